	.target	sm_90a

	.elftype	@"ET_EXEC"


//--------------------- .note.nv.tkinfo           --------------------------
	.section	.note.nv.tkinfo,"",@"SHT_NOTE"
	.sectionflags	@"SHF_NOTE_NV_TKINFO"
	.tkinfo
        /*0018*/ 	.word	0x00000002
        /*0030*/ 	.string	""
        /*0030*/ 	.string	"ptxas"
        /*0030*/ 	.string	"Cuda compilation tools, release 13.0, V13.0.88"
        /*0030*/ 	.string	"Build cuda_13.0.r13.0/compiler.36424714_0"
        /*0030*/ 	.string	"-arch sm_90a -m 64 "



//--------------------- .note.nv.cuinfo           --------------------------
	.section	.note.nv.cuinfo,"",@"SHT_NOTE"
	.sectionflags	@"SHF_NOTE_NV_CUINFO"
        /*0018*/ 	.short	0x0002
        /*001a*/ 	.short	0x005a
        /*001c*/ 	.short	0x0082
	.zero		2


//--------------------- .nv.info                  --------------------------
	.section	.nv.info,"",@"SHT_CUDA_INFO"
	.align	4


	//----- nvinfo : EIATTR_REGCOUNT
	.align		4
        /*0000*/ 	.byte	0x04, 0x2f
        /*0002*/ 	.short	(.L_57 - .L_56)
	.align		4
.L_56:
        /*0004*/ 	.word	index@(_ZN7cutlass13device_kernelIN5flash11enable_sm90INS1_16FlashAttnFwdSm90INS1_25CollectiveMainloopFwdSm90ILi2EN4cute5tupleIJNS5_1CILi1EEES8_S8_EEENS6_IJNS7_ILi192EEENS7_ILi128EEENS7_ILi64EEEEEELi64ENS_6half_tEfNS_4arch4Sm90ELb1ELb0ELb0ELb1ELb0ELb1ELb0ELb1ELb1ELb1ELb1ELb0EEENS1_21CollectiveEpilogueFwdINS6_IJSA_SC_SB_EEES9_SE_SG_Li384ELb1ELb1ELb1ELb0EEENS1_36VarlenDynamicPersistentTileSchedulerILi192ELi128ELi384ELi128ELb1ELb1ELb1ELb1ELb1ELb1EEEEEEEEEvNT_6ParamsE)
        /*0008*/ 	.word	0x00000080


	//----- nvinfo : EIATTR_FRAME_SIZE
	.align		4
.L_57:
        /*000c*/ 	.byte	0x04, 0x11
        /*000e*/ 	.short	(.L_59 - .L_58)
	.align		4
.L_58:
        /*0010*/ 	.word	index@(_ZN7cutlass13device_kernelIN5flash11enable_sm90INS1_16FlashAttnFwdSm90INS1_25CollectiveMainloopFwdSm90ILi2EN4cute5tupleIJNS5_1CILi1EEES8_S8_EEENS6_IJNS7_ILi192EEENS7_ILi128EEENS7_ILi64EEEEEELi64ENS_6half_tEfNS_4arch4Sm90ELb1ELb0ELb0ELb1ELb0ELb1ELb0ELb1ELb1ELb1ELb1ELb0EEENS1_21CollectiveEpilogueFwdINS6_IJSA_SC_SB_EEES9_SE_SG_Li384ELb1ELb1ELb1ELb0EEENS1_36VarlenDynamicPersistentTileSchedulerILi192ELi128ELi384ELi128ELb1ELb1ELb1ELb1ELb1ELb1EEEEEEEEEvNT_6ParamsE)
        /*0014*/ 	.word	0x00000070


	//----- nvinfo : EIATTR_REGCOUNT
	.align		4
.L_59:
        /*0018*/ 	.byte	0x04, 0x2f
        /*001a*/ 	.short	(.L_61 - .L_60)
	.align		4
.L_60:
        /*001c*/ 	.word	index@(_ZN7cutlass13device_kernelIN5flash11enable_sm90INS1_16FlashAttnFwdSm90INS1_25CollectiveMainloopFwdSm90ILi2EN4cute5tupleIJNS5_1CILi1EEES8_S8_EEENS6_IJNS7_ILi192EEENS7_ILi128EEENS7_ILi64EEEEEELi64ENS_6half_tEfNS_4arch4Sm90ELb1ELb0ELb0ELb1ELb0ELb0ELb0ELb1ELb1ELb1ELb1ELb0EEENS1_21CollectiveEpilogueFwdINS6_IJSA_SC_SB_EEES9_SE_SG_Li384ELb1ELb1ELb1ELb0EEENS1_36VarlenDynamicPersistentTileSchedulerILi192ELi128ELi384ELi128ELb1ELb1ELb1ELb1ELb1ELb1EEEEEEEEEvNT_6ParamsE)
        /*0020*/ 	.word	0x00000080


	//----- nvinfo : EIATTR_FRAME_SIZE
	.align		4
.L_61:
        /*0024*/ 	.byte	0x04, 0x11
        /*0026*/ 	.short	(.L_63 - .L_62)
	.align		4
.L_62:
        /*0028*/ 	.word	index@(_ZN7cutlass13device_kernelIN5flash11enable_sm90INS1_16FlashAttnFwdSm90INS1_25CollectiveMainloopFwdSm90ILi2EN4cute5tupleIJNS5_1CILi1EEES8_S8_EEENS6_IJNS7_ILi192EEENS7_ILi128EEENS7_ILi64EEEEEELi64ENS_6half_tEfNS_4arch4Sm90ELb1ELb0ELb0ELb1ELb0ELb0ELb0ELb1ELb1ELb1ELb1ELb0EEENS1_21CollectiveEpilogueFwdINS6_IJSA_SC_SB_EEES9_SE_SG_Li384ELb1ELb1ELb1ELb0EEENS1_36VarlenDynamicPersistentTileSchedulerILi192ELi128ELi384ELi128ELb1ELb1ELb1ELb1ELb1ELb1EEEEEEEEEvNT_6ParamsE)
        /*002c*/ 	.word	0x00000050


	//----- nvinfo : EIATTR_REGCOUNT
	.align		4
.L_63:
        /*0030*/ 	.byte	0x04, 0x2f
        /*0032*/ 	.short	(.L_65 - .L_64)
	.align		4
.L_64:
        /*0034*/ 	.word	index@(_ZN7cutlass13device_kernelIN5flash11enable_sm90INS1_16FlashAttnFwdSm90INS1_25CollectiveMainloopFwdSm90ILi2EN4cute5tupleIJNS5_1CILi1EEES8_S8_EEENS6_IJNS7_ILi192EEENS7_ILi128EEENS7_ILi64EEEEEELi64ENS_6half_tEfNS_4arch4Sm90ELb1ELb0ELb0ELb0ELb0ELb0ELb0ELb1ELb1ELb1ELb1ELb0EEENS1_21CollectiveEpilogueFwdINS6_IJSA_SC_SB_EEES9_SE_SG_Li384ELb0ELb1ELb1ELb0EEENS1_19SingleTileSchedulerILb0ELb1ELb1ELi192EEEEEEEEEvNT_6ParamsE)
        /*0038*/ 	.word	0x00000080


	//----- nvinfo : EIATTR_FRAME_SIZE
	.align		4
.L_65:
        /*003c*/ 	.byte	0x04, 0x11
        /*003e*/ 	.short	(.L_67 - .L_66)
	.align		4
.L_66:
        /*0040*/ 	.word	index@(_ZN7cutlass13device_kernelIN5flash11enable_sm90INS1_16FlashAttnFwdSm90INS1_25CollectiveMainloopFwdSm90ILi2EN4cute5tupleIJNS5_1CILi1EEES8_S8_EEENS6_IJNS7_ILi192EEENS7_ILi128EEENS7_ILi64EEEEEELi64ENS_6half_tEfNS_4arch4Sm90ELb1ELb0ELb0ELb0ELb0ELb0ELb0ELb1ELb1ELb1ELb1ELb0EEENS1_21CollectiveEpilogueFwdINS6_IJSA_SC_SB_EEES9_SE_SG_Li384ELb0ELb1ELb1ELb0EEENS1_19SingleTileSchedulerILb0ELb1ELb1ELi192EEEEEEEEEvNT_6ParamsE)
        /*0044*/ 	.word	0x00000000


	//----- nvinfo : EIATTR_REGCOUNT
	.align		4
.L_67:
        /*0048*/ 	.byte	0x04, 0x2f
        /*004a*/ 	.short	(.L_69 - .L_68)
	.align		4
.L_68:
        /*004c*/ 	.word	index@(_ZN7cutlass13device_kernelIN5flash11enable_sm90INS1_16FlashAttnFwdSm90INS1_25CollectiveMainloopFwdSm90ILi2EN4cute5tupleIJNS5_1CILi1EEES8_S8_EEENS6_IJNS7_ILi192EEENS7_ILi128EEENS7_ILi64EEEEEELi64ENS_6half_tEfNS_4arch4Sm90ELb0ELb1ELb0ELb1ELb0ELb1ELb0ELb1ELb1ELb1ELb1ELb0EEENS1_21CollectiveEpilogueFwdINS6_IJSA_SC_SB_EEES9_SE_SG_Li384ELb1ELb1ELb1ELb0EEENS1_36VarlenDynamicPersistentTileSchedulerILi192ELi128ELi384ELi128ELb1ELb1ELb1ELb1ELb0ELb1EEEEEEEEEvNT_6ParamsE)
        /*0050*/ 	.word	0x00000080


	//----- nvinfo : EIATTR_FRAME_SIZE
	.align		4
.L_69:
        /*0054*/ 	.byte	0x04, 0x11
        /*0056*/ 	.short	(.L_71 - .L_70)
	.align		4
.L_70:
        /*0058*/ 	.word	index@(_ZN7cutlass13device_kernelIN5flash11enable_sm90INS1_16FlashAttnFwdSm90INS1_25CollectiveMainloopFwdSm90ILi2EN4cute5tupleIJNS5_1CILi1EEES8_S8_EEENS6_IJNS7_ILi192EEENS7_ILi128EEENS7_ILi64EEEEEELi64ENS_6half_tEfNS_4arch4Sm90ELb0ELb1ELb0ELb1ELb0ELb1ELb0ELb1ELb1ELb1ELb1ELb0EEENS1_21CollectiveEpilogueFwdINS6_IJSA_SC_SB_EEES9_SE_SG_Li384ELb1ELb1ELb1ELb0EEENS1_36VarlenDynamicPersistentTileSchedulerILi192ELi128ELi384ELi128ELb1ELb1ELb1ELb1ELb0ELb1EEEEEEEEEvNT_6ParamsE)
        /*005c*/ 	.word	0x00000070


	//----- nvinfo : EIATTR_REGCOUNT
	.align		4
.L_71:
        /*0060*/ 	.byte	0x04, 0x2f
        /*0062*/ 	.short	(.L_73 - .L_72)
	.align		4
.L_72:
        /*0064*/ 	.word	index@(_ZN7cutlass13device_kernelIN5flash11enable_sm90INS1_16FlashAttnFwdSm90INS1_25CollectiveMainloopFwdSm90ILi2EN4cute5tupleIJNS5_1CILi1EEES8_S8_EEENS6_IJNS7_ILi192EEENS7_ILi128EEENS7_ILi64EEEEEELi64ENS_6half_tEfNS_4arch4Sm90ELb0ELb1ELb0ELb1ELb0ELb0ELb0ELb1ELb1ELb1ELb1ELb0EEENS1_21CollectiveEpilogueFwdINS6_IJSA_SC_SB_EEES9_SE_SG_Li384ELb1ELb1ELb1ELb0EEENS1_36VarlenDynamicPersistentTileSchedulerILi192ELi128ELi384ELi128ELb1ELb1ELb1ELb1ELb0ELb1EEEEEEEEEvNT_6ParamsE)
        /*0068*/ 	.word	0x00000080


	//----- nvinfo : EIATTR_FRAME_SIZE
	.align		4
.L_73:
        /*006c*/ 	.byte	0x04, 0x11
        /*006e*/ 	.short	(.L_75 - .L_74)
	.align		4
.L_74:
        /*0070*/ 	.word	index@(_ZN7cutlass13device_kernelIN5flash11enable_sm90INS1_16FlashAttnFwdSm90INS1_25CollectiveMainloopFwdSm90ILi2EN4cute5tupleIJNS5_1CILi1EEES8_S8_EEENS6_IJNS7_ILi192EEENS7_ILi128EEENS7_ILi64EEEEEELi64ENS_6half_tEfNS_4arch4Sm90ELb0ELb1ELb0ELb1ELb0ELb0ELb0ELb1ELb1ELb1ELb1ELb0EEENS1_21CollectiveEpilogueFwdINS6_IJSA_SC_SB_EEES9_SE_SG_Li384ELb1ELb1ELb1ELb0EEENS1_36VarlenDynamicPersistentTileSchedulerILi192ELi128ELi384ELi128ELb1ELb1ELb1ELb1ELb0ELb1EEEEEEEEEvNT_6ParamsE)
        /*0074*/ 	.word	0x00000048


	//----- nvinfo : EIATTR_REGCOUNT
	.align		4
.L_75:
        /*0078*/ 	.byte	0x04, 0x2f
        /*007a*/ 	.short	(.L_77 - .L_76)
	.align		4
.L_76:
        /*007c*/ 	.word	index@(_ZN7cutlass13device_kernelIN5flash11enable_sm90INS1_16FlashAttnFwdSm90INS1_25CollectiveMainloopFwdSm90ILi2EN4cute5tupleIJNS5_1CILi1EEES8_S8_EEENS6_IJNS7_ILi192EEENS7_ILi128EEENS7_ILi64EEEEEELi64ENS_6half_tEfNS_4arch4Sm90ELb0ELb1ELb0ELb0ELb0ELb0ELb0ELb1ELb1ELb1ELb1ELb0EEENS1_21CollectiveEpilogueFwdINS6_IJSA_SC_SB_EEES9_SE_SG_Li384ELb0ELb1ELb1ELb0EEENS1_19SingleTileSchedulerILb0ELb1ELb1ELi192EEEEEEEEEvNT_6ParamsE)
        /*0080*/ 	.word	0x00000080


	//----- nvinfo : EIATTR_FRAME_SIZE
	.align		4
.L_77:
        /*0084*/ 	.byte	0x04, 0x11
        /*0086*/ 	.short	(.L_79 - .L_78)
	.align		4
.L_78:
        /*0088*/ 	.word	index@(_ZN7cutlass13device_kernelIN5flash11enable_sm90INS1_16FlashAttnFwdSm90INS1_25CollectiveMainloopFwdSm90ILi2EN4cute5tupleIJNS5_1CILi1EEES8_S8_EEENS6_IJNS7_ILi192EEENS7_ILi128EEENS7_ILi64EEEEEELi64ENS_6half_tEfNS_4arch4Sm90ELb0ELb1ELb0ELb0ELb0ELb0ELb0ELb1ELb1ELb1ELb1ELb0EEENS1_21CollectiveEpilogueFwdINS6_IJSA_SC_SB_EEES9_SE_SG_Li384ELb0ELb1ELb1ELb0EEENS1_19SingleTileSchedulerILb0ELb1ELb1ELi192EEEEEEEEEvNT_6ParamsE)
        /*008c*/ 	.word	0x00000000


	//----- nvinfo : EIATTR_REGCOUNT
	.align		4
.L_79:
        /*0090*/ 	.byte	0x04, 0x2f
        /*0092*/ 	.short	(.L_81 - .L_80)
	.align		4
.L_80:
        /*0094*/ 	.word	index@(_ZN7cutlass13device_kernelIN5flash11enable_sm90INS1_16FlashAttnFwdSm90INS1_25CollectiveMainloopFwdSm90ILi2EN4cute5tupleIJNS5_1CILi1EEES8_S8_EEENS6_IJNS7_ILi192EEESA_NS7_ILi64EEEEEELi64ENS_6half_tEfNS_4arch4Sm90ELb0ELb0ELb0ELb1ELb0ELb1ELb0ELb0ELb1ELb1ELb1ELb0EEENS1_21CollectiveEpilogueFwdINS6_IJSA_SB_SA_EEES9_SD_SF_Li384ELb1ELb1ELb1ELb0EEENS1_36VarlenDynamicPersistentTileSchedulerILi192ELi192ELi384ELi128ELb1ELb1ELb1ELb0ELb1ELb1EEEEEEEEEvNT_6ParamsE)
        /*0098*/ 	.word	0x00000080


	//----- nvinfo : EIATTR_FRAME_SIZE
	.align		4
.L_81:
        /*009c*/ 	.byte	0x04, 0x11
        /*009e*/ 	.short	(.L_83 - .L_82)
	.align		4
.L_82:
        /*00a0*/ 	.word	index@(_ZN7cutlass13device_kernelIN5flash11enable_sm90INS1_16FlashAttnFwdSm90INS1_25CollectiveMainloopFwdSm90ILi2EN4cute5tupleIJNS5_1CILi1EEES8_S8_EEENS6_IJNS7_ILi192EEESA_NS7_ILi64EEEEEELi64ENS_6half_tEfNS_4arch4Sm90ELb0ELb0ELb0ELb1ELb0ELb1ELb0ELb0ELb1ELb1ELb1ELb0EEENS1_21CollectiveEpilogueFwdINS6_IJSA_SB_SA_EEES9_SD_SF_Li384ELb1ELb1ELb1ELb0EEENS1_36VarlenDynamicPersistentTileSchedulerILi192ELi192ELi384ELi128ELb1ELb1ELb1ELb0ELb1ELb1EEEEEEEEEvNT_6ParamsE)
        /*00a4*/ 	.word	0x00000080


	//----- nvinfo : EIATTR_REGCOUNT
	.align		4
.L_83:
        /*00a8*/ 	.byte	0x04, 0x2f
        /*00aa*/ 	.short	(.L_85 - .L_84)
	.align		4
.L_84:
        /*00ac*/ 	.word	index@(_ZN7cutlass13device_kernelIN5flash11enable_sm90INS1_16FlashAttnFwdSm90INS1_25CollectiveMainloopFwdSm90ILi2EN4cute5tupleIJNS5_1CILi1EEES8_S8_EEENS6_IJNS7_ILi192EEESA_NS7_ILi64EEEEEELi64ENS_6half_tEfNS_4arch4Sm90ELb0ELb0ELb0ELb1ELb0ELb0ELb0ELb0ELb1ELb1ELb1ELb0EEENS1_21CollectiveEpilogueFwdINS6_IJSA_SB_SA_EEES9_SD_SF_Li384ELb1ELb1ELb1ELb0EEENS1_36VarlenDynamicPersistentTileSchedulerILi192ELi192ELi384ELi128ELb1ELb1ELb1ELb0ELb1ELb1EEEEEEEEEvNT_6ParamsE)
        /*00b0*/ 	.word	0x00000080


	//----- nvinfo : EIATTR_FRAME_SIZE
	.align		4
.L_85:
        /*00b4*/ 	.byte	0x04, 0x11
        /*00b6*/ 	.short	(.L_87 - .L_86)
	.align		4
.L_86:
        /*00b8*/ 	.word	index@(_ZN7cutlass13device_kernelIN5flash11enable_sm90INS1_16FlashAttnFwdSm90INS1_25CollectiveMainloopFwdSm90ILi2EN4cute5tupleIJNS5_1CILi1EEES8_S8_EEENS6_IJNS7_ILi192EEESA_NS7_ILi64EEEEEELi64ENS_6half_tEfNS_4arch4Sm90ELb0ELb0ELb0ELb1ELb0ELb0ELb0ELb0ELb1ELb1ELb1ELb0EEENS1_21CollectiveEpilogueFwdINS6_IJSA_SB_SA_EEES9_SD_SF_Li384ELb1ELb1ELb1ELb0EEENS1_36VarlenDynamicPersistentTileSchedulerILi192ELi192ELi384ELi128ELb1ELb1ELb1ELb0ELb1ELb1EEEEEEEEEvNT_6ParamsE)
        /*00bc*/ 	.word	0x00000068


	//----- nvinfo : EIATTR_REGCOUNT
	.align		4
.L_87:
        /*00c0*/ 	.byte	0x04, 0x2f
        /*00c2*/ 	.short	(.L_89 - .L_88)
	.align		4
.L_88:
        /*00c4*/ 	.word	index@(_ZN7cutlass13device_kernelIN5flash11enable_sm90INS1_16FlashAttnFwdSm90INS1_25CollectiveMainloopFwdSm90ILi2EN4cute5tupleIJNS5_1CILi1EEES8_S8_EEENS6_IJNS7_ILi192EEESA_NS7_ILi64EEEEEELi64ENS_6half_tEfNS_4arch4Sm90ELb0ELb0ELb0ELb0ELb0ELb0ELb0ELb0ELb1ELb1ELb1ELb0EEENS1_21CollectiveEpilogueFwdINS6_IJSA_SB_SA_EEES9_SD_SF_Li384ELb0ELb1ELb1ELb0EEENS1_19SingleTileSchedulerILb0ELb1ELb1ELi192EEEEEEEEEvNT_6ParamsE)
        /*00c8*/ 	.word	0x00000080


	//----- nvinfo : EIATTR_FRAME_SIZE
	.align		4
.L_89:
        /*00cc*/ 	.byte	0x04, 0x11
        /*00ce*/ 	.short	(.L_91 - .L_90)
	.align		4
.L_90:
        /*00d0*/ 	.word	index@(_ZN7cutlass13device_kernelIN5flash11enable_sm90INS1_16FlashAttnFwdSm90INS1_25CollectiveMainloopFwdSm90ILi2EN4cute5tupleIJNS5_1CILi1EEES8_S8_EEENS6_IJNS7_ILi192EEESA_NS7_ILi64EEEEEELi64ENS_6half_tEfNS_4arch4Sm90ELb0ELb0ELb0ELb0ELb0ELb0ELb0ELb0ELb1ELb1ELb1ELb0EEENS1_21CollectiveEpilogueFwdINS6_IJSA_SB_SA_EEES9_SD_SF_Li384ELb0ELb1ELb1ELb0EEENS1_19SingleTileSchedulerILb0ELb1ELb1ELi192EEEEEEEEEvNT_6ParamsE)
        /*00d4*/ 	.word	0x00000018


	//----- nvinfo : EIATTR_REGCOUNT
	.align		4
.L_91:
        /*00d8*/ 	.byte	0x04, 0x2f
        /*00da*/ 	.short	(.L_93 - .L_92)
	.align		4
.L_92:
        /*00dc*/ 	.word	index@(_ZN7cutlass13device_kernelIN5flash11enable_sm90INS1_16FlashAttnFwdSm90INS1_25CollectiveMainloopFwdSm90ILi2EN4cute5tupleIJNS5_1CILi1EEES8_S8_EEENS6_IJNS7_ILi192EEENS7_ILi144EEENS7_ILi96EEEEEELi96ENS_6half_tEfNS_4arch4Sm90ELb1ELb0ELb0ELb1ELb0ELb1ELb0ELb0ELb1ELb1ELb1ELb0EEENS1_21CollectiveEpilogueFwdINS6_IJSA_SC_SB_EEES9_SE_SG_Li384ELb1ELb1ELb1ELb0EEENS1_36VarlenDynamicPersistentTileSchedulerILi192ELi144ELi384ELi128ELb1ELb1ELb1ELb1ELb1ELb1EEEEEEEEEvNT_6ParamsE)
        /*00e0*/ 	.word	0x00000080


	//----- nvinfo : EIATTR_FRAME_SIZE
	.align		4
.L_93:
        /*00e4*/ 	.byte	0x04, 0x11
        /*00e6*/ 	.short	(.L_95 - .L_94)
	.align		4
.L_94:
        /*00e8*/ 	.word	index@(_ZN7cutlass13device_kernelIN5flash11enable_sm90INS1_16FlashAttnFwdSm90INS1_25CollectiveMainloopFwdSm90ILi2EN4cute5tupleIJNS5_1CILi1EEES8_S8_EEENS6_IJNS7_ILi192EEENS7_ILi144EEENS7_ILi96EEEEEELi96ENS_6half_tEfNS_4arch4Sm90ELb1ELb0ELb0ELb1ELb0ELb1ELb0ELb0ELb1ELb1ELb1ELb0EEENS1_21CollectiveEpilogueFwdINS6_IJSA_SC_SB_EEES9_SE_SG_Li384ELb1ELb1ELb1ELb0EEENS1_36VarlenDynamicPersistentTileSchedulerILi192ELi144ELi384ELi128ELb1ELb1ELb1ELb1ELb1ELb1EEEEEEEEEvNT_6ParamsE)
        /*00ec*/ 	.word	0x000000f0


	//----- nvinfo : EIATTR_REGCOUNT
	.align		4
.L_95:
        /*00f0*/ 	.byte	0x04, 0x2f
        /*00f2*/ 	.short	(.L_97 - .L_96)
	.align		4
.L_96:
        /*00f4*/ 	.word	index@(_ZN7cutlass13device_kernelIN5flash11enable_sm90INS1_16FlashAttnFwdSm90INS1_25CollectiveMainloopFwdSm90ILi2EN4cute5tupleIJNS5_1CILi1EEES8_S8_EEENS6_IJNS7_ILi192EEENS7_ILi144EEENS7_ILi96EEEEEELi96ENS_6half_tEfNS_4arch4Sm90ELb1ELb0ELb0ELb1ELb0ELb0ELb0ELb0ELb1ELb1ELb1ELb0EEENS1_21CollectiveEpilogueFwdINS6_IJSA_SC_SB_EEES9_SE_SG_Li384ELb1ELb1ELb1ELb0EEENS1_36VarlenDynamicPersistentTileSchedulerILi192ELi144ELi384ELi128ELb1ELb1ELb1ELb1ELb1ELb1EEEEEEEEEvNT_6ParamsE)
        /*00f8*/ 	.word	0x00000080


	//----- nvinfo : EIATTR_FRAME_SIZE
	.align		4
.L_97:
        /*00fc*/ 	.byte	0x04, 0x11
        /*00fe*/ 	.short	(.L_99 - .L_98)
	.align		4
.L_98:
        /*0100*/ 	.word	index@(_ZN7cutlass13device_kernelIN5flash11enable_sm90INS1_16FlashAttnFwdSm90INS1_25CollectiveMainloopFwdSm90ILi2EN4cute5tupleIJNS5_1CILi1EEES8_S8_EEENS6_IJNS7_ILi192EEENS7_ILi144EEENS7_ILi96EEEEEELi96ENS_6half_tEfNS_4arch4Sm90ELb1ELb0ELb0ELb1ELb0ELb0ELb0ELb0ELb1ELb1ELb1ELb0EEENS1_21CollectiveEpilogueFwdINS6_IJSA_SC_SB_EEES9_SE_SG_Li384ELb1ELb1ELb1ELb0EEENS1_36VarlenDynamicPersistentTileSchedulerILi192ELi144ELi384ELi128ELb1ELb1ELb1ELb1ELb1ELb1EEEEEEEEEvNT_6ParamsE)
        /*0104*/ 	.word	0x00000050


	//----- nvinfo : EIATTR_REGCOUNT
	.align		4
.L_99:
        /*0108*/ 	.byte	0x04, 0x2f
        /*010a*/ 	.short	(.L_101 - .L_100)
	.align		4
.L_100:
        /*010c*/ 	.word	index@(_ZN7cutlass13device_kernelIN5flash11enable_sm90INS1_16FlashAttnFwdSm90INS1_25CollectiveMainloopFwdSm90ILi2EN4cute5tupleIJNS5_1CILi1EEES8_S8_EEENS6_IJNS7_ILi192EEENS7_ILi144EEENS7_ILi96EEEEEELi96ENS_6half_tEfNS_4arch4Sm90ELb1ELb0ELb0ELb0ELb0ELb0ELb0ELb0ELb1ELb1ELb1ELb0EEENS1_21CollectiveEpilogueFwdINS6_IJSA_SC_SB_EEES9_SE_SG_Li384ELb0ELb1ELb1ELb0EEENS1_19SingleTileSchedulerILb0ELb1ELb1ELi192EEEEEEEEEvNT_6ParamsE)
        /*0110*/ 	.word	0x00000080


	//----- nvinfo : EIATTR_FRAME_SIZE
	.align		4
.L_101:
        /*0114*/ 	.byte	0x04, 0x11
        /*0116*/ 	.short	(.L_103 - .L_102)
	.align		4
.L_102:
        /*0118*/ 	.word	index@(_ZN7cutlass13device_kernelIN5flash11enable_sm90INS1_16FlashAttnFwdSm90INS1_25CollectiveMainloopFwdSm90ILi2EN4cute5tupleIJNS5_1CILi1EEES8_S8_EEENS6_IJNS7_ILi192EEENS7_ILi144EEENS7_ILi96EEEEEELi96ENS_6half_tEfNS_4arch4Sm90ELb1ELb0ELb0ELb0ELb0ELb0ELb0ELb0ELb1ELb1ELb1ELb0EEENS1_21CollectiveEpilogueFwdINS6_IJSA_SC_SB_EEES9_SE_SG_Li384ELb0ELb1ELb1ELb0EEENS1_19SingleTileSchedulerILb0ELb1ELb1ELi192EEEEEEEEEvNT_6ParamsE)
        /*011c*/ 	.word	0x00000008


	//----- nvinfo : EIATTR_REGCOUNT
	.align		4
.L_103:
        /*0120*/ 	.byte	0x04, 0x2f
        /*0122*/ 	.short	(.L_105 - .L_104)
	.align		4
.L_104:
        /*0124*/ 	.word	index@(_ZN7cutlass13device_kernelIN5flash11enable_sm90INS1_16FlashAttnFwdSm90INS1_25CollectiveMainloopFwdSm90ILi2EN4cute5tupleIJNS5_1CILi1EEES8_S8_EEENS6_IJNS7_ILi192EEENS7_ILi128EEENS7_ILi96EEEEEELi96ENS_6half_tEfNS_4arch4Sm90ELb0ELb1ELb0ELb1ELb0ELb1ELb0ELb0ELb1ELb1ELb1ELb0EEENS1_21CollectiveEpilogueFwdINS6_IJSA_SC_SB_EEES9_SE_SG_Li384ELb1ELb1ELb1ELb0EEENS1_36VarlenDynamicPersistentTileSchedulerILi192ELi128ELi384ELi128ELb1ELb1ELb1ELb1ELb0ELb1EEEEEEEEEvNT_6ParamsE)
        /*0128*/ 	.word	0x00000080


	//----- nvinfo : EIATTR_FRAME_SIZE
	.align		4
.L_105:
        /*012c*/ 	.byte	0x04, 0x11
        /*012e*/ 	.short	(.L_107 - .L_106)
	.align		4
.L_106:
        /*0130*/ 	.word	index@(_ZN7cutlass13device_kernelIN5flash11enable_sm90INS1_16FlashAttnFwdSm90INS1_25CollectiveMainloopFwdSm90ILi2EN4cute5tupleIJNS5_1CILi1EEES8_S8_EEENS6_IJNS7_ILi192EEENS7_ILi128EEENS7_ILi96EEEEEELi96ENS_6half_tEfNS_4arch4Sm90ELb0ELb1ELb0ELb1ELb0ELb1ELb0ELb0ELb1ELb1ELb1ELb0EEENS1_21CollectiveEpilogueFwdINS6_IJSA_SC_SB_EEES9_SE_SG_Li384ELb1ELb1ELb1ELb0EEENS1_36VarlenDynamicPersistentTileSchedulerILi192ELi128ELi384ELi128ELb1ELb1ELb1ELb1ELb0ELb1EEEEEEEEEvNT_6ParamsE)
        /*0134*/ 	.word	0x00000070


	//----- nvinfo : EIATTR_REGCOUNT
	.align		4
.L_107:
        /*0138*/ 	.byte	0x04, 0x2f
        /*013a*/ 	.short	(.L_109 - .L_108)
	.align		4
.L_108:
        /*013c*/ 	.word	index@(_ZN7cutlass13device_kernelIN5flash11enable_sm90INS1_16FlashAttnFwdSm90INS1_25CollectiveMainloopFwdSm90ILi2EN4cute5tupleIJNS5_1CILi1EEES8_S8_EEENS6_IJNS7_ILi192EEENS7_ILi128EEENS7_ILi96EEEEEELi96ENS_6half_tEfNS_4arch4Sm90ELb0ELb1ELb0ELb1ELb0ELb0ELb0ELb0ELb1ELb1ELb1ELb0EEENS1_21CollectiveEpilogueFwdINS6_IJSA_SC_SB_EEES9_SE_SG_Li384ELb1ELb1ELb1ELb0EEENS1_36VarlenDynamicPersistentTileSchedulerILi192ELi128ELi384ELi128ELb1ELb1ELb1ELb1ELb0ELb1EEEEEEEEEvNT_6ParamsE)
        /*0140*/ 	.word	0x00000080


	//----- nvinfo : EIATTR_FRAME_SIZE
	.align		4
.L_109:
        /*0144*/ 	.byte	0x04, 0x11
        /*0146*/ 	.short	(.L_111 - .L_110)
	.align		4
.L_110:
        /*0148*/ 	.word	index@(_ZN7cutlass13device_kernelIN5flash11enable_sm90INS1_16FlashAttnFwdSm90INS1_25CollectiveMainloopFwdSm90ILi2EN4cute5tupleIJNS5_1CILi1EEES8_S8_EEENS6_IJNS7_ILi192EEENS7_ILi128EEENS7_ILi96EEEEEELi96ENS_6half_tEfNS_4arch4Sm90ELb0ELb1ELb0ELb1ELb0ELb0ELb0ELb0ELb1ELb1ELb1ELb0EEENS1_21CollectiveEpilogueFwdINS6_IJSA_SC_SB_EEES9_SE_SG_Li384ELb1ELb1ELb1ELb0EEENS1_36VarlenDynamicPersistentTileSchedulerILi192ELi128ELi384ELi128ELb1ELb1ELb1ELb1ELb0ELb1EEEEEEEEEvNT_6ParamsE)
        /*014c*/ 	.word	0x00000048


	//----- nvinfo : EIATTR_REGCOUNT
	.align		4
.L_111:
        /*0150*/ 	.byte	0x04, 0x2f
        /*0152*/ 	.short	(.L_113 - .L_112)
	.align		4
.L_112:
        /*0154*/ 	.word	index@(_ZN7cutlass13device_kernelIN5flash11enable_sm90INS1_16FlashAttnFwdSm90INS1_25CollectiveMainloopFwdSm90ILi2EN4cute5tupleIJNS5_1CILi1EEES8_S8_EEENS6_IJNS7_ILi192EEENS7_ILi128EEENS7_ILi96EEEEEELi96ENS_6half_tEfNS_4arch4Sm90ELb0ELb1ELb0ELb0ELb0ELb0ELb0ELb0ELb1ELb1ELb1ELb0EEENS1_21CollectiveEpilogueFwdINS6_IJSA_SC_SB_EEES9_SE_SG_Li384ELb0ELb1ELb1ELb0EEENS1_19SingleTileSchedulerILb0ELb1ELb1ELi192EEEEEEEEEvNT_6ParamsE)
        /*0158*/ 	.word	0x00000080


	//----- nvinfo : EIATTR_FRAME_SIZE
	.align		4
.L_113:
        /*015c*/ 	.byte	0x04, 0x11
        /*015e*/ 	.short	(.L_115 - .L_114)
	.align		4
.L_114:
        /*0160*/ 	.word	index@(_ZN7cutlass13device_kernelIN5flash11enable_sm90INS1_16FlashAttnFwdSm90INS1_25CollectiveMainloopFwdSm90ILi2EN4cute5tupleIJNS5_1CILi1EEES8_S8_EEENS6_IJNS7_ILi192EEENS7_ILi128EEENS7_ILi96EEEEEELi96ENS_6half_tEfNS_4arch4Sm90ELb0ELb1ELb0ELb0ELb0ELb0ELb0ELb0ELb1ELb1ELb1ELb0EEENS1_21CollectiveEpilogueFwdINS6_IJSA_SC_SB_EEES9_SE_SG_Li384ELb0ELb1ELb1ELb0EEENS1_19SingleTileSchedulerILb0ELb1ELb1ELi192EEEEEEEEEvNT_6ParamsE)
        /*0164*/ 	.word	0x00000000


	//----- nvinfo : EIATTR_REGCOUNT
	.align		4
.L_115:
        /*0168*/ 	.byte	0x04, 0x2f
        /*016a*/ 	.short	(.L_117 - .L_116)
	.align		4
.L_116:
        /*016c*/ 	.word	index@(_ZN7cutlass13device_kernelIN5flash11enable_sm90INS1_16FlashAttnFwdSm90INS1_25CollectiveMainloopFwdSm90ILi2EN4cute5tupleIJNS5_1CILi1EEES8_S8_EEENS6_IJNS7_ILi192EEENS7_ILi144EEENS7_ILi96EEEEEELi96ENS_6half_tEfNS_4arch4Sm90ELb0ELb0ELb0ELb1ELb0ELb1ELb0ELb0ELb1ELb1ELb1ELb0EEENS1_21CollectiveEpilogueFwdINS6_IJSA_SC_SB_EEES9_SE_SG_Li384ELb1ELb1ELb1ELb0EEENS1_36VarlenDynamicPersistentTileSchedulerILi192ELi144ELi384ELi128ELb1ELb1ELb1ELb0ELb1ELb1EEEEEEEEEvNT_6ParamsE)
        /*0170*/ 	.word	0x00000080


	//----- nvinfo : EIATTR_FRAME_SIZE
	.align		4
.L_117:
        /*0174*/ 	.byte	0x04, 0x11
        /*0176*/ 	.short	(.L_119 - .L_118)
	.align		4
.L_118:
        /*0178*/ 	.word	index@(_ZN7cutlass13device_kernelIN5flash11enable_sm90INS1_16FlashAttnFwdSm90INS1_25CollectiveMainloopFwdSm90ILi2EN4cute5tupleIJNS5_1CILi1EEES8_S8_EEENS6_IJNS7_ILi192EEENS7_ILi144EEENS7_ILi96EEEEEELi96ENS_6half_tEfNS_4arch4Sm90ELb0ELb0ELb0ELb1ELb0ELb1ELb0ELb0ELb1ELb1ELb1ELb0EEENS1_21CollectiveEpilogueFwdINS6_IJSA_SC_SB_EEES9_SE_SG_Li384ELb1ELb1ELb1ELb0EEENS1_36VarlenDynamicPersistentTileSchedulerILi192ELi144ELi384ELi128ELb1ELb1ELb1ELb0ELb1ELb1EEEEEEEEEvNT_6ParamsE)
        /*017c*/ 	.word	0x00000120


	//----- nvinfo : EIATTR_REGCOUNT
	.align		4
.L_119:
        /*0180*/ 	.byte	0x04, 0x2f
        /*0182*/ 	.short	(.L_121 - .L_120)
	.align		4
.L_120:
        /*0184*/ 	.word	index@(_ZN7cutlass13device_kernelIN5flash11enable_sm90INS1_16FlashAttnFwdSm90INS1_25CollectiveMainloopFwdSm90ILi2EN4cute5tupleIJNS5_1CILi1EEES8_S8_EEENS6_IJNS7_ILi192EEENS7_ILi144EEENS7_ILi96EEEEEELi96ENS_6half_tEfNS_4arch4Sm90ELb0ELb0ELb0ELb1ELb0ELb0ELb0ELb0ELb1ELb1ELb1ELb0EEENS1_21CollectiveEpilogueFwdINS6_IJSA_SC_SB_EEES9_SE_SG_Li384ELb1ELb1ELb1ELb0EEENS1_36VarlenDynamicPersistentTileSchedulerILi192ELi144ELi384ELi128ELb1ELb1ELb1ELb0ELb1ELb1EEEEEEEEEvNT_6ParamsE)
        /*0188*/ 	.word	0x00000080


	//----- nvinfo : EIATTR_FRAME_SIZE
	.align		4
.L_121:
        /*018c*/ 	.byte	0x04, 0x11
        /*018e*/ 	.short	(.L_123 - .L_122)
	.align		4
.L_122:
        /*0190*/ 	.word	index@(_ZN7cutlass13device_kernelIN5flash11enable_sm90INS1_16FlashAttnFwdSm90INS1_25CollectiveMainloopFwdSm90ILi2EN4cute5tupleIJNS5_1CILi1EEES8_S8_EEENS6_IJNS7_ILi192EEENS7_ILi144EEENS7_ILi96EEEEEELi96ENS_6half_tEfNS_4arch4Sm90ELb0ELb0ELb0ELb1ELb0ELb0ELb0ELb0ELb1ELb1ELb1ELb0EEENS1_21CollectiveEpilogueFwdINS6_IJSA_SC_SB_EEES9_SE_SG_Li384ELb1ELb1ELb1ELb0EEENS1_36VarlenDynamicPersistentTileSchedulerILi192ELi144ELi384ELi128ELb1ELb1ELb1ELb0ELb1ELb1EEEEEEEEEvNT_6ParamsE)
        /*0194*/ 	.word	0x00000050


	//----- nvinfo : EIATTR_REGCOUNT
	.align		4
.L_123:
        /*0198*/ 	.byte	0x04, 0x2f
        /*019a*/ 	.short	(.L_125 - .L_124)
	.align		4
.L_124:
        /*019c*/ 	.word	index@(_ZN7cutlass13device_kernelIN5flash11enable_sm90INS1_16FlashAttnFwdSm90INS1_25CollectiveMainloopFwdSm90ILi2EN4cute5tupleIJNS5_1CILi1EEES8_S8_EEENS6_IJNS7_ILi192EEENS7_ILi144EEENS7_ILi96EEEEEELi96ENS_6half_tEfNS_4arch4Sm90ELb0ELb0ELb0ELb0ELb0ELb0ELb0ELb0ELb1ELb1ELb1ELb0EEENS1_21CollectiveEpilogueFwdINS6_IJSA_SC_SB_EEES9_SE_SG_Li384ELb0ELb1ELb1ELb0EEENS1_19SingleTileSchedulerILb0ELb1ELb1ELi192EEEEEEEEEvNT_6ParamsE)
        /*01a0*/ 	.word	0x00000080


	//----- nvinfo : EIATTR_FRAME_SIZE
	.align		4
.L_125:
        /*01a4*/ 	.byte	0x04, 0x11
        /*01a6*/ 	.short	(.L_127 - .L_126)
	.align		4
.L_126:
        /*01a8*/ 	.word	index@(_ZN7cutlass13device_kernelIN5flash11enable_sm90INS1_16FlashAttnFwdSm90INS1_25CollectiveMainloopFwdSm90ILi2EN4cute5tupleIJNS5_1CILi1EEES8_S8_EEENS6_IJNS7_ILi192EEENS7_ILi144EEENS7_ILi96EEEEEELi96ENS_6half_tEfNS_4arch4Sm90ELb0ELb0ELb0ELb0ELb0ELb0ELb0ELb0ELb1ELb1ELb1ELb0EEENS1_21CollectiveEpilogueFwdINS6_IJSA_SC_SB_EEES9_SE_SG_Li384ELb0ELb1ELb1ELb0EEENS1_19SingleTileSchedulerILb0ELb1ELb1ELi192EEEEEEEEEvNT_6ParamsE)
        /*01ac*/ 	.word	0x00000000


	//----- nvinfo : EIATTR_REGCOUNT
	.align		4
.L_127:
        /*01b0*/ 	.byte	0x04, 0x2f
        /*01b2*/ 	.short	(.L_129 - .L_128)
	.align		4
.L_128:
        /*01b4*/ 	.word	index@(_ZN7cutlass13device_kernelIN5flash11enable_sm90INS1_16FlashAttnFwdSm90INS1_25CollectiveMainloopFwdSm90ILi2EN4cute5tupleIJNS5_1CILi1EEES8_S8_EEENS6_IJNS7_ILi128EEESA_SA_EEELi128ENS_6half_tEfNS_4arch4Sm90ELb1ELb0ELb0ELb1ELb0ELb1ELb0ELb1ELb1ELb1ELb1ELb0EEENS1_21CollectiveEpilogueFwdISB_S9_SC_SE_Li256ELb1ELb1ELb1ELb0EEENS1_36VarlenDynamicPersistentTileSchedulerILi128ELi128ELi256ELi128ELb1ELb1ELb1ELb1ELb1ELb1EEEEEEEEEvNT_6ParamsE)
        /*01b8*/ 	.word	0x000000a8


	//----- nvinfo : EIATTR_FRAME_SIZE
	.align		4
.L_129:
        /*01bc*/ 	.byte	0x04, 0x11
        /*01be*/ 	.short	(.L_131 - .L_130)
	.align		4
.L_130:
        /*01c0*/ 	.word	index@(_ZN7cutlass13device_kernelIN5flash11enable_sm90INS1_16FlashAttnFwdSm90INS1_25CollectiveMainloopFwdSm90ILi2EN4cute5tupleIJNS5_1CILi1EEES8_S8_EEENS6_IJNS7_ILi128EEESA_SA_EEELi128ENS_6half_tEfNS_4arch4Sm90ELb1ELb0ELb0ELb1ELb0ELb1ELb0ELb1ELb1ELb1ELb1ELb0EEENS1_21CollectiveEpilogueFwdISB_S9_SC_SE_Li256ELb1ELb1ELb1ELb0EEENS1_36VarlenDynamicPersistentTileSchedulerILi128ELi128ELi256ELi128ELb1ELb1ELb1ELb1ELb1ELb1EEEEEEEEEvNT_6ParamsE)
        /*01c4*/ 	.word	0x00000068


	//----- nvinfo : EIATTR_REGCOUNT
	.align		4
.L_131:
        /*01c8*/ 	.byte	0x04, 0x2f
        /*01ca*/ 	.short	(.L_133 - .L_132)
	.align		4
.L_132:
        /*01cc*/ 	.word	index@(_ZN7cutlass13device_kernelIN5flash11enable_sm90INS1_16FlashAttnFwdSm90INS1_25CollectiveMainloopFwdSm90ILi2EN4cute5tupleIJNS5_1CILi1EEES8_S8_EEENS6_IJNS7_ILi128EEESA_SA_EEELi128ENS_6half_tEfNS_4arch4Sm90ELb1ELb0ELb0ELb1ELb0ELb0ELb0ELb1ELb1ELb1ELb1ELb0EEENS1_21CollectiveEpilogueFwdISB_S9_SC_SE_Li256ELb1ELb1ELb1ELb0EEENS1_36VarlenDynamicPersistentTileSchedulerILi128ELi128ELi256ELi128ELb1ELb1ELb1ELb1ELb1ELb1EEEEEEEEEvNT_6ParamsE)
        /*01d0*/ 	.word	0x000000a8


	//----- nvinfo : EIATTR_FRAME_SIZE
	.align		4
.L_133:
        /*01d4*/ 	.byte	0x04, 0x11
        /*01d6*/ 	.short	(.L_135 - .L_134)
	.align		4
.L_134:
        /*01d8*/ 	.word	index@(_ZN7cutlass13device_kernelIN5flash11enable_sm90INS1_16FlashAttnFwdSm90INS1_25CollectiveMainloopFwdSm90ILi2EN4cute5tupleIJNS5_1CILi1EEES8_S8_EEENS6_IJNS7_ILi128EEESA_SA_EEELi128ENS_6half_tEfNS_4arch4Sm90ELb1ELb0ELb0ELb1ELb0ELb0ELb0ELb1ELb1ELb1ELb1ELb0EEENS1_21CollectiveEpilogueFwdISB_S9_SC_SE_Li256ELb1ELb1ELb1ELb0EEENS1_36VarlenDynamicPersistentTileSchedulerILi128ELi128ELi256ELi128ELb1ELb1ELb1ELb1ELb1ELb1EEEEEEEEEvNT_6ParamsE)
        /*01dc*/ 	.word	0x00000060


	//----- nvinfo : EIATTR_REGCOUNT
	.align		4
.L_135:
        /*01e0*/ 	.byte	0x04, 0x2f
        /*01e2*/ 	.short	(.L_137 - .L_136)
	.align		4
.L_136:
        /*01e4*/ 	.word	index@(_ZN7cutlass13device_kernelIN5flash11enable_sm90INS1_16FlashAttnFwdSm90INS1_25CollectiveMainloopFwdSm90ILi2EN4cute5tupleIJNS5_1CILi1EEES8_S8_EEENS6_IJNS7_ILi128EEESA_SA_EEELi128ENS_6half_tEfNS_4arch4Sm90ELb1ELb0ELb0ELb0ELb0ELb0ELb0ELb1ELb1ELb1ELb1ELb0EEENS1_21CollectiveEpilogueFwdISB_S9_SC_SE_Li256ELb0ELb1ELb1ELb0EEENS1_19SingleTileSchedulerILb0ELb1ELb1ELi128EEEEEEEEEvNT_6ParamsE)
        /*01e8*/ 	.word	0x000000a8


	//----- nvinfo : EIATTR_FRAME_SIZE
	.align		4
.L_137:
        /*01ec*/ 	.byte	0x04, 0x11
        /*01ee*/ 	.short	(.L_139 - .L_138)
	.align		4
.L_138:
        /*01f0*/ 	.word	index@(_ZN7cutlass13device_kernelIN5flash11enable_sm90INS1_16FlashAttnFwdSm90INS1_25CollectiveMainloopFwdSm90ILi2EN4cute5tupleIJNS5_1CILi1EEES8_S8_EEENS6_IJNS7_ILi128EEESA_SA_EEELi128ENS_6half_tEfNS_4arch4Sm90ELb1ELb0ELb0ELb0ELb0ELb0ELb0ELb1ELb1ELb1ELb1ELb0EEENS1_21CollectiveEpilogueFwdISB_S9_SC_SE_Li256ELb0ELb1ELb1ELb0EEENS1_19SingleTileSchedulerILb0ELb1ELb1ELi128EEEEEEEEEvNT_6ParamsE)
        /*01f4*/ 	.word	0x00000018


	//----- nvinfo : EIATTR_REGCOUNT
	.align		4
.L_139:
        /*01f8*/ 	.byte	0x04, 0x2f
        /*01fa*/ 	.short	(.L_141 - .L_140)
	.align		4
.L_140:
        /*01fc*/ 	.word	index@(_ZN7cutlass13device_kernelIN5flash11enable_sm90INS1_16FlashAttnFwdSm90INS1_25CollectiveMainloopFwdSm90ILi2EN4cute5tupleIJNS5_1CILi1EEES8_S8_EEENS6_IJNS7_ILi128EEESA_SA_EEELi128ENS_6half_tEfNS_4arch4Sm90ELb0ELb1ELb0ELb1ELb0ELb1ELb0ELb1ELb1ELb1ELb1ELb0EEENS1_21CollectiveEpilogueFwdISB_S9_SC_SE_Li256ELb1ELb1ELb1ELb0EEENS1_36VarlenDynamicPersistentTileSchedulerILi128ELi128ELi256ELi128ELb1ELb1ELb1ELb1ELb0ELb1EEEEEEEEEvNT_6ParamsE)
        /*0200*/ 	.word	0x000000a8


	//----- nvinfo : EIATTR_FRAME_SIZE
	.align		4
.L_141:
        /*0204*/ 	.byte	0x04, 0x11
        /*0206*/ 	.short	(.L_143 - .L_142)
	.align		4
.L_142:
        /*0208*/ 	.word	index@(_ZN7cutlass13device_kernelIN5flash11enable_sm90INS1_16FlashAttnFwdSm90INS1_25CollectiveMainloopFwdSm90ILi2EN4cute5tupleIJNS5_1CILi1EEES8_S8_EEENS6_IJNS7_ILi128EEESA_SA_EEELi128ENS_6half_tEfNS_4arch4Sm90ELb0ELb1ELb0ELb1ELb0ELb1ELb0ELb1ELb1ELb1ELb1ELb0EEENS1_21CollectiveEpilogueFwdISB_S9_SC_SE_Li256ELb1ELb1ELb1ELb0EEENS1_36VarlenDynamicPersistentTileSchedulerILi128ELi128ELi256ELi128ELb1ELb1ELb1ELb1ELb0ELb1EEEEEEEEEvNT_6ParamsE)
        /*020c*/ 	.word	0x00000068


	//----- nvinfo : EIATTR_REGCOUNT
	.align		4
.L_143:
        /*0210*/ 	.byte	0x04, 0x2f
        /*0212*/ 	.short	(.L_145 - .L_144)
	.align		4
.L_144:
        /*0214*/ 	.word	index@(_ZN7cutlass13device_kernelIN5flash11enable_sm90INS1_16FlashAttnFwdSm90INS1_25CollectiveMainloopFwdSm90ILi2EN4cute5tupleIJNS5_1CILi1EEES8_S8_EEENS6_IJNS7_ILi128EEESA_SA_EEELi128ENS_6half_tEfNS_4arch4Sm90ELb0ELb1ELb0ELb1ELb0ELb0ELb0ELb1ELb1ELb1ELb1ELb0EEENS1_21CollectiveEpilogueFwdISB_S9_SC_SE_Li256ELb1ELb1ELb1ELb0EEENS1_36VarlenDynamicPersistentTileSchedulerILi128ELi128ELi256ELi128ELb1ELb1ELb1ELb1ELb0ELb1EEEEEEEEEvNT_6ParamsE)
        /*0218*/ 	.word	0x000000a8


	//----- nvinfo : EIATTR_FRAME_SIZE
	.align		4
.L_145:
        /*021c*/ 	.byte	0x04, 0x11
        /*021e*/ 	.short	(.L_147 - .L_146)
	.align		4
.L_146:
        /*0220*/ 	.word	index@(_ZN7cutlass13device_kernelIN5flash11enable_sm90INS1_16FlashAttnFwdSm90INS1_25CollectiveMainloopFwdSm90ILi2EN4cute5tupleIJNS5_1CILi1EEES8_S8_EEENS6_IJNS7_ILi128EEESA_SA_EEELi128ENS_6half_tEfNS_4arch4Sm90ELb0ELb1ELb0ELb1ELb0ELb0ELb0ELb1ELb1ELb1ELb1ELb0EEENS1_21CollectiveEpilogueFwdISB_S9_SC_SE_Li256ELb1ELb1ELb1ELb0EEENS1_36VarlenDynamicPersistentTileSchedulerILi128ELi128ELi256ELi128ELb1ELb1ELb1ELb1ELb0ELb1EEEEEEEEEvNT_6ParamsE)
        /*0224*/ 	.word	0x00000060


	//----- nvinfo : EIATTR_REGCOUNT
	.align		4
.L_147:
        /*0228*/ 	.byte	0x04, 0x2f
        /*022a*/ 	.short	(.L_149 - .L_148)
	.align		4
.L_148:
        /*022c*/ 	.word	index@(_ZN7cutlass13device_kernelIN5flash11enable_sm90INS1_16FlashAttnFwdSm90INS1_25CollectiveMainloopFwdSm90ILi2EN4cute5tupleIJNS5_1CILi1EEES8_S8_EEENS6_IJNS7_ILi128EEESA_SA_EEELi128ENS_6half_tEfNS_4arch4Sm90ELb0ELb1ELb0ELb0ELb0ELb0ELb0ELb1ELb1ELb1ELb1ELb0EEENS1_21CollectiveEpilogueFwdISB_S9_SC_SE_Li256ELb0ELb1ELb1ELb0EEENS1_19SingleTileSchedulerILb0ELb1ELb1ELi128EEEEEEEEEvNT_6ParamsE)
        /*0230*/ 	.word	0x000000a8


	//----- nvinfo : EIATTR_FRAME_SIZE
	.align		4
.L_149:
        /*0234*/ 	.byte	0x04, 0x11
        /*0236*/ 	.short	(.L_151 - .L_150)
	.align		4
.L_150:
        /*0238*/ 	.word	index@(_ZN7cutlass13device_kernelIN5flash11enable_sm90INS1_16FlashAttnFwdSm90INS1_25CollectiveMainloopFwdSm90ILi2EN4cute5tupleIJNS5_1CILi1EEES8_S8_EEENS6_IJNS7_ILi128EEESA_SA_EEELi128ENS_6half_tEfNS_4arch4Sm90ELb0ELb1ELb0ELb0ELb0ELb0ELb0ELb1ELb1ELb1ELb1ELb0EEENS1_21CollectiveEpilogueFwdISB_S9_SC_SE_Li256ELb0ELb1ELb1ELb0EEENS1_19SingleTileSchedulerILb0ELb1ELb1ELi128EEEEEEEEEvNT_6ParamsE)
        /*023c*/ 	.word	0x00000018


	//----- nvinfo : EIATTR_REGCOUNT
	.align		4
.L_151:
        /*0240*/ 	.byte	0x04, 0x2f
        /*0242*/ 	.short	(.L_153 - .L_152)
	.align		4
.L_152:
        /*0244*/ 	.word	index@(_ZN7cutlass13device_kernelIN5flash11enable_sm90INS1_16FlashAttnFwdSm90INS1_25CollectiveMainloopFwdSm90ILi2EN4cute5tupleIJNS5_1CILi1EEES8_S8_EEENS6_IJNS7_ILi128EEENS7_ILi176EEESA_EEELi128ENS_6half_tEfNS_4arch4Sm90ELb0ELb0ELb0ELb1ELb0ELb1ELb0ELb1ELb1ELb1ELb1ELb0EEENS1_21CollectiveEpilogueFwdINS6_IJSA_SA_SB_EEES9_SD_SF_Li256ELb1ELb1ELb1ELb0EEENS1_36VarlenDynamicPersistentTileSchedulerILi128ELi176ELi256ELi128ELb1ELb1ELb1ELb0ELb1ELb1EEEEEEEEEvNT_6ParamsE)
        /*0248*/ 	.word	0x000000a8


	//----- nvinfo : EIATTR_FRAME_SIZE
	.align		4
.L_153:
        /*024c*/ 	.byte	0x04, 0x11
        /*024e*/ 	.short	(.L_155 - .L_154)
	.align		4
.L_154:
        /*0250*/ 	.word	index@(_ZN7cutlass13device_kernelIN5flash11enable_sm90INS1_16FlashAttnFwdSm90INS1_25CollectiveMainloopFwdSm90ILi2EN4cute5tupleIJNS5_1CILi1EEES8_S8_EEENS6_IJNS7_ILi128EEENS7_ILi176EEESA_EEELi128ENS_6half_tEfNS_4arch4Sm90ELb0ELb0ELb0ELb1ELb0ELb1ELb0ELb1ELb1ELb1ELb1ELb0EEENS1_21CollectiveEpilogueFwdINS6_IJSA_SA_SB_EEES9_SD_SF_Li256ELb1ELb1ELb1ELb0EEENS1_36VarlenDynamicPersistentTileSchedulerILi128ELi176ELi256ELi128ELb1ELb1ELb1ELb0ELb1ELb1EEEEEEEEEvNT_6ParamsE)
        /*0254*/ 	.word	0x00000098


	//----- nvinfo : EIATTR_REGCOUNT
	.align		4
.L_155:
        /*0258*/ 	.byte	0x04, 0x2f
        /*025a*/ 	.short	(.L_157 - .L_156)
	.align		4
.L_156:
        /*025c*/ 	.word	index@(_ZN7cutlass13device_kernelIN5flash11enable_sm90INS1_16FlashAttnFwdSm90INS1_25CollectiveMainloopFwdSm90ILi2EN4cute5tupleIJNS5_1CILi1EEES8_S8_EEENS6_IJNS7_ILi128EEENS7_ILi176EEESA_EEELi128ENS_6half_tEfNS_4arch4Sm90ELb0ELb0ELb0ELb1ELb0ELb0ELb0ELb1ELb1ELb1ELb1ELb0EEENS1_21CollectiveEpilogueFwdINS6_IJSA_SA_SB_EEES9_SD_SF_Li256ELb1ELb1ELb1ELb0EEENS1_36VarlenDynamicPersistentTileSchedulerILi128ELi176ELi256ELi128ELb1ELb1ELb1ELb0ELb1ELb1EEEEEEEEEvNT_6ParamsE)
        /*0260*/ 	.word	0x000000a8


	//----- nvinfo : EIATTR_FRAME_SIZE
	.align		4
.L_157:
        /*0264*/ 	.byte	0x04, 0x11
        /*0266*/ 	.short	(.L_159 - .L_158)
	.align		4
.L_158:
        /*0268*/ 	.word	index@(_ZN7cutlass13device_kernelIN5flash11enable_sm90INS1_16FlashAttnFwdSm90INS1_25CollectiveMainloopFwdSm90ILi2EN4cute5tupleIJNS5_1CILi1EEES8_S8_EEENS6_IJNS7_ILi128EEENS7_ILi176EEESA_EEELi128ENS_6half_tEfNS_4arch4Sm90ELb0ELb0ELb0ELb1ELb0ELb0ELb0ELb1ELb1ELb1ELb1ELb0EEENS1_21CollectiveEpilogueFwdINS6_IJSA_SA_SB_EEES9_SD_SF_Li256ELb1ELb1ELb1ELb0EEENS1_36VarlenDynamicPersistentTileSchedulerILi128ELi176ELi256ELi128ELb1ELb1ELb1ELb0ELb1ELb1EEEEEEEEEvNT_6ParamsE)
        /*026c*/ 	.word	0x00000070


	//----- nvinfo : EIATTR_REGCOUNT
	.align		4
.L_159:
        /*0270*/ 	.byte	0x04, 0x2f
        /*0272*/ 	.short	(.L_161 - .L_160)
	.align		4
.L_160:
        /*0274*/ 	.word	index@(_ZN7cutlass13device_kernelIN5flash11enable_sm90INS1_16FlashAttnFwdSm90INS1_25CollectiveMainloopFwdSm90ILi2EN4cute5tupleIJNS5_1CILi1EEES8_S8_EEENS6_IJNS7_ILi128EEENS7_ILi176EEESA_EEELi128ENS_6half_tEfNS_4arch4Sm90ELb0ELb0ELb0ELb0ELb0ELb0ELb0ELb1ELb1ELb1ELb1ELb0EEENS1_21CollectiveEpilogueFwdINS6_IJSA_SA_SB_EEES9_SD_SF_Li256ELb0ELb1ELb1ELb0EEENS1_19SingleTileSchedulerILb0ELb1ELb1ELi128EEEEEEEEEvNT_6ParamsE)
        /*0278*/ 	.word	0x000000a8


	//----- nvinfo : EIATTR_FRAME_SIZE
	.align		4
.L_161:
        /*027c*/ 	.byte	0x04, 0x11
        /*027e*/ 	.short	(.L_163 - .L_162)
	.align		4
.L_162:
        /*0280*/ 	.word	index@(_ZN7cutlass13device_kernelIN5flash11enable_sm90INS1_16FlashAttnFwdSm90INS1_25CollectiveMainloopFwdSm90ILi2EN4cute5tupleIJNS5_1CILi1EEES8_S8_EEENS6_IJNS7_ILi128EEENS7_ILi176EEESA_EEELi128ENS_6half_tEfNS_4arch4Sm90ELb0ELb0ELb0ELb0ELb0ELb0ELb0ELb1ELb1ELb1ELb1ELb0EEENS1_21CollectiveEpilogueFwdINS6_IJSA_SA_SB_EEES9_SD_SF_Li256ELb0ELb1ELb1ELb0EEENS1_19SingleTileSchedulerILb0ELb1ELb1ELi128EEEEEEEEEvNT_6ParamsE)
        /*0284*/ 	.word	0x00000010


	//----- nvinfo : EIATTR_REGCOUNT
	.align		4
.L_163:
        /*0288*/ 	.byte	0x04, 0x2f
        /*028a*/ 	.short	(.L_165 - .L_164)
	.align		4
.L_164:
        /*028c*/ 	.word	index@(_ZN7cutlass13device_kernelIN5flash11enable_sm90INS1_16FlashAttnFwdSm90INS1_25CollectiveMainloopFwdSm90ILi2EN4cute5tupleIJNS5_1CILi1EEES8_S8_EEENS6_IJNS7_ILi128EEENS7_ILi112EEENS7_ILi192EEEEEELi192ENS_6half_tEfNS_4arch4Sm90ELb1ELb0ELb0ELb1ELb0ELb1ELb0ELb1ELb1ELb1ELb1ELb0EEENS1_21CollectiveEpilogueFwdINS6_IJSA_SC_SB_EEES9_SE_SG_Li256ELb1ELb1ELb1ELb0EEENS1_36VarlenDynamicPersistentTileSchedulerILi128ELi112ELi256ELi128ELb1ELb1ELb1ELb1ELb1ELb1EEEEEEEEEvNT_6ParamsE)
        /*0290*/ 	.word	0x000000a8


	//----- nvinfo : EIATTR_FRAME_SIZE
	.align		4
.L_165:
        /*0294*/ 	.byte	0x04, 0x11
        /*0296*/ 	.short	(.L_167 - .L_166)
	.align		4
.L_166:
        /*0298*/ 	.word	index@(_ZN7cutlass13device_kernelIN5flash11enable_sm90INS1_16FlashAttnFwdSm90INS1_25CollectiveMainloopFwdSm90ILi2EN4cute5tupleIJNS5_1CILi1EEES8_S8_EEENS6_IJNS7_ILi128EEENS7_ILi112EEENS7_ILi192EEEEEELi192ENS_6half_tEfNS_4arch4Sm90ELb1ELb0ELb0ELb1ELb0ELb1ELb0ELb1ELb1ELb1ELb1ELb0EEENS1_21CollectiveEpilogueFwdINS6_IJSA_SC_SB_EEES9_SE_SG_Li256ELb1ELb1ELb1ELb0EEENS1_36VarlenDynamicPersistentTileSchedulerILi128ELi112ELi256ELi128ELb1ELb1ELb1ELb1ELb1ELb1EEEEEEEEEvNT_6ParamsE)
        /*029c*/ 	.word	0x00000080


	//----- nvinfo : EIATTR_REGCOUNT
	.align		4
.L_167:
        /*02a0*/ 	.byte	0x04, 0x2f
        /*02a2*/ 	.short	(.L_169 - .L_168)
	.align		4
.L_168:
        /*02a4*/ 	.word	index@(_ZN7cutlass13device_kernelIN5flash11enable_sm90INS1_16FlashAttnFwdSm90INS1_25CollectiveMainloopFwdSm90ILi2EN4cute5tupleIJNS5_1CILi1EEES8_S8_EEENS6_IJNS7_ILi128EEENS7_ILi112EEENS7_ILi192EEEEEELi192ENS_6half_tEfNS_4arch4Sm90ELb1ELb0ELb0ELb1ELb0ELb0ELb0ELb1ELb1ELb1ELb1ELb0EEENS1_21CollectiveEpilogueFwdINS6_IJSA_SC_SB_EEES9_SE_SG_Li256ELb1ELb1ELb1ELb0EEENS1_36VarlenDynamicPersistentTileSchedulerILi128ELi112ELi256ELi128ELb1ELb1ELb1ELb1ELb1ELb1EEEEEEEEEvNT_6ParamsE)
        /*02a8*/ 	.word	0x000000a8


	//----- nvinfo : EIATTR_FRAME_SIZE
	.align		4
.L_169:
        /*02ac*/ 	.byte	0x04, 0x11
        /*02ae*/ 	.short	(.L_171 - .L_170)
	.align		4
.L_170:
        /*02b0*/ 	.word	index@(_ZN7cutlass13device_kernelIN5flash11enable_sm90INS1_16FlashAttnFwdSm90INS1_25CollectiveMainloopFwdSm90ILi2EN4cute5tupleIJNS5_1CILi1EEES8_S8_EEENS6_IJNS7_ILi128EEENS7_ILi112EEENS7_ILi192EEEEEELi192ENS_6half_tEfNS_4arch4Sm90ELb1ELb0ELb0ELb1ELb0ELb0ELb0ELb1ELb1ELb1ELb1ELb0EEENS1_21CollectiveEpilogueFwdINS6_IJSA_SC_SB_EEES9_SE_SG_Li256ELb1ELb1ELb1ELb0EEENS1_36VarlenDynamicPersistentTileSchedulerILi128ELi112ELi256ELi128ELb1ELb1ELb1ELb1ELb1ELb1EEEEEEEEEvNT_6ParamsE)
        /*02b4*/ 	.word	0x00000068


	//----- nvinfo : EIATTR_REGCOUNT
	.align		4
.L_171:
        /*02b8*/ 	.byte	0x04, 0x2f
        /*02ba*/ 	.short	(.L_173 - .L_172)
	.align		4
.L_172:
        /*02bc*/ 	.word	index@(_ZN7cutlass13device_kernelIN5flash11enable_sm90INS1_16FlashAttnFwdSm90INS1_25CollectiveMainloopFwdSm90ILi2EN4cute5tupleIJNS5_1CILi1EEES8_S8_EEENS6_IJNS7_ILi128EEENS7_ILi112EEENS7_ILi192EEEEEELi192ENS_6half_tEfNS_4arch4Sm90ELb1ELb0ELb0ELb0ELb0ELb0ELb0ELb1ELb1ELb1ELb1ELb0EEENS1_21CollectiveEpilogueFwdINS6_IJSA_SC_SB_EEES9_SE_SG_Li256ELb0ELb1ELb1ELb0EEENS1_19SingleTileSchedulerILb0ELb1ELb1ELi128EEEEEEEEEvNT_6ParamsE)
        /*02c0*/ 	.word	0x000000a8


	//----- nvinfo : EIATTR_FRAME_SIZE
	.align		4
.L_173:
        /*02c4*/ 	.byte	0x04, 0x11
        /*02c6*/ 	.short	(.L_175 - .L_174)
	.align		4
.L_174:
        /*02c8*/ 	.word	index@(_ZN7cutlass13device_kernelIN5flash11enable_sm90INS1_16FlashAttnFwdSm90INS1_25CollectiveMainloopFwdSm90ILi2EN4cute5tupleIJNS5_1CILi1EEES8_S8_EEENS6_IJNS7_ILi128EEENS7_ILi112EEENS7_ILi192EEEEEELi192ENS_6half_tEfNS_4arch4Sm90ELb1ELb0ELb0ELb0ELb0ELb0ELb0ELb1ELb1ELb1ELb1ELb0EEENS1_21CollectiveEpilogueFwdINS6_IJSA_SC_SB_EEES9_SE_SG_Li256ELb0ELb1ELb1ELb0EEENS1_19SingleTileSchedulerILb0ELb1ELb1ELi128EEEEEEEEEvNT_6ParamsE)
        /*02cc*/ 	.word	0x00000010


	//----- nvinfo : EIATTR_REGCOUNT
	.align		4
.L_175:
        /*02d0*/ 	.byte	0x04, 0x2f
        /*02d2*/ 	.short	(.L_177 - .L_176)
	.align		4
.L_176:
        /*02d4*/ 	.word	index@(_ZN7cutlass13device_kernelIN5flash11enable_sm90INS1_16FlashAttnFwdSm90INS1_25CollectiveMainloopFwdSm90ILi2EN4cute5tupleIJNS5_1CILi1EEES8_S8_EEENS6_IJNS7_ILi128EEENS7_ILi96EEENS7_ILi192EEEEEELi192ENS_6half_tEfNS_4arch4Sm90ELb0ELb1ELb0ELb1ELb0ELb1ELb0ELb1ELb1ELb1ELb1ELb0EEENS1_21CollectiveEpilogueFwdINS6_IJSA_SC_SB_EEES9_SE_SG_Li256ELb1ELb1ELb1ELb0EEENS1_36VarlenDynamicPersistentTileSchedulerILi128ELi96ELi256ELi128ELb1ELb1ELb1ELb1ELb0ELb1EEEEEEEEEvNT_6ParamsE)
        /*02d8*/ 	.word	0x000000a8


	//----- nvinfo : EIATTR_FRAME_SIZE
	.align		4
.L_177:
        /*02dc*/ 	.byte	0x04, 0x11
        /*02de*/ 	.short	(.L_179 - .L_178)
	.align		4
.L_178:
        /*02e0*/ 	.word	index@(_ZN7cutlass13device_kernelIN5flash11enable_sm90INS1_16FlashAttnFwdSm90INS1_25CollectiveMainloopFwdSm90ILi2EN4cute5tupleIJNS5_1CILi1EEES8_S8_EEENS6_IJNS7_ILi128EEENS7_ILi96EEENS7_ILi192EEEEEELi192ENS_6half_tEfNS_4arch4Sm90ELb0ELb1ELb0ELb1ELb0ELb1ELb0ELb1ELb1ELb1ELb1ELb0EEENS1_21CollectiveEpilogueFwdINS6_IJSA_SC_SB_EEES9_SE_SG_Li256ELb1ELb1ELb1ELb0EEENS1_36VarlenDynamicPersistentTileSchedulerILi128ELi96ELi256ELi128ELb1ELb1ELb1ELb1ELb0ELb1EEEEEEEEEvNT_6ParamsE)
        /*02e4*/ 	.word	0x00000098


	//----- nvinfo : EIATTR_REGCOUNT
	.align		4
.L_179:
        /*02e8*/ 	.byte	0x04, 0x2f
        /*02ea*/ 	.short	(.L_181 - .L_180)
	.align		4
.L_180:
        /*02ec*/ 	.word	index@(_ZN7cutlass13device_kernelIN5flash11enable_sm90INS1_16FlashAttnFwdSm90INS1_25CollectiveMainloopFwdSm90ILi2EN4cute5tupleIJNS5_1CILi1EEES8_S8_EEENS6_IJNS7_ILi128EEENS7_ILi96EEENS7_ILi192EEEEEELi192ENS_6half_tEfNS_4arch4Sm90ELb0ELb1ELb0ELb1ELb0ELb0ELb0ELb1ELb1ELb1ELb1ELb0EEENS1_21CollectiveEpilogueFwdINS6_IJSA_SC_SB_EEES9_SE_SG_Li256ELb1ELb1ELb1ELb0EEENS1_36VarlenDynamicPersistentTileSchedulerILi128ELi96ELi256ELi128ELb1ELb1ELb1ELb1ELb0ELb1EEEEEEEEEvNT_6ParamsE)
        /*02f0*/ 	.word	0x000000a8


	//----- nvinfo : EIATTR_FRAME_SIZE
	.align		4
.L_181:
        /*02f4*/ 	.byte	0x04, 0x11
        /*02f6*/ 	.short	(.L_183 - .L_182)
	.align		4
.L_182:
        /*02f8*/ 	.word	index@(_ZN7cutlass13device_kernelIN5flash11enable_sm90INS1_16FlashAttnFwdSm90INS1_25CollectiveMainloopFwdSm90ILi2EN4cute5tupleIJNS5_1CILi1EEES8_S8_EEENS6_IJNS7_ILi128EEENS7_ILi96EEENS7_ILi192EEEEEELi192ENS_6half_tEfNS_4arch4Sm90ELb0ELb1ELb0ELb1ELb0ELb0ELb0ELb1ELb1ELb1ELb1ELb0EEENS1_21CollectiveEpilogueFwdINS6_IJSA_SC_SB_EEES9_SE_SG_Li256ELb1ELb1ELb1ELb0EEENS1_36VarlenDynamicPersistentTileSchedulerILi128ELi96ELi256ELi128ELb1ELb1ELb1ELb1ELb0ELb1EEEEEEEEEvNT_6ParamsE)
        /*02fc*/ 	.word	0x00000060


	//----- nvinfo : EIATTR_REGCOUNT
	.align		4
.L_183:
        /*0300*/ 	.byte	0x04, 0x2f
        /*0302*/ 	.short	(.L_185 - .L_184)
	.align		4
.L_184:
        /*0304*/ 	.word	index@(_ZN7cutlass13device_kernelIN5flash11enable_sm90INS1_16FlashAttnFwdSm90INS1_25CollectiveMainloopFwdSm90ILi2EN4cute5tupleIJNS5_1CILi1EEES8_S8_EEENS6_IJNS7_ILi128EEENS7_ILi96EEENS7_ILi192EEEEEELi192ENS_6half_tEfNS_4arch4Sm90ELb0ELb1ELb0ELb0ELb0ELb0ELb0ELb1ELb1ELb1ELb1ELb0EEENS1_21CollectiveEpilogueFwdINS6_IJSA_SC_SB_EEES9_SE_SG_Li256ELb0ELb1ELb1ELb0EEENS1_19SingleTileSchedulerILb0ELb1ELb1ELi128EEEEEEEEEvNT_6ParamsE)
        /*0308*/ 	.word	0x000000a8


	//----- nvinfo : EIATTR_FRAME_SIZE
	.align		4
.L_185:
        /*030c*/ 	.byte	0x04, 0x11
        /*030e*/ 	.short	(.L_187 - .L_186)
	.align		4
.L_186:
        /*0310*/ 	.word	index@(_ZN7cutlass13device_kernelIN5flash11enable_sm90INS1_16FlashAttnFwdSm90INS1_25CollectiveMainloopFwdSm90ILi2EN4cute5tupleIJNS5_1CILi1EEES8_S8_EEENS6_IJNS7_ILi128EEENS7_ILi96EEENS7_ILi192EEEEEELi192ENS_6half_tEfNS_4arch4Sm90ELb0ELb1ELb0ELb0ELb0ELb0ELb0ELb1ELb1ELb1ELb1ELb0EEENS1_21CollectiveEpilogueFwdINS6_IJSA_SC_SB_EEES9_SE_SG_Li256ELb0ELb1ELb1ELb0EEENS1_19SingleTileSchedulerILb0ELb1ELb1ELi128EEEEEEEEEvNT_6ParamsE)
        /*0314*/ 	.word	0x00000010


	//----- nvinfo : EIATTR_REGCOUNT
	.align		4
.L_187:
        /*0318*/ 	.byte	0x04, 0x2f
        /*031a*/ 	.short	(.L_189 - .L_188)
	.align		4
.L_188:
        /*031c*/ 	.word	index@(_ZN7cutlass13device_kernelIN5flash11enable_sm90INS1_16FlashAttnFwdSm90INS1_25CollectiveMainloopFwdSm90ILi2EN4cute5tupleIJNS5_1CILi1EEES8_S8_EEENS6_IJNS7_ILi128EEENS7_ILi112EEENS7_ILi192EEEEEELi192ENS_6half_tEfNS_4arch4Sm90ELb0ELb0ELb0ELb1ELb0ELb1ELb0ELb1ELb1ELb1ELb1ELb0EEENS1_21CollectiveEpilogueFwdINS6_IJSA_SC_SB_EEES9_SE_SG_Li256ELb1ELb1ELb1ELb0EEENS1_36VarlenDynamicPersistentTileSchedulerILi128ELi112ELi256ELi128ELb1ELb1ELb1ELb0ELb1ELb1EEEEEEEEEvNT_6ParamsE)
        /*0320*/ 	.word	0x000000a8


	//----- nvinfo : EIATTR_FRAME_SIZE
	.align		4
.L_189:
        /*0324*/ 	.byte	0x04, 0x11
        /*0326*/ 	.short	(.L_191 - .L_190)
	.align		4
.L_190:
        /*0328*/ 	.word	index@(_ZN7cutlass13device_kernelIN5flash11enable_sm90INS1_16FlashAttnFwdSm90INS1_25CollectiveMainloopFwdSm90ILi2EN4cute5tupleIJNS5_1CILi1EEES8_S8_EEENS6_IJNS7_ILi128EEENS7_ILi112EEENS7_ILi192EEEEEELi192ENS_6half_tEfNS_4arch4Sm90ELb0ELb0ELb0ELb1ELb0ELb1ELb0ELb1ELb1ELb1ELb1ELb0EEENS1_21CollectiveEpilogueFwdINS6_IJSA_SC_SB_EEES9_SE_SG_Li256ELb1ELb1ELb1ELb0EEENS1_36VarlenDynamicPersistentTileSchedulerILi128ELi112ELi256ELi128ELb1ELb1ELb1ELb0ELb1ELb1EEEEEEEEEvNT_6ParamsE)
        /*032c*/ 	.word	0x00000080


	//----- nvinfo : EIATTR_REGCOUNT
	.align		4
.L_191:
        /*0330*/ 	.byte	0x04, 0x2f
        /*0332*/ 	.short	(.L_193 - .L_192)
	.align		4
.L_192:
        /*0334*/ 	.word	index@(_ZN7cutlass13device_kernelIN5flash11enable_sm90INS1_16FlashAttnFwdSm90INS1_25CollectiveMainloopFwdSm90ILi2EN4cute5tupleIJNS5_1CILi1EEES8_S8_EEENS6_IJNS7_ILi128EEENS7_ILi112EEENS7_ILi192EEEEEELi192ENS_6half_tEfNS_4arch4Sm90ELb0ELb0ELb0ELb1ELb0ELb0ELb0ELb1ELb1ELb1ELb1ELb0EEENS1_21CollectiveEpilogueFwdINS6_IJSA_SC_SB_EEES9_SE_SG_Li256ELb1ELb1ELb1ELb0EEENS1_36VarlenDynamicPersistentTileSchedulerILi128ELi112ELi256ELi128ELb1ELb1ELb1ELb0ELb1ELb1EEEEEEEEEvNT_6ParamsE)
        /*0338*/ 	.word	0x000000a8


	//----- nvinfo : EIATTR_FRAME_SIZE
	.align		4
.L_193:
        /*033c*/ 	.byte	0x04, 0x11
        /*033e*/ 	.short	(.L_195 - .L_194)
	.align		4
.L_194:
        /*0340*/ 	.word	index@(_ZN7cutlass13device_kernelIN5flash11enable_sm90INS1_16FlashAttnFwdSm90INS1_25CollectiveMainloopFwdSm90ILi2EN4cute5tupleIJNS5_1CILi1EEES8_S8_EEENS6_IJNS7_ILi128EEENS7_ILi112EEENS7_ILi192EEEEEELi192ENS_6half_tEfNS_4arch4Sm90ELb0ELb0ELb0ELb1ELb0ELb0ELb0ELb1ELb1ELb1ELb1ELb0EEENS1_21CollectiveEpilogueFwdINS6_IJSA_SC_SB_EEES9_SE_SG_Li256ELb1ELb1ELb1ELb0EEENS1_36VarlenDynamicPersistentTileSchedulerILi128ELi112ELi256ELi128ELb1ELb1ELb1ELb0ELb1ELb1EEEEEEEEEvNT_6ParamsE)
        /*0344*/ 	.word	0x00000068


	//----- nvinfo : EIATTR_REGCOUNT
	.align		4
.L_195:
        /*0348*/ 	.byte	0x04, 0x2f
        /*034a*/ 	.short	(.L_197 - .L_196)
	.align		4
.L_196:
        /*034c*/ 	.word	index@(_ZN7cutlass13device_kernelIN5flash11enable_sm90INS1_16FlashAttnFwdSm90INS1_25CollectiveMainloopFwdSm90ILi2EN4cute5tupleIJNS5_1CILi1EEES8_S8_EEENS6_IJNS7_ILi128EEENS7_ILi112EEENS7_ILi192EEEEEELi192ENS_6half_tEfNS_4arch4Sm90ELb0ELb0ELb0ELb0ELb0ELb0ELb0ELb1ELb1ELb1ELb1ELb0EEENS1_21CollectiveEpilogueFwdINS6_IJSA_SC_SB_EEES9_SE_SG_Li256ELb0ELb1ELb1ELb0EEENS1_19SingleTileSchedulerILb0ELb1ELb1ELi128EEEEEEEEEvNT_6ParamsE)
        /*0350*/ 	.word	0x000000a8


	//----- nvinfo : EIATTR_FRAME_SIZE
	.align		4
.L_197:
        /*0354*/ 	.byte	0x04, 0x11
        /*0356*/ 	.short	(.L_199 - .L_198)
	.align		4
.L_198:
        /*0358*/ 	.word	index@(_ZN7cutlass13device_kernelIN5flash11enable_sm90INS1_16FlashAttnFwdSm90INS1_25CollectiveMainloopFwdSm90ILi2EN4cute5tupleIJNS5_1CILi1EEES8_S8_EEENS6_IJNS7_ILi128EEENS7_ILi112EEENS7_ILi192EEEEEELi192ENS_6half_tEfNS_4arch4Sm90ELb0ELb0ELb0ELb0ELb0ELb0ELb0ELb1ELb1ELb1ELb1ELb0EEENS1_21CollectiveEpilogueFwdINS6_IJSA_SC_SB_EEES9_SE_SG_Li256ELb0ELb1ELb1ELb0EEENS1_19SingleTileSchedulerILb0ELb1ELb1ELi128EEEEEEEEEvNT_6ParamsE)
        /*035c*/ 	.word	0x00000010


	//----- nvinfo : EIATTR_REGCOUNT
	.align		4
.L_199:
        /*0360*/ 	.byte	0x04, 0x2f
        /*0362*/ 	.short	(.L_201 - .L_200)
	.align		4
.L_200:
        /*0364*/ 	.word	index@(_ZN7cutlass13device_kernelIN5flash11enable_sm90INS1_16FlashAttnFwdSm90INS1_25CollectiveMainloopFwdSm90ILi2EN4cute5tupleIJNS5_1CILi1EEES8_S8_EEENS6_IJNS7_ILi128EEENS7_ILi80EEENS7_ILi256EEEEEELi256ENS_6half_tEfNS_4arch4Sm90ELb1ELb0ELb0ELb1ELb0ELb1ELb0ELb1ELb1ELb1ELb1ELb0EEENS1_21CollectiveEpilogueFwdINS6_IJSA_SC_SB_EEES9_SE_SG_Li256ELb1ELb1ELb1ELb0EEENS1_36VarlenDynamicPersistentTileSchedulerILi128ELi80ELi256ELi128ELb1ELb1ELb1ELb1ELb1ELb1EEEEEEEEEvNT_6ParamsE)
        /*0368*/ 	.word	0x000000a8


	//----- nvinfo : EIATTR_FRAME_SIZE
	.align		4
.L_201:
        /*036c*/ 	.byte	0x04, 0x11
        /*036e*/ 	.short	(.L_203 - .L_202)
	.align		4
.L_202:
        /*0370*/ 	.word	index@(_ZN7cutlass13device_kernelIN5flash11enable_sm90INS1_16FlashAttnFwdSm90INS1_25CollectiveMainloopFwdSm90ILi2EN4cute5tupleIJNS5_1CILi1EEES8_S8_EEENS6_IJNS7_ILi128EEENS7_ILi80EEENS7_ILi256EEEEEELi256ENS_6half_tEfNS_4arch4Sm90ELb1ELb0ELb0ELb1ELb0ELb1ELb0ELb1ELb1ELb1ELb1ELb0EEENS1_21CollectiveEpilogueFwdINS6_IJSA_SC_SB_EEES9_SE_SG_Li256ELb1ELb1ELb1ELb0EEENS1_36VarlenDynamicPersistentTileSchedulerILi128ELi80ELi256ELi128ELb1ELb1ELb1ELb1ELb1ELb1EEEEEEEEEvNT_6ParamsE)
        /*0374*/ 	.word	0x000000c8


	//----- nvinfo : EIATTR_REGCOUNT
	.align		4
.L_203:
        /*0378*/ 	.byte	0x04, 0x2f
        /*037a*/ 	.short	(.L_205 - .L_204)
	.align		4
.L_204:
        /*037c*/ 	.word	index@(_ZN7cutlass13device_kernelIN5flash11enable_sm90INS1_16FlashAttnFwdSm90INS1_25CollectiveMainloopFwdSm90ILi2EN4cute5tupleIJNS5_1CILi1EEES8_S8_EEENS6_IJNS7_ILi128EEENS7_ILi80EEENS7_ILi256EEEEEELi256ENS_6half_tEfNS_4arch4Sm90ELb1ELb0ELb0ELb1ELb0ELb0ELb0ELb1ELb1ELb1ELb1ELb0EEENS1_21CollectiveEpilogueFwdINS6_IJSA_SC_SB_EEES9_SE_SG_Li256ELb1ELb1ELb1ELb0EEENS1_36VarlenDynamicPersistentTileSchedulerILi128ELi80ELi256ELi128ELb1ELb1ELb1ELb1ELb1ELb1EEEEEEEEEvNT_6ParamsE)
        /*0380*/ 	.word	0x000000a8


	//----- nvinfo : EIATTR_FRAME_SIZE
	.align		4
.L_205:
        /*0384*/ 	.byte	0x04, 0x11
        /*0386*/ 	.short	(.L_207 - .L_206)
	.align		4
.L_206:
        /*0388*/ 	.word	index@(_ZN7cutlass13device_kernelIN5flash11enable_sm90INS1_16FlashAttnFwdSm90INS1_25CollectiveMainloopFwdSm90ILi2EN4cute5tupleIJNS5_1CILi1EEES8_S8_EEENS6_IJNS7_ILi128EEENS7_ILi80EEENS7_ILi256EEEEEELi256ENS_6half_tEfNS_4arch4Sm90ELb1ELb0ELb0ELb1ELb0ELb0ELb0ELb1ELb1ELb1ELb1ELb0EEENS1_21CollectiveEpilogueFwdINS6_IJSA_SC_SB_EEES9_SE_SG_Li256ELb1ELb1ELb1ELb0EEENS1_36VarlenDynamicPersistentTileSchedulerILi128ELi80ELi256ELi128ELb1ELb1ELb1ELb1ELb1ELb1EEEEEEEEEvNT_6ParamsE)
        /*038c*/ 	.word	0x00000070


	//----- nvinfo : EIATTR_REGCOUNT
	.align		4
.L_207:
        /*0390*/ 	.byte	0x04, 0x2f
        /*0392*/ 	.short	(.L_209 - .L_208)
	.align		4
.L_208:
        /*0394*/ 	.word	index@(_ZN7cutlass13device_kernelIN5flash11enable_sm90INS1_16FlashAttnFwdSm90INS1_25CollectiveMainloopFwdSm90ILi2EN4cute5tupleIJNS5_1CILi1EEES8_S8_EEENS6_IJNS7_ILi128EEENS7_ILi80EEENS7_ILi256EEEEEELi256ENS_6half_tEfNS_4arch4Sm90ELb1ELb0ELb0ELb0ELb0ELb0ELb0ELb1ELb1ELb1ELb1ELb0EEENS1_21CollectiveEpilogueFwdINS6_IJSA_SC_SB_EEES9_SE_SG_Li256ELb0ELb1ELb1ELb0EEENS1_19SingleTileSchedulerILb0ELb1ELb1ELi128EEEEEEEEEvNT_6ParamsE)
        /*0398*/ 	.word	0x000000a8


	//----- nvinfo : EIATTR_FRAME_SIZE
	.align		4
.L_209:
        /*039c*/ 	.byte	0x04, 0x11
        /*039e*/ 	.short	(.L_211 - .L_210)
	.align		4
.L_210:
        /*03a0*/ 	.word	index@(_ZN7cutlass13device_kernelIN5flash11enable_sm90INS1_16FlashAttnFwdSm90INS1_25CollectiveMainloopFwdSm90ILi2EN4cute5tupleIJNS5_1CILi1EEES8_S8_EEENS6_IJNS7_ILi128EEENS7_ILi80EEENS7_ILi256EEEEEELi256ENS_6half_tEfNS_4arch4Sm90ELb1ELb0ELb0ELb0ELb0ELb0ELb0ELb1ELb1ELb1ELb1ELb0EEENS1_21CollectiveEpilogueFwdINS6_IJSA_SC_SB_EEES9_SE_SG_Li256ELb0ELb1ELb1ELb0EEENS1_19SingleTileSchedulerILb0ELb1ELb1ELi128EEEEEEEEEvNT_6ParamsE)
        /*03a4*/ 	.word	0x00000018


	//----- nvinfo : EIATTR_REGCOUNT
	.align		4
.L_211:
        /*03a8*/ 	.byte	0x04, 0x2f
        /*03aa*/ 	.short	(.L_213 - .L_212)
	.align		4
.L_212:
        /*03ac*/ 	.word	index@(_ZN7cutlass13device_kernelIN5flash11enable_sm90INS1_16FlashAttnFwdSm90INS1_25CollectiveMainloopFwdSm90ILi2EN4cute5tupleIJNS5_1CILi1EEES8_S8_EEENS6_IJNS7_ILi128EEENS7_ILi64EEENS7_ILi256EEEEEELi256ENS_6half_tEfNS_4arch4Sm90ELb0ELb1ELb0ELb1ELb0ELb1ELb0ELb1ELb1ELb1ELb1ELb0EEENS1_21CollectiveEpilogueFwdINS6_IJSA_SC_SB_EEES9_SE_SG_Li256ELb1ELb1ELb1ELb0EEENS1_36VarlenDynamicPersistentTileSchedulerILi128ELi64ELi256ELi128ELb1ELb1ELb1ELb1ELb0ELb1EEEEEEEEEvNT_6ParamsE)
        /*03b0*/ 	.word	0x000000a8


	//----- nvinfo : EIATTR_FRAME_SIZE
	.align		4
.L_213:
        /*03b4*/ 	.byte	0x04, 0x11
        /*03b6*/ 	.short	(.L_215 - .L_214)
	.align		4
.L_214:
        /*03b8*/ 	.word	index@(_ZN7cutlass13device_kernelIN5flash11enable_sm90INS1_16FlashAttnFwdSm90INS1_25CollectiveMainloopFwdSm90ILi2EN4cute5tupleIJNS5_1CILi1EEES8_S8_EEENS6_IJNS7_ILi128EEENS7_ILi64EEENS7_ILi256EEEEEELi256ENS_6half_tEfNS_4arch4Sm90ELb0ELb1ELb0ELb1ELb0ELb1ELb0ELb1ELb1ELb1ELb1ELb0EEENS1_21CollectiveEpilogueFwdINS6_IJSA_SC_SB_EEES9_SE_SG_Li256ELb1ELb1ELb1ELb0EEENS1_36VarlenDynamicPersistentTileSchedulerILi128ELi64ELi256ELi128ELb1ELb1ELb1ELb1ELb0ELb1EEEEEEEEEvNT_6ParamsE)
        /*03bc*/ 	.word	0x000000a8


	//----- nvinfo : EIATTR_REGCOUNT
	.align		4
.L_215:
        /*03c0*/ 	.byte	0x04, 0x2f
        /*03c2*/ 	.short	(.L_217 - .L_216)
	.align		4
.L_216:
        /*03c4*/ 	.word	index@(_ZN7cutlass13device_kernelIN5flash11enable_sm90INS1_16FlashAttnFwdSm90INS1_25CollectiveMainloopFwdSm90ILi2EN4cute5tupleIJNS5_1CILi1EEES8_S8_EEENS6_IJNS7_ILi128EEENS7_ILi64EEENS7_ILi256EEEEEELi256ENS_6half_tEfNS_4arch4Sm90ELb0ELb1ELb0ELb1ELb0ELb0ELb0ELb1ELb1ELb1ELb1ELb0EEENS1_21CollectiveEpilogueFwdINS6_IJSA_SC_SB_EEES9_SE_SG_Li256ELb1ELb1ELb1ELb0EEENS1_36VarlenDynamicPersistentTileSchedulerILi128ELi64ELi256ELi128ELb1ELb1ELb1ELb1ELb0ELb1EEEEEEEEEvNT_6ParamsE)
        /*03c8*/ 	.word	0x000000a8


	//----- nvinfo : EIATTR_FRAME_SIZE
	.align		4
.L_217:
        /*03cc*/ 	.byte	0x04, 0x11
        /*03ce*/ 	.short	(.L_219 - .L_218)
	.align		4
.L_218:
        /*03d0*/ 	.word	index@(_ZN7cutlass13device_kernelIN5flash11enable_sm90INS1_16FlashAttnFwdSm90INS1_25CollectiveMainloopFwdSm90ILi2EN4cute5tupleIJNS5_1CILi1EEES8_S8_EEENS6_IJNS7_ILi128EEENS7_ILi64EEENS7_ILi256EEEEEELi256ENS_6half_tEfNS_4arch4Sm90ELb0ELb1ELb0ELb1ELb0ELb0ELb0ELb1ELb1ELb1ELb1ELb0EEENS1_21CollectiveEpilogueFwdINS6_IJSA_SC_SB_EEES9_SE_SG_Li256ELb1ELb1ELb1ELb0EEENS1_36VarlenDynamicPersistentTileSchedulerILi128ELi64ELi256ELi128ELb1ELb1ELb1ELb1ELb0ELb1EEEEEEEEEvNT_6ParamsE)
        /*03d4*/ 	.word	0x00000070


	//----- nvinfo : EIATTR_REGCOUNT
	.align		4
.L_219:
        /*03d8*/ 	.byte	0x04, 0x2f
        /*03da*/ 	.short	(.L_221 - .L_220)
	.align		4
.L_220:
        /*03dc*/ 	.word	index@(_ZN7cutlass13device_kernelIN5flash11enable_sm90INS1_16FlashAttnFwdSm90INS1_25CollectiveMainloopFwdSm90ILi2EN4cute5tupleIJNS5_1CILi1EEES8_S8_EEENS6_IJNS7_ILi128EEENS7_ILi64EEENS7_ILi256EEEEEELi256ENS_6half_tEfNS_4arch4Sm90ELb0ELb1ELb0ELb0ELb0ELb0ELb0ELb1ELb1ELb1ELb1ELb0EEENS1_21CollectiveEpilogueFwdINS6_IJSA_SC_SB_EEES9_SE_SG_Li256ELb0ELb1ELb1ELb0EEENS1_19SingleTileSchedulerILb0ELb1ELb1ELi128EEEEEEEEEvNT_6ParamsE)
        /*03e0*/ 	.word	0x000000a8


	//----- nvinfo : EIATTR_FRAME_SIZE
	.align		4
.L_221:
        /*03e4*/ 	.byte	0x04, 0x11
        /*03e6*/ 	.short	(.L_223 - .L_222)
	.align		4
.L_222:
        /*03e8*/ 	.word	index@(_ZN7cutlass13device_kernelIN5flash11enable_sm90INS1_16FlashAttnFwdSm90INS1_25CollectiveMainloopFwdSm90ILi2EN4cute5tupleIJNS5_1CILi1EEES8_S8_EEENS6_IJNS7_ILi128EEENS7_ILi64EEENS7_ILi256EEEEEELi256ENS_6half_tEfNS_4arch4Sm90ELb0ELb1ELb0ELb0ELb0ELb0ELb0ELb1ELb1ELb1ELb1ELb0EEENS1_21CollectiveEpilogueFwdINS6_IJSA_SC_SB_EEES9_SE_SG_Li256ELb0ELb1ELb1ELb0EEENS1_19SingleTileSchedulerILb0ELb1ELb1ELi128EEEEEEEEEvNT_6ParamsE)
        /*03ec*/ 	.word	0x00000010


	//----- nvinfo : EIATTR_REGCOUNT
	.align		4
.L_223:
        /*03f0*/ 	.byte	0x04, 0x2f
        /*03f2*/ 	.short	(.L_225 - .L_224)
	.align		4
.L_224:
        /*03f4*/ 	.word	index@(_ZN7cutlass13device_kernelIN5flash11enable_sm90INS1_16FlashAttnFwdSm90INS1_25CollectiveMainloopFwdSm90ILi2EN4cute5tupleIJNS5_1CILi1EEES8_S8_EEENS6_IJNS7_ILi128EEENS7_ILi80EEENS7_ILi256EEEEEELi256ENS_6half_tEfNS_4arch4Sm90ELb0ELb0ELb0ELb1ELb0ELb1ELb0ELb1ELb1ELb1ELb1ELb0EEENS1_21CollectiveEpilogueFwdINS6_IJSA_SC_SB_EEES9_SE_SG_Li256ELb1ELb1ELb1ELb0EEENS1_36VarlenDynamicPersistentTileSchedulerILi128ELi80ELi256ELi128ELb1ELb1ELb1ELb0ELb1ELb1EEEEEEEEEvNT_6ParamsE)
        /*03f8*/ 	.word	0x000000a8


	//----- nvinfo : EIATTR_FRAME_SIZE
	.align		4
.L_225:
        /*03fc*/ 	.byte	0x04, 0x11
        /*03fe*/ 	.short	(.L_227 - .L_226)
	.align		4
.L_226:
        /*0400*/ 	.word	index@(_ZN7cutlass13device_kernelIN5flash11enable_sm90INS1_16FlashAttnFwdSm90INS1_25CollectiveMainloopFwdSm90ILi2EN4cute5tupleIJNS5_1CILi1EEES8_S8_EEENS6_IJNS7_ILi128EEENS7_ILi80EEENS7_ILi256EEEEEELi256ENS_6half_tEfNS_4arch4Sm90ELb0ELb0ELb0ELb1ELb0ELb1ELb0ELb1ELb1ELb1ELb1ELb0EEENS1_21CollectiveEpilogueFwdINS6_IJSA_SC_SB_EEES9_SE_SG_Li256ELb1ELb1ELb1ELb0EEENS1_36VarlenDynamicPersistentTileSchedulerILi128ELi80ELi256ELi128ELb1ELb1ELb1ELb0ELb1ELb1EEEEEEEEEvNT_6ParamsE)
        /*0404*/ 	.word	0x000001b0


	//----- nvinfo : EIATTR_REGCOUNT
	.align		4
.L_227:
        /*0408*/ 	.byte	0x04, 0x2f
        /*040a*/ 	.short	(.L_229 - .L_228)
	.align		4
.L_228:
        /*040c*/ 	.word	index@(_ZN7cutlass13device_kernelIN5flash11enable_sm90INS1_16FlashAttnFwdSm90INS1_25CollectiveMainloopFwdSm90ILi2EN4cute5tupleIJNS5_1CILi1EEES8_S8_EEENS6_IJNS7_ILi128EEENS7_ILi80EEENS7_ILi256EEEEEELi256ENS_6half_tEfNS_4arch4Sm90ELb0ELb0ELb0ELb1ELb0ELb0ELb0ELb1ELb1ELb1ELb1ELb0EEENS1_21CollectiveEpilogueFwdINS6_IJSA_SC_SB_EEES9_SE_SG_Li256ELb1ELb1ELb1ELb0EEENS1_36VarlenDynamicPersistentTileSchedulerILi128ELi80ELi256ELi128ELb1ELb1ELb1ELb0ELb1ELb1EEEEEEEEEvNT_6ParamsE)
        /*0410*/ 	.word	0x000000a8


	//----- nvinfo : EIATTR_FRAME_SIZE
	.align		4
.L_229:
        /*0414*/ 	.byte	0x04, 0x11
        /*0416*/ 	.short	(.L_231 - .L_230)
	.align		4
.L_230:
        /*0418*/ 	.word	index@(_ZN7cutlass13device_kernelIN5flash11enable_sm90INS1_16FlashAttnFwdSm90INS1_25CollectiveMainloopFwdSm90ILi2EN4cute5tupleIJNS5_1CILi1EEES8_S8_EEENS6_IJNS7_ILi128EEENS7_ILi80EEENS7_ILi256EEEEEELi256ENS_6half_tEfNS_4arch4Sm90ELb0ELb0ELb0ELb1ELb0ELb0ELb0ELb1ELb1ELb1ELb1ELb0EEENS1_21CollectiveEpilogueFwdINS6_IJSA_SC_SB_EEES9_SE_SG_Li256ELb1ELb1ELb1ELb0EEENS1_36VarlenDynamicPersistentTileSchedulerILi128ELi80ELi256ELi128ELb1ELb1ELb1ELb0ELb1ELb1EEEEEEEEEvNT_6ParamsE)
        /*041c*/ 	.word	0x00000078


	//----- nvinfo : EIATTR_REGCOUNT
	.align		4
.L_231:
        /*0420*/ 	.byte	0x04, 0x2f
        /*0422*/ 	.short	(.L_233 - .L_232)
	.align		4
.L_232:
        /*0424*/ 	.word	index@(_ZN7cutlass13device_kernelIN5flash11enable_sm90INS1_16FlashAttnFwdSm90INS1_25CollectiveMainloopFwdSm90ILi2EN4cute5tupleIJNS5_1CILi1EEES8_S8_EEENS6_IJNS7_ILi128EEENS7_ILi80EEENS7_ILi256EEEEEELi256ENS_6half_tEfNS_4arch4Sm90ELb0ELb0ELb0ELb0ELb0ELb0ELb0ELb1ELb1ELb1ELb1ELb0EEENS1_21CollectiveEpilogueFwdINS6_IJSA_SC_SB_EEES9_SE_SG_Li256ELb0ELb1ELb1ELb0EEENS1_19SingleTileSchedulerILb0ELb1ELb1ELi128EEEEEEEEEvNT_6ParamsE)
        /*0428*/ 	.word	0x000000a8


	//----- nvinfo : EIATTR_FRAME_SIZE
	.align		4
.L_233:
        /*042c*/ 	.byte	0x04, 0x11
        /*042e*/ 	.short	(.L_235 - .L_234)
	.align		4
.L_234:
        /*0430*/ 	.word	index@(_ZN7cutlass13device_kernelIN5flash11enable_sm90INS1_16FlashAttnFwdSm90INS1_25CollectiveMainloopFwdSm90ILi2EN4cute5tupleIJNS5_1CILi1EEES8_S8_EEENS6_IJNS7_ILi128EEENS7_ILi80EEENS7_ILi256EEEEEELi256ENS_6half_tEfNS_4arch4Sm90ELb0ELb0ELb0ELb0ELb0ELb0ELb0ELb1ELb1ELb1ELb1ELb0EEENS1_21CollectiveEpilogueFwdINS6_IJSA_SC_SB_EEES9_SE_SG_Li256ELb0ELb1ELb1ELb0EEENS1_19SingleTileSchedulerILb0ELb1ELb1ELi128EEEEEEEEEvNT_6ParamsE)
        /*0434*/ 	.word	0x00000018


	//----- nvinfo : EIATTR_MIN_STACK_SIZE
	.align		4
.L_235:
        /*0438*/ 	.byte	0x04, 0x12
        /*043a*/ 	.short	(.L_237 - .L_236)
	.align		4
.L_236:
        /*043c*/ 	.word	index@(_ZN7cutlass13device_kernelIN5flash11enable_sm90INS1_16FlashAttnFwdSm90INS1_25CollectiveMainloopFwdSm90ILi2EN4cute5tupleIJNS5_1CILi1EEES8_S8_EEENS6_IJNS7_ILi128EEENS7_ILi80EEENS7_ILi256EEEEEELi256ENS_6half_tEfNS_4arch4Sm90ELb0ELb0ELb0ELb0ELb0ELb0ELb0ELb1ELb1ELb1ELb1ELb0EEENS1_21CollectiveEpilogueFwdINS6_IJSA_SC_SB_EEES9_SE_SG_Li256ELb0ELb1ELb1ELb0EEENS1_19SingleTileSchedulerILb0ELb1ELb1ELi128EEEEEEEEEvNT_6ParamsE)
        /*0440*/ 	.word	0x00000018


	//----- nvinfo : EIATTR_MIN_STACK_SIZE
	.align		4
.L_237:
        /*0444*/ 	.byte	0x04, 0x12
        /*0446*/ 	.short	(.L_239 - .L_238)
	.align		4
.L_238:
        /*0448*/ 	.word	index@(_ZN7cutlass13device_kernelIN5flash11enable_sm90INS1_16FlashAttnFwdSm90INS1_25CollectiveMainloopFwdSm90ILi2EN4cute5tupleIJNS5_1CILi1EEES8_S8_EEENS6_IJNS7_ILi128EEENS7_ILi80EEENS7_ILi256EEEEEELi256ENS_6half_tEfNS_4arch4Sm90ELb0ELb0ELb0ELb1ELb0ELb0ELb0ELb1ELb1ELb1ELb1ELb0EEENS1_21CollectiveEpilogueFwdINS6_IJSA_SC_SB_EEES9_SE_SG_Li256ELb1ELb1ELb1ELb0EEENS1_36VarlenDynamicPersistentTileSchedulerILi128ELi80ELi256ELi128ELb1ELb1ELb1ELb0ELb1ELb1EEEEEEEEEvNT_6ParamsE)
        /*044c*/ 	.word	0x00000078


	//----- nvinfo : EIATTR_MIN_STACK_SIZE
	.align		4
.L_239:
        /*0450*/ 	.byte	0x04, 0x12
        /*0452*/ 	.short	(.L_241 - .L_240)
	.align		4
.L_240:
        /*0454*/ 	.word	index@(_ZN7cutlass13device_kernelIN5flash11enable_sm90INS1_16FlashAttnFwdSm90INS1_25CollectiveMainloopFwdSm90ILi2EN4cute5tupleIJNS5_1CILi1EEES8_S8_EEENS6_IJNS7_ILi128EEENS7_ILi80EEENS7_ILi256EEEEEELi256ENS_6half_tEfNS_4arch4Sm90ELb0ELb0ELb0ELb1ELb0ELb1ELb0ELb1ELb1ELb1ELb1ELb0EEENS1_21CollectiveEpilogueFwdINS6_IJSA_SC_SB_EEES9_SE_SG_Li256ELb1ELb1ELb1ELb0EEENS1_36VarlenDynamicPersistentTileSchedulerILi128ELi80ELi256ELi128ELb1ELb1ELb1ELb0ELb1ELb1EEEEEEEEEvNT_6ParamsE)
        /*0458*/ 	.word	0x000001b0


	//----- nvinfo : EIATTR_MIN_STACK_SIZE
	.align		4
.L_241:
        /*045c*/ 	.byte	0x04, 0x12
        /*045e*/ 	.short	(.L_243 - .L_242)
	.align		4
.L_242:
        /*0460*/ 	.word	index@(_ZN7cutlass13device_kernelIN5flash11enable_sm90INS1_16FlashAttnFwdSm90INS1_25CollectiveMainloopFwdSm90ILi2EN4cute5tupleIJNS5_1CILi1EEES8_S8_EEENS6_IJNS7_ILi128EEENS7_ILi64EEENS7_ILi256EEEEEELi256ENS_6half_tEfNS_4arch4Sm90ELb0ELb1ELb0ELb0ELb0ELb0ELb0ELb1ELb1ELb1ELb1ELb0EEENS1_21CollectiveEpilogueFwdINS6_IJSA_SC_SB_EEES9_SE_SG_Li256ELb0ELb1ELb1ELb0EEENS1_19SingleTileSchedulerILb0ELb1ELb1ELi128EEEEEEEEEvNT_6ParamsE)
        /*0464*/ 	.word	0x00000010


	//----- nvinfo : EIATTR_MIN_STACK_SIZE
	.align		4
.L_243:
        /*0468*/ 	.byte	0x04, 0x12
        /*046a*/ 	.short	(.L_245 - .L_244)
	.align		4
.L_244:
        /*046c*/ 	.word	index@(_ZN7cutlass13device_kernelIN5flash11enable_sm90INS1_16FlashAttnFwdSm90INS1_25CollectiveMainloopFwdSm90ILi2EN4cute5tupleIJNS5_1CILi1EEES8_S8_EEENS6_IJNS7_ILi128EEENS7_ILi64EEENS7_ILi256EEEEEELi256ENS_6half_tEfNS_4arch4Sm90ELb0ELb1ELb0ELb1ELb0ELb0ELb0ELb1ELb1ELb1ELb1ELb0EEENS1_21CollectiveEpilogueFwdINS6_IJSA_SC_SB_EEES9_SE_SG_Li256ELb1ELb1ELb1ELb0EEENS1_36VarlenDynamicPersistentTileSchedulerILi128ELi64ELi256ELi128ELb1ELb1ELb1ELb1ELb0ELb1EEEEEEEEEvNT_6ParamsE)
        /*0470*/ 	.word	0x00000070


	//----- nvinfo : EIATTR_MIN_STACK_SIZE
	.align		4
.L_245:
        /*0474*/ 	.byte	0x04, 0x12
        /*0476*/ 	.short	(.L_247 - .L_246)
	.align		4
.L_246:
        /*0478*/ 	.word	index@(_ZN7cutlass13device_kernelIN5flash11enable_sm90INS1_16FlashAttnFwdSm90INS1_25CollectiveMainloopFwdSm90ILi2EN4cute5tupleIJNS5_1CILi1EEES8_S8_EEENS6_IJNS7_ILi128EEENS7_ILi64EEENS7_ILi256EEEEEELi256ENS_6half_tEfNS_4arch4Sm90ELb0ELb1ELb0ELb1ELb0ELb1ELb0ELb1ELb1ELb1ELb1ELb0EEENS1_21CollectiveEpilogueFwdINS6_IJSA_SC_SB_EEES9_SE_SG_Li256ELb1ELb1ELb1ELb0EEENS1_36VarlenDynamicPersistentTileSchedulerILi128ELi64ELi256ELi128ELb1ELb1ELb1ELb1ELb0ELb1EEEEEEEEEvNT_6ParamsE)
        /*047c*/ 	.word	0x000000a8


	//----- nvinfo : EIATTR_MIN_STACK_SIZE
	.align		4
.L_247:
        /*0480*/ 	.byte	0x04, 0x12
        /*0482*/ 	.short	(.L_249 - .L_248)
	.align		4
.L_248:
        /*0484*/ 	.word	index@(_ZN7cutlass13device_kernelIN5flash11enable_sm90INS1_16FlashAttnFwdSm90INS1_25CollectiveMainloopFwdSm90ILi2EN4cute5tupleIJNS5_1CILi1EEES8_S8_EEENS6_IJNS7_ILi128EEENS7_ILi80EEENS7_ILi256EEEEEELi256ENS_6half_tEfNS_4arch4Sm90ELb1ELb0ELb0ELb0ELb0ELb0ELb0ELb1ELb1ELb1ELb1ELb0EEENS1_21CollectiveEpilogueFwdINS6_IJSA_SC_SB_EEES9_SE_SG_Li256ELb0ELb1ELb1ELb0EEENS1_19SingleTileSchedulerILb0ELb1ELb1ELi128EEEEEEEEEvNT_6ParamsE)
        /*0488*/ 	.word	0x00000018


	//----- nvinfo : EIATTR_MIN_STACK_SIZE
	.align		4
.L_249:
        /*048c*/ 	.byte	0x04, 0x12
        /*048e*/ 	.short	(.L_251 - .L_250)
	.align		4
.L_250:
        /*0490*/ 	.word	index@(_ZN7cutlass13device_kernelIN5flash11enable_sm90INS1_16FlashAttnFwdSm90INS1_25CollectiveMainloopFwdSm90ILi2EN4cute5tupleIJNS5_1CILi1EEES8_S8_EEENS6_IJNS7_ILi128EEENS7_ILi80EEENS7_ILi256EEEEEELi256ENS_6half_tEfNS_4arch4Sm90ELb1ELb0ELb0ELb1ELb0ELb0ELb0ELb1ELb1ELb1ELb1ELb0EEENS1_21CollectiveEpilogueFwdINS6_IJSA_SC_SB_EEES9_SE_SG_Li256ELb1ELb1ELb1ELb0EEENS1_36VarlenDynamicPersistentTileSchedulerILi128ELi80ELi256ELi128ELb1ELb1ELb1ELb1ELb1ELb1EEEEEEEEEvNT_6ParamsE)
        /*0494*/ 	.word	0x00000070


	//----- nvinfo : EIATTR_MIN_STACK_SIZE
	.align		4
.L_251:
        /*0498*/ 	.byte	0x04, 0x12
        /*049a*/ 	.short	(.L_253 - .L_252)
	.align		4
.L_252:
        /*049c*/ 	.word	index@(_ZN7cutlass13device_kernelIN5flash11enable_sm90INS1_16FlashAttnFwdSm90INS1_25CollectiveMainloopFwdSm90ILi2EN4cute5tupleIJNS5_1CILi1EEES8_S8_EEENS6_IJNS7_ILi128EEENS7_ILi80EEENS7_ILi256EEEEEELi256ENS_6half_tEfNS_4arch4Sm90ELb1ELb0ELb0ELb1ELb0ELb1ELb0ELb1ELb1ELb1ELb1ELb0EEENS1_21CollectiveEpilogueFwdINS6_IJSA_SC_SB_EEES9_SE_SG_Li256ELb1ELb1ELb1ELb0EEENS1_36VarlenDynamicPersistentTileSchedulerILi128ELi80ELi256ELi128ELb1ELb1ELb1ELb1ELb1ELb1EEEEEEEEEvNT_6ParamsE)
        /*04a0*/ 	.word	0x000000c8


	//----- nvinfo : EIATTR_MIN_STACK_SIZE
	.align		4
.L_253:
        /*04a4*/ 	.byte	0x04, 0x12
        /*04a6*/ 	.short	(.L_255 - .L_254)
	.align		4
.L_254:
        /*04a8*/ 	.word	index@(_ZN7cutlass13device_kernelIN5flash11enable_sm90INS1_16FlashAttnFwdSm90INS1_25CollectiveMainloopFwdSm90ILi2EN4cute5tupleIJNS5_1CILi1EEES8_S8_EEENS6_IJNS7_ILi128EEENS7_ILi112EEENS7_ILi192EEEEEELi192ENS_6half_tEfNS_4arch4Sm90ELb0ELb0ELb0ELb0ELb0ELb0ELb0ELb1ELb1ELb1ELb1ELb0EEENS1_21CollectiveEpilogueFwdINS6_IJSA_SC_SB_EEES9_SE_SG_Li256ELb0ELb1ELb1ELb0EEENS1_19SingleTileSchedulerILb0ELb1ELb1ELi128EEEEEEEEEvNT_6ParamsE)
        /*04ac*/ 	.word	0x00000010


	//----- nvinfo : EIATTR_MIN_STACK_SIZE
	.align		4
.L_255:
        /*04b0*/ 	.byte	0x04, 0x12
        /*04b2*/ 	.short	(.L_257 - .L_256)
	.align		4
.L_256:
        /*04b4*/ 	.word	index@(_ZN7cutlass13device_kernelIN5flash11enable_sm90INS1_16FlashAttnFwdSm90INS1_25CollectiveMainloopFwdSm90ILi2EN4cute5tupleIJNS5_1CILi1EEES8_S8_EEENS6_IJNS7_ILi128EEENS7_ILi112EEENS7_ILi192EEEEEELi192ENS_6half_tEfNS_4arch4Sm90ELb0ELb0ELb0ELb1ELb0ELb0ELb0ELb1ELb1ELb1ELb1ELb0EEENS1_21CollectiveEpilogueFwdINS6_IJSA_SC_SB_EEES9_SE_SG_Li256ELb1ELb1ELb1ELb0EEENS1_36VarlenDynamicPersistentTileSchedulerILi128ELi112ELi256ELi128ELb1ELb1ELb1ELb0ELb1ELb1EEEEEEEEEvNT_6ParamsE)
        /*04b8*/ 	.word	0x00000068


	//----- nvinfo : EIATTR_MIN_STACK_SIZE
	.align		4
.L_257:
        /*04bc*/ 	.byte	0x04, 0x12
        /*04be*/ 	.short	(.L_259 - .L_258)
	.align		4
.L_258:
        /*04c0*/ 	.word	index@(_ZN7cutlass13device_kernelIN5flash11enable_sm90INS1_16FlashAttnFwdSm90INS1_25CollectiveMainloopFwdSm90ILi2EN4cute5tupleIJNS5_1CILi1EEES8_S8_EEENS6_IJNS7_ILi128EEENS7_ILi112EEENS7_ILi192EEEEEELi192ENS_6half_tEfNS_4arch4Sm90ELb0ELb0ELb0ELb1ELb0ELb1ELb0ELb1ELb1ELb1ELb1ELb0EEENS1_21CollectiveEpilogueFwdINS6_IJSA_SC_SB_EEES9_SE_SG_Li256ELb1ELb1ELb1ELb0EEENS1_36VarlenDynamicPersistentTileSchedulerILi128ELi112ELi256ELi128ELb1ELb1ELb1ELb0ELb1ELb1EEEEEEEEEvNT_6ParamsE)
        /*04c4*/ 	.word	0x00000080


	//----- nvinfo : EIATTR_MIN_STACK_SIZE
	.align		4
.L_259:
        /*04c8*/ 	.byte	0x04, 0x12
        /*04ca*/ 	.short	(.L_261 - .L_260)
	.align		4
.L_260:
        /*04cc*/ 	.word	index@(_ZN7cutlass13device_kernelIN5flash11enable_sm90INS1_16FlashAttnFwdSm90INS1_25CollectiveMainloopFwdSm90ILi2EN4cute5tupleIJNS5_1CILi1EEES8_S8_EEENS6_IJNS7_ILi128EEENS7_ILi96EEENS7_ILi192EEEEEELi192ENS_6half_tEfNS_4arch4Sm90ELb0ELb1ELb0ELb0ELb0ELb0ELb0ELb1ELb1ELb1ELb1ELb0EEENS1_21CollectiveEpilogueFwdINS6_IJSA_SC_SB_EEES9_SE_SG_Li256ELb0ELb1ELb1ELb0EEENS1_19SingleTileSchedulerILb0ELb1ELb1ELi128EEEEEEEEEvNT_6ParamsE)
        /*04d0*/ 	.word	0x00000010


	//----- nvinfo : EIATTR_MIN_STACK_SIZE
	.align		4
.L_261:
        /*04d4*/ 	.byte	0x04, 0x12
        /*04d6*/ 	.short	(.L_263 - .L_262)
	.align		4
.L_262:
        /*04d8*/ 	.word	index@(_ZN7cutlass13device_kernelIN5flash11enable_sm90INS1_16FlashAttnFwdSm90INS1_25CollectiveMainloopFwdSm90ILi2EN4cute5tupleIJNS5_1CILi1EEES8_S8_EEENS6_IJNS7_ILi128EEENS7_ILi96EEENS7_ILi192EEEEEELi192ENS_6half_tEfNS_4arch4Sm90ELb0ELb1ELb0ELb1ELb0ELb0ELb0ELb1ELb1ELb1ELb1ELb0EEENS1_21CollectiveEpilogueFwdINS6_IJSA_SC_SB_EEES9_SE_SG_Li256ELb1ELb1ELb1ELb0EEENS1_36VarlenDynamicPersistentTileSchedulerILi128ELi96ELi256ELi128ELb1ELb1ELb1ELb1ELb0ELb1EEEEEEEEEvNT_6ParamsE)
        /*04dc*/ 	.word	0x00000060


	//----- nvinfo : EIATTR_MIN_STACK_SIZE
	.align		4
.L_263:
        /*04e0*/ 	.byte	0x04, 0x12
        /*04e2*/ 	.short	(.L_265 - .L_264)
	.align		4
.L_264:
        /*04e4*/ 	.word	index@(_ZN7cutlass13device_kernelIN5flash11enable_sm90INS1_16FlashAttnFwdSm90INS1_25CollectiveMainloopFwdSm90ILi2EN4cute5tupleIJNS5_1CILi1EEES8_S8_EEENS6_IJNS7_ILi128EEENS7_ILi96EEENS7_ILi192EEEEEELi192ENS_6half_tEfNS_4arch4Sm90ELb0ELb1ELb0ELb1ELb0ELb1ELb0ELb1ELb1ELb1ELb1ELb0EEENS1_21CollectiveEpilogueFwdINS6_IJSA_SC_SB_EEES9_SE_SG_Li256ELb1ELb1ELb1ELb0EEENS1_36VarlenDynamicPersistentTileSchedulerILi128ELi96ELi256ELi128ELb1ELb1ELb1ELb1ELb0ELb1EEEEEEEEEvNT_6ParamsE)
        /*04e8*/ 	.word	0x00000098


	//----- nvinfo : EIATTR_MIN_STACK_SIZE
	.align		4
.L_265:
        /*04ec*/ 	.byte	0x04, 0x12
        /*04ee*/ 	.short	(.L_267 - .L_266)
	.align		4
.L_266:
        /*04f0*/ 	.word	index@(_ZN7cutlass13device_kernelIN5flash11enable_sm90INS1_16FlashAttnFwdSm90INS1_25CollectiveMainloopFwdSm90ILi2EN4cute5tupleIJNS5_1CILi1EEES8_S8_EEENS6_IJNS7_ILi128EEENS7_ILi112EEENS7_ILi192EEEEEELi192ENS_6half_tEfNS_4arch4Sm90ELb1ELb0ELb0ELb0ELb0ELb0ELb0ELb1ELb1ELb1ELb1ELb0EEENS1_21CollectiveEpilogueFwdINS6_IJSA_SC_SB_EEES9_SE_SG_Li256ELb0ELb1ELb1ELb0EEENS1_19SingleTileSchedulerILb0ELb1ELb1ELi128EEEEEEEEEvNT_6ParamsE)
        /*04f4*/ 	.word	0x00000010


	//----- nvinfo : EIATTR_MIN_STACK_SIZE
	.align		4
.L_267:
        /*04f8*/ 	.byte	0x04, 0x12
        /*04fa*/ 	.short	(.L_269 - .L_268)
	.align		4
.L_268:
        /*04fc*/ 	.word	index@(_ZN7cutlass13device_kernelIN5flash11enable_sm90INS1_16FlashAttnFwdSm90INS1_25CollectiveMainloopFwdSm90ILi2EN4cute5tupleIJNS5_1CILi1EEES8_S8_EEENS6_IJNS7_ILi128EEENS7_ILi112EEENS7_ILi192EEEEEELi192ENS_6half_tEfNS_4arch4Sm90ELb1ELb0ELb0ELb1ELb0ELb0ELb0ELb1ELb1ELb1ELb1ELb0EEENS1_21CollectiveEpilogueFwdINS6_IJSA_SC_SB_EEES9_SE_SG_Li256ELb1ELb1ELb1ELb0EEENS1_36VarlenDynamicPersistentTileSchedulerILi128ELi112ELi256ELi128ELb1ELb1ELb1ELb1ELb1ELb1EEEEEEEEEvNT_6ParamsE)
        /*0500*/ 	.word	0x00000068


	//----- nvinfo : EIATTR_MIN_STACK_SIZE
	.align		4
.L_269:
        /*0504*/ 	.byte	0x04, 0x12
        /*0506*/ 	.short	(.L_271 - .L_270)
	.align		4
.L_270:
        /*0508*/ 	.word	index@(_ZN7cutlass13device_kernelIN5flash11enable_sm90INS1_16FlashAttnFwdSm90INS1_25CollectiveMainloopFwdSm90ILi2EN4cute5tupleIJNS5_1CILi1EEES8_S8_EEENS6_IJNS7_ILi128EEENS7_ILi112EEENS7_ILi192EEEEEELi192ENS_6half_tEfNS_4arch4Sm90ELb1ELb0ELb0ELb1ELb0ELb1ELb0ELb1ELb1ELb1ELb1ELb0EEENS1_21CollectiveEpilogueFwdINS6_IJSA_SC_SB_EEES9_SE_SG_Li256ELb1ELb1ELb1ELb0EEENS1_36VarlenDynamicPersistentTileSchedulerILi128ELi112ELi256ELi128ELb1ELb1ELb1ELb1ELb1ELb1EEEEEEEEEvNT_6ParamsE)
        /*050c*/ 	.word	0x00000080


	//----- nvinfo : EIATTR_MIN_STACK_SIZE
	.align		4
.L_271:
        /*0510*/ 	.byte	0x04, 0x12
        /*0512*/ 	.short	(.L_273 - .L_272)
	.align		4
.L_272:
        /*0514*/ 	.word	index@(_ZN7cutlass13device_kernelIN5flash11enable_sm90INS1_16FlashAttnFwdSm90INS1_25CollectiveMainloopFwdSm90ILi2EN4cute5tupleIJNS5_1CILi1EEES8_S8_EEENS6_IJNS7_ILi128EEENS7_ILi176EEESA_EEELi128ENS_6half_tEfNS_4arch4Sm90ELb0ELb0ELb0ELb0ELb0ELb0ELb0ELb1ELb1ELb1ELb1ELb0EEENS1_21CollectiveEpilogueFwdINS6_IJSA_SA_SB_EEES9_SD_SF_Li256ELb0ELb1ELb1ELb0EEENS1_19SingleTileSchedulerILb0ELb1ELb1ELi128EEEEEEEEEvNT_6ParamsE)
        /*0518*/ 	.word	0x00000010


	//----- nvinfo : EIATTR_MIN_STACK_SIZE
	.align		4
.L_273:
        /*051c*/ 	.byte	0x04, 0x12
        /*051e*/ 	.short	(.L_275 - .L_274)
	.align		4
.L_274:
        /*0520*/ 	.word	index@(_ZN7cutlass13device_kernelIN5flash11enable_sm90INS1_16FlashAttnFwdSm90INS1_25CollectiveMainloopFwdSm90ILi2EN4cute5tupleIJNS5_1CILi1EEES8_S8_EEENS6_IJNS7_ILi128EEENS7_ILi176EEESA_EEELi128ENS_6half_tEfNS_4arch4Sm90ELb0ELb0ELb0ELb1ELb0ELb0ELb0ELb1ELb1ELb1ELb1ELb0EEENS1_21CollectiveEpilogueFwdINS6_IJSA_SA_SB_EEES9_SD_SF_Li256ELb1ELb1ELb1ELb0EEENS1_36VarlenDynamicPersistentTileSchedulerILi128ELi176ELi256ELi128ELb1ELb1ELb1ELb0ELb1ELb1EEEEEEEEEvNT_6ParamsE)
        /*0524*/ 	.word	0x00000070


	//----- nvinfo : EIATTR_MIN_STACK_SIZE
	.align		4
.L_275:
        /*0528*/ 	.byte	0x04, 0x12
        /*052a*/ 	.short	(.L_277 - .L_276)
	.align		4
.L_276:
        /*052c*/ 	.word	index@(_ZN7cutlass13device_kernelIN5flash11enable_sm90INS1_16FlashAttnFwdSm90INS1_25CollectiveMainloopFwdSm90ILi2EN4cute5tupleIJNS5_1CILi1EEES8_S8_EEENS6_IJNS7_ILi128EEENS7_ILi176EEESA_EEELi128ENS_6half_tEfNS_4arch4Sm90ELb0ELb0ELb0ELb1ELb0ELb1ELb0ELb1ELb1ELb1ELb1ELb0EEENS1_21CollectiveEpilogueFwdINS6_IJSA_SA_SB_EEES9_SD_SF_Li256ELb1ELb1ELb1ELb0EEENS1_36VarlenDynamicPersistentTileSchedulerILi128ELi176ELi256ELi128ELb1ELb1ELb1ELb0ELb1ELb1EEEEEEEEEvNT_6ParamsE)
        /*0530*/ 	.word	0x00000098


	//----- nvinfo : EIATTR_MIN_STACK_SIZE
	.align		4
.L_277:
        /*0534*/ 	.byte	0x04, 0x12
        /*0536*/ 	.short	(.L_279 - .L_278)
	.align		4
.L_278:
        /*0538*/ 	.word	index@(_ZN7cutlass13device_kernelIN5flash11enable_sm90INS1_16FlashAttnFwdSm90INS1_25CollectiveMainloopFwdSm90ILi2EN4cute5tupleIJNS5_1CILi1EEES8_S8_EEENS6_IJNS7_ILi128EEESA_SA_EEELi128ENS_6half_tEfNS_4arch4Sm90ELb0ELb1ELb0ELb0ELb0ELb0ELb0ELb1ELb1ELb1ELb1ELb0EEENS1_21CollectiveEpilogueFwdISB_S9_SC_SE_Li256ELb0ELb1ELb1ELb0EEENS1_19SingleTileSchedulerILb0ELb1ELb1ELi128EEEEEEEEEvNT_6ParamsE)
        /*053c*/ 	.word	0x00000018


	//----- nvinfo : EIATTR_MIN_STACK_SIZE
	.align		4
.L_279:
        /*0540*/ 	.byte	0x04, 0x12
        /*0542*/ 	.short	(.L_281 - .L_280)
	.align		4
.L_280:
        /*0544*/ 	.word	index@(_ZN7cutlass13device_kernelIN5flash11enable_sm90INS1_16FlashAttnFwdSm90INS1_25CollectiveMainloopFwdSm90ILi2EN4cute5tupleIJNS5_1CILi1EEES8_S8_EEENS6_IJNS7_ILi128EEESA_SA_EEELi128ENS_6half_tEfNS_4arch4Sm90ELb0ELb1ELb0ELb1ELb0ELb0ELb0ELb1ELb1ELb1ELb1ELb0EEENS1_21CollectiveEpilogueFwdISB_S9_SC_SE_Li256ELb1ELb1ELb1ELb0EEENS1_36VarlenDynamicPersistentTileSchedulerILi128ELi128ELi256ELi128ELb1ELb1ELb1ELb1ELb0ELb1EEEEEEEEEvNT_6ParamsE)
        /*0548*/ 	.word	0x00000060


	//----- nvinfo : EIATTR_MIN_STACK_SIZE
	.align		4
.L_281:
        /*054c*/ 	.byte	0x04, 0x12
        /*054e*/ 	.short	(.L_283 - .L_282)
	.align		4
.L_282:
        /*0550*/ 	.word	index@(_ZN7cutlass13device_kernelIN5flash11enable_sm90INS1_16FlashAttnFwdSm90INS1_25CollectiveMainloopFwdSm90ILi2EN4cute5tupleIJNS5_1CILi1EEES8_S8_EEENS6_IJNS7_ILi128EEESA_SA_EEELi128ENS_6half_tEfNS_4arch4Sm90ELb0ELb1ELb0ELb1ELb0ELb1ELb0ELb1ELb1ELb1ELb1ELb0EEENS1_21CollectiveEpilogueFwdISB_S9_SC_SE_Li256ELb1ELb1ELb1ELb0EEENS1_36VarlenDynamicPersistentTileSchedulerILi128ELi128ELi256ELi128ELb1ELb1ELb1ELb1ELb0ELb1EEEEEEEEEvNT_6ParamsE)
        /*0554*/ 	.word	0x00000068


	//----- nvinfo : EIATTR_MIN_STACK_SIZE
	.align		4
.L_283:
        /*0558*/ 	.byte	0x04, 0x12
        /*055a*/ 	.short	(.L_285 - .L_284)
	.align		4
.L_284:
        /*055c*/ 	.word	index@(_ZN7cutlass13device_kernelIN5flash11enable_sm90INS1_16FlashAttnFwdSm90INS1_25CollectiveMainloopFwdSm90ILi2EN4cute5tupleIJNS5_1CILi1EEES8_S8_EEENS6_IJNS7_ILi128EEESA_SA_EEELi128ENS_6half_tEfNS_4arch4Sm90ELb1ELb0ELb0ELb0ELb0ELb0ELb0ELb1ELb1ELb1ELb1ELb0EEENS1_21CollectiveEpilogueFwdISB_S9_SC_SE_Li256ELb0ELb1ELb1ELb0EEENS1_19SingleTileSchedulerILb0ELb1ELb1ELi128EEEEEEEEEvNT_6ParamsE)
        /*0560*/ 	.word	0x00000018


	//----- nvinfo : EIATTR_MIN_STACK_SIZE
	.align		4
.L_285:
        /*0564*/ 	.byte	0x04, 0x12
        /*0566*/ 	.short	(.L_287 - .L_286)
	.align		4
.L_286:
        /*0568*/ 	.word	index@(_ZN7cutlass13device_kernelIN5flash11enable_sm90INS1_16FlashAttnFwdSm90INS1_25CollectiveMainloopFwdSm90ILi2EN4cute5tupleIJNS5_1CILi1EEES8_S8_EEENS6_IJNS7_ILi128EEESA_SA_EEELi128ENS_6half_tEfNS_4arch4Sm90ELb1ELb0ELb0ELb1ELb0ELb0ELb0ELb1ELb1ELb1ELb1ELb0EEENS1_21CollectiveEpilogueFwdISB_S9_SC_SE_Li256ELb1ELb1ELb1ELb0EEENS1_36VarlenDynamicPersistentTileSchedulerILi128ELi128ELi256ELi128ELb1ELb1ELb1ELb1ELb1ELb1EEEEEEEEEvNT_6ParamsE)
        /*056c*/ 	.word	0x00000060


	//----- nvinfo : EIATTR_MIN_STACK_SIZE
	.align		4
.L_287:
        /*0570*/ 	.byte	0x04, 0x12
        /*0572*/ 	.short	(.L_289 - .L_288)
	.align		4
.L_288:
        /*0574*/ 	.word	index@(_ZN7cutlass13device_kernelIN5flash11enable_sm90INS1_16FlashAttnFwdSm90INS1_25CollectiveMainloopFwdSm90ILi2EN4cute5tupleIJNS5_1CILi1EEES8_S8_EEENS6_IJNS7_ILi128EEESA_SA_EEELi128ENS_6half_tEfNS_4arch4Sm90ELb1ELb0ELb0ELb1ELb0ELb1ELb0ELb1ELb1ELb1ELb1ELb0EEENS1_21CollectiveEpilogueFwdISB_S9_SC_SE_Li256ELb1ELb1ELb1ELb0EEENS1_36VarlenDynamicPersistentTileSchedulerILi128ELi128ELi256ELi128ELb1ELb1ELb1ELb1ELb1ELb1EEEEEEEEEvNT_6ParamsE)
        /*0578*/ 	.word	0x00000068


	//----- nvinfo : EIATTR_MIN_STACK_SIZE
	.align		4
.L_289:
        /*057c*/ 	.byte	0x04, 0x12
        /*057e*/ 	.short	(.L_291 - .L_290)
	.align		4
.L_290:
        /*0580*/ 	.word	index@(_ZN7cutlass13device_kernelIN5flash11enable_sm90INS1_16FlashAttnFwdSm90INS1_25CollectiveMainloopFwdSm90ILi2EN4cute5tupleIJNS5_1CILi1EEES8_S8_EEENS6_IJNS7_ILi192EEENS7_ILi144EEENS7_ILi96EEEEEELi96ENS_6half_tEfNS_4arch4Sm90ELb0ELb0ELb0ELb0ELb0ELb0ELb0ELb0ELb1ELb1ELb1ELb0EEENS1_21CollectiveEpilogueFwdINS6_IJSA_SC_SB_EEES9_SE_SG_Li384ELb0ELb1ELb1ELb0EEENS1_19SingleTileSchedulerILb0ELb1ELb1ELi192EEEEEEEEEvNT_6ParamsE)
        /*0584*/ 	.word	0x00000000


	//----- nvinfo : EIATTR_MIN_STACK_SIZE
	.align		4
.L_291:
        /*0588*/ 	.byte	0x04, 0x12
        /*058a*/ 	.short	(.L_293 - .L_292)
	.align		4
.L_292:
        /*058c*/ 	.word	index@(_ZN7cutlass13device_kernelIN5flash11enable_sm90INS1_16FlashAttnFwdSm90INS1_25CollectiveMainloopFwdSm90ILi2EN4cute5tupleIJNS5_1CILi1EEES8_S8_EEENS6_IJNS7_ILi192EEENS7_ILi144EEENS7_ILi96EEEEEELi96ENS_6half_tEfNS_4arch4Sm90ELb0ELb0ELb0ELb1ELb0ELb0ELb0ELb0ELb1ELb1ELb1ELb0EEENS1_21CollectiveEpilogueFwdINS6_IJSA_SC_SB_EEES9_SE_SG_Li384ELb1ELb1ELb1ELb0EEENS1_36VarlenDynamicPersistentTileSchedulerILi192ELi144ELi384ELi128ELb1ELb1ELb1ELb0ELb1ELb1EEEEEEEEEvNT_6ParamsE)
        /*0590*/ 	.word	0x00000050


	//----- nvinfo : EIATTR_MIN_STACK_SIZE
	.align		4
.L_293:
        /*0594*/ 	.byte	0x04, 0x12
        /*0596*/ 	.short	(.L_295 - .L_294)
	.align		4
.L_294:
        /*0598*/ 	.word	index@(_ZN7cutlass13device_kernelIN5flash11enable_sm90INS1_16FlashAttnFwdSm90INS1_25CollectiveMainloopFwdSm90ILi2EN4cute5tupleIJNS5_1CILi1EEES8_S8_EEENS6_IJNS7_ILi192EEENS7_ILi144EEENS7_ILi96EEEEEELi96ENS_6half_tEfNS_4arch4Sm90ELb0ELb0ELb0ELb1ELb0ELb1ELb0ELb0ELb1ELb1ELb1ELb0EEENS1_21CollectiveEpilogueFwdINS6_IJSA_SC_SB_EEES9_SE_SG_Li384ELb1ELb1ELb1ELb0EEENS1_36VarlenDynamicPersistentTileSchedulerILi192ELi144ELi384ELi128ELb1ELb1ELb1ELb0ELb1ELb1EEEEEEEEEvNT_6ParamsE)
        /*059c*/ 	.word	0x00000120


	//----- nvinfo : EIATTR_MIN_STACK_SIZE
	.align		4
.L_295:
        /*05a0*/ 	.byte	0x04, 0x12
        /*05a2*/ 	.short	(.L_297 - .L_296)
	.align		4
.L_296:
        /*05a4*/ 	.word	index@(_ZN7cutlass13device_kernelIN5flash11enable_sm90INS1_16FlashAttnFwdSm90INS1_25CollectiveMainloopFwdSm90ILi2EN4cute5tupleIJNS5_1CILi1EEES8_S8_EEENS6_IJNS7_ILi192EEENS7_ILi128EEENS7_ILi96EEEEEELi96ENS_6half_tEfNS_4arch4Sm90ELb0ELb1ELb0ELb0ELb0ELb0ELb0ELb0ELb1ELb1ELb1ELb0EEENS1_21CollectiveEpilogueFwdINS6_IJSA_SC_SB_EEES9_SE_SG_Li384ELb0ELb1ELb1ELb0EEENS1_19SingleTileSchedulerILb0ELb1ELb1ELi192EEEEEEEEEvNT_6ParamsE)
        /*05a8*/ 	.word	0x00000000


	//----- nvinfo : EIATTR_MIN_STACK_SIZE
	.align		4
.L_297:
        /*05ac*/ 	.byte	0x04, 0x12
        /*05ae*/ 	.short	(.L_299 - .L_298)
	.align		4
.L_298:
        /*05b0*/ 	.word	index@(_ZN7cutlass13device_kernelIN5flash11enable_sm90INS1_16FlashAttnFwdSm90INS1_25CollectiveMainloopFwdSm90ILi2EN4cute5tupleIJNS5_1CILi1EEES8_S8_EEENS6_IJNS7_ILi192EEENS7_ILi128EEENS7_ILi96EEEEEELi96ENS_6half_tEfNS_4arch4Sm90ELb0ELb1ELb0ELb1ELb0ELb0ELb0ELb0ELb1ELb1ELb1ELb0EEENS1_21CollectiveEpilogueFwdINS6_IJSA_SC_SB_EEES9_SE_SG_Li384ELb1ELb1ELb1ELb0EEENS1_36VarlenDynamicPersistentTileSchedulerILi192ELi128ELi384ELi128ELb1ELb1ELb1ELb1ELb0ELb1EEEEEEEEEvNT_6ParamsE)
        /*05b4*/ 	.word	0x00000048


	//----- nvinfo : EIATTR_MIN_STACK_SIZE
	.align		4
.L_299:
        /*05b8*/ 	.byte	0x04, 0x12
        /*05ba*/ 	.short	(.L_301 - .L_300)
	.align		4
.L_300:
        /*05bc*/ 	.word	index@(_ZN7cutlass13device_kernelIN5flash11enable_sm90INS1_16FlashAttnFwdSm90INS1_25CollectiveMainloopFwdSm90ILi2EN4cute5tupleIJNS5_1CILi1EEES8_S8_EEENS6_IJNS7_ILi192EEENS7_ILi128EEENS7_ILi96EEEEEELi96ENS_6half_tEfNS_4arch4Sm90ELb0ELb1ELb0ELb1ELb0ELb1ELb0ELb0ELb1ELb1ELb1ELb0EEENS1_21CollectiveEpilogueFwdINS6_IJSA_SC_SB_EEES9_SE_SG_Li384ELb1ELb1ELb1ELb0EEENS1_36VarlenDynamicPersistentTileSchedulerILi192ELi128ELi384ELi128ELb1ELb1ELb1ELb1ELb0ELb1EEEEEEEEEvNT_6ParamsE)
        /*05c0*/ 	.word	0x00000070


	//----- nvinfo : EIATTR_MIN_STACK_SIZE
	.align		4
.L_301:
        /*05c4*/ 	.byte	0x04, 0x12
        /*05c6*/ 	.short	(.L_303 - .L_302)
	.align		4
.L_302:
        /*05c8*/ 	.word	index@(_ZN7cutlass13device_kernelIN5flash11enable_sm90INS1_16FlashAttnFwdSm90INS1_25CollectiveMainloopFwdSm90ILi2EN4cute5tupleIJNS5_1CILi1EEES8_S8_EEENS6_IJNS7_ILi192EEENS7_ILi144EEENS7_ILi96EEEEEELi96ENS_6half_tEfNS_4arch4Sm90ELb1ELb0ELb0ELb0ELb0ELb0ELb0ELb0ELb1ELb1ELb1ELb0EEENS1_21CollectiveEpilogueFwdINS6_IJSA_SC_SB_EEES9_SE_SG_Li384ELb0ELb1ELb1ELb0EEENS1_19SingleTileSchedulerILb0ELb1ELb1ELi192EEEEEEEEEvNT_6ParamsE)
        /*05cc*/ 	.word	0x00000008


	//----- nvinfo : EIATTR_MIN_STACK_SIZE
	.align		4
.L_303:
        /*05d0*/ 	.byte	0x04, 0x12
        /*05d2*/ 	.short	(.L_305 - .L_304)
	.align		4
.L_304:
        /*05d4*/ 	.word	index@(_ZN7cutlass13device_kernelIN5flash11enable_sm90INS1_16FlashAttnFwdSm90INS1_25CollectiveMainloopFwdSm90ILi2EN4cute5tupleIJNS5_1CILi1EEES8_S8_EEENS6_IJNS7_ILi192EEENS7_ILi144EEENS7_ILi96EEEEEELi96ENS_6half_tEfNS_4arch4Sm90ELb1ELb0ELb0ELb1ELb0ELb0ELb0ELb0ELb1ELb1ELb1ELb0EEENS1_21CollectiveEpilogueFwdINS6_IJSA_SC_SB_EEES9_SE_SG_Li384ELb1ELb1ELb1ELb0EEENS1_36VarlenDynamicPersistentTileSchedulerILi192ELi144ELi384ELi128ELb1ELb1ELb1ELb1ELb1ELb1EEEEEEEEEvNT_6ParamsE)
        /*05d8*/ 	.word	0x00000050


	//----- nvinfo : EIATTR_MIN_STACK_SIZE
	.align		4
.L_305:
        /*05dc*/ 	.byte	0x04, 0x12
        /*05de*/ 	.short	(.L_307 - .L_306)
	.align		4
.L_306:
        /*05e0*/ 	.word	index@(_ZN7cutlass13device_kernelIN5flash11enable_sm90INS1_16FlashAttnFwdSm90INS1_25CollectiveMainloopFwdSm90ILi2EN4cute5tupleIJNS5_1CILi1EEES8_S8_EEENS6_IJNS7_ILi192EEENS7_ILi144EEENS7_ILi96EEEEEELi96ENS_6half_tEfNS_4arch4Sm90ELb1ELb0ELb0ELb1ELb0ELb1ELb0ELb0ELb1ELb1ELb1ELb0EEENS1_21CollectiveEpilogueFwdINS6_IJSA_SC_SB_EEES9_SE_SG_Li384ELb1ELb1ELb1ELb0EEENS1_36VarlenDynamicPersistentTileSchedulerILi192ELi144ELi384ELi128ELb1ELb1ELb1ELb1ELb1ELb1EEEEEEEEEvNT_6ParamsE)
        /*05e4*/ 	.word	0x000000f0


	//----- nvinfo : EIATTR_MIN_STACK_SIZE
	.align		4
.L_307:
        /*05e8*/ 	.byte	0x04, 0x12
        /*05ea*/ 	.short	(.L_309 - .L_308)
	.align		4
.L_308:
        /*05ec*/ 	.word	index@(_ZN7cutlass13device_kernelIN5flash11enable_sm90INS1_16FlashAttnFwdSm90INS1_25CollectiveMainloopFwdSm90ILi2EN4cute5tupleIJNS5_1CILi1EEES8_S8_EEENS6_IJNS7_ILi192EEESA_NS7_ILi64EEEEEELi64ENS_6half_tEfNS_4arch4Sm90ELb0ELb0ELb0ELb0ELb0ELb0ELb0ELb0ELb1ELb1ELb1ELb0EEENS1_21CollectiveEpilogueFwdINS6_IJSA_SB_SA_EEES9_SD_SF_Li384ELb0ELb1ELb1ELb0EEENS1_19SingleTileSchedulerILb0ELb1ELb1ELi192EEEEEEEEEvNT_6ParamsE)
        /*05f0*/ 	.word	0x00000018


	//----- nvinfo : EIATTR_MIN_STACK_SIZE
	.align		4
.L_309:
        /*05f4*/ 	.byte	0x04, 0x12
        /*05f6*/ 	.short	(.L_311 - .L_310)
	.align		4
.L_310:
        /*05f8*/ 	.word	index@(_ZN7cutlass13device_kernelIN5flash11enable_sm90INS1_16FlashAttnFwdSm90INS1_25CollectiveMainloopFwdSm90ILi2EN4cute5tupleIJNS5_1CILi1EEES8_S8_EEENS6_IJNS7_ILi192EEESA_NS7_ILi64EEEEEELi64ENS_6half_tEfNS_4arch4Sm90ELb0ELb0ELb0ELb1ELb0ELb0ELb0ELb0ELb1ELb1ELb1ELb0EEENS1_21CollectiveEpilogueFwdINS6_IJSA_SB_SA_EEES9_SD_SF_Li384ELb1ELb1ELb1ELb0EEENS1_36VarlenDynamicPersistentTileSchedulerILi192ELi192ELi384ELi128ELb1ELb1ELb1ELb0ELb1ELb1EEEEEEEEEvNT_6ParamsE)
        /*05fc*/ 	.word	0x00000068


	//----- nvinfo : EIATTR_MIN_STACK_SIZE
	.align		4
.L_311:
        /*0600*/ 	.byte	0x04, 0x12
        /*0602*/ 	.short	(.L_313 - .L_312)
	.align		4
.L_312:
        /*0604*/ 	.word	index@(_ZN7cutlass13device_kernelIN5flash11enable_sm90INS1_16FlashAttnFwdSm90INS1_25CollectiveMainloopFwdSm90ILi2EN4cute5tupleIJNS5_1CILi1EEES8_S8_EEENS6_IJNS7_ILi192EEESA_NS7_ILi64EEEEEELi64ENS_6half_tEfNS_4arch4Sm90ELb0ELb0ELb0ELb1ELb0ELb1ELb0ELb0ELb1ELb1ELb1ELb0EEENS1_21CollectiveEpilogueFwdINS6_IJSA_SB_SA_EEES9_SD_SF_Li384ELb1ELb1ELb1ELb0EEENS1_36VarlenDynamicPersistentTileSchedulerILi192ELi192ELi384ELi128ELb1ELb1ELb1ELb0ELb1ELb1EEEEEEEEEvNT_6ParamsE)
        /*0608*/ 	.word	0x00000080


	//----- nvinfo : EIATTR_MIN_STACK_SIZE
	.align		4
.L_313:
        /*060c*/ 	.byte	0x04, 0x12
        /*060e*/ 	.short	(.L_315 - .L_314)
	.align		4
.L_314:
        /*0610*/ 	.word	index@(_ZN7cutlass13device_kernelIN5flash11enable_sm90INS1_16FlashAttnFwdSm90INS1_25CollectiveMainloopFwdSm90ILi2EN4cute5tupleIJNS5_1CILi1EEES8_S8_EEENS6_IJNS7_ILi192EEENS7_ILi128EEENS7_ILi64EEEEEELi64ENS_6half_tEfNS_4arch4Sm90ELb0ELb1ELb0ELb0ELb0ELb0ELb0ELb1ELb1ELb1ELb1ELb0EEENS1_21CollectiveEpilogueFwdINS6_IJSA_SC_SB_EEES9_SE_SG_Li384ELb0ELb1ELb1ELb0EEENS1_19SingleTileSchedulerILb0ELb1ELb1ELi192EEEEEEEEEvNT_6ParamsE)
        /*0614*/ 	.word	0x00000000


	//----- nvinfo : EIATTR_MIN_STACK_SIZE
	.align		4
.L_315:
        /*0618*/ 	.byte	0x04, 0x12
        /*061a*/ 	.short	(.L_317 - .L_316)
	.align		4
.L_316:
        /*061c*/ 	.word	index@(_ZN7cutlass13device_kernelIN5flash11enable_sm90INS1_16FlashAttnFwdSm90INS1_25CollectiveMainloopFwdSm90ILi2EN4cute5tupleIJNS5_1CILi1EEES8_S8_EEENS6_IJNS7_ILi192EEENS7_ILi128EEENS7_ILi64EEEEEELi64ENS_6half_tEfNS_4arch4Sm90ELb0ELb1ELb0ELb1ELb0ELb0ELb0ELb1ELb1ELb1ELb1ELb0EEENS1_21CollectiveEpilogueFwdINS6_IJSA_SC_SB_EEES9_SE_SG_Li384ELb1ELb1ELb1ELb0EEENS1_36VarlenDynamicPersistentTileSchedulerILi192ELi128ELi384ELi128ELb1ELb1ELb1ELb1ELb0ELb1EEEEEEEEEvNT_6ParamsE)
        /*0620*/ 	.word	0x00000048


	//----- nvinfo : EIATTR_MIN_STACK_SIZE
	.align		4
.L_317:
        /*0624*/ 	.byte	0x04, 0x12
        /*0626*/ 	.short	(.L_319 - .L_318)
	.align		4
.L_318:
        /*0628*/ 	.word	index@(_ZN7cutlass13device_kernelIN5flash11enable_sm90INS1_16FlashAttnFwdSm90INS1_25CollectiveMainloopFwdSm90ILi2EN4cute5tupleIJNS5_1CILi1EEES8_S8_EEENS6_IJNS7_ILi192EEENS7_ILi128EEENS7_ILi64EEEEEELi64ENS_6half_tEfNS_4arch4Sm90ELb0ELb1ELb0ELb1ELb0ELb1ELb0ELb1ELb1ELb1ELb1ELb0EEENS1_21CollectiveEpilogueFwdINS6_IJSA_SC_SB_EEES9_SE_SG_Li384ELb1ELb1ELb1ELb0EEENS1_36VarlenDynamicPersistentTileSchedulerILi192ELi128ELi384ELi128ELb1ELb1ELb1ELb1ELb0ELb1EEEEEEEEEvNT_6ParamsE)
        /*062c*/ 	.word	0x00000070


	//----- nvinfo : EIATTR_MIN_STACK_SIZE
	.align		4
.L_319:
        /*0630*/ 	.byte	0x04, 0x12
        /*0632*/ 	.short	(.L_321 - .L_320)
	.align		4
.L_320:
        /*0634*/ 	.word	index@(_ZN7cutlass13device_kernelIN5flash11enable_sm90INS1_16FlashAttnFwdSm90INS1_25CollectiveMainloopFwdSm90ILi2EN4cute5tupleIJNS5_1CILi1EEES8_S8_EEENS6_IJNS7_ILi192EEENS7_ILi128EEENS7_ILi64EEEEEELi64ENS_6half_tEfNS_4arch4Sm90ELb1ELb0ELb0ELb0ELb0ELb0ELb0ELb1ELb1ELb1ELb1ELb0EEENS1_21CollectiveEpilogueFwdINS6_IJSA_SC_SB_EEES9_SE_SG_Li384ELb0ELb1ELb1ELb0EEENS1_19SingleTileSchedulerILb0ELb1ELb1ELi192EEEEEEEEEvNT_6ParamsE)
        /*0638*/ 	.word	0x00000000


	//----- nvinfo : EIATTR_MIN_STACK_SIZE
	.align		4
.L_321:
        /*063c*/ 	.byte	0x04, 0x12
        /*063e*/ 	.short	(.L_323 - .L_322)
	.align		4
.L_322:
        /*0640*/ 	.word	index@(_ZN7cutlass13device_kernelIN5flash11enable_sm90INS1_16FlashAttnFwdSm90INS1_25CollectiveMainloopFwdSm90ILi2EN4cute5tupleIJNS5_1CILi1EEES8_S8_EEENS6_IJNS7_ILi192EEENS7_ILi128EEENS7_ILi64EEEEEELi64ENS_6half_tEfNS_4arch4Sm90ELb1ELb0ELb0ELb1ELb0ELb0ELb0ELb1ELb1ELb1ELb1ELb0EEENS1_21CollectiveEpilogueFwdINS6_IJSA_SC_SB_EEES9_SE_SG_Li384ELb1ELb1ELb1ELb0EEENS1_36VarlenDynamicPersistentTileSchedulerILi192ELi128ELi384ELi128ELb1ELb1ELb1ELb1ELb1ELb1EEEEEEEEEvNT_6ParamsE)
        /*0644*/ 	.word	0x00000050


	//----- nvinfo : EIATTR_MIN_STACK_SIZE
	.align		4
.L_323:
        /*0648*/ 	.byte	0x04, 0x12
        /*064a*/ 	.short	(.L_325 - .L_324)
	.align		4
.L_324:
        /*064c*/ 	.word	index@(_ZN7cutlass13device_kernelIN5flash11enable_sm90INS1_16FlashAttnFwdSm90INS1_25CollectiveMainloopFwdSm90ILi2EN4cute5tupleIJNS5_1CILi1EEES8_S8_EEENS6_IJNS7_ILi192EEENS7_ILi128EEENS7_ILi64EEEEEELi64ENS_6half_tEfNS_4arch4Sm90ELb1ELb0ELb0ELb1ELb0ELb1ELb0ELb1ELb1ELb1ELb1ELb0EEENS1_21CollectiveEpilogueFwdINS6_IJSA_SC_SB_EEES9_SE_SG_Li384ELb1ELb1ELb1ELb0EEENS1_36VarlenDynamicPersistentTileSchedulerILi192ELi128ELi384ELi128ELb1ELb1ELb1ELb1ELb1ELb1EEEEEEEEEvNT_6ParamsE)
        /*0650*/ 	.word	0x00000070
.L_325:


//--------------------- .nv.compat                --------------------------
	.section	.nv.compat,"",@"SHT_CUDA_COMPAT_INFO"
	.align	4
        /*0000*/ 	.byte	0x02, 0x09, 0x01, 0x00, 0x02, 0x02, 0x04, 0x00, 0x02, 0x05, 0x05, 0x00, 0x03, 0x07, 0x01, 0x01
        /*0010*/ 	.byte	0x02, 0x03, 0x01, 0x00, 0x02, 0x06, 0x01, 0x00, 0x04, 0x0b, 0x08, 0x00, 0x00, 0x00, 0x00, 0x00
        /*0020*/ 	.byte	0x00, 0x00, 0x00, 0x00


//--------------------- .nv.info._ZN7cutlass13device_kernelIN5flash11enable_sm90INS1_16FlashAttnFwdSm90INS1_25CollectiveMainloopFwdSm90ILi2EN4cute5tupleIJNS5_1CILi1EEES8_S8_EEENS6_IJNS7_ILi128EEENS7_ILi80EEENS7_ILi256EEEEEELi256ENS_6half_tEfNS_4arch4Sm90ELb0ELb0ELb0ELb0ELb0ELb0ELb0ELb1ELb1ELb1ELb1ELb0EEENS1_21CollectiveEpilogueFwdINS6_IJSA_SC_SB_EEES9_SE_SG_Li256ELb0ELb1ELb1ELb0EEENS1_19SingleTileSchedulerILb0ELb1ELb1ELi128EEEEEEEEEvNT_6ParamsE --------------------------
	.section	.nv.info._ZN7cutlass13device_kernelIN5flash11enable_sm90INS1_16FlashAttnFwdSm90INS1_25CollectiveMainloopFwdSm90ILi2EN4cute5tupleIJNS5_1CILi1EEES8_S8_EEENS6_IJNS7_ILi128EEENS7_ILi80EEENS7_ILi256EEEEEELi256ENS_6half_tEfNS_4arch4Sm90ELb0ELb0ELb0ELb0ELb0ELb0ELb0ELb1ELb1ELb1ELb1ELb0EEENS1_21CollectiveEpilogueFwdINS6_IJSA_SC_SB_EEES9_SE_SG_Li256ELb0ELb1ELb1ELb0EEENS1_19SingleTileSchedulerILb0ELb1ELb1ELi128EEEEEEEEEvNT_6ParamsE,"",@"SHT_CUDA_INFO"
	.sectionflags	@""
	.align	4


	//----- nvinfo : EIATTR_CUDA_API_VERSION
	.align		4
        /*0000*/ 	.byte	0x04, 0x37
        /*0002*/ 	.short	(.L_327 - .L_326)
.L_326:
        /*0004*/ 	.word	0x00000082


	//----- nvinfo : EIATTR_KPARAM_INFO
	.align		4
.L_327:
        /*0008*/ 	.byte	0x04, 0x17
        /*000a*/ 	.short	(.L_329 - .L_328)
.L_328:
        /*000c*/ 	.word	0x00000000
        /*0010*/ 	.short	0x0000
        /*0012*/ 	.short	0x0070
        /*0014*/ 	.byte	0x00, 0xf0, 0x01, 0x28


	//----- nvinfo : EIATTR_SPARSE_MMA_MASK
	.align		4
.L_329:
        /*0018*/ 	.byte	0x03, 0x50
        /*001a*/ 	.short	0x0000


	//----- nvinfo : EIATTR_MAXREG_COUNT
	.align		4
        /*001c*/ 	.byte	0x03, 0x1b
        /*001e*/ 	.short	0x00a8


	//----- nvinfo : EIATTR_NUM_BARRIERS
	.align		4
        /*0020*/ 	.byte	0x02, 0x4c
        /*0022*/ 	.byte	0x09
	.zero		1


	//----- nvinfo : EIATTR_EXTERNS
	.align		4
        /*0024*/ 	.byte	0x04, 0x0f
        /*0026*/ 	.short	(.L_331 - .L_330)


	//   ....[0]....
	.align		4
.L_330:
        /*0028*/ 	.word	index@(__assertfail)


	//----- nvinfo : EIATTR_ANNOTATIONS
	.align		4
.L_331:
        /*002c*/ 	.byte	0x04, 0x55
        /*002e*/ 	.short	(.L_333 - .L_332)


	//   ....[0]....
.L_332:
        /*0030*/ 	.word	0x00000001
        /*0034*/ 	.byte	0x30, 0x09, 0x00, 0x00, 0x01, 0x00, 0x00, 0x00, 0x10, 0x14, 0x00, 0x00, 0x01, 0x00, 0x00, 0x00
        /* <DEDUP_REMOVED lines=9> */
        /*00d4*/ 	.byte	0x50, 0x05, 0x01, 0x00, 0x01, 0x00, 0x00, 0x00, 0x00, 0x0c, 0x01, 0x00


	//----- nvinfo : EIATTR_MERCURY_ISA_VERSION
	.align		4
.L_333:
        /*00e0*/ 	.byte	0x03, 0x5f
        /*00e2*/ 	.short	0x0101


	//----- nvinfo : EIATTR_INT_WARP_WIDE_INSTR_OFFSETS
	.align		4
        /*00e4*/ 	.byte	0x04, 0x31
        /*00e6*/ 	.short	(.L_335 - .L_334)


	//   ....[0]....
.L_334:
        /*00e8*/ 	.word	0x00000120


	//   ....[1]....
        /*00ec*/ 	.word	0x00000160


	//   ....[2]....
        /*00f0*/ 	.word	0x00000220


	//----- nvinfo : EIATTR_COOP_GROUP_MASK_REGIDS
	.align		4
.L_335:
        /*00f4*/ 	.byte	0x04, 0x29
        /*00f6*/ 	.short	(.L_337 - .L_336)


	//   ....[0]....
.L_336:
        /*00f8*/ 	.word	0xffffffff


	//   ....[1]....
        /*00fc*/ 	.word	0xffffffff


	//   ....[2]....
        /*0100*/ 	.word	0xffffffff


	//   ....[3]....
        /*0104*/ 	.word	0xffffffff


	//   ....[4]....
        /*0108*/ 	.word	0xffffffff


	//   ....[5]....
        /*010c*/ 	.word	0xffffffff


	//   ....[6]....
        /*0110*/ 	.word	0xffffffff


	//   ....[7]....
        /*0114*/ 	.word	0xffffffff


	//   ....[8]....
        /*0118*/ 	.word	0xffffffff


	//   ....[9]....
        /*011c*/ 	.word	0xffffffff


	//   ....[10]....
        /*0120*/ 	.word	0xffffffff


	//   ....[11]....
        /*0124*/ 	.word	0xffffffff


	//   ....[12]....
        /*0128*/ 	.word	0xffffffff


	//   ....[13]....
        /*012c*/ 	.word	0xffffffff


	//   ....[14]....
        /*0130*/ 	.word	0xffffffff


	//   ....[15]....
        /*0134*/ 	.word	0xffffffff


	//   ....[16]....
        /*0138*/ 	.word	0xffffffff


	//   ....[17]....
        /*013c*/ 	.word	0xffffffff


	//   ....[18]....
        /*0140*/ 	.word	0xffffffff


	//   ....[19]....
        /*0144*/ 	.word	0xffffffff


	//   ....[20]....
        /*0148*/ 	.word	0xffffffff


	//   ....[21]....
        /*014c*/ 	.word	0xffffffff


	//   ....[22]....
        /*0150*/ 	.word	0xffffffff


	//   ....[23]....
        /*0154*/ 	.word	0xffffffff


	//   ....[24]....
        /*0158*/ 	.word	0xffffffff


	//   ....[25]....
        /*015c*/ 	.word	0xffffffff


	//   ....[26]....
        /*0160*/ 	.word	0xffffffff


	//   ....[27]....
        /*0164*/ 	.word	0xffffffff


	//   ....[28]....
        /*0168*/ 	.word	0xffffffff


	//   ....[29]....
        /*016c*/ 	.word	0xffffffff


	//   ....[30]....
        /*0170*/ 	.word	0xffffffff


	//   ....[31]....
        /*0174*/ 	.word	0xffffffff


	//   ....[32]....
        /*0178*/ 	.word	0xffffffff


	//   ....[33]....
        /*017c*/ 	.word	0xffffffff


	//   ....[34]....
        /*0180*/ 	.word	0xffffffff


	//   ....[35]....
        /*0184*/ 	.word	0xffffffff


	//   ....[36]....
        /*0188*/ 	.word	0xffffffff


	//   ....[37]....
        /*018c*/ 	.word	0xffffffff


	//   ....[38]....
        /*0190*/ 	.word	0xffffffff


	//   ....[39]....
        /*0194*/ 	.word	0xffffffff


	//   ....[40]....
        /*0198*/ 	.word	0xffffffff


	//   ....[41]....
        /*019c*/ 	.word	0xffffffff


	//   ....[42]....
        /*01a0*/ 	.word	0xffffffff


	//   ....[43]....
        /*01a4*/ 	.word	0xffffffff


	//   ....[44]....
        /*01a8*/ 	.word	0xffffffff


	//   ....[45]....
        /*01ac*/ 	.word	0xffffffff


	//   ....[46]....
        /*01b0*/ 	.word	0xffffffff


	//   ....[47]....
        /*01b4*/ 	.word	0x0500000f


	//   ....[48]....
        /*01b8*/ 	.word	0x0500000f


	//   ....[49]....
        /*01bc*/ 	.word	0x0500000f


	//   ....[50]....
        /*01c0*/ 	.word	0x0500000f


	//   ....[51]....
        /*01c4*/ 	.word	0x0500000f


	//   ....[52]....
        /*01c8*/ 	.word	0x0500000f


	//   ....[53]....
        /*01cc*/ 	.word	0x0500000f


	//   ....[54]....
        /*01d0*/ 	.word	0x0500000f


	//   ....[55]....
        /*01d4*/ 	.word	0x0500000f


	//   ....[56]....
        /*01d8*/ 	.word	0x0500000f


	//   ....[57]....
        /*01dc*/ 	.word	0x0500000f


	//   ....[58]....
        /*01e0*/ 	.word	0x0500000f


	//   ....[59]....
        /*01e4*/ 	.word	0x0500000f


	//   ....[60]....
        /*01e8*/ 	.word	0x0500000f


	//   ....[61]....
        /*01ec*/ 	.word	0x0500000f


	//   ....[62]....
        /*01f0*/ 	.word	0x0500000f


	//   ....[63]....
        /*01f4*/ 	.word	0x0500000f


	//   ....[64]....
        /*01f8*/ 	.word	0x0500000f


	//----- nvinfo : EIATTR_COOP_GROUP_INSTR_OFFSETS
	.align		4
.L_337:
        /*01fc*/ 	.byte	0x04, 0x28
        /*01fe*/ 	.short	(.L_339 - .L_338)


	//   ....[0]....
.L_338:
        /*0200*/ 	.word	0x00000060


	//   ....[1]....
        /*0204*/ 	.word	0x00000130


	//   ....[2]....
        /*0208*/ 	.word	0x00000230


	//   ....[3]....
        /*020c*/ 	.word	0x000003a0


	//   ....[4]....
        /*0210*/ 	.word	0x00000500


	//   ....[5]....
        /*0214*/ 	.word	0x00000620


	//   ....[6]....
        /*0218*/ 	.word	0x00000780


	//   ....[7]....
        /*021c*/ 	.word	0x00001230


	//   ....[8]....
        /*0220*/ 	.word	0x00004020


	//   ....[9]....
        /*0224*/ 	.word	0x00004040


	//   ....[10]....
        /*0228*/ 	.word	0x00004410


	//   ....[11]....
        /*022c*/ 	.word	0x000044a0


	//   ....[12]....
        /*0230*/ 	.word	0x00007f80


	//   ....[13]....
        /*0234*/ 	.word	0x00007fb0


	//   ....[14]....
        /*0238*/ 	.word	0x00008410


	//   ....[15]....
        /*023c*/ 	.word	0x00008460


	//   ....[16]....
        /*0240*/ 	.word	0x000095b0


	//   ....[17]....
        /*0244*/ 	.word	0x000095d0


	//   ....[18]....
        /*0248*/ 	.word	0x00009660


	//   ....[19]....
        /*024c*/ 	.word	0x000096a0


	//   ....[20]....
        /*0250*/ 	.word	0x0000a890


	//   ....[21]....
        /*0254*/ 	.word	0x0000a8e0


	//   ....[22]....
        /*0258*/ 	.word	0x0000a920


	//   ....[23]....
        /*025c*/ 	.word	0x0000a950


	//   ....[24]....
        /*0260*/ 	.word	0x0000a990


	//   ....[25]....
        /*0264*/ 	.word	0x0000a9b0


	//   ....[26]....
        /*0268*/ 	.word	0x0000b630


	//   ....[27]....
        /*026c*/ 	.word	0x0000b640


	//   ....[28]....
        /*0270*/ 	.word	0x0000c670


	//   ....[29]....
        /*0274*/ 	.word	0x0000d080


	//   ....[30]....
        /*0278*/ 	.word	0x0000db00


	//   ....[31]....
        /*027c*/ 	.word	0x0000db10


	//   ....[32]....
        /*0280*/ 	.word	0x0000db20


	//   ....[33]....
        /*0284*/ 	.word	0x0000db40


	//   ....[34]....
        /*0288*/ 	.word	0x0000dc10


	//   ....[35]....
        /*028c*/ 	.word	0x0000dc30


	//   ....[36]....
        /*0290*/ 	.word	0x0000dcb0


	//   ....[37]....
        /*0294*/ 	.word	0x0000dcd0


	//   ....[38]....
        /*0298*/ 	.word	0x0000dd50


	//   ....[39]....
        /*029c*/ 	.word	0x0000dd70


	//   ....[40]....
        /*02a0*/ 	.word	0x0000ddf0


	//   ....[41]....
        /*02a4*/ 	.word	0x0000de10


	//   ....[42]....
        /*02a8*/ 	.word	0x0000de90


	//   ....[43]....
        /*02ac*/ 	.word	0x0000deb0


	//   ....[44]....
        /*02b0*/ 	.word	0x0000df30


	//   ....[45]....
        /*02b4*/ 	.word	0x0000df40


	//   ....[46]....
        /*02b8*/ 	.word	0x00010b90


	//   ....[47]....
        /*02bc*/ 	.word	0x00011050


	//   ....[48]....
        /*02c0*/ 	.word	0x000111d0


	//   ....[49]....
        /*02c4*/ 	.word	0x00011220


	//   ....[50]....
        /*02c8*/ 	.word	0x00011390


	//   ....[51]....
        /*02cc*/ 	.word	0x00011400


	//   ....[52]....
        /*02d0*/ 	.word	0x00011500


	//   ....[53]....
        /*02d4*/ 	.word	0x00011570


	//   ....[54]....
        /*02d8*/ 	.word	0x00011670


	//   ....[55]....
        /*02dc*/ 	.word	0x000116e0


	//   ....[56]....
        /*02e0*/ 	.word	0x000117e0


	//   ....[57]....
        /*02e4*/ 	.word	0x00011850


	//   ....[58]....
        /*02e8*/ 	.word	0x00011950


	//   ....[59]....
        /*02ec*/ 	.word	0x000119c0


	//   ....[60]....
        /*02f0*/ 	.word	0x00011ac0


	//   ....[61]....
        /*02f4*/ 	.word	0x00011b20


	//   ....[62]....
        /*02f8*/ 	.word	0x00011c10


	//   ....[63]....
        /*02fc*/ 	.word	0x00011c60


	//   ....[64]....
        /*0300*/ 	.word	0x00012060


	//----- nvinfo : EIATTR_REG_RECONFIG
	.align		4
.L_339:
        /*0304*/ 	.byte	0x01, 0x54
	.zero		2


	//----- nvinfo : EIATTR_SYSCALL_OFFSETS
	.align		4
        /*0308*/ 	.byte	0x04, 0x46
        /*030a*/ 	.short	(.L_341 - .L_340)


	//   ....[0]....
.L_340:
        /*030c*/ 	.word	0x00001400


	//   ....[1]....
        /*0310*/ 	.word	0x0000cd00


	//   ....[2]....
        /*0314*/ 	.word	0x0000ce40


	//   ....[3]....
        /*0318*/ 	.word	0x0000cf30


	//   ....[4]....
        /*031c*/ 	.word	0x0000d6e0


	//----- nvinfo : EIATTR_MBARRIER_INSTR_OFFSETS
	.align		4
.L_341:
        /*0320*/ 	.byte	0x04, 0x39
        /*0322*/ 	.short	(.L_343 - .L_342)


	//   ....[0]....
.L_342:
        /*0324*/ 	.word	0x00000250
        /*0328*/ 	.word	0x000000ff
        /*032c*/ 	.word	0x00038800
        /*0330*/ 	.short	0x0100
        /*0332*/ 	.byte	0x08
	.zero		1


	//   ....[1]....
        /*0334*/ 	.word	0x00000260
        /*0338*/ 	.word	0x000000ff
        /*033c*/ 	.word	0x00038820
        /*0340*/ 	.short	0x0100
        /*0342*/ 	.byte	0x08
	.zero		1


	//   ....[2]....
        /*0344*/ 	.word	0x00000350
        /*0348*/ 	.word	0x000000ff
        /*034c*/ 	.word	0x00038830
        /*0350*/ 	.short	0x0100
        /*0352*/ 	.byte	0x08
	.zero		1


	//   ....[3]....
        /*0354*/ 	.word	0x00000360
        /*0358*/ 	.word	0x000000ff
        /*035c*/ 	.word	0x00038840
        /*0360*/ 	.short	0x0100
        /*0362*/ 	.byte	0x08
	.zero		1


	//   ....[4]....
        /*0364*/ 	.word	0x00000370
        /*0368*/ 	.word	0x000000ff
        /*036c*/ 	.word	0x00038838
        /*0370*/ 	.short	0x0100
        /*0372*/ 	.byte	0x08
	.zero		1


	//   ....[5]....
        /*0374*/ 	.word	0x00000380
        /*0378*/ 	.word	0x000000ff
        /*037c*/ 	.word	0x00038848
        /*0380*/ 	.short	0x0100
        /*0382*/ 	.byte	0x08
	.zero		1


	//   ....[6]....
        /*0384*/ 	.word	0x000004b0
        /*0388*/ 	.word	0x000000ff
        /*038c*/ 	.word	0x00038850
        /*0390*/ 	.short	0x0100
        /*0392*/ 	.byte	0x08
	.zero		1


	//   ....[7]....
        /*0394*/ 	.word	0x000004c0
        /*0398*/ 	.word	0x000000ff
        /*039c*/ 	.word	0x00038860
        /*03a0*/ 	.short	0x0100
        /*03a2*/ 	.byte	0x08
	.zero		1


	//   ....[8]....
        /*03a4*/ 	.word	0x000004d0
        /*03a8*/ 	.word	0x000000ff
        /*03ac*/ 	.word	0x00038858
        /*03b0*/ 	.short	0x0100
        /*03b2*/ 	.byte	0x08
	.zero		1


	//   ....[9]....
        /*03b4*/ 	.word	0x000004e0
        /*03b8*/ 	.word	0x000000ff
        /*03bc*/ 	.word	0x00038868
        /*03c0*/ 	.short	0x0100
        /*03c2*/ 	.byte	0x08
	.zero		1


	//   ....[10]....
        /*03c4*/ 	.word	0x000005d0
        /*03c8*/ 	.word	0x000000ff
        /*03cc*/ 	.word	0x00038870
        /*03d0*/ 	.short	0x0100
        /*03d2*/ 	.byte	0x06
	.zero		1


	//   ....[11]....
        /*03d4*/ 	.word	0x000005e0
        /*03d8*/ 	.word	0x000000ff
        /*03dc*/ 	.word	0x00038880
        /*03e0*/ 	.short	0x0100
        /*03e2*/ 	.byte	0x06
	.zero		1


	//   ....[12]....
        /*03e4*/ 	.word	0x000005f0
        /*03e8*/ 	.word	0x000000ff
        /*03ec*/ 	.word	0x00038878
        /*03f0*/ 	.short	0x0100
        /*03f2*/ 	.byte	0x06
	.zero		1


	//   ....[13]....
        /*03f4*/ 	.word	0x00000600
        /*03f8*/ 	.word	0x000000ff
        /*03fc*/ 	.word	0x00038888
        /*0400*/ 	.short	0x0100
        /*0402*/ 	.byte	0x06
	.zero		1


	//   ....[14]....
        /*0404*/ 	.word	0x00000730
        /*0408*/ 	.word	0x000000ff
        /*040c*/ 	.word	0x00038890
        /*0410*/ 	.short	0x0100
        /*0412*/ 	.byte	0x08
	.zero		1


	//   ....[15]....
        /*0414*/ 	.word	0x00000740
        /*0418*/ 	.word	0x000000ff
        /*041c*/ 	.word	0x000388a0
        /*0420*/ 	.short	0x0100
        /*0422*/ 	.byte	0x08
	.zero		1


	//   ....[16]....
        /*0424*/ 	.word	0x00000750
        /*0428*/ 	.word	0x000000ff
        /*042c*/ 	.word	0x00038898
        /*0430*/ 	.short	0x0100
        /*0432*/ 	.byte	0x08
	.zero		1


	//   ....[17]....
        /*0434*/ 	.word	0x00000760
        /*0438*/ 	.word	0x000000ff
        /*043c*/ 	.word	0x000388a8
        /*0440*/ 	.short	0x0100
        /*0442*/ 	.byte	0x08
	.zero		1


	//   ....[18]....
        /*0444*/ 	.word	0x00000890
        /*0448*/ 	.word	0x000000ff
        /*044c*/ 	.word	0x000388b0
        /*0450*/ 	.short	0x0100
        /*0452*/ 	.byte	0x08
	.zero		1


	//   ....[19]....
        /*0454*/ 	.word	0x000008a0
        /*0458*/ 	.word	0x000000ff
        /*045c*/ 	.word	0x000388c0
        /*0460*/ 	.short	0x0100
        /*0462*/ 	.byte	0x08
	.zero		1


	//   ....[20]....
        /*0464*/ 	.word	0x000008b0
        /*0468*/ 	.word	0x000000ff
        /*046c*/ 	.word	0x000388b8
        /*0470*/ 	.short	0x0100
        /*0472*/ 	.byte	0x08
	.zero		1


	//   ....[21]....
        /*0474*/ 	.word	0x000008c0
        /*0478*/ 	.word	0x000000ff
        /*047c*/ 	.word	0x000388c8
        /*0480*/ 	.short	0x0100
        /*0482*/ 	.byte	0x08
	.zero		1


	//   ....[22]....
        /*0484*/ 	.word	0x00001440
        /*0488*/ 	.word	0x000000ff
        /*048c*/ 	.word	0x00038800
        /*0490*/ 	.short	0x010a
        /*0492*/ 	.byte	0x04
	.zero		1


	//   ....[23]....
        /*0494*/ 	.word	0x000014b0
        /*0498*/ 	.word	0x000000ff
        /*049c*/ 	.word	0x00038830
        /*04a0*/ 	.short	0x010a
        /*04a2*/ 	.byte	0x04
	.zero		1


	//   ....[24]....
        /*04a4*/ 	.word	0x00001540
        /*04a8*/ 	.word	0x000000ff
        /*04ac*/ 	.word	0x00038830
        /*04b0*/ 	.short	0x010a
        /*04b2*/ 	.byte	0x04
	.zero		1


	//   ....[25]....
        /*04b4*/ 	.word	0x000048e0
        /*04b8*/ 	.word	0x00000000
        /*04bc*/ 	.word	0x00000000
        /*04c0*/ 	.short	0x0101
        /*04c2*/ 	.byte	0x3f
	.zero		1


	//   ....[26]....
        /*04c4*/ 	.word	0x00005380
        /*04c8*/ 	.word	0x000000ff
        /*04cc*/ 	.word	0x00038830
        /*04d0*/ 	.short	0x010a
        /*04d2*/ 	.byte	0x06
	.zero		1


	//   ....[27]....
        /*04d4*/ 	.word	0x000053d0
        /*04d8*/ 	.word	0x000000ff
        /*04dc*/ 	.word	0x00038830
        /*04e0*/ 	.short	0x010a
        /*04e2*/ 	.byte	0x06
	.zero		1


	//   ....[28]....
        /*04e4*/ 	.word	0x00007cc0
        /*04e8*/ 	.word	0x000000ff
        /*04ec*/ 	.word	0x00038850
        /*04f0*/ 	.short	0x010a
        /*04f2*/ 	.byte	0x07
	.zero		1


	//   ....[29]....
        /*04f4*/ 	.word	0x00007d00
        /*04f8*/ 	.word	0x000000ff
        /*04fc*/ 	.word	0x00038850
        /*0500*/ 	.short	0x010a
        /*0502*/ 	.byte	0x07
	.zero		1


	//   ....[30]....
        /*0504*/ 	.word	0x00008940
        /*0508*/ 	.word	0x000000ab
        /*050c*/ 	.word	0x00000000
        /*0510*/ 	.short	0x0101
        /*0512*/ 	.byte	0x3f
	.zero		1


	//   ....[31]....
        /*0514*/ 	.word	0x00008980
        /*0518*/ 	.word	0x000000af
        /*051c*/ 	.word	0x00000000
        /*0520*/ 	.short	0x0101
        /*0522*/ 	.byte	0x3f
	.zero		1


	//   ....[32]....
        /*0524*/ 	.word	0x00009510
        /*0528*/ 	.word	0x0000000b
        /*052c*/ 	.word	0x00038850
        /*0530*/ 	.short	0x010a
        /*0532*/ 	.byte	0x3f
	.zero		1


	//   ....[33]....
        /*0534*/ 	.word	0x00009550
        /*0538*/ 	.word	0x0000000b
        /*053c*/ 	.word	0x00038850
        /*0540*/ 	.short	0x010a
        /*0542*/ 	.byte	0x3f
	.zero		1


	//   ....[34]....
        /*0544*/ 	.word	0x00009950
        /*0548*/ 	.word	0x0000000c
        /*054c*/ 	.word	0x00000000
        /*0550*/ 	.short	0x0101
        /*0552*/ 	.byte	0x3f
	.zero		1


	//   ....[35]....
        /*0554*/ 	.word	0x0000a9c0
        /*0558*/ 	.word	0x000000ff
        /*055c*/ 	.word	0x00000000
        /*0560*/ 	.short	0x0101
        /*0562*/ 	.byte	0x04
	.zero		1


	//   ....[36]....
        /*0564*/ 	.word	0x0000d290
        /*0568*/ 	.word	0x000000ff
        /*056c*/ 	.word	0x00038840
        /*0570*/ 	.short	0x010a
        /*0572*/ 	.byte	0x26
	.zero		1


	//   ....[37]....
        /*0574*/ 	.word	0x0000e0c0
        /*0578*/ 	.word	0x000000ff
        /*057c*/ 	.word	0x00038800
        /*0580*/ 	.short	0x0107
        /*0582*/ 	.byte	0x26
	.zero		1


	//   ....[38]....
        /*0584*/ 	.word	0x0000e130
        /*0588*/ 	.word	0x000000ff
        /*058c*/ 	.word	0x00038800
        /*0590*/ 	.short	0x0101
        /*0592*/ 	.byte	0x26
	.zero		1


	//   ....[39]....
        /*0594*/ 	.word	0x0000e150
        /*0598*/ 	.word	0x000000ff
        /*059c*/ 	.word	0x00038820
        /*05a0*/ 	.short	0x010a
        /*05a2*/ 	.byte	0x26
	.zero		1


	//   ....[40]....
        /*05a4*/ 	.word	0x0000e540
        /*05a8*/ 	.word	0x000000ff
        /*05ac*/ 	.word	0x00038848
        /*05b0*/ 	.short	0x010a
        /*05b2*/ 	.byte	0x26
	.zero		1


	//   ....[41]....
        /*05b4*/ 	.word	0x0000e9e0
        /*05b8*/ 	.word	0x000000ff
        /*05bc*/ 	.word	0x00038860
        /*05c0*/ 	.short	0x010a
        /*05c2*/ 	.byte	0x26
	.zero		1


	//   ....[42]....
        /*05c4*/ 	.word	0x0000f090
        /*05c8*/ 	.word	0x000000ff
        /*05cc*/ 	.word	0x00038840
        /*05d0*/ 	.short	0x010a
        /*05d2*/ 	.byte	0x26
	.zero		1


	//   ....[43]....
        /*05d4*/ 	.word	0x0000f530
        /*05d8*/ 	.word	0x000000ff
        /*05dc*/ 	.word	0x00038868
        /*05e0*/ 	.short	0x010a
        /*05e2*/ 	.byte	0x26
	.zero		1


	//   ....[44]....
        /*05e4*/ 	.word	0x0000fc30
        /*05e8*/ 	.word	0x000000ff
        /*05ec*/ 	.word	0x00038848
        /*05f0*/ 	.short	0x010a
        /*05f2*/ 	.byte	0x26
	.zero		1


	//   ....[45]....
        /*05f4*/ 	.word	0x000100b0
        /*05f8*/ 	.word	0x000000ff
        /*05fc*/ 	.word	0x00038860
        /*0600*/ 	.short	0x010a
        /*0602*/ 	.byte	0x26
	.zero		1


	//   ....[46]....
        /*0604*/ 	.word	0x000105f0
        /*0608*/ 	.word	0x00000003
        /*060c*/ 	.word	0x00038860
        /*0610*/ 	.short	0x010a
        /*0612*/ 	.byte	0x3f
	.zero		1


	//   ....[47]....
        /*0614*/ 	.word	0x00010b20
        /*0618*/ 	.word	0x00000002
        /*061c*/ 	.word	0x00038820
        /*0620*/ 	.short	0x010a
        /*0622*/ 	.byte	0x3f
	.zero		1


	//   ....[48]....
        /*0624*/ 	.word	0x00010ca0
        /*0628*/ 	.word	0x00000006
        /*062c*/ 	.word	0x00000000
        /*0630*/ 	.short	0x010a
        /*0632*/ 	.byte	0x3f
	.zero		1


	//   ....[49]....
        /*0634*/ 	.word	0x00010d10
        /*0638*/ 	.word	0x00000003
        /*063c*/ 	.word	0x00000000
        /*0640*/ 	.short	0x010a
        /*0642*/ 	.byte	0x3f
	.zero		1


	//   ....[50]....
        /*0644*/ 	.word	0x00010d70
        /*0648*/ 	.word	0x00000000
        /*064c*/ 	.word	0x00000000
        /*0650*/ 	.short	0x010a
        /*0652*/ 	.byte	0x3f
	.zero		1


	//   ....[51]....
        /*0654*/ 	.word	0x00010da0
        /*0658*/ 	.word	0x00000003
        /*065c*/ 	.word	0x00000000
        /*0660*/ 	.short	0x010a
        /*0662*/ 	.byte	0x3f
	.zero		1


	//   ....[52]....
        /*0664*/ 	.word	0x00010e20
        /*0668*/ 	.word	0x00000003
        /*066c*/ 	.word	0x00038800
        /*0670*/ 	.short	0x010a
        /*0672*/ 	.byte	0x3f
	.zero		1


	//   ....[53]....
        /*0674*/ 	.word	0x00010e90
        /*0678*/ 	.word	0x00000003
        /*067c*/ 	.word	0x00038830
        /*0680*/ 	.short	0x010a
        /*0682*/ 	.byte	0x3f
	.zero		1


	//   ....[54]....
        /*0684*/ 	.word	0x00010f00
        /*0688*/ 	.word	0x00000007
        /*068c*/ 	.word	0x00038830
        /*0690*/ 	.short	0x010a
        /*0692*/ 	.byte	0x3f
	.zero		1


	//   ....[55]....
        /*0694*/ 	.word	0x00010f60
        /*0698*/ 	.word	0x00000003
        /*069c*/ 	.word	0x00038850
        /*06a0*/ 	.short	0x010a
        /*06a2*/ 	.byte	0x3f
	.zero		1


	//   ....[56]....
        /*06a4*/ 	.word	0x00010fb0
        /*06a8*/ 	.word	0x0000000b
        /*06ac*/ 	.word	0x00038850
        /*06b0*/ 	.short	0x010a
        /*06b2*/ 	.byte	0x3f
	.zero		1


	//   ....[57]....
        /*06b4*/ 	.word	0x00011110
        /*06b8*/ 	.word	0x00000003
        /*06bc*/ 	.word	0x00038840
        /*06c0*/ 	.short	0x010a
        /*06c2*/ 	.byte	0x3f
	.zero		1


	//   ....[58]....
        /*06c4*/ 	.word	0x00011ca0
        /*06c8*/ 	.word	0x00000003
        /*06cc*/ 	.word	0x00038820
        /*06d0*/ 	.short	0x010a
        /*06d2*/ 	.byte	0x3f
	.zero		1


	//   ....[59]....
        /*06d4*/ 	.word	0x00011d00
        /*06d8*/ 	.word	0x00000003
        /*06dc*/ 	.word	0x00038848
        /*06e0*/ 	.short	0x010a
        /*06e2*/ 	.byte	0x3f
	.zero		1


	//   ....[60]....
        /*06e4*/ 	.word	0x00011d60
        /*06e8*/ 	.word	0x00000003
        /*06ec*/ 	.word	0x00038860
        /*06f0*/ 	.short	0x010a
        /*06f2*/ 	.byte	0x3f
	.zero		1


	//   ....[61]....
        /*06f4*/ 	.word	0x00011dc0
        /*06f8*/ 	.word	0x00000003
        /*06fc*/ 	.word	0x00038840
        /*0700*/ 	.short	0x010a
        /*0702*/ 	.byte	0x3f
	.zero		1


	//   ....[62]....
        /*0704*/ 	.word	0x00011e20
        /*0708*/ 	.word	0x00000003
        /*070c*/ 	.word	0x00038868
        /*0710*/ 	.short	0x010a
        /*0712*/ 	.byte	0x3f
	.zero		1


	//   ....[63]....
        /*0714*/ 	.word	0x00011e80
        /*0718*/ 	.word	0x00000003
        /*071c*/ 	.word	0x00038848
        /*0720*/ 	.short	0x010a
        /*0722*/ 	.byte	0x3f
	.zero		1


	//   ....[64]....
        /*0724*/ 	.word	0x00011ee0
        /*0728*/ 	.word	0x00000003
        /*072c*/ 	.word	0x00038860
        /*0730*/ 	.short	0x010a
        /*0732*/ 	.byte	0x3f
	.zero		1


	//   ....[65]....
        /*0734*/ 	.word	0x00011f30
        /*0738*/ 	.word	0x00000003
        /*073c*/ 	.word	0x00038860
        /*0740*/ 	.short	0x010a
        /*0742*/ 	.byte	0x3f
	.zero		1


	//   ....[66]....
        /*0744*/ 	.word	0x00011f80
        /*0748*/ 	.word	0x00000002
        /*074c*/ 	.word	0x00038820
        /*0750*/ 	.short	0x010a
        /*0752*/ 	.byte	0x3f
	.zero		1


	//   ....[67]....
        /*0754*/ 	.word	0x00012120
        /*0758*/ 	.word	0x00000006
        /*075c*/ 	.word	0x00000000
        /*0760*/ 	.short	0x010a
        /*0762*/ 	.byte	0x3f
	.zero		1


	//   ....[68]....
        /*0764*/ 	.word	0x00012170
        /*0768*/ 	.word	0x00000003
        /*076c*/ 	.word	0x00000000
        /*0770*/ 	.short	0x010a
        /*0772*/ 	.byte	0x3f
	.zero		1


	//   ....[69]....
        /*0774*/ 	.word	0x000121c0
        /*0778*/ 	.word	0x00000000
        /*077c*/ 	.word	0x00000000
        /*0780*/ 	.short	0x010a
        /*0782*/ 	.byte	0x3f
	.zero		1


	//----- nvinfo : EIATTR_NUM_MBARRIERS
	.align		4
.L_343:
        /*0784*/ 	.byte	0x03, 0x38
        /*0786*/ 	.short	0x0016


	//----- nvinfo : EIATTR_EXIT_INSTR_OFFSETS
	.align		4
        /*0788*/ 	.byte	0x04, 0x1c
        /*078a*/ 	.short	(.L_345 - .L_344)


	//   ....[0]....
.L_344:
        /*078c*/ 	.word	0x00010df0


	//----- nvinfo : EIATTR_MAX_THREADS
	.align		4
.L_345:
        /*0790*/ 	.byte	0x04, 0x05
        /*0792*/ 	.short	(.L_347 - .L_346)
.L_346:
        /*0794*/ 	.word	0x00000180
        /*0798*/ 	.word	0x00000001
        /*079c*/ 	.word	0x00000001


	//----- nvinfo : EIATTR_CRS_STACK_SIZE
	.align		4
.L_347:
        /*07a0*/ 	.byte	0x04, 0x1e
        /*07a2*/ 	.short	(.L_349 - .L_348)
.L_348:
        /*07a4*/ 	.word	0x00000000


	//----- nvinfo : EIATTR_CBANK_PARAM_SIZE
	.align		4
.L_349:
        /*07a8*/ 	.byte	0x03, 0x19
        /*07aa*/ 	.short	0x0a70


	//----- nvinfo : EIATTR_PARAM_CBANK
	.align		4
        /*07ac*/ 	.byte	0x04, 0x0a
        /*07ae*/ 	.short	(.L_351 - .L_350)
	.align		4
.L_350:
        /*07b0*/ 	.word	index@(.nv.constant0._ZN7cutlass13device_kernelIN5flash11enable_sm90INS1_16FlashAttnFwdSm90INS1_25CollectiveMainloopFwdSm90ILi2EN4cute5tupleIJNS5_1CILi1EEES8_S8_EEENS6_IJNS7_ILi128EEENS7_ILi80EEENS7_ILi256EEEEEELi256ENS_6half_tEfNS_4arch4Sm90ELb0ELb0ELb0ELb0ELb0ELb0ELb0ELb1ELb1ELb1ELb1ELb0EEENS1_21CollectiveEpilogueFwdINS6_IJSA_SC_SB_EEES9_SE_SG_Li256ELb0ELb1ELb1ELb0EEENS1_19SingleTileSchedulerILb0ELb1ELb1ELi128EEEEEEEEEvNT_6ParamsE)
        /*07b4*/ 	.short	0x0210
        /*07b6*/ 	.short	0x0a70


	//----- nvinfo : EIATTR_SW_WAR
	.align		4
.L_351:
        /*07b8*/ 	.byte	0x04, 0x36
        /*07ba*/ 	.short	(.L_353 - .L_352)
.L_352:
        /*07bc*/ 	.word	0x00000008
.L_353:


//--------------------- .nv.info._ZN7cutlass13device_kernelIN5flash11enable_sm90INS1_16FlashAttnFwdSm90INS1_25CollectiveMainloopFwdSm90ILi2EN4cute5tupleIJNS5_1CILi1EEES8_S8_EEENS6_IJNS7_ILi128EEENS7_ILi80EEENS7_ILi256EEEEEELi256ENS_6half_tEfNS_4arch4Sm90ELb0ELb0ELb0ELb1ELb0ELb0ELb0ELb1ELb1ELb1ELb1ELb0EEENS1_21CollectiveEpilogueFwdINS6_IJSA_SC_SB_EEES9_SE_SG_Li256ELb1ELb1ELb1ELb0EEENS1_36VarlenDynamicPersistentTileSchedulerILi128ELi80ELi256ELi128ELb1ELb1ELb1ELb0ELb1ELb1EEEEEEEEEvNT_6ParamsE --------------------------
	.section	.nv.info._ZN7cutlass13device_kernelIN5flash11enable_sm90INS1_16FlashAttnFwdSm90INS1_25CollectiveMainloopFwdSm90ILi2EN4cute5tupleIJNS5_1CILi1EEES8_S8_EEENS6_IJNS7_ILi128EEENS7_ILi80EEENS7_ILi256EEEEEELi256ENS_6half_tEfNS_4arch4Sm90ELb0ELb0ELb0ELb1ELb0ELb0ELb0ELb1ELb1ELb1ELb1ELb0EEENS1_21CollectiveEpilogueFwdINS6_IJSA_SC_SB_EEES9_SE_SG_Li256ELb1ELb1ELb1ELb0EEENS1_36VarlenDynamicPersistentTileSchedulerILi128ELi80ELi256ELi128ELb1ELb1ELb1ELb0ELb1ELb1EEEEEEEEEvNT_6ParamsE,"",@"SHT_CUDA_INFO"
	.sectionflags	@""
	.align	4


	//----- nvinfo : EIATTR_CUDA_API_VERSION
	.align		4
        /*0000*/ 	.byte	0x04, 0x37
        /*0002*/ 	.short	(.L_355 - .L_354)
.L_354:
        /*0004*/ 	.word	0x00000082


	//----- nvinfo : EIATTR_KPARAM_INFO
	.align		4
.L_355:
        /*0008*/ 	.byte	0x04, 0x17
        /*000a*/ 	.short	(.L_357 - .L_356)
.L_356:
        /*000c*/ 	.word	0x00000000
        /*0010*/ 	.short	0x0000
        /*0012*/ 	.short	0x0070
        /*0014*/ 	.byte	0x00, 0xf0, 0x01, 0x2a


	//----- nvinfo : EIATTR_SPARSE_MMA_MASK
	.align		4
.L_357:
        /*0018*/ 	.byte	0x03, 0x50
        /*001a*/ 	.short	0x0000


	//----- nvinfo : EIATTR_MAXREG_COUNT
	.align		4
        /*001c*/ 	.byte	0x03, 0x1b
        /*001e*/ 	.short	0x00a8


	//----- nvinfo : EIATTR_NUM_BARRIERS
	.align		4
        /*0020*/ 	.byte	0x02, 0x4c
        /*0022*/ 	.byte	0x09
	.zero		1


	//----- nvinfo : EIATTR_EXTERNS
	.align		4
        /*0024*/ 	.byte	0x04, 0x0f
        /*0026*/ 	.short	(.L_359 - .L_358)


	//   ....[0]....
	.align		4
.L_358:
        /*0028*/ 	.word	index@(__assertfail)


	//----- nvinfo : EIATTR_ANNOTATIONS
	.align		4
.L_359:
        /*002c*/ 	.byte	0x04, 0x55
        /*002e*/ 	.short	(.L_361 - .L_360)


	//   ....[0]....
.L_360:
        /* <DEDUP_REMOVED lines=81> */


	//----- nvinfo : EIATTR_MERCURY_ISA_VERSION
	.align		4
.L_361:
        /*0530*/ 	.byte	0x03, 0x5f
        /*0532*/ 	.short	0x0101


	//----- nvinfo : EIATTR_UNUSED_LOAD_BYTE_OFFSET
	.align		4
        /*0534*/ 	.byte	0x04, 0x44
        /*0536*/ 	.short	(.L_363 - .L_362)


	//   ....[0]....
.L_362:
        /*0538*/ 	.word	0x00000a10
        /*053c*/ 	.word	0x0000fff0


	//   ....[1]....
        /*0540*/ 	.word	0x0000aea0
        /*0544*/ 	.word	0x0000fff0


	//----- nvinfo : EIATTR_INT_WARP_WIDE_INSTR_OFFSETS
	.align		4
.L_363:
        /*0548*/ 	.byte	0x04, 0x31
        /*054a*/ 	.short	(.L_365 - .L_364)


	//   ....[0]....
.L_364:
        /*054c*/ 	.word	0x00000130


	//   ....[1]....
        /*0550*/ 	.word	0x00000170


	//   ....[2]....
        /*0554*/ 	.word	0x000001e0


	//   ....[3]....
        /*0558*/ 	.word	0x00008960


	//   ....[4]....
        /*055c*/ 	.word	0x00011160


	//   ....[5]....
        /*0560*/ 	.word	0x00011200


	//   ....[6]....
        /*0564*/ 	.word	0x00015650


	//   ....[7]....
        /*0568*/ 	.word	0x000156c0


	//----- nvinfo : EIATTR_COOP_GROUP_MASK_REGIDS
	.align		4
.L_365:
        /*056c*/ 	.byte	0x04, 0x29
        /*056e*/ 	.short	(.L_367 - .L_366)


	//   ....[0]....
.L_366:
        /*0570*/ 	.word	0xffffffff


	//   ....[1]....
        /*0574*/ 	.word	0xffffffff


	//   ....[2]....
        /*0578*/ 	.word	0xffffffff


	//   ....[3]....
        /*057c*/ 	.word	0xffffffff


	//   ....[4]....
        /*0580*/ 	.word	0xffffffff


	//   ....[5]....
        /*0584*/ 	.word	0xffffffff


	//   ....[6]....
        /*0588*/ 	.word	0xffffffff


	//   ....[7]....
        /*058c*/ 	.word	0xffffffff


	//   ....[8]....
        /*0590*/ 	.word	0xffffffff


	//   ....[9]....
        /*0594*/ 	.word	0xffffffff


	//   ....[10]....
        /*0598*/ 	.word	0xffffffff


	//   ....[11]....
        /*059c*/ 	.word	0xffffffff


	//   ....[12]....
        /*05a0*/ 	.word	0xffffffff


	//   ....[13]....
        /*05a4*/ 	.word	0xffffffff


	//   ....[14]....
        /*05a8*/ 	.word	0xffffffff


	//   ....[15]....
        /*05ac*/ 	.word	0xffffffff


	//   ....[16]....
        /*05b0*/ 	.word	0xffffffff


	//   ....[17]....
        /*05b4*/ 	.word	0xffffffff


	//   ....[18]....
        /*05b8*/ 	.word	0xffffffff


	//   ....[19]....
        /*05bc*/ 	.word	0xffffffff


	//   ....[20]....
        /*05c0*/ 	.word	0xffffffff


	//   ....[21]....
        /*05c4*/ 	.word	0xffffffff


	//   ....[22]....
        /*05c8*/ 	.word	0xffffffff


	//   ....[23]....
        /*05cc*/ 	.word	0xffffffff


	//   ....[24]....
        /*05d0*/ 	.word	0xffffffff


	//   ....[25]....
        /*05d4*/ 	.word	0xffffffff


	//   ....[26]....
        /*05d8*/ 	.word	0xffffffff


	//   ....[27]....
        /*05dc*/ 	.word	0xffffffff


	//   ....[28]....
        /*05e0*/ 	.word	0xffffffff


	//   ....[29]....
        /*05e4*/ 	.word	0xffffffff


	//   ....[30]....
        /*05e8*/ 	.word	0xffffffff


	//   ....[31]....
        /*05ec*/ 	.word	0xffffffff


	//   ....[32]....
        /*05f0*/ 	.word	0xffffffff


	//   ....[33]....
        /*05f4*/ 	.word	0xffffffff


	//   ....[34]....
        /*05f8*/ 	.word	0xffffffff


	//   ....[35]....
        /*05fc*/ 	.word	0xffffffff


	//   ....[36]....
        /*0600*/ 	.word	0xffffffff


	//   ....[37]....
        /*0604*/ 	.word	0xffffffff


	//   ....[38]....
        /*0608*/ 	.word	0xffffffff


	//   ....[39]....
        /*060c*/ 	.word	0xffffffff


	//   ....[40]....
        /*0610*/ 	.word	0xffffffff


	//   ....[41]....
        /*0614*/ 	.word	0xffffffff


	//   ....[42]....
        /*0618*/ 	.word	0xffffffff


	//   ....[43]....
        /*061c*/ 	.word	0xffffffff


	//   ....[44]....
        /*0620*/ 	.word	0xffffffff


	//   ....[45]....
        /*0624*/ 	.word	0xffffffff


	//   ....[46]....
        /*0628*/ 	.word	0xffffffff


	//   ....[47]....
        /*062c*/ 	.word	0xffffffff


	//   ....[48]....
        /*0630*/ 	.word	0xffffffff


	//   ....[49]....
        /*0634*/ 	.word	0xffffffff


	//   ....[50]....
        /*0638*/ 	.word	0xffffffff


	//   ....[51]....
        /*063c*/ 	.word	0xffffffff


	//   ....[52]....
        /*0640*/ 	.word	0xffffffff


	//   ....[53]....
        /*0644*/ 	.word	0xffffffff


	//   ....[54]....
        /*0648*/ 	.word	0xffffffff


	//   ....[55]....
        /*064c*/ 	.word	0xffffffff


	//   ....[56]....
        /*0650*/ 	.word	0xffffffff


	//   ....[57]....
        /*0654*/ 	.word	0xffffffff


	//   ....[58]....
        /*0658*/ 	.word	0xffffffff


	//   ....[59]....
        /*065c*/ 	.word	0xffffffff


	//   ....[60]....
        /*0660*/ 	.word	0xffffffff


	//   ....[61]....
        /*0664*/ 	.word	0xffffffff


	//   ....[62]....
        /*0668*/ 	.word	0xffffffff


	//   ....[63]....
        /*066c*/ 	.word	0xffffffff


	//   ....[64]....
        /*0670*/ 	.word	0xffffffff


	//   ....[65]....
        /*0674*/ 	.word	0xffffffff


	//   ....[66]....
        /*0678*/ 	.word	0xffffffff


	//   ....[67]....
        /*067c*/ 	.word	0xffffffff


	//   ....[68]....
        /*0680*/ 	.word	0xffffffff


	//   ....[69]....
        /*0684*/ 	.word	0xffffffff


	//   ....[70]....
        /*0688*/ 	.word	0xffffffff


	//   ....[71]....
        /*068c*/ 	.word	0xffffffff


	//   ....[72]....
        /*0690*/ 	.word	0xffffffff


	//   ....[73]....
        /*0694*/ 	.word	0xffffffff


	//   ....[74]....
        /*0698*/ 	.word	0xffffffff


	//   ....[75]....
        /*069c*/ 	.word	0xffffffff


	//   ....[76]....
        /*06a0*/ 	.word	0xffffffff


	//   ....[77]....
        /*06a4*/ 	.word	0xffffffff


	//   ....[78]....
        /*06a8*/ 	.word	0xffffffff


	//   ....[79]....
        /*06ac*/ 	.word	0xffffffff


	//   ....[80]....
        /*06b0*/ 	.word	0xffffffff


	//   ....[81]....
        /*06b4*/ 	.word	0xffffffff


	//   ....[82]....
        /*06b8*/ 	.word	0xffffffff


	//   ....[83]....
        /*06bc*/ 	.word	0xffffffff


	//   ....[84]....
        /*06c0*/ 	.word	0xffffffff


	//   ....[85]....
        /*06c4*/ 	.word	0xffffffff


	//   ....[86]....
        /*06c8*/ 	.word	0xffffffff


	//   ....[87]....
        /*06cc*/ 	.word	0xffffffff


	//   ....[88]....
        /*06d0*/ 	.word	0xffffffff


	//   ....[89]....
        /*06d4*/ 	.word	0xffffffff


	//   ....[90]....
        /*06d8*/ 	.word	0xffffffff


	//   ....[91]....
        /*06dc*/ 	.word	0xffffffff


	//   ....[92]....
        /*06e0*/ 	.word	0xffffffff


	//   ....[93]....
        /*06e4*/ 	.word	0xffffffff


	//   ....[94]....
        /*06e8*/ 	.word	0xffffffff


	//   ....[95]....
        /*06ec*/ 	.word	0xffffffff


	//   ....[96]....
        /*06f0*/ 	.word	0xffffffff


	//   ....[97]....
        /*06f4*/ 	.word	0x0500000f


	//   ....[98]....
        /*06f8*/ 	.word	0x0500000f


	//   ....[99]....
        /*06fc*/ 	.word	0x0500000f


	//   ....[100]....
        /*0700*/ 	.word	0x0500000f


	//   ....[101]....
        /*0704*/ 	.word	0x0500000f


	//   ....[102]....
        /*0708*/ 	.word	0x0500000f


	//   ....[103]....
        /*070c*/ 	.word	0x0500000f


	//   ....[104]....
        /*0710*/ 	.word	0x0500000f


	//   ....[105]....
        /*0714*/ 	.word	0x0500000f


	//   ....[106]....
        /*0718*/ 	.word	0x0500000f


	//   ....[107]....
        /*071c*/ 	.word	0x0500000f


	//   ....[108]....
        /*0720*/ 	.word	0x0500000f


	//   ....[109]....
        /*0724*/ 	.word	0x0500000f


	//   ....[110]....
        /*0728*/ 	.word	0x0500000f


	//   ....[111]....
        /*072c*/ 	.word	0x0500000f


	//   ....[112]....
        /*0730*/ 	.word	0x0500000f


	//   ....[113]....
        /*0734*/ 	.word	0x0500000f


	//   ....[114]....
        /*0738*/ 	.word	0x0500000f


	//   ....[115]....
        /*073c*/ 	.word	0x0500000f


	//   ....[116]....
        /*0740*/ 	.word	0x0500000f


	//   ....[117]....
        /*0744*/ 	.word	0x0500000f


	//   ....[118]....
        /*0748*/ 	.word	0x0500000f


	//   ....[119]....
        /*074c*/ 	.word	0x0500000f


	//   ....[120]....
        /*0750*/ 	.word	0x0500000f


	//   ....[121]....
        /*0754*/ 	.word	0x0500000f


	//   ....[122]....
        /*0758*/ 	.word	0x0500000f


	//   ....[123]....
        /*075c*/ 	.word	0x0500000f


	//   ....[124]....
        /*0760*/ 	.word	0x0500000f


	//   ....[125]....
        /*0764*/ 	.word	0x0500000f


	//   ....[126]....
        /*0768*/ 	.word	0x0500000f


	//   ....[127]....
        /*076c*/ 	.word	0x0500000f


	//   ....[128]....
        /*0770*/ 	.word	0x0500000f


	//   ....[129]....
        /*0774*/ 	.word	0x0500000f


	//   ....[130]....
        /*0778*/ 	.word	0x0500000f


	//   ....[131]....
        /*077c*/ 	.word	0x0500000f


	//   ....[132]....
        /*0780*/ 	.word	0x0500000f


	//----- nvinfo : EIATTR_COOP_GROUP_INSTR_OFFSETS
	.align		4
.L_367:
        /*0784*/ 	.byte	0x04, 0x28
        /*0786*/ 	.short	(.L_369 - .L_368)


	//   ....[0]....
.L_368:
        /*0788*/ 	.word	0x00000060


	//   ....[1]....
        /*078c*/ 	.word	0x00000140


	//   ....[2]....
        /*0790*/ 	.word	0x00000190


	//   ....[3]....
        /*0794*/ 	.word	0x000003c0


	//   ....[4]....
        /*0798*/ 	.word	0x00000520


	//   ....[5]....
        /*079c*/ 	.word	0x00000640


	//   ....[6]....
        /*07a0*/ 	.word	0x000007a0


	//   ....[7]....
        /*07a4*/ 	.word	0x00001df0


	//   ....[8]....
        /*07a8*/ 	.word	0x00004ca0


	//   ....[9]....
        /*07ac*/ 	.word	0x00004ce0


	//   ....[10]....
        /*07b0*/ 	.word	0x00005080


	//   ....[11]....
        /*07b4*/ 	.word	0x00005100


	//   ....[12]....
        /*07b8*/ 	.word	0x00008b60


	//   ....[13]....
        /*07bc*/ 	.word	0x00008b90


	//   ....[14]....
        /*07c0*/ 	.word	0x00008ea0


	//   ....[15]....
        /*07c4*/ 	.word	0x00009000


	//   ....[16]....
        /*07c8*/ 	.word	0x0000a1b0


	//   ....[17]....
        /*07cc*/ 	.word	0x0000a240


	//   ....[18]....
        /*07d0*/ 	.word	0x0000a490


	//   ....[19]....
        /*07d4*/ 	.word	0x0000a4a0


	//   ....[20]....
        /*07d8*/ 	.word	0x0000c0c0


	//   ....[21]....
        /*07dc*/ 	.word	0x0000c0e0


	//   ....[22]....
        /*07e0*/ 	.word	0x0000c0f0


	//   ....[23]....
        /*07e4*/ 	.word	0x0000c110


	//   ....[24]....
        /*07e8*/ 	.word	0x0000cc20


	//   ....[25]....
        /*07ec*/ 	.word	0x0000cc50


	//   ....[26]....
        /*07f0*/ 	.word	0x0000cdf0


	//   ....[27]....
        /*07f4*/ 	.word	0x0000ce10


	//   ....[28]....
        /*07f8*/ 	.word	0x0000cf60


	//   ....[29]....
        /*07fc*/ 	.word	0x0000cf80


	//   ....[30]....
        /*0800*/ 	.word	0x0000d0e0


	//   ....[31]....
        /*0804*/ 	.word	0x0000d100


	//   ....[32]....
        /*0808*/ 	.word	0x0000d6d0


	//   ....[33]....
        /*080c*/ 	.word	0x0000d700


	//   ....[34]....
        /*0810*/ 	.word	0x0000e060


	//   ....[35]....
        /*0814*/ 	.word	0x0000e070


	//   ....[36]....
        /*0818*/ 	.word	0x0000f430


	//   ....[37]....
        /*081c*/ 	.word	0x0000f460


	//   ....[38]....
        /*0820*/ 	.word	0x0000f5e0


	//   ....[39]....
        /*0824*/ 	.word	0x0000f600


	//   ....[40]....
        /*0828*/ 	.word	0x0000f750


	//   ....[41]....
        /*082c*/ 	.word	0x0000f770


	//   ....[42]....
        /*0830*/ 	.word	0x0000f8d0


	//   ....[43]....
        /*0834*/ 	.word	0x0000f8f0


	//   ....[44]....
        /*0838*/ 	.word	0x0000fad0


	//   ....[45]....
        /*083c*/ 	.word	0x0000fd00


	//   ....[46]....
        /*0840*/ 	.word	0x0000fd30


	//   ....[47]....
        /*0844*/ 	.word	0x0000fd60


	//   ....[48]....
        /*0848*/ 	.word	0x0000fd90


	//   ....[49]....
        /*084c*/ 	.word	0x0000fdc0


	//   ....[50]....
        /*0850*/ 	.word	0x0000fdf0


	//   ....[51]....
        /*0854*/ 	.word	0x0000ffa0


	//   ....[52]....
        /*0858*/ 	.word	0x0000ffd0


	//   ....[53]....
        /*085c*/ 	.word	0x00010000


	//   ....[54]....
        /*0860*/ 	.word	0x00010030


	//   ....[55]....
        /*0864*/ 	.word	0x00010060


	//   ....[56]....
        /*0868*/ 	.word	0x00010090


	//   ....[57]....
        /*086c*/ 	.word	0x00010120


	//   ....[58]....
        /*0870*/ 	.word	0x00010150


	//   ....[59]....
        /*0874*/ 	.word	0x00010160


	//   ....[60]....
        /*0878*/ 	.word	0x00010210


	//   ....[61]....
        /*087c*/ 	.word	0x00011760


	//   ....[62]....
        /*0880*/ 	.word	0x000123a0


	//   ....[63]....
        /*0884*/ 	.word	0x000123f0


	//   ....[64]....
        /*0888*/ 	.word	0x000124c0


	//   ....[65]....
        /*088c*/ 	.word	0x000124d0


	//   ....[66]....
        /*0890*/ 	.word	0x00012580


	//   ....[67]....
        /*0894*/ 	.word	0x00012590


	//   ....[68]....
        /*0898*/ 	.word	0x00012640


	//   ....[69]....
        /*089c*/ 	.word	0x00012650


	//   ....[70]....
        /*08a0*/ 	.word	0x00012700


	//   ....[71]....
        /*08a4*/ 	.word	0x00012710


	//   ....[72]....
        /*08a8*/ 	.word	0x000127c0


	//   ....[73]....
        /*08ac*/ 	.word	0x000127d0


	//   ....[74]....
        /*08b0*/ 	.word	0x00012880


	//   ....[75]....
        /*08b4*/ 	.word	0x00012890


	//   ....[76]....
        /*08b8*/ 	.word	0x000128e0


	//   ....[77]....
        /*08bc*/ 	.word	0x00012930


	//   ....[78]....
        /*08c0*/ 	.word	0x00015f90


	//   ....[79]....
        /*08c4*/ 	.word	0x00015fc0


	//   ....[80]....
        /*08c8*/ 	.word	0x00016020


	//   ....[81]....
        /*08cc*/ 	.word	0x00016050


	//   ....[82]....
        /*08d0*/ 	.word	0x00016080


	//   ....[83]....
        /*08d4*/ 	.word	0x000160b0


	//   ....[84]....
        /*08d8*/ 	.word	0x000160e0


	//   ....[85]....
        /*08dc*/ 	.word	0x00016110


	//   ....[86]....
        /*08e0*/ 	.word	0x000162e0


	//   ....[87]....
        /*08e4*/ 	.word	0x00016310


	//   ....[88]....
        /*08e8*/ 	.word	0x00016340


	//   ....[89]....
        /*08ec*/ 	.word	0x00016370


	//   ....[90]....
        /*08f0*/ 	.word	0x000163a0


	//   ....[91]....
        /*08f4*/ 	.word	0x000163d0


	//   ....[92]....
        /*08f8*/ 	.word	0x00016490


	//   ....[93]....
        /*08fc*/ 	.word	0x000164b0


	//   ....[94]....
        /*0900*/ 	.word	0x000164c0


	//   ....[95]....
        /*0904*/ 	.word	0x00016520


	//   ....[96]....
        /*0908*/ 	.word	0x00016c40


	//   ....[97]....
        /*090c*/ 	.word	0x00017120


	//   ....[98]....
        /*0910*/ 	.word	0x00017300


	//   ....[99]....
        /*0914*/ 	.word	0x00017350


	//   ....[100]....
        /*0918*/ 	.word	0x00017490


	//   ....[101]....
        /*091c*/ 	.word	0x000174e0


	//   ....[102]....
        /*0920*/ 	.word	0x00017620


	//   ....[103]....
        /*0924*/ 	.word	0x00017670


	//   ....[104]....
        /*0928*/ 	.word	0x000177b0


	//   ....[105]....
        /*092c*/ 	.word	0x00017800


	//   ....[106]....
        /*0930*/ 	.word	0x00017940


	//   ....[107]....
        /*0934*/ 	.word	0x00017990


	//   ....[108]....
        /*0938*/ 	.word	0x00017ad0


	//   ....[109]....
        /*093c*/ 	.word	0x00017b20


	//   ....[110]....
        /*0940*/ 	.word	0x00017c40


	//   ....[111]....
        /*0944*/ 	.word	0x00017cb0


	//   ....[112]....
        /*0948*/ 	.word	0x00017dd0


	//   ....[113]....
        /*094c*/ 	.word	0x00017e20


	//   ....[114]....
        /*0950*/ 	.word	0x00018150


	//   ....[115]....
        /*0954*/ 	.word	0x000181f0


	//   ....[116]....
        /*0958*/ 	.word	0x000183a0


	//   ....[117]....
        /*095c*/ 	.word	0x00018420


	//   ....[118]....
        /*0960*/ 	.word	0x000184a0


	//   ....[119]....
        /*0964*/ 	.word	0x00018520


	//   ....[120]....
        /*0968*/ 	.word	0x000185a0


	//   ....[121]....
        /*096c*/ 	.word	0x00018630


	//   ....[122]....
        /*0970*/ 	.word	0x000186d0


	//   ....[123]....
        /*0974*/ 	.word	0x00018780


	//   ....[124]....
        /*0978*/ 	.word	0x00018800


	//   ....[125]....
        /*097c*/ 	.word	0x00018880


	//   ....[126]....
        /*0980*/ 	.word	0x00018900


	//   ....[127]....
        /*0984*/ 	.word	0x00018990


	//   ....[128]....
        /*0988*/ 	.word	0x00018a10


	//   ....[129]....
        /*098c*/ 	.word	0x00018ab0


	//   ....[130]....
        /*0990*/ 	.word	0x00018b00


	//   ....[131]....
        /*0994*/ 	.word	0x00018b90


	//   ....[132]....
        /*0998*/ 	.word	0x00018cc0


	//----- nvinfo : EIATTR_REG_RECONFIG
	.align		4
.L_369:
        /*099c*/ 	.byte	0x01, 0x54
	.zero		2


	//----- nvinfo : EIATTR_SYSCALL_OFFSETS
	.align		4
        /*09a0*/ 	.byte	0x04, 0x46
        /*09a2*/ 	.short	(.L_371 - .L_370)


	//   ....[0]....
.L_370:
        /*09a4*/ 	.word	0x00001f70


	//   ....[1]....
        /*09a8*/ 	.word	0x00011370


	//   ....[2]....
        /*09ac*/ 	.word	0x000114c0


	//   ....[3]....
        /*09b0*/ 	.word	0x000115c0


	//   ....[4]....
        /*09b4*/ 	.word	0x00011f50


	//----- nvinfo : EIATTR_MBARRIER_INSTR_OFFSETS
	.align		4
.L_371:
        /*09b8*/ 	.byte	0x04, 0x39
        /*09ba*/ 	.short	(.L_373 - .L_372)


	//   ....[0]....
.L_372:
        /*09bc*/ 	.word	0x00000270
        /*09c0*/ 	.word	0x000000ff
        /*09c4*/ 	.word	0x00038800
        /*09c8*/ 	.short	0x0100
        /*09ca*/ 	.byte	0x08
	.zero		1


	//   ....[1]....
        /*09cc*/ 	.word	0x00000280
        /*09d0*/ 	.word	0x000000ff
        /*09d4*/ 	.word	0x00038820
        /*09d8*/ 	.short	0x0100
        /*09da*/ 	.byte	0x08
	.zero		1


	//   ....[2]....
        /*09dc*/ 	.word	0x00000370
        /*09e0*/ 	.word	0x000000ff
        /*09e4*/ 	.word	0x00038830
        /*09e8*/ 	.short	0x0100
        /*09ea*/ 	.byte	0x08
	.zero		1


	//   ....[3]....
        /*09ec*/ 	.word	0x00000380
        /*09f0*/ 	.word	0x000000ff
        /*09f4*/ 	.word	0x00038840
        /*09f8*/ 	.short	0x0100
        /*09fa*/ 	.byte	0x08
	.zero		1


	//   ....[4]....
        /*09fc*/ 	.word	0x00000390
        /*0a00*/ 	.word	0x000000ff
        /*0a04*/ 	.word	0x00038838
        /*0a08*/ 	.short	0x0100
        /*0a0a*/ 	.byte	0x08
	.zero		1


	//   ....[5]....
        /*0a0c*/ 	.word	0x000003a0
        /*0a10*/ 	.word	0x000000ff
        /*0a14*/ 	.word	0x00038848
        /*0a18*/ 	.short	0x0100
        /*0a1a*/ 	.byte	0x08
	.zero		1


	//   ....[6]....
        /*0a1c*/ 	.word	0x000004d0
        /*0a20*/ 	.word	0x000000ff
        /*0a24*/ 	.word	0x00038850
        /*0a28*/ 	.short	0x0100
        /*0a2a*/ 	.byte	0x08
	.zero		1


	//   ....[7]....
        /*0a2c*/ 	.word	0x000004e0
        /*0a30*/ 	.word	0x000000ff
        /*0a34*/ 	.word	0x00038860
        /*0a38*/ 	.short	0x0100
        /*0a3a*/ 	.byte	0x08
	.zero		1


	//   ....[8]....
        /*0a3c*/ 	.word	0x000004f0
        /*0a40*/ 	.word	0x000000ff
        /*0a44*/ 	.word	0x00038858
        /*0a48*/ 	.short	0x0100
        /*0a4a*/ 	.byte	0x08
	.zero		1


	//   ....[9]....
        /*0a4c*/ 	.word	0x00000500
        /*0a50*/ 	.word	0x000000ff
        /*0a54*/ 	.word	0x00038868
        /*0a58*/ 	.short	0x0100
        /*0a5a*/ 	.byte	0x08
	.zero		1


	//   ....[10]....
        /*0a5c*/ 	.word	0x000005f0
        /*0a60*/ 	.word	0x000000ff
        /*0a64*/ 	.word	0x00038870
        /*0a68*/ 	.short	0x0100
        /*0a6a*/ 	.byte	0x06
	.zero		1


	//   ....[11]....
        /*0a6c*/ 	.word	0x00000600
        /*0a70*/ 	.word	0x000000ff
        /*0a74*/ 	.word	0x00038880
        /*0a78*/ 	.short	0x0100
        /*0a7a*/ 	.byte	0x06
	.zero		1


	//   ....[12]....
        /*0a7c*/ 	.word	0x00000610
        /*0a80*/ 	.word	0x000000ff
        /*0a84*/ 	.word	0x00038878
        /*0a88*/ 	.short	0x0100
        /*0a8a*/ 	.byte	0x06
	.zero		1


	//   ....[13]....
        /*0a8c*/ 	.word	0x00000620
        /*0a90*/ 	.word	0x000000ff
        /*0a94*/ 	.word	0x00038888
        /*0a98*/ 	.short	0x0100
        /*0a9a*/ 	.byte	0x06
	.zero		1


	//   ....[14]....
        /*0a9c*/ 	.word	0x00000750
        /*0aa0*/ 	.word	0x000000ff
        /*0aa4*/ 	.word	0x00038890
        /*0aa8*/ 	.short	0x0100
        /*0aaa*/ 	.byte	0x08
	.zero		1


	//   ....[15]....
        /*0aac*/ 	.word	0x00000760
        /*0ab0*/ 	.word	0x000000ff
        /*0ab4*/ 	.word	0x000388a0
        /*0ab8*/ 	.short	0x0100
        /*0aba*/ 	.byte	0x08
	.zero		1


	//   ....[16]....
        /*0abc*/ 	.word	0x00000770
        /*0ac0*/ 	.word	0x000000ff
        /*0ac4*/ 	.word	0x00038898
        /*0ac8*/ 	.short	0x0100
        /*0aca*/ 	.byte	0x08
	.zero		1


	//   ....[17]....
        /*0acc*/ 	.word	0x00000780
        /*0ad0*/ 	.word	0x000000ff
        /*0ad4*/ 	.word	0x000388a8
        /*0ad8*/ 	.short	0x0100
        /*0ada*/ 	.byte	0x08
	.zero		1


	//   ....[18]....
        /*0adc*/ 	.word	0x000008b0
        /*0ae0*/ 	.word	0x000000ff
        /*0ae4*/ 	.word	0x000388b0
        /*0ae8*/ 	.short	0x0100
        /*0aea*/ 	.byte	0x08
	.zero		1


	//   ....[19]....
        /*0aec*/ 	.word	0x000008c0
        /*0af0*/ 	.word	0x000000ff
        /*0af4*/ 	.word	0x000388c0
        /*0af8*/ 	.short	0x0100
        /*0afa*/ 	.byte	0x08
	.zero		1


	//   ....[20]....
        /*0afc*/ 	.word	0x000008d0
        /*0b00*/ 	.word	0x000000ff
        /*0b04*/ 	.word	0x000388b8
        /*0b08*/ 	.short	0x0100
        /*0b0a*/ 	.byte	0x08
	.zero		1


	//   ....[21]....
        /*0b0c*/ 	.word	0x000008e0
        /*0b10*/ 	.word	0x000000ff
        /*0b14*/ 	.word	0x000388c8
        /*0b18*/ 	.short	0x0100
        /*0b1a*/ 	.byte	0x08
	.zero		1


	//   ....[22]....
        /*0b1c*/ 	.word	0x00002030
        /*0b20*/ 	.word	0x00000005
        /*0b24*/ 	.word	0x00038800
        /*0b28*/ 	.short	0x010a
        /*0b2a*/ 	.byte	0x3f
	.zero		1


	//   ....[23]....
        /*0b2c*/ 	.word	0x000020d0
        /*0b30*/ 	.word	0x00000000
        /*0b34*/ 	.word	0x00038830
        /*0b38*/ 	.short	0x010a
        /*0b3a*/ 	.byte	0x3f
	.zero		1


	//   ....[24]....
        /*0b3c*/ 	.word	0x00002150
        /*0b40*/ 	.word	0x00000000
        /*0b44*/ 	.word	0x00038830
        /*0b48*/ 	.short	0x010a
        /*0b4a*/ 	.byte	0x3f
	.zero		1


	//   ....[25]....
        /*0b4c*/ 	.word	0x00004bf0
        /*0b50*/ 	.word	0x00000000
        /*0b54*/ 	.word	0x00000000
        /*0b58*/ 	.short	0x0101
        /*0b5a*/ 	.byte	0x3f
	.zero		1


	//   ....[26]....
        /*0b5c*/ 	.word	0x00005f70
        /*0b60*/ 	.word	0x000000ff
        /*0b64*/ 	.word	0x00038830
        /*0b68*/ 	.short	0x010a
        /*0b6a*/ 	.byte	0x3c
	.zero		1


	//   ....[27]....
        /*0b6c*/ 	.word	0x00005fb0
        /*0b70*/ 	.word	0x000000ff
        /*0b74*/ 	.word	0x00038830
        /*0b78*/ 	.short	0x010a
        /*0b7a*/ 	.byte	0x3c
	.zero		1


	//   ....[28]....
        /*0b7c*/ 	.word	0x000088b0
        /*0b80*/ 	.word	0x00000015
        /*0b84*/ 	.word	0x00038850
        /*0b88*/ 	.short	0x010a
        /*0b8a*/ 	.byte	0x3f
	.zero		1


	//   ....[29]....
        /*0b8c*/ 	.word	0x000088f0
        /*0b90*/ 	.word	0x00000015
        /*0b94*/ 	.word	0x00038850
        /*0b98*/ 	.short	0x010a
        /*0b9a*/ 	.byte	0x3f
	.zero		1


	//   ....[30]....
        /*0b9c*/ 	.word	0x000091b0
        /*0ba0*/ 	.word	0x000000ff
        /*0ba4*/ 	.word	0x00000000
        /*0ba8*/ 	.short	0x0101
        /*0baa*/ 	.byte	0x3c
	.zero		1


	//   ....[31]....
        /*0bac*/ 	.word	0x000093e0
        /*0bb0*/ 	.word	0x000000aa
        /*0bb4*/ 	.word	0x00000000
        /*0bb8*/ 	.short	0x0101
        /*0bba*/ 	.byte	0x3f
	.zero		1


	//   ....[32]....
        /*0bbc*/ 	.word	0x0000a0e0
        /*0bc0*/ 	.word	0x00000000
        /*0bc4*/ 	.word	0x00038850
        /*0bc8*/ 	.short	0x010a
        /*0bca*/ 	.byte	0x3f
	.zero		1


	//   ....[33]....
        /*0bcc*/ 	.word	0x0000a120
        /*0bd0*/ 	.word	0x00000000
        /*0bd4*/ 	.word	0x00038850
        /*0bd8*/ 	.short	0x010a
        /*0bda*/ 	.byte	0x3f
	.zero		1


	//   ....[34]....
        /*0bdc*/ 	.word	0x0000a640
        /*0be0*/ 	.word	0x0000000b
        /*0be4*/ 	.word	0x00000000
        /*0be8*/ 	.short	0x0101
        /*0bea*/ 	.byte	0x3f
	.zero		1


	//   ....[35]....
        /*0bec*/ 	.word	0x0000cc30
        /*0bf0*/ 	.word	0x000000ff
        /*0bf4*/ 	.word	0x00000000
        /*0bf8*/ 	.short	0x0101
        /*0bfa*/ 	.byte	0x08
	.zero		1


	//   ....[36]....
        /*0bfc*/ 	.word	0x0000d510
        /*0c00*/ 	.word	0x000000ff
        /*0c04*/ 	.word	0x00000000
        /*0c08*/ 	.short	0x0101
        /*0c0a*/ 	.byte	0x08
	.zero		1


	//   ....[37]....
        /*0c0c*/ 	.word	0x000119c0
        /*0c10*/ 	.word	0x00000000
        /*0c14*/ 	.word	0x00038840
        /*0c18*/ 	.short	0x010a
        /*0c1a*/ 	.byte	0x3f
	.zero		1


	//   ....[38]....
        /*0c1c*/ 	.word	0x00012a30
        /*0c20*/ 	.word	0x00000012
        /*0c24*/ 	.word	0x00038800
        /*0c28*/ 	.short	0x0107
        /*0c2a*/ 	.byte	0x3f
	.zero		1


	//   ....[39]....
        /*0c2c*/ 	.word	0x00012b40
        /*0c30*/ 	.word	0x00000012
        /*0c34*/ 	.word	0x00038800
        /*0c38*/ 	.short	0x0101
        /*0c3a*/ 	.byte	0x3f
	.zero		1


	//   ....[40]....
        /*0c3c*/ 	.word	0x00012b60
        /*0c40*/ 	.word	0x00000012
        /*0c44*/ 	.word	0x00038820
        /*0c48*/ 	.short	0x010a
        /*0c4a*/ 	.byte	0x3f
	.zero		1


	//   ....[41]....
        /*0c4c*/ 	.word	0x00012f30
        /*0c50*/ 	.word	0x00000003
        /*0c54*/ 	.word	0x00038840
        /*0c58*/ 	.short	0x010a
        /*0c5a*/ 	.byte	0x3f
	.zero		1


	//   ....[42]....
        /*0c5c*/ 	.word	0x000134d0
        /*0c60*/ 	.word	0x00000003
        /*0c64*/ 	.word	0x00000060
        /*0c68*/ 	.short	0x010a
        /*0c6a*/ 	.byte	0x3f
	.zero		1


	//   ....[43]....
        /*0c6c*/ 	.word	0x00013d50
        /*0c70*/ 	.word	0x00000003
        /*0c74*/ 	.word	0x00038840
        /*0c78*/ 	.short	0x010a
        /*0c7a*/ 	.byte	0x3f
	.zero		1


	//   ....[44]....
        /*0c7c*/ 	.word	0x000142f0
        /*0c80*/ 	.word	0x00000002
        /*0c84*/ 	.word	0x00000060
        /*0c88*/ 	.short	0x010a
        /*0c8a*/ 	.byte	0x3f
	.zero		1


	//   ....[45]....
        /*0c8c*/ 	.word	0x00014ab0
        /*0c90*/ 	.word	0x00000002
        /*0c94*/ 	.word	0x00038840
        /*0c98*/ 	.short	0x010a
        /*0c9a*/ 	.byte	0x3f
	.zero		1


	//   ....[46]....
        /*0c9c*/ 	.word	0x00015050
        /*0ca0*/ 	.word	0x00000002
        /*0ca4*/ 	.word	0x00000060
        /*0ca8*/ 	.short	0x010a
        /*0caa*/ 	.byte	0x3f
	.zero		1


	//   ....[47]....
        /*0cac*/ 	.word	0x000157c0
        /*0cb0*/ 	.word	0x00000000
        /*0cb4*/ 	.word	0x00038860
        /*0cb8*/ 	.short	0x010a
        /*0cba*/ 	.byte	0x3f
	.zero		1


	//   ....[48]....
        /*0cbc*/ 	.word	0x00016bc0
        /*0cc0*/ 	.word	0x00000000
        /*0cc4*/ 	.word	0x00038820
        /*0cc8*/ 	.short	0x010a
        /*0cca*/ 	.byte	0x3f
	.zero		1


	//   ....[49]....
        /*0ccc*/ 	.word	0x00016dd0
        /*0cd0*/ 	.word	0x00000006
        /*0cd4*/ 	.word	0x00000000
        /*0cd8*/ 	.short	0x010a
        /*0cda*/ 	.byte	0x3f
	.zero		1


	//   ....[50]....
        /*0cdc*/ 	.word	0x00016e00
        /*0ce0*/ 	.word	0x00000007
        /*0ce4*/ 	.word	0x00000000
        /*0ce8*/ 	.short	0x010a
        /*0cea*/ 	.byte	0x3f
	.zero		1


	//   ....[51]....
        /*0cec*/ 	.word	0x00016e60
        /*0cf0*/ 	.word	0x00000004
        /*0cf4*/ 	.word	0x00000000
        /*0cf8*/ 	.short	0x010a
        /*0cfa*/ 	.byte	0x3f
	.zero		1


	//   ....[52]....
        /*0cfc*/ 	.word	0x00016e90
        /*0d00*/ 	.word	0x00000003
        /*0d04*/ 	.word	0x00000000
        /*0d08*/ 	.short	0x010a
        /*0d0a*/ 	.byte	0x3f
	.zero		1


	//   ....[53]....
        /*0d0c*/ 	.word	0x00016ef0
        /*0d10*/ 	.word	0x00000005
        /*0d14*/ 	.word	0x00038800
        /*0d18*/ 	.short	0x010a
        /*0d1a*/ 	.byte	0x3f
	.zero		1


	//   ....[54]....
        /*0d1c*/ 	.word	0x00016f40
        /*0d20*/ 	.word	0x00000000
        /*0d24*/ 	.word	0x00038830
        /*0d28*/ 	.short	0x010a
        /*0d2a*/ 	.byte	0x3f
	.zero		1


	//   ....[55]....
        /*0d2c*/ 	.word	0x00016fa0
        /*0d30*/ 	.word	0x00000004
        /*0d34*/ 	.word	0x00038830
        /*0d38*/ 	.short	0x010a
        /*0d3a*/ 	.byte	0x3f
	.zero		1


	//   ....[56]....
        /*0d3c*/ 	.word	0x00016ff0
        /*0d40*/ 	.word	0x00000015
        /*0d44*/ 	.word	0x00038850
        /*0d48*/ 	.short	0x010a
        /*0d4a*/ 	.byte	0x3f
	.zero		1


	//   ....[57]....
        /*0d4c*/ 	.word	0x00017040
        /*0d50*/ 	.word	0x00000000
        /*0d54*/ 	.word	0x00038850
        /*0d58*/ 	.short	0x010a
        /*0d5a*/ 	.byte	0x3f
	.zero		1


	//   ....[58]....
        /*0d5c*/ 	.word	0x000171e0
        /*0d60*/ 	.word	0x00000000
        /*0d64*/ 	.word	0x00038840
        /*0d68*/ 	.short	0x010a
        /*0d6a*/ 	.byte	0x3f
	.zero		1


	//   ....[59]....
        /*0d6c*/ 	.word	0x00017e60
        /*0d70*/ 	.word	0x00000012
        /*0d74*/ 	.word	0x00038820
        /*0d78*/ 	.short	0x010a
        /*0d7a*/ 	.byte	0x3f
	.zero		1


	//   ....[60]....
        /*0d7c*/ 	.word	0x00017eb0
        /*0d80*/ 	.word	0x00000003
        /*0d84*/ 	.word	0x00038840
        /*0d88*/ 	.short	0x010a
        /*0d8a*/ 	.byte	0x3f
	.zero		1


	//   ....[61]....
        /*0d8c*/ 	.word	0x00017f00
        /*0d90*/ 	.word	0x00000003
        /*0d94*/ 	.word	0x00000060
        /*0d98*/ 	.short	0x010a
        /*0d9a*/ 	.byte	0x3f
	.zero		1


	//   ....[62]....
        /*0d9c*/ 	.word	0x00017f50
        /*0da0*/ 	.word	0x00000003
        /*0da4*/ 	.word	0x00038840
        /*0da8*/ 	.short	0x010a
        /*0daa*/ 	.byte	0x3f
	.zero		1


	//   ....[63]....
        /*0dac*/ 	.word	0x00017fa0
        /*0db0*/ 	.word	0x00000002
        /*0db4*/ 	.word	0x00000060
        /*0db8*/ 	.short	0x010a
        /*0dba*/ 	.byte	0x3f
	.zero		1


	//   ....[64]....
        /*0dbc*/ 	.word	0x00017ff0
        /*0dc0*/ 	.word	0x00000002
        /*0dc4*/ 	.word	0x00038840
        /*0dc8*/ 	.short	0x010a
        /*0dca*/ 	.byte	0x3f
	.zero		1


	//   ....[65]....
        /*0dcc*/ 	.word	0x00018040
        /*0dd0*/ 	.word	0x00000002
        /*0dd4*/ 	.word	0x00000060
        /*0dd8*/ 	.short	0x010a
        /*0dda*/ 	.byte	0x3f
	.zero		1


	//   ....[66]....
        /*0ddc*/ 	.word	0x00018090
        /*0de0*/ 	.word	0x00000000
        /*0de4*/ 	.word	0x00038860
        /*0de8*/ 	.short	0x010a
        /*0dea*/ 	.byte	0x3f
	.zero		1


	//   ....[67]....
        /*0dec*/ 	.word	0x00018be0
        /*0df0*/ 	.word	0x00000000
        /*0df4*/ 	.word	0x00038820
        /*0df8*/ 	.short	0x010a
        /*0dfa*/ 	.byte	0x3f
	.zero		1


	//   ....[68]....
        /*0dfc*/ 	.word	0x00018d80
        /*0e00*/ 	.word	0x00000006
        /*0e04*/ 	.word	0x00000000
        /*0e08*/ 	.short	0x010a
        /*0e0a*/ 	.byte	0x3f
	.zero		1


	//   ....[69]....
        /*0e0c*/ 	.word	0x00018dd0
        /*0e10*/ 	.word	0x00000007
        /*0e14*/ 	.word	0x00000000
        /*0e18*/ 	.short	0x010a
        /*0e1a*/ 	.byte	0x3f
	.zero		1


	//   ....[70]....
        /*0e1c*/ 	.word	0x00018e20
        /*0e20*/ 	.word	0x00000004
        /*0e24*/ 	.word	0x00000000
        /*0e28*/ 	.short	0x010a
        /*0e2a*/ 	.byte	0x3f
	.zero		1


	//----- nvinfo : EIATTR_NUM_MBARRIERS
	.align		4
.L_373:
        /*0e2c*/ 	.byte	0x03, 0x38
        /*0e2e*/ 	.short	0x0016


	//----- nvinfo : EIATTR_EXIT_INSTR_OFFSETS
	.align		4
        /*0e30*/ 	.byte	0x04, 0x1c
        /*0e32*/ 	.short	(.L_375 - .L_374)


	//   ....[0]....
.L_374:
        /*0e34*/ 	.word	0x00000a50


	//   ....[1]....
        /*0e38*/ 	.word	0x0000fa80


	//   ....[2]....
        /*0e3c*/ 	.word	0x00016ee0


	//----- nvinfo : EIATTR_MAX_THREADS
	.align		4
.L_375:
        /*0e40*/ 	.byte	0x04, 0x05
        /*0e42*/ 	.short	(.L_377 - .L_376)
.L_376:
        /*0e44*/ 	.word	0x00000180
        /*0e48*/ 	.word	0x00000001
        /*0e4c*/ 	.word	0x00000001


	//----- nvinfo : EIATTR_CRS_STACK_SIZE
	.align		4
.L_377:
        /*0e50*/ 	.byte	0x04, 0x1e
        /*0e52*/ 	.short	(.L_379 - .L_378)
.L_378:
        /*0e54*/ 	.word	0x00000000


	//----- nvinfo : EIATTR_CBANK_PARAM_SIZE
	.align		4
.L_379:
        /*0e58*/ 	.byte	0x03, 0x19
        /*0e5a*/ 	.short	0x0af0


	//----- nvinfo : EIATTR_PARAM_CBANK
	.align		4
        /*0e5c*/ 	.byte	0x04, 0x0a
        /*0e5e*/ 	.short	(.L_381 - .L_380)
	.align		4
.L_380:
        /*0e60*/ 	.word	index@(.nv.constant0._ZN7cutlass13device_kernelIN5flash11enable_sm90INS1_16FlashAttnFwdSm90INS1_25CollectiveMainloopFwdSm90ILi2EN4cute5tupleIJNS5_1CILi1EEES8_S8_EEENS6_IJNS7_ILi128EEENS7_ILi80EEENS7_ILi256EEEEEELi256ENS_6half_tEfNS_4arch4Sm90ELb0ELb0ELb0ELb1ELb0ELb0ELb0ELb1ELb1ELb1ELb1ELb0EEENS1_21CollectiveEpilogueFwdINS6_IJSA_SC_SB_EEES9_SE_SG_Li256ELb1ELb1ELb1ELb0EEENS1_36VarlenDynamicPersistentTileSchedulerILi128ELi80ELi256ELi128ELb1ELb1ELb1ELb0ELb1ELb1EEEEEEEEEvNT_6ParamsE)
        /*0e64*/ 	.short	0x0210
        /*0e66*/ 	.short	0x0af0


	//----- nvinfo : EIATTR_SW_WAR
	.align		4
.L_381:
        /*0e68*/ 	.byte	0x04, 0x36
        /*0e6a*/ 	.short	(.L_383 - .L_382)
.L_382:
        /*0e6c*/ 	.word	0x00000008
.L_383:


//--------------------- .nv.info._ZN7cutlass13device_kernelIN5flash11enable_sm90INS1_16FlashAttnFwdSm90INS1_25CollectiveMainloopFwdSm90ILi2EN4cute5tupleIJNS5_1CILi1EEES8_S8_EEENS6_IJNS7_ILi128EEENS7_ILi80EEENS7_ILi256EEEEEELi256ENS_6half_tEfNS_4arch4Sm90ELb0ELb0ELb0ELb1ELb0ELb1ELb0ELb1ELb1ELb1ELb1ELb0EEENS1_21CollectiveEpilogueFwdINS6_IJSA_SC_SB_EEES9_SE_SG_Li256ELb1ELb1ELb1ELb0EEENS1_36VarlenDynamicPersistentTileSchedulerILi128ELi80ELi256ELi128ELb1ELb1ELb1ELb0ELb1ELb1EEEEEEEEEvNT_6ParamsE --------------------------
	.section	.nv.info._ZN7cutlass13device_kernelIN5flash11enable_sm90INS1_16FlashAttnFwdSm90INS1_25CollectiveMainloopFwdSm90ILi2EN4cute5tupleIJNS5_1CILi1EEES8_S8_EEENS6_IJNS7_ILi128EEENS7_ILi80EEENS7_ILi256EEEEEELi256ENS_6half_tEfNS_4arch4Sm90ELb0ELb0ELb0ELb1ELb0ELb1ELb0ELb1ELb1ELb1ELb1ELb0EEENS1_21CollectiveEpilogueFwdINS6_IJSA_SC_SB_EEES9_SE_SG_Li256ELb1ELb1ELb1ELb0EEENS1_36VarlenDynamicPersistentTileSchedulerILi128ELi80ELi256ELi128ELb1ELb1ELb1ELb0ELb1ELb1EEEEEEEEEvNT_6ParamsE,"",@"SHT_CUDA_INFO"
	.sectionflags	@""
	.align	4


	//----- nvinfo : EIATTR_CUDA_API_VERSION
	.align		4
        /*0000*/ 	.byte	0x04, 0x37
        /*0002*/ 	.short	(.L_385 - .L_384)
.L_384:
        /*0004*/ 	.word	0x00000082


	//----- nvinfo : EIATTR_KPARAM_INFO
	.align		4
.L_385:
        /*0008*/ 	.byte	0x04, 0x17
        /*000a*/ 	.short	(.L_387 - .L_386)
.L_386:
        /*000c*/ 	.word	0x00000000
        /*0010*/ 	.short	0x0000
        /*0012*/ 	.short	0x0070
        /*0014*/ 	.byte	0x00, 0xf0, 0x01, 0x2a


	//----- nvinfo : EIATTR_SPARSE_MMA_MASK
	.align		4
.L_387:
        /*0018*/ 	.byte	0x03, 0x50
        /*001a*/ 	.short	0x0000


	//----- nvinfo : EIATTR_MAXREG_COUNT
	.align		4
        /*001c*/ 	.byte	0x03, 0x1b
        /*001e*/ 	.short	0x00a8


	//----- nvinfo : EIATTR_NUM_BARRIERS
	.align		4
        /*0020*/ 	.byte	0x02, 0x4c
        /*0022*/ 	.byte	0x10
	.zero		1


	//----- nvinfo : EIATTR_EXTERNS
	.align		4
        /*0024*/ 	.byte	0x04, 0x0f
        /*0026*/ 	.short	(.L_389 - .L_388)


	//   ....[0]....
	.align		4
.L_388:
        /*0028*/ 	.word	index@(__assertfail)


	//----- nvinfo : EIATTR_ANNOTATIONS
	.align		4
.L_389:
        /*002c*/ 	.byte	0x04, 0x55
        /*002e*/ 	.short	(.L_391 - .L_390)


	//   ....[0]....
.L_390:
        /* <DEDUP_REMOVED lines=201> */


	//----- nvinfo : EIATTR_MERCURY_ISA_VERSION
	.align		4
.L_391:
        /*0cb0*/ 	.byte	0x03, 0x5f
        /*0cb2*/ 	.short	0x0101


	//----- nvinfo : EIATTR_UNUSED_LOAD_BYTE_OFFSET
	.align		4
        /*0cb4*/ 	.byte	0x04, 0x44
        /*0cb6*/ 	.short	(.L_393 - .L_392)


	//   ....[0]....
.L_392:
        /*0cb8*/ 	.word	0x00000a80
        /*0cbc*/ 	.word	0x0000fff0


	//   ....[1]....
        /*0cc0*/ 	.word	0x0001da90
        /*0cc4*/ 	.word	0x0000fff0


	//----- nvinfo : EIATTR_INT_WARP_WIDE_INSTR_OFFSETS
	.align		4
.L_393:
        /*0cc8*/ 	.byte	0x04, 0x31
        /*0cca*/ 	.short	(.L_395 - .L_394)


	//   ....[0]....
.L_394:
        /*0ccc*/ 	.word	0x00000190


	//   ....[1]....
        /*0cd0*/ 	.word	0x000001d0


	//   ....[2]....
        /*0cd4*/ 	.word	0x00000240


	//   ....[3]....
        /*0cd8*/ 	.word	0x000256d0


	//   ....[4]....
        /*0cdc*/ 	.word	0x00025770


	//   ....[5]....
        /*0ce0*/ 	.word	0x00029c30


	//   ....[6]....
        /*0ce4*/ 	.word	0x00029ca0


	//----- nvinfo : EIATTR_COOP_GROUP_MASK_REGIDS
	.align		4
.L_395:
        /*0ce8*/ 	.byte	0x04, 0x29
        /*0cea*/ 	.short	(.L_397 - .L_396)


	//   ....[0]....
.L_396:
        /*0cec*/ 	.word	0xffffffff


	//   ....[1]....
        /*0cf0*/ 	.word	0xffffffff


	//   ....[2]....
        /*0cf4*/ 	.word	0xffffffff


	//   ....[3]....
        /*0cf8*/ 	.word	0xffffffff


	//   ....[4]....
        /*0cfc*/ 	.word	0xffffffff


	//   ....[5]....
        /*0d00*/ 	.word	0xffffffff


	//   ....[6]....
        /*0d04*/ 	.word	0xffffffff


	//   ....[7]....
        /*0d08*/ 	.word	0xffffffff


	//   ....[8]....
        /*0d0c*/ 	.word	0xffffffff


	//   ....[9]....
        /*0d10*/ 	.word	0xffffffff


	//   ....[10]....
        /*0d14*/ 	.word	0xffffffff


	//   ....[11]....
        /*0d18*/ 	.word	0xffffffff


	//   ....[12]....
        /*0d1c*/ 	.word	0xffffffff


	//   ....[13]....
        /*0d20*/ 	.word	0xffffffff


	//   ....[14]....
        /*0d24*/ 	.word	0xffffffff


	//   ....[15]....
        /*0d28*/ 	.word	0xffffffff


	//   ....[16]....
        /*0d2c*/ 	.word	0xffffffff


	//   ....[17]....
        /*0d30*/ 	.word	0xffffffff


	//   ....[18]....
        /*0d34*/ 	.word	0xffffffff


	//   ....[19]....
        /*0d38*/ 	.word	0xffffffff


	//   ....[20]....
        /*0d3c*/ 	.word	0xffffffff


	//   ....[21]....
        /*0d40*/ 	.word	0xffffffff


	//   ....[22]....
        /*0d44*/ 	.word	0xffffffff


	//   ....[23]....
        /*0d48*/ 	.word	0xffffffff


	//   ....[24]....
        /*0d4c*/ 	.word	0xffffffff


	//   ....[25]....
        /*0d50*/ 	.word	0xffffffff


	//   ....[26]....
        /*0d54*/ 	.word	0xffffffff


	//   ....[27]....
        /*0d58*/ 	.word	0xffffffff


	//   ....[28]....
        /*0d5c*/ 	.word	0xffffffff


	//   ....[29]....
        /*0d60*/ 	.word	0xffffffff


	//   ....[30]....
        /*0d64*/ 	.word	0xffffffff


	//   ....[31]....
        /*0d68*/ 	.word	0xffffffff


	//   ....[32]....
        /*0d6c*/ 	.word	0xffffffff


	//   ....[33]....
        /*0d70*/ 	.word	0xffffffff


	//   ....[34]....
        /*0d74*/ 	.word	0xffffffff


	//   ....[35]....
        /*0d78*/ 	.word	0xffffffff


	//   ....[36]....
        /*0d7c*/ 	.word	0xffffffff


	//   ....[37]....
        /*0d80*/ 	.word	0xffffffff


	//   ....[38]....
        /*0d84*/ 	.word	0xffffffff


	//   ....[39]....
        /*0d88*/ 	.word	0xffffffff


	//   ....[40]....
        /*0d8c*/ 	.word	0xffffffff


	//   ....[41]....
        /*0d90*/ 	.word	0xffffffff


	//   ....[42]....
        /*0d94*/ 	.word	0xffffffff


	//   ....[43]....
        /*0d98*/ 	.word	0xffffffff


	//   ....[44]....
        /*0d9c*/ 	.word	0xffffffff


	//   ....[45]....
        /*0da0*/ 	.word	0xffffffff


	//   ....[46]....
        /*0da4*/ 	.word	0xffffffff


	//   ....[47]....
        /*0da8*/ 	.word	0xffffffff


	//   ....[48]....
        /*0dac*/ 	.word	0xffffffff


	//   ....[49]....
        /*0db0*/ 	.word	0xffffffff


	//   ....[50]....
        /*0db4*/ 	.word	0xffffffff


	//   ....[51]....
        /*0db8*/ 	.word	0xffffffff


	//   ....[52]....
        /*0dbc*/ 	.word	0xffffffff


	//   ....[53]....
        /*0dc0*/ 	.word	0xffffffff


	//   ....[54]....
        /*0dc4*/ 	.word	0xffffffff


	//   ....[55]....
        /*0dc8*/ 	.word	0xffffffff


	//   ....[56]....
        /*0dcc*/ 	.word	0xffffffff


	//   ....[57]....
        /*0dd0*/ 	.word	0xffffffff


	//   ....[58]....
        /*0dd4*/ 	.word	0xffffffff


	//   ....[59]....
        /*0dd8*/ 	.word	0xffffffff


	//   ....[60]....
        /*0ddc*/ 	.word	0xffffffff


	//   ....[61]....
        /*0de0*/ 	.word	0xffffffff


	//   ....[62]....
        /*0de4*/ 	.word	0xffffffff


	//   ....[63]....
        /*0de8*/ 	.word	0xffffffff


	//   ....[64]....
        /*0dec*/ 	.word	0xffffffff


	//   ....[65]....
        /*0df0*/ 	.word	0xffffffff


	//   ....[66]....
        /*0df4*/ 	.word	0xffffffff


	//   ....[67]....
        /*0df8*/ 	.word	0xffffffff


	//   ....[68]....
        /*0dfc*/ 	.word	0xffffffff


	//   ....[69]....
        /*0e00*/ 	.word	0xffffffff


	//   ....[70]....
        /*0e04*/ 	.word	0xffffffff


	//   ....[71]....
        /*0e08*/ 	.word	0xffffffff


	//   ....[72]....
        /*0e0c*/ 	.word	0xffffffff


	//   ....[73]....
        /*0e10*/ 	.word	0xffffffff


	//   ....[74]....
        /*0e14*/ 	.word	0xffffffff


	//   ....[75]....
        /*0e18*/ 	.word	0xffffffff


	//   ....[76]....
        /*0e1c*/ 	.word	0xffffffff


	//   ....[77]....
        /*0e20*/ 	.word	0xffffffff


	//   ....[78]....
        /*0e24*/ 	.word	0xffffffff


	//   ....[79]....
        /*0e28*/ 	.word	0xffffffff


	//   ....[80]....
        /*0e2c*/ 	.word	0xffffffff


	//   ....[81]....
        /*0e30*/ 	.word	0xffffffff


	//   ....[82]....
        /*0e34*/ 	.word	0xffffffff


	//   ....[83]....
        /*0e38*/ 	.word	0xffffffff


	//   ....[84]....
        /*0e3c*/ 	.word	0xffffffff


	//   ....[85]....
        /*0e40*/ 	.word	0xffffffff


	//   ....[86]....
        /*0e44*/ 	.word	0xffffffff


	//   ....[87]....
        /*0e48*/ 	.word	0xffffffff


	//   ....[88]....
        /*0e4c*/ 	.word	0xffffffff


	//   ....[89]....
        /*0e50*/ 	.word	0xffffffff


	//   ....[90]....
        /*0e54*/ 	.word	0xffffffff


	//   ....[91]....
        /*0e58*/ 	.word	0xffffffff


	//   ....[92]....
        /*0e5c*/ 	.word	0xffffffff


	//   ....[93]....
        /*0e60*/ 	.word	0xffffffff


	//   ....[94]....
        /*0e64*/ 	.word	0xffffffff


	//   ....[95]....
        /*0e68*/ 	.word	0xffffffff


	//   ....[96]....
        /*0e6c*/ 	.word	0xffffffff


	//   ....[97]....
        /*0e70*/ 	.word	0xffffffff


	//   ....[98]....
        /*0e74*/ 	.word	0xffffffff


	//   ....[99]....
        /*0e78*/ 	.word	0xffffffff


	//   ....[100]....
        /*0e7c*/ 	.word	0xffffffff


	//   ....[101]....
        /*0e80*/ 	.word	0xffffffff


	//   ....[102]....
        /*0e84*/ 	.word	0xffffffff


	//   ....[103]....
        /*0e88*/ 	.word	0xffffffff


	//   ....[104]....
        /*0e8c*/ 	.word	0xffffffff


	//   ....[105]....
        /*0e90*/ 	.word	0xffffffff


	//   ....[106]....
        /*0e94*/ 	.word	0x0500000f


	//   ....[107]....
        /*0e98*/ 	.word	0x0500000f


	//   ....[108]....
        /*0e9c*/ 	.word	0x0500000f


	//   ....[109]....
        /*0ea0*/ 	.word	0x0500000f


	//   ....[110]....
        /*0ea4*/ 	.word	0x0500000f


	//   ....[111]....
        /*0ea8*/ 	.word	0x0500000f


	//   ....[112]....
        /*0eac*/ 	.word	0x0500000f


	//   ....[113]....
        /*0eb0*/ 	.word	0x0500000f


	//   ....[114]....
        /*0eb4*/ 	.word	0x0500000f


	//   ....[115]....
        /*0eb8*/ 	.word	0x0500000f


	//   ....[116]....
        /*0ebc*/ 	.word	0x0500000f


	//   ....[117]....
        /*0ec0*/ 	.word	0x0500000f


	//   ....[118]....
        /*0ec4*/ 	.word	0x0500000f


	//   ....[119]....
        /*0ec8*/ 	.word	0x0500000f


	//   ....[120]....
        /*0ecc*/ 	.word	0x0500000f


	//   ....[121]....
        /*0ed0*/ 	.word	0x0500000f


	//   ....[122]....
        /*0ed4*/ 	.word	0x0500000f


	//   ....[123]....
        /*0ed8*/ 	.word	0x0500000f


	//   ....[124]....
        /*0edc*/ 	.word	0x0500000f


	//   ....[125]....
        /*0ee0*/ 	.word	0x0500000f


	//   ....[126]....
        /*0ee4*/ 	.word	0x0500000f


	//   ....[127]....
        /*0ee8*/ 	.word	0x0500000f


	//   ....[128]....
        /*0eec*/ 	.word	0x0500000f


	//   ....[129]....
        /*0ef0*/ 	.word	0x0500000f


	//   ....[130]....
        /*0ef4*/ 	.word	0x0500000f


	//   ....[131]....
        /*0ef8*/ 	.word	0x0500000f


	//   ....[132]....
        /*0efc*/ 	.word	0x0500000f


	//   ....[133]....
        /*0f00*/ 	.word	0x0500000f


	//   ....[134]....
        /*0f04*/ 	.word	0x0500000f


	//   ....[135]....
        /*0f08*/ 	.word	0x0500000f


	//   ....[136]....
        /*0f0c*/ 	.word	0x0500000f


	//   ....[137]....
        /*0f10*/ 	.word	0x0500000f


	//   ....[138]....
        /*0f14*/ 	.word	0x0500000f


	//   ....[139]....
        /*0f18*/ 	.word	0x0500000f


	//   ....[140]....
        /*0f1c*/ 	.word	0x0500000f


	//   ....[141]....
        /*0f20*/ 	.word	0x0500000f


	//   ....[142]....
        /*0f24*/ 	.word	0x0500000f


	//   ....[143]....
        /*0f28*/ 	.word	0x0500000f


	//   ....[144]....
        /*0f2c*/ 	.word	0x0500000f


	//   ....[145]....
        /*0f30*/ 	.word	0x0500000f


	//   ....[146]....
        /*0f34*/ 	.word	0x0500000f


	//   ....[147]....
        /*0f38*/ 	.word	0x0500000f


	//   ....[148]....
        /*0f3c*/ 	.word	0x0500000f


	//   ....[149]....
        /*0f40*/ 	.word	0x0500000f


	//   ....[150]....
        /*0f44*/ 	.word	0x0500000f


	//----- nvinfo : EIATTR_COOP_GROUP_INSTR_OFFSETS
	.align		4
.L_397:
        /*0f48*/ 	.byte	0x04, 0x28
        /*0f4a*/ 	.short	(.L_399 - .L_398)


	//   ....[0]....
.L_398:
        /*0f4c*/ 	.word	0x00000060


	//   ....[1]....
        /*0f50*/ 	.word	0x000001a0


	//   ....[2]....
        /*0f54*/ 	.word	0x000001f0


	//   ....[3]....
        /*0f58*/ 	.word	0x00000420


	//   ....[4]....
        /*0f5c*/ 	.word	0x00000580


	//   ....[5]....
        /*0f60*/ 	.word	0x000006a0


	//   ....[6]....
        /*0f64*/ 	.word	0x00000800


	//   ....[7]....
        /*0f68*/ 	.word	0x0000be40


	//   ....[8]....
        /*0f6c*/ 	.word	0x0000c3c0


	//   ....[9]....
        /*0f70*/ 	.word	0x0000c3d0


	//   ....[10]....
        /*0f74*/ 	.word	0x0000c3e0


	//   ....[11]....
        /*0f78*/ 	.word	0x0000c3f0


	//   ....[12]....
        /*0f7c*/ 	.word	0x0000f6a0


	//   ....[13]....
        /*0f80*/ 	.word	0x0000f6b0


	//   ....[14]....
        /*0f84*/ 	.word	0x0000f6c0


	//   ....[15]....
        /*0f88*/ 	.word	0x0000f6d0


	//   ....[16]....
        /*0f8c*/ 	.word	0x00016420


	//   ....[17]....
        /*0f90*/ 	.word	0x00016480


	//   ....[18]....
        /*0f94*/ 	.word	0x00016680


	//   ....[19]....
        /*0f98*/ 	.word	0x000166a0


	//   ....[20]....
        /*0f9c*/ 	.word	0x0001b830


	//   ....[21]....
        /*0fa0*/ 	.word	0x0001b850


	//   ....[22]....
        /*0fa4*/ 	.word	0x0001b9b0


	//   ....[23]....
        /*0fa8*/ 	.word	0x0001b9d0


	//   ....[24]....
        /*0fac*/ 	.word	0x0001cdb0


	//   ....[25]....
        /*0fb0*/ 	.word	0x0001d080


	//   ....[26]....
        /*0fb4*/ 	.word	0x0001d090


	//   ....[27]....
        /*0fb8*/ 	.word	0x0001d0c0


	//   ....[28]....
        /*0fbc*/ 	.word	0x0001eb20


	//   ....[29]....
        /*0fc0*/ 	.word	0x0001eb40


	//   ....[30]....
        /*0fc4*/ 	.word	0x0001eb50


	//   ....[31]....
        /*0fc8*/ 	.word	0x0001eb60


	//   ....[32]....
        /*0fcc*/ 	.word	0x0001f5a0


	//   ....[33]....
        /*0fd0*/ 	.word	0x0001f5c0


	//   ....[34]....
        /*0fd4*/ 	.word	0x0001f720


	//   ....[35]....
        /*0fd8*/ 	.word	0x0001f740


	//   ....[36]....
        /*0fdc*/ 	.word	0x0001f890


	//   ....[37]....
        /*0fe0*/ 	.word	0x0001f8b0


	//   ....[38]....
        /*0fe4*/ 	.word	0x0001fa10


	//   ....[39]....
        /*0fe8*/ 	.word	0x0001fa30


	//   ....[40]....
        /*0fec*/ 	.word	0x00020230


	//   ....[41]....
        /*0ff0*/ 	.word	0x00020260


	//   ....[42]....
        /*0ff4*/ 	.word	0x00020ab0


	//   ....[43]....
        /*0ff8*/ 	.word	0x00020ac0


	//   ....[44]....
        /*0ffc*/ 	.word	0x00021bc0


	//   ....[45]....
        /*1000*/ 	.word	0x00021bd0


	//   ....[46]....
        /*1004*/ 	.word	0x00021d30


	//   ....[47]....
        /*1008*/ 	.word	0x00021d50


	//   ....[48]....
        /*100c*/ 	.word	0x00021ea0


	//   ....[49]....
        /*1010*/ 	.word	0x00021ec0


	//   ....[50]....
        /*1014*/ 	.word	0x00022020


	//   ....[51]....
        /*1018*/ 	.word	0x00022040


	//   ....[52]....
        /*101c*/ 	.word	0x00022220


	//   ....[53]....
        /*1020*/ 	.word	0x00022460


	//   ....[54]....
        /*1024*/ 	.word	0x00022490


	//   ....[55]....
        /*1028*/ 	.word	0x000224c0


	//   ....[56]....
        /*102c*/ 	.word	0x000224f0


	//   ....[57]....
        /*1030*/ 	.word	0x00022520


	//   ....[58]....
        /*1034*/ 	.word	0x00022550


	//   ....[59]....
        /*1038*/ 	.word	0x00022700


	//   ....[60]....
        /*103c*/ 	.word	0x00022730


	//   ....[61]....
        /*1040*/ 	.word	0x00022760


	//   ....[62]....
        /*1044*/ 	.word	0x00022790


	//   ....[63]....
        /*1048*/ 	.word	0x000227c0


	//   ....[64]....
        /*104c*/ 	.word	0x000227f0


	//   ....[65]....
        /*1050*/ 	.word	0x00022880


	//   ....[66]....
        /*1054*/ 	.word	0x000228b0


	//   ....[67]....
        /*1058*/ 	.word	0x000228c0


	//   ....[68]....
        /*105c*/ 	.word	0x00022970


	//   ....[69]....
        /*1060*/ 	.word	0x00023b60


	//   ....[70]....
        /*1064*/ 	.word	0x00025cd0


	//   ....[71]....
        /*1068*/ 	.word	0x00026930


	//   ....[72]....
        /*106c*/ 	.word	0x00026960


	//   ....[73]....
        /*1070*/ 	.word	0x00026980


	//   ....[74]....
        /*1074*/ 	.word	0x00026a30


	//   ....[75]....
        /*1078*/ 	.word	0x00026aa0


	//   ....[76]....
        /*107c*/ 	.word	0x00026af0


	//   ....[77]....
        /*1080*/ 	.word	0x00026b60


	//   ....[78]....
        /*1084*/ 	.word	0x00026bb0


	//   ....[79]....
        /*1088*/ 	.word	0x00026c20


	//   ....[80]....
        /*108c*/ 	.word	0x00026c70


	//   ....[81]....
        /*1090*/ 	.word	0x00026ce0


	//   ....[82]....
        /*1094*/ 	.word	0x00026d30


	//   ....[83]....
        /*1098*/ 	.word	0x00026da0


	//   ....[84]....
        /*109c*/ 	.word	0x00026df0


	//   ....[85]....
        /*10a0*/ 	.word	0x00026e60


	//   ....[86]....
        /*10a4*/ 	.word	0x00026eb0


	//   ....[87]....
        /*10a8*/ 	.word	0x0002a5c0


	//   ....[88]....
        /*10ac*/ 	.word	0x0002a5f0


	//   ....[89]....
        /*10b0*/ 	.word	0x0002a640


	//   ....[90]....
        /*10b4*/ 	.word	0x0002a670


	//   ....[91]....
        /*10b8*/ 	.word	0x0002a6a0


	//   ....[92]....
        /*10bc*/ 	.word	0x0002a6d0


	//   ....[93]....
        /*10c0*/ 	.word	0x0002a700


	//   ....[94]....
        /*10c4*/ 	.word	0x0002a730


	//   ....[95]....
        /*10c8*/ 	.word	0x0002a910


	//   ....[96]....
        /*10cc*/ 	.word	0x0002a940


	//   ....[97]....
        /*10d0*/ 	.word	0x0002a970


	//   ....[98]....
        /*10d4*/ 	.word	0x0002a9a0


	//   ....[99]....
        /*10d8*/ 	.word	0x0002a9d0


	//   ....[100]....
        /*10dc*/ 	.word	0x0002aa00


	//   ....[101]....
        /*10e0*/ 	.word	0x0002aac0


	//   ....[102]....
        /*10e4*/ 	.word	0x0002aae0


	//   ....[103]....
        /*10e8*/ 	.word	0x0002aaf0


	//   ....[104]....
        /*10ec*/ 	.word	0x0002ab50


	//   ....[105]....
        /*10f0*/ 	.word	0x0002b260


	//   ....[106]....
        /*10f4*/ 	.word	0x0002b680


	//   ....[107]....
        /*10f8*/ 	.word	0x0002b710


	//   ....[108]....
        /*10fc*/ 	.word	0x0002b760


	//   ....[109]....
        /*1100*/ 	.word	0x0002b7b0


	//   ....[110]....
        /*1104*/ 	.word	0x0002b8a0


	//   ....[111]....
        /*1108*/ 	.word	0x0002b930


	//   ....[112]....
        /*110c*/ 	.word	0x0002b980


	//   ....[113]....
        /*1110*/ 	.word	0x0002b9d0


	//   ....[114]....
        /*1114*/ 	.word	0x0002bc30


	//   ....[115]....
        /*1118*/ 	.word	0x0002bf20


	//   ....[116]....
        /*111c*/ 	.word	0x0002c0a0


	//   ....[117]....
        /*1120*/ 	.word	0x0002c0f0


	//   ....[118]....
        /*1124*/ 	.word	0x0002c2a0


	//   ....[119]....
        /*1128*/ 	.word	0x0002c2f0


	//   ....[120]....
        /*112c*/ 	.word	0x0002c430


	//   ....[121]....
        /*1130*/ 	.word	0x0002c480


	//   ....[122]....
        /*1134*/ 	.word	0x0002c5c0


	//   ....[123]....
        /*1138*/ 	.word	0x0002c610


	//   ....[124]....
        /*113c*/ 	.word	0x0002c750


	//   ....[125]....
        /*1140*/ 	.word	0x0002c7a0


	//   ....[126]....
        /*1144*/ 	.word	0x0002c8e0


	//   ....[127]....
        /*1148*/ 	.word	0x0002c930


	//   ....[128]....
        /*114c*/ 	.word	0x0002ca70


	//   ....[129]....
        /*1150*/ 	.word	0x0002cac0


	//   ....[130]....
        /*1154*/ 	.word	0x0002cbe0


	//   ....[131]....
        /*1158*/ 	.word	0x0002cc30


	//   ....[132]....
        /*115c*/ 	.word	0x0002cf60


	//   ....[133]....
        /*1160*/ 	.word	0x0002d010


	//   ....[134]....
        /*1164*/ 	.word	0x0002d190


	//   ....[135]....
        /*1168*/ 	.word	0x0002d220


	//   ....[136]....
        /*116c*/ 	.word	0x0002d2a0


	//   ....[137]....
        /*1170*/ 	.word	0x0002d320


	//   ....[138]....
        /*1174*/ 	.word	0x0002d3a0


	//   ....[139]....
        /*1178*/ 	.word	0x0002d430


	//   ....[140]....
        /*117c*/ 	.word	0x0002d4d0


	//   ....[141]....
        /*1180*/ 	.word	0x0002d5a0


	//   ....[142]....
        /*1184*/ 	.word	0x0002d620


	//   ....[143]....
        /*1188*/ 	.word	0x0002d6a0


	//   ....[144]....
        /*118c*/ 	.word	0x0002d720


	//   ....[145]....
        /*1190*/ 	.word	0x0002d7b0


	//   ....[146]....
        /*1194*/ 	.word	0x0002d830


	//   ....[147]....
        /*1198*/ 	.word	0x0002d8d0


	//   ....[148]....
        /*119c*/ 	.word	0x0002d920


	//   ....[149]....
        /*11a0*/ 	.word	0x0002d9b0


	//   ....[150]....
        /*11a4*/ 	.word	0x0002dae0


	//----- nvinfo : EIATTR_REG_RECONFIG
	.align		4
.L_399:
        /*11a8*/ 	.byte	0x01, 0x54
	.zero		2


	//----- nvinfo : EIATTR_SYSCALL_OFFSETS
	.align		4
        /*11ac*/ 	.byte	0x04, 0x46
        /*11ae*/ 	.short	(.L_401 - .L_400)


	//   ....[0]....
.L_400:
        /*11b0*/ 	.word	0x00002660


	//   ....[1]....
        /*11b4*/ 	.word	0x000027b0


	//   ....[2]....
        /*11b8*/ 	.word	0x0000bfb0


	//   ....[3]....
        /*11bc*/ 	.word	0x0000c340


	//   ....[4]....
        /*11c0*/ 	.word	0x000258e0


	//   ....[5]....
        /*11c4*/ 	.word	0x00025a30


	//   ....[6]....
        /*11c8*/ 	.word	0x00025b20


	//   ....[7]....
        /*11cc*/ 	.word	0x000264e0


	//----- nvinfo : EIATTR_MBARRIER_INSTR_OFFSETS
	.align		4
.L_401:
        /*11d0*/ 	.byte	0x04, 0x39
        /*11d2*/ 	.short	(.L_403 - .L_402)


	//   ....[0]....
.L_402:
        /*11d4*/ 	.word	0x000002d0
        /*11d8*/ 	.word	0x000000ff
        /*11dc*/ 	.word	0x00038800
        /*11e0*/ 	.short	0x0100
        /*11e2*/ 	.byte	0x08
	.zero		1


	//   ....[1]....
        /*11e4*/ 	.word	0x000002e0
        /*11e8*/ 	.word	0x000000ff
        /*11ec*/ 	.word	0x00038820
        /*11f0*/ 	.short	0x0100
        /*11f2*/ 	.byte	0x08
	.zero		1


	//   ....[2]....
        /*11f4*/ 	.word	0x000003d0
        /*11f8*/ 	.word	0x000000ff
        /*11fc*/ 	.word	0x00038830
        /*1200*/ 	.short	0x0100
        /*1202*/ 	.byte	0x08
	.zero		1


	//   ....[3]....
        /*1204*/ 	.word	0x000003e0
        /*1208*/ 	.word	0x000000ff
        /*120c*/ 	.word	0x00038840
        /*1210*/ 	.short	0x0100
        /*1212*/ 	.byte	0x08
	.zero		1


	//   ....[4]....
        /*1214*/ 	.word	0x000003f0
        /*1218*/ 	.word	0x000000ff
        /*121c*/ 	.word	0x00038838
        /*1220*/ 	.short	0x0100
        /*1222*/ 	.byte	0x08
	.zero		1


	//   ....[5]....
        /*1224*/ 	.word	0x00000400
        /*1228*/ 	.word	0x000000ff
        /*122c*/ 	.word	0x00038848
        /*1230*/ 	.short	0x0100
        /*1232*/ 	.byte	0x08
	.zero		1


	//   ....[6]....
        /*1234*/ 	.word	0x00000530
        /*1238*/ 	.word	0x000000ff
        /*123c*/ 	.word	0x00038850
        /*1240*/ 	.short	0x0100
        /*1242*/ 	.byte	0x08
	.zero		1


	//   ....[7]....
        /*1244*/ 	.word	0x00000540
        /*1248*/ 	.word	0x000000ff
        /*124c*/ 	.word	0x00038860
        /*1250*/ 	.short	0x0100
        /*1252*/ 	.byte	0x08
	.zero		1


	//   ....[8]....
        /*1254*/ 	.word	0x00000550
        /*1258*/ 	.word	0x000000ff
        /*125c*/ 	.word	0x00038858
        /*1260*/ 	.short	0x0100
        /*1262*/ 	.byte	0x08
	.zero		1


	//   ....[9]....
        /*1264*/ 	.word	0x00000560
        /*1268*/ 	.word	0x000000ff
        /*126c*/ 	.word	0x00038868
        /*1270*/ 	.short	0x0100
        /*1272*/ 	.byte	0x08
	.zero		1


	//   ....[10]....
        /*1274*/ 	.word	0x00000650
        /*1278*/ 	.word	0x000000ff
        /*127c*/ 	.word	0x00038870
        /*1280*/ 	.short	0x0100
        /*1282*/ 	.byte	0x06
	.zero		1


	//   ....[11]....
        /*1284*/ 	.word	0x00000660
        /*1288*/ 	.word	0x000000ff
        /*128c*/ 	.word	0x00038880
        /*1290*/ 	.short	0x0100
        /*1292*/ 	.byte	0x06
	.zero		1


	//   ....[12]....
        /*1294*/ 	.word	0x00000670
        /*1298*/ 	.word	0x000000ff
        /*129c*/ 	.word	0x00038878
        /*12a0*/ 	.short	0x0100
        /*12a2*/ 	.byte	0x06
	.zero		1


	//   ....[13]....
        /*12a4*/ 	.word	0x00000680
        /*12a8*/ 	.word	0x000000ff
        /*12ac*/ 	.word	0x00038888
        /*12b0*/ 	.short	0x0100
        /*12b2*/ 	.byte	0x06
	.zero		1


	//   ....[14]....
        /*12b4*/ 	.word	0x000007b0
        /*12b8*/ 	.word	0x000000ff
        /*12bc*/ 	.word	0x00038890
        /*12c0*/ 	.short	0x0100
        /*12c2*/ 	.byte	0x08
	.zero		1


	//   ....[15]....
        /*12c4*/ 	.word	0x000007c0
        /*12c8*/ 	.word	0x000000ff
        /*12cc*/ 	.word	0x000388a0
        /*12d0*/ 	.short	0x0100
        /*12d2*/ 	.byte	0x08
	.zero		1


	//   ....[16]....
        /*12d4*/ 	.word	0x000007d0
        /*12d8*/ 	.word	0x000000ff
        /*12dc*/ 	.word	0x00038898
        /*12e0*/ 	.short	0x0100
        /*12e2*/ 	.byte	0x08
	.zero		1


	//   ....[17]....
        /*12e4*/ 	.word	0x000007e0
        /*12e8*/ 	.word	0x000000ff
        /*12ec*/ 	.word	0x000388a8
        /*12f0*/ 	.short	0x0100
        /*12f2*/ 	.byte	0x08
	.zero		1


	//   ....[18]....
        /*12f4*/ 	.word	0x00000910
        /*12f8*/ 	.word	0x000000ff
        /*12fc*/ 	.word	0x000388b0
        /*1300*/ 	.short	0x0100
        /*1302*/ 	.byte	0x08
	.zero		1


	//   ....[19]....
        /*1304*/ 	.word	0x00000920
        /*1308*/ 	.word	0x000000ff
        /*130c*/ 	.word	0x000388c0
        /*1310*/ 	.short	0x0100
        /*1312*/ 	.byte	0x08
	.zero		1


	//   ....[20]....
        /*1314*/ 	.word	0x00000930
        /*1318*/ 	.word	0x000000ff
        /*131c*/ 	.word	0x000388b8
        /*1320*/ 	.short	0x0100
        /*1322*/ 	.byte	0x08
	.zero		1


	//   ....[21]....
        /*1324*/ 	.word	0x00000940
        /*1328*/ 	.word	0x000000ff
        /*132c*/ 	.word	0x000388c8
        /*1330*/ 	.short	0x0100
        /*1332*/ 	.byte	0x08
	.zero		1


	//   ....[22]....
        /*1334*/ 	.word	0x000042e0
        /*1338*/ 	.word	0x00000003
        /*133c*/ 	.word	0x00038890
        /*1340*/ 	.short	0x010a
        /*1342*/ 	.byte	0x3f
	.zero		1


	//   ....[23]....
        /*1344*/ 	.word	0x000078c0
        /*1348*/ 	.word	0x00000003
        /*134c*/ 	.word	0x00038890
        /*1350*/ 	.short	0x010a
        /*1352*/ 	.byte	0x3f
	.zero		1


	//   ....[24]....
        /*1354*/ 	.word	0x0000ab50
        /*1358*/ 	.word	0x00000003
        /*135c*/ 	.word	0x00038890
        /*1360*/ 	.short	0x010a
        /*1362*/ 	.byte	0x3f
	.zero		1


	//   ....[25]....
        /*1364*/ 	.word	0x0000afb0
        /*1368*/ 	.word	0x00000024
        /*136c*/ 	.word	0x00000000
        /*1370*/ 	.short	0x0101
        /*1372*/ 	.byte	0x3f
	.zero		1


	//   ....[26]....
        /*1374*/ 	.word	0x0000aff0
        /*1378*/ 	.word	0x00000003
        /*137c*/ 	.word	0x000388b0
        /*1380*/ 	.short	0x010a
        /*1382*/ 	.byte	0x3f
	.zero		1


	//   ....[27]....
        /*1384*/ 	.word	0x0000b640
        /*1388*/ 	.word	0x00000003
        /*138c*/ 	.word	0x00000000
        /*1390*/ 	.short	0x0101
        /*1392*/ 	.byte	0x3f
	.zero		1


	//   ....[28]....
        /*1394*/ 	.word	0x0000c040
        /*1398*/ 	.word	0x00000012
        /*139c*/ 	.word	0x00038800
        /*13a0*/ 	.short	0x010a
        /*13a2*/ 	.byte	0x3f
	.zero		1


	//   ....[29]....
        /*13a4*/ 	.word	0x0000c090
        /*13a8*/ 	.word	0x00000012
        /*13ac*/ 	.word	0x00038800
        /*13b0*/ 	.short	0x010a
        /*13b2*/ 	.byte	0x3f
	.zero		1


	//   ....[30]....
        /*13b4*/ 	.word	0x0000cb30
        /*13b8*/ 	.word	0x00000012
        /*13bc*/ 	.word	0x00038800
        /*13c0*/ 	.short	0x010a
        /*13c2*/ 	.byte	0x3f
	.zero		1


	//   ....[31]....
        /*13c4*/ 	.word	0x0000fce0
        /*13c8*/ 	.word	0x00000012
        /*13cc*/ 	.word	0x00038800
        /*13d0*/ 	.short	0x010a
        /*13d2*/ 	.byte	0x3f
	.zero		1


	//   ....[32]....
        /*13d4*/ 	.word	0x00012e30
        /*13d8*/ 	.word	0x00000000
        /*13dc*/ 	.word	0x00038830
        /*13e0*/ 	.short	0x010a
        /*13e2*/ 	.byte	0x3f
	.zero		1


	//   ....[33]....
        /*13e4*/ 	.word	0x00012eb0
        /*13e8*/ 	.word	0x00000000
        /*13ec*/ 	.word	0x00038830
        /*13f0*/ 	.short	0x010a
        /*13f2*/ 	.byte	0x3f
	.zero		1


	//   ....[34]....
        /*13f4*/ 	.word	0x00016c30
        /*13f8*/ 	.word	0x00000000
        /*13fc*/ 	.word	0x00000000
        /*1400*/ 	.short	0x0101
        /*1402*/ 	.byte	0x3f
	.zero		1


	//   ....[35]....
        /*1404*/ 	.word	0x00017ca0
        /*1408*/ 	.word	0x0000000b
        /*140c*/ 	.word	0x00038830
        /*1410*/ 	.short	0x010a
        /*1412*/ 	.byte	0x3f
	.zero		1


	//   ....[36]....
        /*1414*/ 	.word	0x00017d20
        /*1418*/ 	.word	0x0000000b
        /*141c*/ 	.word	0x00038830
        /*1420*/ 	.short	0x010a
        /*1422*/ 	.byte	0x3f
	.zero		1


	//   ....[37]....
        /*1424*/ 	.word	0x0001b450
        /*1428*/ 	.word	0x00000009
        /*142c*/ 	.word	0x00038850
        /*1430*/ 	.short	0x010a
        /*1432*/ 	.byte	0x3f
	.zero		1


	//   ....[38]....
        /*1434*/ 	.word	0x0001b4a0
        /*1438*/ 	.word	0x00000009
        /*143c*/ 	.word	0x00038850
        /*1440*/ 	.short	0x010a
        /*1442*/ 	.byte	0x3f
	.zero		1


	//   ....[39]....
        /*1444*/ 	.word	0x0001bda0
        /*1448*/ 	.word	0x000000a4
        /*144c*/ 	.word	0x00000000
        /*1450*/ 	.short	0x0101
        /*1452*/ 	.byte	0x3f
	.zero		1


	//   ....[40]....
        /*1454*/ 	.word	0x0001bf70
        /*1458*/ 	.word	0x000000a4
        /*145c*/ 	.word	0x00000000
        /*1460*/ 	.short	0x0101
        /*1462*/ 	.byte	0x3f
	.zero		1


	//   ....[41]....
        /*1464*/ 	.word	0x0001ccd0
        /*1468*/ 	.word	0x00000003
        /*146c*/ 	.word	0x00038850
        /*1470*/ 	.short	0x010a
        /*1472*/ 	.byte	0x3f
	.zero		1


	//   ....[42]....
        /*1474*/ 	.word	0x0001cd20
        /*1478*/ 	.word	0x00000003
        /*147c*/ 	.word	0x00038850
        /*1480*/ 	.short	0x010a
        /*1482*/ 	.byte	0x3f
	.zero		1


	//   ....[43]....
        /*1484*/ 	.word	0x0001d220
        /*1488*/ 	.word	0x00000003
        /*148c*/ 	.word	0x00000000
        /*1490*/ 	.short	0x0101
        /*1492*/ 	.byte	0x3f
	.zero		1


	//   ....[44]....
        /*1494*/ 	.word	0x0001f590
        /*1498*/ 	.word	0x00000014
        /*149c*/ 	.word	0x00000000
        /*14a0*/ 	.short	0x0101
        /*14a2*/ 	.byte	0x3f
	.zero		1


	//   ....[45]....
        /*14a4*/ 	.word	0x00020250
        /*14a8*/ 	.word	0x0000005e
        /*14ac*/ 	.word	0x00000000
        /*14b0*/ 	.short	0x0101
        /*14b2*/ 	.byte	0x3f
	.zero		1


	//   ....[46]....
        /*14b4*/ 	.word	0x00023c40
        /*14b8*/ 	.word	0x00000012
        /*14bc*/ 	.word	0x00038820
        /*14c0*/ 	.short	0x010a
        /*14c2*/ 	.byte	0x3f
	.zero		1


	//   ....[47]....
        /*14c4*/ 	.word	0x00023d10
        /*14c8*/ 	.word	0x00000006
        /*14cc*/ 	.word	0x000388a0
        /*14d0*/ 	.short	0x010a
        /*14d2*/ 	.byte	0x3f
	.zero		1


	//   ....[48]....
        /*14d4*/ 	.word	0x00024240
        /*14d8*/ 	.word	0x00000006
        /*14dc*/ 	.word	0x000388c0
        /*14e0*/ 	.short	0x010a
        /*14e2*/ 	.byte	0x3f
	.zero		1


	//   ....[49]....
        /*14e4*/ 	.word	0x00024880
        /*14e8*/ 	.word	0x00000006
        /*14ec*/ 	.word	0x000388a0
        /*14f0*/ 	.short	0x010a
        /*14f2*/ 	.byte	0x3f
	.zero		1


	//   ....[50]....
        /*14f4*/ 	.word	0x00024dd0
        /*14f8*/ 	.word	0x00000006
        /*14fc*/ 	.word	0x000388c0
        /*1500*/ 	.short	0x010a
        /*1502*/ 	.byte	0x3f
	.zero		1


	//   ....[51]....
        /*1504*/ 	.word	0x00025f50
        /*1508*/ 	.word	0x00000000
        /*150c*/ 	.word	0x00038840
        /*1510*/ 	.short	0x010a
        /*1512*/ 	.byte	0x3f
	.zero		1


	//   ....[52]....
        /*1514*/ 	.word	0x00026fc0
        /*1518*/ 	.word	0x00000012
        /*151c*/ 	.word	0x00038800
        /*1520*/ 	.short	0x0107
        /*1522*/ 	.byte	0x3f
	.zero		1


	//   ....[53]....
        /*1524*/ 	.word	0x000270c0
        /*1528*/ 	.word	0x00000012
        /*152c*/ 	.word	0x00038800
        /*1530*/ 	.short	0x0101
        /*1532*/ 	.byte	0x3f
	.zero		1


	//   ....[54]....
        /*1534*/ 	.word	0x000270e0
        /*1538*/ 	.word	0x00000012
        /*153c*/ 	.word	0x00038820
        /*1540*/ 	.short	0x010a
        /*1542*/ 	.byte	0x3f
	.zero		1


	//   ....[55]....
        /*1544*/ 	.word	0x000274b0
        /*1548*/ 	.word	0x00000003
        /*154c*/ 	.word	0x00038840
        /*1550*/ 	.short	0x010a
        /*1552*/ 	.byte	0x3f
	.zero		1


	//   ....[56]....
        /*1554*/ 	.word	0x00027a40
        /*1558*/ 	.word	0x00000002
        /*155c*/ 	.word	0x00038860
        /*1560*/ 	.short	0x010a
        /*1562*/ 	.byte	0x3f
	.zero		1


	//   ....[57]....
        /*1564*/ 	.word	0x000282e0
        /*1568*/ 	.word	0x00000003
        /*156c*/ 	.word	0x00038840
        /*1570*/ 	.short	0x010a
        /*1572*/ 	.byte	0x3f
	.zero		1


	//   ....[58]....
        /*1574*/ 	.word	0x00028870
        /*1578*/ 	.word	0x00000002
        /*157c*/ 	.word	0x00038860
        /*1580*/ 	.short	0x010a
        /*1582*/ 	.byte	0x3f
	.zero		1


	//   ....[59]....
        /*1584*/ 	.word	0x00029070
        /*1588*/ 	.word	0x00000003
        /*158c*/ 	.word	0x00038840
        /*1590*/ 	.short	0x010a
        /*1592*/ 	.byte	0x3f
	.zero		1


	//   ....[60]....
        /*1594*/ 	.word	0x000295f0
        /*1598*/ 	.word	0x00000002
        /*159c*/ 	.word	0x00038860
        /*15a0*/ 	.short	0x010a
        /*15a2*/ 	.byte	0x3f
	.zero		1


	//   ....[61]....
        /*15a4*/ 	.word	0x00029d90
        /*15a8*/ 	.word	0x00000000
        /*15ac*/ 	.word	0x00038860
        /*15b0*/ 	.short	0x010a
        /*15b2*/ 	.byte	0x3f
	.zero		1


	//   ....[62]....
        /*15b4*/ 	.word	0x0002b1e0
        /*15b8*/ 	.word	0x00000000
        /*15bc*/ 	.word	0x00038820
        /*15c0*/ 	.short	0x010a
        /*15c2*/ 	.byte	0x3f
	.zero		1


	//   ....[63]....
        /*15c4*/ 	.word	0x0002b3b0
        /*15c8*/ 	.word	0x00000006
        /*15cc*/ 	.word	0x00000000
        /*15d0*/ 	.short	0x010a
        /*15d2*/ 	.byte	0x3f
	.zero		1


	//   ....[64]....
        /*15d4*/ 	.word	0x0002b3f0
        /*15d8*/ 	.word	0x00000007
        /*15dc*/ 	.word	0x00000000
        /*15e0*/ 	.short	0x010a
        /*15e2*/ 	.byte	0x3f
	.zero		1


	//   ....[65]....
        /*15e4*/ 	.word	0x0002b450
        /*15e8*/ 	.word	0x00000004
        /*15ec*/ 	.word	0x00000000
        /*15f0*/ 	.short	0x010a
        /*15f2*/ 	.byte	0x3f
	.zero		1


	//   ....[66]....
        /*15f4*/ 	.word	0x0002b480
        /*15f8*/ 	.word	0x00000003
        /*15fc*/ 	.word	0x00000000
        /*1600*/ 	.short	0x010a
        /*1602*/ 	.byte	0x3f
	.zero		1


	//   ....[67]....
        /*1604*/ 	.word	0x0002b4e0
        /*1608*/ 	.word	0x00000003
        /*160c*/ 	.word	0x00038890
        /*1610*/ 	.short	0x010a
        /*1612*/ 	.byte	0x3f
	.zero		1


	//   ....[68]....
        /*1614*/ 	.word	0x0002b530
        /*1618*/ 	.word	0x00000003
        /*161c*/ 	.word	0x00038890
        /*1620*/ 	.short	0x010a
        /*1622*/ 	.byte	0x3f
	.zero		1


	//   ....[69]....
        /*1624*/ 	.word	0x0002b580
        /*1628*/ 	.word	0x00000003
        /*162c*/ 	.word	0x00038890
        /*1630*/ 	.short	0x010a
        /*1632*/ 	.byte	0x3f
	.zero		1


	//   ....[70]....
        /*1634*/ 	.word	0x0002b5d0
        /*1638*/ 	.word	0x00000003
        /*163c*/ 	.word	0x000388b0
        /*1640*/ 	.short	0x010a
        /*1642*/ 	.byte	0x3f
	.zero		1


	//   ....[71]....
        /*1644*/ 	.word	0x0002b7f0
        /*1648*/ 	.word	0x00000012
        /*164c*/ 	.word	0x00038800
        /*1650*/ 	.short	0x010a
        /*1652*/ 	.byte	0x3f
	.zero		1


	//   ....[72]....
        /*1654*/ 	.word	0x0002ba10
        /*1658*/ 	.word	0x00000012
        /*165c*/ 	.word	0x00038800
        /*1660*/ 	.short	0x010a
        /*1662*/ 	.byte	0x3f
	.zero		1


	//   ....[73]....
        /*1664*/ 	.word	0x0002ba60
        /*1668*/ 	.word	0x00000000
        /*166c*/ 	.word	0x00038830
        /*1670*/ 	.short	0x010a
        /*1672*/ 	.byte	0x3f
	.zero		1


	//   ....[74]....
        /*1674*/ 	.word	0x0002bab0
        /*1678*/ 	.word	0x0000000b
        /*167c*/ 	.word	0x00038830
        /*1680*/ 	.short	0x010a
        /*1682*/ 	.byte	0x3f
	.zero		1


	//   ....[75]....
        /*1684*/ 	.word	0x0002bb00
        /*1688*/ 	.word	0x00000009
        /*168c*/ 	.word	0x00038850
        /*1690*/ 	.short	0x010a
        /*1692*/ 	.byte	0x3f
	.zero		1


	//   ....[76]....
        /*1694*/ 	.word	0x0002bb50
        /*1698*/ 	.word	0x00000003
        /*169c*/ 	.word	0x00038850
        /*16a0*/ 	.short	0x010a
        /*16a2*/ 	.byte	0x3f
	.zero		1


	//   ....[77]....
        /*16a4*/ 	.word	0x0002bd00
        /*16a8*/ 	.word	0x00000012
        /*16ac*/ 	.word	0x00038820
        /*16b0*/ 	.short	0x010a
        /*16b2*/ 	.byte	0x3f
	.zero		1


	//   ....[78]....
        /*16b4*/ 	.word	0x0002bd50
        /*16b8*/ 	.word	0x00000006
        /*16bc*/ 	.word	0x000388a0
        /*16c0*/ 	.short	0x010a
        /*16c2*/ 	.byte	0x3f
	.zero		1


	//   ....[79]....
        /*16c4*/ 	.word	0x0002bda0
        /*16c8*/ 	.word	0x00000006
        /*16cc*/ 	.word	0x000388c0
        /*16d0*/ 	.short	0x010a
        /*16d2*/ 	.byte	0x3f
	.zero		1


	//   ....[80]....
        /*16d4*/ 	.word	0x0002bdf0
        /*16d8*/ 	.word	0x00000006
        /*16dc*/ 	.word	0x000388a0
        /*16e0*/ 	.short	0x010a
        /*16e2*/ 	.byte	0x3f
	.zero		1


	//   ....[81]....
        /*16e4*/ 	.word	0x0002be40
        /*16e8*/ 	.word	0x00000006
        /*16ec*/ 	.word	0x000388c0
        /*16f0*/ 	.short	0x010a
        /*16f2*/ 	.byte	0x3f
	.zero		1


	//   ....[82]....
        /*16f4*/ 	.word	0x0002bfe0
        /*16f8*/ 	.word	0x00000000
        /*16fc*/ 	.word	0x00038840
        /*1700*/ 	.short	0x010a
        /*1702*/ 	.byte	0x3f
	.zero		1


	//   ....[83]....
        /*1704*/ 	.word	0x0002cc70
        /*1708*/ 	.word	0x00000012
        /*170c*/ 	.word	0x00038820
        /*1710*/ 	.short	0x010a
        /*1712*/ 	.byte	0x3f
	.zero		1


	//   ....[84]....
        /*1714*/ 	.word	0x0002ccc0
        /*1718*/ 	.word	0x00000003
        /*171c*/ 	.word	0x00038840
        /*1720*/ 	.short	0x010a
        /*1722*/ 	.byte	0x3f
	.zero		1


	//   ....[85]....
        /*1724*/ 	.word	0x0002cd10
        /*1728*/ 	.word	0x00000002
        /*172c*/ 	.word	0x00038860
        /*1730*/ 	.short	0x010a
        /*1732*/ 	.byte	0x3f
	.zero		1


	//   ....[86]....
        /*1734*/ 	.word	0x0002cd60
        /*1738*/ 	.word	0x00000003
        /*173c*/ 	.word	0x00038840
        /*1740*/ 	.short	0x010a
        /*1742*/ 	.byte	0x3f
	.zero		1


	//   ....[87]....
        /*1744*/ 	.word	0x0002cdb0
        /*1748*/ 	.word	0x00000002
        /*174c*/ 	.word	0x00038860
        /*1750*/ 	.short	0x010a
        /*1752*/ 	.byte	0x3f
	.zero		1


	//   ....[88]....
        /*1754*/ 	.word	0x0002ce00
        /*1758*/ 	.word	0x00000003
        /*175c*/ 	.word	0x00038840
        /*1760*/ 	.short	0x010a
        /*1762*/ 	.byte	0x3f
	.zero		1


	//   ....[89]....
        /*1764*/ 	.word	0x0002ce50
        /*1768*/ 	.word	0x00000002
        /*176c*/ 	.word	0x00038860
        /*1770*/ 	.short	0x010a
        /*1772*/ 	.byte	0x3f
	.zero		1


	//   ....[90]....
        /*1774*/ 	.word	0x0002cea0
        /*1778*/ 	.word	0x00000000
        /*177c*/ 	.word	0x00038860
        /*1780*/ 	.short	0x010a
        /*1782*/ 	.byte	0x3f
	.zero		1


	//   ....[91]....
        /*1784*/ 	.word	0x0002da00
        /*1788*/ 	.word	0x00000000
        /*178c*/ 	.word	0x00038820
        /*1790*/ 	.short	0x010a
        /*1792*/ 	.byte	0x3f
	.zero		1


	//   ....[92]....
        /*1794*/ 	.word	0x0002dba0
        /*1798*/ 	.word	0x00000006
        /*179c*/ 	.word	0x00000000
        /*17a0*/ 	.short	0x010a
        /*17a2*/ 	.byte	0x3f
	.zero		1


	//   ....[93]....
        /*17a4*/ 	.word	0x0002dbf0
        /*17a8*/ 	.word	0x00000007
        /*17ac*/ 	.word	0x00000000
        /*17b0*/ 	.short	0x010a
        /*17b2*/ 	.byte	0x3f
	.zero		1


	//   ....[94]....
        /*17b4*/ 	.word	0x0002dc40
        /*17b8*/ 	.word	0x00000004
        /*17bc*/ 	.word	0x00000000
        /*17c0*/ 	.short	0x010a
        /*17c2*/ 	.byte	0x3f
	.zero		1


	//----- nvinfo : EIATTR_NUM_MBARRIERS
	.align		4
.L_403:
        /*17c4*/ 	.byte	0x03, 0x38
        /*17c6*/ 	.short	0x0016


	//----- nvinfo : EIATTR_EXIT_INSTR_OFFSETS
	.align		4
        /*17c8*/ 	.byte	0x04, 0x1c
        /*17ca*/ 	.short	(.L_405 - .L_404)


	//   ....[0]....
.L_404:
        /*17cc*/ 	.word	0x0002b4d0


	//----- nvinfo : EIATTR_MAX_THREADS
	.align		4
.L_405:
        /*17d0*/ 	.byte	0x04, 0x05
        /*17d2*/ 	.short	(.L_407 - .L_406)
.L_406:
        /*17d4*/ 	.word	0x00000180
        /*17d8*/ 	.word	0x00000001
        /*17dc*/ 	.word	0x00000001


	//----- nvinfo : EIATTR_CRS_STACK_SIZE
	.align		4
.L_407:
        /*17e0*/ 	.byte	0x04, 0x1e
        /*17e2*/ 	.short	(.L_409 - .L_408)
.L_408:
        /*17e4*/ 	.word	0x00000000


	//----- nvinfo : EIATTR_CBANK_PARAM_SIZE
	.align		4
.L_409:
        /*17e8*/ 	.byte	0x03, 0x19
        /*17ea*/ 	.short	0x0af0


	//----- nvinfo : EIATTR_PARAM_CBANK
	.align		4
        /*17ec*/ 	.byte	0x04, 0x0a
        /*17ee*/ 	.short	(.L_411 - .L_410)
	.align		4
.L_410:
        /*17f0*/ 	.word	index@(.nv.constant0._ZN7cutlass13device_kernelIN5flash11enable_sm90INS1_16FlashAttnFwdSm90INS1_25CollectiveMainloopFwdSm90ILi2EN4cute5tupleIJNS5_1CILi1EEES8_S8_EEENS6_IJNS7_ILi128EEENS7_ILi80EEENS7_ILi256EEEEEELi256ENS_6half_tEfNS_4arch4Sm90ELb0ELb0ELb0ELb1ELb0ELb1ELb0ELb1ELb1ELb1ELb1ELb0EEENS1_21CollectiveEpilogueFwdINS6_IJSA_SC_SB_EEES9_SE_SG_Li256ELb1ELb1ELb1ELb0EEENS1_36VarlenDynamicPersistentTileSchedulerILi128ELi80ELi256ELi128ELb1ELb1ELb1ELb0ELb1ELb1EEEEEEEEEvNT_6ParamsE)
        /*17f4*/ 	.short	0x0210
        /*17f6*/ 	.short	0x0af0


	//----- nvinfo : EIATTR_SW_WAR
	.align		4
.L_411:
        /*17f8*/ 	.byte	0x04, 0x36
        /*17fa*/ 	.short	(.L_413 - .L_412)
.L_412:
        /*17fc*/ 	.word	0x00000008
.L_413:


//--------------------- .nv.info._ZN7cutlass13device_kernelIN5flash11enable_sm90INS1_16FlashAttnFwdSm90INS1_25CollectiveMainloopFwdSm90ILi2EN4cute5tupleIJNS5_1CILi1EEES8_S8_EEENS6_IJNS7_ILi128EEENS7_ILi64EEENS7_ILi256EEEEEELi256ENS_6half_tEfNS_4arch4Sm90ELb0ELb1ELb0ELb0ELb0ELb0ELb0ELb1ELb1ELb1ELb1ELb0EEENS1_21CollectiveEpilogueFwdINS6_IJSA_SC_SB_EEES9_SE_SG_Li256ELb0ELb1ELb1ELb0EEENS1_19SingleTileSchedulerILb0ELb1ELb1ELi128EEEEEEEEEvNT_6ParamsE --------------------------
	.section	.nv.info._ZN7cutlass13device_kernelIN5flash11enable_sm90INS1_16FlashAttnFwdSm90INS1_25CollectiveMainloopFwdSm90ILi2EN4cute5tupleIJNS5_1CILi1EEES8_S8_EEENS6_IJNS7_ILi128EEENS7_ILi64EEENS7_ILi256EEEEEELi256ENS_6half_tEfNS_4arch4Sm90ELb0ELb1ELb0ELb0ELb0ELb0ELb0ELb1ELb1ELb1ELb1ELb0EEENS1_21CollectiveEpilogueFwdINS6_IJSA_SC_SB_EEES9_SE_SG_Li256ELb0ELb1ELb1ELb0EEENS1_19SingleTileSchedulerILb0ELb1ELb1ELi128EEEEEEEEEvNT_6ParamsE,"",@"SHT_CUDA_INFO"
	.sectionflags	@""
	.align	4


	//----- nvinfo : EIATTR_CUDA_API_VERSION
	.align		4
        /*0000*/ 	.byte	0x04, 0x37
        /*0002*/ 	.short	(.L_415 - .L_414)
.L_414:
        /*0004*/ 	.word	0x00000082


	//----- nvinfo : EIATTR_KPARAM_INFO
	.align		4
.L_415:
        /*0008*/ 	.byte	0x04, 0x17
        /*000a*/ 	.short	(.L_417 - .L_416)
.L_416:
        /*000c*/ 	.word	0x00000000
        /*0010*/ 	.short	0x0000
        /*0012*/ 	.short	0x0070
        /*0014*/ 	.byte	0x00, 0xf0, 0x01, 0x28


	//----- nvinfo : EIATTR_SPARSE_MMA_MASK
	.align		4
.L_417:
        /*0018*/ 	.byte	0x03, 0x50
        /*001a*/ 	.short	0x0000


	//----- nvinfo : EIATTR_MAXREG_COUNT
	.align		4
        /*001c*/ 	.byte	0x03, 0x1b
        /*001e*/ 	.short	0x00a8


	//----- nvinfo : EIATTR_NUM_BARRIERS
	.align		4
        /*0020*/ 	.byte	0x02, 0x4c
        /*0022*/ 	.byte	0x09
	.zero		1


	//----- nvinfo : EIATTR_EXTERNS
	.align		4
        /*0024*/ 	.byte	0x04, 0x0f
        /*0026*/ 	.short	(.L_419 - .L_418)


	//   ....[0]....
	.align		4
.L_418:
        /*0028*/ 	.word	index@(__assertfail)


	//----- nvinfo : EIATTR_ANNOTATIONS
	.align		4
.L_419:
        /*002c*/ 	.byte	0x04, 0x55
        /*002e*/ 	.short	(.L_421 - .L_420)


	//   ....[0]....
.L_420:
        /* <DEDUP_REMOVED lines=10> */


	//----- nvinfo : EIATTR_MERCURY_ISA_VERSION
	.align		4
.L_421:
        /*00c0*/ 	.byte	0x03, 0x5f
        /*00c2*/ 	.short	0x0101


	//----- nvinfo : EIATTR_INT_WARP_WIDE_INSTR_OFFSETS
	.align		4
        /*00c4*/ 	.byte	0x04, 0x31
        /*00c6*/ 	.short	(.L_423 - .L_422)


	//   ....[0]....
.L_422:
        /*00c8*/ 	.word	0x00000130


	//   ....[1]....
        /*00cc*/ 	.word	0x00000170


	//   ....[2]....
        /*00d0*/ 	.word	0x000001e0


	//----- nvinfo : EIATTR_COOP_GROUP_MASK_REGIDS
	.align		4
.L_423:
        /*00d4*/ 	.byte	0x04, 0x29
        /*00d6*/ 	.short	(.L_425 - .L_424)


	//   ....[0]....
.L_424:
        /*00d8*/ 	.word	0xffffffff


	//   ....[1]....
        /*00dc*/ 	.word	0xffffffff


	//   ....[2]....
        /*00e0*/ 	.word	0xffffffff


	//   ....[3]....
        /*00e4*/ 	.word	0xffffffff


	//   ....[4]....
        /*00e8*/ 	.word	0xffffffff


	//   ....[5]....
        /*00ec*/ 	.word	0xffffffff


	//   ....[6]....
        /*00f0*/ 	.word	0xffffffff


	//   ....[7]....
        /*00f4*/ 	.word	0xffffffff


	//   ....[8]....
        /*00f8*/ 	.word	0xffffffff


	//   ....[9]....
        /*00fc*/ 	.word	0xffffffff


	//   ....[10]....
        /*0100*/ 	.word	0xffffffff


	//   ....[11]....
        /*0104*/ 	.word	0xffffffff


	//   ....[12]....
        /*0108*/ 	.word	0xffffffff


	//   ....[13]....
        /*010c*/ 	.word	0xffffffff


	//   ....[14]....
        /*0110*/ 	.word	0xffffffff


	//   ....[15]....
        /*0114*/ 	.word	0xffffffff


	//   ....[16]....
        /*0118*/ 	.word	0xffffffff


	//   ....[17]....
        /*011c*/ 	.word	0xffffffff


	//   ....[18]....
        /*0120*/ 	.word	0xffffffff


	//   ....[19]....
        /*0124*/ 	.word	0xffffffff


	//   ....[20]....
        /*0128*/ 	.word	0xffffffff


	//   ....[21]....
        /*012c*/ 	.word	0xffffffff


	//   ....[22]....
        /*0130*/ 	.word	0xffffffff


	//   ....[23]....
        /*0134*/ 	.word	0xffffffff


	//   ....[24]....
        /*0138*/ 	.word	0xffffffff


	//   ....[25]....
        /*013c*/ 	.word	0xffffffff


	//   ....[26]....
        /*0140*/ 	.word	0xffffffff


	//   ....[27]....
        /*0144*/ 	.word	0xffffffff


	//   ....[28]....
        /*0148*/ 	.word	0xffffffff


	//   ....[29]....
        /*014c*/ 	.word	0xffffffff


	//   ....[30]....
        /*0150*/ 	.word	0xffffffff


	//   ....[31]....
        /*0154*/ 	.word	0xffffffff


	//   ....[32]....
        /*0158*/ 	.word	0xffffffff


	//   ....[33]....
        /*015c*/ 	.word	0xffffffff


	//   ....[34]....
        /*0160*/ 	.word	0xffffffff


	//   ....[35]....
        /*0164*/ 	.word	0xffffffff


	//   ....[36]....
        /*0168*/ 	.word	0xffffffff


	//   ....[37]....
        /*016c*/ 	.word	0xffffffff


	//   ....[38]....
        /*0170*/ 	.word	0xffffffff


	//   ....[39]....
        /*0174*/ 	.word	0xffffffff


	//   ....[40]....
        /*0178*/ 	.word	0xffffffff


	//   ....[41]....
        /*017c*/ 	.word	0xffffffff


	//   ....[42]....
        /*0180*/ 	.word	0xffffffff


	//   ....[43]....
        /*0184*/ 	.word	0xffffffff


	//   ....[44]....
        /*0188*/ 	.word	0xffffffff


	//   ....[45]....
        /*018c*/ 	.word	0xffffffff


	//   ....[46]....
        /*0190*/ 	.word	0xffffffff


	//   ....[47]....
        /*0194*/ 	.word	0xffffffff


	//   ....[48]....
        /*0198*/ 	.word	0xffffffff


	//   ....[49]....
        /*019c*/ 	.word	0xffffffff


	//   ....[50]....
        /*01a0*/ 	.word	0xffffffff


	//   ....[51]....
        /*01a4*/ 	.word	0xffffffff


	//   ....[52]....
        /*01a8*/ 	.word	0xffffffff


	//   ....[53]....
        /*01ac*/ 	.word	0xffffffff


	//   ....[54]....
        /*01b0*/ 	.word	0xffffffff


	//   ....[55]....
        /*01b4*/ 	.word	0xffffffff


	//   ....[56]....
        /*01b8*/ 	.word	0xffffffff


	//   ....[57]....
        /*01bc*/ 	.word	0xffffffff


	//   ....[58]....
        /*01c0*/ 	.word	0xffffffff


	//   ....[59]....
        /*01c4*/ 	.word	0xffffffff


	//   ....[60]....
        /*01c8*/ 	.word	0xffffffff


	//   ....[61]....
        /*01cc*/ 	.word	0x0500000f


	//   ....[62]....
        /*01d0*/ 	.word	0x0500000f


	//   ....[63]....
        /*01d4*/ 	.word	0x0500000f


	//   ....[64]....
        /*01d8*/ 	.word	0x0500000f


	//   ....[65]....
        /*01dc*/ 	.word	0x0500000f


	//   ....[66]....
        /*01e0*/ 	.word	0x0500000f


	//   ....[67]....
        /*01e4*/ 	.word	0x0500000f


	//   ....[68]....
        /*01e8*/ 	.word	0x0500000f


	//   ....[69]....
        /*01ec*/ 	.word	0x0500000f


	//   ....[70]....
        /*01f0*/ 	.word	0x0500000f


	//   ....[71]....
        /*01f4*/ 	.word	0x0500000f


	//   ....[72]....
        /*01f8*/ 	.word	0x0500000f


	//   ....[73]....
        /*01fc*/ 	.word	0x0500000f


	//   ....[74]....
        /*0200*/ 	.word	0x0500000f


	//   ....[75]....
        /*0204*/ 	.word	0x0500000f


	//   ....[76]....
        /*0208*/ 	.word	0x0500000f


	//   ....[77]....
        /*020c*/ 	.word	0x0500000f


	//   ....[78]....
        /*0210*/ 	.word	0x0500000f


	//----- nvinfo : EIATTR_COOP_GROUP_INSTR_OFFSETS
	.align		4
.L_425:
        /*0214*/ 	.byte	0x04, 0x28
        /*0216*/ 	.short	(.L_427 - .L_426)


	//   ....[0]....
.L_426:
        /*0218*/ 	.word	0x00000060


	//   ....[1]....
        /*021c*/ 	.word	0x00000140


	//   ....[2]....
        /*0220*/ 	.word	0x00000190


	//   ....[3]....
        /*0224*/ 	.word	0x000003c0


	//   ....[4]....
        /*0228*/ 	.word	0x00000520


	//   ....[5]....
        /*022c*/ 	.word	0x00000640


	//   ....[6]....
        /*0230*/ 	.word	0x000007a0


	//   ....[7]....
        /*0234*/ 	.word	0x00001800


	//   ....[8]....
        /*0238*/ 	.word	0x00002830


	//   ....[9]....
        /*023c*/ 	.word	0x00002ac0


	//   ....[10]....
        /*0240*/ 	.word	0x000034d0


	//   ....[11]....
        /*0244*/ 	.word	0x00003600


	//   ....[12]....
        /*0248*/ 	.word	0x00003b80


	//   ....[13]....
        /*024c*/ 	.word	0x00003c00


	//   ....[14]....
        /*0250*/ 	.word	0x00005a90


	//   ....[15]....
        /*0254*/ 	.word	0x00005d70


	//   ....[16]....
        /*0258*/ 	.word	0x00006440


	//   ....[17]....
        /*025c*/ 	.word	0x00006540


	//   ....[18]....
        /*0260*/ 	.word	0x000068f0


	//   ....[19]....
        /*0264*/ 	.word	0x00006950


	//   ....[20]....
        /*0268*/ 	.word	0x00008540


	//   ....[21]....
        /*026c*/ 	.word	0x00008680


	//   ....[22]....
        /*0270*/ 	.word	0x000088a0


	//   ....[23]....
        /*0274*/ 	.word	0x00008990


	//   ....[24]....
        /*0278*/ 	.word	0x0000a340


	//   ....[25]....
        /*027c*/ 	.word	0x0000a570


	//   ....[26]....
        /*0280*/ 	.word	0x0000aca0


	//   ....[27]....
        /*0284*/ 	.word	0x0000ada0


	//   ....[28]....
        /*0288*/ 	.word	0x0000b1d0


	//   ....[29]....
        /*028c*/ 	.word	0x0000b230


	//   ....[30]....
        /*0290*/ 	.word	0x0000c1b0


	//   ....[31]....
        /*0294*/ 	.word	0x0000c1e0


	//   ....[32]....
        /*0298*/ 	.word	0x0000c2a0


	//   ....[33]....
        /*029c*/ 	.word	0x0000c300


	//   ....[34]....
        /*02a0*/ 	.word	0x0000d520


	//   ....[35]....
        /*02a4*/ 	.word	0x0000d570


	//   ....[36]....
        /*02a8*/ 	.word	0x0000d5b0


	//   ....[37]....
        /*02ac*/ 	.word	0x0000d5f0


	//   ....[38]....
        /*02b0*/ 	.word	0x0000d630


	//   ....[39]....
        /*02b4*/ 	.word	0x0000d650


	//   ....[40]....
        /*02b8*/ 	.word	0x0000e2b0


	//   ....[41]....
        /*02bc*/ 	.word	0x0000e2c0


	//   ....[42]....
        /*02c0*/ 	.word	0x0000f340


	//   ....[43]....
        /*02c4*/ 	.word	0x00010220


	//   ....[44]....
        /*02c8*/ 	.word	0x00010c60


	//   ....[45]....
        /*02cc*/ 	.word	0x00010ca0


	//   ....[46]....
        /*02d0*/ 	.word	0x00010cd0


	//   ....[47]....
        /*02d4*/ 	.word	0x00010cf0


	//   ....[48]....
        /*02d8*/ 	.word	0x00010d30


	//   ....[49]....
        /*02dc*/ 	.word	0x00010db0


	//   ....[50]....
        /*02e0*/ 	.word	0x00010de0


	//   ....[51]....
        /*02e4*/ 	.word	0x00010e50


	//   ....[52]....
        /*02e8*/ 	.word	0x00010e80


	//   ....[53]....
        /*02ec*/ 	.word	0x00010ef0


	//   ....[54]....
        /*02f0*/ 	.word	0x00010f20


	//   ....[55]....
        /*02f4*/ 	.word	0x00010f90


	//   ....[56]....
        /*02f8*/ 	.word	0x00010fc0


	//   ....[57]....
        /*02fc*/ 	.word	0x00011030


	//   ....[58]....
        /*0300*/ 	.word	0x00011060


	//   ....[59]....
        /*0304*/ 	.word	0x000110c0


	//   ....[60]....
        /*0308*/ 	.word	0x00013d30


	//   ....[61]....
        /*030c*/ 	.word	0x00014390


	//   ....[62]....
        /*0310*/ 	.word	0x00014500


	//   ....[63]....
        /*0314*/ 	.word	0x00014560


	//   ....[64]....
        /*0318*/ 	.word	0x000146b0


	//   ....[65]....
        /*031c*/ 	.word	0x00014720


	//   ....[66]....
        /*0320*/ 	.word	0x00014820


	//   ....[67]....
        /*0324*/ 	.word	0x00014890


	//   ....[68]....
        /*0328*/ 	.word	0x00014990


	//   ....[69]....
        /*032c*/ 	.word	0x00014a00


	//   ....[70]....
        /*0330*/ 	.word	0x00014b00


	//   ....[71]....
        /*0334*/ 	.word	0x00014b70


	//   ....[72]....
        /*0338*/ 	.word	0x00014c70


	//   ....[73]....
        /*033c*/ 	.word	0x00014ce0


	//   ....[74]....
        /*0340*/ 	.word	0x00014de0


	//   ....[75]....
        /*0344*/ 	.word	0x00014e40


	//   ....[76]....
        /*0348*/ 	.word	0x00014f30


	//   ....[77]....
        /*034c*/ 	.word	0x00014f80


	//   ....[78]....
        /*0350*/ 	.word	0x00015380


	//----- nvinfo : EIATTR_REG_RECONFIG
	.align		4
.L_427:
        /*0354*/ 	.byte	0x01, 0x54
	.zero		2


	//----- nvinfo : EIATTR_SYSCALL_OFFSETS
	.align		4
        /*0358*/ 	.byte	0x04, 0x46
        /*035a*/ 	.short	(.L_429 - .L_428)


	//   ....[0]....
.L_428:
        /*035c*/ 	.word	0x000019d0


	//   ....[1]....
        /*0360*/ 	.word	0x0000fea0


	//   ....[2]....
        /*0364*/ 	.word	0x0000ffe0


	//   ....[3]....
        /*0368*/ 	.word	0x000100d0


	//   ....[4]....
        /*036c*/ 	.word	0x00010890


	//----- nvinfo : EIATTR_MBARRIER_INSTR_OFFSETS
	.align		4
.L_429:
        /*0370*/ 	.byte	0x04, 0x39
        /*0372*/ 	.short	(.L_431 - .L_430)


	//   ....[0]....
.L_430:
        /*0374*/ 	.word	0x00000270
        /*0378*/ 	.word	0x000000ff
        /*037c*/ 	.word	0x00030800
        /*0380*/ 	.short	0x0100
        /*0382*/ 	.byte	0x08
	.zero		1


	//   ....[1]....
        /*0384*/ 	.word	0x00000280
        /*0388*/ 	.word	0x000000ff
        /*038c*/ 	.word	0x00030820
        /*0390*/ 	.short	0x0100
        /*0392*/ 	.byte	0x08
	.zero		1


	//   ....[2]....
        /*0394*/ 	.word	0x00000370
        /*0398*/ 	.word	0x000000ff
        /*039c*/ 	.word	0x00030830
        /*03a0*/ 	.short	0x0100
        /*03a2*/ 	.byte	0x08
	.zero		1


	//   ....[3]....
        /*03a4*/ 	.word	0x00000380
        /*03a8*/ 	.word	0x000000ff
        /*03ac*/ 	.word	0x00030840
        /*03b0*/ 	.short	0x0100
        /*03b2*/ 	.byte	0x08
	.zero		1


	//   ....[4]....
        /*03b4*/ 	.word	0x00000390
        /*03b8*/ 	.word	0x000000ff
        /*03bc*/ 	.word	0x00030838
        /*03c0*/ 	.short	0x0100
        /*03c2*/ 	.byte	0x08
	.zero		1


	//   ....[5]....
        /*03c4*/ 	.word	0x000003a0
        /*03c8*/ 	.word	0x000000ff
        /*03cc*/ 	.word	0x00030848
        /*03d0*/ 	.short	0x0100
        /*03d2*/ 	.byte	0x08
	.zero		1


	//   ....[6]....
        /*03d4*/ 	.word	0x000004d0
        /*03d8*/ 	.word	0x000000ff
        /*03dc*/ 	.word	0x00030850
        /*03e0*/ 	.short	0x0100
        /*03e2*/ 	.byte	0x08
	.zero		1


	//   ....[7]....
        /*03e4*/ 	.word	0x000004e0
        /*03e8*/ 	.word	0x000000ff
        /*03ec*/ 	.word	0x00030860
        /*03f0*/ 	.short	0x0100
        /*03f2*/ 	.byte	0x08
	.zero		1


	//   ....[8]....
        /*03f4*/ 	.word	0x000004f0
        /*03f8*/ 	.word	0x000000ff
        /*03fc*/ 	.word	0x00030858
        /*0400*/ 	.short	0x0100
        /*0402*/ 	.byte	0x08
	.zero		1


	//   ....[9]....
        /*0404*/ 	.word	0x00000500
        /*0408*/ 	.word	0x000000ff
        /*040c*/ 	.word	0x00030868
        /*0410*/ 	.short	0x0100
        /*0412*/ 	.byte	0x08
	.zero		1


	//   ....[10]....
        /*0414*/ 	.word	0x000005f0
        /*0418*/ 	.word	0x000000ff
        /*041c*/ 	.word	0x00030870
        /*0420*/ 	.short	0x0100
        /*0422*/ 	.byte	0x06
	.zero		1


	//   ....[11]....
        /*0424*/ 	.word	0x00000600
        /*0428*/ 	.word	0x000000ff
        /*042c*/ 	.word	0x00030880
        /*0430*/ 	.short	0x0100
        /*0432*/ 	.byte	0x06
	.zero		1


	//   ....[12]....
        /*0434*/ 	.word	0x00000610
        /*0438*/ 	.word	0x000000ff
        /*043c*/ 	.word	0x00030878
        /*0440*/ 	.short	0x0100
        /*0442*/ 	.byte	0x06
	.zero		1


	//   ....[13]....
        /*0444*/ 	.word	0x00000620
        /*0448*/ 	.word	0x000000ff
        /*044c*/ 	.word	0x00030888
        /*0450*/ 	.short	0x0100
        /*0452*/ 	.byte	0x06
	.zero		1


	//   ....[14]....
        /*0454*/ 	.word	0x00000750
        /*0458*/ 	.word	0x000000ff
        /*045c*/ 	.word	0x00030890
        /*0460*/ 	.short	0x0100
        /*0462*/ 	.byte	0x08
	.zero		1


	//   ....[15]....
        /*0464*/ 	.word	0x00000760
        /*0468*/ 	.word	0x000000ff
        /*046c*/ 	.word	0x000308a0
        /*0470*/ 	.short	0x0100
        /*0472*/ 	.byte	0x08
	.zero		1


	//   ....[16]....
        /*0474*/ 	.word	0x00000770
        /*0478*/ 	.word	0x000000ff
        /*047c*/ 	.word	0x00030898
        /*0480*/ 	.short	0x0100
        /*0482*/ 	.byte	0x08
	.zero		1


	//   ....[17]....
        /*0484*/ 	.word	0x00000780
        /*0488*/ 	.word	0x000000ff
        /*048c*/ 	.word	0x000308a8
        /*0490*/ 	.short	0x0100
        /*0492*/ 	.byte	0x08
	.zero		1


	//   ....[18]....
        /*0494*/ 	.word	0x000008b0
        /*0498*/ 	.word	0x000000ff
        /*049c*/ 	.word	0x000308b0
        /*04a0*/ 	.short	0x0100
        /*04a2*/ 	.byte	0x08
	.zero		1


	//   ....[19]....
        /*04a4*/ 	.word	0x000008c0
        /*04a8*/ 	.word	0x000000ff
        /*04ac*/ 	.word	0x000308c0
        /*04b0*/ 	.short	0x0100
        /*04b2*/ 	.byte	0x08
	.zero		1


	//   ....[20]....
        /*04b4*/ 	.word	0x000008d0
        /*04b8*/ 	.word	0x000000ff
        /*04bc*/ 	.word	0x000308b8
        /*04c0*/ 	.short	0x0100
        /*04c2*/ 	.byte	0x08
	.zero		1


	//   ....[21]....
        /*04c4*/ 	.word	0x000008e0
        /*04c8*/ 	.word	0x000000ff
        /*04cc*/ 	.word	0x000308c8
        /*04d0*/ 	.short	0x0100
        /*04d2*/ 	.byte	0x08
	.zero		1


	//   ....[22]....
        /*04d4*/ 	.word	0x00001a00
        /*04d8*/ 	.word	0x000000ff
        /*04dc*/ 	.word	0x00030800
        /*04e0*/ 	.short	0x010a
        /*04e2*/ 	.byte	0x04
	.zero		1


	//   ....[23]....
        /*04e4*/ 	.word	0x00001aa0
        /*04e8*/ 	.word	0x000000ff
        /*04ec*/ 	.word	0x00030830
        /*04f0*/ 	.short	0x010a
        /*04f2*/ 	.byte	0x04
	.zero		1


	//   ....[24]....
        /*04f4*/ 	.word	0x00001b40
        /*04f8*/ 	.word	0x000000ff
        /*04fc*/ 	.word	0x00030830
        /*0500*/ 	.short	0x010a
        /*0502*/ 	.byte	0x04
	.zero		1


	//   ....[25]....
        /*0504*/ 	.word	0x000028f0
        /*0508*/ 	.word	0x00000000
        /*050c*/ 	.word	0x00000000
        /*0510*/ 	.short	0x0101
        /*0512*/ 	.byte	0x3f
	.zero		1


	//   ....[26]....
        /*0514*/ 	.word	0x00004850
        /*0518*/ 	.word	0x000000ff
        /*051c*/ 	.word	0x00030830
        /*0520*/ 	.short	0x010a
        /*0522*/ 	.byte	0x3c
	.zero		1


	//   ....[27]....
        /*0524*/ 	.word	0x00004890
        /*0528*/ 	.word	0x000000ff
        /*052c*/ 	.word	0x00030830
        /*0530*/ 	.short	0x010a
        /*0532*/ 	.byte	0x3c
	.zero		1


	//   ....[28]....
        /*0534*/ 	.word	0x00005730
        /*0538*/ 	.word	0x000000ff
        /*053c*/ 	.word	0x00030850
        /*0540*/ 	.short	0x010a
        /*0542*/ 	.byte	0x0e
	.zero		1


	//   ....[29]....
        /*0544*/ 	.word	0x00005770
        /*0548*/ 	.word	0x000000ff
        /*054c*/ 	.word	0x00030850
        /*0550*/ 	.short	0x010a
        /*0552*/ 	.byte	0x0e
	.zero		1


	//   ....[30]....
        /*0554*/ 	.word	0x00005ab0
        /*0558*/ 	.word	0x00000000
        /*055c*/ 	.word	0x00000000
        /*0560*/ 	.short	0x0101
        /*0562*/ 	.byte	0x3f
	.zero		1


	//   ....[31]....
        /*0564*/ 	.word	0x00006c90
        /*0568*/ 	.word	0x0000009b
        /*056c*/ 	.word	0x00000000
        /*0570*/ 	.short	0x0101
        /*0572*/ 	.byte	0x3f
	.zero		1


	//   ....[32]....
        /*0574*/ 	.word	0x00007440
        /*0578*/ 	.word	0x000000ff
        /*057c*/ 	.word	0x00030830
        /*0580*/ 	.short	0x010a
        /*0582*/ 	.byte	0x07
	.zero		1


	//   ....[33]....
        /*0584*/ 	.word	0x00007480
        /*0588*/ 	.word	0x000000ff
        /*058c*/ 	.word	0x00030830
        /*0590*/ 	.short	0x010a
        /*0592*/ 	.byte	0x07
	.zero		1


	//   ....[34]....
        /*0594*/ 	.word	0x000082a0
        /*0598*/ 	.word	0x000000ff
        /*059c*/ 	.word	0x00030850
        /*05a0*/ 	.short	0x010a
        /*05a2*/ 	.byte	0x0e
	.zero		1


	//   ....[35]....
        /*05a4*/ 	.word	0x000082e0
        /*05a8*/ 	.word	0x000000ff
        /*05ac*/ 	.word	0x00030850
        /*05b0*/ 	.short	0x010a
        /*05b2*/ 	.byte	0x0e
	.zero		1


	//   ....[36]....
        /*05b4*/ 	.word	0x00008d50
        /*05b8*/ 	.word	0x00000098
        /*05bc*/ 	.word	0x00000000
        /*05c0*/ 	.short	0x0101
        /*05c2*/ 	.byte	0x3f
	.zero		1


	//   ....[37]....
        /*05c4*/ 	.word	0x00008da0
        /*05c8*/ 	.word	0x0000009a
        /*05cc*/ 	.word	0x00000000
        /*05d0*/ 	.short	0x0101
        /*05d2*/ 	.byte	0x3f
	.zero		1


	//   ....[38]....
        /*05d4*/ 	.word	0x00009160
        /*05d8*/ 	.word	0x000000ff
        /*05dc*/ 	.word	0x00030830
        /*05e0*/ 	.short	0x010a
        /*05e2*/ 	.byte	0x3c
	.zero		1


	//   ....[39]....
        /*05e4*/ 	.word	0x000091a0
        /*05e8*/ 	.word	0x000000ff
        /*05ec*/ 	.word	0x00030830
        /*05f0*/ 	.short	0x010a
        /*05f2*/ 	.byte	0x3c
	.zero		1


	//   ....[40]....
        /*05f4*/ 	.word	0x00009fd0
        /*05f8*/ 	.word	0x000000ff
        /*05fc*/ 	.word	0x00030850
        /*0600*/ 	.short	0x010a
        /*0602*/ 	.byte	0x0e
	.zero		1


	//   ....[41]....
        /*0604*/ 	.word	0x0000a010
        /*0608*/ 	.word	0x000000ff
        /*060c*/ 	.word	0x00030850
        /*0610*/ 	.short	0x010a
        /*0612*/ 	.byte	0x0e
	.zero		1


	//   ....[42]....
        /*0614*/ 	.word	0x0000a360
        /*0618*/ 	.word	0x00000000
        /*061c*/ 	.word	0x00000000
        /*0620*/ 	.short	0x0101
        /*0622*/ 	.byte	0x3f
	.zero		1


	//   ....[43]....
        /*0624*/ 	.word	0x0000b470
        /*0628*/ 	.word	0x0000009b
        /*062c*/ 	.word	0x00000000
        /*0630*/ 	.short	0x0101
        /*0632*/ 	.byte	0x3f
	.zero		1


	//   ....[44]....
        /*0634*/ 	.word	0x0000c120
        /*0638*/ 	.word	0x000000ff
        /*063c*/ 	.word	0x00030850
        /*0640*/ 	.short	0x010a
        /*0642*/ 	.byte	0x07
	.zero		1


	//   ....[45]....
        /*0644*/ 	.word	0x0000c160
        /*0648*/ 	.word	0x000000ff
        /*064c*/ 	.word	0x00030850
        /*0650*/ 	.short	0x010a
        /*0652*/ 	.byte	0x07
	.zero		1


	//   ....[46]....
        /*0654*/ 	.word	0x0000c550
        /*0658*/ 	.word	0x0000000b
        /*065c*/ 	.word	0x00000000
        /*0660*/ 	.short	0x0101
        /*0662*/ 	.byte	0x3f
	.zero		1


	//   ....[47]....
        /*0664*/ 	.word	0x0000d660
        /*0668*/ 	.word	0x000000ff
        /*066c*/ 	.word	0x00000000
        /*0670*/ 	.short	0x0101
        /*0672*/ 	.byte	0x04
	.zero		1


	//   ....[48]....
        /*0674*/ 	.word	0x00010440
        /*0678*/ 	.word	0x000000ff
        /*067c*/ 	.word	0x00030840
        /*0680*/ 	.short	0x010a
        /*0682*/ 	.byte	0x26
	.zero		1


	//   ....[49]....
        /*0684*/ 	.word	0x00011240
        /*0688*/ 	.word	0x000000ff
        /*068c*/ 	.word	0x00030800
        /*0690*/ 	.short	0x0107
        /*0692*/ 	.byte	0x26
	.zero		1


	//   ....[50]....
        /*0694*/ 	.word	0x000112b0
        /*0698*/ 	.word	0x000000ff
        /*069c*/ 	.word	0x00030800
        /*06a0*/ 	.short	0x0101
        /*06a2*/ 	.byte	0x26
	.zero		1


	//   ....[51]....
        /*06a4*/ 	.word	0x000112c0
        /*06a8*/ 	.word	0x000000ff
        /*06ac*/ 	.word	0x00030820
        /*06b0*/ 	.short	0x010a
        /*06b2*/ 	.byte	0x26
	.zero		1


	//   ....[52]....
        /*06b4*/ 	.word	0x000116e0
        /*06b8*/ 	.word	0x000000ff
        /*06bc*/ 	.word	0x00030848
        /*06c0*/ 	.short	0x010a
        /*06c2*/ 	.byte	0x26
	.zero		1


	//   ....[53]....
        /*06c4*/ 	.word	0x00011b80
        /*06c8*/ 	.word	0x000000ff
        /*06cc*/ 	.word	0x00030860
        /*06d0*/ 	.short	0x010a
        /*06d2*/ 	.byte	0x26
	.zero		1


	//   ....[54]....
        /*06d4*/ 	.word	0x00012230
        /*06d8*/ 	.word	0x000000ff
        /*06dc*/ 	.word	0x00030840
        /*06e0*/ 	.short	0x010a
        /*06e2*/ 	.byte	0x26
	.zero		1


	//   ....[55]....
        /*06e4*/ 	.word	0x000126d0
        /*06e8*/ 	.word	0x000000ff
        /*06ec*/ 	.word	0x00030868
        /*06f0*/ 	.short	0x010a
        /*06f2*/ 	.byte	0x26
	.zero		1


	//   ....[56]....
        /*06f4*/ 	.word	0x00012dd0
        /*06f8*/ 	.word	0x000000ff
        /*06fc*/ 	.word	0x00030848
        /*0700*/ 	.short	0x010a
        /*0702*/ 	.byte	0x26
	.zero		1


	//   ....[57]....
        /*0704*/ 	.word	0x00013250
        /*0708*/ 	.word	0x000000ff
        /*070c*/ 	.word	0x00030860
        /*0710*/ 	.short	0x010a
        /*0712*/ 	.byte	0x26
	.zero		1


	//   ....[58]....
        /*0714*/ 	.word	0x00013790
        /*0718*/ 	.word	0x00000003
        /*071c*/ 	.word	0x00030860
        /*0720*/ 	.short	0x010a
        /*0722*/ 	.byte	0x3f
	.zero		1


	//   ....[59]....
        /*0724*/ 	.word	0x00013cc0
        /*0728*/ 	.word	0x00000002
        /*072c*/ 	.word	0x00030820
        /*0730*/ 	.short	0x010a
        /*0732*/ 	.byte	0x3f
	.zero		1


	//   ....[60]....
        /*0734*/ 	.word	0x00013e60
        /*0738*/ 	.word	0x00000006
        /*073c*/ 	.word	0x00000000
        /*0740*/ 	.short	0x010a
        /*0742*/ 	.byte	0x3f
	.zero		1


	//   ....[61]....
        /*0744*/ 	.word	0x00013ed0
        /*0748*/ 	.word	0x00000003
        /*074c*/ 	.word	0x00000000
        /*0750*/ 	.short	0x010a
        /*0752*/ 	.byte	0x3f
	.zero		1


	//   ....[62]....
        /*0754*/ 	.word	0x00013f30
        /*0758*/ 	.word	0x00000000
        /*075c*/ 	.word	0x00000000
        /*0760*/ 	.short	0x010a
        /*0762*/ 	.byte	0x3f
	.zero		1


	//   ....[63]....
        /*0764*/ 	.word	0x00013f60
        /*0768*/ 	.word	0x00000003
        /*076c*/ 	.word	0x00000000
        /*0770*/ 	.short	0x010a
        /*0772*/ 	.byte	0x3f
	.zero		1


	//   ....[64]....
        /*0774*/ 	.word	0x00013fe0
        /*0778*/ 	.word	0x00000003
        /*077c*/ 	.word	0x00030800
        /*0780*/ 	.short	0x010a
        /*0782*/ 	.byte	0x3f
	.zero		1


	//   ....[65]....
        /*0784*/ 	.word	0x00014050
        /*0788*/ 	.word	0x00000003
        /*078c*/ 	.word	0x00030830
        /*0790*/ 	.short	0x010a
        /*0792*/ 	.byte	0x3f
	.zero		1


	//   ....[66]....
        /*0794*/ 	.word	0x000140b0
        /*0798*/ 	.word	0x00000098
        /*079c*/ 	.word	0x00030830
        /*07a0*/ 	.short	0x010a
        /*07a2*/ 	.byte	0x3f
	.zero		1


	//   ....[67]....
        /*07a4*/ 	.word	0x00014110
        /*07a8*/ 	.word	0x00000017
        /*07ac*/ 	.word	0x00030850
        /*07b0*/ 	.short	0x010a
        /*07b2*/ 	.byte	0x3f
	.zero		1


	//   ....[68]....
        /*07b4*/ 	.word	0x00014170
        /*07b8*/ 	.word	0x00000004
        /*07bc*/ 	.word	0x00030830
        /*07c0*/ 	.short	0x010a
        /*07c2*/ 	.byte	0x3f
	.zero		1


	//   ....[69]....
        /*07c4*/ 	.word	0x000141d0
        /*07c8*/ 	.word	0x00000003
        /*07cc*/ 	.word	0x00030850
        /*07d0*/ 	.short	0x010a
        /*07d2*/ 	.byte	0x3f
	.zero		1


	//   ....[70]....
        /*07d4*/ 	.word	0x00014230
        /*07d8*/ 	.word	0x00000004
        /*07dc*/ 	.word	0x00030830
        /*07e0*/ 	.short	0x010a
        /*07e2*/ 	.byte	0x3f
	.zero		1


	//   ....[71]....
        /*07e4*/ 	.word	0x00014290
        /*07e8*/ 	.word	0x00000003
        /*07ec*/ 	.word	0x00030850
        /*07f0*/ 	.short	0x010a
        /*07f2*/ 	.byte	0x3f
	.zero		1


	//   ....[72]....
        /*07f4*/ 	.word	0x000142f0
        /*07f8*/ 	.word	0x00000005
        /*07fc*/ 	.word	0x00030850
        /*0800*/ 	.short	0x010a
        /*0802*/ 	.byte	0x3f
	.zero		1


	//   ....[73]....
        /*0804*/ 	.word	0x00014450
        /*0808*/ 	.word	0x00000003
        /*080c*/ 	.word	0x00030840
        /*0810*/ 	.short	0x010a
        /*0812*/ 	.byte	0x3f
	.zero		1


	//   ....[74]....
        /*0814*/ 	.word	0x00014fc0
        /*0818*/ 	.word	0x00000003
        /*081c*/ 	.word	0x00030820
        /*0820*/ 	.short	0x010a
        /*0822*/ 	.byte	0x3f
	.zero		1


	//   ....[75]....
        /*0824*/ 	.word	0x00015020
        /*0828*/ 	.word	0x00000003
        /*082c*/ 	.word	0x00030848
        /*0830*/ 	.short	0x010a
        /*0832*/ 	.byte	0x3f
	.zero		1


	//   ....[76]....
        /*0834*/ 	.word	0x00015080
        /*0838*/ 	.word	0x00000003
        /*083c*/ 	.word	0x00030860
        /*0840*/ 	.short	0x010a
        /*0842*/ 	.byte	0x3f
	.zero		1


	//   ....[77]....
        /*0844*/ 	.word	0x000150e0
        /*0848*/ 	.word	0x00000003
        /*084c*/ 	.word	0x00030840
        /*0850*/ 	.short	0x010a
        /*0852*/ 	.byte	0x3f
	.zero		1


	//   ....[78]....
        /*0854*/ 	.word	0x00015140
        /*0858*/ 	.word	0x00000003
        /*085c*/ 	.word	0x00030868
        /*0860*/ 	.short	0x010a
        /*0862*/ 	.byte	0x3f
	.zero		1


	//   ....[79]....
        /*0864*/ 	.word	0x000151a0
        /*0868*/ 	.word	0x00000003
        /*086c*/ 	.word	0x00030848
        /*0870*/ 	.short	0x010a
        /*0872*/ 	.byte	0x3f
	.zero		1


	//   ....[80]....
        /*0874*/ 	.word	0x00015200
        /*0878*/ 	.word	0x00000003
        /*087c*/ 	.word	0x00030860
        /*0880*/ 	.short	0x010a
        /*0882*/ 	.byte	0x3f
	.zero		1


	//   ....[81]....
        /*0884*/ 	.word	0x00015250
        /*0888*/ 	.word	0x00000003
        /*088c*/ 	.word	0x00030860
        /*0890*/ 	.short	0x010a
        /*0892*/ 	.byte	0x3f
	.zero		1


	//   ....[82]....
        /*0894*/ 	.word	0x000152a0
        /*0898*/ 	.word	0x00000002
        /*089c*/ 	.word	0x00030820
        /*08a0*/ 	.short	0x010a
        /*08a2*/ 	.byte	0x3f
	.zero		1


	//   ....[83]....
        /*08a4*/ 	.word	0x00015440
        /*08a8*/ 	.word	0x00000006
        /*08ac*/ 	.word	0x00000000
        /*08b0*/ 	.short	0x010a
        /*08b2*/ 	.byte	0x3f
	.zero		1


	//   ....[84]....
        /*08b4*/ 	.word	0x00015490
        /*08b8*/ 	.word	0x00000003
        /*08bc*/ 	.word	0x00000000
        /*08c0*/ 	.short	0x010a
        /*08c2*/ 	.byte	0x3f
	.zero		1


	//   ....[85]....
        /*08c4*/ 	.word	0x000154e0
        /*08c8*/ 	.word	0x00000000
        /*08cc*/ 	.word	0x00000000
        /*08d0*/ 	.short	0x010a
        /*08d2*/ 	.byte	0x3f
	.zero		1


	//----- nvinfo : EIATTR_NUM_MBARRIERS
	.align		4
.L_431:
        /*08d4*/ 	.byte	0x03, 0x38
        /*08d6*/ 	.short	0x0016


	//----- nvinfo : EIATTR_EXIT_INSTR_OFFSETS
	.align		4
        /*08d8*/ 	.byte	0x04, 0x1c
        /*08da*/ 	.short	(.L_433 - .L_432)


	//   ....[0]....
.L_432:
        /*08dc*/ 	.word	0x00013fb0


	//----- nvinfo : EIATTR_MAX_THREADS
	.align		4
.L_433:
        /*08e0*/ 	.byte	0x04, 0x05
        /*08e2*/ 	.short	(.L_435 - .L_434)
.L_434:
        /*08e4*/ 	.word	0x00000180
        /*08e8*/ 	.word	0x00000001
        /*08ec*/ 	.word	0x00000001


	//----- nvinfo : EIATTR_CRS_STACK_SIZE
	.align		4
.L_435:
        /*08f0*/ 	.byte	0x04, 0x1e
        /*08f2*/ 	.short	(.L_437 - .L_436)
.L_436:
        /*08f4*/ 	.word	0x00000000


	//----- nvinfo : EIATTR_CBANK_PARAM_SIZE
	.align		4
.L_437:
        /*08f8*/ 	.byte	0x03, 0x19
        /*08fa*/ 	.short	0x0a70


	//----- nvinfo : EIATTR_PARAM_CBANK
	.align		4
        /*08fc*/ 	.byte	0x04, 0x0a
        /*08fe*/ 	.short	(.L_439 - .L_438)
	.align		4
.L_438:
        /*0900*/ 	.word	index@(.nv.constant0._ZN7cutlass13device_kernelIN5flash11enable_sm90INS1_16FlashAttnFwdSm90INS1_25CollectiveMainloopFwdSm90ILi2EN4cute5tupleIJNS5_1CILi1EEES8_S8_EEENS6_IJNS7_ILi128EEENS7_ILi64EEENS7_ILi256EEEEEELi256ENS_6half_tEfNS_4arch4Sm90ELb0ELb1ELb0ELb0ELb0ELb0ELb0ELb1ELb1ELb1ELb1ELb0EEENS1_21CollectiveEpilogueFwdINS6_IJSA_SC_SB_EEES9_SE_SG_Li256ELb0ELb1ELb1ELb0EEENS1_19SingleTileSchedulerILb0ELb1ELb1ELi128EEEEEEEEEvNT_6ParamsE)
        /*0904*/ 	.short	0x0210
        /*0906*/ 	.short	0x0a70


	//----- nvinfo : EIATTR_SW_WAR
	.align		4
.L_439:
        /*0908*/ 	.byte	0x04, 0x36
        /*090a*/ 	.short	(.L_441 - .L_440)
.L_440:
        /*090c*/ 	.word	0x00000008
.L_441:


//--------------------- .nv.info._ZN7cutlass13device_kernelIN5flash11enable_sm90INS1_16FlashAttnFwdSm90INS1_25CollectiveMainloopFwdSm90ILi2EN4cute5tupleIJNS5_1CILi1EEES8_S8_EEENS6_IJNS7_ILi128EEENS7_ILi64EEENS7_ILi256EEEEEELi256ENS_6half_tEfNS_4arch4Sm90ELb0ELb1ELb0ELb1ELb0ELb0ELb0ELb1ELb1ELb1ELb1ELb0EEENS1_21CollectiveEpilogueFwdINS6_IJSA_SC_SB_EEES9_SE_SG_Li256ELb1ELb1ELb1ELb0EEENS1_36VarlenDynamicPersistentTileSchedulerILi128ELi64ELi256ELi128ELb1ELb1ELb1ELb1ELb0ELb1EEEEEEEEEvNT_6ParamsE --------------------------
	.section	.nv.info._ZN7cutlass13device_kernelIN5flash11enable_sm90INS1_16FlashAttnFwdSm90INS1_25CollectiveMainloopFwdSm90ILi2EN4cute5tupleIJNS5_1CILi1EEES8_S8_EEENS6_IJNS7_ILi128EEENS7_ILi64EEENS7_ILi256EEEEEELi256ENS_6half_tEfNS_4arch4Sm90ELb0ELb1ELb0ELb1ELb0ELb0ELb0ELb1ELb1ELb1ELb1ELb0EEENS1_21CollectiveEpilogueFwdINS6_IJSA_SC_SB_EEES9_SE_SG_Li256ELb1ELb1ELb1ELb0EEENS1_36VarlenDynamicPersistentTileSchedulerILi128ELi64ELi256ELi128ELb1ELb1ELb1ELb1ELb0ELb1EEEEEEEEEvNT_6ParamsE,"",@"SHT_CUDA_INFO"
	.sectionflags	@""
	.align	4


	//----- nvinfo : EIATTR_CUDA_API_VERSION
	.align		4
        /*0000*/ 	.byte	0x04, 0x37
        /*0002*/ 	.short	(.L_443 - .L_442)
.L_442:
        /*0004*/ 	.word	0x00000082


	//----- nvinfo : EIATTR_KPARAM_INFO
	.align		4
.L_443:
        /*0008*/ 	.byte	0x04, 0x17
        /*000a*/ 	.short	(.L_445 - .L_444)
.L_444:
        /*000c*/ 	.word	0x00000000
        /*0010*/ 	.short	0x0000
        /*0012*/ 	.short	0x0070
        /*0014*/ 	.byte	0x00, 0xf0, 0x01, 0x2a


	//----- nvinfo : EIATTR_SPARSE_MMA_MASK
	.align		4
.L_445:
        /*0018*/ 	.byte	0x03, 0x50
        /*001a*/ 	.short	0x0000


	//----- nvinfo : EIATTR_MAXREG_COUNT
	.align		4
        /*001c*/ 	.byte	0x03, 0x1b
        /*001e*/ 	.short	0x00a8


	//----- nvinfo : EIATTR_NUM_BARRIERS
	.align		4
        /*0020*/ 	.byte	0x02, 0x4c
        /*0022*/ 	.byte	0x09
	.zero		1


	//----- nvinfo : EIATTR_EXTERNS
	.align		4
        /*0024*/ 	.byte	0x04, 0x0f
        /*0026*/ 	.short	(.L_447 - .L_446)


	//   ....[0]....
	.align		4
.L_446:
        /*0028*/ 	.word	index@(__assertfail)


	//----- nvinfo : EIATTR_ANNOTATIONS
	.align		4
.L_447:
        /*002c*/ 	.byte	0x04, 0x55
        /*002e*/ 	.short	(.L_449 - .L_448)


	//   ....[0]....
.L_448:
        /* <DEDUP_REMOVED lines=74> */
        /*04c4*/ 	.byte	0x10, 0xba, 0x01, 0x00


	//----- nvinfo : EIATTR_MERCURY_ISA_VERSION
	.align		4
.L_449:
        /*04c8*/ 	.byte	0x03, 0x5f
        /*04ca*/ 	.short	0x0101


	//----- nvinfo : EIATTR_UNUSED_LOAD_BYTE_OFFSET
	.align		4
        /*04cc*/ 	.byte	0x04, 0x44
        /*04ce*/ 	.short	(.L_451 - .L_450)


	//   ....[0]....
.L_450:
        /*04d0*/ 	.word	0x00000a10
        /*04d4*/ 	.word	0x0000fff0


	//   ....[1]....
        /*04d8*/ 	.word	0x0000d0c0
        /*04dc*/ 	.word	0x0000fff0


	//----- nvinfo : EIATTR_INT_WARP_WIDE_INSTR_OFFSETS
	.align		4
.L_451:
        /*04e0*/ 	.byte	0x04, 0x31
        /*04e2*/ 	.short	(.L_453 - .L_452)


	//   ....[0]....
.L_452:
        /*04e4*/ 	.word	0x00000130


	//   ....[1]....
        /*04e8*/ 	.word	0x00000170


	//   ....[2]....
        /*04ec*/ 	.word	0x000001e0


	//   ....[3]....
        /*04f0*/ 	.word	0x000139f0


	//   ....[4]....
        /*04f4*/ 	.word	0x00013a90


	//   ....[5]....
        /*04f8*/ 	.word	0x00017f20


	//   ....[6]....
        /*04fc*/ 	.word	0x00017f90


	//----- nvinfo : EIATTR_COOP_GROUP_MASK_REGIDS
	.align		4
.L_453:
        /*0500*/ 	.byte	0x04, 0x29
        /*0502*/ 	.short	(.L_455 - .L_454)


	//   ....[0]....
.L_454:
        /*0504*/ 	.word	0xffffffff


	//   ....[1]....
        /*0508*/ 	.word	0xffffffff


	//   ....[2]....
        /*050c*/ 	.word	0xffffffff


	//   ....[3]....
        /*0510*/ 	.word	0xffffffff


	//   ....[4]....
        /*0514*/ 	.word	0xffffffff


	//   ....[5]....
        /*0518*/ 	.word	0xffffffff


	//   ....[6]....
        /*051c*/ 	.word	0xffffffff


	//   ....[7]....
        /*0520*/ 	.word	0xffffffff


	//   ....[8]....
        /*0524*/ 	.word	0xffffffff


	//   ....[9]....
        /*0528*/ 	.word	0xffffffff


	//   ....[10]....
        /*052c*/ 	.word	0xffffffff


	//   ....[11]....
        /*0530*/ 	.word	0xffffffff


	//   ....[12]....
        /*0534*/ 	.word	0xffffffff


	//   ....[13]....
        /*0538*/ 	.word	0xffffffff


	//   ....[14]....
        /*053c*/ 	.word	0xffffffff


	//   ....[15]....
        /*0540*/ 	.word	0xffffffff


	//   ....[16]....
        /*0544*/ 	.word	0xffffffff


	//   ....[17]....
        /*0548*/ 	.word	0xffffffff


	//   ....[18]....
        /*054c*/ 	.word	0xffffffff


	//   ....[19]....
        /*0550*/ 	.word	0xffffffff


	//   ....[20]....
        /*0554*/ 	.word	0xffffffff


	//   ....[21]....
        /*0558*/ 	.word	0xffffffff


	//   ....[22]....
        /*055c*/ 	.word	0xffffffff


	//   ....[23]....
        /*0560*/ 	.word	0xffffffff


	//   ....[24]....
        /*0564*/ 	.word	0xffffffff


	//   ....[25]....
        /*0568*/ 	.word	0xffffffff


	//   ....[26]....
        /*056c*/ 	.word	0xffffffff


	//   ....[27]....
        /*0570*/ 	.word	0xffffffff


	//   ....[28]....
        /*0574*/ 	.word	0xffffffff


	//   ....[29]....
        /*0578*/ 	.word	0xffffffff


	//   ....[30]....
        /*057c*/ 	.word	0xffffffff


	//   ....[31]....
        /*0580*/ 	.word	0xffffffff


	//   ....[32]....
        /*0584*/ 	.word	0xffffffff


	//   ....[33]....
        /*0588*/ 	.word	0xffffffff


	//   ....[34]....
        /*058c*/ 	.word	0xffffffff


	//   ....[35]....
        /*0590*/ 	.word	0xffffffff


	//   ....[36]....
        /*0594*/ 	.word	0xffffffff


	//   ....[37]....
        /*0598*/ 	.word	0xffffffff


	//   ....[38]....
        /*059c*/ 	.word	0xffffffff


	//   ....[39]....
        /*05a0*/ 	.word	0xffffffff


	//   ....[40]....
        /*05a4*/ 	.word	0xffffffff


	//   ....[41]....
        /*05a8*/ 	.word	0xffffffff


	//   ....[42]....
        /*05ac*/ 	.word	0xffffffff


	//   ....[43]....
        /*05b0*/ 	.word	0xffffffff


	//   ....[44]....
        /*05b4*/ 	.word	0xffffffff


	//   ....[45]....
        /*05b8*/ 	.word	0xffffffff


	//   ....[46]....
        /*05bc*/ 	.word	0xffffffff


	//   ....[47]....
        /*05c0*/ 	.word	0xffffffff


	//   ....[48]....
        /*05c4*/ 	.word	0xffffffff


	//   ....[49]....
        /*05c8*/ 	.word	0xffffffff


	//   ....[50]....
        /*05cc*/ 	.word	0xffffffff


	//   ....[51]....
        /*05d0*/ 	.word	0xffffffff


	//   ....[52]....
        /*05d4*/ 	.word	0xffffffff


	//   ....[53]....
        /*05d8*/ 	.word	0xffffffff


	//   ....[54]....
        /*05dc*/ 	.word	0xffffffff


	//   ....[55]....
        /*05e0*/ 	.word	0xffffffff


	//   ....[56]....
        /*05e4*/ 	.word	0xffffffff


	//   ....[57]....
        /*05e8*/ 	.word	0xffffffff


	//   ....[58]....
        /*05ec*/ 	.word	0xffffffff


	//   ....[59]....
        /*05f0*/ 	.word	0xffffffff


	//   ....[60]....
        /*05f4*/ 	.word	0xffffffff


	//   ....[61]....
        /*05f8*/ 	.word	0xffffffff


	//   ....[62]....
        /*05fc*/ 	.word	0xffffffff


	//   ....[63]....
        /*0600*/ 	.word	0xffffffff


	//   ....[64]....
        /*0604*/ 	.word	0xffffffff


	//   ....[65]....
        /*0608*/ 	.word	0xffffffff


	//   ....[66]....
        /*060c*/ 	.word	0xffffffff


	//   ....[67]....
        /*0610*/ 	.word	0xffffffff


	//   ....[68]....
        /*0614*/ 	.word	0xffffffff


	//   ....[69]....
        /*0618*/ 	.word	0xffffffff


	//   ....[70]....
        /*061c*/ 	.word	0xffffffff


	//   ....[71]....
        /*0620*/ 	.word	0xffffffff


	//   ....[72]....
        /*0624*/ 	.word	0xffffffff


	//   ....[73]....
        /*0628*/ 	.word	0xffffffff


	//   ....[74]....
        /*062c*/ 	.word	0xffffffff


	//   ....[75]....
        /*0630*/ 	.word	0xffffffff


	//   ....[76]....
        /*0634*/ 	.word	0xffffffff


	//   ....[77]....
        /*0638*/ 	.word	0xffffffff


	//   ....[78]....
        /*063c*/ 	.word	0xffffffff


	//   ....[79]....
        /*0640*/ 	.word	0xffffffff


	//   ....[80]....
        /*0644*/ 	.word	0xffffffff


	//   ....[81]....
        /*0648*/ 	.word	0xffffffff


	//   ....[82]....
        /*064c*/ 	.word	0xffffffff


	//   ....[83]....
        /*0650*/ 	.word	0xffffffff


	//   ....[84]....
        /*0654*/ 	.word	0xffffffff


	//   ....[85]....
        /*0658*/ 	.word	0xffffffff


	//   ....[86]....
        /*065c*/ 	.word	0xffffffff


	//   ....[87]....
        /*0660*/ 	.word	0xffffffff


	//   ....[88]....
        /*0664*/ 	.word	0xffffffff


	//   ....[89]....
        /*0668*/ 	.word	0xffffffff


	//   ....[90]....
        /*066c*/ 	.word	0xffffffff


	//   ....[91]....
        /*0670*/ 	.word	0xffffffff


	//   ....[92]....
        /*0674*/ 	.word	0xffffffff


	//   ....[93]....
        /*0678*/ 	.word	0xffffffff


	//   ....[94]....
        /*067c*/ 	.word	0xffffffff


	//   ....[95]....
        /*0680*/ 	.word	0xffffffff


	//   ....[96]....
        /*0684*/ 	.word	0xffffffff


	//   ....[97]....
        /*0688*/ 	.word	0xffffffff


	//   ....[98]....
        /*068c*/ 	.word	0xffffffff


	//   ....[99]....
        /*0690*/ 	.word	0xffffffff


	//   ....[100]....
        /*0694*/ 	.word	0xffffffff


	//   ....[101]....
        /*0698*/ 	.word	0xffffffff


	//   ....[102]....
        /*069c*/ 	.word	0xffffffff


	//   ....[103]....
        /*06a0*/ 	.word	0xffffffff


	//   ....[104]....
        /*06a4*/ 	.word	0xffffffff


	//   ....[105]....
        /*06a8*/ 	.word	0xffffffff


	//   ....[106]....
        /*06ac*/ 	.word	0xffffffff


	//   ....[107]....
        /*06b0*/ 	.word	0xffffffff


	//   ....[108]....
        /*06b4*/ 	.word	0xffffffff


	//   ....[109]....
        /*06b8*/ 	.word	0xffffffff


	//   ....[110]....
        /*06bc*/ 	.word	0xffffffff


	//   ....[111]....
        /*06c0*/ 	.word	0x0500000f


	//   ....[112]....
        /*06c4*/ 	.word	0x0500000f


	//   ....[113]....
        /*06c8*/ 	.word	0x0500000f


	//   ....[114]....
        /*06cc*/ 	.word	0x0500000f


	//   ....[115]....
        /*06d0*/ 	.word	0x0500000f


	//   ....[116]....
        /*06d4*/ 	.word	0x0500000f


	//   ....[117]....
        /*06d8*/ 	.word	0x0500000f


	//   ....[118]....
        /*06dc*/ 	.word	0x0500000f


	//   ....[119]....
        /*06e0*/ 	.word	0x0500000f


	//   ....[120]....
        /*06e4*/ 	.word	0x0500000f


	//   ....[121]....
        /*06e8*/ 	.word	0x0500000f


	//   ....[122]....
        /*06ec*/ 	.word	0x0500000f


	//   ....[123]....
        /*06f0*/ 	.word	0x0500000f


	//   ....[124]....
        /*06f4*/ 	.word	0x0500000f


	//   ....[125]....
        /*06f8*/ 	.word	0x0500000f


	//   ....[126]....
        /*06fc*/ 	.word	0x0500000f


	//   ....[127]....
        /*0700*/ 	.word	0x0500000f


	//   ....[128]....
        /*0704*/ 	.word	0x0500000f


	//   ....[129]....
        /*0708*/ 	.word	0x0500000f


	//   ....[130]....
        /*070c*/ 	.word	0x0500000f


	//   ....[131]....
        /*0710*/ 	.word	0x0500000f


	//   ....[132]....
        /*0714*/ 	.word	0x0500000f


	//   ....[133]....
        /*0718*/ 	.word	0x0500000f


	//   ....[134]....
        /*071c*/ 	.word	0x0500000f


	//   ....[135]....
        /*0720*/ 	.word	0x0500000f


	//   ....[136]....
        /*0724*/ 	.word	0x0500000f


	//   ....[137]....
        /*0728*/ 	.word	0x0500000f


	//   ....[138]....
        /*072c*/ 	.word	0x0500000f


	//   ....[139]....
        /*0730*/ 	.word	0x0500000f


	//   ....[140]....
        /*0734*/ 	.word	0x0500000f


	//   ....[141]....
        /*0738*/ 	.word	0x0500000f


	//   ....[142]....
        /*073c*/ 	.word	0x0500000f


	//   ....[143]....
        /*0740*/ 	.word	0x0500000f


	//   ....[144]....
        /*0744*/ 	.word	0x0500000f


	//   ....[145]....
        /*0748*/ 	.word	0x0500000f


	//   ....[146]....
        /*074c*/ 	.word	0x0500000f


	//----- nvinfo : EIATTR_COOP_GROUP_INSTR_OFFSETS
	.align		4
.L_455:
        /*0750*/ 	.byte	0x04, 0x28
        /*0752*/ 	.short	(.L_457 - .L_456)


	//   ....[0]....
.L_456:
        /*0754*/ 	.word	0x00000060


	//   ....[1]....
        /*0758*/ 	.word	0x00000140


	//   ....[2]....
        /*075c*/ 	.word	0x00000190


	//   ....[3]....
        /*0760*/ 	.word	0x000003c0


	//   ....[4]....
        /*0764*/ 	.word	0x00000520


	//   ....[5]....
        /*0768*/ 	.word	0x00000640


	//   ....[6]....
        /*076c*/ 	.word	0x000007a0


	//   ....[7]....
        /*0770*/ 	.word	0x00002330


	//   ....[8]....
        /*0774*/ 	.word	0x00002e00


	//   ....[9]....
        /*0778*/ 	.word	0x00003280


	//   ....[10]....
        /*077c*/ 	.word	0x00003c20


	//   ....[11]....
        /*0780*/ 	.word	0x00003d80


	//   ....[12]....
        /*0784*/ 	.word	0x000040a0


	//   ....[13]....
        /*0788*/ 	.word	0x00004120


	//   ....[14]....
        /*078c*/ 	.word	0x00005f40


	//   ....[15]....
        /*0790*/ 	.word	0x00006170


	//   ....[16]....
        /*0794*/ 	.word	0x00006aa0


	//   ....[17]....
        /*0798*/ 	.word	0x00006b80


	//   ....[18]....
        /*079c*/ 	.word	0x00006b90


	//   ....[19]....
        /*07a0*/ 	.word	0x00006be0


	//   ....[20]....
        /*07a4*/ 	.word	0x00008900


	//   ....[21]....
        /*07a8*/ 	.word	0x00008930


	//   ....[22]....
        /*07ac*/ 	.word	0x00008b00


	//   ....[23]....
        /*07b0*/ 	.word	0x00008bd0


	//   ....[24]....
        /*07b4*/ 	.word	0x0000a690


	//   ....[25]....
        /*07b8*/ 	.word	0x0000a890


	//   ....[26]....
        /*07bc*/ 	.word	0x0000b170


	//   ....[27]....
        /*07c0*/ 	.word	0x0000b2a0


	//   ....[28]....
        /*07c4*/ 	.word	0x0000b2b0


	//   ....[29]....
        /*07c8*/ 	.word	0x0000b300


	//   ....[30]....
        /*07cc*/ 	.word	0x0000c470


	//   ....[31]....
        /*07d0*/ 	.word	0x0000c4b0


	//   ....[32]....
        /*07d4*/ 	.word	0x0000c5e0


	//   ....[33]....
        /*07d8*/ 	.word	0x0000c600


	//   ....[34]....
        /*07dc*/ 	.word	0x0000e2a0


	//   ....[35]....
        /*07e0*/ 	.word	0x0000e2b0


	//   ....[36]....
        /*07e4*/ 	.word	0x0000e2c0


	//   ....[37]....
        /*07e8*/ 	.word	0x0000e2d0


	//   ....[38]....
        /*07ec*/ 	.word	0x0000eda0


	//   ....[39]....
        /*07f0*/ 	.word	0x0000edd0


	//   ....[40]....
        /*07f4*/ 	.word	0x0000ef70


	//   ....[41]....
        /*07f8*/ 	.word	0x0000ef90


	//   ....[42]....
        /*07fc*/ 	.word	0x0000f0e0


	//   ....[43]....
        /*0800*/ 	.word	0x0000f100


	//   ....[44]....
        /*0804*/ 	.word	0x0000f260


	//   ....[45]....
        /*0808*/ 	.word	0x0000f280


	//   ....[46]....
        /*080c*/ 	.word	0x0000f820


	//   ....[47]....
        /*0810*/ 	.word	0x0000f850


	//   ....[48]....
        /*0814*/ 	.word	0x00010160


	//   ....[49]....
        /*0818*/ 	.word	0x00010170


	//   ....[50]....
        /*081c*/ 	.word	0x000114a0


	//   ....[51]....
        /*0820*/ 	.word	0x000114d0


	//   ....[52]....
        /*0824*/ 	.word	0x00011650


	//   ....[53]....
        /*0828*/ 	.word	0x00011670


	//   ....[54]....
        /*082c*/ 	.word	0x000117c0


	//   ....[55]....
        /*0830*/ 	.word	0x000117e0


	//   ....[56]....
        /*0834*/ 	.word	0x00011940


	//   ....[57]....
        /*0838*/ 	.word	0x00011960


	//   ....[58]....
        /*083c*/ 	.word	0x00011b50


	//   ....[59]....
        /*0840*/ 	.word	0x00011d90


	//   ....[60]....
        /*0844*/ 	.word	0x00011dc0


	//   ....[61]....
        /*0848*/ 	.word	0x00011df0


	//   ....[62]....
        /*084c*/ 	.word	0x00011e20


	//   ....[63]....
        /*0850*/ 	.word	0x00011e50


	//   ....[64]....
        /*0854*/ 	.word	0x00011e80


	//   ....[65]....
        /*0858*/ 	.word	0x00012030


	//   ....[66]....
        /*085c*/ 	.word	0x00012060


	//   ....[67]....
        /*0860*/ 	.word	0x00012090


	//   ....[68]....
        /*0864*/ 	.word	0x000120c0


	//   ....[69]....
        /*0868*/ 	.word	0x000120f0


	//   ....[70]....
        /*086c*/ 	.word	0x00012120


	//   ....[71]....
        /*0870*/ 	.word	0x000121c0


	//   ....[72]....
        /*0874*/ 	.word	0x000121f0


	//   ....[73]....
        /*0878*/ 	.word	0x00012200


	//   ....[74]....
        /*087c*/ 	.word	0x00012230


	//   ....[75]....
        /*0880*/ 	.word	0x00013fe0


	//   ....[76]....
        /*0884*/ 	.word	0x00014c40


	//   ....[77]....
        /*0888*/ 	.word	0x00014c60


	//   ....[78]....
        /*088c*/ 	.word	0x00014d40


	//   ....[79]....
        /*0890*/ 	.word	0x00014d50


	//   ....[80]....
        /*0894*/ 	.word	0x00014e00


	//   ....[81]....
        /*0898*/ 	.word	0x00014e10


	//   ....[82]....
        /*089c*/ 	.word	0x00014ec0


	//   ....[83]....
        /*08a0*/ 	.word	0x00014ed0


	//   ....[84]....
        /*08a4*/ 	.word	0x00014f80


	//   ....[85]....
        /*08a8*/ 	.word	0x00014f90


	//   ....[86]....
        /*08ac*/ 	.word	0x00015040


	//   ....[87]....
        /*08b0*/ 	.word	0x00015050


	//   ....[88]....
        /*08b4*/ 	.word	0x00015100


	//   ....[89]....
        /*08b8*/ 	.word	0x00015110


	//   ....[90]....
        /*08bc*/ 	.word	0x00015160


	//   ....[91]....
        /*08c0*/ 	.word	0x000151b0


	//   ....[92]....
        /*08c4*/ 	.word	0x00018850


	//   ....[93]....
        /*08c8*/ 	.word	0x00018880


	//   ....[94]....
        /*08cc*/ 	.word	0x000188e0


	//   ....[95]....
        /*08d0*/ 	.word	0x00018910


	//   ....[96]....
        /*08d4*/ 	.word	0x00018940


	//   ....[97]....
        /*08d8*/ 	.word	0x00018970


	//   ....[98]....
        /*08dc*/ 	.word	0x000189a0


	//   ....[99]....
        /*08e0*/ 	.word	0x000189d0


	//   ....[100]....
        /*08e4*/ 	.word	0x00018ba0


	//   ....[101]....
        /*08e8*/ 	.word	0x00018bd0


	//   ....[102]....
        /*08ec*/ 	.word	0x00018c00


	//   ....[103]....
        /*08f0*/ 	.word	0x00018c30


	//   ....[104]....
        /*08f4*/ 	.word	0x00018c60


	//   ....[105]....
        /*08f8*/ 	.word	0x00018c90


	//   ....[106]....
        /*08fc*/ 	.word	0x00018d60


	//   ....[107]....
        /*0900*/ 	.word	0x00018d80


	//   ....[108]....
        /*0904*/ 	.word	0x00018d90


	//   ....[109]....
        /*0908*/ 	.word	0x00018e10


	//   ....[110]....
        /*090c*/ 	.word	0x00019960


	//   ....[111]....
        /*0910*/ 	.word	0x00019ff0


	//   ....[112]....
        /*0914*/ 	.word	0x0001a1d0


	//   ....[113]....
        /*0918*/ 	.word	0x0001a220


	//   ....[114]....
        /*091c*/ 	.word	0x0001a360


	//   ....[115]....
        /*0920*/ 	.word	0x0001a3b0


	//   ....[116]....
        /*0924*/ 	.word	0x0001a4f0


	//   ....[117]....
        /*0928*/ 	.word	0x0001a540


	//   ....[118]....
        /*092c*/ 	.word	0x0001a680


	//   ....[119]....
        /*0930*/ 	.word	0x0001a6d0


	//   ....[120]....
        /*0934*/ 	.word	0x0001a810


	//   ....[121]....
        /*0938*/ 	.word	0x0001a860


	//   ....[122]....
        /*093c*/ 	.word	0x0001a9a0


	//   ....[123]....
        /*0940*/ 	.word	0x0001a9f0


	//   ....[124]....
        /*0944*/ 	.word	0x0001ab10


	//   ....[125]....
        /*0948*/ 	.word	0x0001ab80


	//   ....[126]....
        /*094c*/ 	.word	0x0001aca0


	//   ....[127]....
        /*0950*/ 	.word	0x0001acf0


	//   ....[128]....
        /*0954*/ 	.word	0x0001b020


	//   ....[129]....
        /*0958*/ 	.word	0x0001b0c0


	//   ....[130]....
        /*095c*/ 	.word	0x0001b260


	//   ....[131]....
        /*0960*/ 	.word	0x0001b2e0


	//   ....[132]....
        /*0964*/ 	.word	0x0001b360


	//   ....[133]....
        /*0968*/ 	.word	0x0001b3e0


	//   ....[134]....
        /*096c*/ 	.word	0x0001b460


	//   ....[135]....
        /*0970*/ 	.word	0x0001b4f0


	//   ....[136]....
        /*0974*/ 	.word	0x0001b590


	//   ....[137]....
        /*0978*/ 	.word	0x0001b640


	//   ....[138]....
        /*097c*/ 	.word	0x0001b6c0


	//   ....[139]....
        /*0980*/ 	.word	0x0001b740


	//   ....[140]....
        /*0984*/ 	.word	0x0001b7c0


	//   ....[141]....
        /*0988*/ 	.word	0x0001b850


	//   ....[142]....
        /*098c*/ 	.word	0x0001b8d0


	//   ....[143]....
        /*0990*/ 	.word	0x0001b980


	//   ....[144]....
        /*0994*/ 	.word	0x0001b9d0


	//   ....[145]....
        /*0998*/ 	.word	0x0001ba90


	//   ....[146]....
        /*099c*/ 	.word	0x0001bbc0


	//----- nvinfo : EIATTR_REG_RECONFIG
	.align		4
.L_457:
        /*09a0*/ 	.byte	0x01, 0x54
	.zero		2


	//----- nvinfo : EIATTR_SYSCALL_OFFSETS
	.align		4
        /*09a4*/ 	.byte	0x04, 0x46
        /*09a6*/ 	.short	(.L_459 - .L_458)


	//   ....[0]....
.L_458:
        /*09a8*/ 	.word	0x000024b0


	//   ....[1]....
        /*09ac*/ 	.word	0x00013c00


	//   ....[2]....
        /*09b0*/ 	.word	0x00013d50


	//   ....[3]....
        /*09b4*/ 	.word	0x00013e40


	//   ....[4]....
        /*09b8*/ 	.word	0x00014780


	//----- nvinfo : EIATTR_MBARRIER_INSTR_OFFSETS
	.align		4
.L_459:
        /*09bc*/ 	.byte	0x04, 0x39
        /*09be*/ 	.short	(.L_461 - .L_460)


	//   ....[0]....
.L_460:
        /*09c0*/ 	.word	0x00000270
        /*09c4*/ 	.word	0x000000ff
        /*09c8*/ 	.word	0x00030800
        /*09cc*/ 	.short	0x0100
        /*09ce*/ 	.byte	0x08
	.zero		1


	//   ....[1]....
        /*09d0*/ 	.word	0x00000280
        /*09d4*/ 	.word	0x000000ff
        /*09d8*/ 	.word	0x00030820
        /*09dc*/ 	.short	0x0100
        /*09de*/ 	.byte	0x08
	.zero		1


	//   ....[2]....
        /*09e0*/ 	.word	0x00000370
        /*09e4*/ 	.word	0x000000ff
        /*09e8*/ 	.word	0x00030830
        /*09ec*/ 	.short	0x0100
        /*09ee*/ 	.byte	0x08
	.zero		1


	//   ....[3]....
        /*09f0*/ 	.word	0x00000380
        /*09f4*/ 	.word	0x000000ff
        /*09f8*/ 	.word	0x00030840
        /*09fc*/ 	.short	0x0100
        /*09fe*/ 	.byte	0x08
	.zero		1


	//   ....[4]....
        /*0a00*/ 	.word	0x00000390
        /*0a04*/ 	.word	0x000000ff
        /*0a08*/ 	.word	0x00030838
        /*0a0c*/ 	.short	0x0100
        /*0a0e*/ 	.byte	0x08
	.zero		1


	//   ....[5]....
        /*0a10*/ 	.word	0x000003a0
        /*0a14*/ 	.word	0x000000ff
        /*0a18*/ 	.word	0x00030848
        /*0a1c*/ 	.short	0x0100
        /*0a1e*/ 	.byte	0x08
	.zero		1


	//   ....[6]....
        /*0a20*/ 	.word	0x000004d0
        /*0a24*/ 	.word	0x000000ff
        /*0a28*/ 	.word	0x00030850
        /*0a2c*/ 	.short	0x0100
        /*0a2e*/ 	.byte	0x08
	.zero		1


	//   ....[7]....
        /*0a30*/ 	.word	0x000004e0
        /*0a34*/ 	.word	0x000000ff
        /*0a38*/ 	.word	0x00030860
        /*0a3c*/ 	.short	0x0100
        /*0a3e*/ 	.byte	0x08
	.zero		1


	//   ....[8]....
        /*0a40*/ 	.word	0x000004f0
        /*0a44*/ 	.word	0x000000ff
        /*0a48*/ 	.word	0x00030858
        /*0a4c*/ 	.short	0x0100
        /*0a4e*/ 	.byte	0x08
	.zero		1


	//   ....[9]....
        /*0a50*/ 	.word	0x00000500
        /*0a54*/ 	.word	0x000000ff
        /*0a58*/ 	.word	0x00030868
        /*0a5c*/ 	.short	0x0100
        /*0a5e*/ 	.byte	0x08
	.zero		1


	//   ....[10]....
        /*0a60*/ 	.word	0x000005f0
        /*0a64*/ 	.word	0x000000ff
        /*0a68*/ 	.word	0x00030870
        /*0a6c*/ 	.short	0x0100
        /*0a6e*/ 	.byte	0x06
	.zero		1


	//   ....[11]....
        /*0a70*/ 	.word	0x00000600
        /*0a74*/ 	.word	0x000000ff
        /*0a78*/ 	.word	0x00030880
        /*0a7c*/ 	.short	0x0100
        /*0a7e*/ 	.byte	0x06
	.zero		1


	//   ....[12]....
        /*0a80*/ 	.word	0x00000610
        /*0a84*/ 	.word	0x000000ff
        /*0a88*/ 	.word	0x00030878
        /*0a8c*/ 	.short	0x0100
        /*0a8e*/ 	.byte	0x06
	.zero		1


	//   ....[13]....
        /*0a90*/ 	.word	0x00000620
        /*0a94*/ 	.word	0x000000ff
        /*0a98*/ 	.word	0x00030888
        /*0a9c*/ 	.short	0x0100
        /*0a9e*/ 	.byte	0x06
	.zero		1


	//   ....[14]....
        /*0aa0*/ 	.word	0x00000750
        /*0aa4*/ 	.word	0x000000ff
        /*0aa8*/ 	.word	0x00030890
        /*0aac*/ 	.short	0x0100
        /*0aae*/ 	.byte	0x08
	.zero		1


	//   ....[15]....
        /*0ab0*/ 	.word	0x00000760
        /*0ab4*/ 	.word	0x000000ff
        /*0ab8*/ 	.word	0x000308a0
        /*0abc*/ 	.short	0x0100
        /*0abe*/ 	.byte	0x08
	.zero		1


	//   ....[16]....
        /*0ac0*/ 	.word	0x00000770
        /*0ac4*/ 	.word	0x000000ff
        /*0ac8*/ 	.word	0x00030898
        /*0acc*/ 	.short	0x0100
        /*0ace*/ 	.byte	0x08
	.zero		1


	//   ....[17]....
        /*0ad0*/ 	.word	0x00000780
        /*0ad4*/ 	.word	0x000000ff
        /*0ad8*/ 	.word	0x000308a8
        /*0adc*/ 	.short	0x0100
        /*0ade*/ 	.byte	0x08
	.zero		1


	//   ....[18]....
        /*0ae0*/ 	.word	0x000008b0
        /*0ae4*/ 	.word	0x000000ff
        /*0ae8*/ 	.word	0x000308b0
        /*0aec*/ 	.short	0x0100
        /*0aee*/ 	.byte	0x08
	.zero		1


	//   ....[19]....
        /*0af0*/ 	.word	0x000008c0
        /*0af4*/ 	.word	0x000000ff
        /*0af8*/ 	.word	0x000308c0
        /*0afc*/ 	.short	0x0100
        /*0afe*/ 	.byte	0x08
	.zero		1


	//   ....[20]....
        /*0b00*/ 	.word	0x000008d0
        /*0b04*/ 	.word	0x000000ff
        /*0b08*/ 	.word	0x000308b8
        /*0b0c*/ 	.short	0x0100
        /*0b0e*/ 	.byte	0x08
	.zero		1


	//   ....[21]....
        /*0b10*/ 	.word	0x000008e0
        /*0b14*/ 	.word	0x000000ff
        /*0b18*/ 	.word	0x000308c8
        /*0b1c*/ 	.short	0x0100
        /*0b1e*/ 	.byte	0x08
	.zero		1


	//   ....[22]....
        /*0b20*/ 	.word	0x00002530
        /*0b24*/ 	.word	0x000000ff
        /*0b28*/ 	.word	0x00030800
        /*0b2c*/ 	.short	0x010a
        /*0b2e*/ 	.byte	0x25
	.zero		1


	//   ....[23]....
        /*0b30*/ 	.word	0x000025e0
        /*0b34*/ 	.word	0x00000003
        /*0b38*/ 	.word	0x00030830
        /*0b3c*/ 	.short	0x010a
        /*0b3e*/ 	.byte	0x3f
	.zero		1


	//   ....[24]....
        /*0b40*/ 	.word	0x00002650
        /*0b44*/ 	.word	0x00000003
        /*0b48*/ 	.word	0x00030830
        /*0b4c*/ 	.short	0x010a
        /*0b4e*/ 	.byte	0x3f
	.zero		1


	//   ....[25]....
        /*0b50*/ 	.word	0x00003080
        /*0b54*/ 	.word	0x00000000
        /*0b58*/ 	.word	0x00000000
        /*0b5c*/ 	.short	0x0101
        /*0b5e*/ 	.byte	0x3f
	.zero		1


	//   ....[26]....
        /*0b60*/ 	.word	0x00004da0
        /*0b64*/ 	.word	0x000000ff
        /*0b68*/ 	.word	0x00030830
        /*0b6c*/ 	.short	0x010a
        /*0b6e*/ 	.byte	0x06
	.zero		1


	//   ....[27]....
        /*0b70*/ 	.word	0x00004e00
        /*0b74*/ 	.word	0x000000ff
        /*0b78*/ 	.word	0x00030830
        /*0b7c*/ 	.short	0x010a
        /*0b7e*/ 	.byte	0x06
	.zero		1


	//   ....[28]....
        /*0b80*/ 	.word	0x00005c30
        /*0b84*/ 	.word	0x000000ff
        /*0b88*/ 	.word	0x00030850
        /*0b8c*/ 	.short	0x010a
        /*0b8e*/ 	.byte	0x0a
	.zero		1


	//   ....[29]....
        /*0b90*/ 	.word	0x00005c70
        /*0b94*/ 	.word	0x000000ff
        /*0b98*/ 	.word	0x00030850
        /*0b9c*/ 	.short	0x010a
        /*0b9e*/ 	.byte	0x0a
	.zero		1


	//   ....[30]....
        /*0ba0*/ 	.word	0x00005f60
        /*0ba4*/ 	.word	0x00000000
        /*0ba8*/ 	.word	0x00000000
        /*0bac*/ 	.short	0x0101
        /*0bae*/ 	.byte	0x3f
	.zero		1


	//   ....[31]....
        /*0bb0*/ 	.word	0x00006fa0
        /*0bb4*/ 	.word	0x0000009e
        /*0bb8*/ 	.word	0x00000000
        /*0bbc*/ 	.short	0x0101
        /*0bbe*/ 	.byte	0x3f
	.zero		1


	//   ....[32]....
        /*0bc0*/ 	.word	0x00007820
        /*0bc4*/ 	.word	0x000000ff
        /*0bc8*/ 	.word	0x00030830
        /*0bcc*/ 	.short	0x010a
        /*0bce*/ 	.byte	0x05
	.zero		1


	//   ....[33]....
        /*0bd0*/ 	.word	0x00007880
        /*0bd4*/ 	.word	0x000000ff
        /*0bd8*/ 	.word	0x00030830
        /*0bdc*/ 	.short	0x010a
        /*0bde*/ 	.byte	0x05
	.zero		1


	//   ....[34]....
        /*0be0*/ 	.word	0x000086b0
        /*0be4*/ 	.word	0x000000ff
        /*0be8*/ 	.word	0x00030850
        /*0bec*/ 	.short	0x010a
        /*0bee*/ 	.byte	0x0e
	.zero		1


	//   ....[35]....
        /*0bf0*/ 	.word	0x000086f0
        /*0bf4*/ 	.word	0x000000ff
        /*0bf8*/ 	.word	0x00030850
        /*0bfc*/ 	.short	0x010a
        /*0bfe*/ 	.byte	0x0e
	.zero		1


	//   ....[36]....
        /*0c00*/ 	.word	0x00008fe0
        /*0c04*/ 	.word	0x0000009b
        /*0c08*/ 	.word	0x00000000
        /*0c0c*/ 	.short	0x0101
        /*0c0e*/ 	.byte	0x3f
	.zero		1


	//   ....[37]....
        /*0c10*/ 	.word	0x00009080
        /*0c14*/ 	.word	0x0000009f
        /*0c18*/ 	.word	0x00000000
        /*0c1c*/ 	.short	0x0101
        /*0c1e*/ 	.byte	0x3f
	.zero		1


	//   ....[38]....
        /*0c20*/ 	.word	0x000094f0
        /*0c24*/ 	.word	0x000000ff
        /*0c28*/ 	.word	0x00030830
        /*0c2c*/ 	.short	0x010a
        /*0c2e*/ 	.byte	0x05
	.zero		1


	//   ....[39]....
        /*0c30*/ 	.word	0x00009550
        /*0c34*/ 	.word	0x000000ff
        /*0c38*/ 	.word	0x00030830
        /*0c3c*/ 	.short	0x010a
        /*0c3e*/ 	.byte	0x05
	.zero		1


	//   ....[40]....
        /*0c40*/ 	.word	0x0000a380
        /*0c44*/ 	.word	0x000000ff
        /*0c48*/ 	.word	0x00030850
        /*0c4c*/ 	.short	0x010a
        /*0c4e*/ 	.byte	0x0e
	.zero		1


	//   ....[41]....
        /*0c50*/ 	.word	0x0000a3c0
        /*0c54*/ 	.word	0x000000ff
        /*0c58*/ 	.word	0x00030850
        /*0c5c*/ 	.short	0x010a
        /*0c5e*/ 	.byte	0x0e
	.zero		1


	//   ....[42]....
        /*0c60*/ 	.word	0x0000a620
        /*0c64*/ 	.word	0x00000000
        /*0c68*/ 	.word	0x00000000
        /*0c6c*/ 	.short	0x0101
        /*0c6e*/ 	.byte	0x3f
	.zero		1


	//   ....[43]....
        /*0c70*/ 	.word	0x0000b670
        /*0c74*/ 	.word	0x0000009e
        /*0c78*/ 	.word	0x00000000
        /*0c7c*/ 	.short	0x0101
        /*0c7e*/ 	.byte	0x3f
	.zero		1


	//   ....[44]....
        /*0c80*/ 	.word	0x0000c3e0
        /*0c84*/ 	.word	0x000000ff
        /*0c88*/ 	.word	0x00030850
        /*0c8c*/ 	.short	0x010a
        /*0c8e*/ 	.byte	0x08
	.zero		1


	//   ....[45]....
        /*0c90*/ 	.word	0x0000c420
        /*0c94*/ 	.word	0x000000ff
        /*0c98*/ 	.word	0x00030850
        /*0c9c*/ 	.short	0x010a
        /*0c9e*/ 	.byte	0x08
	.zero		1


	//   ....[46]....
        /*0ca0*/ 	.word	0x0000c860
        /*0ca4*/ 	.word	0x0000000b
        /*0ca8*/ 	.word	0x00000000
        /*0cac*/ 	.short	0x0101
        /*0cae*/ 	.byte	0x3f
	.zero		1


	//   ....[47]....
        /*0cb0*/ 	.word	0x0000edb0
        /*0cb4*/ 	.word	0x000000ff
        /*0cb8*/ 	.word	0x00000000
        /*0cbc*/ 	.short	0x0101
        /*0cbe*/ 	.byte	0x08
	.zero		1


	//   ....[48]....
        /*0cc0*/ 	.word	0x0000f690
        /*0cc4*/ 	.word	0x000000ff
        /*0cc8*/ 	.word	0x00000000
        /*0ccc*/ 	.short	0x0101
        /*0cce*/ 	.byte	0x08
	.zero		1


	//   ....[49]....
        /*0cd0*/ 	.word	0x00014260
        /*0cd4*/ 	.word	0x00000000
        /*0cd8*/ 	.word	0x00030840
        /*0cdc*/ 	.short	0x010a
        /*0cde*/ 	.byte	0x3f
	.zero		1


	//   ....[50]....
        /*0ce0*/ 	.word	0x000152b0
        /*0ce4*/ 	.word	0x00000012
        /*0ce8*/ 	.word	0x00030800
        /*0cec*/ 	.short	0x0107
        /*0cee*/ 	.byte	0x3f
	.zero		1


	//   ....[51]....
        /*0cf0*/ 	.word	0x000153c0
        /*0cf4*/ 	.word	0x00000012
        /*0cf8*/ 	.word	0x00030800
        /*0cfc*/ 	.short	0x0101
        /*0cfe*/ 	.byte	0x3f
	.zero		1


	//   ....[52]....
        /*0d00*/ 	.word	0x000153e0
        /*0d04*/ 	.word	0x00000012
        /*0d08*/ 	.word	0x00030820
        /*0d0c*/ 	.short	0x010a
        /*0d0e*/ 	.byte	0x3f
	.zero		1


	//   ....[53]....
        /*0d10*/ 	.word	0x00015810
        /*0d14*/ 	.word	0x00000003
        /*0d18*/ 	.word	0x00030840
        /*0d1c*/ 	.short	0x010a
        /*0d1e*/ 	.byte	0x3f
	.zero		1


	//   ....[54]....
        /*0d20*/ 	.word	0x00015db0
        /*0d24*/ 	.word	0x00000003
        /*0d28*/ 	.word	0x00000060
        /*0d2c*/ 	.short	0x010a
        /*0d2e*/ 	.byte	0x3f
	.zero		1


	//   ....[55]....
        /*0d30*/ 	.word	0x00016620
        /*0d34*/ 	.word	0x00000003
        /*0d38*/ 	.word	0x00030840
        /*0d3c*/ 	.short	0x010a
        /*0d3e*/ 	.byte	0x3f
	.zero		1


	//   ....[56]....
        /*0d40*/ 	.word	0x00016bc0
        /*0d44*/ 	.word	0x00000002
        /*0d48*/ 	.word	0x00000060
        /*0d4c*/ 	.short	0x010a
        /*0d4e*/ 	.byte	0x3f
	.zero		1


	//   ....[57]....
        /*0d50*/ 	.word	0x00017380
        /*0d54*/ 	.word	0x00000002
        /*0d58*/ 	.word	0x00030840
        /*0d5c*/ 	.short	0x010a
        /*0d5e*/ 	.byte	0x3f
	.zero		1


	//   ....[58]....
        /*0d60*/ 	.word	0x00017920
        /*0d64*/ 	.word	0x00000002
        /*0d68*/ 	.word	0x00000060
        /*0d6c*/ 	.short	0x010a
        /*0d6e*/ 	.byte	0x3f
	.zero		1


	//   ....[59]....
        /*0d70*/ 	.word	0x00018090
        /*0d74*/ 	.word	0x00000000
        /*0d78*/ 	.word	0x00030860
        /*0d7c*/ 	.short	0x010a
        /*0d7e*/ 	.byte	0x3f
	.zero		1


	//   ....[60]....
        /*0d80*/ 	.word	0x000198e0
        /*0d84*/ 	.word	0x00000000
        /*0d88*/ 	.word	0x00030820
        /*0d8c*/ 	.short	0x010a
        /*0d8e*/ 	.byte	0x3f
	.zero		1


	//   ....[61]....
        /*0d90*/ 	.word	0x00019af0
        /*0d94*/ 	.word	0x00000006
        /*0d98*/ 	.word	0x00000000
        /*0d9c*/ 	.short	0x010a
        /*0d9e*/ 	.byte	0x3f
	.zero		1


	//   ....[62]....
        /*0da0*/ 	.word	0x00019b20
        /*0da4*/ 	.word	0x00000007
        /*0da8*/ 	.word	0x00000000
        /*0dac*/ 	.short	0x010a
        /*0dae*/ 	.byte	0x3f
	.zero		1


	//   ....[63]....
        /*0db0*/ 	.word	0x00019b80
        /*0db4*/ 	.word	0x00000004
        /*0db8*/ 	.word	0x00000000
        /*0dbc*/ 	.short	0x010a
        /*0dbe*/ 	.byte	0x3f
	.zero		1


	//   ....[64]....
        /*0dc0*/ 	.word	0x00019bb0
        /*0dc4*/ 	.word	0x00000003
        /*0dc8*/ 	.word	0x00000000
        /*0dcc*/ 	.short	0x010a
        /*0dce*/ 	.byte	0x3f
	.zero		1


	//   ....[65]....
        /*0dd0*/ 	.word	0x00019c20
        /*0dd4*/ 	.word	0x00000003
        /*0dd8*/ 	.word	0x00030800
        /*0ddc*/ 	.short	0x010a
        /*0dde*/ 	.byte	0x3f
	.zero		1


	//   ....[66]....
        /*0de0*/ 	.word	0x00019c70
        /*0de4*/ 	.word	0x00000003
        /*0de8*/ 	.word	0x00030830
        /*0dec*/ 	.short	0x010a
        /*0dee*/ 	.byte	0x3f
	.zero		1


	//   ....[67]....
        /*0df0*/ 	.word	0x00019cd0
        /*0df4*/ 	.word	0x00000098
        /*0df8*/ 	.word	0x00030830
        /*0dfc*/ 	.short	0x010a
        /*0dfe*/ 	.byte	0x3f
	.zero		1


	//   ....[68]....
        /*0e00*/ 	.word	0x00019d30
        /*0e04*/ 	.word	0x00000002
        /*0e08*/ 	.word	0x00030850
        /*0e0c*/ 	.short	0x010a
        /*0e0e*/ 	.byte	0x3f
	.zero		1


	//   ....[69]....
        /*0e10*/ 	.word	0x00019d90
        /*0e14*/ 	.word	0x00000004
        /*0e18*/ 	.word	0x00030830
        /*0e1c*/ 	.short	0x010a
        /*0e1e*/ 	.byte	0x3f
	.zero		1


	//   ....[70]....
        /*0e20*/ 	.word	0x00019df0
        /*0e24*/ 	.word	0x00000002
        /*0e28*/ 	.word	0x00030850
        /*0e2c*/ 	.short	0x010a
        /*0e2e*/ 	.byte	0x3f
	.zero		1


	//   ....[71]....
        /*0e30*/ 	.word	0x00019e50
        /*0e34*/ 	.word	0x00000004
        /*0e38*/ 	.word	0x00030830
        /*0e3c*/ 	.short	0x010a
        /*0e3e*/ 	.byte	0x3f
	.zero		1


	//   ....[72]....
        /*0e40*/ 	.word	0x00019eb0
        /*0e44*/ 	.word	0x00000002
        /*0e48*/ 	.word	0x00030850
        /*0e4c*/ 	.short	0x010a
        /*0e4e*/ 	.byte	0x3f
	.zero		1


	//   ....[73]....
        /*0e50*/ 	.word	0x00019f10
        /*0e54*/ 	.word	0x00000007
        /*0e58*/ 	.word	0x00030850
        /*0e5c*/ 	.short	0x010a
        /*0e5e*/ 	.byte	0x3f
	.zero		1


	//   ....[74]....
        /*0e60*/ 	.word	0x0001a0b0
        /*0e64*/ 	.word	0x00000000
        /*0e68*/ 	.word	0x00030840
        /*0e6c*/ 	.short	0x010a
        /*0e6e*/ 	.byte	0x3f
	.zero		1


	//   ....[75]....
        /*0e70*/ 	.word	0x0001ad30
        /*0e74*/ 	.word	0x00000012
        /*0e78*/ 	.word	0x00030820
        /*0e7c*/ 	.short	0x010a
        /*0e7e*/ 	.byte	0x3f
	.zero		1


	//   ....[76]....
        /*0e80*/ 	.word	0x0001ad80
        /*0e84*/ 	.word	0x00000003
        /*0e88*/ 	.word	0x00030840
        /*0e8c*/ 	.short	0x010a
        /*0e8e*/ 	.byte	0x3f
	.zero		1


	//   ....[77]....
        /*0e90*/ 	.word	0x0001add0
        /*0e94*/ 	.word	0x00000003
        /*0e98*/ 	.word	0x00000060
        /*0e9c*/ 	.short	0x010a
        /*0e9e*/ 	.byte	0x3f
	.zero		1


	//   ....[78]....
        /*0ea0*/ 	.word	0x0001ae20
        /*0ea4*/ 	.word	0x00000003
        /*0ea8*/ 	.word	0x00030840
        /*0eac*/ 	.short	0x010a
        /*0eae*/ 	.byte	0x3f
	.zero		1


	//   ....[79]....
        /*0eb0*/ 	.word	0x0001ae70
        /*0eb4*/ 	.word	0x00000002
        /*0eb8*/ 	.word	0x00000060
        /*0ebc*/ 	.short	0x010a
        /*0ebe*/ 	.byte	0x3f
	.zero		1


	//   ....[80]....
        /*0ec0*/ 	.word	0x0001aec0
        /*0ec4*/ 	.word	0x00000002
        /*0ec8*/ 	.word	0x00030840
        /*0ecc*/ 	.short	0x010a
        /*0ece*/ 	.byte	0x3f
	.zero		1


	//   ....[81]....
        /*0ed0*/ 	.word	0x0001af10
        /*0ed4*/ 	.word	0x00000002
        /*0ed8*/ 	.word	0x00000060
        /*0edc*/ 	.short	0x010a
        /*0ede*/ 	.byte	0x3f
	.zero		1


	//   ....[82]....
        /*0ee0*/ 	.word	0x0001af60
        /*0ee4*/ 	.word	0x00000000
        /*0ee8*/ 	.word	0x00030860
        /*0eec*/ 	.short	0x010a
        /*0eee*/ 	.byte	0x3f
	.zero		1


	//   ....[83]....
        /*0ef0*/ 	.word	0x0001bae0
        /*0ef4*/ 	.word	0x00000000
        /*0ef8*/ 	.word	0x00030820
        /*0efc*/ 	.short	0x010a
        /*0efe*/ 	.byte	0x3f
	.zero		1


	//   ....[84]....
        /*0f00*/ 	.word	0x0001bc80
        /*0f04*/ 	.word	0x00000006
        /*0f08*/ 	.word	0x00000000
        /*0f0c*/ 	.short	0x010a
        /*0f0e*/ 	.byte	0x3f
	.zero		1


	//   ....[85]....
        /*0f10*/ 	.word	0x0001bcd0
        /*0f14*/ 	.word	0x00000007
        /*0f18*/ 	.word	0x00000000
        /*0f1c*/ 	.short	0x010a
        /*0f1e*/ 	.byte	0x3f
	.zero		1


	//   ....[86]....
        /*0f20*/ 	.word	0x0001bd20
        /*0f24*/ 	.word	0x00000004
        /*0f28*/ 	.word	0x00000000
        /*0f2c*/ 	.short	0x010a
        /*0f2e*/ 	.byte	0x3f
	.zero		1


	//----- nvinfo : EIATTR_NUM_MBARRIERS
	.align		4
.L_461:
        /*0f30*/ 	.byte	0x03, 0x38
        /*0f32*/ 	.short	0x0016


	//----- nvinfo : EIATTR_EXIT_INSTR_OFFSETS
	.align		4
        /*0f34*/ 	.byte	0x04, 0x1c
        /*0f36*/ 	.short	(.L_463 - .L_462)


	//   ....[0]....
.L_462:
        /*0f38*/ 	.word	0x00000a50


	//   ....[1]....
        /*0f3c*/ 	.word	0x00011af0


	//   ....[2]....
        /*0f40*/ 	.word	0x00019c00


	//----- nvinfo : EIATTR_MAX_THREADS
	.align		4
.L_463:
        /*0f44*/ 	.byte	0x04, 0x05
        /*0f46*/ 	.short	(.L_465 - .L_464)
.L_464:
        /*0f48*/ 	.word	0x00000180
        /*0f4c*/ 	.word	0x00000001
        /*0f50*/ 	.word	0x00000001


	//----- nvinfo : EIATTR_CRS_STACK_SIZE
	.align		4
.L_465:
        /*0f54*/ 	.byte	0x04, 0x1e
        /*0f56*/ 	.short	(.L_467 - .L_466)
.L_466:
        /*0f58*/ 	.word	0x00000000


	//----- nvinfo : EIATTR_CBANK_PARAM_SIZE
	.align		4
.L_467:
        /*0f5c*/ 	.byte	0x03, 0x19
        /*0f5e*/ 	.short	0x0af0


	//----- nvinfo : EIATTR_PARAM_CBANK
	.align		4
        /*0f60*/ 	.byte	0x04, 0x0a
        /*0f62*/ 	.short	(.L_469 - .L_468)
	.align		4
.L_468:
        /*0f64*/ 	.word	index@(.nv.constant0._ZN7cutlass13device_kernelIN5flash11enable_sm90INS1_16FlashAttnFwdSm90INS1_25CollectiveMainloopFwdSm90ILi2EN4cute5tupleIJNS5_1CILi1EEES8_S8_EEENS6_IJNS7_ILi128EEENS7_ILi64EEENS7_ILi256EEEEEELi256ENS_6half_tEfNS_4arch4Sm90ELb0ELb1ELb0ELb1ELb0ELb0ELb0ELb1ELb1ELb1ELb1ELb0EEENS1_21CollectiveEpilogueFwdINS6_IJSA_SC_SB_EEES9_SE_SG_Li256ELb1ELb1ELb1ELb0EEENS1_36VarlenDynamicPersistentTileSchedulerILi128ELi64ELi256ELi128ELb1ELb1ELb1ELb1ELb0ELb1EEEEEEEEEvNT_6ParamsE)
        /*0f68*/ 	.short	0x0210
        /*0f6a*/ 	.short	0x0af0


	//----- nvinfo : EIATTR_SW_WAR
	.align		4
.L_469:
        /*0f6c*/ 	.byte	0x04, 0x36
        /*0f6e*/ 	.short	(.L_471 - .L_470)
.L_470:
        /*0f70*/ 	.word	0x00000008
.L_471:


//--------------------- .nv.info._ZN7cutlass13device_kernelIN5flash11enable_sm90INS1_16FlashAttnFwdSm90INS1_25CollectiveMainloopFwdSm90ILi2EN4cute5tupleIJNS5_1CILi1EEES8_S8_EEENS6_IJNS7_ILi128EEENS7_ILi64EEENS7_ILi256EEEEEELi256ENS_6half_tEfNS_4arch4Sm90ELb0ELb1ELb0ELb1ELb0ELb1ELb0ELb1ELb1ELb1ELb1ELb0EEENS1_21CollectiveEpilogueFwdINS6_IJSA_SC_SB_EEES9_SE_SG_Li256ELb1ELb1ELb1ELb0EEENS1_36VarlenDynamicPersistentTileSchedulerILi128ELi64ELi256ELi128ELb1ELb1ELb1ELb1ELb0ELb1EEEEEEEEEvNT_6ParamsE --------------------------
	.section	.nv.info._ZN7cutlass13device_kernelIN5flash11enable_sm90INS1_16FlashAttnFwdSm90INS1_25CollectiveMainloopFwdSm90ILi2EN4cute5tupleIJNS5_1CILi1EEES8_S8_EEENS6_IJNS7_ILi128EEENS7_ILi64EEENS7_ILi256EEEEEELi256ENS_6half_tEfNS_4arch4Sm90ELb0ELb1ELb0ELb1ELb0ELb1ELb0ELb1ELb1ELb1ELb1ELb0EEENS1_21CollectiveEpilogueFwdINS6_IJSA_SC_SB_EEES9_SE_SG_Li256ELb1ELb1ELb1ELb0EEENS1_36VarlenDynamicPersistentTileSchedulerILi128ELi64ELi256ELi128ELb1ELb1ELb1ELb1ELb0ELb1EEEEEEEEEvNT_6ParamsE,"",@"SHT_CUDA_INFO"
	.sectionflags	@""
	.align	4


	//----- nvinfo : EIATTR_CUDA_API_VERSION
	.align		4
        /*0000*/ 	.byte	0x04, 0x37
        /*0002*/ 	.short	(.L_473 - .L_472)
.L_472:
        /*0004*/ 	.word	0x00000082


	//----- nvinfo : EIATTR_KPARAM_INFO
	.align		4
.L_473:
        /*0008*/ 	.byte	0x04, 0x17
        /*000a*/ 	.short	(.L_475 - .L_474)
.L_474:
        /*000c*/ 	.word	0x00000000
        /*0010*/ 	.short	0x0000
        /*0012*/ 	.short	0x0070
        /*0014*/ 	.byte	0x00, 0xf0, 0x01, 0x2a


	//----- nvinfo : EIATTR_SPARSE_MMA_MASK
	.align		4
.L_475:
        /*0018*/ 	.byte	0x03, 0x50
        /*001a*/ 	.short	0x0000


	//----- nvinfo : EIATTR_MAXREG_COUNT
	.align		4
        /*001c*/ 	.byte	0x03, 0x1b
        /*001e*/ 	.short	0x00a8


	//----- nvinfo : EIATTR_NUM_BARRIERS
	.align		4
        /*0020*/ 	.byte	0x02, 0x4c
        /*0022*/ 	.byte	0x10
	.zero		1


	//----- nvinfo : EIATTR_EXTERNS
	.align		4
        /*0024*/ 	.byte	0x04, 0x0f
        /*0026*/ 	.short	(.L_477 - .L_476)


	//   ....[0]....
	.align		4
.L_476:
        /*0028*/ 	.word	index@(__assertfail)


	//----- nvinfo : EIATTR_ANNOTATIONS
	.align		4
.L_477:
        /*002c*/ 	.byte	0x04, 0x55
        /*002e*/ 	.short	(.L_479 - .L_478)


	//   ....[0]....
.L_478:
        /* <DEDUP_REMOVED lines=168> */


	//----- nvinfo : EIATTR_MERCURY_ISA_VERSION
	.align		4
.L_479:
        /*0a98*/ 	.byte	0x03, 0x5f
        /*0a9a*/ 	.short	0x0101


	//----- nvinfo : EIATTR_UNUSED_LOAD_BYTE_OFFSET
	.align		4
        /*0a9c*/ 	.byte	0x04, 0x44
        /*0a9e*/ 	.short	(.L_481 - .L_480)


	//   ....[0]....
.L_480:
        /*0aa0*/ 	.word	0x00000aa0
        /*0aa4*/ 	.word	0x0000fff0


	//   ....[1]....
        /*0aa8*/ 	.word	0x0001ec20
        /*0aac*/ 	.word	0x0000fff0


	//----- nvinfo : EIATTR_INT_WARP_WIDE_INSTR_OFFSETS
	.align		4
.L_481:
        /*0ab0*/ 	.byte	0x04, 0x31
        /*0ab2*/ 	.short	(.L_483 - .L_482)


	//   ....[0]....
.L_482:
        /*0ab4*/ 	.word	0x00000190


	//   ....[1]....
        /*0ab8*/ 	.word	0x000001d0


	//   ....[2]....
        /*0abc*/ 	.word	0x00000240


	//   ....[3]....
        /*0ac0*/ 	.word	0x00027730


	//   ....[4]....
        /*0ac4*/ 	.word	0x000277d0


	//   ....[5]....
        /*0ac8*/ 	.word	0x0002bc60


	//   ....[6]....
        /*0acc*/ 	.word	0x0002bcd0


	//----- nvinfo : EIATTR_COOP_GROUP_MASK_REGIDS
	.align		4
.L_483:
        /*0ad0*/ 	.byte	0x04, 0x29
        /*0ad2*/ 	.short	(.L_485 - .L_484)


	//   ....[0]....
.L_484:
        /*0ad4*/ 	.word	0xffffffff


	//   ....[1]....
        /*0ad8*/ 	.word	0xffffffff


	//   ....[2]....
        /*0adc*/ 	.word	0xffffffff


	//   ....[3]....
        /*0ae0*/ 	.word	0xffffffff


	//   ....[4]....
        /*0ae4*/ 	.word	0xffffffff


	//   ....[5]....
        /*0ae8*/ 	.word	0xffffffff


	//   ....[6]....
        /*0aec*/ 	.word	0xffffffff


	//   ....[7]....
        /*0af0*/ 	.word	0xffffffff


	//   ....[8]....
        /*0af4*/ 	.word	0xffffffff


	//   ....[9]....
        /*0af8*/ 	.word	0xffffffff


	//   ....[10]....
        /*0afc*/ 	.word	0xffffffff


	//   ....[11]....
        /*0b00*/ 	.word	0xffffffff


	//   ....[12]....
        /*0b04*/ 	.word	0xffffffff


	//   ....[13]....
        /*0b08*/ 	.word	0xffffffff


	//   ....[14]....
        /*0b0c*/ 	.word	0xffffffff


	//   ....[15]....
        /*0b10*/ 	.word	0xffffffff


	//   ....[16]....
        /*0b14*/ 	.word	0xffffffff


	//   ....[17]....
        /*0b18*/ 	.word	0xffffffff


	//   ....[18]....
        /*0b1c*/ 	.word	0xffffffff


	//   ....[19]....
        /*0b20*/ 	.word	0xffffffff


	//   ....[20]....
        /*0b24*/ 	.word	0xffffffff


	//   ....[21]....
        /*0b28*/ 	.word	0xffffffff


	//   ....[22]....
        /*0b2c*/ 	.word	0xffffffff


	//   ....[23]....
        /*0b30*/ 	.word	0xffffffff


	//   ....[24]....
        /*0b34*/ 	.word	0xffffffff


	//   ....[25]....
        /*0b38*/ 	.word	0xffffffff


	//   ....[26]....
        /*0b3c*/ 	.word	0xffffffff


	//   ....[27]....
        /*0b40*/ 	.word	0xffffffff


	//   ....[28]....
        /*0b44*/ 	.word	0xffffffff


	//   ....[29]....
        /*0b48*/ 	.word	0xffffffff


	//   ....[30]....
        /*0b4c*/ 	.word	0xffffffff


	//   ....[31]....
        /*0b50*/ 	.word	0xffffffff


	//   ....[32]....
        /*0b54*/ 	.word	0xffffffff


	//   ....[33]....
        /*0b58*/ 	.word	0xffffffff


	//   ....[34]....
        /*0b5c*/ 	.word	0xffffffff


	//   ....[35]....
        /*0b60*/ 	.word	0xffffffff


	//   ....[36]....
        /*0b64*/ 	.word	0xffffffff


	//   ....[37]....
        /*0b68*/ 	.word	0xffffffff


	//   ....[38]....
        /*0b6c*/ 	.word	0xffffffff


	//   ....[39]....
        /*0b70*/ 	.word	0xffffffff


	//   ....[40]....
        /*0b74*/ 	.word	0xffffffff


	//   ....[41]....
        /*0b78*/ 	.word	0xffffffff


	//   ....[42]....
        /*0b7c*/ 	.word	0xffffffff


	//   ....[43]....
        /*0b80*/ 	.word	0xffffffff


	//   ....[44]....
        /*0b84*/ 	.word	0xffffffff


	//   ....[45]....
        /*0b88*/ 	.word	0xffffffff


	//   ....[46]....
        /*0b8c*/ 	.word	0xffffffff


	//   ....[47]....
        /*0b90*/ 	.word	0xffffffff


	//   ....[48]....
        /*0b94*/ 	.word	0xffffffff


	//   ....[49]....
        /*0b98*/ 	.word	0xffffffff


	//   ....[50]....
        /*0b9c*/ 	.word	0xffffffff


	//   ....[51]....
        /*0ba0*/ 	.word	0xffffffff


	//   ....[52]....
        /*0ba4*/ 	.word	0xffffffff


	//   ....[53]....
        /*0ba8*/ 	.word	0xffffffff


	//   ....[54]....
        /*0bac*/ 	.word	0xffffffff


	//   ....[55]....
        /*0bb0*/ 	.word	0xffffffff


	//   ....[56]....
        /*0bb4*/ 	.word	0xffffffff


	//   ....[57]....
        /*0bb8*/ 	.word	0xffffffff


	//   ....[58]....
        /*0bbc*/ 	.word	0xffffffff


	//   ....[59]....
        /*0bc0*/ 	.word	0xffffffff


	//   ....[60]....
        /*0bc4*/ 	.word	0xffffffff


	//   ....[61]....
        /*0bc8*/ 	.word	0xffffffff


	//   ....[62]....
        /*0bcc*/ 	.word	0xffffffff


	//   ....[63]....
        /*0bd0*/ 	.word	0xffffffff


	//   ....[64]....
        /*0bd4*/ 	.word	0xffffffff


	//   ....[65]....
        /*0bd8*/ 	.word	0xffffffff


	//   ....[66]....
        /*0bdc*/ 	.word	0xffffffff


	//   ....[67]....
        /*0be0*/ 	.word	0xffffffff


	//   ....[68]....
        /*0be4*/ 	.word	0xffffffff


	//   ....[69]....
        /*0be8*/ 	.word	0xffffffff


	//   ....[70]....
        /*0bec*/ 	.word	0xffffffff


	//   ....[71]....
        /*0bf0*/ 	.word	0xffffffff


	//   ....[72]....
        /*0bf4*/ 	.word	0xffffffff


	//   ....[73]....
        /*0bf8*/ 	.word	0xffffffff


	//   ....[74]....
        /*0bfc*/ 	.word	0xffffffff


	//   ....[75]....
        /*0c00*/ 	.word	0xffffffff


	//   ....[76]....
        /*0c04*/ 	.word	0xffffffff


	//   ....[77]....
        /*0c08*/ 	.word	0xffffffff


	//   ....[78]....
        /*0c0c*/ 	.word	0xffffffff


	//   ....[79]....
        /*0c10*/ 	.word	0xffffffff


	//   ....[80]....
        /*0c14*/ 	.word	0xffffffff


	//   ....[81]....
        /*0c18*/ 	.word	0xffffffff


	//   ....[82]....
        /*0c1c*/ 	.word	0xffffffff


	//   ....[83]....
        /*0c20*/ 	.word	0xffffffff


	//   ....[84]....
        /*0c24*/ 	.word	0xffffffff


	//   ....[85]....
        /*0c28*/ 	.word	0xffffffff


	//   ....[86]....
        /*0c2c*/ 	.word	0xffffffff


	//   ....[87]....
        /*0c30*/ 	.word	0xffffffff


	//   ....[88]....
        /*0c34*/ 	.word	0xffffffff


	//   ....[89]....
        /*0c38*/ 	.word	0xffffffff


	//   ....[90]....
        /*0c3c*/ 	.word	0xffffffff


	//   ....[91]....
        /*0c40*/ 	.word	0xffffffff


	//   ....[92]....
        /*0c44*/ 	.word	0xffffffff


	//   ....[93]....
        /*0c48*/ 	.word	0xffffffff


	//   ....[94]....
        /*0c4c*/ 	.word	0xffffffff


	//   ....[95]....
        /*0c50*/ 	.word	0xffffffff


	//   ....[96]....
        /*0c54*/ 	.word	0xffffffff


	//   ....[97]....
        /*0c58*/ 	.word	0xffffffff


	//   ....[98]....
        /*0c5c*/ 	.word	0xffffffff


	//   ....[99]....
        /*0c60*/ 	.word	0xffffffff


	//   ....[100]....
        /*0c64*/ 	.word	0xffffffff


	//   ....[101]....
        /*0c68*/ 	.word	0xffffffff


	//   ....[102]....
        /*0c6c*/ 	.word	0xffffffff


	//   ....[103]....
        /*0c70*/ 	.word	0xffffffff


	//   ....[104]....
        /*0c74*/ 	.word	0xffffffff


	//   ....[105]....
        /*0c78*/ 	.word	0xffffffff


	//   ....[106]....
        /*0c7c*/ 	.word	0xffffffff


	//   ....[107]....
        /*0c80*/ 	.word	0xffffffff


	//   ....[108]....
        /*0c84*/ 	.word	0xffffffff


	//   ....[109]....
        /*0c88*/ 	.word	0xffffffff


	//   ....[110]....
        /*0c8c*/ 	.word	0xffffffff


	//   ....[111]....
        /*0c90*/ 	.word	0xffffffff


	//   ....[112]....
        /*0c94*/ 	.word	0xffffffff


	//   ....[113]....
        /*0c98*/ 	.word	0xffffffff


	//   ....[114]....
        /*0c9c*/ 	.word	0xffffffff


	//   ....[115]....
        /*0ca0*/ 	.word	0xffffffff


	//   ....[116]....
        /*0ca4*/ 	.word	0xffffffff


	//   ....[117]....
        /*0ca8*/ 	.word	0xffffffff


	//   ....[118]....
        /*0cac*/ 	.word	0xffffffff


	//   ....[119]....
        /*0cb0*/ 	.word	0xffffffff


	//   ....[120]....
        /*0cb4*/ 	.word	0xffffffff


	//   ....[121]....
        /*0cb8*/ 	.word	0xffffffff


	//   ....[122]....
        /*0cbc*/ 	.word	0xffffffff


	//   ....[123]....
        /*0cc0*/ 	.word	0xffffffff


	//   ....[124]....
        /*0cc4*/ 	.word	0xffffffff


	//   ....[125]....
        /*0cc8*/ 	.word	0xffffffff


	//   ....[126]....
        /*0ccc*/ 	.word	0xffffffff


	//   ....[127]....
        /*0cd0*/ 	.word	0xffffffff


	//   ....[128]....
        /*0cd4*/ 	.word	0xffffffff


	//   ....[129]....
        /*0cd8*/ 	.word	0xffffffff


	//   ....[130]....
        /*0cdc*/ 	.word	0xffffffff


	//   ....[131]....
        /*0ce0*/ 	.word	0xffffffff


	//   ....[132]....
        /*0ce4*/ 	.word	0xffffffff


	//   ....[133]....
        /*0ce8*/ 	.word	0xffffffff


	//   ....[134]....
        /*0cec*/ 	.word	0xffffffff


	//   ....[135]....
        /*0cf0*/ 	.word	0xffffffff


	//   ....[136]....
        /*0cf4*/ 	.word	0xffffffff


	//   ....[137]....
        /*0cf8*/ 	.word	0xffffffff


	//   ....[138]....
        /*0cfc*/ 	.word	0xffffffff


	//   ....[139]....
        /*0d00*/ 	.word	0xffffffff


	//   ....[140]....
        /*0d04*/ 	.word	0xffffffff


	//   ....[141]....
        /*0d08*/ 	.word	0xffffffff


	//   ....[142]....
        /*0d0c*/ 	.word	0xffffffff


	//   ....[143]....
        /*0d10*/ 	.word	0xffffffff


	//   ....[144]....
        /*0d14*/ 	.word	0x0500000f


	//   ....[145]....
        /*0d18*/ 	.word	0x0500000f


	//   ....[146]....
        /*0d1c*/ 	.word	0x0500000f


	//   ....[147]....
        /*0d20*/ 	.word	0x0500000f


	//   ....[148]....
        /*0d24*/ 	.word	0x0500000f


	//   ....[149]....
        /*0d28*/ 	.word	0x0500000f


	//   ....[150]....
        /*0d2c*/ 	.word	0x0500000f


	//   ....[151]....
        /*0d30*/ 	.word	0x0500000f


	//   ....[152]....
        /*0d34*/ 	.word	0x0500000f


	//   ....[153]....
        /*0d38*/ 	.word	0x0500000f


	//   ....[154]....
        /*0d3c*/ 	.word	0x0500000f


	//   ....[155]....
        /*0d40*/ 	.word	0x0500000f


	//   ....[156]....
        /*0d44*/ 	.word	0x0500000f


	//   ....[157]....
        /*0d48*/ 	.word	0x0500000f


	//   ....[158]....
        /*0d4c*/ 	.word	0x0500000f


	//   ....[159]....
        /*0d50*/ 	.word	0x0500000f


	//   ....[160]....
        /*0d54*/ 	.word	0x0500000f


	//   ....[161]....
        /*0d58*/ 	.word	0x0500000f


	//   ....[162]....
        /*0d5c*/ 	.word	0x0500000f


	//   ....[163]....
        /*0d60*/ 	.word	0x0500000f


	//   ....[164]....
        /*0d64*/ 	.word	0x0500000f


	//   ....[165]....
        /*0d68*/ 	.word	0x0500000f


	//   ....[166]....
        /*0d6c*/ 	.word	0x0500000f


	//   ....[167]....
        /*0d70*/ 	.word	0x0500000f


	//   ....[168]....
        /*0d74*/ 	.word	0x0500000f


	//   ....[169]....
        /*0d78*/ 	.word	0x0500000f


	//   ....[170]....
        /*0d7c*/ 	.word	0x0500000f


	//   ....[171]....
        /*0d80*/ 	.word	0x0500000f


	//   ....[172]....
        /*0d84*/ 	.word	0x0500000f


	//   ....[173]....
        /*0d88*/ 	.word	0x0500000f


	//   ....[174]....
        /*0d8c*/ 	.word	0x0500000f


	//   ....[175]....
        /*0d90*/ 	.word	0x0500000f


	//   ....[176]....
        /*0d94*/ 	.word	0x0500000f


	//   ....[177]....
        /*0d98*/ 	.word	0x0500000f


	//   ....[178]....
        /*0d9c*/ 	.word	0x0500000f


	//   ....[179]....
        /*0da0*/ 	.word	0x0500000f


	//   ....[180]....
        /*0da4*/ 	.word	0x0500000f


	//   ....[181]....
        /*0da8*/ 	.word	0x0500000f


	//   ....[182]....
        /*0dac*/ 	.word	0x0500000f


	//   ....[183]....
        /*0db0*/ 	.word	0x0500000f


	//   ....[184]....
        /*0db4*/ 	.word	0x0500000f


	//   ....[185]....
        /*0db8*/ 	.word	0x0500000f


	//   ....[186]....
        /*0dbc*/ 	.word	0x0500000f


	//   ....[187]....
        /*0dc0*/ 	.word	0x0500000f


	//   ....[188]....
        /*0dc4*/ 	.word	0x0500000f


	//   ....[189]....
        /*0dc8*/ 	.word	0x0500000f


	//   ....[190]....
        /*0dcc*/ 	.word	0x0500000f


	//   ....[191]....
        /*0dd0*/ 	.word	0x0500000f


	//   ....[192]....
        /*0dd4*/ 	.word	0x0500000f


	//   ....[193]....
        /*0dd8*/ 	.word	0x0500000f


	//   ....[194]....
        /*0ddc*/ 	.word	0x0500000f


	//   ....[195]....
        /*0de0*/ 	.word	0x0500000f


	//   ....[196]....
        /*0de4*/ 	.word	0x0500000f


	//   ....[197]....
        /*0de8*/ 	.word	0x0500000f


	//   ....[198]....
        /*0dec*/ 	.word	0x0500000f


	//   ....[199]....
        /*0df0*/ 	.word	0x0500000f


	//   ....[200]....
        /*0df4*/ 	.word	0x0500000f


	//   ....[201]....
        /*0df8*/ 	.word	0x0500000f


	//   ....[202]....
        /*0dfc*/ 	.word	0x0500000f


	//   ....[203]....
        /*0e00*/ 	.word	0x0500000f


	//   ....[204]....
        /*0e04*/ 	.word	0x0500000f


	//   ....[205]....
        /*0e08*/ 	.word	0x0500000f


	//   ....[206]....
        /*0e0c*/ 	.word	0x0500000f


	//   ....[207]....
        /*0e10*/ 	.word	0x0500000f


	//   ....[208]....
        /*0e14*/ 	.word	0x0500000f


	//   ....[209]....
        /*0e18*/ 	.word	0x0500000f


	//   ....[210]....
        /*0e1c*/ 	.word	0x0500000f


	//   ....[211]....
        /*0e20*/ 	.word	0x0500000f


	//   ....[212]....
        /*0e24*/ 	.word	0x0500000f


	//----- nvinfo : EIATTR_COOP_GROUP_INSTR_OFFSETS
	.align		4
.L_485:
        /*0e28*/ 	.byte	0x04, 0x28
        /*0e2a*/ 	.short	(.L_487 - .L_486)


	//   ....[0]....
.L_486:
        /*0e2c*/ 	.word	0x00000060


	//   ....[1]....
        /*0e30*/ 	.word	0x000001a0


	//   ....[2]....
        /*0e34*/ 	.word	0x000001f0


	//   ....[3]....
        /*0e38*/ 	.word	0x00000420


	//   ....[4]....
        /*0e3c*/ 	.word	0x00000580


	//   ....[5]....
        /*0e40*/ 	.word	0x000006a0


	//   ....[6]....
        /*0e44*/ 	.word	0x00000800


	//   ....[7]....
        /*0e48*/ 	.word	0x00009a50


	//   ....[8]....
        /*0e4c*/ 	.word	0x0000a170


	//   ....[9]....
        /*0e50*/ 	.word	0x0000a180


	//   ....[10]....
        /*0e54*/ 	.word	0x0000a190


	//   ....[11]....
        /*0e58*/ 	.word	0x0000a1a0


	//   ....[12]....
        /*0e5c*/ 	.word	0x0000a780


	//   ....[13]....
        /*0e60*/ 	.word	0x0000a790


	//   ....[14]....
        /*0e64*/ 	.word	0x0000a7a0


	//   ....[15]....
        /*0e68*/ 	.word	0x0000a7b0


	//   ....[16]....
        /*0e6c*/ 	.word	0x0000ad10


	//   ....[17]....
        /*0e70*/ 	.word	0x0000ad20


	//   ....[18]....
        /*0e74*/ 	.word	0x0000ad30


	//   ....[19]....
        /*0e78*/ 	.word	0x0000ad40


	//   ....[20]....
        /*0e7c*/ 	.word	0x0000b2c0


	//   ....[21]....
        /*0e80*/ 	.word	0x0000b2d0


	//   ....[22]....
        /*0e84*/ 	.word	0x0000b2e0


	//   ....[23]....
        /*0e88*/ 	.word	0x0000b2f0


	//   ....[24]....
        /*0e8c*/ 	.word	0x0000e9c0


	//   ....[25]....
        /*0e90*/ 	.word	0x0000e9d0


	//   ....[26]....
        /*0e94*/ 	.word	0x0000e9e0


	//   ....[27]....
        /*0e98*/ 	.word	0x0000e9f0


	//   ....[28]....
        /*0e9c*/ 	.word	0x0000eed0


	//   ....[29]....
        /*0ea0*/ 	.word	0x0000eee0


	//   ....[30]....
        /*0ea4*/ 	.word	0x0000eef0


	//   ....[31]....
        /*0ea8*/ 	.word	0x0000ef00


	//   ....[32]....
        /*0eac*/ 	.word	0x0000f360


	//   ....[33]....
        /*0eb0*/ 	.word	0x0000f370


	//   ....[34]....
        /*0eb4*/ 	.word	0x0000f380


	//   ....[35]....
        /*0eb8*/ 	.word	0x0000f390


	//   ....[36]....
        /*0ebc*/ 	.word	0x0000f7f0


	//   ....[37]....
        /*0ec0*/ 	.word	0x0000f800


	//   ....[38]....
        /*0ec4*/ 	.word	0x0000f810


	//   ....[39]....
        /*0ec8*/ 	.word	0x0000f820


	//   ....[40]....
        /*0ecc*/ 	.word	0x00014020


	//   ....[41]....
        /*0ed0*/ 	.word	0x000142a0


	//   ....[42]....
        /*0ed4*/ 	.word	0x00014b90


	//   ....[43]....
        /*0ed8*/ 	.word	0x00014c60


	//   ....[44]....
        /*0edc*/ 	.word	0x000150a0


	//   ....[45]....
        /*0ee0*/ 	.word	0x00015110


	//   ....[46]....
        /*0ee4*/ 	.word	0x000172d0


	//   ....[47]....
        /*0ee8*/ 	.word	0x00017500


	//   ....[48]....
        /*0eec*/ 	.word	0x00017c50


	//   ....[49]....
        /*0ef0*/ 	.word	0x00017cb0


	//   ....[50]....
        /*0ef4*/ 	.word	0x00018130


	//   ....[51]....
        /*0ef8*/ 	.word	0x000181a0


	//   ....[52]....
        /*0efc*/ 	.word	0x0001a090


	//   ....[53]....
        /*0f00*/ 	.word	0x0001a0c0


	//   ....[54]....
        /*0f04*/ 	.word	0x0001a270


	//   ....[55]....
        /*0f08*/ 	.word	0x0001a4c0


	//   ....[56]....
        /*0f0c*/ 	.word	0x0001c160


	//   ....[57]....
        /*0f10*/ 	.word	0x0001c3a0


	//   ....[58]....
        /*0f14*/ 	.word	0x0001cb00


	//   ....[59]....
        /*0f18*/ 	.word	0x0001cb80


	//   ....[60]....
        /*0f1c*/ 	.word	0x0001d000


	//   ....[61]....
        /*0f20*/ 	.word	0x0001d070


	//   ....[62]....
        /*0f24*/ 	.word	0x0001dfd0


	//   ....[63]....
        /*0f28*/ 	.word	0x0001e1f0


	//   ....[64]....
        /*0f2c*/ 	.word	0x0001e220


	//   ....[65]....
        /*0f30*/ 	.word	0x0001e230


	//   ....[66]....
        /*0f34*/ 	.word	0x0001fce0


	//   ....[67]....
        /*0f38*/ 	.word	0x0001fcf0


	//   ....[68]....
        /*0f3c*/ 	.word	0x0001fd00


	//   ....[69]....
        /*0f40*/ 	.word	0x0001fd10


	//   ....[70]....
        /*0f44*/ 	.word	0x000207a0


	//   ....[71]....
        /*0f48*/ 	.word	0x000207c0


	//   ....[72]....
        /*0f4c*/ 	.word	0x00020910


	//   ....[73]....
        /*0f50*/ 	.word	0x00020930


	//   ....[74]....
        /*0f54*/ 	.word	0x00020a80


	//   ....[75]....
        /*0f58*/ 	.word	0x00020aa0


	//   ....[76]....
        /*0f5c*/ 	.word	0x00020c00


	//   ....[77]....
        /*0f60*/ 	.word	0x00020c20


	//   ....[78]....
        /*0f64*/ 	.word	0x00021370


	//   ....[79]....
        /*0f68*/ 	.word	0x000213b0


	//   ....[80]....
        /*0f6c*/ 	.word	0x00021ea0


	//   ....[81]....
        /*0f70*/ 	.word	0x00021eb0


	//   ....[82]....
        /*0f74*/ 	.word	0x00023050


	//   ....[83]....
        /*0f78*/ 	.word	0x00023060


	//   ....[84]....
        /*0f7c*/ 	.word	0x000231c0


	//   ....[85]....
        /*0f80*/ 	.word	0x000231e0


	//   ....[86]....
        /*0f84*/ 	.word	0x00023330


	//   ....[87]....
        /*0f88*/ 	.word	0x00023350


	//   ....[88]....
        /*0f8c*/ 	.word	0x000234b0


	//   ....[89]....
        /*0f90*/ 	.word	0x000234d0


	//   ....[90]....
        /*0f94*/ 	.word	0x000236b0


	//   ....[91]....
        /*0f98*/ 	.word	0x000238d0


	//   ....[92]....
        /*0f9c*/ 	.word	0x00023900


	//   ....[93]....
        /*0fa0*/ 	.word	0x00023930


	//   ....[94]....
        /*0fa4*/ 	.word	0x00023960


	//   ....[95]....
        /*0fa8*/ 	.word	0x00023990


	//   ....[96]....
        /*0fac*/ 	.word	0x000239c0


	//   ....[97]....
        /*0fb0*/ 	.word	0x00023b70


	//   ....[98]....
        /*0fb4*/ 	.word	0x00023ba0


	//   ....[99]....
        /*0fb8*/ 	.word	0x00023bd0


	//   ....[100]....
        /*0fbc*/ 	.word	0x00023c00


	//   ....[101]....
        /*0fc0*/ 	.word	0x00023c30


	//   ....[102]....
        /*0fc4*/ 	.word	0x00023c60


	//   ....[103]....
        /*0fc8*/ 	.word	0x00023d00


	//   ....[104]....
        /*0fcc*/ 	.word	0x00023d30


	//   ....[105]....
        /*0fd0*/ 	.word	0x00023d40


	//   ....[106]....
        /*0fd4*/ 	.word	0x00023d70


	//   ....[107]....
        /*0fd8*/ 	.word	0x00025770


	//   ....[108]....
        /*0fdc*/ 	.word	0x00027d20


	//   ....[109]....
        /*0fe0*/ 	.word	0x00028930


	//   ....[110]....
        /*0fe4*/ 	.word	0x00028950


	//   ....[111]....
        /*0fe8*/ 	.word	0x00028970


	//   ....[112]....
        /*0fec*/ 	.word	0x00028a20


	//   ....[113]....
        /*0ff0*/ 	.word	0x00028a90


	//   ....[114]....
        /*0ff4*/ 	.word	0x00028ae0


	//   ....[115]....
        /*0ff8*/ 	.word	0x00028b50


	//   ....[116]....
        /*0ffc*/ 	.word	0x00028ba0


	//   ....[117]....
        /*1000*/ 	.word	0x00028c10


	//   ....[118]....
        /*1004*/ 	.word	0x00028c60


	//   ....[119]....
        /*1008*/ 	.word	0x00028cd0


	//   ....[120]....
        /*100c*/ 	.word	0x00028d20


	//   ....[121]....
        /*1010*/ 	.word	0x00028d90


	//   ....[122]....
        /*1014*/ 	.word	0x00028de0


	//   ....[123]....
        /*1018*/ 	.word	0x00028e50


	//   ....[124]....
        /*101c*/ 	.word	0x00028ea0


	//   ....[125]....
        /*1020*/ 	.word	0x0002c5f0


	//   ....[126]....
        /*1024*/ 	.word	0x0002c620


	//   ....[127]....
        /*1028*/ 	.word	0x0002c680


	//   ....[128]....
        /*102c*/ 	.word	0x0002c6b0


	//   ....[129]....
        /*1030*/ 	.word	0x0002c6e0


	//   ....[130]....
        /*1034*/ 	.word	0x0002c710


	//   ....[131]....
        /*1038*/ 	.word	0x0002c740


	//   ....[132]....
        /*103c*/ 	.word	0x0002c770


	//   ....[133]....
        /*1040*/ 	.word	0x0002c930


	//   ....[134]....
        /*1044*/ 	.word	0x0002c970


	//   ....[135]....
        /*1048*/ 	.word	0x0002c9a0


	//   ....[136]....
        /*104c*/ 	.word	0x0002c9d0


	//   ....[137]....
        /*1050*/ 	.word	0x0002ca00


	//   ....[138]....
        /*1054*/ 	.word	0x0002ca30


	//   ....[139]....
        /*1058*/ 	.word	0x0002cb00


	//   ....[140]....
        /*105c*/ 	.word	0x0002cb20


	//   ....[141]....
        /*1060*/ 	.word	0x0002cb30


	//   ....[142]....
        /*1064*/ 	.word	0x0002cbb0


	//   ....[143]....
        /*1068*/ 	.word	0x0002d6f0


	//   ....[144]....
        /*106c*/ 	.word	0x0002db50


	//   ....[145]....
        /*1070*/ 	.word	0x0002dbe0


	//   ....[146]....
        /*1074*/ 	.word	0x0002dc30


	//   ....[147]....
        /*1078*/ 	.word	0x0002dc80


	//   ....[148]....
        /*107c*/ 	.word	0x0002dd20


	//   ....[149]....
        /*1080*/ 	.word	0x0002ddb0


	//   ....[150]....
        /*1084*/ 	.word	0x0002de00


	//   ....[151]....
        /*1088*/ 	.word	0x0002de50


	//   ....[152]....
        /*108c*/ 	.word	0x0002def0


	//   ....[153]....
        /*1090*/ 	.word	0x0002df80


	//   ....[154]....
        /*1094*/ 	.word	0x0002dfd0


	//   ....[155]....
        /*1098*/ 	.word	0x0002e020


	//   ....[156]....
        /*109c*/ 	.word	0x0002e0c0


	//   ....[157]....
        /*10a0*/ 	.word	0x0002e150


	//   ....[158]....
        /*10a4*/ 	.word	0x0002e1a0


	//   ....[159]....
        /*10a8*/ 	.word	0x0002e1f0


	//   ....[160]....
        /*10ac*/ 	.word	0x0002e2e0


	//   ....[161]....
        /*10b0*/ 	.word	0x0002e370


	//   ....[162]....
        /*10b4*/ 	.word	0x0002e3c0


	//   ....[163]....
        /*10b8*/ 	.word	0x0002e410


	//   ....[164]....
        /*10bc*/ 	.word	0x0002e4a0


	//   ....[165]....
        /*10c0*/ 	.word	0x0002e530


	//   ....[166]....
        /*10c4*/ 	.word	0x0002e580


	//   ....[167]....
        /*10c8*/ 	.word	0x0002e5d0


	//   ....[168]....
        /*10cc*/ 	.word	0x0002e660


	//   ....[169]....
        /*10d0*/ 	.word	0x0002e6f0


	//   ....[170]....
        /*10d4*/ 	.word	0x0002e740


	//   ....[171]....
        /*10d8*/ 	.word	0x0002e790


	//   ....[172]....
        /*10dc*/ 	.word	0x0002e820


	//   ....[173]....
        /*10e0*/ 	.word	0x0002e8b0


	//   ....[174]....
        /*10e4*/ 	.word	0x0002e900


	//   ....[175]....
        /*10e8*/ 	.word	0x0002e950


	//   ....[176]....
        /*10ec*/ 	.word	0x0002ecf0


	//   ....[177]....
        /*10f0*/ 	.word	0x0002efe0


	//   ....[178]....
        /*10f4*/ 	.word	0x0002f160


	//   ....[179]....
        /*10f8*/ 	.word	0x0002f1b0


	//   ....[180]....
        /*10fc*/ 	.word	0x0002f340


	//   ....[181]....
        /*1100*/ 	.word	0x0002f390


	//   ....[182]....
        /*1104*/ 	.word	0x0002f4d0


	//   ....[183]....
        /*1108*/ 	.word	0x0002f520


	//   ....[184]....
        /*110c*/ 	.word	0x0002f660


	//   ....[185]....
        /*1110*/ 	.word	0x0002f6b0


	//   ....[186]....
        /*1114*/ 	.word	0x0002f7f0


	//   ....[187]....
        /*1118*/ 	.word	0x0002f840


	//   ....[188]....
        /*111c*/ 	.word	0x0002f980


	//   ....[189]....
        /*1120*/ 	.word	0x0002f9d0


	//   ....[190]....
        /*1124*/ 	.word	0x0002fb10


	//   ....[191]....
        /*1128*/ 	.word	0x0002fb60


	//   ....[192]....
        /*112c*/ 	.word	0x0002fc80


	//   ....[193]....
        /*1130*/ 	.word	0x0002fcd0


	//   ....[194]....
        /*1134*/ 	.word	0x00030000


	//   ....[195]....
        /*1138*/ 	.word	0x000300b0


	//   ....[196]....
        /*113c*/ 	.word	0x00030240


	//   ....[197]....
        /*1140*/ 	.word	0x000302d0


	//   ....[198]....
        /*1144*/ 	.word	0x00030350


	//   ....[199]....
        /*1148*/ 	.word	0x000303d0


	//   ....[200]....
        /*114c*/ 	.word	0x00030450


	//   ....[201]....
        /*1150*/ 	.word	0x000304e0


	//   ....[202]....
        /*1154*/ 	.word	0x00030580


	//   ....[203]....
        /*1158*/ 	.word	0x00030640


	//   ....[204]....
        /*115c*/ 	.word	0x000306c0


	//   ....[205]....
        /*1160*/ 	.word	0x00030740


	//   ....[206]....
        /*1164*/ 	.word	0x000307c0


	//   ....[207]....
        /*1168*/ 	.word	0x00030850


	//   ....[208]....
        /*116c*/ 	.word	0x000308d0


	//   ....[209]....
        /*1170*/ 	.word	0x00030980


	//   ....[210]....
        /*1174*/ 	.word	0x000309d0


	//   ....[211]....
        /*1178*/ 	.word	0x00030a90


	//   ....[212]....
        /*117c*/ 	.word	0x00030bc0


	//----- nvinfo : EIATTR_REG_RECONFIG
	.align		4
.L_487:
        /*1180*/ 	.byte	0x01, 0x54
	.zero		2


	//----- nvinfo : EIATTR_SYSCALL_OFFSETS
	.align		4
        /*1184*/ 	.byte	0x04, 0x46
        /*1186*/ 	.short	(.L_489 - .L_488)


	//   ....[0]....
.L_488:
        /*1188*/ 	.word	0x000027a0


	//   ....[1]....
        /*118c*/ 	.word	0x000028f0


	//   ....[2]....
        /*1190*/ 	.word	0x00009bf0


	//   ....[3]....
        /*1194*/ 	.word	0x00009f10


	//   ....[4]....
        /*1198*/ 	.word	0x00027940


	//   ....[5]....
        /*119c*/ 	.word	0x00027a90


	//   ....[6]....
        /*11a0*/ 	.word	0x00027b80


	//   ....[7]....
        /*11a4*/ 	.word	0x00028480


	//----- nvinfo : EIATTR_MBARRIER_INSTR_OFFSETS
	.align		4
.L_489:
        /*11a8*/ 	.byte	0x04, 0x39
        /*11aa*/ 	.short	(.L_491 - .L_490)


	//   ....[0]....
.L_490:
        /*11ac*/ 	.word	0x000002d0
        /*11b0*/ 	.word	0x000000ff
        /*11b4*/ 	.word	0x00030800
        /*11b8*/ 	.short	0x0100
        /*11ba*/ 	.byte	0x08
	.zero		1


	//   ....[1]....
        /*11bc*/ 	.word	0x000002e0
        /*11c0*/ 	.word	0x000000ff
        /*11c4*/ 	.word	0x00030820
        /*11c8*/ 	.short	0x0100
        /*11ca*/ 	.byte	0x08
	.zero		1


	//   ....[2]....
        /*11cc*/ 	.word	0x000003d0
        /*11d0*/ 	.word	0x000000ff
        /*11d4*/ 	.word	0x00030830
        /*11d8*/ 	.short	0x0100
        /*11da*/ 	.byte	0x08
	.zero		1


	//   ....[3]....
        /*11dc*/ 	.word	0x000003e0
        /*11e0*/ 	.word	0x000000ff
        /*11e4*/ 	.word	0x00030840
        /*11e8*/ 	.short	0x0100
        /*11ea*/ 	.byte	0x08
	.zero		1


	//   ....[4]....
        /*11ec*/ 	.word	0x000003f0
        /*11f0*/ 	.word	0x000000ff
        /*11f4*/ 	.word	0x00030838
        /*11f8*/ 	.short	0x0100
        /*11fa*/ 	.byte	0x08
	.zero		1


	//   ....[5]....
        /*11fc*/ 	.word	0x00000400
        /*1200*/ 	.word	0x000000ff
        /*1204*/ 	.word	0x00030848
        /*1208*/ 	.short	0x0100
        /*120a*/ 	.byte	0x08
	.zero		1


	//   ....[6]....
        /*120c*/ 	.word	0x00000530
        /*1210*/ 	.word	0x000000ff
        /*1214*/ 	.word	0x00030850
        /*1218*/ 	.short	0x0100
        /*121a*/ 	.byte	0x08
	.zero		1


	//   ....[7]....
        /*121c*/ 	.word	0x00000540
        /*1220*/ 	.word	0x000000ff
        /*1224*/ 	.word	0x00030860
        /*1228*/ 	.short	0x0100
        /*122a*/ 	.byte	0x08
	.zero		1


	//   ....[8]....
        /*122c*/ 	.word	0x00000550
        /*1230*/ 	.word	0x000000ff
        /*1234*/ 	.word	0x00030858
        /*1238*/ 	.short	0x0100
        /*123a*/ 	.byte	0x08
	.zero		1


	//   ....[9]....
        /*123c*/ 	.word	0x00000560
        /*1240*/ 	.word	0x000000ff
        /*1244*/ 	.word	0x00030868
        /*1248*/ 	.short	0x0100
        /*124a*/ 	.byte	0x08
	.zero		1


	//   ....[10]....
        /*124c*/ 	.word	0x00000650
        /*1250*/ 	.word	0x000000ff
        /*1254*/ 	.word	0x00030870
        /*1258*/ 	.short	0x0100
        /*125a*/ 	.byte	0x06
	.zero		1


	//   ....[11]....
        /*125c*/ 	.word	0x00000660
        /*1260*/ 	.word	0x000000ff
        /*1264*/ 	.word	0x00030880
        /*1268*/ 	.short	0x0100
        /*126a*/ 	.byte	0x06
	.zero		1


	//   ....[12]....
        /*126c*/ 	.word	0x00000670
        /*1270*/ 	.word	0x000000ff
        /*1274*/ 	.word	0x00030878
        /*1278*/ 	.short	0x0100
        /*127a*/ 	.byte	0x06
	.zero		1


	//   ....[13]....
        /*127c*/ 	.word	0x00000680
        /*1280*/ 	.word	0x000000ff
        /*1284*/ 	.word	0x00030888
        /*1288*/ 	.short	0x0100
        /*128a*/ 	.byte	0x06
	.zero		1


	//   ....[14]....
        /*128c*/ 	.word	0x000007b0
        /*1290*/ 	.word	0x000000ff
        /*1294*/ 	.word	0x00030890
        /*1298*/ 	.short	0x0100
        /*129a*/ 	.byte	0x08
	.zero		1


	//   ....[15]....
        /*129c*/ 	.word	0x000007c0
        /*12a0*/ 	.word	0x000000ff
        /*12a4*/ 	.word	0x000308a0
        /*12a8*/ 	.short	0x0100
        /*12aa*/ 	.byte	0x08
	.zero		1


	//   ....[16]....
        /*12ac*/ 	.word	0x000007d0
        /*12b0*/ 	.word	0x000000ff
        /*12b4*/ 	.word	0x00030898
        /*12b8*/ 	.short	0x0100
        /*12ba*/ 	.byte	0x08
	.zero		1


	//   ....[17]....
        /*12bc*/ 	.word	0x000007e0
        /*12c0*/ 	.word	0x000000ff
        /*12c4*/ 	.word	0x000308a8
        /*12c8*/ 	.short	0x0100
        /*12ca*/ 	.byte	0x08
	.zero		1


	//   ....[18]....
        /*12cc*/ 	.word	0x00000910
        /*12d0*/ 	.word	0x000000ff
        /*12d4*/ 	.word	0x000308b0
        /*12d8*/ 	.short	0x0100
        /*12da*/ 	.byte	0x08
	.zero		1


	//   ....[19]....
        /*12dc*/ 	.word	0x00000920
        /*12e0*/ 	.word	0x000000ff
        /*12e4*/ 	.word	0x000308c0
        /*12e8*/ 	.short	0x0100
        /*12ea*/ 	.byte	0x08
	.zero		1


	//   ....[20]....
        /*12ec*/ 	.word	0x00000930
        /*12f0*/ 	.word	0x000000ff
        /*12f4*/ 	.word	0x000308b8
        /*12f8*/ 	.short	0x0100
        /*12fa*/ 	.byte	0x08
	.zero		1


	//   ....[21]....
        /*12fc*/ 	.word	0x00000940
        /*1300*/ 	.word	0x000000ff
        /*1304*/ 	.word	0x000308c8
        /*1308*/ 	.short	0x0100
        /*130a*/ 	.byte	0x08
	.zero		1


	//   ....[22]....
        /*130c*/ 	.word	0x00003e80
        /*1310*/ 	.word	0x00000063
        /*1314*/ 	.word	0x00030890
        /*1318*/ 	.short	0x010a
        /*131a*/ 	.byte	0x3f
	.zero		1


	//   ....[23]....
        /*131c*/ 	.word	0x00006200
        /*1320*/ 	.word	0x00000063
        /*1324*/ 	.word	0x00030890
        /*1328*/ 	.short	0x010a
        /*132a*/ 	.byte	0x3f
	.zero		1


	//   ....[24]....
        /*132c*/ 	.word	0x00008500
        /*1330*/ 	.word	0x00000063
        /*1334*/ 	.word	0x00030890
        /*1338*/ 	.short	0x010a
        /*133a*/ 	.byte	0x3f
	.zero		1


	//   ....[25]....
        /*133c*/ 	.word	0x00008840
        /*1340*/ 	.word	0x00000024
        /*1344*/ 	.word	0x00000000
        /*1348*/ 	.short	0x0101
        /*134a*/ 	.byte	0x3f
	.zero		1


	//   ....[26]....
        /*134c*/ 	.word	0x00008880
        /*1350*/ 	.word	0x00000063
        /*1354*/ 	.word	0x000308b0
        /*1358*/ 	.short	0x010a
        /*135a*/ 	.byte	0x3f
	.zero		1


	//   ....[27]....
        /*135c*/ 	.word	0x00008e40
        /*1360*/ 	.word	0x00000063
        /*1364*/ 	.word	0x00000000
        /*1368*/ 	.short	0x0101
        /*136a*/ 	.byte	0x3f
	.zero		1


	//   ....[28]....
        /*136c*/ 	.word	0x00009c90
        /*1370*/ 	.word	0x00000010
        /*1374*/ 	.word	0x00030800
        /*1378*/ 	.short	0x010a
        /*137a*/ 	.byte	0x3f
	.zero		1


	//   ....[29]....
        /*137c*/ 	.word	0x00009ce0
        /*1380*/ 	.word	0x00000010
        /*1384*/ 	.word	0x00030800
        /*1388*/ 	.short	0x010a
        /*138a*/ 	.byte	0x3f
	.zero		1


	//   ....[30]....
        /*138c*/ 	.word	0x0000b720
        /*1390*/ 	.word	0x00000010
        /*1394*/ 	.word	0x00030800
        /*1398*/ 	.short	0x010a
        /*139a*/ 	.byte	0x3f
	.zero		1


	//   ....[31]....
        /*139c*/ 	.word	0x0000fb30
        /*13a0*/ 	.word	0x00000010
        /*13a4*/ 	.word	0x00030800
        /*13a8*/ 	.short	0x010a
        /*13aa*/ 	.byte	0x3f
	.zero		1


	//   ....[32]....
        /*13ac*/ 	.word	0x00013390
        /*13b0*/ 	.word	0x0000003b
        /*13b4*/ 	.word	0x00030830
        /*13b8*/ 	.short	0x010a
        /*13ba*/ 	.byte	0x3f
	.zero		1


	//   ....[33]....
        /*13bc*/ 	.word	0x00013400
        /*13c0*/ 	.word	0x0000003b
        /*13c4*/ 	.word	0x00030830
        /*13c8*/ 	.short	0x010a
        /*13ca*/ 	.byte	0x3f
	.zero		1


	//   ....[34]....
        /*13cc*/ 	.word	0x000140c0
        /*13d0*/ 	.word	0x00000000
        /*13d4*/ 	.word	0x00000000
        /*13d8*/ 	.short	0x0101
        /*13da*/ 	.byte	0x3f
	.zero		1


	//   ....[35]....
        /*13dc*/ 	.word	0x00015db0
        /*13e0*/ 	.word	0x000000e8
        /*13e4*/ 	.word	0x00030830
        /*13e8*/ 	.short	0x010a
        /*13ea*/ 	.byte	0x3f
	.zero		1


	//   ....[36]....
        /*13ec*/ 	.word	0x00015e40
        /*13f0*/ 	.word	0x000000e8
        /*13f4*/ 	.word	0x00030830
        /*13f8*/ 	.short	0x010a
        /*13fa*/ 	.byte	0x3f
	.zero		1


	//   ....[37]....
        /*13fc*/ 	.word	0x00016f60
        /*1400*/ 	.word	0x00000000
        /*1404*/ 	.word	0x00030850
        /*1408*/ 	.short	0x010a
        /*140a*/ 	.byte	0x3f
	.zero		1


	//   ....[38]....
        /*140c*/ 	.word	0x00016fb0
        /*1410*/ 	.word	0x00000000
        /*1414*/ 	.word	0x00030850
        /*1418*/ 	.short	0x010a
        /*141a*/ 	.byte	0x3f
	.zero		1


	//   ....[39]....
        /*141c*/ 	.word	0x00017310
        /*1420*/ 	.word	0x00000002
        /*1424*/ 	.word	0x00000000
        /*1428*/ 	.short	0x0101
        /*142a*/ 	.byte	0x3f
	.zero		1


	//   ....[40]....
        /*142c*/ 	.word	0x00017a20
        /*1430*/ 	.word	0x00000000
        /*1434*/ 	.word	0x00000000
        /*1438*/ 	.short	0x0101
        /*143a*/ 	.byte	0x3f
	.zero		1


	//   ....[41]....
        /*143c*/ 	.word	0x00018be0
        /*1440*/ 	.word	0x00000004
        /*1444*/ 	.word	0x00030830
        /*1448*/ 	.short	0x010a
        /*144a*/ 	.byte	0x3f
	.zero		1


	//   ....[42]....
        /*144c*/ 	.word	0x00018c70
        /*1450*/ 	.word	0x00000004
        /*1454*/ 	.word	0x00030830
        /*1458*/ 	.short	0x010a
        /*145a*/ 	.byte	0x3f
	.zero		1


	//   ....[43]....
        /*145c*/ 	.word	0x00019d90
        /*1460*/ 	.word	0x000000cc
        /*1464*/ 	.word	0x00030850
        /*1468*/ 	.short	0x010a
        /*146a*/ 	.byte	0x3f
	.zero		1


	//   ....[44]....
        /*146c*/ 	.word	0x00019de0
        /*1470*/ 	.word	0x000000cc
        /*1474*/ 	.word	0x00030850
        /*1478*/ 	.short	0x010a
        /*147a*/ 	.byte	0x3f
	.zero		1


	//   ....[45]....
        /*147c*/ 	.word	0x0001a600
        /*1480*/ 	.word	0x0000009e
        /*1484*/ 	.word	0x00000000
        /*1488*/ 	.short	0x0101
        /*148a*/ 	.byte	0x3f
	.zero		1


	//   ....[46]....
        /*148c*/ 	.word	0x0001a790
        /*1490*/ 	.word	0x000000cc
        /*1494*/ 	.word	0x00000000
        /*1498*/ 	.short	0x0101
        /*149a*/ 	.byte	0x3f
	.zero		1


	//   ....[47]....
        /*149c*/ 	.word	0x0001ac60
        /*14a0*/ 	.word	0x00000004
        /*14a4*/ 	.word	0x00030830
        /*14a8*/ 	.short	0x010a
        /*14aa*/ 	.byte	0x3f
	.zero		1


	//   ....[48]....
        /*14ac*/ 	.word	0x0001acf0
        /*14b0*/ 	.word	0x00000004
        /*14b4*/ 	.word	0x00030830
        /*14b8*/ 	.short	0x010a
        /*14ba*/ 	.byte	0x3f
	.zero		1


	//   ....[49]....
        /*14bc*/ 	.word	0x0001be10
        /*14c0*/ 	.word	0x00000000
        /*14c4*/ 	.word	0x00030850
        /*14c8*/ 	.short	0x010a
        /*14ca*/ 	.byte	0x3f
	.zero		1


	//   ....[50]....
        /*14cc*/ 	.word	0x0001be60
        /*14d0*/ 	.word	0x00000000
        /*14d4*/ 	.word	0x00030850
        /*14d8*/ 	.short	0x010a
        /*14da*/ 	.byte	0x3f
	.zero		1


	//   ....[51]....
        /*14dc*/ 	.word	0x0001c1a0
        /*14e0*/ 	.word	0x00000002
        /*14e4*/ 	.word	0x00000000
        /*14e8*/ 	.short	0x0101
        /*14ea*/ 	.byte	0x3f
	.zero		1


	//   ....[52]....
        /*14ec*/ 	.word	0x0001c8d0
        /*14f0*/ 	.word	0x00000000
        /*14f4*/ 	.word	0x00000000
        /*14f8*/ 	.short	0x0101
        /*14fa*/ 	.byte	0x3f
	.zero		1


	//   ....[53]....
        /*14fc*/ 	.word	0x0001def0
        /*1500*/ 	.word	0x00000003
        /*1504*/ 	.word	0x00030850
        /*1508*/ 	.short	0x010a
        /*150a*/ 	.byte	0x3f
	.zero		1


	//   ....[54]....
        /*150c*/ 	.word	0x0001df40
        /*1510*/ 	.word	0x00000003
        /*1514*/ 	.word	0x00030850
        /*1518*/ 	.short	0x010a
        /*151a*/ 	.byte	0x3f
	.zero		1


	//   ....[55]....
        /*151c*/ 	.word	0x0001e3b0
        /*1520*/ 	.word	0x00000003
        /*1524*/ 	.word	0x00000000
        /*1528*/ 	.short	0x0101
        /*152a*/ 	.byte	0x3f
	.zero		1


	//   ....[56]....
        /*152c*/ 	.word	0x000207b0
        /*1530*/ 	.word	0x00000000
        /*1534*/ 	.word	0x00000000
        /*1538*/ 	.short	0x0101
        /*153a*/ 	.byte	0x3f
	.zero		1


	//   ....[57]....
        /*153c*/ 	.word	0x000213d0
        /*1540*/ 	.word	0x00000006
        /*1544*/ 	.word	0x00000000
        /*1548*/ 	.short	0x0101
        /*154a*/ 	.byte	0x3f
	.zero		1


	//   ....[58]....
        /*154c*/ 	.word	0x00025850
        /*1550*/ 	.word	0x00000012
        /*1554*/ 	.word	0x00030820
        /*1558*/ 	.short	0x010a
        /*155a*/ 	.byte	0x3f
	.zero		1


	//   ....[59]....
        /*155c*/ 	.word	0x00025920
        /*1560*/ 	.word	0x00000005
        /*1564*/ 	.word	0x000308a0
        /*1568*/ 	.short	0x010a
        /*156a*/ 	.byte	0x3f
	.zero		1


	//   ....[60]....
        /*156c*/ 	.word	0x00025e50
        /*1570*/ 	.word	0x00000005
        /*1574*/ 	.word	0x000308c0
        /*1578*/ 	.short	0x010a
        /*157a*/ 	.byte	0x3f
	.zero		1


	//   ....[61]....
        /*157c*/ 	.word	0x000264e0
        /*1580*/ 	.word	0x00000007
        /*1584*/ 	.word	0x000308a0
        /*1588*/ 	.short	0x010a
        /*158a*/ 	.byte	0x3f
	.zero		1


	//   ....[62]....
        /*158c*/ 	.word	0x000269f0
        /*1590*/ 	.word	0x00000007
        /*1594*/ 	.word	0x000308c0
        /*1598*/ 	.short	0x010a
        /*159a*/ 	.byte	0x3f
	.zero		1


	//   ....[63]....
        /*159c*/ 	.word	0x00027f90
        /*15a0*/ 	.word	0x00000000
        /*15a4*/ 	.word	0x00030840
        /*15a8*/ 	.short	0x010a
        /*15aa*/ 	.byte	0x3f
	.zero		1


	//   ....[64]....
        /*15ac*/ 	.word	0x00028fb0
        /*15b0*/ 	.word	0x00000012
        /*15b4*/ 	.word	0x00030800
        /*15b8*/ 	.short	0x0107
        /*15ba*/ 	.byte	0x3f
	.zero		1


	//   ....[65]....
        /*15bc*/ 	.word	0x000290b0
        /*15c0*/ 	.word	0x00000012
        /*15c4*/ 	.word	0x00030800
        /*15c8*/ 	.short	0x0101
        /*15ca*/ 	.byte	0x3f
	.zero		1


	//   ....[66]....
        /*15cc*/ 	.word	0x000290d0
        /*15d0*/ 	.word	0x00000012
        /*15d4*/ 	.word	0x00030820
        /*15d8*/ 	.short	0x010a
        /*15da*/ 	.byte	0x3f
	.zero		1


	//   ....[67]....
        /*15dc*/ 	.word	0x00029500
        /*15e0*/ 	.word	0x00000003
        /*15e4*/ 	.word	0x00030840
        /*15e8*/ 	.short	0x010a
        /*15ea*/ 	.byte	0x3f
	.zero		1


	//   ....[68]....
        /*15ec*/ 	.word	0x00029a90
        /*15f0*/ 	.word	0x00000002
        /*15f4*/ 	.word	0x00030860
        /*15f8*/ 	.short	0x010a
        /*15fa*/ 	.byte	0x3f
	.zero		1


	//   ....[69]....
        /*15fc*/ 	.word	0x0002a320
        /*1600*/ 	.word	0x00000003
        /*1604*/ 	.word	0x00030840
        /*1608*/ 	.short	0x010a
        /*160a*/ 	.byte	0x3f
	.zero		1


	//   ....[70]....
        /*160c*/ 	.word	0x0002a8b0
        /*1610*/ 	.word	0x00000002
        /*1614*/ 	.word	0x00030860
        /*1618*/ 	.short	0x010a
        /*161a*/ 	.byte	0x3f
	.zero		1


	//   ....[71]....
        /*161c*/ 	.word	0x0002b0b0
        /*1620*/ 	.word	0x00000003
        /*1624*/ 	.word	0x00030840
        /*1628*/ 	.short	0x010a
        /*162a*/ 	.byte	0x3f
	.zero		1


	//   ....[72]....
        /*162c*/ 	.word	0x0002b630
        /*1630*/ 	.word	0x00000002
        /*1634*/ 	.word	0x00030860
        /*1638*/ 	.short	0x010a
        /*163a*/ 	.byte	0x3f
	.zero		1


	//   ....[73]....
        /*163c*/ 	.word	0x0002bdc0
        /*1640*/ 	.word	0x00000000
        /*1644*/ 	.word	0x00030860
        /*1648*/ 	.short	0x010a
        /*164a*/ 	.byte	0x3f
	.zero		1


	//   ....[74]....
        /*164c*/ 	.word	0x0002d670
        /*1650*/ 	.word	0x00000000
        /*1654*/ 	.word	0x00030820
        /*1658*/ 	.short	0x010a
        /*165a*/ 	.byte	0x3f
	.zero		1


	//   ....[75]....
        /*165c*/ 	.word	0x0002d840
        /*1660*/ 	.word	0x00000006
        /*1664*/ 	.word	0x00000000
        /*1668*/ 	.short	0x010a
        /*166a*/ 	.byte	0x3f
	.zero		1


	//   ....[76]....
        /*166c*/ 	.word	0x0002d8b0
        /*1670*/ 	.word	0x00000007
        /*1674*/ 	.word	0x00000000
        /*1678*/ 	.short	0x010a
        /*167a*/ 	.byte	0x3f
	.zero		1


	//   ....[77]....
        /*167c*/ 	.word	0x0002d920
        /*1680*/ 	.word	0x00000004
        /*1684*/ 	.word	0x00000000
        /*1688*/ 	.short	0x010a
        /*168a*/ 	.byte	0x3f
	.zero		1


	//   ....[78]....
        /*168c*/ 	.word	0x0002d950
        /*1690*/ 	.word	0x00000003
        /*1694*/ 	.word	0x00000000
        /*1698*/ 	.short	0x010a
        /*169a*/ 	.byte	0x3f
	.zero		1


	//   ....[79]....
        /*169c*/ 	.word	0x0002d9b0
        /*16a0*/ 	.word	0x00000063
        /*16a4*/ 	.word	0x00030890
        /*16a8*/ 	.short	0x010a
        /*16aa*/ 	.byte	0x3f
	.zero		1


	//   ....[80]....
        /*16ac*/ 	.word	0x0002da00
        /*16b0*/ 	.word	0x00000063
        /*16b4*/ 	.word	0x00030890
        /*16b8*/ 	.short	0x010a
        /*16ba*/ 	.byte	0x3f
	.zero		1


	//   ....[81]....
        /*16bc*/ 	.word	0x0002da50
        /*16c0*/ 	.word	0x00000063
        /*16c4*/ 	.word	0x00030890
        /*16c8*/ 	.short	0x010a
        /*16ca*/ 	.byte	0x3f
	.zero		1


	//   ....[82]....
        /*16cc*/ 	.word	0x0002daa0
        /*16d0*/ 	.word	0x00000063
        /*16d4*/ 	.word	0x000308b0
        /*16d8*/ 	.short	0x010a
        /*16da*/ 	.byte	0x3f
	.zero		1


	//   ....[83]....
        /*16dc*/ 	.word	0x0002e230
        /*16e0*/ 	.word	0x00000010
        /*16e4*/ 	.word	0x00030800
        /*16e8*/ 	.short	0x010a
        /*16ea*/ 	.byte	0x3f
	.zero		1


	//   ....[84]....
        /*16ec*/ 	.word	0x0002e990
        /*16f0*/ 	.word	0x00000010
        /*16f4*/ 	.word	0x00030800
        /*16f8*/ 	.short	0x010a
        /*16fa*/ 	.byte	0x3f
	.zero		1


	//   ....[85]....
        /*16fc*/ 	.word	0x0002e9e0
        /*1700*/ 	.word	0x0000003b
        /*1704*/ 	.word	0x00030830
        /*1708*/ 	.short	0x010a
        /*170a*/ 	.byte	0x3f
	.zero		1


	//   ....[86]....
        /*170c*/ 	.word	0x0002ea30
        /*1710*/ 	.word	0x000000e8
        /*1714*/ 	.word	0x00030830
        /*1718*/ 	.short	0x010a
        /*171a*/ 	.byte	0x3f
	.zero		1


	//   ....[87]....
        /*171c*/ 	.word	0x0002ea80
        /*1720*/ 	.word	0x00000000
        /*1724*/ 	.word	0x00030850
        /*1728*/ 	.short	0x010a
        /*172a*/ 	.byte	0x3f
	.zero		1


	//   ....[88]....
        /*172c*/ 	.word	0x0002ead0
        /*1730*/ 	.word	0x00000004
        /*1734*/ 	.word	0x00030830
        /*1738*/ 	.short	0x010a
        /*173a*/ 	.byte	0x3f
	.zero		1


	//   ....[89]....
        /*173c*/ 	.word	0x0002eb20
        /*1740*/ 	.word	0x000000cc
        /*1744*/ 	.word	0x00030850
        /*1748*/ 	.short	0x010a
        /*174a*/ 	.byte	0x3f
	.zero		1


	//   ....[90]....
        /*174c*/ 	.word	0x0002eb70
        /*1750*/ 	.word	0x00000004
        /*1754*/ 	.word	0x00030830
        /*1758*/ 	.short	0x010a
        /*175a*/ 	.byte	0x3f
	.zero		1


	//   ....[91]....
        /*175c*/ 	.word	0x0002ebc0
        /*1760*/ 	.word	0x00000000
        /*1764*/ 	.word	0x00030850
        /*1768*/ 	.short	0x010a
        /*176a*/ 	.byte	0x3f
	.zero		1


	//   ....[92]....
        /*176c*/ 	.word	0x0002ec10
        /*1770*/ 	.word	0x00000003
        /*1774*/ 	.word	0x00030850
        /*1778*/ 	.short	0x010a
        /*177a*/ 	.byte	0x3f
	.zero		1


	//   ....[93]....
        /*177c*/ 	.word	0x0002edc0
        /*1780*/ 	.word	0x00000012
        /*1784*/ 	.word	0x00030820
        /*1788*/ 	.short	0x010a
        /*178a*/ 	.byte	0x3f
	.zero		1


	//   ....[94]....
        /*178c*/ 	.word	0x0002ee10
        /*1790*/ 	.word	0x00000005
        /*1794*/ 	.word	0x000308a0
        /*1798*/ 	.short	0x010a
        /*179a*/ 	.byte	0x3f
	.zero		1


	//   ....[95]....
        /*179c*/ 	.word	0x0002ee60
        /*17a0*/ 	.word	0x00000005
        /*17a4*/ 	.word	0x000308c0
        /*17a8*/ 	.short	0x010a
        /*17aa*/ 	.byte	0x3f
	.zero		1


	//   ....[96]....
        /*17ac*/ 	.word	0x0002eeb0
        /*17b0*/ 	.word	0x00000007
        /*17b4*/ 	.word	0x000308a0
        /*17b8*/ 	.short	0x010a
        /*17ba*/ 	.byte	0x3f
	.zero		1


	//   ....[97]....
        /*17bc*/ 	.word	0x0002ef00
        /*17c0*/ 	.word	0x00000007
        /*17c4*/ 	.word	0x000308c0
        /*17c8*/ 	.short	0x010a
        /*17ca*/ 	.byte	0x3f
	.zero		1


	//   ....[98]....
        /*17cc*/ 	.word	0x0002f0a0
        /*17d0*/ 	.word	0x00000000
        /*17d4*/ 	.word	0x00030840
        /*17d8*/ 	.short	0x010a
        /*17da*/ 	.byte	0x3f
	.zero		1


	//   ....[99]....
        /*17dc*/ 	.word	0x0002fd10
        /*17e0*/ 	.word	0x00000012
        /*17e4*/ 	.word	0x00030820
        /*17e8*/ 	.short	0x010a
        /*17ea*/ 	.byte	0x3f
	.zero		1


	//   ....[100]....
        /*17ec*/ 	.word	0x0002fd60
        /*17f0*/ 	.word	0x00000003
        /*17f4*/ 	.word	0x00030840
        /*17f8*/ 	.short	0x010a
        /*17fa*/ 	.byte	0x3f
	.zero		1


	//   ....[101]....
        /*17fc*/ 	.word	0x0002fdb0
        /*1800*/ 	.word	0x00000002
        /*1804*/ 	.word	0x00030860
        /*1808*/ 	.short	0x010a
        /*180a*/ 	.byte	0x3f
	.zero		1


	//   ....[102]....
        /*180c*/ 	.word	0x0002fe00
        /*1810*/ 	.word	0x00000003
        /*1814*/ 	.word	0x00030840
        /*1818*/ 	.short	0x010a
        /*181a*/ 	.byte	0x3f
	.zero		1


	//   ....[103]....
        /*181c*/ 	.word	0x0002fe50
        /*1820*/ 	.word	0x00000002
        /*1824*/ 	.word	0x00030860
        /*1828*/ 	.short	0x010a
        /*182a*/ 	.byte	0x3f
	.zero		1


	//   ....[104]....
        /*182c*/ 	.word	0x0002fea0
        /*1830*/ 	.word	0x00000003
        /*1834*/ 	.word	0x00030840
        /*1838*/ 	.short	0x010a
        /*183a*/ 	.byte	0x3f
	.zero		1


	//   ....[105]....
        /*183c*/ 	.word	0x0002fef0
        /*1840*/ 	.word	0x00000002
        /*1844*/ 	.word	0x00030860
        /*1848*/ 	.short	0x010a
        /*184a*/ 	.byte	0x3f
	.zero		1


	//   ....[106]....
        /*184c*/ 	.word	0x0002ff40
        /*1850*/ 	.word	0x00000000
        /*1854*/ 	.word	0x00030860
        /*1858*/ 	.short	0x010a
        /*185a*/ 	.byte	0x3f
	.zero		1


	//   ....[107]....
        /*185c*/ 	.word	0x00030ae0
        /*1860*/ 	.word	0x00000000
        /*1864*/ 	.word	0x00030820
        /*1868*/ 	.short	0x010a
        /*186a*/ 	.byte	0x3f
	.zero		1


	//   ....[108]....
        /*186c*/ 	.word	0x00030c80
        /*1870*/ 	.word	0x00000006
        /*1874*/ 	.word	0x00000000
        /*1878*/ 	.short	0x010a
        /*187a*/ 	.byte	0x3f
	.zero		1


	//   ....[109]....
        /*187c*/ 	.word	0x00030cd0
        /*1880*/ 	.word	0x00000007
        /*1884*/ 	.word	0x00000000
        /*1888*/ 	.short	0x010a
        /*188a*/ 	.byte	0x3f
	.zero		1


	//   ....[110]....
        /*188c*/ 	.word	0x00030d20
        /*1890*/ 	.word	0x00000004
        /*1894*/ 	.word	0x00000000
        /*1898*/ 	.short	0x010a
        /*189a*/ 	.byte	0x3f
	.zero		1


	//----- nvinfo : EIATTR_NUM_MBARRIERS
	.align		4
.L_491:
        /*189c*/ 	.byte	0x03, 0x38
        /*189e*/ 	.short	0x0016


	//----- nvinfo : EIATTR_EXIT_INSTR_OFFSETS
	.align		4
        /*18a0*/ 	.byte	0x04, 0x1c
        /*18a2*/ 	.short	(.L_493 - .L_492)


	//   ....[0]....
.L_492:
        /*18a4*/ 	.word	0x0002d9a0


	//----- nvinfo : EIATTR_MAX_THREADS
	.align		4
.L_493:
        /*18a8*/ 	.byte	0x04, 0x05
        /*18aa*/ 	.short	(.L_495 - .L_494)
.L_494:
        /*18ac*/ 	.word	0x00000180
        /*18b0*/ 	.word	0x00000001
        /*18b4*/ 	.word	0x00000001


	//----- nvinfo : EIATTR_CRS_STACK_SIZE
	.align		4
.L_495:
        /*18b8*/ 	.byte	0x04, 0x1e
        /*18ba*/ 	.short	(.L_497 - .L_496)
.L_496:
        /*18bc*/ 	.word	0x00000000


	//----- nvinfo : EIATTR_CBANK_PARAM_SIZE
	.align		4
.L_497:
        /*18c0*/ 	.byte	0x03, 0x19
        /*18c2*/ 	.short	0x0af0


	//----- nvinfo : EIATTR_PARAM_CBANK
	.align		4
        /*18c4*/ 	.byte	0x04, 0x0a
        /*18c6*/ 	.short	(.L_499 - .L_498)
	.align		4
.L_498:
        /*18c8*/ 	.word	index@(.nv.constant0._ZN7cutlass13device_kernelIN5flash11enable_sm90INS1_16FlashAttnFwdSm90INS1_25CollectiveMainloopFwdSm90ILi2EN4cute5tupleIJNS5_1CILi1EEES8_S8_EEENS6_IJNS7_ILi128EEENS7_ILi64EEENS7_ILi256EEEEEELi256ENS_6half_tEfNS_4arch4Sm90ELb0ELb1ELb0ELb1ELb0ELb1ELb0ELb1ELb1ELb1ELb1ELb0EEENS1_21CollectiveEpilogueFwdINS6_IJSA_SC_SB_EEES9_SE_SG_Li256ELb1ELb1ELb1ELb0EEENS1_36VarlenDynamicPersistentTileSchedulerILi128ELi64ELi256ELi128ELb1ELb1ELb1ELb1ELb0ELb1EEEEEEEEEvNT_6ParamsE)
        /*18cc*/ 	.short	0x0210
        /*18ce*/ 	.short	0x0af0


	//----- nvinfo : EIATTR_SW_WAR
	.align		4
.L_499:
        /*18d0*/ 	.byte	0x04, 0x36
        /*18d2*/ 	.short	(.L_501 - .L_500)
.L_500:
        /*18d4*/ 	.word	0x00000008
.L_501:


//--------------------- .nv.info._ZN7cutlass13device_kernelIN5flash11enable_sm90INS1_16FlashAttnFwdSm90INS1_25CollectiveMainloopFwdSm90ILi2EN4cute5tupleIJNS5_1CILi1EEES8_S8_EEENS6_IJNS7_ILi128EEENS7_ILi80EEENS7_ILi256EEEEEELi256ENS_6half_tEfNS_4arch4Sm90ELb1ELb0ELb0ELb0ELb0ELb0ELb0ELb1ELb1ELb1ELb1ELb0EEENS1_21CollectiveEpilogueFwdINS6_IJSA_SC_SB_EEES9_SE_SG_Li256ELb0ELb1ELb1ELb0EEENS1_19SingleTileSchedulerILb0ELb1ELb1ELi128EEEEEEEEEvNT_6ParamsE --------------------------
	.section	.nv.info._ZN7cutlass13device_kernelIN5flash11enable_sm90INS1_16FlashAttnFwdSm90INS1_25CollectiveMainloopFwdSm90ILi2EN4cute5tupleIJNS5_1CILi1EEES8_S8_EEENS6_IJNS7_ILi128EEENS7_ILi80EEENS7_ILi256EEEEEELi256ENS_6half_tEfNS_4arch4Sm90ELb1ELb0ELb0ELb0ELb0ELb0ELb0ELb1ELb1ELb1ELb1ELb0EEENS1_21CollectiveEpilogueFwdINS6_IJSA_SC_SB_EEES9_SE_SG_Li256ELb0ELb1ELb1ELb0EEENS1_19SingleTileSchedulerILb0ELb1ELb1ELi128EEEEEEEEEvNT_6ParamsE,"",@"SHT_CUDA_INFO"
	.sectionflags	@""
	.align	4


	//----- nvinfo : EIATTR_CUDA_API_VERSION
	.align		4
        /*0000*/ 	.byte	0x04, 0x37
        /*0002*/ 	.short	(.L_503 - .L_502)
.L_502:
        /*0004*/ 	.word	0x00000082


	//----- nvinfo : EIATTR_KPARAM_INFO
	.align		4
.L_503:
        /*0008*/ 	.byte	0x04, 0x17
        /*000a*/ 	.short	(.L_505 - .L_504)
.L_504:
        /*000c*/ 	.word	0x00000000
        /*0010*/ 	.short	0x0000
        /*0012*/ 	.short	0x0070
        /*0014*/ 	.byte	0x00, 0xf0, 0x01, 0x28


	//----- nvinfo : EIATTR_SPARSE_MMA_MASK
	.align		4
.L_505:
        /*0018*/ 	.byte	0x03, 0x50
        /*001a*/ 	.short	0x0000


	//----- nvinfo : EIATTR_MAXREG_COUNT
	.align		4
        /*001c*/ 	.byte	0x03, 0x1b
        /*001e*/ 	.short	0x00a8


	//----- nvinfo : EIATTR_NUM_BARRIERS
	.align		4
        /*0020*/ 	.byte	0x02, 0x4c
        /*0022*/ 	.byte	0x09
	.zero		1


	//----- nvinfo : EIATTR_EXTERNS
	.align		4
        /*0024*/ 	.byte	0x04, 0x0f
        /*0026*/ 	.short	(.L_507 - .L_506)


	//   ....[0]....
	.align		4
.L_506:
        /*0028*/ 	.word	index@(__assertfail)


	//----- nvinfo : EIATTR_ANNOTATIONS
	.align		4
.L_507:
        /*002c*/ 	.byte	0x04, 0x55
        /*002e*/ 	.short	(.L_509 - .L_508)


	//   ....[0]....
.L_508:
        /* <DEDUP_REMOVED lines=12> */


	//----- nvinfo : EIATTR_MERCURY_ISA_VERSION
	.align		4
.L_509:
        /*00e0*/ 	.byte	0x03, 0x5f
        /*00e2*/ 	.short	0x0101


	//----- nvinfo : EIATTR_INT_WARP_WIDE_INSTR_OFFSETS
	.align		4
        /*00e4*/ 	.byte	0x04, 0x31
        /*00e6*/ 	.short	(.L_511 - .L_510)


	//   ....[0]....
.L_510:
        /*00e8*/ 	.word	0x00000120


	//   ....[1]....
        /*00ec*/ 	.word	0x00000160


	//   ....[2]....
        /*00f0*/ 	.word	0x00000220


	//----- nvinfo : EIATTR_COOP_GROUP_MASK_REGIDS
	.align		4
.L_511:
        /*00f4*/ 	.byte	0x04, 0x29
        /*00f6*/ 	.short	(.L_513 - .L_512)


	//   ....[0]....
.L_512:
        /*00f8*/ 	.word	0xffffffff


	//   ....[1]....
        /*00fc*/ 	.word	0xffffffff


	//   ....[2]....
        /*0100*/ 	.word	0xffffffff


	//   ....[3]....
        /*0104*/ 	.word	0xffffffff


	//   ....[4]....
        /*0108*/ 	.word	0xffffffff


	//   ....[5]....
        /*010c*/ 	.word	0xffffffff


	//   ....[6]....
        /*0110*/ 	.word	0xffffffff


	//   ....[7]....
        /*0114*/ 	.word	0xffffffff


	//   ....[8]....
        /*0118*/ 	.word	0xffffffff


	//   ....[9]....
        /*011c*/ 	.word	0xffffffff


	//   ....[10]....
        /*0120*/ 	.word	0xffffffff


	//   ....[11]....
        /*0124*/ 	.word	0xffffffff


	//   ....[12]....
        /*0128*/ 	.word	0xffffffff


	//   ....[13]....
        /*012c*/ 	.word	0xffffffff


	//   ....[14]....
        /*0130*/ 	.word	0xffffffff


	//   ....[15]....
        /*0134*/ 	.word	0xffffffff


	//   ....[16]....
        /*0138*/ 	.word	0xffffffff


	//   ....[17]....
        /*013c*/ 	.word	0xffffffff


	//   ....[18]....
        /*0140*/ 	.word	0xffffffff


	//   ....[19]....
        /*0144*/ 	.word	0xffffffff


	//   ....[20]....
        /*0148*/ 	.word	0xffffffff


	//   ....[21]....
        /*014c*/ 	.word	0xffffffff


	//   ....[22]....
        /*0150*/ 	.word	0xffffffff


	//   ....[23]....
        /*0154*/ 	.word	0xffffffff


	//   ....[24]....
        /*0158*/ 	.word	0xffffffff


	//   ....[25]....
        /*015c*/ 	.word	0xffffffff


	//   ....[26]....
        /*0160*/ 	.word	0xffffffff


	//   ....[27]....
        /*0164*/ 	.word	0xffffffff


	//   ....[28]....
        /*0168*/ 	.word	0xffffffff


	//   ....[29]....
        /*016c*/ 	.word	0xffffffff


	//   ....[30]....
        /*0170*/ 	.word	0xffffffff


	//   ....[31]....
        /*0174*/ 	.word	0xffffffff


	//   ....[32]....
        /*0178*/ 	.word	0xffffffff


	//   ....[33]....
        /*017c*/ 	.word	0xffffffff


	//   ....[34]....
        /*0180*/ 	.word	0xffffffff


	//   ....[35]....
        /*0184*/ 	.word	0xffffffff


	//   ....[36]....
        /*0188*/ 	.word	0xffffffff


	//   ....[37]....
        /*018c*/ 	.word	0xffffffff


	//   ....[38]....
        /*0190*/ 	.word	0xffffffff


	//   ....[39]....
        /*0194*/ 	.word	0xffffffff


	//   ....[40]....
        /*0198*/ 	.word	0xffffffff


	//   ....[41]....
        /*019c*/ 	.word	0xffffffff


	//   ....[42]....
        /*01a0*/ 	.word	0xffffffff


	//   ....[43]....
        /*01a4*/ 	.word	0xffffffff


	//   ....[44]....
        /*01a8*/ 	.word	0xffffffff


	//   ....[45]....
        /*01ac*/ 	.word	0xffffffff


	//   ....[46]....
        /*01b0*/ 	.word	0xffffffff


	//   ....[47]....
        /*01b4*/ 	.word	0xffffffff


	//   ....[48]....
        /*01b8*/ 	.word	0xffffffff


	//   ....[49]....
        /*01bc*/ 	.word	0xffffffff


	//   ....[50]....
        /*01c0*/ 	.word	0xffffffff


	//   ....[51]....
        /*01c4*/ 	.word	0xffffffff


	//   ....[52]....
        /*01c8*/ 	.word	0xffffffff


	//   ....[53]....
        /*01cc*/ 	.word	0xffffffff


	//   ....[54]....
        /*01d0*/ 	.word	0xffffffff


	//   ....[55]....
        /*01d4*/ 	.word	0x0500000f


	//   ....[56]....
        /*01d8*/ 	.word	0x0500000f


	//   ....[57]....
        /*01dc*/ 	.word	0x0500000f


	//   ....[58]....
        /*01e0*/ 	.word	0x0500000f


	//   ....[59]....
        /*01e4*/ 	.word	0x0500000f


	//   ....[60]....
        /*01e8*/ 	.word	0x0500000f


	//   ....[61]....
        /*01ec*/ 	.word	0x0500000f


	//   ....[62]....
        /*01f0*/ 	.word	0x0500000f


	//   ....[63]....
        /*01f4*/ 	.word	0x0500000f


	//   ....[64]....
        /*01f8*/ 	.word	0x0500000f


	//   ....[65]....
        /*01fc*/ 	.word	0x0500000f


	//   ....[66]....
        /*0200*/ 	.word	0x0500000f


	//   ....[67]....
        /*0204*/ 	.word	0x0500000f


	//   ....[68]....
        /*0208*/ 	.word	0x0500000f


	//   ....[69]....
        /*020c*/ 	.word	0x0500000f


	//   ....[70]....
        /*0210*/ 	.word	0x0500000f


	//   ....[71]....
        /*0214*/ 	.word	0x0500000f


	//   ....[72]....
        /*0218*/ 	.word	0x0500000f


	//----- nvinfo : EIATTR_COOP_GROUP_INSTR_OFFSETS
	.align		4
.L_513:
        /*021c*/ 	.byte	0x04, 0x28
        /*021e*/ 	.short	(.L_515 - .L_514)


	//   ....[0]....
.L_514:
        /*0220*/ 	.word	0x00000060


	//   ....[1]....
        /*0224*/ 	.word	0x00000130


	//   ....[2]....
        /*0228*/ 	.word	0x00000230


	//   ....[3]....
        /*022c*/ 	.word	0x000003a0


	//   ....[4]....
        /*0230*/ 	.word	0x00000500


	//   ....[5]....
        /*0234*/ 	.word	0x00000620


	//   ....[6]....
        /*0238*/ 	.word	0x00000780


	//   ....[7]....
        /*023c*/ 	.word	0x00001350


	//   ....[8]....
        /*0240*/ 	.word	0x00001e70


	//   ....[9]....
        /*0244*/ 	.word	0x00001eb0


	//   ....[10]....
        /*0248*/ 	.word	0x00003f50


	//   ....[11]....
        /*024c*/ 	.word	0x00004030


	//   ....[12]....
        /*0250*/ 	.word	0x00004330


	//   ....[13]....
        /*0254*/ 	.word	0x000044b0


	//   ....[14]....
        /*0258*/ 	.word	0x00007b70


	//   ....[15]....
        /*025c*/ 	.word	0x00007bd0


	//   ....[16]....
        /*0260*/ 	.word	0x000080e0


	//   ....[17]....
        /*0264*/ 	.word	0x000081f0


	//   ....[18]....
        /*0268*/ 	.word	0x00008640


	//   ....[19]....
        /*026c*/ 	.word	0x00008740


	//   ....[20]....
        /*0270*/ 	.word	0x0000bce0


	//   ....[21]....
        /*0274*/ 	.word	0x0000bd10


	//   ....[22]....
        /*0278*/ 	.word	0x0000bfc0


	//   ....[23]....
        /*027c*/ 	.word	0x0000c220


	//   ....[24]....
        /*0280*/ 	.word	0x0000d2d0


	//   ....[25]....
        /*0284*/ 	.word	0x0000d300


	//   ....[26]....
        /*0288*/ 	.word	0x0000d390


	//   ....[27]....
        /*028c*/ 	.word	0x0000d3b0


	//   ....[28]....
        /*0290*/ 	.word	0x0000e5e0


	//   ....[29]....
        /*0294*/ 	.word	0x0000e640


	//   ....[30]....
        /*0298*/ 	.word	0x0000e680


	//   ....[31]....
        /*029c*/ 	.word	0x0000e6c0


	//   ....[32]....
        /*02a0*/ 	.word	0x0000e700


	//   ....[33]....
        /*02a4*/ 	.word	0x0000e710


	//   ....[34]....
        /*02a8*/ 	.word	0x0000f370


	//   ....[35]....
        /*02ac*/ 	.word	0x0000f380


	//   ....[36]....
        /*02b0*/ 	.word	0x000103b0


	//   ....[37]....
        /*02b4*/ 	.word	0x00010ed0


	//   ....[38]....
        /*02b8*/ 	.word	0x00011920


	//   ....[39]....
        /*02bc*/ 	.word	0x00011960


	//   ....[40]....
        /*02c0*/ 	.word	0x00011990


	//   ....[41]....
        /*02c4*/ 	.word	0x000119b0


	//   ....[42]....
        /*02c8*/ 	.word	0x00011a60


	//   ....[43]....
        /*02cc*/ 	.word	0x00011a80


	//   ....[44]....
        /*02d0*/ 	.word	0x00011b00


	//   ....[45]....
        /*02d4*/ 	.word	0x00011b20


	//   ....[46]....
        /*02d8*/ 	.word	0x00011ba0


	//   ....[47]....
        /*02dc*/ 	.word	0x00011bc0


	//   ....[48]....
        /*02e0*/ 	.word	0x00011c40


	//   ....[49]....
        /*02e4*/ 	.word	0x00011c60


	//   ....[50]....
        /*02e8*/ 	.word	0x00011ce0


	//   ....[51]....
        /*02ec*/ 	.word	0x00011d00


	//   ....[52]....
        /*02f0*/ 	.word	0x00011d80


	//   ....[53]....
        /*02f4*/ 	.word	0x00011d90


	//   ....[54]....
        /*02f8*/ 	.word	0x000149e0


	//   ....[55]....
        /*02fc*/ 	.word	0x00014f70


	//   ....[56]....
        /*0300*/ 	.word	0x000150f0


	//   ....[57]....
        /*0304*/ 	.word	0x00015140


	//   ....[58]....
        /*0308*/ 	.word	0x000152b0


	//   ....[59]....
        /*030c*/ 	.word	0x00015320


	//   ....[60]....
        /*0310*/ 	.word	0x00015420


	//   ....[61]....
        /*0314*/ 	.word	0x00015490


	//   ....[62]....
        /*0318*/ 	.word	0x00015590


	//   ....[63]....
        /*031c*/ 	.word	0x00015600


	//   ....[64]....
        /*0320*/ 	.word	0x00015700


	//   ....[65]....
        /*0324*/ 	.word	0x00015770


	//   ....[66]....
        /*0328*/ 	.word	0x00015870


	//   ....[67]....
        /*032c*/ 	.word	0x000158e0


	//   ....[68]....
        /*0330*/ 	.word	0x000159e0


	//   ....[69]....
        /*0334*/ 	.word	0x00015a40


	//   ....[70]....
        /*0338*/ 	.word	0x00015b30


	//   ....[71]....
        /*033c*/ 	.word	0x00015b80


	//   ....[72]....
        /*0340*/ 	.word	0x00015f80


	//----- nvinfo : EIATTR_REG_RECONFIG
	.align		4
.L_515:
        /*0344*/ 	.byte	0x01, 0x54
	.zero		2


	//----- nvinfo : EIATTR_SYSCALL_OFFSETS
	.align		4
        /*0348*/ 	.byte	0x04, 0x46
        /*034a*/ 	.short	(.L_517 - .L_516)


	//   ....[0]....
.L_516:
        /*034c*/ 	.word	0x00001520


	//   ....[1]....
        /*0350*/ 	.word	0x00010b50


	//   ....[2]....
        /*0354*/ 	.word	0x00010c90


	//   ....[3]....
        /*0358*/ 	.word	0x00010d80


	//   ....[4]....
        /*035c*/ 	.word	0x00011540


	//----- nvinfo : EIATTR_MBARRIER_INSTR_OFFSETS
	.align		4
.L_517:
        /*0360*/ 	.byte	0x04, 0x39
        /*0362*/ 	.short	(.L_519 - .L_518)


	//   ....[0]....
.L_518:
        /*0364*/ 	.word	0x00000250
        /*0368*/ 	.word	0x000000ff
        /*036c*/ 	.word	0x00038800
        /*0370*/ 	.short	0x0100
        /*0372*/ 	.byte	0x08
	.zero		1


	//   ....[1]....
        /*0374*/ 	.word	0x00000260
        /*0378*/ 	.word	0x000000ff
        /*037c*/ 	.word	0x00038820
        /*0380*/ 	.short	0x0100
        /*0382*/ 	.byte	0x08
	.zero		1


	//   ....[2]....
        /*0384*/ 	.word	0x00000350
        /*0388*/ 	.word	0x000000ff
        /*038c*/ 	.word	0x00038830
        /*0390*/ 	.short	0x0100
        /*0392*/ 	.byte	0x08
	.zero		1


	//   ....[3]....
        /*0394*/ 	.word	0x00000360
        /*0398*/ 	.word	0x000000ff
        /*039c*/ 	.word	0x00038840
        /*03a0*/ 	.short	0x0100
        /*03a2*/ 	.byte	0x08
	.zero		1


	//   ....[4]....
        /*03a4*/ 	.word	0x00000370
        /*03a8*/ 	.word	0x000000ff
        /*03ac*/ 	.word	0x00038838
        /*03b0*/ 	.short	0x0100
        /*03b2*/ 	.byte	0x08
	.zero		1


	//   ....[5]....
        /*03b4*/ 	.word	0x00000380
        /*03b8*/ 	.word	0x000000ff
        /*03bc*/ 	.word	0x00038848
        /*03c0*/ 	.short	0x0100
        /*03c2*/ 	.byte	0x08
	.zero		1


	//   ....[6]....
        /*03c4*/ 	.word	0x000004b0
        /*03c8*/ 	.word	0x000000ff
        /*03cc*/ 	.word	0x00038850
        /*03d0*/ 	.short	0x0100
        /*03d2*/ 	.byte	0x08
	.zero		1


	//   ....[7]....
        /*03d4*/ 	.word	0x000004c0
        /*03d8*/ 	.word	0x000000ff
        /*03dc*/ 	.word	0x00038860
        /*03e0*/ 	.short	0x0100
        /*03e2*/ 	.byte	0x08
	.zero		1


	//   ....[8]....
        /*03e4*/ 	.word	0x000004d0
        /*03e8*/ 	.word	0x000000ff
        /*03ec*/ 	.word	0x00038858
        /*03f0*/ 	.short	0x0100
        /*03f2*/ 	.byte	0x08
	.zero		1


	//   ....[9]....
        /*03f4*/ 	.word	0x000004e0
        /*03f8*/ 	.word	0x000000ff
        /*03fc*/ 	.word	0x00038868
        /*0400*/ 	.short	0x0100
        /*0402*/ 	.byte	0x08
	.zero		1


	//   ....[10]....
        /*0404*/ 	.word	0x000005d0
        /*0408*/ 	.word	0x000000ff
        /*040c*/ 	.word	0x00038870
        /*0410*/ 	.short	0x0100
        /*0412*/ 	.byte	0x06
	.zero		1


	//   ....[11]....
        /*0414*/ 	.word	0x000005e0
        /*0418*/ 	.word	0x000000ff
        /*041c*/ 	.word	0x00038880
        /*0420*/ 	.short	0x0100
        /*0422*/ 	.byte	0x06
	.zero		1


	//   ....[12]....
        /*0424*/ 	.word	0x000005f0
        /*0428*/ 	.word	0x000000ff
        /*042c*/ 	.word	0x00038878
        /*0430*/ 	.short	0x0100
        /*0432*/ 	.byte	0x06
	.zero		1


	//   ....[13]....
        /*0434*/ 	.word	0x00000600
        /*0438*/ 	.word	0x000000ff
        /*043c*/ 	.word	0x00038888
        /*0440*/ 	.short	0x0100
        /*0442*/ 	.byte	0x06
	.zero		1


	//   ....[14]....
        /*0444*/ 	.word	0x00000730
        /*0448*/ 	.word	0x000000ff
        /*044c*/ 	.word	0x00038890
        /*0450*/ 	.short	0x0100
        /*0452*/ 	.byte	0x08
	.zero		1


	//   ....[15]....
        /*0454*/ 	.word	0x00000740
        /*0458*/ 	.word	0x000000ff
        /*045c*/ 	.word	0x000388a0
        /*0460*/ 	.short	0x0100
        /*0462*/ 	.byte	0x08
	.zero		1


	//   ....[16]....
        /*0464*/ 	.word	0x00000750
        /*0468*/ 	.word	0x000000ff
        /*046c*/ 	.word	0x00038898
        /*0470*/ 	.short	0x0100
        /*0472*/ 	.byte	0x08
	.zero		1


	//   ....[17]....
        /*0474*/ 	.word	0x00000760
        /*0478*/ 	.word	0x000000ff
        /*047c*/ 	.word	0x000388a8
        /*0480*/ 	.short	0x0100
        /*0482*/ 	.byte	0x08
	.zero		1


	//   ....[18]....
        /*0484*/ 	.word	0x00000890
        /*0488*/ 	.word	0x000000ff
        /*048c*/ 	.word	0x000388b0
        /*0490*/ 	.short	0x0100
        /*0492*/ 	.byte	0x08
	.zero		1


	//   ....[19]....
        /*0494*/ 	.word	0x000008a0
        /*0498*/ 	.word	0x000000ff
        /*049c*/ 	.word	0x000388c0
        /*04a0*/ 	.short	0x0100
        /*04a2*/ 	.byte	0x08
	.zero		1


	//   ....[20]....
        /*04a4*/ 	.word	0x000008b0
        /*04a8*/ 	.word	0x000000ff
        /*04ac*/ 	.word	0x000388b8
        /*04b0*/ 	.short	0x0100
        /*04b2*/ 	.byte	0x08
	.zero		1


	//   ....[21]....
        /*04b4*/ 	.word	0x000008c0
        /*04b8*/ 	.word	0x000000ff
        /*04bc*/ 	.word	0x000388c8
        /*04c0*/ 	.short	0x0100
        /*04c2*/ 	.byte	0x08
	.zero		1


	//   ....[22]....
        /*04c4*/ 	.word	0x00001560
        /*04c8*/ 	.word	0x000000ff
        /*04cc*/ 	.word	0x00038800
        /*04d0*/ 	.short	0x010a
        /*04d2*/ 	.byte	0x04
	.zero		1


	//   ....[23]....
        /*04d4*/ 	.word	0x000015d0
        /*04d8*/ 	.word	0x000000ff
        /*04dc*/ 	.word	0x00038830
        /*04e0*/ 	.short	0x010a
        /*04e2*/ 	.byte	0x04
	.zero		1


	//   ....[24]....
        /*04e4*/ 	.word	0x00001670
        /*04e8*/ 	.word	0x000000ff
        /*04ec*/ 	.word	0x00038830
        /*04f0*/ 	.short	0x010a
        /*04f2*/ 	.byte	0x04
	.zero		1


	//   ....[25]....
        /*04f4*/ 	.word	0x00004870
        /*04f8*/ 	.word	0x00000000
        /*04fc*/ 	.word	0x00000000
        /*0500*/ 	.short	0x0101
        /*0502*/ 	.byte	0x3f
	.zero		1


	//   ....[26]....
        /*0504*/ 	.word	0x00005080
        /*0508*/ 	.word	0x000000ff
        /*050c*/ 	.word	0x00038830
        /*0510*/ 	.short	0x010a
        /*0512*/ 	.byte	0x06
	.zero		1


	//   ....[27]....
        /*0514*/ 	.word	0x000050d0
        /*0518*/ 	.word	0x000000ff
        /*051c*/ 	.word	0x00038830
        /*0520*/ 	.short	0x010a
        /*0522*/ 	.byte	0x06
	.zero		1


	//   ....[28]....
        /*0524*/ 	.word	0x000079c0
        /*0528*/ 	.word	0x000000ff
        /*052c*/ 	.word	0x00038850
        /*0530*/ 	.short	0x010a
        /*0532*/ 	.byte	0x07
	.zero		1


	//   ....[29]....
        /*0534*/ 	.word	0x00007a00
        /*0538*/ 	.word	0x000000ff
        /*053c*/ 	.word	0x00038850
        /*0540*/ 	.short	0x010a
        /*0542*/ 	.byte	0x07
	.zero		1


	//   ....[30]....
        /*0544*/ 	.word	0x00008b00
        /*0548*/ 	.word	0x00000014
        /*054c*/ 	.word	0x00000000
        /*0550*/ 	.short	0x0101
        /*0552*/ 	.byte	0x3f
	.zero		1


	//   ....[31]....
        /*0554*/ 	.word	0x00008b30
        /*0558*/ 	.word	0x000000a8
        /*055c*/ 	.word	0x00000000
        /*0560*/ 	.short	0x0101
        /*0562*/ 	.byte	0x3f
	.zero		1


	//   ....[32]....
        /*0564*/ 	.word	0x000090f0
        /*0568*/ 	.word	0x000000ff
        /*056c*/ 	.word	0x00038830
        /*0570*/ 	.short	0x010a
        /*0572*/ 	.byte	0x3c
	.zero		1


	//   ....[33]....
        /*0574*/ 	.word	0x00009130
        /*0578*/ 	.word	0x000000ff
        /*057c*/ 	.word	0x00038830
        /*0580*/ 	.short	0x010a
        /*0582*/ 	.byte	0x3c
	.zero		1


	//   ....[34]....
        /*0584*/ 	.word	0x0000ba30
        /*0588*/ 	.word	0x000000ff
        /*058c*/ 	.word	0x00038850
        /*0590*/ 	.short	0x010a
        /*0592*/ 	.byte	0x0b
	.zero		1


	//   ....[35]....
        /*0594*/ 	.word	0x0000ba70
        /*0598*/ 	.word	0x000000ff
        /*059c*/ 	.word	0x00038850
        /*05a0*/ 	.short	0x010a
        /*05a2*/ 	.byte	0x0b
	.zero		1


	//   ....[36]....
        /*05a4*/ 	.word	0x0000c680
        /*05a8*/ 	.word	0x0000009d
        /*05ac*/ 	.word	0x00000000
        /*05b0*/ 	.short	0x0101
        /*05b2*/ 	.byte	0x3f
	.zero		1


	//   ....[37]....
        /*05b4*/ 	.word	0x0000c760
        /*05b8*/ 	.word	0x000000ab
        /*05bc*/ 	.word	0x00000000
        /*05c0*/ 	.short	0x0101
        /*05c2*/ 	.byte	0x3f
	.zero		1


	//   ....[38]....
        /*05c4*/ 	.word	0x0000d240
        /*05c8*/ 	.word	0x000000ff
        /*05cc*/ 	.word	0x00038850
        /*05d0*/ 	.short	0x010a
        /*05d2*/ 	.byte	0x05
	.zero		1


	//   ....[39]....
        /*05d4*/ 	.word	0x0000d280
        /*05d8*/ 	.word	0x000000ff
        /*05dc*/ 	.word	0x00038850
        /*05e0*/ 	.short	0x010a
        /*05e2*/ 	.byte	0x05
	.zero		1


	//   ....[40]....
        /*05e4*/ 	.word	0x0000d690
        /*05e8*/ 	.word	0x00000009
        /*05ec*/ 	.word	0x00000000
        /*05f0*/ 	.short	0x0101
        /*05f2*/ 	.byte	0x3f
	.zero		1


	//   ....[41]....
        /*05f4*/ 	.word	0x0000e720
        /*05f8*/ 	.word	0x000000ff
        /*05fc*/ 	.word	0x00000000
        /*0600*/ 	.short	0x0101
        /*0602*/ 	.byte	0x04
	.zero		1


	//   ....[42]....
        /*0604*/ 	.word	0x000110f0
        /*0608*/ 	.word	0x000000ff
        /*060c*/ 	.word	0x00038840
        /*0610*/ 	.short	0x010a
        /*0612*/ 	.byte	0x26
	.zero		1


	//   ....[43]....
        /*0614*/ 	.word	0x00011f10
        /*0618*/ 	.word	0x000000ff
        /*061c*/ 	.word	0x00038800
        /*0620*/ 	.short	0x0107
        /*0622*/ 	.byte	0x26
	.zero		1


	//   ....[44]....
        /*0624*/ 	.word	0x00011f80
        /*0628*/ 	.word	0x000000ff
        /*062c*/ 	.word	0x00038800
        /*0630*/ 	.short	0x0101
        /*0632*/ 	.byte	0x26
	.zero		1


	//   ....[45]....
        /*0634*/ 	.word	0x00011fa0
        /*0638*/ 	.word	0x000000ff
        /*063c*/ 	.word	0x00038820
        /*0640*/ 	.short	0x010a
        /*0642*/ 	.byte	0x26
	.zero		1


	//   ....[46]....
        /*0644*/ 	.word	0x00012390
        /*0648*/ 	.word	0x000000ff
        /*064c*/ 	.word	0x00038848
        /*0650*/ 	.short	0x010a
        /*0652*/ 	.byte	0x26
	.zero		1


	//   ....[47]....
        /*0654*/ 	.word	0x00012830
        /*0658*/ 	.word	0x000000ff
        /*065c*/ 	.word	0x00038860
        /*0660*/ 	.short	0x010a
        /*0662*/ 	.byte	0x26
	.zero		1


	//   ....[48]....
        /*0664*/ 	.word	0x00012ee0
        /*0668*/ 	.word	0x000000ff
        /*066c*/ 	.word	0x00038840
        /*0670*/ 	.short	0x010a
        /*0672*/ 	.byte	0x26
	.zero		1


	//   ....[49]....
        /*0674*/ 	.word	0x00013380
        /*0678*/ 	.word	0x000000ff
        /*067c*/ 	.word	0x00038868
        /*0680*/ 	.short	0x010a
        /*0682*/ 	.byte	0x26
	.zero		1


	//   ....[50]....
        /*0684*/ 	.word	0x00013a80
        /*0688*/ 	.word	0x000000ff
        /*068c*/ 	.word	0x00038848
        /*0690*/ 	.short	0x010a
        /*0692*/ 	.byte	0x26
	.zero		1


	//   ....[51]....
        /*0694*/ 	.word	0x00013f00
        /*0698*/ 	.word	0x000000ff
        /*069c*/ 	.word	0x00038860
        /*06a0*/ 	.short	0x010a
        /*06a2*/ 	.byte	0x26
	.zero		1


	//   ....[52]....
        /*06a4*/ 	.word	0x00014440
        /*06a8*/ 	.word	0x00000003
        /*06ac*/ 	.word	0x00038860
        /*06b0*/ 	.short	0x010a
        /*06b2*/ 	.byte	0x3f
	.zero		1


	//   ....[53]....
        /*06b4*/ 	.word	0x00014970
        /*06b8*/ 	.word	0x00000002
        /*06bc*/ 	.word	0x00038820
        /*06c0*/ 	.short	0x010a
        /*06c2*/ 	.byte	0x3f
	.zero		1


	//   ....[54]....
        /*06c4*/ 	.word	0x00014af0
        /*06c8*/ 	.word	0x00000006
        /*06cc*/ 	.word	0x00000000
        /*06d0*/ 	.short	0x010a
        /*06d2*/ 	.byte	0x3f
	.zero		1


	//   ....[55]....
        /*06d4*/ 	.word	0x00014b60
        /*06d8*/ 	.word	0x00000003
        /*06dc*/ 	.word	0x00000000
        /*06e0*/ 	.short	0x010a
        /*06e2*/ 	.byte	0x3f
	.zero		1


	//   ....[56]....
        /*06e4*/ 	.word	0x00014bc0
        /*06e8*/ 	.word	0x00000000
        /*06ec*/ 	.word	0x00000000
        /*06f0*/ 	.short	0x010a
        /*06f2*/ 	.byte	0x3f
	.zero		1


	//   ....[57]....
        /*06f4*/ 	.word	0x00014bf0
        /*06f8*/ 	.word	0x00000003
        /*06fc*/ 	.word	0x00000000
        /*0700*/ 	.short	0x010a
        /*0702*/ 	.byte	0x3f
	.zero		1


	//   ....[58]....
        /*0704*/ 	.word	0x00014c70
        /*0708*/ 	.word	0x00000003
        /*070c*/ 	.word	0x00038800
        /*0710*/ 	.short	0x010a
        /*0712*/ 	.byte	0x3f
	.zero		1


	//   ....[59]....
        /*0714*/ 	.word	0x00014ce0
        /*0718*/ 	.word	0x00000003
        /*071c*/ 	.word	0x00038830
        /*0720*/ 	.short	0x010a
        /*0722*/ 	.byte	0x3f
	.zero		1


	//   ....[60]....
        /*0724*/ 	.word	0x00014d50
        /*0728*/ 	.word	0x00000006
        /*072c*/ 	.word	0x00038830
        /*0730*/ 	.short	0x010a
        /*0732*/ 	.byte	0x3f
	.zero		1


	//   ....[61]....
        /*0734*/ 	.word	0x00014db0
        /*0738*/ 	.word	0x00000003
        /*073c*/ 	.word	0x00038850
        /*0740*/ 	.short	0x010a
        /*0742*/ 	.byte	0x3f
	.zero		1


	//   ....[62]....
        /*0744*/ 	.word	0x00014e10
        /*0748*/ 	.word	0x00000006
        /*074c*/ 	.word	0x00038830
        /*0750*/ 	.short	0x010a
        /*0752*/ 	.byte	0x3f
	.zero		1


	//   ....[63]....
        /*0754*/ 	.word	0x00014e70
        /*0758*/ 	.word	0x00000003
        /*075c*/ 	.word	0x00038850
        /*0760*/ 	.short	0x010a
        /*0762*/ 	.byte	0x3f
	.zero		1


	//   ....[64]....
        /*0764*/ 	.word	0x00014ed0
        /*0768*/ 	.word	0x00000005
        /*076c*/ 	.word	0x00038850
        /*0770*/ 	.short	0x010a
        /*0772*/ 	.byte	0x3f
	.zero		1


	//   ....[65]....
        /*0774*/ 	.word	0x00015030
        /*0778*/ 	.word	0x00000003
        /*077c*/ 	.word	0x00038840
        /*0780*/ 	.short	0x010a
        /*0782*/ 	.byte	0x3f
	.zero		1


	//   ....[66]....
        /*0784*/ 	.word	0x00015bc0
        /*0788*/ 	.word	0x00000003
        /*078c*/ 	.word	0x00038820
        /*0790*/ 	.short	0x010a
        /*0792*/ 	.byte	0x3f
	.zero		1


	//   ....[67]....
        /*0794*/ 	.word	0x00015c20
        /*0798*/ 	.word	0x00000003
        /*079c*/ 	.word	0x00038848
        /*07a0*/ 	.short	0x010a
        /*07a2*/ 	.byte	0x3f
	.zero		1


	//   ....[68]....
        /*07a4*/ 	.word	0x00015c80
        /*07a8*/ 	.word	0x00000003
        /*07ac*/ 	.word	0x00038860
        /*07b0*/ 	.short	0x010a
        /*07b2*/ 	.byte	0x3f
	.zero		1


	//   ....[69]....
        /*07b4*/ 	.word	0x00015ce0
        /*07b8*/ 	.word	0x00000003
        /*07bc*/ 	.word	0x00038840
        /*07c0*/ 	.short	0x010a
        /*07c2*/ 	.byte	0x3f
	.zero		1


	//   ....[70]....
        /*07c4*/ 	.word	0x00015d40
        /*07c8*/ 	.word	0x00000003
        /*07cc*/ 	.word	0x00038868
        /*07d0*/ 	.short	0x010a
        /*07d2*/ 	.byte	0x3f
	.zero		1


	//   ....[71]....
        /*07d4*/ 	.word	0x00015da0
        /*07d8*/ 	.word	0x00000003
        /*07dc*/ 	.word	0x00038848
        /*07e0*/ 	.short	0x010a
        /*07e2*/ 	.byte	0x3f
	.zero		1


	//   ....[72]....
        /*07e4*/ 	.word	0x00015e00
        /*07e8*/ 	.word	0x00000003
        /*07ec*/ 	.word	0x00038860
        /*07f0*/ 	.short	0x010a
        /*07f2*/ 	.byte	0x3f
	.zero		1


	//   ....[73]....
        /*07f4*/ 	.word	0x00015e50
        /*07f8*/ 	.word	0x00000003
        /*07fc*/ 	.word	0x00038860
        /*0800*/ 	.short	0x010a
        /*0802*/ 	.byte	0x3f
	.zero		1


	//   ....[74]....
        /*0804*/ 	.word	0x00015ea0
        /*0808*/ 	.word	0x00000002
        /*080c*/ 	.word	0x00038820
        /*0810*/ 	.short	0x010a
        /*0812*/ 	.byte	0x3f
	.zero		1


	//   ....[75]....
        /*0814*/ 	.word	0x00016040
        /*0818*/ 	.word	0x00000006
        /*081c*/ 	.word	0x00000000
        /*0820*/ 	.short	0x010a
        /*0822*/ 	.byte	0x3f
	.zero		1


	//   ....[76]....
        /*0824*/ 	.word	0x00016090
        /*0828*/ 	.word	0x00000003
        /*082c*/ 	.word	0x00000000
        /*0830*/ 	.short	0x010a
        /*0832*/ 	.byte	0x3f
	.zero		1


	//   ....[77]....
        /*0834*/ 	.word	0x000160e0
        /*0838*/ 	.word	0x00000000
        /*083c*/ 	.word	0x00000000
        /*0840*/ 	.short	0x010a
        /*0842*/ 	.byte	0x3f
	.zero		1


	//----- nvinfo : EIATTR_NUM_MBARRIERS
	.align		4
.L_519:
        /*0844*/ 	.byte	0x03, 0x38
        /*0846*/ 	.short	0x0016


	//----- nvinfo : EIATTR_EXIT_INSTR_OFFSETS
	.align		4
        /*0848*/ 	.byte	0x04, 0x1c
        /*084a*/ 	.short	(.L_521 - .L_520)


	//   ....[0]....
.L_520:
        /*084c*/ 	.word	0x00014c40


	//----- nvinfo : EIATTR_MAX_THREADS
	.align		4
.L_521:
        /*0850*/ 	.byte	0x04, 0x05
        /*0852*/ 	.short	(.L_523 - .L_522)
.L_522:
        /*0854*/ 	.word	0x00000180
        /*0858*/ 	.word	0x00000001
        /*085c*/ 	.word	0x00000001


	//----- nvinfo : EIATTR_CRS_STACK_SIZE
	.align		4
.L_523:
        /*0860*/ 	.byte	0x04, 0x1e
        /*0862*/ 	.short	(.L_525 - .L_524)
.L_524:
        /*0864*/ 	.word	0x00000000


	//----- nvinfo : EIATTR_CBANK_PARAM_SIZE
	.align		4
.L_525:
        /*0868*/ 	.byte	0x03, 0x19
        /*086a*/ 	.short	0x0a70


	//----- nvinfo : EIATTR_PARAM_CBANK
	.align		4
        /*086c*/ 	.byte	0x04, 0x0a
        /*086e*/ 	.short	(.L_527 - .L_526)
	.align		4
.L_526:
        /*0870*/ 	.word	index@(.nv.constant0._ZN7cutlass13device_kernelIN5flash11enable_sm90INS1_16FlashAttnFwdSm90INS1_25CollectiveMainloopFwdSm90ILi2EN4cute5tupleIJNS5_1CILi1EEES8_S8_EEENS6_IJNS7_ILi128EEENS7_ILi80EEENS7_ILi256EEEEEELi256ENS_6half_tEfNS_4arch4Sm90ELb1ELb0ELb0ELb0ELb0ELb0ELb0ELb1ELb1ELb1ELb1ELb0EEENS1_21CollectiveEpilogueFwdINS6_IJSA_SC_SB_EEES9_SE_SG_Li256ELb0ELb1ELb1ELb0EEENS1_19SingleTileSchedulerILb0ELb1ELb1ELi128EEEEEEEEEvNT_6ParamsE)
        /*0874*/ 	.short	0x0210
        /*0876*/ 	.short	0x0a70


	//----- nvinfo : EIATTR_SW_WAR
	.align		4
.L_527:
        /*0878*/ 	.byte	0x04, 0x36
        /*087a*/ 	.short	(.L_529 - .L_528)
.L_528:
        /*087c*/ 	.word	0x00000008
.L_529:


//--------------------- .nv.info._ZN7cutlass13device_kernelIN5flash11enable_sm90INS1_16FlashAttnFwdSm90INS1_25CollectiveMainloopFwdSm90ILi2EN4cute5tupleIJNS5_1CILi1EEES8_S8_EEENS6_IJNS7_ILi128EEENS7_ILi80EEENS7_ILi256EEEEEELi256ENS_6half_tEfNS_4arch4Sm90ELb1ELb0ELb0ELb1ELb0ELb0ELb0ELb1ELb1ELb1ELb1ELb0EEENS1_21CollectiveEpilogueFwdINS6_IJSA_SC_SB_EEES9_SE_SG_Li256ELb1ELb1ELb1ELb0EEENS1_36VarlenDynamicPersistentTileSchedulerILi128ELi80ELi256ELi128ELb1ELb1ELb1ELb1ELb1ELb1EEEEEEEEEvNT_6ParamsE --------------------------
	.section	.nv.info._ZN7cutlass13device_kernelIN5flash11enable_sm90INS1_16FlashAttnFwdSm90INS1_25CollectiveMainloopFwdSm90ILi2EN4cute5tupleIJNS5_1CILi1EEES8_S8_EEENS6_IJNS7_ILi128EEENS7_ILi80EEENS7_ILi256EEEEEELi256ENS_6half_tEfNS_4arch4Sm90ELb1ELb0ELb0ELb1ELb0ELb0ELb0ELb1ELb1ELb1ELb1ELb0EEENS1_21CollectiveEpilogueFwdINS6_IJSA_SC_SB_EEES9_SE_SG_Li256ELb1ELb1ELb1ELb0EEENS1_36VarlenDynamicPersistentTileSchedulerILi128ELi80ELi256ELi128ELb1ELb1ELb1ELb1ELb1ELb1EEEEEEEEEvNT_6ParamsE,"",@"SHT_CUDA_INFO"
	.sectionflags	@""
	.align	4


	//----- nvinfo : EIATTR_CUDA_API_VERSION
	.align		4
        /*0000*/ 	.byte	0x04, 0x37
        /*0002*/ 	.short	(.L_531 - .L_530)
.L_530:
        /*0004*/ 	.word	0x00000082


	//----- nvinfo : EIATTR_KPARAM_INFO
	.align		4
.L_531:
        /*0008*/ 	.byte	0x04, 0x17
        /*000a*/ 	.short	(.L_533 - .L_532)
.L_532:
        /*000c*/ 	.word	0x00000000
        /*0010*/ 	.short	0x0000
        /*0012*/ 	.short	0x0070
        /*0014*/ 	.byte	0x00, 0xf0, 0x01, 0x2a


	//----- nvinfo : EIATTR_SPARSE_MMA_MASK
	.align		4
.L_533:
        /*0018*/ 	.byte	0x03, 0x50
        /*001a*/ 	.short	0x0000


	//----- nvinfo : EIATTR_MAXREG_COUNT
	.align		4
        /*001c*/ 	.byte	0x03, 0x1b
        /*001e*/ 	.short	0x00a8


	//----- nvinfo : EIATTR_NUM_BARRIERS
	.align		4
        /*0020*/ 	.byte	0x02, 0x4c
        /*0022*/ 	.byte	0x09
	.zero		1


	//----- nvinfo : EIATTR_EXTERNS
	.align		4
        /*0024*/ 	.byte	0x04, 0x0f
        /*0026*/ 	.short	(.L_535 - .L_534)


	//   ....[0]....
	.align		4
.L_534:
        /*0028*/ 	.word	index@(__assertfail)


	//----- nvinfo : EIATTR_ANNOTATIONS
	.align		4
.L_535:
        /*002c*/ 	.byte	0x04, 0x55
        /*002e*/ 	.short	(.L_537 - .L_536)


	//   ....[0]....
.L_536:
        /* <DEDUP_REMOVED lines=82> */


	//----- nvinfo : EIATTR_MERCURY_ISA_VERSION
	.align		4
.L_537:
        /*0540*/ 	.byte	0x03, 0x5f
        /*0542*/ 	.short	0x0101


	//----- nvinfo : EIATTR_UNUSED_LOAD_BYTE_OFFSET
	.align		4
        /*0544*/ 	.byte	0x04, 0x44
        /*0546*/ 	.short	(.L_539 - .L_538)


	//   ....[0]....
.L_538:
        /*0548*/ 	.word	0x00000a10
        /*054c*/ 	.word	0x0000fff0


	//   ....[1]....
        /*0550*/ 	.word	0x0000e620
        /*0554*/ 	.word	0x0000fff0


	//----- nvinfo : EIATTR_INT_WARP_WIDE_INSTR_OFFSETS
	.align		4
.L_539:
        /*0558*/ 	.byte	0x04, 0x31
        /*055a*/ 	.short	(.L_541 - .L_540)


	//   ....[0]....
.L_540:
        /*055c*/ 	.word	0x00000130


	//   ....[1]....
        /*0560*/ 	.word	0x00000170


	//   ....[2]....
        /*0564*/ 	.word	0x000001e0


	//   ....[3]....
        /*0568*/ 	.word	0x00014e70


	//   ....[4]....
        /*056c*/ 	.word	0x00014f10


	//   ....[5]....
        /*0570*/ 	.word	0x00019360


	//   ....[6]....
        /*0574*/ 	.word	0x000193d0


	//----- nvinfo : EIATTR_COOP_GROUP_MASK_REGIDS
	.align		4
.L_541:
        /*0578*/ 	.byte	0x04, 0x29
        /*057a*/ 	.short	(.L_543 - .L_542)


	//   ....[0]....
.L_542:
        /*057c*/ 	.word	0xffffffff


	//   ....[1]....
        /*0580*/ 	.word	0xffffffff


	//   ....[2]....
        /*0584*/ 	.word	0xffffffff


	//   ....[3]....
        /*0588*/ 	.word	0xffffffff


	//   ....[4]....
        /*058c*/ 	.word	0xffffffff


	//   ....[5]....
        /*0590*/ 	.word	0xffffffff


	//   ....[6]....
        /*0594*/ 	.word	0xffffffff


	//   ....[7]....
        /*0598*/ 	.word	0xffffffff


	//   ....[8]....
        /*059c*/ 	.word	0xffffffff


	//   ....[9]....
        /*05a0*/ 	.word	0xffffffff


	//   ....[10]....
        /*05a4*/ 	.word	0xffffffff


	//   ....[11]....
        /*05a8*/ 	.word	0xffffffff


	//   ....[12]....
        /*05ac*/ 	.word	0xffffffff


	//   ....[13]....
        /*05b0*/ 	.word	0xffffffff


	//   ....[14]....
        /*05b4*/ 	.word	0xffffffff


	//   ....[15]....
        /*05b8*/ 	.word	0xffffffff


	//   ....[16]....
        /*05bc*/ 	.word	0xffffffff


	//   ....[17]....
        /*05c0*/ 	.word	0xffffffff


	//   ....[18]....
        /*05c4*/ 	.word	0xffffffff


	//   ....[19]....
        /*05c8*/ 	.word	0xffffffff


	//   ....[20]....
        /*05cc*/ 	.word	0xffffffff


	//   ....[21]....
        /*05d0*/ 	.word	0xffffffff


	//   ....[22]....
        /*05d4*/ 	.word	0xffffffff


	//   ....[23]....
        /*05d8*/ 	.word	0xffffffff


	//   ....[24]....
        /*05dc*/ 	.word	0xffffffff


	//   ....[25]....
        /*05e0*/ 	.word	0xffffffff


	//   ....[26]....
        /*05e4*/ 	.word	0xffffffff


	//   ....[27]....
        /*05e8*/ 	.word	0xffffffff


	//   ....[28]....
        /*05ec*/ 	.word	0xffffffff


	//   ....[29]....
        /*05f0*/ 	.word	0xffffffff


	//   ....[30]....
        /*05f4*/ 	.word	0xffffffff


	//   ....[31]....
        /*05f8*/ 	.word	0xffffffff


	//   ....[32]....
        /*05fc*/ 	.word	0xffffffff


	//   ....[33]....
        /*0600*/ 	.word	0xffffffff


	//   ....[34]....
        /*0604*/ 	.word	0xffffffff


	//   ....[35]....
        /*0608*/ 	.word	0xffffffff


	//   ....[36]....
        /*060c*/ 	.word	0xffffffff


	//   ....[37]....
        /*0610*/ 	.word	0xffffffff


	//   ....[38]....
        /*0614*/ 	.word	0xffffffff


	//   ....[39]....
        /*0618*/ 	.word	0xffffffff


	//   ....[40]....
        /*061c*/ 	.word	0xffffffff


	//   ....[41]....
        /*0620*/ 	.word	0xffffffff


	//   ....[42]....
        /*0624*/ 	.word	0xffffffff


	//   ....[43]....
        /*0628*/ 	.word	0xffffffff


	//   ....[44]....
        /*062c*/ 	.word	0xffffffff


	//   ....[45]....
        /*0630*/ 	.word	0xffffffff


	//   ....[46]....
        /*0634*/ 	.word	0xffffffff


	//   ....[47]....
        /*0638*/ 	.word	0xffffffff


	//   ....[48]....
        /*063c*/ 	.word	0xffffffff


	//   ....[49]....
        /*0640*/ 	.word	0xffffffff


	//   ....[50]....
        /*0644*/ 	.word	0xffffffff


	//   ....[51]....
        /*0648*/ 	.word	0xffffffff


	//   ....[52]....
        /*064c*/ 	.word	0xffffffff


	//   ....[53]....
        /*0650*/ 	.word	0xffffffff


	//   ....[54]....
        /*0654*/ 	.word	0xffffffff


	//   ....[55]....
        /*0658*/ 	.word	0xffffffff


	//   ....[56]....
        /*065c*/ 	.word	0xffffffff


	//   ....[57]....
        /*0660*/ 	.word	0xffffffff


	//   ....[58]....
        /*0664*/ 	.word	0xffffffff


	//   ....[59]....
        /*0668*/ 	.word	0xffffffff


	//   ....[60]....
        /*066c*/ 	.word	0xffffffff


	//   ....[61]....
        /*0670*/ 	.word	0xffffffff


	//   ....[62]....
        /*0674*/ 	.word	0xffffffff


	//   ....[63]....
        /*0678*/ 	.word	0xffffffff


	//   ....[64]....
        /*067c*/ 	.word	0xffffffff


	//   ....[65]....
        /*0680*/ 	.word	0xffffffff


	//   ....[66]....
        /*0684*/ 	.word	0xffffffff


	//   ....[67]....
        /*0688*/ 	.word	0xffffffff


	//   ....[68]....
        /*068c*/ 	.word	0xffffffff


	//   ....[69]....
        /*0690*/ 	.word	0xffffffff


	//   ....[70]....
        /*0694*/ 	.word	0xffffffff


	//   ....[71]....
        /*0698*/ 	.word	0xffffffff


	//   ....[72]....
        /*069c*/ 	.word	0xffffffff


	//   ....[73]....
        /*06a0*/ 	.word	0xffffffff


	//   ....[74]....
        /*06a4*/ 	.word	0xffffffff


	//   ....[75]....
        /*06a8*/ 	.word	0xffffffff


	//   ....[76]....
        /*06ac*/ 	.word	0xffffffff


	//   ....[77]....
        /*06b0*/ 	.word	0xffffffff


	//   ....[78]....
        /*06b4*/ 	.word	0xffffffff


	//   ....[79]....
        /*06b8*/ 	.word	0xffffffff


	//   ....[80]....
        /*06bc*/ 	.word	0xffffffff


	//   ....[81]....
        /*06c0*/ 	.word	0xffffffff


	//   ....[82]....
        /*06c4*/ 	.word	0xffffffff


	//   ....[83]....
        /*06c8*/ 	.word	0xffffffff


	//   ....[84]....
        /*06cc*/ 	.word	0xffffffff


	//   ....[85]....
        /*06d0*/ 	.word	0xffffffff


	//   ....[86]....
        /*06d4*/ 	.word	0xffffffff


	//   ....[87]....
        /*06d8*/ 	.word	0xffffffff


	//   ....[88]....
        /*06dc*/ 	.word	0xffffffff


	//   ....[89]....
        /*06e0*/ 	.word	0xffffffff


	//   ....[90]....
        /*06e4*/ 	.word	0xffffffff


	//   ....[91]....
        /*06e8*/ 	.word	0xffffffff


	//   ....[92]....
        /*06ec*/ 	.word	0xffffffff


	//   ....[93]....
        /*06f0*/ 	.word	0xffffffff


	//   ....[94]....
        /*06f4*/ 	.word	0xffffffff


	//   ....[95]....
        /*06f8*/ 	.word	0xffffffff


	//   ....[96]....
        /*06fc*/ 	.word	0xffffffff


	//   ....[97]....
        /*0700*/ 	.word	0xffffffff


	//   ....[98]....
        /*0704*/ 	.word	0xffffffff


	//   ....[99]....
        /*0708*/ 	.word	0xffffffff


	//   ....[100]....
        /*070c*/ 	.word	0xffffffff


	//   ....[101]....
        /*0710*/ 	.word	0xffffffff


	//   ....[102]....
        /*0714*/ 	.word	0xffffffff


	//   ....[103]....
        /*0718*/ 	.word	0xffffffff


	//   ....[104]....
        /*071c*/ 	.word	0xffffffff


	//   ....[105]....
        /*0720*/ 	.word	0x0500000f


	//   ....[106]....
        /*0724*/ 	.word	0x0500000f


	//   ....[107]....
        /*0728*/ 	.word	0x0500000f


	//   ....[108]....
        /*072c*/ 	.word	0x0500000f


	//   ....[109]....
        /*0730*/ 	.word	0x0500000f


	//   ....[110]....
        /*0734*/ 	.word	0x0500000f


	//   ....[111]....
        /*0738*/ 	.word	0x0500000f


	//   ....[112]....
        /*073c*/ 	.word	0x0500000f


	//   ....[113]....
        /*0740*/ 	.word	0x0500000f


	//   ....[114]....
        /*0744*/ 	.word	0x0500000f


	//   ....[115]....
        /*0748*/ 	.word	0x0500000f


	//   ....[116]....
        /*074c*/ 	.word	0x0500000f


	//   ....[117]....
        /*0750*/ 	.word	0x0500000f


	//   ....[118]....
        /*0754*/ 	.word	0x0500000f


	//   ....[119]....
        /*0758*/ 	.word	0x0500000f


	//   ....[120]....
        /*075c*/ 	.word	0x0500000f


	//   ....[121]....
        /*0760*/ 	.word	0x0500000f


	//   ....[122]....
        /*0764*/ 	.word	0x0500000f


	//   ....[123]....
        /*0768*/ 	.word	0x0500000f


	//   ....[124]....
        /*076c*/ 	.word	0x0500000f


	//   ....[125]....
        /*0770*/ 	.word	0x0500000f


	//   ....[126]....
        /*0774*/ 	.word	0x0500000f


	//   ....[127]....
        /*0778*/ 	.word	0x0500000f


	//   ....[128]....
        /*077c*/ 	.word	0x0500000f


	//   ....[129]....
        /*0780*/ 	.word	0x0500000f


	//   ....[130]....
        /*0784*/ 	.word	0x0500000f


	//   ....[131]....
        /*0788*/ 	.word	0x0500000f


	//   ....[132]....
        /*078c*/ 	.word	0x0500000f


	//   ....[133]....
        /*0790*/ 	.word	0x0500000f


	//   ....[134]....
        /*0794*/ 	.word	0x0500000f


	//   ....[135]....
        /*0798*/ 	.word	0x0500000f


	//   ....[136]....
        /*079c*/ 	.word	0x0500000f


	//   ....[137]....
        /*07a0*/ 	.word	0x0500000f


	//   ....[138]....
        /*07a4*/ 	.word	0x0500000f


	//   ....[139]....
        /*07a8*/ 	.word	0x0500000f


	//   ....[140]....
        /*07ac*/ 	.word	0x0500000f


	//----- nvinfo : EIATTR_COOP_GROUP_INSTR_OFFSETS
	.align		4
.L_543:
        /*07b0*/ 	.byte	0x04, 0x28
        /*07b2*/ 	.short	(.L_545 - .L_544)


	//   ....[0]....
.L_544:
        /*07b4*/ 	.word	0x00000060


	//   ....[1]....
        /*07b8*/ 	.word	0x00000140


	//   ....[2]....
        /*07bc*/ 	.word	0x00000190


	//   ....[3]....
        /*07c0*/ 	.word	0x000003c0


	//   ....[4]....
        /*07c4*/ 	.word	0x00000520


	//   ....[5]....
        /*07c8*/ 	.word	0x00000640


	//   ....[6]....
        /*07cc*/ 	.word	0x000007a0


	//   ....[7]....
        /*07d0*/ 	.word	0x00002120


	//   ....[8]....
        /*07d4*/ 	.word	0x000044f0


	//   ....[9]....
        /*07d8*/ 	.word	0x00004520


	//   ....[10]....
        /*07dc*/ 	.word	0x00004e20


	//   ....[11]....
        /*07e0*/ 	.word	0x00004f20


	//   ....[12]....
        /*07e4*/ 	.word	0x00005380


	//   ....[13]....
        /*07e8*/ 	.word	0x000053d0


	//   ....[14]....
        /*07ec*/ 	.word	0x000085d0


	//   ....[15]....
        /*07f0*/ 	.word	0x00008a30


	//   ....[16]....
        /*07f4*/ 	.word	0x00008a90


	//   ....[17]....
        /*07f8*/ 	.word	0x00008b40


	//   ....[18]....
        /*07fc*/ 	.word	0x00008fc0


	//   ....[19]....
        /*0800*/ 	.word	0x000090b0


	//   ....[20]....
        /*0804*/ 	.word	0x0000c290


	//   ....[21]....
        /*0808*/ 	.word	0x0000c2c0


	//   ....[22]....
        /*080c*/ 	.word	0x0000c590


	//   ....[23]....
        /*0810*/ 	.word	0x0000c690


	//   ....[24]....
        /*0814*/ 	.word	0x0000d960


	//   ....[25]....
        /*0818*/ 	.word	0x0000d990


	//   ....[26]....
        /*081c*/ 	.word	0x0000dac0


	//   ....[27]....
        /*0820*/ 	.word	0x0000dad0


	//   ....[28]....
        /*0824*/ 	.word	0x0000f830


	//   ....[29]....
        /*0828*/ 	.word	0x0000f840


	//   ....[30]....
        /*082c*/ 	.word	0x0000f850


	//   ....[31]....
        /*0830*/ 	.word	0x0000f860


	//   ....[32]....
        /*0834*/ 	.word	0x00010360


	//   ....[33]....
        /*0838*/ 	.word	0x00010390


	//   ....[34]....
        /*083c*/ 	.word	0x00010530


	//   ....[35]....
        /*0840*/ 	.word	0x00010550


	//   ....[36]....
        /*0844*/ 	.word	0x000106a0


	//   ....[37]....
        /*0848*/ 	.word	0x000106c0


	//   ....[38]....
        /*084c*/ 	.word	0x00010820


	//   ....[39]....
        /*0850*/ 	.word	0x00010840


	//   ....[40]....
        /*0854*/ 	.word	0x00010e10


	//   ....[41]....
        /*0858*/ 	.word	0x00010e50


	//   ....[42]....
        /*085c*/ 	.word	0x00011880


	//   ....[43]....
        /*0860*/ 	.word	0x00011890


	//   ....[44]....
        /*0864*/ 	.word	0x00012c10


	//   ....[45]....
        /*0868*/ 	.word	0x00012c40


	//   ....[46]....
        /*086c*/ 	.word	0x00012dc0


	//   ....[47]....
        /*0870*/ 	.word	0x00012de0


	//   ....[48]....
        /*0874*/ 	.word	0x00012f30


	//   ....[49]....
        /*0878*/ 	.word	0x00012f50


	//   ....[50]....
        /*087c*/ 	.word	0x000130b0


	//   ....[51]....
        /*0880*/ 	.word	0x000130d0


	//   ....[52]....
        /*0884*/ 	.word	0x000132b0


	//   ....[53]....
        /*0888*/ 	.word	0x000134e0


	//   ....[54]....
        /*088c*/ 	.word	0x00013510


	//   ....[55]....
        /*0890*/ 	.word	0x00013540


	//   ....[56]....
        /*0894*/ 	.word	0x00013570


	//   ....[57]....
        /*0898*/ 	.word	0x000135a0


	//   ....[58]....
        /*089c*/ 	.word	0x000135d0


	//   ....[59]....
        /*08a0*/ 	.word	0x00013780


	//   ....[60]....
        /*08a4*/ 	.word	0x000137b0


	//   ....[61]....
        /*08a8*/ 	.word	0x000137e0


	//   ....[62]....
        /*08ac*/ 	.word	0x00013810


	//   ....[63]....
        /*08b0*/ 	.word	0x00013840


	//   ....[64]....
        /*08b4*/ 	.word	0x00013870


	//   ....[65]....
        /*08b8*/ 	.word	0x00013910


	//   ....[66]....
        /*08bc*/ 	.word	0x00013940


	//   ....[67]....
        /*08c0*/ 	.word	0x00013950


	//   ....[68]....
        /*08c4*/ 	.word	0x00013980


	//   ....[69]....
        /*08c8*/ 	.word	0x00015470


	//   ....[70]....
        /*08cc*/ 	.word	0x000160d0


	//   ....[71]....
        /*08d0*/ 	.word	0x000160f0


	//   ....[72]....
        /*08d4*/ 	.word	0x000161d0


	//   ....[73]....
        /*08d8*/ 	.word	0x000161e0


	//   ....[74]....
        /*08dc*/ 	.word	0x00016290


	//   ....[75]....
        /*08e0*/ 	.word	0x000162a0


	//   ....[76]....
        /*08e4*/ 	.word	0x00016350


	//   ....[77]....
        /*08e8*/ 	.word	0x00016360


	//   ....[78]....
        /*08ec*/ 	.word	0x00016410


	//   ....[79]....
        /*08f0*/ 	.word	0x00016420


	//   ....[80]....
        /*08f4*/ 	.word	0x000164d0


	//   ....[81]....
        /*08f8*/ 	.word	0x000164e0


	//   ....[82]....
        /*08fc*/ 	.word	0x00016590


	//   ....[83]....
        /*0900*/ 	.word	0x000165a0


	//   ....[84]....
        /*0904*/ 	.word	0x000165f0


	//   ....[85]....
        /*0908*/ 	.word	0x00016640


	//   ....[86]....
        /*090c*/ 	.word	0x00019c90


	//   ....[87]....
        /*0910*/ 	.word	0x00019cc0


	//   ....[88]....
        /*0914*/ 	.word	0x00019d20


	//   ....[89]....
        /*0918*/ 	.word	0x00019d50


	//   ....[90]....
        /*091c*/ 	.word	0x00019d80


	//   ....[91]....
        /*0920*/ 	.word	0x00019db0


	//   ....[92]....
        /*0924*/ 	.word	0x00019de0


	//   ....[93]....
        /*0928*/ 	.word	0x00019e10


	//   ....[94]....
        /*092c*/ 	.word	0x00019fe0


	//   ....[95]....
        /*0930*/ 	.word	0x0001a010


	//   ....[96]....
        /*0934*/ 	.word	0x0001a040


	//   ....[97]....
        /*0938*/ 	.word	0x0001a070


	//   ....[98]....
        /*093c*/ 	.word	0x0001a0a0


	//   ....[99]....
        /*0940*/ 	.word	0x0001a0d0


	//   ....[100]....
        /*0944*/ 	.word	0x0001a1a0


	//   ....[101]....
        /*0948*/ 	.word	0x0001a1c0


	//   ....[102]....
        /*094c*/ 	.word	0x0001a1d0


	//   ....[103]....
        /*0950*/ 	.word	0x0001a250


	//   ....[104]....
        /*0954*/ 	.word	0x0001ada0


	//   ....[105]....
        /*0958*/ 	.word	0x0001b390


	//   ....[106]....
        /*095c*/ 	.word	0x0001b570


	//   ....[107]....
        /*0960*/ 	.word	0x0001b5c0


	//   ....[108]....
        /*0964*/ 	.word	0x0001b700


	//   ....[109]....
        /*0968*/ 	.word	0x0001b750


	//   ....[110]....
        /*096c*/ 	.word	0x0001b890


	//   ....[111]....
        /*0970*/ 	.word	0x0001b8e0


	//   ....[112]....
        /*0974*/ 	.word	0x0001ba20


	//   ....[113]....
        /*0978*/ 	.word	0x0001ba70


	//   ....[114]....
        /*097c*/ 	.word	0x0001bbb0


	//   ....[115]....
        /*0980*/ 	.word	0x0001bc00


	//   ....[116]....
        /*0984*/ 	.word	0x0001bd40


	//   ....[117]....
        /*0988*/ 	.word	0x0001bd90


	//   ....[118]....
        /*098c*/ 	.word	0x0001beb0


	//   ....[119]....
        /*0990*/ 	.word	0x0001bf20


	//   ....[120]....
        /*0994*/ 	.word	0x0001c040


	//   ....[121]....
        /*0998*/ 	.word	0x0001c090


	//   ....[122]....
        /*099c*/ 	.word	0x0001c3c0


	//   ....[123]....
        /*09a0*/ 	.word	0x0001c460


	//   ....[124]....
        /*09a4*/ 	.word	0x0001c600


	//   ....[125]....
        /*09a8*/ 	.word	0x0001c680


	//   ....[126]....
        /*09ac*/ 	.word	0x0001c700


	//   ....[127]....
        /*09b0*/ 	.word	0x0001c780


	//   ....[128]....
        /*09b4*/ 	.word	0x0001c800


	//   ....[129]....
        /*09b8*/ 	.word	0x0001c890


	//   ....[130]....
        /*09bc*/ 	.word	0x0001c930


	//   ....[131]....
        /*09c0*/ 	.word	0x0001c9e0


	//   ....[132]....
        /*09c4*/ 	.word	0x0001ca60


	//   ....[133]....
        /*09c8*/ 	.word	0x0001cae0


	//   ....[134]....
        /*09cc*/ 	.word	0x0001cb60


	//   ....[135]....
        /*09d0*/ 	.word	0x0001cbf0


	//   ....[136]....
        /*09d4*/ 	.word	0x0001cc70


	//   ....[137]....
        /*09d8*/ 	.word	0x0001cd20


	//   ....[138]....
        /*09dc*/ 	.word	0x0001cd70


	//   ....[139]....
        /*09e0*/ 	.word	0x0001ce30


	//   ....[140]....
        /*09e4*/ 	.word	0x0001cf60


	//----- nvinfo : EIATTR_REG_RECONFIG
	.align		4
.L_545:
        /*09e8*/ 	.byte	0x01, 0x54
	.zero		2


	//----- nvinfo : EIATTR_SYSCALL_OFFSETS
	.align		4
        /*09ec*/ 	.byte	0x04, 0x46
        /*09ee*/ 	.short	(.L_547 - .L_546)


	//   ....[0]....
.L_546:
        /*09f0*/ 	.word	0x000022a0


	//   ....[1]....
        /*09f4*/ 	.word	0x00015080


	//   ....[2]....
        /*09f8*/ 	.word	0x000151d0


	//   ....[3]....
        /*09fc*/ 	.word	0x000152d0


	//   ....[4]....
        /*0a00*/ 	.word	0x00015c60


	//----- nvinfo : EIATTR_MBARRIER_INSTR_OFFSETS
	.align		4
.L_547:
        /*0a04*/ 	.byte	0x04, 0x39
        /*0a06*/ 	.short	(.L_549 - .L_548)


	//   ....[0]....
.L_548:
        /*0a08*/ 	.word	0x00000270
        /*0a0c*/ 	.word	0x000000ff
        /*0a10*/ 	.word	0x00038800
        /*0a14*/ 	.short	0x0100
        /*0a16*/ 	.byte	0x08
	.zero		1


	//   ....[1]....
        /*0a18*/ 	.word	0x00000280
        /*0a1c*/ 	.word	0x000000ff
        /*0a20*/ 	.word	0x00038820
        /*0a24*/ 	.short	0x0100
        /*0a26*/ 	.byte	0x08
	.zero		1


	//   ....[2]....
        /*0a28*/ 	.word	0x00000370
        /*0a2c*/ 	.word	0x000000ff
        /*0a30*/ 	.word	0x00038830
        /*0a34*/ 	.short	0x0100
        /*0a36*/ 	.byte	0x08
	.zero		1


	//   ....[3]....
        /*0a38*/ 	.word	0x00000380
        /*0a3c*/ 	.word	0x000000ff
        /*0a40*/ 	.word	0x00038840
        /*0a44*/ 	.short	0x0100
        /*0a46*/ 	.byte	0x08
	.zero		1


	//   ....[4]....
        /*0a48*/ 	.word	0x00000390
        /*0a4c*/ 	.word	0x000000ff
        /*0a50*/ 	.word	0x00038838
        /*0a54*/ 	.short	0x0100
        /*0a56*/ 	.byte	0x08
	.zero		1


	//   ....[5]....
        /*0a58*/ 	.word	0x000003a0
        /*0a5c*/ 	.word	0x000000ff
        /*0a60*/ 	.word	0x00038848
        /*0a64*/ 	.short	0x0100
        /*0a66*/ 	.byte	0x08
	.zero		1


	//   ....[6]....
        /*0a68*/ 	.word	0x000004d0
        /*0a6c*/ 	.word	0x000000ff
        /*0a70*/ 	.word	0x00038850
        /*0a74*/ 	.short	0x0100
        /*0a76*/ 	.byte	0x08
	.zero		1


	//   ....[7]....
        /*0a78*/ 	.word	0x000004e0
        /*0a7c*/ 	.word	0x000000ff
        /*0a80*/ 	.word	0x00038860
        /*0a84*/ 	.short	0x0100
        /*0a86*/ 	.byte	0x08
	.zero		1


	//   ....[8]....
        /*0a88*/ 	.word	0x000004f0
        /*0a8c*/ 	.word	0x000000ff
        /*0a90*/ 	.word	0x00038858
        /*0a94*/ 	.short	0x0100
        /*0a96*/ 	.byte	0x08
	.zero		1


	//   ....[9]....
        /*0a98*/ 	.word	0x00000500
        /*0a9c*/ 	.word	0x000000ff
        /*0aa0*/ 	.word	0x00038868
        /*0aa4*/ 	.short	0x0100
        /*0aa6*/ 	.byte	0x08
	.zero		1


	//   ....[10]....
        /*0aa8*/ 	.word	0x000005f0
        /*0aac*/ 	.word	0x000000ff
        /*0ab0*/ 	.word	0x00038870
        /*0ab4*/ 	.short	0x0100
        /*0ab6*/ 	.byte	0x06
	.zero		1


	//   ....[11]....
        /*0ab8*/ 	.word	0x00000600
        /*0abc*/ 	.word	0x000000ff
        /*0ac0*/ 	.word	0x00038880
        /*0ac4*/ 	.short	0x0100
        /*0ac6*/ 	.byte	0x06
	.zero		1


	//   ....[12]....
        /*0ac8*/ 	.word	0x00000610
        /*0acc*/ 	.word	0x000000ff
        /*0ad0*/ 	.word	0x00038878
        /*0ad4*/ 	.short	0x0100
        /*0ad6*/ 	.byte	0x06
	.zero		1


	//   ....[13]....
        /*0ad8*/ 	.word	0x00000620
        /*0adc*/ 	.word	0x000000ff
        /*0ae0*/ 	.word	0x00038888
        /*0ae4*/ 	.short	0x0100
        /*0ae6*/ 	.byte	0x06
	.zero		1


	//   ....[14]....
        /*0ae8*/ 	.word	0x00000750
        /*0aec*/ 	.word	0x000000ff
        /*0af0*/ 	.word	0x00038890
        /*0af4*/ 	.short	0x0100
        /*0af6*/ 	.byte	0x08
	.zero		1


	//   ....[15]....
        /*0af8*/ 	.word	0x00000760
        /*0afc*/ 	.word	0x000000ff
        /*0b00*/ 	.word	0x000388a0
        /*0b04*/ 	.short	0x0100
        /*0b06*/ 	.byte	0x08
	.zero		1


	//   ....[16]....
        /*0b08*/ 	.word	0x00000770
        /*0b0c*/ 	.word	0x000000ff
        /*0b10*/ 	.word	0x00038898
        /*0b14*/ 	.short	0x0100
        /*0b16*/ 	.byte	0x08
	.zero		1


	//   ....[17]....
        /*0b18*/ 	.word	0x00000780
        /*0b1c*/ 	.word	0x000000ff
        /*0b20*/ 	.word	0x000388a8
        /*0b24*/ 	.short	0x0100
        /*0b26*/ 	.byte	0x08
	.zero		1


	//   ....[18]....
        /*0b28*/ 	.word	0x000008b0
        /*0b2c*/ 	.word	0x000000ff
        /*0b30*/ 	.word	0x000388b0
        /*0b34*/ 	.short	0x0100
        /*0b36*/ 	.byte	0x08
	.zero		1


	//   ....[19]....
        /*0b38*/ 	.word	0x000008c0
        /*0b3c*/ 	.word	0x000000ff
        /*0b40*/ 	.word	0x000388c0
        /*0b44*/ 	.short	0x0100
        /*0b46*/ 	.byte	0x08
	.zero		1


	//   ....[20]....
        /*0b48*/ 	.word	0x000008d0
        /*0b4c*/ 	.word	0x000000ff
        /*0b50*/ 	.word	0x000388b8
        /*0b54*/ 	.short	0x0100
        /*0b56*/ 	.byte	0x08
	.zero		1


	//   ....[21]....
        /*0b58*/ 	.word	0x000008e0
        /*0b5c*/ 	.word	0x000000ff
        /*0b60*/ 	.word	0x000388c8
        /*0b64*/ 	.short	0x0100
        /*0b66*/ 	.byte	0x08
	.zero		1


	//   ....[22]....
        /*0b68*/ 	.word	0x00002370
        /*0b6c*/ 	.word	0x000000ff
        /*0b70*/ 	.word	0x00038800
        /*0b74*/ 	.short	0x010a
        /*0b76*/ 	.byte	0x06
	.zero		1


	//   ....[23]....
        /*0b78*/ 	.word	0x00002410
        /*0b7c*/ 	.word	0x00000000
        /*0b80*/ 	.word	0x00038830
        /*0b84*/ 	.short	0x010a
        /*0b86*/ 	.byte	0x3f
	.zero		1


	//   ....[24]....
        /*0b88*/ 	.word	0x00002480
        /*0b8c*/ 	.word	0x00000000
        /*0b90*/ 	.word	0x00038830
        /*0b94*/ 	.short	0x010a
        /*0b96*/ 	.byte	0x3f
	.zero		1


	//   ....[25]....
        /*0b98*/ 	.word	0x00004d50
        /*0b9c*/ 	.word	0x00000000
        /*0ba0*/ 	.word	0x00000000
        /*0ba4*/ 	.short	0x0101
        /*0ba6*/ 	.byte	0x3f
	.zero		1


	//   ....[26]....
        /*0ba8*/ 	.word	0x00005df0
        /*0bac*/ 	.word	0x000000ff
        /*0bb0*/ 	.word	0x00038830
        /*0bb4*/ 	.short	0x010a
        /*0bb6*/ 	.byte	0x04
	.zero		1


	//   ....[27]....
        /*0bb8*/ 	.word	0x00005e40
        /*0bbc*/ 	.word	0x000000ff
        /*0bc0*/ 	.word	0x00038830
        /*0bc4*/ 	.short	0x010a
        /*0bc6*/ 	.byte	0x04
	.zero		1


	//   ....[28]....
        /*0bc8*/ 	.word	0x000082f0
        /*0bcc*/ 	.word	0x000000ff
        /*0bd0*/ 	.word	0x00038850
        /*0bd4*/ 	.short	0x010a
        /*0bd6*/ 	.byte	0x04
	.zero		1


	//   ....[29]....
        /*0bd8*/ 	.word	0x00008330
        /*0bdc*/ 	.word	0x000000ff
        /*0be0*/ 	.word	0x00038850
        /*0be4*/ 	.short	0x010a
        /*0be6*/ 	.byte	0x04
	.zero		1


	//   ....[30]....
        /*0be8*/ 	.word	0x00009210
        /*0bec*/ 	.word	0x00000000
        /*0bf0*/ 	.word	0x00000000
        /*0bf4*/ 	.short	0x0101
        /*0bf6*/ 	.byte	0x3f
	.zero		1


	//   ....[31]....
        /*0bf8*/ 	.word	0x00009370
        /*0bfc*/ 	.word	0x00000015
        /*0c00*/ 	.word	0x00000000
        /*0c04*/ 	.short	0x0101
        /*0c06*/ 	.byte	0x3f
	.zero		1


	//   ....[32]....
        /*0c08*/ 	.word	0x00009b10
        /*0c0c*/ 	.word	0x000000ff
        /*0c10*/ 	.word	0x00038830
        /*0c14*/ 	.short	0x010a
        /*0c16*/ 	.byte	0x04
	.zero		1


	//   ....[33]....
        /*0c18*/ 	.word	0x00009b50
        /*0c1c*/ 	.word	0x000000ff
        /*0c20*/ 	.word	0x00038830
        /*0c24*/ 	.short	0x010a
        /*0c26*/ 	.byte	0x04
	.zero		1


	//   ....[34]....
        /*0c28*/ 	.word	0x0000c010
        /*0c2c*/ 	.word	0x000000ff
        /*0c30*/ 	.word	0x00038850
        /*0c34*/ 	.short	0x010a
        /*0c36*/ 	.byte	0x04
	.zero		1


	//   ....[35]....
        /*0c38*/ 	.word	0x0000c050
        /*0c3c*/ 	.word	0x000000ff
        /*0c40*/ 	.word	0x00038850
        /*0c44*/ 	.short	0x010a
        /*0c46*/ 	.byte	0x04
	.zero		1


	//   ....[36]....
        /*0c48*/ 	.word	0x0000c900
        /*0c4c*/ 	.word	0x000000ac
        /*0c50*/ 	.word	0x00000000
        /*0c54*/ 	.short	0x0101
        /*0c56*/ 	.byte	0x3f
	.zero		1


	//   ....[37]....
        /*0c58*/ 	.word	0x0000cc00
        /*0c5c*/ 	.word	0x000000ac
        /*0c60*/ 	.word	0x00000000
        /*0c64*/ 	.short	0x0101
        /*0c66*/ 	.byte	0x3f
	.zero		1


	//   ....[38]....
        /*0c68*/ 	.word	0x0000d8b0
        /*0c6c*/ 	.word	0x000000ff
        /*0c70*/ 	.word	0x00038850
        /*0c74*/ 	.short	0x010a
        /*0c76*/ 	.byte	0x08
	.zero		1


	//   ....[39]....
        /*0c78*/ 	.word	0x0000d8f0
        /*0c7c*/ 	.word	0x000000ff
        /*0c80*/ 	.word	0x00038850
        /*0c84*/ 	.short	0x010a
        /*0c86*/ 	.byte	0x08
	.zero		1


	//   ....[40]....
        /*0c88*/ 	.word	0x0000ddc0
        /*0c8c*/ 	.word	0x0000000b
        /*0c90*/ 	.word	0x00000000
        /*0c94*/ 	.short	0x0101
        /*0c96*/ 	.byte	0x3f
	.zero		1


	//   ....[41]....
        /*0c98*/ 	.word	0x00010370
        /*0c9c*/ 	.word	0x000000ff
        /*0ca0*/ 	.word	0x00000000
        /*0ca4*/ 	.short	0x0101
        /*0ca6*/ 	.byte	0x08
	.zero		1


	//   ....[42]....
        /*0ca8*/ 	.word	0x00010c50
        /*0cac*/ 	.word	0x000000ff
        /*0cb0*/ 	.word	0x00000000
        /*0cb4*/ 	.short	0x0101
        /*0cb6*/ 	.byte	0x08
	.zero		1


	//   ....[43]....
        /*0cb8*/ 	.word	0x000156d0
        /*0cbc*/ 	.word	0x00000000
        /*0cc0*/ 	.word	0x00038840
        /*0cc4*/ 	.short	0x010a
        /*0cc6*/ 	.byte	0x3f
	.zero		1


	//   ....[44]....
        /*0cc8*/ 	.word	0x00016740
        /*0ccc*/ 	.word	0x00000012
        /*0cd0*/ 	.word	0x00038800
        /*0cd4*/ 	.short	0x0107
        /*0cd6*/ 	.byte	0x3f
	.zero		1


	//   ....[45]....
        /*0cd8*/ 	.word	0x00016850
        /*0cdc*/ 	.word	0x00000012
        /*0ce0*/ 	.word	0x00038800
        /*0ce4*/ 	.short	0x0101
        /*0ce6*/ 	.byte	0x3f
	.zero		1


	//   ....[46]....
        /*0ce8*/ 	.word	0x00016870
        /*0cec*/ 	.word	0x00000012
        /*0cf0*/ 	.word	0x00038820
        /*0cf4*/ 	.short	0x010a
        /*0cf6*/ 	.byte	0x3f
	.zero		1


	//   ....[47]....
        /*0cf8*/ 	.word	0x00016c40
        /*0cfc*/ 	.word	0x00000003
        /*0d00*/ 	.word	0x00038840
        /*0d04*/ 	.short	0x010a
        /*0d06*/ 	.byte	0x3f
	.zero		1


	//   ....[48]....
        /*0d08*/ 	.word	0x000171e0
        /*0d0c*/ 	.word	0x00000003
        /*0d10*/ 	.word	0x00000060
        /*0d14*/ 	.short	0x010a
        /*0d16*/ 	.byte	0x3f
	.zero		1


	//   ....[49]....
        /*0d18*/ 	.word	0x00017a60
        /*0d1c*/ 	.word	0x00000003
        /*0d20*/ 	.word	0x00038840
        /*0d24*/ 	.short	0x010a
        /*0d26*/ 	.byte	0x3f
	.zero		1


	//   ....[50]....
        /*0d28*/ 	.word	0x00018000
        /*0d2c*/ 	.word	0x00000002
        /*0d30*/ 	.word	0x00000060
        /*0d34*/ 	.short	0x010a
        /*0d36*/ 	.byte	0x3f
	.zero		1


	//   ....[51]....
        /*0d38*/ 	.word	0x000187c0
        /*0d3c*/ 	.word	0x00000002
        /*0d40*/ 	.word	0x00038840
        /*0d44*/ 	.short	0x010a
        /*0d46*/ 	.byte	0x3f
	.zero		1


	//   ....[52]....
        /*0d48*/ 	.word	0x00018d60
        /*0d4c*/ 	.word	0x00000002
        /*0d50*/ 	.word	0x00000060
        /*0d54*/ 	.short	0x010a
        /*0d56*/ 	.byte	0x3f
	.zero		1


	//   ....[53]....
        /*0d58*/ 	.word	0x000194d0
        /*0d5c*/ 	.word	0x00000000
        /*0d60*/ 	.word	0x00038860
        /*0d64*/ 	.short	0x010a
        /*0d66*/ 	.byte	0x3f
	.zero		1


	//   ....[54]....
        /*0d68*/ 	.word	0x0001ad20
        /*0d6c*/ 	.word	0x00000000
        /*0d70*/ 	.word	0x00038820
        /*0d74*/ 	.short	0x010a
        /*0d76*/ 	.byte	0x3f
	.zero		1


	//   ....[55]....
        /*0d78*/ 	.word	0x0001af30
        /*0d7c*/ 	.word	0x00000006
        /*0d80*/ 	.word	0x00000000
        /*0d84*/ 	.short	0x010a
        /*0d86*/ 	.byte	0x3f
	.zero		1


	//   ....[56]....
        /*0d88*/ 	.word	0x0001af60
        /*0d8c*/ 	.word	0x00000007
        /*0d90*/ 	.word	0x00000000
        /*0d94*/ 	.short	0x010a
        /*0d96*/ 	.byte	0x3f
	.zero		1


	//   ....[57]....
        /*0d98*/ 	.word	0x0001afc0
        /*0d9c*/ 	.word	0x00000004
        /*0da0*/ 	.word	0x00000000
        /*0da4*/ 	.short	0x010a
        /*0da6*/ 	.byte	0x3f
	.zero		1


	//   ....[58]....
        /*0da8*/ 	.word	0x0001aff0
        /*0dac*/ 	.word	0x00000003
        /*0db0*/ 	.word	0x00000000
        /*0db4*/ 	.short	0x010a
        /*0db6*/ 	.byte	0x3f
	.zero		1


	//   ....[59]....
        /*0db8*/ 	.word	0x0001b070
        /*0dbc*/ 	.word	0x00000003
        /*0dc0*/ 	.word	0x00038800
        /*0dc4*/ 	.short	0x010a
        /*0dc6*/ 	.byte	0x3f
	.zero		1


	//   ....[60]....
        /*0dc8*/ 	.word	0x0001b0c0
        /*0dcc*/ 	.word	0x00000000
        /*0dd0*/ 	.word	0x00038830
        /*0dd4*/ 	.short	0x010a
        /*0dd6*/ 	.byte	0x3f
	.zero		1


	//   ....[61]....
        /*0dd8*/ 	.word	0x0001b130
        /*0ddc*/ 	.word	0x00000098
        /*0de0*/ 	.word	0x00038830
        /*0de4*/ 	.short	0x010a
        /*0de6*/ 	.byte	0x3f
	.zero		1


	//   ....[62]....
        /*0de8*/ 	.word	0x0001b190
        /*0dec*/ 	.word	0x00000002
        /*0df0*/ 	.word	0x00038850
        /*0df4*/ 	.short	0x010a
        /*0df6*/ 	.byte	0x3f
	.zero		1


	//   ....[63]....
        /*0df8*/ 	.word	0x0001b1f0
        /*0dfc*/ 	.word	0x00000004
        /*0e00*/ 	.word	0x00038830
        /*0e04*/ 	.short	0x010a
        /*0e06*/ 	.byte	0x3f
	.zero		1


	//   ....[64]....
        /*0e08*/ 	.word	0x0001b250
        /*0e0c*/ 	.word	0x00000002
        /*0e10*/ 	.word	0x00038850
        /*0e14*/ 	.short	0x010a
        /*0e16*/ 	.byte	0x3f
	.zero		1


	//   ....[65]....
        /*0e18*/ 	.word	0x0001b2b0
        /*0e1c*/ 	.word	0x00000007
        /*0e20*/ 	.word	0x00038850
        /*0e24*/ 	.short	0x010a
        /*0e26*/ 	.byte	0x3f
	.zero		1


	//   ....[66]....
        /*0e28*/ 	.word	0x0001b450
        /*0e2c*/ 	.word	0x00000000
        /*0e30*/ 	.word	0x00038840
        /*0e34*/ 	.short	0x010a
        /*0e36*/ 	.byte	0x3f
	.zero		1


	//   ....[67]....
        /*0e38*/ 	.word	0x0001c0d0
        /*0e3c*/ 	.word	0x00000012
        /*0e40*/ 	.word	0x00038820
        /*0e44*/ 	.short	0x010a
        /*0e46*/ 	.byte	0x3f
	.zero		1


	//   ....[68]....
        /*0e48*/ 	.word	0x0001c120
        /*0e4c*/ 	.word	0x00000003
        /*0e50*/ 	.word	0x00038840
        /*0e54*/ 	.short	0x010a
        /*0e56*/ 	.byte	0x3f
	.zero		1


	//   ....[69]....
        /*0e58*/ 	.word	0x0001c170
        /*0e5c*/ 	.word	0x00000003
        /*0e60*/ 	.word	0x00000060
        /*0e64*/ 	.short	0x010a
        /*0e66*/ 	.byte	0x3f
	.zero		1


	//   ....[70]....
        /*0e68*/ 	.word	0x0001c1c0
        /*0e6c*/ 	.word	0x00000003
        /*0e70*/ 	.word	0x00038840
        /*0e74*/ 	.short	0x010a
        /*0e76*/ 	.byte	0x3f
	.zero		1


	//   ....[71]....
        /*0e78*/ 	.word	0x0001c210
        /*0e7c*/ 	.word	0x00000002
        /*0e80*/ 	.word	0x00000060
        /*0e84*/ 	.short	0x010a
        /*0e86*/ 	.byte	0x3f
	.zero		1


	//   ....[72]....
        /*0e88*/ 	.word	0x0001c260
        /*0e8c*/ 	.word	0x00000002
        /*0e90*/ 	.word	0x00038840
        /*0e94*/ 	.short	0x010a
        /*0e96*/ 	.byte	0x3f
	.zero		1


	//   ....[73]....
        /*0e98*/ 	.word	0x0001c2b0
        /*0e9c*/ 	.word	0x00000002
        /*0ea0*/ 	.word	0x00000060
        /*0ea4*/ 	.short	0x010a
        /*0ea6*/ 	.byte	0x3f
	.zero		1


	//   ....[74]....
        /*0ea8*/ 	.word	0x0001c300
        /*0eac*/ 	.word	0x00000000
        /*0eb0*/ 	.word	0x00038860
        /*0eb4*/ 	.short	0x010a
        /*0eb6*/ 	.byte	0x3f
	.zero		1


	//   ....[75]....
        /*0eb8*/ 	.word	0x0001ce80
        /*0ebc*/ 	.word	0x00000000
        /*0ec0*/ 	.word	0x00038820
        /*0ec4*/ 	.short	0x010a
        /*0ec6*/ 	.byte	0x3f
	.zero		1


	//   ....[76]....
        /*0ec8*/ 	.word	0x0001d020
        /*0ecc*/ 	.word	0x00000006
        /*0ed0*/ 	.word	0x00000000
        /*0ed4*/ 	.short	0x010a
        /*0ed6*/ 	.byte	0x3f
	.zero		1


	//   ....[77]....
        /*0ed8*/ 	.word	0x0001d070
        /*0edc*/ 	.word	0x00000007
        /*0ee0*/ 	.word	0x00000000
        /*0ee4*/ 	.short	0x010a
        /*0ee6*/ 	.byte	0x3f
	.zero		1


	//   ....[78]....
        /*0ee8*/ 	.word	0x0001d0c0
        /*0eec*/ 	.word	0x00000004
        /*0ef0*/ 	.word	0x00000000
        /*0ef4*/ 	.short	0x010a
        /*0ef6*/ 	.byte	0x3f
	.zero		1


	//----- nvinfo : EIATTR_NUM_MBARRIERS
	.align		4
.L_549:
        /*0ef8*/ 	.byte	0x03, 0x38
        /*0efa*/ 	.short	0x0016


	//----- nvinfo : EIATTR_EXIT_INSTR_OFFSETS
	.align		4
        /*0efc*/ 	.byte	0x04, 0x1c
        /*0efe*/ 	.short	(.L_551 - .L_550)


	//   ....[0]....
.L_550:
        /*0f00*/ 	.word	0x00000a50


	//   ....[1]....
        /*0f04*/ 	.word	0x00013260


	//   ....[2]....
        /*0f08*/ 	.word	0x0001b040


	//----- nvinfo : EIATTR_MAX_THREADS
	.align		4
.L_551:
        /*0f0c*/ 	.byte	0x04, 0x05
        /*0f0e*/ 	.short	(.L_553 - .L_552)
.L_552:
        /*0f10*/ 	.word	0x00000180
        /*0f14*/ 	.word	0x00000001
        /*0f18*/ 	.word	0x00000001


	//----- nvinfo : EIATTR_CRS_STACK_SIZE
	.align		4
.L_553:
        /*0f1c*/ 	.byte	0x04, 0x1e
        /*0f1e*/ 	.short	(.L_555 - .L_554)
.L_554:
        /*0f20*/ 	.word	0x00000000


	//----- nvinfo : EIATTR_CBANK_PARAM_SIZE
	.align		4
.L_555:
        /*0f24*/ 	.byte	0x03, 0x19
        /*0f26*/ 	.short	0x0af0


	//----- nvinfo : EIATTR_PARAM_CBANK
	.align		4
        /*0f28*/ 	.byte	0x04, 0x0a
        /*0f2a*/ 	.short	(.L_557 - .L_556)
	.align		4
.L_556:
        /*0f2c*/ 	.word	index@(.nv.constant0._ZN7cutlass13device_kernelIN5flash11enable_sm90INS1_16FlashAttnFwdSm90INS1_25CollectiveMainloopFwdSm90ILi2EN4cute5tupleIJNS5_1CILi1EEES8_S8_EEENS6_IJNS7_ILi128EEENS7_ILi80EEENS7_ILi256EEEEEELi256ENS_6half_tEfNS_4arch4Sm90ELb1ELb0ELb0ELb1ELb0ELb0ELb0ELb1ELb1ELb1ELb1ELb0EEENS1_21CollectiveEpilogueFwdINS6_IJSA_SC_SB_EEES9_SE_SG_Li256ELb1ELb1ELb1ELb0EEENS1_36VarlenDynamicPersistentTileSchedulerILi128ELi80ELi256ELi128ELb1ELb1ELb1ELb1ELb1ELb1EEEEEEEEEvNT_6ParamsE)
        /*0f30*/ 	.short	0x0210
        /*0f32*/ 	.short	0x0af0


	//----- nvinfo : EIATTR_SW_WAR
	.align		4
.L_557:
        /*0f34*/ 	.byte	0x04, 0x36
        /*0f36*/ 	.short	(.L_559 - .L_558)
.L_558:
        /*0f38*/ 	.word	0x00000008
.L_559:


//--------------------- .nv.info._ZN7cutlass13device_kernelIN5flash11enable_sm90INS1_16FlashAttnFwdSm90INS1_25CollectiveMainloopFwdSm90ILi2EN4cute5tupleIJNS5_1CILi1EEES8_S8_EEENS6_IJNS7_ILi128EEENS7_ILi80EEENS7_ILi256EEEEEELi256ENS_6half_tEfNS_4arch4Sm90ELb1ELb0ELb0ELb1ELb0ELb1ELb0ELb1ELb1ELb1ELb1ELb0EEENS1_21CollectiveEpilogueFwdINS6_IJSA_SC_SB_EEES9_SE_SG_Li256ELb1ELb1ELb1ELb0EEENS1_36VarlenDynamicPersistentTileSchedulerILi128ELi80ELi256ELi128ELb1ELb1ELb1ELb1ELb1ELb1EEEEEEEEEvNT_6ParamsE --------------------------
	.section	.nv.info._ZN7cutlass13device_kernelIN5flash11enable_sm90INS1_16FlashAttnFwdSm90INS1_25CollectiveMainloopFwdSm90ILi2EN4cute5tupleIJNS5_1CILi1EEES8_S8_EEENS6_IJNS7_ILi128EEENS7_ILi80EEENS7_ILi256EEEEEELi256ENS_6half_tEfNS_4arch4Sm90ELb1ELb0ELb0ELb1ELb0ELb1ELb0ELb1ELb1ELb1ELb1ELb0EEENS1_21CollectiveEpilogueFwdINS6_IJSA_SC_SB_EEES9_SE_SG_Li256ELb1ELb1ELb1ELb0EEENS1_36VarlenDynamicPersistentTileSchedulerILi128ELi80ELi256ELi128ELb1ELb1ELb1ELb1ELb1ELb1EEEEEEEEEvNT_6ParamsE,"",@"SHT_CUDA_INFO"
	.sectionflags	@""
	.align	4


	//----- nvinfo : EIATTR_CUDA_API_VERSION
	.align		4
        /*0000*/ 	.byte	0x04, 0x37
        /*0002*/ 	.short	(.L_561 - .L_560)
.L_560:
        /*0004*/ 	.word	0x00000082


	//----- nvinfo : EIATTR_KPARAM_INFO
	.align		4
.L_561:
        /*0008*/ 	.byte	0x04, 0x17
        /*000a*/ 	.short	(.L_563 - .L_562)
.L_562:
        /*000c*/ 	.word	0x00000000
        /*0010*/ 	.short	0x0000
        /*0012*/ 	.short	0x0070
        /*0014*/ 	.byte	0x00, 0xf0, 0x01, 0x2a


	//----- nvinfo : EIATTR_SPARSE_MMA_MASK
	.align		4
.L_563:
        /*0018*/ 	.byte	0x03, 0x50
        /*001a*/ 	.short	0x0000


	//----- nvinfo : EIATTR_MAXREG_COUNT
	.align		4
        /*001c*/ 	.byte	0x03, 0x1b
        /*001e*/ 	.short	0x00a8


	//----- nvinfo : EIATTR_NUM_BARRIERS
	.align		4
        /*0020*/ 	.byte	0x02, 0x4c
        /*0022*/ 	.byte	0x10
	.zero		1


	//----- nvinfo : EIATTR_EXTERNS
	.align		4
        /*0024*/ 	.byte	0x04, 0x0f
        /*0026*/ 	.short	(.L_565 - .L_564)


	//   ....[0]....
	.align		4
.L_564:
        /*0028*/ 	.word	index@(__assertfail)


	//----- nvinfo : EIATTR_ANNOTATIONS
	.align		4
.L_565:
        /*002c*/ 	.byte	0x04, 0x55
        /*002e*/ 	.short	(.L_567 - .L_566)


	//   ....[0]....
.L_566:
        /* <DEDUP_REMOVED lines=165> */


	//----- nvinfo : EIATTR_MERCURY_ISA_VERSION
	.align		4
.L_567:
        /*0a68*/ 	.byte	0x03, 0x5f
        /*0a6a*/ 	.short	0x0101


	//----- nvinfo : EIATTR_UNUSED_LOAD_BYTE_OFFSET
	.align		4
        /*0a6c*/ 	.byte	0x04, 0x44
        /*0a6e*/ 	.short	(.L_569 - .L_568)


	//   ....[0]....
.L_568:
        /*0a70*/ 	.word	0x00000aa0
        /*0a74*/ 	.word	0x0000fff0


	//   ....[1]....
        /*0a78*/ 	.word	0x00024bd0
        /*0a7c*/ 	.word	0x0000fff0


	//----- nvinfo : EIATTR_INT_WARP_WIDE_INSTR_OFFSETS
	.align		4
.L_569:
        /*0a80*/ 	.byte	0x04, 0x31
        /*0a82*/ 	.short	(.L_571 - .L_570)


	//   ....[0]....
.L_570:
        /*0a84*/ 	.word	0x00000190


	//   ....[1]....
        /*0a88*/ 	.word	0x000001d0


	//   ....[2]....
        /*0a8c*/ 	.word	0x00000240


	//   ....[3]....
        /*0a90*/ 	.word	0x0002d040


	//   ....[4]....
        /*0a94*/ 	.word	0x0002d0e0


	//   ....[5]....
        /*0a98*/ 	.word	0x00031590


	//   ....[6]....
        /*0a9c*/ 	.word	0x00031600


	//----- nvinfo : EIATTR_COOP_GROUP_MASK_REGIDS
	.align		4
.L_571:
        /*0aa0*/ 	.byte	0x04, 0x29
        /*0aa2*/ 	.short	(.L_573 - .L_572)


	//   ....[0]....
.L_572:
        /*0aa4*/ 	.word	0xffffffff


	//   ....[1]....
        /*0aa8*/ 	.word	0xffffffff


	//   ....[2]....
        /*0aac*/ 	.word	0xffffffff


	//   ....[3]....
        /*0ab0*/ 	.word	0xffffffff


	//   ....[4]....
        /*0ab4*/ 	.word	0xffffffff


	//   ....[5]....
        /*0ab8*/ 	.word	0xffffffff


	//   ....[6]....
        /*0abc*/ 	.word	0xffffffff


	//   ....[7]....
        /*0ac0*/ 	.word	0xffffffff


	//   ....[8]....
        /*0ac4*/ 	.word	0xffffffff


	//   ....[9]....
        /*0ac8*/ 	.word	0xffffffff


	//   ....[10]....
        /*0acc*/ 	.word	0xffffffff


	//   ....[11]....
        /*0ad0*/ 	.word	0xffffffff


	//   ....[12]....
        /*0ad4*/ 	.word	0xffffffff


	//   ....[13]....
        /*0ad8*/ 	.word	0xffffffff


	//   ....[14]....
        /*0adc*/ 	.word	0xffffffff


	//   ....[15]....
        /*0ae0*/ 	.word	0xffffffff


	//   ....[16]....
        /*0ae4*/ 	.word	0xffffffff


	//   ....[17]....
        /*0ae8*/ 	.word	0xffffffff


	//   ....[18]....
        /*0aec*/ 	.word	0xffffffff


	//   ....[19]....
        /*0af0*/ 	.word	0xffffffff


	//   ....[20]....
        /*0af4*/ 	.word	0xffffffff


	//   ....[21]....
        /*0af8*/ 	.word	0xffffffff


	//   ....[22]....
        /*0afc*/ 	.word	0xffffffff


	//   ....[23]....
        /*0b00*/ 	.word	0xffffffff


	//   ....[24]....
        /*0b04*/ 	.word	0xffffffff


	//   ....[25]....
        /*0b08*/ 	.word	0xffffffff


	//   ....[26]....
        /*0b0c*/ 	.word	0xffffffff


	//   ....[27]....
        /*0b10*/ 	.word	0xffffffff


	//   ....[28]....
        /*0b14*/ 	.word	0xffffffff


	//   ....[29]....
        /*0b18*/ 	.word	0xffffffff


	//   ....[30]....
        /*0b1c*/ 	.word	0xffffffff


	//   ....[31]....
        /*0b20*/ 	.word	0xffffffff


	//   ....[32]....
        /*0b24*/ 	.word	0xffffffff


	//   ....[33]....
        /*0b28*/ 	.word	0xffffffff


	//   ....[34]....
        /*0b2c*/ 	.word	0xffffffff


	//   ....[35]....
        /*0b30*/ 	.word	0xffffffff


	//   ....[36]....
        /*0b34*/ 	.word	0xffffffff


	//   ....[37]....
        /*0b38*/ 	.word	0xffffffff


	//   ....[38]....
        /*0b3c*/ 	.word	0xffffffff


	//   ....[39]....
        /*0b40*/ 	.word	0xffffffff


	//   ....[40]....
        /*0b44*/ 	.word	0xffffffff


	//   ....[41]....
        /*0b48*/ 	.word	0xffffffff


	//   ....[42]....
        /*0b4c*/ 	.word	0xffffffff


	//   ....[43]....
        /*0b50*/ 	.word	0xffffffff


	//   ....[44]....
        /*0b54*/ 	.word	0xffffffff


	//   ....[45]....
        /*0b58*/ 	.word	0xffffffff


	//   ....[46]....
        /*0b5c*/ 	.word	0xffffffff


	//   ....[47]....
        /*0b60*/ 	.word	0xffffffff


	//   ....[48]....
        /*0b64*/ 	.word	0xffffffff


	//   ....[49]....
        /*0b68*/ 	.word	0xffffffff


	//   ....[50]....
        /*0b6c*/ 	.word	0xffffffff


	//   ....[51]....
        /*0b70*/ 	.word	0xffffffff


	//   ....[52]....
        /*0b74*/ 	.word	0xffffffff


	//   ....[53]....
        /*0b78*/ 	.word	0xffffffff


	//   ....[54]....
        /*0b7c*/ 	.word	0xffffffff


	//   ....[55]....
        /*0b80*/ 	.word	0xffffffff


	//   ....[56]....
        /*0b84*/ 	.word	0xffffffff


	//   ....[57]....
        /*0b88*/ 	.word	0xffffffff


	//   ....[58]....
        /*0b8c*/ 	.word	0xffffffff


	//   ....[59]....
        /*0b90*/ 	.word	0xffffffff


	//   ....[60]....
        /*0b94*/ 	.word	0xffffffff


	//   ....[61]....
        /*0b98*/ 	.word	0xffffffff


	//   ....[62]....
        /*0b9c*/ 	.word	0xffffffff


	//   ....[63]....
        /*0ba0*/ 	.word	0xffffffff


	//   ....[64]....
        /*0ba4*/ 	.word	0xffffffff


	//   ....[65]....
        /*0ba8*/ 	.word	0xffffffff


	//   ....[66]....
        /*0bac*/ 	.word	0xffffffff


	//   ....[67]....
        /*0bb0*/ 	.word	0xffffffff


	//   ....[68]....
        /*0bb4*/ 	.word	0xffffffff


	//   ....[69]....
        /*0bb8*/ 	.word	0xffffffff


	//   ....[70]....
        /*0bbc*/ 	.word	0xffffffff


	//   ....[71]....
        /*0bc0*/ 	.word	0xffffffff


	//   ....[72]....
        /*0bc4*/ 	.word	0xffffffff


	//   ....[73]....
        /*0bc8*/ 	.word	0xffffffff


	//   ....[74]....
        /*0bcc*/ 	.word	0xffffffff


	//   ....[75]....
        /*0bd0*/ 	.word	0xffffffff


	//   ....[76]....
        /*0bd4*/ 	.word	0xffffffff


	//   ....[77]....
        /*0bd8*/ 	.word	0xffffffff


	//   ....[78]....
        /*0bdc*/ 	.word	0xffffffff


	//   ....[79]....
        /*0be0*/ 	.word	0xffffffff


	//   ....[80]....
        /*0be4*/ 	.word	0xffffffff


	//   ....[81]....
        /*0be8*/ 	.word	0xffffffff


	//   ....[82]....
        /*0bec*/ 	.word	0xffffffff


	//   ....[83]....
        /*0bf0*/ 	.word	0xffffffff


	//   ....[84]....
        /*0bf4*/ 	.word	0xffffffff


	//   ....[85]....
        /*0bf8*/ 	.word	0xffffffff


	//   ....[86]....
        /*0bfc*/ 	.word	0xffffffff


	//   ....[87]....
        /*0c00*/ 	.word	0xffffffff


	//   ....[88]....
        /*0c04*/ 	.word	0xffffffff


	//   ....[89]....
        /*0c08*/ 	.word	0xffffffff


	//   ....[90]....
        /*0c0c*/ 	.word	0xffffffff


	//   ....[91]....
        /*0c10*/ 	.word	0xffffffff


	//   ....[92]....
        /*0c14*/ 	.word	0xffffffff


	//   ....[93]....
        /*0c18*/ 	.word	0xffffffff


	//   ....[94]....
        /*0c1c*/ 	.word	0xffffffff


	//   ....[95]....
        /*0c20*/ 	.word	0xffffffff


	//   ....[96]....
        /*0c24*/ 	.word	0xffffffff


	//   ....[97]....
        /*0c28*/ 	.word	0xffffffff


	//   ....[98]....
        /*0c2c*/ 	.word	0xffffffff


	//   ....[99]....
        /*0c30*/ 	.word	0xffffffff


	//   ....[100]....
        /*0c34*/ 	.word	0xffffffff


	//   ....[101]....
        /*0c38*/ 	.word	0xffffffff


	//   ....[102]....
        /*0c3c*/ 	.word	0xffffffff


	//   ....[103]....
        /*0c40*/ 	.word	0xffffffff


	//   ....[104]....
        /*0c44*/ 	.word	0xffffffff


	//   ....[105]....
        /*0c48*/ 	.word	0xffffffff


	//   ....[106]....
        /*0c4c*/ 	.word	0xffffffff


	//   ....[107]....
        /*0c50*/ 	.word	0xffffffff


	//   ....[108]....
        /*0c54*/ 	.word	0xffffffff


	//   ....[109]....
        /*0c58*/ 	.word	0xffffffff


	//   ....[110]....
        /*0c5c*/ 	.word	0xffffffff


	//   ....[111]....
        /*0c60*/ 	.word	0xffffffff


	//   ....[112]....
        /*0c64*/ 	.word	0xffffffff


	//   ....[113]....
        /*0c68*/ 	.word	0xffffffff


	//   ....[114]....
        /*0c6c*/ 	.word	0xffffffff


	//   ....[115]....
        /*0c70*/ 	.word	0xffffffff


	//   ....[116]....
        /*0c74*/ 	.word	0xffffffff


	//   ....[117]....
        /*0c78*/ 	.word	0xffffffff


	//   ....[118]....
        /*0c7c*/ 	.word	0xffffffff


	//   ....[119]....
        /*0c80*/ 	.word	0xffffffff


	//   ....[120]....
        /*0c84*/ 	.word	0xffffffff


	//   ....[121]....
        /*0c88*/ 	.word	0xffffffff


	//   ....[122]....
        /*0c8c*/ 	.word	0xffffffff


	//   ....[123]....
        /*0c90*/ 	.word	0xffffffff


	//   ....[124]....
        /*0c94*/ 	.word	0xffffffff


	//   ....[125]....
        /*0c98*/ 	.word	0xffffffff


	//   ....[126]....
        /*0c9c*/ 	.word	0xffffffff


	//   ....[127]....
        /*0ca0*/ 	.word	0xffffffff


	//   ....[128]....
        /*0ca4*/ 	.word	0xffffffff


	//   ....[129]....
        /*0ca8*/ 	.word	0xffffffff


	//   ....[130]....
        /*0cac*/ 	.word	0xffffffff


	//   ....[131]....
        /*0cb0*/ 	.word	0xffffffff


	//   ....[132]....
        /*0cb4*/ 	.word	0xffffffff


	//   ....[133]....
        /*0cb8*/ 	.word	0xffffffff


	//   ....[134]....
        /*0cbc*/ 	.word	0xffffffff


	//   ....[135]....
        /*0cc0*/ 	.word	0xffffffff


	//   ....[136]....
        /*0cc4*/ 	.word	0xffffffff


	//   ....[137]....
        /*0cc8*/ 	.word	0xffffffff


	//   ....[138]....
        /*0ccc*/ 	.word	0x0500000f


	//   ....[139]....
        /*0cd0*/ 	.word	0x0500000f


	//   ....[140]....
        /*0cd4*/ 	.word	0x0500000f


	//   ....[141]....
        /*0cd8*/ 	.word	0x0500000f


	//   ....[142]....
        /*0cdc*/ 	.word	0x0500000f


	//   ....[143]....
        /*0ce0*/ 	.word	0x0500000f


	//   ....[144]....
        /*0ce4*/ 	.word	0x0500000f


	//   ....[145]....
        /*0ce8*/ 	.word	0x0500000f


	//   ....[146]....
        /*0cec*/ 	.word	0x0500000f


	//   ....[147]....
        /*0cf0*/ 	.word	0x0500000f


	//   ....[148]....
        /*0cf4*/ 	.word	0x0500000f


	//   ....[149]....
        /*0cf8*/ 	.word	0x0500000f


	//   ....[150]....
        /*0cfc*/ 	.word	0x0500000f


	//   ....[151]....
        /*0d00*/ 	.word	0x0500000f


	//   ....[152]....
        /*0d04*/ 	.word	0x0500000f


	//   ....[153]....
        /*0d08*/ 	.word	0x0500000f


	//   ....[154]....
        /*0d0c*/ 	.word	0x0500000f


	//   ....[155]....
        /*0d10*/ 	.word	0x0500000f


	//   ....[156]....
        /*0d14*/ 	.word	0x0500000f


	//   ....[157]....
        /*0d18*/ 	.word	0x0500000f


	//   ....[158]....
        /*0d1c*/ 	.word	0x0500000f


	//   ....[159]....
        /*0d20*/ 	.word	0x0500000f


	//   ....[160]....
        /*0d24*/ 	.word	0x0500000f


	//   ....[161]....
        /*0d28*/ 	.word	0x0500000f


	//   ....[162]....
        /*0d2c*/ 	.word	0x0500000f


	//   ....[163]....
        /*0d30*/ 	.word	0x0500000f


	//   ....[164]....
        /*0d34*/ 	.word	0x0500000f


	//   ....[165]....
        /*0d38*/ 	.word	0x0500000f


	//   ....[166]....
        /*0d3c*/ 	.word	0x0500000f


	//   ....[167]....
        /*0d40*/ 	.word	0x0500000f


	//   ....[168]....
        /*0d44*/ 	.word	0x0500000f


	//   ....[169]....
        /*0d48*/ 	.word	0x0500000f


	//   ....[170]....
        /*0d4c*/ 	.word	0x0500000f


	//   ....[171]....
        /*0d50*/ 	.word	0x0500000f


	//   ....[172]....
        /*0d54*/ 	.word	0x0500000f


	//   ....[173]....
        /*0d58*/ 	.word	0x0500000f


	//   ....[174]....
        /*0d5c*/ 	.word	0x0500000f


	//   ....[175]....
        /*0d60*/ 	.word	0x0500000f


	//   ....[176]....
        /*0d64*/ 	.word	0x0500000f


	//   ....[177]....
        /*0d68*/ 	.word	0x0500000f


	//   ....[178]....
        /*0d6c*/ 	.word	0x0500000f


	//   ....[179]....
        /*0d70*/ 	.word	0x0500000f


	//   ....[180]....
        /*0d74*/ 	.word	0x0500000f


	//   ....[181]....
        /*0d78*/ 	.word	0x0500000f


	//   ....[182]....
        /*0d7c*/ 	.word	0x0500000f


	//   ....[183]....
        /*0d80*/ 	.word	0x0500000f


	//   ....[184]....
        /*0d84*/ 	.word	0x0500000f


	//   ....[185]....
        /*0d88*/ 	.word	0x0500000f


	//   ....[186]....
        /*0d8c*/ 	.word	0x0500000f


	//   ....[187]....
        /*0d90*/ 	.word	0x0500000f


	//   ....[188]....
        /*0d94*/ 	.word	0x0500000f


	//   ....[189]....
        /*0d98*/ 	.word	0x0500000f


	//   ....[190]....
        /*0d9c*/ 	.word	0x0500000f


	//   ....[191]....
        /*0da0*/ 	.word	0x0500000f


	//   ....[192]....
        /*0da4*/ 	.word	0x0500000f


	//   ....[193]....
        /*0da8*/ 	.word	0x0500000f


	//   ....[194]....
        /*0dac*/ 	.word	0x0500000f


	//   ....[195]....
        /*0db0*/ 	.word	0x0500000f


	//   ....[196]....
        /*0db4*/ 	.word	0x0500000f


	//   ....[197]....
        /*0db8*/ 	.word	0x0500000f


	//   ....[198]....
        /*0dbc*/ 	.word	0x0500000f


	//   ....[199]....
        /*0dc0*/ 	.word	0x0500000f


	//   ....[200]....
        /*0dc4*/ 	.word	0x0500000f


	//   ....[201]....
        /*0dc8*/ 	.word	0x0500000f


	//   ....[202]....
        /*0dcc*/ 	.word	0x0500000f


	//   ....[203]....
        /*0dd0*/ 	.word	0x0500000f


	//   ....[204]....
        /*0dd4*/ 	.word	0x0500000f


	//   ....[205]....
        /*0dd8*/ 	.word	0x0500000f


	//   ....[206]....
        /*0ddc*/ 	.word	0x0500000f


	//----- nvinfo : EIATTR_COOP_GROUP_INSTR_OFFSETS
	.align		4
.L_573:
        /*0de0*/ 	.byte	0x04, 0x28
        /*0de2*/ 	.short	(.L_575 - .L_574)


	//   ....[0]....
.L_574:
        /*0de4*/ 	.word	0x00000060


	//   ....[1]....
        /*0de8*/ 	.word	0x000001a0


	//   ....[2]....
        /*0dec*/ 	.word	0x000001f0


	//   ....[3]....
        /*0df0*/ 	.word	0x00000420


	//   ....[4]....
        /*0df4*/ 	.word	0x00000580


	//   ....[5]....
        /*0df8*/ 	.word	0x000006a0


	//   ....[6]....
        /*0dfc*/ 	.word	0x00000800


	//   ....[7]....
        /*0e00*/ 	.word	0x0000bce0


	//   ....[8]....
        /*0e04*/ 	.word	0x0000c3d0


	//   ....[9]....
        /*0e08*/ 	.word	0x0000c3e0


	//   ....[10]....
        /*0e0c*/ 	.word	0x0000c3f0


	//   ....[11]....
        /*0e10*/ 	.word	0x0000c400


	//   ....[12]....
        /*0e14*/ 	.word	0x0000ca20


	//   ....[13]....
        /*0e18*/ 	.word	0x0000ca30


	//   ....[14]....
        /*0e1c*/ 	.word	0x0000ca40


	//   ....[15]....
        /*0e20*/ 	.word	0x0000ca50


	//   ....[16]....
        /*0e24*/ 	.word	0x0000cfd0


	//   ....[17]....
        /*0e28*/ 	.word	0x0000cfe0


	//   ....[18]....
        /*0e2c*/ 	.word	0x0000cff0


	//   ....[19]....
        /*0e30*/ 	.word	0x0000d000


	//   ....[20]....
        /*0e34*/ 	.word	0x0000d5a0


	//   ....[21]....
        /*0e38*/ 	.word	0x0000d5b0


	//   ....[22]....
        /*0e3c*/ 	.word	0x0000d5c0


	//   ....[23]....
        /*0e40*/ 	.word	0x0000d5d0


	//   ....[24]....
        /*0e44*/ 	.word	0x00010c70


	//   ....[25]....
        /*0e48*/ 	.word	0x00010c80


	//   ....[26]....
        /*0e4c*/ 	.word	0x00010c90


	//   ....[27]....
        /*0e50*/ 	.word	0x00010ca0


	//   ....[28]....
        /*0e54*/ 	.word	0x00011170


	//   ....[29]....
        /*0e58*/ 	.word	0x00011180


	//   ....[30]....
        /*0e5c*/ 	.word	0x00011190


	//   ....[31]....
        /*0e60*/ 	.word	0x000111a0


	//   ....[32]....
        /*0e64*/ 	.word	0x00011600


	//   ....[33]....
        /*0e68*/ 	.word	0x00011610


	//   ....[34]....
        /*0e6c*/ 	.word	0x00011620


	//   ....[35]....
        /*0e70*/ 	.word	0x00011630


	//   ....[36]....
        /*0e74*/ 	.word	0x00011aa0


	//   ....[37]....
        /*0e78*/ 	.word	0x00011ab0


	//   ....[38]....
        /*0e7c*/ 	.word	0x00011ac0


	//   ....[39]....
        /*0e80*/ 	.word	0x00011ad0


	//   ....[40]....
        /*0e84*/ 	.word	0x000184d0


	//   ....[41]....
        /*0e88*/ 	.word	0x00018dd0


	//   ....[42]....
        /*0e8c*/ 	.word	0x00018de0


	//   ....[43]....
        /*0e90*/ 	.word	0x00018e30


	//   ....[44]....
        /*0e94*/ 	.word	0x00019440


	//   ....[45]....
        /*0e98*/ 	.word	0x00019520


	//   ....[46]....
        /*0e9c*/ 	.word	0x0001d980


	//   ....[47]....
        /*0ea0*/ 	.word	0x0001dd40


	//   ....[48]....
        /*0ea4*/ 	.word	0x0001dda0


	//   ....[49]....
        /*0ea8*/ 	.word	0x0001e040


	//   ....[50]....
        /*0eac*/ 	.word	0x0001e370


	//   ....[51]....
        /*0eb0*/ 	.word	0x0001e3d0


	//   ....[52]....
        /*0eb4*/ 	.word	0x00022980


	//   ....[53]....
        /*0eb8*/ 	.word	0x000229a0


	//   ....[54]....
        /*0ebc*/ 	.word	0x00022bc0


	//   ....[55]....
        /*0ec0*/ 	.word	0x00022cc0


	//   ....[56]....
        /*0ec4*/ 	.word	0x00023f00


	//   ....[57]....
        /*0ec8*/ 	.word	0x00024000


	//   ....[58]....
        /*0ecc*/ 	.word	0x00024200


	//   ....[59]....
        /*0ed0*/ 	.word	0x00024220


	//   ....[60]....
        /*0ed4*/ 	.word	0x00025c90


	//   ....[61]....
        /*0ed8*/ 	.word	0x00025ca0


	//   ....[62]....
        /*0edc*/ 	.word	0x00025cb0


	//   ....[63]....
        /*0ee0*/ 	.word	0x00025cc0


	//   ....[64]....
        /*0ee4*/ 	.word	0x00026720


	//   ....[65]....
        /*0ee8*/ 	.word	0x00026730


	//   ....[66]....
        /*0eec*/ 	.word	0x00026890


	//   ....[67]....
        /*0ef0*/ 	.word	0x000268b0


	//   ....[68]....
        /*0ef4*/ 	.word	0x00026a00


	//   ....[69]....
        /*0ef8*/ 	.word	0x00026a20


	//   ....[70]....
        /*0efc*/ 	.word	0x00026b80


	//   ....[71]....
        /*0f00*/ 	.word	0x00026ba0


	//   ....[72]....
        /*0f04*/ 	.word	0x00027330


	//   ....[73]....
        /*0f08*/ 	.word	0x000273d0


	//   ....[74]....
        /*0f0c*/ 	.word	0x00027e00


	//   ....[75]....
        /*0f10*/ 	.word	0x00027e10


	//   ....[76]....
        /*0f14*/ 	.word	0x00028f40


	//   ....[77]....
        /*0f18*/ 	.word	0x00028f50


	//   ....[78]....
        /*0f1c*/ 	.word	0x000290b0


	//   ....[79]....
        /*0f20*/ 	.word	0x000290d0


	//   ....[80]....
        /*0f24*/ 	.word	0x00029220


	//   ....[81]....
        /*0f28*/ 	.word	0x00029240


	//   ....[82]....
        /*0f2c*/ 	.word	0x000293a0


	//   ....[83]....
        /*0f30*/ 	.word	0x000293c0


	//   ....[84]....
        /*0f34*/ 	.word	0x000295a0


	//   ....[85]....
        /*0f38*/ 	.word	0x000297e0


	//   ....[86]....
        /*0f3c*/ 	.word	0x00029810


	//   ....[87]....
        /*0f40*/ 	.word	0x00029840


	//   ....[88]....
        /*0f44*/ 	.word	0x00029870


	//   ....[89]....
        /*0f48*/ 	.word	0x000298a0


	//   ....[90]....
        /*0f4c*/ 	.word	0x000298d0


	//   ....[91]....
        /*0f50*/ 	.word	0x00029a80


	//   ....[92]....
        /*0f54*/ 	.word	0x00029ab0


	//   ....[93]....
        /*0f58*/ 	.word	0x00029ae0


	//   ....[94]....
        /*0f5c*/ 	.word	0x00029b10


	//   ....[95]....
        /*0f60*/ 	.word	0x00029b40


	//   ....[96]....
        /*0f64*/ 	.word	0x00029b70


	//   ....[97]....
        /*0f68*/ 	.word	0x00029c10


	//   ....[98]....
        /*0f6c*/ 	.word	0x00029c40


	//   ....[99]....
        /*0f70*/ 	.word	0x00029c50


	//   ....[100]....
        /*0f74*/ 	.word	0x00029c80


	//   ....[101]....
        /*0f78*/ 	.word	0x0002b3f0


	//   ....[102]....
        /*0f7c*/ 	.word	0x0002d640


	//   ....[103]....
        /*0f80*/ 	.word	0x0002e2b0


	//   ....[104]....
        /*0f84*/ 	.word	0x0002e2d0


	//   ....[105]....
        /*0f88*/ 	.word	0x0002e2e0


	//   ....[106]....
        /*0f8c*/ 	.word	0x0002e390


	//   ....[107]....
        /*0f90*/ 	.word	0x0002e400


	//   ....[108]....
        /*0f94*/ 	.word	0x0002e450


	//   ....[109]....
        /*0f98*/ 	.word	0x0002e4c0


	//   ....[110]....
        /*0f9c*/ 	.word	0x0002e510


	//   ....[111]....
        /*0fa0*/ 	.word	0x0002e580


	//   ....[112]....
        /*0fa4*/ 	.word	0x0002e5d0


	//   ....[113]....
        /*0fa8*/ 	.word	0x0002e640


	//   ....[114]....
        /*0fac*/ 	.word	0x0002e690


	//   ....[115]....
        /*0fb0*/ 	.word	0x0002e700


	//   ....[116]....
        /*0fb4*/ 	.word	0x0002e750


	//   ....[117]....
        /*0fb8*/ 	.word	0x0002e7c0


	//   ....[118]....
        /*0fbc*/ 	.word	0x0002e810


	//   ....[119]....
        /*0fc0*/ 	.word	0x00031f10


	//   ....[120]....
        /*0fc4*/ 	.word	0x00031f40


	//   ....[121]....
        /*0fc8*/ 	.word	0x00031fa0


	//   ....[122]....
        /*0fcc*/ 	.word	0x00031fd0


	//   ....[123]....
        /*0fd0*/ 	.word	0x00032000


	//   ....[124]....
        /*0fd4*/ 	.word	0x00032030


	//   ....[125]....
        /*0fd8*/ 	.word	0x00032060


	//   ....[126]....
        /*0fdc*/ 	.word	0x00032090


	//   ....[127]....
        /*0fe0*/ 	.word	0x00032270


	//   ....[128]....
        /*0fe4*/ 	.word	0x000322a0


	//   ....[129]....
        /*0fe8*/ 	.word	0x000322d0


	//   ....[130]....
        /*0fec*/ 	.word	0x00032300


	//   ....[131]....
        /*0ff0*/ 	.word	0x00032330


	//   ....[132]....
        /*0ff4*/ 	.word	0x00032360


	//   ....[133]....
        /*0ff8*/ 	.word	0x00032430


	//   ....[134]....
        /*0ffc*/ 	.word	0x00032450


	//   ....[135]....
        /*1000*/ 	.word	0x00032460


	//   ....[136]....
        /*1004*/ 	.word	0x000324e0


	//   ....[137]....
        /*1008*/ 	.word	0x00033020


	//   ....[138]....
        /*100c*/ 	.word	0x00033460


	//   ....[139]....
        /*1010*/ 	.word	0x000334f0


	//   ....[140]....
        /*1014*/ 	.word	0x00033540


	//   ....[141]....
        /*1018*/ 	.word	0x00033590


	//   ....[142]....
        /*101c*/ 	.word	0x00033630


	//   ....[143]....
        /*1020*/ 	.word	0x000336c0


	//   ....[144]....
        /*1024*/ 	.word	0x00033710


	//   ....[145]....
        /*1028*/ 	.word	0x00033760


	//   ....[146]....
        /*102c*/ 	.word	0x00033800


	//   ....[147]....
        /*1030*/ 	.word	0x00033890


	//   ....[148]....
        /*1034*/ 	.word	0x000338e0


	//   ....[149]....
        /*1038*/ 	.word	0x00033930


	//   ....[150]....
        /*103c*/ 	.word	0x000339d0


	//   ....[151]....
        /*1040*/ 	.word	0x00033a60


	//   ....[152]....
        /*1044*/ 	.word	0x00033ab0


	//   ....[153]....
        /*1048*/ 	.word	0x00033b00


	//   ....[154]....
        /*104c*/ 	.word	0x00033bf0


	//   ....[155]....
        /*1050*/ 	.word	0x00033c80


	//   ....[156]....
        /*1054*/ 	.word	0x00033cd0


	//   ....[157]....
        /*1058*/ 	.word	0x00033d20


	//   ....[158]....
        /*105c*/ 	.word	0x00033db0


	//   ....[159]....
        /*1060*/ 	.word	0x00033e40


	//   ....[160]....
        /*1064*/ 	.word	0x00033e90


	//   ....[161]....
        /*1068*/ 	.word	0x00033ee0


	//   ....[162]....
        /*106c*/ 	.word	0x00033f70


	//   ....[163]....
        /*1070*/ 	.word	0x00034000


	//   ....[164]....
        /*1074*/ 	.word	0x00034050


	//   ....[165]....
        /*1078*/ 	.word	0x000340a0


	//   ....[166]....
        /*107c*/ 	.word	0x00034140


	//   ....[167]....
        /*1080*/ 	.word	0x000341d0


	//   ....[168]....
        /*1084*/ 	.word	0x00034220


	//   ....[169]....
        /*1088*/ 	.word	0x00034270


	//   ....[170]....
        /*108c*/ 	.word	0x00034570


	//   ....[171]....
        /*1090*/ 	.word	0x00034860


	//   ....[172]....
        /*1094*/ 	.word	0x000349e0


	//   ....[173]....
        /*1098*/ 	.word	0x00034a30


	//   ....[174]....
        /*109c*/ 	.word	0x00034be0


	//   ....[175]....
        /*10a0*/ 	.word	0x00034c30


	//   ....[176]....
        /*10a4*/ 	.word	0x00034d70


	//   ....[177]....
        /*10a8*/ 	.word	0x00034dc0


	//   ....[178]....
        /*10ac*/ 	.word	0x00034f00


	//   ....[179]....
        /*10b0*/ 	.word	0x00034f50


	//   ....[180]....
        /*10b4*/ 	.word	0x00035090


	//   ....[181]....
        /*10b8*/ 	.word	0x000350e0


	//   ....[182]....
        /*10bc*/ 	.word	0x00035220


	//   ....[183]....
        /*10c0*/ 	.word	0x00035270


	//   ....[184]....
        /*10c4*/ 	.word	0x000353b0


	//   ....[185]....
        /*10c8*/ 	.word	0x00035400


	//   ....[186]....
        /*10cc*/ 	.word	0x00035520


	//   ....[187]....
        /*10d0*/ 	.word	0x00035570


	//   ....[188]....
        /*10d4*/ 	.word	0x000358a0


	//   ....[189]....
        /*10d8*/ 	.word	0x00035950


	//   ....[190]....
        /*10dc*/ 	.word	0x00035ae0


	//   ....[191]....
        /*10e0*/ 	.word	0x00035b70


	//   ....[192]....
        /*10e4*/ 	.word	0x00035bf0


	//   ....[193]....
        /*10e8*/ 	.word	0x00035c70


	//   ....[194]....
        /*10ec*/ 	.word	0x00035cf0


	//   ....[195]....
        /*10f0*/ 	.word	0x00035d80


	//   ....[196]....
        /*10f4*/ 	.word	0x00035e20


	//   ....[197]....
        /*10f8*/ 	.word	0x00035ef0


	//   ....[198]....
        /*10fc*/ 	.word	0x00035f70


	//   ....[199]....
        /*1100*/ 	.word	0x00035ff0


	//   ....[200]....
        /*1104*/ 	.word	0x00036070


	//   ....[201]....
        /*1108*/ 	.word	0x00036100


	//   ....[202]....
        /*110c*/ 	.word	0x00036180


	//   ....[203]....
        /*1110*/ 	.word	0x00036230


	//   ....[204]....
        /*1114*/ 	.word	0x00036280


	//   ....[205]....
        /*1118*/ 	.word	0x00036340


	//   ....[206]....
        /*111c*/ 	.word	0x00036470


	//----- nvinfo : EIATTR_REG_RECONFIG
	.align		4
.L_575:
        /*1120*/ 	.byte	0x01, 0x54
	.zero		2


	//----- nvinfo : EIATTR_SYSCALL_OFFSETS
	.align		4
        /*1124*/ 	.byte	0x04, 0x46
        /*1126*/ 	.short	(.L_577 - .L_576)


	//   ....[0]....
.L_576:
        /*1128*/ 	.word	0x00002310


	//   ....[1]....
        /*112c*/ 	.word	0x00002460


	//   ....[2]....
        /*1130*/ 	.word	0x0000be50


	//   ....[3]....
        /*1134*/ 	.word	0x0000c180


	//   ....[4]....
        /*1138*/ 	.word	0x0002d250


	//   ....[5]....
        /*113c*/ 	.word	0x0002d3a0


	//   ....[6]....
        /*1140*/ 	.word	0x0002d490


	//   ....[7]....
        /*1144*/ 	.word	0x0002de50


	//----- nvinfo : EIATTR_MBARRIER_INSTR_OFFSETS
	.align		4
.L_577:
        /*1148*/ 	.byte	0x04, 0x39
        /*114a*/ 	.short	(.L_579 - .L_578)


	//   ....[0]....
.L_578:
        /*114c*/ 	.word	0x000002d0
        /*1150*/ 	.word	0x000000ff
        /*1154*/ 	.word	0x00038800
        /*1158*/ 	.short	0x0100
        /*115a*/ 	.byte	0x08
	.zero		1


	//   ....[1]....
        /*115c*/ 	.word	0x000002e0
        /*1160*/ 	.word	0x000000ff
        /*1164*/ 	.word	0x00038820
        /*1168*/ 	.short	0x0100
        /*116a*/ 	.byte	0x08
	.zero		1


	//   ....[2]....
        /*116c*/ 	.word	0x000003d0
        /*1170*/ 	.word	0x000000ff
        /*1174*/ 	.word	0x00038830
        /*1178*/ 	.short	0x0100
        /*117a*/ 	.byte	0x08
	.zero		1


	//   ....[3]....
        /*117c*/ 	.word	0x000003e0
        /*1180*/ 	.word	0x000000ff
        /*1184*/ 	.word	0x00038840
        /*1188*/ 	.short	0x0100
        /*118a*/ 	.byte	0x08
	.zero		1


	//   ....[4]....
        /*118c*/ 	.word	0x000003f0
        /*1190*/ 	.word	0x000000ff
        /*1194*/ 	.word	0x00038838
        /*1198*/ 	.short	0x0100
        /*119a*/ 	.byte	0x08
	.zero		1


	//   ....[5]....
        /*119c*/ 	.word	0x00000400
        /*11a0*/ 	.word	0x000000ff
        /*11a4*/ 	.word	0x00038848
        /*11a8*/ 	.short	0x0100
        /*11aa*/ 	.byte	0x08
	.zero		1


	//   ....[6]....
        /*11ac*/ 	.word	0x00000530
        /*11b0*/ 	.word	0x000000ff
        /*11b4*/ 	.word	0x00038850
        /*11b8*/ 	.short	0x0100
        /*11ba*/ 	.byte	0x08
	.zero		1


	//   ....[7]....
        /*11bc*/ 	.word	0x00000540
        /*11c0*/ 	.word	0x000000ff
        /*11c4*/ 	.word	0x00038860
        /*11c8*/ 	.short	0x0100
        /*11ca*/ 	.byte	0x08
	.zero		1


	//   ....[8]....
        /*11cc*/ 	.word	0x00000550
        /*11d0*/ 	.word	0x000000ff
        /*11d4*/ 	.word	0x00038858
        /*11d8*/ 	.short	0x0100
        /*11da*/ 	.byte	0x08
	.zero		1


	//   ....[9]....
        /*11dc*/ 	.word	0x00000560
        /*11e0*/ 	.word	0x000000ff
        /*11e4*/ 	.word	0x00038868
        /*11e8*/ 	.short	0x0100
        /*11ea*/ 	.byte	0x08
	.zero		1


	//   ....[10]....
        /*11ec*/ 	.word	0x00000650
        /*11f0*/ 	.word	0x000000ff
        /*11f4*/ 	.word	0x00038870
        /*11f8*/ 	.short	0x0100
        /*11fa*/ 	.byte	0x06
	.zero		1


	//   ....[11]....
        /*11fc*/ 	.word	0x00000660
        /*1200*/ 	.word	0x000000ff
        /*1204*/ 	.word	0x00038880
        /*1208*/ 	.short	0x0100
        /*120a*/ 	.byte	0x06
	.zero		1


	//   ....[12]....
        /*120c*/ 	.word	0x00000670
        /*1210*/ 	.word	0x000000ff
        /*1214*/ 	.word	0x00038878
        /*1218*/ 	.short	0x0100
        /*121a*/ 	.byte	0x06
	.zero		1


	//   ....[13]....
        /*121c*/ 	.word	0x00000680
        /*1220*/ 	.word	0x000000ff
        /*1224*/ 	.word	0x00038888
        /*1228*/ 	.short	0x0100
        /*122a*/ 	.byte	0x06
	.zero		1


	//   ....[14]....
        /*122c*/ 	.word	0x000007b0
        /*1230*/ 	.word	0x000000ff
        /*1234*/ 	.word	0x00038890
        /*1238*/ 	.short	0x0100
        /*123a*/ 	.byte	0x08
	.zero		1


	//   ....[15]....
        /*123c*/ 	.word	0x000007c0
        /*1240*/ 	.word	0x000000ff
        /*1244*/ 	.word	0x000388a0
        /*1248*/ 	.short	0x0100
        /*124a*/ 	.byte	0x08
	.zero		1


	//   ....[16]....
        /*124c*/ 	.word	0x000007d0
        /*1250*/ 	.word	0x000000ff
        /*1254*/ 	.word	0x00038898
        /*1258*/ 	.short	0x0100
        /*125a*/ 	.byte	0x08
	.zero		1


	//   ....[17]....
        /*125c*/ 	.word	0x000007e0
        /*1260*/ 	.word	0x000000ff
        /*1264*/ 	.word	0x000388a8
        /*1268*/ 	.short	0x0100
        /*126a*/ 	.byte	0x08
	.zero		1


	//   ....[18]....
        /*126c*/ 	.word	0x00000910
        /*1270*/ 	.word	0x000000ff
        /*1274*/ 	.word	0x000388b0
        /*1278*/ 	.short	0x0100
        /*127a*/ 	.byte	0x08
	.zero		1


	//   ....[19]....
        /*127c*/ 	.word	0x00000920
        /*1280*/ 	.word	0x000000ff
        /*1284*/ 	.word	0x000388c0
        /*1288*/ 	.short	0x0100
        /*128a*/ 	.byte	0x08
	.zero		1


	//   ....[20]....
        /*128c*/ 	.word	0x00000930
        /*1290*/ 	.word	0x000000ff
        /*1294*/ 	.word	0x000388b8
        /*1298*/ 	.short	0x0100
        /*129a*/ 	.byte	0x08
	.zero		1


	//   ....[21]....
        /*129c*/ 	.word	0x00000940
        /*12a0*/ 	.word	0x000000ff
        /*12a4*/ 	.word	0x000388c8
        /*12a8*/ 	.short	0x0100
        /*12aa*/ 	.byte	0x08
	.zero		1


	//   ....[22]....
        /*12ac*/ 	.word	0x00003f90
        /*12b0*/ 	.word	0x00000000
        /*12b4*/ 	.word	0x00038890
        /*12b8*/ 	.short	0x010a
        /*12ba*/ 	.byte	0x3f
	.zero		1


	//   ....[23]....
        /*12bc*/ 	.word	0x00007580
        /*12c0*/ 	.word	0x00000000
        /*12c4*/ 	.word	0x00038890
        /*12c8*/ 	.short	0x010a
        /*12ca*/ 	.byte	0x3f
	.zero		1


	//   ....[24]....
        /*12cc*/ 	.word	0x0000a800
        /*12d0*/ 	.word	0x00000000
        /*12d4*/ 	.word	0x00038890
        /*12d8*/ 	.short	0x010a
        /*12da*/ 	.byte	0x3f
	.zero		1


	//   ....[25]....
        /*12dc*/ 	.word	0x0000ac60
        /*12e0*/ 	.word	0x00000024
        /*12e4*/ 	.word	0x00000000
        /*12e8*/ 	.short	0x0101
        /*12ea*/ 	.byte	0x3f
	.zero		1


	//   ....[26]....
        /*12ec*/ 	.word	0x0000aca0
        /*12f0*/ 	.word	0x00000000
        /*12f4*/ 	.word	0x000388b0
        /*12f8*/ 	.short	0x010a
        /*12fa*/ 	.byte	0x3f
	.zero		1


	//   ....[27]....
        /*12fc*/ 	.word	0x0000b410
        /*1300*/ 	.word	0x00000000
        /*1304*/ 	.word	0x00000000
        /*1308*/ 	.short	0x0101
        /*130a*/ 	.byte	0x3f
	.zero		1


	//   ....[28]....
        /*130c*/ 	.word	0x0000bee0
        /*1310*/ 	.word	0x00000010
        /*1314*/ 	.word	0x00038800
        /*1318*/ 	.short	0x010a
        /*131a*/ 	.byte	0x3f
	.zero		1


	//   ....[29]....
        /*131c*/ 	.word	0x0000bf30
        /*1320*/ 	.word	0x00000010
        /*1324*/ 	.word	0x00038800
        /*1328*/ 	.short	0x010a
        /*132a*/ 	.byte	0x3f
	.zero		1


	//   ....[30]....
        /*132c*/ 	.word	0x0000da00
        /*1330*/ 	.word	0x00000010
        /*1334*/ 	.word	0x00038800
        /*1338*/ 	.short	0x010a
        /*133a*/ 	.byte	0x3f
	.zero		1


	//   ....[31]....
        /*133c*/ 	.word	0x00011dd0
        /*1340*/ 	.word	0x00000010
        /*1344*/ 	.word	0x00038800
        /*1348*/ 	.short	0x010a
        /*134a*/ 	.byte	0x3f
	.zero		1


	//   ....[32]....
        /*134c*/ 	.word	0x00015620
        /*1350*/ 	.word	0x00000000
        /*1354*/ 	.word	0x00038830
        /*1358*/ 	.short	0x010a
        /*135a*/ 	.byte	0x3f
	.zero		1


	//   ....[33]....
        /*135c*/ 	.word	0x00015690
        /*1360*/ 	.word	0x00000000
        /*1364*/ 	.word	0x00038830
        /*1368*/ 	.short	0x010a
        /*136a*/ 	.byte	0x3f
	.zero		1


	//   ....[34]....
        /*136c*/ 	.word	0x00018d20
        /*1370*/ 	.word	0x00000000
        /*1374*/ 	.word	0x00000000
        /*1378*/ 	.short	0x0101
        /*137a*/ 	.byte	0x3f
	.zero		1


	//   ....[35]....
        /*137c*/ 	.word	0x00019f10
        /*1380*/ 	.word	0x0000000b
        /*1384*/ 	.word	0x00038830
        /*1388*/ 	.short	0x010a
        /*138a*/ 	.byte	0x3f
	.zero		1


	//   ....[36]....
        /*138c*/ 	.word	0x00019f90
        /*1390*/ 	.word	0x0000000b
        /*1394*/ 	.word	0x00038830
        /*1398*/ 	.short	0x010a
        /*139a*/ 	.byte	0x3f
	.zero		1


	//   ....[37]....
        /*139c*/ 	.word	0x0001d690
        /*13a0*/ 	.word	0x00000009
        /*13a4*/ 	.word	0x00038850
        /*13a8*/ 	.short	0x010a
        /*13aa*/ 	.byte	0x3f
	.zero		1


	//   ....[38]....
        /*13ac*/ 	.word	0x0001d6e0
        /*13b0*/ 	.word	0x00000009
        /*13b4*/ 	.word	0x00038850
        /*13b8*/ 	.short	0x010a
        /*13ba*/ 	.byte	0x3f
	.zero		1


	//   ....[39]....
        /*13bc*/ 	.word	0x0001e5a0
        /*13c0*/ 	.word	0x00000000
        /*13c4*/ 	.word	0x00000000
        /*13c8*/ 	.short	0x0101
        /*13ca*/ 	.byte	0x3f
	.zero		1


	//   ....[40]....
        /*13cc*/ 	.word	0x0001e6f0
        /*13d0*/ 	.word	0x00000009
        /*13d4*/ 	.word	0x00000000
        /*13d8*/ 	.short	0x0101
        /*13da*/ 	.byte	0x3f
	.zero		1


	//   ....[41]....
        /*13dc*/ 	.word	0x0001ee10
        /*13e0*/ 	.word	0x00000004
        /*13e4*/ 	.word	0x00038830
        /*13e8*/ 	.short	0x010a
        /*13ea*/ 	.byte	0x3f
	.zero		1


	//   ....[42]....
        /*13ec*/ 	.word	0x0001ee90
        /*13f0*/ 	.word	0x00000004
        /*13f4*/ 	.word	0x00038830
        /*13f8*/ 	.short	0x010a
        /*13fa*/ 	.byte	0x3f
	.zero		1


	//   ....[43]....
        /*13fc*/ 	.word	0x00022590
        /*1400*/ 	.word	0x00000009
        /*1404*/ 	.word	0x00038850
        /*1408*/ 	.short	0x010a
        /*140a*/ 	.byte	0x3f
	.zero		1


	//   ....[44]....
        /*140c*/ 	.word	0x000225e0
        /*1410*/ 	.word	0x00000009
        /*1414*/ 	.word	0x00038850
        /*1418*/ 	.short	0x010a
        /*141a*/ 	.byte	0x3f
	.zero		1


	//   ....[45]....
        /*141c*/ 	.word	0x00022ed0
        /*1420*/ 	.word	0x000000a5
        /*1424*/ 	.word	0x00000000
        /*1428*/ 	.short	0x0101
        /*142a*/ 	.byte	0x3f
	.zero		1


	//   ....[46]....
        /*142c*/ 	.word	0x000230b0
        /*1430*/ 	.word	0x000000a5
        /*1434*/ 	.word	0x00000000
        /*1438*/ 	.short	0x0101
        /*143a*/ 	.byte	0x3f
	.zero		1


	//   ....[47]....
        /*143c*/ 	.word	0x00023e20
        /*1440*/ 	.word	0x0000000a
        /*1444*/ 	.word	0x00038850
        /*1448*/ 	.short	0x010a
        /*144a*/ 	.byte	0x3f
	.zero		1


	//   ....[48]....
        /*144c*/ 	.word	0x00023e70
        /*1450*/ 	.word	0x0000000a
        /*1454*/ 	.word	0x00038850
        /*1458*/ 	.short	0x010a
        /*145a*/ 	.byte	0x3f
	.zero		1


	//   ....[49]....
        /*145c*/ 	.word	0x00024360
        /*1460*/ 	.word	0x0000000a
        /*1464*/ 	.word	0x00000000
        /*1468*/ 	.short	0x0101
        /*146a*/ 	.byte	0x3f
	.zero		1


	//   ....[50]....
        /*146c*/ 	.word	0x00026710
        /*1470*/ 	.word	0x00000008
        /*1474*/ 	.word	0x00000000
        /*1478*/ 	.short	0x0101
        /*147a*/ 	.byte	0x3f
	.zero		1


	//   ....[51]....
        /*147c*/ 	.word	0x00027350
        /*1480*/ 	.word	0x00000002
        /*1484*/ 	.word	0x00000000
        /*1488*/ 	.short	0x0101
        /*148a*/ 	.byte	0x3f
	.zero		1


	//   ....[52]....
        /*148c*/ 	.word	0x0002b4d0
        /*1490*/ 	.word	0x00000012
        /*1494*/ 	.word	0x00038820
        /*1498*/ 	.short	0x010a
        /*149a*/ 	.byte	0x3f
	.zero		1


	//   ....[53]....
        /*149c*/ 	.word	0x0002b5a0
        /*14a0*/ 	.word	0x00000006
        /*14a4*/ 	.word	0x000388a0
        /*14a8*/ 	.short	0x010a
        /*14aa*/ 	.byte	0x3f
	.zero		1


	//   ....[54]....
        /*14ac*/ 	.word	0x0002bad0
        /*14b0*/ 	.word	0x00000006
        /*14b4*/ 	.word	0x000388c0
        /*14b8*/ 	.short	0x010a
        /*14ba*/ 	.byte	0x3f
	.zero		1


	//   ....[55]....
        /*14bc*/ 	.word	0x0002c150
        /*14c0*/ 	.word	0x00000006
        /*14c4*/ 	.word	0x000388a0
        /*14c8*/ 	.short	0x010a
        /*14ca*/ 	.byte	0x3f
	.zero		1


	//   ....[56]....
        /*14cc*/ 	.word	0x0002c670
        /*14d0*/ 	.word	0x00000006
        /*14d4*/ 	.word	0x000388c0
        /*14d8*/ 	.short	0x010a
        /*14da*/ 	.byte	0x3f
	.zero		1


	//   ....[57]....
        /*14dc*/ 	.word	0x0002d8c0
        /*14e0*/ 	.word	0x00000000
        /*14e4*/ 	.word	0x00038840
        /*14e8*/ 	.short	0x010a
        /*14ea*/ 	.byte	0x3f
	.zero		1


	//   ....[58]....
        /*14ec*/ 	.word	0x0002e920
        /*14f0*/ 	.word	0x00000012
        /*14f4*/ 	.word	0x00038800
        /*14f8*/ 	.short	0x0107
        /*14fa*/ 	.byte	0x3f
	.zero		1


	//   ....[59]....
        /*14fc*/ 	.word	0x0002ea20
        /*1500*/ 	.word	0x00000012
        /*1504*/ 	.word	0x00038800
        /*1508*/ 	.short	0x0101
        /*150a*/ 	.byte	0x3f
	.zero		1


	//   ....[60]....
        /*150c*/ 	.word	0x0002ea40
        /*1510*/ 	.word	0x00000012
        /*1514*/ 	.word	0x00038820
        /*1518*/ 	.short	0x010a
        /*151a*/ 	.byte	0x3f
	.zero		1


	//   ....[61]....
        /*151c*/ 	.word	0x0002ee10
        /*1520*/ 	.word	0x00000003
        /*1524*/ 	.word	0x00038840
        /*1528*/ 	.short	0x010a
        /*152a*/ 	.byte	0x3f
	.zero		1


	//   ....[62]....
        /*152c*/ 	.word	0x0002f3a0
        /*1530*/ 	.word	0x00000002
        /*1534*/ 	.word	0x00038860
        /*1538*/ 	.short	0x010a
        /*153a*/ 	.byte	0x3f
	.zero		1


	//   ....[63]....
        /*153c*/ 	.word	0x0002fc40
        /*1540*/ 	.word	0x00000003
        /*1544*/ 	.word	0x00038840
        /*1548*/ 	.short	0x010a
        /*154a*/ 	.byte	0x3f
	.zero		1


	//   ....[64]....
        /*154c*/ 	.word	0x000301d0
        /*1550*/ 	.word	0x00000002
        /*1554*/ 	.word	0x00038860
        /*1558*/ 	.short	0x010a
        /*155a*/ 	.byte	0x3f
	.zero		1


	//   ....[65]....
        /*155c*/ 	.word	0x000309d0
        /*1560*/ 	.word	0x00000003
        /*1564*/ 	.word	0x00038840
        /*1568*/ 	.short	0x010a
        /*156a*/ 	.byte	0x3f
	.zero		1


	//   ....[66]....
        /*156c*/ 	.word	0x00030f50
        /*1570*/ 	.word	0x00000002
        /*1574*/ 	.word	0x00038860
        /*1578*/ 	.short	0x010a
        /*157a*/ 	.byte	0x3f
	.zero		1


	//   ....[67]....
        /*157c*/ 	.word	0x000316f0
        /*1580*/ 	.word	0x00000000
        /*1584*/ 	.word	0x00038860
        /*1588*/ 	.short	0x010a
        /*158a*/ 	.byte	0x3f
	.zero		1


	//   ....[68]....
        /*158c*/ 	.word	0x00032fa0
        /*1590*/ 	.word	0x00000000
        /*1594*/ 	.word	0x00038820
        /*1598*/ 	.short	0x010a
        /*159a*/ 	.byte	0x3f
	.zero		1


	//   ....[69]....
        /*159c*/ 	.word	0x000331a0
        /*15a0*/ 	.word	0x00000006
        /*15a4*/ 	.word	0x00000000
        /*15a8*/ 	.short	0x010a
        /*15aa*/ 	.byte	0x3f
	.zero		1


	//   ....[70]....
        /*15ac*/ 	.word	0x000331d0
        /*15b0*/ 	.word	0x00000007
        /*15b4*/ 	.word	0x00000000
        /*15b8*/ 	.short	0x010a
        /*15ba*/ 	.byte	0x3f
	.zero		1


	//   ....[71]....
        /*15bc*/ 	.word	0x00033230
        /*15c0*/ 	.word	0x00000004
        /*15c4*/ 	.word	0x00000000
        /*15c8*/ 	.short	0x010a
        /*15ca*/ 	.byte	0x3f
	.zero		1


	//   ....[72]....
        /*15cc*/ 	.word	0x00033260
        /*15d0*/ 	.word	0x00000003
        /*15d4*/ 	.word	0x00000000
        /*15d8*/ 	.short	0x010a
        /*15da*/ 	.byte	0x3f
	.zero		1


	//   ....[73]....
        /*15dc*/ 	.word	0x000332c0
        /*15e0*/ 	.word	0x00000000
        /*15e4*/ 	.word	0x00038890
        /*15e8*/ 	.short	0x010a
        /*15ea*/ 	.byte	0x3f
	.zero		1


	//   ....[74]....
        /*15ec*/ 	.word	0x00033310
        /*15f0*/ 	.word	0x00000000
        /*15f4*/ 	.word	0x00038890
        /*15f8*/ 	.short	0x010a
        /*15fa*/ 	.byte	0x3f
	.zero		1


	//   ....[75]....
        /*15fc*/ 	.word	0x00033360
        /*1600*/ 	.word	0x00000000
        /*1604*/ 	.word	0x00038890
        /*1608*/ 	.short	0x010a
        /*160a*/ 	.byte	0x3f
	.zero		1


	//   ....[76]....
        /*160c*/ 	.word	0x000333b0
        /*1610*/ 	.word	0x00000000
        /*1614*/ 	.word	0x000388b0
        /*1618*/ 	.short	0x010a
        /*161a*/ 	.byte	0x3f
	.zero		1


	//   ....[77]....
        /*161c*/ 	.word	0x00033b40
        /*1620*/ 	.word	0x00000010
        /*1624*/ 	.word	0x00038800
        /*1628*/ 	.short	0x010a
        /*162a*/ 	.byte	0x3f
	.zero		1


	//   ....[78]....
        /*162c*/ 	.word	0x000342b0
        /*1630*/ 	.word	0x00000010
        /*1634*/ 	.word	0x00038800
        /*1638*/ 	.short	0x010a
        /*163a*/ 	.byte	0x3f
	.zero		1


	//   ....[79]....
        /*163c*/ 	.word	0x00034300
        /*1640*/ 	.word	0x00000000
        /*1644*/ 	.word	0x00038830
        /*1648*/ 	.short	0x010a
        /*164a*/ 	.byte	0x3f
	.zero		1


	//   ....[80]....
        /*164c*/ 	.word	0x00034350
        /*1650*/ 	.word	0x0000000b
        /*1654*/ 	.word	0x00038830
        /*1658*/ 	.short	0x010a
        /*165a*/ 	.byte	0x3f
	.zero		1


	//   ....[81]....
        /*165c*/ 	.word	0x000343a0
        /*1660*/ 	.word	0x00000009
        /*1664*/ 	.word	0x00038850
        /*1668*/ 	.short	0x010a
        /*166a*/ 	.byte	0x3f
	.zero		1


	//   ....[82]....
        /*166c*/ 	.word	0x000343f0
        /*1670*/ 	.word	0x00000004
        /*1674*/ 	.word	0x00038830
        /*1678*/ 	.short	0x010a
        /*167a*/ 	.byte	0x3f
	.zero		1


	//   ....[83]....
        /*167c*/ 	.word	0x00034440
        /*1680*/ 	.word	0x00000009
        /*1684*/ 	.word	0x00038850
        /*1688*/ 	.short	0x010a
        /*168a*/ 	.byte	0x3f
	.zero		1


	//   ....[84]....
        /*168c*/ 	.word	0x00034490
        /*1690*/ 	.word	0x0000000a
        /*1694*/ 	.word	0x00038850
        /*1698*/ 	.short	0x010a
        /*169a*/ 	.byte	0x3f
	.zero		1


	//   ....[85]....
        /*169c*/ 	.word	0x00034640
        /*16a0*/ 	.word	0x00000012
        /*16a4*/ 	.word	0x00038820
        /*16a8*/ 	.short	0x010a
        /*16aa*/ 	.byte	0x3f
	.zero		1


	//   ....[86]....
        /*16ac*/ 	.word	0x00034690
        /*16b0*/ 	.word	0x00000006
        /*16b4*/ 	.word	0x000388a0
        /*16b8*/ 	.short	0x010a
        /*16ba*/ 	.byte	0x3f
	.zero		1


	//   ....[87]....
        /*16bc*/ 	.word	0x000346e0
        /*16c0*/ 	.word	0x00000006
        /*16c4*/ 	.word	0x000388c0
        /*16c8*/ 	.short	0x010a
        /*16ca*/ 	.byte	0x3f
	.zero		1


	//   ....[88]....
        /*16cc*/ 	.word	0x00034730
        /*16d0*/ 	.word	0x00000006
        /*16d4*/ 	.word	0x000388a0
        /*16d8*/ 	.short	0x010a
        /*16da*/ 	.byte	0x3f
	.zero		1


	//   ....[89]....
        /*16dc*/ 	.word	0x00034780
        /*16e0*/ 	.word	0x00000006
        /*16e4*/ 	.word	0x000388c0
        /*16e8*/ 	.short	0x010a
        /*16ea*/ 	.byte	0x3f
	.zero		1


	//   ....[90]....
        /*16ec*/ 	.word	0x00034920
        /*16f0*/ 	.word	0x00000000
        /*16f4*/ 	.word	0x00038840
        /*16f8*/ 	.short	0x010a
        /*16fa*/ 	.byte	0x3f
	.zero		1


	//   ....[91]....
        /*16fc*/ 	.word	0x000355b0
        /*1700*/ 	.word	0x00000012
        /*1704*/ 	.word	0x00038820
        /*1708*/ 	.short	0x010a
        /*170a*/ 	.byte	0x3f
	.zero		1


	//   ....[92]....
        /*170c*/ 	.word	0x00035600
        /*1710*/ 	.word	0x00000003
        /*1714*/ 	.word	0x00038840
        /*1718*/ 	.short	0x010a
        /*171a*/ 	.byte	0x3f
	.zero		1


	//   ....[93]....
        /*171c*/ 	.word	0x00035650
        /*1720*/ 	.word	0x00000002
        /*1724*/ 	.word	0x00038860
        /*1728*/ 	.short	0x010a
        /*172a*/ 	.byte	0x3f
	.zero		1


	//   ....[94]....
        /*172c*/ 	.word	0x000356a0
        /*1730*/ 	.word	0x00000003
        /*1734*/ 	.word	0x00038840
        /*1738*/ 	.short	0x010a
        /*173a*/ 	.byte	0x3f
	.zero		1


	//   ....[95]....
        /*173c*/ 	.word	0x000356f0
        /*1740*/ 	.word	0x00000002
        /*1744*/ 	.word	0x00038860
        /*1748*/ 	.short	0x010a
        /*174a*/ 	.byte	0x3f
	.zero		1


	//   ....[96]....
        /*174c*/ 	.word	0x00035740
        /*1750*/ 	.word	0x00000003
        /*1754*/ 	.word	0x00038840
        /*1758*/ 	.short	0x010a
        /*175a*/ 	.byte	0x3f
	.zero		1


	//   ....[97]....
        /*175c*/ 	.word	0x00035790
        /*1760*/ 	.word	0x00000002
        /*1764*/ 	.word	0x00038860
        /*1768*/ 	.short	0x010a
        /*176a*/ 	.byte	0x3f
	.zero		1


	//   ....[98]....
        /*176c*/ 	.word	0x000357e0
        /*1770*/ 	.word	0x00000000
        /*1774*/ 	.word	0x00038860
        /*1778*/ 	.short	0x010a
        /*177a*/ 	.byte	0x3f
	.zero		1


	//   ....[99]....
        /*177c*/ 	.word	0x00036390
        /*1780*/ 	.word	0x00000000
        /*1784*/ 	.word	0x00038820
        /*1788*/ 	.short	0x010a
        /*178a*/ 	.byte	0x3f
	.zero		1


	//   ....[100]....
        /*178c*/ 	.word	0x00036530
        /*1790*/ 	.word	0x00000006
        /*1794*/ 	.word	0x00000000
        /*1798*/ 	.short	0x010a
        /*179a*/ 	.byte	0x3f
	.zero		1


	//   ....[101]....
        /*179c*/ 	.word	0x00036580
        /*17a0*/ 	.word	0x00000007
        /*17a4*/ 	.word	0x00000000
        /*17a8*/ 	.short	0x010a
        /*17aa*/ 	.byte	0x3f
	.zero		1


	//   ....[102]....
        /*17ac*/ 	.word	0x000365d0
        /*17b0*/ 	.word	0x00000004
        /*17b4*/ 	.word	0x00000000
        /*17b8*/ 	.short	0x010a
        /*17ba*/ 	.byte	0x3f
	.zero		1


	//----- nvinfo : EIATTR_NUM_MBARRIERS
	.align		4
.L_579:
        /*17bc*/ 	.byte	0x03, 0x38
        /*17be*/ 	.short	0x0016


	//----- nvinfo : EIATTR_EXIT_INSTR_OFFSETS
	.align		4
        /*17c0*/ 	.byte	0x04, 0x1c
        /*17c2*/ 	.short	(.L_581 - .L_580)


	//   ....[0]....
.L_580:
        /*17c4*/ 	.word	0x000332b0


	//----- nvinfo : EIATTR_MAX_THREADS
	.align		4
.L_581:
        /*17c8*/ 	.byte	0x04, 0x05
        /*17ca*/ 	.short	(.L_583 - .L_582)
.L_582:
        /*17cc*/ 	.word	0x00000180
        /*17d0*/ 	.word	0x00000001
        /*17d4*/ 	.word	0x00000001


	//----- nvinfo : EIATTR_CRS_STACK_SIZE
	.align		4
.L_583:
        /*17d8*/ 	.byte	0x04, 0x1e
        /*17da*/ 	.short	(.L_585 - .L_584)
.L_584:
        /*17dc*/ 	.word	0x00000000


	//----- nvinfo : EIATTR_CBANK_PARAM_SIZE
	.align		4
.L_585:
        /*17e0*/ 	.byte	0x03, 0x19
        /*17e2*/ 	.short	0x0af0


	//----- nvinfo : EIATTR_PARAM_CBANK
	.align		4
        /*17e4*/ 	.byte	0x04, 0x0a
        /*17e6*/ 	.short	(.L_587 - .L_586)
	.align		4
.L_586:
        /*17e8*/ 	.word	index@(.nv.constant0._ZN7cutlass13device_kernelIN5flash11enable_sm90INS1_16FlashAttnFwdSm90INS1_25CollectiveMainloopFwdSm90ILi2EN4cute5tupleIJNS5_1CILi1EEES8_S8_EEENS6_IJNS7_ILi128EEENS7_ILi80EEENS7_ILi256EEEEEELi256ENS_6half_tEfNS_4arch4Sm90ELb1ELb0ELb0ELb1ELb0ELb1ELb0ELb1ELb1ELb1ELb1ELb0EEENS1_21CollectiveEpilogueFwdINS6_IJSA_SC_SB_EEES9_SE_SG_Li256ELb1ELb1ELb1ELb0EEENS1_36VarlenDynamicPersistentTileSchedulerILi128ELi80ELi256ELi128ELb1ELb1ELb1ELb1ELb1ELb1EEEEEEEEEvNT_6ParamsE)
        /*17ec*/ 	.short	0x0210
        /*17ee*/ 	.short	0x0af0


	//----- nvinfo : EIATTR_SW_WAR
	.align		4
.L_587:
        /*17f0*/ 	.byte	0x04, 0x36
        /*17f2*/ 	.short	(.L_589 - .L_588)
.L_588:
        /*17f4*/ 	.word	0x00000008
.L_589:


//--------------------- .nv.info._ZN7cutlass13device_kernelIN5flash11enable_sm90INS1_16FlashAttnFwdSm90INS1_25CollectiveMainloopFwdSm90ILi2EN4cute5tupleIJNS5_1CILi1EEES8_S8_EEENS6_IJNS7_ILi128EEENS7_ILi112EEENS7_ILi192EEEEEELi192ENS_6half_tEfNS_4arch4Sm90ELb0ELb0ELb0ELb0ELb0ELb0ELb0ELb1ELb1ELb1ELb1ELb0EEENS1_21CollectiveEpilogueFwdINS6_IJSA_SC_SB_EEES9_SE_SG_Li256ELb0ELb1ELb1ELb0EEENS1_19SingleTileSchedulerILb0ELb1ELb1ELi128EEEEEEEEEvNT_6ParamsE --------------------------
	.section	.nv.info._ZN7cutlass13device_kernelIN5flash11enable_sm90INS1_16FlashAttnFwdSm90INS1_25CollectiveMainloopFwdSm90ILi2EN4cute5tupleIJNS5_1CILi1EEES8_S8_EEENS6_IJNS7_ILi128EEENS7_ILi112EEENS7_ILi192EEEEEELi192ENS_6half_tEfNS_4arch4Sm90ELb0ELb0ELb0ELb0ELb0ELb0ELb0ELb1ELb1ELb1ELb1ELb0EEENS1_21CollectiveEpilogueFwdINS6_IJSA_SC_SB_EEES9_SE_SG_Li256ELb0ELb1ELb1ELb0EEENS1_19SingleTileSchedulerILb0ELb1ELb1ELi128EEEEEEEEEvNT_6ParamsE,"",@"SHT_CUDA_INFO"
	.sectionflags	@""
	.align	4


	//----- nvinfo : EIATTR_CUDA_API_VERSION
	.align		4
        /*0000*/ 	.byte	0x04, 0x37
        /*0002*/ 	.short	(.L_591 - .L_590)
.L_590:
        /*0004*/ 	.word	0x00000082


	//----- nvinfo : EIATTR_KPARAM_INFO
	.align		4
.L_591:
        /*0008*/ 	.byte	0x04, 0x17
        /*000a*/ 	.short	(.L_593 - .L_592)
.L_592:
        /*000c*/ 	.word	0x00000000
        /*0010*/ 	.short	0x0000
        /*0012*/ 	.short	0x0070
        /*0014*/ 	.byte	0x00, 0xf0, 0x01, 0x28


	//----- nvinfo : EIATTR_SPARSE_MMA_MASK
	.align		4
.L_593:
        /*0018*/ 	.byte	0x03, 0x50
        /*001a*/ 	.short	0x0000


	//----- nvinfo : EIATTR_MAXREG_COUNT
	.align		4
        /*001c*/ 	.byte	0x03, 0x1b
        /*001e*/ 	.short	0x00a8


	//----- nvinfo : EIATTR_NUM_BARRIERS
	.align		4
        /*0020*/ 	.byte	0x02, 0x4c
        /*0022*/ 	.byte	0x09
	.zero		1


	//----- nvinfo : EIATTR_EXTERNS
	.align		4
        /*0024*/ 	.byte	0x04, 0x0f
        /*0026*/ 	.short	(.L_595 - .L_594)


	//   ....[0]....
	.align		4
.L_594:
        /*0028*/ 	.word	index@(__assertfail)


	//----- nvinfo : EIATTR_ANNOTATIONS
	.align		4
.L_595:
        /*002c*/ 	.byte	0x04, 0x55
        /*002e*/ 	.short	(.L_597 - .L_596)


	//   ....[0]....
.L_596:
        /*0030*/ 	.word	0x00000001
        /*0034*/ 	.byte	0x60, 0x09, 0x00, 0x00, 0x01, 0x00, 0x00, 0x00, 0x60, 0x14, 0x00, 0x00, 0x01, 0x00, 0x00, 0x00
        /*0044*/ 	.byte	0x90, 0xd7, 0x00, 0x00, 0x01, 0x00, 0x00, 0x00, 0x80, 0xdc, 0x00, 0x00, 0x01, 0x00, 0x00, 0x00
        /*0054*/ 	.byte	0x00, 0xed, 0x00, 0x00, 0x01, 0x00, 0x00, 0x00, 0xa0, 0xef, 0x00, 0x00, 0x01, 0x00, 0x00, 0x00
        /*0064*/ 	.byte	0x20, 0xf9, 0x00, 0x00, 0x01, 0x00, 0x00, 0x00, 0xf0, 0x02, 0x01, 0x00, 0x01, 0x00, 0x00, 0x00
        /*0074*/ 	.byte	0xd0, 0x11, 0x01, 0x00


	//----- nvinfo : EIATTR_MERCURY_ISA_VERSION
	.align		4
.L_597:
        /*0078*/ 	.byte	0x03, 0x5f
        /*007a*/ 	.short	0x0101


	//----- nvinfo : EIATTR_INT_WARP_WIDE_INSTR_OFFSETS
	.align		4
        /*007c*/ 	.byte	0x04, 0x31
        /*007e*/ 	.short	(.L_599 - .L_598)


	//   ....[0]....
.L_598:
        /*0080*/ 	.word	0x00000130


	//   ....[1]....
        /*0084*/ 	.word	0x00000170


	//   ....[2]....
        /*0088*/ 	.word	0x000001e0


	//----- nvinfo : EIATTR_COOP_GROUP_MASK_REGIDS
	.align		4
.L_599:
        /*008c*/ 	.byte	0x04, 0x29
        /*008e*/ 	.short	(.L_601 - .L_600)


	//   ....[0]....
.L_600:
        /*0090*/ 	.word	0xffffffff


	//   ....[1]....
        /*0094*/ 	.word	0xffffffff


	//   ....[2]....
        /*0098*/ 	.word	0xffffffff


	//   ....[3]....
        /*009c*/ 	.word	0xffffffff


	//   ....[4]....
        /*00a0*/ 	.word	0xffffffff


	//   ....[5]....
        /*00a4*/ 	.word	0xffffffff


	//   ....[6]....
        /*00a8*/ 	.word	0xffffffff


	//   ....[7]....
        /*00ac*/ 	.word	0xffffffff


	//   ....[8]....
        /*00b0*/ 	.word	0xffffffff


	//   ....[9]....
        /*00b4*/ 	.word	0xffffffff


	//   ....[10]....
        /*00b8*/ 	.word	0xffffffff


	//   ....[11]....
        /*00bc*/ 	.word	0xffffffff


	//   ....[12]....
        /*00c0*/ 	.word	0xffffffff


	//   ....[13]....
        /*00c4*/ 	.word	0xffffffff


	//   ....[14]....
        /*00c8*/ 	.word	0xffffffff


	//   ....[15]....
        /*00cc*/ 	.word	0xffffffff


	//   ....[16]....
        /*00d0*/ 	.word	0xffffffff


	//   ....[17]....
        /*00d4*/ 	.word	0xffffffff


	//   ....[18]....
        /*00d8*/ 	.word	0xffffffff


	//   ....[19]....
        /*00dc*/ 	.word	0xffffffff


	//   ....[20]....
        /*00e0*/ 	.word	0xffffffff


	//   ....[21]....
        /*00e4*/ 	.word	0xffffffff


	//   ....[22]....
        /*00e8*/ 	.word	0xffffffff


	//   ....[23]....
        /*00ec*/ 	.word	0xffffffff


	//   ....[24]....
        /*00f0*/ 	.word	0xffffffff


	//   ....[25]....
        /*00f4*/ 	.word	0xffffffff


	//   ....[26]....
        /*00f8*/ 	.word	0xffffffff


	//   ....[27]....
        /*00fc*/ 	.word	0xffffffff


	//   ....[28]....
        /*0100*/ 	.word	0xffffffff


	//   ....[29]....
        /*0104*/ 	.word	0xffffffff


	//   ....[30]....
        /*0108*/ 	.word	0xffffffff


	//   ....[31]....
        /*010c*/ 	.word	0xffffffff


	//   ....[32]....
        /*0110*/ 	.word	0xffffffff


	//   ....[33]....
        /*0114*/ 	.word	0xffffffff


	//   ....[34]....
        /*0118*/ 	.word	0xffffffff


	//   ....[35]....
        /*011c*/ 	.word	0xffffffff


	//   ....[36]....
        /*0120*/ 	.word	0xffffffff


	//   ....[37]....
        /*0124*/ 	.word	0xffffffff


	//   ....[38]....
        /*0128*/ 	.word	0xffffffff


	//   ....[39]....
        /*012c*/ 	.word	0xffffffff


	//   ....[40]....
        /*0130*/ 	.word	0xffffffff


	//   ....[41]....
        /*0134*/ 	.word	0xffffffff


	//   ....[42]....
        /*0138*/ 	.word	0xffffffff


	//   ....[43]....
        /*013c*/ 	.word	0xffffffff


	//   ....[44]....
        /*0140*/ 	.word	0xffffffff


	//   ....[45]....
        /*0144*/ 	.word	0xffffffff


	//   ....[46]....
        /*0148*/ 	.word	0xffffffff


	//   ....[47]....
        /*014c*/ 	.word	0x0500000f


	//   ....[48]....
        /*0150*/ 	.word	0x0500000f


	//   ....[49]....
        /*0154*/ 	.word	0x0500000f


	//   ....[50]....
        /*0158*/ 	.word	0x0500000f


	//   ....[51]....
        /*015c*/ 	.word	0x0500000f


	//   ....[52]....
        /*0160*/ 	.word	0x0500000f


	//   ....[53]....
        /*0164*/ 	.word	0x0500000f


	//   ....[54]....
        /*0168*/ 	.word	0x0500000f


	//   ....[55]....
        /*016c*/ 	.word	0x0500000f


	//   ....[56]....
        /*0170*/ 	.word	0x0500000f


	//   ....[57]....
        /*0174*/ 	.word	0x0500000f


	//   ....[58]....
        /*0178*/ 	.word	0x0500000f


	//   ....[59]....
        /*017c*/ 	.word	0x0500000f


	//   ....[60]....
        /*0180*/ 	.word	0x0500000f


	//   ....[61]....
        /*0184*/ 	.word	0x0500000f


	//   ....[62]....
        /*0188*/ 	.word	0x0500000f


	//   ....[63]....
        /*018c*/ 	.word	0x0500000f


	//   ....[64]....
        /*0190*/ 	.word	0x0500000f


	//----- nvinfo : EIATTR_COOP_GROUP_INSTR_OFFSETS
	.align		4
.L_601:
        /*0194*/ 	.byte	0x04, 0x28
        /*0196*/ 	.short	(.L_603 - .L_602)


	//   ....[0]....
.L_602:
        /*0198*/ 	.word	0x00000060


	//   ....[1]....
        /*019c*/ 	.word	0x00000140


	//   ....[2]....
        /*01a0*/ 	.word	0x00000190


	//   ....[3]....
        /*01a4*/ 	.word	0x000003c0


	//   ....[4]....
        /*01a8*/ 	.word	0x00000520


	//   ....[5]....
        /*01ac*/ 	.word	0x00000640


	//   ....[6]....
        /*01b0*/ 	.word	0x000007a0


	//   ....[7]....
        /*01b4*/ 	.word	0x00001240


	//   ....[8]....
        /*01b8*/ 	.word	0x00004530


	//   ....[9]....
        /*01bc*/ 	.word	0x00004600


	//   ....[10]....
        /*01c0*/ 	.word	0x00004ad0


	//   ....[11]....
        /*01c4*/ 	.word	0x00004b50


	//   ....[12]....
        /*01c8*/ 	.word	0x00008ef0


	//   ....[13]....
        /*01cc*/ 	.word	0x00008f20


	//   ....[14]....
        /*01d0*/ 	.word	0x00009170


	//   ....[15]....
        /*01d4*/ 	.word	0x00009190


	//   ....[16]....
        /*01d8*/ 	.word	0x0000a830


	//   ....[17]....
        /*01dc*/ 	.word	0x0000a840


	//   ....[18]....
        /*01e0*/ 	.word	0x0000a8d0


	//   ....[19]....
        /*01e4*/ 	.word	0x0000a920


	//   ....[20]....
        /*01e8*/ 	.word	0x0000ba30


	//   ....[21]....
        /*01ec*/ 	.word	0x0000ba90


	//   ....[22]....
        /*01f0*/ 	.word	0x0000bad0


	//   ....[23]....
        /*01f4*/ 	.word	0x0000bb10


	//   ....[24]....
        /*01f8*/ 	.word	0x0000bb30


	//   ....[25]....
        /*01fc*/ 	.word	0x0000bb50


	//   ....[26]....
        /*0200*/ 	.word	0x0000c4a0


	//   ....[27]....
        /*0204*/ 	.word	0x0000c4b0


	//   ....[28]....
        /*0208*/ 	.word	0x0000d220


	//   ....[29]....
        /*020c*/ 	.word	0x0000dca0


	//   ....[30]....
        /*0210*/ 	.word	0x0000e6b0


	//   ....[31]....
        /*0214*/ 	.word	0x0000e6c0


	//   ....[32]....
        /*0218*/ 	.word	0x0000e6e0


	//   ....[33]....
        /*021c*/ 	.word	0x0000e740


	//   ....[34]....
        /*0220*/ 	.word	0x0000e7c0


	//   ....[35]....
        /*0224*/ 	.word	0x0000e7f0


	//   ....[36]....
        /*0228*/ 	.word	0x0000e870


	//   ....[37]....
        /*022c*/ 	.word	0x0000e8a0


	//   ....[38]....
        /*0230*/ 	.word	0x0000e920


	//   ....[39]....
        /*0234*/ 	.word	0x0000e960


	//   ....[40]....
        /*0238*/ 	.word	0x0000e9d0


	//   ....[41]....
        /*023c*/ 	.word	0x0000ea00


	//   ....[42]....
        /*0240*/ 	.word	0x0000ea80


	//   ....[43]....
        /*0244*/ 	.word	0x0000eac0


	//   ....[44]....
        /*0248*/ 	.word	0x0000eb30


	//   ....[45]....
        /*024c*/ 	.word	0x0000eb60


	//   ....[46]....
        /*0250*/ 	.word	0x00011160


	//   ....[47]....
        /*0254*/ 	.word	0x00011640


	//   ....[48]....
        /*0258*/ 	.word	0x000117c0


	//   ....[49]....
        /*025c*/ 	.word	0x00011810


	//   ....[50]....
        /*0260*/ 	.word	0x00011950


	//   ....[51]....
        /*0264*/ 	.word	0x000119c0


	//   ....[52]....
        /*0268*/ 	.word	0x00011ac0


	//   ....[53]....
        /*026c*/ 	.word	0x00011b30


	//   ....[54]....
        /*0270*/ 	.word	0x00011c30


	//   ....[55]....
        /*0274*/ 	.word	0x00011ca0


	//   ....[56]....
        /*0278*/ 	.word	0x00011da0


	//   ....[57]....
        /*027c*/ 	.word	0x00011e10


	//   ....[58]....
        /*0280*/ 	.word	0x00011f10


	//   ....[59]....
        /*0284*/ 	.word	0x00011f80


	//   ....[60]....
        /*0288*/ 	.word	0x00012080


	//   ....[61]....
        /*028c*/ 	.word	0x000120e0


	//   ....[62]....
        /*0290*/ 	.word	0x000121d0


	//   ....[63]....
        /*0294*/ 	.word	0x00012220


	//   ....[64]....
        /*0298*/ 	.word	0x00012620


	//----- nvinfo : EIATTR_REG_RECONFIG
	.align		4
.L_603:
        /*029c*/ 	.byte	0x01, 0x54
	.zero		2


	//----- nvinfo : EIATTR_SYSCALL_OFFSETS
	.align		4
        /*02a0*/ 	.byte	0x04, 0x46
        /*02a2*/ 	.short	(.L_605 - .L_604)


	//   ....[0]....
.L_604:
        /*02a4*/ 	.word	0x00001410


	//   ....[1]....
        /*02a8*/ 	.word	0x0000d910


	//   ....[2]....
        /*02ac*/ 	.word	0x0000da50


	//   ....[3]....
        /*02b0*/ 	.word	0x0000db40


	//   ....[4]....
        /*02b4*/ 	.word	0x0000e2b0


	//----- nvinfo : EIATTR_MBARRIER_INSTR_OFFSETS
	.align		4
.L_605:
        /*02b8*/ 	.byte	0x04, 0x39
        /*02ba*/ 	.short	(.L_607 - .L_606)


	//   ....[0]....
.L_606:
        /*02bc*/ 	.word	0x00000270
        /*02c0*/ 	.word	0x000000ff
        /*02c4*/ 	.word	0x00036800
        /*02c8*/ 	.short	0x0100
        /*02ca*/ 	.byte	0x08
	.zero		1


	//   ....[1]....
        /*02cc*/ 	.word	0x00000280
        /*02d0*/ 	.word	0x000000ff
        /*02d4*/ 	.word	0x00036820
        /*02d8*/ 	.short	0x0100
        /*02da*/ 	.byte	0x08
	.zero		1


	//   ....[2]....
        /*02dc*/ 	.word	0x00000370
        /*02e0*/ 	.word	0x000000ff
        /*02e4*/ 	.word	0x00036830
        /*02e8*/ 	.short	0x0100
        /*02ea*/ 	.byte	0x08
	.zero		1


	//   ....[3]....
        /*02ec*/ 	.word	0x00000380
        /*02f0*/ 	.word	0x000000ff
        /*02f4*/ 	.word	0x00036840
        /*02f8*/ 	.short	0x0100
        /*02fa*/ 	.byte	0x08
	.zero		1


	//   ....[4]....
        /*02fc*/ 	.word	0x00000390
        /*0300*/ 	.word	0x000000ff
        /*0304*/ 	.word	0x00036838
        /*0308*/ 	.short	0x0100
        /*030a*/ 	.byte	0x08
	.zero		1


	//   ....[5]....
        /*030c*/ 	.word	0x000003a0
        /*0310*/ 	.word	0x000000ff
        /*0314*/ 	.word	0x00036848
        /*0318*/ 	.short	0x0100
        /*031a*/ 	.byte	0x08
	.zero		1


	//   ....[6]....
        /*031c*/ 	.word	0x000004d0
        /*0320*/ 	.word	0x000000ff
        /*0324*/ 	.word	0x00036850
        /*0328*/ 	.short	0x0100
        /*032a*/ 	.byte	0x08
	.zero		1


	//   ....[7]....
        /*032c*/ 	.word	0x000004e0
        /*0330*/ 	.word	0x000000ff
        /*0334*/ 	.word	0x00036860
        /*0338*/ 	.short	0x0100
        /*033a*/ 	.byte	0x08
	.zero		1


	//   ....[8]....
        /*033c*/ 	.word	0x000004f0
        /*0340*/ 	.word	0x000000ff
        /*0344*/ 	.word	0x00036858
        /*0348*/ 	.short	0x0100
        /*034a*/ 	.byte	0x08
	.zero		1


	//   ....[9]....
        /*034c*/ 	.word	0x00000500
        /*0350*/ 	.word	0x000000ff
        /*0354*/ 	.word	0x00036868
        /*0358*/ 	.short	0x0100
        /*035a*/ 	.byte	0x08
	.zero		1


	//   ....[10]....
        /*035c*/ 	.word	0x000005f0
        /*0360*/ 	.word	0x000000ff
        /*0364*/ 	.word	0x00036870
        /*0368*/ 	.short	0x0100
        /*036a*/ 	.byte	0x06
	.zero		1


	//   ....[11]....
        /*036c*/ 	.word	0x00000600
        /*0370*/ 	.word	0x000000ff
        /*0374*/ 	.word	0x00036880
        /*0378*/ 	.short	0x0100
        /*037a*/ 	.byte	0x06
	.zero		1


	//   ....[12]....
        /*037c*/ 	.word	0x00000610
        /*0380*/ 	.word	0x000000ff
        /*0384*/ 	.word	0x00036878
        /*0388*/ 	.short	0x0100
        /*038a*/ 	.byte	0x06
	.zero		1


	//   ....[13]....
        /*038c*/ 	.word	0x00000620
        /*0390*/ 	.word	0x000000ff
        /*0394*/ 	.word	0x00036888
        /*0398*/ 	.short	0x0100
        /*039a*/ 	.byte	0x06
	.zero		1


	//   ....[14]....
        /*039c*/ 	.word	0x00000750
        /*03a0*/ 	.word	0x000000ff
        /*03a4*/ 	.word	0x00036890
        /*03a8*/ 	.short	0x0100
        /*03aa*/ 	.byte	0x08
	.zero		1


	//   ....[15]....
        /*03ac*/ 	.word	0x00000760
        /*03b0*/ 	.word	0x000000ff
        /*03b4*/ 	.word	0x000368a0
        /*03b8*/ 	.short	0x0100
        /*03ba*/ 	.byte	0x08
	.zero		1


	//   ....[16]....
        /*03bc*/ 	.word	0x00000770
        /*03c0*/ 	.word	0x000000ff
        /*03c4*/ 	.word	0x00036898
        /*03c8*/ 	.short	0x0100
        /*03ca*/ 	.byte	0x08
	.zero		1


	//   ....[17]....
        /*03cc*/ 	.word	0x00000780
        /*03d0*/ 	.word	0x000000ff
        /*03d4*/ 	.word	0x000368a8
        /*03d8*/ 	.short	0x0100
        /*03da*/ 	.byte	0x08
	.zero		1


	//   ....[18]....
        /*03dc*/ 	.word	0x000008b0
        /*03e0*/ 	.word	0x000000ff
        /*03e4*/ 	.word	0x000368b0
        /*03e8*/ 	.short	0x0100
        /*03ea*/ 	.byte	0x08
	.zero		1


	//   ....[19]....
        /*03ec*/ 	.word	0x000008c0
        /*03f0*/ 	.word	0x000000ff
        /*03f4*/ 	.word	0x000368c0
        /*03f8*/ 	.short	0x0100
        /*03fa*/ 	.byte	0x08
	.zero		1


	//   ....[20]....
        /*03fc*/ 	.word	0x000008d0
        /*0400*/ 	.word	0x000000ff
        /*0404*/ 	.word	0x000368b8
        /*0408*/ 	.short	0x0100
        /*040a*/ 	.byte	0x08
	.zero		1


	//   ....[21]....
        /*040c*/ 	.word	0x000008e0
        /*0410*/ 	.word	0x000000ff
        /*0414*/ 	.word	0x000368c8
        /*0418*/ 	.short	0x0100
        /*041a*/ 	.byte	0x08
	.zero		1


	//   ....[22]....
        /*041c*/ 	.word	0x00001440
        /*0420*/ 	.word	0x000000ff
        /*0424*/ 	.word	0x00036800
        /*0428*/ 	.short	0x010a
        /*042a*/ 	.byte	0x04
	.zero		1


	//   ....[23]....
        /*042c*/ 	.word	0x000014e0
        /*0430*/ 	.word	0x000000ff
        /*0434*/ 	.word	0x00036830
        /*0438*/ 	.short	0x010a
        /*043a*/ 	.byte	0x04
	.zero		1


	//   ....[24]....
        /*043c*/ 	.word	0x00001570
        /*0440*/ 	.word	0x000000ff
        /*0444*/ 	.word	0x00036830
        /*0448*/ 	.short	0x010a
        /*044a*/ 	.byte	0x04
	.zero		1


	//   ....[25]....
        /*044c*/ 	.word	0x00005100
        /*0450*/ 	.word	0x00000007
        /*0454*/ 	.word	0x00000000
        /*0458*/ 	.short	0x0101
        /*045a*/ 	.byte	0x3f
	.zero		1


	//   ....[26]....
        /*045c*/ 	.word	0x00005d70
        /*0460*/ 	.word	0x000000ff
        /*0464*/ 	.word	0x00036830
        /*0468*/ 	.short	0x010a
        /*046a*/ 	.byte	0x04
	.zero		1


	//   ....[27]....
        /*046c*/ 	.word	0x00005dc0
        /*0470*/ 	.word	0x000000ff
        /*0474*/ 	.word	0x00036830
        /*0478*/ 	.short	0x010a
        /*047a*/ 	.byte	0x04
	.zero		1


	//   ....[28]....
        /*047c*/ 	.word	0x00008bd0
        /*0480*/ 	.word	0x000000ff
        /*0484*/ 	.word	0x00036850
        /*0488*/ 	.short	0x010a
        /*048a*/ 	.byte	0x05
	.zero		1


	//   ....[29]....
        /*048c*/ 	.word	0x00008c10
        /*0490*/ 	.word	0x000000ff
        /*0494*/ 	.word	0x00036850
        /*0498*/ 	.short	0x010a
        /*049a*/ 	.byte	0x05
	.zero		1


	//   ....[30]....
        /*049c*/ 	.word	0x00009b20
        /*04a0*/ 	.word	0x00000090
        /*04a4*/ 	.word	0x00000000
        /*04a8*/ 	.short	0x0101
        /*04aa*/ 	.byte	0x3f
	.zero		1


	//   ....[31]....
        /*04ac*/ 	.word	0x00009bd0
        /*04b0*/ 	.word	0x00000092
        /*04b4*/ 	.word	0x00000000
        /*04b8*/ 	.short	0x0101
        /*04ba*/ 	.byte	0x3f
	.zero		1


	//   ....[32]....
        /*04bc*/ 	.word	0x0000a790
        /*04c0*/ 	.word	0x00000009
        /*04c4*/ 	.word	0x00036850
        /*04c8*/ 	.short	0x010a
        /*04ca*/ 	.byte	0x3f
	.zero		1


	//   ....[33]....
        /*04cc*/ 	.word	0x0000a7d0
        /*04d0*/ 	.word	0x00000009
        /*04d4*/ 	.word	0x00036850
        /*04d8*/ 	.short	0x010a
        /*04da*/ 	.byte	0x3f
	.zero		1


	//   ....[34]....
        /*04dc*/ 	.word	0x0000ac50
        /*04e0*/ 	.word	0x0000000a
        /*04e4*/ 	.word	0x00000000
        /*04e8*/ 	.short	0x0101
        /*04ea*/ 	.byte	0x3f
	.zero		1


	//   ....[35]....
        /*04ec*/ 	.word	0x0000bb40
        /*04f0*/ 	.word	0x000000ff
        /*04f4*/ 	.word	0x00000000
        /*04f8*/ 	.short	0x0101
        /*04fa*/ 	.byte	0x04
	.zero		1


	//   ....[36]....
        /*04fc*/ 	.word	0x0000dec0
        /*0500*/ 	.word	0x000000ff
        /*0504*/ 	.word	0x00036840
        /*0508*/ 	.short	0x010a
        /*050a*/ 	.byte	0x26
	.zero		1


	//   ....[37]....
        /*050c*/ 	.word	0x0000eca0
        /*0510*/ 	.word	0x000000ff
        /*0514*/ 	.word	0x00036800
        /*0518*/ 	.short	0x0107
        /*051a*/ 	.byte	0x26
	.zero		1


	//   ....[38]....
        /*051c*/ 	.word	0x0000ed10
        /*0520*/ 	.word	0x000000ff
        /*0524*/ 	.word	0x00036800
        /*0528*/ 	.short	0x0101
        /*052a*/ 	.byte	0x26
	.zero		1


	//   ....[39]....
        /*052c*/ 	.word	0x0000ed20
        /*0530*/ 	.word	0x000000ff
        /*0534*/ 	.word	0x00036820
        /*0538*/ 	.short	0x010a
        /*053a*/ 	.byte	0x26
	.zero		1


	//   ....[40]....
        /*053c*/ 	.word	0x0000f130
        /*0540*/ 	.word	0x000000ff
        /*0544*/ 	.word	0x00036848
        /*0548*/ 	.short	0x010a
        /*054a*/ 	.byte	0x26
	.zero		1


	//   ....[41]....
        /*054c*/ 	.word	0x0000f4e0
        /*0550*/ 	.word	0x000000ff
        /*0554*/ 	.word	0x00036860
        /*0558*/ 	.short	0x010a
        /*055a*/ 	.byte	0x26
	.zero		1


	//   ....[42]....
        /*055c*/ 	.word	0x0000fab0
        /*0560*/ 	.word	0x000000ff
        /*0564*/ 	.word	0x00036840
        /*0568*/ 	.short	0x010a
        /*056a*/ 	.byte	0x26
	.zero		1


	//   ....[43]....
        /*056c*/ 	.word	0x0000fe70
        /*0570*/ 	.word	0x000000ff
        /*0574*/ 	.word	0x00036868
        /*0578*/ 	.short	0x010a
        /*057a*/ 	.byte	0x26
	.zero		1


	//   ....[44]....
        /*057c*/ 	.word	0x00010490
        /*0580*/ 	.word	0x000000ff
        /*0584*/ 	.word	0x00036848
        /*0588*/ 	.short	0x010a
        /*058a*/ 	.byte	0x26
	.zero		1


	//   ....[45]....
        /*058c*/ 	.word	0x00010830
        /*0590*/ 	.word	0x000000ff
        /*0594*/ 	.word	0x00036860
        /*0598*/ 	.short	0x010a
        /*059a*/ 	.byte	0x26
	.zero		1


	//   ....[46]....
        /*059c*/ 	.word	0x00010c90
        /*05a0*/ 	.word	0x00000003
        /*05a4*/ 	.word	0x00036860
        /*05a8*/ 	.short	0x010a
        /*05aa*/ 	.byte	0x3f
	.zero		1


	//   ....[47]....
        /*05ac*/ 	.word	0x000110f0
        /*05b0*/ 	.word	0x00000002
        /*05b4*/ 	.word	0x00036820
        /*05b8*/ 	.short	0x010a
        /*05ba*/ 	.byte	0x3f
	.zero		1


	//   ....[48]....
        /*05bc*/ 	.word	0x00011290
        /*05c0*/ 	.word	0x00000007
        /*05c4*/ 	.word	0x00000000
        /*05c8*/ 	.short	0x010a
        /*05ca*/ 	.byte	0x3f
	.zero		1


	//   ....[49]....
        /*05cc*/ 	.word	0x00011300
        /*05d0*/ 	.word	0x00000008
        /*05d4*/ 	.word	0x00000000
        /*05d8*/ 	.short	0x010a
        /*05da*/ 	.byte	0x3f
	.zero		1


	//   ....[50]....
        /*05dc*/ 	.word	0x00011360
        /*05e0*/ 	.word	0x00000007
        /*05e4*/ 	.word	0x00000000
        /*05e8*/ 	.short	0x010a
        /*05ea*/ 	.byte	0x3f
	.zero		1


	//   ....[51]....
        /*05ec*/ 	.word	0x00011390
        /*05f0*/ 	.word	0x00000006
        /*05f4*/ 	.word	0x00000000
        /*05f8*/ 	.short	0x010a
        /*05fa*/ 	.byte	0x3f
	.zero		1


	//   ....[52]....
        /*05fc*/ 	.word	0x00011410
        /*0600*/ 	.word	0x00000003
        /*0604*/ 	.word	0x00036800
        /*0608*/ 	.short	0x010a
        /*060a*/ 	.byte	0x3f
	.zero		1


	//   ....[53]....
        /*060c*/ 	.word	0x00011480
        /*0610*/ 	.word	0x00000003
        /*0614*/ 	.word	0x00036830
        /*0618*/ 	.short	0x010a
        /*061a*/ 	.byte	0x3f
	.zero		1


	//   ....[54]....
        /*061c*/ 	.word	0x000114f0
        /*0620*/ 	.word	0x00000003
        /*0624*/ 	.word	0x00036830
        /*0628*/ 	.short	0x010a
        /*062a*/ 	.byte	0x3f
	.zero		1


	//   ....[55]....
        /*062c*/ 	.word	0x00011550
        /*0630*/ 	.word	0x00000003
        /*0634*/ 	.word	0x00036850
        /*0638*/ 	.short	0x010a
        /*063a*/ 	.byte	0x3f
	.zero		1


	//   ....[56]....
        /*063c*/ 	.word	0x000115a0
        /*0640*/ 	.word	0x00000009
        /*0644*/ 	.word	0x00036850
        /*0648*/ 	.short	0x010a
        /*064a*/ 	.byte	0x3f
	.zero		1


	//   ....[57]....
        /*064c*/ 	.word	0x00011700
        /*0650*/ 	.word	0x00000003
        /*0654*/ 	.word	0x00036840
        /*0658*/ 	.short	0x010a
        /*065a*/ 	.byte	0x3f
	.zero		1


	//   ....[58]....
        /*065c*/ 	.word	0x00012260
        /*0660*/ 	.word	0x00000003
        /*0664*/ 	.word	0x00036820
        /*0668*/ 	.short	0x010a
        /*066a*/ 	.byte	0x3f
	.zero		1


	//   ....[59]....
        /*066c*/ 	.word	0x000122c0
        /*0670*/ 	.word	0x00000003
        /*0674*/ 	.word	0x00036848
        /*0678*/ 	.short	0x010a
        /*067a*/ 	.byte	0x3f
	.zero		1


	//   ....[60]....
        /*067c*/ 	.word	0x00012320
        /*0680*/ 	.word	0x00000003
        /*0684*/ 	.word	0x00036860
        /*0688*/ 	.short	0x010a
        /*068a*/ 	.byte	0x3f
	.zero		1


	//   ....[61]....
        /*068c*/ 	.word	0x00012380
        /*0690*/ 	.word	0x00000003
        /*0694*/ 	.word	0x00036840
        /*0698*/ 	.short	0x010a
        /*069a*/ 	.byte	0x3f
	.zero		1


	//   ....[62]....
        /*069c*/ 	.word	0x000123e0
        /*06a0*/ 	.word	0x00000003
        /*06a4*/ 	.word	0x00036868
        /*06a8*/ 	.short	0x010a
        /*06aa*/ 	.byte	0x3f
	.zero		1


	//   ....[63]....
        /*06ac*/ 	.word	0x00012440
        /*06b0*/ 	.word	0x00000003
        /*06b4*/ 	.word	0x00036848
        /*06b8*/ 	.short	0x010a
        /*06ba*/ 	.byte	0x3f
	.zero		1


	//   ....[64]....
        /*06bc*/ 	.word	0x000124a0
        /*06c0*/ 	.word	0x00000003
        /*06c4*/ 	.word	0x00036860
        /*06c8*/ 	.short	0x010a
        /*06ca*/ 	.byte	0x3f
	.zero		1


	//   ....[65]....
        /*06cc*/ 	.word	0x000124f0
        /*06d0*/ 	.word	0x00000003
        /*06d4*/ 	.word	0x00036860
        /*06d8*/ 	.short	0x010a
        /*06da*/ 	.byte	0x3f
	.zero		1


	//   ....[66]....
        /*06dc*/ 	.word	0x00012540
        /*06e0*/ 	.word	0x00000002
        /*06e4*/ 	.word	0x00036820
        /*06e8*/ 	.short	0x010a
        /*06ea*/ 	.byte	0x3f
	.zero		1


	//   ....[67]....
        /*06ec*/ 	.word	0x000126e0
        /*06f0*/ 	.word	0x00000007
        /*06f4*/ 	.word	0x00000000
        /*06f8*/ 	.short	0x010a
        /*06fa*/ 	.byte	0x3f
	.zero		1


	//   ....[68]....
        /*06fc*/ 	.word	0x00012730
        /*0700*/ 	.word	0x00000008
        /*0704*/ 	.word	0x00000000
        /*0708*/ 	.short	0x010a
        /*070a*/ 	.byte	0x3f
	.zero		1


	//   ....[69]....
        /*070c*/ 	.word	0x00012780
        /*0710*/ 	.word	0x00000007
        /*0714*/ 	.word	0x00000000
        /*0718*/ 	.short	0x010a
        /*071a*/ 	.byte	0x3f
	.zero		1


	//----- nvinfo : EIATTR_NUM_MBARRIERS
	.align		4
.L_607:
        /*071c*/ 	.byte	0x03, 0x38
        /*071e*/ 	.short	0x0016


	//----- nvinfo : EIATTR_EXIT_INSTR_OFFSETS
	.align		4
        /*0720*/ 	.byte	0x04, 0x1c
        /*0722*/ 	.short	(.L_609 - .L_608)


	//   ....[0]....
.L_608:
        /*0724*/ 	.word	0x000113e0


	//----- nvinfo : EIATTR_MAX_THREADS
	.align		4
.L_609:
        /*0728*/ 	.byte	0x04, 0x05
        /*072a*/ 	.short	(.L_611 - .L_610)
.L_610:
        /*072c*/ 	.word	0x00000180
        /*0730*/ 	.word	0x00000001
        /*0734*/ 	.word	0x00000001


	//----- nvinfo : EIATTR_CRS_STACK_SIZE
	.align		4
.L_611:
        /*0738*/ 	.byte	0x04, 0x1e
        /*073a*/ 	.short	(.L_613 - .L_612)
.L_612:
        /*073c*/ 	.word	0x00000000


	//----- nvinfo : EIATTR_CBANK_PARAM_SIZE
	.align		4
.L_613:
        /*0740*/ 	.byte	0x03, 0x19
        /*0742*/ 	.short	0x0a70


	//----- nvinfo : EIATTR_PARAM_CBANK
	.align		4
        /*0744*/ 	.byte	0x04, 0x0a
        /*0746*/ 	.short	(.L_615 - .L_614)
	.align		4
.L_614:
        /*0748*/ 	.word	index@(.nv.constant0._ZN7cutlass13device_kernelIN5flash11enable_sm90INS1_16FlashAttnFwdSm90INS1_25CollectiveMainloopFwdSm90ILi2EN4cute5tupleIJNS5_1CILi1EEES8_S8_EEENS6_IJNS7_ILi128EEENS7_ILi112EEENS7_ILi192EEEEEELi192ENS_6half_tEfNS_4arch4Sm90ELb0ELb0ELb0ELb0ELb0ELb0ELb0ELb1ELb1ELb1ELb1ELb0EEENS1_21CollectiveEpilogueFwdINS6_IJSA_SC_SB_EEES9_SE_SG_Li256ELb0ELb1ELb1ELb0EEENS1_19SingleTileSchedulerILb0ELb1ELb1ELi128EEEEEEEEEvNT_6ParamsE)
        /*074c*/ 	.short	0x0210
        /*074e*/ 	.short	0x0a70


	//----- nvinfo : EIATTR_SW_WAR
	.align		4
.L_615:
        /*0750*/ 	.byte	0x04, 0x36
        /*0752*/ 	.short	(.L_617 - .L_616)
.L_616:
        /*0754*/ 	.word	0x00000008
.L_617:


//--------------------- .nv.info._ZN7cutlass13device_kernelIN5flash11enable_sm90INS1_16FlashAttnFwdSm90INS1_25CollectiveMainloopFwdSm90ILi2EN4cute5tupleIJNS5_1CILi1EEES8_S8_EEENS6_IJNS7_ILi128EEENS7_ILi112EEENS7_ILi192EEEEEELi192ENS_6half_tEfNS_4arch4Sm90ELb0ELb0ELb0ELb1ELb0ELb0ELb0ELb1ELb1ELb1ELb1ELb0EEENS1_21CollectiveEpilogueFwdINS6_IJSA_SC_SB_EEES9_SE_SG_Li256ELb1ELb1ELb1ELb0EEENS1_36VarlenDynamicPersistentTileSchedulerILi128ELi112ELi256ELi128ELb1ELb1ELb1ELb0ELb1ELb1EEEEEEEEEvNT_6ParamsE --------------------------
	.section	.nv.info._ZN7cutlass13device_kernelIN5flash11enable_sm90INS1_16FlashAttnFwdSm90INS1_25CollectiveMainloopFwdSm90ILi2EN4cute5tupleIJNS5_1CILi1EEES8_S8_EEENS6_IJNS7_ILi128EEENS7_ILi112EEENS7_ILi192EEEEEELi192ENS_6half_tEfNS_4arch4Sm90ELb0ELb0ELb0ELb1ELb0ELb0ELb0ELb1ELb1ELb1ELb1ELb0EEENS1_21CollectiveEpilogueFwdINS6_IJSA_SC_SB_EEES9_SE_SG_Li256ELb1ELb1ELb1ELb0EEENS1_36VarlenDynamicPersistentTileSchedulerILi128ELi112ELi256ELi128ELb1ELb1ELb1ELb0ELb1ELb1EEEEEEEEEvNT_6ParamsE,"",@"SHT_CUDA_INFO"
	.sectionflags	@""
	.align	4


	//----- nvinfo : EIATTR_CUDA_API_VERSION
	.align		4
        /*0000*/ 	.byte	0x04, 0x37
        /*0002*/ 	.short	(.L_619 - .L_618)
.L_618:
        /*0004*/ 	.word	0x00000082


	//----- nvinfo : EIATTR_KPARAM_INFO
	.align		4
.L_619:
        /*0008*/ 	.byte	0x04, 0x17
        /*000a*/ 	.short	(.L_621 - .L_620)
.L_620:
        /*000c*/ 	.word	0x00000000
        /*0010*/ 	.short	0x0000
        /*0012*/ 	.short	0x0070
        /*0014*/ 	.byte	0x00, 0xf0, 0x01, 0x2a


	//----- nvinfo : EIATTR_SPARSE_MMA_MASK
	.align		4
.L_621:
        /*0018*/ 	.byte	0x03, 0x50
        /*001a*/ 	.short	0x0000


	//----- nvinfo : EIATTR_MAXREG_COUNT
	.align		4
        /*001c*/ 	.byte	0x03, 0x1b
        /*001e*/ 	.short	0x00a8


	//----- nvinfo : EIATTR_NUM_BARRIERS
	.align		4
        /*0020*/ 	.byte	0x02, 0x4c
        /*0022*/ 	.byte	0x09
	.zero		1


	//----- nvinfo : EIATTR_EXTERNS
	.align		4
        /*0024*/ 	.byte	0x04, 0x0f
        /*0026*/ 	.short	(.L_623 - .L_622)


	//   ....[0]....
	.align		4
.L_622:
        /*0028*/ 	.word	index@(__assertfail)


	//----- nvinfo : EIATTR_ANNOTATIONS
	.align		4
.L_623:
        /*002c*/ 	.byte	0x04, 0x55
        /*002e*/ 	.short	(.L_625 - .L_624)


	//   ....[0]....
.L_624:
        /* <DEDUP_REMOVED lines=75> */


	//----- nvinfo : EIATTR_MERCURY_ISA_VERSION
	.align		4
.L_625:
        /*04c8*/ 	.byte	0x03, 0x5f
        /*04ca*/ 	.short	0x0101


	//----- nvinfo : EIATTR_UNUSED_LOAD_BYTE_OFFSET
	.align		4
        /*04cc*/ 	.byte	0x04, 0x44
        /*04ce*/ 	.short	(.L_627 - .L_626)


	//   ....[0]....
.L_626:
        /*04d0*/ 	.word	0x00000a10
        /*04d4*/ 	.word	0x0000fff0


	//   ....[1]....
        /*04d8*/ 	.word	0x0000b280
        /*04dc*/ 	.word	0x0000fff0


	//----- nvinfo : EIATTR_INT_WARP_WIDE_INSTR_OFFSETS
	.align		4
.L_627:
        /*04e0*/ 	.byte	0x04, 0x31
        /*04e2*/ 	.short	(.L_629 - .L_628)


	//   ....[0]....
.L_628:
        /*04e4*/ 	.word	0x00000130


	//   ....[1]....
        /*04e8*/ 	.word	0x00000170


	//   ....[2]....
        /*04ec*/ 	.word	0x000001e0


	//   ....[3]....
        /*04f0*/ 	.word	0x00008bd0


	//   ....[4]....
        /*04f4*/ 	.word	0x000107e0


	//   ....[5]....
        /*04f8*/ 	.word	0x00010880


	//   ....[6]....
        /*04fc*/ 	.word	0x00014670


	//   ....[7]....
        /*0500*/ 	.word	0x000146e0


	//----- nvinfo : EIATTR_COOP_GROUP_MASK_REGIDS
	.align		4
.L_629:
        /*0504*/ 	.byte	0x04, 0x29
        /*0506*/ 	.short	(.L_631 - .L_630)


	//   ....[0]....
.L_630:
        /*0508*/ 	.word	0xffffffff


	//   ....[1]....
        /*050c*/ 	.word	0xffffffff


	//   ....[2]....
        /*0510*/ 	.word	0xffffffff


	//   ....[3]....
        /*0514*/ 	.word	0xffffffff


	//   ....[4]....
        /*0518*/ 	.word	0xffffffff


	//   ....[5]....
        /*051c*/ 	.word	0xffffffff


	//   ....[6]....
        /*0520*/ 	.word	0xffffffff


	//   ....[7]....
        /*0524*/ 	.word	0xffffffff


	//   ....[8]....
        /*0528*/ 	.word	0xffffffff


	//   ....[9]....
        /*052c*/ 	.word	0xffffffff


	//   ....[10]....
        /*0530*/ 	.word	0xffffffff


	//   ....[11]....
        /*0534*/ 	.word	0xffffffff


	//   ....[12]....
        /*0538*/ 	.word	0xffffffff


	//   ....[13]....
        /*053c*/ 	.word	0xffffffff


	//   ....[14]....
        /*0540*/ 	.word	0xffffffff


	//   ....[15]....
        /*0544*/ 	.word	0xffffffff


	//   ....[16]....
        /*0548*/ 	.word	0xffffffff


	//   ....[17]....
        /*054c*/ 	.word	0xffffffff


	//   ....[18]....
        /*0550*/ 	.word	0xffffffff


	//   ....[19]....
        /*0554*/ 	.word	0xffffffff


	//   ....[20]....
        /*0558*/ 	.word	0xffffffff


	//   ....[21]....
        /*055c*/ 	.word	0xffffffff


	//   ....[22]....
        /*0560*/ 	.word	0xffffffff


	//   ....[23]....
        /*0564*/ 	.word	0xffffffff


	//   ....[24]....
        /*0568*/ 	.word	0xffffffff


	//   ....[25]....
        /*056c*/ 	.word	0xffffffff


	//   ....[26]....
        /*0570*/ 	.word	0xffffffff


	//   ....[27]....
        /*0574*/ 	.word	0xffffffff


	//   ....[28]....
        /*0578*/ 	.word	0xffffffff


	//   ....[29]....
        /*057c*/ 	.word	0xffffffff


	//   ....[30]....
        /*0580*/ 	.word	0xffffffff


	//   ....[31]....
        /*0584*/ 	.word	0xffffffff


	//   ....[32]....
        /*0588*/ 	.word	0xffffffff


	//   ....[33]....
        /*058c*/ 	.word	0xffffffff


	//   ....[34]....
        /*0590*/ 	.word	0xffffffff


	//   ....[35]....
        /*0594*/ 	.word	0xffffffff


	//   ....[36]....
        /*0598*/ 	.word	0xffffffff


	//   ....[37]....
        /*059c*/ 	.word	0xffffffff


	//   ....[38]....
        /*05a0*/ 	.word	0xffffffff


	//   ....[39]....
        /*05a4*/ 	.word	0xffffffff


	//   ....[40]....
        /*05a8*/ 	.word	0xffffffff


	//   ....[41]....
        /*05ac*/ 	.word	0xffffffff


	//   ....[42]....
        /*05b0*/ 	.word	0xffffffff


	//   ....[43]....
        /*05b4*/ 	.word	0xffffffff


	//   ....[44]....
        /*05b8*/ 	.word	0xffffffff


	//   ....[45]....
        /*05bc*/ 	.word	0xffffffff


	//   ....[46]....
        /*05c0*/ 	.word	0xffffffff


	//   ....[47]....
        /*05c4*/ 	.word	0xffffffff


	//   ....[48]....
        /*05c8*/ 	.word	0xffffffff


	//   ....[49]....
        /*05cc*/ 	.word	0xffffffff


	//   ....[50]....
        /*05d0*/ 	.word	0xffffffff


	//   ....[51]....
        /*05d4*/ 	.word	0xffffffff


	//   ....[52]....
        /*05d8*/ 	.word	0xffffffff


	//   ....[53]....
        /*05dc*/ 	.word	0xffffffff


	//   ....[54]....
        /*05e0*/ 	.word	0xffffffff


	//   ....[55]....
        /*05e4*/ 	.word	0xffffffff


	//   ....[56]....
        /*05e8*/ 	.word	0xffffffff


	//   ....[57]....
        /*05ec*/ 	.word	0xffffffff


	//   ....[58]....
        /*05f0*/ 	.word	0xffffffff


	//   ....[59]....
        /*05f4*/ 	.word	0xffffffff


	//   ....[60]....
        /*05f8*/ 	.word	0xffffffff


	//   ....[61]....
        /*05fc*/ 	.word	0xffffffff


	//   ....[62]....
        /*0600*/ 	.word	0xffffffff


	//   ....[63]....
        /*0604*/ 	.word	0xffffffff


	//   ....[64]....
        /*0608*/ 	.word	0xffffffff


	//   ....[65]....
        /*060c*/ 	.word	0xffffffff


	//   ....[66]....
        /*0610*/ 	.word	0xffffffff


	//   ....[67]....
        /*0614*/ 	.word	0xffffffff


	//   ....[68]....
        /*0618*/ 	.word	0xffffffff


	//   ....[69]....
        /*061c*/ 	.word	0xffffffff


	//   ....[70]....
        /*0620*/ 	.word	0xffffffff


	//   ....[71]....
        /*0624*/ 	.word	0xffffffff


	//   ....[72]....
        /*0628*/ 	.word	0xffffffff


	//   ....[73]....
        /*062c*/ 	.word	0xffffffff


	//   ....[74]....
        /*0630*/ 	.word	0xffffffff


	//   ....[75]....
        /*0634*/ 	.word	0xffffffff


	//   ....[76]....
        /*0638*/ 	.word	0xffffffff


	//   ....[77]....
        /*063c*/ 	.word	0xffffffff


	//   ....[78]....
        /*0640*/ 	.word	0xffffffff


	//   ....[79]....
        /*0644*/ 	.word	0xffffffff


	//   ....[80]....
        /*0648*/ 	.word	0xffffffff


	//   ....[81]....
        /*064c*/ 	.word	0xffffffff


	//   ....[82]....
        /*0650*/ 	.word	0xffffffff


	//   ....[83]....
        /*0654*/ 	.word	0xffffffff


	//   ....[84]....
        /*0658*/ 	.word	0xffffffff


	//   ....[85]....
        /*065c*/ 	.word	0xffffffff


	//   ....[86]....
        /*0660*/ 	.word	0xffffffff


	//   ....[87]....
        /*0664*/ 	.word	0xffffffff


	//   ....[88]....
        /*0668*/ 	.word	0xffffffff


	//   ....[89]....
        /*066c*/ 	.word	0xffffffff


	//   ....[90]....
        /*0670*/ 	.word	0xffffffff


	//   ....[91]....
        /*0674*/ 	.word	0xffffffff


	//   ....[92]....
        /*0678*/ 	.word	0xffffffff


	//   ....[93]....
        /*067c*/ 	.word	0xffffffff


	//   ....[94]....
        /*0680*/ 	.word	0xffffffff


	//   ....[95]....
        /*0684*/ 	.word	0xffffffff


	//   ....[96]....
        /*0688*/ 	.word	0xffffffff


	//   ....[97]....
        /*068c*/ 	.word	0x0500000f


	//   ....[98]....
        /*0690*/ 	.word	0x0500000f


	//   ....[99]....
        /*0694*/ 	.word	0x0500000f


	//   ....[100]....
        /*0698*/ 	.word	0x0500000f


	//   ....[101]....
        /*069c*/ 	.word	0x0500000f


	//   ....[102]....
        /*06a0*/ 	.word	0x0500000f


	//   ....[103]....
        /*06a4*/ 	.word	0x0500000f


	//   ....[104]....
        /*06a8*/ 	.word	0x0500000f


	//   ....[105]....
        /*06ac*/ 	.word	0x0500000f


	//   ....[106]....
        /*06b0*/ 	.word	0x0500000f


	//   ....[107]....
        /*06b4*/ 	.word	0x0500000f


	//   ....[108]....
        /*06b8*/ 	.word	0x0500000f


	//   ....[109]....
        /*06bc*/ 	.word	0x0500000f


	//   ....[110]....
        /*06c0*/ 	.word	0x0500000f


	//   ....[111]....
        /*06c4*/ 	.word	0x0500000f


	//   ....[112]....
        /*06c8*/ 	.word	0x0500000f


	//   ....[113]....
        /*06cc*/ 	.word	0x0500000f


	//   ....[114]....
        /*06d0*/ 	.word	0x0500000f


	//   ....[115]....
        /*06d4*/ 	.word	0x0500000f


	//   ....[116]....
        /*06d8*/ 	.word	0x0500000f


	//   ....[117]....
        /*06dc*/ 	.word	0x0500000f


	//   ....[118]....
        /*06e0*/ 	.word	0x0500000f


	//   ....[119]....
        /*06e4*/ 	.word	0x0500000f


	//   ....[120]....
        /*06e8*/ 	.word	0x0500000f


	//   ....[121]....
        /*06ec*/ 	.word	0x0500000f


	//   ....[122]....
        /*06f0*/ 	.word	0x0500000f


	//   ....[123]....
        /*06f4*/ 	.word	0x0500000f


	//   ....[124]....
        /*06f8*/ 	.word	0x0500000f


	//   ....[125]....
        /*06fc*/ 	.word	0x0500000f


	//   ....[126]....
        /*0700*/ 	.word	0x0500000f


	//   ....[127]....
        /*0704*/ 	.word	0x0500000f


	//   ....[128]....
        /*0708*/ 	.word	0x0500000f


	//   ....[129]....
        /*070c*/ 	.word	0x0500000f


	//   ....[130]....
        /*0710*/ 	.word	0x0500000f


	//   ....[131]....
        /*0714*/ 	.word	0x0500000f


	//   ....[132]....
        /*0718*/ 	.word	0x0500000f


	//----- nvinfo : EIATTR_COOP_GROUP_INSTR_OFFSETS
	.align		4
.L_631:
        /*071c*/ 	.byte	0x04, 0x28
        /*071e*/ 	.short	(.L_633 - .L_632)


	//   ....[0]....
.L_632:
        /*0720*/ 	.word	0x00000060


	//   ....[1]....
        /*0724*/ 	.word	0x00000140


	//   ....[2]....
        /*0728*/ 	.word	0x00000190


	//   ....[3]....
        /*072c*/ 	.word	0x000003c0


	//   ....[4]....
        /*0730*/ 	.word	0x00000520


	//   ....[5]....
        /*0734*/ 	.word	0x00000640


	//   ....[6]....
        /*0738*/ 	.word	0x000007a0


	//   ....[7]....
        /*073c*/ 	.word	0x00001c80


	//   ....[8]....
        /*0740*/ 	.word	0x00004c70


	//   ....[9]....
        /*0744*/ 	.word	0x00004ca0


	//   ....[10]....
        /*0748*/ 	.word	0x00005280


	//   ....[11]....
        /*074c*/ 	.word	0x00005390


	//   ....[12]....
        /*0750*/ 	.word	0x00008ea0


	//   ....[13]....
        /*0754*/ 	.word	0x00008ed0


	//   ....[14]....
        /*0758*/ 	.word	0x00009280


	//   ....[15]....
        /*075c*/ 	.word	0x00009540


	//   ....[16]....
        /*0760*/ 	.word	0x0000a6d0


	//   ....[17]....
        /*0764*/ 	.word	0x0000a710


	//   ....[18]....
        /*0768*/ 	.word	0x0000a800


	//   ....[19]....
        /*076c*/ 	.word	0x0000ab00


	//   ....[20]....
        /*0770*/ 	.word	0x0000c180


	//   ....[21]....
        /*0774*/ 	.word	0x0000c190


	//   ....[22]....
        /*0778*/ 	.word	0x0000c1a0


	//   ....[23]....
        /*077c*/ 	.word	0x0000c1d0


	//   ....[24]....
        /*0780*/ 	.word	0x0000cad0


	//   ....[25]....
        /*0784*/ 	.word	0x0000caf0


	//   ....[26]....
        /*0788*/ 	.word	0x0000cc50


	//   ....[27]....
        /*078c*/ 	.word	0x0000cc70


	//   ....[28]....
        /*0790*/ 	.word	0x0000cd80


	//   ....[29]....
        /*0794*/ 	.word	0x0000cda0


	//   ....[30]....
        /*0798*/ 	.word	0x0000cec0


	//   ....[31]....
        /*079c*/ 	.word	0x0000cee0


	//   ....[32]....
        /*07a0*/ 	.word	0x0000d460


	//   ....[33]....
        /*07a4*/ 	.word	0x0000d470


	//   ....[34]....
        /*07a8*/ 	.word	0x0000dac0


	//   ....[35]....
        /*07ac*/ 	.word	0x0000dad0


	//   ....[36]....
        /*07b0*/ 	.word	0x0000eb80


	//   ....[37]....
        /*07b4*/ 	.word	0x0000ebb0


	//   ....[38]....
        /*07b8*/ 	.word	0x0000ece0


	//   ....[39]....
        /*07bc*/ 	.word	0x0000ed00


	//   ....[40]....
        /*07c0*/ 	.word	0x0000ee10


	//   ....[41]....
        /*07c4*/ 	.word	0x0000ee30


	//   ....[42]....
        /*07c8*/ 	.word	0x0000ef50


	//   ....[43]....
        /*07cc*/ 	.word	0x0000ef70


	//   ....[44]....
        /*07d0*/ 	.word	0x0000f120


	//   ....[45]....
        /*07d4*/ 	.word	0x0000f370


	//   ....[46]....
        /*07d8*/ 	.word	0x0000f3a0


	//   ....[47]....
        /*07dc*/ 	.word	0x0000f3d0


	//   ....[48]....
        /*07e0*/ 	.word	0x0000f400


	//   ....[49]....
        /*07e4*/ 	.word	0x0000f430


	//   ....[50]....
        /*07e8*/ 	.word	0x0000f460


	//   ....[51]....
        /*07ec*/ 	.word	0x0000f610


	//   ....[52]....
        /*07f0*/ 	.word	0x0000f640


	//   ....[53]....
        /*07f4*/ 	.word	0x0000f670


	//   ....[54]....
        /*07f8*/ 	.word	0x0000f6a0


	//   ....[55]....
        /*07fc*/ 	.word	0x0000f6d0


	//   ....[56]....
        /*0800*/ 	.word	0x0000f700


	//   ....[57]....
        /*0804*/ 	.word	0x0000f790


	//   ....[58]....
        /*0808*/ 	.word	0x0000f7c0


	//   ....[59]....
        /*080c*/ 	.word	0x0000f7d0


	//   ....[60]....
        /*0810*/ 	.word	0x0000f880


	//   ....[61]....
        /*0814*/ 	.word	0x00010de0


	//   ....[62]....
        /*0818*/ 	.word	0x000119f0


	//   ....[63]....
        /*081c*/ 	.word	0x00011a10


	//   ....[64]....
        /*0820*/ 	.word	0x00011a50


	//   ....[65]....
        /*0824*/ 	.word	0x00011a80


	//   ....[66]....
        /*0828*/ 	.word	0x00011ba0


	//   ....[67]....
        /*082c*/ 	.word	0x00011bb0


	//   ....[68]....
        /*0830*/ 	.word	0x00011c50


	//   ....[69]....
        /*0834*/ 	.word	0x00011c60


	//   ....[70]....
        /*0838*/ 	.word	0x00011d00


	//   ....[71]....
        /*083c*/ 	.word	0x00011d10


	//   ....[72]....
        /*0840*/ 	.word	0x00011db0


	//   ....[73]....
        /*0844*/ 	.word	0x00011dc0


	//   ....[74]....
        /*0848*/ 	.word	0x00011e40


	//   ....[75]....
        /*084c*/ 	.word	0x00011e70


	//   ....[76]....
        /*0850*/ 	.word	0x00011ec0


	//   ....[77]....
        /*0854*/ 	.word	0x00011f00


	//   ....[78]....
        /*0858*/ 	.word	0x00014eb0


	//   ....[79]....
        /*085c*/ 	.word	0x00014ee0


	//   ....[80]....
        /*0860*/ 	.word	0x00014f40


	//   ....[81]....
        /*0864*/ 	.word	0x00014f70


	//   ....[82]....
        /*0868*/ 	.word	0x00014fa0


	//   ....[83]....
        /*086c*/ 	.word	0x00014fd0


	//   ....[84]....
        /*0870*/ 	.word	0x00015000


	//   ....[85]....
        /*0874*/ 	.word	0x00015030


	//   ....[86]....
        /*0878*/ 	.word	0x00015200


	//   ....[87]....
        /*087c*/ 	.word	0x00015230


	//   ....[88]....
        /*0880*/ 	.word	0x00015260


	//   ....[89]....
        /*0884*/ 	.word	0x00015290


	//   ....[90]....
        /*0888*/ 	.word	0x000152c0


	//   ....[91]....
        /*088c*/ 	.word	0x000152f0


	//   ....[92]....
        /*0890*/ 	.word	0x000153b0


	//   ....[93]....
        /*0894*/ 	.word	0x000153d0


	//   ....[94]....
        /*0898*/ 	.word	0x000153e0


	//   ....[95]....
        /*089c*/ 	.word	0x00015440


	//   ....[96]....
        /*08a0*/ 	.word	0x00015b60


	//   ....[97]....
        /*08a4*/ 	.word	0x00016050


	//   ....[98]....
        /*08a8*/ 	.word	0x000161d0


	//   ....[99]....
        /*08ac*/ 	.word	0x00016220


	//   ....[100]....
        /*08b0*/ 	.word	0x000163e0


	//   ....[101]....
        /*08b4*/ 	.word	0x00016430


	//   ....[102]....
        /*08b8*/ 	.word	0x00016570


	//   ....[103]....
        /*08bc*/ 	.word	0x000165e0


	//   ....[104]....
        /*08c0*/ 	.word	0x00016710


	//   ....[105]....
        /*08c4*/ 	.word	0x00016760


	//   ....[106]....
        /*08c8*/ 	.word	0x00016890


	//   ....[107]....
        /*08cc*/ 	.word	0x000168e0


	//   ....[108]....
        /*08d0*/ 	.word	0x00016a10


	//   ....[109]....
        /*08d4*/ 	.word	0x00016a60


	//   ....[110]....
        /*08d8*/ 	.word	0x00016b70


	//   ....[111]....
        /*08dc*/ 	.word	0x00016be0


	//   ....[112]....
        /*08e0*/ 	.word	0x00016cf0


	//   ....[113]....
        /*08e4*/ 	.word	0x00016d40


	//   ....[114]....
        /*08e8*/ 	.word	0x00017070


	//   ....[115]....
        /*08ec*/ 	.word	0x00017110


	//   ....[116]....
        /*08f0*/ 	.word	0x000172b0


	//   ....[117]....
        /*08f4*/ 	.word	0x00017330


	//   ....[118]....
        /*08f8*/ 	.word	0x000173b0


	//   ....[119]....
        /*08fc*/ 	.word	0x00017430


	//   ....[120]....
        /*0900*/ 	.word	0x000174b0


	//   ....[121]....
        /*0904*/ 	.word	0x00017540


	//   ....[122]....
        /*0908*/ 	.word	0x000175e0


	//   ....[123]....
        /*090c*/ 	.word	0x00017690


	//   ....[124]....
        /*0910*/ 	.word	0x00017710


	//   ....[125]....
        /*0914*/ 	.word	0x00017790


	//   ....[126]....
        /*0918*/ 	.word	0x00017810


	//   ....[127]....
        /*091c*/ 	.word	0x000178a0


	//   ....[128]....
        /*0920*/ 	.word	0x00017920


	//   ....[129]....
        /*0924*/ 	.word	0x000179c0


	//   ....[130]....
        /*0928*/ 	.word	0x00017a10


	//   ....[131]....
        /*092c*/ 	.word	0x00017aa0


	//   ....[132]....
        /*0930*/ 	.word	0x00017bd0


	//----- nvinfo : EIATTR_REG_RECONFIG
	.align		4
.L_633:
        /*0934*/ 	.byte	0x01, 0x54
	.zero		2


	//----- nvinfo : EIATTR_SYSCALL_OFFSETS
	.align		4
        /*0938*/ 	.byte	0x04, 0x46
        /*093a*/ 	.short	(.L_635 - .L_634)


	//   ....[0]....
.L_634:
        /*093c*/ 	.word	0x00001e00


	//   ....[1]....
        /*0940*/ 	.word	0x000109f0


	//   ....[2]....
        /*0944*/ 	.word	0x00010b40


	//   ....[3]....
        /*0948*/ 	.word	0x00010c40


	//   ....[4]....
        /*094c*/ 	.word	0x000115d0


	//----- nvinfo : EIATTR_MBARRIER_INSTR_OFFSETS
	.align		4
.L_635:
        /*0950*/ 	.byte	0x04, 0x39
        /*0952*/ 	.short	(.L_637 - .L_636)


	//   ....[0]....
.L_636:
        /*0954*/ 	.word	0x00000270
        /*0958*/ 	.word	0x000000ff
        /*095c*/ 	.word	0x00036800
        /*0960*/ 	.short	0x0100
        /*0962*/ 	.byte	0x08
	.zero		1


	//   ....[1]....
        /*0964*/ 	.word	0x00000280
        /*0968*/ 	.word	0x000000ff
        /*096c*/ 	.word	0x00036820
        /*0970*/ 	.short	0x0100
        /*0972*/ 	.byte	0x08
	.zero		1


	//   ....[2]....
        /*0974*/ 	.word	0x00000370
        /*0978*/ 	.word	0x000000ff
        /*097c*/ 	.word	0x00036830
        /*0980*/ 	.short	0x0100
        /*0982*/ 	.byte	0x08
	.zero		1


	//   ....[3]....
        /*0984*/ 	.word	0x00000380
        /*0988*/ 	.word	0x000000ff
        /*098c*/ 	.word	0x00036840
        /*0990*/ 	.short	0x0100
        /*0992*/ 	.byte	0x08
	.zero		1


	//   ....[4]....
        /*0994*/ 	.word	0x00000390
        /*0998*/ 	.word	0x000000ff
        /*099c*/ 	.word	0x00036838
        /*09a0*/ 	.short	0x0100
        /*09a2*/ 	.byte	0x08
	.zero		1


	//   ....[5]....
        /*09a4*/ 	.word	0x000003a0
        /*09a8*/ 	.word	0x000000ff
        /*09ac*/ 	.word	0x00036848
        /*09b0*/ 	.short	0x0100
        /*09b2*/ 	.byte	0x08
	.zero		1


	//   ....[6]....
        /*09b4*/ 	.word	0x000004d0
        /*09b8*/ 	.word	0x000000ff
        /*09bc*/ 	.word	0x00036850
        /*09c0*/ 	.short	0x0100
        /*09c2*/ 	.byte	0x08
	.zero		1


	//   ....[7]....
        /*09c4*/ 	.word	0x000004e0
        /*09c8*/ 	.word	0x000000ff
        /*09cc*/ 	.word	0x00036860
        /*09d0*/ 	.short	0x0100
        /*09d2*/ 	.byte	0x08
	.zero		1


	//   ....[8]....
        /*09d4*/ 	.word	0x000004f0
        /*09d8*/ 	.word	0x000000ff
        /*09dc*/ 	.word	0x00036858
        /*09e0*/ 	.short	0x0100
        /*09e2*/ 	.byte	0x08
	.zero		1


	//   ....[9]....
        /*09e4*/ 	.word	0x00000500
        /*09e8*/ 	.word	0x000000ff
        /*09ec*/ 	.word	0x00036868
        /*09f0*/ 	.short	0x0100
        /*09f2*/ 	.byte	0x08
	.zero		1


	//   ....[10]....
        /*09f4*/ 	.word	0x000005f0
        /*09f8*/ 	.word	0x000000ff
        /*09fc*/ 	.word	0x00036870
        /*0a00*/ 	.short	0x0100
        /*0a02*/ 	.byte	0x06
	.zero		1


	//   ....[11]....
        /*0a04*/ 	.word	0x00000600
        /*0a08*/ 	.word	0x000000ff
        /*0a0c*/ 	.word	0x00036880
        /*0a10*/ 	.short	0x0100
        /*0a12*/ 	.byte	0x06
	.zero		1


	//   ....[12]....
        /*0a14*/ 	.word	0x00000610
        /*0a18*/ 	.word	0x000000ff
        /*0a1c*/ 	.word	0x00036878
        /*0a20*/ 	.short	0x0100
        /*0a22*/ 	.byte	0x06
	.zero		1


	//   ....[13]....
        /*0a24*/ 	.word	0x00000620
        /*0a28*/ 	.word	0x000000ff
        /*0a2c*/ 	.word	0x00036888
        /*0a30*/ 	.short	0x0100
        /*0a32*/ 	.byte	0x06
	.zero		1


	//   ....[14]....
        /*0a34*/ 	.word	0x00000750
        /*0a38*/ 	.word	0x000000ff
        /*0a3c*/ 	.word	0x00036890
        /*0a40*/ 	.short	0x0100
        /*0a42*/ 	.byte	0x08
	.zero		1


	//   ....[15]....
        /*0a44*/ 	.word	0x00000760
        /*0a48*/ 	.word	0x000000ff
        /*0a4c*/ 	.word	0x000368a0
        /*0a50*/ 	.short	0x0100
        /*0a52*/ 	.byte	0x08
	.zero		1


	//   ....[16]....
        /*0a54*/ 	.word	0x00000770
        /*0a58*/ 	.word	0x000000ff
        /*0a5c*/ 	.word	0x00036898
        /*0a60*/ 	.short	0x0100
        /*0a62*/ 	.byte	0x08
	.zero		1


	//   ....[17]....
        /*0a64*/ 	.word	0x00000780
        /*0a68*/ 	.word	0x000000ff
        /*0a6c*/ 	.word	0x000368a8
        /*0a70*/ 	.short	0x0100
        /*0a72*/ 	.byte	0x08
	.zero		1


	//   ....[18]....
        /*0a74*/ 	.word	0x000008b0
        /*0a78*/ 	.word	0x000000ff
        /*0a7c*/ 	.word	0x000368b0
        /*0a80*/ 	.short	0x0100
        /*0a82*/ 	.byte	0x08
	.zero		1


	//   ....[19]....
        /*0a84*/ 	.word	0x000008c0
        /*0a88*/ 	.word	0x000000ff
        /*0a8c*/ 	.word	0x000368c0
        /*0a90*/ 	.short	0x0100
        /*0a92*/ 	.byte	0x08
	.zero		1


	//   ....[20]....
        /*0a94*/ 	.word	0x000008d0
        /*0a98*/ 	.word	0x000000ff
        /*0a9c*/ 	.word	0x000368b8
        /*0aa0*/ 	.short	0x0100
        /*0aa2*/ 	.byte	0x08
	.zero		1


	//   ....[21]....
        /*0aa4*/ 	.word	0x000008e0
        /*0aa8*/ 	.word	0x000000ff
        /*0aac*/ 	.word	0x000368c8
        /*0ab0*/ 	.short	0x0100
        /*0ab2*/ 	.byte	0x08
	.zero		1


	//   ....[22]....
        /*0ab4*/ 	.word	0x00001eb0
        /*0ab8*/ 	.word	0x00000004
        /*0abc*/ 	.word	0x00036800
        /*0ac0*/ 	.short	0x010a
        /*0ac2*/ 	.byte	0x3f
	.zero		1


	//   ....[23]....
        /*0ac4*/ 	.word	0x00001f50
        /*0ac8*/ 	.word	0x00000000
        /*0acc*/ 	.word	0x00036830
        /*0ad0*/ 	.short	0x010a
        /*0ad2*/ 	.byte	0x3f
	.zero		1


	//   ....[24]....
        /*0ad4*/ 	.word	0x00001fc0
        /*0ad8*/ 	.word	0x00000000
        /*0adc*/ 	.word	0x00036830
        /*0ae0*/ 	.short	0x010a
        /*0ae2*/ 	.byte	0x3f
	.zero		1


	//   ....[25]....
        /*0ae4*/ 	.word	0x00004bc0
        /*0ae8*/ 	.word	0x00000000
        /*0aec*/ 	.word	0x00000000
        /*0af0*/ 	.short	0x0101
        /*0af2*/ 	.byte	0x3f
	.zero		1


	//   ....[26]....
        /*0af4*/ 	.word	0x00006360
        /*0af8*/ 	.word	0x000000ff
        /*0afc*/ 	.word	0x00036830
        /*0b00*/ 	.short	0x010a
        /*0b02*/ 	.byte	0x3c
	.zero		1


	//   ....[27]....
        /*0b04*/ 	.word	0x000063a0
        /*0b08*/ 	.word	0x000000ff
        /*0b0c*/ 	.word	0x00036830
        /*0b10*/ 	.short	0x010a
        /*0b12*/ 	.byte	0x3c
	.zero		1


	//   ....[28]....
        /*0b14*/ 	.word	0x00008b20
        /*0b18*/ 	.word	0x000000ff
        /*0b1c*/ 	.word	0x00036850
        /*0b20*/ 	.short	0x010a
        /*0b22*/ 	.byte	0x0a
	.zero		1


	//   ....[29]....
        /*0b24*/ 	.word	0x00008b60
        /*0b28*/ 	.word	0x000000ff
        /*0b2c*/ 	.word	0x00036850
        /*0b30*/ 	.short	0x010a
        /*0b32*/ 	.byte	0x0a
	.zero		1


	//   ....[30]....
        /*0b34*/ 	.word	0x00009f50
        /*0b38*/ 	.word	0x000000ff
        /*0b3c*/ 	.word	0x00000000
        /*0b40*/ 	.short	0x0101
        /*0b42*/ 	.byte	0x3c
	.zero		1


	//   ....[31]....
        /*0b44*/ 	.word	0x00009fc0
        /*0b48*/ 	.word	0x000000ff
        /*0b4c*/ 	.word	0x00000000
        /*0b50*/ 	.short	0x0101
        /*0b52*/ 	.byte	0x0a
	.zero		1


	//   ....[32]....
        /*0b54*/ 	.word	0x0000a630
        /*0b58*/ 	.word	0x0000000d
        /*0b5c*/ 	.word	0x00036850
        /*0b60*/ 	.short	0x010a
        /*0b62*/ 	.byte	0x3f
	.zero		1


	//   ....[33]....
        /*0b64*/ 	.word	0x0000a670
        /*0b68*/ 	.word	0x0000000d
        /*0b6c*/ 	.word	0x00036850
        /*0b70*/ 	.short	0x010a
        /*0b72*/ 	.byte	0x3f
	.zero		1


	//   ....[34]....
        /*0b74*/ 	.word	0x0000ac20
        /*0b78*/ 	.word	0x0000000b
        /*0b7c*/ 	.word	0x00000000
        /*0b80*/ 	.short	0x0101
        /*0b82*/ 	.byte	0x3f
	.zero		1


	//   ....[35]....
        /*0b84*/ 	.word	0x0000cab0
        /*0b88*/ 	.word	0x000000ff
        /*0b8c*/ 	.word	0x00000000
        /*0b90*/ 	.short	0x0101
        /*0b92*/ 	.byte	0x08
	.zero		1


	//   ....[36]....
        /*0b94*/ 	.word	0x0000d1e0
        /*0b98*/ 	.word	0x000000ff
        /*0b9c*/ 	.word	0x00000000
        /*0ba0*/ 	.short	0x0101
        /*0ba2*/ 	.byte	0x08
	.zero		1


	//   ....[37]....
        /*0ba4*/ 	.word	0x00011060
        /*0ba8*/ 	.word	0x00000000
        /*0bac*/ 	.word	0x00036840
        /*0bb0*/ 	.short	0x010a
        /*0bb2*/ 	.byte	0x3f
	.zero		1


	//   ....[38]....
        /*0bb4*/ 	.word	0x00012020
        /*0bb8*/ 	.word	0x00000012
        /*0bbc*/ 	.word	0x00036800
        /*0bc0*/ 	.short	0x0107
        /*0bc2*/ 	.byte	0x3f
	.zero		1


	//   ....[39]....
        /*0bc4*/ 	.word	0x00012130
        /*0bc8*/ 	.word	0x00000012
        /*0bcc*/ 	.word	0x00036800
        /*0bd0*/ 	.short	0x0101
        /*0bd2*/ 	.byte	0x3f
	.zero		1


	//   ....[40]....
        /*0bd4*/ 	.word	0x00012150
        /*0bd8*/ 	.word	0x00000012
        /*0bdc*/ 	.word	0x00036820
        /*0be0*/ 	.short	0x010a
        /*0be2*/ 	.byte	0x3f
	.zero		1


	//   ....[41]....
        /*0be4*/ 	.word	0x00012520
        /*0be8*/ 	.word	0x00000003
        /*0bec*/ 	.word	0x00036840
        /*0bf0*/ 	.short	0x010a
        /*0bf2*/ 	.byte	0x3f
	.zero		1


	//   ....[42]....
        /*0bf4*/ 	.word	0x000129c0
        /*0bf8*/ 	.word	0x00000003
        /*0bfc*/ 	.word	0x00000060
        /*0c00*/ 	.short	0x010a
        /*0c02*/ 	.byte	0x3f
	.zero		1


	//   ....[43]....
        /*0c04*/ 	.word	0x00013150
        /*0c08*/ 	.word	0x00000003
        /*0c0c*/ 	.word	0x00036840
        /*0c10*/ 	.short	0x010a
        /*0c12*/ 	.byte	0x3f
	.zero		1


	//   ....[44]....
        /*0c14*/ 	.word	0x000135f0
        /*0c18*/ 	.word	0x00000002
        /*0c1c*/ 	.word	0x00000060
        /*0c20*/ 	.short	0x010a
        /*0c22*/ 	.byte	0x3f
	.zero		1


	//   ....[45]....
        /*0c24*/ 	.word	0x00013cc0
        /*0c28*/ 	.word	0x00000002
        /*0c2c*/ 	.word	0x00036840
        /*0c30*/ 	.short	0x010a
        /*0c32*/ 	.byte	0x3f
	.zero		1


	//   ....[46]....
        /*0c34*/ 	.word	0x00014160
        /*0c38*/ 	.word	0x00000002
        /*0c3c*/ 	.word	0x00000060
        /*0c40*/ 	.short	0x010a
        /*0c42*/ 	.byte	0x3f
	.zero		1


	//   ....[47]....
        /*0c44*/ 	.word	0x000147e0
        /*0c48*/ 	.word	0x00000000
        /*0c4c*/ 	.word	0x00036860
        /*0c50*/ 	.short	0x010a
        /*0c52*/ 	.byte	0x3f
	.zero		1


	//   ....[48]....
        /*0c54*/ 	.word	0x00015ae0
        /*0c58*/ 	.word	0x00000000
        /*0c5c*/ 	.word	0x00036820
        /*0c60*/ 	.short	0x010a
        /*0c62*/ 	.byte	0x3f
	.zero		1


	//   ....[49]....
        /*0c64*/ 	.word	0x00015cf0
        /*0c68*/ 	.word	0x00000006
        /*0c6c*/ 	.word	0x00000000
        /*0c70*/ 	.short	0x010a
        /*0c72*/ 	.byte	0x3f
	.zero		1


	//   ....[50]....
        /*0c74*/ 	.word	0x00015d20
        /*0c78*/ 	.word	0x00000007
        /*0c7c*/ 	.word	0x00000000
        /*0c80*/ 	.short	0x010a
        /*0c82*/ 	.byte	0x3f
	.zero		1


	//   ....[51]....
        /*0c84*/ 	.word	0x00015d80
        /*0c88*/ 	.word	0x00000004
        /*0c8c*/ 	.word	0x00000000
        /*0c90*/ 	.short	0x010a
        /*0c92*/ 	.byte	0x3f
	.zero		1


	//   ....[52]....
        /*0c94*/ 	.word	0x00015db0
        /*0c98*/ 	.word	0x00000003
        /*0c9c*/ 	.word	0x00000000
        /*0ca0*/ 	.short	0x010a
        /*0ca2*/ 	.byte	0x3f
	.zero		1


	//   ....[53]....
        /*0ca4*/ 	.word	0x00015e10
        /*0ca8*/ 	.word	0x00000004
        /*0cac*/ 	.word	0x00036800
        /*0cb0*/ 	.short	0x010a
        /*0cb2*/ 	.byte	0x3f
	.zero		1


	//   ....[54]....
        /*0cb4*/ 	.word	0x00015e60
        /*0cb8*/ 	.word	0x00000000
        /*0cbc*/ 	.word	0x00036830
        /*0cc0*/ 	.short	0x010a
        /*0cc2*/ 	.byte	0x3f
	.zero		1


	//   ....[55]....
        /*0cc4*/ 	.word	0x00015ec0
        /*0cc8*/ 	.word	0x00000003
        /*0ccc*/ 	.word	0x00036830
        /*0cd0*/ 	.short	0x010a
        /*0cd2*/ 	.byte	0x3f
	.zero		1


	//   ....[56]....
        /*0cd4*/ 	.word	0x00015f20
        /*0cd8*/ 	.word	0x00000002
        /*0cdc*/ 	.word	0x00036850
        /*0ce0*/ 	.short	0x010a
        /*0ce2*/ 	.byte	0x3f
	.zero		1


	//   ....[57]....
        /*0ce4*/ 	.word	0x00015f70
        /*0ce8*/ 	.word	0x0000000d
        /*0cec*/ 	.word	0x00036850
        /*0cf0*/ 	.short	0x010a
        /*0cf2*/ 	.byte	0x3f
	.zero		1


	//   ....[58]....
        /*0cf4*/ 	.word	0x00016110
        /*0cf8*/ 	.word	0x00000000
        /*0cfc*/ 	.word	0x00036840
        /*0d00*/ 	.short	0x010a
        /*0d02*/ 	.byte	0x3f
	.zero		1


	//   ....[59]....
        /*0d04*/ 	.word	0x00016d80
        /*0d08*/ 	.word	0x00000012
        /*0d0c*/ 	.word	0x00036820
        /*0d10*/ 	.short	0x010a
        /*0d12*/ 	.byte	0x3f
	.zero		1


	//   ....[60]....
        /*0d14*/ 	.word	0x00016dd0
        /*0d18*/ 	.word	0x00000003
        /*0d1c*/ 	.word	0x00036840
        /*0d20*/ 	.short	0x010a
        /*0d22*/ 	.byte	0x3f
	.zero		1


	//   ....[61]....
        /*0d24*/ 	.word	0x00016e20
        /*0d28*/ 	.word	0x00000003
        /*0d2c*/ 	.word	0x00000060
        /*0d30*/ 	.short	0x010a
        /*0d32*/ 	.byte	0x3f
	.zero		1


	//   ....[62]....
        /*0d34*/ 	.word	0x00016e70
        /*0d38*/ 	.word	0x00000003
        /*0d3c*/ 	.word	0x00036840
        /*0d40*/ 	.short	0x010a
        /*0d42*/ 	.byte	0x3f
	.zero		1


	//   ....[63]....
        /*0d44*/ 	.word	0x00016ec0
        /*0d48*/ 	.word	0x00000002
        /*0d4c*/ 	.word	0x00000060
        /*0d50*/ 	.short	0x010a
        /*0d52*/ 	.byte	0x3f
	.zero		1


	//   ....[64]....
        /*0d54*/ 	.word	0x00016f10
        /*0d58*/ 	.word	0x00000002
        /*0d5c*/ 	.word	0x00036840
        /*0d60*/ 	.short	0x010a
        /*0d62*/ 	.byte	0x3f
	.zero		1


	//   ....[65]....
        /*0d64*/ 	.word	0x00016f60
        /*0d68*/ 	.word	0x00000002
        /*0d6c*/ 	.word	0x00000060
        /*0d70*/ 	.short	0x010a
        /*0d72*/ 	.byte	0x3f
	.zero		1


	//   ....[66]....
        /*0d74*/ 	.word	0x00016fb0
        /*0d78*/ 	.word	0x00000000
        /*0d7c*/ 	.word	0x00036860
        /*0d80*/ 	.short	0x010a
        /*0d82*/ 	.byte	0x3f
	.zero		1


	//   ....[67]....
        /*0d84*/ 	.word	0x00017af0
        /*0d88*/ 	.word	0x00000000
        /*0d8c*/ 	.word	0x00036820
        /*0d90*/ 	.short	0x010a
        /*0d92*/ 	.byte	0x3f
	.zero		1


	//   ....[68]....
        /*0d94*/ 	.word	0x00017c90
        /*0d98*/ 	.word	0x00000006
        /*0d9c*/ 	.word	0x00000000
        /*0da0*/ 	.short	0x010a
        /*0da2*/ 	.byte	0x3f
	.zero		1


	//   ....[69]....
        /*0da4*/ 	.word	0x00017ce0
        /*0da8*/ 	.word	0x00000007
        /*0dac*/ 	.word	0x00000000
        /*0db0*/ 	.short	0x010a
        /*0db2*/ 	.byte	0x3f
	.zero		1


	//   ....[70]....
        /*0db4*/ 	.word	0x00017d30
        /*0db8*/ 	.word	0x00000004
        /*0dbc*/ 	.word	0x00000000
        /*0dc0*/ 	.short	0x010a
        /*0dc2*/ 	.byte	0x3f
	.zero		1


	//----- nvinfo : EIATTR_NUM_MBARRIERS
	.align		4
.L_637:
        /*0dc4*/ 	.byte	0x03, 0x38
        /*0dc6*/ 	.short	0x0016


	//----- nvinfo : EIATTR_EXIT_INSTR_OFFSETS
	.align		4
        /*0dc8*/ 	.byte	0x04, 0x1c
        /*0dca*/ 	.short	(.L_639 - .L_638)


	//   ....[0]....
.L_638:
        /*0dcc*/ 	.word	0x00000a50


	//   ....[1]....
        /*0dd0*/ 	.word	0x0000f0c0


	//   ....[2]....
        /*0dd4*/ 	.word	0x00015e00


	//----- nvinfo : EIATTR_MAX_THREADS
	.align		4
.L_639:
        /*0dd8*/ 	.byte	0x04, 0x05
        /*0dda*/ 	.short	(.L_641 - .L_640)
.L_640:
        /*0ddc*/ 	.word	0x00000180
        /*0de0*/ 	.word	0x00000001
        /*0de4*/ 	.word	0x00000001


	//----- nvinfo : EIATTR_CRS_STACK_SIZE
	.align		4
.L_641:
        /*0de8*/ 	.byte	0x04, 0x1e
        /*0dea*/ 	.short	(.L_643 - .L_642)
.L_642:
        /*0dec*/ 	.word	0x00000000


	//----- nvinfo : EIATTR_CBANK_PARAM_SIZE
	.align		4
.L_643:
        /*0df0*/ 	.byte	0x03, 0x19
        /*0df2*/ 	.short	0x0af0


	//----- nvinfo : EIATTR_PARAM_CBANK
	.align		4
        /*0df4*/ 	.byte	0x04, 0x0a
        /*0df6*/ 	.short	(.L_645 - .L_644)
	.align		4
.L_644:
        /*0df8*/ 	.word	index@(.nv.constant0._ZN7cutlass13device_kernelIN5flash11enable_sm90INS1_16FlashAttnFwdSm90INS1_25CollectiveMainloopFwdSm90ILi2EN4cute5tupleIJNS5_1CILi1EEES8_S8_EEENS6_IJNS7_ILi128EEENS7_ILi112EEENS7_ILi192EEEEEELi192ENS_6half_tEfNS_4arch4Sm90ELb0ELb0ELb0ELb1ELb0ELb0ELb0ELb1ELb1ELb1ELb1ELb0EEENS1_21CollectiveEpilogueFwdINS6_IJSA_SC_SB_EEES9_SE_SG_Li256ELb1ELb1ELb1ELb0EEENS1_36VarlenDynamicPersistentTileSchedulerILi128ELi112ELi256ELi128ELb1ELb1ELb1ELb0ELb1ELb1EEEEEEEEEvNT_6ParamsE)
        /*0dfc*/ 	.short	0x0210
        /*0dfe*/ 	.short	0x0af0


	//----- nvinfo : EIATTR_SW_WAR
	.align		4
.L_645:
        /*0e00*/ 	.byte	0x04, 0x36
        /*0e02*/ 	.short	(.L_647 - .L_646)
.L_646:
        /*0e04*/ 	.word	0x00000008
.L_647:


//--------------------- .nv.info._ZN7cutlass13device_kernelIN5flash11enable_sm90INS1_16FlashAttnFwdSm90INS1_25CollectiveMainloopFwdSm90ILi2EN4cute5tupleIJNS5_1CILi1EEES8_S8_EEENS6_IJNS7_ILi128EEENS7_ILi112EEENS7_ILi192EEEEEELi192ENS_6half_tEfNS_4arch4Sm90ELb0ELb0ELb0ELb1ELb0ELb1ELb0ELb1ELb1ELb1ELb1ELb0EEENS1_21CollectiveEpilogueFwdINS6_IJSA_SC_SB_EEES9_SE_SG_Li256ELb1ELb1ELb1ELb0EEENS1_36VarlenDynamicPersistentTileSchedulerILi128ELi112ELi256ELi128ELb1ELb1ELb1ELb0ELb1ELb1EEEEEEEEEvNT_6ParamsE --------------------------
	.section	.nv.info._ZN7cutlass13device_kernelIN5flash11enable_sm90INS1_16FlashAttnFwdSm90INS1_25CollectiveMainloopFwdSm90ILi2EN4cute5tupleIJNS5_1CILi1EEES8_S8_EEENS6_IJNS7_ILi128EEENS7_ILi112EEENS7_ILi192EEEEEELi192ENS_6half_tEfNS_4arch4Sm90ELb0ELb0ELb0ELb1ELb0ELb1ELb0ELb1ELb1ELb1ELb1ELb0EEENS1_21CollectiveEpilogueFwdINS6_IJSA_SC_SB_EEES9_SE_SG_Li256ELb1ELb1ELb1ELb0EEENS1_36VarlenDynamicPersistentTileSchedulerILi128ELi112ELi256ELi128ELb1ELb1ELb1ELb0ELb1ELb1EEEEEEEEEvNT_6ParamsE,"",@"SHT_CUDA_INFO"
	.sectionflags	@""
	.align	4


	//----- nvinfo : EIATTR_CUDA_API_VERSION
	.align		4
        /*0000*/ 	.byte	0x04, 0x37
        /*0002*/ 	.short	(.L_649 - .L_648)
.L_648:
        /*0004*/ 	.word	0x00000082


	//----- nvinfo : EIATTR_KPARAM_INFO
	.align		4
.L_649:
        /*0008*/ 	.byte	0x04, 0x17
        /*000a*/ 	.short	(.L_651 - .L_650)
.L_650:
        /*000c*/ 	.word	0x00000000
        /*0010*/ 	.short	0x0000
        /*0012*/ 	.short	0x0070
        /*0014*/ 	.byte	0x00, 0xf0, 0x01, 0x2a


	//----- nvinfo : EIATTR_SPARSE_MMA_MASK
	.align		4
.L_651:
        /*0018*/ 	.byte	0x03, 0x50
        /*001a*/ 	.short	0x0000


	//----- nvinfo : EIATTR_MAXREG_COUNT
	.align		4
        /*001c*/ 	.byte	0x03, 0x1b
        /*001e*/ 	.short	0x00a8


	//----- nvinfo : EIATTR_NUM_BARRIERS
	.align		4
        /*0020*/ 	.byte	0x02, 0x4c
        /*0022*/ 	.byte	0x10
	.zero		1


	//----- nvinfo : EIATTR_EXTERNS
	.align		4
        /*0024*/ 	.byte	0x04, 0x0f
        /*0026*/ 	.short	(.L_653 - .L_652)


	//   ....[0]....
	.align		4
.L_652:
        /*0028*/ 	.word	index@(__assertfail)


	//----- nvinfo : EIATTR_ANNOTATIONS
	.align		4
.L_653:
        /*002c*/ 	.byte	0x04, 0x55
        /*002e*/ 	.short	(.L_655 - .L_654)


	//   ....[0]....
.L_654:
        /* <DEDUP_REMOVED lines=121> */


	//----- nvinfo : EIATTR_MERCURY_ISA_VERSION
	.align		4
.L_655:
        /*07a8*/ 	.byte	0x03, 0x5f
        /*07aa*/ 	.short	0x0101


	//----- nvinfo : EIATTR_UNUSED_LOAD_BYTE_OFFSET
	.align		4
        /*07ac*/ 	.byte	0x04, 0x44
        /*07ae*/ 	.short	(.L_657 - .L_656)


	//   ....[0]....
.L_656:
        /*07b0*/ 	.word	0x00000ab0
        /*07b4*/ 	.word	0x0000fff0


	//   ....[1]....
        /*07b8*/ 	.word	0x0001c4a0
        /*07bc*/ 	.word	0x0000fff0


	//----- nvinfo : EIATTR_INT_WARP_WIDE_INSTR_OFFSETS
	.align		4
.L_657:
        /*07c0*/ 	.byte	0x04, 0x31
        /*07c2*/ 	.short	(.L_659 - .L_658)


	//   ....[0]....
.L_658:
        /*07c4*/ 	.word	0x00000190


	//   ....[1]....
        /*07c8*/ 	.word	0x000001d0


	//   ....[2]....
        /*07cc*/ 	.word	0x00000240


	//   ....[3]....
        /*07d0*/ 	.word	0x000231a0


	//   ....[4]....
        /*07d4*/ 	.word	0x00023230


	//   ....[5]....
        /*07d8*/ 	.word	0x00026fe0


	//   ....[6]....
        /*07dc*/ 	.word	0x00027040


	//----- nvinfo : EIATTR_COOP_GROUP_MASK_REGIDS
	.align		4
.L_659:
        /*07e0*/ 	.byte	0x04, 0x29
        /*07e2*/ 	.short	(.L_661 - .L_660)


	//   ....[0]....
.L_660:
        /*07e4*/ 	.word	0xffffffff


	//   ....[1]....
        /*07e8*/ 	.word	0xffffffff


	//   ....[2]....
        /*07ec*/ 	.word	0xffffffff


	//   ....[3]....
        /*07f0*/ 	.word	0xffffffff


	//   ....[4]....
        /*07f4*/ 	.word	0xffffffff


	//   ....[5]....
        /*07f8*/ 	.word	0xffffffff


	//   ....[6]....
        /*07fc*/ 	.word	0xffffffff


	//   ....[7]....
        /*0800*/ 	.word	0xffffffff


	//   ....[8]....
        /*0804*/ 	.word	0xffffffff


	//   ....[9]....
        /*0808*/ 	.word	0xffffffff


	//   ....[10]....
        /*080c*/ 	.word	0xffffffff


	//   ....[11]....
        /*0810*/ 	.word	0xffffffff


	//   ....[12]....
        /*0814*/ 	.word	0xffffffff


	//   ....[13]....
        /*0818*/ 	.word	0xffffffff


	//   ....[14]....
        /*081c*/ 	.word	0xffffffff


	//   ....[15]....
        /*0820*/ 	.word	0xffffffff


	//   ....[16]....
        /*0824*/ 	.word	0xffffffff


	//   ....[17]....
        /*0828*/ 	.word	0xffffffff


	//   ....[18]....
        /*082c*/ 	.word	0xffffffff


	//   ....[19]....
        /*0830*/ 	.word	0xffffffff


	//   ....[20]....
        /*0834*/ 	.word	0xffffffff


	//   ....[21]....
        /*0838*/ 	.word	0xffffffff


	//   ....[22]....
        /*083c*/ 	.word	0xffffffff


	//   ....[23]....
        /*0840*/ 	.word	0xffffffff


	//   ....[24]....
        /*0844*/ 	.word	0xffffffff


	//   ....[25]....
        /*0848*/ 	.word	0xffffffff


	//   ....[26]....
        /*084c*/ 	.word	0xffffffff


	//   ....[27]....
        /*0850*/ 	.word	0xffffffff


	//   ....[28]....
        /*0854*/ 	.word	0xffffffff


	//   ....[29]....
        /*0858*/ 	.word	0xffffffff


	//   ....[30]....
        /*085c*/ 	.word	0xffffffff


	//   ....[31]....
        /*0860*/ 	.word	0xffffffff


	//   ....[32]....
        /*0864*/ 	.word	0xffffffff


	//   ....[33]....
        /*0868*/ 	.word	0xffffffff


	//   ....[34]....
        /*086c*/ 	.word	0xffffffff


	//   ....[35]....
        /*0870*/ 	.word	0xffffffff


	//   ....[36]....
        /*0874*/ 	.word	0xffffffff


	//   ....[37]....
        /*0878*/ 	.word	0xffffffff


	//   ....[38]....
        /*087c*/ 	.word	0xffffffff


	//   ....[39]....
        /*0880*/ 	.word	0xffffffff


	//   ....[40]....
        /*0884*/ 	.word	0xffffffff


	//   ....[41]....
        /*0888*/ 	.word	0xffffffff


	//   ....[42]....
        /*088c*/ 	.word	0xffffffff


	//   ....[43]....
        /*0890*/ 	.word	0xffffffff


	//   ....[44]....
        /*0894*/ 	.word	0xffffffff


	//   ....[45]....
        /*0898*/ 	.word	0xffffffff


	//   ....[46]....
        /*089c*/ 	.word	0xffffffff


	//   ....[47]....
        /*08a0*/ 	.word	0xffffffff


	//   ....[48]....
        /*08a4*/ 	.word	0xffffffff


	//   ....[49]....
        /*08a8*/ 	.word	0xffffffff


	//   ....[50]....
        /*08ac*/ 	.word	0xffffffff


	//   ....[51]....
        /*08b0*/ 	.word	0xffffffff


	//   ....[52]....
        /*08b4*/ 	.word	0xffffffff


	//   ....[53]....
        /*08b8*/ 	.word	0xffffffff


	//   ....[54]....
        /*08bc*/ 	.word	0xffffffff


	//   ....[55]....
        /*08c0*/ 	.word	0xffffffff


	//   ....[56]....
        /*08c4*/ 	.word	0xffffffff


	//   ....[57]....
        /*08c8*/ 	.word	0xffffffff


	//   ....[58]....
        /*08cc*/ 	.word	0xffffffff


	//   ....[59]....
        /*08d0*/ 	.word	0xffffffff


	//   ....[60]....
        /*08d4*/ 	.word	0xffffffff


	//   ....[61]....
        /*08d8*/ 	.word	0xffffffff


	//   ....[62]....
        /*08dc*/ 	.word	0xffffffff


	//   ....[63]....
        /*08e0*/ 	.word	0xffffffff


	//   ....[64]....
        /*08e4*/ 	.word	0xffffffff


	//   ....[65]....
        /*08e8*/ 	.word	0xffffffff


	//   ....[66]....
        /*08ec*/ 	.word	0xffffffff


	//   ....[67]....
        /*08f0*/ 	.word	0xffffffff


	//   ....[68]....
        /*08f4*/ 	.word	0xffffffff


	//   ....[69]....
        /*08f8*/ 	.word	0xffffffff


	//   ....[70]....
        /*08fc*/ 	.word	0xffffffff


	//   ....[71]....
        /*0900*/ 	.word	0xffffffff


	//   ....[72]....
        /*0904*/ 	.word	0xffffffff


	//   ....[73]....
        /*0908*/ 	.word	0xffffffff


	//   ....[74]....
        /*090c*/ 	.word	0xffffffff


	//   ....[75]....
        /*0910*/ 	.word	0xffffffff


	//   ....[76]....
        /*0914*/ 	.word	0xffffffff


	//   ....[77]....
        /*0918*/ 	.word	0xffffffff


	//   ....[78]....
        /*091c*/ 	.word	0xffffffff


	//   ....[79]....
        /*0920*/ 	.word	0xffffffff


	//   ....[80]....
        /*0924*/ 	.word	0xffffffff


	//   ....[81]....
        /*0928*/ 	.word	0xffffffff


	//   ....[82]....
        /*092c*/ 	.word	0xffffffff


	//   ....[83]....
        /*0930*/ 	.word	0xffffffff


	//   ....[84]....
        /*0934*/ 	.word	0xffffffff


	//   ....[85]....
        /*0938*/ 	.word	0xffffffff


	//   ....[86]....
        /*093c*/ 	.word	0xffffffff


	//   ....[87]....
        /*0940*/ 	.word	0xffffffff


	//   ....[88]....
        /*0944*/ 	.word	0xffffffff


	//   ....[89]....
        /*0948*/ 	.word	0xffffffff


	//   ....[90]....
        /*094c*/ 	.word	0xffffffff


	//   ....[91]....
        /*0950*/ 	.word	0xffffffff


	//   ....[92]....
        /*0954*/ 	.word	0xffffffff


	//   ....[93]....
        /*0958*/ 	.word	0xffffffff


	//   ....[94]....
        /*095c*/ 	.word	0xffffffff


	//   ....[95]....
        /*0960*/ 	.word	0xffffffff


	//   ....[96]....
        /*0964*/ 	.word	0xffffffff


	//   ....[97]....
        /*0968*/ 	.word	0xffffffff


	//   ....[98]....
        /*096c*/ 	.word	0xffffffff


	//   ....[99]....
        /*0970*/ 	.word	0xffffffff


	//   ....[100]....
        /*0974*/ 	.word	0xffffffff


	//   ....[101]....
        /*0978*/ 	.word	0xffffffff


	//   ....[102]....
        /*097c*/ 	.word	0xffffffff


	//   ....[103]....
        /*0980*/ 	.word	0xffffffff


	//   ....[104]....
        /*0984*/ 	.word	0xffffffff


	//   ....[105]....
        /*0988*/ 	.word	0xffffffff


	//   ....[106]....
        /*098c*/ 	.word	0x0500000f


	//   ....[107]....
        /*0990*/ 	.word	0x0500000f


	//   ....[108]....
        /*0994*/ 	.word	0x0500000f


	//   ....[109]....
        /*0998*/ 	.word	0x0500000f


	//   ....[110]....
        /*099c*/ 	.word	0x0500000f


	//   ....[111]....
        /*09a0*/ 	.word	0x0500000f


	//   ....[112]....
        /*09a4*/ 	.word	0x0500000f


	//   ....[113]....
        /*09a8*/ 	.word	0x0500000f


	//   ....[114]....
        /*09ac*/ 	.word	0x0500000f


	//   ....[115]....
        /*09b0*/ 	.word	0x0500000f


	//   ....[116]....
        /*09b4*/ 	.word	0x0500000f


	//   ....[117]....
        /*09b8*/ 	.word	0x0500000f


	//   ....[118]....
        /*09bc*/ 	.word	0x0500000f


	//   ....[119]....
        /*09c0*/ 	.word	0x0500000f


	//   ....[120]....
        /*09c4*/ 	.word	0x0500000f


	//   ....[121]....
        /*09c8*/ 	.word	0x0500000f


	//   ....[122]....
        /*09cc*/ 	.word	0x0500000f


	//   ....[123]....
        /*09d0*/ 	.word	0x0500000f


	//   ....[124]....
        /*09d4*/ 	.word	0x0500000f


	//   ....[125]....
        /*09d8*/ 	.word	0x0500000f


	//   ....[126]....
        /*09dc*/ 	.word	0x0500000f


	//   ....[127]....
        /*09e0*/ 	.word	0x0500000f


	//   ....[128]....
        /*09e4*/ 	.word	0x0500000f


	//   ....[129]....
        /*09e8*/ 	.word	0x0500000f


	//   ....[130]....
        /*09ec*/ 	.word	0x0500000f


	//   ....[131]....
        /*09f0*/ 	.word	0x0500000f


	//   ....[132]....
        /*09f4*/ 	.word	0x0500000f


	//   ....[133]....
        /*09f8*/ 	.word	0x0500000f


	//   ....[134]....
        /*09fc*/ 	.word	0x0500000f


	//   ....[135]....
        /*0a00*/ 	.word	0x0500000f


	//   ....[136]....
        /*0a04*/ 	.word	0x0500000f


	//   ....[137]....
        /*0a08*/ 	.word	0x0500000f


	//   ....[138]....
        /*0a0c*/ 	.word	0x0500000f


	//   ....[139]....
        /*0a10*/ 	.word	0x0500000f


	//   ....[140]....
        /*0a14*/ 	.word	0x0500000f


	//   ....[141]....
        /*0a18*/ 	.word	0x0500000f


	//   ....[142]....
        /*0a1c*/ 	.word	0x0500000f


	//   ....[143]....
        /*0a20*/ 	.word	0x0500000f


	//   ....[144]....
        /*0a24*/ 	.word	0x0500000f


	//   ....[145]....
        /*0a28*/ 	.word	0x0500000f


	//   ....[146]....
        /*0a2c*/ 	.word	0x0500000f


	//   ....[147]....
        /*0a30*/ 	.word	0x0500000f


	//   ....[148]....
        /*0a34*/ 	.word	0x0500000f


	//   ....[149]....
        /*0a38*/ 	.word	0x0500000f


	//   ....[150]....
        /*0a3c*/ 	.word	0x0500000f


	//----- nvinfo : EIATTR_COOP_GROUP_INSTR_OFFSETS
	.align		4
.L_661:
        /*0a40*/ 	.byte	0x04, 0x28
        /*0a42*/ 	.short	(.L_663 - .L_662)


	//   ....[0]....
.L_662:
        /*0a44*/ 	.word	0x00000060


	//   ....[1]....
        /*0a48*/ 	.word	0x000001a0


	//   ....[2]....
        /*0a4c*/ 	.word	0x000001f0


	//   ....[3]....
        /*0a50*/ 	.word	0x00000420


	//   ....[4]....
        /*0a54*/ 	.word	0x00000580


	//   ....[5]....
        /*0a58*/ 	.word	0x000006a0


	//   ....[6]....
        /*0a5c*/ 	.word	0x00000800


	//   ....[7]....
        /*0a60*/ 	.word	0x0000af90


	//   ....[8]....
        /*0a64*/ 	.word	0x0000b520


	//   ....[9]....
        /*0a68*/ 	.word	0x0000b530


	//   ....[10]....
        /*0a6c*/ 	.word	0x0000b540


	//   ....[11]....
        /*0a70*/ 	.word	0x0000b550


	//   ....[12]....
        /*0a74*/ 	.word	0x0000e0e0


	//   ....[13]....
        /*0a78*/ 	.word	0x0000e0f0


	//   ....[14]....
        /*0a7c*/ 	.word	0x0000e100


	//   ....[15]....
        /*0a80*/ 	.word	0x0000e110


	//   ....[16]....
        /*0a84*/ 	.word	0x00014e60


	//   ....[17]....
        /*0a88*/ 	.word	0x00014f00


	//   ....[18]....
        /*0a8c*/ 	.word	0x00015400


	//   ....[19]....
        /*0a90*/ 	.word	0x00015480


	//   ....[20]....
        /*0a94*/ 	.word	0x0001a000


	//   ....[21]....
        /*0a98*/ 	.word	0x0001a020


	//   ....[22]....
        /*0a9c*/ 	.word	0x0001a7f0


	//   ....[23]....
        /*0aa0*/ 	.word	0x0001a810


	//   ....[24]....
        /*0aa4*/ 	.word	0x0001bc50


	//   ....[25]....
        /*0aa8*/ 	.word	0x0001bc60


	//   ....[26]....
        /*0aac*/ 	.word	0x0001bc90


	//   ....[27]....
        /*0ab0*/ 	.word	0x0001bca0


	//   ....[28]....
        /*0ab4*/ 	.word	0x0001d220


	//   ....[29]....
        /*0ab8*/ 	.word	0x0001d230


	//   ....[30]....
        /*0abc*/ 	.word	0x0001d240


	//   ....[31]....
        /*0ac0*/ 	.word	0x0001d250


	//   ....[32]....
        /*0ac4*/ 	.word	0x0001db20


	//   ....[33]....
        /*0ac8*/ 	.word	0x0001db40


	//   ....[34]....
        /*0acc*/ 	.word	0x0001dca0


	//   ....[35]....
        /*0ad0*/ 	.word	0x0001dcc0


	//   ....[36]....
        /*0ad4*/ 	.word	0x0001ddc0


	//   ....[37]....
        /*0ad8*/ 	.word	0x0001dde0


	//   ....[38]....
        /*0adc*/ 	.word	0x0001def0


	//   ....[39]....
        /*0ae0*/ 	.word	0x0001df10


	//   ....[40]....
        /*0ae4*/ 	.word	0x0001e430


	//   ....[41]....
        /*0ae8*/ 	.word	0x0001e470


	//   ....[42]....
        /*0aec*/ 	.word	0x0001ec50


	//   ....[43]....
        /*0af0*/ 	.word	0x0001ec60


	//   ....[44]....
        /*0af4*/ 	.word	0x0001fbe0


	//   ....[45]....
        /*0af8*/ 	.word	0x0001fc10


	//   ....[46]....
        /*0afc*/ 	.word	0x0001fd10


	//   ....[47]....
        /*0b00*/ 	.word	0x0001fd30


	//   ....[48]....
        /*0b04*/ 	.word	0x0001fe30


	//   ....[49]....
        /*0b08*/ 	.word	0x0001fe50


	//   ....[50]....
        /*0b0c*/ 	.word	0x0001ff60


	//   ....[51]....
        /*0b10*/ 	.word	0x0001ff80


	//   ....[52]....
        /*0b14*/ 	.word	0x00020110


	//   ....[53]....
        /*0b18*/ 	.word	0x00020340


	//   ....[54]....
        /*0b1c*/ 	.word	0x00020370


	//   ....[55]....
        /*0b20*/ 	.word	0x000203a0


	//   ....[56]....
        /*0b24*/ 	.word	0x000203d0


	//   ....[57]....
        /*0b28*/ 	.word	0x00020400


	//   ....[58]....
        /*0b2c*/ 	.word	0x00020430


	//   ....[59]....
        /*0b30*/ 	.word	0x000205d0


	//   ....[60]....
        /*0b34*/ 	.word	0x00020600


	//   ....[61]....
        /*0b38*/ 	.word	0x00020630


	//   ....[62]....
        /*0b3c*/ 	.word	0x00020660


	//   ....[63]....
        /*0b40*/ 	.word	0x00020690


	//   ....[64]....
        /*0b44*/ 	.word	0x000206c0


	//   ....[65]....
        /*0b48*/ 	.word	0x00020750


	//   ....[66]....
        /*0b4c*/ 	.word	0x00020780


	//   ....[67]....
        /*0b50*/ 	.word	0x00020790


	//   ....[68]....
        /*0b54*/ 	.word	0x00020840


	//   ....[69]....
        /*0b58*/ 	.word	0x00021a10


	//   ....[70]....
        /*0b5c*/ 	.word	0x00023780


	//   ....[71]....
        /*0b60*/ 	.word	0x00024370


	//   ....[72]....
        /*0b64*/ 	.word	0x000243b0


	//   ....[73]....
        /*0b68*/ 	.word	0x00024470


	//   ....[74]....
        /*0b6c*/ 	.word	0x00024480


	//   ....[75]....
        /*0b70*/ 	.word	0x00024520


	//   ....[76]....
        /*0b74*/ 	.word	0x00024530


	//   ....[77]....
        /*0b78*/ 	.word	0x000245d0


	//   ....[78]....
        /*0b7c*/ 	.word	0x000245e0


	//   ....[79]....
        /*0b80*/ 	.word	0x00024680


	//   ....[80]....
        /*0b84*/ 	.word	0x00024690


	//   ....[81]....
        /*0b88*/ 	.word	0x00024730


	//   ....[82]....
        /*0b8c*/ 	.word	0x00024740


	//   ....[83]....
        /*0b90*/ 	.word	0x000247e0


	//   ....[84]....
        /*0b94*/ 	.word	0x000247f0


	//   ....[85]....
        /*0b98*/ 	.word	0x00024840


	//   ....[86]....
        /*0b9c*/ 	.word	0x00024880


	//   ....[87]....
        /*0ba0*/ 	.word	0x00027860


	//   ....[88]....
        /*0ba4*/ 	.word	0x00027890


	//   ....[89]....
        /*0ba8*/ 	.word	0x000278e0


	//   ....[90]....
        /*0bac*/ 	.word	0x00027910


	//   ....[91]....
        /*0bb0*/ 	.word	0x00027940


	//   ....[92]....
        /*0bb4*/ 	.word	0x00027970


	//   ....[93]....
        /*0bb8*/ 	.word	0x000279a0


	//   ....[94]....
        /*0bbc*/ 	.word	0x000279d0


	//   ....[95]....
        /*0bc0*/ 	.word	0x00027ba0


	//   ....[96]....
        /*0bc4*/ 	.word	0x00027bd0


	//   ....[97]....
        /*0bc8*/ 	.word	0x00027c00


	//   ....[98]....
        /*0bcc*/ 	.word	0x00027c30


	//   ....[99]....
        /*0bd0*/ 	.word	0x00027c60


	//   ....[100]....
        /*0bd4*/ 	.word	0x00027c90


	//   ....[101]....
        /*0bd8*/ 	.word	0x00027d50


	//   ....[102]....
        /*0bdc*/ 	.word	0x00027d70


	//   ....[103]....
        /*0be0*/ 	.word	0x00027d80


	//   ....[104]....
        /*0be4*/ 	.word	0x00027de0


	//   ....[105]....
        /*0be8*/ 	.word	0x000284f0


	//   ....[106]....
        /*0bec*/ 	.word	0x00028930


	//   ....[107]....
        /*0bf0*/ 	.word	0x000289c0


	//   ....[108]....
        /*0bf4*/ 	.word	0x00028a10


	//   ....[109]....
        /*0bf8*/ 	.word	0x00028a60


	//   ....[110]....
        /*0bfc*/ 	.word	0x00028b40


	//   ....[111]....
        /*0c00*/ 	.word	0x00028bd0


	//   ....[112]....
        /*0c04*/ 	.word	0x00028c30


	//   ....[113]....
        /*0c08*/ 	.word	0x00028c90


	//   ....[114]....
        /*0c0c*/ 	.word	0x00028ee0


	//   ....[115]....
        /*0c10*/ 	.word	0x000291d0


	//   ....[116]....
        /*0c14*/ 	.word	0x00029350


	//   ....[117]....
        /*0c18*/ 	.word	0x000293a0


	//   ....[118]....
        /*0c1c*/ 	.word	0x00029470


	//   ....[119]....
        /*0c20*/ 	.word	0x00029580


	//   ....[120]....
        /*0c24*/ 	.word	0x000295e0


	//   ....[121]....
        /*0c28*/ 	.word	0x000296f0


	//   ....[122]....
        /*0c2c*/ 	.word	0x00029750


	//   ....[123]....
        /*0c30*/ 	.word	0x00029860


	//   ....[124]....
        /*0c34*/ 	.word	0x000298c0


	//   ....[125]....
        /*0c38*/ 	.word	0x000299d0


	//   ....[126]....
        /*0c3c*/ 	.word	0x00029a30


	//   ....[127]....
        /*0c40*/ 	.word	0x00029b40


	//   ....[128]....
        /*0c44*/ 	.word	0x00029ba0


	//   ....[129]....
        /*0c48*/ 	.word	0x00029cb0


	//   ....[130]....
        /*0c4c*/ 	.word	0x00029d10


	//   ....[131]....
        /*0c50*/ 	.word	0x00029df0


	//   ....[132]....
        /*0c54*/ 	.word	0x0002a160


	//   ....[133]....
        /*0c58*/ 	.word	0x0002a210


	//   ....[134]....
        /*0c5c*/ 	.word	0x0002a380


	//   ....[135]....
        /*0c60*/ 	.word	0x0002a410


	//   ....[136]....
        /*0c64*/ 	.word	0x0002a490


	//   ....[137]....
        /*0c68*/ 	.word	0x0002a510


	//   ....[138]....
        /*0c6c*/ 	.word	0x0002a590


	//   ....[139]....
        /*0c70*/ 	.word	0x0002a620


	//   ....[140]....
        /*0c74*/ 	.word	0x0002a6c0


	//   ....[141]....
        /*0c78*/ 	.word	0x0002a790


	//   ....[142]....
        /*0c7c*/ 	.word	0x0002a810


	//   ....[143]....
        /*0c80*/ 	.word	0x0002a890


	//   ....[144]....
        /*0c84*/ 	.word	0x0002a910


	//   ....[145]....
        /*0c88*/ 	.word	0x0002a9a0


	//   ....[146]....
        /*0c8c*/ 	.word	0x0002aa20


	//   ....[147]....
        /*0c90*/ 	.word	0x0002aac0


	//   ....[148]....
        /*0c94*/ 	.word	0x0002ab10


	//   ....[149]....
        /*0c98*/ 	.word	0x0002aba0


	//   ....[150]....
        /*0c9c*/ 	.word	0x0002acd0


	//----- nvinfo : EIATTR_REG_RECONFIG
	.align		4
.L_663:
        /*0ca0*/ 	.byte	0x01, 0x54
	.zero		2


	//----- nvinfo : EIATTR_SYSCALL_OFFSETS
	.align		4
        /*0ca4*/ 	.byte	0x04, 0x46
        /*0ca6*/ 	.short	(.L_665 - .L_664)


	//   ....[0]....
.L_664:
        /*0ca8*/ 	.word	0x00001cf0


	//   ....[1]....
        /*0cac*/ 	.word	0x00001e40


	//   ....[2]....
        /*0cb0*/ 	.word	0x0000b120


	//   ....[3]....
        /*0cb4*/ 	.word	0x0000b4a0


	//   ....[4]....
        /*0cb8*/ 	.word	0x000233a0


	//   ....[5]....
        /*0cbc*/ 	.word	0x000234f0


	//   ....[6]....
        /*0cc0*/ 	.word	0x000235e0


	//   ....[7]....
        /*0cc4*/ 	.word	0x00023f40


	//----- nvinfo : EIATTR_MBARRIER_INSTR_OFFSETS
	.align		4
.L_665:
        /*0cc8*/ 	.byte	0x04, 0x39
        /*0cca*/ 	.short	(.L_667 - .L_666)


	//   ....[0]....
.L_666:
        /*0ccc*/ 	.word	0x000002d0
        /*0cd0*/ 	.word	0x000000ff
        /*0cd4*/ 	.word	0x00036800
        /*0cd8*/ 	.short	0x0100
        /*0cda*/ 	.byte	0x08
	.zero		1


	//   ....[1]....
        /*0cdc*/ 	.word	0x000002e0
        /*0ce0*/ 	.word	0x000000ff
        /*0ce4*/ 	.word	0x00036820
        /*0ce8*/ 	.short	0x0100
        /*0cea*/ 	.byte	0x08
	.zero		1


	//   ....[2]....
        /*0cec*/ 	.word	0x000003d0
        /*0cf0*/ 	.word	0x000000ff
        /*0cf4*/ 	.word	0x00036830
        /*0cf8*/ 	.short	0x0100
        /*0cfa*/ 	.byte	0x08
	.zero		1


	//   ....[3]....
        /*0cfc*/ 	.word	0x000003e0
        /*0d00*/ 	.word	0x000000ff
        /*0d04*/ 	.word	0x00036840
        /*0d08*/ 	.short	0x0100
        /*0d0a*/ 	.byte	0x08
	.zero		1


	//   ....[4]....
        /*0d0c*/ 	.word	0x000003f0
        /*0d10*/ 	.word	0x000000ff
        /*0d14*/ 	.word	0x00036838
        /*0d18*/ 	.short	0x0100
        /*0d1a*/ 	.byte	0x08
	.zero		1


	//   ....[5]....
        /*0d1c*/ 	.word	0x00000400
        /*0d20*/ 	.word	0x000000ff
        /*0d24*/ 	.word	0x00036848
        /*0d28*/ 	.short	0x0100
        /*0d2a*/ 	.byte	0x08
	.zero		1


	//   ....[6]....
        /*0d2c*/ 	.word	0x00000530
        /*0d30*/ 	.word	0x000000ff
        /*0d34*/ 	.word	0x00036850
        /*0d38*/ 	.short	0x0100
        /*0d3a*/ 	.byte	0x08
	.zero		1


	//   ....[7]....
        /*0d3c*/ 	.word	0x00000540
        /*0d40*/ 	.word	0x000000ff
        /*0d44*/ 	.word	0x00036860
        /*0d48*/ 	.short	0x0100
        /*0d4a*/ 	.byte	0x08
	.zero		1


	//   ....[8]....
        /*0d4c*/ 	.word	0x00000550
        /*0d50*/ 	.word	0x000000ff
        /*0d54*/ 	.word	0x00036858
        /*0d58*/ 	.short	0x0100
        /*0d5a*/ 	.byte	0x08
	.zero		1


	//   ....[9]....
        /*0d5c*/ 	.word	0x00000560
        /*0d60*/ 	.word	0x000000ff
        /*0d64*/ 	.word	0x00036868
        /*0d68*/ 	.short	0x0100
        /*0d6a*/ 	.byte	0x08
	.zero		1


	//   ....[10]....
        /*0d6c*/ 	.word	0x00000650
        /*0d70*/ 	.word	0x000000ff
        /*0d74*/ 	.word	0x00036870
        /*0d78*/ 	.short	0x0100
        /*0d7a*/ 	.byte	0x06
	.zero		1


	//   ....[11]....
        /*0d7c*/ 	.word	0x00000660
        /*0d80*/ 	.word	0x000000ff
        /*0d84*/ 	.word	0x00036880
        /*0d88*/ 	.short	0x0100
        /*0d8a*/ 	.byte	0x06
	.zero		1


	//   ....[12]....
        /*0d8c*/ 	.word	0x00000670
        /*0d90*/ 	.word	0x000000ff
        /*0d94*/ 	.word	0x00036878
        /*0d98*/ 	.short	0x0100
        /*0d9a*/ 	.byte	0x06
	.zero		1


	//   ....[13]....
        /*0d9c*/ 	.word	0x00000680
        /*0da0*/ 	.word	0x000000ff
        /*0da4*/ 	.word	0x00036888
        /*0da8*/ 	.short	0x0100
        /*0daa*/ 	.byte	0x06
	.zero		1


	//   ....[14]....
        /*0dac*/ 	.word	0x000007b0
        /*0db0*/ 	.word	0x000000ff
        /*0db4*/ 	.word	0x00036890
        /*0db8*/ 	.short	0x0100
        /*0dba*/ 	.byte	0x08
	.zero		1


	//   ....[15]....
        /*0dbc*/ 	.word	0x000007c0
        /*0dc0*/ 	.word	0x000000ff
        /*0dc4*/ 	.word	0x000368a0
        /*0dc8*/ 	.short	0x0100
        /*0dca*/ 	.byte	0x08
	.zero		1


	//   ....[16]....
        /*0dcc*/ 	.word	0x000007d0
        /*0dd0*/ 	.word	0x000000ff
        /*0dd4*/ 	.word	0x00036898
        /*0dd8*/ 	.short	0x0100
        /*0dda*/ 	.byte	0x08
	.zero		1


	//   ....[17]....
        /*0ddc*/ 	.word	0x000007e0
        /*0de0*/ 	.word	0x000000ff
        /*0de4*/ 	.word	0x000368a8
        /*0de8*/ 	.short	0x0100
        /*0dea*/ 	.byte	0x08
	.zero		1


	//   ....[18]....
        /*0dec*/ 	.word	0x00000910
        /*0df0*/ 	.word	0x000000ff
        /*0df4*/ 	.word	0x000368b0
        /*0df8*/ 	.short	0x0100
        /*0dfa*/ 	.byte	0x08
	.zero		1


	//   ....[19]....
        /*0dfc*/ 	.word	0x00000920
        /*0e00*/ 	.word	0x000000ff
        /*0e04*/ 	.word	0x000368c0
        /*0e08*/ 	.short	0x0100
        /*0e0a*/ 	.byte	0x08
	.zero		1


	//   ....[20]....
        /*0e0c*/ 	.word	0x00000930
        /*0e10*/ 	.word	0x000000ff
        /*0e14*/ 	.word	0x000368b8
        /*0e18*/ 	.short	0x0100
        /*0e1a*/ 	.byte	0x08
	.zero		1


	//   ....[21]....
        /*0e1c*/ 	.word	0x00000940
        /*0e20*/ 	.word	0x000000ff
        /*0e24*/ 	.word	0x000368c8
        /*0e28*/ 	.short	0x0100
        /*0e2a*/ 	.byte	0x08
	.zero		1


	//   ....[22]....
        /*0e2c*/ 	.word	0x000039a0
        /*0e30*/ 	.word	0x00000061
        /*0e34*/ 	.word	0x00036890
        /*0e38*/ 	.short	0x010a
        /*0e3a*/ 	.byte	0x3f
	.zero		1


	//   ....[23]....
        /*0e3c*/ 	.word	0x00006d70
        /*0e40*/ 	.word	0x00000061
        /*0e44*/ 	.word	0x00036890
        /*0e48*/ 	.short	0x010a
        /*0e4a*/ 	.byte	0x3f
	.zero		1


	//   ....[24]....
        /*0e4c*/ 	.word	0x00009e50
        /*0e50*/ 	.word	0x00000061
        /*0e54*/ 	.word	0x00036890
        /*0e58*/ 	.short	0x010a
        /*0e5a*/ 	.byte	0x3f
	.zero		1


	//   ....[25]....
        /*0e5c*/ 	.word	0x0000a220
        /*0e60*/ 	.word	0x00000028
        /*0e64*/ 	.word	0x00000000
        /*0e68*/ 	.short	0x0101
        /*0e6a*/ 	.byte	0x3f
	.zero		1


	//   ....[26]....
        /*0e6c*/ 	.word	0x0000a260
        /*0e70*/ 	.word	0x00000061
        /*0e74*/ 	.word	0x000368b0
        /*0e78*/ 	.short	0x010a
        /*0e7a*/ 	.byte	0x3f
	.zero		1


	//   ....[27]....
        /*0e7c*/ 	.word	0x0000a8e0
        /*0e80*/ 	.word	0x00000061
        /*0e84*/ 	.word	0x00000000
        /*0e88*/ 	.short	0x0101
        /*0e8a*/ 	.byte	0x3f
	.zero		1


	//   ....[28]....
        /*0e8c*/ 	.word	0x0000b1a0
        /*0e90*/ 	.word	0x00000010
        /*0e94*/ 	.word	0x00036800
        /*0e98*/ 	.short	0x010a
        /*0e9a*/ 	.byte	0x3f
	.zero		1


	//   ....[29]....
        /*0e9c*/ 	.word	0x0000b1f0
        /*0ea0*/ 	.word	0x00000010
        /*0ea4*/ 	.word	0x00036800
        /*0ea8*/ 	.short	0x010a
        /*0eaa*/ 	.byte	0x3f
	.zero		1


	//   ....[30]....
        /*0eac*/ 	.word	0x0000bdb0
        /*0eb0*/ 	.word	0x00000010
        /*0eb4*/ 	.word	0x00036800
        /*0eb8*/ 	.short	0x010a
        /*0eba*/ 	.byte	0x3f
	.zero		1


	//   ....[31]....
        /*0ebc*/ 	.word	0x0000e6f0
        /*0ec0*/ 	.word	0x00000010
        /*0ec4*/ 	.word	0x00036800
        /*0ec8*/ 	.short	0x010a
        /*0eca*/ 	.byte	0x3f
	.zero		1


	//   ....[32]....
        /*0ecc*/ 	.word	0x00011190
        /*0ed0*/ 	.word	0x00000003
        /*0ed4*/ 	.word	0x00036830
        /*0ed8*/ 	.short	0x010a
        /*0eda*/ 	.byte	0x3f
	.zero		1


	//   ....[33]....
        /*0edc*/ 	.word	0x00011210
        /*0ee0*/ 	.word	0x00000003
        /*0ee4*/ 	.word	0x00036830
        /*0ee8*/ 	.short	0x010a
        /*0eea*/ 	.byte	0x3f
	.zero		1


	//   ....[34]....
        /*0eec*/ 	.word	0x00014ee0
        /*0ef0*/ 	.word	0x00000003
        /*0ef4*/ 	.word	0x00000000
        /*0ef8*/ 	.short	0x0101
        /*0efa*/ 	.byte	0x3f
	.zero		1


	//   ....[35]....
        /*0efc*/ 	.word	0x00016570
        /*0f00*/ 	.word	0x0000000b
        /*0f04*/ 	.word	0x00036830
        /*0f08*/ 	.short	0x010a
        /*0f0a*/ 	.byte	0x3f
	.zero		1


	//   ....[36]....
        /*0f0c*/ 	.word	0x000165f0
        /*0f10*/ 	.word	0x0000000b
        /*0f14*/ 	.word	0x00036830
        /*0f18*/ 	.short	0x010a
        /*0f1a*/ 	.byte	0x3f
	.zero		1


	//   ....[37]....
        /*0f1c*/ 	.word	0x00019c60
        /*0f20*/ 	.word	0x00000009
        /*0f24*/ 	.word	0x00036850
        /*0f28*/ 	.short	0x010a
        /*0f2a*/ 	.byte	0x3f
	.zero		1


	//   ....[38]....
        /*0f2c*/ 	.word	0x00019cb0
        /*0f30*/ 	.word	0x00000009
        /*0f34*/ 	.word	0x00036850
        /*0f38*/ 	.short	0x010a
        /*0f3a*/ 	.byte	0x3f
	.zero		1


	//   ....[39]....
        /*0f3c*/ 	.word	0x0001b000
        /*0f40*/ 	.word	0x0000000d
        /*0f44*/ 	.word	0x00000000
        /*0f48*/ 	.short	0x0101
        /*0f4a*/ 	.byte	0x3f
	.zero		1


	//   ....[40]....
        /*0f4c*/ 	.word	0x0001b060
        /*0f50*/ 	.word	0x00000009
        /*0f54*/ 	.word	0x00000000
        /*0f58*/ 	.short	0x0101
        /*0f5a*/ 	.byte	0x3f
	.zero		1


	//   ....[41]....
        /*0f5c*/ 	.word	0x0001b840
        /*0f60*/ 	.word	0x00000006
        /*0f64*/ 	.word	0x00036850
        /*0f68*/ 	.short	0x010a
        /*0f6a*/ 	.byte	0x3f
	.zero		1


	//   ....[42]....
        /*0f6c*/ 	.word	0x0001b8e0
        /*0f70*/ 	.word	0x00000006
        /*0f74*/ 	.word	0x00036850
        /*0f78*/ 	.short	0x010a
        /*0f7a*/ 	.byte	0x3f
	.zero		1


	//   ....[43]....
        /*0f7c*/ 	.word	0x0001be30
        /*0f80*/ 	.word	0x0000000c
        /*0f84*/ 	.word	0x00000000
        /*0f88*/ 	.short	0x0101
        /*0f8a*/ 	.byte	0x3f
	.zero		1


	//   ....[44]....
        /*0f8c*/ 	.word	0x0001db50
        /*0f90*/ 	.word	0x00000000
        /*0f94*/ 	.word	0x00000000
        /*0f98*/ 	.short	0x0101
        /*0f9a*/ 	.byte	0x3f
	.zero		1


	//   ....[45]....
        /*0f9c*/ 	.word	0x0001e2b0
        /*0fa0*/ 	.word	0x00000004
        /*0fa4*/ 	.word	0x00000000
        /*0fa8*/ 	.short	0x0101
        /*0faa*/ 	.byte	0x3f
	.zero		1


	//   ....[46]....
        /*0fac*/ 	.word	0x00021af0
        /*0fb0*/ 	.word	0x00000012
        /*0fb4*/ 	.word	0x00036820
        /*0fb8*/ 	.short	0x010a
        /*0fba*/ 	.byte	0x3f
	.zero		1


	//   ....[47]....
        /*0fbc*/ 	.word	0x00021bc0
        /*0fc0*/ 	.word	0x00000005
        /*0fc4*/ 	.word	0x000368a0
        /*0fc8*/ 	.short	0x010a
        /*0fca*/ 	.byte	0x3f
	.zero		1


	//   ....[48]....
        /*0fcc*/ 	.word	0x00021ff0
        /*0fd0*/ 	.word	0x00000005
        /*0fd4*/ 	.word	0x000368c0
        /*0fd8*/ 	.short	0x010a
        /*0fda*/ 	.byte	0x3f
	.zero		1


	//   ....[49]....
        /*0fdc*/ 	.word	0x00022540
        /*0fe0*/ 	.word	0x00000006
        /*0fe4*/ 	.word	0x000368a0
        /*0fe8*/ 	.short	0x010a
        /*0fea*/ 	.byte	0x3f
	.zero		1


	//   ....[50]....
        /*0fec*/ 	.word	0x00022990
        /*0ff0*/ 	.word	0x00000006
        /*0ff4*/ 	.word	0x000368c0
        /*0ff8*/ 	.short	0x010a
        /*0ffa*/ 	.byte	0x3f
	.zero		1


	//   ....[51]....
        /*0ffc*/ 	.word	0x000239f0
        /*1000*/ 	.word	0x00000000
        /*1004*/ 	.word	0x00036840
        /*1008*/ 	.short	0x010a
        /*100a*/ 	.byte	0x3f
	.zero		1


	//   ....[52]....
        /*100c*/ 	.word	0x00024970
        /*1010*/ 	.word	0x00000012
        /*1014*/ 	.word	0x00036800
        /*1018*/ 	.short	0x0107
        /*101a*/ 	.byte	0x3f
	.zero		1


	//   ....[53]....
        /*101c*/ 	.word	0x00024a70
        /*1020*/ 	.word	0x00000012
        /*1024*/ 	.word	0x00036800
        /*1028*/ 	.short	0x0101
        /*102a*/ 	.byte	0x3f
	.zero		1


	//   ....[54]....
        /*102c*/ 	.word	0x00024a90
        /*1030*/ 	.word	0x00000012
        /*1034*/ 	.word	0x00036820
        /*1038*/ 	.short	0x010a
        /*103a*/ 	.byte	0x3f
	.zero		1


	//   ....[55]....
        /*103c*/ 	.word	0x00024e50
        /*1040*/ 	.word	0x00000003
        /*1044*/ 	.word	0x00036840
        /*1048*/ 	.short	0x010a
        /*104a*/ 	.byte	0x3f
	.zero		1


	//   ....[56]....
        /*104c*/ 	.word	0x000252e0
        /*1050*/ 	.word	0x00000002
        /*1054*/ 	.word	0x00036860
        /*1058*/ 	.short	0x010a
        /*105a*/ 	.byte	0x3f
	.zero		1


	//   ....[57]....
        /*105c*/ 	.word	0x00025a80
        /*1060*/ 	.word	0x00000003
        /*1064*/ 	.word	0x00036840
        /*1068*/ 	.short	0x010a
        /*106a*/ 	.byte	0x3f
	.zero		1


	//   ....[58]....
        /*106c*/ 	.word	0x00025f10
        /*1070*/ 	.word	0x00000002
        /*1074*/ 	.word	0x00036860
        /*1078*/ 	.short	0x010a
        /*107a*/ 	.byte	0x3f
	.zero		1


	//   ....[59]....
        /*107c*/ 	.word	0x00026610
        /*1080*/ 	.word	0x00000003
        /*1084*/ 	.word	0x00036840
        /*1088*/ 	.short	0x010a
        /*108a*/ 	.byte	0x3f
	.zero		1


	//   ....[60]....
        /*108c*/ 	.word	0x00026a90
        /*1090*/ 	.word	0x00000002
        /*1094*/ 	.word	0x00036860
        /*1098*/ 	.short	0x010a
        /*109a*/ 	.byte	0x3f
	.zero		1


	//   ....[61]....
        /*109c*/ 	.word	0x00027130
        /*10a0*/ 	.word	0x00000000
        /*10a4*/ 	.word	0x00036860
        /*10a8*/ 	.short	0x010a
        /*10aa*/ 	.byte	0x3f
	.zero		1


	//   ....[62]....
        /*10ac*/ 	.word	0x00028470
        /*10b0*/ 	.word	0x00000000
        /*10b4*/ 	.word	0x00036820
        /*10b8*/ 	.short	0x010a
        /*10ba*/ 	.byte	0x3f
	.zero		1


	//   ....[63]....
        /*10bc*/ 	.word	0x00028660
        /*10c0*/ 	.word	0x00000006
        /*10c4*/ 	.word	0x00000000
        /*10c8*/ 	.short	0x010a
        /*10ca*/ 	.byte	0x3f
	.zero		1


	//   ....[64]....
        /*10cc*/ 	.word	0x000286a0
        /*10d0*/ 	.word	0x00000007
        /*10d4*/ 	.word	0x00000000
        /*10d8*/ 	.short	0x010a
        /*10da*/ 	.byte	0x3f
	.zero		1


	//   ....[65]....
        /*10dc*/ 	.word	0x00028700
        /*10e0*/ 	.word	0x00000004
        /*10e4*/ 	.word	0x00000000
        /*10e8*/ 	.short	0x010a
        /*10ea*/ 	.byte	0x3f
	.zero		1


	//   ....[66]....
        /*10ec*/ 	.word	0x00028730
        /*10f0*/ 	.word	0x00000003
        /*10f4*/ 	.word	0x00000000
        /*10f8*/ 	.short	0x010a
        /*10fa*/ 	.byte	0x3f
	.zero		1


	//   ....[67]....
        /*10fc*/ 	.word	0x00028790
        /*1100*/ 	.word	0x00000061
        /*1104*/ 	.word	0x00036890
        /*1108*/ 	.short	0x010a
        /*110a*/ 	.byte	0x3f
	.zero		1


	//   ....[68]....
        /*110c*/ 	.word	0x000287e0
        /*1110*/ 	.word	0x00000061
        /*1114*/ 	.word	0x00036890
        /*1118*/ 	.short	0x010a
        /*111a*/ 	.byte	0x3f
	.zero		1


	//   ....[69]....
        /*111c*/ 	.word	0x00028830
        /*1120*/ 	.word	0x00000061
        /*1124*/ 	.word	0x00036890
        /*1128*/ 	.short	0x010a
        /*112a*/ 	.byte	0x3f
	.zero		1


	//   ....[70]....
        /*112c*/ 	.word	0x00028880
        /*1130*/ 	.word	0x00000061
        /*1134*/ 	.word	0x000368b0
        /*1138*/ 	.short	0x010a
        /*113a*/ 	.byte	0x3f
	.zero		1


	//   ....[71]....
        /*113c*/ 	.word	0x00028a90
        /*1140*/ 	.word	0x00000010
        /*1144*/ 	.word	0x00036800
        /*1148*/ 	.short	0x010a
        /*114a*/ 	.byte	0x3f
	.zero		1


	//   ....[72]....
        /*114c*/ 	.word	0x00028cc0
        /*1150*/ 	.word	0x00000010
        /*1154*/ 	.word	0x00036800
        /*1158*/ 	.short	0x010a
        /*115a*/ 	.byte	0x3f
	.zero		1


	//   ....[73]....
        /*115c*/ 	.word	0x00028d10
        /*1160*/ 	.word	0x00000003
        /*1164*/ 	.word	0x00036830
        /*1168*/ 	.short	0x010a
        /*116a*/ 	.byte	0x3f
	.zero		1


	//   ....[74]....
        /*116c*/ 	.word	0x00028d60
        /*1170*/ 	.word	0x0000000b
        /*1174*/ 	.word	0x00036830
        /*1178*/ 	.short	0x010a
        /*117a*/ 	.byte	0x3f
	.zero		1


	//   ....[75]....
        /*117c*/ 	.word	0x00028db0
        /*1180*/ 	.word	0x00000009
        /*1184*/ 	.word	0x00036850
        /*1188*/ 	.short	0x010a
        /*118a*/ 	.byte	0x3f
	.zero		1


	//   ....[76]....
        /*118c*/ 	.word	0x00028e00
        /*1190*/ 	.word	0x00000006
        /*1194*/ 	.word	0x00036850
        /*1198*/ 	.short	0x010a
        /*119a*/ 	.byte	0x3f
	.zero		1


	//   ....[77]....
        /*119c*/ 	.word	0x00028fb0
        /*11a0*/ 	.word	0x00000012
        /*11a4*/ 	.word	0x00036820
        /*11a8*/ 	.short	0x010a
        /*11aa*/ 	.byte	0x3f
	.zero		1


	//   ....[78]....
        /*11ac*/ 	.word	0x00029000
        /*11b0*/ 	.word	0x00000005
        /*11b4*/ 	.word	0x000368a0
        /*11b8*/ 	.short	0x010a
        /*11ba*/ 	.byte	0x3f
	.zero		1


	//   ....[79]....
        /*11bc*/ 	.word	0x00029050
        /*11c0*/ 	.word	0x00000005
        /*11c4*/ 	.word	0x000368c0
        /*11c8*/ 	.short	0x010a
        /*11ca*/ 	.byte	0x3f
	.zero		1


	//   ....[80]....
        /*11cc*/ 	.word	0x000290a0
        /*11d0*/ 	.word	0x00000006
        /*11d4*/ 	.word	0x000368a0
        /*11d8*/ 	.short	0x010a
        /*11da*/ 	.byte	0x3f
	.zero		1


	//   ....[81]....
        /*11dc*/ 	.word	0x000290f0
        /*11e0*/ 	.word	0x00000006
        /*11e4*/ 	.word	0x000368c0
        /*11e8*/ 	.short	0x010a
        /*11ea*/ 	.byte	0x3f
	.zero		1


	//   ....[82]....
        /*11ec*/ 	.word	0x00029290
        /*11f0*/ 	.word	0x00000000
        /*11f4*/ 	.word	0x00036840
        /*11f8*/ 	.short	0x010a
        /*11fa*/ 	.byte	0x3f
	.zero		1


	//   ....[83]....
        /*11fc*/ 	.word	0x00029e70
        /*1200*/ 	.word	0x00000012
        /*1204*/ 	.word	0x00036820
        /*1208*/ 	.short	0x010a
        /*120a*/ 	.byte	0x3f
	.zero		1


	//   ....[84]....
        /*120c*/ 	.word	0x00029ec0
        /*1210*/ 	.word	0x00000003
        /*1214*/ 	.word	0x00036840
        /*1218*/ 	.short	0x010a
        /*121a*/ 	.byte	0x3f
	.zero		1


	//   ....[85]....
        /*121c*/ 	.word	0x00029f10
        /*1220*/ 	.word	0x00000002
        /*1224*/ 	.word	0x00036860
        /*1228*/ 	.short	0x010a
        /*122a*/ 	.byte	0x3f
	.zero		1


	//   ....[86]....
        /*122c*/ 	.word	0x00029f60
        /*1230*/ 	.word	0x00000003
        /*1234*/ 	.word	0x00036840
        /*1238*/ 	.short	0x010a
        /*123a*/ 	.byte	0x3f
	.zero		1


	//   ....[87]....
        /*123c*/ 	.word	0x00029fb0
        /*1240*/ 	.word	0x00000002
        /*1244*/ 	.word	0x00036860
        /*1248*/ 	.short	0x010a
        /*124a*/ 	.byte	0x3f
	.zero		1


	//   ....[88]....
        /*124c*/ 	.word	0x0002a000
        /*1250*/ 	.word	0x00000003
        /*1254*/ 	.word	0x00036840
        /*1258*/ 	.short	0x010a
        /*125a*/ 	.byte	0x3f
	.zero		1


	//   ....[89]....
        /*125c*/ 	.word	0x0002a050
        /*1260*/ 	.word	0x00000002
        /*1264*/ 	.word	0x00036860
        /*1268*/ 	.short	0x010a
        /*126a*/ 	.byte	0x3f
	.zero		1


	//   ....[90]....
        /*126c*/ 	.word	0x0002a0a0
        /*1270*/ 	.word	0x00000000
        /*1274*/ 	.word	0x00036860
        /*1278*/ 	.short	0x010a
        /*127a*/ 	.byte	0x3f
	.zero		1


	//   ....[91]....
        /*127c*/ 	.word	0x0002abf0
        /*1280*/ 	.word	0x00000000
        /*1284*/ 	.word	0x00036820
        /*1288*/ 	.short	0x010a
        /*128a*/ 	.byte	0x3f
	.zero		1


	//   ....[92]....
        /*128c*/ 	.word	0x0002ad90
        /*1290*/ 	.word	0x00000006
        /*1294*/ 	.word	0x00000000
        /*1298*/ 	.short	0x010a
        /*129a*/ 	.byte	0x3f
	.zero		1


	//   ....[93]....
        /*129c*/ 	.word	0x0002ade0
        /*12a0*/ 	.word	0x00000007
        /*12a4*/ 	.word	0x00000000
        /*12a8*/ 	.short	0x010a
        /*12aa*/ 	.byte	0x3f
	.zero		1


	//   ....[94]....
        /*12ac*/ 	.word	0x0002ae30
        /*12b0*/ 	.word	0x00000004
        /*12b4*/ 	.word	0x00000000
        /*12b8*/ 	.short	0x010a
        /*12ba*/ 	.byte	0x3f
	.zero		1


	//----- nvinfo : EIATTR_NUM_MBARRIERS
	.align		4
.L_667:
        /*12bc*/ 	.byte	0x03, 0x38
        /*12be*/ 	.short	0x0016


	//----- nvinfo : EIATTR_EXIT_INSTR_OFFSETS
	.align		4
        /*12c0*/ 	.byte	0x04, 0x1c
        /*12c2*/ 	.short	(.L_669 - .L_668)


	//   ....[0]....
.L_668:
        /*12c4*/ 	.word	0x00028780


	//----- nvinfo : EIATTR_MAX_THREADS
	.align		4
.L_669:
        /*12c8*/ 	.byte	0x04, 0x05
        /*12ca*/ 	.short	(.L_671 - .L_670)
.L_670:
        /*12cc*/ 	.word	0x00000180
        /*12d0*/ 	.word	0x00000001
        /*12d4*/ 	.word	0x00000001


	//----- nvinfo : EIATTR_CRS_STACK_SIZE
	.align		4
.L_671:
        /*12d8*/ 	.byte	0x04, 0x1e
        /*12da*/ 	.short	(.L_673 - .L_672)
.L_672:
        /*12dc*/ 	.word	0x00000000


	//----- nvinfo : EIATTR_CBANK_PARAM_SIZE
	.align		4
.L_673:
        /*12e0*/ 	.byte	0x03, 0x19
        /*12e2*/ 	.short	0x0af0


	//----- nvinfo : EIATTR_PARAM_CBANK
	.align		4
        /*12e4*/ 	.byte	0x04, 0x0a
        /*12e6*/ 	.short	(.L_675 - .L_674)
	.align		4
.L_674:
        /*12e8*/ 	.word	index@(.nv.constant0._ZN7cutlass13device_kernelIN5flash11enable_sm90INS1_16FlashAttnFwdSm90INS1_25CollectiveMainloopFwdSm90ILi2EN4cute5tupleIJNS5_1CILi1EEES8_S8_EEENS6_IJNS7_ILi128EEENS7_ILi112EEENS7_ILi192EEEEEELi192ENS_6half_tEfNS_4arch4Sm90ELb0ELb0ELb0ELb1ELb0ELb1ELb0ELb1ELb1ELb1ELb1ELb0EEENS1_21CollectiveEpilogueFwdINS6_IJSA_SC_SB_EEES9_SE_SG_Li256ELb1ELb1ELb1ELb0EEENS1_36VarlenDynamicPersistentTileSchedulerILi128ELi112ELi256ELi128ELb1ELb1ELb1ELb0ELb1ELb1EEEEEEEEEvNT_6ParamsE)
        /*12ec*/ 	.short	0x0210
        /*12ee*/ 	.short	0x0af0


	//----- nvinfo : EIATTR_SW_WAR
	.align		4
.L_675:
        /*12f0*/ 	.byte	0x04, 0x36
        /*12f2*/ 	.short	(.L_677 - .L_676)
.L_676:
        /*12f4*/ 	.word	0x00000008
.L_677:


//--------------------- .nv.info._ZN7cutlass13device_kernelIN5flash11enable_sm90INS1_16FlashAttnFwdSm90INS1_25CollectiveMainloopFwdSm90ILi2EN4cute5tupleIJNS5_1CILi1EEES8_S8_EEENS6_IJNS7_ILi128EEENS7_ILi96EEENS7_ILi192EEEEEELi192ENS_6half_tEfNS_4arch4Sm90ELb0ELb1ELb0ELb0ELb0ELb0ELb0ELb1ELb1ELb1ELb1ELb0EEENS1_21CollectiveEpilogueFwdINS6_IJSA_SC_SB_EEES9_SE_SG_Li256ELb0ELb1ELb1ELb0EEENS1_19SingleTileSchedulerILb0ELb1ELb1ELi128EEEEEEEEEvNT_6ParamsE --------------------------
	.section	.nv.info._ZN7cutlass13device_kernelIN5flash11enable_sm90INS1_16FlashAttnFwdSm90INS1_25CollectiveMainloopFwdSm90ILi2EN4cute5tupleIJNS5_1CILi1EEES8_S8_EEENS6_IJNS7_ILi128EEENS7_ILi96EEENS7_ILi192EEEEEELi192ENS_6half_tEfNS_4arch4Sm90ELb0ELb1ELb0ELb0ELb0ELb0ELb0ELb1ELb1ELb1ELb1ELb0EEENS1_21CollectiveEpilogueFwdINS6_IJSA_SC_SB_EEES9_SE_SG_Li256ELb0ELb1ELb1ELb0EEENS1_19SingleTileSchedulerILb0ELb1ELb1ELi128EEEEEEEEEvNT_6ParamsE,"",@"SHT_CUDA_INFO"
	.sectionflags	@""
	.align	4


	//----- nvinfo : EIATTR_CUDA_API_VERSION
	.align		4
        /*0000*/ 	.byte	0x04, 0x37
        /*0002*/ 	.short	(.L_679 - .L_678)
.L_678:
        /*0004*/ 	.word	0x00000082


	//----- nvinfo : EIATTR_KPARAM_INFO
	.align		4
.L_679:
        /*0008*/ 	.byte	0x04, 0x17
        /*000a*/ 	.short	(.L_681 - .L_680)
.L_680:
        /*000c*/ 	.word	0x00000000
        /*0010*/ 	.short	0x0000
        /*0012*/ 	.short	0x0070
        /*0014*/ 	.byte	0x00, 0xf0, 0x01, 0x28


	//----- nvinfo : EIATTR_SPARSE_MMA_MASK
	.align		4
.L_681:
        /*0018*/ 	.byte	0x03, 0x50
        /*001a*/ 	.short	0x0000


	//----- nvinfo : EIATTR_MAXREG_COUNT
	.align		4
        /*001c*/ 	.byte	0x03, 0x1b
        /*001e*/ 	.short	0x00a8


	//----- nvinfo : EIATTR_NUM_BARRIERS
	.align		4
        /*0020*/ 	.byte	0x02, 0x4c
        /*0022*/ 	.byte	0x09
	.zero		1


	//----- nvinfo : EIATTR_EXTERNS
	.align		4
        /*0024*/ 	.byte	0x04, 0x0f
        /*0026*/ 	.short	(.L_683 - .L_682)


	//   ....[0]....
	.align		4
.L_682:
        /*0028*/ 	.word	index@(__assertfail)


	//----- nvinfo : EIATTR_ANNOTATIONS
	.align		4
.L_683:
        /*002c*/ 	.byte	0x04, 0x55
        /*002e*/ 	.short	(.L_685 - .L_684)


	//   ....[0]....
.L_684:
        /*0030*/ 	.word	0x00000001
        /*0034*/ 	.byte	0x60, 0x09, 0x00, 0x00, 0x01, 0x00, 0x00, 0x00, 0xb0, 0x18, 0x00, 0x00, 0x01, 0x00, 0x00, 0x00
        /*0044*/ 	.byte	0x70, 0x02, 0x01, 0x00, 0x01, 0x00, 0x00, 0x00, 0x60, 0x07, 0x01, 0x00, 0x01, 0x00, 0x00, 0x00
        /*0054*/ 	.byte	0xc0, 0x17, 0x01, 0x00, 0x01, 0x00, 0x00, 0x00, 0x60, 0x1a, 0x01, 0x00, 0x01, 0x00, 0x00, 0x00
        /*0064*/ 	.byte	0xe0, 0x23, 0x01, 0x00, 0x01, 0x00, 0x00, 0x00, 0xb0, 0x2d, 0x01, 0x00, 0x01, 0x00, 0x00, 0x00
        /*0074*/ 	.byte	0x90, 0x3c, 0x01, 0x00


	//----- nvinfo : EIATTR_MERCURY_ISA_VERSION
	.align		4
.L_685:
        /*0078*/ 	.byte	0x03, 0x5f
        /*007a*/ 	.short	0x0101


	//----- nvinfo : EIATTR_INT_WARP_WIDE_INSTR_OFFSETS
	.align		4
        /*007c*/ 	.byte	0x04, 0x31
        /*007e*/ 	.short	(.L_687 - .L_686)


	//   ....[0]....
.L_686:
        /*0080*/ 	.word	0x00000130


	//   ....[1]....
        /*0084*/ 	.word	0x00000170


	//   ....[2]....
        /*0088*/ 	.word	0x000001e0


	//----- nvinfo : EIATTR_COOP_GROUP_MASK_REGIDS
	.align		4
.L_687:
        /*008c*/ 	.byte	0x04, 0x29
        /*008e*/ 	.short	(.L_689 - .L_688)


	//   ....[0]....
.L_688:
        /*0090*/ 	.word	0xffffffff


	//   ....[1]....
        /*0094*/ 	.word	0xffffffff


	//   ....[2]....
        /*0098*/ 	.word	0xffffffff


	//   ....[3]....
        /*009c*/ 	.word	0xffffffff


	//   ....[4]....
        /*00a0*/ 	.word	0xffffffff


	//   ....[5]....
        /*00a4*/ 	.word	0xffffffff


	//   ....[6]....
        /*00a8*/ 	.word	0xffffffff


	//   ....[7]....
        /*00ac*/ 	.word	0xffffffff


	//   ....[8]....
        /*00b0*/ 	.word	0xffffffff


	//   ....[9]....
        /*00b4*/ 	.word	0xffffffff


	//   ....[10]....
        /*00b8*/ 	.word	0xffffffff


	//   ....[11]....
        /*00bc*/ 	.word	0xffffffff


	//   ....[12]....
        /*00c0*/ 	.word	0xffffffff


	//   ....[13]....
        /*00c4*/ 	.word	0xffffffff


	//   ....[14]....
        /*00c8*/ 	.word	0xffffffff


	//   ....[15]....
        /*00cc*/ 	.word	0xffffffff


	//   ....[16]....
        /*00d0*/ 	.word	0xffffffff


	//   ....[17]....
        /*00d4*/ 	.word	0xffffffff


	//   ....[18]....
        /*00d8*/ 	.word	0xffffffff


	//   ....[19]....
        /*00dc*/ 	.word	0xffffffff


	//   ....[20]....
        /*00e0*/ 	.word	0xffffffff


	//   ....[21]....
        /*00e4*/ 	.word	0xffffffff


	//   ....[22]....
        /*00e8*/ 	.word	0xffffffff


	//   ....[23]....
        /*00ec*/ 	.word	0xffffffff


	//   ....[24]....
        /*00f0*/ 	.word	0xffffffff


	//   ....[25]....
        /*00f4*/ 	.word	0xffffffff


	//   ....[26]....
        /*00f8*/ 	.word	0xffffffff


	//   ....[27]....
        /*00fc*/ 	.word	0xffffffff


	//   ....[28]....
        /*0100*/ 	.word	0xffffffff


	//   ....[29]....
        /*0104*/ 	.word	0xffffffff


	//   ....[30]....
        /*0108*/ 	.word	0xffffffff


	//   ....[31]....
        /*010c*/ 	.word	0xffffffff


	//   ....[32]....
        /*0110*/ 	.word	0xffffffff


	//   ....[33]....
        /*0114*/ 	.word	0xffffffff


	//   ....[34]....
        /*0118*/ 	.word	0xffffffff


	//   ....[35]....
        /*011c*/ 	.word	0xffffffff


	//   ....[36]....
        /*0120*/ 	.word	0xffffffff


	//   ....[37]....
        /*0124*/ 	.word	0xffffffff


	//   ....[38]....
        /*0128*/ 	.word	0xffffffff


	//   ....[39]....
        /*012c*/ 	.word	0xffffffff


	//   ....[40]....
        /*0130*/ 	.word	0xffffffff


	//   ....[41]....
        /*0134*/ 	.word	0xffffffff


	//   ....[42]....
        /*0138*/ 	.word	0xffffffff


	//   ....[43]....
        /*013c*/ 	.word	0xffffffff


	//   ....[44]....
        /*0140*/ 	.word	0xffffffff


	//   ....[45]....
        /*0144*/ 	.word	0xffffffff


	//   ....[46]....
        /*0148*/ 	.word	0xffffffff


	//   ....[47]....
        /*014c*/ 	.word	0xffffffff


	//   ....[48]....
        /*0150*/ 	.word	0xffffffff


	//   ....[49]....
        /*0154*/ 	.word	0xffffffff


	//   ....[50]....
        /*0158*/ 	.word	0xffffffff


	//   ....[51]....
        /*015c*/ 	.word	0xffffffff


	//   ....[52]....
        /*0160*/ 	.word	0xffffffff


	//   ....[53]....
        /*0164*/ 	.word	0xffffffff


	//   ....[54]....
        /*0168*/ 	.word	0xffffffff


	//   ....[55]....
        /*016c*/ 	.word	0xffffffff


	//   ....[56]....
        /*0170*/ 	.word	0xffffffff


	//   ....[57]....
        /*0174*/ 	.word	0xffffffff


	//   ....[58]....
        /*0178*/ 	.word	0xffffffff


	//   ....[59]....
        /*017c*/ 	.word	0xffffffff


	//   ....[60]....
        /*0180*/ 	.word	0xffffffff


	//   ....[61]....
        /*0184*/ 	.word	0x0500000f


	//   ....[62]....
        /*0188*/ 	.word	0x0500000f


	//   ....[63]....
        /*018c*/ 	.word	0x0500000f


	//   ....[64]....
        /*0190*/ 	.word	0x0500000f


	//   ....[65]....
        /*0194*/ 	.word	0x0500000f


	//   ....[66]....
        /*0198*/ 	.word	0x0500000f


	//   ....[67]....
        /*019c*/ 	.word	0x0500000f


	//   ....[68]....
        /*01a0*/ 	.word	0x0500000f


	//   ....[69]....
        /*01a4*/ 	.word	0x0500000f


	//   ....[70]....
        /*01a8*/ 	.word	0x0500000f


	//   ....[71]....
        /*01ac*/ 	.word	0x0500000f


	//   ....[72]....
        /*01b0*/ 	.word	0x0500000f


	//   ....[73]....
        /*01b4*/ 	.word	0x0500000f


	//   ....[74]....
        /*01b8*/ 	.word	0x0500000f


	//   ....[75]....
        /*01bc*/ 	.word	0x0500000f


	//   ....[76]....
        /*01c0*/ 	.word	0x0500000f


	//   ....[77]....
        /*01c4*/ 	.word	0x0500000f


	//   ....[78]....
        /*01c8*/ 	.word	0x0500000f


	//----- nvinfo : EIATTR_COOP_GROUP_INSTR_OFFSETS
	.align		4
.L_689:
        /*01cc*/ 	.byte	0x04, 0x28
        /*01ce*/ 	.short	(.L_691 - .L_690)


	//   ....[0]....
.L_690:
        /*01d0*/ 	.word	0x00000060


	//   ....[1]....
        /*01d4*/ 	.word	0x00000140


	//   ....[2]....
        /*01d8*/ 	.word	0x00000190


	//   ....[3]....
        /*01dc*/ 	.word	0x000003c0


	//   ....[4]....
        /*01e0*/ 	.word	0x00000520


	//   ....[5]....
        /*01e4*/ 	.word	0x00000640


	//   ....[6]....
        /*01e8*/ 	.word	0x000007a0


	//   ....[7]....
        /*01ec*/ 	.word	0x000016b0


	//   ....[8]....
        /*01f0*/ 	.word	0x00002320


	//   ....[9]....
        /*01f4*/ 	.word	0x00002c60


	//   ....[10]....
        /*01f8*/ 	.word	0x000032d0


	//   ....[11]....
        /*01fc*/ 	.word	0x00003400


	//   ....[12]....
        /*0200*/ 	.word	0x000039d0


	//   ....[13]....
        /*0204*/ 	.word	0x00003a60


	//   ....[14]....
        /*0208*/ 	.word	0x000056d0


	//   ....[15]....
        /*020c*/ 	.word	0x00005900


	//   ....[16]....
        /*0210*/ 	.word	0x00006690


	//   ....[17]....
        /*0214*/ 	.word	0x000067a0


	//   ....[18]....
        /*0218*/ 	.word	0x00006d70


	//   ....[19]....
        /*021c*/ 	.word	0x00006de0


	//   ....[20]....
        /*0220*/ 	.word	0x00008910


	//   ....[21]....
        /*0224*/ 	.word	0x00008930


	//   ....[22]....
        /*0228*/ 	.word	0x00008f20


	//   ....[23]....
        /*022c*/ 	.word	0x00008fa0


	//   ....[24]....
        /*0230*/ 	.word	0x0000a730


	//   ....[25]....
        /*0234*/ 	.word	0x0000a960


	//   ....[26]....
        /*0238*/ 	.word	0x0000b700


	//   ....[27]....
        /*023c*/ 	.word	0x0000b820


	//   ....[28]....
        /*0240*/ 	.word	0x0000be70


	//   ....[29]....
        /*0244*/ 	.word	0x0000bee0


	//   ....[30]....
        /*0248*/ 	.word	0x0000ceb0


	//   ....[31]....
        /*024c*/ 	.word	0x0000cee0


	//   ....[32]....
        /*0250*/ 	.word	0x0000cfd0


	//   ....[33]....
        /*0254*/ 	.word	0x0000cfe0


	//   ....[34]....
        /*0258*/ 	.word	0x0000e070


	//   ....[35]....
        /*025c*/ 	.word	0x0000e0b0


	//   ....[36]....
        /*0260*/ 	.word	0x0000e0f0


	//   ....[37]....
        /*0264*/ 	.word	0x0000e130


	//   ....[38]....
        /*0268*/ 	.word	0x0000e170


	//   ....[39]....
        /*026c*/ 	.word	0x0000e190


	//   ....[40]....
        /*0270*/ 	.word	0x0000eb10


	//   ....[41]....
        /*0274*/ 	.word	0x0000eb20


	//   ....[42]....
        /*0278*/ 	.word	0x0000f890


	//   ....[43]....
        /*027c*/ 	.word	0x00010780


	//   ....[44]....
        /*0280*/ 	.word	0x00011140


	//   ....[45]....
        /*0284*/ 	.word	0x00011180


	//   ....[46]....
        /*0288*/ 	.word	0x000111b0


	//   ....[47]....
        /*028c*/ 	.word	0x00011200


	//   ....[48]....
        /*0290*/ 	.word	0x00011290


	//   ....[49]....
        /*0294*/ 	.word	0x000112b0


	//   ....[50]....
        /*0298*/ 	.word	0x00011340


	//   ....[51]....
        /*029c*/ 	.word	0x00011370


	//   ....[52]....
        /*02a0*/ 	.word	0x000113f0


	//   ....[53]....
        /*02a4*/ 	.word	0x00011420


	//   ....[54]....
        /*02a8*/ 	.word	0x000114a0


	//   ....[55]....
        /*02ac*/ 	.word	0x000114d0


	//   ....[56]....
        /*02b0*/ 	.word	0x00011550


	//   ....[57]....
        /*02b4*/ 	.word	0x00011580


	//   ....[58]....
        /*02b8*/ 	.word	0x000115f0


	//   ....[59]....
        /*02bc*/ 	.word	0x00011620


	//   ....[60]....
        /*02c0*/ 	.word	0x00013c20


	//   ....[61]....
        /*02c4*/ 	.word	0x00014260


	//   ....[62]....
        /*02c8*/ 	.word	0x000143d0


	//   ....[63]....
        /*02cc*/ 	.word	0x00014430


	//   ....[64]....
        /*02d0*/ 	.word	0x00014570


	//   ....[65]....
        /*02d4*/ 	.word	0x000145e0


	//   ....[66]....
        /*02d8*/ 	.word	0x000146e0


	//   ....[67]....
        /*02dc*/ 	.word	0x00014750


	//   ....[68]....
        /*02e0*/ 	.word	0x00014850


	//   ....[69]....
        /*02e4*/ 	.word	0x000148c0


	//   ....[70]....
        /*02e8*/ 	.word	0x000149c0


	//   ....[71]....
        /*02ec*/ 	.word	0x00014a30


	//   ....[72]....
        /*02f0*/ 	.word	0x00014b30


	//   ....[73]....
        /*02f4*/ 	.word	0x00014ba0


	//   ....[74]....
        /*02f8*/ 	.word	0x00014ca0


	//   ....[75]....
        /*02fc*/ 	.word	0x00014d00


	//   ....[76]....
        /*0300*/ 	.word	0x00014df0


	//   ....[77]....
        /*0304*/ 	.word	0x00014e40


	//   ....[78]....
        /*0308*/ 	.word	0x00015240


	//----- nvinfo : EIATTR_REG_RECONFIG
	.align		4
.L_691:
        /*030c*/ 	.byte	0x01, 0x54
	.zero		2


	//----- nvinfo : EIATTR_SYSCALL_OFFSETS
	.align		4
        /*0310*/ 	.byte	0x04, 0x46
        /*0312*/ 	.short	(.L_693 - .L_692)


	//   ....[0]....
.L_692:
        /*0314*/ 	.word	0x00001870


	//   ....[1]....
        /*0318*/ 	.word	0x000103f0


	//   ....[2]....
        /*031c*/ 	.word	0x00010530


	//   ....[3]....
        /*0320*/ 	.word	0x00010620


	//   ....[4]....
        /*0324*/ 	.word	0x00010d90


	//----- nvinfo : EIATTR_MBARRIER_INSTR_OFFSETS
	.align		4
.L_693:
        /*0328*/ 	.byte	0x04, 0x39
        /*032a*/ 	.short	(.L_695 - .L_694)


	//   ....[0]....
.L_694:
        /*032c*/ 	.word	0x00000270
        /*0330*/ 	.word	0x000000ff
        /*0334*/ 	.word	0x00030800
        /*0338*/ 	.short	0x0100
        /*033a*/ 	.byte	0x08
	.zero		1


	//   ....[1]....
        /*033c*/ 	.word	0x00000280
        /*0340*/ 	.word	0x000000ff
        /*0344*/ 	.word	0x00030820
        /*0348*/ 	.short	0x0100
        /*034a*/ 	.byte	0x08
	.zero		1


	//   ....[2]....
        /*034c*/ 	.word	0x00000370
        /*0350*/ 	.word	0x000000ff
        /*0354*/ 	.word	0x00030830
        /*0358*/ 	.short	0x0100
        /*035a*/ 	.byte	0x08
	.zero		1


	//   ....[3]....
        /*035c*/ 	.word	0x00000380
        /*0360*/ 	.word	0x000000ff
        /*0364*/ 	.word	0x00030840
        /*0368*/ 	.short	0x0100
        /*036a*/ 	.byte	0x08
	.zero		1


	//   ....[4]....
        /*036c*/ 	.word	0x00000390
        /*0370*/ 	.word	0x000000ff
        /*0374*/ 	.word	0x00030838
        /*0378*/ 	.short	0x0100
        /*037a*/ 	.byte	0x08
	.zero		1


	//   ....[5]....
        /*037c*/ 	.word	0x000003a0
        /*0380*/ 	.word	0x000000ff
        /*0384*/ 	.word	0x00030848
        /*0388*/ 	.short	0x0100
        /*038a*/ 	.byte	0x08
	.zero		1


	//   ....[6]....
        /*038c*/ 	.word	0x000004d0
        /*0390*/ 	.word	0x000000ff
        /*0394*/ 	.word	0x00030850
        /*0398*/ 	.short	0x0100
        /*039a*/ 	.byte	0x08
	.zero		1


	//   ....[7]....
        /*039c*/ 	.word	0x000004e0
        /*03a0*/ 	.word	0x000000ff
        /*03a4*/ 	.word	0x00030860
        /*03a8*/ 	.short	0x0100
        /*03aa*/ 	.byte	0x08
	.zero		1


	//   ....[8]....
        /*03ac*/ 	.word	0x000004f0
        /*03b0*/ 	.word	0x000000ff
        /*03b4*/ 	.word	0x00030858
        /*03b8*/ 	.short	0x0100
        /*03ba*/ 	.byte	0x08
	.zero		1


	//   ....[9]....
        /*03bc*/ 	.word	0x00000500
        /*03c0*/ 	.word	0x000000ff
        /*03c4*/ 	.word	0x00030868
        /*03c8*/ 	.short	0x0100
        /*03ca*/ 	.byte	0x08
	.zero		1


	//   ....[10]....
        /*03cc*/ 	.word	0x000005f0
        /*03d0*/ 	.word	0x000000ff
        /*03d4*/ 	.word	0x00030870
        /*03d8*/ 	.short	0x0100
        /*03da*/ 	.byte	0x06
	.zero		1


	//   ....[11]....
        /*03dc*/ 	.word	0x00000600
        /*03e0*/ 	.word	0x000000ff
        /*03e4*/ 	.word	0x00030880
        /*03e8*/ 	.short	0x0100
        /*03ea*/ 	.byte	0x06
	.zero		1


	//   ....[12]....
        /*03ec*/ 	.word	0x00000610
        /*03f0*/ 	.word	0x000000ff
        /*03f4*/ 	.word	0x00030878
        /*03f8*/ 	.short	0x0100
        /*03fa*/ 	.byte	0x06
	.zero		1


	//   ....[13]....
        /*03fc*/ 	.word	0x00000620
        /*0400*/ 	.word	0x000000ff
        /*0404*/ 	.word	0x00030888
        /*0408*/ 	.short	0x0100
        /*040a*/ 	.byte	0x06
	.zero		1


	//   ....[14]....
        /*040c*/ 	.word	0x00000750
        /*0410*/ 	.word	0x000000ff
        /*0414*/ 	.word	0x00030890
        /*0418*/ 	.short	0x0100
        /*041a*/ 	.byte	0x08
	.zero		1


	//   ....[15]....
        /*041c*/ 	.word	0x00000760
        /*0420*/ 	.word	0x000000ff
        /*0424*/ 	.word	0x000308a0
        /*0428*/ 	.short	0x0100
        /*042a*/ 	.byte	0x08
	.zero		1


	//   ....[16]....
        /*042c*/ 	.word	0x00000770
        /*0430*/ 	.word	0x000000ff
        /*0434*/ 	.word	0x00030898
        /*0438*/ 	.short	0x0100
        /*043a*/ 	.byte	0x08
	.zero		1


	//   ....[17]....
        /*043c*/ 	.word	0x00000780
        /*0440*/ 	.word	0x000000ff
        /*0444*/ 	.word	0x000308a8
        /*0448*/ 	.short	0x0100
        /*044a*/ 	.byte	0x08
	.zero		1


	//   ....[18]....
        /*044c*/ 	.word	0x000008b0
        /*0450*/ 	.word	0x000000ff
        /*0454*/ 	.word	0x000308b0
        /*0458*/ 	.short	0x0100
        /*045a*/ 	.byte	0x08
	.zero		1


	//   ....[19]....
        /*045c*/ 	.word	0x000008c0
        /*0460*/ 	.word	0x000000ff
        /*0464*/ 	.word	0x000308c0
        /*0468*/ 	.short	0x0100
        /*046a*/ 	.byte	0x08
	.zero		1


	//   ....[20]....
        /*046c*/ 	.word	0x000008d0
        /*0470*/ 	.word	0x000000ff
        /*0474*/ 	.word	0x000308b8
        /*0478*/ 	.short	0x0100
        /*047a*/ 	.byte	0x08
	.zero		1


	//   ....[21]....
        /*047c*/ 	.word	0x000008e0
        /*0480*/ 	.word	0x000000ff
        /*0484*/ 	.word	0x000308c8
        /*0488*/ 	.short	0x0100
        /*048a*/ 	.byte	0x08
	.zero		1


	//   ....[22]....
        /*048c*/ 	.word	0x00001890
        /*0490*/ 	.word	0x000000ff
        /*0494*/ 	.word	0x00030800
        /*0498*/ 	.short	0x010a
        /*049a*/ 	.byte	0x39
	.zero		1


	//   ....[23]....
        /*049c*/ 	.word	0x00001920
        /*04a0*/ 	.word	0x000000ff
        /*04a4*/ 	.word	0x00030830
        /*04a8*/ 	.short	0x010a
        /*04aa*/ 	.byte	0x39
	.zero		1


	//   ....[24]....
        /*04ac*/ 	.word	0x000019b0
        /*04b0*/ 	.word	0x000000ff
        /*04b4*/ 	.word	0x00030830
        /*04b8*/ 	.short	0x010a
        /*04ba*/ 	.byte	0x39
	.zero		1


	//   ....[25]....
        /*04bc*/ 	.word	0x00002380
        /*04c0*/ 	.word	0x00000000
        /*04c4*/ 	.word	0x00000000
        /*04c8*/ 	.short	0x0101
        /*04ca*/ 	.byte	0x3f
	.zero		1


	//   ....[26]....
        /*04cc*/ 	.word	0x000048a0
        /*04d0*/ 	.word	0x000000ff
        /*04d4*/ 	.word	0x00030830
        /*04d8*/ 	.short	0x010a
        /*04da*/ 	.byte	0x3d
	.zero		1


	//   ....[27]....
        /*04dc*/ 	.word	0x000048e0
        /*04e0*/ 	.word	0x000000ff
        /*04e4*/ 	.word	0x00030830
        /*04e8*/ 	.short	0x010a
        /*04ea*/ 	.byte	0x3d
	.zero		1


	//   ....[28]....
        /*04ec*/ 	.word	0x00005340
        /*04f0*/ 	.word	0x000000ff
        /*04f4*/ 	.word	0x00030850
        /*04f8*/ 	.short	0x010a
        /*04fa*/ 	.byte	0x0b
	.zero		1


	//   ....[29]....
        /*04fc*/ 	.word	0x00005380
        /*0500*/ 	.word	0x000000ff
        /*0504*/ 	.word	0x00030850
        /*0508*/ 	.short	0x010a
        /*050a*/ 	.byte	0x0b
	.zero		1


	//   ....[30]....
        /*050c*/ 	.word	0x00005700
        /*0510*/ 	.word	0x00000000
        /*0514*/ 	.word	0x00000000
        /*0518*/ 	.short	0x0101
        /*051a*/ 	.byte	0x3f
	.zero		1


	//   ....[31]....
        /*051c*/ 	.word	0x00007200
        /*0520*/ 	.word	0x0000007f
        /*0524*/ 	.word	0x00000000
        /*0528*/ 	.short	0x0101
        /*052a*/ 	.byte	0x3f
	.zero		1


	//   ....[32]....
        /*052c*/ 	.word	0x00007b10
        /*0530*/ 	.word	0x000000ff
        /*0534*/ 	.word	0x00030830
        /*0538*/ 	.short	0x010a
        /*053a*/ 	.byte	0x38
	.zero		1


	//   ....[33]....
        /*053c*/ 	.word	0x00007b50
        /*0540*/ 	.word	0x000000ff
        /*0544*/ 	.word	0x00030830
        /*0548*/ 	.short	0x010a
        /*054a*/ 	.byte	0x38
	.zero		1


	//   ....[34]....
        /*054c*/ 	.word	0x000085b0
        /*0550*/ 	.word	0x000000ff
        /*0554*/ 	.word	0x00030850
        /*0558*/ 	.short	0x010a
        /*055a*/ 	.byte	0x0b
	.zero		1


	//   ....[35]....
        /*055c*/ 	.word	0x000085f0
        /*0560*/ 	.word	0x000000ff
        /*0564*/ 	.word	0x00030850
        /*0568*/ 	.short	0x010a
        /*056a*/ 	.byte	0x0b
	.zero		1


	//   ....[36]....
        /*056c*/ 	.word	0x00009420
        /*0570*/ 	.word	0x00000078
        /*0574*/ 	.word	0x00000000
        /*0578*/ 	.short	0x0101
        /*057a*/ 	.byte	0x3f
	.zero		1


	//   ....[37]....
        /*057c*/ 	.word	0x000094c0
        /*0580*/ 	.word	0x00000078
        /*0584*/ 	.word	0x00000000
        /*0588*/ 	.short	0x0101
        /*058a*/ 	.byte	0x3f
	.zero		1


	//   ....[38]....
        /*058c*/ 	.word	0x00009920
        /*0590*/ 	.word	0x000000ff
        /*0594*/ 	.word	0x00030830
        /*0598*/ 	.short	0x010a
        /*059a*/ 	.byte	0x38
	.zero		1


	//   ....[39]....
        /*059c*/ 	.word	0x00009960
        /*05a0*/ 	.word	0x000000ff
        /*05a4*/ 	.word	0x00030830
        /*05a8*/ 	.short	0x010a
        /*05aa*/ 	.byte	0x38
	.zero		1


	//   ....[40]....
        /*05ac*/ 	.word	0x0000a3c0
        /*05b0*/ 	.word	0x000000ff
        /*05b4*/ 	.word	0x00030850
        /*05b8*/ 	.short	0x010a
        /*05ba*/ 	.byte	0x0b
	.zero		1


	//   ....[41]....
        /*05bc*/ 	.word	0x0000a400
        /*05c0*/ 	.word	0x000000ff
        /*05c4*/ 	.word	0x00030850
        /*05c8*/ 	.short	0x010a
        /*05ca*/ 	.byte	0x0b
	.zero		1


	//   ....[42]....
        /*05cc*/ 	.word	0x0000a760
        /*05d0*/ 	.word	0x00000000
        /*05d4*/ 	.word	0x00000000
        /*05d8*/ 	.short	0x0101
        /*05da*/ 	.byte	0x3f
	.zero		1


	//   ....[43]....
        /*05dc*/ 	.word	0x0000c270
        /*05e0*/ 	.word	0x0000007f
        /*05e4*/ 	.word	0x00000000
        /*05e8*/ 	.short	0x0101
        /*05ea*/ 	.byte	0x3f
	.zero		1


	//   ....[44]....
        /*05ec*/ 	.word	0x0000ce20
        /*05f0*/ 	.word	0x000000ff
        /*05f4*/ 	.word	0x00030850
        /*05f8*/ 	.short	0x010a
        /*05fa*/ 	.byte	0x07
	.zero		1


	//   ....[45]....
        /*05fc*/ 	.word	0x0000ce60
        /*0600*/ 	.word	0x000000ff
        /*0604*/ 	.word	0x00030850
        /*0608*/ 	.short	0x010a
        /*060a*/ 	.byte	0x07
	.zero		1


	//   ....[46]....
        /*060c*/ 	.word	0x0000d2c0
        /*0610*/ 	.word	0x0000000c
        /*0614*/ 	.word	0x00000000
        /*0618*/ 	.short	0x0101
        /*061a*/ 	.byte	0x3f
	.zero		1


	//   ....[47]....
        /*061c*/ 	.word	0x0000e1a0
        /*0620*/ 	.word	0x000000ff
        /*0624*/ 	.word	0x00000000
        /*0628*/ 	.short	0x0101
        /*062a*/ 	.byte	0x04
	.zero		1


	//   ....[48]....
        /*062c*/ 	.word	0x000109a0
        /*0630*/ 	.word	0x000000ff
        /*0634*/ 	.word	0x00030840
        /*0638*/ 	.short	0x010a
        /*063a*/ 	.byte	0x26
	.zero		1


	//   ....[49]....
        /*063c*/ 	.word	0x00011760
        /*0640*/ 	.word	0x000000ff
        /*0644*/ 	.word	0x00030800
        /*0648*/ 	.short	0x0107
        /*064a*/ 	.byte	0x26
	.zero		1


	//   ....[50]....
        /*064c*/ 	.word	0x000117d0
        /*0650*/ 	.word	0x000000ff
        /*0654*/ 	.word	0x00030800
        /*0658*/ 	.short	0x0101
        /*065a*/ 	.byte	0x26
	.zero		1


	//   ....[51]....
        /*065c*/ 	.word	0x000117e0
        /*0660*/ 	.word	0x000000ff
        /*0664*/ 	.word	0x00030820
        /*0668*/ 	.short	0x010a
        /*066a*/ 	.byte	0x26
	.zero		1


	//   ....[52]....
        /*066c*/ 	.word	0x00011bf0
        /*0670*/ 	.word	0x000000ff
        /*0674*/ 	.word	0x00030848
        /*0678*/ 	.short	0x010a
        /*067a*/ 	.byte	0x26
	.zero		1


	//   ....[53]....
        /*067c*/ 	.word	0x00011fa0
        /*0680*/ 	.word	0x000000ff
        /*0684*/ 	.word	0x00030860
        /*0688*/ 	.short	0x010a
        /*068a*/ 	.byte	0x26
	.zero		1


	//   ....[54]....
        /*068c*/ 	.word	0x00012570
        /*0690*/ 	.word	0x000000ff
        /*0694*/ 	.word	0x00030840
        /*0698*/ 	.short	0x010a
        /*069a*/ 	.byte	0x26
	.zero		1


	//   ....[55]....
        /*069c*/ 	.word	0x00012930
        /*06a0*/ 	.word	0x000000ff
        /*06a4*/ 	.word	0x00030868
        /*06a8*/ 	.short	0x010a
        /*06aa*/ 	.byte	0x26
	.zero		1


	//   ....[56]....
        /*06ac*/ 	.word	0x00012f50
        /*06b0*/ 	.word	0x000000ff
        /*06b4*/ 	.word	0x00030848
        /*06b8*/ 	.short	0x010a
        /*06ba*/ 	.byte	0x26
	.zero		1


	//   ....[57]....
        /*06bc*/ 	.word	0x000132f0
        /*06c0*/ 	.word	0x000000ff
        /*06c4*/ 	.word	0x00030860
        /*06c8*/ 	.short	0x010a
        /*06ca*/ 	.byte	0x26
	.zero		1


	//   ....[58]....
        /*06cc*/ 	.word	0x00013750
        /*06d0*/ 	.word	0x00000003
        /*06d4*/ 	.word	0x00030860
        /*06d8*/ 	.short	0x010a
        /*06da*/ 	.byte	0x3f
	.zero		1


	//   ....[59]....
        /*06dc*/ 	.word	0x00013bb0
        /*06e0*/ 	.word	0x00000002
        /*06e4*/ 	.word	0x00030820
        /*06e8*/ 	.short	0x010a
        /*06ea*/ 	.byte	0x3f
	.zero		1


	//   ....[60]....
        /*06ec*/ 	.word	0x00013d50
        /*06f0*/ 	.word	0x00000007
        /*06f4*/ 	.word	0x00000000
        /*06f8*/ 	.short	0x010a
        /*06fa*/ 	.byte	0x3f
	.zero		1


	//   ....[61]....
        /*06fc*/ 	.word	0x00013dc0
        /*0700*/ 	.word	0x00000008
        /*0704*/ 	.word	0x00000000
        /*0708*/ 	.short	0x010a
        /*070a*/ 	.byte	0x3f
	.zero		1


	//   ....[62]....
        /*070c*/ 	.word	0x00013e20
        /*0710*/ 	.word	0x00000007
        /*0714*/ 	.word	0x00000000
        /*0718*/ 	.short	0x010a
        /*071a*/ 	.byte	0x3f
	.zero		1


	//   ....[63]....
        /*071c*/ 	.word	0x00013e50
        /*0720*/ 	.word	0x00000006
        /*0724*/ 	.word	0x00000000
        /*0728*/ 	.short	0x010a
        /*072a*/ 	.byte	0x3f
	.zero		1


	//   ....[64]....
        /*072c*/ 	.word	0x00013ec0
        /*0730*/ 	.word	0x00000003
        /*0734*/ 	.word	0x00030800
        /*0738*/ 	.short	0x010a
        /*073a*/ 	.byte	0x3f
	.zero		1


	//   ....[65]....
        /*073c*/ 	.word	0x00013f20
        /*0740*/ 	.word	0x00000003
        /*0744*/ 	.word	0x00030830
        /*0748*/ 	.short	0x010a
        /*074a*/ 	.byte	0x3f
	.zero		1


	//   ....[66]....
        /*074c*/ 	.word	0x00013f80
        /*0750*/ 	.word	0x0000000f
        /*0754*/ 	.word	0x00030830
        /*0758*/ 	.short	0x010a
        /*075a*/ 	.byte	0x3f
	.zero		1


	//   ....[67]....
        /*075c*/ 	.word	0x00013fe0
        /*0760*/ 	.word	0x00000003
        /*0764*/ 	.word	0x00030850
        /*0768*/ 	.short	0x010a
        /*076a*/ 	.byte	0x3f
	.zero		1


	//   ....[68]....
        /*076c*/ 	.word	0x00014040
        /*0770*/ 	.word	0x00000005
        /*0774*/ 	.word	0x00030830
        /*0778*/ 	.short	0x010a
        /*077a*/ 	.byte	0x3f
	.zero		1


	//   ....[69]....
        /*077c*/ 	.word	0x000140a0
        /*0780*/ 	.word	0x00000003
        /*0784*/ 	.word	0x00030850
        /*0788*/ 	.short	0x010a
        /*078a*/ 	.byte	0x3f
	.zero		1


	//   ....[70]....
        /*078c*/ 	.word	0x00014100
        /*0790*/ 	.word	0x00000005
        /*0794*/ 	.word	0x00030830
        /*0798*/ 	.short	0x010a
        /*079a*/ 	.byte	0x3f
	.zero		1


	//   ....[71]....
        /*079c*/ 	.word	0x00014160
        /*07a0*/ 	.word	0x00000003
        /*07a4*/ 	.word	0x00030850
        /*07a8*/ 	.short	0x010a
        /*07aa*/ 	.byte	0x3f
	.zero		1


	//   ....[72]....
        /*07ac*/ 	.word	0x000141c0
        /*07b0*/ 	.word	0x00000003
        /*07b4*/ 	.word	0x00030850
        /*07b8*/ 	.short	0x010a
        /*07ba*/ 	.byte	0x3f
	.zero		1


	//   ....[73]....
        /*07bc*/ 	.word	0x00014320
        /*07c0*/ 	.word	0x00000003
        /*07c4*/ 	.word	0x00030840
        /*07c8*/ 	.short	0x010a
        /*07ca*/ 	.byte	0x3f
	.zero		1


	//   ....[74]....
        /*07cc*/ 	.word	0x00014e80
        /*07d0*/ 	.word	0x00000003
        /*07d4*/ 	.word	0x00030820
        /*07d8*/ 	.short	0x010a
        /*07da*/ 	.byte	0x3f
	.zero		1


	//   ....[75]....
        /*07dc*/ 	.word	0x00014ee0
        /*07e0*/ 	.word	0x00000003
        /*07e4*/ 	.word	0x00030848
        /*07e8*/ 	.short	0x010a
        /*07ea*/ 	.byte	0x3f
	.zero		1


	//   ....[76]....
        /*07ec*/ 	.word	0x00014f40
        /*07f0*/ 	.word	0x00000003
        /*07f4*/ 	.word	0x00030860
        /*07f8*/ 	.short	0x010a
        /*07fa*/ 	.byte	0x3f
	.zero		1


	//   ....[77]....
        /*07fc*/ 	.word	0x00014fa0
        /*0800*/ 	.word	0x00000003
        /*0804*/ 	.word	0x00030840
        /*0808*/ 	.short	0x010a
        /*080a*/ 	.byte	0x3f
	.zero		1


	//   ....[78]....
        /*080c*/ 	.word	0x00015000
        /*0810*/ 	.word	0x00000003
        /*0814*/ 	.word	0x00030868
        /*0818*/ 	.short	0x010a
        /*081a*/ 	.byte	0x3f
	.zero		1


	//   ....[79]....
        /*081c*/ 	.word	0x00015060
        /*0820*/ 	.word	0x00000003
        /*0824*/ 	.word	0x00030848
        /*0828*/ 	.short	0x010a
        /*082a*/ 	.byte	0x3f
	.zero		1


	//   ....[80]....
        /*082c*/ 	.word	0x000150c0
        /*0830*/ 	.word	0x00000003
        /*0834*/ 	.word	0x00030860
        /*0838*/ 	.short	0x010a
        /*083a*/ 	.byte	0x3f
	.zero		1


	//   ....[81]....
        /*083c*/ 	.word	0x00015110
        /*0840*/ 	.word	0x00000003
        /*0844*/ 	.word	0x00030860
        /*0848*/ 	.short	0x010a
        /*084a*/ 	.byte	0x3f
	.zero		1


	//   ....[82]....
        /*084c*/ 	.word	0x00015160
        /*0850*/ 	.word	0x00000002
        /*0854*/ 	.word	0x00030820
        /*0858*/ 	.short	0x010a
        /*085a*/ 	.byte	0x3f
	.zero		1


	//   ....[83]....
        /*085c*/ 	.word	0x00015300
        /*0860*/ 	.word	0x00000007
        /*0864*/ 	.word	0x00000000
        /*0868*/ 	.short	0x010a
        /*086a*/ 	.byte	0x3f
	.zero		1


	//   ....[84]....
        /*086c*/ 	.word	0x00015350
        /*0870*/ 	.word	0x00000008
        /*0874*/ 	.word	0x00000000
        /*0878*/ 	.short	0x010a
        /*087a*/ 	.byte	0x3f
	.zero		1


	//   ....[85]....
        /*087c*/ 	.word	0x000153a0
        /*0880*/ 	.word	0x00000007
        /*0884*/ 	.word	0x00000000
        /*0888*/ 	.short	0x010a
        /*088a*/ 	.byte	0x3f
	.zero		1


	//----- nvinfo : EIATTR_NUM_MBARRIERS
	.align		4
.L_695:
        /*088c*/ 	.byte	0x03, 0x38
        /*088e*/ 	.short	0x0016


	//----- nvinfo : EIATTR_EXIT_INSTR_OFFSETS
	.align		4
        /*0890*/ 	.byte	0x04, 0x1c
        /*0892*/ 	.short	(.L_697 - .L_696)


	//   ....[0]....
.L_696:
        /*0894*/ 	.word	0x00013ea0


	//----- nvinfo : EIATTR_MAX_THREADS
	.align		4
.L_697:
        /*0898*/ 	.byte	0x04, 0x05
        /*089a*/ 	.short	(.L_699 - .L_698)
.L_698:
        /*089c*/ 	.word	0x00000180
        /*08a0*/ 	.word	0x00000001
        /*08a4*/ 	.word	0x00000001


	//----- nvinfo : EIATTR_CRS_STACK_SIZE
	.align		4
.L_699:
        /*08a8*/ 	.byte	0x04, 0x1e
        /*08aa*/ 	.short	(.L_701 - .L_700)
.L_700:
        /*08ac*/ 	.word	0x00000000


	//----- nvinfo : EIATTR_CBANK_PARAM_SIZE
	.align		4
.L_701:
        /*08b0*/ 	.byte	0x03, 0x19
        /*08b2*/ 	.short	0x0a70


	//----- nvinfo : EIATTR_PARAM_CBANK
	.align		4
        /*08b4*/ 	.byte	0x04, 0x0a
        /*08b6*/ 	.short	(.L_703 - .L_702)
	.align		4
.L_702:
        /*08b8*/ 	.word	index@(.nv.constant0._ZN7cutlass13device_kernelIN5flash11enable_sm90INS1_16FlashAttnFwdSm90INS1_25CollectiveMainloopFwdSm90ILi2EN4cute5tupleIJNS5_1CILi1EEES8_S8_EEENS6_IJNS7_ILi128EEENS7_ILi96EEENS7_ILi192EEEEEELi192ENS_6half_tEfNS_4arch4Sm90ELb0ELb1ELb0ELb0ELb0ELb0ELb0ELb1ELb1ELb1ELb1ELb0EEENS1_21CollectiveEpilogueFwdINS6_IJSA_SC_SB_EEES9_SE_SG_Li256ELb0ELb1ELb1ELb0EEENS1_19SingleTileSchedulerILb0ELb1ELb1ELi128EEEEEEEEEvNT_6ParamsE)
        /*08bc*/ 	.short	0x0210
        /*08be*/ 	.short	0x0a70


	//----- nvinfo : EIATTR_SW_WAR
	.align		4
.L_703:
        /*08c0*/ 	.byte	0x04, 0x36
        /*08c2*/ 	.short	(.L_705 - .L_704)
.L_704:
        /*08c4*/ 	.word	0x00000008
.L_705:


//--------------------- .nv.info._ZN7cutlass13device_kernelIN5flash11enable_sm90INS1_16FlashAttnFwdSm90INS1_25CollectiveMainloopFwdSm90ILi2EN4cute5tupleIJNS5_1CILi1EEES8_S8_EEENS6_IJNS7_ILi128EEENS7_ILi96EEENS7_ILi192EEEEEELi192ENS_6half_tEfNS_4arch4Sm90ELb0ELb1ELb0ELb1ELb0ELb0ELb0ELb1ELb1ELb1ELb1ELb0EEENS1_21CollectiveEpilogueFwdINS6_IJSA_SC_SB_EEES9_SE_SG_Li256ELb1ELb1ELb1ELb0EEENS1_36VarlenDynamicPersistentTileSchedulerILi128ELi96ELi256ELi128ELb1ELb1ELb1ELb1ELb0ELb1EEEEEEEEEvNT_6ParamsE --------------------------
	.section	.nv.info._ZN7cutlass13device_kernelIN5flash11enable_sm90INS1_16FlashAttnFwdSm90INS1_25CollectiveMainloopFwdSm90ILi2EN4cute5tupleIJNS5_1CILi1EEES8_S8_EEENS6_IJNS7_ILi128EEENS7_ILi96EEENS7_ILi192EEEEEELi192ENS_6half_tEfNS_4arch4Sm90ELb0ELb1ELb0ELb1ELb0ELb0ELb0ELb1ELb1ELb1ELb1ELb0EEENS1_21CollectiveEpilogueFwdINS6_IJSA_SC_SB_EEES9_SE_SG_Li256ELb1ELb1ELb1ELb0EEENS1_36VarlenDynamicPersistentTileSchedulerILi128ELi96ELi256ELi128ELb1ELb1ELb1ELb1ELb0ELb1EEEEEEEEEvNT_6ParamsE,"",@"SHT_CUDA_INFO"
	.sectionflags	@""
	.align	4


	//----- nvinfo : EIATTR_CUDA_API_VERSION
	.align		4
        /*0000*/ 	.byte	0x04, 0x37
        /*0002*/ 	.short	(.L_707 - .L_706)
.L_706:
        /*0004*/ 	.word	0x00000082


	//----- nvinfo : EIATTR_KPARAM_INFO
	.align		4
.L_707:
        /*0008*/ 	.byte	0x04, 0x17
        /*000a*/ 	.short	(.L_709 - .L_708)
.L_708:
        /*000c*/ 	.word	0x00000000
        /*0010*/ 	.short	0x0000
        /*0012*/ 	.short	0x0070
        /*0014*/ 	.byte	0x00, 0xf0, 0x01, 0x2a


	//----- nvinfo : EIATTR_SPARSE_MMA_MASK
	.align		4
.L_709:
        /*0018*/ 	.byte	0x03, 0x50
        /*001a*/ 	.short	0x0000


	//----- nvinfo : EIATTR_MAXREG_COUNT
	.align		4
        /*001c*/ 	.byte	0x03, 0x1b
        /*001e*/ 	.short	0x00a8


	//----- nvinfo : EIATTR_NUM_BARRIERS
	.align		4
        /*0020*/ 	.byte	0x02, 0x4c
        /*0022*/ 	.byte	0x09
	.zero		1


	//----- nvinfo : EIATTR_EXTERNS
	.align		4
        /*0024*/ 	.byte	0x04, 0x0f
        /*0026*/ 	.short	(.L_711 - .L_710)


	//   ....[0]....
	.align		4
.L_710:
        /*0028*/ 	.word	index@(__assertfail)


	//----- nvinfo : EIATTR_ANNOTATIONS
	.align		4
.L_711:
        /*002c*/ 	.byte	0x04, 0x55
        /*002e*/ 	.short	(.L_713 - .L_712)


	//   ....[0]....
.L_712:
        /* <DEDUP_REMOVED lines=79> */


	//----- nvinfo : EIATTR_MERCURY_ISA_VERSION
	.align		4
.L_713:
        /*0510*/ 	.byte	0x03, 0x5f
        /*0512*/ 	.short	0x0101


	//----- nvinfo : EIATTR_UNUSED_LOAD_BYTE_OFFSET
	.align		4
        /*0514*/ 	.byte	0x04, 0x44
        /*0516*/ 	.short	(.L_715 - .L_714)


	//   ....[0]....
.L_714:
        /*0518*/ 	.word	0x00000a10
        /*051c*/ 	.word	0x0000fff0


	//   ....[1]....
        /*0520*/ 	.word	0x0000e400
        /*0524*/ 	.word	0x0000fff0


	//----- nvinfo : EIATTR_INT_WARP_WIDE_INSTR_OFFSETS
	.align		4
.L_715:
        /*0528*/ 	.byte	0x04, 0x31
        /*052a*/ 	.short	(.L_717 - .L_716)


	//   ....[0]....
.L_716:
        /*052c*/ 	.word	0x00000130


	//   ....[1]....
        /*0530*/ 	.word	0x00000170


	//   ....[2]....
        /*0534*/ 	.word	0x000001e0


	//   ....[3]....
        /*0538*/ 	.word	0x00013fc0


	//   ....[4]....
        /*053c*/ 	.word	0x00014060


	//   ....[5]....
        /*0540*/ 	.word	0x00017ed0


	//   ....[6]....
        /*0544*/ 	.word	0x00017f40


	//----- nvinfo : EIATTR_COOP_GROUP_MASK_REGIDS
	.align		4
.L_717:
        /*0548*/ 	.byte	0x04, 0x29
        /*054a*/ 	.short	(.L_719 - .L_718)


	//   ....[0]....
.L_718:
        /*054c*/ 	.word	0xffffffff


	//   ....[1]....
        /*0550*/ 	.word	0xffffffff


	//   ....[2]....
        /*0554*/ 	.word	0xffffffff


	//   ....[3]....
        /*0558*/ 	.word	0xffffffff


	//   ....[4]....
        /*055c*/ 	.word	0xffffffff


	//   ....[5]....
        /*0560*/ 	.word	0xffffffff


	//   ....[6]....
        /*0564*/ 	.word	0xffffffff


	//   ....[7]....
        /*0568*/ 	.word	0xffffffff


	//   ....[8]....
        /*056c*/ 	.word	0xffffffff


	//   ....[9]....
        /*0570*/ 	.word	0xffffffff


	//   ....[10]....
        /*0574*/ 	.word	0xffffffff


	//   ....[11]....
        /*0578*/ 	.word	0xffffffff


	//   ....[12]....
        /*057c*/ 	.word	0xffffffff


	//   ....[13]....
        /*0580*/ 	.word	0xffffffff


	//   ....[14]....
        /*0584*/ 	.word	0xffffffff


	//   ....[15]....
        /*0588*/ 	.word	0xffffffff


	//   ....[16]....
        /*058c*/ 	.word	0xffffffff


	//   ....[17]....
        /*0590*/ 	.word	0xffffffff


	//   ....[18]....
        /*0594*/ 	.word	0xffffffff


	//   ....[19]....
        /*0598*/ 	.word	0xffffffff


	//   ....[20]....
        /*059c*/ 	.word	0xffffffff


	//   ....[21]....
        /*05a0*/ 	.word	0xffffffff


	//   ....[22]....
        /*05a4*/ 	.word	0xffffffff


	//   ....[23]....
        /*05a8*/ 	.word	0xffffffff


	//   ....[24]....
        /*05ac*/ 	.word	0xffffffff


	//   ....[25]....
        /*05b0*/ 	.word	0xffffffff


	//   ....[26]....
        /*05b4*/ 	.word	0xffffffff


	//   ....[27]....
        /*05b8*/ 	.word	0xffffffff


	//   ....[28]....
        /*05bc*/ 	.word	0xffffffff


	//   ....[29]....
        /*05c0*/ 	.word	0xffffffff


	//   ....[30]....
        /*05c4*/ 	.word	0xffffffff


	//   ....[31]....
        /*05c8*/ 	.word	0xffffffff


	//   ....[32]....
        /*05cc*/ 	.word	0xffffffff


	//   ....[33]....
        /*05d0*/ 	.word	0xffffffff


	//   ....[34]....
        /*05d4*/ 	.word	0xffffffff


	//   ....[35]....
        /*05d8*/ 	.word	0xffffffff


	//   ....[36]....
        /*05dc*/ 	.word	0xffffffff


	//   ....[37]....
        /*05e0*/ 	.word	0xffffffff


	//   ....[38]....
        /*05e4*/ 	.word	0xffffffff


	//   ....[39]....
        /*05e8*/ 	.word	0xffffffff


	//   ....[40]....
        /*05ec*/ 	.word	0xffffffff


	//   ....[41]....
        /*05f0*/ 	.word	0xffffffff


	//   ....[42]....
        /*05f4*/ 	.word	0xffffffff


	//   ....[43]....
        /*05f8*/ 	.word	0xffffffff


	//   ....[44]....
        /*05fc*/ 	.word	0xffffffff


	//   ....[45]....
        /*0600*/ 	.word	0xffffffff


	//   ....[46]....
        /*0604*/ 	.word	0xffffffff


	//   ....[47]....
        /*0608*/ 	.word	0xffffffff


	//   ....[48]....
        /*060c*/ 	.word	0xffffffff


	//   ....[49]....
        /*0610*/ 	.word	0xffffffff


	//   ....[50]....
        /*0614*/ 	.word	0xffffffff


	//   ....[51]....
        /*0618*/ 	.word	0xffffffff


	//   ....[52]....
        /*061c*/ 	.word	0xffffffff


	//   ....[53]....
        /*0620*/ 	.word	0xffffffff


	//   ....[54]....
        /*0624*/ 	.word	0xffffffff


	//   ....[55]....
        /*0628*/ 	.word	0xffffffff


	//   ....[56]....
        /*062c*/ 	.word	0xffffffff


	//   ....[57]....
        /*0630*/ 	.word	0xffffffff


	//   ....[58]....
        /*0634*/ 	.word	0xffffffff


	//   ....[59]....
        /*0638*/ 	.word	0xffffffff


	//   ....[60]....
        /*063c*/ 	.word	0xffffffff


	//   ....[61]....
        /*0640*/ 	.word	0xffffffff


	//   ....[62]....
        /*0644*/ 	.word	0xffffffff


	//   ....[63]....
        /*0648*/ 	.word	0xffffffff


	//   ....[64]....
        /*064c*/ 	.word	0xffffffff


	//   ....[65]....
        /*0650*/ 	.word	0xffffffff


	//   ....[66]....
        /*0654*/ 	.word	0xffffffff


	//   ....[67]....
        /*0658*/ 	.word	0xffffffff


	//   ....[68]....
        /*065c*/ 	.word	0xffffffff


	//   ....[69]....
        /*0660*/ 	.word	0xffffffff


	//   ....[70]....
        /*0664*/ 	.word	0xffffffff


	//   ....[71]....
        /*0668*/ 	.word	0xffffffff


	//   ....[72]....
        /*066c*/ 	.word	0xffffffff


	//   ....[73]....
        /*0670*/ 	.word	0xffffffff


	//   ....[74]....
        /*0674*/ 	.word	0xffffffff


	//   ....[75]....
        /*0678*/ 	.word	0xffffffff


	//   ....[76]....
        /*067c*/ 	.word	0xffffffff


	//   ....[77]....
        /*0680*/ 	.word	0xffffffff


	//   ....[78]....
        /*0684*/ 	.word	0xffffffff


	//   ....[79]....
        /*0688*/ 	.word	0xffffffff


	//   ....[80]....
        /*068c*/ 	.word	0xffffffff


	//   ....[81]....
        /*0690*/ 	.word	0xffffffff


	//   ....[82]....
        /*0694*/ 	.word	0xffffffff


	//   ....[83]....
        /*0698*/ 	.word	0xffffffff


	//   ....[84]....
        /*069c*/ 	.word	0xffffffff


	//   ....[85]....
        /*06a0*/ 	.word	0xffffffff


	//   ....[86]....
        /*06a4*/ 	.word	0xffffffff


	//   ....[87]....
        /*06a8*/ 	.word	0xffffffff


	//   ....[88]....
        /*06ac*/ 	.word	0xffffffff


	//   ....[89]....
        /*06b0*/ 	.word	0xffffffff


	//   ....[90]....
        /*06b4*/ 	.word	0xffffffff


	//   ....[91]....
        /*06b8*/ 	.word	0xffffffff


	//   ....[92]....
        /*06bc*/ 	.word	0xffffffff


	//   ....[93]....
        /*06c0*/ 	.word	0xffffffff


	//   ....[94]....
        /*06c4*/ 	.word	0xffffffff


	//   ....[95]....
        /*06c8*/ 	.word	0xffffffff


	//   ....[96]....
        /*06cc*/ 	.word	0xffffffff


	//   ....[97]....
        /*06d0*/ 	.word	0xffffffff


	//   ....[98]....
        /*06d4*/ 	.word	0xffffffff


	//   ....[99]....
        /*06d8*/ 	.word	0xffffffff


	//   ....[100]....
        /*06dc*/ 	.word	0xffffffff


	//   ....[101]....
        /*06e0*/ 	.word	0xffffffff


	//   ....[102]....
        /*06e4*/ 	.word	0xffffffff


	//   ....[103]....
        /*06e8*/ 	.word	0xffffffff


	//   ....[104]....
        /*06ec*/ 	.word	0xffffffff


	//   ....[105]....
        /*06f0*/ 	.word	0xffffffff


	//   ....[106]....
        /*06f4*/ 	.word	0xffffffff


	//   ....[107]....
        /*06f8*/ 	.word	0xffffffff


	//   ....[108]....
        /*06fc*/ 	.word	0xffffffff


	//   ....[109]....
        /*0700*/ 	.word	0xffffffff


	//   ....[110]....
        /*0704*/ 	.word	0xffffffff


	//   ....[111]....
        /*0708*/ 	.word	0x0500000f


	//   ....[112]....
        /*070c*/ 	.word	0x0500000f


	//   ....[113]....
        /*0710*/ 	.word	0x0500000f


	//   ....[114]....
        /*0714*/ 	.word	0x0500000f


	//   ....[115]....
        /*0718*/ 	.word	0x0500000f


	//   ....[116]....
        /*071c*/ 	.word	0x0500000f


	//   ....[117]....
        /*0720*/ 	.word	0x0500000f


	//   ....[118]....
        /*0724*/ 	.word	0x0500000f


	//   ....[119]....
        /*0728*/ 	.word	0x0500000f


	//   ....[120]....
        /*072c*/ 	.word	0x0500000f


	//   ....[121]....
        /*0730*/ 	.word	0x0500000f


	//   ....[122]....
        /*0734*/ 	.word	0x0500000f


	//   ....[123]....
        /*0738*/ 	.word	0x0500000f


	//   ....[124]....
        /*073c*/ 	.word	0x0500000f


	//   ....[125]....
        /*0740*/ 	.word	0x0500000f


	//   ....[126]....
        /*0744*/ 	.word	0x0500000f


	//   ....[127]....
        /*0748*/ 	.word	0x0500000f


	//   ....[128]....
        /*074c*/ 	.word	0x0500000f


	//   ....[129]....
        /*0750*/ 	.word	0x0500000f


	//   ....[130]....
        /*0754*/ 	.word	0x0500000f


	//   ....[131]....
        /*0758*/ 	.word	0x0500000f


	//   ....[132]....
        /*075c*/ 	.word	0x0500000f


	//   ....[133]....
        /*0760*/ 	.word	0x0500000f


	//   ....[134]....
        /*0764*/ 	.word	0x0500000f


	//   ....[135]....
        /*0768*/ 	.word	0x0500000f


	//   ....[136]....
        /*076c*/ 	.word	0x0500000f


	//   ....[137]....
        /*0770*/ 	.word	0x0500000f


	//   ....[138]....
        /*0774*/ 	.word	0x0500000f


	//   ....[139]....
        /*0778*/ 	.word	0x0500000f


	//   ....[140]....
        /*077c*/ 	.word	0x0500000f


	//   ....[141]....
        /*0780*/ 	.word	0x0500000f


	//   ....[142]....
        /*0784*/ 	.word	0x0500000f


	//   ....[143]....
        /*0788*/ 	.word	0x0500000f


	//   ....[144]....
        /*078c*/ 	.word	0x0500000f


	//   ....[145]....
        /*0790*/ 	.word	0x0500000f


	//   ....[146]....
        /*0794*/ 	.word	0x0500000f


	//----- nvinfo : EIATTR_COOP_GROUP_INSTR_OFFSETS
	.align		4
.L_719:
        /*0798*/ 	.byte	0x04, 0x28
        /*079a*/ 	.short	(.L_721 - .L_720)


	//   ....[0]....
.L_720:
        /*079c*/ 	.word	0x00000060


	//   ....[1]....
        /*07a0*/ 	.word	0x00000140


	//   ....[2]....
        /*07a4*/ 	.word	0x00000190


	//   ....[3]....
        /*07a8*/ 	.word	0x000003c0


	//   ....[4]....
        /*07ac*/ 	.word	0x00000520


	//   ....[5]....
        /*07b0*/ 	.word	0x00000640


	//   ....[6]....
        /*07b4*/ 	.word	0x000007a0


	//   ....[7]....
        /*07b8*/ 	.word	0x00002170


	//   ....[8]....
        /*07bc*/ 	.word	0x00002940


	//   ....[9]....
        /*07c0*/ 	.word	0x00002de0


	//   ....[10]....
        /*07c4*/ 	.word	0x00003b70


	//   ....[11]....
        /*07c8*/ 	.word	0x00003c80


	//   ....[12]....
        /*07cc*/ 	.word	0x00004360


	//   ....[13]....
        /*07d0*/ 	.word	0x00004410


	//   ....[14]....
        /*07d4*/ 	.word	0x00005f10


	//   ....[15]....
        /*07d8*/ 	.word	0x00006970


	//   ....[16]....
        /*07dc*/ 	.word	0x00006ff0


	//   ....[17]....
        /*07e0*/ 	.word	0x00007110


	//   ....[18]....
        /*07e4*/ 	.word	0x00007720


	//   ....[19]....
        /*07e8*/ 	.word	0x00007780


	//   ....[20]....
        /*07ec*/ 	.word	0x00009200


	//   ....[21]....
        /*07f0*/ 	.word	0x00009230


	//   ....[22]....
        /*07f4*/ 	.word	0x000095b0


	//   ....[23]....
        /*07f8*/ 	.word	0x00009610


	//   ....[24]....
        /*07fc*/ 	.word	0x0000b080


	//   ....[25]....
        /*0800*/ 	.word	0x0000baf0


	//   ....[26]....
        /*0804*/ 	.word	0x0000c190


	//   ....[27]....
        /*0808*/ 	.word	0x0000c2b0


	//   ....[28]....
        /*080c*/ 	.word	0x0000c880


	//   ....[29]....
        /*0810*/ 	.word	0x0000c8f0


	//   ....[30]....
        /*0814*/ 	.word	0x0000d930


	//   ....[31]....
        /*0818*/ 	.word	0x0000d970


	//   ....[32]....
        /*081c*/ 	.word	0x0000daa0


	//   ....[33]....
        /*0820*/ 	.word	0x0000dac0


	//   ....[34]....
        /*0824*/ 	.word	0x0000f2d0


	//   ....[35]....
        /*0828*/ 	.word	0x0000f2e0


	//   ....[36]....
        /*082c*/ 	.word	0x0000f2f0


	//   ....[37]....
        /*0830*/ 	.word	0x0000f300


	//   ....[38]....
        /*0834*/ 	.word	0x0000fbc0


	//   ....[39]....
        /*0838*/ 	.word	0x0000fbf0


	//   ....[40]....
        /*083c*/ 	.word	0x0000fd30


	//   ....[41]....
        /*0840*/ 	.word	0x0000fd50


	//   ....[42]....
        /*0844*/ 	.word	0x0000fe60


	//   ....[43]....
        /*0848*/ 	.word	0x0000fe80


	//   ....[44]....
        /*084c*/ 	.word	0x0000ffa0


	//   ....[45]....
        /*0850*/ 	.word	0x0000ffc0


	//   ....[46]....
        /*0854*/ 	.word	0x00010490


	//   ....[47]....
        /*0858*/ 	.word	0x000104a0


	//   ....[48]....
        /*085c*/ 	.word	0x00010af0


	//   ....[49]....
        /*0860*/ 	.word	0x00010b00


	//   ....[50]....
        /*0864*/ 	.word	0x00011bc0


	//   ....[51]....
        /*0868*/ 	.word	0x00011bf0


	//   ....[52]....
        /*086c*/ 	.word	0x00011d10


	//   ....[53]....
        /*0870*/ 	.word	0x00011d30


	//   ....[54]....
        /*0874*/ 	.word	0x00011e40


	//   ....[55]....
        /*0878*/ 	.word	0x00011e60


	//   ....[56]....
        /*087c*/ 	.word	0x00011f80


	//   ....[57]....
        /*0880*/ 	.word	0x00011fa0


	//   ....[58]....
        /*0884*/ 	.word	0x00012150


	//   ....[59]....
        /*0888*/ 	.word	0x00012370


	//   ....[60]....
        /*088c*/ 	.word	0x000123a0


	//   ....[61]....
        /*0890*/ 	.word	0x000123d0


	//   ....[62]....
        /*0894*/ 	.word	0x00012400


	//   ....[63]....
        /*0898*/ 	.word	0x00012430


	//   ....[64]....
        /*089c*/ 	.word	0x00012460


	//   ....[65]....
        /*08a0*/ 	.word	0x00012610


	//   ....[66]....
        /*08a4*/ 	.word	0x00012640


	//   ....[67]....
        /*08a8*/ 	.word	0x00012670


	//   ....[68]....
        /*08ac*/ 	.word	0x000126a0


	//   ....[69]....
        /*08b0*/ 	.word	0x000126d0


	//   ....[70]....
        /*08b4*/ 	.word	0x00012700


	//   ....[71]....
        /*08b8*/ 	.word	0x000127a0


	//   ....[72]....
        /*08bc*/ 	.word	0x000127d0


	//   ....[73]....
        /*08c0*/ 	.word	0x000127e0


	//   ....[74]....
        /*08c4*/ 	.word	0x00012810


	//   ....[75]....
        /*08c8*/ 	.word	0x000145b0


	//   ....[76]....
        /*08cc*/ 	.word	0x000151d0


	//   ....[77]....
        /*08d0*/ 	.word	0x000151f0


	//   ....[78]....
        /*08d4*/ 	.word	0x00015200


	//   ....[79]....
        /*08d8*/ 	.word	0x00015230


	//   ....[80]....
        /*08dc*/ 	.word	0x00015350


	//   ....[81]....
        /*08e0*/ 	.word	0x00015360


	//   ....[82]....
        /*08e4*/ 	.word	0x00015400


	//   ....[83]....
        /*08e8*/ 	.word	0x00015410


	//   ....[84]....
        /*08ec*/ 	.word	0x000154b0


	//   ....[85]....
        /*08f0*/ 	.word	0x000154c0


	//   ....[86]....
        /*08f4*/ 	.word	0x00015560


	//   ....[87]....
        /*08f8*/ 	.word	0x00015570


	//   ....[88]....
        /*08fc*/ 	.word	0x000155f0


	//   ....[89]....
        /*0900*/ 	.word	0x00015620


	//   ....[90]....
        /*0904*/ 	.word	0x00015670


	//   ....[91]....
        /*0908*/ 	.word	0x000156b0


	//   ....[92]....
        /*090c*/ 	.word	0x00018730


	//   ....[93]....
        /*0910*/ 	.word	0x000187b0


	//   ....[94]....
        /*0914*/ 	.word	0x000187e0


	//   ....[95]....
        /*0918*/ 	.word	0x000187f0


	//   ....[96]....
        /*091c*/ 	.word	0x00018820


	//   ....[97]....
        /*0920*/ 	.word	0x00018850


	//   ....[98]....
        /*0924*/ 	.word	0x00018880


	//   ....[99]....
        /*0928*/ 	.word	0x000188b0


	//   ....[100]....
        /*092c*/ 	.word	0x00018a80


	//   ....[101]....
        /*0930*/ 	.word	0x00018ab0


	//   ....[102]....
        /*0934*/ 	.word	0x00018ae0


	//   ....[103]....
        /*0938*/ 	.word	0x00018b10


	//   ....[104]....
        /*093c*/ 	.word	0x00018b40


	//   ....[105]....
        /*0940*/ 	.word	0x00018b70


	//   ....[106]....
        /*0944*/ 	.word	0x00018c40


	//   ....[107]....
        /*0948*/ 	.word	0x00018c60


	//   ....[108]....
        /*094c*/ 	.word	0x00018c70


	//   ....[109]....
        /*0950*/ 	.word	0x00018cf0


	//   ....[110]....
        /*0954*/ 	.word	0x00019840


	//   ....[111]....
        /*0958*/ 	.word	0x00019ef0


	//   ....[112]....
        /*095c*/ 	.word	0x0001a0d0


	//   ....[113]....
        /*0960*/ 	.word	0x0001a120


	//   ....[114]....
        /*0964*/ 	.word	0x0001a250


	//   ....[115]....
        /*0968*/ 	.word	0x0001a2a0


	//   ....[116]....
        /*096c*/ 	.word	0x0001a3e0


	//   ....[117]....
        /*0970*/ 	.word	0x0001a450


	//   ....[118]....
        /*0974*/ 	.word	0x0001a580


	//   ....[119]....
        /*0978*/ 	.word	0x0001a5d0


	//   ....[120]....
        /*097c*/ 	.word	0x0001a700


	//   ....[121]....
        /*0980*/ 	.word	0x0001a750


	//   ....[122]....
        /*0984*/ 	.word	0x0001a880


	//   ....[123]....
        /*0988*/ 	.word	0x0001a8d0


	//   ....[124]....
        /*098c*/ 	.word	0x0001a9e0


	//   ....[125]....
        /*0990*/ 	.word	0x0001aa50


	//   ....[126]....
        /*0994*/ 	.word	0x0001ab60


	//   ....[127]....
        /*0998*/ 	.word	0x0001abb0


	//   ....[128]....
        /*099c*/ 	.word	0x0001aee0


	//   ....[129]....
        /*09a0*/ 	.word	0x0001af80


	//   ....[130]....
        /*09a4*/ 	.word	0x0001b120


	//   ....[131]....
        /*09a8*/ 	.word	0x0001b1a0


	//   ....[132]....
        /*09ac*/ 	.word	0x0001b220


	//   ....[133]....
        /*09b0*/ 	.word	0x0001b2a0


	//   ....[134]....
        /*09b4*/ 	.word	0x0001b320


	//   ....[135]....
        /*09b8*/ 	.word	0x0001b3b0


	//   ....[136]....
        /*09bc*/ 	.word	0x0001b450


	//   ....[137]....
        /*09c0*/ 	.word	0x0001b500


	//   ....[138]....
        /*09c4*/ 	.word	0x0001b580


	//   ....[139]....
        /*09c8*/ 	.word	0x0001b600


	//   ....[140]....
        /*09cc*/ 	.word	0x0001b680


	//   ....[141]....
        /*09d0*/ 	.word	0x0001b710


	//   ....[142]....
        /*09d4*/ 	.word	0x0001b790


	//   ....[143]....
        /*09d8*/ 	.word	0x0001b840


	//   ....[144]....
        /*09dc*/ 	.word	0x0001b890


	//   ....[145]....
        /*09e0*/ 	.word	0x0001b950


	//   ....[146]....
        /*09e4*/ 	.word	0x0001ba80


	//----- nvinfo : EIATTR_REG_RECONFIG
	.align		4
.L_721:
        /*09e8*/ 	.byte	0x01, 0x54
	.zero		2


	//----- nvinfo : EIATTR_SYSCALL_OFFSETS
	.align		4
        /*09ec*/ 	.byte	0x04, 0x46
        /*09ee*/ 	.short	(.L_723 - .L_722)


	//   ....[0]....
.L_722:
        /*09f0*/ 	.word	0x000022f0


	//   ....[1]....
        /*09f4*/ 	.word	0x000141d0


	//   ....[2]....
        /*09f8*/ 	.word	0x00014320


	//   ....[3]....
        /*09fc*/ 	.word	0x00014410


	//   ....[4]....
        /*0a00*/ 	.word	0x00014cf0


	//----- nvinfo : EIATTR_MBARRIER_INSTR_OFFSETS
	.align		4
.L_723:
        /*0a04*/ 	.byte	0x04, 0x39
        /*0a06*/ 	.short	(.L_725 - .L_724)


	//   ....[0]....
.L_724:
        /*0a08*/ 	.word	0x00000270
        /*0a0c*/ 	.word	0x000000ff
        /*0a10*/ 	.word	0x00030800
        /*0a14*/ 	.short	0x0100
        /*0a16*/ 	.byte	0x08
	.zero		1


	//   ....[1]....
        /*0a18*/ 	.word	0x00000280
        /*0a1c*/ 	.word	0x000000ff
        /*0a20*/ 	.word	0x00030820
        /*0a24*/ 	.short	0x0100
        /*0a26*/ 	.byte	0x08
	.zero		1


	//   ....[2]....
        /*0a28*/ 	.word	0x00000370
        /*0a2c*/ 	.word	0x000000ff
        /*0a30*/ 	.word	0x00030830
        /*0a34*/ 	.short	0x0100
        /*0a36*/ 	.byte	0x08
	.zero		1


	//   ....[3]....
        /*0a38*/ 	.word	0x00000380
        /*0a3c*/ 	.word	0x000000ff
        /*0a40*/ 	.word	0x00030840
        /*0a44*/ 	.short	0x0100
        /*0a46*/ 	.byte	0x08
	.zero		1


	//   ....[4]....
        /*0a48*/ 	.word	0x00000390
        /*0a4c*/ 	.word	0x000000ff
        /*0a50*/ 	.word	0x00030838
        /*0a54*/ 	.short	0x0100
        /*0a56*/ 	.byte	0x08
	.zero		1


	//   ....[5]....
        /*0a58*/ 	.word	0x000003a0
        /*0a5c*/ 	.word	0x000000ff
        /*0a60*/ 	.word	0x00030848
        /*0a64*/ 	.short	0x0100
        /*0a66*/ 	.byte	0x08
	.zero		1


	//   ....[6]....
        /*0a68*/ 	.word	0x000004d0
        /*0a6c*/ 	.word	0x000000ff
        /*0a70*/ 	.word	0x00030850
        /*0a74*/ 	.short	0x0100
        /*0a76*/ 	.byte	0x08
	.zero		1


	//   ....[7]....
        /*0a78*/ 	.word	0x000004e0
        /*0a7c*/ 	.word	0x000000ff
        /*0a80*/ 	.word	0x00030860
        /*0a84*/ 	.short	0x0100
        /*0a86*/ 	.byte	0x08
	.zero		1


	//   ....[8]....
        /*0a88*/ 	.word	0x000004f0
        /*0a8c*/ 	.word	0x000000ff
        /*0a90*/ 	.word	0x00030858
        /*0a94*/ 	.short	0x0100
        /*0a96*/ 	.byte	0x08
	.zero		1


	//   ....[9]....
        /*0a98*/ 	.word	0x00000500
        /*0a9c*/ 	.word	0x000000ff
        /*0aa0*/ 	.word	0x00030868
        /*0aa4*/ 	.short	0x0100
        /*0aa6*/ 	.byte	0x08
	.zero		1


	//   ....[10]....
        /*0aa8*/ 	.word	0x000005f0
        /*0aac*/ 	.word	0x000000ff
        /*0ab0*/ 	.word	0x00030870
        /*0ab4*/ 	.short	0x0100
        /*0ab6*/ 	.byte	0x06
	.zero		1


	//   ....[11]....
        /*0ab8*/ 	.word	0x00000600
        /*0abc*/ 	.word	0x000000ff
        /*0ac0*/ 	.word	0x00030880
        /*0ac4*/ 	.short	0x0100
        /*0ac6*/ 	.byte	0x06
	.zero		1


	//   ....[12]....
        /*0ac8*/ 	.word	0x00000610
        /*0acc*/ 	.word	0x000000ff
        /*0ad0*/ 	.word	0x00030878
        /*0ad4*/ 	.short	0x0100
        /*0ad6*/ 	.byte	0x06
	.zero		1


	//   ....[13]....
        /*0ad8*/ 	.word	0x00000620
        /*0adc*/ 	.word	0x000000ff
        /*0ae0*/ 	.word	0x00030888
        /*0ae4*/ 	.short	0x0100
        /*0ae6*/ 	.byte	0x06
	.zero		1


	//   ....[14]....
        /*0ae8*/ 	.word	0x00000750
        /*0aec*/ 	.word	0x000000ff
        /*0af0*/ 	.word	0x00030890
        /*0af4*/ 	.short	0x0100
        /*0af6*/ 	.byte	0x08
	.zero		1


	//   ....[15]....
        /*0af8*/ 	.word	0x00000760
        /*0afc*/ 	.word	0x000000ff
        /*0b00*/ 	.word	0x000308a0
        /*0b04*/ 	.short	0x0100
        /*0b06*/ 	.byte	0x08
	.zero		1


	//   ....[16]....
        /*0b08*/ 	.word	0x00000770
        /*0b0c*/ 	.word	0x000000ff
        /*0b10*/ 	.word	0x00030898
        /*0b14*/ 	.short	0x0100
        /*0b16*/ 	.byte	0x08
	.zero		1


	//   ....[17]....
        /*0b18*/ 	.word	0x00000780
        /*0b1c*/ 	.word	0x000000ff
        /*0b20*/ 	.word	0x000308a8
        /*0b24*/ 	.short	0x0100
        /*0b26*/ 	.byte	0x08
	.zero		1


	//   ....[18]....
        /*0b28*/ 	.word	0x000008b0
        /*0b2c*/ 	.word	0x000000ff
        /*0b30*/ 	.word	0x000308b0
        /*0b34*/ 	.short	0x0100
        /*0b36*/ 	.byte	0x08
	.zero		1


	//   ....[19]....
        /*0b38*/ 	.word	0x000008c0
        /*0b3c*/ 	.word	0x000000ff
        /*0b40*/ 	.word	0x000308c0
        /*0b44*/ 	.short	0x0100
        /*0b46*/ 	.byte	0x08
	.zero		1


	//   ....[20]....
        /*0b48*/ 	.word	0x000008d0
        /*0b4c*/ 	.word	0x000000ff
        /*0b50*/ 	.word	0x000308b8
        /*0b54*/ 	.short	0x0100
        /*0b56*/ 	.byte	0x08
	.zero		1


	//   ....[21]....
        /*0b58*/ 	.word	0x000008e0
        /*0b5c*/ 	.word	0x000000ff
        /*0b60*/ 	.word	0x000308c8
        /*0b64*/ 	.short	0x0100
        /*0b66*/ 	.byte	0x08
	.zero		1


	//   ....[22]....
        /*0b68*/ 	.word	0x00002370
        /*0b6c*/ 	.word	0x000000ff
        /*0b70*/ 	.word	0x00030800
        /*0b74*/ 	.short	0x010a
        /*0b76*/ 	.byte	0x25
	.zero		1


	//   ....[23]....
        /*0b78*/ 	.word	0x00002420
        /*0b7c*/ 	.word	0x00000003
        /*0b80*/ 	.word	0x00030830
        /*0b84*/ 	.short	0x010a
        /*0b86*/ 	.byte	0x3f
	.zero		1


	//   ....[24]....
        /*0b88*/ 	.word	0x00002490
        /*0b8c*/ 	.word	0x00000003
        /*0b90*/ 	.word	0x00030830
        /*0b94*/ 	.short	0x010a
        /*0b96*/ 	.byte	0x3f
	.zero		1


	//   ....[25]....
        /*0b98*/ 	.word	0x00002c30
        /*0b9c*/ 	.word	0x00000000
        /*0ba0*/ 	.word	0x00000000
        /*0ba4*/ 	.short	0x0101
        /*0ba6*/ 	.byte	0x3f
	.zero		1


	//   ....[26]....
        /*0ba8*/ 	.word	0x000050e0
        /*0bac*/ 	.word	0x000000ff
        /*0bb0*/ 	.word	0x00030830
        /*0bb4*/ 	.short	0x010a
        /*0bb6*/ 	.byte	0x06
	.zero		1


	//   ....[27]....
        /*0bb8*/ 	.word	0x00005140
        /*0bbc*/ 	.word	0x000000ff
        /*0bc0*/ 	.word	0x00030830
        /*0bc4*/ 	.short	0x010a
        /*0bc6*/ 	.byte	0x06
	.zero		1


	//   ....[28]....
        /*0bc8*/ 	.word	0x00005ba0
        /*0bcc*/ 	.word	0x000000ff
        /*0bd0*/ 	.word	0x00030850
        /*0bd4*/ 	.short	0x010a
        /*0bd6*/ 	.byte	0x05
	.zero		1


	//   ....[29]....
        /*0bd8*/ 	.word	0x00005be0
        /*0bdc*/ 	.word	0x000000ff
        /*0be0*/ 	.word	0x00030850
        /*0be4*/ 	.short	0x010a
        /*0be6*/ 	.byte	0x05
	.zero		1


	//   ....[30]....
        /*0be8*/ 	.word	0x00005f30
        /*0bec*/ 	.word	0x00000000
        /*0bf0*/ 	.word	0x00000000
        /*0bf4*/ 	.short	0x0101
        /*0bf6*/ 	.byte	0x3f
	.zero		1


	//   ....[31]....
        /*0bf8*/ 	.word	0x00007600
        /*0bfc*/ 	.word	0x00000085
        /*0c00*/ 	.word	0x00000000
        /*0c04*/ 	.short	0x0101
        /*0c06*/ 	.byte	0x3f
	.zero		1


	//   ....[32]....
        /*0c08*/ 	.word	0x00008470
        /*0c0c*/ 	.word	0x000000ff
        /*0c10*/ 	.word	0x00030830
        /*0c14*/ 	.short	0x010a
        /*0c16*/ 	.byte	0x05
	.zero		1


	//   ....[33]....
        /*0c18*/ 	.word	0x000084d0
        /*0c1c*/ 	.word	0x000000ff
        /*0c20*/ 	.word	0x00030830
        /*0c24*/ 	.short	0x010a
        /*0c26*/ 	.byte	0x05
	.zero		1


	//   ....[34]....
        /*0c28*/ 	.word	0x00008f30
        /*0c2c*/ 	.word	0x000000ff
        /*0c30*/ 	.word	0x00030850
        /*0c34*/ 	.short	0x010a
        /*0c36*/ 	.byte	0x05
	.zero		1


	//   ....[35]....
        /*0c38*/ 	.word	0x00008f70
        /*0c3c*/ 	.word	0x000000ff
        /*0c40*/ 	.word	0x00030850
        /*0c44*/ 	.short	0x010a
        /*0c46*/ 	.byte	0x05
	.zero		1


	//   ....[36]....
        /*0c48*/ 	.word	0x00009c50
        /*0c4c*/ 	.word	0x0000007b
        /*0c50*/ 	.word	0x00000000
        /*0c54*/ 	.short	0x0101
        /*0c56*/ 	.byte	0x3f
	.zero		1


	//   ....[37]....
        /*0c58*/ 	.word	0x00009cd0
        /*0c5c*/ 	.word	0x00000006
        /*0c60*/ 	.word	0x00000000
        /*0c64*/ 	.short	0x0101
        /*0c66*/ 	.byte	0x3f
	.zero		1


	//   ....[38]....
        /*0c68*/ 	.word	0x0000a280
        /*0c6c*/ 	.word	0x000000ff
        /*0c70*/ 	.word	0x00030830
        /*0c74*/ 	.short	0x010a
        /*0c76*/ 	.byte	0x05
	.zero		1


	//   ....[39]....
        /*0c78*/ 	.word	0x0000a2e0
        /*0c7c*/ 	.word	0x000000ff
        /*0c80*/ 	.word	0x00030830
        /*0c84*/ 	.short	0x010a
        /*0c86*/ 	.byte	0x05
	.zero		1


	//   ....[40]....
        /*0c88*/ 	.word	0x0000ad40
        /*0c8c*/ 	.word	0x000000ff
        /*0c90*/ 	.word	0x00030850
        /*0c94*/ 	.short	0x010a
        /*0c96*/ 	.byte	0x05
	.zero		1


	//   ....[41]....
        /*0c98*/ 	.word	0x0000ad80
        /*0c9c*/ 	.word	0x000000ff
        /*0ca0*/ 	.word	0x00030850
        /*0ca4*/ 	.short	0x010a
        /*0ca6*/ 	.byte	0x05
	.zero		1


	//   ....[42]....
        /*0ca8*/ 	.word	0x0000b0d0
        /*0cac*/ 	.word	0x00000000
        /*0cb0*/ 	.word	0x00000000
        /*0cb4*/ 	.short	0x0101
        /*0cb6*/ 	.byte	0x3f
	.zero		1


	//   ....[43]....
        /*0cb8*/ 	.word	0x0000c7a0
        /*0cbc*/ 	.word	0x00000085
        /*0cc0*/ 	.word	0x00000000
        /*0cc4*/ 	.short	0x0101
        /*0cc6*/ 	.byte	0x3f
	.zero		1


	//   ....[44]....
        /*0cc8*/ 	.word	0x0000d8a0
        /*0ccc*/ 	.word	0x000000ff
        /*0cd0*/ 	.word	0x00030850
        /*0cd4*/ 	.short	0x010a
        /*0cd6*/ 	.byte	0x05
	.zero		1


	//   ....[45]....
        /*0cd8*/ 	.word	0x0000d8e0
        /*0cdc*/ 	.word	0x000000ff
        /*0ce0*/ 	.word	0x00030850
        /*0ce4*/ 	.short	0x010a
        /*0ce6*/ 	.byte	0x05
	.zero		1


	//   ....[46]....
        /*0ce8*/ 	.word	0x0000dda0
        /*0cec*/ 	.word	0x0000000a
        /*0cf0*/ 	.word	0x00000000
        /*0cf4*/ 	.short	0x0101
        /*0cf6*/ 	.byte	0x3f
	.zero		1


	//   ....[47]....
        /*0cf8*/ 	.word	0x0000fbd0
        /*0cfc*/ 	.word	0x000000ff
        /*0d00*/ 	.word	0x00000000
        /*0d04*/ 	.short	0x0101
        /*0d06*/ 	.byte	0x08
	.zero		1


	//   ....[48]....
        /*0d08*/ 	.word	0x000102c0
        /*0d0c*/ 	.word	0x000000ff
        /*0d10*/ 	.word	0x00000000
        /*0d14*/ 	.short	0x0101
        /*0d16*/ 	.byte	0x08
	.zero		1


	//   ....[49]....
        /*0d18*/ 	.word	0x00014820
        /*0d1c*/ 	.word	0x00000000
        /*0d20*/ 	.word	0x00030840
        /*0d24*/ 	.short	0x010a
        /*0d26*/ 	.byte	0x3f
	.zero		1


	//   ....[50]....
        /*0d28*/ 	.word	0x000157d0
        /*0d2c*/ 	.word	0x00000013
        /*0d30*/ 	.word	0x00030800
        /*0d34*/ 	.short	0x0107
        /*0d36*/ 	.byte	0x3f
	.zero		1


	//   ....[51]....
        /*0d38*/ 	.word	0x000158e0
        /*0d3c*/ 	.word	0x00000013
        /*0d40*/ 	.word	0x00030800
        /*0d44*/ 	.short	0x0101
        /*0d46*/ 	.byte	0x3f
	.zero		1


	//   ....[52]....
        /*0d48*/ 	.word	0x00015900
        /*0d4c*/ 	.word	0x00000013
        /*0d50*/ 	.word	0x00030820
        /*0d54*/ 	.short	0x010a
        /*0d56*/ 	.byte	0x3f
	.zero		1


	//   ....[53]....
        /*0d58*/ 	.word	0x00015d30
        /*0d5c*/ 	.word	0x00000003
        /*0d60*/ 	.word	0x00030840
        /*0d64*/ 	.short	0x010a
        /*0d66*/ 	.byte	0x3f
	.zero		1


	//   ....[54]....
        /*0d68*/ 	.word	0x000161e0
        /*0d6c*/ 	.word	0x00000003
        /*0d70*/ 	.word	0x00000060
        /*0d74*/ 	.short	0x010a
        /*0d76*/ 	.byte	0x3f
	.zero		1


	//   ....[55]....
        /*0d78*/ 	.word	0x00016980
        /*0d7c*/ 	.word	0x00000003
        /*0d80*/ 	.word	0x00030840
        /*0d84*/ 	.short	0x010a
        /*0d86*/ 	.byte	0x3f
	.zero		1


	//   ....[56]....
        /*0d88*/ 	.word	0x00016e30
        /*0d8c*/ 	.word	0x00000002
        /*0d90*/ 	.word	0x00000060
        /*0d94*/ 	.short	0x010a
        /*0d96*/ 	.byte	0x3f
	.zero		1


	//   ....[57]....
        /*0d98*/ 	.word	0x00017510
        /*0d9c*/ 	.word	0x00000002
        /*0da0*/ 	.word	0x00030840
        /*0da4*/ 	.short	0x010a
        /*0da6*/ 	.byte	0x3f
	.zero		1


	//   ....[58]....
        /*0da8*/ 	.word	0x000179c0
        /*0dac*/ 	.word	0x00000002
        /*0db0*/ 	.word	0x00000060
        /*0db4*/ 	.short	0x010a
        /*0db6*/ 	.byte	0x3f
	.zero		1


	//   ....[59]....
        /*0db8*/ 	.word	0x00018040
        /*0dbc*/ 	.word	0x00000000
        /*0dc0*/ 	.word	0x00030860
        /*0dc4*/ 	.short	0x010a
        /*0dc6*/ 	.byte	0x3f
	.zero		1


	//   ....[60]....
        /*0dc8*/ 	.word	0x000197c0
        /*0dcc*/ 	.word	0x00000000
        /*0dd0*/ 	.word	0x00030820
        /*0dd4*/ 	.short	0x010a
        /*0dd6*/ 	.byte	0x3f
	.zero		1


	//   ....[61]....
        /*0dd8*/ 	.word	0x000199a0
        /*0ddc*/ 	.word	0x00000006
        /*0de0*/ 	.word	0x00000000
        /*0de4*/ 	.short	0x010a
        /*0de6*/ 	.byte	0x3f
	.zero		1


	//   ....[62]....
        /*0de8*/ 	.word	0x00019a10
        /*0dec*/ 	.word	0x00000007
        /*0df0*/ 	.word	0x00000000
        /*0df4*/ 	.short	0x010a
        /*0df6*/ 	.byte	0x3f
	.zero		1


	//   ....[63]....
        /*0df8*/ 	.word	0x00019a80
        /*0dfc*/ 	.word	0x00000004
        /*0e00*/ 	.word	0x00000000
        /*0e04*/ 	.short	0x010a
        /*0e06*/ 	.byte	0x3f
	.zero		1


	//   ....[64]....
        /*0e08*/ 	.word	0x00019ab0
        /*0e0c*/ 	.word	0x00000003
        /*0e10*/ 	.word	0x00000000
        /*0e14*/ 	.short	0x010a
        /*0e16*/ 	.byte	0x3f
	.zero		1


	//   ....[65]....
        /*0e18*/ 	.word	0x00019b20
        /*0e1c*/ 	.word	0x00000003
        /*0e20*/ 	.word	0x00030800
        /*0e24*/ 	.short	0x010a
        /*0e26*/ 	.byte	0x3f
	.zero		1


	//   ....[66]....
        /*0e28*/ 	.word	0x00019b70
        /*0e2c*/ 	.word	0x00000003
        /*0e30*/ 	.word	0x00030830
        /*0e34*/ 	.short	0x010a
        /*0e36*/ 	.byte	0x3f
	.zero		1


	//   ....[67]....
        /*0e38*/ 	.word	0x00019bd0
        /*0e3c*/ 	.word	0x0000000c
        /*0e40*/ 	.word	0x00030830
        /*0e44*/ 	.short	0x010a
        /*0e46*/ 	.byte	0x3f
	.zero		1


	//   ....[68]....
        /*0e48*/ 	.word	0x00019c30
        /*0e4c*/ 	.word	0x00000009
        /*0e50*/ 	.word	0x00030850
        /*0e54*/ 	.short	0x010a
        /*0e56*/ 	.byte	0x3f
	.zero		1


	//   ....[69]....
        /*0e58*/ 	.word	0x00019c90
        /*0e5c*/ 	.word	0x00000003
        /*0e60*/ 	.word	0x00030830
        /*0e64*/ 	.short	0x010a
        /*0e66*/ 	.byte	0x3f
	.zero		1


	//   ....[70]....
        /*0e68*/ 	.word	0x00019cf0
        /*0e6c*/ 	.word	0x00000002
        /*0e70*/ 	.word	0x00030850
        /*0e74*/ 	.short	0x010a
        /*0e76*/ 	.byte	0x3f
	.zero		1


	//   ....[71]....
        /*0e78*/ 	.word	0x00019d50
        /*0e7c*/ 	.word	0x00000003
        /*0e80*/ 	.word	0x00030830
        /*0e84*/ 	.short	0x010a
        /*0e86*/ 	.byte	0x3f
	.zero		1


	//   ....[72]....
        /*0e88*/ 	.word	0x00019db0
        /*0e8c*/ 	.word	0x00000002
        /*0e90*/ 	.word	0x00030850
        /*0e94*/ 	.short	0x010a
        /*0e96*/ 	.byte	0x3f
	.zero		1


	//   ....[73]....
        /*0e98*/ 	.word	0x00019e10
        /*0e9c*/ 	.word	0x00000005
        /*0ea0*/ 	.word	0x00030850
        /*0ea4*/ 	.short	0x010a
        /*0ea6*/ 	.byte	0x3f
	.zero		1


	//   ....[74]....
        /*0ea8*/ 	.word	0x00019fb0
        /*0eac*/ 	.word	0x00000000
        /*0eb0*/ 	.word	0x00030840
        /*0eb4*/ 	.short	0x010a
        /*0eb6*/ 	.byte	0x3f
	.zero		1


	//   ....[75]....
        /*0eb8*/ 	.word	0x0001abf0
        /*0ebc*/ 	.word	0x00000013
        /*0ec0*/ 	.word	0x00030820
        /*0ec4*/ 	.short	0x010a
        /*0ec6*/ 	.byte	0x3f
	.zero		1


	//   ....[76]....
        /*0ec8*/ 	.word	0x0001ac40
        /*0ecc*/ 	.word	0x00000003
        /*0ed0*/ 	.word	0x00030840
        /*0ed4*/ 	.short	0x010a
        /*0ed6*/ 	.byte	0x3f
	.zero		1


	//   ....[77]....
        /*0ed8*/ 	.word	0x0001ac90
        /*0edc*/ 	.word	0x00000003
        /*0ee0*/ 	.word	0x00000060
        /*0ee4*/ 	.short	0x010a
        /*0ee6*/ 	.byte	0x3f
	.zero		1


	//   ....[78]....
        /*0ee8*/ 	.word	0x0001ace0
        /*0eec*/ 	.word	0x00000003
        /*0ef0*/ 	.word	0x00030840
        /*0ef4*/ 	.short	0x010a
        /*0ef6*/ 	.byte	0x3f
	.zero		1


	//   ....[79]....
        /*0ef8*/ 	.word	0x0001ad30
        /*0efc*/ 	.word	0x00000002
        /*0f00*/ 	.word	0x00000060
        /*0f04*/ 	.short	0x010a
        /*0f06*/ 	.byte	0x3f
	.zero		1


	//   ....[80]....
        /*0f08*/ 	.word	0x0001ad80
        /*0f0c*/ 	.word	0x00000002
        /*0f10*/ 	.word	0x00030840
        /*0f14*/ 	.short	0x010a
        /*0f16*/ 	.byte	0x3f
	.zero		1


	//   ....[81]....
        /*0f18*/ 	.word	0x0001add0
        /*0f1c*/ 	.word	0x00000002
        /*0f20*/ 	.word	0x00000060
        /*0f24*/ 	.short	0x010a
        /*0f26*/ 	.byte	0x3f
	.zero		1


	//   ....[82]....
        /*0f28*/ 	.word	0x0001ae20
        /*0f2c*/ 	.word	0x00000000
        /*0f30*/ 	.word	0x00030860
        /*0f34*/ 	.short	0x010a
        /*0f36*/ 	.byte	0x3f
	.zero		1


	//   ....[83]....
        /*0f38*/ 	.word	0x0001b9a0
        /*0f3c*/ 	.word	0x00000000
        /*0f40*/ 	.word	0x00030820
        /*0f44*/ 	.short	0x010a
        /*0f46*/ 	.byte	0x3f
	.zero		1


	//   ....[84]....
        /*0f48*/ 	.word	0x0001bb40
        /*0f4c*/ 	.word	0x00000006
        /*0f50*/ 	.word	0x00000000
        /*0f54*/ 	.short	0x010a
        /*0f56*/ 	.byte	0x3f
	.zero		1


	//   ....[85]....
        /*0f58*/ 	.word	0x0001bb90
        /*0f5c*/ 	.word	0x00000007
        /*0f60*/ 	.word	0x00000000
        /*0f64*/ 	.short	0x010a
        /*0f66*/ 	.byte	0x3f
	.zero		1


	//   ....[86]....
        /*0f68*/ 	.word	0x0001bbe0
        /*0f6c*/ 	.word	0x00000004
        /*0f70*/ 	.word	0x00000000
        /*0f74*/ 	.short	0x010a
        /*0f76*/ 	.byte	0x3f
	.zero		1


	//----- nvinfo : EIATTR_NUM_MBARRIERS
	.align		4
.L_725:
        /*0f78*/ 	.byte	0x03, 0x38
        /*0f7a*/ 	.short	0x0016


	//----- nvinfo : EIATTR_EXIT_INSTR_OFFSETS
	.align		4
        /*0f7c*/ 	.byte	0x04, 0x1c
        /*0f7e*/ 	.short	(.L_727 - .L_726)


	//   ....[0]....
.L_726:
        /*0f80*/ 	.word	0x00000a50


	//   ....[1]....
        /*0f84*/ 	.word	0x000120f0


	//   ....[2]....
        /*0f88*/ 	.word	0x00019b00


	//----- nvinfo : EIATTR_MAX_THREADS
	.align		4
.L_727:
        /*0f8c*/ 	.byte	0x04, 0x05
        /*0f8e*/ 	.short	(.L_729 - .L_728)
.L_728:
        /*0f90*/ 	.word	0x00000180
        /*0f94*/ 	.word	0x00000001
        /*0f98*/ 	.word	0x00000001


	//----- nvinfo : EIATTR_CRS_STACK_SIZE
	.align		4
.L_729:
        /*0f9c*/ 	.byte	0x04, 0x1e
        /*0f9e*/ 	.short	(.L_731 - .L_730)
.L_730:
        /*0fa0*/ 	.word	0x00000000


	//----- nvinfo : EIATTR_CBANK_PARAM_SIZE
	.align		4
.L_731:
        /*0fa4*/ 	.byte	0x03, 0x19
        /*0fa6*/ 	.short	0x0af0


	//----- nvinfo : EIATTR_PARAM_CBANK
	.align		4
        /*0fa8*/ 	.byte	0x04, 0x0a
        /*0faa*/ 	.short	(.L_733 - .L_732)
	.align		4
.L_732:
        /*0fac*/ 	.word	index@(.nv.constant0._ZN7cutlass13device_kernelIN5flash11enable_sm90INS1_16FlashAttnFwdSm90INS1_25CollectiveMainloopFwdSm90ILi2EN4cute5tupleIJNS5_1CILi1EEES8_S8_EEENS6_IJNS7_ILi128EEENS7_ILi96EEENS7_ILi192EEEEEELi192ENS_6half_tEfNS_4arch4Sm90ELb0ELb1ELb0ELb1ELb0ELb0ELb0ELb1ELb1ELb1ELb1ELb0EEENS1_21CollectiveEpilogueFwdINS6_IJSA_SC_SB_EEES9_SE_SG_Li256ELb1ELb1ELb1ELb0EEENS1_36VarlenDynamicPersistentTileSchedulerILi128ELi96ELi256ELi128ELb1ELb1ELb1ELb1ELb0ELb1EEEEEEEEEvNT_6ParamsE)
        /*0fb0*/ 	.short	0x0210
        /*0fb2*/ 	.short	0x0af0


	//----- nvinfo : EIATTR_SW_WAR
	.align		4
.L_733:
        /*0fb4*/ 	.byte	0x04, 0x36
        /*0fb6*/ 	.short	(.L_735 - .L_734)
.L_734:
        /*0fb8*/ 	.word	0x00000008
.L_735:


//--------------------- .nv.info._ZN7cutlass13device_kernelIN5flash11enable_sm90INS1_16FlashAttnFwdSm90INS1_25CollectiveMainloopFwdSm90ILi2EN4cute5tupleIJNS5_1CILi1EEES8_S8_EEENS6_IJNS7_ILi128EEENS7_ILi96EEENS7_ILi192EEEEEELi192ENS_6half_tEfNS_4arch4Sm90ELb0ELb1ELb0ELb1ELb0ELb1ELb0ELb1ELb1ELb1ELb1ELb0EEENS1_21CollectiveEpilogueFwdINS6_IJSA_SC_SB_EEES9_SE_SG_Li256ELb1ELb1ELb1ELb0EEENS1_36VarlenDynamicPersistentTileSchedulerILi128ELi96ELi256ELi128ELb1ELb1ELb1ELb1ELb0ELb1EEEEEEEEEvNT_6ParamsE --------------------------
	.section	.nv.info._ZN7cutlass13device_kernelIN5flash11enable_sm90INS1_16FlashAttnFwdSm90INS1_25CollectiveMainloopFwdSm90ILi2EN4cute5tupleIJNS5_1CILi1EEES8_S8_EEENS6_IJNS7_ILi128EEENS7_ILi96EEENS7_ILi192EEEEEELi192ENS_6half_tEfNS_4arch4Sm90ELb0ELb1ELb0ELb1ELb0ELb1ELb0ELb1ELb1ELb1ELb1ELb0EEENS1_21CollectiveEpilogueFwdINS6_IJSA_SC_SB_EEES9_SE_SG_Li256ELb1ELb1ELb1ELb0EEENS1_36VarlenDynamicPersistentTileSchedulerILi128ELi96ELi256ELi128ELb1ELb1ELb1ELb1ELb0ELb1EEEEEEEEEvNT_6ParamsE,"",@"SHT_CUDA_INFO"
	.sectionflags	@""
	.align	4


	//----- nvinfo : EIATTR_CUDA_API_VERSION
	.align		4
        /*0000*/ 	.byte	0x04, 0x37
        /*0002*/ 	.short	(.L_737 - .L_736)
.L_736:
        /*0004*/ 	.word	0x00000082


	//----- nvinfo : EIATTR_KPARAM_INFO
	.align		4
.L_737:
        /*0008*/ 	.byte	0x04, 0x17
        /*000a*/ 	.short	(.L_739 - .L_738)
.L_738:
        /*000c*/ 	.word	0x00000000
        /*0010*/ 	.short	0x0000
        /*0012*/ 	.short	0x0070
        /*0014*/ 	.byte	0x00, 0xf0, 0x01, 0x2a


	//----- nvinfo : EIATTR_SPARSE_MMA_MASK
	.align		4
.L_739:
        /*0018*/ 	.byte	0x03, 0x50
        /*001a*/ 	.short	0x0000


	//----- nvinfo : EIATTR_MAXREG_COUNT
	.align		4
        /*001c*/ 	.byte	0x03, 0x1b
        /*001e*/ 	.short	0x00a8


	//----- nvinfo : EIATTR_NUM_BARRIERS
	.align		4
        /*0020*/ 	.byte	0x02, 0x4c
        /*0022*/ 	.byte	0x10
	.zero		1


	//----- nvinfo : EIATTR_EXTERNS
	.align		4
        /*0024*/ 	.byte	0x04, 0x0f
        /*0026*/ 	.short	(.L_741 - .L_740)


	//   ....[0]....
	.align		4
.L_740:
        /*0028*/ 	.word	index@(__assertfail)


	//----- nvinfo : EIATTR_ANNOTATIONS
	.align		4
.L_741:
        /*002c*/ 	.byte	0x04, 0x55
        /*002e*/ 	.short	(.L_743 - .L_742)


	//   ....[0]....
.L_742:
        /* <DEDUP_REMOVED lines=124> */


	//----- nvinfo : EIATTR_MERCURY_ISA_VERSION
	.align		4
.L_743:
        /*07d8*/ 	.byte	0x03, 0x5f
        /*07da*/ 	.short	0x0101


	//----- nvinfo : EIATTR_UNUSED_LOAD_BYTE_OFFSET
	.align		4
        /*07dc*/ 	.byte	0x04, 0x44
        /*07de*/ 	.short	(.L_745 - .L_744)


	//   ....[0]....
.L_744:
        /*07e0*/ 	.word	0x00000ab0
        /*07e4*/ 	.word	0x0000fff0


	//   ....[1]....
        /*07e8*/ 	.word	0x0001f610
        /*07ec*/ 	.word	0x0000fff0


	//----- nvinfo : EIATTR_INT_WARP_WIDE_INSTR_OFFSETS
	.align		4
.L_745:
        /*07f0*/ 	.byte	0x04, 0x31
        /*07f2*/ 	.short	(.L_747 - .L_746)


	//   ....[0]....
.L_746:
        /*07f4*/ 	.word	0x00000190


	//   ....[1]....
        /*07f8*/ 	.word	0x000001d0


	//   ....[2]....
        /*07fc*/ 	.word	0x00000240


	//   ....[3]....
        /*0800*/ 	.word	0x00026d40


	//   ....[4]....
        /*0804*/ 	.word	0x00026dd0


	//   ....[5]....
        /*0808*/ 	.word	0x0002ab50


	//   ....[6]....
        /*080c*/ 	.word	0x0002abb0


	//----- nvinfo : EIATTR_COOP_GROUP_MASK_REGIDS
	.align		4
.L_747:
        /*0810*/ 	.byte	0x04, 0x29
        /*0812*/ 	.short	(.L_749 - .L_748)


	//   ....[0]....
.L_748:
        /*0814*/ 	.word	0xffffffff


	//   ....[1]....
        /*0818*/ 	.word	0xffffffff


	//   ....[2]....
        /*081c*/ 	.word	0xffffffff


	//   ....[3]....
        /*0820*/ 	.word	0xffffffff


	//   ....[4]....
        /*0824*/ 	.word	0xffffffff


	//   ....[5]....
        /*0828*/ 	.word	0xffffffff


	//   ....[6]....
        /*082c*/ 	.word	0xffffffff


	//   ....[7]....
        /*0830*/ 	.word	0xffffffff


	//   ....[8]....
        /*0834*/ 	.word	0xffffffff


	//   ....[9]....
        /*0838*/ 	.word	0xffffffff


	//   ....[10]....
        /*083c*/ 	.word	0xffffffff


	//   ....[11]....
        /*0840*/ 	.word	0xffffffff


	//   ....[12]....
        /*0844*/ 	.word	0xffffffff


	//   ....[13]....
        /*0848*/ 	.word	0xffffffff


	//   ....[14]....
        /*084c*/ 	.word	0xffffffff


	//   ....[15]....
        /*0850*/ 	.word	0xffffffff


	//   ....[16]....
        /*0854*/ 	.word	0xffffffff


	//   ....[17]....
        /*0858*/ 	.word	0xffffffff


	//   ....[18]....
        /*085c*/ 	.word	0xffffffff


	//   ....[19]....
        /*0860*/ 	.word	0xffffffff


	//   ....[20]....
        /*0864*/ 	.word	0xffffffff


	//   ....[21]....
        /*0868*/ 	.word	0xffffffff


	//   ....[22]....
        /*086c*/ 	.word	0xffffffff


	//   ....[23]....
        /*0870*/ 	.word	0xffffffff


	//   ....[24]....
        /*0874*/ 	.word	0xffffffff


	//   ....[25]....
        /*0878*/ 	.word	0xffffffff


	//   ....[26]....
        /*087c*/ 	.word	0xffffffff


	//   ....[27]....
        /*0880*/ 	.word	0xffffffff


	//   ....[28]....
        /*0884*/ 	.word	0xffffffff


	//   ....[29]....
        /*0888*/ 	.word	0xffffffff


	//   ....[30]....
        /*088c*/ 	.word	0xffffffff


	//   ....[31]....
        /*0890*/ 	.word	0xffffffff


	//   ....[32]....
        /*0894*/ 	.word	0xffffffff


	//   ....[33]....
        /*0898*/ 	.word	0xffffffff


	//   ....[34]....
        /*089c*/ 	.word	0xffffffff


	//   ....[35]....
        /*08a0*/ 	.word	0xffffffff


	//   ....[36]....
        /*08a4*/ 	.word	0xffffffff


	//   ....[37]....
        /*08a8*/ 	.word	0xffffffff


	//   ....[38]....
        /*08ac*/ 	.word	0xffffffff


	//   ....[39]....
        /*08b0*/ 	.word	0xffffffff


	//   ....[40]....
        /*08b4*/ 	.word	0xffffffff


	//   ....[41]....
        /*08b8*/ 	.word	0xffffffff


	//   ....[42]....
        /*08bc*/ 	.word	0xffffffff


	//   ....[43]....
        /*08c0*/ 	.word	0xffffffff


	//   ....[44]....
        /*08c4*/ 	.word	0xffffffff


	//   ....[45]....
        /*08c8*/ 	.word	0xffffffff


	//   ....[46]....
        /*08cc*/ 	.word	0xffffffff


	//   ....[47]....
        /*08d0*/ 	.word	0xffffffff


	//   ....[48]....
        /*08d4*/ 	.word	0xffffffff


	//   ....[49]....
        /*08d8*/ 	.word	0xffffffff


	//   ....[50]....
        /*08dc*/ 	.word	0xffffffff


	//   ....[51]....
        /*08e0*/ 	.word	0xffffffff


	//   ....[52]....
        /*08e4*/ 	.word	0xffffffff


	//   ....[53]....
        /*08e8*/ 	.word	0xffffffff


	//   ....[54]....
        /*08ec*/ 	.word	0xffffffff


	//   ....[55]....
        /*08f0*/ 	.word	0xffffffff


	//   ....[56]....
        /*08f4*/ 	.word	0xffffffff


	//   ....[57]....
        /*08f8*/ 	.word	0xffffffff


	//   ....[58]....
        /*08fc*/ 	.word	0xffffffff


	//   ....[59]....
        /*0900*/ 	.word	0xffffffff


	//   ....[60]....
        /*0904*/ 	.word	0xffffffff


	//   ....[61]....
        /*0908*/ 	.word	0xffffffff


	//   ....[62]....
        /*090c*/ 	.word	0xffffffff


	//   ....[63]....
        /*0910*/ 	.word	0xffffffff


	//   ....[64]....
        /*0914*/ 	.word	0xffffffff


	//   ....[65]....
        /*0918*/ 	.word	0xffffffff


	//   ....[66]....
        /*091c*/ 	.word	0xffffffff


	//   ....[67]....
        /*0920*/ 	.word	0xffffffff


	//   ....[68]....
        /*0924*/ 	.word	0xffffffff


	//   ....[69]....
        /*0928*/ 	.word	0xffffffff


	//   ....[70]....
        /*092c*/ 	.word	0xffffffff


	//   ....[71]....
        /*0930*/ 	.word	0xffffffff


	//   ....[72]....
        /*0934*/ 	.word	0xffffffff


	//   ....[73]....
        /*0938*/ 	.word	0xffffffff


	//   ....[74]....
        /*093c*/ 	.word	0xffffffff


	//   ....[75]....
        /*0940*/ 	.word	0xffffffff


	//   ....[76]....
        /*0944*/ 	.word	0xffffffff


	//   ....[77]....
        /*0948*/ 	.word	0xffffffff


	//   ....[78]....
        /*094c*/ 	.word	0xffffffff


	//   ....[79]....
        /*0950*/ 	.word	0xffffffff


	//   ....[80]....
        /*0954*/ 	.word	0xffffffff


	//   ....[81]....
        /*0958*/ 	.word	0xffffffff


	//   ....[82]....
        /*095c*/ 	.word	0xffffffff


	//   ....[83]....
        /*0960*/ 	.word	0xffffffff


	//   ....[84]....
        /*0964*/ 	.word	0xffffffff


	//   ....[85]....
        /*0968*/ 	.word	0xffffffff


	//   ....[86]....
        /*096c*/ 	.word	0xffffffff


	//   ....[87]....
        /*0970*/ 	.word	0xffffffff


	//   ....[88]....
        /*0974*/ 	.word	0xffffffff


	//   ....[89]....
        /*0978*/ 	.word	0xffffffff


	//   ....[90]....
        /*097c*/ 	.word	0xffffffff


	//   ....[91]....
        /*0980*/ 	.word	0xffffffff


	//   ....[92]....
        /*0984*/ 	.word	0xffffffff


	//   ....[93]....
        /*0988*/ 	.word	0xffffffff


	//   ....[94]....
        /*098c*/ 	.word	0xffffffff


	//   ....[95]....
        /*0990*/ 	.word	0xffffffff


	//   ....[96]....
        /*0994*/ 	.word	0xffffffff


	//   ....[97]....
        /*0998*/ 	.word	0xffffffff


	//   ....[98]....
        /*099c*/ 	.word	0xffffffff


	//   ....[99]....
        /*09a0*/ 	.word	0xffffffff


	//   ....[100]....
        /*09a4*/ 	.word	0xffffffff


	//   ....[101]....
        /*09a8*/ 	.word	0xffffffff


	//   ....[102]....
        /*09ac*/ 	.word	0xffffffff


	//   ....[103]....
        /*09b0*/ 	.word	0xffffffff


	//   ....[104]....
        /*09b4*/ 	.word	0xffffffff


	//   ....[105]....
        /*09b8*/ 	.word	0xffffffff


	//   ....[106]....
        /*09bc*/ 	.word	0xffffffff


	//   ....[107]....
        /*09c0*/ 	.word	0xffffffff


	//   ....[108]....
        /*09c4*/ 	.word	0xffffffff


	//   ....[109]....
        /*09c8*/ 	.word	0xffffffff


	//   ....[110]....
        /*09cc*/ 	.word	0xffffffff


	//   ....[111]....
        /*09d0*/ 	.word	0xffffffff


	//   ....[112]....
        /*09d4*/ 	.word	0xffffffff


	//   ....[113]....
        /*09d8*/ 	.word	0xffffffff


	//   ....[114]....
        /*09dc*/ 	.word	0xffffffff


	//   ....[115]....
        /*09e0*/ 	.word	0xffffffff


	//   ....[116]....
        /*09e4*/ 	.word	0xffffffff


	//   ....[117]....
        /*09e8*/ 	.word	0xffffffff


	//   ....[118]....
        /*09ec*/ 	.word	0xffffffff


	//   ....[119]....
        /*09f0*/ 	.word	0xffffffff


	//   ....[120]....
        /*09f4*/ 	.word	0xffffffff


	//   ....[121]....
        /*09f8*/ 	.word	0xffffffff


	//   ....[122]....
        /*09fc*/ 	.word	0xffffffff


	//   ....[123]....
        /*0a00*/ 	.word	0xffffffff


	//   ....[124]....
        /*0a04*/ 	.word	0xffffffff


	//   ....[125]....
        /*0a08*/ 	.word	0xffffffff


	//   ....[126]....
        /*0a0c*/ 	.word	0xffffffff


	//   ....[127]....
        /*0a10*/ 	.word	0xffffffff


	//   ....[128]....
        /*0a14*/ 	.word	0x0500000f


	//   ....[129]....
        /*0a18*/ 	.word	0x0500000f


	//   ....[130]....
        /*0a1c*/ 	.word	0x0500000f


	//   ....[131]....
        /*0a20*/ 	.word	0x0500000f


	//   ....[132]....
        /*0a24*/ 	.word	0x0500000f


	//   ....[133]....
        /*0a28*/ 	.word	0x0500000f


	//   ....[134]....
        /*0a2c*/ 	.word	0x0500000f


	//   ....[135]....
        /*0a30*/ 	.word	0x0500000f


	//   ....[136]....
        /*0a34*/ 	.word	0x0500000f


	//   ....[137]....
        /*0a38*/ 	.word	0x0500000f


	//   ....[138]....
        /*0a3c*/ 	.word	0x0500000f


	//   ....[139]....
        /*0a40*/ 	.word	0x0500000f


	//   ....[140]....
        /*0a44*/ 	.word	0x0500000f


	//   ....[141]....
        /*0a48*/ 	.word	0x0500000f


	//   ....[142]....
        /*0a4c*/ 	.word	0x0500000f


	//   ....[143]....
        /*0a50*/ 	.word	0x0500000f


	//   ....[144]....
        /*0a54*/ 	.word	0x0500000f


	//   ....[145]....
        /*0a58*/ 	.word	0x0500000f


	//   ....[146]....
        /*0a5c*/ 	.word	0x0500000f


	//   ....[147]....
        /*0a60*/ 	.word	0x0500000f


	//   ....[148]....
        /*0a64*/ 	.word	0x0500000f


	//   ....[149]....
        /*0a68*/ 	.word	0x0500000f


	//   ....[150]....
        /*0a6c*/ 	.word	0x0500000f


	//   ....[151]....
        /*0a70*/ 	.word	0x0500000f


	//   ....[152]....
        /*0a74*/ 	.word	0x0500000f


	//   ....[153]....
        /*0a78*/ 	.word	0x0500000f


	//   ....[154]....
        /*0a7c*/ 	.word	0x0500000f


	//   ....[155]....
        /*0a80*/ 	.word	0x0500000f


	//   ....[156]....
        /*0a84*/ 	.word	0x0500000f


	//   ....[157]....
        /*0a88*/ 	.word	0x0500000f


	//   ....[158]....
        /*0a8c*/ 	.word	0x0500000f


	//   ....[159]....
        /*0a90*/ 	.word	0x0500000f


	//   ....[160]....
        /*0a94*/ 	.word	0x0500000f


	//   ....[161]....
        /*0a98*/ 	.word	0x0500000f


	//   ....[162]....
        /*0a9c*/ 	.word	0x0500000f


	//   ....[163]....
        /*0aa0*/ 	.word	0x0500000f


	//   ....[164]....
        /*0aa4*/ 	.word	0x0500000f


	//   ....[165]....
        /*0aa8*/ 	.word	0x0500000f


	//   ....[166]....
        /*0aac*/ 	.word	0x0500000f


	//   ....[167]....
        /*0ab0*/ 	.word	0x0500000f


	//   ....[168]....
        /*0ab4*/ 	.word	0x0500000f


	//   ....[169]....
        /*0ab8*/ 	.word	0x0500000f


	//   ....[170]....
        /*0abc*/ 	.word	0x0500000f


	//   ....[171]....
        /*0ac0*/ 	.word	0x0500000f


	//   ....[172]....
        /*0ac4*/ 	.word	0x0500000f


	//   ....[173]....
        /*0ac8*/ 	.word	0x0500000f


	//   ....[174]....
        /*0acc*/ 	.word	0x0500000f


	//   ....[175]....
        /*0ad0*/ 	.word	0x0500000f


	//   ....[176]....
        /*0ad4*/ 	.word	0x0500000f


	//   ....[177]....
        /*0ad8*/ 	.word	0x0500000f


	//   ....[178]....
        /*0adc*/ 	.word	0x0500000f


	//   ....[179]....
        /*0ae0*/ 	.word	0x0500000f


	//   ....[180]....
        /*0ae4*/ 	.word	0x0500000f


	//----- nvinfo : EIATTR_COOP_GROUP_INSTR_OFFSETS
	.align		4
.L_749:
        /*0ae8*/ 	.byte	0x04, 0x28
        /*0aea*/ 	.short	(.L_751 - .L_750)


	//   ....[0]....
.L_750:
        /*0aec*/ 	.word	0x00000060


	//   ....[1]....
        /*0af0*/ 	.word	0x000001a0


	//   ....[2]....
        /*0af4*/ 	.word	0x000001f0


	//   ....[3]....
        /*0af8*/ 	.word	0x00000420


	//   ....[4]....
        /*0afc*/ 	.word	0x00000580


	//   ....[5]....
        /*0b00*/ 	.word	0x000006a0


	//   ....[6]....
        /*0b04*/ 	.word	0x00000800


	//   ....[7]....
        /*0b08*/ 	.word	0x0000b580


	//   ....[8]....
        /*0b0c*/ 	.word	0x0000bcc0


	//   ....[9]....
        /*0b10*/ 	.word	0x0000bcd0


	//   ....[10]....
        /*0b14*/ 	.word	0x0000bce0


	//   ....[11]....
        /*0b18*/ 	.word	0x0000bcf0


	//   ....[12]....
        /*0b1c*/ 	.word	0x0000c4a0


	//   ....[13]....
        /*0b20*/ 	.word	0x0000c4b0


	//   ....[14]....
        /*0b24*/ 	.word	0x0000c4c0


	//   ....[15]....
        /*0b28*/ 	.word	0x0000c4d0


	//   ....[16]....
        /*0b2c*/ 	.word	0x0000f2c0


	//   ....[17]....
        /*0b30*/ 	.word	0x0000f2d0


	//   ....[18]....
        /*0b34*/ 	.word	0x0000f2e0


	//   ....[19]....
        /*0b38*/ 	.word	0x0000f2f0


	//   ....[20]....
        /*0b3c*/ 	.word	0x0000f8d0


	//   ....[21]....
        /*0b40*/ 	.word	0x0000f8e0


	//   ....[22]....
        /*0b44*/ 	.word	0x0000f8f0


	//   ....[23]....
        /*0b48*/ 	.word	0x0000f900


	//   ....[24]....
        /*0b4c*/ 	.word	0x000131a0


	//   ....[25]....
        /*0b50*/ 	.word	0x00013490


	//   ....[26]....
        /*0b54*/ 	.word	0x000141a0


	//   ....[27]....
        /*0b58*/ 	.word	0x000142b0


	//   ....[28]....
        /*0b5c*/ 	.word	0x00014800


	//   ....[29]....
        /*0b60*/ 	.word	0x000148b0


	//   ....[30]....
        /*0b64*/ 	.word	0x00016950


	//   ....[31]....
        /*0b68*/ 	.word	0x00016b70


	//   ....[32]....
        /*0b6c*/ 	.word	0x00017a60


	//   ....[33]....
        /*0b70*/ 	.word	0x00017b80


	//   ....[34]....
        /*0b74*/ 	.word	0x000180e0


	//   ....[35]....
        /*0b78*/ 	.word	0x00018160


	//   ....[36]....
        /*0b7c*/ 	.word	0x0001a140


	//   ....[37]....
        /*0b80*/ 	.word	0x0001a160


	//   ....[38]....
        /*0b84*/ 	.word	0x0001a2f0


	//   ....[39]....
        /*0b88*/ 	.word	0x0001a430


	//   ....[40]....
        /*0b8c*/ 	.word	0x0001c260


	//   ....[41]....
        /*0b90*/ 	.word	0x0001c460


	//   ....[42]....
        /*0b94*/ 	.word	0x0001d2e0


	//   ....[43]....
        /*0b98*/ 	.word	0x0001d400


	//   ....[44]....
        /*0b9c*/ 	.word	0x0001d9b0


	//   ....[45]....
        /*0ba0*/ 	.word	0x0001da10


	//   ....[46]....
        /*0ba4*/ 	.word	0x0001eb30


	//   ....[47]....
        /*0ba8*/ 	.word	0x0001eda0


	//   ....[48]....
        /*0bac*/ 	.word	0x0001ee10


	//   ....[49]....
        /*0bb0*/ 	.word	0x0001ee20


	//   ....[50]....
        /*0bb4*/ 	.word	0x00020370


	//   ....[51]....
        /*0bb8*/ 	.word	0x00020380


	//   ....[52]....
        /*0bbc*/ 	.word	0x00020390


	//   ....[53]....
        /*0bc0*/ 	.word	0x000203a0


	//   ....[54]....
        /*0bc4*/ 	.word	0x00020c90


	//   ....[55]....
        /*0bc8*/ 	.word	0x00020cc0


	//   ....[56]....
        /*0bcc*/ 	.word	0x00020e00


	//   ....[57]....
        /*0bd0*/ 	.word	0x00020e20


	//   ....[58]....
        /*0bd4*/ 	.word	0x00020f20


	//   ....[59]....
        /*0bd8*/ 	.word	0x00020f40


	//   ....[60]....
        /*0bdc*/ 	.word	0x00021050


	//   ....[61]....
        /*0be0*/ 	.word	0x00021070


	//   ....[62]....
        /*0be4*/ 	.word	0x000215c0


	//   ....[63]....
        /*0be8*/ 	.word	0x000215d0


	//   ....[64]....
        /*0bec*/ 	.word	0x00021ca0


	//   ....[65]....
        /*0bf0*/ 	.word	0x00021cb0


	//   ....[66]....
        /*0bf4*/ 	.word	0x00022c40


	//   ....[67]....
        /*0bf8*/ 	.word	0x00022c70


	//   ....[68]....
        /*0bfc*/ 	.word	0x00022d70


	//   ....[69]....
        /*0c00*/ 	.word	0x00022d90


	//   ....[70]....
        /*0c04*/ 	.word	0x00022e90


	//   ....[71]....
        /*0c08*/ 	.word	0x00022eb0


	//   ....[72]....
        /*0c0c*/ 	.word	0x00022fc0


	//   ....[73]....
        /*0c10*/ 	.word	0x00022fe0


	//   ....[74]....
        /*0c14*/ 	.word	0x00023170


	//   ....[75]....
        /*0c18*/ 	.word	0x00023380


	//   ....[76]....
        /*0c1c*/ 	.word	0x000233b0


	//   ....[77]....
        /*0c20*/ 	.word	0x000233e0


	//   ....[78]....
        /*0c24*/ 	.word	0x00023410


	//   ....[79]....
        /*0c28*/ 	.word	0x00023440


	//   ....[80]....
        /*0c2c*/ 	.word	0x00023470


	//   ....[81]....
        /*0c30*/ 	.word	0x00023610


	//   ....[82]....
        /*0c34*/ 	.word	0x00023640


	//   ....[83]....
        /*0c38*/ 	.word	0x00023670


	//   ....[84]....
        /*0c3c*/ 	.word	0x000236a0


	//   ....[85]....
        /*0c40*/ 	.word	0x000236d0


	//   ....[86]....
        /*0c44*/ 	.word	0x00023700


	//   ....[87]....
        /*0c48*/ 	.word	0x000237a0


	//   ....[88]....
        /*0c4c*/ 	.word	0x000237d0


	//   ....[89]....
        /*0c50*/ 	.word	0x000237e0


	//   ....[90]....
        /*0c54*/ 	.word	0x00023810


	//   ....[91]....
        /*0c58*/ 	.word	0x000251b0


	//   ....[92]....
        /*0c5c*/ 	.word	0x00027310


	//   ....[93]....
        /*0c60*/ 	.word	0x00027eb0


	//   ....[94]....
        /*0c64*/ 	.word	0x00027ed0


	//   ....[95]....
        /*0c68*/ 	.word	0x00027fa0


	//   ....[96]....
        /*0c6c*/ 	.word	0x00027fb0


	//   ....[97]....
        /*0c70*/ 	.word	0x00028050


	//   ....[98]....
        /*0c74*/ 	.word	0x00028060


	//   ....[99]....
        /*0c78*/ 	.word	0x00028100


	//   ....[100]....
        /*0c7c*/ 	.word	0x00028110


	//   ....[101]....
        /*0c80*/ 	.word	0x000281b0


	//   ....[102]....
        /*0c84*/ 	.word	0x000281c0


	//   ....[103]....
        /*0c88*/ 	.word	0x00028260


	//   ....[104]....
        /*0c8c*/ 	.word	0x00028270


	//   ....[105]....
        /*0c90*/ 	.word	0x00028310


	//   ....[106]....
        /*0c94*/ 	.word	0x00028320


	//   ....[107]....
        /*0c98*/ 	.word	0x00028370


	//   ....[108]....
        /*0c9c*/ 	.word	0x000283b0


	//   ....[109]....
        /*0ca0*/ 	.word	0x0002b3e0


	//   ....[110]....
        /*0ca4*/ 	.word	0x0002b400


	//   ....[111]....
        /*0ca8*/ 	.word	0x0002b460


	//   ....[112]....
        /*0cac*/ 	.word	0x0002b490


	//   ....[113]....
        /*0cb0*/ 	.word	0x0002b4c0


	//   ....[114]....
        /*0cb4*/ 	.word	0x0002b4f0


	//   ....[115]....
        /*0cb8*/ 	.word	0x0002b520


	//   ....[116]....
        /*0cbc*/ 	.word	0x0002b550


	//   ....[117]....
        /*0cc0*/ 	.word	0x0002b700


	//   ....[118]....
        /*0cc4*/ 	.word	0x0002b740


	//   ....[119]....
        /*0cc8*/ 	.word	0x0002b770


	//   ....[120]....
        /*0ccc*/ 	.word	0x0002b7a0


	//   ....[121]....
        /*0cd0*/ 	.word	0x0002b7d0


	//   ....[122]....
        /*0cd4*/ 	.word	0x0002b800


	//   ....[123]....
        /*0cd8*/ 	.word	0x0002b8d0


	//   ....[124]....
        /*0cdc*/ 	.word	0x0002b8f0


	//   ....[125]....
        /*0ce0*/ 	.word	0x0002b900


	//   ....[126]....
        /*0ce4*/ 	.word	0x0002b980


	//   ....[127]....
        /*0ce8*/ 	.word	0x0002c4b0


	//   ....[128]....
        /*0cec*/ 	.word	0x0002c910


	//   ....[129]....
        /*0cf0*/ 	.word	0x0002c9a0


	//   ....[130]....
        /*0cf4*/ 	.word	0x0002c9f0


	//   ....[131]....
        /*0cf8*/ 	.word	0x0002ca40


	//   ....[132]....
        /*0cfc*/ 	.word	0x0002cad0


	//   ....[133]....
        /*0d00*/ 	.word	0x0002cb60


	//   ....[134]....
        /*0d04*/ 	.word	0x0002cbb0


	//   ....[135]....
        /*0d08*/ 	.word	0x0002cc00


	//   ....[136]....
        /*0d0c*/ 	.word	0x0002ccf0


	//   ....[137]....
        /*0d10*/ 	.word	0x0002cd80


	//   ....[138]....
        /*0d14*/ 	.word	0x0002cde0


	//   ....[139]....
        /*0d18*/ 	.word	0x0002ce40


	//   ....[140]....
        /*0d1c*/ 	.word	0x0002ced0


	//   ....[141]....
        /*0d20*/ 	.word	0x0002cf60


	//   ....[142]....
        /*0d24*/ 	.word	0x0002cfb0


	//   ....[143]....
        /*0d28*/ 	.word	0x0002d000


	//   ....[144]....
        /*0d2c*/ 	.word	0x0002d3a0


	//   ....[145]....
        /*0d30*/ 	.word	0x0002d690


	//   ....[146]....
        /*0d34*/ 	.word	0x0002d810


	//   ....[147]....
        /*0d38*/ 	.word	0x0002d860


	//   ....[148]....
        /*0d3c*/ 	.word	0x0002d910


	//   ....[149]....
        /*0d40*/ 	.word	0x0002da20


	//   ....[150]....
        /*0d44*/ 	.word	0x0002da80


	//   ....[151]....
        /*0d48*/ 	.word	0x0002db90


	//   ....[152]....
        /*0d4c*/ 	.word	0x0002dbf0


	//   ....[153]....
        /*0d50*/ 	.word	0x0002dd00


	//   ....[154]....
        /*0d54*/ 	.word	0x0002dd60


	//   ....[155]....
        /*0d58*/ 	.word	0x0002de70


	//   ....[156]....
        /*0d5c*/ 	.word	0x0002ded0


	//   ....[157]....
        /*0d60*/ 	.word	0x0002dfe0


	//   ....[158]....
        /*0d64*/ 	.word	0x0002e040


	//   ....[159]....
        /*0d68*/ 	.word	0x0002e150


	//   ....[160]....
        /*0d6c*/ 	.word	0x0002e1b0


	//   ....[161]....
        /*0d70*/ 	.word	0x0002e290


	//   ....[162]....
        /*0d74*/ 	.word	0x0002e600


	//   ....[163]....
        /*0d78*/ 	.word	0x0002e6b0


	//   ....[164]....
        /*0d7c*/ 	.word	0x0002e830


	//   ....[165]....
        /*0d80*/ 	.word	0x0002e8c0


	//   ....[166]....
        /*0d84*/ 	.word	0x0002e940


	//   ....[167]....
        /*0d88*/ 	.word	0x0002e9c0


	//   ....[168]....
        /*0d8c*/ 	.word	0x0002ea40


	//   ....[169]....
        /*0d90*/ 	.word	0x0002ead0


	//   ....[170]....
        /*0d94*/ 	.word	0x0002eb70


	//   ....[171]....
        /*0d98*/ 	.word	0x0002ec30


	//   ....[172]....
        /*0d9c*/ 	.word	0x0002ecb0


	//   ....[173]....
        /*0da0*/ 	.word	0x0002ed30


	//   ....[174]....
        /*0da4*/ 	.word	0x0002edb0


	//   ....[175]....
        /*0da8*/ 	.word	0x0002ee40


	//   ....[176]....
        /*0dac*/ 	.word	0x0002eec0


	//   ....[177]....
        /*0db0*/ 	.word	0x0002ef70


	//   ....[178]....
        /*0db4*/ 	.word	0x0002efc0


	//   ....[179]....
        /*0db8*/ 	.word	0x0002f080


	//   ....[180]....
        /*0dbc*/ 	.word	0x0002f1b0


	//----- nvinfo : EIATTR_REG_RECONFIG
	.align		4
.L_751:
        /*0dc0*/ 	.byte	0x01, 0x54
	.zero		2


	//----- nvinfo : EIATTR_SYSCALL_OFFSETS
	.align		4
        /*0dc4*/ 	.byte	0x04, 0x46
        /*0dc6*/ 	.short	(.L_753 - .L_752)


	//   ....[0]....
.L_752:
        /*0dc8*/ 	.word	0x00002080


	//   ....[1]....
        /*0dcc*/ 	.word	0x000021d0


	//   ....[2]....
        /*0dd0*/ 	.word	0x0000b710


	//   ....[3]....
        /*0dd4*/ 	.word	0x0000ba30


	//   ....[4]....
        /*0dd8*/ 	.word	0x00026f40


	//   ....[5]....
        /*0ddc*/ 	.word	0x00027090


	//   ....[6]....
        /*0de0*/ 	.word	0x00027180


	//   ....[7]....
        /*0de4*/ 	.word	0x00027a20


	//----- nvinfo : EIATTR_MBARRIER_INSTR_OFFSETS
	.align		4
.L_753:
        /*0de8*/ 	.byte	0x04, 0x39
        /*0dea*/ 	.short	(.L_755 - .L_754)


	//   ....[0]....
.L_754:
        /*0dec*/ 	.word	0x000002d0
        /*0df0*/ 	.word	0x000000ff
        /*0df4*/ 	.word	0x00030800
        /*0df8*/ 	.short	0x0100
        /*0dfa*/ 	.byte	0x08
	.zero		1


	//   ....[1]....
        /*0dfc*/ 	.word	0x000002e0
        /*0e00*/ 	.word	0x000000ff
        /*0e04*/ 	.word	0x00030820
        /*0e08*/ 	.short	0x0100
        /*0e0a*/ 	.byte	0x08
	.zero		1


	//   ....[2]....
        /*0e0c*/ 	.word	0x000003d0
        /*0e10*/ 	.word	0x000000ff
        /*0e14*/ 	.word	0x00030830
        /*0e18*/ 	.short	0x0100
        /*0e1a*/ 	.byte	0x08
	.zero		1


	//   ....[3]....
        /*0e1c*/ 	.word	0x000003e0
        /*0e20*/ 	.word	0x000000ff
        /*0e24*/ 	.word	0x00030840
        /*0e28*/ 	.short	0x0100
        /*0e2a*/ 	.byte	0x08
	.zero		1


	//   ....[4]....
        /*0e2c*/ 	.word	0x000003f0
        /*0e30*/ 	.word	0x000000ff
        /*0e34*/ 	.word	0x00030838
        /*0e38*/ 	.short	0x0100
        /*0e3a*/ 	.byte	0x08
	.zero		1


	//   ....[5]....
        /*0e3c*/ 	.word	0x00000400
        /*0e40*/ 	.word	0x000000ff
        /*0e44*/ 	.word	0x00030848
        /*0e48*/ 	.short	0x0100
        /*0e4a*/ 	.byte	0x08
	.zero		1


	//   ....[6]....
        /*0e4c*/ 	.word	0x00000530
        /*0e50*/ 	.word	0x000000ff
        /*0e54*/ 	.word	0x00030850
        /*0e58*/ 	.short	0x0100
        /*0e5a*/ 	.byte	0x08
	.zero		1


	//   ....[7]....
        /*0e5c*/ 	.word	0x00000540
        /*0e60*/ 	.word	0x000000ff
        /*0e64*/ 	.word	0x00030860
        /*0e68*/ 	.short	0x0100
        /*0e6a*/ 	.byte	0x08
	.zero		1


	//   ....[8]....
        /*0e6c*/ 	.word	0x00000550
        /*0e70*/ 	.word	0x000000ff
        /*0e74*/ 	.word	0x00030858
        /*0e78*/ 	.short	0x0100
        /*0e7a*/ 	.byte	0x08
	.zero		1


	//   ....[9]....
        /*0e7c*/ 	.word	0x00000560
        /*0e80*/ 	.word	0x000000ff
        /*0e84*/ 	.word	0x00030868
        /*0e88*/ 	.short	0x0100
        /*0e8a*/ 	.byte	0x08
	.zero		1


	//   ....[10]....
        /*0e8c*/ 	.word	0x00000650
        /*0e90*/ 	.word	0x000000ff
        /*0e94*/ 	.word	0x00030870
        /*0e98*/ 	.short	0x0100
        /*0e9a*/ 	.byte	0x06
	.zero		1


	//   ....[11]....
        /*0e9c*/ 	.word	0x00000660
        /*0ea0*/ 	.word	0x000000ff
        /*0ea4*/ 	.word	0x00030880
        /*0ea8*/ 	.short	0x0100
        /*0eaa*/ 	.byte	0x06
	.zero		1


	//   ....[12]....
        /*0eac*/ 	.word	0x00000670
        /*0eb0*/ 	.word	0x000000ff
        /*0eb4*/ 	.word	0x00030878
        /*0eb8*/ 	.short	0x0100
        /*0eba*/ 	.byte	0x06
	.zero		1


	//   ....[13]....
        /*0ebc*/ 	.word	0x00000680
        /*0ec0*/ 	.word	0x000000ff
        /*0ec4*/ 	.word	0x00030888
        /*0ec8*/ 	.short	0x0100
        /*0eca*/ 	.byte	0x06
	.zero		1


	//   ....[14]....
        /*0ecc*/ 	.word	0x000007b0
        /*0ed0*/ 	.word	0x000000ff
        /*0ed4*/ 	.word	0x00030890
        /*0ed8*/ 	.short	0x0100
        /*0eda*/ 	.byte	0x08
	.zero		1


	//   ....[15]....
        /*0edc*/ 	.word	0x000007c0
        /*0ee0*/ 	.word	0x000000ff
        /*0ee4*/ 	.word	0x000308a0
        /*0ee8*/ 	.short	0x0100
        /*0eea*/ 	.byte	0x08
	.zero		1


	//   ....[16]....
        /*0eec*/ 	.word	0x000007d0
        /*0ef0*/ 	.word	0x000000ff
        /*0ef4*/ 	.word	0x00030898
        /*0ef8*/ 	.short	0x0100
        /*0efa*/ 	.byte	0x08
	.zero		1


	//   ....[17]....
        /*0efc*/ 	.word	0x000007e0
        /*0f00*/ 	.word	0x000000ff
        /*0f04*/ 	.word	0x000308a8
        /*0f08*/ 	.short	0x0100
        /*0f0a*/ 	.byte	0x08
	.zero		1


	//   ....[18]....
        /*0f0c*/ 	.word	0x00000910
        /*0f10*/ 	.word	0x000000ff
        /*0f14*/ 	.word	0x000308b0
        /*0f18*/ 	.short	0x0100
        /*0f1a*/ 	.byte	0x08
	.zero		1


	//   ....[19]....
        /*0f1c*/ 	.word	0x00000920
        /*0f20*/ 	.word	0x000000ff
        /*0f24*/ 	.word	0x000308c0
        /*0f28*/ 	.short	0x0100
        /*0f2a*/ 	.byte	0x08
	.zero		1


	//   ....[20]....
        /*0f2c*/ 	.word	0x00000930
        /*0f30*/ 	.word	0x000000ff
        /*0f34*/ 	.word	0x000308b8
        /*0f38*/ 	.short	0x0100
        /*0f3a*/ 	.byte	0x08
	.zero		1


	//   ....[21]....
        /*0f3c*/ 	.word	0x00000940
        /*0f40*/ 	.word	0x000000ff
        /*0f44*/ 	.word	0x000308c8
        /*0f48*/ 	.short	0x0100
        /*0f4a*/ 	.byte	0x08
	.zero		1


	//   ....[22]....
        /*0f4c*/ 	.word	0x00003cf0
        /*0f50*/ 	.word	0x0000001f
        /*0f54*/ 	.word	0x00030890
        /*0f58*/ 	.short	0x010a
        /*0f5a*/ 	.byte	0x3f
	.zero		1


	//   ....[23]....
        /*0f5c*/ 	.word	0x00007080
        /*0f60*/ 	.word	0x0000001f
        /*0f64*/ 	.word	0x00030890
        /*0f68*/ 	.short	0x010a
        /*0f6a*/ 	.byte	0x3f
	.zero		1


	//   ....[24]....
        /*0f6c*/ 	.word	0x0000a150
        /*0f70*/ 	.word	0x0000001f
        /*0f74*/ 	.word	0x00030890
        /*0f78*/ 	.short	0x010a
        /*0f7a*/ 	.byte	0x3f
	.zero		1


	//   ....[25]....
        /*0f7c*/ 	.word	0x0000a520
        /*0f80*/ 	.word	0x00000020
        /*0f84*/ 	.word	0x00000000
        /*0f88*/ 	.short	0x0101
        /*0f8a*/ 	.byte	0x3f
	.zero		1


	//   ....[26]....
        /*0f8c*/ 	.word	0x0000a560
        /*0f90*/ 	.word	0x0000001f
        /*0f94*/ 	.word	0x000308b0
        /*0f98*/ 	.short	0x010a
        /*0f9a*/ 	.byte	0x3f
	.zero		1


	//   ....[27]....
        /*0f9c*/ 	.word	0x0000aa90
        /*0fa0*/ 	.word	0x0000001f
        /*0fa4*/ 	.word	0x00000000
        /*0fa8*/ 	.short	0x0101
        /*0faa*/ 	.byte	0x3f
	.zero		1


	//   ....[28]....
        /*0fac*/ 	.word	0x0000b790
        /*0fb0*/ 	.word	0x00000010
        /*0fb4*/ 	.word	0x00030800
        /*0fb8*/ 	.short	0x010a
        /*0fba*/ 	.byte	0x3f
	.zero		1


	//   ....[29]....
        /*0fbc*/ 	.word	0x0000b7e0
        /*0fc0*/ 	.word	0x00000010
        /*0fc4*/ 	.word	0x00030800
        /*0fc8*/ 	.short	0x010a
        /*0fca*/ 	.byte	0x3f
	.zero		1


	//   ....[30]....
        /*0fcc*/ 	.word	0x0000cbb0
        /*0fd0*/ 	.word	0x00000010
        /*0fd4*/ 	.word	0x00030800
        /*0fd8*/ 	.short	0x010a
        /*0fda*/ 	.byte	0x3f
	.zero		1


	//   ....[31]....
        /*0fdc*/ 	.word	0x0000fd60
        /*0fe0*/ 	.word	0x00000010
        /*0fe4*/ 	.word	0x00030800
        /*0fe8*/ 	.short	0x010a
        /*0fea*/ 	.byte	0x3f
	.zero		1


	//   ....[32]....
        /*0fec*/ 	.word	0x000127c0
        /*0ff0*/ 	.word	0x00000005
        /*0ff4*/ 	.word	0x00030830
        /*0ff8*/ 	.short	0x010a
        /*0ffa*/ 	.byte	0x3f
	.zero		1


	//   ....[33]....
        /*0ffc*/ 	.word	0x00012830
        /*1000*/ 	.word	0x00000005
        /*1004*/ 	.word	0x00030830
        /*1008*/ 	.short	0x010a
        /*100a*/ 	.byte	0x3f
	.zero		1


	//   ....[34]....
        /*100c*/ 	.word	0x000132f0
        /*1010*/ 	.word	0x00000000
        /*1014*/ 	.word	0x00000000
        /*1018*/ 	.short	0x0101
        /*101a*/ 	.byte	0x3f
	.zero		1


	//   ....[35]....
        /*101c*/ 	.word	0x00015780
        /*1020*/ 	.word	0x00000000
        /*1024*/ 	.word	0x00030830
        /*1028*/ 	.short	0x010a
        /*102a*/ 	.byte	0x3f
	.zero		1


	//   ....[36]....
        /*102c*/ 	.word	0x00015800
        /*1030*/ 	.word	0x00000000
        /*1034*/ 	.word	0x00030830
        /*1038*/ 	.short	0x010a
        /*103a*/ 	.byte	0x3f
	.zero		1


	//   ....[37]....
        /*103c*/ 	.word	0x00016520
        /*1040*/ 	.word	0x00000002
        /*1044*/ 	.word	0x00030850
        /*1048*/ 	.short	0x010a
        /*104a*/ 	.byte	0x3f
	.zero		1


	//   ....[38]....
        /*104c*/ 	.word	0x00016570
        /*1050*/ 	.word	0x00000002
        /*1054*/ 	.word	0x00030850
        /*1058*/ 	.short	0x010a
        /*105a*/ 	.byte	0x3f
	.zero		1


	//   ....[39]....
        /*105c*/ 	.word	0x00016970
        /*1060*/ 	.word	0x00000000
        /*1064*/ 	.word	0x00000000
        /*1068*/ 	.short	0x0101
        /*106a*/ 	.byte	0x3f
	.zero		1


	//   ....[40]....
        /*106c*/ 	.word	0x00017bb0
        /*1070*/ 	.word	0x00000002
        /*1074*/ 	.word	0x00000000
        /*1078*/ 	.short	0x0101
        /*107a*/ 	.byte	0x3f
	.zero		1


	//   ....[41]....
        /*107c*/ 	.word	0x00018ed0
        /*1080*/ 	.word	0x00000003
        /*1084*/ 	.word	0x00030830
        /*1088*/ 	.short	0x010a
        /*108a*/ 	.byte	0x3f
	.zero		1


	//   ....[42]....
        /*108c*/ 	.word	0x00018f50
        /*1090*/ 	.word	0x00000003
        /*1094*/ 	.word	0x00030830
        /*1098*/ 	.short	0x010a
        /*109a*/ 	.byte	0x3f
	.zero		1


	//   ....[43]....
        /*109c*/ 	.word	0x00019c70
        /*10a0*/ 	.word	0x0000000f
        /*10a4*/ 	.word	0x00030850
        /*10a8*/ 	.short	0x010a
        /*10aa*/ 	.byte	0x3f
	.zero		1


	//   ....[44]....
        /*10ac*/ 	.word	0x00019cc0
        /*10b0*/ 	.word	0x0000000f
        /*10b4*/ 	.word	0x00030850
        /*10b8*/ 	.short	0x010a
        /*10ba*/ 	.byte	0x3f
	.zero		1


	//   ....[45]....
        /*10bc*/ 	.word	0x0001ac60
        /*10c0*/ 	.word	0x00000086
        /*10c4*/ 	.word	0x00000000
        /*10c8*/ 	.short	0x0101
        /*10ca*/ 	.byte	0x3f
	.zero		1


	//   ....[46]....
        /*10cc*/ 	.word	0x0001acc0
        /*10d0*/ 	.word	0x0000000f
        /*10d4*/ 	.word	0x00000000
        /*10d8*/ 	.short	0x0101
        /*10da*/ 	.byte	0x3f
	.zero		1


	//   ....[47]....
        /*10dc*/ 	.word	0x0001b080
        /*10e0*/ 	.word	0x00000004
        /*10e4*/ 	.word	0x00030830
        /*10e8*/ 	.short	0x010a
        /*10ea*/ 	.byte	0x3f
	.zero		1


	//   ....[48]....
        /*10ec*/ 	.word	0x0001b100
        /*10f0*/ 	.word	0x00000004
        /*10f4*/ 	.word	0x00030830
        /*10f8*/ 	.short	0x010a
        /*10fa*/ 	.byte	0x3f
	.zero		1


	//   ....[49]....
        /*10fc*/ 	.word	0x0001be00
        /*1100*/ 	.word	0x0000000e
        /*1104*/ 	.word	0x00030850
        /*1108*/ 	.short	0x010a
        /*110a*/ 	.byte	0x3f
	.zero		1


	//   ....[50]....
        /*110c*/ 	.word	0x0001be50
        /*1110*/ 	.word	0x0000000e
        /*1114*/ 	.word	0x00030850
        /*1118*/ 	.short	0x010a
        /*111a*/ 	.byte	0x3f
	.zero		1


	//   ....[51]....
        /*111c*/ 	.word	0x0001c2d0
        /*1120*/ 	.word	0x00000000
        /*1124*/ 	.word	0x00000000
        /*1128*/ 	.short	0x0101
        /*112a*/ 	.byte	0x3f
	.zero		1


	//   ....[52]....
        /*112c*/ 	.word	0x0001dc70
        /*1130*/ 	.word	0x00000002
        /*1134*/ 	.word	0x00000000
        /*1138*/ 	.short	0x0101
        /*113a*/ 	.byte	0x3f
	.zero		1


	//   ....[53]....
        /*113c*/ 	.word	0x0001ea30
        /*1140*/ 	.word	0x00000002
        /*1144*/ 	.word	0x00030850
        /*1148*/ 	.short	0x010a
        /*114a*/ 	.byte	0x3f
	.zero		1


	//   ....[54]....
        /*114c*/ 	.word	0x0001ead0
        /*1150*/ 	.word	0x00000002
        /*1154*/ 	.word	0x00030850
        /*1158*/ 	.short	0x010a
        /*115a*/ 	.byte	0x3f
	.zero		1


	//   ....[55]....
        /*115c*/ 	.word	0x0001efa0
        /*1160*/ 	.word	0x00000008
        /*1164*/ 	.word	0x00000000
        /*1168*/ 	.short	0x0101
        /*116a*/ 	.byte	0x3f
	.zero		1


	//   ....[56]....
        /*116c*/ 	.word	0x00020cb0
        /*1170*/ 	.word	0x00000000
        /*1174*/ 	.word	0x00000000
        /*1178*/ 	.short	0x0101
        /*117a*/ 	.byte	0x3f
	.zero		1


	//   ....[57]....
        /*117c*/ 	.word	0x00021450
        /*1180*/ 	.word	0x00000002
        /*1184*/ 	.word	0x00000000
        /*1188*/ 	.short	0x0101
        /*118a*/ 	.byte	0x3f
	.zero		1


	//   ....[58]....
        /*118c*/ 	.word	0x00025290
        /*1190*/ 	.word	0x00000013
        /*1194*/ 	.word	0x00030820
        /*1198*/ 	.short	0x010a
        /*119a*/ 	.byte	0x3f
	.zero		1


	//   ....[59]....
        /*119c*/ 	.word	0x00025360
        /*11a0*/ 	.word	0x00000006
        /*11a4*/ 	.word	0x000308a0
        /*11a8*/ 	.short	0x010a
        /*11aa*/ 	.byte	0x3f
	.zero		1


	//   ....[60]....
        /*11ac*/ 	.word	0x00025780
        /*11b0*/ 	.word	0x00000006
        /*11b4*/ 	.word	0x000308c0
        /*11b8*/ 	.short	0x010a
        /*11ba*/ 	.byte	0x3f
	.zero		1


	//   ....[61]....
        /*11bc*/ 	.word	0x00025cf0
        /*11c0*/ 	.word	0x00000008
        /*11c4*/ 	.word	0x000308a0
        /*11c8*/ 	.short	0x010a
        /*11ca*/ 	.byte	0x3f
	.zero		1


	//   ....[62]....
        /*11cc*/ 	.word	0x00026100
        /*11d0*/ 	.word	0x00000008
        /*11d4*/ 	.word	0x000308c0
        /*11d8*/ 	.short	0x010a
        /*11da*/ 	.byte	0x3f
	.zero		1


	//   ....[63]....
        /*11dc*/ 	.word	0x00027570
        /*11e0*/ 	.word	0x00000000
        /*11e4*/ 	.word	0x00030840
        /*11e8*/ 	.short	0x010a
        /*11ea*/ 	.byte	0x3f
	.zero		1


	//   ....[64]....
        /*11ec*/ 	.word	0x000284a0
        /*11f0*/ 	.word	0x00000013
        /*11f4*/ 	.word	0x00030800
        /*11f8*/ 	.short	0x0107
        /*11fa*/ 	.byte	0x3f
	.zero		1


	//   ....[65]....
        /*11fc*/ 	.word	0x000285a0
        /*1200*/ 	.word	0x00000013
        /*1204*/ 	.word	0x00030800
        /*1208*/ 	.short	0x0101
        /*120a*/ 	.byte	0x3f
	.zero		1


	//   ....[66]....
        /*120c*/ 	.word	0x000285c0
        /*1210*/ 	.word	0x00000013
        /*1214*/ 	.word	0x00030820
        /*1218*/ 	.short	0x010a
        /*121a*/ 	.byte	0x3f
	.zero		1


	//   ....[67]....
        /*121c*/ 	.word	0x000289e0
        /*1220*/ 	.word	0x00000003
        /*1224*/ 	.word	0x00030840
        /*1228*/ 	.short	0x010a
        /*122a*/ 	.byte	0x3f
	.zero		1


	//   ....[68]....
        /*122c*/ 	.word	0x00028e70
        /*1230*/ 	.word	0x00000002
        /*1234*/ 	.word	0x00030860
        /*1238*/ 	.short	0x010a
        /*123a*/ 	.byte	0x3f
	.zero		1


	//   ....[69]....
        /*123c*/ 	.word	0x00029600
        /*1240*/ 	.word	0x00000003
        /*1244*/ 	.word	0x00030840
        /*1248*/ 	.short	0x010a
        /*124a*/ 	.byte	0x3f
	.zero		1


	//   ....[70]....
        /*124c*/ 	.word	0x00029a90
        /*1250*/ 	.word	0x00000002
        /*1254*/ 	.word	0x00030860
        /*1258*/ 	.short	0x010a
        /*125a*/ 	.byte	0x3f
	.zero		1


	//   ....[71]....
        /*125c*/ 	.word	0x0002a190
        /*1260*/ 	.word	0x00000003
        /*1264*/ 	.word	0x00030840
        /*1268*/ 	.short	0x010a
        /*126a*/ 	.byte	0x3f
	.zero		1


	//   ....[72]....
        /*126c*/ 	.word	0x0002a610
        /*1270*/ 	.word	0x00000002
        /*1274*/ 	.word	0x00030860
        /*1278*/ 	.short	0x010a
        /*127a*/ 	.byte	0x3f
	.zero		1


	//   ....[73]....
        /*127c*/ 	.word	0x0002aca0
        /*1280*/ 	.word	0x00000000
        /*1284*/ 	.word	0x00030860
        /*1288*/ 	.short	0x010a
        /*128a*/ 	.byte	0x3f
	.zero		1


	//   ....[74]....
        /*128c*/ 	.word	0x0002c430
        /*1290*/ 	.word	0x00000000
        /*1294*/ 	.word	0x00030820
        /*1298*/ 	.short	0x010a
        /*129a*/ 	.byte	0x3f
	.zero		1


	//   ....[75]....
        /*129c*/ 	.word	0x0002c600
        /*12a0*/ 	.word	0x00000006
        /*12a4*/ 	.word	0x00000000
        /*12a8*/ 	.short	0x010a
        /*12aa*/ 	.byte	0x3f
	.zero		1


	//   ....[76]....
        /*12ac*/ 	.word	0x0002c670
        /*12b0*/ 	.word	0x00000007
        /*12b4*/ 	.word	0x00000000
        /*12b8*/ 	.short	0x010a
        /*12ba*/ 	.byte	0x3f
	.zero		1


	//   ....[77]....
        /*12bc*/ 	.word	0x0002c6e0
        /*12c0*/ 	.word	0x00000004
        /*12c4*/ 	.word	0x00000000
        /*12c8*/ 	.short	0x010a
        /*12ca*/ 	.byte	0x3f
	.zero		1


	//   ....[78]....
        /*12cc*/ 	.word	0x0002c710
        /*12d0*/ 	.word	0x00000003
        /*12d4*/ 	.word	0x00000000
        /*12d8*/ 	.short	0x010a
        /*12da*/ 	.byte	0x3f
	.zero		1


	//   ....[79]....
        /*12dc*/ 	.word	0x0002c770
        /*12e0*/ 	.word	0x0000001f
        /*12e4*/ 	.word	0x00030890
        /*12e8*/ 	.short	0x010a
        /*12ea*/ 	.byte	0x3f
	.zero		1


	//   ....[80]....
        /*12ec*/ 	.word	0x0002c7c0
        /*12f0*/ 	.word	0x0000001f
        /*12f4*/ 	.word	0x00030890
        /*12f8*/ 	.short	0x010a
        /*12fa*/ 	.byte	0x3f
	.zero		1


	//   ....[81]....
        /*12fc*/ 	.word	0x0002c810
        /*1300*/ 	.word	0x0000001f
        /*1304*/ 	.word	0x00030890
        /*1308*/ 	.short	0x010a
        /*130a*/ 	.byte	0x3f
	.zero		1


	//   ....[82]....
        /*130c*/ 	.word	0x0002c860
        /*1310*/ 	.word	0x0000001f
        /*1314*/ 	.word	0x000308b0
        /*1318*/ 	.short	0x010a
        /*131a*/ 	.byte	0x3f
	.zero		1


	//   ....[83]....
        /*131c*/ 	.word	0x0002cc40
        /*1320*/ 	.word	0x00000010
        /*1324*/ 	.word	0x00030800
        /*1328*/ 	.short	0x010a
        /*132a*/ 	.byte	0x3f
	.zero		1


	//   ....[84]....
        /*132c*/ 	.word	0x0002d040
        /*1330*/ 	.word	0x00000010
        /*1334*/ 	.word	0x00030800
        /*1338*/ 	.short	0x010a
        /*133a*/ 	.byte	0x3f
	.zero		1


	//   ....[85]....
        /*133c*/ 	.word	0x0002d090
        /*1340*/ 	.word	0x00000005
        /*1344*/ 	.word	0x00030830
        /*1348*/ 	.short	0x010a
        /*134a*/ 	.byte	0x3f
	.zero		1


	//   ....[86]....
        /*134c*/ 	.word	0x0002d0e0
        /*1350*/ 	.word	0x00000000
        /*1354*/ 	.word	0x00030830
        /*1358*/ 	.short	0x010a
        /*135a*/ 	.byte	0x3f
	.zero		1


	//   ....[87]....
        /*135c*/ 	.word	0x0002d130
        /*1360*/ 	.word	0x00000002
        /*1364*/ 	.word	0x00030850
        /*1368*/ 	.short	0x010a
        /*136a*/ 	.byte	0x3f
	.zero		1


	//   ....[88]....
        /*136c*/ 	.word	0x0002d180
        /*1370*/ 	.word	0x00000003
        /*1374*/ 	.word	0x00030830
        /*1378*/ 	.short	0x010a
        /*137a*/ 	.byte	0x3f
	.zero		1


	//   ....[89]....
        /*137c*/ 	.word	0x0002d1d0
        /*1380*/ 	.word	0x0000000f
        /*1384*/ 	.word	0x00030850
        /*1388*/ 	.short	0x010a
        /*138a*/ 	.byte	0x3f
	.zero		1


	//   ....[90]....
        /*138c*/ 	.word	0x0002d220
        /*1390*/ 	.word	0x00000004
        /*1394*/ 	.word	0x00030830
        /*1398*/ 	.short	0x010a
        /*139a*/ 	.byte	0x3f
	.zero		1


	//   ....[91]....
        /*139c*/ 	.word	0x0002d270
        /*13a0*/ 	.word	0x0000000e
        /*13a4*/ 	.word	0x00030850
        /*13a8*/ 	.short	0x010a
        /*13aa*/ 	.byte	0x3f
	.zero		1


	//   ....[92]....
        /*13ac*/ 	.word	0x0002d2c0
        /*13b0*/ 	.word	0x00000002
        /*13b4*/ 	.word	0x00030850
        /*13b8*/ 	.short	0x010a
        /*13ba*/ 	.byte	0x3f
	.zero		1


	//   ....[93]....
        /*13bc*/ 	.word	0x0002d470
        /*13c0*/ 	.word	0x00000013
        /*13c4*/ 	.word	0x00030820
        /*13c8*/ 	.short	0x010a
        /*13ca*/ 	.byte	0x3f
	.zero		1


	//   ....[94]....
        /*13cc*/ 	.word	0x0002d4c0
        /*13d0*/ 	.word	0x00000006
        /*13d4*/ 	.word	0x000308a0
        /*13d8*/ 	.short	0x010a
        /*13da*/ 	.byte	0x3f
	.zero		1


	//   ....[95]....
        /*13dc*/ 	.word	0x0002d510
        /*13e0*/ 	.word	0x00000006
        /*13e4*/ 	.word	0x000308c0
        /*13e8*/ 	.short	0x010a
        /*13ea*/ 	.byte	0x3f
	.zero		1


	//   ....[96]....
        /*13ec*/ 	.word	0x0002d560
        /*13f0*/ 	.word	0x00000008
        /*13f4*/ 	.word	0x000308a0
        /*13f8*/ 	.short	0x010a
        /*13fa*/ 	.byte	0x3f
	.zero		1


	//   ....[97]....
        /*13fc*/ 	.word	0x0002d5b0
        /*1400*/ 	.word	0x00000008
        /*1404*/ 	.word	0x000308c0
        /*1408*/ 	.short	0x010a
        /*140a*/ 	.byte	0x3f
	.zero		1


	//   ....[98]....
        /*140c*/ 	.word	0x0002d750
        /*1410*/ 	.word	0x00000000
        /*1414*/ 	.word	0x00030840
        /*1418*/ 	.short	0x010a
        /*141a*/ 	.byte	0x3f
	.zero		1


	//   ....[99]....
        /*141c*/ 	.word	0x0002e310
        /*1420*/ 	.word	0x00000013
        /*1424*/ 	.word	0x00030820
        /*1428*/ 	.short	0x010a
        /*142a*/ 	.byte	0x3f
	.zero		1


	//   ....[100]....
        /*142c*/ 	.word	0x0002e360
        /*1430*/ 	.word	0x00000003
        /*1434*/ 	.word	0x00030840
        /*1438*/ 	.short	0x010a
        /*143a*/ 	.byte	0x3f
	.zero		1


	//   ....[101]....
        /*143c*/ 	.word	0x0002e3b0
        /*1440*/ 	.word	0x00000002
        /*1444*/ 	.word	0x00030860
        /*1448*/ 	.short	0x010a
        /*144a*/ 	.byte	0x3f
	.zero		1


	//   ....[102]....
        /*144c*/ 	.word	0x0002e400
        /*1450*/ 	.word	0x00000003
        /*1454*/ 	.word	0x00030840
        /*1458*/ 	.short	0x010a
        /*145a*/ 	.byte	0x3f
	.zero		1


	//   ....[103]....
        /*145c*/ 	.word	0x0002e450
        /*1460*/ 	.word	0x00000002
        /*1464*/ 	.word	0x00030860
        /*1468*/ 	.short	0x010a
        /*146a*/ 	.byte	0x3f
	.zero		1


	//   ....[104]....
        /*146c*/ 	.word	0x0002e4a0
        /*1470*/ 	.word	0x00000003
        /*1474*/ 	.word	0x00030840
        /*1478*/ 	.short	0x010a
        /*147a*/ 	.byte	0x3f
	.zero		1


	//   ....[105]....
        /*147c*/ 	.word	0x0002e4f0
        /*1480*/ 	.word	0x00000002
        /*1484*/ 	.word	0x00030860
        /*1488*/ 	.short	0x010a
        /*148a*/ 	.byte	0x3f
	.zero		1


	//   ....[106]....
        /*148c*/ 	.word	0x0002e540
        /*1490*/ 	.word	0x00000000
        /*1494*/ 	.word	0x00030860
        /*1498*/ 	.short	0x010a
        /*149a*/ 	.byte	0x3f
	.zero		1


	//   ....[107]....
        /*149c*/ 	.word	0x0002f0d0
        /*14a0*/ 	.word	0x00000000
        /*14a4*/ 	.word	0x00030820
        /*14a8*/ 	.short	0x010a
        /*14aa*/ 	.byte	0x3f
	.zero		1


	//   ....[108]....
        /*14ac*/ 	.word	0x0002f270
        /*14b0*/ 	.word	0x00000006
        /*14b4*/ 	.word	0x00000000
        /*14b8*/ 	.short	0x010a
        /*14ba*/ 	.byte	0x3f
	.zero		1


	//   ....[109]....
        /*14bc*/ 	.word	0x0002f2c0
        /*14c0*/ 	.word	0x00000007
        /*14c4*/ 	.word	0x00000000
        /*14c8*/ 	.short	0x010a
        /*14ca*/ 	.byte	0x3f
	.zero		1


	//   ....[110]....
        /*14cc*/ 	.word	0x0002f310
        /*14d0*/ 	.word	0x00000004
        /*14d4*/ 	.word	0x00000000
        /*14d8*/ 	.short	0x010a
        /*14da*/ 	.byte	0x3f
	.zero		1


	//----- nvinfo : EIATTR_NUM_MBARRIERS
	.align		4
.L_755:
        /*14dc*/ 	.byte	0x03, 0x38
        /*14de*/ 	.short	0x0016


	//----- nvinfo : EIATTR_EXIT_INSTR_OFFSETS
	.align		4
        /*14e0*/ 	.byte	0x04, 0x1c
        /*14e2*/ 	.short	(.L_757 - .L_756)


	//   ....[0]....
.L_756:
        /*14e4*/ 	.word	0x0002c760


	//----- nvinfo : EIATTR_MAX_THREADS
	.align		4
.L_757:
        /*14e8*/ 	.byte	0x04, 0x05
        /*14ea*/ 	.short	(.L_759 - .L_758)
.L_758:
        /*14ec*/ 	.word	0x00000180
        /*14f0*/ 	.word	0x00000001
        /*14f4*/ 	.word	0x00000001


	//----- nvinfo : EIATTR_CRS_STACK_SIZE
	.align		4
.L_759:
        /*14f8*/ 	.byte	0x04, 0x1e
        /*14fa*/ 	.short	(.L_761 - .L_760)
.L_760:
        /*14fc*/ 	.word	0x00000000


	//----- nvinfo : EIATTR_CBANK_PARAM_SIZE
	.align		4
.L_761:
        /*1500*/ 	.byte	0x03, 0x19
        /*1502*/ 	.short	0x0af0


	//----- nvinfo : EIATTR_PARAM_CBANK
	.align		4
        /*1504*/ 	.byte	0x04, 0x0a
        /*1506*/ 	.short	(.L_763 - .L_762)
	.align		4
.L_762:
        /*1508*/ 	.word	index@(.nv.constant0._ZN7cutlass13device_kernelIN5flash11enable_sm90INS1_16FlashAttnFwdSm90INS1_25CollectiveMainloopFwdSm90ILi2EN4cute5tupleIJNS5_1CILi1EEES8_S8_EEENS6_IJNS7_ILi128EEENS7_ILi96EEENS7_ILi192EEEEEELi192ENS_6half_tEfNS_4arch4Sm90ELb0ELb1ELb0ELb1ELb0ELb1ELb0ELb1ELb1ELb1ELb1ELb0EEENS1_21CollectiveEpilogueFwdINS6_IJSA_SC_SB_EEES9_SE_SG_Li256ELb1ELb1ELb1ELb0EEENS1_36VarlenDynamicPersistentTileSchedulerILi128ELi96ELi256ELi128ELb1ELb1ELb1ELb1ELb0ELb1EEEEEEEEEvNT_6ParamsE)
        /*150c*/ 	.short	0x0210
        /*150e*/ 	.short	0x0af0


	//----- nvinfo : EIATTR_SW_WAR
	.align		4
.L_763:
        /*1510*/ 	.byte	0x04, 0x36
        /*1512*/ 	.short	(.L_765 - .L_764)
.L_764:
        /*1514*/ 	.word	0x00000008
.L_765:


//--------------------- .nv.info._ZN7cutlass13device_kernelIN5flash11enable_sm90INS1_16FlashAttnFwdSm90INS1_25CollectiveMainloopFwdSm90ILi2EN4cute5tupleIJNS5_1CILi1EEES8_S8_EEENS6_IJNS7_ILi128EEENS7_ILi112EEENS7_ILi192EEEEEELi192ENS_6half_tEfNS_4arch4Sm90ELb1ELb0ELb0ELb0ELb0ELb0ELb0ELb1ELb1ELb1ELb1ELb0EEENS1_21CollectiveEpilogueFwdINS6_IJSA_SC_SB_EEES9_SE_SG_Li256ELb0ELb1ELb1ELb0EEENS1_19SingleTileSchedulerILb0ELb1ELb1ELi128EEEEEEEEEvNT_6ParamsE --------------------------
	.section	.nv.info._ZN7cutlass13device_kernelIN5flash11enable_sm90INS1_16FlashAttnFwdSm90INS1_25CollectiveMainloopFwdSm90ILi2EN4cute5tupleIJNS5_1CILi1EEES8_S8_EEENS6_IJNS7_ILi128EEENS7_ILi112EEENS7_ILi192EEEEEELi192ENS_6half_tEfNS_4arch4Sm90ELb1ELb0ELb0ELb0ELb0ELb0ELb0ELb1ELb1ELb1ELb1ELb0EEENS1_21CollectiveEpilogueFwdINS6_IJSA_SC_SB_EEES9_SE_SG_Li256ELb0ELb1ELb1ELb0EEENS1_19SingleTileSchedulerILb0ELb1ELb1ELi128EEEEEEEEEvNT_6ParamsE,"",@"SHT_CUDA_INFO"
	.sectionflags	@""
	.align	4


	//----- nvinfo : EIATTR_CUDA_API_VERSION
	.align		4
        /*0000*/ 	.byte	0x04, 0x37
        /*0002*/ 	.short	(.L_767 - .L_766)
.L_766:
        /*0004*/ 	.word	0x00000082


	//----- nvinfo : EIATTR_KPARAM_INFO
	.align		4
.L_767:
        /*0008*/ 	.byte	0x04, 0x17
        /*000a*/ 	.short	(.L_769 - .L_768)
.L_768:
        /*000c*/ 	.word	0x00000000
        /*0010*/ 	.short	0x0000
        /*0012*/ 	.short	0x0070
        /*0014*/ 	.byte	0x00, 0xf0, 0x01, 0x28


	//----- nvinfo : EIATTR_SPARSE_MMA_MASK
	.align		4
.L_769:
        /*0018*/ 	.byte	0x03, 0x50
        /*001a*/ 	.short	0x0000


	//----- nvinfo : EIATTR_MAXREG_COUNT
	.align		4
        /*001c*/ 	.byte	0x03, 0x1b
        /*001e*/ 	.short	0x00a8


	//----- nvinfo : EIATTR_NUM_BARRIERS
	.align		4
        /*0020*/ 	.byte	0x02, 0x4c
        /*0022*/ 	.byte	0x09
	.zero		1


	//----- nvinfo : EIATTR_EXTERNS
	.align		4
        /*0024*/ 	.byte	0x04, 0x0f
        /*0026*/ 	.short	(.L_771 - .L_770)


	//   ....[0]....
	.align		4
.L_770:
        /*0028*/ 	.word	index@(__assertfail)


	//----- nvinfo : EIATTR_ANNOTATIONS
	.align		4
.L_771:
        /*002c*/ 	.byte	0x04, 0x55
        /*002e*/ 	.short	(.L_773 - .L_772)


	//   ....[0]....
.L_772:
        /* <DEDUP_REMOVED lines=9> */


	//----- nvinfo : EIATTR_MERCURY_ISA_VERSION
	.align		4
.L_773:
        /*00a8*/ 	.byte	0x03, 0x5f
        /*00aa*/ 	.short	0x0101


	//----- nvinfo : EIATTR_INT_WARP_WIDE_INSTR_OFFSETS
	.align		4
        /*00ac*/ 	.byte	0x04, 0x31
        /*00ae*/ 	.short	(.L_775 - .L_774)


	//   ....[0]....
.L_774:
        /*00b0*/ 	.word	0x00000130


	//   ....[1]....
        /*00b4*/ 	.word	0x00000170


	//   ....[2]....
        /*00b8*/ 	.word	0x000001e0


	//----- nvinfo : EIATTR_COOP_GROUP_MASK_REGIDS
	.align		4
.L_775:
        /*00bc*/ 	.byte	0x04, 0x29
        /*00be*/ 	.short	(.L_777 - .L_776)


	//   ....[0]....
.L_776:
        /*00c0*/ 	.word	0xffffffff


	//   ....[1]....
        /*00c4*/ 	.word	0xffffffff


	//   ....[2]....
        /*00c8*/ 	.word	0xffffffff


	//   ....[3]....
        /*00cc*/ 	.word	0xffffffff


	//   ....[4]....
        /*00d0*/ 	.word	0xffffffff


	//   ....[5]....
        /*00d4*/ 	.word	0xffffffff


	//   ....[6]....
        /*00d8*/ 	.word	0xffffffff


	//   ....[7]....
        /*00dc*/ 	.word	0xffffffff


	//   ....[8]....
        /*00e0*/ 	.word	0xffffffff


	//   ....[9]....
        /*00e4*/ 	.word	0xffffffff


	//   ....[10]....
        /*00e8*/ 	.word	0xffffffff


	//   ....[11]....
        /*00ec*/ 	.word	0xffffffff


	//   ....[12]....
        /*00f0*/ 	.word	0xffffffff


	//   ....[13]....
        /*00f4*/ 	.word	0xffffffff


	//   ....[14]....
        /*00f8*/ 	.word	0xffffffff


	//   ....[15]....
        /*00fc*/ 	.word	0xffffffff


	//   ....[16]....
        /*0100*/ 	.word	0xffffffff


	//   ....[17]....
        /*0104*/ 	.word	0xffffffff


	//   ....[18]....
        /*0108*/ 	.word	0xffffffff


	//   ....[19]....
        /*010c*/ 	.word	0xffffffff


	//   ....[20]....
        /*0110*/ 	.word	0xffffffff


	//   ....[21]....
        /*0114*/ 	.word	0xffffffff


	//   ....[22]....
        /*0118*/ 	.word	0xffffffff


	//   ....[23]....
        /*011c*/ 	.word	0xffffffff


	//   ....[24]....
        /*0120*/ 	.word	0xffffffff


	//   ....[25]....
        /*0124*/ 	.word	0xffffffff


	//   ....[26]....
        /*0128*/ 	.word	0xffffffff


	//   ....[27]....
        /*012c*/ 	.word	0xffffffff


	//   ....[28]....
        /*0130*/ 	.word	0xffffffff


	//   ....[29]....
        /*0134*/ 	.word	0xffffffff


	//   ....[30]....
        /*0138*/ 	.word	0xffffffff


	//   ....[31]....
        /*013c*/ 	.word	0xffffffff


	//   ....[32]....
        /*0140*/ 	.word	0xffffffff


	//   ....[33]....
        /*0144*/ 	.word	0xffffffff


	//   ....[34]....
        /*0148*/ 	.word	0xffffffff


	//   ....[35]....
        /*014c*/ 	.word	0xffffffff


	//   ....[36]....
        /*0150*/ 	.word	0xffffffff


	//   ....[37]....
        /*0154*/ 	.word	0xffffffff


	//   ....[38]....
        /*0158*/ 	.word	0xffffffff


	//   ....[39]....
        /*015c*/ 	.word	0xffffffff


	//   ....[40]....
        /*0160*/ 	.word	0xffffffff


	//   ....[41]....
        /*0164*/ 	.word	0xffffffff


	//   ....[42]....
        /*0168*/ 	.word	0xffffffff


	//   ....[43]....
        /*016c*/ 	.word	0xffffffff


	//   ....[44]....
        /*0170*/ 	.word	0xffffffff


	//   ....[45]....
        /*0174*/ 	.word	0xffffffff


	//   ....[46]....
        /*0178*/ 	.word	0xffffffff


	//   ....[47]....
        /*017c*/ 	.word	0xffffffff


	//   ....[48]....
        /*0180*/ 	.word	0xffffffff


	//   ....[49]....
        /*0184*/ 	.word	0xffffffff


	//   ....[50]....
        /*0188*/ 	.word	0xffffffff


	//   ....[51]....
        /*018c*/ 	.word	0xffffffff


	//   ....[52]....
        /*0190*/ 	.word	0xffffffff


	//   ....[53]....
        /*0194*/ 	.word	0xffffffff


	//   ....[54]....
        /*0198*/ 	.word	0xffffffff


	//   ....[55]....
        /*019c*/ 	.word	0x0500000f


	//   ....[56]....
        /*01a0*/ 	.word	0x0500000f


	//   ....[57]....
        /*01a4*/ 	.word	0x0500000f


	//   ....[58]....
        /*01a8*/ 	.word	0x0500000f


	//   ....[59]....
        /*01ac*/ 	.word	0x0500000f


	//   ....[60]....
        /*01b0*/ 	.word	0x0500000f


	//   ....[61]....
        /*01b4*/ 	.word	0x0500000f


	//   ....[62]....
        /*01b8*/ 	.word	0x0500000f


	//   ....[63]....
        /*01bc*/ 	.word	0x0500000f


	//   ....[64]....
        /*01c0*/ 	.word	0x0500000f


	//   ....[65]....
        /*01c4*/ 	.word	0x0500000f


	//   ....[66]....
        /*01c8*/ 	.word	0x0500000f


	//   ....[67]....
        /*01cc*/ 	.word	0x0500000f


	//   ....[68]....
        /*01d0*/ 	.word	0x0500000f


	//   ....[69]....
        /*01d4*/ 	.word	0x0500000f


	//   ....[70]....
        /*01d8*/ 	.word	0x0500000f


	//   ....[71]....
        /*01dc*/ 	.word	0x0500000f


	//   ....[72]....
        /*01e0*/ 	.word	0x0500000f


	//----- nvinfo : EIATTR_COOP_GROUP_INSTR_OFFSETS
	.align		4
.L_777:
        /*01e4*/ 	.byte	0x04, 0x28
        /*01e6*/ 	.short	(.L_779 - .L_778)


	//   ....[0]....
.L_778:
        /*01e8*/ 	.word	0x00000060


	//   ....[1]....
        /*01ec*/ 	.word	0x00000140


	//   ....[2]....
        /*01f0*/ 	.word	0x00000190


	//   ....[3]....
        /*01f4*/ 	.word	0x000003c0


	//   ....[4]....
        /*01f8*/ 	.word	0x00000520


	//   ....[5]....
        /*01fc*/ 	.word	0x00000640


	//   ....[6]....
        /*0200*/ 	.word	0x000007a0


	//   ....[7]....
        /*0204*/ 	.word	0x00001390


	//   ....[8]....
        /*0208*/ 	.word	0x00003880


	//   ....[9]....
        /*020c*/ 	.word	0x000038c0


	//   ....[10]....
        /*0210*/ 	.word	0x00004130


	//   ....[11]....
        /*0214*/ 	.word	0x00004270


	//   ....[12]....
        /*0218*/ 	.word	0x00004a20


	//   ....[13]....
        /*021c*/ 	.word	0x00004ab0


	//   ....[14]....
        /*0220*/ 	.word	0x000081e0


	//   ....[15]....
        /*0224*/ 	.word	0x00008210


	//   ....[16]....
        /*0228*/ 	.word	0x00008aa0


	//   ....[17]....
        /*022c*/ 	.word	0x00008ae0


	//   ....[18]....
        /*0230*/ 	.word	0x000091a0


	//   ....[19]....
        /*0234*/ 	.word	0x000091f0


	//   ....[20]....
        /*0238*/ 	.word	0x0000c8e0


	//   ....[21]....
        /*023c*/ 	.word	0x0000c910


	//   ....[22]....
        /*0240*/ 	.word	0x0000cd30


	//   ....[23]....
        /*0244*/ 	.word	0x0000cda0


	//   ....[24]....
        /*0248*/ 	.word	0x0000e1f0


	//   ....[25]....
        /*024c*/ 	.word	0x0000e210


	//   ....[26]....
        /*0250*/ 	.word	0x0000e2c0


	//   ....[27]....
        /*0254*/ 	.word	0x0000e320


	//   ....[28]....
        /*0258*/ 	.word	0x0000f410


	//   ....[29]....
        /*025c*/ 	.word	0x0000f450


	//   ....[30]....
        /*0260*/ 	.word	0x0000f490


	//   ....[31]....
        /*0264*/ 	.word	0x0000f4d0


	//   ....[32]....
        /*0268*/ 	.word	0x0000f510


	//   ....[33]....
        /*026c*/ 	.word	0x0000f530


	//   ....[34]....
        /*0270*/ 	.word	0x0000feb0


	//   ....[35]....
        /*0274*/ 	.word	0x0000fec0


	//   ....[36]....
        /*0278*/ 	.word	0x00010c30


	//   ....[37]....
        /*027c*/ 	.word	0x000117c0


	//   ....[38]....
        /*0280*/ 	.word	0x00012190


	//   ....[39]....
        /*0284*/ 	.word	0x000121d0


	//   ....[40]....
        /*0288*/ 	.word	0x00012200


	//   ....[41]....
        /*028c*/ 	.word	0x00012250


	//   ....[42]....
        /*0290*/ 	.word	0x000122d0


	//   ....[43]....
        /*0294*/ 	.word	0x00012300


	//   ....[44]....
        /*0298*/ 	.word	0x00012380


	//   ....[45]....
        /*029c*/ 	.word	0x000123b0


	//   ....[46]....
        /*02a0*/ 	.word	0x00012430


	//   ....[47]....
        /*02a4*/ 	.word	0x00012470


	//   ....[48]....
        /*02a8*/ 	.word	0x000124e0


	//   ....[49]....
        /*02ac*/ 	.word	0x00012510


	//   ....[50]....
        /*02b0*/ 	.word	0x00012590


	//   ....[51]....
        /*02b4*/ 	.word	0x000125d0


	//   ....[52]....
        /*02b8*/ 	.word	0x00012640


	//   ....[53]....
        /*02bc*/ 	.word	0x00012670


	//   ....[54]....
        /*02c0*/ 	.word	0x00014cb0


	//   ....[55]....
        /*02c4*/ 	.word	0x00015250


	//   ....[56]....
        /*02c8*/ 	.word	0x000153d0


	//   ....[57]....
        /*02cc*/ 	.word	0x00015420


	//   ....[58]....
        /*02d0*/ 	.word	0x00015560


	//   ....[59]....
        /*02d4*/ 	.word	0x000155d0


	//   ....[60]....
        /*02d8*/ 	.word	0x000156d0


	//   ....[61]....
        /*02dc*/ 	.word	0x00015740


	//   ....[62]....
        /*02e0*/ 	.word	0x00015840


	//   ....[63]....
        /*02e4*/ 	.word	0x000158b0


	//   ....[64]....
        /*02e8*/ 	.word	0x000159b0


	//   ....[65]....
        /*02ec*/ 	.word	0x00015a20


	//   ....[66]....
        /*02f0*/ 	.word	0x00015b20


	//   ....[67]....
        /*02f4*/ 	.word	0x00015b90


	//   ....[68]....
        /*02f8*/ 	.word	0x00015c90


	//   ....[69]....
        /*02fc*/ 	.word	0x00015cf0


	//   ....[70]....
        /*0300*/ 	.word	0x00015de0


	//   ....[71]....
        /*0304*/ 	.word	0x00015e30


	//   ....[72]....
        /*0308*/ 	.word	0x00016230


	//----- nvinfo : EIATTR_REG_RECONFIG
	.align		4
.L_779:
        /*030c*/ 	.byte	0x01, 0x54
	.zero		2


	//----- nvinfo : EIATTR_SYSCALL_OFFSETS
	.align		4
        /*0310*/ 	.byte	0x04, 0x46
        /*0312*/ 	.short	(.L_781 - .L_780)


	//   ....[0]....
.L_780:
        /*0314*/ 	.word	0x00001560


	//   ....[1]....
        /*0318*/ 	.word	0x00011440


	//   ....[2]....
        /*031c*/ 	.word	0x00011580


	//   ....[3]....
        /*0320*/ 	.word	0x00011670


	//   ....[4]....
        /*0324*/ 	.word	0x00011dd0


	//----- nvinfo : EIATTR_MBARRIER_INSTR_OFFSETS
	.align		4
.L_781:
        /*0328*/ 	.byte	0x04, 0x39
        /*032a*/ 	.short	(.L_783 - .L_782)


	//   ....[0]....
.L_782:
        /*032c*/ 	.word	0x00000270
        /*0330*/ 	.word	0x000000ff
        /*0334*/ 	.word	0x00036800
        /*0338*/ 	.short	0x0100
        /*033a*/ 	.byte	0x08
	.zero		1


	//   ....[1]....
        /*033c*/ 	.word	0x00000280
        /*0340*/ 	.word	0x000000ff
        /*0344*/ 	.word	0x00036820
        /*0348*/ 	.short	0x0100
        /*034a*/ 	.byte	0x08
	.zero		1


	//   ....[2]....
        /*034c*/ 	.word	0x00000370
        /*0350*/ 	.word	0x000000ff
        /*0354*/ 	.word	0x00036830
        /*0358*/ 	.short	0x0100
        /*035a*/ 	.byte	0x08
	.zero		1


	//   ....[3]....
        /*035c*/ 	.word	0x00000380
        /*0360*/ 	.word	0x000000ff
        /*0364*/ 	.word	0x00036840
        /*0368*/ 	.short	0x0100
        /*036a*/ 	.byte	0x08
	.zero		1


	//   ....[4]....
        /*036c*/ 	.word	0x00000390
        /*0370*/ 	.word	0x000000ff
        /*0374*/ 	.word	0x00036838
        /*0378*/ 	.short	0x0100
        /*037a*/ 	.byte	0x08
	.zero		1


	//   ....[5]....
        /*037c*/ 	.word	0x000003a0
        /*0380*/ 	.word	0x000000ff
        /*0384*/ 	.word	0x00036848
        /*0388*/ 	.short	0x0100
        /*038a*/ 	.byte	0x08
	.zero		1


	//   ....[6]....
        /*038c*/ 	.word	0x000004d0
        /*0390*/ 	.word	0x000000ff
        /*0394*/ 	.word	0x00036850
        /*0398*/ 	.short	0x0100
        /*039a*/ 	.byte	0x08
	.zero		1


	//   ....[7]....
        /*039c*/ 	.word	0x000004e0
        /*03a0*/ 	.word	0x000000ff
        /*03a4*/ 	.word	0x00036860
        /*03a8*/ 	.short	0x0100
        /*03aa*/ 	.byte	0x08
	.zero		1


	//   ....[8]....
        /*03ac*/ 	.word	0x000004f0
        /*03b0*/ 	.word	0x000000ff
        /*03b4*/ 	.word	0x00036858
        /*03b8*/ 	.short	0x0100
        /*03ba*/ 	.byte	0x08
	.zero		1


	//   ....[9]....
        /*03bc*/ 	.word	0x00000500
        /*03c0*/ 	.word	0x000000ff
        /*03c4*/ 	.word	0x00036868
        /*03c8*/ 	.short	0x0100
        /*03ca*/ 	.byte	0x08
	.zero		1


	//   ....[10]....
        /*03cc*/ 	.word	0x000005f0
        /*03d0*/ 	.word	0x000000ff
        /*03d4*/ 	.word	0x00036870
        /*03d8*/ 	.short	0x0100
        /*03da*/ 	.byte	0x06
	.zero		1


	//   ....[11]....
        /*03dc*/ 	.word	0x00000600
        /*03e0*/ 	.word	0x000000ff
        /*03e4*/ 	.word	0x00036880
        /*03e8*/ 	.short	0x0100
        /*03ea*/ 	.byte	0x06
	.zero		1


	//   ....[12]....
        /*03ec*/ 	.word	0x00000610
        /*03f0*/ 	.word	0x000000ff
        /*03f4*/ 	.word	0x00036878
        /*03f8*/ 	.short	0x0100
        /*03fa*/ 	.byte	0x06
	.zero		1


	//   ....[13]....
        /*03fc*/ 	.word	0x00000620
        /*0400*/ 	.word	0x000000ff
        /*0404*/ 	.word	0x00036888
        /*0408*/ 	.short	0x0100
        /*040a*/ 	.byte	0x06
	.zero		1


	//   ....[14]....
        /*040c*/ 	.word	0x00000750
        /*0410*/ 	.word	0x000000ff
        /*0414*/ 	.word	0x00036890
        /*0418*/ 	.short	0x0100
        /*041a*/ 	.byte	0x08
	.zero		1


	//   ....[15]....
        /*041c*/ 	.word	0x00000760
        /*0420*/ 	.word	0x000000ff
        /*0424*/ 	.word	0x000368a0
        /*0428*/ 	.short	0x0100
        /*042a*/ 	.byte	0x08
	.zero		1


	//   ....[16]....
        /*042c*/ 	.word	0x00000770
        /*0430*/ 	.word	0x000000ff
        /*0434*/ 	.word	0x00036898
        /*0438*/ 	.short	0x0100
        /*043a*/ 	.byte	0x08
	.zero		1


	//   ....[17]....
        /*043c*/ 	.word	0x00000780
        /*0440*/ 	.word	0x000000ff
        /*0444*/ 	.word	0x000368a8
        /*0448*/ 	.short	0x0100
        /*044a*/ 	.byte	0x08
	.zero		1


	//   ....[18]....
        /*044c*/ 	.word	0x000008b0
        /*0450*/ 	.word	0x000000ff
        /*0454*/ 	.word	0x000368b0
        /*0458*/ 	.short	0x0100
        /*045a*/ 	.byte	0x08
	.zero		1


	//   ....[19]....
        /*045c*/ 	.word	0x000008c0
        /*0460*/ 	.word	0x000000ff
        /*0464*/ 	.word	0x000368c0
        /*0468*/ 	.short	0x0100
        /*046a*/ 	.byte	0x08
	.zero		1


	//   ....[20]....
        /*046c*/ 	.word	0x000008d0
        /*0470*/ 	.word	0x000000ff
        /*0474*/ 	.word	0x000368b8
        /*0478*/ 	.short	0x0100
        /*047a*/ 	.byte	0x08
	.zero		1


	//   ....[21]....
        /*047c*/ 	.word	0x000008e0
        /*0480*/ 	.word	0x000000ff
        /*0484*/ 	.word	0x000368c8
        /*0488*/ 	.short	0x0100
        /*048a*/ 	.byte	0x08
	.zero		1


	//   ....[22]....
        /*048c*/ 	.word	0x00001590
        /*0490*/ 	.word	0x000000ff
        /*0494*/ 	.word	0x00036800
        /*0498*/ 	.short	0x010a
        /*049a*/ 	.byte	0x04
	.zero		1


	//   ....[23]....
        /*049c*/ 	.word	0x00001630
        /*04a0*/ 	.word	0x000000ff
        /*04a4*/ 	.word	0x00036830
        /*04a8*/ 	.short	0x010a
        /*04aa*/ 	.byte	0x04
	.zero		1


	//   ....[24]....
        /*04ac*/ 	.word	0x000016d0
        /*04b0*/ 	.word	0x000000ff
        /*04b4*/ 	.word	0x00036830
        /*04b8*/ 	.short	0x010a
        /*04ba*/ 	.byte	0x04
	.zero		1


	//   ....[25]....
        /*04bc*/ 	.word	0x00005030
        /*04c0*/ 	.word	0x00000003
        /*04c4*/ 	.word	0x00000000
        /*04c8*/ 	.short	0x0101
        /*04ca*/ 	.byte	0x3f
	.zero		1


	//   ....[26]....
        /*04cc*/ 	.word	0x00005890
        /*04d0*/ 	.word	0x000000ff
        /*04d4*/ 	.word	0x00036830
        /*04d8*/ 	.short	0x010a
        /*04da*/ 	.byte	0x3b
	.zero		1


	//   ....[27]....
        /*04dc*/ 	.word	0x000058d0
        /*04e0*/ 	.word	0x000000ff
        /*04e4*/ 	.word	0x00036830
        /*04e8*/ 	.short	0x010a
        /*04ea*/ 	.byte	0x3b
	.zero		1


	//   ....[28]....
        /*04ec*/ 	.word	0x00007f60
        /*04f0*/ 	.word	0x000000ff
        /*04f4*/ 	.word	0x00036850
        /*04f8*/ 	.short	0x010a
        /*04fa*/ 	.byte	0x0b
	.zero		1


	//   ....[29]....
        /*04fc*/ 	.word	0x00007fa0
        /*0500*/ 	.word	0x000000ff
        /*0504*/ 	.word	0x00036850
        /*0508*/ 	.short	0x010a
        /*050a*/ 	.byte	0x0b
	.zero		1


	//   ....[30]....
        /*050c*/ 	.word	0x00009890
        /*0510*/ 	.word	0x0000000e
        /*0514*/ 	.word	0x00000000
        /*0518*/ 	.short	0x0101
        /*051a*/ 	.byte	0x3f
	.zero		1


	//   ....[31]....
        /*051c*/ 	.word	0x000098e0
        /*0520*/ 	.word	0x00000092
        /*0524*/ 	.word	0x00000000
        /*0528*/ 	.short	0x0101
        /*052a*/ 	.byte	0x3f
	.zero		1


	//   ....[32]....
        /*052c*/ 	.word	0x00009e40
        /*0530*/ 	.word	0x000000ff
        /*0534*/ 	.word	0x00036830
        /*0538*/ 	.short	0x010a
        /*053a*/ 	.byte	0x3d
	.zero		1


	//   ....[33]....
        /*053c*/ 	.word	0x00009e80
        /*0540*/ 	.word	0x000000ff
        /*0544*/ 	.word	0x00036830
        /*0548*/ 	.short	0x010a
        /*054a*/ 	.byte	0x3d
	.zero		1


	//   ....[34]....
        /*054c*/ 	.word	0x0000c5a0
        /*0550*/ 	.word	0x000000ff
        /*0554*/ 	.word	0x00036850
        /*0558*/ 	.short	0x010a
        /*055a*/ 	.byte	0x0b
	.zero		1


	//   ....[35]....
        /*055c*/ 	.word	0x0000c5e0
        /*0560*/ 	.word	0x000000ff
        /*0564*/ 	.word	0x00036850
        /*0568*/ 	.short	0x010a
        /*056a*/ 	.byte	0x0b
	.zero		1


	//   ....[36]....
        /*056c*/ 	.word	0x0000d730
        /*0570*/ 	.word	0x00000092
        /*0574*/ 	.word	0x00000000
        /*0578*/ 	.short	0x0101
        /*057a*/ 	.byte	0x3f
	.zero		1


	//   ....[37]....
        /*057c*/ 	.word	0x0000d770
        /*0580*/ 	.word	0x00000094
        /*0584*/ 	.word	0x00000000
        /*0588*/ 	.short	0x0101
        /*058a*/ 	.byte	0x3f
	.zero		1


	//   ....[38]....
        /*058c*/ 	.word	0x0000e160
        /*0590*/ 	.word	0x000000ff
        /*0594*/ 	.word	0x00036850
        /*0598*/ 	.short	0x010a
        /*059a*/ 	.byte	0x05
	.zero		1


	//   ....[39]....
        /*059c*/ 	.word	0x0000e1a0
        /*05a0*/ 	.word	0x000000ff
        /*05a4*/ 	.word	0x00036850
        /*05a8*/ 	.short	0x010a
        /*05aa*/ 	.byte	0x05
	.zero		1


	//   ....[40]....
        /*05ac*/ 	.word	0x0000e660
        /*05b0*/ 	.word	0x0000000b
        /*05b4*/ 	.word	0x00000000
        /*05b8*/ 	.short	0x0101
        /*05ba*/ 	.byte	0x3f
	.zero		1


	//   ....[41]....
        /*05bc*/ 	.word	0x0000f540
        /*05c0*/ 	.word	0x000000ff
        /*05c4*/ 	.word	0x00000000
        /*05c8*/ 	.short	0x0101
        /*05ca*/ 	.byte	0x04
	.zero		1


	//   ....[42]....
        /*05cc*/ 	.word	0x000119e0
        /*05d0*/ 	.word	0x000000ff
        /*05d4*/ 	.word	0x00036840
        /*05d8*/ 	.short	0x010a
        /*05da*/ 	.byte	0x26
	.zero		1


	//   ....[43]....
        /*05dc*/ 	.word	0x000127b0
        /*05e0*/ 	.word	0x000000ff
        /*05e4*/ 	.word	0x00036800
        /*05e8*/ 	.short	0x0107
        /*05ea*/ 	.byte	0x26
	.zero		1


	//   ....[44]....
        /*05ec*/ 	.word	0x00012820
        /*05f0*/ 	.word	0x000000ff
        /*05f4*/ 	.word	0x00036800
        /*05f8*/ 	.short	0x0101
        /*05fa*/ 	.byte	0x26
	.zero		1


	//   ....[45]....
        /*05fc*/ 	.word	0x00012830
        /*0600*/ 	.word	0x000000ff
        /*0604*/ 	.word	0x00036820
        /*0608*/ 	.short	0x010a
        /*060a*/ 	.byte	0x26
	.zero		1


	//   ....[46]....
        /*060c*/ 	.word	0x00012c50
        /*0610*/ 	.word	0x000000ff
        /*0614*/ 	.word	0x00036848
        /*0618*/ 	.short	0x010a
        /*061a*/ 	.byte	0x26
	.zero		1


	//   ....[47]....
        /*061c*/ 	.word	0x00013000
        /*0620*/ 	.word	0x000000ff
        /*0624*/ 	.word	0x00036860
        /*0628*/ 	.short	0x010a
        /*062a*/ 	.byte	0x26
	.zero		1


	//   ....[48]....
        /*062c*/ 	.word	0x000135e0
        /*0630*/ 	.word	0x000000ff
        /*0634*/ 	.word	0x00036840
        /*0638*/ 	.short	0x010a
        /*063a*/ 	.byte	0x26
	.zero		1


	//   ....[49]....
        /*063c*/ 	.word	0x000139a0
        /*0640*/ 	.word	0x000000ff
        /*0644*/ 	.word	0x00036868
        /*0648*/ 	.short	0x010a
        /*064a*/ 	.byte	0x26
	.zero		1


	//   ....[50]....
        /*064c*/ 	.word	0x00013fd0
        /*0650*/ 	.word	0x000000ff
        /*0654*/ 	.word	0x00036848
        /*0658*/ 	.short	0x010a
        /*065a*/ 	.byte	0x26
	.zero		1


	//   ....[51]....
        /*065c*/ 	.word	0x00014370
        /*0660*/ 	.word	0x000000ff
        /*0664*/ 	.word	0x00036860
        /*0668*/ 	.short	0x010a
        /*066a*/ 	.byte	0x26
	.zero		1


	//   ....[52]....
        /*066c*/ 	.word	0x000147e0
        /*0670*/ 	.word	0x00000003
        /*0674*/ 	.word	0x00036860
        /*0678*/ 	.short	0x010a
        /*067a*/ 	.byte	0x3f
	.zero		1


	//   ....[53]....
        /*067c*/ 	.word	0x00014c40
        /*0680*/ 	.word	0x00000002
        /*0684*/ 	.word	0x00036820
        /*0688*/ 	.short	0x010a
        /*068a*/ 	.byte	0x3f
	.zero		1


	//   ....[54]....
        /*068c*/ 	.word	0x00014de0
        /*0690*/ 	.word	0x00000006
        /*0694*/ 	.word	0x00000000
        /*0698*/ 	.short	0x010a
        /*069a*/ 	.byte	0x3f
	.zero		1


	//   ....[55]....
        /*069c*/ 	.word	0x00014e50
        /*06a0*/ 	.word	0x00000003
        /*06a4*/ 	.word	0x00000000
        /*06a8*/ 	.short	0x010a
        /*06aa*/ 	.byte	0x3f
	.zero		1


	//   ....[56]....
        /*06ac*/ 	.word	0x00014eb0
        /*06b0*/ 	.word	0x00000000
        /*06b4*/ 	.word	0x00000000
        /*06b8*/ 	.short	0x010a
        /*06ba*/ 	.byte	0x3f
	.zero		1


	//   ....[57]....
        /*06bc*/ 	.word	0x00014ee0
        /*06c0*/ 	.word	0x00000003
        /*06c4*/ 	.word	0x00000000
        /*06c8*/ 	.short	0x010a
        /*06ca*/ 	.byte	0x3f
	.zero		1


	//   ....[58]....
        /*06cc*/ 	.word	0x00014f60
        /*06d0*/ 	.word	0x00000003
        /*06d4*/ 	.word	0x00036800
        /*06d8*/ 	.short	0x010a
        /*06da*/ 	.byte	0x3f
	.zero		1


	//   ....[59]....
        /*06dc*/ 	.word	0x00014fd0
        /*06e0*/ 	.word	0x00000003
        /*06e4*/ 	.word	0x00036830
        /*06e8*/ 	.short	0x010a
        /*06ea*/ 	.byte	0x3f
	.zero		1


	//   ....[60]....
        /*06ec*/ 	.word	0x00015030
        /*06f0*/ 	.word	0x00000007
        /*06f4*/ 	.word	0x00036830
        /*06f8*/ 	.short	0x010a
        /*06fa*/ 	.byte	0x3f
	.zero		1


	//   ....[61]....
        /*06fc*/ 	.word	0x00015090
        /*0700*/ 	.word	0x00000003
        /*0704*/ 	.word	0x00036850
        /*0708*/ 	.short	0x010a
        /*070a*/ 	.byte	0x3f
	.zero		1


	//   ....[62]....
        /*070c*/ 	.word	0x000150f0
        /*0710*/ 	.word	0x00000007
        /*0714*/ 	.word	0x00036830
        /*0718*/ 	.short	0x010a
        /*071a*/ 	.byte	0x3f
	.zero		1


	//   ....[63]....
        /*071c*/ 	.word	0x00015150
        /*0720*/ 	.word	0x00000003
        /*0724*/ 	.word	0x00036850
        /*0728*/ 	.short	0x010a
        /*072a*/ 	.byte	0x3f
	.zero		1


	//   ....[64]....
        /*072c*/ 	.word	0x000151b0
        /*0730*/ 	.word	0x00000003
        /*0734*/ 	.word	0x00036850
        /*0738*/ 	.short	0x010a
        /*073a*/ 	.byte	0x3f
	.zero		1


	//   ....[65]....
        /*073c*/ 	.word	0x00015310
        /*0740*/ 	.word	0x00000003
        /*0744*/ 	.word	0x00036840
        /*0748*/ 	.short	0x010a
        /*074a*/ 	.byte	0x3f
	.zero		1


	//   ....[66]....
        /*074c*/ 	.word	0x00015e70
        /*0750*/ 	.word	0x00000003
        /*0754*/ 	.word	0x00036820
        /*0758*/ 	.short	0x010a
        /*075a*/ 	.byte	0x3f
	.zero		1


	//   ....[67]....
        /*075c*/ 	.word	0x00015ed0
        /*0760*/ 	.word	0x00000003
        /*0764*/ 	.word	0x00036848
        /*0768*/ 	.short	0x010a
        /*076a*/ 	.byte	0x3f
	.zero		1


	//   ....[68]....
        /*076c*/ 	.word	0x00015f30
        /*0770*/ 	.word	0x00000003
        /*0774*/ 	.word	0x00036860
        /*0778*/ 	.short	0x010a
        /*077a*/ 	.byte	0x3f
	.zero		1


	//   ....[69]....
        /*077c*/ 	.word	0x00015f90
        /*0780*/ 	.word	0x00000003
        /*0784*/ 	.word	0x00036840
        /*0788*/ 	.short	0x010a
        /*078a*/ 	.byte	0x3f
	.zero		1


	//   ....[70]....
        /*078c*/ 	.word	0x00015ff0
        /*0790*/ 	.word	0x00000003
        /*0794*/ 	.word	0x00036868
        /*0798*/ 	.short	0x010a
        /*079a*/ 	.byte	0x3f
	.zero		1


	//   ....[71]....
        /*079c*/ 	.word	0x00016050
        /*07a0*/ 	.word	0x00000003
        /*07a4*/ 	.word	0x00036848
        /*07a8*/ 	.short	0x010a
        /*07aa*/ 	.byte	0x3f
	.zero		1


	//   ....[72]....
        /*07ac*/ 	.word	0x000160b0
        /*07b0*/ 	.word	0x00000003
        /*07b4*/ 	.word	0x00036860
        /*07b8*/ 	.short	0x010a
        /*07ba*/ 	.byte	0x3f
	.zero		1


	//   ....[73]....
        /*07bc*/ 	.word	0x00016100
        /*07c0*/ 	.word	0x00000003
        /*07c4*/ 	.word	0x00036860
        /*07c8*/ 	.short	0x010a
        /*07ca*/ 	.byte	0x3f
	.zero		1


	//   ....[74]....
        /*07cc*/ 	.word	0x00016150
        /*07d0*/ 	.word	0x00000002
        /*07d4*/ 	.word	0x00036820
        /*07d8*/ 	.short	0x010a
        /*07da*/ 	.byte	0x3f
	.zero		1


	//   ....[75]....
        /*07dc*/ 	.word	0x000162f0
        /*07e0*/ 	.word	0x00000006
        /*07e4*/ 	.word	0x00000000
        /*07e8*/ 	.short	0x010a
        /*07ea*/ 	.byte	0x3f
	.zero		1


	//   ....[76]....
        /*07ec*/ 	.word	0x00016340
        /*07f0*/ 	.word	0x00000003
        /*07f4*/ 	.word	0x00000000
        /*07f8*/ 	.short	0x010a
        /*07fa*/ 	.byte	0x3f
	.zero		1


	//   ....[77]....
        /*07fc*/ 	.word	0x00016390
        /*0800*/ 	.word	0x00000000
        /*0804*/ 	.word	0x00000000
        /*0808*/ 	.short	0x010a
        /*080a*/ 	.byte	0x3f
	.zero		1


	//----- nvinfo : EIATTR_NUM_MBARRIERS
	.align		4
.L_783:
        /*080c*/ 	.byte	0x03, 0x38
        /*080e*/ 	.short	0x0016


	//----- nvinfo : EIATTR_EXIT_INSTR_OFFSETS
	.align		4
        /*0810*/ 	.byte	0x04, 0x1c
        /*0812*/ 	.short	(.L_785 - .L_784)


	//   ....[0]....
.L_784:
        /*0814*/ 	.word	0x00014f30


	//----- nvinfo : EIATTR_MAX_THREADS
	.align		4
.L_785:
        /*0818*/ 	.byte	0x04, 0x05
        /*081a*/ 	.short	(.L_787 - .L_786)
.L_786:
        /*081c*/ 	.word	0x00000180
        /*0820*/ 	.word	0x00000001
        /*0824*/ 	.word	0x00000001


	//----- nvinfo : EIATTR_CRS_STACK_SIZE
	.align		4
.L_787:
        /*0828*/ 	.byte	0x04, 0x1e
        /*082a*/ 	.short	(.L_789 - .L_788)
.L_788:
        /*082c*/ 	.word	0x00000000


	//----- nvinfo : EIATTR_CBANK_PARAM_SIZE
	.align		4
.L_789:
        /*0830*/ 	.byte	0x03, 0x19
        /*0832*/ 	.short	0x0a70


	//----- nvinfo : EIATTR_PARAM_CBANK
	.align		4
        /*0834*/ 	.byte	0x04, 0x0a
        /*0836*/ 	.short	(.L_791 - .L_790)
	.align		4
.L_790:
        /*0838*/ 	.word	index@(.nv.constant0._ZN7cutlass13device_kernelIN5flash11enable_sm90INS1_16FlashAttnFwdSm90INS1_25CollectiveMainloopFwdSm90ILi2EN4cute5tupleIJNS5_1CILi1EEES8_S8_EEENS6_IJNS7_ILi128EEENS7_ILi112EEENS7_ILi192EEEEEELi192ENS_6half_tEfNS_4arch4Sm90ELb1ELb0ELb0ELb0ELb0ELb0ELb0ELb1ELb1ELb1ELb1ELb0EEENS1_21CollectiveEpilogueFwdINS6_IJSA_SC_SB_EEES9_SE_SG_Li256ELb0ELb1ELb1ELb0EEENS1_19SingleTileSchedulerILb0ELb1ELb1ELi128EEEEEEEEEvNT_6ParamsE)
        /*083c*/ 	.short	0x0210
        /*083e*/ 	.short	0x0a70


	//----- nvinfo : EIATTR_SW_WAR
	.align		4
.L_791:
        /*0840*/ 	.byte	0x04, 0x36
        /*0842*/ 	.short	(.L_793 - .L_792)
.L_792:
        /*0844*/ 	.word	0x00000008
.L_793:


//--------------------- .nv.info._ZN7cutlass13device_kernelIN5flash11enable_sm90INS1_16FlashAttnFwdSm90INS1_25CollectiveMainloopFwdSm90ILi2EN4cute5tupleIJNS5_1CILi1EEES8_S8_EEENS6_IJNS7_ILi128EEENS7_ILi112EEENS7_ILi192EEEEEELi192ENS_6half_tEfNS_4arch4Sm90ELb1ELb0ELb0ELb1ELb0ELb0ELb0ELb1ELb1ELb1ELb1ELb0EEENS1_21CollectiveEpilogueFwdINS6_IJSA_SC_SB_EEES9_SE_SG_Li256ELb1ELb1ELb1ELb0EEENS1_36VarlenDynamicPersistentTileSchedulerILi128ELi112ELi256ELi128ELb1ELb1ELb1ELb1ELb1ELb1EEEEEEEEEvNT_6ParamsE --------------------------
	.section	.nv.info._ZN7cutlass13device_kernelIN5flash11enable_sm90INS1_16FlashAttnFwdSm90INS1_25CollectiveMainloopFwdSm90ILi2EN4cute5tupleIJNS5_1CILi1EEES8_S8_EEENS6_IJNS7_ILi128EEENS7_ILi112EEENS7_ILi192EEEEEELi192ENS_6half_tEfNS_4arch4Sm90ELb1ELb0ELb0ELb1ELb0ELb0ELb0ELb1ELb1ELb1ELb1ELb0EEENS1_21CollectiveEpilogueFwdINS6_IJSA_SC_SB_EEES9_SE_SG_Li256ELb1ELb1ELb1ELb0EEENS1_36VarlenDynamicPersistentTileSchedulerILi128ELi112ELi256ELi128ELb1ELb1ELb1ELb1ELb1ELb1EEEEEEEEEvNT_6ParamsE,"",@"SHT_CUDA_INFO"
	.sectionflags	@""
	.align	4


	//----- nvinfo : EIATTR_CUDA_API_VERSION
	.align		4
        /*0000*/ 	.byte	0x04, 0x37
        /*0002*/ 	.short	(.L_795 - .L_794)
.L_794:
        /*0004*/ 	.word	0x00000082


	//----- nvinfo : EIATTR_KPARAM_INFO
	.align		4
.L_795:
        /*0008*/ 	.byte	0x04, 0x17
        /*000a*/ 	.short	(.L_797 - .L_796)
.L_796:
        /*000c*/ 	.word	0x00000000
        /*0010*/ 	.short	0x0000
        /*0012*/ 	.short	0x0070
        /*0014*/ 	.byte	0x00, 0xf0, 0x01, 0x2a


	//----- nvinfo : EIATTR_SPARSE_MMA_MASK
	.align		4
.L_797:
        /*0018*/ 	.byte	0x03, 0x50
        /*001a*/ 	.short	0x0000


	//----- nvinfo : EIATTR_MAXREG_COUNT
	.align		4
        /*001c*/ 	.byte	0x03, 0x1b
        /*001e*/ 	.short	0x00a8


	//----- nvinfo : EIATTR_NUM_BARRIERS
	.align		4
        /*0020*/ 	.byte	0x02, 0x4c
        /*0022*/ 	.byte	0x09
	.zero		1


	//----- nvinfo : EIATTR_EXTERNS
	.align		4
        /*0024*/ 	.byte	0x04, 0x0f
        /*0026*/ 	.short	(.L_799 - .L_798)


	//   ....[0]....
	.align		4
.L_798:
        /*0028*/ 	.word	index@(__assertfail)


	//----- nvinfo : EIATTR_ANNOTATIONS
	.align		4
.L_799:
        /*002c*/ 	.byte	0x04, 0x55
        /*002e*/ 	.short	(.L_801 - .L_800)


	//   ....[0]....
.L_800:
        /* <DEDUP_REMOVED lines=76> */


	//----- nvinfo : EIATTR_MERCURY_ISA_VERSION
	.align		4
.L_801:
        /*04d8*/ 	.byte	0x03, 0x5f
        /*04da*/ 	.short	0x0101


	//----- nvinfo : EIATTR_UNUSED_LOAD_BYTE_OFFSET
	.align		4
        /*04dc*/ 	.byte	0x04, 0x44
        /*04de*/ 	.short	(.L_803 - .L_802)


	//   ....[0]....
.L_802:
        /*04e0*/ 	.word	0x00000a10
        /*04e4*/ 	.word	0x0000fff0


	//   ....[1]....
        /*04e8*/ 	.word	0x0000f4f0
        /*04ec*/ 	.word	0x0000fff0


	//----- nvinfo : EIATTR_INT_WARP_WIDE_INSTR_OFFSETS
	.align		4
.L_803:
        /*04f0*/ 	.byte	0x04, 0x31
        /*04f2*/ 	.short	(.L_805 - .L_804)


	//   ....[0]....
.L_804:
        /*04f4*/ 	.word	0x00000130


	//   ....[1]....
        /*04f8*/ 	.word	0x00000170


	//   ....[2]....
        /*04fc*/ 	.word	0x000001e0


	//   ....[3]....
        /*0500*/ 	.word	0x00014f30


	//   ....[4]....
        /*0504*/ 	.word	0x00014fd0


	//   ....[5]....
        /*0508*/ 	.word	0x00018dc0


	//   ....[6]....
        /*050c*/ 	.word	0x00018e30


	//----- nvinfo : EIATTR_COOP_GROUP_MASK_REGIDS
	.align		4
.L_805:
        /*0510*/ 	.byte	0x04, 0x29
        /*0512*/ 	.short	(.L_807 - .L_806)


	//   ....[0]....
.L_806:
        /*0514*/ 	.word	0xffffffff


	//   ....[1]....
        /*0518*/ 	.word	0xffffffff


	//   ....[2]....
        /*051c*/ 	.word	0xffffffff


	//   ....[3]....
        /*0520*/ 	.word	0xffffffff


	//   ....[4]....
        /*0524*/ 	.word	0xffffffff


	//   ....[5]....
        /*0528*/ 	.word	0xffffffff


	//   ....[6]....
        /*052c*/ 	.word	0xffffffff


	//   ....[7]....
        /*0530*/ 	.word	0xffffffff


	//   ....[8]....
        /*0534*/ 	.word	0xffffffff


	//   ....[9]....
        /*0538*/ 	.word	0xffffffff


	//   ....[10]....
        /*053c*/ 	.word	0xffffffff


	//   ....[11]....
        /*0540*/ 	.word	0xffffffff


	//   ....[12]....
        /*0544*/ 	.word	0xffffffff


	//   ....[13]....
        /*0548*/ 	.word	0xffffffff


	//   ....[14]....
        /*054c*/ 	.word	0xffffffff


	//   ....[15]....
        /*0550*/ 	.word	0xffffffff


	//   ....[16]....
        /*0554*/ 	.word	0xffffffff


	//   ....[17]....
        /*0558*/ 	.word	0xffffffff


	//   ....[18]....
        /*055c*/ 	.word	0xffffffff


	//   ....[19]....
        /*0560*/ 	.word	0xffffffff


	//   ....[20]....
        /*0564*/ 	.word	0xffffffff


	//   ....[21]....
        /*0568*/ 	.word	0xffffffff


	//   ....[22]....
        /*056c*/ 	.word	0xffffffff


	//   ....[23]....
        /*0570*/ 	.word	0xffffffff


	//   ....[24]....
        /*0574*/ 	.word	0xffffffff


	//   ....[25]....
        /*0578*/ 	.word	0xffffffff


	//   ....[26]....
        /*057c*/ 	.word	0xffffffff


	//   ....[27]....
        /*0580*/ 	.word	0xffffffff


	//   ....[28]....
        /*0584*/ 	.word	0xffffffff


	//   ....[29]....
        /*0588*/ 	.word	0xffffffff


	//   ....[30]....
        /*058c*/ 	.word	0xffffffff


	//   ....[31]....
        /*0590*/ 	.word	0xffffffff


	//   ....[32]....
        /*0594*/ 	.word	0xffffffff


	//   ....[33]....
        /*0598*/ 	.word	0xffffffff


	//   ....[34]....
        /*059c*/ 	.word	0xffffffff


	//   ....[35]....
        /*05a0*/ 	.word	0xffffffff


	//   ....[36]....
        /*05a4*/ 	.word	0xffffffff


	//   ....[37]....
        /*05a8*/ 	.word	0xffffffff


	//   ....[38]....
        /*05ac*/ 	.word	0xffffffff


	//   ....[39]....
        /*05b0*/ 	.word	0xffffffff


	//   ....[40]....
        /*05b4*/ 	.word	0xffffffff


	//   ....[41]....
        /*05b8*/ 	.word	0xffffffff


	//   ....[42]....
        /*05bc*/ 	.word	0xffffffff


	//   ....[43]....
        /*05c0*/ 	.word	0xffffffff


	//   ....[44]....
        /*05c4*/ 	.word	0xffffffff


	//   ....[45]....
        /*05c8*/ 	.word	0xffffffff


	//   ....[46]....
        /*05cc*/ 	.word	0xffffffff


	//   ....[47]....
        /*05d0*/ 	.word	0xffffffff


	//   ....[48]....
        /*05d4*/ 	.word	0xffffffff


	//   ....[49]....
        /*05d8*/ 	.word	0xffffffff


	//   ....[50]....
        /*05dc*/ 	.word	0xffffffff


	//   ....[51]....
        /*05e0*/ 	.word	0xffffffff


	//   ....[52]....
        /*05e4*/ 	.word	0xffffffff


	//   ....[53]....
        /*05e8*/ 	.word	0xffffffff


	//   ....[54]....
        /*05ec*/ 	.word	0xffffffff


	//   ....[55]....
        /*05f0*/ 	.word	0xffffffff


	//   ....[56]....
        /*05f4*/ 	.word	0xffffffff


	//   ....[57]....
        /*05f8*/ 	.word	0xffffffff


	//   ....[58]....
        /*05fc*/ 	.word	0xffffffff


	//   ....[59]....
        /*0600*/ 	.word	0xffffffff


	//   ....[60]....
        /*0604*/ 	.word	0xffffffff


	//   ....[61]....
        /*0608*/ 	.word	0xffffffff


	//   ....[62]....
        /*060c*/ 	.word	0xffffffff


	//   ....[63]....
        /*0610*/ 	.word	0xffffffff


	//   ....[64]....
        /*0614*/ 	.word	0xffffffff


	//   ....[65]....
        /*0618*/ 	.word	0xffffffff


	//   ....[66]....
        /*061c*/ 	.word	0xffffffff


	//   ....[67]....
        /*0620*/ 	.word	0xffffffff


	//   ....[68]....
        /*0624*/ 	.word	0xffffffff


	//   ....[69]....
        /*0628*/ 	.word	0xffffffff


	//   ....[70]....
        /*062c*/ 	.word	0xffffffff


	//   ....[71]....
        /*0630*/ 	.word	0xffffffff


	//   ....[72]....
        /*0634*/ 	.word	0xffffffff


	//   ....[73]....
        /*0638*/ 	.word	0xffffffff


	//   ....[74]....
        /*063c*/ 	.word	0xffffffff


	//   ....[75]....
        /*0640*/ 	.word	0xffffffff


	//   ....[76]....
        /*0644*/ 	.word	0xffffffff


	//   ....[77]....
        /*0648*/ 	.word	0xffffffff


	//   ....[78]....
        /*064c*/ 	.word	0xffffffff


	//   ....[79]....
        /*0650*/ 	.word	0xffffffff


	//   ....[80]....
        /*0654*/ 	.word	0xffffffff


	//   ....[81]....
        /*0658*/ 	.word	0xffffffff


	//   ....[82]....
        /*065c*/ 	.word	0xffffffff


	//   ....[83]....
        /*0660*/ 	.word	0xffffffff


	//   ....[84]....
        /*0664*/ 	.word	0xffffffff


	//   ....[85]....
        /*0668*/ 	.word	0xffffffff


	//   ....[86]....
        /*066c*/ 	.word	0xffffffff


	//   ....[87]....
        /*0670*/ 	.word	0xffffffff


	//   ....[88]....
        /*0674*/ 	.word	0xffffffff


	//   ....[89]....
        /*0678*/ 	.word	0xffffffff


	//   ....[90]....
        /*067c*/ 	.word	0xffffffff


	//   ....[91]....
        /*0680*/ 	.word	0xffffffff


	//   ....[92]....
        /*0684*/ 	.word	0xffffffff


	//   ....[93]....
        /*0688*/ 	.word	0xffffffff


	//   ....[94]....
        /*068c*/ 	.word	0xffffffff


	//   ....[95]....
        /*0690*/ 	.word	0xffffffff


	//   ....[96]....
        /*0694*/ 	.word	0xffffffff


	//   ....[97]....
        /*0698*/ 	.word	0xffffffff


	//   ....[98]....
        /*069c*/ 	.word	0xffffffff


	//   ....[99]....
        /*06a0*/ 	.word	0xffffffff


	//   ....[100]....
        /*06a4*/ 	.word	0xffffffff


	//   ....[101]....
        /*06a8*/ 	.word	0xffffffff


	//   ....[102]....
        /*06ac*/ 	.word	0xffffffff


	//   ....[103]....
        /*06b0*/ 	.word	0xffffffff


	//   ....[104]....
        /*06b4*/ 	.word	0xffffffff


	//   ....[105]....
        /*06b8*/ 	.word	0x0500000f


	//   ....[106]....
        /*06bc*/ 	.word	0x0500000f


	//   ....[107]....
        /*06c0*/ 	.word	0x0500000f


	//   ....[108]....
        /*06c4*/ 	.word	0x0500000f


	//   ....[109]....
        /*06c8*/ 	.word	0x0500000f


	//   ....[110]....
        /*06cc*/ 	.word	0x0500000f


	//   ....[111]....
        /*06d0*/ 	.word	0x0500000f


	//   ....[112]....
        /*06d4*/ 	.word	0x0500000f


	//   ....[113]....
        /*06d8*/ 	.word	0x0500000f


	//   ....[114]....
        /*06dc*/ 	.word	0x0500000f


	//   ....[115]....
        /*06e0*/ 	.word	0x0500000f


	//   ....[116]....
        /*06e4*/ 	.word	0x0500000f


	//   ....[117]....
        /*06e8*/ 	.word	0x0500000f


	//   ....[118]....
        /*06ec*/ 	.word	0x0500000f


	//   ....[119]....
        /*06f0*/ 	.word	0x0500000f


	//   ....[120]....
        /*06f4*/ 	.word	0x0500000f


	//   ....[121]....
        /*06f8*/ 	.word	0x0500000f


	//   ....[122]....
        /*06fc*/ 	.word	0x0500000f


	//   ....[123]....
        /*0700*/ 	.word	0x0500000f


	//   ....[124]....
        /*0704*/ 	.word	0x0500000f


	//   ....[125]....
        /*0708*/ 	.word	0x0500000f


	//   ....[126]....
        /*070c*/ 	.word	0x0500000f


	//   ....[127]....
        /*0710*/ 	.word	0x0500000f


	//   ....[128]....
        /*0714*/ 	.word	0x0500000f


	//   ....[129]....
        /*0718*/ 	.word	0x0500000f


	//   ....[130]....
        /*071c*/ 	.word	0x0500000f


	//   ....[131]....
        /*0720*/ 	.word	0x0500000f


	//   ....[132]....
        /*0724*/ 	.word	0x0500000f


	//   ....[133]....
        /*0728*/ 	.word	0x0500000f


	//   ....[134]....
        /*072c*/ 	.word	0x0500000f


	//   ....[135]....
        /*0730*/ 	.word	0x0500000f


	//   ....[136]....
        /*0734*/ 	.word	0x0500000f


	//   ....[137]....
        /*0738*/ 	.word	0x0500000f


	//   ....[138]....
        /*073c*/ 	.word	0x0500000f


	//   ....[139]....
        /*0740*/ 	.word	0x0500000f


	//   ....[140]....
        /*0744*/ 	.word	0x0500000f


	//----- nvinfo : EIATTR_COOP_GROUP_INSTR_OFFSETS
	.align		4
.L_807:
        /*0748*/ 	.byte	0x04, 0x28
        /*074a*/ 	.short	(.L_809 - .L_808)


	//   ....[0]....
.L_808:
        /*074c*/ 	.word	0x00000060


	//   ....[1]....
        /*0750*/ 	.word	0x00000140


	//   ....[2]....
        /*0754*/ 	.word	0x00000190


	//   ....[3]....
        /*0758*/ 	.word	0x000003c0


	//   ....[4]....
        /*075c*/ 	.word	0x00000520


	//   ....[5]....
        /*0760*/ 	.word	0x00000640


	//   ....[6]....
        /*0764*/ 	.word	0x000007a0


	//   ....[7]....
        /*0768*/ 	.word	0x00001f70


	//   ....[8]....
        /*076c*/ 	.word	0x00004310


	//   ....[9]....
        /*0770*/ 	.word	0x00004340


	//   ....[10]....
        /*0774*/ 	.word	0x00004c50


	//   ....[11]....
        /*0778*/ 	.word	0x00004d10


	//   ....[12]....
        /*077c*/ 	.word	0x000054a0


	//   ....[13]....
        /*0780*/ 	.word	0x00005500


	//   ....[14]....
        /*0784*/ 	.word	0x00008b20


	//   ....[15]....
        /*0788*/ 	.word	0x00008b50


	//   ....[16]....
        /*078c*/ 	.word	0x00009160


	//   ....[17]....
        /*0790*/ 	.word	0x00009260


	//   ....[18]....
        /*0794*/ 	.word	0x000098c0


	//   ....[19]....
        /*0798*/ 	.word	0x00009990


	//   ....[20]....
        /*079c*/ 	.word	0x0000d140


	//   ....[21]....
        /*07a0*/ 	.word	0x0000d160


	//   ....[22]....
        /*07a4*/ 	.word	0x0000d580


	//   ....[23]....
        /*07a8*/ 	.word	0x0000d5f0


	//   ....[24]....
        /*07ac*/ 	.word	0x0000e9d0


	//   ....[25]....
        /*07b0*/ 	.word	0x0000ea10


	//   ....[26]....
        /*07b4*/ 	.word	0x0000eb30


	//   ....[27]....
        /*07b8*/ 	.word	0x0000eb60


	//   ....[28]....
        /*07bc*/ 	.word	0x000103b0


	//   ....[29]....
        /*07c0*/ 	.word	0x000103c0


	//   ....[30]....
        /*07c4*/ 	.word	0x000103d0


	//   ....[31]....
        /*07c8*/ 	.word	0x000103e0


	//   ....[32]....
        /*07cc*/ 	.word	0x00010cf0


	//   ....[33]....
        /*07d0*/ 	.word	0x00010d10


	//   ....[34]....
        /*07d4*/ 	.word	0x00010e50


	//   ....[35]....
        /*07d8*/ 	.word	0x00010e70


	//   ....[36]....
        /*07dc*/ 	.word	0x00010f80


	//   ....[37]....
        /*07e0*/ 	.word	0x00010fa0


	//   ....[38]....
        /*07e4*/ 	.word	0x000110c0


	//   ....[39]....
        /*07e8*/ 	.word	0x000110e0


	//   ....[40]....
        /*07ec*/ 	.word	0x00011630


	//   ....[41]....
        /*07f0*/ 	.word	0x00011640


	//   ....[42]....
        /*07f4*/ 	.word	0x00011cd0


	//   ....[43]....
        /*07f8*/ 	.word	0x00011ce0


	//   ....[44]....
        /*07fc*/ 	.word	0x00012da0


	//   ....[45]....
        /*0800*/ 	.word	0x00012dd0


	//   ....[46]....
        /*0804*/ 	.word	0x00012f00


	//   ....[47]....
        /*0808*/ 	.word	0x00012f20


	//   ....[48]....
        /*080c*/ 	.word	0x00013030


	//   ....[49]....
        /*0810*/ 	.word	0x00013050


	//   ....[50]....
        /*0814*/ 	.word	0x00013170


	//   ....[51]....
        /*0818*/ 	.word	0x00013190


	//   ....[52]....
        /*081c*/ 	.word	0x00013330


	//   ....[53]....
        /*0820*/ 	.word	0x00013570


	//   ....[54]....
        /*0824*/ 	.word	0x000135a0


	//   ....[55]....
        /*0828*/ 	.word	0x000135d0


	//   ....[56]....
        /*082c*/ 	.word	0x00013600


	//   ....[57]....
        /*0830*/ 	.word	0x00013630


	//   ....[58]....
        /*0834*/ 	.word	0x00013660


	//   ....[59]....
        /*0838*/ 	.word	0x00013810


	//   ....[60]....
        /*083c*/ 	.word	0x00013840


	//   ....[61]....
        /*0840*/ 	.word	0x00013870


	//   ....[62]....
        /*0844*/ 	.word	0x000138a0


	//   ....[63]....
        /*0848*/ 	.word	0x000138d0


	//   ....[64]....
        /*084c*/ 	.word	0x00013900


	//   ....[65]....
        /*0850*/ 	.word	0x000139a0


	//   ....[66]....
        /*0854*/ 	.word	0x000139d0


	//   ....[67]....
        /*0858*/ 	.word	0x000139e0


	//   ....[68]....
        /*085c*/ 	.word	0x00013a10


	//   ....[69]....
        /*0860*/ 	.word	0x00015530


	//   ....[70]....
        /*0864*/ 	.word	0x00016150


	//   ....[71]....
        /*0868*/ 	.word	0x00016180


	//   ....[72]....
        /*086c*/ 	.word	0x000161a0


	//   ....[73]....
        /*0870*/ 	.word	0x000161c0


	//   ....[74]....
        /*0874*/ 	.word	0x000162a0


	//   ....[75]....
        /*0878*/ 	.word	0x00016300


	//   ....[76]....
        /*087c*/ 	.word	0x000163a0


	//   ....[77]....
        /*0880*/ 	.word	0x000163b0


	//   ....[78]....
        /*0884*/ 	.word	0x00016450


	//   ....[79]....
        /*0888*/ 	.word	0x00016460


	//   ....[80]....
        /*088c*/ 	.word	0x00016500


	//   ....[81]....
        /*0890*/ 	.word	0x00016510


	//   ....[82]....
        /*0894*/ 	.word	0x00016590


	//   ....[83]....
        /*0898*/ 	.word	0x000165c0


	//   ....[84]....
        /*089c*/ 	.word	0x00016610


	//   ....[85]....
        /*08a0*/ 	.word	0x00016650


	//   ....[86]....
        /*08a4*/ 	.word	0x00019600


	//   ....[87]....
        /*08a8*/ 	.word	0x00019630


	//   ....[88]....
        /*08ac*/ 	.word	0x00019680


	//   ....[89]....
        /*08b0*/ 	.word	0x000196c0


	//   ....[90]....
        /*08b4*/ 	.word	0x000196f0


	//   ....[91]....
        /*08b8*/ 	.word	0x00019720


	//   ....[92]....
        /*08bc*/ 	.word	0x00019750


	//   ....[93]....
        /*08c0*/ 	.word	0x00019780


	//   ....[94]....
        /*08c4*/ 	.word	0x00019950


	//   ....[95]....
        /*08c8*/ 	.word	0x00019980


	//   ....[96]....
        /*08cc*/ 	.word	0x000199b0


	//   ....[97]....
        /*08d0*/ 	.word	0x000199e0


	//   ....[98]....
        /*08d4*/ 	.word	0x00019a10


	//   ....[99]....
        /*08d8*/ 	.word	0x00019a40


	//   ....[100]....
        /*08dc*/ 	.word	0x00019b10


	//   ....[101]....
        /*08e0*/ 	.word	0x00019b30


	//   ....[102]....
        /*08e4*/ 	.word	0x00019b40


	//   ....[103]....
        /*08e8*/ 	.word	0x00019bc0


	//   ....[104]....
        /*08ec*/ 	.word	0x0001a710


	//   ....[105]....
        /*08f0*/ 	.word	0x0001ace0


	//   ....[106]....
        /*08f4*/ 	.word	0x0001aeb0


	//   ....[107]....
        /*08f8*/ 	.word	0x0001af00


	//   ....[108]....
        /*08fc*/ 	.word	0x0001b030


	//   ....[109]....
        /*0900*/ 	.word	0x0001b080


	//   ....[110]....
        /*0904*/ 	.word	0x0001b1c0


	//   ....[111]....
        /*0908*/ 	.word	0x0001b230


	//   ....[112]....
        /*090c*/ 	.word	0x0001b360


	//   ....[113]....
        /*0910*/ 	.word	0x0001b3b0


	//   ....[114]....
        /*0914*/ 	.word	0x0001b4e0


	//   ....[115]....
        /*0918*/ 	.word	0x0001b530


	//   ....[116]....
        /*091c*/ 	.word	0x0001b660


	//   ....[117]....
        /*0920*/ 	.word	0x0001b6b0


	//   ....[118]....
        /*0924*/ 	.word	0x0001b7c0


	//   ....[119]....
        /*0928*/ 	.word	0x0001b830


	//   ....[120]....
        /*092c*/ 	.word	0x0001b940


	//   ....[121]....
        /*0930*/ 	.word	0x0001b990


	//   ....[122]....
        /*0934*/ 	.word	0x0001bcc0


	//   ....[123]....
        /*0938*/ 	.word	0x0001bd60


	//   ....[124]....
        /*093c*/ 	.word	0x0001bf00


	//   ....[125]....
        /*0940*/ 	.word	0x0001bf80


	//   ....[126]....
        /*0944*/ 	.word	0x0001c000


	//   ....[127]....
        /*0948*/ 	.word	0x0001c080


	//   ....[128]....
        /*094c*/ 	.word	0x0001c100


	//   ....[129]....
        /*0950*/ 	.word	0x0001c190


	//   ....[130]....
        /*0954*/ 	.word	0x0001c230


	//   ....[131]....
        /*0958*/ 	.word	0x0001c2e0


	//   ....[132]....
        /*095c*/ 	.word	0x0001c360


	//   ....[133]....
        /*0960*/ 	.word	0x0001c3e0


	//   ....[134]....
        /*0964*/ 	.word	0x0001c460


	//   ....[135]....
        /*0968*/ 	.word	0x0001c4f0


	//   ....[136]....
        /*096c*/ 	.word	0x0001c570


	//   ....[137]....
        /*0970*/ 	.word	0x0001c620


	//   ....[138]....
        /*0974*/ 	.word	0x0001c670


	//   ....[139]....
        /*0978*/ 	.word	0x0001c730


	//   ....[140]....
        /*097c*/ 	.word	0x0001c860


	//----- nvinfo : EIATTR_REG_RECONFIG
	.align		4
.L_809:
        /*0980*/ 	.byte	0x01, 0x54
	.zero		2


	//----- nvinfo : EIATTR_SYSCALL_OFFSETS
	.align		4
        /*0984*/ 	.byte	0x04, 0x46
        /*0986*/ 	.short	(.L_811 - .L_810)


	//   ....[0]....
.L_810:
        /*0988*/ 	.word	0x000020f0


	//   ....[1]....
        /*098c*/ 	.word	0x00015140


	//   ....[2]....
        /*0990*/ 	.word	0x00015290


	//   ....[3]....
        /*0994*/ 	.word	0x00015390


	//   ....[4]....
        /*0998*/ 	.word	0x00015ce0


	//----- nvinfo : EIATTR_MBARRIER_INSTR_OFFSETS
	.align		4
.L_811:
        /*099c*/ 	.byte	0x04, 0x39
        /*099e*/ 	.short	(.L_813 - .L_812)


	//   ....[0]....
.L_812:
        /*09a0*/ 	.word	0x00000270
        /*09a4*/ 	.word	0x000000ff
        /*09a8*/ 	.word	0x00036800
        /*09ac*/ 	.short	0x0100
        /*09ae*/ 	.byte	0x08
	.zero		1


	//   ....[1]....
        /*09b0*/ 	.word	0x00000280
        /*09b4*/ 	.word	0x000000ff
        /*09b8*/ 	.word	0x00036820
        /*09bc*/ 	.short	0x0100
        /*09be*/ 	.byte	0x08
	.zero		1


	//   ....[2]....
        /*09c0*/ 	.word	0x00000370
        /*09c4*/ 	.word	0x000000ff
        /*09c8*/ 	.word	0x00036830
        /*09cc*/ 	.short	0x0100
        /*09ce*/ 	.byte	0x08
	.zero		1


	//   ....[3]....
        /*09d0*/ 	.word	0x00000380
        /*09d4*/ 	.word	0x000000ff
        /*09d8*/ 	.word	0x00036840
        /*09dc*/ 	.short	0x0100
        /*09de*/ 	.byte	0x08
	.zero		1


	//   ....[4]....
        /*09e0*/ 	.word	0x00000390
        /*09e4*/ 	.word	0x000000ff
        /*09e8*/ 	.word	0x00036838
        /*09ec*/ 	.short	0x0100
        /*09ee*/ 	.byte	0x08
	.zero		1


	//   ....[5]....
        /*09f0*/ 	.word	0x000003a0
        /*09f4*/ 	.word	0x000000ff
        /*09f8*/ 	.word	0x00036848
        /*09fc*/ 	.short	0x0100
        /*09fe*/ 	.byte	0x08
	.zero		1


	//   ....[6]....
        /*0a00*/ 	.word	0x000004d0
        /*0a04*/ 	.word	0x000000ff
        /*0a08*/ 	.word	0x00036850
        /*0a0c*/ 	.short	0x0100
        /*0a0e*/ 	.byte	0x08
	.zero		1


	//   ....[7]....
        /*0a10*/ 	.word	0x000004e0
        /*0a14*/ 	.word	0x000000ff
        /*0a18*/ 	.word	0x00036860
        /*0a1c*/ 	.short	0x0100
        /*0a1e*/ 	.byte	0x08
	.zero		1


	//   ....[8]....
        /*0a20*/ 	.word	0x000004f0
        /*0a24*/ 	.word	0x000000ff
        /*0a28*/ 	.word	0x00036858
        /*0a2c*/ 	.short	0x0100
        /*0a2e*/ 	.byte	0x08
	.zero		1


	//   ....[9]....
        /*0a30*/ 	.word	0x00000500
        /*0a34*/ 	.word	0x000000ff
        /*0a38*/ 	.word	0x00036868
        /*0a3c*/ 	.short	0x0100
        /*0a3e*/ 	.byte	0x08
	.zero		1


	//   ....[10]....
        /*0a40*/ 	.word	0x000005f0
        /*0a44*/ 	.word	0x000000ff
        /*0a48*/ 	.word	0x00036870
        /*0a4c*/ 	.short	0x0100
        /*0a4e*/ 	.byte	0x06
	.zero		1


	//   ....[11]....
        /*0a50*/ 	.word	0x00000600
        /*0a54*/ 	.word	0x000000ff
        /*0a58*/ 	.word	0x00036880
        /*0a5c*/ 	.short	0x0100
        /*0a5e*/ 	.byte	0x06
	.zero		1


	//   ....[12]....
        /*0a60*/ 	.word	0x00000610
        /*0a64*/ 	.word	0x000000ff
        /*0a68*/ 	.word	0x00036878
        /*0a6c*/ 	.short	0x0100
        /*0a6e*/ 	.byte	0x06
	.zero		1


	//   ....[13]....
        /*0a70*/ 	.word	0x00000620
        /*0a74*/ 	.word	0x000000ff
        /*0a78*/ 	.word	0x00036888
        /*0a7c*/ 	.short	0x0100
        /*0a7e*/ 	.byte	0x06
	.zero		1


	//   ....[14]....
        /*0a80*/ 	.word	0x00000750
        /*0a84*/ 	.word	0x000000ff
        /*0a88*/ 	.word	0x00036890
        /*0a8c*/ 	.short	0x0100
        /*0a8e*/ 	.byte	0x08
	.zero		1


	//   ....[15]....
        /*0a90*/ 	.word	0x00000760
        /*0a94*/ 	.word	0x000000ff
        /*0a98*/ 	.word	0x000368a0
        /*0a9c*/ 	.short	0x0100
        /*0a9e*/ 	.byte	0x08
	.zero		1


	//   ....[16]....
        /*0aa0*/ 	.word	0x00000770
        /*0aa4*/ 	.word	0x000000ff
        /*0aa8*/ 	.word	0x00036898
        /*0aac*/ 	.short	0x0100
        /*0aae*/ 	.byte	0x08
	.zero		1


	//   ....[17]....
        /*0ab0*/ 	.word	0x00000780
        /*0ab4*/ 	.word	0x000000ff
        /*0ab8*/ 	.word	0x000368a8
        /*0abc*/ 	.short	0x0100
        /*0abe*/ 	.byte	0x08
	.zero		1


	//   ....[18]....
        /*0ac0*/ 	.word	0x000008b0
        /*0ac4*/ 	.word	0x000000ff
        /*0ac8*/ 	.word	0x000368b0
        /*0acc*/ 	.short	0x0100
        /*0ace*/ 	.byte	0x08
	.zero		1


	//   ....[19]....
        /*0ad0*/ 	.word	0x000008c0
        /*0ad4*/ 	.word	0x000000ff
        /*0ad8*/ 	.word	0x000368c0
        /*0adc*/ 	.short	0x0100
        /*0ade*/ 	.byte	0x08
	.zero		1


	//   ....[20]....
        /*0ae0*/ 	.word	0x000008d0
        /*0ae4*/ 	.word	0x000000ff
        /*0ae8*/ 	.word	0x000368b8
        /*0aec*/ 	.short	0x0100
        /*0aee*/ 	.byte	0x08
	.zero		1


	//   ....[21]....
        /*0af0*/ 	.word	0x000008e0
        /*0af4*/ 	.word	0x000000ff
        /*0af8*/ 	.word	0x000368c8
        /*0afc*/ 	.short	0x0100
        /*0afe*/ 	.byte	0x08
	.zero		1


	//   ....[22]....
        /*0b00*/ 	.word	0x00002170
        /*0b04*/ 	.word	0x000000ff
        /*0b08*/ 	.word	0x00036800
        /*0b0c*/ 	.short	0x010a
        /*0b0e*/ 	.byte	0x27
	.zero		1


	//   ....[23]....
        /*0b10*/ 	.word	0x00002220
        /*0b14*/ 	.word	0x00000000
        /*0b18*/ 	.word	0x00036830
        /*0b1c*/ 	.short	0x010a
        /*0b1e*/ 	.byte	0x3f
	.zero		1


	//   ....[24]....
        /*0b20*/ 	.word	0x00002280
        /*0b24*/ 	.word	0x00000000
        /*0b28*/ 	.word	0x00036830
        /*0b2c*/ 	.short	0x010a
        /*0b2e*/ 	.byte	0x3f
	.zero		1


	//   ....[25]....
        /*0b30*/ 	.word	0x00004b70
        /*0b34*/ 	.word	0x00000000
        /*0b38*/ 	.word	0x00000000
        /*0b3c*/ 	.short	0x0101
        /*0b3e*/ 	.byte	0x3f
	.zero		1


	//   ....[26]....
        /*0b40*/ 	.word	0x00006150
        /*0b44*/ 	.word	0x000000ff
        /*0b48*/ 	.word	0x00036830
        /*0b4c*/ 	.short	0x010a
        /*0b4e*/ 	.byte	0x26
	.zero		1


	//   ....[27]....
        /*0b50*/ 	.word	0x00006190
        /*0b54*/ 	.word	0x000000ff
        /*0b58*/ 	.word	0x00036830
        /*0b5c*/ 	.short	0x010a
        /*0b5e*/ 	.byte	0x26
	.zero		1


	//   ....[28]....
        /*0b60*/ 	.word	0x00008850
        /*0b64*/ 	.word	0x000000ff
        /*0b68*/ 	.word	0x00036850
        /*0b6c*/ 	.short	0x010a
        /*0b6e*/ 	.byte	0x0a
	.zero		1


	//   ....[29]....
        /*0b70*/ 	.word	0x00008890
        /*0b74*/ 	.word	0x000000ff
        /*0b78*/ 	.word	0x00036850
        /*0b7c*/ 	.short	0x010a
        /*0b7e*/ 	.byte	0x0a
	.zero		1


	//   ....[30]....
        /*0b80*/ 	.word	0x00009fd0
        /*0b84*/ 	.word	0x0000000a
        /*0b88*/ 	.word	0x00000000
        /*0b8c*/ 	.short	0x0101
        /*0b8e*/ 	.byte	0x3f
	.zero		1


	//   ....[31]....
        /*0b90*/ 	.word	0x0000a010
        /*0b94*/ 	.word	0x00000088
        /*0b98*/ 	.word	0x00000000
        /*0b9c*/ 	.short	0x0101
        /*0b9e*/ 	.byte	0x3f
	.zero		1


	//   ....[32]....
        /*0ba0*/ 	.word	0x0000a6b0
        /*0ba4*/ 	.word	0x000000ff
        /*0ba8*/ 	.word	0x00036830
        /*0bac*/ 	.short	0x010a
        /*0bae*/ 	.byte	0x06
	.zero		1


	//   ....[33]....
        /*0bb0*/ 	.word	0x0000a6f0
        /*0bb4*/ 	.word	0x000000ff
        /*0bb8*/ 	.word	0x00036830
        /*0bbc*/ 	.short	0x010a
        /*0bbe*/ 	.byte	0x06
	.zero		1


	//   ....[34]....
        /*0bc0*/ 	.word	0x0000ce10
        /*0bc4*/ 	.word	0x000000ff
        /*0bc8*/ 	.word	0x00036850
        /*0bcc*/ 	.short	0x010a
        /*0bce*/ 	.byte	0x0a
	.zero		1


	//   ....[35]....
        /*0bd0*/ 	.word	0x0000ce50
        /*0bd4*/ 	.word	0x000000ff
        /*0bd8*/ 	.word	0x00036850
        /*0bdc*/ 	.short	0x010a
        /*0bde*/ 	.byte	0x0a
	.zero		1


	//   ....[36]....
        /*0be0*/ 	.word	0x0000dd60
        /*0be4*/ 	.word	0x00000091
        /*0be8*/ 	.word	0x00000000
        /*0bec*/ 	.short	0x0101
        /*0bee*/ 	.byte	0x3f
	.zero		1


	//   ....[37]....
        /*0bf0*/ 	.word	0x0000ddb0
        /*0bf4*/ 	.word	0x00000092
        /*0bf8*/ 	.word	0x00000000
        /*0bfc*/ 	.short	0x0101
        /*0bfe*/ 	.byte	0x3f
	.zero		1


	//   ....[38]....
        /*0c00*/ 	.word	0x0000e940
        /*0c04*/ 	.word	0x000000ff
        /*0c08*/ 	.word	0x00036850
        /*0c0c*/ 	.short	0x010a
        /*0c0e*/ 	.byte	0x05
	.zero		1


	//   ....[39]....
        /*0c10*/ 	.word	0x0000e980
        /*0c14*/ 	.word	0x000000ff
        /*0c18*/ 	.word	0x00036850
        /*0c1c*/ 	.short	0x010a
        /*0c1e*/ 	.byte	0x05
	.zero		1


	//   ....[40]....
        /*0c20*/ 	.word	0x0000ee90
        /*0c24*/ 	.word	0x0000000b
        /*0c28*/ 	.word	0x00000000
        /*0c2c*/ 	.short	0x0101
        /*0c2e*/ 	.byte	0x3f
	.zero		1


	//   ....[41]....
        /*0c30*/ 	.word	0x00010ce0
        /*0c34*/ 	.word	0x000000ff
        /*0c38*/ 	.word	0x00000000
        /*0c3c*/ 	.short	0x0101
        /*0c3e*/ 	.byte	0x08
	.zero		1


	//   ....[42]....
        /*0c40*/ 	.word	0x000113e0
        /*0c44*/ 	.word	0x000000ff
        /*0c48*/ 	.word	0x00000000
        /*0c4c*/ 	.short	0x0101
        /*0c4e*/ 	.byte	0x08
	.zero		1


	//   ....[43]....
        /*0c50*/ 	.word	0x00015790
        /*0c54*/ 	.word	0x00000000
        /*0c58*/ 	.word	0x00036840
        /*0c5c*/ 	.short	0x010a
        /*0c5e*/ 	.byte	0x3f
	.zero		1


	//   ....[44]....
        /*0c60*/ 	.word	0x00016770
        /*0c64*/ 	.word	0x00000012
        /*0c68*/ 	.word	0x00036800
        /*0c6c*/ 	.short	0x0107
        /*0c6e*/ 	.byte	0x3f
	.zero		1


	//   ....[45]....
        /*0c70*/ 	.word	0x00016880
        /*0c74*/ 	.word	0x00000012
        /*0c78*/ 	.word	0x00036800
        /*0c7c*/ 	.short	0x0101
        /*0c7e*/ 	.byte	0x3f
	.zero		1


	//   ....[46]....
        /*0c80*/ 	.word	0x000168a0
        /*0c84*/ 	.word	0x00000012
        /*0c88*/ 	.word	0x00036820
        /*0c8c*/ 	.short	0x010a
        /*0c8e*/ 	.byte	0x3f
	.zero		1


	//   ....[47]....
        /*0c90*/ 	.word	0x00016c70
        /*0c94*/ 	.word	0x00000003
        /*0c98*/ 	.word	0x00036840
        /*0c9c*/ 	.short	0x010a
        /*0c9e*/ 	.byte	0x3f
	.zero		1


	//   ....[48]....
        /*0ca0*/ 	.word	0x00017110
        /*0ca4*/ 	.word	0x00000003
        /*0ca8*/ 	.word	0x00000060
        /*0cac*/ 	.short	0x010a
        /*0cae*/ 	.byte	0x3f
	.zero		1


	//   ....[49]....
        /*0cb0*/ 	.word	0x000178a0
        /*0cb4*/ 	.word	0x00000003
        /*0cb8*/ 	.word	0x00036840
        /*0cbc*/ 	.short	0x010a
        /*0cbe*/ 	.byte	0x3f
	.zero		1


	//   ....[50]....
        /*0cc0*/ 	.word	0x00017d40
        /*0cc4*/ 	.word	0x00000002
        /*0cc8*/ 	.word	0x00000060
        /*0ccc*/ 	.short	0x010a
        /*0cce*/ 	.byte	0x3f
	.zero		1


	//   ....[51]....
        /*0cd0*/ 	.word	0x00018410
        /*0cd4*/ 	.word	0x00000002
        /*0cd8*/ 	.word	0x00036840
        /*0cdc*/ 	.short	0x010a
        /*0cde*/ 	.byte	0x3f
	.zero		1


	//   ....[52]....
        /*0ce0*/ 	.word	0x000188b0
        /*0ce4*/ 	.word	0x00000002
        /*0ce8*/ 	.word	0x00000060
        /*0cec*/ 	.short	0x010a
        /*0cee*/ 	.byte	0x3f
	.zero		1


	//   ....[53]....
        /*0cf0*/ 	.word	0x00018f30
        /*0cf4*/ 	.word	0x00000000
        /*0cf8*/ 	.word	0x00036860
        /*0cfc*/ 	.short	0x010a
        /*0cfe*/ 	.byte	0x3f
	.zero		1


	//   ....[54]....
        /*0d00*/ 	.word	0x0001a690
        /*0d04*/ 	.word	0x00000000
        /*0d08*/ 	.word	0x00036820
        /*0d0c*/ 	.short	0x010a
        /*0d0e*/ 	.byte	0x3f
	.zero		1


	//   ....[55]....
        /*0d10*/ 	.word	0x0001a8a0
        /*0d14*/ 	.word	0x00000006
        /*0d18*/ 	.word	0x00000000
        /*0d1c*/ 	.short	0x010a
        /*0d1e*/ 	.byte	0x3f
	.zero		1


	//   ....[56]....
        /*0d20*/ 	.word	0x0001a8d0
        /*0d24*/ 	.word	0x00000007
        /*0d28*/ 	.word	0x00000000
        /*0d2c*/ 	.short	0x010a
        /*0d2e*/ 	.byte	0x3f
	.zero		1


	//   ....[57]....
        /*0d30*/ 	.word	0x0001a930
        /*0d34*/ 	.word	0x00000004
        /*0d38*/ 	.word	0x00000000
        /*0d3c*/ 	.short	0x010a
        /*0d3e*/ 	.byte	0x3f
	.zero		1


	//   ....[58]....
        /*0d40*/ 	.word	0x0001a960
        /*0d44*/ 	.word	0x00000003
        /*0d48*/ 	.word	0x00000000
        /*0d4c*/ 	.short	0x010a
        /*0d4e*/ 	.byte	0x3f
	.zero		1


	//   ....[59]....
        /*0d50*/ 	.word	0x0001a9d0
        /*0d54*/ 	.word	0x00000003
        /*0d58*/ 	.word	0x00036800
        /*0d5c*/ 	.short	0x010a
        /*0d5e*/ 	.byte	0x3f
	.zero		1


	//   ....[60]....
        /*0d60*/ 	.word	0x0001aa20
        /*0d64*/ 	.word	0x00000000
        /*0d68*/ 	.word	0x00036830
        /*0d6c*/ 	.short	0x010a
        /*0d6e*/ 	.byte	0x3f
	.zero		1


	//   ....[61]....
        /*0d70*/ 	.word	0x0001aa80
        /*0d74*/ 	.word	0x00000004
        /*0d78*/ 	.word	0x00036830
        /*0d7c*/ 	.short	0x010a
        /*0d7e*/ 	.byte	0x3f
	.zero		1


	//   ....[62]....
        /*0d80*/ 	.word	0x0001aae0
        /*0d84*/ 	.word	0x00000002
        /*0d88*/ 	.word	0x00036850
        /*0d8c*/ 	.short	0x010a
        /*0d8e*/ 	.byte	0x3f
	.zero		1


	//   ....[63]....
        /*0d90*/ 	.word	0x0001ab40
        /*0d94*/ 	.word	0x00000004
        /*0d98*/ 	.word	0x00036830
        /*0d9c*/ 	.short	0x010a
        /*0d9e*/ 	.byte	0x3f
	.zero		1


	//   ....[64]....
        /*0da0*/ 	.word	0x0001aba0
        /*0da4*/ 	.word	0x00000002
        /*0da8*/ 	.word	0x00036850
        /*0dac*/ 	.short	0x010a
        /*0dae*/ 	.byte	0x3f
	.zero		1


	//   ....[65]....
        /*0db0*/ 	.word	0x0001ac00
        /*0db4*/ 	.word	0x00000007
        /*0db8*/ 	.word	0x00036850
        /*0dbc*/ 	.short	0x010a
        /*0dbe*/ 	.byte	0x3f
	.zero		1


	//   ....[66]....
        /*0dc0*/ 	.word	0x0001ada0
        /*0dc4*/ 	.word	0x00000000
        /*0dc8*/ 	.word	0x00036840
        /*0dcc*/ 	.short	0x010a
        /*0dce*/ 	.byte	0x3f
	.zero		1


	//   ....[67]....
        /*0dd0*/ 	.word	0x0001b9d0
        /*0dd4*/ 	.word	0x00000012
        /*0dd8*/ 	.word	0x00036820
        /*0ddc*/ 	.short	0x010a
        /*0dde*/ 	.byte	0x3f
	.zero		1


	//   ....[68]....
        /*0de0*/ 	.word	0x0001ba20
        /*0de4*/ 	.word	0x00000003
        /*0de8*/ 	.word	0x00036840
        /*0dec*/ 	.short	0x010a
        /*0dee*/ 	.byte	0x3f
	.zero		1


	//   ....[69]....
        /*0df0*/ 	.word	0x0001ba70
        /*0df4*/ 	.word	0x00000003
        /*0df8*/ 	.word	0x00000060
        /*0dfc*/ 	.short	0x010a
        /*0dfe*/ 	.byte	0x3f
	.zero		1


	//   ....[70]....
        /*0e00*/ 	.word	0x0001bac0
        /*0e04*/ 	.word	0x00000003
        /*0e08*/ 	.word	0x00036840
        /*0e0c*/ 	.short	0x010a
        /*0e0e*/ 	.byte	0x3f
	.zero		1


	//   ....[71]....
        /*0e10*/ 	.word	0x0001bb10
        /*0e14*/ 	.word	0x00000002
        /*0e18*/ 	.word	0x00000060
        /*0e1c*/ 	.short	0x010a
        /*0e1e*/ 	.byte	0x3f
	.zero		1


	//   ....[72]....
        /*0e20*/ 	.word	0x0001bb60
        /*0e24*/ 	.word	0x00000002
        /*0e28*/ 	.word	0x00036840
        /*0e2c*/ 	.short	0x010a
        /*0e2e*/ 	.byte	0x3f
	.zero		1


	//   ....[73]....
        /*0e30*/ 	.word	0x0001bbb0
        /*0e34*/ 	.word	0x00000002
        /*0e38*/ 	.word	0x00000060
        /*0e3c*/ 	.short	0x010a
        /*0e3e*/ 	.byte	0x3f
	.zero		1


	//   ....[74]....
        /*0e40*/ 	.word	0x0001bc00
        /*0e44*/ 	.word	0x00000000
        /*0e48*/ 	.word	0x00036860
        /*0e4c*/ 	.short	0x010a
        /*0e4e*/ 	.byte	0x3f
	.zero		1


	//   ....[75]....
        /*0e50*/ 	.word	0x0001c780
        /*0e54*/ 	.word	0x00000000
        /*0e58*/ 	.word	0x00036820
        /*0e5c*/ 	.short	0x010a
        /*0e5e*/ 	.byte	0x3f
	.zero		1


	//   ....[76]....
        /*0e60*/ 	.word	0x0001c920
        /*0e64*/ 	.word	0x00000006
        /*0e68*/ 	.word	0x00000000
        /*0e6c*/ 	.short	0x010a
        /*0e6e*/ 	.byte	0x3f
	.zero		1


	//   ....[77]....
        /*0e70*/ 	.word	0x0001c970
        /*0e74*/ 	.word	0x00000007
        /*0e78*/ 	.word	0x00000000
        /*0e7c*/ 	.short	0x010a
        /*0e7e*/ 	.byte	0x3f
	.zero		1


	//   ....[78]....
        /*0e80*/ 	.word	0x0001c9c0
        /*0e84*/ 	.word	0x00000004
        /*0e88*/ 	.word	0x00000000
        /*0e8c*/ 	.short	0x010a
        /*0e8e*/ 	.byte	0x3f
	.zero		1


	//----- nvinfo : EIATTR_NUM_MBARRIERS
	.align		4
.L_813:
        /*0e90*/ 	.byte	0x03, 0x38
        /*0e92*/ 	.short	0x0016


	//----- nvinfo : EIATTR_EXIT_INSTR_OFFSETS
	.align		4
        /*0e94*/ 	.byte	0x04, 0x1c
        /*0e96*/ 	.short	(.L_815 - .L_814)


	//   ....[0]....
.L_814:
        /*0e98*/ 	.word	0x00000a50


	//   ....[1]....
        /*0e9c*/ 	.word	0x000132e0


	//   ....[2]....
        /*0ea0*/ 	.word	0x0001a9b0


	//----- nvinfo : EIATTR_MAX_THREADS
	.align		4
.L_815:
        /*0ea4*/ 	.byte	0x04, 0x05
        /*0ea6*/ 	.short	(.L_817 - .L_816)
.L_816:
        /*0ea8*/ 	.word	0x00000180
        /*0eac*/ 	.word	0x00000001
        /*0eb0*/ 	.word	0x00000001


	//----- nvinfo : EIATTR_CRS_STACK_SIZE
	.align		4
.L_817:
        /*0eb4*/ 	.byte	0x04, 0x1e
        /*0eb6*/ 	.short	(.L_819 - .L_818)
.L_818:
        /*0eb8*/ 	.word	0x00000000


	//----- nvinfo : EIATTR_CBANK_PARAM_SIZE
	.align		4
.L_819:
        /*0ebc*/ 	.byte	0x03, 0x19
        /*0ebe*/ 	.short	0x0af0


	//----- nvinfo : EIATTR_PARAM_CBANK
	.align		4
        /*0ec0*/ 	.byte	0x04, 0x0a
        /*0ec2*/ 	.short	(.L_821 - .L_820)
	.align		4
.L_820:
        /*0ec4*/ 	.word	index@(.nv.constant0._ZN7cutlass13device_kernelIN5flash11enable_sm90INS1_16FlashAttnFwdSm90INS1_25CollectiveMainloopFwdSm90ILi2EN4cute5tupleIJNS5_1CILi1EEES8_S8_EEENS6_IJNS7_ILi128EEENS7_ILi112EEENS7_ILi192EEEEEELi192ENS_6half_tEfNS_4arch4Sm90ELb1ELb0ELb0ELb1ELb0ELb0ELb0ELb1ELb1ELb1ELb1ELb0EEENS1_21CollectiveEpilogueFwdINS6_IJSA_SC_SB_EEES9_SE_SG_Li256ELb1ELb1ELb1ELb0EEENS1_36VarlenDynamicPersistentTileSchedulerILi128ELi112ELi256ELi128ELb1ELb1ELb1ELb1ELb1ELb1EEEEEEEEEvNT_6ParamsE)
        /*0ec8*/ 	.short	0x0210
        /*0eca*/ 	.short	0x0af0


	//----- nvinfo : EIATTR_SW_WAR
	.align		4
.L_821:
        /*0ecc*/ 	.byte	0x04, 0x36
        /*0ece*/ 	.short	(.L_823 - .L_822)
.L_822:
        /*0ed0*/ 	.word	0x00000008
.L_823:


//--------------------- .nv.info._ZN7cutlass13device_kernelIN5flash11enable_sm90INS1_16FlashAttnFwdSm90INS1_25CollectiveMainloopFwdSm90ILi2EN4cute5tupleIJNS5_1CILi1EEES8_S8_EEENS6_IJNS7_ILi128EEENS7_ILi112EEENS7_ILi192EEEEEELi192ENS_6half_tEfNS_4arch4Sm90ELb1ELb0ELb0ELb1ELb0ELb1ELb0ELb1ELb1ELb1ELb1ELb0EEENS1_21CollectiveEpilogueFwdINS6_IJSA_SC_SB_EEES9_SE_SG_Li256ELb1ELb1ELb1ELb0EEENS1_36VarlenDynamicPersistentTileSchedulerILi128ELi112ELi256ELi128ELb1ELb1ELb1ELb1ELb1ELb1EEEEEEEEEvNT_6ParamsE --------------------------
	.section	.nv.info._ZN7cutlass13device_kernelIN5flash11enable_sm90INS1_16FlashAttnFwdSm90INS1_25CollectiveMainloopFwdSm90ILi2EN4cute5tupleIJNS5_1CILi1EEES8_S8_EEENS6_IJNS7_ILi128EEENS7_ILi112EEENS7_ILi192EEEEEELi192ENS_6half_tEfNS_4arch4Sm90ELb1ELb0ELb0ELb1ELb0ELb1ELb0ELb1ELb1ELb1ELb1ELb0EEENS1_21CollectiveEpilogueFwdINS6_IJSA_SC_SB_EEES9_SE_SG_Li256ELb1ELb1ELb1ELb0EEENS1_36VarlenDynamicPersistentTileSchedulerILi128ELi112ELi256ELi128ELb1ELb1ELb1ELb1ELb1ELb1EEEEEEEEEvNT_6ParamsE,"",@"SHT_CUDA_INFO"
	.sectionflags	@""
	.align	4


	//----- nvinfo : EIATTR_CUDA_API_VERSION
	.align		4
        /*0000*/ 	.byte	0x04, 0x37
        /*0002*/ 	.short	(.L_825 - .L_824)
.L_824:
        /*0004*/ 	.word	0x00000082


	//----- nvinfo : EIATTR_KPARAM_INFO
	.align		4
.L_825:
        /*0008*/ 	.byte	0x04, 0x17
        /*000a*/ 	.short	(.L_827 - .L_826)
.L_826:
        /*000c*/ 	.word	0x00000000
        /*0010*/ 	.short	0x0000
        /*0012*/ 	.short	0x0070
        /*0014*/ 	.byte	0x00, 0xf0, 0x01, 0x2a


	//----- nvinfo : EIATTR_SPARSE_MMA_MASK
	.align		4
.L_827:
        /*0018*/ 	.byte	0x03, 0x50
        /*001a*/ 	.short	0x0000


	//----- nvinfo : EIATTR_MAXREG_COUNT
	.align		4
        /*001c*/ 	.byte	0x03, 0x1b
        /*001e*/ 	.short	0x00a8


	//----- nvinfo : EIATTR_NUM_BARRIERS
	.align		4
        /*0020*/ 	.byte	0x02, 0x4c
        /*0022*/ 	.byte	0x10
	.zero		1


	//----- nvinfo : EIATTR_EXTERNS
	.align		4
        /*0024*/ 	.byte	0x04, 0x0f
        /*0026*/ 	.short	(.L_829 - .L_828)


	//   ....[0]....
	.align		4
.L_828:
        /*0028*/ 	.word	index@(__assertfail)


	//----- nvinfo : EIATTR_ANNOTATIONS
	.align		4
.L_829:
        /*002c*/ 	.byte	0x04, 0x55
        /*002e*/ 	.short	(.L_831 - .L_830)


	//   ....[0]....
.L_830:
        /* <DEDUP_REMOVED lines=125> */


	//----- nvinfo : EIATTR_MERCURY_ISA_VERSION
	.align		4
.L_831:
        /*07e8*/ 	.byte	0x03, 0x5f
        /*07ea*/ 	.short	0x0101


	//----- nvinfo : EIATTR_UNUSED_LOAD_BYTE_OFFSET
	.align		4
        /*07ec*/ 	.byte	0x04, 0x44
        /*07ee*/ 	.short	(.L_833 - .L_832)


	//   ....[0]....
.L_832:
        /*07f0*/ 	.word	0x00000ab0
        /*07f4*/ 	.word	0x0000fff0


	//   ....[1]....
        /*07f8*/ 	.word	0x000228a0
        /*07fc*/ 	.word	0x0000fff0


	//----- nvinfo : EIATTR_INT_WARP_WIDE_INSTR_OFFSETS
	.align		4
.L_833:
        /*0800*/ 	.byte	0x04, 0x31
        /*0802*/ 	.short	(.L_835 - .L_834)


	//   ....[0]....
.L_834:
        /*0804*/ 	.word	0x00000190


	//   ....[1]....
        /*0808*/ 	.word	0x000001d0


	//   ....[2]....
        /*080c*/ 	.word	0x00000240


	//   ....[3]....
        /*0810*/ 	.word	0x00029c10


	//   ....[4]....
        /*0814*/ 	.word	0x00029ca0


	//   ....[5]....
        /*0818*/ 	.word	0x0002da40


	//   ....[6]....
        /*081c*/ 	.word	0x0002daa0


	//----- nvinfo : EIATTR_COOP_GROUP_MASK_REGIDS
	.align		4
.L_835:
        /*0820*/ 	.byte	0x04, 0x29
        /*0822*/ 	.short	(.L_837 - .L_836)


	//   ....[0]....
.L_836:
        /*0824*/ 	.word	0xffffffff


	//   ....[1]....
        /*0828*/ 	.word	0xffffffff


	//   ....[2]....
        /*082c*/ 	.word	0xffffffff


	//   ....[3]....
        /*0830*/ 	.word	0xffffffff


	//   ....[4]....
        /*0834*/ 	.word	0xffffffff


	//   ....[5]....
        /*0838*/ 	.word	0xffffffff


	//   ....[6]....
        /*083c*/ 	.word	0xffffffff


	//   ....[7]....
        /*0840*/ 	.word	0xffffffff


	//   ....[8]....
        /*0844*/ 	.word	0xffffffff


	//   ....[9]....
        /*0848*/ 	.word	0xffffffff


	//   ....[10]....
        /*084c*/ 	.word	0xffffffff


	//   ....[11]....
        /*0850*/ 	.word	0xffffffff


	//   ....[12]....
        /*0854*/ 	.word	0xffffffff


	//   ....[13]....
        /*0858*/ 	.word	0xffffffff


	//   ....[14]....
        /*085c*/ 	.word	0xffffffff


	//   ....[15]....
        /*0860*/ 	.word	0xffffffff


	//   ....[16]....
        /*0864*/ 	.word	0xffffffff


	//   ....[17]....
        /*0868*/ 	.word	0xffffffff


	//   ....[18]....
        /*086c*/ 	.word	0xffffffff


	//   ....[19]....
        /*0870*/ 	.word	0xffffffff


	//   ....[20]....
        /*0874*/ 	.word	0xffffffff


	//   ....[21]....
        /*0878*/ 	.word	0xffffffff


	//   ....[22]....
        /*087c*/ 	.word	0xffffffff


	//   ....[23]....
        /*0880*/ 	.word	0xffffffff


	//   ....[24]....
        /*0884*/ 	.word	0xffffffff


	//   ....[25]....
        /*0888*/ 	.word	0xffffffff


	//   ....[26]....
        /*088c*/ 	.word	0xffffffff


	//   ....[27]....
        /*0890*/ 	.word	0xffffffff


	//   ....[28]....
        /*0894*/ 	.word	0xffffffff


	//   ....[29]....
        /*0898*/ 	.word	0xffffffff


	//   ....[30]....
        /*089c*/ 	.word	0xffffffff


	//   ....[31]....
        /*08a0*/ 	.word	0xffffffff


	//   ....[32]....
        /*08a4*/ 	.word	0xffffffff


	//   ....[33]....
        /*08a8*/ 	.word	0xffffffff


	//   ....[34]....
        /*08ac*/ 	.word	0xffffffff


	//   ....[35]....
        /*08b0*/ 	.word	0xffffffff


	//   ....[36]....
        /*08b4*/ 	.word	0xffffffff


	//   ....[37]....
        /*08b8*/ 	.word	0xffffffff


	//   ....[38]....
        /*08bc*/ 	.word	0xffffffff


	//   ....[39]....
        /*08c0*/ 	.word	0xffffffff


	//   ....[40]....
        /*08c4*/ 	.word	0xffffffff


	//   ....[41]....
        /*08c8*/ 	.word	0xffffffff


	//   ....[42]....
        /*08cc*/ 	.word	0xffffffff


	//   ....[43]....
        /*08d0*/ 	.word	0xffffffff


	//   ....[44]....
        /*08d4*/ 	.word	0xffffffff


	//   ....[45]....
        /*08d8*/ 	.word	0xffffffff


	//   ....[46]....
        /*08dc*/ 	.word	0xffffffff


	//   ....[47]....
        /*08e0*/ 	.word	0xffffffff


	//   ....[48]....
        /*08e4*/ 	.word	0xffffffff


	//   ....[49]....
        /*08e8*/ 	.word	0xffffffff


	//   ....[50]....
        /*08ec*/ 	.word	0xffffffff


	//   ....[51]....
        /*08f0*/ 	.word	0xffffffff


	//   ....[52]....
        /*08f4*/ 	.word	0xffffffff


	//   ....[53]....
        /*08f8*/ 	.word	0xffffffff


	//   ....[54]....
        /*08fc*/ 	.word	0xffffffff


	//   ....[55]....
        /*0900*/ 	.word	0xffffffff


	//   ....[56]....
        /*0904*/ 	.word	0xffffffff


	//   ....[57]....
        /*0908*/ 	.word	0xffffffff


	//   ....[58]....
        /*090c*/ 	.word	0xffffffff


	//   ....[59]....
        /*0910*/ 	.word	0xffffffff


	//   ....[60]....
        /*0914*/ 	.word	0xffffffff


	//   ....[61]....
        /*0918*/ 	.word	0xffffffff


	//   ....[62]....
        /*091c*/ 	.word	0xffffffff


	//   ....[63]....
        /*0920*/ 	.word	0xffffffff


	//   ....[64]....
        /*0924*/ 	.word	0xffffffff


	//   ....[65]....
        /*0928*/ 	.word	0xffffffff


	//   ....[66]....
        /*092c*/ 	.word	0xffffffff


	//   ....[67]....
        /*0930*/ 	.word	0xffffffff


	//   ....[68]....
        /*0934*/ 	.word	0xffffffff


	//   ....[69]....
        /*0938*/ 	.word	0xffffffff


	//   ....[70]....
        /*093c*/ 	.word	0xffffffff


	//   ....[71]....
        /*0940*/ 	.word	0xffffffff


	//   ....[72]....
        /*0944*/ 	.word	0xffffffff


	//   ....[73]....
        /*0948*/ 	.word	0xffffffff


	//   ....[74]....
        /*094c*/ 	.word	0xffffffff


	//   ....[75]....
        /*0950*/ 	.word	0xffffffff


	//   ....[76]....
        /*0954*/ 	.word	0xffffffff


	//   ....[77]....
        /*0958*/ 	.word	0xffffffff


	//   ....[78]....
        /*095c*/ 	.word	0xffffffff


	//   ....[79]....
        /*0960*/ 	.word	0xffffffff


	//   ....[80]....
        /*0964*/ 	.word	0xffffffff


	//   ....[81]....
        /*0968*/ 	.word	0xffffffff


	//   ....[82]....
        /*096c*/ 	.word	0xffffffff


	//   ....[83]....
        /*0970*/ 	.word	0xffffffff


	//   ....[84]....
        /*0974*/ 	.word	0xffffffff


	//   ....[85]....
        /*0978*/ 	.word	0xffffffff


	//   ....[86]....
        /*097c*/ 	.word	0xffffffff


	//   ....[87]....
        /*0980*/ 	.word	0xffffffff


	//   ....[88]....
        /*0984*/ 	.word	0xffffffff


	//   ....[89]....
        /*0988*/ 	.word	0xffffffff


	//   ....[90]....
        /*098c*/ 	.word	0xffffffff


	//   ....[91]....
        /*0990*/ 	.word	0xffffffff


	//   ....[92]....
        /*0994*/ 	.word	0xffffffff


	//   ....[93]....
        /*0998*/ 	.word	0xffffffff


	//   ....[94]....
        /*099c*/ 	.word	0xffffffff


	//   ....[95]....
        /*09a0*/ 	.word	0xffffffff


	//   ....[96]....
        /*09a4*/ 	.word	0xffffffff


	//   ....[97]....
        /*09a8*/ 	.word	0xffffffff


	//   ....[98]....
        /*09ac*/ 	.word	0xffffffff


	//   ....[99]....
        /*09b0*/ 	.word	0xffffffff


	//   ....[100]....
        /*09b4*/ 	.word	0xffffffff


	//   ....[101]....
        /*09b8*/ 	.word	0xffffffff


	//   ....[102]....
        /*09bc*/ 	.word	0xffffffff


	//   ....[103]....
        /*09c0*/ 	.word	0xffffffff


	//   ....[104]....
        /*09c4*/ 	.word	0xffffffff


	//   ....[105]....
        /*09c8*/ 	.word	0xffffffff


	//   ....[106]....
        /*09cc*/ 	.word	0xffffffff


	//   ....[107]....
        /*09d0*/ 	.word	0xffffffff


	//   ....[108]....
        /*09d4*/ 	.word	0xffffffff


	//   ....[109]....
        /*09d8*/ 	.word	0xffffffff


	//   ....[110]....
        /*09dc*/ 	.word	0xffffffff


	//   ....[111]....
        /*09e0*/ 	.word	0xffffffff


	//   ....[112]....
        /*09e4*/ 	.word	0xffffffff


	//   ....[113]....
        /*09e8*/ 	.word	0xffffffff


	//   ....[114]....
        /*09ec*/ 	.word	0xffffffff


	//   ....[115]....
        /*09f0*/ 	.word	0xffffffff


	//   ....[116]....
        /*09f4*/ 	.word	0xffffffff


	//   ....[117]....
        /*09f8*/ 	.word	0xffffffff


	//   ....[118]....
        /*09fc*/ 	.word	0xffffffff


	//   ....[119]....
        /*0a00*/ 	.word	0xffffffff


	//   ....[120]....
        /*0a04*/ 	.word	0xffffffff


	//   ....[121]....
        /*0a08*/ 	.word	0xffffffff


	//   ....[122]....
        /*0a0c*/ 	.word	0x0500000f


	//   ....[123]....
        /*0a10*/ 	.word	0x0500000f


	//   ....[124]....
        /*0a14*/ 	.word	0x0500000f


	//   ....[125]....
        /*0a18*/ 	.word	0x0500000f


	//   ....[126]....
        /*0a1c*/ 	.word	0x0500000f


	//   ....[127]....
        /*0a20*/ 	.word	0x0500000f


	//   ....[128]....
        /*0a24*/ 	.word	0x0500000f


	//   ....[129]....
        /*0a28*/ 	.word	0x0500000f


	//   ....[130]....
        /*0a2c*/ 	.word	0x0500000f


	//   ....[131]....
        /*0a30*/ 	.word	0x0500000f


	//   ....[132]....
        /*0a34*/ 	.word	0x0500000f


	//   ....[133]....
        /*0a38*/ 	.word	0x0500000f


	//   ....[134]....
        /*0a3c*/ 	.word	0x0500000f


	//   ....[135]....
        /*0a40*/ 	.word	0x0500000f


	//   ....[136]....
        /*0a44*/ 	.word	0x0500000f


	//   ....[137]....
        /*0a48*/ 	.word	0x0500000f


	//   ....[138]....
        /*0a4c*/ 	.word	0x0500000f


	//   ....[139]....
        /*0a50*/ 	.word	0x0500000f


	//   ....[140]....
        /*0a54*/ 	.word	0x0500000f


	//   ....[141]....
        /*0a58*/ 	.word	0x0500000f


	//   ....[142]....
        /*0a5c*/ 	.word	0x0500000f


	//   ....[143]....
        /*0a60*/ 	.word	0x0500000f


	//   ....[144]....
        /*0a64*/ 	.word	0x0500000f


	//   ....[145]....
        /*0a68*/ 	.word	0x0500000f


	//   ....[146]....
        /*0a6c*/ 	.word	0x0500000f


	//   ....[147]....
        /*0a70*/ 	.word	0x0500000f


	//   ....[148]....
        /*0a74*/ 	.word	0x0500000f


	//   ....[149]....
        /*0a78*/ 	.word	0x0500000f


	//   ....[150]....
        /*0a7c*/ 	.word	0x0500000f


	//   ....[151]....
        /*0a80*/ 	.word	0x0500000f


	//   ....[152]....
        /*0a84*/ 	.word	0x0500000f


	//   ....[153]....
        /*0a88*/ 	.word	0x0500000f


	//   ....[154]....
        /*0a8c*/ 	.word	0x0500000f


	//   ....[155]....
        /*0a90*/ 	.word	0x0500000f


	//   ....[156]....
        /*0a94*/ 	.word	0x0500000f


	//   ....[157]....
        /*0a98*/ 	.word	0x0500000f


	//   ....[158]....
        /*0a9c*/ 	.word	0x0500000f


	//   ....[159]....
        /*0aa0*/ 	.word	0x0500000f


	//   ....[160]....
        /*0aa4*/ 	.word	0x0500000f


	//   ....[161]....
        /*0aa8*/ 	.word	0x0500000f


	//   ....[162]....
        /*0aac*/ 	.word	0x0500000f


	//   ....[163]....
        /*0ab0*/ 	.word	0x0500000f


	//   ....[164]....
        /*0ab4*/ 	.word	0x0500000f


	//   ....[165]....
        /*0ab8*/ 	.word	0x0500000f


	//   ....[166]....
        /*0abc*/ 	.word	0x0500000f


	//   ....[167]....
        /*0ac0*/ 	.word	0x0500000f


	//   ....[168]....
        /*0ac4*/ 	.word	0x0500000f


	//   ....[169]....
        /*0ac8*/ 	.word	0x0500000f


	//   ....[170]....
        /*0acc*/ 	.word	0x0500000f


	//   ....[171]....
        /*0ad0*/ 	.word	0x0500000f


	//   ....[172]....
        /*0ad4*/ 	.word	0x0500000f


	//   ....[173]....
        /*0ad8*/ 	.word	0x0500000f


	//   ....[174]....
        /*0adc*/ 	.word	0x0500000f


	//----- nvinfo : EIATTR_COOP_GROUP_INSTR_OFFSETS
	.align		4
.L_837:
        /*0ae0*/ 	.byte	0x04, 0x28
        /*0ae2*/ 	.short	(.L_839 - .L_838)


	//   ....[0]....
.L_838:
        /*0ae4*/ 	.word	0x00000060


	//   ....[1]....
        /*0ae8*/ 	.word	0x000001a0


	//   ....[2]....
        /*0aec*/ 	.word	0x000001f0


	//   ....[3]....
        /*0af0*/ 	.word	0x00000420


	//   ....[4]....
        /*0af4*/ 	.word	0x00000580


	//   ....[5]....
        /*0af8*/ 	.word	0x000006a0


	//   ....[6]....
        /*0afc*/ 	.word	0x00000800


	//   ....[7]....
        /*0b00*/ 	.word	0x0000b0c0


	//   ....[8]....
        /*0b04*/ 	.word	0x0000b800


	//   ....[9]....
        /*0b08*/ 	.word	0x0000b810


	//   ....[10]....
        /*0b0c*/ 	.word	0x0000b820


	//   ....[11]....
        /*0b10*/ 	.word	0x0000b830


	//   ....[12]....
        /*0b14*/ 	.word	0x0000c030


	//   ....[13]....
        /*0b18*/ 	.word	0x0000c040


	//   ....[14]....
        /*0b1c*/ 	.word	0x0000c050


	//   ....[15]....
        /*0b20*/ 	.word	0x0000c060


	//   ....[16]....
        /*0b24*/ 	.word	0x0000eeb0


	//   ....[17]....
        /*0b28*/ 	.word	0x0000eec0


	//   ....[18]....
        /*0b2c*/ 	.word	0x0000eed0


	//   ....[19]....
        /*0b30*/ 	.word	0x0000eee0


	//   ....[20]....
        /*0b34*/ 	.word	0x0000f4e0


	//   ....[21]....
        /*0b38*/ 	.word	0x0000f4f0


	//   ....[22]....
        /*0b3c*/ 	.word	0x0000f500


	//   ....[23]....
        /*0b40*/ 	.word	0x0000f510


	//   ....[24]....
        /*0b44*/ 	.word	0x00015300


	//   ....[25]....
        /*0b48*/ 	.word	0x00015b70


	//   ....[26]....
        /*0b4c*/ 	.word	0x00015d30


	//   ....[27]....
        /*0b50*/ 	.word	0x00015d70


	//   ....[28]....
        /*0b54*/ 	.word	0x000165b0


	//   ....[29]....
        /*0b58*/ 	.word	0x00016630


	//   ....[30]....
        /*0b5c*/ 	.word	0x0001ada0


	//   ....[31]....
        /*0b60*/ 	.word	0x0001ae10


	//   ....[32]....
        /*0b64*/ 	.word	0x0001b3a0


	//   ....[33]....
        /*0b68*/ 	.word	0x0001b410


	//   ....[34]....
        /*0b6c*/ 	.word	0x0001bc60


	//   ....[35]....
        /*0b70*/ 	.word	0x0001bcb0


	//   ....[36]....
        /*0b74*/ 	.word	0x000205c0


	//   ....[37]....
        /*0b78*/ 	.word	0x000205e0


	//   ....[38]....
        /*0b7c*/ 	.word	0x000207c0


	//   ....[39]....
        /*0b80*/ 	.word	0x00020b20


	//   ....[40]....
        /*0b84*/ 	.word	0x00022040


	//   ....[41]....
        /*0b88*/ 	.word	0x00022050


	//   ....[42]....
        /*0b8c*/ 	.word	0x000220a0


	//   ....[43]....
        /*0b90*/ 	.word	0x000220b0


	//   ....[44]....
        /*0b94*/ 	.word	0x00023600


	//   ....[45]....
        /*0b98*/ 	.word	0x00023610


	//   ....[46]....
        /*0b9c*/ 	.word	0x00023620


	//   ....[47]....
        /*0ba0*/ 	.word	0x00023630


	//   ....[48]....
        /*0ba4*/ 	.word	0x00023f10


	//   ....[49]....
        /*0ba8*/ 	.word	0x00023f70


	//   ....[50]....
        /*0bac*/ 	.word	0x00024090


	//   ....[51]....
        /*0bb0*/ 	.word	0x000240b0


	//   ....[52]....
        /*0bb4*/ 	.word	0x000241b0


	//   ....[53]....
        /*0bb8*/ 	.word	0x000241d0


	//   ....[54]....
        /*0bbc*/ 	.word	0x000242e0


	//   ....[55]....
        /*0bc0*/ 	.word	0x00024300


	//   ....[56]....
        /*0bc4*/ 	.word	0x00024810


	//   ....[57]....
        /*0bc8*/ 	.word	0x00024850


	//   ....[58]....
        /*0bcc*/ 	.word	0x000250f0


	//   ....[59]....
        /*0bd0*/ 	.word	0x00025100


	//   ....[60]....
        /*0bd4*/ 	.word	0x00026080


	//   ....[61]....
        /*0bd8*/ 	.word	0x000260b0


	//   ....[62]....
        /*0bdc*/ 	.word	0x000261c0


	//   ....[63]....
        /*0be0*/ 	.word	0x000261e0


	//   ....[64]....
        /*0be4*/ 	.word	0x000262e0


	//   ....[65]....
        /*0be8*/ 	.word	0x00026300


	//   ....[66]....
        /*0bec*/ 	.word	0x00026410


	//   ....[67]....
        /*0bf0*/ 	.word	0x00026430


	//   ....[68]....
        /*0bf4*/ 	.word	0x000265c0


	//   ....[69]....
        /*0bf8*/ 	.word	0x000267f0


	//   ....[70]....
        /*0bfc*/ 	.word	0x00026820


	//   ....[71]....
        /*0c00*/ 	.word	0x00026850


	//   ....[72]....
        /*0c04*/ 	.word	0x00026880


	//   ....[73]....
        /*0c08*/ 	.word	0x000268b0


	//   ....[74]....
        /*0c0c*/ 	.word	0x000268e0


	//   ....[75]....
        /*0c10*/ 	.word	0x00026a80


	//   ....[76]....
        /*0c14*/ 	.word	0x00026ab0


	//   ....[77]....
        /*0c18*/ 	.word	0x00026ae0


	//   ....[78]....
        /*0c1c*/ 	.word	0x00026b10


	//   ....[79]....
        /*0c20*/ 	.word	0x00026b40


	//   ....[80]....
        /*0c24*/ 	.word	0x00026b70


	//   ....[81]....
        /*0c28*/ 	.word	0x00026c10


	//   ....[82]....
        /*0c2c*/ 	.word	0x00026c40


	//   ....[83]....
        /*0c30*/ 	.word	0x00026c50


	//   ....[84]....
        /*0c34*/ 	.word	0x00026c80


	//   ....[85]....
        /*0c38*/ 	.word	0x000283b0


	//   ....[86]....
        /*0c3c*/ 	.word	0x0002a1f0


	//   ....[87]....
        /*0c40*/ 	.word	0x0002ae00


	//   ....[88]....
        /*0c44*/ 	.word	0x0002ae10


	//   ....[89]....
        /*0c48*/ 	.word	0x0002aed0


	//   ....[90]....
        /*0c4c*/ 	.word	0x0002aee0


	//   ....[91]....
        /*0c50*/ 	.word	0x0002af80


	//   ....[92]....
        /*0c54*/ 	.word	0x0002af90


	//   ....[93]....
        /*0c58*/ 	.word	0x0002b030


	//   ....[94]....
        /*0c5c*/ 	.word	0x0002b040


	//   ....[95]....
        /*0c60*/ 	.word	0x0002b0e0


	//   ....[96]....
        /*0c64*/ 	.word	0x0002b0f0


	//   ....[97]....
        /*0c68*/ 	.word	0x0002b190


	//   ....[98]....
        /*0c6c*/ 	.word	0x0002b1a0


	//   ....[99]....
        /*0c70*/ 	.word	0x0002b240


	//   ....[100]....
        /*0c74*/ 	.word	0x0002b250


	//   ....[101]....
        /*0c78*/ 	.word	0x0002b2a0


	//   ....[102]....
        /*0c7c*/ 	.word	0x0002b2e0


	//   ....[103]....
        /*0c80*/ 	.word	0x0002e2b0


	//   ....[104]....
        /*0c84*/ 	.word	0x0002e2e0


	//   ....[105]....
        /*0c88*/ 	.word	0x0002e340


	//   ....[106]....
        /*0c8c*/ 	.word	0x0002e370


	//   ....[107]....
        /*0c90*/ 	.word	0x0002e3a0


	//   ....[108]....
        /*0c94*/ 	.word	0x0002e3d0


	//   ....[109]....
        /*0c98*/ 	.word	0x0002e400


	//   ....[110]....
        /*0c9c*/ 	.word	0x0002e430


	//   ....[111]....
        /*0ca0*/ 	.word	0x0002e600


	//   ....[112]....
        /*0ca4*/ 	.word	0x0002e630


	//   ....[113]....
        /*0ca8*/ 	.word	0x0002e660


	//   ....[114]....
        /*0cac*/ 	.word	0x0002e690


	//   ....[115]....
        /*0cb0*/ 	.word	0x0002e6c0


	//   ....[116]....
        /*0cb4*/ 	.word	0x0002e6f0


	//   ....[117]....
        /*0cb8*/ 	.word	0x0002e7c0


	//   ....[118]....
        /*0cbc*/ 	.word	0x0002e7e0


	//   ....[119]....
        /*0cc0*/ 	.word	0x0002e7f0


	//   ....[120]....
        /*0cc4*/ 	.word	0x0002e870


	//   ....[121]....
        /*0cc8*/ 	.word	0x0002f3a0


	//   ....[122]....
        /*0ccc*/ 	.word	0x0002f7e0


	//   ....[123]....
        /*0cd0*/ 	.word	0x0002f870


	//   ....[124]....
        /*0cd4*/ 	.word	0x0002f8c0


	//   ....[125]....
        /*0cd8*/ 	.word	0x0002f910


	//   ....[126]....
        /*0cdc*/ 	.word	0x0002f9a0


	//   ....[127]....
        /*0ce0*/ 	.word	0x0002fa30


	//   ....[128]....
        /*0ce4*/ 	.word	0x0002fa80


	//   ....[129]....
        /*0ce8*/ 	.word	0x0002fad0


	//   ....[130]....
        /*0cec*/ 	.word	0x0002fbc0


	//   ....[131]....
        /*0cf0*/ 	.word	0x0002fc60


	//   ....[132]....
        /*0cf4*/ 	.word	0x0002fcb0


	//   ....[133]....
        /*0cf8*/ 	.word	0x0002fd10


	//   ....[134]....
        /*0cfc*/ 	.word	0x0002fda0


	//   ....[135]....
        /*0d00*/ 	.word	0x0002fe30


	//   ....[136]....
        /*0d04*/ 	.word	0x0002fe80


	//   ....[137]....
        /*0d08*/ 	.word	0x0002fed0


	//   ....[138]....
        /*0d0c*/ 	.word	0x000301d0


	//   ....[139]....
        /*0d10*/ 	.word	0x000304c0


	//   ....[140]....
        /*0d14*/ 	.word	0x00030640


	//   ....[141]....
        /*0d18*/ 	.word	0x00030690


	//   ....[142]....
        /*0d1c*/ 	.word	0x00030760


	//   ....[143]....
        /*0d20*/ 	.word	0x00030870


	//   ....[144]....
        /*0d24*/ 	.word	0x000308d0


	//   ....[145]....
        /*0d28*/ 	.word	0x000309e0


	//   ....[146]....
        /*0d2c*/ 	.word	0x00030a40


	//   ....[147]....
        /*0d30*/ 	.word	0x00030b50


	//   ....[148]....
        /*0d34*/ 	.word	0x00030bb0


	//   ....[149]....
        /*0d38*/ 	.word	0x00030cc0


	//   ....[150]....
        /*0d3c*/ 	.word	0x00030d20


	//   ....[151]....
        /*0d40*/ 	.word	0x00030e30


	//   ....[152]....
        /*0d44*/ 	.word	0x00030e90


	//   ....[153]....
        /*0d48*/ 	.word	0x00030fa0


	//   ....[154]....
        /*0d4c*/ 	.word	0x00031000


	//   ....[155]....
        /*0d50*/ 	.word	0x000310e0


	//   ....[156]....
        /*0d54*/ 	.word	0x00031450


	//   ....[157]....
        /*0d58*/ 	.word	0x00031500


	//   ....[158]....
        /*0d5c*/ 	.word	0x00031680


	//   ....[159]....
        /*0d60*/ 	.word	0x00031710


	//   ....[160]....
        /*0d64*/ 	.word	0x00031790


	//   ....[161]....
        /*0d68*/ 	.word	0x00031810


	//   ....[162]....
        /*0d6c*/ 	.word	0x00031890


	//   ....[163]....
        /*0d70*/ 	.word	0x00031920


	//   ....[164]....
        /*0d74*/ 	.word	0x000319c0


	//   ....[165]....
        /*0d78*/ 	.word	0x00031a90


	//   ....[166]....
        /*0d7c*/ 	.word	0x00031b10


	//   ....[167]....
        /*0d80*/ 	.word	0x00031b90


	//   ....[168]....
        /*0d84*/ 	.word	0x00031c10


	//   ....[169]....
        /*0d88*/ 	.word	0x00031ca0


	//   ....[170]....
        /*0d8c*/ 	.word	0x00031d20


	//   ....[171]....
        /*0d90*/ 	.word	0x00031dd0


	//   ....[172]....
        /*0d94*/ 	.word	0x00031e20


	//   ....[173]....
        /*0d98*/ 	.word	0x00031ee0


	//   ....[174]....
        /*0d9c*/ 	.word	0x00032010


	//----- nvinfo : EIATTR_REG_RECONFIG
	.align		4
.L_839:
        /*0da0*/ 	.byte	0x01, 0x54
	.zero		2


	//----- nvinfo : EIATTR_SYSCALL_OFFSETS
	.align		4
        /*0da4*/ 	.byte	0x04, 0x46
        /*0da6*/ 	.short	(.L_841 - .L_840)


	//   ....[0]....
.L_840:
        /*0da8*/ 	.word	0x00001db0


	//   ....[1]....
        /*0dac*/ 	.word	0x00001f00


	//   ....[2]....
        /*0db0*/ 	.word	0x0000b230


	//   ....[3]....
        /*0db4*/ 	.word	0x0000b550


	//   ....[4]....
        /*0db8*/ 	.word	0x00029e10


	//   ....[5]....
        /*0dbc*/ 	.word	0x00029f60


	//   ....[6]....
        /*0dc0*/ 	.word	0x0002a050


	//   ....[7]....
        /*0dc4*/ 	.word	0x0002a9b0


	//----- nvinfo : EIATTR_MBARRIER_INSTR_OFFSETS
	.align		4
.L_841:
        /*0dc8*/ 	.byte	0x04, 0x39
        /*0dca*/ 	.short	(.L_843 - .L_842)


	//   ....[0]....
.L_842:
        /*0dcc*/ 	.word	0x000002d0
        /*0dd0*/ 	.word	0x000000ff
        /*0dd4*/ 	.word	0x00036800
        /*0dd8*/ 	.short	0x0100
        /*0dda*/ 	.byte	0x08
	.zero		1


	//   ....[1]....
        /*0ddc*/ 	.word	0x000002e0
        /*0de0*/ 	.word	0x000000ff
        /*0de4*/ 	.word	0x00036820
        /*0de8*/ 	.short	0x0100
        /*0dea*/ 	.byte	0x08
	.zero		1


	//   ....[2]....
        /*0dec*/ 	.word	0x000003d0
        /*0df0*/ 	.word	0x000000ff
        /*0df4*/ 	.word	0x00036830
        /*0df8*/ 	.short	0x0100
        /*0dfa*/ 	.byte	0x08
	.zero		1


	//   ....[3]....
        /*0dfc*/ 	.word	0x000003e0
        /*0e00*/ 	.word	0x000000ff
        /*0e04*/ 	.word	0x00036840
        /*0e08*/ 	.short	0x0100
        /*0e0a*/ 	.byte	0x08
	.zero		1


	//   ....[4]....
        /*0e0c*/ 	.word	0x000003f0
        /*0e10*/ 	.word	0x000000ff
        /*0e14*/ 	.word	0x00036838
        /*0e18*/ 	.short	0x0100
        /*0e1a*/ 	.byte	0x08
	.zero		1


	//   ....[5]....
        /*0e1c*/ 	.word	0x00000400
        /*0e20*/ 	.word	0x000000ff
        /*0e24*/ 	.word	0x00036848
        /*0e28*/ 	.short	0x0100
        /*0e2a*/ 	.byte	0x08
	.zero		1


	//   ....[6]....
        /*0e2c*/ 	.word	0x00000530
        /*0e30*/ 	.word	0x000000ff
        /*0e34*/ 	.word	0x00036850
        /*0e38*/ 	.short	0x0100
        /*0e3a*/ 	.byte	0x08
	.zero		1


	//   ....[7]....
        /*0e3c*/ 	.word	0x00000540
        /*0e40*/ 	.word	0x000000ff
        /*0e44*/ 	.word	0x00036860
        /*0e48*/ 	.short	0x0100
        /*0e4a*/ 	.byte	0x08
	.zero		1


	//   ....[8]....
        /*0e4c*/ 	.word	0x00000550
        /*0e50*/ 	.word	0x000000ff
        /*0e54*/ 	.word	0x00036858
        /*0e58*/ 	.short	0x0100
        /*0e5a*/ 	.byte	0x08
	.zero		1


	//   ....[9]....
        /*0e5c*/ 	.word	0x00000560
        /*0e60*/ 	.word	0x000000ff
        /*0e64*/ 	.word	0x00036868
        /*0e68*/ 	.short	0x0100
        /*0e6a*/ 	.byte	0x08
	.zero		1


	//   ....[10]....
        /*0e6c*/ 	.word	0x00000650
        /*0e70*/ 	.word	0x000000ff
        /*0e74*/ 	.word	0x00036870
        /*0e78*/ 	.short	0x0100
        /*0e7a*/ 	.byte	0x06
	.zero		1


	//   ....[11]....
        /*0e7c*/ 	.word	0x00000660
        /*0e80*/ 	.word	0x000000ff
        /*0e84*/ 	.word	0x00036880
        /*0e88*/ 	.short	0x0100
        /*0e8a*/ 	.byte	0x06
	.zero		1


	//   ....[12]....
        /*0e8c*/ 	.word	0x00000670
        /*0e90*/ 	.word	0x000000ff
        /*0e94*/ 	.word	0x00036878
        /*0e98*/ 	.short	0x0100
        /*0e9a*/ 	.byte	0x06
	.zero		1


	//   ....[13]....
        /*0e9c*/ 	.word	0x00000680
        /*0ea0*/ 	.word	0x000000ff
        /*0ea4*/ 	.word	0x00036888
        /*0ea8*/ 	.short	0x0100
        /*0eaa*/ 	.byte	0x06
	.zero		1


	//   ....[14]....
        /*0eac*/ 	.word	0x000007b0
        /*0eb0*/ 	.word	0x000000ff
        /*0eb4*/ 	.word	0x00036890
        /*0eb8*/ 	.short	0x0100
        /*0eba*/ 	.byte	0x08
	.zero		1


	//   ....[15]....
        /*0ebc*/ 	.word	0x000007c0
        /*0ec0*/ 	.word	0x000000ff
        /*0ec4*/ 	.word	0x000368a0
        /*0ec8*/ 	.short	0x0100
        /*0eca*/ 	.byte	0x08
	.zero		1


	//   ....[16]....
        /*0ecc*/ 	.word	0x000007d0
        /*0ed0*/ 	.word	0x000000ff
        /*0ed4*/ 	.word	0x00036898
        /*0ed8*/ 	.short	0x0100
        /*0eda*/ 	.byte	0x08
	.zero		1


	//   ....[17]....
        /*0edc*/ 	.word	0x000007e0
        /*0ee0*/ 	.word	0x000000ff
        /*0ee4*/ 	.word	0x000368a8
        /*0ee8*/ 	.short	0x0100
        /*0eea*/ 	.byte	0x08
	.zero		1


	//   ....[18]....
        /*0eec*/ 	.word	0x00000910
        /*0ef0*/ 	.word	0x000000ff
        /*0ef4*/ 	.word	0x000368b0
        /*0ef8*/ 	.short	0x0100
        /*0efa*/ 	.byte	0x08
	.zero		1


	//   ....[19]....
        /*0efc*/ 	.word	0x00000920
        /*0f00*/ 	.word	0x000000ff
        /*0f04*/ 	.word	0x000368c0
        /*0f08*/ 	.short	0x0100
        /*0f0a*/ 	.byte	0x08
	.zero		1


	//   ....[20]....
        /*0f0c*/ 	.word	0x00000930
        /*0f10*/ 	.word	0x000000ff
        /*0f14*/ 	.word	0x000368b8
        /*0f18*/ 	.short	0x0100
        /*0f1a*/ 	.byte	0x08
	.zero		1


	//   ....[21]....
        /*0f1c*/ 	.word	0x00000940
        /*0f20*/ 	.word	0x000000ff
        /*0f24*/ 	.word	0x000368c8
        /*0f28*/ 	.short	0x0100
        /*0f2a*/ 	.byte	0x08
	.zero		1


	//   ....[22]....
        /*0f2c*/ 	.word	0x00003a40
        /*0f30*/ 	.word	0x00000060
        /*0f34*/ 	.word	0x00036890
        /*0f38*/ 	.short	0x010a
        /*0f3a*/ 	.byte	0x3f
	.zero		1


	//   ....[23]....
        /*0f3c*/ 	.word	0x00006df0
        /*0f40*/ 	.word	0x00000060
        /*0f44*/ 	.word	0x00036890
        /*0f48*/ 	.short	0x010a
        /*0f4a*/ 	.byte	0x3f
	.zero		1


	//   ....[24]....
        /*0f4c*/ 	.word	0x00009e90
        /*0f50*/ 	.word	0x00000060
        /*0f54*/ 	.word	0x00036890
        /*0f58*/ 	.short	0x010a
        /*0f5a*/ 	.byte	0x3f
	.zero		1


	//   ....[25]....
        /*0f5c*/ 	.word	0x0000a260
        /*0f60*/ 	.word	0x00000028
        /*0f64*/ 	.word	0x00000000
        /*0f68*/ 	.short	0x0101
        /*0f6a*/ 	.byte	0x3f
	.zero		1


	//   ....[26]....
        /*0f6c*/ 	.word	0x0000a2a0
        /*0f70*/ 	.word	0x00000060
        /*0f74*/ 	.word	0x000368b0
        /*0f78*/ 	.short	0x010a
        /*0f7a*/ 	.byte	0x3f
	.zero		1


	//   ....[27]....
        /*0f7c*/ 	.word	0x0000a910
        /*0f80*/ 	.word	0x00000060
        /*0f84*/ 	.word	0x00000000
        /*0f88*/ 	.short	0x0101
        /*0f8a*/ 	.byte	0x3f
	.zero		1


	//   ....[28]....
        /*0f8c*/ 	.word	0x0000b2b0
        /*0f90*/ 	.word	0x00000010
        /*0f94*/ 	.word	0x00036800
        /*0f98*/ 	.short	0x010a
        /*0f9a*/ 	.byte	0x3f
	.zero		1


	//   ....[29]....
        /*0f9c*/ 	.word	0x0000b300
        /*0fa0*/ 	.word	0x00000010
        /*0fa4*/ 	.word	0x00036800
        /*0fa8*/ 	.short	0x010a
        /*0faa*/ 	.byte	0x3f
	.zero		1


	//   ....[30]....
        /*0fac*/ 	.word	0x0000c760
        /*0fb0*/ 	.word	0x00000010
        /*0fb4*/ 	.word	0x00036800
        /*0fb8*/ 	.short	0x010a
        /*0fba*/ 	.byte	0x3f
	.zero		1


	//   ....[31]....
        /*0fbc*/ 	.word	0x0000f930
        /*0fc0*/ 	.word	0x00000010
        /*0fc4*/ 	.word	0x00036800
        /*0fc8*/ 	.short	0x010a
        /*0fca*/ 	.byte	0x3f
	.zero		1


	//   ....[32]....
        /*0fcc*/ 	.word	0x000123d0
        /*0fd0*/ 	.word	0x00000003
        /*0fd4*/ 	.word	0x00036830
        /*0fd8*/ 	.short	0x010a
        /*0fda*/ 	.byte	0x3f
	.zero		1


	//   ....[33]....
        /*0fdc*/ 	.word	0x00012440
        /*0fe0*/ 	.word	0x00000003
        /*0fe4*/ 	.word	0x00036830
        /*0fe8*/ 	.short	0x010a
        /*0fea*/ 	.byte	0x3f
	.zero		1


	//   ....[34]....
        /*0fec*/ 	.word	0x00016880
        /*0ff0*/ 	.word	0x00000006
        /*0ff4*/ 	.word	0x00000000
        /*0ff8*/ 	.short	0x0101
        /*0ffa*/ 	.byte	0x3f
	.zero		1


	//   ....[35]....
        /*0ffc*/ 	.word	0x000173a0
        /*1000*/ 	.word	0x0000000d
        /*1004*/ 	.word	0x00036830
        /*1008*/ 	.short	0x010a
        /*100a*/ 	.byte	0x3f
	.zero		1


	//   ....[36]....
        /*100c*/ 	.word	0x00017420
        /*1010*/ 	.word	0x0000000d
        /*1014*/ 	.word	0x00036830
        /*1018*/ 	.short	0x010a
        /*101a*/ 	.byte	0x3f
	.zero		1


	//   ....[37]....
        /*101c*/ 	.word	0x0001aa90
        /*1020*/ 	.word	0x0000000b
        /*1024*/ 	.word	0x00036850
        /*1028*/ 	.short	0x010a
        /*102a*/ 	.byte	0x3f
	.zero		1


	//   ....[38]....
        /*102c*/ 	.word	0x0001aae0
        /*1030*/ 	.word	0x0000000b
        /*1034*/ 	.word	0x00036850
        /*1038*/ 	.short	0x010a
        /*103a*/ 	.byte	0x3f
	.zero		1


	//   ....[39]....
        /*103c*/ 	.word	0x0001c260
        /*1040*/ 	.word	0x0000000d
        /*1044*/ 	.word	0x00000000
        /*1048*/ 	.short	0x0101
        /*104a*/ 	.byte	0x3f
	.zero		1


	//   ....[40]....
        /*104c*/ 	.word	0x0001c2b0
        /*1050*/ 	.word	0x0000000b
        /*1054*/ 	.word	0x00000000
        /*1058*/ 	.short	0x0101
        /*105a*/ 	.byte	0x3f
	.zero		1


	//   ....[41]....
        /*105c*/ 	.word	0x0001c960
        /*1060*/ 	.word	0x00000004
        /*1064*/ 	.word	0x00036830
        /*1068*/ 	.short	0x010a
        /*106a*/ 	.byte	0x3f
	.zero		1


	//   ....[42]....
        /*106c*/ 	.word	0x0001c9e0
        /*1070*/ 	.word	0x00000004
        /*1074*/ 	.word	0x00036830
        /*1078*/ 	.short	0x010a
        /*107a*/ 	.byte	0x3f
	.zero		1


	//   ....[43]....
        /*107c*/ 	.word	0x00020050
        /*1080*/ 	.word	0x0000000b
        /*1084*/ 	.word	0x00036850
        /*1088*/ 	.short	0x010a
        /*108a*/ 	.byte	0x3f
	.zero		1


	//   ....[44]....
        /*108c*/ 	.word	0x000200a0
        /*1090*/ 	.word	0x0000000b
        /*1094*/ 	.word	0x00036850
        /*1098*/ 	.short	0x010a
        /*109a*/ 	.byte	0x3f
	.zero		1


	//   ....[45]....
        /*109c*/ 	.word	0x00021050
        /*10a0*/ 	.word	0x00000078
        /*10a4*/ 	.word	0x00000000
        /*10a8*/ 	.short	0x0101
        /*10aa*/ 	.byte	0x3f
	.zero		1


	//   ....[46]....
        /*10ac*/ 	.word	0x000210a0
        /*10b0*/ 	.word	0x0000000b
        /*10b4*/ 	.word	0x00000000
        /*10b8*/ 	.short	0x0101
        /*10ba*/ 	.byte	0x3f
	.zero		1


	//   ....[47]....
        /*10bc*/ 	.word	0x00021c40
        /*10c0*/ 	.word	0x00000008
        /*10c4*/ 	.word	0x00036850
        /*10c8*/ 	.short	0x010a
        /*10ca*/ 	.byte	0x3f
	.zero		1


	//   ....[48]....
        /*10cc*/ 	.word	0x00021ce0
        /*10d0*/ 	.word	0x00000008
        /*10d4*/ 	.word	0x00036850
        /*10d8*/ 	.short	0x010a
        /*10da*/ 	.byte	0x3f
	.zero		1


	//   ....[49]....
        /*10dc*/ 	.word	0x00022230
        /*10e0*/ 	.word	0x0000000c
        /*10e4*/ 	.word	0x00000000
        /*10e8*/ 	.short	0x0101
        /*10ea*/ 	.byte	0x3f
	.zero		1


	//   ....[50]....
        /*10ec*/ 	.word	0x00023f30
        /*10f0*/ 	.word	0x00000000
        /*10f4*/ 	.word	0x00000000
        /*10f8*/ 	.short	0x0101
        /*10fa*/ 	.byte	0x3f
	.zero		1


	//   ....[51]....
        /*10fc*/ 	.word	0x000247f0
        /*1100*/ 	.word	0x00000006
        /*1104*/ 	.word	0x00000000
        /*1108*/ 	.short	0x0101
        /*110a*/ 	.byte	0x3f
	.zero		1


	//   ....[52]....
        /*110c*/ 	.word	0x00028490
        /*1110*/ 	.word	0x00000012
        /*1114*/ 	.word	0x00036820
        /*1118*/ 	.short	0x010a
        /*111a*/ 	.byte	0x3f
	.zero		1


	//   ....[53]....
        /*111c*/ 	.word	0x00028560
        /*1120*/ 	.word	0x00000005
        /*1124*/ 	.word	0x000368a0
        /*1128*/ 	.short	0x010a
        /*112a*/ 	.byte	0x3f
	.zero		1


	//   ....[54]....
        /*112c*/ 	.word	0x00028990
        /*1130*/ 	.word	0x00000005
        /*1134*/ 	.word	0x000368c0
        /*1138*/ 	.short	0x010a
        /*113a*/ 	.byte	0x3f
	.zero		1


	//   ....[55]....
        /*113c*/ 	.word	0x00028f10
        /*1140*/ 	.word	0x00000006
        /*1144*/ 	.word	0x000368a0
        /*1148*/ 	.short	0x010a
        /*114a*/ 	.byte	0x3f
	.zero		1


	//   ....[56]....
        /*114c*/ 	.word	0x00029330
        /*1150*/ 	.word	0x00000006
        /*1154*/ 	.word	0x000368c0
        /*1158*/ 	.short	0x010a
        /*115a*/ 	.byte	0x3f
	.zero		1


	//   ....[57]....
        /*115c*/ 	.word	0x0002a460
        /*1160*/ 	.word	0x00000000
        /*1164*/ 	.word	0x00036840
        /*1168*/ 	.short	0x010a
        /*116a*/ 	.byte	0x3f
	.zero		1


	//   ....[58]....
        /*116c*/ 	.word	0x0002b3d0
        /*1170*/ 	.word	0x00000012
        /*1174*/ 	.word	0x00036800
        /*1178*/ 	.short	0x0107
        /*117a*/ 	.byte	0x3f
	.zero		1


	//   ....[59]....
        /*117c*/ 	.word	0x0002b4d0
        /*1180*/ 	.word	0x00000012
        /*1184*/ 	.word	0x00036800
        /*1188*/ 	.short	0x0101
        /*118a*/ 	.byte	0x3f
	.zero		1


	//   ....[60]....
        /*118c*/ 	.word	0x0002b4f0
        /*1190*/ 	.word	0x00000012
        /*1194*/ 	.word	0x00036820
        /*1198*/ 	.short	0x010a
        /*119a*/ 	.byte	0x3f
	.zero		1


	//   ....[61]....
        /*119c*/ 	.word	0x0002b8b0
        /*11a0*/ 	.word	0x00000003
        /*11a4*/ 	.word	0x00036840
        /*11a8*/ 	.short	0x010a
        /*11aa*/ 	.byte	0x3f
	.zero		1


	//   ....[62]....
        /*11ac*/ 	.word	0x0002bd40
        /*11b0*/ 	.word	0x00000002
        /*11b4*/ 	.word	0x00036860
        /*11b8*/ 	.short	0x010a
        /*11ba*/ 	.byte	0x3f
	.zero		1


	//   ....[63]....
        /*11bc*/ 	.word	0x0002c4e0
        /*11c0*/ 	.word	0x00000003
        /*11c4*/ 	.word	0x00036840
        /*11c8*/ 	.short	0x010a
        /*11ca*/ 	.byte	0x3f
	.zero		1


	//   ....[64]....
        /*11cc*/ 	.word	0x0002c970
        /*11d0*/ 	.word	0x00000002
        /*11d4*/ 	.word	0x00036860
        /*11d8*/ 	.short	0x010a
        /*11da*/ 	.byte	0x3f
	.zero		1


	//   ....[65]....
        /*11dc*/ 	.word	0x0002d070
        /*11e0*/ 	.word	0x00000003
        /*11e4*/ 	.word	0x00036840
        /*11e8*/ 	.short	0x010a
        /*11ea*/ 	.byte	0x3f
	.zero		1


	//   ....[66]....
        /*11ec*/ 	.word	0x0002d4f0
        /*11f0*/ 	.word	0x00000002
        /*11f4*/ 	.word	0x00036860
        /*11f8*/ 	.short	0x010a
        /*11fa*/ 	.byte	0x3f
	.zero		1


	//   ....[67]....
        /*11fc*/ 	.word	0x0002db90
        /*1200*/ 	.word	0x00000000
        /*1204*/ 	.word	0x00036860
        /*1208*/ 	.short	0x010a
        /*120a*/ 	.byte	0x3f
	.zero		1


	//   ....[68]....
        /*120c*/ 	.word	0x0002f320
        /*1210*/ 	.word	0x00000000
        /*1214*/ 	.word	0x00036820
        /*1218*/ 	.short	0x010a
        /*121a*/ 	.byte	0x3f
	.zero		1


	//   ....[69]....
        /*121c*/ 	.word	0x0002f520
        /*1220*/ 	.word	0x00000006
        /*1224*/ 	.word	0x00000000
        /*1228*/ 	.short	0x010a
        /*122a*/ 	.byte	0x3f
	.zero		1


	//   ....[70]....
        /*122c*/ 	.word	0x0002f550
        /*1230*/ 	.word	0x00000007
        /*1234*/ 	.word	0x00000000
        /*1238*/ 	.short	0x010a
        /*123a*/ 	.byte	0x3f
	.zero		1


	//   ....[71]....
        /*123c*/ 	.word	0x0002f5b0
        /*1240*/ 	.word	0x00000004
        /*1244*/ 	.word	0x00000000
        /*1248*/ 	.short	0x010a
        /*124a*/ 	.byte	0x3f
	.zero		1


	//   ....[72]....
        /*124c*/ 	.word	0x0002f5e0
        /*1250*/ 	.word	0x00000003
        /*1254*/ 	.word	0x00000000
        /*1258*/ 	.short	0x010a
        /*125a*/ 	.byte	0x3f
	.zero		1


	//   ....[73]....
        /*125c*/ 	.word	0x0002f640
        /*1260*/ 	.word	0x00000060
        /*1264*/ 	.word	0x00036890
        /*1268*/ 	.short	0x010a
        /*126a*/ 	.byte	0x3f
	.zero		1


	//   ....[74]....
        /*126c*/ 	.word	0x0002f690
        /*1270*/ 	.word	0x00000060
        /*1274*/ 	.word	0x00036890
        /*1278*/ 	.short	0x010a
        /*127a*/ 	.byte	0x3f
	.zero		1


	//   ....[75]....
        /*127c*/ 	.word	0x0002f6e0
        /*1280*/ 	.word	0x00000060
        /*1284*/ 	.word	0x00036890
        /*1288*/ 	.short	0x010a
        /*128a*/ 	.byte	0x3f
	.zero		1


	//   ....[76]....
        /*128c*/ 	.word	0x0002f730
        /*1290*/ 	.word	0x00000060
        /*1294*/ 	.word	0x000368b0
        /*1298*/ 	.short	0x010a
        /*129a*/ 	.byte	0x3f
	.zero		1


	//   ....[77]....
        /*129c*/ 	.word	0x0002fb10
        /*12a0*/ 	.word	0x00000010
        /*12a4*/ 	.word	0x00036800
        /*12a8*/ 	.short	0x010a
        /*12aa*/ 	.byte	0x3f
	.zero		1


	//   ....[78]....
        /*12ac*/ 	.word	0x0002ff10
        /*12b0*/ 	.word	0x00000010
        /*12b4*/ 	.word	0x00036800
        /*12b8*/ 	.short	0x010a
        /*12ba*/ 	.byte	0x3f
	.zero		1


	//   ....[79]....
        /*12bc*/ 	.word	0x0002ff60
        /*12c0*/ 	.word	0x00000003
        /*12c4*/ 	.word	0x00036830
        /*12c8*/ 	.short	0x010a
        /*12ca*/ 	.byte	0x3f
	.zero		1


	//   ....[80]....
        /*12cc*/ 	.word	0x0002ffb0
        /*12d0*/ 	.word	0x0000000d
        /*12d4*/ 	.word	0x00036830
        /*12d8*/ 	.short	0x010a
        /*12da*/ 	.byte	0x3f
	.zero		1


	//   ....[81]....
        /*12dc*/ 	.word	0x00030000
        /*12e0*/ 	.word	0x0000000b
        /*12e4*/ 	.word	0x00036850
        /*12e8*/ 	.short	0x010a
        /*12ea*/ 	.byte	0x3f
	.zero		1


	//   ....[82]....
        /*12ec*/ 	.word	0x00030050
        /*12f0*/ 	.word	0x00000004
        /*12f4*/ 	.word	0x00036830
        /*12f8*/ 	.short	0x010a
        /*12fa*/ 	.byte	0x3f
	.zero		1


	//   ....[83]....
        /*12fc*/ 	.word	0x000300a0
        /*1300*/ 	.word	0x0000000b
        /*1304*/ 	.word	0x00036850
        /*1308*/ 	.short	0x010a
        /*130a*/ 	.byte	0x3f
	.zero		1


	//   ....[84]....
        /*130c*/ 	.word	0x000300f0
        /*1310*/ 	.word	0x00000008
        /*1314*/ 	.word	0x00036850
        /*1318*/ 	.short	0x010a
        /*131a*/ 	.byte	0x3f
	.zero		1


	//   ....[85]....
        /*131c*/ 	.word	0x000302a0
        /*1320*/ 	.word	0x00000012
        /*1324*/ 	.word	0x00036820
        /*1328*/ 	.short	0x010a
        /*132a*/ 	.byte	0x3f
	.zero		1


	//   ....[86]....
        /*132c*/ 	.word	0x000302f0
        /*1330*/ 	.word	0x00000005
        /*1334*/ 	.word	0x000368a0
        /*1338*/ 	.short	0x010a
        /*133a*/ 	.byte	0x3f
	.zero		1


	//   ....[87]....
        /*133c*/ 	.word	0x00030340
        /*1340*/ 	.word	0x00000005
        /*1344*/ 	.word	0x000368c0
        /*1348*/ 	.short	0x010a
        /*134a*/ 	.byte	0x3f
	.zero		1


	//   ....[88]....
        /*134c*/ 	.word	0x00030390
        /*1350*/ 	.word	0x00000006
        /*1354*/ 	.word	0x000368a0
        /*1358*/ 	.short	0x010a
        /*135a*/ 	.byte	0x3f
	.zero		1


	//   ....[89]....
        /*135c*/ 	.word	0x000303e0
        /*1360*/ 	.word	0x00000006
        /*1364*/ 	.word	0x000368c0
        /*1368*/ 	.short	0x010a
        /*136a*/ 	.byte	0x3f
	.zero		1


	//   ....[90]....
        /*136c*/ 	.word	0x00030580
        /*1370*/ 	.word	0x00000000
        /*1374*/ 	.word	0x00036840
        /*1378*/ 	.short	0x010a
        /*137a*/ 	.byte	0x3f
	.zero		1


	//   ....[91]....
        /*137c*/ 	.word	0x00031160
        /*1380*/ 	.word	0x00000012
        /*1384*/ 	.word	0x00036820
        /*1388*/ 	.short	0x010a
        /*138a*/ 	.byte	0x3f
	.zero		1


	//   ....[92]....
        /*138c*/ 	.word	0x000311b0
        /*1390*/ 	.word	0x00000003
        /*1394*/ 	.word	0x00036840
        /*1398*/ 	.short	0x010a
        /*139a*/ 	.byte	0x3f
	.zero		1


	//   ....[93]....
        /*139c*/ 	.word	0x00031200
        /*13a0*/ 	.word	0x00000002
        /*13a4*/ 	.word	0x00036860
        /*13a8*/ 	.short	0x010a
        /*13aa*/ 	.byte	0x3f
	.zero		1


	//   ....[94]....
        /*13ac*/ 	.word	0x00031250
        /*13b0*/ 	.word	0x00000003
        /*13b4*/ 	.word	0x00036840
        /*13b8*/ 	.short	0x010a
        /*13ba*/ 	.byte	0x3f
	.zero		1


	//   ....[95]....
        /*13bc*/ 	.word	0x000312a0
        /*13c0*/ 	.word	0x00000002
        /*13c4*/ 	.word	0x00036860
        /*13c8*/ 	.short	0x010a
        /*13ca*/ 	.byte	0x3f
	.zero		1


	//   ....[96]....
        /*13cc*/ 	.word	0x000312f0
        /*13d0*/ 	.word	0x00000003
        /*13d4*/ 	.word	0x00036840
        /*13d8*/ 	.short	0x010a
        /*13da*/ 	.byte	0x3f
	.zero		1


	//   ....[97]....
        /*13dc*/ 	.word	0x00031340
        /*13e0*/ 	.word	0x00000002
        /*13e4*/ 	.word	0x00036860
        /*13e8*/ 	.short	0x010a
        /*13ea*/ 	.byte	0x3f
	.zero		1


	//   ....[98]....
        /*13ec*/ 	.word	0x00031390
        /*13f0*/ 	.word	0x00000000
        /*13f4*/ 	.word	0x00036860
        /*13f8*/ 	.short	0x010a
        /*13fa*/ 	.byte	0x3f
	.zero		1


	//   ....[99]....
        /*13fc*/ 	.word	0x00031f30
        /*1400*/ 	.word	0x00000000
        /*1404*/ 	.word	0x00036820
        /*1408*/ 	.short	0x010a
        /*140a*/ 	.byte	0x3f
	.zero		1


	//   ....[100]....
        /*140c*/ 	.word	0x000320d0
        /*1410*/ 	.word	0x00000006
        /*1414*/ 	.word	0x00000000
        /*1418*/ 	.short	0x010a
        /*141a*/ 	.byte	0x3f
	.zero		1


	//   ....[101]....
        /*141c*/ 	.word	0x00032120
        /*1420*/ 	.word	0x00000007
        /*1424*/ 	.word	0x00000000
        /*1428*/ 	.short	0x010a
        /*142a*/ 	.byte	0x3f
	.zero		1


	//   ....[102]....
        /*142c*/ 	.word	0x00032170
        /*1430*/ 	.word	0x00000004
        /*1434*/ 	.word	0x00000000
        /*1438*/ 	.short	0x010a
        /*143a*/ 	.byte	0x3f
	.zero		1


	//----- nvinfo : EIATTR_NUM_MBARRIERS
	.align		4
.L_843:
        /*143c*/ 	.byte	0x03, 0x38
        /*143e*/ 	.short	0x0016


	//----- nvinfo : EIATTR_EXIT_INSTR_OFFSETS
	.align		4
        /*1440*/ 	.byte	0x04, 0x1c
        /*1442*/ 	.short	(.L_845 - .L_844)


	//   ....[0]....
.L_844:
        /*1444*/ 	.word	0x0002f630


	//----- nvinfo : EIATTR_MAX_THREADS
	.align		4
.L_845:
        /*1448*/ 	.byte	0x04, 0x05
        /*144a*/ 	.short	(.L_847 - .L_846)
.L_846:
        /*144c*/ 	.word	0x00000180
        /*1450*/ 	.word	0x00000001
        /*1454*/ 	.word	0x00000001


	//----- nvinfo : EIATTR_CRS_STACK_SIZE
	.align		4
.L_847:
        /*1458*/ 	.byte	0x04, 0x1e
        /*145a*/ 	.short	(.L_849 - .L_848)
.L_848:
        /*145c*/ 	.word	0x00000000


	//----- nvinfo : EIATTR_CBANK_PARAM_SIZE
	.align		4
.L_849:
        /*1460*/ 	.byte	0x03, 0x19
        /*1462*/ 	.short	0x0af0


	//----- nvinfo : EIATTR_PARAM_CBANK
	.align		4
        /*1464*/ 	.byte	0x04, 0x0a
        /*1466*/ 	.short	(.L_851 - .L_850)
	.align		4
.L_850:
        /*1468*/ 	.word	index@(.nv.constant0._ZN7cutlass13device_kernelIN5flash11enable_sm90INS1_16FlashAttnFwdSm90INS1_25CollectiveMainloopFwdSm90ILi2EN4cute5tupleIJNS5_1CILi1EEES8_S8_EEENS6_IJNS7_ILi128EEENS7_ILi112EEENS7_ILi192EEEEEELi192ENS_6half_tEfNS_4arch4Sm90ELb1ELb0ELb0ELb1ELb0ELb1ELb0ELb1ELb1ELb1ELb1ELb0EEENS1_21CollectiveEpilogueFwdINS6_IJSA_SC_SB_EEES9_SE_SG_Li256ELb1ELb1ELb1ELb0EEENS1_36VarlenDynamicPersistentTileSchedulerILi128ELi112ELi256ELi128ELb1ELb1ELb1ELb1ELb1ELb1EEEEEEEEEvNT_6ParamsE)
        /*146c*/ 	.short	0x0210
        /*146e*/ 	.short	0x0af0


	//----- nvinfo : EIATTR_SW_WAR
	.align		4
.L_851:
        /*1470*/ 	.byte	0x04, 0x36
        /*1472*/ 	.short	(.L_853 - .L_852)
.L_852:
        /*1474*/ 	.word	0x00000008
.L_853:


//--------------------- .nv.info._ZN7cutlass13device_kernelIN5flash11enable_sm90INS1_16FlashAttnFwdSm90INS1_25CollectiveMainloopFwdSm90ILi2EN4cute5tupleIJNS5_1CILi1EEES8_S8_EEENS6_IJNS7_ILi128EEENS7_ILi176EEESA_EEELi128ENS_6half_tEfNS_4arch4Sm90ELb0ELb0ELb0ELb0ELb0ELb0ELb0ELb1ELb1ELb1ELb1ELb0EEENS1_21CollectiveEpilogueFwdINS6_IJSA_SA_SB_EEES9_SD_SF_Li256ELb0ELb1ELb1ELb0EEENS1_19SingleTileSchedulerILb0ELb1ELb1ELi128EEEEEEEEEvNT_6ParamsE --------------------------
	.section	.nv.info._ZN7cutlass13device_kernelIN5flash11enable_sm90INS1_16FlashAttnFwdSm90INS1_25CollectiveMainloopFwdSm90ILi2EN4cute5tupleIJNS5_1CILi1EEES8_S8_EEENS6_IJNS7_ILi128EEENS7_ILi176EEESA_EEELi128ENS_6half_tEfNS_4arch4Sm90ELb0ELb0ELb0ELb0ELb0ELb0ELb0ELb1ELb1ELb1ELb1ELb0EEENS1_21CollectiveEpilogueFwdINS6_IJSA_SA_SB_EEES9_SD_SF_Li256ELb0ELb1ELb1ELb0EEENS1_19SingleTileSchedulerILb0ELb1ELb1ELi128EEEEEEEEEvNT_6ParamsE,"",@"SHT_CUDA_INFO"
	.sectionflags	@""
	.align	4


	//----- nvinfo : EIATTR_CUDA_API_VERSION
	.align		4
        /*0000*/ 	.byte	0x04, 0x37
        /*0002*/ 	.short	(.L_855 - .L_854)
.L_854:
        /*0004*/ 	.word	0x00000082


	//----- nvinfo : EIATTR_KPARAM_INFO
	.align		4
.L_855:
        /*0008*/ 	.byte	0x04, 0x17
        /*000a*/ 	.short	(.L_857 - .L_856)
.L_856:
        /*000c*/ 	.word	0x00000000
        /*0010*/ 	.short	0x0000
        /*0012*/ 	.short	0x0070
        /*0014*/ 	.byte	0x00, 0xf0, 0x01, 0x28


	//----- nvinfo : EIATTR_SPARSE_MMA_MASK
	.align		4
.L_857:
        /*0018*/ 	.byte	0x03, 0x50
        /*001a*/ 	.short	0x0000


	//----- nvinfo : EIATTR_MAXREG_COUNT
	.align		4
        /*001c*/ 	.byte	0x03, 0x1b
        /*001e*/ 	.short	0x00a8


	//----- nvinfo : EIATTR_NUM_BARRIERS
	.align		4
        /*0020*/ 	.byte	0x02, 0x4c
        /*0022*/ 	.byte	0x10
	.zero		1


	//----- nvinfo : EIATTR_EXTERNS
	.align		4
        /*0024*/ 	.byte	0x04, 0x0f
        /*0026*/ 	.short	(.L_859 - .L_858)


	//   ....[0]....
	.align		4
.L_858:
        /*0028*/ 	.word	index@(__assertfail)


	//----- nvinfo : EIATTR_ANNOTATIONS
	.align		4
.L_859:
        /*002c*/ 	.byte	0x04, 0x55
        /*002e*/ 	.short	(.L_861 - .L_860)


	//   ....[0]....
.L_860:
        /*0030*/ 	.word	0x00000001
        /*0034*/ 	.byte	0x60, 0x09, 0x00, 0x00, 0x01, 0x00, 0x00, 0x00, 0x90, 0x13, 0x00, 0x00, 0x01, 0x00, 0x00, 0x00
        /*0044*/ 	.byte	0x90, 0xd7, 0x00, 0x00, 0x01, 0x00, 0x00, 0x00, 0x80, 0xdc, 0x00, 0x00, 0x01, 0x00, 0x00, 0x00
        /*0054*/ 	.byte	0xf0, 0xeb, 0x00, 0x00, 0x01, 0x00, 0x00, 0x00, 0x90, 0xee, 0x00, 0x00, 0x01, 0x00, 0x00, 0x00
        /*0064*/ 	.byte	0x50, 0xf6, 0x00, 0x00, 0x01, 0x00, 0x00, 0x00, 0x70, 0xfe, 0x00, 0x00, 0x01, 0x00, 0x00, 0x00
        /*0074*/ 	.byte	0xd0, 0x0a, 0x01, 0x00


	//----- nvinfo : EIATTR_MERCURY_ISA_VERSION
	.align		4
.L_861:
        /*0078*/ 	.byte	0x03, 0x5f
        /*007a*/ 	.short	0x0101


	//----- nvinfo : EIATTR_INT_WARP_WIDE_INSTR_OFFSETS
	.align		4
        /*007c*/ 	.byte	0x04, 0x31
        /*007e*/ 	.short	(.L_863 - .L_862)


	//   ....[0]....
.L_862:
        /*0080*/ 	.word	0x00000130


	//   ....[1]....
        /*0084*/ 	.word	0x00000170


	//   ....[2]....
        /*0088*/ 	.word	0x000001e0


	//----- nvinfo : EIATTR_COOP_GROUP_MASK_REGIDS
	.align		4
.L_863:
        /*008c*/ 	.byte	0x04, 0x29
        /*008e*/ 	.short	(.L_865 - .L_864)


	//   ....[0]....
.L_864:
        /*0090*/ 	.word	0xffffffff


	//   ....[1]....
        /*0094*/ 	.word	0xffffffff


	//   ....[2]....
        /*0098*/ 	.word	0xffffffff


	//   ....[3]....
        /*009c*/ 	.word	0xffffffff


	//   ....[4]....
        /*00a0*/ 	.word	0xffffffff


	//   ....[5]....
        /*00a4*/ 	.word	0xffffffff


	//   ....[6]....
        /*00a8*/ 	.word	0xffffffff


	//   ....[7]....
        /*00ac*/ 	.word	0xffffffff


	//   ....[8]....
        /*00b0*/ 	.word	0xffffffff


	//   ....[9]....
        /*00b4*/ 	.word	0xffffffff


	//   ....[10]....
        /*00b8*/ 	.word	0xffffffff


	//   ....[11]....
        /*00bc*/ 	.word	0xffffffff


	//   ....[12]....
        /*00c0*/ 	.word	0xffffffff


	//   ....[13]....
        /*00c4*/ 	.word	0xffffffff


	//   ....[14]....
        /*00c8*/ 	.word	0xffffffff


	//   ....[15]....
        /*00cc*/ 	.word	0xffffffff


	//   ....[16]....
        /*00d0*/ 	.word	0xffffffff


	//   ....[17]....
        /*00d4*/ 	.word	0xffffffff


	//   ....[18]....
        /*00d8*/ 	.word	0xffffffff


	//   ....[19]....
        /*00dc*/ 	.word	0xffffffff


	//   ....[20]....
        /*00e0*/ 	.word	0xffffffff


	//   ....[21]....
        /*00e4*/ 	.word	0xffffffff


	//   ....[22]....
        /*00e8*/ 	.word	0xffffffff


	//   ....[23]....
        /*00ec*/ 	.word	0xffffffff


	//   ....[24]....
        /*00f0*/ 	.word	0xffffffff


	//   ....[25]....
        /*00f4*/ 	.word	0xffffffff


	//   ....[26]....
        /*00f8*/ 	.word	0xffffffff


	//   ....[27]....
        /*00fc*/ 	.word	0xffffffff


	//   ....[28]....
        /*0100*/ 	.word	0xffffffff


	//   ....[29]....
        /*0104*/ 	.word	0xffffffff


	//   ....[30]....
        /*0108*/ 	.word	0xffffffff


	//   ....[31]....
        /*010c*/ 	.word	0xffffffff


	//   ....[32]....
        /*0110*/ 	.word	0xffffffff


	//   ....[33]....
        /*0114*/ 	.word	0xffffffff


	//   ....[34]....
        /*0118*/ 	.word	0xffffffff


	//   ....[35]....
        /*011c*/ 	.word	0xffffffff


	//   ....[36]....
        /*0120*/ 	.word	0xffffffff


	//   ....[37]....
        /*0124*/ 	.word	0xffffffff


	//   ....[38]....
        /*0128*/ 	.word	0xffffffff


	//   ....[39]....
        /*012c*/ 	.word	0xffffffff


	//   ....[40]....
        /*0130*/ 	.word	0xffffffff


	//   ....[41]....
        /*0134*/ 	.word	0xffffffff


	//   ....[42]....
        /*0138*/ 	.word	0xffffffff


	//   ....[43]....
        /*013c*/ 	.word	0xffffffff


	//   ....[44]....
        /*0140*/ 	.word	0xffffffff


	//   ....[45]....
        /*0144*/ 	.word	0xffffffff


	//   ....[46]....
        /*0148*/ 	.word	0xffffffff


	//   ....[47]....
        /*014c*/ 	.word	0x0500000f


	//   ....[48]....
        /*0150*/ 	.word	0x0500000f


	//   ....[49]....
        /*0154*/ 	.word	0x0500000f


	//   ....[50]....
        /*0158*/ 	.word	0x0500000f


	//   ....[51]....
        /*015c*/ 	.word	0x0500000f


	//   ....[52]....
        /*0160*/ 	.word	0x0500000f


	//   ....[53]....
        /*0164*/ 	.word	0x0500000f


	//   ....[54]....
        /*0168*/ 	.word	0x0500000f


	//   ....[55]....
        /*016c*/ 	.word	0x0500000f


	//   ....[56]....
        /*0170*/ 	.word	0x0500000f


	//   ....[57]....
        /*0174*/ 	.word	0x0500000f


	//   ....[58]....
        /*0178*/ 	.word	0x0500000f


	//   ....[59]....
        /*017c*/ 	.word	0x0500000f


	//   ....[60]....
        /*0180*/ 	.word	0x0500000f


	//   ....[61]....
        /*0184*/ 	.word	0x0500000f


	//   ....[62]....
        /*0188*/ 	.word	0x0500000f


	//   ....[63]....
        /*018c*/ 	.word	0x0500000f


	//   ....[64]....
        /*0190*/ 	.word	0x0500000f


	//----- nvinfo : EIATTR_COOP_GROUP_INSTR_OFFSETS
	.align		4
.L_865:
        /*0194*/ 	.byte	0x04, 0x28
        /*0196*/ 	.short	(.L_867 - .L_866)


	//   ....[0]....
.L_866:
        /*0198*/ 	.word	0x00000070


	//   ....[1]....
        /*019c*/ 	.word	0x00000140


	//   ....[2]....
        /*01a0*/ 	.word	0x00000190


	//   ....[3]....
        /*01a4*/ 	.word	0x000003c0


	//   ....[4]....
        /*01a8*/ 	.word	0x00000520


	//   ....[5]....
        /*01ac*/ 	.word	0x00000640


	//   ....[6]....
        /*01b0*/ 	.word	0x000007a0


	//   ....[7]....
        /*01b4*/ 	.word	0x00001160


	//   ....[8]....
        /*01b8*/ 	.word	0x00004600


	//   ....[9]....
        /*01bc*/ 	.word	0x000046a0


	//   ....[10]....
        /*01c0*/ 	.word	0x00004de0


	//   ....[11]....
        /*01c4*/ 	.word	0x00004e50


	//   ....[12]....
        /*01c8*/ 	.word	0x00008e80


	//   ....[13]....
        /*01cc*/ 	.word	0x00008ef0


	//   ....[14]....
        /*01d0*/ 	.word	0x00009550


	//   ....[15]....
        /*01d4*/ 	.word	0x000095b0


	//   ....[16]....
        /*01d8*/ 	.word	0x0000af00


	//   ....[17]....
        /*01dc*/ 	.word	0x0000af30


	//   ....[18]....
        /*01e0*/ 	.word	0x0000afd0


	//   ....[19]....
        /*01e4*/ 	.word	0x0000b020


	//   ....[20]....
        /*01e8*/ 	.word	0x0000c070


	//   ....[21]....
        /*01ec*/ 	.word	0x0000c0b0


	//   ....[22]....
        /*01f0*/ 	.word	0x0000c0f0


	//   ....[23]....
        /*01f4*/ 	.word	0x0000c130


	//   ....[24]....
        /*01f8*/ 	.word	0x0000c140


	//   ....[25]....
        /*01fc*/ 	.word	0x0000c160


	//   ....[26]....
        /*0200*/ 	.word	0x0000c7b0


	//   ....[27]....
        /*0204*/ 	.word	0x0000c7c0


	//   ....[28]....
        /*0208*/ 	.word	0x0000d230


	//   ....[29]....
        /*020c*/ 	.word	0x0000dca0


	//   ....[30]....
        /*0210*/ 	.word	0x0000e620


	//   ....[31]....
        /*0214*/ 	.word	0x0000e630


	//   ....[32]....
        /*0218*/ 	.word	0x0000e650


	//   ....[33]....
        /*021c*/ 	.word	0x0000e6b0


	//   ....[34]....
        /*0220*/ 	.word	0x0000e710


	//   ....[35]....
        /*0224*/ 	.word	0x0000e750


	//   ....[36]....
        /*0228*/ 	.word	0x0000e7b0


	//   ....[37]....
        /*022c*/ 	.word	0x0000e7f0


	//   ....[38]....
        /*0230*/ 	.word	0x0000e850


	//   ....[39]....
        /*0234*/ 	.word	0x0000e890


	//   ....[40]....
        /*0238*/ 	.word	0x0000e8f0


	//   ....[41]....
        /*023c*/ 	.word	0x0000e930


	//   ....[42]....
        /*0240*/ 	.word	0x0000e990


	//   ....[43]....
        /*0244*/ 	.word	0x0000e9d0


	//   ....[44]....
        /*0248*/ 	.word	0x0000ea30


	//   ....[45]....
        /*024c*/ 	.word	0x0000ea60


	//   ....[46]....
        /*0250*/ 	.word	0x00010a60


	//   ....[47]....
        /*0254*/ 	.word	0x00010f20


	//   ....[48]....
        /*0258*/ 	.word	0x000110a0


	//   ....[49]....
        /*025c*/ 	.word	0x000110f0


	//   ....[50]....
        /*0260*/ 	.word	0x00011220


	//   ....[51]....
        /*0264*/ 	.word	0x00011290


	//   ....[52]....
        /*0268*/ 	.word	0x00011380


	//   ....[53]....
        /*026c*/ 	.word	0x000113f0


	//   ....[54]....
        /*0270*/ 	.word	0x000114e0


	//   ....[55]....
        /*0274*/ 	.word	0x00011550


	//   ....[56]....
        /*0278*/ 	.word	0x00011640


	//   ....[57]....
        /*027c*/ 	.word	0x000116b0


	//   ....[58]....
        /*0280*/ 	.word	0x000117a0


	//   ....[59]....
        /*0284*/ 	.word	0x00011810


	//   ....[60]....
        /*0288*/ 	.word	0x00011900


	//   ....[61]....
        /*028c*/ 	.word	0x00011960


	//   ....[62]....
        /*0290*/ 	.word	0x00011a40


	//   ....[63]....
        /*0294*/ 	.word	0x00011a90


	//   ....[64]....
        /*0298*/ 	.word	0x00011e90


	//----- nvinfo : EIATTR_REG_RECONFIG
	.align		4
.L_867:
        /*029c*/ 	.byte	0x01, 0x54
	.zero		2


	//----- nvinfo : EIATTR_SYSCALL_OFFSETS
	.align		4
        /*02a0*/ 	.byte	0x04, 0x46
        /*02a2*/ 	.short	(.L_869 - .L_868)


	//   ....[0]....
.L_868:
        /*02a4*/ 	.word	0x00001340


	//   ....[1]....
        /*02a8*/ 	.word	0x0000d910


	//   ....[2]....
        /*02ac*/ 	.word	0x0000da50


	//   ....[3]....
        /*02b0*/ 	.word	0x0000db40


	//   ....[4]....
        /*02b4*/ 	.word	0x0000e240


	//----- nvinfo : EIATTR_MBARRIER_INSTR_OFFSETS
	.align		4
.L_869:
        /*02b8*/ 	.byte	0x04, 0x39
        /*02ba*/ 	.short	(.L_871 - .L_870)


	//   ....[0]....
.L_870:
        /*02bc*/ 	.word	0x00000270
        /*02c0*/ 	.word	0x000000ff
        /*02c4*/ 	.word	0x00034800
        /*02c8*/ 	.short	0x0100
        /*02ca*/ 	.byte	0x08
	.zero		1


	//   ....[1]....
        /*02cc*/ 	.word	0x00000280
        /*02d0*/ 	.word	0x000000ff
        /*02d4*/ 	.word	0x00034820
        /*02d8*/ 	.short	0x0100
        /*02da*/ 	.byte	0x08
	.zero		1


	//   ....[2]....
        /*02dc*/ 	.word	0x00000370
        /*02e0*/ 	.word	0x000000ff
        /*02e4*/ 	.word	0x00034830
        /*02e8*/ 	.short	0x0100
        /*02ea*/ 	.byte	0x08
	.zero		1


	//   ....[3]....
        /*02ec*/ 	.word	0x00000380
        /*02f0*/ 	.word	0x000000ff
        /*02f4*/ 	.word	0x00034840
        /*02f8*/ 	.short	0x0100
        /*02fa*/ 	.byte	0x08
	.zero		1


	//   ....[4]....
        /*02fc*/ 	.word	0x00000390
        /*0300*/ 	.word	0x000000ff
        /*0304*/ 	.word	0x00034838
        /*0308*/ 	.short	0x0100
        /*030a*/ 	.byte	0x08
	.zero		1


	//   ....[5]....
        /*030c*/ 	.word	0x000003a0
        /*0310*/ 	.word	0x000000ff
        /*0314*/ 	.word	0x00034848
        /*0318*/ 	.short	0x0100
        /*031a*/ 	.byte	0x08
	.zero		1


	//   ....[6]....
        /*031c*/ 	.word	0x000004d0
        /*0320*/ 	.word	0x000000ff
        /*0324*/ 	.word	0x00034850
        /*0328*/ 	.short	0x0100
        /*032a*/ 	.byte	0x08
	.zero		1


	//   ....[7]....
        /*032c*/ 	.word	0x000004e0
        /*0330*/ 	.word	0x000000ff
        /*0334*/ 	.word	0x00034860
        /*0338*/ 	.short	0x0100
        /*033a*/ 	.byte	0x08
	.zero		1


	//   ....[8]....
        /*033c*/ 	.word	0x000004f0
        /*0340*/ 	.word	0x000000ff
        /*0344*/ 	.word	0x00034858
        /*0348*/ 	.short	0x0100
        /*034a*/ 	.byte	0x08
	.zero		1


	//   ....[9]....
        /*034c*/ 	.word	0x00000500
        /*0350*/ 	.word	0x000000ff
        /*0354*/ 	.word	0x00034868
        /*0358*/ 	.short	0x0100
        /*035a*/ 	.byte	0x08
	.zero		1


	//   ....[10]....
        /*035c*/ 	.word	0x000005f0
        /*0360*/ 	.word	0x000000ff
        /*0364*/ 	.word	0x00034870
        /*0368*/ 	.short	0x0100
        /*036a*/ 	.byte	0x06
	.zero		1


	//   ....[11]....
        /*036c*/ 	.word	0x00000600
        /*0370*/ 	.word	0x000000ff
        /*0374*/ 	.word	0x00034880
        /*0378*/ 	.short	0x0100
        /*037a*/ 	.byte	0x06
	.zero		1


	//   ....[12]....
        /*037c*/ 	.word	0x00000610
        /*0380*/ 	.word	0x000000ff
        /*0384*/ 	.word	0x00034878
        /*0388*/ 	.short	0x0100
        /*038a*/ 	.byte	0x06
	.zero		1


	//   ....[13]....
        /*038c*/ 	.word	0x00000620
        /*0390*/ 	.word	0x000000ff
        /*0394*/ 	.word	0x00034888
        /*0398*/ 	.short	0x0100
        /*039a*/ 	.byte	0x06
	.zero		1


	//   ....[14]....
        /*039c*/ 	.word	0x00000750
        /*03a0*/ 	.word	0x000000ff
        /*03a4*/ 	.word	0x00034890
        /*03a8*/ 	.short	0x0100
        /*03aa*/ 	.byte	0x08
	.zero		1


	//   ....[15]....
        /*03ac*/ 	.word	0x00000760
        /*03b0*/ 	.word	0x000000ff
        /*03b4*/ 	.word	0x000348a0
        /*03b8*/ 	.short	0x0100
        /*03ba*/ 	.byte	0x08
	.zero		1


	//   ....[16]....
        /*03bc*/ 	.word	0x00000770
        /*03c0*/ 	.word	0x000000ff
        /*03c4*/ 	.word	0x00034898
        /*03c8*/ 	.short	0x0100
        /*03ca*/ 	.byte	0x08
	.zero		1


	//   ....[17]....
        /*03cc*/ 	.word	0x00000780
        /*03d0*/ 	.word	0x000000ff
        /*03d4*/ 	.word	0x000348a8
        /*03d8*/ 	.short	0x0100
        /*03da*/ 	.byte	0x08
	.zero		1


	//   ....[18]....
        /*03dc*/ 	.word	0x000008b0
        /*03e0*/ 	.word	0x000000ff
        /*03e4*/ 	.word	0x000348b0
        /*03e8*/ 	.short	0x0100
        /*03ea*/ 	.byte	0x08
	.zero		1


	//   ....[19]....
        /*03ec*/ 	.word	0x000008c0
        /*03f0*/ 	.word	0x000000ff
        /*03f4*/ 	.word	0x000348c0
        /*03f8*/ 	.short	0x0100
        /*03fa*/ 	.byte	0x08
	.zero		1


	//   ....[20]....
        /*03fc*/ 	.word	0x000008d0
        /*0400*/ 	.word	0x000000ff
        /*0404*/ 	.word	0x000348b8
        /*0408*/ 	.short	0x0100
        /*040a*/ 	.byte	0x08
	.zero		1


	//   ....[21]....
        /*040c*/ 	.word	0x000008e0
        /*0410*/ 	.word	0x000000ff
        /*0414*/ 	.word	0x000348c8
        /*0418*/ 	.short	0x0100
        /*041a*/ 	.byte	0x08
	.zero		1


	//   ....[22]....
        /*041c*/ 	.word	0x00001370
        /*0420*/ 	.word	0x000000ff
        /*0424*/ 	.word	0x00034800
        /*0428*/ 	.short	0x010a
        /*042a*/ 	.byte	0x04
	.zero		1


	//   ....[23]....
        /*042c*/ 	.word	0x00001410
        /*0430*/ 	.word	0x000000ff
        /*0434*/ 	.word	0x00034830
        /*0438*/ 	.short	0x010a
        /*043a*/ 	.byte	0x04
	.zero		1


	//   ....[24]....
        /*043c*/ 	.word	0x000014a0
        /*0440*/ 	.word	0x000000ff
        /*0444*/ 	.word	0x00034830
        /*0448*/ 	.short	0x010a
        /*044a*/ 	.byte	0x04
	.zero		1


	//   ....[25]....
        /*044c*/ 	.word	0x00005560
        /*0450*/ 	.word	0x00000032
        /*0454*/ 	.word	0x00000000
        /*0458*/ 	.short	0x0101
        /*045a*/ 	.byte	0x3f
	.zero		1


	//   ....[26]....
        /*045c*/ 	.word	0x00006490
        /*0460*/ 	.word	0x00000005
        /*0464*/ 	.word	0x00034830
        /*0468*/ 	.short	0x010a
        /*046a*/ 	.byte	0x3f
	.zero		1


	//   ....[27]....
        /*046c*/ 	.word	0x000064d0
        /*0470*/ 	.word	0x00000005
        /*0474*/ 	.word	0x00034830
        /*0478*/ 	.short	0x010a
        /*047a*/ 	.byte	0x3f
	.zero		1


	//   ....[28]....
        /*047c*/ 	.word	0x00008a80
        /*0480*/ 	.word	0x000000ff
        /*0484*/ 	.word	0x00034850
        /*0488*/ 	.short	0x010a
        /*048a*/ 	.byte	0x06
	.zero		1


	//   ....[29]....
        /*048c*/ 	.word	0x00008ac0
        /*0490*/ 	.word	0x000000ff
        /*0494*/ 	.word	0x00034850
        /*0498*/ 	.short	0x010a
        /*049a*/ 	.byte	0x06
	.zero		1


	//   ....[30]....
        /*049c*/ 	.word	0x0000a070
        /*04a0*/ 	.word	0x00000085
        /*04a4*/ 	.word	0x00000000
        /*04a8*/ 	.short	0x0101
        /*04aa*/ 	.byte	0x3f
	.zero		1


	//   ....[31]....
        /*04ac*/ 	.word	0x0000a290
        /*04b0*/ 	.word	0x00000083
        /*04b4*/ 	.word	0x00000000
        /*04b8*/ 	.short	0x0101
        /*04ba*/ 	.byte	0x3f
	.zero		1


	//   ....[32]....
        /*04bc*/ 	.word	0x0000ae60
        /*04c0*/ 	.word	0x0000000b
        /*04c4*/ 	.word	0x00034850
        /*04c8*/ 	.short	0x010a
        /*04ca*/ 	.byte	0x3f
	.zero		1


	//   ....[33]....
        /*04cc*/ 	.word	0x0000aea0
        /*04d0*/ 	.word	0x0000000b
        /*04d4*/ 	.word	0x00034850
        /*04d8*/ 	.short	0x010a
        /*04da*/ 	.byte	0x3f
	.zero		1


	//   ....[34]....
        /*04dc*/ 	.word	0x0000b600
        /*04e0*/ 	.word	0x00000009
        /*04e4*/ 	.word	0x00000000
        /*04e8*/ 	.short	0x0101
        /*04ea*/ 	.byte	0x3f
	.zero		1


	//   ....[35]....
        /*04ec*/ 	.word	0x0000c150
        /*04f0*/ 	.word	0x000000ff
        /*04f4*/ 	.word	0x00000000
        /*04f8*/ 	.short	0x0101
        /*04fa*/ 	.byte	0x04
	.zero		1


	//   ....[36]....
        /*04fc*/ 	.word	0x0000dec0
        /*0500*/ 	.word	0x000000ff
        /*0504*/ 	.word	0x00034840
        /*0508*/ 	.short	0x010a
        /*050a*/ 	.byte	0x26
	.zero		1


	//   ....[37]....
        /*050c*/ 	.word	0x0000eb90
        /*0510*/ 	.word	0x000000ff
        /*0514*/ 	.word	0x00034800
        /*0518*/ 	.short	0x0107
        /*051a*/ 	.byte	0x26
	.zero		1


	//   ....[38]....
        /*051c*/ 	.word	0x0000ec00
        /*0520*/ 	.word	0x000000ff
        /*0524*/ 	.word	0x00034800
        /*0528*/ 	.short	0x0101
        /*052a*/ 	.byte	0x26
	.zero		1


	//   ....[39]....
        /*052c*/ 	.word	0x0000ec10
        /*0530*/ 	.word	0x000000ff
        /*0534*/ 	.word	0x00034820
        /*0538*/ 	.short	0x010a
        /*053a*/ 	.byte	0x26
	.zero		1


	//   ....[40]....
        /*053c*/ 	.word	0x0000f020
        /*0540*/ 	.word	0x000000ff
        /*0544*/ 	.word	0x00034848
        /*0548*/ 	.short	0x010a
        /*054a*/ 	.byte	0x26
	.zero		1


	//   ....[41]....
        /*054c*/ 	.word	0x0000f2e0
        /*0550*/ 	.word	0x000000ff
        /*0554*/ 	.word	0x00034860
        /*0558*/ 	.short	0x010a
        /*055a*/ 	.byte	0x26
	.zero		1


	//   ....[42]....
        /*055c*/ 	.word	0x0000f7e0
        /*0560*/ 	.word	0x000000ff
        /*0564*/ 	.word	0x00034840
        /*0568*/ 	.short	0x010a
        /*056a*/ 	.byte	0x26
	.zero		1


	//   ....[43]....
        /*056c*/ 	.word	0x0000fac0
        /*0570*/ 	.word	0x000000ff
        /*0574*/ 	.word	0x00034868
        /*0578*/ 	.short	0x010a
        /*057a*/ 	.byte	0x26
	.zero		1


	//   ....[44]....
        /*057c*/ 	.word	0x00010010
        /*0580*/ 	.word	0x000000ff
        /*0584*/ 	.word	0x00034848
        /*0588*/ 	.short	0x010a
        /*058a*/ 	.byte	0x26
	.zero		1


	//   ....[45]....
        /*058c*/ 	.word	0x000102d0
        /*0590*/ 	.word	0x000000ff
        /*0594*/ 	.word	0x00034860
        /*0598*/ 	.short	0x010a
        /*059a*/ 	.byte	0x26
	.zero		1


	//   ....[46]....
        /*059c*/ 	.word	0x00010660
        /*05a0*/ 	.word	0x00000003
        /*05a4*/ 	.word	0x00034860
        /*05a8*/ 	.short	0x010a
        /*05aa*/ 	.byte	0x3f
	.zero		1


	//   ....[47]....
        /*05ac*/ 	.word	0x000109f0
        /*05b0*/ 	.word	0x00000002
        /*05b4*/ 	.word	0x00034820
        /*05b8*/ 	.short	0x010a
        /*05ba*/ 	.byte	0x3f
	.zero		1


	//   ....[48]....
        /*05bc*/ 	.word	0x00010b90
        /*05c0*/ 	.word	0x00000007
        /*05c4*/ 	.word	0x00000000
        /*05c8*/ 	.short	0x010a
        /*05ca*/ 	.byte	0x3f
	.zero		1


	//   ....[49]....
        /*05cc*/ 	.word	0x00010c00
        /*05d0*/ 	.word	0x00000008
        /*05d4*/ 	.word	0x00000000
        /*05d8*/ 	.short	0x010a
        /*05da*/ 	.byte	0x3f
	.zero		1


	//   ....[50]....
        /*05dc*/ 	.word	0x00010c60
        /*05e0*/ 	.word	0x00000007
        /*05e4*/ 	.word	0x00000000
        /*05e8*/ 	.short	0x010a
        /*05ea*/ 	.byte	0x3f
	.zero		1


	//   ....[51]....
        /*05ec*/ 	.word	0x00010c90
        /*05f0*/ 	.word	0x00000006
        /*05f4*/ 	.word	0x00000000
        /*05f8*/ 	.short	0x010a
        /*05fa*/ 	.byte	0x3f
	.zero		1


	//   ....[52]....
        /*05fc*/ 	.word	0x00010d10
        /*0600*/ 	.word	0x00000003
        /*0604*/ 	.word	0x00034800
        /*0608*/ 	.short	0x010a
        /*060a*/ 	.byte	0x3f
	.zero		1


	//   ....[53]....
        /*060c*/ 	.word	0x00010d80
        /*0610*/ 	.word	0x00000003
        /*0614*/ 	.word	0x00034830
        /*0618*/ 	.short	0x010a
        /*061a*/ 	.byte	0x3f
	.zero		1


	//   ....[54]....
        /*061c*/ 	.word	0x00010dd0
        /*0620*/ 	.word	0x00000005
        /*0624*/ 	.word	0x00034830
        /*0628*/ 	.short	0x010a
        /*062a*/ 	.byte	0x3f
	.zero		1


	//   ....[55]....
        /*062c*/ 	.word	0x00010e30
        /*0630*/ 	.word	0x00000005
        /*0634*/ 	.word	0x00034850
        /*0638*/ 	.short	0x010a
        /*063a*/ 	.byte	0x3f
	.zero		1


	//   ....[56]....
        /*063c*/ 	.word	0x00010e80
        /*0640*/ 	.word	0x0000000b
        /*0644*/ 	.word	0x00034850
        /*0648*/ 	.short	0x010a
        /*064a*/ 	.byte	0x3f
	.zero		1


	//   ....[57]....
        /*064c*/ 	.word	0x00010fe0
        /*0650*/ 	.word	0x00000003
        /*0654*/ 	.word	0x00034840
        /*0658*/ 	.short	0x010a
        /*065a*/ 	.byte	0x3f
	.zero		1


	//   ....[58]....
        /*065c*/ 	.word	0x00011ad0
        /*0660*/ 	.word	0x00000003
        /*0664*/ 	.word	0x00034820
        /*0668*/ 	.short	0x010a
        /*066a*/ 	.byte	0x3f
	.zero		1


	//   ....[59]....
        /*066c*/ 	.word	0x00011b30
        /*0670*/ 	.word	0x00000003
        /*0674*/ 	.word	0x00034848
        /*0678*/ 	.short	0x010a
        /*067a*/ 	.byte	0x3f
	.zero		1


	//   ....[60]....
        /*067c*/ 	.word	0x00011b90
        /*0680*/ 	.word	0x00000003
        /*0684*/ 	.word	0x00034860
        /*0688*/ 	.short	0x010a
        /*068a*/ 	.byte	0x3f
	.zero		1


	//   ....[61]....
        /*068c*/ 	.word	0x00011bf0
        /*0690*/ 	.word	0x00000003
        /*0694*/ 	.word	0x00034840
        /*0698*/ 	.short	0x010a
        /*069a*/ 	.byte	0x3f
	.zero		1


	//   ....[62]....
        /*069c*/ 	.word	0x00011c50
        /*06a0*/ 	.word	0x00000003
        /*06a4*/ 	.word	0x00034868
        /*06a8*/ 	.short	0x010a
        /*06aa*/ 	.byte	0x3f
	.zero		1


	//   ....[63]....
        /*06ac*/ 	.word	0x00011cb0
        /*06b0*/ 	.word	0x00000003
        /*06b4*/ 	.word	0x00034848
        /*06b8*/ 	.short	0x010a
        /*06ba*/ 	.byte	0x3f
	.zero		1


	//   ....[64]....
        /*06bc*/ 	.word	0x00011d10
        /*06c0*/ 	.word	0x00000003
        /*06c4*/ 	.word	0x00034860
        /*06c8*/ 	.short	0x010a
        /*06ca*/ 	.byte	0x3f
	.zero		1


	//   ....[65]....
        /*06cc*/ 	.word	0x00011d60
        /*06d0*/ 	.word	0x00000003
        /*06d4*/ 	.word	0x00034860
        /*06d8*/ 	.short	0x010a
        /*06da*/ 	.byte	0x3f
	.zero		1


	//   ....[66]....
        /*06dc*/ 	.word	0x00011db0
        /*06e0*/ 	.word	0x00000002
        /*06e4*/ 	.word	0x00034820
        /*06e8*/ 	.short	0x010a
        /*06ea*/ 	.byte	0x3f
	.zero		1


	//   ....[67]....
        /*06ec*/ 	.word	0x00011f50
        /*06f0*/ 	.word	0x00000007
        /*06f4*/ 	.word	0x00000000
        /*06f8*/ 	.short	0x010a
        /*06fa*/ 	.byte	0x3f
	.zero		1


	//   ....[68]....
        /*06fc*/ 	.word	0x00011fa0
        /*0700*/ 	.word	0x00000008
        /*0704*/ 	.word	0x00000000
        /*0708*/ 	.short	0x010a
        /*070a*/ 	.byte	0x3f
	.zero		1


	//   ....[69]....
        /*070c*/ 	.word	0x00011ff0
        /*0710*/ 	.word	0x00000007
        /*0714*/ 	.word	0x00000000
        /*0718*/ 	.short	0x010a
        /*071a*/ 	.byte	0x3f
	.zero		1


	//----- nvinfo : EIATTR_NUM_MBARRIERS
	.align		4
.L_871:
        /*071c*/ 	.byte	0x03, 0x38
        /*071e*/ 	.short	0x0016


	//----- nvinfo : EIATTR_EXIT_INSTR_OFFSETS
	.align		4
        /*0720*/ 	.byte	0x04, 0x1c
        /*0722*/ 	.short	(.L_873 - .L_872)


	//   ....[0]....
.L_872:
        /*0724*/ 	.word	0x00010ce0


	//----- nvinfo : EIATTR_MAX_THREADS
	.align		4
.L_873:
        /*0728*/ 	.byte	0x04, 0x05
        /*072a*/ 	.short	(.L_875 - .L_874)
.L_874:
        /*072c*/ 	.word	0x00000180
        /*0730*/ 	.word	0x00000001
        /*0734*/ 	.word	0x00000001


	//----- nvinfo : EIATTR_CRS_STACK_SIZE
	.align		4
.L_875:
        /*0738*/ 	.byte	0x04, 0x1e
        /*073a*/ 	.short	(.L_877 - .L_876)
.L_876:
        /*073c*/ 	.word	0x00000000


	//----- nvinfo : EIATTR_CBANK_PARAM_SIZE
	.align		4
.L_877:
        /*0740*/ 	.byte	0x03, 0x19
        /*0742*/ 	.short	0x0a70


	//----- nvinfo : EIATTR_PARAM_CBANK
	.align		4
        /*0744*/ 	.byte	0x04, 0x0a
        /*0746*/ 	.short	(.L_879 - .L_878)
	.align		4
.L_878:
        /*0748*/ 	.word	index@(.nv.constant0._ZN7cutlass13device_kernelIN5flash11enable_sm90INS1_16FlashAttnFwdSm90INS1_25CollectiveMainloopFwdSm90ILi2EN4cute5tupleIJNS5_1CILi1EEES8_S8_EEENS6_IJNS7_ILi128EEENS7_ILi176EEESA_EEELi128ENS_6half_tEfNS_4arch4Sm90ELb0ELb0ELb0ELb0ELb0ELb0ELb0ELb1ELb1ELb1ELb1ELb0EEENS1_21CollectiveEpilogueFwdINS6_IJSA_SA_SB_EEES9_SD_SF_Li256ELb0ELb1ELb1ELb0EEENS1_19SingleTileSchedulerILb0ELb1ELb1ELi128EEEEEEEEEvNT_6ParamsE)
        /*074c*/ 	.short	0x0210
        /*074e*/ 	.short	0x0a70


	//----- nvinfo : EIATTR_SW_WAR
	.align		4
.L_879:
        /*0750*/ 	.byte	0x04, 0x36
        /*0752*/ 	.short	(.L_881 - .L_880)
.L_880:
        /*0754*/ 	.word	0x00000008
.L_881:


//--------------------- .nv.info._ZN7cutlass13device_kernelIN5flash11enable_sm90INS1_16FlashAttnFwdSm90INS1_25CollectiveMainloopFwdSm90ILi2EN4cute5tupleIJNS5_1CILi1EEES8_S8_EEENS6_IJNS7_ILi128EEENS7_ILi176EEESA_EEELi128ENS_6half_tEfNS_4arch4Sm90ELb0ELb0ELb0ELb1ELb0ELb0ELb0ELb1ELb1ELb1ELb1ELb0EEENS1_21CollectiveEpilogueFwdINS6_IJSA_SA_SB_EEES9_SD_SF_Li256ELb1ELb1ELb1ELb0EEENS1_36VarlenDynamicPersistentTileSchedulerILi128ELi176ELi256ELi128ELb1ELb1ELb1ELb0ELb1ELb1EEEEEEEEEvNT_6ParamsE --------------------------
	.section	.nv.info._ZN7cutlass13device_kernelIN5flash11enable_sm90INS1_16FlashAttnFwdSm90INS1_25CollectiveMainloopFwdSm90ILi2EN4cute5tupleIJNS5_1CILi1EEES8_S8_EEENS6_IJNS7_ILi128EEENS7_ILi176EEESA_EEELi128ENS_6half_tEfNS_4arch4Sm90ELb0ELb0ELb0ELb1ELb0ELb0ELb0ELb1ELb1ELb1ELb1ELb0EEENS1_21CollectiveEpilogueFwdINS6_IJSA_SA_SB_EEES9_SD_SF_Li256ELb1ELb1ELb1ELb0EEENS1_36VarlenDynamicPersistentTileSchedulerILi128ELi176ELi256ELi128ELb1ELb1ELb1ELb0ELb1ELb1EEEEEEEEEvNT_6ParamsE,"",@"SHT_CUDA_INFO"
	.sectionflags	@""
	.align	4


	//----- nvinfo : EIATTR_CUDA_API_VERSION
	.align		4
        /*0000*/ 	.byte	0x04, 0x37
        /*0002*/ 	.short	(.L_883 - .L_882)
.L_882:
        /*0004*/ 	.word	0x00000082


	//----- nvinfo : EIATTR_KPARAM_INFO
	.align		4
.L_883:
        /*0008*/ 	.byte	0x04, 0x17
        /*000a*/ 	.short	(.L_885 - .L_884)
.L_884:
        /*000c*/ 	.word	0x00000000
        /*0010*/ 	.short	0x0000
        /*0012*/ 	.short	0x0070
        /*0014*/ 	.byte	0x00, 0xf0, 0x01, 0x2a


	//----- nvinfo : EIATTR_SPARSE_MMA_MASK
	.align		4
.L_885:
        /*0018*/ 	.byte	0x03, 0x50
        /*001a*/ 	.short	0x0000


	//----- nvinfo : EIATTR_MAXREG_COUNT
	.align		4
        /*001c*/ 	.byte	0x03, 0x1b
        /*001e*/ 	.short	0x00a8


	//----- nvinfo : EIATTR_NUM_BARRIERS
	.align		4
        /*0020*/ 	.byte	0x02, 0x4c
        /*0022*/ 	.byte	0x10
	.zero		1


	//----- nvinfo : EIATTR_EXTERNS
	.align		4
        /*0024*/ 	.byte	0x04, 0x0f
        /*0026*/ 	.short	(.L_887 - .L_886)


	//   ....[0]....
	.align		4
.L_886:
        /*0028*/ 	.word	index@(__assertfail)


	//----- nvinfo : EIATTR_ANNOTATIONS
	.align		4
.L_887:
        /*002c*/ 	.byte	0x04, 0x55
        /*002e*/ 	.short	(.L_889 - .L_888)


	//   ....[0]....
.L_888:
        /* <DEDUP_REMOVED lines=83> */


	//----- nvinfo : EIATTR_MERCURY_ISA_VERSION
	.align		4
.L_889:
        /*0550*/ 	.byte	0x03, 0x5f
        /*0552*/ 	.short	0x0101


	//----- nvinfo : EIATTR_UNUSED_LOAD_BYTE_OFFSET
	.align		4
        /*0554*/ 	.byte	0x04, 0x44
        /*0556*/ 	.short	(.L_891 - .L_890)


	//   ....[0]....
.L_890:
        /*0558*/ 	.word	0x00000a50
        /*055c*/ 	.word	0x0000fff0


	//   ....[1]....
        /*0560*/ 	.word	0x0000c6a0
        /*0564*/ 	.word	0x0000fff0


	//----- nvinfo : EIATTR_INT_WARP_WIDE_INSTR_OFFSETS
	.align		4
.L_891:
        /*0568*/ 	.byte	0x04, 0x31
        /*056a*/ 	.short	(.L_893 - .L_892)


	//   ....[0]....
.L_892:
        /*056c*/ 	.word	0x00000130


	//   ....[1]....
        /*0570*/ 	.word	0x00000170


	//   ....[2]....
        /*0574*/ 	.word	0x000001e0


	//   ....[3]....
        /*0578*/ 	.word	0x000111e0


	//   ....[4]....
        /*057c*/ 	.word	0x00011280


	//   ....[5]....
        /*0580*/ 	.word	0x00014980


	//   ....[6]....
        /*0584*/ 	.word	0x00014a20


	//----- nvinfo : EIATTR_COOP_GROUP_MASK_REGIDS
	.align		4
.L_893:
        /*0588*/ 	.byte	0x04, 0x29
        /*058a*/ 	.short	(.L_895 - .L_894)


	//   ....[0]....
.L_894:
        /*058c*/ 	.word	0xffffffff


	//   ....[1]....
        /*0590*/ 	.word	0xffffffff


	//   ....[2]....
        /*0594*/ 	.word	0xffffffff


	//   ....[3]....
        /*0598*/ 	.word	0xffffffff


	//   ....[4]....
        /*059c*/ 	.word	0xffffffff


	//   ....[5]....
        /*05a0*/ 	.word	0xffffffff


	//   ....[6]....
        /*05a4*/ 	.word	0xffffffff


	//   ....[7]....
        /*05a8*/ 	.word	0xffffffff


	//   ....[8]....
        /*05ac*/ 	.word	0xffffffff


	//   ....[9]....
        /*05b0*/ 	.word	0xffffffff


	//   ....[10]....
        /*05b4*/ 	.word	0xffffffff


	//   ....[11]....
        /*05b8*/ 	.word	0xffffffff


	//   ....[12]....
        /*05bc*/ 	.word	0xffffffff


	//   ....[13]....
        /*05c0*/ 	.word	0xffffffff


	//   ....[14]....
        /*05c4*/ 	.word	0xffffffff


	//   ....[15]....
        /*05c8*/ 	.word	0xffffffff


	//   ....[16]....
        /*05cc*/ 	.word	0xffffffff


	//   ....[17]....
        /*05d0*/ 	.word	0xffffffff


	//   ....[18]....
        /*05d4*/ 	.word	0xffffffff


	//   ....[19]....
        /*05d8*/ 	.word	0xffffffff


	//   ....[20]....
        /*05dc*/ 	.word	0xffffffff


	//   ....[21]....
        /*05e0*/ 	.word	0xffffffff


	//   ....[22]....
        /*05e4*/ 	.word	0xffffffff


	//   ....[23]....
        /*05e8*/ 	.word	0xffffffff


	//   ....[24]....
        /*05ec*/ 	.word	0xffffffff


	//   ....[25]....
        /*05f0*/ 	.word	0xffffffff


	//   ....[26]....
        /*05f4*/ 	.word	0xffffffff


	//   ....[27]....
        /*05f8*/ 	.word	0xffffffff


	//   ....[28]....
        /*05fc*/ 	.word	0xffffffff


	//   ....[29]....
        /*0600*/ 	.word	0xffffffff


	//   ....[30]....
        /*0604*/ 	.word	0xffffffff


	//   ....[31]....
        /*0608*/ 	.word	0xffffffff


	//   ....[32]....
        /*060c*/ 	.word	0xffffffff


	//   ....[33]....
        /*0610*/ 	.word	0xffffffff


	//   ....[34]....
        /*0614*/ 	.word	0xffffffff


	//   ....[35]....
        /*0618*/ 	.word	0xffffffff


	//   ....[36]....
        /*061c*/ 	.word	0xffffffff


	//   ....[37]....
        /*0620*/ 	.word	0xffffffff


	//   ....[38]....
        /*0624*/ 	.word	0xffffffff


	//   ....[39]....
        /*0628*/ 	.word	0xffffffff


	//   ....[40]....
        /*062c*/ 	.word	0xffffffff


	//   ....[41]....
        /*0630*/ 	.word	0xffffffff


	//   ....[42]....
        /*0634*/ 	.word	0xffffffff


	//   ....[43]....
        /*0638*/ 	.word	0xffffffff


	//   ....[44]....
        /*063c*/ 	.word	0xffffffff


	//   ....[45]....
        /*0640*/ 	.word	0xffffffff


	//   ....[46]....
        /*0644*/ 	.word	0xffffffff


	//   ....[47]....
        /*0648*/ 	.word	0xffffffff


	//   ....[48]....
        /*064c*/ 	.word	0xffffffff


	//   ....[49]....
        /*0650*/ 	.word	0xffffffff


	//   ....[50]....
        /*0654*/ 	.word	0xffffffff


	//   ....[51]....
        /*0658*/ 	.word	0xffffffff


	//   ....[52]....
        /*065c*/ 	.word	0xffffffff


	//   ....[53]....
        /*0660*/ 	.word	0xffffffff


	//   ....[54]....
        /*0664*/ 	.word	0xffffffff


	//   ....[55]....
        /*0668*/ 	.word	0xffffffff


	//   ....[56]....
        /*066c*/ 	.word	0xffffffff


	//   ....[57]....
        /*0670*/ 	.word	0xffffffff


	//   ....[58]....
        /*0674*/ 	.word	0xffffffff


	//   ....[59]....
        /*0678*/ 	.word	0xffffffff


	//   ....[60]....
        /*067c*/ 	.word	0xffffffff


	//   ....[61]....
        /*0680*/ 	.word	0xffffffff


	//   ....[62]....
        /*0684*/ 	.word	0xffffffff


	//   ....[63]....
        /*0688*/ 	.word	0xffffffff


	//   ....[64]....
        /*068c*/ 	.word	0xffffffff


	//   ....[65]....
        /*0690*/ 	.word	0xffffffff


	//   ....[66]....
        /*0694*/ 	.word	0xffffffff


	//   ....[67]....
        /*0698*/ 	.word	0xffffffff


	//   ....[68]....
        /*069c*/ 	.word	0xffffffff


	//   ....[69]....
        /*06a0*/ 	.word	0xffffffff


	//   ....[70]....
        /*06a4*/ 	.word	0xffffffff


	//   ....[71]....
        /*06a8*/ 	.word	0xffffffff


	//   ....[72]....
        /*06ac*/ 	.word	0xffffffff


	//   ....[73]....
        /*06b0*/ 	.word	0xffffffff


	//   ....[74]....
        /*06b4*/ 	.word	0xffffffff


	//   ....[75]....
        /*06b8*/ 	.word	0xffffffff


	//   ....[76]....
        /*06bc*/ 	.word	0xffffffff


	//   ....[77]....
        /*06c0*/ 	.word	0xffffffff


	//   ....[78]....
        /*06c4*/ 	.word	0xffffffff


	//   ....[79]....
        /*06c8*/ 	.word	0xffffffff


	//   ....[80]....
        /*06cc*/ 	.word	0xffffffff


	//   ....[81]....
        /*06d0*/ 	.word	0xffffffff


	//   ....[82]....
        /*06d4*/ 	.word	0xffffffff


	//   ....[83]....
        /*06d8*/ 	.word	0xffffffff


	//   ....[84]....
        /*06dc*/ 	.word	0xffffffff


	//   ....[85]....
        /*06e0*/ 	.word	0xffffffff


	//   ....[86]....
        /*06e4*/ 	.word	0xffffffff


	//   ....[87]....
        /*06e8*/ 	.word	0xffffffff


	//   ....[88]....
        /*06ec*/ 	.word	0xffffffff


	//   ....[89]....
        /*06f0*/ 	.word	0xffffffff


	//   ....[90]....
        /*06f4*/ 	.word	0xffffffff


	//   ....[91]....
        /*06f8*/ 	.word	0xffffffff


	//   ....[92]....
        /*06fc*/ 	.word	0xffffffff


	//   ....[93]....
        /*0700*/ 	.word	0xffffffff


	//   ....[94]....
        /*0704*/ 	.word	0xffffffff


	//   ....[95]....
        /*0708*/ 	.word	0xffffffff


	//   ....[96]....
        /*070c*/ 	.word	0xffffffff


	//   ....[97]....
        /*0710*/ 	.word	0x0500000f


	//   ....[98]....
        /*0714*/ 	.word	0x0500000f


	//   ....[99]....
        /*0718*/ 	.word	0x0500000f


	//   ....[100]....
        /*071c*/ 	.word	0x0500000f


	//   ....[101]....
        /*0720*/ 	.word	0x0500000f


	//   ....[102]....
        /*0724*/ 	.word	0x0500000f


	//   ....[103]....
        /*0728*/ 	.word	0x0500000f


	//   ....[104]....
        /*072c*/ 	.word	0x0500000f


	//   ....[105]....
        /*0730*/ 	.word	0x0500000f


	//   ....[106]....
        /*0734*/ 	.word	0x0500000f


	//   ....[107]....
        /*0738*/ 	.word	0x0500000f


	//   ....[108]....
        /*073c*/ 	.word	0x0500000f


	//   ....[109]....
        /*0740*/ 	.word	0x0500000f


	//   ....[110]....
        /*0744*/ 	.word	0x0500000f


	//   ....[111]....
        /*0748*/ 	.word	0x0500000f


	//   ....[112]....
        /*074c*/ 	.word	0x0500000f


	//   ....[113]....
        /*0750*/ 	.word	0x0500000f


	//   ....[114]....
        /*0754*/ 	.word	0x0500000f


	//   ....[115]....
        /*0758*/ 	.word	0x0500000f


	//   ....[116]....
        /*075c*/ 	.word	0x0500000f


	//   ....[117]....
        /*0760*/ 	.word	0x0500000f


	//   ....[118]....
        /*0764*/ 	.word	0x0500000f


	//   ....[119]....
        /*0768*/ 	.word	0x0500000f


	//   ....[120]....
        /*076c*/ 	.word	0x0500000f


	//   ....[121]....
        /*0770*/ 	.word	0x0500000f


	//   ....[122]....
        /*0774*/ 	.word	0x0500000f


	//   ....[123]....
        /*0778*/ 	.word	0x0500000f


	//   ....[124]....
        /*077c*/ 	.word	0x0500000f


	//   ....[125]....
        /*0780*/ 	.word	0x0500000f


	//   ....[126]....
        /*0784*/ 	.word	0x0500000f


	//   ....[127]....
        /*0788*/ 	.word	0x0500000f


	//   ....[128]....
        /*078c*/ 	.word	0x0500000f


	//   ....[129]....
        /*0790*/ 	.word	0x0500000f


	//   ....[130]....
        /*0794*/ 	.word	0x0500000f


	//   ....[131]....
        /*0798*/ 	.word	0x0500000f


	//   ....[132]....
        /*079c*/ 	.word	0x0500000f


	//----- nvinfo : EIATTR_COOP_GROUP_INSTR_OFFSETS
	.align		4
.L_895:
        /*07a0*/ 	.byte	0x04, 0x28
        /*07a2*/ 	.short	(.L_897 - .L_896)


	//   ....[0]....
.L_896:
        /*07a4*/ 	.word	0x00000070


	//   ....[1]....
        /*07a8*/ 	.word	0x00000140


	//   ....[2]....
        /*07ac*/ 	.word	0x00000190


	//   ....[3]....
        /*07b0*/ 	.word	0x000003c0


	//   ....[4]....
        /*07b4*/ 	.word	0x00000520


	//   ....[5]....
        /*07b8*/ 	.word	0x00000640


	//   ....[6]....
        /*07bc*/ 	.word	0x000007a0


	//   ....[7]....
        /*07c0*/ 	.word	0x00001b10


	//   ....[8]....
        /*07c4*/ 	.word	0x00005120


	//   ....[9]....
        /*07c8*/ 	.word	0x00005150


	//   ....[10]....
        /*07cc*/ 	.word	0x000058b0


	//   ....[11]....
        /*07d0*/ 	.word	0x00005940


	//   ....[12]....
        /*07d4*/ 	.word	0x00009af0


	//   ....[13]....
        /*07d8*/ 	.word	0x00009b10


	//   ....[14]....
        /*07dc*/ 	.word	0x0000a590


	//   ....[15]....
        /*07e0*/ 	.word	0x0000a630


	//   ....[16]....
        /*07e4*/ 	.word	0x0000bb30


	//   ....[17]....
        /*07e8*/ 	.word	0x0000bb90


	//   ....[18]....
        /*07ec*/ 	.word	0x0000c080


	//   ....[19]....
        /*07f0*/ 	.word	0x0000c090


	//   ....[20]....
        /*07f4*/ 	.word	0x0000d2e0


	//   ....[21]....
        /*07f8*/ 	.word	0x0000d2f0


	//   ....[22]....
        /*07fc*/ 	.word	0x0000d340


	//   ....[23]....
        /*0800*/ 	.word	0x0000d370


	//   ....[24]....
        /*0804*/ 	.word	0x0000db60


	//   ....[25]....
        /*0808*/ 	.word	0x0000db90


	//   ....[26]....
        /*080c*/ 	.word	0x0000dc60


	//   ....[27]....
        /*0810*/ 	.word	0x0000dc80


	//   ....[28]....
        /*0814*/ 	.word	0x0000dd50


	//   ....[29]....
        /*0818*/ 	.word	0x0000dd70


	//   ....[30]....
        /*081c*/ 	.word	0x0000de50


	//   ....[31]....
        /*0820*/ 	.word	0x0000de70


	//   ....[32]....
        /*0824*/ 	.word	0x0000e370


	//   ....[33]....
        /*0828*/ 	.word	0x0000e380


	//   ....[34]....
        /*082c*/ 	.word	0x0000e7d0


	//   ....[35]....
        /*0830*/ 	.word	0x0000e7e0


	//   ....[36]....
        /*0834*/ 	.word	0x0000f6e0


	//   ....[37]....
        /*0838*/ 	.word	0x0000f700


	//   ....[38]....
        /*083c*/ 	.word	0x0000f7d0


	//   ....[39]....
        /*0840*/ 	.word	0x0000f7f0


	//   ....[40]....
        /*0844*/ 	.word	0x0000f8c0


	//   ....[41]....
        /*0848*/ 	.word	0x0000f8e0


	//   ....[42]....
        /*084c*/ 	.word	0x0000f9c0


	//   ....[43]....
        /*0850*/ 	.word	0x0000f9e0


	//   ....[44]....
        /*0854*/ 	.word	0x0000fb40


	//   ....[45]....
        /*0858*/ 	.word	0x0000fd90


	//   ....[46]....
        /*085c*/ 	.word	0x0000fdc0


	//   ....[47]....
        /*0860*/ 	.word	0x0000fdf0


	//   ....[48]....
        /*0864*/ 	.word	0x0000fe20


	//   ....[49]....
        /*0868*/ 	.word	0x0000fe50


	//   ....[50]....
        /*086c*/ 	.word	0x0000fe80


	//   ....[51]....
        /*0870*/ 	.word	0x00010030


	//   ....[52]....
        /*0874*/ 	.word	0x00010060


	//   ....[53]....
        /*0878*/ 	.word	0x00010090


	//   ....[54]....
        /*087c*/ 	.word	0x000100c0


	//   ....[55]....
        /*0880*/ 	.word	0x000100f0


	//   ....[56]....
        /*0884*/ 	.word	0x00010120


	//   ....[57]....
        /*0888*/ 	.word	0x000101b0


	//   ....[58]....
        /*088c*/ 	.word	0x000101e0


	//   ....[59]....
        /*0890*/ 	.word	0x000101f0


	//   ....[60]....
        /*0894*/ 	.word	0x000102a0


	//   ....[61]....
        /*0898*/ 	.word	0x000117e0


	//   ....[62]....
        /*089c*/ 	.word	0x00012390


	//   ....[63]....
        /*08a0*/ 	.word	0x000123c0


	//   ....[64]....
        /*08a4*/ 	.word	0x000123e0


	//   ....[65]....
        /*08a8*/ 	.word	0x00012400


	//   ....[66]....
        /*08ac*/ 	.word	0x00012510


	//   ....[67]....
        /*08b0*/ 	.word	0x00012520


	//   ....[68]....
        /*08b4*/ 	.word	0x000125b0


	//   ....[69]....
        /*08b8*/ 	.word	0x000125c0


	//   ....[70]....
        /*08bc*/ 	.word	0x00012650


	//   ....[71]....
        /*08c0*/ 	.word	0x00012660


	//   ....[72]....
        /*08c4*/ 	.word	0x000126f0


	//   ....[73]....
        /*08c8*/ 	.word	0x00012700


	//   ....[74]....
        /*08cc*/ 	.word	0x00012790


	//   ....[75]....
        /*08d0*/ 	.word	0x000127a0


	//   ....[76]....
        /*08d4*/ 	.word	0x000127f0


	//   ....[77]....
        /*08d8*/ 	.word	0x00012820


	//   ....[78]....
        /*08dc*/ 	.word	0x000150d0


	//   ....[79]....
        /*08e0*/ 	.word	0x00015100


	//   ....[80]....
        /*08e4*/ 	.word	0x00015160


	//   ....[81]....
        /*08e8*/ 	.word	0x00015190


	//   ....[82]....
        /*08ec*/ 	.word	0x000151c0


	//   ....[83]....
        /*08f0*/ 	.word	0x000151f0


	//   ....[84]....
        /*08f4*/ 	.word	0x00015220


	//   ....[85]....
        /*08f8*/ 	.word	0x00015250


	//   ....[86]....
        /*08fc*/ 	.word	0x00015420


	//   ....[87]....
        /*0900*/ 	.word	0x00015450


	//   ....[88]....
        /*0904*/ 	.word	0x00015480


	//   ....[89]....
        /*0908*/ 	.word	0x000154b0


	//   ....[90]....
        /*090c*/ 	.word	0x000154e0


	//   ....[91]....
        /*0910*/ 	.word	0x00015510


	//   ....[92]....
        /*0914*/ 	.word	0x000155d0


	//   ....[93]....
        /*0918*/ 	.word	0x000155f0


	//   ....[94]....
        /*091c*/ 	.word	0x00015600


	//   ....[95]....
        /*0920*/ 	.word	0x00015660


	//   ....[96]....
        /*0924*/ 	.word	0x00015d80


	//   ....[97]....
        /*0928*/ 	.word	0x00016260


	//   ....[98]....
        /*092c*/ 	.word	0x00016430


	//   ....[99]....
        /*0930*/ 	.word	0x00016480


	//   ....[100]....
        /*0934*/ 	.word	0x000165a0


	//   ....[101]....
        /*0938*/ 	.word	0x000165f0


	//   ....[102]....
        /*093c*/ 	.word	0x00016720


	//   ....[103]....
        /*0940*/ 	.word	0x00016770


	//   ....[104]....
        /*0944*/ 	.word	0x00016890


	//   ....[105]....
        /*0948*/ 	.word	0x000168e0


	//   ....[106]....
        /*094c*/ 	.word	0x00016a00


	//   ....[107]....
        /*0950*/ 	.word	0x00016a50


	//   ....[108]....
        /*0954*/ 	.word	0x00016b70


	//   ....[109]....
        /*0958*/ 	.word	0x00016bc0


	//   ....[110]....
        /*095c*/ 	.word	0x00016cc0


	//   ....[111]....
        /*0960*/ 	.word	0x00016d30


	//   ....[112]....
        /*0964*/ 	.word	0x00016e30


	//   ....[113]....
        /*0968*/ 	.word	0x00016e80


	//   ....[114]....
        /*096c*/ 	.word	0x000171b0


	//   ....[115]....
        /*0970*/ 	.word	0x00017250


	//   ....[116]....
        /*0974*/ 	.word	0x000173f0


	//   ....[117]....
        /*0978*/ 	.word	0x00017470


	//   ....[118]....
        /*097c*/ 	.word	0x000174f0


	//   ....[119]....
        /*0980*/ 	.word	0x00017570


	//   ....[120]....
        /*0984*/ 	.word	0x000175f0


	//   ....[121]....
        /*0988*/ 	.word	0x00017680


	//   ....[122]....
        /*098c*/ 	.word	0x00017720


	//   ....[123]....
        /*0990*/ 	.word	0x000177d0


	//   ....[124]....
        /*0994*/ 	.word	0x00017850


	//   ....[125]....
        /*0998*/ 	.word	0x000178d0


	//   ....[126]....
        /*099c*/ 	.word	0x00017950


	//   ....[127]....
        /*09a0*/ 	.word	0x000179e0


	//   ....[128]....
        /*09a4*/ 	.word	0x00017a60


	//   ....[129]....
        /*09a8*/ 	.word	0x00017b00


	//   ....[130]....
        /*09ac*/ 	.word	0x00017b50


	//   ....[131]....
        /*09b0*/ 	.word	0x00017be0


	//   ....[132]....
        /*09b4*/ 	.word	0x00017d10


	//----- nvinfo : EIATTR_REG_RECONFIG
	.align		4
.L_897:
        /*09b8*/ 	.byte	0x01, 0x54
	.zero		2


	//----- nvinfo : EIATTR_SYSCALL_OFFSETS
	.align		4
        /*09bc*/ 	.byte	0x04, 0x46
        /*09be*/ 	.short	(.L_899 - .L_898)


	//   ....[0]....
.L_898:
        /*09c0*/ 	.word	0x00001ca0


	//   ....[1]....
        /*09c4*/ 	.word	0x000113f0


	//   ....[2]....
        /*09c8*/ 	.word	0x00011540


	//   ....[3]....
        /*09cc*/ 	.word	0x00011640


	//   ....[4]....
        /*09d0*/ 	.word	0x00011f70


	//----- nvinfo : EIATTR_MBARRIER_INSTR_OFFSETS
	.align		4
.L_899:
        /*09d4*/ 	.byte	0x04, 0x39
        /*09d6*/ 	.short	(.L_901 - .L_900)


	//   ....[0]....
.L_900:
        /*09d8*/ 	.word	0x00000270
        /*09dc*/ 	.word	0x000000ff
        /*09e0*/ 	.word	0x00034800
        /*09e4*/ 	.short	0x0100
        /*09e6*/ 	.byte	0x08
	.zero		1


	//   ....[1]....
        /*09e8*/ 	.word	0x00000280
        /*09ec*/ 	.word	0x000000ff
        /*09f0*/ 	.word	0x00034820
        /*09f4*/ 	.short	0x0100
        /*09f6*/ 	.byte	0x08
	.zero		1


	//   ....[2]....
        /*09f8*/ 	.word	0x00000370
        /*09fc*/ 	.word	0x000000ff
        /*0a00*/ 	.word	0x00034830
        /*0a04*/ 	.short	0x0100
        /*0a06*/ 	.byte	0x08
	.zero		1


	//   ....[3]....
        /*0a08*/ 	.word	0x00000380
        /*0a0c*/ 	.word	0x000000ff
        /*0a10*/ 	.word	0x00034840
        /*0a14*/ 	.short	0x0100
        /*0a16*/ 	.byte	0x08
	.zero		1


	//   ....[4]....
        /*0a18*/ 	.word	0x00000390
        /*0a1c*/ 	.word	0x000000ff
        /*0a20*/ 	.word	0x00034838
        /*0a24*/ 	.short	0x0100
        /*0a26*/ 	.byte	0x08
	.zero		1


	//   ....[5]....
        /*0a28*/ 	.word	0x000003a0
        /*0a2c*/ 	.word	0x000000ff
        /*0a30*/ 	.word	0x00034848
        /*0a34*/ 	.short	0x0100
        /*0a36*/ 	.byte	0x08
	.zero		1


	//   ....[6]....
        /*0a38*/ 	.word	0x000004d0
        /*0a3c*/ 	.word	0x000000ff
        /*0a40*/ 	.word	0x00034850
        /*0a44*/ 	.short	0x0100
        /*0a46*/ 	.byte	0x08
	.zero		1


	//   ....[7]....
        /*0a48*/ 	.word	0x000004e0
        /*0a4c*/ 	.word	0x000000ff
        /*0a50*/ 	.word	0x00034860
        /*0a54*/ 	.short	0x0100
        /*0a56*/ 	.byte	0x08
	.zero		1


	//   ....[8]....
        /*0a58*/ 	.word	0x000004f0
        /*0a5c*/ 	.word	0x000000ff
        /*0a60*/ 	.word	0x00034858
        /*0a64*/ 	.short	0x0100
        /*0a66*/ 	.byte	0x08
	.zero		1


	//   ....[9]....
        /*0a68*/ 	.word	0x00000500
        /*0a6c*/ 	.word	0x000000ff
        /*0a70*/ 	.word	0x00034868
        /*0a74*/ 	.short	0x0100
        /*0a76*/ 	.byte	0x08
	.zero		1


	//   ....[10]....
        /*0a78*/ 	.word	0x000005f0
        /*0a7c*/ 	.word	0x000000ff
        /*0a80*/ 	.word	0x00034870
        /*0a84*/ 	.short	0x0100
        /*0a86*/ 	.byte	0x06
	.zero		1


	//   ....[11]....
        /*0a88*/ 	.word	0x00000600
        /*0a8c*/ 	.word	0x000000ff
        /*0a90*/ 	.word	0x00034880
        /*0a94*/ 	.short	0x0100
        /*0a96*/ 	.byte	0x06
	.zero		1


	//   ....[12]....
        /*0a98*/ 	.word	0x00000610
        /*0a9c*/ 	.word	0x000000ff
        /*0aa0*/ 	.word	0x00034878
        /*0aa4*/ 	.short	0x0100
        /*0aa6*/ 	.byte	0x06
	.zero		1


	//   ....[13]....
        /*0aa8*/ 	.word	0x00000620
        /*0aac*/ 	.word	0x000000ff
        /*0ab0*/ 	.word	0x00034888
        /*0ab4*/ 	.short	0x0100
        /*0ab6*/ 	.byte	0x06
	.zero		1


	//   ....[14]....
        /*0ab8*/ 	.word	0x00000750
        /*0abc*/ 	.word	0x000000ff
        /*0ac0*/ 	.word	0x00034890
        /*0ac4*/ 	.short	0x0100
        /*0ac6*/ 	.byte	0x08
	.zero		1


	//   ....[15]....
        /*0ac8*/ 	.word	0x00000760
        /*0acc*/ 	.word	0x000000ff
        /*0ad0*/ 	.word	0x000348a0
        /*0ad4*/ 	.short	0x0100
        /*0ad6*/ 	.byte	0x08
	.zero		1


	//   ....[16]....
        /*0ad8*/ 	.word	0x00000770
        /*0adc*/ 	.word	0x000000ff
        /*0ae0*/ 	.word	0x00034898
        /*0ae4*/ 	.short	0x0100
        /*0ae6*/ 	.byte	0x08
	.zero		1


	//   ....[17]....
        /*0ae8*/ 	.word	0x00000780
        /*0aec*/ 	.word	0x000000ff
        /*0af0*/ 	.word	0x000348a8
        /*0af4*/ 	.short	0x0100
        /*0af6*/ 	.byte	0x08
	.zero		1


	//   ....[18]....
        /*0af8*/ 	.word	0x000008b0
        /*0afc*/ 	.word	0x000000ff
        /*0b00*/ 	.word	0x000348b0
        /*0b04*/ 	.short	0x0100
        /*0b06*/ 	.byte	0x08
	.zero		1


	//   ....[19]....
        /*0b08*/ 	.word	0x000008c0
        /*0b0c*/ 	.word	0x000000ff
        /*0b10*/ 	.word	0x000348c0
        /*0b14*/ 	.short	0x0100
        /*0b16*/ 	.byte	0x08
	.zero		1


	//   ....[20]....
        /*0b18*/ 	.word	0x000008d0
        /*0b1c*/ 	.word	0x000000ff
        /*0b20*/ 	.word	0x000348b8
        /*0b24*/ 	.short	0x0100
        /*0b26*/ 	.byte	0x08
	.zero		1


	//   ....[21]....
        /*0b28*/ 	.word	0x000008e0
        /*0b2c*/ 	.word	0x000000ff
        /*0b30*/ 	.word	0x000348c8
        /*0b34*/ 	.short	0x0100
        /*0b36*/ 	.byte	0x08
	.zero		1


	//   ....[22]....
        /*0b38*/ 	.word	0x00001d60
        /*0b3c*/ 	.word	0x00000000
        /*0b40*/ 	.word	0x00034800
        /*0b44*/ 	.short	0x010a
        /*0b46*/ 	.byte	0x3f
	.zero		1


	//   ....[23]....
        /*0b48*/ 	.word	0x00001e00
        /*0b4c*/ 	.word	0x0000000b
        /*0b50*/ 	.word	0x00034830
        /*0b54*/ 	.short	0x010a
        /*0b56*/ 	.byte	0x3f
	.zero		1


	//   ....[24]....
        /*0b58*/ 	.word	0x00001e70
        /*0b5c*/ 	.word	0x0000000b
        /*0b60*/ 	.word	0x00034830
        /*0b64*/ 	.short	0x010a
        /*0b66*/ 	.byte	0x3f
	.zero		1


	//   ....[25]....
        /*0b68*/ 	.word	0x00005130
        /*0b6c*/ 	.word	0x0000000b
        /*0b70*/ 	.word	0x00000000
        /*0b74*/ 	.short	0x0101
        /*0b76*/ 	.byte	0x3f
	.zero		1


	//   ....[26]....
        /*0b78*/ 	.word	0x00006f60
        /*0b7c*/ 	.word	0x00000000
        /*0b80*/ 	.word	0x00034830
        /*0b84*/ 	.short	0x010a
        /*0b86*/ 	.byte	0x3f
	.zero		1


	//   ....[27]....
        /*0b88*/ 	.word	0x00006fa0
        /*0b8c*/ 	.word	0x00000000
        /*0b90*/ 	.word	0x00034830
        /*0b94*/ 	.short	0x010a
        /*0b96*/ 	.byte	0x3f
	.zero		1


	//   ....[28]....
        /*0b98*/ 	.word	0x00009680
        /*0b9c*/ 	.word	0x000000ff
        /*0ba0*/ 	.word	0x00034850
        /*0ba4*/ 	.short	0x010a
        /*0ba6*/ 	.byte	0x06
	.zero		1


	//   ....[29]....
        /*0ba8*/ 	.word	0x000096c0
        /*0bac*/ 	.word	0x000000ff
        /*0bb0*/ 	.word	0x00034850
        /*0bb4*/ 	.short	0x010a
        /*0bb6*/ 	.byte	0x06
	.zero		1


	//   ....[30]....
        /*0bb8*/ 	.word	0x0000adf0
        /*0bbc*/ 	.word	0x0000008d
        /*0bc0*/ 	.word	0x00000000
        /*0bc4*/ 	.short	0x0101
        /*0bc6*/ 	.byte	0x3f
	.zero		1


	//   ....[31]....
        /*0bc8*/ 	.word	0x0000af80
        /*0bcc*/ 	.word	0x0000007a
        /*0bd0*/ 	.word	0x00000000
        /*0bd4*/ 	.short	0x0101
        /*0bd6*/ 	.byte	0x3f
	.zero		1


	//   ....[32]....
        /*0bd8*/ 	.word	0x0000ba70
        /*0bdc*/ 	.word	0x00000008
        /*0be0*/ 	.word	0x00034850
        /*0be4*/ 	.short	0x010a
        /*0be6*/ 	.byte	0x3f
	.zero		1


	//   ....[33]....
        /*0be8*/ 	.word	0x0000bab0
        /*0bec*/ 	.word	0x00000008
        /*0bf0*/ 	.word	0x00034850
        /*0bf4*/ 	.short	0x010a
        /*0bf6*/ 	.byte	0x3f
	.zero		1


	//   ....[34]....
        /*0bf8*/ 	.word	0x0000c230
        /*0bfc*/ 	.word	0x00000008
        /*0c00*/ 	.word	0x00000000
        /*0c04*/ 	.short	0x0101
        /*0c06*/ 	.byte	0x3f
	.zero		1


	//   ....[35]....
        /*0c08*/ 	.word	0x0000db50
        /*0c0c*/ 	.word	0x00000012
        /*0c10*/ 	.word	0x00000000
        /*0c14*/ 	.short	0x0101
        /*0c16*/ 	.byte	0x3f
	.zero		1


	//   ....[36]....
        /*0c18*/ 	.word	0x0000e0c0
        /*0c1c*/ 	.word	0x00000012
        /*0c20*/ 	.word	0x00000000
        /*0c24*/ 	.short	0x0101
        /*0c26*/ 	.byte	0x3f
	.zero		1


	//   ....[37]....
        /*0c28*/ 	.word	0x00011a60
        /*0c2c*/ 	.word	0x00000000
        /*0c30*/ 	.word	0x00034840
        /*0c34*/ 	.short	0x010a
        /*0c36*/ 	.byte	0x3f
	.zero		1


	//   ....[38]....
        /*0c38*/ 	.word	0x00012900
        /*0c3c*/ 	.word	0x00000012
        /*0c40*/ 	.word	0x00034800
        /*0c44*/ 	.short	0x0107
        /*0c46*/ 	.byte	0x3f
	.zero		1


	//   ....[39]....
        /*0c48*/ 	.word	0x00012a10
        /*0c4c*/ 	.word	0x00000012
        /*0c50*/ 	.word	0x00034800
        /*0c54*/ 	.short	0x0101
        /*0c56*/ 	.byte	0x3f
	.zero		1


	//   ....[40]....
        /*0c58*/ 	.word	0x00012a30
        /*0c5c*/ 	.word	0x00000012
        /*0c60*/ 	.word	0x00034820
        /*0c64*/ 	.short	0x010a
        /*0c66*/ 	.byte	0x3f
	.zero		1


	//   ....[41]....
        /*0c68*/ 	.word	0x00012e00
        /*0c6c*/ 	.word	0x00000003
        /*0c70*/ 	.word	0x00034840
        /*0c74*/ 	.short	0x010a
        /*0c76*/ 	.byte	0x3f
	.zero		1


	//   ....[42]....
        /*0c78*/ 	.word	0x000131a0
        /*0c7c*/ 	.word	0x00000003
        /*0c80*/ 	.word	0x00000060
        /*0c84*/ 	.short	0x010a
        /*0c86*/ 	.byte	0x3f
	.zero		1


	//   ....[43]....
        /*0c88*/ 	.word	0x00013840
        /*0c8c*/ 	.word	0x00000003
        /*0c90*/ 	.word	0x00034840
        /*0c94*/ 	.short	0x010a
        /*0c96*/ 	.byte	0x3f
	.zero		1


	//   ....[44]....
        /*0c98*/ 	.word	0x00013be0
        /*0c9c*/ 	.word	0x00000002
        /*0ca0*/ 	.word	0x00000060
        /*0ca4*/ 	.short	0x010a
        /*0ca6*/ 	.byte	0x3f
	.zero		1


	//   ....[45]....
        /*0ca8*/ 	.word	0x000141c0
        /*0cac*/ 	.word	0x00000002
        /*0cb0*/ 	.word	0x00034840
        /*0cb4*/ 	.short	0x010a
        /*0cb6*/ 	.byte	0x3f
	.zero		1


	//   ....[46]....
        /*0cb8*/ 	.word	0x00014560
        /*0cbc*/ 	.word	0x00000002
        /*0cc0*/ 	.word	0x00000060
        /*0cc4*/ 	.short	0x010a
        /*0cc6*/ 	.byte	0x3f
	.zero		1


	//   ....[47]....
        /*0cc8*/ 	.word	0x00014af0
        /*0ccc*/ 	.word	0x00000000
        /*0cd0*/ 	.word	0x00034860
        /*0cd4*/ 	.short	0x010a
        /*0cd6*/ 	.byte	0x3f
	.zero		1


	//   ....[48]....
        /*0cd8*/ 	.word	0x00015d00
        /*0cdc*/ 	.word	0x00000000
        /*0ce0*/ 	.word	0x00034820
        /*0ce4*/ 	.short	0x010a
        /*0ce6*/ 	.byte	0x3f
	.zero		1


	//   ....[49]....
        /*0ce8*/ 	.word	0x00015f10
        /*0cec*/ 	.word	0x00000006
        /*0cf0*/ 	.word	0x00000000
        /*0cf4*/ 	.short	0x010a
        /*0cf6*/ 	.byte	0x3f
	.zero		1


	//   ....[50]....
        /*0cf8*/ 	.word	0x00015f40
        /*0cfc*/ 	.word	0x00000007
        /*0d00*/ 	.word	0x00000000
        /*0d04*/ 	.short	0x010a
        /*0d06*/ 	.byte	0x3f
	.zero		1


	//   ....[51]....
        /*0d08*/ 	.word	0x00015fa0
        /*0d0c*/ 	.word	0x00000004
        /*0d10*/ 	.word	0x00000000
        /*0d14*/ 	.short	0x010a
        /*0d16*/ 	.byte	0x3f
	.zero		1


	//   ....[52]....
        /*0d18*/ 	.word	0x00015fd0
        /*0d1c*/ 	.word	0x00000003
        /*0d20*/ 	.word	0x00000000
        /*0d24*/ 	.short	0x010a
        /*0d26*/ 	.byte	0x3f
	.zero		1


	//   ....[53]....
        /*0d28*/ 	.word	0x00016030
        /*0d2c*/ 	.word	0x00000000
        /*0d30*/ 	.word	0x00034800
        /*0d34*/ 	.short	0x010a
        /*0d36*/ 	.byte	0x3f
	.zero		1


	//   ....[54]....
        /*0d38*/ 	.word	0x00016080
        /*0d3c*/ 	.word	0x0000000b
        /*0d40*/ 	.word	0x00034830
        /*0d44*/ 	.short	0x010a
        /*0d46*/ 	.byte	0x3f
	.zero		1


	//   ....[55]....
        /*0d48*/ 	.word	0x000160d0
        /*0d4c*/ 	.word	0x00000000
        /*0d50*/ 	.word	0x00034830
        /*0d54*/ 	.short	0x010a
        /*0d56*/ 	.byte	0x3f
	.zero		1


	//   ....[56]....
        /*0d58*/ 	.word	0x00016130
        /*0d5c*/ 	.word	0x0000000a
        /*0d60*/ 	.word	0x00034850
        /*0d64*/ 	.short	0x010a
        /*0d66*/ 	.byte	0x3f
	.zero		1


	//   ....[57]....
        /*0d68*/ 	.word	0x00016180
        /*0d6c*/ 	.word	0x00000008
        /*0d70*/ 	.word	0x00034850
        /*0d74*/ 	.short	0x010a
        /*0d76*/ 	.byte	0x3f
	.zero		1


	//   ....[58]....
        /*0d78*/ 	.word	0x00016320
        /*0d7c*/ 	.word	0x00000000
        /*0d80*/ 	.word	0x00034840
        /*0d84*/ 	.short	0x010a
        /*0d86*/ 	.byte	0x3f
	.zero		1


	//   ....[59]....
        /*0d88*/ 	.word	0x00016ec0
        /*0d8c*/ 	.word	0x00000012
        /*0d90*/ 	.word	0x00034820
        /*0d94*/ 	.short	0x010a
        /*0d96*/ 	.byte	0x3f
	.zero		1


	//   ....[60]....
        /*0d98*/ 	.word	0x00016f10
        /*0d9c*/ 	.word	0x00000003
        /*0da0*/ 	.word	0x00034840
        /*0da4*/ 	.short	0x010a
        /*0da6*/ 	.byte	0x3f
	.zero		1


	//   ....[61]....
        /*0da8*/ 	.word	0x00016f60
        /*0dac*/ 	.word	0x00000003
        /*0db0*/ 	.word	0x00000060
        /*0db4*/ 	.short	0x010a
        /*0db6*/ 	.byte	0x3f
	.zero		1


	//   ....[62]....
        /*0db8*/ 	.word	0x00016fb0
        /*0dbc*/ 	.word	0x00000003
        /*0dc0*/ 	.word	0x00034840
        /*0dc4*/ 	.short	0x010a
        /*0dc6*/ 	.byte	0x3f
	.zero		1


	//   ....[63]....
        /*0dc8*/ 	.word	0x00017000
        /*0dcc*/ 	.word	0x00000002
        /*0dd0*/ 	.word	0x00000060
        /*0dd4*/ 	.short	0x010a
        /*0dd6*/ 	.byte	0x3f
	.zero		1


	//   ....[64]....
        /*0dd8*/ 	.word	0x00017050
        /*0ddc*/ 	.word	0x00000002
        /*0de0*/ 	.word	0x00034840
        /*0de4*/ 	.short	0x010a
        /*0de6*/ 	.byte	0x3f
	.zero		1


	//   ....[65]....
        /*0de8*/ 	.word	0x000170a0
        /*0dec*/ 	.word	0x00000002
        /*0df0*/ 	.word	0x00000060
        /*0df4*/ 	.short	0x010a
        /*0df6*/ 	.byte	0x3f
	.zero		1


	//   ....[66]....
        /*0df8*/ 	.word	0x000170f0
        /*0dfc*/ 	.word	0x00000000
        /*0e00*/ 	.word	0x00034860
        /*0e04*/ 	.short	0x010a
        /*0e06*/ 	.byte	0x3f
	.zero		1


	//   ....[67]....
        /*0e08*/ 	.word	0x00017c30
        /*0e0c*/ 	.word	0x00000000
        /*0e10*/ 	.word	0x00034820
        /*0e14*/ 	.short	0x010a
        /*0e16*/ 	.byte	0x3f
	.zero		1


	//   ....[68]....
        /*0e18*/ 	.word	0x00017dd0
        /*0e1c*/ 	.word	0x00000006
        /*0e20*/ 	.word	0x00000000
        /*0e24*/ 	.short	0x010a
        /*0e26*/ 	.byte	0x3f
	.zero		1


	//   ....[69]....
        /*0e28*/ 	.word	0x00017e20
        /*0e2c*/ 	.word	0x00000007
        /*0e30*/ 	.word	0x00000000
        /*0e34*/ 	.short	0x010a
        /*0e36*/ 	.byte	0x3f
	.zero		1


	//   ....[70]....
        /*0e38*/ 	.word	0x00017e70
        /*0e3c*/ 	.word	0x00000004
        /*0e40*/ 	.word	0x00000000
        /*0e44*/ 	.short	0x010a
        /*0e46*/ 	.byte	0x3f
	.zero		1


	//----- nvinfo : EIATTR_NUM_MBARRIERS
	.align		4
.L_901:
        /*0e48*/ 	.byte	0x03, 0x38
        /*0e4a*/ 	.short	0x0016


	//----- nvinfo : EIATTR_EXIT_INSTR_OFFSETS
	.align		4
        /*0e4c*/ 	.byte	0x04, 0x1c
        /*0e4e*/ 	.short	(.L_903 - .L_902)


	//   ....[0]....
.L_902:
        /*0e50*/ 	.word	0x00000a90


	//   ....[1]....
        /*0e54*/ 	.word	0x0000fae0


	//   ....[2]....
        /*0e58*/ 	.word	0x00016020


	//----- nvinfo : EIATTR_MAX_THREADS
	.align		4
.L_903:
        /*0e5c*/ 	.byte	0x04, 0x05
        /*0e5e*/ 	.short	(.L_905 - .L_904)
.L_904:
        /*0e60*/ 	.word	0x00000180
        /*0e64*/ 	.word	0x00000001
        /*0e68*/ 	.word	0x00000001


	//----- nvinfo : EIATTR_CRS_STACK_SIZE
	.align		4
.L_905:
        /*0e6c*/ 	.byte	0x04, 0x1e
        /*0e6e*/ 	.short	(.L_907 - .L_906)
.L_906:
        /*0e70*/ 	.word	0x00000000


	//----- nvinfo : EIATTR_CBANK_PARAM_SIZE
	.align		4
.L_907:
        /*0e74*/ 	.byte	0x03, 0x19
        /*0e76*/ 	.short	0x0af0


	//----- nvinfo : EIATTR_PARAM_CBANK
	.align		4
        /*0e78*/ 	.byte	0x04, 0x0a
        /*0e7a*/ 	.short	(.L_909 - .L_908)
	.align		4
.L_908:
        /*0e7c*/ 	.word	index@(.nv.constant0._ZN7cutlass13device_kernelIN5flash11enable_sm90INS1_16FlashAttnFwdSm90INS1_25CollectiveMainloopFwdSm90ILi2EN4cute5tupleIJNS5_1CILi1EEES8_S8_EEENS6_IJNS7_ILi128EEENS7_ILi176EEESA_EEELi128ENS_6half_tEfNS_4arch4Sm90ELb0ELb0ELb0ELb1ELb0ELb0ELb0ELb1ELb1ELb1ELb1ELb0EEENS1_21CollectiveEpilogueFwdINS6_IJSA_SA_SB_EEES9_SD_SF_Li256ELb1ELb1ELb1ELb0EEENS1_36VarlenDynamicPersistentTileSchedulerILi128ELi176ELi256ELi128ELb1ELb1ELb1ELb0ELb1ELb1EEEEEEEEEvNT_6ParamsE)
        /*0e80*/ 	.short	0x0210
        /*0e82*/ 	.short	0x0af0


	//----- nvinfo : EIATTR_SW_WAR
	.align		4
.L_909:
        /*0e84*/ 	.byte	0x04, 0x36
        /*0e86*/ 	.short	(.L_911 - .L_910)
.L_910:
        /*0e88*/ 	.word	0x00000008
.L_911:


//--------------------- .nv.info._ZN7cutlass13device_kernelIN5flash11enable_sm90INS1_16FlashAttnFwdSm90INS1_25CollectiveMainloopFwdSm90ILi2EN4cute5tupleIJNS5_1CILi1EEES8_S8_EEENS6_IJNS7_ILi128EEENS7_ILi176EEESA_EEELi128ENS_6half_tEfNS_4arch4Sm90ELb0ELb0ELb0ELb1ELb0ELb1ELb0ELb1ELb1ELb1ELb1ELb0EEENS1_21CollectiveEpilogueFwdINS6_IJSA_SA_SB_EEES9_SD_SF_Li256ELb1ELb1ELb1ELb0EEENS1_36VarlenDynamicPersistentTileSchedulerILi128ELi176ELi256ELi128ELb1ELb1ELb1ELb0ELb1ELb1EEEEEEEEEvNT_6ParamsE --------------------------
	.section	.nv.info._ZN7cutlass13device_kernelIN5flash11enable_sm90INS1_16FlashAttnFwdSm90INS1_25CollectiveMainloopFwdSm90ILi2EN4cute5tupleIJNS5_1CILi1EEES8_S8_EEENS6_IJNS7_ILi128EEENS7_ILi176EEESA_EEELi128ENS_6half_tEfNS_4arch4Sm90ELb0ELb0ELb0ELb1ELb0ELb1ELb0ELb1ELb1ELb1ELb1ELb0EEENS1_21CollectiveEpilogueFwdINS6_IJSA_SA_SB_EEES9_SD_SF_Li256ELb1ELb1ELb1ELb0EEENS1_36VarlenDynamicPersistentTileSchedulerILi128ELi176ELi256ELi128ELb1ELb1ELb1ELb0ELb1ELb1EEEEEEEEEvNT_6ParamsE,"",@"SHT_CUDA_INFO"
	.sectionflags	@""
	.align	4


	//----- nvinfo : EIATTR_CUDA_API_VERSION
	.align		4
        /*0000*/ 	.byte	0x04, 0x37
        /*0002*/ 	.short	(.L_913 - .L_912)
.L_912:
        /*0004*/ 	.word	0x00000082


	//----- nvinfo : EIATTR_KPARAM_INFO
	.align		4
.L_913:
        /*0008*/ 	.byte	0x04, 0x17
        /*000a*/ 	.short	(.L_915 - .L_914)
.L_914:
        /*000c*/ 	.word	0x00000000
        /*0010*/ 	.short	0x0000
        /*0012*/ 	.short	0x0070
        /*0014*/ 	.byte	0x00, 0xf0, 0x01, 0x2a


	//----- nvinfo : EIATTR_SPARSE_MMA_MASK
	.align		4
.L_915:
        /*0018*/ 	.byte	0x03, 0x50
        /*001a*/ 	.short	0x0000


	//----- nvinfo : EIATTR_MAXREG_COUNT
	.align		4
        /*001c*/ 	.byte	0x03, 0x1b
        /*001e*/ 	.short	0x00a8


	//----- nvinfo : EIATTR_NUM_BARRIERS
	.align		4
        /*0020*/ 	.byte	0x02, 0x4c
        /*0022*/ 	.byte	0x10
	.zero		1


	//----- nvinfo : EIATTR_EXTERNS
	.align		4
        /*0024*/ 	.byte	0x04, 0x0f
        /*0026*/ 	.short	(.L_917 - .L_916)


	//   ....[0]....
	.align		4
.L_916:
        /*0028*/ 	.word	index@(__assertfail)


	//----- nvinfo : EIATTR_ANNOTATIONS
	.align		4
.L_917:
        /*002c*/ 	.byte	0x04, 0x55
        /*002e*/ 	.short	(.L_919 - .L_918)


	//   ....[0]....
.L_918:
        /* <DEDUP_REMOVED lines=143> */


	//----- nvinfo : EIATTR_MERCURY_ISA_VERSION
	.align		4
.L_919:
        /*0908*/ 	.byte	0x03, 0x5f
        /*090a*/ 	.short	0x0101


	//----- nvinfo : EIATTR_UNUSED_LOAD_BYTE_OFFSET
	.align		4
        /*090c*/ 	.byte	0x04, 0x44
        /*090e*/ 	.short	(.L_921 - .L_920)


	//   ....[0]....
.L_920:
        /*0910*/ 	.word	0x00000ac0
        /*0914*/ 	.word	0x0000fff0


	//   ....[1]....
        /*0918*/ 	.word	0x0001cea0
        /*091c*/ 	.word	0x0000fff0


	//----- nvinfo : EIATTR_INT_WARP_WIDE_INSTR_OFFSETS
	.align		4
.L_921:
        /*0920*/ 	.byte	0x04, 0x31
        /*0922*/ 	.short	(.L_923 - .L_922)


	//   ....[0]....
.L_922:
        /*0924*/ 	.word	0x00000190


	//   ....[1]....
        /*0928*/ 	.word	0x000001d0


	//   ....[2]....
        /*092c*/ 	.word	0x00000240


	//   ....[3]....
        /*0930*/ 	.word	0x00022f30


	//   ....[4]....
        /*0934*/ 	.word	0x00022fd0


	//   ....[5]....
        /*0938*/ 	.word	0x00026710


	//   ....[6]....
        /*093c*/ 	.word	0x00026780


	//----- nvinfo : EIATTR_COOP_GROUP_MASK_REGIDS
	.align		4
.L_923:
        /*0940*/ 	.byte	0x04, 0x29
        /*0942*/ 	.short	(.L_925 - .L_924)


	//   ....[0]....
.L_924:
        /*0944*/ 	.word	0xffffffff


	//   ....[1]....
        /*0948*/ 	.word	0xffffffff


	//   ....[2]....
        /*094c*/ 	.word	0xffffffff


	//   ....[3]....
        /*0950*/ 	.word	0xffffffff


	//   ....[4]....
        /*0954*/ 	.word	0xffffffff


	//   ....[5]....
        /*0958*/ 	.word	0xffffffff


	//   ....[6]....
        /*095c*/ 	.word	0xffffffff


	//   ....[7]....
        /*0960*/ 	.word	0xffffffff


	//   ....[8]....
        /*0964*/ 	.word	0xffffffff


	//   ....[9]....
        /*0968*/ 	.word	0xffffffff


	//   ....[10]....
        /*096c*/ 	.word	0xffffffff


	//   ....[11]....
        /*0970*/ 	.word	0xffffffff


	//   ....[12]....
        /*0974*/ 	.word	0xffffffff


	//   ....[13]....
        /*0978*/ 	.word	0xffffffff


	//   ....[14]....
        /*097c*/ 	.word	0xffffffff


	//   ....[15]....
        /*0980*/ 	.word	0xffffffff


	//   ....[16]....
        /*0984*/ 	.word	0xffffffff


	//   ....[17]....
        /*0988*/ 	.word	0xffffffff


	//   ....[18]....
        /*098c*/ 	.word	0xffffffff


	//   ....[19]....
        /*0990*/ 	.word	0xffffffff


	//   ....[20]....
        /*0994*/ 	.word	0xffffffff


	//   ....[21]....
        /*0998*/ 	.word	0xffffffff


	//   ....[22]....
        /*099c*/ 	.word	0xffffffff


	//   ....[23]....
        /*09a0*/ 	.word	0xffffffff


	//   ....[24]....
        /*09a4*/ 	.word	0xffffffff


	//   ....[25]....
        /*09a8*/ 	.word	0xffffffff


	//   ....[26]....
        /*09ac*/ 	.word	0xffffffff


	//   ....[27]....
        /*09b0*/ 	.word	0xffffffff


	//   ....[28]....
        /*09b4*/ 	.word	0xffffffff


	//   ....[29]....
        /*09b8*/ 	.word	0xffffffff


	//   ....[30]....
        /*09bc*/ 	.word	0xffffffff


	//   ....[31]....
        /*09c0*/ 	.word	0xffffffff


	//   ....[32]....
        /*09c4*/ 	.word	0xffffffff


	//   ....[33]....
        /*09c8*/ 	.word	0xffffffff


	//   ....[34]....
        /*09cc*/ 	.word	0xffffffff


	//   ....[35]....
        /*09d0*/ 	.word	0xffffffff


	//   ....[36]....
        /*09d4*/ 	.word	0xffffffff


	//   ....[37]....
        /*09d8*/ 	.word	0xffffffff


	//   ....[38]....
        /*09dc*/ 	.word	0xffffffff


	//   ....[39]....
        /*09e0*/ 	.word	0xffffffff


	//   ....[40]....
        /*09e4*/ 	.word	0xffffffff


	//   ....[41]....
        /*09e8*/ 	.word	0xffffffff


	//   ....[42]....
        /*09ec*/ 	.word	0xffffffff


	//   ....[43]....
        /*09f0*/ 	.word	0xffffffff


	//   ....[44]....
        /*09f4*/ 	.word	0xffffffff


	//   ....[45]....
        /*09f8*/ 	.word	0xffffffff


	//   ....[46]....
        /*09fc*/ 	.word	0xffffffff


	//   ....[47]....
        /*0a00*/ 	.word	0xffffffff


	//   ....[48]....
        /*0a04*/ 	.word	0xffffffff


	//   ....[49]....
        /*0a08*/ 	.word	0xffffffff


	//   ....[50]....
        /*0a0c*/ 	.word	0xffffffff


	//   ....[51]....
        /*0a10*/ 	.word	0xffffffff


	//   ....[52]....
        /*0a14*/ 	.word	0xffffffff


	//   ....[53]....
        /*0a18*/ 	.word	0xffffffff


	//   ....[54]....
        /*0a1c*/ 	.word	0xffffffff


	//   ....[55]....
        /*0a20*/ 	.word	0xffffffff


	//   ....[56]....
        /*0a24*/ 	.word	0xffffffff


	//   ....[57]....
        /*0a28*/ 	.word	0xffffffff


	//   ....[58]....
        /*0a2c*/ 	.word	0xffffffff


	//   ....[59]....
        /*0a30*/ 	.word	0xffffffff


	//   ....[60]....
        /*0a34*/ 	.word	0xffffffff


	//   ....[61]....
        /*0a38*/ 	.word	0xffffffff


	//   ....[62]....
        /*0a3c*/ 	.word	0xffffffff


	//   ....[63]....
        /*0a40*/ 	.word	0xffffffff


	//   ....[64]....
        /*0a44*/ 	.word	0xffffffff


	//   ....[65]....
        /*0a48*/ 	.word	0xffffffff


	//   ....[66]....
        /*0a4c*/ 	.word	0xffffffff


	//   ....[67]....
        /*0a50*/ 	.word	0xffffffff


	//   ....[68]....
        /*0a54*/ 	.word	0xffffffff


	//   ....[69]....
        /*0a58*/ 	.word	0xffffffff


	//   ....[70]....
        /*0a5c*/ 	.word	0xffffffff


	//   ....[71]....
        /*0a60*/ 	.word	0xffffffff


	//   ....[72]....
        /*0a64*/ 	.word	0xffffffff


	//   ....[73]....
        /*0a68*/ 	.word	0xffffffff


	//   ....[74]....
        /*0a6c*/ 	.word	0xffffffff


	//   ....[75]....
        /*0a70*/ 	.word	0xffffffff


	//   ....[76]....
        /*0a74*/ 	.word	0xffffffff


	//   ....[77]....
        /*0a78*/ 	.word	0xffffffff


	//   ....[78]....
        /*0a7c*/ 	.word	0xffffffff


	//   ....[79]....
        /*0a80*/ 	.word	0xffffffff


	//   ....[80]....
        /*0a84*/ 	.word	0xffffffff


	//   ....[81]....
        /*0a88*/ 	.word	0xffffffff


	//   ....[82]....
        /*0a8c*/ 	.word	0xffffffff


	//   ....[83]....
        /*0a90*/ 	.word	0xffffffff


	//   ....[84]....
        /*0a94*/ 	.word	0xffffffff


	//   ....[85]....
        /*0a98*/ 	.word	0xffffffff


	//   ....[86]....
        /*0a9c*/ 	.word	0xffffffff


	//   ....[87]....
        /*0aa0*/ 	.word	0xffffffff


	//   ....[88]....
        /*0aa4*/ 	.word	0xffffffff


	//   ....[89]....
        /*0aa8*/ 	.word	0xffffffff


	//   ....[90]....
        /*0aac*/ 	.word	0xffffffff


	//   ....[91]....
        /*0ab0*/ 	.word	0xffffffff


	//   ....[92]....
        /*0ab4*/ 	.word	0xffffffff


	//   ....[93]....
        /*0ab8*/ 	.word	0xffffffff


	//   ....[94]....
        /*0abc*/ 	.word	0xffffffff


	//   ....[95]....
        /*0ac0*/ 	.word	0xffffffff


	//   ....[96]....
        /*0ac4*/ 	.word	0xffffffff


	//   ....[97]....
        /*0ac8*/ 	.word	0xffffffff


	//   ....[98]....
        /*0acc*/ 	.word	0xffffffff


	//   ....[99]....
        /*0ad0*/ 	.word	0xffffffff


	//   ....[100]....
        /*0ad4*/ 	.word	0xffffffff


	//   ....[101]....
        /*0ad8*/ 	.word	0xffffffff


	//   ....[102]....
        /*0adc*/ 	.word	0xffffffff


	//   ....[103]....
        /*0ae0*/ 	.word	0xffffffff


	//   ....[104]....
        /*0ae4*/ 	.word	0xffffffff


	//   ....[105]....
        /*0ae8*/ 	.word	0xffffffff


	//   ....[106]....
        /*0aec*/ 	.word	0x0500000f


	//   ....[107]....
        /*0af0*/ 	.word	0x0500000f


	//   ....[108]....
        /*0af4*/ 	.word	0x0500000f


	//   ....[109]....
        /*0af8*/ 	.word	0x0500000f


	//   ....[110]....
        /*0afc*/ 	.word	0x0500000f


	//   ....[111]....
        /*0b00*/ 	.word	0x0500000f


	//   ....[112]....
        /*0b04*/ 	.word	0x0500000f


	//   ....[113]....
        /*0b08*/ 	.word	0x0500000f


	//   ....[114]....
        /*0b0c*/ 	.word	0x0500000f


	//   ....[115]....
        /*0b10*/ 	.word	0x0500000f


	//   ....[116]....
        /*0b14*/ 	.word	0x0500000f


	//   ....[117]....
        /*0b18*/ 	.word	0x0500000f


	//   ....[118]....
        /*0b1c*/ 	.word	0x0500000f


	//   ....[119]....
        /*0b20*/ 	.word	0x0500000f


	//   ....[120]....
        /*0b24*/ 	.word	0x0500000f


	//   ....[121]....
        /*0b28*/ 	.word	0x0500000f


	//   ....[122]....
        /*0b2c*/ 	.word	0x0500000f


	//   ....[123]....
        /*0b30*/ 	.word	0x0500000f


	//   ....[124]....
        /*0b34*/ 	.word	0x0500000f


	//   ....[125]....
        /*0b38*/ 	.word	0x0500000f


	//   ....[126]....
        /*0b3c*/ 	.word	0x0500000f


	//   ....[127]....
        /*0b40*/ 	.word	0x0500000f


	//   ....[128]....
        /*0b44*/ 	.word	0x0500000f


	//   ....[129]....
        /*0b48*/ 	.word	0x0500000f


	//   ....[130]....
        /*0b4c*/ 	.word	0x0500000f


	//   ....[131]....
        /*0b50*/ 	.word	0x0500000f


	//   ....[132]....
        /*0b54*/ 	.word	0x0500000f


	//   ....[133]....
        /*0b58*/ 	.word	0x0500000f


	//   ....[134]....
        /*0b5c*/ 	.word	0x0500000f


	//   ....[135]....
        /*0b60*/ 	.word	0x0500000f


	//   ....[136]....
        /*0b64*/ 	.word	0x0500000f


	//   ....[137]....
        /*0b68*/ 	.word	0x0500000f


	//   ....[138]....
        /*0b6c*/ 	.word	0x0500000f


	//   ....[139]....
        /*0b70*/ 	.word	0x0500000f


	//   ....[140]....
        /*0b74*/ 	.word	0x0500000f


	//   ....[141]....
        /*0b78*/ 	.word	0x0500000f


	//   ....[142]....
        /*0b7c*/ 	.word	0x0500000f


	//   ....[143]....
        /*0b80*/ 	.word	0x0500000f


	//   ....[144]....
        /*0b84*/ 	.word	0x0500000f


	//   ....[145]....
        /*0b88*/ 	.word	0x0500000f


	//   ....[146]....
        /*0b8c*/ 	.word	0x0500000f


	//   ....[147]....
        /*0b90*/ 	.word	0x0500000f


	//   ....[148]....
        /*0b94*/ 	.word	0x0500000f


	//   ....[149]....
        /*0b98*/ 	.word	0x0500000f


	//   ....[150]....
        /*0b9c*/ 	.word	0x0500000f


	//   ....[151]....
        /*0ba0*/ 	.word	0x0500000f


	//   ....[152]....
        /*0ba4*/ 	.word	0x0500000f


	//   ....[153]....
        /*0ba8*/ 	.word	0x0500000f


	//   ....[154]....
        /*0bac*/ 	.word	0x0500000f


	//   ....[155]....
        /*0bb0*/ 	.word	0x0500000f


	//   ....[156]....
        /*0bb4*/ 	.word	0x0500000f


	//   ....[157]....
        /*0bb8*/ 	.word	0x0500000f


	//   ....[158]....
        /*0bbc*/ 	.word	0x0500000f


	//   ....[159]....
        /*0bc0*/ 	.word	0x0500000f


	//   ....[160]....
        /*0bc4*/ 	.word	0x0500000f


	//   ....[161]....
        /*0bc8*/ 	.word	0x0500000f


	//   ....[162]....
        /*0bcc*/ 	.word	0x0500000f


	//   ....[163]....
        /*0bd0*/ 	.word	0x0500000f


	//   ....[164]....
        /*0bd4*/ 	.word	0x0500000f


	//   ....[165]....
        /*0bd8*/ 	.word	0x0500000f


	//   ....[166]....
        /*0bdc*/ 	.word	0x0500000f


	//   ....[167]....
        /*0be0*/ 	.word	0x0500000f


	//   ....[168]....
        /*0be4*/ 	.word	0x0500000f


	//   ....[169]....
        /*0be8*/ 	.word	0x0500000f


	//   ....[170]....
        /*0bec*/ 	.word	0x0500000f


	//   ....[171]....
        /*0bf0*/ 	.word	0x0500000f


	//----- nvinfo : EIATTR_COOP_GROUP_INSTR_OFFSETS
	.align		4
.L_925:
        /*0bf4*/ 	.byte	0x04, 0x28
        /*0bf6*/ 	.short	(.L_927 - .L_926)


	//   ....[0]....
.L_926:
        /*0bf8*/ 	.word	0x00000070


	//   ....[1]....
        /*0bfc*/ 	.word	0x000001a0


	//   ....[2]....
        /*0c00*/ 	.word	0x000001f0


	//   ....[3]....
        /*0c04*/ 	.word	0x00000420


	//   ....[4]....
        /*0c08*/ 	.word	0x00000580


	//   ....[5]....
        /*0c0c*/ 	.word	0x000006a0


	//   ....[6]....
        /*0c10*/ 	.word	0x00000800


	//   ....[7]....
        /*0c14*/ 	.word	0x0000cac0


	//   ....[8]....
        /*0c18*/ 	.word	0x0000d0d0


	//   ....[9]....
        /*0c1c*/ 	.word	0x0000d0e0


	//   ....[10]....
        /*0c20*/ 	.word	0x0000d0f0


	//   ....[11]....
        /*0c24*/ 	.word	0x0000d100


	//   ....[12]....
        /*0c28*/ 	.word	0x0000eb80


	//   ....[13]....
        /*0c2c*/ 	.word	0x0000eb90


	//   ....[14]....
        /*0c30*/ 	.word	0x0000eba0


	//   ....[15]....
        /*0c34*/ 	.word	0x0000ebb0


	//   ....[16]....
        /*0c38*/ 	.word	0x000148a0


	//   ....[17]....
        /*0c3c*/ 	.word	0x00014a60


	//   ....[18]....
        /*0c40*/ 	.word	0x00014cf0


	//   ....[19]....
        /*0c44*/ 	.word	0x00014d40


	//   ....[20]....
        /*0c48*/ 	.word	0x0001a290


	//   ....[21]....
        /*0c4c*/ 	.word	0x0001a2b0


	//   ....[22]....
        /*0c50*/ 	.word	0x0001ac60


	//   ....[23]....
        /*0c54*/ 	.word	0x0001ace0


	//   ....[24]....
        /*0c58*/ 	.word	0x0001c7f0


	//   ....[25]....
        /*0c5c*/ 	.word	0x0001c820


	//   ....[26]....
        /*0c60*/ 	.word	0x0001c8f0


	//   ....[27]....
        /*0c64*/ 	.word	0x0001c910


	//   ....[28]....
        /*0c68*/ 	.word	0x0001da50


	//   ....[29]....
        /*0c6c*/ 	.word	0x0001da70


	//   ....[30]....
        /*0c70*/ 	.word	0x0001da80


	//   ....[31]....
        /*0c74*/ 	.word	0x0001da90


	//   ....[32]....
        /*0c78*/ 	.word	0x0001e1d0


	//   ....[33]....
        /*0c7c*/ 	.word	0x0001e1e0


	//   ....[34]....
        /*0c80*/ 	.word	0x0001e2f0


	//   ....[35]....
        /*0c84*/ 	.word	0x0001e300


	//   ....[36]....
        /*0c88*/ 	.word	0x0001e420


	//   ....[37]....
        /*0c8c*/ 	.word	0x0001e430


	//   ....[38]....
        /*0c90*/ 	.word	0x0001e550


	//   ....[39]....
        /*0c94*/ 	.word	0x0001e560


	//   ....[40]....
        /*0c98*/ 	.word	0x0001eb20


	//   ....[41]....
        /*0c9c*/ 	.word	0x0001eb30


	//   ....[42]....
        /*0ca0*/ 	.word	0x0001efc0


	//   ....[43]....
        /*0ca4*/ 	.word	0x0001efd0


	//   ....[44]....
        /*0ca8*/ 	.word	0x0001fd50


	//   ....[45]....
        /*0cac*/ 	.word	0x0001fd60


	//   ....[46]....
        /*0cb0*/ 	.word	0x0001fe80


	//   ....[47]....
        /*0cb4*/ 	.word	0x0001fe90


	//   ....[48]....
        /*0cb8*/ 	.word	0x0001ffb0


	//   ....[49]....
        /*0cbc*/ 	.word	0x0001ffc0


	//   ....[50]....
        /*0cc0*/ 	.word	0x000200e0


	//   ....[51]....
        /*0cc4*/ 	.word	0x000200f0


	//   ....[52]....
        /*0cc8*/ 	.word	0x00020270


	//   ....[53]....
        /*0ccc*/ 	.word	0x000204b0


	//   ....[54]....
        /*0cd0*/ 	.word	0x000204e0


	//   ....[55]....
        /*0cd4*/ 	.word	0x00020510


	//   ....[56]....
        /*0cd8*/ 	.word	0x00020540


	//   ....[57]....
        /*0cdc*/ 	.word	0x00020570


	//   ....[58]....
        /*0ce0*/ 	.word	0x000205a0


	//   ....[59]....
        /*0ce4*/ 	.word	0x00020750


	//   ....[60]....
        /*0ce8*/ 	.word	0x00020780


	//   ....[61]....
        /*0cec*/ 	.word	0x000207b0


	//   ....[62]....
        /*0cf0*/ 	.word	0x000207e0


	//   ....[63]....
        /*0cf4*/ 	.word	0x00020810


	//   ....[64]....
        /*0cf8*/ 	.word	0x00020840


	//   ....[65]....
        /*0cfc*/ 	.word	0x000208d0


	//   ....[66]....
        /*0d00*/ 	.word	0x00020900


	//   ....[67]....
        /*0d04*/ 	.word	0x00020910


	//   ....[68]....
        /*0d08*/ 	.word	0x000209c0


	//   ....[69]....
        /*0d0c*/ 	.word	0x00021b80


	//   ....[70]....
        /*0d10*/ 	.word	0x00023530


	//   ....[71]....
        /*0d14*/ 	.word	0x000240b0


	//   ....[72]....
        /*0d18*/ 	.word	0x00024100


	//   ....[73]....
        /*0d1c*/ 	.word	0x000241b0


	//   ....[74]....
        /*0d20*/ 	.word	0x000241c0


	//   ....[75]....
        /*0d24*/ 	.word	0x00024250


	//   ....[76]....
        /*0d28*/ 	.word	0x00024260


	//   ....[77]....
        /*0d2c*/ 	.word	0x000242f0


	//   ....[78]....
        /*0d30*/ 	.word	0x00024300


	//   ....[79]....
        /*0d34*/ 	.word	0x00024390


	//   ....[80]....
        /*0d38*/ 	.word	0x000243a0


	//   ....[81]....
        /*0d3c*/ 	.word	0x00024430


	//   ....[82]....
        /*0d40*/ 	.word	0x00024440


	//   ....[83]....
        /*0d44*/ 	.word	0x000244d0


	//   ....[84]....
        /*0d48*/ 	.word	0x000244e0


	//   ....[85]....
        /*0d4c*/ 	.word	0x00024530


	//   ....[86]....
        /*0d50*/ 	.word	0x00024560


	//   ....[87]....
        /*0d54*/ 	.word	0x00026ec0


	//   ....[88]....
        /*0d58*/ 	.word	0x00026f30


	//   ....[89]....
        /*0d5c*/ 	.word	0x00026f60


	//   ....[90]....
        /*0d60*/ 	.word	0x00026f70


	//   ....[91]....
        /*0d64*/ 	.word	0x00026fa0


	//   ....[92]....
        /*0d68*/ 	.word	0x00026fd0


	//   ....[93]....
        /*0d6c*/ 	.word	0x00027000


	//   ....[94]....
        /*0d70*/ 	.word	0x00027030


	//   ....[95]....
        /*0d74*/ 	.word	0x00027210


	//   ....[96]....
        /*0d78*/ 	.word	0x00027240


	//   ....[97]....
        /*0d7c*/ 	.word	0x00027270


	//   ....[98]....
        /*0d80*/ 	.word	0x000272a0


	//   ....[99]....
        /*0d84*/ 	.word	0x000272d0


	//   ....[100]....
        /*0d88*/ 	.word	0x00027300


	//   ....[101]....
        /*0d8c*/ 	.word	0x000273c0


	//   ....[102]....
        /*0d90*/ 	.word	0x000273e0


	//   ....[103]....
        /*0d94*/ 	.word	0x000273f0


	//   ....[104]....
        /*0d98*/ 	.word	0x00027450


	//   ....[105]....
        /*0d9c*/ 	.word	0x00027b60


	//   ....[106]....
        /*0da0*/ 	.word	0x00027fd0


	//   ....[107]....
        /*0da4*/ 	.word	0x00028080


	//   ....[108]....
        /*0da8*/ 	.word	0x00028110


	//   ....[109]....
        /*0dac*/ 	.word	0x00028160


	//   ....[110]....
        /*0db0*/ 	.word	0x000281b0


	//   ....[111]....
        /*0db4*/ 	.word	0x00028290


	//   ....[112]....
        /*0db8*/ 	.word	0x00028320


	//   ....[113]....
        /*0dbc*/ 	.word	0x00028370


	//   ....[114]....
        /*0dc0*/ 	.word	0x000283c0


	//   ....[115]....
        /*0dc4*/ 	.word	0x000285d0


	//   ....[116]....
        /*0dc8*/ 	.word	0x00028620


	//   ....[117]....
        /*0dcc*/ 	.word	0x000286b0


	//   ....[118]....
        /*0dd0*/ 	.word	0x00028740


	//   ....[119]....
        /*0dd4*/ 	.word	0x000287d0


	//   ....[120]....
        /*0dd8*/ 	.word	0x00028860


	//   ....[121]....
        /*0ddc*/ 	.word	0x000288f0


	//   ....[122]....
        /*0de0*/ 	.word	0x00028980


	//   ....[123]....
        /*0de4*/ 	.word	0x00028a00


	//   ....[124]....
        /*0de8*/ 	.word	0x00028a50


	//   ....[125]....
        /*0dec*/ 	.word	0x00028ae0


	//   ....[126]....
        /*0df0*/ 	.word	0x00028b70


	//   ....[127]....
        /*0df4*/ 	.word	0x00028bf0


	//   ....[128]....
        /*0df8*/ 	.word	0x00028c40


	//   ....[129]....
        /*0dfc*/ 	.word	0x00028cd0


	//   ....[130]....
        /*0e00*/ 	.word	0x00028d60


	//   ....[131]....
        /*0e04*/ 	.word	0x00028df0


	//   ....[132]....
        /*0e08*/ 	.word	0x00028e80


	//   ....[133]....
        /*0e0c*/ 	.word	0x00028f10


	//   ....[134]....
        /*0e10*/ 	.word	0x00028fa0


	//   ....[135]....
        /*0e14*/ 	.word	0x00029060


	//   ....[136]....
        /*0e18*/ 	.word	0x00029350


	//   ....[137]....
        /*0e1c*/ 	.word	0x00029530


	//   ....[138]....
        /*0e20*/ 	.word	0x00029580


	//   ....[139]....
        /*0e24*/ 	.word	0x000296a0


	//   ....[140]....
        /*0e28*/ 	.word	0x000296f0


	//   ....[141]....
        /*0e2c*/ 	.word	0x00029810


	//   ....[142]....
        /*0e30*/ 	.word	0x00029860


	//   ....[143]....
        /*0e34*/ 	.word	0x00029980


	//   ....[144]....
        /*0e38*/ 	.word	0x000299d0


	//   ....[145]....
        /*0e3c*/ 	.word	0x00029af0


	//   ....[146]....
        /*0e40*/ 	.word	0x00029b40


	//   ....[147]....
        /*0e44*/ 	.word	0x00029c60


	//   ....[148]....
        /*0e48*/ 	.word	0x00029cb0


	//   ....[149]....
        /*0e4c*/ 	.word	0x00029dd0


	//   ....[150]....
        /*0e50*/ 	.word	0x00029e20


	//   ....[151]....
        /*0e54*/ 	.word	0x00029f20


	//   ....[152]....
        /*0e58*/ 	.word	0x00029f70


	//   ....[153]....
        /*0e5c*/ 	.word	0x0002a2a0


	//   ....[154]....
        /*0e60*/ 	.word	0x0002a350


	//   ....[155]....
        /*0e64*/ 	.word	0x0002a4d0


	//   ....[156]....
        /*0e68*/ 	.word	0x0002a560


	//   ....[157]....
        /*0e6c*/ 	.word	0x0002a5e0


	//   ....[158]....
        /*0e70*/ 	.word	0x0002a660


	//   ....[159]....
        /*0e74*/ 	.word	0x0002a6e0


	//   ....[160]....
        /*0e78*/ 	.word	0x0002a770


	//   ....[161]....
        /*0e7c*/ 	.word	0x0002a810


	//   ....[162]....
        /*0e80*/ 	.word	0x0002a8e0


	//   ....[163]....
        /*0e84*/ 	.word	0x0002a960


	//   ....[164]....
        /*0e88*/ 	.word	0x0002a9e0


	//   ....[165]....
        /*0e8c*/ 	.word	0x0002aa60


	//   ....[166]....
        /*0e90*/ 	.word	0x0002aaf0


	//   ....[167]....
        /*0e94*/ 	.word	0x0002ab70


	//   ....[168]....
        /*0e98*/ 	.word	0x0002ac10


	//   ....[169]....
        /*0e9c*/ 	.word	0x0002ac60


	//   ....[170]....
        /*0ea0*/ 	.word	0x0002acf0


	//   ....[171]....
        /*0ea4*/ 	.word	0x0002ae20


	//----- nvinfo : EIATTR_REG_RECONFIG
	.align		4
.L_927:
        /*0ea8*/ 	.byte	0x01, 0x54
	.zero		2


	//----- nvinfo : EIATTR_SYSCALL_OFFSETS
	.align		4
        /*0eac*/ 	.byte	0x04, 0x46
        /*0eae*/ 	.short	(.L_929 - .L_928)


	//   ....[0]....
.L_928:
        /*0eb0*/ 	.word	0x00001e50


	//   ....[1]....
        /*0eb4*/ 	.word	0x00001fa0


	//   ....[2]....
        /*0eb8*/ 	.word	0x0000cc90


	//   ....[3]....
        /*0ebc*/ 	.word	0x0000d020


	//   ....[4]....
        /*0ec0*/ 	.word	0x00023140


	//   ....[5]....
        /*0ec4*/ 	.word	0x00023290


	//   ....[6]....
        /*0ec8*/ 	.word	0x00023380


	//   ....[7]....
        /*0ecc*/ 	.word	0x00023ca0


	//----- nvinfo : EIATTR_MBARRIER_INSTR_OFFSETS
	.align		4
.L_929:
        /*0ed0*/ 	.byte	0x04, 0x39
        /*0ed2*/ 	.short	(.L_931 - .L_930)


	//   ....[0]....
.L_930:
        /*0ed4*/ 	.word	0x000002d0
        /*0ed8*/ 	.word	0x000000ff
        /*0edc*/ 	.word	0x00034800
        /*0ee0*/ 	.short	0x0100
        /*0ee2*/ 	.byte	0x08
	.zero		1


	//   ....[1]....
        /*0ee4*/ 	.word	0x000002e0
        /*0ee8*/ 	.word	0x000000ff
        /*0eec*/ 	.word	0x00034820
        /*0ef0*/ 	.short	0x0100
        /*0ef2*/ 	.byte	0x08
	.zero		1


	//   ....[2]....
        /*0ef4*/ 	.word	0x000003d0
        /*0ef8*/ 	.word	0x000000ff
        /*0efc*/ 	.word	0x00034830
        /*0f00*/ 	.short	0x0100
        /*0f02*/ 	.byte	0x08
	.zero		1


	//   ....[3]....
        /*0f04*/ 	.word	0x000003e0
        /*0f08*/ 	.word	0x000000ff
        /*0f0c*/ 	.word	0x00034840
        /*0f10*/ 	.short	0x0100
        /*0f12*/ 	.byte	0x08
	.zero		1


	//   ....[4]....
        /*0f14*/ 	.word	0x000003f0
        /*0f18*/ 	.word	0x000000ff
        /*0f1c*/ 	.word	0x00034838
        /*0f20*/ 	.short	0x0100
        /*0f22*/ 	.byte	0x08
	.zero		1


	//   ....[5]....
        /*0f24*/ 	.word	0x00000400
        /*0f28*/ 	.word	0x000000ff
        /*0f2c*/ 	.word	0x00034848
        /*0f30*/ 	.short	0x0100
        /*0f32*/ 	.byte	0x08
	.zero		1


	//   ....[6]....
        /*0f34*/ 	.word	0x00000530
        /*0f38*/ 	.word	0x000000ff
        /*0f3c*/ 	.word	0x00034850
        /*0f40*/ 	.short	0x0100
        /*0f42*/ 	.byte	0x08
	.zero		1


	//   ....[7]....
        /*0f44*/ 	.word	0x00000540
        /*0f48*/ 	.word	0x000000ff
        /*0f4c*/ 	.word	0x00034860
        /*0f50*/ 	.short	0x0100
        /*0f52*/ 	.byte	0x08
	.zero		1


	//   ....[8]....
        /*0f54*/ 	.word	0x00000550
        /*0f58*/ 	.word	0x000000ff
        /*0f5c*/ 	.word	0x00034858
        /*0f60*/ 	.short	0x0100
        /*0f62*/ 	.byte	0x08
	.zero		1


	//   ....[9]....
        /*0f64*/ 	.word	0x00000560
        /*0f68*/ 	.word	0x000000ff
        /*0f6c*/ 	.word	0x00034868
        /*0f70*/ 	.short	0x0100
        /*0f72*/ 	.byte	0x08
	.zero		1


	//   ....[10]....
        /*0f74*/ 	.word	0x00000650
        /*0f78*/ 	.word	0x000000ff
        /*0f7c*/ 	.word	0x00034870
        /*0f80*/ 	.short	0x0100
        /*0f82*/ 	.byte	0x06
	.zero		1


	//   ....[11]....
        /*0f84*/ 	.word	0x00000660
        /*0f88*/ 	.word	0x000000ff
        /*0f8c*/ 	.word	0x00034880
        /*0f90*/ 	.short	0x0100
        /*0f92*/ 	.byte	0x06
	.zero		1


	//   ....[12]....
        /*0f94*/ 	.word	0x00000670
        /*0f98*/ 	.word	0x000000ff
        /*0f9c*/ 	.word	0x00034878
        /*0fa0*/ 	.short	0x0100
        /*0fa2*/ 	.byte	0x06
	.zero		1


	//   ....[13]....
        /*0fa4*/ 	.word	0x00000680
        /*0fa8*/ 	.word	0x000000ff
        /*0fac*/ 	.word	0x00034888
        /*0fb0*/ 	.short	0x0100
        /*0fb2*/ 	.byte	0x06
	.zero		1


	//   ....[14]....
        /*0fb4*/ 	.word	0x000007b0
        /*0fb8*/ 	.word	0x000000ff
        /*0fbc*/ 	.word	0x00034890
        /*0fc0*/ 	.short	0x0100
        /*0fc2*/ 	.byte	0x08
	.zero		1


	//   ....[15]....
        /*0fc4*/ 	.word	0x000007c0
        /*0fc8*/ 	.word	0x000000ff
        /*0fcc*/ 	.word	0x000348a0
        /*0fd0*/ 	.short	0x0100
        /*0fd2*/ 	.byte	0x08
	.zero		1


	//   ....[16]....
        /*0fd4*/ 	.word	0x000007d0
        /*0fd8*/ 	.word	0x000000ff
        /*0fdc*/ 	.word	0x00034898
        /*0fe0*/ 	.short	0x0100
        /*0fe2*/ 	.byte	0x08
	.zero		1


	//   ....[17]....
        /*0fe4*/ 	.word	0x000007e0
        /*0fe8*/ 	.word	0x000000ff
        /*0fec*/ 	.word	0x000348a8
        /*0ff0*/ 	.short	0x0100
        /*0ff2*/ 	.byte	0x08
	.zero		1


	//   ....[18]....
        /*0ff4*/ 	.word	0x00000910
        /*0ff8*/ 	.word	0x000000ff
        /*0ffc*/ 	.word	0x000348b0
        /*1000*/ 	.short	0x0100
        /*1002*/ 	.byte	0x08
	.zero		1


	//   ....[19]....
        /*1004*/ 	.word	0x00000920
        /*1008*/ 	.word	0x000000ff
        /*100c*/ 	.word	0x000348c0
        /*1010*/ 	.short	0x0100
        /*1012*/ 	.byte	0x08
	.zero		1


	//   ....[20]....
        /*1014*/ 	.word	0x00000930
        /*1018*/ 	.word	0x000000ff
        /*101c*/ 	.word	0x000348b8
        /*1020*/ 	.short	0x0100
        /*1022*/ 	.byte	0x08
	.zero		1


	//   ....[21]....
        /*1024*/ 	.word	0x00000940
        /*1028*/ 	.word	0x000000ff
        /*102c*/ 	.word	0x000348c8
        /*1030*/ 	.short	0x0100
        /*1032*/ 	.byte	0x08
	.zero		1


	//   ....[22]....
        /*1034*/ 	.word	0x00004180
        /*1038*/ 	.word	0x00000003
        /*103c*/ 	.word	0x00034890
        /*1040*/ 	.short	0x010a
        /*1042*/ 	.byte	0x3f
	.zero		1


	//   ....[23]....
        /*1044*/ 	.word	0x00007be0
        /*1048*/ 	.word	0x00000003
        /*104c*/ 	.word	0x00034890
        /*1050*/ 	.short	0x010a
        /*1052*/ 	.byte	0x3f
	.zero		1


	//   ....[24]....
        /*1054*/ 	.word	0x0000b180
        /*1058*/ 	.word	0x00000003
        /*105c*/ 	.word	0x00034890
        /*1060*/ 	.short	0x010a
        /*1062*/ 	.byte	0x3f
	.zero		1


	//   ....[25]....
        /*1064*/ 	.word	0x0000bb00
        /*1068*/ 	.word	0x0000002c
        /*106c*/ 	.word	0x00000000
        /*1070*/ 	.short	0x0101
        /*1072*/ 	.byte	0x3f
	.zero		1


	//   ....[26]....
        /*1074*/ 	.word	0x0000bb40
        /*1078*/ 	.word	0x00000003
        /*107c*/ 	.word	0x000348b0
        /*1080*/ 	.short	0x010a
        /*1082*/ 	.byte	0x3f
	.zero		1


	//   ....[27]....
        /*1084*/ 	.word	0x0000c4a0
        /*1088*/ 	.word	0x00000003
        /*108c*/ 	.word	0x00000000
        /*1090*/ 	.short	0x0101
        /*1092*/ 	.byte	0x3f
	.zero		1


	//   ....[28]....
        /*1094*/ 	.word	0x0000cd20
        /*1098*/ 	.word	0x00000002
        /*109c*/ 	.word	0x00034800
        /*10a0*/ 	.short	0x010a
        /*10a2*/ 	.byte	0x3f
	.zero		1


	//   ....[29]....
        /*10a4*/ 	.word	0x0000cd70
        /*10a8*/ 	.word	0x00000002
        /*10ac*/ 	.word	0x00034800
        /*10b0*/ 	.short	0x010a
        /*10b2*/ 	.byte	0x3f
	.zero		1


	//   ....[30]....
        /*10b4*/ 	.word	0x0000d3a0
        /*10b8*/ 	.word	0x00000002
        /*10bc*/ 	.word	0x00034800
        /*10c0*/ 	.short	0x010a
        /*10c2*/ 	.byte	0x3f
	.zero		1


	//   ....[31]....
        /*10c4*/ 	.word	0x0000ee10
        /*10c8*/ 	.word	0x00000002
        /*10cc*/ 	.word	0x00034800
        /*10d0*/ 	.short	0x010a
        /*10d2*/ 	.byte	0x3f
	.zero		1


	//   ....[32]....
        /*10d4*/ 	.word	0x00010ae0
        /*10d8*/ 	.word	0x00000000
        /*10dc*/ 	.word	0x00034830
        /*10e0*/ 	.short	0x010a
        /*10e2*/ 	.byte	0x3f
	.zero		1


	//   ....[33]....
        /*10e4*/ 	.word	0x00010b60
        /*10e8*/ 	.word	0x00000000
        /*10ec*/ 	.word	0x00034830
        /*10f0*/ 	.short	0x010a
        /*10f2*/ 	.byte	0x3f
	.zero		1


	//   ....[34]....
        /*10f4*/ 	.word	0x00015530
        /*10f8*/ 	.word	0x00000005
        /*10fc*/ 	.word	0x00000000
        /*1100*/ 	.short	0x0101
        /*1102*/ 	.byte	0x3f
	.zero		1


	//   ....[35]....
        /*1104*/ 	.word	0x00016830
        /*1108*/ 	.word	0x00000008
        /*110c*/ 	.word	0x00034830
        /*1110*/ 	.short	0x010a
        /*1112*/ 	.byte	0x3f
	.zero		1


	//   ....[36]....
        /*1114*/ 	.word	0x00016880
        /*1118*/ 	.word	0x00000008
        /*111c*/ 	.word	0x00034830
        /*1120*/ 	.short	0x010a
        /*1122*/ 	.byte	0x3f
	.zero		1


	//   ....[37]....
        /*1124*/ 	.word	0x00019d70
        /*1128*/ 	.word	0x00000008
        /*112c*/ 	.word	0x00034850
        /*1130*/ 	.short	0x010a
        /*1132*/ 	.byte	0x3f
	.zero		1


	//   ....[38]....
        /*1134*/ 	.word	0x00019db0
        /*1138*/ 	.word	0x00000008
        /*113c*/ 	.word	0x00034850
        /*1140*/ 	.short	0x010a
        /*1142*/ 	.byte	0x3f
	.zero		1


	//   ....[39]....
        /*1144*/ 	.word	0x0001b3e0
        /*1148*/ 	.word	0x00000082
        /*114c*/ 	.word	0x00000000
        /*1150*/ 	.short	0x0101
        /*1152*/ 	.byte	0x3f
	.zero		1


	//   ....[40]....
        /*1154*/ 	.word	0x0001b420
        /*1158*/ 	.word	0x00000007
        /*115c*/ 	.word	0x00000000
        /*1160*/ 	.short	0x0101
        /*1162*/ 	.byte	0x3f
	.zero		1


	//   ....[41]....
        /*1164*/ 	.word	0x0001c270
        /*1168*/ 	.word	0x0000000c
        /*116c*/ 	.word	0x00034850
        /*1170*/ 	.short	0x010a
        /*1172*/ 	.byte	0x3f
	.zero		1


	//   ....[42]....
        /*1174*/ 	.word	0x0001c2f0
        /*1178*/ 	.word	0x0000000c
        /*117c*/ 	.word	0x00034850
        /*1180*/ 	.short	0x010a
        /*1182*/ 	.byte	0x3f
	.zero		1


	//   ....[43]....
        /*1184*/ 	.word	0x0001ca20
        /*1188*/ 	.word	0x0000000c
        /*118c*/ 	.word	0x00000000
        /*1190*/ 	.short	0x0101
        /*1192*/ 	.byte	0x3f
	.zero		1


	//   ....[44]....
        /*1194*/ 	.word	0x0001e100
        /*1198*/ 	.word	0x00000000
        /*119c*/ 	.word	0x00000000
        /*11a0*/ 	.short	0x0101
        /*11a2*/ 	.byte	0x3f
	.zero		1


	//   ....[45]....
        /*11a4*/ 	.word	0x0001e8f0
        /*11a8*/ 	.word	0x00000008
        /*11ac*/ 	.word	0x00000000
        /*11b0*/ 	.short	0x0101
        /*11b2*/ 	.byte	0x3f
	.zero		1


	//   ....[46]....
        /*11b4*/ 	.word	0x00021c60
        /*11b8*/ 	.word	0x00000012
        /*11bc*/ 	.word	0x00034820
        /*11c0*/ 	.short	0x010a
        /*11c2*/ 	.byte	0x3f
	.zero		1


	//   ....[47]....
        /*11c4*/ 	.word	0x00021d30
        /*11c8*/ 	.word	0x00000005
        /*11cc*/ 	.word	0x000348a0
        /*11d0*/ 	.short	0x010a
        /*11d2*/ 	.byte	0x3f
	.zero		1


	//   ....[48]....
        /*11d4*/ 	.word	0x00022060
        /*11d8*/ 	.word	0x00000005
        /*11dc*/ 	.word	0x000348c0
        /*11e0*/ 	.short	0x010a
        /*11e2*/ 	.byte	0x3f
	.zero		1


	//   ....[49]....
        /*11e4*/ 	.word	0x000224c0
        /*11e8*/ 	.word	0x00000006
        /*11ec*/ 	.word	0x000348a0
        /*11f0*/ 	.short	0x010a
        /*11f2*/ 	.byte	0x3f
	.zero		1


	//   ....[50]....
        /*11f4*/ 	.word	0x00022810
        /*11f8*/ 	.word	0x00000006
        /*11fc*/ 	.word	0x000348c0
        /*1200*/ 	.short	0x010a
        /*1202*/ 	.byte	0x3f
	.zero		1


	//   ....[51]....
        /*1204*/ 	.word	0x000237b0
        /*1208*/ 	.word	0x00000000
        /*120c*/ 	.word	0x00034840
        /*1210*/ 	.short	0x010a
        /*1212*/ 	.byte	0x3f
	.zero		1


	//   ....[52]....
        /*1214*/ 	.word	0x00024640
        /*1218*/ 	.word	0x00000012
        /*121c*/ 	.word	0x00034800
        /*1220*/ 	.short	0x0107
        /*1222*/ 	.byte	0x3f
	.zero		1


	//   ....[53]....
        /*1224*/ 	.word	0x00024740
        /*1228*/ 	.word	0x00000012
        /*122c*/ 	.word	0x00034800
        /*1230*/ 	.short	0x0101
        /*1232*/ 	.byte	0x3f
	.zero		1


	//   ....[54]....
        /*1234*/ 	.word	0x00024760
        /*1238*/ 	.word	0x00000012
        /*123c*/ 	.word	0x00034820
        /*1240*/ 	.short	0x010a
        /*1242*/ 	.byte	0x3f
	.zero		1


	//   ....[55]....
        /*1244*/ 	.word	0x00024b30
        /*1248*/ 	.word	0x00000003
        /*124c*/ 	.word	0x00034840
        /*1250*/ 	.short	0x010a
        /*1252*/ 	.byte	0x3f
	.zero		1


	//   ....[56]....
        /*1254*/ 	.word	0x00024ec0
        /*1258*/ 	.word	0x00000002
        /*125c*/ 	.word	0x00034860
        /*1260*/ 	.short	0x010a
        /*1262*/ 	.byte	0x3f
	.zero		1


	//   ....[57]....
        /*1264*/ 	.word	0x00025580
        /*1268*/ 	.word	0x00000003
        /*126c*/ 	.word	0x00034840
        /*1270*/ 	.short	0x010a
        /*1272*/ 	.byte	0x3f
	.zero		1


	//   ....[58]....
        /*1274*/ 	.word	0x00025910
        /*1278*/ 	.word	0x00000002
        /*127c*/ 	.word	0x00034860
        /*1280*/ 	.short	0x010a
        /*1282*/ 	.byte	0x3f
	.zero		1


	//   ....[59]....
        /*1284*/ 	.word	0x00025f30
        /*1288*/ 	.word	0x00000002
        /*128c*/ 	.word	0x00034840
        /*1290*/ 	.short	0x010a
        /*1292*/ 	.byte	0x3f
	.zero		1


	//   ....[60]....
        /*1294*/ 	.word	0x000262b0
        /*1298*/ 	.word	0x00000002
        /*129c*/ 	.word	0x00034860
        /*12a0*/ 	.short	0x010a
        /*12a2*/ 	.byte	0x3f
	.zero		1


	//   ....[61]....
        /*12a4*/ 	.word	0x00026870
        /*12a8*/ 	.word	0x00000000
        /*12ac*/ 	.word	0x00034860
        /*12b0*/ 	.short	0x010a
        /*12b2*/ 	.byte	0x3f
	.zero		1


	//   ....[62]....
        /*12b4*/ 	.word	0x00027ae0
        /*12b8*/ 	.word	0x00000000
        /*12bc*/ 	.word	0x00034820
        /*12c0*/ 	.short	0x010a
        /*12c2*/ 	.byte	0x3f
	.zero		1


	//   ....[63]....
        /*12c4*/ 	.word	0x00027cc0
        /*12c8*/ 	.word	0x00000006
        /*12cc*/ 	.word	0x00000000
        /*12d0*/ 	.short	0x010a
        /*12d2*/ 	.byte	0x3f
	.zero		1


	//   ....[64]....
        /*12d4*/ 	.word	0x00027cf0
        /*12d8*/ 	.word	0x00000007
        /*12dc*/ 	.word	0x00000000
        /*12e0*/ 	.short	0x010a
        /*12e2*/ 	.byte	0x3f
	.zero		1


	//   ....[65]....
        /*12e4*/ 	.word	0x00027d50
        /*12e8*/ 	.word	0x00000004
        /*12ec*/ 	.word	0x00000000
        /*12f0*/ 	.short	0x010a
        /*12f2*/ 	.byte	0x3f
	.zero		1


	//   ....[66]....
        /*12f4*/ 	.word	0x00027d80
        /*12f8*/ 	.word	0x00000003
        /*12fc*/ 	.word	0x00000000
        /*1300*/ 	.short	0x010a
        /*1302*/ 	.byte	0x3f
	.zero		1


	//   ....[67]....
        /*1304*/ 	.word	0x00027de0
        /*1308*/ 	.word	0x00000003
        /*130c*/ 	.word	0x00034890
        /*1310*/ 	.short	0x010a
        /*1312*/ 	.byte	0x3f
	.zero		1


	//   ....[68]....
        /*1314*/ 	.word	0x00027e30
        /*1318*/ 	.word	0x00000003
        /*131c*/ 	.word	0x00034890
        /*1320*/ 	.short	0x010a
        /*1322*/ 	.byte	0x3f
	.zero		1


	//   ....[69]....
        /*1324*/ 	.word	0x00027e80
        /*1328*/ 	.word	0x00000003
        /*132c*/ 	.word	0x00034890
        /*1330*/ 	.short	0x010a
        /*1332*/ 	.byte	0x3f
	.zero		1


	//   ....[70]....
        /*1334*/ 	.word	0x00027ed0
        /*1338*/ 	.word	0x00000003
        /*133c*/ 	.word	0x000348b0
        /*1340*/ 	.short	0x010a
        /*1342*/ 	.byte	0x3f
	.zero		1


	//   ....[71]....
        /*1344*/ 	.word	0x000281e0
        /*1348*/ 	.word	0x00000002
        /*134c*/ 	.word	0x00034800
        /*1350*/ 	.short	0x010a
        /*1352*/ 	.byte	0x3f
	.zero		1


	//   ....[72]....
        /*1354*/ 	.word	0x000283f0
        /*1358*/ 	.word	0x00000002
        /*135c*/ 	.word	0x00034800
        /*1360*/ 	.short	0x010a
        /*1362*/ 	.byte	0x3f
	.zero		1


	//   ....[73]....
        /*1364*/ 	.word	0x00028440
        /*1368*/ 	.word	0x00000000
        /*136c*/ 	.word	0x00034830
        /*1370*/ 	.short	0x010a
        /*1372*/ 	.byte	0x3f
	.zero		1


	//   ....[74]....
        /*1374*/ 	.word	0x00028490
        /*1378*/ 	.word	0x00000008
        /*137c*/ 	.word	0x00034830
        /*1380*/ 	.short	0x010a
        /*1382*/ 	.byte	0x3f
	.zero		1


	//   ....[75]....
        /*1384*/ 	.word	0x000284e0
        /*1388*/ 	.word	0x00000008
        /*138c*/ 	.word	0x00034850
        /*1390*/ 	.short	0x010a
        /*1392*/ 	.byte	0x3f
	.zero		1


	//   ....[76]....
        /*1394*/ 	.word	0x00028530
        /*1398*/ 	.word	0x0000000c
        /*139c*/ 	.word	0x00034850
        /*13a0*/ 	.short	0x010a
        /*13a2*/ 	.byte	0x3f
	.zero		1


	//   ....[77]....
        /*13a4*/ 	.word	0x00029130
        /*13a8*/ 	.word	0x00000012
        /*13ac*/ 	.word	0x00034820
        /*13b0*/ 	.short	0x010a
        /*13b2*/ 	.byte	0x3f
	.zero		1


	//   ....[78]....
        /*13b4*/ 	.word	0x00029180
        /*13b8*/ 	.word	0x00000005
        /*13bc*/ 	.word	0x000348a0
        /*13c0*/ 	.short	0x010a
        /*13c2*/ 	.byte	0x3f
	.zero		1


	//   ....[79]....
        /*13c4*/ 	.word	0x000291d0
        /*13c8*/ 	.word	0x00000005
        /*13cc*/ 	.word	0x000348c0
        /*13d0*/ 	.short	0x010a
        /*13d2*/ 	.byte	0x3f
	.zero		1


	//   ....[80]....
        /*13d4*/ 	.word	0x00029220
        /*13d8*/ 	.word	0x00000006
        /*13dc*/ 	.word	0x000348a0
        /*13e0*/ 	.short	0x010a
        /*13e2*/ 	.byte	0x3f
	.zero		1


	//   ....[81]....
        /*13e4*/ 	.word	0x00029270
        /*13e8*/ 	.word	0x00000006
        /*13ec*/ 	.word	0x000348c0
        /*13f0*/ 	.short	0x010a
        /*13f2*/ 	.byte	0x3f
	.zero		1


	//   ....[82]....
        /*13f4*/ 	.word	0x00029410
        /*13f8*/ 	.word	0x00000000
        /*13fc*/ 	.word	0x00034840
        /*1400*/ 	.short	0x010a
        /*1402*/ 	.byte	0x3f
	.zero		1


	//   ....[83]....
        /*1404*/ 	.word	0x00029fb0
        /*1408*/ 	.word	0x00000012
        /*140c*/ 	.word	0x00034820
        /*1410*/ 	.short	0x010a
        /*1412*/ 	.byte	0x3f
	.zero		1


	//   ....[84]....
        /*1414*/ 	.word	0x0002a000
        /*1418*/ 	.word	0x00000003
        /*141c*/ 	.word	0x00034840
        /*1420*/ 	.short	0x010a
        /*1422*/ 	.byte	0x3f
	.zero		1


	//   ....[85]....
        /*1424*/ 	.word	0x0002a050
        /*1428*/ 	.word	0x00000002
        /*142c*/ 	.word	0x00034860
        /*1430*/ 	.short	0x010a
        /*1432*/ 	.byte	0x3f
	.zero		1


	//   ....[86]....
        /*1434*/ 	.word	0x0002a0a0
        /*1438*/ 	.word	0x00000003
        /*143c*/ 	.word	0x00034840
        /*1440*/ 	.short	0x010a
        /*1442*/ 	.byte	0x3f
	.zero		1


	//   ....[87]....
        /*1444*/ 	.word	0x0002a0f0
        /*1448*/ 	.word	0x00000002
        /*144c*/ 	.word	0x00034860
        /*1450*/ 	.short	0x010a
        /*1452*/ 	.byte	0x3f
	.zero		1


	//   ....[88]....
        /*1454*/ 	.word	0x0002a140
        /*1458*/ 	.word	0x00000002
        /*145c*/ 	.word	0x00034840
        /*1460*/ 	.short	0x010a
        /*1462*/ 	.byte	0x3f
	.zero		1


	//   ....[89]....
        /*1464*/ 	.word	0x0002a190
        /*1468*/ 	.word	0x00000002
        /*146c*/ 	.word	0x00034860
        /*1470*/ 	.short	0x010a
        /*1472*/ 	.byte	0x3f
	.zero		1


	//   ....[90]....
        /*1474*/ 	.word	0x0002a1e0
        /*1478*/ 	.word	0x00000000
        /*147c*/ 	.word	0x00034860
        /*1480*/ 	.short	0x010a
        /*1482*/ 	.byte	0x3f
	.zero		1


	//   ....[91]....
        /*1484*/ 	.word	0x0002ad40
        /*1488*/ 	.word	0x00000000
        /*148c*/ 	.word	0x00034820
        /*1490*/ 	.short	0x010a
        /*1492*/ 	.byte	0x3f
	.zero		1


	//   ....[92]....
        /*1494*/ 	.word	0x0002aee0
        /*1498*/ 	.word	0x00000006
        /*149c*/ 	.word	0x00000000
        /*14a0*/ 	.short	0x010a
        /*14a2*/ 	.byte	0x3f
	.zero		1


	//   ....[93]....
        /*14a4*/ 	.word	0x0002af30
        /*14a8*/ 	.word	0x00000007
        /*14ac*/ 	.word	0x00000000
        /*14b0*/ 	.short	0x010a
        /*14b2*/ 	.byte	0x3f
	.zero		1


	//   ....[94]....
        /*14b4*/ 	.word	0x0002af80
        /*14b8*/ 	.word	0x00000004
        /*14bc*/ 	.word	0x00000000
        /*14c0*/ 	.short	0x010a
        /*14c2*/ 	.byte	0x3f
	.zero		1


	//----- nvinfo : EIATTR_NUM_MBARRIERS
	.align		4
.L_931:
        /*14c4*/ 	.byte	0x03, 0x38
        /*14c6*/ 	.short	0x0016


	//----- nvinfo : EIATTR_EXIT_INSTR_OFFSETS
	.align		4
        /*14c8*/ 	.byte	0x04, 0x1c
        /*14ca*/ 	.short	(.L_933 - .L_932)


	//   ....[0]....
.L_932:
        /*14cc*/ 	.word	0x00027dd0


	//----- nvinfo : EIATTR_MAX_THREADS
	.align		4
.L_933:
        /*14d0*/ 	.byte	0x04, 0x05
        /*14d2*/ 	.short	(.L_935 - .L_934)
.L_934:
        /*14d4*/ 	.word	0x00000180
        /*14d8*/ 	.word	0x00000001
        /*14dc*/ 	.word	0x00000001


	//----- nvinfo : EIATTR_CRS_STACK_SIZE
	.align		4
.L_935:
        /*14e0*/ 	.byte	0x04, 0x1e
        /*14e2*/ 	.short	(.L_937 - .L_936)
.L_936:
        /*14e4*/ 	.word	0x00000000


	//----- nvinfo : EIATTR_CBANK_PARAM_SIZE
	.align		4
.L_937:
        /*14e8*/ 	.byte	0x03, 0x19
        /*14ea*/ 	.short	0x0af0


	//----- nvinfo : EIATTR_PARAM_CBANK
	.align		4
        /*14ec*/ 	.byte	0x04, 0x0a
        /*14ee*/ 	.short	(.L_939 - .L_938)
	.align		4
.L_938:
        /*14f0*/ 	.word	index@(.nv.constant0._ZN7cutlass13device_kernelIN5flash11enable_sm90INS1_16FlashAttnFwdSm90INS1_25CollectiveMainloopFwdSm90ILi2EN4cute5tupleIJNS5_1CILi1EEES8_S8_EEENS6_IJNS7_ILi128EEENS7_ILi176EEESA_EEELi128ENS_6half_tEfNS_4arch4Sm90ELb0ELb0ELb0ELb1ELb0ELb1ELb0ELb1ELb1ELb1ELb1ELb0EEENS1_21CollectiveEpilogueFwdINS6_IJSA_SA_SB_EEES9_SD_SF_Li256ELb1ELb1ELb1ELb0EEENS1_36VarlenDynamicPersistentTileSchedulerILi128ELi176ELi256ELi128ELb1ELb1ELb1ELb0ELb1ELb1EEEEEEEEEvNT_6ParamsE)
        /*14f4*/ 	.short	0x0210
        /*14f6*/ 	.short	0x0af0


	//----- nvinfo : EIATTR_SW_WAR
	.align		4
.L_939:
        /*14f8*/ 	.byte	0x04, 0x36
        /*14fa*/ 	.short	(.L_941 - .L_940)
.L_940:
        /*14fc*/ 	.word	0x00000008
.L_941:


//--------------------- .nv.info._ZN7cutlass13device_kernelIN5flash11enable_sm90INS1_16FlashAttnFwdSm90INS1_25CollectiveMainloopFwdSm90ILi2EN4cute5tupleIJNS5_1CILi1EEES8_S8_EEENS6_IJNS7_ILi128EEESA_SA_EEELi128ENS_6half_tEfNS_4arch4Sm90ELb0ELb1ELb0ELb0ELb0ELb0ELb0ELb1ELb1ELb1ELb1ELb0EEENS1_21CollectiveEpilogueFwdISB_S9_SC_SE_Li256ELb0ELb1ELb1ELb0EEENS1_19SingleTileSchedulerILb0ELb1ELb1ELi128EEEEEEEEEvNT_6ParamsE --------------------------
	.section	.nv.info._ZN7cutlass13device_kernelIN5flash11enable_sm90INS1_16FlashAttnFwdSm90INS1_25CollectiveMainloopFwdSm90ILi2EN4cute5tupleIJNS5_1CILi1EEES8_S8_EEENS6_IJNS7_ILi128EEESA_SA_EEELi128ENS_6half_tEfNS_4arch4Sm90ELb0ELb1ELb0ELb0ELb0ELb0ELb0ELb1ELb1ELb1ELb1ELb0EEENS1_21CollectiveEpilogueFwdISB_S9_SC_SE_Li256ELb0ELb1ELb1ELb0EEENS1_19SingleTileSchedulerILb0ELb1ELb1ELi128EEEEEEEEEvNT_6ParamsE,"",@"SHT_CUDA_INFO"
	.sectionflags	@""
	.align	4


	//----- nvinfo : EIATTR_CUDA_API_VERSION
	.align		4
        /*0000*/ 	.byte	0x04, 0x37
        /*0002*/ 	.short	(.L_943 - .L_942)
.L_942:
        /*0004*/ 	.word	0x00000082


	//----- nvinfo : EIATTR_KPARAM_INFO
	.align		4
.L_943:
        /*0008*/ 	.byte	0x04, 0x17
        /*000a*/ 	.short	(.L_945 - .L_944)
.L_944:
        /*000c*/ 	.word	0x00000000
        /*0010*/ 	.short	0x0000
        /*0012*/ 	.short	0x0070
        /*0014*/ 	.byte	0x00, 0xf0, 0x01, 0x28


	//----- nvinfo : EIATTR_SPARSE_MMA_MASK
	.align		4
.L_945:
        /*0018*/ 	.byte	0x03, 0x50
        /*001a*/ 	.short	0x0000


	//----- nvinfo : EIATTR_MAXREG_COUNT
	.align		4
        /*001c*/ 	.byte	0x03, 0x1b
        /*001e*/ 	.short	0x00a8


	//----- nvinfo : EIATTR_NUM_BARRIERS
	.align		4
        /*0020*/ 	.byte	0x02, 0x4c
        /*0022*/ 	.byte	0x10
	.zero		1


	//----- nvinfo : EIATTR_EXTERNS
	.align		4
        /*0024*/ 	.byte	0x04, 0x0f
        /*0026*/ 	.short	(.L_947 - .L_946)


	//   ....[0]....
	.align		4
.L_946:
        /*0028*/ 	.word	index@(__assertfail)


	//----- nvinfo : EIATTR_ANNOTATIONS
	.align		4
.L_947:
        /*002c*/ 	.byte	0x04, 0x55
        /*002e*/ 	.short	(.L_949 - .L_948)


	//   ....[0]....
.L_948:
        /* <DEDUP_REMOVED lines=10> */


	//----- nvinfo : EIATTR_MERCURY_ISA_VERSION
	.align		4
.L_949:
        /*00c0*/ 	.byte	0x03, 0x5f
        /*00c2*/ 	.short	0x0101


	//----- nvinfo : EIATTR_INT_WARP_WIDE_INSTR_OFFSETS
	.align		4
        /*00c4*/ 	.byte	0x04, 0x31
        /*00c6*/ 	.short	(.L_951 - .L_950)


	//   ....[0]....
.L_950:
        /*00c8*/ 	.word	0x00000120


	//   ....[1]....
        /*00cc*/ 	.word	0x000001c0


	//   ....[2]....
        /*00d0*/ 	.word	0x00000230


	//----- nvinfo : EIATTR_COOP_GROUP_MASK_REGIDS
	.align		4
.L_951:
        /*00d4*/ 	.byte	0x04, 0x29
        /*00d6*/ 	.short	(.L_953 - .L_952)


	//   ....[0]....
.L_952:
        /*00d8*/ 	.word	0xffffffff


	//   ....[1]....
        /*00dc*/ 	.word	0xffffffff


	//   ....[2]....
        /*00e0*/ 	.word	0xffffffff


	//   ....[3]....
        /*00e4*/ 	.word	0xffffffff


	//   ....[4]....
        /*00e8*/ 	.word	0xffffffff


	//   ....[5]....
        /*00ec*/ 	.word	0xffffffff


	//   ....[6]....
        /*00f0*/ 	.word	0xffffffff


	//   ....[7]....
        /*00f4*/ 	.word	0xffffffff


	//   ....[8]....
        /*00f8*/ 	.word	0xffffffff


	//   ....[9]....
        /*00fc*/ 	.word	0xffffffff


	//   ....[10]....
        /*0100*/ 	.word	0xffffffff


	//   ....[11]....
        /*0104*/ 	.word	0xffffffff


	//   ....[12]....
        /*0108*/ 	.word	0xffffffff


	//   ....[13]....
        /*010c*/ 	.word	0xffffffff


	//   ....[14]....
        /*0110*/ 	.word	0xffffffff


	//   ....[15]....
        /*0114*/ 	.word	0xffffffff


	//   ....[16]....
        /*0118*/ 	.word	0xffffffff


	//   ....[17]....
        /*011c*/ 	.word	0xffffffff


	//   ....[18]....
        /*0120*/ 	.word	0xffffffff


	//   ....[19]....
        /*0124*/ 	.word	0xffffffff


	//   ....[20]....
        /*0128*/ 	.word	0xffffffff


	//   ....[21]....
        /*012c*/ 	.word	0xffffffff


	//   ....[22]....
        /*0130*/ 	.word	0xffffffff


	//   ....[23]....
        /*0134*/ 	.word	0xffffffff


	//   ....[24]....
        /*0138*/ 	.word	0xffffffff


	//   ....[25]....
        /*013c*/ 	.word	0xffffffff


	//   ....[26]....
        /*0140*/ 	.word	0xffffffff


	//   ....[27]....
        /*0144*/ 	.word	0xffffffff


	//   ....[28]....
        /*0148*/ 	.word	0xffffffff


	//   ....[29]....
        /*014c*/ 	.word	0xffffffff


	//   ....[30]....
        /*0150*/ 	.word	0xffffffff


	//   ....[31]....
        /*0154*/ 	.word	0xffffffff


	//   ....[32]....
        /*0158*/ 	.word	0xffffffff


	//   ....[33]....
        /*015c*/ 	.word	0xffffffff


	//   ....[34]....
        /*0160*/ 	.word	0xffffffff


	//   ....[35]....
        /*0164*/ 	.word	0xffffffff


	//   ....[36]....
        /*0168*/ 	.word	0xffffffff


	//   ....[37]....
        /*016c*/ 	.word	0xffffffff


	//   ....[38]....
        /*0170*/ 	.word	0xffffffff


	//   ....[39]....
        /*0174*/ 	.word	0xffffffff


	//   ....[40]....
        /*0178*/ 	.word	0xffffffff


	//   ....[41]....
        /*017c*/ 	.word	0xffffffff


	//   ....[42]....
        /*0180*/ 	.word	0xffffffff


	//   ....[43]....
        /*0184*/ 	.word	0xffffffff


	//   ....[44]....
        /*0188*/ 	.word	0xffffffff


	//   ....[45]....
        /*018c*/ 	.word	0xffffffff


	//   ....[46]....
        /*0190*/ 	.word	0xffffffff


	//   ....[47]....
        /*0194*/ 	.word	0xffffffff


	//   ....[48]....
        /*0198*/ 	.word	0xffffffff


	//   ....[49]....
        /*019c*/ 	.word	0xffffffff


	//   ....[50]....
        /*01a0*/ 	.word	0xffffffff


	//   ....[51]....
        /*01a4*/ 	.word	0xffffffff


	//   ....[52]....
        /*01a8*/ 	.word	0xffffffff


	//   ....[53]....
        /*01ac*/ 	.word	0xffffffff


	//   ....[54]....
        /*01b0*/ 	.word	0xffffffff


	//   ....[55]....
        /*01b4*/ 	.word	0xffffffff


	//   ....[56]....
        /*01b8*/ 	.word	0xffffffff


	//   ....[57]....
        /*01bc*/ 	.word	0xffffffff


	//   ....[58]....
        /*01c0*/ 	.word	0xffffffff


	//   ....[59]....
        /*01c4*/ 	.word	0xffffffff


	//   ....[60]....
        /*01c8*/ 	.word	0xffffffff


	//   ....[61]....
        /*01cc*/ 	.word	0x0500000f


	//   ....[62]....
        /*01d0*/ 	.word	0x0500000f


	//   ....[63]....
        /*01d4*/ 	.word	0x0500000f


	//   ....[64]....
        /*01d8*/ 	.word	0x0500000f


	//   ....[65]....
        /*01dc*/ 	.word	0x0500000f


	//   ....[66]....
        /*01e0*/ 	.word	0x0500000f


	//   ....[67]....
        /*01e4*/ 	.word	0x0500000f


	//   ....[68]....
        /*01e8*/ 	.word	0x0500000f


	//   ....[69]....
        /*01ec*/ 	.word	0x0500000f


	//   ....[70]....
        /*01f0*/ 	.word	0x0500000f


	//   ....[71]....
        /*01f4*/ 	.word	0x0500000f


	//   ....[72]....
        /*01f8*/ 	.word	0x0500000f


	//   ....[73]....
        /*01fc*/ 	.word	0x0500000f


	//   ....[74]....
        /*0200*/ 	.word	0x0500000f


	//   ....[75]....
        /*0204*/ 	.word	0x0500000f


	//   ....[76]....
        /*0208*/ 	.word	0x0500000f


	//   ....[77]....
        /*020c*/ 	.word	0x0500000f


	//   ....[78]....
        /*0210*/ 	.word	0x0500000f


	//----- nvinfo : EIATTR_COOP_GROUP_INSTR_OFFSETS
	.align		4
.L_953:
        /*0214*/ 	.byte	0x04, 0x28
        /*0216*/ 	.short	(.L_955 - .L_954)


	//   ....[0]....
.L_954:
        /*0218*/ 	.word	0x00000060


	//   ....[1]....
        /*021c*/ 	.word	0x00000130


	//   ....[2]....
        /*0220*/ 	.word	0x000001e0


	//   ....[3]....
        /*0224*/ 	.word	0x000003a0


	//   ....[4]....
        /*0228*/ 	.word	0x00000500


	//   ....[5]....
        /*022c*/ 	.word	0x00000620


	//   ....[6]....
        /*0230*/ 	.word	0x00000780


	//   ....[7]....
        /*0234*/ 	.word	0x000014a0


	//   ....[8]....
        /*0238*/ 	.word	0x00001cd0


	//   ....[9]....
        /*023c*/ 	.word	0x00002090


	//   ....[10]....
        /*0240*/ 	.word	0x00003100


	//   ....[11]....
        /*0244*/ 	.word	0x00003550


	//   ....[12]....
        /*0248*/ 	.word	0x00003b50


	//   ....[13]....
        /*024c*/ 	.word	0x00003c10


	//   ....[14]....
        /*0250*/ 	.word	0x000050d0


	//   ....[15]....
        /*0254*/ 	.word	0x00005530


	//   ....[16]....
        /*0258*/ 	.word	0x000060f0


	//   ....[17]....
        /*025c*/ 	.word	0x000061f0


	//   ....[18]....
        /*0260*/ 	.word	0x00006ba0


	//   ....[19]....
        /*0264*/ 	.word	0x00006cf0


	//   ....[20]....
        /*0268*/ 	.word	0x00008530


	//   ....[21]....
        /*026c*/ 	.word	0x00008570


	//   ....[22]....
        /*0270*/ 	.word	0x00008d50


	//   ....[23]....
        /*0274*/ 	.word	0x00008dc0


	//   ....[24]....
        /*0278*/ 	.word	0x0000a5a0


	//   ....[25]....
        /*027c*/ 	.word	0x0000a830


	//   ....[26]....
        /*0280*/ 	.word	0x0000b3f0


	//   ....[27]....
        /*0284*/ 	.word	0x0000b4f0


	//   ....[28]....
        /*0288*/ 	.word	0x0000bf30


	//   ....[29]....
        /*028c*/ 	.word	0x0000c0c0


	//   ....[30]....
        /*0290*/ 	.word	0x0000cef0


	//   ....[31]....
        /*0294*/ 	.word	0x0000cf20


	//   ....[32]....
        /*0298*/ 	.word	0x0000cff0


	//   ....[33]....
        /*029c*/ 	.word	0x0000d000


	//   ....[34]....
        /*02a0*/ 	.word	0x0000ded0


	//   ....[35]....
        /*02a4*/ 	.word	0x0000df10


	//   ....[36]....
        /*02a8*/ 	.word	0x0000df40


	//   ....[37]....
        /*02ac*/ 	.word	0x0000df70


	//   ....[38]....
        /*02b0*/ 	.word	0x0000df80


	//   ....[39]....
        /*02b4*/ 	.word	0x0000dfb0


	//   ....[40]....
        /*02b8*/ 	.word	0x0000e610


	//   ....[41]....
        /*02bc*/ 	.word	0x0000e620


	//   ....[42]....
        /*02c0*/ 	.word	0x0000f020


	//   ....[43]....
        /*02c4*/ 	.word	0x0000feb0


	//   ....[44]....
        /*02c8*/ 	.word	0x000107b0


	//   ....[45]....
        /*02cc*/ 	.word	0x000107e0


	//   ....[46]....
        /*02d0*/ 	.word	0x00010810


	//   ....[47]....
        /*02d4*/ 	.word	0x000108c0


	//   ....[48]....
        /*02d8*/ 	.word	0x000108e0


	//   ....[49]....
        /*02dc*/ 	.word	0x00010910


	//   ....[50]....
        /*02e0*/ 	.word	0x00010990


	//   ....[51]....
        /*02e4*/ 	.word	0x000109c0


	//   ....[52]....
        /*02e8*/ 	.word	0x00010a20


	//   ....[53]....
        /*02ec*/ 	.word	0x00010a50


	//   ....[54]....
        /*02f0*/ 	.word	0x00010ac0


	//   ....[55]....
        /*02f4*/ 	.word	0x00010af0


	//   ....[56]....
        /*02f8*/ 	.word	0x00010b60


	//   ....[57]....
        /*02fc*/ 	.word	0x00010b90


	//   ....[58]....
        /*0300*/ 	.word	0x00010c10


	//   ....[59]....
        /*0304*/ 	.word	0x00010c50


	//   ....[60]....
        /*0308*/ 	.word	0x00012c00


	//   ....[61]....
        /*030c*/ 	.word	0x00013220


	//   ....[62]....
        /*0310*/ 	.word	0x00013390


	//   ....[63]....
        /*0314*/ 	.word	0x000133e0


	//   ....[64]....
        /*0318*/ 	.word	0x00013530


	//   ....[65]....
        /*031c*/ 	.word	0x000135a0


	//   ....[66]....
        /*0320*/ 	.word	0x00013610


	//   ....[67]....
        /*0324*/ 	.word	0x000136f0


	//   ....[68]....
        /*0328*/ 	.word	0x00013760


	//   ....[69]....
        /*032c*/ 	.word	0x00013840


	//   ....[70]....
        /*0330*/ 	.word	0x000138b0


	//   ....[71]....
        /*0334*/ 	.word	0x00013990


	//   ....[72]....
        /*0338*/ 	.word	0x00013a00


	//   ....[73]....
        /*033c*/ 	.word	0x00013ae0


	//   ....[74]....
        /*0340*/ 	.word	0x00013b50


	//   ....[75]....
        /*0344*/ 	.word	0x00013c20


	//   ....[76]....
        /*0348*/ 	.word	0x00013c90


	//   ....[77]....
        /*034c*/ 	.word	0x00013d40


	//   ....[78]....
        /*0350*/ 	.word	0x00014140


	//----- nvinfo : EIATTR_REG_RECONFIG
	.align		4
.L_955:
        /*0354*/ 	.byte	0x01, 0x54
	.zero		2


	//----- nvinfo : EIATTR_SYSCALL_OFFSETS
	.align		4
        /*0358*/ 	.byte	0x04, 0x46
        /*035a*/ 	.short	(.L_957 - .L_956)


	//   ....[0]....
.L_956:
        /*035c*/ 	.word	0x00001660


	//   ....[1]....
        /*0360*/ 	.word	0x0000fb30


	//   ....[2]....
        /*0364*/ 	.word	0x0000fc70


	//   ....[3]....
        /*0368*/ 	.word	0x0000fd60


	//   ....[4]....
        /*036c*/ 	.word	0x00010420


	//----- nvinfo : EIATTR_MBARRIER_INSTR_OFFSETS
	.align		4
.L_957:
        /*0370*/ 	.byte	0x04, 0x39
        /*0372*/ 	.short	(.L_959 - .L_958)


	//   ....[0]....
.L_958:
        /*0374*/ 	.word	0x00000250
        /*0378*/ 	.word	0x000000ff
        /*037c*/ 	.word	0x00028800
        /*0380*/ 	.short	0x0100
        /*0382*/ 	.byte	0x08
	.zero		1


	//   ....[1]....
        /*0384*/ 	.word	0x00000260
        /*0388*/ 	.word	0x000000ff
        /*038c*/ 	.word	0x00028820
        /*0390*/ 	.short	0x0100
        /*0392*/ 	.byte	0x08
	.zero		1


	//   ....[2]....
        /*0394*/ 	.word	0x00000350
        /*0398*/ 	.word	0x000000ff
        /*039c*/ 	.word	0x00028830
        /*03a0*/ 	.short	0x0100
        /*03a2*/ 	.byte	0x08
	.zero		1


	//   ....[3]....
        /*03a4*/ 	.word	0x00000360
        /*03a8*/ 	.word	0x000000ff
        /*03ac*/ 	.word	0x00028840
        /*03b0*/ 	.short	0x0100
        /*03b2*/ 	.byte	0x08
	.zero		1


	//   ....[4]....
        /*03b4*/ 	.word	0x00000370
        /*03b8*/ 	.word	0x000000ff
        /*03bc*/ 	.word	0x00028838
        /*03c0*/ 	.short	0x0100
        /*03c2*/ 	.byte	0x08
	.zero		1


	//   ....[5]....
        /*03c4*/ 	.word	0x00000380
        /*03c8*/ 	.word	0x000000ff
        /*03cc*/ 	.word	0x00028848
        /*03d0*/ 	.short	0x0100
        /*03d2*/ 	.byte	0x08
	.zero		1


	//   ....[6]....
        /*03d4*/ 	.word	0x000004b0
        /*03d8*/ 	.word	0x000000ff
        /*03dc*/ 	.word	0x00028850
        /*03e0*/ 	.short	0x0100
        /*03e2*/ 	.byte	0x08
	.zero		1


	//   ....[7]....
        /*03e4*/ 	.word	0x000004c0
        /*03e8*/ 	.word	0x000000ff
        /*03ec*/ 	.word	0x00028860
        /*03f0*/ 	.short	0x0100
        /*03f2*/ 	.byte	0x08
	.zero		1


	//   ....[8]....
        /*03f4*/ 	.word	0x000004d0
        /*03f8*/ 	.word	0x000000ff
        /*03fc*/ 	.word	0x00028858
        /*0400*/ 	.short	0x0100
        /*0402*/ 	.byte	0x08
	.zero		1


	//   ....[9]....
        /*0404*/ 	.word	0x000004e0
        /*0408*/ 	.word	0x000000ff
        /*040c*/ 	.word	0x00028868
        /*0410*/ 	.short	0x0100
        /*0412*/ 	.byte	0x08
	.zero		1


	//   ....[10]....
        /*0414*/ 	.word	0x000005d0
        /*0418*/ 	.word	0x000000ff
        /*041c*/ 	.word	0x00028870
        /*0420*/ 	.short	0x0100
        /*0422*/ 	.byte	0x06
	.zero		1


	//   ....[11]....
        /*0424*/ 	.word	0x000005e0
        /*0428*/ 	.word	0x000000ff
        /*042c*/ 	.word	0x00028880
        /*0430*/ 	.short	0x0100
        /*0432*/ 	.byte	0x06
	.zero		1


	//   ....[12]....
        /*0434*/ 	.word	0x000005f0
        /*0438*/ 	.word	0x000000ff
        /*043c*/ 	.word	0x00028878
        /*0440*/ 	.short	0x0100
        /*0442*/ 	.byte	0x06
	.zero		1


	//   ....[13]....
        /*0444*/ 	.word	0x00000600
        /*0448*/ 	.word	0x000000ff
        /*044c*/ 	.word	0x00028888
        /*0450*/ 	.short	0x0100
        /*0452*/ 	.byte	0x06
	.zero		1


	//   ....[14]....
        /*0454*/ 	.word	0x00000730
        /*0458*/ 	.word	0x000000ff
        /*045c*/ 	.word	0x00028890
        /*0460*/ 	.short	0x0100
        /*0462*/ 	.byte	0x08
	.zero		1


	//   ....[15]....
        /*0464*/ 	.word	0x00000740
        /*0468*/ 	.word	0x000000ff
        /*046c*/ 	.word	0x000288a0
        /*0470*/ 	.short	0x0100
        /*0472*/ 	.byte	0x08
	.zero		1


	//   ....[16]....
        /*0474*/ 	.word	0x00000750
        /*0478*/ 	.word	0x000000ff
        /*047c*/ 	.word	0x00028898
        /*0480*/ 	.short	0x0100
        /*0482*/ 	.byte	0x08
	.zero		1


	//   ....[17]....
        /*0484*/ 	.word	0x00000760
        /*0488*/ 	.word	0x000000ff
        /*048c*/ 	.word	0x000288a8
        /*0490*/ 	.short	0x0100
        /*0492*/ 	.byte	0x08
	.zero		1


	//   ....[18]....
        /*0494*/ 	.word	0x00000890
        /*0498*/ 	.word	0x000000ff
        /*049c*/ 	.word	0x000288b0
        /*04a0*/ 	.short	0x0100
        /*04a2*/ 	.byte	0x08
	.zero		1


	//   ....[19]....
        /*04a4*/ 	.word	0x000008a0
        /*04a8*/ 	.word	0x000000ff
        /*04ac*/ 	.word	0x000288c0
        /*04b0*/ 	.short	0x0100
        /*04b2*/ 	.byte	0x08
	.zero		1


	//   ....[20]....
        /*04b4*/ 	.word	0x000008b0
        /*04b8*/ 	.word	0x000000ff
        /*04bc*/ 	.word	0x000288b8
        /*04c0*/ 	.short	0x0100
        /*04c2*/ 	.byte	0x08
	.zero		1


	//   ....[21]....
        /*04c4*/ 	.word	0x000008c0
        /*04c8*/ 	.word	0x000000ff
        /*04cc*/ 	.word	0x000288c8
        /*04d0*/ 	.short	0x0100
        /*04d2*/ 	.byte	0x08
	.zero		1


	//   ....[22]....
        /*04d4*/ 	.word	0x00001690
        /*04d8*/ 	.word	0x000000ff
        /*04dc*/ 	.word	0x00028800
        /*04e0*/ 	.short	0x010a
        /*04e2*/ 	.byte	0x24
	.zero		1


	//   ....[23]....
        /*04e4*/ 	.word	0x000016f0
        /*04e8*/ 	.word	0x000000ff
        /*04ec*/ 	.word	0x00028830
        /*04f0*/ 	.short	0x010a
        /*04f2*/ 	.byte	0x24
	.zero		1


	//   ....[24]....
        /*04f4*/ 	.word	0x00001780
        /*04f8*/ 	.word	0x000000ff
        /*04fc*/ 	.word	0x00028830
        /*0500*/ 	.short	0x010a
        /*0502*/ 	.byte	0x24
	.zero		1


	//   ....[25]....
        /*0504*/ 	.word	0x00001ee0
        /*0508*/ 	.word	0x00000000
        /*050c*/ 	.word	0x00000000
        /*0510*/ 	.short	0x0101
        /*0512*/ 	.byte	0x3f
	.zero		1


	//   ....[26]....
        /*0514*/ 	.word	0x00004ba0
        /*0518*/ 	.word	0x000000ff
        /*051c*/ 	.word	0x00028830
        /*0520*/ 	.short	0x010a
        /*0522*/ 	.byte	0x0a
	.zero		1


	//   ....[27]....
        /*0524*/ 	.word	0x00004be0
        /*0528*/ 	.word	0x000000ff
        /*052c*/ 	.word	0x00028830
        /*0530*/ 	.short	0x010a
        /*0532*/ 	.byte	0x0a
	.zero		1


	//   ....[28]....
        /*0534*/ 	.word	0x00004f10
        /*0538*/ 	.word	0x000000ff
        /*053c*/ 	.word	0x00028850
        /*0540*/ 	.short	0x010a
        /*0542*/ 	.byte	0x0a
	.zero		1


	//   ....[29]....
        /*0544*/ 	.word	0x00004f50
        /*0548*/ 	.word	0x000000ff
        /*054c*/ 	.word	0x00028850
        /*0550*/ 	.short	0x010a
        /*0552*/ 	.byte	0x0a
	.zero		1


	//   ....[30]....
        /*0554*/ 	.word	0x00005330
        /*0558*/ 	.word	0x0000000e
        /*055c*/ 	.word	0x00000000
        /*0560*/ 	.short	0x0101
        /*0562*/ 	.byte	0x3f
	.zero		1


	//   ....[31]....
        /*0564*/ 	.word	0x000070e0
        /*0568*/ 	.word	0x00000036
        /*056c*/ 	.word	0x00000000
        /*0570*/ 	.short	0x0101
        /*0572*/ 	.byte	0x3f
	.zero		1


	//   ....[32]....
        /*0574*/ 	.word	0x00007e90
        /*0578*/ 	.word	0x000000ff
        /*057c*/ 	.word	0x00028830
        /*0580*/ 	.short	0x010a
        /*0582*/ 	.byte	0x0a
	.zero		1


	//   ....[33]....
        /*0584*/ 	.word	0x00007ed0
        /*0588*/ 	.word	0x000000ff
        /*058c*/ 	.word	0x00028830
        /*0590*/ 	.short	0x010a
        /*0592*/ 	.byte	0x0a
	.zero		1


	//   ....[34]....
        /*0594*/ 	.word	0x00008200
        /*0598*/ 	.word	0x000000ff
        /*059c*/ 	.word	0x00028850
        /*05a0*/ 	.short	0x010a
        /*05a2*/ 	.byte	0x0a
	.zero		1


	//   ....[35]....
        /*05a4*/ 	.word	0x00008240
        /*05a8*/ 	.word	0x000000ff
        /*05ac*/ 	.word	0x00028850
        /*05b0*/ 	.short	0x010a
        /*05b2*/ 	.byte	0x0a
	.zero		1


	//   ....[36]....
        /*05b4*/ 	.word	0x00009300
        /*05b8*/ 	.word	0x0000001b
        /*05bc*/ 	.word	0x00000000
        /*05c0*/ 	.short	0x0101
        /*05c2*/ 	.byte	0x3f
	.zero		1


	//   ....[37]....
        /*05c4*/ 	.word	0x000093b0
        /*05c8*/ 	.word	0x0000001f
        /*05cc*/ 	.word	0x00000000
        /*05d0*/ 	.short	0x0101
        /*05d2*/ 	.byte	0x3f
	.zero		1


	//   ....[38]....
        /*05d4*/ 	.word	0x00009ed0
        /*05d8*/ 	.word	0x000000ff
        /*05dc*/ 	.word	0x00028830
        /*05e0*/ 	.short	0x010a
        /*05e2*/ 	.byte	0x0a
	.zero		1


	//   ....[39]....
        /*05e4*/ 	.word	0x00009f10
        /*05e8*/ 	.word	0x000000ff
        /*05ec*/ 	.word	0x00028830
        /*05f0*/ 	.short	0x010a
        /*05f2*/ 	.byte	0x0a
	.zero		1


	//   ....[40]....
        /*05f4*/ 	.word	0x0000a230
        /*05f8*/ 	.word	0x000000ff
        /*05fc*/ 	.word	0x00028850
        /*0600*/ 	.short	0x010a
        /*0602*/ 	.byte	0x0a
	.zero		1


	//   ....[41]....
        /*0604*/ 	.word	0x0000a270
        /*0608*/ 	.word	0x000000ff
        /*060c*/ 	.word	0x00028850
        /*0610*/ 	.short	0x010a
        /*0612*/ 	.byte	0x0a
	.zero		1


	//   ....[42]....
        /*0614*/ 	.word	0x0000a660
        /*0618*/ 	.word	0x0000000f
        /*061c*/ 	.word	0x00000000
        /*0620*/ 	.short	0x0101
        /*0622*/ 	.byte	0x3f
	.zero		1


	//   ....[43]....
        /*0624*/ 	.word	0x0000c2e0
        /*0628*/ 	.word	0x00000035
        /*062c*/ 	.word	0x00000000
        /*0630*/ 	.short	0x0101
        /*0632*/ 	.byte	0x3f
	.zero		1


	//   ....[44]....
        /*0634*/ 	.word	0x0000ce60
        /*0638*/ 	.word	0x000000ff
        /*063c*/ 	.word	0x00028850
        /*0640*/ 	.short	0x010a
        /*0642*/ 	.byte	0x05
	.zero		1


	//   ....[45]....
        /*0644*/ 	.word	0x0000cea0
        /*0648*/ 	.word	0x000000ff
        /*064c*/ 	.word	0x00028850
        /*0650*/ 	.short	0x010a
        /*0652*/ 	.byte	0x05
	.zero		1


	//   ....[46]....
        /*0654*/ 	.word	0x0000d350
        /*0658*/ 	.word	0x0000000a
        /*065c*/ 	.word	0x00000000
        /*0660*/ 	.short	0x0101
        /*0662*/ 	.byte	0x3f
	.zero		1


	//   ....[47]....
        /*0664*/ 	.word	0x0000df90
        /*0668*/ 	.word	0x000000ff
        /*066c*/ 	.word	0x00000000
        /*0670*/ 	.short	0x0101
        /*0672*/ 	.byte	0x04
	.zero		1


	//   ....[48]....
        /*0674*/ 	.word	0x000100b0
        /*0678*/ 	.word	0x000000ff
        /*067c*/ 	.word	0x00028840
        /*0680*/ 	.short	0x010a
        /*0682*/ 	.byte	0x26
	.zero		1


	//   ....[49]....
        /*0684*/ 	.word	0x00010d40
        /*0688*/ 	.word	0x000000ff
        /*068c*/ 	.word	0x00028800
        /*0690*/ 	.short	0x0107
        /*0692*/ 	.byte	0x26
	.zero		1


	//   ....[50]....
        /*0694*/ 	.word	0x00010db0
        /*0698*/ 	.word	0x000000ff
        /*069c*/ 	.word	0x00028800
        /*06a0*/ 	.short	0x0101
        /*06a2*/ 	.byte	0x26
	.zero		1


	//   ....[51]....
        /*06a4*/ 	.word	0x00010dd0
        /*06a8*/ 	.word	0x000000ff
        /*06ac*/ 	.word	0x00028820
        /*06b0*/ 	.short	0x010a
        /*06b2*/ 	.byte	0x26
	.zero		1


	//   ....[52]....
        /*06b4*/ 	.word	0x000111e0
        /*06b8*/ 	.word	0x000000ff
        /*06bc*/ 	.word	0x00028848
        /*06c0*/ 	.short	0x010a
        /*06c2*/ 	.byte	0x26
	.zero		1


	//   ....[53]....
        /*06c4*/ 	.word	0x000114a0
        /*06c8*/ 	.word	0x000000ff
        /*06cc*/ 	.word	0x00028860
        /*06d0*/ 	.short	0x010a
        /*06d2*/ 	.byte	0x26
	.zero		1


	//   ....[54]....
        /*06d4*/ 	.word	0x00011990
        /*06d8*/ 	.word	0x000000ff
        /*06dc*/ 	.word	0x00028840
        /*06e0*/ 	.short	0x010a
        /*06e2*/ 	.byte	0x26
	.zero		1


	//   ....[55]....
        /*06e4*/ 	.word	0x00011c70
        /*06e8*/ 	.word	0x000000ff
        /*06ec*/ 	.word	0x00028868
        /*06f0*/ 	.short	0x010a
        /*06f2*/ 	.byte	0x26
	.zero		1


	//   ....[56]....
        /*06f4*/ 	.word	0x000121b0
        /*06f8*/ 	.word	0x000000ff
        /*06fc*/ 	.word	0x00028848
        /*0700*/ 	.short	0x010a
        /*0702*/ 	.byte	0x26
	.zero		1


	//   ....[57]....
        /*0704*/ 	.word	0x00012470
        /*0708*/ 	.word	0x000000ff
        /*070c*/ 	.word	0x00028860
        /*0710*/ 	.short	0x010a
        /*0712*/ 	.byte	0x26
	.zero		1


	//   ....[58]....
        /*0714*/ 	.word	0x00012800
        /*0718*/ 	.word	0x00000003
        /*071c*/ 	.word	0x00028860
        /*0720*/ 	.short	0x010a
        /*0722*/ 	.byte	0x3f
	.zero		1


	//   ....[59]....
        /*0724*/ 	.word	0x00012b90
        /*0728*/ 	.word	0x00000002
        /*072c*/ 	.word	0x00028820
        /*0730*/ 	.short	0x010a
        /*0732*/ 	.byte	0x3f
	.zero		1


	//   ....[60]....
        /*0734*/ 	.word	0x00012d10
        /*0738*/ 	.word	0x00000006
        /*073c*/ 	.word	0x00000000
        /*0740*/ 	.short	0x010a
        /*0742*/ 	.byte	0x3f
	.zero		1


	//   ....[61]....
        /*0744*/ 	.word	0x00012d80
        /*0748*/ 	.word	0x00000003
        /*074c*/ 	.word	0x00000000
        /*0750*/ 	.short	0x010a
        /*0752*/ 	.byte	0x3f
	.zero		1


	//   ....[62]....
        /*0754*/ 	.word	0x00012de0
        /*0758*/ 	.word	0x00000000
        /*075c*/ 	.word	0x00000000
        /*0760*/ 	.short	0x010a
        /*0762*/ 	.byte	0x3f
	.zero		1


	//   ....[63]....
        /*0764*/ 	.word	0x00012e10
        /*0768*/ 	.word	0x00000003
        /*076c*/ 	.word	0x00000000
        /*0770*/ 	.short	0x010a
        /*0772*/ 	.byte	0x3f
	.zero		1


	//   ....[64]....
        /*0774*/ 	.word	0x00012e80
        /*0778*/ 	.word	0x00000003
        /*077c*/ 	.word	0x00028800
        /*0780*/ 	.short	0x010a
        /*0782*/ 	.byte	0x3f
	.zero		1


	//   ....[65]....
        /*0784*/ 	.word	0x00012ee0
        /*0788*/ 	.word	0x00000003
        /*078c*/ 	.word	0x00028830
        /*0790*/ 	.short	0x010a
        /*0792*/ 	.byte	0x3f
	.zero		1


	//   ....[66]....
        /*0794*/ 	.word	0x00012f40
        /*0798*/ 	.word	0x0000000e
        /*079c*/ 	.word	0x00028830
        /*07a0*/ 	.short	0x010a
        /*07a2*/ 	.byte	0x3f
	.zero		1


	//   ....[67]....
        /*07a4*/ 	.word	0x00012fa0
        /*07a8*/ 	.word	0x0000000e
        /*07ac*/ 	.word	0x00028850
        /*07b0*/ 	.short	0x010a
        /*07b2*/ 	.byte	0x3f
	.zero		1


	//   ....[68]....
        /*07b4*/ 	.word	0x00013000
        /*07b8*/ 	.word	0x0000000b
        /*07bc*/ 	.word	0x00028830
        /*07c0*/ 	.short	0x010a
        /*07c2*/ 	.byte	0x3f
	.zero		1


	//   ....[69]....
        /*07c4*/ 	.word	0x00013060
        /*07c8*/ 	.word	0x0000000b
        /*07cc*/ 	.word	0x00028850
        /*07d0*/ 	.short	0x010a
        /*07d2*/ 	.byte	0x3f
	.zero		1


	//   ....[70]....
        /*07d4*/ 	.word	0x000130c0
        /*07d8*/ 	.word	0x0000000b
        /*07dc*/ 	.word	0x00028830
        /*07e0*/ 	.short	0x010a
        /*07e2*/ 	.byte	0x3f
	.zero		1


	//   ....[71]....
        /*07e4*/ 	.word	0x00013120
        /*07e8*/ 	.word	0x0000000b
        /*07ec*/ 	.word	0x00028850
        /*07f0*/ 	.short	0x010a
        /*07f2*/ 	.byte	0x3f
	.zero		1


	//   ....[72]....
        /*07f4*/ 	.word	0x00013180
        /*07f8*/ 	.word	0x00000005
        /*07fc*/ 	.word	0x00028850
        /*0800*/ 	.short	0x010a
        /*0802*/ 	.byte	0x3f
	.zero		1


	//   ....[73]....
        /*0804*/ 	.word	0x000132e0
        /*0808*/ 	.word	0x00000003
        /*080c*/ 	.word	0x00028840
        /*0810*/ 	.short	0x010a
        /*0812*/ 	.byte	0x3f
	.zero		1


	//   ....[74]....
        /*0814*/ 	.word	0x00013d80
        /*0818*/ 	.word	0x00000003
        /*081c*/ 	.word	0x00028820
        /*0820*/ 	.short	0x010a
        /*0822*/ 	.byte	0x3f
	.zero		1


	//   ....[75]....
        /*0824*/ 	.word	0x00013de0
        /*0828*/ 	.word	0x00000003
        /*082c*/ 	.word	0x00028848
        /*0830*/ 	.short	0x010a
        /*0832*/ 	.byte	0x3f
	.zero		1


	//   ....[76]....
        /*0834*/ 	.word	0x00013e40
        /*0838*/ 	.word	0x00000003
        /*083c*/ 	.word	0x00028860
        /*0840*/ 	.short	0x010a
        /*0842*/ 	.byte	0x3f
	.zero		1


	//   ....[77]....
        /*0844*/ 	.word	0x00013ea0
        /*0848*/ 	.word	0x00000003
        /*084c*/ 	.word	0x00028840
        /*0850*/ 	.short	0x010a
        /*0852*/ 	.byte	0x3f
	.zero		1


	//   ....[78]....
        /*0854*/ 	.word	0x00013f00
        /*0858*/ 	.word	0x00000003
        /*085c*/ 	.word	0x00028868
        /*0860*/ 	.short	0x010a
        /*0862*/ 	.byte	0x3f
	.zero		1


	//   ....[79]....
        /*0864*/ 	.word	0x00013f60
        /*0868*/ 	.word	0x00000003
        /*086c*/ 	.word	0x00028848
        /*0870*/ 	.short	0x010a
        /*0872*/ 	.byte	0x3f
	.zero		1


	//   ....[80]....
        /*0874*/ 	.word	0x00013fc0
        /*0878*/ 	.word	0x00000003
        /*087c*/ 	.word	0x00028860
        /*0880*/ 	.short	0x010a
        /*0882*/ 	.byte	0x3f
	.zero		1


	//   ....[81]....
        /*0884*/ 	.word	0x00014010
        /*0888*/ 	.word	0x00000003
        /*088c*/ 	.word	0x00028860
        /*0890*/ 	.short	0x010a
        /*0892*/ 	.byte	0x3f
	.zero		1


	//   ....[82]....
        /*0894*/ 	.word	0x00014060
        /*0898*/ 	.word	0x00000002
        /*089c*/ 	.word	0x00028820
        /*08a0*/ 	.short	0x010a
        /*08a2*/ 	.byte	0x3f
	.zero		1


	//   ....[83]....
        /*08a4*/ 	.word	0x00014200
        /*08a8*/ 	.word	0x00000006
        /*08ac*/ 	.word	0x00000000
        /*08b0*/ 	.short	0x010a
        /*08b2*/ 	.byte	0x3f
	.zero		1


	//   ....[84]....
        /*08b4*/ 	.word	0x00014250
        /*08b8*/ 	.word	0x00000003
        /*08bc*/ 	.word	0x00000000
        /*08c0*/ 	.short	0x010a
        /*08c2*/ 	.byte	0x3f
	.zero		1


	//   ....[85]....
        /*08c4*/ 	.word	0x000142a0
        /*08c8*/ 	.word	0x00000000
        /*08cc*/ 	.word	0x00000000
        /*08d0*/ 	.short	0x010a
        /*08d2*/ 	.byte	0x3f
	.zero		1


	//----- nvinfo : EIATTR_NUM_MBARRIERS
	.align		4
.L_959:
        /*08d4*/ 	.byte	0x03, 0x38
        /*08d6*/ 	.short	0x0016


	//----- nvinfo : EIATTR_EXIT_INSTR_OFFSETS
	.align		4
        /*08d8*/ 	.byte	0x04, 0x1c
        /*08da*/ 	.short	(.L_961 - .L_960)


	//   ....[0]....
.L_960:
        /*08dc*/ 	.word	0x00012e60


	//----- nvinfo : EIATTR_MAX_THREADS
	.align		4
.L_961:
        /*08e0*/ 	.byte	0x04, 0x05
        /*08e2*/ 	.short	(.L_963 - .L_962)
.L_962:
        /*08e4*/ 	.word	0x00000180
        /*08e8*/ 	.word	0x00000001
        /*08ec*/ 	.word	0x00000001


	//----- nvinfo : EIATTR_CRS_STACK_SIZE
	.align		4
.L_963:
        /*08f0*/ 	.byte	0x04, 0x1e
        /*08f2*/ 	.short	(.L_965 - .L_964)
.L_964:
        /*08f4*/ 	.word	0x00000000


	//----- nvinfo : EIATTR_CBANK_PARAM_SIZE
	.align		4
.L_965:
        /*08f8*/ 	.byte	0x03, 0x19
        /*08fa*/ 	.short	0x0a70


	//----- nvinfo : EIATTR_PARAM_CBANK
	.align		4
        /*08fc*/ 	.byte	0x04, 0x0a
        /*08fe*/ 	.short	(.L_967 - .L_966)
	.align		4
.L_966:
        /*0900*/ 	.word	index@(.nv.constant0._ZN7cutlass13device_kernelIN5flash11enable_sm90INS1_16FlashAttnFwdSm90INS1_25CollectiveMainloopFwdSm90ILi2EN4cute5tupleIJNS5_1CILi1EEES8_S8_EEENS6_IJNS7_ILi128EEESA_SA_EEELi128ENS_6half_tEfNS_4arch4Sm90ELb0ELb1ELb0ELb0ELb0ELb0ELb0ELb1ELb1ELb1ELb1ELb0EEENS1_21CollectiveEpilogueFwdISB_S9_SC_SE_Li256ELb0ELb1ELb1ELb0EEENS1_19SingleTileSchedulerILb0ELb1ELb1ELi128EEEEEEEEEvNT_6ParamsE)
        /*0904*/ 	.short	0x0210
        /*0906*/ 	.short	0x0a70


	//----- nvinfo : EIATTR_SW_WAR
	.align		4
.L_967:
        /*0908*/ 	.byte	0x04, 0x36
        /*090a*/ 	.short	(.L_969 - .L_968)
.L_968:
        /*090c*/ 	.word	0x00000008
.L_969:


//--------------------- .nv.info._ZN7cutlass13device_kernelIN5flash11enable_sm90INS1_16FlashAttnFwdSm90INS1_25CollectiveMainloopFwdSm90ILi2EN4cute5tupleIJNS5_1CILi1EEES8_S8_EEENS6_IJNS7_ILi128EEESA_SA_EEELi128ENS_6half_tEfNS_4arch4Sm90ELb0ELb1ELb0ELb1ELb0ELb0ELb0ELb1ELb1ELb1ELb1ELb0EEENS1_21CollectiveEpilogueFwdISB_S9_SC_SE_Li256ELb1ELb1ELb1ELb0EEENS1_36VarlenDynamicPersistentTileSchedulerILi128ELi128ELi256ELi128ELb1ELb1ELb1ELb1ELb0ELb1EEEEEEEEEvNT_6ParamsE --------------------------
	.section	.nv.info._ZN7cutlass13device_kernelIN5flash11enable_sm90INS1_16FlashAttnFwdSm90INS1_25CollectiveMainloopFwdSm90ILi2EN4cute5tupleIJNS5_1CILi1EEES8_S8_EEENS6_IJNS7_ILi128EEESA_SA_EEELi128ENS_6half_tEfNS_4arch4Sm90ELb0ELb1ELb0ELb1ELb0ELb0ELb0ELb1ELb1ELb1ELb1ELb0EEENS1_21CollectiveEpilogueFwdISB_S9_SC_SE_Li256ELb1ELb1ELb1ELb0EEENS1_36VarlenDynamicPersistentTileSchedulerILi128ELi128ELi256ELi128ELb1ELb1ELb1ELb1ELb0ELb1EEEEEEEEEvNT_6ParamsE,"",@"SHT_CUDA_INFO"
	.sectionflags	@""
	.align	4


	//----- nvinfo : EIATTR_CUDA_API_VERSION
	.align		4
        /*0000*/ 	.byte	0x04, 0x37
        /*0002*/ 	.short	(.L_971 - .L_970)
.L_970:
        /*0004*/ 	.word	0x00000082


	//----- nvinfo : EIATTR_KPARAM_INFO
	.align		4
.L_971:
        /*0008*/ 	.byte	0x04, 0x17
        /*000a*/ 	.short	(.L_973 - .L_972)
.L_972:
        /*000c*/ 	.word	0x00000000
        /*0010*/ 	.short	0x0000
        /*0012*/ 	.short	0x0070
        /*0014*/ 	.byte	0x00, 0xf0, 0x01, 0x2a


	//----- nvinfo : EIATTR_SPARSE_MMA_MASK
	.align		4
.L_973:
        /*0018*/ 	.byte	0x03, 0x50
        /*001a*/ 	.short	0x0000


	//----- nvinfo : EIATTR_MAXREG_COUNT
	.align		4
        /*001c*/ 	.byte	0x03, 0x1b
        /*001e*/ 	.short	0x00a8


	//----- nvinfo : EIATTR_NUM_BARRIERS
	.align		4
        /*0020*/ 	.byte	0x02, 0x4c
        /*0022*/ 	.byte	0x10
	.zero		1


	//----- nvinfo : EIATTR_EXTERNS
	.align		4
        /*0024*/ 	.byte	0x04, 0x0f
        /*0026*/ 	.short	(.L_975 - .L_974)


	//   ....[0]....
	.align		4
.L_974:
        /*0028*/ 	.word	index@(__assertfail)


	//----- nvinfo : EIATTR_ANNOTATIONS
	.align		4
.L_975:
        /*002c*/ 	.byte	0x04, 0x55
        /*002e*/ 	.short	(.L_977 - .L_976)


	//   ....[0]....
.L_976:
        /* <DEDUP_REMOVED lines=70> */


	//----- nvinfo : EIATTR_MERCURY_ISA_VERSION
	.align		4
.L_977:
        /*0480*/ 	.byte	0x03, 0x5f
        /*0482*/ 	.short	0x0101


	//----- nvinfo : EIATTR_UNUSED_LOAD_BYTE_OFFSET
	.align		4
        /*0484*/ 	.byte	0x04, 0x44
        /*0486*/ 	.short	(.L_979 - .L_978)


	//   ....[0]....
.L_978:
        /*0488*/ 	.word	0x00000a30
        /*048c*/ 	.word	0x0000fff0


	//   ....[1]....
        /*0490*/ 	.word	0x0000e250
        /*0494*/ 	.word	0x0000fff0


	//----- nvinfo : EIATTR_INT_WARP_WIDE_INSTR_OFFSETS
	.align		4
.L_979:
        /*0498*/ 	.byte	0x04, 0x31
        /*049a*/ 	.short	(.L_981 - .L_980)


	//   ....[0]....
.L_980:
        /*049c*/ 	.word	0x00000130


	//   ....[1]....
        /*04a0*/ 	.word	0x00000170


	//   ....[2]....
        /*04a4*/ 	.word	0x000001e0


	//   ....[3]....
        /*04a8*/ 	.word	0x00012f60


	//   ....[4]....
        /*04ac*/ 	.word	0x00012ff0


	//   ....[5]....
        /*04b0*/ 	.word	0x00016690


	//   ....[6]....
        /*04b4*/ 	.word	0x00016720


	//----- nvinfo : EIATTR_COOP_GROUP_MASK_REGIDS
	.align		4
.L_981:
        /*04b8*/ 	.byte	0x04, 0x29
        /*04ba*/ 	.short	(.L_983 - .L_982)


	//   ....[0]....
.L_982:
        /*04bc*/ 	.word	0xffffffff


	//   ....[1]....
        /*04c0*/ 	.word	0xffffffff


	//   ....[2]....
        /*04c4*/ 	.word	0xffffffff


	//   ....[3]....
        /*04c8*/ 	.word	0xffffffff


	//   ....[4]....
        /*04cc*/ 	.word	0xffffffff


	//   ....[5]....
        /*04d0*/ 	.word	0xffffffff


	//   ....[6]....
        /*04d4*/ 	.word	0xffffffff


	//   ....[7]....
        /*04d8*/ 	.word	0xffffffff


	//   ....[8]....
        /*04dc*/ 	.word	0xffffffff


	//   ....[9]....
        /*04e0*/ 	.word	0xffffffff


	//   ....[10]....
        /*04e4*/ 	.word	0xffffffff


	//   ....[11]....
        /*04e8*/ 	.word	0xffffffff


	//   ....[12]....
        /*04ec*/ 	.word	0xffffffff


	//   ....[13]....
        /*04f0*/ 	.word	0xffffffff


	//   ....[14]....
        /*04f4*/ 	.word	0xffffffff


	//   ....[15]....
        /*04f8*/ 	.word	0xffffffff


	//   ....[16]....
        /*04fc*/ 	.word	0xffffffff


	//   ....[17]....
        /*0500*/ 	.word	0xffffffff


	//   ....[18]....
        /*0504*/ 	.word	0xffffffff


	//   ....[19]....
        /*0508*/ 	.word	0xffffffff


	//   ....[20]....
        /*050c*/ 	.word	0xffffffff


	//   ....[21]....
        /*0510*/ 	.word	0xffffffff


	//   ....[22]....
        /*0514*/ 	.word	0xffffffff


	//   ....[23]....
        /*0518*/ 	.word	0xffffffff


	//   ....[24]....
        /*051c*/ 	.word	0xffffffff


	//   ....[25]....
        /*0520*/ 	.word	0xffffffff


	//   ....[26]....
        /*0524*/ 	.word	0xffffffff


	//   ....[27]....
        /*0528*/ 	.word	0xffffffff


	//   ....[28]....
        /*052c*/ 	.word	0xffffffff


	//   ....[29]....
        /*0530*/ 	.word	0xffffffff


	//   ....[30]....
        /*0534*/ 	.word	0xffffffff


	//   ....[31]....
        /*0538*/ 	.word	0xffffffff


	//   ....[32]....
        /*053c*/ 	.word	0xffffffff


	//   ....[33]....
        /*0540*/ 	.word	0xffffffff


	//   ....[34]....
        /*0544*/ 	.word	0xffffffff


	//   ....[35]....
        /*0548*/ 	.word	0xffffffff


	//   ....[36]....
        /*054c*/ 	.word	0xffffffff


	//   ....[37]....
        /*0550*/ 	.word	0xffffffff


	//   ....[38]....
        /*0554*/ 	.word	0xffffffff


	//   ....[39]....
        /*0558*/ 	.word	0xffffffff


	//   ....[40]....
        /*055c*/ 	.word	0xffffffff


	//   ....[41]....
        /*0560*/ 	.word	0xffffffff


	//   ....[42]....
        /*0564*/ 	.word	0xffffffff


	//   ....[43]....
        /*0568*/ 	.word	0xffffffff


	//   ....[44]....
        /*056c*/ 	.word	0xffffffff


	//   ....[45]....
        /*0570*/ 	.word	0xffffffff


	//   ....[46]....
        /*0574*/ 	.word	0xffffffff


	//   ....[47]....
        /*0578*/ 	.word	0xffffffff


	//   ....[48]....
        /*057c*/ 	.word	0xffffffff


	//   ....[49]....
        /*0580*/ 	.word	0xffffffff


	//   ....[50]....
        /*0584*/ 	.word	0xffffffff


	//   ....[51]....
        /*0588*/ 	.word	0xffffffff


	//   ....[52]....
        /*058c*/ 	.word	0xffffffff


	//   ....[53]....
        /*0590*/ 	.word	0xffffffff


	//   ....[54]....
        /*0594*/ 	.word	0xffffffff


	//   ....[55]....
        /*0598*/ 	.word	0xffffffff


	//   ....[56]....
        /*059c*/ 	.word	0xffffffff


	//   ....[57]....
        /*05a0*/ 	.word	0xffffffff


	//   ....[58]....
        /*05a4*/ 	.word	0xffffffff


	//   ....[59]....
        /*05a8*/ 	.word	0xffffffff


	//   ....[60]....
        /*05ac*/ 	.word	0xffffffff


	//   ....[61]....
        /*05b0*/ 	.word	0xffffffff


	//   ....[62]....
        /*05b4*/ 	.word	0xffffffff


	//   ....[63]....
        /*05b8*/ 	.word	0xffffffff


	//   ....[64]....
        /*05bc*/ 	.word	0xffffffff


	//   ....[65]....
        /*05c0*/ 	.word	0xffffffff


	//   ....[66]....
        /*05c4*/ 	.word	0xffffffff


	//   ....[67]....
        /*05c8*/ 	.word	0xffffffff


	//   ....[68]....
        /*05cc*/ 	.word	0xffffffff


	//   ....[69]....
        /*05d0*/ 	.word	0xffffffff


	//   ....[70]....
        /*05d4*/ 	.word	0xffffffff


	//   ....[71]....
        /*05d8*/ 	.word	0xffffffff


	//   ....[72]....
        /*05dc*/ 	.word	0xffffffff


	//   ....[73]....
        /*05e0*/ 	.word	0xffffffff


	//   ....[74]....
        /*05e4*/ 	.word	0xffffffff


	//   ....[75]....
        /*05e8*/ 	.word	0xffffffff


	//   ....[76]....
        /*05ec*/ 	.word	0xffffffff


	//   ....[77]....
        /*05f0*/ 	.word	0xffffffff


	//   ....[78]....
        /*05f4*/ 	.word	0xffffffff


	//   ....[79]....
        /*05f8*/ 	.word	0xffffffff


	//   ....[80]....
        /*05fc*/ 	.word	0xffffffff


	//   ....[81]....
        /*0600*/ 	.word	0xffffffff


	//   ....[82]....
        /*0604*/ 	.word	0xffffffff


	//   ....[83]....
        /*0608*/ 	.word	0xffffffff


	//   ....[84]....
        /*060c*/ 	.word	0xffffffff


	//   ....[85]....
        /*0610*/ 	.word	0xffffffff


	//   ....[86]....
        /*0614*/ 	.word	0xffffffff


	//   ....[87]....
        /*0618*/ 	.word	0xffffffff


	//   ....[88]....
        /*061c*/ 	.word	0xffffffff


	//   ....[89]....
        /*0620*/ 	.word	0xffffffff


	//   ....[90]....
        /*0624*/ 	.word	0xffffffff


	//   ....[91]....
        /*0628*/ 	.word	0xffffffff


	//   ....[92]....
        /*062c*/ 	.word	0xffffffff


	//   ....[93]....
        /*0630*/ 	.word	0xffffffff


	//   ....[94]....
        /*0634*/ 	.word	0xffffffff


	//   ....[95]....
        /*0638*/ 	.word	0xffffffff


	//   ....[96]....
        /*063c*/ 	.word	0xffffffff


	//   ....[97]....
        /*0640*/ 	.word	0xffffffff


	//   ....[98]....
        /*0644*/ 	.word	0xffffffff


	//   ....[99]....
        /*0648*/ 	.word	0xffffffff


	//   ....[100]....
        /*064c*/ 	.word	0xffffffff


	//   ....[101]....
        /*0650*/ 	.word	0xffffffff


	//   ....[102]....
        /*0654*/ 	.word	0xffffffff


	//   ....[103]....
        /*0658*/ 	.word	0xffffffff


	//   ....[104]....
        /*065c*/ 	.word	0xffffffff


	//   ....[105]....
        /*0660*/ 	.word	0xffffffff


	//   ....[106]....
        /*0664*/ 	.word	0xffffffff


	//   ....[107]....
        /*0668*/ 	.word	0xffffffff


	//   ....[108]....
        /*066c*/ 	.word	0xffffffff


	//   ....[109]....
        /*0670*/ 	.word	0xffffffff


	//   ....[110]....
        /*0674*/ 	.word	0xffffffff


	//   ....[111]....
        /*0678*/ 	.word	0x0500000f


	//   ....[112]....
        /*067c*/ 	.word	0x0500000f


	//   ....[113]....
        /*0680*/ 	.word	0x0500000f


	//   ....[114]....
        /*0684*/ 	.word	0x0500000f


	//   ....[115]....
        /*0688*/ 	.word	0x0500000f


	//   ....[116]....
        /*068c*/ 	.word	0x0500000f


	//   ....[117]....
        /*0690*/ 	.word	0x0500000f


	//   ....[118]....
        /*0694*/ 	.word	0x0500000f


	//   ....[119]....
        /*0698*/ 	.word	0x0500000f


	//   ....[120]....
        /*069c*/ 	.word	0x0500000f


	//   ....[121]....
        /*06a0*/ 	.word	0x0500000f


	//   ....[122]....
        /*06a4*/ 	.word	0x0500000f


	//   ....[123]....
        /*06a8*/ 	.word	0x0500000f


	//   ....[124]....
        /*06ac*/ 	.word	0x0500000f


	//   ....[125]....
        /*06b0*/ 	.word	0x0500000f


	//   ....[126]....
        /*06b4*/ 	.word	0x0500000f


	//   ....[127]....
        /*06b8*/ 	.word	0x0500000f


	//   ....[128]....
        /*06bc*/ 	.word	0x0500000f


	//   ....[129]....
        /*06c0*/ 	.word	0x0500000f


	//   ....[130]....
        /*06c4*/ 	.word	0x0500000f


	//   ....[131]....
        /*06c8*/ 	.word	0x0500000f


	//   ....[132]....
        /*06cc*/ 	.word	0x0500000f


	//   ....[133]....
        /*06d0*/ 	.word	0x0500000f


	//   ....[134]....
        /*06d4*/ 	.word	0x0500000f


	//   ....[135]....
        /*06d8*/ 	.word	0x0500000f


	//   ....[136]....
        /*06dc*/ 	.word	0x0500000f


	//   ....[137]....
        /*06e0*/ 	.word	0x0500000f


	//   ....[138]....
        /*06e4*/ 	.word	0x0500000f


	//   ....[139]....
        /*06e8*/ 	.word	0x0500000f


	//   ....[140]....
        /*06ec*/ 	.word	0x0500000f


	//   ....[141]....
        /*06f0*/ 	.word	0x0500000f


	//   ....[142]....
        /*06f4*/ 	.word	0x0500000f


	//   ....[143]....
        /*06f8*/ 	.word	0x0500000f


	//   ....[144]....
        /*06fc*/ 	.word	0x0500000f


	//   ....[145]....
        /*0700*/ 	.word	0x0500000f


	//   ....[146]....
        /*0704*/ 	.word	0x0500000f


	//----- nvinfo : EIATTR_COOP_GROUP_INSTR_OFFSETS
	.align		4
.L_983:
        /*0708*/ 	.byte	0x04, 0x28
        /*070a*/ 	.short	(.L_985 - .L_984)


	//   ....[0]....
.L_984:
        /*070c*/ 	.word	0x00000070


	//   ....[1]....
        /*0710*/ 	.word	0x00000140


	//   ....[2]....
        /*0714*/ 	.word	0x00000190


	//   ....[3]....
        /*0718*/ 	.word	0x000003c0


	//   ....[4]....
        /*071c*/ 	.word	0x00000520


	//   ....[5]....
        /*0720*/ 	.word	0x00000640


	//   ....[6]....
        /*0724*/ 	.word	0x000007a0


	//   ....[7]....
        /*0728*/ 	.word	0x00001e70


	//   ....[8]....
        /*072c*/ 	.word	0x00002580


	//   ....[9]....
        /*0730*/ 	.word	0x00002920


	//   ....[10]....
        /*0734*/ 	.word	0x00003a20


	//   ....[11]....
        /*0738*/ 	.word	0x00003e40


	//   ....[12]....
        /*073c*/ 	.word	0x00004440


	//   ....[13]....
        /*0740*/ 	.word	0x000044a0


	//   ....[14]....
        /*0744*/ 	.word	0x00005c10


	//   ....[15]....
        /*0748*/ 	.word	0x00005e40


	//   ....[16]....
        /*074c*/ 	.word	0x00006a30


	//   ....[17]....
        /*0750*/ 	.word	0x00006b30


	//   ....[18]....
        /*0754*/ 	.word	0x00007380


	//   ....[19]....
        /*0758*/ 	.word	0x00007420


	//   ....[20]....
        /*075c*/ 	.word	0x00008ef0


	//   ....[21]....
        /*0760*/ 	.word	0x00008f20


	//   ....[22]....
        /*0764*/ 	.word	0x000091a0


	//   ....[23]....
        /*0768*/ 	.word	0x000091e0


	//   ....[24]....
        /*076c*/ 	.word	0x0000b000


	//   ....[25]....
        /*0770*/ 	.word	0x0000b230


	//   ....[26]....
        /*0774*/ 	.word	0x0000be10


	//   ....[27]....
        /*0778*/ 	.word	0x0000bf10


	//   ....[28]....
        /*077c*/ 	.word	0x0000c750


	//   ....[29]....
        /*0780*/ 	.word	0x0000c7d0


	//   ....[30]....
        /*0784*/ 	.word	0x0000d900


	//   ....[31]....
        /*0788*/ 	.word	0x0000d940


	//   ....[32]....
        /*078c*/ 	.word	0x0000da50


	//   ....[33]....
        /*0790*/ 	.word	0x0000da60


	//   ....[34]....
        /*0794*/ 	.word	0x0000ed80


	//   ....[35]....
        /*0798*/ 	.word	0x0000edc0


	//   ....[36]....
        /*079c*/ 	.word	0x0000ede0


	//   ....[37]....
        /*07a0*/ 	.word	0x0000ee10


	//   ....[38]....
        /*07a4*/ 	.word	0x0000f4e0


	//   ....[39]....
        /*07a8*/ 	.word	0x0000f510


	//   ....[40]....
        /*07ac*/ 	.word	0x0000f5d0


	//   ....[41]....
        /*07b0*/ 	.word	0x0000f5f0


	//   ....[42]....
        /*07b4*/ 	.word	0x0000f6b0


	//   ....[43]....
        /*07b8*/ 	.word	0x0000f6d0


	//   ....[44]....
        /*07bc*/ 	.word	0x0000f7a0


	//   ....[45]....
        /*07c0*/ 	.word	0x0000f7c0


	//   ....[46]....
        /*07c4*/ 	.word	0x0000fb60


	//   ....[47]....
        /*07c8*/ 	.word	0x0000fb90


	//   ....[48]....
        /*07cc*/ 	.word	0x0000ffe0


	//   ....[49]....
        /*07d0*/ 	.word	0x0000fff0


	//   ....[50]....
        /*07d4*/ 	.word	0x00010d20


	//   ....[51]....
        /*07d8*/ 	.word	0x00010d40


	//   ....[52]....
        /*07dc*/ 	.word	0x00010e00


	//   ....[53]....
        /*07e0*/ 	.word	0x00010e20


	//   ....[54]....
        /*07e4*/ 	.word	0x00010ee0


	//   ....[55]....
        /*07e8*/ 	.word	0x00010f00


	//   ....[56]....
        /*07ec*/ 	.word	0x00010fd0


	//   ....[57]....
        /*07f0*/ 	.word	0x00010ff0


	//   ....[58]....
        /*07f4*/ 	.word	0x00011150


	//   ....[59]....
        /*07f8*/ 	.word	0x00011380


	//   ....[60]....
        /*07fc*/ 	.word	0x000113b0


	//   ....[61]....
        /*0800*/ 	.word	0x000113e0


	//   ....[62]....
        /*0804*/ 	.word	0x00011410


	//   ....[63]....
        /*0808*/ 	.word	0x00011440


	//   ....[64]....
        /*080c*/ 	.word	0x00011470


	//   ....[65]....
        /*0810*/ 	.word	0x00011610


	//   ....[66]....
        /*0814*/ 	.word	0x00011640


	//   ....[67]....
        /*0818*/ 	.word	0x00011670


	//   ....[68]....
        /*081c*/ 	.word	0x000116a0


	//   ....[69]....
        /*0820*/ 	.word	0x000116d0


	//   ....[70]....
        /*0824*/ 	.word	0x00011700


	//   ....[71]....
        /*0828*/ 	.word	0x000117a0


	//   ....[72]....
        /*082c*/ 	.word	0x000117d0


	//   ....[73]....
        /*0830*/ 	.word	0x000117e0


	//   ....[74]....
        /*0834*/ 	.word	0x00011810


	//   ....[75]....
        /*0838*/ 	.word	0x00013530


	//   ....[76]....
        /*083c*/ 	.word	0x000140b0


	//   ....[77]....
        /*0840*/ 	.word	0x000140c0


	//   ....[78]....
        /*0844*/ 	.word	0x000140f0


	//   ....[79]....
        /*0848*/ 	.word	0x00014100


	//   ....[80]....
        /*084c*/ 	.word	0x00014210


	//   ....[81]....
        /*0850*/ 	.word	0x00014220


	//   ....[82]....
        /*0854*/ 	.word	0x000142b0


	//   ....[83]....
        /*0858*/ 	.word	0x000142c0


	//   ....[84]....
        /*085c*/ 	.word	0x00014350


	//   ....[85]....
        /*0860*/ 	.word	0x00014360


	//   ....[86]....
        /*0864*/ 	.word	0x000143f0


	//   ....[87]....
        /*0868*/ 	.word	0x00014400


	//   ....[88]....
        /*086c*/ 	.word	0x00014490


	//   ....[89]....
        /*0870*/ 	.word	0x000144a0


	//   ....[90]....
        /*0874*/ 	.word	0x000144f0


	//   ....[91]....
        /*0878*/ 	.word	0x00014520


	//   ....[92]....
        /*087c*/ 	.word	0x00016dc0


	//   ....[93]....
        /*0880*/ 	.word	0x00016e40


	//   ....[94]....
        /*0884*/ 	.word	0x00016e70


	//   ....[95]....
        /*0888*/ 	.word	0x00016e80


	//   ....[96]....
        /*088c*/ 	.word	0x00016eb0


	//   ....[97]....
        /*0890*/ 	.word	0x00016ee0


	//   ....[98]....
        /*0894*/ 	.word	0x00016f10


	//   ....[99]....
        /*0898*/ 	.word	0x00016f40


	//   ....[100]....
        /*089c*/ 	.word	0x00017100


	//   ....[101]....
        /*08a0*/ 	.word	0x00017130


	//   ....[102]....
        /*08a4*/ 	.word	0x00017160


	//   ....[103]....
        /*08a8*/ 	.word	0x00017190


	//   ....[104]....
        /*08ac*/ 	.word	0x000171c0


	//   ....[105]....
        /*08b0*/ 	.word	0x000171f0


	//   ....[106]....
        /*08b4*/ 	.word	0x000172c0


	//   ....[107]....
        /*08b8*/ 	.word	0x000172e0


	//   ....[108]....
        /*08bc*/ 	.word	0x000172f0


	//   ....[109]....
        /*08c0*/ 	.word	0x00017370


	//   ....[110]....
        /*08c4*/ 	.word	0x00017ea0


	//   ....[111]....
        /*08c8*/ 	.word	0x00018510


	//   ....[112]....
        /*08cc*/ 	.word	0x000186f0


	//   ....[113]....
        /*08d0*/ 	.word	0x00018740


	//   ....[114]....
        /*08d4*/ 	.word	0x000187a0


	//   ....[115]....
        /*08d8*/ 	.word	0x00018840


	//   ....[116]....
        /*08dc*/ 	.word	0x00018900


	//   ....[117]....
        /*08e0*/ 	.word	0x00018a10


	//   ....[118]....
        /*08e4*/ 	.word	0x00018a70


	//   ....[119]....
        /*08e8*/ 	.word	0x00018b70


	//   ....[120]....
        /*08ec*/ 	.word	0x00018bd0


	//   ....[121]....
        /*08f0*/ 	.word	0x00018cd0


	//   ....[122]....
        /*08f4*/ 	.word	0x00018d30


	//   ....[123]....
        /*08f8*/ 	.word	0x00018e30


	//   ....[124]....
        /*08fc*/ 	.word	0x00018e90


	//   ....[125]....
        /*0900*/ 	.word	0x00018f70


	//   ....[126]....
        /*0904*/ 	.word	0x00018ff0


	//   ....[127]....
        /*0908*/ 	.word	0x000190d0


	//   ....[128]....
        /*090c*/ 	.word	0x00019400


	//   ....[129]....
        /*0910*/ 	.word	0x000194a0


	//   ....[130]....
        /*0914*/ 	.word	0x00019630


	//   ....[131]....
        /*0918*/ 	.word	0x000196a0


	//   ....[132]....
        /*091c*/ 	.word	0x00019710


	//   ....[133]....
        /*0920*/ 	.word	0x00019780


	//   ....[134]....
        /*0924*/ 	.word	0x000197f0


	//   ....[135]....
        /*0928*/ 	.word	0x00019870


	//   ....[136]....
        /*092c*/ 	.word	0x00019910


	//   ....[137]....
        /*0930*/ 	.word	0x000199b0


	//   ....[138]....
        /*0934*/ 	.word	0x00019a20


	//   ....[139]....
        /*0938*/ 	.word	0x00019a90


	//   ....[140]....
        /*093c*/ 	.word	0x00019b00


	//   ....[141]....
        /*0940*/ 	.word	0x00019b80


	//   ....[142]....
        /*0944*/ 	.word	0x00019c00


	//   ....[143]....
        /*0948*/ 	.word	0x00019cb0


	//   ....[144]....
        /*094c*/ 	.word	0x00019d00


	//   ....[145]....
        /*0950*/ 	.word	0x00019dc0


	//   ....[146]....
        /*0954*/ 	.word	0x00019ef0


	//----- nvinfo : EIATTR_REG_RECONFIG
	.align		4
.L_985:
        /*0958*/ 	.byte	0x01, 0x54
	.zero		2


	//----- nvinfo : EIATTR_SYSCALL_OFFSETS
	.align		4
        /*095c*/ 	.byte	0x04, 0x46
        /*095e*/ 	.short	(.L_987 - .L_986)


	//   ....[0]....
.L_986:
        /*0960*/ 	.word	0x00002050


	//   ....[1]....
        /*0964*/ 	.word	0x00013160


	//   ....[2]....
        /*0968*/ 	.word	0x000132b0


	//   ....[3]....
        /*096c*/ 	.word	0x000133a0


	//   ....[4]....
        /*0970*/ 	.word	0x00013c20


	//----- nvinfo : EIATTR_MBARRIER_INSTR_OFFSETS
	.align		4
.L_987:
        /*0974*/ 	.byte	0x04, 0x39
        /*0976*/ 	.short	(.L_989 - .L_988)


	//   ....[0]....
.L_988:
        /*0978*/ 	.word	0x00000270
        /*097c*/ 	.word	0x000000ff
        /*0980*/ 	.word	0x00028800
        /*0984*/ 	.short	0x0100
        /*0986*/ 	.byte	0x08
	.zero		1


	//   ....[1]....
        /*0988*/ 	.word	0x00000280
        /*098c*/ 	.word	0x000000ff
        /*0990*/ 	.word	0x00028820
        /*0994*/ 	.short	0x0100
        /*0996*/ 	.byte	0x08
	.zero		1


	//   ....[2]....
        /*0998*/ 	.word	0x00000370
        /*099c*/ 	.word	0x000000ff
        /*09a0*/ 	.word	0x00028830
        /*09a4*/ 	.short	0x0100
        /*09a6*/ 	.byte	0x08
	.zero		1


	//   ....[3]....
        /*09a8*/ 	.word	0x00000380
        /*09ac*/ 	.word	0x000000ff
        /*09b0*/ 	.word	0x00028840
        /*09b4*/ 	.short	0x0100
        /*09b6*/ 	.byte	0x08
	.zero		1


	//   ....[4]....
        /*09b8*/ 	.word	0x00000390
        /*09bc*/ 	.word	0x000000ff
        /*09c0*/ 	.word	0x00028838
        /*09c4*/ 	.short	0x0100
        /*09c6*/ 	.byte	0x08
	.zero		1


	//   ....[5]....
        /*09c8*/ 	.word	0x000003a0
        /*09cc*/ 	.word	0x000000ff
        /*09d0*/ 	.word	0x00028848
        /*09d4*/ 	.short	0x0100
        /*09d6*/ 	.byte	0x08
	.zero		1


	//   ....[6]....
        /*09d8*/ 	.word	0x000004d0
        /*09dc*/ 	.word	0x000000ff
        /*09e0*/ 	.word	0x00028850
        /*09e4*/ 	.short	0x0100
        /*09e6*/ 	.byte	0x08
	.zero		1


	//   ....[7]....
        /*09e8*/ 	.word	0x000004e0
        /*09ec*/ 	.word	0x000000ff
        /*09f0*/ 	.word	0x00028860
        /*09f4*/ 	.short	0x0100
        /*09f6*/ 	.byte	0x08
	.zero		1


	//   ....[8]....
        /*09f8*/ 	.word	0x000004f0
        /*09fc*/ 	.word	0x000000ff
        /*0a00*/ 	.word	0x00028858
        /*0a04*/ 	.short	0x0100
        /*0a06*/ 	.byte	0x08
	.zero		1


	//   ....[9]....
        /*0a08*/ 	.word	0x00000500
        /*0a0c*/ 	.word	0x000000ff
        /*0a10*/ 	.word	0x00028868
        /*0a14*/ 	.short	0x0100
        /*0a16*/ 	.byte	0x08
	.zero		1


	//   ....[10]....
        /*0a18*/ 	.word	0x000005f0
        /*0a1c*/ 	.word	0x000000ff
        /*0a20*/ 	.word	0x00028870
        /*0a24*/ 	.short	0x0100
        /*0a26*/ 	.byte	0x06
	.zero		1


	//   ....[11]....
        /*0a28*/ 	.word	0x00000600
        /*0a2c*/ 	.word	0x000000ff
        /*0a30*/ 	.word	0x00028880
        /*0a34*/ 	.short	0x0100
        /*0a36*/ 	.byte	0x06
	.zero		1


	//   ....[12]....
        /*0a38*/ 	.word	0x00000610
        /*0a3c*/ 	.word	0x000000ff
        /*0a40*/ 	.word	0x00028878
        /*0a44*/ 	.short	0x0100
        /*0a46*/ 	.byte	0x06
	.zero		1


	//   ....[13]....
        /*0a48*/ 	.word	0x00000620
        /*0a4c*/ 	.word	0x000000ff
        /*0a50*/ 	.word	0x00028888
        /*0a54*/ 	.short	0x0100
        /*0a56*/ 	.byte	0x06
	.zero		1


	//   ....[14]....
        /*0a58*/ 	.word	0x00000750
        /*0a5c*/ 	.word	0x000000ff
        /*0a60*/ 	.word	0x00028890
        /*0a64*/ 	.short	0x0100
        /*0a66*/ 	.byte	0x08
	.zero		1


	//   ....[15]....
        /*0a68*/ 	.word	0x00000760
        /*0a6c*/ 	.word	0x000000ff
        /*0a70*/ 	.word	0x000288a0
        /*0a74*/ 	.short	0x0100
        /*0a76*/ 	.byte	0x08
	.zero		1


	//   ....[16]....
        /*0a78*/ 	.word	0x00000770
        /*0a7c*/ 	.word	0x000000ff
        /*0a80*/ 	.word	0x00028898
        /*0a84*/ 	.short	0x0100
        /*0a86*/ 	.byte	0x08
	.zero		1


	//   ....[17]....
        /*0a88*/ 	.word	0x00000780
        /*0a8c*/ 	.word	0x000000ff
        /*0a90*/ 	.word	0x000288a8
        /*0a94*/ 	.short	0x0100
        /*0a96*/ 	.byte	0x08
	.zero		1


	//   ....[18]....
        /*0a98*/ 	.word	0x000008b0
        /*0a9c*/ 	.word	0x000000ff
        /*0aa0*/ 	.word	0x000288b0
        /*0aa4*/ 	.short	0x0100
        /*0aa6*/ 	.byte	0x08
	.zero		1


	//   ....[19]....
        /*0aa8*/ 	.word	0x000008c0
        /*0aac*/ 	.word	0x000000ff
        /*0ab0*/ 	.word	0x000288c0
        /*0ab4*/ 	.short	0x0100
        /*0ab6*/ 	.byte	0x08
	.zero		1


	//   ....[20]....
        /*0ab8*/ 	.word	0x000008d0
        /*0abc*/ 	.word	0x000000ff
        /*0ac0*/ 	.word	0x000288b8
        /*0ac4*/ 	.short	0x0100
        /*0ac6*/ 	.byte	0x08
	.zero		1


	//   ....[21]....
        /*0ac8*/ 	.word	0x000008e0
        /*0acc*/ 	.word	0x000000ff
        /*0ad0*/ 	.word	0x000288c8
        /*0ad4*/ 	.short	0x0100
        /*0ad6*/ 	.byte	0x08
	.zero		1


	//   ....[22]....
        /*0ad8*/ 	.word	0x000020d0
        /*0adc*/ 	.word	0x000000ff
        /*0ae0*/ 	.word	0x00028800
        /*0ae4*/ 	.short	0x010a
        /*0ae6*/ 	.byte	0x29
	.zero		1


	//   ....[23]....
        /*0ae8*/ 	.word	0x00002150
        /*0aec*/ 	.word	0x00000005
        /*0af0*/ 	.word	0x00028830
        /*0af4*/ 	.short	0x010a
        /*0af6*/ 	.byte	0x3f
	.zero		1


	//   ....[24]....
        /*0af8*/ 	.word	0x000021c0
        /*0afc*/ 	.word	0x00000005
        /*0b00*/ 	.word	0x00028830
        /*0b04*/ 	.short	0x010a
        /*0b06*/ 	.byte	0x3f
	.zero		1


	//   ....[25]....
        /*0b08*/ 	.word	0x00002720
        /*0b0c*/ 	.word	0x00000000
        /*0b10*/ 	.word	0x00000000
        /*0b14*/ 	.short	0x0101
        /*0b16*/ 	.byte	0x3f
	.zero		1


	//   ....[26]....
        /*0b18*/ 	.word	0x00005450
        /*0b1c*/ 	.word	0x000000ff
        /*0b20*/ 	.word	0x00028830
        /*0b24*/ 	.short	0x010a
        /*0b26*/ 	.byte	0x06
	.zero		1


	//   ....[27]....
        /*0b28*/ 	.word	0x00005490
        /*0b2c*/ 	.word	0x000000ff
        /*0b30*/ 	.word	0x00028830
        /*0b34*/ 	.short	0x010a
        /*0b36*/ 	.byte	0x06
	.zero		1


	//   ....[28]....
        /*0b38*/ 	.word	0x000057d0
        /*0b3c*/ 	.word	0x000000ff
        /*0b40*/ 	.word	0x00028850
        /*0b44*/ 	.short	0x010a
        /*0b46*/ 	.byte	0x06
	.zero		1


	//   ....[29]....
        /*0b48*/ 	.word	0x00005810
        /*0b4c*/ 	.word	0x000000ff
        /*0b50*/ 	.word	0x00028850
        /*0b54*/ 	.short	0x010a
        /*0b56*/ 	.byte	0x06
	.zero		1


	//   ....[30]....
        /*0b58*/ 	.word	0x00005c40
        /*0b5c*/ 	.word	0x00000007
        /*0b60*/ 	.word	0x00000000
        /*0b64*/ 	.short	0x0101
        /*0b66*/ 	.byte	0x3f
	.zero		1


	//   ....[31]....
        /*0b68*/ 	.word	0x00007b40
        /*0b6c*/ 	.word	0x0000001b
        /*0b70*/ 	.word	0x00000000
        /*0b74*/ 	.short	0x0101
        /*0b76*/ 	.byte	0x3f
	.zero		1


	//   ....[32]....
        /*0b78*/ 	.word	0x000087f0
        /*0b7c*/ 	.word	0x000000ff
        /*0b80*/ 	.word	0x00028830
        /*0b84*/ 	.short	0x010a
        /*0b86*/ 	.byte	0x06
	.zero		1


	//   ....[33]....
        /*0b88*/ 	.word	0x00008830
        /*0b8c*/ 	.word	0x000000ff
        /*0b90*/ 	.word	0x00028830
        /*0b94*/ 	.short	0x010a
        /*0b96*/ 	.byte	0x06
	.zero		1


	//   ....[34]....
        /*0b98*/ 	.word	0x00008b70
        /*0b9c*/ 	.word	0x000000ff
        /*0ba0*/ 	.word	0x00028850
        /*0ba4*/ 	.short	0x010a
        /*0ba6*/ 	.byte	0x06
	.zero		1


	//   ....[35]....
        /*0ba8*/ 	.word	0x00008bb0
        /*0bac*/ 	.word	0x000000ff
        /*0bb0*/ 	.word	0x00028850
        /*0bb4*/ 	.short	0x010a
        /*0bb6*/ 	.byte	0x06
	.zero		1


	//   ....[36]....
        /*0bb8*/ 	.word	0x00009de0
        /*0bbc*/ 	.word	0x0000001b
        /*0bc0*/ 	.word	0x00000000
        /*0bc4*/ 	.short	0x0101
        /*0bc6*/ 	.byte	0x3f
	.zero		1


	//   ....[37]....
        /*0bc8*/ 	.word	0x00009f90
        /*0bcc*/ 	.word	0x0000001f
        /*0bd0*/ 	.word	0x00000000
        /*0bd4*/ 	.short	0x0101
        /*0bd6*/ 	.byte	0x3f
	.zero		1


	//   ....[38]....
        /*0bd8*/ 	.word	0x0000a860
        /*0bdc*/ 	.word	0x000000ff
        /*0be0*/ 	.word	0x00028830
        /*0be4*/ 	.short	0x010a
        /*0be6*/ 	.byte	0x06
	.zero		1


	//   ....[39]....
        /*0be8*/ 	.word	0x0000a8a0
        /*0bec*/ 	.word	0x000000ff
        /*0bf0*/ 	.word	0x00028830
        /*0bf4*/ 	.short	0x010a
        /*0bf6*/ 	.byte	0x06
	.zero		1


	//   ....[40]....
        /*0bf8*/ 	.word	0x0000abe0
        /*0bfc*/ 	.word	0x000000ff
        /*0c00*/ 	.word	0x00028850
        /*0c04*/ 	.short	0x010a
        /*0c06*/ 	.byte	0x06
	.zero		1


	//   ....[41]....
        /*0c08*/ 	.word	0x0000ac20
        /*0c0c*/ 	.word	0x000000ff
        /*0c10*/ 	.word	0x00028850
        /*0c14*/ 	.short	0x010a
        /*0c16*/ 	.byte	0x06
	.zero		1


	//   ....[42]....
        /*0c18*/ 	.word	0x0000b030
        /*0c1c*/ 	.word	0x00000005
        /*0c20*/ 	.word	0x00000000
        /*0c24*/ 	.short	0x0101
        /*0c26*/ 	.byte	0x3f
	.zero		1


	//   ....[43]....
        /*0c28*/ 	.word	0x0000cf30
        /*0c2c*/ 	.word	0x0000001b
        /*0c30*/ 	.word	0x00000000
        /*0c34*/ 	.short	0x0101
        /*0c36*/ 	.byte	0x3f
	.zero		1


	//   ....[44]....
        /*0c38*/ 	.word	0x0000d870
        /*0c3c*/ 	.word	0x000000ff
        /*0c40*/ 	.word	0x00028850
        /*0c44*/ 	.short	0x010a
        /*0c46*/ 	.byte	0x05
	.zero		1


	//   ....[45]....
        /*0c48*/ 	.word	0x0000d8b0
        /*0c4c*/ 	.word	0x000000ff
        /*0c50*/ 	.word	0x00028850
        /*0c54*/ 	.short	0x010a
        /*0c56*/ 	.byte	0x05
	.zero		1


	//   ....[46]....
        /*0c58*/ 	.word	0x0000ddf0
        /*0c5c*/ 	.word	0x00000006
        /*0c60*/ 	.word	0x00000000
        /*0c64*/ 	.short	0x0101
        /*0c66*/ 	.byte	0x3f
	.zero		1


	//   ....[47]....
        /*0c68*/ 	.word	0x0000f4d0
        /*0c6c*/ 	.word	0x00000000
        /*0c70*/ 	.word	0x00000000
        /*0c74*/ 	.short	0x0101
        /*0c76*/ 	.byte	0x3f
	.zero		1


	//   ....[48]....
        /*0c78*/ 	.word	0x0000fb80
        /*0c7c*/ 	.word	0x00000006
        /*0c80*/ 	.word	0x00000000
        /*0c84*/ 	.short	0x0101
        /*0c86*/ 	.byte	0x3f
	.zero		1


	//   ....[49]....
        /*0c88*/ 	.word	0x000137a0
        /*0c8c*/ 	.word	0x00000000
        /*0c90*/ 	.word	0x00028840
        /*0c94*/ 	.short	0x010a
        /*0c96*/ 	.byte	0x3f
	.zero		1


	//   ....[50]....
        /*0c98*/ 	.word	0x000145f0
        /*0c9c*/ 	.word	0x00000012
        /*0ca0*/ 	.word	0x00028800
        /*0ca4*/ 	.short	0x0107
        /*0ca6*/ 	.byte	0x3f
	.zero		1


	//   ....[51]....
        /*0ca8*/ 	.word	0x00014700
        /*0cac*/ 	.word	0x00000012
        /*0cb0*/ 	.word	0x00028800
        /*0cb4*/ 	.short	0x0101
        /*0cb6*/ 	.byte	0x3f
	.zero		1


	//   ....[52]....
        /*0cb8*/ 	.word	0x00014720
        /*0cbc*/ 	.word	0x00000012
        /*0cc0*/ 	.word	0x00028820
        /*0cc4*/ 	.short	0x010a
        /*0cc6*/ 	.byte	0x3f
	.zero		1


	//   ....[53]....
        /*0cc8*/ 	.word	0x00014b40
        /*0ccc*/ 	.word	0x00000003
        /*0cd0*/ 	.word	0x00028840
        /*0cd4*/ 	.short	0x010a
        /*0cd6*/ 	.byte	0x3f
	.zero		1


	//   ....[54]....
        /*0cd8*/ 	.word	0x00014ee0
        /*0cdc*/ 	.word	0x00000003
        /*0ce0*/ 	.word	0x00000060
        /*0ce4*/ 	.short	0x010a
        /*0ce6*/ 	.byte	0x3f
	.zero		1


	//   ....[55]....
        /*0ce8*/ 	.word	0x00015560
        /*0cec*/ 	.word	0x00000003
        /*0cf0*/ 	.word	0x00028840
        /*0cf4*/ 	.short	0x010a
        /*0cf6*/ 	.byte	0x3f
	.zero		1


	//   ....[56]....
        /*0cf8*/ 	.word	0x00015900
        /*0cfc*/ 	.word	0x00000002
        /*0d00*/ 	.word	0x00000060
        /*0d04*/ 	.short	0x010a
        /*0d06*/ 	.byte	0x3f
	.zero		1


	//   ....[57]....
        /*0d08*/ 	.word	0x00015ed0
        /*0d0c*/ 	.word	0x00000002
        /*0d10*/ 	.word	0x00028840
        /*0d14*/ 	.short	0x010a
        /*0d16*/ 	.byte	0x3f
	.zero		1


	//   ....[58]....
        /*0d18*/ 	.word	0x00016270
        /*0d1c*/ 	.word	0x00000002
        /*0d20*/ 	.word	0x00000060
        /*0d24*/ 	.short	0x010a
        /*0d26*/ 	.byte	0x3f
	.zero		1


	//   ....[59]....
        /*0d28*/ 	.word	0x000167f0
        /*0d2c*/ 	.word	0x00000000
        /*0d30*/ 	.word	0x00028860
        /*0d34*/ 	.short	0x010a
        /*0d36*/ 	.byte	0x3f
	.zero		1


	//   ....[60]....
        /*0d38*/ 	.word	0x00017e20
        /*0d3c*/ 	.word	0x00000000
        /*0d40*/ 	.word	0x00028820
        /*0d44*/ 	.short	0x010a
        /*0d46*/ 	.byte	0x3f
	.zero		1


	//   ....[61]....
        /*0d48*/ 	.word	0x00018010
        /*0d4c*/ 	.word	0x00000006
        /*0d50*/ 	.word	0x00000000
        /*0d54*/ 	.short	0x010a
        /*0d56*/ 	.byte	0x3f
	.zero		1


	//   ....[62]....
        /*0d58*/ 	.word	0x00018040
        /*0d5c*/ 	.word	0x00000007
        /*0d60*/ 	.word	0x00000000
        /*0d64*/ 	.short	0x010a
        /*0d66*/ 	.byte	0x3f
	.zero		1


	//   ....[63]....
        /*0d68*/ 	.word	0x000180a0
        /*0d6c*/ 	.word	0x00000004
        /*0d70*/ 	.word	0x00000000
        /*0d74*/ 	.short	0x010a
        /*0d76*/ 	.byte	0x3f
	.zero		1


	//   ....[64]....
        /*0d78*/ 	.word	0x000180d0
        /*0d7c*/ 	.word	0x00000003
        /*0d80*/ 	.word	0x00000000
        /*0d84*/ 	.short	0x010a
        /*0d86*/ 	.byte	0x3f
	.zero		1


	//   ....[65]....
        /*0d88*/ 	.word	0x00018140
        /*0d8c*/ 	.word	0x00000003
        /*0d90*/ 	.word	0x00028800
        /*0d94*/ 	.short	0x010a
        /*0d96*/ 	.byte	0x3f
	.zero		1


	//   ....[66]....
        /*0d98*/ 	.word	0x00018190
        /*0d9c*/ 	.word	0x00000005
        /*0da0*/ 	.word	0x00028830
        /*0da4*/ 	.short	0x010a
        /*0da6*/ 	.byte	0x3f
	.zero		1


	//   ....[67]....
        /*0da8*/ 	.word	0x000181f0
        /*0dac*/ 	.word	0x00000007
        /*0db0*/ 	.word	0x00028830
        /*0db4*/ 	.short	0x010a
        /*0db6*/ 	.byte	0x3f
	.zero		1


	//   ....[68]....
        /*0db8*/ 	.word	0x00018250
        /*0dbc*/ 	.word	0x00000007
        /*0dc0*/ 	.word	0x00028850
        /*0dc4*/ 	.short	0x010a
        /*0dc6*/ 	.byte	0x3f
	.zero		1


	//   ....[69]....
        /*0dc8*/ 	.word	0x000182b0
        /*0dcc*/ 	.word	0x00000005
        /*0dd0*/ 	.word	0x00028830
        /*0dd4*/ 	.short	0x010a
        /*0dd6*/ 	.byte	0x3f
	.zero		1


	//   ....[70]....
        /*0dd8*/ 	.word	0x00018310
        /*0ddc*/ 	.word	0x00000005
        /*0de0*/ 	.word	0x00028850
        /*0de4*/ 	.short	0x010a
        /*0de6*/ 	.byte	0x3f
	.zero		1


	//   ....[71]....
        /*0de8*/ 	.word	0x00018370
        /*0dec*/ 	.word	0x00000005
        /*0df0*/ 	.word	0x00028830
        /*0df4*/ 	.short	0x010a
        /*0df6*/ 	.byte	0x3f
	.zero		1


	//   ....[72]....
        /*0df8*/ 	.word	0x000183d0
        /*0dfc*/ 	.word	0x00000005
        /*0e00*/ 	.word	0x00028850
        /*0e04*/ 	.short	0x010a
        /*0e06*/ 	.byte	0x3f
	.zero		1


	//   ....[73]....
        /*0e08*/ 	.word	0x00018430
        /*0e0c*/ 	.word	0x00000007
        /*0e10*/ 	.word	0x00028850
        /*0e14*/ 	.short	0x010a
        /*0e16*/ 	.byte	0x3f
	.zero		1


	//   ....[74]....
        /*0e18*/ 	.word	0x000185d0
        /*0e1c*/ 	.word	0x00000000
        /*0e20*/ 	.word	0x00028840
        /*0e24*/ 	.short	0x010a
        /*0e26*/ 	.byte	0x3f
	.zero		1


	//   ....[75]....
        /*0e28*/ 	.word	0x00019110
        /*0e2c*/ 	.word	0x00000012
        /*0e30*/ 	.word	0x00028820
        /*0e34*/ 	.short	0x010a
        /*0e36*/ 	.byte	0x3f
	.zero		1


	//   ....[76]....
        /*0e38*/ 	.word	0x00019160
        /*0e3c*/ 	.word	0x00000003
        /*0e40*/ 	.word	0x00028840
        /*0e44*/ 	.short	0x010a
        /*0e46*/ 	.byte	0x3f
	.zero		1


	//   ....[77]....
        /*0e48*/ 	.word	0x000191b0
        /*0e4c*/ 	.word	0x00000003
        /*0e50*/ 	.word	0x00000060
        /*0e54*/ 	.short	0x010a
        /*0e56*/ 	.byte	0x3f
	.zero		1


	//   ....[78]....
        /*0e58*/ 	.word	0x00019200
        /*0e5c*/ 	.word	0x00000003
        /*0e60*/ 	.word	0x00028840
        /*0e64*/ 	.short	0x010a
        /*0e66*/ 	.byte	0x3f
	.zero		1


	//   ....[79]....
        /*0e68*/ 	.word	0x00019250
        /*0e6c*/ 	.word	0x00000002
        /*0e70*/ 	.word	0x00000060
        /*0e74*/ 	.short	0x010a
        /*0e76*/ 	.byte	0x3f
	.zero		1


	//   ....[80]....
        /*0e78*/ 	.word	0x000192a0
        /*0e7c*/ 	.word	0x00000002
        /*0e80*/ 	.word	0x00028840
        /*0e84*/ 	.short	0x010a
        /*0e86*/ 	.byte	0x3f
	.zero		1


	//   ....[81]....
        /*0e88*/ 	.word	0x000192f0
        /*0e8c*/ 	.word	0x00000002
        /*0e90*/ 	.word	0x00000060
        /*0e94*/ 	.short	0x010a
        /*0e96*/ 	.byte	0x3f
	.zero		1


	//   ....[82]....
        /*0e98*/ 	.word	0x00019340
        /*0e9c*/ 	.word	0x00000000
        /*0ea0*/ 	.word	0x00028860
        /*0ea4*/ 	.short	0x010a
        /*0ea6*/ 	.byte	0x3f
	.zero		1


	//   ....[83]....
        /*0ea8*/ 	.word	0x00019e10
        /*0eac*/ 	.word	0x00000000
        /*0eb0*/ 	.word	0x00028820
        /*0eb4*/ 	.short	0x010a
        /*0eb6*/ 	.byte	0x3f
	.zero		1


	//   ....[84]....
        /*0eb8*/ 	.word	0x00019fb0
        /*0ebc*/ 	.word	0x00000006
        /*0ec0*/ 	.word	0x00000000
        /*0ec4*/ 	.short	0x010a
        /*0ec6*/ 	.byte	0x3f
	.zero		1


	//   ....[85]....
        /*0ec8*/ 	.word	0x0001a000
        /*0ecc*/ 	.word	0x00000007
        /*0ed0*/ 	.word	0x00000000
        /*0ed4*/ 	.short	0x010a
        /*0ed6*/ 	.byte	0x3f
	.zero		1


	//   ....[86]....
        /*0ed8*/ 	.word	0x0001a050
        /*0edc*/ 	.word	0x00000004
        /*0ee0*/ 	.word	0x00000000
        /*0ee4*/ 	.short	0x010a
        /*0ee6*/ 	.byte	0x3f
	.zero		1


	//----- nvinfo : EIATTR_NUM_MBARRIERS
	.align		4
.L_989:
        /*0ee8*/ 	.byte	0x03, 0x38
        /*0eea*/ 	.short	0x0016


	//----- nvinfo : EIATTR_EXIT_INSTR_OFFSETS
	.align		4
        /*0eec*/ 	.byte	0x04, 0x1c
        /*0eee*/ 	.short	(.L_991 - .L_990)


	//   ....[0]....
.L_990:
        /*0ef0*/ 	.word	0x00000a70


	//   ....[1]....
        /*0ef4*/ 	.word	0x000110f0


	//   ....[2]....
        /*0ef8*/ 	.word	0x00018120


	//----- nvinfo : EIATTR_MAX_THREADS
	.align		4
.L_991:
        /*0efc*/ 	.byte	0x04, 0x05
        /*0efe*/ 	.short	(.L_993 - .L_992)
.L_992:
        /*0f00*/ 	.word	0x00000180
        /*0f04*/ 	.word	0x00000001
        /*0f08*/ 	.word	0x00000001


	//----- nvinfo : EIATTR_CRS_STACK_SIZE
	.align		4
.L_993:
        /*0f0c*/ 	.byte	0x04, 0x1e
        /*0f0e*/ 	.short	(.L_995 - .L_994)
.L_994:
        /*0f10*/ 	.word	0x00000000


	//----- nvinfo : EIATTR_CBANK_PARAM_SIZE
	.align		4
.L_995:
        /*0f14*/ 	.byte	0x03, 0x19
        /*0f16*/ 	.short	0x0af0


	//----- nvinfo : EIATTR_PARAM_CBANK
	.align		4
        /*0f18*/ 	.byte	0x04, 0x0a
        /*0f1a*/ 	.short	(.L_997 - .L_996)
	.align		4
.L_996:
        /*0f1c*/ 	.word	index@(.nv.constant0._ZN7cutlass13device_kernelIN5flash11enable_sm90INS1_16FlashAttnFwdSm90INS1_25CollectiveMainloopFwdSm90ILi2EN4cute5tupleIJNS5_1CILi1EEES8_S8_EEENS6_IJNS7_ILi128EEESA_SA_EEELi128ENS_6half_tEfNS_4arch4Sm90ELb0ELb1ELb0ELb1ELb0ELb0ELb0ELb1ELb1ELb1ELb1ELb0EEENS1_21CollectiveEpilogueFwdISB_S9_SC_SE_Li256ELb1ELb1ELb1ELb0EEENS1_36VarlenDynamicPersistentTileSchedulerILi128ELi128ELi256ELi128ELb1ELb1ELb1ELb1ELb0ELb1EEEEEEEEEvNT_6ParamsE)
        /*0f20*/ 	.short	0x0210
        /*0f22*/ 	.short	0x0af0


	//----- nvinfo : EIATTR_SW_WAR
	.align		4
.L_997:
        /*0f24*/ 	.byte	0x04, 0x36
        /*0f26*/ 	.short	(.L_999 - .L_998)
.L_998:
        /*0f28*/ 	.word	0x00000008
.L_999:


//--------------------- .nv.info._ZN7cutlass13device_kernelIN5flash11enable_sm90INS1_16FlashAttnFwdSm90INS1_25CollectiveMainloopFwdSm90ILi2EN4cute5tupleIJNS5_1CILi1EEES8_S8_EEENS6_IJNS7_ILi128EEESA_SA_EEELi128ENS_6half_tEfNS_4arch4Sm90ELb0ELb1ELb0ELb1ELb0ELb1ELb0ELb1ELb1ELb1ELb1ELb0EEENS1_21CollectiveEpilogueFwdISB_S9_SC_SE_Li256ELb1ELb1ELb1ELb0EEENS1_36VarlenDynamicPersistentTileSchedulerILi128ELi128ELi256ELi128ELb1ELb1ELb1ELb1ELb0ELb1EEEEEEEEEvNT_6ParamsE --------------------------
	.section	.nv.info._ZN7cutlass13device_kernelIN5flash11enable_sm90INS1_16FlashAttnFwdSm90INS1_25CollectiveMainloopFwdSm90ILi2EN4cute5tupleIJNS5_1CILi1EEES8_S8_EEENS6_IJNS7_ILi128EEESA_SA_EEELi128ENS_6half_tEfNS_4arch4Sm90ELb0ELb1ELb0ELb1ELb0ELb1ELb0ELb1ELb1ELb1ELb1ELb0EEENS1_21CollectiveEpilogueFwdISB_S9_SC_SE_Li256ELb1ELb1ELb1ELb0EEENS1_36VarlenDynamicPersistentTileSchedulerILi128ELi128ELi256ELi128ELb1ELb1ELb1ELb1ELb0ELb1EEEEEEEEEvNT_6ParamsE,"",@"SHT_CUDA_INFO"
	.sectionflags	@""
	.align	4


	//----- nvinfo : EIATTR_CUDA_API_VERSION
	.align		4
        /*0000*/ 	.byte	0x04, 0x37
        /*0002*/ 	.short	(.L_1001 - .L_1000)
.L_1000:
        /*0004*/ 	.word	0x00000082


	//----- nvinfo : EIATTR_KPARAM_INFO
	.align		4
.L_1001:
        /*0008*/ 	.byte	0x04, 0x17
        /*000a*/ 	.short	(.L_1003 - .L_1002)
.L_1002:
        /*000c*/ 	.word	0x00000000
        /*0010*/ 	.short	0x0000
        /*0012*/ 	.short	0x0070
        /*0014*/ 	.byte	0x00, 0xf0, 0x01, 0x2a


	//----- nvinfo : EIATTR_SPARSE_MMA_MASK
	.align		4
.L_1003:
        /*0018*/ 	.byte	0x03, 0x50
        /*001a*/ 	.short	0x0000


	//----- nvinfo : EIATTR_MAXREG_COUNT
	.align		4
        /*001c*/ 	.byte	0x03, 0x1b
        /*001e*/ 	.short	0x00a8


	//----- nvinfo : EIATTR_NUM_BARRIERS
	.align		4
        /*0020*/ 	.byte	0x02, 0x4c
        /*0022*/ 	.byte	0x10
	.zero		1


	//----- nvinfo : EIATTR_EXTERNS
	.align		4
        /*0024*/ 	.byte	0x04, 0x0f
        /*0026*/ 	.short	(.L_1005 - .L_1004)


	//   ....[0]....
	.align		4
.L_1004:
        /*0028*/ 	.word	index@(__assertfail)


	//----- nvinfo : EIATTR_ANNOTATIONS
	.align		4
.L_1005:
        /*002c*/ 	.byte	0x04, 0x55
        /*002e*/ 	.short	(.L_1007 - .L_1006)


	//   ....[0]....
.L_1006:
        /* <DEDUP_REMOVED lines=101> */


	//----- nvinfo : EIATTR_MERCURY_ISA_VERSION
	.align		4
.L_1007:
        /*0670*/ 	.byte	0x03, 0x5f
        /*0672*/ 	.short	0x0101


	//----- nvinfo : EIATTR_UNUSED_LOAD_BYTE_OFFSET
	.align		4
        /*0674*/ 	.byte	0x04, 0x44
        /*0676*/ 	.short	(.L_1009 - .L_1008)


	//   ....[0]....
.L_1008:
        /*0678*/ 	.word	0x00000ad0
        /*067c*/ 	.word	0x0000fff0


	//   ....[1]....
        /*0680*/ 	.word	0x0001b0c0
        /*0684*/ 	.word	0x0000fff0


	//----- nvinfo : EIATTR_INT_WARP_WIDE_INSTR_OFFSETS
	.align		4
.L_1009:
        /*0688*/ 	.byte	0x04, 0x31
        /*068a*/ 	.short	(.L_1011 - .L_1010)


	//   ....[0]....
.L_1010:
        /*068c*/ 	.word	0x00000190


	//   ....[1]....
        /*0690*/ 	.word	0x000001d0


	//   ....[2]....
        /*0694*/ 	.word	0x00000240


	//   ....[3]....
        /*0698*/ 	.word	0x000218f0


	//   ....[4]....
        /*069c*/ 	.word	0x00021980


	//   ....[5]....
        /*06a0*/ 	.word	0x00025050


	//   ....[6]....
        /*06a4*/ 	.word	0x000250b0


	//----- nvinfo : EIATTR_COOP_GROUP_MASK_REGIDS
	.align		4
.L_1011:
        /*06a8*/ 	.byte	0x04, 0x29
        /*06aa*/ 	.short	(.L_1013 - .L_1012)


	//   ....[0]....
.L_1012:
        /*06ac*/ 	.word	0xffffffff


	//   ....[1]....
        /*06b0*/ 	.word	0xffffffff


	//   ....[2]....
        /*06b4*/ 	.word	0xffffffff


	//   ....[3]....
        /*06b8*/ 	.word	0xffffffff


	//   ....[4]....
        /*06bc*/ 	.word	0xffffffff


	//   ....[5]....
        /*06c0*/ 	.word	0xffffffff


	//   ....[6]....
        /*06c4*/ 	.word	0xffffffff


	//   ....[7]....
        /*06c8*/ 	.word	0xffffffff


	//   ....[8]....
        /*06cc*/ 	.word	0xffffffff


	//   ....[9]....
        /*06d0*/ 	.word	0xffffffff


	//   ....[10]....
        /*06d4*/ 	.word	0xffffffff


	//   ....[11]....
        /*06d8*/ 	.word	0xffffffff


	//   ....[12]....
        /*06dc*/ 	.word	0xffffffff


	//   ....[13]....
        /*06e0*/ 	.word	0xffffffff


	//   ....[14]....
        /*06e4*/ 	.word	0xffffffff


	//   ....[15]....
        /*06e8*/ 	.word	0xffffffff


	//   ....[16]....
        /*06ec*/ 	.word	0xffffffff


	//   ....[17]....
        /*06f0*/ 	.word	0xffffffff


	//   ....[18]....
        /*06f4*/ 	.word	0xffffffff


	//   ....[19]....
        /*06f8*/ 	.word	0xffffffff


	//   ....[20]....
        /*06fc*/ 	.word	0xffffffff


	//   ....[21]....
        /*0700*/ 	.word	0xffffffff


	//   ....[22]....
        /*0704*/ 	.word	0xffffffff


	//   ....[23]....
        /*0708*/ 	.word	0xffffffff


	//   ....[24]....
        /*070c*/ 	.word	0xffffffff


	//   ....[25]....
        /*0710*/ 	.word	0xffffffff


	//   ....[26]....
        /*0714*/ 	.word	0xffffffff


	//   ....[27]....
        /*0718*/ 	.word	0xffffffff


	//   ....[28]....
        /*071c*/ 	.word	0xffffffff


	//   ....[29]....
        /*0720*/ 	.word	0xffffffff


	//   ....[30]....
        /*0724*/ 	.word	0xffffffff


	//   ....[31]....
        /*0728*/ 	.word	0xffffffff


	//   ....[32]....
        /*072c*/ 	.word	0xffffffff


	//   ....[33]....
        /*0730*/ 	.word	0xffffffff


	//   ....[34]....
        /*0734*/ 	.word	0xffffffff


	//   ....[35]....
        /*0738*/ 	.word	0xffffffff


	//   ....[36]....
        /*073c*/ 	.word	0xffffffff


	//   ....[37]....
        /*0740*/ 	.word	0xffffffff


	//   ....[38]....
        /*0744*/ 	.word	0xffffffff


	//   ....[39]....
        /*0748*/ 	.word	0xffffffff


	//   ....[40]....
        /*074c*/ 	.word	0xffffffff


	//   ....[41]....
        /*0750*/ 	.word	0xffffffff


	//   ....[42]....
        /*0754*/ 	.word	0xffffffff


	//   ....[43]....
        /*0758*/ 	.word	0xffffffff


	//   ....[44]....
        /*075c*/ 	.word	0xffffffff


	//   ....[45]....
        /*0760*/ 	.word	0xffffffff


	//   ....[46]....
        /*0764*/ 	.word	0xffffffff


	//   ....[47]....
        /*0768*/ 	.word	0xffffffff


	//   ....[48]....
        /*076c*/ 	.word	0xffffffff


	//   ....[49]....
        /*0770*/ 	.word	0xffffffff


	//   ....[50]....
        /*0774*/ 	.word	0xffffffff


	//   ....[51]....
        /*0778*/ 	.word	0xffffffff


	//   ....[52]....
        /*077c*/ 	.word	0xffffffff


	//   ....[53]....
        /*0780*/ 	.word	0xffffffff


	//   ....[54]....
        /*0784*/ 	.word	0xffffffff


	//   ....[55]....
        /*0788*/ 	.word	0xffffffff


	//   ....[56]....
        /*078c*/ 	.word	0xffffffff


	//   ....[57]....
        /*0790*/ 	.word	0xffffffff


	//   ....[58]....
        /*0794*/ 	.word	0xffffffff


	//   ....[59]....
        /*0798*/ 	.word	0xffffffff


	//   ....[60]....
        /*079c*/ 	.word	0xffffffff


	//   ....[61]....
        /*07a0*/ 	.word	0xffffffff


	//   ....[62]....
        /*07a4*/ 	.word	0xffffffff


	//   ....[63]....
        /*07a8*/ 	.word	0xffffffff


	//   ....[64]....
        /*07ac*/ 	.word	0xffffffff


	//   ....[65]....
        /*07b0*/ 	.word	0xffffffff


	//   ....[66]....
        /*07b4*/ 	.word	0xffffffff


	//   ....[67]....
        /*07b8*/ 	.word	0xffffffff


	//   ....[68]....
        /*07bc*/ 	.word	0xffffffff


	//   ....[69]....
        /*07c0*/ 	.word	0xffffffff


	//   ....[70]....
        /*07c4*/ 	.word	0xffffffff


	//   ....[71]....
        /*07c8*/ 	.word	0xffffffff


	//   ....[72]....
        /*07cc*/ 	.word	0xffffffff


	//   ....[73]....
        /*07d0*/ 	.word	0xffffffff


	//   ....[74]....
        /*07d4*/ 	.word	0xffffffff


	//   ....[75]....
        /*07d8*/ 	.word	0xffffffff


	//   ....[76]....
        /*07dc*/ 	.word	0xffffffff


	//   ....[77]....
        /*07e0*/ 	.word	0xffffffff


	//   ....[78]....
        /*07e4*/ 	.word	0xffffffff


	//   ....[79]....
        /*07e8*/ 	.word	0xffffffff


	//   ....[80]....
        /*07ec*/ 	.word	0xffffffff


	//   ....[81]....
        /*07f0*/ 	.word	0xffffffff


	//   ....[82]....
        /*07f4*/ 	.word	0xffffffff


	//   ....[83]....
        /*07f8*/ 	.word	0xffffffff


	//   ....[84]....
        /*07fc*/ 	.word	0xffffffff


	//   ....[85]....
        /*0800*/ 	.word	0xffffffff


	//   ....[86]....
        /*0804*/ 	.word	0xffffffff


	//   ....[87]....
        /*0808*/ 	.word	0xffffffff


	//   ....[88]....
        /*080c*/ 	.word	0xffffffff


	//   ....[89]....
        /*0810*/ 	.word	0xffffffff


	//   ....[90]....
        /*0814*/ 	.word	0xffffffff


	//   ....[91]....
        /*0818*/ 	.word	0xffffffff


	//   ....[92]....
        /*081c*/ 	.word	0xffffffff


	//   ....[93]....
        /*0820*/ 	.word	0xffffffff


	//   ....[94]....
        /*0824*/ 	.word	0xffffffff


	//   ....[95]....
        /*0828*/ 	.word	0xffffffff


	//   ....[96]....
        /*082c*/ 	.word	0xffffffff


	//   ....[97]....
        /*0830*/ 	.word	0xffffffff


	//   ....[98]....
        /*0834*/ 	.word	0xffffffff


	//   ....[99]....
        /*0838*/ 	.word	0xffffffff


	//   ....[100]....
        /*083c*/ 	.word	0xffffffff


	//   ....[101]....
        /*0840*/ 	.word	0xffffffff


	//   ....[102]....
        /*0844*/ 	.word	0xffffffff


	//   ....[103]....
        /*0848*/ 	.word	0xffffffff


	//   ....[104]....
        /*084c*/ 	.word	0xffffffff


	//   ....[105]....
        /*0850*/ 	.word	0xffffffff


	//   ....[106]....
        /*0854*/ 	.word	0xffffffff


	//   ....[107]....
        /*0858*/ 	.word	0xffffffff


	//   ....[108]....
        /*085c*/ 	.word	0xffffffff


	//   ....[109]....
        /*0860*/ 	.word	0xffffffff


	//   ....[110]....
        /*0864*/ 	.word	0xffffffff


	//   ....[111]....
        /*0868*/ 	.word	0xffffffff


	//   ....[112]....
        /*086c*/ 	.word	0xffffffff


	//   ....[113]....
        /*0870*/ 	.word	0xffffffff


	//   ....[114]....
        /*0874*/ 	.word	0xffffffff


	//   ....[115]....
        /*0878*/ 	.word	0xffffffff


	//   ....[116]....
        /*087c*/ 	.word	0xffffffff


	//   ....[117]....
        /*0880*/ 	.word	0xffffffff


	//   ....[118]....
        /*0884*/ 	.word	0xffffffff


	//   ....[119]....
        /*0888*/ 	.word	0xffffffff


	//   ....[120]....
        /*088c*/ 	.word	0xffffffff


	//   ....[121]....
        /*0890*/ 	.word	0xffffffff


	//   ....[122]....
        /*0894*/ 	.word	0xffffffff


	//   ....[123]....
        /*0898*/ 	.word	0xffffffff


	//   ....[124]....
        /*089c*/ 	.word	0xffffffff


	//   ....[125]....
        /*08a0*/ 	.word	0xffffffff


	//   ....[126]....
        /*08a4*/ 	.word	0xffffffff


	//   ....[127]....
        /*08a8*/ 	.word	0xffffffff


	//   ....[128]....
        /*08ac*/ 	.word	0xffffffff


	//   ....[129]....
        /*08b0*/ 	.word	0xffffffff


	//   ....[130]....
        /*08b4*/ 	.word	0xffffffff


	//   ....[131]....
        /*08b8*/ 	.word	0xffffffff


	//   ....[132]....
        /*08bc*/ 	.word	0xffffffff


	//   ....[133]....
        /*08c0*/ 	.word	0xffffffff


	//   ....[134]....
        /*08c4*/ 	.word	0xffffffff


	//   ....[135]....
        /*08c8*/ 	.word	0xffffffff


	//   ....[136]....
        /*08cc*/ 	.word	0xffffffff


	//   ....[137]....
        /*08d0*/ 	.word	0xffffffff


	//   ....[138]....
        /*08d4*/ 	.word	0xffffffff


	//   ....[139]....
        /*08d8*/ 	.word	0xffffffff


	//   ....[140]....
        /*08dc*/ 	.word	0xffffffff


	//   ....[141]....
        /*08e0*/ 	.word	0xffffffff


	//   ....[142]....
        /*08e4*/ 	.word	0xffffffff


	//   ....[143]....
        /*08e8*/ 	.word	0xffffffff


	//   ....[144]....
        /*08ec*/ 	.word	0x0500000f


	//   ....[145]....
        /*08f0*/ 	.word	0x0500000f


	//   ....[146]....
        /*08f4*/ 	.word	0x0500000f


	//   ....[147]....
        /*08f8*/ 	.word	0x0500000f


	//   ....[148]....
        /*08fc*/ 	.word	0x0500000f


	//   ....[149]....
        /*0900*/ 	.word	0x0500000f


	//   ....[150]....
        /*0904*/ 	.word	0x0500000f


	//   ....[151]....
        /*0908*/ 	.word	0x0500000f


	//   ....[152]....
        /*090c*/ 	.word	0x0500000f


	//   ....[153]....
        /*0910*/ 	.word	0x0500000f


	//   ....[154]....
        /*0914*/ 	.word	0x0500000f


	//   ....[155]....
        /*0918*/ 	.word	0x0500000f


	//   ....[156]....
        /*091c*/ 	.word	0x0500000f


	//   ....[157]....
        /*0920*/ 	.word	0x0500000f


	//   ....[158]....
        /*0924*/ 	.word	0x0500000f


	//   ....[159]....
        /*0928*/ 	.word	0x0500000f


	//   ....[160]....
        /*092c*/ 	.word	0x0500000f


	//   ....[161]....
        /*0930*/ 	.word	0x0500000f


	//   ....[162]....
        /*0934*/ 	.word	0x0500000f


	//   ....[163]....
        /*0938*/ 	.word	0x0500000f


	//   ....[164]....
        /*093c*/ 	.word	0x0500000f


	//   ....[165]....
        /*0940*/ 	.word	0x0500000f


	//   ....[166]....
        /*0944*/ 	.word	0x0500000f


	//   ....[167]....
        /*0948*/ 	.word	0x0500000f


	//   ....[168]....
        /*094c*/ 	.word	0x0500000f


	//   ....[169]....
        /*0950*/ 	.word	0x0500000f


	//   ....[170]....
        /*0954*/ 	.word	0x0500000f


	//   ....[171]....
        /*0958*/ 	.word	0x0500000f


	//   ....[172]....
        /*095c*/ 	.word	0x0500000f


	//   ....[173]....
        /*0960*/ 	.word	0x0500000f


	//   ....[174]....
        /*0964*/ 	.word	0x0500000f


	//   ....[175]....
        /*0968*/ 	.word	0x0500000f


	//   ....[176]....
        /*096c*/ 	.word	0x0500000f


	//   ....[177]....
        /*0970*/ 	.word	0x0500000f


	//   ....[178]....
        /*0974*/ 	.word	0x0500000f


	//   ....[179]....
        /*0978*/ 	.word	0x0500000f


	//   ....[180]....
        /*097c*/ 	.word	0x0500000f


	//   ....[181]....
        /*0980*/ 	.word	0x0500000f


	//   ....[182]....
        /*0984*/ 	.word	0x0500000f


	//   ....[183]....
        /*0988*/ 	.word	0x0500000f


	//   ....[184]....
        /*098c*/ 	.word	0x0500000f


	//   ....[185]....
        /*0990*/ 	.word	0x0500000f


	//   ....[186]....
        /*0994*/ 	.word	0x0500000f


	//   ....[187]....
        /*0998*/ 	.word	0x0500000f


	//   ....[188]....
        /*099c*/ 	.word	0x0500000f


	//   ....[189]....
        /*09a0*/ 	.word	0x0500000f


	//   ....[190]....
        /*09a4*/ 	.word	0x0500000f


	//   ....[191]....
        /*09a8*/ 	.word	0x0500000f


	//   ....[192]....
        /*09ac*/ 	.word	0x0500000f


	//   ....[193]....
        /*09b0*/ 	.word	0x0500000f


	//   ....[194]....
        /*09b4*/ 	.word	0x0500000f


	//   ....[195]....
        /*09b8*/ 	.word	0x0500000f


	//   ....[196]....
        /*09bc*/ 	.word	0x0500000f


	//   ....[197]....
        /*09c0*/ 	.word	0x0500000f


	//   ....[198]....
        /*09c4*/ 	.word	0x0500000f


	//   ....[199]....
        /*09c8*/ 	.word	0x0500000f


	//   ....[200]....
        /*09cc*/ 	.word	0x0500000f


	//   ....[201]....
        /*09d0*/ 	.word	0x0500000f


	//   ....[202]....
        /*09d4*/ 	.word	0x0500000f


	//   ....[203]....
        /*09d8*/ 	.word	0x0500000f


	//   ....[204]....
        /*09dc*/ 	.word	0x0500000f


	//   ....[205]....
        /*09e0*/ 	.word	0x0500000f


	//   ....[206]....
        /*09e4*/ 	.word	0x0500000f


	//   ....[207]....
        /*09e8*/ 	.word	0x0500000f


	//   ....[208]....
        /*09ec*/ 	.word	0x0500000f


	//   ....[209]....
        /*09f0*/ 	.word	0x0500000f


	//   ....[210]....
        /*09f4*/ 	.word	0x0500000f


	//   ....[211]....
        /*09f8*/ 	.word	0x0500000f


	//   ....[212]....
        /*09fc*/ 	.word	0x0500000f


	//   ....[213]....
        /*0a00*/ 	.word	0x0500000f


	//   ....[214]....
        /*0a04*/ 	.word	0x0500000f


	//   ....[215]....
        /*0a08*/ 	.word	0x0500000f


	//   ....[216]....
        /*0a0c*/ 	.word	0x0500000f


	//   ....[217]....
        /*0a10*/ 	.word	0x0500000f


	//   ....[218]....
        /*0a14*/ 	.word	0x0500000f


	//   ....[219]....
        /*0a18*/ 	.word	0x0500000f


	//   ....[220]....
        /*0a1c*/ 	.word	0x0500000f


	//   ....[221]....
        /*0a20*/ 	.word	0x0500000f


	//   ....[222]....
        /*0a24*/ 	.word	0x0500000f


	//   ....[223]....
        /*0a28*/ 	.word	0x0500000f


	//   ....[224]....
        /*0a2c*/ 	.word	0x0500000f


	//   ....[225]....
        /*0a30*/ 	.word	0x0500000f


	//   ....[226]....
        /*0a34*/ 	.word	0x0500000f


	//   ....[227]....
        /*0a38*/ 	.word	0x0500000f


	//   ....[228]....
        /*0a3c*/ 	.word	0x0500000f


	//   ....[229]....
        /*0a40*/ 	.word	0x0500000f


	//   ....[230]....
        /*0a44*/ 	.word	0x0500000f


	//   ....[231]....
        /*0a48*/ 	.word	0x0500000f


	//   ....[232]....
        /*0a4c*/ 	.word	0x0500000f


	//   ....[233]....
        /*0a50*/ 	.word	0x0500000f


	//----- nvinfo : EIATTR_COOP_GROUP_INSTR_OFFSETS
	.align		4
.L_1013:
        /*0a54*/ 	.byte	0x04, 0x28
        /*0a56*/ 	.short	(.L_1015 - .L_1014)


	//   ....[0]....
.L_1014:
        /*0a58*/ 	.word	0x00000070


	//   ....[1]....
        /*0a5c*/ 	.word	0x000001a0


	//   ....[2]....
        /*0a60*/ 	.word	0x000001f0


	//   ....[3]....
        /*0a64*/ 	.word	0x00000420


	//   ....[4]....
        /*0a68*/ 	.word	0x00000580


	//   ....[5]....
        /*0a6c*/ 	.word	0x000006a0


	//   ....[6]....
        /*0a70*/ 	.word	0x00000800


	//   ....[7]....
        /*0a74*/ 	.word	0x00009820


	//   ....[8]....
        /*0a78*/ 	.word	0x00009ef0


	//   ....[9]....
        /*0a7c*/ 	.word	0x00009f00


	//   ....[10]....
        /*0a80*/ 	.word	0x00009f10


	//   ....[11]....
        /*0a84*/ 	.word	0x00009f20


	//   ....[12]....
        /*0a88*/ 	.word	0x0000a260


	//   ....[13]....
        /*0a8c*/ 	.word	0x0000a270


	//   ....[14]....
        /*0a90*/ 	.word	0x0000a280


	//   ....[15]....
        /*0a94*/ 	.word	0x0000a290


	//   ....[16]....
        /*0a98*/ 	.word	0x0000a570


	//   ....[17]....
        /*0a9c*/ 	.word	0x0000a580


	//   ....[18]....
        /*0aa0*/ 	.word	0x0000a590


	//   ....[19]....
        /*0aa4*/ 	.word	0x0000a5a0


	//   ....[20]....
        /*0aa8*/ 	.word	0x0000a8a0


	//   ....[21]....
        /*0aac*/ 	.word	0x0000a8b0


	//   ....[22]....
        /*0ab0*/ 	.word	0x0000a8c0


	//   ....[23]....
        /*0ab4*/ 	.word	0x0000a8d0


	//   ....[24]....
        /*0ab8*/ 	.word	0x0000c590


	//   ....[25]....
        /*0abc*/ 	.word	0x0000c5b0


	//   ....[26]....
        /*0ac0*/ 	.word	0x0000c5c0


	//   ....[27]....
        /*0ac4*/ 	.word	0x0000c5d0


	//   ....[28]....
        /*0ac8*/ 	.word	0x0000c6e0


	//   ....[29]....
        /*0acc*/ 	.word	0x0000c730


	//   ....[30]....
        /*0ad0*/ 	.word	0x0000c760


	//   ....[31]....
        /*0ad4*/ 	.word	0x0000c7a0


	//   ....[32]....
        /*0ad8*/ 	.word	0x0000cac0


	//   ....[33]....
        /*0adc*/ 	.word	0x0000cae0


	//   ....[34]....
        /*0ae0*/ 	.word	0x0000cb00


	//   ....[35]....
        /*0ae4*/ 	.word	0x0000cb10


	//   ....[36]....
        /*0ae8*/ 	.word	0x0000cbd0


	//   ....[37]....
        /*0aec*/ 	.word	0x0000cbf0


	//   ....[38]....
        /*0af0*/ 	.word	0x0000cc00


	//   ....[39]....
        /*0af4*/ 	.word	0x0000cc90


	//   ....[40]....
        /*0af8*/ 	.word	0x0000eeb0


	//   ....[41]....
        /*0afc*/ 	.word	0x0000f240


	//   ....[42]....
        /*0b00*/ 	.word	0x00010290


	//   ....[43]....
        /*0b04*/ 	.word	0x00010350


	//   ....[44]....
        /*0b08*/ 	.word	0x00010cc0


	//   ....[45]....
        /*0b0c*/ 	.word	0x00010d20


	//   ....[46]....
        /*0b10*/ 	.word	0x000126f0


	//   ....[47]....
        /*0b14*/ 	.word	0x00012910


	//   ....[48]....
        /*0b18*/ 	.word	0x000135e0


	//   ....[49]....
        /*0b1c*/ 	.word	0x00013690


	//   ....[50]....
        /*0b20*/ 	.word	0x00013e00


	//   ....[51]....
        /*0b24*/ 	.word	0x00013e50


	//   ....[52]....
        /*0b28*/ 	.word	0x00015b20


	//   ....[53]....
        /*0b2c*/ 	.word	0x00015b60


	//   ....[54]....
        /*0b30*/ 	.word	0x00016250


	//   ....[55]....
        /*0b34*/ 	.word	0x000162e0


	//   ....[56]....
        /*0b38*/ 	.word	0x00017df0


	//   ....[57]....
        /*0b3c*/ 	.word	0x00017fc0


	//   ....[58]....
        /*0b40*/ 	.word	0x00018ca0


	//   ....[59]....
        /*0b44*/ 	.word	0x00018d50


	//   ....[60]....
        /*0b48*/ 	.word	0x000194c0


	//   ....[61]....
        /*0b4c*/ 	.word	0x00019520


	//   ....[62]....
        /*0b50*/ 	.word	0x0001aa50


	//   ....[63]....
        /*0b54*/ 	.word	0x0001aa60


	//   ....[64]....
        /*0b58*/ 	.word	0x0001aab0


	//   ....[65]....
        /*0b5c*/ 	.word	0x0001aac0


	//   ....[66]....
        /*0b60*/ 	.word	0x0001bb60


	//   ....[67]....
        /*0b64*/ 	.word	0x0001bb80


	//   ....[68]....
        /*0b68*/ 	.word	0x0001bba0


	//   ....[69]....
        /*0b6c*/ 	.word	0x0001bbb0


	//   ....[70]....
        /*0b70*/ 	.word	0x0001c270


	//   ....[71]....
        /*0b74*/ 	.word	0x0001c280


	//   ....[72]....
        /*0b78*/ 	.word	0x0001c380


	//   ....[73]....
        /*0b7c*/ 	.word	0x0001c390


	//   ....[74]....
        /*0b80*/ 	.word	0x0001c4a0


	//   ....[75]....
        /*0b84*/ 	.word	0x0001c4b0


	//   ....[76]....
        /*0b88*/ 	.word	0x0001c5c0


	//   ....[77]....
        /*0b8c*/ 	.word	0x0001c5d0


	//   ....[78]....
        /*0b90*/ 	.word	0x0001c980


	//   ....[79]....
        /*0b94*/ 	.word	0x0001c990


	//   ....[80]....
        /*0b98*/ 	.word	0x0001ced0


	//   ....[81]....
        /*0b9c*/ 	.word	0x0001cee0


	//   ....[82]....
        /*0ba0*/ 	.word	0x0001dbd0


	//   ....[83]....
        /*0ba4*/ 	.word	0x0001dbe0


	//   ....[84]....
        /*0ba8*/ 	.word	0x0001dcf0


	//   ....[85]....
        /*0bac*/ 	.word	0x0001dd00


	//   ....[86]....
        /*0bb0*/ 	.word	0x0001de10


	//   ....[87]....
        /*0bb4*/ 	.word	0x0001de20


	//   ....[88]....
        /*0bb8*/ 	.word	0x0001df30


	//   ....[89]....
        /*0bbc*/ 	.word	0x0001df40


	//   ....[90]....
        /*0bc0*/ 	.word	0x0001e0b0


	//   ....[91]....
        /*0bc4*/ 	.word	0x0001e2e0


	//   ....[92]....
        /*0bc8*/ 	.word	0x0001e310


	//   ....[93]....
        /*0bcc*/ 	.word	0x0001e340


	//   ....[94]....
        /*0bd0*/ 	.word	0x0001e370


	//   ....[95]....
        /*0bd4*/ 	.word	0x0001e3a0


	//   ....[96]....
        /*0bd8*/ 	.word	0x0001e3d0


	//   ....[97]....
        /*0bdc*/ 	.word	0x0001e570


	//   ....[98]....
        /*0be0*/ 	.word	0x0001e5a0


	//   ....[99]....
        /*0be4*/ 	.word	0x0001e5d0


	//   ....[100]....
        /*0be8*/ 	.word	0x0001e600


	//   ....[101]....
        /*0bec*/ 	.word	0x0001e630


	//   ....[102]....
        /*0bf0*/ 	.word	0x0001e660


	//   ....[103]....
        /*0bf4*/ 	.word	0x0001e700


	//   ....[104]....
        /*0bf8*/ 	.word	0x0001e730


	//   ....[105]....
        /*0bfc*/ 	.word	0x0001e740


	//   ....[106]....
        /*0c00*/ 	.word	0x0001e770


	//   ....[107]....
        /*0c04*/ 	.word	0x000200e0


	//   ....[108]....
        /*0c08*/ 	.word	0x00021ec0


	//   ....[109]....
        /*0c0c*/ 	.word	0x00022a00


	//   ....[110]....
        /*0c10*/ 	.word	0x00022a20


	//   ....[111]....
        /*0c14*/ 	.word	0x00022ae0


	//   ....[112]....
        /*0c18*/ 	.word	0x00022af0


	//   ....[113]....
        /*0c1c*/ 	.word	0x00022b80


	//   ....[114]....
        /*0c20*/ 	.word	0x00022b90


	//   ....[115]....
        /*0c24*/ 	.word	0x00022c20


	//   ....[116]....
        /*0c28*/ 	.word	0x00022c30


	//   ....[117]....
        /*0c2c*/ 	.word	0x00022cc0


	//   ....[118]....
        /*0c30*/ 	.word	0x00022cd0


	//   ....[119]....
        /*0c34*/ 	.word	0x00022d60


	//   ....[120]....
        /*0c38*/ 	.word	0x00022d70


	//   ....[121]....
        /*0c3c*/ 	.word	0x00022e00


	//   ....[122]....
        /*0c40*/ 	.word	0x00022e10


	//   ....[123]....
        /*0c44*/ 	.word	0x00022e60


	//   ....[124]....
        /*0c48*/ 	.word	0x00022e90


	//   ....[125]....
        /*0c4c*/ 	.word	0x000257e0


	//   ....[126]....
        /*0c50*/ 	.word	0x00025850


	//   ....[127]....
        /*0c54*/ 	.word	0x00025880


	//   ....[128]....
        /*0c58*/ 	.word	0x00025890


	//   ....[129]....
        /*0c5c*/ 	.word	0x000258c0


	//   ....[130]....
        /*0c60*/ 	.word	0x000258f0


	//   ....[131]....
        /*0c64*/ 	.word	0x00025920


	//   ....[132]....
        /*0c68*/ 	.word	0x00025950


	//   ....[133]....
        /*0c6c*/ 	.word	0x00025b20


	//   ....[134]....
        /*0c70*/ 	.word	0x00025b50


	//   ....[135]....
        /*0c74*/ 	.word	0x00025b80


	//   ....[136]....
        /*0c78*/ 	.word	0x00025bb0


	//   ....[137]....
        /*0c7c*/ 	.word	0x00025be0


	//   ....[138]....
        /*0c80*/ 	.word	0x00025c10


	//   ....[139]....
        /*0c84*/ 	.word	0x00025ce0


	//   ....[140]....
        /*0c88*/ 	.word	0x00025d00


	//   ....[141]....
        /*0c8c*/ 	.word	0x00025d10


	//   ....[142]....
        /*0c90*/ 	.word	0x00025d90


	//   ....[143]....
        /*0c94*/ 	.word	0x000268c0


	//   ....[144]....
        /*0c98*/ 	.word	0x00026d30


	//   ....[145]....
        /*0c9c*/ 	.word	0x00026de0


	//   ....[146]....
        /*0ca0*/ 	.word	0x00026e70


	//   ....[147]....
        /*0ca4*/ 	.word	0x00026ec0


	//   ....[148]....
        /*0ca8*/ 	.word	0x00026f10


	//   ....[149]....
        /*0cac*/ 	.word	0x00026fa0


	//   ....[150]....
        /*0cb0*/ 	.word	0x00027030


	//   ....[151]....
        /*0cb4*/ 	.word	0x00027080


	//   ....[152]....
        /*0cb8*/ 	.word	0x000270d0


	//   ....[153]....
        /*0cbc*/ 	.word	0x00027160


	//   ....[154]....
        /*0cc0*/ 	.word	0x000271f0


	//   ....[155]....
        /*0cc4*/ 	.word	0x00027240


	//   ....[156]....
        /*0cc8*/ 	.word	0x00027290


	//   ....[157]....
        /*0ccc*/ 	.word	0x00027320


	//   ....[158]....
        /*0cd0*/ 	.word	0x000273b0


	//   ....[159]....
        /*0cd4*/ 	.word	0x00027400


	//   ....[160]....
        /*0cd8*/ 	.word	0x00027450


	//   ....[161]....
        /*0cdc*/ 	.word	0x00027550


	//   ....[162]....
        /*0ce0*/ 	.word	0x00027600


	//   ....[163]....
        /*0ce4*/ 	.word	0x00027680


	//   ....[164]....
        /*0ce8*/ 	.word	0x00027710


	//   ....[165]....
        /*0cec*/ 	.word	0x00027880


	//   ....[166]....
        /*0cf0*/ 	.word	0x000279b0


	//   ....[167]....
        /*0cf4*/ 	.word	0x00027a10


	//   ....[168]....
        /*0cf8*/ 	.word	0x00027a60


	//   ....[169]....
        /*0cfc*/ 	.word	0x00027af0


	//   ....[170]....
        /*0d00*/ 	.word	0x00027b90


	//   ....[171]....
        /*0d04*/ 	.word	0x00027c10


	//   ....[172]....
        /*0d08*/ 	.word	0x00027c80


	//   ....[173]....
        /*0d0c*/ 	.word	0x00027de0


	//   ....[174]....
        /*0d10*/ 	.word	0x00027ee0


	//   ....[175]....
        /*0d14*/ 	.word	0x00027f30


	//   ....[176]....
        /*0d18*/ 	.word	0x00027f80


	//   ....[177]....
        /*0d1c*/ 	.word	0x00028300


	//   ....[178]....
        /*0d20*/ 	.word	0x00028350


	//   ....[179]....
        /*0d24*/ 	.word	0x000283e0


	//   ....[180]....
        /*0d28*/ 	.word	0x00028470


	//   ....[181]....
        /*0d2c*/ 	.word	0x00028500


	//   ....[182]....
        /*0d30*/ 	.word	0x00028590


	//   ....[183]....
        /*0d34*/ 	.word	0x00028620


	//   ....[184]....
        /*0d38*/ 	.word	0x000286b0


	//   ....[185]....
        /*0d3c*/ 	.word	0x00028730


	//   ....[186]....
        /*0d40*/ 	.word	0x00028780


	//   ....[187]....
        /*0d44*/ 	.word	0x00028810


	//   ....[188]....
        /*0d48*/ 	.word	0x000288a0


	//   ....[189]....
        /*0d4c*/ 	.word	0x00028920


	//   ....[190]....
        /*0d50*/ 	.word	0x00028970


	//   ....[191]....
        /*0d54*/ 	.word	0x00028a00


	//   ....[192]....
        /*0d58*/ 	.word	0x00028a90


	//   ....[193]....
        /*0d5c*/ 	.word	0x00028b20


	//   ....[194]....
        /*0d60*/ 	.word	0x00028bb0


	//   ....[195]....
        /*0d64*/ 	.word	0x00028c40


	//   ....[196]....
        /*0d68*/ 	.word	0x00028cd0


	//   ....[197]....
        /*0d6c*/ 	.word	0x00028d90


	//   ....[198]....
        /*0d70*/ 	.word	0x00029080


	//   ....[199]....
        /*0d74*/ 	.word	0x00029240


	//   ....[200]....
        /*0d78*/ 	.word	0x00029290


	//   ....[201]....
        /*0d7c*/ 	.word	0x000292f0


	//   ....[202]....
        /*0d80*/ 	.word	0x000293f0


	//   ....[203]....
        /*0d84*/ 	.word	0x00029450


	//   ....[204]....
        /*0d88*/ 	.word	0x00029550


	//   ....[205]....
        /*0d8c*/ 	.word	0x000295b0


	//   ....[206]....
        /*0d90*/ 	.word	0x000296b0


	//   ....[207]....
        /*0d94*/ 	.word	0x00029710


	//   ....[208]....
        /*0d98*/ 	.word	0x00029810


	//   ....[209]....
        /*0d9c*/ 	.word	0x00029870


	//   ....[210]....
        /*0da0*/ 	.word	0x00029970


	//   ....[211]....
        /*0da4*/ 	.word	0x000299d0


	//   ....[212]....
        /*0da8*/ 	.word	0x00029ad0


	//   ....[213]....
        /*0dac*/ 	.word	0x00029b30


	//   ....[214]....
        /*0db0*/ 	.word	0x00029c10


	//   ....[215]....
        /*0db4*/ 	.word	0x00029f40


	//   ....[216]....
        /*0db8*/ 	.word	0x00029ff0


	//   ....[217]....
        /*0dbc*/ 	.word	0x0002a170


	//   ....[218]....
        /*0dc0*/ 	.word	0x0002a200


	//   ....[219]....
        /*0dc4*/ 	.word	0x0002a280


	//   ....[220]....
        /*0dc8*/ 	.word	0x0002a300


	//   ....[221]....
        /*0dcc*/ 	.word	0x0002a380


	//   ....[222]....
        /*0dd0*/ 	.word	0x0002a410


	//   ....[223]....
        /*0dd4*/ 	.word	0x0002a4b0


	//   ....[224]....
        /*0dd8*/ 	.word	0x0002a580


	//   ....[225]....
        /*0ddc*/ 	.word	0x0002a600


	//   ....[226]....
        /*0de0*/ 	.word	0x0002a680


	//   ....[227]....
        /*0de4*/ 	.word	0x0002a700


	//   ....[228]....
        /*0de8*/ 	.word	0x0002a790


	//   ....[229]....
        /*0dec*/ 	.word	0x0002a810


	//   ....[230]....
        /*0df0*/ 	.word	0x0002a8c0


	//   ....[231]....
        /*0df4*/ 	.word	0x0002a910


	//   ....[232]....
        /*0df8*/ 	.word	0x0002a9d0


	//   ....[233]....
        /*0dfc*/ 	.word	0x0002ab00


	//----- nvinfo : EIATTR_REG_RECONFIG
	.align		4
.L_1015:
        /*0e00*/ 	.byte	0x01, 0x54
	.zero		2


	//----- nvinfo : EIATTR_SYSCALL_OFFSETS
	.align		4
        /*0e04*/ 	.byte	0x04, 0x46
        /*0e06*/ 	.short	(.L_1017 - .L_1016)


	//   ....[0]....
.L_1016:
        /*0e08*/ 	.word	0x00002210


	//   ....[1]....
        /*0e0c*/ 	.word	0x00002360


	//   ....[2]....
        /*0e10*/ 	.word	0x000099c0


	//   ....[3]....
        /*0e14*/ 	.word	0x00009cb0


	//   ....[4]....
        /*0e18*/ 	.word	0x00021af0


	//   ....[5]....
        /*0e1c*/ 	.word	0x00021c40


	//   ....[6]....
        /*0e20*/ 	.word	0x00021d30


	//   ....[7]....
        /*0e24*/ 	.word	0x00022590


	//----- nvinfo : EIATTR_MBARRIER_INSTR_OFFSETS
	.align		4
.L_1017:
        /*0e28*/ 	.byte	0x04, 0x39
        /*0e2a*/ 	.short	(.L_1019 - .L_1018)


	//   ....[0]....
.L_1018:
        /*0e2c*/ 	.word	0x000002d0
        /*0e30*/ 	.word	0x000000ff
        /*0e34*/ 	.word	0x00028800
        /*0e38*/ 	.short	0x0100
        /*0e3a*/ 	.byte	0x08
	.zero		1


	//   ....[1]....
        /*0e3c*/ 	.word	0x000002e0
        /*0e40*/ 	.word	0x000000ff
        /*0e44*/ 	.word	0x00028820
        /*0e48*/ 	.short	0x0100
        /*0e4a*/ 	.byte	0x08
	.zero		1


	//   ....[2]....
        /*0e4c*/ 	.word	0x000003d0
        /*0e50*/ 	.word	0x000000ff
        /*0e54*/ 	.word	0x00028830
        /*0e58*/ 	.short	0x0100
        /*0e5a*/ 	.byte	0x08
	.zero		1


	//   ....[3]....
        /*0e5c*/ 	.word	0x000003e0
        /*0e60*/ 	.word	0x000000ff
        /*0e64*/ 	.word	0x00028840
        /*0e68*/ 	.short	0x0100
        /*0e6a*/ 	.byte	0x08
	.zero		1


	//   ....[4]....
        /*0e6c*/ 	.word	0x000003f0
        /*0e70*/ 	.word	0x000000ff
        /*0e74*/ 	.word	0x00028838
        /*0e78*/ 	.short	0x0100
        /*0e7a*/ 	.byte	0x08
	.zero		1


	//   ....[5]....
        /*0e7c*/ 	.word	0x00000400
        /*0e80*/ 	.word	0x000000ff
        /*0e84*/ 	.word	0x00028848
        /*0e88*/ 	.short	0x0100
        /*0e8a*/ 	.byte	0x08
	.zero		1


	//   ....[6]....
        /*0e8c*/ 	.word	0x00000530
        /*0e90*/ 	.word	0x000000ff
        /*0e94*/ 	.word	0x00028850
        /*0e98*/ 	.short	0x0100
        /*0e9a*/ 	.byte	0x08
	.zero		1


	//   ....[7]....
        /*0e9c*/ 	.word	0x00000540
        /*0ea0*/ 	.word	0x000000ff
        /*0ea4*/ 	.word	0x00028860
        /*0ea8*/ 	.short	0x0100
        /*0eaa*/ 	.byte	0x08
	.zero		1


	//   ....[8]....
        /*0eac*/ 	.word	0x00000550
        /*0eb0*/ 	.word	0x000000ff
        /*0eb4*/ 	.word	0x00028858
        /*0eb8*/ 	.short	0x0100
        /*0eba*/ 	.byte	0x08
	.zero		1


	//   ....[9]....
        /*0ebc*/ 	.word	0x00000560
        /*0ec0*/ 	.word	0x000000ff
        /*0ec4*/ 	.word	0x00028868
        /*0ec8*/ 	.short	0x0100
        /*0eca*/ 	.byte	0x08
	.zero		1


	//   ....[10]....
        /*0ecc*/ 	.word	0x00000650
        /*0ed0*/ 	.word	0x000000ff
        /*0ed4*/ 	.word	0x00028870
        /*0ed8*/ 	.short	0x0100
        /*0eda*/ 	.byte	0x06
	.zero		1


	//   ....[11]....
        /*0edc*/ 	.word	0x00000660
        /*0ee0*/ 	.word	0x000000ff
        /*0ee4*/ 	.word	0x00028880
        /*0ee8*/ 	.short	0x0100
        /*0eea*/ 	.byte	0x06
	.zero		1


	//   ....[12]....
        /*0eec*/ 	.word	0x00000670
        /*0ef0*/ 	.word	0x000000ff
        /*0ef4*/ 	.word	0x00028878
        /*0ef8*/ 	.short	0x0100
        /*0efa*/ 	.byte	0x06
	.zero		1


	//   ....[13]....
        /*0efc*/ 	.word	0x00000680
        /*0f00*/ 	.word	0x000000ff
        /*0f04*/ 	.word	0x00028888
        /*0f08*/ 	.short	0x0100
        /*0f0a*/ 	.byte	0x06
	.zero		1


	//   ....[14]....
        /*0f0c*/ 	.word	0x000007b0
        /*0f10*/ 	.word	0x000000ff
        /*0f14*/ 	.word	0x00028890
        /*0f18*/ 	.short	0x0100
        /*0f1a*/ 	.byte	0x08
	.zero		1


	//   ....[15]....
        /*0f1c*/ 	.word	0x000007c0
        /*0f20*/ 	.word	0x000000ff
        /*0f24*/ 	.word	0x000288a0
        /*0f28*/ 	.short	0x0100
        /*0f2a*/ 	.byte	0x08
	.zero		1


	//   ....[16]....
        /*0f2c*/ 	.word	0x000007d0
        /*0f30*/ 	.word	0x000000ff
        /*0f34*/ 	.word	0x00028898
        /*0f38*/ 	.short	0x0100
        /*0f3a*/ 	.byte	0x08
	.zero		1


	//   ....[17]....
        /*0f3c*/ 	.word	0x000007e0
        /*0f40*/ 	.word	0x000000ff
        /*0f44*/ 	.word	0x000288a8
        /*0f48*/ 	.short	0x0100
        /*0f4a*/ 	.byte	0x08
	.zero		1


	//   ....[18]....
        /*0f4c*/ 	.word	0x00000910
        /*0f50*/ 	.word	0x000000ff
        /*0f54*/ 	.word	0x000288b0
        /*0f58*/ 	.short	0x0100
        /*0f5a*/ 	.byte	0x08
	.zero		1


	//   ....[19]....
        /*0f5c*/ 	.word	0x00000920
        /*0f60*/ 	.word	0x000000ff
        /*0f64*/ 	.word	0x000288c0
        /*0f68*/ 	.short	0x0100
        /*0f6a*/ 	.byte	0x08
	.zero		1


	//   ....[20]....
        /*0f6c*/ 	.word	0x00000930
        /*0f70*/ 	.word	0x000000ff
        /*0f74*/ 	.word	0x000288b8
        /*0f78*/ 	.short	0x0100
        /*0f7a*/ 	.byte	0x08
	.zero		1


	//   ....[21]....
        /*0f7c*/ 	.word	0x00000940
        /*0f80*/ 	.word	0x000000ff
        /*0f84*/ 	.word	0x000288c8
        /*0f88*/ 	.short	0x0100
        /*0f8a*/ 	.byte	0x08
	.zero		1


	//   ....[22]....
        /*0f8c*/ 	.word	0x00003990
        /*0f90*/ 	.word	0x0000006b
        /*0f94*/ 	.word	0x00028890
        /*0f98*/ 	.short	0x010a
        /*0f9a*/ 	.byte	0x3f
	.zero		1


	//   ....[23]....
        /*0f9c*/ 	.word	0x00005f90
        /*0fa0*/ 	.word	0x0000006b
        /*0fa4*/ 	.word	0x00028890
        /*0fa8*/ 	.short	0x010a
        /*0faa*/ 	.byte	0x3f
	.zero		1


	//   ....[24]....
        /*0fac*/ 	.word	0x00008130
        /*0fb0*/ 	.word	0x0000006b
        /*0fb4*/ 	.word	0x00028890
        /*0fb8*/ 	.short	0x010a
        /*0fba*/ 	.byte	0x3f
	.zero		1


	//   ....[25]....
        /*0fbc*/ 	.word	0x00008790
        /*0fc0*/ 	.word	0x0000002c
        /*0fc4*/ 	.word	0x00000000
        /*0fc8*/ 	.short	0x0101
        /*0fca*/ 	.byte	0x3f
	.zero		1


	//   ....[26]....
        /*0fcc*/ 	.word	0x000087d0
        /*0fd0*/ 	.word	0x0000006b
        /*0fd4*/ 	.word	0x000288b0
        /*0fd8*/ 	.short	0x010a
        /*0fda*/ 	.byte	0x3f
	.zero		1


	//   ....[27]....
        /*0fdc*/ 	.word	0x00008e00
        /*0fe0*/ 	.word	0x0000006b
        /*0fe4*/ 	.word	0x00000000
        /*0fe8*/ 	.short	0x0101
        /*0fea*/ 	.byte	0x3f
	.zero		1


	//   ....[28]....
        /*0fec*/ 	.word	0x00009a40
        /*0ff0*/ 	.word	0x00000002
        /*0ff4*/ 	.word	0x00028800
        /*0ff8*/ 	.short	0x010a
        /*0ffa*/ 	.byte	0x3f
	.zero		1


	//   ....[29]....
        /*0ffc*/ 	.word	0x00009a90
        /*1000*/ 	.word	0x00000002
        /*1004*/ 	.word	0x00028800
        /*1008*/ 	.short	0x010a
        /*100a*/ 	.byte	0x3f
	.zero		1


	//   ....[30]....
        /*100c*/ 	.word	0x0000ab10
        /*1010*/ 	.word	0x00000002
        /*1014*/ 	.word	0x00028800
        /*1018*/ 	.short	0x010a
        /*101a*/ 	.byte	0x3f
	.zero		1


	//   ....[31]....
        /*101c*/ 	.word	0x0000cef0
        /*1020*/ 	.word	0x00000002
        /*1024*/ 	.word	0x00028800
        /*1028*/ 	.short	0x010a
        /*102a*/ 	.byte	0x3f
	.zero		1


	//   ....[32]....
        /*102c*/ 	.word	0x0000e9d0
        /*1030*/ 	.word	0x00000003
        /*1034*/ 	.word	0x00028830
        /*1038*/ 	.short	0x010a
        /*103a*/ 	.byte	0x3f
	.zero		1


	//   ....[33]....
        /*103c*/ 	.word	0x0000ea40
        /*1040*/ 	.word	0x00000003
        /*1044*/ 	.word	0x00028830
        /*1048*/ 	.short	0x010a
        /*104a*/ 	.byte	0x3f
	.zero		1


	//   ....[34]....
        /*104c*/ 	.word	0x0000f060
        /*1050*/ 	.word	0x00000000
        /*1054*/ 	.word	0x00000000
        /*1058*/ 	.short	0x0101
        /*105a*/ 	.byte	0x3f
	.zero		1


	//   ....[35]....
        /*105c*/ 	.word	0x00011d90
        /*1060*/ 	.word	0x0000000b
        /*1064*/ 	.word	0x00028830
        /*1068*/ 	.short	0x010a
        /*106a*/ 	.byte	0x3f
	.zero		1


	//   ....[36]....
        /*106c*/ 	.word	0x00011de0
        /*1070*/ 	.word	0x0000000b
        /*1074*/ 	.word	0x00028830
        /*1078*/ 	.short	0x010a
        /*107a*/ 	.byte	0x3f
	.zero		1


	//   ....[37]....
        /*107c*/ 	.word	0x000121f0
        /*1080*/ 	.word	0x0000000a
        /*1084*/ 	.word	0x00028850
        /*1088*/ 	.short	0x010a
        /*108a*/ 	.byte	0x3f
	.zero		1


	//   ....[38]....
        /*108c*/ 	.word	0x00012230
        /*1090*/ 	.word	0x0000000a
        /*1094*/ 	.word	0x00028850
        /*1098*/ 	.short	0x010a
        /*109a*/ 	.byte	0x3f
	.zero		1


	//   ....[39]....
        /*109c*/ 	.word	0x00012720
        /*10a0*/ 	.word	0x00000006
        /*10a4*/ 	.word	0x00000000
        /*10a8*/ 	.short	0x0101
        /*10aa*/ 	.byte	0x3f
	.zero		1


	//   ....[40]....
        /*10ac*/ 	.word	0x00014070
        /*10b0*/ 	.word	0x0000001f
        /*10b4*/ 	.word	0x00000000
        /*10b8*/ 	.short	0x0101
        /*10ba*/ 	.byte	0x3f
	.zero		1


	//   ....[41]....
        /*10bc*/ 	.word	0x00015260
        /*10c0*/ 	.word	0x00000000
        /*10c4*/ 	.word	0x00028830
        /*10c8*/ 	.short	0x010a
        /*10ca*/ 	.byte	0x3f
	.zero		1


	//   ....[42]....
        /*10cc*/ 	.word	0x000152b0
        /*10d0*/ 	.word	0x00000000
        /*10d4*/ 	.word	0x00028830
        /*10d8*/ 	.short	0x010a
        /*10da*/ 	.byte	0x3f
	.zero		1


	//   ....[43]....
        /*10dc*/ 	.word	0x000156c0
        /*10e0*/ 	.word	0x00000008
        /*10e4*/ 	.word	0x00028850
        /*10e8*/ 	.short	0x010a
        /*10ea*/ 	.byte	0x3f
	.zero		1


	//   ....[44]....
        /*10ec*/ 	.word	0x00015700
        /*10f0*/ 	.word	0x00000008
        /*10f4*/ 	.word	0x00028850
        /*10f8*/ 	.short	0x010a
        /*10fa*/ 	.byte	0x3f
	.zero		1


	//   ....[45]....
        /*10fc*/ 	.word	0x00016900
        /*1100*/ 	.word	0x00000027
        /*1104*/ 	.word	0x00000000
        /*1108*/ 	.short	0x0101
        /*110a*/ 	.byte	0x3f
	.zero		1


	//   ....[46]....
        /*110c*/ 	.word	0x000169a0
        /*1110*/ 	.word	0x00000005
        /*1114*/ 	.word	0x00000000
        /*1118*/ 	.short	0x0101
        /*111a*/ 	.byte	0x3f
	.zero		1


	//   ....[47]....
        /*111c*/ 	.word	0x00017450
        /*1120*/ 	.word	0x00000000
        /*1124*/ 	.word	0x00028830
        /*1128*/ 	.short	0x010a
        /*112a*/ 	.byte	0x3f
	.zero		1


	//   ....[48]....
        /*112c*/ 	.word	0x000174a0
        /*1130*/ 	.word	0x00000000
        /*1134*/ 	.word	0x00028830
        /*1138*/ 	.short	0x010a
        /*113a*/ 	.byte	0x3f
	.zero		1


	//   ....[49]....
        /*113c*/ 	.word	0x000178b0
        /*1140*/ 	.word	0x00000008
        /*1144*/ 	.word	0x00028850
        /*1148*/ 	.short	0x010a
        /*114a*/ 	.byte	0x3f
	.zero		1


	//   ....[50]....
        /*114c*/ 	.word	0x000178f0
        /*1150*/ 	.word	0x00000008
        /*1154*/ 	.word	0x00028850
        /*1158*/ 	.short	0x010a
        /*115a*/ 	.byte	0x3f
	.zero		1


	//   ....[51]....
        /*115c*/ 	.word	0x00017e10
        /*1160*/ 	.word	0x0000000a
        /*1164*/ 	.word	0x00000000
        /*1168*/ 	.short	0x0101
        /*116a*/ 	.byte	0x3f
	.zero		1


	//   ....[52]....
        /*116c*/ 	.word	0x000196d0
        /*1170*/ 	.word	0x00000022
        /*1174*/ 	.word	0x00000000
        /*1178*/ 	.short	0x0101
        /*117a*/ 	.byte	0x3f
	.zero		1


	//   ....[53]....
        /*117c*/ 	.word	0x0001a5e0
        /*1180*/ 	.word	0x0000000a
        /*1184*/ 	.word	0x00028850
        /*1188*/ 	.short	0x010a
        /*118a*/ 	.byte	0x3f
	.zero		1


	//   ....[54]....
        /*118c*/ 	.word	0x0001a660
        /*1190*/ 	.word	0x0000000a
        /*1194*/ 	.word	0x00028850
        /*1198*/ 	.short	0x010a
        /*119a*/ 	.byte	0x3f
	.zero		1


	//   ....[55]....
        /*119c*/ 	.word	0x0001ac40
        /*11a0*/ 	.word	0x0000000a
        /*11a4*/ 	.word	0x00000000
        /*11a8*/ 	.short	0x0101
        /*11aa*/ 	.byte	0x3f
	.zero		1


	//   ....[56]....
        /*11ac*/ 	.word	0x0001c1e0
        /*11b0*/ 	.word	0x00000003
        /*11b4*/ 	.word	0x00000000
        /*11b8*/ 	.short	0x0101
        /*11ba*/ 	.byte	0x3f
	.zero		1


	//   ....[57]....
        /*11bc*/ 	.word	0x0001c8a0
        /*11c0*/ 	.word	0x00000000
        /*11c4*/ 	.word	0x00000000
        /*11c8*/ 	.short	0x0101
        /*11ca*/ 	.byte	0x3f
	.zero		1


	//   ....[58]....
        /*11cc*/ 	.word	0x000201c0
        /*11d0*/ 	.word	0x00000012
        /*11d4*/ 	.word	0x00028820
        /*11d8*/ 	.short	0x010a
        /*11da*/ 	.byte	0x3f
	.zero		1


	//   ....[59]....
        /*11dc*/ 	.word	0x00020290
        /*11e0*/ 	.word	0x00000006
        /*11e4*/ 	.word	0x000288a0
        /*11e8*/ 	.short	0x010a
        /*11ea*/ 	.byte	0x3f
	.zero		1


	//   ....[60]....
        /*11ec*/ 	.word	0x000205d0
        /*11f0*/ 	.word	0x00000006
        /*11f4*/ 	.word	0x000288c0
        /*11f8*/ 	.short	0x010a
        /*11fa*/ 	.byte	0x3f
	.zero		1


	//   ....[61]....
        /*11fc*/ 	.word	0x00020a70
        /*1200*/ 	.word	0x00000008
        /*1204*/ 	.word	0x000288a0
        /*1208*/ 	.short	0x010a
        /*120a*/ 	.byte	0x3f
	.zero		1


	//   ....[62]....
        /*120c*/ 	.word	0x00020d90
        /*1210*/ 	.word	0x00000008
        /*1214*/ 	.word	0x000288c0
        /*1218*/ 	.short	0x010a
        /*121a*/ 	.byte	0x3f
	.zero		1


	//   ....[63]....
        /*121c*/ 	.word	0x00022130
        /*1220*/ 	.word	0x00000000
        /*1224*/ 	.word	0x00028840
        /*1228*/ 	.short	0x010a
        /*122a*/ 	.byte	0x3f
	.zero		1


	//   ....[64]....
        /*122c*/ 	.word	0x00022f60
        /*1230*/ 	.word	0x00000012
        /*1234*/ 	.word	0x00028800
        /*1238*/ 	.short	0x0107
        /*123a*/ 	.byte	0x3f
	.zero		1


	//   ....[65]....
        /*123c*/ 	.word	0x00023060
        /*1240*/ 	.word	0x00000012
        /*1244*/ 	.word	0x00028800
        /*1248*/ 	.short	0x0101
        /*124a*/ 	.byte	0x3f
	.zero		1


	//   ....[66]....
        /*124c*/ 	.word	0x00023080
        /*1250*/ 	.word	0x00000012
        /*1254*/ 	.word	0x00028820
        /*1258*/ 	.short	0x010a
        /*125a*/ 	.byte	0x3f
	.zero		1


	//   ....[67]....
        /*125c*/ 	.word	0x000234a0
        /*1260*/ 	.word	0x00000003
        /*1264*/ 	.word	0x00028840
        /*1268*/ 	.short	0x010a
        /*126a*/ 	.byte	0x3f
	.zero		1


	//   ....[68]....
        /*126c*/ 	.word	0x00023830
        /*1270*/ 	.word	0x00000002
        /*1274*/ 	.word	0x00028860
        /*1278*/ 	.short	0x010a
        /*127a*/ 	.byte	0x3f
	.zero		1


	//   ....[69]....
        /*127c*/ 	.word	0x00023ed0
        /*1280*/ 	.word	0x00000003
        /*1284*/ 	.word	0x00028840
        /*1288*/ 	.short	0x010a
        /*128a*/ 	.byte	0x3f
	.zero		1


	//   ....[70]....
        /*128c*/ 	.word	0x00024260
        /*1290*/ 	.word	0x00000002
        /*1294*/ 	.word	0x00028860
        /*1298*/ 	.short	0x010a
        /*129a*/ 	.byte	0x3f
	.zero		1


	//   ....[71]....
        /*129c*/ 	.word	0x00024870
        /*12a0*/ 	.word	0x00000002
        /*12a4*/ 	.word	0x00028840
        /*12a8*/ 	.short	0x010a
        /*12aa*/ 	.byte	0x3f
	.zero		1


	//   ....[72]....
        /*12ac*/ 	.word	0x00024bf0
        /*12b0*/ 	.word	0x00000002
        /*12b4*/ 	.word	0x00028860
        /*12b8*/ 	.short	0x010a
        /*12ba*/ 	.byte	0x3f
	.zero		1


	//   ....[73]....
        /*12bc*/ 	.word	0x000251a0
        /*12c0*/ 	.word	0x00000000
        /*12c4*/ 	.word	0x00028860
        /*12c8*/ 	.short	0x010a
        /*12ca*/ 	.byte	0x3f
	.zero		1


	//   ....[74]....
        /*12cc*/ 	.word	0x00026840
        /*12d0*/ 	.word	0x00000000
        /*12d4*/ 	.word	0x00028820
        /*12d8*/ 	.short	0x010a
        /*12da*/ 	.byte	0x3f
	.zero		1


	//   ....[75]....
        /*12dc*/ 	.word	0x00026a20
        /*12e0*/ 	.word	0x00000006
        /*12e4*/ 	.word	0x00000000
        /*12e8*/ 	.short	0x010a
        /*12ea*/ 	.byte	0x3f
	.zero		1


	//   ....[76]....
        /*12ec*/ 	.word	0x00026a50
        /*12f0*/ 	.word	0x00000007
        /*12f4*/ 	.word	0x00000000
        /*12f8*/ 	.short	0x010a
        /*12fa*/ 	.byte	0x3f
	.zero		1


	//   ....[77]....
        /*12fc*/ 	.word	0x00026ab0
        /*1300*/ 	.word	0x00000004
        /*1304*/ 	.word	0x00000000
        /*1308*/ 	.short	0x010a
        /*130a*/ 	.byte	0x3f
	.zero		1


	//   ....[78]....
        /*130c*/ 	.word	0x00026ae0
        /*1310*/ 	.word	0x00000003
        /*1314*/ 	.word	0x00000000
        /*1318*/ 	.short	0x010a
        /*131a*/ 	.byte	0x3f
	.zero		1


	//   ....[79]....
        /*131c*/ 	.word	0x00026b40
        /*1320*/ 	.word	0x0000006b
        /*1324*/ 	.word	0x00028890
        /*1328*/ 	.short	0x010a
        /*132a*/ 	.byte	0x3f
	.zero		1


	//   ....[80]....
        /*132c*/ 	.word	0x00026b90
        /*1330*/ 	.word	0x0000006b
        /*1334*/ 	.word	0x00028890
        /*1338*/ 	.short	0x010a
        /*133a*/ 	.byte	0x3f
	.zero		1


	//   ....[81]....
        /*133c*/ 	.word	0x00026be0
        /*1340*/ 	.word	0x0000006b
        /*1344*/ 	.word	0x00028890
        /*1348*/ 	.short	0x010a
        /*134a*/ 	.byte	0x3f
	.zero		1


	//   ....[82]....
        /*134c*/ 	.word	0x00026c30
        /*1350*/ 	.word	0x0000006b
        /*1354*/ 	.word	0x000288b0
        /*1358*/ 	.short	0x010a
        /*135a*/ 	.byte	0x3f
	.zero		1


	//   ....[83]....
        /*135c*/ 	.word	0x00027490
        /*1360*/ 	.word	0x00000002
        /*1364*/ 	.word	0x00028800
        /*1368*/ 	.short	0x010a
        /*136a*/ 	.byte	0x3f
	.zero		1


	//   ....[84]....
        /*136c*/ 	.word	0x00027fe0
        /*1370*/ 	.word	0x00000002
        /*1374*/ 	.word	0x00028800
        /*1378*/ 	.short	0x010a
        /*137a*/ 	.byte	0x3f
	.zero		1


	//   ....[85]....
        /*137c*/ 	.word	0x00028030
        /*1380*/ 	.word	0x00000003
        /*1384*/ 	.word	0x00028830
        /*1388*/ 	.short	0x010a
        /*138a*/ 	.byte	0x3f
	.zero		1


	//   ....[86]....
        /*138c*/ 	.word	0x00028080
        /*1390*/ 	.word	0x0000000b
        /*1394*/ 	.word	0x00028830
        /*1398*/ 	.short	0x010a
        /*139a*/ 	.byte	0x3f
	.zero		1


	//   ....[87]....
        /*139c*/ 	.word	0x000280d0
        /*13a0*/ 	.word	0x0000000a
        /*13a4*/ 	.word	0x00028850
        /*13a8*/ 	.short	0x010a
        /*13aa*/ 	.byte	0x3f
	.zero		1


	//   ....[88]....
        /*13ac*/ 	.word	0x00028120
        /*13b0*/ 	.word	0x00000000
        /*13b4*/ 	.word	0x00028830
        /*13b8*/ 	.short	0x010a
        /*13ba*/ 	.byte	0x3f
	.zero		1


	//   ....[89]....
        /*13bc*/ 	.word	0x00028170
        /*13c0*/ 	.word	0x00000008
        /*13c4*/ 	.word	0x00028850
        /*13c8*/ 	.short	0x010a
        /*13ca*/ 	.byte	0x3f
	.zero		1


	//   ....[90]....
        /*13cc*/ 	.word	0x000281c0
        /*13d0*/ 	.word	0x00000000
        /*13d4*/ 	.word	0x00028830
        /*13d8*/ 	.short	0x010a
        /*13da*/ 	.byte	0x3f
	.zero		1


	//   ....[91]....
        /*13dc*/ 	.word	0x00028210
        /*13e0*/ 	.word	0x00000008
        /*13e4*/ 	.word	0x00028850
        /*13e8*/ 	.short	0x010a
        /*13ea*/ 	.byte	0x3f
	.zero		1


	//   ....[92]....
        /*13ec*/ 	.word	0x00028260
        /*13f0*/ 	.word	0x0000000a
        /*13f4*/ 	.word	0x00028850
        /*13f8*/ 	.short	0x010a
        /*13fa*/ 	.byte	0x3f
	.zero		1


	//   ....[93]....
        /*13fc*/ 	.word	0x00028e60
        /*1400*/ 	.word	0x00000012
        /*1404*/ 	.word	0x00028820
        /*1408*/ 	.short	0x010a
        /*140a*/ 	.byte	0x3f
	.zero		1


	//   ....[94]....
        /*140c*/ 	.word	0x00028eb0
        /*1410*/ 	.word	0x00000006
        /*1414*/ 	.word	0x000288a0
        /*1418*/ 	.short	0x010a
        /*141a*/ 	.byte	0x3f
	.zero		1


	//   ....[95]....
        /*141c*/ 	.word	0x00028f00
        /*1420*/ 	.word	0x00000006
        /*1424*/ 	.word	0x000288c0
        /*1428*/ 	.short	0x010a
        /*142a*/ 	.byte	0x3f
	.zero		1


	//   ....[96]....
        /*142c*/ 	.word	0x00028f50
        /*1430*/ 	.word	0x00000008
        /*1434*/ 	.word	0x000288a0
        /*1438*/ 	.short	0x010a
        /*143a*/ 	.byte	0x3f
	.zero		1


	//   ....[97]....
        /*143c*/ 	.word	0x00028fa0
        /*1440*/ 	.word	0x00000008
        /*1444*/ 	.word	0x000288c0
        /*1448*/ 	.short	0x010a
        /*144a*/ 	.byte	0x3f
	.zero		1


	//   ....[98]....
        /*144c*/ 	.word	0x00029140
        /*1450*/ 	.word	0x00000000
        /*1454*/ 	.word	0x00028840
        /*1458*/ 	.short	0x010a
        /*145a*/ 	.byte	0x3f
	.zero		1


	//   ....[99]....
        /*145c*/ 	.word	0x00029c50
        /*1460*/ 	.word	0x00000012
        /*1464*/ 	.word	0x00028820
        /*1468*/ 	.short	0x010a
        /*146a*/ 	.byte	0x3f
	.zero		1


	//   ....[100]....
        /*146c*/ 	.word	0x00029ca0
        /*1470*/ 	.word	0x00000003
        /*1474*/ 	.word	0x00028840
        /*1478*/ 	.short	0x010a
        /*147a*/ 	.byte	0x3f
	.zero		1


	//   ....[101]....
        /*147c*/ 	.word	0x00029cf0
        /*1480*/ 	.word	0x00000002
        /*1484*/ 	.word	0x00028860
        /*1488*/ 	.short	0x010a
        /*148a*/ 	.byte	0x3f
	.zero		1


	//   ....[102]....
        /*148c*/ 	.word	0x00029d40
        /*1490*/ 	.word	0x00000003
        /*1494*/ 	.word	0x00028840
        /*1498*/ 	.short	0x010a
        /*149a*/ 	.byte	0x3f
	.zero		1


	//   ....[103]....
        /*149c*/ 	.word	0x00029d90
        /*14a0*/ 	.word	0x00000002
        /*14a4*/ 	.word	0x00028860
        /*14a8*/ 	.short	0x010a
        /*14aa*/ 	.byte	0x3f
	.zero		1


	//   ....[104]....
        /*14ac*/ 	.word	0x00029de0
        /*14b0*/ 	.word	0x00000002
        /*14b4*/ 	.word	0x00028840
        /*14b8*/ 	.short	0x010a
        /*14ba*/ 	.byte	0x3f
	.zero		1


	//   ....[105]....
        /*14bc*/ 	.word	0x00029e30
        /*14c0*/ 	.word	0x00000002
        /*14c4*/ 	.word	0x00028860
        /*14c8*/ 	.short	0x010a
        /*14ca*/ 	.byte	0x3f
	.zero		1


	//   ....[106]....
        /*14cc*/ 	.word	0x00029e80
        /*14d0*/ 	.word	0x00000000
        /*14d4*/ 	.word	0x00028860
        /*14d8*/ 	.short	0x010a
        /*14da*/ 	.byte	0x3f
	.zero		1


	//   ....[107]....
        /*14dc*/ 	.word	0x0002aa20
        /*14e0*/ 	.word	0x00000000
        /*14e4*/ 	.word	0x00028820
        /*14e8*/ 	.short	0x010a
        /*14ea*/ 	.byte	0x3f
	.zero		1


	//   ....[108]....
        /*14ec*/ 	.word	0x0002abc0
        /*14f0*/ 	.word	0x00000006
        /*14f4*/ 	.word	0x00000000
        /*14f8*/ 	.short	0x010a
        /*14fa*/ 	.byte	0x3f
	.zero		1


	//   ....[109]....
        /*14fc*/ 	.word	0x0002ac10
        /*1500*/ 	.word	0x00000007
        /*1504*/ 	.word	0x00000000
        /*1508*/ 	.short	0x010a
        /*150a*/ 	.byte	0x3f
	.zero		1


	//   ....[110]....
        /*150c*/ 	.word	0x0002ac60
        /*1510*/ 	.word	0x00000004
        /*1514*/ 	.word	0x00000000
        /*1518*/ 	.short	0x010a
        /*151a*/ 	.byte	0x3f
	.zero		1


	//----- nvinfo : EIATTR_NUM_MBARRIERS
	.align		4
.L_1019:
        /*151c*/ 	.byte	0x03, 0x38
        /*151e*/ 	.short	0x0016


	//----- nvinfo : EIATTR_EXIT_INSTR_OFFSETS
	.align		4
        /*1520*/ 	.byte	0x04, 0x1c
        /*1522*/ 	.short	(.L_1021 - .L_1020)


	//   ....[0]....
.L_1020:
        /*1524*/ 	.word	0x00026b30


	//----- nvinfo : EIATTR_MAX_THREADS
	.align		4
.L_1021:
        /*1528*/ 	.byte	0x04, 0x05
        /*152a*/ 	.short	(.L_1023 - .L_1022)
.L_1022:
        /*152c*/ 	.word	0x00000180
        /*1530*/ 	.word	0x00000001
        /*1534*/ 	.word	0x00000001


	//----- nvinfo : EIATTR_CRS_STACK_SIZE
	.align		4
.L_1023:
        /*1538*/ 	.byte	0x04, 0x1e
        /*153a*/ 	.short	(.L_1025 - .L_1024)
.L_1024:
        /*153c*/ 	.word	0x00000000


	//----- nvinfo : EIATTR_CBANK_PARAM_SIZE
	.align		4
.L_1025:
        /*1540*/ 	.byte	0x03, 0x19
        /*1542*/ 	.short	0x0af0


	//----- nvinfo : EIATTR_PARAM_CBANK
	.align		4
        /*1544*/ 	.byte	0x04, 0x0a
        /*1546*/ 	.short	(.L_1027 - .L_1026)
	.align		4
.L_1026:
        /*1548*/ 	.word	index@(.nv.constant0._ZN7cutlass13device_kernelIN5flash11enable_sm90INS1_16FlashAttnFwdSm90INS1_25CollectiveMainloopFwdSm90ILi2EN4cute5tupleIJNS5_1CILi1EEES8_S8_EEENS6_IJNS7_ILi128EEESA_SA_EEELi128ENS_6half_tEfNS_4arch4Sm90ELb0ELb1ELb0ELb1ELb0ELb1ELb0ELb1ELb1ELb1ELb1ELb0EEENS1_21CollectiveEpilogueFwdISB_S9_SC_SE_Li256ELb1ELb1ELb1ELb0EEENS1_36VarlenDynamicPersistentTileSchedulerILi128ELi128ELi256ELi128ELb1ELb1ELb1ELb1ELb0ELb1EEEEEEEEEvNT_6ParamsE)
        /*154c*/ 	.short	0x0210
        /*154e*/ 	.short	0x0af0


	//----- nvinfo : EIATTR_SW_WAR
	.align		4
.L_1027:
        /*1550*/ 	.byte	0x04, 0x36
        /*1552*/ 	.short	(.L_1029 - .L_1028)
.L_1028:
        /*1554*/ 	.word	0x00000008
.L_1029:


//--------------------- .nv.info._ZN7cutlass13device_kernelIN5flash11enable_sm90INS1_16FlashAttnFwdSm90INS1_25CollectiveMainloopFwdSm90ILi2EN4cute5tupleIJNS5_1CILi1EEES8_S8_EEENS6_IJNS7_ILi128EEESA_SA_EEELi128ENS_6half_tEfNS_4arch4Sm90ELb1ELb0ELb0ELb0ELb0ELb0ELb0ELb1ELb1ELb1ELb1ELb0EEENS1_21CollectiveEpilogueFwdISB_S9_SC_SE_Li256ELb0ELb1ELb1ELb0EEENS1_19SingleTileSchedulerILb0ELb1ELb1ELi128EEEEEEEEEvNT_6ParamsE --------------------------
	.section	.nv.info._ZN7cutlass13device_kernelIN5flash11enable_sm90INS1_16FlashAttnFwdSm90INS1_25CollectiveMainloopFwdSm90ILi2EN4cute5tupleIJNS5_1CILi1EEES8_S8_EEENS6_IJNS7_ILi128EEESA_SA_EEELi128ENS_6half_tEfNS_4arch4Sm90ELb1ELb0ELb0ELb0ELb0ELb0ELb0ELb1ELb1ELb1ELb1ELb0EEENS1_21CollectiveEpilogueFwdISB_S9_SC_SE_Li256ELb0ELb1ELb1ELb0EEENS1_19SingleTileSchedulerILb0ELb1ELb1ELi128EEEEEEEEEvNT_6ParamsE,"",@"SHT_CUDA_INFO"
	.sectionflags	@""
	.align	4


	//----- nvinfo : EIATTR_CUDA_API_VERSION
	.align		4
        /*0000*/ 	.byte	0x04, 0x37
        /*0002*/ 	.short	(.L_1031 - .L_1030)
.L_1030:
        /*0004*/ 	.word	0x00000082


	//----- nvinfo : EIATTR_KPARAM_INFO
	.align		4
.L_1031:
        /*0008*/ 	.byte	0x04, 0x17
        /*000a*/ 	.short	(.L_1033 - .L_1032)
.L_1032:
        /*000c*/ 	.word	0x00000000
        /*0010*/ 	.short	0x0000
        /*0012*/ 	.short	0x0070
        /*0014*/ 	.byte	0x00, 0xf0, 0x01, 0x28


	//----- nvinfo : EIATTR_SPARSE_MMA_MASK
	.align		4
.L_1033:
        /*0018*/ 	.byte	0x03, 0x50
        /*001a*/ 	.short	0x0000


	//----- nvinfo : EIATTR_MAXREG_COUNT
	.align		4
        /*001c*/ 	.byte	0x03, 0x1b
        /*001e*/ 	.short	0x00a8


	//----- nvinfo : EIATTR_NUM_BARRIERS
	.align		4
        /*0020*/ 	.byte	0x02, 0x4c
        /*0022*/ 	.byte	0x10
	.zero		1


	//----- nvinfo : EIATTR_EXTERNS
	.align		4
        /*0024*/ 	.byte	0x04, 0x0f
        /*0026*/ 	.short	(.L_1035 - .L_1034)


	//   ....[0]....
	.align		4
.L_1034:
        /*0028*/ 	.word	index@(__assertfail)


	//----- nvinfo : EIATTR_ANNOTATIONS
	.align		4
.L_1035:
        /*002c*/ 	.byte	0x04, 0x55
        /*002e*/ 	.short	(.L_1037 - .L_1036)


	//   ....[0]....
.L_1036:
        /* <DEDUP_REMOVED lines=12> */


	//----- nvinfo : EIATTR_MERCURY_ISA_VERSION
	.align		4
.L_1037:
        /*00e0*/ 	.byte	0x03, 0x5f
        /*00e2*/ 	.short	0x0101


	//----- nvinfo : EIATTR_INT_WARP_WIDE_INSTR_OFFSETS
	.align		4
        /*00e4*/ 	.byte	0x04, 0x31
        /*00e6*/ 	.short	(.L_1039 - .L_1038)


	//   ....[0]....
.L_1038:
        /*00e8*/ 	.word	0x00000120


	//   ....[1]....
        /*00ec*/ 	.word	0x000001c0


	//   ....[2]....
        /*00f0*/ 	.word	0x00000230


	//----- nvinfo : EIATTR_COOP_GROUP_MASK_REGIDS
	.align		4
.L_1039:
        /*00f4*/ 	.byte	0x04, 0x29
        /*00f6*/ 	.short	(.L_1041 - .L_1040)


	//   ....[0]....
.L_1040:
        /*00f8*/ 	.word	0xffffffff


	//   ....[1]....
        /*00fc*/ 	.word	0xffffffff


	//   ....[2]....
        /*0100*/ 	.word	0xffffffff


	//   ....[3]....
        /*0104*/ 	.word	0xffffffff


	//   ....[4]....
        /*0108*/ 	.word	0xffffffff


	//   ....[5]....
        /*010c*/ 	.word	0xffffffff


	//   ....[6]....
        /*0110*/ 	.word	0xffffffff


	//   ....[7]....
        /*0114*/ 	.word	0xffffffff


	//   ....[8]....
        /*0118*/ 	.word	0xffffffff


	//   ....[9]....
        /*011c*/ 	.word	0xffffffff


	//   ....[10]....
        /*0120*/ 	.word	0xffffffff


	//   ....[11]....
        /*0124*/ 	.word	0xffffffff


	//   ....[12]....
        /*0128*/ 	.word	0xffffffff


	//   ....[13]....
        /*012c*/ 	.word	0xffffffff


	//   ....[14]....
        /*0130*/ 	.word	0xffffffff


	//   ....[15]....
        /*0134*/ 	.word	0xffffffff


	//   ....[16]....
        /*0138*/ 	.word	0xffffffff


	//   ....[17]....
        /*013c*/ 	.word	0xffffffff


	//   ....[18]....
        /*0140*/ 	.word	0xffffffff


	//   ....[19]....
        /*0144*/ 	.word	0xffffffff


	//   ....[20]....
        /*0148*/ 	.word	0xffffffff


	//   ....[21]....
        /*014c*/ 	.word	0xffffffff


	//   ....[22]....
        /*0150*/ 	.word	0xffffffff


	//   ....[23]....
        /*0154*/ 	.word	0xffffffff


	//   ....[24]....
        /*0158*/ 	.word	0xffffffff


	//   ....[25]....
        /*015c*/ 	.word	0xffffffff


	//   ....[26]....
        /*0160*/ 	.word	0xffffffff


	//   ....[27]....
        /*0164*/ 	.word	0xffffffff


	//   ....[28]....
        /*0168*/ 	.word	0xffffffff


	//   ....[29]....
        /*016c*/ 	.word	0xffffffff


	//   ....[30]....
        /*0170*/ 	.word	0xffffffff


	//   ....[31]....
        /*0174*/ 	.word	0xffffffff


	//   ....[32]....
        /*0178*/ 	.word	0xffffffff


	//   ....[33]....
        /*017c*/ 	.word	0xffffffff


	//   ....[34]....
        /*0180*/ 	.word	0xffffffff


	//   ....[35]....
        /*0184*/ 	.word	0xffffffff


	//   ....[36]....
        /*0188*/ 	.word	0xffffffff


	//   ....[37]....
        /*018c*/ 	.word	0xffffffff


	//   ....[38]....
        /*0190*/ 	.word	0xffffffff


	//   ....[39]....
        /*0194*/ 	.word	0xffffffff


	//   ....[40]....
        /*0198*/ 	.word	0xffffffff


	//   ....[41]....
        /*019c*/ 	.word	0xffffffff


	//   ....[42]....
        /*01a0*/ 	.word	0xffffffff


	//   ....[43]....
        /*01a4*/ 	.word	0xffffffff


	//   ....[44]....
        /*01a8*/ 	.word	0xffffffff


	//   ....[45]....
        /*01ac*/ 	.word	0xffffffff


	//   ....[46]....
        /*01b0*/ 	.word	0xffffffff


	//   ....[47]....
        /*01b4*/ 	.word	0xffffffff


	//   ....[48]....
        /*01b8*/ 	.word	0xffffffff


	//   ....[49]....
        /*01bc*/ 	.word	0xffffffff


	//   ....[50]....
        /*01c0*/ 	.word	0xffffffff


	//   ....[51]....
        /*01c4*/ 	.word	0xffffffff


	//   ....[52]....
        /*01c8*/ 	.word	0xffffffff


	//   ....[53]....
        /*01cc*/ 	.word	0xffffffff


	//   ....[54]....
        /*01d0*/ 	.word	0xffffffff


	//   ....[55]....
        /*01d4*/ 	.word	0x0500000f


	//   ....[56]....
        /*01d8*/ 	.word	0x0500000f


	//   ....[57]....
        /*01dc*/ 	.word	0x0500000f


	//   ....[58]....
        /*01e0*/ 	.word	0x0500000f


	//   ....[59]....
        /*01e4*/ 	.word	0x0500000f


	//   ....[60]....
        /*01e8*/ 	.word	0x0500000f


	//   ....[61]....
        /*01ec*/ 	.word	0x0500000f


	//   ....[62]....
        /*01f0*/ 	.word	0x0500000f


	//   ....[63]....
        /*01f4*/ 	.word	0x0500000f


	//   ....[64]....
        /*01f8*/ 	.word	0x0500000f


	//   ....[65]....
        /*01fc*/ 	.word	0x0500000f


	//   ....[66]....
        /*0200*/ 	.word	0x0500000f


	//   ....[67]....
        /*0204*/ 	.word	0x0500000f


	//   ....[68]....
        /*0208*/ 	.word	0x0500000f


	//   ....[69]....
        /*020c*/ 	.word	0x0500000f


	//   ....[70]....
        /*0210*/ 	.word	0x0500000f


	//   ....[71]....
        /*0214*/ 	.word	0x0500000f


	//   ....[72]....
        /*0218*/ 	.word	0x0500000f


	//----- nvinfo : EIATTR_COOP_GROUP_INSTR_OFFSETS
	.align		4
.L_1041:
        /*021c*/ 	.byte	0x04, 0x28
        /*021e*/ 	.short	(.L_1043 - .L_1042)


	//   ....[0]....
.L_1042:
        /*0220*/ 	.word	0x00000060


	//   ....[1]....
        /*0224*/ 	.word	0x00000130


	//   ....[2]....
        /*0228*/ 	.word	0x000001e0


	//   ....[3]....
        /*022c*/ 	.word	0x000003a0


	//   ....[4]....
        /*0230*/ 	.word	0x00000500


	//   ....[5]....
        /*0234*/ 	.word	0x00000620


	//   ....[6]....
        /*0238*/ 	.word	0x00000780


	//   ....[7]....
        /*023c*/ 	.word	0x00001170


	//   ....[8]....
        /*0240*/ 	.word	0x00001a00


	//   ....[9]....
        /*0244*/ 	.word	0x00001a40


	//   ....[10]....
        /*0248*/ 	.word	0x00002280


	//   ....[11]....
        /*024c*/ 	.word	0x00002340


	//   ....[12]....
        /*0250*/ 	.word	0x00002c00


	//   ....[13]....
        /*0254*/ 	.word	0x00002c50


	//   ....[14]....
        /*0258*/ 	.word	0x00003f40


	//   ....[15]....
        /*025c*/ 	.word	0x000046d0


	//   ....[16]....
        /*0260*/ 	.word	0x00004710


	//   ....[17]....
        /*0264*/ 	.word	0x00004730


	//   ....[18]....
        /*0268*/ 	.word	0x00004e10


	//   ....[19]....
        /*026c*/ 	.word	0x00004fe0


	//   ....[20]....
        /*0270*/ 	.word	0x00006a20


	//   ....[21]....
        /*0274*/ 	.word	0x00006a50


	//   ....[22]....
        /*0278*/ 	.word	0x00006d10


	//   ....[23]....
        /*027c*/ 	.word	0x00006d60


	//   ....[24]....
        /*0280*/ 	.word	0x00008320


	//   ....[25]....
        /*0284*/ 	.word	0x00008350


	//   ....[26]....
        /*0288*/ 	.word	0x00008420


	//   ....[27]....
        /*028c*/ 	.word	0x00008430


	//   ....[28]....
        /*0290*/ 	.word	0x00009310


	//   ....[29]....
        /*0294*/ 	.word	0x00009350


	//   ....[30]....
        /*0298*/ 	.word	0x00009380


	//   ....[31]....
        /*029c*/ 	.word	0x000093b0


	//   ....[32]....
        /*02a0*/ 	.word	0x000093c0


	//   ....[33]....
        /*02a4*/ 	.word	0x000093f0


	//   ....[34]....
        /*02a8*/ 	.word	0x00009a50


	//   ....[35]....
        /*02ac*/ 	.word	0x00009a60


	//   ....[36]....
        /*02b0*/ 	.word	0x0000a460


	//   ....[37]....
        /*02b4*/ 	.word	0x0000af70


	//   ....[38]....
        /*02b8*/ 	.word	0x0000b890


	//   ....[39]....
        /*02bc*/ 	.word	0x0000b8c0


	//   ....[40]....
        /*02c0*/ 	.word	0x0000b8f0


	//   ....[41]....
        /*02c4*/ 	.word	0x0000b9a0


	//   ....[42]....
        /*02c8*/ 	.word	0x0000b9c0


	//   ....[43]....
        /*02cc*/ 	.word	0x0000b9f0


	//   ....[44]....
        /*02d0*/ 	.word	0x0000ba70


	//   ....[45]....
        /*02d4*/ 	.word	0x0000baa0


	//   ....[46]....
        /*02d8*/ 	.word	0x0000bb00


	//   ....[47]....
        /*02dc*/ 	.word	0x0000bb30


	//   ....[48]....
        /*02e0*/ 	.word	0x0000bba0


	//   ....[49]....
        /*02e4*/ 	.word	0x0000bbd0


	//   ....[50]....
        /*02e8*/ 	.word	0x0000bc40


	//   ....[51]....
        /*02ec*/ 	.word	0x0000bc70


	//   ....[52]....
        /*02f0*/ 	.word	0x0000bcf0


	//   ....[53]....
        /*02f4*/ 	.word	0x0000bd30


	//   ....[54]....
        /*02f8*/ 	.word	0x0000dce0


	//   ....[55]....
        /*02fc*/ 	.word	0x0000e240


	//   ....[56]....
        /*0300*/ 	.word	0x0000e3b0


	//   ....[57]....
        /*0304*/ 	.word	0x0000e410


	//   ....[58]....
        /*0308*/ 	.word	0x0000e4b0


	//   ....[59]....
        /*030c*/ 	.word	0x0000e5a0


	//   ....[60]....
        /*0310*/ 	.word	0x0000e630


	//   ....[61]....
        /*0314*/ 	.word	0x0000e710


	//   ....[62]....
        /*0318*/ 	.word	0x0000e780


	//   ....[63]....
        /*031c*/ 	.word	0x0000e860


	//   ....[64]....
        /*0320*/ 	.word	0x0000e8d0


	//   ....[65]....
        /*0324*/ 	.word	0x0000e9b0


	//   ....[66]....
        /*0328*/ 	.word	0x0000ea20


	//   ....[67]....
        /*032c*/ 	.word	0x0000eb00


	//   ....[68]....
        /*0330*/ 	.word	0x0000eb70


	//   ....[69]....
        /*0334*/ 	.word	0x0000ec40


	//   ....[70]....
        /*0338*/ 	.word	0x0000ecb0


	//   ....[71]....
        /*033c*/ 	.word	0x0000ed60


	//   ....[72]....
        /*0340*/ 	.word	0x0000f160


	//----- nvinfo : EIATTR_REG_RECONFIG
	.align		4
.L_1043:
        /*0344*/ 	.byte	0x01, 0x54
	.zero		2


	//----- nvinfo : EIATTR_SYSCALL_OFFSETS
	.align		4
        /*0348*/ 	.byte	0x04, 0x46
        /*034a*/ 	.short	(.L_1045 - .L_1044)


	//   ....[0]....
.L_1044:
        /*034c*/ 	.word	0x00001330


	//   ....[1]....
        /*0350*/ 	.word	0x0000ac00


	//   ....[2]....
        /*0354*/ 	.word	0x0000ad40


	//   ....[3]....
        /*0358*/ 	.word	0x0000ae30


	//   ....[4]....
        /*035c*/ 	.word	0x0000b4f0


	//----- nvinfo : EIATTR_MBARRIER_INSTR_OFFSETS
	.align		4
.L_1045:
        /*0360*/ 	.byte	0x04, 0x39
        /*0362*/ 	.short	(.L_1047 - .L_1046)


	//   ....[0]....
.L_1046:
        /*0364*/ 	.word	0x00000250
        /*0368*/ 	.word	0x000000ff
        /*036c*/ 	.word	0x00028800
        /*0370*/ 	.short	0x0100
        /*0372*/ 	.byte	0x08
	.zero		1


	//   ....[1]....
        /*0374*/ 	.word	0x00000260
        /*0378*/ 	.word	0x000000ff
        /*037c*/ 	.word	0x00028820
        /*0380*/ 	.short	0x0100
        /*0382*/ 	.byte	0x08
	.zero		1


	//   ....[2]....
        /*0384*/ 	.word	0x00000350
        /*0388*/ 	.word	0x000000ff
        /*038c*/ 	.word	0x00028830
        /*0390*/ 	.short	0x0100
        /*0392*/ 	.byte	0x08
	.zero		1


	//   ....[3]....
        /*0394*/ 	.word	0x00000360
        /*0398*/ 	.word	0x000000ff
        /*039c*/ 	.word	0x00028840
        /*03a0*/ 	.short	0x0100
        /*03a2*/ 	.byte	0x08
	.zero		1


	//   ....[4]....
        /*03a4*/ 	.word	0x00000370
        /*03a8*/ 	.word	0x000000ff
        /*03ac*/ 	.word	0x00028838
        /*03b0*/ 	.short	0x0100
        /*03b2*/ 	.byte	0x08
	.zero		1


	//   ....[5]....
        /*03b4*/ 	.word	0x00000380
        /*03b8*/ 	.word	0x000000ff
        /*03bc*/ 	.word	0x00028848
        /*03c0*/ 	.short	0x0100
        /*03c2*/ 	.byte	0x08
	.zero		1


	//   ....[6]....
        /*03c4*/ 	.word	0x000004b0
        /*03c8*/ 	.word	0x000000ff
        /*03cc*/ 	.word	0x00028850
        /*03d0*/ 	.short	0x0100
        /*03d2*/ 	.byte	0x08
	.zero		1


	//   ....[7]....
        /*03d4*/ 	.word	0x000004c0
        /*03d8*/ 	.word	0x000000ff
        /*03dc*/ 	.word	0x00028860
        /*03e0*/ 	.short	0x0100
        /*03e2*/ 	.byte	0x08
	.zero		1


	//   ....[8]....
        /*03e4*/ 	.word	0x000004d0
        /*03e8*/ 	.word	0x000000ff
        /*03ec*/ 	.word	0x00028858
        /*03f0*/ 	.short	0x0100
        /*03f2*/ 	.byte	0x08
	.zero		1


	//   ....[9]....
        /*03f4*/ 	.word	0x000004e0
        /*03f8*/ 	.word	0x000000ff
        /*03fc*/ 	.word	0x00028868
        /*0400*/ 	.short	0x0100
        /*0402*/ 	.byte	0x08
	.zero		1


	//   ....[10]....
        /*0404*/ 	.word	0x000005d0
        /*0408*/ 	.word	0x000000ff
        /*040c*/ 	.word	0x00028870
        /*0410*/ 	.short	0x0100
        /*0412*/ 	.byte	0x06
	.zero		1


	//   ....[11]....
        /*0414*/ 	.word	0x000005e0
        /*0418*/ 	.word	0x000000ff
        /*041c*/ 	.word	0x00028880
        /*0420*/ 	.short	0x0100
        /*0422*/ 	.byte	0x06
	.zero		1


	//   ....[12]....
        /*0424*/ 	.word	0x000005f0
        /*0428*/ 	.word	0x000000ff
        /*042c*/ 	.word	0x00028878
        /*0430*/ 	.short	0x0100
        /*0432*/ 	.byte	0x06
	.zero		1


	//   ....[13]....
        /*0434*/ 	.word	0x00000600
        /*0438*/ 	.word	0x000000ff
        /*043c*/ 	.word	0x00028888
        /*0440*/ 	.short	0x0100
        /*0442*/ 	.byte	0x06
	.zero		1


	//   ....[14]....
        /*0444*/ 	.word	0x00000730
        /*0448*/ 	.word	0x000000ff
        /*044c*/ 	.word	0x00028890
        /*0450*/ 	.short	0x0100
        /*0452*/ 	.byte	0x08
	.zero		1


	//   ....[15]....
        /*0454*/ 	.word	0x00000740
        /*0458*/ 	.word	0x000000ff
        /*045c*/ 	.word	0x000288a0
        /*0460*/ 	.short	0x0100
        /*0462*/ 	.byte	0x08
	.zero		1


	//   ....[16]....
        /*0464*/ 	.word	0x00000750
        /*0468*/ 	.word	0x000000ff
        /*046c*/ 	.word	0x00028898
        /*0470*/ 	.short	0x0100
        /*0472*/ 	.byte	0x08
	.zero		1


	//   ....[17]....
        /*0474*/ 	.word	0x00000760
        /*0478*/ 	.word	0x000000ff
        /*047c*/ 	.word	0x000288a8
        /*0480*/ 	.short	0x0100
        /*0482*/ 	.byte	0x08
	.zero		1


	//   ....[18]....
        /*0484*/ 	.word	0x00000890
        /*0488*/ 	.word	0x000000ff
        /*048c*/ 	.word	0x000288b0
        /*0490*/ 	.short	0x0100
        /*0492*/ 	.byte	0x08
	.zero		1


	//   ....[19]....
        /*0494*/ 	.word	0x000008a0
        /*0498*/ 	.word	0x000000ff
        /*049c*/ 	.word	0x000288c0
        /*04a0*/ 	.short	0x0100
        /*04a2*/ 	.byte	0x08
	.zero		1


	//   ....[20]....
        /*04a4*/ 	.word	0x000008b0
        /*04a8*/ 	.word	0x000000ff
        /*04ac*/ 	.word	0x000288b8
        /*04b0*/ 	.short	0x0100
        /*04b2*/ 	.byte	0x08
	.zero		1


	//   ....[21]....
        /*04b4*/ 	.word	0x000008c0
        /*04b8*/ 	.word	0x000000ff
        /*04bc*/ 	.word	0x000288c8
        /*04c0*/ 	.short	0x0100
        /*04c2*/ 	.byte	0x08
	.zero		1


	//   ....[22]....
        /*04c4*/ 	.word	0x00001360
        /*04c8*/ 	.word	0x000000ff
        /*04cc*/ 	.word	0x00028800
        /*04d0*/ 	.short	0x010a
        /*04d2*/ 	.byte	0x24
	.zero		1


	//   ....[23]....
        /*04d4*/ 	.word	0x000013c0
        /*04d8*/ 	.word	0x000000ff
        /*04dc*/ 	.word	0x00028830
        /*04e0*/ 	.short	0x010a
        /*04e2*/ 	.byte	0x24
	.zero		1


	//   ....[24]....
        /*04e4*/ 	.word	0x00001450
        /*04e8*/ 	.word	0x000000ff
        /*04ec*/ 	.word	0x00028830
        /*04f0*/ 	.short	0x010a
        /*04f2*/ 	.byte	0x24
	.zero		1


	//   ....[25]....
        /*04f4*/ 	.word	0x00002fa0
        /*04f8*/ 	.word	0x00000006
        /*04fc*/ 	.word	0x00000000
        /*0500*/ 	.short	0x0101
        /*0502*/ 	.byte	0x3f
	.zero		1


	//   ....[26]....
        /*0504*/ 	.word	0x00003a60
        /*0508*/ 	.word	0x000000ff
        /*050c*/ 	.word	0x00028830
        /*0510*/ 	.short	0x010a
        /*0512*/ 	.byte	0x07
	.zero		1


	//   ....[27]....
        /*0514*/ 	.word	0x00003aa0
        /*0518*/ 	.word	0x000000ff
        /*051c*/ 	.word	0x00028830
        /*0520*/ 	.short	0x010a
        /*0522*/ 	.byte	0x07
	.zero		1


	//   ....[28]....
        /*0524*/ 	.word	0x00003dd0
        /*0528*/ 	.word	0x000000ff
        /*052c*/ 	.word	0x00028850
        /*0530*/ 	.short	0x010a
        /*0532*/ 	.byte	0x07
	.zero		1


	//   ....[29]....
        /*0534*/ 	.word	0x00003e10
        /*0538*/ 	.word	0x000000ff
        /*053c*/ 	.word	0x00028850
        /*0540*/ 	.short	0x010a
        /*0542*/ 	.byte	0x07
	.zero		1


	//   ....[30]....
        /*0544*/ 	.word	0x00005550
        /*0548*/ 	.word	0x0000002b
        /*054c*/ 	.word	0x00000000
        /*0550*/ 	.short	0x0101
        /*0552*/ 	.byte	0x3f
	.zero		1


	//   ....[31]....
        /*0554*/ 	.word	0x000056c0
        /*0558*/ 	.word	0x0000002d
        /*055c*/ 	.word	0x00000000
        /*0560*/ 	.short	0x0101
        /*0562*/ 	.byte	0x3f
	.zero		1


	//   ....[32]....
        /*0564*/ 	.word	0x00006390
        /*0568*/ 	.word	0x000000ff
        /*056c*/ 	.word	0x00028830
        /*0570*/ 	.short	0x010a
        /*0572*/ 	.byte	0x07
	.zero		1


	//   ....[33]....
        /*0574*/ 	.word	0x000063d0
        /*0578*/ 	.word	0x000000ff
        /*057c*/ 	.word	0x00028830
        /*0580*/ 	.short	0x010a
        /*0582*/ 	.byte	0x07
	.zero		1


	//   ....[34]....
        /*0584*/ 	.word	0x000066f0
        /*0588*/ 	.word	0x000000ff
        /*058c*/ 	.word	0x00028850
        /*0590*/ 	.short	0x010a
        /*0592*/ 	.byte	0x07
	.zero		1


	//   ....[35]....
        /*0594*/ 	.word	0x00006730
        /*0598*/ 	.word	0x000000ff
        /*059c*/ 	.word	0x00028850
        /*05a0*/ 	.short	0x010a
        /*05a2*/ 	.byte	0x07
	.zero		1


	//   ....[36]....
        /*05a4*/ 	.word	0x00007890
        /*05a8*/ 	.word	0x0000001b
        /*05ac*/ 	.word	0x00000000
        /*05b0*/ 	.short	0x0101
        /*05b2*/ 	.byte	0x3f
	.zero		1


	//   ....[37]....
        /*05b4*/ 	.word	0x00007930
        /*05b8*/ 	.word	0x0000001f
        /*05bc*/ 	.word	0x00000000
        /*05c0*/ 	.short	0x0101
        /*05c2*/ 	.byte	0x3f
	.zero		1


	//   ....[38]....
        /*05c4*/ 	.word	0x00008290
        /*05c8*/ 	.word	0x000000ff
        /*05cc*/ 	.word	0x00028850
        /*05d0*/ 	.short	0x010a
        /*05d2*/ 	.byte	0x05
	.zero		1


	//   ....[39]....
        /*05d4*/ 	.word	0x000082d0
        /*05d8*/ 	.word	0x000000ff
        /*05dc*/ 	.word	0x00028850
        /*05e0*/ 	.short	0x010a
        /*05e2*/ 	.byte	0x05
	.zero		1


	//   ....[40]....
        /*05e4*/ 	.word	0x00008790
        /*05e8*/ 	.word	0x0000000c
        /*05ec*/ 	.word	0x00000000
        /*05f0*/ 	.short	0x0101
        /*05f2*/ 	.byte	0x3f
	.zero		1


	//   ....[41]....
        /*05f4*/ 	.word	0x000093d0
        /*05f8*/ 	.word	0x000000ff
        /*05fc*/ 	.word	0x00000000
        /*0600*/ 	.short	0x0101
        /*0602*/ 	.byte	0x04
	.zero		1


	//   ....[42]....
        /*0604*/ 	.word	0x0000b180
        /*0608*/ 	.word	0x000000ff
        /*060c*/ 	.word	0x00028840
        /*0610*/ 	.short	0x010a
        /*0612*/ 	.byte	0x26
	.zero		1


	//   ....[43]....
        /*0614*/ 	.word	0x0000be20
        /*0618*/ 	.word	0x000000ff
        /*061c*/ 	.word	0x00028800
        /*0620*/ 	.short	0x0107
        /*0622*/ 	.byte	0x26
	.zero		1


	//   ....[44]....
        /*0624*/ 	.word	0x0000be90
        /*0628*/ 	.word	0x000000ff
        /*062c*/ 	.word	0x00028800
        /*0630*/ 	.short	0x0101
        /*0632*/ 	.byte	0x26
	.zero		1


	//   ....[45]....
        /*0634*/ 	.word	0x0000beb0
        /*0638*/ 	.word	0x000000ff
        /*063c*/ 	.word	0x00028820
        /*0640*/ 	.short	0x010a
        /*0642*/ 	.byte	0x26
	.zero		1


	//   ....[46]....
        /*0644*/ 	.word	0x0000c290
        /*0648*/ 	.word	0x000000ff
        /*064c*/ 	.word	0x00028848
        /*0650*/ 	.short	0x010a
        /*0652*/ 	.byte	0x26
	.zero		1


	//   ....[47]....
        /*0654*/ 	.word	0x0000c550
        /*0658*/ 	.word	0x000000ff
        /*065c*/ 	.word	0x00028860
        /*0660*/ 	.short	0x010a
        /*0662*/ 	.byte	0x26
	.zero		1


	//   ....[48]....
        /*0664*/ 	.word	0x0000ca50
        /*0668*/ 	.word	0x000000ff
        /*066c*/ 	.word	0x00028840
        /*0670*/ 	.short	0x010a
        /*0672*/ 	.byte	0x26
	.zero		1


	//   ....[49]....
        /*0674*/ 	.word	0x0000cd30
        /*0678*/ 	.word	0x000000ff
        /*067c*/ 	.word	0x00028868
        /*0680*/ 	.short	0x010a
        /*0682*/ 	.byte	0x26
	.zero		1


	//   ....[50]....
        /*0684*/ 	.word	0x0000d280
        /*0688*/ 	.word	0x000000ff
        /*068c*/ 	.word	0x00028848
        /*0690*/ 	.short	0x010a
        /*0692*/ 	.byte	0x26
	.zero		1


	//   ....[51]....
        /*0694*/ 	.word	0x0000d540
        /*0698*/ 	.word	0x000000ff
        /*069c*/ 	.word	0x00028860
        /*06a0*/ 	.short	0x010a
        /*06a2*/ 	.byte	0x26
	.zero		1


	//   ....[52]....
        /*06a4*/ 	.word	0x0000d8e0
        /*06a8*/ 	.word	0x00000003
        /*06ac*/ 	.word	0x00028860
        /*06b0*/ 	.short	0x010a
        /*06b2*/ 	.byte	0x3f
	.zero		1


	//   ....[53]....
        /*06b4*/ 	.word	0x0000dc70
        /*06b8*/ 	.word	0x00000002
        /*06bc*/ 	.word	0x00028820
        /*06c0*/ 	.short	0x010a
        /*06c2*/ 	.byte	0x3f
	.zero		1


	//   ....[54]....
        /*06c4*/ 	.word	0x0000ddf0
        /*06c8*/ 	.word	0x00000006
        /*06cc*/ 	.word	0x00000000
        /*06d0*/ 	.short	0x010a
        /*06d2*/ 	.byte	0x3f
	.zero		1


	//   ....[55]....
        /*06d4*/ 	.word	0x0000de60
        /*06d8*/ 	.word	0x00000003
        /*06dc*/ 	.word	0x00000000
        /*06e0*/ 	.short	0x010a
        /*06e2*/ 	.byte	0x3f
	.zero		1


	//   ....[56]....
        /*06e4*/ 	.word	0x0000dec0
        /*06e8*/ 	.word	0x00000000
        /*06ec*/ 	.word	0x00000000
        /*06f0*/ 	.short	0x010a
        /*06f2*/ 	.byte	0x3f
	.zero		1


	//   ....[57]....
        /*06f4*/ 	.word	0x0000def0
        /*06f8*/ 	.word	0x00000003
        /*06fc*/ 	.word	0x00000000
        /*0700*/ 	.short	0x010a
        /*0702*/ 	.byte	0x3f
	.zero		1


	//   ....[58]....
        /*0704*/ 	.word	0x0000df60
        /*0708*/ 	.word	0x00000000
        /*070c*/ 	.word	0x00028800
        /*0710*/ 	.short	0x010a
        /*0712*/ 	.byte	0x3f
	.zero		1


	//   ....[59]....
        /*0714*/ 	.word	0x0000dfc0
        /*0718*/ 	.word	0x00000000
        /*071c*/ 	.word	0x00028830
        /*0720*/ 	.short	0x010a
        /*0722*/ 	.byte	0x3f
	.zero		1


	//   ....[60]....
        /*0724*/ 	.word	0x0000e020
        /*0728*/ 	.word	0x00000009
        /*072c*/ 	.word	0x00028830
        /*0730*/ 	.short	0x010a
        /*0732*/ 	.byte	0x3f
	.zero		1


	//   ....[61]....
        /*0734*/ 	.word	0x0000e080
        /*0738*/ 	.word	0x00000009
        /*073c*/ 	.word	0x00028850
        /*0740*/ 	.short	0x010a
        /*0742*/ 	.byte	0x3f
	.zero		1


	//   ....[62]....
        /*0744*/ 	.word	0x0000e0e0
        /*0748*/ 	.word	0x00000009
        /*074c*/ 	.word	0x00028830
        /*0750*/ 	.short	0x010a
        /*0752*/ 	.byte	0x3f
	.zero		1


	//   ....[63]....
        /*0754*/ 	.word	0x0000e140
        /*0758*/ 	.word	0x00000009
        /*075c*/ 	.word	0x00028850
        /*0760*/ 	.short	0x010a
        /*0762*/ 	.byte	0x3f
	.zero		1


	//   ....[64]....
        /*0764*/ 	.word	0x0000e1a0
        /*0768*/ 	.word	0x00000003
        /*076c*/ 	.word	0x00028850
        /*0770*/ 	.short	0x010a
        /*0772*/ 	.byte	0x3f
	.zero		1


	//   ....[65]....
        /*0774*/ 	.word	0x0000e300
        /*0778*/ 	.word	0x00000003
        /*077c*/ 	.word	0x00028840
        /*0780*/ 	.short	0x010a
        /*0782*/ 	.byte	0x3f
	.zero		1


	//   ....[66]....
        /*0784*/ 	.word	0x0000eda0
        /*0788*/ 	.word	0x00000003
        /*078c*/ 	.word	0x00028820
        /*0790*/ 	.short	0x010a
        /*0792*/ 	.byte	0x3f
	.zero		1


	//   ....[67]....
        /*0794*/ 	.word	0x0000ee00
        /*0798*/ 	.word	0x00000003
        /*079c*/ 	.word	0x00028848
        /*07a0*/ 	.short	0x010a
        /*07a2*/ 	.byte	0x3f
	.zero		1


	//   ....[68]....
        /*07a4*/ 	.word	0x0000ee60
        /*07a8*/ 	.word	0x00000003
        /*07ac*/ 	.word	0x00028860
        /*07b0*/ 	.short	0x010a
        /*07b2*/ 	.byte	0x3f
	.zero		1


	//   ....[69]....
        /*07b4*/ 	.word	0x0000eec0
        /*07b8*/ 	.word	0x00000003
        /*07bc*/ 	.word	0x00028840
        /*07c0*/ 	.short	0x010a
        /*07c2*/ 	.byte	0x3f
	.zero		1


	//   ....[70]....
        /*07c4*/ 	.word	0x0000ef20
        /*07c8*/ 	.word	0x00000003
        /*07cc*/ 	.word	0x00028868
        /*07d0*/ 	.short	0x010a
        /*07d2*/ 	.byte	0x3f
	.zero		1


	//   ....[71]....
        /*07d4*/ 	.word	0x0000ef80
        /*07d8*/ 	.word	0x00000003
        /*07dc*/ 	.word	0x00028848
        /*07e0*/ 	.short	0x010a
        /*07e2*/ 	.byte	0x3f
	.zero		1


	//   ....[72]....
        /*07e4*/ 	.word	0x0000efe0
        /*07e8*/ 	.word	0x00000003
        /*07ec*/ 	.word	0x00028860
        /*07f0*/ 	.short	0x010a
        /*07f2*/ 	.byte	0x3f
	.zero		1


	//   ....[73]....
        /*07f4*/ 	.word	0x0000f030
        /*07f8*/ 	.word	0x00000003
        /*07fc*/ 	.word	0x00028860
        /*0800*/ 	.short	0x010a
        /*0802*/ 	.byte	0x3f
	.zero		1


	//   ....[74]....
        /*0804*/ 	.word	0x0000f080
        /*0808*/ 	.word	0x00000002
        /*080c*/ 	.word	0x00028820
        /*0810*/ 	.short	0x010a
        /*0812*/ 	.byte	0x3f
	.zero		1


	//   ....[75]....
        /*0814*/ 	.word	0x0000f220
        /*0818*/ 	.word	0x00000006
        /*081c*/ 	.word	0x00000000
        /*0820*/ 	.short	0x010a
        /*0822*/ 	.byte	0x3f
	.zero		1


	//   ....[76]....
        /*0824*/ 	.word	0x0000f270
        /*0828*/ 	.word	0x00000003
        /*082c*/ 	.word	0x00000000
        /*0830*/ 	.short	0x010a
        /*0832*/ 	.byte	0x3f
	.zero		1


	//   ....[77]....
        /*0834*/ 	.word	0x0000f2c0
        /*0838*/ 	.word	0x00000000
        /*083c*/ 	.word	0x00000000
        /*0840*/ 	.short	0x010a
        /*0842*/ 	.byte	0x3f
	.zero		1


	//----- nvinfo : EIATTR_NUM_MBARRIERS
	.align		4
.L_1047:
        /*0844*/ 	.byte	0x03, 0x38
        /*0846*/ 	.short	0x0016


	//----- nvinfo : EIATTR_EXIT_INSTR_OFFSETS
	.align		4
        /*0848*/ 	.byte	0x04, 0x1c
        /*084a*/ 	.short	(.L_1049 - .L_1048)


	//   ....[0]....
.L_1048:
        /*084c*/ 	.word	0x0000df40


	//----- nvinfo : EIATTR_MAX_THREADS
	.align		4
.L_1049:
        /*0850*/ 	.byte	0x04, 0x05
        /*0852*/ 	.short	(.L_1051 - .L_1050)
.L_1050:
        /*0854*/ 	.word	0x00000180
        /*0858*/ 	.word	0x00000001
        /*085c*/ 	.word	0x00000001


	//----- nvinfo : EIATTR_CRS_STACK_SIZE
	.align		4
.L_1051:
        /*0860*/ 	.byte	0x04, 0x1e
        /*0862*/ 	.short	(.L_1053 - .L_1052)
.L_1052:
        /*0864*/ 	.word	0x00000000


	//----- nvinfo : EIATTR_CBANK_PARAM_SIZE
	.align		4
.L_1053:
        /*0868*/ 	.byte	0x03, 0x19
        /*086a*/ 	.short	0x0a70


	//----- nvinfo : EIATTR_PARAM_CBANK
	.align		4
        /*086c*/ 	.byte	0x04, 0x0a
        /*086e*/ 	.short	(.L_1055 - .L_1054)
	.align		4
.L_1054:
        /*0870*/ 	.word	index@(.nv.constant0._ZN7cutlass13device_kernelIN5flash11enable_sm90INS1_16FlashAttnFwdSm90INS1_25CollectiveMainloopFwdSm90ILi2EN4cute5tupleIJNS5_1CILi1EEES8_S8_EEENS6_IJNS7_ILi128EEESA_SA_EEELi128ENS_6half_tEfNS_4arch4Sm90ELb1ELb0ELb0ELb0ELb0ELb0ELb0ELb1ELb1ELb1ELb1ELb0EEENS1_21CollectiveEpilogueFwdISB_S9_SC_SE_Li256ELb0ELb1ELb1ELb0EEENS1_19SingleTileSchedulerILb0ELb1ELb1ELi128EEEEEEEEEvNT_6ParamsE)
        /*0874*/ 	.short	0x0210
        /*0876*/ 	.short	0x0a70


	//----- nvinfo : EIATTR_SW_WAR
	.align		4
.L_1055:
        /*0878*/ 	.byte	0x04, 0x36
        /*087a*/ 	.short	(.L_1057 - .L_1056)
.L_1056:
        /*087c*/ 	.word	0x00000008
.L_1057:


//--------------------- .nv.info._ZN7cutlass13device_kernelIN5flash11enable_sm90INS1_16FlashAttnFwdSm90INS1_25CollectiveMainloopFwdSm90ILi2EN4cute5tupleIJNS5_1CILi1EEES8_S8_EEENS6_IJNS7_ILi128EEESA_SA_EEELi128ENS_6half_tEfNS_4arch4Sm90ELb1ELb0ELb0ELb1ELb0ELb0ELb0ELb1ELb1ELb1ELb1ELb0EEENS1_21CollectiveEpilogueFwdISB_S9_SC_SE_Li256ELb1ELb1ELb1ELb0EEENS1_36VarlenDynamicPersistentTileSchedulerILi128ELi128ELi256ELi128ELb1ELb1ELb1ELb1ELb1ELb1EEEEEEEEEvNT_6ParamsE --------------------------
	.section	.nv.info._ZN7cutlass13device_kernelIN5flash11enable_sm90INS1_16FlashAttnFwdSm90INS1_25CollectiveMainloopFwdSm90ILi2EN4cute5tupleIJNS5_1CILi1EEES8_S8_EEENS6_IJNS7_ILi128EEESA_SA_EEELi128ENS_6half_tEfNS_4arch4Sm90ELb1ELb0ELb0ELb1ELb0ELb0ELb0ELb1ELb1ELb1ELb1ELb0EEENS1_21CollectiveEpilogueFwdISB_S9_SC_SE_Li256ELb1ELb1ELb1ELb0EEENS1_36VarlenDynamicPersistentTileSchedulerILi128ELi128ELi256ELi128ELb1ELb1ELb1ELb1ELb1ELb1EEEEEEEEEvNT_6ParamsE,"",@"SHT_CUDA_INFO"
	.sectionflags	@""
	.align	4


	//----- nvinfo : EIATTR_CUDA_API_VERSION
	.align		4
        /*0000*/ 	.byte	0x04, 0x37
        /*0002*/ 	.short	(.L_1059 - .L_1058)
.L_1058:
        /*0004*/ 	.word	0x00000082


	//----- nvinfo : EIATTR_KPARAM_INFO
	.align		4
.L_1059:
        /*0008*/ 	.byte	0x04, 0x17
        /*000a*/ 	.short	(.L_1061 - .L_1060)
.L_1060:
        /*000c*/ 	.word	0x00000000
        /*0010*/ 	.short	0x0000
        /*0012*/ 	.short	0x0070
        /*0014*/ 	.byte	0x00, 0xf0, 0x01, 0x2a


	//----- nvinfo : EIATTR_SPARSE_MMA_MASK
	.align		4
.L_1061:
        /*0018*/ 	.byte	0x03, 0x50
        /*001a*/ 	.short	0x0000


	//----- nvinfo : EIATTR_MAXREG_COUNT
	.align		4
        /*001c*/ 	.byte	0x03, 0x1b
        /*001e*/ 	.short	0x00a8


	//----- nvinfo : EIATTR_NUM_BARRIERS
	.align		4
        /*0020*/ 	.byte	0x02, 0x4c
        /*0022*/ 	.byte	0x10
	.zero		1


	//----- nvinfo : EIATTR_EXTERNS
	.align		4
        /*0024*/ 	.byte	0x04, 0x0f
        /*0026*/ 	.short	(.L_1063 - .L_1062)


	//   ....[0]....
	.align		4
.L_1062:
        /*0028*/ 	.word	index@(__assertfail)


	//----- nvinfo : EIATTR_ANNOTATIONS
	.align		4
.L_1063:
        /*002c*/ 	.byte	0x04, 0x55
        /*002e*/ 	.short	(.L_1065 - .L_1064)


	//   ....[0]....
.L_1064:
        /* <DEDUP_REMOVED lines=71> */


	//----- nvinfo : EIATTR_MERCURY_ISA_VERSION
	.align		4
.L_1065:
        /*0490*/ 	.byte	0x03, 0x5f
        /*0492*/ 	.short	0x0101


	//----- nvinfo : EIATTR_UNUSED_LOAD_BYTE_OFFSET
	.align		4
        /*0494*/ 	.byte	0x04, 0x44
        /*0496*/ 	.short	(.L_1067 - .L_1066)


	//   ....[0]....
.L_1066:
        /*0498*/ 	.word	0x00000a40
        /*049c*/ 	.word	0x0000fff0


	//   ....[1]....
        /*04a0*/ 	.word	0x000095a0
        /*04a4*/ 	.word	0x0000fff0


	//----- nvinfo : EIATTR_INT_WARP_WIDE_INSTR_OFFSETS
	.align		4
.L_1067:
        /*04a8*/ 	.byte	0x04, 0x31
        /*04aa*/ 	.short	(.L_1069 - .L_1068)


	//   ....[0]....
.L_1068:
        /*04ac*/ 	.word	0x00000130


	//   ....[1]....
        /*04b0*/ 	.word	0x00000170


	//   ....[2]....
        /*04b4*/ 	.word	0x000001e0


	//   ....[3]....
        /*04b8*/ 	.word	0x0000df70


	//   ....[4]....
        /*04bc*/ 	.word	0x0000e000


	//   ....[5]....
        /*04c0*/ 	.word	0x00011660


	//   ....[6]....
        /*04c4*/ 	.word	0x000116f0


	//----- nvinfo : EIATTR_COOP_GROUP_MASK_REGIDS
	.align		4
.L_1069:
        /*04c8*/ 	.byte	0x04, 0x29
        /*04ca*/ 	.short	(.L_1071 - .L_1070)


	//   ....[0]....
.L_1070:
        /*04cc*/ 	.word	0xffffffff


	//   ....[1]....
        /*04d0*/ 	.word	0xffffffff


	//   ....[2]....
        /*04d4*/ 	.word	0xffffffff


	//   ....[3]....
        /*04d8*/ 	.word	0xffffffff


	//   ....[4]....
        /*04dc*/ 	.word	0xffffffff


	//   ....[5]....
        /*04e0*/ 	.word	0xffffffff


	//   ....[6]....
        /*04e4*/ 	.word	0xffffffff


	//   ....[7]....
        /*04e8*/ 	.word	0xffffffff


	//   ....[8]....
        /*04ec*/ 	.word	0xffffffff


	//   ....[9]....
        /*04f0*/ 	.word	0xffffffff


	//   ....[10]....
        /*04f4*/ 	.word	0xffffffff


	//   ....[11]....
        /*04f8*/ 	.word	0xffffffff


	//   ....[12]....
        /*04fc*/ 	.word	0xffffffff


	//   ....[13]....
        /*0500*/ 	.word	0xffffffff


	//   ....[14]....
        /*0504*/ 	.word	0xffffffff


	//   ....[15]....
        /*0508*/ 	.word	0xffffffff


	//   ....[16]....
        /*050c*/ 	.word	0xffffffff


	//   ....[17]....
        /*0510*/ 	.word	0xffffffff


	//   ....[18]....
        /*0514*/ 	.word	0xffffffff


	//   ....[19]....
        /*0518*/ 	.word	0xffffffff


	//   ....[20]....
        /*051c*/ 	.word	0xffffffff


	//   ....[21]....
        /*0520*/ 	.word	0xffffffff


	//   ....[22]....
        /*0524*/ 	.word	0xffffffff


	//   ....[23]....
        /*0528*/ 	.word	0xffffffff


	//   ....[24]....
        /*052c*/ 	.word	0xffffffff


	//   ....[25]....
        /*0530*/ 	.word	0xffffffff


	//   ....[26]....
        /*0534*/ 	.word	0xffffffff


	//   ....[27]....
        /*0538*/ 	.word	0xffffffff


	//   ....[28]....
        /*053c*/ 	.word	0xffffffff


	//   ....[29]....
        /*0540*/ 	.word	0xffffffff


	//   ....[30]....
        /*0544*/ 	.word	0xffffffff


	//   ....[31]....
        /*0548*/ 	.word	0xffffffff


	//   ....[32]....
        /*054c*/ 	.word	0xffffffff


	//   ....[33]....
        /*0550*/ 	.word	0xffffffff


	//   ....[34]....
        /*0554*/ 	.word	0xffffffff


	//   ....[35]....
        /*0558*/ 	.word	0xffffffff


	//   ....[36]....
        /*055c*/ 	.word	0xffffffff


	//   ....[37]....
        /*0560*/ 	.word	0xffffffff


	//   ....[38]....
        /*0564*/ 	.word	0xffffffff


	//   ....[39]....
        /*0568*/ 	.word	0xffffffff


	//   ....[40]....
        /*056c*/ 	.word	0xffffffff


	//   ....[41]....
        /*0570*/ 	.word	0xffffffff


	//   ....[42]....
        /*0574*/ 	.word	0xffffffff


	//   ....[43]....
        /*0578*/ 	.word	0xffffffff


	//   ....[44]....
        /*057c*/ 	.word	0xffffffff


	//   ....[45]....
        /*0580*/ 	.word	0xffffffff


	//   ....[46]....
        /*0584*/ 	.word	0xffffffff


	//   ....[47]....
        /*0588*/ 	.word	0xffffffff


	//   ....[48]....
        /*058c*/ 	.word	0xffffffff


	//   ....[49]....
        /*0590*/ 	.word	0xffffffff


	//   ....[50]....
        /*0594*/ 	.word	0xffffffff


	//   ....[51]....
        /*0598*/ 	.word	0xffffffff


	//   ....[52]....
        /*059c*/ 	.word	0xffffffff


	//   ....[53]....
        /*05a0*/ 	.word	0xffffffff


	//   ....[54]....
        /*05a4*/ 	.word	0xffffffff


	//   ....[55]....
        /*05a8*/ 	.word	0xffffffff


	//   ....[56]....
        /*05ac*/ 	.word	0xffffffff


	//   ....[57]....
        /*05b0*/ 	.word	0xffffffff


	//   ....[58]....
        /*05b4*/ 	.word	0xffffffff


	//   ....[59]....
        /*05b8*/ 	.word	0xffffffff


	//   ....[60]....
        /*05bc*/ 	.word	0xffffffff


	//   ....[61]....
        /*05c0*/ 	.word	0xffffffff


	//   ....[62]....
        /*05c4*/ 	.word	0xffffffff


	//   ....[63]....
        /*05c8*/ 	.word	0xffffffff


	//   ....[64]....
        /*05cc*/ 	.word	0xffffffff


	//   ....[65]....
        /*05d0*/ 	.word	0xffffffff


	//   ....[66]....
        /*05d4*/ 	.word	0xffffffff


	//   ....[67]....
        /*05d8*/ 	.word	0xffffffff


	//   ....[68]....
        /*05dc*/ 	.word	0xffffffff


	//   ....[69]....
        /*05e0*/ 	.word	0xffffffff


	//   ....[70]....
        /*05e4*/ 	.word	0xffffffff


	//   ....[71]....
        /*05e8*/ 	.word	0xffffffff


	//   ....[72]....
        /*05ec*/ 	.word	0xffffffff


	//   ....[73]....
        /*05f0*/ 	.word	0xffffffff


	//   ....[74]....
        /*05f4*/ 	.word	0xffffffff


	//   ....[75]....
        /*05f8*/ 	.word	0xffffffff


	//   ....[76]....
        /*05fc*/ 	.word	0xffffffff


	//   ....[77]....
        /*0600*/ 	.word	0xffffffff


	//   ....[78]....
        /*0604*/ 	.word	0xffffffff


	//   ....[79]....
        /*0608*/ 	.word	0xffffffff


	//   ....[80]....
        /*060c*/ 	.word	0xffffffff


	//   ....[81]....
        /*0610*/ 	.word	0xffffffff


	//   ....[82]....
        /*0614*/ 	.word	0xffffffff


	//   ....[83]....
        /*0618*/ 	.word	0xffffffff


	//   ....[84]....
        /*061c*/ 	.word	0xffffffff


	//   ....[85]....
        /*0620*/ 	.word	0xffffffff


	//   ....[86]....
        /*0624*/ 	.word	0xffffffff


	//   ....[87]....
        /*0628*/ 	.word	0xffffffff


	//   ....[88]....
        /*062c*/ 	.word	0xffffffff


	//   ....[89]....
        /*0630*/ 	.word	0xffffffff


	//   ....[90]....
        /*0634*/ 	.word	0xffffffff


	//   ....[91]....
        /*0638*/ 	.word	0xffffffff


	//   ....[92]....
        /*063c*/ 	.word	0xffffffff


	//   ....[93]....
        /*0640*/ 	.word	0xffffffff


	//   ....[94]....
        /*0644*/ 	.word	0xffffffff


	//   ....[95]....
        /*0648*/ 	.word	0xffffffff


	//   ....[96]....
        /*064c*/ 	.word	0xffffffff


	//   ....[97]....
        /*0650*/ 	.word	0xffffffff


	//   ....[98]....
        /*0654*/ 	.word	0xffffffff


	//   ....[99]....
        /*0658*/ 	.word	0xffffffff


	//   ....[100]....
        /*065c*/ 	.word	0xffffffff


	//   ....[101]....
        /*0660*/ 	.word	0xffffffff


	//   ....[102]....
        /*0664*/ 	.word	0xffffffff


	//   ....[103]....
        /*0668*/ 	.word	0xffffffff


	//   ....[104]....
        /*066c*/ 	.word	0xffffffff


	//   ....[105]....
        /*0670*/ 	.word	0x0500000f


	//   ....[106]....
        /*0674*/ 	.word	0x0500000f


	//   ....[107]....
        /*0678*/ 	.word	0x0500000f


	//   ....[108]....
        /*067c*/ 	.word	0x0500000f


	//   ....[109]....
        /*0680*/ 	.word	0x0500000f


	//   ....[110]....
        /*0684*/ 	.word	0x0500000f


	//   ....[111]....
        /*0688*/ 	.word	0x0500000f


	//   ....[112]....
        /*068c*/ 	.word	0x0500000f


	//   ....[113]....
        /*0690*/ 	.word	0x0500000f


	//   ....[114]....
        /*0694*/ 	.word	0x0500000f


	//   ....[115]....
        /*0698*/ 	.word	0x0500000f


	//   ....[116]....
        /*069c*/ 	.word	0x0500000f


	//   ....[117]....
        /*06a0*/ 	.word	0x0500000f


	//   ....[118]....
        /*06a4*/ 	.word	0x0500000f


	//   ....[119]....
        /*06a8*/ 	.word	0x0500000f


	//   ....[120]....
        /*06ac*/ 	.word	0x0500000f


	//   ....[121]....
        /*06b0*/ 	.word	0x0500000f


	//   ....[122]....
        /*06b4*/ 	.word	0x0500000f


	//   ....[123]....
        /*06b8*/ 	.word	0x0500000f


	//   ....[124]....
        /*06bc*/ 	.word	0x0500000f


	//   ....[125]....
        /*06c0*/ 	.word	0x0500000f


	//   ....[126]....
        /*06c4*/ 	.word	0x0500000f


	//   ....[127]....
        /*06c8*/ 	.word	0x0500000f


	//   ....[128]....
        /*06cc*/ 	.word	0x0500000f


	//   ....[129]....
        /*06d0*/ 	.word	0x0500000f


	//   ....[130]....
        /*06d4*/ 	.word	0x0500000f


	//   ....[131]....
        /*06d8*/ 	.word	0x0500000f


	//   ....[132]....
        /*06dc*/ 	.word	0x0500000f


	//   ....[133]....
        /*06e0*/ 	.word	0x0500000f


	//   ....[134]....
        /*06e4*/ 	.word	0x0500000f


	//   ....[135]....
        /*06e8*/ 	.word	0x0500000f


	//   ....[136]....
        /*06ec*/ 	.word	0x0500000f


	//   ....[137]....
        /*06f0*/ 	.word	0x0500000f


	//   ....[138]....
        /*06f4*/ 	.word	0x0500000f


	//   ....[139]....
        /*06f8*/ 	.word	0x0500000f


	//   ....[140]....
        /*06fc*/ 	.word	0x0500000f


	//----- nvinfo : EIATTR_COOP_GROUP_INSTR_OFFSETS
	.align		4
.L_1071:
        /*0700*/ 	.byte	0x04, 0x28
        /*0702*/ 	.short	(.L_1073 - .L_1072)


	//   ....[0]....
.L_1072:
        /*0704*/ 	.word	0x00000070


	//   ....[1]....
        /*0708*/ 	.word	0x00000140


	//   ....[2]....
        /*070c*/ 	.word	0x00000190


	//   ....[3]....
        /*0710*/ 	.word	0x000003c0


	//   ....[4]....
        /*0714*/ 	.word	0x00000520


	//   ....[5]....
        /*0718*/ 	.word	0x00000640


	//   ....[6]....
        /*071c*/ 	.word	0x000007a0


	//   ....[7]....
        /*0720*/ 	.word	0x00001b50


	//   ....[8]....
        /*0724*/ 	.word	0x000023e0


	//   ....[9]....
        /*0728*/ 	.word	0x00002410


	//   ....[10]....
        /*072c*/ 	.word	0x00002ca0


	//   ....[11]....
        /*0730*/ 	.word	0x00002d20


	//   ....[12]....
        /*0734*/ 	.word	0x00003640


	//   ....[13]....
        /*0738*/ 	.word	0x000036c0


	//   ....[14]....
        /*073c*/ 	.word	0x00004830


	//   ....[15]....
        /*0740*/ 	.word	0x00004870


	//   ....[16]....
        /*0744*/ 	.word	0x00004f40


	//   ....[17]....
        /*0748*/ 	.word	0x00005040


	//   ....[18]....
        /*074c*/ 	.word	0x00005860


	//   ....[19]....
        /*0750*/ 	.word	0x00005a30


	//   ....[20]....
        /*0754*/ 	.word	0x00007340


	//   ....[21]....
        /*0758*/ 	.word	0x00007370


	//   ....[22]....
        /*075c*/ 	.word	0x00007820


	//   ....[23]....
        /*0760*/ 	.word	0x000078a0


	//   ....[24]....
        /*0764*/ 	.word	0x00008c50


	//   ....[25]....
        /*0768*/ 	.word	0x00008c90


	//   ....[26]....
        /*076c*/ 	.word	0x00008d80


	//   ....[27]....
        /*0770*/ 	.word	0x00008da0


	//   ....[28]....
        /*0774*/ 	.word	0x0000a0b0


	//   ....[29]....
        /*0778*/ 	.word	0x0000a0f0


	//   ....[30]....
        /*077c*/ 	.word	0x0000a110


	//   ....[31]....
        /*0780*/ 	.word	0x0000a140


	//   ....[32]....
        /*0784*/ 	.word	0x0000a800


	//   ....[33]....
        /*0788*/ 	.word	0x0000a820


	//   ....[34]....
        /*078c*/ 	.word	0x0000a8f0


	//   ....[35]....
        /*0790*/ 	.word	0x0000a910


	//   ....[36]....
        /*0794*/ 	.word	0x0000a9d0


	//   ....[37]....
        /*0798*/ 	.word	0x0000a9f0


	//   ....[38]....
        /*079c*/ 	.word	0x0000aac0


	//   ....[39]....
        /*07a0*/ 	.word	0x0000aae0


	//   ....[40]....
        /*07a4*/ 	.word	0x0000aeb0


	//   ....[41]....
        /*07a8*/ 	.word	0x0000aec0


	//   ....[42]....
        /*07ac*/ 	.word	0x0000b300


	//   ....[43]....
        /*07b0*/ 	.word	0x0000b310


	//   ....[44]....
        /*07b4*/ 	.word	0x0000c000


	//   ....[45]....
        /*07b8*/ 	.word	0x0000c030


	//   ....[46]....
        /*07bc*/ 	.word	0x0000c100


	//   ....[47]....
        /*07c0*/ 	.word	0x0000c120


	//   ....[48]....
        /*07c4*/ 	.word	0x0000c1e0


	//   ....[49]....
        /*07c8*/ 	.word	0x0000c200


	//   ....[50]....
        /*07cc*/ 	.word	0x0000c2d0


	//   ....[51]....
        /*07d0*/ 	.word	0x0000c2f0


	//   ....[52]....
        /*07d4*/ 	.word	0x0000c430


	//   ....[53]....
        /*07d8*/ 	.word	0x0000c660


	//   ....[54]....
        /*07dc*/ 	.word	0x0000c690


	//   ....[55]....
        /*07e0*/ 	.word	0x0000c6c0


	//   ....[56]....
        /*07e4*/ 	.word	0x0000c6f0


	//   ....[57]....
        /*07e8*/ 	.word	0x0000c720


	//   ....[58]....
        /*07ec*/ 	.word	0x0000c750


	//   ....[59]....
        /*07f0*/ 	.word	0x0000c8f0


	//   ....[60]....
        /*07f4*/ 	.word	0x0000c920


	//   ....[61]....
        /*07f8*/ 	.word	0x0000c950


	//   ....[62]....
        /*07fc*/ 	.word	0x0000c980


	//   ....[63]....
        /*0800*/ 	.word	0x0000c9b0


	//   ....[64]....
        /*0804*/ 	.word	0x0000c9e0


	//   ....[65]....
        /*0808*/ 	.word	0x0000ca80


	//   ....[66]....
        /*080c*/ 	.word	0x0000cab0


	//   ....[67]....
        /*0810*/ 	.word	0x0000cac0


	//   ....[68]....
        /*0814*/ 	.word	0x0000caf0


	//   ....[69]....
        /*0818*/ 	.word	0x0000e550


	//   ....[70]....
        /*081c*/ 	.word	0x0000f0d0


	//   ....[71]....
        /*0820*/ 	.word	0x0000f0e0


	//   ....[72]....
        /*0824*/ 	.word	0x0000f110


	//   ....[73]....
        /*0828*/ 	.word	0x0000f120


	//   ....[74]....
        /*082c*/ 	.word	0x0000f230


	//   ....[75]....
        /*0830*/ 	.word	0x0000f240


	//   ....[76]....
        /*0834*/ 	.word	0x0000f2d0


	//   ....[77]....
        /*0838*/ 	.word	0x0000f2e0


	//   ....[78]....
        /*083c*/ 	.word	0x0000f370


	//   ....[79]....
        /*0840*/ 	.word	0x0000f380


	//   ....[80]....
        /*0844*/ 	.word	0x0000f410


	//   ....[81]....
        /*0848*/ 	.word	0x0000f420


	//   ....[82]....
        /*084c*/ 	.word	0x0000f4b0


	//   ....[83]....
        /*0850*/ 	.word	0x0000f4c0


	//   ....[84]....
        /*0854*/ 	.word	0x0000f510


	//   ....[85]....
        /*0858*/ 	.word	0x0000f540


	//   ....[86]....
        /*085c*/ 	.word	0x00011d90


	//   ....[87]....
        /*0860*/ 	.word	0x00011dc0


	//   ....[88]....
        /*0864*/ 	.word	0x00011e10


	//   ....[89]....
        /*0868*/ 	.word	0x00011e50


	//   ....[90]....
        /*086c*/ 	.word	0x00011e80


	//   ....[91]....
        /*0870*/ 	.word	0x00011eb0


	//   ....[92]....
        /*0874*/ 	.word	0x00011ee0


	//   ....[93]....
        /*0878*/ 	.word	0x00011f10


	//   ....[94]....
        /*087c*/ 	.word	0x000120d0


	//   ....[95]....
        /*0880*/ 	.word	0x00012100


	//   ....[96]....
        /*0884*/ 	.word	0x00012130


	//   ....[97]....
        /*0888*/ 	.word	0x00012160


	//   ....[98]....
        /*088c*/ 	.word	0x00012190


	//   ....[99]....
        /*0890*/ 	.word	0x000121c0


	//   ....[100]....
        /*0894*/ 	.word	0x00012290


	//   ....[101]....
        /*0898*/ 	.word	0x000122b0


	//   ....[102]....
        /*089c*/ 	.word	0x000122c0


	//   ....[103]....
        /*08a0*/ 	.word	0x00012340


	//   ....[104]....
        /*08a4*/ 	.word	0x00012e70


	//   ....[105]....
        /*08a8*/ 	.word	0x00013420


	//   ....[106]....
        /*08ac*/ 	.word	0x000135f0


	//   ....[107]....
        /*08b0*/ 	.word	0x00013640


	//   ....[108]....
        /*08b4*/ 	.word	0x000136a0


	//   ....[109]....
        /*08b8*/ 	.word	0x00013740


	//   ....[110]....
        /*08bc*/ 	.word	0x00013800


	//   ....[111]....
        /*08c0*/ 	.word	0x00013910


	//   ....[112]....
        /*08c4*/ 	.word	0x00013970


	//   ....[113]....
        /*08c8*/ 	.word	0x00013a70


	//   ....[114]....
        /*08cc*/ 	.word	0x00013ad0


	//   ....[115]....
        /*08d0*/ 	.word	0x00013bd0


	//   ....[116]....
        /*08d4*/ 	.word	0x00013c30


	//   ....[117]....
        /*08d8*/ 	.word	0x00013d30


	//   ....[118]....
        /*08dc*/ 	.word	0x00013d90


	//   ....[119]....
        /*08e0*/ 	.word	0x00013e70


	//   ....[120]....
        /*08e4*/ 	.word	0x00013ef0


	//   ....[121]....
        /*08e8*/ 	.word	0x00013fd0


	//   ....[122]....
        /*08ec*/ 	.word	0x00014300


	//   ....[123]....
        /*08f0*/ 	.word	0x000143a0


	//   ....[124]....
        /*08f4*/ 	.word	0x00014530


	//   ....[125]....
        /*08f8*/ 	.word	0x000145a0


	//   ....[126]....
        /*08fc*/ 	.word	0x00014610


	//   ....[127]....
        /*0900*/ 	.word	0x00014680


	//   ....[128]....
        /*0904*/ 	.word	0x000146f0


	//   ....[129]....
        /*0908*/ 	.word	0x00014770


	//   ....[130]....
        /*090c*/ 	.word	0x00014810


	//   ....[131]....
        /*0910*/ 	.word	0x000148b0


	//   ....[132]....
        /*0914*/ 	.word	0x00014920


	//   ....[133]....
        /*0918*/ 	.word	0x00014990


	//   ....[134]....
        /*091c*/ 	.word	0x00014a00


	//   ....[135]....
        /*0920*/ 	.word	0x00014a80


	//   ....[136]....
        /*0924*/ 	.word	0x00014b00


	//   ....[137]....
        /*0928*/ 	.word	0x00014bb0


	//   ....[138]....
        /*092c*/ 	.word	0x00014c00


	//   ....[139]....
        /*0930*/ 	.word	0x00014cc0


	//   ....[140]....
        /*0934*/ 	.word	0x00014df0


	//----- nvinfo : EIATTR_REG_RECONFIG
	.align		4
.L_1073:
        /*0938*/ 	.byte	0x01, 0x54
	.zero		2


	//----- nvinfo : EIATTR_SYSCALL_OFFSETS
	.align		4
        /*093c*/ 	.byte	0x04, 0x46
        /*093e*/ 	.short	(.L_1075 - .L_1074)


	//   ....[0]....
.L_1074:
        /*0940*/ 	.word	0x00001d30


	//   ....[1]....
        /*0944*/ 	.word	0x0000e170


	//   ....[2]....
        /*0948*/ 	.word	0x0000e2c0


	//   ....[3]....
        /*094c*/ 	.word	0x0000e3c0


	//   ....[4]....
        /*0950*/ 	.word	0x0000ec90


	//----- nvinfo : EIATTR_MBARRIER_INSTR_OFFSETS
	.align		4
.L_1075:
        /*0954*/ 	.byte	0x04, 0x39
        /*0956*/ 	.short	(.L_1077 - .L_1076)


	//   ....[0]....
.L_1076:
        /*0958*/ 	.word	0x00000270
        /*095c*/ 	.word	0x000000ff
        /*0960*/ 	.word	0x00028800
        /*0964*/ 	.short	0x0100
        /*0966*/ 	.byte	0x08
	.zero		1


	//   ....[1]....
        /*0968*/ 	.word	0x00000280
        /*096c*/ 	.word	0x000000ff
        /*0970*/ 	.word	0x00028820
        /*0974*/ 	.short	0x0100
        /*0976*/ 	.byte	0x08
	.zero		1


	//   ....[2]....
        /*0978*/ 	.word	0x00000370
        /*097c*/ 	.word	0x000000ff
        /*0980*/ 	.word	0x00028830
        /*0984*/ 	.short	0x0100
        /*0986*/ 	.byte	0x08
	.zero		1


	//   ....[3]....
        /*0988*/ 	.word	0x00000380
        /*098c*/ 	.word	0x000000ff
        /*0990*/ 	.word	0x00028840
        /*0994*/ 	.short	0x0100
        /*0996*/ 	.byte	0x08
	.zero		1


	//   ....[4]....
        /*0998*/ 	.word	0x00000390
        /*099c*/ 	.word	0x000000ff
        /*09a0*/ 	.word	0x00028838
        /*09a4*/ 	.short	0x0100
        /*09a6*/ 	.byte	0x08
	.zero		1


	//   ....[5]....
        /*09a8*/ 	.word	0x000003a0
        /*09ac*/ 	.word	0x000000ff
        /*09b0*/ 	.word	0x00028848
        /*09b4*/ 	.short	0x0100
        /*09b6*/ 	.byte	0x08
	.zero		1


	//   ....[6]....
        /*09b8*/ 	.word	0x000004d0
        /*09bc*/ 	.word	0x000000ff
        /*09c0*/ 	.word	0x00028850
        /*09c4*/ 	.short	0x0100
        /*09c6*/ 	.byte	0x08
	.zero		1


	//   ....[7]....
        /*09c8*/ 	.word	0x000004e0
        /*09cc*/ 	.word	0x000000ff
        /*09d0*/ 	.word	0x00028860
        /*09d4*/ 	.short	0x0100
        /*09d6*/ 	.byte	0x08
	.zero		1


	//   ....[8]....
        /*09d8*/ 	.word	0x000004f0
        /*09dc*/ 	.word	0x000000ff
        /*09e0*/ 	.word	0x00028858
        /*09e4*/ 	.short	0x0100
        /*09e6*/ 	.byte	0x08
	.zero		1


	//   ....[9]....
        /*09e8*/ 	.word	0x00000500
        /*09ec*/ 	.word	0x000000ff
        /*09f0*/ 	.word	0x00028868
        /*09f4*/ 	.short	0x0100
        /*09f6*/ 	.byte	0x08
	.zero		1


	//   ....[10]....
        /*09f8*/ 	.word	0x000005f0
        /*09fc*/ 	.word	0x000000ff
        /*0a00*/ 	.word	0x00028870
        /*0a04*/ 	.short	0x0100
        /*0a06*/ 	.byte	0x06
	.zero		1


	//   ....[11]....
        /*0a08*/ 	.word	0x00000600
        /*0a0c*/ 	.word	0x000000ff
        /*0a10*/ 	.word	0x00028880
        /*0a14*/ 	.short	0x0100
        /*0a16*/ 	.byte	0x06
	.zero		1


	//   ....[12]....
        /*0a18*/ 	.word	0x00000610
        /*0a1c*/ 	.word	0x000000ff
        /*0a20*/ 	.word	0x00028878
        /*0a24*/ 	.short	0x0100
        /*0a26*/ 	.byte	0x06
	.zero		1


	//   ....[13]....
        /*0a28*/ 	.word	0x00000620
        /*0a2c*/ 	.word	0x000000ff
        /*0a30*/ 	.word	0x00028888
        /*0a34*/ 	.short	0x0100
        /*0a36*/ 	.byte	0x06
	.zero		1


	//   ....[14]....
        /*0a38*/ 	.word	0x00000750
        /*0a3c*/ 	.word	0x000000ff
        /*0a40*/ 	.word	0x00028890
        /*0a44*/ 	.short	0x0100
        /*0a46*/ 	.byte	0x08
	.zero		1


	//   ....[15]....
        /*0a48*/ 	.word	0x00000760
        /*0a4c*/ 	.word	0x000000ff
        /*0a50*/ 	.word	0x000288a0
        /*0a54*/ 	.short	0x0100
        /*0a56*/ 	.byte	0x08
	.zero		1


	//   ....[16]....
        /*0a58*/ 	.word	0x00000770
        /*0a5c*/ 	.word	0x000000ff
        /*0a60*/ 	.word	0x00028898
        /*0a64*/ 	.short	0x0100
        /*0a66*/ 	.byte	0x08
	.zero		1


	//   ....[17]....
        /*0a68*/ 	.word	0x00000780
        /*0a6c*/ 	.word	0x000000ff
        /*0a70*/ 	.word	0x000288a8
        /*0a74*/ 	.short	0x0100
        /*0a76*/ 	.byte	0x08
	.zero		1


	//   ....[18]....
        /*0a78*/ 	.word	0x000008b0
        /*0a7c*/ 	.word	0x000000ff
        /*0a80*/ 	.word	0x000288b0
        /*0a84*/ 	.short	0x0100
        /*0a86*/ 	.byte	0x08
	.zero		1


	//   ....[19]....
        /*0a88*/ 	.word	0x000008c0
        /*0a8c*/ 	.word	0x000000ff
        /*0a90*/ 	.word	0x000288c0
        /*0a94*/ 	.short	0x0100
        /*0a96*/ 	.byte	0x08
	.zero		1


	//   ....[20]....
        /*0a98*/ 	.word	0x000008d0
        /*0a9c*/ 	.word	0x000000ff
        /*0aa0*/ 	.word	0x000288b8
        /*0aa4*/ 	.short	0x0100
        /*0aa6*/ 	.byte	0x08
	.zero		1


	//   ....[21]....
        /*0aa8*/ 	.word	0x000008e0
        /*0aac*/ 	.word	0x000000ff
        /*0ab0*/ 	.word	0x000288c8
        /*0ab4*/ 	.short	0x0100
        /*0ab6*/ 	.byte	0x08
	.zero		1


	//   ....[22]....
        /*0ab8*/ 	.word	0x00001db0
        /*0abc*/ 	.word	0x000000ff
        /*0ac0*/ 	.word	0x00028800
        /*0ac4*/ 	.short	0x010a
        /*0ac6*/ 	.byte	0x29
	.zero		1


	//   ....[23]....
        /*0ac8*/ 	.word	0x00001e30
        /*0acc*/ 	.word	0x00000000
        /*0ad0*/ 	.word	0x00028830
        /*0ad4*/ 	.short	0x010a
        /*0ad6*/ 	.byte	0x3f
	.zero		1


	//   ....[24]....
        /*0ad8*/ 	.word	0x00001e90
        /*0adc*/ 	.word	0x00000000
        /*0ae0*/ 	.word	0x00028830
        /*0ae4*/ 	.short	0x010a
        /*0ae6*/ 	.byte	0x3f
	.zero		1


	//   ....[25]....
        /*0ae8*/ 	.word	0x000026b0
        /*0aec*/ 	.word	0x00000000
        /*0af0*/ 	.word	0x00000000
        /*0af4*/ 	.short	0x0101
        /*0af6*/ 	.byte	0x3f
	.zero		1


	//   ....[26]....
        /*0af8*/ 	.word	0x000042a0
        /*0afc*/ 	.word	0x000000ff
        /*0b00*/ 	.word	0x00028830
        /*0b04*/ 	.short	0x010a
        /*0b06*/ 	.byte	0x06
	.zero		1


	//   ....[27]....
        /*0b08*/ 	.word	0x000042e0
        /*0b0c*/ 	.word	0x000000ff
        /*0b10*/ 	.word	0x00028830
        /*0b14*/ 	.short	0x010a
        /*0b16*/ 	.byte	0x06
	.zero		1


	//   ....[28]....
        /*0b18*/ 	.word	0x00004620
        /*0b1c*/ 	.word	0x000000ff
        /*0b20*/ 	.word	0x00028850
        /*0b24*/ 	.short	0x010a
        /*0b26*/ 	.byte	0x06
	.zero		1


	//   ....[29]....
        /*0b28*/ 	.word	0x00004660
        /*0b2c*/ 	.word	0x000000ff
        /*0b30*/ 	.word	0x00028850
        /*0b34*/ 	.short	0x010a
        /*0b36*/ 	.byte	0x06
	.zero		1


	//   ....[30]....
        /*0b38*/ 	.word	0x000060a0
        /*0b3c*/ 	.word	0x0000001c
        /*0b40*/ 	.word	0x00000000
        /*0b44*/ 	.short	0x0101
        /*0b46*/ 	.byte	0x3f
	.zero		1


	//   ....[31]....
        /*0b48*/ 	.word	0x00006240
        /*0b4c*/ 	.word	0x0000001c
        /*0b50*/ 	.word	0x00000000
        /*0b54*/ 	.short	0x0101
        /*0b56*/ 	.byte	0x3f
	.zero		1


	//   ....[32]....
        /*0b58*/ 	.word	0x00006c40
        /*0b5c*/ 	.word	0x000000ff
        /*0b60*/ 	.word	0x00028830
        /*0b64*/ 	.short	0x010a
        /*0b66*/ 	.byte	0x06
	.zero		1


	//   ....[33]....
        /*0b68*/ 	.word	0x00006c80
        /*0b6c*/ 	.word	0x000000ff
        /*0b70*/ 	.word	0x00028830
        /*0b74*/ 	.short	0x010a
        /*0b76*/ 	.byte	0x06
	.zero		1


	//   ....[34]....
        /*0b78*/ 	.word	0x00006fc0
        /*0b7c*/ 	.word	0x000000ff
        /*0b80*/ 	.word	0x00028850
        /*0b84*/ 	.short	0x010a
        /*0b86*/ 	.byte	0x06
	.zero		1


	//   ....[35]....
        /*0b88*/ 	.word	0x00007000
        /*0b8c*/ 	.word	0x000000ff
        /*0b90*/ 	.word	0x00028850
        /*0b94*/ 	.short	0x010a
        /*0b96*/ 	.byte	0x06
	.zero		1


	//   ....[36]....
        /*0b98*/ 	.word	0x00008240
        /*0b9c*/ 	.word	0x0000001f
        /*0ba0*/ 	.word	0x00000000
        /*0ba4*/ 	.short	0x0101
        /*0ba6*/ 	.byte	0x3f
	.zero		1


	//   ....[37]....
        /*0ba8*/ 	.word	0x000083f0
        /*0bac*/ 	.word	0x0000001f
        /*0bb0*/ 	.word	0x00000000
        /*0bb4*/ 	.short	0x0101
        /*0bb6*/ 	.byte	0x3f
	.zero		1


	//   ....[38]....
        /*0bb8*/ 	.word	0x00008bc0
        /*0bbc*/ 	.word	0x000000ff
        /*0bc0*/ 	.word	0x00028850
        /*0bc4*/ 	.short	0x010a
        /*0bc6*/ 	.byte	0x05
	.zero		1


	//   ....[39]....
        /*0bc8*/ 	.word	0x00008c00
        /*0bcc*/ 	.word	0x000000ff
        /*0bd0*/ 	.word	0x00028850
        /*0bd4*/ 	.short	0x010a
        /*0bd6*/ 	.byte	0x05
	.zero		1


	//   ....[40]....
        /*0bd8*/ 	.word	0x00009140
        /*0bdc*/ 	.word	0x00000008
        /*0be0*/ 	.word	0x00000000
        /*0be4*/ 	.short	0x0101
        /*0be6*/ 	.byte	0x3f
	.zero		1


	//   ....[41]....
        /*0be8*/ 	.word	0x0000a7f0
        /*0bec*/ 	.word	0x00000014
        /*0bf0*/ 	.word	0x00000000
        /*0bf4*/ 	.short	0x0101
        /*0bf6*/ 	.byte	0x3f
	.zero		1


	//   ....[42]....
        /*0bf8*/ 	.word	0x0000aca0
        /*0bfc*/ 	.word	0x00000014
        /*0c00*/ 	.word	0x00000000
        /*0c04*/ 	.short	0x0101
        /*0c06*/ 	.byte	0x3f
	.zero		1


	//   ....[43]....
        /*0c08*/ 	.word	0x0000e7a0
        /*0c0c*/ 	.word	0x00000000
        /*0c10*/ 	.word	0x00028840
        /*0c14*/ 	.short	0x010a
        /*0c16*/ 	.byte	0x3f
	.zero		1


	//   ....[44]....
        /*0c18*/ 	.word	0x0000f610
        /*0c1c*/ 	.word	0x00000012
        /*0c20*/ 	.word	0x00028800
        /*0c24*/ 	.short	0x0107
        /*0c26*/ 	.byte	0x3f
	.zero		1


	//   ....[45]....
        /*0c28*/ 	.word	0x0000f720
        /*0c2c*/ 	.word	0x00000012
        /*0c30*/ 	.word	0x00028800
        /*0c34*/ 	.short	0x0101
        /*0c36*/ 	.byte	0x3f
	.zero		1


	//   ....[46]....
        /*0c38*/ 	.word	0x0000f740
        /*0c3c*/ 	.word	0x00000012
        /*0c40*/ 	.word	0x00028820
        /*0c44*/ 	.short	0x010a
        /*0c46*/ 	.byte	0x3f
	.zero		1


	//   ....[47]....
        /*0c48*/ 	.word	0x0000fb00
        /*0c4c*/ 	.word	0x00000003
        /*0c50*/ 	.word	0x00028840
        /*0c54*/ 	.short	0x010a
        /*0c56*/ 	.byte	0x3f
	.zero		1


	//   ....[48]....
        /*0c58*/ 	.word	0x0000fea0
        /*0c5c*/ 	.word	0x00000003
        /*0c60*/ 	.word	0x00000060
        /*0c64*/ 	.short	0x010a
        /*0c66*/ 	.byte	0x3f
	.zero		1


	//   ....[49]....
        /*0c68*/ 	.word	0x00010530
        /*0c6c*/ 	.word	0x00000003
        /*0c70*/ 	.word	0x00028840
        /*0c74*/ 	.short	0x010a
        /*0c76*/ 	.byte	0x3f
	.zero		1


	//   ....[50]....
        /*0c78*/ 	.word	0x000108d0
        /*0c7c*/ 	.word	0x00000002
        /*0c80*/ 	.word	0x00000060
        /*0c84*/ 	.short	0x010a
        /*0c86*/ 	.byte	0x3f
	.zero		1


	//   ....[51]....
        /*0c88*/ 	.word	0x00010ea0
        /*0c8c*/ 	.word	0x00000002
        /*0c90*/ 	.word	0x00028840
        /*0c94*/ 	.short	0x010a
        /*0c96*/ 	.byte	0x3f
	.zero		1


	//   ....[52]....
        /*0c98*/ 	.word	0x00011240
        /*0c9c*/ 	.word	0x00000002
        /*0ca0*/ 	.word	0x00000060
        /*0ca4*/ 	.short	0x010a
        /*0ca6*/ 	.byte	0x3f
	.zero		1


	//   ....[53]....
        /*0ca8*/ 	.word	0x000117c0
        /*0cac*/ 	.word	0x00000000
        /*0cb0*/ 	.word	0x00028860
        /*0cb4*/ 	.short	0x010a
        /*0cb6*/ 	.byte	0x3f
	.zero		1


	//   ....[54]....
        /*0cb8*/ 	.word	0x00012df0
        /*0cbc*/ 	.word	0x00000000
        /*0cc0*/ 	.word	0x00028820
        /*0cc4*/ 	.short	0x010a
        /*0cc6*/ 	.byte	0x3f
	.zero		1


	//   ....[55]....
        /*0cc8*/ 	.word	0x00012fe0
        /*0ccc*/ 	.word	0x00000006
        /*0cd0*/ 	.word	0x00000000
        /*0cd4*/ 	.short	0x010a
        /*0cd6*/ 	.byte	0x3f
	.zero		1


	//   ....[56]....
        /*0cd8*/ 	.word	0x00013010
        /*0cdc*/ 	.word	0x00000007
        /*0ce0*/ 	.word	0x00000000
        /*0ce4*/ 	.short	0x010a
        /*0ce6*/ 	.byte	0x3f
	.zero		1


	//   ....[57]....
        /*0ce8*/ 	.word	0x00013070
        /*0cec*/ 	.word	0x00000004
        /*0cf0*/ 	.word	0x00000000
        /*0cf4*/ 	.short	0x010a
        /*0cf6*/ 	.byte	0x3f
	.zero		1


	//   ....[58]....
        /*0cf8*/ 	.word	0x000130a0
        /*0cfc*/ 	.word	0x00000003
        /*0d00*/ 	.word	0x00000000
        /*0d04*/ 	.short	0x010a
        /*0d06*/ 	.byte	0x3f
	.zero		1


	//   ....[59]....
        /*0d08*/ 	.word	0x00013110
        /*0d0c*/ 	.word	0x00000003
        /*0d10*/ 	.word	0x00028800
        /*0d14*/ 	.short	0x010a
        /*0d16*/ 	.byte	0x3f
	.zero		1


	//   ....[60]....
        /*0d18*/ 	.word	0x00013160
        /*0d1c*/ 	.word	0x00000000
        /*0d20*/ 	.word	0x00028830
        /*0d24*/ 	.short	0x010a
        /*0d26*/ 	.byte	0x3f
	.zero		1


	//   ....[61]....
        /*0d28*/ 	.word	0x000131c0
        /*0d2c*/ 	.word	0x00000007
        /*0d30*/ 	.word	0x00028830
        /*0d34*/ 	.short	0x010a
        /*0d36*/ 	.byte	0x3f
	.zero		1


	//   ....[62]....
        /*0d38*/ 	.word	0x00013220
        /*0d3c*/ 	.word	0x00000007
        /*0d40*/ 	.word	0x00028850
        /*0d44*/ 	.short	0x010a
        /*0d46*/ 	.byte	0x3f
	.zero		1


	//   ....[63]....
        /*0d48*/ 	.word	0x00013280
        /*0d4c*/ 	.word	0x00000007
        /*0d50*/ 	.word	0x00028830
        /*0d54*/ 	.short	0x010a
        /*0d56*/ 	.byte	0x3f
	.zero		1


	//   ....[64]....
        /*0d58*/ 	.word	0x000132e0
        /*0d5c*/ 	.word	0x00000007
        /*0d60*/ 	.word	0x00028850
        /*0d64*/ 	.short	0x010a
        /*0d66*/ 	.byte	0x3f
	.zero		1


	//   ....[65]....
        /*0d68*/ 	.word	0x00013340
        /*0d6c*/ 	.word	0x00000006
        /*0d70*/ 	.word	0x00028850
        /*0d74*/ 	.short	0x010a
        /*0d76*/ 	.byte	0x3f
	.zero		1


	//   ....[66]....
        /*0d78*/ 	.word	0x000134e0
        /*0d7c*/ 	.word	0x00000000
        /*0d80*/ 	.word	0x00028840
        /*0d84*/ 	.short	0x010a
        /*0d86*/ 	.byte	0x3f
	.zero		1


	//   ....[67]....
        /*0d88*/ 	.word	0x00014010
        /*0d8c*/ 	.word	0x00000012
        /*0d90*/ 	.word	0x00028820
        /*0d94*/ 	.short	0x010a
        /*0d96*/ 	.byte	0x3f
	.zero		1


	//   ....[68]....
        /*0d98*/ 	.word	0x00014060
        /*0d9c*/ 	.word	0x00000003
        /*0da0*/ 	.word	0x00028840
        /*0da4*/ 	.short	0x010a
        /*0da6*/ 	.byte	0x3f
	.zero		1


	//   ....[69]....
        /*0da8*/ 	.word	0x000140b0
        /*0dac*/ 	.word	0x00000003
        /*0db0*/ 	.word	0x00000060
        /*0db4*/ 	.short	0x010a
        /*0db6*/ 	.byte	0x3f
	.zero		1


	//   ....[70]....
        /*0db8*/ 	.word	0x00014100
        /*0dbc*/ 	.word	0x00000003
        /*0dc0*/ 	.word	0x00028840
        /*0dc4*/ 	.short	0x010a
        /*0dc6*/ 	.byte	0x3f
	.zero		1


	//   ....[71]....
        /*0dc8*/ 	.word	0x00014150
        /*0dcc*/ 	.word	0x00000002
        /*0dd0*/ 	.word	0x00000060
        /*0dd4*/ 	.short	0x010a
        /*0dd6*/ 	.byte	0x3f
	.zero		1


	//   ....[72]....
        /*0dd8*/ 	.word	0x000141a0
        /*0ddc*/ 	.word	0x00000002
        /*0de0*/ 	.word	0x00028840
        /*0de4*/ 	.short	0x010a
        /*0de6*/ 	.byte	0x3f
	.zero		1


	//   ....[73]....
        /*0de8*/ 	.word	0x000141f0
        /*0dec*/ 	.word	0x00000002
        /*0df0*/ 	.word	0x00000060
        /*0df4*/ 	.short	0x010a
        /*0df6*/ 	.byte	0x3f
	.zero		1


	//   ....[74]....
        /*0df8*/ 	.word	0x00014240
        /*0dfc*/ 	.word	0x00000000
        /*0e00*/ 	.word	0x00028860
        /*0e04*/ 	.short	0x010a
        /*0e06*/ 	.byte	0x3f
	.zero		1


	//   ....[75]....
        /*0e08*/ 	.word	0x00014d10
        /*0e0c*/ 	.word	0x00000000
        /*0e10*/ 	.word	0x00028820
        /*0e14*/ 	.short	0x010a
        /*0e16*/ 	.byte	0x3f
	.zero		1


	//   ....[76]....
        /*0e18*/ 	.word	0x00014eb0
        /*0e1c*/ 	.word	0x00000006
        /*0e20*/ 	.word	0x00000000
        /*0e24*/ 	.short	0x010a
        /*0e26*/ 	.byte	0x3f
	.zero		1


	//   ....[77]....
        /*0e28*/ 	.word	0x00014f00
        /*0e2c*/ 	.word	0x00000007
        /*0e30*/ 	.word	0x00000000
        /*0e34*/ 	.short	0x010a
        /*0e36*/ 	.byte	0x3f
	.zero		1


	//   ....[78]....
        /*0e38*/ 	.word	0x00014f50
        /*0e3c*/ 	.word	0x00000004
        /*0e40*/ 	.word	0x00000000
        /*0e44*/ 	.short	0x010a
        /*0e46*/ 	.byte	0x3f
	.zero		1


	//----- nvinfo : EIATTR_NUM_MBARRIERS
	.align		4
.L_1077:
        /*0e48*/ 	.byte	0x03, 0x38
        /*0e4a*/ 	.short	0x0016


	//----- nvinfo : EIATTR_EXIT_INSTR_OFFSETS
	.align		4
        /*0e4c*/ 	.byte	0x04, 0x1c
        /*0e4e*/ 	.short	(.L_1079 - .L_1078)


	//   ....[0]....
.L_1078:
        /*0e50*/ 	.word	0x00000a80


	//   ....[1]....
        /*0e54*/ 	.word	0x0000c3e0


	//   ....[2]....
        /*0e58*/ 	.word	0x000130f0


	//----- nvinfo : EIATTR_MAX_THREADS
	.align		4
.L_1079:
        /*0e5c*/ 	.byte	0x04, 0x05
        /*0e5e*/ 	.short	(.L_1081 - .L_1080)
.L_1080:
        /*0e60*/ 	.word	0x00000180
        /*0e64*/ 	.word	0x00000001
        /*0e68*/ 	.word	0x00000001


	//----- nvinfo : EIATTR_CRS_STACK_SIZE
	.align		4
.L_1081:
        /*0e6c*/ 	.byte	0x04, 0x1e
        /*0e6e*/ 	.short	(.L_1083 - .L_1082)
.L_1082:
        /*0e70*/ 	.word	0x00000000


	//----- nvinfo : EIATTR_CBANK_PARAM_SIZE
	.align		4
.L_1083:
        /*0e74*/ 	.byte	0x03, 0x19
        /*0e76*/ 	.short	0x0af0


	//----- nvinfo : EIATTR_PARAM_CBANK
	.align		4
        /*0e78*/ 	.byte	0x04, 0x0a
        /*0e7a*/ 	.short	(.L_1085 - .L_1084)
	.align		4
.L_1084:
        /*0e7c*/ 	.word	index@(.nv.constant0._ZN7cutlass13device_kernelIN5flash11enable_sm90INS1_16FlashAttnFwdSm90INS1_25CollectiveMainloopFwdSm90ILi2EN4cute5tupleIJNS5_1CILi1EEES8_S8_EEENS6_IJNS7_ILi128EEESA_SA_EEELi128ENS_6half_tEfNS_4arch4Sm90ELb1ELb0ELb0ELb1ELb0ELb0ELb0ELb1ELb1ELb1ELb1ELb0EEENS1_21CollectiveEpilogueFwdISB_S9_SC_SE_Li256ELb1ELb1ELb1ELb0EEENS1_36VarlenDynamicPersistentTileSchedulerILi128ELi128ELi256ELi128ELb1ELb1ELb1ELb1ELb1ELb1EEEEEEEEEvNT_6ParamsE)
        /*0e80*/ 	.short	0x0210
        /*0e82*/ 	.short	0x0af0


	//----- nvinfo : EIATTR_SW_WAR
	.align		4
.L_1085:
        /*0e84*/ 	.byte	0x04, 0x36
        /*0e86*/ 	.short	(.L_1087 - .L_1086)
.L_1086:
        /*0e88*/ 	.word	0x00000008
.L_1087:


//--------------------- .nv.info._ZN7cutlass13device_kernelIN5flash11enable_sm90INS1_16FlashAttnFwdSm90INS1_25CollectiveMainloopFwdSm90ILi2EN4cute5tupleIJNS5_1CILi1EEES8_S8_EEENS6_IJNS7_ILi128EEESA_SA_EEELi128ENS_6half_tEfNS_4arch4Sm90ELb1ELb0ELb0ELb1ELb0ELb1ELb0ELb1ELb1ELb1ELb1ELb0EEENS1_21CollectiveEpilogueFwdISB_S9_SC_SE_Li256ELb1ELb1ELb1ELb0EEENS1_36VarlenDynamicPersistentTileSchedulerILi128ELi128ELi256ELi128ELb1ELb1ELb1ELb1ELb1ELb1EEEEEEEEEvNT_6ParamsE --------------------------
	.section	.nv.info._ZN7cutlass13device_kernelIN5flash11enable_sm90INS1_16FlashAttnFwdSm90INS1_25CollectiveMainloopFwdSm90ILi2EN4cute5tupleIJNS5_1CILi1EEES8_S8_EEENS6_IJNS7_ILi128EEESA_SA_EEELi128ENS_6half_tEfNS_4arch4Sm90ELb1ELb0ELb0ELb1ELb0ELb1ELb0ELb1ELb1ELb1ELb1ELb0EEENS1_21CollectiveEpilogueFwdISB_S9_SC_SE_Li256ELb1ELb1ELb1ELb0EEENS1_36VarlenDynamicPersistentTileSchedulerILi128ELi128ELi256ELi128ELb1ELb1ELb1ELb1ELb1ELb1EEEEEEEEEvNT_6ParamsE,"",@"SHT_CUDA_INFO"
	.sectionflags	@""
	.align	4


	//----- nvinfo : EIATTR_CUDA_API_VERSION
	.align		4
        /*0000*/ 	.byte	0x04, 0x37
        /*0002*/ 	.short	(.L_1089 - .L_1088)
.L_1088:
        /*0004*/ 	.word	0x00000082


	//----- nvinfo : EIATTR_KPARAM_INFO
	.align		4
.L_1089:
        /*0008*/ 	.byte	0x04, 0x17
        /*000a*/ 	.short	(.L_1091 - .L_1090)
.L_1090:
        /*000c*/ 	.word	0x00000000
        /*0010*/ 	.short	0x0000
        /*0012*/ 	.short	0x0070
        /*0014*/ 	.byte	0x00, 0xf0, 0x01, 0x2a


	//----- nvinfo : EIATTR_SPARSE_MMA_MASK
	.align		4
.L_1091:
        /*0018*/ 	.byte	0x03, 0x50
        /*001a*/ 	.short	0x0000


	//----- nvinfo : EIATTR_MAXREG_COUNT
	.align		4
        /*001c*/ 	.byte	0x03, 0x1b
        /*001e*/ 	.short	0x00a8


	//----- nvinfo : EIATTR_NUM_BARRIERS
	.align		4
        /*0020*/ 	.byte	0x02, 0x4c
        /*0022*/ 	.byte	0x10
	.zero		1


	//----- nvinfo : EIATTR_EXTERNS
	.align		4
        /*0024*/ 	.byte	0x04, 0x0f
        /*0026*/ 	.short	(.L_1093 - .L_1092)


	//   ....[0]....
	.align		4
.L_1092:
        /*0028*/ 	.word	index@(__assertfail)


	//----- nvinfo : EIATTR_ANNOTATIONS
	.align		4
.L_1093:
        /*002c*/ 	.byte	0x04, 0x55
        /*002e*/ 	.short	(.L_1095 - .L_1094)


	//   ....[0]....
.L_1094:
        /* <DEDUP_REMOVED lines=104> */


	//----- nvinfo : EIATTR_MERCURY_ISA_VERSION
	.align		4
.L_1095:
        /*06a0*/ 	.byte	0x03, 0x5f
        /*06a2*/ 	.short	0x0101


	//----- nvinfo : EIATTR_UNUSED_LOAD_BYTE_OFFSET
	.align		4
        /*06a4*/ 	.byte	0x04, 0x44
        /*06a6*/ 	.short	(.L_1097 - .L_1096)


	//   ....[0]....
.L_1096:
        /*06a8*/ 	.word	0x00000ad0
        /*06ac*/ 	.word	0x0000fff0


	//   ....[1]....
        /*06b0*/ 	.word	0x00015ff0
        /*06b4*/ 	.word	0x0000fff0


	//----- nvinfo : EIATTR_INT_WARP_WIDE_INSTR_OFFSETS
	.align		4
.L_1097:
        /*06b8*/ 	.byte	0x04, 0x31
        /*06ba*/ 	.short	(.L_1099 - .L_1098)


	//   ....[0]....
.L_1098:
        /*06bc*/ 	.word	0x00000190


	//   ....[1]....
        /*06c0*/ 	.word	0x000001d0


	//   ....[2]....
        /*06c4*/ 	.word	0x00000240


	//   ....[3]....
        /*06c8*/ 	.word	0x0001c1f0


	//   ....[4]....
        /*06cc*/ 	.word	0x0001c280


	//   ....[5]....
        /*06d0*/ 	.word	0x0001f940


	//   ....[6]....
        /*06d4*/ 	.word	0x0001f9a0


	//----- nvinfo : EIATTR_COOP_GROUP_MASK_REGIDS
	.align		4
.L_1099:
        /*06d8*/ 	.byte	0x04, 0x29
        /*06da*/ 	.short	(.L_1101 - .L_1100)


	//   ....[0]....
.L_1100:
        /*06dc*/ 	.word	0xffffffff


	//   ....[1]....
        /*06e0*/ 	.word	0xffffffff


	//   ....[2]....
        /*06e4*/ 	.word	0xffffffff


	//   ....[3]....
        /*06e8*/ 	.word	0xffffffff


	//   ....[4]....
        /*06ec*/ 	.word	0xffffffff


	//   ....[5]....
        /*06f0*/ 	.word	0xffffffff


	//   ....[6]....
        /*06f4*/ 	.word	0xffffffff


	//   ....[7]....
        /*06f8*/ 	.word	0xffffffff


	//   ....[8]....
        /*06fc*/ 	.word	0xffffffff


	//   ....[9]....
        /*0700*/ 	.word	0xffffffff


	//   ....[10]....
        /*0704*/ 	.word	0xffffffff


	//   ....[11]....
        /*0708*/ 	.word	0xffffffff


	//   ....[12]....
        /*070c*/ 	.word	0xffffffff


	//   ....[13]....
        /*0710*/ 	.word	0xffffffff


	//   ....[14]....
        /*0714*/ 	.word	0xffffffff


	//   ....[15]....
        /*0718*/ 	.word	0xffffffff


	//   ....[16]....
        /*071c*/ 	.word	0xffffffff


	//   ....[17]....
        /*0720*/ 	.word	0xffffffff


	//   ....[18]....
        /*0724*/ 	.word	0xffffffff


	//   ....[19]....
        /*0728*/ 	.word	0xffffffff


	//   ....[20]....
        /*072c*/ 	.word	0xffffffff


	//   ....[21]....
        /*0730*/ 	.word	0xffffffff


	//   ....[22]....
        /*0734*/ 	.word	0xffffffff


	//   ....[23]....
        /*0738*/ 	.word	0xffffffff


	//   ....[24]....
        /*073c*/ 	.word	0xffffffff


	//   ....[25]....
        /*0740*/ 	.word	0xffffffff


	//   ....[26]....
        /*0744*/ 	.word	0xffffffff


	//   ....[27]....
        /*0748*/ 	.word	0xffffffff


	//   ....[28]....
        /*074c*/ 	.word	0xffffffff


	//   ....[29]....
        /*0750*/ 	.word	0xffffffff


	//   ....[30]....
        /*0754*/ 	.word	0xffffffff


	//   ....[31]....
        /*0758*/ 	.word	0xffffffff


	//   ....[32]....
        /*075c*/ 	.word	0xffffffff


	//   ....[33]....
        /*0760*/ 	.word	0xffffffff


	//   ....[34]....
        /*0764*/ 	.word	0xffffffff


	//   ....[35]....
        /*0768*/ 	.word	0xffffffff


	//   ....[36]....
        /*076c*/ 	.word	0xffffffff


	//   ....[37]....
        /*0770*/ 	.word	0xffffffff


	//   ....[38]....
        /*0774*/ 	.word	0xffffffff


	//   ....[39]....
        /*0778*/ 	.word	0xffffffff


	//   ....[40]....
        /*077c*/ 	.word	0xffffffff


	//   ....[41]....
        /*0780*/ 	.word	0xffffffff


	//   ....[42]....
        /*0784*/ 	.word	0xffffffff


	//   ....[43]....
        /*0788*/ 	.word	0xffffffff


	//   ....[44]....
        /*078c*/ 	.word	0xffffffff


	//   ....[45]....
        /*0790*/ 	.word	0xffffffff


	//   ....[46]....
        /*0794*/ 	.word	0xffffffff


	//   ....[47]....
        /*0798*/ 	.word	0xffffffff


	//   ....[48]....
        /*079c*/ 	.word	0xffffffff


	//   ....[49]....
        /*07a0*/ 	.word	0xffffffff


	//   ....[50]....
        /*07a4*/ 	.word	0xffffffff


	//   ....[51]....
        /*07a8*/ 	.word	0xffffffff


	//   ....[52]....
        /*07ac*/ 	.word	0xffffffff


	//   ....[53]....
        /*07b0*/ 	.word	0xffffffff


	//   ....[54]....
        /*07b4*/ 	.word	0xffffffff


	//   ....[55]....
        /*07b8*/ 	.word	0xffffffff


	//   ....[56]....
        /*07bc*/ 	.word	0xffffffff


	//   ....[57]....
        /*07c0*/ 	.word	0xffffffff


	//   ....[58]....
        /*07c4*/ 	.word	0xffffffff


	//   ....[59]....
        /*07c8*/ 	.word	0xffffffff


	//   ....[60]....
        /*07cc*/ 	.word	0xffffffff


	//   ....[61]....
        /*07d0*/ 	.word	0xffffffff


	//   ....[62]....
        /*07d4*/ 	.word	0xffffffff


	//   ....[63]....
        /*07d8*/ 	.word	0xffffffff


	//   ....[64]....
        /*07dc*/ 	.word	0xffffffff


	//   ....[65]....
        /*07e0*/ 	.word	0xffffffff


	//   ....[66]....
        /*07e4*/ 	.word	0xffffffff


	//   ....[67]....
        /*07e8*/ 	.word	0xffffffff


	//   ....[68]....
        /*07ec*/ 	.word	0xffffffff


	//   ....[69]....
        /*07f0*/ 	.word	0xffffffff


	//   ....[70]....
        /*07f4*/ 	.word	0xffffffff


	//   ....[71]....
        /*07f8*/ 	.word	0xffffffff


	//   ....[72]....
        /*07fc*/ 	.word	0xffffffff


	//   ....[73]....
        /*0800*/ 	.word	0xffffffff


	//   ....[74]....
        /*0804*/ 	.word	0xffffffff


	//   ....[75]....
        /*0808*/ 	.word	0xffffffff


	//   ....[76]....
        /*080c*/ 	.word	0xffffffff


	//   ....[77]....
        /*0810*/ 	.word	0xffffffff


	//   ....[78]....
        /*0814*/ 	.word	0xffffffff


	//   ....[79]....
        /*0818*/ 	.word	0xffffffff


	//   ....[80]....
        /*081c*/ 	.word	0xffffffff


	//   ....[81]....
        /*0820*/ 	.word	0xffffffff


	//   ....[82]....
        /*0824*/ 	.word	0xffffffff


	//   ....[83]....
        /*0828*/ 	.word	0xffffffff


	//   ....[84]....
        /*082c*/ 	.word	0xffffffff


	//   ....[85]....
        /*0830*/ 	.word	0xffffffff


	//   ....[86]....
        /*0834*/ 	.word	0xffffffff


	//   ....[87]....
        /*0838*/ 	.word	0xffffffff


	//   ....[88]....
        /*083c*/ 	.word	0xffffffff


	//   ....[89]....
        /*0840*/ 	.word	0xffffffff


	//   ....[90]....
        /*0844*/ 	.word	0xffffffff


	//   ....[91]....
        /*0848*/ 	.word	0xffffffff


	//   ....[92]....
        /*084c*/ 	.word	0xffffffff


	//   ....[93]....
        /*0850*/ 	.word	0xffffffff


	//   ....[94]....
        /*0854*/ 	.word	0xffffffff


	//   ....[95]....
        /*0858*/ 	.word	0xffffffff


	//   ....[96]....
        /*085c*/ 	.word	0xffffffff


	//   ....[97]....
        /*0860*/ 	.word	0xffffffff


	//   ....[98]....
        /*0864*/ 	.word	0xffffffff


	//   ....[99]....
        /*0868*/ 	.word	0xffffffff


	//   ....[100]....
        /*086c*/ 	.word	0xffffffff


	//   ....[101]....
        /*0870*/ 	.word	0xffffffff


	//   ....[102]....
        /*0874*/ 	.word	0xffffffff


	//   ....[103]....
        /*0878*/ 	.word	0xffffffff


	//   ....[104]....
        /*087c*/ 	.word	0xffffffff


	//   ....[105]....
        /*0880*/ 	.word	0xffffffff


	//   ....[106]....
        /*0884*/ 	.word	0xffffffff


	//   ....[107]....
        /*0888*/ 	.word	0xffffffff


	//   ....[108]....
        /*088c*/ 	.word	0xffffffff


	//   ....[109]....
        /*0890*/ 	.word	0xffffffff


	//   ....[110]....
        /*0894*/ 	.word	0xffffffff


	//   ....[111]....
        /*0898*/ 	.word	0xffffffff


	//   ....[112]....
        /*089c*/ 	.word	0xffffffff


	//   ....[113]....
        /*08a0*/ 	.word	0xffffffff


	//   ....[114]....
        /*08a4*/ 	.word	0xffffffff


	//   ....[115]....
        /*08a8*/ 	.word	0xffffffff


	//   ....[116]....
        /*08ac*/ 	.word	0xffffffff


	//   ....[117]....
        /*08b0*/ 	.word	0xffffffff


	//   ....[118]....
        /*08b4*/ 	.word	0xffffffff


	//   ....[119]....
        /*08b8*/ 	.word	0xffffffff


	//   ....[120]....
        /*08bc*/ 	.word	0xffffffff


	//   ....[121]....
        /*08c0*/ 	.word	0xffffffff


	//   ....[122]....
        /*08c4*/ 	.word	0xffffffff


	//   ....[123]....
        /*08c8*/ 	.word	0xffffffff


	//   ....[124]....
        /*08cc*/ 	.word	0xffffffff


	//   ....[125]....
        /*08d0*/ 	.word	0xffffffff


	//   ....[126]....
        /*08d4*/ 	.word	0xffffffff


	//   ....[127]....
        /*08d8*/ 	.word	0xffffffff


	//   ....[128]....
        /*08dc*/ 	.word	0xffffffff


	//   ....[129]....
        /*08e0*/ 	.word	0xffffffff


	//   ....[130]....
        /*08e4*/ 	.word	0xffffffff


	//   ....[131]....
        /*08e8*/ 	.word	0xffffffff


	//   ....[132]....
        /*08ec*/ 	.word	0xffffffff


	//   ....[133]....
        /*08f0*/ 	.word	0xffffffff


	//   ....[134]....
        /*08f4*/ 	.word	0xffffffff


	//   ....[135]....
        /*08f8*/ 	.word	0xffffffff


	//   ....[136]....
        /*08fc*/ 	.word	0xffffffff


	//   ....[137]....
        /*0900*/ 	.word	0xffffffff


	//   ....[138]....
        /*0904*/ 	.word	0x0500000f


	//   ....[139]....
        /*0908*/ 	.word	0x0500000f


	//   ....[140]....
        /*090c*/ 	.word	0x0500000f


	//   ....[141]....
        /*0910*/ 	.word	0x0500000f


	//   ....[142]....
        /*0914*/ 	.word	0x0500000f


	//   ....[143]....
        /*0918*/ 	.word	0x0500000f


	//   ....[144]....
        /*091c*/ 	.word	0x0500000f


	//   ....[145]....
        /*0920*/ 	.word	0x0500000f


	//   ....[146]....
        /*0924*/ 	.word	0x0500000f


	//   ....[147]....
        /*0928*/ 	.word	0x0500000f


	//   ....[148]....
        /*092c*/ 	.word	0x0500000f


	//   ....[149]....
        /*0930*/ 	.word	0x0500000f


	//   ....[150]....
        /*0934*/ 	.word	0x0500000f


	//   ....[151]....
        /*0938*/ 	.word	0x0500000f


	//   ....[152]....
        /*093c*/ 	.word	0x0500000f


	//   ....[153]....
        /*0940*/ 	.word	0x0500000f


	//   ....[154]....
        /*0944*/ 	.word	0x0500000f


	//   ....[155]....
        /*0948*/ 	.word	0x0500000f


	//   ....[156]....
        /*094c*/ 	.word	0x0500000f


	//   ....[157]....
        /*0950*/ 	.word	0x0500000f


	//   ....[158]....
        /*0954*/ 	.word	0x0500000f


	//   ....[159]....
        /*0958*/ 	.word	0x0500000f


	//   ....[160]....
        /*095c*/ 	.word	0x0500000f


	//   ....[161]....
        /*0960*/ 	.word	0x0500000f


	//   ....[162]....
        /*0964*/ 	.word	0x0500000f


	//   ....[163]....
        /*0968*/ 	.word	0x0500000f


	//   ....[164]....
        /*096c*/ 	.word	0x0500000f


	//   ....[165]....
        /*0970*/ 	.word	0x0500000f


	//   ....[166]....
        /*0974*/ 	.word	0x0500000f


	//   ....[167]....
        /*0978*/ 	.word	0x0500000f


	//   ....[168]....
        /*097c*/ 	.word	0x0500000f


	//   ....[169]....
        /*0980*/ 	.word	0x0500000f


	//   ....[170]....
        /*0984*/ 	.word	0x0500000f


	//   ....[171]....
        /*0988*/ 	.word	0x0500000f


	//   ....[172]....
        /*098c*/ 	.word	0x0500000f


	//   ....[173]....
        /*0990*/ 	.word	0x0500000f


	//   ....[174]....
        /*0994*/ 	.word	0x0500000f


	//   ....[175]....
        /*0998*/ 	.word	0x0500000f


	//   ....[176]....
        /*099c*/ 	.word	0x0500000f


	//   ....[177]....
        /*09a0*/ 	.word	0x0500000f


	//   ....[178]....
        /*09a4*/ 	.word	0x0500000f


	//   ....[179]....
        /*09a8*/ 	.word	0x0500000f


	//   ....[180]....
        /*09ac*/ 	.word	0x0500000f


	//   ....[181]....
        /*09b0*/ 	.word	0x0500000f


	//   ....[182]....
        /*09b4*/ 	.word	0x0500000f


	//   ....[183]....
        /*09b8*/ 	.word	0x0500000f


	//   ....[184]....
        /*09bc*/ 	.word	0x0500000f


	//   ....[185]....
        /*09c0*/ 	.word	0x0500000f


	//   ....[186]....
        /*09c4*/ 	.word	0x0500000f


	//   ....[187]....
        /*09c8*/ 	.word	0x0500000f


	//   ....[188]....
        /*09cc*/ 	.word	0x0500000f


	//   ....[189]....
        /*09d0*/ 	.word	0x0500000f


	//   ....[190]....
        /*09d4*/ 	.word	0x0500000f


	//   ....[191]....
        /*09d8*/ 	.word	0x0500000f


	//   ....[192]....
        /*09dc*/ 	.word	0x0500000f


	//   ....[193]....
        /*09e0*/ 	.word	0x0500000f


	//   ....[194]....
        /*09e4*/ 	.word	0x0500000f


	//   ....[195]....
        /*09e8*/ 	.word	0x0500000f


	//   ....[196]....
        /*09ec*/ 	.word	0x0500000f


	//   ....[197]....
        /*09f0*/ 	.word	0x0500000f


	//   ....[198]....
        /*09f4*/ 	.word	0x0500000f


	//   ....[199]....
        /*09f8*/ 	.word	0x0500000f


	//   ....[200]....
        /*09fc*/ 	.word	0x0500000f


	//   ....[201]....
        /*0a00*/ 	.word	0x0500000f


	//   ....[202]....
        /*0a04*/ 	.word	0x0500000f


	//   ....[203]....
        /*0a08*/ 	.word	0x0500000f


	//   ....[204]....
        /*0a0c*/ 	.word	0x0500000f


	//   ....[205]....
        /*0a10*/ 	.word	0x0500000f


	//   ....[206]....
        /*0a14*/ 	.word	0x0500000f


	//   ....[207]....
        /*0a18*/ 	.word	0x0500000f


	//   ....[208]....
        /*0a1c*/ 	.word	0x0500000f


	//   ....[209]....
        /*0a20*/ 	.word	0x0500000f


	//   ....[210]....
        /*0a24*/ 	.word	0x0500000f


	//   ....[211]....
        /*0a28*/ 	.word	0x0500000f


	//   ....[212]....
        /*0a2c*/ 	.word	0x0500000f


	//   ....[213]....
        /*0a30*/ 	.word	0x0500000f


	//   ....[214]....
        /*0a34*/ 	.word	0x0500000f


	//   ....[215]....
        /*0a38*/ 	.word	0x0500000f


	//   ....[216]....
        /*0a3c*/ 	.word	0x0500000f


	//   ....[217]....
        /*0a40*/ 	.word	0x0500000f


	//   ....[218]....
        /*0a44*/ 	.word	0x0500000f


	//   ....[219]....
        /*0a48*/ 	.word	0x0500000f


	//   ....[220]....
        /*0a4c*/ 	.word	0x0500000f


	//   ....[221]....
        /*0a50*/ 	.word	0x0500000f


	//   ....[222]....
        /*0a54*/ 	.word	0x0500000f


	//   ....[223]....
        /*0a58*/ 	.word	0x0500000f


	//   ....[224]....
        /*0a5c*/ 	.word	0x0500000f


	//   ....[225]....
        /*0a60*/ 	.word	0x0500000f


	//   ....[226]....
        /*0a64*/ 	.word	0x0500000f


	//   ....[227]....
        /*0a68*/ 	.word	0x0500000f


	//----- nvinfo : EIATTR_COOP_GROUP_INSTR_OFFSETS
	.align		4
.L_1101:
        /*0a6c*/ 	.byte	0x04, 0x28
        /*0a6e*/ 	.short	(.L_1103 - .L_1102)


	//   ....[0]....
.L_1102:
        /*0a70*/ 	.word	0x00000070


	//   ....[1]....
        /*0a74*/ 	.word	0x000001a0


	//   ....[2]....
        /*0a78*/ 	.word	0x000001f0


	//   ....[3]....
        /*0a7c*/ 	.word	0x00000420


	//   ....[4]....
        /*0a80*/ 	.word	0x00000580


	//   ....[5]....
        /*0a84*/ 	.word	0x000006a0


	//   ....[6]....
        /*0a88*/ 	.word	0x00000800


	//   ....[7]....
        /*0a8c*/ 	.word	0x000091c0


	//   ....[8]....
        /*0a90*/ 	.word	0x00009890


	//   ....[9]....
        /*0a94*/ 	.word	0x000098a0


	//   ....[10]....
        /*0a98*/ 	.word	0x000098b0


	//   ....[11]....
        /*0a9c*/ 	.word	0x000098c0


	//   ....[12]....
        /*0aa0*/ 	.word	0x00009c00


	//   ....[13]....
        /*0aa4*/ 	.word	0x00009c10


	//   ....[14]....
        /*0aa8*/ 	.word	0x00009c20


	//   ....[15]....
        /*0aac*/ 	.word	0x00009c30


	//   ....[16]....
        /*0ab0*/ 	.word	0x00009f10


	//   ....[17]....
        /*0ab4*/ 	.word	0x00009f20


	//   ....[18]....
        /*0ab8*/ 	.word	0x00009f30


	//   ....[19]....
        /*0abc*/ 	.word	0x00009f40


	//   ....[20]....
        /*0ac0*/ 	.word	0x0000a240


	//   ....[21]....
        /*0ac4*/ 	.word	0x0000a250


	//   ....[22]....
        /*0ac8*/ 	.word	0x0000a260


	//   ....[23]....
        /*0acc*/ 	.word	0x0000a270


	//   ....[24]....
        /*0ad0*/ 	.word	0x0000bf30


	//   ....[25]....
        /*0ad4*/ 	.word	0x0000bf50


	//   ....[26]....
        /*0ad8*/ 	.word	0x0000bf60


	//   ....[27]....
        /*0adc*/ 	.word	0x0000bf70


	//   ....[28]....
        /*0ae0*/ 	.word	0x0000c080


	//   ....[29]....
        /*0ae4*/ 	.word	0x0000c0e0


	//   ....[30]....
        /*0ae8*/ 	.word	0x0000c110


	//   ....[31]....
        /*0aec*/ 	.word	0x0000c150


	//   ....[32]....
        /*0af0*/ 	.word	0x0000c460


	//   ....[33]....
        /*0af4*/ 	.word	0x0000c480


	//   ....[34]....
        /*0af8*/ 	.word	0x0000c4a0


	//   ....[35]....
        /*0afc*/ 	.word	0x0000c4b0


	//   ....[36]....
        /*0b00*/ 	.word	0x0000c570


	//   ....[37]....
        /*0b04*/ 	.word	0x0000c590


	//   ....[38]....
        /*0b08*/ 	.word	0x0000c5a0


	//   ....[39]....
        /*0b0c*/ 	.word	0x0000c640


	//   ....[40]....
        /*0b10*/ 	.word	0x0000e980


	//   ....[41]....
        /*0b14*/ 	.word	0x0000ec40


	//   ....[42]....
        /*0b18*/ 	.word	0x0000f190


	//   ....[43]....
        /*0b1c*/ 	.word	0x0000f1e0


	//   ....[44]....
        /*0b20*/ 	.word	0x0000fb40


	//   ....[45]....
        /*0b24*/ 	.word	0x0000fbc0


	//   ....[46]....
        /*0b28*/ 	.word	0x00011080


	//   ....[47]....
        /*0b2c*/ 	.word	0x00011710


	//   ....[48]....
        /*0b30*/ 	.word	0x00011740


	//   ....[49]....
        /*0b34*/ 	.word	0x00011760


	//   ....[50]....
        /*0b38*/ 	.word	0x00011e60


	//   ....[51]....
        /*0b3c*/ 	.word	0x00012030


	//   ....[52]....
        /*0b40*/ 	.word	0x00013c40


	//   ....[53]....
        /*0b44*/ 	.word	0x00013cd0


	//   ....[54]....
        /*0b48*/ 	.word	0x000143d0


	//   ....[55]....
        /*0b4c*/ 	.word	0x00014470


	//   ....[56]....
        /*0b50*/ 	.word	0x00015630


	//   ....[57]....
        /*0b54*/ 	.word	0x00015680


	//   ....[58]....
        /*0b58*/ 	.word	0x00015750


	//   ....[59]....
        /*0b5c*/ 	.word	0x00015770


	//   ....[60]....
        /*0b60*/ 	.word	0x00016a80


	//   ....[61]....
        /*0b64*/ 	.word	0x00016aa0


	//   ....[62]....
        /*0b68*/ 	.word	0x00016ac0


	//   ....[63]....
        /*0b6c*/ 	.word	0x00016ad0


	//   ....[64]....
        /*0b70*/ 	.word	0x00017190


	//   ....[65]....
        /*0b74*/ 	.word	0x000171a0


	//   ....[66]....
        /*0b78*/ 	.word	0x000172a0


	//   ....[67]....
        /*0b7c*/ 	.word	0x000172b0


	//   ....[68]....
        /*0b80*/ 	.word	0x000173c0


	//   ....[69]....
        /*0b84*/ 	.word	0x000173d0


	//   ....[70]....
        /*0b88*/ 	.word	0x000174e0


	//   ....[71]....
        /*0b8c*/ 	.word	0x000174f0


	//   ....[72]....
        /*0b90*/ 	.word	0x000178a0


	//   ....[73]....
        /*0b94*/ 	.word	0x000178b0


	//   ....[74]....
        /*0b98*/ 	.word	0x00017e10


	//   ....[75]....
        /*0b9c*/ 	.word	0x00017e20


	//   ....[76]....
        /*0ba0*/ 	.word	0x00018b20


	//   ....[77]....
        /*0ba4*/ 	.word	0x00018b30


	//   ....[78]....
        /*0ba8*/ 	.word	0x00018c40


	//   ....[79]....
        /*0bac*/ 	.word	0x00018c50


	//   ....[80]....
        /*0bb0*/ 	.word	0x00018d60


	//   ....[81]....
        /*0bb4*/ 	.word	0x00018d70


	//   ....[82]....
        /*0bb8*/ 	.word	0x00018e80


	//   ....[83]....
        /*0bbc*/ 	.word	0x00018e90


	//   ....[84]....
        /*0bc0*/ 	.word	0x00019000


	//   ....[85]....
        /*0bc4*/ 	.word	0x00019230


	//   ....[86]....
        /*0bc8*/ 	.word	0x00019260


	//   ....[87]....
        /*0bcc*/ 	.word	0x00019290


	//   ....[88]....
        /*0bd0*/ 	.word	0x000192c0


	//   ....[89]....
        /*0bd4*/ 	.word	0x000192f0


	//   ....[90]....
        /*0bd8*/ 	.word	0x00019320


	//   ....[91]....
        /*0bdc*/ 	.word	0x000194c0


	//   ....[92]....
        /*0be0*/ 	.word	0x000194f0


	//   ....[93]....
        /*0be4*/ 	.word	0x00019520


	//   ....[94]....
        /*0be8*/ 	.word	0x00019550


	//   ....[95]....
        /*0bec*/ 	.word	0x00019580


	//   ....[96]....
        /*0bf0*/ 	.word	0x000195b0


	//   ....[97]....
        /*0bf4*/ 	.word	0x00019650


	//   ....[98]....
        /*0bf8*/ 	.word	0x00019680


	//   ....[99]....
        /*0bfc*/ 	.word	0x00019690


	//   ....[100]....
        /*0c00*/ 	.word	0x000196c0


	//   ....[101]....
        /*0c04*/ 	.word	0x0001ad60


	//   ....[102]....
        /*0c08*/ 	.word	0x0001c7d0


	//   ....[103]....
        /*0c0c*/ 	.word	0x0001d360


	//   ....[104]....
        /*0c10*/ 	.word	0x0001d370


	//   ....[105]....
        /*0c14*/ 	.word	0x0001d420


	//   ....[106]....
        /*0c18*/ 	.word	0x0001d430


	//   ....[107]....
        /*0c1c*/ 	.word	0x0001d4c0


	//   ....[108]....
        /*0c20*/ 	.word	0x0001d4d0


	//   ....[109]....
        /*0c24*/ 	.word	0x0001d560


	//   ....[110]....
        /*0c28*/ 	.word	0x0001d570


	//   ....[111]....
        /*0c2c*/ 	.word	0x0001d600


	//   ....[112]....
        /*0c30*/ 	.word	0x0001d610


	//   ....[113]....
        /*0c34*/ 	.word	0x0001d6a0


	//   ....[114]....
        /*0c38*/ 	.word	0x0001d6b0


	//   ....[115]....
        /*0c3c*/ 	.word	0x0001d740


	//   ....[116]....
        /*0c40*/ 	.word	0x0001d750


	//   ....[117]....
        /*0c44*/ 	.word	0x0001d7a0


	//   ....[118]....
        /*0c48*/ 	.word	0x0001d7d0


	//   ....[119]....
        /*0c4c*/ 	.word	0x000200d0


	//   ....[120]....
        /*0c50*/ 	.word	0x00020140


	//   ....[121]....
        /*0c54*/ 	.word	0x00020170


	//   ....[122]....
        /*0c58*/ 	.word	0x00020180


	//   ....[123]....
        /*0c5c*/ 	.word	0x000201b0


	//   ....[124]....
        /*0c60*/ 	.word	0x000201e0


	//   ....[125]....
        /*0c64*/ 	.word	0x00020210


	//   ....[126]....
        /*0c68*/ 	.word	0x00020240


	//   ....[127]....
        /*0c6c*/ 	.word	0x00020410


	//   ....[128]....
        /*0c70*/ 	.word	0x00020440


	//   ....[129]....
        /*0c74*/ 	.word	0x00020470


	//   ....[130]....
        /*0c78*/ 	.word	0x000204a0


	//   ....[131]....
        /*0c7c*/ 	.word	0x000204d0


	//   ....[132]....
        /*0c80*/ 	.word	0x00020500


	//   ....[133]....
        /*0c84*/ 	.word	0x000205d0


	//   ....[134]....
        /*0c88*/ 	.word	0x000205f0


	//   ....[135]....
        /*0c8c*/ 	.word	0x00020600


	//   ....[136]....
        /*0c90*/ 	.word	0x00020680


	//   ....[137]....
        /*0c94*/ 	.word	0x000211b0


	//   ....[138]....
        /*0c98*/ 	.word	0x00021620


	//   ....[139]....
        /*0c9c*/ 	.word	0x000216d0


	//   ....[140]....
        /*0ca0*/ 	.word	0x00021760


	//   ....[141]....
        /*0ca4*/ 	.word	0x000217b0


	//   ....[142]....
        /*0ca8*/ 	.word	0x00021800


	//   ....[143]....
        /*0cac*/ 	.word	0x00021890


	//   ....[144]....
        /*0cb0*/ 	.word	0x00021920


	//   ....[145]....
        /*0cb4*/ 	.word	0x00021970


	//   ....[146]....
        /*0cb8*/ 	.word	0x000219c0


	//   ....[147]....
        /*0cbc*/ 	.word	0x00021a50


	//   ....[148]....
        /*0cc0*/ 	.word	0x00021ae0


	//   ....[149]....
        /*0cc4*/ 	.word	0x00021b30


	//   ....[150]....
        /*0cc8*/ 	.word	0x00021b80


	//   ....[151]....
        /*0ccc*/ 	.word	0x00021c10


	//   ....[152]....
        /*0cd0*/ 	.word	0x00021ca0


	//   ....[153]....
        /*0cd4*/ 	.word	0x00021cf0


	//   ....[154]....
        /*0cd8*/ 	.word	0x00021d40


	//   ....[155]....
        /*0cdc*/ 	.word	0x00021e40


	//   ....[156]....
        /*0ce0*/ 	.word	0x00021ef0


	//   ....[157]....
        /*0ce4*/ 	.word	0x00021f70


	//   ....[158]....
        /*0ce8*/ 	.word	0x00022000


	//   ....[159]....
        /*0cec*/ 	.word	0x000221a0


	//   ....[160]....
        /*0cf0*/ 	.word	0x000222a0


	//   ....[161]....
        /*0cf4*/ 	.word	0x00022300


	//   ....[162]....
        /*0cf8*/ 	.word	0x00022350


	//   ....[163]....
        /*0cfc*/ 	.word	0x000223e0


	//   ....[164]....
        /*0d00*/ 	.word	0x00022480


	//   ....[165]....
        /*0d04*/ 	.word	0x00022500


	//   ....[166]....
        /*0d08*/ 	.word	0x00022570


	//   ....[167]....
        /*0d0c*/ 	.word	0x000226e0


	//   ....[168]....
        /*0d10*/ 	.word	0x000227d0


	//   ....[169]....
        /*0d14*/ 	.word	0x00022820


	//   ....[170]....
        /*0d18*/ 	.word	0x00022870


	//   ....[171]....
        /*0d1c*/ 	.word	0x00022b50


	//   ....[172]....
        /*0d20*/ 	.word	0x00022ba0


	//   ....[173]....
        /*0d24*/ 	.word	0x00022c30


	//   ....[174]....
        /*0d28*/ 	.word	0x00022cc0


	//   ....[175]....
        /*0d2c*/ 	.word	0x00022d50


	//   ....[176]....
        /*0d30*/ 	.word	0x00022de0


	//   ....[177]....
        /*0d34*/ 	.word	0x00022e70


	//   ....[178]....
        /*0d38*/ 	.word	0x00022f00


	//   ....[179]....
        /*0d3c*/ 	.word	0x00022f80


	//   ....[180]....
        /*0d40*/ 	.word	0x00022fd0


	//   ....[181]....
        /*0d44*/ 	.word	0x00023060


	//   ....[182]....
        /*0d48*/ 	.word	0x000230f0


	//   ....[183]....
        /*0d4c*/ 	.word	0x00023170


	//   ....[184]....
        /*0d50*/ 	.word	0x000231c0


	//   ....[185]....
        /*0d54*/ 	.word	0x00023250


	//   ....[186]....
        /*0d58*/ 	.word	0x000232e0


	//   ....[187]....
        /*0d5c*/ 	.word	0x00023370


	//   ....[188]....
        /*0d60*/ 	.word	0x00023400


	//   ....[189]....
        /*0d64*/ 	.word	0x00023490


	//   ....[190]....
        /*0d68*/ 	.word	0x00023520


	//   ....[191]....
        /*0d6c*/ 	.word	0x000235e0


	//   ....[192]....
        /*0d70*/ 	.word	0x000238d0


	//   ....[193]....
        /*0d74*/ 	.word	0x00023ab0


	//   ....[194]....
        /*0d78*/ 	.word	0x00023b00


	//   ....[195]....
        /*0d7c*/ 	.word	0x00023b60


	//   ....[196]....
        /*0d80*/ 	.word	0x00023c60


	//   ....[197]....
        /*0d84*/ 	.word	0x00023cc0


	//   ....[198]....
        /*0d88*/ 	.word	0x00023dc0


	//   ....[199]....
        /*0d8c*/ 	.word	0x00023e20


	//   ....[200]....
        /*0d90*/ 	.word	0x00023f20


	//   ....[201]....
        /*0d94*/ 	.word	0x00023f80


	//   ....[202]....
        /*0d98*/ 	.word	0x00024080


	//   ....[203]....
        /*0d9c*/ 	.word	0x000240e0


	//   ....[204]....
        /*0da0*/ 	.word	0x000241e0


	//   ....[205]....
        /*0da4*/ 	.word	0x00024240


	//   ....[206]....
        /*0da8*/ 	.word	0x00024340


	//   ....[207]....
        /*0dac*/ 	.word	0x000243a0


	//   ....[208]....
        /*0db0*/ 	.word	0x00024480


	//   ....[209]....
        /*0db4*/ 	.word	0x000247b0


	//   ....[210]....
        /*0db8*/ 	.word	0x00024860


	//   ....[211]....
        /*0dbc*/ 	.word	0x000249e0


	//   ....[212]....
        /*0dc0*/ 	.word	0x00024a70


	//   ....[213]....
        /*0dc4*/ 	.word	0x00024af0


	//   ....[214]....
        /*0dc8*/ 	.word	0x00024b70


	//   ....[215]....
        /*0dcc*/ 	.word	0x00024bf0


	//   ....[216]....
        /*0dd0*/ 	.word	0x00024c80


	//   ....[217]....
        /*0dd4*/ 	.word	0x00024d20


	//   ....[218]....
        /*0dd8*/ 	.word	0x00024df0


	//   ....[219]....
        /*0ddc*/ 	.word	0x00024e70


	//   ....[220]....
        /*0de0*/ 	.word	0x00024ef0


	//   ....[221]....
        /*0de4*/ 	.word	0x00024f70


	//   ....[222]....
        /*0de8*/ 	.word	0x00025000


	//   ....[223]....
        /*0dec*/ 	.word	0x00025080


	//   ....[224]....
        /*0df0*/ 	.word	0x00025130


	//   ....[225]....
        /*0df4*/ 	.word	0x00025180


	//   ....[226]....
        /*0df8*/ 	.word	0x00025240


	//   ....[227]....
        /*0dfc*/ 	.word	0x00025370


	//----- nvinfo : EIATTR_REG_RECONFIG
	.align		4
.L_1103:
        /*0e00*/ 	.byte	0x01, 0x54
	.zero		2


	//----- nvinfo : EIATTR_SYSCALL_OFFSETS
	.align		4
        /*0e04*/ 	.byte	0x04, 0x46
        /*0e06*/ 	.short	(.L_1105 - .L_1104)


	//   ....[0]....
.L_1104:
        /*0e08*/ 	.word	0x00001ef0


	//   ....[1]....
        /*0e0c*/ 	.word	0x00002040


	//   ....[2]....
        /*0e10*/ 	.word	0x00009360


	//   ....[3]....
        /*0e14*/ 	.word	0x00009650


	//   ....[4]....
        /*0e18*/ 	.word	0x0001c3f0


	//   ....[5]....
        /*0e1c*/ 	.word	0x0001c540


	//   ....[6]....
        /*0e20*/ 	.word	0x0001c630


	//   ....[7]....
        /*0e24*/ 	.word	0x0001cf30


	//----- nvinfo : EIATTR_MBARRIER_INSTR_OFFSETS
	.align		4
.L_1105:
        /*0e28*/ 	.byte	0x04, 0x39
        /*0e2a*/ 	.short	(.L_1107 - .L_1106)


	//   ....[0]....
.L_1106:
        /*0e2c*/ 	.word	0x000002d0
        /*0e30*/ 	.word	0x000000ff
        /*0e34*/ 	.word	0x00028800
        /*0e38*/ 	.short	0x0100
        /*0e3a*/ 	.byte	0x08
	.zero		1


	//   ....[1]....
        /*0e3c*/ 	.word	0x000002e0
        /*0e40*/ 	.word	0x000000ff
        /*0e44*/ 	.word	0x00028820
        /*0e48*/ 	.short	0x0100
        /*0e4a*/ 	.byte	0x08
	.zero		1


	//   ....[2]....
        /*0e4c*/ 	.word	0x000003d0
        /*0e50*/ 	.word	0x000000ff
        /*0e54*/ 	.word	0x00028830
        /*0e58*/ 	.short	0x0100
        /*0e5a*/ 	.byte	0x08
	.zero		1


	//   ....[3]....
        /*0e5c*/ 	.word	0x000003e0
        /*0e60*/ 	.word	0x000000ff
        /*0e64*/ 	.word	0x00028840
        /*0e68*/ 	.short	0x0100
        /*0e6a*/ 	.byte	0x08
	.zero		1


	//   ....[4]....
        /*0e6c*/ 	.word	0x000003f0
        /*0e70*/ 	.word	0x000000ff
        /*0e74*/ 	.word	0x00028838
        /*0e78*/ 	.short	0x0100
        /*0e7a*/ 	.byte	0x08
	.zero		1


	//   ....[5]....
        /*0e7c*/ 	.word	0x00000400
        /*0e80*/ 	.word	0x000000ff
        /*0e84*/ 	.word	0x00028848
        /*0e88*/ 	.short	0x0100
        /*0e8a*/ 	.byte	0x08
	.zero		1


	//   ....[6]....
        /*0e8c*/ 	.word	0x00000530
        /*0e90*/ 	.word	0x000000ff
        /*0e94*/ 	.word	0x00028850
        /*0e98*/ 	.short	0x0100
        /*0e9a*/ 	.byte	0x08
	.zero		1


	//   ....[7]....
        /*0e9c*/ 	.word	0x00000540
        /*0ea0*/ 	.word	0x000000ff
        /*0ea4*/ 	.word	0x00028860
        /*0ea8*/ 	.short	0x0100
        /*0eaa*/ 	.byte	0x08
	.zero		1


	//   ....[8]....
        /*0eac*/ 	.word	0x00000550
        /*0eb0*/ 	.word	0x000000ff
        /*0eb4*/ 	.word	0x00028858
        /*0eb8*/ 	.short	0x0100
        /*0eba*/ 	.byte	0x08
	.zero		1


	//   ....[9]....
        /*0ebc*/ 	.word	0x00000560
        /*0ec0*/ 	.word	0x000000ff
        /*0ec4*/ 	.word	0x00028868
        /*0ec8*/ 	.short	0x0100
        /*0eca*/ 	.byte	0x08
	.zero		1


	//   ....[10]....
        /*0ecc*/ 	.word	0x00000650
        /*0ed0*/ 	.word	0x000000ff
        /*0ed4*/ 	.word	0x00028870
        /*0ed8*/ 	.short	0x0100
        /*0eda*/ 	.byte	0x06
	.zero		1


	//   ....[11]....
        /*0edc*/ 	.word	0x00000660
        /*0ee0*/ 	.word	0x000000ff
        /*0ee4*/ 	.word	0x00028880
        /*0ee8*/ 	.short	0x0100
        /*0eea*/ 	.byte	0x06
	.zero		1


	//   ....[12]....
        /*0eec*/ 	.word	0x00000670
        /*0ef0*/ 	.word	0x000000ff
        /*0ef4*/ 	.word	0x00028878
        /*0ef8*/ 	.short	0x0100
        /*0efa*/ 	.byte	0x06
	.zero		1


	//   ....[13]....
        /*0efc*/ 	.word	0x00000680
        /*0f00*/ 	.word	0x000000ff
        /*0f04*/ 	.word	0x00028888
        /*0f08*/ 	.short	0x0100
        /*0f0a*/ 	.byte	0x06
	.zero		1


	//   ....[14]....
        /*0f0c*/ 	.word	0x000007b0
        /*0f10*/ 	.word	0x000000ff
        /*0f14*/ 	.word	0x00028890
        /*0f18*/ 	.short	0x0100
        /*0f1a*/ 	.byte	0x08
	.zero		1


	//   ....[15]....
        /*0f1c*/ 	.word	0x000007c0
        /*0f20*/ 	.word	0x000000ff
        /*0f24*/ 	.word	0x000288a0
        /*0f28*/ 	.short	0x0100
        /*0f2a*/ 	.byte	0x08
	.zero		1


	//   ....[16]....
        /*0f2c*/ 	.word	0x000007d0
        /*0f30*/ 	.word	0x000000ff
        /*0f34*/ 	.word	0x00028898
        /*0f38*/ 	.short	0x0100
        /*0f3a*/ 	.byte	0x08
	.zero		1


	//   ....[17]....
        /*0f3c*/ 	.word	0x000007e0
        /*0f40*/ 	.word	0x000000ff
        /*0f44*/ 	.word	0x000288a8
        /*0f48*/ 	.short	0x0100
        /*0f4a*/ 	.byte	0x08
	.zero		1


	//   ....[18]....
        /*0f4c*/ 	.word	0x00000910
        /*0f50*/ 	.word	0x000000ff
        /*0f54*/ 	.word	0x000288b0
        /*0f58*/ 	.short	0x0100
        /*0f5a*/ 	.byte	0x08
	.zero		1


	//   ....[19]....
        /*0f5c*/ 	.word	0x00000920
        /*0f60*/ 	.word	0x000000ff
        /*0f64*/ 	.word	0x000288c0
        /*0f68*/ 	.short	0x0100
        /*0f6a*/ 	.byte	0x08
	.zero		1


	//   ....[20]....
        /*0f6c*/ 	.word	0x00000930
        /*0f70*/ 	.word	0x000000ff
        /*0f74*/ 	.word	0x000288b8
        /*0f78*/ 	.short	0x0100
        /*0f7a*/ 	.byte	0x08
	.zero		1


	//   ....[21]....
        /*0f7c*/ 	.word	0x00000940
        /*0f80*/ 	.word	0x000000ff
        /*0f84*/ 	.word	0x000288c8
        /*0f88*/ 	.short	0x0100
        /*0f8a*/ 	.byte	0x08
	.zero		1


	//   ....[22]....
        /*0f8c*/ 	.word	0x000036d0
        /*0f90*/ 	.word	0x0000006e
        /*0f94*/ 	.word	0x00028890
        /*0f98*/ 	.short	0x010a
        /*0f9a*/ 	.byte	0x3f
	.zero		1


	//   ....[23]....
        /*0f9c*/ 	.word	0x00005cd0
        /*0fa0*/ 	.word	0x0000006e
        /*0fa4*/ 	.word	0x00028890
        /*0fa8*/ 	.short	0x010a
        /*0faa*/ 	.byte	0x3f
	.zero		1


	//   ....[24]....
        /*0fac*/ 	.word	0x00007e50
        /*0fb0*/ 	.word	0x0000006e
        /*0fb4*/ 	.word	0x00028890
        /*0fb8*/ 	.short	0x010a
        /*0fba*/ 	.byte	0x3f
	.zero		1


	//   ....[25]....
        /*0fbc*/ 	.word	0x000084b0
        /*0fc0*/ 	.word	0x00000030
        /*0fc4*/ 	.word	0x00000000
        /*0fc8*/ 	.short	0x0101
        /*0fca*/ 	.byte	0x3f
	.zero		1


	//   ....[26]....
        /*0fcc*/ 	.word	0x000084f0
        /*0fd0*/ 	.word	0x0000006e
        /*0fd4*/ 	.word	0x000288b0
        /*0fd8*/ 	.short	0x010a
        /*0fda*/ 	.byte	0x3f
	.zero		1


	//   ....[27]....
        /*0fdc*/ 	.word	0x00008b40
        /*0fe0*/ 	.word	0x0000006e
        /*0fe4*/ 	.word	0x00000000
        /*0fe8*/ 	.short	0x0101
        /*0fea*/ 	.byte	0x3f
	.zero		1


	//   ....[28]....
        /*0fec*/ 	.word	0x000093e0
        /*0ff0*/ 	.word	0x00000002
        /*0ff4*/ 	.word	0x00028800
        /*0ff8*/ 	.short	0x010a
        /*0ffa*/ 	.byte	0x3f
	.zero		1


	//   ....[29]....
        /*0ffc*/ 	.word	0x00009430
        /*1000*/ 	.word	0x00000002
        /*1004*/ 	.word	0x00028800
        /*1008*/ 	.short	0x010a
        /*100a*/ 	.byte	0x3f
	.zero		1


	//   ....[30]....
        /*100c*/ 	.word	0x0000a4b0
        /*1010*/ 	.word	0x00000002
        /*1014*/ 	.word	0x00028800
        /*1018*/ 	.short	0x010a
        /*101a*/ 	.byte	0x3f
	.zero		1


	//   ....[31]....
        /*101c*/ 	.word	0x0000c890
        /*1020*/ 	.word	0x00000002
        /*1024*/ 	.word	0x00028800
        /*1028*/ 	.short	0x010a
        /*102a*/ 	.byte	0x3f
	.zero		1


	//   ....[32]....
        /*102c*/ 	.word	0x0000e370
        /*1030*/ 	.word	0x00000003
        /*1034*/ 	.word	0x00028830
        /*1038*/ 	.short	0x010a
        /*103a*/ 	.byte	0x3f
	.zero		1


	//   ....[33]....
        /*103c*/ 	.word	0x0000e3e0
        /*1040*/ 	.word	0x00000003
        /*1044*/ 	.word	0x00028830
        /*1048*/ 	.short	0x010a
        /*104a*/ 	.byte	0x3f
	.zero		1


	//   ....[34]....
        /*104c*/ 	.word	0x0000eb90
        /*1050*/ 	.word	0x00000003
        /*1054*/ 	.word	0x00000000
        /*1058*/ 	.short	0x0101
        /*105a*/ 	.byte	0x3f
	.zero		1


	//   ....[35]....
        /*105c*/ 	.word	0x000108d0
        /*1060*/ 	.word	0x00000000
        /*1064*/ 	.word	0x00028830
        /*1068*/ 	.short	0x010a
        /*106a*/ 	.byte	0x3f
	.zero		1


	//   ....[36]....
        /*106c*/ 	.word	0x00010920
        /*1070*/ 	.word	0x00000000
        /*1074*/ 	.word	0x00028830
        /*1078*/ 	.short	0x010a
        /*107a*/ 	.byte	0x3f
	.zero		1


	//   ....[37]....
        /*107c*/ 	.word	0x00010d30
        /*1080*/ 	.word	0x00000006
        /*1084*/ 	.word	0x00028850
        /*1088*/ 	.short	0x010a
        /*108a*/ 	.byte	0x3f
	.zero		1


	//   ....[38]....
        /*108c*/ 	.word	0x00010d70
        /*1090*/ 	.word	0x00000006
        /*1094*/ 	.word	0x00028850
        /*1098*/ 	.short	0x010a
        /*109a*/ 	.byte	0x3f
	.zero		1


	//   ....[39]....
        /*109c*/ 	.word	0x00012710
        /*10a0*/ 	.word	0x00000015
        /*10a4*/ 	.word	0x00000000
        /*10a8*/ 	.short	0x0101
        /*10aa*/ 	.byte	0x3f
	.zero		1


	//   ....[40]....
        /*10ac*/ 	.word	0x000127b0
        /*10b0*/ 	.word	0x0000000e
        /*10b4*/ 	.word	0x00000000
        /*10b8*/ 	.short	0x0101
        /*10ba*/ 	.byte	0x3f
	.zero		1


	//   ....[41]....
        /*10bc*/ 	.word	0x00013400
        /*10c0*/ 	.word	0x00000000
        /*10c4*/ 	.word	0x00028830
        /*10c8*/ 	.short	0x010a
        /*10ca*/ 	.byte	0x3f
	.zero		1


	//   ....[42]....
        /*10cc*/ 	.word	0x00013450
        /*10d0*/ 	.word	0x00000000
        /*10d4*/ 	.word	0x00028830
        /*10d8*/ 	.short	0x010a
        /*10da*/ 	.byte	0x3f
	.zero		1


	//   ....[43]....
        /*10dc*/ 	.word	0x00013860
        /*10e0*/ 	.word	0x00000006
        /*10e4*/ 	.word	0x00028850
        /*10e8*/ 	.short	0x010a
        /*10ea*/ 	.byte	0x3f
	.zero		1


	//   ....[44]....
        /*10ec*/ 	.word	0x000138a0
        /*10f0*/ 	.word	0x00000006
        /*10f4*/ 	.word	0x00028850
        /*10f8*/ 	.short	0x010a
        /*10fa*/ 	.byte	0x3f
	.zero		1


	//   ....[45]....
        /*10fc*/ 	.word	0x00014a20
        /*1100*/ 	.word	0x00000027
        /*1104*/ 	.word	0x00000000
        /*1108*/ 	.short	0x0101
        /*110a*/ 	.byte	0x3f
	.zero		1


	//   ....[46]....
        /*110c*/ 	.word	0x00014ac0
        /*1110*/ 	.word	0x0000000d
        /*1114*/ 	.word	0x00000000
        /*1118*/ 	.short	0x0101
        /*111a*/ 	.byte	0x3f
	.zero		1


	//   ....[47]....
        /*111c*/ 	.word	0x00015530
        /*1120*/ 	.word	0x0000000e
        /*1124*/ 	.word	0x00028850
        /*1128*/ 	.short	0x010a
        /*112a*/ 	.byte	0x3f
	.zero		1


	//   ....[48]....
        /*112c*/ 	.word	0x000155b0
        /*1130*/ 	.word	0x0000000e
        /*1134*/ 	.word	0x00028850
        /*1138*/ 	.short	0x010a
        /*113a*/ 	.byte	0x3f
	.zero		1


	//   ....[49]....
        /*113c*/ 	.word	0x00015b70
        /*1140*/ 	.word	0x00000006
        /*1144*/ 	.word	0x00000000
        /*1148*/ 	.short	0x0101
        /*114a*/ 	.byte	0x3f
	.zero		1


	//   ....[50]....
        /*114c*/ 	.word	0x000170f0
        /*1150*/ 	.word	0x00000003
        /*1154*/ 	.word	0x00000000
        /*1158*/ 	.short	0x0101
        /*115a*/ 	.byte	0x3f
	.zero		1


	//   ....[51]....
        /*115c*/ 	.word	0x000177a0
        /*1160*/ 	.word	0x0000000a
        /*1164*/ 	.word	0x00000000
        /*1168*/ 	.short	0x0101
        /*116a*/ 	.byte	0x3f
	.zero		1


	//   ....[52]....
        /*116c*/ 	.word	0x0001ae40
        /*1170*/ 	.word	0x00000012
        /*1174*/ 	.word	0x00028820
        /*1178*/ 	.short	0x010a
        /*117a*/ 	.byte	0x3f
	.zero		1


	//   ....[53]....
        /*117c*/ 	.word	0x0001af10
        /*1180*/ 	.word	0x00000005
        /*1184*/ 	.word	0x000288a0
        /*1188*/ 	.short	0x010a
        /*118a*/ 	.byte	0x3f
	.zero		1


	//   ....[54]....
        /*118c*/ 	.word	0x0001b250
        /*1190*/ 	.word	0x00000005
        /*1194*/ 	.word	0x000288c0
        /*1198*/ 	.short	0x010a
        /*119a*/ 	.byte	0x3f
	.zero		1


	//   ....[55]....
        /*119c*/ 	.word	0x0001b6f0
        /*11a0*/ 	.word	0x00000006
        /*11a4*/ 	.word	0x000288a0
        /*11a8*/ 	.short	0x010a
        /*11aa*/ 	.byte	0x3f
	.zero		1


	//   ....[56]....
        /*11ac*/ 	.word	0x0001ba10
        /*11b0*/ 	.word	0x00000006
        /*11b4*/ 	.word	0x000288c0
        /*11b8*/ 	.short	0x010a
        /*11ba*/ 	.byte	0x3f
	.zero		1


	//   ....[57]....
        /*11bc*/ 	.word	0x0001ca40
        /*11c0*/ 	.word	0x00000000
        /*11c4*/ 	.word	0x00028840
        /*11c8*/ 	.short	0x010a
        /*11ca*/ 	.byte	0x3f
	.zero		1


	//   ....[58]....
        /*11cc*/ 	.word	0x0001d8a0
        /*11d0*/ 	.word	0x00000012
        /*11d4*/ 	.word	0x00028800
        /*11d8*/ 	.short	0x0107
        /*11da*/ 	.byte	0x3f
	.zero		1


	//   ....[59]....
        /*11dc*/ 	.word	0x0001d9a0
        /*11e0*/ 	.word	0x00000012
        /*11e4*/ 	.word	0x00028800
        /*11e8*/ 	.short	0x0101
        /*11ea*/ 	.byte	0x3f
	.zero		1


	//   ....[60]....
        /*11ec*/ 	.word	0x0001d9c0
        /*11f0*/ 	.word	0x00000012
        /*11f4*/ 	.word	0x00028820
        /*11f8*/ 	.short	0x010a
        /*11fa*/ 	.byte	0x3f
	.zero		1


	//   ....[61]....
        /*11fc*/ 	.word	0x0001dd80
        /*1200*/ 	.word	0x00000003
        /*1204*/ 	.word	0x00028840
        /*1208*/ 	.short	0x010a
        /*120a*/ 	.byte	0x3f
	.zero		1


	//   ....[62]....
        /*120c*/ 	.word	0x0001e110
        /*1210*/ 	.word	0x00000002
        /*1214*/ 	.word	0x00028860
        /*1218*/ 	.short	0x010a
        /*121a*/ 	.byte	0x3f
	.zero		1


	//   ....[63]....
        /*121c*/ 	.word	0x0001e7c0
        /*1220*/ 	.word	0x00000003
        /*1224*/ 	.word	0x00028840
        /*1228*/ 	.short	0x010a
        /*122a*/ 	.byte	0x3f
	.zero		1


	//   ....[64]....
        /*122c*/ 	.word	0x0001eb50
        /*1230*/ 	.word	0x00000002
        /*1234*/ 	.word	0x00028860
        /*1238*/ 	.short	0x010a
        /*123a*/ 	.byte	0x3f
	.zero		1


	//   ....[65]....
        /*123c*/ 	.word	0x0001f160
        /*1240*/ 	.word	0x00000002
        /*1244*/ 	.word	0x00028840
        /*1248*/ 	.short	0x010a
        /*124a*/ 	.byte	0x3f
	.zero		1


	//   ....[66]....
        /*124c*/ 	.word	0x0001f4e0
        /*1250*/ 	.word	0x00000002
        /*1254*/ 	.word	0x00028860
        /*1258*/ 	.short	0x010a
        /*125a*/ 	.byte	0x3f
	.zero		1


	//   ....[67]....
        /*125c*/ 	.word	0x0001fa90
        /*1260*/ 	.word	0x00000000
        /*1264*/ 	.word	0x00028860
        /*1268*/ 	.short	0x010a
        /*126a*/ 	.byte	0x3f
	.zero		1


	//   ....[68]....
        /*126c*/ 	.word	0x00021130
        /*1270*/ 	.word	0x00000000
        /*1274*/ 	.word	0x00028820
        /*1278*/ 	.short	0x010a
        /*127a*/ 	.byte	0x3f
	.zero		1


	//   ....[69]....
        /*127c*/ 	.word	0x00021310
        /*1280*/ 	.word	0x00000006
        /*1284*/ 	.word	0x00000000
        /*1288*/ 	.short	0x010a
        /*128a*/ 	.byte	0x3f
	.zero		1


	//   ....[70]....
        /*128c*/ 	.word	0x00021340
        /*1290*/ 	.word	0x00000007
        /*1294*/ 	.word	0x00000000
        /*1298*/ 	.short	0x010a
        /*129a*/ 	.byte	0x3f
	.zero		1


	//   ....[71]....
        /*129c*/ 	.word	0x000213a0
        /*12a0*/ 	.word	0x00000004
        /*12a4*/ 	.word	0x00000000
        /*12a8*/ 	.short	0x010a
        /*12aa*/ 	.byte	0x3f
	.zero		1


	//   ....[72]....
        /*12ac*/ 	.word	0x000213d0
        /*12b0*/ 	.word	0x00000003
        /*12b4*/ 	.word	0x00000000
        /*12b8*/ 	.short	0x010a
        /*12ba*/ 	.byte	0x3f
	.zero		1


	//   ....[73]....
        /*12bc*/ 	.word	0x00021430
        /*12c0*/ 	.word	0x0000006e
        /*12c4*/ 	.word	0x00028890
        /*12c8*/ 	.short	0x010a
        /*12ca*/ 	.byte	0x3f
	.zero		1


	//   ....[74]....
        /*12cc*/ 	.word	0x00021480
        /*12d0*/ 	.word	0x0000006e
        /*12d4*/ 	.word	0x00028890
        /*12d8*/ 	.short	0x010a
        /*12da*/ 	.byte	0x3f
	.zero		1


	//   ....[75]....
        /*12dc*/ 	.word	0x000214d0
        /*12e0*/ 	.word	0x0000006e
        /*12e4*/ 	.word	0x00028890
        /*12e8*/ 	.short	0x010a
        /*12ea*/ 	.byte	0x3f
	.zero		1


	//   ....[76]....
        /*12ec*/ 	.word	0x00021520
        /*12f0*/ 	.word	0x0000006e
        /*12f4*/ 	.word	0x000288b0
        /*12f8*/ 	.short	0x010a
        /*12fa*/ 	.byte	0x3f
	.zero		1


	//   ....[77]....
        /*12fc*/ 	.word	0x00021d80
        /*1300*/ 	.word	0x00000002
        /*1304*/ 	.word	0x00028800
        /*1308*/ 	.short	0x010a
        /*130a*/ 	.byte	0x3f
	.zero		1


	//   ....[78]....
        /*130c*/ 	.word	0x000228d0
        /*1310*/ 	.word	0x00000002
        /*1314*/ 	.word	0x00028800
        /*1318*/ 	.short	0x010a
        /*131a*/ 	.byte	0x3f
	.zero		1


	//   ....[79]....
        /*131c*/ 	.word	0x00022920
        /*1320*/ 	.word	0x00000003
        /*1324*/ 	.word	0x00028830
        /*1328*/ 	.short	0x010a
        /*132a*/ 	.byte	0x3f
	.zero		1


	//   ....[80]....
        /*132c*/ 	.word	0x00022970
        /*1330*/ 	.word	0x00000000
        /*1334*/ 	.word	0x00028830
        /*1338*/ 	.short	0x010a
        /*133a*/ 	.byte	0x3f
	.zero		1


	//   ....[81]....
        /*133c*/ 	.word	0x000229c0
        /*1340*/ 	.word	0x00000006
        /*1344*/ 	.word	0x00028850
        /*1348*/ 	.short	0x010a
        /*134a*/ 	.byte	0x3f
	.zero		1


	//   ....[82]....
        /*134c*/ 	.word	0x00022a10
        /*1350*/ 	.word	0x00000000
        /*1354*/ 	.word	0x00028830
        /*1358*/ 	.short	0x010a
        /*135a*/ 	.byte	0x3f
	.zero		1


	//   ....[83]....
        /*135c*/ 	.word	0x00022a60
        /*1360*/ 	.word	0x00000006
        /*1364*/ 	.word	0x00028850
        /*1368*/ 	.short	0x010a
        /*136a*/ 	.byte	0x3f
	.zero		1


	//   ....[84]....
        /*136c*/ 	.word	0x00022ab0
        /*1370*/ 	.word	0x0000000e
        /*1374*/ 	.word	0x00028850
        /*1378*/ 	.short	0x010a
        /*137a*/ 	.byte	0x3f
	.zero		1


	//   ....[85]....
        /*137c*/ 	.word	0x000236b0
        /*1380*/ 	.word	0x00000012
        /*1384*/ 	.word	0x00028820
        /*1388*/ 	.short	0x010a
        /*138a*/ 	.byte	0x3f
	.zero		1


	//   ....[86]....
        /*138c*/ 	.word	0x00023700
        /*1390*/ 	.word	0x00000005
        /*1394*/ 	.word	0x000288a0
        /*1398*/ 	.short	0x010a
        /*139a*/ 	.byte	0x3f
	.zero		1


	//   ....[87]....
        /*139c*/ 	.word	0x00023750
        /*13a0*/ 	.word	0x00000005
        /*13a4*/ 	.word	0x000288c0
        /*13a8*/ 	.short	0x010a
        /*13aa*/ 	.byte	0x3f
	.zero		1


	//   ....[88]....
        /*13ac*/ 	.word	0x000237a0
        /*13b0*/ 	.word	0x00000006
        /*13b4*/ 	.word	0x000288a0
        /*13b8*/ 	.short	0x010a
        /*13ba*/ 	.byte	0x3f
	.zero		1


	//   ....[89]....
        /*13bc*/ 	.word	0x000237f0
        /*13c0*/ 	.word	0x00000006
        /*13c4*/ 	.word	0x000288c0
        /*13c8*/ 	.short	0x010a
        /*13ca*/ 	.byte	0x3f
	.zero		1


	//   ....[90]....
        /*13cc*/ 	.word	0x00023990
        /*13d0*/ 	.word	0x00000000
        /*13d4*/ 	.word	0x00028840
        /*13d8*/ 	.short	0x010a
        /*13da*/ 	.byte	0x3f
	.zero		1


	//   ....[91]....
        /*13dc*/ 	.word	0x000244c0
        /*13e0*/ 	.word	0x00000012
        /*13e4*/ 	.word	0x00028820
        /*13e8*/ 	.short	0x010a
        /*13ea*/ 	.byte	0x3f
	.zero		1


	//   ....[92]....
        /*13ec*/ 	.word	0x00024510
        /*13f0*/ 	.word	0x00000003
        /*13f4*/ 	.word	0x00028840
        /*13f8*/ 	.short	0x010a
        /*13fa*/ 	.byte	0x3f
	.zero		1


	//   ....[93]....
        /*13fc*/ 	.word	0x00024560
        /*1400*/ 	.word	0x00000002
        /*1404*/ 	.word	0x00028860
        /*1408*/ 	.short	0x010a
        /*140a*/ 	.byte	0x3f
	.zero		1


	//   ....[94]....
        /*140c*/ 	.word	0x000245b0
        /*1410*/ 	.word	0x00000003
        /*1414*/ 	.word	0x00028840
        /*1418*/ 	.short	0x010a
        /*141a*/ 	.byte	0x3f
	.zero		1


	//   ....[95]....
        /*141c*/ 	.word	0x00024600
        /*1420*/ 	.word	0x00000002
        /*1424*/ 	.word	0x00028860
        /*1428*/ 	.short	0x010a
        /*142a*/ 	.byte	0x3f
	.zero		1


	//   ....[96]....
        /*142c*/ 	.word	0x00024650
        /*1430*/ 	.word	0x00000002
        /*1434*/ 	.word	0x00028840
        /*1438*/ 	.short	0x010a
        /*143a*/ 	.byte	0x3f
	.zero		1


	//   ....[97]....
        /*143c*/ 	.word	0x000246a0
        /*1440*/ 	.word	0x00000002
        /*1444*/ 	.word	0x00028860
        /*1448*/ 	.short	0x010a
        /*144a*/ 	.byte	0x3f
	.zero		1


	//   ....[98]....
        /*144c*/ 	.word	0x000246f0
        /*1450*/ 	.word	0x00000000
        /*1454*/ 	.word	0x00028860
        /*1458*/ 	.short	0x010a
        /*145a*/ 	.byte	0x3f
	.zero		1


	//   ....[99]....
        /*145c*/ 	.word	0x00025290
        /*1460*/ 	.word	0x00000000
        /*1464*/ 	.word	0x00028820
        /*1468*/ 	.short	0x010a
        /*146a*/ 	.byte	0x3f
	.zero		1


	//   ....[100]....
        /*146c*/ 	.word	0x00025430
        /*1470*/ 	.word	0x00000006
        /*1474*/ 	.word	0x00000000
        /*1478*/ 	.short	0x010a
        /*147a*/ 	.byte	0x3f
	.zero		1


	//   ....[101]....
        /*147c*/ 	.word	0x00025480
        /*1480*/ 	.word	0x00000007
        /*1484*/ 	.word	0x00000000
        /*1488*/ 	.short	0x010a
        /*148a*/ 	.byte	0x3f
	.zero		1


	//   ....[102]....
        /*148c*/ 	.word	0x000254d0
        /*1490*/ 	.word	0x00000004
        /*1494*/ 	.word	0x00000000
        /*1498*/ 	.short	0x010a
        /*149a*/ 	.byte	0x3f
	.zero		1


	//----- nvinfo : EIATTR_NUM_MBARRIERS
	.align		4
.L_1107:
        /*149c*/ 	.byte	0x03, 0x38
        /*149e*/ 	.short	0x0016


	//----- nvinfo : EIATTR_EXIT_INSTR_OFFSETS
	.align		4
        /*14a0*/ 	.byte	0x04, 0x1c
        /*14a2*/ 	.short	(.L_1109 - .L_1108)


	//   ....[0]....
.L_1108:
        /*14a4*/ 	.word	0x00021420


	//----- nvinfo : EIATTR_MAX_THREADS
	.align		4
.L_1109:
        /*14a8*/ 	.byte	0x04, 0x05
        /*14aa*/ 	.short	(.L_1111 - .L_1110)
.L_1110:
        /*14ac*/ 	.word	0x00000180
        /*14b0*/ 	.word	0x00000001
        /*14b4*/ 	.word	0x00000001


	//----- nvinfo : EIATTR_CRS_STACK_SIZE
	.align		4
.L_1111:
        /*14b8*/ 	.byte	0x04, 0x1e
        /*14ba*/ 	.short	(.L_1113 - .L_1112)
.L_1112:
        /*14bc*/ 	.word	0x00000000


	//----- nvinfo : EIATTR_CBANK_PARAM_SIZE
	.align		4
.L_1113:
        /*14c0*/ 	.byte	0x03, 0x19
        /*14c2*/ 	.short	0x0af0


	//----- nvinfo : EIATTR_PARAM_CBANK
	.align		4
        /*14c4*/ 	.byte	0x04, 0x0a
        /*14c6*/ 	.short	(.L_1115 - .L_1114)
	.align		4
.L_1114:
        /*14c8*/ 	.word	index@(.nv.constant0._ZN7cutlass13device_kernelIN5flash11enable_sm90INS1_16FlashAttnFwdSm90INS1_25CollectiveMainloopFwdSm90ILi2EN4cute5tupleIJNS5_1CILi1EEES8_S8_EEENS6_IJNS7_ILi128EEESA_SA_EEELi128ENS_6half_tEfNS_4arch4Sm90ELb1ELb0ELb0ELb1ELb0ELb1ELb0ELb1ELb1ELb1ELb1ELb0EEENS1_21CollectiveEpilogueFwdISB_S9_SC_SE_Li256ELb1ELb1ELb1ELb0EEENS1_36VarlenDynamicPersistentTileSchedulerILi128ELi128ELi256ELi128ELb1ELb1ELb1ELb1ELb1ELb1EEEEEEEEEvNT_6ParamsE)
        /*14cc*/ 	.short	0x0210
        /*14ce*/ 	.short	0x0af0


	//----- nvinfo : EIATTR_SW_WAR
	.align		4
.L_1115:
        /*14d0*/ 	.byte	0x04, 0x36
        /*14d2*/ 	.short	(.L_1117 - .L_1116)
.L_1116:
        /*14d4*/ 	.word	0x00000008
.L_1117:


//--------------------- .nv.info._ZN7cutlass13device_kernelIN5flash11enable_sm90INS1_16FlashAttnFwdSm90INS1_25CollectiveMainloopFwdSm90ILi2EN4cute5tupleIJNS5_1CILi1EEES8_S8_EEENS6_IJNS7_ILi192EEENS7_ILi144EEENS7_ILi96EEEEEELi96ENS_6half_tEfNS_4arch4Sm90ELb0ELb0ELb0ELb0ELb0ELb0ELb0ELb0ELb1ELb1ELb1ELb0EEENS1_21CollectiveEpilogueFwdINS6_IJSA_SC_SB_EEES9_SE_SG_Li384ELb0ELb1ELb1ELb0EEENS1_19SingleTileSchedulerILb0ELb1ELb1ELi192EEEEEEEEEvNT_6ParamsE --------------------------
	.section	.nv.info._ZN7cutlass13device_kernelIN5flash11enable_sm90INS1_16FlashAttnFwdSm90INS1_25CollectiveMainloopFwdSm90ILi2EN4cute5tupleIJNS5_1CILi1EEES8_S8_EEENS6_IJNS7_ILi192EEENS7_ILi144EEENS7_ILi96EEEEEELi96ENS_6half_tEfNS_4arch4Sm90ELb0ELb0ELb0ELb0ELb0ELb0ELb0ELb0ELb1ELb1ELb1ELb0EEENS1_21CollectiveEpilogueFwdINS6_IJSA_SC_SB_EEES9_SE_SG_Li384ELb0ELb1ELb1ELb0EEENS1_19SingleTileSchedulerILb0ELb1ELb1ELi192EEEEEEEEEvNT_6ParamsE,"",@"SHT_CUDA_INFO"
	.sectionflags	@""
	.align	4


	//----- nvinfo : EIATTR_CUDA_API_VERSION
	.align		4
        /*0000*/ 	.byte	0x04, 0x37
        /*0002*/ 	.short	(.L_1119 - .L_1118)
.L_1118:
        /*0004*/ 	.word	0x00000082


	//----- nvinfo : EIATTR_KPARAM_INFO
	.align		4
.L_1119:
        /*0008*/ 	.byte	0x04, 0x17
        /*000a*/ 	.short	(.L_1121 - .L_1120)
.L_1120:
        /*000c*/ 	.word	0x00000000
        /*0010*/ 	.short	0x0000
        /*0012*/ 	.short	0x0070
        /*0014*/ 	.byte	0x00, 0xf0, 0x01, 0x28


	//----- nvinfo : EIATTR_SPARSE_MMA_MASK
	.align		4
.L_1121:
        /*0018*/ 	.byte	0x03, 0x50
        /*001a*/ 	.short	0x0000


	//----- nvinfo : EIATTR_MAXREG_COUNT
	.align		4
        /*001c*/ 	.byte	0x03, 0x1b
        /*001e*/ 	.short	0x0080


	//----- nvinfo : EIATTR_NUM_BARRIERS
	.align		4
        /*0020*/ 	.byte	0x02, 0x4c
        /*0022*/ 	.byte	0x10
	.zero		1


	//----- nvinfo : EIATTR_EXTERNS
	.align		4
        /*0024*/ 	.byte	0x04, 0x0f
        /*0026*/ 	.short	(.L_1123 - .L_1122)


	//   ....[0]....
	.align		4
.L_1122:
        /*0028*/ 	.word	index@(__assertfail)


	//----- nvinfo : EIATTR_MERCURY_ISA_VERSION
	.align		4
.L_1123:
        /*002c*/ 	.byte	0x03, 0x5f
        /*002e*/ 	.short	0x0101


	//----- nvinfo : EIATTR_INT_WARP_WIDE_INSTR_OFFSETS
	.align		4
        /*0030*/ 	.byte	0x04, 0x31
        /*0032*/ 	.short	(.L_1125 - .L_1124)


	//   ....[0]....
.L_1124:
        /*0034*/ 	.word	0x00000110


	//   ....[1]....
        /*0038*/ 	.word	0x000001b0


	//   ....[2]....
        /*003c*/ 	.word	0x00000220


	//----- nvinfo : EIATTR_COOP_GROUP_MASK_REGIDS
	.align		4
.L_1125:
        /*0040*/ 	.byte	0x04, 0x29
        /*0042*/ 	.short	(.L_1127 - .L_1126)


	//   ....[0]....
.L_1126:
        /*0044*/ 	.word	0xffffffff


	//   ....[1]....
        /*0048*/ 	.word	0xffffffff


	//   ....[2]....
        /*004c*/ 	.word	0xffffffff


	//   ....[3]....
        /*0050*/ 	.word	0xffffffff


	//   ....[4]....
        /*0054*/ 	.word	0xffffffff


	//   ....[5]....
        /*0058*/ 	.word	0xffffffff


	//   ....[6]....
        /*005c*/ 	.word	0xffffffff


	//   ....[7]....
        /*0060*/ 	.word	0xffffffff


	//   ....[8]....
        /*0064*/ 	.word	0xffffffff


	//   ....[9]....
        /*0068*/ 	.word	0xffffffff


	//   ....[10]....
        /*006c*/ 	.word	0xffffffff


	//   ....[11]....
        /*0070*/ 	.word	0xffffffff


	//   ....[12]....
        /*0074*/ 	.word	0xffffffff


	//   ....[13]....
        /*0078*/ 	.word	0xffffffff


	//   ....[14]....
        /*007c*/ 	.word	0xffffffff


	//   ....[15]....
        /*0080*/ 	.word	0xffffffff


	//   ....[16]....
        /*0084*/ 	.word	0xffffffff


	//   ....[17]....
        /*0088*/ 	.word	0xffffffff


	//   ....[18]....
        /*008c*/ 	.word	0xffffffff


	//   ....[19]....
        /*0090*/ 	.word	0xffffffff


	//   ....[20]....
        /*0094*/ 	.word	0xffffffff


	//   ....[21]....
        /*0098*/ 	.word	0xffffffff


	//   ....[22]....
        /*009c*/ 	.word	0xffffffff


	//   ....[23]....
        /*00a0*/ 	.word	0xffffffff


	//   ....[24]....
        /*00a4*/ 	.word	0xffffffff


	//   ....[25]....
        /*00a8*/ 	.word	0xffffffff


	//   ....[26]....
        /*00ac*/ 	.word	0xffffffff


	//   ....[27]....
        /*00b0*/ 	.word	0xffffffff


	//   ....[28]....
        /*00b4*/ 	.word	0xffffffff


	//   ....[29]....
        /*00b8*/ 	.word	0xffffffff


	//   ....[30]....
        /*00bc*/ 	.word	0xffffffff


	//   ....[31]....
        /*00c0*/ 	.word	0xffffffff


	//   ....[32]....
        /*00c4*/ 	.word	0xffffffff


	//   ....[33]....
        /*00c8*/ 	.word	0xffffffff


	//   ....[34]....
        /*00cc*/ 	.word	0xffffffff


	//   ....[35]....
        /*00d0*/ 	.word	0xffffffff


	//   ....[36]....
        /*00d4*/ 	.word	0xffffffff


	//   ....[37]....
        /*00d8*/ 	.word	0xffffffff


	//   ....[38]....
        /*00dc*/ 	.word	0xffffffff


	//   ....[39]....
        /*00e0*/ 	.word	0xffffffff


	//   ....[40]....
        /*00e4*/ 	.word	0xffffffff


	//   ....[41]....
        /*00e8*/ 	.word	0xffffffff


	//   ....[42]....
        /*00ec*/ 	.word	0xffffffff


	//   ....[43]....
        /*00f0*/ 	.word	0xffffffff


	//   ....[44]....
        /*00f4*/ 	.word	0xffffffff


	//   ....[45]....
        /*00f8*/ 	.word	0x0500000f


	//   ....[46]....
        /*00fc*/ 	.word	0x0500000f


	//   ....[47]....
        /*0100*/ 	.word	0x0500000f


	//   ....[48]....
        /*0104*/ 	.word	0x0500000f


	//   ....[49]....
        /*0108*/ 	.word	0x0500000f


	//   ....[50]....
        /*010c*/ 	.word	0x0500000f


	//   ....[51]....
        /*0110*/ 	.word	0x0500000f


	//   ....[52]....
        /*0114*/ 	.word	0x0500000f


	//   ....[53]....
        /*0118*/ 	.word	0x0500000f


	//   ....[54]....
        /*011c*/ 	.word	0x0500000f


	//   ....[55]....
        /*0120*/ 	.word	0x0500000f


	//   ....[56]....
        /*0124*/ 	.word	0x0500000f


	//   ....[57]....
        /*0128*/ 	.word	0x0500000f


	//   ....[58]....
        /*012c*/ 	.word	0x0500000f


	//----- nvinfo : EIATTR_COOP_GROUP_INSTR_OFFSETS
	.align		4
.L_1127:
        /*0130*/ 	.byte	0x04, 0x28
        /*0132*/ 	.short	(.L_1129 - .L_1128)


	//   ....[0]....
.L_1128:
        /*0134*/ 	.word	0x00000050


	//   ....[1]....
        /*0138*/ 	.word	0x00000120


	//   ....[2]....
        /*013c*/ 	.word	0x000001d0


	//   ....[3]....
        /*0140*/ 	.word	0x00000390


	//   ....[4]....
        /*0144*/ 	.word	0x000004f0


	//   ....[5]....
        /*0148*/ 	.word	0x00000610


	//   ....[6]....
        /*014c*/ 	.word	0x00000770


	//   ....[7]....
        /*0150*/ 	.word	0x00000fe0


	//   ....[8]....
        /*0154*/ 	.word	0x00003400


	//   ....[9]....
        /*0158*/ 	.word	0x00003420


	//   ....[10]....
        /*015c*/ 	.word	0x00003a30


	//   ....[11]....
        /*0160*/ 	.word	0x00003a80


	//   ....[12]....
        /*0164*/ 	.word	0x00004cc0


	//   ....[13]....
        /*0168*/ 	.word	0x00006ad0


	//   ....[14]....
        /*016c*/ 	.word	0x00006b00


	//   ....[15]....
        /*0170*/ 	.word	0x00007080


	//   ....[16]....
        /*0174*/ 	.word	0x00007150


	//   ....[17]....
        /*0178*/ 	.word	0x00008570


	//   ....[18]....
        /*017c*/ 	.word	0x00008690


	//   ....[19]....
        /*0180*/ 	.word	0x000086d0


	//   ....[20]....
        /*0184*/ 	.word	0x000087e0


	//   ....[21]....
        /*0188*/ 	.word	0x000087f0


	//   ....[22]....
        /*018c*/ 	.word	0x000096b0


	//   ....[23]....
        /*0190*/ 	.word	0x00009710


	//   ....[24]....
        /*0194*/ 	.word	0x00009750


	//   ....[25]....
        /*0198*/ 	.word	0x00009780


	//   ....[26]....
        /*019c*/ 	.word	0x000097b0


	//   ....[27]....
        /*01a0*/ 	.word	0x000097c0


	//   ....[28]....
        /*01a4*/ 	.word	0x00009c90


	//   ....[29]....
        /*01a8*/ 	.word	0x00009ca0


	//   ....[30]....
        /*01ac*/ 	.word	0x0000a520


	//   ....[31]....
        /*01b0*/ 	.word	0x0000aee0


	//   ....[32]....
        /*01b4*/ 	.word	0x0000ba30


	//   ....[33]....
        /*01b8*/ 	.word	0x0000ba40


	//   ....[34]....
        /*01bc*/ 	.word	0x0000ba50


	//   ....[35]....
        /*01c0*/ 	.word	0x0000ba70


	//   ....[36]....
        /*01c4*/ 	.word	0x0000baa0


	//   ....[37]....
        /*01c8*/ 	.word	0x0000bb50


	//   ....[38]....
        /*01cc*/ 	.word	0x0000bb80


	//   ....[39]....
        /*01d0*/ 	.word	0x0000bc00


	//   ....[40]....
        /*01d4*/ 	.word	0x0000bc30


	//   ....[41]....
        /*01d8*/ 	.word	0x0000bc40


	//   ....[42]....
        /*01dc*/ 	.word	0x0000bca0


	//   ....[43]....
        /*01e0*/ 	.word	0x0000bcb0


	//   ....[44]....
        /*01e4*/ 	.word	0x0000e1f0


	//   ....[45]....
        /*01e8*/ 	.word	0x0000e660


	//   ....[46]....
        /*01ec*/ 	.word	0x0000e7e0


	//   ....[47]....
        /*01f0*/ 	.word	0x0000e830


	//   ....[48]....
        /*01f4*/ 	.word	0x0000e8e0


	//   ....[49]....
        /*01f8*/ 	.word	0x0000e9b0


	//   ....[50]....
        /*01fc*/ 	.word	0x0000ea30


	//   ....[51]....
        /*0200*/ 	.word	0x0000eb00


	//   ....[52]....
        /*0204*/ 	.word	0x0000eb80


	//   ....[53]....
        /*0208*/ 	.word	0x0000ec40


	//   ....[54]....
        /*020c*/ 	.word	0x0000ecf0


	//   ....[55]....
        /*0210*/ 	.word	0x0000edc0


	//   ....[56]....
        /*0214*/ 	.word	0x0000ee40


	//   ....[57]....
        /*0218*/ 	.word	0x0000ef20


	//   ....[58]....
        /*021c*/ 	.word	0x0000f2f0


	//----- nvinfo : EIATTR_REG_RECONFIG
	.align		4
.L_1129:
        /*0220*/ 	.byte	0x01, 0x54
	.zero		2


	//----- nvinfo : EIATTR_SYSCALL_OFFSETS
	.align		4
        /*0224*/ 	.byte	0x04, 0x46
        /*0226*/ 	.short	(.L_1131 - .L_1130)


	//   ....[0]....
.L_1130:
        /*0228*/ 	.word	0x000011a0


	//   ....[1]....
        /*022c*/ 	.word	0x0000ab90


	//   ....[2]....
        /*0230*/ 	.word	0x0000acd0


	//   ....[3]....
        /*0234*/ 	.word	0x0000adc0


	//   ....[4]....
        /*0238*/ 	.word	0x0000b530


	//----- nvinfo : EIATTR_MBARRIER_INSTR_OFFSETS
	.align		4
.L_1131:
        /*023c*/ 	.byte	0x04, 0x39
        /*023e*/ 	.short	(.L_1133 - .L_1132)


	//   ....[0]....
.L_1132:
        /*0240*/ 	.word	0x00000240
        /*0244*/ 	.word	0x000000ff
        /*0248*/ 	.word	0x00031c00
        /*024c*/ 	.short	0x0100
        /*024e*/ 	.byte	0x08
	.zero		1


	//   ....[1]....
        /*0250*/ 	.word	0x00000250
        /*0254*/ 	.word	0x000000ff
        /*0258*/ 	.word	0x00031c20
        /*025c*/ 	.short	0x0100
        /*025e*/ 	.byte	0x08
	.zero		1


	//   ....[2]....
        /*0260*/ 	.word	0x00000340
        /*0264*/ 	.word	0x000000ff
        /*0268*/ 	.word	0x00031c30
        /*026c*/ 	.short	0x0100
        /*026e*/ 	.byte	0x08
	.zero		1


	//   ....[3]....
        /*0270*/ 	.word	0x00000350
        /*0274*/ 	.word	0x000000ff
        /*0278*/ 	.word	0x00031c40
        /*027c*/ 	.short	0x0100
        /*027e*/ 	.byte	0x08
	.zero		1


	//   ....[4]....
        /*0280*/ 	.word	0x00000360
        /*0284*/ 	.word	0x000000ff
        /*0288*/ 	.word	0x00031c38
        /*028c*/ 	.short	0x0100
        /*028e*/ 	.byte	0x08
	.zero		1


	//   ....[5]....
        /*0290*/ 	.word	0x00000370
        /*0294*/ 	.word	0x000000ff
        /*0298*/ 	.word	0x00031c48
        /*029c*/ 	.short	0x0100
        /*029e*/ 	.byte	0x08
	.zero		1


	//   ....[6]....
        /*02a0*/ 	.word	0x000004a0
        /*02a4*/ 	.word	0x000000ff
        /*02a8*/ 	.word	0x00031c50
        /*02ac*/ 	.short	0x0100
        /*02ae*/ 	.byte	0x08
	.zero		1


	//   ....[7]....
        /*02b0*/ 	.word	0x000004b0
        /*02b4*/ 	.word	0x000000ff
        /*02b8*/ 	.word	0x00031c60
        /*02bc*/ 	.short	0x0100
        /*02be*/ 	.byte	0x08
	.zero		1


	//   ....[8]....
        /*02c0*/ 	.word	0x000004c0
        /*02c4*/ 	.word	0x000000ff
        /*02c8*/ 	.word	0x00031c58
        /*02cc*/ 	.short	0x0100
        /*02ce*/ 	.byte	0x08
	.zero		1


	//   ....[9]....
        /*02d0*/ 	.word	0x000004d0
        /*02d4*/ 	.word	0x000000ff
        /*02d8*/ 	.word	0x00031c68
        /*02dc*/ 	.short	0x0100
        /*02de*/ 	.byte	0x08
	.zero		1


	//   ....[10]....
        /*02e0*/ 	.word	0x000005c0
        /*02e4*/ 	.word	0x000000ff
        /*02e8*/ 	.word	0x00031c70
        /*02ec*/ 	.short	0x0100
        /*02ee*/ 	.byte	0x06
	.zero		1


	//   ....[11]....
        /*02f0*/ 	.word	0x000005d0
        /*02f4*/ 	.word	0x000000ff
        /*02f8*/ 	.word	0x00031c80
        /*02fc*/ 	.short	0x0100
        /*02fe*/ 	.byte	0x06
	.zero		1


	//   ....[12]....
        /*0300*/ 	.word	0x000005e0
        /*0304*/ 	.word	0x000000ff
        /*0308*/ 	.word	0x00031c78
        /*030c*/ 	.short	0x0100
        /*030e*/ 	.byte	0x06
	.zero		1


	//   ....[13]....
        /*0310*/ 	.word	0x000005f0
        /*0314*/ 	.word	0x000000ff
        /*0318*/ 	.word	0x00031c88
        /*031c*/ 	.short	0x0100
        /*031e*/ 	.byte	0x06
	.zero		1


	//   ....[14]....
        /*0320*/ 	.word	0x00000720
        /*0324*/ 	.word	0x000000ff
        /*0328*/ 	.word	0x00031c90
        /*032c*/ 	.short	0x0100
        /*032e*/ 	.byte	0x08
	.zero		1


	//   ....[15]....
        /*0330*/ 	.word	0x00000730
        /*0334*/ 	.word	0x000000ff
        /*0338*/ 	.word	0x00031ca0
        /*033c*/ 	.short	0x0100
        /*033e*/ 	.byte	0x08
	.zero		1


	//   ....[16]....
        /*0340*/ 	.word	0x00000740
        /*0344*/ 	.word	0x000000ff
        /*0348*/ 	.word	0x00031c98
        /*034c*/ 	.short	0x0100
        /*034e*/ 	.byte	0x08
	.zero		1


	//   ....[17]....
        /*0350*/ 	.word	0x00000750
        /*0354*/ 	.word	0x000000ff
        /*0358*/ 	.word	0x00031ca8
        /*035c*/ 	.short	0x0100
        /*035e*/ 	.byte	0x08
	.zero		1


	//   ....[18]....
        /*0360*/ 	.word	0x00000880
        /*0364*/ 	.word	0x000000ff
        /*0368*/ 	.word	0x00031cb0
        /*036c*/ 	.short	0x0100
        /*036e*/ 	.byte	0x08
	.zero		1


	//   ....[19]....
        /*0370*/ 	.word	0x00000890
        /*0374*/ 	.word	0x000000ff
        /*0378*/ 	.word	0x00031cc0
        /*037c*/ 	.short	0x0100
        /*037e*/ 	.byte	0x08
	.zero		1


	//   ....[20]....
        /*0380*/ 	.word	0x000008a0
        /*0384*/ 	.word	0x000000ff
        /*0388*/ 	.word	0x00031cb8
        /*038c*/ 	.short	0x0100
        /*038e*/ 	.byte	0x08
	.zero		1


	//   ....[21]....
        /*0390*/ 	.word	0x000008b0
        /*0394*/ 	.word	0x000000ff
        /*0398*/ 	.word	0x00031cc8
        /*039c*/ 	.short	0x0100
        /*039e*/ 	.byte	0x08
	.zero		1


	//   ....[22]....
        /*03a0*/ 	.word	0x000011d0
        /*03a4*/ 	.word	0x000000ff
        /*03a8*/ 	.word	0x00031c00
        /*03ac*/ 	.short	0x010a
        /*03ae*/ 	.byte	0x25
	.zero		1


	//   ....[23]....
        /*03b0*/ 	.word	0x00001220
        /*03b4*/ 	.word	0x000000ff
        /*03b8*/ 	.word	0x00031c30
        /*03bc*/ 	.short	0x010a
        /*03be*/ 	.byte	0x25
	.zero		1


	//   ....[24]....
        /*03c0*/ 	.word	0x00001260
        /*03c4*/ 	.word	0x000000ff
        /*03c8*/ 	.word	0x00031c30
        /*03cc*/ 	.short	0x010a
        /*03ce*/ 	.byte	0x25
	.zero		1


	//   ....[25]....
        /*03d0*/ 	.word	0x00003e30
        /*03d4*/ 	.word	0x00000009
        /*03d8*/ 	.word	0x00000000
        /*03dc*/ 	.short	0x0101
        /*03de*/ 	.byte	0x3f
	.zero		1


	//   ....[26]....
        /*03e0*/ 	.word	0x00004f60
        /*03e4*/ 	.word	0x00000005
        /*03e8*/ 	.word	0x00031c30
        /*03ec*/ 	.short	0x010a
        /*03ee*/ 	.byte	0x3f
	.zero		1


	//   ....[27]....
        /*03f0*/ 	.word	0x00004fa0
        /*03f4*/ 	.word	0x00000005
        /*03f8*/ 	.word	0x00031c30
        /*03fc*/ 	.short	0x010a
        /*03fe*/ 	.byte	0x3f
	.zero		1


	//   ....[28]....
        /*0400*/ 	.word	0x00006630
        /*0404*/ 	.word	0x000000ff
        /*0408*/ 	.word	0x00031c50
        /*040c*/ 	.short	0x010a
        /*040e*/ 	.byte	0x06
	.zero		1


	//   ....[29]....
        /*0410*/ 	.word	0x00006670
        /*0414*/ 	.word	0x000000ff
        /*0418*/ 	.word	0x00031c50
        /*041c*/ 	.short	0x010a
        /*041e*/ 	.byte	0x06
	.zero		1


	//   ....[30]....
        /*0420*/ 	.word	0x00007980
        /*0424*/ 	.word	0x00000077
        /*0428*/ 	.word	0x00000000
        /*042c*/ 	.short	0x0101
        /*042e*/ 	.byte	0x3f
	.zero		1


	//   ....[31]....
        /*0430*/ 	.word	0x00007a00
        /*0434*/ 	.word	0x0000008a
        /*0438*/ 	.word	0x00000000
        /*043c*/ 	.short	0x0101
        /*043e*/ 	.byte	0x3f
	.zero		1


	//   ....[32]....
        /*0440*/ 	.word	0x000085e0
        /*0444*/ 	.word	0x0000000c
        /*0448*/ 	.word	0x00031c50
        /*044c*/ 	.short	0x010a
        /*044e*/ 	.byte	0x3f
	.zero		1


	//   ....[33]....
        /*0450*/ 	.word	0x00008620
        /*0454*/ 	.word	0x0000000c
        /*0458*/ 	.word	0x00031c50
        /*045c*/ 	.short	0x010a
        /*045e*/ 	.byte	0x3f
	.zero		1


	//   ....[34]....
        /*0460*/ 	.word	0x00008d10
        /*0464*/ 	.word	0x00000009
        /*0468*/ 	.word	0x00000000
        /*046c*/ 	.short	0x0101
        /*046e*/ 	.byte	0x3f
	.zero		1


	//   ....[35]....
        /*0470*/ 	.word	0x000097d0
        /*0474*/ 	.word	0x000000ff
        /*0478*/ 	.word	0x00000000
        /*047c*/ 	.short	0x0101
        /*047e*/ 	.byte	0x04
	.zero		1


	//   ....[36]....
        /*0480*/ 	.word	0x0000b0e0
        /*0484*/ 	.word	0x000000ff
        /*0488*/ 	.word	0x00031c40
        /*048c*/ 	.short	0x010a
        /*048e*/ 	.byte	0x28
	.zero		1


	//   ....[37]....
        /*0490*/ 	.word	0x0000bea0
        /*0494*/ 	.word	0x000000ff
        /*0498*/ 	.word	0x00031c00
        /*049c*/ 	.short	0x0107
        /*049e*/ 	.byte	0x28
	.zero		1


	//   ....[38]....
        /*04a0*/ 	.word	0x0000bef0
        /*04a4*/ 	.word	0x000000ff
        /*04a8*/ 	.word	0x00031c00
        /*04ac*/ 	.short	0x0101
        /*04ae*/ 	.byte	0x28
	.zero		1


	//   ....[39]....
        /*04b0*/ 	.word	0x0000bf20
        /*04b4*/ 	.word	0x000000ff
        /*04b8*/ 	.word	0x00031c20
        /*04bc*/ 	.short	0x010a
        /*04be*/ 	.byte	0x28
	.zero		1


	//   ....[40]....
        /*04c0*/ 	.word	0x0000c260
        /*04c4*/ 	.word	0x000000ff
        /*04c8*/ 	.word	0x00031c48
        /*04cc*/ 	.short	0x010a
        /*04ce*/ 	.byte	0x28
	.zero		1


	//   ....[41]....
        /*04d0*/ 	.word	0x0000c630
        /*04d4*/ 	.word	0x000000ff
        /*04d8*/ 	.word	0x00031c60
        /*04dc*/ 	.short	0x010a
        /*04de*/ 	.byte	0x28
	.zero		1


	//   ....[42]....
        /*04e0*/ 	.word	0x0000cbb0
        /*04e4*/ 	.word	0x000000ff
        /*04e8*/ 	.word	0x00031c40
        /*04ec*/ 	.short	0x010a
        /*04ee*/ 	.byte	0x28
	.zero		1


	//   ....[43]....
        /*04f0*/ 	.word	0x0000cf90
        /*04f4*/ 	.word	0x000000ff
        /*04f8*/ 	.word	0x00031c68
        /*04fc*/ 	.short	0x010a
        /*04fe*/ 	.byte	0x28
	.zero		1


	//   ....[44]....
        /*0500*/ 	.word	0x0000d550
        /*0504*/ 	.word	0x000000ff
        /*0508*/ 	.word	0x00031c48
        /*050c*/ 	.short	0x010a
        /*050e*/ 	.byte	0x28
	.zero		1


	//   ....[45]....
        /*0510*/ 	.word	0x0000d910
        /*0514*/ 	.word	0x000000ff
        /*0518*/ 	.word	0x00031c60
        /*051c*/ 	.short	0x010a
        /*051e*/ 	.byte	0x28
	.zero		1


	//   ....[46]....
        /*0520*/ 	.word	0x0000dd50
        /*0524*/ 	.word	0x00000003
        /*0528*/ 	.word	0x00031c60
        /*052c*/ 	.short	0x010a
        /*052e*/ 	.byte	0x3f
	.zero		1


	//   ....[47]....
        /*0530*/ 	.word	0x0000e1b0
        /*0534*/ 	.word	0x00000007
        /*0538*/ 	.word	0x00031c20
        /*053c*/ 	.short	0x010a
        /*053e*/ 	.byte	0x3f
	.zero		1


	//   ....[48]....
        /*0540*/ 	.word	0x0000e2f0
        /*0544*/ 	.word	0x00000005
        /*0548*/ 	.word	0x00000000
        /*054c*/ 	.short	0x010a
        /*054e*/ 	.byte	0x3f
	.zero		1


	//   ....[49]....
        /*0550*/ 	.word	0x0000e360
        /*0554*/ 	.word	0x00000003
        /*0558*/ 	.word	0x00000000
        /*055c*/ 	.short	0x010a
        /*055e*/ 	.byte	0x3f
	.zero		1


	//   ....[50]....
        /*0560*/ 	.word	0x0000e3c0
        /*0564*/ 	.word	0x00000005
        /*0568*/ 	.word	0x00000000
        /*056c*/ 	.short	0x010a
        /*056e*/ 	.byte	0x3f
	.zero		1


	//   ....[51]....
        /*0570*/ 	.word	0x0000e3f0
        /*0574*/ 	.word	0x00000003
        /*0578*/ 	.word	0x00000000
        /*057c*/ 	.short	0x010a
        /*057e*/ 	.byte	0x3f
	.zero		1


	//   ....[52]....
        /*0580*/ 	.word	0x0000e460
        /*0584*/ 	.word	0x00000003
        /*0588*/ 	.word	0x00031c00
        /*058c*/ 	.short	0x010a
        /*058e*/ 	.byte	0x3f
	.zero		1


	//   ....[53]....
        /*0590*/ 	.word	0x0000e4c0
        /*0594*/ 	.word	0x00000003
        /*0598*/ 	.word	0x00031c30
        /*059c*/ 	.short	0x010a
        /*059e*/ 	.byte	0x3f
	.zero		1


	//   ....[54]....
        /*05a0*/ 	.word	0x0000e510
        /*05a4*/ 	.word	0x00000005
        /*05a8*/ 	.word	0x00031c30
        /*05ac*/ 	.short	0x010a
        /*05ae*/ 	.byte	0x3f
	.zero		1


	//   ....[55]....
        /*05b0*/ 	.word	0x0000e570
        /*05b4*/ 	.word	0x00000005
        /*05b8*/ 	.word	0x00031c50
        /*05bc*/ 	.short	0x010a
        /*05be*/ 	.byte	0x3f
	.zero		1


	//   ....[56]....
        /*05c0*/ 	.word	0x0000e5c0
        /*05c4*/ 	.word	0x0000000c
        /*05c8*/ 	.word	0x00031c50
        /*05cc*/ 	.short	0x010a
        /*05ce*/ 	.byte	0x3f
	.zero		1


	//   ....[57]....
        /*05d0*/ 	.word	0x0000e720
        /*05d4*/ 	.word	0x00000003
        /*05d8*/ 	.word	0x00031c40
        /*05dc*/ 	.short	0x010a
        /*05de*/ 	.byte	0x3f
	.zero		1


	//   ....[58]....
        /*05e0*/ 	.word	0x0000ef60
        /*05e4*/ 	.word	0x00000003
        /*05e8*/ 	.word	0x00031c20
        /*05ec*/ 	.short	0x010a
        /*05ee*/ 	.byte	0x3f
	.zero		1


	//   ....[59]....
        /*05f0*/ 	.word	0x0000efc0
        /*05f4*/ 	.word	0x00000003
        /*05f8*/ 	.word	0x00031c48
        /*05fc*/ 	.short	0x010a
        /*05fe*/ 	.byte	0x3f
	.zero		1


	//   ....[60]....
        /*0600*/ 	.word	0x0000f020
        /*0604*/ 	.word	0x00000003
        /*0608*/ 	.word	0x00031c60
        /*060c*/ 	.short	0x010a
        /*060e*/ 	.byte	0x3f
	.zero		1


	//   ....[61]....
        /*0610*/ 	.word	0x0000f080
        /*0614*/ 	.word	0x00000003
        /*0618*/ 	.word	0x00031c40
        /*061c*/ 	.short	0x010a
        /*061e*/ 	.byte	0x3f
	.zero		1


	//   ....[62]....
        /*0620*/ 	.word	0x0000f0e0
        /*0624*/ 	.word	0x00000003
        /*0628*/ 	.word	0x00031c68
        /*062c*/ 	.short	0x010a
        /*062e*/ 	.byte	0x3f
	.zero		1


	//   ....[63]....
        /*0630*/ 	.word	0x0000f140
        /*0634*/ 	.word	0x00000002
        /*0638*/ 	.word	0x00031c48
        /*063c*/ 	.short	0x010a
        /*063e*/ 	.byte	0x3f
	.zero		1


	//   ....[64]....
        /*0640*/ 	.word	0x0000f1a0
        /*0644*/ 	.word	0x00000002
        /*0648*/ 	.word	0x00031c60
        /*064c*/ 	.short	0x010a
        /*064e*/ 	.byte	0x3f
	.zero		1


	//   ....[65]....
        /*0650*/ 	.word	0x0000f1f0
        /*0654*/ 	.word	0x00000003
        /*0658*/ 	.word	0x00031c60
        /*065c*/ 	.short	0x010a
        /*065e*/ 	.byte	0x3f
	.zero		1


	//   ....[66]....
        /*0660*/ 	.word	0x0000f240
        /*0664*/ 	.word	0x00000007
        /*0668*/ 	.word	0x00031c20
        /*066c*/ 	.short	0x010a
        /*066e*/ 	.byte	0x3f
	.zero		1


	//   ....[67]....
        /*0670*/ 	.word	0x0000f3b0
        /*0674*/ 	.word	0x00000005
        /*0678*/ 	.word	0x00000000
        /*067c*/ 	.short	0x010a
        /*067e*/ 	.byte	0x3f
	.zero		1


	//   ....[68]....
        /*0680*/ 	.word	0x0000f400
        /*0684*/ 	.word	0x00000003
        /*0688*/ 	.word	0x00000000
        /*068c*/ 	.short	0x010a
        /*068e*/ 	.byte	0x3f
	.zero		1


	//   ....[69]....
        /*0690*/ 	.word	0x0000f450
        /*0694*/ 	.word	0x00000005
        /*0698*/ 	.word	0x00000000
        /*069c*/ 	.short	0x010a
        /*069e*/ 	.byte	0x3f
	.zero		1


	//----- nvinfo : EIATTR_NUM_MBARRIERS
	.align		4
.L_1133:
        /*06a0*/ 	.byte	0x03, 0x38
        /*06a2*/ 	.short	0x0016


	//----- nvinfo : EIATTR_EXIT_INSTR_OFFSETS
	.align		4
        /*06a4*/ 	.byte	0x04, 0x1c
        /*06a6*/ 	.short	(.L_1135 - .L_1134)


	//   ....[0]....
.L_1134:
        /*06a8*/ 	.word	0x0000e440


	//----- nvinfo : EIATTR_MAX_THREADS
	.align		4
.L_1135:
        /*06ac*/ 	.byte	0x04, 0x05
        /*06ae*/ 	.short	(.L_1137 - .L_1136)
.L_1136:
        /*06b0*/ 	.word	0x00000200
        /*06b4*/ 	.word	0x00000001
        /*06b8*/ 	.word	0x00000001


	//----- nvinfo : EIATTR_CRS_STACK_SIZE
	.align		4
.L_1137:
        /*06bc*/ 	.byte	0x04, 0x1e
        /*06be*/ 	.short	(.L_1139 - .L_1138)
.L_1138:
        /*06c0*/ 	.word	0x00000000


	//----- nvinfo : EIATTR_CBANK_PARAM_SIZE
	.align		4
.L_1139:
        /*06c4*/ 	.byte	0x03, 0x19
        /*06c6*/ 	.short	0x0a70


	//----- nvinfo : EIATTR_PARAM_CBANK
	.align		4
        /*06c8*/ 	.byte	0x04, 0x0a
        /*06ca*/ 	.short	(.L_1141 - .L_1140)
	.align		4
.L_1140:
        /*06cc*/ 	.word	index@(.nv.constant0._ZN7cutlass13device_kernelIN5flash11enable_sm90INS1_16FlashAttnFwdSm90INS1_25CollectiveMainloopFwdSm90ILi2EN4cute5tupleIJNS5_1CILi1EEES8_S8_EEENS6_IJNS7_ILi192EEENS7_ILi144EEENS7_ILi96EEEEEELi96ENS_6half_tEfNS_4arch4Sm90ELb0ELb0ELb0ELb0ELb0ELb0ELb0ELb0ELb1ELb1ELb1ELb0EEENS1_21CollectiveEpilogueFwdINS6_IJSA_SC_SB_EEES9_SE_SG_Li384ELb0ELb1ELb1ELb0EEENS1_19SingleTileSchedulerILb0ELb1ELb1ELi192EEEEEEEEEvNT_6ParamsE)
        /*06d0*/ 	.short	0x0210
        /*06d2*/ 	.short	0x0a70


	//----- nvinfo : EIATTR_SW_WAR
	.align		4
.L_1141:
        /*06d4*/ 	.byte	0x04, 0x36
        /*06d6*/ 	.short	(.L_1143 - .L_1142)
.L_1142:
        /*06d8*/ 	.word	0x00000008
.L_1143:


//--------------------- .nv.info._ZN7cutlass13device_kernelIN5flash11enable_sm90INS1_16FlashAttnFwdSm90INS1_25CollectiveMainloopFwdSm90ILi2EN4cute5tupleIJNS5_1CILi1EEES8_S8_EEENS6_IJNS7_ILi192EEENS7_ILi144EEENS7_ILi96EEEEEELi96ENS_6half_tEfNS_4arch4Sm90ELb0ELb0ELb0ELb1ELb0ELb0ELb0ELb0ELb1ELb1ELb1ELb0EEENS1_21CollectiveEpilogueFwdINS6_IJSA_SC_SB_EEES9_SE_SG_Li384ELb1ELb1ELb1ELb0EEENS1_36VarlenDynamicPersistentTileSchedulerILi192ELi144ELi384ELi128ELb1ELb1ELb1ELb0ELb1ELb1EEEEEEEEEvNT_6ParamsE --------------------------
	.section	.nv.info._ZN7cutlass13device_kernelIN5flash11enable_sm90INS1_16FlashAttnFwdSm90INS1_25CollectiveMainloopFwdSm90ILi2EN4cute5tupleIJNS5_1CILi1EEES8_S8_EEENS6_IJNS7_ILi192EEENS7_ILi144EEENS7_ILi96EEEEEELi96ENS_6half_tEfNS_4arch4Sm90ELb0ELb0ELb0ELb1ELb0ELb0ELb0ELb0ELb1ELb1ELb1ELb0EEENS1_21CollectiveEpilogueFwdINS6_IJSA_SC_SB_EEES9_SE_SG_Li384ELb1ELb1ELb1ELb0EEENS1_36VarlenDynamicPersistentTileSchedulerILi192ELi144ELi384ELi128ELb1ELb1ELb1ELb0ELb1ELb1EEEEEEEEEvNT_6ParamsE,"",@"SHT_CUDA_INFO"
	.sectionflags	@""
	.align	4


	//----- nvinfo : EIATTR_CUDA_API_VERSION
	.align		4
        /*0000*/ 	.byte	0x04, 0x37
        /*0002*/ 	.short	(.L_1145 - .L_1144)
.L_1144:
        /*0004*/ 	.word	0x00000082


	//----- nvinfo : EIATTR_KPARAM_INFO
	.align		4
.L_1145:
        /*0008*/ 	.byte	0x04, 0x17
        /*000a*/ 	.short	(.L_1147 - .L_1146)
.L_1146:
        /*000c*/ 	.word	0x00000000
        /*0010*/ 	.short	0x0000
        /*0012*/ 	.short	0x0070
        /*0014*/ 	.byte	0x00, 0xf0, 0x01, 0x2a


	//----- nvinfo : EIATTR_SPARSE_MMA_MASK
	.align		4
.L_1147:
        /*0018*/ 	.byte	0x03, 0x50
        /*001a*/ 	.short	0x0000


	//----- nvinfo : EIATTR_MAXREG_COUNT
	.align		4
        /*001c*/ 	.byte	0x03, 0x1b
        /*001e*/ 	.short	0x0080


	//----- nvinfo : EIATTR_NUM_BARRIERS
	.align		4
        /*0020*/ 	.byte	0x02, 0x4c
        /*0022*/ 	.byte	0x10
	.zero		1


	//----- nvinfo : EIATTR_EXTERNS
	.align		4
        /*0024*/ 	.byte	0x04, 0x0f
        /*0026*/ 	.short	(.L_1149 - .L_1148)


	//   ....[0]....
	.align		4
.L_1148:
        /*0028*/ 	.word	index@(__assertfail)


	//----- nvinfo : EIATTR_ANNOTATIONS
	.align		4
.L_1149:
        /*002c*/ 	.byte	0x04, 0x55
        /*002e*/ 	.short	(.L_1151 - .L_1150)


	//   ....[0]....
.L_1150:
        /* <DEDUP_REMOVED lines=35> */


	//----- nvinfo : EIATTR_MERCURY_ISA_VERSION
	.align		4
.L_1151:
        /*0250*/ 	.byte	0x03, 0x5f
        /*0252*/ 	.short	0x0101


	//----- nvinfo : EIATTR_UNUSED_LOAD_BYTE_OFFSET
	.align		4
        /*0254*/ 	.byte	0x04, 0x44
        /*0256*/ 	.short	(.L_1153 - .L_1152)


	//   ....[0]....
.L_1152:
        /*0258*/ 	.word	0x00000a60
        /*025c*/ 	.word	0x0000fff0


	//   ....[1]....
        /*0260*/ 	.word	0x00009890
        /*0264*/ 	.word	0x0000fff0


	//----- nvinfo : EIATTR_INT_WARP_WIDE_INSTR_OFFSETS
	.align		4
.L_1153:
        /*0268*/ 	.byte	0x04, 0x31
        /*026a*/ 	.short	(.L_1155 - .L_1154)


	//   ....[0]....
.L_1154:
        /*026c*/ 	.word	0x00000130


	//   ....[1]....
        /*0270*/ 	.word	0x00000170


	//   ....[2]....
        /*0274*/ 	.word	0x000001e0


	//   ....[3]....
        /*0278*/ 	.word	0x0000db00


	//   ....[4]....
        /*027c*/ 	.word	0x0000dba0


	//   ....[5]....
        /*0280*/ 	.word	0x000116d0


	//   ....[6]....
        /*0284*/ 	.word	0x00011770


	//----- nvinfo : EIATTR_COOP_GROUP_MASK_REGIDS
	.align		4
.L_1155:
        /*0288*/ 	.byte	0x04, 0x29
        /*028a*/ 	.short	(.L_1157 - .L_1156)


	//   ....[0]....
.L_1156:
        /*028c*/ 	.word	0xffffffff


	//   ....[1]....
        /*0290*/ 	.word	0xffffffff


	//   ....[2]....
        /*0294*/ 	.word	0xffffffff


	//   ....[3]....
        /*0298*/ 	.word	0xffffffff


	//   ....[4]....
        /*029c*/ 	.word	0xffffffff


	//   ....[5]....
        /*02a0*/ 	.word	0xffffffff


	//   ....[6]....
        /*02a4*/ 	.word	0xffffffff


	//   ....[7]....
        /*02a8*/ 	.word	0xffffffff


	//   ....[8]....
        /*02ac*/ 	.word	0xffffffff


	//   ....[9]....
        /*02b0*/ 	.word	0xffffffff


	//   ....[10]....
        /*02b4*/ 	.word	0xffffffff


	//   ....[11]....
        /*02b8*/ 	.word	0xffffffff


	//   ....[12]....
        /*02bc*/ 	.word	0xffffffff


	//   ....[13]....
        /*02c0*/ 	.word	0xffffffff


	//   ....[14]....
        /*02c4*/ 	.word	0xffffffff


	//   ....[15]....
        /*02c8*/ 	.word	0xffffffff


	//   ....[16]....
        /*02cc*/ 	.word	0xffffffff


	//   ....[17]....
        /*02d0*/ 	.word	0xffffffff


	//   ....[18]....
        /*02d4*/ 	.word	0xffffffff


	//   ....[19]....
        /*02d8*/ 	.word	0xffffffff


	//   ....[20]....
        /*02dc*/ 	.word	0xffffffff


	//   ....[21]....
        /*02e0*/ 	.word	0xffffffff


	//   ....[22]....
        /*02e4*/ 	.word	0xffffffff


	//   ....[23]....
        /*02e8*/ 	.word	0xffffffff


	//   ....[24]....
        /*02ec*/ 	.word	0xffffffff


	//   ....[25]....
        /*02f0*/ 	.word	0xffffffff


	//   ....[26]....
        /*02f4*/ 	.word	0xffffffff


	//   ....[27]....
        /*02f8*/ 	.word	0xffffffff


	//   ....[28]....
        /*02fc*/ 	.word	0xffffffff


	//   ....[29]....
        /*0300*/ 	.word	0xffffffff


	//   ....[30]....
        /*0304*/ 	.word	0xffffffff


	//   ....[31]....
        /*0308*/ 	.word	0xffffffff


	//   ....[32]....
        /*030c*/ 	.word	0xffffffff


	//   ....[33]....
        /*0310*/ 	.word	0xffffffff


	//   ....[34]....
        /*0314*/ 	.word	0xffffffff


	//   ....[35]....
        /*0318*/ 	.word	0xffffffff


	//   ....[36]....
        /*031c*/ 	.word	0xffffffff


	//   ....[37]....
        /*0320*/ 	.word	0xffffffff


	//   ....[38]....
        /*0324*/ 	.word	0xffffffff


	//   ....[39]....
        /*0328*/ 	.word	0xffffffff


	//   ....[40]....
        /*032c*/ 	.word	0xffffffff


	//   ....[41]....
        /*0330*/ 	.word	0xffffffff


	//   ....[42]....
        /*0334*/ 	.word	0xffffffff


	//   ....[43]....
        /*0338*/ 	.word	0xffffffff


	//   ....[44]....
        /*033c*/ 	.word	0xffffffff


	//   ....[45]....
        /*0340*/ 	.word	0xffffffff


	//   ....[46]....
        /*0344*/ 	.word	0xffffffff


	//   ....[47]....
        /*0348*/ 	.word	0xffffffff


	//   ....[48]....
        /*034c*/ 	.word	0xffffffff


	//   ....[49]....
        /*0350*/ 	.word	0xffffffff


	//   ....[50]....
        /*0354*/ 	.word	0xffffffff


	//   ....[51]....
        /*0358*/ 	.word	0xffffffff


	//   ....[52]....
        /*035c*/ 	.word	0xffffffff


	//   ....[53]....
        /*0360*/ 	.word	0xffffffff


	//   ....[54]....
        /*0364*/ 	.word	0xffffffff


	//   ....[55]....
        /*0368*/ 	.word	0xffffffff


	//   ....[56]....
        /*036c*/ 	.word	0xffffffff


	//   ....[57]....
        /*0370*/ 	.word	0xffffffff


	//   ....[58]....
        /*0374*/ 	.word	0xffffffff


	//   ....[59]....
        /*0378*/ 	.word	0xffffffff


	//   ....[60]....
        /*037c*/ 	.word	0xffffffff


	//   ....[61]....
        /*0380*/ 	.word	0xffffffff


	//   ....[62]....
        /*0384*/ 	.word	0xffffffff


	//   ....[63]....
        /*0388*/ 	.word	0xffffffff


	//   ....[64]....
        /*038c*/ 	.word	0xffffffff


	//   ....[65]....
        /*0390*/ 	.word	0xffffffff


	//   ....[66]....
        /*0394*/ 	.word	0xffffffff


	//   ....[67]....
        /*0398*/ 	.word	0xffffffff


	//   ....[68]....
        /*039c*/ 	.word	0xffffffff


	//   ....[69]....
        /*03a0*/ 	.word	0xffffffff


	//   ....[70]....
        /*03a4*/ 	.word	0xffffffff


	//   ....[71]....
        /*03a8*/ 	.word	0xffffffff


	//   ....[72]....
        /*03ac*/ 	.word	0xffffffff


	//   ....[73]....
        /*03b0*/ 	.word	0xffffffff


	//   ....[74]....
        /*03b4*/ 	.word	0xffffffff


	//   ....[75]....
        /*03b8*/ 	.word	0xffffffff


	//   ....[76]....
        /*03bc*/ 	.word	0xffffffff


	//   ....[77]....
        /*03c0*/ 	.word	0xffffffff


	//   ....[78]....
        /*03c4*/ 	.word	0xffffffff


	//   ....[79]....
        /*03c8*/ 	.word	0xffffffff


	//   ....[80]....
        /*03cc*/ 	.word	0xffffffff


	//   ....[81]....
        /*03d0*/ 	.word	0xffffffff


	//   ....[82]....
        /*03d4*/ 	.word	0xffffffff


	//   ....[83]....
        /*03d8*/ 	.word	0xffffffff


	//   ....[84]....
        /*03dc*/ 	.word	0xffffffff


	//   ....[85]....
        /*03e0*/ 	.word	0xffffffff


	//   ....[86]....
        /*03e4*/ 	.word	0xffffffff


	//   ....[87]....
        /*03e8*/ 	.word	0x0500000f


	//   ....[88]....
        /*03ec*/ 	.word	0x0500000f


	//   ....[89]....
        /*03f0*/ 	.word	0x0500000f


	//   ....[90]....
        /*03f4*/ 	.word	0x0500000f


	//   ....[91]....
        /*03f8*/ 	.word	0x0500000f


	//   ....[92]....
        /*03fc*/ 	.word	0x0500000f


	//   ....[93]....
        /*0400*/ 	.word	0x0500000f


	//   ....[94]....
        /*0404*/ 	.word	0x0500000f


	//   ....[95]....
        /*0408*/ 	.word	0x0500000f


	//   ....[96]....
        /*040c*/ 	.word	0x0500000f


	//   ....[97]....
        /*0410*/ 	.word	0x0500000f


	//   ....[98]....
        /*0414*/ 	.word	0x0500000f


	//   ....[99]....
        /*0418*/ 	.word	0x0500000f


	//   ....[100]....
        /*041c*/ 	.word	0x0500000f


	//   ....[101]....
        /*0420*/ 	.word	0x0500000f


	//   ....[102]....
        /*0424*/ 	.word	0x0500000f


	//   ....[103]....
        /*0428*/ 	.word	0x0500000f


	//   ....[104]....
        /*042c*/ 	.word	0x0500000f


	//   ....[105]....
        /*0430*/ 	.word	0x0500000f


	//   ....[106]....
        /*0434*/ 	.word	0x0500000f


	//   ....[107]....
        /*0438*/ 	.word	0x0500000f


	//   ....[108]....
        /*043c*/ 	.word	0x0500000f


	//   ....[109]....
        /*0440*/ 	.word	0x0500000f


	//   ....[110]....
        /*0444*/ 	.word	0x0500000f


	//   ....[111]....
        /*0448*/ 	.word	0x0500000f


	//   ....[112]....
        /*044c*/ 	.word	0x0500000f


	//   ....[113]....
        /*0450*/ 	.word	0x0500000f


	//   ....[114]....
        /*0454*/ 	.word	0x0500000f


	//   ....[115]....
        /*0458*/ 	.word	0x0500000f


	//   ....[116]....
        /*045c*/ 	.word	0x0500000f


	//   ....[117]....
        /*0460*/ 	.word	0x0500000f


	//   ....[118]....
        /*0464*/ 	.word	0x0500000f


	//----- nvinfo : EIATTR_COOP_GROUP_INSTR_OFFSETS
	.align		4
.L_1157:
        /*0468*/ 	.byte	0x04, 0x28
        /*046a*/ 	.short	(.L_1159 - .L_1158)


	//   ....[0]....
.L_1158:
        /*046c*/ 	.word	0x00000070


	//   ....[1]....
        /*0470*/ 	.word	0x00000140


	//   ....[2]....
        /*0474*/ 	.word	0x00000190


	//   ....[3]....
        /*0478*/ 	.word	0x000003c0


	//   ....[4]....
        /*047c*/ 	.word	0x00000520


	//   ....[5]....
        /*0480*/ 	.word	0x00000640


	//   ....[6]....
        /*0484*/ 	.word	0x000007a0


	//   ....[7]....
        /*0488*/ 	.word	0x00001ac0


	//   ....[8]....
        /*048c*/ 	.word	0x00003de0


	//   ....[9]....
        /*0490*/ 	.word	0x00003e10


	//   ....[10]....
        /*0494*/ 	.word	0x000043b0


	//   ....[11]....
        /*0498*/ 	.word	0x00004440


	//   ....[12]....
        /*049c*/ 	.word	0x00005490


	//   ....[13]....
        /*04a0*/ 	.word	0x00007280


	//   ....[14]....
        /*04a4*/ 	.word	0x000072a0


	//   ....[15]....
        /*04a8*/ 	.word	0x000079f0


	//   ....[16]....
        /*04ac*/ 	.word	0x00007a50


	//   ....[17]....
        /*04b0*/ 	.word	0x00008d90


	//   ....[18]....
        /*04b4*/ 	.word	0x00008ec0


	//   ....[19]....
        /*04b8*/ 	.word	0x00008ff0


	//   ....[20]....
        /*04bc*/ 	.word	0x00009180


	//   ....[21]....
        /*04c0*/ 	.word	0x000091c0


	//   ....[22]....
        /*04c4*/ 	.word	0x0000a3a0


	//   ....[23]....
        /*04c8*/ 	.word	0x0000a3b0


	//   ....[24]....
        /*04cc*/ 	.word	0x0000a3c0


	//   ....[25]....
        /*04d0*/ 	.word	0x0000a400


	//   ....[26]....
        /*04d4*/ 	.word	0x0000aaf0


	//   ....[27]....
        /*04d8*/ 	.word	0x0000ab20


	//   ....[28]....
        /*04dc*/ 	.word	0x0000ac50


	//   ....[29]....
        /*04e0*/ 	.word	0x0000ac70


	//   ....[30]....
        /*04e4*/ 	.word	0x0000b150


	//   ....[31]....
        /*04e8*/ 	.word	0x0000b160


	//   ....[32]....
        /*04ec*/ 	.word	0x0000b4b0


	//   ....[33]....
        /*04f0*/ 	.word	0x0000b4c0


	//   ....[34]....
        /*04f4*/ 	.word	0x0000c290


	//   ....[35]....
        /*04f8*/ 	.word	0x0000c2a0


	//   ....[36]....
        /*04fc*/ 	.word	0x0000c3b0


	//   ....[37]....
        /*0500*/ 	.word	0x0000c3d0


	//   ....[38]....
        /*0504*/ 	.word	0x0000c570


	//   ....[39]....
        /*0508*/ 	.word	0x0000c780


	//   ....[40]....
        /*050c*/ 	.word	0x0000c7b0


	//   ....[41]....
        /*0510*/ 	.word	0x0000c7e0


	//   ....[42]....
        /*0514*/ 	.word	0x0000c810


	//   ....[43]....
        /*0518*/ 	.word	0x0000c840


	//   ....[44]....
        /*051c*/ 	.word	0x0000c870


	//   ....[45]....
        /*0520*/ 	.word	0x0000ca00


	//   ....[46]....
        /*0524*/ 	.word	0x0000ca30


	//   ....[47]....
        /*0528*/ 	.word	0x0000ca60


	//   ....[48]....
        /*052c*/ 	.word	0x0000ca90


	//   ....[49]....
        /*0530*/ 	.word	0x0000cac0


	//   ....[50]....
        /*0534*/ 	.word	0x0000caf0


	//   ....[51]....
        /*0538*/ 	.word	0x0000cb80


	//   ....[52]....
        /*053c*/ 	.word	0x0000cbb0


	//   ....[53]....
        /*0540*/ 	.word	0x0000cbc0


	//   ....[54]....
        /*0544*/ 	.word	0x0000cc60


	//   ....[55]....
        /*0548*/ 	.word	0x0000e0c0


	//   ....[56]....
        /*054c*/ 	.word	0x0000ed60


	//   ....[57]....
        /*0550*/ 	.word	0x0000ed80


	//   ....[58]....
        /*0554*/ 	.word	0x0000ee40


	//   ....[59]....
        /*0558*/ 	.word	0x0000ee60


	//   ....[60]....
        /*055c*/ 	.word	0x0000ef00


	//   ....[61]....
        /*0560*/ 	.word	0x0000ef20


	//   ....[62]....
        /*0564*/ 	.word	0x0000ef30


	//   ....[63]....
        /*0568*/ 	.word	0x0000efc0


	//   ....[64]....
        /*056c*/ 	.word	0x0000f010


	//   ....[65]....
        /*0570*/ 	.word	0x0000f020


	//   ....[66]....
        /*0574*/ 	.word	0x0000f050


	//   ....[67]....
        /*0578*/ 	.word	0x0000f100


	//   ....[68]....
        /*057c*/ 	.word	0x00011e50


	//   ....[69]....
        /*0580*/ 	.word	0x00011e80


	//   ....[70]....
        /*0584*/ 	.word	0x00011ee0


	//   ....[71]....
        /*0588*/ 	.word	0x00011f10


	//   ....[72]....
        /*058c*/ 	.word	0x00011f40


	//   ....[73]....
        /*0590*/ 	.word	0x00011f70


	//   ....[74]....
        /*0594*/ 	.word	0x00011fa0


	//   ....[75]....
        /*0598*/ 	.word	0x00011fd0


	//   ....[76]....
        /*059c*/ 	.word	0x00012180


	//   ....[77]....
        /*05a0*/ 	.word	0x000121b0


	//   ....[78]....
        /*05a4*/ 	.word	0x000121e0


	//   ....[79]....
        /*05a8*/ 	.word	0x00012210


	//   ....[80]....
        /*05ac*/ 	.word	0x00012240


	//   ....[81]....
        /*05b0*/ 	.word	0x00012270


	//   ....[82]....
        /*05b4*/ 	.word	0x00012330


	//   ....[83]....
        /*05b8*/ 	.word	0x00012350


	//   ....[84]....
        /*05bc*/ 	.word	0x00012360


	//   ....[85]....
        /*05c0*/ 	.word	0x000123c0


	//   ....[86]....
        /*05c4*/ 	.word	0x000129e0


	//   ....[87]....
        /*05c8*/ 	.word	0x00012ee0


	//   ....[88]....
        /*05cc*/ 	.word	0x00013090


	//   ....[89]....
        /*05d0*/ 	.word	0x000130e0


	//   ....[90]....
        /*05d4*/ 	.word	0x00013210


	//   ....[91]....
        /*05d8*/ 	.word	0x00013260


	//   ....[92]....
        /*05dc*/ 	.word	0x00013380


	//   ....[93]....
        /*05e0*/ 	.word	0x000133f0


	//   ....[94]....
        /*05e4*/ 	.word	0x00013510


	//   ....[95]....
        /*05e8*/ 	.word	0x00013580


	//   ....[96]....
        /*05ec*/ 	.word	0x00013670


	//   ....[97]....
        /*05f0*/ 	.word	0x000136e0


	//   ....[98]....
        /*05f4*/ 	.word	0x000137f0


	//   ....[99]....
        /*05f8*/ 	.word	0x00013840


	//   ....[100]....
        /*05fc*/ 	.word	0x00013b60


	//   ....[101]....
        /*0600*/ 	.word	0x00013c00


	//   ....[102]....
        /*0604*/ 	.word	0x00013d90


	//   ....[103]....
        /*0608*/ 	.word	0x00013e00


	//   ....[104]....
        /*060c*/ 	.word	0x00013e70


	//   ....[105]....
        /*0610*/ 	.word	0x00013ee0


	//   ....[106]....
        /*0614*/ 	.word	0x00013f50


	//   ....[107]....
        /*0618*/ 	.word	0x00013fd0


	//   ....[108]....
        /*061c*/ 	.word	0x00014050


	//   ....[109]....
        /*0620*/ 	.word	0x000140e0


	//   ....[110]....
        /*0624*/ 	.word	0x00014150


	//   ....[111]....
        /*0628*/ 	.word	0x000141c0


	//   ....[112]....
        /*062c*/ 	.word	0x00014230


	//   ....[113]....
        /*0630*/ 	.word	0x000142b0


	//   ....[114]....
        /*0634*/ 	.word	0x00014320


	//   ....[115]....
        /*0638*/ 	.word	0x000143c0


	//   ....[116]....
        /*063c*/ 	.word	0x00014410


	//   ....[117]....
        /*0640*/ 	.word	0x000144a0


	//   ....[118]....
        /*0644*/ 	.word	0x000145d0


	//----- nvinfo : EIATTR_REG_RECONFIG
	.align		4
.L_1159:
        /*0648*/ 	.byte	0x01, 0x54
	.zero		2


	//----- nvinfo : EIATTR_SYSCALL_OFFSETS
	.align		4
        /*064c*/ 	.byte	0x04, 0x46
        /*064e*/ 	.short	(.L_1161 - .L_1160)


	//   ....[0]....
.L_1160:
        /*0650*/ 	.word	0x00001c80


	//   ....[1]....
        /*0654*/ 	.word	0x0000dd00


	//   ....[2]....
        /*0658*/ 	.word	0x0000de50


	//   ....[3]....
        /*065c*/ 	.word	0x0000df50


	//   ....[4]....
        /*0660*/ 	.word	0x0000e810


	//----- nvinfo : EIATTR_MBARRIER_INSTR_OFFSETS
	.align		4
.L_1161:
        /*0664*/ 	.byte	0x04, 0x39
        /*0666*/ 	.short	(.L_1163 - .L_1162)


	//   ....[0]....
.L_1162:
        /*0668*/ 	.word	0x00000270
        /*066c*/ 	.word	0x000000ff
        /*0670*/ 	.word	0x00031c00
        /*0674*/ 	.short	0x0100
        /*0676*/ 	.byte	0x08
	.zero		1


	//   ....[1]....
        /*0678*/ 	.word	0x00000280
        /*067c*/ 	.word	0x000000ff
        /*0680*/ 	.word	0x00031c20
        /*0684*/ 	.short	0x0100
        /*0686*/ 	.byte	0x08
	.zero		1


	//   ....[2]....
        /*0688*/ 	.word	0x00000370
        /*068c*/ 	.word	0x000000ff
        /*0690*/ 	.word	0x00031c30
        /*0694*/ 	.short	0x0100
        /*0696*/ 	.byte	0x08
	.zero		1


	//   ....[3]....
        /*0698*/ 	.word	0x00000380
        /*069c*/ 	.word	0x000000ff
        /*06a0*/ 	.word	0x00031c40
        /*06a4*/ 	.short	0x0100
        /*06a6*/ 	.byte	0x08
	.zero		1


	//   ....[4]....
        /*06a8*/ 	.word	0x00000390
        /*06ac*/ 	.word	0x000000ff
        /*06b0*/ 	.word	0x00031c38
        /*06b4*/ 	.short	0x0100
        /*06b6*/ 	.byte	0x08
	.zero		1


	//   ....[5]....
        /*06b8*/ 	.word	0x000003a0
        /*06bc*/ 	.word	0x000000ff
        /*06c0*/ 	.word	0x00031c48
        /*06c4*/ 	.short	0x0100
        /*06c6*/ 	.byte	0x08
	.zero		1


	//   ....[6]....
        /*06c8*/ 	.word	0x000004d0
        /*06cc*/ 	.word	0x000000ff
        /*06d0*/ 	.word	0x00031c50
        /*06d4*/ 	.short	0x0100
        /*06d6*/ 	.byte	0x08
	.zero		1


	//   ....[7]....
        /*06d8*/ 	.word	0x000004e0
        /*06dc*/ 	.word	0x000000ff
        /*06e0*/ 	.word	0x00031c60
        /*06e4*/ 	.short	0x0100
        /*06e6*/ 	.byte	0x08
	.zero		1


	//   ....[8]....
        /*06e8*/ 	.word	0x000004f0
        /*06ec*/ 	.word	0x000000ff
        /*06f0*/ 	.word	0x00031c58
        /*06f4*/ 	.short	0x0100
        /*06f6*/ 	.byte	0x08
	.zero		1


	//   ....[9]....
        /*06f8*/ 	.word	0x00000500
        /*06fc*/ 	.word	0x000000ff
        /*0700*/ 	.word	0x00031c68
        /*0704*/ 	.short	0x0100
        /*0706*/ 	.byte	0x08
	.zero		1


	//   ....[10]....
        /*0708*/ 	.word	0x000005f0
        /*070c*/ 	.word	0x000000ff
        /*0710*/ 	.word	0x00031c70
        /*0714*/ 	.short	0x0100
        /*0716*/ 	.byte	0x06
	.zero		1


	//   ....[11]....
        /*0718*/ 	.word	0x00000600
        /*071c*/ 	.word	0x000000ff
        /*0720*/ 	.word	0x00031c80
        /*0724*/ 	.short	0x0100
        /*0726*/ 	.byte	0x06
	.zero		1


	//   ....[12]....
        /*0728*/ 	.word	0x00000610
        /*072c*/ 	.word	0x000000ff
        /*0730*/ 	.word	0x00031c78
        /*0734*/ 	.short	0x0100
        /*0736*/ 	.byte	0x06
	.zero		1


	//   ....[13]....
        /*0738*/ 	.word	0x00000620
        /*073c*/ 	.word	0x000000ff
        /*0740*/ 	.word	0x00031c88
        /*0744*/ 	.short	0x0100
        /*0746*/ 	.byte	0x06
	.zero		1


	//   ....[14]....
        /*0748*/ 	.word	0x00000750
        /*074c*/ 	.word	0x000000ff
        /*0750*/ 	.word	0x00031c90
        /*0754*/ 	.short	0x0100
        /*0756*/ 	.byte	0x08
	.zero		1


	//   ....[15]....
        /*0758*/ 	.word	0x00000760
        /*075c*/ 	.word	0x000000ff
        /*0760*/ 	.word	0x00031ca0
        /*0764*/ 	.short	0x0100
        /*0766*/ 	.byte	0x08
	.zero		1


	//   ....[16]....
        /*0768*/ 	.word	0x00000770
        /*076c*/ 	.word	0x000000ff
        /*0770*/ 	.word	0x00031c98
        /*0774*/ 	.short	0x0100
        /*0776*/ 	.byte	0x08
	.zero		1


	//   ....[17]....
        /*0778*/ 	.word	0x00000780
        /*077c*/ 	.word	0x000000ff
        /*0780*/ 	.word	0x00031ca8
        /*0784*/ 	.short	0x0100
        /*0786*/ 	.byte	0x08
	.zero		1


	//   ....[18]....
        /*0788*/ 	.word	0x000008b0
        /*078c*/ 	.word	0x000000ff
        /*0790*/ 	.word	0x00031cb0
        /*0794*/ 	.short	0x0100
        /*0796*/ 	.byte	0x08
	.zero		1


	//   ....[19]....
        /*0798*/ 	.word	0x000008c0
        /*079c*/ 	.word	0x000000ff
        /*07a0*/ 	.word	0x00031cc0
        /*07a4*/ 	.short	0x0100
        /*07a6*/ 	.byte	0x08
	.zero		1


	//   ....[20]....
        /*07a8*/ 	.word	0x000008d0
        /*07ac*/ 	.word	0x000000ff
        /*07b0*/ 	.word	0x00031cb8
        /*07b4*/ 	.short	0x0100
        /*07b6*/ 	.byte	0x08
	.zero		1


	//   ....[21]....
        /*07b8*/ 	.word	0x000008e0
        /*07bc*/ 	.word	0x000000ff
        /*07c0*/ 	.word	0x00031cc8
        /*07c4*/ 	.short	0x0100
        /*07c6*/ 	.byte	0x08
	.zero		1


	//   ....[22]....
        /*07c8*/ 	.word	0x00001d40
        /*07cc*/ 	.word	0x000000ff
        /*07d0*/ 	.word	0x00031c00
        /*07d4*/ 	.short	0x010a
        /*07d6*/ 	.byte	0x25
	.zero		1


	//   ....[23]....
        /*07d8*/ 	.word	0x00001dc0
        /*07dc*/ 	.word	0x00000003
        /*07e0*/ 	.word	0x00031c30
        /*07e4*/ 	.short	0x010a
        /*07e6*/ 	.byte	0x3f
	.zero		1


	//   ....[24]....
        /*07e8*/ 	.word	0x00001e30
        /*07ec*/ 	.word	0x00000003
        /*07f0*/ 	.word	0x00031c30
        /*07f4*/ 	.short	0x010a
        /*07f6*/ 	.byte	0x3f
	.zero		1


	//   ....[25]....
        /*07f8*/ 	.word	0x000044e0
        /*07fc*/ 	.word	0x00000004
        /*0800*/ 	.word	0x00000000
        /*0804*/ 	.short	0x0101
        /*0806*/ 	.byte	0x3f
	.zero		1


	//   ....[26]....
        /*0808*/ 	.word	0x00005740
        /*080c*/ 	.word	0x000000ff
        /*0810*/ 	.word	0x00031c30
        /*0814*/ 	.short	0x010a
        /*0816*/ 	.byte	0x04
	.zero		1


	//   ....[27]....
        /*0818*/ 	.word	0x00005780
        /*081c*/ 	.word	0x000000ff
        /*0820*/ 	.word	0x00031c30
        /*0824*/ 	.short	0x010a
        /*0826*/ 	.byte	0x04
	.zero		1


	//   ....[28]....
        /*0828*/ 	.word	0x00006e20
        /*082c*/ 	.word	0x000000ff
        /*0830*/ 	.word	0x00031c50
        /*0834*/ 	.short	0x010a
        /*0836*/ 	.byte	0x04
	.zero		1


	//   ....[29]....
        /*0838*/ 	.word	0x00006e60
        /*083c*/ 	.word	0x000000ff
        /*0840*/ 	.word	0x00031c50
        /*0844*/ 	.short	0x010a
        /*0846*/ 	.byte	0x04
	.zero		1


	//   ....[30]....
        /*0848*/ 	.word	0x00008360
        /*084c*/ 	.word	0x0000000c
        /*0850*/ 	.word	0x00000000
        /*0854*/ 	.short	0x0101
        /*0856*/ 	.byte	0x3f
	.zero		1


	//   ....[31]....
        /*0858*/ 	.word	0x00008510
        /*085c*/ 	.word	0x0000000c
        /*0860*/ 	.word	0x00000000
        /*0864*/ 	.short	0x0101
        /*0866*/ 	.byte	0x3f
	.zero		1


	//   ....[32]....
        /*0868*/ 	.word	0x00008e10
        /*086c*/ 	.word	0x000000ff
        /*0870*/ 	.word	0x00031c50
        /*0874*/ 	.short	0x010a
        /*0876*/ 	.byte	0x09
	.zero		1


	//   ....[33]....
        /*0878*/ 	.word	0x00008e50
        /*087c*/ 	.word	0x000000ff
        /*0880*/ 	.word	0x00031c50
        /*0884*/ 	.short	0x010a
        /*0886*/ 	.byte	0x09
	.zero		1


	//   ....[34]....
        /*0888*/ 	.word	0x00009530
        /*088c*/ 	.word	0x00000006
        /*0890*/ 	.word	0x00000000
        /*0894*/ 	.short	0x0101
        /*0896*/ 	.byte	0x3f
	.zero		1


	//   ....[35]....
        /*0898*/ 	.word	0x0000ab10
        /*089c*/ 	.word	0x000000ff
        /*08a0*/ 	.word	0x00000000
        /*08a4*/ 	.short	0x0101
        /*08a6*/ 	.byte	0x04
	.zero		1


	//   ....[36]....
        /*08a8*/ 	.word	0x0000b110
        /*08ac*/ 	.word	0x000000ff
        /*08b0*/ 	.word	0x00000000
        /*08b4*/ 	.short	0x0101
        /*08b6*/ 	.byte	0x04
	.zero		1


	//   ....[37]....
        /*08b8*/ 	.word	0x0000e2e0
        /*08bc*/ 	.word	0x00000000
        /*08c0*/ 	.word	0x00031c40
        /*08c4*/ 	.short	0x010a
        /*08c6*/ 	.byte	0x3f
	.zero		1


	//   ....[38]....
        /*08c8*/ 	.word	0x0000f1e0
        /*08cc*/ 	.word	0x00000011
        /*08d0*/ 	.word	0x00031c00
        /*08d4*/ 	.short	0x0107
        /*08d6*/ 	.byte	0x3f
	.zero		1


	//   ....[39]....
        /*08d8*/ 	.word	0x0000f2d0
        /*08dc*/ 	.word	0x00000011
        /*08e0*/ 	.word	0x00031c00
        /*08e4*/ 	.short	0x0101
        /*08e6*/ 	.byte	0x3f
	.zero		1


	//   ....[40]....
        /*08e8*/ 	.word	0x0000f2f0
        /*08ec*/ 	.word	0x00000011
        /*08f0*/ 	.word	0x00031c20
        /*08f4*/ 	.short	0x010a
        /*08f6*/ 	.byte	0x3f
	.zero		1


	//   ....[41]....
        /*08f8*/ 	.word	0x0000f690
        /*08fc*/ 	.word	0x00000003
        /*0900*/ 	.word	0x00031c40
        /*0904*/ 	.short	0x010a
        /*0906*/ 	.byte	0x3f
	.zero		1


	//   ....[42]....
        /*0908*/ 	.word	0x0000fb10
        /*090c*/ 	.word	0x00000003
        /*0910*/ 	.word	0x00000060
        /*0914*/ 	.short	0x010a
        /*0916*/ 	.byte	0x3f
	.zero		1


	//   ....[43]....
        /*0918*/ 	.word	0x00010250
        /*091c*/ 	.word	0x00000003
        /*0920*/ 	.word	0x00031c40
        /*0924*/ 	.short	0x010a
        /*0926*/ 	.byte	0x3f
	.zero		1


	//   ....[44]....
        /*0928*/ 	.word	0x000106d0
        /*092c*/ 	.word	0x0000000c
        /*0930*/ 	.word	0x00000060
        /*0934*/ 	.short	0x010a
        /*0936*/ 	.byte	0x3f
	.zero		1


	//   ....[45]....
        /*0938*/ 	.word	0x00010d50
        /*093c*/ 	.word	0x00000002
        /*0940*/ 	.word	0x00031c40
        /*0944*/ 	.short	0x010a
        /*0946*/ 	.byte	0x3f
	.zero		1


	//   ....[46]....
        /*0948*/ 	.word	0x000111e0
        /*094c*/ 	.word	0x00000007
        /*0950*/ 	.word	0x00000060
        /*0954*/ 	.short	0x010a
        /*0956*/ 	.byte	0x3f
	.zero		1


	//   ....[47]....
        /*0958*/ 	.word	0x00011810
        /*095c*/ 	.word	0x00000003
        /*0960*/ 	.word	0x00031c60
        /*0964*/ 	.short	0x010a
        /*0966*/ 	.byte	0x3f
	.zero		1


	//   ....[48]....
        /*0968*/ 	.word	0x00012960
        /*096c*/ 	.word	0x00000009
        /*0970*/ 	.word	0x00031c20
        /*0974*/ 	.short	0x010a
        /*0976*/ 	.byte	0x3f
	.zero		1


	//   ....[49]....
        /*0978*/ 	.word	0x00012b20
        /*097c*/ 	.word	0x00000007
        /*0980*/ 	.word	0x00000000
        /*0984*/ 	.short	0x010a
        /*0986*/ 	.byte	0x3f
	.zero		1


	//   ....[50]....
        /*0988*/ 	.word	0x00012b90
        /*098c*/ 	.word	0x00000003
        /*0990*/ 	.word	0x00000000
        /*0994*/ 	.short	0x010a
        /*0996*/ 	.byte	0x3f
	.zero		1


	//   ....[51]....
        /*0998*/ 	.word	0x00012bf0
        /*099c*/ 	.word	0x00000005
        /*09a0*/ 	.word	0x00000000
        /*09a4*/ 	.short	0x010a
        /*09a6*/ 	.byte	0x3f
	.zero		1


	//   ....[52]....
        /*09a8*/ 	.word	0x00012c20
        /*09ac*/ 	.word	0x00000003
        /*09b0*/ 	.word	0x00000000
        /*09b4*/ 	.short	0x010a
        /*09b6*/ 	.byte	0x3f
	.zero		1


	//   ....[53]....
        /*09b8*/ 	.word	0x00012c90
        /*09bc*/ 	.word	0x00000003
        /*09c0*/ 	.word	0x00031c00
        /*09c4*/ 	.short	0x010a
        /*09c6*/ 	.byte	0x3f
	.zero		1


	//   ....[54]....
        /*09c8*/ 	.word	0x00012ce0
        /*09cc*/ 	.word	0x00000003
        /*09d0*/ 	.word	0x00031c30
        /*09d4*/ 	.short	0x010a
        /*09d6*/ 	.byte	0x3f
	.zero		1


	//   ....[55]....
        /*09d8*/ 	.word	0x00012d40
        /*09dc*/ 	.word	0x00000009
        /*09e0*/ 	.word	0x00031c30
        /*09e4*/ 	.short	0x010a
        /*09e6*/ 	.byte	0x3f
	.zero		1


	//   ....[56]....
        /*09e8*/ 	.word	0x00012da0
        /*09ec*/ 	.word	0x00000006
        /*09f0*/ 	.word	0x00031c50
        /*09f4*/ 	.short	0x010a
        /*09f6*/ 	.byte	0x3f
	.zero		1


	//   ....[57]....
        /*09f8*/ 	.word	0x00012e00
        /*09fc*/ 	.word	0x00000004
        /*0a00*/ 	.word	0x00031c50
        /*0a04*/ 	.short	0x010a
        /*0a06*/ 	.byte	0x3f
	.zero		1


	//   ....[58]....
        /*0a08*/ 	.word	0x00012fa0
        /*0a0c*/ 	.word	0x00000000
        /*0a10*/ 	.word	0x00031c40
        /*0a14*/ 	.short	0x010a
        /*0a16*/ 	.byte	0x3f
	.zero		1


	//   ....[59]....
        /*0a18*/ 	.word	0x00013880
        /*0a1c*/ 	.word	0x00000011
        /*0a20*/ 	.word	0x00031c20
        /*0a24*/ 	.short	0x010a
        /*0a26*/ 	.byte	0x3f
	.zero		1


	//   ....[60]....
        /*0a28*/ 	.word	0x000138d0
        /*0a2c*/ 	.word	0x00000003
        /*0a30*/ 	.word	0x00031c40
        /*0a34*/ 	.short	0x010a
        /*0a36*/ 	.byte	0x3f
	.zero		1


	//   ....[61]....
        /*0a38*/ 	.word	0x00013920
        /*0a3c*/ 	.word	0x00000003
        /*0a40*/ 	.word	0x00000060
        /*0a44*/ 	.short	0x010a
        /*0a46*/ 	.byte	0x3f
	.zero		1


	//   ....[62]....
        /*0a48*/ 	.word	0x00013970
        /*0a4c*/ 	.word	0x00000003
        /*0a50*/ 	.word	0x00031c40
        /*0a54*/ 	.short	0x010a
        /*0a56*/ 	.byte	0x3f
	.zero		1


	//   ....[63]....
        /*0a58*/ 	.word	0x000139c0
        /*0a5c*/ 	.word	0x0000000c
        /*0a60*/ 	.word	0x00000060
        /*0a64*/ 	.short	0x010a
        /*0a66*/ 	.byte	0x3f
	.zero		1


	//   ....[64]....
        /*0a68*/ 	.word	0x00013a10
        /*0a6c*/ 	.word	0x00000002
        /*0a70*/ 	.word	0x00031c40
        /*0a74*/ 	.short	0x010a
        /*0a76*/ 	.byte	0x3f
	.zero		1


	//   ....[65]....
        /*0a78*/ 	.word	0x00013a60
        /*0a7c*/ 	.word	0x00000007
        /*0a80*/ 	.word	0x00000060
        /*0a84*/ 	.short	0x010a
        /*0a86*/ 	.byte	0x3f
	.zero		1


	//   ....[66]....
        /*0a88*/ 	.word	0x00013ab0
        /*0a8c*/ 	.word	0x00000003
        /*0a90*/ 	.word	0x00031c60
        /*0a94*/ 	.short	0x010a
        /*0a96*/ 	.byte	0x3f
	.zero		1


	//   ....[67]....
        /*0a98*/ 	.word	0x000144f0
        /*0a9c*/ 	.word	0x00000009
        /*0aa0*/ 	.word	0x00031c20
        /*0aa4*/ 	.short	0x010a
        /*0aa6*/ 	.byte	0x3f
	.zero		1


	//   ....[68]....
        /*0aa8*/ 	.word	0x00014690
        /*0aac*/ 	.word	0x00000007
        /*0ab0*/ 	.word	0x00000000
        /*0ab4*/ 	.short	0x010a
        /*0ab6*/ 	.byte	0x3f
	.zero		1


	//   ....[69]....
        /*0ab8*/ 	.word	0x000146e0
        /*0abc*/ 	.word	0x00000003
        /*0ac0*/ 	.word	0x00000000
        /*0ac4*/ 	.short	0x010a
        /*0ac6*/ 	.byte	0x3f
	.zero		1


	//   ....[70]....
        /*0ac8*/ 	.word	0x00014730
        /*0acc*/ 	.word	0x00000005
        /*0ad0*/ 	.word	0x00000000
        /*0ad4*/ 	.short	0x010a
        /*0ad6*/ 	.byte	0x3f
	.zero		1


	//----- nvinfo : EIATTR_NUM_MBARRIERS
	.align		4
.L_1163:
        /*0ad8*/ 	.byte	0x03, 0x38
        /*0ada*/ 	.short	0x0016


	//----- nvinfo : EIATTR_EXIT_INSTR_OFFSETS
	.align		4
        /*0adc*/ 	.byte	0x04, 0x1c
        /*0ade*/ 	.short	(.L_1165 - .L_1164)


	//   ....[0]....
.L_1164:
        /*0ae0*/ 	.word	0x00000a90


	//   ....[1]....
        /*0ae4*/ 	.word	0x0000c510


	//   ....[2]....
        /*0ae8*/ 	.word	0x00012c70


	//----- nvinfo : EIATTR_MAX_THREADS
	.align		4
.L_1165:
        /*0aec*/ 	.byte	0x04, 0x05
        /*0aee*/ 	.short	(.L_1167 - .L_1166)
.L_1166:
        /*0af0*/ 	.word	0x00000200
        /*0af4*/ 	.word	0x00000001
        /*0af8*/ 	.word	0x00000001


	//----- nvinfo : EIATTR_CRS_STACK_SIZE
	.align		4
.L_1167:
        /*0afc*/ 	.byte	0x04, 0x1e
        /*0afe*/ 	.short	(.L_1169 - .L_1168)
.L_1168:
        /*0b00*/ 	.word	0x00000000


	//----- nvinfo : EIATTR_CBANK_PARAM_SIZE
	.align		4
.L_1169:
        /*0b04*/ 	.byte	0x03, 0x19
        /*0b06*/ 	.short	0x0af0


	//----- nvinfo : EIATTR_PARAM_CBANK
	.align		4
        /*0b08*/ 	.byte	0x04, 0x0a
        /*0b0a*/ 	.short	(.L_1171 - .L_1170)
	.align		4
.L_1170:
        /*0b0c*/ 	.word	index@(.nv.constant0._ZN7cutlass13device_kernelIN5flash11enable_sm90INS1_16FlashAttnFwdSm90INS1_25CollectiveMainloopFwdSm90ILi2EN4cute5tupleIJNS5_1CILi1EEES8_S8_EEENS6_IJNS7_ILi192EEENS7_ILi144EEENS7_ILi96EEEEEELi96ENS_6half_tEfNS_4arch4Sm90ELb0ELb0ELb0ELb1ELb0ELb0ELb0ELb0ELb1ELb1ELb1ELb0EEENS1_21CollectiveEpilogueFwdINS6_IJSA_SC_SB_EEES9_SE_SG_Li384ELb1ELb1ELb1ELb0EEENS1_36VarlenDynamicPersistentTileSchedulerILi192ELi144ELi384ELi128ELb1ELb1ELb1ELb0ELb1ELb1EEEEEEEEEvNT_6ParamsE)
        /*0b10*/ 	.short	0x0210
        /*0b12*/ 	.short	0x0af0


	//----- nvinfo : EIATTR_SW_WAR
	.align		4
.L_1171:
        /*0b14*/ 	.byte	0x04, 0x36
        /*0b16*/ 	.short	(.L_1173 - .L_1172)
.L_1172:
        /*0b18*/ 	.word	0x00000008
.L_1173:


//--------------------- .nv.info._ZN7cutlass13device_kernelIN5flash11enable_sm90INS1_16FlashAttnFwdSm90INS1_25CollectiveMainloopFwdSm90ILi2EN4cute5tupleIJNS5_1CILi1EEES8_S8_EEENS6_IJNS7_ILi192EEENS7_ILi144EEENS7_ILi96EEEEEELi96ENS_6half_tEfNS_4arch4Sm90ELb0ELb0ELb0ELb1ELb0ELb1ELb0ELb0ELb1ELb1ELb1ELb0EEENS1_21CollectiveEpilogueFwdINS6_IJSA_SC_SB_EEES9_SE_SG_Li384ELb1ELb1ELb1ELb0EEENS1_36VarlenDynamicPersistentTileSchedulerILi192ELi144ELi384ELi128ELb1ELb1ELb1ELb0ELb1ELb1EEEEEEEEEvNT_6ParamsE --------------------------
	.section	.nv.info._ZN7cutlass13device_kernelIN5flash11enable_sm90INS1_16FlashAttnFwdSm90INS1_25CollectiveMainloopFwdSm90ILi2EN4cute5tupleIJNS5_1CILi1EEES8_S8_EEENS6_IJNS7_ILi192EEENS7_ILi144EEENS7_ILi96EEEEEELi96ENS_6half_tEfNS_4arch4Sm90ELb0ELb0ELb0ELb1ELb0ELb1ELb0ELb0ELb1ELb1ELb1ELb0EEENS1_21CollectiveEpilogueFwdINS6_IJSA_SC_SB_EEES9_SE_SG_Li384ELb1ELb1ELb1ELb0EEENS1_36VarlenDynamicPersistentTileSchedulerILi192ELi144ELi384ELi128ELb1ELb1ELb1ELb0ELb1ELb1EEEEEEEEEvNT_6ParamsE,"",@"SHT_CUDA_INFO"
	.sectionflags	@""
	.align	4


	//----- nvinfo : EIATTR_CUDA_API_VERSION
	.align		4
        /*0000*/ 	.byte	0x04, 0x37
        /*0002*/ 	.short	(.L_1175 - .L_1174)
.L_1174:
        /*0004*/ 	.word	0x00000082


	//----- nvinfo : EIATTR_KPARAM_INFO
	.align		4
.L_1175:
        /*0008*/ 	.byte	0x04, 0x17
        /*000a*/ 	.short	(.L_1177 - .L_1176)
.L_1176:
        /*000c*/ 	.word	0x00000000
        /*0010*/ 	.short	0x0000
        /*0012*/ 	.short	0x0070
        /*0014*/ 	.byte	0x00, 0xf0, 0x01, 0x2a


	//----- nvinfo : EIATTR_SPARSE_MMA_MASK
	.align		4
.L_1177:
        /*0018*/ 	.byte	0x03, 0x50
        /*001a*/ 	.short	0x0000


	//----- nvinfo : EIATTR_MAXREG_COUNT
	.align		4
        /*001c*/ 	.byte	0x03, 0x1b
        /*001e*/ 	.short	0x0080


	//----- nvinfo : EIATTR_NUM_BARRIERS
	.align		4
        /*0020*/ 	.byte	0x02, 0x4c
        /*0022*/ 	.byte	0x10
	.zero		1


	//----- nvinfo : EIATTR_EXTERNS
	.align		4
        /*0024*/ 	.byte	0x04, 0x0f
        /*0026*/ 	.short	(.L_1179 - .L_1178)


	//   ....[0]....
	.align		4
.L_1178:
        /*0028*/ 	.word	index@(__assertfail)


	//----- nvinfo : EIATTR_ANNOTATIONS
	.align		4
.L_1179:
        /*002c*/ 	.byte	0x04, 0x55
        /*002e*/ 	.short	(.L_1181 - .L_1180)


	//   ....[0]....
.L_1180:
        /* <DEDUP_REMOVED lines=144> */


	//----- nvinfo : EIATTR_MERCURY_ISA_VERSION
	.align		4
.L_1181:
        /*0918*/ 	.byte	0x03, 0x5f
        /*091a*/ 	.short	0x0101


	//----- nvinfo : EIATTR_UNUSED_LOAD_BYTE_OFFSET
	.align		4
        /*091c*/ 	.byte	0x04, 0x44
        /*091e*/ 	.short	(.L_1183 - .L_1182)


	//   ....[0]....
.L_1182:
        /*0920*/ 	.word	0x00000ae0
        /*0924*/ 	.word	0x0000fff0


	//   ....[1]....
        /*0928*/ 	.word	0x00014c30
        /*092c*/ 	.word	0x0000fff0


	//----- nvinfo : EIATTR_INT_WARP_WIDE_INSTR_OFFSETS
	.align		4
.L_1183:
        /*0930*/ 	.byte	0x04, 0x31
        /*0932*/ 	.short	(.L_1185 - .L_1184)


	//   ....[0]....
.L_1184:
        /*0934*/ 	.word	0x00000180


	//   ....[1]....
        /*0938*/ 	.word	0x00000220


	//   ....[2]....
        /*093c*/ 	.word	0x00000290


	//   ....[3]....
        /*0940*/ 	.word	0x0001a710


	//   ....[4]....
        /*0944*/ 	.word	0x0001a7a0


	//   ....[5]....
        /*0948*/ 	.word	0x0001e230


	//   ....[6]....
        /*094c*/ 	.word	0x0001e2c0


	//----- nvinfo : EIATTR_COOP_GROUP_MASK_REGIDS
	.align		4
.L_1185:
        /*0950*/ 	.byte	0x04, 0x29
        /*0952*/ 	.short	(.L_1187 - .L_1186)


	//   ....[0]....
.L_1186:
        /*0954*/ 	.word	0xffffffff


	//   ....[1]....
        /*0958*/ 	.word	0xffffffff


	//   ....[2]....
        /*095c*/ 	.word	0xffffffff


	//   ....[3]....
        /*0960*/ 	.word	0xffffffff


	//   ....[4]....
        /*0964*/ 	.word	0xffffffff


	//   ....[5]....
        /*0968*/ 	.word	0xffffffff


	//   ....[6]....
        /*096c*/ 	.word	0xffffffff


	//   ....[7]....
        /*0970*/ 	.word	0xffffffff


	//   ....[8]....
        /*0974*/ 	.word	0xffffffff


	//   ....[9]....
        /*0978*/ 	.word	0xffffffff


	//   ....[10]....
        /*097c*/ 	.word	0xffffffff


	//   ....[11]....
        /*0980*/ 	.word	0xffffffff


	//   ....[12]....
        /*0984*/ 	.word	0xffffffff


	//   ....[13]....
        /*0988*/ 	.word	0xffffffff


	//   ....[14]....
        /*098c*/ 	.word	0xffffffff


	//   ....[15]....
        /*0990*/ 	.word	0xffffffff


	//   ....[16]....
        /*0994*/ 	.word	0xffffffff


	//   ....[17]....
        /*0998*/ 	.word	0xffffffff


	//   ....[18]....
        /*099c*/ 	.word	0xffffffff


	//   ....[19]....
        /*09a0*/ 	.word	0xffffffff


	//   ....[20]....
        /*09a4*/ 	.word	0xffffffff


	//   ....[21]....
        /*09a8*/ 	.word	0xffffffff


	//   ....[22]....
        /*09ac*/ 	.word	0xffffffff


	//   ....[23]....
        /*09b0*/ 	.word	0xffffffff


	//   ....[24]....
        /*09b4*/ 	.word	0xffffffff


	//   ....[25]....
        /*09b8*/ 	.word	0xffffffff


	//   ....[26]....
        /*09bc*/ 	.word	0xffffffff


	//   ....[27]....
        /*09c0*/ 	.word	0xffffffff


	//   ....[28]....
        /*09c4*/ 	.word	0xffffffff


	//   ....[29]....
        /*09c8*/ 	.word	0xffffffff


	//   ....[30]....
        /*09cc*/ 	.word	0xffffffff


	//   ....[31]....
        /*09d0*/ 	.word	0xffffffff


	//   ....[32]....
        /*09d4*/ 	.word	0xffffffff


	//   ....[33]....
        /*09d8*/ 	.word	0xffffffff


	//   ....[34]....
        /*09dc*/ 	.word	0xffffffff


	//   ....[35]....
        /*09e0*/ 	.word	0xffffffff


	//   ....[36]....
        /*09e4*/ 	.word	0xffffffff


	//   ....[37]....
        /*09e8*/ 	.word	0xffffffff


	//   ....[38]....
        /*09ec*/ 	.word	0xffffffff


	//   ....[39]....
        /*09f0*/ 	.word	0xffffffff


	//   ....[40]....
        /*09f4*/ 	.word	0xffffffff


	//   ....[41]....
        /*09f8*/ 	.word	0xffffffff


	//   ....[42]....
        /*09fc*/ 	.word	0xffffffff


	//   ....[43]....
        /*0a00*/ 	.word	0xffffffff


	//   ....[44]....
        /*0a04*/ 	.word	0xffffffff


	//   ....[45]....
        /*0a08*/ 	.word	0xffffffff


	//   ....[46]....
        /*0a0c*/ 	.word	0xffffffff


	//   ....[47]....
        /*0a10*/ 	.word	0xffffffff


	//   ....[48]....
        /*0a14*/ 	.word	0xffffffff


	//   ....[49]....
        /*0a18*/ 	.word	0xffffffff


	//   ....[50]....
        /*0a1c*/ 	.word	0xffffffff


	//   ....[51]....
        /*0a20*/ 	.word	0xffffffff


	//   ....[52]....
        /*0a24*/ 	.word	0xffffffff


	//   ....[53]....
        /*0a28*/ 	.word	0xffffffff


	//   ....[54]....
        /*0a2c*/ 	.word	0xffffffff


	//   ....[55]....
        /*0a30*/ 	.word	0xffffffff


	//   ....[56]....
        /*0a34*/ 	.word	0xffffffff


	//   ....[57]....
        /*0a38*/ 	.word	0xffffffff


	//   ....[58]....
        /*0a3c*/ 	.word	0xffffffff


	//   ....[59]....
        /*0a40*/ 	.word	0xffffffff


	//   ....[60]....
        /*0a44*/ 	.word	0xffffffff


	//   ....[61]....
        /*0a48*/ 	.word	0xffffffff


	//   ....[62]....
        /*0a4c*/ 	.word	0xffffffff


	//   ....[63]....
        /*0a50*/ 	.word	0xffffffff


	//   ....[64]....
        /*0a54*/ 	.word	0xffffffff


	//   ....[65]....
        /*0a58*/ 	.word	0xffffffff


	//   ....[66]....
        /*0a5c*/ 	.word	0xffffffff


	//   ....[67]....
        /*0a60*/ 	.word	0xffffffff


	//   ....[68]....
        /*0a64*/ 	.word	0xffffffff


	//   ....[69]....
        /*0a68*/ 	.word	0xffffffff


	//   ....[70]....
        /*0a6c*/ 	.word	0xffffffff


	//   ....[71]....
        /*0a70*/ 	.word	0xffffffff


	//   ....[72]....
        /*0a74*/ 	.word	0xffffffff


	//   ....[73]....
        /*0a78*/ 	.word	0xffffffff


	//   ....[74]....
        /*0a7c*/ 	.word	0xffffffff


	//   ....[75]....
        /*0a80*/ 	.word	0xffffffff


	//   ....[76]....
        /*0a84*/ 	.word	0xffffffff


	//   ....[77]....
        /*0a88*/ 	.word	0xffffffff


	//   ....[78]....
        /*0a8c*/ 	.word	0xffffffff


	//   ....[79]....
        /*0a90*/ 	.word	0xffffffff


	//   ....[80]....
        /*0a94*/ 	.word	0xffffffff


	//   ....[81]....
        /*0a98*/ 	.word	0xffffffff


	//   ....[82]....
        /*0a9c*/ 	.word	0xffffffff


	//   ....[83]....
        /*0aa0*/ 	.word	0xffffffff


	//   ....[84]....
        /*0aa4*/ 	.word	0xffffffff


	//   ....[85]....
        /*0aa8*/ 	.word	0xffffffff


	//   ....[86]....
        /*0aac*/ 	.word	0xffffffff


	//   ....[87]....
        /*0ab0*/ 	.word	0xffffffff


	//   ....[88]....
        /*0ab4*/ 	.word	0xffffffff


	//   ....[89]....
        /*0ab8*/ 	.word	0xffffffff


	//   ....[90]....
        /*0abc*/ 	.word	0xffffffff


	//   ....[91]....
        /*0ac0*/ 	.word	0xffffffff


	//   ....[92]....
        /*0ac4*/ 	.word	0xffffffff


	//   ....[93]....
        /*0ac8*/ 	.word	0xffffffff


	//   ....[94]....
        /*0acc*/ 	.word	0xffffffff


	//   ....[95]....
        /*0ad0*/ 	.word	0xffffffff


	//   ....[96]....
        /*0ad4*/ 	.word	0x0500000f


	//   ....[97]....
        /*0ad8*/ 	.word	0x0500000f


	//   ....[98]....
        /*0adc*/ 	.word	0x0500000f


	//   ....[99]....
        /*0ae0*/ 	.word	0x0500000f


	//   ....[100]....
        /*0ae4*/ 	.word	0x0500000f


	//   ....[101]....
        /*0ae8*/ 	.word	0x0500000f


	//   ....[102]....
        /*0aec*/ 	.word	0x0500000f


	//   ....[103]....
        /*0af0*/ 	.word	0x0500000f


	//   ....[104]....
        /*0af4*/ 	.word	0x0500000f


	//   ....[105]....
        /*0af8*/ 	.word	0x0500000f


	//   ....[106]....
        /*0afc*/ 	.word	0x0500000f


	//   ....[107]....
        /*0b00*/ 	.word	0x0500000f


	//   ....[108]....
        /*0b04*/ 	.word	0x0500000f


	//   ....[109]....
        /*0b08*/ 	.word	0x0500000f


	//   ....[110]....
        /*0b0c*/ 	.word	0x0500000f


	//   ....[111]....
        /*0b10*/ 	.word	0x0500000f


	//   ....[112]....
        /*0b14*/ 	.word	0x0500000f


	//   ....[113]....
        /*0b18*/ 	.word	0x0500000f


	//   ....[114]....
        /*0b1c*/ 	.word	0x0500000f


	//   ....[115]....
        /*0b20*/ 	.word	0x0500000f


	//   ....[116]....
        /*0b24*/ 	.word	0x0500000f


	//   ....[117]....
        /*0b28*/ 	.word	0x0500000f


	//   ....[118]....
        /*0b2c*/ 	.word	0x0500000f


	//   ....[119]....
        /*0b30*/ 	.word	0x0500000f


	//   ....[120]....
        /*0b34*/ 	.word	0x0500000f


	//   ....[121]....
        /*0b38*/ 	.word	0x0500000f


	//   ....[122]....
        /*0b3c*/ 	.word	0x0500000f


	//   ....[123]....
        /*0b40*/ 	.word	0x0500000f


	//   ....[124]....
        /*0b44*/ 	.word	0x0500000f


	//   ....[125]....
        /*0b48*/ 	.word	0x0500000f


	//   ....[126]....
        /*0b4c*/ 	.word	0x0500000f


	//   ....[127]....
        /*0b50*/ 	.word	0x0500000f


	//   ....[128]....
        /*0b54*/ 	.word	0x0500000f


	//   ....[129]....
        /*0b58*/ 	.word	0x0500000f


	//   ....[130]....
        /*0b5c*/ 	.word	0x0500000f


	//   ....[131]....
        /*0b60*/ 	.word	0x0500000f


	//   ....[132]....
        /*0b64*/ 	.word	0x0500000f


	//   ....[133]....
        /*0b68*/ 	.word	0x0500000f


	//   ....[134]....
        /*0b6c*/ 	.word	0x0500000f


	//   ....[135]....
        /*0b70*/ 	.word	0x0500000f


	//   ....[136]....
        /*0b74*/ 	.word	0x0500000f


	//   ....[137]....
        /*0b78*/ 	.word	0x0500000f


	//   ....[138]....
        /*0b7c*/ 	.word	0x0500000f


	//   ....[139]....
        /*0b80*/ 	.word	0x0500000f


	//   ....[140]....
        /*0b84*/ 	.word	0x0500000f


	//   ....[141]....
        /*0b88*/ 	.word	0x0500000f


	//   ....[142]....
        /*0b8c*/ 	.word	0x0500000f


	//   ....[143]....
        /*0b90*/ 	.word	0x0500000f


	//   ....[144]....
        /*0b94*/ 	.word	0x0500000f


	//   ....[145]....
        /*0b98*/ 	.word	0x0500000f


	//   ....[146]....
        /*0b9c*/ 	.word	0x0500000f


	//   ....[147]....
        /*0ba0*/ 	.word	0x0500000f


	//   ....[148]....
        /*0ba4*/ 	.word	0x0500000f


	//   ....[149]....
        /*0ba8*/ 	.word	0x0500000f


	//----- nvinfo : EIATTR_COOP_GROUP_INSTR_OFFSETS
	.align		4
.L_1187:
        /*0bac*/ 	.byte	0x04, 0x28
        /*0bae*/ 	.short	(.L_1189 - .L_1188)


	//   ....[0]....
.L_1188:
        /*0bb0*/ 	.word	0x00000060


	//   ....[1]....
        /*0bb4*/ 	.word	0x00000190


	//   ....[2]....
        /*0bb8*/ 	.word	0x00000240


	//   ....[3]....
        /*0bbc*/ 	.word	0x00000400


	//   ....[4]....
        /*0bc0*/ 	.word	0x00000560


	//   ....[5]....
        /*0bc4*/ 	.word	0x00000680


	//   ....[6]....
        /*0bc8*/ 	.word	0x000007e0


	//   ....[7]....
        /*0bcc*/ 	.word	0x000073d0


	//   ....[8]....
        /*0bd0*/ 	.word	0x000079a0


	//   ....[9]....
        /*0bd4*/ 	.word	0x000079b0


	//   ....[10]....
        /*0bd8*/ 	.word	0x000079c0


	//   ....[11]....
        /*0bdc*/ 	.word	0x000079d0


	//   ....[12]....
        /*0be0*/ 	.word	0x00009570


	//   ....[13]....
        /*0be4*/ 	.word	0x00009580


	//   ....[14]....
        /*0be8*/ 	.word	0x00009590


	//   ....[15]....
        /*0bec*/ 	.word	0x000095a0


	//   ....[16]....
        /*0bf0*/ 	.word	0x0000db70


	//   ....[17]....
        /*0bf4*/ 	.word	0x0000db90


	//   ....[18]....
        /*0bf8*/ 	.word	0x0000dfb0


	//   ....[19]....
        /*0bfc*/ 	.word	0x0000dfd0


	//   ....[20]....
        /*0c00*/ 	.word	0x0000f3b0


	//   ....[21]....
        /*0c04*/ 	.word	0x00012000


	//   ....[22]....
        /*0c08*/ 	.word	0x00012020


	//   ....[23]....
        /*0c0c*/ 	.word	0x000125e0


	//   ....[24]....
        /*0c10*/ 	.word	0x00012600


	//   ....[25]....
        /*0c14*/ 	.word	0x00013ec0


	//   ....[26]....
        /*0c18*/ 	.word	0x00014660


	//   ....[27]....
        /*0c1c*/ 	.word	0x00014670


	//   ....[28]....
        /*0c20*/ 	.word	0x000146b0


	//   ....[29]....
        /*0c24*/ 	.word	0x000146c0


	//   ....[30]....
        /*0c28*/ 	.word	0x00015600


	//   ....[31]....
        /*0c2c*/ 	.word	0x00015620


	//   ....[32]....
        /*0c30*/ 	.word	0x00015630


	//   ....[33]....
        /*0c34*/ 	.word	0x00015640


	//   ....[34]....
        /*0c38*/ 	.word	0x00015ce0


	//   ....[35]....
        /*0c3c*/ 	.word	0x00015cf0


	//   ....[36]....
        /*0c40*/ 	.word	0x00015e40


	//   ....[37]....
        /*0c44*/ 	.word	0x00015e50


	//   ....[38]....
        /*0c48*/ 	.word	0x00016240


	//   ....[39]....
        /*0c4c*/ 	.word	0x00016250


	//   ....[40]....
        /*0c50*/ 	.word	0x00016740


	//   ....[41]....
        /*0c54*/ 	.word	0x00016750


	//   ....[42]....
        /*0c58*/ 	.word	0x00017520


	//   ....[43]....
        /*0c5c*/ 	.word	0x00017530


	//   ....[44]....
        /*0c60*/ 	.word	0x00017690


	//   ....[45]....
        /*0c64*/ 	.word	0x000176a0


	//   ....[46]....
        /*0c68*/ 	.word	0x00017850


	//   ....[47]....
        /*0c6c*/ 	.word	0x00017a50


	//   ....[48]....
        /*0c70*/ 	.word	0x00017a80


	//   ....[49]....
        /*0c74*/ 	.word	0x00017ab0


	//   ....[50]....
        /*0c78*/ 	.word	0x00017ae0


	//   ....[51]....
        /*0c7c*/ 	.word	0x00017b10


	//   ....[52]....
        /*0c80*/ 	.word	0x00017b40


	//   ....[53]....
        /*0c84*/ 	.word	0x00017cc0


	//   ....[54]....
        /*0c88*/ 	.word	0x00017cf0


	//   ....[55]....
        /*0c8c*/ 	.word	0x00017d20


	//   ....[56]....
        /*0c90*/ 	.word	0x00017d50


	//   ....[57]....
        /*0c94*/ 	.word	0x00017d80


	//   ....[58]....
        /*0c98*/ 	.word	0x00017db0


	//   ....[59]....
        /*0c9c*/ 	.word	0x00017e40


	//   ....[60]....
        /*0ca0*/ 	.word	0x00017e70


	//   ....[61]....
        /*0ca4*/ 	.word	0x00017e80


	//   ....[62]....
        /*0ca8*/ 	.word	0x00017f20


	//   ....[63]....
        /*0cac*/ 	.word	0x00018fe0


	//   ....[64]....
        /*0cb0*/ 	.word	0x0001acb0


	//   ....[65]....
        /*0cb4*/ 	.word	0x0001b900


	//   ....[66]....
        /*0cb8*/ 	.word	0x0001b910


	//   ....[67]....
        /*0cbc*/ 	.word	0x0001ba00


	//   ....[68]....
        /*0cc0*/ 	.word	0x0001ba10


	//   ....[69]....
        /*0cc4*/ 	.word	0x0001bac0


	//   ....[70]....
        /*0cc8*/ 	.word	0x0001bad0


	//   ....[71]....
        /*0ccc*/ 	.word	0x0001bae0


	//   ....[72]....
        /*0cd0*/ 	.word	0x0001baf0


	//   ....[73]....
        /*0cd4*/ 	.word	0x0001bbc0


	//   ....[74]....
        /*0cd8*/ 	.word	0x0001bc00


	//   ....[75]....
        /*0cdc*/ 	.word	0x0001bc10


	//   ....[76]....
        /*0ce0*/ 	.word	0x0001bc30


	//   ....[77]....
        /*0ce4*/ 	.word	0x0001e9c0


	//   ....[78]....
        /*0ce8*/ 	.word	0x0001e9e0


	//   ....[79]....
        /*0cec*/ 	.word	0x0001ea40


	//   ....[80]....
        /*0cf0*/ 	.word	0x0001ea70


	//   ....[81]....
        /*0cf4*/ 	.word	0x0001eaa0


	//   ....[82]....
        /*0cf8*/ 	.word	0x0001ead0


	//   ....[83]....
        /*0cfc*/ 	.word	0x0001eb00


	//   ....[84]....
        /*0d00*/ 	.word	0x0001eb30


	//   ....[85]....
        /*0d04*/ 	.word	0x0001ecc0


	//   ....[86]....
        /*0d08*/ 	.word	0x0001ed00


	//   ....[87]....
        /*0d0c*/ 	.word	0x0001ed30


	//   ....[88]....
        /*0d10*/ 	.word	0x0001ed60


	//   ....[89]....
        /*0d14*/ 	.word	0x0001ed90


	//   ....[90]....
        /*0d18*/ 	.word	0x0001edc0


	//   ....[91]....
        /*0d1c*/ 	.word	0x0001ee80


	//   ....[92]....
        /*0d20*/ 	.word	0x0001eea0


	//   ....[93]....
        /*0d24*/ 	.word	0x0001eeb0


	//   ....[94]....
        /*0d28*/ 	.word	0x0001ef10


	//   ....[95]....
        /*0d2c*/ 	.word	0x0001f510


	//   ....[96]....
        /*0d30*/ 	.word	0x0001f910


	//   ....[97]....
        /*0d34*/ 	.word	0x0001f9c0


	//   ....[98]....
        /*0d38*/ 	.word	0x0001fa50


	//   ....[99]....
        /*0d3c*/ 	.word	0x0001faa0


	//   ....[100]....
        /*0d40*/ 	.word	0x0001faf0


	//   ....[101]....
        /*0d44*/ 	.word	0x0001fbe0


	//   ....[102]....
        /*0d48*/ 	.word	0x0001fc70


	//   ....[103]....
        /*0d4c*/ 	.word	0x0001fcd0


	//   ....[104]....
        /*0d50*/ 	.word	0x0001fd30


	//   ....[105]....
        /*0d54*/ 	.word	0x0001ff40


	//   ....[106]....
        /*0d58*/ 	.word	0x0001ff90


	//   ....[107]....
        /*0d5c*/ 	.word	0x00020020


	//   ....[108]....
        /*0d60*/ 	.word	0x000200b0


	//   ....[109]....
        /*0d64*/ 	.word	0x00020130


	//   ....[110]....
        /*0d68*/ 	.word	0x00020180


	//   ....[111]....
        /*0d6c*/ 	.word	0x00020210


	//   ....[112]....
        /*0d70*/ 	.word	0x000202a0


	//   ....[113]....
        /*0d74*/ 	.word	0x00020320


	//   ....[114]....
        /*0d78*/ 	.word	0x00020370


	//   ....[115]....
        /*0d7c*/ 	.word	0x00020400


	//   ....[116]....
        /*0d80*/ 	.word	0x00020490


	//   ....[117]....
        /*0d84*/ 	.word	0x00020550


	//   ....[118]....
        /*0d88*/ 	.word	0x00020840


	//   ....[119]....
        /*0d8c*/ 	.word	0x000209f0


	//   ....[120]....
        /*0d90*/ 	.word	0x00020a40


	//   ....[121]....
        /*0d94*/ 	.word	0x00020ab0


	//   ....[122]....
        /*0d98*/ 	.word	0x00020bb0


	//   ....[123]....
        /*0d9c*/ 	.word	0x00020c20


	//   ....[124]....
        /*0da0*/ 	.word	0x00020d20


	//   ....[125]....
        /*0da4*/ 	.word	0x00020da0


	//   ....[126]....
        /*0da8*/ 	.word	0x00020e20


	//   ....[127]....
        /*0dac*/ 	.word	0x00020f20


	//   ....[128]....
        /*0db0*/ 	.word	0x00021020


	//   ....[129]....
        /*0db4*/ 	.word	0x00021080


	//   ....[130]....
        /*0db8*/ 	.word	0x00021160


	//   ....[131]....
        /*0dbc*/ 	.word	0x00021480


	//   ....[132]....
        /*0dc0*/ 	.word	0x00021530


	//   ....[133]....
        /*0dc4*/ 	.word	0x00021680


	//   ....[134]....
        /*0dc8*/ 	.word	0x00021700


	//   ....[135]....
        /*0dcc*/ 	.word	0x00021770


	//   ....[136]....
        /*0dd0*/ 	.word	0x000217e0


	//   ....[137]....
        /*0dd4*/ 	.word	0x00021850


	//   ....[138]....
        /*0dd8*/ 	.word	0x000218d0


	//   ....[139]....
        /*0ddc*/ 	.word	0x00021950


	//   ....[140]....
        /*0de0*/ 	.word	0x000219f0


	//   ....[141]....
        /*0de4*/ 	.word	0x00021a60


	//   ....[142]....
        /*0de8*/ 	.word	0x00021ad0


	//   ....[143]....
        /*0dec*/ 	.word	0x00021b40


	//   ....[144]....
        /*0df0*/ 	.word	0x00021bc0


	//   ....[145]....
        /*0df4*/ 	.word	0x00021c30


	//   ....[146]....
        /*0df8*/ 	.word	0x00021cd0


	//   ....[147]....
        /*0dfc*/ 	.word	0x00021d20


	//   ....[148]....
        /*0e00*/ 	.word	0x00021db0


	//   ....[149]....
        /*0e04*/ 	.word	0x00021ee0


	//----- nvinfo : EIATTR_REG_RECONFIG
	.align		4
.L_1189:
        /*0e08*/ 	.byte	0x01, 0x54
	.zero		2


	//----- nvinfo : EIATTR_SYSCALL_OFFSETS
	.align		4
        /*0e0c*/ 	.byte	0x04, 0x46
        /*0e0e*/ 	.short	(.L_1191 - .L_1190)


	//   ....[0]....
.L_1190:
        /*0e10*/ 	.word	0x00001e80


	//   ....[1]....
        /*0e14*/ 	.word	0x00001fd0


	//   ....[2]....
        /*0e18*/ 	.word	0x000075a0


	//   ....[3]....
        /*0e1c*/ 	.word	0x00007920


	//   ....[4]....
        /*0e20*/ 	.word	0x0001a900


	//   ....[5]....
        /*0e24*/ 	.word	0x0001aa50


	//   ....[6]....
        /*0e28*/ 	.word	0x0001ab50


	//   ....[7]....
        /*0e2c*/ 	.word	0x0001b3d0


	//----- nvinfo : EIATTR_MBARRIER_INSTR_OFFSETS
	.align		4
.L_1191:
        /*0e30*/ 	.byte	0x04, 0x39
        /*0e32*/ 	.short	(.L_1193 - .L_1192)


	//   ....[0]....
.L_1192:
        /*0e34*/ 	.word	0x000002b0
        /*0e38*/ 	.word	0x000000ff
        /*0e3c*/ 	.word	0x00031c00
        /*0e40*/ 	.short	0x0100
        /*0e42*/ 	.byte	0x08
	.zero		1


	//   ....[1]....
        /*0e44*/ 	.word	0x000002c0
        /*0e48*/ 	.word	0x000000ff
        /*0e4c*/ 	.word	0x00031c20
        /*0e50*/ 	.short	0x0100
        /*0e52*/ 	.byte	0x08
	.zero		1


	//   ....[2]....
        /*0e54*/ 	.word	0x000003b0
        /*0e58*/ 	.word	0x000000ff
        /*0e5c*/ 	.word	0x00031c30
        /*0e60*/ 	.short	0x0100
        /*0e62*/ 	.byte	0x08
	.zero		1


	//   ....[3]....
        /*0e64*/ 	.word	0x000003c0
        /*0e68*/ 	.word	0x000000ff
        /*0e6c*/ 	.word	0x00031c40
        /*0e70*/ 	.short	0x0100
        /*0e72*/ 	.byte	0x08
	.zero		1


	//   ....[4]....
        /*0e74*/ 	.word	0x000003d0
        /*0e78*/ 	.word	0x000000ff
        /*0e7c*/ 	.word	0x00031c38
        /*0e80*/ 	.short	0x0100
        /*0e82*/ 	.byte	0x08
	.zero		1


	//   ....[5]....
        /*0e84*/ 	.word	0x000003e0
        /*0e88*/ 	.word	0x000000ff
        /*0e8c*/ 	.word	0x00031c48
        /*0e90*/ 	.short	0x0100
        /*0e92*/ 	.byte	0x08
	.zero		1


	//   ....[6]....
        /*0e94*/ 	.word	0x00000510
        /*0e98*/ 	.word	0x000000ff
        /*0e9c*/ 	.word	0x00031c50
        /*0ea0*/ 	.short	0x0100
        /*0ea2*/ 	.byte	0x08
	.zero		1


	//   ....[7]....
        /*0ea4*/ 	.word	0x00000520
        /*0ea8*/ 	.word	0x000000ff
        /*0eac*/ 	.word	0x00031c60
        /*0eb0*/ 	.short	0x0100
        /*0eb2*/ 	.byte	0x08
	.zero		1


	//   ....[8]....
        /*0eb4*/ 	.word	0x00000530
        /*0eb8*/ 	.word	0x000000ff
        /*0ebc*/ 	.word	0x00031c58
        /*0ec0*/ 	.short	0x0100
        /*0ec2*/ 	.byte	0x08
	.zero		1


	//   ....[9]....
        /*0ec4*/ 	.word	0x00000540
        /*0ec8*/ 	.word	0x000000ff
        /*0ecc*/ 	.word	0x00031c68
        /*0ed0*/ 	.short	0x0100
        /*0ed2*/ 	.byte	0x08
	.zero		1


	//   ....[10]....
        /*0ed4*/ 	.word	0x00000630
        /*0ed8*/ 	.word	0x000000ff
        /*0edc*/ 	.word	0x00031c70
        /*0ee0*/ 	.short	0x0100
        /*0ee2*/ 	.byte	0x06
	.zero		1


	//   ....[11]....
        /*0ee4*/ 	.word	0x00000640
        /*0ee8*/ 	.word	0x000000ff
        /*0eec*/ 	.word	0x00031c80
        /*0ef0*/ 	.short	0x0100
        /*0ef2*/ 	.byte	0x06
	.zero		1


	//   ....[12]....
        /*0ef4*/ 	.word	0x00000650
        /*0ef8*/ 	.word	0x000000ff
        /*0efc*/ 	.word	0x00031c78
        /*0f00*/ 	.short	0x0100
        /*0f02*/ 	.byte	0x06
	.zero		1


	//   ....[13]....
        /*0f04*/ 	.word	0x00000660
        /*0f08*/ 	.word	0x000000ff
        /*0f0c*/ 	.word	0x00031c88
        /*0f10*/ 	.short	0x0100
        /*0f12*/ 	.byte	0x06
	.zero		1


	//   ....[14]....
        /*0f14*/ 	.word	0x00000790
        /*0f18*/ 	.word	0x000000ff
        /*0f1c*/ 	.word	0x00031c90
        /*0f20*/ 	.short	0x0100
        /*0f22*/ 	.byte	0x08
	.zero		1


	//   ....[15]....
        /*0f24*/ 	.word	0x000007a0
        /*0f28*/ 	.word	0x000000ff
        /*0f2c*/ 	.word	0x00031ca0
        /*0f30*/ 	.short	0x0100
        /*0f32*/ 	.byte	0x08
	.zero		1


	//   ....[16]....
        /*0f34*/ 	.word	0x000007b0
        /*0f38*/ 	.word	0x000000ff
        /*0f3c*/ 	.word	0x00031c98
        /*0f40*/ 	.short	0x0100
        /*0f42*/ 	.byte	0x08
	.zero		1


	//   ....[17]....
        /*0f44*/ 	.word	0x000007c0
        /*0f48*/ 	.word	0x000000ff
        /*0f4c*/ 	.word	0x00031ca8
        /*0f50*/ 	.short	0x0100
        /*0f52*/ 	.byte	0x08
	.zero		1


	//   ....[18]....
        /*0f54*/ 	.word	0x000008f0
        /*0f58*/ 	.word	0x000000ff
        /*0f5c*/ 	.word	0x00031cb0
        /*0f60*/ 	.short	0x0100
        /*0f62*/ 	.byte	0x08
	.zero		1


	//   ....[19]....
        /*0f64*/ 	.word	0x00000900
        /*0f68*/ 	.word	0x000000ff
        /*0f6c*/ 	.word	0x00031cc0
        /*0f70*/ 	.short	0x0100
        /*0f72*/ 	.byte	0x08
	.zero		1


	//   ....[20]....
        /*0f74*/ 	.word	0x00000910
        /*0f78*/ 	.word	0x000000ff
        /*0f7c*/ 	.word	0x00031cb8
        /*0f80*/ 	.short	0x0100
        /*0f82*/ 	.byte	0x08
	.zero		1


	//   ....[21]....
        /*0f84*/ 	.word	0x00000920
        /*0f88*/ 	.word	0x000000ff
        /*0f8c*/ 	.word	0x00031cc8
        /*0f90*/ 	.short	0x0100
        /*0f92*/ 	.byte	0x08
	.zero		1


	//   ....[22]....
        /*0f94*/ 	.word	0x000033e0
        /*0f98*/ 	.word	0x0000000f
        /*0f9c*/ 	.word	0x00031c90
        /*0fa0*/ 	.short	0x010a
        /*0fa2*/ 	.byte	0x3f
	.zero		1


	//   ....[23]....
        /*0fa4*/ 	.word	0x00004e60
        /*0fa8*/ 	.word	0x0000000f
        /*0fac*/ 	.word	0x00031c90
        /*0fb0*/ 	.short	0x010a
        /*0fb2*/ 	.byte	0x3f
	.zero		1


	//   ....[24]....
        /*0fb4*/ 	.word	0x00006870
        /*0fb8*/ 	.word	0x0000000f
        /*0fbc*/ 	.word	0x00031c90
        /*0fc0*/ 	.short	0x010a
        /*0fc2*/ 	.byte	0x3f
	.zero		1


	//   ....[25]....
        /*0fc4*/ 	.word	0x00006ad0
        /*0fc8*/ 	.word	0x00000020
        /*0fcc*/ 	.word	0x00000000
        /*0fd0*/ 	.short	0x0101
        /*0fd2*/ 	.byte	0x3f
	.zero		1


	//   ....[26]....
        /*0fd4*/ 	.word	0x00006b10
        /*0fd8*/ 	.word	0x0000000f
        /*0fdc*/ 	.word	0x00031cb0
        /*0fe0*/ 	.short	0x010a
        /*0fe2*/ 	.byte	0x3f
	.zero		1


	//   ....[27]....
        /*0fe4*/ 	.word	0x00006e40
        /*0fe8*/ 	.word	0x0000000f
        /*0fec*/ 	.word	0x00000000
        /*0ff0*/ 	.short	0x0101
        /*0ff2*/ 	.byte	0x3f
	.zero		1


	//   ....[28]....
        /*0ff4*/ 	.word	0x00007640
        /*0ff8*/ 	.word	0x00000010
        /*0ffc*/ 	.word	0x00031c00
        /*1000*/ 	.short	0x010a
        /*1002*/ 	.byte	0x3f
	.zero		1


	//   ....[29]....
        /*1004*/ 	.word	0x00007690
        /*1008*/ 	.word	0x00000010
        /*100c*/ 	.word	0x00031c00
        /*1010*/ 	.short	0x010a
        /*1012*/ 	.byte	0x3f
	.zero		1


	//   ....[30]....
        /*1014*/ 	.word	0x000080f0
        /*1018*/ 	.word	0x00000010
        /*101c*/ 	.word	0x00031c00
        /*1020*/ 	.short	0x010a
        /*1022*/ 	.byte	0x3f
	.zero		1


	//   ....[31]....
        /*1024*/ 	.word	0x00009ad0
        /*1028*/ 	.word	0x00000010
        /*102c*/ 	.word	0x00031c00
        /*1030*/ 	.short	0x010a
        /*1032*/ 	.byte	0x3f
	.zero		1


	//   ....[32]....
        /*1034*/ 	.word	0x0000b290
        /*1038*/ 	.word	0x00000000
        /*103c*/ 	.word	0x00031c30
        /*1040*/ 	.short	0x010a
        /*1042*/ 	.byte	0x3f
	.zero		1


	//   ....[33]....
        /*1044*/ 	.word	0x0000b360
        /*1048*/ 	.word	0x00000000
        /*104c*/ 	.word	0x00031c30
        /*1050*/ 	.short	0x010a
        /*1052*/ 	.byte	0x3f
	.zero		1


	//   ....[34]....
        /*1054*/ 	.word	0x0000e4b0
        /*1058*/ 	.word	0x00000014
        /*105c*/ 	.word	0x00000000
        /*1060*/ 	.short	0x0101
        /*1062*/ 	.byte	0x3f
	.zero		1


	//   ....[35]....
        /*1064*/ 	.word	0x0000f6a0
        /*1068*/ 	.word	0x0000000e
        /*106c*/ 	.word	0x00031c30
        /*1070*/ 	.short	0x010a
        /*1072*/ 	.byte	0x3f
	.zero		1


	//   ....[36]....
        /*1074*/ 	.word	0x0000f6f0
        /*1078*/ 	.word	0x0000000e
        /*107c*/ 	.word	0x00031c30
        /*1080*/ 	.short	0x010a
        /*1082*/ 	.byte	0x3f
	.zero		1


	//   ....[37]....
        /*1084*/ 	.word	0x00011cf0
        /*1088*/ 	.word	0x0000000f
        /*108c*/ 	.word	0x00031c50
        /*1090*/ 	.short	0x010a
        /*1092*/ 	.byte	0x3f
	.zero		1


	//   ....[38]....
        /*1094*/ 	.word	0x00011d40
        /*1098*/ 	.word	0x0000000f
        /*109c*/ 	.word	0x00031c50
        /*10a0*/ 	.short	0x010a
        /*10a2*/ 	.byte	0x3f
	.zero		1


	//   ....[39]....
        /*10a4*/ 	.word	0x00013040
        /*10a8*/ 	.word	0x0000004d
        /*10ac*/ 	.word	0x00000000
        /*10b0*/ 	.short	0x0101
        /*10b2*/ 	.byte	0x3f
	.zero		1


	//   ....[40]....
        /*10b4*/ 	.word	0x00013050
        /*10b8*/ 	.word	0x00000000
        /*10bc*/ 	.word	0x00000000
        /*10c0*/ 	.short	0x0101
        /*10c2*/ 	.byte	0x3f
	.zero		1


	//   ....[41]....
        /*10c4*/ 	.word	0x00013f50
        /*10c8*/ 	.word	0x00000000
        /*10cc*/ 	.word	0x00031c50
        /*10d0*/ 	.short	0x010a
        /*10d2*/ 	.byte	0x3f
	.zero		1


	//   ....[42]....
        /*10d4*/ 	.word	0x00014000
        /*10d8*/ 	.word	0x00000000
        /*10dc*/ 	.word	0x00031c50
        /*10e0*/ 	.short	0x010a
        /*10e2*/ 	.byte	0x3f
	.zero		1


	//   ....[43]....
        /*10e4*/ 	.word	0x000149d0
        /*10e8*/ 	.word	0x00000004
        /*10ec*/ 	.word	0x00000000
        /*10f0*/ 	.short	0x0101
        /*10f2*/ 	.byte	0x3f
	.zero		1


	//   ....[44]....
        /*10f4*/ 	.word	0x00015c40
        /*10f8*/ 	.word	0x00000000
        /*10fc*/ 	.word	0x00000000
        /*1100*/ 	.short	0x0101
        /*1102*/ 	.byte	0x3f
	.zero		1


	//   ....[45]....
        /*1104*/ 	.word	0x00016140
        /*1108*/ 	.word	0x0000000a
        /*110c*/ 	.word	0x00000000
        /*1110*/ 	.short	0x0101
        /*1112*/ 	.byte	0x3f
	.zero		1


	//   ....[46]....
        /*1114*/ 	.word	0x000190c0
        /*1118*/ 	.word	0x00000010
        /*111c*/ 	.word	0x00031c20
        /*1120*/ 	.short	0x010a
        /*1122*/ 	.byte	0x3f
	.zero		1


	//   ....[47]....
        /*1124*/ 	.word	0x00019190
        /*1128*/ 	.word	0x00000009
        /*112c*/ 	.word	0x00031ca0
        /*1130*/ 	.short	0x010a
        /*1132*/ 	.byte	0x3f
	.zero		1


	//   ....[48]....
        /*1134*/ 	.word	0x000195b0
        /*1138*/ 	.word	0x00000009
        /*113c*/ 	.word	0x00031cc0
        /*1140*/ 	.short	0x010a
        /*1142*/ 	.byte	0x3f
	.zero		1


	//   ....[49]....
        /*1144*/ 	.word	0x00019af0
        /*1148*/ 	.word	0x00000009
        /*114c*/ 	.word	0x00031ca0
        /*1150*/ 	.short	0x010a
        /*1152*/ 	.byte	0x3f
	.zero		1


	//   ....[50]....
        /*1154*/ 	.word	0x00019f30
        /*1158*/ 	.word	0x00000009
        /*115c*/ 	.word	0x00031cc0
        /*1160*/ 	.short	0x010a
        /*1162*/ 	.byte	0x3f
	.zero		1


	//   ....[51]....
        /*1164*/ 	.word	0x0001aec0
        /*1168*/ 	.word	0x00000000
        /*116c*/ 	.word	0x00031c40
        /*1170*/ 	.short	0x010a
        /*1172*/ 	.byte	0x3f
	.zero		1


	//   ....[52]....
        /*1174*/ 	.word	0x0001bd70
        /*1178*/ 	.word	0x00000010
        /*117c*/ 	.word	0x00031c00
        /*1180*/ 	.short	0x0107
        /*1182*/ 	.byte	0x3f
	.zero		1


	//   ....[53]....
        /*1184*/ 	.word	0x0001be60
        /*1188*/ 	.word	0x00000010
        /*118c*/ 	.word	0x00031c00
        /*1190*/ 	.short	0x0101
        /*1192*/ 	.byte	0x3f
	.zero		1


	//   ....[54]....
        /*1194*/ 	.word	0x0001be80
        /*1198*/ 	.word	0x00000010
        /*119c*/ 	.word	0x00031c20
        /*11a0*/ 	.short	0x010a
        /*11a2*/ 	.byte	0x3f
	.zero		1


	//   ....[55]....
        /*11a4*/ 	.word	0x0001c210
        /*11a8*/ 	.word	0x00000003
        /*11ac*/ 	.word	0x00031c40
        /*11b0*/ 	.short	0x010a
        /*11b2*/ 	.byte	0x3f
	.zero		1


	//   ....[56]....
        /*11b4*/ 	.word	0x0001c670
        /*11b8*/ 	.word	0x00000002
        /*11bc*/ 	.word	0x00031c60
        /*11c0*/ 	.short	0x010a
        /*11c2*/ 	.byte	0x3f
	.zero		1


	//   ....[57]....
        /*11c4*/ 	.word	0x0001cdb0
        /*11c8*/ 	.word	0x00000003
        /*11cc*/ 	.word	0x00031c40
        /*11d0*/ 	.short	0x010a
        /*11d2*/ 	.byte	0x3f
	.zero		1


	//   ....[58]....
        /*11d4*/ 	.word	0x0001d210
        /*11d8*/ 	.word	0x00000002
        /*11dc*/ 	.word	0x00031c60
        /*11e0*/ 	.short	0x010a
        /*11e2*/ 	.byte	0x3f
	.zero		1


	//   ....[59]....
        /*11e4*/ 	.word	0x0001d8b0
        /*11e8*/ 	.word	0x00000003
        /*11ec*/ 	.word	0x00031c40
        /*11f0*/ 	.short	0x010a
        /*11f2*/ 	.byte	0x3f
	.zero		1


	//   ....[60]....
        /*11f4*/ 	.word	0x0001dd10
        /*11f8*/ 	.word	0x00000002
        /*11fc*/ 	.word	0x00031c60
        /*1200*/ 	.short	0x010a
        /*1202*/ 	.byte	0x3f
	.zero		1


	//   ....[61]....
        /*1204*/ 	.word	0x0001e350
        /*1208*/ 	.word	0x00000000
        /*120c*/ 	.word	0x00031c60
        /*1210*/ 	.short	0x010a
        /*1212*/ 	.byte	0x3f
	.zero		1


	//   ....[62]....
        /*1214*/ 	.word	0x0001f490
        /*1218*/ 	.word	0x00000009
        /*121c*/ 	.word	0x00031c20
        /*1220*/ 	.short	0x010a
        /*1222*/ 	.byte	0x3f
	.zero		1


	//   ....[63]....
        /*1224*/ 	.word	0x0001f620
        /*1228*/ 	.word	0x00000007
        /*122c*/ 	.word	0x00000000
        /*1230*/ 	.short	0x010a
        /*1232*/ 	.byte	0x3f
	.zero		1


	//   ....[64]....
        /*1234*/ 	.word	0x0001f690
        /*1238*/ 	.word	0x00000003
        /*123c*/ 	.word	0x00000000
        /*1240*/ 	.short	0x010a
        /*1242*/ 	.byte	0x3f
	.zero		1


	//   ....[65]....
        /*1244*/ 	.word	0x0001f6f0
        /*1248*/ 	.word	0x00000005
        /*124c*/ 	.word	0x00000000
        /*1250*/ 	.short	0x010a
        /*1252*/ 	.byte	0x3f
	.zero		1


	//   ....[66]....
        /*1254*/ 	.word	0x0001f720
        /*1258*/ 	.word	0x00000003
        /*125c*/ 	.word	0x00000000
        /*1260*/ 	.short	0x010a
        /*1262*/ 	.byte	0x3f
	.zero		1


	//   ....[67]....
        /*1264*/ 	.word	0x0001f780
        /*1268*/ 	.word	0x0000000f
        /*126c*/ 	.word	0x00031c90
        /*1270*/ 	.short	0x010a
        /*1272*/ 	.byte	0x3f
	.zero		1


	//   ....[68]....
        /*1274*/ 	.word	0x0001f7d0
        /*1278*/ 	.word	0x0000000f
        /*127c*/ 	.word	0x00031c90
        /*1280*/ 	.short	0x010a
        /*1282*/ 	.byte	0x3f
	.zero		1


	//   ....[69]....
        /*1284*/ 	.word	0x0001f820
        /*1288*/ 	.word	0x0000000f
        /*128c*/ 	.word	0x00031c90
        /*1290*/ 	.short	0x010a
        /*1292*/ 	.byte	0x3f
	.zero		1


	//   ....[70]....
        /*1294*/ 	.word	0x0001f870
        /*1298*/ 	.word	0x0000000f
        /*129c*/ 	.word	0x00031cb0
        /*12a0*/ 	.short	0x010a
        /*12a2*/ 	.byte	0x3f
	.zero		1


	//   ....[71]....
        /*12a4*/ 	.word	0x0001fb30
        /*12a8*/ 	.word	0x00000010
        /*12ac*/ 	.word	0x00031c00
        /*12b0*/ 	.short	0x010a
        /*12b2*/ 	.byte	0x3f
	.zero		1


	//   ....[72]....
        /*12b4*/ 	.word	0x0001fd60
        /*12b8*/ 	.word	0x00000010
        /*12bc*/ 	.word	0x00031c00
        /*12c0*/ 	.short	0x010a
        /*12c2*/ 	.byte	0x3f
	.zero		1


	//   ....[73]....
        /*12c4*/ 	.word	0x0001fdb0
        /*12c8*/ 	.word	0x00000000
        /*12cc*/ 	.word	0x00031c30
        /*12d0*/ 	.short	0x010a
        /*12d2*/ 	.byte	0x3f
	.zero		1


	//   ....[74]....
        /*12d4*/ 	.word	0x0001fe00
        /*12d8*/ 	.word	0x0000000e
        /*12dc*/ 	.word	0x00031c30
        /*12e0*/ 	.short	0x010a
        /*12e2*/ 	.byte	0x3f
	.zero		1


	//   ....[75]....
        /*12e4*/ 	.word	0x0001fe50
        /*12e8*/ 	.word	0x0000000f
        /*12ec*/ 	.word	0x00031c50
        /*12f0*/ 	.short	0x010a
        /*12f2*/ 	.byte	0x3f
	.zero		1


	//   ....[76]....
        /*12f4*/ 	.word	0x0001fea0
        /*12f8*/ 	.word	0x00000000
        /*12fc*/ 	.word	0x00031c50
        /*1300*/ 	.short	0x010a
        /*1302*/ 	.byte	0x3f
	.zero		1


	//   ....[77]....
        /*1304*/ 	.word	0x00020620
        /*1308*/ 	.word	0x00000010
        /*130c*/ 	.word	0x00031c20
        /*1310*/ 	.short	0x010a
        /*1312*/ 	.byte	0x3f
	.zero		1


	//   ....[78]....
        /*1314*/ 	.word	0x00020670
        /*1318*/ 	.word	0x00000009
        /*131c*/ 	.word	0x00031ca0
        /*1320*/ 	.short	0x010a
        /*1322*/ 	.byte	0x3f
	.zero		1


	//   ....[79]....
        /*1324*/ 	.word	0x000206c0
        /*1328*/ 	.word	0x00000009
        /*132c*/ 	.word	0x00031cc0
        /*1330*/ 	.short	0x010a
        /*1332*/ 	.byte	0x3f
	.zero		1


	//   ....[80]....
        /*1334*/ 	.word	0x00020710
        /*1338*/ 	.word	0x00000009
        /*133c*/ 	.word	0x00031ca0
        /*1340*/ 	.short	0x010a
        /*1342*/ 	.byte	0x3f
	.zero		1


	//   ....[81]....
        /*1344*/ 	.word	0x00020760
        /*1348*/ 	.word	0x00000009
        /*134c*/ 	.word	0x00031cc0
        /*1350*/ 	.short	0x010a
        /*1352*/ 	.byte	0x3f
	.zero		1


	//   ....[82]....
        /*1354*/ 	.word	0x00020900
        /*1358*/ 	.word	0x00000000
        /*135c*/ 	.word	0x00031c40
        /*1360*/ 	.short	0x010a
        /*1362*/ 	.byte	0x3f
	.zero		1


	//   ....[83]....
        /*1364*/ 	.word	0x000211a0
        /*1368*/ 	.word	0x00000010
        /*136c*/ 	.word	0x00031c20
        /*1370*/ 	.short	0x010a
        /*1372*/ 	.byte	0x3f
	.zero		1


	//   ....[84]....
        /*1374*/ 	.word	0x000211f0
        /*1378*/ 	.word	0x00000003
        /*137c*/ 	.word	0x00031c40
        /*1380*/ 	.short	0x010a
        /*1382*/ 	.byte	0x3f
	.zero		1


	//   ....[85]....
        /*1384*/ 	.word	0x00021240
        /*1388*/ 	.word	0x00000002
        /*138c*/ 	.word	0x00031c60
        /*1390*/ 	.short	0x010a
        /*1392*/ 	.byte	0x3f
	.zero		1


	//   ....[86]....
        /*1394*/ 	.word	0x00021290
        /*1398*/ 	.word	0x00000003
        /*139c*/ 	.word	0x00031c40
        /*13a0*/ 	.short	0x010a
        /*13a2*/ 	.byte	0x3f
	.zero		1


	//   ....[87]....
        /*13a4*/ 	.word	0x000212e0
        /*13a8*/ 	.word	0x00000002
        /*13ac*/ 	.word	0x00031c60
        /*13b0*/ 	.short	0x010a
        /*13b2*/ 	.byte	0x3f
	.zero		1


	//   ....[88]....
        /*13b4*/ 	.word	0x00021330
        /*13b8*/ 	.word	0x00000003
        /*13bc*/ 	.word	0x00031c40
        /*13c0*/ 	.short	0x010a
        /*13c2*/ 	.byte	0x3f
	.zero		1


	//   ....[89]....
        /*13c4*/ 	.word	0x00021380
        /*13c8*/ 	.word	0x00000002
        /*13cc*/ 	.word	0x00031c60
        /*13d0*/ 	.short	0x010a
        /*13d2*/ 	.byte	0x3f
	.zero		1


	//   ....[90]....
        /*13d4*/ 	.word	0x000213d0
        /*13d8*/ 	.word	0x00000000
        /*13dc*/ 	.word	0x00031c60
        /*13e0*/ 	.short	0x010a
        /*13e2*/ 	.byte	0x3f
	.zero		1


	//   ....[91]....
        /*13e4*/ 	.word	0x00021e00
        /*13e8*/ 	.word	0x00000009
        /*13ec*/ 	.word	0x00031c20
        /*13f0*/ 	.short	0x010a
        /*13f2*/ 	.byte	0x3f
	.zero		1


	//   ....[92]....
        /*13f4*/ 	.word	0x00021fa0
        /*13f8*/ 	.word	0x00000007
        /*13fc*/ 	.word	0x00000000
        /*1400*/ 	.short	0x010a
        /*1402*/ 	.byte	0x3f
	.zero		1


	//   ....[93]....
        /*1404*/ 	.word	0x00021ff0
        /*1408*/ 	.word	0x00000003
        /*140c*/ 	.word	0x00000000
        /*1410*/ 	.short	0x010a
        /*1412*/ 	.byte	0x3f
	.zero		1


	//   ....[94]....
        /*1414*/ 	.word	0x00022040
        /*1418*/ 	.word	0x00000005
        /*141c*/ 	.word	0x00000000
        /*1420*/ 	.short	0x010a
        /*1422*/ 	.byte	0x3f
	.zero		1


	//----- nvinfo : EIATTR_NUM_MBARRIERS
	.align		4
.L_1193:
        /*1424*/ 	.byte	0x03, 0x38
        /*1426*/ 	.short	0x0016


	//----- nvinfo : EIATTR_EXIT_INSTR_OFFSETS
	.align		4
        /*1428*/ 	.byte	0x04, 0x1c
        /*142a*/ 	.short	(.L_1195 - .L_1194)


	//   ....[0]....
.L_1194:
        /*142c*/ 	.word	0x0001f770


	//----- nvinfo : EIATTR_MAX_THREADS
	.align		4
.L_1195:
        /*1430*/ 	.byte	0x04, 0x05
        /*1432*/ 	.short	(.L_1197 - .L_1196)
.L_1196:
        /*1434*/ 	.word	0x00000200
        /*1438*/ 	.word	0x00000001
        /*143c*/ 	.word	0x00000001


	//----- nvinfo : EIATTR_CRS_STACK_SIZE
	.align		4
.L_1197:
        /*1440*/ 	.byte	0x04, 0x1e
        /*1442*/ 	.short	(.L_1199 - .L_1198)
.L_1198:
        /*1444*/ 	.word	0x00000000


	//----- nvinfo : EIATTR_CBANK_PARAM_SIZE
	.align		4
.L_1199:
        /*1448*/ 	.byte	0x03, 0x19
        /*144a*/ 	.short	0x0af0


	//----- nvinfo : EIATTR_PARAM_CBANK
	.align		4
        /*144c*/ 	.byte	0x04, 0x0a
        /*144e*/ 	.short	(.L_1201 - .L_1200)
	.align		4
.L_1200:
        /*1450*/ 	.word	index@(.nv.constant0._ZN7cutlass13device_kernelIN5flash11enable_sm90INS1_16FlashAttnFwdSm90INS1_25CollectiveMainloopFwdSm90ILi2EN4cute5tupleIJNS5_1CILi1EEES8_S8_EEENS6_IJNS7_ILi192EEENS7_ILi144EEENS7_ILi96EEEEEELi96ENS_6half_tEfNS_4arch4Sm90ELb0ELb0ELb0ELb1ELb0ELb1ELb0ELb0ELb1ELb1ELb1ELb0EEENS1_21CollectiveEpilogueFwdINS6_IJSA_SC_SB_EEES9_SE_SG_Li384ELb1ELb1ELb1ELb0EEENS1_36VarlenDynamicPersistentTileSchedulerILi192ELi144ELi384ELi128ELb1ELb1ELb1ELb0ELb1ELb1EEEEEEEEEvNT_6ParamsE)
        /*1454*/ 	.short	0x0210
        /*1456*/ 	.short	0x0af0


	//----- nvinfo : EIATTR_SW_WAR
	.align		4
.L_1201:
        /*1458*/ 	.byte	0x04, 0x36
        /*145a*/ 	.short	(.L_1203 - .L_1202)
.L_1202:
        /*145c*/ 	.word	0x00000008
.L_1203:


//--------------------- .nv.info._ZN7cutlass13device_kernelIN5flash11enable_sm90INS1_16FlashAttnFwdSm90INS1_25CollectiveMainloopFwdSm90ILi2EN4cute5tupleIJNS5_1CILi1EEES8_S8_EEENS6_IJNS7_ILi192EEENS7_ILi128EEENS7_ILi96EEEEEELi96ENS_6half_tEfNS_4arch4Sm90ELb0ELb1ELb0ELb0ELb0ELb0ELb0ELb0ELb1ELb1ELb1ELb0EEENS1_21CollectiveEpilogueFwdINS6_IJSA_SC_SB_EEES9_SE_SG_Li384ELb0ELb1ELb1ELb0EEENS1_19SingleTileSchedulerILb0ELb1ELb1ELi192EEEEEEEEEvNT_6ParamsE --------------------------
	.section	.nv.info._ZN7cutlass13device_kernelIN5flash11enable_sm90INS1_16FlashAttnFwdSm90INS1_25CollectiveMainloopFwdSm90ILi2EN4cute5tupleIJNS5_1CILi1EEES8_S8_EEENS6_IJNS7_ILi192EEENS7_ILi128EEENS7_ILi96EEEEEELi96ENS_6half_tEfNS_4arch4Sm90ELb0ELb1ELb0ELb0ELb0ELb0ELb0ELb0ELb1ELb1ELb1ELb0EEENS1_21CollectiveEpilogueFwdINS6_IJSA_SC_SB_EEES9_SE_SG_Li384ELb0ELb1ELb1ELb0EEENS1_19SingleTileSchedulerILb0ELb1ELb1ELi192EEEEEEEEEvNT_6ParamsE,"",@"SHT_CUDA_INFO"
	.sectionflags	@""
	.align	4


	//----- nvinfo : EIATTR_CUDA_API_VERSION
	.align		4
        /*0000*/ 	.byte	0x04, 0x37
        /*0002*/ 	.short	(.L_1205 - .L_1204)
.L_1204:
        /*0004*/ 	.word	0x00000082


	//----- nvinfo : EIATTR_KPARAM_INFO
	.align		4
.L_1205:
        /*0008*/ 	.byte	0x04, 0x17
        /*000a*/ 	.short	(.L_1207 - .L_1206)
.L_1206:
        /*000c*/ 	.word	0x00000000
        /*0010*/ 	.short	0x0000
        /*0012*/ 	.short	0x0070
        /*0014*/ 	.byte	0x00, 0xf0, 0x01, 0x28


	//----- nvinfo : EIATTR_SPARSE_MMA_MASK
	.align		4
.L_1207:
        /*0018*/ 	.byte	0x03, 0x50
        /*001a*/ 	.short	0x0000


	//----- nvinfo : EIATTR_MAXREG_COUNT
	.align		4
        /*001c*/ 	.byte	0x03, 0x1b
        /*001e*/ 	.short	0x0080


	//----- nvinfo : EIATTR_NUM_BARRIERS
	.align		4
        /*0020*/ 	.byte	0x02, 0x4c
        /*0022*/ 	.byte	0x10
	.zero		1


	//----- nvinfo : EIATTR_EXTERNS
	.align		4
        /*0024*/ 	.byte	0x04, 0x0f
        /*0026*/ 	.short	(.L_1209 - .L_1208)


	//   ....[0]....
	.align		4
.L_1208:
        /*0028*/ 	.word	index@(__assertfail)


	//----- nvinfo : EIATTR_MERCURY_ISA_VERSION
	.align		4
.L_1209:
        /*002c*/ 	.byte	0x03, 0x5f
        /*002e*/ 	.short	0x0101


	//----- nvinfo : EIATTR_INT_WARP_WIDE_INSTR_OFFSETS
	.align		4
        /*0030*/ 	.byte	0x04, 0x31
        /*0032*/ 	.short	(.L_1211 - .L_1210)


	//   ....[0]....
.L_1210:
        /*0034*/ 	.word	0x00000120


	//   ....[1]....
        /*0038*/ 	.word	0x00000160


	//   ....[2]....
        /*003c*/ 	.word	0x000001d0


	//----- nvinfo : EIATTR_COOP_GROUP_MASK_REGIDS
	.align		4
.L_1211:
        /*0040*/ 	.byte	0x04, 0x29
        /*0042*/ 	.short	(.L_1213 - .L_1212)


	//   ....[0]....
.L_1212:
        /*0044*/ 	.word	0xffffffff


	//   ....[1]....
        /*0048*/ 	.word	0xffffffff


	//   ....[2]....
        /*004c*/ 	.word	0xffffffff


	//   ....[3]....
        /*0050*/ 	.word	0xffffffff


	//   ....[4]....
        /*0054*/ 	.word	0xffffffff


	//   ....[5]....
        /*0058*/ 	.word	0xffffffff


	//   ....[6]....
        /*005c*/ 	.word	0xffffffff


	//   ....[7]....
        /*0060*/ 	.word	0xffffffff


	//   ....[8]....
        /*0064*/ 	.word	0xffffffff


	//   ....[9]....
        /*0068*/ 	.word	0xffffffff


	//   ....[10]....
        /*006c*/ 	.word	0xffffffff


	//   ....[11]....
        /*0070*/ 	.word	0xffffffff


	//   ....[12]....
        /*0074*/ 	.word	0xffffffff


	//   ....[13]....
        /*0078*/ 	.word	0xffffffff


	//   ....[14]....
        /*007c*/ 	.word	0xffffffff


	//   ....[15]....
        /*0080*/ 	.word	0xffffffff


	//   ....[16]....
        /*0084*/ 	.word	0xffffffff


	//   ....[17]....
        /*0088*/ 	.word	0xffffffff


	//   ....[18]....
        /*008c*/ 	.word	0xffffffff


	//   ....[19]....
        /*0090*/ 	.word	0xffffffff


	//   ....[20]....
        /*0094*/ 	.word	0xffffffff


	//   ....[21]....
        /*0098*/ 	.word	0xffffffff


	//   ....[22]....
        /*009c*/ 	.word	0xffffffff


	//   ....[23]....
        /*00a0*/ 	.word	0xffffffff


	//   ....[24]....
        /*00a4*/ 	.word	0xffffffff


	//   ....[25]....
        /*00a8*/ 	.word	0xffffffff


	//   ....[26]....
        /*00ac*/ 	.word	0xffffffff


	//   ....[27]....
        /*00b0*/ 	.word	0xffffffff


	//   ....[28]....
        /*00b4*/ 	.word	0xffffffff


	//   ....[29]....
        /*00b8*/ 	.word	0xffffffff


	//   ....[30]....
        /*00bc*/ 	.word	0xffffffff


	//   ....[31]....
        /*00c0*/ 	.word	0xffffffff


	//   ....[32]....
        /*00c4*/ 	.word	0xffffffff


	//   ....[33]....
        /*00c8*/ 	.word	0xffffffff


	//   ....[34]....
        /*00cc*/ 	.word	0xffffffff


	//   ....[35]....
        /*00d0*/ 	.word	0xffffffff


	//   ....[36]....
        /*00d4*/ 	.word	0xffffffff


	//   ....[37]....
        /*00d8*/ 	.word	0xffffffff


	//   ....[38]....
        /*00dc*/ 	.word	0xffffffff


	//   ....[39]....
        /*00e0*/ 	.word	0xffffffff


	//   ....[40]....
        /*00e4*/ 	.word	0xffffffff


	//   ....[41]....
        /*00e8*/ 	.word	0xffffffff


	//   ....[42]....
        /*00ec*/ 	.word	0xffffffff


	//   ....[43]....
        /*00f0*/ 	.word	0xffffffff


	//   ....[44]....
        /*00f4*/ 	.word	0xffffffff


	//   ....[45]....
        /*00f8*/ 	.word	0xffffffff


	//   ....[46]....
        /*00fc*/ 	.word	0xffffffff


	//   ....[47]....
        /*0100*/ 	.word	0xffffffff


	//   ....[48]....
        /*0104*/ 	.word	0xffffffff


	//   ....[49]....
        /*0108*/ 	.word	0xffffffff


	//   ....[50]....
        /*010c*/ 	.word	0xffffffff


	//   ....[51]....
        /*0110*/ 	.word	0xffffffff


	//   ....[52]....
        /*0114*/ 	.word	0xffffffff


	//   ....[53]....
        /*0118*/ 	.word	0xffffffff


	//   ....[54]....
        /*011c*/ 	.word	0xffffffff


	//   ....[55]....
        /*0120*/ 	.word	0xffffffff


	//   ....[56]....
        /*0124*/ 	.word	0xffffffff


	//   ....[57]....
        /*0128*/ 	.word	0xffffffff


	//   ....[58]....
        /*012c*/ 	.word	0xffffffff


	//   ....[59]....
        /*0130*/ 	.word	0xffffffff


	//   ....[60]....
        /*0134*/ 	.word	0xffffffff


	//   ....[61]....
        /*0138*/ 	.word	0x0500000f


	//   ....[62]....
        /*013c*/ 	.word	0x0500000f


	//   ....[63]....
        /*0140*/ 	.word	0x0500000f


	//   ....[64]....
        /*0144*/ 	.word	0x0500000f


	//   ....[65]....
        /*0148*/ 	.word	0x0500000f


	//   ....[66]....
        /*014c*/ 	.word	0x0500000f


	//   ....[67]....
        /*0150*/ 	.word	0x0500000f


	//   ....[68]....
        /*0154*/ 	.word	0x0500000f


	//   ....[69]....
        /*0158*/ 	.word	0x0500000f


	//   ....[70]....
        /*015c*/ 	.word	0x0500000f


	//   ....[71]....
        /*0160*/ 	.word	0x0500000f


	//   ....[72]....
        /*0164*/ 	.word	0x0500000f


	//   ....[73]....
        /*0168*/ 	.word	0x0500000f


	//   ....[74]....
        /*016c*/ 	.word	0x0500000f


	//----- nvinfo : EIATTR_COOP_GROUP_INSTR_OFFSETS
	.align		4
.L_1213:
        /*0170*/ 	.byte	0x04, 0x28
        /*0172*/ 	.short	(.L_1215 - .L_1214)


	//   ....[0]....
.L_1214:
        /*0174*/ 	.word	0x00000060


	//   ....[1]....
        /*0178*/ 	.word	0x00000130


	//   ....[2]....
        /*017c*/ 	.word	0x00000180


	//   ....[3]....
        /*0180*/ 	.word	0x000003b0


	//   ....[4]....
        /*0184*/ 	.word	0x00000510


	//   ....[5]....
        /*0188*/ 	.word	0x00000630


	//   ....[6]....
        /*018c*/ 	.word	0x00000790


	//   ....[7]....
        /*0190*/ 	.word	0x00001530


	//   ....[8]....
        /*0194*/ 	.word	0x00001d20


	//   ....[9]....
        /*0198*/ 	.word	0x000020c0


	//   ....[10]....
        /*019c*/ 	.word	0x00003460


	//   ....[11]....
        /*01a0*/ 	.word	0x00003480


	//   ....[12]....
        /*01a4*/ 	.word	0x00003990


	//   ....[13]....
        /*01a8*/ 	.word	0x000039f0


	//   ....[14]....
        /*01ac*/ 	.word	0x000047d0


	//   ....[15]....
        /*01b0*/ 	.word	0x00005430


	//   ....[16]....
        /*01b4*/ 	.word	0x000056c0


	//   ....[17]....
        /*01b8*/ 	.word	0x000062b0


	//   ....[18]....
        /*01bc*/ 	.word	0x00006350


	//   ....[19]....
        /*01c0*/ 	.word	0x00006bf0


	//   ....[20]....
        /*01c4*/ 	.word	0x00006cb0


	//   ....[21]....
        /*01c8*/ 	.word	0x00007c40


	//   ....[22]....
        /*01cc*/ 	.word	0x00008730


	//   ....[23]....
        /*01d0*/ 	.word	0x00008770


	//   ....[24]....
        /*01d4*/ 	.word	0x00008cd0


	//   ....[25]....
        /*01d8*/ 	.word	0x00008d70


	//   ....[26]....
        /*01dc*/ 	.word	0x00009fc0


	//   ....[27]....
        /*01e0*/ 	.word	0x0000a860


	//   ....[28]....
        /*01e4*/ 	.word	0x0000afc0


	//   ....[29]....
        /*01e8*/ 	.word	0x0000b810


	//   ....[30]....
        /*01ec*/ 	.word	0x0000b8c0


	//   ....[31]....
        /*01f0*/ 	.word	0x0000c1c0


	//   ....[32]....
        /*01f4*/ 	.word	0x0000c220


	//   ....[33]....
        /*01f8*/ 	.word	0x0000d1a0


	//   ....[34]....
        /*01fc*/ 	.word	0x0000d2b0


	//   ....[35]....
        /*0200*/ 	.word	0x0000d310


	//   ....[36]....
        /*0204*/ 	.word	0x0000d420


	//   ....[37]....
        /*0208*/ 	.word	0x0000d430


	//   ....[38]....
        /*020c*/ 	.word	0x0000e310


	//   ....[39]....
        /*0210*/ 	.word	0x0000e350


	//   ....[40]....
        /*0214*/ 	.word	0x0000e390


	//   ....[41]....
        /*0218*/ 	.word	0x0000e3d0


	//   ....[42]....
        /*021c*/ 	.word	0x0000e3f0


	//   ....[43]....
        /*0220*/ 	.word	0x0000e420


	//   ....[44]....
        /*0224*/ 	.word	0x0000e900


	//   ....[45]....
        /*0228*/ 	.word	0x0000e910


	//   ....[46]....
        /*022c*/ 	.word	0x0000f1f0


	//   ....[47]....
        /*0230*/ 	.word	0x000100b0


	//   ....[48]....
        /*0234*/ 	.word	0x00010ba0


	//   ....[49]....
        /*0238*/ 	.word	0x00010be0


	//   ....[50]....
        /*023c*/ 	.word	0x00010c10


	//   ....[51]....
        /*0240*/ 	.word	0x00010c30


	//   ....[52]....
        /*0244*/ 	.word	0x00010c40


	//   ....[53]....
        /*0248*/ 	.word	0x00010c50


	//   ....[54]....
        /*024c*/ 	.word	0x00010c70


	//   ....[55]....
        /*0250*/ 	.word	0x00010d30


	//   ....[56]....
        /*0254*/ 	.word	0x00010e30


	//   ....[57]....
        /*0258*/ 	.word	0x00010e40


	//   ....[58]....
        /*025c*/ 	.word	0x00010e70


	//   ....[59]....
        /*0260*/ 	.word	0x00010ea0


	//   ....[60]....
        /*0264*/ 	.word	0x00013410


	//   ....[61]....
        /*0268*/ 	.word	0x00013a40


	//   ....[62]....
        /*026c*/ 	.word	0x00013bb0


	//   ....[63]....
        /*0270*/ 	.word	0x00013c00


	//   ....[64]....
        /*0274*/ 	.word	0x00013d50


	//   ....[65]....
        /*0278*/ 	.word	0x00013db0


	//   ....[66]....
        /*027c*/ 	.word	0x00013ec0


	//   ....[67]....
        /*0280*/ 	.word	0x00013f10


	//   ....[68]....
        /*0284*/ 	.word	0x00014020


	//   ....[69]....
        /*0288*/ 	.word	0x00014090


	//   ....[70]....
        /*028c*/ 	.word	0x000141c0


	//   ....[71]....
        /*0290*/ 	.word	0x00014210


	//   ....[72]....
        /*0294*/ 	.word	0x00014320


	//   ....[73]....
        /*0298*/ 	.word	0x00014370


	//   ....[74]....
        /*029c*/ 	.word	0x00014740


	//----- nvinfo : EIATTR_REG_RECONFIG
	.align		4
.L_1215:
        /*02a0*/ 	.byte	0x01, 0x54
	.zero		2


	//----- nvinfo : EIATTR_SYSCALL_OFFSETS
	.align		4
        /*02a4*/ 	.byte	0x04, 0x46
        /*02a6*/ 	.short	(.L_1217 - .L_1216)


	//   ....[0]....
.L_1216:
        /*02a8*/ 	.word	0x00001730


	//   ....[1]....
        /*02ac*/ 	.word	0x0000fd50


	//   ....[2]....
        /*02b0*/ 	.word	0x0000fe90


	//   ....[3]....
        /*02b4*/ 	.word	0x0000ff80


	//   ....[4]....
        /*02b8*/ 	.word	0x00010700


	//----- nvinfo : EIATTR_MBARRIER_INSTR_OFFSETS
	.align		4
.L_1217:
        /*02bc*/ 	.byte	0x04, 0x39
        /*02be*/ 	.short	(.L_1219 - .L_1218)


	//   ....[0]....
.L_1218:
        /*02c0*/ 	.word	0x00000260
        /*02c4*/ 	.word	0x000000ff
        /*02c8*/ 	.word	0x0002d800
        /*02cc*/ 	.short	0x0100
        /*02ce*/ 	.byte	0x08
	.zero		1


	//   ....[1]....
        /*02d0*/ 	.word	0x00000270
        /*02d4*/ 	.word	0x000000ff
        /*02d8*/ 	.word	0x0002d820
        /*02dc*/ 	.short	0x0100
        /*02de*/ 	.byte	0x08
	.zero		1


	//   ....[2]....
        /*02e0*/ 	.word	0x00000360
        /*02e4*/ 	.word	0x000000ff
        /*02e8*/ 	.word	0x0002d830
        /*02ec*/ 	.short	0x0100
        /*02ee*/ 	.byte	0x08
	.zero		1


	//   ....[3]....
        /*02f0*/ 	.word	0x00000370
        /*02f4*/ 	.word	0x000000ff
        /*02f8*/ 	.word	0x0002d840
        /*02fc*/ 	.short	0x0100
        /*02fe*/ 	.byte	0x08
	.zero		1


	//   ....[4]....
        /*0300*/ 	.word	0x00000380
        /*0304*/ 	.word	0x000000ff
        /*0308*/ 	.word	0x0002d838
        /*030c*/ 	.short	0x0100
        /*030e*/ 	.byte	0x08
	.zero		1


	//   ....[5]....
        /*0310*/ 	.word	0x00000390
        /*0314*/ 	.word	0x000000ff
        /*0318*/ 	.word	0x0002d848
        /*031c*/ 	.short	0x0100
        /*031e*/ 	.byte	0x08
	.zero		1


	//   ....[6]....
        /*0320*/ 	.word	0x000004c0
        /*0324*/ 	.word	0x000000ff
        /*0328*/ 	.word	0x0002d850
        /*032c*/ 	.short	0x0100
        /*032e*/ 	.byte	0x08
	.zero		1


	//   ....[7]....
        /*0330*/ 	.word	0x000004d0
        /*0334*/ 	.word	0x000000ff
        /*0338*/ 	.word	0x0002d860
        /*033c*/ 	.short	0x0100
        /*033e*/ 	.byte	0x08
	.zero		1


	//   ....[8]....
        /*0340*/ 	.word	0x000004e0
        /*0344*/ 	.word	0x000000ff
        /*0348*/ 	.word	0x0002d858
        /*034c*/ 	.short	0x0100
        /*034e*/ 	.byte	0x08
	.zero		1


	//   ....[9]....
        /*0350*/ 	.word	0x000004f0
        /*0354*/ 	.word	0x000000ff
        /*0358*/ 	.word	0x0002d868
        /*035c*/ 	.short	0x0100
        /*035e*/ 	.byte	0x08
	.zero		1


	//   ....[10]....
        /*0360*/ 	.word	0x000005e0
        /*0364*/ 	.word	0x000000ff
        /*0368*/ 	.word	0x0002d870
        /*036c*/ 	.short	0x0100
        /*036e*/ 	.byte	0x06
	.zero		1


	//   ....[11]....
        /*0370*/ 	.word	0x000005f0
        /*0374*/ 	.word	0x000000ff
        /*0378*/ 	.word	0x0002d880
        /*037c*/ 	.short	0x0100
        /*037e*/ 	.byte	0x06
	.zero		1


	//   ....[12]....
        /*0380*/ 	.word	0x00000600
        /*0384*/ 	.word	0x000000ff
        /*0388*/ 	.word	0x0002d878
        /*038c*/ 	.short	0x0100
        /*038e*/ 	.byte	0x06
	.zero		1


	//   ....[13]....
        /*0390*/ 	.word	0x00000610
        /*0394*/ 	.word	0x000000ff
        /*0398*/ 	.word	0x0002d888
        /*039c*/ 	.short	0x0100
        /*039e*/ 	.byte	0x06
	.zero		1


	//   ....[14]....
        /*03a0*/ 	.word	0x00000740
        /*03a4*/ 	.word	0x000000ff
        /*03a8*/ 	.word	0x0002d890
        /*03ac*/ 	.short	0x0100
        /*03ae*/ 	.byte	0x08
	.zero		1


	//   ....[15]....
        /*03b0*/ 	.word	0x00000750
        /*03b4*/ 	.word	0x000000ff
        /*03b8*/ 	.word	0x0002d8a0
        /*03bc*/ 	.short	0x0100
        /*03be*/ 	.byte	0x08
	.zero		1


	//   ....[16]....
        /*03c0*/ 	.word	0x00000760
        /*03c4*/ 	.word	0x000000ff
        /*03c8*/ 	.word	0x0002d898
        /*03cc*/ 	.short	0x0100
        /*03ce*/ 	.byte	0x08
	.zero		1


	//   ....[17]....
        /*03d0*/ 	.word	0x00000770
        /*03d4*/ 	.word	0x000000ff
        /*03d8*/ 	.word	0x0002d8a8
        /*03dc*/ 	.short	0x0100
        /*03de*/ 	.byte	0x08
	.zero		1


	//   ....[18]....
        /*03e0*/ 	.word	0x000008a0
        /*03e4*/ 	.word	0x000000ff
        /*03e8*/ 	.word	0x0002d8b0
        /*03ec*/ 	.short	0x0100
        /*03ee*/ 	.byte	0x08
	.zero		1


	//   ....[19]....
        /*03f0*/ 	.word	0x000008b0
        /*03f4*/ 	.word	0x000000ff
        /*03f8*/ 	.word	0x0002d8c0
        /*03fc*/ 	.short	0x0100
        /*03fe*/ 	.byte	0x08
	.zero		1


	//   ....[20]....
        /*0400*/ 	.word	0x000008c0
        /*0404*/ 	.word	0x000000ff
        /*0408*/ 	.word	0x0002d8b8
        /*040c*/ 	.short	0x0100
        /*040e*/ 	.byte	0x08
	.zero		1


	//   ....[21]....
        /*0410*/ 	.word	0x000008d0
        /*0414*/ 	.word	0x000000ff
        /*0418*/ 	.word	0x0002d8c8
        /*041c*/ 	.short	0x0100
        /*041e*/ 	.byte	0x08
	.zero		1


	//   ....[22]....
        /*0420*/ 	.word	0x00001750
        /*0424*/ 	.word	0x000000ff
        /*0428*/ 	.word	0x0002d800
        /*042c*/ 	.short	0x010a
        /*042e*/ 	.byte	0x24
	.zero		1


	//   ....[23]....
        /*0430*/ 	.word	0x000017d0
        /*0434*/ 	.word	0x000000ff
        /*0438*/ 	.word	0x0002d830
        /*043c*/ 	.short	0x010a
        /*043e*/ 	.byte	0x24
	.zero		1


	//   ....[24]....
        /*0440*/ 	.word	0x00001840
        /*0444*/ 	.word	0x000000ff
        /*0448*/ 	.word	0x0002d830
        /*044c*/ 	.short	0x010a
        /*044e*/ 	.byte	0x24
	.zero		1


	//   ....[25]....
        /*0450*/ 	.word	0x00001ec0
        /*0454*/ 	.word	0x00000004
        /*0458*/ 	.word	0x00000000
        /*045c*/ 	.short	0x0101
        /*045e*/ 	.byte	0x3f
	.zero		1


	//   ....[26]....
        /*0460*/ 	.word	0x00004c40
        /*0464*/ 	.word	0x000000ff
        /*0468*/ 	.word	0x0002d830
        /*046c*/ 	.short	0x010a
        /*046e*/ 	.byte	0x0a
	.zero		1


	//   ....[27]....
        /*0470*/ 	.word	0x00004c80
        /*0474*/ 	.word	0x000000ff
        /*0478*/ 	.word	0x0002d830
        /*047c*/ 	.short	0x010a
        /*047e*/ 	.byte	0x0a
	.zero		1


	//   ....[28]....
        /*0480*/ 	.word	0x00004f20
        /*0484*/ 	.word	0x000000ff
        /*0488*/ 	.word	0x0002d850
        /*048c*/ 	.short	0x010a
        /*048e*/ 	.byte	0x0a
	.zero		1


	//   ....[29]....
        /*0490*/ 	.word	0x00004f60
        /*0494*/ 	.word	0x000000ff
        /*0498*/ 	.word	0x0002d850
        /*049c*/ 	.short	0x010a
        /*049e*/ 	.byte	0x0a
	.zero		1


	//   ....[30]....
        /*04a0*/ 	.word	0x00005510
        /*04a4*/ 	.word	0x00000017
        /*04a8*/ 	.word	0x00000000
        /*04ac*/ 	.short	0x0101
        /*04ae*/ 	.byte	0x3f
	.zero		1


	//   ....[31]....
        /*04b0*/ 	.word	0x000070b0
        /*04b4*/ 	.word	0x0000002a
        /*04b8*/ 	.word	0x00000000
        /*04bc*/ 	.short	0x0101
        /*04be*/ 	.byte	0x3f
	.zero		1


	//   ....[32]....
        /*04c0*/ 	.word	0x00008050
        /*04c4*/ 	.word	0x000000ff
        /*04c8*/ 	.word	0x0002d830
        /*04cc*/ 	.short	0x010a
        /*04ce*/ 	.byte	0x0e
	.zero		1


	//   ....[33]....
        /*04d0*/ 	.word	0x00008090
        /*04d4*/ 	.word	0x000000ff
        /*04d8*/ 	.word	0x0002d830
        /*04dc*/ 	.short	0x010a
        /*04de*/ 	.byte	0x0e
	.zero		1


	//   ....[34]....
        /*04e0*/ 	.word	0x00008360
        /*04e4*/ 	.word	0x000000ff
        /*04e8*/ 	.word	0x0002d850
        /*04ec*/ 	.short	0x010a
        /*04ee*/ 	.byte	0x0e
	.zero		1


	//   ....[35]....
        /*04f0*/ 	.word	0x000083a0
        /*04f4*/ 	.word	0x000000ff
        /*04f8*/ 	.word	0x0002d850
        /*04fc*/ 	.short	0x010a
        /*04fe*/ 	.byte	0x0e
	.zero		1


	//   ....[36]....
        /*0500*/ 	.word	0x000095a0
        /*0504*/ 	.word	0x0000002f
        /*0508*/ 	.word	0x00000000
        /*050c*/ 	.short	0x0101
        /*050e*/ 	.byte	0x3f
	.zero		1


	//   ....[37]....
        /*0510*/ 	.word	0x00009620
        /*0514*/ 	.word	0x0000001a
        /*0518*/ 	.word	0x00000000
        /*051c*/ 	.short	0x0101
        /*051e*/ 	.byte	0x3f
	.zero		1


	//   ....[38]....
        /*0520*/ 	.word	0x0000a260
        /*0524*/ 	.word	0x000000ff
        /*0528*/ 	.word	0x0002d830
        /*052c*/ 	.short	0x010a
        /*052e*/ 	.byte	0x0a
	.zero		1


	//   ....[39]....
        /*0530*/ 	.word	0x0000a2a0
        /*0534*/ 	.word	0x000000ff
        /*0538*/ 	.word	0x0002d830
        /*053c*/ 	.short	0x010a
        /*053e*/ 	.byte	0x0a
	.zero		1


	//   ....[40]....
        /*0540*/ 	.word	0x0000a540
        /*0544*/ 	.word	0x000000ff
        /*0548*/ 	.word	0x0002d850
        /*054c*/ 	.short	0x010a
        /*054e*/ 	.byte	0x0a
	.zero		1


	//   ....[41]....
        /*0550*/ 	.word	0x0000a580
        /*0554*/ 	.word	0x000000ff
        /*0558*/ 	.word	0x0002d850
        /*055c*/ 	.short	0x010a
        /*055e*/ 	.byte	0x0a
	.zero		1


	//   ....[42]....
        /*0560*/ 	.word	0x0000aa50
        /*0564*/ 	.word	0x0000008a
        /*0568*/ 	.word	0x00000000
        /*056c*/ 	.short	0x0101
        /*056e*/ 	.byte	0x3f
	.zero		1


	//   ....[43]....
        /*0570*/ 	.word	0x0000c5f0
        /*0574*/ 	.word	0x00000018
        /*0578*/ 	.word	0x00000000
        /*057c*/ 	.short	0x0101
        /*057e*/ 	.byte	0x3f
	.zero		1


	//   ....[44]....
        /*0580*/ 	.word	0x0000d220
        /*0584*/ 	.word	0x000000ff
        /*0588*/ 	.word	0x0002d850
        /*058c*/ 	.short	0x010a
        /*058e*/ 	.byte	0x09
	.zero		1


	//   ....[45]....
        /*0590*/ 	.word	0x0000d260
        /*0594*/ 	.word	0x000000ff
        /*0598*/ 	.word	0x0002d850
        /*059c*/ 	.short	0x010a
        /*059e*/ 	.byte	0x09
	.zero		1


	//   ....[46]....
        /*05a0*/ 	.word	0x0000d840
        /*05a4*/ 	.word	0x0000000b
        /*05a8*/ 	.word	0x00000000
        /*05ac*/ 	.short	0x0101
        /*05ae*/ 	.byte	0x3f
	.zero		1


	//   ....[47]....
        /*05b0*/ 	.word	0x0000e410
        /*05b4*/ 	.word	0x000000ff
        /*05b8*/ 	.word	0x00000000
        /*05bc*/ 	.short	0x0101
        /*05be*/ 	.byte	0x04
	.zero		1


	//   ....[48]....
        /*05c0*/ 	.word	0x000102c0
        /*05c4*/ 	.word	0x000000ff
        /*05c8*/ 	.word	0x0002d840
        /*05cc*/ 	.short	0x010a
        /*05ce*/ 	.byte	0x26
	.zero		1


	//   ....[49]....
        /*05d0*/ 	.word	0x00011070
        /*05d4*/ 	.word	0x000000ff
        /*05d8*/ 	.word	0x0002d800
        /*05dc*/ 	.short	0x0107
        /*05de*/ 	.byte	0x26
	.zero		1


	//   ....[50]....
        /*05e0*/ 	.word	0x000110b0
        /*05e4*/ 	.word	0x000000ff
        /*05e8*/ 	.word	0x0002d800
        /*05ec*/ 	.short	0x0101
        /*05ee*/ 	.byte	0x26
	.zero		1


	//   ....[51]....
        /*05f0*/ 	.word	0x000110e0
        /*05f4*/ 	.word	0x000000ff
        /*05f8*/ 	.word	0x0002d820
        /*05fc*/ 	.short	0x010a
        /*05fe*/ 	.byte	0x26
	.zero		1


	//   ....[52]....
        /*0600*/ 	.word	0x00011470
        /*0604*/ 	.word	0x000000ff
        /*0608*/ 	.word	0x0002d848
        /*060c*/ 	.short	0x010a
        /*060e*/ 	.byte	0x26
	.zero		1


	//   ....[53]....
        /*0610*/ 	.word	0x00011840
        /*0614*/ 	.word	0x000000ff
        /*0618*/ 	.word	0x0002d860
        /*061c*/ 	.short	0x010a
        /*061e*/ 	.byte	0x26
	.zero		1


	//   ....[54]....
        /*0620*/ 	.word	0x00011dd0
        /*0624*/ 	.word	0x000000ff
        /*0628*/ 	.word	0x0002d840
        /*062c*/ 	.short	0x010a
        /*062e*/ 	.byte	0x26
	.zero		1


	//   ....[55]....
        /*0630*/ 	.word	0x000121b0
        /*0634*/ 	.word	0x000000ff
        /*0638*/ 	.word	0x0002d868
        /*063c*/ 	.short	0x010a
        /*063e*/ 	.byte	0x26
	.zero		1


	//   ....[56]....
        /*0640*/ 	.word	0x00012780
        /*0644*/ 	.word	0x000000ff
        /*0648*/ 	.word	0x0002d848
        /*064c*/ 	.short	0x010a
        /*064e*/ 	.byte	0x26
	.zero		1


	//   ....[57]....
        /*0650*/ 	.word	0x00012b40
        /*0654*/ 	.word	0x000000ff
        /*0658*/ 	.word	0x0002d860
        /*065c*/ 	.short	0x010a
        /*065e*/ 	.byte	0x26
	.zero		1


	//   ....[58]....
        /*0660*/ 	.word	0x00012f80
        /*0664*/ 	.word	0x00000004
        /*0668*/ 	.word	0x0002d860
        /*066c*/ 	.short	0x010a
        /*066e*/ 	.byte	0x3f
	.zero		1


	//   ....[59]....
        /*0670*/ 	.word	0x000133d0
        /*0674*/ 	.word	0x00000008
        /*0678*/ 	.word	0x0002d820
        /*067c*/ 	.short	0x010a
        /*067e*/ 	.byte	0x3f
	.zero		1


	//   ....[60]....
        /*0680*/ 	.word	0x00013530
        /*0684*/ 	.word	0x00000005
        /*0688*/ 	.word	0x00000000
        /*068c*/ 	.short	0x010a
        /*068e*/ 	.byte	0x3f
	.zero		1


	//   ....[61]....
        /*0690*/ 	.word	0x000135a0
        /*0694*/ 	.word	0x00000003
        /*0698*/ 	.word	0x00000000
        /*069c*/ 	.short	0x010a
        /*069e*/ 	.byte	0x3f
	.zero		1


	//   ....[62]....
        /*06a0*/ 	.word	0x00013600
        /*06a4*/ 	.word	0x00000005
        /*06a8*/ 	.word	0x00000000
        /*06ac*/ 	.short	0x010a
        /*06ae*/ 	.byte	0x3f
	.zero		1


	//   ....[63]....
        /*06b0*/ 	.word	0x00013630
        /*06b4*/ 	.word	0x00000003
        /*06b8*/ 	.word	0x00000000
        /*06bc*/ 	.short	0x010a
        /*06be*/ 	.byte	0x3f
	.zero		1


	//   ....[64]....
        /*06c0*/ 	.word	0x000136a0
        /*06c4*/ 	.word	0x00000003
        /*06c8*/ 	.word	0x0002d800
        /*06cc*/ 	.short	0x010a
        /*06ce*/ 	.byte	0x3f
	.zero		1


	//   ....[65]....
        /*06d0*/ 	.word	0x00013700
        /*06d4*/ 	.word	0x00000003
        /*06d8*/ 	.word	0x0002d830
        /*06dc*/ 	.short	0x010a
        /*06de*/ 	.byte	0x3f
	.zero		1


	//   ....[66]....
        /*06e0*/ 	.word	0x00013760
        /*06e4*/ 	.word	0x00000016
        /*06e8*/ 	.word	0x0002d830
        /*06ec*/ 	.short	0x010a
        /*06ee*/ 	.byte	0x3f
	.zero		1


	//   ....[67]....
        /*06f0*/ 	.word	0x000137c0
        /*06f4*/ 	.word	0x00000016
        /*06f8*/ 	.word	0x0002d850
        /*06fc*/ 	.short	0x010a
        /*06fe*/ 	.byte	0x3f
	.zero		1


	//   ....[68]....
        /*0700*/ 	.word	0x00013820
        /*0704*/ 	.word	0x0000000f
        /*0708*/ 	.word	0x0002d830
        /*070c*/ 	.short	0x010a
        /*070e*/ 	.byte	0x3f
	.zero		1


	//   ....[69]....
        /*0710*/ 	.word	0x00013880
        /*0714*/ 	.word	0x0000000f
        /*0718*/ 	.word	0x0002d850
        /*071c*/ 	.short	0x010a
        /*071e*/ 	.byte	0x3f
	.zero		1


	//   ....[70]....
        /*0720*/ 	.word	0x000138e0
        /*0724*/ 	.word	0x0000000f
        /*0728*/ 	.word	0x0002d830
        /*072c*/ 	.short	0x010a
        /*072e*/ 	.byte	0x3f
	.zero		1


	//   ....[71]....
        /*0730*/ 	.word	0x00013940
        /*0734*/ 	.word	0x0000000f
        /*0738*/ 	.word	0x0002d850
        /*073c*/ 	.short	0x010a
        /*073e*/ 	.byte	0x3f
	.zero		1


	//   ....[72]....
        /*0740*/ 	.word	0x000139a0
        /*0744*/ 	.word	0x00000003
        /*0748*/ 	.word	0x0002d850
        /*074c*/ 	.short	0x010a
        /*074e*/ 	.byte	0x3f
	.zero		1


	//   ....[73]....
        /*0750*/ 	.word	0x00013b00
        /*0754*/ 	.word	0x00000003
        /*0758*/ 	.word	0x0002d840
        /*075c*/ 	.short	0x010a
        /*075e*/ 	.byte	0x3f
	.zero		1


	//   ....[74]....
        /*0760*/ 	.word	0x000143b0
        /*0764*/ 	.word	0x00000005
        /*0768*/ 	.word	0x0002d820
        /*076c*/ 	.short	0x010a
        /*076e*/ 	.byte	0x3f
	.zero		1


	//   ....[75]....
        /*0770*/ 	.word	0x00014410
        /*0774*/ 	.word	0x00000005
        /*0778*/ 	.word	0x0002d848
        /*077c*/ 	.short	0x010a
        /*077e*/ 	.byte	0x3f
	.zero		1


	//   ....[76]....
        /*0780*/ 	.word	0x00014470
        /*0784*/ 	.word	0x00000005
        /*0788*/ 	.word	0x0002d860
        /*078c*/ 	.short	0x010a
        /*078e*/ 	.byte	0x3f
	.zero		1


	//   ....[77]....
        /*0790*/ 	.word	0x000144d0
        /*0794*/ 	.word	0x00000005
        /*0798*/ 	.word	0x0002d840
        /*079c*/ 	.short	0x010a
        /*079e*/ 	.byte	0x3f
	.zero		1


	//   ....[78]....
        /*07a0*/ 	.word	0x00014530
        /*07a4*/ 	.word	0x00000005
        /*07a8*/ 	.word	0x0002d868
        /*07ac*/ 	.short	0x010a
        /*07ae*/ 	.byte	0x3f
	.zero		1


	//   ....[79]....
        /*07b0*/ 	.word	0x00014590
        /*07b4*/ 	.word	0x00000004
        /*07b8*/ 	.word	0x0002d848
        /*07bc*/ 	.short	0x010a
        /*07be*/ 	.byte	0x3f
	.zero		1


	//   ....[80]....
        /*07c0*/ 	.word	0x000145f0
        /*07c4*/ 	.word	0x00000004
        /*07c8*/ 	.word	0x0002d860
        /*07cc*/ 	.short	0x010a
        /*07ce*/ 	.byte	0x3f
	.zero		1


	//   ....[81]....
        /*07d0*/ 	.word	0x00014640
        /*07d4*/ 	.word	0x00000004
        /*07d8*/ 	.word	0x0002d860
        /*07dc*/ 	.short	0x010a
        /*07de*/ 	.byte	0x3f
	.zero		1


	//   ....[82]....
        /*07e0*/ 	.word	0x00014690
        /*07e4*/ 	.word	0x00000008
        /*07e8*/ 	.word	0x0002d820
        /*07ec*/ 	.short	0x010a
        /*07ee*/ 	.byte	0x3f
	.zero		1


	//   ....[83]....
        /*07f0*/ 	.word	0x00014800
        /*07f4*/ 	.word	0x00000005
        /*07f8*/ 	.word	0x00000000
        /*07fc*/ 	.short	0x010a
        /*07fe*/ 	.byte	0x3f
	.zero		1


	//   ....[84]....
        /*0800*/ 	.word	0x00014850
        /*0804*/ 	.word	0x00000003
        /*0808*/ 	.word	0x00000000
        /*080c*/ 	.short	0x010a
        /*080e*/ 	.byte	0x3f
	.zero		1


	//   ....[85]....
        /*0810*/ 	.word	0x000148a0
        /*0814*/ 	.word	0x00000005
        /*0818*/ 	.word	0x00000000
        /*081c*/ 	.short	0x010a
        /*081e*/ 	.byte	0x3f
	.zero		1


	//----- nvinfo : EIATTR_NUM_MBARRIERS
	.align		4
.L_1219:
        /*0820*/ 	.byte	0x03, 0x38
        /*0822*/ 	.short	0x0016


	//----- nvinfo : EIATTR_EXIT_INSTR_OFFSETS
	.align		4
        /*0824*/ 	.byte	0x04, 0x1c
        /*0826*/ 	.short	(.L_1221 - .L_1220)


	//   ....[0]....
.L_1220:
        /*0828*/ 	.word	0x00013680


	//----- nvinfo : EIATTR_MAX_THREADS
	.align		4
.L_1221:
        /*082c*/ 	.byte	0x04, 0x05
        /*082e*/ 	.short	(.L_1223 - .L_1222)
.L_1222:
        /*0830*/ 	.word	0x00000200
        /*0834*/ 	.word	0x00000001
        /*0838*/ 	.word	0x00000001


	//----- nvinfo : EIATTR_CRS_STACK_SIZE
	.align		4
.L_1223:
        /*083c*/ 	.byte	0x04, 0x1e
        /*083e*/ 	.short	(.L_1225 - .L_1224)
.L_1224:
        /*0840*/ 	.word	0x00000000


	//----- nvinfo : EIATTR_CBANK_PARAM_SIZE
	.align		4
.L_1225:
        /*0844*/ 	.byte	0x03, 0x19
        /*0846*/ 	.short	0x0a70


	//----- nvinfo : EIATTR_PARAM_CBANK
	.align		4
        /*0848*/ 	.byte	0x04, 0x0a
        /*084a*/ 	.short	(.L_1227 - .L_1226)
	.align		4
.L_1226:
        /*084c*/ 	.word	index@(.nv.constant0._ZN7cutlass13device_kernelIN5flash11enable_sm90INS1_16FlashAttnFwdSm90INS1_25CollectiveMainloopFwdSm90ILi2EN4cute5tupleIJNS5_1CILi1EEES8_S8_EEENS6_IJNS7_ILi192EEENS7_ILi128EEENS7_ILi96EEEEEELi96ENS_6half_tEfNS_4arch4Sm90ELb0ELb1ELb0ELb0ELb0ELb0ELb0ELb0ELb1ELb1ELb1ELb0EEENS1_21CollectiveEpilogueFwdINS6_IJSA_SC_SB_EEES9_SE_SG_Li384ELb0ELb1ELb1ELb0EEENS1_19SingleTileSchedulerILb0ELb1ELb1ELi192EEEEEEEEEvNT_6ParamsE)
        /*0850*/ 	.short	0x0210
        /*0852*/ 	.short	0x0a70


	//----- nvinfo : EIATTR_SW_WAR
	.align		4
.L_1227:
        /*0854*/ 	.byte	0x04, 0x36
        /*0856*/ 	.short	(.L_1229 - .L_1228)
.L_1228:
        /*0858*/ 	.word	0x00000008
.L_1229:


//--------------------- .nv.info._ZN7cutlass13device_kernelIN5flash11enable_sm90INS1_16FlashAttnFwdSm90INS1_25CollectiveMainloopFwdSm90ILi2EN4cute5tupleIJNS5_1CILi1EEES8_S8_EEENS6_IJNS7_ILi192EEENS7_ILi128EEENS7_ILi96EEEEEELi96ENS_6half_tEfNS_4arch4Sm90ELb0ELb1ELb0ELb1ELb0ELb0ELb0ELb0ELb1ELb1ELb1ELb0EEENS1_21CollectiveEpilogueFwdINS6_IJSA_SC_SB_EEES9_SE_SG_Li384ELb1ELb1ELb1ELb0EEENS1_36VarlenDynamicPersistentTileSchedulerILi192ELi128ELi384ELi128ELb1ELb1ELb1ELb1ELb0ELb1EEEEEEEEEvNT_6ParamsE --------------------------
	.section	.nv.info._ZN7cutlass13device_kernelIN5flash11enable_sm90INS1_16FlashAttnFwdSm90INS1_25CollectiveMainloopFwdSm90ILi2EN4cute5tupleIJNS5_1CILi1EEES8_S8_EEENS6_IJNS7_ILi192EEENS7_ILi128EEENS7_ILi96EEEEEELi96ENS_6half_tEfNS_4arch4Sm90ELb0ELb1ELb0ELb1ELb0ELb0ELb0ELb0ELb1ELb1ELb1ELb0EEENS1_21CollectiveEpilogueFwdINS6_IJSA_SC_SB_EEES9_SE_SG_Li384ELb1ELb1ELb1ELb0EEENS1_36VarlenDynamicPersistentTileSchedulerILi192ELi128ELi384ELi128ELb1ELb1ELb1ELb1ELb0ELb1EEEEEEEEEvNT_6ParamsE,"",@"SHT_CUDA_INFO"
	.sectionflags	@""
	.align	4


	//----- nvinfo : EIATTR_CUDA_API_VERSION
	.align		4
        /*0000*/ 	.byte	0x04, 0x37
        /*0002*/ 	.short	(.L_1231 - .L_1230)
.L_1230:
        /*0004*/ 	.word	0x00000082


	//----- nvinfo : EIATTR_KPARAM_INFO
	.align		4
.L_1231:
        /*0008*/ 	.byte	0x04, 0x17
        /*000a*/ 	.short	(.L_1233 - .L_1232)
.L_1232:
        /*000c*/ 	.word	0x00000000
        /*0010*/ 	.short	0x0000
        /*0012*/ 	.short	0x0070
        /*0014*/ 	.byte	0x00, 0xf0, 0x01, 0x2a


	//----- nvinfo : EIATTR_SPARSE_MMA_MASK
	.align		4
.L_1233:
        /*0018*/ 	.byte	0x03, 0x50
        /*001a*/ 	.short	0x0000


	//----- nvinfo : EIATTR_MAXREG_COUNT
	.align		4
        /*001c*/ 	.byte	0x03, 0x1b
        /*001e*/ 	.short	0x0080


	//----- nvinfo : EIATTR_NUM_BARRIERS
	.align		4
        /*0020*/ 	.byte	0x02, 0x4c
        /*0022*/ 	.byte	0x10
	.zero		1


	//----- nvinfo : EIATTR_EXTERNS
	.align		4
        /*0024*/ 	.byte	0x04, 0x0f
        /*0026*/ 	.short	(.L_1235 - .L_1234)


	//   ....[0]....
	.align		4
.L_1234:
        /*0028*/ 	.word	index@(__assertfail)


	//----- nvinfo : EIATTR_ANNOTATIONS
	.align		4
.L_1235:
        /*002c*/ 	.byte	0x04, 0x55
        /*002e*/ 	.short	(.L_1237 - .L_1236)


	//   ....[0]....
.L_1236:
        /* <DEDUP_REMOVED lines=29> */


	//----- nvinfo : EIATTR_MERCURY_ISA_VERSION
	.align		4
.L_1237:
        /*01e8*/ 	.byte	0x03, 0x5f
        /*01ea*/ 	.short	0x0101


	//----- nvinfo : EIATTR_UNUSED_LOAD_BYTE_OFFSET
	.align		4
        /*01ec*/ 	.byte	0x04, 0x44
        /*01ee*/ 	.short	(.L_1239 - .L_1238)


	//   ....[0]....
.L_1238:
        /*01f0*/ 	.word	0x00000a50
        /*01f4*/ 	.word	0x0000fff0


	//   ....[1]....
        /*01f8*/ 	.word	0x0000e510
        /*01fc*/ 	.word	0x0000fff0


	//----- nvinfo : EIATTR_INT_WARP_WIDE_INSTR_OFFSETS
	.align		4
.L_1239:
        /*0200*/ 	.byte	0x04, 0x31
        /*0202*/ 	.short	(.L_1241 - .L_1240)


	//   ....[0]....
.L_1240:
        /*0204*/ 	.word	0x00000130


	//   ....[1]....
        /*0208*/ 	.word	0x00000170


	//   ....[2]....
        /*020c*/ 	.word	0x000001e0


	//   ....[3]....
        /*0210*/ 	.word	0x00012b20


	//   ....[4]....
        /*0214*/ 	.word	0x00012bb0


	//   ....[5]....
        /*0218*/ 	.word	0x000166e0


	//   ....[6]....
        /*021c*/ 	.word	0x00016770


	//----- nvinfo : EIATTR_COOP_GROUP_MASK_REGIDS
	.align		4
.L_1241:
        /*0220*/ 	.byte	0x04, 0x29
        /*0222*/ 	.short	(.L_1243 - .L_1242)


	//   ....[0]....
.L_1242:
        /*0224*/ 	.word	0xffffffff


	//   ....[1]....
        /*0228*/ 	.word	0xffffffff


	//   ....[2]....
        /*022c*/ 	.word	0xffffffff


	//   ....[3]....
        /*0230*/ 	.word	0xffffffff


	//   ....[4]....
        /*0234*/ 	.word	0xffffffff


	//   ....[5]....
        /*0238*/ 	.word	0xffffffff


	//   ....[6]....
        /*023c*/ 	.word	0xffffffff


	//   ....[7]....
        /*0240*/ 	.word	0xffffffff


	//   ....[8]....
        /*0244*/ 	.word	0xffffffff


	//   ....[9]....
        /*0248*/ 	.word	0xffffffff


	//   ....[10]....
        /*024c*/ 	.word	0xffffffff


	//   ....[11]....
        /*0250*/ 	.word	0xffffffff


	//   ....[12]....
        /*0254*/ 	.word	0xffffffff


	//   ....[13]....
        /*0258*/ 	.word	0xffffffff


	//   ....[14]....
        /*025c*/ 	.word	0xffffffff


	//   ....[15]....
        /*0260*/ 	.word	0xffffffff


	//   ....[16]....
        /*0264*/ 	.word	0xffffffff


	//   ....[17]....
        /*0268*/ 	.word	0xffffffff


	//   ....[18]....
        /*026c*/ 	.word	0xffffffff


	//   ....[19]....
        /*0270*/ 	.word	0xffffffff


	//   ....[20]....
        /*0274*/ 	.word	0xffffffff


	//   ....[21]....
        /*0278*/ 	.word	0xffffffff


	//   ....[22]....
        /*027c*/ 	.word	0xffffffff


	//   ....[23]....
        /*0280*/ 	.word	0xffffffff


	//   ....[24]....
        /*0284*/ 	.word	0xffffffff


	//   ....[25]....
        /*0288*/ 	.word	0xffffffff


	//   ....[26]....
        /*028c*/ 	.word	0xffffffff


	//   ....[27]....
        /*0290*/ 	.word	0xffffffff


	//   ....[28]....
        /*0294*/ 	.word	0xffffffff


	//   ....[29]....
        /*0298*/ 	.word	0xffffffff


	//   ....[30]....
        /*029c*/ 	.word	0xffffffff


	//   ....[31]....
        /*02a0*/ 	.word	0xffffffff


	//   ....[32]....
        /*02a4*/ 	.word	0xffffffff


	//   ....[33]....
        /*02a8*/ 	.word	0xffffffff


	//   ....[34]....
        /*02ac*/ 	.word	0xffffffff


	//   ....[35]....
        /*02b0*/ 	.word	0xffffffff


	//   ....[36]....
        /*02b4*/ 	.word	0xffffffff


	//   ....[37]....
        /*02b8*/ 	.word	0xffffffff


	//   ....[38]....
        /*02bc*/ 	.word	0xffffffff


	//   ....[39]....
        /*02c0*/ 	.word	0xffffffff


	//   ....[40]....
        /*02c4*/ 	.word	0xffffffff


	//   ....[41]....
        /*02c8*/ 	.word	0xffffffff


	//   ....[42]....
        /*02cc*/ 	.word	0xffffffff


	//   ....[43]....
        /*02d0*/ 	.word	0xffffffff


	//   ....[44]....
        /*02d4*/ 	.word	0xffffffff


	//   ....[45]....
        /*02d8*/ 	.word	0xffffffff


	//   ....[46]....
        /*02dc*/ 	.word	0xffffffff


	//   ....[47]....
        /*02e0*/ 	.word	0xffffffff


	//   ....[48]....
        /*02e4*/ 	.word	0xffffffff


	//   ....[49]....
        /*02e8*/ 	.word	0xffffffff


	//   ....[50]....
        /*02ec*/ 	.word	0xffffffff


	//   ....[51]....
        /*02f0*/ 	.word	0xffffffff


	//   ....[52]....
        /*02f4*/ 	.word	0xffffffff


	//   ....[53]....
        /*02f8*/ 	.word	0xffffffff


	//   ....[54]....
        /*02fc*/ 	.word	0xffffffff


	//   ....[55]....
        /*0300*/ 	.word	0xffffffff


	//   ....[56]....
        /*0304*/ 	.word	0xffffffff


	//   ....[57]....
        /*0308*/ 	.word	0xffffffff


	//   ....[58]....
        /*030c*/ 	.word	0xffffffff


	//   ....[59]....
        /*0310*/ 	.word	0xffffffff


	//   ....[60]....
        /*0314*/ 	.word	0xffffffff


	//   ....[61]....
        /*0318*/ 	.word	0xffffffff


	//   ....[62]....
        /*031c*/ 	.word	0xffffffff


	//   ....[63]....
        /*0320*/ 	.word	0xffffffff


	//   ....[64]....
        /*0324*/ 	.word	0xffffffff


	//   ....[65]....
        /*0328*/ 	.word	0xffffffff


	//   ....[66]....
        /*032c*/ 	.word	0xffffffff


	//   ....[67]....
        /*0330*/ 	.word	0xffffffff


	//   ....[68]....
        /*0334*/ 	.word	0xffffffff


	//   ....[69]....
        /*0338*/ 	.word	0xffffffff


	//   ....[70]....
        /*033c*/ 	.word	0xffffffff


	//   ....[71]....
        /*0340*/ 	.word	0xffffffff


	//   ....[72]....
        /*0344*/ 	.word	0xffffffff


	//   ....[73]....
        /*0348*/ 	.word	0xffffffff


	//   ....[74]....
        /*034c*/ 	.word	0xffffffff


	//   ....[75]....
        /*0350*/ 	.word	0xffffffff


	//   ....[76]....
        /*0354*/ 	.word	0xffffffff


	//   ....[77]....
        /*0358*/ 	.word	0xffffffff


	//   ....[78]....
        /*035c*/ 	.word	0xffffffff


	//   ....[79]....
        /*0360*/ 	.word	0xffffffff


	//   ....[80]....
        /*0364*/ 	.word	0xffffffff


	//   ....[81]....
        /*0368*/ 	.word	0xffffffff


	//   ....[82]....
        /*036c*/ 	.word	0xffffffff


	//   ....[83]....
        /*0370*/ 	.word	0xffffffff


	//   ....[84]....
        /*0374*/ 	.word	0xffffffff


	//   ....[85]....
        /*0378*/ 	.word	0xffffffff


	//   ....[86]....
        /*037c*/ 	.word	0xffffffff


	//   ....[87]....
        /*0380*/ 	.word	0xffffffff


	//   ....[88]....
        /*0384*/ 	.word	0xffffffff


	//   ....[89]....
        /*0388*/ 	.word	0xffffffff


	//   ....[90]....
        /*038c*/ 	.word	0xffffffff


	//   ....[91]....
        /*0390*/ 	.word	0xffffffff


	//   ....[92]....
        /*0394*/ 	.word	0xffffffff


	//   ....[93]....
        /*0398*/ 	.word	0xffffffff


	//   ....[94]....
        /*039c*/ 	.word	0xffffffff


	//   ....[95]....
        /*03a0*/ 	.word	0xffffffff


	//   ....[96]....
        /*03a4*/ 	.word	0xffffffff


	//   ....[97]....
        /*03a8*/ 	.word	0xffffffff


	//   ....[98]....
        /*03ac*/ 	.word	0xffffffff


	//   ....[99]....
        /*03b0*/ 	.word	0xffffffff


	//   ....[100]....
        /*03b4*/ 	.word	0xffffffff


	//   ....[101]....
        /*03b8*/ 	.word	0xffffffff


	//   ....[102]....
        /*03bc*/ 	.word	0xffffffff


	//   ....[103]....
        /*03c0*/ 	.word	0x0500000f


	//   ....[104]....
        /*03c4*/ 	.word	0x0500000f


	//   ....[105]....
        /*03c8*/ 	.word	0x0500000f


	//   ....[106]....
        /*03cc*/ 	.word	0x0500000f


	//   ....[107]....
        /*03d0*/ 	.word	0x0500000f


	//   ....[108]....
        /*03d4*/ 	.word	0x0500000f


	//   ....[109]....
        /*03d8*/ 	.word	0x0500000f


	//   ....[110]....
        /*03dc*/ 	.word	0x0500000f


	//   ....[111]....
        /*03e0*/ 	.word	0x0500000f


	//   ....[112]....
        /*03e4*/ 	.word	0x0500000f


	//   ....[113]....
        /*03e8*/ 	.word	0x0500000f


	//   ....[114]....
        /*03ec*/ 	.word	0x0500000f


	//   ....[115]....
        /*03f0*/ 	.word	0x0500000f


	//   ....[116]....
        /*03f4*/ 	.word	0x0500000f


	//   ....[117]....
        /*03f8*/ 	.word	0x0500000f


	//   ....[118]....
        /*03fc*/ 	.word	0x0500000f


	//   ....[119]....
        /*0400*/ 	.word	0x0500000f


	//   ....[120]....
        /*0404*/ 	.word	0x0500000f


	//   ....[121]....
        /*0408*/ 	.word	0x0500000f


	//   ....[122]....
        /*040c*/ 	.word	0x0500000f


	//   ....[123]....
        /*0410*/ 	.word	0x0500000f


	//   ....[124]....
        /*0414*/ 	.word	0x0500000f


	//   ....[125]....
        /*0418*/ 	.word	0x0500000f


	//   ....[126]....
        /*041c*/ 	.word	0x0500000f


	//   ....[127]....
        /*0420*/ 	.word	0x0500000f


	//   ....[128]....
        /*0424*/ 	.word	0x0500000f


	//   ....[129]....
        /*0428*/ 	.word	0x0500000f


	//   ....[130]....
        /*042c*/ 	.word	0x0500000f


	//   ....[131]....
        /*0430*/ 	.word	0x0500000f


	//   ....[132]....
        /*0434*/ 	.word	0x0500000f


	//   ....[133]....
        /*0438*/ 	.word	0x0500000f


	//   ....[134]....
        /*043c*/ 	.word	0x0500000f


	//----- nvinfo : EIATTR_COOP_GROUP_INSTR_OFFSETS
	.align		4
.L_1243:
        /*0440*/ 	.byte	0x04, 0x28
        /*0442*/ 	.short	(.L_1245 - .L_1244)


	//   ....[0]....
.L_1244:
        /*0444*/ 	.word	0x00000070


	//   ....[1]....
        /*0448*/ 	.word	0x00000140


	//   ....[2]....
        /*044c*/ 	.word	0x00000190


	//   ....[3]....
        /*0450*/ 	.word	0x000003c0


	//   ....[4]....
        /*0454*/ 	.word	0x00000520


	//   ....[5]....
        /*0458*/ 	.word	0x00000640


	//   ....[6]....
        /*045c*/ 	.word	0x000007a0


	//   ....[7]....
        /*0460*/ 	.word	0x00001ef0


	//   ....[8]....
        /*0464*/ 	.word	0x00002570


	//   ....[9]....
        /*0468*/ 	.word	0x000033f0


	//   ....[10]....
        /*046c*/ 	.word	0x00003ba0


	//   ....[11]....
        /*0470*/ 	.word	0x00003cb0


	//   ....[12]....
        /*0474*/ 	.word	0x000045a0


	//   ....[13]....
        /*0478*/ 	.word	0x00004600


	//   ....[14]....
        /*047c*/ 	.word	0x000051c0


	//   ....[15]....
        /*0480*/ 	.word	0x00005e20


	//   ....[16]....
        /*0484*/ 	.word	0x000060b0


	//   ....[17]....
        /*0488*/ 	.word	0x00006c90


	//   ....[18]....
        /*048c*/ 	.word	0x00006d90


	//   ....[19]....
        /*0490*/ 	.word	0x00007880


	//   ....[20]....
        /*0494*/ 	.word	0x000078f0


	//   ....[21]....
        /*0498*/ 	.word	0x00008620


	//   ....[22]....
        /*049c*/ 	.word	0x000090e0


	//   ....[23]....
        /*04a0*/ 	.word	0x00009120


	//   ....[24]....
        /*04a4*/ 	.word	0x00009800


	//   ....[25]....
        /*04a8*/ 	.word	0x00009850


	//   ....[26]....
        /*04ac*/ 	.word	0x0000a970


	//   ....[27]....
        /*04b0*/ 	.word	0x0000b2b0


	//   ....[28]....
        /*04b4*/ 	.word	0x0000b550


	//   ....[29]....
        /*04b8*/ 	.word	0x0000c140


	//   ....[30]....
        /*04bc*/ 	.word	0x0000c240


	//   ....[31]....
        /*04c0*/ 	.word	0x0000cd50


	//   ....[32]....
        /*04c4*/ 	.word	0x0000cdb0


	//   ....[33]....
        /*04c8*/ 	.word	0x0000dab0


	//   ....[34]....
        /*04cc*/ 	.word	0x0000dbc0


	//   ....[35]....
        /*04d0*/ 	.word	0x0000dc20


	//   ....[36]....
        /*04d4*/ 	.word	0x0000dd60


	//   ....[37]....
        /*04d8*/ 	.word	0x0000dd80


	//   ....[38]....
        /*04dc*/ 	.word	0x0000ef30


	//   ....[39]....
        /*04e0*/ 	.word	0x0000ef40


	//   ....[40]....
        /*04e4*/ 	.word	0x0000ef50


	//   ....[41]....
        /*04e8*/ 	.word	0x0000ef60


	//   ....[42]....
        /*04ec*/ 	.word	0x0000f590


	//   ....[43]....
        /*04f0*/ 	.word	0x0000f5b0


	//   ....[44]....
        /*04f4*/ 	.word	0x0000f6e0


	//   ....[45]....
        /*04f8*/ 	.word	0x0000f700


	//   ....[46]....
        /*04fc*/ 	.word	0x0000fb70


	//   ....[47]....
        /*0500*/ 	.word	0x0000fb80


	//   ....[48]....
        /*0504*/ 	.word	0x0000fed0


	//   ....[49]....
        /*0508*/ 	.word	0x0000fee0


	//   ....[50]....
        /*050c*/ 	.word	0x00010b20


	//   ....[51]....
        /*0510*/ 	.word	0x00010b30


	//   ....[52]....
        /*0514*/ 	.word	0x00010c30


	//   ....[53]....
        /*0518*/ 	.word	0x00010c50


	//   ....[54]....
        /*051c*/ 	.word	0x00010de0


	//   ....[55]....
        /*0520*/ 	.word	0x00011000


	//   ....[56]....
        /*0524*/ 	.word	0x00011030


	//   ....[57]....
        /*0528*/ 	.word	0x00011060


	//   ....[58]....
        /*052c*/ 	.word	0x00011090


	//   ....[59]....
        /*0530*/ 	.word	0x000110c0


	//   ....[60]....
        /*0534*/ 	.word	0x000110f0


	//   ....[61]....
        /*0538*/ 	.word	0x00011280


	//   ....[62]....
        /*053c*/ 	.word	0x000112b0


	//   ....[63]....
        /*0540*/ 	.word	0x000112e0


	//   ....[64]....
        /*0544*/ 	.word	0x00011310


	//   ....[65]....
        /*0548*/ 	.word	0x00011340


	//   ....[66]....
        /*054c*/ 	.word	0x00011370


	//   ....[67]....
        /*0550*/ 	.word	0x00011400


	//   ....[68]....
        /*0554*/ 	.word	0x00011430


	//   ....[69]....
        /*0558*/ 	.word	0x00011440


	//   ....[70]....
        /*055c*/ 	.word	0x00011480


	//   ....[71]....
        /*0560*/ 	.word	0x000130a0


	//   ....[72]....
        /*0564*/ 	.word	0x00013d50


	//   ....[73]....
        /*0568*/ 	.word	0x00013d70


	//   ....[74]....
        /*056c*/ 	.word	0x00013e40


	//   ....[75]....
        /*0570*/ 	.word	0x00013e60


	//   ....[76]....
        /*0574*/ 	.word	0x00013f00


	//   ....[77]....
        /*0578*/ 	.word	0x00013f20


	//   ....[78]....
        /*057c*/ 	.word	0x00013f30


	//   ....[79]....
        /*0580*/ 	.word	0x00013fc0


	//   ....[80]....
        /*0584*/ 	.word	0x00014010


	//   ....[81]....
        /*0588*/ 	.word	0x00014020


	//   ....[82]....
        /*058c*/ 	.word	0x00014050


	//   ....[83]....
        /*0590*/ 	.word	0x00014120


	//   ....[84]....
        /*0594*/ 	.word	0x00016e60


	//   ....[85]....
        /*0598*/ 	.word	0x00016e90


	//   ....[86]....
        /*059c*/ 	.word	0x00016ef0


	//   ....[87]....
        /*05a0*/ 	.word	0x00016f20


	//   ....[88]....
        /*05a4*/ 	.word	0x00016f50


	//   ....[89]....
        /*05a8*/ 	.word	0x00016f80


	//   ....[90]....
        /*05ac*/ 	.word	0x00016fb0


	//   ....[91]....
        /*05b0*/ 	.word	0x00016fe0


	//   ....[92]....
        /*05b4*/ 	.word	0x00017180


	//   ....[93]....
        /*05b8*/ 	.word	0x000171b0


	//   ....[94]....
        /*05bc*/ 	.word	0x000171e0


	//   ....[95]....
        /*05c0*/ 	.word	0x00017210


	//   ....[96]....
        /*05c4*/ 	.word	0x00017240


	//   ....[97]....
        /*05c8*/ 	.word	0x00017270


	//   ....[98]....
        /*05cc*/ 	.word	0x00017330


	//   ....[99]....
        /*05d0*/ 	.word	0x00017350


	//   ....[100]....
        /*05d4*/ 	.word	0x00017370


	//   ....[101]....
        /*05d8*/ 	.word	0x000173d0


	//   ....[102]....
        /*05dc*/ 	.word	0x00017df0


	//   ....[103]....
        /*05e0*/ 	.word	0x00018450


	//   ....[104]....
        /*05e4*/ 	.word	0x00018630


	//   ....[105]....
        /*05e8*/ 	.word	0x00018680


	//   ....[106]....
        /*05ec*/ 	.word	0x000186e0


	//   ....[107]....
        /*05f0*/ 	.word	0x000187f0


	//   ....[108]....
        /*05f4*/ 	.word	0x00018850


	//   ....[109]....
        /*05f8*/ 	.word	0x00018970


	//   ....[110]....
        /*05fc*/ 	.word	0x000189d0


	//   ....[111]....
        /*0600*/ 	.word	0x00018a70


	//   ....[112]....
        /*0604*/ 	.word	0x00018b40


	//   ....[113]....
        /*0608*/ 	.word	0x00018c40


	//   ....[114]....
        /*060c*/ 	.word	0x00018cc0


	//   ....[115]....
        /*0610*/ 	.word	0x00018db0


	//   ....[116]....
        /*0614*/ 	.word	0x000190d0


	//   ....[117]....
        /*0618*/ 	.word	0x00019170


	//   ....[118]....
        /*061c*/ 	.word	0x000192e0


	//   ....[119]....
        /*0620*/ 	.word	0x00019350


	//   ....[120]....
        /*0624*/ 	.word	0x000193c0


	//   ....[121]....
        /*0628*/ 	.word	0x00019430


	//   ....[122]....
        /*062c*/ 	.word	0x000194a0


	//   ....[123]....
        /*0630*/ 	.word	0x00019520


	//   ....[124]....
        /*0634*/ 	.word	0x000195a0


	//   ....[125]....
        /*0638*/ 	.word	0x00019630


	//   ....[126]....
        /*063c*/ 	.word	0x000196a0


	//   ....[127]....
        /*0640*/ 	.word	0x00019710


	//   ....[128]....
        /*0644*/ 	.word	0x00019780


	//   ....[129]....
        /*0648*/ 	.word	0x00019800


	//   ....[130]....
        /*064c*/ 	.word	0x00019870


	//   ....[131]....
        /*0650*/ 	.word	0x00019920


	//   ....[132]....
        /*0654*/ 	.word	0x00019970


	//   ....[133]....
        /*0658*/ 	.word	0x00019a00


	//   ....[134]....
        /*065c*/ 	.word	0x00019b30


	//----- nvinfo : EIATTR_REG_RECONFIG
	.align		4
.L_1245:
        /*0660*/ 	.byte	0x01, 0x54
	.zero		2


	//----- nvinfo : EIATTR_SYSCALL_OFFSETS
	.align		4
        /*0664*/ 	.byte	0x04, 0x46
        /*0666*/ 	.short	(.L_1247 - .L_1246)


	//   ....[0]....
.L_1246:
        /*0668*/ 	.word	0x000020e0


	//   ....[1]....
        /*066c*/ 	.word	0x00012d10


	//   ....[2]....
        /*0670*/ 	.word	0x00012e60


	//   ....[3]....
        /*0674*/ 	.word	0x00012f50


	//   ....[4]....
        /*0678*/ 	.word	0x00013800


	//----- nvinfo : EIATTR_MBARRIER_INSTR_OFFSETS
	.align		4
.L_1247:
        /*067c*/ 	.byte	0x04, 0x39
        /*067e*/ 	.short	(.L_1249 - .L_1248)


	//   ....[0]....
.L_1248:
        /*0680*/ 	.word	0x00000270
        /*0684*/ 	.word	0x000000ff
        /*0688*/ 	.word	0x0002d800
        /*068c*/ 	.short	0x0100
        /*068e*/ 	.byte	0x08
	.zero		1


	//   ....[1]....
        /*0690*/ 	.word	0x00000280
        /*0694*/ 	.word	0x000000ff
        /*0698*/ 	.word	0x0002d820
        /*069c*/ 	.short	0x0100
        /*069e*/ 	.byte	0x08
	.zero		1


	//   ....[2]....
        /*06a0*/ 	.word	0x00000370
        /*06a4*/ 	.word	0x000000ff
        /*06a8*/ 	.word	0x0002d830
        /*06ac*/ 	.short	0x0100
        /*06ae*/ 	.byte	0x08
	.zero		1


	//   ....[3]....
        /*06b0*/ 	.word	0x00000380
        /*06b4*/ 	.word	0x000000ff
        /*06b8*/ 	.word	0x0002d840
        /*06bc*/ 	.short	0x0100
        /*06be*/ 	.byte	0x08
	.zero		1


	//   ....[4]....
        /*06c0*/ 	.word	0x00000390
        /*06c4*/ 	.word	0x000000ff
        /*06c8*/ 	.word	0x0002d838
        /*06cc*/ 	.short	0x0100
        /*06ce*/ 	.byte	0x08
	.zero		1


	//   ....[5]....
        /*06d0*/ 	.word	0x000003a0
        /*06d4*/ 	.word	0x000000ff
        /*06d8*/ 	.word	0x0002d848
        /*06dc*/ 	.short	0x0100
        /*06de*/ 	.byte	0x08
	.zero		1


	//   ....[6]....
        /*06e0*/ 	.word	0x000004d0
        /*06e4*/ 	.word	0x000000ff
        /*06e8*/ 	.word	0x0002d850
        /*06ec*/ 	.short	0x0100
        /*06ee*/ 	.byte	0x08
	.zero		1


	//   ....[7]....
        /*06f0*/ 	.word	0x000004e0
        /*06f4*/ 	.word	0x000000ff
        /*06f8*/ 	.word	0x0002d860
        /*06fc*/ 	.short	0x0100
        /*06fe*/ 	.byte	0x08
	.zero		1


	//   ....[8]....
        /*0700*/ 	.word	0x000004f0
        /*0704*/ 	.word	0x000000ff
        /*0708*/ 	.word	0x0002d858
        /*070c*/ 	.short	0x0100
        /*070e*/ 	.byte	0x08
	.zero		1


	//   ....[9]....
        /*0710*/ 	.word	0x00000500
        /*0714*/ 	.word	0x000000ff
        /*0718*/ 	.word	0x0002d868
        /*071c*/ 	.short	0x0100
        /*071e*/ 	.byte	0x08
	.zero		1


	//   ....[10]....
        /*0720*/ 	.word	0x000005f0
        /*0724*/ 	.word	0x000000ff
        /*0728*/ 	.word	0x0002d870
        /*072c*/ 	.short	0x0100
        /*072e*/ 	.byte	0x06
	.zero		1


	//   ....[11]....
        /*0730*/ 	.word	0x00000600
        /*0734*/ 	.word	0x000000ff
        /*0738*/ 	.word	0x0002d880
        /*073c*/ 	.short	0x0100
        /*073e*/ 	.byte	0x06
	.zero		1


	//   ....[12]....
        /*0740*/ 	.word	0x00000610
        /*0744*/ 	.word	0x000000ff
        /*0748*/ 	.word	0x0002d878
        /*074c*/ 	.short	0x0100
        /*074e*/ 	.byte	0x06
	.zero		1


	//   ....[13]....
        /*0750*/ 	.word	0x00000620
        /*0754*/ 	.word	0x000000ff
        /*0758*/ 	.word	0x0002d888
        /*075c*/ 	.short	0x0100
        /*075e*/ 	.byte	0x06
	.zero		1


	//   ....[14]....
        /*0760*/ 	.word	0x00000750
        /*0764*/ 	.word	0x000000ff
        /*0768*/ 	.word	0x0002d890
        /*076c*/ 	.short	0x0100
        /*076e*/ 	.byte	0x08
	.zero		1


	//   ....[15]....
        /*0770*/ 	.word	0x00000760
        /*0774*/ 	.word	0x000000ff
        /*0778*/ 	.word	0x0002d8a0
        /*077c*/ 	.short	0x0100
        /*077e*/ 	.byte	0x08
	.zero		1


	//   ....[16]....
        /*0780*/ 	.word	0x00000770
        /*0784*/ 	.word	0x000000ff
        /*0788*/ 	.word	0x0002d898
        /*078c*/ 	.short	0x0100
        /*078e*/ 	.byte	0x08
	.zero		1


	//   ....[17]....
        /*0790*/ 	.word	0x00000780
        /*0794*/ 	.word	0x000000ff
        /*0798*/ 	.word	0x0002d8a8
        /*079c*/ 	.short	0x0100
        /*079e*/ 	.byte	0x08
	.zero		1


	//   ....[18]....
        /*07a0*/ 	.word	0x000008b0
        /*07a4*/ 	.word	0x000000ff
        /*07a8*/ 	.word	0x0002d8b0
        /*07ac*/ 	.short	0x0100
        /*07ae*/ 	.byte	0x08
	.zero		1


	//   ....[19]....
        /*07b0*/ 	.word	0x000008c0
        /*07b4*/ 	.word	0x000000ff
        /*07b8*/ 	.word	0x0002d8c0
        /*07bc*/ 	.short	0x0100
        /*07be*/ 	.byte	0x08
	.zero		1


	//   ....[20]....
        /*07c0*/ 	.word	0x000008d0
        /*07c4*/ 	.word	0x000000ff
        /*07c8*/ 	.word	0x0002d8b8
        /*07cc*/ 	.short	0x0100
        /*07ce*/ 	.byte	0x08
	.zero		1


	//   ....[21]....
        /*07d0*/ 	.word	0x000008e0
        /*07d4*/ 	.word	0x000000ff
        /*07d8*/ 	.word	0x0002d8c8
        /*07dc*/ 	.short	0x0100
        /*07de*/ 	.byte	0x08
	.zero		1


	//   ....[22]....
        /*07e0*/ 	.word	0x00002160
        /*07e4*/ 	.word	0x000000ff
        /*07e8*/ 	.word	0x0002d800
        /*07ec*/ 	.short	0x010a
        /*07ee*/ 	.byte	0x2a
	.zero		1


	//   ....[23]....
        /*07f0*/ 	.word	0x000021e0
        /*07f4*/ 	.word	0x00000003
        /*07f8*/ 	.word	0x0002d830
        /*07fc*/ 	.short	0x010a
        /*07fe*/ 	.byte	0x3f
	.zero		1


	//   ....[24]....
        /*0800*/ 	.word	0x00002240
        /*0804*/ 	.word	0x00000003
        /*0808*/ 	.word	0x0002d830
        /*080c*/ 	.short	0x010a
        /*080e*/ 	.byte	0x3f
	.zero		1


	//   ....[25]....
        /*0810*/ 	.word	0x000026a0
        /*0814*/ 	.word	0x00000003
        /*0818*/ 	.word	0x00000000
        /*081c*/ 	.short	0x0101
        /*081e*/ 	.byte	0x3f
	.zero		1


	//   ....[26]....
        /*0820*/ 	.word	0x000055f0
        /*0824*/ 	.word	0x000000ff
        /*0828*/ 	.word	0x0002d830
        /*082c*/ 	.short	0x010a
        /*082e*/ 	.byte	0x06
	.zero		1


	//   ....[27]....
        /*0830*/ 	.word	0x00005630
        /*0834*/ 	.word	0x000000ff
        /*0838*/ 	.word	0x0002d830
        /*083c*/ 	.short	0x010a
        /*083e*/ 	.byte	0x06
	.zero		1


	//   ....[28]....
        /*0840*/ 	.word	0x000058d0
        /*0844*/ 	.word	0x000000ff
        /*0848*/ 	.word	0x0002d850
        /*084c*/ 	.short	0x010a
        /*084e*/ 	.byte	0x06
	.zero		1


	//   ....[29]....
        /*0850*/ 	.word	0x00005910
        /*0854*/ 	.word	0x000000ff
        /*0858*/ 	.word	0x0002d850
        /*085c*/ 	.short	0x010a
        /*085e*/ 	.byte	0x06
	.zero		1


	//   ....[30]....
        /*0860*/ 	.word	0x00005eb0
        /*0864*/ 	.word	0x00000006
        /*0868*/ 	.word	0x00000000
        /*086c*/ 	.short	0x0101
        /*086e*/ 	.byte	0x3f
	.zero		1


	//   ....[31]....
        /*0870*/ 	.word	0x00007a00
        /*0874*/ 	.word	0x00000009
        /*0878*/ 	.word	0x00000000
        /*087c*/ 	.short	0x0101
        /*087e*/ 	.byte	0x3f
	.zero		1


	//   ....[32]....
        /*0880*/ 	.word	0x00008a10
        /*0884*/ 	.word	0x000000ff
        /*0888*/ 	.word	0x0002d830
        /*088c*/ 	.short	0x010a
        /*088e*/ 	.byte	0x06
	.zero		1


	//   ....[33]....
        /*0890*/ 	.word	0x00008a50
        /*0894*/ 	.word	0x000000ff
        /*0898*/ 	.word	0x0002d830
        /*089c*/ 	.short	0x010a
        /*089e*/ 	.byte	0x06
	.zero		1


	//   ....[34]....
        /*08a0*/ 	.word	0x00008cf0
        /*08a4*/ 	.word	0x000000ff
        /*08a8*/ 	.word	0x0002d850
        /*08ac*/ 	.short	0x010a
        /*08ae*/ 	.byte	0x06
	.zero		1


	//   ....[35]....
        /*08b0*/ 	.word	0x00008d30
        /*08b4*/ 	.word	0x000000ff
        /*08b8*/ 	.word	0x0002d850
        /*08bc*/ 	.short	0x010a
        /*08be*/ 	.byte	0x06
	.zero		1


	//   ....[36]....
        /*08c0*/ 	.word	0x00009ed0
        /*08c4*/ 	.word	0x0000000c
        /*08c8*/ 	.word	0x00000000
        /*08cc*/ 	.short	0x0101
        /*08ce*/ 	.byte	0x3f
	.zero		1


	//   ....[37]....
        /*08d0*/ 	.word	0x0000a080
        /*08d4*/ 	.word	0x0000000c
        /*08d8*/ 	.word	0x00000000
        /*08dc*/ 	.short	0x0101
        /*08de*/ 	.byte	0x3f
	.zero		1


	//   ....[38]....
        /*08e0*/ 	.word	0x0000aaf0
        /*08e4*/ 	.word	0x000000ff
        /*08e8*/ 	.word	0x0002d830
        /*08ec*/ 	.short	0x010a
        /*08ee*/ 	.byte	0x06
	.zero		1


	//   ....[39]....
        /*08f0*/ 	.word	0x0000ab30
        /*08f4*/ 	.word	0x000000ff
        /*08f8*/ 	.word	0x0002d830
        /*08fc*/ 	.short	0x010a
        /*08fe*/ 	.byte	0x06
	.zero		1


	//   ....[40]....
        /*0900*/ 	.word	0x0000add0
        /*0904*/ 	.word	0x000000ff
        /*0908*/ 	.word	0x0002d850
        /*090c*/ 	.short	0x010a
        /*090e*/ 	.byte	0x06
	.zero		1


	//   ....[41]....
        /*0910*/ 	.word	0x0000ae10
        /*0914*/ 	.word	0x000000ff
        /*0918*/ 	.word	0x0002d850
        /*091c*/ 	.short	0x010a
        /*091e*/ 	.byte	0x06
	.zero		1


	//   ....[42]....
        /*0920*/ 	.word	0x0000b350
        /*0924*/ 	.word	0x00000000
        /*0928*/ 	.word	0x00000000
        /*092c*/ 	.short	0x0101
        /*092e*/ 	.byte	0x3f
	.zero		1


	//   ....[43]....
        /*0930*/ 	.word	0x0000c6e0
        /*0934*/ 	.word	0x0000000d
        /*0938*/ 	.word	0x00000000
        /*093c*/ 	.short	0x0101
        /*093e*/ 	.byte	0x3f
	.zero		1


	//   ....[44]....
        /*0940*/ 	.word	0x0000db30
        /*0944*/ 	.word	0x000000ff
        /*0948*/ 	.word	0x0002d850
        /*094c*/ 	.short	0x010a
        /*094e*/ 	.byte	0x09
	.zero		1


	//   ....[45]....
        /*0950*/ 	.word	0x0000db70
        /*0954*/ 	.word	0x000000ff
        /*0958*/ 	.word	0x0002d850
        /*095c*/ 	.short	0x010a
        /*095e*/ 	.byte	0x09
	.zero		1


	//   ....[46]....
        /*0960*/ 	.word	0x0000e1b0
        /*0964*/ 	.word	0x0000000a
        /*0968*/ 	.word	0x00000000
        /*096c*/ 	.short	0x0101
        /*096e*/ 	.byte	0x3f
	.zero		1


	//   ....[47]....
        /*0970*/ 	.word	0x0000f5c0
        /*0974*/ 	.word	0x000000ff
        /*0978*/ 	.word	0x00000000
        /*097c*/ 	.short	0x0101
        /*097e*/ 	.byte	0x04
	.zero		1


	//   ....[48]....
        /*0980*/ 	.word	0x0000fa80
        /*0984*/ 	.word	0x000000ff
        /*0988*/ 	.word	0x00000000
        /*098c*/ 	.short	0x0101
        /*098e*/ 	.byte	0x04
	.zero		1


	//   ....[49]....
        /*0990*/ 	.word	0x000132c0
        /*0994*/ 	.word	0x00000000
        /*0998*/ 	.word	0x0002d840
        /*099c*/ 	.short	0x010a
        /*099e*/ 	.byte	0x3f
	.zero		1


	//   ....[50]....
        /*09a0*/ 	.word	0x000141f0
        /*09a4*/ 	.word	0x00000011
        /*09a8*/ 	.word	0x0002d800
        /*09ac*/ 	.short	0x0107
        /*09ae*/ 	.byte	0x3f
	.zero		1


	//   ....[51]....
        /*09b0*/ 	.word	0x000142e0
        /*09b4*/ 	.word	0x00000011
        /*09b8*/ 	.word	0x0002d800
        /*09bc*/ 	.short	0x0101
        /*09be*/ 	.byte	0x3f
	.zero		1


	//   ....[52]....
        /*09c0*/ 	.word	0x00014300
        /*09c4*/ 	.word	0x00000011
        /*09c8*/ 	.word	0x0002d820
        /*09cc*/ 	.short	0x010a
        /*09ce*/ 	.byte	0x3f
	.zero		1


	//   ....[53]....
        /*09d0*/ 	.word	0x000146e0
        /*09d4*/ 	.word	0x00000003
        /*09d8*/ 	.word	0x0002d840
        /*09dc*/ 	.short	0x010a
        /*09de*/ 	.byte	0x3f
	.zero		1


	//   ....[54]....
        /*09e0*/ 	.word	0x00014b60
        /*09e4*/ 	.word	0x00000003
        /*09e8*/ 	.word	0x00000060
        /*09ec*/ 	.short	0x010a
        /*09ee*/ 	.byte	0x3f
	.zero		1


	//   ....[55]....
        /*09f0*/ 	.word	0x00015280
        /*09f4*/ 	.word	0x00000003
        /*09f8*/ 	.word	0x0002d840
        /*09fc*/ 	.short	0x010a
        /*09fe*/ 	.byte	0x3f
	.zero		1


	//   ....[56]....
        /*0a00*/ 	.word	0x00015700
        /*0a04*/ 	.word	0x0000000c
        /*0a08*/ 	.word	0x00000060
        /*0a0c*/ 	.short	0x010a
        /*0a0e*/ 	.byte	0x3f
	.zero		1


	//   ....[57]....
        /*0a10*/ 	.word	0x00015d70
        /*0a14*/ 	.word	0x00000002
        /*0a18*/ 	.word	0x0002d840
        /*0a1c*/ 	.short	0x010a
        /*0a1e*/ 	.byte	0x3f
	.zero		1


	//   ....[58]....
        /*0a20*/ 	.word	0x00016200
        /*0a24*/ 	.word	0x00000007
        /*0a28*/ 	.word	0x00000060
        /*0a2c*/ 	.short	0x010a
        /*0a2e*/ 	.byte	0x3f
	.zero		1


	//   ....[59]....
        /*0a30*/ 	.word	0x00016820
        /*0a34*/ 	.word	0x00000003
        /*0a38*/ 	.word	0x0002d860
        /*0a3c*/ 	.short	0x010a
        /*0a3e*/ 	.byte	0x3f
	.zero		1


	//   ....[60]....
        /*0a40*/ 	.word	0x00017d70
        /*0a44*/ 	.word	0x00000009
        /*0a48*/ 	.word	0x0002d820
        /*0a4c*/ 	.short	0x010a
        /*0a4e*/ 	.byte	0x3f
	.zero		1


	//   ....[61]....
        /*0a50*/ 	.word	0x00017f10
        /*0a54*/ 	.word	0x00000007
        /*0a58*/ 	.word	0x00000000
        /*0a5c*/ 	.short	0x010a
        /*0a5e*/ 	.byte	0x3f
	.zero		1


	//   ....[62]....
        /*0a60*/ 	.word	0x00017f80
        /*0a64*/ 	.word	0x00000003
        /*0a68*/ 	.word	0x00000000
        /*0a6c*/ 	.short	0x010a
        /*0a6e*/ 	.byte	0x3f
	.zero		1


	//   ....[63]....
        /*0a70*/ 	.word	0x00017fe0
        /*0a74*/ 	.word	0x00000005
        /*0a78*/ 	.word	0x00000000
        /*0a7c*/ 	.short	0x010a
        /*0a7e*/ 	.byte	0x3f
	.zero		1


	//   ....[64]....
        /*0a80*/ 	.word	0x00018010
        /*0a84*/ 	.word	0x00000003
        /*0a88*/ 	.word	0x00000000
        /*0a8c*/ 	.short	0x010a
        /*0a8e*/ 	.byte	0x3f
	.zero		1


	//   ....[65]....
        /*0a90*/ 	.word	0x00018080
        /*0a94*/ 	.word	0x00000003
        /*0a98*/ 	.word	0x0002d800
        /*0a9c*/ 	.short	0x010a
        /*0a9e*/ 	.byte	0x3f
	.zero		1


	//   ....[66]....
        /*0aa0*/ 	.word	0x000180d0
        /*0aa4*/ 	.word	0x00000003
        /*0aa8*/ 	.word	0x0002d830
        /*0aac*/ 	.short	0x010a
        /*0aae*/ 	.byte	0x3f
	.zero		1


	//   ....[67]....
        /*0ab0*/ 	.word	0x00018130
        /*0ab4*/ 	.word	0x00000007
        /*0ab8*/ 	.word	0x0002d830
        /*0abc*/ 	.short	0x010a
        /*0abe*/ 	.byte	0x3f
	.zero		1


	//   ....[68]....
        /*0ac0*/ 	.word	0x00018190
        /*0ac4*/ 	.word	0x00000007
        /*0ac8*/ 	.word	0x0002d850
        /*0acc*/ 	.short	0x010a
        /*0ace*/ 	.byte	0x3f
	.zero		1


	//   ....[69]....
        /*0ad0*/ 	.word	0x000181f0
        /*0ad4*/ 	.word	0x00000005
        /*0ad8*/ 	.word	0x0002d830
        /*0adc*/ 	.short	0x010a
        /*0ade*/ 	.byte	0x3f
	.zero		1


	//   ....[70]....
        /*0ae0*/ 	.word	0x00018250
        /*0ae4*/ 	.word	0x00000005
        /*0ae8*/ 	.word	0x0002d850
        /*0aec*/ 	.short	0x010a
        /*0aee*/ 	.byte	0x3f
	.zero		1


	//   ....[71]....
        /*0af0*/ 	.word	0x000182b0
        /*0af4*/ 	.word	0x00000005
        /*0af8*/ 	.word	0x0002d830
        /*0afc*/ 	.short	0x010a
        /*0afe*/ 	.byte	0x3f
	.zero		1


	//   ....[72]....
        /*0b00*/ 	.word	0x00018310
        /*0b04*/ 	.word	0x00000005
        /*0b08*/ 	.word	0x0002d850
        /*0b0c*/ 	.short	0x010a
        /*0b0e*/ 	.byte	0x3f
	.zero		1


	//   ....[73]....
        /*0b10*/ 	.word	0x00018370
        /*0b14*/ 	.word	0x00000007
        /*0b18*/ 	.word	0x0002d850
        /*0b1c*/ 	.short	0x010a
        /*0b1e*/ 	.byte	0x3f
	.zero		1


	//   ....[74]....
        /*0b20*/ 	.word	0x00018510
        /*0b24*/ 	.word	0x00000000
        /*0b28*/ 	.word	0x0002d840
        /*0b2c*/ 	.short	0x010a
        /*0b2e*/ 	.byte	0x3f
	.zero		1


	//   ....[75]....
        /*0b30*/ 	.word	0x00018df0
        /*0b34*/ 	.word	0x00000011
        /*0b38*/ 	.word	0x0002d820
        /*0b3c*/ 	.short	0x010a
        /*0b3e*/ 	.byte	0x3f
	.zero		1


	//   ....[76]....
        /*0b40*/ 	.word	0x00018e40
        /*0b44*/ 	.word	0x00000003
        /*0b48*/ 	.word	0x0002d840
        /*0b4c*/ 	.short	0x010a
        /*0b4e*/ 	.byte	0x3f
	.zero		1


	//   ....[77]....
        /*0b50*/ 	.word	0x00018e90
        /*0b54*/ 	.word	0x00000003
        /*0b58*/ 	.word	0x00000060
        /*0b5c*/ 	.short	0x010a
        /*0b5e*/ 	.byte	0x3f
	.zero		1


	//   ....[78]....
        /*0b60*/ 	.word	0x00018ee0
        /*0b64*/ 	.word	0x00000003
        /*0b68*/ 	.word	0x0002d840
        /*0b6c*/ 	.short	0x010a
        /*0b6e*/ 	.byte	0x3f
	.zero		1


	//   ....[79]....
        /*0b70*/ 	.word	0x00018f30
        /*0b74*/ 	.word	0x0000000c
        /*0b78*/ 	.word	0x00000060
        /*0b7c*/ 	.short	0x010a
        /*0b7e*/ 	.byte	0x3f
	.zero		1


	//   ....[80]....
        /*0b80*/ 	.word	0x00018f80
        /*0b84*/ 	.word	0x00000002
        /*0b88*/ 	.word	0x0002d840
        /*0b8c*/ 	.short	0x010a
        /*0b8e*/ 	.byte	0x3f
	.zero		1


	//   ....[81]....
        /*0b90*/ 	.word	0x00018fd0
        /*0b94*/ 	.word	0x00000007
        /*0b98*/ 	.word	0x00000060
        /*0b9c*/ 	.short	0x010a
        /*0b9e*/ 	.byte	0x3f
	.zero		1


	//   ....[82]....
        /*0ba0*/ 	.word	0x00019020
        /*0ba4*/ 	.word	0x00000003
        /*0ba8*/ 	.word	0x0002d860
        /*0bac*/ 	.short	0x010a
        /*0bae*/ 	.byte	0x3f
	.zero		1


	//   ....[83]....
        /*0bb0*/ 	.word	0x00019a50
        /*0bb4*/ 	.word	0x00000009
        /*0bb8*/ 	.word	0x0002d820
        /*0bbc*/ 	.short	0x010a
        /*0bbe*/ 	.byte	0x3f
	.zero		1


	//   ....[84]....
        /*0bc0*/ 	.word	0x00019bf0
        /*0bc4*/ 	.word	0x00000007
        /*0bc8*/ 	.word	0x00000000
        /*0bcc*/ 	.short	0x010a
        /*0bce*/ 	.byte	0x3f
	.zero		1


	//   ....[85]....
        /*0bd0*/ 	.word	0x00019c40
        /*0bd4*/ 	.word	0x00000003
        /*0bd8*/ 	.word	0x00000000
        /*0bdc*/ 	.short	0x010a
        /*0bde*/ 	.byte	0x3f
	.zero		1


	//   ....[86]....
        /*0be0*/ 	.word	0x00019c90
        /*0be4*/ 	.word	0x00000005
        /*0be8*/ 	.word	0x00000000
        /*0bec*/ 	.short	0x010a
        /*0bee*/ 	.byte	0x3f
	.zero		1


	//----- nvinfo : EIATTR_NUM_MBARRIERS
	.align		4
.L_1249:
        /*0bf0*/ 	.byte	0x03, 0x38
        /*0bf2*/ 	.short	0x0016


	//----- nvinfo : EIATTR_EXIT_INSTR_OFFSETS
	.align		4
        /*0bf4*/ 	.byte	0x04, 0x1c
        /*0bf6*/ 	.short	(.L_1251 - .L_1250)


	//   ....[0]....
.L_1250:
        /*0bf8*/ 	.word	0x00000a80


	//   ....[1]....
        /*0bfc*/ 	.word	0x00010d80


	//   ....[2]....
        /*0c00*/ 	.word	0x00018060


	//----- nvinfo : EIATTR_MAX_THREADS
	.align		4
.L_1251:
        /*0c04*/ 	.byte	0x04, 0x05
        /*0c06*/ 	.short	(.L_1253 - .L_1252)
.L_1252:
        /*0c08*/ 	.word	0x00000200
        /*0c0c*/ 	.word	0x00000001
        /*0c10*/ 	.word	0x00000001


	//----- nvinfo : EIATTR_CRS_STACK_SIZE
	.align		4
.L_1253:
        /*0c14*/ 	.byte	0x04, 0x1e
        /*0c16*/ 	.short	(.L_1255 - .L_1254)
.L_1254:
        /*0c18*/ 	.word	0x00000000


	//----- nvinfo : EIATTR_CBANK_PARAM_SIZE
	.align		4
.L_1255:
        /*0c1c*/ 	.byte	0x03, 0x19
        /*0c1e*/ 	.short	0x0af0


	//----- nvinfo : EIATTR_PARAM_CBANK
	.align		4
        /*0c20*/ 	.byte	0x04, 0x0a
        /*0c22*/ 	.short	(.L_1257 - .L_1256)
	.align		4
.L_1256:
        /*0c24*/ 	.word	index@(.nv.constant0._ZN7cutlass13device_kernelIN5flash11enable_sm90INS1_16FlashAttnFwdSm90INS1_25CollectiveMainloopFwdSm90ILi2EN4cute5tupleIJNS5_1CILi1EEES8_S8_EEENS6_IJNS7_ILi192EEENS7_ILi128EEENS7_ILi96EEEEEELi96ENS_6half_tEfNS_4arch4Sm90ELb0ELb1ELb0ELb1ELb0ELb0ELb0ELb0ELb1ELb1ELb1ELb0EEENS1_21CollectiveEpilogueFwdINS6_IJSA_SC_SB_EEES9_SE_SG_Li384ELb1ELb1ELb1ELb0EEENS1_36VarlenDynamicPersistentTileSchedulerILi192ELi128ELi384ELi128ELb1ELb1ELb1ELb1ELb0ELb1EEEEEEEEEvNT_6ParamsE)
        /*0c28*/ 	.short	0x0210
        /*0c2a*/ 	.short	0x0af0


	//----- nvinfo : EIATTR_SW_WAR
	.align		4
.L_1257:
        /*0c2c*/ 	.byte	0x04, 0x36
        /*0c2e*/ 	.short	(.L_1259 - .L_1258)
.L_1258:
        /*0c30*/ 	.word	0x00000008
.L_1259:


//--------------------- .nv.info._ZN7cutlass13device_kernelIN5flash11enable_sm90INS1_16FlashAttnFwdSm90INS1_25CollectiveMainloopFwdSm90ILi2EN4cute5tupleIJNS5_1CILi1EEES8_S8_EEENS6_IJNS7_ILi192EEENS7_ILi128EEENS7_ILi96EEEEEELi96ENS_6half_tEfNS_4arch4Sm90ELb0ELb1ELb0ELb1ELb0ELb1ELb0ELb0ELb1ELb1ELb1ELb0EEENS1_21CollectiveEpilogueFwdINS6_IJSA_SC_SB_EEES9_SE_SG_Li384ELb1ELb1ELb1ELb0EEENS1_36VarlenDynamicPersistentTileSchedulerILi192ELi128ELi384ELi128ELb1ELb1ELb1ELb1ELb0ELb1EEEEEEEEEvNT_6ParamsE --------------------------
	.section	.nv.info._ZN7cutlass13device_kernelIN5flash11enable_sm90INS1_16FlashAttnFwdSm90INS1_25CollectiveMainloopFwdSm90ILi2EN4cute5tupleIJNS5_1CILi1EEES8_S8_EEENS6_IJNS7_ILi192EEENS7_ILi128EEENS7_ILi96EEEEEELi96ENS_6half_tEfNS_4arch4Sm90ELb0ELb1ELb0ELb1ELb0ELb1ELb0ELb0ELb1ELb1ELb1ELb0EEENS1_21CollectiveEpilogueFwdINS6_IJSA_SC_SB_EEES9_SE_SG_Li384ELb1ELb1ELb1ELb0EEENS1_36VarlenDynamicPersistentTileSchedulerILi192ELi128ELi384ELi128ELb1ELb1ELb1ELb1ELb0ELb1EEEEEEEEEvNT_6ParamsE,"",@"SHT_CUDA_INFO"
	.sectionflags	@""
	.align	4


	//----- nvinfo : EIATTR_CUDA_API_VERSION
	.align		4
        /*0000*/ 	.byte	0x04, 0x37
        /*0002*/ 	.short	(.L_1261 - .L_1260)
.L_1260:
        /*0004*/ 	.word	0x00000082


	//----- nvinfo : EIATTR_KPARAM_INFO
	.align		4
.L_1261:
        /*0008*/ 	.byte	0x04, 0x17
        /*000a*/ 	.short	(.L_1263 - .L_1262)
.L_1262:
        /*000c*/ 	.word	0x00000000
        /*0010*/ 	.short	0x0000
        /*0012*/ 	.short	0x0070
        /*0014*/ 	.byte	0x00, 0xf0, 0x01, 0x2a


	//----- nvinfo : EIATTR_SPARSE_MMA_MASK
	.align		4
.L_1263:
        /*0018*/ 	.byte	0x03, 0x50
        /*001a*/ 	.short	0x0000


	//----- nvinfo : EIATTR_MAXREG_COUNT
	.align		4
        /*001c*/ 	.byte	0x03, 0x1b
        /*001e*/ 	.short	0x0080


	//----- nvinfo : EIATTR_NUM_BARRIERS
	.align		4
        /*0020*/ 	.byte	0x02, 0x4c
        /*0022*/ 	.byte	0x10
	.zero		1


	//----- nvinfo : EIATTR_EXTERNS
	.align		4
        /*0024*/ 	.byte	0x04, 0x0f
        /*0026*/ 	.short	(.L_1265 - .L_1264)


	//   ....[0]....
	.align		4
.L_1264:
        /*0028*/ 	.word	index@(__assertfail)


	//----- nvinfo : EIATTR_ANNOTATIONS
	.align		4
.L_1265:
        /*002c*/ 	.byte	0x04, 0x55
        /*002e*/ 	.short	(.L_1267 - .L_1266)


	//   ....[0]....
.L_1266:
        /* <DEDUP_REMOVED lines=98> */


	//----- nvinfo : EIATTR_MERCURY_ISA_VERSION
	.align		4
.L_1267:
        /*0638*/ 	.byte	0x03, 0x5f
        /*063a*/ 	.short	0x0101


	//----- nvinfo : EIATTR_UNUSED_LOAD_BYTE_OFFSET
	.align		4
        /*063c*/ 	.byte	0x04, 0x44
        /*063e*/ 	.short	(.L_1269 - .L_1268)


	//   ....[0]....
.L_1268:
        /*0640*/ 	.word	0x00000af0
        /*0644*/ 	.word	0x0000fff0


	//   ....[1]....
        /*0648*/ 	.word	0x00018da0
        /*064c*/ 	.word	0x0000fff0


	//----- nvinfo : EIATTR_INT_WARP_WIDE_INSTR_OFFSETS
	.align		4
.L_1269:
        /*0650*/ 	.byte	0x04, 0x31
        /*0652*/ 	.short	(.L_1271 - .L_1270)


	//   ....[0]....
.L_1270:
        /*0654*/ 	.word	0x00000190


	//   ....[1]....
        /*0658*/ 	.word	0x000001d0


	//   ....[2]....
        /*065c*/ 	.word	0x00000240


	//   ....[3]....
        /*0660*/ 	.word	0x0001f4a0


	//   ....[4]....
        /*0664*/ 	.word	0x0001f530


	//   ....[5]....
        /*0668*/ 	.word	0x00022fe0


	//   ....[6]....
        /*066c*/ 	.word	0x00023070


	//----- nvinfo : EIATTR_COOP_GROUP_MASK_REGIDS
	.align		4
.L_1271:
        /*0670*/ 	.byte	0x04, 0x29
        /*0672*/ 	.short	(.L_1273 - .L_1272)


	//   ....[0]....
.L_1272:
        /*0674*/ 	.word	0xffffffff


	//   ....[1]....
        /*0678*/ 	.word	0xffffffff


	//   ....[2]....
        /*067c*/ 	.word	0xffffffff


	//   ....[3]....
        /*0680*/ 	.word	0xffffffff


	//   ....[4]....
        /*0684*/ 	.word	0xffffffff


	//   ....[5]....
        /*0688*/ 	.word	0xffffffff


	//   ....[6]....
        /*068c*/ 	.word	0xffffffff


	//   ....[7]....
        /*0690*/ 	.word	0xffffffff


	//   ....[8]....
        /*0694*/ 	.word	0xffffffff


	//   ....[9]....
        /*0698*/ 	.word	0xffffffff


	//   ....[10]....
        /*069c*/ 	.word	0xffffffff


	//   ....[11]....
        /*06a0*/ 	.word	0xffffffff


	//   ....[12]....
        /*06a4*/ 	.word	0xffffffff


	//   ....[13]....
        /*06a8*/ 	.word	0xffffffff


	//   ....[14]....
        /*06ac*/ 	.word	0xffffffff


	//   ....[15]....
        /*06b0*/ 	.word	0xffffffff


	//   ....[16]....
        /*06b4*/ 	.word	0xffffffff


	//   ....[17]....
        /*06b8*/ 	.word	0xffffffff


	//   ....[18]....
        /*06bc*/ 	.word	0xffffffff


	//   ....[19]....
        /*06c0*/ 	.word	0xffffffff


	//   ....[20]....
        /*06c4*/ 	.word	0xffffffff


	//   ....[21]....
        /*06c8*/ 	.word	0xffffffff


	//   ....[22]....
        /*06cc*/ 	.word	0xffffffff


	//   ....[23]....
        /*06d0*/ 	.word	0xffffffff


	//   ....[24]....
        /*06d4*/ 	.word	0xffffffff


	//   ....[25]....
        /*06d8*/ 	.word	0xffffffff


	//   ....[26]....
        /*06dc*/ 	.word	0xffffffff


	//   ....[27]....
        /*06e0*/ 	.word	0xffffffff


	//   ....[28]....
        /*06e4*/ 	.word	0xffffffff


	//   ....[29]....
        /*06e8*/ 	.word	0xffffffff


	//   ....[30]....
        /*06ec*/ 	.word	0xffffffff


	//   ....[31]....
        /*06f0*/ 	.word	0xffffffff


	//   ....[32]....
        /*06f4*/ 	.word	0xffffffff


	//   ....[33]....
        /*06f8*/ 	.word	0xffffffff


	//   ....[34]....
        /*06fc*/ 	.word	0xffffffff


	//   ....[35]....
        /*0700*/ 	.word	0xffffffff


	//   ....[36]....
        /*0704*/ 	.word	0xffffffff


	//   ....[37]....
        /*0708*/ 	.word	0xffffffff


	//   ....[38]....
        /*070c*/ 	.word	0xffffffff


	//   ....[39]....
        /*0710*/ 	.word	0xffffffff


	//   ....[40]....
        /*0714*/ 	.word	0xffffffff


	//   ....[41]....
        /*0718*/ 	.word	0xffffffff


	//   ....[42]....
        /*071c*/ 	.word	0xffffffff


	//   ....[43]....
        /*0720*/ 	.word	0xffffffff


	//   ....[44]....
        /*0724*/ 	.word	0xffffffff


	//   ....[45]....
        /*0728*/ 	.word	0xffffffff


	//   ....[46]....
        /*072c*/ 	.word	0xffffffff


	//   ....[47]....
        /*0730*/ 	.word	0xffffffff


	//   ....[48]....
        /*0734*/ 	.word	0xffffffff


	//   ....[49]....
        /*0738*/ 	.word	0xffffffff


	//   ....[50]....
        /*073c*/ 	.word	0xffffffff


	//   ....[51]....
        /*0740*/ 	.word	0xffffffff


	//   ....[52]....
        /*0744*/ 	.word	0xffffffff


	//   ....[53]....
        /*0748*/ 	.word	0xffffffff


	//   ....[54]....
        /*074c*/ 	.word	0xffffffff


	//   ....[55]....
        /*0750*/ 	.word	0xffffffff


	//   ....[56]....
        /*0754*/ 	.word	0xffffffff


	//   ....[57]....
        /*0758*/ 	.word	0xffffffff


	//   ....[58]....
        /*075c*/ 	.word	0xffffffff


	//   ....[59]....
        /*0760*/ 	.word	0xffffffff


	//   ....[60]....
        /*0764*/ 	.word	0xffffffff


	//   ....[61]....
        /*0768*/ 	.word	0xffffffff


	//   ....[62]....
        /*076c*/ 	.word	0xffffffff


	//   ....[63]....
        /*0770*/ 	.word	0xffffffff


	//   ....[64]....
        /*0774*/ 	.word	0xffffffff


	//   ....[65]....
        /*0778*/ 	.word	0xffffffff


	//   ....[66]....
        /*077c*/ 	.word	0xffffffff


	//   ....[67]....
        /*0780*/ 	.word	0xffffffff


	//   ....[68]....
        /*0784*/ 	.word	0xffffffff


	//   ....[69]....
        /*0788*/ 	.word	0xffffffff


	//   ....[70]....
        /*078c*/ 	.word	0xffffffff


	//   ....[71]....
        /*0790*/ 	.word	0xffffffff


	//   ....[72]....
        /*0794*/ 	.word	0xffffffff


	//   ....[73]....
        /*0798*/ 	.word	0xffffffff


	//   ....[74]....
        /*079c*/ 	.word	0xffffffff


	//   ....[75]....
        /*07a0*/ 	.word	0xffffffff


	//   ....[76]....
        /*07a4*/ 	.word	0xffffffff


	//   ....[77]....
        /*07a8*/ 	.word	0xffffffff


	//   ....[78]....
        /*07ac*/ 	.word	0xffffffff


	//   ....[79]....
        /*07b0*/ 	.word	0xffffffff


	//   ....[80]....
        /*07b4*/ 	.word	0xffffffff


	//   ....[81]....
        /*07b8*/ 	.word	0xffffffff


	//   ....[82]....
        /*07bc*/ 	.word	0xffffffff


	//   ....[83]....
        /*07c0*/ 	.word	0xffffffff


	//   ....[84]....
        /*07c4*/ 	.word	0xffffffff


	//   ....[85]....
        /*07c8*/ 	.word	0xffffffff


	//   ....[86]....
        /*07cc*/ 	.word	0xffffffff


	//   ....[87]....
        /*07d0*/ 	.word	0xffffffff


	//   ....[88]....
        /*07d4*/ 	.word	0xffffffff


	//   ....[89]....
        /*07d8*/ 	.word	0xffffffff


	//   ....[90]....
        /*07dc*/ 	.word	0xffffffff


	//   ....[91]....
        /*07e0*/ 	.word	0xffffffff


	//   ....[92]....
        /*07e4*/ 	.word	0xffffffff


	//   ....[93]....
        /*07e8*/ 	.word	0xffffffff


	//   ....[94]....
        /*07ec*/ 	.word	0xffffffff


	//   ....[95]....
        /*07f0*/ 	.word	0xffffffff


	//   ....[96]....
        /*07f4*/ 	.word	0xffffffff


	//   ....[97]....
        /*07f8*/ 	.word	0xffffffff


	//   ....[98]....
        /*07fc*/ 	.word	0xffffffff


	//   ....[99]....
        /*0800*/ 	.word	0xffffffff


	//   ....[100]....
        /*0804*/ 	.word	0xffffffff


	//   ....[101]....
        /*0808*/ 	.word	0xffffffff


	//   ....[102]....
        /*080c*/ 	.word	0xffffffff


	//   ....[103]....
        /*0810*/ 	.word	0xffffffff


	//   ....[104]....
        /*0814*/ 	.word	0xffffffff


	//   ....[105]....
        /*0818*/ 	.word	0xffffffff


	//   ....[106]....
        /*081c*/ 	.word	0xffffffff


	//   ....[107]....
        /*0820*/ 	.word	0xffffffff


	//   ....[108]....
        /*0824*/ 	.word	0xffffffff


	//   ....[109]....
        /*0828*/ 	.word	0xffffffff


	//   ....[110]....
        /*082c*/ 	.word	0xffffffff


	//   ....[111]....
        /*0830*/ 	.word	0xffffffff


	//   ....[112]....
        /*0834*/ 	.word	0x0500000f


	//   ....[113]....
        /*0838*/ 	.word	0x0500000f


	//   ....[114]....
        /*083c*/ 	.word	0x0500000f


	//   ....[115]....
        /*0840*/ 	.word	0x0500000f


	//   ....[116]....
        /*0844*/ 	.word	0x0500000f


	//   ....[117]....
        /*0848*/ 	.word	0x0500000f


	//   ....[118]....
        /*084c*/ 	.word	0x0500000f


	//   ....[119]....
        /*0850*/ 	.word	0x0500000f


	//   ....[120]....
        /*0854*/ 	.word	0x0500000f


	//   ....[121]....
        /*0858*/ 	.word	0x0500000f


	//   ....[122]....
        /*085c*/ 	.word	0x0500000f


	//   ....[123]....
        /*0860*/ 	.word	0x0500000f


	//   ....[124]....
        /*0864*/ 	.word	0x0500000f


	//   ....[125]....
        /*0868*/ 	.word	0x0500000f


	//   ....[126]....
        /*086c*/ 	.word	0x0500000f


	//   ....[127]....
        /*0870*/ 	.word	0x0500000f


	//   ....[128]....
        /*0874*/ 	.word	0x0500000f


	//   ....[129]....
        /*0878*/ 	.word	0x0500000f


	//   ....[130]....
        /*087c*/ 	.word	0x0500000f


	//   ....[131]....
        /*0880*/ 	.word	0x0500000f


	//   ....[132]....
        /*0884*/ 	.word	0x0500000f


	//   ....[133]....
        /*0888*/ 	.word	0x0500000f


	//   ....[134]....
        /*088c*/ 	.word	0x0500000f


	//   ....[135]....
        /*0890*/ 	.word	0x0500000f


	//   ....[136]....
        /*0894*/ 	.word	0x0500000f


	//   ....[137]....
        /*0898*/ 	.word	0x0500000f


	//   ....[138]....
        /*089c*/ 	.word	0x0500000f


	//   ....[139]....
        /*08a0*/ 	.word	0x0500000f


	//   ....[140]....
        /*08a4*/ 	.word	0x0500000f


	//   ....[141]....
        /*08a8*/ 	.word	0x0500000f


	//   ....[142]....
        /*08ac*/ 	.word	0x0500000f


	//   ....[143]....
        /*08b0*/ 	.word	0x0500000f


	//   ....[144]....
        /*08b4*/ 	.word	0x0500000f


	//   ....[145]....
        /*08b8*/ 	.word	0x0500000f


	//   ....[146]....
        /*08bc*/ 	.word	0x0500000f


	//   ....[147]....
        /*08c0*/ 	.word	0x0500000f


	//   ....[148]....
        /*08c4*/ 	.word	0x0500000f


	//   ....[149]....
        /*08c8*/ 	.word	0x0500000f


	//   ....[150]....
        /*08cc*/ 	.word	0x0500000f


	//   ....[151]....
        /*08d0*/ 	.word	0x0500000f


	//   ....[152]....
        /*08d4*/ 	.word	0x0500000f


	//   ....[153]....
        /*08d8*/ 	.word	0x0500000f


	//   ....[154]....
        /*08dc*/ 	.word	0x0500000f


	//   ....[155]....
        /*08e0*/ 	.word	0x0500000f


	//   ....[156]....
        /*08e4*/ 	.word	0x0500000f


	//   ....[157]....
        /*08e8*/ 	.word	0x0500000f


	//   ....[158]....
        /*08ec*/ 	.word	0x0500000f


	//   ....[159]....
        /*08f0*/ 	.word	0x0500000f


	//   ....[160]....
        /*08f4*/ 	.word	0x0500000f


	//   ....[161]....
        /*08f8*/ 	.word	0x0500000f


	//   ....[162]....
        /*08fc*/ 	.word	0x0500000f


	//   ....[163]....
        /*0900*/ 	.word	0x0500000f


	//   ....[164]....
        /*0904*/ 	.word	0x0500000f


	//   ....[165]....
        /*0908*/ 	.word	0x0500000f


	//----- nvinfo : EIATTR_COOP_GROUP_INSTR_OFFSETS
	.align		4
.L_1273:
        /*090c*/ 	.byte	0x04, 0x28
        /*090e*/ 	.short	(.L_1275 - .L_1274)


	//   ....[0]....
.L_1274:
        /*0910*/ 	.word	0x00000070


	//   ....[1]....
        /*0914*/ 	.word	0x000001a0


	//   ....[2]....
        /*0918*/ 	.word	0x000001f0


	//   ....[3]....
        /*091c*/ 	.word	0x00000420


	//   ....[4]....
        /*0920*/ 	.word	0x00000580


	//   ....[5]....
        /*0924*/ 	.word	0x000006a0


	//   ....[6]....
        /*0928*/ 	.word	0x00000800


	//   ....[7]....
        /*092c*/ 	.word	0x00007af0


	//   ....[8]....
        /*0930*/ 	.word	0x00008260


	//   ....[9]....
        /*0934*/ 	.word	0x00008270


	//   ....[10]....
        /*0938*/ 	.word	0x00008280


	//   ....[11]....
        /*093c*/ 	.word	0x00008290


	//   ....[12]....
        /*0940*/ 	.word	0x0000a010


	//   ....[13]....
        /*0944*/ 	.word	0x0000a020


	//   ....[14]....
        /*0948*/ 	.word	0x0000a030


	//   ....[15]....
        /*094c*/ 	.word	0x0000a040


	//   ....[16]....
        /*0950*/ 	.word	0x0000c2f0


	//   ....[17]....
        /*0954*/ 	.word	0x0000d0f0


	//   ....[18]....
        /*0958*/ 	.word	0x0000d7f0


	//   ....[19]....
        /*095c*/ 	.word	0x0000d900


	//   ....[20]....
        /*0960*/ 	.word	0x0000e1e0


	//   ....[21]....
        /*0964*/ 	.word	0x0000e240


	//   ....[22]....
        /*0968*/ 	.word	0x0000eeb0


	//   ....[23]....
        /*096c*/ 	.word	0x0000f990


	//   ....[24]....
        /*0970*/ 	.word	0x000100d0


	//   ....[25]....
        /*0974*/ 	.word	0x00010ae0


	//   ....[26]....
        /*0978*/ 	.word	0x00010b00


	//   ....[27]....
        /*097c*/ 	.word	0x00011840


	//   ....[28]....
        /*0980*/ 	.word	0x00011860


	//   ....[29]....
        /*0984*/ 	.word	0x00012660


	//   ....[30]....
        /*0988*/ 	.word	0x00013330


	//   ....[31]....
        /*098c*/ 	.word	0x00013350


	//   ....[32]....
        /*0990*/ 	.word	0x00013a80


	//   ....[33]....
        /*0994*/ 	.word	0x00013ac0


	//   ....[34]....
        /*0998*/ 	.word	0x00014cd0


	//   ....[35]....
        /*099c*/ 	.word	0x00015400


	//   ....[36]....
        /*09a0*/ 	.word	0x00015b90


	//   ....[37]....
        /*09a4*/ 	.word	0x00016590


	//   ....[38]....
        /*09a8*/ 	.word	0x000165b0


	//   ....[39]....
        /*09ac*/ 	.word	0x000172f0


	//   ....[40]....
        /*09b0*/ 	.word	0x00017310


	//   ....[41]....
        /*09b4*/ 	.word	0x00018110


	//   ....[42]....
        /*09b8*/ 	.word	0x00018830


	//   ....[43]....
        /*09bc*/ 	.word	0x00018840


	//   ....[44]....
        /*09c0*/ 	.word	0x00018890


	//   ....[45]....
        /*09c4*/ 	.word	0x000188a0


	//   ....[46]....
        /*09c8*/ 	.word	0x00019760


	//   ....[47]....
        /*09cc*/ 	.word	0x00019780


	//   ....[48]....
        /*09d0*/ 	.word	0x00019790


	//   ....[49]....
        /*09d4*/ 	.word	0x000197a0


	//   ....[50]....
        /*09d8*/ 	.word	0x00019e40


	//   ....[51]....
        /*09dc*/ 	.word	0x00019e50


	//   ....[52]....
        /*09e0*/ 	.word	0x00019fa0


	//   ....[53]....
        /*09e4*/ 	.word	0x00019fb0


	//   ....[54]....
        /*09e8*/ 	.word	0x0001a3a0


	//   ....[55]....
        /*09ec*/ 	.word	0x0001a3b0


	//   ....[56]....
        /*09f0*/ 	.word	0x0001a910


	//   ....[57]....
        /*09f4*/ 	.word	0x0001a920


	//   ....[58]....
        /*09f8*/ 	.word	0x0001b730


	//   ....[59]....
        /*09fc*/ 	.word	0x0001b740


	//   ....[60]....
        /*0a00*/ 	.word	0x0001b8a0


	//   ....[61]....
        /*0a04*/ 	.word	0x0001b8b0


	//   ....[62]....
        /*0a08*/ 	.word	0x0001ba60


	//   ....[63]....
        /*0a0c*/ 	.word	0x0001bc60


	//   ....[64]....
        /*0a10*/ 	.word	0x0001bc90


	//   ....[65]....
        /*0a14*/ 	.word	0x0001bcc0


	//   ....[66]....
        /*0a18*/ 	.word	0x0001bcf0


	//   ....[67]....
        /*0a1c*/ 	.word	0x0001bd20


	//   ....[68]....
        /*0a20*/ 	.word	0x0001bd50


	//   ....[69]....
        /*0a24*/ 	.word	0x0001bee0


	//   ....[70]....
        /*0a28*/ 	.word	0x0001bf10


	//   ....[71]....
        /*0a2c*/ 	.word	0x0001bf40


	//   ....[72]....
        /*0a30*/ 	.word	0x0001bf70


	//   ....[73]....
        /*0a34*/ 	.word	0x0001bfa0


	//   ....[74]....
        /*0a38*/ 	.word	0x0001bfd0


	//   ....[75]....
        /*0a3c*/ 	.word	0x0001c060


	//   ....[76]....
        /*0a40*/ 	.word	0x0001c090


	//   ....[77]....
        /*0a44*/ 	.word	0x0001c0a0


	//   ....[78]....
        /*0a48*/ 	.word	0x0001c0e0


	//   ....[79]....
        /*0a4c*/ 	.word	0x0001d9a0


	//   ....[80]....
        /*0a50*/ 	.word	0x0001fa30


	//   ....[81]....
        /*0a54*/ 	.word	0x00020680


	//   ....[82]....
        /*0a58*/ 	.word	0x000206a0


	//   ....[83]....
        /*0a5c*/ 	.word	0x00020730


	//   ....[84]....
        /*0a60*/ 	.word	0x00020750


	//   ....[85]....
        /*0a64*/ 	.word	0x000207f0


	//   ....[86]....
        /*0a68*/ 	.word	0x00020810


	//   ....[87]....
        /*0a6c*/ 	.word	0x00020820


	//   ....[88]....
        /*0a70*/ 	.word	0x00020830


	//   ....[89]....
        /*0a74*/ 	.word	0x00020950


	//   ....[90]....
        /*0a78*/ 	.word	0x00020960


	//   ....[91]....
        /*0a7c*/ 	.word	0x00020970


	//   ....[92]....
        /*0a80*/ 	.word	0x00020a00


	//   ....[93]....
        /*0a84*/ 	.word	0x00023780


	//   ....[94]....
        /*0a88*/ 	.word	0x000237a0


	//   ....[95]....
        /*0a8c*/ 	.word	0x00023800


	//   ....[96]....
        /*0a90*/ 	.word	0x00023830


	//   ....[97]....
        /*0a94*/ 	.word	0x00023860


	//   ....[98]....
        /*0a98*/ 	.word	0x00023890


	//   ....[99]....
        /*0a9c*/ 	.word	0x000238c0


	//   ....[100]....
        /*0aa0*/ 	.word	0x000238f0


	//   ....[101]....
        /*0aa4*/ 	.word	0x00023a80


	//   ....[102]....
        /*0aa8*/ 	.word	0x00023ac0


	//   ....[103]....
        /*0aac*/ 	.word	0x00023af0


	//   ....[104]....
        /*0ab0*/ 	.word	0x00023b20


	//   ....[105]....
        /*0ab4*/ 	.word	0x00023b50


	//   ....[106]....
        /*0ab8*/ 	.word	0x00023b80


	//   ....[107]....
        /*0abc*/ 	.word	0x00023c40


	//   ....[108]....
        /*0ac0*/ 	.word	0x00023c60


	//   ....[109]....
        /*0ac4*/ 	.word	0x00023c80


	//   ....[110]....
        /*0ac8*/ 	.word	0x00023ce0


	//   ....[111]....
        /*0acc*/ 	.word	0x00024700


	//   ....[112]....
        /*0ad0*/ 	.word	0x00024b00


	//   ....[113]....
        /*0ad4*/ 	.word	0x00024ba0


	//   ....[114]....
        /*0ad8*/ 	.word	0x00024c30


	//   ....[115]....
        /*0adc*/ 	.word	0x00024c80


	//   ....[116]....
        /*0ae0*/ 	.word	0x00024cd0


	//   ....[117]....
        /*0ae4*/ 	.word	0x00024db0


	//   ....[118]....
        /*0ae8*/ 	.word	0x00024e40


	//   ....[119]....
        /*0aec*/ 	.word	0x00024e90


	//   ....[120]....
        /*0af0*/ 	.word	0x00024ee0


	//   ....[121]....
        /*0af4*/ 	.word	0x00025240


	//   ....[122]....
        /*0af8*/ 	.word	0x00025290


	//   ....[123]....
        /*0afc*/ 	.word	0x00025320


	//   ....[124]....
        /*0b00*/ 	.word	0x000253b0


	//   ....[125]....
        /*0b04*/ 	.word	0x00025430


	//   ....[126]....
        /*0b08*/ 	.word	0x00025480


	//   ....[127]....
        /*0b0c*/ 	.word	0x00025510


	//   ....[128]....
        /*0b10*/ 	.word	0x000255a0


	//   ....[129]....
        /*0b14*/ 	.word	0x00025620


	//   ....[130]....
        /*0b18*/ 	.word	0x00025670


	//   ....[131]....
        /*0b1c*/ 	.word	0x00025700


	//   ....[132]....
        /*0b20*/ 	.word	0x00025790


	//   ....[133]....
        /*0b24*/ 	.word	0x00025850


	//   ....[134]....
        /*0b28*/ 	.word	0x00025b40


	//   ....[135]....
        /*0b2c*/ 	.word	0x00025ce0


	//   ....[136]....
        /*0b30*/ 	.word	0x00025d30


	//   ....[137]....
        /*0b34*/ 	.word	0x00025da0


	//   ....[138]....
        /*0b38*/ 	.word	0x00025e70


	//   ....[139]....
        /*0b3c*/ 	.word	0x00025f00


	//   ....[140]....
        /*0b40*/ 	.word	0x00026010


	//   ....[141]....
        /*0b44*/ 	.word	0x00026070


	//   ....[142]....
        /*0b48*/ 	.word	0x00026100


	//   ....[143]....
        /*0b4c*/ 	.word	0x000261f0


	//   ....[144]....
        /*0b50*/ 	.word	0x000262e0


	//   ....[145]....
        /*0b54*/ 	.word	0x00026340


	//   ....[146]....
        /*0b58*/ 	.word	0x000263b0


	//   ....[147]....
        /*0b5c*/ 	.word	0x00026760


	//   ....[148]....
        /*0b60*/ 	.word	0x00026810


	//   ....[149]....
        /*0b64*/ 	.word	0x00026960


	//   ....[150]....
        /*0b68*/ 	.word	0x000269e0


	//   ....[151]....
        /*0b6c*/ 	.word	0x00026a50


	//   ....[152]....
        /*0b70*/ 	.word	0x00026ac0


	//   ....[153]....
        /*0b74*/ 	.word	0x00026b30


	//   ....[154]....
        /*0b78*/ 	.word	0x00026bb0


	//   ....[155]....
        /*0b7c*/ 	.word	0x00026c30


	//   ....[156]....
        /*0b80*/ 	.word	0x00026cd0


	//   ....[157]....
        /*0b84*/ 	.word	0x00026d40


	//   ....[158]....
        /*0b88*/ 	.word	0x00026db0


	//   ....[159]....
        /*0b8c*/ 	.word	0x00026e20


	//   ....[160]....
        /*0b90*/ 	.word	0x00026ea0


	//   ....[161]....
        /*0b94*/ 	.word	0x00026f10


	//   ....[162]....
        /*0b98*/ 	.word	0x00026fc0


	//   ....[163]....
        /*0b9c*/ 	.word	0x00027010


	//   ....[164]....
        /*0ba0*/ 	.word	0x000270a0


	//   ....[165]....
        /*0ba4*/ 	.word	0x000271d0


	//----- nvinfo : EIATTR_REG_RECONFIG
	.align		4
.L_1275:
        /*0ba8*/ 	.byte	0x01, 0x54
	.zero		2


	//----- nvinfo : EIATTR_SYSCALL_OFFSETS
	.align		4
        /*0bac*/ 	.byte	0x04, 0x46
        /*0bae*/ 	.short	(.L_1277 - .L_1276)


	//   ....[0]....
.L_1276:
        /*0bb0*/ 	.word	0x000021c0


	//   ....[1]....
        /*0bb4*/ 	.word	0x00002310


	//   ....[2]....
        /*0bb8*/ 	.word	0x00007cf0


	//   ....[3]....
        /*0bbc*/ 	.word	0x00008010


	//   ....[4]....
        /*0bc0*/ 	.word	0x0001f690


	//   ....[5]....
        /*0bc4*/ 	.word	0x0001f7e0


	//   ....[6]....
        /*0bc8*/ 	.word	0x0001f8d0


	//   ....[7]....
        /*0bcc*/ 	.word	0x00020140


	//----- nvinfo : EIATTR_MBARRIER_INSTR_OFFSETS
	.align		4
.L_1277:
        /*0bd0*/ 	.byte	0x04, 0x39
        /*0bd2*/ 	.short	(.L_1279 - .L_1278)


	//   ....[0]....
.L_1278:
        /*0bd4*/ 	.word	0x000002d0
        /*0bd8*/ 	.word	0x000000ff
        /*0bdc*/ 	.word	0x0002d800
        /*0be0*/ 	.short	0x0100
        /*0be2*/ 	.byte	0x08
	.zero		1


	//   ....[1]....
        /*0be4*/ 	.word	0x000002e0
        /*0be8*/ 	.word	0x000000ff
        /*0bec*/ 	.word	0x0002d820
        /*0bf0*/ 	.short	0x0100
        /*0bf2*/ 	.byte	0x08
	.zero		1


	//   ....[2]....
        /*0bf4*/ 	.word	0x000003d0
        /*0bf8*/ 	.word	0x000000ff
        /*0bfc*/ 	.word	0x0002d830
        /*0c00*/ 	.short	0x0100
        /*0c02*/ 	.byte	0x08
	.zero		1


	//   ....[3]....
        /*0c04*/ 	.word	0x000003e0
        /*0c08*/ 	.word	0x000000ff
        /*0c0c*/ 	.word	0x0002d840
        /*0c10*/ 	.short	0x0100
        /*0c12*/ 	.byte	0x08
	.zero		1


	//   ....[4]....
        /*0c14*/ 	.word	0x000003f0
        /*0c18*/ 	.word	0x000000ff
        /*0c1c*/ 	.word	0x0002d838
        /*0c20*/ 	.short	0x0100
        /*0c22*/ 	.byte	0x08
	.zero		1


	//   ....[5]....
        /*0c24*/ 	.word	0x00000400
        /*0c28*/ 	.word	0x000000ff
        /*0c2c*/ 	.word	0x0002d848
        /*0c30*/ 	.short	0x0100
        /*0c32*/ 	.byte	0x08
	.zero		1


	//   ....[6]....
        /*0c34*/ 	.word	0x00000530
        /*0c38*/ 	.word	0x000000ff
        /*0c3c*/ 	.word	0x0002d850
        /*0c40*/ 	.short	0x0100
        /*0c42*/ 	.byte	0x08
	.zero		1


	//   ....[7]....
        /*0c44*/ 	.word	0x00000540
        /*0c48*/ 	.word	0x000000ff
        /*0c4c*/ 	.word	0x0002d860
        /*0c50*/ 	.short	0x0100
        /*0c52*/ 	.byte	0x08
	.zero		1


	//   ....[8]....
        /*0c54*/ 	.word	0x00000550
        /*0c58*/ 	.word	0x000000ff
        /*0c5c*/ 	.word	0x0002d858
        /*0c60*/ 	.short	0x0100
        /*0c62*/ 	.byte	0x08
	.zero		1


	//   ....[9]....
        /*0c64*/ 	.word	0x00000560
        /*0c68*/ 	.word	0x000000ff
        /*0c6c*/ 	.word	0x0002d868
        /*0c70*/ 	.short	0x0100
        /*0c72*/ 	.byte	0x08
	.zero		1


	//   ....[10]....
        /*0c74*/ 	.word	0x00000650
        /*0c78*/ 	.word	0x000000ff
        /*0c7c*/ 	.word	0x0002d870
        /*0c80*/ 	.short	0x0100
        /*0c82*/ 	.byte	0x06
	.zero		1


	//   ....[11]....
        /*0c84*/ 	.word	0x00000660
        /*0c88*/ 	.word	0x000000ff
        /*0c8c*/ 	.word	0x0002d880
        /*0c90*/ 	.short	0x0100
        /*0c92*/ 	.byte	0x06
	.zero		1


	//   ....[12]....
        /*0c94*/ 	.word	0x00000670
        /*0c98*/ 	.word	0x000000ff
        /*0c9c*/ 	.word	0x0002d878
        /*0ca0*/ 	.short	0x0100
        /*0ca2*/ 	.byte	0x06
	.zero		1


	//   ....[13]....
        /*0ca4*/ 	.word	0x00000680
        /*0ca8*/ 	.word	0x000000ff
        /*0cac*/ 	.word	0x0002d888
        /*0cb0*/ 	.short	0x0100
        /*0cb2*/ 	.byte	0x06
	.zero		1


	//   ....[14]....
        /*0cb4*/ 	.word	0x000007b0
        /*0cb8*/ 	.word	0x000000ff
        /*0cbc*/ 	.word	0x0002d890
        /*0cc0*/ 	.short	0x0100
        /*0cc2*/ 	.byte	0x08
	.zero		1


	//   ....[15]....
        /*0cc4*/ 	.word	0x000007c0
        /*0cc8*/ 	.word	0x000000ff
        /*0ccc*/ 	.word	0x0002d8a0
        /*0cd0*/ 	.short	0x0100
        /*0cd2*/ 	.byte	0x08
	.zero		1


	//   ....[16]....
        /*0cd4*/ 	.word	0x000007d0
        /*0cd8*/ 	.word	0x000000ff
        /*0cdc*/ 	.word	0x0002d898
        /*0ce0*/ 	.short	0x0100
        /*0ce2*/ 	.byte	0x08
	.zero		1


	//   ....[17]....
        /*0ce4*/ 	.word	0x000007e0
        /*0ce8*/ 	.word	0x000000ff
        /*0cec*/ 	.word	0x0002d8a8
        /*0cf0*/ 	.short	0x0100
        /*0cf2*/ 	.byte	0x08
	.zero		1


	//   ....[18]....
        /*0cf4*/ 	.word	0x00000910
        /*0cf8*/ 	.word	0x000000ff
        /*0cfc*/ 	.word	0x0002d8b0
        /*0d00*/ 	.short	0x0100
        /*0d02*/ 	.byte	0x08
	.zero		1


	//   ....[19]....
        /*0d04*/ 	.word	0x00000920
        /*0d08*/ 	.word	0x000000ff
        /*0d0c*/ 	.word	0x0002d8c0
        /*0d10*/ 	.short	0x0100
        /*0d12*/ 	.byte	0x08
	.zero		1


	//   ....[20]....
        /*0d14*/ 	.word	0x00000930
        /*0d18*/ 	.word	0x000000ff
        /*0d1c*/ 	.word	0x0002d8b8
        /*0d20*/ 	.short	0x0100
        /*0d22*/ 	.byte	0x08
	.zero		1


	//   ....[21]....
        /*0d24*/ 	.word	0x00000940
        /*0d28*/ 	.word	0x000000ff
        /*0d2c*/ 	.word	0x0002d8c8
        /*0d30*/ 	.short	0x0100
        /*0d32*/ 	.byte	0x08
	.zero		1


	//   ....[22]....
        /*0d34*/ 	.word	0x00003730
        /*0d38*/ 	.word	0x0000000e
        /*0d3c*/ 	.word	0x0002d890
        /*0d40*/ 	.short	0x010a
        /*0d42*/ 	.byte	0x3f
	.zero		1


	//   ....[23]....
        /*0d44*/ 	.word	0x00005150
        /*0d48*/ 	.word	0x0000000e
        /*0d4c*/ 	.word	0x0002d890
        /*0d50*/ 	.short	0x010a
        /*0d52*/ 	.byte	0x3f
	.zero		1


	//   ....[24]....
        /*0d54*/ 	.word	0x00006b50
        /*0d58*/ 	.word	0x0000000e
        /*0d5c*/ 	.word	0x0002d890
        /*0d60*/ 	.short	0x010a
        /*0d62*/ 	.byte	0x3f
	.zero		1


	//   ....[25]....
        /*0d64*/ 	.word	0x00006dc0
        /*0d68*/ 	.word	0x0000001c
        /*0d6c*/ 	.word	0x00000000
        /*0d70*/ 	.short	0x0101
        /*0d72*/ 	.byte	0x3f
	.zero		1


	//   ....[26]....
        /*0d74*/ 	.word	0x00006e00
        /*0d78*/ 	.word	0x0000000e
        /*0d7c*/ 	.word	0x0002d8b0
        /*0d80*/ 	.short	0x010a
        /*0d82*/ 	.byte	0x3f
	.zero		1


	//   ....[27]....
        /*0d84*/ 	.word	0x00007140
        /*0d88*/ 	.word	0x0000000e
        /*0d8c*/ 	.word	0x00000000
        /*0d90*/ 	.short	0x0101
        /*0d92*/ 	.byte	0x3f
	.zero		1


	//   ....[28]....
        /*0d94*/ 	.word	0x00007d90
        /*0d98*/ 	.word	0x00000002
        /*0d9c*/ 	.word	0x0002d800
        /*0da0*/ 	.short	0x010a
        /*0da2*/ 	.byte	0x3f
	.zero		1


	//   ....[29]....
        /*0da4*/ 	.word	0x00007de0
        /*0da8*/ 	.word	0x00000002
        /*0dac*/ 	.word	0x0002d800
        /*0db0*/ 	.short	0x010a
        /*0db2*/ 	.byte	0x3f
	.zero		1


	//   ....[30]....
        /*0db4*/ 	.word	0x000089c0
        /*0db8*/ 	.word	0x00000002
        /*0dbc*/ 	.word	0x0002d800
        /*0dc0*/ 	.short	0x010a
        /*0dc2*/ 	.byte	0x3f
	.zero		1


	//   ....[31]....
        /*0dc4*/ 	.word	0x0000a530
        /*0dc8*/ 	.word	0x00000002
        /*0dcc*/ 	.word	0x0002d800
        /*0dd0*/ 	.short	0x010a
        /*0dd2*/ 	.byte	0x3f
	.zero		1


	//   ....[32]....
        /*0dd4*/ 	.word	0x0000bd20
        /*0dd8*/ 	.word	0x00000000
        /*0ddc*/ 	.word	0x0002d830
        /*0de0*/ 	.short	0x010a
        /*0de2*/ 	.byte	0x3f
	.zero		1


	//   ....[33]....
        /*0de4*/ 	.word	0x0000bd90
        /*0de8*/ 	.word	0x00000000
        /*0dec*/ 	.word	0x0002d830
        /*0df0*/ 	.short	0x010a
        /*0df2*/ 	.byte	0x3f
	.zero		1


	//   ....[34]....
        /*0df4*/ 	.word	0x0000c390
        /*0df8*/ 	.word	0x00000000
        /*0dfc*/ 	.word	0x00000000
        /*0e00*/ 	.short	0x0101
        /*0e02*/ 	.byte	0x3f
	.zero		1


	//   ....[35]....
        /*0e04*/ 	.word	0x0000f380
        /*0e08*/ 	.word	0x00000009
        /*0e0c*/ 	.word	0x0002d830
        /*0e10*/ 	.short	0x010a
        /*0e12*/ 	.byte	0x3f
	.zero		1


	//   ....[36]....
        /*0e14*/ 	.word	0x0000f3d0
        /*0e18*/ 	.word	0x00000009
        /*0e1c*/ 	.word	0x0002d830
        /*0e20*/ 	.short	0x010a
        /*0e22*/ 	.byte	0x3f
	.zero		1


	//   ....[37]....
        /*0e24*/ 	.word	0x0000f7f0
        /*0e28*/ 	.word	0x00000009
        /*0e2c*/ 	.word	0x0002d850
        /*0e30*/ 	.short	0x010a
        /*0e32*/ 	.byte	0x3f
	.zero		1


	//   ....[38]....
        /*0e34*/ 	.word	0x0000f830
        /*0e38*/ 	.word	0x00000009
        /*0e3c*/ 	.word	0x0002d850
        /*0e40*/ 	.short	0x010a
        /*0e42*/ 	.byte	0x3f
	.zero		1


	//   ....[39]....
        /*0e44*/ 	.word	0x0000ff40
        /*0e48*/ 	.word	0x00000009
        /*0e4c*/ 	.word	0x00000000
        /*0e50*/ 	.short	0x0101
        /*0e52*/ 	.byte	0x3f
	.zero		1


	//   ....[40]....
        /*0e54*/ 	.word	0x000108d0
        /*0e58*/ 	.word	0x00000008
        /*0e5c*/ 	.word	0x00000000
        /*0e60*/ 	.short	0x0101
        /*0e62*/ 	.byte	0x3f
	.zero		1


	//   ....[41]....
        /*0e64*/ 	.word	0x00012a30
        /*0e68*/ 	.word	0x00000000
        /*0e6c*/ 	.word	0x0002d830
        /*0e70*/ 	.short	0x010a
        /*0e72*/ 	.byte	0x3f
	.zero		1


	//   ....[42]....
        /*0e74*/ 	.word	0x00012a80
        /*0e78*/ 	.word	0x00000000
        /*0e7c*/ 	.word	0x0002d830
        /*0e80*/ 	.short	0x010a
        /*0e82*/ 	.byte	0x3f
	.zero		1


	//   ....[43]....
        /*0e84*/ 	.word	0x00012ea0
        /*0e88*/ 	.word	0x00000006
        /*0e8c*/ 	.word	0x0002d850
        /*0e90*/ 	.short	0x010a
        /*0e92*/ 	.byte	0x3f
	.zero		1


	//   ....[44]....
        /*0e94*/ 	.word	0x00012ee0
        /*0e98*/ 	.word	0x00000006
        /*0e9c*/ 	.word	0x0002d850
        /*0ea0*/ 	.short	0x010a
        /*0ea2*/ 	.byte	0x3f
	.zero		1


	//   ....[45]....
        /*0ea4*/ 	.word	0x00013f50
        /*0ea8*/ 	.word	0x0000000b
        /*0eac*/ 	.word	0x00000000
        /*0eb0*/ 	.short	0x0101
        /*0eb2*/ 	.byte	0x3f
	.zero		1


	//   ....[46]....
        /*0eb4*/ 	.word	0x00013f60
        /*0eb8*/ 	.word	0x00000009
        /*0ebc*/ 	.word	0x00000000
        /*0ec0*/ 	.short	0x0101
        /*0ec2*/ 	.byte	0x3f
	.zero		1


	//   ....[47]....
        /*0ec4*/ 	.word	0x00014e20
        /*0ec8*/ 	.word	0x00000000
        /*0ecc*/ 	.word	0x0002d830
        /*0ed0*/ 	.short	0x010a
        /*0ed2*/ 	.byte	0x3f
	.zero		1


	//   ....[48]....
        /*0ed4*/ 	.word	0x00014e70
        /*0ed8*/ 	.word	0x00000000
        /*0edc*/ 	.word	0x0002d830
        /*0ee0*/ 	.short	0x010a
        /*0ee2*/ 	.byte	0x3f
	.zero		1


	//   ....[49]....
        /*0ee4*/ 	.word	0x00015290
        /*0ee8*/ 	.word	0x00000006
        /*0eec*/ 	.word	0x0002d850
        /*0ef0*/ 	.short	0x010a
        /*0ef2*/ 	.byte	0x3f
	.zero		1


	//   ....[50]....
        /*0ef4*/ 	.word	0x000152d0
        /*0ef8*/ 	.word	0x00000006
        /*0efc*/ 	.word	0x0002d850
        /*0f00*/ 	.short	0x010a
        /*0f02*/ 	.byte	0x3f
	.zero		1


	//   ....[51]....
        /*0f04*/ 	.word	0x000159f0
        /*0f08*/ 	.word	0x0000000a
        /*0f0c*/ 	.word	0x00000000
        /*0f10*/ 	.short	0x0101
        /*0f12*/ 	.byte	0x3f
	.zero		1


	//   ....[52]....
        /*0f14*/ 	.word	0x00016380
        /*0f18*/ 	.word	0x00000000
        /*0f1c*/ 	.word	0x00000000
        /*0f20*/ 	.short	0x0101
        /*0f22*/ 	.byte	0x3f
	.zero		1


	//   ....[53]....
        /*0f24*/ 	.word	0x00018190
        /*0f28*/ 	.word	0x00000007
        /*0f2c*/ 	.word	0x0002d850
        /*0f30*/ 	.short	0x010a
        /*0f32*/ 	.byte	0x3f
	.zero		1


	//   ....[54]....
        /*0f34*/ 	.word	0x00018240
        /*0f38*/ 	.word	0x00000007
        /*0f3c*/ 	.word	0x0002d850
        /*0f40*/ 	.short	0x010a
        /*0f42*/ 	.byte	0x3f
	.zero		1


	//   ....[55]....
        /*0f44*/ 	.word	0x00018a20
        /*0f48*/ 	.word	0x0000000b
        /*0f4c*/ 	.word	0x00000000
        /*0f50*/ 	.short	0x0101
        /*0f52*/ 	.byte	0x3f
	.zero		1


	//   ....[56]....
        /*0f54*/ 	.word	0x00019da0
        /*0f58*/ 	.word	0x00000000
        /*0f5c*/ 	.word	0x00000000
        /*0f60*/ 	.short	0x0101
        /*0f62*/ 	.byte	0x3f
	.zero		1


	//   ....[57]....
        /*0f64*/ 	.word	0x0001a2a0
        /*0f68*/ 	.word	0x00000008
        /*0f6c*/ 	.word	0x00000000
        /*0f70*/ 	.short	0x0101
        /*0f72*/ 	.byte	0x3f
	.zero		1


	//   ....[58]....
        /*0f74*/ 	.word	0x0001da80
        /*0f78*/ 	.word	0x00000010
        /*0f7c*/ 	.word	0x0002d820
        /*0f80*/ 	.short	0x010a
        /*0f82*/ 	.byte	0x3f
	.zero		1


	//   ....[59]....
        /*0f84*/ 	.word	0x0001db40
        /*0f88*/ 	.word	0x0000000b
        /*0f8c*/ 	.word	0x0002d8a0
        /*0f90*/ 	.short	0x010a
        /*0f92*/ 	.byte	0x3f
	.zero		1


	//   ....[60]....
        /*0f94*/ 	.word	0x0001df50
        /*0f98*/ 	.word	0x0000000b
        /*0f9c*/ 	.word	0x0002d8c0
        /*0fa0*/ 	.short	0x010a
        /*0fa2*/ 	.byte	0x3f
	.zero		1


	//   ....[61]....
        /*0fa4*/ 	.word	0x0001e490
        /*0fa8*/ 	.word	0x0000000a
        /*0fac*/ 	.word	0x0002d8a0
        /*0fb0*/ 	.short	0x010a
        /*0fb2*/ 	.byte	0x3f
	.zero		1


	//   ....[62]....
        /*0fb4*/ 	.word	0x0001e890
        /*0fb8*/ 	.word	0x0000000a
        /*0fbc*/ 	.word	0x0002d8c0
        /*0fc0*/ 	.short	0x010a
        /*0fc2*/ 	.byte	0x3f
	.zero		1


	//   ....[63]....
        /*0fc4*/ 	.word	0x0001fc40
        /*0fc8*/ 	.word	0x00000000
        /*0fcc*/ 	.word	0x0002d840
        /*0fd0*/ 	.short	0x010a
        /*0fd2*/ 	.byte	0x3f
	.zero		1


	//   ....[64]....
        /*0fd4*/ 	.word	0x00020ad0
        /*0fd8*/ 	.word	0x00000010
        /*0fdc*/ 	.word	0x0002d800
        /*0fe0*/ 	.short	0x0107
        /*0fe2*/ 	.byte	0x3f
	.zero		1


	//   ....[65]....
        /*0fe4*/ 	.word	0x00020bc0
        /*0fe8*/ 	.word	0x00000010
        /*0fec*/ 	.word	0x0002d800
        /*0ff0*/ 	.short	0x0101
        /*0ff2*/ 	.byte	0x3f
	.zero		1


	//   ....[66]....
        /*0ff4*/ 	.word	0x00020be0
        /*0ff8*/ 	.word	0x00000010
        /*0ffc*/ 	.word	0x0002d820
        /*1000*/ 	.short	0x010a
        /*1002*/ 	.byte	0x3f
	.zero		1


	//   ....[67]....
        /*1004*/ 	.word	0x00020fd0
        /*1008*/ 	.word	0x00000003
        /*100c*/ 	.word	0x0002d840
        /*1010*/ 	.short	0x010a
        /*1012*/ 	.byte	0x3f
	.zero		1


	//   ....[68]....
        /*1014*/ 	.word	0x00021430
        /*1018*/ 	.word	0x00000002
        /*101c*/ 	.word	0x0002d860
        /*1020*/ 	.short	0x010a
        /*1022*/ 	.byte	0x3f
	.zero		1


	//   ....[69]....
        /*1024*/ 	.word	0x00021b60
        /*1028*/ 	.word	0x00000004
        /*102c*/ 	.word	0x0002d840
        /*1030*/ 	.short	0x010a
        /*1032*/ 	.byte	0x3f
	.zero		1


	//   ....[70]....
        /*1034*/ 	.word	0x00021fc0
        /*1038*/ 	.word	0x00000003
        /*103c*/ 	.word	0x0002d860
        /*1040*/ 	.short	0x010a
        /*1042*/ 	.byte	0x3f
	.zero		1


	//   ....[71]....
        /*1044*/ 	.word	0x00022660
        /*1048*/ 	.word	0x00000004
        /*104c*/ 	.word	0x0002d840
        /*1050*/ 	.short	0x010a
        /*1052*/ 	.byte	0x3f
	.zero		1


	//   ....[72]....
        /*1054*/ 	.word	0x00022ac0
        /*1058*/ 	.word	0x00000003
        /*105c*/ 	.word	0x0002d860
        /*1060*/ 	.short	0x010a
        /*1062*/ 	.byte	0x3f
	.zero		1


	//   ....[73]....
        /*1064*/ 	.word	0x00023100
        /*1068*/ 	.word	0x00000003
        /*106c*/ 	.word	0x0002d860
        /*1070*/ 	.short	0x010a
        /*1072*/ 	.byte	0x3f
	.zero		1


	//   ....[74]....
        /*1074*/ 	.word	0x00024680
        /*1078*/ 	.word	0x00000009
        /*107c*/ 	.word	0x0002d820
        /*1080*/ 	.short	0x010a
        /*1082*/ 	.byte	0x3f
	.zero		1


	//   ....[75]....
        /*1084*/ 	.word	0x00024810
        /*1088*/ 	.word	0x00000005
        /*108c*/ 	.word	0x00000000
        /*1090*/ 	.short	0x010a
        /*1092*/ 	.byte	0x3f
	.zero		1


	//   ....[76]....
        /*1094*/ 	.word	0x00024880
        /*1098*/ 	.word	0x00000003
        /*109c*/ 	.word	0x00000000
        /*10a0*/ 	.short	0x010a
        /*10a2*/ 	.byte	0x3f
	.zero		1


	//   ....[77]....
        /*10a4*/ 	.word	0x000248e0
        /*10a8*/ 	.word	0x00000013
        /*10ac*/ 	.word	0x00000000
        /*10b0*/ 	.short	0x010a
        /*10b2*/ 	.byte	0x3f
	.zero		1


	//   ....[78]....
        /*10b4*/ 	.word	0x00024910
        /*10b8*/ 	.word	0x00000007
        /*10bc*/ 	.word	0x00000000
        /*10c0*/ 	.short	0x010a
        /*10c2*/ 	.byte	0x3f
	.zero		1


	//   ....[79]....
        /*10c4*/ 	.word	0x00024970
        /*10c8*/ 	.word	0x0000000e
        /*10cc*/ 	.word	0x0002d890
        /*10d0*/ 	.short	0x010a
        /*10d2*/ 	.byte	0x3f
	.zero		1


	//   ....[80]....
        /*10d4*/ 	.word	0x000249c0
        /*10d8*/ 	.word	0x0000000e
        /*10dc*/ 	.word	0x0002d890
        /*10e0*/ 	.short	0x010a
        /*10e2*/ 	.byte	0x3f
	.zero		1


	//   ....[81]....
        /*10e4*/ 	.word	0x00024a10
        /*10e8*/ 	.word	0x0000000e
        /*10ec*/ 	.word	0x0002d890
        /*10f0*/ 	.short	0x010a
        /*10f2*/ 	.byte	0x3f
	.zero		1


	//   ....[82]....
        /*10f4*/ 	.word	0x00024a60
        /*10f8*/ 	.word	0x0000000e
        /*10fc*/ 	.word	0x0002d8b0
        /*1100*/ 	.short	0x010a
        /*1102*/ 	.byte	0x3f
	.zero		1


	//   ....[83]....
        /*1104*/ 	.word	0x00024d10
        /*1108*/ 	.word	0x00000002
        /*110c*/ 	.word	0x0002d800
        /*1110*/ 	.short	0x010a
        /*1112*/ 	.byte	0x3f
	.zero		1


	//   ....[84]....
        /*1114*/ 	.word	0x00024f20
        /*1118*/ 	.word	0x00000002
        /*111c*/ 	.word	0x0002d800
        /*1120*/ 	.short	0x010a
        /*1122*/ 	.byte	0x3f
	.zero		1


	//   ....[85]....
        /*1124*/ 	.word	0x00024f70
        /*1128*/ 	.word	0x00000000
        /*112c*/ 	.word	0x0002d830
        /*1130*/ 	.short	0x010a
        /*1132*/ 	.byte	0x3f
	.zero		1


	//   ....[86]....
        /*1134*/ 	.word	0x00024fc0
        /*1138*/ 	.word	0x00000009
        /*113c*/ 	.word	0x0002d830
        /*1140*/ 	.short	0x010a
        /*1142*/ 	.byte	0x3f
	.zero		1


	//   ....[87]....
        /*1144*/ 	.word	0x00025010
        /*1148*/ 	.word	0x00000009
        /*114c*/ 	.word	0x0002d850
        /*1150*/ 	.short	0x010a
        /*1152*/ 	.byte	0x3f
	.zero		1


	//   ....[88]....
        /*1154*/ 	.word	0x00025060
        /*1158*/ 	.word	0x00000000
        /*115c*/ 	.word	0x0002d830
        /*1160*/ 	.short	0x010a
        /*1162*/ 	.byte	0x3f
	.zero		1


	//   ....[89]....
        /*1164*/ 	.word	0x000250b0
        /*1168*/ 	.word	0x00000006
        /*116c*/ 	.word	0x0002d850
        /*1170*/ 	.short	0x010a
        /*1172*/ 	.byte	0x3f
	.zero		1


	//   ....[90]....
        /*1174*/ 	.word	0x00025100
        /*1178*/ 	.word	0x00000000
        /*117c*/ 	.word	0x0002d830
        /*1180*/ 	.short	0x010a
        /*1182*/ 	.byte	0x3f
	.zero		1


	//   ....[91]....
        /*1184*/ 	.word	0x00025150
        /*1188*/ 	.word	0x00000006
        /*118c*/ 	.word	0x0002d850
        /*1190*/ 	.short	0x010a
        /*1192*/ 	.byte	0x3f
	.zero		1


	//   ....[92]....
        /*1194*/ 	.word	0x000251a0
        /*1198*/ 	.word	0x00000007
        /*119c*/ 	.word	0x0002d850
        /*11a0*/ 	.short	0x010a
        /*11a2*/ 	.byte	0x3f
	.zero		1


	//   ....[93]....
        /*11a4*/ 	.word	0x00025920
        /*11a8*/ 	.word	0x00000010
        /*11ac*/ 	.word	0x0002d820
        /*11b0*/ 	.short	0x010a
        /*11b2*/ 	.byte	0x3f
	.zero		1


	//   ....[94]....
        /*11b4*/ 	.word	0x00025970
        /*11b8*/ 	.word	0x0000000b
        /*11bc*/ 	.word	0x0002d8a0
        /*11c0*/ 	.short	0x010a
        /*11c2*/ 	.byte	0x3f
	.zero		1


	//   ....[95]....
        /*11c4*/ 	.word	0x000259c0
        /*11c8*/ 	.word	0x0000000b
        /*11cc*/ 	.word	0x0002d8c0
        /*11d0*/ 	.short	0x010a
        /*11d2*/ 	.byte	0x3f
	.zero		1


	//   ....[96]....
        /*11d4*/ 	.word	0x00025a10
        /*11d8*/ 	.word	0x0000000a
        /*11dc*/ 	.word	0x0002d8a0
        /*11e0*/ 	.short	0x010a
        /*11e2*/ 	.byte	0x3f
	.zero		1


	//   ....[97]....
        /*11e4*/ 	.word	0x00025a60
        /*11e8*/ 	.word	0x0000000a
        /*11ec*/ 	.word	0x0002d8c0
        /*11f0*/ 	.short	0x010a
        /*11f2*/ 	.byte	0x3f
	.zero		1


	//   ....[98]....
        /*11f4*/ 	.word	0x00025c00
        /*11f8*/ 	.word	0x00000000
        /*11fc*/ 	.word	0x0002d840
        /*1200*/ 	.short	0x010a
        /*1202*/ 	.byte	0x3f
	.zero		1


	//   ....[99]....
        /*1204*/ 	.word	0x00026480
        /*1208*/ 	.word	0x00000010
        /*120c*/ 	.word	0x0002d820
        /*1210*/ 	.short	0x010a
        /*1212*/ 	.byte	0x3f
	.zero		1


	//   ....[100]....
        /*1214*/ 	.word	0x000264d0
        /*1218*/ 	.word	0x00000003
        /*121c*/ 	.word	0x0002d840
        /*1220*/ 	.short	0x010a
        /*1222*/ 	.byte	0x3f
	.zero		1


	//   ....[101]....
        /*1224*/ 	.word	0x00026520
        /*1228*/ 	.word	0x00000002
        /*122c*/ 	.word	0x0002d860
        /*1230*/ 	.short	0x010a
        /*1232*/ 	.byte	0x3f
	.zero		1


	//   ....[102]....
        /*1234*/ 	.word	0x00026570
        /*1238*/ 	.word	0x00000004
        /*123c*/ 	.word	0x0002d840
        /*1240*/ 	.short	0x010a
        /*1242*/ 	.byte	0x3f
	.zero		1


	//   ....[103]....
        /*1244*/ 	.word	0x000265c0
        /*1248*/ 	.word	0x00000003
        /*124c*/ 	.word	0x0002d860
        /*1250*/ 	.short	0x010a
        /*1252*/ 	.byte	0x3f
	.zero		1


	//   ....[104]....
        /*1254*/ 	.word	0x00026610
        /*1258*/ 	.word	0x00000004
        /*125c*/ 	.word	0x0002d840
        /*1260*/ 	.short	0x010a
        /*1262*/ 	.byte	0x3f
	.zero		1


	//   ....[105]....
        /*1264*/ 	.word	0x00026660
        /*1268*/ 	.word	0x00000003
        /*126c*/ 	.word	0x0002d860
        /*1270*/ 	.short	0x010a
        /*1272*/ 	.byte	0x3f
	.zero		1


	//   ....[106]....
        /*1274*/ 	.word	0x000266b0
        /*1278*/ 	.word	0x00000003
        /*127c*/ 	.word	0x0002d860
        /*1280*/ 	.short	0x010a
        /*1282*/ 	.byte	0x3f
	.zero		1


	//   ....[107]....
        /*1284*/ 	.word	0x000270f0
        /*1288*/ 	.word	0x00000009
        /*128c*/ 	.word	0x0002d820
        /*1290*/ 	.short	0x010a
        /*1292*/ 	.byte	0x3f
	.zero		1


	//   ....[108]....
        /*1294*/ 	.word	0x00027290
        /*1298*/ 	.word	0x00000005
        /*129c*/ 	.word	0x00000000
        /*12a0*/ 	.short	0x010a
        /*12a2*/ 	.byte	0x3f
	.zero		1


	//   ....[109]....
        /*12a4*/ 	.word	0x000272e0
        /*12a8*/ 	.word	0x00000003
        /*12ac*/ 	.word	0x00000000
        /*12b0*/ 	.short	0x010a
        /*12b2*/ 	.byte	0x3f
	.zero		1


	//   ....[110]....
        /*12b4*/ 	.word	0x00027330
        /*12b8*/ 	.word	0x00000013
        /*12bc*/ 	.word	0x00000000
        /*12c0*/ 	.short	0x010a
        /*12c2*/ 	.byte	0x3f
	.zero		1


	//----- nvinfo : EIATTR_NUM_MBARRIERS
	.align		4
.L_1279:
        /*12c4*/ 	.byte	0x03, 0x38
        /*12c6*/ 	.short	0x0016


	//----- nvinfo : EIATTR_EXIT_INSTR_OFFSETS
	.align		4
        /*12c8*/ 	.byte	0x04, 0x1c
        /*12ca*/ 	.short	(.L_1281 - .L_1280)


	//   ....[0]....
.L_1280:
        /*12cc*/ 	.word	0x00024960


	//----- nvinfo : EIATTR_MAX_THREADS
	.align		4
.L_1281:
        /*12d0*/ 	.byte	0x04, 0x05
        /*12d2*/ 	.short	(.L_1283 - .L_1282)
.L_1282:
        /*12d4*/ 	.word	0x00000200
        /*12d8*/ 	.word	0x00000001
        /*12dc*/ 	.word	0x00000001


	//----- nvinfo : EIATTR_CRS_STACK_SIZE
	.align		4
.L_1283:
        /*12e0*/ 	.byte	0x04, 0x1e
        /*12e2*/ 	.short	(.L_1285 - .L_1284)
.L_1284:
        /*12e4*/ 	.word	0x00000000


	//----- nvinfo : EIATTR_CBANK_PARAM_SIZE
	.align		4
.L_1285:
        /*12e8*/ 	.byte	0x03, 0x19
        /*12ea*/ 	.short	0x0af0


	//----- nvinfo : EIATTR_PARAM_CBANK
	.align		4
        /*12ec*/ 	.byte	0x04, 0x0a
        /*12ee*/ 	.short	(.L_1287 - .L_1286)
	.align		4
.L_1286:
        /*12f0*/ 	.word	index@(.nv.constant0._ZN7cutlass13device_kernelIN5flash11enable_sm90INS1_16FlashAttnFwdSm90INS1_25CollectiveMainloopFwdSm90ILi2EN4cute5tupleIJNS5_1CILi1EEES8_S8_EEENS6_IJNS7_ILi192EEENS7_ILi128EEENS7_ILi96EEEEEELi96ENS_6half_tEfNS_4arch4Sm90ELb0ELb1ELb0ELb1ELb0ELb1ELb0ELb0ELb1ELb1ELb1ELb0EEENS1_21CollectiveEpilogueFwdINS6_IJSA_SC_SB_EEES9_SE_SG_Li384ELb1ELb1ELb1ELb0EEENS1_36VarlenDynamicPersistentTileSchedulerILi192ELi128ELi384ELi128ELb1ELb1ELb1ELb1ELb0ELb1EEEEEEEEEvNT_6ParamsE)
        /*12f4*/ 	.short	0x0210
        /*12f6*/ 	.short	0x0af0


	//----- nvinfo : EIATTR_SW_WAR
	.align		4
.L_1287:
        /*12f8*/ 	.byte	0x04, 0x36
        /*12fa*/ 	.short	(.L_1289 - .L_1288)
.L_1288:
        /*12fc*/ 	.word	0x00000008
.L_1289:


//--------------------- .nv.info._ZN7cutlass13device_kernelIN5flash11enable_sm90INS1_16FlashAttnFwdSm90INS1_25CollectiveMainloopFwdSm90ILi2EN4cute5tupleIJNS5_1CILi1EEES8_S8_EEENS6_IJNS7_ILi192EEENS7_ILi144EEENS7_ILi96EEEEEELi96ENS_6half_tEfNS_4arch4Sm90ELb1ELb0ELb0ELb0ELb0ELb0ELb0ELb0ELb1ELb1ELb1ELb0EEENS1_21CollectiveEpilogueFwdINS6_IJSA_SC_SB_EEES9_SE_SG_Li384ELb0ELb1ELb1ELb0EEENS1_19SingleTileSchedulerILb0ELb1ELb1ELi192EEEEEEEEEvNT_6ParamsE --------------------------
	.section	.nv.info._ZN7cutlass13device_kernelIN5flash11enable_sm90INS1_16FlashAttnFwdSm90INS1_25CollectiveMainloopFwdSm90ILi2EN4cute5tupleIJNS5_1CILi1EEES8_S8_EEENS6_IJNS7_ILi192EEENS7_ILi144EEENS7_ILi96EEEEEELi96ENS_6half_tEfNS_4arch4Sm90ELb1ELb0ELb0ELb0ELb0ELb0ELb0ELb0ELb1ELb1ELb1ELb0EEENS1_21CollectiveEpilogueFwdINS6_IJSA_SC_SB_EEES9_SE_SG_Li384ELb0ELb1ELb1ELb0EEENS1_19SingleTileSchedulerILb0ELb1ELb1ELi192EEEEEEEEEvNT_6ParamsE,"",@"SHT_CUDA_INFO"
	.sectionflags	@""
	.align	4


	//----- nvinfo : EIATTR_CUDA_API_VERSION
	.align		4
        /*0000*/ 	.byte	0x04, 0x37
        /*0002*/ 	.short	(.L_1291 - .L_1290)
.L_1290:
        /*0004*/ 	.word	0x00000082


	//----- nvinfo : EIATTR_KPARAM_INFO
	.align		4
.L_1291:
        /*0008*/ 	.byte	0x04, 0x17
        /*000a*/ 	.short	(.L_1293 - .L_1292)
.L_1292:
        /*000c*/ 	.word	0x00000000
        /*0010*/ 	.short	0x0000
        /*0012*/ 	.short	0x0070
        /*0014*/ 	.byte	0x00, 0xf0, 0x01, 0x28


	//----- nvinfo : EIATTR_SPARSE_MMA_MASK
	.align		4
.L_1293:
        /*0018*/ 	.byte	0x03, 0x50
        /*001a*/ 	.short	0x0000


	//----- nvinfo : EIATTR_MAXREG_COUNT
	.align		4
        /*001c*/ 	.byte	0x03, 0x1b
        /*001e*/ 	.short	0x0080


	//----- nvinfo : EIATTR_NUM_BARRIERS
	.align		4
        /*0020*/ 	.byte	0x02, 0x4c
        /*0022*/ 	.byte	0x10
	.zero		1


	//----- nvinfo : EIATTR_EXTERNS
	.align		4
        /*0024*/ 	.byte	0x04, 0x0f
        /*0026*/ 	.short	(.L_1295 - .L_1294)


	//   ....[0]....
	.align		4
.L_1294:
        /*0028*/ 	.word	index@(__assertfail)


	//----- nvinfo : EIATTR_ANNOTATIONS
	.align		4
.L_1295:
        /*002c*/ 	.byte	0x04, 0x55
        /*002e*/ 	.short	(.L_1297 - .L_1296)


	//   ....[0]....
.L_1296:
        /*0030*/ 	.word	0x00000001
        /*0034*/ 	.byte	0xa0, 0x0a, 0x00, 0x00, 0x01, 0x00, 0x00, 0x00, 0x70, 0xd4, 0x00, 0x00, 0x01, 0x00, 0x00, 0x00
        /*0044*/ 	.byte	0x10, 0xe7, 0x00, 0x00


	//----- nvinfo : EIATTR_MERCURY_ISA_VERSION
	.align		4
.L_1297:
        /*0048*/ 	.byte	0x03, 0x5f
        /*004a*/ 	.short	0x0101


	//----- nvinfo : EIATTR_INT_WARP_WIDE_INSTR_OFFSETS
	.align		4
        /*004c*/ 	.byte	0x04, 0x31
        /*004e*/ 	.short	(.L_1299 - .L_1298)


	//   ....[0]....
.L_1298:
        /*0050*/ 	.word	0x00000120


	//   ....[1]....
        /*0054*/ 	.word	0x000001c0


	//   ....[2]....
        /*0058*/ 	.word	0x00000230


	//----- nvinfo : EIATTR_COOP_GROUP_MASK_REGIDS
	.align		4
.L_1299:
        /*005c*/ 	.byte	0x04, 0x29
        /*005e*/ 	.short	(.L_1301 - .L_1300)


	//   ....[0]....
.L_1300:
        /*0060*/ 	.word	0xffffffff


	//   ....[1]....
        /*0064*/ 	.word	0xffffffff


	//   ....[2]....
        /*0068*/ 	.word	0xffffffff


	//   ....[3]....
        /*006c*/ 	.word	0xffffffff


	//   ....[4]....
        /*0070*/ 	.word	0xffffffff


	//   ....[5]....
        /*0074*/ 	.word	0xffffffff


	//   ....[6]....
        /*0078*/ 	.word	0xffffffff


	//   ....[7]....
        /*007c*/ 	.word	0xffffffff


	//   ....[8]....
        /*0080*/ 	.word	0xffffffff


	//   ....[9]....
        /*0084*/ 	.word	0xffffffff


	//   ....[10]....
        /*0088*/ 	.word	0xffffffff


	//   ....[11]....
        /*008c*/ 	.word	0xffffffff


	//   ....[12]....
        /*0090*/ 	.word	0xffffffff


	//   ....[13]....
        /*0094*/ 	.word	0xffffffff


	//   ....[14]....
        /*0098*/ 	.word	0xffffffff


	//   ....[15]....
        /*009c*/ 	.word	0xffffffff


	//   ....[16]....
        /*00a0*/ 	.word	0xffffffff


	//   ....[17]....
        /*00a4*/ 	.word	0xffffffff


	//   ....[18]....
        /*00a8*/ 	.word	0xffffffff


	//   ....[19]....
        /*00ac*/ 	.word	0xffffffff


	//   ....[20]....
        /*00b0*/ 	.word	0xffffffff


	//   ....[21]....
        /*00b4*/ 	.word	0xffffffff


	//   ....[22]....
        /*00b8*/ 	.word	0xffffffff


	//   ....[23]....
        /*00bc*/ 	.word	0xffffffff


	//   ....[24]....
        /*00c0*/ 	.word	0xffffffff


	//   ....[25]....
        /*00c4*/ 	.word	0xffffffff


	//   ....[26]....
        /*00c8*/ 	.word	0xffffffff


	//   ....[27]....
        /*00cc*/ 	.word	0xffffffff


	//   ....[28]....
        /*00d0*/ 	.word	0xffffffff


	//   ....[29]....
        /*00d4*/ 	.word	0xffffffff


	//   ....[30]....
        /*00d8*/ 	.word	0xffffffff


	//   ....[31]....
        /*00dc*/ 	.word	0xffffffff


	//   ....[32]....
        /*00e0*/ 	.word	0xffffffff


	//   ....[33]....
        /*00e4*/ 	.word	0xffffffff


	//   ....[34]....
        /*00e8*/ 	.word	0xffffffff


	//   ....[35]....
        /*00ec*/ 	.word	0xffffffff


	//   ....[36]....
        /*00f0*/ 	.word	0xffffffff


	//   ....[37]....
        /*00f4*/ 	.word	0xffffffff


	//   ....[38]....
        /*00f8*/ 	.word	0xffffffff


	//   ....[39]....
        /*00fc*/ 	.word	0xffffffff


	//   ....[40]....
        /*0100*/ 	.word	0xffffffff


	//   ....[41]....
        /*0104*/ 	.word	0xffffffff


	//   ....[42]....
        /*0108*/ 	.word	0xffffffff


	//   ....[43]....
        /*010c*/ 	.word	0xffffffff


	//   ....[44]....
        /*0110*/ 	.word	0xffffffff


	//   ....[45]....
        /*0114*/ 	.word	0xffffffff


	//   ....[46]....
        /*0118*/ 	.word	0xffffffff


	//   ....[47]....
        /*011c*/ 	.word	0xffffffff


	//   ....[48]....
        /*0120*/ 	.word	0xffffffff


	//   ....[49]....
        /*0124*/ 	.word	0xffffffff


	//   ....[50]....
        /*0128*/ 	.word	0xffffffff


	//   ....[51]....
        /*012c*/ 	.word	0xffffffff


	//   ....[52]....
        /*0130*/ 	.word	0xffffffff


	//   ....[53]....
        /*0134*/ 	.word	0xffffffff


	//   ....[54]....
        /*0138*/ 	.word	0x0500000f


	//   ....[55]....
        /*013c*/ 	.word	0x0500000f


	//   ....[56]....
        /*0140*/ 	.word	0x0500000f


	//   ....[57]....
        /*0144*/ 	.word	0x0500000f


	//   ....[58]....
        /*0148*/ 	.word	0x0500000f


	//   ....[59]....
        /*014c*/ 	.word	0x0500000f


	//   ....[60]....
        /*0150*/ 	.word	0x0500000f


	//   ....[61]....
        /*0154*/ 	.word	0x0500000f


	//   ....[62]....
        /*0158*/ 	.word	0x0500000f


	//   ....[63]....
        /*015c*/ 	.word	0x0500000f


	//   ....[64]....
        /*0160*/ 	.word	0x0500000f


	//   ....[65]....
        /*0164*/ 	.word	0x0500000f


	//   ....[66]....
        /*0168*/ 	.word	0x0500000f


	//   ....[67]....
        /*016c*/ 	.word	0x0500000f


	//----- nvinfo : EIATTR_COOP_GROUP_INSTR_OFFSETS
	.align		4
.L_1301:
        /*0170*/ 	.byte	0x04, 0x28
        /*0172*/ 	.short	(.L_1303 - .L_1302)


	//   ....[0]....
.L_1302:
        /*0174*/ 	.word	0x00000060


	//   ....[1]....
        /*0178*/ 	.word	0x00000130


	//   ....[2]....
        /*017c*/ 	.word	0x000001e0


	//   ....[3]....
        /*0180*/ 	.word	0x000003a0


	//   ....[4]....
        /*0184*/ 	.word	0x00000500


	//   ....[5]....
        /*0188*/ 	.word	0x00000620


	//   ....[6]....
        /*018c*/ 	.word	0x00000780


	//   ....[7]....
        /*0190*/ 	.word	0x00001110


	//   ....[8]....
        /*0194*/ 	.word	0x00001980


	//   ....[9]....
        /*0198*/ 	.word	0x000019b0


	//   ....[10]....
        /*019c*/ 	.word	0x00003310


	//   ....[11]....
        /*01a0*/ 	.word	0x00003330


	//   ....[12]....
        /*01a4*/ 	.word	0x00003d80


	//   ....[13]....
        /*01a8*/ 	.word	0x00003df0


	//   ....[14]....
        /*01ac*/ 	.word	0x00004ec0


	//   ....[15]....
        /*01b0*/ 	.word	0x000068e0


	//   ....[16]....
        /*01b4*/ 	.word	0x00006900


	//   ....[17]....
        /*01b8*/ 	.word	0x00007110


	//   ....[18]....
        /*01bc*/ 	.word	0x00007210


	//   ....[19]....
        /*01c0*/ 	.word	0x00007c80


	//   ....[20]....
        /*01c4*/ 	.word	0x00007d50


	//   ....[21]....
        /*01c8*/ 	.word	0x00009080


	//   ....[22]....
        /*01cc*/ 	.word	0x0000aff0


	//   ....[23]....
        /*01d0*/ 	.word	0x0000b020


	//   ....[24]....
        /*01d4*/ 	.word	0x0000b640


	//   ....[25]....
        /*01d8*/ 	.word	0x0000b6d0


	//   ....[26]....
        /*01dc*/ 	.word	0x0000ca70


	//   ....[27]....
        /*01e0*/ 	.word	0x0000cb70


	//   ....[28]....
        /*01e4*/ 	.word	0x0000cbd0


	//   ....[29]....
        /*01e8*/ 	.word	0x0000cca0


	//   ....[30]....
        /*01ec*/ 	.word	0x0000ccc0


	//   ....[31]....
        /*01f0*/ 	.word	0x0000dbc0


	//   ....[32]....
        /*01f4*/ 	.word	0x0000dbd0


	//   ....[33]....
        /*01f8*/ 	.word	0x0000dbe0


	//   ....[34]....
        /*01fc*/ 	.word	0x0000dbf0


	//   ....[35]....
        /*0200*/ 	.word	0x0000dcd0


	//   ....[36]....
        /*0204*/ 	.word	0x0000dcf0


	//   ....[37]....
        /*0208*/ 	.word	0x0000e1a0


	//   ....[38]....
        /*020c*/ 	.word	0x0000e1b0


	//   ....[39]....
        /*0210*/ 	.word	0x0000ea40


	//   ....[40]....
        /*0214*/ 	.word	0x0000f510


	//   ....[41]....
        /*0218*/ 	.word	0x00010030


	//   ....[42]....
        /*021c*/ 	.word	0x00010060


	//   ....[43]....
        /*0220*/ 	.word	0x00010080


	//   ....[44]....
        /*0224*/ 	.word	0x00010090


	//   ....[45]....
        /*0228*/ 	.word	0x000100b0


	//   ....[46]....
        /*022c*/ 	.word	0x00010160


	//   ....[47]....
        /*0230*/ 	.word	0x00010190


	//   ....[48]....
        /*0234*/ 	.word	0x00010200


	//   ....[49]....
        /*0238*/ 	.word	0x00010230


	//   ....[50]....
        /*023c*/ 	.word	0x00010250


	//   ....[51]....
        /*0240*/ 	.word	0x000102b0


	//   ....[52]....
        /*0244*/ 	.word	0x000102c0


	//   ....[53]....
        /*0248*/ 	.word	0x00012830


	//   ....[54]....
        /*024c*/ 	.word	0x00012d80


	//   ....[55]....
        /*0250*/ 	.word	0x00012f10


	//   ....[56]....
        /*0254*/ 	.word	0x00012f60


	//   ....[57]....
        /*0258*/ 	.word	0x00013000


	//   ....[58]....
        /*025c*/ 	.word	0x000130d0


	//   ....[59]....
        /*0260*/ 	.word	0x00013150


	//   ....[60]....
        /*0264*/ 	.word	0x00013220


	//   ....[61]....
        /*0268*/ 	.word	0x000132a0


	//   ....[62]....
        /*026c*/ 	.word	0x00013360


	//   ....[63]....
        /*0270*/ 	.word	0x00013410


	//   ....[64]....
        /*0274*/ 	.word	0x000134e0


	//   ....[65]....
        /*0278*/ 	.word	0x00013560


	//   ....[66]....
        /*027c*/ 	.word	0x00013640


	//   ....[67]....
        /*0280*/ 	.word	0x00013a40


	//----- nvinfo : EIATTR_REG_RECONFIG
	.align		4
.L_1303:
        /*0284*/ 	.byte	0x01, 0x54
	.zero		2


	//----- nvinfo : EIATTR_SYSCALL_OFFSETS
	.align		4
        /*0288*/ 	.byte	0x04, 0x46
        /*028a*/ 	.short	(.L_1305 - .L_1304)


	//   ....[0]....
.L_1304:
        /*028c*/ 	.word	0x00001310


	//   ....[1]....
        /*0290*/ 	.word	0x0000f1d0


	//   ....[2]....
        /*0294*/ 	.word	0x0000f310


	//   ....[3]....
        /*0298*/ 	.word	0x0000f400


	//   ....[4]....
        /*029c*/ 	.word	0x0000fb50


	//----- nvinfo : EIATTR_MBARRIER_INSTR_OFFSETS
	.align		4
.L_1305:
        /*02a0*/ 	.byte	0x04, 0x39
        /*02a2*/ 	.short	(.L_1307 - .L_1306)


	//   ....[0]....
.L_1306:
        /*02a4*/ 	.word	0x00000250
        /*02a8*/ 	.word	0x000000ff
        /*02ac*/ 	.word	0x00031c00
        /*02b0*/ 	.short	0x0100
        /*02b2*/ 	.byte	0x08
	.zero		1


	//   ....[1]....
        /*02b4*/ 	.word	0x00000260
        /*02b8*/ 	.word	0x000000ff
        /*02bc*/ 	.word	0x00031c20
        /*02c0*/ 	.short	0x0100
        /*02c2*/ 	.byte	0x08
	.zero		1


	//   ....[2]....
        /*02c4*/ 	.word	0x00000350
        /*02c8*/ 	.word	0x000000ff
        /*02cc*/ 	.word	0x00031c30
        /*02d0*/ 	.short	0x0100
        /*02d2*/ 	.byte	0x08
	.zero		1


	//   ....[3]....
        /*02d4*/ 	.word	0x00000360
        /*02d8*/ 	.word	0x000000ff
        /*02dc*/ 	.word	0x00031c40
        /*02e0*/ 	.short	0x0100
        /*02e2*/ 	.byte	0x08
	.zero		1


	//   ....[4]....
        /*02e4*/ 	.word	0x00000370
        /*02e8*/ 	.word	0x000000ff
        /*02ec*/ 	.word	0x00031c38
        /*02f0*/ 	.short	0x0100
        /*02f2*/ 	.byte	0x08
	.zero		1


	//   ....[5]....
        /*02f4*/ 	.word	0x00000380
        /*02f8*/ 	.word	0x000000ff
        /*02fc*/ 	.word	0x00031c48
        /*0300*/ 	.short	0x0100
        /*0302*/ 	.byte	0x08
	.zero		1


	//   ....[6]....
        /*0304*/ 	.word	0x000004b0
        /*0308*/ 	.word	0x000000ff
        /*030c*/ 	.word	0x00031c50
        /*0310*/ 	.short	0x0100
        /*0312*/ 	.byte	0x08
	.zero		1


	//   ....[7]....
        /*0314*/ 	.word	0x000004c0
        /*0318*/ 	.word	0x000000ff
        /*031c*/ 	.word	0x00031c60
        /*0320*/ 	.short	0x0100
        /*0322*/ 	.byte	0x08
	.zero		1


	//   ....[8]....
        /*0324*/ 	.word	0x000004d0
        /*0328*/ 	.word	0x000000ff
        /*032c*/ 	.word	0x00031c58
        /*0330*/ 	.short	0x0100
        /*0332*/ 	.byte	0x08
	.zero		1


	//   ....[9]....
        /*0334*/ 	.word	0x000004e0
        /*0338*/ 	.word	0x000000ff
        /*033c*/ 	.word	0x00031c68
        /*0340*/ 	.short	0x0100
        /*0342*/ 	.byte	0x08
	.zero		1


	//   ....[10]....
        /*0344*/ 	.word	0x000005d0
        /*0348*/ 	.word	0x000000ff
        /*034c*/ 	.word	0x00031c70
        /*0350*/ 	.short	0x0100
        /*0352*/ 	.byte	0x06
	.zero		1


	//   ....[11]....
        /*0354*/ 	.word	0x000005e0
        /*0358*/ 	.word	0x000000ff
        /*035c*/ 	.word	0x00031c80
        /*0360*/ 	.short	0x0100
        /*0362*/ 	.byte	0x06
	.zero		1


	//   ....[12]....
        /*0364*/ 	.word	0x000005f0
        /*0368*/ 	.word	0x000000ff
        /*036c*/ 	.word	0x00031c78
        /*0370*/ 	.short	0x0100
        /*0372*/ 	.byte	0x06
	.zero		1


	//   ....[13]....
        /*0374*/ 	.word	0x00000600
        /*0378*/ 	.word	0x000000ff
        /*037c*/ 	.word	0x00031c88
        /*0380*/ 	.short	0x0100
        /*0382*/ 	.byte	0x06
	.zero		1


	//   ....[14]....
        /*0384*/ 	.word	0x00000730
        /*0388*/ 	.word	0x000000ff
        /*038c*/ 	.word	0x00031c90
        /*0390*/ 	.short	0x0100
        /*0392*/ 	.byte	0x08
	.zero		1


	//   ....[15]....
        /*0394*/ 	.word	0x00000740
        /*0398*/ 	.word	0x000000ff
        /*039c*/ 	.word	0x00031ca0
        /*03a0*/ 	.short	0x0100
        /*03a2*/ 	.byte	0x08
	.zero		1


	//   ....[16]....
        /*03a4*/ 	.word	0x00000750
        /*03a8*/ 	.word	0x000000ff
        /*03ac*/ 	.word	0x00031c98
        /*03b0*/ 	.short	0x0100
        /*03b2*/ 	.byte	0x08
	.zero		1


	//   ....[17]....
        /*03b4*/ 	.word	0x00000760
        /*03b8*/ 	.word	0x000000ff
        /*03bc*/ 	.word	0x00031ca8
        /*03c0*/ 	.short	0x0100
        /*03c2*/ 	.byte	0x08
	.zero		1


	//   ....[18]....
        /*03c4*/ 	.word	0x00000890
        /*03c8*/ 	.word	0x000000ff
        /*03cc*/ 	.word	0x00031cb0
        /*03d0*/ 	.short	0x0100
        /*03d2*/ 	.byte	0x08
	.zero		1


	//   ....[19]....
        /*03d4*/ 	.word	0x000008a0
        /*03d8*/ 	.word	0x000000ff
        /*03dc*/ 	.word	0x00031cc0
        /*03e0*/ 	.short	0x0100
        /*03e2*/ 	.byte	0x08
	.zero		1


	//   ....[20]....
        /*03e4*/ 	.word	0x000008b0
        /*03e8*/ 	.word	0x000000ff
        /*03ec*/ 	.word	0x00031cb8
        /*03f0*/ 	.short	0x0100
        /*03f2*/ 	.byte	0x08
	.zero		1


	//   ....[21]....
        /*03f4*/ 	.word	0x000008c0
        /*03f8*/ 	.word	0x000000ff
        /*03fc*/ 	.word	0x00031cc8
        /*0400*/ 	.short	0x0100
        /*0402*/ 	.byte	0x08
	.zero		1


	//   ....[22]....
        /*0404*/ 	.word	0x00001340
        /*0408*/ 	.word	0x000000ff
        /*040c*/ 	.word	0x00031c00
        /*0410*/ 	.short	0x010a
        /*0412*/ 	.byte	0x38
	.zero		1


	//   ....[23]....
        /*0414*/ 	.word	0x00001390
        /*0418*/ 	.word	0x000000ff
        /*041c*/ 	.word	0x00031c30
        /*0420*/ 	.short	0x010a
        /*0422*/ 	.byte	0x38
	.zero		1


	//   ....[24]....
        /*0424*/ 	.word	0x00001400
        /*0428*/ 	.word	0x000000ff
        /*042c*/ 	.word	0x00031c30
        /*0430*/ 	.short	0x010a
        /*0432*/ 	.byte	0x38
	.zero		1


	//   ....[25]....
        /*0434*/ 	.word	0x00004160
        /*0438*/ 	.word	0x00000015
        /*043c*/ 	.word	0x00000000
        /*0440*/ 	.short	0x0101
        /*0442*/ 	.byte	0x3f
	.zero		1


	//   ....[26]....
        /*0444*/ 	.word	0x00005000
        /*0448*/ 	.word	0x000000ff
        /*044c*/ 	.word	0x00031c30
        /*0450*/ 	.short	0x010a
        /*0452*/ 	.byte	0x06
	.zero		1


	//   ....[27]....
        /*0454*/ 	.word	0x00005040
        /*0458*/ 	.word	0x000000ff
        /*045c*/ 	.word	0x00031c30
        /*0460*/ 	.short	0x010a
        /*0462*/ 	.byte	0x06
	.zero		1


	//   ....[28]....
        /*0464*/ 	.word	0x00006700
        /*0468*/ 	.word	0x000000ff
        /*046c*/ 	.word	0x00031c50
        /*0470*/ 	.short	0x010a
        /*0472*/ 	.byte	0x06
	.zero		1


	//   ....[29]....
        /*0474*/ 	.word	0x00006740
        /*0478*/ 	.word	0x000000ff
        /*047c*/ 	.word	0x00031c50
        /*0480*/ 	.short	0x010a
        /*0482*/ 	.byte	0x06
	.zero		1


	//   ....[30]....
        /*0484*/ 	.word	0x00008450
        /*0488*/ 	.word	0x0000004b
        /*048c*/ 	.word	0x00000000
        /*0490*/ 	.short	0x0101
        /*0492*/ 	.byte	0x3f
	.zero		1


	//   ....[31]....
        /*0494*/ 	.word	0x000084f0
        /*0498*/ 	.word	0x0000008d
        /*049c*/ 	.word	0x00000000
        /*04a0*/ 	.short	0x0101
        /*04a2*/ 	.byte	0x3f
	.zero		1


	//   ....[32]....
        /*04a4*/ 	.word	0x00009430
        /*04a8*/ 	.word	0x000000ff
        /*04ac*/ 	.word	0x00031c30
        /*04b0*/ 	.short	0x010a
        /*04b2*/ 	.byte	0x05
	.zero		1


	//   ....[33]....
        /*04b4*/ 	.word	0x00009470
        /*04b8*/ 	.word	0x000000ff
        /*04bc*/ 	.word	0x00031c30
        /*04c0*/ 	.short	0x010a
        /*04c2*/ 	.byte	0x05
	.zero		1


	//   ....[34]....
        /*04c4*/ 	.word	0x0000ab40
        /*04c8*/ 	.word	0x000000ff
        /*04cc*/ 	.word	0x00031c50
        /*04d0*/ 	.short	0x010a
        /*04d2*/ 	.byte	0x05
	.zero		1


	//   ....[35]....
        /*04d4*/ 	.word	0x0000ab80
        /*04d8*/ 	.word	0x000000ff
        /*04dc*/ 	.word	0x00031c50
        /*04e0*/ 	.short	0x010a
        /*04e2*/ 	.byte	0x05
	.zero		1


	//   ....[36]....
        /*04e4*/ 	.word	0x0000bf10
        /*04e8*/ 	.word	0x00000086
        /*04ec*/ 	.word	0x00000000
        /*04f0*/ 	.short	0x0101
        /*04f2*/ 	.byte	0x3f
	.zero		1


	//   ....[37]....
        /*04f4*/ 	.word	0x0000bf90
        /*04f8*/ 	.word	0x00000050
        /*04fc*/ 	.word	0x00000000
        /*0500*/ 	.short	0x0101
        /*0502*/ 	.byte	0x3f
	.zero		1


	//   ....[38]....
        /*0504*/ 	.word	0x0000cae0
        /*0508*/ 	.word	0x000000ff
        /*050c*/ 	.word	0x00031c50
        /*0510*/ 	.short	0x010a
        /*0512*/ 	.byte	0x09
	.zero		1


	//   ....[39]....
        /*0514*/ 	.word	0x0000cb20
        /*0518*/ 	.word	0x000000ff
        /*051c*/ 	.word	0x00031c50
        /*0520*/ 	.short	0x010a
        /*0522*/ 	.byte	0x09
	.zero		1


	//   ....[40]....
        /*0524*/ 	.word	0x0000d150
        /*0528*/ 	.word	0x00000004
        /*052c*/ 	.word	0x00000000
        /*0530*/ 	.short	0x0101
        /*0532*/ 	.byte	0x3f
	.zero		1


	//   ....[41]....
        /*0534*/ 	.word	0x0000dc90
        /*0538*/ 	.word	0x000000ff
        /*053c*/ 	.word	0x00000000
        /*0540*/ 	.short	0x0101
        /*0542*/ 	.byte	0x04
	.zero		1


	//   ....[42]....
        /*0544*/ 	.word	0x0000f700
        /*0548*/ 	.word	0x000000ff
        /*054c*/ 	.word	0x00031c40
        /*0550*/ 	.short	0x010a
        /*0552*/ 	.byte	0x26
	.zero		1


	//   ....[43]....
        /*0554*/ 	.word	0x000104b0
        /*0558*/ 	.word	0x000000ff
        /*055c*/ 	.word	0x00031c00
        /*0560*/ 	.short	0x0107
        /*0562*/ 	.byte	0x26
	.zero		1


	//   ....[44]....
        /*0564*/ 	.word	0x00010500
        /*0568*/ 	.word	0x000000ff
        /*056c*/ 	.word	0x00031c00
        /*0570*/ 	.short	0x0101
        /*0572*/ 	.byte	0x26
	.zero		1


	//   ....[45]....
        /*0574*/ 	.word	0x00010530
        /*0578*/ 	.word	0x000000ff
        /*057c*/ 	.word	0x00031c20
        /*0580*/ 	.short	0x010a
        /*0582*/ 	.byte	0x26
	.zero		1


	//   ....[46]....
        /*0584*/ 	.word	0x00010870
        /*0588*/ 	.word	0x000000ff
        /*058c*/ 	.word	0x00031c48
        /*0590*/ 	.short	0x010a
        /*0592*/ 	.byte	0x26
	.zero		1


	//   ....[47]....
        /*0594*/ 	.word	0x00010c40
        /*0598*/ 	.word	0x000000ff
        /*059c*/ 	.word	0x00031c60
        /*05a0*/ 	.short	0x010a
        /*05a2*/ 	.byte	0x26
	.zero		1


	//   ....[48]....
        /*05a4*/ 	.word	0x000111c0
        /*05a8*/ 	.word	0x000000ff
        /*05ac*/ 	.word	0x00031c40
        /*05b0*/ 	.short	0x010a
        /*05b2*/ 	.byte	0x26
	.zero		1


	//   ....[49]....
        /*05b4*/ 	.word	0x000115a0
        /*05b8*/ 	.word	0x000000ff
        /*05bc*/ 	.word	0x00031c68
        /*05c0*/ 	.short	0x010a
        /*05c2*/ 	.byte	0x26
	.zero		1


	//   ....[50]....
        /*05c4*/ 	.word	0x00011b60
        /*05c8*/ 	.word	0x000000ff
        /*05cc*/ 	.word	0x00031c48
        /*05d0*/ 	.short	0x010a
        /*05d2*/ 	.byte	0x26
	.zero		1


	//   ....[51]....
        /*05d4*/ 	.word	0x00011f20
        /*05d8*/ 	.word	0x000000ff
        /*05dc*/ 	.word	0x00031c60
        /*05e0*/ 	.short	0x010a
        /*05e2*/ 	.byte	0x26
	.zero		1


	//   ....[52]....
        /*05e4*/ 	.word	0x00012360
        /*05e8*/ 	.word	0x00000003
        /*05ec*/ 	.word	0x00031c60
        /*05f0*/ 	.short	0x010a
        /*05f2*/ 	.byte	0x3f
	.zero		1


	//   ....[53]....
        /*05f4*/ 	.word	0x000127c0
        /*05f8*/ 	.word	0x00000007
        /*05fc*/ 	.word	0x00031c20
        /*0600*/ 	.short	0x010a
        /*0602*/ 	.byte	0x3f
	.zero		1


	//   ....[54]....
        /*0604*/ 	.word	0x00012930
        /*0608*/ 	.word	0x00000005
        /*060c*/ 	.word	0x00000000
        /*0610*/ 	.short	0x010a
        /*0612*/ 	.byte	0x3f
	.zero		1


	//   ....[55]....
        /*0614*/ 	.word	0x000129a0
        /*0618*/ 	.word	0x00000003
        /*061c*/ 	.word	0x00000000
        /*0620*/ 	.short	0x010a
        /*0622*/ 	.byte	0x3f
	.zero		1


	//   ....[56]....
        /*0624*/ 	.word	0x00012a00
        /*0628*/ 	.word	0x00000005
        /*062c*/ 	.word	0x00000000
        /*0630*/ 	.short	0x010a
        /*0632*/ 	.byte	0x3f
	.zero		1


	//   ....[57]....
        /*0634*/ 	.word	0x00012a30
        /*0638*/ 	.word	0x00000003
        /*063c*/ 	.word	0x00000000
        /*0640*/ 	.short	0x010a
        /*0642*/ 	.byte	0x3f
	.zero		1


	//   ....[58]....
        /*0644*/ 	.word	0x00012aa0
        /*0648*/ 	.word	0x00000003
        /*064c*/ 	.word	0x00031c00
        /*0650*/ 	.short	0x010a
        /*0652*/ 	.byte	0x3f
	.zero		1


	//   ....[59]....
        /*0654*/ 	.word	0x00012b00
        /*0658*/ 	.word	0x00000005
        /*065c*/ 	.word	0x00031c30
        /*0660*/ 	.short	0x010a
        /*0662*/ 	.byte	0x3f
	.zero		1


	//   ....[60]....
        /*0664*/ 	.word	0x00012b60
        /*0668*/ 	.word	0x00000005
        /*066c*/ 	.word	0x00031c30
        /*0670*/ 	.short	0x010a
        /*0672*/ 	.byte	0x3f
	.zero		1


	//   ....[61]....
        /*0674*/ 	.word	0x00012bc0
        /*0678*/ 	.word	0x00000005
        /*067c*/ 	.word	0x00031c50
        /*0680*/ 	.short	0x010a
        /*0682*/ 	.byte	0x3f
	.zero		1


	//   ....[62]....
        /*0684*/ 	.word	0x00012c20
        /*0688*/ 	.word	0x00000005
        /*068c*/ 	.word	0x00031c30
        /*0690*/ 	.short	0x010a
        /*0692*/ 	.byte	0x3f
	.zero		1


	//   ....[63]....
        /*0694*/ 	.word	0x00012c80
        /*0698*/ 	.word	0x00000005
        /*069c*/ 	.word	0x00031c50
        /*06a0*/ 	.short	0x010a
        /*06a2*/ 	.byte	0x3f
	.zero		1


	//   ....[64]....
        /*06a4*/ 	.word	0x00012ce0
        /*06a8*/ 	.word	0x00000003
        /*06ac*/ 	.word	0x00031c50
        /*06b0*/ 	.short	0x010a
        /*06b2*/ 	.byte	0x3f
	.zero		1


	//   ....[65]....
        /*06b4*/ 	.word	0x00012e40
        /*06b8*/ 	.word	0x00000003
        /*06bc*/ 	.word	0x00031c40
        /*06c0*/ 	.short	0x010a
        /*06c2*/ 	.byte	0x3f
	.zero		1


	//   ....[66]....
        /*06c4*/ 	.word	0x00013680
        /*06c8*/ 	.word	0x00000003
        /*06cc*/ 	.word	0x00031c20
        /*06d0*/ 	.short	0x010a
        /*06d2*/ 	.byte	0x3f
	.zero		1


	//   ....[67]....
        /*06d4*/ 	.word	0x000136e0
        /*06d8*/ 	.word	0x00000003
        /*06dc*/ 	.word	0x00031c48
        /*06e0*/ 	.short	0x010a
        /*06e2*/ 	.byte	0x3f
	.zero		1


	//   ....[68]....
        /*06e4*/ 	.word	0x00013740
        /*06e8*/ 	.word	0x00000003
        /*06ec*/ 	.word	0x00031c60
        /*06f0*/ 	.short	0x010a
        /*06f2*/ 	.byte	0x3f
	.zero		1


	//   ....[69]....
        /*06f4*/ 	.word	0x000137a0
        /*06f8*/ 	.word	0x00000003
        /*06fc*/ 	.word	0x00031c40
        /*0700*/ 	.short	0x010a
        /*0702*/ 	.byte	0x3f
	.zero		1


	//   ....[70]....
        /*0704*/ 	.word	0x00013800
        /*0708*/ 	.word	0x00000003
        /*070c*/ 	.word	0x00031c68
        /*0710*/ 	.short	0x010a
        /*0712*/ 	.byte	0x3f
	.zero		1


	//   ....[71]....
        /*0714*/ 	.word	0x00013860
        /*0718*/ 	.word	0x00000002
        /*071c*/ 	.word	0x00031c48
        /*0720*/ 	.short	0x010a
        /*0722*/ 	.byte	0x3f
	.zero		1


	//   ....[72]....
        /*0724*/ 	.word	0x000138c0
        /*0728*/ 	.word	0x00000002
        /*072c*/ 	.word	0x00031c60
        /*0730*/ 	.short	0x010a
        /*0732*/ 	.byte	0x3f
	.zero		1


	//   ....[73]....
        /*0734*/ 	.word	0x00013910
        /*0738*/ 	.word	0x00000003
        /*073c*/ 	.word	0x00031c60
        /*0740*/ 	.short	0x010a
        /*0742*/ 	.byte	0x3f
	.zero		1


	//   ....[74]....
        /*0744*/ 	.word	0x00013960
        /*0748*/ 	.word	0x00000007
        /*074c*/ 	.word	0x00031c20
        /*0750*/ 	.short	0x010a
        /*0752*/ 	.byte	0x3f
	.zero		1


	//   ....[75]....
        /*0754*/ 	.word	0x00013b00
        /*0758*/ 	.word	0x00000005
        /*075c*/ 	.word	0x00000000
        /*0760*/ 	.short	0x010a
        /*0762*/ 	.byte	0x3f
	.zero		1


	//   ....[76]....
        /*0764*/ 	.word	0x00013b50
        /*0768*/ 	.word	0x00000003
        /*076c*/ 	.word	0x00000000
        /*0770*/ 	.short	0x010a
        /*0772*/ 	.byte	0x3f
	.zero		1


	//   ....[77]....
        /*0774*/ 	.word	0x00013ba0
        /*0778*/ 	.word	0x00000005
        /*077c*/ 	.word	0x00000000
        /*0780*/ 	.short	0x010a
        /*0782*/ 	.byte	0x3f
	.zero		1


	//----- nvinfo : EIATTR_NUM_MBARRIERS
	.align		4
.L_1307:
        /*0784*/ 	.byte	0x03, 0x38
        /*0786*/ 	.short	0x0016


	//----- nvinfo : EIATTR_EXIT_INSTR_OFFSETS
	.align		4
        /*0788*/ 	.byte	0x04, 0x1c
        /*078a*/ 	.short	(.L_1309 - .L_1308)


	//   ....[0]....
.L_1308:
        /*078c*/ 	.word	0x00012a80


	//----- nvinfo : EIATTR_MAX_THREADS
	.align		4
.L_1309:
        /*0790*/ 	.byte	0x04, 0x05
        /*0792*/ 	.short	(.L_1311 - .L_1310)
.L_1310:
        /*0794*/ 	.word	0x00000200
        /*0798*/ 	.word	0x00000001
        /*079c*/ 	.word	0x00000001


	//----- nvinfo : EIATTR_CRS_STACK_SIZE
	.align		4
.L_1311:
        /*07a0*/ 	.byte	0x04, 0x1e
        /*07a2*/ 	.short	(.L_1313 - .L_1312)
.L_1312:
        /*07a4*/ 	.word	0x00000000


	//----- nvinfo : EIATTR_CBANK_PARAM_SIZE
	.align		4
.L_1313:
        /*07a8*/ 	.byte	0x03, 0x19
        /*07aa*/ 	.short	0x0a70


	//----- nvinfo : EIATTR_PARAM_CBANK
	.align		4
        /*07ac*/ 	.byte	0x04, 0x0a
        /*07ae*/ 	.short	(.L_1315 - .L_1314)
	.align		4
.L_1314:
        /*07b0*/ 	.word	index@(.nv.constant0._ZN7cutlass13device_kernelIN5flash11enable_sm90INS1_16FlashAttnFwdSm90INS1_25CollectiveMainloopFwdSm90ILi2EN4cute5tupleIJNS5_1CILi1EEES8_S8_EEENS6_IJNS7_ILi192EEENS7_ILi144EEENS7_ILi96EEEEEELi96ENS_6half_tEfNS_4arch4Sm90ELb1ELb0ELb0ELb0ELb0ELb0ELb0ELb0ELb1ELb1ELb1ELb0EEENS1_21CollectiveEpilogueFwdINS6_IJSA_SC_SB_EEES9_SE_SG_Li384ELb0ELb1ELb1ELb0EEENS1_19SingleTileSchedulerILb0ELb1ELb1ELi192EEEEEEEEEvNT_6ParamsE)
        /*07b4*/ 	.short	0x0210
        /*07b6*/ 	.short	0x0a70


	//----- nvinfo : EIATTR_SW_WAR
	.align		4
.L_1315:
        /*07b8*/ 	.byte	0x04, 0x36
        /*07ba*/ 	.short	(.L_1317 - .L_1316)
.L_1316:
        /*07bc*/ 	.word	0x00000008
.L_1317:


//--------------------- .nv.info._ZN7cutlass13device_kernelIN5flash11enable_sm90INS1_16FlashAttnFwdSm90INS1_25CollectiveMainloopFwdSm90ILi2EN4cute5tupleIJNS5_1CILi1EEES8_S8_EEENS6_IJNS7_ILi192EEENS7_ILi144EEENS7_ILi96EEEEEELi96ENS_6half_tEfNS_4arch4Sm90ELb1ELb0ELb0ELb1ELb0ELb0ELb0ELb0ELb1ELb1ELb1ELb0EEENS1_21CollectiveEpilogueFwdINS6_IJSA_SC_SB_EEES9_SE_SG_Li384ELb1ELb1ELb1ELb0EEENS1_36VarlenDynamicPersistentTileSchedulerILi192ELi144ELi384ELi128ELb1ELb1ELb1ELb1ELb1ELb1EEEEEEEEEvNT_6ParamsE --------------------------
	.section	.nv.info._ZN7cutlass13device_kernelIN5flash11enable_sm90INS1_16FlashAttnFwdSm90INS1_25CollectiveMainloopFwdSm90ILi2EN4cute5tupleIJNS5_1CILi1EEES8_S8_EEENS6_IJNS7_ILi192EEENS7_ILi144EEENS7_ILi96EEEEEELi96ENS_6half_tEfNS_4arch4Sm90ELb1ELb0ELb0ELb1ELb0ELb0ELb0ELb0ELb1ELb1ELb1ELb0EEENS1_21CollectiveEpilogueFwdINS6_IJSA_SC_SB_EEES9_SE_SG_Li384ELb1ELb1ELb1ELb0EEENS1_36VarlenDynamicPersistentTileSchedulerILi192ELi144ELi384ELi128ELb1ELb1ELb1ELb1ELb1ELb1EEEEEEEEEvNT_6ParamsE,"",@"SHT_CUDA_INFO"
	.sectionflags	@""
	.align	4


	//----- nvinfo : EIATTR_CUDA_API_VERSION
	.align		4
        /*0000*/ 	.byte	0x04, 0x37
        /*0002*/ 	.short	(.L_1319 - .L_1318)
.L_1318:
        /*0004*/ 	.word	0x00000082


	//----- nvinfo : EIATTR_KPARAM_INFO
	.align		4
.L_1319:
        /*0008*/ 	.byte	0x04, 0x17
        /*000a*/ 	.short	(.L_1321 - .L_1320)
.L_1320:
        /*000c*/ 	.word	0x00000000
        /*0010*/ 	.short	0x0000
        /*0012*/ 	.short	0x0070
        /*0014*/ 	.byte	0x00, 0xf0, 0x01, 0x2a


	//----- nvinfo : EIATTR_SPARSE_MMA_MASK
	.align		4
.L_1321:
        /*0018*/ 	.byte	0x03, 0x50
        /*001a*/ 	.short	0x0000


	//----- nvinfo : EIATTR_MAXREG_COUNT
	.align		4
        /*001c*/ 	.byte	0x03, 0x1b
        /*001e*/ 	.short	0x0080


	//----- nvinfo : EIATTR_NUM_BARRIERS
	.align		4
        /*0020*/ 	.byte	0x02, 0x4c
        /*0022*/ 	.byte	0x10
	.zero		1


	//----- nvinfo : EIATTR_EXTERNS
	.align		4
        /*0024*/ 	.byte	0x04, 0x0f
        /*0026*/ 	.short	(.L_1323 - .L_1322)


	//   ....[0]....
	.align		4
.L_1322:
        /*0028*/ 	.word	index@(__assertfail)


	//----- nvinfo : EIATTR_ANNOTATIONS
	.align		4
.L_1323:
        /*002c*/ 	.byte	0x04, 0x55
        /*002e*/ 	.short	(.L_1325 - .L_1324)


	//   ....[0]....
.L_1324:
        /* <DEDUP_REMOVED lines=33> */


	//----- nvinfo : EIATTR_MERCURY_ISA_VERSION
	.align		4
.L_1325:
        /*0228*/ 	.byte	0x03, 0x5f
        /*022a*/ 	.short	0x0101


	//----- nvinfo : EIATTR_UNUSED_LOAD_BYTE_OFFSET
	.align		4
        /*022c*/ 	.byte	0x04, 0x44
        /*022e*/ 	.short	(.L_1327 - .L_1326)


	//   ....[0]....
.L_1326:
        /*0230*/ 	.word	0x00000a60
        /*0234*/ 	.word	0x0000fff0


	//   ....[1]....
        /*0238*/ 	.word	0x0000df70
        /*023c*/ 	.word	0x0000fff0


	//----- nvinfo : EIATTR_INT_WARP_WIDE_INSTR_OFFSETS
	.align		4
.L_1327:
        /*0240*/ 	.byte	0x04, 0x31
        /*0242*/ 	.short	(.L_1329 - .L_1328)


	//   ....[0]....
.L_1328:
        /*0244*/ 	.word	0x00000130


	//   ....[1]....
        /*0248*/ 	.word	0x00000170


	//   ....[2]....
        /*024c*/ 	.word	0x000001e0


	//   ....[3]....
        /*0250*/ 	.word	0x00012700


	//   ....[4]....
        /*0254*/ 	.word	0x000127a0


	//   ....[5]....
        /*0258*/ 	.word	0x000162d0


	//   ....[6]....
        /*025c*/ 	.word	0x00016370


	//----- nvinfo : EIATTR_COOP_GROUP_MASK_REGIDS
	.align		4
.L_1329:
        /*0260*/ 	.byte	0x04, 0x29
        /*0262*/ 	.short	(.L_1331 - .L_1330)


	//   ....[0]....
.L_1330:
        /*0264*/ 	.word	0xffffffff


	//   ....[1]....
        /*0268*/ 	.word	0xffffffff


	//   ....[2]....
        /*026c*/ 	.word	0xffffffff


	//   ....[3]....
        /*0270*/ 	.word	0xffffffff


	//   ....[4]....
        /*0274*/ 	.word	0xffffffff


	//   ....[5]....
        /*0278*/ 	.word	0xffffffff


	//   ....[6]....
        /*027c*/ 	.word	0xffffffff


	//   ....[7]....
        /*0280*/ 	.word	0xffffffff


	//   ....[8]....
        /*0284*/ 	.word	0xffffffff


	//   ....[9]....
        /*0288*/ 	.word	0xffffffff


	//   ....[10]....
        /*028c*/ 	.word	0xffffffff


	//   ....[11]....
        /*0290*/ 	.word	0xffffffff


	//   ....[12]....
        /*0294*/ 	.word	0xffffffff


	//   ....[13]....
        /*0298*/ 	.word	0xffffffff


	//   ....[14]....
        /*029c*/ 	.word	0xffffffff


	//   ....[15]....
        /*02a0*/ 	.word	0xffffffff


	//   ....[16]....
        /*02a4*/ 	.word	0xffffffff


	//   ....[17]....
        /*02a8*/ 	.word	0xffffffff


	//   ....[18]....
        /*02ac*/ 	.word	0xffffffff


	//   ....[19]....
        /*02b0*/ 	.word	0xffffffff


	//   ....[20]....
        /*02b4*/ 	.word	0xffffffff


	//   ....[21]....
        /*02b8*/ 	.word	0xffffffff


	//   ....[22]....
        /*02bc*/ 	.word	0xffffffff


	//   ....[23]....
        /*02c0*/ 	.word	0xffffffff


	//   ....[24]....
        /*02c4*/ 	.word	0xffffffff


	//   ....[25]....
        /*02c8*/ 	.word	0xffffffff


	//   ....[26]....
        /*02cc*/ 	.word	0xffffffff


	//   ....[27]....
        /*02d0*/ 	.word	0xffffffff


	//   ....[28]....
        /*02d4*/ 	.word	0xffffffff


	//   ....[29]....
        /*02d8*/ 	.word	0xffffffff


	//   ....[30]....
        /*02dc*/ 	.word	0xffffffff


	//   ....[31]....
        /*02e0*/ 	.word	0xffffffff


	//   ....[32]....
        /*02e4*/ 	.word	0xffffffff


	//   ....[33]....
        /*02e8*/ 	.word	0xffffffff


	//   ....[34]....
        /*02ec*/ 	.word	0xffffffff


	//   ....[35]....
        /*02f0*/ 	.word	0xffffffff


	//   ....[36]....
        /*02f4*/ 	.word	0xffffffff


	//   ....[37]....
        /*02f8*/ 	.word	0xffffffff


	//   ....[38]....
        /*02fc*/ 	.word	0xffffffff


	//   ....[39]....
        /*0300*/ 	.word	0xffffffff


	//   ....[40]....
        /*0304*/ 	.word	0xffffffff


	//   ....[41]....
        /*0308*/ 	.word	0xffffffff


	//   ....[42]....
        /*030c*/ 	.word	0xffffffff


	//   ....[43]....
        /*0310*/ 	.word	0xffffffff


	//   ....[44]....
        /*0314*/ 	.word	0xffffffff


	//   ....[45]....
        /*0318*/ 	.word	0xffffffff


	//   ....[46]....
        /*031c*/ 	.word	0xffffffff


	//   ....[47]....
        /*0320*/ 	.word	0xffffffff


	//   ....[48]....
        /*0324*/ 	.word	0xffffffff


	//   ....[49]....
        /*0328*/ 	.word	0xffffffff


	//   ....[50]....
        /*032c*/ 	.word	0xffffffff


	//   ....[51]....
        /*0330*/ 	.word	0xffffffff


	//   ....[52]....
        /*0334*/ 	.word	0xffffffff


	//   ....[53]....
        /*0338*/ 	.word	0xffffffff


	//   ....[54]....
        /*033c*/ 	.word	0xffffffff


	//   ....[55]....
        /*0340*/ 	.word	0xffffffff


	//   ....[56]....
        /*0344*/ 	.word	0xffffffff


	//   ....[57]....
        /*0348*/ 	.word	0xffffffff


	//   ....[58]....
        /*034c*/ 	.word	0xffffffff


	//   ....[59]....
        /*0350*/ 	.word	0xffffffff


	//   ....[60]....
        /*0354*/ 	.word	0xffffffff


	//   ....[61]....
        /*0358*/ 	.word	0xffffffff


	//   ....[62]....
        /*035c*/ 	.word	0xffffffff


	//   ....[63]....
        /*0360*/ 	.word	0xffffffff


	//   ....[64]....
        /*0364*/ 	.word	0xffffffff


	//   ....[65]....
        /*0368*/ 	.word	0xffffffff


	//   ....[66]....
        /*036c*/ 	.word	0xffffffff


	//   ....[67]....
        /*0370*/ 	.word	0xffffffff


	//   ....[68]....
        /*0374*/ 	.word	0xffffffff


	//   ....[69]....
        /*0378*/ 	.word	0xffffffff


	//   ....[70]....
        /*037c*/ 	.word	0xffffffff


	//   ....[71]....
        /*0380*/ 	.word	0xffffffff


	//   ....[72]....
        /*0384*/ 	.word	0xffffffff


	//   ....[73]....
        /*0388*/ 	.word	0xffffffff


	//   ....[74]....
        /*038c*/ 	.word	0xffffffff


	//   ....[75]....
        /*0390*/ 	.word	0xffffffff


	//   ....[76]....
        /*0394*/ 	.word	0xffffffff


	//   ....[77]....
        /*0398*/ 	.word	0xffffffff


	//   ....[78]....
        /*039c*/ 	.word	0xffffffff


	//   ....[79]....
        /*03a0*/ 	.word	0xffffffff


	//   ....[80]....
        /*03a4*/ 	.word	0xffffffff


	//   ....[81]....
        /*03a8*/ 	.word	0xffffffff


	//   ....[82]....
        /*03ac*/ 	.word	0xffffffff


	//   ....[83]....
        /*03b0*/ 	.word	0xffffffff


	//   ....[84]....
        /*03b4*/ 	.word	0xffffffff


	//   ....[85]....
        /*03b8*/ 	.word	0xffffffff


	//   ....[86]....
        /*03bc*/ 	.word	0xffffffff


	//   ....[87]....
        /*03c0*/ 	.word	0xffffffff


	//   ....[88]....
        /*03c4*/ 	.word	0xffffffff


	//   ....[89]....
        /*03c8*/ 	.word	0xffffffff


	//   ....[90]....
        /*03cc*/ 	.word	0xffffffff


	//   ....[91]....
        /*03d0*/ 	.word	0xffffffff


	//   ....[92]....
        /*03d4*/ 	.word	0xffffffff


	//   ....[93]....
        /*03d8*/ 	.word	0xffffffff


	//   ....[94]....
        /*03dc*/ 	.word	0xffffffff


	//   ....[95]....
        /*03e0*/ 	.word	0xffffffff


	//   ....[96]....
        /*03e4*/ 	.word	0x0500000f


	//   ....[97]....
        /*03e8*/ 	.word	0x0500000f


	//   ....[98]....
        /*03ec*/ 	.word	0x0500000f


	//   ....[99]....
        /*03f0*/ 	.word	0x0500000f


	//   ....[100]....
        /*03f4*/ 	.word	0x0500000f


	//   ....[101]....
        /*03f8*/ 	.word	0x0500000f


	//   ....[102]....
        /*03fc*/ 	.word	0x0500000f


	//   ....[103]....
        /*0400*/ 	.word	0x0500000f


	//   ....[104]....
        /*0404*/ 	.word	0x0500000f


	//   ....[105]....
        /*0408*/ 	.word	0x0500000f


	//   ....[106]....
        /*040c*/ 	.word	0x0500000f


	//   ....[107]....
        /*0410*/ 	.word	0x0500000f


	//   ....[108]....
        /*0414*/ 	.word	0x0500000f


	//   ....[109]....
        /*0418*/ 	.word	0x0500000f


	//   ....[110]....
        /*041c*/ 	.word	0x0500000f


	//   ....[111]....
        /*0420*/ 	.word	0x0500000f


	//   ....[112]....
        /*0424*/ 	.word	0x0500000f


	//   ....[113]....
        /*0428*/ 	.word	0x0500000f


	//   ....[114]....
        /*042c*/ 	.word	0x0500000f


	//   ....[115]....
        /*0430*/ 	.word	0x0500000f


	//   ....[116]....
        /*0434*/ 	.word	0x0500000f


	//   ....[117]....
        /*0438*/ 	.word	0x0500000f


	//   ....[118]....
        /*043c*/ 	.word	0x0500000f


	//   ....[119]....
        /*0440*/ 	.word	0x0500000f


	//   ....[120]....
        /*0444*/ 	.word	0x0500000f


	//   ....[121]....
        /*0448*/ 	.word	0x0500000f


	//   ....[122]....
        /*044c*/ 	.word	0x0500000f


	//   ....[123]....
        /*0450*/ 	.word	0x0500000f


	//   ....[124]....
        /*0454*/ 	.word	0x0500000f


	//   ....[125]....
        /*0458*/ 	.word	0x0500000f


	//   ....[126]....
        /*045c*/ 	.word	0x0500000f


	//   ....[127]....
        /*0460*/ 	.word	0x0500000f


	//----- nvinfo : EIATTR_COOP_GROUP_INSTR_OFFSETS
	.align		4
.L_1331:
        /*0464*/ 	.byte	0x04, 0x28
        /*0466*/ 	.short	(.L_1333 - .L_1332)


	//   ....[0]....
.L_1332:
        /*0468*/ 	.word	0x00000070


	//   ....[1]....
        /*046c*/ 	.word	0x00000140


	//   ....[2]....
        /*0470*/ 	.word	0x00000190


	//   ....[3]....
        /*0474*/ 	.word	0x000003c0


	//   ....[4]....
        /*0478*/ 	.word	0x00000520


	//   ....[5]....
        /*047c*/ 	.word	0x00000640


	//   ....[6]....
        /*0480*/ 	.word	0x000007a0


	//   ....[7]....
        /*0484*/ 	.word	0x00001d40


	//   ....[8]....
        /*0488*/ 	.word	0x00003430


	//   ....[9]....
        /*048c*/ 	.word	0x00003460


	//   ....[10]....
        /*0490*/ 	.word	0x00004000


	//   ....[11]....
        /*0494*/ 	.word	0x000040c0


	//   ....[12]....
        /*0498*/ 	.word	0x00004a10


	//   ....[13]....
        /*049c*/ 	.word	0x00004a90


	//   ....[14]....
        /*04a0*/ 	.word	0x00005950


	//   ....[15]....
        /*04a4*/ 	.word	0x000073b0


	//   ....[16]....
        /*04a8*/ 	.word	0x000073e0


	//   ....[17]....
        /*04ac*/ 	.word	0x000081b0


	//   ....[18]....
        /*04b0*/ 	.word	0x00008240


	//   ....[19]....
        /*04b4*/ 	.word	0x000089a0


	//   ....[20]....
        /*04b8*/ 	.word	0x00008a50


	//   ....[21]....
        /*04bc*/ 	.word	0x00009c70


	//   ....[22]....
        /*04c0*/ 	.word	0x0000b960


	//   ....[23]....
        /*04c4*/ 	.word	0x0000b980


	//   ....[24]....
        /*04c8*/ 	.word	0x0000c0b0


	//   ....[25]....
        /*04cc*/ 	.word	0x0000c110


	//   ....[26]....
        /*04d0*/ 	.word	0x0000d460


	//   ....[27]....
        /*04d4*/ 	.word	0x0000d590


	//   ....[28]....
        /*04d8*/ 	.word	0x0000d7c0


	//   ....[29]....
        /*04dc*/ 	.word	0x0000d800


	//   ....[30]....
        /*04e0*/ 	.word	0x0000d810


	//   ....[31]....
        /*04e4*/ 	.word	0x0000ea20


	//   ....[32]....
        /*04e8*/ 	.word	0x0000ea30


	//   ....[33]....
        /*04ec*/ 	.word	0x0000ea40


	//   ....[34]....
        /*04f0*/ 	.word	0x0000ea90


	//   ....[35]....
        /*04f4*/ 	.word	0x0000f1c0


	//   ....[36]....
        /*04f8*/ 	.word	0x0000f1e0


	//   ....[37]....
        /*04fc*/ 	.word	0x0000f2f0


	//   ....[38]....
        /*0500*/ 	.word	0x0000f310


	//   ....[39]....
        /*0504*/ 	.word	0x0000f840


	//   ....[40]....
        /*0508*/ 	.word	0x0000f850


	//   ....[41]....
        /*050c*/ 	.word	0x0000fba0


	//   ....[42]....
        /*0510*/ 	.word	0x0000fbb0


	//   ....[43]....
        /*0514*/ 	.word	0x00010980


	//   ....[44]....
        /*0518*/ 	.word	0x00010990


	//   ....[45]....
        /*051c*/ 	.word	0x00010aa0


	//   ....[46]....
        /*0520*/ 	.word	0x00010ac0


	//   ....[47]....
        /*0524*/ 	.word	0x00010c50


	//   ....[48]....
        /*0528*/ 	.word	0x00010e60


	//   ....[49]....
        /*052c*/ 	.word	0x00010e90


	//   ....[50]....
        /*0530*/ 	.word	0x00010ec0


	//   ....[51]....
        /*0534*/ 	.word	0x00010ef0


	//   ....[52]....
        /*0538*/ 	.word	0x00010f20


	//   ....[53]....
        /*053c*/ 	.word	0x00010f50


	//   ....[54]....
        /*0540*/ 	.word	0x000110f0


	//   ....[55]....
        /*0544*/ 	.word	0x00011120


	//   ....[56]....
        /*0548*/ 	.word	0x00011150


	//   ....[57]....
        /*054c*/ 	.word	0x00011180


	//   ....[58]....
        /*0550*/ 	.word	0x000111b0


	//   ....[59]....
        /*0554*/ 	.word	0x000111e0


	//   ....[60]....
        /*0558*/ 	.word	0x00011270


	//   ....[61]....
        /*055c*/ 	.word	0x000112a0


	//   ....[62]....
        /*0560*/ 	.word	0x000112b0


	//   ....[63]....
        /*0564*/ 	.word	0x000112f0


	//   ....[64]....
        /*0568*/ 	.word	0x00012cc0


	//   ....[65]....
        /*056c*/ 	.word	0x00013960


	//   ....[66]....
        /*0570*/ 	.word	0x00013980


	//   ....[67]....
        /*0574*/ 	.word	0x00013a40


	//   ....[68]....
        /*0578*/ 	.word	0x00013a60


	//   ....[69]....
        /*057c*/ 	.word	0x00013b00


	//   ....[70]....
        /*0580*/ 	.word	0x00013b20


	//   ....[71]....
        /*0584*/ 	.word	0x00013b30


	//   ....[72]....
        /*0588*/ 	.word	0x00013bc0


	//   ....[73]....
        /*058c*/ 	.word	0x00013c10


	//   ....[74]....
        /*0590*/ 	.word	0x00013c20


	//   ....[75]....
        /*0594*/ 	.word	0x00013c50


	//   ....[76]....
        /*0598*/ 	.word	0x00013d00


	//   ....[77]....
        /*059c*/ 	.word	0x00016a50


	//   ....[78]....
        /*05a0*/ 	.word	0x00016a80


	//   ....[79]....
        /*05a4*/ 	.word	0x00016ae0


	//   ....[80]....
        /*05a8*/ 	.word	0x00016b10


	//   ....[81]....
        /*05ac*/ 	.word	0x00016b40


	//   ....[82]....
        /*05b0*/ 	.word	0x00016b70


	//   ....[83]....
        /*05b4*/ 	.word	0x00016ba0


	//   ....[84]....
        /*05b8*/ 	.word	0x00016bd0


	//   ....[85]....
        /*05bc*/ 	.word	0x00016d80


	//   ....[86]....
        /*05c0*/ 	.word	0x00016db0


	//   ....[87]....
        /*05c4*/ 	.word	0x00016de0


	//   ....[88]....
        /*05c8*/ 	.word	0x00016e10


	//   ....[89]....
        /*05cc*/ 	.word	0x00016e40


	//   ....[90]....
        /*05d0*/ 	.word	0x00016e70


	//   ....[91]....
        /*05d4*/ 	.word	0x00016f30


	//   ....[92]....
        /*05d8*/ 	.word	0x00016f50


	//   ....[93]....
        /*05dc*/ 	.word	0x00016f70


	//   ....[94]....
        /*05e0*/ 	.word	0x00016fd0


	//   ....[95]....
        /*05e4*/ 	.word	0x00017a00


	//   ....[96]....
        /*05e8*/ 	.word	0x00017fc0


	//   ....[97]....
        /*05ec*/ 	.word	0x00018170


	//   ....[98]....
        /*05f0*/ 	.word	0x000181c0


	//   ....[99]....
        /*05f4*/ 	.word	0x000182f0


	//   ....[100]....
        /*05f8*/ 	.word	0x00018340


	//   ....[101]....
        /*05fc*/ 	.word	0x00018460


	//   ....[102]....
        /*0600*/ 	.word	0x000184d0


	//   ....[103]....
        /*0604*/ 	.word	0x000185f0


	//   ....[104]....
        /*0608*/ 	.word	0x00018660


	//   ....[105]....
        /*060c*/ 	.word	0x00018750


	//   ....[106]....
        /*0610*/ 	.word	0x000187c0


	//   ....[107]....
        /*0614*/ 	.word	0x000188d0


	//   ....[108]....
        /*0618*/ 	.word	0x00018920


	//   ....[109]....
        /*061c*/ 	.word	0x00018c40


	//   ....[110]....
        /*0620*/ 	.word	0x00018ce0


	//   ....[111]....
        /*0624*/ 	.word	0x00018e60


	//   ....[112]....
        /*0628*/ 	.word	0x00018ed0


	//   ....[113]....
        /*062c*/ 	.word	0x00018f40


	//   ....[114]....
        /*0630*/ 	.word	0x00018fb0


	//   ....[115]....
        /*0634*/ 	.word	0x00019020


	//   ....[116]....
        /*0638*/ 	.word	0x000190a0


	//   ....[117]....
        /*063c*/ 	.word	0x00019120


	//   ....[118]....
        /*0640*/ 	.word	0x000191b0


	//   ....[119]....
        /*0644*/ 	.word	0x00019220


	//   ....[120]....
        /*0648*/ 	.word	0x00019290


	//   ....[121]....
        /*064c*/ 	.word	0x00019300


	//   ....[122]....
        /*0650*/ 	.word	0x00019380


	//   ....[123]....
        /*0654*/ 	.word	0x000193f0


	//   ....[124]....
        /*0658*/ 	.word	0x000194a0


	//   ....[125]....
        /*065c*/ 	.word	0x000194f0


	//   ....[126]....
        /*0660*/ 	.word	0x00019580


	//   ....[127]....
        /*0664*/ 	.word	0x000196b0


	//----- nvinfo : EIATTR_REG_RECONFIG
	.align		4
.L_1333:
        /*0668*/ 	.byte	0x01, 0x54
	.zero		2


	//----- nvinfo : EIATTR_SYSCALL_OFFSETS
	.align		4
        /*066c*/ 	.byte	0x04, 0x46
        /*066e*/ 	.short	(.L_1335 - .L_1334)


	//   ....[0]....
.L_1334:
        /*0670*/ 	.word	0x00001f10


	//   ....[1]....
        /*0674*/ 	.word	0x00012900


	//   ....[2]....
        /*0678*/ 	.word	0x00012a50


	//   ....[3]....
        /*067c*/ 	.word	0x00012b50


	//   ....[4]....
        /*0680*/ 	.word	0x00013410


	//----- nvinfo : EIATTR_MBARRIER_INSTR_OFFSETS
	.align		4
.L_1335:
        /*0684*/ 	.byte	0x04, 0x39
        /*0686*/ 	.short	(.L_1337 - .L_1336)


	//   ....[0]....
.L_1336:
        /*0688*/ 	.word	0x00000270
        /*068c*/ 	.word	0x000000ff
        /*0690*/ 	.word	0x00031c00
        /*0694*/ 	.short	0x0100
        /*0696*/ 	.byte	0x08
	.zero		1


	//   ....[1]....
        /*0698*/ 	.word	0x00000280
        /*069c*/ 	.word	0x000000ff
        /*06a0*/ 	.word	0x00031c20
        /*06a4*/ 	.short	0x0100
        /*06a6*/ 	.byte	0x08
	.zero		1


	//   ....[2]....
        /*06a8*/ 	.word	0x00000370
        /*06ac*/ 	.word	0x000000ff
        /*06b0*/ 	.word	0x00031c30
        /*06b4*/ 	.short	0x0100
        /*06b6*/ 	.byte	0x08
	.zero		1


	//   ....[3]....
        /*06b8*/ 	.word	0x00000380
        /*06bc*/ 	.word	0x000000ff
        /*06c0*/ 	.word	0x00031c40
        /*06c4*/ 	.short	0x0100
        /*06c6*/ 	.byte	0x08
	.zero		1


	//   ....[4]....
        /*06c8*/ 	.word	0x00000390
        /*06cc*/ 	.word	0x000000ff
        /*06d0*/ 	.word	0x00031c38
        /*06d4*/ 	.short	0x0100
        /*06d6*/ 	.byte	0x08
	.zero		1


	//   ....[5]....
        /*06d8*/ 	.word	0x000003a0
        /*06dc*/ 	.word	0x000000ff
        /*06e0*/ 	.word	0x00031c48
        /*06e4*/ 	.short	0x0100
        /*06e6*/ 	.byte	0x08
	.zero		1


	//   ....[6]....
        /*06e8*/ 	.word	0x000004d0
        /*06ec*/ 	.word	0x000000ff
        /*06f0*/ 	.word	0x00031c50
        /*06f4*/ 	.short	0x0100
        /*06f6*/ 	.byte	0x08
	.zero		1


	//   ....[7]....
        /*06f8*/ 	.word	0x000004e0
        /*06fc*/ 	.word	0x000000ff
        /*0700*/ 	.word	0x00031c60
        /*0704*/ 	.short	0x0100
        /*0706*/ 	.byte	0x08
	.zero		1


	//   ....[8]....
        /*0708*/ 	.word	0x000004f0
        /*070c*/ 	.word	0x000000ff
        /*0710*/ 	.word	0x00031c58
        /*0714*/ 	.short	0x0100
        /*0716*/ 	.byte	0x08
	.zero		1


	//   ....[9]....
        /*0718*/ 	.word	0x00000500
        /*071c*/ 	.word	0x000000ff
        /*0720*/ 	.word	0x00031c68
        /*0724*/ 	.short	0x0100
        /*0726*/ 	.byte	0x08
	.zero		1


	//   ....[10]....
        /*0728*/ 	.word	0x000005f0
        /*072c*/ 	.word	0x000000ff
        /*0730*/ 	.word	0x00031c70
        /*0734*/ 	.short	0x0100
        /*0736*/ 	.byte	0x06
	.zero		1


	//   ....[11]....
        /*0738*/ 	.word	0x00000600
        /*073c*/ 	.word	0x000000ff
        /*0740*/ 	.word	0x00031c80
        /*0744*/ 	.short	0x0100
        /*0746*/ 	.byte	0x06
	.zero		1


	//   ....[12]....
        /*0748*/ 	.word	0x00000610
        /*074c*/ 	.word	0x000000ff
        /*0750*/ 	.word	0x00031c78
        /*0754*/ 	.short	0x0100
        /*0756*/ 	.byte	0x06
	.zero		1


	//   ....[13]....
        /*0758*/ 	.word	0x00000620
        /*075c*/ 	.word	0x000000ff
        /*0760*/ 	.word	0x00031c88
        /*0764*/ 	.short	0x0100
        /*0766*/ 	.byte	0x06
	.zero		1


	//   ....[14]....
        /*0768*/ 	.word	0x00000750
        /*076c*/ 	.word	0x000000ff
        /*0770*/ 	.word	0x00031c90
        /*0774*/ 	.short	0x0100
        /*0776*/ 	.byte	0x08
	.zero		1


	//   ....[15]....
        /*0778*/ 	.word	0x00000760
        /*077c*/ 	.word	0x000000ff
        /*0780*/ 	.word	0x00031ca0
        /*0784*/ 	.short	0x0100
        /*0786*/ 	.byte	0x08
	.zero		1


	//   ....[16]....
        /*0788*/ 	.word	0x00000770
        /*078c*/ 	.word	0x000000ff
        /*0790*/ 	.word	0x00031c98
        /*0794*/ 	.short	0x0100
        /*0796*/ 	.byte	0x08
	.zero		1


	//   ....[17]....
        /*0798*/ 	.word	0x00000780
        /*079c*/ 	.word	0x000000ff
        /*07a0*/ 	.word	0x00031ca8
        /*07a4*/ 	.short	0x0100
        /*07a6*/ 	.byte	0x08
	.zero		1


	//   ....[18]....
        /*07a8*/ 	.word	0x000008b0
        /*07ac*/ 	.word	0x000000ff
        /*07b0*/ 	.word	0x00031cb0
        /*07b4*/ 	.short	0x0100
        /*07b6*/ 	.byte	0x08
	.zero		1


	//   ....[19]....
        /*07b8*/ 	.word	0x000008c0
        /*07bc*/ 	.word	0x000000ff
        /*07c0*/ 	.word	0x00031cc0
        /*07c4*/ 	.short	0x0100
        /*07c6*/ 	.byte	0x08
	.zero		1


	//   ....[20]....
        /*07c8*/ 	.word	0x000008d0
        /*07cc*/ 	.word	0x000000ff
        /*07d0*/ 	.word	0x00031cb8
        /*07d4*/ 	.short	0x0100
        /*07d6*/ 	.byte	0x08
	.zero		1


	//   ....[21]....
        /*07d8*/ 	.word	0x000008e0
        /*07dc*/ 	.word	0x000000ff
        /*07e0*/ 	.word	0x00031cc8
        /*07e4*/ 	.short	0x0100
        /*07e6*/ 	.byte	0x08
	.zero		1


	//   ....[22]....
        /*07e8*/ 	.word	0x00001fd0
        /*07ec*/ 	.word	0x000000ff
        /*07f0*/ 	.word	0x00031c00
        /*07f4*/ 	.short	0x010a
        /*07f6*/ 	.byte	0x25
	.zero		1


	//   ....[23]....
        /*07f8*/ 	.word	0x00002050
        /*07fc*/ 	.word	0x00000003
        /*0800*/ 	.word	0x00031c30
        /*0804*/ 	.short	0x010a
        /*0806*/ 	.byte	0x3f
	.zero		1


	//   ....[24]....
        /*0808*/ 	.word	0x000020b0
        /*080c*/ 	.word	0x00000003
        /*0810*/ 	.word	0x00031c30
        /*0814*/ 	.short	0x010a
        /*0816*/ 	.byte	0x3f
	.zero		1


	//   ....[25]....
        /*0818*/ 	.word	0x00004ab0
        /*081c*/ 	.word	0x00000004
        /*0820*/ 	.word	0x00000000
        /*0824*/ 	.short	0x0101
        /*0826*/ 	.byte	0x3f
	.zero		1


	//   ....[26]....
        /*0828*/ 	.word	0x00005a90
        /*082c*/ 	.word	0x000000ff
        /*0830*/ 	.word	0x00031c30
        /*0834*/ 	.short	0x010a
        /*0836*/ 	.byte	0x04
	.zero		1


	//   ....[27]....
        /*0838*/ 	.word	0x00005ad0
        /*083c*/ 	.word	0x000000ff
        /*0840*/ 	.word	0x00031c30
        /*0844*/ 	.short	0x010a
        /*0846*/ 	.byte	0x04
	.zero		1


	//   ....[28]....
        /*0848*/ 	.word	0x00007170
        /*084c*/ 	.word	0x000000ff
        /*0850*/ 	.word	0x00031c50
        /*0854*/ 	.short	0x010a
        /*0856*/ 	.byte	0x04
	.zero		1


	//   ....[29]....
        /*0858*/ 	.word	0x000071b0
        /*085c*/ 	.word	0x000000ff
        /*0860*/ 	.word	0x00031c50
        /*0864*/ 	.short	0x010a
        /*0866*/ 	.byte	0x04
	.zero		1


	//   ....[30]....
        /*0868*/ 	.word	0x000091c0
        /*086c*/ 	.word	0x0000000a
        /*0870*/ 	.word	0x00000000
        /*0874*/ 	.short	0x0101
        /*0876*/ 	.byte	0x3f
	.zero		1


	//   ....[31]....
        /*0878*/ 	.word	0x00009370
        /*087c*/ 	.word	0x0000000a
        /*0880*/ 	.word	0x00000000
        /*0884*/ 	.short	0x0101
        /*0886*/ 	.byte	0x3f
	.zero		1


	//   ....[32]....
        /*0888*/ 	.word	0x00009e00
        /*088c*/ 	.word	0x000000ff
        /*0890*/ 	.word	0x00031c30
        /*0894*/ 	.short	0x010a
        /*0896*/ 	.byte	0x04
	.zero		1


	//   ....[33]....
        /*0898*/ 	.word	0x00009e40
        /*089c*/ 	.word	0x000000ff
        /*08a0*/ 	.word	0x00031c30
        /*08a4*/ 	.short	0x010a
        /*08a6*/ 	.byte	0x04
	.zero		1


	//   ....[34]....
        /*08a8*/ 	.word	0x0000b4e0
        /*08ac*/ 	.word	0x000000ff
        /*08b0*/ 	.word	0x00031c50
        /*08b4*/ 	.short	0x010a
        /*08b6*/ 	.byte	0x04
	.zero		1


	//   ....[35]....
        /*08b8*/ 	.word	0x0000b520
        /*08bc*/ 	.word	0x000000ff
        /*08c0*/ 	.word	0x00031c50
        /*08c4*/ 	.short	0x010a
        /*08c6*/ 	.byte	0x04
	.zero		1


	//   ....[36]....
        /*08c8*/ 	.word	0x0000ca10
        /*08cc*/ 	.word	0x0000000e
        /*08d0*/ 	.word	0x00000000
        /*08d4*/ 	.short	0x0101
        /*08d6*/ 	.byte	0x3f
	.zero		1


	//   ....[37]....
        /*08d8*/ 	.word	0x0000cbc0
        /*08dc*/ 	.word	0x0000000e
        /*08e0*/ 	.word	0x00000000
        /*08e4*/ 	.short	0x0101
        /*08e6*/ 	.byte	0x3f
	.zero		1


	//   ....[38]....
        /*08e8*/ 	.word	0x0000d4e0
        /*08ec*/ 	.word	0x000000ff
        /*08f0*/ 	.word	0x00031c50
        /*08f4*/ 	.short	0x010a
        /*08f6*/ 	.byte	0x06
	.zero		1


	//   ....[39]....
        /*08f8*/ 	.word	0x0000d520
        /*08fc*/ 	.word	0x000000ff
        /*0900*/ 	.word	0x00031c50
        /*0904*/ 	.short	0x010a
        /*0906*/ 	.byte	0x06
	.zero		1


	//   ....[40]....
        /*0908*/ 	.word	0x0000dc10
        /*090c*/ 	.word	0x00000007
        /*0910*/ 	.word	0x00000000
        /*0914*/ 	.short	0x0101
        /*0916*/ 	.byte	0x3f
	.zero		1


	//   ....[41]....
        /*0918*/ 	.word	0x0000f160
        /*091c*/ 	.word	0x000000ff
        /*0920*/ 	.word	0x00000000
        /*0924*/ 	.short	0x0101
        /*0926*/ 	.byte	0x04
	.zero		1


	//   ....[42]....
        /*0928*/ 	.word	0x0000f800
        /*092c*/ 	.word	0x000000ff
        /*0930*/ 	.word	0x00000000
        /*0934*/ 	.short	0x0101
        /*0936*/ 	.byte	0x04
	.zero		1


	//   ....[43]....
        /*0938*/ 	.word	0x00012ee0
        /*093c*/ 	.word	0x00000000
        /*0940*/ 	.word	0x00031c40
        /*0944*/ 	.short	0x010a
        /*0946*/ 	.byte	0x3f
	.zero		1


	//   ....[44]....
        /*0948*/ 	.word	0x00013de0
        /*094c*/ 	.word	0x00000011
        /*0950*/ 	.word	0x00031c00
        /*0954*/ 	.short	0x0107
        /*0956*/ 	.byte	0x3f
	.zero		1


	//   ....[45]....
        /*0958*/ 	.word	0x00013ed0
        /*095c*/ 	.word	0x00000011
        /*0960*/ 	.word	0x00031c00
        /*0964*/ 	.short	0x0101
        /*0966*/ 	.byte	0x3f
	.zero		1


	//   ....[46]....
        /*0968*/ 	.word	0x00013ef0
        /*096c*/ 	.word	0x00000011
        /*0970*/ 	.word	0x00031c20
        /*0974*/ 	.short	0x010a
        /*0976*/ 	.byte	0x3f
	.zero		1


	//   ....[47]....
        /*0978*/ 	.word	0x00014290
        /*097c*/ 	.word	0x00000003
        /*0980*/ 	.word	0x00031c40
        /*0984*/ 	.short	0x010a
        /*0986*/ 	.byte	0x3f
	.zero		1


	//   ....[48]....
        /*0988*/ 	.word	0x00014710
        /*098c*/ 	.word	0x00000003
        /*0990*/ 	.word	0x00000060
        /*0994*/ 	.short	0x010a
        /*0996*/ 	.byte	0x3f
	.zero		1


	//   ....[49]....
        /*0998*/ 	.word	0x00014e50
        /*099c*/ 	.word	0x00000003
        /*09a0*/ 	.word	0x00031c40
        /*09a4*/ 	.short	0x010a
        /*09a6*/ 	.byte	0x3f
	.zero		1


	//   ....[50]....
        /*09a8*/ 	.word	0x000152d0
        /*09ac*/ 	.word	0x0000000c
        /*09b0*/ 	.word	0x00000060
        /*09b4*/ 	.short	0x010a
        /*09b6*/ 	.byte	0x3f
	.zero		1


	//   ....[51]....
        /*09b8*/ 	.word	0x00015950
        /*09bc*/ 	.word	0x00000002
        /*09c0*/ 	.word	0x00031c40
        /*09c4*/ 	.short	0x010a
        /*09c6*/ 	.byte	0x3f
	.zero		1


	//   ....[52]....
        /*09c8*/ 	.word	0x00015de0
        /*09cc*/ 	.word	0x00000007
        /*09d0*/ 	.word	0x00000060
        /*09d4*/ 	.short	0x010a
        /*09d6*/ 	.byte	0x3f
	.zero		1


	//   ....[53]....
        /*09d8*/ 	.word	0x00016410
        /*09dc*/ 	.word	0x00000003
        /*09e0*/ 	.word	0x00031c60
        /*09e4*/ 	.short	0x010a
        /*09e6*/ 	.byte	0x3f
	.zero		1


	//   ....[54]....
        /*09e8*/ 	.word	0x00017980
        /*09ec*/ 	.word	0x00000009
        /*09f0*/ 	.word	0x00031c20
        /*09f4*/ 	.short	0x010a
        /*09f6*/ 	.byte	0x3f
	.zero		1


	//   ....[55]....
        /*09f8*/ 	.word	0x00017b40
        /*09fc*/ 	.word	0x00000007
        /*0a00*/ 	.word	0x00000000
        /*0a04*/ 	.short	0x010a
        /*0a06*/ 	.byte	0x3f
	.zero		1


	//   ....[56]....
        /*0a08*/ 	.word	0x00017bb0
        /*0a0c*/ 	.word	0x00000003
        /*0a10*/ 	.word	0x00000000
        /*0a14*/ 	.short	0x010a
        /*0a16*/ 	.byte	0x3f
	.zero		1


	//   ....[57]....
        /*0a18*/ 	.word	0x00017c10
        /*0a1c*/ 	.word	0x00000005
        /*0a20*/ 	.word	0x00000000
        /*0a24*/ 	.short	0x010a
        /*0a26*/ 	.byte	0x3f
	.zero		1


	//   ....[58]....
        /*0a28*/ 	.word	0x00017c40
        /*0a2c*/ 	.word	0x00000003
        /*0a30*/ 	.word	0x00000000
        /*0a34*/ 	.short	0x010a
        /*0a36*/ 	.byte	0x3f
	.zero		1


	//   ....[59]....
        /*0a38*/ 	.word	0x00017cb0
        /*0a3c*/ 	.word	0x00000003
        /*0a40*/ 	.word	0x00031c00
        /*0a44*/ 	.short	0x010a
        /*0a46*/ 	.byte	0x3f
	.zero		1


	//   ....[60]....
        /*0a48*/ 	.word	0x00017d00
        /*0a4c*/ 	.word	0x00000003
        /*0a50*/ 	.word	0x00031c30
        /*0a54*/ 	.short	0x010a
        /*0a56*/ 	.byte	0x3f
	.zero		1


	//   ....[61]....
        /*0a58*/ 	.word	0x00017d60
        /*0a5c*/ 	.word	0x00000009
        /*0a60*/ 	.word	0x00031c30
        /*0a64*/ 	.short	0x010a
        /*0a66*/ 	.byte	0x3f
	.zero		1


	//   ....[62]....
        /*0a68*/ 	.word	0x00017dc0
        /*0a6c*/ 	.word	0x00000008
        /*0a70*/ 	.word	0x00031c50
        /*0a74*/ 	.short	0x010a
        /*0a76*/ 	.byte	0x3f
	.zero		1


	//   ....[63]....
        /*0a78*/ 	.word	0x00017e20
        /*0a7c*/ 	.word	0x00000007
        /*0a80*/ 	.word	0x00031c30
        /*0a84*/ 	.short	0x010a
        /*0a86*/ 	.byte	0x3f
	.zero		1


	//   ....[64]....
        /*0a88*/ 	.word	0x00017e80
        /*0a8c*/ 	.word	0x00000007
        /*0a90*/ 	.word	0x00031c50
        /*0a94*/ 	.short	0x010a
        /*0a96*/ 	.byte	0x3f
	.zero		1


	//   ....[65]....
        /*0a98*/ 	.word	0x00017ee0
        /*0a9c*/ 	.word	0x00000006
        /*0aa0*/ 	.word	0x00031c50
        /*0aa4*/ 	.short	0x010a
        /*0aa6*/ 	.byte	0x3f
	.zero		1


	//   ....[66]....
        /*0aa8*/ 	.word	0x00018080
        /*0aac*/ 	.word	0x00000000
        /*0ab0*/ 	.word	0x00031c40
        /*0ab4*/ 	.short	0x010a
        /*0ab6*/ 	.byte	0x3f
	.zero		1


	//   ....[67]....
        /*0ab8*/ 	.word	0x00018960
        /*0abc*/ 	.word	0x00000011
        /*0ac0*/ 	.word	0x00031c20
        /*0ac4*/ 	.short	0x010a
        /*0ac6*/ 	.byte	0x3f
	.zero		1


	//   ....[68]....
        /*0ac8*/ 	.word	0x000189b0
        /*0acc*/ 	.word	0x00000003
        /*0ad0*/ 	.word	0x00031c40
        /*0ad4*/ 	.short	0x010a
        /*0ad6*/ 	.byte	0x3f
	.zero		1


	//   ....[69]....
        /*0ad8*/ 	.word	0x00018a00
        /*0adc*/ 	.word	0x00000003
        /*0ae0*/ 	.word	0x00000060
        /*0ae4*/ 	.short	0x010a
        /*0ae6*/ 	.byte	0x3f
	.zero		1


	//   ....[70]....
        /*0ae8*/ 	.word	0x00018a50
        /*0aec*/ 	.word	0x00000003
        /*0af0*/ 	.word	0x00031c40
        /*0af4*/ 	.short	0x010a
        /*0af6*/ 	.byte	0x3f
	.zero		1


	//   ....[71]....
        /*0af8*/ 	.word	0x00018aa0
        /*0afc*/ 	.word	0x0000000c
        /*0b00*/ 	.word	0x00000060
        /*0b04*/ 	.short	0x010a
        /*0b06*/ 	.byte	0x3f
	.zero		1


	//   ....[72]....
        /*0b08*/ 	.word	0x00018af0
        /*0b0c*/ 	.word	0x00000002
        /*0b10*/ 	.word	0x00031c40
        /*0b14*/ 	.short	0x010a
        /*0b16*/ 	.byte	0x3f
	.zero		1


	//   ....[73]....
        /*0b18*/ 	.word	0x00018b40
        /*0b1c*/ 	.word	0x00000007
        /*0b20*/ 	.word	0x00000060
        /*0b24*/ 	.short	0x010a
        /*0b26*/ 	.byte	0x3f
	.zero		1


	//   ....[74]....
        /*0b28*/ 	.word	0x00018b90
        /*0b2c*/ 	.word	0x00000003
        /*0b30*/ 	.word	0x00031c60
        /*0b34*/ 	.short	0x010a
        /*0b36*/ 	.byte	0x3f
	.zero		1


	//   ....[75]....
        /*0b38*/ 	.word	0x000195d0
        /*0b3c*/ 	.word	0x00000009
        /*0b40*/ 	.word	0x00031c20
        /*0b44*/ 	.short	0x010a
        /*0b46*/ 	.byte	0x3f
	.zero		1


	//   ....[76]....
        /*0b48*/ 	.word	0x00019770
        /*0b4c*/ 	.word	0x00000007
        /*0b50*/ 	.word	0x00000000
        /*0b54*/ 	.short	0x010a
        /*0b56*/ 	.byte	0x3f
	.zero		1


	//   ....[77]....
        /*0b58*/ 	.word	0x000197c0
        /*0b5c*/ 	.word	0x00000003
        /*0b60*/ 	.word	0x00000000
        /*0b64*/ 	.short	0x010a
        /*0b66*/ 	.byte	0x3f
	.zero		1


	//   ....[78]....
        /*0b68*/ 	.word	0x00019810
        /*0b6c*/ 	.word	0x00000005
        /*0b70*/ 	.word	0x00000000
        /*0b74*/ 	.short	0x010a
        /*0b76*/ 	.byte	0x3f
	.zero		1


	//----- nvinfo : EIATTR_NUM_MBARRIERS
	.align		4
.L_1337:
        /*0b78*/ 	.byte	0x03, 0x38
        /*0b7a*/ 	.short	0x0016


	//----- nvinfo : EIATTR_EXIT_INSTR_OFFSETS
	.align		4
        /*0b7c*/ 	.byte	0x04, 0x1c
        /*0b7e*/ 	.short	(.L_1339 - .L_1338)


	//   ....[0]....
.L_1338:
        /*0b80*/ 	.word	0x00000a90


	//   ....[1]....
        /*0b84*/ 	.word	0x00010bf0


	//   ....[2]....
        /*0b88*/ 	.word	0x00017c90


	//----- nvinfo : EIATTR_MAX_THREADS
	.align		4
.L_1339:
        /*0b8c*/ 	.byte	0x04, 0x05
        /*0b8e*/ 	.short	(.L_1341 - .L_1340)
.L_1340:
        /*0b90*/ 	.word	0x00000200
        /*0b94*/ 	.word	0x00000001
        /*0b98*/ 	.word	0x00000001


	//----- nvinfo : EIATTR_CRS_STACK_SIZE
	.align		4
.L_1341:
        /*0b9c*/ 	.byte	0x04, 0x1e
        /*0b9e*/ 	.short	(.L_1343 - .L_1342)
.L_1342:
        /*0ba0*/ 	.word	0x00000000


	//----- nvinfo : EIATTR_CBANK_PARAM_SIZE
	.align		4
.L_1343:
        /*0ba4*/ 	.byte	0x03, 0x19
        /*0ba6*/ 	.short	0x0af0


	//----- nvinfo : EIATTR_PARAM_CBANK
	.align		4
        /*0ba8*/ 	.byte	0x04, 0x0a
        /*0baa*/ 	.short	(.L_1345 - .L_1344)
	.align		4
.L_1344:
        /*0bac*/ 	.word	index@(.nv.constant0._ZN7cutlass13device_kernelIN5flash11enable_sm90INS1_16FlashAttnFwdSm90INS1_25CollectiveMainloopFwdSm90ILi2EN4cute5tupleIJNS5_1CILi1EEES8_S8_EEENS6_IJNS7_ILi192EEENS7_ILi144EEENS7_ILi96EEEEEELi96ENS_6half_tEfNS_4arch4Sm90ELb1ELb0ELb0ELb1ELb0ELb0ELb0ELb0ELb1ELb1ELb1ELb0EEENS1_21CollectiveEpilogueFwdINS6_IJSA_SC_SB_EEES9_SE_SG_Li384ELb1ELb1ELb1ELb0EEENS1_36VarlenDynamicPersistentTileSchedulerILi192ELi144ELi384ELi128ELb1ELb1ELb1ELb1ELb1ELb1EEEEEEEEEvNT_6ParamsE)
        /*0bb0*/ 	.short	0x0210
        /*0bb2*/ 	.short	0x0af0


	//----- nvinfo : EIATTR_SW_WAR
	.align		4
.L_1345:
        /*0bb4*/ 	.byte	0x04, 0x36
        /*0bb6*/ 	.short	(.L_1347 - .L_1346)
.L_1346:
        /*0bb8*/ 	.word	0x00000008
.L_1347:


//--------------------- .nv.info._ZN7cutlass13device_kernelIN5flash11enable_sm90INS1_16FlashAttnFwdSm90INS1_25CollectiveMainloopFwdSm90ILi2EN4cute5tupleIJNS5_1CILi1EEES8_S8_EEENS6_IJNS7_ILi192EEENS7_ILi144EEENS7_ILi96EEEEEELi96ENS_6half_tEfNS_4arch4Sm90ELb1ELb0ELb0ELb1ELb0ELb1ELb0ELb0ELb1ELb1ELb1ELb0EEENS1_21CollectiveEpilogueFwdINS6_IJSA_SC_SB_EEES9_SE_SG_Li384ELb1ELb1ELb1ELb0EEENS1_36VarlenDynamicPersistentTileSchedulerILi192ELi144ELi384ELi128ELb1ELb1ELb1ELb1ELb1ELb1EEEEEEEEEvNT_6ParamsE --------------------------
	.section	.nv.info._ZN7cutlass13device_kernelIN5flash11enable_sm90INS1_16FlashAttnFwdSm90INS1_25CollectiveMainloopFwdSm90ILi2EN4cute5tupleIJNS5_1CILi1EEES8_S8_EEENS6_IJNS7_ILi192EEENS7_ILi144EEENS7_ILi96EEEEEELi96ENS_6half_tEfNS_4arch4Sm90ELb1ELb0ELb0ELb1ELb0ELb1ELb0ELb0ELb1ELb1ELb1ELb0EEENS1_21CollectiveEpilogueFwdINS6_IJSA_SC_SB_EEES9_SE_SG_Li384ELb1ELb1ELb1ELb0EEENS1_36VarlenDynamicPersistentTileSchedulerILi192ELi144ELi384ELi128ELb1ELb1ELb1ELb1ELb1ELb1EEEEEEEEEvNT_6ParamsE,"",@"SHT_CUDA_INFO"
	.sectionflags	@""
	.align	4


	//----- nvinfo : EIATTR_CUDA_API_VERSION
	.align		4
        /*0000*/ 	.byte	0x04, 0x37
        /*0002*/ 	.short	(.L_1349 - .L_1348)
.L_1348:
        /*0004*/ 	.word	0x00000082


	//----- nvinfo : EIATTR_KPARAM_INFO
	.align		4
.L_1349:
        /*0008*/ 	.byte	0x04, 0x17
        /*000a*/ 	.short	(.L_1351 - .L_1350)
.L_1350:
        /*000c*/ 	.word	0x00000000
        /*0010*/ 	.short	0x0000
        /*0012*/ 	.short	0x0070
        /*0014*/ 	.byte	0x00, 0xf0, 0x01, 0x2a


	//----- nvinfo : EIATTR_SPARSE_MMA_MASK
	.align		4
.L_1351:
        /*0018*/ 	.byte	0x03, 0x50
        /*001a*/ 	.short	0x0000


	//----- nvinfo : EIATTR_MAXREG_COUNT
	.align		4
        /*001c*/ 	.byte	0x03, 0x1b
        /*001e*/ 	.short	0x0080


	//----- nvinfo : EIATTR_NUM_BARRIERS
	.align		4
        /*0020*/ 	.byte	0x02, 0x4c
        /*0022*/ 	.byte	0x10
	.zero		1


	//----- nvinfo : EIATTR_EXTERNS
	.align		4
        /*0024*/ 	.byte	0x04, 0x0f
        /*0026*/ 	.short	(.L_1353 - .L_1352)


	//   ....[0]....
	.align		4
.L_1352:
        /*0028*/ 	.word	index@(__assertfail)


	//----- nvinfo : EIATTR_ANNOTATIONS
	.align		4
.L_1353:
        /*002c*/ 	.byte	0x04, 0x55
        /*002e*/ 	.short	(.L_1355 - .L_1354)


	//   ....[0]....
.L_1354:
        /* <DEDUP_REMOVED lines=169> */


	//----- nvinfo : EIATTR_MERCURY_ISA_VERSION
	.align		4
.L_1355:
        /*0aa8*/ 	.byte	0x03, 0x5f
        /*0aaa*/ 	.short	0x0101


	//----- nvinfo : EIATTR_UNUSED_LOAD_BYTE_OFFSET
	.align		4
        /*0aac*/ 	.byte	0x04, 0x44
        /*0aae*/ 	.short	(.L_1357 - .L_1356)


	//   ....[0]....
.L_1356:
        /*0ab0*/ 	.word	0x00000ad0
        /*0ab4*/ 	.word	0x0000fff0


	//   ....[1]....
        /*0ab8*/ 	.word	0x0001a6e0
        /*0abc*/ 	.word	0x0000fff0


	//----- nvinfo : EIATTR_INT_WARP_WIDE_INSTR_OFFSETS
	.align		4
.L_1357:
        /*0ac0*/ 	.byte	0x04, 0x31
        /*0ac2*/ 	.short	(.L_1359 - .L_1358)


	//   ....[0]....
.L_1358:
        /*0ac4*/ 	.word	0x00000180


	//   ....[1]....
        /*0ac8*/ 	.word	0x00000220


	//   ....[2]....
        /*0acc*/ 	.word	0x00000290


	//   ....[3]....
        /*0ad0*/ 	.word	0x00020760


	//   ....[4]....
        /*0ad4*/ 	.word	0x000207f0


	//   ....[5]....
        /*0ad8*/ 	.word	0x00024350


	//   ....[6]....
        /*0adc*/ 	.word	0x000243e0


	//----- nvinfo : EIATTR_COOP_GROUP_MASK_REGIDS
	.align		4
.L_1359:
        /*0ae0*/ 	.byte	0x04, 0x29
        /*0ae2*/ 	.short	(.L_1361 - .L_1360)


	//   ....[0]....
.L_1360:
        /*0ae4*/ 	.word	0xffffffff


	//   ....[1]....
        /*0ae8*/ 	.word	0xffffffff


	//   ....[2]....
        /*0aec*/ 	.word	0xffffffff


	//   ....[3]....
        /*0af0*/ 	.word	0xffffffff


	//   ....[4]....
        /*0af4*/ 	.word	0xffffffff


	//   ....[5]....
        /*0af8*/ 	.word	0xffffffff


	//   ....[6]....
        /*0afc*/ 	.word	0xffffffff


	//   ....[7]....
        /*0b00*/ 	.word	0xffffffff


	//   ....[8]....
        /*0b04*/ 	.word	0xffffffff


	//   ....[9]....
        /*0b08*/ 	.word	0xffffffff


	//   ....[10]....
        /*0b0c*/ 	.word	0xffffffff


	//   ....[11]....
        /*0b10*/ 	.word	0xffffffff


	//   ....[12]....
        /*0b14*/ 	.word	0xffffffff


	//   ....[13]....
        /*0b18*/ 	.word	0xffffffff


	//   ....[14]....
        /*0b1c*/ 	.word	0xffffffff


	//   ....[15]....
        /*0b20*/ 	.word	0xffffffff


	//   ....[16]....
        /*0b24*/ 	.word	0xffffffff


	//   ....[17]....
        /*0b28*/ 	.word	0xffffffff


	//   ....[18]....
        /*0b2c*/ 	.word	0xffffffff


	//   ....[19]....
        /*0b30*/ 	.word	0xffffffff


	//   ....[20]....
        /*0b34*/ 	.word	0xffffffff


	//   ....[21]....
        /*0b38*/ 	.word	0xffffffff


	//   ....[22]....
        /*0b3c*/ 	.word	0xffffffff


	//   ....[23]....
        /*0b40*/ 	.word	0xffffffff


	//   ....[24]....
        /*0b44*/ 	.word	0xffffffff


	//   ....[25]....
        /*0b48*/ 	.word	0xffffffff


	//   ....[26]....
        /*0b4c*/ 	.word	0xffffffff


	//   ....[27]....
        /*0b50*/ 	.word	0xffffffff


	//   ....[28]....
        /*0b54*/ 	.word	0xffffffff


	//   ....[29]....
        /*0b58*/ 	.word	0xffffffff


	//   ....[30]....
        /*0b5c*/ 	.word	0xffffffff


	//   ....[31]....
        /*0b60*/ 	.word	0xffffffff


	//   ....[32]....
        /*0b64*/ 	.word	0xffffffff


	//   ....[33]....
        /*0b68*/ 	.word	0xffffffff


	//   ....[34]....
        /*0b6c*/ 	.word	0xffffffff


	//   ....[35]....
        /*0b70*/ 	.word	0xffffffff


	//   ....[36]....
        /*0b74*/ 	.word	0xffffffff


	//   ....[37]....
        /*0b78*/ 	.word	0xffffffff


	//   ....[38]....
        /*0b7c*/ 	.word	0xffffffff


	//   ....[39]....
        /*0b80*/ 	.word	0xffffffff


	//   ....[40]....
        /*0b84*/ 	.word	0xffffffff


	//   ....[41]....
        /*0b88*/ 	.word	0xffffffff


	//   ....[42]....
        /*0b8c*/ 	.word	0xffffffff


	//   ....[43]....
        /*0b90*/ 	.word	0xffffffff


	//   ....[44]....
        /*0b94*/ 	.word	0xffffffff


	//   ....[45]....
        /*0b98*/ 	.word	0xffffffff


	//   ....[46]....
        /*0b9c*/ 	.word	0xffffffff


	//   ....[47]....
        /*0ba0*/ 	.word	0xffffffff


	//   ....[48]....
        /*0ba4*/ 	.word	0xffffffff


	//   ....[49]....
        /*0ba8*/ 	.word	0xffffffff


	//   ....[50]....
        /*0bac*/ 	.word	0xffffffff


	//   ....[51]....
        /*0bb0*/ 	.word	0xffffffff


	//   ....[52]....
        /*0bb4*/ 	.word	0xffffffff


	//   ....[53]....
        /*0bb8*/ 	.word	0xffffffff


	//   ....[54]....
        /*0bbc*/ 	.word	0xffffffff


	//   ....[55]....
        /*0bc0*/ 	.word	0xffffffff


	//   ....[56]....
        /*0bc4*/ 	.word	0xffffffff


	//   ....[57]....
        /*0bc8*/ 	.word	0xffffffff


	//   ....[58]....
        /*0bcc*/ 	.word	0xffffffff


	//   ....[59]....
        /*0bd0*/ 	.word	0xffffffff


	//   ....[60]....
        /*0bd4*/ 	.word	0xffffffff


	//   ....[61]....
        /*0bd8*/ 	.word	0xffffffff


	//   ....[62]....
        /*0bdc*/ 	.word	0xffffffff


	//   ....[63]....
        /*0be0*/ 	.word	0xffffffff


	//   ....[64]....
        /*0be4*/ 	.word	0xffffffff


	//   ....[65]....
        /*0be8*/ 	.word	0xffffffff


	//   ....[66]....
        /*0bec*/ 	.word	0xffffffff


	//   ....[67]....
        /*0bf0*/ 	.word	0xffffffff


	//   ....[68]....
        /*0bf4*/ 	.word	0xffffffff


	//   ....[69]....
        /*0bf8*/ 	.word	0xffffffff


	//   ....[70]....
        /*0bfc*/ 	.word	0xffffffff


	//   ....[71]....
        /*0c00*/ 	.word	0xffffffff


	//   ....[72]....
        /*0c04*/ 	.word	0xffffffff


	//   ....[73]....
        /*0c08*/ 	.word	0xffffffff


	//   ....[74]....
        /*0c0c*/ 	.word	0xffffffff


	//   ....[75]....
        /*0c10*/ 	.word	0xffffffff


	//   ....[76]....
        /*0c14*/ 	.word	0xffffffff


	//   ....[77]....
        /*0c18*/ 	.word	0xffffffff


	//   ....[78]....
        /*0c1c*/ 	.word	0xffffffff


	//   ....[79]....
        /*0c20*/ 	.word	0xffffffff


	//   ....[80]....
        /*0c24*/ 	.word	0xffffffff


	//   ....[81]....
        /*0c28*/ 	.word	0xffffffff


	//   ....[82]....
        /*0c2c*/ 	.word	0xffffffff


	//   ....[83]....
        /*0c30*/ 	.word	0xffffffff


	//   ....[84]....
        /*0c34*/ 	.word	0xffffffff


	//   ....[85]....
        /*0c38*/ 	.word	0xffffffff


	//   ....[86]....
        /*0c3c*/ 	.word	0xffffffff


	//   ....[87]....
        /*0c40*/ 	.word	0xffffffff


	//   ....[88]....
        /*0c44*/ 	.word	0xffffffff


	//   ....[89]....
        /*0c48*/ 	.word	0xffffffff


	//   ....[90]....
        /*0c4c*/ 	.word	0xffffffff


	//   ....[91]....
        /*0c50*/ 	.word	0xffffffff


	//   ....[92]....
        /*0c54*/ 	.word	0xffffffff


	//   ....[93]....
        /*0c58*/ 	.word	0xffffffff


	//   ....[94]....
        /*0c5c*/ 	.word	0xffffffff


	//   ....[95]....
        /*0c60*/ 	.word	0xffffffff


	//   ....[96]....
        /*0c64*/ 	.word	0xffffffff


	//   ....[97]....
        /*0c68*/ 	.word	0xffffffff


	//   ....[98]....
        /*0c6c*/ 	.word	0xffffffff


	//   ....[99]....
        /*0c70*/ 	.word	0xffffffff


	//   ....[100]....
        /*0c74*/ 	.word	0xffffffff


	//   ....[101]....
        /*0c78*/ 	.word	0xffffffff


	//   ....[102]....
        /*0c7c*/ 	.word	0xffffffff


	//   ....[103]....
        /*0c80*/ 	.word	0xffffffff


	//   ....[104]....
        /*0c84*/ 	.word	0xffffffff


	//   ....[105]....
        /*0c88*/ 	.word	0x0500000f


	//   ....[106]....
        /*0c8c*/ 	.word	0x0500000f


	//   ....[107]....
        /*0c90*/ 	.word	0x0500000f


	//   ....[108]....
        /*0c94*/ 	.word	0x0500000f


	//   ....[109]....
        /*0c98*/ 	.word	0x0500000f


	//   ....[110]....
        /*0c9c*/ 	.word	0x0500000f


	//   ....[111]....
        /*0ca0*/ 	.word	0x0500000f


	//   ....[112]....
        /*0ca4*/ 	.word	0x0500000f


	//   ....[113]....
        /*0ca8*/ 	.word	0x0500000f


	//   ....[114]....
        /*0cac*/ 	.word	0x0500000f


	//   ....[115]....
        /*0cb0*/ 	.word	0x0500000f


	//   ....[116]....
        /*0cb4*/ 	.word	0x0500000f


	//   ....[117]....
        /*0cb8*/ 	.word	0x0500000f


	//   ....[118]....
        /*0cbc*/ 	.word	0x0500000f


	//   ....[119]....
        /*0cc0*/ 	.word	0x0500000f


	//   ....[120]....
        /*0cc4*/ 	.word	0x0500000f


	//   ....[121]....
        /*0cc8*/ 	.word	0x0500000f


	//   ....[122]....
        /*0ccc*/ 	.word	0x0500000f


	//   ....[123]....
        /*0cd0*/ 	.word	0x0500000f


	//   ....[124]....
        /*0cd4*/ 	.word	0x0500000f


	//   ....[125]....
        /*0cd8*/ 	.word	0x0500000f


	//   ....[126]....
        /*0cdc*/ 	.word	0x0500000f


	//   ....[127]....
        /*0ce0*/ 	.word	0x0500000f


	//   ....[128]....
        /*0ce4*/ 	.word	0x0500000f


	//   ....[129]....
        /*0ce8*/ 	.word	0x0500000f


	//   ....[130]....
        /*0cec*/ 	.word	0x0500000f


	//   ....[131]....
        /*0cf0*/ 	.word	0x0500000f


	//   ....[132]....
        /*0cf4*/ 	.word	0x0500000f


	//   ....[133]....
        /*0cf8*/ 	.word	0x0500000f


	//   ....[134]....
        /*0cfc*/ 	.word	0x0500000f


	//   ....[135]....
        /*0d00*/ 	.word	0x0500000f


	//   ....[136]....
        /*0d04*/ 	.word	0x0500000f


	//   ....[137]....
        /*0d08*/ 	.word	0x0500000f


	//   ....[138]....
        /*0d0c*/ 	.word	0x0500000f


	//   ....[139]....
        /*0d10*/ 	.word	0x0500000f


	//   ....[140]....
        /*0d14*/ 	.word	0x0500000f


	//   ....[141]....
        /*0d18*/ 	.word	0x0500000f


	//   ....[142]....
        /*0d1c*/ 	.word	0x0500000f


	//   ....[143]....
        /*0d20*/ 	.word	0x0500000f


	//   ....[144]....
        /*0d24*/ 	.word	0x0500000f


	//   ....[145]....
        /*0d28*/ 	.word	0x0500000f


	//   ....[146]....
        /*0d2c*/ 	.word	0x0500000f


	//   ....[147]....
        /*0d30*/ 	.word	0x0500000f


	//   ....[148]....
        /*0d34*/ 	.word	0x0500000f


	//   ....[149]....
        /*0d38*/ 	.word	0x0500000f


	//   ....[150]....
        /*0d3c*/ 	.word	0x0500000f


	//   ....[151]....
        /*0d40*/ 	.word	0x0500000f


	//   ....[152]....
        /*0d44*/ 	.word	0x0500000f


	//   ....[153]....
        /*0d48*/ 	.word	0x0500000f


	//   ....[154]....
        /*0d4c*/ 	.word	0x0500000f


	//   ....[155]....
        /*0d50*/ 	.word	0x0500000f


	//   ....[156]....
        /*0d54*/ 	.word	0x0500000f


	//   ....[157]....
        /*0d58*/ 	.word	0x0500000f


	//   ....[158]....
        /*0d5c*/ 	.word	0x0500000f


	//----- nvinfo : EIATTR_COOP_GROUP_INSTR_OFFSETS
	.align		4
.L_1361:
        /*0d60*/ 	.byte	0x04, 0x28
        /*0d62*/ 	.short	(.L_1363 - .L_1362)


	//   ....[0]....
.L_1362:
        /*0d64*/ 	.word	0x00000060


	//   ....[1]....
        /*0d68*/ 	.word	0x00000190


	//   ....[2]....
        /*0d6c*/ 	.word	0x00000240


	//   ....[3]....
        /*0d70*/ 	.word	0x00000400


	//   ....[4]....
        /*0d74*/ 	.word	0x00000560


	//   ....[5]....
        /*0d78*/ 	.word	0x00000680


	//   ....[6]....
        /*0d7c*/ 	.word	0x000007e0


	//   ....[7]....
        /*0d80*/ 	.word	0x00007890


	//   ....[8]....
        /*0d84*/ 	.word	0x00008020


	//   ....[9]....
        /*0d88*/ 	.word	0x00008030


	//   ....[10]....
        /*0d8c*/ 	.word	0x00008040


	//   ....[11]....
        /*0d90*/ 	.word	0x00008050


	//   ....[12]....
        /*0d94*/ 	.word	0x00009dc0


	//   ....[13]....
        /*0d98*/ 	.word	0x00009dd0


	//   ....[14]....
        /*0d9c*/ 	.word	0x00009de0


	//   ....[15]....
        /*0da0*/ 	.word	0x00009df0


	//   ....[16]....
        /*0da4*/ 	.word	0x0000db10


	//   ....[17]....
        /*0da8*/ 	.word	0x0000e430


	//   ....[18]....
        /*0dac*/ 	.word	0x0000e440


	//   ....[19]....
        /*0db0*/ 	.word	0x0000e460


	//   ....[20]....
        /*0db4*/ 	.word	0x0000ece0


	//   ....[21]....
        /*0db8*/ 	.word	0x0000ed40


	//   ....[22]....
        /*0dbc*/ 	.word	0x0000fef0


	//   ....[23]....
        /*0dc0*/ 	.word	0x00012690


	//   ....[24]....
        /*0dc4*/ 	.word	0x000126b0


	//   ....[25]....
        /*0dc8*/ 	.word	0x00013020


	//   ....[26]....
        /*0dcc*/ 	.word	0x00013120


	//   ....[27]....
        /*0dd0*/ 	.word	0x00013860


	//   ....[28]....
        /*0dd4*/ 	.word	0x00013880


	//   ....[29]....
        /*0dd8*/ 	.word	0x000151a0


	//   ....[30]....
        /*0ddc*/ 	.word	0x00017af0


	//   ....[31]....
        /*0de0*/ 	.word	0x00017b10


	//   ....[32]....
        /*0de4*/ 	.word	0x00018060


	//   ....[33]....
        /*0de8*/ 	.word	0x00018080


	//   ....[34]....
        /*0dec*/ 	.word	0x00019980


	//   ....[35]....
        /*0df0*/ 	.word	0x0001a0e0


	//   ....[36]....
        /*0df4*/ 	.word	0x0001a110


	//   ....[37]....
        /*0df8*/ 	.word	0x0001a150


	//   ....[38]....
        /*0dfc*/ 	.word	0x0001a160


	//   ....[39]....
        /*0e00*/ 	.word	0x0001b0b0


	//   ....[40]....
        /*0e04*/ 	.word	0x0001b0d0


	//   ....[41]....
        /*0e08*/ 	.word	0x0001b0e0


	//   ....[42]....
        /*0e0c*/ 	.word	0x0001b0f0


	//   ....[43]....
        /*0e10*/ 	.word	0x0001b790


	//   ....[44]....
        /*0e14*/ 	.word	0x0001b7a0


	//   ....[45]....
        /*0e18*/ 	.word	0x0001b8f0


	//   ....[46]....
        /*0e1c*/ 	.word	0x0001b900


	//   ....[47]....
        /*0e20*/ 	.word	0x0001bcf0


	//   ....[48]....
        /*0e24*/ 	.word	0x0001bd00


	//   ....[49]....
        /*0e28*/ 	.word	0x0001c1f0


	//   ....[50]....
        /*0e2c*/ 	.word	0x0001c200


	//   ....[51]....
        /*0e30*/ 	.word	0x0001cfc0


	//   ....[52]....
        /*0e34*/ 	.word	0x0001cfd0


	//   ....[53]....
        /*0e38*/ 	.word	0x0001d130


	//   ....[54]....
        /*0e3c*/ 	.word	0x0001d140


	//   ....[55]....
        /*0e40*/ 	.word	0x0001d2f0


	//   ....[56]....
        /*0e44*/ 	.word	0x0001d510


	//   ....[57]....
        /*0e48*/ 	.word	0x0001d540


	//   ....[58]....
        /*0e4c*/ 	.word	0x0001d570


	//   ....[59]....
        /*0e50*/ 	.word	0x0001d5a0


	//   ....[60]....
        /*0e54*/ 	.word	0x0001d5d0


	//   ....[61]....
        /*0e58*/ 	.word	0x0001d600


	//   ....[62]....
        /*0e5c*/ 	.word	0x0001d790


	//   ....[63]....
        /*0e60*/ 	.word	0x0001d7c0


	//   ....[64]....
        /*0e64*/ 	.word	0x0001d7f0


	//   ....[65]....
        /*0e68*/ 	.word	0x0001d820


	//   ....[66]....
        /*0e6c*/ 	.word	0x0001d850


	//   ....[67]....
        /*0e70*/ 	.word	0x0001d880


	//   ....[68]....
        /*0e74*/ 	.word	0x0001d910


	//   ....[69]....
        /*0e78*/ 	.word	0x0001d940


	//   ....[70]....
        /*0e7c*/ 	.word	0x0001d950


	//   ....[71]....
        /*0e80*/ 	.word	0x0001d990


	//   ....[72]....
        /*0e84*/ 	.word	0x0001ef90


	//   ....[73]....
        /*0e88*/ 	.word	0x00020d00


	//   ....[74]....
        /*0e8c*/ 	.word	0x000219a0


	//   ....[75]....
        /*0e90*/ 	.word	0x000219b0


	//   ....[76]....
        /*0e94*/ 	.word	0x00021a70


	//   ....[77]....
        /*0e98*/ 	.word	0x00021a90


	//   ....[78]....
        /*0e9c*/ 	.word	0x00021b30


	//   ....[79]....
        /*0ea0*/ 	.word	0x00021b50


	//   ....[80]....
        /*0ea4*/ 	.word	0x00021b60


	//   ....[81]....
        /*0ea8*/ 	.word	0x00021b70


	//   ....[82]....
        /*0eac*/ 	.word	0x00021c50


	//   ....[83]....
        /*0eb0*/ 	.word	0x00021c90


	//   ....[84]....
        /*0eb4*/ 	.word	0x00021ca0


	//   ....[85]....
        /*0eb8*/ 	.word	0x00021d30


	//   ....[86]....
        /*0ebc*/ 	.word	0x00024b20


	//   ....[87]....
        /*0ec0*/ 	.word	0x00024b40


	//   ....[88]....
        /*0ec4*/ 	.word	0x00024ba0


	//   ....[89]....
        /*0ec8*/ 	.word	0x00024bd0


	//   ....[90]....
        /*0ecc*/ 	.word	0x00024c00


	//   ....[91]....
        /*0ed0*/ 	.word	0x00024c30


	//   ....[92]....
        /*0ed4*/ 	.word	0x00024c60


	//   ....[93]....
        /*0ed8*/ 	.word	0x00024c90


	//   ....[94]....
        /*0edc*/ 	.word	0x00024e30


	//   ....[95]....
        /*0ee0*/ 	.word	0x00024e70


	//   ....[96]....
        /*0ee4*/ 	.word	0x00024ea0


	//   ....[97]....
        /*0ee8*/ 	.word	0x00024ed0


	//   ....[98]....
        /*0eec*/ 	.word	0x00024f00


	//   ....[99]....
        /*0ef0*/ 	.word	0x00024f30


	//   ....[100]....
        /*0ef4*/ 	.word	0x00024ff0


	//   ....[101]....
        /*0ef8*/ 	.word	0x00025010


	//   ....[102]....
        /*0efc*/ 	.word	0x00025030


	//   ....[103]....
        /*0f00*/ 	.word	0x00025090


	//   ....[104]....
        /*0f04*/ 	.word	0x00025ab0


	//   ....[105]....
        /*0f08*/ 	.word	0x00025eb0


	//   ....[106]....
        /*0f0c*/ 	.word	0x00025f50


	//   ....[107]....
        /*0f10*/ 	.word	0x00025fe0


	//   ....[108]....
        /*0f14*/ 	.word	0x00026030


	//   ....[109]....
        /*0f18*/ 	.word	0x00026080


	//   ....[110]....
        /*0f1c*/ 	.word	0x00026160


	//   ....[111]....
        /*0f20*/ 	.word	0x000261f0


	//   ....[112]....
        /*0f24*/ 	.word	0x00026250


	//   ....[113]....
        /*0f28*/ 	.word	0x000262b0


	//   ....[114]....
        /*0f2c*/ 	.word	0x00026560


	//   ....[115]....
        /*0f30*/ 	.word	0x000265b0


	//   ....[116]....
        /*0f34*/ 	.word	0x00026640


	//   ....[117]....
        /*0f38*/ 	.word	0x000266d0


	//   ....[118]....
        /*0f3c*/ 	.word	0x00026750


	//   ....[119]....
        /*0f40*/ 	.word	0x000267a0


	//   ....[120]....
        /*0f44*/ 	.word	0x00026830


	//   ....[121]....
        /*0f48*/ 	.word	0x000268c0


	//   ....[122]....
        /*0f4c*/ 	.word	0x00026940


	//   ....[123]....
        /*0f50*/ 	.word	0x00026990


	//   ....[124]....
        /*0f54*/ 	.word	0x00026a20


	//   ....[125]....
        /*0f58*/ 	.word	0x00026ab0


	//   ....[126]....
        /*0f5c*/ 	.word	0x00026b70


	//   ....[127]....
        /*0f60*/ 	.word	0x00026e60


	//   ....[128]....
        /*0f64*/ 	.word	0x00026ff0


	//   ....[129]....
        /*0f68*/ 	.word	0x00027060


	//   ....[130]....
        /*0f6c*/ 	.word	0x000270c0


	//   ....[131]....
        /*0f70*/ 	.word	0x000271d0


	//   ....[132]....
        /*0f74*/ 	.word	0x00027230


	//   ....[133]....
        /*0f78*/ 	.word	0x00027350


	//   ....[134]....
        /*0f7c*/ 	.word	0x000273b0


	//   ....[135]....
        /*0f80*/ 	.word	0x00027450


	//   ....[136]....
        /*0f84*/ 	.word	0x00027520


	//   ....[137]....
        /*0f88*/ 	.word	0x00027630


	//   ....[138]....
        /*0f8c*/ 	.word	0x00027690


	//   ....[139]....
        /*0f90*/ 	.word	0x00027770


	//   ....[140]....
        /*0f94*/ 	.word	0x00027a90


	//   ....[141]....
        /*0f98*/ 	.word	0x00027b40


	//   ....[142]....
        /*0f9c*/ 	.word	0x00027c90


	//   ....[143]....
        /*0fa0*/ 	.word	0x00027d10


	//   ....[144]....
        /*0fa4*/ 	.word	0x00027d80


	//   ....[145]....
        /*0fa8*/ 	.word	0x00027df0


	//   ....[146]....
        /*0fac*/ 	.word	0x00027e60


	//   ....[147]....
        /*0fb0*/ 	.word	0x00027ee0


	//   ....[148]....
        /*0fb4*/ 	.word	0x00027f60


	//   ....[149]....
        /*0fb8*/ 	.word	0x00028010


	//   ....[150]....
        /*0fbc*/ 	.word	0x00028080


	//   ....[151]....
        /*0fc0*/ 	.word	0x000280f0


	//   ....[152]....
        /*0fc4*/ 	.word	0x00028160


	//   ....[153]....
        /*0fc8*/ 	.word	0x000281e0


	//   ....[154]....
        /*0fcc*/ 	.word	0x00028250


	//   ....[155]....
        /*0fd0*/ 	.word	0x00028300


	//   ....[156]....
        /*0fd4*/ 	.word	0x00028350


	//   ....[157]....
        /*0fd8*/ 	.word	0x000283e0


	//   ....[158]....
        /*0fdc*/ 	.word	0x00028510


	//----- nvinfo : EIATTR_REG_RECONFIG
	.align		4
.L_1363:
        /*0fe0*/ 	.byte	0x01, 0x54
	.zero		2


	//----- nvinfo : EIATTR_SYSCALL_OFFSETS
	.align		4
        /*0fe4*/ 	.byte	0x04, 0x46
        /*0fe6*/ 	.short	(.L_1365 - .L_1364)


	//   ....[0]....
.L_1364:
        /*0fe8*/ 	.word	0x00001f00


	//   ....[1]....
        /*0fec*/ 	.word	0x00002050


	//   ....[2]....
        /*0ff0*/ 	.word	0x00007a60


	//   ....[3]....
        /*0ff4*/ 	.word	0x00007d80


	//   ....[4]....
        /*0ff8*/ 	.word	0x00020950


	//   ....[5]....
        /*0ffc*/ 	.word	0x00020aa0


	//   ....[6]....
        /*1000*/ 	.word	0x00020ba0


	//   ....[7]....
        /*1004*/ 	.word	0x00021460


	//----- nvinfo : EIATTR_MBARRIER_INSTR_OFFSETS
	.align		4
.L_1365:
        /*1008*/ 	.byte	0x04, 0x39
        /*100a*/ 	.short	(.L_1367 - .L_1366)


	//   ....[0]....
.L_1366:
        /*100c*/ 	.word	0x000002b0
        /*1010*/ 	.word	0x000000ff
        /*1014*/ 	.word	0x00031c00
        /*1018*/ 	.short	0x0100
        /*101a*/ 	.byte	0x08
	.zero		1


	//   ....[1]....
        /*101c*/ 	.word	0x000002c0
        /*1020*/ 	.word	0x000000ff
        /*1024*/ 	.word	0x00031c20
        /*1028*/ 	.short	0x0100
        /*102a*/ 	.byte	0x08
	.zero		1


	//   ....[2]....
        /*102c*/ 	.word	0x000003b0
        /*1030*/ 	.word	0x000000ff
        /*1034*/ 	.word	0x00031c30
        /*1038*/ 	.short	0x0100
        /*103a*/ 	.byte	0x08
	.zero		1


	//   ....[3]....
        /*103c*/ 	.word	0x000003c0
        /*1040*/ 	.word	0x000000ff
        /*1044*/ 	.word	0x00031c40
        /*1048*/ 	.short	0x0100
        /*104a*/ 	.byte	0x08
	.zero		1


	//   ....[4]....
        /*104c*/ 	.word	0x000003d0
        /*1050*/ 	.word	0x000000ff
        /*1054*/ 	.word	0x00031c38
        /*1058*/ 	.short	0x0100
        /*105a*/ 	.byte	0x08
	.zero		1


	//   ....[5]....
        /*105c*/ 	.word	0x000003e0
        /*1060*/ 	.word	0x000000ff
        /*1064*/ 	.word	0x00031c48
        /*1068*/ 	.short	0x0100
        /*106a*/ 	.byte	0x08
	.zero		1


	//   ....[6]....
        /*106c*/ 	.word	0x00000510
        /*1070*/ 	.word	0x000000ff
        /*1074*/ 	.word	0x00031c50
        /*1078*/ 	.short	0x0100
        /*107a*/ 	.byte	0x08
	.zero		1


	//   ....[7]....
        /*107c*/ 	.word	0x00000520
        /*1080*/ 	.word	0x000000ff
        /*1084*/ 	.word	0x00031c60
        /*1088*/ 	.short	0x0100
        /*108a*/ 	.byte	0x08
	.zero		1


	//   ....[8]....
        /*108c*/ 	.word	0x00000530
        /*1090*/ 	.word	0x000000ff
        /*1094*/ 	.word	0x00031c58
        /*1098*/ 	.short	0x0100
        /*109a*/ 	.byte	0x08
	.zero		1


	//   ....[9]....
        /*109c*/ 	.word	0x00000540
        /*10a0*/ 	.word	0x000000ff
        /*10a4*/ 	.word	0x00031c68
        /*10a8*/ 	.short	0x0100
        /*10aa*/ 	.byte	0x08
	.zero		1


	//   ....[10]....
        /*10ac*/ 	.word	0x00000630
        /*10b0*/ 	.word	0x000000ff
        /*10b4*/ 	.word	0x00031c70
        /*10b8*/ 	.short	0x0100
        /*10ba*/ 	.byte	0x06
	.zero		1


	//   ....[11]....
        /*10bc*/ 	.word	0x00000640
        /*10c0*/ 	.word	0x000000ff
        /*10c4*/ 	.word	0x00031c80
        /*10c8*/ 	.short	0x0100
        /*10ca*/ 	.byte	0x06
	.zero		1


	//   ....[12]....
        /*10cc*/ 	.word	0x00000650
        /*10d0*/ 	.word	0x000000ff
        /*10d4*/ 	.word	0x00031c78
        /*10d8*/ 	.short	0x0100
        /*10da*/ 	.byte	0x06
	.zero		1


	//   ....[13]....
        /*10dc*/ 	.word	0x00000660
        /*10e0*/ 	.word	0x000000ff
        /*10e4*/ 	.word	0x00031c88
        /*10e8*/ 	.short	0x0100
        /*10ea*/ 	.byte	0x06
	.zero		1


	//   ....[14]....
        /*10ec*/ 	.word	0x00000790
        /*10f0*/ 	.word	0x000000ff
        /*10f4*/ 	.word	0x00031c90
        /*10f8*/ 	.short	0x0100
        /*10fa*/ 	.byte	0x08
	.zero		1


	//   ....[15]....
        /*10fc*/ 	.word	0x000007a0
        /*1100*/ 	.word	0x000000ff
        /*1104*/ 	.word	0x00031ca0
        /*1108*/ 	.short	0x0100
        /*110a*/ 	.byte	0x08
	.zero		1


	//   ....[16]....
        /*110c*/ 	.word	0x000007b0
        /*1110*/ 	.word	0x000000ff
        /*1114*/ 	.word	0x00031c98
        /*1118*/ 	.short	0x0100
        /*111a*/ 	.byte	0x08
	.zero		1


	//   ....[17]....
        /*111c*/ 	.word	0x000007c0
        /*1120*/ 	.word	0x000000ff
        /*1124*/ 	.word	0x00031ca8
        /*1128*/ 	.short	0x0100
        /*112a*/ 	.byte	0x08
	.zero		1


	//   ....[18]....
        /*112c*/ 	.word	0x000008f0
        /*1130*/ 	.word	0x000000ff
        /*1134*/ 	.word	0x00031cb0
        /*1138*/ 	.short	0x0100
        /*113a*/ 	.byte	0x08
	.zero		1


	//   ....[19]....
        /*113c*/ 	.word	0x00000900
        /*1140*/ 	.word	0x000000ff
        /*1144*/ 	.word	0x00031cc0
        /*1148*/ 	.short	0x0100
        /*114a*/ 	.byte	0x08
	.zero		1


	//   ....[20]....
        /*114c*/ 	.word	0x00000910
        /*1150*/ 	.word	0x000000ff
        /*1154*/ 	.word	0x00031cb8
        /*1158*/ 	.short	0x0100
        /*115a*/ 	.byte	0x08
	.zero		1


	//   ....[21]....
        /*115c*/ 	.word	0x00000920
        /*1160*/ 	.word	0x000000ff
        /*1164*/ 	.word	0x00031cc8
        /*1168*/ 	.short	0x0100
        /*116a*/ 	.byte	0x08
	.zero		1


	//   ....[22]....
        /*116c*/ 	.word	0x00003610
        /*1170*/ 	.word	0x00000015
        /*1174*/ 	.word	0x00031c90
        /*1178*/ 	.short	0x010a
        /*117a*/ 	.byte	0x3f
	.zero		1


	//   ....[23]....
        /*117c*/ 	.word	0x000050a0
        /*1180*/ 	.word	0x00000015
        /*1184*/ 	.word	0x00031c90
        /*1188*/ 	.short	0x010a
        /*118a*/ 	.byte	0x3f
	.zero		1


	//   ....[24]....
        /*118c*/ 	.word	0x00006b80
        /*1190*/ 	.word	0x00000015
        /*1194*/ 	.word	0x00031c90
        /*1198*/ 	.short	0x010a
        /*119a*/ 	.byte	0x3f
	.zero		1


	//   ....[25]....
        /*119c*/ 	.word	0x00006e30
        /*11a0*/ 	.word	0x00000020
        /*11a4*/ 	.word	0x00000000
        /*11a8*/ 	.short	0x0101
        /*11aa*/ 	.byte	0x3f
	.zero		1


	//   ....[26]....
        /*11ac*/ 	.word	0x00006e70
        /*11b0*/ 	.word	0x00000015
        /*11b4*/ 	.word	0x00031cb0
        /*11b8*/ 	.short	0x010a
        /*11ba*/ 	.byte	0x3f
	.zero		1


	//   ....[27]....
        /*11bc*/ 	.word	0x00007200
        /*11c0*/ 	.word	0x00000015
        /*11c4*/ 	.word	0x00000000
        /*11c8*/ 	.short	0x0101
        /*11ca*/ 	.byte	0x3f
	.zero		1


	//   ....[28]....
        /*11cc*/ 	.word	0x00007b00
        /*11d0*/ 	.word	0x00000016
        /*11d4*/ 	.word	0x00031c00
        /*11d8*/ 	.short	0x010a
        /*11da*/ 	.byte	0x3f
	.zero		1


	//   ....[29]....
        /*11dc*/ 	.word	0x00007b50
        /*11e0*/ 	.word	0x00000016
        /*11e4*/ 	.word	0x00031c00
        /*11e8*/ 	.short	0x010a
        /*11ea*/ 	.byte	0x3f
	.zero		1


	//   ....[30]....
        /*11ec*/ 	.word	0x00008790
        /*11f0*/ 	.word	0x00000016
        /*11f4*/ 	.word	0x00031c00
        /*11f8*/ 	.short	0x010a
        /*11fa*/ 	.byte	0x3f
	.zero		1


	//   ....[31]....
        /*11fc*/ 	.word	0x0000a390
        /*1200*/ 	.word	0x00000016
        /*1204*/ 	.word	0x00031c00
        /*1208*/ 	.short	0x010a
        /*120a*/ 	.byte	0x3f
	.zero		1


	//   ....[32]....
        /*120c*/ 	.word	0x0000bbb0
        /*1210*/ 	.word	0x00000015
        /*1214*/ 	.word	0x00031c30
        /*1218*/ 	.short	0x010a
        /*121a*/ 	.byte	0x3f
	.zero		1


	//   ....[33]....
        /*121c*/ 	.word	0x0000bc20
        /*1220*/ 	.word	0x00000015
        /*1224*/ 	.word	0x00031c30
        /*1228*/ 	.short	0x010a
        /*122a*/ 	.byte	0x3f
	.zero		1


	//   ....[34]....
        /*122c*/ 	.word	0x0000f070
        /*1230*/ 	.word	0x00000010
        /*1234*/ 	.word	0x00000000
        /*1238*/ 	.short	0x0101
        /*123a*/ 	.byte	0x3f
	.zero		1


	//   ....[35]....
        /*123c*/ 	.word	0x00010040
        /*1240*/ 	.word	0x00000000
        /*1244*/ 	.word	0x00031c30
        /*1248*/ 	.short	0x010a
        /*124a*/ 	.byte	0x3f
	.zero		1


	//   ....[36]....
        /*124c*/ 	.word	0x00010090
        /*1250*/ 	.word	0x00000000
        /*1254*/ 	.word	0x00031c30
        /*1258*/ 	.short	0x010a
        /*125a*/ 	.byte	0x3f
	.zero		1


	//   ....[37]....
        /*125c*/ 	.word	0x00012530
        /*1260*/ 	.word	0x0000000e
        /*1264*/ 	.word	0x00031c50
        /*1268*/ 	.short	0x010a
        /*126a*/ 	.byte	0x3f
	.zero		1


	//   ....[38]....
        /*126c*/ 	.word	0x00012570
        /*1270*/ 	.word	0x0000000e
        /*1274*/ 	.word	0x00031c50
        /*1278*/ 	.short	0x010a
        /*127a*/ 	.byte	0x3f
	.zero		1


	//   ....[39]....
        /*127c*/ 	.word	0x00014350
        /*1280*/ 	.word	0x0000004b
        /*1284*/ 	.word	0x00000000
        /*1288*/ 	.short	0x0101
        /*128a*/ 	.byte	0x3f
	.zero		1


	//   ....[40]....
        /*128c*/ 	.word	0x00014370
        /*1290*/ 	.word	0x0000004a
        /*1294*/ 	.word	0x00000000
        /*1298*/ 	.short	0x0101
        /*129a*/ 	.byte	0x3f
	.zero		1


	//   ....[41]....
        /*129c*/ 	.word	0x00015310
        /*12a0*/ 	.word	0x00000000
        /*12a4*/ 	.word	0x00031c30
        /*12a8*/ 	.short	0x010a
        /*12aa*/ 	.byte	0x3f
	.zero		1


	//   ....[42]....
        /*12ac*/ 	.word	0x00015360
        /*12b0*/ 	.word	0x00000000
        /*12b4*/ 	.word	0x00031c30
        /*12b8*/ 	.short	0x010a
        /*12ba*/ 	.byte	0x3f
	.zero		1


	//   ....[43]....
        /*12bc*/ 	.word	0x00017800
        /*12c0*/ 	.word	0x0000000e
        /*12c4*/ 	.word	0x00031c50
        /*12c8*/ 	.short	0x010a
        /*12ca*/ 	.byte	0x3f
	.zero		1


	//   ....[44]....
        /*12cc*/ 	.word	0x00017850
        /*12d0*/ 	.word	0x0000000e
        /*12d4*/ 	.word	0x00031c50
        /*12d8*/ 	.short	0x010a
        /*12da*/ 	.byte	0x3f
	.zero		1


	//   ....[45]....
        /*12dc*/ 	.word	0x00018ae0
        /*12e0*/ 	.word	0x0000004a
        /*12e4*/ 	.word	0x00000000
        /*12e8*/ 	.short	0x0101
        /*12ea*/ 	.byte	0x3f
	.zero		1


	//   ....[46]....
        /*12ec*/ 	.word	0x00018b40
        /*12f0*/ 	.word	0x00000049
        /*12f4*/ 	.word	0x00000000
        /*12f8*/ 	.short	0x0101
        /*12fa*/ 	.byte	0x3f
	.zero		1


	//   ....[47]....
        /*12fc*/ 	.word	0x00019a10
        /*1300*/ 	.word	0x0000000a
        /*1304*/ 	.word	0x00031c50
        /*1308*/ 	.short	0x010a
        /*130a*/ 	.byte	0x3f
	.zero		1


	//   ....[48]....
        /*130c*/ 	.word	0x00019ac0
        /*1310*/ 	.word	0x0000000a
        /*1314*/ 	.word	0x00031c50
        /*1318*/ 	.short	0x010a
        /*131a*/ 	.byte	0x3f
	.zero		1


	//   ....[49]....
        /*131c*/ 	.word	0x0001a340
        /*1320*/ 	.word	0x0000000a
        /*1324*/ 	.word	0x00000000
        /*1328*/ 	.short	0x0101
        /*132a*/ 	.byte	0x3f
	.zero		1


	//   ....[50]....
        /*132c*/ 	.word	0x0001b6f0
        /*1330*/ 	.word	0x00000000
        /*1334*/ 	.word	0x00000000
        /*1338*/ 	.short	0x0101
        /*133a*/ 	.byte	0x3f
	.zero		1


	//   ....[51]....
        /*133c*/ 	.word	0x0001bbf0
        /*1340*/ 	.word	0x00000006
        /*1344*/ 	.word	0x00000000
        /*1348*/ 	.short	0x0101
        /*134a*/ 	.byte	0x3f
	.zero		1


	//   ....[52]....
        /*134c*/ 	.word	0x0001f070
        /*1350*/ 	.word	0x00000010
        /*1354*/ 	.word	0x00031c20
        /*1358*/ 	.short	0x010a
        /*135a*/ 	.byte	0x3f
	.zero		1


	//   ....[53]....
        /*135c*/ 	.word	0x0001f130
        /*1360*/ 	.word	0x00000009
        /*1364*/ 	.word	0x00031ca0
        /*1368*/ 	.short	0x010a
        /*136a*/ 	.byte	0x3f
	.zero		1


	//   ....[54]....
        /*136c*/ 	.word	0x0001f550
        /*1370*/ 	.word	0x00000009
        /*1374*/ 	.word	0x00031cc0
        /*1378*/ 	.short	0x010a
        /*137a*/ 	.byte	0x3f
	.zero		1


	//   ....[55]....
        /*137c*/ 	.word	0x0001faa0
        /*1380*/ 	.word	0x00000009
        /*1384*/ 	.word	0x00031ca0
        /*1388*/ 	.short	0x010a
        /*138a*/ 	.byte	0x3f
	.zero		1


	//   ....[56]....
        /*138c*/ 	.word	0x0001feb0
        /*1390*/ 	.word	0x00000009
        /*1394*/ 	.word	0x00031cc0
        /*1398*/ 	.short	0x010a
        /*139a*/ 	.byte	0x3f
	.zero		1


	//   ....[57]....
        /*139c*/ 	.word	0x00020f30
        /*13a0*/ 	.word	0x00000000
        /*13a4*/ 	.word	0x00031c40
        /*13a8*/ 	.short	0x010a
        /*13aa*/ 	.byte	0x3f
	.zero		1


	//   ....[58]....
        /*13ac*/ 	.word	0x00021e00
        /*13b0*/ 	.word	0x00000010
        /*13b4*/ 	.word	0x00031c00
        /*13b8*/ 	.short	0x0107
        /*13ba*/ 	.byte	0x3f
	.zero		1


	//   ....[59]....
        /*13bc*/ 	.word	0x00021ef0
        /*13c0*/ 	.word	0x00000010
        /*13c4*/ 	.word	0x00031c00
        /*13c8*/ 	.short	0x0101
        /*13ca*/ 	.byte	0x3f
	.zero		1


	//   ....[60]....
        /*13cc*/ 	.word	0x00021f10
        /*13d0*/ 	.word	0x00000010
        /*13d4*/ 	.word	0x00031c20
        /*13d8*/ 	.short	0x010a
        /*13da*/ 	.byte	0x3f
	.zero		1


	//   ....[61]....
        /*13dc*/ 	.word	0x000222b0
        /*13e0*/ 	.word	0x00000003
        /*13e4*/ 	.word	0x00031c40
        /*13e8*/ 	.short	0x010a
        /*13ea*/ 	.byte	0x3f
	.zero		1


	//   ....[62]....
        /*13ec*/ 	.word	0x00022720
        /*13f0*/ 	.word	0x00000002
        /*13f4*/ 	.word	0x00031c60
        /*13f8*/ 	.short	0x010a
        /*13fa*/ 	.byte	0x3f
	.zero		1


	//   ....[63]....
        /*13fc*/ 	.word	0x00022e80
        /*1400*/ 	.word	0x00000003
        /*1404*/ 	.word	0x00031c40
        /*1408*/ 	.short	0x010a
        /*140a*/ 	.byte	0x3f
	.zero		1


	//   ....[64]....
        /*140c*/ 	.word	0x000232f0
        /*1410*/ 	.word	0x00000002
        /*1414*/ 	.word	0x00031c60
        /*1418*/ 	.short	0x010a
        /*141a*/ 	.byte	0x3f
	.zero		1


	//   ....[65]....
        /*141c*/ 	.word	0x000239b0
        /*1420*/ 	.word	0x00000003
        /*1424*/ 	.word	0x00031c40
        /*1428*/ 	.short	0x010a
        /*142a*/ 	.byte	0x3f
	.zero		1


	//   ....[66]....
        /*142c*/ 	.word	0x00023e20
        /*1430*/ 	.word	0x00000002
        /*1434*/ 	.word	0x00031c60
        /*1438*/ 	.short	0x010a
        /*143a*/ 	.byte	0x3f
	.zero		1


	//   ....[67]....
        /*143c*/ 	.word	0x00024480
        /*1440*/ 	.word	0x00000000
        /*1444*/ 	.word	0x00031c60
        /*1448*/ 	.short	0x010a
        /*144a*/ 	.byte	0x3f
	.zero		1


	//   ....[68]....
        /*144c*/ 	.word	0x00025a30
        /*1450*/ 	.word	0x00000009
        /*1454*/ 	.word	0x00031c20
        /*1458*/ 	.short	0x010a
        /*145a*/ 	.byte	0x3f
	.zero		1


	//   ....[69]....
        /*145c*/ 	.word	0x00025bc0
        /*1460*/ 	.word	0x00000007
        /*1464*/ 	.word	0x00000000
        /*1468*/ 	.short	0x010a
        /*146a*/ 	.byte	0x3f
	.zero		1


	//   ....[70]....
        /*146c*/ 	.word	0x00025c30
        /*1470*/ 	.word	0x00000003
        /*1474*/ 	.word	0x00000000
        /*1478*/ 	.short	0x010a
        /*147a*/ 	.byte	0x3f
	.zero		1


	//   ....[71]....
        /*147c*/ 	.word	0x00025c90
        /*1480*/ 	.word	0x00000005
        /*1484*/ 	.word	0x00000000
        /*1488*/ 	.short	0x010a
        /*148a*/ 	.byte	0x3f
	.zero		1


	//   ....[72]....
        /*148c*/ 	.word	0x00025cc0
        /*1490*/ 	.word	0x00000003
        /*1494*/ 	.word	0x00000000
        /*1498*/ 	.short	0x010a
        /*149a*/ 	.byte	0x3f
	.zero		1


	//   ....[73]....
        /*149c*/ 	.word	0x00025d20
        /*14a0*/ 	.word	0x00000015
        /*14a4*/ 	.word	0x00031c90
        /*14a8*/ 	.short	0x010a
        /*14aa*/ 	.byte	0x3f
	.zero		1


	//   ....[74]....
        /*14ac*/ 	.word	0x00025d70
        /*14b0*/ 	.word	0x00000015
        /*14b4*/ 	.word	0x00031c90
        /*14b8*/ 	.short	0x010a
        /*14ba*/ 	.byte	0x3f
	.zero		1


	//   ....[75]....
        /*14bc*/ 	.word	0x00025dc0
        /*14c0*/ 	.word	0x00000015
        /*14c4*/ 	.word	0x00031c90
        /*14c8*/ 	.short	0x010a
        /*14ca*/ 	.byte	0x3f
	.zero		1


	//   ....[76]....
        /*14cc*/ 	.word	0x00025e10
        /*14d0*/ 	.word	0x00000015
        /*14d4*/ 	.word	0x00031cb0
        /*14d8*/ 	.short	0x010a
        /*14da*/ 	.byte	0x3f
	.zero		1


	//   ....[77]....
        /*14dc*/ 	.word	0x000260c0
        /*14e0*/ 	.word	0x00000016
        /*14e4*/ 	.word	0x00031c00
        /*14e8*/ 	.short	0x010a
        /*14ea*/ 	.byte	0x3f
	.zero		1


	//   ....[78]....
        /*14ec*/ 	.word	0x000262e0
        /*14f0*/ 	.word	0x00000016
        /*14f4*/ 	.word	0x00031c00
        /*14f8*/ 	.short	0x010a
        /*14fa*/ 	.byte	0x3f
	.zero		1


	//   ....[79]....
        /*14fc*/ 	.word	0x00026330
        /*1500*/ 	.word	0x00000015
        /*1504*/ 	.word	0x00031c30
        /*1508*/ 	.short	0x010a
        /*150a*/ 	.byte	0x3f
	.zero		1


	//   ....[80]....
        /*150c*/ 	.word	0x00026380
        /*1510*/ 	.word	0x00000000
        /*1514*/ 	.word	0x00031c30
        /*1518*/ 	.short	0x010a
        /*151a*/ 	.byte	0x3f
	.zero		1


	//   ....[81]....
        /*151c*/ 	.word	0x000263d0
        /*1520*/ 	.word	0x0000000e
        /*1524*/ 	.word	0x00031c50
        /*1528*/ 	.short	0x010a
        /*152a*/ 	.byte	0x3f
	.zero		1


	//   ....[82]....
        /*152c*/ 	.word	0x00026420
        /*1530*/ 	.word	0x00000000
        /*1534*/ 	.word	0x00031c30
        /*1538*/ 	.short	0x010a
        /*153a*/ 	.byte	0x3f
	.zero		1


	//   ....[83]....
        /*153c*/ 	.word	0x00026470
        /*1540*/ 	.word	0x0000000e
        /*1544*/ 	.word	0x00031c50
        /*1548*/ 	.short	0x010a
        /*154a*/ 	.byte	0x3f
	.zero		1


	//   ....[84]....
        /*154c*/ 	.word	0x000264c0
        /*1550*/ 	.word	0x0000000a
        /*1554*/ 	.word	0x00031c50
        /*1558*/ 	.short	0x010a
        /*155a*/ 	.byte	0x3f
	.zero		1


	//   ....[85]....
        /*155c*/ 	.word	0x00026c40
        /*1560*/ 	.word	0x00000010
        /*1564*/ 	.word	0x00031c20
        /*1568*/ 	.short	0x010a
        /*156a*/ 	.byte	0x3f
	.zero		1


	//   ....[86]....
        /*156c*/ 	.word	0x00026c90
        /*1570*/ 	.word	0x00000009
        /*1574*/ 	.word	0x00031ca0
        /*1578*/ 	.short	0x010a
        /*157a*/ 	.byte	0x3f
	.zero		1


	//   ....[87]....
        /*157c*/ 	.word	0x00026ce0
        /*1580*/ 	.word	0x00000009
        /*1584*/ 	.word	0x00031cc0
        /*1588*/ 	.short	0x010a
        /*158a*/ 	.byte	0x3f
	.zero		1


	//   ....[88]....
        /*158c*/ 	.word	0x00026d30
        /*1590*/ 	.word	0x00000009
        /*1594*/ 	.word	0x00031ca0
        /*1598*/ 	.short	0x010a
        /*159a*/ 	.byte	0x3f
	.zero		1


	//   ....[89]....
        /*159c*/ 	.word	0x00026d80
        /*15a0*/ 	.word	0x00000009
        /*15a4*/ 	.word	0x00031cc0
        /*15a8*/ 	.short	0x010a
        /*15aa*/ 	.byte	0x3f
	.zero		1


	//   ....[90]....
        /*15ac*/ 	.word	0x00026f20
        /*15b0*/ 	.word	0x00000000
        /*15b4*/ 	.word	0x00031c40
        /*15b8*/ 	.short	0x010a
        /*15ba*/ 	.byte	0x3f
	.zero		1


	//   ....[91]....
        /*15bc*/ 	.word	0x000277b0
        /*15c0*/ 	.word	0x00000010
        /*15c4*/ 	.word	0x00031c20
        /*15c8*/ 	.short	0x010a
        /*15ca*/ 	.byte	0x3f
	.zero		1


	//   ....[92]....
        /*15cc*/ 	.word	0x00027800
        /*15d0*/ 	.word	0x00000003
        /*15d4*/ 	.word	0x00031c40
        /*15d8*/ 	.short	0x010a
        /*15da*/ 	.byte	0x3f
	.zero		1


	//   ....[93]....
        /*15dc*/ 	.word	0x00027850
        /*15e0*/ 	.word	0x00000002
        /*15e4*/ 	.word	0x00031c60
        /*15e8*/ 	.short	0x010a
        /*15ea*/ 	.byte	0x3f
	.zero		1


	//   ....[94]....
        /*15ec*/ 	.word	0x000278a0
        /*15f0*/ 	.word	0x00000003
        /*15f4*/ 	.word	0x00031c40
        /*15f8*/ 	.short	0x010a
        /*15fa*/ 	.byte	0x3f
	.zero		1


	//   ....[95]....
        /*15fc*/ 	.word	0x000278f0
        /*1600*/ 	.word	0x00000002
        /*1604*/ 	.word	0x00031c60
        /*1608*/ 	.short	0x010a
        /*160a*/ 	.byte	0x3f
	.zero		1


	//   ....[96]....
        /*160c*/ 	.word	0x00027940
        /*1610*/ 	.word	0x00000003
        /*1614*/ 	.word	0x00031c40
        /*1618*/ 	.short	0x010a
        /*161a*/ 	.byte	0x3f
	.zero		1


	//   ....[97]....
        /*161c*/ 	.word	0x00027990
        /*1620*/ 	.word	0x00000002
        /*1624*/ 	.word	0x00031c60
        /*1628*/ 	.short	0x010a
        /*162a*/ 	.byte	0x3f
	.zero		1


	//   ....[98]....
        /*162c*/ 	.word	0x000279e0
        /*1630*/ 	.word	0x00000000
        /*1634*/ 	.word	0x00031c60
        /*1638*/ 	.short	0x010a
        /*163a*/ 	.byte	0x3f
	.zero		1


	//   ....[99]....
        /*163c*/ 	.word	0x00028430
        /*1640*/ 	.word	0x00000009
        /*1644*/ 	.word	0x00031c20
        /*1648*/ 	.short	0x010a
        /*164a*/ 	.byte	0x3f
	.zero		1


	//   ....[100]....
        /*164c*/ 	.word	0x000285d0
        /*1650*/ 	.word	0x00000007
        /*1654*/ 	.word	0x00000000
        /*1658*/ 	.short	0x010a
        /*165a*/ 	.byte	0x3f
	.zero		1


	//   ....[101]....
        /*165c*/ 	.word	0x00028620
        /*1660*/ 	.word	0x00000003
        /*1664*/ 	.word	0x00000000
        /*1668*/ 	.short	0x010a
        /*166a*/ 	.byte	0x3f
	.zero		1


	//   ....[102]....
        /*166c*/ 	.word	0x00028670
        /*1670*/ 	.word	0x00000005
        /*1674*/ 	.word	0x00000000
        /*1678*/ 	.short	0x010a
        /*167a*/ 	.byte	0x3f
	.zero		1


	//----- nvinfo : EIATTR_NUM_MBARRIERS
	.align		4
.L_1367:
        /*167c*/ 	.byte	0x03, 0x38
        /*167e*/ 	.short	0x0016


	//----- nvinfo : EIATTR_EXIT_INSTR_OFFSETS
	.align		4
        /*1680*/ 	.byte	0x04, 0x1c
        /*1682*/ 	.short	(.L_1369 - .L_1368)


	//   ....[0]....
.L_1368:
        /*1684*/ 	.word	0x00025d10


	//----- nvinfo : EIATTR_MAX_THREADS
	.align		4
.L_1369:
        /*1688*/ 	.byte	0x04, 0x05
        /*168a*/ 	.short	(.L_1371 - .L_1370)
.L_1370:
        /*168c*/ 	.word	0x00000200
        /*1690*/ 	.word	0x00000001
        /*1694*/ 	.word	0x00000001


	//----- nvinfo : EIATTR_CRS_STACK_SIZE
	.align		4
.L_1371:
        /*1698*/ 	.byte	0x04, 0x1e
        /*169a*/ 	.short	(.L_1373 - .L_1372)
.L_1372:
        /*169c*/ 	.word	0x00000000


	//----- nvinfo : EIATTR_CBANK_PARAM_SIZE
	.align		4
.L_1373:
        /*16a0*/ 	.byte	0x03, 0x19
        /*16a2*/ 	.short	0x0af0


	//----- nvinfo : EIATTR_PARAM_CBANK
	.align		4
        /*16a4*/ 	.byte	0x04, 0x0a
        /*16a6*/ 	.short	(.L_1375 - .L_1374)
	.align		4
.L_1374:
        /*16a8*/ 	.word	index@(.nv.constant0._ZN7cutlass13device_kernelIN5flash11enable_sm90INS1_16FlashAttnFwdSm90INS1_25CollectiveMainloopFwdSm90ILi2EN4cute5tupleIJNS5_1CILi1EEES8_S8_EEENS6_IJNS7_ILi192EEENS7_ILi144EEENS7_ILi96EEEEEELi96ENS_6half_tEfNS_4arch4Sm90ELb1ELb0ELb0ELb1ELb0ELb1ELb0ELb0ELb1ELb1ELb1ELb0EEENS1_21CollectiveEpilogueFwdINS6_IJSA_SC_SB_EEES9_SE_SG_Li384ELb1ELb1ELb1ELb0EEENS1_36VarlenDynamicPersistentTileSchedulerILi192ELi144ELi384ELi128ELb1ELb1ELb1ELb1ELb1ELb1EEEEEEEEEvNT_6ParamsE)
        /*16ac*/ 	.short	0x0210
        /*16ae*/ 	.short	0x0af0


	//----- nvinfo : EIATTR_SW_WAR
	.align		4
.L_1375:
        /*16b0*/ 	.byte	0x04, 0x36
        /*16b2*/ 	.short	(.L_1377 - .L_1376)
.L_1376:
        /*16b4*/ 	.word	0x00000008
.L_1377:


//--------------------- .nv.info._ZN7cutlass13device_kernelIN5flash11enable_sm90INS1_16FlashAttnFwdSm90INS1_25CollectiveMainloopFwdSm90ILi2EN4cute5tupleIJNS5_1CILi1EEES8_S8_EEENS6_IJNS7_ILi192EEESA_NS7_ILi64EEEEEELi64ENS_6half_tEfNS_4arch4Sm90ELb0ELb0ELb0ELb0ELb0ELb0ELb0ELb0ELb1ELb1ELb1ELb0EEENS1_21CollectiveEpilogueFwdINS6_IJSA_SB_SA_EEES9_SD_SF_Li384ELb0ELb1ELb1ELb0EEENS1_19SingleTileSchedulerILb0ELb1ELb1ELi192EEEEEEEEEvNT_6ParamsE --------------------------
	.section	.nv.info._ZN7cutlass13device_kernelIN5flash11enable_sm90INS1_16FlashAttnFwdSm90INS1_25CollectiveMainloopFwdSm90ILi2EN4cute5tupleIJNS5_1CILi1EEES8_S8_EEENS6_IJNS7_ILi192EEESA_NS7_ILi64EEEEEELi64ENS_6half_tEfNS_4arch4Sm90ELb0ELb0ELb0ELb0ELb0ELb0ELb0ELb0ELb1ELb1ELb1ELb0EEENS1_21CollectiveEpilogueFwdINS6_IJSA_SB_SA_EEES9_SD_SF_Li384ELb0ELb1ELb1ELb0EEENS1_19SingleTileSchedulerILb0ELb1ELb1ELi192EEEEEEEEEvNT_6ParamsE,"",@"SHT_CUDA_INFO"
	.sectionflags	@""
	.align	4


	//----- nvinfo : EIATTR_CUDA_API_VERSION
	.align		4
        /*0000*/ 	.byte	0x04, 0x37
        /*0002*/ 	.short	(.L_1379 - .L_1378)
.L_1378:
        /*0004*/ 	.word	0x00000082


	//----- nvinfo : EIATTR_KPARAM_INFO
	.align		4
.L_1379:
        /*0008*/ 	.byte	0x04, 0x17
        /*000a*/ 	.short	(.L_1381 - .L_1380)
.L_1380:
        /*000c*/ 	.word	0x00000000
        /*0010*/ 	.short	0x0000
        /*0012*/ 	.short	0x0070
        /*0014*/ 	.byte	0x00, 0xf0, 0x01, 0x28


	//----- nvinfo : EIATTR_SPARSE_MMA_MASK
	.align		4
.L_1381:
        /*0018*/ 	.byte	0x03, 0x50
        /*001a*/ 	.short	0x0000


	//----- nvinfo : EIATTR_MAXREG_COUNT
	.align		4
        /*001c*/ 	.byte	0x03, 0x1b
        /*001e*/ 	.short	0x0080


	//----- nvinfo : EIATTR_NUM_BARRIERS
	.align		4
        /*0020*/ 	.byte	0x02, 0x4c
        /*0022*/ 	.byte	0x10
	.zero		1


	//----- nvinfo : EIATTR_EXTERNS
	.align		4
        /*0024*/ 	.byte	0x04, 0x0f
        /*0026*/ 	.short	(.L_1383 - .L_1382)


	//   ....[0]....
	.align		4
.L_1382:
        /*0028*/ 	.word	index@(__assertfail)


	//----- nvinfo : EIATTR_ANNOTATIONS
	.align		4
.L_1383:
        /*002c*/ 	.byte	0x04, 0x55
        /*002e*/ 	.short	(.L_1385 - .L_1384)


	//   ....[0]....
.L_1384:
        /* <DEDUP_REMOVED lines=9> */


	//----- nvinfo : EIATTR_MERCURY_ISA_VERSION
	.align		4
.L_1385:
        /*00b0*/ 	.byte	0x03, 0x5f
        /*00b2*/ 	.short	0x0101


	//----- nvinfo : EIATTR_INT_WARP_WIDE_INSTR_OFFSETS
	.align		4
        /*00b4*/ 	.byte	0x04, 0x31
        /*00b6*/ 	.short	(.L_1387 - .L_1386)


	//   ....[0]....
.L_1386:
        /*00b8*/ 	.word	0x00000120


	//   ....[1]....
        /*00bc*/ 	.word	0x000001c0


	//   ....[2]....
        /*00c0*/ 	.word	0x00000230


	//----- nvinfo : EIATTR_COOP_GROUP_MASK_REGIDS
	.align		4
.L_1387:
        /*00c4*/ 	.byte	0x04, 0x29
        /*00c6*/ 	.short	(.L_1389 - .L_1388)


	//   ....[0]....
.L_1388:
        /*00c8*/ 	.word	0xffffffff


	//   ....[1]....
        /*00cc*/ 	.word	0xffffffff


	//   ....[2]....
        /*00d0*/ 	.word	0xffffffff


	//   ....[3]....
        /*00d4*/ 	.word	0xffffffff


	//   ....[4]....
        /*00d8*/ 	.word	0xffffffff


	//   ....[5]....
        /*00dc*/ 	.word	0xffffffff


	//   ....[6]....
        /*00e0*/ 	.word	0xffffffff


	//   ....[7]....
        /*00e4*/ 	.word	0xffffffff


	//   ....[8]....
        /*00e8*/ 	.word	0xffffffff


	//   ....[9]....
        /*00ec*/ 	.word	0xffffffff


	//   ....[10]....
        /*00f0*/ 	.word	0xffffffff


	//   ....[11]....
        /*00f4*/ 	.word	0xffffffff


	//   ....[12]....
        /*00f8*/ 	.word	0xffffffff


	//   ....[13]....
        /*00fc*/ 	.word	0xffffffff


	//   ....[14]....
        /*0100*/ 	.word	0xffffffff


	//   ....[15]....
        /*0104*/ 	.word	0xffffffff


	//   ....[16]....
        /*0108*/ 	.word	0xffffffff


	//   ....[17]....
        /*010c*/ 	.word	0xffffffff


	//   ....[18]....
        /*0110*/ 	.word	0xffffffff


	//   ....[19]....
        /*0114*/ 	.word	0xffffffff


	//   ....[20]....
        /*0118*/ 	.word	0xffffffff


	//   ....[21]....
        /*011c*/ 	.word	0xffffffff


	//   ....[22]....
        /*0120*/ 	.word	0xffffffff


	//   ....[23]....
        /*0124*/ 	.word	0xffffffff


	//   ....[24]....
        /*0128*/ 	.word	0xffffffff


	//   ....[25]....
        /*012c*/ 	.word	0xffffffff


	//   ....[26]....
        /*0130*/ 	.word	0xffffffff


	//   ....[27]....
        /*0134*/ 	.word	0xffffffff


	//   ....[28]....
        /*0138*/ 	.word	0xffffffff


	//   ....[29]....
        /*013c*/ 	.word	0xffffffff


	//   ....[30]....
        /*0140*/ 	.word	0xffffffff


	//   ....[31]....
        /*0144*/ 	.word	0xffffffff


	//   ....[32]....
        /*0148*/ 	.word	0xffffffff


	//   ....[33]....
        /*014c*/ 	.word	0xffffffff


	//   ....[34]....
        /*0150*/ 	.word	0xffffffff


	//   ....[35]....
        /*0154*/ 	.word	0xffffffff


	//   ....[36]....
        /*0158*/ 	.word	0xffffffff


	//   ....[37]....
        /*015c*/ 	.word	0xffffffff


	//   ....[38]....
        /*0160*/ 	.word	0xffffffff


	//   ....[39]....
        /*0164*/ 	.word	0xffffffff


	//   ....[40]....
        /*0168*/ 	.word	0xffffffff


	//   ....[41]....
        /*016c*/ 	.word	0xffffffff


	//   ....[42]....
        /*0170*/ 	.word	0xffffffff


	//   ....[43]....
        /*0174*/ 	.word	0xffffffff


	//   ....[44]....
        /*0178*/ 	.word	0xffffffff


	//   ....[45]....
        /*017c*/ 	.word	0xffffffff


	//   ....[46]....
        /*0180*/ 	.word	0xffffffff


	//   ....[47]....
        /*0184*/ 	.word	0xffffffff


	//   ....[48]....
        /*0188*/ 	.word	0xffffffff


	//   ....[49]....
        /*018c*/ 	.word	0xffffffff


	//   ....[50]....
        /*0190*/ 	.word	0xffffffff


	//   ....[51]....
        /*0194*/ 	.word	0xffffffff


	//   ....[52]....
        /*0198*/ 	.word	0xffffffff


	//   ....[53]....
        /*019c*/ 	.word	0xffffffff


	//   ....[54]....
        /*01a0*/ 	.word	0xffffffff


	//   ....[55]....
        /*01a4*/ 	.word	0xffffffff


	//   ....[56]....
        /*01a8*/ 	.word	0xffffffff


	//   ....[57]....
        /*01ac*/ 	.word	0x0500000f


	//   ....[58]....
        /*01b0*/ 	.word	0x0500000f


	//   ....[59]....
        /*01b4*/ 	.word	0x0500000f


	//   ....[60]....
        /*01b8*/ 	.word	0x0500000f


	//   ....[61]....
        /*01bc*/ 	.word	0x0500000f


	//   ....[62]....
        /*01c0*/ 	.word	0x0500000f


	//   ....[63]....
        /*01c4*/ 	.word	0x0500000f


	//   ....[64]....
        /*01c8*/ 	.word	0x0500000f


	//   ....[65]....
        /*01cc*/ 	.word	0x0500000f


	//   ....[66]....
        /*01d0*/ 	.word	0x0500000f


	//   ....[67]....
        /*01d4*/ 	.word	0x0500000f


	//   ....[68]....
        /*01d8*/ 	.word	0x0500000f


	//   ....[69]....
        /*01dc*/ 	.word	0x0500000f


	//   ....[70]....
        /*01e0*/ 	.word	0x0500000f


	//   ....[71]....
        /*01e4*/ 	.word	0x0500000f


	//   ....[72]....
        /*01e8*/ 	.word	0x0500000f


	//   ....[73]....
        /*01ec*/ 	.word	0x0500000f


	//   ....[74]....
        /*01f0*/ 	.word	0x0500000f


	//   ....[75]....
        /*01f4*/ 	.word	0x0500000f


	//   ....[76]....
        /*01f8*/ 	.word	0x0500000f


	//   ....[77]....
        /*01fc*/ 	.word	0x0500000f


	//   ....[78]....
        /*0200*/ 	.word	0x0500000f


	//   ....[79]....
        /*0204*/ 	.word	0x0500000f


	//   ....[80]....
        /*0208*/ 	.word	0x0500000f


	//   ....[81]....
        /*020c*/ 	.word	0x0500000f


	//   ....[82]....
        /*0210*/ 	.word	0x0500000f


	//----- nvinfo : EIATTR_COOP_GROUP_INSTR_OFFSETS
	.align		4
.L_1389:
        /*0214*/ 	.byte	0x04, 0x28
        /*0216*/ 	.short	(.L_1391 - .L_1390)


	//   ....[0]....
.L_1390:
        /*0218*/ 	.word	0x00000060


	//   ....[1]....
        /*021c*/ 	.word	0x00000130


	//   ....[2]....
        /*0220*/ 	.word	0x000001e0


	//   ....[3]....
        /*0224*/ 	.word	0x000003a0


	//   ....[4]....
        /*0228*/ 	.word	0x00000500


	//   ....[5]....
        /*022c*/ 	.word	0x00000620


	//   ....[6]....
        /*0230*/ 	.word	0x00000780


	//   ....[7]....
        /*0234*/ 	.word	0x00000f80


	//   ....[8]....
        /*0238*/ 	.word	0x00002220


	//   ....[9]....
        /*023c*/ 	.word	0x000022f0


	//   ....[10]....
        /*0240*/ 	.word	0x00002ae0


	//   ....[11]....
        /*0244*/ 	.word	0x00002b40


	//   ....[12]....
        /*0248*/ 	.word	0x00004010


	//   ....[13]....
        /*024c*/ 	.word	0x00004d60


	//   ....[14]....
        /*0250*/ 	.word	0x00004db0


	//   ....[15]....
        /*0254*/ 	.word	0x00004de0


	//   ....[16]....
        /*0258*/ 	.word	0x00004e30


	//   ....[17]....
        /*025c*/ 	.word	0x00006be0


	//   ....[18]....
        /*0260*/ 	.word	0x00006d20


	//   ....[19]....
        /*0264*/ 	.word	0x00006dd0


	//   ....[20]....
        /*0268*/ 	.word	0x00006e40


	//   ....[21]....
        /*026c*/ 	.word	0x00006ec0


	//   ....[22]....
        /*0270*/ 	.word	0x00007db0


	//   ....[23]....
        /*0274*/ 	.word	0x00007dc0


	//   ....[24]....
        /*0278*/ 	.word	0x00007dd0


	//   ....[25]....
        /*027c*/ 	.word	0x00007de0


	//   ....[26]....
        /*0280*/ 	.word	0x00007ec0


	//   ....[27]....
        /*0284*/ 	.word	0x00007ed0


	//   ....[28]....
        /*0288*/ 	.word	0x00008200


	//   ....[29]....
        /*028c*/ 	.word	0x00008210


	//   ....[30]....
        /*0290*/ 	.word	0x00008920


	//   ....[31]....
        /*0294*/ 	.word	0x000092e0


	//   ....[32]....
        /*0298*/ 	.word	0x00009ce0


	//   ....[33]....
        /*029c*/ 	.word	0x00009cf0


	//   ....[34]....
        /*02a0*/ 	.word	0x00009d00


	//   ....[35]....
        /*02a4*/ 	.word	0x00009d20


	//   ....[36]....
        /*02a8*/ 	.word	0x00009d90


	//   ....[37]....
        /*02ac*/ 	.word	0x00009df0


	//   ....[38]....
        /*02b0*/ 	.word	0x00009e00


	//   ....[39]....
        /*02b4*/ 	.word	0x00009e60


	//   ....[40]....
        /*02b8*/ 	.word	0x00009e90


	//   ....[41]....
        /*02bc*/ 	.word	0x00009ef0


	//   ....[42]....
        /*02c0*/ 	.word	0x00009f10


	//   ....[43]....
        /*02c4*/ 	.word	0x00009f50


	//   ....[44]....
        /*02c8*/ 	.word	0x00009f70


	//   ....[45]....
        /*02cc*/ 	.word	0x00009ff0


	//   ....[46]....
        /*02d0*/ 	.word	0x0000a010


	//   ....[47]....
        /*02d4*/ 	.word	0x0000a040


	//   ....[48]....
        /*02d8*/ 	.word	0x0000a070


	//   ....[49]....
        /*02dc*/ 	.word	0x0000a0b0


	//   ....[50]....
        /*02e0*/ 	.word	0x0000a100


	//   ....[51]....
        /*02e4*/ 	.word	0x0000a130


	//   ....[52]....
        /*02e8*/ 	.word	0x0000a150


	//   ....[53]....
        /*02ec*/ 	.word	0x0000a170


	//   ....[54]....
        /*02f0*/ 	.word	0x0000a1c0


	//   ....[55]....
        /*02f4*/ 	.word	0x0000a220


	//   ....[56]....
        /*02f8*/ 	.word	0x0000bab0


	//   ....[57]....
        /*02fc*/ 	.word	0x0000bf20


	//   ....[58]....
        /*0300*/ 	.word	0x0000c090


	//   ....[59]....
        /*0304*/ 	.word	0x0000c0e0


	//   ....[60]....
        /*0308*/ 	.word	0x0000c200


	//   ....[61]....
        /*030c*/ 	.word	0x0000c250


	//   ....[62]....
        /*0310*/ 	.word	0x0000c2e0


	//   ....[63]....
        /*0314*/ 	.word	0x0000c390


	//   ....[64]....
        /*0318*/ 	.word	0x0000c420


	//   ....[65]....
        /*031c*/ 	.word	0x0000c4c0


	//   ....[66]....
        /*0320*/ 	.word	0x0000c550


	//   ....[67]....
        /*0324*/ 	.word	0x0000c600


	//   ....[68]....
        /*0328*/ 	.word	0x0000c690


	//   ....[69]....
        /*032c*/ 	.word	0x0000c730


	//   ....[70]....
        /*0330*/ 	.word	0x0000c7c0


	//   ....[71]....
        /*0334*/ 	.word	0x0000c880


	//   ....[72]....
        /*0338*/ 	.word	0x0000c8e0


	//   ....[73]....
        /*033c*/ 	.word	0x0000c9a0


	//   ....[74]....
        /*0340*/ 	.word	0x0000ca10


	//   ....[75]....
        /*0344*/ 	.word	0x0000cae0


	//   ....[76]....
        /*0348*/ 	.word	0x0000cb40


	//   ....[77]....
        /*034c*/ 	.word	0x0000cc20


	//   ....[78]....
        /*0350*/ 	.word	0x0000cc80


	//   ....[79]....
        /*0354*/ 	.word	0x0000cd40


	//   ....[80]....
        /*0358*/ 	.word	0x0000cda0


	//   ....[81]....
        /*035c*/ 	.word	0x0000ce60


	//   ....[82]....
        /*0360*/ 	.word	0x0000d230


	//----- nvinfo : EIATTR_REG_RECONFIG
	.align		4
.L_1391:
        /*0364*/ 	.byte	0x01, 0x54
	.zero		2


	//----- nvinfo : EIATTR_SYSCALL_OFFSETS
	.align		4
        /*0368*/ 	.byte	0x04, 0x46
        /*036a*/ 	.short	(.L_1393 - .L_1392)


	//   ....[0]....
.L_1392:
        /*036c*/ 	.word	0x000010e0


	//   ....[1]....
        /*0370*/ 	.word	0x00008f90


	//   ....[2]....
        /*0374*/ 	.word	0x000090d0


	//   ....[3]....
        /*0378*/ 	.word	0x000091c0


	//   ....[4]....
        /*037c*/ 	.word	0x00009860


	//----- nvinfo : EIATTR_MBARRIER_INSTR_OFFSETS
	.align		4
.L_1393:
        /*0380*/ 	.byte	0x04, 0x39
        /*0382*/ 	.short	(.L_1395 - .L_1394)


	//   ....[0]....
.L_1394:
        /*0384*/ 	.word	0x00000250
        /*0388*/ 	.word	0x000000ff
        /*038c*/ 	.word	0x00030800
        /*0390*/ 	.short	0x0100
        /*0392*/ 	.byte	0x08
	.zero		1


	//   ....[1]....
        /*0394*/ 	.word	0x00000260
        /*0398*/ 	.word	0x000000ff
        /*039c*/ 	.word	0x00030820
        /*03a0*/ 	.short	0x0100
        /*03a2*/ 	.byte	0x08
	.zero		1


	//   ....[2]....
        /*03a4*/ 	.word	0x00000350
        /*03a8*/ 	.word	0x000000ff
        /*03ac*/ 	.word	0x00030830
        /*03b0*/ 	.short	0x0100
        /*03b2*/ 	.byte	0x08
	.zero		1


	//   ....[3]....
        /*03b4*/ 	.word	0x00000360
        /*03b8*/ 	.word	0x000000ff
        /*03bc*/ 	.word	0x00030840
        /*03c0*/ 	.short	0x0100
        /*03c2*/ 	.byte	0x08
	.zero		1


	//   ....[4]....
        /*03c4*/ 	.word	0x00000370
        /*03c8*/ 	.word	0x000000ff
        /*03cc*/ 	.word	0x00030838
        /*03d0*/ 	.short	0x0100
        /*03d2*/ 	.byte	0x08
	.zero		1


	//   ....[5]....
        /*03d4*/ 	.word	0x00000380
        /*03d8*/ 	.word	0x000000ff
        /*03dc*/ 	.word	0x00030848
        /*03e0*/ 	.short	0x0100
        /*03e2*/ 	.byte	0x08
	.zero		1


	//   ....[6]....
        /*03e4*/ 	.word	0x000004b0
        /*03e8*/ 	.word	0x000000ff
        /*03ec*/ 	.word	0x00030850
        /*03f0*/ 	.short	0x0100
        /*03f2*/ 	.byte	0x08
	.zero		1


	//   ....[7]....
        /*03f4*/ 	.word	0x000004c0
        /*03f8*/ 	.word	0x000000ff
        /*03fc*/ 	.word	0x00030860
        /*0400*/ 	.short	0x0100
        /*0402*/ 	.byte	0x08
	.zero		1


	//   ....[8]....
        /*0404*/ 	.word	0x000004d0
        /*0408*/ 	.word	0x000000ff
        /*040c*/ 	.word	0x00030858
        /*0410*/ 	.short	0x0100
        /*0412*/ 	.byte	0x08
	.zero		1


	//   ....[9]....
        /*0414*/ 	.word	0x000004e0
        /*0418*/ 	.word	0x000000ff
        /*041c*/ 	.word	0x00030868
        /*0420*/ 	.short	0x0100
        /*0422*/ 	.byte	0x08
	.zero		1


	//   ....[10]....
        /*0424*/ 	.word	0x000005d0
        /*0428*/ 	.word	0x000000ff
        /*042c*/ 	.word	0x00030870
        /*0430*/ 	.short	0x0100
        /*0432*/ 	.byte	0x06
	.zero		1


	//   ....[11]....
        /*0434*/ 	.word	0x000005e0
        /*0438*/ 	.word	0x000000ff
        /*043c*/ 	.word	0x00030880
        /*0440*/ 	.short	0x0100
        /*0442*/ 	.byte	0x06
	.zero		1


	//   ....[12]....
        /*0444*/ 	.word	0x000005f0
        /*0448*/ 	.word	0x000000ff
        /*044c*/ 	.word	0x00030878
        /*0450*/ 	.short	0x0100
        /*0452*/ 	.byte	0x06
	.zero		1


	//   ....[13]....
        /*0454*/ 	.word	0x00000600
        /*0458*/ 	.word	0x000000ff
        /*045c*/ 	.word	0x00030888
        /*0460*/ 	.short	0x0100
        /*0462*/ 	.byte	0x06
	.zero		1


	//   ....[14]....
        /*0464*/ 	.word	0x00000730
        /*0468*/ 	.word	0x000000ff
        /*046c*/ 	.word	0x00030890
        /*0470*/ 	.short	0x0100
        /*0472*/ 	.byte	0x08
	.zero		1


	//   ....[15]....
        /*0474*/ 	.word	0x00000740
        /*0478*/ 	.word	0x000000ff
        /*047c*/ 	.word	0x000308a0
        /*0480*/ 	.short	0x0100
        /*0482*/ 	.byte	0x08
	.zero		1


	//   ....[16]....
        /*0484*/ 	.word	0x00000750
        /*0488*/ 	.word	0x000000ff
        /*048c*/ 	.word	0x00030898
        /*0490*/ 	.short	0x0100
        /*0492*/ 	.byte	0x08
	.zero		1


	//   ....[17]....
        /*0494*/ 	.word	0x00000760
        /*0498*/ 	.word	0x000000ff
        /*049c*/ 	.word	0x000308a8
        /*04a0*/ 	.short	0x0100
        /*04a2*/ 	.byte	0x08
	.zero		1


	//   ....[18]....
        /*04a4*/ 	.word	0x00000890
        /*04a8*/ 	.word	0x000000ff
        /*04ac*/ 	.word	0x000308b0
        /*04b0*/ 	.short	0x0100
        /*04b2*/ 	.byte	0x08
	.zero		1


	//   ....[19]....
        /*04b4*/ 	.word	0x000008a0
        /*04b8*/ 	.word	0x000000ff
        /*04bc*/ 	.word	0x000308c0
        /*04c0*/ 	.short	0x0100
        /*04c2*/ 	.byte	0x08
	.zero		1


	//   ....[20]....
        /*04c4*/ 	.word	0x000008b0
        /*04c8*/ 	.word	0x000000ff
        /*04cc*/ 	.word	0x000308b8
        /*04d0*/ 	.short	0x0100
        /*04d2*/ 	.byte	0x08
	.zero		1


	//   ....[21]....
        /*04d4*/ 	.word	0x000008c0
        /*04d8*/ 	.word	0x000000ff
        /*04dc*/ 	.word	0x000308c8
        /*04e0*/ 	.short	0x0100
        /*04e2*/ 	.byte	0x08
	.zero		1


	//   ....[22]....
        /*04e4*/ 	.word	0x00001110
        /*04e8*/ 	.word	0x000000ff
        /*04ec*/ 	.word	0x00030800
        /*04f0*/ 	.short	0x010a
        /*04f2*/ 	.byte	0x24
	.zero		1


	//   ....[23]....
        /*04f4*/ 	.word	0x00001160
        /*04f8*/ 	.word	0x000000ff
        /*04fc*/ 	.word	0x00030830
        /*0500*/ 	.short	0x010a
        /*0502*/ 	.byte	0x24
	.zero		1


	//   ....[24]....
        /*0504*/ 	.word	0x00001240
        /*0508*/ 	.word	0x000000ff
        /*050c*/ 	.word	0x00030830
        /*0510*/ 	.short	0x010a
        /*0512*/ 	.byte	0x24
	.zero		1


	//   ....[25]....
        /*0514*/ 	.word	0x00002f80
        /*0518*/ 	.word	0x0000000a
        /*051c*/ 	.word	0x00000000
        /*0520*/ 	.short	0x0101
        /*0522*/ 	.byte	0x3f
	.zero		1


	//   ....[26]....
        /*0524*/ 	.word	0x00004280
        /*0528*/ 	.word	0x00000003
        /*052c*/ 	.word	0x00030830
        /*0530*/ 	.short	0x010a
        /*0532*/ 	.byte	0x3f
	.zero		1


	//   ....[27]....
        /*0534*/ 	.word	0x000042c0
        /*0538*/ 	.word	0x00000003
        /*053c*/ 	.word	0x00030830
        /*0540*/ 	.short	0x010a
        /*0542*/ 	.byte	0x3f
	.zero		1


	//   ....[28]....
        /*0544*/ 	.word	0x000044f0
        /*0548*/ 	.word	0x000000ff
        /*054c*/ 	.word	0x00030850
        /*0550*/ 	.short	0x010a
        /*0552*/ 	.byte	0x05
	.zero		1


	//   ....[29]....
        /*0554*/ 	.word	0x00004530
        /*0558*/ 	.word	0x000000ff
        /*055c*/ 	.word	0x00030850
        /*0560*/ 	.short	0x010a
        /*0562*/ 	.byte	0x05
	.zero		1


	//   ....[30]....
        /*0564*/ 	.word	0x000052b0
        /*0568*/ 	.word	0x00000004
        /*056c*/ 	.word	0x00000000
        /*0570*/ 	.short	0x0101
        /*0572*/ 	.byte	0x3f
	.zero		1


	//   ....[31]....
        /*0574*/ 	.word	0x000052e0
        /*0578*/ 	.word	0x0000000f
        /*057c*/ 	.word	0x00000000
        /*0580*/ 	.short	0x0101
        /*0582*/ 	.byte	0x3f
	.zero		1


	//   ....[32]....
        /*0584*/ 	.word	0x00006c50
        /*0588*/ 	.word	0x0000000b
        /*058c*/ 	.word	0x00030850
        /*0590*/ 	.short	0x010a
        /*0592*/ 	.byte	0x3f
	.zero		1


	//   ....[33]....
        /*0594*/ 	.word	0x00006c90
        /*0598*/ 	.word	0x0000000b
        /*059c*/ 	.word	0x00030850
        /*05a0*/ 	.short	0x010a
        /*05a2*/ 	.byte	0x3f
	.zero		1


	//   ....[34]....
        /*05a4*/ 	.word	0x00007430
        /*05a8*/ 	.word	0x00000009
        /*05ac*/ 	.word	0x00000000
        /*05b0*/ 	.short	0x0101
        /*05b2*/ 	.byte	0x3f
	.zero		1


	//   ....[35]....
        /*05b4*/ 	.word	0x00007e80
        /*05b8*/ 	.word	0x000000ff
        /*05bc*/ 	.word	0x00000000
        /*05c0*/ 	.short	0x0101
        /*05c2*/ 	.byte	0x04
	.zero		1


	//   ....[36]....
        /*05c4*/ 	.word	0x000094e0
        /*05c8*/ 	.word	0x000000ff
        /*05cc*/ 	.word	0x00030840
        /*05d0*/ 	.short	0x010a
        /*05d2*/ 	.byte	0x26
	.zero		1


	//   ....[37]....
        /*05d4*/ 	.word	0x0000a340
        /*05d8*/ 	.word	0x000000ff
        /*05dc*/ 	.word	0x00030800
        /*05e0*/ 	.short	0x0107
        /*05e2*/ 	.byte	0x26
	.zero		1


	//   ....[38]....
        /*05e4*/ 	.word	0x0000a380
        /*05e8*/ 	.word	0x000000ff
        /*05ec*/ 	.word	0x00030800
        /*05f0*/ 	.short	0x0101
        /*05f2*/ 	.byte	0x26
	.zero		1


	//   ....[39]....
        /*05f4*/ 	.word	0x0000a3b0
        /*05f8*/ 	.word	0x000000ff
        /*05fc*/ 	.word	0x00030820
        /*0600*/ 	.short	0x010a
        /*0602*/ 	.byte	0x26
	.zero		1


	//   ....[40]....
        /*0604*/ 	.word	0x0000a700
        /*0608*/ 	.word	0x000000ff
        /*060c*/ 	.word	0x00030848
        /*0610*/ 	.short	0x010a
        /*0612*/ 	.byte	0x26
	.zero		1


	//   ....[41]....
        /*0614*/ 	.word	0x0000a8f0
        /*0618*/ 	.word	0x000000ff
        /*061c*/ 	.word	0x00030860
        /*0620*/ 	.short	0x010a
        /*0622*/ 	.byte	0x26
	.zero		1


	//   ....[42]....
        /*0624*/ 	.word	0x0000acd0
        /*0628*/ 	.word	0x000000ff
        /*062c*/ 	.word	0x00030840
        /*0630*/ 	.short	0x010a
        /*0632*/ 	.byte	0x26
	.zero		1


	//   ....[43]....
        /*0634*/ 	.word	0x0000aef0
        /*0638*/ 	.word	0x000000ff
        /*063c*/ 	.word	0x00030868
        /*0640*/ 	.short	0x010a
        /*0642*/ 	.byte	0x26
	.zero		1


	//   ....[44]....
        /*0644*/ 	.word	0x0000b310
        /*0648*/ 	.word	0x000000ff
        /*064c*/ 	.word	0x00030848
        /*0650*/ 	.short	0x010a
        /*0652*/ 	.byte	0x26
	.zero		1


	//   ....[45]....
        /*0654*/ 	.word	0x0000b510
        /*0658*/ 	.word	0x000000ff
        /*065c*/ 	.word	0x00030860
        /*0660*/ 	.short	0x010a
        /*0662*/ 	.byte	0x26
	.zero		1


	//   ....[46]....
        /*0664*/ 	.word	0x0000b7b0
        /*0668*/ 	.word	0x00000003
        /*066c*/ 	.word	0x00030860
        /*0670*/ 	.short	0x010a
        /*0672*/ 	.byte	0x3f
	.zero		1


	//   ....[47]....
        /*0674*/ 	.word	0x0000ba70
        /*0678*/ 	.word	0x00000007
        /*067c*/ 	.word	0x00030820
        /*0680*/ 	.short	0x010a
        /*0682*/ 	.byte	0x3f
	.zero		1


	//   ....[48]....
        /*0684*/ 	.word	0x0000bbb0
        /*0688*/ 	.word	0x00000005
        /*068c*/ 	.word	0x00000000
        /*0690*/ 	.short	0x010a
        /*0692*/ 	.byte	0x3f
	.zero		1


	//   ....[49]....
        /*0694*/ 	.word	0x0000bc20
        /*0698*/ 	.word	0x00000003
        /*069c*/ 	.word	0x00000000
        /*06a0*/ 	.short	0x010a
        /*06a2*/ 	.byte	0x3f
	.zero		1


	//   ....[50]....
        /*06a4*/ 	.word	0x0000bc80
        /*06a8*/ 	.word	0x00000005
        /*06ac*/ 	.word	0x00000000
        /*06b0*/ 	.short	0x010a
        /*06b2*/ 	.byte	0x3f
	.zero		1


	//   ....[51]....
        /*06b4*/ 	.word	0x0000bcb0
        /*06b8*/ 	.word	0x00000003
        /*06bc*/ 	.word	0x00000000
        /*06c0*/ 	.short	0x010a
        /*06c2*/ 	.byte	0x3f
	.zero		1


	//   ....[52]....
        /*06c4*/ 	.word	0x0000bd20
        /*06c8*/ 	.word	0x00000003
        /*06cc*/ 	.word	0x00030800
        /*06d0*/ 	.short	0x010a
        /*06d2*/ 	.byte	0x3f
	.zero		1


	//   ....[53]....
        /*06d4*/ 	.word	0x0000bd80
        /*06d8*/ 	.word	0x00000003
        /*06dc*/ 	.word	0x00030830
        /*06e0*/ 	.short	0x010a
        /*06e2*/ 	.byte	0x3f
	.zero		1


	//   ....[54]....
        /*06e4*/ 	.word	0x0000bdd0
        /*06e8*/ 	.word	0x00000003
        /*06ec*/ 	.word	0x00030830
        /*06f0*/ 	.short	0x010a
        /*06f2*/ 	.byte	0x3f
	.zero		1


	//   ....[55]....
        /*06f4*/ 	.word	0x0000be30
        /*06f8*/ 	.word	0x00000003
        /*06fc*/ 	.word	0x00030850
        /*0700*/ 	.short	0x010a
        /*0702*/ 	.byte	0x3f
	.zero		1


	//   ....[56]....
        /*0704*/ 	.word	0x0000be80
        /*0708*/ 	.word	0x0000000b
        /*070c*/ 	.word	0x00030850
        /*0710*/ 	.short	0x010a
        /*0712*/ 	.byte	0x3f
	.zero		1


	//   ....[57]....
        /*0714*/ 	.word	0x0000bfe0
        /*0718*/ 	.word	0x00000003
        /*071c*/ 	.word	0x00030840
        /*0720*/ 	.short	0x010a
        /*0722*/ 	.byte	0x3f
	.zero		1


	//   ....[58]....
        /*0724*/ 	.word	0x0000cea0
        /*0728*/ 	.word	0x00000003
        /*072c*/ 	.word	0x00030820
        /*0730*/ 	.short	0x010a
        /*0732*/ 	.byte	0x3f
	.zero		1


	//   ....[59]....
        /*0734*/ 	.word	0x0000cf00
        /*0738*/ 	.word	0x00000003
        /*073c*/ 	.word	0x00030848
        /*0740*/ 	.short	0x010a
        /*0742*/ 	.byte	0x3f
	.zero		1


	//   ....[60]....
        /*0744*/ 	.word	0x0000cf60
        /*0748*/ 	.word	0x00000003
        /*074c*/ 	.word	0x00030860
        /*0750*/ 	.short	0x010a
        /*0752*/ 	.byte	0x3f
	.zero		1


	//   ....[61]....
        /*0754*/ 	.word	0x0000cfc0
        /*0758*/ 	.word	0x00000003
        /*075c*/ 	.word	0x00030840
        /*0760*/ 	.short	0x010a
        /*0762*/ 	.byte	0x3f
	.zero		1


	//   ....[62]....
        /*0764*/ 	.word	0x0000d020
        /*0768*/ 	.word	0x00000003
        /*076c*/ 	.word	0x00030868
        /*0770*/ 	.short	0x010a
        /*0772*/ 	.byte	0x3f
	.zero		1


	//   ....[63]....
        /*0774*/ 	.word	0x0000d080
        /*0778*/ 	.word	0x00000002
        /*077c*/ 	.word	0x00030848
        /*0780*/ 	.short	0x010a
        /*0782*/ 	.byte	0x3f
	.zero		1


	//   ....[64]....
        /*0784*/ 	.word	0x0000d0e0
        /*0788*/ 	.word	0x00000002
        /*078c*/ 	.word	0x00030860
        /*0790*/ 	.short	0x010a
        /*0792*/ 	.byte	0x3f
	.zero		1


	//   ....[65]....
        /*0794*/ 	.word	0x0000d130
        /*0798*/ 	.word	0x00000003
        /*079c*/ 	.word	0x00030860
        /*07a0*/ 	.short	0x010a
        /*07a2*/ 	.byte	0x3f
	.zero		1


	//   ....[66]....
        /*07a4*/ 	.word	0x0000d180
        /*07a8*/ 	.word	0x00000007
        /*07ac*/ 	.word	0x00030820
        /*07b0*/ 	.short	0x010a
        /*07b2*/ 	.byte	0x3f
	.zero		1


	//   ....[67]....
        /*07b4*/ 	.word	0x0000d2f0
        /*07b8*/ 	.word	0x00000005
        /*07bc*/ 	.word	0x00000000
        /*07c0*/ 	.short	0x010a
        /*07c2*/ 	.byte	0x3f
	.zero		1


	//   ....[68]....
        /*07c4*/ 	.word	0x0000d340
        /*07c8*/ 	.word	0x00000003
        /*07cc*/ 	.word	0x00000000
        /*07d0*/ 	.short	0x010a
        /*07d2*/ 	.byte	0x3f
	.zero		1


	//   ....[69]....
        /*07d4*/ 	.word	0x0000d390
        /*07d8*/ 	.word	0x00000005
        /*07dc*/ 	.word	0x00000000
        /*07e0*/ 	.short	0x010a
        /*07e2*/ 	.byte	0x3f
	.zero		1


	//----- nvinfo : EIATTR_NUM_MBARRIERS
	.align		4
.L_1395:
        /*07e4*/ 	.byte	0x03, 0x38
        /*07e6*/ 	.short	0x0016


	//----- nvinfo : EIATTR_EXIT_INSTR_OFFSETS
	.align		4
        /*07e8*/ 	.byte	0x04, 0x1c
        /*07ea*/ 	.short	(.L_1397 - .L_1396)


	//   ....[0]....
.L_1396:
        /*07ec*/ 	.word	0x0000bd00


	//----- nvinfo : EIATTR_MAX_THREADS
	.align		4
.L_1397:
        /*07f0*/ 	.byte	0x04, 0x05
        /*07f2*/ 	.short	(.L_1399 - .L_1398)
.L_1398:
        /*07f4*/ 	.word	0x00000200
        /*07f8*/ 	.word	0x00000001
        /*07fc*/ 	.word	0x00000001


	//----- nvinfo : EIATTR_CRS_STACK_SIZE
	.align		4
.L_1399:
        /*0800*/ 	.byte	0x04, 0x1e
        /*0802*/ 	.short	(.L_1401 - .L_1400)
.L_1400:
        /*0804*/ 	.word	0x00000000


	//----- nvinfo : EIATTR_CBANK_PARAM_SIZE
	.align		4
.L_1401:
        /*0808*/ 	.byte	0x03, 0x19
        /*080a*/ 	.short	0x0a70


	//----- nvinfo : EIATTR_PARAM_CBANK
	.align		4
        /*080c*/ 	.byte	0x04, 0x0a
        /*080e*/ 	.short	(.L_1403 - .L_1402)
	.align		4
.L_1402:
        /*0810*/ 	.word	index@(.nv.constant0._ZN7cutlass13device_kernelIN5flash11enable_sm90INS1_16FlashAttnFwdSm90INS1_25CollectiveMainloopFwdSm90ILi2EN4cute5tupleIJNS5_1CILi1EEES8_S8_EEENS6_IJNS7_ILi192EEESA_NS7_ILi64EEEEEELi64ENS_6half_tEfNS_4arch4Sm90ELb0ELb0ELb0ELb0ELb0ELb0ELb0ELb0ELb1ELb1ELb1ELb0EEENS1_21CollectiveEpilogueFwdINS6_IJSA_SB_SA_EEES9_SD_SF_Li384ELb0ELb1ELb1ELb0EEENS1_19SingleTileSchedulerILb0ELb1ELb1ELi192EEEEEEEEEvNT_6ParamsE)
        /*0814*/ 	.short	0x0210
        /*0816*/ 	.short	0x0a70


	//----- nvinfo : EIATTR_SW_WAR
	.align		4
.L_1403:
        /*0818*/ 	.byte	0x04, 0x36
        /*081a*/ 	.short	(.L_1405 - .L_1404)
.L_1404:
        /*081c*/ 	.word	0x00000008
.L_1405:


//--------------------- .nv.info._ZN7cutlass13device_kernelIN5flash11enable_sm90INS1_16FlashAttnFwdSm90INS1_25CollectiveMainloopFwdSm90ILi2EN4cute5tupleIJNS5_1CILi1EEES8_S8_EEENS6_IJNS7_ILi192EEESA_NS7_ILi64EEEEEELi64ENS_6half_tEfNS_4arch4Sm90ELb0ELb0ELb0ELb1ELb0ELb0ELb0ELb0ELb1ELb1ELb1ELb0EEENS1_21CollectiveEpilogueFwdINS6_IJSA_SB_SA_EEES9_SD_SF_Li384ELb1ELb1ELb1ELb0EEENS1_36VarlenDynamicPersistentTileSchedulerILi192ELi192ELi384ELi128ELb1ELb1ELb1ELb0ELb1ELb1EEEEEEEEEvNT_6ParamsE --------------------------
	.section	.nv.info._ZN7cutlass13device_kernelIN5flash11enable_sm90INS1_16FlashAttnFwdSm90INS1_25CollectiveMainloopFwdSm90ILi2EN4cute5tupleIJNS5_1CILi1EEES8_S8_EEENS6_IJNS7_ILi192EEESA_NS7_ILi64EEEEEELi64ENS_6half_tEfNS_4arch4Sm90ELb0ELb0ELb0ELb1ELb0ELb0ELb0ELb0ELb1ELb1ELb1ELb0EEENS1_21CollectiveEpilogueFwdINS6_IJSA_SB_SA_EEES9_SD_SF_Li384ELb1ELb1ELb1ELb0EEENS1_36VarlenDynamicPersistentTileSchedulerILi192ELi192ELi384ELi128ELb1ELb1ELb1ELb0ELb1ELb1EEEEEEEEEvNT_6ParamsE,"",@"SHT_CUDA_INFO"
	.sectionflags	@""
	.align	4


	//----- nvinfo : EIATTR_CUDA_API_VERSION
	.align		4
        /*0000*/ 	.byte	0x04, 0x37
        /*0002*/ 	.short	(.L_1407 - .L_1406)
.L_1406:
        /*0004*/ 	.word	0x00000082


	//----- nvinfo : EIATTR_KPARAM_INFO
	.align		4
.L_1407:
        /*0008*/ 	.byte	0x04, 0x17
        /*000a*/ 	.short	(.L_1409 - .L_1408)
.L_1408:
        /*000c*/ 	.word	0x00000000
        /*0010*/ 	.short	0x0000
        /*0012*/ 	.short	0x0070
        /*0014*/ 	.byte	0x00, 0xf0, 0x01, 0x2a


	//----- nvinfo : EIATTR_SPARSE_MMA_MASK
	.align		4
.L_1409:
        /*0018*/ 	.byte	0x03, 0x50
        /*001a*/ 	.short	0x0000


	//----- nvinfo : EIATTR_MAXREG_COUNT
	.align		4
        /*001c*/ 	.byte	0x03, 0x1b
        /*001e*/ 	.short	0x0080


	//----- nvinfo : EIATTR_NUM_BARRIERS
	.align		4
        /*0020*/ 	.byte	0x02, 0x4c
        /*0022*/ 	.byte	0x10
	.zero		1


	//----- nvinfo : EIATTR_EXTERNS
	.align		4
        /*0024*/ 	.byte	0x04, 0x0f
        /*0026*/ 	.short	(.L_1411 - .L_1410)


	//   ....[0]....
	.align		4
.L_1410:
        /*0028*/ 	.word	index@(__assertfail)


	//----- nvinfo : EIATTR_ANNOTATIONS
	.align		4
.L_1411:
        /*002c*/ 	.byte	0x04, 0x55
        /*002e*/ 	.short	(.L_1413 - .L_1412)


	//   ....[0]....
.L_1412:
        /* <DEDUP_REMOVED lines=53> */


	//----- nvinfo : EIATTR_MERCURY_ISA_VERSION
	.align		4
.L_1413:
        /*0368*/ 	.byte	0x03, 0x5f
        /*036a*/ 	.short	0x0101


	//----- nvinfo : EIATTR_UNUSED_LOAD_BYTE_OFFSET
	.align		4
        /*036c*/ 	.byte	0x04, 0x44
        /*036e*/ 	.short	(.L_1415 - .L_1414)


	//   ....[0]....
.L_1414:
        /*0370*/ 	.word	0x00000a40
        /*0374*/ 	.word	0x0000fff0


	//   ....[1]....
        /*0378*/ 	.word	0x00007cb0
        /*037c*/ 	.word	0x0000fff0


	//----- nvinfo : EIATTR_INT_WARP_WIDE_INSTR_OFFSETS
	.align		4
.L_1415:
        /*0380*/ 	.byte	0x04, 0x31
        /*0382*/ 	.short	(.L_1417 - .L_1416)


	//   ....[0]....
.L_1416:
        /*0384*/ 	.word	0x00000120


	//   ....[1]....
        /*0388*/ 	.word	0x000001c0


	//   ....[2]....
        /*038c*/ 	.word	0x00000230


	//   ....[3]....
        /*0390*/ 	.word	0x0000b570


	//   ....[4]....
        /*0394*/ 	.word	0x0000b600


	//   ....[5]....
        /*0398*/ 	.word	0x0000e6b0


	//   ....[6]....
        /*039c*/ 	.word	0x0000e740


	//----- nvinfo : EIATTR_COOP_GROUP_MASK_REGIDS
	.align		4
.L_1417:
        /*03a0*/ 	.byte	0x04, 0x29
        /*03a2*/ 	.short	(.L_1419 - .L_1418)


	//   ....[0]....
.L_1418:
        /*03a4*/ 	.word	0xffffffff


	//   ....[1]....
        /*03a8*/ 	.word	0xffffffff


	//   ....[2]....
        /*03ac*/ 	.word	0xffffffff


	//   ....[3]....
        /*03b0*/ 	.word	0xffffffff


	//   ....[4]....
        /*03b4*/ 	.word	0xffffffff


	//   ....[5]....
        /*03b8*/ 	.word	0xffffffff


	//   ....[6]....
        /*03bc*/ 	.word	0xffffffff


	//   ....[7]....
        /*03c0*/ 	.word	0xffffffff


	//   ....[8]....
        /*03c4*/ 	.word	0xffffffff


	//   ....[9]....
        /*03c8*/ 	.word	0xffffffff


	//   ....[10]....
        /*03cc*/ 	.word	0xffffffff


	//   ....[11]....
        /*03d0*/ 	.word	0xffffffff


	//   ....[12]....
        /*03d4*/ 	.word	0xffffffff


	//   ....[13]....
        /*03d8*/ 	.word	0xffffffff


	//   ....[14]....
        /*03dc*/ 	.word	0xffffffff


	//   ....[15]....
        /*03e0*/ 	.word	0xffffffff


	//   ....[16]....
        /*03e4*/ 	.word	0xffffffff


	//   ....[17]....
        /*03e8*/ 	.word	0xffffffff


	//   ....[18]....
        /*03ec*/ 	.word	0xffffffff


	//   ....[19]....
        /*03f0*/ 	.word	0xffffffff


	//   ....[20]....
        /*03f4*/ 	.word	0xffffffff


	//   ....[21]....
        /*03f8*/ 	.word	0xffffffff


	//   ....[22]....
        /*03fc*/ 	.word	0xffffffff


	//   ....[23]....
        /*0400*/ 	.word	0xffffffff


	//   ....[24]....
        /*0404*/ 	.word	0xffffffff


	//   ....[25]....
        /*0408*/ 	.word	0xffffffff


	//   ....[26]....
        /*040c*/ 	.word	0xffffffff


	//   ....[27]....
        /*0410*/ 	.word	0xffffffff


	//   ....[28]....
        /*0414*/ 	.word	0xffffffff


	//   ....[29]....
        /*0418*/ 	.word	0xffffffff


	//   ....[30]....
        /*041c*/ 	.word	0xffffffff


	//   ....[31]....
        /*0420*/ 	.word	0xffffffff


	//   ....[32]....
        /*0424*/ 	.word	0xffffffff


	//   ....[33]....
        /*0428*/ 	.word	0xffffffff


	//   ....[34]....
        /*042c*/ 	.word	0xffffffff


	//   ....[35]....
        /*0430*/ 	.word	0xffffffff


	//   ....[36]....
        /*0434*/ 	.word	0xffffffff


	//   ....[37]....
        /*0438*/ 	.word	0xffffffff


	//   ....[38]....
        /*043c*/ 	.word	0xffffffff


	//   ....[39]....
        /*0440*/ 	.word	0xffffffff


	//   ....[40]....
        /*0444*/ 	.word	0xffffffff


	//   ....[41]....
        /*0448*/ 	.word	0xffffffff


	//   ....[42]....
        /*044c*/ 	.word	0xffffffff


	//   ....[43]....
        /*0450*/ 	.word	0xffffffff


	//   ....[44]....
        /*0454*/ 	.word	0xffffffff


	//   ....[45]....
        /*0458*/ 	.word	0xffffffff


	//   ....[46]....
        /*045c*/ 	.word	0xffffffff


	//   ....[47]....
        /*0460*/ 	.word	0xffffffff


	//   ....[48]....
        /*0464*/ 	.word	0xffffffff


	//   ....[49]....
        /*0468*/ 	.word	0xffffffff


	//   ....[50]....
        /*046c*/ 	.word	0xffffffff


	//   ....[51]....
        /*0470*/ 	.word	0xffffffff


	//   ....[52]....
        /*0474*/ 	.word	0xffffffff


	//   ....[53]....
        /*0478*/ 	.word	0xffffffff


	//   ....[54]....
        /*047c*/ 	.word	0xffffffff


	//   ....[55]....
        /*0480*/ 	.word	0xffffffff


	//   ....[56]....
        /*0484*/ 	.word	0xffffffff


	//   ....[57]....
        /*0488*/ 	.word	0xffffffff


	//   ....[58]....
        /*048c*/ 	.word	0xffffffff


	//   ....[59]....
        /*0490*/ 	.word	0xffffffff


	//   ....[60]....
        /*0494*/ 	.word	0xffffffff


	//   ....[61]....
        /*0498*/ 	.word	0xffffffff


	//   ....[62]....
        /*049c*/ 	.word	0xffffffff


	//   ....[63]....
        /*04a0*/ 	.word	0xffffffff


	//   ....[64]....
        /*04a4*/ 	.word	0xffffffff


	//   ....[65]....
        /*04a8*/ 	.word	0xffffffff


	//   ....[66]....
        /*04ac*/ 	.word	0xffffffff


	//   ....[67]....
        /*04b0*/ 	.word	0xffffffff


	//   ....[68]....
        /*04b4*/ 	.word	0xffffffff


	//   ....[69]....
        /*04b8*/ 	.word	0xffffffff


	//   ....[70]....
        /*04bc*/ 	.word	0xffffffff


	//   ....[71]....
        /*04c0*/ 	.word	0xffffffff


	//   ....[72]....
        /*04c4*/ 	.word	0xffffffff


	//   ....[73]....
        /*04c8*/ 	.word	0xffffffff


	//   ....[74]....
        /*04cc*/ 	.word	0xffffffff


	//   ....[75]....
        /*04d0*/ 	.word	0xffffffff


	//   ....[76]....
        /*04d4*/ 	.word	0xffffffff


	//   ....[77]....
        /*04d8*/ 	.word	0xffffffff


	//   ....[78]....
        /*04dc*/ 	.word	0xffffffff


	//   ....[79]....
        /*04e0*/ 	.word	0xffffffff


	//   ....[80]....
        /*04e4*/ 	.word	0xffffffff


	//   ....[81]....
        /*04e8*/ 	.word	0xffffffff


	//   ....[82]....
        /*04ec*/ 	.word	0xffffffff


	//   ....[83]....
        /*04f0*/ 	.word	0xffffffff


	//   ....[84]....
        /*04f4*/ 	.word	0xffffffff


	//   ....[85]....
        /*04f8*/ 	.word	0xffffffff


	//   ....[86]....
        /*04fc*/ 	.word	0xffffffff


	//   ....[87]....
        /*0500*/ 	.word	0xffffffff


	//   ....[88]....
        /*0504*/ 	.word	0xffffffff


	//   ....[89]....
        /*0508*/ 	.word	0xffffffff


	//   ....[90]....
        /*050c*/ 	.word	0xffffffff


	//   ....[91]....
        /*0510*/ 	.word	0xffffffff


	//   ....[92]....
        /*0514*/ 	.word	0xffffffff


	//   ....[93]....
        /*0518*/ 	.word	0xffffffff


	//   ....[94]....
        /*051c*/ 	.word	0xffffffff


	//   ....[95]....
        /*0520*/ 	.word	0xffffffff


	//   ....[96]....
        /*0524*/ 	.word	0xffffffff


	//   ....[97]....
        /*0528*/ 	.word	0xffffffff


	//   ....[98]....
        /*052c*/ 	.word	0xffffffff


	//   ....[99]....
        /*0530*/ 	.word	0xffffffff


	//   ....[100]....
        /*0534*/ 	.word	0xffffffff


	//   ....[101]....
        /*0538*/ 	.word	0xffffffff


	//   ....[102]....
        /*053c*/ 	.word	0xffffffff


	//   ....[103]....
        /*0540*/ 	.word	0xffffffff


	//   ....[104]....
        /*0544*/ 	.word	0xffffffff


	//   ....[105]....
        /*0548*/ 	.word	0xffffffff


	//   ....[106]....
        /*054c*/ 	.word	0xffffffff


	//   ....[107]....
        /*0550*/ 	.word	0x0500000f


	//   ....[108]....
        /*0554*/ 	.word	0x0500000f


	//   ....[109]....
        /*0558*/ 	.word	0x0500000f


	//   ....[110]....
        /*055c*/ 	.word	0x0500000f


	//   ....[111]....
        /*0560*/ 	.word	0x0500000f


	//   ....[112]....
        /*0564*/ 	.word	0x0500000f


	//   ....[113]....
        /*0568*/ 	.word	0x0500000f


	//   ....[114]....
        /*056c*/ 	.word	0x0500000f


	//   ....[115]....
        /*0570*/ 	.word	0x0500000f


	//   ....[116]....
        /*0574*/ 	.word	0x0500000f


	//   ....[117]....
        /*0578*/ 	.word	0x0500000f


	//   ....[118]....
        /*057c*/ 	.word	0x0500000f


	//   ....[119]....
        /*0580*/ 	.word	0x0500000f


	//   ....[120]....
        /*0584*/ 	.word	0x0500000f


	//   ....[121]....
        /*0588*/ 	.word	0x0500000f


	//   ....[122]....
        /*058c*/ 	.word	0x0500000f


	//   ....[123]....
        /*0590*/ 	.word	0x0500000f


	//   ....[124]....
        /*0594*/ 	.word	0x0500000f


	//   ....[125]....
        /*0598*/ 	.word	0x0500000f


	//   ....[126]....
        /*059c*/ 	.word	0x0500000f


	//   ....[127]....
        /*05a0*/ 	.word	0x0500000f


	//   ....[128]....
        /*05a4*/ 	.word	0x0500000f


	//   ....[129]....
        /*05a8*/ 	.word	0x0500000f


	//   ....[130]....
        /*05ac*/ 	.word	0x0500000f


	//   ....[131]....
        /*05b0*/ 	.word	0x0500000f


	//   ....[132]....
        /*05b4*/ 	.word	0x0500000f


	//   ....[133]....
        /*05b8*/ 	.word	0x0500000f


	//   ....[134]....
        /*05bc*/ 	.word	0x0500000f


	//   ....[135]....
        /*05c0*/ 	.word	0x0500000f


	//   ....[136]....
        /*05c4*/ 	.word	0x0500000f


	//   ....[137]....
        /*05c8*/ 	.word	0x0500000f


	//   ....[138]....
        /*05cc*/ 	.word	0x0500000f


	//   ....[139]....
        /*05d0*/ 	.word	0x0500000f


	//   ....[140]....
        /*05d4*/ 	.word	0x0500000f


	//   ....[141]....
        /*05d8*/ 	.word	0x0500000f


	//   ....[142]....
        /*05dc*/ 	.word	0x0500000f


	//   ....[143]....
        /*05e0*/ 	.word	0x0500000f


	//   ....[144]....
        /*05e4*/ 	.word	0x0500000f


	//   ....[145]....
        /*05e8*/ 	.word	0x0500000f


	//   ....[146]....
        /*05ec*/ 	.word	0x0500000f


	//   ....[147]....
        /*05f0*/ 	.word	0x0500000f


	//   ....[148]....
        /*05f4*/ 	.word	0x0500000f


	//   ....[149]....
        /*05f8*/ 	.word	0x0500000f


	//   ....[150]....
        /*05fc*/ 	.word	0x0500000f


	//----- nvinfo : EIATTR_COOP_GROUP_INSTR_OFFSETS
	.align		4
.L_1419:
        /*0600*/ 	.byte	0x04, 0x28
        /*0602*/ 	.short	(.L_1421 - .L_1420)


	//   ....[0]....
.L_1420:
        /*0604*/ 	.word	0x00000060


	//   ....[1]....
        /*0608*/ 	.word	0x00000130


	//   ....[2]....
        /*060c*/ 	.word	0x000001e0


	//   ....[3]....
        /*0610*/ 	.word	0x000003a0


	//   ....[4]....
        /*0614*/ 	.word	0x00000500


	//   ....[5]....
        /*0618*/ 	.word	0x00000620


	//   ....[6]....
        /*061c*/ 	.word	0x00000780


	//   ....[7]....
        /*0620*/ 	.word	0x00001860


	//   ....[8]....
        /*0624*/ 	.word	0x00002b80


	//   ....[9]....
        /*0628*/ 	.word	0x00002ca0


	//   ....[10]....
        /*062c*/ 	.word	0x00003450


	//   ....[11]....
        /*0630*/ 	.word	0x000034d0


	//   ....[12]....
        /*0634*/ 	.word	0x00004670


	//   ....[13]....
        /*0638*/ 	.word	0x00005360


	//   ....[14]....
        /*063c*/ 	.word	0x00005380


	//   ....[15]....
        /*0640*/ 	.word	0x000053b0


	//   ....[16]....
        /*0644*/ 	.word	0x000053c0


	//   ....[17]....
        /*0648*/ 	.word	0x00007190


	//   ....[18]....
        /*064c*/ 	.word	0x000072b0


	//   ....[19]....
        /*0650*/ 	.word	0x000072f0


	//   ....[20]....
        /*0654*/ 	.word	0x00007460


	//   ....[21]....
        /*0658*/ 	.word	0x00007480


	//   ....[22]....
        /*065c*/ 	.word	0x00008500


	//   ....[23]....
        /*0660*/ 	.word	0x00008510


	//   ....[24]....
        /*0664*/ 	.word	0x00008520


	//   ....[25]....
        /*0668*/ 	.word	0x00008560


	//   ....[26]....
        /*066c*/ 	.word	0x00008ac0


	//   ....[27]....
        /*0670*/ 	.word	0x00008ae0


	//   ....[28]....
        /*0674*/ 	.word	0x00008af0


	//   ....[29]....
        /*0678*/ 	.word	0x00008b10


	//   ....[30]....
        /*067c*/ 	.word	0x00008b30


	//   ....[31]....
        /*0680*/ 	.word	0x00008b50


	//   ....[32]....
        /*0684*/ 	.word	0x00008cb0


	//   ....[33]....
        /*0688*/ 	.word	0x00008cc0


	//   ....[34]....
        /*068c*/ 	.word	0x000090e0


	//   ....[35]....
        /*0690*/ 	.word	0x00009110


	//   ....[36]....
        /*0694*/ 	.word	0x00009350


	//   ....[37]....
        /*0698*/ 	.word	0x00009360


	//   ....[38]....
        /*069c*/ 	.word	0x00009e60


	//   ....[39]....
        /*06a0*/ 	.word	0x00009e90


	//   ....[40]....
        /*06a4*/ 	.word	0x00009ed0


	//   ....[41]....
        /*06a8*/ 	.word	0x00009f00


	//   ....[42]....
        /*06ac*/ 	.word	0x00009f10


	//   ....[43]....
        /*06b0*/ 	.word	0x00009f20


	//   ....[44]....
        /*06b4*/ 	.word	0x00009f30


	//   ....[45]....
        /*06b8*/ 	.word	0x00009f50


	//   ....[46]....
        /*06bc*/ 	.word	0x0000a0b0


	//   ....[47]....
        /*06c0*/ 	.word	0x0000a2b0


	//   ....[48]....
        /*06c4*/ 	.word	0x0000a2e0


	//   ....[49]....
        /*06c8*/ 	.word	0x0000a310


	//   ....[50]....
        /*06cc*/ 	.word	0x0000a340


	//   ....[51]....
        /*06d0*/ 	.word	0x0000a370


	//   ....[52]....
        /*06d4*/ 	.word	0x0000a3a0


	//   ....[53]....
        /*06d8*/ 	.word	0x0000a520


	//   ....[54]....
        /*06dc*/ 	.word	0x0000a550


	//   ....[55]....
        /*06e0*/ 	.word	0x0000a580


	//   ....[56]....
        /*06e4*/ 	.word	0x0000a5b0


	//   ....[57]....
        /*06e8*/ 	.word	0x0000a5e0


	//   ....[58]....
        /*06ec*/ 	.word	0x0000a610


	//   ....[59]....
        /*06f0*/ 	.word	0x0000a6a0


	//   ....[60]....
        /*06f4*/ 	.word	0x0000a6d0


	//   ....[61]....
        /*06f8*/ 	.word	0x0000a6e0


	//   ....[62]....
        /*06fc*/ 	.word	0x0000a780


	//   ....[63]....
        /*0700*/ 	.word	0x0000bb10


	//   ....[64]....
        /*0704*/ 	.word	0x0000c670


	//   ....[65]....
        /*0708*/ 	.word	0x0000c680


	//   ....[66]....
        /*070c*/ 	.word	0x0000c6a0


	//   ....[67]....
        /*0710*/ 	.word	0x0000c730


	//   ....[68]....
        /*0714*/ 	.word	0x0000c750


	//   ....[69]....
        /*0718*/ 	.word	0x0000c7d0


	//   ....[70]....
        /*071c*/ 	.word	0x0000c7f0


	//   ....[71]....
        /*0720*/ 	.word	0x0000c870


	//   ....[72]....
        /*0724*/ 	.word	0x0000c890


	//   ....[73]....
        /*0728*/ 	.word	0x0000c910


	//   ....[74]....
        /*072c*/ 	.word	0x0000c930


	//   ....[75]....
        /*0730*/ 	.word	0x0000c9b0


	//   ....[76]....
        /*0734*/ 	.word	0x0000c9d0


	//   ....[77]....
        /*0738*/ 	.word	0x0000ca50


	//   ....[78]....
        /*073c*/ 	.word	0x0000ca70


	//   ....[79]....
        /*0740*/ 	.word	0x0000ca80


	//   ....[80]....
        /*0744*/ 	.word	0x0000caf0


	//   ....[81]....
        /*0748*/ 	.word	0x0000cb40


	//   ....[82]....
        /*074c*/ 	.word	0x0000cbf0


	//   ....[83]....
        /*0750*/ 	.word	0x0000cc00


	//   ....[84]....
        /*0754*/ 	.word	0x0000cc70


	//   ....[85]....
        /*0758*/ 	.word	0x0000cc80


	//   ....[86]....
        /*075c*/ 	.word	0x0000ccc0


	//   ....[87]....
        /*0760*/ 	.word	0x0000cce0


	//   ....[88]....
        /*0764*/ 	.word	0x0000ec30


	//   ....[89]....
        /*0768*/ 	.word	0x0000ec60


	//   ....[90]....
        /*076c*/ 	.word	0x0000ecc0


	//   ....[91]....
        /*0770*/ 	.word	0x0000ecf0


	//   ....[92]....
        /*0774*/ 	.word	0x0000ed20


	//   ....[93]....
        /*0778*/ 	.word	0x0000ed50


	//   ....[94]....
        /*077c*/ 	.word	0x0000ed80


	//   ....[95]....
        /*0780*/ 	.word	0x0000edb0


	//   ....[96]....
        /*0784*/ 	.word	0x0000ef50


	//   ....[97]....
        /*0788*/ 	.word	0x0000ef80


	//   ....[98]....
        /*078c*/ 	.word	0x0000efb0


	//   ....[99]....
        /*0790*/ 	.word	0x0000efe0


	//   ....[100]....
        /*0794*/ 	.word	0x0000f010


	//   ....[101]....
        /*0798*/ 	.word	0x0000f040


	//   ....[102]....
        /*079c*/ 	.word	0x0000f100


	//   ....[103]....
        /*07a0*/ 	.word	0x0000f120


	//   ....[104]....
        /*07a4*/ 	.word	0x0000f130


	//   ....[105]....
        /*07a8*/ 	.word	0x0000f190


	//   ....[106]....
        /*07ac*/ 	.word	0x0000f7b0


	//   ....[107]....
        /*07b0*/ 	.word	0x0000fc90


	//   ....[108]....
        /*07b4*/ 	.word	0x0000fe40


	//   ....[109]....
        /*07b8*/ 	.word	0x0000fe90


	//   ....[110]....
        /*07bc*/ 	.word	0x0000fef0


	//   ....[111]....
        /*07c0*/ 	.word	0x0000ffe0


	//   ....[112]....
        /*07c4*/ 	.word	0x00010040


	//   ....[113]....
        /*07c8*/ 	.word	0x00010140


	//   ....[114]....
        /*07cc*/ 	.word	0x000101a0


	//   ....[115]....
        /*07d0*/ 	.word	0x000102a0


	//   ....[116]....
        /*07d4*/ 	.word	0x00010300


	//   ....[117]....
        /*07d8*/ 	.word	0x00010400


	//   ....[118]....
        /*07dc*/ 	.word	0x00010460


	//   ....[119]....
        /*07e0*/ 	.word	0x00010560


	//   ....[120]....
        /*07e4*/ 	.word	0x000105c0


	//   ....[121]....
        /*07e8*/ 	.word	0x000106c0


	//   ....[122]....
        /*07ec*/ 	.word	0x00010720


	//   ....[123]....
        /*07f0*/ 	.word	0x000107d0


	//   ....[124]....
        /*07f4*/ 	.word	0x000108a0


	//   ....[125]....
        /*07f8*/ 	.word	0x00010970


	//   ....[126]....
        /*07fc*/ 	.word	0x000109d0


	//   ....[127]....
        /*0800*/ 	.word	0x00010ab0


	//   ....[128]....
        /*0804*/ 	.word	0x00010b10


	//   ....[129]....
        /*0808*/ 	.word	0x00010be0


	//   ....[130]....
        /*080c*/ 	.word	0x00010c40


	//   ....[131]....
        /*0810*/ 	.word	0x00010d00


	//   ....[132]....
        /*0814*/ 	.word	0x00011020


	//   ....[133]....
        /*0818*/ 	.word	0x000110c0


	//   ....[134]....
        /*081c*/ 	.word	0x00011240


	//   ....[135]....
        /*0820*/ 	.word	0x000112b0


	//   ....[136]....
        /*0824*/ 	.word	0x00011320


	//   ....[137]....
        /*0828*/ 	.word	0x00011390


	//   ....[138]....
        /*082c*/ 	.word	0x00011400


	//   ....[139]....
        /*0830*/ 	.word	0x00011480


	//   ....[140]....
        /*0834*/ 	.word	0x00011500


	//   ....[141]....
        /*0838*/ 	.word	0x00011590


	//   ....[142]....
        /*083c*/ 	.word	0x00011600


	//   ....[143]....
        /*0840*/ 	.word	0x00011670


	//   ....[144]....
        /*0844*/ 	.word	0x000116e0


	//   ....[145]....
        /*0848*/ 	.word	0x00011760


	//   ....[146]....
        /*084c*/ 	.word	0x000117d0


	//   ....[147]....
        /*0850*/ 	.word	0x00011870


	//   ....[148]....
        /*0854*/ 	.word	0x000118c0


	//   ....[149]....
        /*0858*/ 	.word	0x00011950


	//   ....[150]....
        /*085c*/ 	.word	0x00011a80


	//----- nvinfo : EIATTR_REG_RECONFIG
	.align		4
.L_1421:
        /*0860*/ 	.byte	0x01, 0x54
	.zero		2


	//----- nvinfo : EIATTR_SYSCALL_OFFSETS
	.align		4
        /*0864*/ 	.byte	0x04, 0x46
        /*0866*/ 	.short	(.L_1423 - .L_1422)


	//   ....[0]....
.L_1422:
        /*0868*/ 	.word	0x00001a20


	//   ....[1]....
        /*086c*/ 	.word	0x0000b760


	//   ....[2]....
        /*0870*/ 	.word	0x0000b8b0


	//   ....[3]....
        /*0874*/ 	.word	0x0000b9b0


	//   ....[4]....
        /*0878*/ 	.word	0x0000c1a0


	//----- nvinfo : EIATTR_MBARRIER_INSTR_OFFSETS
	.align		4
.L_1423:
        /*087c*/ 	.byte	0x04, 0x39
        /*087e*/ 	.short	(.L_1425 - .L_1424)


	//   ....[0]....
.L_1424:
        /*0880*/ 	.word	0x00000250
        /*0884*/ 	.word	0x000000ff
        /*0888*/ 	.word	0x00030800
        /*088c*/ 	.short	0x0100
        /*088e*/ 	.byte	0x08
	.zero		1


	//   ....[1]....
        /*0890*/ 	.word	0x00000260
        /*0894*/ 	.word	0x000000ff
        /*0898*/ 	.word	0x00030820
        /*089c*/ 	.short	0x0100
        /*089e*/ 	.byte	0x08
	.zero		1


	//   ....[2]....
        /*08a0*/ 	.word	0x00000350
        /*08a4*/ 	.word	0x000000ff
        /*08a8*/ 	.word	0x00030830
        /*08ac*/ 	.short	0x0100
        /*08ae*/ 	.byte	0x08
	.zero		1


	//   ....[3]....
        /*08b0*/ 	.word	0x00000360
        /*08b4*/ 	.word	0x000000ff
        /*08b8*/ 	.word	0x00030840
        /*08bc*/ 	.short	0x0100
        /*08be*/ 	.byte	0x08
	.zero		1


	//   ....[4]....
        /*08c0*/ 	.word	0x00000370
        /*08c4*/ 	.word	0x000000ff
        /*08c8*/ 	.word	0x00030838
        /*08cc*/ 	.short	0x0100
        /*08ce*/ 	.byte	0x08
	.zero		1


	//   ....[5]....
        /*08d0*/ 	.word	0x00000380
        /*08d4*/ 	.word	0x000000ff
        /*08d8*/ 	.word	0x00030848
        /*08dc*/ 	.short	0x0100
        /*08de*/ 	.byte	0x08
	.zero		1


	//   ....[6]....
        /*08e0*/ 	.word	0x000004b0
        /*08e4*/ 	.word	0x000000ff
        /*08e8*/ 	.word	0x00030850
        /*08ec*/ 	.short	0x0100
        /*08ee*/ 	.byte	0x08
	.zero		1


	//   ....[7]....
        /*08f0*/ 	.word	0x000004c0
        /*08f4*/ 	.word	0x000000ff
        /*08f8*/ 	.word	0x00030860
        /*08fc*/ 	.short	0x0100
        /*08fe*/ 	.byte	0x08
	.zero		1


	//   ....[8]....
        /*0900*/ 	.word	0x000004d0
        /*0904*/ 	.word	0x000000ff
        /*0908*/ 	.word	0x00030858
        /*090c*/ 	.short	0x0100
        /*090e*/ 	.byte	0x08
	.zero		1


	//   ....[9]....
        /*0910*/ 	.word	0x000004e0
        /*0914*/ 	.word	0x000000ff
        /*0918*/ 	.word	0x00030868
        /*091c*/ 	.short	0x0100
        /*091e*/ 	.byte	0x08
	.zero		1


	//   ....[10]....
        /*0920*/ 	.word	0x000005d0
        /*0924*/ 	.word	0x000000ff
        /*0928*/ 	.word	0x00030870
        /*092c*/ 	.short	0x0100
        /*092e*/ 	.byte	0x06
	.zero		1


	//   ....[11]....
        /*0930*/ 	.word	0x000005e0
        /*0934*/ 	.word	0x000000ff
        /*0938*/ 	.word	0x00030880
        /*093c*/ 	.short	0x0100
        /*093e*/ 	.byte	0x06
	.zero		1


	//   ....[12]....
        /*0940*/ 	.word	0x000005f0
        /*0944*/ 	.word	0x000000ff
        /*0948*/ 	.word	0x00030878
        /*094c*/ 	.short	0x0100
        /*094e*/ 	.byte	0x06
	.zero		1


	//   ....[13]....
        /*0950*/ 	.word	0x00000600
        /*0954*/ 	.word	0x000000ff
        /*0958*/ 	.word	0x00030888
        /*095c*/ 	.short	0x0100
        /*095e*/ 	.byte	0x06
	.zero		1


	//   ....[14]....
        /*0960*/ 	.word	0x00000730
        /*0964*/ 	.word	0x000000ff
        /*0968*/ 	.word	0x00030890
        /*096c*/ 	.short	0x0100
        /*096e*/ 	.byte	0x08
	.zero		1


	//   ....[15]....
        /*0970*/ 	.word	0x00000740
        /*0974*/ 	.word	0x000000ff
        /*0978*/ 	.word	0x000308a0
        /*097c*/ 	.short	0x0100
        /*097e*/ 	.byte	0x08
	.zero		1


	//   ....[16]....
        /*0980*/ 	.word	0x00000750
        /*0984*/ 	.word	0x000000ff
        /*0988*/ 	.word	0x00030898
        /*098c*/ 	.short	0x0100
        /*098e*/ 	.byte	0x08
	.zero		1


	//   ....[17]....
        /*0990*/ 	.word	0x00000760
        /*0994*/ 	.word	0x000000ff
        /*0998*/ 	.word	0x000308a8
        /*099c*/ 	.short	0x0100
        /*099e*/ 	.byte	0x08
	.zero		1


	//   ....[18]....
        /*09a0*/ 	.word	0x00000890
        /*09a4*/ 	.word	0x000000ff
        /*09a8*/ 	.word	0x000308b0
        /*09ac*/ 	.short	0x0100
        /*09ae*/ 	.byte	0x08
	.zero		1


	//   ....[19]....
        /*09b0*/ 	.word	0x000008a0
        /*09b4*/ 	.word	0x000000ff
        /*09b8*/ 	.word	0x000308c0
        /*09bc*/ 	.short	0x0100
        /*09be*/ 	.byte	0x08
	.zero		1


	//   ....[20]....
        /*09c0*/ 	.word	0x000008b0
        /*09c4*/ 	.word	0x000000ff
        /*09c8*/ 	.word	0x000308b8
        /*09cc*/ 	.short	0x0100
        /*09ce*/ 	.byte	0x08
	.zero		1


	//   ....[21]....
        /*09d0*/ 	.word	0x000008c0
        /*09d4*/ 	.word	0x000000ff
        /*09d8*/ 	.word	0x000308c8
        /*09dc*/ 	.short	0x0100
        /*09de*/ 	.byte	0x08
	.zero		1


	//   ....[22]....
        /*09e0*/ 	.word	0x00001a90
        /*09e4*/ 	.word	0x000000ff
        /*09e8*/ 	.word	0x00030800
        /*09ec*/ 	.short	0x010a
        /*09ee*/ 	.byte	0x25
	.zero		1


	//   ....[23]....
        /*09f0*/ 	.word	0x00001b00
        /*09f4*/ 	.word	0x00000004
        /*09f8*/ 	.word	0x00030830
        /*09fc*/ 	.short	0x010a
        /*09fe*/ 	.byte	0x3f
	.zero		1


	//   ....[24]....
        /*0a00*/ 	.word	0x00001b70
        /*0a04*/ 	.word	0x00000004
        /*0a08*/ 	.word	0x00030830
        /*0a0c*/ 	.short	0x010a
        /*0a0e*/ 	.byte	0x3f
	.zero		1


	//   ....[25]....
        /*0a10*/ 	.word	0x00002cc0
        /*0a14*/ 	.word	0x00000004
        /*0a18*/ 	.word	0x00000000
        /*0a1c*/ 	.short	0x0101
        /*0a1e*/ 	.byte	0x3f
	.zero		1


	//   ....[26]....
        /*0a20*/ 	.word	0x00004880
        /*0a24*/ 	.word	0x000000ff
        /*0a28*/ 	.word	0x00030830
        /*0a2c*/ 	.short	0x010a
        /*0a2e*/ 	.byte	0x07
	.zero		1


	//   ....[27]....
        /*0a30*/ 	.word	0x000048c0
        /*0a34*/ 	.word	0x000000ff
        /*0a38*/ 	.word	0x00030830
        /*0a3c*/ 	.short	0x010a
        /*0a3e*/ 	.byte	0x07
	.zero		1


	//   ....[28]....
        /*0a40*/ 	.word	0x00004ad0
        /*0a44*/ 	.word	0x000000ff
        /*0a48*/ 	.word	0x00030850
        /*0a4c*/ 	.short	0x010a
        /*0a4e*/ 	.byte	0x07
	.zero		1


	//   ....[29]....
        /*0a50*/ 	.word	0x00004b10
        /*0a54*/ 	.word	0x000000ff
        /*0a58*/ 	.word	0x00030850
        /*0a5c*/ 	.short	0x010a
        /*0a5e*/ 	.byte	0x07
	.zero		1


	//   ....[30]....
        /*0a60*/ 	.word	0x00006680
        /*0a64*/ 	.word	0x00000007
        /*0a68*/ 	.word	0x00000000
        /*0a6c*/ 	.short	0x0101
        /*0a6e*/ 	.byte	0x3f
	.zero		1


	//   ....[31]....
        /*0a70*/ 	.word	0x00006830
        /*0a74*/ 	.word	0x00000007
        /*0a78*/ 	.word	0x00000000
        /*0a7c*/ 	.short	0x0101
        /*0a7e*/ 	.byte	0x3f
	.zero		1


	//   ....[32]....
        /*0a80*/ 	.word	0x00007200
        /*0a84*/ 	.word	0x000000ff
        /*0a88*/ 	.word	0x00030850
        /*0a8c*/ 	.short	0x010a
        /*0a8e*/ 	.byte	0x0c
	.zero		1


	//   ....[33]....
        /*0a90*/ 	.word	0x00007240
        /*0a94*/ 	.word	0x000000ff
        /*0a98*/ 	.word	0x00030850
        /*0a9c*/ 	.short	0x010a
        /*0a9e*/ 	.byte	0x0c
	.zero		1


	//   ....[34]....
        /*0aa0*/ 	.word	0x00007a50
        /*0aa4*/ 	.word	0x0000000a
        /*0aa8*/ 	.word	0x00000000
        /*0aac*/ 	.short	0x0101
        /*0aae*/ 	.byte	0x3f
	.zero		1


	//   ....[35]....
        /*0ab0*/ 	.word	0x00008c80
        /*0ab4*/ 	.word	0x000000ff
        /*0ab8*/ 	.word	0x00000000
        /*0abc*/ 	.short	0x0101
        /*0abe*/ 	.byte	0x04
	.zero		1


	//   ....[36]....
        /*0ac0*/ 	.word	0x00009100
        /*0ac4*/ 	.word	0x000000ff
        /*0ac8*/ 	.word	0x00000000
        /*0acc*/ 	.short	0x0101
        /*0ace*/ 	.byte	0x04
	.zero		1


	//   ....[37]....
        /*0ad0*/ 	.word	0x0000bd20
        /*0ad4*/ 	.word	0x00000000
        /*0ad8*/ 	.word	0x00030840
        /*0adc*/ 	.short	0x010a
        /*0ade*/ 	.byte	0x3f
	.zero		1


	//   ....[38]....
        /*0ae0*/ 	.word	0x0000cd90
        /*0ae4*/ 	.word	0x00000011
        /*0ae8*/ 	.word	0x00030800
        /*0aec*/ 	.short	0x0107
        /*0aee*/ 	.byte	0x3f
	.zero		1


	//   ....[39]....
        /*0af0*/ 	.word	0x0000ce80
        /*0af4*/ 	.word	0x00000011
        /*0af8*/ 	.word	0x00030800
        /*0afc*/ 	.short	0x0101
        /*0afe*/ 	.byte	0x3f
	.zero		1


	//   ....[40]....
        /*0b00*/ 	.word	0x0000cea0
        /*0b04*/ 	.word	0x00000011
        /*0b08*/ 	.word	0x00030820
        /*0b0c*/ 	.short	0x010a
        /*0b0e*/ 	.byte	0x3f
	.zero		1


	//   ....[41]....
        /*0b10*/ 	.word	0x0000d230
        /*0b14*/ 	.word	0x00000002
        /*0b18*/ 	.word	0x00030840
        /*0b1c*/ 	.short	0x010a
        /*0b1e*/ 	.byte	0x3f
	.zero		1


	//   ....[42]....
        /*0b20*/ 	.word	0x0000d4b0
        /*0b24*/ 	.word	0x00000003
        /*0b28*/ 	.word	0x00000060
        /*0b2c*/ 	.short	0x010a
        /*0b2e*/ 	.byte	0x3f
	.zero		1


	//   ....[43]....
        /*0b30*/ 	.word	0x0000da00
        /*0b34*/ 	.word	0x00000002
        /*0b38*/ 	.word	0x00030840
        /*0b3c*/ 	.short	0x010a
        /*0b3e*/ 	.byte	0x3f
	.zero		1


	//   ....[44]....
        /*0b40*/ 	.word	0x0000dc80
        /*0b44*/ 	.word	0x0000000a
        /*0b48*/ 	.word	0x00000060
        /*0b4c*/ 	.short	0x010a
        /*0b4e*/ 	.byte	0x3f
	.zero		1


	//   ....[45]....
        /*0b50*/ 	.word	0x0000e110
        /*0b54*/ 	.word	0x00000002
        /*0b58*/ 	.word	0x00030840
        /*0b5c*/ 	.short	0x010a
        /*0b5e*/ 	.byte	0x3f
	.zero		1


	//   ....[46]....
        /*0b60*/ 	.word	0x0000e3a0
        /*0b64*/ 	.word	0x00000007
        /*0b68*/ 	.word	0x00000060
        /*0b6c*/ 	.short	0x010a
        /*0b6e*/ 	.byte	0x3f
	.zero		1


	//   ....[47]....
        /*0b70*/ 	.word	0x0000e7e0
        /*0b74*/ 	.word	0x00000003
        /*0b78*/ 	.word	0x00030860
        /*0b7c*/ 	.short	0x010a
        /*0b7e*/ 	.byte	0x3f
	.zero		1


	//   ....[48]....
        /*0b80*/ 	.word	0x0000f730
        /*0b84*/ 	.word	0x00000009
        /*0b88*/ 	.word	0x00030820
        /*0b8c*/ 	.short	0x010a
        /*0b8e*/ 	.byte	0x3f
	.zero		1


	//   ....[49]....
        /*0b90*/ 	.word	0x0000f8d0
        /*0b94*/ 	.word	0x00000007
        /*0b98*/ 	.word	0x00000000
        /*0b9c*/ 	.short	0x010a
        /*0b9e*/ 	.byte	0x3f
	.zero		1


	//   ....[50]....
        /*0ba0*/ 	.word	0x0000f940
        /*0ba4*/ 	.word	0x00000003
        /*0ba8*/ 	.word	0x00000000
        /*0bac*/ 	.short	0x010a
        /*0bae*/ 	.byte	0x3f
	.zero		1


	//   ....[51]....
        /*0bb0*/ 	.word	0x0000f9a0
        /*0bb4*/ 	.word	0x00000005
        /*0bb8*/ 	.word	0x00000000
        /*0bbc*/ 	.short	0x010a
        /*0bbe*/ 	.byte	0x3f
	.zero		1


	//   ....[52]....
        /*0bc0*/ 	.word	0x0000f9d0
        /*0bc4*/ 	.word	0x00000003
        /*0bc8*/ 	.word	0x00000000
        /*0bcc*/ 	.short	0x010a
        /*0bce*/ 	.byte	0x3f
	.zero		1


	//   ....[53]....
        /*0bd0*/ 	.word	0x0000fa40
        /*0bd4*/ 	.word	0x00000003
        /*0bd8*/ 	.word	0x00030800
        /*0bdc*/ 	.short	0x010a
        /*0bde*/ 	.byte	0x3f
	.zero		1


	//   ....[54]....
        /*0be0*/ 	.word	0x0000fa90
        /*0be4*/ 	.word	0x00000004
        /*0be8*/ 	.word	0x00030830
        /*0bec*/ 	.short	0x010a
        /*0bee*/ 	.byte	0x3f
	.zero		1


	//   ....[55]....
        /*0bf0*/ 	.word	0x0000faf0
        /*0bf4*/ 	.word	0x00000003
        /*0bf8*/ 	.word	0x00030830
        /*0bfc*/ 	.short	0x010a
        /*0bfe*/ 	.byte	0x3f
	.zero		1


	//   ....[56]....
        /*0c00*/ 	.word	0x0000fb50
        /*0c04*/ 	.word	0x00000003
        /*0c08*/ 	.word	0x00030850
        /*0c0c*/ 	.short	0x010a
        /*0c0e*/ 	.byte	0x3f
	.zero		1


	//   ....[57]....
        /*0c10*/ 	.word	0x0000fbb0
        /*0c14*/ 	.word	0x00000007
        /*0c18*/ 	.word	0x00030850
        /*0c1c*/ 	.short	0x010a
        /*0c1e*/ 	.byte	0x3f
	.zero		1


	//   ....[58]....
        /*0c20*/ 	.word	0x0000fd50
        /*0c24*/ 	.word	0x00000000
        /*0c28*/ 	.word	0x00030840
        /*0c2c*/ 	.short	0x010a
        /*0c2e*/ 	.byte	0x3f
	.zero		1


	//   ....[59]....
        /*0c30*/ 	.word	0x00010d40
        /*0c34*/ 	.word	0x00000011
        /*0c38*/ 	.word	0x00030820
        /*0c3c*/ 	.short	0x010a
        /*0c3e*/ 	.byte	0x3f
	.zero		1


	//   ....[60]....
        /*0c40*/ 	.word	0x00010d90
        /*0c44*/ 	.word	0x00000002
        /*0c48*/ 	.word	0x00030840
        /*0c4c*/ 	.short	0x010a
        /*0c4e*/ 	.byte	0x3f
	.zero		1


	//   ....[61]....
        /*0c50*/ 	.word	0x00010de0
        /*0c54*/ 	.word	0x00000003
        /*0c58*/ 	.word	0x00000060
        /*0c5c*/ 	.short	0x010a
        /*0c5e*/ 	.byte	0x3f
	.zero		1


	//   ....[62]....
        /*0c60*/ 	.word	0x00010e30
        /*0c64*/ 	.word	0x00000002
        /*0c68*/ 	.word	0x00030840
        /*0c6c*/ 	.short	0x010a
        /*0c6e*/ 	.byte	0x3f
	.zero		1


	//   ....[63]....
        /*0c70*/ 	.word	0x00010e80
        /*0c74*/ 	.word	0x0000000a
        /*0c78*/ 	.word	0x00000060
        /*0c7c*/ 	.short	0x010a
        /*0c7e*/ 	.byte	0x3f
	.zero		1


	//   ....[64]....
        /*0c80*/ 	.word	0x00010ed0
        /*0c84*/ 	.word	0x00000002
        /*0c88*/ 	.word	0x00030840
        /*0c8c*/ 	.short	0x010a
        /*0c8e*/ 	.byte	0x3f
	.zero		1


	//   ....[65]....
        /*0c90*/ 	.word	0x00010f20
        /*0c94*/ 	.word	0x00000007
        /*0c98*/ 	.word	0x00000060
        /*0c9c*/ 	.short	0x010a
        /*0c9e*/ 	.byte	0x3f
	.zero		1


	//   ....[66]....
        /*0ca0*/ 	.word	0x00010f70
        /*0ca4*/ 	.word	0x00000003
        /*0ca8*/ 	.word	0x00030860
        /*0cac*/ 	.short	0x010a
        /*0cae*/ 	.byte	0x3f
	.zero		1


	//   ....[67]....
        /*0cb0*/ 	.word	0x000119a0
        /*0cb4*/ 	.word	0x00000009
        /*0cb8*/ 	.word	0x00030820
        /*0cbc*/ 	.short	0x010a
        /*0cbe*/ 	.byte	0x3f
	.zero		1


	//   ....[68]....
        /*0cc0*/ 	.word	0x00011b40
        /*0cc4*/ 	.word	0x00000007
        /*0cc8*/ 	.word	0x00000000
        /*0ccc*/ 	.short	0x010a
        /*0cce*/ 	.byte	0x3f
	.zero		1


	//   ....[69]....
        /*0cd0*/ 	.word	0x00011b90
        /*0cd4*/ 	.word	0x00000003
        /*0cd8*/ 	.word	0x00000000
        /*0cdc*/ 	.short	0x010a
        /*0cde*/ 	.byte	0x3f
	.zero		1


	//   ....[70]....
        /*0ce0*/ 	.word	0x00011be0
        /*0ce4*/ 	.word	0x00000005
        /*0ce8*/ 	.word	0x00000000
        /*0cec*/ 	.short	0x010a
        /*0cee*/ 	.byte	0x3f
	.zero		1


	//----- nvinfo : EIATTR_NUM_MBARRIERS
	.align		4
.L_1425:
        /*0cf0*/ 	.byte	0x03, 0x38
        /*0cf2*/ 	.short	0x0016


	//----- nvinfo : EIATTR_EXIT_INSTR_OFFSETS
	.align		4
        /*0cf4*/ 	.byte	0x04, 0x1c
        /*0cf6*/ 	.short	(.L_1427 - .L_1426)


	//   ....[0]....
.L_1426:
        /*0cf8*/ 	.word	0x00000a70


	//   ....[1]....
        /*0cfc*/ 	.word	0x0000a050


	//   ....[2]....
        /*0d00*/ 	.word	0x0000fa20


	//----- nvinfo : EIATTR_MAX_THREADS
	.align		4
.L_1427:
        /*0d04*/ 	.byte	0x04, 0x05
        /*0d06*/ 	.short	(.L_1429 - .L_1428)
.L_1428:
        /*0d08*/ 	.word	0x00000200
        /*0d0c*/ 	.word	0x00000001
        /*0d10*/ 	.word	0x00000001


	//----- nvinfo : EIATTR_CRS_STACK_SIZE
	.align		4
.L_1429:
        /*0d14*/ 	.byte	0x04, 0x1e
        /*0d16*/ 	.short	(.L_1431 - .L_1430)
.L_1430:
        /*0d18*/ 	.word	0x00000000


	//----- nvinfo : EIATTR_CBANK_PARAM_SIZE
	.align		4
.L_1431:
        /*0d1c*/ 	.byte	0x03, 0x19
        /*0d1e*/ 	.short	0x0af0


	//----- nvinfo : EIATTR_PARAM_CBANK
	.align		4
        /*0d20*/ 	.byte	0x04, 0x0a
        /*0d22*/ 	.short	(.L_1433 - .L_1432)
	.align		4
.L_1432:
        /*0d24*/ 	.word	index@(.nv.constant0._ZN7cutlass13device_kernelIN5flash11enable_sm90INS1_16FlashAttnFwdSm90INS1_25CollectiveMainloopFwdSm90ILi2EN4cute5tupleIJNS5_1CILi1EEES8_S8_EEENS6_IJNS7_ILi192EEESA_NS7_ILi64EEEEEELi64ENS_6half_tEfNS_4arch4Sm90ELb0ELb0ELb0ELb1ELb0ELb0ELb0ELb0ELb1ELb1ELb1ELb0EEENS1_21CollectiveEpilogueFwdINS6_IJSA_SB_SA_EEES9_SD_SF_Li384ELb1ELb1ELb1ELb0EEENS1_36VarlenDynamicPersistentTileSchedulerILi192ELi192ELi384ELi128ELb1ELb1ELb1ELb0ELb1ELb1EEEEEEEEEvNT_6ParamsE)
        /*0d28*/ 	.short	0x0210
        /*0d2a*/ 	.short	0x0af0


	//----- nvinfo : EIATTR_SW_WAR
	.align		4
.L_1433:
        /*0d2c*/ 	.byte	0x04, 0x36
        /*0d2e*/ 	.short	(.L_1435 - .L_1434)
.L_1434:
        /*0d30*/ 	.word	0x00000008
.L_1435:


//--------------------- .nv.info._ZN7cutlass13device_kernelIN5flash11enable_sm90INS1_16FlashAttnFwdSm90INS1_25CollectiveMainloopFwdSm90ILi2EN4cute5tupleIJNS5_1CILi1EEES8_S8_EEENS6_IJNS7_ILi192EEESA_NS7_ILi64EEEEEELi64ENS_6half_tEfNS_4arch4Sm90ELb0ELb0ELb0ELb1ELb0ELb1ELb0ELb0ELb1ELb1ELb1ELb0EEENS1_21CollectiveEpilogueFwdINS6_IJSA_SB_SA_EEES9_SD_SF_Li384ELb1ELb1ELb1ELb0EEENS1_36VarlenDynamicPersistentTileSchedulerILi192ELi192ELi384ELi128ELb1ELb1ELb1ELb0ELb1ELb1EEEEEEEEEvNT_6ParamsE --------------------------
	.section	.nv.info._ZN7cutlass13device_kernelIN5flash11enable_sm90INS1_16FlashAttnFwdSm90INS1_25CollectiveMainloopFwdSm90ILi2EN4cute5tupleIJNS5_1CILi1EEES8_S8_EEENS6_IJNS7_ILi192EEESA_NS7_ILi64EEEEEELi64ENS_6half_tEfNS_4arch4Sm90ELb0ELb0ELb0ELb1ELb0ELb1ELb0ELb0ELb1ELb1ELb1ELb0EEENS1_21CollectiveEpilogueFwdINS6_IJSA_SB_SA_EEES9_SD_SF_Li384ELb1ELb1ELb1ELb0EEENS1_36VarlenDynamicPersistentTileSchedulerILi192ELi192ELi384ELi128ELb1ELb1ELb1ELb0ELb1ELb1EEEEEEEEEvNT_6ParamsE,"",@"SHT_CUDA_INFO"
	.sectionflags	@""
	.align	4


	//----- nvinfo : EIATTR_CUDA_API_VERSION
	.align		4
        /*0000*/ 	.byte	0x04, 0x37
        /*0002*/ 	.short	(.L_1437 - .L_1436)
.L_1436:
        /*0004*/ 	.word	0x00000082


	//----- nvinfo : EIATTR_KPARAM_INFO
	.align		4
.L_1437:
        /*0008*/ 	.byte	0x04, 0x17
        /*000a*/ 	.short	(.L_1439 - .L_1438)
.L_1438:
        /*000c*/ 	.word	0x00000000
        /*0010*/ 	.short	0x0000
        /*0012*/ 	.short	0x0070
        /*0014*/ 	.byte	0x00, 0xf0, 0x01, 0x2a


	//----- nvinfo : EIATTR_SPARSE_MMA_MASK
	.align		4
.L_1439:
        /*0018*/ 	.byte	0x03, 0x50
        /*001a*/ 	.short	0x0000


	//----- nvinfo : EIATTR_MAXREG_COUNT
	.align		4
        /*001c*/ 	.byte	0x03, 0x1b
        /*001e*/ 	.short	0x0080


	//----- nvinfo : EIATTR_NUM_BARRIERS
	.align		4
        /*0020*/ 	.byte	0x02, 0x4c
        /*0022*/ 	.byte	0x10
	.zero		1


	//----- nvinfo : EIATTR_EXTERNS
	.align		4
        /*0024*/ 	.byte	0x04, 0x0f
        /*0026*/ 	.short	(.L_1441 - .L_1440)


	//   ....[0]....
	.align		4
.L_1440:
        /*0028*/ 	.word	index@(__assertfail)


	//----- nvinfo : EIATTR_ANNOTATIONS
	.align		4
.L_1441:
        /*002c*/ 	.byte	0x04, 0x55
        /*002e*/ 	.short	(.L_1443 - .L_1442)


	//   ....[0]....
.L_1442:
        /* <DEDUP_REMOVED lines=78> */


	//----- nvinfo : EIATTR_MERCURY_ISA_VERSION
	.align		4
.L_1443:
        /*0500*/ 	.byte	0x03, 0x5f
        /*0502*/ 	.short	0x0101


	//----- nvinfo : EIATTR_UNUSED_LOAD_BYTE_OFFSET
	.align		4
        /*0504*/ 	.byte	0x04, 0x44
        /*0506*/ 	.short	(.L_1445 - .L_1444)


	//   ....[0]....
.L_1444:
        /*0508*/ 	.word	0x00000ad0
        /*050c*/ 	.word	0x0000fff0


	//   ....[1]....
        /*0510*/ 	.word	0x0000ed60
        /*0514*/ 	.word	0x0000fff0


	//----- nvinfo : EIATTR_INT_WARP_WIDE_INSTR_OFFSETS
	.align		4
.L_1445:
        /*0518*/ 	.byte	0x04, 0x31
        /*051a*/ 	.short	(.L_1447 - .L_1446)


	//   ....[0]....
.L_1446:
        /*051c*/ 	.word	0x00000180


	//   ....[1]....
        /*0520*/ 	.word	0x00000220


	//   ....[2]....
        /*0524*/ 	.word	0x00000290


	//   ....[3]....
        /*0528*/ 	.word	0x000137b0


	//   ....[4]....
        /*052c*/ 	.word	0x00013840


	//   ....[5]....
        /*0530*/ 	.word	0x00016940


	//   ....[6]....
        /*0534*/ 	.word	0x000169d0


	//----- nvinfo : EIATTR_COOP_GROUP_MASK_REGIDS
	.align		4
.L_1447:
        /*0538*/ 	.byte	0x04, 0x29
        /*053a*/ 	.short	(.L_1449 - .L_1448)


	//   ....[0]....
.L_1448:
        /*053c*/ 	.word	0xffffffff


	//   ....[1]....
        /*0540*/ 	.word	0xffffffff


	//   ....[2]....
        /*0544*/ 	.word	0xffffffff


	//   ....[3]....
        /*0548*/ 	.word	0xffffffff


	//   ....[4]....
        /*054c*/ 	.word	0xffffffff


	//   ....[5]....
        /*0550*/ 	.word	0xffffffff


	//   ....[6]....
        /*0554*/ 	.word	0xffffffff


	//   ....[7]....
        /*0558*/ 	.word	0xffffffff


	//   ....[8]....
        /*055c*/ 	.word	0xffffffff


	//   ....[9]....
        /*0560*/ 	.word	0xffffffff


	//   ....[10]....
        /*0564*/ 	.word	0xffffffff


	//   ....[11]....
        /*0568*/ 	.word	0xffffffff


	//   ....[12]....
        /*056c*/ 	.word	0xffffffff


	//   ....[13]....
        /*0570*/ 	.word	0xffffffff


	//   ....[14]....
        /*0574*/ 	.word	0xffffffff


	//   ....[15]....
        /*0578*/ 	.word	0xffffffff


	//   ....[16]....
        /*057c*/ 	.word	0xffffffff


	//   ....[17]....
        /*0580*/ 	.word	0xffffffff


	//   ....[18]....
        /*0584*/ 	.word	0xffffffff


	//   ....[19]....
        /*0588*/ 	.word	0xffffffff


	//   ....[20]....
        /*058c*/ 	.word	0xffffffff


	//   ....[21]....
        /*0590*/ 	.word	0xffffffff


	//   ....[22]....
        /*0594*/ 	.word	0xffffffff


	//   ....[23]....
        /*0598*/ 	.word	0xffffffff


	//   ....[24]....
        /*059c*/ 	.word	0xffffffff


	//   ....[25]....
        /*05a0*/ 	.word	0xffffffff


	//   ....[26]....
        /*05a4*/ 	.word	0xffffffff


	//   ....[27]....
        /*05a8*/ 	.word	0xffffffff


	//   ....[28]....
        /*05ac*/ 	.word	0xffffffff


	//   ....[29]....
        /*05b0*/ 	.word	0xffffffff


	//   ....[30]....
        /*05b4*/ 	.word	0xffffffff


	//   ....[31]....
        /*05b8*/ 	.word	0xffffffff


	//   ....[32]....
        /*05bc*/ 	.word	0xffffffff


	//   ....[33]....
        /*05c0*/ 	.word	0xffffffff


	//   ....[34]....
        /*05c4*/ 	.word	0xffffffff


	//   ....[35]....
        /*05c8*/ 	.word	0xffffffff


	//   ....[36]....
        /*05cc*/ 	.word	0xffffffff


	//   ....[37]....
        /*05d0*/ 	.word	0xffffffff


	//   ....[38]....
        /*05d4*/ 	.word	0xffffffff


	//   ....[39]....
        /*05d8*/ 	.word	0xffffffff


	//   ....[40]....
        /*05dc*/ 	.word	0xffffffff


	//   ....[41]....
        /*05e0*/ 	.word	0xffffffff


	//   ....[42]....
        /*05e4*/ 	.word	0xffffffff


	//   ....[43]....
        /*05e8*/ 	.word	0xffffffff


	//   ....[44]....
        /*05ec*/ 	.word	0xffffffff


	//   ....[45]....
        /*05f0*/ 	.word	0xffffffff


	//   ....[46]....
        /*05f4*/ 	.word	0xffffffff


	//   ....[47]....
        /*05f8*/ 	.word	0xffffffff


	//   ....[48]....
        /*05fc*/ 	.word	0xffffffff


	//   ....[49]....
        /*0600*/ 	.word	0xffffffff


	//   ....[50]....
        /*0604*/ 	.word	0xffffffff


	//   ....[51]....
        /*0608*/ 	.word	0xffffffff


	//   ....[52]....
        /*060c*/ 	.word	0xffffffff


	//   ....[53]....
        /*0610*/ 	.word	0xffffffff


	//   ....[54]....
        /*0614*/ 	.word	0xffffffff


	//   ....[55]....
        /*0618*/ 	.word	0xffffffff


	//   ....[56]....
        /*061c*/ 	.word	0xffffffff


	//   ....[57]....
        /*0620*/ 	.word	0xffffffff


	//   ....[58]....
        /*0624*/ 	.word	0xffffffff


	//   ....[59]....
        /*0628*/ 	.word	0xffffffff


	//   ....[60]....
        /*062c*/ 	.word	0xffffffff


	//   ....[61]....
        /*0630*/ 	.word	0xffffffff


	//   ....[62]....
        /*0634*/ 	.word	0xffffffff


	//   ....[63]....
        /*0638*/ 	.word	0xffffffff


	//   ....[64]....
        /*063c*/ 	.word	0xffffffff


	//   ....[65]....
        /*0640*/ 	.word	0xffffffff


	//   ....[66]....
        /*0644*/ 	.word	0xffffffff


	//   ....[67]....
        /*0648*/ 	.word	0xffffffff


	//   ....[68]....
        /*064c*/ 	.word	0xffffffff


	//   ....[69]....
        /*0650*/ 	.word	0xffffffff


	//   ....[70]....
        /*0654*/ 	.word	0xffffffff


	//   ....[71]....
        /*0658*/ 	.word	0xffffffff


	//   ....[72]....
        /*065c*/ 	.word	0xffffffff


	//   ....[73]....
        /*0660*/ 	.word	0xffffffff


	//   ....[74]....
        /*0664*/ 	.word	0xffffffff


	//   ....[75]....
        /*0668*/ 	.word	0xffffffff


	//   ....[76]....
        /*066c*/ 	.word	0xffffffff


	//   ....[77]....
        /*0670*/ 	.word	0xffffffff


	//   ....[78]....
        /*0674*/ 	.word	0xffffffff


	//   ....[79]....
        /*0678*/ 	.word	0xffffffff


	//   ....[80]....
        /*067c*/ 	.word	0xffffffff


	//   ....[81]....
        /*0680*/ 	.word	0xffffffff


	//   ....[82]....
        /*0684*/ 	.word	0xffffffff


	//   ....[83]....
        /*0688*/ 	.word	0xffffffff


	//   ....[84]....
        /*068c*/ 	.word	0xffffffff


	//   ....[85]....
        /*0690*/ 	.word	0xffffffff


	//   ....[86]....
        /*0694*/ 	.word	0xffffffff


	//   ....[87]....
        /*0698*/ 	.word	0xffffffff


	//   ....[88]....
        /*069c*/ 	.word	0xffffffff


	//   ....[89]....
        /*06a0*/ 	.word	0xffffffff


	//   ....[90]....
        /*06a4*/ 	.word	0xffffffff


	//   ....[91]....
        /*06a8*/ 	.word	0xffffffff


	//   ....[92]....
        /*06ac*/ 	.word	0xffffffff


	//   ....[93]....
        /*06b0*/ 	.word	0xffffffff


	//   ....[94]....
        /*06b4*/ 	.word	0xffffffff


	//   ....[95]....
        /*06b8*/ 	.word	0xffffffff


	//   ....[96]....
        /*06bc*/ 	.word	0xffffffff


	//   ....[97]....
        /*06c0*/ 	.word	0xffffffff


	//   ....[98]....
        /*06c4*/ 	.word	0xffffffff


	//   ....[99]....
        /*06c8*/ 	.word	0xffffffff


	//   ....[100]....
        /*06cc*/ 	.word	0xffffffff


	//   ....[101]....
        /*06d0*/ 	.word	0xffffffff


	//   ....[102]....
        /*06d4*/ 	.word	0xffffffff


	//   ....[103]....
        /*06d8*/ 	.word	0xffffffff


	//   ....[104]....
        /*06dc*/ 	.word	0xffffffff


	//   ....[105]....
        /*06e0*/ 	.word	0xffffffff


	//   ....[106]....
        /*06e4*/ 	.word	0xffffffff


	//   ....[107]....
        /*06e8*/ 	.word	0xffffffff


	//   ....[108]....
        /*06ec*/ 	.word	0xffffffff


	//   ....[109]....
        /*06f0*/ 	.word	0xffffffff


	//   ....[110]....
        /*06f4*/ 	.word	0xffffffff


	//   ....[111]....
        /*06f8*/ 	.word	0xffffffff


	//   ....[112]....
        /*06fc*/ 	.word	0xffffffff


	//   ....[113]....
        /*0700*/ 	.word	0xffffffff


	//   ....[114]....
        /*0704*/ 	.word	0xffffffff


	//   ....[115]....
        /*0708*/ 	.word	0xffffffff


	//   ....[116]....
        /*070c*/ 	.word	0x0500000f


	//   ....[117]....
        /*0710*/ 	.word	0x0500000f


	//   ....[118]....
        /*0714*/ 	.word	0x0500000f


	//   ....[119]....
        /*0718*/ 	.word	0x0500000f


	//   ....[120]....
        /*071c*/ 	.word	0x0500000f


	//   ....[121]....
        /*0720*/ 	.word	0x0500000f


	//   ....[122]....
        /*0724*/ 	.word	0x0500000f


	//   ....[123]....
        /*0728*/ 	.word	0x0500000f


	//   ....[124]....
        /*072c*/ 	.word	0x0500000f


	//   ....[125]....
        /*0730*/ 	.word	0x0500000f


	//   ....[126]....
        /*0734*/ 	.word	0x0500000f


	//   ....[127]....
        /*0738*/ 	.word	0x0500000f


	//   ....[128]....
        /*073c*/ 	.word	0x0500000f


	//   ....[129]....
        /*0740*/ 	.word	0x0500000f


	//   ....[130]....
        /*0744*/ 	.word	0x0500000f


	//   ....[131]....
        /*0748*/ 	.word	0x0500000f


	//   ....[132]....
        /*074c*/ 	.word	0x0500000f


	//   ....[133]....
        /*0750*/ 	.word	0x0500000f


	//   ....[134]....
        /*0754*/ 	.word	0x0500000f


	//   ....[135]....
        /*0758*/ 	.word	0x0500000f


	//   ....[136]....
        /*075c*/ 	.word	0x0500000f


	//   ....[137]....
        /*0760*/ 	.word	0x0500000f


	//   ....[138]....
        /*0764*/ 	.word	0x0500000f


	//   ....[139]....
        /*0768*/ 	.word	0x0500000f


	//   ....[140]....
        /*076c*/ 	.word	0x0500000f


	//   ....[141]....
        /*0770*/ 	.word	0x0500000f


	//   ....[142]....
        /*0774*/ 	.word	0x0500000f


	//   ....[143]....
        /*0778*/ 	.word	0x0500000f


	//   ....[144]....
        /*077c*/ 	.word	0x0500000f


	//   ....[145]....
        /*0780*/ 	.word	0x0500000f


	//   ....[146]....
        /*0784*/ 	.word	0x0500000f


	//   ....[147]....
        /*0788*/ 	.word	0x0500000f


	//   ....[148]....
        /*078c*/ 	.word	0x0500000f


	//   ....[149]....
        /*0790*/ 	.word	0x0500000f


	//   ....[150]....
        /*0794*/ 	.word	0x0500000f


	//   ....[151]....
        /*0798*/ 	.word	0x0500000f


	//   ....[152]....
        /*079c*/ 	.word	0x0500000f


	//   ....[153]....
        /*07a0*/ 	.word	0x0500000f


	//   ....[154]....
        /*07a4*/ 	.word	0x0500000f


	//   ....[155]....
        /*07a8*/ 	.word	0x0500000f


	//   ....[156]....
        /*07ac*/ 	.word	0x0500000f


	//   ....[157]....
        /*07b0*/ 	.word	0x0500000f


	//   ....[158]....
        /*07b4*/ 	.word	0x0500000f


	//   ....[159]....
        /*07b8*/ 	.word	0x0500000f


	//   ....[160]....
        /*07bc*/ 	.word	0x0500000f


	//   ....[161]....
        /*07c0*/ 	.word	0x0500000f


	//   ....[162]....
        /*07c4*/ 	.word	0x0500000f


	//   ....[163]....
        /*07c8*/ 	.word	0x0500000f


	//   ....[164]....
        /*07cc*/ 	.word	0x0500000f


	//   ....[165]....
        /*07d0*/ 	.word	0x0500000f


	//   ....[166]....
        /*07d4*/ 	.word	0x0500000f


	//   ....[167]....
        /*07d8*/ 	.word	0x0500000f


	//   ....[168]....
        /*07dc*/ 	.word	0x0500000f


	//   ....[169]....
        /*07e0*/ 	.word	0x0500000f


	//   ....[170]....
        /*07e4*/ 	.word	0x0500000f


	//   ....[171]....
        /*07e8*/ 	.word	0x0500000f


	//   ....[172]....
        /*07ec*/ 	.word	0x0500000f


	//   ....[173]....
        /*07f0*/ 	.word	0x0500000f


	//   ....[174]....
        /*07f4*/ 	.word	0x0500000f


	//   ....[175]....
        /*07f8*/ 	.word	0x0500000f


	//   ....[176]....
        /*07fc*/ 	.word	0x0500000f


	//   ....[177]....
        /*0800*/ 	.word	0x0500000f


	//   ....[178]....
        /*0804*/ 	.word	0x0500000f


	//   ....[179]....
        /*0808*/ 	.word	0x0500000f


	//   ....[180]....
        /*080c*/ 	.word	0x0500000f


	//   ....[181]....
        /*0810*/ 	.word	0x0500000f


	//   ....[182]....
        /*0814*/ 	.word	0x0500000f


	//   ....[183]....
        /*0818*/ 	.word	0x0500000f


	//   ....[184]....
        /*081c*/ 	.word	0x0500000f


	//   ....[185]....
        /*0820*/ 	.word	0x0500000f


	//   ....[186]....
        /*0824*/ 	.word	0x0500000f


	//   ....[187]....
        /*0828*/ 	.word	0x0500000f


	//   ....[188]....
        /*082c*/ 	.word	0x0500000f


	//   ....[189]....
        /*0830*/ 	.word	0x0500000f


	//----- nvinfo : EIATTR_COOP_GROUP_INSTR_OFFSETS
	.align		4
.L_1449:
        /*0834*/ 	.byte	0x04, 0x28
        /*0836*/ 	.short	(.L_1451 - .L_1450)


	//   ....[0]....
.L_1450:
        /*0838*/ 	.word	0x00000060


	//   ....[1]....
        /*083c*/ 	.word	0x00000190


	//   ....[2]....
        /*0840*/ 	.word	0x00000240


	//   ....[3]....
        /*0844*/ 	.word	0x00000400


	//   ....[4]....
        /*0848*/ 	.word	0x00000560


	//   ....[5]....
        /*084c*/ 	.word	0x00000680


	//   ....[6]....
        /*0850*/ 	.word	0x000007e0


	//   ....[7]....
        /*0854*/ 	.word	0x00005cb0


	//   ....[8]....
        /*0858*/ 	.word	0x000062b0


	//   ....[9]....
        /*085c*/ 	.word	0x000062c0


	//   ....[10]....
        /*0860*/ 	.word	0x000062d0


	//   ....[11]....
        /*0864*/ 	.word	0x000062e0


	//   ....[12]....
        /*0868*/ 	.word	0x00007360


	//   ....[13]....
        /*086c*/ 	.word	0x00007370


	//   ....[14]....
        /*0870*/ 	.word	0x00007380


	//   ....[15]....
        /*0874*/ 	.word	0x00007390


	//   ....[16]....
        /*0878*/ 	.word	0x00009490


	//   ....[17]....
        /*087c*/ 	.word	0x00009590


	//   ....[18]....
        /*0880*/ 	.word	0x00009cc0


	//   ....[19]....
        /*0884*/ 	.word	0x00009d20


	//   ....[20]....
        /*0888*/ 	.word	0x0000b1e0


	//   ....[21]....
        /*088c*/ 	.word	0x0000bf40


	//   ....[22]....
        /*0890*/ 	.word	0x0000bf70


	//   ....[23]....
        /*0894*/ 	.word	0x0000c010


	//   ....[24]....
        /*0898*/ 	.word	0x0000c020


	//   ....[25]....
        /*089c*/ 	.word	0x0000dfd0


	//   ....[26]....
        /*08a0*/ 	.word	0x0000e210


	//   ....[27]....
        /*08a4*/ 	.word	0x0000e350


	//   ....[28]....
        /*08a8*/ 	.word	0x0000e900


	//   ....[29]....
        /*08ac*/ 	.word	0x0000e920


	//   ....[30]....
        /*08b0*/ 	.word	0x0000f680


	//   ....[31]....
        /*08b4*/ 	.word	0x0000f6a0


	//   ....[32]....
        /*08b8*/ 	.word	0x0000f6b0


	//   ....[33]....
        /*08bc*/ 	.word	0x0000f6c0


	//   ....[34]....
        /*08c0*/ 	.word	0x0000fbf0


	//   ....[35]....
        /*08c4*/ 	.word	0x0000fc30


	//   ....[36]....
        /*08c8*/ 	.word	0x0000fc60


	//   ....[37]....
        /*08cc*/ 	.word	0x0000fc90


	//   ....[38]....
        /*08d0*/ 	.word	0x0000fcb0


	//   ....[39]....
        /*08d4*/ 	.word	0x0000fcc0


	//   ....[40]....
        /*08d8*/ 	.word	0x0000fd00


	//   ....[41]....
        /*08dc*/ 	.word	0x0000fd30


	//   ....[42]....
        /*08e0*/ 	.word	0x00010220


	//   ....[43]....
        /*08e4*/ 	.word	0x00010230


	//   ....[44]....
        /*08e8*/ 	.word	0x000104b0


	//   ....[45]....
        /*08ec*/ 	.word	0x000104c0


	//   ....[46]....
        /*08f0*/ 	.word	0x00010f50


	//   ....[47]....
        /*08f4*/ 	.word	0x00010f80


	//   ....[48]....
        /*08f8*/ 	.word	0x00010fa0


	//   ....[49]....
        /*08fc*/ 	.word	0x00010fd0


	//   ....[50]....
        /*0900*/ 	.word	0x00011000


	//   ....[51]....
        /*0904*/ 	.word	0x00011010


	//   ....[52]....
        /*0908*/ 	.word	0x00011040


	//   ....[53]....
        /*090c*/ 	.word	0x000110b0


	//   ....[54]....
        /*0910*/ 	.word	0x000111e0


	//   ....[55]....
        /*0914*/ 	.word	0x00011400


	//   ....[56]....
        /*0918*/ 	.word	0x00011430


	//   ....[57]....
        /*091c*/ 	.word	0x00011460


	//   ....[58]....
        /*0920*/ 	.word	0x00011490


	//   ....[59]....
        /*0924*/ 	.word	0x000114c0


	//   ....[60]....
        /*0928*/ 	.word	0x000114f0


	//   ....[61]....
        /*092c*/ 	.word	0x00011670


	//   ....[62]....
        /*0930*/ 	.word	0x000116a0


	//   ....[63]....
        /*0934*/ 	.word	0x000116d0


	//   ....[64]....
        /*0938*/ 	.word	0x00011700


	//   ....[65]....
        /*093c*/ 	.word	0x00011730


	//   ....[66]....
        /*0940*/ 	.word	0x00011760


	//   ....[67]....
        /*0944*/ 	.word	0x000117f0


	//   ....[68]....
        /*0948*/ 	.word	0x00011820


	//   ....[69]....
        /*094c*/ 	.word	0x00011830


	//   ....[70]....
        /*0950*/ 	.word	0x000118d0


	//   ....[71]....
        /*0954*/ 	.word	0x00012850


	//   ....[72]....
        /*0958*/ 	.word	0x00013d50


	//   ....[73]....
        /*095c*/ 	.word	0x000148f0


	//   ....[74]....
        /*0960*/ 	.word	0x00014900


	//   ....[75]....
        /*0964*/ 	.word	0x00014920


	//   ....[76]....
        /*0968*/ 	.word	0x00014980


	//   ....[77]....
        /*096c*/ 	.word	0x000149a0


	//   ....[78]....
        /*0970*/ 	.word	0x00014a20


	//   ....[79]....
        /*0974*/ 	.word	0x00014a40


	//   ....[80]....
        /*0978*/ 	.word	0x00014ac0


	//   ....[81]....
        /*097c*/ 	.word	0x00014ae0


	//   ....[82]....
        /*0980*/ 	.word	0x00014b60


	//   ....[83]....
        /*0984*/ 	.word	0x00014b80


	//   ....[84]....
        /*0988*/ 	.word	0x00014c00


	//   ....[85]....
        /*098c*/ 	.word	0x00014c20


	//   ....[86]....
        /*0990*/ 	.word	0x00014ca0


	//   ....[87]....
        /*0994*/ 	.word	0x00014cc0


	//   ....[88]....
        /*0998*/ 	.word	0x00014cd0


	//   ....[89]....
        /*099c*/ 	.word	0x00014d40


	//   ....[90]....
        /*09a0*/ 	.word	0x00014d90


	//   ....[91]....
        /*09a4*/ 	.word	0x00014e50


	//   ....[92]....
        /*09a8*/ 	.word	0x00014e60


	//   ....[93]....
        /*09ac*/ 	.word	0x00014ed0


	//   ....[94]....
        /*09b0*/ 	.word	0x00014ee0


	//   ....[95]....
        /*09b4*/ 	.word	0x00014f20


	//   ....[96]....
        /*09b8*/ 	.word	0x00014f40


	//   ....[97]....
        /*09bc*/ 	.word	0x00016ee0


	//   ....[98]....
        /*09c0*/ 	.word	0x00016f10


	//   ....[99]....
        /*09c4*/ 	.word	0x00016f70


	//   ....[100]....
        /*09c8*/ 	.word	0x00016fa0


	//   ....[101]....
        /*09cc*/ 	.word	0x00016fd0


	//   ....[102]....
        /*09d0*/ 	.word	0x00017000


	//   ....[103]....
        /*09d4*/ 	.word	0x00017030


	//   ....[104]....
        /*09d8*/ 	.word	0x00017060


	//   ....[105]....
        /*09dc*/ 	.word	0x00017200


	//   ....[106]....
        /*09e0*/ 	.word	0x00017230


	//   ....[107]....
        /*09e4*/ 	.word	0x00017260


	//   ....[108]....
        /*09e8*/ 	.word	0x00017290


	//   ....[109]....
        /*09ec*/ 	.word	0x000172c0


	//   ....[110]....
        /*09f0*/ 	.word	0x000172f0


	//   ....[111]....
        /*09f4*/ 	.word	0x000173b0


	//   ....[112]....
        /*09f8*/ 	.word	0x000173d0


	//   ....[113]....
        /*09fc*/ 	.word	0x000173e0


	//   ....[114]....
        /*0a00*/ 	.word	0x00017440


	//   ....[115]....
        /*0a04*/ 	.word	0x00017a60


	//   ....[116]....
        /*0a08*/ 	.word	0x00017ec0


	//   ....[117]....
        /*0a0c*/ 	.word	0x00017f70


	//   ....[118]....
        /*0a10*/ 	.word	0x00018000


	//   ....[119]....
        /*0a14*/ 	.word	0x00018050


	//   ....[120]....
        /*0a18*/ 	.word	0x000180a0


	//   ....[121]....
        /*0a1c*/ 	.word	0x00018180


	//   ....[122]....
        /*0a20*/ 	.word	0x00018210


	//   ....[123]....
        /*0a24*/ 	.word	0x00018260


	//   ....[124]....
        /*0a28*/ 	.word	0x000182b0


	//   ....[125]....
        /*0a2c*/ 	.word	0x000184d0


	//   ....[126]....
        /*0a30*/ 	.word	0x00018530


	//   ....[127]....
        /*0a34*/ 	.word	0x000185f0


	//   ....[128]....
        /*0a38*/ 	.word	0x00018660


	//   ....[129]....
        /*0a3c*/ 	.word	0x000186c0


	//   ....[130]....
        /*0a40*/ 	.word	0x00018770


	//   ....[131]....
        /*0a44*/ 	.word	0x000187d0


	//   ....[132]....
        /*0a48*/ 	.word	0x00018860


	//   ....[133]....
        /*0a4c*/ 	.word	0x000188e0


	//   ....[134]....
        /*0a50*/ 	.word	0x00018930


	//   ....[135]....
        /*0a54*/ 	.word	0x000189c0


	//   ....[136]....
        /*0a58*/ 	.word	0x00018a50


	//   ....[137]....
        /*0a5c*/ 	.word	0x00018af0


	//   ....[138]....
        /*0a60*/ 	.word	0x00018b90


	//   ....[139]....
        /*0a64*/ 	.word	0x00018bf0


	//   ....[140]....
        /*0a68*/ 	.word	0x00018c60


	//   ....[141]....
        /*0a6c*/ 	.word	0x00018cc0


	//   ....[142]....
        /*0a70*/ 	.word	0x00018d30


	//   ....[143]....
        /*0a74*/ 	.word	0x00018e00


	//   ....[144]....
        /*0a78*/ 	.word	0x00018e50


	//   ....[145]....
        /*0a7c*/ 	.word	0x00018f10


	//   ....[146]....
        /*0a80*/ 	.word	0x000191f0


	//   ....[147]....
        /*0a84*/ 	.word	0x000193a0


	//   ....[148]....
        /*0a88*/ 	.word	0x000193f0


	//   ....[149]....
        /*0a8c*/ 	.word	0x00019450


	//   ....[150]....
        /*0a90*/ 	.word	0x00019510


	//   ....[151]....
        /*0a94*/ 	.word	0x00019570


	//   ....[152]....
        /*0a98*/ 	.word	0x00019670


	//   ....[153]....
        /*0a9c*/ 	.word	0x000196d0


	//   ....[154]....
        /*0aa0*/ 	.word	0x000197d0


	//   ....[155]....
        /*0aa4*/ 	.word	0x00019830


	//   ....[156]....
        /*0aa8*/ 	.word	0x00019930


	//   ....[157]....
        /*0aac*/ 	.word	0x00019990


	//   ....[158]....
        /*0ab0*/ 	.word	0x00019a90


	//   ....[159]....
        /*0ab4*/ 	.word	0x00019af0


	//   ....[160]....
        /*0ab8*/ 	.word	0x00019bf0


	//   ....[161]....
        /*0abc*/ 	.word	0x00019c50


	//   ....[162]....
        /*0ac0*/ 	.word	0x00019d00


	//   ....[163]....
        /*0ac4*/ 	.word	0x00019dd0


	//   ....[164]....
        /*0ac8*/ 	.word	0x00019ea0


	//   ....[165]....
        /*0acc*/ 	.word	0x00019f00


	//   ....[166]....
        /*0ad0*/ 	.word	0x00019ff0


	//   ....[167]....
        /*0ad4*/ 	.word	0x0001a050


	//   ....[168]....
        /*0ad8*/ 	.word	0x0001a120


	//   ....[169]....
        /*0adc*/ 	.word	0x0001a180


	//   ....[170]....
        /*0ae0*/ 	.word	0x0001a240


	//   ....[171]....
        /*0ae4*/ 	.word	0x0001a560


	//   ....[172]....
        /*0ae8*/ 	.word	0x0001a600


	//   ....[173]....
        /*0aec*/ 	.word	0x0001a780


	//   ....[174]....
        /*0af0*/ 	.word	0x0001a7f0


	//   ....[175]....
        /*0af4*/ 	.word	0x0001a860


	//   ....[176]....
        /*0af8*/ 	.word	0x0001a8d0


	//   ....[177]....
        /*0afc*/ 	.word	0x0001a940


	//   ....[178]....
        /*0b00*/ 	.word	0x0001a9c0


	//   ....[179]....
        /*0b04*/ 	.word	0x0001aa40


	//   ....[180]....
        /*0b08*/ 	.word	0x0001aad0


	//   ....[181]....
        /*0b0c*/ 	.word	0x0001ab40


	//   ....[182]....
        /*0b10*/ 	.word	0x0001abb0


	//   ....[183]....
        /*0b14*/ 	.word	0x0001ac20


	//   ....[184]....
        /*0b18*/ 	.word	0x0001aca0


	//   ....[185]....
        /*0b1c*/ 	.word	0x0001ad10


	//   ....[186]....
        /*0b20*/ 	.word	0x0001adb0


	//   ....[187]....
        /*0b24*/ 	.word	0x0001ae00


	//   ....[188]....
        /*0b28*/ 	.word	0x0001ae90


	//   ....[189]....
        /*0b2c*/ 	.word	0x0001afc0


	//----- nvinfo : EIATTR_REG_RECONFIG
	.align		4
.L_1451:
        /*0b30*/ 	.byte	0x01, 0x54
	.zero		2


	//----- nvinfo : EIATTR_SYSCALL_OFFSETS
	.align		4
        /*0b34*/ 	.byte	0x04, 0x46
        /*0b36*/ 	.short	(.L_1453 - .L_1452)


	//   ....[0]....
.L_1452:
        /*0b38*/ 	.word	0x00001bc0


	//   ....[1]....
        /*0b3c*/ 	.word	0x00001d10


	//   ....[2]....
        /*0b40*/ 	.word	0x00005e90


	//   ....[3]....
        /*0b44*/ 	.word	0x00006220


	//   ....[4]....
        /*0b48*/ 	.word	0x000139a0


	//   ....[5]....
        /*0b4c*/ 	.word	0x00013af0


	//   ....[6]....
        /*0b50*/ 	.word	0x00013bf0


	//   ....[7]....
        /*0b54*/ 	.word	0x00014420


	//----- nvinfo : EIATTR_MBARRIER_INSTR_OFFSETS
	.align		4
.L_1453:
        /*0b58*/ 	.byte	0x04, 0x39
        /*0b5a*/ 	.short	(.L_1455 - .L_1454)


	//   ....[0]....
.L_1454:
        /*0b5c*/ 	.word	0x000002b0
        /*0b60*/ 	.word	0x000000ff
        /*0b64*/ 	.word	0x00030800
        /*0b68*/ 	.short	0x0100
        /*0b6a*/ 	.byte	0x08
	.zero		1


	//   ....[1]....
        /*0b6c*/ 	.word	0x000002c0
        /*0b70*/ 	.word	0x000000ff
        /*0b74*/ 	.word	0x00030820
        /*0b78*/ 	.short	0x0100
        /*0b7a*/ 	.byte	0x08
	.zero		1


	//   ....[2]....
        /*0b7c*/ 	.word	0x000003b0
        /*0b80*/ 	.word	0x000000ff
        /*0b84*/ 	.word	0x00030830
        /*0b88*/ 	.short	0x0100
        /*0b8a*/ 	.byte	0x08
	.zero		1


	//   ....[3]....
        /*0b8c*/ 	.word	0x000003c0
        /*0b90*/ 	.word	0x000000ff
        /*0b94*/ 	.word	0x00030840
        /*0b98*/ 	.short	0x0100
        /*0b9a*/ 	.byte	0x08
	.zero		1


	//   ....[4]....
        /*0b9c*/ 	.word	0x000003d0
        /*0ba0*/ 	.word	0x000000ff
        /*0ba4*/ 	.word	0x00030838
        /*0ba8*/ 	.short	0x0100
        /*0baa*/ 	.byte	0x08
	.zero		1


	//   ....[5]....
        /*0bac*/ 	.word	0x000003e0
        /*0bb0*/ 	.word	0x000000ff
        /*0bb4*/ 	.word	0x00030848
        /*0bb8*/ 	.short	0x0100
        /*0bba*/ 	.byte	0x08
	.zero		1


	//   ....[6]....
        /*0bbc*/ 	.word	0x00000510
        /*0bc0*/ 	.word	0x000000ff
        /*0bc4*/ 	.word	0x00030850
        /*0bc8*/ 	.short	0x0100
        /*0bca*/ 	.byte	0x08
	.zero		1


	//   ....[7]....
        /*0bcc*/ 	.word	0x00000520
        /*0bd0*/ 	.word	0x000000ff
        /*0bd4*/ 	.word	0x00030860
        /*0bd8*/ 	.short	0x0100
        /*0bda*/ 	.byte	0x08
	.zero		1


	//   ....[8]....
        /*0bdc*/ 	.word	0x00000530
        /*0be0*/ 	.word	0x000000ff
        /*0be4*/ 	.word	0x00030858
        /*0be8*/ 	.short	0x0100
        /*0bea*/ 	.byte	0x08
	.zero		1


	//   ....[9]....
        /*0bec*/ 	.word	0x00000540
        /*0bf0*/ 	.word	0x000000ff
        /*0bf4*/ 	.word	0x00030868
        /*0bf8*/ 	.short	0x0100
        /*0bfa*/ 	.byte	0x08
	.zero		1


	//   ....[10]....
        /*0bfc*/ 	.word	0x00000630
        /*0c00*/ 	.word	0x000000ff
        /*0c04*/ 	.word	0x00030870
        /*0c08*/ 	.short	0x0100
        /*0c0a*/ 	.byte	0x06
	.zero		1


	//   ....[11]....
        /*0c0c*/ 	.word	0x00000640
        /*0c10*/ 	.word	0x000000ff
        /*0c14*/ 	.word	0x00030880
        /*0c18*/ 	.short	0x0100
        /*0c1a*/ 	.byte	0x06
	.zero		1


	//   ....[12]....
        /*0c1c*/ 	.word	0x00000650
        /*0c20*/ 	.word	0x000000ff
        /*0c24*/ 	.word	0x00030878
        /*0c28*/ 	.short	0x0100
        /*0c2a*/ 	.byte	0x06
	.zero		1


	//   ....[13]....
        /*0c2c*/ 	.word	0x00000660
        /*0c30*/ 	.word	0x000000ff
        /*0c34*/ 	.word	0x00030888
        /*0c38*/ 	.short	0x0100
        /*0c3a*/ 	.byte	0x06
	.zero		1


	//   ....[14]....
        /*0c3c*/ 	.word	0x00000790
        /*0c40*/ 	.word	0x000000ff
        /*0c44*/ 	.word	0x00030890
        /*0c48*/ 	.short	0x0100
        /*0c4a*/ 	.byte	0x08
	.zero		1


	//   ....[15]....
        /*0c4c*/ 	.word	0x000007a0
        /*0c50*/ 	.word	0x000000ff
        /*0c54*/ 	.word	0x000308a0
        /*0c58*/ 	.short	0x0100
        /*0c5a*/ 	.byte	0x08
	.zero		1


	//   ....[16]....
        /*0c5c*/ 	.word	0x000007b0
        /*0c60*/ 	.word	0x000000ff
        /*0c64*/ 	.word	0x00030898
        /*0c68*/ 	.short	0x0100
        /*0c6a*/ 	.byte	0x08
	.zero		1


	//   ....[17]....
        /*0c6c*/ 	.word	0x000007c0
        /*0c70*/ 	.word	0x000000ff
        /*0c74*/ 	.word	0x000308a8
        /*0c78*/ 	.short	0x0100
        /*0c7a*/ 	.byte	0x08
	.zero		1


	//   ....[18]....
        /*0c7c*/ 	.word	0x000008f0
        /*0c80*/ 	.word	0x000000ff
        /*0c84*/ 	.word	0x000308b0
        /*0c88*/ 	.short	0x0100
        /*0c8a*/ 	.byte	0x08
	.zero		1


	//   ....[19]....
        /*0c8c*/ 	.word	0x00000900
        /*0c90*/ 	.word	0x000000ff
        /*0c94*/ 	.word	0x000308c0
        /*0c98*/ 	.short	0x0100
        /*0c9a*/ 	.byte	0x08
	.zero		1


	//   ....[20]....
        /*0c9c*/ 	.word	0x00000910
        /*0ca0*/ 	.word	0x000000ff
        /*0ca4*/ 	.word	0x000308b8
        /*0ca8*/ 	.short	0x0100
        /*0caa*/ 	.byte	0x08
	.zero		1


	//   ....[21]....
        /*0cac*/ 	.word	0x00000920
        /*0cb0*/ 	.word	0x000000ff
        /*0cb4*/ 	.word	0x000308c8
        /*0cb8*/ 	.short	0x0100
        /*0cba*/ 	.byte	0x08
	.zero		1


	//   ....[22]....
        /*0cbc*/ 	.word	0x00002ec0
        /*0cc0*/ 	.word	0x00000052
        /*0cc4*/ 	.word	0x00030890
        /*0cc8*/ 	.short	0x010a
        /*0cca*/ 	.byte	0x3f
	.zero		1


	//   ....[23]....
        /*0ccc*/ 	.word	0x000040b0
        /*0cd0*/ 	.word	0x00000052
        /*0cd4*/ 	.word	0x00030890
        /*0cd8*/ 	.short	0x010a
        /*0cda*/ 	.byte	0x3f
	.zero		1


	//   ....[24]....
        /*0cdc*/ 	.word	0x00005180
        /*0ce0*/ 	.word	0x00000052
        /*0ce4*/ 	.word	0x00030890
        /*0ce8*/ 	.short	0x010a
        /*0cea*/ 	.byte	0x3f
	.zero		1


	//   ....[25]....
        /*0cec*/ 	.word	0x000053a0
        /*0cf0*/ 	.word	0x0000000c
        /*0cf4*/ 	.word	0x00000000
        /*0cf8*/ 	.short	0x0101
        /*0cfa*/ 	.byte	0x3f
	.zero		1


	//   ....[26]....
        /*0cfc*/ 	.word	0x000053e0
        /*0d00*/ 	.word	0x00000052
        /*0d04*/ 	.word	0x000308b0
        /*0d08*/ 	.short	0x010a
        /*0d0a*/ 	.byte	0x3f
	.zero		1


	//   ....[27]....
        /*0d0c*/ 	.word	0x000057a0
        /*0d10*/ 	.word	0x00000052
        /*0d14*/ 	.word	0x00000000
        /*0d18*/ 	.short	0x0101
        /*0d1a*/ 	.byte	0x3f
	.zero		1


	//   ....[28]....
        /*0d1c*/ 	.word	0x00005f30
        /*0d20*/ 	.word	0x00000002
        /*0d24*/ 	.word	0x00030800
        /*0d28*/ 	.short	0x010a
        /*0d2a*/ 	.byte	0x3f
	.zero		1


	//   ....[29]....
        /*0d2c*/ 	.word	0x00005f80
        /*0d30*/ 	.word	0x00000002
        /*0d34*/ 	.word	0x00030800
        /*0d38*/ 	.short	0x010a
        /*0d3a*/ 	.byte	0x3f
	.zero		1


	//   ....[30]....
        /*0d3c*/ 	.word	0x00006600
        /*0d40*/ 	.word	0x00000002
        /*0d44*/ 	.word	0x00030800
        /*0d48*/ 	.short	0x010a
        /*0d4a*/ 	.byte	0x3f
	.zero		1


	//   ....[31]....
        /*0d4c*/ 	.word	0x00007570
        /*0d50*/ 	.word	0x00000002
        /*0d54*/ 	.word	0x00030800
        /*0d58*/ 	.short	0x010a
        /*0d5a*/ 	.byte	0x3f
	.zero		1


	//   ....[32]....
        /*0d5c*/ 	.word	0x00008410
        /*0d60*/ 	.word	0x00000008
        /*0d64*/ 	.word	0x00030830
        /*0d68*/ 	.short	0x010a
        /*0d6a*/ 	.byte	0x3f
	.zero		1


	//   ....[33]....
        /*0d6c*/ 	.word	0x000084d0
        /*0d70*/ 	.word	0x00000008
        /*0d74*/ 	.word	0x00030830
        /*0d78*/ 	.short	0x010a
        /*0d7a*/ 	.byte	0x3f
	.zero		1


	//   ....[34]....
        /*0d7c*/ 	.word	0x00009f00
        /*0d80*/ 	.word	0x00000008
        /*0d84*/ 	.word	0x00000000
        /*0d88*/ 	.short	0x0101
        /*0d8a*/ 	.byte	0x3f
	.zero		1


	//   ....[35]....
        /*0d8c*/ 	.word	0x0000b410
        /*0d90*/ 	.word	0x00000000
        /*0d94*/ 	.word	0x00030830
        /*0d98*/ 	.short	0x010a
        /*0d9a*/ 	.byte	0x3f
	.zero		1


	//   ....[36]....
        /*0d9c*/ 	.word	0x0000b460
        /*0da0*/ 	.word	0x00000000
        /*0da4*/ 	.word	0x00030830
        /*0da8*/ 	.short	0x010a
        /*0daa*/ 	.byte	0x3f
	.zero		1


	//   ....[37]....
        /*0dac*/ 	.word	0x0000b7b0
        /*0db0*/ 	.word	0x00000003
        /*0db4*/ 	.word	0x00030850
        /*0db8*/ 	.short	0x010a
        /*0dba*/ 	.byte	0x3f
	.zero		1


	//   ....[38]....
        /*0dbc*/ 	.word	0x0000b800
        /*0dc0*/ 	.word	0x00000003
        /*0dc4*/ 	.word	0x00030850
        /*0dc8*/ 	.short	0x010a
        /*0dca*/ 	.byte	0x3f
	.zero		1


	//   ....[39]....
        /*0dcc*/ 	.word	0x0000ce50
        /*0dd0*/ 	.word	0x0000000e
        /*0dd4*/ 	.word	0x00000000
        /*0dd8*/ 	.short	0x0101
        /*0dda*/ 	.byte	0x3f
	.zero		1


	//   ....[40]....
        /*0ddc*/ 	.word	0x0000ce60
        /*0de0*/ 	.word	0x0000000d
        /*0de4*/ 	.word	0x00000000
        /*0de8*/ 	.short	0x0101
        /*0dea*/ 	.byte	0x3f
	.zero		1


	//   ....[41]....
        /*0dec*/ 	.word	0x0000e050
        /*0df0*/ 	.word	0x0000000d
        /*0df4*/ 	.word	0x00030850
        /*0df8*/ 	.short	0x010a
        /*0dfa*/ 	.byte	0x3f
	.zero		1


	//   ....[42]....
        /*0dfc*/ 	.word	0x0000e110
        /*0e00*/ 	.word	0x0000000d
        /*0e04*/ 	.word	0x00030850
        /*0e08*/ 	.short	0x010a
        /*0e0a*/ 	.byte	0x3f
	.zero		1


	//   ....[43]....
        /*0e0c*/ 	.word	0x0000ea50
        /*0e10*/ 	.word	0x00000007
        /*0e14*/ 	.word	0x00000000
        /*0e18*/ 	.short	0x0101
        /*0e1a*/ 	.byte	0x3f
	.zero		1


	//   ....[44]....
        /*0e1c*/ 	.word	0x0000fbc0
        /*0e20*/ 	.word	0x00000003
        /*0e24*/ 	.word	0x00000000
        /*0e28*/ 	.short	0x0101
        /*0e2a*/ 	.byte	0x3f
	.zero		1


	//   ....[45]....
        /*0e2c*/ 	.word	0x000100d0
        /*0e30*/ 	.word	0x00000008
        /*0e34*/ 	.word	0x00000000
        /*0e38*/ 	.short	0x0101
        /*0e3a*/ 	.byte	0x3f
	.zero		1


	//   ....[46]....
        /*0e3c*/ 	.word	0x00012930
        /*0e40*/ 	.word	0x00000010
        /*0e44*/ 	.word	0x00030820
        /*0e48*/ 	.short	0x010a
        /*0e4a*/ 	.byte	0x3f
	.zero		1


	//   ....[47]....
        /*0e4c*/ 	.word	0x000129f0
        /*0e50*/ 	.word	0x00000007
        /*0e54*/ 	.word	0x000308a0
        /*0e58*/ 	.short	0x010a
        /*0e5a*/ 	.byte	0x3f
	.zero		1


	//   ....[48]....
        /*0e5c*/ 	.word	0x00012c20
        /*0e60*/ 	.word	0x00000007
        /*0e64*/ 	.word	0x000308c0
        /*0e68*/ 	.short	0x010a
        /*0e6a*/ 	.byte	0x3f
	.zero		1


	//   ....[49]....
        /*0e6c*/ 	.word	0x00012fa0
        /*0e70*/ 	.word	0x00000006
        /*0e74*/ 	.word	0x000308a0
        /*0e78*/ 	.short	0x010a
        /*0e7a*/ 	.byte	0x3f
	.zero		1


	//   ....[50]....
        /*0e7c*/ 	.word	0x000131c0
        /*0e80*/ 	.word	0x00000006
        /*0e84*/ 	.word	0x000308c0
        /*0e88*/ 	.short	0x010a
        /*0e8a*/ 	.byte	0x3f
	.zero		1


	//   ....[51]....
        /*0e8c*/ 	.word	0x00013f80
        /*0e90*/ 	.word	0x00000000
        /*0e94*/ 	.word	0x00030840
        /*0e98*/ 	.short	0x010a
        /*0e9a*/ 	.byte	0x3f
	.zero		1


	//   ....[52]....
        /*0e9c*/ 	.word	0x00014ff0
        /*0ea0*/ 	.word	0x00000010
        /*0ea4*/ 	.word	0x00030800
        /*0ea8*/ 	.short	0x0107
        /*0eaa*/ 	.byte	0x3f
	.zero		1


	//   ....[53]....
        /*0eac*/ 	.word	0x000150e0
        /*0eb0*/ 	.word	0x00000010
        /*0eb4*/ 	.word	0x00030800
        /*0eb8*/ 	.short	0x0101
        /*0eba*/ 	.byte	0x3f
	.zero		1


	//   ....[54]....
        /*0ebc*/ 	.word	0x00015100
        /*0ec0*/ 	.word	0x00000010
        /*0ec4*/ 	.word	0x00030820
        /*0ec8*/ 	.short	0x010a
        /*0eca*/ 	.byte	0x3f
	.zero		1


	//   ....[55]....
        /*0ecc*/ 	.word	0x000154a0
        /*0ed0*/ 	.word	0x00000002
        /*0ed4*/ 	.word	0x00030840
        /*0ed8*/ 	.short	0x010a
        /*0eda*/ 	.byte	0x3f
	.zero		1


	//   ....[56]....
        /*0edc*/ 	.word	0x00015720
        /*0ee0*/ 	.word	0x00000003
        /*0ee4*/ 	.word	0x00000060
        /*0ee8*/ 	.short	0x010a
        /*0eea*/ 	.byte	0x3f
	.zero		1


	//   ....[57]....
        /*0eec*/ 	.word	0x00015c80
        /*0ef0*/ 	.word	0x00000002
        /*0ef4*/ 	.word	0x00030840
        /*0ef8*/ 	.short	0x010a
        /*0efa*/ 	.byte	0x3f
	.zero		1


	//   ....[58]....
        /*0efc*/ 	.word	0x00015f00
        /*0f00*/ 	.word	0x0000000a
        /*0f04*/ 	.word	0x00000060
        /*0f08*/ 	.short	0x010a
        /*0f0a*/ 	.byte	0x3f
	.zero		1


	//   ....[59]....
        /*0f0c*/ 	.word	0x000163a0
        /*0f10*/ 	.word	0x00000002
        /*0f14*/ 	.word	0x00030840
        /*0f18*/ 	.short	0x010a
        /*0f1a*/ 	.byte	0x3f
	.zero		1


	//   ....[60]....
        /*0f1c*/ 	.word	0x00016630
        /*0f20*/ 	.word	0x00000003
        /*0f24*/ 	.word	0x00000060
        /*0f28*/ 	.short	0x010a
        /*0f2a*/ 	.byte	0x3f
	.zero		1


	//   ....[61]....
        /*0f2c*/ 	.word	0x00016a80
        /*0f30*/ 	.word	0x00000003
        /*0f34*/ 	.word	0x00030860
        /*0f38*/ 	.short	0x010a
        /*0f3a*/ 	.byte	0x3f
	.zero		1


	//   ....[62]....
        /*0f3c*/ 	.word	0x000179e0
        /*0f40*/ 	.word	0x00000009
        /*0f44*/ 	.word	0x00030820
        /*0f48*/ 	.short	0x010a
        /*0f4a*/ 	.byte	0x3f
	.zero		1


	//   ....[63]....
        /*0f4c*/ 	.word	0x00017b70
        /*0f50*/ 	.word	0x00000007
        /*0f54*/ 	.word	0x00000000
        /*0f58*/ 	.short	0x010a
        /*0f5a*/ 	.byte	0x3f
	.zero		1


	//   ....[64]....
        /*0f5c*/ 	.word	0x00017be0
        /*0f60*/ 	.word	0x00000003
        /*0f64*/ 	.word	0x00000000
        /*0f68*/ 	.short	0x010a
        /*0f6a*/ 	.byte	0x3f
	.zero		1


	//   ....[65]....
        /*0f6c*/ 	.word	0x00017c40
        /*0f70*/ 	.word	0x00000005
        /*0f74*/ 	.word	0x00000000
        /*0f78*/ 	.short	0x010a
        /*0f7a*/ 	.byte	0x3f
	.zero		1


	//   ....[66]....
        /*0f7c*/ 	.word	0x00017c70
        /*0f80*/ 	.word	0x00000003
        /*0f84*/ 	.word	0x00000000
        /*0f88*/ 	.short	0x010a
        /*0f8a*/ 	.byte	0x3f
	.zero		1


	//   ....[67]....
        /*0f8c*/ 	.word	0x00017cd0
        /*0f90*/ 	.word	0x00000052
        /*0f94*/ 	.word	0x00030890
        /*0f98*/ 	.short	0x010a
        /*0f9a*/ 	.byte	0x3f
	.zero		1


	//   ....[68]....
        /*0f9c*/ 	.word	0x00017d20
        /*0fa0*/ 	.word	0x00000052
        /*0fa4*/ 	.word	0x00030890
        /*0fa8*/ 	.short	0x010a
        /*0faa*/ 	.byte	0x3f
	.zero		1


	//   ....[69]....
        /*0fac*/ 	.word	0x00017d70
        /*0fb0*/ 	.word	0x00000052
        /*0fb4*/ 	.word	0x00030890
        /*0fb8*/ 	.short	0x010a
        /*0fba*/ 	.byte	0x3f
	.zero		1


	//   ....[70]....
        /*0fbc*/ 	.word	0x00017dc0
        /*0fc0*/ 	.word	0x00000052
        /*0fc4*/ 	.word	0x000308b0
        /*0fc8*/ 	.short	0x010a
        /*0fca*/ 	.byte	0x3f
	.zero		1


	//   ....[71]....
        /*0fcc*/ 	.word	0x000180d0
        /*0fd0*/ 	.word	0x00000002
        /*0fd4*/ 	.word	0x00030800
        /*0fd8*/ 	.short	0x010a
        /*0fda*/ 	.byte	0x3f
	.zero		1


	//   ....[72]....
        /*0fdc*/ 	.word	0x000182e0
        /*0fe0*/ 	.word	0x00000002
        /*0fe4*/ 	.word	0x00030800
        /*0fe8*/ 	.short	0x010a
        /*0fea*/ 	.byte	0x3f
	.zero		1


	//   ....[73]....
        /*0fec*/ 	.word	0x00018330
        /*0ff0*/ 	.word	0x00000008
        /*0ff4*/ 	.word	0x00030830
        /*0ff8*/ 	.short	0x010a
        /*0ffa*/ 	.byte	0x3f
	.zero		1


	//   ....[74]....
        /*0ffc*/ 	.word	0x00018380
        /*1000*/ 	.word	0x00000000
        /*1004*/ 	.word	0x00030830
        /*1008*/ 	.short	0x010a
        /*100a*/ 	.byte	0x3f
	.zero		1


	//   ....[75]....
        /*100c*/ 	.word	0x000183d0
        /*1010*/ 	.word	0x00000003
        /*1014*/ 	.word	0x00030850
        /*1018*/ 	.short	0x010a
        /*101a*/ 	.byte	0x3f
	.zero		1


	//   ....[76]....
        /*101c*/ 	.word	0x00018420
        /*1020*/ 	.word	0x0000000d
        /*1024*/ 	.word	0x00030850
        /*1028*/ 	.short	0x010a
        /*102a*/ 	.byte	0x3f
	.zero		1


	//   ....[77]....
        /*102c*/ 	.word	0x00018fd0
        /*1030*/ 	.word	0x00000010
        /*1034*/ 	.word	0x00030820
        /*1038*/ 	.short	0x010a
        /*103a*/ 	.byte	0x3f
	.zero		1


	//   ....[78]....
        /*103c*/ 	.word	0x00019020
        /*1040*/ 	.word	0x00000007
        /*1044*/ 	.word	0x000308a0
        /*1048*/ 	.short	0x010a
        /*104a*/ 	.byte	0x3f
	.zero		1


	//   ....[79]....
        /*104c*/ 	.word	0x00019070
        /*1050*/ 	.word	0x00000007
        /*1054*/ 	.word	0x000308c0
        /*1058*/ 	.short	0x010a
        /*105a*/ 	.byte	0x3f
	.zero		1


	//   ....[80]....
        /*105c*/ 	.word	0x000190c0
        /*1060*/ 	.word	0x00000006
        /*1064*/ 	.word	0x000308a0
        /*1068*/ 	.short	0x010a
        /*106a*/ 	.byte	0x3f
	.zero		1


	//   ....[81]....
        /*106c*/ 	.word	0x00019110
        /*1070*/ 	.word	0x00000006
        /*1074*/ 	.word	0x000308c0
        /*1078*/ 	.short	0x010a
        /*107a*/ 	.byte	0x3f
	.zero		1


	//   ....[82]....
        /*107c*/ 	.word	0x000192b0
        /*1080*/ 	.word	0x00000000
        /*1084*/ 	.word	0x00030840
        /*1088*/ 	.short	0x010a
        /*108a*/ 	.byte	0x3f
	.zero		1


	//   ....[83]....
        /*108c*/ 	.word	0x0001a280
        /*1090*/ 	.word	0x00000010
        /*1094*/ 	.word	0x00030820
        /*1098*/ 	.short	0x010a
        /*109a*/ 	.byte	0x3f
	.zero		1


	//   ....[84]....
        /*109c*/ 	.word	0x0001a2d0
        /*10a0*/ 	.word	0x00000002
        /*10a4*/ 	.word	0x00030840
        /*10a8*/ 	.short	0x010a
        /*10aa*/ 	.byte	0x3f
	.zero		1


	//   ....[85]....
        /*10ac*/ 	.word	0x0001a320
        /*10b0*/ 	.word	0x00000003
        /*10b4*/ 	.word	0x00000060
        /*10b8*/ 	.short	0x010a
        /*10ba*/ 	.byte	0x3f
	.zero		1


	//   ....[86]....
        /*10bc*/ 	.word	0x0001a370
        /*10c0*/ 	.word	0x00000002
        /*10c4*/ 	.word	0x00030840
        /*10c8*/ 	.short	0x010a
        /*10ca*/ 	.byte	0x3f
	.zero		1


	//   ....[87]....
        /*10cc*/ 	.word	0x0001a3c0
        /*10d0*/ 	.word	0x0000000a
        /*10d4*/ 	.word	0x00000060
        /*10d8*/ 	.short	0x010a
        /*10da*/ 	.byte	0x3f
	.zero		1


	//   ....[88]....
        /*10dc*/ 	.word	0x0001a410
        /*10e0*/ 	.word	0x00000002
        /*10e4*/ 	.word	0x00030840
        /*10e8*/ 	.short	0x010a
        /*10ea*/ 	.byte	0x3f
	.zero		1


	//   ....[89]....
        /*10ec*/ 	.word	0x0001a460
        /*10f0*/ 	.word	0x00000003
        /*10f4*/ 	.word	0x00000060
        /*10f8*/ 	.short	0x010a
        /*10fa*/ 	.byte	0x3f
	.zero		1


	//   ....[90]....
        /*10fc*/ 	.word	0x0001a4b0
        /*1100*/ 	.word	0x00000003
        /*1104*/ 	.word	0x00030860
        /*1108*/ 	.short	0x010a
        /*110a*/ 	.byte	0x3f
	.zero		1


	//   ....[91]....
        /*110c*/ 	.word	0x0001aee0
        /*1110*/ 	.word	0x00000009
        /*1114*/ 	.word	0x00030820
        /*1118*/ 	.short	0x010a
        /*111a*/ 	.byte	0x3f
	.zero		1


	//   ....[92]....
        /*111c*/ 	.word	0x0001b080
        /*1120*/ 	.word	0x00000007
        /*1124*/ 	.word	0x00000000
        /*1128*/ 	.short	0x010a
        /*112a*/ 	.byte	0x3f
	.zero		1


	//   ....[93]....
        /*112c*/ 	.word	0x0001b0d0
        /*1130*/ 	.word	0x00000003
        /*1134*/ 	.word	0x00000000
        /*1138*/ 	.short	0x010a
        /*113a*/ 	.byte	0x3f
	.zero		1


	//   ....[94]....
        /*113c*/ 	.word	0x0001b120
        /*1140*/ 	.word	0x00000005
        /*1144*/ 	.word	0x00000000
        /*1148*/ 	.short	0x010a
        /*114a*/ 	.byte	0x3f
	.zero		1


	//----- nvinfo : EIATTR_NUM_MBARRIERS
	.align		4
.L_1455:
        /*114c*/ 	.byte	0x03, 0x38
        /*114e*/ 	.short	0x0016


	//----- nvinfo : EIATTR_EXIT_INSTR_OFFSETS
	.align		4
        /*1150*/ 	.byte	0x04, 0x1c
        /*1152*/ 	.short	(.L_1457 - .L_1456)


	//   ....[0]....
.L_1456:
        /*1154*/ 	.word	0x00017cc0


	//----- nvinfo : EIATTR_MAX_THREADS
	.align		4
.L_1457:
        /*1158*/ 	.byte	0x04, 0x05
        /*115a*/ 	.short	(.L_1459 - .L_1458)
.L_1458:
        /*115c*/ 	.word	0x00000200
        /*1160*/ 	.word	0x00000001
        /*1164*/ 	.word	0x00000001


	//----- nvinfo : EIATTR_CRS_STACK_SIZE
	.align		4
.L_1459:
        /*1168*/ 	.byte	0x04, 0x1e
        /*116a*/ 	.short	(.L_1461 - .L_1460)
.L_1460:
        /*116c*/ 	.word	0x00000000


	//----- nvinfo : EIATTR_CBANK_PARAM_SIZE
	.align		4
.L_1461:
        /*1170*/ 	.byte	0x03, 0x19
        /*1172*/ 	.short	0x0af0


	//----- nvinfo : EIATTR_PARAM_CBANK
	.align		4
        /*1174*/ 	.byte	0x04, 0x0a
        /*1176*/ 	.short	(.L_1463 - .L_1462)
	.align		4
.L_1462:
        /*1178*/ 	.word	index@(.nv.constant0._ZN7cutlass13device_kernelIN5flash11enable_sm90INS1_16FlashAttnFwdSm90INS1_25CollectiveMainloopFwdSm90ILi2EN4cute5tupleIJNS5_1CILi1EEES8_S8_EEENS6_IJNS7_ILi192EEESA_NS7_ILi64EEEEEELi64ENS_6half_tEfNS_4arch4Sm90ELb0ELb0ELb0ELb1ELb0ELb1ELb0ELb0ELb1ELb1ELb1ELb0EEENS1_21CollectiveEpilogueFwdINS6_IJSA_SB_SA_EEES9_SD_SF_Li384ELb1ELb1ELb1ELb0EEENS1_36VarlenDynamicPersistentTileSchedulerILi192ELi192ELi384ELi128ELb1ELb1ELb1ELb0ELb1ELb1EEEEEEEEEvNT_6ParamsE)
        /*117c*/ 	.short	0x0210
        /*117e*/ 	.short	0x0af0


	//----- nvinfo : EIATTR_SW_WAR
	.align		4
.L_1463:
        /*1180*/ 	.byte	0x04, 0x36
        /*1182*/ 	.short	(.L_1465 - .L_1464)
.L_1464:
        /*1184*/ 	.word	0x00000008
.L_1465:


//--------------------- .nv.info._ZN7cutlass13device_kernelIN5flash11enable_sm90INS1_16FlashAttnFwdSm90INS1_25CollectiveMainloopFwdSm90ILi2EN4cute5tupleIJNS5_1CILi1EEES8_S8_EEENS6_IJNS7_ILi192EEENS7_ILi128EEENS7_ILi64EEEEEELi64ENS_6half_tEfNS_4arch4Sm90ELb0ELb1ELb0ELb0ELb0ELb0ELb0ELb1ELb1ELb1ELb1ELb0EEENS1_21CollectiveEpilogueFwdINS6_IJSA_SC_SB_EEES9_SE_SG_Li384ELb0ELb1ELb1ELb0EEENS1_19SingleTileSchedulerILb0ELb1ELb1ELi192EEEEEEEEEvNT_6ParamsE --------------------------
	.section	.nv.info._ZN7cutlass13device_kernelIN5flash11enable_sm90INS1_16FlashAttnFwdSm90INS1_25CollectiveMainloopFwdSm90ILi2EN4cute5tupleIJNS5_1CILi1EEES8_S8_EEENS6_IJNS7_ILi192EEENS7_ILi128EEENS7_ILi64EEEEEELi64ENS_6half_tEfNS_4arch4Sm90ELb0ELb1ELb0ELb0ELb0ELb0ELb0ELb1ELb1ELb1ELb1ELb0EEENS1_21CollectiveEpilogueFwdINS6_IJSA_SC_SB_EEES9_SE_SG_Li384ELb0ELb1ELb1ELb0EEENS1_19SingleTileSchedulerILb0ELb1ELb1ELi192EEEEEEEEEvNT_6ParamsE,"",@"SHT_CUDA_INFO"
	.sectionflags	@""
	.align	4


	//----- nvinfo : EIATTR_CUDA_API_VERSION
	.align		4
        /*0000*/ 	.byte	0x04, 0x37
        /*0002*/ 	.short	(.L_1467 - .L_1466)
.L_1466:
        /*0004*/ 	.word	0x00000082


	//----- nvinfo : EIATTR_KPARAM_INFO
	.align		4
.L_1467:
        /*0008*/ 	.byte	0x04, 0x17
        /*000a*/ 	.short	(.L_1469 - .L_1468)
.L_1468:
        /*000c*/ 	.word	0x00000000
        /*0010*/ 	.short	0x0000
        /*0012*/ 	.short	0x0070
        /*0014*/ 	.byte	0x00, 0xf0, 0x01, 0x28


	//----- nvinfo : EIATTR_SPARSE_MMA_MASK
	.align		4
.L_1469:
        /*0018*/ 	.byte	0x03, 0x50
        /*001a*/ 	.short	0x0000


	//----- nvinfo : EIATTR_MAXREG_COUNT
	.align		4
        /*001c*/ 	.byte	0x03, 0x1b
        /*001e*/ 	.short	0x0080


	//----- nvinfo : EIATTR_NUM_BARRIERS
	.align		4
        /*0020*/ 	.byte	0x02, 0x4c
        /*0022*/ 	.byte	0x10
	.zero		1


	//----- nvinfo : EIATTR_EXTERNS
	.align		4
        /*0024*/ 	.byte	0x04, 0x0f
        /*0026*/ 	.short	(.L_1471 - .L_1470)


	//   ....[0]....
	.align		4
.L_1470:
        /*0028*/ 	.word	index@(__assertfail)


	//----- nvinfo : EIATTR_MERCURY_ISA_VERSION
	.align		4
.L_1471:
        /*002c*/ 	.byte	0x03, 0x5f
        /*002e*/ 	.short	0x0101


	//----- nvinfo : EIATTR_INT_WARP_WIDE_INSTR_OFFSETS
	.align		4
        /*0030*/ 	.byte	0x04, 0x31
        /*0032*/ 	.short	(.L_1473 - .L_1472)


	//   ....[0]....
.L_1472:
        /*0034*/ 	.word	0x00000120


	//   ....[1]....
        /*0038*/ 	.word	0x00000160


	//   ....[2]....
        /*003c*/ 	.word	0x000001d0


	//----- nvinfo : EIATTR_COOP_GROUP_MASK_REGIDS
	.align		4
.L_1473:
        /*0040*/ 	.byte	0x04, 0x29
        /*0042*/ 	.short	(.L_1475 - .L_1474)


	//   ....[0]....
.L_1474:
        /*0044*/ 	.word	0xffffffff


	//   ....[1]....
        /*0048*/ 	.word	0xffffffff


	//   ....[2]....
        /*004c*/ 	.word	0xffffffff


	//   ....[3]....
        /*0050*/ 	.word	0xffffffff


	//   ....[4]....
        /*0054*/ 	.word	0xffffffff


	//   ....[5]....
        /*0058*/ 	.word	0xffffffff


	//   ....[6]....
        /*005c*/ 	.word	0xffffffff


	//   ....[7]....
        /*0060*/ 	.word	0xffffffff


	//   ....[8]....
        /*0064*/ 	.word	0xffffffff


	//   ....[9]....
        /*0068*/ 	.word	0xffffffff


	//   ....[10]....
        /*006c*/ 	.word	0xffffffff


	//   ....[11]....
        /*0070*/ 	.word	0xffffffff


	//   ....[12]....
        /*0074*/ 	.word	0xffffffff


	//   ....[13]....
        /*0078*/ 	.word	0xffffffff


	//   ....[14]....
        /*007c*/ 	.word	0xffffffff


	//   ....[15]....
        /*0080*/ 	.word	0xffffffff


	//   ....[16]....
        /*0084*/ 	.word	0xffffffff


	//   ....[17]....
        /*0088*/ 	.word	0xffffffff


	//   ....[18]....
        /*008c*/ 	.word	0xffffffff


	//   ....[19]....
        /*0090*/ 	.word	0xffffffff


	//   ....[20]....
        /*0094*/ 	.word	0xffffffff


	//   ....[21]....
        /*0098*/ 	.word	0xffffffff


	//   ....[22]....
        /*009c*/ 	.word	0xffffffff


	//   ....[23]....
        /*00a0*/ 	.word	0xffffffff


	//   ....[24]....
        /*00a4*/ 	.word	0xffffffff


	//   ....[25]....
        /*00a8*/ 	.word	0xffffffff


	//   ....[26]....
        /*00ac*/ 	.word	0xffffffff


	//   ....[27]....
        /*00b0*/ 	.word	0xffffffff


	//   ....[28]....
        /*00b4*/ 	.word	0xffffffff


	//   ....[29]....
        /*00b8*/ 	.word	0xffffffff


	//   ....[30]....
        /*00bc*/ 	.word	0xffffffff


	//   ....[31]....
        /*00c0*/ 	.word	0xffffffff


	//   ....[32]....
        /*00c4*/ 	.word	0xffffffff


	//   ....[33]....
        /*00c8*/ 	.word	0xffffffff


	//   ....[34]....
        /*00cc*/ 	.word	0xffffffff


	//   ....[35]....
        /*00d0*/ 	.word	0xffffffff


	//   ....[36]....
        /*00d4*/ 	.word	0xffffffff


	//   ....[37]....
        /*00d8*/ 	.word	0xffffffff


	//   ....[38]....
        /*00dc*/ 	.word	0xffffffff


	//   ....[39]....
        /*00e0*/ 	.word	0xffffffff


	//   ....[40]....
        /*00e4*/ 	.word	0xffffffff


	//   ....[41]....
        /*00e8*/ 	.word	0xffffffff


	//   ....[42]....
        /*00ec*/ 	.word	0xffffffff


	//   ....[43]....
        /*00f0*/ 	.word	0xffffffff


	//   ....[44]....
        /*00f4*/ 	.word	0xffffffff


	//   ....[45]....
        /*00f8*/ 	.word	0xffffffff


	//   ....[46]....
        /*00fc*/ 	.word	0xffffffff


	//   ....[47]....
        /*0100*/ 	.word	0xffffffff


	//   ....[48]....
        /*0104*/ 	.word	0xffffffff


	//   ....[49]....
        /*0108*/ 	.word	0xffffffff


	//   ....[50]....
        /*010c*/ 	.word	0xffffffff


	//   ....[51]....
        /*0110*/ 	.word	0xffffffff


	//   ....[52]....
        /*0114*/ 	.word	0xffffffff


	//   ....[53]....
        /*0118*/ 	.word	0xffffffff


	//   ....[54]....
        /*011c*/ 	.word	0xffffffff


	//   ....[55]....
        /*0120*/ 	.word	0xffffffff


	//   ....[56]....
        /*0124*/ 	.word	0xffffffff


	//   ....[57]....
        /*0128*/ 	.word	0xffffffff


	//   ....[58]....
        /*012c*/ 	.word	0xffffffff


	//   ....[59]....
        /*0130*/ 	.word	0xffffffff


	//   ....[60]....
        /*0134*/ 	.word	0xffffffff


	//   ....[61]....
        /*0138*/ 	.word	0xffffffff


	//   ....[62]....
        /*013c*/ 	.word	0xffffffff


	//   ....[63]....
        /*0140*/ 	.word	0xffffffff


	//   ....[64]....
        /*0144*/ 	.word	0xffffffff


	//   ....[65]....
        /*0148*/ 	.word	0xffffffff


	//   ....[66]....
        /*014c*/ 	.word	0xffffffff


	//   ....[67]....
        /*0150*/ 	.word	0xffffffff


	//   ....[68]....
        /*0154*/ 	.word	0xffffffff


	//   ....[69]....
        /*0158*/ 	.word	0x0500000f


	//   ....[70]....
        /*015c*/ 	.word	0x0500000f


	//   ....[71]....
        /*0160*/ 	.word	0x0500000f


	//   ....[72]....
        /*0164*/ 	.word	0x0500000f


	//   ....[73]....
        /*0168*/ 	.word	0x0500000f


	//   ....[74]....
        /*016c*/ 	.word	0x0500000f


	//   ....[75]....
        /*0170*/ 	.word	0x0500000f


	//   ....[76]....
        /*0174*/ 	.word	0x0500000f


	//   ....[77]....
        /*0178*/ 	.word	0x0500000f


	//   ....[78]....
        /*017c*/ 	.word	0x0500000f


	//   ....[79]....
        /*0180*/ 	.word	0x0500000f


	//   ....[80]....
        /*0184*/ 	.word	0x0500000f


	//   ....[81]....
        /*0188*/ 	.word	0x0500000f


	//   ....[82]....
        /*018c*/ 	.word	0x0500000f


	//   ....[83]....
        /*0190*/ 	.word	0x0500000f


	//   ....[84]....
        /*0194*/ 	.word	0x0500000f


	//   ....[85]....
        /*0198*/ 	.word	0x0500000f


	//   ....[86]....
        /*019c*/ 	.word	0x0500000f


	//   ....[87]....
        /*01a0*/ 	.word	0x0500000f


	//   ....[88]....
        /*01a4*/ 	.word	0x0500000f


	//   ....[89]....
        /*01a8*/ 	.word	0x0500000f


	//   ....[90]....
        /*01ac*/ 	.word	0x0500000f


	//   ....[91]....
        /*01b0*/ 	.word	0x0500000f


	//   ....[92]....
        /*01b4*/ 	.word	0x0500000f


	//   ....[93]....
        /*01b8*/ 	.word	0x0500000f


	//   ....[94]....
        /*01bc*/ 	.word	0x0500000f


	//----- nvinfo : EIATTR_COOP_GROUP_INSTR_OFFSETS
	.align		4
.L_1475:
        /*01c0*/ 	.byte	0x04, 0x28
        /*01c2*/ 	.short	(.L_1477 - .L_1476)


	//   ....[0]....
.L_1476:
        /*01c4*/ 	.word	0x00000060


	//   ....[1]....
        /*01c8*/ 	.word	0x00000130


	//   ....[2]....
        /*01cc*/ 	.word	0x00000180


	//   ....[3]....
        /*01d0*/ 	.word	0x000003b0


	//   ....[4]....
        /*01d4*/ 	.word	0x00000510


	//   ....[5]....
        /*01d8*/ 	.word	0x00000630


	//   ....[6]....
        /*01dc*/ 	.word	0x00000790


	//   ....[7]....
        /*01e0*/ 	.word	0x000014a0


	//   ....[8]....
        /*01e4*/ 	.word	0x00001bf0


	//   ....[9]....
        /*01e8*/ 	.word	0x00001f00


	//   ....[10]....
        /*01ec*/ 	.word	0x00003180


	//   ....[11]....
        /*01f0*/ 	.word	0x000032b0


	//   ....[12]....
        /*01f4*/ 	.word	0x00003c40


	//   ....[13]....
        /*01f8*/ 	.word	0x00003cc0


	//   ....[14]....
        /*01fc*/ 	.word	0x00005160


	//   ....[15]....
        /*0200*/ 	.word	0x000053e0


	//   ....[16]....
        /*0204*/ 	.word	0x00005f30


	//   ....[17]....
        /*0208*/ 	.word	0x00005f50


	//   ....[18]....
        /*020c*/ 	.word	0x000069d0


	//   ....[19]....
        /*0210*/ 	.word	0x00006a50


	//   ....[20]....
        /*0214*/ 	.word	0x00008160


	//   ....[21]....
        /*0218*/ 	.word	0x00008190


	//   ....[22]....
        /*021c*/ 	.word	0x00008720


	//   ....[23]....
        /*0220*/ 	.word	0x000087a0


	//   ....[24]....
        /*0224*/ 	.word	0x00009cf0


	//   ....[25]....
        /*0228*/ 	.word	0x0000a130


	//   ....[26]....
        /*022c*/ 	.word	0x0000acc0


	//   ....[27]....
        /*0230*/ 	.word	0x0000ace0


	//   ....[28]....
        /*0234*/ 	.word	0x0000b6d0


	//   ....[29]....
        /*0238*/ 	.word	0x0000b750


	//   ....[30]....
        /*023c*/ 	.word	0x0000c600


	//   ....[31]....
        /*0240*/ 	.word	0x0000c630


	//   ....[32]....
        /*0244*/ 	.word	0x0000c720


	//   ....[33]....
        /*0248*/ 	.word	0x0000c730


	//   ....[34]....
        /*024c*/ 	.word	0x0000d4c0


	//   ....[35]....
        /*0250*/ 	.word	0x0000d500


	//   ....[36]....
        /*0254*/ 	.word	0x0000d540


	//   ....[37]....
        /*0258*/ 	.word	0x0000d560


	//   ....[38]....
        /*025c*/ 	.word	0x0000d580


	//   ....[39]....
        /*0260*/ 	.word	0x0000d590


	//   ....[40]....
        /*0264*/ 	.word	0x0000d8d0


	//   ....[41]....
        /*0268*/ 	.word	0x0000d8e0


	//   ....[42]....
        /*026c*/ 	.word	0x0000e000


	//   ....[43]....
        /*0270*/ 	.word	0x0000eeb0


	//   ....[44]....
        /*0274*/ 	.word	0x0000f830


	//   ....[45]....
        /*0278*/ 	.word	0x0000f860


	//   ....[46]....
        /*027c*/ 	.word	0x0000f890


	//   ....[47]....
        /*0280*/ 	.word	0x0000f8b0


	//   ....[48]....
        /*0284*/ 	.word	0x0000f8c0


	//   ....[49]....
        /*0288*/ 	.word	0x0000f910


	//   ....[50]....
        /*028c*/ 	.word	0x0000f970


	//   ....[51]....
        /*0290*/ 	.word	0x0000f990


	//   ....[52]....
        /*0294*/ 	.word	0x0000f9f0


	//   ....[53]....
        /*0298*/ 	.word	0x0000fa20


	//   ....[54]....
        /*029c*/ 	.word	0x0000fa90


	//   ....[55]....
        /*02a0*/ 	.word	0x0000fac0


	//   ....[56]....
        /*02a4*/ 	.word	0x0000faf0


	//   ....[57]....
        /*02a8*/ 	.word	0x0000fb20


	//   ....[58]....
        /*02ac*/ 	.word	0x0000fb70


	//   ....[59]....
        /*02b0*/ 	.word	0x0000fb90


	//   ....[60]....
        /*02b4*/ 	.word	0x0000fbd0


	//   ....[61]....
        /*02b8*/ 	.word	0x0000fc00


	//   ....[62]....
        /*02bc*/ 	.word	0x0000fc30


	//   ....[63]....
        /*02c0*/ 	.word	0x0000fca0


	//   ....[64]....
        /*02c4*/ 	.word	0x0000fd20


	//   ....[65]....
        /*02c8*/ 	.word	0x0000fd30


	//   ....[66]....
        /*02cc*/ 	.word	0x0000fd60


	//   ....[67]....
        /*02d0*/ 	.word	0x0000fd90


	//   ....[68]....
        /*02d4*/ 	.word	0x00011650


	//   ....[69]....
        /*02d8*/ 	.word	0x00011c70


	//   ....[70]....
        /*02dc*/ 	.word	0x00011de0


	//   ....[71]....
        /*02e0*/ 	.word	0x00011e30


	//   ....[72]....
        /*02e4*/ 	.word	0x00011f50


	//   ....[73]....
        /*02e8*/ 	.word	0x00011fa0


	//   ....[74]....
        /*02ec*/ 	.word	0x00012030


	//   ....[75]....
        /*02f0*/ 	.word	0x000120e0


	//   ....[76]....
        /*02f4*/ 	.word	0x00012180


	//   ....[77]....
        /*02f8*/ 	.word	0x00012220


	//   ....[78]....
        /*02fc*/ 	.word	0x000122b0


	//   ....[79]....
        /*0300*/ 	.word	0x00012350


	//   ....[80]....
        /*0304*/ 	.word	0x000123f0


	//   ....[81]....
        /*0308*/ 	.word	0x00012480


	//   ....[82]....
        /*030c*/ 	.word	0x00012510


	//   ....[83]....
        /*0310*/ 	.word	0x000125c0


	//   ....[84]....
        /*0314*/ 	.word	0x00012620


	//   ....[85]....
        /*0318*/ 	.word	0x000126d0


	//   ....[86]....
        /*031c*/ 	.word	0x00012760


	//   ....[87]....
        /*0320*/ 	.word	0x00012840


	//   ....[88]....
        /*0324*/ 	.word	0x000128a0


	//   ....[89]....
        /*0328*/ 	.word	0x00012960


	//   ....[90]....
        /*032c*/ 	.word	0x000129c0


	//   ....[91]....
        /*0330*/ 	.word	0x00012a80


	//   ....[92]....
        /*0334*/ 	.word	0x00012b00


	//   ....[93]....
        /*0338*/ 	.word	0x00012bb0


	//   ....[94]....
        /*033c*/ 	.word	0x00012f80


	//----- nvinfo : EIATTR_REG_RECONFIG
	.align		4
.L_1477:
        /*0340*/ 	.byte	0x01, 0x54
	.zero		2


	//----- nvinfo : EIATTR_SYSCALL_OFFSETS
	.align		4
        /*0344*/ 	.byte	0x04, 0x46
        /*0346*/ 	.short	(.L_1479 - .L_1478)


	//   ....[0]....
.L_1478:
        /*0348*/ 	.word	0x00001660


	//   ....[1]....
        /*034c*/ 	.word	0x0000eb60


	//   ....[2]....
        /*0350*/ 	.word	0x0000eca0


	//   ....[3]....
        /*0354*/ 	.word	0x0000ed90


	//   ....[4]....
        /*0358*/ 	.word	0x0000f410


	//----- nvinfo : EIATTR_MBARRIER_INSTR_OFFSETS
	.align		4
.L_1479:
        /*035c*/ 	.byte	0x04, 0x39
        /*035e*/ 	.short	(.L_1481 - .L_1480)


	//   ....[0]....
.L_1480:
        /*0360*/ 	.word	0x00000260
        /*0364*/ 	.word	0x000000ff
        /*0368*/ 	.word	0x00016800
        /*036c*/ 	.short	0x0100
        /*036e*/ 	.byte	0x08
	.zero		1


	//   ....[1]....
        /*0370*/ 	.word	0x00000270
        /*0374*/ 	.word	0x000000ff
        /*0378*/ 	.word	0x00016820
        /*037c*/ 	.short	0x0100
        /*037e*/ 	.byte	0x08
	.zero		1


	//   ....[2]....
        /*0380*/ 	.word	0x00000360
        /*0384*/ 	.word	0x000000ff
        /*0388*/ 	.word	0x00016830
        /*038c*/ 	.short	0x0100
        /*038e*/ 	.byte	0x08
	.zero		1


	//   ....[3]....
        /*0390*/ 	.word	0x00000370
        /*0394*/ 	.word	0x000000ff
        /*0398*/ 	.word	0x00016840
        /*039c*/ 	.short	0x0100
        /*039e*/ 	.byte	0x08
	.zero		1


	//   ....[4]....
        /*03a0*/ 	.word	0x00000380
        /*03a4*/ 	.word	0x000000ff
        /*03a8*/ 	.word	0x00016838
        /*03ac*/ 	.short	0x0100
        /*03ae*/ 	.byte	0x08
	.zero		1


	//   ....[5]....
        /*03b0*/ 	.word	0x00000390
        /*03b4*/ 	.word	0x000000ff
        /*03b8*/ 	.word	0x00016848
        /*03bc*/ 	.short	0x0100
        /*03be*/ 	.byte	0x08
	.zero		1


	//   ....[6]....
        /*03c0*/ 	.word	0x000004c0
        /*03c4*/ 	.word	0x000000ff
        /*03c8*/ 	.word	0x00016850
        /*03cc*/ 	.short	0x0100
        /*03ce*/ 	.byte	0x08
	.zero		1


	//   ....[7]....
        /*03d0*/ 	.word	0x000004d0
        /*03d4*/ 	.word	0x000000ff
        /*03d8*/ 	.word	0x00016860
        /*03dc*/ 	.short	0x0100
        /*03de*/ 	.byte	0x08
	.zero		1


	//   ....[8]....
        /*03e0*/ 	.word	0x000004e0
        /*03e4*/ 	.word	0x000000ff
        /*03e8*/ 	.word	0x00016858
        /*03ec*/ 	.short	0x0100
        /*03ee*/ 	.byte	0x08
	.zero		1


	//   ....[9]....
        /*03f0*/ 	.word	0x000004f0
        /*03f4*/ 	.word	0x000000ff
        /*03f8*/ 	.word	0x00016868
        /*03fc*/ 	.short	0x0100
        /*03fe*/ 	.byte	0x08
	.zero		1


	//   ....[10]....
        /*0400*/ 	.word	0x000005e0
        /*0404*/ 	.word	0x000000ff
        /*0408*/ 	.word	0x00016870
        /*040c*/ 	.short	0x0100
        /*040e*/ 	.byte	0x06
	.zero		1


	//   ....[11]....
        /*0410*/ 	.word	0x000005f0
        /*0414*/ 	.word	0x000000ff
        /*0418*/ 	.word	0x00016880
        /*041c*/ 	.short	0x0100
        /*041e*/ 	.byte	0x06
	.zero		1


	//   ....[12]....
        /*0420*/ 	.word	0x00000600
        /*0424*/ 	.word	0x000000ff
        /*0428*/ 	.word	0x00016878
        /*042c*/ 	.short	0x0100
        /*042e*/ 	.byte	0x06
	.zero		1


	//   ....[13]....
        /*0430*/ 	.word	0x00000610
        /*0434*/ 	.word	0x000000ff
        /*0438*/ 	.word	0x00016888
        /*043c*/ 	.short	0x0100
        /*043e*/ 	.byte	0x06
	.zero		1


	//   ....[14]....
        /*0440*/ 	.word	0x00000740
        /*0444*/ 	.word	0x000000ff
        /*0448*/ 	.word	0x00016890
        /*044c*/ 	.short	0x0100
        /*044e*/ 	.byte	0x08
	.zero		1


	//   ....[15]....
        /*0450*/ 	.word	0x00000750
        /*0454*/ 	.word	0x000000ff
        /*0458*/ 	.word	0x000168a0
        /*045c*/ 	.short	0x0100
        /*045e*/ 	.byte	0x08
	.zero		1


	//   ....[16]....
        /*0460*/ 	.word	0x00000760
        /*0464*/ 	.word	0x000000ff
        /*0468*/ 	.word	0x00016898
        /*046c*/ 	.short	0x0100
        /*046e*/ 	.byte	0x08
	.zero		1


	//   ....[17]....
        /*0470*/ 	.word	0x00000770
        /*0474*/ 	.word	0x000000ff
        /*0478*/ 	.word	0x000168a8
        /*047c*/ 	.short	0x0100
        /*047e*/ 	.byte	0x08
	.zero		1


	//   ....[18]....
        /*0480*/ 	.word	0x000008a0
        /*0484*/ 	.word	0x000000ff
        /*0488*/ 	.word	0x000168b0
        /*048c*/ 	.short	0x0100
        /*048e*/ 	.byte	0x08
	.zero		1


	//   ....[19]....
        /*0490*/ 	.word	0x000008b0
        /*0494*/ 	.word	0x000000ff
        /*0498*/ 	.word	0x000168c0
        /*049c*/ 	.short	0x0100
        /*049e*/ 	.byte	0x08
	.zero		1


	//   ....[20]....
        /*04a0*/ 	.word	0x000008c0
        /*04a4*/ 	.word	0x000000ff
        /*04a8*/ 	.word	0x000168b8
        /*04ac*/ 	.short	0x0100
        /*04ae*/ 	.byte	0x08
	.zero		1


	//   ....[21]....
        /*04b0*/ 	.word	0x000008d0
        /*04b4*/ 	.word	0x000000ff
        /*04b8*/ 	.word	0x000168c8
        /*04bc*/ 	.short	0x0100
        /*04be*/ 	.byte	0x08
	.zero		1


	//   ....[22]....
        /*04c0*/ 	.word	0x00001680
        /*04c4*/ 	.word	0x000000ff
        /*04c8*/ 	.word	0x00016800
        /*04cc*/ 	.short	0x010a
        /*04ce*/ 	.byte	0x26
	.zero		1


	//   ....[23]....
        /*04d0*/ 	.word	0x000016f0
        /*04d4*/ 	.word	0x000000ff
        /*04d8*/ 	.word	0x00016830
        /*04dc*/ 	.short	0x010a
        /*04de*/ 	.byte	0x26
	.zero		1


	//   ....[24]....
        /*04e0*/ 	.word	0x00001760
        /*04e4*/ 	.word	0x000000ff
        /*04e8*/ 	.word	0x00016830
        /*04ec*/ 	.short	0x010a
        /*04ee*/ 	.byte	0x26
	.zero		1


	//   ....[25]....
        /*04f0*/ 	.word	0x00001d30
        /*04f4*/ 	.word	0x00000004
        /*04f8*/ 	.word	0x00000000
        /*04fc*/ 	.short	0x0101
        /*04fe*/ 	.byte	0x3f
	.zero		1


	//   ....[26]....
        /*0500*/ 	.word	0x00004b30
        /*0504*/ 	.word	0x000000ff
        /*0508*/ 	.word	0x00016830
        /*050c*/ 	.short	0x010a
        /*050e*/ 	.byte	0x0a
	.zero		1


	//   ....[27]....
        /*0510*/ 	.word	0x00004b70
        /*0514*/ 	.word	0x000000ff
        /*0518*/ 	.word	0x00016830
        /*051c*/ 	.short	0x010a
        /*051e*/ 	.byte	0x0a
	.zero		1


	//   ....[28]....
        /*0520*/ 	.word	0x00004d70
        /*0524*/ 	.word	0x000000ff
        /*0528*/ 	.word	0x00016850
        /*052c*/ 	.short	0x010a
        /*052e*/ 	.byte	0x0a
	.zero		1


	//   ....[29]....
        /*0530*/ 	.word	0x00004db0
        /*0534*/ 	.word	0x000000ff
        /*0538*/ 	.word	0x00016850
        /*053c*/ 	.short	0x010a
        /*053e*/ 	.byte	0x0a
	.zero		1


	//   ....[30]....
        /*0540*/ 	.word	0x000051f0
        /*0544*/ 	.word	0x0000000f
        /*0548*/ 	.word	0x00000000
        /*054c*/ 	.short	0x0101
        /*054e*/ 	.byte	0x3f
	.zero		1


	//   ....[31]....
        /*0550*/ 	.word	0x00006f30
        /*0554*/ 	.word	0x0000002e
        /*0558*/ 	.word	0x00000000
        /*055c*/ 	.short	0x0101
        /*055e*/ 	.byte	0x3f
	.zero		1


	//   ....[32]....
        /*0560*/ 	.word	0x00007bb0
        /*0564*/ 	.word	0x000000ff
        /*0568*/ 	.word	0x00016830
        /*056c*/ 	.short	0x010a
        /*056e*/ 	.byte	0x0a
	.zero		1


	//   ....[33]....
        /*0570*/ 	.word	0x00007bf0
        /*0574*/ 	.word	0x000000ff
        /*0578*/ 	.word	0x00016830
        /*057c*/ 	.short	0x010a
        /*057e*/ 	.byte	0x0a
	.zero		1


	//   ....[34]....
        /*0580*/ 	.word	0x00007df0
        /*0584*/ 	.word	0x000000ff
        /*0588*/ 	.word	0x00016850
        /*058c*/ 	.short	0x010a
        /*058e*/ 	.byte	0x0a
	.zero		1


	//   ....[35]....
        /*0590*/ 	.word	0x00007e30
        /*0594*/ 	.word	0x000000ff
        /*0598*/ 	.word	0x00016850
        /*059c*/ 	.short	0x010a
        /*059e*/ 	.byte	0x0a
	.zero		1


	//   ....[36]....
        /*05a0*/ 	.word	0x000090e0
        /*05a4*/ 	.word	0x0000001f
        /*05a8*/ 	.word	0x00000000
        /*05ac*/ 	.short	0x0101
        /*05ae*/ 	.byte	0x3f
	.zero		1


	//   ....[37]....
        /*05b0*/ 	.word	0x00009290
        /*05b4*/ 	.word	0x0000001f
        /*05b8*/ 	.word	0x00000000
        /*05bc*/ 	.short	0x0101
        /*05be*/ 	.byte	0x3f
	.zero		1


	//   ....[38]....
        /*05c0*/ 	.word	0x00009900
        /*05c4*/ 	.word	0x000000ff
        /*05c8*/ 	.word	0x00016830
        /*05cc*/ 	.short	0x010a
        /*05ce*/ 	.byte	0x0a
	.zero		1


	//   ....[39]....
        /*05d0*/ 	.word	0x00009940
        /*05d4*/ 	.word	0x000000ff
        /*05d8*/ 	.word	0x00016830
        /*05dc*/ 	.short	0x010a
        /*05de*/ 	.byte	0x0a
	.zero		1


	//   ....[40]....
        /*05e0*/ 	.word	0x00009b30
        /*05e4*/ 	.word	0x000000ff
        /*05e8*/ 	.word	0x00016850
        /*05ec*/ 	.short	0x010a
        /*05ee*/ 	.byte	0x0a
	.zero		1


	//   ....[41]....
        /*05f0*/ 	.word	0x00009b70
        /*05f4*/ 	.word	0x000000ff
        /*05f8*/ 	.word	0x00016850
        /*05fc*/ 	.short	0x010a
        /*05fe*/ 	.byte	0x0a
	.zero		1


	//   ....[42]....
        /*0600*/ 	.word	0x00009f70
        /*0604*/ 	.word	0x0000000f
        /*0608*/ 	.word	0x00000000
        /*060c*/ 	.short	0x0101
        /*060e*/ 	.byte	0x3f
	.zero		1


	//   ....[43]....
        /*0610*/ 	.word	0x0000bc30
        /*0614*/ 	.word	0x0000002e
        /*0618*/ 	.word	0x00000000
        /*061c*/ 	.short	0x0101
        /*061e*/ 	.byte	0x3f
	.zero		1


	//   ....[44]....
        /*0620*/ 	.word	0x0000c570
        /*0624*/ 	.word	0x000000ff
        /*0628*/ 	.word	0x00016850
        /*062c*/ 	.short	0x010a
        /*062e*/ 	.byte	0x07
	.zero		1


	//   ....[45]....
        /*0630*/ 	.word	0x0000c5b0
        /*0634*/ 	.word	0x000000ff
        /*0638*/ 	.word	0x00016850
        /*063c*/ 	.short	0x010a
        /*063e*/ 	.byte	0x07
	.zero		1


	//   ....[46]....
        /*0640*/ 	.word	0x0000cac0
        /*0644*/ 	.word	0x0000000d
        /*0648*/ 	.word	0x00000000
        /*064c*/ 	.short	0x0101
        /*064e*/ 	.byte	0x3f
	.zero		1


	//   ....[47]....
        /*0650*/ 	.word	0x0000d570
        /*0654*/ 	.word	0x000000ff
        /*0658*/ 	.word	0x00000000
        /*065c*/ 	.short	0x0101
        /*065e*/ 	.byte	0x04
	.zero		1


	//   ....[48]....
        /*0660*/ 	.word	0x0000f0b0
        /*0664*/ 	.word	0x000000ff
        /*0668*/ 	.word	0x00016840
        /*066c*/ 	.short	0x010a
        /*066e*/ 	.byte	0x26
	.zero		1


	//   ....[49]....
        /*0670*/ 	.word	0x0000feb0
        /*0674*/ 	.word	0x000000ff
        /*0678*/ 	.word	0x00016800
        /*067c*/ 	.short	0x0107
        /*067e*/ 	.byte	0x26
	.zero		1


	//   ....[50]....
        /*0680*/ 	.word	0x0000fef0
        /*0684*/ 	.word	0x000000ff
        /*0688*/ 	.word	0x00016800
        /*068c*/ 	.short	0x0101
        /*068e*/ 	.byte	0x26
	.zero		1


	//   ....[51]....
        /*0690*/ 	.word	0x0000ff20
        /*0694*/ 	.word	0x000000ff
        /*0698*/ 	.word	0x00016820
        /*069c*/ 	.short	0x010a
        /*069e*/ 	.byte	0x26
	.zero		1


	//   ....[52]....
        /*06a0*/ 	.word	0x000102b0
        /*06a4*/ 	.word	0x000000ff
        /*06a8*/ 	.word	0x00016848
        /*06ac*/ 	.short	0x010a
        /*06ae*/ 	.byte	0x26
	.zero		1


	//   ....[53]....
        /*06b0*/ 	.word	0x000104a0
        /*06b4*/ 	.word	0x000000ff
        /*06b8*/ 	.word	0x00016860
        /*06bc*/ 	.short	0x010a
        /*06be*/ 	.byte	0x26
	.zero		1


	//   ....[54]....
        /*06c0*/ 	.word	0x00010880
        /*06c4*/ 	.word	0x000000ff
        /*06c8*/ 	.word	0x00016840
        /*06cc*/ 	.short	0x010a
        /*06ce*/ 	.byte	0x26
	.zero		1


	//   ....[55]....
        /*06d0*/ 	.word	0x00010aa0
        /*06d4*/ 	.word	0x000000ff
        /*06d8*/ 	.word	0x00016868
        /*06dc*/ 	.short	0x010a
        /*06de*/ 	.byte	0x26
	.zero		1


	//   ....[56]....
        /*06e0*/ 	.word	0x00010ec0
        /*06e4*/ 	.word	0x000000ff
        /*06e8*/ 	.word	0x00016848
        /*06ec*/ 	.short	0x010a
        /*06ee*/ 	.byte	0x26
	.zero		1


	//   ....[57]....
        /*06f0*/ 	.word	0x000110c0
        /*06f4*/ 	.word	0x000000ff
        /*06f8*/ 	.word	0x00016860
        /*06fc*/ 	.short	0x010a
        /*06fe*/ 	.byte	0x26
	.zero		1


	//   ....[58]....
        /*0700*/ 	.word	0x00011360
        /*0704*/ 	.word	0x00000004
        /*0708*/ 	.word	0x00016860
        /*070c*/ 	.short	0x010a
        /*070e*/ 	.byte	0x3f
	.zero		1


	//   ....[59]....
        /*0710*/ 	.word	0x00011610
        /*0714*/ 	.word	0x00000007
        /*0718*/ 	.word	0x00016820
        /*071c*/ 	.short	0x010a
        /*071e*/ 	.byte	0x3f
	.zero		1


	//   ....[60]....
        /*0720*/ 	.word	0x00011760
        /*0724*/ 	.word	0x00000006
        /*0728*/ 	.word	0x00000000
        /*072c*/ 	.short	0x010a
        /*072e*/ 	.byte	0x3f
	.zero		1


	//   ....[61]....
        /*0730*/ 	.word	0x000117d0
        /*0734*/ 	.word	0x00000003
        /*0738*/ 	.word	0x00000000
        /*073c*/ 	.short	0x010a
        /*073e*/ 	.byte	0x3f
	.zero		1


	//   ....[62]....
        /*0740*/ 	.word	0x00011830
        /*0744*/ 	.word	0x00000000
        /*0748*/ 	.word	0x00000000
        /*074c*/ 	.short	0x010a
        /*074e*/ 	.byte	0x3f
	.zero		1


	//   ....[63]....
        /*0750*/ 	.word	0x00011860
        /*0754*/ 	.word	0x00000003
        /*0758*/ 	.word	0x00000000
        /*075c*/ 	.short	0x010a
        /*075e*/ 	.byte	0x3f
	.zero		1


	//   ....[64]....
        /*0760*/ 	.word	0x000118d0
        /*0764*/ 	.word	0x00000003
        /*0768*/ 	.word	0x00016800
        /*076c*/ 	.short	0x010a
        /*076e*/ 	.byte	0x3f
	.zero		1


	//   ....[65]....
        /*0770*/ 	.word	0x00011930
        /*0774*/ 	.word	0x00000003
        /*0778*/ 	.word	0x00016830
        /*077c*/ 	.short	0x010a
        /*077e*/ 	.byte	0x3f
	.zero		1


	//   ....[66]....
        /*0780*/ 	.word	0x00011990
        /*0784*/ 	.word	0x00000008
        /*0788*/ 	.word	0x00016830
        /*078c*/ 	.short	0x010a
        /*078e*/ 	.byte	0x3f
	.zero		1


	//   ....[67]....
        /*0790*/ 	.word	0x000119f0
        /*0794*/ 	.word	0x00000008
        /*0798*/ 	.word	0x00016850
        /*079c*/ 	.short	0x010a
        /*079e*/ 	.byte	0x3f
	.zero		1


	//   ....[68]....
        /*07a0*/ 	.word	0x00011a50
        /*07a4*/ 	.word	0x00000007
        /*07a8*/ 	.word	0x00016830
        /*07ac*/ 	.short	0x010a
        /*07ae*/ 	.byte	0x3f
	.zero		1


	//   ....[69]....
        /*07b0*/ 	.word	0x00011ab0
        /*07b4*/ 	.word	0x00000007
        /*07b8*/ 	.word	0x00016850
        /*07bc*/ 	.short	0x010a
        /*07be*/ 	.byte	0x3f
	.zero		1


	//   ....[70]....
        /*07c0*/ 	.word	0x00011b10
        /*07c4*/ 	.word	0x00000007
        /*07c8*/ 	.word	0x00016830
        /*07cc*/ 	.short	0x010a
        /*07ce*/ 	.byte	0x3f
	.zero		1


	//   ....[71]....
        /*07d0*/ 	.word	0x00011b70
        /*07d4*/ 	.word	0x00000007
        /*07d8*/ 	.word	0x00016850
        /*07dc*/ 	.short	0x010a
        /*07de*/ 	.byte	0x3f
	.zero		1


	//   ....[72]....
        /*07e0*/ 	.word	0x00011bd0
        /*07e4*/ 	.word	0x00000003
        /*07e8*/ 	.word	0x00016850
        /*07ec*/ 	.short	0x010a
        /*07ee*/ 	.byte	0x3f
	.zero		1


	//   ....[73]....
        /*07f0*/ 	.word	0x00011d30
        /*07f4*/ 	.word	0x00000003
        /*07f8*/ 	.word	0x00016840
        /*07fc*/ 	.short	0x010a
        /*07fe*/ 	.byte	0x3f
	.zero		1


	//   ....[74]....
        /*0800*/ 	.word	0x00012bf0
        /*0804*/ 	.word	0x00000005
        /*0808*/ 	.word	0x00016820
        /*080c*/ 	.short	0x010a
        /*080e*/ 	.byte	0x3f
	.zero		1


	//   ....[75]....
        /*0810*/ 	.word	0x00012c50
        /*0814*/ 	.word	0x00000005
        /*0818*/ 	.word	0x00016848
        /*081c*/ 	.short	0x010a
        /*081e*/ 	.byte	0x3f
	.zero		1


	//   ....[76]....
        /*0820*/ 	.word	0x00012cb0
        /*0824*/ 	.word	0x00000005
        /*0828*/ 	.word	0x00016860
        /*082c*/ 	.short	0x010a
        /*082e*/ 	.byte	0x3f
	.zero		1


	//   ....[77]....
        /*0830*/ 	.word	0x00012d10
        /*0834*/ 	.word	0x00000005
        /*0838*/ 	.word	0x00016840
        /*083c*/ 	.short	0x010a
        /*083e*/ 	.byte	0x3f
	.zero		1


	//   ....[78]....
        /*0840*/ 	.word	0x00012d70
        /*0844*/ 	.word	0x00000005
        /*0848*/ 	.word	0x00016868
        /*084c*/ 	.short	0x010a
        /*084e*/ 	.byte	0x3f
	.zero		1


	//   ....[79]....
        /*0850*/ 	.word	0x00012dd0
        /*0854*/ 	.word	0x00000004
        /*0858*/ 	.word	0x00016848
        /*085c*/ 	.short	0x010a
        /*085e*/ 	.byte	0x3f
	.zero		1


	//   ....[80]....
        /*0860*/ 	.word	0x00012e30
        /*0864*/ 	.word	0x00000004
        /*0868*/ 	.word	0x00016860
        /*086c*/ 	.short	0x010a
        /*086e*/ 	.byte	0x3f
	.zero		1


	//   ....[81]....
        /*0870*/ 	.word	0x00012e80
        /*0874*/ 	.word	0x00000004
        /*0878*/ 	.word	0x00016860
        /*087c*/ 	.short	0x010a
        /*087e*/ 	.byte	0x3f
	.zero		1


	//   ....[82]....
        /*0880*/ 	.word	0x00012ed0
        /*0884*/ 	.word	0x00000007
        /*0888*/ 	.word	0x00016820
        /*088c*/ 	.short	0x010a
        /*088e*/ 	.byte	0x3f
	.zero		1


	//   ....[83]....
        /*0890*/ 	.word	0x00013040
        /*0894*/ 	.word	0x00000006
        /*0898*/ 	.word	0x00000000
        /*089c*/ 	.short	0x010a
        /*089e*/ 	.byte	0x3f
	.zero		1


	//   ....[84]....
        /*08a0*/ 	.word	0x00013090
        /*08a4*/ 	.word	0x00000003
        /*08a8*/ 	.word	0x00000000
        /*08ac*/ 	.short	0x010a
        /*08ae*/ 	.byte	0x3f
	.zero		1


	//   ....[85]....
        /*08b0*/ 	.word	0x000130e0
        /*08b4*/ 	.word	0x00000000
        /*08b8*/ 	.word	0x00000000
        /*08bc*/ 	.short	0x010a
        /*08be*/ 	.byte	0x3f
	.zero		1


	//----- nvinfo : EIATTR_NUM_MBARRIERS
	.align		4
.L_1481:
        /*08c0*/ 	.byte	0x03, 0x38
        /*08c2*/ 	.short	0x0016


	//----- nvinfo : EIATTR_EXIT_INSTR_OFFSETS
	.align		4
        /*08c4*/ 	.byte	0x04, 0x1c
        /*08c6*/ 	.short	(.L_1483 - .L_1482)


	//   ....[0]....
.L_1482:
        /*08c8*/ 	.word	0x000118b0


	//----- nvinfo : EIATTR_MAX_THREADS
	.align		4
.L_1483:
        /*08cc*/ 	.byte	0x04, 0x05
        /*08ce*/ 	.short	(.L_1485 - .L_1484)
.L_1484:
        /*08d0*/ 	.word	0x00000200
        /*08d4*/ 	.word	0x00000001
        /*08d8*/ 	.word	0x00000001


	//----- nvinfo : EIATTR_CRS_STACK_SIZE
	.align		4
.L_1485:
        /*08dc*/ 	.byte	0x04, 0x1e
        /*08de*/ 	.short	(.L_1487 - .L_1486)
.L_1486:
        /*08e0*/ 	.word	0x00000000


	//----- nvinfo : EIATTR_CBANK_PARAM_SIZE
	.align		4
.L_1487:
        /*08e4*/ 	.byte	0x03, 0x19
        /*08e6*/ 	.short	0x0a70


	//----- nvinfo : EIATTR_PARAM_CBANK
	.align		4
        /*08e8*/ 	.byte	0x04, 0x0a
        /*08ea*/ 	.short	(.L_1489 - .L_1488)
	.align		4
.L_1488:
        /*08ec*/ 	.word	index@(.nv.constant0._ZN7cutlass13device_kernelIN5flash11enable_sm90INS1_16FlashAttnFwdSm90INS1_25CollectiveMainloopFwdSm90ILi2EN4cute5tupleIJNS5_1CILi1EEES8_S8_EEENS6_IJNS7_ILi192EEENS7_ILi128EEENS7_ILi64EEEEEELi64ENS_6half_tEfNS_4arch4Sm90ELb0ELb1ELb0ELb0ELb0ELb0ELb0ELb1ELb1ELb1ELb1ELb0EEENS1_21CollectiveEpilogueFwdINS6_IJSA_SC_SB_EEES9_SE_SG_Li384ELb0ELb1ELb1ELb0EEENS1_19SingleTileSchedulerILb0ELb1ELb1ELi192EEEEEEEEEvNT_6ParamsE)
        /*08f0*/ 	.short	0x0210
        /*08f2*/ 	.short	0x0a70


	//----- nvinfo : EIATTR_SW_WAR
	.align		4
.L_1489:
        /*08f4*/ 	.byte	0x04, 0x36
        /*08f6*/ 	.short	(.L_1491 - .L_1490)
.L_1490:
        /*08f8*/ 	.word	0x00000008
.L_1491:


//--------------------- .nv.info._ZN7cutlass13device_kernelIN5flash11enable_sm90INS1_16FlashAttnFwdSm90INS1_25CollectiveMainloopFwdSm90ILi2EN4cute5tupleIJNS5_1CILi1EEES8_S8_EEENS6_IJNS7_ILi192EEENS7_ILi128EEENS7_ILi64EEEEEELi64ENS_6half_tEfNS_4arch4Sm90ELb0ELb1ELb0ELb1ELb0ELb0ELb0ELb1ELb1ELb1ELb1ELb0EEENS1_21CollectiveEpilogueFwdINS6_IJSA_SC_SB_EEES9_SE_SG_Li384ELb1ELb1ELb1ELb0EEENS1_36VarlenDynamicPersistentTileSchedulerILi192ELi128ELi384ELi128ELb1ELb1ELb1ELb1ELb0ELb1EEEEEEEEEvNT_6ParamsE --------------------------
	.section	.nv.info._ZN7cutlass13device_kernelIN5flash11enable_sm90INS1_16FlashAttnFwdSm90INS1_25CollectiveMainloopFwdSm90ILi2EN4cute5tupleIJNS5_1CILi1EEES8_S8_EEENS6_IJNS7_ILi192EEENS7_ILi128EEENS7_ILi64EEEEEELi64ENS_6half_tEfNS_4arch4Sm90ELb0ELb1ELb0ELb1ELb0ELb0ELb0ELb1ELb1ELb1ELb1ELb0EEENS1_21CollectiveEpilogueFwdINS6_IJSA_SC_SB_EEES9_SE_SG_Li384ELb1ELb1ELb1ELb0EEENS1_36VarlenDynamicPersistentTileSchedulerILi192ELi128ELi384ELi128ELb1ELb1ELb1ELb1ELb0ELb1EEEEEEEEEvNT_6ParamsE,"",@"SHT_CUDA_INFO"
	.sectionflags	@""
	.align	4


	//----- nvinfo : EIATTR_CUDA_API_VERSION
	.align		4
        /*0000*/ 	.byte	0x04, 0x37
        /*0002*/ 	.short	(.L_1493 - .L_1492)
.L_1492:
        /*0004*/ 	.word	0x00000082


	//----- nvinfo : EIATTR_KPARAM_INFO
	.align		4
.L_1493:
        /*0008*/ 	.byte	0x04, 0x17
        /*000a*/ 	.short	(.L_1495 - .L_1494)
.L_1494:
        /*000c*/ 	.word	0x00000000
        /*0010*/ 	.short	0x0000
        /*0012*/ 	.short	0x0070
        /*0014*/ 	.byte	0x00, 0xf0, 0x01, 0x2a


	//----- nvinfo : EIATTR_SPARSE_MMA_MASK
	.align		4
.L_1495:
        /*0018*/ 	.byte	0x03, 0x50
        /*001a*/ 	.short	0x0000


	//----- nvinfo : EIATTR_MAXREG_COUNT
	.align		4
        /*001c*/ 	.byte	0x03, 0x1b
        /*001e*/ 	.short	0x0080


	//----- nvinfo : EIATTR_NUM_BARRIERS
	.align		4
        /*0020*/ 	.byte	0x02, 0x4c
        /*0022*/ 	.byte	0x10
	.zero		1


	//----- nvinfo : EIATTR_EXTERNS
	.align		4
        /*0024*/ 	.byte	0x04, 0x0f
        /*0026*/ 	.short	(.L_1497 - .L_1496)


	//   ....[0]....
	.align		4
.L_1496:
        /*0028*/ 	.word	index@(__assertfail)


	//----- nvinfo : EIATTR_ANNOTATIONS
	.align		4
.L_1497:
        /*002c*/ 	.byte	0x04, 0x55
        /*002e*/ 	.short	(.L_1499 - .L_1498)


	//   ....[0]....
.L_1498:
        /* <DEDUP_REMOVED lines=29> */


	//----- nvinfo : EIATTR_MERCURY_ISA_VERSION
	.align		4
.L_1499:
        /*01e8*/ 	.byte	0x03, 0x5f
        /*01ea*/ 	.short	0x0101


	//----- nvinfo : EIATTR_UNUSED_LOAD_BYTE_OFFSET
	.align		4
        /*01ec*/ 	.byte	0x04, 0x44
        /*01ee*/ 	.short	(.L_1501 - .L_1500)


	//   ....[0]....
.L_1500:
        /*01f0*/ 	.word	0x00000a40
        /*01f4*/ 	.word	0x0000fff0


	//   ....[1]....
        /*01f8*/ 	.word	0x0000d3f0
        /*01fc*/ 	.word	0x0000fff0


	//----- nvinfo : EIATTR_INT_WARP_WIDE_INSTR_OFFSETS
	.align		4
.L_1501:
        /*0200*/ 	.byte	0x04, 0x31
        /*0202*/ 	.short	(.L_1503 - .L_1502)


	//   ....[0]....
.L_1502:
        /*0204*/ 	.word	0x00000130


	//   ....[1]....
        /*0208*/ 	.word	0x00000170


	//   ....[2]....
        /*020c*/ 	.word	0x000001e0


	//   ....[3]....
        /*0210*/ 	.word	0x000114f0


	//   ....[4]....
        /*0214*/ 	.word	0x00011580


	//   ....[5]....
        /*0218*/ 	.word	0x000145d0


	//   ....[6]....
        /*021c*/ 	.word	0x00014660


	//----- nvinfo : EIATTR_COOP_GROUP_MASK_REGIDS
	.align		4
.L_1503:
        /*0220*/ 	.byte	0x04, 0x29
        /*0222*/ 	.short	(.L_1505 - .L_1504)


	//   ....[0]....
.L_1504:
        /*0224*/ 	.word	0xffffffff


	//   ....[1]....
        /*0228*/ 	.word	0xffffffff


	//   ....[2]....
        /*022c*/ 	.word	0xffffffff


	//   ....[3]....
        /*0230*/ 	.word	0xffffffff


	//   ....[4]....
        /*0234*/ 	.word	0xffffffff


	//   ....[5]....
        /*0238*/ 	.word	0xffffffff


	//   ....[6]....
        /*023c*/ 	.word	0xffffffff


	//   ....[7]....
        /*0240*/ 	.word	0xffffffff


	//   ....[8]....
        /*0244*/ 	.word	0xffffffff


	//   ....[9]....
        /*0248*/ 	.word	0xffffffff


	//   ....[10]....
        /*024c*/ 	.word	0xffffffff


	//   ....[11]....
        /*0250*/ 	.word	0xffffffff


	//   ....[12]....
        /*0254*/ 	.word	0xffffffff


	//   ....[13]....
        /*0258*/ 	.word	0xffffffff


	//   ....[14]....
        /*025c*/ 	.word	0xffffffff


	//   ....[15]....
        /*0260*/ 	.word	0xffffffff


	//   ....[16]....
        /*0264*/ 	.word	0xffffffff


	//   ....[17]....
        /*0268*/ 	.word	0xffffffff


	//   ....[18]....
        /*026c*/ 	.word	0xffffffff


	//   ....[19]....
        /*0270*/ 	.word	0xffffffff


	//   ....[20]....
        /*0274*/ 	.word	0xffffffff


	//   ....[21]....
        /*0278*/ 	.word	0xffffffff


	//   ....[22]....
        /*027c*/ 	.word	0xffffffff


	//   ....[23]....
        /*0280*/ 	.word	0xffffffff


	//   ....[24]....
        /*0284*/ 	.word	0xffffffff


	//   ....[25]....
        /*0288*/ 	.word	0xffffffff


	//   ....[26]....
        /*028c*/ 	.word	0xffffffff


	//   ....[27]....
        /*0290*/ 	.word	0xffffffff


	//   ....[28]....
        /*0294*/ 	.word	0xffffffff


	//   ....[29]....
        /*0298*/ 	.word	0xffffffff


	//   ....[30]....
        /*029c*/ 	.word	0xffffffff


	//   ....[31]....
        /*02a0*/ 	.word	0xffffffff


	//   ....[32]....
        /*02a4*/ 	.word	0xffffffff


	//   ....[33]....
        /*02a8*/ 	.word	0xffffffff


	//   ....[34]....
        /*02ac*/ 	.word	0xffffffff


	//   ....[35]....
        /*02b0*/ 	.word	0xffffffff


	//   ....[36]....
        /*02b4*/ 	.word	0xffffffff


	//   ....[37]....
        /*02b8*/ 	.word	0xffffffff


	//   ....[38]....
        /*02bc*/ 	.word	0xffffffff


	//   ....[39]....
        /*02c0*/ 	.word	0xffffffff


	//   ....[40]....
        /*02c4*/ 	.word	0xffffffff


	//   ....[41]....
        /*02c8*/ 	.word	0xffffffff


	//   ....[42]....
        /*02cc*/ 	.word	0xffffffff


	//   ....[43]....
        /*02d0*/ 	.word	0xffffffff


	//   ....[44]....
        /*02d4*/ 	.word	0xffffffff


	//   ....[45]....
        /*02d8*/ 	.word	0xffffffff


	//   ....[46]....
        /*02dc*/ 	.word	0xffffffff


	//   ....[47]....
        /*02e0*/ 	.word	0xffffffff


	//   ....[48]....
        /*02e4*/ 	.word	0xffffffff


	//   ....[49]....
        /*02e8*/ 	.word	0xffffffff


	//   ....[50]....
        /*02ec*/ 	.word	0xffffffff


	//   ....[51]....
        /*02f0*/ 	.word	0xffffffff


	//   ....[52]....
        /*02f4*/ 	.word	0xffffffff


	//   ....[53]....
        /*02f8*/ 	.word	0xffffffff


	//   ....[54]....
        /*02fc*/ 	.word	0xffffffff


	//   ....[55]....
        /*0300*/ 	.word	0xffffffff


	//   ....[56]....
        /*0304*/ 	.word	0xffffffff


	//   ....[57]....
        /*0308*/ 	.word	0xffffffff


	//   ....[58]....
        /*030c*/ 	.word	0xffffffff


	//   ....[59]....
        /*0310*/ 	.word	0xffffffff


	//   ....[60]....
        /*0314*/ 	.word	0xffffffff


	//   ....[61]....
        /*0318*/ 	.word	0xffffffff


	//   ....[62]....
        /*031c*/ 	.word	0xffffffff


	//   ....[63]....
        /*0320*/ 	.word	0xffffffff


	//   ....[64]....
        /*0324*/ 	.word	0xffffffff


	//   ....[65]....
        /*0328*/ 	.word	0xffffffff


	//   ....[66]....
        /*032c*/ 	.word	0xffffffff


	//   ....[67]....
        /*0330*/ 	.word	0xffffffff


	//   ....[68]....
        /*0334*/ 	.word	0xffffffff


	//   ....[69]....
        /*0338*/ 	.word	0xffffffff


	//   ....[70]....
        /*033c*/ 	.word	0xffffffff


	//   ....[71]....
        /*0340*/ 	.word	0xffffffff


	//   ....[72]....
        /*0344*/ 	.word	0xffffffff


	//   ....[73]....
        /*0348*/ 	.word	0xffffffff


	//   ....[74]....
        /*034c*/ 	.word	0xffffffff


	//   ....[75]....
        /*0350*/ 	.word	0xffffffff


	//   ....[76]....
        /*0354*/ 	.word	0xffffffff


	//   ....[77]....
        /*0358*/ 	.word	0xffffffff


	//   ....[78]....
        /*035c*/ 	.word	0xffffffff


	//   ....[79]....
        /*0360*/ 	.word	0xffffffff


	//   ....[80]....
        /*0364*/ 	.word	0xffffffff


	//   ....[81]....
        /*0368*/ 	.word	0xffffffff


	//   ....[82]....
        /*036c*/ 	.word	0xffffffff


	//   ....[83]....
        /*0370*/ 	.word	0xffffffff


	//   ....[84]....
        /*0374*/ 	.word	0xffffffff


	//   ....[85]....
        /*0378*/ 	.word	0xffffffff


	//   ....[86]....
        /*037c*/ 	.word	0xffffffff


	//   ....[87]....
        /*0380*/ 	.word	0xffffffff


	//   ....[88]....
        /*0384*/ 	.word	0xffffffff


	//   ....[89]....
        /*0388*/ 	.word	0xffffffff


	//   ....[90]....
        /*038c*/ 	.word	0xffffffff


	//   ....[91]....
        /*0390*/ 	.word	0xffffffff


	//   ....[92]....
        /*0394*/ 	.word	0xffffffff


	//   ....[93]....
        /*0398*/ 	.word	0xffffffff


	//   ....[94]....
        /*039c*/ 	.word	0xffffffff


	//   ....[95]....
        /*03a0*/ 	.word	0xffffffff


	//   ....[96]....
        /*03a4*/ 	.word	0xffffffff


	//   ....[97]....
        /*03a8*/ 	.word	0xffffffff


	//   ....[98]....
        /*03ac*/ 	.word	0xffffffff


	//   ....[99]....
        /*03b0*/ 	.word	0xffffffff


	//   ....[100]....
        /*03b4*/ 	.word	0xffffffff


	//   ....[101]....
        /*03b8*/ 	.word	0xffffffff


	//   ....[102]....
        /*03bc*/ 	.word	0xffffffff


	//   ....[103]....
        /*03c0*/ 	.word	0xffffffff


	//   ....[104]....
        /*03c4*/ 	.word	0xffffffff


	//   ....[105]....
        /*03c8*/ 	.word	0xffffffff


	//   ....[106]....
        /*03cc*/ 	.word	0xffffffff


	//   ....[107]....
        /*03d0*/ 	.word	0xffffffff


	//   ....[108]....
        /*03d4*/ 	.word	0xffffffff


	//   ....[109]....
        /*03d8*/ 	.word	0xffffffff


	//   ....[110]....
        /*03dc*/ 	.word	0xffffffff


	//   ....[111]....
        /*03e0*/ 	.word	0xffffffff


	//   ....[112]....
        /*03e4*/ 	.word	0xffffffff


	//   ....[113]....
        /*03e8*/ 	.word	0xffffffff


	//   ....[114]....
        /*03ec*/ 	.word	0xffffffff


	//   ....[115]....
        /*03f0*/ 	.word	0xffffffff


	//   ....[116]....
        /*03f4*/ 	.word	0xffffffff


	//   ....[117]....
        /*03f8*/ 	.word	0xffffffff


	//   ....[118]....
        /*03fc*/ 	.word	0xffffffff


	//   ....[119]....
        /*0400*/ 	.word	0x0500000f


	//   ....[120]....
        /*0404*/ 	.word	0x0500000f


	//   ....[121]....
        /*0408*/ 	.word	0x0500000f


	//   ....[122]....
        /*040c*/ 	.word	0x0500000f


	//   ....[123]....
        /*0410*/ 	.word	0x0500000f


	//   ....[124]....
        /*0414*/ 	.word	0x0500000f


	//   ....[125]....
        /*0418*/ 	.word	0x0500000f


	//   ....[126]....
        /*041c*/ 	.word	0x0500000f


	//   ....[127]....
        /*0420*/ 	.word	0x0500000f


	//   ....[128]....
        /*0424*/ 	.word	0x0500000f


	//   ....[129]....
        /*0428*/ 	.word	0x0500000f


	//   ....[130]....
        /*042c*/ 	.word	0x0500000f


	//   ....[131]....
        /*0430*/ 	.word	0x0500000f


	//   ....[132]....
        /*0434*/ 	.word	0x0500000f


	//   ....[133]....
        /*0438*/ 	.word	0x0500000f


	//   ....[134]....
        /*043c*/ 	.word	0x0500000f


	//   ....[135]....
        /*0440*/ 	.word	0x0500000f


	//   ....[136]....
        /*0444*/ 	.word	0x0500000f


	//   ....[137]....
        /*0448*/ 	.word	0x0500000f


	//   ....[138]....
        /*044c*/ 	.word	0x0500000f


	//   ....[139]....
        /*0450*/ 	.word	0x0500000f


	//   ....[140]....
        /*0454*/ 	.word	0x0500000f


	//   ....[141]....
        /*0458*/ 	.word	0x0500000f


	//   ....[142]....
        /*045c*/ 	.word	0x0500000f


	//   ....[143]....
        /*0460*/ 	.word	0x0500000f


	//   ....[144]....
        /*0464*/ 	.word	0x0500000f


	//   ....[145]....
        /*0468*/ 	.word	0x0500000f


	//   ....[146]....
        /*046c*/ 	.word	0x0500000f


	//   ....[147]....
        /*0470*/ 	.word	0x0500000f


	//   ....[148]....
        /*0474*/ 	.word	0x0500000f


	//   ....[149]....
        /*0478*/ 	.word	0x0500000f


	//   ....[150]....
        /*047c*/ 	.word	0x0500000f


	//   ....[151]....
        /*0480*/ 	.word	0x0500000f


	//   ....[152]....
        /*0484*/ 	.word	0x0500000f


	//   ....[153]....
        /*0488*/ 	.word	0x0500000f


	//   ....[154]....
        /*048c*/ 	.word	0x0500000f


	//   ....[155]....
        /*0490*/ 	.word	0x0500000f


	//   ....[156]....
        /*0494*/ 	.word	0x0500000f


	//   ....[157]....
        /*0498*/ 	.word	0x0500000f


	//   ....[158]....
        /*049c*/ 	.word	0x0500000f


	//   ....[159]....
        /*04a0*/ 	.word	0x0500000f


	//   ....[160]....
        /*04a4*/ 	.word	0x0500000f


	//   ....[161]....
        /*04a8*/ 	.word	0x0500000f


	//   ....[162]....
        /*04ac*/ 	.word	0x0500000f


	//----- nvinfo : EIATTR_COOP_GROUP_INSTR_OFFSETS
	.align		4
.L_1505:
        /*04b0*/ 	.byte	0x04, 0x28
        /*04b2*/ 	.short	(.L_1507 - .L_1506)


	//   ....[0]....
.L_1506:
        /*04b4*/ 	.word	0x00000070


	//   ....[1]....
        /*04b8*/ 	.word	0x00000140


	//   ....[2]....
        /*04bc*/ 	.word	0x00000190


	//   ....[3]....
        /*04c0*/ 	.word	0x000003c0


	//   ....[4]....
        /*04c4*/ 	.word	0x00000520


	//   ....[5]....
        /*04c8*/ 	.word	0x00000640


	//   ....[6]....
        /*04cc*/ 	.word	0x000007a0


	//   ....[7]....
        /*04d0*/ 	.word	0x00001d00


	//   ....[8]....
        /*04d4*/ 	.word	0x000022d0


	//   ....[9]....
        /*04d8*/ 	.word	0x000030f0


	//   ....[10]....
        /*04dc*/ 	.word	0x00003890


	//   ....[11]....
        /*04e0*/ 	.word	0x000039a0


	//   ....[12]....
        /*04e4*/ 	.word	0x00004290


	//   ....[13]....
        /*04e8*/ 	.word	0x000042f0


	//   ....[14]....
        /*04ec*/ 	.word	0x00005830


	//   ....[15]....
        /*04f0*/ 	.word	0x00005a80


	//   ....[16]....
        /*04f4*/ 	.word	0x00006660


	//   ....[17]....
        /*04f8*/ 	.word	0x00006760


	//   ....[18]....
        /*04fc*/ 	.word	0x00006f90


	//   ....[19]....
        /*0500*/ 	.word	0x00007000


	//   ....[20]....
        /*0504*/ 	.word	0x000087c0


	//   ....[21]....
        /*0508*/ 	.word	0x000087f0


	//   ....[22]....
        /*050c*/ 	.word	0x00008d00


	//   ....[23]....
        /*0510*/ 	.word	0x00008d70


	//   ....[24]....
        /*0514*/ 	.word	0x0000a5b0


	//   ....[25]....
        /*0518*/ 	.word	0x0000a7f0


	//   ....[26]....
        /*051c*/ 	.word	0x0000b3c0


	//   ....[27]....
        /*0520*/ 	.word	0x0000b4c0


	//   ....[28]....
        /*0524*/ 	.word	0x0000bcf0


	//   ....[29]....
        /*0528*/ 	.word	0x0000bd70


	//   ....[30]....
        /*052c*/ 	.word	0x0000ccb0


	//   ....[31]....
        /*0530*/ 	.word	0x0000ccf0


	//   ....[32]....
        /*0534*/ 	.word	0x0000ce10


	//   ....[33]....
        /*0538*/ 	.word	0x0000ce20


	//   ....[34]....
        /*053c*/ 	.word	0x0000dc90


	//   ....[35]....
        /*0540*/ 	.word	0x0000dca0


	//   ....[36]....
        /*0544*/ 	.word	0x0000dcb0


	//   ....[37]....
        /*0548*/ 	.word	0x0000dcf0


	//   ....[38]....
        /*054c*/ 	.word	0x0000e2a0


	//   ....[39]....
        /*0550*/ 	.word	0x0000e2e0


	//   ....[40]....
        /*0554*/ 	.word	0x0000e300


	//   ....[41]....
        /*0558*/ 	.word	0x0000e340


	//   ....[42]....
        /*055c*/ 	.word	0x0000e360


	//   ....[43]....
        /*0560*/ 	.word	0x0000e370


	//   ....[44]....
        /*0564*/ 	.word	0x0000e390


	//   ....[45]....
        /*0568*/ 	.word	0x0000e3b0


	//   ....[46]....
        /*056c*/ 	.word	0x0000e7d0


	//   ....[47]....
        /*0570*/ 	.word	0x0000e800


	//   ....[48]....
        /*0574*/ 	.word	0x0000ea50


	//   ....[49]....
        /*0578*/ 	.word	0x0000ea60


	//   ....[50]....
        /*057c*/ 	.word	0x0000f590


	//   ....[51]....
        /*0580*/ 	.word	0x0000f5c0


	//   ....[52]....
        /*0584*/ 	.word	0x0000f600


	//   ....[53]....
        /*0588*/ 	.word	0x0000f630


	//   ....[54]....
        /*058c*/ 	.word	0x0000f640


	//   ....[55]....
        /*0590*/ 	.word	0x0000f650


	//   ....[56]....
        /*0594*/ 	.word	0x0000f660


	//   ....[57]....
        /*0598*/ 	.word	0x0000f680


	//   ....[58]....
        /*059c*/ 	.word	0x0000f7f0


	//   ....[59]....
        /*05a0*/ 	.word	0x0000fa10


	//   ....[60]....
        /*05a4*/ 	.word	0x0000fa40


	//   ....[61]....
        /*05a8*/ 	.word	0x0000fa70


	//   ....[62]....
        /*05ac*/ 	.word	0x0000faa0


	//   ....[63]....
        /*05b0*/ 	.word	0x0000fad0


	//   ....[64]....
        /*05b4*/ 	.word	0x0000fb00


	//   ....[65]....
        /*05b8*/ 	.word	0x0000fc90


	//   ....[66]....
        /*05bc*/ 	.word	0x0000fcc0


	//   ....[67]....
        /*05c0*/ 	.word	0x0000fcf0


	//   ....[68]....
        /*05c4*/ 	.word	0x0000fd20


	//   ....[69]....
        /*05c8*/ 	.word	0x0000fd50


	//   ....[70]....
        /*05cc*/ 	.word	0x0000fd80


	//   ....[71]....
        /*05d0*/ 	.word	0x0000fe10


	//   ....[72]....
        /*05d4*/ 	.word	0x0000fe40


	//   ....[73]....
        /*05d8*/ 	.word	0x0000fe50


	//   ....[74]....
        /*05dc*/ 	.word	0x0000fe90


	//   ....[75]....
        /*05e0*/ 	.word	0x00011a70


	//   ....[76]....
        /*05e4*/ 	.word	0x00012610


	//   ....[77]....
        /*05e8*/ 	.word	0x00012630


	//   ....[78]....
        /*05ec*/ 	.word	0x000126d0


	//   ....[79]....
        /*05f0*/ 	.word	0x000126e0


	//   ....[80]....
        /*05f4*/ 	.word	0x00012750


	//   ....[81]....
        /*05f8*/ 	.word	0x00012760


	//   ....[82]....
        /*05fc*/ 	.word	0x000127d0


	//   ....[83]....
        /*0600*/ 	.word	0x000127e0


	//   ....[84]....
        /*0604*/ 	.word	0x00012850


	//   ....[85]....
        /*0608*/ 	.word	0x00012860


	//   ....[86]....
        /*060c*/ 	.word	0x000128d0


	//   ....[87]....
        /*0610*/ 	.word	0x000128e0


	//   ....[88]....
        /*0614*/ 	.word	0x00012950


	//   ....[89]....
        /*0618*/ 	.word	0x00012960


	//   ....[90]....
        /*061c*/ 	.word	0x00012970


	//   ....[91]....
        /*0620*/ 	.word	0x000129b0


	//   ....[92]....
        /*0624*/ 	.word	0x000129d0


	//   ....[93]....
        /*0628*/ 	.word	0x00012a20


	//   ....[94]....
        /*062c*/ 	.word	0x00012ae0


	//   ....[95]....
        /*0630*/ 	.word	0x00012af0


	//   ....[96]....
        /*0634*/ 	.word	0x00012b60


	//   ....[97]....
        /*0638*/ 	.word	0x00012b70


	//   ....[98]....
        /*063c*/ 	.word	0x00012bb0


	//   ....[99]....
        /*0640*/ 	.word	0x00012bd0


	//   ....[100]....
        /*0644*/ 	.word	0x00014b90


	//   ....[101]....
        /*0648*/ 	.word	0x00014ba0


	//   ....[102]....
        /*064c*/ 	.word	0x00014bf0


	//   ....[103]....
        /*0650*/ 	.word	0x00014c30


	//   ....[104]....
        /*0654*/ 	.word	0x00014c60


	//   ....[105]....
        /*0658*/ 	.word	0x00014c90


	//   ....[106]....
        /*065c*/ 	.word	0x00014cc0


	//   ....[107]....
        /*0660*/ 	.word	0x00014cf0


	//   ....[108]....
        /*0664*/ 	.word	0x00014e90


	//   ....[109]....
        /*0668*/ 	.word	0x00014ec0


	//   ....[110]....
        /*066c*/ 	.word	0x00014ef0


	//   ....[111]....
        /*0670*/ 	.word	0x00014f20


	//   ....[112]....
        /*0674*/ 	.word	0x00014f50


	//   ....[113]....
        /*0678*/ 	.word	0x00014f80


	//   ....[114]....
        /*067c*/ 	.word	0x00015040


	//   ....[115]....
        /*0680*/ 	.word	0x00015060


	//   ....[116]....
        /*0684*/ 	.word	0x00015080


	//   ....[117]....
        /*0688*/ 	.word	0x000150e0


	//   ....[118]....
        /*068c*/ 	.word	0x00015b00


	//   ....[119]....
        /*0690*/ 	.word	0x00016160


	//   ....[120]....
        /*0694*/ 	.word	0x00016340


	//   ....[121]....
        /*0698*/ 	.word	0x00016390


	//   ....[122]....
        /*069c*/ 	.word	0x000163f0


	//   ....[123]....
        /*06a0*/ 	.word	0x000164c0


	//   ....[124]....
        /*06a4*/ 	.word	0x00016520


	//   ....[125]....
        /*06a8*/ 	.word	0x00016600


	//   ....[126]....
        /*06ac*/ 	.word	0x00016660


	//   ....[127]....
        /*06b0*/ 	.word	0x00016740


	//   ....[128]....
        /*06b4*/ 	.word	0x000167a0


	//   ....[129]....
        /*06b8*/ 	.word	0x00016880


	//   ....[130]....
        /*06bc*/ 	.word	0x000168e0


	//   ....[131]....
        /*06c0*/ 	.word	0x000169c0


	//   ....[132]....
        /*06c4*/ 	.word	0x00016a20


	//   ....[133]....
        /*06c8*/ 	.word	0x00016b00


	//   ....[134]....
        /*06cc*/ 	.word	0x00016b60


	//   ....[135]....
        /*06d0*/ 	.word	0x00016c50


	//   ....[136]....
        /*06d4*/ 	.word	0x00016cc0


	//   ....[137]....
        /*06d8*/ 	.word	0x00016d90


	//   ....[138]....
        /*06dc*/ 	.word	0x00016df0


	//   ....[139]....
        /*06e0*/ 	.word	0x00016ee0


	//   ....[140]....
        /*06e4*/ 	.word	0x00016f40


	//   ....[141]....
        /*06e8*/ 	.word	0x00017010


	//   ....[142]....
        /*06ec*/ 	.word	0x00017070


	//   ....[143]....
        /*06f0*/ 	.word	0x00017130


	//   ....[144]....
        /*06f4*/ 	.word	0x00017450


	//   ....[145]....
        /*06f8*/ 	.word	0x000174f0


	//   ....[146]....
        /*06fc*/ 	.word	0x00017660


	//   ....[147]....
        /*0700*/ 	.word	0x000176d0


	//   ....[148]....
        /*0704*/ 	.word	0x00017740


	//   ....[149]....
        /*0708*/ 	.word	0x000177b0


	//   ....[150]....
        /*070c*/ 	.word	0x00017820


	//   ....[151]....
        /*0710*/ 	.word	0x000178a0


	//   ....[152]....
        /*0714*/ 	.word	0x00017920


	//   ....[153]....
        /*0718*/ 	.word	0x000179b0


	//   ....[154]....
        /*071c*/ 	.word	0x00017a20


	//   ....[155]....
        /*0720*/ 	.word	0x00017a90


	//   ....[156]....
        /*0724*/ 	.word	0x00017b00


	//   ....[157]....
        /*0728*/ 	.word	0x00017b80


	//   ....[158]....
        /*072c*/ 	.word	0x00017bf0


	//   ....[159]....
        /*0730*/ 	.word	0x00017c80


	//   ....[160]....
        /*0734*/ 	.word	0x00017ce0


	//   ....[161]....
        /*0738*/ 	.word	0x00017d70


	//   ....[162]....
        /*073c*/ 	.word	0x00017ea0


	//----- nvinfo : EIATTR_REG_RECONFIG
	.align		4
.L_1507:
        /*0740*/ 	.byte	0x01, 0x54
	.zero		2


	//----- nvinfo : EIATTR_SYSCALL_OFFSETS
	.align		4
        /*0744*/ 	.byte	0x04, 0x46
        /*0746*/ 	.short	(.L_1509 - .L_1508)


	//   ....[0]....
.L_1508:
        /*0748*/ 	.word	0x00001eb0


	//   ....[1]....
        /*074c*/ 	.word	0x000116e0


	//   ....[2]....
        /*0750*/ 	.word	0x00011830


	//   ....[3]....
        /*0754*/ 	.word	0x00011920


	//   ....[4]....
        /*0758*/ 	.word	0x00012120


	//----- nvinfo : EIATTR_MBARRIER_INSTR_OFFSETS
	.align		4
.L_1509:
        /*075c*/ 	.byte	0x04, 0x39
        /*075e*/ 	.short	(.L_1511 - .L_1510)


	//   ....[0]....
.L_1510:
        /*0760*/ 	.word	0x00000270
        /*0764*/ 	.word	0x000000ff
        /*0768*/ 	.word	0x00016800
        /*076c*/ 	.short	0x0100
        /*076e*/ 	.byte	0x08
	.zero		1


	//   ....[1]....
        /*0770*/ 	.word	0x00000280
        /*0774*/ 	.word	0x000000ff
        /*0778*/ 	.word	0x00016820
        /*077c*/ 	.short	0x0100
        /*077e*/ 	.byte	0x08
	.zero		1


	//   ....[2]....
        /*0780*/ 	.word	0x00000370
        /*0784*/ 	.word	0x000000ff
        /*0788*/ 	.word	0x00016830
        /*078c*/ 	.short	0x0100
        /*078e*/ 	.byte	0x08
	.zero		1


	//   ....[3]....
        /*0790*/ 	.word	0x00000380
        /*0794*/ 	.word	0x000000ff
        /*0798*/ 	.word	0x00016840
        /*079c*/ 	.short	0x0100
        /*079e*/ 	.byte	0x08
	.zero		1


	//   ....[4]....
        /*07a0*/ 	.word	0x00000390
        /*07a4*/ 	.word	0x000000ff
        /*07a8*/ 	.word	0x00016838
        /*07ac*/ 	.short	0x0100
        /*07ae*/ 	.byte	0x08
	.zero		1


	//   ....[5]....
        /*07b0*/ 	.word	0x000003a0
        /*07b4*/ 	.word	0x000000ff
        /*07b8*/ 	.word	0x00016848
        /*07bc*/ 	.short	0x0100
        /*07be*/ 	.byte	0x08
	.zero		1


	//   ....[6]....
        /*07c0*/ 	.word	0x000004d0
        /*07c4*/ 	.word	0x000000ff
        /*07c8*/ 	.word	0x00016850
        /*07cc*/ 	.short	0x0100
        /*07ce*/ 	.byte	0x08
	.zero		1


	//   ....[7]....
        /*07d0*/ 	.word	0x000004e0
        /*07d4*/ 	.word	0x000000ff
        /*07d8*/ 	.word	0x00016860
        /*07dc*/ 	.short	0x0100
        /*07de*/ 	.byte	0x08
	.zero		1


	//   ....[8]....
        /*07e0*/ 	.word	0x000004f0
        /*07e4*/ 	.word	0x000000ff
        /*07e8*/ 	.word	0x00016858
        /*07ec*/ 	.short	0x0100
        /*07ee*/ 	.byte	0x08
	.zero		1


	//   ....[9]....
        /*07f0*/ 	.word	0x00000500
        /*07f4*/ 	.word	0x000000ff
        /*07f8*/ 	.word	0x00016868
        /*07fc*/ 	.short	0x0100
        /*07fe*/ 	.byte	0x08
	.zero		1


	//   ....[10]....
        /*0800*/ 	.word	0x000005f0
        /*0804*/ 	.word	0x000000ff
        /*0808*/ 	.word	0x00016870
        /*080c*/ 	.short	0x0100
        /*080e*/ 	.byte	0x06
	.zero		1


	//   ....[11]....
        /*0810*/ 	.word	0x00000600
        /*0814*/ 	.word	0x000000ff
        /*0818*/ 	.word	0x00016880
        /*081c*/ 	.short	0x0100
        /*081e*/ 	.byte	0x06
	.zero		1


	//   ....[12]....
        /*0820*/ 	.word	0x00000610
        /*0824*/ 	.word	0x000000ff
        /*0828*/ 	.word	0x00016878
        /*082c*/ 	.short	0x0100
        /*082e*/ 	.byte	0x06
	.zero		1


	//   ....[13]....
        /*0830*/ 	.word	0x00000620
        /*0834*/ 	.word	0x000000ff
        /*0838*/ 	.word	0x00016888
        /*083c*/ 	.short	0x0100
        /*083e*/ 	.byte	0x06
	.zero		1


	//   ....[14]....
        /*0840*/ 	.word	0x00000750
        /*0844*/ 	.word	0x000000ff
        /*0848*/ 	.word	0x00016890
        /*084c*/ 	.short	0x0100
        /*084e*/ 	.byte	0x08
	.zero		1


	//   ....[15]....
        /*0850*/ 	.word	0x00000760
        /*0854*/ 	.word	0x000000ff
        /*0858*/ 	.word	0x000168a0
        /*085c*/ 	.short	0x0100
        /*085e*/ 	.byte	0x08
	.zero		1


	//   ....[16]....
        /*0860*/ 	.word	0x00000770
        /*0864*/ 	.word	0x000000ff
        /*0868*/ 	.word	0x00016898
        /*086c*/ 	.short	0x0100
        /*086e*/ 	.byte	0x08
	.zero		1


	//   ....[17]....
        /*0870*/ 	.word	0x00000780
        /*0874*/ 	.word	0x000000ff
        /*0878*/ 	.word	0x000168a8
        /*087c*/ 	.short	0x0100
        /*087e*/ 	.byte	0x08
	.zero		1


	//   ....[18]....
        /*0880*/ 	.word	0x000008b0
        /*0884*/ 	.word	0x000000ff
        /*0888*/ 	.word	0x000168b0
        /*088c*/ 	.short	0x0100
        /*088e*/ 	.byte	0x08
	.zero		1


	//   ....[19]....
        /*0890*/ 	.word	0x000008c0
        /*0894*/ 	.word	0x000000ff
        /*0898*/ 	.word	0x000168c0
        /*089c*/ 	.short	0x0100
        /*089e*/ 	.byte	0x08
	.zero		1


	//   ....[20]....
        /*08a0*/ 	.word	0x000008d0
        /*08a4*/ 	.word	0x000000ff
        /*08a8*/ 	.word	0x000168b8
        /*08ac*/ 	.short	0x0100
        /*08ae*/ 	.byte	0x08
	.zero		1


	//   ....[21]....
        /*08b0*/ 	.word	0x000008e0
        /*08b4*/ 	.word	0x000000ff
        /*08b8*/ 	.word	0x000168c8
        /*08bc*/ 	.short	0x0100
        /*08be*/ 	.byte	0x08
	.zero		1


	//   ....[22]....
        /*08c0*/ 	.word	0x00001f30
        /*08c4*/ 	.word	0x000000ff
        /*08c8*/ 	.word	0x00016800
        /*08cc*/ 	.short	0x010a
        /*08ce*/ 	.byte	0x2d
	.zero		1


	//   ....[23]....
        /*08d0*/ 	.word	0x00001fb0
        /*08d4*/ 	.word	0x00000003
        /*08d8*/ 	.word	0x00016830
        /*08dc*/ 	.short	0x010a
        /*08de*/ 	.byte	0x3f
	.zero		1


	//   ....[24]....
        /*08e0*/ 	.word	0x00002010
        /*08e4*/ 	.word	0x00000003
        /*08e8*/ 	.word	0x00016830
        /*08ec*/ 	.short	0x010a
        /*08ee*/ 	.byte	0x3f
	.zero		1


	//   ....[25]....
        /*08f0*/ 	.word	0x000023b0
        /*08f4*/ 	.word	0x00000000
        /*08f8*/ 	.word	0x00000000
        /*08fc*/ 	.short	0x0101
        /*08fe*/ 	.byte	0x3f
	.zero		1


	//   ....[26]....
        /*0900*/ 	.word	0x000051c0
        /*0904*/ 	.word	0x000000ff
        /*0908*/ 	.word	0x00016830
        /*090c*/ 	.short	0x010a
        /*090e*/ 	.byte	0x06
	.zero		1


	//   ....[27]....
        /*0910*/ 	.word	0x00005200
        /*0914*/ 	.word	0x000000ff
        /*0918*/ 	.word	0x00016830
        /*091c*/ 	.short	0x010a
        /*091e*/ 	.byte	0x06
	.zero		1


	//   ....[28]....
        /*0920*/ 	.word	0x00005400
        /*0924*/ 	.word	0x000000ff
        /*0928*/ 	.word	0x00016850
        /*092c*/ 	.short	0x010a
        /*092e*/ 	.byte	0x06
	.zero		1


	//   ....[29]....
        /*0930*/ 	.word	0x00005440
        /*0934*/ 	.word	0x000000ff
        /*0938*/ 	.word	0x00016850
        /*093c*/ 	.short	0x010a
        /*093e*/ 	.byte	0x06
	.zero		1


	//   ....[30]....
        /*0940*/ 	.word	0x00005880
        /*0944*/ 	.word	0x00000007
        /*0948*/ 	.word	0x00000000
        /*094c*/ 	.short	0x0101
        /*094e*/ 	.byte	0x3f
	.zero		1


	//   ....[31]....
        /*0950*/ 	.word	0x00007400
        /*0954*/ 	.word	0x00000005
        /*0958*/ 	.word	0x00000000
        /*095c*/ 	.short	0x0101
        /*095e*/ 	.byte	0x3f
	.zero		1


	//   ....[32]....
        /*0960*/ 	.word	0x00008220
        /*0964*/ 	.word	0x000000ff
        /*0968*/ 	.word	0x00016830
        /*096c*/ 	.short	0x010a
        /*096e*/ 	.byte	0x06
	.zero		1


	//   ....[33]....
        /*0970*/ 	.word	0x00008260
        /*0974*/ 	.word	0x000000ff
        /*0978*/ 	.word	0x00016830
        /*097c*/ 	.short	0x010a
        /*097e*/ 	.byte	0x06
	.zero		1


	//   ....[34]....
        /*0980*/ 	.word	0x00008460
        /*0984*/ 	.word	0x000000ff
        /*0988*/ 	.word	0x00016850
        /*098c*/ 	.short	0x010a
        /*098e*/ 	.byte	0x06
	.zero		1


	//   ....[35]....
        /*0990*/ 	.word	0x000084a0
        /*0994*/ 	.word	0x000000ff
        /*0998*/ 	.word	0x00016850
        /*099c*/ 	.short	0x010a
        /*099e*/ 	.byte	0x06
	.zero		1


	//   ....[36]....
        /*09a0*/ 	.word	0x00009500
        /*09a4*/ 	.word	0x0000001b
        /*09a8*/ 	.word	0x00000000
        /*09ac*/ 	.short	0x0101
        /*09ae*/ 	.byte	0x3f
	.zero		1


	//   ....[37]....
        /*09b0*/ 	.word	0x000097c0
        /*09b4*/ 	.word	0x0000001f
        /*09b8*/ 	.word	0x00000000
        /*09bc*/ 	.short	0x0101
        /*09be*/ 	.byte	0x3f
	.zero		1


	//   ....[38]....
        /*09c0*/ 	.word	0x00009f50
        /*09c4*/ 	.word	0x000000ff
        /*09c8*/ 	.word	0x00016830
        /*09cc*/ 	.short	0x010a
        /*09ce*/ 	.byte	0x06
	.zero		1


	//   ....[39]....
        /*09d0*/ 	.word	0x00009f90
        /*09d4*/ 	.word	0x000000ff
        /*09d8*/ 	.word	0x00016830
        /*09dc*/ 	.short	0x010a
        /*09de*/ 	.byte	0x06
	.zero		1


	//   ....[40]....
        /*09e0*/ 	.word	0x0000a190
        /*09e4*/ 	.word	0x000000ff
        /*09e8*/ 	.word	0x00016850
        /*09ec*/ 	.short	0x010a
        /*09ee*/ 	.byte	0x06
	.zero		1


	//   ....[41]....
        /*09f0*/ 	.word	0x0000a1d0
        /*09f4*/ 	.word	0x000000ff
        /*09f8*/ 	.word	0x00016850
        /*09fc*/ 	.short	0x010a
        /*09fe*/ 	.byte	0x06
	.zero		1


	//   ....[42]....
        /*0a00*/ 	.word	0x0000a640
        /*0a04*/ 	.word	0x00000002
        /*0a08*/ 	.word	0x00000000
        /*0a0c*/ 	.short	0x0101
        /*0a0e*/ 	.byte	0x3f
	.zero		1


	//   ....[43]....
        /*0a10*/ 	.word	0x0000c400
        /*0a14*/ 	.word	0x0000001b
        /*0a18*/ 	.word	0x00000000
        /*0a1c*/ 	.short	0x0101
        /*0a1e*/ 	.byte	0x3f
	.zero		1


	//   ....[44]....
        /*0a20*/ 	.word	0x0000cc20
        /*0a24*/ 	.word	0x000000ff
        /*0a28*/ 	.word	0x00016850
        /*0a2c*/ 	.short	0x010a
        /*0a2e*/ 	.byte	0x05
	.zero		1


	//   ....[45]....
        /*0a30*/ 	.word	0x0000cc60
        /*0a34*/ 	.word	0x000000ff
        /*0a38*/ 	.word	0x00016850
        /*0a3c*/ 	.short	0x010a
        /*0a3e*/ 	.byte	0x05
	.zero		1


	//   ....[46]....
        /*0a40*/ 	.word	0x0000d190
        /*0a44*/ 	.word	0x00000009
        /*0a48*/ 	.word	0x00000000
        /*0a4c*/ 	.short	0x0101
        /*0a4e*/ 	.byte	0x3f
	.zero		1


	//   ....[47]....
        /*0a50*/ 	.word	0x0000e160
        /*0a54*/ 	.word	0x00000000
        /*0a58*/ 	.word	0x00000000
        /*0a5c*/ 	.short	0x0101
        /*0a5e*/ 	.byte	0x3f
	.zero		1


	//   ....[48]....
        /*0a60*/ 	.word	0x0000e7f0
        /*0a64*/ 	.word	0x00000006
        /*0a68*/ 	.word	0x00000000
        /*0a6c*/ 	.short	0x0101
        /*0a6e*/ 	.byte	0x3f
	.zero		1


	//   ....[49]....
        /*0a70*/ 	.word	0x00011c90
        /*0a74*/ 	.word	0x00000000
        /*0a78*/ 	.word	0x00016840
        /*0a7c*/ 	.short	0x010a
        /*0a7e*/ 	.byte	0x3f
	.zero		1


	//   ....[50]....
        /*0a80*/ 	.word	0x00012c80
        /*0a84*/ 	.word	0x00000011
        /*0a88*/ 	.word	0x00016800
        /*0a8c*/ 	.short	0x0107
        /*0a8e*/ 	.byte	0x3f
	.zero		1


	//   ....[51]....
        /*0a90*/ 	.word	0x00012d70
        /*0a94*/ 	.word	0x00000011
        /*0a98*/ 	.word	0x00016800
        /*0a9c*/ 	.short	0x0101
        /*0a9e*/ 	.byte	0x3f
	.zero		1


	//   ....[52]....
        /*0aa0*/ 	.word	0x00012d90
        /*0aa4*/ 	.word	0x00000011
        /*0aa8*/ 	.word	0x00016820
        /*0aac*/ 	.short	0x010a
        /*0aae*/ 	.byte	0x3f
	.zero		1


	//   ....[53]....
        /*0ab0*/ 	.word	0x00013170
        /*0ab4*/ 	.word	0x00000002
        /*0ab8*/ 	.word	0x00016840
        /*0abc*/ 	.short	0x010a
        /*0abe*/ 	.byte	0x3f
	.zero		1


	//   ....[54]....
        /*0ac0*/ 	.word	0x000133f0
        /*0ac4*/ 	.word	0x00000003
        /*0ac8*/ 	.word	0x00000060
        /*0acc*/ 	.short	0x010a
        /*0ace*/ 	.byte	0x3f
	.zero		1


	//   ....[55]....
        /*0ad0*/ 	.word	0x00013930
        /*0ad4*/ 	.word	0x00000002
        /*0ad8*/ 	.word	0x00016840
        /*0adc*/ 	.short	0x010a
        /*0ade*/ 	.byte	0x3f
	.zero		1


	//   ....[56]....
        /*0ae0*/ 	.word	0x00013bb0
        /*0ae4*/ 	.word	0x0000000a
        /*0ae8*/ 	.word	0x00000060
        /*0aec*/ 	.short	0x010a
        /*0aee*/ 	.byte	0x3f
	.zero		1


	//   ....[57]....
        /*0af0*/ 	.word	0x00014040
        /*0af4*/ 	.word	0x00000002
        /*0af8*/ 	.word	0x00016840
        /*0afc*/ 	.short	0x010a
        /*0afe*/ 	.byte	0x3f
	.zero		1


	//   ....[58]....
        /*0b00*/ 	.word	0x000142d0
        /*0b04*/ 	.word	0x00000007
        /*0b08*/ 	.word	0x00000060
        /*0b0c*/ 	.short	0x010a
        /*0b0e*/ 	.byte	0x3f
	.zero		1


	//   ....[59]....
        /*0b10*/ 	.word	0x00014710
        /*0b14*/ 	.word	0x00000003
        /*0b18*/ 	.word	0x00016860
        /*0b1c*/ 	.short	0x010a
        /*0b1e*/ 	.byte	0x3f
	.zero		1


	//   ....[60]....
        /*0b20*/ 	.word	0x00015a80
        /*0b24*/ 	.word	0x00000009
        /*0b28*/ 	.word	0x00016820
        /*0b2c*/ 	.short	0x010a
        /*0b2e*/ 	.byte	0x3f
	.zero		1


	//   ....[61]....
        /*0b30*/ 	.word	0x00015c20
        /*0b34*/ 	.word	0x00000007
        /*0b38*/ 	.word	0x00000000
        /*0b3c*/ 	.short	0x010a
        /*0b3e*/ 	.byte	0x3f
	.zero		1


	//   ....[62]....
        /*0b40*/ 	.word	0x00015c90
        /*0b44*/ 	.word	0x00000003
        /*0b48*/ 	.word	0x00000000
        /*0b4c*/ 	.short	0x010a
        /*0b4e*/ 	.byte	0x3f
	.zero		1


	//   ....[63]....
        /*0b50*/ 	.word	0x00015cf0
        /*0b54*/ 	.word	0x00000005
        /*0b58*/ 	.word	0x00000000
        /*0b5c*/ 	.short	0x010a
        /*0b5e*/ 	.byte	0x3f
	.zero		1


	//   ....[64]....
        /*0b60*/ 	.word	0x00015d20
        /*0b64*/ 	.word	0x00000003
        /*0b68*/ 	.word	0x00000000
        /*0b6c*/ 	.short	0x010a
        /*0b6e*/ 	.byte	0x3f
	.zero		1


	//   ....[65]....
        /*0b70*/ 	.word	0x00015d90
        /*0b74*/ 	.word	0x00000003
        /*0b78*/ 	.word	0x00016800
        /*0b7c*/ 	.short	0x010a
        /*0b7e*/ 	.byte	0x3f
	.zero		1


	//   ....[66]....
        /*0b80*/ 	.word	0x00015de0
        /*0b84*/ 	.word	0x00000003
        /*0b88*/ 	.word	0x00016830
        /*0b8c*/ 	.short	0x010a
        /*0b8e*/ 	.byte	0x3f
	.zero		1


	//   ....[67]....
        /*0b90*/ 	.word	0x00015e40
        /*0b94*/ 	.word	0x00000007
        /*0b98*/ 	.word	0x00016830
        /*0b9c*/ 	.short	0x010a
        /*0b9e*/ 	.byte	0x3f
	.zero		1


	//   ....[68]....
        /*0ba0*/ 	.word	0x00015ea0
        /*0ba4*/ 	.word	0x00000007
        /*0ba8*/ 	.word	0x00016850
        /*0bac*/ 	.short	0x010a
        /*0bae*/ 	.byte	0x3f
	.zero		1


	//   ....[69]....
        /*0bb0*/ 	.word	0x00015f00
        /*0bb4*/ 	.word	0x00000009
        /*0bb8*/ 	.word	0x00016830
        /*0bbc*/ 	.short	0x010a
        /*0bbe*/ 	.byte	0x3f
	.zero		1


	//   ....[70]....
        /*0bc0*/ 	.word	0x00015f60
        /*0bc4*/ 	.word	0x00000002
        /*0bc8*/ 	.word	0x00016850
        /*0bcc*/ 	.short	0x010a
        /*0bce*/ 	.byte	0x3f
	.zero		1


	//   ....[71]....
        /*0bd0*/ 	.word	0x00015fc0
        /*0bd4*/ 	.word	0x00000009
        /*0bd8*/ 	.word	0x00016830
        /*0bdc*/ 	.short	0x010a
        /*0bde*/ 	.byte	0x3f
	.zero		1


	//   ....[72]....
        /*0be0*/ 	.word	0x00016020
        /*0be4*/ 	.word	0x00000002
        /*0be8*/ 	.word	0x00016850
        /*0bec*/ 	.short	0x010a
        /*0bee*/ 	.byte	0x3f
	.zero		1


	//   ....[73]....
        /*0bf0*/ 	.word	0x00016080
        /*0bf4*/ 	.word	0x00000006
        /*0bf8*/ 	.word	0x00016850
        /*0bfc*/ 	.short	0x010a
        /*0bfe*/ 	.byte	0x3f
	.zero		1


	//   ....[74]....
        /*0c00*/ 	.word	0x00016220
        /*0c04*/ 	.word	0x00000000
        /*0c08*/ 	.word	0x00016840
        /*0c0c*/ 	.short	0x010a
        /*0c0e*/ 	.byte	0x3f
	.zero		1


	//   ....[75]....
        /*0c10*/ 	.word	0x00017170
        /*0c14*/ 	.word	0x00000011
        /*0c18*/ 	.word	0x00016820
        /*0c1c*/ 	.short	0x010a
        /*0c1e*/ 	.byte	0x3f
	.zero		1


	//   ....[76]....
        /*0c20*/ 	.word	0x000171c0
        /*0c24*/ 	.word	0x00000002
        /*0c28*/ 	.word	0x00016840
        /*0c2c*/ 	.short	0x010a
        /*0c2e*/ 	.byte	0x3f
	.zero		1


	//   ....[77]....
        /*0c30*/ 	.word	0x00017210
        /*0c34*/ 	.word	0x00000003
        /*0c38*/ 	.word	0x00000060
        /*0c3c*/ 	.short	0x010a
        /*0c3e*/ 	.byte	0x3f
	.zero		1


	//   ....[78]....
        /*0c40*/ 	.word	0x00017260
        /*0c44*/ 	.word	0x00000002
        /*0c48*/ 	.word	0x00016840
        /*0c4c*/ 	.short	0x010a
        /*0c4e*/ 	.byte	0x3f
	.zero		1


	//   ....[79]....
        /*0c50*/ 	.word	0x000172b0
        /*0c54*/ 	.word	0x0000000a
        /*0c58*/ 	.word	0x00000060
        /*0c5c*/ 	.short	0x010a
        /*0c5e*/ 	.byte	0x3f
	.zero		1


	//   ....[80]....
        /*0c60*/ 	.word	0x00017300
        /*0c64*/ 	.word	0x00000002
        /*0c68*/ 	.word	0x00016840
        /*0c6c*/ 	.short	0x010a
        /*0c6e*/ 	.byte	0x3f
	.zero		1


	//   ....[81]....
        /*0c70*/ 	.word	0x00017350
        /*0c74*/ 	.word	0x00000007
        /*0c78*/ 	.word	0x00000060
        /*0c7c*/ 	.short	0x010a
        /*0c7e*/ 	.byte	0x3f
	.zero		1


	//   ....[82]....
        /*0c80*/ 	.word	0x000173a0
        /*0c84*/ 	.word	0x00000003
        /*0c88*/ 	.word	0x00016860
        /*0c8c*/ 	.short	0x010a
        /*0c8e*/ 	.byte	0x3f
	.zero		1


	//   ....[83]....
        /*0c90*/ 	.word	0x00017dc0
        /*0c94*/ 	.word	0x00000009
        /*0c98*/ 	.word	0x00016820
        /*0c9c*/ 	.short	0x010a
        /*0c9e*/ 	.byte	0x3f
	.zero		1


	//   ....[84]....
        /*0ca0*/ 	.word	0x00017f60
        /*0ca4*/ 	.word	0x00000007
        /*0ca8*/ 	.word	0x00000000
        /*0cac*/ 	.short	0x010a
        /*0cae*/ 	.byte	0x3f
	.zero		1


	//   ....[85]....
        /*0cb0*/ 	.word	0x00017fb0
        /*0cb4*/ 	.word	0x00000003
        /*0cb8*/ 	.word	0x00000000
        /*0cbc*/ 	.short	0x010a
        /*0cbe*/ 	.byte	0x3f
	.zero		1


	//   ....[86]....
        /*0cc0*/ 	.word	0x00018000
        /*0cc4*/ 	.word	0x00000005
        /*0cc8*/ 	.word	0x00000000
        /*0ccc*/ 	.short	0x010a
        /*0cce*/ 	.byte	0x3f
	.zero		1


	//----- nvinfo : EIATTR_NUM_MBARRIERS
	.align		4
.L_1511:
        /*0cd0*/ 	.byte	0x03, 0x38
        /*0cd2*/ 	.short	0x0016


	//----- nvinfo : EIATTR_EXIT_INSTR_OFFSETS
	.align		4
        /*0cd4*/ 	.byte	0x04, 0x1c
        /*0cd6*/ 	.short	(.L_1513 - .L_1512)


	//   ....[0]....
.L_1512:
        /*0cd8*/ 	.word	0x00000a80


	//   ....[1]....
        /*0cdc*/ 	.word	0x0000f790


	//   ....[2]....
        /*0ce0*/ 	.word	0x00015d70


	//----- nvinfo : EIATTR_MAX_THREADS
	.align		4
.L_1513:
        /*0ce4*/ 	.byte	0x04, 0x05
        /*0ce6*/ 	.short	(.L_1515 - .L_1514)
.L_1514:
        /*0ce8*/ 	.word	0x00000200
        /*0cec*/ 	.word	0x00000001
        /*0cf0*/ 	.word	0x00000001


	//----- nvinfo : EIATTR_CRS_STACK_SIZE
	.align		4
.L_1515:
        /*0cf4*/ 	.byte	0x04, 0x1e
        /*0cf6*/ 	.short	(.L_1517 - .L_1516)
.L_1516:
        /*0cf8*/ 	.word	0x00000000


	//----- nvinfo : EIATTR_CBANK_PARAM_SIZE
	.align		4
.L_1517:
        /*0cfc*/ 	.byte	0x03, 0x19
        /*0cfe*/ 	.short	0x0af0


	//----- nvinfo : EIATTR_PARAM_CBANK
	.align		4
        /*0d00*/ 	.byte	0x04, 0x0a
        /*0d02*/ 	.short	(.L_1519 - .L_1518)
	.align		4
.L_1518:
        /*0d04*/ 	.word	index@(.nv.constant0._ZN7cutlass13device_kernelIN5flash11enable_sm90INS1_16FlashAttnFwdSm90INS1_25CollectiveMainloopFwdSm90ILi2EN4cute5tupleIJNS5_1CILi1EEES8_S8_EEENS6_IJNS7_ILi192EEENS7_ILi128EEENS7_ILi64EEEEEELi64ENS_6half_tEfNS_4arch4Sm90ELb0ELb1ELb0ELb1ELb0ELb0ELb0ELb1ELb1ELb1ELb1ELb0EEENS1_21CollectiveEpilogueFwdINS6_IJSA_SC_SB_EEES9_SE_SG_Li384ELb1ELb1ELb1ELb0EEENS1_36VarlenDynamicPersistentTileSchedulerILi192ELi128ELi384ELi128ELb1ELb1ELb1ELb1ELb0ELb1EEEEEEEEEvNT_6ParamsE)
        /*0d08*/ 	.short	0x0210
        /*0d0a*/ 	.short	0x0af0


	//----- nvinfo : EIATTR_SW_WAR
	.align		4
.L_1519:
        /*0d0c*/ 	.byte	0x04, 0x36
        /*0d0e*/ 	.short	(.L_1521 - .L_1520)
.L_1520:
        /*0d10*/ 	.word	0x00000008
.L_1521:


//--------------------- .nv.info._ZN7cutlass13device_kernelIN5flash11enable_sm90INS1_16FlashAttnFwdSm90INS1_25CollectiveMainloopFwdSm90ILi2EN4cute5tupleIJNS5_1CILi1EEES8_S8_EEENS6_IJNS7_ILi192EEENS7_ILi128EEENS7_ILi64EEEEEELi64ENS_6half_tEfNS_4arch4Sm90ELb0ELb1ELb0ELb1ELb0ELb1ELb0ELb1ELb1ELb1ELb1ELb0EEENS1_21CollectiveEpilogueFwdINS6_IJSA_SC_SB_EEES9_SE_SG_Li384ELb1ELb1ELb1ELb0EEENS1_36VarlenDynamicPersistentTileSchedulerILi192ELi128ELi384ELi128ELb1ELb1ELb1ELb1ELb0ELb1EEEEEEEEEvNT_6ParamsE --------------------------
	.section	.nv.info._ZN7cutlass13device_kernelIN5flash11enable_sm90INS1_16FlashAttnFwdSm90INS1_25CollectiveMainloopFwdSm90ILi2EN4cute5tupleIJNS5_1CILi1EEES8_S8_EEENS6_IJNS7_ILi192EEENS7_ILi128EEENS7_ILi64EEEEEELi64ENS_6half_tEfNS_4arch4Sm90ELb0ELb1ELb0ELb1ELb0ELb1ELb0ELb1ELb1ELb1ELb1ELb0EEENS1_21CollectiveEpilogueFwdINS6_IJSA_SC_SB_EEES9_SE_SG_Li384ELb1ELb1ELb1ELb0EEENS1_36VarlenDynamicPersistentTileSchedulerILi192ELi128ELi384ELi128ELb1ELb1ELb1ELb1ELb0ELb1EEEEEEEEEvNT_6ParamsE,"",@"SHT_CUDA_INFO"
	.sectionflags	@""
	.align	4


	//----- nvinfo : EIATTR_CUDA_API_VERSION
	.align		4
        /*0000*/ 	.byte	0x04, 0x37
        /*0002*/ 	.short	(.L_1523 - .L_1522)
.L_1522:
        /*0004*/ 	.word	0x00000082


	//----- nvinfo : EIATTR_KPARAM_INFO
	.align		4
.L_1523:
        /*0008*/ 	.byte	0x04, 0x17
        /*000a*/ 	.short	(.L_1525 - .L_1524)
.L_1524:
        /*000c*/ 	.word	0x00000000
        /*0010*/ 	.short	0x0000
        /*0012*/ 	.short	0x0070
        /*0014*/ 	.byte	0x00, 0xf0, 0x01, 0x2a


	//----- nvinfo : EIATTR_SPARSE_MMA_MASK
	.align		4
.L_1525:
        /*0018*/ 	.byte	0x03, 0x50
        /*001a*/ 	.short	0x0000


	//----- nvinfo : EIATTR_MAXREG_COUNT
	.align		4
        /*001c*/ 	.byte	0x03, 0x1b
        /*001e*/ 	.short	0x0080


	//----- nvinfo : EIATTR_NUM_BARRIERS
	.align		4
        /*0020*/ 	.byte	0x02, 0x4c
        /*0022*/ 	.byte	0x10
	.zero		1


	//----- nvinfo : EIATTR_EXTERNS
	.align		4
        /*0024*/ 	.byte	0x04, 0x0f
        /*0026*/ 	.short	(.L_1527 - .L_1526)


	//   ....[0]....
	.align		4
.L_1526:
        /*0028*/ 	.word	index@(__assertfail)


	//----- nvinfo : EIATTR_ANNOTATIONS
	.align		4
.L_1527:
        /*002c*/ 	.byte	0x04, 0x55
        /*002e*/ 	.short	(.L_1529 - .L_1528)


	//   ....[0]....
.L_1528:
        /* <DEDUP_REMOVED lines=81> */


	//----- nvinfo : EIATTR_MERCURY_ISA_VERSION
	.align		4
.L_1529:
        /*0530*/ 	.byte	0x03, 0x5f
        /*0532*/ 	.short	0x0101


	//----- nvinfo : EIATTR_UNUSED_LOAD_BYTE_OFFSET
	.align		4
        /*0534*/ 	.byte	0x04, 0x44
        /*0536*/ 	.short	(.L_1531 - .L_1530)


	//   ....[0]....
.L_1530:
        /*0538*/ 	.word	0x00000ae0
        /*053c*/ 	.word	0x0000fff0


	//   ....[1]....
        /*0540*/ 	.word	0x00015290
        /*0544*/ 	.word	0x0000fff0


	//----- nvinfo : EIATTR_INT_WARP_WIDE_INSTR_OFFSETS
	.align		4
.L_1531:
        /*0548*/ 	.byte	0x04, 0x31
        /*054a*/ 	.short	(.L_1533 - .L_1532)


	//   ....[0]....
.L_1532:
        /*054c*/ 	.word	0x00000180


	//   ....[1]....
        /*0550*/ 	.word	0x00000220


	//   ....[2]....
        /*0554*/ 	.word	0x00000290


	//   ....[3]....
        /*0558*/ 	.word	0x0001a910


	//   ....[4]....
        /*055c*/ 	.word	0x0001a9a0


	//   ....[5]....
        /*0560*/ 	.word	0x0001da00


	//   ....[6]....
        /*0564*/ 	.word	0x0001da90


	//----- nvinfo : EIATTR_COOP_GROUP_MASK_REGIDS
	.align		4
.L_1533:
        /*0568*/ 	.byte	0x04, 0x29
        /*056a*/ 	.short	(.L_1535 - .L_1534)


	//   ....[0]....
.L_1534:
        /*056c*/ 	.word	0xffffffff


	//   ....[1]....
        /*0570*/ 	.word	0xffffffff


	//   ....[2]....
        /*0574*/ 	.word	0xffffffff


	//   ....[3]....
        /*0578*/ 	.word	0xffffffff


	//   ....[4]....
        /*057c*/ 	.word	0xffffffff


	//   ....[5]....
        /*0580*/ 	.word	0xffffffff


	//   ....[6]....
        /*0584*/ 	.word	0xffffffff


	//   ....[7]....
        /*0588*/ 	.word	0xffffffff


	//   ....[8]....
        /*058c*/ 	.word	0xffffffff


	//   ....[9]....
        /*0590*/ 	.word	0xffffffff


	//   ....[10]....
        /*0594*/ 	.word	0xffffffff


	//   ....[11]....
        /*0598*/ 	.word	0xffffffff


	//   ....[12]....
        /*059c*/ 	.word	0xffffffff


	//   ....[13]....
        /*05a0*/ 	.word	0xffffffff


	//   ....[14]....
        /*05a4*/ 	.word	0xffffffff


	//   ....[15]....
        /*05a8*/ 	.word	0xffffffff


	//   ....[16]....
        /*05ac*/ 	.word	0xffffffff


	//   ....[17]....
        /*05b0*/ 	.word	0xffffffff


	//   ....[18]....
        /*05b4*/ 	.word	0xffffffff


	//   ....[19]....
        /*05b8*/ 	.word	0xffffffff


	//   ....[20]....
        /*05bc*/ 	.word	0xffffffff


	//   ....[21]....
        /*05c0*/ 	.word	0xffffffff


	//   ....[22]....
        /*05c4*/ 	.word	0xffffffff


	//   ....[23]....
        /*05c8*/ 	.word	0xffffffff


	//   ....[24]....
        /*05cc*/ 	.word	0xffffffff


	//   ....[25]....
        /*05d0*/ 	.word	0xffffffff


	//   ....[26]....
        /*05d4*/ 	.word	0xffffffff


	//   ....[27]....
        /*05d8*/ 	.word	0xffffffff


	//   ....[28]....
        /*05dc*/ 	.word	0xffffffff


	//   ....[29]....
        /*05e0*/ 	.word	0xffffffff


	//   ....[30]....
        /*05e4*/ 	.word	0xffffffff


	//   ....[31]....
        /*05e8*/ 	.word	0xffffffff


	//   ....[32]....
        /*05ec*/ 	.word	0xffffffff


	//   ....[33]....
        /*05f0*/ 	.word	0xffffffff


	//   ....[34]....
        /*05f4*/ 	.word	0xffffffff


	//   ....[35]....
        /*05f8*/ 	.word	0xffffffff


	//   ....[36]....
        /*05fc*/ 	.word	0xffffffff


	//   ....[37]....
        /*0600*/ 	.word	0xffffffff


	//   ....[38]....
        /*0604*/ 	.word	0xffffffff


	//   ....[39]....
        /*0608*/ 	.word	0xffffffff


	//   ....[40]....
        /*060c*/ 	.word	0xffffffff


	//   ....[41]....
        /*0610*/ 	.word	0xffffffff


	//   ....[42]....
        /*0614*/ 	.word	0xffffffff


	//   ....[43]....
        /*0618*/ 	.word	0xffffffff


	//   ....[44]....
        /*061c*/ 	.word	0xffffffff


	//   ....[45]....
        /*0620*/ 	.word	0xffffffff


	//   ....[46]....
        /*0624*/ 	.word	0xffffffff


	//   ....[47]....
        /*0628*/ 	.word	0xffffffff


	//   ....[48]....
        /*062c*/ 	.word	0xffffffff


	//   ....[49]....
        /*0630*/ 	.word	0xffffffff


	//   ....[50]....
        /*0634*/ 	.word	0xffffffff


	//   ....[51]....
        /*0638*/ 	.word	0xffffffff


	//   ....[52]....
        /*063c*/ 	.word	0xffffffff


	//   ....[53]....
        /*0640*/ 	.word	0xffffffff


	//   ....[54]....
        /*0644*/ 	.word	0xffffffff


	//   ....[55]....
        /*0648*/ 	.word	0xffffffff


	//   ....[56]....
        /*064c*/ 	.word	0xffffffff


	//   ....[57]....
        /*0650*/ 	.word	0xffffffff


	//   ....[58]....
        /*0654*/ 	.word	0xffffffff


	//   ....[59]....
        /*0658*/ 	.word	0xffffffff


	//   ....[60]....
        /*065c*/ 	.word	0xffffffff


	//   ....[61]....
        /*0660*/ 	.word	0xffffffff


	//   ....[62]....
        /*0664*/ 	.word	0xffffffff


	//   ....[63]....
        /*0668*/ 	.word	0xffffffff


	//   ....[64]....
        /*066c*/ 	.word	0xffffffff


	//   ....[65]....
        /*0670*/ 	.word	0xffffffff


	//   ....[66]....
        /*0674*/ 	.word	0xffffffff


	//   ....[67]....
        /*0678*/ 	.word	0xffffffff


	//   ....[68]....
        /*067c*/ 	.word	0xffffffff


	//   ....[69]....
        /*0680*/ 	.word	0xffffffff


	//   ....[70]....
        /*0684*/ 	.word	0xffffffff


	//   ....[71]....
        /*0688*/ 	.word	0xffffffff


	//   ....[72]....
        /*068c*/ 	.word	0xffffffff


	//   ....[73]....
        /*0690*/ 	.word	0xffffffff


	//   ....[74]....
        /*0694*/ 	.word	0xffffffff


	//   ....[75]....
        /*0698*/ 	.word	0xffffffff


	//   ....[76]....
        /*069c*/ 	.word	0xffffffff


	//   ....[77]....
        /*06a0*/ 	.word	0xffffffff


	//   ....[78]....
        /*06a4*/ 	.word	0xffffffff


	//   ....[79]....
        /*06a8*/ 	.word	0xffffffff


	//   ....[80]....
        /*06ac*/ 	.word	0xffffffff


	//   ....[81]....
        /*06b0*/ 	.word	0xffffffff


	//   ....[82]....
        /*06b4*/ 	.word	0xffffffff


	//   ....[83]....
        /*06b8*/ 	.word	0xffffffff


	//   ....[84]....
        /*06bc*/ 	.word	0xffffffff


	//   ....[85]....
        /*06c0*/ 	.word	0xffffffff


	//   ....[86]....
        /*06c4*/ 	.word	0xffffffff


	//   ....[87]....
        /*06c8*/ 	.word	0xffffffff


	//   ....[88]....
        /*06cc*/ 	.word	0xffffffff


	//   ....[89]....
        /*06d0*/ 	.word	0xffffffff


	//   ....[90]....
        /*06d4*/ 	.word	0xffffffff


	//   ....[91]....
        /*06d8*/ 	.word	0xffffffff


	//   ....[92]....
        /*06dc*/ 	.word	0xffffffff


	//   ....[93]....
        /*06e0*/ 	.word	0xffffffff


	//   ....[94]....
        /*06e4*/ 	.word	0xffffffff


	//   ....[95]....
        /*06e8*/ 	.word	0xffffffff


	//   ....[96]....
        /*06ec*/ 	.word	0xffffffff


	//   ....[97]....
        /*06f0*/ 	.word	0xffffffff


	//   ....[98]....
        /*06f4*/ 	.word	0xffffffff


	//   ....[99]....
        /*06f8*/ 	.word	0xffffffff


	//   ....[100]....
        /*06fc*/ 	.word	0xffffffff


	//   ....[101]....
        /*0700*/ 	.word	0xffffffff


	//   ....[102]....
        /*0704*/ 	.word	0xffffffff


	//   ....[103]....
        /*0708*/ 	.word	0xffffffff


	//   ....[104]....
        /*070c*/ 	.word	0xffffffff


	//   ....[105]....
        /*0710*/ 	.word	0xffffffff


	//   ....[106]....
        /*0714*/ 	.word	0xffffffff


	//   ....[107]....
        /*0718*/ 	.word	0xffffffff


	//   ....[108]....
        /*071c*/ 	.word	0xffffffff


	//   ....[109]....
        /*0720*/ 	.word	0xffffffff


	//   ....[110]....
        /*0724*/ 	.word	0xffffffff


	//   ....[111]....
        /*0728*/ 	.word	0xffffffff


	//   ....[112]....
        /*072c*/ 	.word	0xffffffff


	//   ....[113]....
        /*0730*/ 	.word	0xffffffff


	//   ....[114]....
        /*0734*/ 	.word	0xffffffff


	//   ....[115]....
        /*0738*/ 	.word	0xffffffff


	//   ....[116]....
        /*073c*/ 	.word	0xffffffff


	//   ....[117]....
        /*0740*/ 	.word	0xffffffff


	//   ....[118]....
        /*0744*/ 	.word	0xffffffff


	//   ....[119]....
        /*0748*/ 	.word	0xffffffff


	//   ....[120]....
        /*074c*/ 	.word	0xffffffff


	//   ....[121]....
        /*0750*/ 	.word	0xffffffff


	//   ....[122]....
        /*0754*/ 	.word	0xffffffff


	//   ....[123]....
        /*0758*/ 	.word	0xffffffff


	//   ....[124]....
        /*075c*/ 	.word	0xffffffff


	//   ....[125]....
        /*0760*/ 	.word	0xffffffff


	//   ....[126]....
        /*0764*/ 	.word	0xffffffff


	//   ....[127]....
        /*0768*/ 	.word	0xffffffff


	//   ....[128]....
        /*076c*/ 	.word	0xffffffff


	//   ....[129]....
        /*0770*/ 	.word	0xffffffff


	//   ....[130]....
        /*0774*/ 	.word	0xffffffff


	//   ....[131]....
        /*0778*/ 	.word	0xffffffff


	//   ....[132]....
        /*077c*/ 	.word	0xffffffff


	//   ....[133]....
        /*0780*/ 	.word	0xffffffff


	//   ....[134]....
        /*0784*/ 	.word	0xffffffff


	//   ....[135]....
        /*0788*/ 	.word	0xffffffff


	//   ....[136]....
        /*078c*/ 	.word	0x0500000f


	//   ....[137]....
        /*0790*/ 	.word	0x0500000f


	//   ....[138]....
        /*0794*/ 	.word	0x0500000f


	//   ....[139]....
        /*0798*/ 	.word	0x0500000f


	//   ....[140]....
        /*079c*/ 	.word	0x0500000f


	//   ....[141]....
        /*07a0*/ 	.word	0x0500000f


	//   ....[142]....
        /*07a4*/ 	.word	0x0500000f


	//   ....[143]....
        /*07a8*/ 	.word	0x0500000f


	//   ....[144]....
        /*07ac*/ 	.word	0x0500000f


	//   ....[145]....
        /*07b0*/ 	.word	0x0500000f


	//   ....[146]....
        /*07b4*/ 	.word	0x0500000f


	//   ....[147]....
        /*07b8*/ 	.word	0x0500000f


	//   ....[148]....
        /*07bc*/ 	.word	0x0500000f


	//   ....[149]....
        /*07c0*/ 	.word	0x0500000f


	//   ....[150]....
        /*07c4*/ 	.word	0x0500000f


	//   ....[151]....
        /*07c8*/ 	.word	0x0500000f


	//   ....[152]....
        /*07cc*/ 	.word	0x0500000f


	//   ....[153]....
        /*07d0*/ 	.word	0x0500000f


	//   ....[154]....
        /*07d4*/ 	.word	0x0500000f


	//   ....[155]....
        /*07d8*/ 	.word	0x0500000f


	//   ....[156]....
        /*07dc*/ 	.word	0x0500000f


	//   ....[157]....
        /*07e0*/ 	.word	0x0500000f


	//   ....[158]....
        /*07e4*/ 	.word	0x0500000f


	//   ....[159]....
        /*07e8*/ 	.word	0x0500000f


	//   ....[160]....
        /*07ec*/ 	.word	0x0500000f


	//   ....[161]....
        /*07f0*/ 	.word	0x0500000f


	//   ....[162]....
        /*07f4*/ 	.word	0x0500000f


	//   ....[163]....
        /*07f8*/ 	.word	0x0500000f


	//   ....[164]....
        /*07fc*/ 	.word	0x0500000f


	//   ....[165]....
        /*0800*/ 	.word	0x0500000f


	//   ....[166]....
        /*0804*/ 	.word	0x0500000f


	//   ....[167]....
        /*0808*/ 	.word	0x0500000f


	//   ....[168]....
        /*080c*/ 	.word	0x0500000f


	//   ....[169]....
        /*0810*/ 	.word	0x0500000f


	//   ....[170]....
        /*0814*/ 	.word	0x0500000f


	//   ....[171]....
        /*0818*/ 	.word	0x0500000f


	//   ....[172]....
        /*081c*/ 	.word	0x0500000f


	//   ....[173]....
        /*0820*/ 	.word	0x0500000f


	//   ....[174]....
        /*0824*/ 	.word	0x0500000f


	//   ....[175]....
        /*0828*/ 	.word	0x0500000f


	//   ....[176]....
        /*082c*/ 	.word	0x0500000f


	//   ....[177]....
        /*0830*/ 	.word	0x0500000f


	//   ....[178]....
        /*0834*/ 	.word	0x0500000f


	//   ....[179]....
        /*0838*/ 	.word	0x0500000f


	//   ....[180]....
        /*083c*/ 	.word	0x0500000f


	//   ....[181]....
        /*0840*/ 	.word	0x0500000f


	//   ....[182]....
        /*0844*/ 	.word	0x0500000f


	//   ....[183]....
        /*0848*/ 	.word	0x0500000f


	//   ....[184]....
        /*084c*/ 	.word	0x0500000f


	//   ....[185]....
        /*0850*/ 	.word	0x0500000f


	//   ....[186]....
        /*0854*/ 	.word	0x0500000f


	//   ....[187]....
        /*0858*/ 	.word	0x0500000f


	//   ....[188]....
        /*085c*/ 	.word	0x0500000f


	//   ....[189]....
        /*0860*/ 	.word	0x0500000f


	//   ....[190]....
        /*0864*/ 	.word	0x0500000f


	//   ....[191]....
        /*0868*/ 	.word	0x0500000f


	//   ....[192]....
        /*086c*/ 	.word	0x0500000f


	//   ....[193]....
        /*0870*/ 	.word	0x0500000f


	//   ....[194]....
        /*0874*/ 	.word	0x0500000f


	//   ....[195]....
        /*0878*/ 	.word	0x0500000f


	//   ....[196]....
        /*087c*/ 	.word	0x0500000f


	//   ....[197]....
        /*0880*/ 	.word	0x0500000f


	//   ....[198]....
        /*0884*/ 	.word	0x0500000f


	//   ....[199]....
        /*0888*/ 	.word	0x0500000f


	//   ....[200]....
        /*088c*/ 	.word	0x0500000f


	//   ....[201]....
        /*0890*/ 	.word	0x0500000f


	//   ....[202]....
        /*0894*/ 	.word	0x0500000f


	//   ....[203]....
        /*0898*/ 	.word	0x0500000f


	//   ....[204]....
        /*089c*/ 	.word	0x0500000f


	//   ....[205]....
        /*08a0*/ 	.word	0x0500000f


	//   ....[206]....
        /*08a4*/ 	.word	0x0500000f


	//   ....[207]....
        /*08a8*/ 	.word	0x0500000f


	//   ....[208]....
        /*08ac*/ 	.word	0x0500000f


	//   ....[209]....
        /*08b0*/ 	.word	0x0500000f


	//   ....[210]....
        /*08b4*/ 	.word	0x0500000f


	//   ....[211]....
        /*08b8*/ 	.word	0x0500000f


	//   ....[212]....
        /*08bc*/ 	.word	0x0500000f


	//   ....[213]....
        /*08c0*/ 	.word	0x0500000f


	//   ....[214]....
        /*08c4*/ 	.word	0x0500000f


	//   ....[215]....
        /*08c8*/ 	.word	0x0500000f


	//   ....[216]....
        /*08cc*/ 	.word	0x0500000f


	//   ....[217]....
        /*08d0*/ 	.word	0x0500000f


	//----- nvinfo : EIATTR_COOP_GROUP_INSTR_OFFSETS
	.align		4
.L_1535:
        /*08d4*/ 	.byte	0x04, 0x28
        /*08d6*/ 	.short	(.L_1537 - .L_1536)


	//   ....[0]....
.L_1536:
        /*08d8*/ 	.word	0x00000060


	//   ....[1]....
        /*08dc*/ 	.word	0x00000190


	//   ....[2]....
        /*08e0*/ 	.word	0x00000240


	//   ....[3]....
        /*08e4*/ 	.word	0x00000400


	//   ....[4]....
        /*08e8*/ 	.word	0x00000560


	//   ....[5]....
        /*08ec*/ 	.word	0x00000680


	//   ....[6]....
        /*08f0*/ 	.word	0x000007e0


	//   ....[7]....
        /*08f4*/ 	.word	0x000063e0


	//   ....[8]....
        /*08f8*/ 	.word	0x00006bb0


	//   ....[9]....
        /*08fc*/ 	.word	0x00006bc0


	//   ....[10]....
        /*0900*/ 	.word	0x00006bd0


	//   ....[11]....
        /*0904*/ 	.word	0x00006be0


	//   ....[12]....
        /*0908*/ 	.word	0x00006ee0


	//   ....[13]....
        /*090c*/ 	.word	0x00006ef0


	//   ....[14]....
        /*0910*/ 	.word	0x00006f00


	//   ....[15]....
        /*0914*/ 	.word	0x00006f10


	//   ....[16]....
        /*0918*/ 	.word	0x000081e0


	//   ....[17]....
        /*091c*/ 	.word	0x00008200


	//   ....[18]....
        /*0920*/ 	.word	0x00008210


	//   ....[19]....
        /*0924*/ 	.word	0x00008220


	//   ....[20]....
        /*0928*/ 	.word	0x00008330


	//   ....[21]....
        /*092c*/ 	.word	0x00008340


	//   ....[22]....
        /*0930*/ 	.word	0x00008350


	//   ....[23]....
        /*0934*/ 	.word	0x000083d0


	//   ....[24]....
        /*0938*/ 	.word	0x00009a10


	//   ....[25]....
        /*093c*/ 	.word	0x00009c80


	//   ....[26]....
        /*0940*/ 	.word	0x0000aec0


	//   ....[27]....
        /*0944*/ 	.word	0x0000af70


	//   ....[28]....
        /*0948*/ 	.word	0x0000b8e0


	//   ....[29]....
        /*094c*/ 	.word	0x0000b940


	//   ....[30]....
        /*0950*/ 	.word	0x0000d130


	//   ....[31]....
        /*0954*/ 	.word	0x0000d390


	//   ....[32]....
        /*0958*/ 	.word	0x0000dd80


	//   ....[33]....
        /*095c*/ 	.word	0x0000dda0


	//   ....[34]....
        /*0960*/ 	.word	0x0000ed00


	//   ....[35]....
        /*0964*/ 	.word	0x0000ed20


	//   ....[36]....
        /*0968*/ 	.word	0x00010290


	//   ....[37]....
        /*096c*/ 	.word	0x000102c0


	//   ....[38]....
        /*0970*/ 	.word	0x00010790


	//   ....[39]....
        /*0974*/ 	.word	0x000108d0


	//   ....[40]....
        /*0978*/ 	.word	0x00012330


	//   ....[41]....
        /*097c*/ 	.word	0x00012550


	//   ....[42]....
        /*0980*/ 	.word	0x00012f30


	//   ....[43]....
        /*0984*/ 	.word	0x00012f60


	//   ....[44]....
        /*0988*/ 	.word	0x00013d00


	//   ....[45]....
        /*098c*/ 	.word	0x00013d70


	//   ....[46]....
        /*0990*/ 	.word	0x00014a90


	//   ....[47]....
        /*0994*/ 	.word	0x00014ac0


	//   ....[48]....
        /*0998*/ 	.word	0x00014e40


	//   ....[49]....
        /*099c*/ 	.word	0x00014e50


	//   ....[50]....
        /*09a0*/ 	.word	0x00015b80


	//   ....[51]....
        /*09a4*/ 	.word	0x00015ba0


	//   ....[52]....
        /*09a8*/ 	.word	0x00015bb0


	//   ....[53]....
        /*09ac*/ 	.word	0x00015bc0


	//   ....[54]....
        /*09b0*/ 	.word	0x00016100


	//   ....[55]....
        /*09b4*/ 	.word	0x00016140


	//   ....[56]....
        /*09b8*/ 	.word	0x00016170


	//   ....[57]....
        /*09bc*/ 	.word	0x000161a0


	//   ....[58]....
        /*09c0*/ 	.word	0x000161c0


	//   ....[59]....
        /*09c4*/ 	.word	0x000161d0


	//   ....[60]....
        /*09c8*/ 	.word	0x00016220


	//   ....[61]....
        /*09cc*/ 	.word	0x00016270


	//   ....[62]....
        /*09d0*/ 	.word	0x000166f0


	//   ....[63]....
        /*09d4*/ 	.word	0x00016700


	//   ....[64]....
        /*09d8*/ 	.word	0x00016980


	//   ....[65]....
        /*09dc*/ 	.word	0x00016990


	//   ....[66]....
        /*09e0*/ 	.word	0x00017470


	//   ....[67]....
        /*09e4*/ 	.word	0x000174a0


	//   ....[68]....
        /*09e8*/ 	.word	0x000174c0


	//   ....[69]....
        /*09ec*/ 	.word	0x000174f0


	//   ....[70]....
        /*09f0*/ 	.word	0x00017520


	//   ....[71]....
        /*09f4*/ 	.word	0x00017530


	//   ....[72]....
        /*09f8*/ 	.word	0x00017570


	//   ....[73]....
        /*09fc*/ 	.word	0x000175b0


	//   ....[74]....
        /*0a00*/ 	.word	0x00017720


	//   ....[75]....
        /*0a04*/ 	.word	0x00017920


	//   ....[76]....
        /*0a08*/ 	.word	0x00017950


	//   ....[77]....
        /*0a0c*/ 	.word	0x00017980


	//   ....[78]....
        /*0a10*/ 	.word	0x000179b0


	//   ....[79]....
        /*0a14*/ 	.word	0x000179e0


	//   ....[80]....
        /*0a18*/ 	.word	0x00017a10


	//   ....[81]....
        /*0a1c*/ 	.word	0x00017ba0


	//   ....[82]....
        /*0a20*/ 	.word	0x00017bd0


	//   ....[83]....
        /*0a24*/ 	.word	0x00017c00


	//   ....[84]....
        /*0a28*/ 	.word	0x00017c30


	//   ....[85]....
        /*0a2c*/ 	.word	0x00017c60


	//   ....[86]....
        /*0a30*/ 	.word	0x00017c90


	//   ....[87]....
        /*0a34*/ 	.word	0x00017d20


	//   ....[88]....
        /*0a38*/ 	.word	0x00017d50


	//   ....[89]....
        /*0a3c*/ 	.word	0x00017d60


	//   ....[90]....
        /*0a40*/ 	.word	0x00017da0


	//   ....[91]....
        /*0a44*/ 	.word	0x00019530


	//   ....[92]....
        /*0a48*/ 	.word	0x0001aea0


	//   ....[93]....
        /*0a4c*/ 	.word	0x0001ba10


	//   ....[94]....
        /*0a50*/ 	.word	0x0001ba30


	//   ....[95]....
        /*0a54*/ 	.word	0x0001ba50


	//   ....[96]....
        /*0a58*/ 	.word	0x0001bae0


	//   ....[97]....
        /*0a5c*/ 	.word	0x0001baf0


	//   ....[98]....
        /*0a60*/ 	.word	0x0001bb60


	//   ....[99]....
        /*0a64*/ 	.word	0x0001bb70


	//   ....[100]....
        /*0a68*/ 	.word	0x0001bbe0


	//   ....[101]....
        /*0a6c*/ 	.word	0x0001bbf0


	//   ....[102]....
        /*0a70*/ 	.word	0x0001bc60


	//   ....[103]....
        /*0a74*/ 	.word	0x0001bc70


	//   ....[104]....
        /*0a78*/ 	.word	0x0001bce0


	//   ....[105]....
        /*0a7c*/ 	.word	0x0001bcf0


	//   ....[106]....
        /*0a80*/ 	.word	0x0001bd60


	//   ....[107]....
        /*0a84*/ 	.word	0x0001bd70


	//   ....[108]....
        /*0a88*/ 	.word	0x0001bd80


	//   ....[109]....
        /*0a8c*/ 	.word	0x0001bdc0


	//   ....[110]....
        /*0a90*/ 	.word	0x0001be20


	//   ....[111]....
        /*0a94*/ 	.word	0x0001bef0


	//   ....[112]....
        /*0a98*/ 	.word	0x0001bf00


	//   ....[113]....
        /*0a9c*/ 	.word	0x0001bf70


	//   ....[114]....
        /*0aa0*/ 	.word	0x0001bf80


	//   ....[115]....
        /*0aa4*/ 	.word	0x0001bfc0


	//   ....[116]....
        /*0aa8*/ 	.word	0x0001bfe0


	//   ....[117]....
        /*0aac*/ 	.word	0x0001df80


	//   ....[118]....
        /*0ab0*/ 	.word	0x0001dfb0


	//   ....[119]....
        /*0ab4*/ 	.word	0x0001e010


	//   ....[120]....
        /*0ab8*/ 	.word	0x0001e040


	//   ....[121]....
        /*0abc*/ 	.word	0x0001e070


	//   ....[122]....
        /*0ac0*/ 	.word	0x0001e0a0


	//   ....[123]....
        /*0ac4*/ 	.word	0x0001e0d0


	//   ....[124]....
        /*0ac8*/ 	.word	0x0001e100


	//   ....[125]....
        /*0acc*/ 	.word	0x0001e2a0


	//   ....[126]....
        /*0ad0*/ 	.word	0x0001e2d0


	//   ....[127]....
        /*0ad4*/ 	.word	0x0001e300


	//   ....[128]....
        /*0ad8*/ 	.word	0x0001e330


	//   ....[129]....
        /*0adc*/ 	.word	0x0001e360


	//   ....[130]....
        /*0ae0*/ 	.word	0x0001e390


	//   ....[131]....
        /*0ae4*/ 	.word	0x0001e450


	//   ....[132]....
        /*0ae8*/ 	.word	0x0001e470


	//   ....[133]....
        /*0aec*/ 	.word	0x0001e490


	//   ....[134]....
        /*0af0*/ 	.word	0x0001e4f0


	//   ....[135]....
        /*0af4*/ 	.word	0x0001ef10


	//   ....[136]....
        /*0af8*/ 	.word	0x0001f370


	//   ....[137]....
        /*0afc*/ 	.word	0x0001f420


	//   ....[138]....
        /*0b00*/ 	.word	0x0001f4b0


	//   ....[139]....
        /*0b04*/ 	.word	0x0001f500


	//   ....[140]....
        /*0b08*/ 	.word	0x0001f550


	//   ....[141]....
        /*0b0c*/ 	.word	0x0001f5e0


	//   ....[142]....
        /*0b10*/ 	.word	0x0001f670


	//   ....[143]....
        /*0b14*/ 	.word	0x0001f6c0


	//   ....[144]....
        /*0b18*/ 	.word	0x0001f710


	//   ....[145]....
        /*0b1c*/ 	.word	0x0001f800


	//   ....[146]....
        /*0b20*/ 	.word	0x0001f8b0


	//   ....[147]....
        /*0b24*/ 	.word	0x0001f930


	//   ....[148]....
        /*0b28*/ 	.word	0x0001f9c0


	//   ....[149]....
        /*0b2c*/ 	.word	0x0001fae0


	//   ....[150]....
        /*0b30*/ 	.word	0x0001fc00


	//   ....[151]....
        /*0b34*/ 	.word	0x0001fcd0


	//   ....[152]....
        /*0b38*/ 	.word	0x0001fd20


	//   ....[153]....
        /*0b3c*/ 	.word	0x00020080


	//   ....[154]....
        /*0b40*/ 	.word	0x000200e0


	//   ....[155]....
        /*0b44*/ 	.word	0x000201a0


	//   ....[156]....
        /*0b48*/ 	.word	0x00020230


	//   ....[157]....
        /*0b4c*/ 	.word	0x00020290


	//   ....[158]....
        /*0b50*/ 	.word	0x00020300


	//   ....[159]....
        /*0b54*/ 	.word	0x00020360


	//   ....[160]....
        /*0b58*/ 	.word	0x00020410


	//   ....[161]....
        /*0b5c*/ 	.word	0x00020490


	//   ....[162]....
        /*0b60*/ 	.word	0x000204e0


	//   ....[163]....
        /*0b64*/ 	.word	0x00020570


	//   ....[164]....
        /*0b68*/ 	.word	0x00020600


	//   ....[165]....
        /*0b6c*/ 	.word	0x000206a0


	//   ....[166]....
        /*0b70*/ 	.word	0x00020740


	//   ....[167]....
        /*0b74*/ 	.word	0x000207a0


	//   ....[168]....
        /*0b78*/ 	.word	0x00020830


	//   ....[169]....
        /*0b7c*/ 	.word	0x00020890


	//   ....[170]....
        /*0b80*/ 	.word	0x00020900


	//   ....[171]....
        /*0b84*/ 	.word	0x00020960


	//   ....[172]....
        /*0b88*/ 	.word	0x00020a10


	//   ....[173]....
        /*0b8c*/ 	.word	0x00020ad0


	//   ....[174]....
        /*0b90*/ 	.word	0x00020db0


	//   ....[175]....
        /*0b94*/ 	.word	0x00020f90


	//   ....[176]....
        /*0b98*/ 	.word	0x00020fe0


	//   ....[177]....
        /*0b9c*/ 	.word	0x00021040


	//   ....[178]....
        /*0ba0*/ 	.word	0x00021120


	//   ....[179]....
        /*0ba4*/ 	.word	0x00021180


	//   ....[180]....
        /*0ba8*/ 	.word	0x00021260


	//   ....[181]....
        /*0bac*/ 	.word	0x000212c0


	//   ....[182]....
        /*0bb0*/ 	.word	0x000213a0


	//   ....[183]....
        /*0bb4*/ 	.word	0x00021400


	//   ....[184]....
        /*0bb8*/ 	.word	0x000214e0


	//   ....[185]....
        /*0bbc*/ 	.word	0x00021540


	//   ....[186]....
        /*0bc0*/ 	.word	0x00021620


	//   ....[187]....
        /*0bc4*/ 	.word	0x00021680


	//   ....[188]....
        /*0bc8*/ 	.word	0x00021760


	//   ....[189]....
        /*0bcc*/ 	.word	0x000217c0


	//   ....[190]....
        /*0bd0*/ 	.word	0x000218b0


	//   ....[191]....
        /*0bd4*/ 	.word	0x00021920


	//   ....[192]....
        /*0bd8*/ 	.word	0x00021a00


	//   ....[193]....
        /*0bdc*/ 	.word	0x00021a60


	//   ....[194]....
        /*0be0*/ 	.word	0x00021b50


	//   ....[195]....
        /*0be4*/ 	.word	0x00021bb0


	//   ....[196]....
        /*0be8*/ 	.word	0x00021c80


	//   ....[197]....
        /*0bec*/ 	.word	0x00021ce0


	//   ....[198]....
        /*0bf0*/ 	.word	0x00021da0


	//   ....[199]....
        /*0bf4*/ 	.word	0x000220c0


	//   ....[200]....
        /*0bf8*/ 	.word	0x00022160


	//   ....[201]....
        /*0bfc*/ 	.word	0x000222d0


	//   ....[202]....
        /*0c00*/ 	.word	0x00022340


	//   ....[203]....
        /*0c04*/ 	.word	0x000223b0


	//   ....[204]....
        /*0c08*/ 	.word	0x00022420


	//   ....[205]....
        /*0c0c*/ 	.word	0x00022490


	//   ....[206]....
        /*0c10*/ 	.word	0x00022510


	//   ....[207]....
        /*0c14*/ 	.word	0x00022590


	//   ....[208]....
        /*0c18*/ 	.word	0x00022620


	//   ....[209]....
        /*0c1c*/ 	.word	0x00022690


	//   ....[210]....
        /*0c20*/ 	.word	0x00022700


	//   ....[211]....
        /*0c24*/ 	.word	0x00022770


	//   ....[212]....
        /*0c28*/ 	.word	0x000227f0


	//   ....[213]....
        /*0c2c*/ 	.word	0x00022860


	//   ....[214]....
        /*0c30*/ 	.word	0x00022910


	//   ....[215]....
        /*0c34*/ 	.word	0x00022960


	//   ....[216]....
        /*0c38*/ 	.word	0x000229f0


	//   ....[217]....
        /*0c3c*/ 	.word	0x00022b20


	//----- nvinfo : EIATTR_REG_RECONFIG
	.align		4
.L_1537:
        /*0c40*/ 	.byte	0x01, 0x54
	.zero		2


	//----- nvinfo : EIATTR_SYSCALL_OFFSETS
	.align		4
        /*0c44*/ 	.byte	0x04, 0x46
        /*0c46*/ 	.short	(.L_1539 - .L_1538)


	//   ....[0]....
.L_1538:
        /*0c48*/ 	.word	0x00001e80


	//   ....[1]....
        /*0c4c*/ 	.word	0x00001fd0


	//   ....[2]....
        /*0c50*/ 	.word	0x000065b0


	//   ....[3]....
        /*0c54*/ 	.word	0x000068d0


	//   ....[4]....
        /*0c58*/ 	.word	0x0001ab00


	//   ....[5]....
        /*0c5c*/ 	.word	0x0001ac50


	//   ....[6]....
        /*0c60*/ 	.word	0x0001ad40


	//   ....[7]....
        /*0c64*/ 	.word	0x0001b520


	//----- nvinfo : EIATTR_MBARRIER_INSTR_OFFSETS
	.align		4
.L_1539:
        /*0c68*/ 	.byte	0x04, 0x39
        /*0c6a*/ 	.short	(.L_1541 - .L_1540)


	//   ....[0]....
.L_1540:
        /*0c6c*/ 	.word	0x000002b0
        /*0c70*/ 	.word	0x000000ff
        /*0c74*/ 	.word	0x00016800
        /*0c78*/ 	.short	0x0100
        /*0c7a*/ 	.byte	0x08
	.zero		1


	//   ....[1]....
        /*0c7c*/ 	.word	0x000002c0
        /*0c80*/ 	.word	0x000000ff
        /*0c84*/ 	.word	0x00016820
        /*0c88*/ 	.short	0x0100
        /*0c8a*/ 	.byte	0x08
	.zero		1


	//   ....[2]....
        /*0c8c*/ 	.word	0x000003b0
        /*0c90*/ 	.word	0x000000ff
        /*0c94*/ 	.word	0x00016830
        /*0c98*/ 	.short	0x0100
        /*0c9a*/ 	.byte	0x08
	.zero		1


	//   ....[3]....
        /*0c9c*/ 	.word	0x000003c0
        /*0ca0*/ 	.word	0x000000ff
        /*0ca4*/ 	.word	0x00016840
        /*0ca8*/ 	.short	0x0100
        /*0caa*/ 	.byte	0x08
	.zero		1


	//   ....[4]....
        /*0cac*/ 	.word	0x000003d0
        /*0cb0*/ 	.word	0x000000ff
        /*0cb4*/ 	.word	0x00016838
        /*0cb8*/ 	.short	0x0100
        /*0cba*/ 	.byte	0x08
	.zero		1


	//   ....[5]....
        /*0cbc*/ 	.word	0x000003e0
        /*0cc0*/ 	.word	0x000000ff
        /*0cc4*/ 	.word	0x00016848
        /*0cc8*/ 	.short	0x0100
        /*0cca*/ 	.byte	0x08
	.zero		1


	//   ....[6]....
        /*0ccc*/ 	.word	0x00000510
        /*0cd0*/ 	.word	0x000000ff
        /*0cd4*/ 	.word	0x00016850
        /*0cd8*/ 	.short	0x0100
        /*0cda*/ 	.byte	0x08
	.zero		1


	//   ....[7]....
        /*0cdc*/ 	.word	0x00000520
        /*0ce0*/ 	.word	0x000000ff
        /*0ce4*/ 	.word	0x00016860
        /*0ce8*/ 	.short	0x0100
        /*0cea*/ 	.byte	0x08
	.zero		1


	//   ....[8]....
        /*0cec*/ 	.word	0x00000530
        /*0cf0*/ 	.word	0x000000ff
        /*0cf4*/ 	.word	0x00016858
        /*0cf8*/ 	.short	0x0100
        /*0cfa*/ 	.byte	0x08
	.zero		1


	//   ....[9]....
        /*0cfc*/ 	.word	0x00000540
        /*0d00*/ 	.word	0x000000ff
        /*0d04*/ 	.word	0x00016868
        /*0d08*/ 	.short	0x0100
        /*0d0a*/ 	.byte	0x08
	.zero		1


	//   ....[10]....
        /*0d0c*/ 	.word	0x00000630
        /*0d10*/ 	.word	0x000000ff
        /*0d14*/ 	.word	0x00016870
        /*0d18*/ 	.short	0x0100
        /*0d1a*/ 	.byte	0x06
	.zero		1


	//   ....[11]....
        /*0d1c*/ 	.word	0x00000640
        /*0d20*/ 	.word	0x000000ff
        /*0d24*/ 	.word	0x00016880
        /*0d28*/ 	.short	0x0100
        /*0d2a*/ 	.byte	0x06
	.zero		1


	//   ....[12]....
        /*0d2c*/ 	.word	0x00000650
        /*0d30*/ 	.word	0x000000ff
        /*0d34*/ 	.word	0x00016878
        /*0d38*/ 	.short	0x0100
        /*0d3a*/ 	.byte	0x06
	.zero		1


	//   ....[13]....
        /*0d3c*/ 	.word	0x00000660
        /*0d40*/ 	.word	0x000000ff
        /*0d44*/ 	.word	0x00016888
        /*0d48*/ 	.short	0x0100
        /*0d4a*/ 	.byte	0x06
	.zero		1


	//   ....[14]....
        /*0d4c*/ 	.word	0x00000790
        /*0d50*/ 	.word	0x000000ff
        /*0d54*/ 	.word	0x00016890
        /*0d58*/ 	.short	0x0100
        /*0d5a*/ 	.byte	0x08
	.zero		1


	//   ....[15]....
        /*0d5c*/ 	.word	0x000007a0
        /*0d60*/ 	.word	0x000000ff
        /*0d64*/ 	.word	0x000168a0
        /*0d68*/ 	.short	0x0100
        /*0d6a*/ 	.byte	0x08
	.zero		1


	//   ....[16]....
        /*0d6c*/ 	.word	0x000007b0
        /*0d70*/ 	.word	0x000000ff
        /*0d74*/ 	.word	0x00016898
        /*0d78*/ 	.short	0x0100
        /*0d7a*/ 	.byte	0x08
	.zero		1


	//   ....[17]....
        /*0d7c*/ 	.word	0x000007c0
        /*0d80*/ 	.word	0x000000ff
        /*0d84*/ 	.word	0x000168a8
        /*0d88*/ 	.short	0x0100
        /*0d8a*/ 	.byte	0x08
	.zero		1


	//   ....[18]....
        /*0d8c*/ 	.word	0x000008f0
        /*0d90*/ 	.word	0x000000ff
        /*0d94*/ 	.word	0x000168b0
        /*0d98*/ 	.short	0x0100
        /*0d9a*/ 	.byte	0x08
	.zero		1


	//   ....[19]....
        /*0d9c*/ 	.word	0x00000900
        /*0da0*/ 	.word	0x000000ff
        /*0da4*/ 	.word	0x000168c0
        /*0da8*/ 	.short	0x0100
        /*0daa*/ 	.byte	0x08
	.zero		1


	//   ....[20]....
        /*0dac*/ 	.word	0x00000910
        /*0db0*/ 	.word	0x000000ff
        /*0db4*/ 	.word	0x000168b8
        /*0db8*/ 	.short	0x0100
        /*0dba*/ 	.byte	0x08
	.zero		1


	//   ....[21]....
        /*0dbc*/ 	.word	0x00000920
        /*0dc0*/ 	.word	0x000000ff
        /*0dc4*/ 	.word	0x000168c8
        /*0dc8*/ 	.short	0x0100
        /*0dca*/ 	.byte	0x08
	.zero		1


	//   ....[22]....
        /*0dcc*/ 	.word	0x00003130
        /*0dd0*/ 	.word	0x0000004d
        /*0dd4*/ 	.word	0x00016890
        /*0dd8*/ 	.short	0x010a
        /*0dda*/ 	.byte	0x3f
	.zero		1


	//   ....[23]....
        /*0ddc*/ 	.word	0x00004380
        /*0de0*/ 	.word	0x0000004d
        /*0de4*/ 	.word	0x00016890
        /*0de8*/ 	.short	0x010a
        /*0dea*/ 	.byte	0x3f
	.zero		1


	//   ....[24]....
        /*0dec*/ 	.word	0x00005480
        /*0df0*/ 	.word	0x0000004d
        /*0df4*/ 	.word	0x00016890
        /*0df8*/ 	.short	0x010a
        /*0dfa*/ 	.byte	0x3f
	.zero		1


	//   ....[25]....
        /*0dfc*/ 	.word	0x00005690
        /*0e00*/ 	.word	0x0000000c
        /*0e04*/ 	.word	0x00000000
        /*0e08*/ 	.short	0x0101
        /*0e0a*/ 	.byte	0x3f
	.zero		1


	//   ....[26]....
        /*0e0c*/ 	.word	0x000056d0
        /*0e10*/ 	.word	0x0000004d
        /*0e14*/ 	.word	0x000168b0
        /*0e18*/ 	.short	0x010a
        /*0e1a*/ 	.byte	0x3f
	.zero		1


	//   ....[27]....
        /*0e1c*/ 	.word	0x00005ab0
        /*0e20*/ 	.word	0x0000004d
        /*0e24*/ 	.word	0x00000000
        /*0e28*/ 	.short	0x0101
        /*0e2a*/ 	.byte	0x3f
	.zero		1


	//   ....[28]....
        /*0e2c*/ 	.word	0x00006650
        /*0e30*/ 	.word	0x00000010
        /*0e34*/ 	.word	0x00016800
        /*0e38*/ 	.short	0x010a
        /*0e3a*/ 	.byte	0x3f
	.zero		1


	//   ....[29]....
        /*0e3c*/ 	.word	0x000066a0
        /*0e40*/ 	.word	0x00000010
        /*0e44*/ 	.word	0x00016800
        /*0e48*/ 	.short	0x010a
        /*0e4a*/ 	.byte	0x3f
	.zero		1


	//   ....[30]....
        /*0e4c*/ 	.word	0x00007160
        /*0e50*/ 	.word	0x00000010
        /*0e54*/ 	.word	0x00016800
        /*0e58*/ 	.short	0x010a
        /*0e5a*/ 	.byte	0x3f
	.zero		1


	//   ....[31]....
        /*0e5c*/ 	.word	0x00008680
        /*0e60*/ 	.word	0x00000010
        /*0e64*/ 	.word	0x00016800
        /*0e68*/ 	.short	0x010a
        /*0e6a*/ 	.byte	0x3f
	.zero		1


	//   ....[32]....
        /*0e6c*/ 	.word	0x00009580
        /*0e70*/ 	.word	0x00000007
        /*0e74*/ 	.word	0x00016830
        /*0e78*/ 	.short	0x010a
        /*0e7a*/ 	.byte	0x3f
	.zero		1


	//   ....[33]....
        /*0e7c*/ 	.word	0x000095f0
        /*0e80*/ 	.word	0x00000007
        /*0e84*/ 	.word	0x00016830
        /*0e88*/ 	.short	0x010a
        /*0e8a*/ 	.byte	0x3f
	.zero		1


	//   ....[34]....
        /*0e8c*/ 	.word	0x00009aa0
        /*0e90*/ 	.word	0x00000000
        /*0e94*/ 	.word	0x00000000
        /*0e98*/ 	.short	0x0101
        /*0e9a*/ 	.byte	0x3f
	.zero		1


	//   ....[35]....
        /*0e9c*/ 	.word	0x0000c8b0
        /*0ea0*/ 	.word	0x00000009
        /*0ea4*/ 	.word	0x00016830
        /*0ea8*/ 	.short	0x010a
        /*0eaa*/ 	.byte	0x3f
	.zero		1


	//   ....[36]....
        /*0eac*/ 	.word	0x0000c900
        /*0eb0*/ 	.word	0x00000009
        /*0eb4*/ 	.word	0x00016830
        /*0eb8*/ 	.short	0x010a
        /*0eba*/ 	.byte	0x3f
	.zero		1


	//   ....[37]....
        /*0ebc*/ 	.word	0x0000cc30
        /*0ec0*/ 	.word	0x00000008
        /*0ec4*/ 	.word	0x00016850
        /*0ec8*/ 	.short	0x010a
        /*0eca*/ 	.byte	0x3f
	.zero		1


	//   ....[38]....
        /*0ecc*/ 	.word	0x0000cc70
        /*0ed0*/ 	.word	0x00000008
        /*0ed4*/ 	.word	0x00016850
        /*0ed8*/ 	.short	0x010a
        /*0eda*/ 	.byte	0x3f
	.zero		1


	//   ....[39]....
        /*0edc*/ 	.word	0x0000d170
        /*0ee0*/ 	.word	0x00000008
        /*0ee4*/ 	.word	0x00000000
        /*0ee8*/ 	.short	0x0101
        /*0eea*/ 	.byte	0x3f
	.zero		1


	//   ....[40]....
        /*0eec*/ 	.word	0x0000db70
        /*0ef0*/ 	.word	0x00000000
        /*0ef4*/ 	.word	0x00000000
        /*0ef8*/ 	.short	0x0101
        /*0efa*/ 	.byte	0x3f
	.zero		1


	//   ....[41]....
        /*0efc*/ 	.word	0x0000fb30
        /*0f00*/ 	.word	0x00000000
        /*0f04*/ 	.word	0x00016830
        /*0f08*/ 	.short	0x010a
        /*0f0a*/ 	.byte	0x3f
	.zero		1


	//   ....[42]....
        /*0f0c*/ 	.word	0x0000fb80
        /*0f10*/ 	.word	0x00000000
        /*0f14*/ 	.word	0x00016830
        /*0f18*/ 	.short	0x010a
        /*0f1a*/ 	.byte	0x3f
	.zero		1


	//   ....[43]....
        /*0f1c*/ 	.word	0x0000feb0
        /*0f20*/ 	.word	0x00000002
        /*0f24*/ 	.word	0x00016850
        /*0f28*/ 	.short	0x010a
        /*0f2a*/ 	.byte	0x3f
	.zero		1


	//   ....[44]....
        /*0f2c*/ 	.word	0x0000fef0
        /*0f30*/ 	.word	0x00000002
        /*0f34*/ 	.word	0x00016850
        /*0f38*/ 	.short	0x010a
        /*0f3a*/ 	.byte	0x3f
	.zero		1


	//   ....[45]....
        /*0f3c*/ 	.word	0x00010f30
        /*0f40*/ 	.word	0x0000002f
        /*0f44*/ 	.word	0x00000000
        /*0f48*/ 	.short	0x0101
        /*0f4a*/ 	.byte	0x3f
	.zero		1


	//   ....[46]....
        /*0f4c*/ 	.word	0x00010f60
        /*0f50*/ 	.word	0x0000000d
        /*0f54*/ 	.word	0x00000000
        /*0f58*/ 	.short	0x0101
        /*0f5a*/ 	.byte	0x3f
	.zero		1


	//   ....[47]....
        /*0f5c*/ 	.word	0x00011a80
        /*0f60*/ 	.word	0x00000000
        /*0f64*/ 	.word	0x00016830
        /*0f68*/ 	.short	0x010a
        /*0f6a*/ 	.byte	0x3f
	.zero		1


	//   ....[48]....
        /*0f6c*/ 	.word	0x00011ad0
        /*0f70*/ 	.word	0x00000000
        /*0f74*/ 	.word	0x00016830
        /*0f78*/ 	.short	0x010a
        /*0f7a*/ 	.byte	0x3f
	.zero		1


	//   ....[49]....
        /*0f7c*/ 	.word	0x00011e00
        /*0f80*/ 	.word	0x00000002
        /*0f84*/ 	.word	0x00016850
        /*0f88*/ 	.short	0x010a
        /*0f8a*/ 	.byte	0x3f
	.zero		1


	//   ....[50]....
        /*0f8c*/ 	.word	0x00011e40
        /*0f90*/ 	.word	0x00000002
        /*0f94*/ 	.word	0x00016850
        /*0f98*/ 	.short	0x010a
        /*0f9a*/ 	.byte	0x3f
	.zero		1


	//   ....[51]....
        /*0f9c*/ 	.word	0x00012360
        /*0fa0*/ 	.word	0x00000003
        /*0fa4*/ 	.word	0x00000000
        /*0fa8*/ 	.short	0x0101
        /*0faa*/ 	.byte	0x3f
	.zero		1


	//   ....[52]....
        /*0fac*/ 	.word	0x00012d20
        /*0fb0*/ 	.word	0x00000000
        /*0fb4*/ 	.word	0x00000000
        /*0fb8*/ 	.short	0x0101
        /*0fba*/ 	.byte	0x3f
	.zero		1


	//   ....[53]....
        /*0fbc*/ 	.word	0x00014980
        /*0fc0*/ 	.word	0x0000000b
        /*0fc4*/ 	.word	0x00016850
        /*0fc8*/ 	.short	0x010a
        /*0fca*/ 	.byte	0x3f
	.zero		1


	//   ....[54]....
        /*0fcc*/ 	.word	0x000149f0
        /*0fd0*/ 	.word	0x0000000b
        /*0fd4*/ 	.word	0x00016850
        /*0fd8*/ 	.short	0x010a
        /*0fda*/ 	.byte	0x3f
	.zero		1


	//   ....[55]....
        /*0fdc*/ 	.word	0x00014fd0
        /*0fe0*/ 	.word	0x00000008
        /*0fe4*/ 	.word	0x00000000
        /*0fe8*/ 	.short	0x0101
        /*0fea*/ 	.byte	0x3f
	.zero		1


	//   ....[56]....
        /*0fec*/ 	.word	0x00016020
        /*0ff0*/ 	.word	0x00000000
        /*0ff4*/ 	.word	0x00000000
        /*0ff8*/ 	.short	0x0101
        /*0ffa*/ 	.byte	0x3f
	.zero		1


	//   ....[57]....
        /*0ffc*/ 	.word	0x00016670
        /*1000*/ 	.word	0x00000008
        /*1004*/ 	.word	0x00000000
        /*1008*/ 	.short	0x0101
        /*100a*/ 	.byte	0x3f
	.zero		1


	//   ....[58]....
        /*100c*/ 	.word	0x00019610
        /*1010*/ 	.word	0x00000011
        /*1014*/ 	.word	0x00016820
        /*1018*/ 	.short	0x010a
        /*101a*/ 	.byte	0x3f
	.zero		1


	//   ....[59]....
        /*101c*/ 	.word	0x000196d0
        /*1020*/ 	.word	0x00000005
        /*1024*/ 	.word	0x000168a0
        /*1028*/ 	.short	0x010a
        /*102a*/ 	.byte	0x3f
	.zero		1


	//   ....[60]....
        /*102c*/ 	.word	0x00019910
        /*1030*/ 	.word	0x00000005
        /*1034*/ 	.word	0x000168c0
        /*1038*/ 	.short	0x010a
        /*103a*/ 	.byte	0x3f
	.zero		1


	//   ....[61]....
        /*103c*/ 	.word	0x00019ca0
        /*1040*/ 	.word	0x00000005
        /*1044*/ 	.word	0x000168a0
        /*1048*/ 	.short	0x010a
        /*104a*/ 	.byte	0x3f
	.zero		1


	//   ....[62]....
        /*104c*/ 	.word	0x00019ec0
        /*1050*/ 	.word	0x00000005
        /*1054*/ 	.word	0x000168c0
        /*1058*/ 	.short	0x010a
        /*105a*/ 	.byte	0x3f
	.zero		1


	//   ....[63]....
        /*105c*/ 	.word	0x0001b0b0
        /*1060*/ 	.word	0x00000000
        /*1064*/ 	.word	0x00016840
        /*1068*/ 	.short	0x010a
        /*106a*/ 	.byte	0x3f
	.zero		1


	//   ....[64]....
        /*106c*/ 	.word	0x0001c090
        /*1070*/ 	.word	0x00000011
        /*1074*/ 	.word	0x00016800
        /*1078*/ 	.short	0x0107
        /*107a*/ 	.byte	0x3f
	.zero		1


	//   ....[65]....
        /*107c*/ 	.word	0x0001c180
        /*1080*/ 	.word	0x00000011
        /*1084*/ 	.word	0x00016800
        /*1088*/ 	.short	0x0101
        /*108a*/ 	.byte	0x3f
	.zero		1


	//   ....[66]....
        /*108c*/ 	.word	0x0001c1a0
        /*1090*/ 	.word	0x00000011
        /*1094*/ 	.word	0x00016820
        /*1098*/ 	.short	0x010a
        /*109a*/ 	.byte	0x3f
	.zero		1


	//   ....[67]....
        /*109c*/ 	.word	0x0001c590
        /*10a0*/ 	.word	0x00000002
        /*10a4*/ 	.word	0x00016840
        /*10a8*/ 	.short	0x010a
        /*10aa*/ 	.byte	0x3f
	.zero		1


	//   ....[68]....
        /*10ac*/ 	.word	0x0001c810
        /*10b0*/ 	.word	0x00000003
        /*10b4*/ 	.word	0x00000060
        /*10b8*/ 	.short	0x010a
        /*10ba*/ 	.byte	0x3f
	.zero		1


	//   ....[69]....
        /*10bc*/ 	.word	0x0001cd50
        /*10c0*/ 	.word	0x00000002
        /*10c4*/ 	.word	0x00016840
        /*10c8*/ 	.short	0x010a
        /*10ca*/ 	.byte	0x3f
	.zero		1


	//   ....[70]....
        /*10cc*/ 	.word	0x0001cfd0
        /*10d0*/ 	.word	0x0000000a
        /*10d4*/ 	.word	0x00000060
        /*10d8*/ 	.short	0x010a
        /*10da*/ 	.byte	0x3f
	.zero		1


	//   ....[71]....
        /*10dc*/ 	.word	0x0001d460
        /*10e0*/ 	.word	0x00000002
        /*10e4*/ 	.word	0x00016840
        /*10e8*/ 	.short	0x010a
        /*10ea*/ 	.byte	0x3f
	.zero		1


	//   ....[72]....
        /*10ec*/ 	.word	0x0001d6f0
        /*10f0*/ 	.word	0x00000003
        /*10f4*/ 	.word	0x00000060
        /*10f8*/ 	.short	0x010a
        /*10fa*/ 	.byte	0x3f
	.zero		1


	//   ....[73]....
        /*10fc*/ 	.word	0x0001db30
        /*1100*/ 	.word	0x00000003
        /*1104*/ 	.word	0x00016860
        /*1108*/ 	.short	0x010a
        /*110a*/ 	.byte	0x3f
	.zero		1


	//   ....[74]....
        /*110c*/ 	.word	0x0001ee90
        /*1110*/ 	.word	0x00000009
        /*1114*/ 	.word	0x00016820
        /*1118*/ 	.short	0x010a
        /*111a*/ 	.byte	0x3f
	.zero		1


	//   ....[75]....
        /*111c*/ 	.word	0x0001f020
        /*1120*/ 	.word	0x00000007
        /*1124*/ 	.word	0x00000000
        /*1128*/ 	.short	0x010a
        /*112a*/ 	.byte	0x3f
	.zero		1


	//   ....[76]....
        /*112c*/ 	.word	0x0001f090
        /*1130*/ 	.word	0x00000003
        /*1134*/ 	.word	0x00000000
        /*1138*/ 	.short	0x010a
        /*113a*/ 	.byte	0x3f
	.zero		1


	//   ....[77]....
        /*113c*/ 	.word	0x0001f0f0
        /*1140*/ 	.word	0x00000005
        /*1144*/ 	.word	0x00000000
        /*1148*/ 	.short	0x010a
        /*114a*/ 	.byte	0x3f
	.zero		1


	//   ....[78]....
        /*114c*/ 	.word	0x0001f120
        /*1150*/ 	.word	0x00000003
        /*1154*/ 	.word	0x00000000
        /*1158*/ 	.short	0x010a
        /*115a*/ 	.byte	0x3f
	.zero		1


	//   ....[79]....
        /*115c*/ 	.word	0x0001f180
        /*1160*/ 	.word	0x0000004d
        /*1164*/ 	.word	0x00016890
        /*1168*/ 	.short	0x010a
        /*116a*/ 	.byte	0x3f
	.zero		1


	//   ....[80]....
        /*116c*/ 	.word	0x0001f1d0
        /*1170*/ 	.word	0x0000004d
        /*1174*/ 	.word	0x00016890
        /*1178*/ 	.short	0x010a
        /*117a*/ 	.byte	0x3f
	.zero		1


	//   ....[81]....
        /*117c*/ 	.word	0x0001f220
        /*1180*/ 	.word	0x0000004d
        /*1184*/ 	.word	0x00016890
        /*1188*/ 	.short	0x010a
        /*118a*/ 	.byte	0x3f
	.zero		1


	//   ....[82]....
        /*118c*/ 	.word	0x0001f270
        /*1190*/ 	.word	0x0000004d
        /*1194*/ 	.word	0x000168b0
        /*1198*/ 	.short	0x010a
        /*119a*/ 	.byte	0x3f
	.zero		1


	//   ....[83]....
        /*119c*/ 	.word	0x0001f740
        /*11a0*/ 	.word	0x00000010
        /*11a4*/ 	.word	0x00016800
        /*11a8*/ 	.short	0x010a
        /*11aa*/ 	.byte	0x3f
	.zero		1


	//   ....[84]....
        /*11ac*/ 	.word	0x0001fd50
        /*11b0*/ 	.word	0x00000010
        /*11b4*/ 	.word	0x00016800
        /*11b8*/ 	.short	0x010a
        /*11ba*/ 	.byte	0x3f
	.zero		1


	//   ....[85]....
        /*11bc*/ 	.word	0x0001fda0
        /*11c0*/ 	.word	0x00000007
        /*11c4*/ 	.word	0x00016830
        /*11c8*/ 	.short	0x010a
        /*11ca*/ 	.byte	0x3f
	.zero		1


	//   ....[86]....
        /*11cc*/ 	.word	0x0001fdf0
        /*11d0*/ 	.word	0x00000009
        /*11d4*/ 	.word	0x00016830
        /*11d8*/ 	.short	0x010a
        /*11da*/ 	.byte	0x3f
	.zero		1


	//   ....[87]....
        /*11dc*/ 	.word	0x0001fe40
        /*11e0*/ 	.word	0x00000008
        /*11e4*/ 	.word	0x00016850
        /*11e8*/ 	.short	0x010a
        /*11ea*/ 	.byte	0x3f
	.zero		1


	//   ....[88]....
        /*11ec*/ 	.word	0x0001fe90
        /*11f0*/ 	.word	0x00000000
        /*11f4*/ 	.word	0x00016830
        /*11f8*/ 	.short	0x010a
        /*11fa*/ 	.byte	0x3f
	.zero		1


	//   ....[89]....
        /*11fc*/ 	.word	0x0001fee0
        /*1200*/ 	.word	0x00000002
        /*1204*/ 	.word	0x00016850
        /*1208*/ 	.short	0x010a
        /*120a*/ 	.byte	0x3f
	.zero		1


	//   ....[90]....
        /*120c*/ 	.word	0x0001ff30
        /*1210*/ 	.word	0x00000000
        /*1214*/ 	.word	0x00016830
        /*1218*/ 	.short	0x010a
        /*121a*/ 	.byte	0x3f
	.zero		1


	//   ....[91]....
        /*121c*/ 	.word	0x0001ff80
        /*1220*/ 	.word	0x00000002
        /*1224*/ 	.word	0x00016850
        /*1228*/ 	.short	0x010a
        /*122a*/ 	.byte	0x3f
	.zero		1


	//   ....[92]....
        /*122c*/ 	.word	0x0001ffd0
        /*1230*/ 	.word	0x0000000b
        /*1234*/ 	.word	0x00016850
        /*1238*/ 	.short	0x010a
        /*123a*/ 	.byte	0x3f
	.zero		1


	//   ....[93]....
        /*123c*/ 	.word	0x00020b90
        /*1240*/ 	.word	0x00000011
        /*1244*/ 	.word	0x00016820
        /*1248*/ 	.short	0x010a
        /*124a*/ 	.byte	0x3f
	.zero		1


	//   ....[94]....
        /*124c*/ 	.word	0x00020be0
        /*1250*/ 	.word	0x00000005
        /*1254*/ 	.word	0x000168a0
        /*1258*/ 	.short	0x010a
        /*125a*/ 	.byte	0x3f
	.zero		1


	//   ....[95]....
        /*125c*/ 	.word	0x00020c30
        /*1260*/ 	.word	0x00000005
        /*1264*/ 	.word	0x000168c0
        /*1268*/ 	.short	0x010a
        /*126a*/ 	.byte	0x3f
	.zero		1


	//   ....[96]....
        /*126c*/ 	.word	0x00020c80
        /*1270*/ 	.word	0x00000005
        /*1274*/ 	.word	0x000168a0
        /*1278*/ 	.short	0x010a
        /*127a*/ 	.byte	0x3f
	.zero		1


	//   ....[97]....
        /*127c*/ 	.word	0x00020cd0
        /*1280*/ 	.word	0x00000005
        /*1284*/ 	.word	0x000168c0
        /*1288*/ 	.short	0x010a
        /*128a*/ 	.byte	0x3f
	.zero		1


	//   ....[98]....
        /*128c*/ 	.word	0x00020e70
        /*1290*/ 	.word	0x00000000
        /*1294*/ 	.word	0x00016840
        /*1298*/ 	.short	0x010a
        /*129a*/ 	.byte	0x3f
	.zero		1


	//   ....[99]....
        /*129c*/ 	.word	0x00021de0
        /*12a0*/ 	.word	0x00000011
        /*12a4*/ 	.word	0x00016820
        /*12a8*/ 	.short	0x010a
        /*12aa*/ 	.byte	0x3f
	.zero		1


	//   ....[100]....
        /*12ac*/ 	.word	0x00021e30
        /*12b0*/ 	.word	0x00000002
        /*12b4*/ 	.word	0x00016840
        /*12b8*/ 	.short	0x010a
        /*12ba*/ 	.byte	0x3f
	.zero		1


	//   ....[101]....
        /*12bc*/ 	.word	0x00021e80
        /*12c0*/ 	.word	0x00000003
        /*12c4*/ 	.word	0x00000060
        /*12c8*/ 	.short	0x010a
        /*12ca*/ 	.byte	0x3f
	.zero		1


	//   ....[102]....
        /*12cc*/ 	.word	0x00021ed0
        /*12d0*/ 	.word	0x00000002
        /*12d4*/ 	.word	0x00016840
        /*12d8*/ 	.short	0x010a
        /*12da*/ 	.byte	0x3f
	.zero		1


	//   ....[103]....
        /*12dc*/ 	.word	0x00021f20
        /*12e0*/ 	.word	0x0000000a
        /*12e4*/ 	.word	0x00000060
        /*12e8*/ 	.short	0x010a
        /*12ea*/ 	.byte	0x3f
	.zero		1


	//   ....[104]....
        /*12ec*/ 	.word	0x00021f70
        /*12f0*/ 	.word	0x00000002
        /*12f4*/ 	.word	0x00016840
        /*12f8*/ 	.short	0x010a
        /*12fa*/ 	.byte	0x3f
	.zero		1


	//   ....[105]....
        /*12fc*/ 	.word	0x00021fc0
        /*1300*/ 	.word	0x00000003
        /*1304*/ 	.word	0x00000060
        /*1308*/ 	.short	0x010a
        /*130a*/ 	.byte	0x3f
	.zero		1


	//   ....[106]....
        /*130c*/ 	.word	0x00022010
        /*1310*/ 	.word	0x00000003
        /*1314*/ 	.word	0x00016860
        /*1318*/ 	.short	0x010a
        /*131a*/ 	.byte	0x3f
	.zero		1


	//   ....[107]....
        /*131c*/ 	.word	0x00022a40
        /*1320*/ 	.word	0x00000009
        /*1324*/ 	.word	0x00016820
        /*1328*/ 	.short	0x010a
        /*132a*/ 	.byte	0x3f
	.zero		1


	//   ....[108]....
        /*132c*/ 	.word	0x00022be0
        /*1330*/ 	.word	0x00000007
        /*1334*/ 	.word	0x00000000
        /*1338*/ 	.short	0x010a
        /*133a*/ 	.byte	0x3f
	.zero		1


	//   ....[109]....
        /*133c*/ 	.word	0x00022c30
        /*1340*/ 	.word	0x00000003
        /*1344*/ 	.word	0x00000000
        /*1348*/ 	.short	0x010a
        /*134a*/ 	.byte	0x3f
	.zero		1


	//   ....[110]....
        /*134c*/ 	.word	0x00022c80
        /*1350*/ 	.word	0x00000005
        /*1354*/ 	.word	0x00000000
        /*1358*/ 	.short	0x010a
        /*135a*/ 	.byte	0x3f
	.zero		1


	//----- nvinfo : EIATTR_NUM_MBARRIERS
	.align		4
.L_1541:
        /*135c*/ 	.byte	0x03, 0x38
        /*135e*/ 	.short	0x0016


	//----- nvinfo : EIATTR_EXIT_INSTR_OFFSETS
	.align		4
        /*1360*/ 	.byte	0x04, 0x1c
        /*1362*/ 	.short	(.L_1543 - .L_1542)


	//   ....[0]....
.L_1542:
        /*1364*/ 	.word	0x0001f170


	//----- nvinfo : EIATTR_MAX_THREADS
	.align		4
.L_1543:
        /*1368*/ 	.byte	0x04, 0x05
        /*136a*/ 	.short	(.L_1545 - .L_1544)
.L_1544:
        /*136c*/ 	.word	0x00000200
        /*1370*/ 	.word	0x00000001
        /*1374*/ 	.word	0x00000001


	//----- nvinfo : EIATTR_CRS_STACK_SIZE
	.align		4
.L_1545:
        /*1378*/ 	.byte	0x04, 0x1e
        /*137a*/ 	.short	(.L_1547 - .L_1546)
.L_1546:
        /*137c*/ 	.word	0x00000000


	//----- nvinfo : EIATTR_CBANK_PARAM_SIZE
	.align		4
.L_1547:
        /*1380*/ 	.byte	0x03, 0x19
        /*1382*/ 	.short	0x0af0


	//----- nvinfo : EIATTR_PARAM_CBANK
	.align		4
        /*1384*/ 	.byte	0x04, 0x0a
        /*1386*/ 	.short	(.L_1549 - .L_1548)
	.align		4
.L_1548:
        /*1388*/ 	.word	index@(.nv.constant0._ZN7cutlass13device_kernelIN5flash11enable_sm90INS1_16FlashAttnFwdSm90INS1_25CollectiveMainloopFwdSm90ILi2EN4cute5tupleIJNS5_1CILi1EEES8_S8_EEENS6_IJNS7_ILi192EEENS7_ILi128EEENS7_ILi64EEEEEELi64ENS_6half_tEfNS_4arch4Sm90ELb0ELb1ELb0ELb1ELb0ELb1ELb0ELb1ELb1ELb1ELb1ELb0EEENS1_21CollectiveEpilogueFwdINS6_IJSA_SC_SB_EEES9_SE_SG_Li384ELb1ELb1ELb1ELb0EEENS1_36VarlenDynamicPersistentTileSchedulerILi192ELi128ELi384ELi128ELb1ELb1ELb1ELb1ELb0ELb1EEEEEEEEEvNT_6ParamsE)
        /*138c*/ 	.short	0x0210
        /*138e*/ 	.short	0x0af0


	//----- nvinfo : EIATTR_SW_WAR
	.align		4
.L_1549:
        /*1390*/ 	.byte	0x04, 0x36
        /*1392*/ 	.short	(.L_1551 - .L_1550)
.L_1550:
        /*1394*/ 	.word	0x00000008
.L_1551:


//--------------------- .nv.info._ZN7cutlass13device_kernelIN5flash11enable_sm90INS1_16FlashAttnFwdSm90INS1_25CollectiveMainloopFwdSm90ILi2EN4cute5tupleIJNS5_1CILi1EEES8_S8_EEENS6_IJNS7_ILi192EEENS7_ILi128EEENS7_ILi64EEEEEELi64ENS_6half_tEfNS_4arch4Sm90ELb1ELb0ELb0ELb0ELb0ELb0ELb0ELb1ELb1ELb1ELb1ELb0EEENS1_21CollectiveEpilogueFwdINS6_IJSA_SC_SB_EEES9_SE_SG_Li384ELb0ELb1ELb1ELb0EEENS1_19SingleTileSchedulerILb0ELb1ELb1ELi192EEEEEEEEEvNT_6ParamsE --------------------------
	.section	.nv.info._ZN7cutlass13device_kernelIN5flash11enable_sm90INS1_16FlashAttnFwdSm90INS1_25CollectiveMainloopFwdSm90ILi2EN4cute5tupleIJNS5_1CILi1EEES8_S8_EEENS6_IJNS7_ILi192EEENS7_ILi128EEENS7_ILi64EEEEEELi64ENS_6half_tEfNS_4arch4Sm90ELb1ELb0ELb0ELb0ELb0ELb0ELb0ELb1ELb1ELb1ELb1ELb0EEENS1_21CollectiveEpilogueFwdINS6_IJSA_SC_SB_EEES9_SE_SG_Li384ELb0ELb1ELb1ELb0EEENS1_19SingleTileSchedulerILb0ELb1ELb1ELi192EEEEEEEEEvNT_6ParamsE,"",@"SHT_CUDA_INFO"
	.sectionflags	@""
	.align	4


	//----- nvinfo : EIATTR_CUDA_API_VERSION
	.align		4
        /*0000*/ 	.byte	0x04, 0x37
        /*0002*/ 	.short	(.L_1553 - .L_1552)
.L_1552:
        /*0004*/ 	.word	0x00000082


	//----- nvinfo : EIATTR_KPARAM_INFO
	.align		4
.L_1553:
        /*0008*/ 	.byte	0x04, 0x17
        /*000a*/ 	.short	(.L_1555 - .L_1554)
.L_1554:
        /*000c*/ 	.word	0x00000000
        /*0010*/ 	.short	0x0000
        /*0012*/ 	.short	0x0070
        /*0014*/ 	.byte	0x00, 0xf0, 0x01, 0x28


	//----- nvinfo : EIATTR_SPARSE_MMA_MASK
	.align		4
.L_1555:
        /*0018*/ 	.byte	0x03, 0x50
        /*001a*/ 	.short	0x0000


	//----- nvinfo : EIATTR_MAXREG_COUNT
	.align		4
        /*001c*/ 	.byte	0x03, 0x1b
        /*001e*/ 	.short	0x0080


	//----- nvinfo : EIATTR_NUM_BARRIERS
	.align		4
        /*0020*/ 	.byte	0x02, 0x4c
        /*0022*/ 	.byte	0x10
	.zero		1


	//----- nvinfo : EIATTR_EXTERNS
	.align		4
        /*0024*/ 	.byte	0x04, 0x0f
        /*0026*/ 	.short	(.L_1557 - .L_1556)


	//   ....[0]....
	.align		4
.L_1556:
        /*0028*/ 	.word	index@(__assertfail)


	//----- nvinfo : EIATTR_MERCURY_ISA_VERSION
	.align		4
.L_1557:
        /*002c*/ 	.byte	0x03, 0x5f
        /*002e*/ 	.short	0x0101


	//----- nvinfo : EIATTR_INT_WARP_WIDE_INSTR_OFFSETS
	.align		4
        /*0030*/ 	.byte	0x04, 0x31
        /*0032*/ 	.short	(.L_1559 - .L_1558)


	//   ....[0]....
.L_1558:
        /*0034*/ 	.word	0x00000120


	//   ....[1]....
        /*0038*/ 	.word	0x00000160


	//   ....[2]....
        /*003c*/ 	.word	0x000001d0


	//----- nvinfo : EIATTR_COOP_GROUP_MASK_REGIDS
	.align		4
.L_1559:
        /*0040*/ 	.byte	0x04, 0x29
        /*0042*/ 	.short	(.L_1561 - .L_1560)


	//   ....[0]....
.L_1560:
        /*0044*/ 	.word	0xffffffff


	//   ....[1]....
        /*0048*/ 	.word	0xffffffff


	//   ....[2]....
        /*004c*/ 	.word	0xffffffff


	//   ....[3]....
        /*0050*/ 	.word	0xffffffff


	//   ....[4]....
        /*0054*/ 	.word	0xffffffff


	//   ....[5]....
        /*0058*/ 	.word	0xffffffff


	//   ....[6]....
        /*005c*/ 	.word	0xffffffff


	//   ....[7]....
        /*0060*/ 	.word	0xffffffff


	//   ....[8]....
        /*0064*/ 	.word	0xffffffff


	//   ....[9]....
        /*0068*/ 	.word	0xffffffff


	//   ....[10]....
        /*006c*/ 	.word	0xffffffff


	//   ....[11]....
        /*0070*/ 	.word	0xffffffff


	//   ....[12]....
        /*0074*/ 	.word	0xffffffff


	//   ....[13]....
        /*0078*/ 	.word	0xffffffff


	//   ....[14]....
        /*007c*/ 	.word	0xffffffff


	//   ....[15]....
        /*0080*/ 	.word	0xffffffff


	//   ....[16]....
        /*0084*/ 	.word	0xffffffff


	//   ....[17]....
        /*0088*/ 	.word	0xffffffff


	//   ....[18]....
        /*008c*/ 	.word	0xffffffff


	//   ....[19]....
        /*0090*/ 	.word	0xffffffff


	//   ....[20]....
        /*0094*/ 	.word	0xffffffff


	//   ....[21]....
        /*0098*/ 	.word	0xffffffff


	//   ....[22]....
        /*009c*/ 	.word	0xffffffff


	//   ....[23]....
        /*00a0*/ 	.word	0xffffffff


	//   ....[24]....
        /*00a4*/ 	.word	0xffffffff


	//   ....[25]....
        /*00a8*/ 	.word	0xffffffff


	//   ....[26]....
        /*00ac*/ 	.word	0xffffffff


	//   ....[27]....
        /*00b0*/ 	.word	0xffffffff


	//   ....[28]....
        /*00b4*/ 	.word	0xffffffff


	//   ....[29]....
        /*00b8*/ 	.word	0xffffffff


	//   ....[30]....
        /*00bc*/ 	.word	0xffffffff


	//   ....[31]....
        /*00c0*/ 	.word	0xffffffff


	//   ....[32]....
        /*00c4*/ 	.word	0xffffffff


	//   ....[33]....
        /*00c8*/ 	.word	0xffffffff


	//   ....[34]....
        /*00cc*/ 	.word	0xffffffff


	//   ....[35]....
        /*00d0*/ 	.word	0xffffffff


	//   ....[36]....
        /*00d4*/ 	.word	0xffffffff


	//   ....[37]....
        /*00d8*/ 	.word	0xffffffff


	//   ....[38]....
        /*00dc*/ 	.word	0xffffffff


	//   ....[39]....
        /*00e0*/ 	.word	0xffffffff


	//   ....[40]....
        /*00e4*/ 	.word	0xffffffff


	//   ....[41]....
        /*00e8*/ 	.word	0xffffffff


	//   ....[42]....
        /*00ec*/ 	.word	0xffffffff


	//   ....[43]....
        /*00f0*/ 	.word	0xffffffff


	//   ....[44]....
        /*00f4*/ 	.word	0xffffffff


	//   ....[45]....
        /*00f8*/ 	.word	0xffffffff


	//   ....[46]....
        /*00fc*/ 	.word	0xffffffff


	//   ....[47]....
        /*0100*/ 	.word	0xffffffff


	//   ....[48]....
        /*0104*/ 	.word	0xffffffff


	//   ....[49]....
        /*0108*/ 	.word	0xffffffff


	//   ....[50]....
        /*010c*/ 	.word	0xffffffff


	//   ....[51]....
        /*0110*/ 	.word	0xffffffff


	//   ....[52]....
        /*0114*/ 	.word	0xffffffff


	//   ....[53]....
        /*0118*/ 	.word	0xffffffff


	//   ....[54]....
        /*011c*/ 	.word	0xffffffff


	//   ....[55]....
        /*0120*/ 	.word	0xffffffff


	//   ....[56]....
        /*0124*/ 	.word	0xffffffff


	//   ....[57]....
        /*0128*/ 	.word	0xffffffff


	//   ....[58]....
        /*012c*/ 	.word	0xffffffff


	//   ....[59]....
        /*0130*/ 	.word	0xffffffff


	//   ....[60]....
        /*0134*/ 	.word	0xffffffff


	//   ....[61]....
        /*0138*/ 	.word	0xffffffff


	//   ....[62]....
        /*013c*/ 	.word	0xffffffff


	//   ....[63]....
        /*0140*/ 	.word	0x0500000f


	//   ....[64]....
        /*0144*/ 	.word	0x0500000f


	//   ....[65]....
        /*0148*/ 	.word	0x0500000f


	//   ....[66]....
        /*014c*/ 	.word	0x0500000f


	//   ....[67]....
        /*0150*/ 	.word	0x0500000f


	//   ....[68]....
        /*0154*/ 	.word	0x0500000f


	//   ....[69]....
        /*0158*/ 	.word	0x0500000f


	//   ....[70]....
        /*015c*/ 	.word	0x0500000f


	//   ....[71]....
        /*0160*/ 	.word	0x0500000f


	//   ....[72]....
        /*0164*/ 	.word	0x0500000f


	//   ....[73]....
        /*0168*/ 	.word	0x0500000f


	//   ....[74]....
        /*016c*/ 	.word	0x0500000f


	//   ....[75]....
        /*0170*/ 	.word	0x0500000f


	//   ....[76]....
        /*0174*/ 	.word	0x0500000f


	//   ....[77]....
        /*0178*/ 	.word	0x0500000f


	//   ....[78]....
        /*017c*/ 	.word	0x0500000f


	//   ....[79]....
        /*0180*/ 	.word	0x0500000f


	//   ....[80]....
        /*0184*/ 	.word	0x0500000f


	//   ....[81]....
        /*0188*/ 	.word	0x0500000f


	//   ....[82]....
        /*018c*/ 	.word	0x0500000f


	//   ....[83]....
        /*0190*/ 	.word	0x0500000f


	//   ....[84]....
        /*0194*/ 	.word	0x0500000f


	//   ....[85]....
        /*0198*/ 	.word	0x0500000f


	//   ....[86]....
        /*019c*/ 	.word	0x0500000f


	//   ....[87]....
        /*01a0*/ 	.word	0x0500000f


	//   ....[88]....
        /*01a4*/ 	.word	0x0500000f


	//----- nvinfo : EIATTR_COOP_GROUP_INSTR_OFFSETS
	.align		4
.L_1561:
        /*01a8*/ 	.byte	0x04, 0x28
        /*01aa*/ 	.short	(.L_1563 - .L_1562)


	//   ....[0]....
.L_1562:
        /*01ac*/ 	.word	0x00000060


	//   ....[1]....
        /*01b0*/ 	.word	0x00000130


	//   ....[2]....
        /*01b4*/ 	.word	0x00000180


	//   ....[3]....
        /*01b8*/ 	.word	0x000003b0


	//   ....[4]....
        /*01bc*/ 	.word	0x00000510


	//   ....[5]....
        /*01c0*/ 	.word	0x00000630


	//   ....[6]....
        /*01c4*/ 	.word	0x00000790


	//   ....[7]....
        /*01c8*/ 	.word	0x00001140


	//   ....[8]....
        /*01cc*/ 	.word	0x00001890


	//   ....[9]....
        /*01d0*/ 	.word	0x000018c0


	//   ....[10]....
        /*01d4*/ 	.word	0x00002060


	//   ....[11]....
        /*01d8*/ 	.word	0x000021a0


	//   ....[12]....
        /*01dc*/ 	.word	0x00002a50


	//   ....[13]....
        /*01e0*/ 	.word	0x00002ac0


	//   ....[14]....
        /*01e4*/ 	.word	0x00003b80


	//   ....[15]....
        /*01e8*/ 	.word	0x00003bc0


	//   ....[16]....
        /*01ec*/ 	.word	0x00004350


	//   ....[17]....
        /*01f0*/ 	.word	0x00004450


	//   ....[18]....
        /*01f4*/ 	.word	0x00004d40


	//   ....[19]....
        /*01f8*/ 	.word	0x00004dc0


	//   ....[20]....
        /*01fc*/ 	.word	0x00006410


	//   ....[21]....
        /*0200*/ 	.word	0x00006440


	//   ....[22]....
        /*0204*/ 	.word	0x00006a00


	//   ....[23]....
        /*0208*/ 	.word	0x00006ad0


	//   ....[24]....
        /*020c*/ 	.word	0x00007ac0


	//   ....[25]....
        /*0210*/ 	.word	0x00007af0


	//   ....[26]....
        /*0214*/ 	.word	0x00007bf0


	//   ....[27]....
        /*0218*/ 	.word	0x00007c00


	//   ....[28]....
        /*021c*/ 	.word	0x00008970


	//   ....[29]....
        /*0220*/ 	.word	0x000089b0


	//   ....[30]....
        /*0224*/ 	.word	0x000089f0


	//   ....[31]....
        /*0228*/ 	.word	0x00008a10


	//   ....[32]....
        /*022c*/ 	.word	0x00008a40


	//   ....[33]....
        /*0230*/ 	.word	0x00008a50


	//   ....[34]....
        /*0234*/ 	.word	0x00008d90


	//   ....[35]....
        /*0238*/ 	.word	0x00008da0


	//   ....[36]....
        /*023c*/ 	.word	0x000094c0


	//   ....[37]....
        /*0240*/ 	.word	0x0000a020


	//   ....[38]....
        /*0244*/ 	.word	0x0000a990


	//   ....[39]....
        /*0248*/ 	.word	0x0000a9c0


	//   ....[40]....
        /*024c*/ 	.word	0x0000a9f0


	//   ....[41]....
        /*0250*/ 	.word	0x0000aa10


	//   ....[42]....
        /*0254*/ 	.word	0x0000aa20


	//   ....[43]....
        /*0258*/ 	.word	0x0000aa70


	//   ....[44]....
        /*025c*/ 	.word	0x0000aad0


	//   ....[45]....
        /*0260*/ 	.word	0x0000aaf0


	//   ....[46]....
        /*0264*/ 	.word	0x0000ab50


	//   ....[47]....
        /*0268*/ 	.word	0x0000ab80


	//   ....[48]....
        /*026c*/ 	.word	0x0000abf0


	//   ....[49]....
        /*0270*/ 	.word	0x0000ac20


	//   ....[50]....
        /*0274*/ 	.word	0x0000ac50


	//   ....[51]....
        /*0278*/ 	.word	0x0000ac80


	//   ....[52]....
        /*027c*/ 	.word	0x0000acd0


	//   ....[53]....
        /*0280*/ 	.word	0x0000acf0


	//   ....[54]....
        /*0284*/ 	.word	0x0000ad30


	//   ....[55]....
        /*0288*/ 	.word	0x0000ad60


	//   ....[56]....
        /*028c*/ 	.word	0x0000ad90


	//   ....[57]....
        /*0290*/ 	.word	0x0000ae00


	//   ....[58]....
        /*0294*/ 	.word	0x0000ae80


	//   ....[59]....
        /*0298*/ 	.word	0x0000ae90


	//   ....[60]....
        /*029c*/ 	.word	0x0000aed0


	//   ....[61]....
        /*02a0*/ 	.word	0x0000aef0


	//   ....[62]....
        /*02a4*/ 	.word	0x0000c7d0


	//   ....[63]....
        /*02a8*/ 	.word	0x0000cd30


	//   ....[64]....
        /*02ac*/ 	.word	0x0000ceb0


	//   ....[65]....
        /*02b0*/ 	.word	0x0000cf00


	//   ....[66]....
        /*02b4*/ 	.word	0x0000cfc0


	//   ....[67]....
        /*02b8*/ 	.word	0x0000d090


	//   ....[68]....
        /*02bc*/ 	.word	0x0000d100


	//   ....[69]....
        /*02c0*/ 	.word	0x0000d1b0


	//   ....[70]....
        /*02c4*/ 	.word	0x0000d210


	//   ....[71]....
        /*02c8*/ 	.word	0x0000d2e0


	//   ....[72]....
        /*02cc*/ 	.word	0x0000d340


	//   ....[73]....
        /*02d0*/ 	.word	0x0000d430


	//   ....[74]....
        /*02d4*/ 	.word	0x0000d490


	//   ....[75]....
        /*02d8*/ 	.word	0x0000d560


	//   ....[76]....
        /*02dc*/ 	.word	0x0000d5d0


	//   ....[77]....
        /*02e0*/ 	.word	0x0000d680


	//   ....[78]....
        /*02e4*/ 	.word	0x0000d6e0


	//   ....[79]....
        /*02e8*/ 	.word	0x0000d790


	//   ....[80]....
        /*02ec*/ 	.word	0x0000d820


	//   ....[81]....
        /*02f0*/ 	.word	0x0000d900


	//   ....[82]....
        /*02f4*/ 	.word	0x0000d960


	//   ....[83]....
        /*02f8*/ 	.word	0x0000da30


	//   ....[84]....
        /*02fc*/ 	.word	0x0000da90


	//   ....[85]....
        /*0300*/ 	.word	0x0000db50


	//   ....[86]....
        /*0304*/ 	.word	0x0000dbb0


	//   ....[87]....
        /*0308*/ 	.word	0x0000dc70


	//   ....[88]....
        /*030c*/ 	.word	0x0000e040


	//----- nvinfo : EIATTR_REG_RECONFIG
	.align		4
.L_1563:
        /*0310*/ 	.byte	0x01, 0x54
	.zero		2


	//----- nvinfo : EIATTR_SYSCALL_OFFSETS
	.align		4
        /*0314*/ 	.byte	0x04, 0x46
        /*0316*/ 	.short	(.L_1565 - .L_1564)


	//   ....[0]....
.L_1564:
        /*0318*/ 	.word	0x00001300


	//   ....[1]....
        /*031c*/ 	.word	0x00009cd0


	//   ....[2]....
        /*0320*/ 	.word	0x00009e10


	//   ....[3]....
        /*0324*/ 	.word	0x00009f00


	//   ....[4]....
        /*0328*/ 	.word	0x0000a560


	//----- nvinfo : EIATTR_MBARRIER_INSTR_OFFSETS
	.align		4
.L_1565:
        /*032c*/ 	.byte	0x04, 0x39
        /*032e*/ 	.short	(.L_1567 - .L_1566)


	//   ....[0]....
.L_1566:
        /*0330*/ 	.word	0x00000260
        /*0334*/ 	.word	0x000000ff
        /*0338*/ 	.word	0x00016800
        /*033c*/ 	.short	0x0100
        /*033e*/ 	.byte	0x08
	.zero		1


	//   ....[1]....
        /*0340*/ 	.word	0x00000270
        /*0344*/ 	.word	0x000000ff
        /*0348*/ 	.word	0x00016820
        /*034c*/ 	.short	0x0100
        /*034e*/ 	.byte	0x08
	.zero		1


	//   ....[2]....
        /*0350*/ 	.word	0x00000360
        /*0354*/ 	.word	0x000000ff
        /*0358*/ 	.word	0x00016830
        /*035c*/ 	.short	0x0100
        /*035e*/ 	.byte	0x08
	.zero		1


	//   ....[3]....
        /*0360*/ 	.word	0x00000370
        /*0364*/ 	.word	0x000000ff
        /*0368*/ 	.word	0x00016840
        /*036c*/ 	.short	0x0100
        /*036e*/ 	.byte	0x08
	.zero		1


	//   ....[4]....
        /*0370*/ 	.word	0x00000380
        /*0374*/ 	.word	0x000000ff
        /*0378*/ 	.word	0x00016838
        /*037c*/ 	.short	0x0100
        /*037e*/ 	.byte	0x08
	.zero		1


	//   ....[5]....
        /*0380*/ 	.word	0x00000390
        /*0384*/ 	.word	0x000000ff
        /*0388*/ 	.word	0x00016848
        /*038c*/ 	.short	0x0100
        /*038e*/ 	.byte	0x08
	.zero		1


	//   ....[6]....
        /*0390*/ 	.word	0x000004c0
        /*0394*/ 	.word	0x000000ff
        /*0398*/ 	.word	0x00016850
        /*039c*/ 	.short	0x0100
        /*039e*/ 	.byte	0x08
	.zero		1


	//   ....[7]....
        /*03a0*/ 	.word	0x000004d0
        /*03a4*/ 	.word	0x000000ff
        /*03a8*/ 	.word	0x00016860
        /*03ac*/ 	.short	0x0100
        /*03ae*/ 	.byte	0x08
	.zero		1


	//   ....[8]....
        /*03b0*/ 	.word	0x000004e0
        /*03b4*/ 	.word	0x000000ff
        /*03b8*/ 	.word	0x00016858
        /*03bc*/ 	.short	0x0100
        /*03be*/ 	.byte	0x08
	.zero		1


	//   ....[9]....
        /*03c0*/ 	.word	0x000004f0
        /*03c4*/ 	.word	0x000000ff
        /*03c8*/ 	.word	0x00016868
        /*03cc*/ 	.short	0x0100
        /*03ce*/ 	.byte	0x08
	.zero		1


	//   ....[10]....
        /*03d0*/ 	.word	0x000005e0
        /*03d4*/ 	.word	0x000000ff
        /*03d8*/ 	.word	0x00016870
        /*03dc*/ 	.short	0x0100
        /*03de*/ 	.byte	0x06
	.zero		1


	//   ....[11]....
        /*03e0*/ 	.word	0x000005f0
        /*03e4*/ 	.word	0x000000ff
        /*03e8*/ 	.word	0x00016880
        /*03ec*/ 	.short	0x0100
        /*03ee*/ 	.byte	0x06
	.zero		1


	//   ....[12]....
        /*03f0*/ 	.word	0x00000600
        /*03f4*/ 	.word	0x000000ff
        /*03f8*/ 	.word	0x00016878
        /*03fc*/ 	.short	0x0100
        /*03fe*/ 	.byte	0x06
	.zero		1


	//   ....[13]....
        /*0400*/ 	.word	0x00000610
        /*0404*/ 	.word	0x000000ff
        /*0408*/ 	.word	0x00016888
        /*040c*/ 	.short	0x0100
        /*040e*/ 	.byte	0x06
	.zero		1


	//   ....[14]....
        /*0410*/ 	.word	0x00000740
        /*0414*/ 	.word	0x000000ff
        /*0418*/ 	.word	0x00016890
        /*041c*/ 	.short	0x0100
        /*041e*/ 	.byte	0x08
	.zero		1


	//   ....[15]....
        /*0420*/ 	.word	0x00000750
        /*0424*/ 	.word	0x000000ff
        /*0428*/ 	.word	0x000168a0
        /*042c*/ 	.short	0x0100
        /*042e*/ 	.byte	0x08
	.zero		1


	//   ....[16]....
        /*0430*/ 	.word	0x00000760
        /*0434*/ 	.word	0x000000ff
        /*0438*/ 	.word	0x00016898
        /*043c*/ 	.short	0x0100
        /*043e*/ 	.byte	0x08
	.zero		1


	//   ....[17]....
        /*0440*/ 	.word	0x00000770
        /*0444*/ 	.word	0x000000ff
        /*0448*/ 	.word	0x000168a8
        /*044c*/ 	.short	0x0100
        /*044e*/ 	.byte	0x08
	.zero		1


	//   ....[18]....
        /*0450*/ 	.word	0x000008a0
        /*0454*/ 	.word	0x000000ff
        /*0458*/ 	.word	0x000168b0
        /*045c*/ 	.short	0x0100
        /*045e*/ 	.byte	0x08
	.zero		1


	//   ....[19]....
        /*0460*/ 	.word	0x000008b0
        /*0464*/ 	.word	0x000000ff
        /*0468*/ 	.word	0x000168c0
        /*046c*/ 	.short	0x0100
        /*046e*/ 	.byte	0x08
	.zero		1


	//   ....[20]....
        /*0470*/ 	.word	0x000008c0
        /*0474*/ 	.word	0x000000ff
        /*0478*/ 	.word	0x000168b8
        /*047c*/ 	.short	0x0100
        /*047e*/ 	.byte	0x08
	.zero		1


	//   ....[21]....
        /*0480*/ 	.word	0x000008d0
        /*0484*/ 	.word	0x000000ff
        /*0488*/ 	.word	0x000168c8
        /*048c*/ 	.short	0x0100
        /*048e*/ 	.byte	0x08
	.zero		1


	//   ....[22]....
        /*0490*/ 	.word	0x00001320
        /*0494*/ 	.word	0x000000ff
        /*0498*/ 	.word	0x00016800
        /*049c*/ 	.short	0x010a
        /*049e*/ 	.byte	0x27
	.zero		1


	//   ....[23]....
        /*04a0*/ 	.word	0x00001390
        /*04a4*/ 	.word	0x000000ff
        /*04a8*/ 	.word	0x00016830
        /*04ac*/ 	.short	0x010a
        /*04ae*/ 	.byte	0x27
	.zero		1


	//   ....[24]....
        /*04b0*/ 	.word	0x00001400
        /*04b4*/ 	.word	0x000000ff
        /*04b8*/ 	.word	0x00016830
        /*04bc*/ 	.short	0x010a
        /*04be*/ 	.byte	0x27
	.zero		1


	//   ....[25]....
        /*04c0*/ 	.word	0x00003000
        /*04c4*/ 	.word	0x0000001b
        /*04c8*/ 	.word	0x00000000
        /*04cc*/ 	.short	0x0101
        /*04ce*/ 	.byte	0x3f
	.zero		1


	//   ....[26]....
        /*04d0*/ 	.word	0x000037c0
        /*04d4*/ 	.word	0x000000ff
        /*04d8*/ 	.word	0x00016830
        /*04dc*/ 	.short	0x010a
        /*04de*/ 	.byte	0x0a
	.zero		1


	//   ....[27]....
        /*04e0*/ 	.word	0x00003800
        /*04e4*/ 	.word	0x000000ff
        /*04e8*/ 	.word	0x00016830
        /*04ec*/ 	.short	0x010a
        /*04ee*/ 	.byte	0x0a
	.zero		1


	//   ....[28]....
        /*04f0*/ 	.word	0x00003a00
        /*04f4*/ 	.word	0x000000ff
        /*04f8*/ 	.word	0x00016850
        /*04fc*/ 	.short	0x010a
        /*04fe*/ 	.byte	0x0a
	.zero		1


	//   ....[29]....
        /*0500*/ 	.word	0x00003a40
        /*0504*/ 	.word	0x000000ff
        /*0508*/ 	.word	0x00016850
        /*050c*/ 	.short	0x010a
        /*050e*/ 	.byte	0x0a
	.zero		1


	//   ....[30]....
        /*0510*/ 	.word	0x000052b0
        /*0514*/ 	.word	0x00000022
        /*0518*/ 	.word	0x00000000
        /*051c*/ 	.short	0x0101
        /*051e*/ 	.byte	0x3f
	.zero		1


	//   ....[31]....
        /*0520*/ 	.word	0x00005350
        /*0524*/ 	.word	0x00000024
        /*0528*/ 	.word	0x00000000
        /*052c*/ 	.short	0x0101
        /*052e*/ 	.byte	0x3f
	.zero		1


	//   ....[32]....
        /*0530*/ 	.word	0x00005e50
        /*0534*/ 	.word	0x000000ff
        /*0538*/ 	.word	0x00016830
        /*053c*/ 	.short	0x010a
        /*053e*/ 	.byte	0x0a
	.zero		1


	//   ....[33]....
        /*0540*/ 	.word	0x00005e90
        /*0544*/ 	.word	0x000000ff
        /*0548*/ 	.word	0x00016830
        /*054c*/ 	.short	0x010a
        /*054e*/ 	.byte	0x0a
	.zero		1


	//   ....[34]....
        /*0550*/ 	.word	0x00006080
        /*0554*/ 	.word	0x000000ff
        /*0558*/ 	.word	0x00016850
        /*055c*/ 	.short	0x010a
        /*055e*/ 	.byte	0x0a
	.zero		1


	//   ....[35]....
        /*0560*/ 	.word	0x000060c0
        /*0564*/ 	.word	0x000000ff
        /*0568*/ 	.word	0x00016850
        /*056c*/ 	.short	0x010a
        /*056e*/ 	.byte	0x0a
	.zero		1


	//   ....[36]....
        /*0570*/ 	.word	0x00007350
        /*0574*/ 	.word	0x0000001b
        /*0578*/ 	.word	0x00000000
        /*057c*/ 	.short	0x0101
        /*057e*/ 	.byte	0x3f
	.zero		1


	//   ....[37]....
        /*0580*/ 	.word	0x00007500
        /*0584*/ 	.word	0x0000001f
        /*0588*/ 	.word	0x00000000
        /*058c*/ 	.short	0x0101
        /*058e*/ 	.byte	0x3f
	.zero		1


	//   ....[38]....
        /*0590*/ 	.word	0x00007a30
        /*0594*/ 	.word	0x000000ff
        /*0598*/ 	.word	0x00016850
        /*059c*/ 	.short	0x010a
        /*059e*/ 	.byte	0x07
	.zero		1


	//   ....[39]....
        /*05a0*/ 	.word	0x00007a70
        /*05a4*/ 	.word	0x000000ff
        /*05a8*/ 	.word	0x00016850
        /*05ac*/ 	.short	0x010a
        /*05ae*/ 	.byte	0x07
	.zero		1


	//   ....[40]....
        /*05b0*/ 	.word	0x00007f80
        /*05b4*/ 	.word	0x0000000d
        /*05b8*/ 	.word	0x00000000
        /*05bc*/ 	.short	0x0101
        /*05be*/ 	.byte	0x3f
	.zero		1


	//   ....[41]....
        /*05c0*/ 	.word	0x00008a30
        /*05c4*/ 	.word	0x000000ff
        /*05c8*/ 	.word	0x00000000
        /*05cc*/ 	.short	0x0101
        /*05ce*/ 	.byte	0x04
	.zero		1


	//   ....[42]....
        /*05d0*/ 	.word	0x0000a210
        /*05d4*/ 	.word	0x000000ff
        /*05d8*/ 	.word	0x00016840
        /*05dc*/ 	.short	0x010a
        /*05de*/ 	.byte	0x26
	.zero		1


	//   ....[43]....
        /*05e0*/ 	.word	0x0000b010
        /*05e4*/ 	.word	0x000000ff
        /*05e8*/ 	.word	0x00016800
        /*05ec*/ 	.short	0x0107
        /*05ee*/ 	.byte	0x26
	.zero		1


	//   ....[44]....
        /*05f0*/ 	.word	0x0000b050
        /*05f4*/ 	.word	0x000000ff
        /*05f8*/ 	.word	0x00016800
        /*05fc*/ 	.short	0x0101
        /*05fe*/ 	.byte	0x26
	.zero		1


	//   ....[45]....
        /*0600*/ 	.word	0x0000b060
        /*0604*/ 	.word	0x000000ff
        /*0608*/ 	.word	0x00016820
        /*060c*/ 	.short	0x010a
        /*060e*/ 	.byte	0x26
	.zero		1


	//   ....[46]....
        /*0610*/ 	.word	0x0000b430
        /*0614*/ 	.word	0x000000ff
        /*0618*/ 	.word	0x00016848
        /*061c*/ 	.short	0x010a
        /*061e*/ 	.byte	0x26
	.zero		1


	//   ....[47]....
        /*0620*/ 	.word	0x0000b620
        /*0624*/ 	.word	0x000000ff
        /*0628*/ 	.word	0x00016860
        /*062c*/ 	.short	0x010a
        /*062e*/ 	.byte	0x26
	.zero		1


	//   ....[48]....
        /*0630*/ 	.word	0x0000ba00
        /*0634*/ 	.word	0x000000ff
        /*0638*/ 	.word	0x00016840
        /*063c*/ 	.short	0x010a
        /*063e*/ 	.byte	0x26
	.zero		1


	//   ....[49]....
        /*0640*/ 	.word	0x0000bc20
        /*0644*/ 	.word	0x000000ff
        /*0648*/ 	.word	0x00016868
        /*064c*/ 	.short	0x010a
        /*064e*/ 	.byte	0x26
	.zero		1


	//   ....[50]....
        /*0650*/ 	.word	0x0000c040
        /*0654*/ 	.word	0x000000ff
        /*0658*/ 	.word	0x00016848
        /*065c*/ 	.short	0x010a
        /*065e*/ 	.byte	0x26
	.zero		1


	//   ....[51]....
        /*0660*/ 	.word	0x0000c240
        /*0664*/ 	.word	0x000000ff
        /*0668*/ 	.word	0x00016860
        /*066c*/ 	.short	0x010a
        /*066e*/ 	.byte	0x26
	.zero		1


	//   ....[52]....
        /*0670*/ 	.word	0x0000c4e0
        /*0674*/ 	.word	0x00000004
        /*0678*/ 	.word	0x00016860
        /*067c*/ 	.short	0x010a
        /*067e*/ 	.byte	0x3f
	.zero		1


	//   ....[53]....
        /*0680*/ 	.word	0x0000c790
        /*0684*/ 	.word	0x00000011
        /*0688*/ 	.word	0x00016820
        /*068c*/ 	.short	0x010a
        /*068e*/ 	.byte	0x3f
	.zero		1


	//   ....[54]....
        /*0690*/ 	.word	0x0000c8e0
        /*0694*/ 	.word	0x00000007
        /*0698*/ 	.word	0x00000000
        /*069c*/ 	.short	0x010a
        /*069e*/ 	.byte	0x3f
	.zero		1


	//   ....[55]....
        /*06a0*/ 	.word	0x0000c950
        /*06a4*/ 	.word	0x00000005
        /*06a8*/ 	.word	0x00000000
        /*06ac*/ 	.short	0x010a
        /*06ae*/ 	.byte	0x3f
	.zero		1


	//   ....[56]....
        /*06b0*/ 	.word	0x0000c9b0
        /*06b4*/ 	.word	0x00000003
        /*06b8*/ 	.word	0x00000000
        /*06bc*/ 	.short	0x010a
        /*06be*/ 	.byte	0x3f
	.zero		1


	//   ....[57]....
        /*06c0*/ 	.word	0x0000c9e0
        /*06c4*/ 	.word	0x00000009
        /*06c8*/ 	.word	0x00000000
        /*06cc*/ 	.short	0x010a
        /*06ce*/ 	.byte	0x3f
	.zero		1


	//   ....[58]....
        /*06d0*/ 	.word	0x0000ca50
        /*06d4*/ 	.word	0x00000003
        /*06d8*/ 	.word	0x00016800
        /*06dc*/ 	.short	0x010a
        /*06de*/ 	.byte	0x3f
	.zero		1


	//   ....[59]....
        /*06e0*/ 	.word	0x0000cab0
        /*06e4*/ 	.word	0x00000003
        /*06e8*/ 	.word	0x00016830
        /*06ec*/ 	.short	0x010a
        /*06ee*/ 	.byte	0x3f
	.zero		1


	//   ....[60]....
        /*06f0*/ 	.word	0x0000cb10
        /*06f4*/ 	.word	0x00000008
        /*06f8*/ 	.word	0x00016830
        /*06fc*/ 	.short	0x010a
        /*06fe*/ 	.byte	0x3f
	.zero		1


	//   ....[61]....
        /*0700*/ 	.word	0x0000cb70
        /*0704*/ 	.word	0x00000008
        /*0708*/ 	.word	0x00016850
        /*070c*/ 	.short	0x010a
        /*070e*/ 	.byte	0x3f
	.zero		1


	//   ....[62]....
        /*0710*/ 	.word	0x0000cbd0
        /*0714*/ 	.word	0x00000006
        /*0718*/ 	.word	0x00016830
        /*071c*/ 	.short	0x010a
        /*071e*/ 	.byte	0x3f
	.zero		1


	//   ....[63]....
        /*0720*/ 	.word	0x0000cc30
        /*0724*/ 	.word	0x00000006
        /*0728*/ 	.word	0x00016850
        /*072c*/ 	.short	0x010a
        /*072e*/ 	.byte	0x3f
	.zero		1


	//   ....[64]....
        /*0730*/ 	.word	0x0000cc90
        /*0734*/ 	.word	0x00000007
        /*0738*/ 	.word	0x00016850
        /*073c*/ 	.short	0x010a
        /*073e*/ 	.byte	0x3f
	.zero		1


	//   ....[65]....
        /*0740*/ 	.word	0x0000cdf0
        /*0744*/ 	.word	0x00000003
        /*0748*/ 	.word	0x00016840
        /*074c*/ 	.short	0x010a
        /*074e*/ 	.byte	0x3f
	.zero		1


	//   ....[66]....
        /*0750*/ 	.word	0x0000dcb0
        /*0754*/ 	.word	0x00000003
        /*0758*/ 	.word	0x00016820
        /*075c*/ 	.short	0x010a
        /*075e*/ 	.byte	0x3f
	.zero		1


	//   ....[67]....
        /*0760*/ 	.word	0x0000dd10
        /*0764*/ 	.word	0x00000005
        /*0768*/ 	.word	0x00016848
        /*076c*/ 	.short	0x010a
        /*076e*/ 	.byte	0x3f
	.zero		1


	//   ....[68]....
        /*0770*/ 	.word	0x0000dd70
        /*0774*/ 	.word	0x00000005
        /*0778*/ 	.word	0x00016860
        /*077c*/ 	.short	0x010a
        /*077e*/ 	.byte	0x3f
	.zero		1


	//   ....[69]....
        /*0780*/ 	.word	0x0000ddd0
        /*0784*/ 	.word	0x00000005
        /*0788*/ 	.word	0x00016840
        /*078c*/ 	.short	0x010a
        /*078e*/ 	.byte	0x3f
	.zero		1


	//   ....[70]....
        /*0790*/ 	.word	0x0000de30
        /*0794*/ 	.word	0x00000005
        /*0798*/ 	.word	0x00016868
        /*079c*/ 	.short	0x010a
        /*079e*/ 	.byte	0x3f
	.zero		1


	//   ....[71]....
        /*07a0*/ 	.word	0x0000de90
        /*07a4*/ 	.word	0x00000004
        /*07a8*/ 	.word	0x00016848
        /*07ac*/ 	.short	0x010a
        /*07ae*/ 	.byte	0x3f
	.zero		1


	//   ....[72]....
        /*07b0*/ 	.word	0x0000def0
        /*07b4*/ 	.word	0x00000004
        /*07b8*/ 	.word	0x00016860
        /*07bc*/ 	.short	0x010a
        /*07be*/ 	.byte	0x3f
	.zero		1


	//   ....[73]....
        /*07c0*/ 	.word	0x0000df40
        /*07c4*/ 	.word	0x00000004
        /*07c8*/ 	.word	0x00016860
        /*07cc*/ 	.short	0x010a
        /*07ce*/ 	.byte	0x3f
	.zero		1


	//   ....[74]....
        /*07d0*/ 	.word	0x0000df90
        /*07d4*/ 	.word	0x00000011
        /*07d8*/ 	.word	0x00016820
        /*07dc*/ 	.short	0x010a
        /*07de*/ 	.byte	0x3f
	.zero		1


	//   ....[75]....
        /*07e0*/ 	.word	0x0000e100
        /*07e4*/ 	.word	0x00000007
        /*07e8*/ 	.word	0x00000000
        /*07ec*/ 	.short	0x010a
        /*07ee*/ 	.byte	0x3f
	.zero		1


	//   ....[76]....
        /*07f0*/ 	.word	0x0000e150
        /*07f4*/ 	.word	0x00000005
        /*07f8*/ 	.word	0x00000000
        /*07fc*/ 	.short	0x010a
        /*07fe*/ 	.byte	0x3f
	.zero		1


	//   ....[77]....
        /*0800*/ 	.word	0x0000e1a0
        /*0804*/ 	.word	0x00000003
        /*0808*/ 	.word	0x00000000
        /*080c*/ 	.short	0x010a
        /*080e*/ 	.byte	0x3f
	.zero		1


	//----- nvinfo : EIATTR_NUM_MBARRIERS
	.align		4
.L_1567:
        /*0810*/ 	.byte	0x03, 0x38
        /*0812*/ 	.short	0x0016


	//----- nvinfo : EIATTR_EXIT_INSTR_OFFSETS
	.align		4
        /*0814*/ 	.byte	0x04, 0x1c
        /*0816*/ 	.short	(.L_1569 - .L_1568)


	//   ....[0]....
.L_1568:
        /*0818*/ 	.word	0x0000ca30


	//----- nvinfo : EIATTR_MAX_THREADS
	.align		4
.L_1569:
        /*081c*/ 	.byte	0x04, 0x05
        /*081e*/ 	.short	(.L_1571 - .L_1570)
.L_1570:
        /*0820*/ 	.word	0x00000200
        /*0824*/ 	.word	0x00000001
        /*0828*/ 	.word	0x00000001


	//----- nvinfo : EIATTR_CRS_STACK_SIZE
	.align		4
.L_1571:
        /*082c*/ 	.byte	0x04, 0x1e
        /*082e*/ 	.short	(.L_1573 - .L_1572)
.L_1572:
        /*0830*/ 	.word	0x00000000


	//----- nvinfo : EIATTR_CBANK_PARAM_SIZE
	.align		4
.L_1573:
        /*0834*/ 	.byte	0x03, 0x19
        /*0836*/ 	.short	0x0a70


	//----- nvinfo : EIATTR_PARAM_CBANK
	.align		4
        /*0838*/ 	.byte	0x04, 0x0a
        /*083a*/ 	.short	(.L_1575 - .L_1574)
	.align		4
.L_1574:
        /*083c*/ 	.word	index@(.nv.constant0._ZN7cutlass13device_kernelIN5flash11enable_sm90INS1_16FlashAttnFwdSm90INS1_25CollectiveMainloopFwdSm90ILi2EN4cute5tupleIJNS5_1CILi1EEES8_S8_EEENS6_IJNS7_ILi192EEENS7_ILi128EEENS7_ILi64EEEEEELi64ENS_6half_tEfNS_4arch4Sm90ELb1ELb0ELb0ELb0ELb0ELb0ELb0ELb1ELb1ELb1ELb1ELb0EEENS1_21CollectiveEpilogueFwdINS6_IJSA_SC_SB_EEES9_SE_SG_Li384ELb0ELb1ELb1ELb0EEENS1_19SingleTileSchedulerILb0ELb1ELb1ELi192EEEEEEEEEvNT_6ParamsE)
        /*0840*/ 	.short	0x0210
        /*0842*/ 	.short	0x0a70


	//----- nvinfo : EIATTR_SW_WAR
	.align		4
.L_1575:
        /*0844*/ 	.byte	0x04, 0x36
        /*0846*/ 	.short	(.L_1577 - .L_1576)
.L_1576:
        /*0848*/ 	.word	0x00000008
.L_1577:


//--------------------- .nv.info._ZN7cutlass13device_kernelIN5flash11enable_sm90INS1_16FlashAttnFwdSm90INS1_25CollectiveMainloopFwdSm90ILi2EN4cute5tupleIJNS5_1CILi1EEES8_S8_EEENS6_IJNS7_ILi192EEENS7_ILi128EEENS7_ILi64EEEEEELi64ENS_6half_tEfNS_4arch4Sm90ELb1ELb0ELb0ELb1ELb0ELb0ELb0ELb1ELb1ELb1ELb1ELb0EEENS1_21CollectiveEpilogueFwdINS6_IJSA_SC_SB_EEES9_SE_SG_Li384ELb1ELb1ELb1ELb0EEENS1_36VarlenDynamicPersistentTileSchedulerILi192ELi128ELi384ELi128ELb1ELb1ELb1ELb1ELb1ELb1EEEEEEEEEvNT_6ParamsE --------------------------
	.section	.nv.info._ZN7cutlass13device_kernelIN5flash11enable_sm90INS1_16FlashAttnFwdSm90INS1_25CollectiveMainloopFwdSm90ILi2EN4cute5tupleIJNS5_1CILi1EEES8_S8_EEENS6_IJNS7_ILi192EEENS7_ILi128EEENS7_ILi64EEEEEELi64ENS_6half_tEfNS_4arch4Sm90ELb1ELb0ELb0ELb1ELb0ELb0ELb0ELb1ELb1ELb1ELb1ELb0EEENS1_21CollectiveEpilogueFwdINS6_IJSA_SC_SB_EEES9_SE_SG_Li384ELb1ELb1ELb1ELb0EEENS1_36VarlenDynamicPersistentTileSchedulerILi192ELi128ELi384ELi128ELb1ELb1ELb1ELb1ELb1ELb1EEEEEEEEEvNT_6ParamsE,"",@"SHT_CUDA_INFO"
	.sectionflags	@""
	.align	4


	//----- nvinfo : EIATTR_CUDA_API_VERSION
	.align		4
        /*0000*/ 	.byte	0x04, 0x37
        /*0002*/ 	.short	(.L_1579 - .L_1578)
.L_1578:
        /*0004*/ 	.word	0x00000082


	//----- nvinfo : EIATTR_KPARAM_INFO
	.align		4
.L_1579:
        /*0008*/ 	.byte	0x04, 0x17
        /*000a*/ 	.short	(.L_1581 - .L_1580)
.L_1580:
        /*000c*/ 	.word	0x00000000
        /*0010*/ 	.short	0x0000
        /*0012*/ 	.short	0x0070
        /*0014*/ 	.byte	0x00, 0xf0, 0x01, 0x2a


	//----- nvinfo : EIATTR_SPARSE_MMA_MASK
	.align		4
.L_1581:
        /*0018*/ 	.byte	0x03, 0x50
        /*001a*/ 	.short	0x0000


	//----- nvinfo : EIATTR_MAXREG_COUNT
	.align		4
        /*001c*/ 	.byte	0x03, 0x1b
        /*001e*/ 	.short	0x0080


	//----- nvinfo : EIATTR_NUM_BARRIERS
	.align		4
        /*0020*/ 	.byte	0x02, 0x4c
        /*0022*/ 	.byte	0x10
	.zero		1


	//----- nvinfo : EIATTR_EXTERNS
	.align		4
        /*0024*/ 	.byte	0x04, 0x0f
        /*0026*/ 	.short	(.L_1583 - .L_1582)


	//   ....[0]....
	.align		4
.L_1582:
        /*0028*/ 	.word	index@(__assertfail)


	//----- nvinfo : EIATTR_ANNOTATIONS
	.align		4
.L_1583:
        /*002c*/ 	.byte	0x04, 0x55
        /*002e*/ 	.short	(.L_1585 - .L_1584)


	//   ....[0]....
.L_1584:
        /* <DEDUP_REMOVED lines=32> */


	//----- nvinfo : EIATTR_MERCURY_ISA_VERSION
	.align		4
.L_1585:
        /*0218*/ 	.byte	0x03, 0x5f
        /*021a*/ 	.short	0x0101


	//----- nvinfo : EIATTR_UNUSED_LOAD_BYTE_OFFSET
	.align		4
        /*021c*/ 	.byte	0x04, 0x44
        /*021e*/ 	.short	(.L_1587 - .L_1586)


	//   ....[0]....
.L_1586:
        /*0220*/ 	.word	0x00000a30
        /*0224*/ 	.word	0x0000fff0


	//   ....[1]....
        /*0228*/ 	.word	0x00008630
        /*022c*/ 	.word	0x0000fff0


	//----- nvinfo : EIATTR_INT_WARP_WIDE_INSTR_OFFSETS
	.align		4
.L_1587:
        /*0230*/ 	.byte	0x04, 0x31
        /*0232*/ 	.short	(.L_1589 - .L_1588)


	//   ....[0]....
.L_1588:
        /*0234*/ 	.word	0x00000120


	//   ....[1]....
        /*0238*/ 	.word	0x000001c0


	//   ....[2]....
        /*023c*/ 	.word	0x00000230


	//   ....[3]....
        /*0240*/ 	.word	0x0000c320


	//   ....[4]....
        /*0244*/ 	.word	0x0000c3b0


	//   ....[5]....
        /*0248*/ 	.word	0x0000f430


	//   ....[6]....
        /*024c*/ 	.word	0x0000f4c0


	//----- nvinfo : EIATTR_COOP_GROUP_MASK_REGIDS
	.align		4
.L_1589:
        /*0250*/ 	.byte	0x04, 0x29
        /*0252*/ 	.short	(.L_1591 - .L_1590)


	//   ....[0]....
.L_1590:
        /*0254*/ 	.word	0xffffffff


	//   ....[1]....
        /*0258*/ 	.word	0xffffffff


	//   ....[2]....
        /*025c*/ 	.word	0xffffffff


	//   ....[3]....
        /*0260*/ 	.word	0xffffffff


	//   ....[4]....
        /*0264*/ 	.word	0xffffffff


	//   ....[5]....
        /*0268*/ 	.word	0xffffffff


	//   ....[6]....
        /*026c*/ 	.word	0xffffffff


	//   ....[7]....
        /*0270*/ 	.word	0xffffffff


	//   ....[8]....
        /*0274*/ 	.word	0xffffffff


	//   ....[9]....
        /*0278*/ 	.word	0xffffffff


	//   ....[10]....
        /*027c*/ 	.word	0xffffffff


	//   ....[11]....
        /*0280*/ 	.word	0xffffffff


	//   ....[12]....
        /*0284*/ 	.word	0xffffffff


	//   ....[13]....
        /*0288*/ 	.word	0xffffffff


	//   ....[14]....
        /*028c*/ 	.word	0xffffffff


	//   ....[15]....
        /*0290*/ 	.word	0xffffffff


	//   ....[16]....
        /*0294*/ 	.word	0xffffffff


	//   ....[17]....
        /*0298*/ 	.word	0xffffffff


	//   ....[18]....
        /*029c*/ 	.word	0xffffffff


	//   ....[19]....
        /*02a0*/ 	.word	0xffffffff


	//   ....[20]....
        /*02a4*/ 	.word	0xffffffff


	//   ....[21]....
        /*02a8*/ 	.word	0xffffffff


	//   ....[22]....
        /*02ac*/ 	.word	0xffffffff


	//   ....[23]....
        /*02b0*/ 	.word	0xffffffff


	//   ....[24]....
        /*02b4*/ 	.word	0xffffffff


	//   ....[25]....
        /*02b8*/ 	.word	0xffffffff


	//   ....[26]....
        /*02bc*/ 	.word	0xffffffff


	//   ....[27]....
        /*02c0*/ 	.word	0xffffffff


	//   ....[28]....
        /*02c4*/ 	.word	0xffffffff


	//   ....[29]....
        /*02c8*/ 	.word	0xffffffff


	//   ....[30]....
        /*02cc*/ 	.word	0xffffffff


	//   ....[31]....
        /*02d0*/ 	.word	0xffffffff


	//   ....[32]....
        /*02d4*/ 	.word	0xffffffff


	//   ....[33]....
        /*02d8*/ 	.word	0xffffffff


	//   ....[34]....
        /*02dc*/ 	.word	0xffffffff


	//   ....[35]....
        /*02e0*/ 	.word	0xffffffff


	//   ....[36]....
        /*02e4*/ 	.word	0xffffffff


	//   ....[37]....
        /*02e8*/ 	.word	0xffffffff


	//   ....[38]....
        /*02ec*/ 	.word	0xffffffff


	//   ....[39]....
        /*02f0*/ 	.word	0xffffffff


	//   ....[40]....
        /*02f4*/ 	.word	0xffffffff


	//   ....[41]....
        /*02f8*/ 	.word	0xffffffff


	//   ....[42]....
        /*02fc*/ 	.word	0xffffffff


	//   ....[43]....
        /*0300*/ 	.word	0xffffffff


	//   ....[44]....
        /*0304*/ 	.word	0xffffffff


	//   ....[45]....
        /*0308*/ 	.word	0xffffffff


	//   ....[46]....
        /*030c*/ 	.word	0xffffffff


	//   ....[47]....
        /*0310*/ 	.word	0xffffffff


	//   ....[48]....
        /*0314*/ 	.word	0xffffffff


	//   ....[49]....
        /*0318*/ 	.word	0xffffffff


	//   ....[50]....
        /*031c*/ 	.word	0xffffffff


	//   ....[51]....
        /*0320*/ 	.word	0xffffffff


	//   ....[52]....
        /*0324*/ 	.word	0xffffffff


	//   ....[53]....
        /*0328*/ 	.word	0xffffffff


	//   ....[54]....
        /*032c*/ 	.word	0xffffffff


	//   ....[55]....
        /*0330*/ 	.word	0xffffffff


	//   ....[56]....
        /*0334*/ 	.word	0xffffffff


	//   ....[57]....
        /*0338*/ 	.word	0xffffffff


	//   ....[58]....
        /*033c*/ 	.word	0xffffffff


	//   ....[59]....
        /*0340*/ 	.word	0xffffffff


	//   ....[60]....
        /*0344*/ 	.word	0xffffffff


	//   ....[61]....
        /*0348*/ 	.word	0xffffffff


	//   ....[62]....
        /*034c*/ 	.word	0xffffffff


	//   ....[63]....
        /*0350*/ 	.word	0xffffffff


	//   ....[64]....
        /*0354*/ 	.word	0xffffffff


	//   ....[65]....
        /*0358*/ 	.word	0xffffffff


	//   ....[66]....
        /*035c*/ 	.word	0xffffffff


	//   ....[67]....
        /*0360*/ 	.word	0xffffffff


	//   ....[68]....
        /*0364*/ 	.word	0xffffffff


	//   ....[69]....
        /*0368*/ 	.word	0xffffffff


	//   ....[70]....
        /*036c*/ 	.word	0xffffffff


	//   ....[71]....
        /*0370*/ 	.word	0xffffffff


	//   ....[72]....
        /*0374*/ 	.word	0xffffffff


	//   ....[73]....
        /*0378*/ 	.word	0xffffffff


	//   ....[74]....
        /*037c*/ 	.word	0xffffffff


	//   ....[75]....
        /*0380*/ 	.word	0xffffffff


	//   ....[76]....
        /*0384*/ 	.word	0xffffffff


	//   ....[77]....
        /*0388*/ 	.word	0xffffffff


	//   ....[78]....
        /*038c*/ 	.word	0xffffffff


	//   ....[79]....
        /*0390*/ 	.word	0xffffffff


	//   ....[80]....
        /*0394*/ 	.word	0xffffffff


	//   ....[81]....
        /*0398*/ 	.word	0xffffffff


	//   ....[82]....
        /*039c*/ 	.word	0xffffffff


	//   ....[83]....
        /*03a0*/ 	.word	0xffffffff


	//   ....[84]....
        /*03a4*/ 	.word	0xffffffff


	//   ....[85]....
        /*03a8*/ 	.word	0xffffffff


	//   ....[86]....
        /*03ac*/ 	.word	0xffffffff


	//   ....[87]....
        /*03b0*/ 	.word	0xffffffff


	//   ....[88]....
        /*03b4*/ 	.word	0xffffffff


	//   ....[89]....
        /*03b8*/ 	.word	0xffffffff


	//   ....[90]....
        /*03bc*/ 	.word	0xffffffff


	//   ....[91]....
        /*03c0*/ 	.word	0xffffffff


	//   ....[92]....
        /*03c4*/ 	.word	0xffffffff


	//   ....[93]....
        /*03c8*/ 	.word	0xffffffff


	//   ....[94]....
        /*03cc*/ 	.word	0xffffffff


	//   ....[95]....
        /*03d0*/ 	.word	0xffffffff


	//   ....[96]....
        /*03d4*/ 	.word	0xffffffff


	//   ....[97]....
        /*03d8*/ 	.word	0xffffffff


	//   ....[98]....
        /*03dc*/ 	.word	0xffffffff


	//   ....[99]....
        /*03e0*/ 	.word	0xffffffff


	//   ....[100]....
        /*03e4*/ 	.word	0xffffffff


	//   ....[101]....
        /*03e8*/ 	.word	0xffffffff


	//   ....[102]....
        /*03ec*/ 	.word	0xffffffff


	//   ....[103]....
        /*03f0*/ 	.word	0xffffffff


	//   ....[104]....
        /*03f4*/ 	.word	0xffffffff


	//   ....[105]....
        /*03f8*/ 	.word	0xffffffff


	//   ....[106]....
        /*03fc*/ 	.word	0xffffffff


	//   ....[107]....
        /*0400*/ 	.word	0xffffffff


	//   ....[108]....
        /*0404*/ 	.word	0xffffffff


	//   ....[109]....
        /*0408*/ 	.word	0xffffffff


	//   ....[110]....
        /*040c*/ 	.word	0xffffffff


	//   ....[111]....
        /*0410*/ 	.word	0xffffffff


	//   ....[112]....
        /*0414*/ 	.word	0xffffffff


	//   ....[113]....
        /*0418*/ 	.word	0x0500000f


	//   ....[114]....
        /*041c*/ 	.word	0x0500000f


	//   ....[115]....
        /*0420*/ 	.word	0x0500000f


	//   ....[116]....
        /*0424*/ 	.word	0x0500000f


	//   ....[117]....
        /*0428*/ 	.word	0x0500000f


	//   ....[118]....
        /*042c*/ 	.word	0x0500000f


	//   ....[119]....
        /*0430*/ 	.word	0x0500000f


	//   ....[120]....
        /*0434*/ 	.word	0x0500000f


	//   ....[121]....
        /*0438*/ 	.word	0x0500000f


	//   ....[122]....
        /*043c*/ 	.word	0x0500000f


	//   ....[123]....
        /*0440*/ 	.word	0x0500000f


	//   ....[124]....
        /*0444*/ 	.word	0x0500000f


	//   ....[125]....
        /*0448*/ 	.word	0x0500000f


	//   ....[126]....
        /*044c*/ 	.word	0x0500000f


	//   ....[127]....
        /*0450*/ 	.word	0x0500000f


	//   ....[128]....
        /*0454*/ 	.word	0x0500000f


	//   ....[129]....
        /*0458*/ 	.word	0x0500000f


	//   ....[130]....
        /*045c*/ 	.word	0x0500000f


	//   ....[131]....
        /*0460*/ 	.word	0x0500000f


	//   ....[132]....
        /*0464*/ 	.word	0x0500000f


	//   ....[133]....
        /*0468*/ 	.word	0x0500000f


	//   ....[134]....
        /*046c*/ 	.word	0x0500000f


	//   ....[135]....
        /*0470*/ 	.word	0x0500000f


	//   ....[136]....
        /*0474*/ 	.word	0x0500000f


	//   ....[137]....
        /*0478*/ 	.word	0x0500000f


	//   ....[138]....
        /*047c*/ 	.word	0x0500000f


	//   ....[139]....
        /*0480*/ 	.word	0x0500000f


	//   ....[140]....
        /*0484*/ 	.word	0x0500000f


	//   ....[141]....
        /*0488*/ 	.word	0x0500000f


	//   ....[142]....
        /*048c*/ 	.word	0x0500000f


	//   ....[143]....
        /*0490*/ 	.word	0x0500000f


	//   ....[144]....
        /*0494*/ 	.word	0x0500000f


	//   ....[145]....
        /*0498*/ 	.word	0x0500000f


	//   ....[146]....
        /*049c*/ 	.word	0x0500000f


	//   ....[147]....
        /*04a0*/ 	.word	0x0500000f


	//   ....[148]....
        /*04a4*/ 	.word	0x0500000f


	//   ....[149]....
        /*04a8*/ 	.word	0x0500000f


	//   ....[150]....
        /*04ac*/ 	.word	0x0500000f


	//   ....[151]....
        /*04b0*/ 	.word	0x0500000f


	//   ....[152]....
        /*04b4*/ 	.word	0x0500000f


	//   ....[153]....
        /*04b8*/ 	.word	0x0500000f


	//   ....[154]....
        /*04bc*/ 	.word	0x0500000f


	//   ....[155]....
        /*04c0*/ 	.word	0x0500000f


	//   ....[156]....
        /*04c4*/ 	.word	0x0500000f


	//----- nvinfo : EIATTR_COOP_GROUP_INSTR_OFFSETS
	.align		4
.L_1591:
        /*04c8*/ 	.byte	0x04, 0x28
        /*04ca*/ 	.short	(.L_1593 - .L_1592)


	//   ....[0]....
.L_1592:
        /*04cc*/ 	.word	0x00000060


	//   ....[1]....
        /*04d0*/ 	.word	0x00000130


	//   ....[2]....
        /*04d4*/ 	.word	0x000001e0


	//   ....[3]....
        /*04d8*/ 	.word	0x000003a0


	//   ....[4]....
        /*04dc*/ 	.word	0x00000500


	//   ....[5]....
        /*04e0*/ 	.word	0x00000620


	//   ....[6]....
        /*04e4*/ 	.word	0x00000780


	//   ....[7]....
        /*04e8*/ 	.word	0x000017e0


	//   ....[8]....
        /*04ec*/ 	.word	0x00001d70


	//   ....[9]....
        /*04f0*/ 	.word	0x00001da0


	//   ....[10]....
        /*04f4*/ 	.word	0x000024e0


	//   ....[11]....
        /*04f8*/ 	.word	0x00002520


	//   ....[12]....
        /*04fc*/ 	.word	0x00002ed0


	//   ....[13]....
        /*0500*/ 	.word	0x00002f20


	//   ....[14]....
        /*0504*/ 	.word	0x00003fb0


	//   ....[15]....
        /*0508*/ 	.word	0x000046c0


	//   ....[16]....
        /*050c*/ 	.word	0x000046e0


	//   ....[17]....
        /*0510*/ 	.word	0x00004750


	//   ....[18]....
        /*0514*/ 	.word	0x00005150


	//   ....[19]....
        /*0518*/ 	.word	0x000051e0


	//   ....[20]....
        /*051c*/ 	.word	0x000067e0


	//   ....[21]....
        /*0520*/ 	.word	0x00006810


	//   ....[22]....
        /*0524*/ 	.word	0x00006d60


	//   ....[23]....
        /*0528*/ 	.word	0x00006dc0


	//   ....[24]....
        /*052c*/ 	.word	0x00007f20


	//   ....[25]....
        /*0530*/ 	.word	0x00007f50


	//   ....[26]....
        /*0534*/ 	.word	0x00008010


	//   ....[27]....
        /*0538*/ 	.word	0x00008020


	//   ....[28]....
        /*053c*/ 	.word	0x00008e10


	//   ....[29]....
        /*0540*/ 	.word	0x00008e20


	//   ....[30]....
        /*0544*/ 	.word	0x00008e30


	//   ....[31]....
        /*0548*/ 	.word	0x00008e70


	//   ....[32]....
        /*054c*/ 	.word	0x00009400


	//   ....[33]....
        /*0550*/ 	.word	0x00009440


	//   ....[34]....
        /*0554*/ 	.word	0x00009470


	//   ....[35]....
        /*0558*/ 	.word	0x000094b0


	//   ....[36]....
        /*055c*/ 	.word	0x000094f0


	//   ....[37]....
        /*0560*/ 	.word	0x00009510


	//   ....[38]....
        /*0564*/ 	.word	0x00009540


	//   ....[39]....
        /*0568*/ 	.word	0x00009560


	//   ....[40]....
        /*056c*/ 	.word	0x00009990


	//   ....[41]....
        /*0570*/ 	.word	0x000099d0


	//   ....[42]....
        /*0574*/ 	.word	0x00009c90


	//   ....[43]....
        /*0578*/ 	.word	0x00009ca0


	//   ....[44]....
        /*057c*/ 	.word	0x0000a700


	//   ....[45]....
        /*0580*/ 	.word	0x0000a740


	//   ....[46]....
        /*0584*/ 	.word	0x0000a770


	//   ....[47]....
        /*0588*/ 	.word	0x0000a7a0


	//   ....[48]....
        /*058c*/ 	.word	0x0000a7c0


	//   ....[49]....
        /*0590*/ 	.word	0x0000a7d0


	//   ....[50]....
        /*0594*/ 	.word	0x0000a7e0


	//   ....[51]....
        /*0598*/ 	.word	0x0000a800


	//   ....[52]....
        /*059c*/ 	.word	0x0000a950


	//   ....[53]....
        /*05a0*/ 	.word	0x0000ab60


	//   ....[54]....
        /*05a4*/ 	.word	0x0000ab90


	//   ....[55]....
        /*05a8*/ 	.word	0x0000abc0


	//   ....[56]....
        /*05ac*/ 	.word	0x0000abf0


	//   ....[57]....
        /*05b0*/ 	.word	0x0000ac20


	//   ....[58]....
        /*05b4*/ 	.word	0x0000ac50


	//   ....[59]....
        /*05b8*/ 	.word	0x0000ade0


	//   ....[60]....
        /*05bc*/ 	.word	0x0000ae10


	//   ....[61]....
        /*05c0*/ 	.word	0x0000ae40


	//   ....[62]....
        /*05c4*/ 	.word	0x0000ae70


	//   ....[63]....
        /*05c8*/ 	.word	0x0000aea0


	//   ....[64]....
        /*05cc*/ 	.word	0x0000aed0


	//   ....[65]....
        /*05d0*/ 	.word	0x0000af60


	//   ....[66]....
        /*05d4*/ 	.word	0x0000af90


	//   ....[67]....
        /*05d8*/ 	.word	0x0000afa0


	//   ....[68]....
        /*05dc*/ 	.word	0x0000afe0


	//   ....[69]....
        /*05e0*/ 	.word	0x0000c8a0


	//   ....[70]....
        /*05e4*/ 	.word	0x0000d3f0


	//   ....[71]....
        /*05e8*/ 	.word	0x0000d400


	//   ....[72]....
        /*05ec*/ 	.word	0x0000d420


	//   ....[73]....
        /*05f0*/ 	.word	0x0000d4b0


	//   ....[74]....
        /*05f4*/ 	.word	0x0000d4d0


	//   ....[75]....
        /*05f8*/ 	.word	0x0000d550


	//   ....[76]....
        /*05fc*/ 	.word	0x0000d570


	//   ....[77]....
        /*0600*/ 	.word	0x0000d5f0


	//   ....[78]....
        /*0604*/ 	.word	0x0000d610


	//   ....[79]....
        /*0608*/ 	.word	0x0000d690


	//   ....[80]....
        /*060c*/ 	.word	0x0000d6b0


	//   ....[81]....
        /*0610*/ 	.word	0x0000d730


	//   ....[82]....
        /*0614*/ 	.word	0x0000d750


	//   ....[83]....
        /*0618*/ 	.word	0x0000d7d0


	//   ....[84]....
        /*061c*/ 	.word	0x0000d7f0


	//   ....[85]....
        /*0620*/ 	.word	0x0000d800


	//   ....[86]....
        /*0624*/ 	.word	0x0000d870


	//   ....[87]....
        /*0628*/ 	.word	0x0000d8c0


	//   ....[88]....
        /*062c*/ 	.word	0x0000d970


	//   ....[89]....
        /*0630*/ 	.word	0x0000d980


	//   ....[90]....
        /*0634*/ 	.word	0x0000d9f0


	//   ....[91]....
        /*0638*/ 	.word	0x0000da00


	//   ....[92]....
        /*063c*/ 	.word	0x0000da40


	//   ....[93]....
        /*0640*/ 	.word	0x0000da60


	//   ....[94]....
        /*0644*/ 	.word	0x0000f9d0


	//   ....[95]....
        /*0648*/ 	.word	0x0000fa00


	//   ....[96]....
        /*064c*/ 	.word	0x0000fa60


	//   ....[97]....
        /*0650*/ 	.word	0x0000fa90


	//   ....[98]....
        /*0654*/ 	.word	0x0000fac0


	//   ....[99]....
        /*0658*/ 	.word	0x0000faf0


	//   ....[100]....
        /*065c*/ 	.word	0x0000fb20


	//   ....[101]....
        /*0660*/ 	.word	0x0000fb50


	//   ....[102]....
        /*0664*/ 	.word	0x0000fcf0


	//   ....[103]....
        /*0668*/ 	.word	0x0000fd20


	//   ....[104]....
        /*066c*/ 	.word	0x0000fd50


	//   ....[105]....
        /*0670*/ 	.word	0x0000fd80


	//   ....[106]....
        /*0674*/ 	.word	0x0000fdb0


	//   ....[107]....
        /*0678*/ 	.word	0x0000fde0


	//   ....[108]....
        /*067c*/ 	.word	0x0000fea0


	//   ....[109]....
        /*0680*/ 	.word	0x0000fec0


	//   ....[110]....
        /*0684*/ 	.word	0x0000fee0


	//   ....[111]....
        /*0688*/ 	.word	0x0000ff40


	//   ....[112]....
        /*068c*/ 	.word	0x00010960


	//   ....[113]....
        /*0690*/ 	.word	0x00010f00


	//   ....[114]....
        /*0694*/ 	.word	0x000110b0


	//   ....[115]....
        /*0698*/ 	.word	0x00011100


	//   ....[116]....
        /*069c*/ 	.word	0x00011160


	//   ....[117]....
        /*06a0*/ 	.word	0x00011250


	//   ....[118]....
        /*06a4*/ 	.word	0x000112b0


	//   ....[119]....
        /*06a8*/ 	.word	0x000113b0


	//   ....[120]....
        /*06ac*/ 	.word	0x00011410


	//   ....[121]....
        /*06b0*/ 	.word	0x00011510


	//   ....[122]....
        /*06b4*/ 	.word	0x00011570


	//   ....[123]....
        /*06b8*/ 	.word	0x00011670


	//   ....[124]....
        /*06bc*/ 	.word	0x000116d0


	//   ....[125]....
        /*06c0*/ 	.word	0x000117d0


	//   ....[126]....
        /*06c4*/ 	.word	0x00011830


	//   ....[127]....
        /*06c8*/ 	.word	0x00011930


	//   ....[128]....
        /*06cc*/ 	.word	0x00011990


	//   ....[129]....
        /*06d0*/ 	.word	0x00011a40


	//   ....[130]....
        /*06d4*/ 	.word	0x00011b10


	//   ....[131]....
        /*06d8*/ 	.word	0x00011be0


	//   ....[132]....
        /*06dc*/ 	.word	0x00011c40


	//   ....[133]....
        /*06e0*/ 	.word	0x00011d20


	//   ....[134]....
        /*06e4*/ 	.word	0x00011d80


	//   ....[135]....
        /*06e8*/ 	.word	0x00011e50


	//   ....[136]....
        /*06ec*/ 	.word	0x00011eb0


	//   ....[137]....
        /*06f0*/ 	.word	0x00011f70


	//   ....[138]....
        /*06f4*/ 	.word	0x00012290


	//   ....[139]....
        /*06f8*/ 	.word	0x00012330


	//   ....[140]....
        /*06fc*/ 	.word	0x000124a0


	//   ....[141]....
        /*0700*/ 	.word	0x00012510


	//   ....[142]....
        /*0704*/ 	.word	0x00012580


	//   ....[143]....
        /*0708*/ 	.word	0x000125f0


	//   ....[144]....
        /*070c*/ 	.word	0x00012660


	//   ....[145]....
        /*0710*/ 	.word	0x000126e0


	//   ....[146]....
        /*0714*/ 	.word	0x00012760


	//   ....[147]....
        /*0718*/ 	.word	0x000127f0


	//   ....[148]....
        /*071c*/ 	.word	0x00012860


	//   ....[149]....
        /*0720*/ 	.word	0x000128d0


	//   ....[150]....
        /*0724*/ 	.word	0x00012940


	//   ....[151]....
        /*0728*/ 	.word	0x000129c0


	//   ....[152]....
        /*072c*/ 	.word	0x00012a30


	//   ....[153]....
        /*0730*/ 	.word	0x00012ac0


	//   ....[154]....
        /*0734*/ 	.word	0x00012b20


	//   ....[155]....
        /*0738*/ 	.word	0x00012bb0


	//   ....[156]....
        /*073c*/ 	.word	0x00012ce0


	//----- nvinfo : EIATTR_REG_RECONFIG
	.align		4
.L_1593:
        /*0740*/ 	.byte	0x01, 0x54
	.zero		2


	//----- nvinfo : EIATTR_SYSCALL_OFFSETS
	.align		4
        /*0744*/ 	.byte	0x04, 0x46
        /*0746*/ 	.short	(.L_1595 - .L_1594)


	//   ....[0]....
.L_1594:
        /*0748*/ 	.word	0x00001990


	//   ....[1]....
        /*074c*/ 	.word	0x0000c510


	//   ....[2]....
        /*0750*/ 	.word	0x0000c660


	//   ....[3]....
        /*0754*/ 	.word	0x0000c750


	//   ....[4]....
        /*0758*/ 	.word	0x0000cf20


	//----- nvinfo : EIATTR_MBARRIER_INSTR_OFFSETS
	.align		4
.L_1595:
        /*075c*/ 	.byte	0x04, 0x39
        /*075e*/ 	.short	(.L_1597 - .L_1596)


	//   ....[0]....
.L_1596:
        /*0760*/ 	.word	0x00000250
        /*0764*/ 	.word	0x000000ff
        /*0768*/ 	.word	0x00016800
        /*076c*/ 	.short	0x0100
        /*076e*/ 	.byte	0x08
	.zero		1


	//   ....[1]....
        /*0770*/ 	.word	0x00000260
        /*0774*/ 	.word	0x000000ff
        /*0778*/ 	.word	0x00016820
        /*077c*/ 	.short	0x0100
        /*077e*/ 	.byte	0x08
	.zero		1


	//   ....[2]....
        /*0780*/ 	.word	0x00000350
        /*0784*/ 	.word	0x000000ff
        /*0788*/ 	.word	0x00016830
        /*078c*/ 	.short	0x0100
        /*078e*/ 	.byte	0x08
	.zero		1


	//   ....[3]....
        /*0790*/ 	.word	0x00000360
        /*0794*/ 	.word	0x000000ff
        /*0798*/ 	.word	0x00016840
        /*079c*/ 	.short	0x0100
        /*079e*/ 	.byte	0x08
	.zero		1


	//   ....[4]....
        /*07a0*/ 	.word	0x00000370
        /*07a4*/ 	.word	0x000000ff
        /*07a8*/ 	.word	0x00016838
        /*07ac*/ 	.short	0x0100
        /*07ae*/ 	.byte	0x08
	.zero		1


	//   ....[5]....
        /*07b0*/ 	.word	0x00000380
        /*07b4*/ 	.word	0x000000ff
        /*07b8*/ 	.word	0x00016848
        /*07bc*/ 	.short	0x0100
        /*07be*/ 	.byte	0x08
	.zero		1


	//   ....[6]....
        /*07c0*/ 	.word	0x000004b0
        /*07c4*/ 	.word	0x000000ff
        /*07c8*/ 	.word	0x00016850
        /*07cc*/ 	.short	0x0100
        /*07ce*/ 	.byte	0x08
	.zero		1


	//   ....[7]....
        /*07d0*/ 	.word	0x000004c0
        /*07d4*/ 	.word	0x000000ff
        /*07d8*/ 	.word	0x00016860
        /*07dc*/ 	.short	0x0100
        /*07de*/ 	.byte	0x08
	.zero		1


	//   ....[8]....
        /*07e0*/ 	.word	0x000004d0
        /*07e4*/ 	.word	0x000000ff
        /*07e8*/ 	.word	0x00016858
        /*07ec*/ 	.short	0x0100
        /*07ee*/ 	.byte	0x08
	.zero		1


	//   ....[9]....
        /*07f0*/ 	.word	0x000004e0
        /*07f4*/ 	.word	0x000000ff
        /*07f8*/ 	.word	0x00016868
        /*07fc*/ 	.short	0x0100
        /*07fe*/ 	.byte	0x08
	.zero		1


	//   ....[10]....
        /*0800*/ 	.word	0x000005d0
        /*0804*/ 	.word	0x000000ff
        /*0808*/ 	.word	0x00016870
        /*080c*/ 	.short	0x0100
        /*080e*/ 	.byte	0x06
	.zero		1


	//   ....[11]....
        /*0810*/ 	.word	0x000005e0
        /*0814*/ 	.word	0x000000ff
        /*0818*/ 	.word	0x00016880
        /*081c*/ 	.short	0x0100
        /*081e*/ 	.byte	0x06
	.zero		1


	//   ....[12]....
        /*0820*/ 	.word	0x000005f0
        /*0824*/ 	.word	0x000000ff
        /*0828*/ 	.word	0x00016878
        /*082c*/ 	.short	0x0100
        /*082e*/ 	.byte	0x06
	.zero		1


	//   ....[13]....
        /*0830*/ 	.word	0x00000600
        /*0834*/ 	.word	0x000000ff
        /*0838*/ 	.word	0x00016888
        /*083c*/ 	.short	0x0100
        /*083e*/ 	.byte	0x06
	.zero		1


	//   ....[14]....
        /*0840*/ 	.word	0x00000730
        /*0844*/ 	.word	0x000000ff
        /*0848*/ 	.word	0x00016890
        /*084c*/ 	.short	0x0100
        /*084e*/ 	.byte	0x08
	.zero		1


	//   ....[15]....
        /*0850*/ 	.word	0x00000740
        /*0854*/ 	.word	0x000000ff
        /*0858*/ 	.word	0x000168a0
        /*085c*/ 	.short	0x0100
        /*085e*/ 	.byte	0x08
	.zero		1


	//   ....[16]....
        /*0860*/ 	.word	0x00000750
        /*0864*/ 	.word	0x000000ff
        /*0868*/ 	.word	0x00016898
        /*086c*/ 	.short	0x0100
        /*086e*/ 	.byte	0x08
	.zero		1


	//   ....[17]....
        /*0870*/ 	.word	0x00000760
        /*0874*/ 	.word	0x000000ff
        /*0878*/ 	.word	0x000168a8
        /*087c*/ 	.short	0x0100
        /*087e*/ 	.byte	0x08
	.zero		1


	//   ....[18]....
        /*0880*/ 	.word	0x00000890
        /*0884*/ 	.word	0x000000ff
        /*0888*/ 	.word	0x000168b0
        /*088c*/ 	.short	0x0100
        /*088e*/ 	.byte	0x08
	.zero		1


	//   ....[19]....
        /*0890*/ 	.word	0x000008a0
        /*0894*/ 	.word	0x000000ff
        /*0898*/ 	.word	0x000168c0
        /*089c*/ 	.short	0x0100
        /*089e*/ 	.byte	0x08
	.zero		1


	//   ....[20]....
        /*08a0*/ 	.word	0x000008b0
        /*08a4*/ 	.word	0x000000ff
        /*08a8*/ 	.word	0x000168b8
        /*08ac*/ 	.short	0x0100
        /*08ae*/ 	.byte	0x08
	.zero		1


	//   ....[21]....
        /*08b0*/ 	.word	0x000008c0
        /*08b4*/ 	.word	0x000000ff
        /*08b8*/ 	.word	0x000168c8
        /*08bc*/ 	.short	0x0100
        /*08be*/ 	.byte	0x08
	.zero		1


	//   ....[22]....
        /*08c0*/ 	.word	0x00001a00
        /*08c4*/ 	.word	0x000000ff
        /*08c8*/ 	.word	0x00016800
        /*08cc*/ 	.short	0x010a
        /*08ce*/ 	.byte	0x26
	.zero		1


	//   ....[23]....
        /*08d0*/ 	.word	0x00001a80
        /*08d4*/ 	.word	0x00000003
        /*08d8*/ 	.word	0x00016830
        /*08dc*/ 	.short	0x010a
        /*08de*/ 	.byte	0x3f
	.zero		1


	//   ....[24]....
        /*08e0*/ 	.word	0x00001ae0
        /*08e4*/ 	.word	0x00000003
        /*08e8*/ 	.word	0x00016830
        /*08ec*/ 	.short	0x010a
        /*08ee*/ 	.byte	0x3f
	.zero		1


	//   ....[25]....
        /*08f0*/ 	.word	0x00001ed0
        /*08f4*/ 	.word	0x00000003
        /*08f8*/ 	.word	0x00000000
        /*08fc*/ 	.short	0x0101
        /*08fe*/ 	.byte	0x3f
	.zero		1


	//   ....[26]....
        /*0900*/ 	.word	0x00003be0
        /*0904*/ 	.word	0x000000ff
        /*0908*/ 	.word	0x00016830
        /*090c*/ 	.short	0x010a
        /*090e*/ 	.byte	0x0a
	.zero		1


	//   ....[27]....
        /*0910*/ 	.word	0x00003c20
        /*0914*/ 	.word	0x000000ff
        /*0918*/ 	.word	0x00016830
        /*091c*/ 	.short	0x010a
        /*091e*/ 	.byte	0x0a
	.zero		1


	//   ....[28]....
        /*0920*/ 	.word	0x00003e40
        /*0924*/ 	.word	0x000000ff
        /*0928*/ 	.word	0x00016850
        /*092c*/ 	.short	0x010a
        /*092e*/ 	.byte	0x0a
	.zero		1


	//   ....[29]....
        /*0930*/ 	.word	0x00003e80
        /*0934*/ 	.word	0x000000ff
        /*0938*/ 	.word	0x00016850
        /*093c*/ 	.short	0x010a
        /*093e*/ 	.byte	0x0a
	.zero		1


	//   ....[30]....
        /*0940*/ 	.word	0x00005750
        /*0944*/ 	.word	0x0000002c
        /*0948*/ 	.word	0x00000000
        /*094c*/ 	.short	0x0101
        /*094e*/ 	.byte	0x3f
	.zero		1


	//   ....[31]....
        /*0950*/ 	.word	0x000057e0
        /*0954*/ 	.word	0x00000030
        /*0958*/ 	.word	0x00000000
        /*095c*/ 	.short	0x0101
        /*095e*/ 	.byte	0x3f
	.zero		1


	//   ....[32]....
        /*0960*/ 	.word	0x00006220
        /*0964*/ 	.word	0x000000ff
        /*0968*/ 	.word	0x00016830
        /*096c*/ 	.short	0x010a
        /*096e*/ 	.byte	0x0a
	.zero		1


	//   ....[33]....
        /*0970*/ 	.word	0x00006260
        /*0974*/ 	.word	0x000000ff
        /*0978*/ 	.word	0x00016830
        /*097c*/ 	.short	0x010a
        /*097e*/ 	.byte	0x0a
	.zero		1


	//   ....[34]....
        /*0980*/ 	.word	0x00006480
        /*0984*/ 	.word	0x000000ff
        /*0988*/ 	.word	0x00016850
        /*098c*/ 	.short	0x010a
        /*098e*/ 	.byte	0x0a
	.zero		1


	//   ....[35]....
        /*0990*/ 	.word	0x000064c0
        /*0994*/ 	.word	0x000000ff
        /*0998*/ 	.word	0x00016850
        /*099c*/ 	.short	0x010a
        /*099e*/ 	.byte	0x0a
	.zero		1


	//   ....[36]....
        /*09a0*/ 	.word	0x00007560
        /*09a4*/ 	.word	0x0000002b
        /*09a8*/ 	.word	0x00000000
        /*09ac*/ 	.short	0x0101
        /*09ae*/ 	.byte	0x3f
	.zero		1


	//   ....[37]....
        /*09b0*/ 	.word	0x00007600
        /*09b4*/ 	.word	0x0000002f
        /*09b8*/ 	.word	0x00000000
        /*09bc*/ 	.short	0x0101
        /*09be*/ 	.byte	0x3f
	.zero		1


	//   ....[38]....
        /*09c0*/ 	.word	0x00007e70
        /*09c4*/ 	.word	0x000000ff
        /*09c8*/ 	.word	0x00016850
        /*09cc*/ 	.short	0x010a
        /*09ce*/ 	.byte	0x05
	.zero		1


	//   ....[39]....
        /*09d0*/ 	.word	0x00007eb0
        /*09d4*/ 	.word	0x000000ff
        /*09d8*/ 	.word	0x00016850
        /*09dc*/ 	.short	0x010a
        /*09de*/ 	.byte	0x05
	.zero		1


	//   ....[40]....
        /*09e0*/ 	.word	0x000083d0
        /*09e4*/ 	.word	0x00000007
        /*09e8*/ 	.word	0x00000000
        /*09ec*/ 	.short	0x0101
        /*09ee*/ 	.byte	0x3f
	.zero		1


	//   ....[41]....
        /*09f0*/ 	.word	0x00009500
        /*09f4*/ 	.word	0x00000000
        /*09f8*/ 	.word	0x00000000
        /*09fc*/ 	.short	0x0101
        /*09fe*/ 	.byte	0x3f
	.zero		1


	//   ....[42]....
        /*0a00*/ 	.word	0x00009950
        /*0a04*/ 	.word	0x0000000a
        /*0a08*/ 	.word	0x00000000
        /*0a0c*/ 	.short	0x0101
        /*0a0e*/ 	.byte	0x3f
	.zero		1


	//   ....[43]....
        /*0a10*/ 	.word	0x0000caa0
        /*0a14*/ 	.word	0x00000000
        /*0a18*/ 	.word	0x00016840
        /*0a1c*/ 	.short	0x010a
        /*0a1e*/ 	.byte	0x3f
	.zero		1


	//   ....[44]....
        /*0a20*/ 	.word	0x0000db10
        /*0a24*/ 	.word	0x00000011
        /*0a28*/ 	.word	0x00016800
        /*0a2c*/ 	.short	0x0107
        /*0a2e*/ 	.byte	0x3f
	.zero		1


	//   ....[45]....
        /*0a30*/ 	.word	0x0000dc00
        /*0a34*/ 	.word	0x00000011
        /*0a38*/ 	.word	0x00016800
        /*0a3c*/ 	.short	0x0101
        /*0a3e*/ 	.byte	0x3f
	.zero		1


	//   ....[46]....
        /*0a40*/ 	.word	0x0000dc20
        /*0a44*/ 	.word	0x00000011
        /*0a48*/ 	.word	0x00016820
        /*0a4c*/ 	.short	0x010a
        /*0a4e*/ 	.byte	0x3f
	.zero		1


	//   ....[47]....
        /*0a50*/ 	.word	0x0000dfb0
        /*0a54*/ 	.word	0x00000004
        /*0a58*/ 	.word	0x00016840
        /*0a5c*/ 	.short	0x010a
        /*0a5e*/ 	.byte	0x3f
	.zero		1


	//   ....[48]....
        /*0a60*/ 	.word	0x0000e230
        /*0a64*/ 	.word	0x00000003
        /*0a68*/ 	.word	0x00000060
        /*0a6c*/ 	.short	0x010a
        /*0a6e*/ 	.byte	0x3f
	.zero		1


	//   ....[49]....
        /*0a70*/ 	.word	0x0000e780
        /*0a74*/ 	.word	0x00000002
        /*0a78*/ 	.word	0x00016840
        /*0a7c*/ 	.short	0x010a
        /*0a7e*/ 	.byte	0x3f
	.zero		1


	//   ....[50]....
        /*0a80*/ 	.word	0x0000ea00
        /*0a84*/ 	.word	0x0000000a
        /*0a88*/ 	.word	0x00000060
        /*0a8c*/ 	.short	0x010a
        /*0a8e*/ 	.byte	0x3f
	.zero		1


	//   ....[51]....
        /*0a90*/ 	.word	0x0000ee90
        /*0a94*/ 	.word	0x00000002
        /*0a98*/ 	.word	0x00016840
        /*0a9c*/ 	.short	0x010a
        /*0a9e*/ 	.byte	0x3f
	.zero		1


	//   ....[52]....
        /*0aa0*/ 	.word	0x0000f120
        /*0aa4*/ 	.word	0x00000007
        /*0aa8*/ 	.word	0x00000060
        /*0aac*/ 	.short	0x010a
        /*0aae*/ 	.byte	0x3f
	.zero		1


	//   ....[53]....
        /*0ab0*/ 	.word	0x0000f570
        /*0ab4*/ 	.word	0x00000003
        /*0ab8*/ 	.word	0x00016860
        /*0abc*/ 	.short	0x010a
        /*0abe*/ 	.byte	0x3f
	.zero		1


	//   ....[54]....
        /*0ac0*/ 	.word	0x000108e0
        /*0ac4*/ 	.word	0x00000009
        /*0ac8*/ 	.word	0x00016820
        /*0acc*/ 	.short	0x010a
        /*0ace*/ 	.byte	0x3f
	.zero		1


	//   ....[55]....
        /*0ad0*/ 	.word	0x00010a80
        /*0ad4*/ 	.word	0x00000007
        /*0ad8*/ 	.word	0x00000000
        /*0adc*/ 	.short	0x010a
        /*0ade*/ 	.byte	0x3f
	.zero		1


	//   ....[56]....
        /*0ae0*/ 	.word	0x00010af0
        /*0ae4*/ 	.word	0x00000003
        /*0ae8*/ 	.word	0x00000000
        /*0aec*/ 	.short	0x010a
        /*0aee*/ 	.byte	0x3f
	.zero		1


	//   ....[57]....
        /*0af0*/ 	.word	0x00010b50
        /*0af4*/ 	.word	0x00000005
        /*0af8*/ 	.word	0x00000000
        /*0afc*/ 	.short	0x010a
        /*0afe*/ 	.byte	0x3f
	.zero		1


	//   ....[58]....
        /*0b00*/ 	.word	0x00010b80
        /*0b04*/ 	.word	0x00000003
        /*0b08*/ 	.word	0x00000000
        /*0b0c*/ 	.short	0x010a
        /*0b0e*/ 	.byte	0x3f
	.zero		1


	//   ....[59]....
        /*0b10*/ 	.word	0x00010bf0
        /*0b14*/ 	.word	0x00000003
        /*0b18*/ 	.word	0x00016800
        /*0b1c*/ 	.short	0x010a
        /*0b1e*/ 	.byte	0x3f
	.zero		1


	//   ....[60]....
        /*0b20*/ 	.word	0x00010c40
        /*0b24*/ 	.word	0x00000003
        /*0b28*/ 	.word	0x00016830
        /*0b2c*/ 	.short	0x010a
        /*0b2e*/ 	.byte	0x3f
	.zero		1


	//   ....[61]....
        /*0b30*/ 	.word	0x00010ca0
        /*0b34*/ 	.word	0x0000000b
        /*0b38*/ 	.word	0x00016830
        /*0b3c*/ 	.short	0x010a
        /*0b3e*/ 	.byte	0x3f
	.zero		1


	//   ....[62]....
        /*0b40*/ 	.word	0x00010d00
        /*0b44*/ 	.word	0x00000002
        /*0b48*/ 	.word	0x00016850
        /*0b4c*/ 	.short	0x010a
        /*0b4e*/ 	.byte	0x3f
	.zero		1


	//   ....[63]....
        /*0b50*/ 	.word	0x00010d60
        /*0b54*/ 	.word	0x00000007
        /*0b58*/ 	.word	0x00016830
        /*0b5c*/ 	.short	0x010a
        /*0b5e*/ 	.byte	0x3f
	.zero		1


	//   ....[64]....
        /*0b60*/ 	.word	0x00010dc0
        /*0b64*/ 	.word	0x00000002
        /*0b68*/ 	.word	0x00016850
        /*0b6c*/ 	.short	0x010a
        /*0b6e*/ 	.byte	0x3f
	.zero		1


	//   ....[65]....
        /*0b70*/ 	.word	0x00010e20
        /*0b74*/ 	.word	0x00000006
        /*0b78*/ 	.word	0x00016850
        /*0b7c*/ 	.short	0x010a
        /*0b7e*/ 	.byte	0x3f
	.zero		1


	//   ....[66]....
        /*0b80*/ 	.word	0x00010fc0
        /*0b84*/ 	.word	0x00000000
        /*0b88*/ 	.word	0x00016840
        /*0b8c*/ 	.short	0x010a
        /*0b8e*/ 	.byte	0x3f
	.zero		1


	//   ....[67]....
        /*0b90*/ 	.word	0x00011fb0
        /*0b94*/ 	.word	0x00000011
        /*0b98*/ 	.word	0x00016820
        /*0b9c*/ 	.short	0x010a
        /*0b9e*/ 	.byte	0x3f
	.zero		1


	//   ....[68]....
        /*0ba0*/ 	.word	0x00012000
        /*0ba4*/ 	.word	0x00000004
        /*0ba8*/ 	.word	0x00016840
        /*0bac*/ 	.short	0x010a
        /*0bae*/ 	.byte	0x3f
	.zero		1


	//   ....[69]....
        /*0bb0*/ 	.word	0x00012050
        /*0bb4*/ 	.word	0x00000003
        /*0bb8*/ 	.word	0x00000060
        /*0bbc*/ 	.short	0x010a
        /*0bbe*/ 	.byte	0x3f
	.zero		1


	//   ....[70]....
        /*0bc0*/ 	.word	0x000120a0
        /*0bc4*/ 	.word	0x00000002
        /*0bc8*/ 	.word	0x00016840
        /*0bcc*/ 	.short	0x010a
        /*0bce*/ 	.byte	0x3f
	.zero		1


	//   ....[71]....
        /*0bd0*/ 	.word	0x000120f0
        /*0bd4*/ 	.word	0x0000000a
        /*0bd8*/ 	.word	0x00000060
        /*0bdc*/ 	.short	0x010a
        /*0bde*/ 	.byte	0x3f
	.zero		1


	//   ....[72]....
        /*0be0*/ 	.word	0x00012140
        /*0be4*/ 	.word	0x00000002
        /*0be8*/ 	.word	0x00016840
        /*0bec*/ 	.short	0x010a
        /*0bee*/ 	.byte	0x3f
	.zero		1


	//   ....[73]....
        /*0bf0*/ 	.word	0x00012190
        /*0bf4*/ 	.word	0x00000007
        /*0bf8*/ 	.word	0x00000060
        /*0bfc*/ 	.short	0x010a
        /*0bfe*/ 	.byte	0x3f
	.zero		1


	//   ....[74]....
        /*0c00*/ 	.word	0x000121e0
        /*0c04*/ 	.word	0x00000003
        /*0c08*/ 	.word	0x00016860
        /*0c0c*/ 	.short	0x010a
        /*0c0e*/ 	.byte	0x3f
	.zero		1


	//   ....[75]....
        /*0c10*/ 	.word	0x00012c00
        /*0c14*/ 	.word	0x00000009
        /*0c18*/ 	.word	0x00016820
        /*0c1c*/ 	.short	0x010a
        /*0c1e*/ 	.byte	0x3f
	.zero		1


	//   ....[76]....
        /*0c20*/ 	.word	0x00012da0
        /*0c24*/ 	.word	0x00000007
        /*0c28*/ 	.word	0x00000000
        /*0c2c*/ 	.short	0x010a
        /*0c2e*/ 	.byte	0x3f
	.zero		1


	//   ....[77]....
        /*0c30*/ 	.word	0x00012df0
        /*0c34*/ 	.word	0x00000003
        /*0c38*/ 	.word	0x00000000
        /*0c3c*/ 	.short	0x010a
        /*0c3e*/ 	.byte	0x3f
	.zero		1


	//   ....[78]....
        /*0c40*/ 	.word	0x00012e40
        /*0c44*/ 	.word	0x00000005
        /*0c48*/ 	.word	0x00000000
        /*0c4c*/ 	.short	0x010a
        /*0c4e*/ 	.byte	0x3f
	.zero		1


	//----- nvinfo : EIATTR_NUM_MBARRIERS
	.align		4
.L_1597:
        /*0c50*/ 	.byte	0x03, 0x38
        /*0c52*/ 	.short	0x0016


	//----- nvinfo : EIATTR_EXIT_INSTR_OFFSETS
	.align		4
        /*0c54*/ 	.byte	0x04, 0x1c
        /*0c56*/ 	.short	(.L_1599 - .L_1598)


	//   ....[0]....
.L_1598:
        /*0c58*/ 	.word	0x00000a70


	//   ....[1]....
        /*0c5c*/ 	.word	0x0000a900


	//   ....[2]....
        /*0c60*/ 	.word	0x00010bd0


	//----- nvinfo : EIATTR_MAX_THREADS
	.align		4
.L_1599:
        /*0c64*/ 	.byte	0x04, 0x05
        /*0c66*/ 	.short	(.L_1601 - .L_1600)
.L_1600:
        /*0c68*/ 	.word	0x00000200
        /*0c6c*/ 	.word	0x00000001
        /*0c70*/ 	.word	0x00000001


	//----- nvinfo : EIATTR_CRS_STACK_SIZE
	.align		4
.L_1601:
        /*0c74*/ 	.byte	0x04, 0x1e
        /*0c76*/ 	.short	(.L_1603 - .L_1602)
.L_1602:
        /*0c78*/ 	.word	0x00000000


	//----- nvinfo : EIATTR_CBANK_PARAM_SIZE
	.align		4
.L_1603:
        /*0c7c*/ 	.byte	0x03, 0x19
        /*0c7e*/ 	.short	0x0af0


	//----- nvinfo : EIATTR_PARAM_CBANK
	.align		4
        /*0c80*/ 	.byte	0x04, 0x0a
        /*0c82*/ 	.short	(.L_1605 - .L_1604)
	.align		4
.L_1604:
        /*0c84*/ 	.word	index@(.nv.constant0._ZN7cutlass13device_kernelIN5flash11enable_sm90INS1_16FlashAttnFwdSm90INS1_25CollectiveMainloopFwdSm90ILi2EN4cute5tupleIJNS5_1CILi1EEES8_S8_EEENS6_IJNS7_ILi192EEENS7_ILi128EEENS7_ILi64EEEEEELi64ENS_6half_tEfNS_4arch4Sm90ELb1ELb0ELb0ELb1ELb0ELb0ELb0ELb1ELb1ELb1ELb1ELb0EEENS1_21CollectiveEpilogueFwdINS6_IJSA_SC_SB_EEES9_SE_SG_Li384ELb1ELb1ELb1ELb0EEENS1_36VarlenDynamicPersistentTileSchedulerILi192ELi128ELi384ELi128ELb1ELb1ELb1ELb1ELb1ELb1EEEEEEEEEvNT_6ParamsE)
        /*0c88*/ 	.short	0x0210
        /*0c8a*/ 	.short	0x0af0


	//----- nvinfo : EIATTR_SW_WAR
	.align		4
.L_1605:
        /*0c8c*/ 	.byte	0x04, 0x36
        /*0c8e*/ 	.short	(.L_1607 - .L_1606)
.L_1606:
        /*0c90*/ 	.word	0x00000008
.L_1607:


//--------------------- .nv.info._ZN7cutlass13device_kernelIN5flash11enable_sm90INS1_16FlashAttnFwdSm90INS1_25CollectiveMainloopFwdSm90ILi2EN4cute5tupleIJNS5_1CILi1EEES8_S8_EEENS6_IJNS7_ILi192EEENS7_ILi128EEENS7_ILi64EEEEEELi64ENS_6half_tEfNS_4arch4Sm90ELb1ELb0ELb0ELb1ELb0ELb1ELb0ELb1ELb1ELb1ELb1ELb0EEENS1_21CollectiveEpilogueFwdINS6_IJSA_SC_SB_EEES9_SE_SG_Li384ELb1ELb1ELb1ELb0EEENS1_36VarlenDynamicPersistentTileSchedulerILi192ELi128ELi384ELi128ELb1ELb1ELb1ELb1ELb1ELb1EEEEEEEEEvNT_6ParamsE --------------------------
	.section	.nv.info._ZN7cutlass13device_kernelIN5flash11enable_sm90INS1_16FlashAttnFwdSm90INS1_25CollectiveMainloopFwdSm90ILi2EN4cute5tupleIJNS5_1CILi1EEES8_S8_EEENS6_IJNS7_ILi192EEENS7_ILi128EEENS7_ILi64EEEEEELi64ENS_6half_tEfNS_4arch4Sm90ELb1ELb0ELb0ELb1ELb0ELb1ELb0ELb1ELb1ELb1ELb1ELb0EEENS1_21CollectiveEpilogueFwdINS6_IJSA_SC_SB_EEES9_SE_SG_Li384ELb1ELb1ELb1ELb0EEENS1_36VarlenDynamicPersistentTileSchedulerILi192ELi128ELi384ELi128ELb1ELb1ELb1ELb1ELb1ELb1EEEEEEEEEvNT_6ParamsE,"",@"SHT_CUDA_INFO"
	.sectionflags	@""
	.align	4


	//----- nvinfo : EIATTR_CUDA_API_VERSION
	.align		4
        /*0000*/ 	.byte	0x04, 0x37
        /*0002*/ 	.short	(.L_1609 - .L_1608)
.L_1608:
        /*0004*/ 	.word	0x00000082


	//----- nvinfo : EIATTR_KPARAM_INFO
	.align		4
.L_1609:
        /*0008*/ 	.byte	0x04, 0x17
        /*000a*/ 	.short	(.L_1611 - .L_1610)
.L_1610:
        /*000c*/ 	.word	0x00000000
        /*0010*/ 	.short	0x0000
        /*0012*/ 	.short	0x0070
        /*0014*/ 	.byte	0x00, 0xf0, 0x01, 0x2a


	//----- nvinfo : EIATTR_SPARSE_MMA_MASK
	.align		4
.L_1611:
        /*0018*/ 	.byte	0x03, 0x50
        /*001a*/ 	.short	0x0000


	//----- nvinfo : EIATTR_MAXREG_COUNT
	.align		4
        /*001c*/ 	.byte	0x03, 0x1b
        /*001e*/ 	.short	0x0080


	//----- nvinfo : EIATTR_NUM_BARRIERS
	.align		4
        /*0020*/ 	.byte	0x02, 0x4c
        /*0022*/ 	.byte	0x10
	.zero		1


	//----- nvinfo : EIATTR_EXTERNS
	.align		4
        /*0024*/ 	.byte	0x04, 0x0f
        /*0026*/ 	.short	(.L_1613 - .L_1612)


	//   ....[0]....
	.align		4
.L_1612:
        /*0028*/ 	.word	index@(__assertfail)


	//----- nvinfo : EIATTR_ANNOTATIONS
	.align		4
.L_1613:
        /*002c*/ 	.byte	0x04, 0x55
        /*002e*/ 	.short	(.L_1615 - .L_1614)


	//   ....[0]....
.L_1614:
        /* <DEDUP_REMOVED lines=80> */


	//----- nvinfo : EIATTR_MERCURY_ISA_VERSION
	.align		4
.L_1615:
        /*0520*/ 	.byte	0x03, 0x5f
        /*0522*/ 	.short	0x0101


	//----- nvinfo : EIATTR_UNUSED_LOAD_BYTE_OFFSET
	.align		4
        /*0524*/ 	.byte	0x04, 0x44
        /*0526*/ 	.short	(.L_1617 - .L_1616)


	//   ....[0]....
.L_1616:
        /*0528*/ 	.word	0x00000ad0
        /*052c*/ 	.word	0x0000fff0


	//   ....[1]....
        /*0530*/ 	.word	0x00010320
        /*0534*/ 	.word	0x0000fff0


	//----- nvinfo : EIATTR_INT_WARP_WIDE_INSTR_OFFSETS
	.align		4
.L_1617:
        /*0538*/ 	.byte	0x04, 0x31
        /*053a*/ 	.short	(.L_1619 - .L_1618)


	//   ....[0]....
.L_1618:
        /*053c*/ 	.word	0x00000180


	//   ....[1]....
        /*0540*/ 	.word	0x00000220


	//   ....[2]....
        /*0544*/ 	.word	0x00000290


	//   ....[3]....
        /*0548*/ 	.word	0x000152a0


	//   ....[4]....
        /*054c*/ 	.word	0x00015330


	//   ....[5]....
        /*0550*/ 	.word	0x00018430


	//   ....[6]....
        /*0554*/ 	.word	0x000184c0


	//----- nvinfo : EIATTR_COOP_GROUP_MASK_REGIDS
	.align		4
.L_1619:
        /*0558*/ 	.byte	0x04, 0x29
        /*055a*/ 	.short	(.L_1621 - .L_1620)


	//   ....[0]....
.L_1620:
        /*055c*/ 	.word	0xffffffff


	//   ....[1]....
        /*0560*/ 	.word	0xffffffff


	//   ....[2]....
        /*0564*/ 	.word	0xffffffff


	//   ....[3]....
        /*0568*/ 	.word	0xffffffff


	//   ....[4]....
        /*056c*/ 	.word	0xffffffff


	//   ....[5]....
        /*0570*/ 	.word	0xffffffff


	//   ....[6]....
        /*0574*/ 	.word	0xffffffff


	//   ....[7]....
        /*0578*/ 	.word	0xffffffff


	//   ....[8]....
        /*057c*/ 	.word	0xffffffff


	//   ....[9]....
        /*0580*/ 	.word	0xffffffff


	//   ....[10]....
        /*0584*/ 	.word	0xffffffff


	//   ....[11]....
        /*0588*/ 	.word	0xffffffff


	//   ....[12]....
        /*058c*/ 	.word	0xffffffff


	//   ....[13]....
        /*0590*/ 	.word	0xffffffff


	//   ....[14]....
        /*0594*/ 	.word	0xffffffff


	//   ....[15]....
        /*0598*/ 	.word	0xffffffff


	//   ....[16]....
        /*059c*/ 	.word	0xffffffff


	//   ....[17]....
        /*05a0*/ 	.word	0xffffffff


	//   ....[18]....
        /*05a4*/ 	.word	0xffffffff


	//   ....[19]....
        /*05a8*/ 	.word	0xffffffff


	//   ....[20]....
        /*05ac*/ 	.word	0xffffffff


	//   ....[21]....
        /*05b0*/ 	.word	0xffffffff


	//   ....[22]....
        /*05b4*/ 	.word	0xffffffff


	//   ....[23]....
        /*05b8*/ 	.word	0xffffffff


	//   ....[24]....
        /*05bc*/ 	.word	0xffffffff


	//   ....[25]....
        /*05c0*/ 	.word	0xffffffff


	//   ....[26]....
        /*05c4*/ 	.word	0xffffffff


	//   ....[27]....
        /*05c8*/ 	.word	0xffffffff


	//   ....[28]....
        /*05cc*/ 	.word	0xffffffff


	//   ....[29]....
        /*05d0*/ 	.word	0xffffffff


	//   ....[30]....
        /*05d4*/ 	.word	0xffffffff


	//   ....[31]....
        /*05d8*/ 	.word	0xffffffff


	//   ....[32]....
        /*05dc*/ 	.word	0xffffffff


	//   ....[33]....
        /*05e0*/ 	.word	0xffffffff


	//   ....[34]....
        /*05e4*/ 	.word	0xffffffff


	//   ....[35]....
        /*05e8*/ 	.word	0xffffffff


	//   ....[36]....
        /*05ec*/ 	.word	0xffffffff


	//   ....[37]....
        /*05f0*/ 	.word	0xffffffff


	//   ....[38]....
        /*05f4*/ 	.word	0xffffffff


	//   ....[39]....
        /*05f8*/ 	.word	0xffffffff


	//   ....[40]....
        /*05fc*/ 	.word	0xffffffff


	//   ....[41]....
        /*0600*/ 	.word	0xffffffff


	//   ....[42]....
        /*0604*/ 	.word	0xffffffff


	//   ....[43]....
        /*0608*/ 	.word	0xffffffff


	//   ....[44]....
        /*060c*/ 	.word	0xffffffff


	//   ....[45]....
        /*0610*/ 	.word	0xffffffff


	//   ....[46]....
        /*0614*/ 	.word	0xffffffff


	//   ....[47]....
        /*0618*/ 	.word	0xffffffff


	//   ....[48]....
        /*061c*/ 	.word	0xffffffff


	//   ....[49]....
        /*0620*/ 	.word	0xffffffff


	//   ....[50]....
        /*0624*/ 	.word	0xffffffff


	//   ....[51]....
        /*0628*/ 	.word	0xffffffff


	//   ....[52]....
        /*062c*/ 	.word	0xffffffff


	//   ....[53]....
        /*0630*/ 	.word	0xffffffff


	//   ....[54]....
        /*0634*/ 	.word	0xffffffff


	//   ....[55]....
        /*0638*/ 	.word	0xffffffff


	//   ....[56]....
        /*063c*/ 	.word	0xffffffff


	//   ....[57]....
        /*0640*/ 	.word	0xffffffff


	//   ....[58]....
        /*0644*/ 	.word	0xffffffff


	//   ....[59]....
        /*0648*/ 	.word	0xffffffff


	//   ....[60]....
        /*064c*/ 	.word	0xffffffff


	//   ....[61]....
        /*0650*/ 	.word	0xffffffff


	//   ....[62]....
        /*0654*/ 	.word	0xffffffff


	//   ....[63]....
        /*0658*/ 	.word	0xffffffff


	//   ....[64]....
        /*065c*/ 	.word	0xffffffff


	//   ....[65]....
        /*0660*/ 	.word	0xffffffff


	//   ....[66]....
        /*0664*/ 	.word	0xffffffff


	//   ....[67]....
        /*0668*/ 	.word	0xffffffff


	//   ....[68]....
        /*066c*/ 	.word	0xffffffff


	//   ....[69]....
        /*0670*/ 	.word	0xffffffff


	//   ....[70]....
        /*0674*/ 	.word	0xffffffff


	//   ....[71]....
        /*0678*/ 	.word	0xffffffff


	//   ....[72]....
        /*067c*/ 	.word	0xffffffff


	//   ....[73]....
        /*0680*/ 	.word	0xffffffff


	//   ....[74]....
        /*0684*/ 	.word	0xffffffff


	//   ....[75]....
        /*0688*/ 	.word	0xffffffff


	//   ....[76]....
        /*068c*/ 	.word	0xffffffff


	//   ....[77]....
        /*0690*/ 	.word	0xffffffff


	//   ....[78]....
        /*0694*/ 	.word	0xffffffff


	//   ....[79]....
        /*0698*/ 	.word	0xffffffff


	//   ....[80]....
        /*069c*/ 	.word	0xffffffff


	//   ....[81]....
        /*06a0*/ 	.word	0xffffffff


	//   ....[82]....
        /*06a4*/ 	.word	0xffffffff


	//   ....[83]....
        /*06a8*/ 	.word	0xffffffff


	//   ....[84]....
        /*06ac*/ 	.word	0xffffffff


	//   ....[85]....
        /*06b0*/ 	.word	0xffffffff


	//   ....[86]....
        /*06b4*/ 	.word	0xffffffff


	//   ....[87]....
        /*06b8*/ 	.word	0xffffffff


	//   ....[88]....
        /*06bc*/ 	.word	0xffffffff


	//   ....[89]....
        /*06c0*/ 	.word	0xffffffff


	//   ....[90]....
        /*06c4*/ 	.word	0xffffffff


	//   ....[91]....
        /*06c8*/ 	.word	0xffffffff


	//   ....[92]....
        /*06cc*/ 	.word	0xffffffff


	//   ....[93]....
        /*06d0*/ 	.word	0xffffffff


	//   ....[94]....
        /*06d4*/ 	.word	0xffffffff


	//   ....[95]....
        /*06d8*/ 	.word	0xffffffff


	//   ....[96]....
        /*06dc*/ 	.word	0xffffffff


	//   ....[97]....
        /*06e0*/ 	.word	0xffffffff


	//   ....[98]....
        /*06e4*/ 	.word	0xffffffff


	//   ....[99]....
        /*06e8*/ 	.word	0xffffffff


	//   ....[100]....
        /*06ec*/ 	.word	0xffffffff


	//   ....[101]....
        /*06f0*/ 	.word	0xffffffff


	//   ....[102]....
        /*06f4*/ 	.word	0xffffffff


	//   ....[103]....
        /*06f8*/ 	.word	0xffffffff


	//   ....[104]....
        /*06fc*/ 	.word	0xffffffff


	//   ....[105]....
        /*0700*/ 	.word	0xffffffff


	//   ....[106]....
        /*0704*/ 	.word	0xffffffff


	//   ....[107]....
        /*0708*/ 	.word	0xffffffff


	//   ....[108]....
        /*070c*/ 	.word	0xffffffff


	//   ....[109]....
        /*0710*/ 	.word	0xffffffff


	//   ....[110]....
        /*0714*/ 	.word	0xffffffff


	//   ....[111]....
        /*0718*/ 	.word	0xffffffff


	//   ....[112]....
        /*071c*/ 	.word	0xffffffff


	//   ....[113]....
        /*0720*/ 	.word	0xffffffff


	//   ....[114]....
        /*0724*/ 	.word	0xffffffff


	//   ....[115]....
        /*0728*/ 	.word	0xffffffff


	//   ....[116]....
        /*072c*/ 	.word	0xffffffff


	//   ....[117]....
        /*0730*/ 	.word	0xffffffff


	//   ....[118]....
        /*0734*/ 	.word	0xffffffff


	//   ....[119]....
        /*0738*/ 	.word	0xffffffff


	//   ....[120]....
        /*073c*/ 	.word	0xffffffff


	//   ....[121]....
        /*0740*/ 	.word	0xffffffff


	//   ....[122]....
        /*0744*/ 	.word	0xffffffff


	//   ....[123]....
        /*0748*/ 	.word	0xffffffff


	//   ....[124]....
        /*074c*/ 	.word	0xffffffff


	//   ....[125]....
        /*0750*/ 	.word	0xffffffff


	//   ....[126]....
        /*0754*/ 	.word	0xffffffff


	//   ....[127]....
        /*0758*/ 	.word	0xffffffff


	//   ....[128]....
        /*075c*/ 	.word	0xffffffff


	//   ....[129]....
        /*0760*/ 	.word	0xffffffff


	//   ....[130]....
        /*0764*/ 	.word	0x0500000f


	//   ....[131]....
        /*0768*/ 	.word	0x0500000f


	//   ....[132]....
        /*076c*/ 	.word	0x0500000f


	//   ....[133]....
        /*0770*/ 	.word	0x0500000f


	//   ....[134]....
        /*0774*/ 	.word	0x0500000f


	//   ....[135]....
        /*0778*/ 	.word	0x0500000f


	//   ....[136]....
        /*077c*/ 	.word	0x0500000f


	//   ....[137]....
        /*0780*/ 	.word	0x0500000f


	//   ....[138]....
        /*0784*/ 	.word	0x0500000f


	//   ....[139]....
        /*0788*/ 	.word	0x0500000f


	//   ....[140]....
        /*078c*/ 	.word	0x0500000f


	//   ....[141]....
        /*0790*/ 	.word	0x0500000f


	//   ....[142]....
        /*0794*/ 	.word	0x0500000f


	//   ....[143]....
        /*0798*/ 	.word	0x0500000f


	//   ....[144]....
        /*079c*/ 	.word	0x0500000f


	//   ....[145]....
        /*07a0*/ 	.word	0x0500000f


	//   ....[146]....
        /*07a4*/ 	.word	0x0500000f


	//   ....[147]....
        /*07a8*/ 	.word	0x0500000f


	//   ....[148]....
        /*07ac*/ 	.word	0x0500000f


	//   ....[149]....
        /*07b0*/ 	.word	0x0500000f


	//   ....[150]....
        /*07b4*/ 	.word	0x0500000f


	//   ....[151]....
        /*07b8*/ 	.word	0x0500000f


	//   ....[152]....
        /*07bc*/ 	.word	0x0500000f


	//   ....[153]....
        /*07c0*/ 	.word	0x0500000f


	//   ....[154]....
        /*07c4*/ 	.word	0x0500000f


	//   ....[155]....
        /*07c8*/ 	.word	0x0500000f


	//   ....[156]....
        /*07cc*/ 	.word	0x0500000f


	//   ....[157]....
        /*07d0*/ 	.word	0x0500000f


	//   ....[158]....
        /*07d4*/ 	.word	0x0500000f


	//   ....[159]....
        /*07d8*/ 	.word	0x0500000f


	//   ....[160]....
        /*07dc*/ 	.word	0x0500000f


	//   ....[161]....
        /*07e0*/ 	.word	0x0500000f


	//   ....[162]....
        /*07e4*/ 	.word	0x0500000f


	//   ....[163]....
        /*07e8*/ 	.word	0x0500000f


	//   ....[164]....
        /*07ec*/ 	.word	0x0500000f


	//   ....[165]....
        /*07f0*/ 	.word	0x0500000f


	//   ....[166]....
        /*07f4*/ 	.word	0x0500000f


	//   ....[167]....
        /*07f8*/ 	.word	0x0500000f


	//   ....[168]....
        /*07fc*/ 	.word	0x0500000f


	//   ....[169]....
        /*0800*/ 	.word	0x0500000f


	//   ....[170]....
        /*0804*/ 	.word	0x0500000f


	//   ....[171]....
        /*0808*/ 	.word	0x0500000f


	//   ....[172]....
        /*080c*/ 	.word	0x0500000f


	//   ....[173]....
        /*0810*/ 	.word	0x0500000f


	//   ....[174]....
        /*0814*/ 	.word	0x0500000f


	//   ....[175]....
        /*0818*/ 	.word	0x0500000f


	//   ....[176]....
        /*081c*/ 	.word	0x0500000f


	//   ....[177]....
        /*0820*/ 	.word	0x0500000f


	//   ....[178]....
        /*0824*/ 	.word	0x0500000f


	//   ....[179]....
        /*0828*/ 	.word	0x0500000f


	//   ....[180]....
        /*082c*/ 	.word	0x0500000f


	//   ....[181]....
        /*0830*/ 	.word	0x0500000f


	//   ....[182]....
        /*0834*/ 	.word	0x0500000f


	//   ....[183]....
        /*0838*/ 	.word	0x0500000f


	//   ....[184]....
        /*083c*/ 	.word	0x0500000f


	//   ....[185]....
        /*0840*/ 	.word	0x0500000f


	//   ....[186]....
        /*0844*/ 	.word	0x0500000f


	//   ....[187]....
        /*0848*/ 	.word	0x0500000f


	//   ....[188]....
        /*084c*/ 	.word	0x0500000f


	//   ....[189]....
        /*0850*/ 	.word	0x0500000f


	//   ....[190]....
        /*0854*/ 	.word	0x0500000f


	//   ....[191]....
        /*0858*/ 	.word	0x0500000f


	//   ....[192]....
        /*085c*/ 	.word	0x0500000f


	//   ....[193]....
        /*0860*/ 	.word	0x0500000f


	//   ....[194]....
        /*0864*/ 	.word	0x0500000f


	//   ....[195]....
        /*0868*/ 	.word	0x0500000f


	//   ....[196]....
        /*086c*/ 	.word	0x0500000f


	//   ....[197]....
        /*0870*/ 	.word	0x0500000f


	//   ....[198]....
        /*0874*/ 	.word	0x0500000f


	//   ....[199]....
        /*0878*/ 	.word	0x0500000f


	//   ....[200]....
        /*087c*/ 	.word	0x0500000f


	//   ....[201]....
        /*0880*/ 	.word	0x0500000f


	//   ....[202]....
        /*0884*/ 	.word	0x0500000f


	//   ....[203]....
        /*0888*/ 	.word	0x0500000f


	//   ....[204]....
        /*088c*/ 	.word	0x0500000f


	//   ....[205]....
        /*0890*/ 	.word	0x0500000f


	//   ....[206]....
        /*0894*/ 	.word	0x0500000f


	//   ....[207]....
        /*0898*/ 	.word	0x0500000f


	//   ....[208]....
        /*089c*/ 	.word	0x0500000f


	//   ....[209]....
        /*08a0*/ 	.word	0x0500000f


	//   ....[210]....
        /*08a4*/ 	.word	0x0500000f


	//   ....[211]....
        /*08a8*/ 	.word	0x0500000f


	//----- nvinfo : EIATTR_COOP_GROUP_INSTR_OFFSETS
	.align		4
.L_1621:
        /*08ac*/ 	.byte	0x04, 0x28
        /*08ae*/ 	.short	(.L_1623 - .L_1622)


	//   ....[0]....
.L_1622:
        /*08b0*/ 	.word	0x00000060


	//   ....[1]....
        /*08b4*/ 	.word	0x00000190


	//   ....[2]....
        /*08b8*/ 	.word	0x00000240


	//   ....[3]....
        /*08bc*/ 	.word	0x00000400


	//   ....[4]....
        /*08c0*/ 	.word	0x00000560


	//   ....[5]....
        /*08c4*/ 	.word	0x00000680


	//   ....[6]....
        /*08c8*/ 	.word	0x000007e0


	//   ....[7]....
        /*08cc*/ 	.word	0x00005d30


	//   ....[8]....
        /*08d0*/ 	.word	0x000064d0


	//   ....[9]....
        /*08d4*/ 	.word	0x000064e0


	//   ....[10]....
        /*08d8*/ 	.word	0x000064f0


	//   ....[11]....
        /*08dc*/ 	.word	0x00006500


	//   ....[12]....
        /*08e0*/ 	.word	0x00006840


	//   ....[13]....
        /*08e4*/ 	.word	0x00006850


	//   ....[14]....
        /*08e8*/ 	.word	0x00006860


	//   ....[15]....
        /*08ec*/ 	.word	0x00006870


	//   ....[16]....
        /*08f0*/ 	.word	0x00007b50


	//   ....[17]....
        /*08f4*/ 	.word	0x00007b60


	//   ....[18]....
        /*08f8*/ 	.word	0x00007b70


	//   ....[19]....
        /*08fc*/ 	.word	0x00007b80


	//   ....[20]....
        /*0900*/ 	.word	0x00007c80


	//   ....[21]....
        /*0904*/ 	.word	0x00007ca0


	//   ....[22]....
        /*0908*/ 	.word	0x00007d40


	//   ....[23]....
        /*090c*/ 	.word	0x00007d70


	//   ....[24]....
        /*0910*/ 	.word	0x00009350


	//   ....[25]....
        /*0914*/ 	.word	0x000099f0


	//   ....[26]....
        /*0918*/ 	.word	0x00009a00


	//   ....[27]....
        /*091c*/ 	.word	0x00009a20


	//   ....[28]....
        /*0920*/ 	.word	0x0000a2d0


	//   ....[29]....
        /*0924*/ 	.word	0x0000a2f0


	//   ....[30]....
        /*0928*/ 	.word	0x0000b8b0


	//   ....[31]....
        /*092c*/ 	.word	0x0000bf50


	//   ....[32]....
        /*0930*/ 	.word	0x0000bf80


	//   ....[33]....
        /*0934*/ 	.word	0x0000bfa0


	//   ....[34]....
        /*0938*/ 	.word	0x0000c9c0


	//   ....[35]....
        /*093c*/ 	.word	0x0000ca40


	//   ....[36]....
        /*0940*/ 	.word	0x0000e2a0


	//   ....[37]....
        /*0944*/ 	.word	0x0000e2c0


	//   ....[38]....
        /*0948*/ 	.word	0x0000ea10


	//   ....[39]....
        /*094c*/ 	.word	0x0000eaa0


	//   ....[40]....
        /*0950*/ 	.word	0x0000fad0


	//   ....[41]....
        /*0954*/ 	.word	0x0000fdf0


	//   ....[42]....
        /*0958*/ 	.word	0x0000fe80


	//   ....[43]....
        /*095c*/ 	.word	0x0000fe90


	//   ....[44]....
        /*0960*/ 	.word	0x00010bf0


	//   ....[45]....
        /*0964*/ 	.word	0x00010c10


	//   ....[46]....
        /*0968*/ 	.word	0x00010c20


	//   ....[47]....
        /*096c*/ 	.word	0x00010c30


	//   ....[48]....
        /*0970*/ 	.word	0x00011150


	//   ....[49]....
        /*0974*/ 	.word	0x00011190


	//   ....[50]....
        /*0978*/ 	.word	0x000111c0


	//   ....[51]....
        /*097c*/ 	.word	0x000111f0


	//   ....[52]....
        /*0980*/ 	.word	0x00011210


	//   ....[53]....
        /*0984*/ 	.word	0x00011220


	//   ....[54]....
        /*0988*/ 	.word	0x00011260


	//   ....[55]....
        /*098c*/ 	.word	0x00011290


	//   ....[56]....
        /*0990*/ 	.word	0x00011740


	//   ....[57]....
        /*0994*/ 	.word	0x00011750


	//   ....[58]....
        /*0998*/ 	.word	0x000119d0


	//   ....[59]....
        /*099c*/ 	.word	0x000119e0


	//   ....[60]....
        /*09a0*/ 	.word	0x00012470


	//   ....[61]....
        /*09a4*/ 	.word	0x000124a0


	//   ....[62]....
        /*09a8*/ 	.word	0x000124c0


	//   ....[63]....
        /*09ac*/ 	.word	0x000124f0


	//   ....[64]....
        /*09b0*/ 	.word	0x00012520


	//   ....[65]....
        /*09b4*/ 	.word	0x00012530


	//   ....[66]....
        /*09b8*/ 	.word	0x00012560


	//   ....[67]....
        /*09bc*/ 	.word	0x000125a0


	//   ....[68]....
        /*09c0*/ 	.word	0x00012700


	//   ....[69]....
        /*09c4*/ 	.word	0x00012920


	//   ....[70]....
        /*09c8*/ 	.word	0x00012950


	//   ....[71]....
        /*09cc*/ 	.word	0x00012980


	//   ....[72]....
        /*09d0*/ 	.word	0x000129b0


	//   ....[73]....
        /*09d4*/ 	.word	0x000129e0


	//   ....[74]....
        /*09d8*/ 	.word	0x00012a10


	//   ....[75]....
        /*09dc*/ 	.word	0x00012ba0


	//   ....[76]....
        /*09e0*/ 	.word	0x00012bd0


	//   ....[77]....
        /*09e4*/ 	.word	0x00012c00


	//   ....[78]....
        /*09e8*/ 	.word	0x00012c30


	//   ....[79]....
        /*09ec*/ 	.word	0x00012c60


	//   ....[80]....
        /*09f0*/ 	.word	0x00012c90


	//   ....[81]....
        /*09f4*/ 	.word	0x00012d20


	//   ....[82]....
        /*09f8*/ 	.word	0x00012d50


	//   ....[83]....
        /*09fc*/ 	.word	0x00012d60


	//   ....[84]....
        /*0a00*/ 	.word	0x00012da0


	//   ....[85]....
        /*0a04*/ 	.word	0x00014240


	//   ....[86]....
        /*0a08*/ 	.word	0x00015840


	//   ....[87]....
        /*0a0c*/ 	.word	0x000163e0


	//   ....[88]....
        /*0a10*/ 	.word	0x000163f0


	//   ....[89]....
        /*0a14*/ 	.word	0x00016410


	//   ....[90]....
        /*0a18*/ 	.word	0x00016470


	//   ....[91]....
        /*0a1c*/ 	.word	0x00016490


	//   ....[92]....
        /*0a20*/ 	.word	0x00016510


	//   ....[93]....
        /*0a24*/ 	.word	0x00016530


	//   ....[94]....
        /*0a28*/ 	.word	0x000165b0


	//   ....[95]....
        /*0a2c*/ 	.word	0x000165d0


	//   ....[96]....
        /*0a30*/ 	.word	0x00016650


	//   ....[97]....
        /*0a34*/ 	.word	0x00016670


	//   ....[98]....
        /*0a38*/ 	.word	0x000166f0


	//   ....[99]....
        /*0a3c*/ 	.word	0x00016710


	//   ....[100]....
        /*0a40*/ 	.word	0x00016790


	//   ....[101]....
        /*0a44*/ 	.word	0x000167b0


	//   ....[102]....
        /*0a48*/ 	.word	0x000167c0


	//   ....[103]....
        /*0a4c*/ 	.word	0x00016830


	//   ....[104]....
        /*0a50*/ 	.word	0x00016880


	//   ....[105]....
        /*0a54*/ 	.word	0x00016940


	//   ....[106]....
        /*0a58*/ 	.word	0x00016950


	//   ....[107]....
        /*0a5c*/ 	.word	0x000169c0


	//   ....[108]....
        /*0a60*/ 	.word	0x000169d0


	//   ....[109]....
        /*0a64*/ 	.word	0x00016a10


	//   ....[110]....
        /*0a68*/ 	.word	0x00016a30


	//   ....[111]....
        /*0a6c*/ 	.word	0x000189d0


	//   ....[112]....
        /*0a70*/ 	.word	0x00018a00


	//   ....[113]....
        /*0a74*/ 	.word	0x00018a60


	//   ....[114]....
        /*0a78*/ 	.word	0x00018a90


	//   ....[115]....
        /*0a7c*/ 	.word	0x00018ac0


	//   ....[116]....
        /*0a80*/ 	.word	0x00018af0


	//   ....[117]....
        /*0a84*/ 	.word	0x00018b20


	//   ....[118]....
        /*0a88*/ 	.word	0x00018b50


	//   ....[119]....
        /*0a8c*/ 	.word	0x00018cf0


	//   ....[120]....
        /*0a90*/ 	.word	0x00018d20


	//   ....[121]....
        /*0a94*/ 	.word	0x00018d50


	//   ....[122]....
        /*0a98*/ 	.word	0x00018d80


	//   ....[123]....
        /*0a9c*/ 	.word	0x00018db0


	//   ....[124]....
        /*0aa0*/ 	.word	0x00018de0


	//   ....[125]....
        /*0aa4*/ 	.word	0x00018ea0


	//   ....[126]....
        /*0aa8*/ 	.word	0x00018ec0


	//   ....[127]....
        /*0aac*/ 	.word	0x00018ee0


	//   ....[128]....
        /*0ab0*/ 	.word	0x00018f40


	//   ....[129]....
        /*0ab4*/ 	.word	0x00019960


	//   ....[130]....
        /*0ab8*/ 	.word	0x00019dc0


	//   ....[131]....
        /*0abc*/ 	.word	0x00019e70


	//   ....[132]....
        /*0ac0*/ 	.word	0x00019f00


	//   ....[133]....
        /*0ac4*/ 	.word	0x00019f50


	//   ....[134]....
        /*0ac8*/ 	.word	0x00019fa0


	//   ....[135]....
        /*0acc*/ 	.word	0x0001a030


	//   ....[136]....
        /*0ad0*/ 	.word	0x0001a0c0


	//   ....[137]....
        /*0ad4*/ 	.word	0x0001a110


	//   ....[138]....
        /*0ad8*/ 	.word	0x0001a160


	//   ....[139]....
        /*0adc*/ 	.word	0x0001a250


	//   ....[140]....
        /*0ae0*/ 	.word	0x0001a300


	//   ....[141]....
        /*0ae4*/ 	.word	0x0001a350


	//   ....[142]....
        /*0ae8*/ 	.word	0x0001a3a0


	//   ....[143]....
        /*0aec*/ 	.word	0x0001a530


	//   ....[144]....
        /*0af0*/ 	.word	0x0001a6a0


	//   ....[145]....
        /*0af4*/ 	.word	0x0001a710


	//   ....[146]....
        /*0af8*/ 	.word	0x0001a760


	//   ....[147]....
        /*0afc*/ 	.word	0x0001aa30


	//   ....[148]....
        /*0b00*/ 	.word	0x0001aa80


	//   ....[149]....
        /*0b04*/ 	.word	0x0001ab40


	//   ....[150]....
        /*0b08*/ 	.word	0x0001abb0


	//   ....[151]....
        /*0b0c*/ 	.word	0x0001ac10


	//   ....[152]....
        /*0b10*/ 	.word	0x0001acc0


	//   ....[153]....
        /*0b14*/ 	.word	0x0001ad20


	//   ....[154]....
        /*0b18*/ 	.word	0x0001adb0


	//   ....[155]....
        /*0b1c*/ 	.word	0x0001ae30


	//   ....[156]....
        /*0b20*/ 	.word	0x0001ae80


	//   ....[157]....
        /*0b24*/ 	.word	0x0001af10


	//   ....[158]....
        /*0b28*/ 	.word	0x0001afa0


	//   ....[159]....
        /*0b2c*/ 	.word	0x0001b040


	//   ....[160]....
        /*0b30*/ 	.word	0x0001b0e0


	//   ....[161]....
        /*0b34*/ 	.word	0x0001b140


	//   ....[162]....
        /*0b38*/ 	.word	0x0001b1b0


	//   ....[163]....
        /*0b3c*/ 	.word	0x0001b210


	//   ....[164]....
        /*0b40*/ 	.word	0x0001b280


	//   ....[165]....
        /*0b44*/ 	.word	0x0001b340


	//   ....[166]....
        /*0b48*/ 	.word	0x0001b3a0


	//   ....[167]....
        /*0b4c*/ 	.word	0x0001b460


	//   ....[168]....
        /*0b50*/ 	.word	0x0001b740


	//   ....[169]....
        /*0b54*/ 	.word	0x0001b8f0


	//   ....[170]....
        /*0b58*/ 	.word	0x0001b940


	//   ....[171]....
        /*0b5c*/ 	.word	0x0001b9a0


	//   ....[172]....
        /*0b60*/ 	.word	0x0001ba60


	//   ....[173]....
        /*0b64*/ 	.word	0x0001bac0


	//   ....[174]....
        /*0b68*/ 	.word	0x0001bbc0


	//   ....[175]....
        /*0b6c*/ 	.word	0x0001bc20


	//   ....[176]....
        /*0b70*/ 	.word	0x0001bd20


	//   ....[177]....
        /*0b74*/ 	.word	0x0001bd80


	//   ....[178]....
        /*0b78*/ 	.word	0x0001be80


	//   ....[179]....
        /*0b7c*/ 	.word	0x0001bee0


	//   ....[180]....
        /*0b80*/ 	.word	0x0001bfe0


	//   ....[181]....
        /*0b84*/ 	.word	0x0001c040


	//   ....[182]....
        /*0b88*/ 	.word	0x0001c140


	//   ....[183]....
        /*0b8c*/ 	.word	0x0001c1a0


	//   ....[184]....
        /*0b90*/ 	.word	0x0001c250


	//   ....[185]....
        /*0b94*/ 	.word	0x0001c320


	//   ....[186]....
        /*0b98*/ 	.word	0x0001c3f0


	//   ....[187]....
        /*0b9c*/ 	.word	0x0001c450


	//   ....[188]....
        /*0ba0*/ 	.word	0x0001c540


	//   ....[189]....
        /*0ba4*/ 	.word	0x0001c5a0


	//   ....[190]....
        /*0ba8*/ 	.word	0x0001c670


	//   ....[191]....
        /*0bac*/ 	.word	0x0001c6d0


	//   ....[192]....
        /*0bb0*/ 	.word	0x0001c790


	//   ....[193]....
        /*0bb4*/ 	.word	0x0001cab0


	//   ....[194]....
        /*0bb8*/ 	.word	0x0001cb50


	//   ....[195]....
        /*0bbc*/ 	.word	0x0001ccc0


	//   ....[196]....
        /*0bc0*/ 	.word	0x0001cd30


	//   ....[197]....
        /*0bc4*/ 	.word	0x0001cda0


	//   ....[198]....
        /*0bc8*/ 	.word	0x0001ce10


	//   ....[199]....
        /*0bcc*/ 	.word	0x0001ce80


	//   ....[200]....
        /*0bd0*/ 	.word	0x0001cf00


	//   ....[201]....
        /*0bd4*/ 	.word	0x0001cf80


	//   ....[202]....
        /*0bd8*/ 	.word	0x0001d010


	//   ....[203]....
        /*0bdc*/ 	.word	0x0001d080


	//   ....[204]....
        /*0be0*/ 	.word	0x0001d0f0


	//   ....[205]....
        /*0be4*/ 	.word	0x0001d160


	//   ....[206]....
        /*0be8*/ 	.word	0x0001d1e0


	//   ....[207]....
        /*0bec*/ 	.word	0x0001d250


	//   ....[208]....
        /*0bf0*/ 	.word	0x0001d300


	//   ....[209]....
        /*0bf4*/ 	.word	0x0001d350


	//   ....[210]....
        /*0bf8*/ 	.word	0x0001d3e0


	//   ....[211]....
        /*0bfc*/ 	.word	0x0001d510


	//----- nvinfo : EIATTR_REG_RECONFIG
	.align		4
.L_1623:
        /*0c00*/ 	.byte	0x01, 0x54
	.zero		2


	//----- nvinfo : EIATTR_SYSCALL_OFFSETS
	.align		4
        /*0c04*/ 	.byte	0x04, 0x46
        /*0c06*/ 	.short	(.L_1625 - .L_1624)


	//   ....[0]....
.L_1624:
        /*0c08*/ 	.word	0x00001b80


	//   ....[1]....
        /*0c0c*/ 	.word	0x00001cd0


	//   ....[2]....
        /*0c10*/ 	.word	0x00005ee0


	//   ....[3]....
        /*0c14*/ 	.word	0x00006200


	//   ....[4]....
        /*0c18*/ 	.word	0x00015490


	//   ....[5]....
        /*0c1c*/ 	.word	0x000155e0


	//   ....[6]....
        /*0c20*/ 	.word	0x000156e0


	//   ....[7]....
        /*0c24*/ 	.word	0x00015f10


	//----- nvinfo : EIATTR_MBARRIER_INSTR_OFFSETS
	.align		4
.L_1625:
        /*0c28*/ 	.byte	0x04, 0x39
        /*0c2a*/ 	.short	(.L_1627 - .L_1626)


	//   ....[0]....
.L_1626:
        /*0c2c*/ 	.word	0x000002b0
        /*0c30*/ 	.word	0x000000ff
        /*0c34*/ 	.word	0x00016800
        /*0c38*/ 	.short	0x0100
        /*0c3a*/ 	.byte	0x08
	.zero		1


	//   ....[1]....
        /*0c3c*/ 	.word	0x000002c0
        /*0c40*/ 	.word	0x000000ff
        /*0c44*/ 	.word	0x00016820
        /*0c48*/ 	.short	0x0100
        /*0c4a*/ 	.byte	0x08
	.zero		1


	//   ....[2]....
        /*0c4c*/ 	.word	0x000003b0
        /*0c50*/ 	.word	0x000000ff
        /*0c54*/ 	.word	0x00016830
        /*0c58*/ 	.short	0x0100
        /*0c5a*/ 	.byte	0x08
	.zero		1


	//   ....[3]....
        /*0c5c*/ 	.word	0x000003c0
        /*0c60*/ 	.word	0x000000ff
        /*0c64*/ 	.word	0x00016840
        /*0c68*/ 	.short	0x0100
        /*0c6a*/ 	.byte	0x08
	.zero		1


	//   ....[4]....
        /*0c6c*/ 	.word	0x000003d0
        /*0c70*/ 	.word	0x000000ff
        /*0c74*/ 	.word	0x00016838
        /*0c78*/ 	.short	0x0100
        /*0c7a*/ 	.byte	0x08
	.zero		1


	//   ....[5]....
        /*0c7c*/ 	.word	0x000003e0
        /*0c80*/ 	.word	0x000000ff
        /*0c84*/ 	.word	0x00016848
        /*0c88*/ 	.short	0x0100
        /*0c8a*/ 	.byte	0x08
	.zero		1


	//   ....[6]....
        /*0c8c*/ 	.word	0x00000510
        /*0c90*/ 	.word	0x000000ff
        /*0c94*/ 	.word	0x00016850
        /*0c98*/ 	.short	0x0100
        /*0c9a*/ 	.byte	0x08
	.zero		1


	//   ....[7]....
        /*0c9c*/ 	.word	0x00000520
        /*0ca0*/ 	.word	0x000000ff
        /*0ca4*/ 	.word	0x00016860
        /*0ca8*/ 	.short	0x0100
        /*0caa*/ 	.byte	0x08
	.zero		1


	//   ....[8]....
        /*0cac*/ 	.word	0x00000530
        /*0cb0*/ 	.word	0x000000ff
        /*0cb4*/ 	.word	0x00016858
        /*0cb8*/ 	.short	0x0100
        /*0cba*/ 	.byte	0x08
	.zero		1


	//   ....[9]....
        /*0cbc*/ 	.word	0x00000540
        /*0cc0*/ 	.word	0x000000ff
        /*0cc4*/ 	.word	0x00016868
        /*0cc8*/ 	.short	0x0100
        /*0cca*/ 	.byte	0x08
	.zero		1


	//   ....[10]....
        /*0ccc*/ 	.word	0x00000630
        /*0cd0*/ 	.word	0x000000ff
        /*0cd4*/ 	.word	0x00016870
        /*0cd8*/ 	.short	0x0100
        /*0cda*/ 	.byte	0x06
	.zero		1


	//   ....[11]....
        /*0cdc*/ 	.word	0x00000640
        /*0ce0*/ 	.word	0x000000ff
        /*0ce4*/ 	.word	0x00016880
        /*0ce8*/ 	.short	0x0100
        /*0cea*/ 	.byte	0x06
	.zero		1


	//   ....[12]....
        /*0cec*/ 	.word	0x00000650
        /*0cf0*/ 	.word	0x000000ff
        /*0cf4*/ 	.word	0x00016878
        /*0cf8*/ 	.short	0x0100
        /*0cfa*/ 	.byte	0x06
	.zero		1


	//   ....[13]....
        /*0cfc*/ 	.word	0x00000660
        /*0d00*/ 	.word	0x000000ff
        /*0d04*/ 	.word	0x00016888
        /*0d08*/ 	.short	0x0100
        /*0d0a*/ 	.byte	0x06
	.zero		1


	//   ....[14]....
        /*0d0c*/ 	.word	0x00000790
        /*0d10*/ 	.word	0x000000ff
        /*0d14*/ 	.word	0x00016890
        /*0d18*/ 	.short	0x0100
        /*0d1a*/ 	.byte	0x08
	.zero		1


	//   ....[15]....
        /*0d1c*/ 	.word	0x000007a0
        /*0d20*/ 	.word	0x000000ff
        /*0d24*/ 	.word	0x000168a0
        /*0d28*/ 	.short	0x0100
        /*0d2a*/ 	.byte	0x08
	.zero		1


	//   ....[16]....
        /*0d2c*/ 	.word	0x000007b0
        /*0d30*/ 	.word	0x000000ff
        /*0d34*/ 	.word	0x00016898
        /*0d38*/ 	.short	0x0100
        /*0d3a*/ 	.byte	0x08
	.zero		1


	//   ....[17]....
        /*0d3c*/ 	.word	0x000007c0
        /*0d40*/ 	.word	0x000000ff
        /*0d44*/ 	.word	0x000168a8
        /*0d48*/ 	.short	0x0100
        /*0d4a*/ 	.byte	0x08
	.zero		1


	//   ....[18]....
        /*0d4c*/ 	.word	0x000008f0
        /*0d50*/ 	.word	0x000000ff
        /*0d54*/ 	.word	0x000168b0
        /*0d58*/ 	.short	0x0100
        /*0d5a*/ 	.byte	0x08
	.zero		1


	//   ....[19]....
        /*0d5c*/ 	.word	0x00000900
        /*0d60*/ 	.word	0x000000ff
        /*0d64*/ 	.word	0x000168c0
        /*0d68*/ 	.short	0x0100
        /*0d6a*/ 	.byte	0x08
	.zero		1


	//   ....[20]....
        /*0d6c*/ 	.word	0x00000910
        /*0d70*/ 	.word	0x000000ff
        /*0d74*/ 	.word	0x000168b8
        /*0d78*/ 	.short	0x0100
        /*0d7a*/ 	.byte	0x08
	.zero		1


	//   ....[21]....
        /*0d7c*/ 	.word	0x00000920
        /*0d80*/ 	.word	0x000000ff
        /*0d84*/ 	.word	0x000168c8
        /*0d88*/ 	.short	0x0100
        /*0d8a*/ 	.byte	0x08
	.zero		1


	//   ....[22]....
        /*0d8c*/ 	.word	0x00002e50
        /*0d90*/ 	.word	0x0000004d
        /*0d94*/ 	.word	0x00016890
        /*0d98*/ 	.short	0x010a
        /*0d9a*/ 	.byte	0x3f
	.zero		1


	//   ....[23]....
        /*0d9c*/ 	.word	0x00004050
        /*0da0*/ 	.word	0x0000004d
        /*0da4*/ 	.word	0x00016890
        /*0da8*/ 	.short	0x010a
        /*0daa*/ 	.byte	0x3f
	.zero		1


	//   ....[24]....
        /*0dac*/ 	.word	0x00005140
        /*0db0*/ 	.word	0x0000004d
        /*0db4*/ 	.word	0x00016890
        /*0db8*/ 	.short	0x010a
        /*0dba*/ 	.byte	0x3f
	.zero		1


	//   ....[25]....
        /*0dbc*/ 	.word	0x00005360
        /*0dc0*/ 	.word	0x00000008
        /*0dc4*/ 	.word	0x00000000
        /*0dc8*/ 	.short	0x0101
        /*0dca*/ 	.byte	0x3f
	.zero		1


	//   ....[26]....
        /*0dcc*/ 	.word	0x000053a0
        /*0dd0*/ 	.word	0x0000004d
        /*0dd4*/ 	.word	0x000168b0
        /*0dd8*/ 	.short	0x010a
        /*0dda*/ 	.byte	0x3f
	.zero		1


	//   ....[27]....
        /*0ddc*/ 	.word	0x00005780
        /*0de0*/ 	.word	0x0000004d
        /*0de4*/ 	.word	0x00000000
        /*0de8*/ 	.short	0x0101
        /*0dea*/ 	.byte	0x3f
	.zero		1


	//   ....[28]....
        /*0dec*/ 	.word	0x00005f80
        /*0df0*/ 	.word	0x00000002
        /*0df4*/ 	.word	0x00016800
        /*0df8*/ 	.short	0x010a
        /*0dfa*/ 	.byte	0x3f
	.zero		1


	//   ....[29]....
        /*0dfc*/ 	.word	0x00005fd0
        /*0e00*/ 	.word	0x00000002
        /*0e04*/ 	.word	0x00016800
        /*0e08*/ 	.short	0x010a
        /*0e0a*/ 	.byte	0x3f
	.zero		1


	//   ....[30]....
        /*0e0c*/ 	.word	0x00006ae0
        /*0e10*/ 	.word	0x00000002
        /*0e14*/ 	.word	0x00016800
        /*0e18*/ 	.short	0x010a
        /*0e1a*/ 	.byte	0x3f
	.zero		1


	//   ....[31]....
        /*0e1c*/ 	.word	0x00007fd0
        /*0e20*/ 	.word	0x00000002
        /*0e24*/ 	.word	0x00016800
        /*0e28*/ 	.short	0x010a
        /*0e2a*/ 	.byte	0x3f
	.zero		1


	//   ....[32]....
        /*0e2c*/ 	.word	0x00008ec0
        /*0e30*/ 	.word	0x0000000a
        /*0e34*/ 	.word	0x00016830
        /*0e38*/ 	.short	0x010a
        /*0e3a*/ 	.byte	0x3f
	.zero		1


	//   ....[33]....
        /*0e3c*/ 	.word	0x00008f30
        /*0e40*/ 	.word	0x0000000a
        /*0e44*/ 	.word	0x00016830
        /*0e48*/ 	.short	0x010a
        /*0e4a*/ 	.byte	0x3f
	.zero		1


	//   ....[34]....
        /*0e4c*/ 	.word	0x0000a650
        /*0e50*/ 	.word	0x0000000a
        /*0e54*/ 	.word	0x00000000
        /*0e58*/ 	.short	0x0101
        /*0e5a*/ 	.byte	0x3f
	.zero		1


	//   ....[35]....
        /*0e5c*/ 	.word	0x0000b200
        /*0e60*/ 	.word	0x00000000
        /*0e64*/ 	.word	0x00016830
        /*0e68*/ 	.short	0x010a
        /*0e6a*/ 	.byte	0x3f
	.zero		1


	//   ....[36]....
        /*0e6c*/ 	.word	0x0000b250
        /*0e70*/ 	.word	0x00000000
        /*0e74*/ 	.word	0x00016830
        /*0e78*/ 	.short	0x010a
        /*0e7a*/ 	.byte	0x3f
	.zero		1


	//   ....[37]....
        /*0e7c*/ 	.word	0x0000b5b0
        /*0e80*/ 	.word	0x00000003
        /*0e84*/ 	.word	0x00016850
        /*0e88*/ 	.short	0x010a
        /*0e8a*/ 	.byte	0x3f
	.zero		1


	//   ....[38]....
        /*0e8c*/ 	.word	0x0000b5f0
        /*0e90*/ 	.word	0x00000003
        /*0e94*/ 	.word	0x00016850
        /*0e98*/ 	.short	0x010a
        /*0e9a*/ 	.byte	0x3f
	.zero		1


	//   ....[39]....
        /*0e9c*/ 	.word	0x0000d030
        /*0ea0*/ 	.word	0x0000001a
        /*0ea4*/ 	.word	0x00000000
        /*0ea8*/ 	.short	0x0101
        /*0eaa*/ 	.byte	0x3f
	.zero		1


	//   ....[40]....
        /*0eac*/ 	.word	0x0000d050
        /*0eb0*/ 	.word	0x0000000f
        /*0eb4*/ 	.word	0x00000000
        /*0eb8*/ 	.short	0x0101
        /*0eba*/ 	.byte	0x3f
	.zero		1


	//   ....[41]....
        /*0ebc*/ 	.word	0x0000db00
        /*0ec0*/ 	.word	0x00000000
        /*0ec4*/ 	.word	0x00016830
        /*0ec8*/ 	.short	0x010a
        /*0eca*/ 	.byte	0x3f
	.zero		1


	//   ....[42]....
        /*0ecc*/ 	.word	0x0000db50
        /*0ed0*/ 	.word	0x00000000
        /*0ed4*/ 	.word	0x00016830
        /*0ed8*/ 	.short	0x010a
        /*0eda*/ 	.byte	0x3f
	.zero		1


	//   ....[43]....
        /*0edc*/ 	.word	0x0000deb0
        /*0ee0*/ 	.word	0x00000003
        /*0ee4*/ 	.word	0x00016850
        /*0ee8*/ 	.short	0x010a
        /*0eea*/ 	.byte	0x3f
	.zero		1


	//   ....[44]....
        /*0eec*/ 	.word	0x0000def0
        /*0ef0*/ 	.word	0x00000003
        /*0ef4*/ 	.word	0x00016850
        /*0ef8*/ 	.short	0x010a
        /*0efa*/ 	.byte	0x3f
	.zero		1


	//   ....[45]....
        /*0efc*/ 	.word	0x0000ef10
        /*0f00*/ 	.word	0x0000002e
        /*0f04*/ 	.word	0x00000000
        /*0f08*/ 	.short	0x0101
        /*0f0a*/ 	.byte	0x3f
	.zero		1


	//   ....[46]....
        /*0f0c*/ 	.word	0x0000ef90
        /*0f10*/ 	.word	0x0000002e
        /*0f14*/ 	.word	0x00000000
        /*0f18*/ 	.short	0x0101
        /*0f1a*/ 	.byte	0x3f
	.zero		1


	//   ....[47]....
        /*0f1c*/ 	.word	0x0000f9a0
        /*0f20*/ 	.word	0x0000000d
        /*0f24*/ 	.word	0x00016850
        /*0f28*/ 	.short	0x010a
        /*0f2a*/ 	.byte	0x3f
	.zero		1


	//   ....[48]....
        /*0f2c*/ 	.word	0x0000fa10
        /*0f30*/ 	.word	0x0000000d
        /*0f34*/ 	.word	0x00016850
        /*0f38*/ 	.short	0x010a
        /*0f3a*/ 	.byte	0x3f
	.zero		1


	//   ....[49]....
        /*0f3c*/ 	.word	0x0000fff0
        /*0f40*/ 	.word	0x00000008
        /*0f44*/ 	.word	0x00000000
        /*0f48*/ 	.short	0x0101
        /*0f4a*/ 	.byte	0x3f
	.zero		1


	//   ....[50]....
        /*0f4c*/ 	.word	0x00011120
        /*0f50*/ 	.word	0x00000003
        /*0f54*/ 	.word	0x00000000
        /*0f58*/ 	.short	0x0101
        /*0f5a*/ 	.byte	0x3f
	.zero		1


	//   ....[51]....
        /*0f5c*/ 	.word	0x00011600
        /*0f60*/ 	.word	0x00000008
        /*0f64*/ 	.word	0x00000000
        /*0f68*/ 	.short	0x0101
        /*0f6a*/ 	.byte	0x3f
	.zero		1


	//   ....[52]....
        /*0f6c*/ 	.word	0x00014320
        /*0f70*/ 	.word	0x00000010
        /*0f74*/ 	.word	0x00016820
        /*0f78*/ 	.short	0x010a
        /*0f7a*/ 	.byte	0x3f
	.zero		1


	//   ....[53]....
        /*0f7c*/ 	.word	0x000143e0
        /*0f80*/ 	.word	0x00000006
        /*0f84*/ 	.word	0x000168a0
        /*0f88*/ 	.short	0x010a
        /*0f8a*/ 	.byte	0x3f
	.zero		1


	//   ....[54]....
        /*0f8c*/ 	.word	0x00014620
        /*0f90*/ 	.word	0x00000006
        /*0f94*/ 	.word	0x000168c0
        /*0f98*/ 	.short	0x010a
        /*0f9a*/ 	.byte	0x3f
	.zero		1


	//   ....[55]....
        /*0f9c*/ 	.word	0x000149b0
        /*0fa0*/ 	.word	0x00000006
        /*0fa4*/ 	.word	0x000168a0
        /*0fa8*/ 	.short	0x010a
        /*0faa*/ 	.byte	0x3f
	.zero		1


	//   ....[56]....
        /*0fac*/ 	.word	0x00014bd0
        /*0fb0*/ 	.word	0x00000006
        /*0fb4*/ 	.word	0x000168c0
        /*0fb8*/ 	.short	0x010a
        /*0fba*/ 	.byte	0x3f
	.zero		1


	//   ....[57]....
        /*0fbc*/ 	.word	0x00015a70
        /*0fc0*/ 	.word	0x00000000
        /*0fc4*/ 	.word	0x00016840
        /*0fc8*/ 	.short	0x010a
        /*0fca*/ 	.byte	0x3f
	.zero		1


	//   ....[58]....
        /*0fcc*/ 	.word	0x00016ae0
        /*0fd0*/ 	.word	0x00000010
        /*0fd4*/ 	.word	0x00016800
        /*0fd8*/ 	.short	0x0107
        /*0fda*/ 	.byte	0x3f
	.zero		1


	//   ....[59]....
        /*0fdc*/ 	.word	0x00016bd0
        /*0fe0*/ 	.word	0x00000010
        /*0fe4*/ 	.word	0x00016800
        /*0fe8*/ 	.short	0x0101
        /*0fea*/ 	.byte	0x3f
	.zero		1


	//   ....[60]....
        /*0fec*/ 	.word	0x00016bf0
        /*0ff0*/ 	.word	0x00000010
        /*0ff4*/ 	.word	0x00016820
        /*0ff8*/ 	.short	0x010a
        /*0ffa*/ 	.byte	0x3f
	.zero		1


	//   ....[61]....
        /*0ffc*/ 	.word	0x00016f90
        /*1000*/ 	.word	0x00000002
        /*1004*/ 	.word	0x00016840
        /*1008*/ 	.short	0x010a
        /*100a*/ 	.byte	0x3f
	.zero		1


	//   ....[62]....
        /*100c*/ 	.word	0x00017210
        /*1010*/ 	.word	0x00000003
        /*1014*/ 	.word	0x00000060
        /*1018*/ 	.short	0x010a
        /*101a*/ 	.byte	0x3f
	.zero		1


	//   ....[63]....
        /*101c*/ 	.word	0x00017770
        /*1020*/ 	.word	0x00000002
        /*1024*/ 	.word	0x00016840
        /*1028*/ 	.short	0x010a
        /*102a*/ 	.byte	0x3f
	.zero		1


	//   ....[64]....
        /*102c*/ 	.word	0x000179f0
        /*1030*/ 	.word	0x0000000a
        /*1034*/ 	.word	0x00000060
        /*1038*/ 	.short	0x010a
        /*103a*/ 	.byte	0x3f
	.zero		1


	//   ....[65]....
        /*103c*/ 	.word	0x00017e90
        /*1040*/ 	.word	0x00000002
        /*1044*/ 	.word	0x00016840
        /*1048*/ 	.short	0x010a
        /*104a*/ 	.byte	0x3f
	.zero		1


	//   ....[66]....
        /*104c*/ 	.word	0x00018120
        /*1050*/ 	.word	0x00000003
        /*1054*/ 	.word	0x00000060
        /*1058*/ 	.short	0x010a
        /*105a*/ 	.byte	0x3f
	.zero		1


	//   ....[67]....
        /*105c*/ 	.word	0x00018570
        /*1060*/ 	.word	0x00000003
        /*1064*/ 	.word	0x00016860
        /*1068*/ 	.short	0x010a
        /*106a*/ 	.byte	0x3f
	.zero		1


	//   ....[68]....
        /*106c*/ 	.word	0x000198e0
        /*1070*/ 	.word	0x00000009
        /*1074*/ 	.word	0x00016820
        /*1078*/ 	.short	0x010a
        /*107a*/ 	.byte	0x3f
	.zero		1


	//   ....[69]....
        /*107c*/ 	.word	0x00019a70
        /*1080*/ 	.word	0x00000007
        /*1084*/ 	.word	0x00000000
        /*1088*/ 	.short	0x010a
        /*108a*/ 	.byte	0x3f
	.zero		1


	//   ....[70]....
        /*108c*/ 	.word	0x00019ae0
        /*1090*/ 	.word	0x00000003
        /*1094*/ 	.word	0x00000000
        /*1098*/ 	.short	0x010a
        /*109a*/ 	.byte	0x3f
	.zero		1


	//   ....[71]....
        /*109c*/ 	.word	0x00019b40
        /*10a0*/ 	.word	0x00000005
        /*10a4*/ 	.word	0x00000000
        /*10a8*/ 	.short	0x010a
        /*10aa*/ 	.byte	0x3f
	.zero		1


	//   ....[72]....
        /*10ac*/ 	.word	0x00019b70
        /*10b0*/ 	.word	0x00000003
        /*10b4*/ 	.word	0x00000000
        /*10b8*/ 	.short	0x010a
        /*10ba*/ 	.byte	0x3f
	.zero		1


	//   ....[73]....
        /*10bc*/ 	.word	0x00019bd0
        /*10c0*/ 	.word	0x0000004d
        /*10c4*/ 	.word	0x00016890
        /*10c8*/ 	.short	0x010a
        /*10ca*/ 	.byte	0x3f
	.zero		1


	//   ....[74]....
        /*10cc*/ 	.word	0x00019c20
        /*10d0*/ 	.word	0x0000004d
        /*10d4*/ 	.word	0x00016890
        /*10d8*/ 	.short	0x010a
        /*10da*/ 	.byte	0x3f
	.zero		1


	//   ....[75]....
        /*10dc*/ 	.word	0x00019c70
        /*10e0*/ 	.word	0x0000004d
        /*10e4*/ 	.word	0x00016890
        /*10e8*/ 	.short	0x010a
        /*10ea*/ 	.byte	0x3f
	.zero		1


	//   ....[76]....
        /*10ec*/ 	.word	0x00019cc0
        /*10f0*/ 	.word	0x0000004d
        /*10f4*/ 	.word	0x000168b0
        /*10f8*/ 	.short	0x010a
        /*10fa*/ 	.byte	0x3f
	.zero		1


	//   ....[77]....
        /*10fc*/ 	.word	0x0001a190
        /*1100*/ 	.word	0x00000002
        /*1104*/ 	.word	0x00016800
        /*1108*/ 	.short	0x010a
        /*110a*/ 	.byte	0x3f
	.zero		1


	//   ....[78]....
        /*110c*/ 	.word	0x0001a790
        /*1110*/ 	.word	0x00000002
        /*1114*/ 	.word	0x00016800
        /*1118*/ 	.short	0x010a
        /*111a*/ 	.byte	0x3f
	.zero		1


	//   ....[79]....
        /*111c*/ 	.word	0x0001a7e0
        /*1120*/ 	.word	0x0000000a
        /*1124*/ 	.word	0x00016830
        /*1128*/ 	.short	0x010a
        /*112a*/ 	.byte	0x3f
	.zero		1


	//   ....[80]....
        /*112c*/ 	.word	0x0001a830
        /*1130*/ 	.word	0x00000000
        /*1134*/ 	.word	0x00016830
        /*1138*/ 	.short	0x010a
        /*113a*/ 	.byte	0x3f
	.zero		1


	//   ....[81]....
        /*113c*/ 	.word	0x0001a880
        /*1140*/ 	.word	0x00000003
        /*1144*/ 	.word	0x00016850
        /*1148*/ 	.short	0x010a
        /*114a*/ 	.byte	0x3f
	.zero		1


	//   ....[82]....
        /*114c*/ 	.word	0x0001a8d0
        /*1150*/ 	.word	0x00000000
        /*1154*/ 	.word	0x00016830
        /*1158*/ 	.short	0x010a
        /*115a*/ 	.byte	0x3f
	.zero		1


	//   ....[83]....
        /*115c*/ 	.word	0x0001a920
        /*1160*/ 	.word	0x00000003
        /*1164*/ 	.word	0x00016850
        /*1168*/ 	.short	0x010a
        /*116a*/ 	.byte	0x3f
	.zero		1


	//   ....[84]....
        /*116c*/ 	.word	0x0001a970
        /*1170*/ 	.word	0x0000000d
        /*1174*/ 	.word	0x00016850
        /*1178*/ 	.short	0x010a
        /*117a*/ 	.byte	0x3f
	.zero		1


	//   ....[85]....
        /*117c*/ 	.word	0x0001b520
        /*1180*/ 	.word	0x00000010
        /*1184*/ 	.word	0x00016820
        /*1188*/ 	.short	0x010a
        /*118a*/ 	.byte	0x3f
	.zero		1


	//   ....[86]....
        /*118c*/ 	.word	0x0001b570
        /*1190*/ 	.word	0x00000006
        /*1194*/ 	.word	0x000168a0
        /*1198*/ 	.short	0x010a
        /*119a*/ 	.byte	0x3f
	.zero		1


	//   ....[87]....
        /*119c*/ 	.word	0x0001b5c0
        /*11a0*/ 	.word	0x00000006
        /*11a4*/ 	.word	0x000168c0
        /*11a8*/ 	.short	0x010a
        /*11aa*/ 	.byte	0x3f
	.zero		1


	//   ....[88]....
        /*11ac*/ 	.word	0x0001b610
        /*11b0*/ 	.word	0x00000006
        /*11b4*/ 	.word	0x000168a0
        /*11b8*/ 	.short	0x010a
        /*11ba*/ 	.byte	0x3f
	.zero		1


	//   ....[89]....
        /*11bc*/ 	.word	0x0001b660
        /*11c0*/ 	.word	0x00000006
        /*11c4*/ 	.word	0x000168c0
        /*11c8*/ 	.short	0x010a
        /*11ca*/ 	.byte	0x3f
	.zero		1


	//   ....[90]....
        /*11cc*/ 	.word	0x0001b800
        /*11d0*/ 	.word	0x00000000
        /*11d4*/ 	.word	0x00016840
        /*11d8*/ 	.short	0x010a
        /*11da*/ 	.byte	0x3f
	.zero		1


	//   ....[91]....
        /*11dc*/ 	.word	0x0001c7d0
        /*11e0*/ 	.word	0x00000010
        /*11e4*/ 	.word	0x00016820
        /*11e8*/ 	.short	0x010a
        /*11ea*/ 	.byte	0x3f
	.zero		1


	//   ....[92]....
        /*11ec*/ 	.word	0x0001c820
        /*11f0*/ 	.word	0x00000002
        /*11f4*/ 	.word	0x00016840
        /*11f8*/ 	.short	0x010a
        /*11fa*/ 	.byte	0x3f
	.zero		1


	//   ....[93]....
        /*11fc*/ 	.word	0x0001c870
        /*1200*/ 	.word	0x00000003
        /*1204*/ 	.word	0x00000060
        /*1208*/ 	.short	0x010a
        /*120a*/ 	.byte	0x3f
	.zero		1


	//   ....[94]....
        /*120c*/ 	.word	0x0001c8c0
        /*1210*/ 	.word	0x00000002
        /*1214*/ 	.word	0x00016840
        /*1218*/ 	.short	0x010a
        /*121a*/ 	.byte	0x3f
	.zero		1


	//   ....[95]....
        /*121c*/ 	.word	0x0001c910
        /*1220*/ 	.word	0x0000000a
        /*1224*/ 	.word	0x00000060
        /*1228*/ 	.short	0x010a
        /*122a*/ 	.byte	0x3f
	.zero		1


	//   ....[96]....
        /*122c*/ 	.word	0x0001c960
        /*1230*/ 	.word	0x00000002
        /*1234*/ 	.word	0x00016840
        /*1238*/ 	.short	0x010a
        /*123a*/ 	.byte	0x3f
	.zero		1


	//   ....[97]....
        /*123c*/ 	.word	0x0001c9b0
        /*1240*/ 	.word	0x00000003
        /*1244*/ 	.word	0x00000060
        /*1248*/ 	.short	0x010a
        /*124a*/ 	.byte	0x3f
	.zero		1


	//   ....[98]....
        /*124c*/ 	.word	0x0001ca00
        /*1250*/ 	.word	0x00000003
        /*1254*/ 	.word	0x00016860
        /*1258*/ 	.short	0x010a
        /*125a*/ 	.byte	0x3f
	.zero		1


	//   ....[99]....
        /*125c*/ 	.word	0x0001d430
        /*1260*/ 	.word	0x00000009
        /*1264*/ 	.word	0x00016820
        /*1268*/ 	.short	0x010a
        /*126a*/ 	.byte	0x3f
	.zero		1


	//   ....[100]....
        /*126c*/ 	.word	0x0001d5d0
        /*1270*/ 	.word	0x00000007
        /*1274*/ 	.word	0x00000000
        /*1278*/ 	.short	0x010a
        /*127a*/ 	.byte	0x3f
	.zero		1


	//   ....[101]....
        /*127c*/ 	.word	0x0001d620
        /*1280*/ 	.word	0x00000003
        /*1284*/ 	.word	0x00000000
        /*1288*/ 	.short	0x010a
        /*128a*/ 	.byte	0x3f
	.zero		1


	//   ....[102]....
        /*128c*/ 	.word	0x0001d670
        /*1290*/ 	.word	0x00000005
        /*1294*/ 	.word	0x00000000
        /*1298*/ 	.short	0x010a
        /*129a*/ 	.byte	0x3f
	.zero		1


	//----- nvinfo : EIATTR_NUM_MBARRIERS
	.align		4
.L_1627:
        /*129c*/ 	.byte	0x03, 0x38
        /*129e*/ 	.short	0x0016


	//----- nvinfo : EIATTR_EXIT_INSTR_OFFSETS
	.align		4
        /*12a0*/ 	.byte	0x04, 0x1c
        /*12a2*/ 	.short	(.L_1629 - .L_1628)


	//   ....[0]....
.L_1628:
        /*12a4*/ 	.word	0x00019bc0


	//----- nvinfo : EIATTR_MAX_THREADS
	.align		4
.L_1629:
        /*12a8*/ 	.byte	0x04, 0x05
        /*12aa*/ 	.short	(.L_1631 - .L_1630)
.L_1630:
        /*12ac*/ 	.word	0x00000200
        /*12b0*/ 	.word	0x00000001
        /*12b4*/ 	.word	0x00000001


	//----- nvinfo : EIATTR_CRS_STACK_SIZE
	.align		4
.L_1631:
        /*12b8*/ 	.byte	0x04, 0x1e
        /*12ba*/ 	.short	(.L_1633 - .L_1632)
.L_1632:
        /*12bc*/ 	.word	0x00000000


	//----- nvinfo : EIATTR_CBANK_PARAM_SIZE
	.align		4
.L_1633:
        /*12c0*/ 	.byte	0x03, 0x19
        /*12c2*/ 	.short	0x0af0


	//----- nvinfo : EIATTR_PARAM_CBANK
	.align		4
        /*12c4*/ 	.byte	0x04, 0x0a
        /*12c6*/ 	.short	(.L_1635 - .L_1634)
	.align		4
.L_1634:
        /*12c8*/ 	.word	index@(.nv.constant0._ZN7cutlass13device_kernelIN5flash11enable_sm90INS1_16FlashAttnFwdSm90INS1_25CollectiveMainloopFwdSm90ILi2EN4cute5tupleIJNS5_1CILi1EEES8_S8_EEENS6_IJNS7_ILi192EEENS7_ILi128EEENS7_ILi64EEEEEELi64ENS_6half_tEfNS_4arch4Sm90ELb1ELb0ELb0ELb1ELb0ELb1ELb0ELb1ELb1ELb1ELb1ELb0EEENS1_21CollectiveEpilogueFwdINS6_IJSA_SC_SB_EEES9_SE_SG_Li384ELb1ELb1ELb1ELb0EEENS1_36VarlenDynamicPersistentTileSchedulerILi192ELi128ELi384ELi128ELb1ELb1ELb1ELb1ELb1ELb1EEEEEEEEEvNT_6ParamsE)
        /*12cc*/ 	.short	0x0210
        /*12ce*/ 	.short	0x0af0


	//----- nvinfo : EIATTR_SW_WAR
	.align		4
.L_1635:
        /*12d0*/ 	.byte	0x04, 0x36
        /*12d2*/ 	.short	(.L_1637 - .L_1636)
.L_1636:
        /*12d4*/ 	.word	0x00000008
.L_1637:


//--------------------- .nv.callgraph             --------------------------
	.section	.nv.callgraph,"",@"SHT_CUDA_CALLGRAPH"
	.align	4
	.sectionentsize	8
	.align		4
        /*0000*/ 	.word	0x00000000
	.align		4
        /*0004*/ 	.word	0xffffffff
	.align		4
        /*0008*/ 	.word	index@(_ZN7cutlass13device_kernelIN5flash11enable_sm90INS1_16FlashAttnFwdSm90INS1_25CollectiveMainloopFwdSm90ILi2EN4cute5tupleIJNS5_1CILi1EEES8_S8_EEENS6_IJNS7_ILi128EEENS7_ILi80EEENS7_ILi256EEEEEELi256ENS_6half_tEfNS_4arch4Sm90ELb0ELb0ELb0ELb0ELb0ELb0ELb0ELb1ELb1ELb1ELb1ELb0EEENS1_21CollectiveEpilogueFwdINS6_IJSA_SC_SB_EEES9_SE_SG_Li256ELb0ELb1ELb1ELb0EEENS1_19SingleTileSchedulerILb0ELb1ELb1ELi128EEEEEEEEEvNT_6ParamsE)
	.align		4
        /*000c*/ 	.word	index@(__assertfail)
	.align		4
        /*0010*/ 	.word	index@(_ZN7cutlass13device_kernelIN5flash11enable_sm90INS1_16FlashAttnFwdSm90INS1_25CollectiveMainloopFwdSm90ILi2EN4cute5tupleIJNS5_1CILi1EEES8_S8_EEENS6_IJNS7_ILi128EEENS7_ILi80EEENS7_ILi256EEEEEELi256ENS_6half_tEfNS_4arch4Sm90ELb0ELb0ELb0ELb1ELb0ELb0ELb0ELb1ELb1ELb1ELb1ELb0EEENS1_21CollectiveEpilogueFwdINS6_IJSA_SC_SB_EEES9_SE_SG_Li256ELb1ELb1ELb1ELb0EEENS1_36VarlenDynamicPersistentTileSchedulerILi128ELi80ELi256ELi128ELb1ELb1ELb1ELb0ELb1ELb1EEEEEEEEEvNT_6ParamsE)
	.align		4
        /*0014*/ 	.word	index@(__assertfail)
	.align		4
        /*0018*/ 	.word	index@(_ZN7cutlass13device_kernelIN5flash11enable_sm90INS1_16FlashAttnFwdSm90INS1_25CollectiveMainloopFwdSm90ILi2EN4cute5tupleIJNS5_1CILi1EEES8_S8_EEENS6_IJNS7_ILi128EEENS7_ILi80EEENS7_ILi256EEEEEELi256ENS_6half_tEfNS_4arch4Sm90ELb0ELb0ELb0ELb1ELb0ELb1ELb0ELb1ELb1ELb1ELb1ELb0EEENS1_21CollectiveEpilogueFwdINS6_IJSA_SC_SB_EEES9_SE_SG_Li256ELb1ELb1ELb1ELb0EEENS1_36VarlenDynamicPersistentTileSchedulerILi128ELi80ELi256ELi128ELb1ELb1ELb1ELb0ELb1ELb1EEEEEEEEEvNT_6ParamsE)
	.align		4
        /*001c*/ 	.word	index@(__assertfail)
	.align		4
        /*0020*/ 	.word	index@(_ZN7cutlass13device_kernelIN5flash11enable_sm90INS1_16FlashAttnFwdSm90INS1_25CollectiveMainloopFwdSm90ILi2EN4cute5tupleIJNS5_1CILi1EEES8_S8_EEENS6_IJNS7_ILi128EEENS7_ILi64EEENS7_ILi256EEEEEELi256ENS_6half_tEfNS_4arch4Sm90ELb0ELb1ELb0ELb0ELb0ELb0ELb0ELb1ELb1ELb1ELb1ELb0EEENS1_21CollectiveEpilogueFwdINS6_IJSA_SC_SB_EEES9_SE_SG_Li256ELb0ELb1ELb1ELb0EEENS1_19SingleTileSchedulerILb0ELb1ELb1ELi128EEEEEEEEEvNT_6ParamsE)
	.align		4
        /*0024*/ 	.word	index@(__assertfail)
	.align		4
        /*0028*/ 	.word	index@(_ZN7cutlass13device_kernelIN5flash11enable_sm90INS1_16FlashAttnFwdSm90INS1_25CollectiveMainloopFwdSm90ILi2EN4cute5tupleIJNS5_1CILi1EEES8_S8_EEENS6_IJNS7_ILi128EEENS7_ILi64EEENS7_ILi256EEEEEELi256ENS_6half_tEfNS_4arch4Sm90ELb0ELb1ELb0ELb1ELb0ELb0ELb0ELb1ELb1ELb1ELb1ELb0EEENS1_21CollectiveEpilogueFwdINS6_IJSA_SC_SB_EEES9_SE_SG_Li256ELb1ELb1ELb1ELb0EEENS1_36VarlenDynamicPersistentTileSchedulerILi128ELi64ELi256ELi128ELb1ELb1ELb1ELb1ELb0ELb1EEEEEEEEEvNT_6ParamsE)
	.align		4
        /*002c*/ 	.word	index@(__assertfail)
	.align		4
        /*0030*/ 	.word	index@(_ZN7cutlass13device_kernelIN5flash11enable_sm90INS1_16FlashAttnFwdSm90INS1_25CollectiveMainloopFwdSm90ILi2EN4cute5tupleIJNS5_1CILi1EEES8_S8_EEENS6_IJNS7_ILi128EEENS7_ILi64EEENS7_ILi256EEEEEELi256ENS_6half_tEfNS_4arch4Sm90ELb0ELb1ELb0ELb1ELb0ELb1ELb0ELb1ELb1ELb1ELb1ELb0EEENS1_21CollectiveEpilogueFwdINS6_IJSA_SC_SB_EEES9_SE_SG_Li256ELb1ELb1ELb1ELb0EEENS1_36VarlenDynamicPersistentTileSchedulerILi128ELi64ELi256ELi128ELb1ELb1ELb1ELb1ELb0ELb1EEEEEEEEEvNT_6ParamsE)
	.align		4
        /*0034*/ 	.word	index@(__assertfail)
	.align		4
        /*0038*/ 	.word	index@(_ZN7cutlass13device_kernelIN5flash11enable_sm90INS1_16FlashAttnFwdSm90INS1_25CollectiveMainloopFwdSm90ILi2EN4cute5tupleIJNS5_1CILi1EEES8_S8_EEENS6_IJNS7_ILi128EEENS7_ILi80EEENS7_ILi256EEEEEELi256ENS_6half_tEfNS_4arch4Sm90ELb1ELb0ELb0ELb0ELb0ELb0ELb0ELb1ELb1ELb1ELb1ELb0EEENS1_21CollectiveEpilogueFwdINS6_IJSA_SC_SB_EEES9_SE_SG_Li256ELb0ELb1ELb1ELb0EEENS1_19SingleTileSchedulerILb0ELb1ELb1ELi128EEEEEEEEEvNT_6ParamsE)
	.align		4
        /*003c*/ 	.word	index@(__assertfail)
	.align		4
        /*0040*/ 	.word	index@(_ZN7cutlass13device_kernelIN5flash11enable_sm90INS1_16FlashAttnFwdSm90INS1_25CollectiveMainloopFwdSm90ILi2EN4cute5tupleIJNS5_1CILi1EEES8_S8_EEENS6_IJNS7_ILi128EEENS7_ILi80EEENS7_ILi256EEEEEELi256ENS_6half_tEfNS_4arch4Sm90ELb1ELb0ELb0ELb1ELb0ELb0ELb0ELb1ELb1ELb1ELb1ELb0EEENS1_21CollectiveEpilogueFwdINS6_IJSA_SC_SB_EEES9_SE_SG_Li256ELb1ELb1ELb1ELb0EEENS1_36VarlenDynamicPersistentTileSchedulerILi128ELi80ELi256ELi128ELb1ELb1ELb1ELb1ELb1ELb1EEEEEEEEEvNT_6ParamsE)
	.align		4
        /*0044*/ 	.word	index@(__assertfail)
	.align		4
        /*0048*/ 	.word	index@(_ZN7cutlass13device_kernelIN5flash11enable_sm90INS1_16FlashAttnFwdSm90INS1_25CollectiveMainloopFwdSm90ILi2EN4cute5tupleIJNS5_1CILi1EEES8_S8_EEENS6_IJNS7_ILi128EEENS7_ILi80EEENS7_ILi256EEEEEELi256ENS_6half_tEfNS_4arch4Sm90ELb1ELb0ELb0ELb1ELb0ELb1ELb0ELb1ELb1ELb1ELb1ELb0EEENS1_21CollectiveEpilogueFwdINS6_IJSA_SC_SB_EEES9_SE_SG_Li256ELb1ELb1ELb1ELb0EEENS1_36VarlenDynamicPersistentTileSchedulerILi128ELi80ELi256ELi128ELb1ELb1ELb1ELb1ELb1ELb1EEEEEEEEEvNT_6ParamsE)
	.align		4
        /*004c*/ 	.word	index@(__assertfail)
	.align		4
        /*0050*/ 	.word	index@(_ZN7cutlass13device_kernelIN5flash11enable_sm90INS1_16FlashAttnFwdSm90INS1_25CollectiveMainloopFwdSm90ILi2EN4cute5tupleIJNS5_1CILi1EEES8_S8_EEENS6_IJNS7_ILi128EEENS7_ILi112EEENS7_ILi192EEEEEELi192ENS_6half_tEfNS_4arch4Sm90ELb0ELb0ELb0ELb0ELb0ELb0ELb0ELb1ELb1ELb1ELb1ELb0EEENS1_21CollectiveEpilogueFwdINS6_IJSA_SC_SB_EEES9_SE_SG_Li256ELb0ELb1ELb1ELb0EEENS1_19SingleTileSchedulerILb0ELb1ELb1ELi128EEEEEEEEEvNT_6ParamsE)
	.align		4
        /*0054*/ 	.word	index@(__assertfail)
	.align		4
        /*0058*/ 	.word	index@(_ZN7cutlass13device_kernelIN5flash11enable_sm90INS1_16FlashAttnFwdSm90INS1_25CollectiveMainloopFwdSm90ILi2EN4cute5tupleIJNS5_1CILi1EEES8_S8_EEENS6_IJNS7_ILi128EEENS7_ILi112EEENS7_ILi192EEEEEELi192ENS_6half_tEfNS_4arch4Sm90ELb0ELb0ELb0ELb1ELb0ELb0ELb0ELb1ELb1ELb1ELb1ELb0EEENS1_21CollectiveEpilogueFwdINS6_IJSA_SC_SB_EEES9_SE_SG_Li256ELb1ELb1ELb1ELb0EEENS1_36VarlenDynamicPersistentTileSchedulerILi128ELi112ELi256ELi128ELb1ELb1ELb1ELb0ELb1ELb1EEEEEEEEEvNT_6ParamsE)
	.align		4
        /*005c*/ 	.word	index@(__assertfail)
	.align		4
        /*0060*/ 	.word	index@(_ZN7cutlass13device_kernelIN5flash11enable_sm90INS1_16FlashAttnFwdSm90INS1_25CollectiveMainloopFwdSm90ILi2EN4cute5tupleIJNS5_1CILi1EEES8_S8_EEENS6_IJNS7_ILi128EEENS7_ILi112EEENS7_ILi192EEEEEELi192ENS_6half_tEfNS_4arch4Sm90ELb0ELb0ELb0ELb1ELb0ELb1ELb0ELb1ELb1ELb1ELb1ELb0EEENS1_21CollectiveEpilogueFwdINS6_IJSA_SC_SB_EEES9_SE_SG_Li256ELb1ELb1ELb1ELb0EEENS1_36VarlenDynamicPersistentTileSchedulerILi128ELi112ELi256ELi128ELb1ELb1ELb1ELb0ELb1ELb1EEEEEEEEEvNT_6ParamsE)
	.align		4
        /*0064*/ 	.word	index@(__assertfail)
	.align		4
        /*0068*/ 	.word	index@(_ZN7cutlass13device_kernelIN5flash11enable_sm90INS1_16FlashAttnFwdSm90INS1_25CollectiveMainloopFwdSm90ILi2EN4cute5tupleIJNS5_1CILi1EEES8_S8_EEENS6_IJNS7_ILi128EEENS7_ILi96EEENS7_ILi192EEEEEELi192ENS_6half_tEfNS_4arch4Sm90ELb0ELb1ELb0ELb0ELb0ELb0ELb0ELb1ELb1ELb1ELb1ELb0EEENS1_21CollectiveEpilogueFwdINS6_IJSA_SC_SB_EEES9_SE_SG_Li256ELb0ELb1ELb1ELb0EEENS1_19SingleTileSchedulerILb0ELb1ELb1ELi128EEEEEEEEEvNT_6ParamsE)
	.align		4
        /*006c*/ 	.word	index@(__assertfail)
	.align		4
        /*0070*/ 	.word	index@(_ZN7cutlass13device_kernelIN5flash11enable_sm90INS1_16FlashAttnFwdSm90INS1_25CollectiveMainloopFwdSm90ILi2EN4cute5tupleIJNS5_1CILi1EEES8_S8_EEENS6_IJNS7_ILi128EEENS7_ILi96EEENS7_ILi192EEEEEELi192ENS_6half_tEfNS_4arch4Sm90ELb0ELb1ELb0ELb1ELb0ELb0ELb0ELb1ELb1ELb1ELb1ELb0EEENS1_21CollectiveEpilogueFwdINS6_IJSA_SC_SB_EEES9_SE_SG_Li256ELb1ELb1ELb1ELb0EEENS1_36VarlenDynamicPersistentTileSchedulerILi128ELi96ELi256ELi128ELb1ELb1ELb1ELb1ELb0ELb1EEEEEEEEEvNT_6ParamsE)
	.align		4
        /*0074*/ 	.word	index@(__assertfail)
	.align		4
        /*0078*/ 	.word	index@(_ZN7cutlass13device_kernelIN5flash11enable_sm90INS1_16FlashAttnFwdSm90INS1_25CollectiveMainloopFwdSm90ILi2EN4cute5tupleIJNS5_1CILi1EEES8_S8_EEENS6_IJNS7_ILi128EEENS7_ILi96EEENS7_ILi192EEEEEELi192ENS_6half_tEfNS_4arch4Sm90ELb0ELb1ELb0ELb1ELb0ELb1ELb0ELb1ELb1ELb1ELb1ELb0EEENS1_21CollectiveEpilogueFwdINS6_IJSA_SC_SB_EEES9_SE_SG_Li256ELb1ELb1ELb1ELb0EEENS1_36VarlenDynamicPersistentTileSchedulerILi128ELi96ELi256ELi128ELb1ELb1ELb1ELb1ELb0ELb1EEEEEEEEEvNT_6ParamsE)
	.align		4
        /*007c*/ 	.word	index@(__assertfail)
	.align		4
        /*0080*/ 	.word	index@(_ZN7cutlass13device_kernelIN5flash11enable_sm90INS1_16FlashAttnFwdSm90INS1_25CollectiveMainloopFwdSm90ILi2EN4cute5tupleIJNS5_1CILi1EEES8_S8_EEENS6_IJNS7_ILi128EEENS7_ILi112EEENS7_ILi192EEEEEELi192ENS_6half_tEfNS_4arch4Sm90ELb1ELb0ELb0ELb0ELb0ELb0ELb0ELb1ELb1ELb1ELb1ELb0EEENS1_21CollectiveEpilogueFwdINS6_IJSA_SC_SB_EEES9_SE_SG_Li256ELb0ELb1ELb1ELb0EEENS1_19SingleTileSchedulerILb0ELb1ELb1ELi128EEEEEEEEEvNT_6ParamsE)
	.align		4
        /*0084*/ 	.word	index@(__assertfail)
	.align		4
        /*0088*/ 	.word	index@(_ZN7cutlass13device_kernelIN5flash11enable_sm90INS1_16FlashAttnFwdSm90INS1_25CollectiveMainloopFwdSm90ILi2EN4cute5tupleIJNS5_1CILi1EEES8_S8_EEENS6_IJNS7_ILi128EEENS7_ILi112EEENS7_ILi192EEEEEELi192ENS_6half_tEfNS_4arch4Sm90ELb1ELb0ELb0ELb1ELb0ELb0ELb0ELb1ELb1ELb1ELb1ELb0EEENS1_21CollectiveEpilogueFwdINS6_IJSA_SC_SB_EEES9_SE_SG_Li256ELb1ELb1ELb1ELb0EEENS1_36VarlenDynamicPersistentTileSchedulerILi128ELi112ELi256ELi128ELb1ELb1ELb1ELb1ELb1ELb1EEEEEEEEEvNT_6ParamsE)
	.align		4
        /*008c*/ 	.word	index@(__assertfail)
	.align		4
        /*0090*/ 	.word	index@(_ZN7cutlass13device_kernelIN5flash11enable_sm90INS1_16FlashAttnFwdSm90INS1_25CollectiveMainloopFwdSm90ILi2EN4cute5tupleIJNS5_1CILi1EEES8_S8_EEENS6_IJNS7_ILi128EEENS7_ILi112EEENS7_ILi192EEEEEELi192ENS_6half_tEfNS_4arch4Sm90ELb1ELb0ELb0ELb1ELb0ELb1ELb0ELb1ELb1ELb1ELb1ELb0EEENS1_21CollectiveEpilogueFwdINS6_IJSA_SC_SB_EEES9_SE_SG_Li256ELb1ELb1ELb1ELb0EEENS1_36VarlenDynamicPersistentTileSchedulerILi128ELi112ELi256ELi128ELb1ELb1ELb1ELb1ELb1ELb1EEEEEEEEEvNT_6ParamsE)
	.align		4
        /*0094*/ 	.word	index@(__assertfail)
	.align		4
        /*0098*/ 	.word	index@(_ZN7cutlass13device_kernelIN5flash11enable_sm90INS1_16FlashAttnFwdSm90INS1_25CollectiveMainloopFwdSm90ILi2EN4cute5tupleIJNS5_1CILi1EEES8_S8_EEENS6_IJNS7_ILi128EEENS7_ILi176EEESA_EEELi128ENS_6half_tEfNS_4arch4Sm90ELb0ELb0ELb0ELb0ELb0ELb0ELb0ELb1ELb1ELb1ELb1ELb0EEENS1_21CollectiveEpilogueFwdINS6_IJSA_SA_SB_EEES9_SD_SF_Li256ELb0ELb1ELb1ELb0EEENS1_19SingleTileSchedulerILb0ELb1ELb1ELi128EEEEEEEEEvNT_6ParamsE)
	.align		4
        /*009c*/ 	.word	index@(__assertfail)
	.align		4
        /*00a0*/ 	.word	index@(_ZN7cutlass13device_kernelIN5flash11enable_sm90INS1_16FlashAttnFwdSm90INS1_25CollectiveMainloopFwdSm90ILi2EN4cute5tupleIJNS5_1CILi1EEES8_S8_EEENS6_IJNS7_ILi128EEENS7_ILi176EEESA_EEELi128ENS_6half_tEfNS_4arch4Sm90ELb0ELb0ELb0ELb1ELb0ELb0ELb0ELb1ELb1ELb1ELb1ELb0EEENS1_21CollectiveEpilogueFwdINS6_IJSA_SA_SB_EEES9_SD_SF_Li256ELb1ELb1ELb1ELb0EEENS1_36VarlenDynamicPersistentTileSchedulerILi128ELi176ELi256ELi128ELb1ELb1ELb1ELb0ELb1ELb1EEEEEEEEEvNT_6ParamsE)
	.align		4
        /*00a4*/ 	.word	index@(__assertfail)
	.align		4
        /*00a8*/ 	.word	index@(_ZN7cutlass13device_kernelIN5flash11enable_sm90INS1_16FlashAttnFwdSm90INS1_25CollectiveMainloopFwdSm90ILi2EN4cute5tupleIJNS5_1CILi1EEES8_S8_EEENS6_IJNS7_ILi128EEENS7_ILi176EEESA_EEELi128ENS_6half_tEfNS_4arch4Sm90ELb0ELb0ELb0ELb1ELb0ELb1ELb0ELb1ELb1ELb1ELb1ELb0EEENS1_21CollectiveEpilogueFwdINS6_IJSA_SA_SB_EEES9_SD_SF_Li256ELb1ELb1ELb1ELb0EEENS1_36VarlenDynamicPersistentTileSchedulerILi128ELi176ELi256ELi128ELb1ELb1ELb1ELb0ELb1ELb1EEEEEEEEEvNT_6ParamsE)
	.align		4
        /*00ac*/ 	.word	index@(__assertfail)
	.align		4
        /*00b0*/ 	.word	index@(_ZN7cutlass13device_kernelIN5flash11enable_sm90INS1_16FlashAttnFwdSm90INS1_25CollectiveMainloopFwdSm90ILi2EN4cute5tupleIJNS5_1CILi1EEES8_S8_EEENS6_IJNS7_ILi128EEESA_SA_EEELi128ENS_6half_tEfNS_4arch4Sm90ELb0ELb1ELb0ELb0ELb0ELb0ELb0ELb1ELb1ELb1ELb1ELb0EEENS1_21CollectiveEpilogueFwdISB_S9_SC_SE_Li256ELb0ELb1ELb1ELb0EEENS1_19SingleTileSchedulerILb0ELb1ELb1ELi128EEEEEEEEEvNT_6ParamsE)
	.align		4
        /*00b4*/ 	.word	index@(__assertfail)
	.align		4
        /*00b8*/ 	.word	index@(_ZN7cutlass13device_kernelIN5flash11enable_sm90INS1_16FlashAttnFwdSm90INS1_25CollectiveMainloopFwdSm90ILi2EN4cute5tupleIJNS5_1CILi1EEES8_S8_EEENS6_IJNS7_ILi128EEESA_SA_EEELi128ENS_6half_tEfNS_4arch4Sm90ELb0ELb1ELb0ELb1ELb0ELb0ELb0ELb1ELb1ELb1ELb1ELb0EEENS1_21CollectiveEpilogueFwdISB_S9_SC_SE_Li256ELb1ELb1ELb1ELb0EEENS1_36VarlenDynamicPersistentTileSchedulerILi128ELi128ELi256ELi128ELb1ELb1ELb1ELb1ELb0ELb1EEEEEEEEEvNT_6ParamsE)
	.align		4
        /*00bc*/ 	.word	index@(__assertfail)
	.align		4
        /*00c0*/ 	.word	index@(_ZN7cutlass13device_kernelIN5flash11enable_sm90INS1_16FlashAttnFwdSm90INS1_25CollectiveMainloopFwdSm90ILi2EN4cute5tupleIJNS5_1CILi1EEES8_S8_EEENS6_IJNS7_ILi128EEESA_SA_EEELi128ENS_6half_tEfNS_4arch4Sm90ELb0ELb1ELb0ELb1ELb0ELb1ELb0ELb1ELb1ELb1ELb1ELb0EEENS1_21CollectiveEpilogueFwdISB_S9_SC_SE_Li256ELb1ELb1ELb1ELb0EEENS1_36VarlenDynamicPersistentTileSchedulerILi128ELi128ELi256ELi128ELb1ELb1ELb1ELb1ELb0ELb1EEEEEEEEEvNT_6ParamsE)
	.align		4
        /*00c4*/ 	.word	index@(__assertfail)
	.align		4
        /*00c8*/ 	.word	index@(_ZN7cutlass13device_kernelIN5flash11enable_sm90INS1_16FlashAttnFwdSm90INS1_25CollectiveMainloopFwdSm90ILi2EN4cute5tupleIJNS5_1CILi1EEES8_S8_EEENS6_IJNS7_ILi128EEESA_SA_EEELi128ENS_6half_tEfNS_4arch4Sm90ELb1ELb0ELb0ELb0ELb0ELb0ELb0ELb1ELb1ELb1ELb1ELb0EEENS1_21CollectiveEpilogueFwdISB_S9_SC_SE_Li256ELb0ELb1ELb1ELb0EEENS1_19SingleTileSchedulerILb0ELb1ELb1ELi128EEEEEEEEEvNT_6ParamsE)
	.align		4
        /*00cc*/ 	.word	index@(__assertfail)
	.align		4
        /*00d0*/ 	.word	index@(_ZN7cutlass13device_kernelIN5flash11enable_sm90INS1_16FlashAttnFwdSm90INS1_25CollectiveMainloopFwdSm90ILi2EN4cute5tupleIJNS5_1CILi1EEES8_S8_EEENS6_IJNS7_ILi128EEESA_SA_EEELi128ENS_6half_tEfNS_4arch4Sm90ELb1ELb0ELb0ELb1ELb0ELb0ELb0ELb1ELb1ELb1ELb1ELb0EEENS1_21CollectiveEpilogueFwdISB_S9_SC_SE_Li256ELb1ELb1ELb1ELb0EEENS1_36VarlenDynamicPersistentTileSchedulerILi128ELi128ELi256ELi128ELb1ELb1ELb1ELb1ELb1ELb1EEEEEEEEEvNT_6ParamsE)
	.align		4
        /*00d4*/ 	.word	index@(__assertfail)
	.align		4
        /*00d8*/ 	.word	index@(_ZN7cutlass13device_kernelIN5flash11enable_sm90INS1_16FlashAttnFwdSm90INS1_25CollectiveMainloopFwdSm90ILi2EN4cute5tupleIJNS5_1CILi1EEES8_S8_EEENS6_IJNS7_ILi128EEESA_SA_EEELi128ENS_6half_tEfNS_4arch4Sm90ELb1ELb0ELb0ELb1ELb0ELb1ELb0ELb1ELb1ELb1ELb1ELb0EEENS1_21CollectiveEpilogueFwdISB_S9_SC_SE_Li256ELb1ELb1ELb1ELb0EEENS1_36VarlenDynamicPersistentTileSchedulerILi128ELi128ELi256ELi128ELb1ELb1ELb1ELb1ELb1ELb1EEEEEEEEEvNT_6ParamsE)
	.align		4
        /*00dc*/ 	.word	index@(__assertfail)
	.align		4
        /*00e0*/ 	.word	index@(_ZN7cutlass13device_kernelIN5flash11enable_sm90INS1_16FlashAttnFwdSm90INS1_25CollectiveMainloopFwdSm90ILi2EN4cute5tupleIJNS5_1CILi1EEES8_S8_EEENS6_IJNS7_ILi192EEENS7_ILi144EEENS7_ILi96EEEEEELi96ENS_6half_tEfNS_4arch4Sm90ELb0ELb0ELb0ELb0ELb0ELb0ELb0ELb0ELb1ELb1ELb1ELb0EEENS1_21CollectiveEpilogueFwdINS6_IJSA_SC_SB_EEES9_SE_SG_Li384ELb0ELb1ELb1ELb0EEENS1_19SingleTileSchedulerILb0ELb1ELb1ELi192EEEEEEEEEvNT_6ParamsE)
	.align		4
        /*00e4*/ 	.word	index@(__assertfail)
	.align		4
        /*00e8*/ 	.word	index@(_ZN7cutlass13device_kernelIN5flash11enable_sm90INS1_16FlashAttnFwdSm90INS1_25CollectiveMainloopFwdSm90ILi2EN4cute5tupleIJNS5_1CILi1EEES8_S8_EEENS6_IJNS7_ILi192EEENS7_ILi144EEENS7_ILi96EEEEEELi96ENS_6half_tEfNS_4arch4Sm90ELb0ELb0ELb0ELb1ELb0ELb0ELb0ELb0ELb1ELb1ELb1ELb0EEENS1_21CollectiveEpilogueFwdINS6_IJSA_SC_SB_EEES9_SE_SG_Li384ELb1ELb1ELb1ELb0EEENS1_36VarlenDynamicPersistentTileSchedulerILi192ELi144ELi384ELi128ELb1ELb1ELb1ELb0ELb1ELb1EEEEEEEEEvNT_6ParamsE)
	.align		4
        /*00ec*/ 	.word	index@(__assertfail)
	.align		4
        /*00f0*/ 	.word	index@(_ZN7cutlass13device_kernelIN5flash11enable_sm90INS1_16FlashAttnFwdSm90INS1_25CollectiveMainloopFwdSm90ILi2EN4cute5tupleIJNS5_1CILi1EEES8_S8_EEENS6_IJNS7_ILi192EEENS7_ILi144EEENS7_ILi96EEEEEELi96ENS_6half_tEfNS_4arch4Sm90ELb0ELb0ELb0ELb1ELb0ELb1ELb0ELb0ELb1ELb1ELb1ELb0EEENS1_21CollectiveEpilogueFwdINS6_IJSA_SC_SB_EEES9_SE_SG_Li384ELb1ELb1ELb1ELb0EEENS1_36VarlenDynamicPersistentTileSchedulerILi192ELi144ELi384ELi128ELb1ELb1ELb1ELb0ELb1ELb1EEEEEEEEEvNT_6ParamsE)
	.align		4
        /*00f4*/ 	.word	index@(__assertfail)
	.align		4
        /*00f8*/ 	.word	index@(_ZN7cutlass13device_kernelIN5flash11enable_sm90INS1_16FlashAttnFwdSm90INS1_25CollectiveMainloopFwdSm90ILi2EN4cute5tupleIJNS5_1CILi1EEES8_S8_EEENS6_IJNS7_ILi192EEENS7_ILi128EEENS7_ILi96EEEEEELi96ENS_6half_tEfNS_4arch4Sm90ELb0ELb1ELb0ELb0ELb0ELb0ELb0ELb0ELb1ELb1ELb1ELb0EEENS1_21CollectiveEpilogueFwdINS6_IJSA_SC_SB_EEES9_SE_SG_Li384ELb0ELb1ELb1ELb0EEENS1_19SingleTileSchedulerILb0ELb1ELb1ELi192EEEEEEEEEvNT_6ParamsE)
	.align		4
        /*00fc*/ 	.word	index@(__assertfail)
	.align		4
        /*0100*/ 	.word	index@(_ZN7cutlass13device_kernelIN5flash11enable_sm90INS1_16FlashAttnFwdSm90INS1_25CollectiveMainloopFwdSm90ILi2EN4cute5tupleIJNS5_1CILi1EEES8_S8_EEENS6_IJNS7_ILi192EEENS7_ILi128EEENS7_ILi96EEEEEELi96ENS_6half_tEfNS_4arch4Sm90ELb0ELb1ELb0ELb1ELb0ELb0ELb0ELb0ELb1ELb1ELb1ELb0EEENS1_21CollectiveEpilogueFwdINS6_IJSA_SC_SB_EEES9_SE_SG_Li384ELb1ELb1ELb1ELb0EEENS1_36VarlenDynamicPersistentTileSchedulerILi192ELi128ELi384ELi128ELb1ELb1ELb1ELb1ELb0ELb1EEEEEEEEEvNT_6ParamsE)
	.align		4
        /*0104*/ 	.word	index@(__assertfail)
	.align		4
        /*0108*/ 	.word	index@(_ZN7cutlass13device_kernelIN5flash11enable_sm90INS1_16FlashAttnFwdSm90INS1_25CollectiveMainloopFwdSm90ILi2EN4cute5tupleIJNS5_1CILi1EEES8_S8_EEENS6_IJNS7_ILi192EEENS7_ILi128EEENS7_ILi96EEEEEELi96ENS_6half_tEfNS_4arch4Sm90ELb0ELb1ELb0ELb1ELb0ELb1ELb0ELb0ELb1ELb1ELb1ELb0EEENS1_21CollectiveEpilogueFwdINS6_IJSA_SC_SB_EEES9_SE_SG_Li384ELb1ELb1ELb1ELb0EEENS1_36VarlenDynamicPersistentTileSchedulerILi192ELi128ELi384ELi128ELb1ELb1ELb1ELb1ELb0ELb1EEEEEEEEEvNT_6ParamsE)
	.align		4
        /*010c*/ 	.word	index@(__assertfail)
	.align		4
        /*0110*/ 	.word	index@(_ZN7cutlass13device_kernelIN5flash11enable_sm90INS1_16FlashAttnFwdSm90INS1_25CollectiveMainloopFwdSm90ILi2EN4cute5tupleIJNS5_1CILi1EEES8_S8_EEENS6_IJNS7_ILi192EEENS7_ILi144EEENS7_ILi96EEEEEELi96ENS_6half_tEfNS_4arch4Sm90ELb1ELb0ELb0ELb0ELb0ELb0ELb0ELb0ELb1ELb1ELb1ELb0EEENS1_21CollectiveEpilogueFwdINS6_IJSA_SC_SB_EEES9_SE_SG_Li384ELb0ELb1ELb1ELb0EEENS1_19SingleTileSchedulerILb0ELb1ELb1ELi192EEEEEEEEEvNT_6ParamsE)
	.align		4
        /*0114*/ 	.word	index@(__assertfail)
	.align		4
        /*0118*/ 	.word	index@(_ZN7cutlass13device_kernelIN5flash11enable_sm90INS1_16FlashAttnFwdSm90INS1_25CollectiveMainloopFwdSm90ILi2EN4cute5tupleIJNS5_1CILi1EEES8_S8_EEENS6_IJNS7_ILi192EEENS7_ILi144EEENS7_ILi96EEEEEELi96ENS_6half_tEfNS_4arch4Sm90ELb1ELb0ELb0ELb1ELb0ELb0ELb0ELb0ELb1ELb1ELb1ELb0EEENS1_21CollectiveEpilogueFwdINS6_IJSA_SC_SB_EEES9_SE_SG_Li384ELb1ELb1ELb1ELb0EEENS1_36VarlenDynamicPersistentTileSchedulerILi192ELi144ELi384ELi128ELb1ELb1ELb1ELb1ELb1ELb1EEEEEEEEEvNT_6ParamsE)
	.align		4
        /*011c*/ 	.word	index@(__assertfail)
	.align		4
        /*0120*/ 	.word	index@(_ZN7cutlass13device_kernelIN5flash11enable_sm90INS1_16FlashAttnFwdSm90INS1_25CollectiveMainloopFwdSm90ILi2EN4cute5tupleIJNS5_1CILi1EEES8_S8_EEENS6_IJNS7_ILi192EEENS7_ILi144EEENS7_ILi96EEEEEELi96ENS_6half_tEfNS_4arch4Sm90ELb1ELb0ELb0ELb1ELb0ELb1ELb0ELb0ELb1ELb1ELb1ELb0EEENS1_21CollectiveEpilogueFwdINS6_IJSA_SC_SB_EEES9_SE_SG_Li384ELb1ELb1ELb1ELb0EEENS1_36VarlenDynamicPersistentTileSchedulerILi192ELi144ELi384ELi128ELb1ELb1ELb1ELb1ELb1ELb1EEEEEEEEEvNT_6ParamsE)
	.align		4
        /*0124*/ 	.word	index@(__assertfail)
	.align		4
        /*0128*/ 	.word	index@(_ZN7cutlass13device_kernelIN5flash11enable_sm90INS1_16FlashAttnFwdSm90INS1_25CollectiveMainloopFwdSm90ILi2EN4cute5tupleIJNS5_1CILi1EEES8_S8_EEENS6_IJNS7_ILi192EEESA_NS7_ILi64EEEEEELi64ENS_6half_tEfNS_4arch4Sm90ELb0ELb0ELb0ELb0ELb0ELb0ELb0ELb0ELb1ELb1ELb1ELb0EEENS1_21CollectiveEpilogueFwdINS6_IJSA_SB_SA_EEES9_SD_SF_Li384ELb0ELb1ELb1ELb0EEENS1_19SingleTileSchedulerILb0ELb1ELb1ELi192EEEEEEEEEvNT_6ParamsE)
	.align		4
        /*012c*/ 	.word	index@(__assertfail)
	.align		4
        /*0130*/ 	.word	index@(_ZN7cutlass13device_kernelIN5flash11enable_sm90INS1_16FlashAttnFwdSm90INS1_25CollectiveMainloopFwdSm90ILi2EN4cute5tupleIJNS5_1CILi1EEES8_S8_EEENS6_IJNS7_ILi192EEESA_NS7_ILi64EEEEEELi64ENS_6half_tEfNS_4arch4Sm90ELb0ELb0ELb0ELb1ELb0ELb0ELb0ELb0ELb1ELb1ELb1ELb0EEENS1_21CollectiveEpilogueFwdINS6_IJSA_SB_SA_EEES9_SD_SF_Li384ELb1ELb1ELb1ELb0EEENS1_36VarlenDynamicPersistentTileSchedulerILi192ELi192ELi384ELi128ELb1ELb1ELb1ELb0ELb1ELb1EEEEEEEEEvNT_6ParamsE)
	.align		4
        /*0134*/ 	.word	index@(__assertfail)
	.align		4
        /*0138*/ 	.word	index@(_ZN7cutlass13device_kernelIN5flash11enable_sm90INS1_16FlashAttnFwdSm90INS1_25CollectiveMainloopFwdSm90ILi2EN4cute5tupleIJNS5_1CILi1EEES8_S8_EEENS6_IJNS7_ILi192EEESA_NS7_ILi64EEEEEELi64ENS_6half_tEfNS_4arch4Sm90ELb0ELb0ELb0ELb1ELb0ELb1ELb0ELb0ELb1ELb1ELb1ELb0EEENS1_21CollectiveEpilogueFwdINS6_IJSA_SB_SA_EEES9_SD_SF_Li384ELb1ELb1ELb1ELb0EEENS1_36VarlenDynamicPersistentTileSchedulerILi192ELi192ELi384ELi128ELb1ELb1ELb1ELb0ELb1ELb1EEEEEEEEEvNT_6ParamsE)
	.align		4
        /*013c*/ 	.word	index@(__assertfail)
	.align		4
        /*0140*/ 	.word	index@(_ZN7cutlass13device_kernelIN5flash11enable_sm90INS1_16FlashAttnFwdSm90INS1_25CollectiveMainloopFwdSm90ILi2EN4cute5tupleIJNS5_1CILi1EEES8_S8_EEENS6_IJNS7_ILi192EEENS7_ILi128EEENS7_ILi64EEEEEELi64ENS_6half_tEfNS_4arch4Sm90ELb0ELb1ELb0ELb0ELb0ELb0ELb0ELb1ELb1ELb1ELb1ELb0EEENS1_21CollectiveEpilogueFwdINS6_IJSA_SC_SB_EEES9_SE_SG_Li384ELb0ELb1ELb1ELb0EEENS1_19SingleTileSchedulerILb0ELb1ELb1ELi192EEEEEEEEEvNT_6ParamsE)
	.align		4
        /*0144*/ 	.word	index@(__assertfail)
	.align		4
        /*0148*/ 	.word	index@(_ZN7cutlass13device_kernelIN5flash11enable_sm90INS1_16FlashAttnFwdSm90INS1_25CollectiveMainloopFwdSm90ILi2EN4cute5tupleIJNS5_1CILi1EEES8_S8_EEENS6_IJNS7_ILi192EEENS7_ILi128EEENS7_ILi64EEEEEELi64ENS_6half_tEfNS_4arch4Sm90ELb0ELb1ELb0ELb1ELb0ELb0ELb0ELb1ELb1ELb1ELb1ELb0EEENS1_21CollectiveEpilogueFwdINS6_IJSA_SC_SB_EEES9_SE_SG_Li384ELb1ELb1ELb1ELb0EEENS1_36VarlenDynamicPersistentTileSchedulerILi192ELi128ELi384ELi128ELb1ELb1ELb1ELb1ELb0ELb1EEEEEEEEEvNT_6ParamsE)
	.align		4
        /*014c*/ 	.word	index@(__assertfail)
	.align		4
        /*0150*/ 	.word	index@(_ZN7cutlass13device_kernelIN5flash11enable_sm90INS1_16FlashAttnFwdSm90INS1_25CollectiveMainloopFwdSm90ILi2EN4cute5tupleIJNS5_1CILi1EEES8_S8_EEENS6_IJNS7_ILi192EEENS7_ILi128EEENS7_ILi64EEEEEELi64ENS_6half_tEfNS_4arch4Sm90ELb0ELb1ELb0ELb1ELb0ELb1ELb0ELb1ELb1ELb1ELb1ELb0EEENS1_21CollectiveEpilogueFwdINS6_IJSA_SC_SB_EEES9_SE_SG_Li384ELb1ELb1ELb1ELb0EEENS1_36VarlenDynamicPersistentTileSchedulerILi192ELi128ELi384ELi128ELb1ELb1ELb1ELb1ELb0ELb1EEEEEEEEEvNT_6ParamsE)
	.align		4
        /*0154*/ 	.word	index@(__assertfail)
	.align		4
        /*0158*/ 	.word	index@(_ZN7cutlass13device_kernelIN5flash11enable_sm90INS1_16FlashAttnFwdSm90INS1_25CollectiveMainloopFwdSm90ILi2EN4cute5tupleIJNS5_1CILi1EEES8_S8_EEENS6_IJNS7_ILi192EEENS7_ILi128EEENS7_ILi64EEEEEELi64ENS_6half_tEfNS_4arch4Sm90ELb1ELb0ELb0ELb0ELb0ELb0ELb0ELb1ELb1ELb1ELb1ELb0EEENS1_21CollectiveEpilogueFwdINS6_IJSA_SC_SB_EEES9_SE_SG_Li384ELb0ELb1ELb1ELb0EEENS1_19SingleTileSchedulerILb0ELb1ELb1ELi192EEEEEEEEEvNT_6ParamsE)
	.align		4
        /*015c*/ 	.word	index@(__assertfail)
	.align		4
        /*0160*/ 	.word	index@(_ZN7cutlass13device_kernelIN5flash11enable_sm90INS1_16FlashAttnFwdSm90INS1_25CollectiveMainloopFwdSm90ILi2EN4cute5tupleIJNS5_1CILi1EEES8_S8_EEENS6_IJNS7_ILi192EEENS7_ILi128EEENS7_ILi64EEEEEELi64ENS_6half_tEfNS_4arch4Sm90ELb1ELb0ELb0ELb1ELb0ELb0ELb0ELb1ELb1ELb1ELb1ELb0EEENS1_21CollectiveEpilogueFwdINS6_IJSA_SC_SB_EEES9_SE_SG_Li384ELb1ELb1ELb1ELb0EEENS1_36VarlenDynamicPersistentTileSchedulerILi192ELi128ELi384ELi128ELb1ELb1ELb1ELb1ELb1ELb1EEEEEEEEEvNT_6ParamsE)
	.align		4
        /*0164*/ 	.word	index@(__assertfail)
	.align		4
        /*0168*/ 	.word	index@(_ZN7cutlass13device_kernelIN5flash11enable_sm90INS1_16FlashAttnFwdSm90INS1_25CollectiveMainloopFwdSm90ILi2EN4cute5tupleIJNS5_1CILi1EEES8_S8_EEENS6_IJNS7_ILi192EEENS7_ILi128EEENS7_ILi64EEEEEELi64ENS_6half_tEfNS_4arch4Sm90ELb1ELb0ELb0ELb1ELb0ELb1ELb0ELb1ELb1ELb1ELb1ELb0EEENS1_21CollectiveEpilogueFwdINS6_IJSA_SC_SB_EEES9_SE_SG_Li384ELb1ELb1ELb1ELb0EEENS1_36VarlenDynamicPersistentTileSchedulerILi192ELi128ELi384ELi128ELb1ELb1ELb1ELb1ELb1ELb1EEEEEEEEEvNT_6ParamsE)
	.align		4
        /*016c*/ 	.word	index@(__assertfail)
	.align		4
        /*0170*/ 	.word	0x00000000
	.align		4
        /*0174*/ 	.word	0xfffffffe
	.align		4
        /*0178*/ 	.word	0x00000000
	.align		4
        /*017c*/ 	.word	0xfffffffd
	.align		4
        /*0180*/ 	.word	0x00000000
	.align		4
        /*0184*/ 	.word	0xfffffffc


//--------------------- .nv.constant4             --------------------------
	.section	.nv.constant4,"a",@progbits
	.align	8
	.align		8
.nv.constant4:
        /*0000*/ 	.dword	__assertfail
	.align		8
        /*0008*/ 	.dword	__unnamed_1
	.align		8
        /*0010*/ 	.dword	__unnamed_2
	.align		8
        /*0018*/ 	.dword	__unnamed_3
	.align		8
        /*0020*/ 	.dword	__unnamed_4
	.align		8
        /*0028*/ 	.dword	__unnamed_5
	.align		8
        /*0030*/ 	.dword	__unnamed_6
	.align		8
        /*0038*/ 	.dword	__unnamed_7
	.align		8
        /*0040*/ 	.dword	__unnamed_8
	.align		8
        /*0048*/ 	.dword	__unnamed_9
	.align		8
        /*0050*/ 	.dword	__unnamed_10
	.align		8
        /*0058*/ 	.dword	__unnamed_11
	.align		8
        /*0060*/ 	.dword	__unnamed_12
	.align		8
        /*0068*/ 	.dword	__unnamed_13
	.align		8
        /*0070*/ 	.dword	__unnamed_14
	.align		8
        /*0078*/ 	.dword	__unnamed_15
	.align		8
        /*0080*/ 	.dword	__unnamed_16
	.align		8
        /*0088*/ 	.dword	__unnamed_17
	.align		8
        /*0090*/ 	.dword	__unnamed_18
	.align		8
        /*0098*/ 	.dword	__unnamed_19
	.align		8
        /*00a0*/ 	.dword	__unnamed_20
	.align		8
        /*00a8*/ 	.dword	__unnamed_21
	.align		8
        /*00b0*/ 	.dword	__unnamed_22
	.align		8
        /*00b8*/ 	.dword	__unnamed_23
	.align		8
        /*00c0*/ 	.dword	__unnamed_24
	.align		8
        /*00c8*/ 	.dword	__unnamed_25
	.align		8
        /*00d0*/ 	.dword	__unnamed_26
	.align		8
        /*00d8*/ 	.dword	__unnamed_27
	.align		8
        /*00e0*/ 	.dword	__unnamed_28
	.align		8
        /*00e8*/ 	.dword	__unnamed_29
	.align		8
        /*00f0*/ 	.dword	__unnamed_30
	.align		8
        /*00f8*/ 	.dword	__unnamed_31
	.align		8
        /*0100*/ 	.dword	__unnamed_32
	.align		8
        /*0108*/ 	.dword	__unnamed_33
	.align		8
        /*0110*/ 	.dword	__unnamed_34
	.align		8
        /*0118*/ 	.dword	__unnamed_35
	.align		8
        /*0120*/ 	.dword	__unnamed_36
	.align		8
        /*0128*/ 	.dword	__unnamed_37
	.align		8
        /*0130*/ 	.dword	__unnamed_38
	.align		8
        /*0138*/ 	.dword	__unnamed_39
	.align		8
        /*0140*/ 	.dword	__unnamed_40
	.align		8
        /*0148*/ 	.dword	__unnamed_41
	.align		8
        /*0150*/ 	.dword	__unnamed_42
	.align		8
        /*0158*/ 	.dword	__unnamed_43
	.align		8
        /*0160*/ 	.dword	_ZN72_INTERNAL_1e203569_36_flash_fwd_hdimall_fp16_split_sm90_cu_cb12e5b6_44774cuda3std3__45__cpo5beginE
	.align		8
        /*0168*/ 	.dword	_ZN72_INTERNAL_1e203569_36_flash_fwd_hdimall_fp16_split_sm90_cu_cb12e5b6_44774cuda3std3__45__cpo3endE
	.align		8
        /*0170*/ 	.dword	_ZN72_INTERNAL_1e203569_36_flash_fwd_hdimall_fp16_split_sm90_cu_cb12e5b6_44774cuda3std3__45__cpo6cbeginE
	.align		8
        /*0178*/ 	.dword	_ZN72_INTERNAL_1e203569_36_flash_fwd_hdimall_fp16_split_sm90_cu_cb12e5b6_44774cuda3std3__45__cpo4cendE
	.align		8
        /*0180*/ 	.dword	_ZN72_INTERNAL_1e203569_36_flash_fwd_hdimall_fp16_split_sm90_cu_cb12e5b6_44774cuda3std3__474_GLOBAL__N__1e203569_36_flash_fwd_hdimall_fp16_split_sm90_cu_cb12e5b6_44776ignoreE
	.align		8
        /*0188*/ 	.dword	_ZN72_INTERNAL_1e203569_36_flash_fwd_hdimall_fp16_split_sm90_cu_cb12e5b6_44774cuda3std3__419piecewise_constructE
	.align		8
        /*0190*/ 	.dword	_ZN72_INTERNAL_1e203569_36_flash_fwd_hdimall_fp16_split_sm90_cu_cb12e5b6_44774cuda3std3__48in_placeE
	.align		8
        /*0198*/ 	.dword	_ZN72_INTERNAL_1e203569_36_flash_fwd_hdimall_fp16_split_sm90_cu_cb12e5b6_44774cuda3std6ranges3__45__cpo4swapE
	.align		8
        /*01a0*/ 	.dword	_ZN72_INTERNAL_1e203569_36_flash_fwd_hdimall_fp16_split_sm90_cu_cb12e5b6_44774cuda3std6ranges3__45__cpo9iter_moveE
	.align		8
        /*01a8*/ 	.dword	_ZN72_INTERNAL_1e203569_36_flash_fwd_hdimall_fp16_split_sm90_cu_cb12e5b6_44774cute7productE
	.align		8
        /*01b0*/ 	.dword	_ZN72_INTERNAL_1e203569_36_flash_fwd_hdimall_fp16_split_sm90_cu_cb12e5b6_44774cute1_E
	.align		8
        /*01b8*/ 	.dword	$str$20
	.align		8
        /*01c0*/ 	.dword	$str$21


//--------------------- .text._ZN7cutlass13device_kernelIN5flash11enable_sm90INS1_16FlashAttnFwdSm90INS1_25CollectiveMainloopFwdSm90ILi2EN4cute5tupleIJNS5_1CILi1EEES8_S8_EEENS6_IJNS7_ILi128EEENS7_ILi80EEENS7_ILi256EEEEEELi256ENS_6half_tEfNS_4arch4Sm90ELb0ELb0ELb0ELb0ELb0ELb0ELb0ELb1ELb1ELb1ELb1ELb0EEENS1_21CollectiveEpilogueFwdINS6_IJSA_SC_SB_EEES9_SE_SG_Li256ELb0ELb1ELb1ELb0EEENS1_19SingleTileSchedulerILb0ELb1ELb1ELi128EEEEEEEEEvNT_6ParamsE --------------------------
	.section	.text._ZN7cutlass13device_kernelIN5flash11enable_sm90INS1_16FlashAttnFwdSm90INS1_25CollectiveMainloopFwdSm90ILi2EN4cute5tupleIJNS5_1CILi1EEES8_S8_EEENS6_IJNS7_ILi128EEENS7_ILi80EEENS7_ILi256EEEEEELi256ENS_6half_tEfNS_4arch4Sm90ELb0ELb0ELb0ELb0ELb0ELb0ELb0ELb1ELb1ELb1ELb1ELb0EEENS1_21CollectiveEpilogueFwdINS6_IJSA_SC_SB_EEES9_SE_SG_Li256ELb0ELb1ELb1ELb0EEENS1_19SingleTileSchedulerILb0ELb1ELb1ELi128EEEEEEEEEvNT_6ParamsE,"ax",@progbits
	.align	128
.text._ZN7cutlass13device_kernelIN5flash11enable_sm90INS1_16FlashAttnFwdSm90INS1_25CollectiveMainloopFwdSm90ILi2EN4cute5tupleIJNS5_1CILi1EEES8_S8_EEENS6_IJNS7_ILi128EEENS7_ILi80EEENS7_ILi256EEEEEELi256ENS_6half_tEfNS_4arch4Sm90ELb0ELb0ELb0ELb0ELb0ELb0ELb0ELb1ELb1ELb1ELb1ELb0EEENS1_21CollectiveEpilogueFwdINS6_IJSA_SC_SB_EEES9_SE_SG_Li256ELb0ELb1ELb1ELb0EEENS1_19SingleTileSchedulerILb0ELb1ELb1ELi128EEEEEEEEEvNT_6ParamsE:
        .type           _ZN7cutlass13device_kernelIN5flash11enable_sm90INS1_16FlashAttnFwdSm90INS1_25CollectiveMainloopFwdSm90ILi2EN4cute5tupleIJNS5_1CILi1EEES8_S8_EEENS6_IJNS7_ILi128EEENS7_ILi80EEENS7_ILi256EEEEEELi256ENS_6half_tEfNS_4arch4Sm90ELb0ELb0ELb0ELb0ELb0ELb0ELb0ELb1ELb1ELb1ELb1ELb0EEENS1_21CollectiveEpilogueFwdINS6_IJSA_SC_SB_EEES9_SE_SG_Li256ELb0ELb1ELb1ELb0EEENS1_19SingleTileSchedulerILb0ELb1ELb1ELi128EEEEEEEEEvNT_6ParamsE,@function
        .size           _ZN7cutlass13device_kernelIN5flash11enable_sm90INS1_16FlashAttnFwdSm90INS1_25CollectiveMainloopFwdSm90ILi2EN4cute5tupleIJNS5_1CILi1EEES8_S8_EEENS6_IJNS7_ILi128EEENS7_ILi80EEENS7_ILi256EEEEEELi256ENS_6half_tEfNS_4arch4Sm90ELb0ELb0ELb0ELb0ELb0ELb0ELb0ELb1ELb1ELb1ELb1ELb0EEENS1_21CollectiveEpilogueFwdINS6_IJSA_SC_SB_EEES9_SE_SG_Li256ELb0ELb1ELb1ELb0EEENS1_19SingleTileSchedulerILb0ELb1ELb1ELi128EEEEEEEEEvNT_6ParamsE,(.L_x_14839 - _ZN7cutlass13device_kernelIN5flash11enable_sm90INS1_16FlashAttnFwdSm90INS1_25CollectiveMainloopFwdSm90ILi2EN4cute5tupleIJNS5_1CILi1EEES8_S8_EEENS6_IJNS7_ILi128EEENS7_ILi80EEENS7_ILi256EEEEEELi256ENS_6half_tEfNS_4arch4Sm90ELb0ELb0ELb0ELb0ELb0ELb0ELb0ELb1ELb1ELb1ELb1ELb0EEENS1_21CollectiveEpilogueFwdINS6_IJSA_SC_SB_EEES9_SE_SG_Li256ELb0ELb1ELb1ELb0EEENS1_19SingleTileSchedulerILb0ELb1ELb1ELi128EEEEEEEEEvNT_6ParamsE)
        .other          _ZN7cutlass13device_kernelIN5flash11enable_sm90INS1_16FlashAttnFwdSm90INS1_25CollectiveMainloopFwdSm90ILi2EN4cute5tupleIJNS5_1CILi1EEES8_S8_EEENS6_IJNS7_ILi128EEENS7_ILi80EEENS7_ILi256EEEEEELi256ENS_6half_tEfNS_4arch4Sm90ELb0ELb0ELb0ELb0ELb0ELb0ELb0ELb1ELb1ELb1ELb1ELb0EEENS1_21CollectiveEpilogueFwdINS6_IJSA_SC_SB_EEES9_SE_SG_Li256ELb0ELb1ELb1ELb0EEENS1_19SingleTileSchedulerILb0ELb1ELb1ELi128EEEEEEEEEvNT_6ParamsE,@"STO_CUDA_ENTRY STV_DEFAULT"
_ZN7cutlass13device_kernelIN5flash11enable_sm90INS1_16FlashAttnFwdSm90INS1_25CollectiveMainloopFwdSm90ILi2EN4cute5tupleIJNS5_1CILi1EEES8_S8_EEENS6_IJNS7_ILi128EEENS7_ILi80EEENS7_ILi256EEEEEELi256ENS_6half_tEfNS_4arch4Sm90ELb0ELb0ELb0ELb0ELb0ELb0ELb0ELb1ELb1ELb1ELb1ELb0EEENS1_21CollectiveEpilogueFwdINS6_IJSA_SC_SB_EEES9_SE_SG_Li256ELb0ELb1ELb1ELb0EEENS1_19SingleTileSchedulerILb0ELb1ELb1ELi128EEEEEEEEEvNT_6ParamsE:
[----:B------:R-:W0:Y:S02]  /*0000*/  LDC R1, c[0x0][0x28] ;  /* 0x00000a00ff017b82 */ /* 0x000e240000000800 */
[----:B0-----:R-:W-:Y:S01]  /*0010*/  VIADD R1, R1, 0xffffffe8 ;  /* 0xffffffe801017836 */ /* 0x001fe20000000000 */
[----:B------:R-:W0:Y:S01]  /*0020*/  S2R R3, SR_TID.X ;  /* 0x0000000000037919 */ /* 0x000e220000002100 */
[----:B------:R-:W-:Y:S01]  /*0030*/  ELECT P0, URZ, PT ;  /* 0x00000000003f782f */ /* 0x000fe20003800000 */
[----:B------:R-:W-:Y:S01]  /*0040*/  BSSY B0, `(.L_x_0) ;  /* 0x000000d000007945 */ /* 0x000fe20003800000 */
[----:B0-----:R-:W-:-:S05]  /*0050*/  SHF.R.U32.HI R0, RZ, 0x5, R3 ;  /* 0x00000005ff007819 */ /* 0x001fca0000011603 */
[----:B------:R-:W0:Y:S02]  /*0060*/  SHFL.IDX PT, R2, R0, RZ, 0x1f ;  /* 0x00001fff00027589 */ /* 0x000e2400000e0000 */
[----:B0-----:R-:W-:-:S13]  /*0070*/  ISETP.EQ.AND P0, PT, R2, RZ, P0 ;  /* 0x000000ff0200720c */ /* 0x001fda0000702270 */
[----:B------:R-:W-:Y:S05]  /*0080*/  @!P0 BRA `(.L_x_1) ;  /* 0x0000000000208947 */ /* 0x000fea0003800000 */
[----:B------:R-:W-:Y:S02]  /*0090*/  ULDC.64 UR4, c[0x0][0x198] ;  /* 0x0000660000047ab9 */ /* 0x000fe40000000a00 */
[----:B------:R-:W-:Y:S02]  /*00a0*/  UIADD3 UR6, UP0, UR4, 0x370, URZ ;  /* 0x0000037004067890 */ /* 0x000fe4000ff1e03f */
[----:B------:R-:W-:Y:S02]  /*00b0*/  UIADD3 UR4, UP1, UR4, 0x470, URZ ;  /* 0x0000047004047890 */ /* 0x000fe4000ff3e03f */
[----:B------:R-:W-:Y:S02]  /*00c0*/  UIADD3.X UR7, URZ, UR5, URZ, UP0, !UPT ;  /* 0x000000053f077290 */ /* 0x000fe400087fe43f */
[----:B------:R-:W-:-:S07]  /*00d0*/  UIADD3.X UR5, URZ, UR5, URZ, UP1, !UPT ;  /* 0x000000053f057290 */ /* 0x000fce0008ffe43f */
[----:B------:R0:W-:Y:S02]  /*00e0*/  UTMACCTL.PF [UR6] ;  /* 0x00000000060079b9 */ /* 0x0001e40008040000 */
[----:B------:R0:W-:Y:S02]  /*00f0*/  UTMACCTL.PF [UR4] ;  /* 0x00000000040079b9 */ /* 0x0001e40008040000 */
[----:B0-----:R-:W-:Y:S01]  /*0100*/  NOP ;  /* 0x0000000000007918 */ /* 0x001fe20000000000 */
.L_x_1:
[----:B------:R-:W-:Y:S05]  /*0110*/  BSYNC B0 ;  /* 0x0000000000007941 */ /* 0x000fea0003800000 */
.L_x_0:
[----:B------:R-:W-:Y:S01]  /*0120*/  VOTEU.ANY UP0, P0 ;  /* 0x00000000003f7886 */ /* 0x000fe20000000100 */
[----:B------:R-:W0:Y:S01]  /*0130*/  SHFL.IDX PT, R2, R0, RZ, 0x1f ;  /* 0x00001fff00027589 */ /* 0x000e2200000e0000 */
[----:B------:R-:W-:Y:S01]  /*0140*/  UMOV UR4, 0x80 ;  /* 0x0000008000047882 */ /* 0x000fe20000000000 */
[----:B------:R-:W-:Y:S01]  /*0150*/  UMOV UR7, 0x100 ;  /* 0x0000010000077882 */ /* 0x000fe20000000000 */
[----:B------:R-:W-:Y:S01]  /*0160*/  VOTEU.ANY UP1, P0 ;  /* 0x00000000003f7886 */ /* 0x000fe20000020100 */
[----:B------:R-:W1:Y:S01]  /*0170*/  @UP0 S2UR UR8, SR_CgaCtaId ;  /* 0x00000000000809c3 */ /* 0x000e620000008800 */
[----:B------:R-:W-:Y:S01]  /*0180*/  @UP0 UMOV UR6, 0x400 ;  /* 0x0000040000060882 */ /* 0x000fe20000000000 */
[----:B------:R-:W-:-:S04]  /*0190*/  @UP0 UIADD3 UR4, -UR4, 0x100000, URZ ;  /* 0x0010000004040890 */ /* 0x000fc8000fffe13f */
[----:B------:R-:W-:Y:S02]  /*01a0*/  @UP0 USHF.L.U32 UR5, UR4, 0xb, URZ ;  /* 0x0000000b04050899 */ /* 0x000fe4000800063f */
[----:B------:R-:W-:Y:S01]  /*01b0*/  @UP0 USHF.L.U32 UR4, UR4, 0x1, URZ ;  /* 0x0000000104040899 */ /* 0x000fe2000800063f */
[----:B0-----:R-:W-:Y:S02]  /*01c0*/  ISETP.NE.AND P1, PT, R2, RZ, PT ;  /* 0x000000ff0200720c */ /* 0x001fe40003f25270 */
[----:B------:R-:W-:Y:S01]  /*01d0*/  SHF.R.U32.HI R2, RZ, 0x7, R3 ;  /* 0x00000007ff027819 */ /* 0x000fe20000011603 */
[----:B-1----:R-:W-:Y:S02]  /*01e0*/  @UP0 ULEA UR8, UR8, UR6, 0x18 ;  /* 0x0000000608080291 */ /* 0x002fe4000f8ec03f */
[----:B------:R-:W-:-:S04]  /*01f0*/  @UP0 UIADD3 UR6, -UR7, 0x100000, URZ ;  /* 0x0010000007060890 */ /* 0x000fc8000fffe13f */
[----:B------:R-:W-:Y:S02]  /*0200*/  @UP0 USHF.L.U32 UR7, UR6, 0xb, URZ ;  /* 0x0000000b06070899 */ /* 0x000fe4000800063f */
[----:B------:R-:W-:Y:S01]  /*0210*/  @UP0 USHF.L.U32 UR6, UR6, 0x1, URZ ;  /* 0x0000000106060899 */ /* 0x000fe2000800063f */
[----:B------:R-:W-:Y:S01]  /*0220*/  VOTEU.ANY UP0, P0 ;  /* 0x00000000003f7886 */ /* 0x000fe20000000100 */
[----:B------:R-:W0:Y:S04]  /*0230*/  SHFL.IDX PT, R2, R2, RZ, 0x1f ;  /* 0x00001fff02027589 */ /* 0x000e2800000e0000 */
[----:B------:R-:W1:Y:S02]  /*0240*/  FENCE.VIEW.ASYNC.S ;  /* 0x00000000000073c6 */ /* 0x000e640000000000 */
[----:B-1----:R1:W2:Y:S04]  /*0250*/  @UP0 SYNCS.EXCH.64 URZ, [UR8+0x38800], UR4 ;  /* 0x03880004083f05b2 */ /* 0x0022a80008000100 */
[----:B------:R1:W3:Y:S01]  /*0260*/  @UP1 SYNCS.EXCH.64 URZ, [UR8+0x38820], UR6 ;  /* 0x03882006083f15b2 */ /* 0x0002e20008000100 */
[----:B------:R-:W-:Y:S05]  /*0270*/  @P1 BRA `(.L_x_2) ;  /* 0x0000000000481947 */ /* 0x000fea0003800000 */
[----:B-1----:R-:W1:Y:S01]  /*0280*/  S2UR UR5, SR_CgaCtaId ;  /* 0x00000000000579c3 */ /* 0x002e620000008800 */
[----:B------:R-:W-:Y:S01]  /*0290*/  UMOV UR4, 0x400 ;  /* 0x0000040000047882 */ /* 0x000fe20000000000 */
[----:B------:R-:W-:Y:S01]  /*02a0*/  UMOV UR6, 0x1 ;  /* 0x0000000100067882 */ /* 0x000fe20000000000 */
[----:B------:R-:W-:Y:S01]  /*02b0*/  UMOV UR7, 0x2 ;  /* 0x0000000200077882 */ /* 0x000fe20000000000 */
[----:B------:R-:W-:Y:S01]  /*02c0*/  ELECT P0, URZ, PT ;  /* 0x00000000003f782f */ /* 0x000fe20003800000 */
[----:B-1----:R-:W-:Y:S02]  /*02d0*/  ULEA UR8, UR5, UR4, 0x18 ;  /* 0x0000000405087291 */ /* 0x002fe4000f8ec03f */
[----:B------:R-:W-:-:S04]  /*02e0*/  UIADD3 UR4, -UR6, 0x100000, URZ ;  /* 0x0010000006047890 */ /* 0x000fc8000fffe13f */
[----:B------:R-:W-:Y:S02]  /*02f0*/  USHF.L.U32 UR5, UR4, 0xb, URZ ;  /* 0x0000000b04057899 */ /* 0x000fe4000800063f */
[----:B------:R-:W-:Y:S02]  /*0300*/  USHF.L.U32 UR4, UR4, 0x1, URZ ;  /* 0x0000000104047899 */ /* 0x000fe4000800063f */
[----:B------:R-:W-:-:S04]  /*0310*/  UIADD3 UR6, -UR7, 0x100000, URZ ;  /* 0x0010000007067890 */ /* 0x000fc8000fffe13f */
[----:B------:R-:W-:Y:S02]  /*0320*/  USHF.L.U32 UR7, UR6, 0xb, URZ ;  /* 0x0000000b06077899 */ /* 0x000fe4000800063f */
[----:B------:R-:W-:Y:S01]  /*0330*/  USHF.L.U32 UR6, UR6, 0x1, URZ ;  /* 0x0000000106067899 */ /* 0x000fe2000800063f */
[----:B------:R-:W1:Y:S03]  /*0340*/  FENCE.VIEW.ASYNC.S ;  /* 0x00000000000073c6 */ /* 0x000e660000000000 */
[----:B-1----:R4:W1:Y:S08]  /*0350*/  SYNCS.EXCH.64 URZ, [UR8+0x38830], UR4 ;  /* 0x03883004083f75b2 */ /* 0x0028700008000100 */
[----:B------:R4:W0:Y:S01]  /*0360*/  SYNCS.EXCH.64 URZ, [UR8+0x38840], UR6 ;  /* 0x03884006083f75b2 */ /* 0x0008220008000100 */
[----:B------:R4:W0:Y:S01]  /*0370*/  SYNCS.EXCH.64 URZ, [UR8+0x38838], UR4 ;  /* 0x03883804083f75b2 */ /* 0x0008220008000100 */
[----:B------:R4:W0:Y:S02]  /*0380*/  SYNCS.EXCH.64 URZ, [UR8+0x38848], UR6 ;  /* 0x03884806083f75b2 */ /* 0x0008240008000100 */
[----:B----4-:R-:W-:Y:S01]  /*0390*/  NOP ;  /* 0x0000000000007918 */ /* 0x010fe20000000000 */
.L_x_2:
[----:B------:R-:W4:Y:S01]  /*03a0*/  SHFL.IDX PT, R3, R0, RZ, 0x1f ;  /* 0x00001fff00037589 */ /* 0x000f2200000e0000 */
[----:B------:R-:W-:Y:S01]  /*03b0*/  NOP ;  /* 0x0000000000007918 */ /* 0x000fe20000000000 */
[----:B----4-:R-:W-:-:S13]  /*03c0*/  ISETP.NE.AND P0, PT, R3, RZ, PT ;  /* 0x000000ff0300720c */ /* 0x010fda0003f05270 */
        /* <DEDUP_REMOVED lines=19> */
.L_x_3:
[----:B------:R-:W4:Y:S01]  /*0500*/  SHFL.IDX PT, R3, R0, RZ, 0x1f ;  /* 0x00001fff00037589 */ /* 0x000f2200000e0000 */
[----:B------:R-:W-:Y:S01]  /*0510*/  NOP ;  /* 0x0000000000007918 */ /* 0x000fe20000000000 */
[----:B----4-:R-:W-:-:S13]  /*0520*/  ISETP.NE.AND P0, PT, R3, RZ, PT ;  /* 0x000000ff0300720c */ /* 0x010fda0003f05270 */
[----:B------:R-:W-:Y:S05]  /*0530*/  @P0 BRA `(.L_x_4) ;  /* 0x0000000000380947 */ /* 0x000fea0003800000 */
[----:B-1----:R-:W1:Y:S01]  /*0540*/  S2UR UR5, SR_CgaCtaId ;  /* 0x00000000000579c3 */ /* 0x002e620000008800 */
[----:B------:R-:W-:Y:S01]  /*0550*/  UMOV UR4, 0x400 ;  /* 0x0000040000047882 */ /* 0x000fe20000000000 */
[----:B------:R-:W-:Y:S01]  /*0560*/  UMOV UR7, 0x1 ;  /* 0x0000000100077882 */ /* 0x000fe20000000000 */
[----:B------:R-:W-:Y:S01]  /*0570*/  ELECT P0, URZ, PT ;  /* 0x00000000003f782f */ /* 0x000fe20003800000 */
[----:B-1----:R-:W-:Y:S02]  /*0580*/  ULEA UR6, UR5, UR4, 0x18 ;  /* 0x0000000405067291 */ /* 0x002fe4000f8ec03f */
[----:B------:R-:W-:-:S04]  /*0590*/  UIADD3 UR4, -UR7, 0x100000, URZ ;  /* 0x0010000007047890 */ /* 0x000fc8000fffe13f */
[----:B------:R-:W-:Y:S02]  /*05a0*/  USHF.L.U32 UR5, UR4, 0xb, URZ ;  /* 0x0000000b04057899 */ /* 0x000fe4000800063f */
[----:B------:R-:W-:Y:S01]  /*05b0*/  USHF.L.U32 UR4, UR4, 0x1, URZ ;  /* 0x0000000104047899 */ /* 0x000fe2000800063f */
[----:B------:R-:W1:Y:S11]  /*05c0*/  FENCE.VIEW.ASYNC.S ;  /* 0x00000000000073c6 */ /* 0x000e760000000000 */
[----:B-1----:R4:W1:Y:S01]  /*05d0*/  SYNCS.EXCH.64 URZ, [UR6+0x38870], UR4 ;  /* 0x03887004063f75b2 */ /* 0x0028620008000100 */
[----:B------:R4:W0:Y:S01]  /*05e0*/  SYNCS.EXCH.64 URZ, [UR6+0x38880], UR4 ;  /* 0x03888004063f75b2 */ /* 0x0008220008000100 */
[----:B------:R4:W0:Y:S01]  /*05f0*/  SYNCS.EXCH.64 URZ, [UR6+0x38878], UR4 ;  /* 0x03887804063f75b2 */ /* 0x0008220008000100 */
[----:B------:R4:W0:Y:S02]  /*0600*/  SYNCS.EXCH.64 URZ, [UR6+0x38888], UR4 ;  /* 0x03888804063f75b2 */ /* 0x0008240008000100 */
[----:B----4-:R-:W-:Y:S01]  /*0610*/  NOP ;  /* 0x0000000000007918 */ /* 0x010fe20000000000 */
.L_x_4:
        /* <DEDUP_REMOVED lines=22> */
.L_x_5:
        /* <DEDUP_REMOVED lines=22> */
.L_x_6:
[----:B0-----:R-:W-:Y:S01]  /*08e0*/  ISETP.NE.AND P0, PT, R2, RZ, PT ;  /* 0x000000ff0200720c */ /* 0x001fe20003f05270 */
[----:B------:R-:W-:Y:S01]  /*08f0*/  IMAD.MOV.U32 R2, RZ, RZ, 0x1 ;  /* 0x00000001ff027424 */ /* 0x000fe200078e00ff */
[----:B------:R-:W-:Y:S01]  /*0900*/  NOP ;  /* 0x0000000000007918 */ /* 0x000fe20000000000 */
[----:B------:R-:W-:Y:S03]  /*0910*/  BSSY B6, `(.L_x_7) ;  /* 0x000104d000067945 */ /* 0x000fe60003800000 */
[----:B------:R-:W-:-:S05]  /*0920*/  SEL R2, R2, 0x2, !P0 ;  /* 0x0000000202027807 */ /* 0x000fca0004000000 */
[----:B------:R0:W-:Y:S01]  /*0930*/  STL [R1+0x14], R2 ;  /* 0x0000140201007387 */ /* 0x0001e20000100800 */
[----:B-123--:R-:W-:Y:S06]  /*0940*/  BAR.SYNC.DEFER_BLOCKING 0x0 ;  /* 0x0000000000007b1d */ /* 0x00efec0000010000 */
[----:B------:R-:W-:Y:S05]  /*0950*/  @!P0 BRA `(.L_x_8) ;  /* 0x000000bc00308947 */ /* 0x000fea0003800000 */
.L_x_9:
[----:B------:R-:W-:-:S08]  /*0960*/  NOP ;  /* 0x0000000000007918 */ /* 0x000fd00000000000 */
[----:B------:R-:W1:Y:S02]  /*0970*/  USETMAXREG.TRY_ALLOC.CTAPOOL UP0, 0xf0 ;  /* 0x000000f0000079c8 */ /* 0x000e640008000600 */
[----:B-1----:R-:W-:-:S13]  /*0980*/  PLOP3.LUT P0, PT, PT, PT, UP0, 0x80, 0x0 ;  /* 0x000000000000781c */ /* 0x002fda0003f0f008 */
[----:B------:R-:W-:Y:S05]  /*0990*/  @!P0 BRA `(.L_x_9) ;  /* 0xfffffffc00f08947 */ /* 0x000fea000383ffff */
[----:B0-----:R-:W0:Y:S08]  /*09a0*/  LDC R2, c[0x0][0xc50] ;  /* 0x00031400ff027b82 */ /* 0x001e300000000800 */
[----:B------:R-:W1:Y:S08]  /*09b0*/  S2UR UR4, SR_CTAID.Y ;  /* 0x00000000000479c3 */ /* 0x000e700000002600 */
[----:B------:R-:W2:Y:S08]  /*09c0*/  S2UR UR5, SR_CTAID.Z ;  /* 0x00000000000579c3 */ /* 0x000eb00000002700 */
[----:B------:R-:W-:Y:S06]  /*09d0*/  BAR.ARV 0x8, 0x180 ;  /* 0x0206000000007b1d */ /* 0x000fec0000002000 */
[----:B0-----:R-:W-:Y:S01]  /*09e0*/  ISETP.NE.AND P0, PT, R2, 0x1, PT ;  /* 0x000000010200780c */ /* 0x001fe20003f05270 */
[----:B-1----:R-:W-:-:S12]  /*09f0*/  IMAD.U32 R18, RZ, RZ, UR4 ;  /* 0x00000004ff127e24 */ /* 0x002fd8000f8e00ff */
[----:B------:R-:W0:Y:S08]  /*0a00*/  @P0 LDC R0, c[0x0][0xc54] ;  /* 0x00031500ff000b82 */ /* 0x000e300000000800 */
[----:B------:R-:W1:Y:S01]  /*0a10*/  @P0 LDC R3, c[0x0][0xc58] ;  /* 0x00031600ff030b82 */ /* 0x000e620000000800 */
[----:B0-----:R-:W-:-:S05]  /*0a20*/  @P0 IMAD.HI.U32 R0, R0, UR4, RZ ;  /* 0x0000000400000c27 */ /* 0x001fca000f8e00ff */
[----:B-1----:R-:W-:Y:S02]  /*0a30*/  @P0 SHF.R.U32.HI R18, RZ, R3, R0 ;  /* 0x00000003ff120219 */ /* 0x002fe40000011600 */
[----:B--2---:R-:W-:-:S03]  /*0a40*/  ISETP.LE.AND P0, PT, RZ, UR5, PT ;  /* 0x00000005ff007c0c */ /* 0x004fc6000bf03270 */
[----:B------:R-:W-:-:S04]  /*0a50*/  IMAD.MOV R3, RZ, RZ, -R18 ;  /* 0x000000ffff037224 */ /* 0x000fc800078e0a12 */
[----:B------:R-:W-:-:S06]  /*0a60*/  IMAD R2, R2, R3, UR4 ;  /* 0x0000000402027e24 */ /* 0x000fcc000f8e0203 */
[----:B------:R-:W-:Y:S05]  /*0a70*/  @!P0 BRA `(.L_x_10) ;  /* 0x0000010000d88947 */ /* 0x000fea0003800000 */
[----:B------:R-:W0:Y:S01]  /*0a80*/  LDC.64 R4, c[0x0][0x418] ;  /* 0x00010600ff047b82 */ /* 0x000e220000000a00 */
[----:B------:R-:W-:Y:S01]  /*0a90*/  LOP3.LUT R17, R2, 0xffff, RZ, 0xc0, !PT ;  /* 0x0000ffff02117812 */ /* 0x000fe200078ec0ff */
[----:B------:R-:W-:-:S06]  /*0aa0*/  IMAD.MOV.U32 R22, RZ, RZ, RZ ;  /* 0x000000ffff167224 */ /* 0x000fcc00078e00ff */
[----:B------:R-:W1:Y:S08]  /*0ab0*/  LDC R19, c[0x0][0x424] ;  /* 0x00010900ff137b82 */ /* 0x000e700000000800 */
[----:B------:R-:W2:Y:S01]  /*0ac0*/  LDC R0, c[0x0][0x2f0] ;  /* 0x0000bc00ff007b82 */ /* 0x000ea20000000800 */
[----:B0-----:R-:W-:-:S04]  /*0ad0*/  ISETP.NE.U32.AND P0, PT, R4, RZ, PT ;  /* 0x000000ff0400720c */ /* 0x001fc80003f05070 */
[----:B------:R-:W-:-:S04]  /*0ae0*/  ISETP.NE.AND.EX P0, PT, R5, RZ, PT, P0 ;  /* 0x000000ff0500720c */ /* 0x000fc80003f05300 */
[----:B-1----:R-:W-:-:S05]  /*0af0*/  SEL R19, R19, 0x1, P0 ;  /* 0x0000000113137807 */ /* 0x002fca0000000000 */
[----:B--2---:R-:W-:-:S04]  /*0b00*/  IMAD R19, R19, R0, RZ ;  /* 0x0000000013137224 */ /* 0x004fc800078e02ff */
[C---:B------:R-:W-:Y:S01]  /*0b10*/  VIADD R0, R19.reuse, 0x4f ;  /* 0x0000004f13007836 */ /* 0x040fe20000000000 */
[----:B------:R-:W-:-:S03]  /*0b20*/  ISETP.GE.AND P0, PT, R19, 0x1, PT ;  /* 0x000000011300780c */ /* 0x000fc60003f06270 */
[----:B------:R-:W-:-:S05]  /*0b30*/  IMAD.HI R0, R0, 0x66666667, RZ ;  /* 0x6666666700007827 */ /* 0x000fca00078e02ff */
[----:B------:R-:W-:-:S04]  /*0b40*/  SHF.R.U32.HI R3, RZ, 0x1f, R0 ;  /* 0x0000001fff037819 */ /* 0x000fc80000011600 */
[----:B------:R-:W-:Y:S01]  /*0b50*/  LEA.HI.SX32 R0, R0, R3, 0x1b ;  /* 0x0000000300007211 */ /* 0x000fe200078fdaff */
[----:B------:R-:W-:Y:S06]  /*0b60*/  @!P0 BRA `(.L_x_11) ;  /* 0x0000000000788947 */ /* 0x000fec0003800000 */
[----:B------:R-:W-:-:S04]  /*0b70*/  SHF.R.U32.HI R5, RZ, 0x10, R2 ;  /* 0x00000010ff057819 */ /* 0x000fc80000011602 */
[----:B------:R-:W-:-:S13]  /*0b80*/  ISETP.NE.AND P0, PT, R5, RZ, PT ;  /* 0x000000ff0500720c */ /* 0x000fda0003f05270 */
[----:B------:R-:W0:Y:S02]  /*0b90*/  @!P0 LDC R5, c[0x0][0x9f0] ;  /* 0x00027c00ff058b82 */ /* 0x000e240000000800 */
[-C--:B0-----:R-:W-:Y:S02]  /*0ba0*/  IABS R7, R5.reuse ;  /* 0x0000000500077213 */ /* 0x081fe40000000000 */
[----:B------:R-:W-:Y:S02]  /*0bb0*/  IADD3 R4, R0, -0x1, R5 ;  /* 0xffffffff00047810 */ /* 0x000fe40007ffe005 */
[----:B------:R-:W0:Y:S01]  /*0bc0*/  I2F.RP R6, R7 ;  /* 0x0000000700067306 */ /* 0x000e220000209400 */
[----:B------:R-:W-:-:S05]  /*0bd0*/  IABS R10, R5 ;  /* 0x00000005000a7213 */ /* 0x000fca0000000000 */
[----:B------:R-:W-:Y:S02]  /*0be0*/  IMAD.MOV R10, RZ, RZ, -R10 ;  /* 0x000000ffff0a7224 */ /* 0x000fe400078e0a0a */
[----:B0-----:R-:W0:Y:S02]  /*0bf0*/  MUFU.RCP R6, R6 ;  /* 0x0000000600067308 */ /* 0x001e240000001000 */
[----:B0-----:R-:W-:Y:S02]  /*0c00*/  IADD3 R2, R6, 0xffffffe, RZ ;  /* 0x0ffffffe06027810 */ /* 0x001fe40007ffe0ff */
[----:B------:R-:W-:-:S04]  /*0c10*/  IABS R6, R4 ;  /* 0x0000000400067213 */ /* 0x000fc80000000000 */
[----:B------:R0:W1:Y:S01]  /*0c20*/  F2I.FTZ.U32.TRUNC.NTZ R3, R2 ;  /* 0x0000000200037305 */ /* 0x000062000021f000 */
[----:B------:R-:W-:-:S04]  /*0c30*/  LOP3.LUT R4, R4, R5, RZ, 0x3c, !PT ;  /* 0x0000000504047212 */ /* 0x000fc800078e3cff */
[----:B------:R-:W-:Y:S01]  /*0c40*/  ISETP.GE.AND P2, PT, R4, RZ, PT ;  /* 0x000000ff0400720c */ /* 0x000fe20003f46270 */
[----:B0-----:R-:W-:Y:S02]  /*0c50*/  IMAD.MOV.U32 R2, RZ, RZ, RZ ;  /* 0x000000ffff027224 */ /* 0x001fe400078e00ff */
[----:B-1----:R-:W-:-:S04]  /*0c60*/  IMAD.MOV R8, RZ, RZ, -R3 ;  /* 0x000000ffff087224 */ /* 0x002fc800078e0a03 */
[----:B------:R-:W-:-:S04]  /*0c70*/  IMAD R9, R8, R7, RZ ;  /* 0x0000000708097224 */ /* 0x000fc800078e02ff */
[----:B------:R-:W-:-:S04]  /*0c80*/  IMAD.HI.U32 R3, R3, R9, R2 ;  /* 0x0000000903037227 */ /* 0x000fc800078e0002 */
[----:B------:R-:W-:Y:S02]  /*0c90*/  IMAD.MOV.U32 R2, RZ, RZ, R10 ;  /* 0x000000ffff027224 */ /* 0x000fe400078e000a */
[----:B------:R-:W-:-:S04]  /*0ca0*/  IMAD.HI.U32 R3, R3, R6, RZ ;  /* 0x0000000603037227 */ /* 0x000fc800078e00ff */
[----:B------:R-:W-:-:S05]  /*0cb0*/  IMAD R2, R3, R2, R6 ;  /* 0x0000000203027224 */ /* 0x000fca00078e0206 */
[----:B------:R-:W-:-:S13]  /*0cc0*/  ISETP.GT.U32.AND P1, PT, R7, R2, PT ;  /* 0x000000020700720c */ /* 0x000fda0003f24070 */
[----:B------:R-:W-:Y:S02]  /*0cd0*/  @!P1 IMAD.IADD R2, R2, 0x1, -R7 ;  /* 0x0000000102029824 */ /* 0x000fe400078e0a07 */
[----:B------:R-:W-:Y:S01]  /*0ce0*/  @!P1 VIADD R3, R3, 0x1 ;  /* 0x0000000103039836 */ /* 0x000fe20000000000 */
[----:B------:R-:W-:Y:S02]  /*0cf0*/  ISETP.NE.AND P1, PT, R5, RZ, PT ;  /* 0x000000ff0500720c */ /* 0x000fe40003f25270 */
[----:B------:R-:W-:-:S13]  /*0d00*/  ISETP.GE.U32.AND P0, PT, R2, R7, PT ;  /* 0x000000070200720c */ /* 0x000fda0003f06070 */
[----:B------:R-:W-:-:S05]  /*0d10*/  @P0 IADD3 R3, R3, 0x1, RZ ;  /* 0x0000000103030810 */ /* 0x000fca0007ffe0ff */
[----:B------:R-:W-:Y:S01]  /*0d20*/  @!P2 IMAD.MOV R3, RZ, RZ, -R3 ;  /* 0x000000ffff03a224 */ /* 0x000fe200078e0a03 */
[----:B------:R-:W-:-:S05]  /*0d30*/  @!P1 LOP3.LUT R3, RZ, R5, RZ, 0x33, !PT ;  /* 0x00000005ff039212 */ /* 0x000fca00078e33ff */
[----:B------:R-:W-:-:S07]  /*0d40*/  IMAD.MOV.U32 R22, RZ, RZ, R3 ;  /* 0x000000ffff167224 */ /* 0x000fce00078e0003 */
.L_x_11:
[----:B------:R-:W0:Y:S01]  /*0d50*/  S2R R2, SR_TID.X ;  /* 0x0000000000027919 */ /* 0x000e220000002100 */
[-C--:B------:R-:W-:Y:S01]  /*0d60*/  IMAD R17, R17, R22.reuse, RZ ;  /* 0x0000001611117224 */ /* 0x080fe200078e02ff */
[----:B------:R-:W-:Y:S01]  /*0d70*/  PLOP3.LUT P0, PT, PT, PT, PT, 0x80, 0x0 ;  /* 0x000000000000781c */ /* 0x000fe20003f0f070 */
[----:B------:R-:W-:Y:S01]  /*0d80*/  IMAD.MOV.U32 R3, RZ, RZ, RZ ;  /* 0x000000ffff037224 */ /* 0x000fe200078e00ff */
[----:B------:R-:W-:Y:S02]  /*0d90*/  CS2R R150, SRZ ;  /* 0x0000000000967805 */ /* 0x000fe4000001ff00 */
[----:B------:R-:W-:Y:S02]  /*0da0*/  CS2R R148, SRZ ;  /* 0x0000000000947805 */ /* 0x000fe4000001ff00 */
[----:B------:R-:W-:Y:S01]  /*0db0*/  VIADDMNMX R22, R17, R22, R0, PT ;  /* 0x0000001611167246 */ /* 0x000fe20003800100 */
[----:B------:R-:W-:Y:S01]  /*0dc0*/  IMAD.MOV.U32 R0, RZ, RZ, RZ ;  /* 0x000000ffff007224 */ /* 0x000fe200078e00ff */
[----:B------:R-:W-:-:S02]  /*0dd0*/  CS2R R146, SRZ ;  /* 0x0000000000927805 */ /* 0x000fc4000001ff00 */
[----:B------:R-:W-:Y:S02]  /*0de0*/  CS2R R144, SRZ ;  /* 0x0000000000907805 */ /* 0x000fe4000001ff00 */
[----:B------:R-:W-:Y:S02]  /*0df0*/  ISETP.GT.AND P1, PT, R22, R17, PT ;  /* 0x000000111600720c */ /* 0x000fe40003f24270 */
[----:B------:R-:W-:Y:S02]  /*0e00*/  CS2R R142, SRZ ;  /* 0x00000000008e7805 */ /* 0x000fe4000001ff00 */
[----:B------:R-:W-:Y:S02]  /*0e10*/  CS2R R140, SRZ ;  /* 0x00000000008c7805 */ /* 0x000fe4000001ff00 */
[----:B------:R-:W-:Y:S02]  /*0e20*/  CS2R R138, SRZ ;  /* 0x00000000008a7805 */ /* 0x000fe4000001ff00 */
[----:B------:R-:W-:-:S02]  /*0e30*/  CS2R R136, SRZ ;  /* 0x0000000000887805 */ /* 0x000fc4000001ff00 */
[----:B------:R-:W-:Y:S02]  /*0e40*/  CS2R R134, SRZ ;  /* 0x0000000000867805 */ /* 0x000fe4000001ff00 */
[----:B------:R-:W-:Y:S02]  /*0e50*/  CS2R R132, SRZ ;  /* 0x0000000000847805 */ /* 0x000fe4000001ff00 */
        /* <DEDUP_REMOVED lines=14> */
[----:B------:R-:W-:Y:S01]  /*0f40*/  CS2R R102, SRZ ;  /* 0x0000000000667805 */ /* 0x000fe2000001ff00 */
[----:B0-----:R-:W-:Y:S01]  /*0f50*/  VIADD R23, R2, 0xffffff80 ;  /* 0xffffff8002177836 */ /* 0x001fe20000000000 */
        /* <DEDUP_REMOVED lines=38> */
[----:B------:R-:W-:Y:S01]  /*11c0*/  CS2R R24, SRZ ;  /* 0x0000000000187805 */ /* 0x000fe2000001ff00 */
[----:B------:R-:W-:Y:S06]  /*11d0*/  @!P1 BRA `(.L_x_12) ;  /* 0x0000008c00e09947 */ /* 0x000fec0003800000 */
[----:B------:R-:W-:Y:S01]  /*11e0*/  SHF.R.S32.HI R0, RZ, 0x1f, R23 ;  /* 0x0000001fff007819 */ /* 0x000fe20000011417 */
[----:B------:R-:W0:Y:S01]  /*11f0*/  S2UR UR7, SR_CgaCtaId ;  /* 0x00000000000779c3 */ /* 0x000e220000008800 */
[----:B------:R-:W-:Y:S02]  /*1200*/  UMOV UR6, 0x400 ;  /* 0x0000040000067882 */ /* 0x000fe40000000000 */
[----:B------:R-:W-:-:S04]  /*1210*/  LEA.HI R64, R0, R23, RZ, 0x7 ;  /* 0x0000001700407211 */ /* 0x000fc800078f38ff */
[----:B------:R-:W-:-:S06]  /*1220*/  SHF.R.S32.HI R0, RZ, 0x7, R64 ;  /* 0x00000007ff007819 */ /* 0x000fcc0000011440 */
[----:B------:R-:W1:Y:S01]  /*1230*/  SHFL.IDX PT, R0, R0, RZ, 0x1f ;  /* 0x00001fff00007589 */ /* 0x000e6200000e0000 */
[----:B0-----:R-:W-:-:S04]  /*1240*/  ULEA UR8, UR7, UR6, 0x18 ;  /* 0x0000000607087291 */ /* 0x001fc8000f8ec03f */
[----:B------:R-:W-:Y:S02]  /*1250*/  UIADD3 UR6, UR8, 0x14400, URZ ;  /* 0x0001440008067890 */ /* 0x000fe4000fffe03f */
[----:B------:R-:W-:Y:S02]  /*1260*/  IMAD.U32 R16, RZ, RZ, UR8 ;  /* 0x00000008ff107e24 */ /* 0x000fe4000f8e00ff */
[----:B------:R-:W-:Y:S01]  /*1270*/  ULOP3.LUT UP0, URZ, UR6, 0x9f, URZ, 0xc0, !UPT ;  /* 0x0000009f063f7892 */ /* 0x000fe2000f80c03f */
[----:B-1----:R-:W-:-:S05]  /*1280*/  R2UR UR4, R0 ;  /* 0x00000000000472ca */ /* 0x002fca00000e0000 */
[----:B------:R-:W-:-:S08]  /*1290*/  PLOP3.LUT P0, PT, PT, PT, UP0, 0x80, 0x0 ;  /* 0x000000000000781c */ /* 0x000fd00003f0f008 */
[----:B------:R-:W-:-:S04]  /*12a0*/  ULEA.HI UR5, UR4, UR4, URZ, 0x1 ;  /* 0x0000000404057291 */ /* 0x000fc8000f8f083f */
[----:B------:R-:W-:-:S04]  /*12b0*/  ULOP3.LUT UR5, UR5, 0x1e, URZ, 0xc0, !UPT ;  /* 0x0000001e05057892 */ /* 0x000fc8000f8ec03f */
[----:B------:R-:W-:-:S04]  /*12c0*/  UIADD3 UR5, UR4, -UR5, URZ ;  /* 0x8000000504057290 */ /* 0x000fc8000fffe03f */
[----:B------:R-:W-:-:S04]  /*12d0*/  ULEA UR5, UR5, UR6, 0xd ;  /* 0x0000000605057291 */ /* 0x000fc8000f8e683f */
[----:B------:R-:W-:-:S04]  /*12e0*/  USHF.R.U32.HI UR5, URZ, 0x4, UR5 ;  /* 0x000000043f057899 */ /* 0x000fc80008011605 */
[----:B------:R-:W-:Y:S01]  /*12f0*/  ULOP3.LUT UR36, UR5, 0x3fff, URZ, 0xc0, !UPT ;  /* 0x00003fff05247892 */ /* 0x000fe2000f8ec03f */
[----:B------:R-:W-:Y:S11]  /*1300*/  @!P0 BRA `(.L_x_13) ;  /* 0x0000000000408947 */ /* 0x000ff60003800000 */
[----:B------:R-:W-:Y:S01]  /*1310*/  MOV R0, 0x0 ;  /* 0x0000000000007802 */ /* 0x000fe20000000f00 */
[----:B------:R-:W-:Y:S01]  /*1320*/  ULDC.64 UR4, c[0x4][0x1b8] ;  /* 0x01006e0000047ab9 */ /* 0x000fe20000000a00 */
[----:B------:R-:W-:Y:S01]  /*1330*/  ULDC.64 UR6, c[0x4][0x138] ;  /* 0x01004e0000067ab9 */ /* 0x000fe20000000a00 */
[----:B------:R-:W-:Y:S01]  /*1340*/  MOV R4, UR4 ;  /* 0x0000000400047c02 */ /* 0x000fe20008000f00 */
[----:B------:R0:W1:Y:S01]  /*1350*/  LDC.64 R2, c[0x4][R0] ;  /* 0x0100000000027b82 */ /* 0x0000620000000a00 */
[----:B------:R-:W-:Y:S01]  /*1360*/  IMAD.U32 R5, RZ, RZ, UR5 ;  /* 0x00000005ff057e24 */ /* 0x000fe2000f8e00ff */
[----:B------:R-:W-:Y:S01]  /*1370*/  ULDC.64 UR4, c[0x4][0x1c0] ;  /* 0x0100700000047ab9 */ /* 0x000fe20000000a00 */
[----:B------:R-:W-:Y:S01]  /*1380*/  IMAD.U32 R10, RZ, RZ, UR6 ;  /* 0x00000006ff0a7e24 */ /* 0x000fe2000f8e00ff */
[----:B------:R-:W-:Y:S01]  /*1390*/  MOV R12, 0x1 ;  /* 0x00000001000c7802 */ /* 0x000fe20000000f00 */
[----:B------:R-:W-:Y:S02]  /*13a0*/  IMAD.U32 R6, RZ, RZ, UR4 ;  /* 0x00000004ff067e24 */ /* 0x000fe4000f8e00ff */
[----:B------:R-:W-:-:S02]  /*13b0*/  IMAD.U32 R7, RZ, RZ, UR5 ;  /* 0x00000005ff077e24 */ /* 0x000fc4000f8e00ff */
[----:B------:R-:W-:Y:S02]  /*13c0*/  IMAD.U32 R11, RZ, RZ, UR7 ;  /* 0x00000007ff0b7e24 */ /* 0x000fe4000f8e00ff */
[----:B------:R-:W-:Y:S02]  /*13d0*/  IMAD.MOV.U32 R8, RZ, RZ, 0x70 ;  /* 0x00000070ff087424 */ /* 0x000fe400078e00ff */
[----:B0-----:R-:W-:-:S07]  /*13e0*/  IMAD.MOV.U32 R13, RZ, RZ, RZ ;  /* 0x000000ffff0d7224 */ /* 0x001fce00078e00ff */
[----:B------:R-:W-:-:S07]  /*13f0*/  LEPC R20, `(.L_x_13) ;  /* 0x000000001014794e */ /* 0x000fce0000000000 */
[----:B-1----:R-:W-:Y:S05]  /*1400*/  CALL.ABS.NOINC R2 ;  /* 0x0000000002007343 */ /* 0x002fea0003c00000 */
.L_x_13:
[----:B------:R-:W2:Y:S01]  /*1410*/  LDL.LU R20, [R1+0x14] ;  /* 0x0000140001147983 */ /* 0x000ea20000300800 */
[----:B------:R-:W-:Y:S02]  /*1420*/  R2UR UR4, R16 ;  /* 0x00000000100472ca */ /* 0x000fe400000e0000 */
[----:B------:R-:W-:-:S11]  /*1430*/  SHF.L.U32 R2, RZ, 0x1f, RZ ;  /* 0x0000001fff027819 */ /* 0x000fd600000006ff */
[----:B------:R-:W0:Y:S01]  /*1440*/  SYNCS.PHASECHK.TRANS64.TRYWAIT P1, [UR4+0x38800], R2 ;  /* 0x03880002ff0075a7 */ /* 0x000e220008020144 */
[----:B--2---:R-:W-:-:S04]  /*1450*/  LOP3.LUT R0, R20, 0x1, RZ, 0xfc, !PT ;  /* 0x0000000114007812 */ /* 0x004fc800078efcff */
[----:B------:R-:W-:Y:S01]  /*1460*/  ISETP.NE.AND P0, PT, R0, 0x3, PT ;  /* 0x000000030000780c */ /* 0x000fe20003f05270 */
[----:B0-----:R-:W-:-:S12]  /*1470*/  @!P1 BRA `(.L_x_14) ;  /* 0x000000f800609947 */ /* 0x001fd80003800000 */
.L_x_132:
[----:B------:R-:W-:Y:S05]  /*1480*/  @!P0 BRA `(.L_x_15) ;  /* 0x0000000000048947 */ /* 0x000fea0003800000 */
[----:B------:R-:W-:Y:S01]  /*1490*/  BPT.TRAP 0x1 ;  /* 0x000000040000795c */ /* 0x000fe20000300000 */
.L_x_15:
[----:B------:R-:W-:-:S13]  /*14a0*/  R2UR UR4, R16 ;  /* 0x00000000100472ca */ /* 0x000fda00000e0000 */
[----:B------:R1:W2:Y:S01]  /*14b0*/  SYNCS.PHASECHK.TRANS64.TRYWAIT P2, [UR4+0x38830], R2 ;  /* 0x03883002ff0075a7 */ /* 0x0002a20008040144 */
[----:B------:R-:W-:Y:S05]  /*14c0*/  @!P0 BRA `(.L_x_16) ;  /* 0x0000000000048947 */ /* 0x000fea0003800000 */
[----:B------:R-:W-:Y:S01]  /*14d0*/  BPT.TRAP 0x1 ;  /* 0x000000040000795c */ /* 0x000fe20000300000 */
.L_x_16:
[----:B------:R-:W3:Y:S01]  /*14e0*/  S2R R0, SR_TID.X ;  /* 0x0000000000007919 */ /* 0x000ee20000002100 */
[----:B------:R-:W-:Y:S01]  /*14f0*/  IMAD.U32 R4, RZ, RZ, UR36 ;  /* 0x00000024ff047e24 */ /* 0x000fe2000f8e00ff */
[----:B---3--:R-:W-:-:S04]  /*1500*/  LOP3.LUT R0, R0, 0x7f, RZ, 0xc0, !PT ;  /* 0x0000007f00007812 */ /* 0x008fc800078ec0ff */
[----:B------:R-:W-:Y:S01]  /*1510*/  ISETP.NE.AND P1, PT, R0, RZ, PT ;  /* 0x000000ff0000720c */ /* 0x000fe20003f25270 */
[----:B--2---:R-:W-:-:S12]  /*1520*/  @P2 BRA `(.L_x_17) ;  /* 0x00000000000c2947 */ /* 0x004fd80003800000 */
[----:B------:R-:W-:-:S13]  /*1530*/  R2UR UR4, R16 ;  /* 0x00000000100472ca */ /* 0x000fda00000e0000 */
[----:B------:R-:W2:Y:S02]  /*1540*/  SYNCS.PHASECHK.TRANS64.TRYWAIT P2, [UR4+0x38830], R2 ;  /* 0x03883002ff0075a7 */ /* 0x000ea40008040144 */
[----:B--2---:R-:W-:Y:S05]  /*1550*/  @!P2 BRA `(.L_x_18) ;  /* 0x000000f80044a947 */ /* 0x004fea0003800000 */
.L_x_17:
[----:B------:R-:W-:Y:S05]  /*1560*/  WARPSYNC.ALL ;  /* 0x0000000000007948 */ /* 0x000fea0003800000 */
[----:B------:R-:W-:Y:S01]  /*1570*/  IMAD.MOV.U32 R9, RZ, RZ, RZ ;  /* 0x000000ffff097224 */ /* 0x000fe200078e00ff */
[----:B------:R-:W-:Y:S01]  /*1580*/  LOP3.LUT R4, R4, 0x10000, RZ, 0xfc, !PT ;  /* 0x0001000004047812 */ /* 0x000fe200078efcff */
[----:B------:R-:W-:Y:S02]  /*1590*/  IMAD.MOV.U32 R151, RZ, RZ, RZ ;  /* 0x000000ffff977224 */ /* 0x000fe400078e00ff */
[----:B------:R-:W-:Y:S01]  /*15a0*/  IMAD.MOV.U32 R5, RZ, RZ, 0x40000040 ;  /* 0x40000040ff057424 */ /* 0x000fe200078e00ff */
[----:B------:R-:W-:Y:S01]  /*15b0*/  R2UR UR60, R16 ;  /* 0x00000000103c72ca */ /* 0x000fe200000e0000 */
[----:B------:R-:W-:Y:S01]  /*15c0*/  WARPGROUP.ARRIVE ;  /* 0x00000000000079c5 */ /* 0x000fe20000000000 */
[C---:B------:R-:W-:Y:S01]  /*15d0*/  R2UR UR8, R4.reuse ;  /* 0x00000000040872ca */ /* 0x040fe200000e0000 */
[----:B------:R-:W-:Y:S01]  /*15e0*/  UMOV UR11, 0x40000040 ;  /* 0x40000040000b7882 */ /* 0x000fe20000000000 */
        /* <DEDUP_REMOVED lines=8> */
[----:B------:R-:W-:Y:S01]  /*1670*/  R2UR UR17, R5 ;  /* 0x00000000051172ca */ /* 0x000fe200000e0000 */
[----:B------:R-:W-:Y:S01]  /*1680*/  UIADD3 UR4, UR60, 0x24400, URZ ;  /* 0x000244003c047890 */ /* 0x000fe2000fffe03f */
[----:B------:R-:W-:Y:S01]  /*1690*/  R2UR UR6, R4 ;  /* 0x00000000040672ca */ /* 0x000fe200000e0000 */
[----:B------:R-:W-:Y:S01]  /*16a0*/  UMOV UR25, 0x40000040 ;  /* 0x4000004000197882 */ /* 0x000fe20000000000 */
[----:B------:R-:W-:Y:S01]  /*16b0*/  MOV R13, UR21 ;  /* 0x00000015000d7c02 */ /* 0x000fe20008000f00 */
[----:B------:R-:W-:Y:S01]  /*16c0*/  USHF.R.U32.HI UR4, URZ, 0x4, UR4 ;  /* 0x000000043f047899 */ /* 0x000fe20008011604 */
[----:B------:R-:W-:Y:S01]  /*16d0*/  LOP3.LUT R64, R64, 0xffffff80, RZ, 0xc0, !PT ;  /* 0xffffff8040407812 */ /* 0x000fe200078ec0ff */
[----:B------:R-:W-:Y:S01]  /*16e0*/  UMOV UR27, 0x40000040 ;  /* 0x40000040001b7882 */ /* 0x000fe20000000000 */
[----:B------:R-:W-:Y:S01]  /*16f0*/  UMOV UR29, 0x40000040 ;  /* 0x40000040001d7882 */ /* 0x000fe20000000000 */
[----:B------:R-:W-:Y:S01]  /*1700*/  ULOP3.LUT UR4, UR4, 0x3fff, URZ, 0xc0, !UPT ;  /* 0x00003fff04047892 */ /* 0x000fe2000f8ec03f */
[----:B------:R-:W-:Y:S01]  /*1710*/  IMAD.MOV.U32 R0, RZ, RZ, -0x2 ;  /* 0xfffffffeff007424 */ /* 0x000fe200078e00ff */
[----:B------:R-:W-:Y:S01]  /*1720*/  UMOV UR31, 0x40000040 ;  /* 0x40000040001f7882 */ /* 0x000fe20000000000 */
[----:B------:R-:W-:Y:S01]  /*1730*/  UMOV UR33, 0x40000040 ;  /* 0x4000004000217882 */ /* 0x000fe20000000000 */
[----:B------:R-:W-:Y:S01]  /*1740*/  ULOP3.LUT UR61, UR4, 0x10000, URZ, 0xfc, !UPT ;  /* 0x00010000043d7892 */ /* 0x000fe2000f8efc3f */
[----:B------:R-:W-:Y:S01]  /*1750*/  IMAD.IADD R64, R23, 0x1, -R64 ;  /* 0x0000000117407824 */ /* 0x000fe200078e0a40 */
[----:B------:R-:W-:Y:S01]  /*1760*/  UIADD3 UR5, UR6, 0x2, URZ ;  /* 0x0000000206057890 */ /* 0x000fe2000fffe03f */
[----:B------:R-:W-:Y:S01]  /*1770*/  P2R R20, PR, RZ, 0x1 ;  /* 0x00000001ff147803 */ /* 0x000fe20000000000 */
[----:B------:R-:W-:Y:S01]  /*1780*/  UIADD3 UR4, UR61, 0x80, URZ ;  /* 0x000000803d047890 */ /* 0x000fe2000fffe03f */
[----:B------:R-:W-:Y:S01]  /*1790*/  MOV R150, R151 ;  /* 0x0000009700967202 */ /* 0x000fe20000000f00 */
[----:B------:R-:W-:Y:S01]  /*17a0*/  UIADD3 UR7, UR6, 0x4, URZ ;  /* 0x0000000406077890 */ /* 0x000fe2000fffe03f */
[----:B0-----:R-:W-:Y:S01]  /*17b0*/  SHF.R.S32.HI R3, RZ, 0x1f, R64 ;  /* 0x0000001fff037819 */ /* 0x001fe20000011440 */
[----:B------:R-:W-:Y:S01]  /*17c0*/  UMOV UR10, UR61 ;  /* 0x0000003d000a7c82 */ /* 0x000fe20008000000 */
[----:B------:R-:W-:Y:S01]  /*17d0*/  UMOV UR20, UR5 ;  /* 0x0000000500147c82 */ /* 0x000fe20008000000 */
[----:B------:R-:W-:Y:S01]  /*17e0*/  HGMMA.64x16x16.F32 R56, gdesc[UR8], RZ, !UPT, gsb0 ;  /* 0x00200000083879f0 */ /* 0x000fe2000c0008ff */
[----:B------:R-:W-:Y:S01]  /*17f0*/  UMOV UR14, UR4 ;  /* 0x00000004000e7c82 */ /* 0x000fe20008000000 */
[----:B------:R-:W-:Y:S01]  /*1800*/  R2UR UR8, R4 ;  /* 0x00000000040872ca */ /* 0x000fe200000e0000 */
[----:B------:R-:W-:Y:S01]  /*1810*/  UIADD3 UR4, UR61, 0x100, URZ ;  /* 0x000001003d047890 */ /* 0x000fe2000fffe03f */
[----:B------:R-:W-:Y:S01]  /*1820*/  R2UR UR9, R5 ;  /* 0x00000000050972ca */ /* 0x000fe200000e0000 */
[----:B------:R-:W-:Y:S01]  /*1830*/  UMOV UR11, 0x40000040 ;  /* 0x40000040000b7882 */ /* 0x000fe20000000000 */
[----:B------:R-:W-:Y:S01]  /*1840*/  UMOV UR5, 0x40000040 ;  /* 0x4000004000057882 */ /* 0x000fe20000000000 */
[----:B------:R-:W-:Y:S01]  /*1850*/  IMAD.U32 R12, RZ, RZ, UR20 ;  /* 0x00000014ff0c7e24 */ /* 0x000fe2000f8e00ff */
[----:B------:R-:W-:Y:S01]  /*1860*/  UIADD3 UR22, UR61, 0x284, URZ ;  /* 0x000002843d167890 */ /* 0x000fe2000fffe03f */
[----:B------:R-:W-:Y:S01]  /*1870*/  LEA.HI R3, R3, R64, RZ, 0x2 ;  /* 0x0000004003037211 */ /* 0x000fe200078f10ff */
[----:B------:R-:W-:Y:S01]  /*1880*/  UMOV UR10, UR4 ;  /* 0x00000004000a7c82 */ /* 0x000fe20008000000 */
[----:B------:R-:W-:Y:S01]  /*1890*/  UIADD3 UR4, UR61, 0x180, URZ ;  /* 0x000001803d047890 */ /* 0x000fe2000fffe03f */
[--C-:B------:R-:W-:Y:S01]  /*18a0*/  IMAD.MOV.U32 R149, RZ, RZ, R151.reuse ;  /* 0x000000ffff957224 */ /* 0x100fe200078e0097 */
[----:B------:R-:W-:Y:S01]  /*18b0*/  UIADD3 UR24, UR6, 0x406, URZ ;  /* 0x0000040606187890 */ /* 0x000fe2000fffe03f */
[----:B------:R-:W-:Y:S01]  /*18c0*/  LOP3.LUT R3, R3, 0x7ffffffc, RZ, 0xc0, !PT ;  /* 0x7ffffffc03037812 */ /* 0x000fe200078ec0ff */
[----:B------:R-:W-:Y:S01]  /*18d0*/  UIADD3 UR26, UR61, 0x286, URZ ;  /* 0x000002863d1a7890 */ /* 0x000fe2000fffe03f */
[--C-:B------:R-:W-:Y:S01]  /*18e0*/  IMAD.MOV.U32 R148, RZ, RZ, R151.reuse ;  /* 0x000000ffff947224 */ /* 0x100fe200078e0097 */
[----:B------:R-:W-:Y:S01]  /*18f0*/  UIADD3 UR28, UR6, 0x800, URZ ;  /* 0x00000800061c7890 */ /* 0x000fe2000fffe03f */
[----:B------:R-:W-:Y:S01]  /*1900*/  IMAD.MOV.U32 R147, RZ, RZ, R151 ;  /* 0x000000ffff937224 */ /* 0x000fe200078e0097 */
[----:B------:R-:W-:Y:S01]  /*1910*/  UIADD3 UR30, UR61, 0x500, URZ ;  /* 0x000005003d1e7890 */ /* 0x000fe2000fffe03f */
[----:B------:R-:W-:Y:S01]  /*1920*/  IMAD.IADD R3, R64, 0x1, -R3 ;  /* 0x0000000140037824 */ /* 0x000fe200078e0a03 */
[----:B------:R-:W-:Y:S01]  /*1930*/  UIADD3 UR32, UR6, 0x802, URZ ;  /* 0x0000080206207890 */ /* 0x000fe2000fffe03f */
[--C-:B------:R-:W-:Y:S01]  /*1940*/  IMAD.MOV.U32 R146, RZ, RZ, R151.reuse ;  /* 0x000000ffff927224 */ /* 0x100fe200078e0097 */
[----:B------:R-:W-:Y:S01]  /*1950*/  UIADD3 UR34, UR61, 0x502, URZ ;  /* 0x000005023d227890 */ /* 0x000fe2000fffe03f */
[----:B------:R-:W-:Y:S01]  /*1960*/  IMAD R0, R3, R0, 0x50 ;  /* 0x0000005003007424 */ /* 0x000fe200078e0200 */
[----:B------:R-:W-:Y:S01]  /*1970*/  UMOV UR35, 0x40000040 ;  /* 0x4000004000237882 */ /* 0x000fe20000000000 */
[----:B------:R-:W-:Y:S01]  /*1980*/  UIADD3 UR36, UR6, 0x804, URZ ;  /* 0x0000080406247890 */ /* 0x000fe2000fffe03f */
[----:B------:R-:W-:Y:S01]  /*1990*/  IMAD.MOV.U32 R145, RZ, RZ, R151 ;  /* 0x000000ffff917224 */ /* 0x000fe200078e0097 */
[----:B------:R-:W-:Y:S01]  /*19a0*/  UIADD3 UR38, UR61, 0x504, URZ ;  /* 0x000005043d267890 */ /* 0x000fe2000fffe03f */
[----:B------:R-:W-:Y:S01]  /*19b0*/  IMAD.IADD R19, R19, 0x1, R0 ;  /* 0x0000000113137824 */ /* 0x000fe200078e0200 */
[----:B------:R-:W-:Y:S01]  /*19c0*/  UMOV UR37, 0x40000040 ;  /* 0x4000004000257882 */ /* 0x000fe20000000000 */
[----:B------:R-:W-:Y:S01]  /*19d0*/  UMOV UR39, 0x40000040 ;  /* 0x4000004000277882 */ /* 0x000fe20000000000 */
[----:B------:R-:W-:Y:S01]  /*19e0*/  UIADD3 UR40, UR6, 0x806, URZ ;  /* 0x0000080606287890 */ /* 0x000fe2000fffe03f */
[----:B------:R-:W-:Y:S01]  /*19f0*/  IMAD R19, R22, -0x50, R19 ;  /* 0xffffffb016137824 */ /* 0x000fe200078e0213 */
[----:B------:R-:W-:Y:S01]  /*1a00*/  UIADD3 UR42, UR61, 0x506, URZ ;  /* 0x000005063d2a7890 */ /* 0x000fe2000fffe03f */
[----:B------:R-:W-:Y:S01]  /*1a10*/  IMAD.MOV.U32 R144, RZ, RZ, R151 ;  /* 0x000000ffff907224 */ /* 0x000fe200078e0097 */
[----:B------:R-:W-:Y:S01]  /*1a20*/  UMOV UR41, 0x40000040 ;  /* 0x4000004000297882 */ /* 0x000fe20000000000 */
[----:B------:R-:W-:Y:S01]  /*1a30*/  UMOV UR43, 0x40000040 ;  /* 0x40000040002b7882 */ /* 0x000fe20000000000 */
[----:B------:R-:W-:Y:S01]  /*1a40*/  UIADD3 UR44, UR6, 0xc00, URZ ;  /* 0x00000c00062c7890 */ /* 0x000fe2000fffe03f */
[C---:B------:R-:W-:Y:S01]  /*1a50*/  ISETP.GT.AND P6, PT, R19.reuse, RZ, PT ;  /* 0x000000ff1300720c */ /* 0x040fe20003fc4270 */
[----:B------:R-:W-:Y:S01]  /*1a60*/  UIADD3 UR46, UR61, 0x780, URZ ;  /* 0x000007803d2e7890 */ /* 0x000fe2000fffe03f */
[C---:B------:R-:W-:Y:S01]  /*1a70*/  ISETP.GT.AND P5, PT, R19.reuse, 0x1, PT ;  /* 0x000000011300780c */ /* 0x040fe20003fa4270 */
[----:B------:R-:W-:Y:S01]  /*1a80*/  UMOV UR45, 0x40000040 ;  /* 0x40000040002d7882 */ /* 0x000fe20000000000 */
[----:B------:R-:W-:Y:S01]  /*1a90*/  UMOV UR47, 0x40000040 ;  /* 0x40000040002f7882 */ /* 0x000fe20000000000 */
[----:B------:R-:W-:Y:S01]  /*1aa0*/  UIADD3 UR48, UR6, 0xc02, URZ ;  /* 0x00000c0206307890 */ /* 0x000fe2000fffe03f */
[C---:B------:R-:W-:Y:S01]  /*1ab0*/  ISETP.GT.AND P4, PT, R19.reuse, 0x8, PT ;  /* 0x000000081300780c */ /* 0x040fe20003f84270 */
[----:B------:R-:W-:Y:S01]  /*1ac0*/  UIADD3 UR50, UR61, 0x782, URZ ;  /* 0x000007823d327890 */ /* 0x000fe2000fffe03f */
[C---:B------:R-:W-:Y:S01]  /*1ad0*/  ISETP.GT.AND P3, PT, R19.reuse, 0x9, PT ;  /* 0x000000091300780c */ /* 0x040fe20003f64270 */
[----:B------:R-:W-:Y:S01]  /*1ae0*/  UMOV UR49, 0x40000040 ;  /* 0x4000004000317882 */ /* 0x000fe20000000000 */
[----:B------:R-:W-:Y:S01]  /*1af0*/  UMOV UR51, 0x40000040 ;  /* 0x4000004000337882 */ /* 0x000fe20000000000 */
[----:B------:R-:W-:Y:S01]  /*1b00*/  UIADD3 UR52, UR6, 0xc04, URZ ;  /* 0x00000c0406347890 */ /* 0x000fe2000fffe03f */
[----:B------:R-:W-:Y:S01]  /*1b10*/  ISETP.GT.AND P2, PT, R19, 0x10, PT ;  /* 0x000000101300780c */ /* 0x000fe20003f44270 */
[----:B------:R-:W-:-:S02]  /*1b20*/  WARPGROUP.DEPBAR.LE gsb0, 0x0 ;  /* 0x00008000000079c5 */ /* 0x000fc40000010000 */
[----:B------:R-:W-:Y:S01]  /*1b30*/  WARPGROUP.ARRIVE ;  /* 0x00000000000079c5 */ /* 0x000fe20000000000 */
[----:B------:R-:W-:Y:S01]  /*1b40*/  UIADD3 UR54, UR61, 0x784, URZ ;  /* 0x000007843d367890 */ /* 0x000fe2000fffe03f */
[-C--:B------:R-:W-:Y:S01]  /*1b50*/  MOV R143, R151.reuse ;  /* 0x00000097008f7202 */ /* 0x080fe20000000f00 */
[----:B------:R-:W-:Y:S01]  /*1b60*/  UMOV UR53, 0x40000040 ;  /* 0x4000004000357882 */ /* 0x000fe20000000000 */
[----:B------:R-:W-:Y:S01]  /*1b70*/  UMOV UR55, 0x40000040 ;  /* 0x4000004000377882 */ /* 0x000fe20000000000 */
[----:B------:R-:W-:Y:S01]  /*1b80*/  UIADD3 UR58, UR61, 0x786, URZ ;  /* 0x000007863d3a7890 */ /* 0x000fe2000fffe03f */
[----:B------:R-:W-:Y:S01]  /*1b90*/  HGMMA.64x16x16.F32 R48, gdesc[UR12], RZ, !UPT, gsb0 ;  /* 0x002000000c3079f0 */ /* 0x000fe2000c0008ff */
[----:B------:R-:W-:Y:S01]  /*1ba0*/  R2UR UR12, R4 ;  /* 0x00000000040c72ca */ /* 0x000fe200000e0000 */
[----:B------:R-:W-:Y:S01]  /*1bb0*/  UMOV UR14, UR4 ;  /* 0x00000004000e7c82 */ /* 0x000fe20008000000 */
[----:B------:R-:W-:Y:S01]  /*1bc0*/  R2UR UR13, R5 ;  /* 0x00000000050d72ca */ /* 0x000fe200000e0000 */
[----:B------:R-:W-:Y:S01]  /*1bd0*/  UMOV UR15, 0x40000040 ;  /* 0x40000040000f7882 */ /* 0x000fe20000000000 */
[----:B------:R-:W-:Y:S01]  /*1be0*/  UIADD3 UR4, UR61, 0x202, URZ ;  /* 0x000002023d047890 */ /* 0x000fe2000fffe03f */
[--C-:B------:R-:W-:Y:S01]  /*1bf0*/  IMAD.MOV.U32 R142, RZ, RZ, R151.reuse ;  /* 0x000000ffff8e7224 */ /* 0x100fe200078e0097 */
[----:B------:R-:W-:Y:S01]  /*1c00*/  UMOV UR59, 0x40000040 ;  /* 0x40000040003b7882 */ /* 0x000fe20000000000 */
[--C-:B------:R-:W-:Y:S01]  /*1c10*/  IMAD.MOV.U32 R141, RZ, RZ, R151.reuse ;  /* 0x000000ffff8d7224 */ /* 0x100fe200078e0097 */
[-C--:B------:R-:W-:Y:S01]  /*1c20*/  MOV R136, R151.reuse ;  /* 0x0000009700887202 */ /* 0x080fe20000000f00 */
        /* <DEDUP_REMOVED lines=15> */
[----:B------:R-:W-:Y:S01]  /*1d20*/  MOV R66, R151 ;  /* 0x0000009700427202 */ /* 0x000fe20000000f00 */
[----:B------:R-:W-:-:S02]  /*1d30*/  IMAD.MOV.U32 R131, RZ, RZ, R151 ;  /* 0x000000ffff837224 */ /* 0x000fc400078e0097 */
[--C-:B------:R-:W-:Y:S02]  /*1d40*/  IMAD.MOV.U32 R130, RZ, RZ, R151.reuse ;  /* 0x000000ffff827224 */ /* 0x100fe400078e0097 */
[--C-:B------:R-:W-:Y:S02]  /*1d50*/  IMAD.MOV.U32 R128, RZ, RZ, R151.reuse ;  /* 0x000000ffff807224 */ /* 0x100fe400078e0097 */
[--C-:B------:R-:W-:Y:S02]  /*1d60*/  IMAD.MOV.U32 R127, RZ, RZ, R151.reuse ;  /* 0x000000ffff7f7224 */ /* 0x100fe400078e0097 */
[--C-:B------:R-:W-:Y:S02]  /*1d70*/  IMAD.MOV.U32 R126, RZ, RZ, R151.reuse ;  /* 0x000000ffff7e7224 */ /* 0x100fe400078e0097 */
[--C-:B------:R-:W-:Y:S02]  /*1d80*/  IMAD.MOV.U32 R125, RZ, RZ, R151.reuse ;  /* 0x000000ffff7d7224 */ /* 0x100fe400078e0097 */
[----:B------:R-:W-:-:S02]  /*1d90*/  IMAD.MOV.U32 R124, RZ, RZ, R151 ;  /* 0x000000ffff7c7224 */ /* 0x000fc400078e0097 */
[--C-:B------:R-:W-:Y:S02]  /*1da0*/  IMAD.MOV.U32 R123, RZ, RZ, R151.reuse ;  /* 0x000000ffff7b7224 */ /* 0x100fe400078e0097 */
[--C-:B------:R-:W-:Y:S02]  /*1db0*/  IMAD.MOV.U32 R121, RZ, RZ, R151.reuse ;  /* 0x000000ffff797224 */ /* 0x100fe400078e0097 */
[--C-:B------:R-:W-:Y:S02]  /*1dc0*/  IMAD.MOV.U32 R120, RZ, RZ, R151.reuse ;  /* 0x000000ffff787224 */ /* 0x100fe400078e0097 */
[--C-:B------:R-:W-:Y:S02]  /*1dd0*/  IMAD.MOV.U32 R119, RZ, RZ, R151.reuse ;  /* 0x000000ffff777224 */ /* 0x100fe400078e0097 */
[--C-:B------:R-:W-:Y:S02]  /*1de0*/  IMAD.MOV.U32 R118, RZ, RZ, R151.reuse ;  /* 0x000000ffff767224 */ /* 0x100fe400078e0097 */
[----:B------:R-:W-:Y:S01]  /*1df0*/  IMAD.MOV.U32 R117, RZ, RZ, R151 ;  /* 0x000000ffff757224 */ /* 0x000fe200078e0097 */
[----:B------:R-:W-:-:S02]  /*1e00*/  WARPGROUP.DEPBAR.LE gsb0, 0x0 ;  /* 0x00008000000079c5 */ /* 0x000fc40000010000 */
[----:B------:R-:W-:Y:S01]  /*1e10*/  WARPGROUP.ARRIVE ;  /* 0x00000000000079c5 */ /* 0x000fe20000000000 */
[--C-:B------:R-:W-:Y:S02]  /*1e20*/  IMAD.MOV.U32 R116, RZ, RZ, R151.reuse ;  /* 0x000000ffff747224 */ /* 0x100fe400078e0097 */
[--C-:B------:R-:W-:Y:S02]  /*1e30*/  IMAD.MOV.U32 R114, RZ, RZ, R151.reuse ;  /* 0x000000ffff727224 */ /* 0x100fe400078e0097 */
[--C-:B------:R-:W-:Y:S01]  /*1e40*/  IMAD.MOV.U32 R113, RZ, RZ, R151.reuse ;  /* 0x000000ffff717224 */ /* 0x100fe200078e0097 */
[----:B------:R-:W-:Y:S01]  /*1e50*/  HGMMA.64x16x16.F32 R40, gdesc[UR8], RZ, !UPT, gsb0 ;  /* 0x00200000082879f0 */ /* 0x000fe2000c0008ff */
[----:B------:R-:W-:Y:S01]  /*1e60*/  UIADD3 UR8, UR61, 0x200, URZ ;  /* 0x000002003d087890 */ /* 0x000fe2000fffe03f */
[--C-:B------:R-:W-:Y:S01]  /*1e70*/  IMAD.MOV.U32 R112, RZ, RZ, R151.reuse ;  /* 0x000000ffff707224 */ /* 0x100fe200078e0097 */
[----:B------:R-:W-:Y:S01]  /*1e80*/  UIADD3 UR10, UR61, 0x2, URZ ;  /* 0x000000023d0a7890 */ /* 0x000fe2000fffe03f */
[--C-:B------:R-:W-:Y:S01]  /*1e90*/  IMAD.MOV.U32 R111, RZ, RZ, R151.reuse ;  /* 0x000000ffff6f7224 */ /* 0x100fe200078e0097 */
[----:B------:R-:W-:Y:S01]  /*1ea0*/  UMOV UR9, UR21 ;  /* 0x0000001500097c82 */ /* 0x000fe20008000000 */
[----:B------:R-:W-:Y:S01]  /*1eb0*/  UMOV UR11, 0x40000040 ;  /* 0x40000040000b7882 */ /* 0x000fe20000000000 */
[--C-:B------:R-:W-:Y:S01]  /*1ec0*/  IMAD.MOV.U32 R110, RZ, RZ, R151.reuse ;  /* 0x000000ffff6e7224 */ /* 0x100fe200078e0097 */
[----:B------:R-:W-:Y:S01]  /*1ed0*/  UMOV UR18, UR8 ;  /* 0x0000000800127c82 */ /* 0x000fe20008000000 */
[----:B------:R-:W-:Y:S01]  /*1ee0*/  UMOV UR8, UR20 ;  /* 0x0000001400087c82 */ /* 0x000fe20008000000 */
        /* <DEDUP_REMOVED lines=20> */
[--C-:B------:R-:W-:Y:S01]  /*2030*/  IMAD.MOV.U32 R82, RZ, RZ, R151.reuse ;  /* 0x000000ffff527224 */ /* 0x100fe200078e0097 */
[----:B------:R-:W-:Y:S02]  /*2040*/  WARPGROUP.DEPBAR.LE gsb0, 0x0 ;  /* 0x00008000000079c5 */ /* 0x000fe40000010000 */
        /* <DEDUP_REMOVED lines=9> */
[----:B------:R-:W-:Y:S01]  /*20e0*/  UIADD3 UR14, UR61, 0x280, URZ ;  /* 0x000002803d0e7890 */ /* 0x000fe2000fffe03f */
[--C-:B------:R-:W-:Y:S01]  /*20f0*/  IMAD.MOV.U32 R68, RZ, RZ, R151.reuse ;  /* 0x000000ffff447224 */ /* 0x100fe200078e0097 */
[----:B------:R-:W-:Y:S01]  /*2100*/  UMOV UR15, 0x40000040 ;  /* 0x40000040000f7882 */ /* 0x000fe20000000000 */
[----:B------:R-:W-:Y:S01]  /*2110*/  IMAD.MOV.U32 R64, RZ, RZ, R151 ;  /* 0x000000ffff407224 */ /* 0x000fe200078e0097 */
[----:B------:R-:W-:-:S02]  /*2120*/  WARPGROUP.DEPBAR.LE gsb0, 0x0 ;  /* 0x00008000000079c5 */ /* 0x000fc40000010000 */
[----:B------:R-:W-:-:S06]  /*2130*/  WARPGROUP.ARRIVE ;  /* 0x00000000000079c5 */ /* 0x000fcc0000000000 */
[----:B------:R-:W-:Y:S01]  /*2140*/  HGMMA.64x16x16.F32 R24, gdesc[UR16], RZ, !UPT, gsb0 ;  /* 0x00200000101879f0 */ /* 0x000fe2000c0008ff */
[----:B------:R-:W-:Y:S02]  /*2150*/  UIADD3 UR16, UR6, 0x402, URZ ;  /* 0x0000040206107890 */ /* 0x000fe4000fffe03f */
[----:B------:R-:W-:Y:S01]  /*2160*/  UIADD3 UR18, UR61, 0x282, URZ ;  /* 0x000002823d127890 */ /* 0x000fe2000fffe03f */
[----:B------:R-:W-:Y:S01]  /*2170*/  UMOV UR17, 0x40000040 ;  /* 0x4000004000117882 */ /* 0x000fe20000000000 */
[----:B------:R-:W-:Y:S01]  /*2180*/  UMOV UR19, 0x40000040 ;  /* 0x4000004000137882 */ /* 0x000fe20000000000 */
[----:B------:R-:W-:Y:S02]  /*2190*/  WARPGROUP.DEPBAR.LE gsb0, 0x0 ;  /* 0x00008000000079c5 */ /* 0x000fe40000010000 */
[----:B------:R-:W-:-:S06]  /*21a0*/  WARPGROUP.ARRIVE ;  /* 0x00000000000079c5 */ /* 0x000fcc0000000000 */
[----:B------:R-:W-:Y:S01]  /*21b0*/  HGMMA.64x16x16.F32 R56, gdesc[UR8], R56, gsb0 ;  /* 0x00200000083879f0 */ /* 0x000fe20008000838 */
[----:B------:R-:W-:Y:S01]  /*21c0*/  UIADD3 UR10, UR61, 0x82, URZ ;  /* 0x000000823d0a7890 */ /* 0x000fe2000fffe03f */
[----:B------:R-:W-:Y:S01]  /*21d0*/  UMOV UR8, UR20 ;  /* 0x0000001400087c82 */ /* 0x000fe20008000000 */
[----:B------:R-:W-:Y:S01]  /*21e0*/  UMOV UR9, UR21 ;  /* 0x0000001500097c82 */ /* 0x000fe20008000000 */
        /* <DEDUP_REMOVED lines=18> */
[----:B------:R-:W-:Y:S01]  /*2310*/  UMOV UR8, UR20 ;  /* 0x0000001400087c82 */ /* 0x000fe20008000000 */
[----:B------:R-:W-:Y:S01]  /*2320*/  UMOV UR9, UR21 ;  /* 0x0000001500097c82 */ /* 0x000fe20008000000 */
[----:B------:R-:W-:Y:S01]  /*2330*/  UMOV UR10, UR4 ;  /* 0x00000004000a7c82 */ /* 0x000fe20008000000 */
[----:B------:R-:W-:Y:S01]  /*2340*/  UMOV UR11, 0x40000040 ;  /* 0x40000040000b7882 */ /* 0x000fe20000000000 */
[----:B------:R-:W-:Y:S01]  /*2350*/  UMOV UR4, UR7 ;  /* 0x0000000700047c82 */ /* 0x000fe20008000000 */
[----:B------:R-:W-:Y:S02]  /*2360*/  UIADD3 UR7, UR61, 0x204, URZ ;  /* 0x000002043d077890 */ /* 0x000fe4000fffe03f */
[----:B------:R-:W-:Y:S01]  /*2370*/  UIADD3 UR20, UR6, 0x404, URZ ;  /* 0x0000040406147890 */ /* 0x000fe2000fffe03f */
[----:B------:R-:W-:Y:S01]  /*2380*/  UMOV UR21, 0x40000040 ;  /* 0x4000004000157882 */ /* 0x000fe20000000000 */
[----:B------:R-:W-:-:S02]  /*2390*/  WARPGROUP.DEPBAR.LE gsb0, 0x0 ;  /* 0x00008000000079c5 */ /* 0x000fc40000010000 */
[----:B------:R-:W-:-:S06]  /*23a0*/  WARPGROUP.ARRIVE ;  /* 0x00000000000079c5 */ /* 0x000fcc0000000000 */
[----:B------:R-:W-:Y:S01]  /*23b0*/  HGMMA.64x16x16.F32 R24, gdesc[UR8], R24, gsb0 ;  /* 0x00200000081879f0 */ /* 0x000fe20008000818 */
[----:B------:R-:W-:Y:S01]  /*23c0*/  UMOV UR8, UR4 ;  /* 0x0000000400087c82 */ /* 0x000fe20008000000 */
[----:B------:R-:W-:Y:S01]  /*23d0*/  UMOV UR9, UR5 ;  /* 0x0000000500097c82 */ /* 0x000fe20008000000 */
[----:B------:R-:W-:Y:S01]  /*23e0*/  UMOV UR10, UR12 ;  /* 0x0000000c000a7c82 */ /* 0x000fe20008000000 */
[----:B------:R-:W-:Y:S01]  /*23f0*/  UMOV UR11, 0x40000040 ;  /* 0x40000040000b7882 */ /* 0x000fe20000000000 */
[----:B------:R-:W-:Y:S01]  /*2400*/  UIADD3 UR12, UR6, 0x6, URZ ;  /* 0x00000006060c7890 */ /* 0x000fe2000fffe03f */
        /* <DEDUP_REMOVED lines=32> */
[----:B------:R-:W-:Y:S01]  /*2610*/  UMOV UR8, UR12 ;  /* 0x0000000c00087c82 */ /* 0x000fe20008000000 */
[----:B------:R-:W-:Y:S01]  /*2620*/  UMOV UR9, 0x40000040 ;  /* 0x4000004000097882 */ /* 0x000fe20000000000 */
[----:B------:R-:W-:Y:S01]  /*2630*/  UMOV UR10, UR13 ;  /* 0x0000000d000a7c82 */ /* 0x000fe20008000000 */
[----:B------:R-:W-:Y:S01]  /*2640*/  UMOV UR11, 0x40000040 ;  /* 0x40000040000b7882 */ /* 0x000fe20000000000 */
[----:B------:R-:W-:Y:S01]  /*2650*/  UIADD3 UR12, UR6, 0x400, URZ ;  /* 0x00000400060c7890 */ /* 0x000fe2000fffe03f */
[----:B------:R-:W-:Y:S01]  /*2660*/  UMOV UR13, 0x40000040 ;  /* 0x40000040000d7882 */ /* 0x000fe20000000000 */
[----:B------:R-:W-:Y:S02]  /*2670*/  WARPGROUP.DEPBAR.LE gsb0, 0x0 ;  /* 0x00008000000079c5 */ /* 0x000fe40000010000 */
[----:B------:R-:W-:-:S06]  /*2680*/  WARPGROUP.ARRIVE ;  /* 0x00000000000079c5 */ /* 0x000fcc0000000000 */
[----:B------:R-:W-:Y:S01]  /*2690*/  HGMMA.64x16x16.F32 R56, gdesc[UR8], R56, gsb0 ;  /* 0x00200000083879f0 */ /* 0x000fe20008000838 */
        /* <DEDUP_REMOVED lines=15> */
[----:B------:R-:W-:Y:S01]  /*2790*/  UMOV UR10, UR7 ;  /* 0x00000007000a7c82 */ /* 0x000fe20008000000 */
[----:B------:R-:W-:Y:S01]  /*27a0*/  UMOV UR11, 0x40000040 ;  /* 0x40000040000b7882 */ /* 0x000fe20000000000 */
[----:B------:R-:W-:Y:S01]  /*27b0*/  UIADD3 UR7, UR61, 0x480, URZ ;  /* 0x000004803d077890 */ /* 0x000fe2000fffe03f */
[----:B------:R-:W-:Y:S02]  /*27c0*/  WARPGROUP.DEPBAR.LE gsb0, 0x0 ;  /* 0x00008000000079c5 */ /* 0x000fe40000010000 */
[----:B------:R-:W-:-:S06]  /*27d0*/  WARPGROUP.ARRIVE ;  /* 0x00000000000079c5 */ /* 0x000fcc0000000000 */
[----:B------:R-:W-:Y:S01]  /*27e0*/  HGMMA.64x16x16.F32 R24, gdesc[UR8], R24, gsb0 ;  /* 0x00200000081879f0 */ /* 0x000fe20008000818 */
[----:B------:R-:W-:Y:S02]  /*27f0*/  UMOV UR11, 0x40000040 ;  /* 0x40000040000b7882 */ /* 0x000fe40000000000 */
[----:B------:R-:W-:Y:S01]  /*2800*/  UMOV UR57, UR11 ;  /* 0x0000000b00397c82 */ /* 0x000fe20008000000 */
[----:B------:R-:W-:Y:S01]  /*2810*/  IMAD.U32 R11, RZ, RZ, UR11 ;  /* 0x0000000bff0b7e24 */ /* 0x000fe2000f8e00ff */
        /* <DEDUP_REMOVED lines=23> */
[----:B------:R-:W-:Y:S03]  /*2990*/  HGMMA.64x16x16.F32 R24, gdesc[UR12], R24, gsb0 ;  /* 0x002000000c1879f0 */ /* 0x000fe60008000818 */
        /* <DEDUP_REMOVED lines=212> */
[----:B------:R-:W-:Y:S02]  /*36e0*/  UIADD3 UR7, UR6, 0xc06, URZ ;  /* 0x00000c0606077890 */ /* 0x000fe4000fffe03f */
[----:B------:R-:W-:-:S05]  /*36f0*/  UIADD3 UR6, UR61, 0x984, URZ ;  /* 0x000009843d067890 */ /* 0x000fca000fffe03f */
[----:B------:R-:W-:Y:S02]  /*3700*/  UMOV UR10, UR7 ;  /* 0x00000007000a7c82 */ /* 0x000fe40008000000 */
[----:B------:R-:W-:Y:S01]  /*3710*/  UMOV UR56, UR10 ;  /* 0x0000000a00387c82 */ /* 0x000fe20008000000 */
[----:B------:R-:W-:Y:S01]  /*3720*/  IMAD.U32 R10, RZ, RZ, UR10 ;  /* 0x0000000aff0a7e24 */ /* 0x000fe2000f8e00ff */
        /* <DEDUP_REMOVED lines=23> */
[----:B------:R-:W-:Y:S02]  /*38a0*/  ULDC UR6, c[0x0][0x988] ;  /* 0x0002620000067ab9 */ /* 0x000fe40000000800 */
[----:B-1----:R-:W-:Y:S01]  /*38b0*/  MOV R2, UR6 ;  /* 0x0000000600027c02 */ /* 0x002fe20008000f00 */
[----:B------:R-:W-:Y:S02]  /*38c0*/  WARPGROUP.DEPBAR.LE gsb0, 0x0 ;  /* 0x00008000000079c5 */ /* 0x000fe40000010000 */
[----:B------:R-:W-:-:S06]  /*38d0*/  WARPGROUP.ARRIVE ;  /* 0x00000000000079c5 */ /* 0x000fcc0000000000 */
[----:B------:R-:W-:Y:S03]  /*38e0*/  HGMMA.64x16x16.F32 R24, gdesc[UR52], R24, gsb0 ;  /* 0x00200000341879f0 */ /* 0x000fe60008000818 */
        /* <DEDUP_REMOVED lines=8> */
[----:B------:R-:W-:Y:S01]  /*3970*/  WARPGROUP.ARRIVE ;  /* 0x00000000000079c5 */ /* 0x000fe20000000000 */
[----:B------:R-:W-:Y:S01]  /*3980*/  FSEL R7, R58, -INF , P6 ;  /* 0xff8000003a077808 */ /* 0x000fe20003000000 */
[----:B------:R-:W-:Y:S01]  /*3990*/  IMAD.MOV.U32 R58, RZ, RZ, R151 ;  /* 0x000000ffff3a7224 */ /* 0x000fe200078e0097 */
[----:B------:R-:W-:-:S02]  /*39a0*/  FSEL R59, R59, -INF , P5 ;  /* 0xff8000003b3b7808 */ /* 0x000fc40002800000 */
[----:B------:R-:W-:Y:S01]  /*39b0*/  FSEL R21, R62, -INF , P4 ;  /* 0xff8000003e157808 */ /* 0x000fe20002000000 */
[----:B------:R-:W-:Y:S01]  /*39c0*/  HGMMA.64x16x16.F32 R48, gdesc[UR56], R48, gsb0 ;  /* 0x00200000383079f0 */ /* 0x000fe20008000830 */
[----:B------:R-:W-:Y:S01]  /*39d0*/  UIADD3 UR58, UR61, 0x886, URZ ;  /* 0x000008863d3a7890 */ /* 0x000fe2000fffe03f */
[----:B------:R-:W-:Y:S01]  /*39e0*/  FMNMX.FTZ R0, R7, R59, !PT ;  /* 0x0000003b07007209 */ /* 0x000fe20007810000 */
[----:B------:R-:W-:Y:S01]  /*39f0*/  UMOV UR56, UR10 ;  /* 0x0000000a00387c82 */ /* 0x000fe20008000000 */
[----:B------:R-:W-:Y:S01]  /*3a00*/  UMOV UR57, UR11 ;  /* 0x0000000b00397c82 */ /* 0x000fe20008000000 */
[----:B------:R-:W-:Y:S01]  /*3a10*/  UMOV UR59, 0x40000040 ;  /* 0x40000040003b7882 */ /* 0x000fe20000000000 */
[----:B------:R-:W-:Y:S01]  /*3a20*/  FSEL R63, R63, -INF , P3 ;  /* 0xff8000003f3f7808 */ /* 0x000fe20001800000 */
[--C-:B------:R-:W-:Y:S01]  /*3a30*/  IMAD.MOV.U32 R62, RZ, RZ, R151.reuse ;  /* 0x000000ffff3e7224 */ /* 0x100fe200078e0097 */
[----:B------:R-:W-:Y:S02]  /*3a40*/  FMNMX.FTZ R0, R21, R0, !PT ;  /* 0x0000000015007209 */ /* 0x000fe40007810000 */
[----:B------:R-:W-:Y:S01]  /*3a50*/  FSEL R3, R56, -INF , P6 ;  /* 0xff80000038037808 */ /* 0x000fe20003000000 */
[----:B------:R-:W-:Y:S01]  /*3a60*/  IMAD.MOV.U32 R56, RZ, RZ, R151 ;  /* 0x000000ffff387224 */ /* 0x000fe200078e0097 */
[----:B------:R-:W-:-:S02]  /*3a70*/  ISETP.GT.AND P6, PT, R19, 0x11, PT ;  /* 0x000000111300780c */ /* 0x000fc40003fc4270 */
[----:B------:R-:W-:Y:S02]  /*3a80*/  FMNMX.FTZ R0, R63, R0, !PT ;  /* 0x000000003f007209 */ /* 0x000fe40007810000 */
[----:B------:R-:W-:Y:S02]  /*3a90*/  FSEL R57, R57, -INF , P5 ;  /* 0xff80000039397808 */ /* 0x000fe40002800000 */
[C---:B------:R-:W-:Y:S02]  /*3aa0*/  ISETP.GT.AND P5, PT, R19.reuse, 0x18, PT ;  /* 0x000000181300780c */ /* 0x040fe40003fa4270 */
[----:B------:R-:W-:Y:S01]  /*3ab0*/  FSEL R15, R60, -INF , P4 ;  /* 0xff8000003c0f7808 */ /* 0x000fe20002000000 */
[----:B------:R-:W-:Y:S01]  /*3ac0*/  IMAD.MOV.U32 R60, RZ, RZ, R151 ;  /* 0x000000ffff3c7224 */ /* 0x000fe200078e0097 */
[----:B------:R-:W-:Y:S02]  /*3ad0*/  ISETP.GT.AND P4, PT, R19, 0x19, PT ;  /* 0x000000191300780c */ /* 0x000fe40003f84270 */
[----:B------:R-:W-:-:S02]  /*3ae0*/  FSEL R61, R61, -INF , P3 ;  /* 0xff8000003d3d7808 */ /* 0x000fc40001800000 */
[----:B------:R-:W-:Y:S01]  /*3af0*/  ISETP.GT.AND P3, PT, R19, 0x20, PT ;  /* 0x000000201300780c */ /* 0x000fe20003f64270 */
[----:B------:R-:W-:Y:S02]  /*3b00*/  WARPGROUP.DEPBAR.LE gsb0, 0x0 ;  /* 0x00008000000079c5 */ /* 0x000fe40000010000 */
[----:B------:R-:W-:Y:S01]  /*3b10*/  WARPGROUP.ARRIVE ;  /* 0x00000000000079c5 */ /* 0x000fe20000000000 */
[----:B------:R-:W-:Y:S01]  /*3b20*/  FSEL R65, R50, -INF , P2 ;  /* 0xff80000032417808 */ /* 0x000fe20001000000 */
[--C-:B------:R-:W-:Y:S01]  /*3b30*/  IMAD.MOV.U32 R50, RZ, RZ, R151.reuse ;  /* 0x000000ffff327224 */ /* 0x100fe200078e0097 */
[----:B------:R-:W-:Y:S02]  /*3b40*/  FSEL R51, R51, -INF , P6 ;  /* 0xff80000033337808 */ /* 0x000fe40003000000 */
[----:B------:R-:W-:Y:S01]  /*3b50*/  FMNMX.FTZ R0, R65, R0, !PT ;  /* 0x0000000041007209 */ /* 0x000fe20007810000 */
[----:B------:R-:W-:Y:S01]  /*3b60*/  HGMMA.64x16x16.F32 R40, gdesc[UR56], R40, gsb0 ;  /* 0x00200000382879f0 */ /* 0x000fe20008000828 */
[----:B------:R-:W-:Y:S01]  /*3b70*/  UIADD3 UR58, UR61, 0x906, URZ ;  /* 0x000009063d3a7890 */ /* 0x000fe2000fffe03f */
[----:B------:R-:W-:Y:S01]  /*3b80*/  FSEL R67, R54, -INF , P5 ;  /* 0xff80000036437808 */ /* 0x000fe20002800000 */
[----:B------:R-:W-:Y:S01]  /*3b90*/  UMOV UR56, UR10 ;  /* 0x0000000a00387c82 */ /* 0x000fe20008000000 */
[----:B------:R-:W-:Y:S01]  /*3ba0*/  UMOV UR57, UR11 ;  /* 0x0000000b00397c82 */ /* 0x000fe20008000000 */
[----:B------:R-:W-:Y:S01]  /*3bb0*/  UMOV UR59, 0x40000040 ;  /* 0x40000040003b7882 */ /* 0x000fe20000000000 */
[----:B------:R-:W-:Y:S01]  /*3bc0*/  FMNMX.FTZ R0, R51, R0, !PT ;  /* 0x0000000033007209 */ /* 0x000fe20007810000 */
[----:B------:R-:W-:Y:S01]  /*3bd0*/  IMAD.MOV.U32 R54, RZ, RZ, R151 ;  /* 0x000000ffff367224 */ /* 0x000fe200078e0097 */
[----:B------:R-:W-:-:S02]  /*3be0*/  FSEL R55, R55, -INF , P4 ;  /* 0xff80000037377808 */ /* 0x000fc40002000000 */
[----:B------:R-:W-:Y:S02]  /*3bf0*/  FMNMX.FTZ R0, R67, R0, !PT ;  /* 0x0000000043007209 */ /* 0x000fe40007810000 */
[----:B------:R-:W-:Y:S01]  /*3c00*/  FSEL R23, R48, -INF , P2 ;  /* 0xff80000030177808 */ /* 0x000fe20001000000 */
[----:B------:R-:W-:Y:S01]  /*3c10*/  IMAD.MOV.U32 R48, RZ, RZ, R151 ;  /* 0x000000ffff307224 */ /* 0x000fe200078e0097 */
[----:B------:R-:W-:Y:S02]  /*3c20*/  ISETP.GT.AND P2, PT, R19, 0x21, PT ;  /* 0x000000211300780c */ /* 0x000fe40003f44270 */
[----:B------:R-:W-:Y:S02]  /*3c30*/  FMNMX.FTZ R0, R55, R0, !PT ;  /* 0x0000000037007209 */ /* 0x000fe40007810000 */
[----:B------:R-:W-:Y:S02]  /*3c40*/  FSEL R49, R49, -INF , P6 ;  /* 0xff80000031317808 */ /* 0x000fe40003000000 */
[----:B------:R-:W-:-:S02]  /*3c50*/  ISETP.GT.AND P6, PT, R19, 0x28, PT ;  /* 0x000000281300780c */ /* 0x000fc40003fc4270 */
[----:B------:R-:W-:Y:S02]  /*3c60*/  FSEL R53, R53, -INF , P4 ;  /* 0xff80000035357808 */ /* 0x000fe40002000000 */
[----:B------:R-:W-:Y:S01]  /*3c70*/  ISETP.GT.AND P4, PT, R19, 0x30, PT ;  /* 0x000000301300780c */ /* 0x000fe20003f84270 */
[----:B------:R-:W-:Y:S02]  /*3c80*/  WARPGROUP.DEPBAR.LE gsb0, 0x0 ;  /* 0x00008000000079c5 */ /* 0x000fe40000010000 */
[----:B------:R-:W-:Y:S01]  /*3c90*/  WARPGROUP.ARRIVE ;  /* 0x00000000000079c5 */ /* 0x000fe20000000000 */
[----:B------:R-:W-:Y:S01]  /*3ca0*/  FSEL R69, R42, -INF , P3 ;  /* 0xff8000002a457808 */ /* 0x000fe20001800000 */
[----:B------:R-:W-:Y:S01]  /*3cb0*/  IMAD.U32 R42, RZ, RZ, UR60 ;  /* 0x0000003cff2a7e24 */ /* 0x000fe2000f8e00ff */
        /* <DEDUP_REMOVED lines=8> */
[----:B------:R-:W-:-:S02]  /*3d40*/  ISETP.GT.AND P5, PT, R19, 0x29, PT ;  /* 0x000000291300780c */ /* 0x000fc40003fa4270 */
[----:B------:R-:W-:Y:S01]  /*3d50*/  FSEL R73, R46, -INF , P6 ;  /* 0xff8000002e497808 */ /* 0x000fe20003000000 */
[----:B------:R-:W-:Y:S01]  /*3d60*/  IMAD.MOV.U32 R46, RZ, RZ, R151 ;  /* 0x000000ffff2e7224 */ /* 0x000fe200078e0097 */
[----:B------:R-:W-:Y:S02]  /*3d70*/  FMNMX.FTZ R0, R71, R0, !PT ;  /* 0x0000000047007209 */ /* 0x000fe40007810000 */
[----:B------:R-:W-:Y:S02]  /*3d80*/  FSEL R75, R47, -INF , P5 ;  /* 0xff8000002f4b7808 */ /* 0x000fe40002800000 */
[----:B------:R-:W-:Y:S02]  /*3d90*/  FMNMX.FTZ R0, R73, R0, !PT ;  /* 0x0000000049007209 */ /* 0x000fe40007810000 */
[----:B------:R-:W-:Y:S02]  /*3da0*/  FSEL R47, R40, -INF , P3 ;  /* 0xff800000282f7808 */ /* 0x000fe40001800000 */
[----:B------:R-:W-:-:S02]  /*3db0*/  ISETP.GT.AND P3, PT, R19, 0x31, PT ;  /* 0x000000311300780c */ /* 0x000fc40003f64270 */
[----:B------:R-:W-:Y:S02]  /*3dc0*/  FMNMX.FTZ R0, R75, R0, !PT ;  /* 0x000000004b007209 */ /* 0x000fe40007810000 */
[----:B------:R-:W-:Y:S02]  /*3dd0*/  FSEL R41, R41, -INF , P2 ;  /* 0xff80000029297808 */ /* 0x000fe40001000000 */
[----:B------:R-:W-:Y:S02]  /*3de0*/  ISETP.GT.AND P2, PT, R19, 0x38, PT ;  /* 0x000000381300780c */ /* 0x000fe40003f44270 */
[----:B------:R-:W-:Y:S02]  /*3df0*/  FSEL R45, R45, -INF , P5 ;  /* 0xff8000002d2d7808 */ /* 0x000fe40002800000 */
[----:B------:R-:W-:Y:S02]  /*3e00*/  ISETP.GT.AND P5, PT, R19, 0x40, PT ;  /* 0x000000401300780c */ /* 0x000fe40003fa4270 */
[----:B------:R-:W-:Y:S01]  /*3e10*/  MOV R52, R151 ;  /* 0x0000009700347202 */ /* 0x000fe20000000f00 */
[----:B------:R-:W-:-:S02]  /*3e20*/  WARPGROUP.DEPBAR.LE gsb0, 0x0 ;  /* 0x00008000000079c5 */ /* 0x000fc40000010000 */
[----:B------:R-:W-:Y:S01]  /*3e30*/  WARPGROUP.ARRIVE ;  /* 0x00000000000079c5 */ /* 0x000fe20000000000 */
[----:B------:R-:W-:Y:S02]  /*3e40*/  FSEL R77, R34, -INF , P4 ;  /* 0xff800000224d7808 */ /* 0x000fe40002000000 */
[----:B------:R-:W-:Y:S02]  /*3e50*/  FSEL R79, R35, -INF , P3 ;  /* 0xff800000234f7808 */ /* 0x000fe40001800000 */
[----:B------:R-:W-:Y:S01]  /*3e60*/  FMNMX.FTZ R0, R77, R0, !PT ;  /* 0x000000004d007209 */ /* 0x000fe20007810000 */
[----:B------:R-:W-:Y:S01]  /*3e70*/  HGMMA.64x16x16.F32 R24, gdesc[UR56], R24, gsb0 ;  /* 0x00200000381879f0 */ /* 0x000fe20008000818 */
[----:B------:R-:W-:Y:S01]  /*3e80*/  FSEL R35, R44, -INF , P6 ;  /* 0xff8000002c237808 */ /* 0x000fe20003000000 */
[----:B------:R-:W-:Y:S01]  /*3e90*/  IMAD.MOV.U32 R44, RZ, RZ, R151 ;  /* 0x000000ffff2c7224 */ /* 0x000fe200078e0097 */
[----:B------:R-:W-:Y:S02]  /*3ea0*/  ISETP.GT.AND P6, PT, R19, 0x39, PT ;  /* 0x000000391300780c */ /* 0x000fe40003fc4270 */
[----:B------:R-:W-:-:S02]  /*3eb0*/  FSEL R81, R38, -INF , P2 ;  /* 0xff80000026517808 */ /* 0x000fc40001000000 */
[----:B------:R-:W-:Y:S02]  /*3ec0*/  FMNMX.FTZ R0, R79, R0, !PT ;  /* 0x000000004f007209 */ /* 0x000fe40007810000 */
[----:B------:R-:W-:Y:S02]  /*3ed0*/  FSEL R83, R39, -INF , P6 ;  /* 0xff80000027537808 */ /* 0x000fe40003000000 */
[----:B------:R-:W-:Y:S02]  /*3ee0*/  FMNMX.FTZ R0, R81, R0, !PT ;  /* 0x0000000051007209 */ /* 0x000fe40007810000 */
[----:B------:R-:W-:Y:S02]  /*3ef0*/  FSEL R39, R32, -INF , P4 ;  /* 0xff80000020277808 */ /* 0x000fe40002000000 */
[----:B------:R-:W-:Y:S02]  /*3f00*/  ISETP.GT.AND P4, PT, R19, 0x41, PT ;  /* 0x000000411300780c */ /* 0x000fe40003f84270 */
[----:B------:R-:W-:-:S02]  /*3f10*/  FMNMX.FTZ R0, R83, R0, !PT ;  /* 0x0000000053007209 */ /* 0x000fc40007810000 */
[----:B------:R-:W-:Y:S02]  /*3f20*/  FSEL R33, R33, -INF , P3 ;  /* 0xff80000021217808 */ /* 0x000fe40001800000 */
[----:B------:R-:W-:Y:S02]  /*3f30*/  ISETP.GT.AND P3, PT, R19, 0x48, PT ;  /* 0x000000481300780c */ /* 0x000fe40003f64270 */
[----:B------:R-:W-:Y:S01]  /*3f40*/  FSEL R37, R37, -INF , P6 ;  /* 0xff80000025257808 */ /* 0x000fe20003000000 */
[----:B------:R-:W-:Y:S02]  /*3f50*/  WARPGROUP.DEPBAR.LE gsb0, 0x0 ;  /* 0x00008000000079c5 */ /* 0x000fe40000010000 */
[----:B------:R-:W-:Y:S02]  /*3f60*/  FSEL R85, R26, -INF , P5 ;  /* 0xff8000001a557808 */ /* 0x000fe40002800000 */
[----:B------:R-:W-:Y:S02]  /*3f70*/  FSEL R87, R27, -INF , P4 ;  /* 0xff8000001b577808 */ /* 0x000fe40002000000 */
[----:B------:R-:W-:-:S02]  /*3f80*/  FMNMX.FTZ R0, R85, R0, !PT ;  /* 0x0000000055007209 */ /* 0x000fc40007810000 */
[----:B------:R-:W-:Y:S02]  /*3f90*/  FSEL R27, R36, -INF , P2 ;  /* 0xff800000241b7808 */ /* 0x000fe40001000000 */
[----:B------:R-:W-:Y:S02]  /*3fa0*/  ISETP.GT.AND P2, PT, R19, 0x49, PT ;  /* 0x000000491300780c */ /* 0x000fe40003f44270 */
[----:B------:R-:W-:Y:S02]  /*3fb0*/  FSEL R89, R30, -INF , P3 ;  /* 0xff8000001e597808 */ /* 0x000fe40001800000 */
[----:B------:R-:W-:Y:S02]  /*3fc0*/  FMNMX.FTZ R0, R87, R0, !PT ;  /* 0x0000000057007209 */ /* 0x000fe40007810000 */
[----:B------:R-:W-:Y:S02]  /*3fd0*/  FSEL R31, R31, -INF , P2 ;  /* 0xff8000001f1f7808 */ /* 0x000fe40001000000 */
[----:B------:R-:W-:-:S02]  /*3fe0*/  FMNMX.FTZ R0, R89, R0, !PT ;  /* 0x0000000059007209 */ /* 0x000fc40007810000 */
[----:B------:R-:W-:Y:S02]  /*3ff0*/  FSEL R25, R25, -INF , P4 ;  /* 0xff80000019197808 */ /* 0x000fe40002000000 */
[----:B------:R-:W-:Y:S02]  /*4000*/  FMNMX.FTZ R8, R31, R0, !PT ;  /* 0x000000001f087209 */ /* 0x000fe40007810000 */
[----:B------:R-:W-:-:S03]  /*4010*/  FSEL R29, R29, -INF , P2 ;  /* 0xff8000001d1d7808 */ /* 0x000fc60001000000 */
[----:B------:R-:W0:Y:S02]  /*4020*/  SHFL.BFLY PT, R19, R8, 0x2, 0x1f ;  /* 0x0c401f0008137f89 */ /* 0x000e2400000e0000 */
[----:B0-----:R-:W-:-:S05]  /*4030*/  FMNMX.FTZ R19, R8, R19, !PT ;  /* 0x0000001308137209 */ /* 0x001fca0007810000 */
[----:B------:R-:W0:Y:S02]  /*4040*/  SHFL.BFLY PT, R6, R19, 0x1, 0x1f ;  /* 0x0c201f0013067f89 */ /* 0x000e2400000e0000 */
[----:B0-----:R-:W-:Y:S02]  /*4050*/  FMNMX.FTZ R6, R19, R6, !PT ;  /* 0x0000000613067209 */ /* 0x001fe40007810000 */
[----:B------:R-:W-:Y:S02]  /*4060*/  FSEL R19, R24, -INF , P5 ;  /* 0xff80000018137808 */ /* 0x000fe40002800000 */
[C---:B------:R-:W-:Y:S01]  /*4070*/  FSETP.NEU.FTZ.AND P0, PT, R6.reuse, -INF , PT ;  /* 0xff8000000600780b */ /* 0x040fe20003f1d000 */
[----:B------:R-:W-:-:S05]  /*4080*/  FMUL.FTZ R0, R6, R2 ;  /* 0x0000000206007220 */ /* 0x000fca0000410000 */
[----:B------:R-:W-:Y:S02]  /*4090*/  FSEL R14, R0, RZ, P0 ;  /* 0x000000ff000e7208 */ /* 0x000fe40000000000 */
[----:B------:R-:W-:Y:S02]  /*40a0*/  FMNMX.FTZ R0, R3, R57, !PT ;  /* 0x0000003903007209 */ /* 0x000fe40007810000 */
[----:B------:R-:W-:Y:S01]  /*40b0*/  ISETP.NE.AND P0, PT, R20, RZ, PT ;  /* 0x000000ff1400720c */ /* 0x000fe20003f05270 */
[--C-:B------:R-:W-:Y:S01]  /*40c0*/  FFMA.FTZ R21, R21, R2, -R14.reuse ;  /* 0x0000000215157223 */ /* 0x100fe2000001080e */
[----:B------:R-:W-:Y:S01]  /*40d0*/  FMNMX.FTZ R0, R15, R0, !PT ;  /* 0x000000000f007209 */ /* 0x000fe20007810000 */
[-CC-:B------:R-:W-:Y:S01]  /*40e0*/  FFMA.FTZ R7, R7, R2.reuse, -R14.reuse ;  /* 0x0000000207077223 */ /* 0x180fe2000001080e */
[--C-:B------:R-:W-:Y:S01]  /*40f0*/  FFMA.FTZ R59, R59, R2, -R14.reuse ;  /* 0x000000023b3b7223 */ /* 0x100fe2000001080e */
[----:B------:R0:W-:Y:S01]  /*4100*/  MUFU.EX2 R211, R21 ;  /* 0x0000001500d37308 */ /* 0x0001e20000000800 */
[----:B------:R-:W-:Y:S01]  /*4110*/  FMNMX.FTZ R0, R61, R0, !PT ;  /* 0x000000003d007209 */ /* 0x000fe20007810000 */
[-CC-:B------:R-:W-:Y:S01]  /*4120*/  FFMA.FTZ R63, R63, R2.reuse, -R14.reuse ;  /* 0x000000023f3f7223 */ /* 0x180fe2000001080e */
[-CC-:B------:R-:W-:Y:S01]  /*4130*/  FFMA.FTZ R65, R65, R2.reuse, -R14.reuse ;  /* 0x0000000241417223 */ /* 0x180fe2000001080e */
[--C-:B------:R-:W-:Y:S01]  /*4140*/  FFMA.FTZ R51, R51, R2, -R14.reuse ;  /* 0x0000000233337223 */ /* 0x100fe2000001080e */
[----:B------:R-:W-:Y:S01]  /*4150*/  FMNMX.FTZ R0, R23, R0, !PT ;  /* 0x0000000017007209 */ /* 0x000fe20007810000 */
[-CC-:B------:R-:W-:Y:S01]  /*4160*/  FFMA.FTZ R67, R67, R2.reuse, -R14.reuse ;  /* 0x0000000243437223 */ /* 0x180fe2000001080e */
[--C-:B------:R-:W-:Y:S01]  /*4170*/  FFMA.FTZ R55, R55, R2, -R14.reuse ;  /* 0x0000000237377223 */ /* 0x100fe2000001080e */
[----:B------:R-:W-:Y:S01]  /*4180*/  MUFU.EX2 R209, R7 ;  /* 0x0000000700d17308 */ /* 0x000fe20000000800 */
[----:B------:R-:W-:Y:S01]  /*4190*/  FMNMX.FTZ R0, R49, R0, !PT ;  /* 0x0000000031007209 */ /* 0x000fe20007810000 */
[-CC-:B------:R-:W-:Y:S01]  /*41a0*/  FFMA.FTZ R69, R69, R2.reuse, -R14.reuse ;  /* 0x0000000245457223 */ /* 0x180fe2000001080e */
[----:B0-----:R-:W-:Y:S01]  /*41b0*/  FSEL R21, R28, -INF , P3 ;  /* 0xff8000001c157808 */ /* 0x001fe20001800000 */
        /* <DEDUP_REMOVED lines=16> */
[----:B------:R-:W-:Y:S01]  /*42c0*/  FFMA.FTZ R14, R31, R2, -R14 ;  /* 0x000000021f0e7223 */ /* 0x000fe2000001080e */
[----:B------:R-:W-:-:S02]  /*42d0*/  FMNMX.FTZ R0, R35, R0, !PT ;  /* 0x0000000023007209 */ /* 0x000fc40007810000 */
[----:B0-----:R-:W-:Y:S01]  /*42e0*/  MOV R59, R151 ;  /* 0x00000097003b7202 */ /* 0x001fe20000000f00 */
[----:B------:R-:W-:Y:S01]  /*42f0*/  MUFU.EX2 R65, R65 ;  /* 0x0000004100417308 */ /* 0x000fe20000000800 */
[----:B------:R-:W-:Y:S01]  /*4300*/  FMNMX.FTZ R0, R45, R0, !PT ;  /* 0x000000002d007209 */ /* 0x000fe20007810000 */
[----:B-1----:R-:W-:-:S03]  /*4310*/  IMAD.MOV.U32 R63, RZ, RZ, R151 ;  /* 0x000000ffff3f7224 */ /* 0x002fc600078e0097 */
[----:B------:R-:W-:-:S03]  /*4320*/  FMNMX.FTZ R0, R39, R0, !PT ;  /* 0x0000000027007209 */ /* 0x000fc60007810000 */
[----:B------:R0:W1:Y:S01]  /*4330*/  MUFU.EX2 R24, R51 ;  /* 0x0000003300187308 */ /* 0x0000620000000800 */
[----:B------:R-:W-:-:S04]  /*4340*/  FMNMX.FTZ R0, R33, R0, !PT ;  /* 0x0000000021007209 */ /* 0x000fc80007810000 */
[----:B------:R-:W-:-:S03]  /*4350*/  FMNMX.FTZ R0, R27, R0, !PT ;  /* 0x000000001b007209 */ /* 0x000fc60007810000 */
[----:B------:R-:W-:Y:S01]  /*4360*/  MUFU.EX2 R67, R67 ;  /* 0x0000004300437308 */ /* 0x000fe20000000800 */
[----:B------:R-:W-:Y:S01]  /*4370*/  FMNMX.FTZ R0, R37, R0, !PT ;  /* 0x0000000025007209 */ /* 0x000fe20007810000 */
[----:B0-----:R-:W-:-:S03]  /*4380*/  IMAD.MOV.U32 R51, RZ, RZ, R151 ;  /* 0x000000ffff337224 */ /* 0x001fc600078e0097 */
[----:B------:R-:W-:-:S03]  /*4390*/  FMNMX.FTZ R0, R19, R0, !PT ;  /* 0x0000000013007209 */ /* 0x000fc60007810000 */
[----:B------:R0:W2:Y:S01]  /*43a0*/  MUFU.EX2 R28, R55 ;  /* 0x00000037001c7308 */ /* 0x0000a20000000800 */
[----:B------:R-:W-:Y:S02]  /*43b0*/  FMNMX.FTZ R0, R25, R0, !PT ;  /* 0x0000000019007209 */ /* 0x000fe40007810000 */
[----:B-1----:R-:W-:Y:S02]  /*43c0*/  F2FP.F16.F32.PACK_AB R205, R24, R65 ;  /* 0x0000004118cd723e */ /* 0x002fe400000000ff */
[----:B------:R-:W-:-:S03]  /*43d0*/  FMNMX.FTZ R0, R21, R0, !PT ;  /* 0x0000000015007209 */ /* 0x000fc60007810000 */
[----:B------:R-:W-:Y:S01]  /*43e0*/  MUFU.EX2 R69, R69 ;  /* 0x0000004500457308 */ /* 0x000fe20000000800 */
[----:B------:R-:W-:Y:S01]  /*43f0*/  FMNMX.FTZ R0, R29, R0, !PT ;  /* 0x000000001d007209 */ /* 0x000fe20007810000 */
[----:B0-----:R-:W-:-:S04]  /*4400*/  IMAD.MOV.U32 R55, RZ, RZ, R151 ;  /* 0x000000ffff377224 */ /* 0x001fc800078e0097 */
[----:B------:R-:W0:Y:S02]  /*4410*/  SHFL.BFLY PT, R7, R0, 0x2, 0x1f ;  /* 0x0c401f0000077f89 */ /* 0x000e2400000e0000 */
[----:B------:R-:W-:Y:S01]  /*4420*/  MUFU.EX2 R40, R14 ;  /* 0x0000000e00287308 */ /* 0x000fe20000000800 */
[----:B--2---:R-:W-:-:S07]  /*4430*/  F2FP.F16.F32.PACK_AB R207, R28, R67 ;  /* 0x000000431ccf723e */ /* 0x004fce00000000ff */
[----:B------:R1:W2:Y:S08]  /*4440*/  MUFU.EX2 R30, R71 ;  /* 0x00000047001e7308 */ /* 0x0002b00000000800 */
[----:B------:R-:W-:Y:S01]  /*4450*/  MUFU.EX2 R73, R73 ;  /* 0x0000004900497308 */ /* 0x000fe20000000800 */
[----:B-1----:R-:W-:Y:S01]  /*4460*/  IMAD.MOV.U32 R71, RZ, RZ, R151 ;  /* 0x000000ffff477224 */ /* 0x002fe200078e0097 */
[----:B0-----:R-:W-:-:S06]  /*4470*/  FMNMX.FTZ R8, R0, R7, !PT ;  /* 0x0000000700087209 */ /* 0x001fcc0007810000 */
[----:B------:R0:W1:Y:S01]  /*4480*/  MUFU.EX2 R32, R75 ;  /* 0x0000004b00207308 */ /* 0x0000620000000800 */
[----:B--2---:R-:W-:Y:S01]  /*4490*/  F2FP.F16.F32.PACK_AB R201, R30, R69 ;  /* 0x000000451ec9723e */ /* 0x004fe200000000ff */
[----:B------:R-:W2:Y:S06]  /*44a0*/  SHFL.BFLY PT, R7, R8, 0x1, 0x1f ;  /* 0x0c201f0008077f89 */ /* 0x000eac00000e0000 */
[----:B------:R-:W-:Y:S01]  /*44b0*/  MUFU.EX2 R77, R77 ;  /* 0x0000004d004d7308 */ /* 0x000fe20000000800 */
[----:B0-----:R-:W-:-:S07]  /*44c0*/  IMAD.MOV.U32 R75, RZ, RZ, R151 ;  /* 0x000000ffff4b7224 */ /* 0x001fce00078e0097 */
[----:B------:R0:W3:Y:S01]  /*44d0*/  MUFU.EX2 R34, R79 ;  /* 0x0000004f00227308 */ /* 0x0000e20000000800 */
[----:B-1----:R-:W-:-:S07]  /*44e0*/  F2FP.F16.F32.PACK_AB R203, R32, R73 ;  /* 0x0000004920cb723e */ /* 0x002fce00000000ff */
[----:B------:R-:W-:Y:S01]  /*44f0*/  MUFU.EX2 R81, R81 ;  /* 0x0000005100517308 */ /* 0x000fe20000000800 */
[----:B0-----:R-:W-:Y:S01]  /*4500*/  IMAD.MOV.U32 R79, RZ, RZ, R151 ;  /* 0x000000ffff4f7224 */ /* 0x001fe200078e0097 */
[----:B--2---:R-:W-:-:S04]  /*4510*/  FMNMX.FTZ R7, R8, R7, !PT ;  /* 0x0000000708077209 */ /* 0x004fc80007810000 */
[C---:B------:R-:W-:Y:S01]  /*4520*/  FSETP.NEU.FTZ.AND P2, PT, R7.reuse, -INF , PT ;  /* 0xff8000000700780b */ /* 0x040fe20003f5d000 */
[----:B------:R-:W-:Y:S01]  /*4530*/  FMUL.FTZ R0, R7, R2 ;  /* 0x0000000207007220 */ /* 0x000fe20000410000 */
[----:B------:R0:W-:Y:S01]  /*4540*/  MUFU.EX2 R36, R83 ;  /* 0x0000005300247308 */ /* 0x0001e20000000800 */
[----:B---3--:R-:W-:-:S03]  /*4550*/  F2FP.F16.F32.PACK_AB R197, R34, R77 ;  /* 0x0000004d22c5723e */ /* 0x008fc600000000ff */
[----:B------:R-:W-:Y:S01]  /*4560*/  FSEL R8, R0, RZ, P2 ;  /* 0x000000ff00087208 */ /* 0x000fe20001000000 */
[----:B------:R-:W-:Y:S01]  /*4570*/  FADD.FTZ R0, R209, R20 ;  /* 0x00000014d1007221 */ /* 0x000fe20000010000 */
[----:B------:R-:W-:Y:S01]  /*4580*/  F2FP.F16.F32.PACK_AB R209, R20, R209 ;  /* 0x000000d114d1723e */ /* 0x000fe200000000ff */
[----:B------:R-:W-:Y:S01]  /*4590*/  VIADD R20, R22, 0xfffffffe ;  /* 0xfffffffe16147836 */ /* 0x000fe20000000000 */
[----:B------:R-:W-:Y:S01]  /*45a0*/  MUFU.EX2 R85, R85 ;  /* 0x0000005500557308 */ /* 0x000fe20000000800 */
[-CC-:B------:R-:W-:Y:S01]  /*45b0*/  FFMA.FTZ R3, R3, R2.reuse, -R8.reuse ;  /* 0x0000000203037223 */ /* 0x180fe20000010808 */
[-CC-:B------:R-:W-:Y:S01]  /*45c0*/  FFMA.FTZ R57, R57, R2.reuse, -R8.reuse ;  /* 0x0000000239397223 */ /* 0x180fe20000010808 */
[-CC-:B------:R-:W-:Y:S01]  /*45d0*/  FFMA.FTZ R15, R15, R2.reuse, -R8.reuse ;  /* 0x000000020f0f7223 */ /* 0x180fe20000010808 */
[-CC-:B------:R-:W-:Y:S01]  /*45e0*/  FFMA.FTZ R61, R61, R2.reuse, -R8.reuse ;  /* 0x000000023d3d7223 */ /* 0x180fe20000010808 */
[-C--:B------:R-:W-:Y:S01]  /*45f0*/  FFMA.FTZ R23, R23, R2.reuse, -R8 ;  /* 0x0000000217177223 */ /* 0x080fe20000010808 */
[----:B------:R-:W-:Y:S01]  /*4600*/  FADD.FTZ R31, R211, R0 ;  /* 0x00000000d31f7221 */ /* 0x000fe20000010000 */
[-CC-:B------:R-:W-:Y:S01]  /*4610*/  FFMA.FTZ R49, R49, R2.reuse, -R8.reuse ;  /* 0x0000000231317223 */ /* 0x180fe20000010808 */
[----:B------:R-:W-:Y:S01]  /*4620*/  MUFU.EX2 R3, R3 ;  /* 0x0000000300037308 */ /* 0x000fe20000000800 */
[-CC-:B------:R-:W-:Y:S01]  /*4630*/  FFMA.FTZ R43, R43, R2.reuse, -R8.reuse ;  /* 0x000000022b2b7223 */ /* 0x180fe20000010808 */
[----:B------:R-:W-:Y:S01]  /*4640*/  FADD.FTZ R0, R26, R31 ;  /* 0x0000001f1a007221 */ /* 0x000fe20000010000 */
[-CC-:B------:R-:W-:Y:S01]  /*4650*/  FFMA.FTZ R41, R41, R2.reuse, -R8.reuse ;  /* 0x0000000229297223 */ /* 0x180fe20000010808 */
[-CC-:B------:R-:W-:Y:S01]  /*4660*/  FFMA.FTZ R53, R53, R2.reuse, -R8.reuse ;  /* 0x0000000235357223 */ /* 0x180fe20000010808 */
[-C--:B------:R-:W-:Y:S01]  /*4670*/  FFMA.FTZ R47, R47, R2.reuse, -R8 ;  /* 0x000000022f2f7223 */ /* 0x080fe20000010808 */
[----:B------:R-:W-:Y:S01]  /*4680*/  FADD.FTZ R31, R65, R0 ;  /* 0x00000000411f7221 */ /* 0x000fe20000010000 */
[-CC-:B------:R-:W-:Y:S01]  /*4690*/  FFMA.FTZ R35, R35, R2.reuse, -R8.reuse ;  /* 0x0000000223237223 */ /* 0x180fe20000010808 */
[----:B------:R-:W1:Y:S01]  /*46a0*/  MUFU.EX2 R208, R57 ;  /* 0x0000003900d07308 */ /* 0x000e620000000800 */
[-CC-:B------:R-:W-:Y:S01]  /*46b0*/  FFMA.FTZ R45, R45, R2.reuse, -R8.reuse ;  /* 0x000000022d2d7223 */ /* 0x180fe20000010808 */
[----:B------:R-:W-:Y:S01]  /*46c0*/  FADD.FTZ R14, R24, R31 ;  /* 0x0000001f180e7221 */ /* 0x000fe20000010000 */
[-CC-:B------:R-:W-:Y:S01]  /*46d0*/  FFMA.FTZ R39, R39, R2.reuse, -R8.reuse ;  /* 0x0000000227277223 */ /* 0x180fe20000010808 */
[-CC-:B------:R-:W-:Y:S01]  /*46e0*/  FFMA.FTZ R33, R33, R2.reuse, -R8.reuse ;  /* 0x0000000221217223 */ /* 0x180fe20000010808 */
[-CC-:B------:R-:W-:Y:S01]  /*46f0*/  FFMA.FTZ R27, R27, R2.reuse, -R8.reuse ;  /* 0x000000021b1b7223 */ /* 0x180fe20000010808 */
[-CC-:B------:R-:W-:Y:S01]  /*4700*/  FFMA.FTZ R37, R37, R2.reuse, -R8.reuse ;  /* 0x0000000225257223 */ /* 0x180fe20000010808 */
[-CC-:B------:R-:W-:Y:S01]  /*4710*/  FFMA.FTZ R19, R19, R2.reuse, -R8.reuse ;  /* 0x0000000213137223 */ /* 0x180fe20000010808 */
[----:B------:R-:W2:Y:S01]  /*4720*/  MUFU.EX2 R15, R15 ;  /* 0x0000000f000f7308 */ /* 0x000ea20000000800 */
[-CC-:B------:R-:W-:Y:S01]  /*4730*/  FFMA.FTZ R25, R25, R2.reuse, -R8.reuse ;  /* 0x0000000219197223 */ /* 0x180fe20000010808 */
[-CC-:B------:R-:W-:Y:S01]  /*4740*/  FFMA.FTZ R21, R21, R2.reuse, -R8.reuse ;  /* 0x0000000215157223 */ /* 0x180fe20000010808 */
[----:B------:R-:W-:Y:S01]  /*4750*/  FFMA.FTZ R8, R29, R2, -R8 ;  /* 0x000000021d087223 */ /* 0x000fe20000010808 */
[----:B------:R-:W-:Y:S01]  /*4760*/  ISETP.GE.AND P2, PT, R20, R17, PT ;  /* 0x000000111400720c */ /* 0x000fe20003f46270 */
[--C-:B0-----:R-:W-:Y:S01]  /*4770*/  IMAD.MOV.U32 R83, RZ, RZ, R151.reuse ;  /* 0x000000ffff537224 */ /* 0x101fe200078e0097 */
[----:B------:R-:W-:Y:S01]  /*4780*/  F2FP.F16.F32.PACK_AB R211, R26, R211 ;  /* 0x000000d31ad3723e */ /* 0x000fe200000000ff */
[--C-:B------:R-:W-:Y:S01]  /*4790*/  IMAD.MOV.U32 R65, RZ, RZ, R151.reuse ;  /* 0x000000ffff417224 */ /* 0x100fe200078e0097 */
[----:B------:R0:W3:Y:S01]  /*47a0*/  MUFU.EX2 R210, R61 ;  /* 0x0000003d00d27308 */ /* 0x0000e20000000800 */
[----:B-1----:R-:W-:Y:S01]  /*47b0*/  FADD.FTZ R0, R3, R208 ;  /* 0x000000d003007221 */ /* 0x002fe20000010000 */
[----:B------:R-:W-:Y:S01]  /*47c0*/  F2FP.F16.F32.PACK_AB R199, R36, R81 ;  /* 0x0000005124c7723e */ /* 0x000fe200000000ff */
[--C-:B------:R-:W-:Y:S01]  /*47d0*/  IMAD.MOV.U32 R57, RZ, RZ, R151.reuse ;  /* 0x000000ffff397224 */ /* 0x100fe200078e0097 */
[----:B------:R-:W-:Y:S01]  /*47e0*/  F2FP.F16.F32.PACK_AB R208, R208, R3 ;  /* 0x00000003d0d0723e */ /* 0x000fe200000000ff */
[----:B------:R-:W-:Y:S01]  /*47f0*/  IMAD.MOV.U32 R3, RZ, RZ, 0x3f800000 ;  /* 0x3f800000ff037424 */ /* 0x000fe200078e00ff */
[----:B------:R-:W-:Y:S01]  /*4800*/  MOV R24, R151 ;  /* 0x0000009700187202 */ /* 0x000fe20000000f00 */
[--C-:B------:R-:W-:Y:S01]  /*4810*/  IMAD.MOV.U32 R26, RZ, RZ, R151.reuse ;  /* 0x000000ffff1a7224 */ /* 0x100fe200078e0097 */
[----:B------:R-:W1:Y:S01]  /*4820*/  MUFU.EX2 R23, R23 ;  /* 0x0000001700177308 */ /* 0x000e620000000800 */
[----:B--2---:R-:W-:Y:S01]  /*4830*/  FADD.FTZ R31, R15, R0 ;  /* 0x000000000f1f7221 */ /* 0x004fe20000010000 */
[----:B0-----:R-:W-:-:S06]  /*4840*/  IMAD.MOV.U32 R61, RZ, RZ, R151 ;  /* 0x000000ffff3d7224 */ /* 0x001fcc00078e0097 */
[----:B------:R0:W2:Y:S01]  /*4850*/  MUFU.EX2 R204, R49 ;  /* 0x0000003100cc7308 */ /* 0x0000a20000000800 */
[C---:B---3--:R-:W-:Y:S01]  /*4860*/  FADD.FTZ R0, R210.reuse, R31 ;  /* 0x0000001fd2007221 */ /* 0x048fe20000010000 */
[----:B------:R-:W-:-:S06]  /*4870*/  F2FP.F16.F32.PACK_AB R210, R210, R15 ;  /* 0x0000000fd2d2723e */ /* 0x000fcc00000000ff */
[----:B------:R-:W3:Y:S01]  /*4880*/  MUFU.EX2 R43, R43 ;  /* 0x0000002b002b7308 */ /* 0x000ee20000000800 */
[----:B-1----:R-:W-:Y:S01]  /*4890*/  FADD.FTZ R31, R23, R0 ;  /* 0x00000000171f7221 */ /* 0x002fe20000010000 */
[----:B------:R-:W-:Y:S02]  /*48a0*/  @!P1 VIADD R0, R42, 0x38840 ;  /* 0x000388402a009836 */ /* 0x000fe40000000000 */
[----:B0-----:R-:W-:-:S03]  /*48b0*/  IMAD.MOV.U32 R49, RZ, RZ, R151 ;  /* 0x000000ffff317224 */ /* 0x001fc600078e0097 */
[----:B------:R-:W-:Y:S01]  /*48c0*/  @!P1 PRMT R0, RZ, 0x654, R0 ;  /* 0x00000654ff009816 */ /* 0x000fe20000000000 */
[----:B------:R0:W-:Y:S03]  /*48d0*/  MUFU.EX2 R200, R41 ;  /* 0x0000002900c87308 */ /* 0x0001e60000000800 */
[----:B------:R1:W-:Y:S05]  /*48e0*/  @!P1 SYNCS.ARRIVE.TRANS64.RED.A1T0 RZ, [R0+URZ], RZ ;  /* 0x000000ff00ff99a7 */ /* 0x0003ea000810043f */
[----:B------:R4:W1:Y:S01]  /*48f0*/  MUFU.EX2 R206, R53 ;  /* 0x0000003500ce7308 */ /* 0x0008620000000800 */
[----:B0-----:R-:W-:Y:S01]  /*4900*/  FADD.FTZ R41, R67, R14 ;  /* 0x0000000e43297221 */ /* 0x001fe20000010000 */
[----:B------:R-:W-:-:S03]  /*4910*/  IMAD.MOV.U32 R67, RZ, RZ, R151 ;  /* 0x000000ffff437224 */ /* 0x000fc600078e0097 */
[----:B------:R-:W-:Y:S01]  /*4920*/  FADD.FTZ R14, R28, R41 ;  /* 0x000000291c0e7221 */ /* 0x000fe20000010000 */
[----:B------:R-:W-:Y:S02]  /*4930*/  IMAD.MOV.U32 R28, RZ, RZ, R151 ;  /* 0x000000ffff1c7224 */ /* 0x000fe400078e0097 */
[----:B------:R-:W0:Y:S01]  /*4940*/  MUFU.EX2 R47, R47 ;  /* 0x0000002f002f7308 */ /* 0x000e220000000800 */
[----:B------:R-:W-:Y:S01]  /*4950*/  FADD.FTZ R41, R69, R14 ;  /* 0x0000000e45297221 */ /* 0x000fe20000010000 */
[C---:B--2---:R-:W-:Y:S01]  /*4960*/  FADD.FTZ R14, R204.reuse, R31 ;  /* 0x0000001fcc0e7221 */ /* 0x044fe20000010000 */
[----:B------:R-:W-:Y:S01]  /*4970*/  F2FP.F16.F32.PACK_AB R204, R204, R23 ;  /* 0x00000017cccc723e */ /* 0x000fe200000000ff */
[----:B------:R-:W-:Y:S02]  /*4980*/  IMAD.MOV.U32 R69, RZ, RZ, R151 ;  /* 0x000000ffff457224 */ /* 0x000fe400078e0097 */
[----:B------:R-:W-:Y:S01]  /*4990*/  FADD.FTZ R42, R30, R41 ;  /* 0x000000291e2a7221 */ /* 0x000fe20000010000 */
[----:B---3--:R-:W-:Y:S01]  /*49a0*/  FADD.FTZ R31, R43, R14 ;  /* 0x0000000e2b1f7221 */ /* 0x008fe20000010000 */
[--C-:B----4-:R-:W-:Y:S01]  /*49b0*/  IMAD.MOV.U32 R53, RZ, RZ, R151.reuse ;  /* 0x000000ffff357224 */ /* 0x110fe200078e0097 */
[----:B------:R-:W2:Y:S01]  /*49c0*/  MUFU.EX2 R35, R35 ;  /* 0x0000002300237308 */ /* 0x000ea20000000800 */
[----:B------:R-:W-:-:S02]  /*49d0*/  IMAD.MOV.U32 R41, RZ, RZ, R151 ;  /* 0x000000ffff297224 */ /* 0x000fc400078e0097 */
[C---:B-1----:R-:W-:Y:S01]  /*49e0*/  FADD.FTZ R0, R206.reuse, R31 ;  /* 0x0000001fce007221 */ /* 0x042fe20000010000 */
[----:B------:R-:W-:Y:S01]  /*49f0*/  F2FP.F16.F32.PACK_AB R206, R206, R43 ;  /* 0x0000002bcece723e */ /* 0x000fe200000000ff */
[--C-:B------:R-:W-:Y:S02]  /*4a00*/  IMAD.MOV.U32 R43, RZ, RZ, R151.reuse ;  /* 0x000000ffff2b7224 */ /* 0x100fe400078e0097 */
[----:B------:R-:W-:Y:S01]  /*4a10*/  IMAD.MOV.U32 R30, RZ, RZ, R151 ;  /* 0x000000ffff1e7224 */ /* 0x000fe200078e0097 */
[----:B------:R1:W3:Y:S01]  /*4a20*/  MUFU.EX2 R202, R45 ;  /* 0x0000002d00ca7308 */ /* 0x0002e20000000800 */
[----:B0-----:R-:W-:-:S04]  /*4a30*/  FADD.FTZ R31, R47, R0 ;  /* 0x000000002f1f7221 */ /* 0x001fc80000010000 */
[C---:B------:R-:W-:Y:S01]  /*4a40*/  FADD.FTZ R0, R200.reuse, R31 ;  /* 0x0000001fc8007221 */ /* 0x040fe20000010000 */
[----:B------:R-:W-:Y:S01]  /*4a50*/  F2FP.F16.F32.PACK_AB R200, R200, R47 ;  /* 0x0000002fc8c8723e */ /* 0x000fe200000000ff */
[----:B------:R-:W-:Y:S01]  /*4a60*/  IMAD.MOV.U32 R47, RZ, RZ, R151 ;  /* 0x000000ffff2f7224 */ /* 0x000fe200078e0097 */
[----:B------:R-:W0:Y:S01]  /*4a70*/  MUFU.EX2 R39, R39 ;  /* 0x0000002700277308 */ /* 0x000e220000000800 */
[----:B--2---:R-:W-:Y:S01]  /*4a80*/  FADD.FTZ R29, R35, R0 ;  /* 0x00000000231d7221 */ /* 0x004fe20000010000 */
[----:B-1----:R-:W-:-:S06]  /*4a90*/  MOV R45, R151 ;  /* 0x00000097002d7202 */ /* 0x002fcc0000000f00 */
[----:B------:R1:W2:Y:S01]  /*4aa0*/  MUFU.EX2 R196, R33 ;  /* 0x0000002100c47308 */ /* 0x0002a20000000800 */
[C---:B---3--:R-:W-:Y:S01]  /*4ab0*/  FADD.FTZ R0, R202.reuse, R29 ;  /* 0x0000001dca007221 */ /* 0x048fe20000010000 */
[----:B------:R-:W-:Y:S01]  /*4ac0*/  F2FP.F16.F32.PACK_AB R202, R202, R35 ;  /* 0x00000023caca723e */ /* 0x000fe200000000ff */
[----:B------:R-:W-:-:S05]  /*4ad0*/  IMAD.MOV.U32 R35, RZ, RZ, R151 ;  /* 0x000000ffff237224 */ /* 0x000fca00078e0097 */
[----:B------:R-:W3:Y:S01]  /*4ae0*/  MUFU.EX2 R27, R27 ;  /* 0x0000001b001b7308 */ /* 0x000ee20000000800 */
[----:B-1----:R-:W-:Y:S01]  /*4af0*/  FADD.FTZ R33, R73, R42 ;  /* 0x0000002a49217221 */ /* 0x002fe20000010000 */
[----:B0-----:R-:W-:Y:S01]  /*4b00*/  FADD.FTZ R29, R39, R0 ;  /* 0x00000000271d7221 */ /* 0x001fe20000010000 */
[----:B------:R-:W-:Y:S01]  /*4b10*/  MOV R73, R151 ;  /* 0x0000009700497202 */ /* 0x000fe20000000f00 */
[----:B------:R-:W-:Y:S02]  /*4b20*/  IMAD.MOV.U32 R42, RZ, RZ, R151 ;  /* 0x000000ffff2a7224 */ /* 0x000fe400078e0097 */
[----:B------:R-:W-:Y:S01]  /*4b30*/  FADD.FTZ R14, R32, R33 ;  /* 0x00000021200e7221 */ /* 0x000fe20000010000 */
[----:B------:R-:W-:Y:S01]  /*4b40*/  IMAD.MOV.U32 R32, RZ, RZ, R151 ;  /* 0x000000ffff207224 */ /* 0x000fe200078e0097 */
[----:B------:R0:W-:Y:S02]  /*4b50*/  MUFU.EX2 R198, R37 ;  /* 0x0000002500c67308 */ /* 0x0001e40000000800 */
[----:B------:R-:W-:Y:S01]  /*4b60*/  FADD.FTZ R33, R77, R14 ;  /* 0x0000000e4d217221 */ /* 0x000fe20000010000 */
[C---:B--2---:R-:W-:Y:S01]  /*4b70*/  FADD.FTZ R0, R196.reuse, R29 ;  /* 0x0000001dc4007221 */ /* 0x044fe20000010000 */
[----:B------:R-:W-:Y:S01]  /*4b80*/  F2FP.F16.F32.PACK_AB R196, R196, R39 ;  /* 0x00000027c4c4723e */ /* 0x000fe200000000ff */
[----:B------:R-:W-:-:S02]  /*4b90*/  IMAD.MOV.U32 R77, RZ, RZ, R151 ;  /* 0x000000ffff4d7224 */ /* 0x000fc400078e0097 */
[----:B------:R-:W-:Y:S01]  /*4ba0*/  FADD.FTZ R14, R34, R33 ;  /* 0x00000021220e7221 */ /* 0x000fe20000010000 */
[--C-:B------:R-:W-:Y:S01]  /*4bb0*/  IMAD.MOV.U32 R39, RZ, RZ, R151.reuse ;  /* 0x000000ffff277224 */ /* 0x100fe200078e0097 */
[----:B------:R-:W-:Y:S02]  /*4bc0*/  MUFU.EX2 R19, R19 ;  /* 0x0000001300137308 */ /* 0x000fe40000000800 */
[----:B------:R-:W-:Y:S01]  /*4bd0*/  FADD.FTZ R31, R81, R14 ;  /* 0x0000000e511f7221 */ /* 0x000fe20000010000 */
[--C-:B------:R-:W-:Y:S02]  /*4be0*/  IMAD.MOV.U32 R81, RZ, RZ, R151.reuse ;  /* 0x000000ffff517224 */ /* 0x100fe400078e0097 */
[----:B0-----:R-:W-:Y:S02]  /*4bf0*/  IMAD.MOV.U32 R37, RZ, RZ, R151 ;  /* 0x000000ffff257224 */ /* 0x001fe400078e0097 */
[----:B------:R-:W-:Y:S01]  /*4c00*/  FADD.FTZ R14, R36, R31 ;  /* 0x0000001f240e7221 */ /* 0x000fe20000010000 */
[--C-:B------:R-:W-:Y:S01]  /*4c10*/  IMAD.MOV.U32 R36, RZ, RZ, R151.reuse ;  /* 0x000000ffff247224 */ /* 0x100fe200078e0097 */
[----:B------:R0:W1:Y:S02]  /*4c20*/  MUFU.EX2 R38, R87 ;  /* 0x0000005700267308 */ /* 0x0000640000000800 */
[----:B------:R-:W-:Y:S01]  /*4c30*/  FADD.FTZ R31, R85, R14 ;  /* 0x0000000e551f7221 */ /* 0x000fe20000010000 */
[----:B------:R-:W-:-:S02]  /*4c40*/  IMAD.MOV.U32 R34, RZ, RZ, R151 ;  /* 0x000000ffff227224 */ /* 0x000fc400078e0097 */
[----:B------:R-:W-:-:S03]  /*4c50*/  IMAD.MOV.U32 R33, RZ, RZ, R151 ;  /* 0x000000ffff217224 */ /* 0x000fc600078e0097 */
[----:B------:R3:W2:Y:S01]  /*4c60*/  MUFU.EX2 R192, R25 ;  /* 0x0000001900c07308 */ /* 0x0006a20000000800 */
[----:B0-----:R-:W-:-:S07]  /*4c70*/  MOV R87, R151 ;  /* 0x0000009700577202 */ /* 0x001fce0000000f00 */
[----:B------:R-:W0:Y:S01]  /*4c80*/  MUFU.EX2 R89, R89 ;  /* 0x0000005900597308 */ /* 0x000e220000000800 */
[----:B---3--:R-:W-:Y:S01]  /*4c90*/  FADD.FTZ R25, R27, R0 ;  /* 0x000000001b197221 */ /* 0x008fe20000010000 */
[C---:B-1----:R-:W-:Y:S01]  /*4ca0*/  FADD.FTZ R14, R38.reuse, R31 ;  /* 0x0000001f260e7221 */ /* 0x042fe20000010000 */
[----:B------:R-:W-:Y:S01]  /*4cb0*/  F2FP.F16.F32.PACK_AB R193, R38, R85 ;  /* 0x0000005526c1723e */ /* 0x000fe200000000ff */
[----:B------:R-:W-:Y:S02]  /*4cc0*/  IMAD.MOV.U32 R85, RZ, RZ, R151 ;  /* 0x000000ffff557224 */ /* 0x000fe400078e0097 */
[C---:B------:R-:W-:Y:S01]  /*4cd0*/  FADD.FTZ R0, R198.reuse, R25 ;  /* 0x00000019c6007221 */ /* 0x040fe20000010000 */
[----:B------:R-:W-:Y:S01]  /*4ce0*/  F2FP.F16.F32.PACK_AB R198, R198, R27 ;  /* 0x0000001bc6c6723e */ /* 0x000fe200000000ff */
[----:B------:R-:W-:Y:S01]  /*4cf0*/  IMAD.MOV.U32 R27, RZ, RZ, R151 ;  /* 0x000000ffff1b7224 */ /* 0x000fe200078e0097 */
[----:B------:R-:W1:Y:S01]  /*4d00*/  MUFU.EX2 R21, R21 ;  /* 0x0000001500157308 */ /* 0x000e620000000800 */
[----:B------:R-:W-:Y:S01]  /*4d10*/  FADD.FTZ R25, R19, R0 ;  /* 0x0000000013197221 */ /* 0x000fe20000010000 */
[----:B------:R-:W-:-:S02]  /*4d20*/  MOV R38, R151 ;  /* 0x0000009700267202 */ /* 0x000fc40000000f00 */
[----:B------:R-:W-:Y:S01]  /*4d30*/  MOV R31, R151 ;  /* 0x00000097001f7202 */ /* 0x000fe20000000f00 */
[C---:B--2---:R-:W-:Y:S01]  /*4d40*/  FADD.FTZ R0, R192.reuse, R25 ;  /* 0x00000019c0007221 */ /* 0x044fe20000010000 */
[----:B------:R-:W-:Y:S01]  /*4d50*/  F2FP.F16.F32.PACK_AB R192, R192, R19 ;  /* 0x00000013c0c0723e */ /* 0x000fe200000000ff */
[--C-:B------:R-:W-:Y:S01]  /*4d60*/  IMAD.MOV.U32 R25, RZ, RZ, R151.reuse ;  /* 0x000000ffff197224 */ /* 0x100fe200078e0097 */
[----:B------:R-:W2:Y:S01]  /*4d70*/  MUFU.EX2 R8, R8 ;  /* 0x0000000800087308 */ /* 0x000ea20000000800 */
[----:B0-----:R-:W-:Y:S01]  /*4d80*/  FADD.FTZ R29, R89, R14 ;  /* 0x0000000e591d7221 */ /* 0x001fe20000010000 */
[C---:B------:R-:W-:Y:S01]  /*4d90*/  F2FP.F16.F32.PACK_AB R195, R40.reuse, R89 ;  /* 0x0000005928c3723e */ /* 0x040fe200000000ff */
[----:B------:R-:W-:Y:S02]  /*4da0*/  IMAD.MOV.U32 R89, RZ, RZ, R151 ;  /* 0x000000ffff597224 */ /* 0x000fe400078e0097 */
[----:B------:R-:W-:Y:S01]  /*4db0*/  FADD.FTZ R14, R40, R29 ;  /* 0x0000001d280e7221 */ /* 0x000fe20000010000 */
[----:B------:R-:W-:-:S02]  /*4dc0*/  IMAD.MOV.U32 R40, RZ, RZ, R151 ;  /* 0x000000ffff287224 */ /* 0x000fc400078e0097 */
[----:B------:R-:W-:Y:S02]  /*4dd0*/  IMAD.MOV.U32 R29, RZ, RZ, R151 ;  /* 0x000000ffff1d7224 */ /* 0x000fe400078e0097 */
[----:B-1----:R-:W-:Y:S01]  /*4de0*/  FADD.FTZ R15, R21, R0 ;  /* 0x00000000150f7221 */ /* 0x002fe20000010000 */
[----:B------:R-:W-:-:S03]  /*4df0*/  IMAD.MOV.U32 R0, RZ, RZ, 0x3f800000 ;  /* 0x3f800000ff007424 */ /* 0x000fc600078e00ff */
[C---:B--2---:R-:W-:Y:S01]  /*4e00*/  FADD.FTZ R15, R8.reuse, R15 ;  /* 0x0000000f080f7221 */ /* 0x044fe20000010000 */
[----:B------:R-:W-:Y:S01]  /*4e10*/  F2FP.F16.F32.PACK_AB R194, R8, R21 ;  /* 0x0000001508c2723e */ /* 0x000fe200000000ff */
[----:B------:R-:W-:Y:S01]  /*4e20*/  IMAD.MOV.U32 R8, RZ, RZ, RZ ;  /* 0x000000ffff087224 */ /* 0x000fe200078e00ff */
[----:B------:R-:W-:Y:S06]  /*4e30*/  @!P2 BRA `(.L_x_19) ;  /* 0x0000003c009ca947 */ /* 0x000fec0003800000 */
[----:B------:R-:W-:Y:S01]  /*4e40*/  UMOV UR6, URZ ;  /* 0x0000003f00067c82 */ /* 0x000fe20008000000 */
[----:B------:R-:W-:Y:S01]  /*4e50*/  IMAD.MOV.U32 R19, RZ, RZ, R6 ;  /* 0x000000ffff137224 */ /* 0x000fe200078e0006 */
[----:B------:R-:W-:Y:S01]  /*4e60*/  CS2R R150, SRZ ;  /* 0x0000000000967805 */ /* 0x000fe2000001ff00 */
[----:B------:R-:W-:Y:S01]  /*4e70*/  IMAD.MOV.U32 R21, RZ, RZ, R7 ;  /* 0x000000ffff157224 */ /* 0x000fe200078e0007 */
[----:B------:R-:W-:Y:S01]  /*4e80*/  CS2R R146, SRZ ;  /* 0x0000000000927805 */ /* 0x000fe2000001ff00 */
[----:B------:R-:W-:Y:S01]  /*4e90*/  IMAD.MOV.U32 R22, RZ, RZ, RZ ;  /* 0x000000ffff167224 */ /* 0x000fe200078e00ff */
[----:B------:R-:W-:Y:S01]  /*4ea0*/  CS2R R142, SRZ ;  /* 0x00000000008e7805 */ /* 0x000fe2000001ff00 */
[----:B------:R-:W-:Y:S01]  /*4eb0*/  IMAD.MOV.U32 R0, RZ, RZ, 0x3f800000 ;  /* 0x3f800000ff007424 */ /* 0x000fe200078e00ff */
[----:B------:R-:W-:Y:S01]  /*4ec0*/  CS2R R138, SRZ ;  /* 0x00000000008a7805 */ /* 0x000fe2000001ff00 */
[----:B------:R-:W-:Y:S01]  /*4ed0*/  IMAD.MOV.U32 R3, RZ, RZ, 0x3f800000 ;  /* 0x3f800000ff037424 */ /* 0x000fe200078e00ff */
        /* <DEDUP_REMOVED lines=60> */
[----:B------:R-:W-:-:S07]  /*52a0*/  IMAD.U32 R214, RZ, RZ, UR6 ;  /* 0x00000006ffd67e24 */ /* 0x000fce000f8e00ff */
.L_x_28:
[----:B------:R-:W-:-:S13]  /*52b0*/  R2UR UR6, R214 ;  /* 0x00000000d60672ca */ /* 0x000fda00000e0000 */
[----:B------:R-:W-:-:S04]  /*52c0*/  UIADD3 UR6, UR6, 0x1, URZ ;  /* 0x0000000106067890 */ /* 0x000fc8000fffe03f */
[----:B------:R-:W-:-:S04]  /*52d0*/  UISETP.NE.AND UP0, UPT, UR6, 0x2, UPT ;  /* 0x000000020600788c */ /* 0x000fc8000bf05270 */
[----:B------:R-:W-:Y:S02]  /*52e0*/  USEL UR7, URZ, 0x1, UP0 ;  /* 0x000000013f077887 */ /* 0x000fe40008000000 */
[----:B------:R-:W-:-:S04]  /*52f0*/  USEL UR6, UR6, URZ, UP0 ;  /* 0x0000003f06067287 */ /* 0x000fc80008000000 */
[----:B------:R-:W-:Y:S02]  /*5300*/  LOP3.LUT R8, R22, UR7, RZ, 0x3c, !PT ;  /* 0x0000000716087c12 */ /* 0x000fe4000f8e3cff */
[----:B------:R-:W-:Y:S01]  /*5310*/  MOV R9, UR6 ;  /* 0x0000000600097c02 */ /* 0x000fe20008000f00 */
[----:B------:R-:W-:Y:S06]  /*5320*/  @!P0 BRA `(.L_x_20) ;  /* 0x0000000000048947 */ /* 0x000fec0003800000 */
[----:B------:R-:W-:Y:S01]  /*5330*/  BPT.TRAP 0x1 ;  /* 0x000000040000795c */ /* 0x000fe20000300000 */
.L_x_20:
[----:B------:R-:W-:Y:S02]  /*5340*/  R2UR UR7, R16 ;  /* 0x00000000100772ca */ /* 0x000fe400000e0000 */
[----:B------:R-:W-:-:S11]  /*5350*/  SHF.L.U32 R2, R8, 0x1f, RZ ;  /* 0x0000001f08027819 */ /* 0x000fd600000006ff */
[----:B------:R-:W-:-:S06]  /*5360*/  ULEA UR6, UR6, UR7, 0x3 ;  /* 0x0000000706067291 */ /* 0x000fcc000f8e183f */
[----:B------:R-:W-:-:S03]  /*5370*/  IMAD.U32 R215, RZ, RZ, UR6 ;  /* 0x00000006ffd77e24 */ /* 0x000fc6000f8e00ff */
[----:B------:R0:W1:Y:S01]  /*5380*/  SYNCS.PHASECHK.TRANS64.TRYWAIT P2, [UR6+0x38830], R2 ;  /* 0x03883002ff0075a7 */ /* 0x0000620008040146 */
[----:B------:R-:W-:Y:S05]  /*5390*/  @!P0 BRA `(.L_x_21) ;  /* 0x0000000000048947 */ /* 0x000fea0003800000 */
[----:B------:R-:W-:Y:S01]  /*53a0*/  BPT.TRAP 0x1 ;  /* 0x000000040000795c */ /* 0x000fe20000300000 */
.L_x_21:
[----:B-1----:R-:W-:Y:S05]  /*53b0*/  @P2 BRA `(.L_x_22) ;  /* 0x00000000000c2947 */ /* 0x002fea0003800000 */
[----:B------:R-:W-:-:S13]  /*53c0*/  R2UR UR6, R215 ;  /* 0x00000000d70672ca */ /* 0x000fda00000e0000 */
[----:B------:R-:W1:Y:S02]  /*53d0*/  SYNCS.PHASECHK.TRANS64.TRYWAIT P2, [UR6+0x38830], R2 ;  /* 0x03883002ff0075a7 */ /* 0x000e640008040146 */
[----:B-1----:R-:W-:Y:S05]  /*53e0*/  @!P2 BRA `(.L_x_23) ;  /* 0x000000b800bca947 */ /* 0x002fea0003800000 */
.L_x_22:
[----:B------:R-:W-:Y:S01]  /*53f0*/  R2UR UR60, R9 ;  /* 0x00000000093c72ca */ /* 0x000fe200000e0000 */
[----:B------:R-:W-:Y:S01]  /*5400*/  WARPGROUP.ARRIVE ;  /* 0x00000000000079c5 */ /* 0x000fe20000000000 */
[C---:B------:R-:W-:Y:S01]  /*5410*/  R2UR UR56, R4.reuse ;  /* 0x00000000043872ca */ /* 0x040fe200000e0000 */
[----:B------:R-:W-:Y:S01]  /*5420*/  UMOV UR59, 0x40000040 ;  /* 0x40000040003b7882 */ /* 0x000fe20000000000 */
[C---:B------:R-:W-:Y:S01]  /*5430*/  R2UR UR57, R5.reuse ;  /* 0x00000000053972ca */ /* 0x040fe200000e0000 */
[----:B------:R-:W-:Y:S01]  /*5440*/  UMOV UR43, 0x40000040 ;  /* 0x40000040002b7882 */ /* 0x000fe20000000000 */
[----:B01----:R-:W-:Y:S01]  /*5450*/  MOV R2, UR41 ;  /* 0x0000002900027c02 */ /* 0x003fe20008000f00 */
[----:B------:R-:W-:Y:S01]  /*5460*/  UMOV UR47, 0x40000040 ;  /* 0x40000040002f7882 */ /* 0x000fe20000000000 */
[----:B------:R-:W-:Y:S01]  /*5470*/  MOV R6, UR40 ;  /* 0x0000002800067c02 */ /* 0x000fe20008000f00 */
[----:B------:R-:W-:Y:S01]  /*5480*/  UMOV UR51, 0x40000040 ;  /* 0x4000004000337882 */ /* 0x000fe20000000000 */
[C---:B------:R-:W-:Y:S01]  /*5490*/  R2UR UR40, R4.reuse ;  /* 0x00000000042872ca */ /* 0x040fe200000e0000 */
[----:B------:R-:W-:Y:S01]  /*54a0*/  UMOV UR55, 0x40000040 ;  /* 0x4000004000377882 */ /* 0x000fe20000000000 */
[C---:B------:R-:W-:Y:S01]  /*54b0*/  R2UR UR41, R5.reuse ;  /* 0x00000000052972ca */ /* 0x040fe200000e0000 */
[----:B------:R-:W-:Y:S01]  /*54c0*/  UIMAD UR60, UR60, 0xa00, UR61 ;  /* 0x00000a003c3c78a4 */ /* 0x000fe2000f8e023d */
[----:B------:R-:W-:Y:S01]  /*54d0*/  MOV R7, UR45 ;  /* 0x0000002d00077c02 */ /* 0x000fe20008000f00 */
[----:B------:R-:W-:Y:S01]  /*54e0*/  UMOV UR15, 0x40000040 ;  /* 0x40000040000f7882 */ /* 0x000fe20000000000 */
[----:B------:R-:W-:Y:S01]  /*54f0*/  MOV R23, UR44 ;  /* 0x0000002c00177c02 */ /* 0x000fe20008000f00 */
[----:B------:R-:W-:Y:S01]  /*5500*/  UIADD3 UR6, UR60, 0x80, URZ ;  /* 0x000000803c067890 */ /* 0x000fe2000fffe03f */
[C---:B------:R-:W-:Y:S01]  /*5510*/  R2UR UR44, R4.reuse ;  /* 0x00000000042c72ca */ /* 0x040fe200000e0000 */
[----:B------:R-:W-:Y:S01]  /*5520*/  UIADD3 UR7, UR60, 0x100, URZ ;  /* 0x000001003c077890 */ /* 0x000fe2000fffe03f */
[C---:B------:R-:W-:Y:S01]  /*5530*/  R2UR UR45, R5.reuse ;  /* 0x00000000052d72ca */ /* 0x040fe200000e0000 */
[----:B------:R-:W-:Y:S01]  /*5540*/  UMOV UR58, UR60 ;  /* 0x0000003c003a7c82 */ /* 0x000fe20008000000 */
[----:B------:R-:W-:Y:S01]  /*5550*/  MOV R152, UR49 ;  /* 0x0000003100987c02 */ /* 0x000fe20008000f00 */
[----:B------:R-:W-:Y:S01]  /*5560*/  HGMMA.64x16x16.F32 R184, gdesc[UR56], RZ, !UPT, gsb0 ;  /* 0x0020000038b879f0 */ /* 0x000fe2000c0008ff */
[----:B------:R-:W-:Y:S01]  /*5570*/  UMOV UR42, UR6 ;  /* 0x00000006002a7c82 */ /* 0x000fe20008000000 */
[----:B------:R-:W-:Y:S01]  /*5580*/  MOV R153, UR48 ;  /* 0x0000003000997c02 */ /* 0x000fe20008000f00 */
[----:B------:R-:W-:Y:S01]  /*5590*/  UMOV UR46, UR7 ;  /* 0x00000007002e7c82 */ /* 0x000fe20008000000 */
[C---:B------:R-:W-:Y:S01]  /*55a0*/  R2UR UR48, R4.reuse ;  /* 0x00000000043072ca */ /* 0x040fe200000e0000 */
[----:B------:R-:W-:Y:S01]  /*55b0*/  UIADD3 UR6, UR60, 0x180, URZ ;  /* 0x000001803c067890 */ /* 0x000fe2000fffe03f */
[C---:B------:R-:W-:Y:S01]  /*55c0*/  R2UR UR49, R5.reuse ;  /* 0x00000000053172ca */ /* 0x040fe200000e0000 */
[----:B------:R-:W-:Y:S01]  /*55d0*/  UIADD3 UR58, UR60, 0x200, URZ ;  /* 0x000002003c3a7890 */ /* 0x000fe2000fffe03f */
[----:B------:R-:W-:Y:S01]  /*55e0*/  R2UR UR56, R4 ;  /* 0x00000000043872ca */ /* 0x000fe200000e0000 */
[----:B------:R-:W-:Y:S01]  /*55f0*/  UMOV UR59, 0x40000040 ;  /* 0x40000040003b7882 */ /* 0x000fe20000000000 */
[----:B------:R-:W-:Y:S01]  /*5600*/  R2UR UR57, R5 ;  /* 0x00000000053972ca */ /* 0x000fe200000e0000 */
[----:B------:R-:W-:Y:S01]  /*5610*/  UIADD3 UR7, UR60, 0x182, URZ ;  /* 0x000001823c077890 */ /* 0x000fe2000fffe03f */
[----:B------:R-:W-:Y:S01]  /*5620*/  MOV R212, UR53 ;  /* 0x0000003500d47c02 */ /* 0x000fe20008000f00 */
[----:B------:R-:W-:Y:S01]  /*5630*/  UMOV UR50, UR6 ;  /* 0x0000000600327c82 */ /* 0x000fe20008000000 */
[----:B------:R-:W-:Y:S01]  /*5640*/  MOV R213, UR52 ;  /* 0x0000003400d57c02 */ /* 0x000fe20008000f00 */
[----:B------:R-:W-:Y:S01]  /*5650*/  UIADD3 UR6, UR60, 0x2, URZ ;  /* 0x000000023c067890 */ /* 0x000fe2000fffe03f */
[----:B------:R-:W-:Y:S01]  /*5660*/  R2UR UR52, R12 ;  /* 0x000000000c3472ca */ /* 0x000fe200000e0000 */
[----:B------:R-:W-:Y:S01]  /*5670*/  UIADD3 UR14, UR60, 0x280, URZ ;  /* 0x000002803c0e7890 */ /* 0x000fe2000fffe03f */
[----:B------:R-:W-:Y:S01]  /*5680*/  R2UR UR53, R13 ;  /* 0x000000000d3572ca */ /* 0x000fe200000e0000 */
[----:B------:R-:W-:Y:S01]  /*5690*/  UIADD3 UR18, UR60, 0x282, URZ ;  /* 0x000002823c127890 */ /* 0x000fe2000fffe03f */
[-C--:B------:R-:W-:Y:S01]  /*56a0*/  FMUL.FTZ R24, R24, R3.reuse ;  /* 0x0000000318187220 */ /* 0x080fe20000410000 */
[----:B------:R-:W-:Y:S01]  /*56b0*/  UMOV UR19, 0x40000040 ;  /* 0x4000004000137882 */ /* 0x000fe20000000000 */
[----:B------:R-:W-:Y:S01]  /*56c0*/  UMOV UR54, UR6 ;  /* 0x0000000600367c82 */ /* 0x000fe20008000000 */
[----:B------:R-:W-:Y:S01]  /*56d0*/  UIADD3 UR6, UR60, 0x102, URZ ;  /* 0x000001023c067890 */ /* 0x000fe2000fffe03f */
[-C--:B------:R-:W-:Y:S01]  /*56e0*/  FMUL.FTZ R25, R25, R3.reuse ;  /* 0x0000000319197220 */ /* 0x080fe20000410000 */
[----:B------:R-:W-:Y:S01]  /*56f0*/  UIADD3 UR22, UR60, 0x284, URZ ;  /* 0x000002843c167890 */ /* 0x000fe2000fffe03f */
[-C--:B------:R-:W-:Y:S01]  /*5700*/  FMUL.FTZ R28, R28, R3.reuse ;  /* 0x000000031c1c7220 */ /* 0x080fe20000410000 */
[----:B------:R-:W-:Y:S01]  /*5710*/  UMOV UR23, 0x40000040 ;  /* 0x4000004000177882 */ /* 0x000fe20000000000 */
[----:B------:R-:W-:Y:S01]  /*5720*/  UIADD3 UR26, UR60, 0x286, URZ ;  /* 0x000002863c1a7890 */ /* 0x000fe2000fffe03f */
[-C--:B------:R-:W-:Y:S01]  /*5730*/  FMUL.FTZ R29, R29, R3.reuse ;  /* 0x000000031d1d7220 */ /* 0x080fe20000410000 */
[----:B------:R-:W-:Y:S01]  /*5740*/  UMOV UR10, UR52 ;  /* 0x00000034000a7c82 */ /* 0x000fe20008000000 */
[----:B------:R-:W-:Y:S01]  /*5750*/  UMOV UR11, UR53 ;  /* 0x00000035000b7c82 */ /* 0x000fe20008000000 */
[----:B------:R-:W-:Y:S01]  /*5760*/  UMOV UR27, 0x40000040 ;  /* 0x40000040001b7882 */ /* 0x000fe20000000000 */
[----:B------:R-:W-:Y:S01]  /*5770*/  UIADD3 UR30, UR60, 0x500, URZ ;  /* 0x000005003c1e7890 */ /* 0x000fe2000fffe03f */
[-C--:B------:R-:W-:Y:S01]  /*5780*/  FMUL.FTZ R32, R32, R3.reuse ;  /* 0x0000000320207220 */ /* 0x080fe20000410000 */
[----:B------:R-:W-:Y:S01]  /*5790*/  UMOV UR31, 0x40000040 ;  /* 0x40000040001f7882 */ /* 0x000fe20000000000 */
[----:B------:R-:W-:Y:S01]  /*57a0*/  UIADD3 UR34, UR60, 0x502, URZ ;  /* 0x000005023c227890 */ /* 0x000fe2000fffe03f */
[-C--:B------:R-:W-:Y:S01]  /*57b0*/  FMUL.FTZ R33, R33, R3.reuse ;  /* 0x0000000321217220 */ /* 0x080fe20000410000 */
[----:B------:R-:W-:Y:S01]  /*57c0*/  UMOV UR35, 0x40000040 ;  /* 0x4000004000237882 */ /* 0x000fe20000000000 */
[----:B------:R-:W-:Y:S01]  /*57d0*/  UIADD3 UR38, UR60, 0x504, URZ ;  /* 0x000005043c267890 */ /* 0x000fe2000fffe03f */
[-C--:B------:R-:W-:Y:S01]  /*57e0*/  FMUL.FTZ R36, R36, R3.reuse ;  /* 0x0000000324247220 */ /* 0x080fe20000410000 */
[----:B------:R-:W-:Y:S01]  /*57f0*/  UMOV UR39, 0x40000040 ;  /* 0x4000004000277882 */ /* 0x000fe20000000000 */
[-C--:B------:R-:W-:Y:S01]  /*5800*/  FMUL.FTZ R37, R37, R3.reuse ;  /* 0x0000000325257220 */ /* 0x080fe20000410000 */
        /* <DEDUP_REMOVED lines=8> */
[----:B------:R-:W-:Y:S01]  /*5890*/  FMUL.FTZ R56, R56, R3 ;  /* 0x0000000338387220 */ /* 0x000fe20000410000 */
[----:B------:R-:W-:-:S02]  /*58a0*/  WARPGROUP.DEPBAR.LE gsb0, 0x0 ;  /* 0x00008000000079c5 */ /* 0x000fc40000010000 */
[----:B------:R-:W-:Y:S01]  /*58b0*/  WARPGROUP.ARRIVE ;  /* 0x00000000000079c5 */ /* 0x000fe20000000000 */
[-C--:B------:R-:W-:Y:S01]  /*58c0*/  FMUL.FTZ R57, R57, R3.reuse ;  /* 0x0000000339397220 */ /* 0x080fe20000410000 */
[-C--:B------:R-:W-:Y:S01]  /*58d0*/  FMUL.FTZ R60, R60, R3.reuse ;  /* 0x000000033c3c7220 */ /* 0x080fe20000410000 */
[-C--:B------:R-:W-:Y:S01]  /*58e0*/  FMUL.FTZ R61, R61, R3.reuse ;  /* 0x000000033d3d7220 */ /* 0x080fe20000410000 */
[-C--:B------:R-:W-:Y:S01]  /*58f0*/  FMUL.FTZ R64, R64, R3.reuse ;  /* 0x0000000340407220 */ /* 0x080fe20000410000 */
[-C--:B------:R-:W-:Y:S01]  /*5900*/  FMUL.FTZ R65, R65, R3.reuse ;  /* 0x0000000341417220 */ /* 0x080fe20000410000 */
[----:B------:R-:W-:Y:S01]  /*5910*/  HGMMA.64x16x16.F32 R176, gdesc[UR40], RZ, !UPT, gsb0 ;  /* 0x0020000028b079f0 */ /* 0x000fe2000c0008ff */
[----:B------:R-:W-:Y:S01]  /*5920*/  R2UR UR41, R2 ;  /* 0x00000000022972ca */ /* 0x000fe200000e0000 */
[----:B------:R-:W-:Y:S01]  /*5930*/  UIADD3 UR42, UR60, 0x506, URZ ;  /* 0x000005063c2a7890 */ /* 0x000fe2000fffe03f */
[----:B------:R-:W-:Y:S01]  /*5940*/  R2UR UR40, R6 ;  /* 0x00000000062872ca */ /* 0x000fe200000e0000 */
[----:B------:R-:W-:Y:S01]  /*5950*/  UMOV UR43, 0x40000040 ;  /* 0x40000040002b7882 */ /* 0x000fe20000000000 */
[----:B------:R-:W-:Y:S01]  /*5960*/  MOV R2, UR9 ;  /* 0x0000000900027c02 */ /* 0x000fe20008000f00 */
[-C--:B------:R-:W-:Y:S01]  /*5970*/  FMUL.FTZ R68, R68, R3.reuse ;  /* 0x0000000344447220 */ /* 0x080fe20000410000 */
[----:B------:R-:W-:Y:S01]  /*5980*/  MOV R6, UR8 ;  /* 0x0000000800067c02 */ /* 0x000fe20008000f00 */
        /* <DEDUP_REMOVED lines=118> */
[----:B------:R-:W-:Y:S01]  /*60f0*/  FMUL.FTZ R151, R151, R0 ;  /* 0x0000000097977220 */ /* 0x000fe20000410000 */
[----:B------:R-:W-:-:S02]  /*6100*/  WARPGROUP.DEPBAR.LE gsb0, 0x0 ;  /* 0x00008000000079c5 */ /* 0x000fc40000010000 */
[----:B------:R-:W-:-:S06]  /*6110*/  WARPGROUP.ARRIVE ;  /* 0x00000000000079c5 */ /* 0x000fcc0000000000 */
[----:B------:R-:W-:Y:S01]  /*6120*/  HGMMA.64x16x16.F32 R152, gdesc[UR56], RZ, !UPT, gsb0 ;  /* 0x00200000389879f0 */ /* 0x000fe2000c0008ff */
[----:B------:R-:W-:Y:S01]  /*6130*/  UIADD3 UR58, UR60, 0x82, URZ ;  /* 0x000000823c3a7890 */ /* 0x000fe2000fffe03f */
[----:B------:R-:W-:Y:S01]  /*6140*/  UMOV UR56, UR10 ;  /* 0x0000000a00387c82 */ /* 0x000fe20008000000 */
[----:B------:R-:W-:Y:S01]  /*6150*/  UMOV UR57, UR11 ;  /* 0x0000000b00397c82 */ /* 0x000fe20008000000 */
[----:B------:R-:W-:Y:S01]  /*6160*/  UMOV UR59, 0x40000040 ;  /* 0x40000040003b7882 */ /* 0x000fe20000000000 */
[----:B------:R-:W-:Y:S02]  /*6170*/  WARPGROUP.DEPBAR.LE gsb0, 0x0 ;  /* 0x00008000000079c5 */ /* 0x000fe40000010000 */
[----:B------:R-:W-:-:S06]  /*6180*/  WARPGROUP.ARRIVE ;  /* 0x00000000000079c5 */ /* 0x000fcc0000000000 */
[----:B------:R-:W-:Y:S01]  /*6190*/  HGMMA.64x16x16.F32 R184, gdesc[UR52], R184, gsb0 ;  /* 0x0020000034b879f0 */ /* 0x000fe200080008b8 */
[----:B------:R-:W-:Y:S01]  /*61a0*/  R2UR UR53, R212 ;  /* 0x00000000d43572ca */ /* 0x000fe200000e0000 */
[----:B------:R-:W-:Y:S01]  /*61b0*/  UIADD3 UR54, UR60, 0x784, URZ ;  /* 0x000007843c367890 */ /* 0x000fe2000fffe03f */
[----:B------:R-:W-:Y:S01]  /*61c0*/  R2UR UR52, R213 ;  /* 0x00000000d53472ca */ /* 0x000fe200000e0000 */
        /* <DEDUP_REMOVED lines=13> */
[----:B------:R-:W-:Y:S01]  /*62a0*/  UMOV UR57, UR11 ;  /* 0x0000000b00397c82 */ /* 0x000fe20008000000 */
[----:B------:R-:W-:Y:S01]  /*62b0*/  UMOV UR58, UR7 ;  /* 0x00000007003a7c82 */ /* 0x000fe20008000000 */
[----:B------:R-:W-:Y:S01]  /*62c0*/  UMOV UR59, 0x40000040 ;  /* 0x40000040003b7882 */ /* 0x000fe20000000000 */
        /* <DEDUP_REMOVED lines=8> */
[----:B------:R-:W-:Y:S02]  /*6350*/  UIADD3 UR6, UR60, 0x4, URZ ;  /* 0x000000043c067890 */ /* 0x000fe4000fffe03f */
[----:B------:R-:W-:Y:S02]  /*6360*/  UIADD3 UR10, UR60, 0x84, URZ ;  /* 0x000000843c0a7890 */ /* 0x000fe4000fffe03f */
[----:B------:R-:W-:Y:S01]  /*6370*/  UIADD3 UR11, UR60, 0x104, URZ ;  /* 0x000001043c0b7890 */ /* 0x000fe2000fffe03f */
[----:B------:R-:W-:-:S02]  /*6380*/  WARPGROUP.DEPBAR.LE gsb0, 0x0 ;  /* 0x00008000000079c5 */ /* 0x000fc40000010000 */
        /* <DEDUP_REMOVED lines=27> */
[----:B------:R-:W-:Y:S01]  /*6540*/  UMOV UR11, 0x40000040 ;  /* 0x40000040000b7882 */ /* 0x000fe20000000000 */
[----:B------:R-:W-:Y:S02]  /*6550*/  WARPGROUP.DEPBAR.LE gsb0, 0x0 ;  /* 0x00008000000079c5 */ /* 0x000fe40000010000 */
[----:B------:R-:W-:-:S06]  /*6560*/  WARPGROUP.ARRIVE ;  /* 0x00000000000079c5 */ /* 0x000fcc0000000000 */
[----:B------:R-:W-:Y:S01]  /*6570*/  HGMMA.64x16x16.F32 R152, gdesc[UR4], R152, gsb0 ;  /* 0x00200000049879f0 */ /* 0x000fe20008000898 */
[----:B------:R-:W-:Y:S02]  /*6580*/  UIADD3 UR6, UR60, 0x86, URZ ;  /* 0x000000863c067890 */ /* 0x000fe4000fffe03f */
        /* <DEDUP_REMOVED lines=28> */
[----:B------:R-:W-:Y:S01]  /*6750*/  R2UR UR8, R10 ;  /* 0x000000000a0872ca */ /* 0x000fe200000e0000 */
[----:B------:R-:W-:Y:S01]  /*6760*/  UMOV UR11, 0x40000040 ;  /* 0x40000040000b7882 */ /* 0x000fe20000000000 */
[----:B------:R-:W-:Y:S01]  /*6770*/  R2UR UR9, R11 ;  /* 0x000000000b0972ca */ /* 0x000fe200000e0000 */
        /* <DEDUP_REMOVED lines=287> */
[----:B------:R-:W-:-:S07]  /*7970*/  UIADD3 UR6, UR60, 0x786, URZ ;  /* 0x000007863c067890 */ /* 0x000fce000fffe03f */
[----:B------:R-:W-:Y:S01]  /*7980*/  UMOV UR10, UR6 ;  /* 0x00000006000a7c82 */ /* 0x000fe20008000000 */
[----:B------:R-:W-:Y:S01]  /*7990*/  UIADD3 UR6, UR60, 0x886, URZ ;  /* 0x000008863c067890 */ /* 0x000fe2000fffe03f */
[----:B------:R-:W-:Y:S02]  /*79a0*/  WARPGROUP.DEPBAR.LE gsb0, 0x0 ;  /* 0x00008000000079c5 */ /* 0x000fe40000010000 */
[----:B------:R-:W-:-:S06]  /*79b0*/  WARPGROUP.ARRIVE ;  /* 0x00000000000079c5 */ /* 0x000fcc0000000000 */
[----:B------:R-:W-:Y:S01]  /*79c0*/  HGMMA.64x16x16.F32 R160, gdesc[UR52], R160, gsb0 ;  /* 0x0020000034a079f0 */ /* 0x000fe200080008a0 */
[----:B------:R-:W-:Y:S01]  /*79d0*/  UMOV UR54, UR7 ;  /* 0x0000000700367c82 */ /* 0x000fe20008000000 */
[----:B------:R-:W-:Y:S01]  /*79e0*/  UMOV UR55, 0x40000040 ;  /* 0x4000004000377882 */ /* 0x000fe20000000000 */
[----:B------:R-:W-:Y:S02]  /*79f0*/  UIADD3 UR7, UR60, 0x906, URZ ;  /* 0x000009063c077890 */ /* 0x000fe4000fffe03f */
        /* <DEDUP_REMOVED lines=8> */
[----:B------:R-:W-:Y:S01]  /*7a80*/  UMOV UR11, UR9 ;  /* 0x00000009000b7c82 */ /* 0x000fe20008000000 */
[----:B------:R-:W-:Y:S01]  /*7a90*/  UMOV UR56, UR10 ;  /* 0x0000000a00387c82 */ /* 0x000fe20008000000 */
[----:B------:R-:W-:Y:S01]  /*7aa0*/  UMOV UR57, UR11 ;  /* 0x0000000b00397c82 */ /* 0x000fe20008000000 */
[----:B------:R-:W-:Y:S02]  /*7ab0*/  R2UR UR9, R2 ;  /* 0x00000000020972ca */ /* 0x000fe400000e0000 */
[----:B------:R-:W-:Y:S01]  /*7ac0*/  R2UR UR8, R6 ;  /* 0x00000000060872ca */ /* 0x000fe200000e0000 */
[----:B------:R-:W-:Y:S02]  /*7ad0*/  WARPGROUP.DEPBAR.LE gsb0, 0x0 ;  /* 0x00008000000079c5 */ /* 0x000fe40000010000 */
[----:B------:R-:W-:-:S06]  /*7ae0*/  WARPGROUP.ARRIVE ;  /* 0x00000000000079c5 */ /* 0x000fcc0000000000 */
[----:B------:R-:W-:Y:S01]  /*7af0*/  HGMMA.64x16x16.F32 R176, gdesc[UR56], R176, gsb0 ;  /* 0x0020000038b079f0 */ /* 0x000fe200080008b0 */
[----:B------:R-:W-:Y:S01]  /*7b00*/  UMOV UR56, UR10 ;  /* 0x0000000a00387c82 */ /* 0x000fe20008000000 */
        /* <DEDUP_REMOVED lines=19> */
[----:B------:R-:W-:Y:S03]  /*7c40*/  HGMMA.64x16x16.F32 R152, gdesc[UR56], R152, gsb0 ;  /* 0x00200000389879f0 */ /* 0x000fe60008000898 */
[----:B------:R-:W-:Y:S02]  /*7c50*/  WARPGROUP.DEPBAR.LE gsb0, 0x0 ;  /* 0x00008000000079c5 */ /* 0x000fe40000010000 */
[----:B------:R-:W-:Y:S05]  /*7c60*/  @!P0 BRA `(.L_x_24) ;  /* 0x0000000000048947 */ /* 0x000fea0003800000 */
[----:B------:R-:W-:Y:S01]  /*7c70*/  BPT.TRAP 0x1 ;  /* 0x000000040000795c */ /* 0x000fe20000300000 */
.L_x_24:
[----:B------:R-:W-:Y:S02]  /*7c80*/  R2UR UR7, R16 ;  /* 0x00000000100772ca */ /* 0x000fe400000e0000 */
[----:B------:R-:W-:Y:S02]  /*7c90*/  R2UR UR6, R214 ;  /* 0x00000000d60672ca */ /* 0x000fe400000e0000 */
[----:B------:R-:W-:-:S11]  /*7ca0*/  SHF.L.U32 R0, R22, 0x1f, RZ ;  /* 0x0000001f16007819 */ /* 0x000fd600000006ff */
[----:B------:R-:W-:-:S09]  /*7cb0*/  ULEA UR7, UR6, UR7, 0x3 ;  /* 0x0000000706077291 */ /* 0x000fd2000f8e183f */
[----:B------:R0:W1:Y:S01]  /*7cc0*/  SYNCS.PHASECHK.TRANS64.TRYWAIT P2, [UR7+0x38850], R0 ;  /* 0x03885000ff0075a7 */ /* 0x0000620008040147 */
[----:B------:R-:W-:Y:S05]  /*7cd0*/  @!P0 BRA `(.L_x_25) ;  /* 0x0000000000048947 */ /* 0x000fea0003800000 */
[----:B------:R-:W-:Y:S01]  /*7ce0*/  BPT.TRAP 0x1 ;  /* 0x000000040000795c */ /* 0x000fe20000300000 */
.L_x_25:
[----:B-1----:R-:W-:Y:S05]  /*7cf0*/  @P2 BRA `(.L_x_26) ;  /* 0x0000000000082947 */ /* 0x002fea0003800000 */
[----:B------:R-:W1:Y:S02]  /*7d00*/  SYNCS.PHASECHK.TRANS64.TRYWAIT P2, [UR7+0x38850], R0 ;  /* 0x03885000ff0075a7 */ /* 0x000e640008040147 */
[----:B-1----:R-:W-:Y:S05]  /*7d10*/  @!P2 BRA `(.L_x_27) ;  /* 0x00000090008ca947 */ /* 0x002fea0003800000 */
.L_x_26:
[----:B------:R-:W-:Y:S01]  /*7d20*/  R2UR UR6, R16 ;  /* 0x00000000100672ca */ /* 0x000fe200000e0000 */
[----:B------:R-:W-:Y:S01]  /*7d30*/  WARPGROUP.ARRIVE ;  /* 0x00000000000079c5 */ /* 0x000fe20000000000 */
[----:B------:R-:W-:Y:S01]  /*7d40*/  R2UR UR10, R214 ;  /* 0x00000000d60a72ca */ /* 0x000fe200000e0000 */
[----:B------:R-:W-:Y:S01]  /*7d50*/  UMOV UR11, 0x40000040 ;  /* 0x40000040000b7882 */ /* 0x000fe20000000000 */
[----:B01----:R-:W-:Y:S01]  /*7d60*/  FMNMX.FTZ R0, R184, R21, !PT ;  /* 0x00000015b8007209 */ /* 0x003fe20007810000 */
[----:B------:R-:W0:Y:S01]  /*7d70*/  LDC R2, c[0x0][0x988] ;  /* 0x00026200ff027b82 */ /* 0x000e220000000800 */
[----:B------:R-:W-:Y:S02]  /*7d80*/  R2UR UR14, R215 ;  /* 0x00000000d70e72ca */ /* 0x000fe400000e0000 */
[----:B------:R-:W-:Y:S02]  /*7d90*/  FMNMX.FTZ R3, R185, R0, !PT ;  /* 0x00000000b9037209 */ /* 0x000fe40007810000 */
[C---:B------:R-:W-:Y:S01]  /*7da0*/  ISETP.GT.AND P2, PT, R20.reuse, R17, PT ;  /* 0x000000111400720c */ /* 0x040fe20003f44270 */
[----:B------:R-:W-:Y:S01]  /*7db0*/  VIADD R20, R20, 0xffffffff ;  /* 0xffffffff14147836 */ /* 0x000fe20000000000 */
[----:B------:R-:W-:Y:S01]  /*7dc0*/  FMNMX.FTZ R0, R188, R3, !PT ;  /* 0x00000003bc007209 */ /* 0x000fe20007810000 */
[----:B------:R-:W-:-:S03]  /*7dd0*/  UIADD3 UR6, UR6, 0x400, URZ ;  /* 0x0000040006067890 */ /* 0x000fc6000fffe03f */
[----:B------:R-:W-:Y:S01]  /*7de0*/  FMNMX.FTZ R3, R189, R0, !PT ;  /* 0x00000000bd037209 */ /* 0x000fe20007810000 */
[----:B------:R-:W-:-:S03]  /*7df0*/  USHF.R.U32.HI UR6, URZ, 0x4, UR6 ;  /* 0x000000043f067899 */ /* 0x000fc60008011606 */
[----:B------:R-:W-:Y:S01]  /*7e00*/  FMNMX.FTZ R0, R176, R3, !PT ;  /* 0x00000003b0007209 */ /* 0x000fe20007810000 */
[----:B------:R-:W-:-:S03]  /*7e10*/  ULOP3.LUT UR6, UR6, 0x3fff, URZ, 0xc0, !UPT ;  /* 0x00003fff06067892 */ /* 0x000fc6000f8ec03f */
[----:B------:R-:W-:Y:S01]  /*7e20*/  FMNMX.FTZ R3, R177, R0, !PT ;  /* 0x00000000b1037209 */ /* 0x000fe20007810000 */
[----:B------:R-:W-:-:S03]  /*7e30*/  ULOP3.LUT UR6, UR6, 0x2800000, URZ, 0xfc, !UPT ;  /* 0x0280000006067892 */ /* 0x000fc6000f8efc3f */
[----:B------:R-:W-:Y:S01]  /*7e40*/  FMNMX.FTZ R0, R180, R3, !PT ;  /* 0x00000003b4007209 */ /* 0x000fe20007810000 */
[----:B------:R-:W-:-:S03]  /*7e50*/  UIMAD UR6, UR10, 0xa00, UR6 ;  /* 0x00000a000a0678a4 */ /* 0x000fc6000f8e0206 */
[----:B------:R-:W-:-:S04]  /*7e60*/  FMNMX.FTZ R3, R181, R0, !PT ;  /* 0x00000000b5037209 */ /* 0x000fc80007810000 */
[----:B------:R-:W-:Y:S01]  /*7e70*/  UMOV UR10, UR6 ;  /* 0x00000006000a7c82 */ /* 0x000fe20008000000 */
[----:B------:R-:W-:Y:S01]  /*7e80*/  FMNMX.FTZ R0, R168, R3, !PT ;  /* 0x00000003a8007209 */ /* 0x000fe20007810000 */
[----:B------:R-:W-:Y:S01]  /*7e90*/  HGMMA.64x256x16.F32 R24, R208, gdesc[UR8].tnspB, R24, gsb0 ;  /* 0x43e00008d0187df0 */ /* 0x000fe20008000818 */
[----:B------:R-:W-:Y:S01]  /*7ea0*/  UIADD3 UR10, UR6, 0x80, URZ ;  /* 0x00000080060a7890 */ /* 0x000fe2000fffe03f */
[----:B------:R-:W-:Y:S01]  /*7eb0*/  UMOV UR11, 0x40000040 ;  /* 0x40000040000b7882 */ /* 0x000fe20000000000 */
[----:B------:R-:W-:-:S04]  /*7ec0*/  FMNMX.FTZ R3, R169, R0, !PT ;  /* 0x00000000a9037209 */ /* 0x000fc80007810000 */
        /* <DEDUP_REMOVED lines=9> */
[----:B------:R-:W-:Y:S02]  /*7f60*/  FMNMX.FTZ R6, R157, R0, !PT ;  /* 0x000000009d067209 */ /* 0x000fe40007810000 */
[----:B------:R-:W-:-:S03]  /*7f70*/  FMNMX.FTZ R0, R186, R19, !PT ;  /* 0x00000013ba007209 */ /* 0x000fc60007810000 */
[----:B------:R-:W1:Y:S02]  /*7f80*/  SHFL.BFLY PT, R3, R6, 0x2, 0x1f ;  /* 0x0c401f0006037f89 */ /* 0x000e6400000e0000 */
[----:B-1----:R-:W-:Y:S02]  /*7f90*/  FMNMX.FTZ R22, R6, R3, !PT ;  /* 0x0000000306167209 */ /* 0x002fe40007810000 */
[----:B------:R-:W-:-:S03]  /*7fa0*/  FMNMX.FTZ R3, R187, R0, !PT ;  /* 0x00000000bb037209 */ /* 0x000fc60007810000 */
[----:B------:R-:W1:Y:S01]  /*7fb0*/  SHFL.BFLY PT, R7, R22, 0x1, 0x1f ;  /* 0x0c201f0016077f89 */ /* 0x000e6200000e0000 */
[----:B------:R-:W-:Y:S02]  /*7fc0*/  FMNMX.FTZ R0, R190, R3, !PT ;  /* 0x00000003be007209 */ /* 0x000fe40007810000 */
[----:B-1----:R-:W-:-:S05]  /*7fd0*/  FMNMX.FTZ R7, R22, R7, !PT ;  /* 0x0000000716077209 */ /* 0x002fca0007810000 */
[----:B------:R-:W-:-:S04]  /*7fe0*/  FADD.FTZ R21, -R7, R21 ;  /* 0x0000001507157221 */ /* 0x000fc80000010100 */
[----:B0-----:R-:W-:Y:S01]  /*7ff0*/  FMUL.FTZ R6, R21, R2 ;  /* 0x0000000215067220 */ /* 0x001fe20000410000 */
[----:B------:R-:W-:-:S03]  /*8000*/  FMNMX.FTZ R21, R191, R0, !PT ;  /* 0x00000000bf157209 */ /* 0x000fc60007810000 */
[----:B------:R-:W-:Y:S01]  /*8010*/  MUFU.EX2 R3, R6 ;  /* 0x0000000600037308 */ /* 0x000fe20000000800 */
[----:B------:R-:W-:-:S04]  /*8020*/  FMNMX.FTZ R0, R178, R21, !PT ;  /* 0x00000015b2007209 */ /* 0x000fc80007810000 */
[----:B------:R-:W-:-:S04]  /*8030*/  FMNMX.FTZ R21, R179, R0, !PT ;  /* 0x00000000b3157209 */ /* 0x000fc80007810000 */
[----:B------:R-:W-:-:S04]  /*8040*/  FMNMX.FTZ R0, R182, R21, !PT ;  /* 0x00000015b6007209 */ /* 0x000fc80007810000 */
[----:B------:R-:W-:-:S04]  /*8050*/  FMNMX.FTZ R23, R183, R0, !PT ;  /* 0x00000000b7177209 */ /* 0x000fc80007810000 */
[----:B------:R-:W-:-:S04]  /*8060*/  FMNMX.FTZ R0, R170, R23, !PT ;  /* 0x00000017aa007209 */ /* 0x000fc80007810000 */
[----:B------:R-:W-:-:S04]  /*8070*/  FMNMX.FTZ R23, R171, R0, !PT ;  /* 0x00000000ab177209 */ /* 0x000fc80007810000 */
[----:B------:R-:W-:Y:S01]  /*8080*/  FMNMX.FTZ R0, R174, R23, !PT ;  /* 0x00000017ae007209 */ /* 0x000fe20007810000 */
[----:B------:R-:W-:Y:S02]  /*8090*/  WARPGROUP.DEPBAR.LE gsb0, 0x0 ;  /* 0x00008000000079c5 */ /* 0x000fe40000010000 */
[----:B------:R-:W-:-:S06]  /*80a0*/  WARPGROUP.ARRIVE ;  /* 0x00000000000079c5 */ /* 0x000fcc0000000000 */
[----:B------:R-:W-:Y:S01]  /*80b0*/  HGMMA.64x256x16.F32 R24, R204, gdesc[UR8].tnspB, R24, gsb0 ;  /* 0x43e00008cc187df0 */ /* 0x000fe20008000818 */
[----:B------:R-:W-:Y:S01]  /*80c0*/  UIADD3 UR10, UR6, 0x100, URZ ;  /* 0x00000100060a7890 */ /* 0x000fe2000fffe03f */
[----:B------:R-:W-:Y:S01]  /*80d0*/  UMOV UR11, 0x40000040 ;  /* 0x40000040000b7882 */ /* 0x000fe20000000000 */
[----:B------:R-:W-:Y:S02]  /*80e0*/  WARPGROUP.DEPBAR.LE gsb0, 0x0 ;  /* 0x00008000000079c5 */ /* 0x000fe40000010000 */
[----:B------:R-:W-:-:S15]  /*80f0*/  WARPGROUP.ARRIVE ;  /* 0x00000000000079c5 */ /* 0x000fde0000000000 */
[----:B------:R-:W-:-:S08]  /*8100*/  NOP ;  /* 0x0000000000007918 */ /* 0x000fd00000000000 */
[----:B------:R-:W-:Y:S01]  /*8110*/  HGMMA.64x256x16.F32 R24, R200, gdesc[UR8].tnspB, R24, gsb0 ;  /* 0x43e00008c8187df0 */ /* 0x000fe20008000818 */
[----:B------:R-:W-:Y:S01]  /*8120*/  UIADD3 UR10, UR6, 0x180, URZ ;  /* 0x00000180060a7890 */ /* 0x000fe2000fffe03f */
[----:B------:R-:W-:Y:S01]  /*8130*/  UMOV UR11, 0x40000040 ;  /* 0x40000040000b7882 */ /* 0x000fe20000000000 */
[----:B------:R-:W-:Y:S01]  /*8140*/  UIADD3 UR6, UR6, 0x200, URZ ;  /* 0x0000020006067890 */ /* 0x000fe2000fffe03f */
[----:B------:R-:W-:Y:S02]  /*8150*/  WARPGROUP.DEPBAR.LE gsb0, 0x0 ;  /* 0x00008000000079c5 */ /* 0x000fe40000010000 */
[----:B------:R-:W-:-:S15]  /*8160*/  WARPGROUP.ARRIVE ;  /* 0x00000000000079c5 */ /* 0x000fde0000000000 */
[----:B------:R-:W-:-:S07]  /*8170*/  NOP ;  /* 0x0000000000007918 */ /* 0x000fce0000000000 */
[----:B------:R-:W-:Y:S01]  /*8180*/  HGMMA.64x256x16.F32 R24, R196, gdesc[UR8].tnspB, R24, gsb0 ;  /* 0x43e00008c4187df0 */ /* 0x000fe20008000818 */
[----:B------:R-:W-:Y:S01]  /*8190*/  UMOV UR10, UR6 ;  /* 0x00000006000a7c82 */ /* 0x000fe20008000000 */
[----:B------:R-:W-:Y:S01]  /*81a0*/  UMOV UR11, 0x40000040 ;  /* 0x40000040000b7882 */ /* 0x000fe20000000000 */
[----:B------:R-:W-:-:S13]  /*81b0*/  R2UR UR6, R9 ;  /* 0x00000000090672ca */ /* 0x000fda00000e0000 */
[----:B------:R-:W-:Y:S01]  /*81c0*/  MOV R214, UR6 ;  /* 0x0000000600d67c02 */ /* 0x000fe20008000f00 */
[----:B------:R-:W-:Y:S02]  /*81d0*/  WARPGROUP.DEPBAR.LE gsb0, 0x0 ;  /* 0x00008000000079c5 */ /* 0x000fe40000010000 */
[----:B------:R-:W-:Y:S01]  /*81e0*/  WARPGROUP.ARRIVE ;  /* 0x00000000000079c5 */ /* 0x000fe20000000000 */
[----:B------:R-:W-:-:S04]  /*81f0*/  FMUL.FTZ R197, R7, R2 ;  /* 0x0000000207c57220 */ /* 0x000fc80000410000 */
[----:B------:R-:W-:-:S04]  /*8200*/  FFMA.FTZ R22, R185, R2, -R197 ;  /* 0x00000002b9167223 */ /* 0x000fc800000108c5 */
[----:B------:R-:W-:Y:S01]  /*8210*/  HGMMA.64x256x16.F32 R24, R192, gdesc[UR8].tnspB, R24, gsb0 ;  /* 0x43e00008c0187df0 */ /* 0x000fe20008000818 */
[----:B------:R-:W-:Y:S01]  /*8220*/  FMNMX.FTZ R185, R175, R0, !PT ;  /* 0x00000000afb97209 */ /* 0x000fe20007810000 */
[-CC-:B------:R-:W-:Y:S01]  /*8230*/  FFMA.FTZ R208, R184, R2.reuse, -R197.reuse ;  /* 0x00000002b8d07223 */ /* 0x180fe200000108c5 */
[----:B------:R0:W-:Y:S01]  /*8240*/  MUFU.EX2 R21, R22 ;  /* 0x0000001600157308 */ /* 0x0001e20000000800 */
[-CC-:B------:R-:W-:Y:S01]  /*8250*/  FFMA.FTZ R210, R188, R2.reuse, -R197.reuse ;  /* 0x00000002bcd27223 */ /* 0x180fe200000108c5 */
[----:B------:R-:W-:Y:S01]  /*8260*/  FMNMX.FTZ R0, R162, R185, !PT ;  /* 0x000000b9a2007209 */ /* 0x000fe20007810000 */
[-CC-:B------:R-:W-:Y:S01]  /*8270*/  FFMA.FTZ R189, R189, R2.reuse, -R197.reuse ;  /* 0x00000002bdbd7223 */ /* 0x180fe200000108c5 */
[-CC-:B------:R-:W-:Y:S01]  /*8280*/  FFMA.FTZ R204, R176, R2.reuse, -R197.reuse ;  /* 0x00000002b0cc7223 */ /* 0x180fe200000108c5 */
[--C-:B------:R-:W-:Y:S01]  /*8290*/  FFMA.FTZ R177, R177, R2, -R197.reuse ;  /* 0x00000002b1b17223 */ /* 0x100fe200000108c5 */
[----:B------:R-:W-:Y:S01]  /*82a0*/  FMNMX.FTZ R185, R163, R0, !PT ;  /* 0x00000000a3b97209 */ /* 0x000fe20007810000 */
[-CC-:B------:R-:W-:Y:S01]  /*82b0*/  FFMA.FTZ R206, R180, R2.reuse, -R197.reuse ;  /* 0x00000002b4ce7223 */ /* 0x180fe200000108c5 */
[-CC-:B------:R-:W-:Y:S01]  /*82c0*/  FFMA.FTZ R181, R181, R2.reuse, -R197.reuse ;  /* 0x00000002b5b57223 */ /* 0x180fe200000108c5 */
[-CC-:B0-----:R-:W-:Y:S01]  /*82d0*/  FFMA.FTZ R22, R152, R2.reuse, -R197.reuse ;  /* 0x0000000298167223 */ /* 0x181fe200000108c5 */
[----:B------:R-:W-:Y:S01]  /*82e0*/  FMNMX.FTZ R0, R166, R185, !PT ;  /* 0x000000b9a6007209 */ /* 0x000fe20007810000 */
[-CC-:B------:R-:W-:Y:S01]  /*82f0*/  FFMA.FTZ R200, R168, R2.reuse, -R197.reuse ;  /* 0x00000002a8c87223 */ /* 0x180fe200000108c5 */
[-CC-:B------:R-:W-:Y:S01]  /*8300*/  FFMA.FTZ R169, R169, R2.reuse, -R197.reuse ;  /* 0x00000002a9a97223 */ /* 0x180fe200000108c5 */
[--C-:B------:R-:W-:Y:S01]  /*8310*/  FFMA.FTZ R202, R172, R2, -R197.reuse ;  /* 0x00000002acca7223 */ /* 0x100fe200000108c5 */
[----:B------:R-:W-:Y:S01]  /*8320*/  FMNMX.FTZ R185, R167, R0, !PT ;  /* 0x00000000a7b97209 */ /* 0x000fe20007810000 */
[-CC-:B------:R-:W-:Y:S01]  /*8330*/  FFMA.FTZ R173, R173, R2.reuse, -R197.reuse ;  /* 0x00000002adad7223 */ /* 0x180fe200000108c5 */
[-CC-:B------:R-:W-:Y:S01]  /*8340*/  FFMA.FTZ R196, R160, R2.reuse, -R197.reuse ;  /* 0x00000002a0c47223 */ /* 0x180fe200000108c5 */
[-CC-:B------:R-:W-:Y:S01]  /*8350*/  FFMA.FTZ R161, R161, R2.reuse, -R197.reuse ;  /* 0x00000002a1a17223 */ /* 0x180fe200000108c5 */
[----:B------:R-:W-:Y:S01]  /*8360*/  FMNMX.FTZ R0, R154, R185, !PT ;  /* 0x000000b99a007209 */ /* 0x000fe20007810000 */
[-CC-:B------:R-:W-:Y:S01]  /*8370*/  FFMA.FTZ R198, R164, R2.reuse, -R197.reuse ;  /* 0x00000002a4c67223 */ /* 0x180fe200000108c5 */
[-CC-:B------:R-:W-:Y:S01]  /*8380*/  FFMA.FTZ R165, R165, R2.reuse, -R197.reuse ;  /* 0x00000002a5a57223 */ /* 0x180fe200000108c5 */
[--C-:B------:R-:W-:Y:S01]  /*8390*/  FFMA.FTZ R153, R153, R2, -R197.reuse ;  /* 0x0000000299997223 */ /* 0x100fe200000108c5 */
[----:B------:R-:W-:Y:S01]  /*83a0*/  FMNMX.FTZ R185, R155, R0, !PT ;  /* 0x000000009bb97209 */ /* 0x000fe20007810000 */
[-CC-:B------:R-:W-:Y:S01]  /*83b0*/  FFMA.FTZ R152, R156, R2.reuse, -R197.reuse ;  /* 0x000000029c987223 */ /* 0x180fe200000108c5 */
[----:B------:R-:W-:Y:S01]  /*83c0*/  FFMA.FTZ R197, R157, R2, -R197 ;  /* 0x000000029dc57223 */ /* 0x000fe200000108c5 */
[----:B------:R-:W0:Y:S01]  /*83d0*/  MUFU.EX2 R208, R208 ;  /* 0x000000d000d07308 */ /* 0x000e220000000800 */
[----:B------:R-:W-:-:S04]  /*83e0*/  FMNMX.FTZ R0, R158, R185, !PT ;  /* 0x000000b99e007209 */ /* 0x000fc80007810000 */
[----:B------:R-:W-:-:S03]  /*83f0*/  FMNMX.FTZ R0, R159, R0, !PT ;  /* 0x000000009f007209 */ /* 0x000fc60007810000 */
[----:B------:R-:W-:Y:S02]  /*8400*/  MUFU.EX2 R210, R210 ;  /* 0x000000d200d27308 */ /* 0x000fe40000000800 */
[----:B------:R-:W1:Y:S06]  /*8410*/  SHFL.BFLY PT, R185, R0, 0x2, 0x1f ;  /* 0x0c401f0000b97f89 */ /* 0x000e6c00000e0000 */
[----:B------:R-:W-:Y:S08]  /*8420*/  MUFU.EX2 R23, R189 ;  /* 0x000000bd00177308 */ /* 0x000ff00000000800 */
[----:B------:R-:W-:Y:S08]  /*8430*/  MUFU.EX2 R204, R204 ;  /* 0x000000cc00cc7308 */ /* 0x000ff00000000800 */
[----:B------:R-:W-:Y:S01]  /*8440*/  MUFU.EX2 R177, R177 ;  /* 0x000000b100b17308 */ /* 0x000fe20000000800 */
[----:B-1----:R-:W-:-:S05]  /*8450*/  FMNMX.FTZ R185, R0, R185, !PT ;  /* 0x000000b900b97209 */ /* 0x002fca0007810000 */
[----:B------:R-:W1:Y:S02]  /*8460*/  SHFL.BFLY PT, R6, R185, 0x1, 0x1f ;  /* 0x0c201f00b9067f89 */ /* 0x000e6400000e0000 */
[----:B------:R-:W-:Y:S08]  /*8470*/  MUFU.EX2 R206, R206 ;  /* 0x000000ce00ce7308 */ /* 0x000ff00000000800 */
[----:B------:R-:W-:Y:S08]  /*8480*/  MUFU.EX2 R181, R181 ;  /* 0x000000b500b57308 */ /* 0x000ff00000000800 */
[----:B------:R-:W-:Y:S01]  /*8490*/  MUFU.EX2 R200, R200 ;  /* 0x000000c800c87308 */ /* 0x000fe20000000800 */
[----:B-1----:R-:W-:-:S07]  /*84a0*/  FMNMX.FTZ R6, R185, R6, !PT ;  /* 0x00000006b9067209 */ /* 0x002fce0007810000 */
[----:B------:R-:W-:Y:S01]  /*84b0*/  MUFU.EX2 R169, R169 ;  /* 0x000000a900a97308 */ /* 0x000fe20000000800 */
[----:B------:R-:W-:-:S04]  /*84c0*/  FADD.FTZ R157, -R6, R19 ;  /* 0x00000013069d7221 */ /* 0x000fc80000010100 */
[-C--:B------:R-:W-:Y:S01]  /*84d0*/  FMUL.FTZ R0, R157, R2.reuse ;  /* 0x000000029d007220 */ /* 0x080fe20000410000 */
[-C--:B------:R-:W-:Y:S02]  /*84e0*/  FMUL.FTZ R157, R6, R2.reuse ;  /* 0x00000002069d7220 */ /* 0x080fe40000410000 */
[----:B------:R1:W-:Y:S02]  /*84f0*/  MUFU.EX2 R19, R197 ;  /* 0x000000c500137308 */ /* 0x0003e40000000800 */
[-CC-:B------:R-:W-:Y:S01]  /*8500*/  FFMA.FTZ R209, R186, R2.reuse, -R157.reuse ;  /* 0x00000002bad17223 */ /* 0x180fe2000001089d */
[-CC-:B------:R-:W-:Y:S01]  /*8510*/  FFMA.FTZ R156, R187, R2.reuse, -R157.reuse ;  /* 0x00000002bb9c7223 */ /* 0x180fe2000001089d */
[-CC-:B------:R-:W-:Y:S01]  /*8520*/  FFMA.FTZ R211, R190, R2.reuse, -R157.reuse ;  /* 0x00000002bed37223 */ /* 0x180fe2000001089d */
[-CC-:B------:R-:W-:Y:S01]  /*8530*/  FFMA.FTZ R201, R170, R2.reuse, -R157.reuse ;  /* 0x00000002aac97223 */ /* 0x180fe2000001089d */
[-CC-:B------:R-:W-:Y:S02]  /*8540*/  FFMA.FTZ R170, R171, R2.reuse, -R157.reuse ;  /* 0x00000002abaa7223 */ /* 0x180fe4000001089d */
[----:B------:R-:W-:Y:S01]  /*8550*/  MUFU.EX2 R0, R0 ;  /* 0x0000000000007308 */ /* 0x000fe20000000800 */
[----:B------:R-:W-:Y:S01]  /*8560*/  FFMA.FTZ R160, R191, R2, -R157 ;  /* 0x00000002bfa07223 */ /* 0x000fe2000001089d */
[----:B------:R-:W-:-:S02]  /*8570*/  IMAD.U32 R171, RZ, RZ, UR14 ;  /* 0x0000000effab7e24 */ /* 0x000fc4000f8e00ff */
[-CC-:B------:R-:W-:Y:S01]  /*8580*/  FFMA.FTZ R205, R178, R2.reuse, -R157.reuse ;  /* 0x00000002b2cd7223 */ /* 0x180fe2000001089d */
[-CC-:B------:R-:W-:Y:S01]  /*8590*/  FFMA.FTZ R164, R179, R2.reuse, -R157.reuse ;  /* 0x00000002b3a47223 */ /* 0x180fe2000001089d */
[-CC-:B------:R-:W-:Y:S01]  /*85a0*/  FFMA.FTZ R203, R174, R2.reuse, -R157.reuse ;  /* 0x00000002aecb7223 */ /* 0x180fe2000001089d */
[----:B------:R-:W-:Y:S02]  /*85b0*/  @!P1 VIADD R171, R171, 0x38840 ;  /* 0x00038840abab9836 */ /* 0x000fe40000000000 */
[----:B0-----:R-:W-:Y:S01]  /*85c0*/  FFMA.FTZ R174, R3, R15, R208 ;  /* 0x0000000f03ae7223 */ /* 0x001fe200000100d0 */
[----:B------:R-:W0:Y:S01]  /*85d0*/  MUFU.EX2 R209, R209 ;  /* 0x000000d100d17308 */ /* 0x000e220000000800 */
[-CC-:B------:R-:W-:Y:S01]  /*85e0*/  FFMA.FTZ R207, R182, R2.reuse, -R157.reuse ;  /* 0x00000002b6cf7223 */ /* 0x180fe2000001089d */
[-C--:B------:R-:W-:Y:S01]  /*85f0*/  FFMA.FTZ R168, R183, R2.reuse, -R157 ;  /* 0x00000002b7a87223 */ /* 0x080fe2000001089d */
[----:B------:R-:W-:Y:S01]  /*8600*/  @!P1 PRMT R171, RZ, 0x654, R171 ;  /* 0x00000654ffab9816 */ /* 0x000fe200000000ab */
[-CC-:B-1----:R-:W-:Y:S01]  /*8610*/  FFMA.FTZ R197, R162, R2.reuse, -R157.reuse ;  /* 0x00000002a2c57223 */ /* 0x182fe2000001089d */
[-CC-:B------:R-:W-:Y:S01]  /*8620*/  FFMA.FTZ R172, R175, R2.reuse, -R157.reuse ;  /* 0x00000002afac7223 */ /* 0x180fe2000001089d */
[--C-:B------:R-:W-:Y:S01]  /*8630*/  FFMA.FTZ R163, R163, R2, -R157.reuse ;  /* 0x00000002a3a37223 */ /* 0x100fe2000001089d */
[----:B------:R-:W-:Y:S01]  /*8640*/  F2FP.F16.F32.PACK_AB R208, R21, R208 ;  /* 0x000000d015d0723e */ /* 0x000fe200000000ff */
[----:B------:R-:W1:Y:S01]  /*8650*/  MUFU.EX2 R156, R156 ;  /* 0x0000009c009c7308 */ /* 0x000e620000000800 */
[-CC-:B------:R-:W-:Y:S01]  /*8660*/  FFMA.FTZ R166, R166, R2.reuse, -R157.reuse ;  /* 0x00000002a6a67223 */ /* 0x180fe2000001089d */
[-CC-:B------:R-:W-:Y:S01]  /*8670*/  FFMA.FTZ R167, R167, R2.reuse, -R157.reuse ;  /* 0x00000002a7a77223 */ /* 0x180fe2000001089d */
[-CC-:B------:R-:W-:Y:S01]  /*8680*/  FFMA.FTZ R154, R154, R2.reuse, -R157.reuse ;  /* 0x000000029a9a7223 */ /* 0x180fe2000001089d */
[-CC-:B------:R-:W-:Y:S01]  /*8690*/  FFMA.FTZ R155, R155, R2.reuse, -R157.reuse ;  /* 0x000000029b9b7223 */ /* 0x180fe2000001089d */
[-CC-:B------:R-:W-:Y:S01]  /*86a0*/  FFMA.FTZ R158, R158, R2.reuse, -R157.reuse ;  /* 0x000000029e9e7223 */ /* 0x180fe2000001089d */
[----:B------:R-:W-:Y:S01]  /*86b0*/  FFMA.FTZ R157, R159, R2, -R157 ;  /* 0x000000029f9d7223 */ /* 0x000fe2000001089d */
[----:B------:R-:W-:Y:S01]  /*86c0*/  IMAD.U32 R175, RZ, RZ, UR7 ;  /* 0x00000007ffaf7e24 */ /* 0x000fe2000f8e00ff */
[----:B------:R-:W2:Y:S01]  /*86d0*/  MUFU.EX2 R211, R211 ;  /* 0x000000d300d37308 */ /* 0x000ea20000000800 */
[----:B0-----:R-:W-:-:S02]  /*86e0*/  FFMA.FTZ R15, R0, R14, R209 ;  /* 0x0000000e000f7223 */ /* 0x001fc400000100d1 */
[----:B------:R-:W-:-:S05]  /*86f0*/  @!P1 VIADD R175, R175, 0x38860 ;  /* 0x00038860afaf9836 */ /* 0x000fca0000000000 */
[----:B------:R-:W0:Y:S01]  /*8700*/  MUFU.EX2 R160, R160 ;  /* 0x000000a000a07308 */ /* 0x000e220000000800 */
[C---:B-1----:R-:W-:Y:S01]  /*8710*/  FADD.FTZ R14, R156.reuse, R15 ;  /* 0x0000000f9c0e7221 */ /* 0x042fe20000010000 */
[----:B------:R-:W-:Y:S02]  /*8720*/  F2FP.F16.F32.PACK_AB R209, R156, R209 ;  /* 0x000000d19cd1723e */ /* 0x000fe400000000ff */
[----:B------:R-:W-:-:S04]  /*8730*/  @!P1 PRMT R175, RZ, 0x654, R175 ;  /* 0x00000654ffaf9816 */ /* 0x000fc800000000af */
[----:B------:R-:W1:Y:S01]  /*8740*/  MUFU.EX2 R205, R205 ;  /* 0x000000cd00cd7308 */ /* 0x000e620000000800 */
[----:B--2---:R-:W-:-:S07]  /*8750*/  FADD.FTZ R15, R211, R14 ;  /* 0x0000000ed30f7221 */ /* 0x004fce0000010000 */
[----:B------:R-:W2:Y:S01]  /*8760*/  MUFU.EX2 R164, R164 ;  /* 0x000000a400a47308 */ /* 0x000ea20000000800 */
[C---:B0-----:R-:W-:Y:S01]  /*8770*/  FADD.FTZ R14, R160.reuse, R15 ;  /* 0x0000000fa00e7221 */ /* 0x041fe20000010000 */
[----:B------:R-:W-:-:S06]  /*8780*/  F2FP.F16.F32.PACK_AB R211, R160, R211 ;  /* 0x000000d3a0d3723e */ /* 0x000fcc00000000ff */
[----:B------:R-:W0:Y:S01]  /*8790*/  MUFU.EX2 R207, R207 ;  /* 0x000000cf00cf7308 */ /* 0x000e220000000800 */
[----:B-1----:R-:W-:-:S07]  /*87a0*/  FADD.FTZ R15, R205, R14 ;  /* 0x0000000ecd0f7221 */ /* 0x002fce0000010000 */
[----:B------:R-:W1:Y:S01]  /*87b0*/  MUFU.EX2 R168, R168 ;  /* 0x000000a800a87308 */ /* 0x000e620000000800 */
[C---:B--2---:R-:W-:Y:S01]  /*87c0*/  FADD.FTZ R14, R164.reuse, R15 ;  /* 0x0000000fa40e7221 */ /* 0x044fe20000010000 */
[----:B------:R-:W-:-:S06]  /*87d0*/  F2FP.F16.F32.PACK_AB R205, R164, R205 ;  /* 0x000000cda4cd723e */ /* 0x000fcc00000000ff */
[----:B------:R-:W2:Y:S01]  /*87e0*/  MUFU.EX2 R201, R201 ;  /* 0x000000c900c97308 */ /* 0x000ea20000000800 */
[----:B0-----:R-:W-:-:S07]  /*87f0*/  FADD.FTZ R15, R207, R14 ;  /* 0x0000000ecf0f7221 */ /* 0x001fce0000010000 */
[----:B------:R-:W0:Y:S01]  /*8800*/  MUFU.EX2 R170, R170 ;  /* 0x000000aa00aa7308 */ /* 0x000e220000000800 */
[C---:B-1----:R-:W-:Y:S01]  /*8810*/  FADD.FTZ R14, R168.reuse, R15 ;  /* 0x0000000fa80e7221 */ /* 0x042fe20000010000 */
[----:B------:R-:W-:-:S06]  /*8820*/  F2FP.F16.F32.PACK_AB R207, R168, R207 ;  /* 0x000000cfa8cf723e */ /* 0x000fcc00000000ff */
[----:B------:R-:W-:Y:S01]  /*8830*/  MUFU.EX2 R202, R202 ;  /* 0x000000ca00ca7308 */ /* 0x000fe20000000800 */
[----:B--2---:R-:W-:-:S07]  /*8840*/  FADD.FTZ R15, R201, R14 ;  /* 0x0000000ec90f7221 */ /* 0x004fce0000010000 */
[----:B------:R-:W1:Y:S01]  /*8850*/  MUFU.EX2 R203, R203 ;  /* 0x000000cb00cb7308 */ /* 0x000e620000000800 */
[C---:B0-----:R-:W-:Y:S01]  /*8860*/  FADD.FTZ R14, R170.reuse, R15 ;  /* 0x0000000faa0e7221 */ /* 0x041fe20000010000 */
[----:B------:R-:W-:-:S06]  /*8870*/  F2FP.F16.F32.PACK_AB R201, R170, R201 ;  /* 0x000000c9aac9723e */ /* 0x000fcc00000000ff */
[----:B------:R-:W-:Y:S08]  /*8880*/  MUFU.EX2 R173, R173 ;  /* 0x000000ad00ad7308 */ /* 0x000ff00000000800 */
[----:B------:R-:W0:Y:S01]  /*8890*/  MUFU.EX2 R172, R172 ;  /* 0x000000ac00ac7308 */ /* 0x000e220000000800 */
[----:B-1----:R-:W-:-:S07]  /*88a0*/  FADD.FTZ R15, R203, R14 ;  /* 0x0000000ecb0f7221 */ /* 0x002fce0000010000 */
[----:B------:R-:W-:Y:S08]  /*88b0*/  MUFU.EX2 R196, R196 ;  /* 0x000000c400c47308 */ /* 0x000ff00000000800 */
[----:B------:R-:W1:Y:S01]  /*88c0*/  MUFU.EX2 R197, R197 ;  /* 0x000000c500c57308 */ /* 0x000e620000000800 */
[C---:B0-----:R-:W-:Y:S01]  /*88d0*/  FADD.FTZ R14, R172.reuse, R15 ;  /* 0x0000000fac0e7221 */ /* 0x041fe20000010000 */
[----:B------:R-:W-:-:S06]  /*88e0*/  F2FP.F16.F32.PACK_AB R203, R172, R203 ;  /* 0x000000cbaccb723e */ /* 0x000fcc00000000ff */
[----:B------:R-:W-:Y:S08]  /*88f0*/  MUFU.EX2 R161, R161 ;  /* 0x000000a100a17308 */ /* 0x000ff00000000800 */
[----:B------:R-:W-:Y:S01]  /*8900*/  MUFU.EX2 R198, R198 ;  /* 0x000000c600c67308 */ /* 0x000fe20000000800 */
[----:B-1----:R-:W-:-:S07]  /*8910*/  FADD.FTZ R14, R197, R14 ;  /* 0x0000000ec50e7221 */ /* 0x002fce0000010000 */
[----:B------:R-:W-:Y:S01]  /*8920*/  MUFU.EX2 R199, R166 ;  /* 0x000000a600c77308 */ /* 0x000fe20000000800 */
[----:B------:R-:W-:Y:S02]  /*8930*/  WARPGROUP.DEPBAR.LE gsb0, 0x0 ;  /* 0x00008000000079c5 */ /* 0x000fe40000010000 */
[----:B------:R0:W-:Y:S05]  /*8940*/  @!P1 SYNCS.ARRIVE.TRANS64.RED.A1T0 RZ, [R171+URZ], RZ ;  /* 0x000000ffabff99a7 */ /* 0x0001ea000810043f */
[----:B------:R-:W-:Y:S01]  /*8950*/  MUFU.EX2 R165, R165 ;  /* 0x000000a500a57308 */ /* 0x000fe20000000800 */
[----:B0-----:R-:W-:-:S07]  /*8960*/  FADD.FTZ R171, R21, R174 ;  /* 0x000000ae15ab7221 */ /* 0x001fce0000010000 */
[----:B------:R-:W-:Y:S01]  /*8970*/  MUFU.EX2 R167, R167 ;  /* 0x000000a700a77308 */ /* 0x000fe20000000800 */
[----:B------:R0:W-:Y:S01]  /*8980*/  @!P1 SYNCS.ARRIVE.TRANS64.RED.A1T0 RZ, [R175+URZ], RZ ;  /* 0x000000ffafff99a7 */ /* 0x0001e2000810043f */
[----:B------:R-:W-:Y:S01]  /*8990*/  FADD.FTZ R162, R210, R171 ;  /* 0x000000abd2a27221 */ /* 0x000fe20000010000 */
[----:B------:R-:W-:-:S03]  /*89a0*/  F2FP.F16.F32.PACK_AB R210, R23, R210 ;  /* 0x000000d217d2723e */ /* 0x000fc600000000ff */
[----:B------:R-:W-:Y:S02]  /*89b0*/  FADD.FTZ R171, R23, R162 ;  /* 0x000000a217ab7221 */ /* 0x000fe40000010000 */
[----:B------:R1:W2:Y:S02]  /*89c0*/  MUFU.EX2 R174, R163 ;  /* 0x000000a300ae7308 */ /* 0x0002a40000000800 */
[----:B------:R-:W-:Y:S01]  /*89d0*/  FADD.FTZ R162, R204, R171 ;  /* 0x000000abcca27221 */ /* 0x000fe20000010000 */
[----:B------:R-:W-:-:S03]  /*89e0*/  F2FP.F16.F32.PACK_AB R204, R177, R204 ;  /* 0x000000ccb1cc723e */ /* 0x000fc600000000ff */
[----:B------:R-:W-:Y:S02]  /*89f0*/  FADD.FTZ R171, R177, R162 ;  /* 0x000000a2b1ab7221 */ /* 0x000fe40000010000 */
[----:B------:R-:W-:Y:S02]  /*8a00*/  MUFU.EX2 R22, R22 ;  /* 0x0000001600167308 */ /* 0x000fe40000000800 */
[----:B------:R-:W-:Y:S01]  /*8a10*/  FADD.FTZ R162, R206, R171 ;  /* 0x000000abcea27221 */ /* 0x000fe20000010000 */
[----:B------:R-:W-:-:S03]  /*8a20*/  F2FP.F16.F32.PACK_AB R206, R181, R206 ;  /* 0x000000ceb5ce723e */ /* 0x000fc600000000ff */
[----:B-1----:R-:W-:Y:S02]  /*8a30*/  FADD.FTZ R163, R181, R162 ;  /* 0x000000a2b5a37221 */ /* 0x002fe40000010000 */
[----:B------:R-:W1:Y:S01]  /*8a40*/  MUFU.EX2 R193, R154 ;  /* 0x0000009a00c17308 */ /* 0x000e620000000800 */
[C---:B--2---:R-:W-:Y:S01]  /*8a50*/  FADD.FTZ R14, R174.reuse, R14 ;  /* 0x0000000eae0e7221 */ /* 0x044fe20000010000 */
[----:B------:R-:W-:Y:S01]  /*8a60*/  F2FP.F16.F32.PACK_AB R197, R174, R197 ;  /* 0x000000c5aec5723e */ /* 0x000fe200000000ff */
[----:B------:R-:W-:Y:S01]  /*8a70*/  FADD.FTZ R162, R200, R163 ;  /* 0x000000a3c8a27221 */ /* 0x000fe20000010000 */
[----:B------:R-:W-:Y:S01]  /*8a80*/  F2FP.F16.F32.PACK_AB R200, R169, R200 ;  /* 0x000000c8a9c8723e */ /* 0x000fe200000000ff */
[----:B------:R-:W-:Y:S01]  /*8a90*/  FADD.FTZ R14, R199, R14 ;  /* 0x0000000ec70e7221 */ /* 0x000fe20000010000 */
[----:B------:R-:W-:Y:S01]  /*8aa0*/  F2FP.F16.F32.PACK_AB R199, R167, R199 ;  /* 0x000000c7a7c7723e */ /* 0x000fe200000000ff */
[----:B------:R-:W-:Y:S01]  /*8ab0*/  FADD.FTZ R21, R169, R162 ;  /* 0x000000a2a9157221 */ /* 0x000fe20000010000 */
[----:B------:R-:W2:Y:S01]  /*8ac0*/  MUFU.EX2 R153, R153 ;  /* 0x0000009900997308 */ /* 0x000ea20000000800 */
[----:B------:R-:W-:-:S02]  /*8ad0*/  FADD.FTZ R14, R167, R14 ;  /* 0x0000000ea70e7221 */ /* 0x000fc40000010000 */
[----:B------:R-:W-:Y:S01]  /*8ae0*/  FADD.FTZ R156, R202, R21 ;  /* 0x00000015ca9c7221 */ /* 0x000fe20000010000 */
[----:B------:R-:W-:-:S03]  /*8af0*/  F2FP.F16.F32.PACK_AB R202, R173, R202 ;  /* 0x000000caadca723e */ /* 0x000fc600000000ff */
[----:B------:R-:W-:Y:S01]  /*8b00*/  FADD.FTZ R21, R173, R156 ;  /* 0x0000009cad157221 */ /* 0x000fe20000010000 */
[----:B------:R-:W3:Y:S01]  /*8b10*/  MUFU.EX2 R155, R155 ;  /* 0x0000009b009b7308 */ /* 0x000ee20000000800 */
[----:B-1----:R-:W-:Y:S02]  /*8b20*/  FADD.FTZ R14, R193, R14 ;  /* 0x0000000ec10e7221 */ /* 0x002fe40000010000 */
[----:B------:R-:W-:Y:S01]  /*8b30*/  FADD.FTZ R156, R196, R21 ;  /* 0x00000015c49c7221 */ /* 0x000fe20000010000 */
[C---:B------:R-:W-:Y:S01]  /*8b40*/  F2FP.F16.F32.PACK_AB R196, R161.reuse, R196 ;  /* 0x000000c4a1c4723e */ /* 0x040fe200000000ff */
[----:B------:R-:W-:Y:S02]  /*8b50*/  IMAD.MOV.U32 R21, RZ, RZ, R7 ;  /* 0x000000ffff157224 */ /* 0x000fe400078e0007 */
[----:B------:R-:W-:Y:S01]  /*8b60*/  FADD.FTZ R15, R161, R156 ;  /* 0x0000009ca10f7221 */ /* 0x000fe20000010000 */
[----:B------:R-:W1:Y:S01]  /*8b70*/  MUFU.EX2 R152, R152 ;  /* 0x0000009800987308 */ /* 0x000e620000000800 */
[----:B--2---:R-:W-:-:S02]  /*8b80*/  F2FP.F16.F32.PACK_AB R192, R153, R22 ;  /* 0x0000001699c0723e */ /* 0x004fc400000000ff */
[----:B------:R-:W-:Y:S01]  /*8b90*/  FADD.FTZ R154, R198, R15 ;  /* 0x0000000fc69a7221 */ /* 0x000fe20000010000 */
[----:B------:R-:W-:-:S03]  /*8ba0*/  F2FP.F16.F32.PACK_AB R198, R165, R198 ;  /* 0x000000c6a5c6723e */ /* 0x000fc600000000ff */
[----:B------:R-:W-:Y:S01]  /*8bb0*/  FADD.FTZ R15, R165, R154 ;  /* 0x0000009aa50f7221 */ /* 0x000fe20000010000 */
[----:B------:R-:W2:Y:S01]  /*8bc0*/  MUFU.EX2 R195, R158 ;  /* 0x0000009e00c37308 */ /* 0x000ea20000000800 */
[C---:B---3--:R-:W-:Y:S01]  /*8bd0*/  FADD.FTZ R14, R155.reuse, R14 ;  /* 0x0000000e9b0e7221 */ /* 0x048fe20000010000 */
[----:B------:R-:W-:Y:S01]  /*8be0*/  F2FP.F16.F32.PACK_AB R193, R155, R193 ;  /* 0x000000c19bc1723e */ /* 0x000fe200000000ff */
[----:B------:R-:W-:Y:S01]  /*8bf0*/  FADD.FTZ R154, R22, R15 ;  /* 0x0000000f169a7221 */ /* 0x000fe20000010000 */
[----:B------:R-:W-:-:S03]  /*8c00*/  IMAD.MOV.U32 R22, RZ, RZ, R8 ;  /* 0x000000ffff167224 */ /* 0x000fc600078e0008 */
[----:B------:R-:W-:Y:S01]  /*8c10*/  FADD.FTZ R15, R153, R154 ;  /* 0x0000009a990f7221 */ /* 0x000fe20000010000 */
[----:B------:R-:W3:Y:S01]  /*8c20*/  MUFU.EX2 R157, R157 ;  /* 0x0000009d009d7308 */ /* 0x000ee20000000800 */
[----:B-1----:R-:W-:Y:S02]  /*8c30*/  F2FP.F16.F32.PACK_AB R194, R19, R152 ;  /* 0x0000009813c2723e */ /* 0x002fe400000000ff */
[----:B------:R-:W-:-:S04]  /*8c40*/  FADD.FTZ R154, R152, R15 ;  /* 0x0000000f989a7221 */ /* 0x000fc80000010000 */
[----:B------:R-:W-:Y:S01]  /*8c50*/  FADD.FTZ R15, R19, R154 ;  /* 0x0000009a130f7221 */ /* 0x000fe20000010000 */
[----:B------:R-:W-:Y:S02]  /*8c60*/  IMAD.MOV.U32 R19, RZ, RZ, R6 ;  /* 0x000000ffff137224 */ /* 0x000fe400078e0006 */
[----:B--2---:R-:W-:-:S04]  /*8c70*/  FADD.FTZ R14, R195, R14 ;  /* 0x0000000ec30e7221 */ /* 0x004fc80000010000 */
[C---:B---3--:R-:W-:Y:S01]  /*8c80*/  FADD.FTZ R14, R157.reuse, R14 ;  /* 0x0000000e9d0e7221 */ /* 0x048fe20000010000 */
[----:B------:R-:W-:Y:S01]  /*8c90*/  F2FP.F16.F32.PACK_AB R195, R157, R195 ;  /* 0x000000c39dc3723e */ /* 0x000fe200000000ff */
[----:B0-----:R-:W-:Y:S06]  /*8ca0*/  @P2 BRA `(.L_x_28) ;  /* 0xffffffc400802947 */ /* 0x001fec000383ffff */
.L_x_19:
[----:B------:R-:W-:Y:S06]  /*8cb0*/  BAR.ARV 0x8, 0x180 ;  /* 0x0206000000007b1d */ /* 0x000fec0000002000 */
        /* <DEDUP_REMOVED lines=128> */
[----:B------:R-:W-:Y:S06]  /*94c0*/  @!P0 BRA `(.L_x_29) ;  /* 0x0000000000048947 */ /* 0x000fec0003800000 */
[----:B------:R-:W-:Y:S01]  /*94d0*/  BPT.TRAP 0x1 ;  /* 0x000000040000795c */ /* 0x000fe20000300000 */
.L_x_29:
[----:B------:R-:W-:Y:S02]  /*94e0*/  R2UR UR4, R16 ;  /* 0x00000000100472ca */ /* 0x000fe400000e0000 */
[----:B------:R-:W-:-:S11]  /*94f0*/  SHF.L.U32 R8, R8, 0x1f, RZ ;  /* 0x0000001f08087819 */ /* 0x000fd600000006ff */
[----:B------:R-:W-:-:S04]  /*9500*/  LEA R11, R9, UR4, 0x3 ;  /* 0x00000004090b7c11 */ /* 0x000fc8000f8e18ff */
[----:B------:R0:W1:Y:S01]  /*9510*/  SYNCS.PHASECHK.TRANS64.TRYWAIT P2, [R11+URZ+0x38850], R8 ;  /* 0x038850080b0075a7 */ /* 0x000062000804017f */
[----:B------:R-:W-:Y:S05]  /*9520*/  @!P0 BRA `(.L_x_30) ;  /* 0x0000000000048947 */ /* 0x000fea0003800000 */
[----:B------:R-:W-:Y:S01]  /*9530*/  BPT.TRAP 0x1 ;  /* 0x000000040000795c */ /* 0x000fe20000300000 */
.L_x_30:
[----:B-1----:R-:W-:Y:S05]  /*9540*/  @P2 BRA `(.L_x_31) ;  /* 0x0000000000082947 */ /* 0x002fea0003800000 */
[----:B------:R-:W1:Y:S02]  /*9550*/  SYNCS.PHASECHK.TRANS64.TRYWAIT P0, [R11+URZ+0x38850], R8 ;  /* 0x038850080b0075a7 */ /* 0x000e64000800017f */
[----:B-1----:R-:W-:Y:S05]  /*9560*/  @!P0 BRA `(.L_x_32) ;  /* 0x0000007800908947 */ /* 0x002fea0003800000 */
.L_x_31:
[----:B------:R-:W-:Y:S01]  /*9570*/  R2UR UR4, R16 ;  /* 0x00000000100472ca */ /* 0x000fe200000e0000 */
[----:B------:R-:W-:Y:S01]  /*9580*/  WARPGROUP.ARRIVE ;  /* 0x00000000000079c5 */ /* 0x000fe20000000000 */
[----:B------:R-:W-:Y:S01]  /*9590*/  R2UR UR5, R9 ;  /* 0x00000000090572ca */ /* 0x000fe200000e0000 */
[----:B------:R-:W-:Y:S01]  /*95a0*/  UMOV UR7, 0x40000040 ;  /* 0x4000004000077882 */ /* 0x000fe20000000000 */
[----:B------:R-:W2:Y:S01]  /*95b0*/  SHFL.BFLY PT, R0, R15, 0x2, 0x1f ;  /* 0x0c401f000f007f89 */ /* 0x000ea200000e0000 */
[----:B------:R-:W-:-:S03]  /*95c0*/  @!P1 VIADD R12, R11, 0x38860 ;  /* 0x000388600b0c9836 */ /* 0x000fc60000000000 */
[----:B------:R-:W3:Y:S02]  /*95d0*/  SHFL.BFLY PT, R3, R14, 0x2, 0x1f ;  /* 0x0c401f000e037f89 */ /* 0x000ee400000e0000 */
[----:B------:R-:W-:-:S03]  /*95e0*/  @!P1 PRMT R12, RZ, 0x654, R12 ;  /* 0x00000654ff0c9816 */ /* 0x000fc6000000000c */
[----:B------:R-:W-:-:S04]  /*95f0*/  UIADD3 UR4, UR4, 0x400, URZ ;  /* 0x0000040004047890 */ /* 0x000fc8000fffe03f */
[----:B------:R-:W-:-:S04]  /*9600*/  USHF.R.U32.HI UR4, URZ, 0x4, UR4 ;  /* 0x000000043f047899 */ /* 0x000fc80008011604 */
[----:B------:R-:W-:-:S04]  /*9610*/  ULOP3.LUT UR4, UR4, 0x3fff, URZ, 0xc0, !UPT ;  /* 0x00003fff04047892 */ /* 0x000fc8000f8ec03f */
[----:B------:R-:W-:Y:S01]  /*9620*/  ULOP3.LUT UR4, UR4, 0x2800000, URZ, 0xfc, !UPT ;  /* 0x0280000004047892 */ /* 0x000fe2000f8efc3f */
[----:B--2---:R-:W-:-:S03]  /*9630*/  FADD.FTZ R0, R0, R15 ;  /* 0x0000000f00007221 */ /* 0x004fc60000010000 */
[----:B------:R-:W-:Y:S01]  /*9640*/  UIMAD UR4, UR5, 0xa00, UR4 ;  /* 0x00000a00050478a4 */ /* 0x000fe2000f8e0204 */
[----:B---3--:R-:W-:Y:S02]  /*9650*/  FADD.FTZ R4, R3, R14 ;  /* 0x0000000e03047221 */ /* 0x008fe40000010000 */
[----:B------:R-:W2:Y:S04]  /*9660*/  SHFL.BFLY PT, R3, R0, 0x1, 0x1f ;  /* 0x0c201f0000037f89 */ /* 0x000ea800000e0000 */
[----:B------:R-:W-:Y:S02]  /*9670*/  UMOV UR6, UR4 ;  /* 0x0000000400067c82 */ /* 0x000fe40008000000 */
[----:B------:R-:W-:Y:S01]  /*9680*/  HGMMA.64x256x16.F32 R24, R208, gdesc[UR4].tnspB, R24, gsb0 ;  /* 0x43e00004d0187df0 */ /* 0x000fe20008000818 */
[----:B------:R-:W-:Y:S01]  /*9690*/  UIADD3 UR6, UR4, 0x80, URZ ;  /* 0x0000008004067890 */ /* 0x000fe2000fffe03f */
[----:B------:R-:W3:Y:S01]  /*96a0*/  SHFL.BFLY PT, R5, R4, 0x1, 0x1f ;  /* 0x0c201f0004057f89 */ /* 0x000ee200000e0000 */
[----:B------:R-:W-:Y:S01]  /*96b0*/  UMOV UR7, 0x40000040 ;  /* 0x4000004000077882 */ /* 0x000fe20000000000 */
[----:B--2---:R-:W-:Y:S01]  /*96c0*/  FADD.FTZ R13, R0, R3 ;  /* 0x00000003000d7221 */ /* 0x004fe20000010000 */
[----:B------:R-:W-:-:S02]  /*96d0*/  IMAD.MOV.U32 R0, RZ, RZ, -0x800000 ;  /* 0xff800000ff007424 */ /* 0x000fc400078e00ff */
[----:B------:R-:W-:Y:S02]  /*96e0*/  IMAD.MOV.U32 R3, RZ, RZ, -0x800000 ;  /* 0xff800000ff037424 */ /* 0x000fe400078e00ff */
[----:B------:R-:W-:Y:S01]  /*96f0*/  FSETP.NE.FTZ.AND P0, PT, R13, RZ, PT ;  /* 0x000000ff0d00720b */ /* 0x000fe20003f15000 */
[----:B---3--:R-:W-:Y:S01]  /*9700*/  FADD.FTZ R16, R4, R5 ;  /* 0x0000000504107221 */ /* 0x008fe20000010000 */
[----:B------:R-:W-:-:S04]  /*9710*/  CS2R R4, SRZ ;  /* 0x0000000000047805 */ /* 0x000fc8000001ff00 */
[----:B------:R-:W-:-:S07]  /*9720*/  FSETP.NE.FTZ.AND P2, PT, R16, RZ, PT ;  /* 0x000000ff1000720b */ /* 0x000fce0003f55000 */
[----:B------:R-:W2:Y:S01]  /*9730*/  @P0 MUFU.LG2 R9, R13 ;  /* 0x0000000d00090308 */ /* 0x000ea20000000c00 */
[----:B01----:R-:W-:-:S05]  /*9740*/  @P0 FMUL.FTZ R8, R2, 0.69314718246459960938 ;  /* 0x3f31721802080820 */ /* 0x003fca0000410000 */
[----:B------:R-:W-:Y:S02]  /*9750*/  @P2 FMUL.FTZ R2, R2, 0.69314718246459960938 ;  /* 0x3f31721802022820 */ /* 0x000fe40000410000 */
[----:B------:R-:W0:Y:S08]  /*9760*/  @P2 MUFU.LG2 R10, R16 ;  /* 0x00000010000a2308 */ /* 0x000e300000000c00 */
[----:B------:R-:W1:Y:S01]  /*9770*/  @P0 MUFU.RCP R5, R13 ;  /* 0x0000000d00050308 */ /* 0x000e620000001000 */
[----:B--2---:R-:W-:-:S04]  /*9780*/  @P0 FMUL.FTZ R9, R9, 0.69314718246459960938 ;  /* 0x3f31721809090820 */ /* 0x004fc80000410000 */
[----:B------:R-:W-:Y:S01]  /*9790*/  @P0 FFMA.FTZ R0, R8, R7, R9 ;  /* 0x0000000708000223 */ /* 0x000fe20000010009 */
[----:B------:R-:W-:Y:S02]  /*97a0*/  PLOP3.LUT P0, PT, PT, PT, PT, 0x8, 0x0 ;  /* 0x000000000000781c */ /* 0x000fe40003f0e170 */
[----:B------:R-:W2:Y:S01]  /*97b0*/  @P2 MUFU.RCP R4, R16 ;  /* 0x0000001000042308 */ /* 0x000ea20000001000 */
[----:B0-----:R-:W-:-:S04]  /*97c0*/  @P2 FMUL.FTZ R11, R10, 0.69314718246459960938 ;  /* 0x3f3172180a0b2820 */ /* 0x001fc80000410000 */
[----:B------:R-:W-:Y:S01]  /*97d0*/  @P2 FFMA.FTZ R3, R2, R6, R11 ;  /* 0x0000000602032223 */ /* 0x000fe2000001000b */
        /* <DEDUP_REMOVED lines=18> */
[----:B------:R-:W-:Y:S02]  /*9900*/  WARPGROUP.DEPBAR.LE gsb0, 0x0 ;  /* 0x00008000000079c5 */ /* 0x000fe40000010000 */
[----:B------:R-:W-:-:S15]  /*9910*/  WARPGROUP.ARRIVE ;  /* 0x00000000000079c5 */ /* 0x000fde0000000000 */
[----:B------:R-:W-:-:S08]  /*9920*/  NOP ;  /* 0x0000000000007918 */ /* 0x000fd00000000000 */
[----:B------:R-:W-:Y:S03]  /*9930*/  HGMMA.64x256x16.F32 R24, R192, gdesc[UR4].tnspB, R24, gsb0 ;  /* 0x43e00004c0187df0 */ /* 0x000fe60008000818 */
[----:B------:R-:W-:Y:S02]  /*9940*/  WARPGROUP.DEPBAR.LE gsb0, 0x0 ;  /* 0x00008000000079c5 */ /* 0x000fe40000010000 */
[----:B------:R0:W-:Y:S01]  /*9950*/  @!P1 SYNCS.ARRIVE.TRANS64.RED.A1T0 RZ, [R12+URZ], RZ ;  /* 0x000000ff0cff99a7 */ /* 0x0001e2000810043f */
[-C--:B-1----:R-:W-:Y:S01]  /*9960*/  FMUL.FTZ R24, R24, R5.reuse ;  /* 0x0000000518187220 */ /* 0x082fe20000410000 */
        /* <DEDUP_REMOVED lines=63> */
[-C--:B--2---:R-:W-:Y:S01]  /*9d60*/  FMUL.FTZ R26, R26, R4.reuse ;  /* 0x000000041a1a7220 */ /* 0x084fe20000410000 */
        /* <DEDUP_REMOVED lines=62> */
[----:B0-----:R-:W-:-:S07]  /*a150*/  FMUL.FTZ R151, R151, R4 ;  /* 0x0000000497977220 */ /* 0x001fce0000410000 */
.L_x_12:
[----:B------:R-:W-:Y:S05]  /*a160*/  @P0 BRA `(.L_x_33) ;  /* 0x0000002000440947 */ /* 0x000fea0003800000 */
[----:B------:R-:W0:Y:S01]  /*a170*/  S2R R2, SR_TID.X ;  /* 0x0000000000027919 */ /* 0x000e220000002100 */
[----:B------:R-:W1:Y:S01]  /*a180*/  LDC R8, c[0x0][0xbe8] ;  /* 0x0002fa00ff087b82 */ /* 0x000e620000000800 */
[----:B------:R-:W-:Y:S01]  /*a190*/  SHF.R.S32.HI R15, RZ, 0x1f, R18 ;  /* 0x0000001fff0f7819 */ /* 0x000fe20000011412 */
[----:B------:R-:W-:Y:S01]  /*a1a0*/  ULDC.64 UR4, c[0x0][0xbd0] ;  /* 0x0002f40000047ab9 */ /* 0x000fe20000000a00 */
[----:B------:R-:W-:Y:S01]  /*a1b0*/  ULDC.64 UR6, c[0x0][0xb38] ;  /* 0x0002ce0000067ab9 */ /* 0x000fe20000000a00 */
[----:B------:R-:W-:Y:S01]  /*a1c0*/  ULDC.64 UR10, c[0x0][0x208] ;  /* 0x00008200000a7ab9 */ /* 0x000fe20000000a00 */
[----:B------:R-:W-:Y:S03]  /*a1d0*/  BSSY B0, `(.L_x_34) ;  /* 0x0000144000007945 */ /* 0x000fe60003800000 */
[----:B------:R-:W2:Y:S08]  /*a1e0*/  S2UR UR9, SR_CTAID.Z ;  /* 0x00000000000979c3 */ /* 0x000eb00000002700 */
[----:B------:R-:W3:Y:S08]  /*a1f0*/  LDC.64 R22, c[0x0][0xbd8] ;  /* 0x0002f600ff167b82 */ /* 0x000ef00000000a00 */
[----:B------:R-:W-:Y:S01]  /*a200*/  BAR.SYNC.DEFER_BLOCKING 0x1, 0x100 ;  /* 0x0044000000007b1d */ /* 0x000fe20000010000 */
[----:B-1----:R-:W-:-:S07]  /*a210*/  ISETP.NE.AND P0, PT, R8, 0x1, PT ;  /* 0x000000010800780c */ /* 0x002fce0003f05270 */
[----:B------:R-:W1:Y:S01]  /*a220*/  S2UR UR8, SR_CTAID.Y ;  /* 0x00000000000879c3 */ /* 0x000e620000002600 */
[----:B0-----:R-:W-:-:S07]  /*a230*/  IADD3 R7, R2, -0x80, RZ ;  /* 0xffffff8002077810 */ /* 0x001fce0007ffe0ff */
[----:B------:R-:W1:Y:S01]  /*a240*/  LDC R19, c[0x0][0xc50] ;  /* 0x00031400ff137b82 */ /* 0x000e620000000800 */
[----:B------:R-:W-:-:S04]  /*a250*/  SHF.R.S32.HI R6, RZ, 0x1f, R7 ;  /* 0x0000001fff067819 */ /* 0x000fc80000011407 */
[CC--:B------:R-:W-:Y:S02]  /*a260*/  LEA.HI R9, R6.reuse, R7.reuse, RZ, 0x7 ;  /* 0x0000000706097211 */ /* 0x0c0fe400078f38ff */
[----:B------:R-:W-:Y:S01]  /*a270*/  LEA.HI R6, R6, R7, RZ, 0x2 ;  /* 0x0000000706067211 */ /* 0x000fe200078f10ff */
[----:B------:R-:W0:Y:S01]  /*a280*/  @P0 LDC R20, c[0x0][0xbec] ;  /* 0x0002fb00ff140b82 */ /* 0x000e220000000800 */
[----:B------:R-:W-:Y:S02]  /*a290*/  LOP3.LUT R2, R9, 0xffffff80, RZ, 0xc0, !PT ;  /* 0xffffff8009027812 */ /* 0x000fe400078ec0ff */
[----:B------:R-:W-:Y:S02]  /*a2a0*/  LOP3.LUT R6, R6, 0xfffffffc, RZ, 0xc0, !PT ;  /* 0xfffffffc06067812 */ /* 0x000fe400078ec0ff */
[----:B------:R-:W-:Y:S01]  /*a2b0*/  SHF.R.S32.HI R12, RZ, 0x7, R9 ;  /* 0x00000007ff0c7819 */ /* 0x000fe20000011409 */
[C---:B------:R-:W-:Y:S02]  /*a2c0*/  IMAD.IADD R2, R7.reuse, 0x1, -R2 ;  /* 0x0000000107027824 */ /* 0x040fe400078e0a02 */
[----:B------:R-:W-:Y:S01]  /*a2d0*/  IMAD.IADD R7, R7, 0x1, -R6 ;  /* 0x0000000107077824 */ /* 0x000fe200078e0a06 */
[----:B------:R-:W4:Y:S02]  /*a2e0*/  LDC.64 R152, c[0x0][0xb40] ;  /* 0x0002d000ff987b82 */ /* 0x000f240000000a00 */
[----:B------:R-:W-:-:S04]  /*a2f0*/  SHF.R.S32.HI R11, RZ, 0x1f, R2 ;  /* 0x0000001fff0b7819 */ /* 0x000fc80000011402 */
[----:B------:R-:W-:Y:S02]  /*a300*/  LEA.HI R10, R11, R2, RZ, 0x2 ;  /* 0x000000020b0a7211 */ /* 0x000fe400078f10ff */
[----:B------:R-:W5:Y:S02]  /*a310*/  @P0 LDC R17, c[0x0][0xbf0] ;  /* 0x0002fc00ff110b82 */ /* 0x000f640000000800 */
[--C-:B------:R-:W-:Y:S02]  /*a320*/  SHF.R.S32.HI R4, RZ, 0x2, R10.reuse ;  /* 0x00000002ff047819 */ /* 0x100fe4000001140a */
[----:B------:R-:W-:-:S04]  /*a330*/  SHF.R.S32.HI R5, RZ, 0x1f, R10 ;  /* 0x0000001fff057819 */ /* 0x000fc8000001140a */
[----:B------:R-:W-:Y:S01]  /*a340*/  LEA.HI R5, R5, R4, RZ, 0x3 ;  /* 0x0000000405057211 */ /* 0x000fe200078f18ff */
[----:B------:R-:W5:Y:S03]  /*a350*/  @P0 LDC R154, c[0x0][0xbec] ;  /* 0x0002fb00ff9a0b82 */ /* 0x000f660000000800 */
[----:B------:R-:W-:-:S05]  /*a360*/  LOP3.LUT R5, R5, 0xfffffff8, RZ, 0xc0, !PT ;  /* 0xfffffff805057812 */ /* 0x000fca00078ec0ff */
[----:B------:R-:W-:Y:S01]  /*a370*/  IMAD.IADD R6, R4, 0x1, -R5 ;  /* 0x0000000104067824 */ /* 0x000fe200078e0a05 */
[----:B------:R-:W-:Y:S01]  /*a380*/  LEA.HI R4, R9, R12, RZ, 0x1 ;  /* 0x0000000c09047211 */ /* 0x000fe200078f08ff */
[----:B------:R-:W5:Y:S01]  /*a390*/  @P0 LDC R155, c[0x0][0xbf0] ;  /* 0x0002fc00ff9b0b82 */ /* 0x000f620000000800 */
[----:B------:R-:W3:Y:S01]  /*a3a0*/  S2R R9, SR_CTAID.X ;  /* 0x0000000000097919 */ /* 0x000ee20000002500 */
[----:B------:R-:W-:Y:S02]  /*a3b0*/  LEA.HI R5, R11, R2, RZ, 0x5 ;  /* 0x000000020b057211 */ /* 0x000fe400078f28ff */
[----:B------:R-:W-:Y:S02]  /*a3c0*/  LOP3.LUT R4, R4, 0x3fffffe, RZ, 0xc0, !PT ;  /* 0x03fffffe04047812 */ /* 0x000fe400078ec0ff */
[----:B------:R-:W-:Y:S02]  /*a3d0*/  SHF.R.S32.HI R5, RZ, 0x5, R5 ;  /* 0x00000005ff057819 */ /* 0x000fe40000011405 */
[----:B------:R-:W-:Y:S01]  /*a3e0*/  LEA.HI R11, R7, R7, RZ, 0x1 ;  /* 0x00000007070b7211 */ /* 0x000fe200078f08ff */
[----:B------:R-:W-:-:S02]  /*a3f0*/  IMAD.IADD R4, R12, 0x1, -R4 ;  /* 0x000000010c047824 */ /* 0x000fc400078e0a04 */
[----:B------:R-:W-:Y:S01]  /*a400*/  IMAD R5, R5, 0x10, R6 ;  /* 0x0000001005057824 */ /* 0x000fe200078e0206 */
[----:B------:R-:W-:-:S04]  /*a410*/  LOP3.LUT R12, R11, 0x1ffffffe, RZ, 0xc0, !PT ;  /* 0x1ffffffe0b0c7812 */ /* 0x000fc800078ec0ff */
[----:B------:R-:W-:Y:S01]  /*a420*/  LEA R16, R4, R5, 0x6 ;  /* 0x0000000504107211 */ /* 0x000fe200078e30ff */
[----:B------:R-:W-:Y:S02]  /*a430*/  IMAD.IADD R11, R7, 0x1, -R12 ;  /* 0x00000001070b7824 */ /* 0x000fe400078e0a0c */
[----:B------:R-:W-:Y:S02]  /*a440*/  IMAD R7, R15, UR4, RZ ;  /* 0x000000040f077c24 */ /* 0x000fe4000f8e02ff */
[----:B------:R-:W-:Y:S01]  /*a450*/  IMAD.WIDE.U32 R4, R18, UR4, RZ ;  /* 0x0000000412047c25 */ /* 0x000fe2000f8e00ff */
[----:B--2---:R-:W-:-:S03]  /*a460*/  USHF.R.S32.HI UR4, URZ, 0x1f, UR9 ;  /* 0x0000001f3f047899 */ /* 0x004fc60008011409 */
[C---:B------:R-:W-:Y:S02]  /*a470*/  IMAD R13, R18.reuse, UR5, R7 ;  /* 0x00000005120d7c24 */ /* 0x040fe4000f8e0207 */
[----:B------:R-:W-:Y:S02]  /*a480*/  IMAD R12, R11, 0x8, R16 ;  /* 0x000000080b0c7824 */ /* 0x000fe400078e0210 */
[----:B------:R-:W-:Y:S02]  /*a490*/  IMAD R15, R15, UR6, RZ ;  /* 0x000000060f0f7c24 */ /* 0x000fe4000f8e02ff */
[----:B------:R-:W-:Y:S02]  /*a4a0*/  IMAD.IADD R5, R5, 0x1, R13 ;  /* 0x0000000105057824 */ /* 0x000fe400078e020d */
[----:B---3--:R-:W-:Y:S02]  /*a4b0*/  IMAD R11, R9, 0x80, R12 ;  /* 0x00000080090b7824 */ /* 0x008fe400078e020c */
[----:B------:R-:W-:-:S04]  /*a4c0*/  IMAD.WIDE.U32 R6, R18, UR6, RZ ;  /* 0x0000000612067c25 */ /* 0x000fc8000f8e00ff */
[----:B------:R-:W-:Y:S01]  /*a4d0*/  IMAD R13, R18, UR7, R15 ;  /* 0x00000007120d7c24 */ /* 0x000fe2000f8e020f */
[----:B------:R-:W-:Y:S01]  /*a4e0*/  ULDC.64 UR6, c[0x0][0xb48] ;  /* 0x0002d20000067ab9 */ /* 0x000fe20000000a00 */
[----:B------:R-:W-:Y:S02]  /*a4f0*/  IMAD R14, R22, UR4, RZ ;  /* 0x00000004160e7c24 */ /* 0x000fe4000f8e02ff */
[----:B------:R-:W-:Y:S02]  /*a500*/  IMAD.MOV R18, RZ, RZ, -R18 ;  /* 0x000000ffff127224 */ /* 0x000fe400078e0a12 */
[----:B0-----:R-:W-:-:S04]  /*a510*/  @P0 IMAD.HI.U32 R12, R11, R20, RZ ;  /* 0x000000140b0c0227 */ /* 0x001fc800078e00ff */
[----:B------:R-:W-:Y:S02]  /*a520*/  IMAD R15, R23, UR9, R14 ;  /* 0x00000009170f7c24 */ /* 0x000fe4000f8e020e */
[----:B------:R-:W-:-:S04]  /*a530*/  IMAD.WIDE.U32 R4, R22, UR9, R4 ;  /* 0x0000000916047c25 */ /* 0x000fc8000f8e0004 */
[C---:B----4-:R-:W-:Y:S01]  /*a540*/  IMAD R14, R152.reuse, UR4, RZ ;  /* 0x00000004980e7c24 */ /* 0x050fe2000f8e02ff */
[----:B------:R-:W-:Y:S01]  /*a550*/  IADD3 R5, R5, R15, RZ ;  /* 0x0000000f05057210 */ /* 0x000fe20007ffe0ff */
[----:B-1----:R-:W-:Y:S01]  /*a560*/  IMAD R21, R19, R18, UR8 ;  /* 0x0000000813157e24 */ /* 0x002fe2000f8e0212 */
[----:B------:R-:W-:Y:S01]  /*a570*/  ULDC.64 UR4, c[0x0][0xbe0] ;  /* 0x0002f80000047ab9 */ /* 0x000fe20000000a00 */
[----:B------:R-:W-:Y:S02]  /*a580*/  IMAD.IADD R7, R7, 0x1, R13 ;  /* 0x0000000107077824 */ /* 0x000fe400078e020d */
[----:B------:R-:W-:Y:S01]  /*a590*/  IMAD.MOV.U32 R13, RZ, RZ, R11 ;  /* 0x000000ffff0d7224 */ /* 0x000fe200078e000b */
[----:B-----5:R-:W-:Y:S01]  /*a5a0*/  @P0 SHF.R.U32.HI R13, RZ, R17, R12 ;  /* 0x00000011ff0d0219 */ /* 0x020fe2000001160c */
[----:B------:R-:W-:Y:S01]  /*a5b0*/  IMAD R17, R153, UR9, R14 ;  /* 0x0000000999117c24 */ /* 0x000fe2000f8e020e */
[----:B------:R-:W-:Y:S01]  /*a5c0*/  SHF.R.S32.HI R14, RZ, 0x1f, R21 ;  /* 0x0000001fff0e7819 */ /* 0x000fe20000011415 */
[----:B------:R-:W-:Y:S01]  /*a5d0*/  IMAD.WIDE.U32 R6, R152, UR9, R6 ;  /* 0x0000000998067c25 */ /* 0x000fe2000f8e0006 */
[----:B------:R-:W-:-:S03]  /*a5e0*/  ULDC.64 UR8, c[0x0][0xb28] ;  /* 0x0002ca0000087ab9 */ /* 0x000fc60000000a00 */
[----:B------:R-:W-:-:S04]  /*a5f0*/  @P0 IMAD.HI.U32 R154, R11, R154, RZ ;  /* 0x0000009a0b9a0227 */ /* 0x000fc800078e00ff */
[----:B------:R-:W-:Y:S02]  /*a600*/  IMAD.IADD R7, R7, 0x1, R17 ;  /* 0x0000000107077824 */ /* 0x000fe400078e0211 */
[----:B------:R-:W-:Y:S01]  /*a610*/  IMAD.MOV.U32 R15, RZ, RZ, R11 ;  /* 0x000000ffff0f7224 */ /* 0x000fe200078e000b */
[----:B------:R-:W-:Y:S01]  /*a620*/  @P0 SHF.R.U32.HI R15, RZ, R155, R154 ;  /* 0x0000009bff0f0219 */ /* 0x000fe2000001169a */
[C---:B------:R-:W-:Y:S02]  /*a630*/  IMAD R12, R14.reuse, UR4, RZ ;  /* 0x000000040e0c7c24 */ /* 0x040fe4000f8e02ff */
[----:B------:R-:W-:Y:S02]  /*a640*/  IMAD R17, R14, UR6, RZ ;  /* 0x000000060e117c24 */ /* 0x000fe4000f8e02ff */
[----:B------:R-:W-:-:S04]  /*a650*/  IMAD.WIDE.U32 R4, R21, UR4, R4 ;  /* 0x0000000415047c25 */ /* 0x000fc8000f8e0004 */
[----:B------:R-:W-:Y:S01]  /*a660*/  IMAD R14, R21, UR5, R12 ;  /* 0x00000005150e7c24 */ /* 0x000fe2000f8e020c */
[----:B------:R-:W-:Y:S01]  /*a670*/  IADD3 R4, P0, R13, R4, RZ ;  /* 0x000000040d047210 */ /* 0x000fe20007f1e0ff */
[----:B------:R-:W-:Y:S01]  /*a680*/  IMAD R19, R21, UR7, R17 ;  /* 0x0000000715137c24 */ /* 0x000fe2000f8e0211 */
[--C-:B------:R-:W-:Y:S01]  /*a690*/  SHF.R.S32.HI R17, RZ, 0x1f, R13.reuse ;  /* 0x0000001fff117819 */ /* 0x100fe2000001140d */
[----:B------:R-:W-:Y:S01]  /*a6a0*/  IMAD.MOV R13, RZ, RZ, -R13 ;  /* 0x000000ffff0d7224 */ /* 0x000fe200078e0a0d */
[--C-:B------:R-:W-:Y:S01]  /*a6b0*/  SHF.R.S32.HI R12, RZ, 0x1f, R15.reuse ;  /* 0x0000001fff0c7819 */ /* 0x100fe2000001140f */
[----:B------:R-:W-:Y:S01]  /*a6c0*/  ULDC.64 UR4, c[0x0][0xb30] ;  /* 0x0002cc0000047ab9 */ /* 0x000fe20000000a00 */
[----:B------:R-:W-:Y:S01]  /*a6d0*/  IMAD.MOV R18, RZ, RZ, -R15 ;  /* 0x000000ffff127224 */ /* 0x000fe200078e0a0f */
[----:B------:R-:W-:Y:S01]  /*a6e0*/  IADD3.X R5, R17, R5, R14, P0, !PT ;  /* 0x0000000511057210 */ /* 0x000fe200007fe40e */
[----:B------:R-:W-:Y:S02]  /*a6f0*/  IMAD R13, R8, R13, R11 ;  /* 0x0000000d080d7224 */ /* 0x000fe400078e020b */
[----:B------:R-:W-:-:S02]  /*a700*/  IMAD R12, R12, UR4, RZ ;  /* 0x000000040c0c7c24 */ /* 0x000fc4000f8e02ff */
[----:B------:R-:W-:Y:S01]  /*a710*/  IMAD.WIDE.U32 R6, R21, UR6, R6 ;  /* 0x0000000615067c25 */ /* 0x000fe2000f8e0006 */
[----:B------:R-:W-:-:S03]  /*a720*/  ULDC.64 UR6, c[0x0][0xbc8] ;  /* 0x0002f20000067ab9 */ /* 0x000fc60000000a00 */
[----:B------:R-:W-:Y:S02]  /*a730*/  IMAD R11, R8, R18, R11 ;  /* 0x00000012080b7224 */ /* 0x000fe400078e020b */
[----:B------:R-:W-:Y:S01]  /*a740*/  IMAD R17, R15, UR5, R12 ;  /* 0x000000050f117c24 */ /* 0x000fe2000f8e020c */
[----:B------:R-:W-:Y:S01]  /*a750*/  SHF.R.S32.HI R12, RZ, 0x1f, R13 ;  /* 0x0000001fff0c7819 */ /* 0x000fe2000001140d */
[----:B------:R-:W-:Y:S01]  /*a760*/  IMAD.IADD R7, R7, 0x1, R19 ;  /* 0x0000000107077824 */ /* 0x000fe200078e0213 */
[----:B------:R-:W-:Y:S01]  /*a770*/  SHF.R.S32.HI R14, RZ, 0x1f, R11 ;  /* 0x0000001fff0e7819 */ /* 0x000fe2000001140b */
[----:B------:R-:W0:Y:S01]  /*a780*/  S2UR UR5, SR_CgaCtaId ;  /* 0x00000000000579c3 */ /* 0x000e220000008800 */
[----:B------:R-:W-:-:S04]  /*a790*/  IMAD.WIDE.U32 R4, R13, UR6, R4 ;  /* 0x000000060d047c25 */ /* 0x000fc8000f8e0004 */
[----:B------:R-:W-:Y:S01]  /*a7a0*/  IMAD.WIDE.U32 R6, R15, UR4, R6 ;  /* 0x000000040f067c25 */ /* 0x000fe2000f8e0006 */
[----:B------:R-:W-:-:S03]  /*a7b0*/  UMOV UR4, 0x400 ;  /* 0x0000040000047882 */ /* 0x000fc60000000000 */
[----:B------:R-:W-:Y:S02]  /*a7c0*/  IMAD R12, R12, UR6, RZ ;  /* 0x000000060c0c7c24 */ /* 0x000fe4000f8e02ff */
[----:B------:R-:W-:Y:S02]  /*a7d0*/  IMAD.IADD R7, R7, 0x1, R17 ;  /* 0x0000000107077824 */ /* 0x000fe400078e0211 */
[----:B------:R-:W-:Y:S02]  /*a7e0*/  IMAD R14, R14, UR8, RZ ;  /* 0x000000080e0e7c24 */ /* 0x000fe4000f8e02ff */
[----:B------:R-:W-:Y:S01]  /*a7f0*/  IMAD R15, R13, UR7, R12 ;  /* 0x000000070d0f7c24 */ /* 0x000fe2000f8e020c */
[----:B------:R-:W-:Y:S01]  /*a800*/  ULDC.64 UR6, c[0x0][0xba8] ;  /* 0x0002ea0000067ab9 */ /* 0x000fe20000000a00 */
[C---:B------:R-:W-:Y:S01]  /*a810*/  IMAD R17, R11.reuse, UR9, R14 ;  /* 0x000000090b117c24 */ /* 0x040fe2000f8e020e */
[----:B------:R-:W-:Y:S01]  /*a820*/  LEA R18, P0, R4, UR6, 0x2 ;  /* 0x0000000604127c11 */ /* 0x000fe2000f8010ff */
[----:B------:R-:W-:Y:S01]  /*a830*/  IMAD.WIDE.U32 R12, R11, UR8, R6 ;  /* 0x000000080b0c7c25 */ /* 0x000fe2000f8e0006 */
[----:B------:R-:W-:Y:S01]  /*a840*/  IADD3 R5, R5, R15, RZ ;  /* 0x0000000f05057210 */ /* 0x000fe20007ffe0ff */
[----:B------:R-:W-:Y:S01]  /*a850*/  ULDC.64 UR8, c[0x0][0xb00] ;  /* 0x0002c00000087ab9 */ /* 0x000fe20000000a00 */
[----:B------:R-:W-:Y:S01]  /*a860*/  ULDC UR6, c[0x0][0xa88] ;  /* 0x0002a20000067ab9 */ /* 0x000fe20000000800 */
[----:B------:R-:W-:Y:S01]  /*a870*/  IMAD.IADD R7, R13, 0x1, R17 ;  /* 0x000000010d077824 */ /* 0x000fe200078e0211 */
[----:B------:R-:W-:Y:S01]  /*a880*/  LEA R6, P1, R12, UR8, 0x2 ;  /* 0x000000080c067c11 */ /* 0x000fe2000f8210ff */
[----:B------:R-:W-:Y:S01]  /*a890*/  SHFL.IDX PT, R14, R18, 0x1, 0x1c1f ;  /* 0x003c1f00120e7f89 */ /* 0x000fe200000e0000 */
[----:B------:R-:W-:Y:S01]  /*a8a0*/  LEA.HI.X R17, R4, UR7, R5, 0x2, P0 ;  /* 0x0000000704117c11 */ /* 0x000fe200080f1405 */
[----:B------:R-:W-:Y:S01]  /*a8b0*/  IMAD R11, R9, 0x80, R16 ;  /* 0x00000080090b7824 */ /* 0x000fe200078e0210 */
[----:B------:R-:W-:Y:S01]  /*a8c0*/  LEA.HI.X R7, R12, UR9, R7, 0x2, P1 ;  /* 0x000000090c077c11 */ /* 0x000fe200088f1407 */
[----:B0-----:R-:W-:Y:S01]  /*a8d0*/  ULEA UR4, UR5, UR4, 0x18 ;  /* 0x0000000405047291 */ /* 0x001fe2000f8ec03f */
[----:B------:R-:W-:Y:S01]  /*a8e0*/  SHFL.IDX PT, R12, R18, RZ, 0x1c1f ;  /* 0x001c1fff120c7589 */ /* 0x000fe200000e0000 */
[----:B------:R-:W-:Y:S01]  /*a8f0*/  IMAD R8, R8, UR6, RZ ;  /* 0x0000000608087c24 */ /* 0x000fe2000f8e02ff */
[----:B------:R-:W-:Y:S01]  /*a900*/  LOP3.LUT P0, RZ, R2, 0x3, RZ, 0xc0, !PT ;  /* 0x0000000302ff7812 */ /* 0x000fe2000780c0ff */
[C---:B------:R-:W-:Y:S01]  /*a910*/  VIADD R9, R11.reuse, 0x8 ;  /* 0x000000080b097836 */ /* 0x040fe20000000000 */
[----:B------:R-:W0:Y:S01]  /*a920*/  SHFL.IDX PT, R13, R17, RZ, 0x1c1f ;  /* 0x001c1fff110d7589 */ /* 0x000e2200000e0000 */
[----:B------:R-:W-:Y:S01]  /*a930*/  UIADD3 UR4, UR4, 0x38820, URZ ;  /* 0x0003882004047890 */ /* 0x000fe2000fffe03f */
[----:B------:R-:W-:-:S02]  /*a940*/  ISETP.GE.OR P1, PT, R11, R8, P0 ;  /* 0x000000080b00720c */ /* 0x000fc40000726670 */
[----:B------:R1:W2:Y:S01]  /*a950*/  SHFL.IDX PT, R15, R17, 0x1, 0x1c1f ;  /* 0x003c1f00110f7f89 */ /* 0x0002a200000e0000 */
[-C--:B------:R-:W-:Y:S01]  /*a960*/  ISETP.GE.OR P0, PT, R9, R8.reuse, P0 ;  /* 0x000000080900720c */ /* 0x080fe20000706670 */
[----:B------:R-:W-:Y:S01]  /*a970*/  UPRMT UR4, URZ, 0x654, UR4 ;  /* 0x000006543f047896 */ /* 0x000fe20008000004 */
[----:B------:R-:W-:Y:S01]  /*a980*/  ISETP.GE.AND P2, PT, R11, R8, PT ;  /* 0x000000080b00720c */ /* 0x000fe20003f46270 */
[----:B------:R3:W4:Y:S01]  /*a990*/  SHFL.IDX PT, R4, R6, RZ, 0x1c1f ;  /* 0x001c1fff06047589 */ /* 0x00072200000e0000 */
[----:B-1----:R-:W-:-:S03]  /*a9a0*/  LOP3.LUT R17, R10, 0x7ffffffc, RZ, 0xc0, !PT ;  /* 0x7ffffffc0a117812 */ /* 0x002fc600078ec0ff */
[----:B------:R3:W1:Y:S03]  /*a9b0*/  SHFL.IDX PT, R5, R7, RZ, 0x1c1f ;  /* 0x001c1fff07057589 */ /* 0x00066600000e0000 */
[----:B------:R-:W-:Y:S01]  /*a9c0*/  SYNCS.ARRIVE.TRANS64.RED.A1T0 RZ, [UR4], RZ ;  /* 0x000000ffffff79a7 */ /* 0x000fe20008100404 */
[----:B------:R-:W-:-:S04]  /*a9d0*/  IMAD.IADD R2, R2, 0x1, -R17 ;  /* 0x0000000102027824 */ /* 0x000fc800078e0a11 */
[----:B------:R-:W-:Y:S01]  /*a9e0*/  IMAD.SHL.U32 R2, R2, 0x2, RZ ;  /* 0x0000000202027824 */ /* 0x000fe200078e00ff */
[----:B0-----:R3:W-:Y:S04]  /*a9f0*/  @!P1 ST.E desc[UR10][R12.64], R0 ;  /* 0x000000000c009985 */ /* 0x0017e8000c10190a */
[----:B--2---:R3:W-:Y:S01]  /*aa00*/  @!P0 ST.E desc[UR10][R14.64], R3 ;  /* 0x000000030e008985 */ /* 0x0047e2000c10190a */
[----:B------:R-:W-:Y:S05]  /*aa10*/  @P2 BRA `(.L_x_35) ;  /* 0x0000000800fc2947 */ /* 0x000fea0003800000 */
[C---:B---3--:R-:W-:Y:S01]  /*aa20*/  VIADD R0, R2.reuse, 0x8 ;  /* 0x0000000802007836 */ /* 0x048fe20000000000 */
[C---:B------:R-:W-:Y:S01]  /*aa30*/  IADD3 R3, R2.reuse, 0x10, RZ ;  /* 0x0000001002037810 */ /* 0x040fe20007ffe0ff */
[C---:B------:R-:W-:Y:S01]  /*aa40*/  VIADD R10, R2.reuse, 0x18 ;  /* 0x00000018020a7836 */ /* 0x040fe20000000000 */
[----:B------:R-:W-:Y:S01]  /*aa50*/  ULDC UR4, c[0x0][0xac8] ;  /* 0x0002b20000047ab9 */ /* 0x000fe20000000800 */
[----:B------:R-:W-:Y:S01]  /*aa60*/  VIADD R18, R2, 0x20 ;  /* 0x0000002002127836 */ /* 0x000fe20000000000 */
[----:B------:R-:W-:Y:S01]  /*aa70*/  ISETP.GE.AND P3, PT, R0, UR4, PT ;  /* 0x0000000400007c0c */ /* 0x000fe2000bf66270 */
[----:B------:R-:W-:Y:S01]  /*aa80*/  VIADD R19, R2, 0x28 ;  /* 0x0000002802137836 */ /* 0x000fe20000000000 */
[----:B------:R-:W-:Y:S01]  /*aa90*/  ISETP.GE.AND P4, PT, R3, UR4, PT ;  /* 0x0000000403007c0c */ /* 0x000fe2000bf86270 */
[----:B------:R-:W-:Y:S01]  /*aaa0*/  ULDC.64 UR6, c[0x0][0x208] ;  /* 0x0000820000067ab9 */ /* 0x000fe20000000a00 */
[----:B------:R-:W-:Y:S01]  /*aab0*/  ISETP.GE.AND P5, PT, R10, UR4, PT ;  /* 0x000000040a007c0c */ /* 0x000fe2000bfa6270 */
[C---:B------:R-:W-:Y:S01]  /*aac0*/  VIADD R20, R2.reuse, 0x40 ;  /* 0x0000004002147836 */ /* 0x040fe20000000000 */
[C---:B------:R-:W-:Y:S01]  /*aad0*/  ISETP.GE.AND P2, PT, R2.reuse, UR4, PT ;  /* 0x0000000402007c0c */ /* 0x040fe2000bf46270 */
[----:B------:R-:W-:Y:S01]  /*aae0*/  VIADD R22, R2, 0x50 ;  /* 0x0000005002167836 */ /* 0x000fe20000000000 */
[----:B------:R-:W-:Y:S01]  /*aaf0*/  ISETP.GE.AND P0, PT, R18, UR4, PT ;  /* 0x0000000412007c0c */ /* 0x000fe2000bf06270 */
[----:B------:R-:W-:Y:S01]  /*ab00*/  VIADD R23, R2, 0x58 ;  /* 0x0000005802177836 */ /* 0x000fe20000000000 */
[----:B------:R-:W-:-:S02]  /*ab10*/  ISETP.GE.AND P1, PT, R19, UR4, PT ;  /* 0x0000000413007c0c */ /* 0x000fc4000bf26270 */
[----:B------:R-:W-:Y:S02]  /*ab20*/  IADD3 R21, R2, 0x48, RZ ;  /* 0x0000004802157810 */ /* 0x000fe40007ffe0ff */
[----:B------:R-:W-:Y:S02]  /*ab30*/  @!P3 LEA.HI R0, R0, R0, RZ, 0x1 ;  /* 0x000000000000b211 */ /* 0x000fe400078f08ff */
[----:B------:R-:W-:Y:S02]  /*ab40*/  @!P4 LEA.HI R3, R3, R3, RZ, 0x1 ;  /* 0x000000030303c211 */ /* 0x000fe400078f08ff */
[----:B------:R-:W-:Y:S02]  /*ab50*/  @!P5 LEA.HI R10, R10, R10, RZ, 0x1 ;  /* 0x0000000a0a0ad211 */ /* 0x000fe400078f08ff */
[----:B------:R-:W-:Y:S01]  /*ab60*/  @!P3 LOP3.LUT R13, R0, 0xfffffffe, RZ, 0xc0, !PT ;  /* 0xfffffffe000db812 */ /* 0x000fe200078ec0ff */
[----:B------:R-:W-:Y:S01]  /*ab70*/  VIADD R0, R2, 0x30 ;  /* 0x0000003002007836 */ /* 0x000fe20000000000 */
[----:B------:R-:W-:-:S02]  /*ab80*/  @!P4 LOP3.LUT R3, R3, 0xfffffffe, RZ, 0xc0, !PT ;  /* 0xfffffffe0303c812 */ /* 0x000fc400078ec0ff */
[----:B------:R-:W-:Y:S01]  /*ab90*/  @!P5 LOP3.LUT R17, R10, 0xfffffffe, RZ, 0xc0, !PT ;  /* 0xfffffffe0a11d812 */ /* 0x000fe200078ec0ff */
[--C-:B-1--4-:R-:W-:Y:S01]  /*aba0*/  @!P2 IMAD.WIDE R10, R2, 0x4, R4.reuse ;  /* 0x00000004020aa825 */ /* 0x112fe200078e0204 */
[----:B------:R-:W-:Y:S02]  /*abb0*/  ISETP.GE.AND P6, PT, R22, UR4, PT ;  /* 0x0000000416007c0c */ /* 0x000fe4000bfc6270 */
[----:B------:R-:W-:Y:S01]  /*abc0*/  @!P0 LEA.HI R18, R18, R18, RZ, 0x1 ;  /* 0x0000001212128211 */ /* 0x000fe200078f08ff */
[--C-:B------:R-:W-:Y:S01]  /*abd0*/  @!P3 IMAD.WIDE R12, R13, 0x4, R4.reuse ;  /* 0x000000040d0cb825 */ /* 0x100fe200078e0204 */
[----:B------:R0:W-:Y:S01]  /*abe0*/  @!P2 ST.E.64 desc[UR6][R10.64], R24 ;  /* 0x000000180a00a985 */ /* 0x0001e2000c101b06 */
[----:B------:R-:W-:Y:S02]  /*abf0*/  ISETP.GE.AND P2, PT, R0, UR4, PT ;  /* 0x0000000400007c0c */ /* 0x000fe4000bf46270 */
[----:B------:R-:W-:Y:S01]  /*ac00*/  @!P4 IMAD.WIDE R14, R3, 0x4, R4 ;  /* 0x00000004030ec825 */ /* 0x000fe200078e0204 */
[----:B------:R1:W-:Y:S01]  /*ac10*/  @!P3 ST.E.64 desc[UR6][R12.64], R28 ;  /* 0x0000001c0c00b985 */ /* 0x0003e2000c101b06 */
[----:B------:R-:W-:-:S02]  /*ac20*/  @!P1 LEA.HI R19, R19, R19, RZ, 0x1 ;  /* 0x0000001313139211 */ /* 0x000fc400078f08ff */
[----:B------:R-:W-:Y:S01]  /*ac30*/  VIADD R3, R2, 0x38 ;  /* 0x0000003802037836 */ /* 0x000fe20000000000 */
[----:B------:R2:W-:Y:S01]  /*ac40*/  @!P4 ST.E.64 desc[UR6][R14.64], R32 ;  /* 0x000000200e00c985 */ /* 0x0005e2000c101b06 */
[----:B------:R-:W-:Y:S01]  /*ac50*/  @!P5 IMAD.WIDE R16, R17, 0x4, R4 ;  /* 0x000000041110d825 */ /* 0x000fe200078e0204 */
[----:B------:R-:W-:Y:S02]  /*ac60*/  ISETP.GE.AND P4, PT, R20, UR4, PT ;  /* 0x0000000414007c0c */ /* 0x000fe4000bf86270 */
[----:B------:R-:W-:Y:S02]  /*ac70*/  ISETP.GE.AND P3, PT, R3, UR4, PT ;  /* 0x0000000403007c0c */ /* 0x000fe4000bf66270 */
[----:B------:R3:W-:Y:S01]  /*ac80*/  @!P5 ST.E.64 desc[UR6][R16.64], R36 ;  /* 0x000000241000d985 */ /* 0x0007e2000c101b06 */
[----:B------:R-:W-:Y:S01]  /*ac90*/  ISETP.GE.AND P5, PT, R21, UR4, PT ;  /* 0x0000000415007c0c */ /* 0x000fe2000bfa6270 */
[----:B0-----:R-:W-:Y:S01]  /*aca0*/  VIADD R24, R2, 0x60 ;  /* 0x0000006002187836 */ /* 0x001fe20000000000 */
[----:B------:R-:W-:-:S02]  /*acb0*/  @!P0 LOP3.LUT R11, R18, 0xfffffffe, RZ, 0xc0, !PT ;  /* 0xfffffffe120b8812 */ /* 0x000fc400078ec0ff */
[----:B-1----:R-:W-:Y:S02]  /*acc0*/  @!P1 LOP3.LUT R13, R19, 0xfffffffe, RZ, 0xc0, !PT ;  /* 0xfffffffe130d9812 */ /* 0x002fe400078ec0ff */
[----:B------:R-:W-:Y:S01]  /*acd0*/  @!P2 LEA.HI R0, R0, R0, RZ, 0x1 ;  /* 0x000000000000a211 */ /* 0x000fe200078f08ff */
[--C-:B------:R-:W-:Y:S01]  /*ace0*/  @!P0 IMAD.WIDE R10, R11, 0x4, R4.reuse ;  /* 0x000000040b0a8825 */ /* 0x100fe200078e0204 */
[----:B------:R-:W-:Y:S02]  /*acf0*/  @!P4 LEA.HI R20, R20, R20, RZ, 0x1 ;  /* 0x000000141414c211 */ /* 0x000fe400078f08ff */
[----:B--2---:R-:W-:Y:S01]  /*ad00*/  @!P3 LEA.HI R14, R3, R3, RZ, 0x1 ;  /* 0x00000003030eb211 */ /* 0x004fe200078f08ff */
[----:B------:R-:W-:Y:S01]  /*ad10*/  @!P1 IMAD.WIDE R12, R13, 0x4, R4 ;  /* 0x000000040d0c9825 */ /* 0x000fe200078e0204 */
[----:B------:R-:W-:Y:S01]  /*ad20*/  @!P6 LEA.HI R22, R22, R22, RZ, 0x1 ;  /* 0x000000161616e211 */ /* 0x000fe200078f08ff */
[----:B------:R0:W-:Y:S01]  /*ad30*/  @!P0 ST.E.64 desc[UR6][R10.64], R40 ;  /* 0x000000280a008985 */ /* 0x0001e2000c101b06 */
[----:B------:R-:W-:-:S02]  /*ad40*/  @!P5 LEA.HI R21, R21, R21, RZ, 0x1 ;  /* 0x000000151515d211 */ /* 0x000fc400078f08ff */
[----:B------:R-:W-:Y:S01]  /*ad50*/  @!P2 LOP3.LUT R3, R0, 0xfffffffe, RZ, 0xc0, !PT ;  /* 0xfffffffe0003a812 */ /* 0x000fe200078ec0ff */
[----:B------:R1:W-:Y:S01]  /*ad60*/  @!P1 ST.E.64 desc[UR6][R12.64], R44 ;  /* 0x0000002c0c009985 */ /* 0x0003e2000c101b06 */
[----:B------:R-:W-:Y:S01]  /*ad70*/  @!P3 LOP3.LUT R15, R14, 0xfffffffe, RZ, 0xc0, !PT ;  /* 0xfffffffe0e0fb812 */ /* 0x000fe200078ec0ff */
[----:B------:R-:W-:Y:S01]  /*ad80*/  VIADD R0, R2, 0x68 ;  /* 0x0000006802007836 */ /* 0x000fe20000000000 */
[----:B---3--:R-:W-:Y:S01]  /*ad90*/  @!P4 LOP3.LUT R17, R20, 0xfffffffe, RZ, 0xc0, !PT ;  /* 0xfffffffe1411c812 */ /* 0x008fe200078ec0ff */
[----:B------:R-:W-:Y:S01]  /*ada0*/  VIADD R20, R2, 0x78 ;  /* 0x0000007802147836 */ /* 0x000fe20000000000 */
[----:B------:R-:W-:Y:S02]  /*adb0*/  @!P5 LOP3.LUT R21, R21, 0xfffffffe, RZ, 0xc0, !PT ;  /* 0xfffffffe1515d812 */ /* 0x000fe400078ec0ff */
[----:B------:R-:W-:Y:S01]  /*adc0*/  @!P6 LOP3.LUT R19, R22, 0xfffffffe, RZ, 0xc0, !PT ;  /* 0xfffffffe1613e812 */ /* 0x000fe200078ec0ff */
[----:B------:R-:W-:Y:S01]  /*add0*/  VIADD R22, R2, 0x88 ;  /* 0x0000008802167836 */ /* 0x000fe20000000000 */
[----:B------:R-:W-:Y:S01]  /*ade0*/  ISETP.GE.AND P1, PT, R23, UR4, PT ;  /* 0x0000000417007c0c */ /* 0x000fe2000bf26270 */
[----:B0-----:R-:W-:Y:S01]  /*adf0*/  @!P2 IMAD.WIDE R10, R3, 0x4, R4 ;  /* 0x00000004030aa825 */ /* 0x001fe200078e0204 */
[----:B------:R-:W-:-:S03]  /*ae00*/  ISETP.GE.AND P0, PT, R24, UR4, PT ;  /* 0x0000000418007c0c */ /* 0x000fc6000bf06270 */
[--C-:B-1----:R-:W-:Y:S01]  /*ae10*/  @!P3 IMAD.WIDE R12, R15, 0x4, R4.reuse ;  /* 0x000000040f0cb825 */ /* 0x102fe200078e0204 */
[----:B------:R0:W-:Y:S01]  /*ae20*/  @!P2 ST.E.64 desc[UR6][R10.64], R48 ;  /* 0x000000300a00a985 */ /* 0x0001e2000c101b06 */
[----:B------:R-:W-:Y:S02]  /*ae30*/  ISETP.GE.AND P2, PT, R0, UR4, PT ;  /* 0x0000000400007c0c */ /* 0x000fe4000bf46270 */
[--C-:B------:R-:W-:Y:S01]  /*ae40*/  @!P4 IMAD.WIDE R14, R17, 0x4, R4.reuse ;  /* 0x00000004110ec825 */ /* 0x100fe200078e0204 */
[----:B------:R1:W-:Y:S01]  /*ae50*/  @!P3 ST.E.64 desc[UR6][R12.64], R52 ;  /* 0x000000340c00b985 */ /* 0x0003e2000c101b06 */
[----:B------:R-:W-:Y:S02]  /*ae60*/  ISETP.GE.AND P3, PT, R22, UR4, PT ;  /* 0x0000000416007c0c */ /* 0x000fe4000bf66270 */
[----:B------:R-:W-:Y:S01]  /*ae70*/  @!P5 IMAD.WIDE R16, R21, 0x4, R4 ;  /* 0x000000041510d825 */ /* 0x000fe200078e0204 */
[----:B------:R2:W-:Y:S01]  /*ae80*/  @!P4 ST.E.64 desc[UR6][R14.64], R56 ;  /* 0x000000380e00c985 */ /* 0x0005e2000c101b06 */
[----:B------:R-:W-:-:S02]  /*ae90*/  IADD3 R21, R2, 0x80, RZ ;  /* 0x0000008002157810 */ /* 0x000fc40007ffe0ff */
[----:B------:R-:W-:Y:S01]  /*aea0*/  @!P6 IMAD.WIDE R18, R19, 0x4, R4 ;  /* 0x000000041312e825 */ /* 0x000fe200078e0204 */
[----:B------:R3:W-:Y:S01]  /*aeb0*/  @!P5 ST.E.64 desc[UR6][R16.64], R60 ;  /* 0x0000003c1000d985 */ /* 0x0007e2000c101b06 */
[----:B------:R-:W-:Y:S02]  /*aec0*/  ISETP.GE.AND P5, PT, R20, UR4, PT ;  /* 0x0000000414007c0c */ /* 0x000fe4000bfa6270 */
[----:B------:R-:W-:Y:S01]  /*aed0*/  VIADD R3, R2, 0x70 ;  /* 0x0000007002037836 */ /* 0x000fe20000000000 */
[----:B------:R4:W-:Y:S01]  /*aee0*/  @!P6 ST.E.64 desc[UR6][R18.64], R64 ;  /* 0x000000401200e985 */ /* 0x0009e2000c101b06 */
[----:B------:R-:W-:Y:S02]  /*aef0*/  ISETP.GE.AND P4, PT, R21, UR4, PT ;  /* 0x0000000415007c0c */ /* 0x000fe4000bf86270 */
[----:B------:R-:W-:Y:S02]  /*af00*/  @!P1 LEA.HI R23, R23, R23, RZ, 0x1 ;  /* 0x0000001717179211 */ /* 0x000fe400078f08ff */
[----:B------:R-:W-:-:S02]  /*af10*/  ISETP.GE.AND P6, PT, R3, UR4, PT ;  /* 0x0000000403007c0c */ /* 0x000fc4000bfc6270 */
[----:B------:R-:W-:Y:S02]  /*af20*/  @!P0 LEA.HI R24, R24, R24, RZ, 0x1 ;  /* 0x0000001818188211 */ /* 0x000fe400078f08ff */
[----:B0-----:R-:W-:Y:S01]  /*af30*/  @!P1 LOP3.LUT R11, R23, 0xfffffffe, RZ, 0xc0, !PT ;  /* 0xfffffffe170b9812 */ /* 0x001fe200078ec0ff */
[----:B------:R-:W-:Y:S01]  /*af40*/  VIADD R23, R2, 0x90 ;  /* 0x0000009002177836 */ /* 0x000fe20000000000 */
[----:B-1----:R-:W-:Y:S01]  /*af50*/  @!P0 LOP3.LUT R13, R24, 0xfffffffe, RZ, 0xc0, !PT ;  /* 0xfffffffe180d8812 */ /* 0x002fe200078ec0ff */
[----:B------:R-:W-:Y:S01]  /*af60*/  VIADD R24, R2, 0x98 ;  /* 0x0000009802187836 */ /* 0x000fe20000000000 */
[----:B------:R-:W-:Y:S01]  /*af70*/  @!P2 LEA.HI R0, R0, R0, RZ, 0x1 ;  /* 0x000000000000a211 */ /* 0x000fe200078f08ff */
[--C-:B------:R-:W-:Y:S01]  /*af80*/  @!P1 IMAD.WIDE R10, R11, 0x4, R4.reuse ;  /* 0x000000040b0a9825 */ /* 0x100fe200078e0204 */
[----:B------:R-:W-:Y:S02]  /*af90*/  @!P5 LEA.HI R20, R20, R20, RZ, 0x1 ;  /* 0x000000141414d211 */ /* 0x000fe400078f08ff */
[----:B------:R-:W-:Y:S01]  /*afa0*/  @!P4 LEA.HI R21, R21, R21, RZ, 0x1 ;  /* 0x000000151515c211 */ /* 0x000fe200078f08ff */
[----:B------:R-:W-:Y:S01]  /*afb0*/  @!P0 IMAD.WIDE R12, R13, 0x4, R4 ;  /* 0x000000040d0c8825 */ /* 0x000fe200078e0204 */
[----:B--2---:R-:W-:Y:S01]  /*afc0*/  @!P6 LEA.HI R14, R3, R3, RZ, 0x1 ;  /* 0x00000003030ee211 */ /* 0x004fe200078f08ff */
        /* <DEDUP_REMOVED lines=9> */
[----:B----4-:R-:W-:Y:S01]  /*b060*/  @!P3 LOP3.LUT R19, R22, 0xfffffffe, RZ, 0xc0, !PT ;  /* 0xfffffffe1613b812 */ /* 0x010fe200078ec0ff */
        /* <DEDUP_REMOVED lines=22> */
[----:B0-----:R-:W-:Y:S02]  /*b1d0*/  @!P0 LOP3.LUT R11, R23, 0xfffffffe, RZ, 0xc0, !PT ;  /* 0xfffffffe170b8812 */ /* 0x001fe400078ec0ff */
[----:B------:R-:W-:Y:S02]  /*b1e0*/  @!P2 LEA.HI R0, R0, R0, RZ, 0x1 ;  /* 0x000000000000a211 */ /* 0x000fe400078f08ff */
[----:B-1----:R-:W-:Y:S01]  /*b1f0*/  @!P1 LOP3.LUT R13, R24, 0xfffffffe, RZ, 0xc0, !PT ;  /* 0xfffffffe180d9812 */ /* 0x002fe200078ec0ff */
[--C-:B------:R-:W-:Y:S01]  /*b200*/  @!P0 IMAD.WIDE R10, R11, 0x4, R4.reuse ;  /* 0x000000040b0a8825 */ /* 0x100fe200078e0204 */
[----:B------:R-:W-:Y:S02]  /*b210*/  @!P4 LEA.HI R20, R20, R20, RZ, 0x1 ;  /* 0x000000141414c211 */ /* 0x000fe400078f08ff */
[----:B--2---:R-:W-:Y:S01]  /*b220*/  @!P2 LOP3.LUT R15, R0, 0xfffffffe, RZ, 0xc0, !PT ;  /* 0xfffffffe000fa812 */ /* 0x004fe200078ec0ff */
[--C-:B------:R-:W-:Y:S01]  /*b230*/  @!P1 IMAD.WIDE R12, R13, 0x4, R4.reuse ;  /* 0x000000040d0c9825 */ /* 0x100fe200078e0204 */
[----:B------:R-:W-:Y:S01]  /*b240*/  @!P3 LEA.HI R3, R3, R3, RZ, 0x1 ;  /* 0x000000030303b211 */ /* 0x000fe200078f08ff */
[----:B------:R0:W-:Y:S01]  /*b250*/  @!P0 ST.E.64 desc[UR6][R10.64], R96 ;  /* 0x000000600a008985 */ /* 0x0001e2000c101b06 */
[----:B------:R-:W-:Y:S01]  /*b260*/  @!P5 LEA.HI R21, R21, R21, RZ, 0x1 ;  /* 0x000000151515d211 */ /* 0x000fe200078f08ff */
[----:B------:R-:W-:Y:S01]  /*b270*/  @!P2 IMAD.WIDE R14, R15, 0x4, R4 ;  /* 0x000000040f0ea825 */ /* 0x000fe200078e0204 */
[----:B------:R-:W-:Y:S01]  /*b280*/  @!P3 LOP3.LUT R3, R3, 0xfffffffe, RZ, 0xc0, !PT ;  /* 0xfffffffe0303b812 */ /* 0x000fe200078ec0ff */
[----:B------:R1:W-:Y:S01]  /*b290*/  @!P1 ST.E.64 desc[UR6][R12.64], R100 ;  /* 0x000000640c009985 */ /* 0x0003e2000c101b06 */
[----:B------:R-:W-:Y:S01]  /*b2a0*/  @!P6 LEA.HI R22, R22, R22, RZ, 0x1 ;  /* 0x000000161616e211 */ /* 0x000fe200078f08ff */
[----:B------:R-:W-:Y:S01]  /*b2b0*/  VIADD R0, R2, 0xc8 ;  /* 0x000000c802007836 */ /* 0x000fe20000000000 */
[----:B---3--:R-:W-:Y:S01]  /*b2c0*/  @!P4 LOP3.LUT R17, R20, 0xfffffffe, RZ, 0xc0, !PT ;  /* 0xfffffffe1411c812 */ /* 0x008fe200078ec0ff */
[----:B------:R2:W-:Y:S01]  /*b2d0*/  @!P2 ST.E.64 desc[UR6][R14.64], R104 ;  /* 0x000000680e00a985 */ /* 0x0005e2000c101b06 */
[----:B------:R-:W-:Y:S01]  /*b2e0*/  @!P5 LOP3.LUT R21, R21, 0xfffffffe, RZ, 0xc0, !PT ;  /* 0xfffffffe1515d812 */ /* 0x000fe200078ec0ff */
[----:B------:R-:W-:Y:S01]  /*b2f0*/  VIADD R20, R2, 0xd8 ;  /* 0x000000d802147836 */ /* 0x000fe20000000000 */
[----:B----4-:R-:W-:-:S02]  /*b300*/  @!P6 LOP3.LUT R19, R22, 0xfffffffe, RZ, 0xc0, !PT ;  /* 0xfffffffe1613e812 */ /* 0x010fc400078ec0ff */
[----:B------:R-:W-:Y:S01]  /*b310*/  ISETP.GE.AND P0, PT, R0, UR4, PT ;  /* 0x0000000400007c0c */ /* 0x000fe2000bf06270 */
[----:B0-----:R-:W-:Y:S01]  /*b320*/  @!P3 IMAD.WIDE R10, R3, 0x4, R4 ;  /* 0x00000004030ab825 */ /* 0x001fe200078e0204 */
[----:B------:R-:W-:-:S03]  /*b330*/  ISETP.GE.AND P2, PT, R20, UR4, PT ;  /* 0x0000000414007c0c */ /* 0x000fc6000bf46270 */
[--C-:B-1----:R-:W-:Y:S01]  /*b340*/  @!P4 IMAD.WIDE R12, R17, 0x4, R4.reuse ;  /* 0x00000004110cc825 */ /* 0x102fe200078e0204 */
[----:B------:R0:W-:Y:S03]  /*b350*/  @!P3 ST.E.64 desc[UR6][R10.64], R108 ;  /* 0x0000006c0a00b985 */ /* 0x0001e6000c101b06 */
[--C-:B------:R-:W-:Y:S01]  /*b360*/  @!P5 IMAD.WIDE R16, R21, 0x4, R4.reuse ;  /* 0x000000041510d825 */ /* 0x100fe200078e0204 */
[----:B------:R1:W-:Y:S01]  /*b370*/  @!P4 ST.E.64 desc[UR6][R12.64], R112 ;  /* 0x000000700c00c985 */ /* 0x0003e2000c101b06 */
[C---:B--2---:R-:W-:Y:S02]  /*b380*/  IADD3 R15, R2.reuse, 0xf0, RZ ;  /* 0x000000f0020f7810 */ /* 0x044fe40007ffe0ff */
[----:B------:R-:W-:Y:S01]  /*b390*/  VIADD R3, R2, 0xd0 ;  /* 0x000000d002037836 */ /* 0x000fe20000000000 */
[----:B------:R2:W-:Y:S01]  /*b3a0*/  @!P5 ST.E.64 desc[UR6][R16.64], R116 ;  /* 0x000000741000d985 */ /* 0x0005e2000c101b06 */
[----:B------:R-:W-:Y:S01]  /*b3b0*/  @!P6 IMAD.WIDE R18, R19, 0x4, R4 ;  /* 0x000000041312e825 */ /* 0x000fe200078e0204 */
[----:B------:R-:W-:-:S02]  /*b3c0*/  ISETP.GE.AND P5, PT, R15, UR4, PT ;  /* 0x000000040f007c0c */ /* 0x000fc4000bfa6270 */
[----:B------:R-:W-:Y:S01]  /*b3d0*/  ISETP.GE.AND P1, PT, R3, UR4, PT ;  /* 0x0000000403007c0c */ /* 0x000fe2000bf26270 */
[C---:B------:R-:W-:Y:S01]  /*b3e0*/  VIADD R21, R2.reuse, 0xe0 ;  /* 0x000000e002157836 */ /* 0x040fe20000000000 */
[----:B------:R3:W-:Y:S01]  /*b3f0*/  @!P6 ST.E.64 desc[UR6][R18.64], R120 ;  /* 0x000000781200e985 */ /* 0x0007e2000c101b06 */
[----:B0-----:R-:W-:Y:S01]  /*b400*/  VIADD R11, R2, 0xf8 ;  /* 0x000000f8020b7836 */ /* 0x001fe20000000000 */
[----:B------:R-:W-:Y:S01]  /*b410*/  @!P0 LEA.HI R0, R0, R0, RZ, 0x1 ;  /* 0x0000000000008211 */ /* 0x000fe200078f08ff */
[----:B------:R-:W-:Y:S01]  /*b420*/  VIADD R14, R2, 0xe8 ;  /* 0x000000e8020e7836 */ /* 0x000fe20000000000 */
[----:B------:R-:W-:Y:S02]  /*b430*/  ISETP.GE.AND P3, PT, R21, UR4, PT ;  /* 0x0000000415007c0c */ /* 0x000fe4000bf66270 */
[----:B------:R-:W-:Y:S02]  /*b440*/  ISETP.GE.AND P6, PT, R11, UR4, PT ;  /* 0x000000040b007c0c */ /* 0x000fe4000bfc6270 */
[----:B------:R-:W-:-:S02]  /*b450*/  ISETP.GE.AND P4, PT, R14, UR4, PT ;  /* 0x000000040e007c0c */ /* 0x000fc4000bf86270 */
[----:B------:R-:W-:Y:S02]  /*b460*/  @!P2 LEA.HI R20, R20, R20, RZ, 0x1 ;  /* 0x000000141414a211 */ /* 0x000fe400078f08ff */
[----:B------:R-:W-:Y:S02]  /*b470*/  @!P1 LEA.HI R3, R3, R3, RZ, 0x1 ;  /* 0x0000000303039211 */ /* 0x000fe400078f08ff */
[----:B------:R-:W-:Y:S02]  /*b480*/  @!P5 LEA.HI R10, R15, R15, RZ, 0x1 ;  /* 0x0000000f0f0ad211 */ /* 0x000fe400078f08ff */
[----:B------:R-:W-:Y:S02]  /*b490*/  @!P1 LOP3.LUT R3, R3, 0xfffffffe, RZ, 0xc0, !PT ;  /* 0xfffffffe03039812 */ /* 0x000fe400078ec0ff */
[----:B------:R-:W-:Y:S02]  /*b4a0*/  @!P3 LEA.HI R21, R21, R21, RZ, 0x1 ;  /* 0x000000151515b211 */ /* 0x000fe400078f08ff */
[----:B-1----:R-:W-:-:S02]  /*b4b0*/  @!P6 LEA.HI R12, R11, R11, RZ, 0x1 ;  /* 0x0000000b0b0ce211 */ /* 0x002fc400078f08ff */
[----:B------:R-:W-:Y:S02]  /*b4c0*/  @!P4 LEA.HI R14, R14, R14, RZ, 0x1 ;  /* 0x0000000e0e0ec211 */ /* 0x000fe400078f08ff */
[----:B------:R-:W-:Y:S02]  /*b4d0*/  @!P0 LOP3.LUT R11, R0, 0xfffffffe, RZ, 0xc0, !PT ;  /* 0xfffffffe000b8812 */ /* 0x000fe400078ec0ff */
[----:B------:R-:W-:Y:S02]  /*b4e0*/  @!P2 LOP3.LUT R15, R20, 0xfffffffe, RZ, 0xc0, !PT ;  /* 0xfffffffe140fa812 */ /* 0x000fe400078ec0ff */
[----:B--2---:R-:W-:Y:S02]  /*b4f0*/  @!P3 LOP3.LUT R17, R21, 0xfffffffe, RZ, 0xc0, !PT ;  /* 0xfffffffe1511b812 */ /* 0x004fe400078ec0ff */
[----:B---3--:R-:W-:Y:S01]  /*b500*/  @!P4 LOP3.LUT R19, R14, 0xfffffffe, RZ, 0xc0, !PT ;  /* 0xfffffffe0e13c812 */ /* 0x008fe200078ec0ff */
[----:B------:R-:W-:Y:S01]  /*b510*/  @!P2 IMAD.WIDE R14, R15, 0x4, R4 ;  /* 0x000000040f0ea825 */ /* 0x000fe200078e0204 */
[----:B------:R-:W-:-:S02]  /*b520*/  @!P5 LOP3.LUT R21, R10, 0xfffffffe, RZ, 0xc0, !PT ;  /* 0xfffffffe0a15d812 */ /* 0x000fc400078ec0ff */
[----:B------:R-:W-:Y:S01]  /*b530*/  @!P6 LOP3.LUT R23, R12, 0xfffffffe, RZ, 0xc0, !PT ;  /* 0xfffffffe0c17e812 */ /* 0x000fe200078ec0ff */
[----:B------:R-:W-:-:S04]  /*b540*/  @!P0 IMAD.WIDE R10, R11, 0x4, R4 ;  /* 0x000000040b0a8825 */ /* 0x000fc800078e0204 */
[--C-:B------:R-:W-:Y:S01]  /*b550*/  @!P1 IMAD.WIDE R12, R3, 0x4, R4.reuse ;  /* 0x00000004030c9825 */ /* 0x100fe200078e0204 */
[----:B------:R0:W-:Y:S03]  /*b560*/  @!P0 ST.E.64 desc[UR6][R10.64], R124 ;  /* 0x0000007c0a008985 */ /* 0x0001e6000c101b06 */
[--C-:B------:R-:W-:Y:S01]  /*b570*/  @!P3 IMAD.WIDE R16, R17, 0x4, R4.reuse ;  /* 0x000000041110b825 */ /* 0x100fe200078e0204 */
[----:B------:R0:W-:Y:S03]  /*b580*/  @!P1 ST.E.64 desc[UR6][R12.64], R128 ;  /* 0x000000800c009985 */ /* 0x0001e6000c101b06 */
[--C-:B------:R-:W-:Y:S01]  /*b590*/  @!P4 IMAD.WIDE R18, R19, 0x4, R4.reuse ;  /* 0x000000041312c825 */ /* 0x100fe200078e0204 */
[----:B------:R0:W-:Y:S03]  /*b5a0*/  @!P2 ST.E.64 desc[UR6][R14.64], R132 ;  /* 0x000000840e00a985 */ /* 0x0001e6000c101b06 */
[--C-:B------:R-:W-:Y:S01]  /*b5b0*/  @!P5 IMAD.WIDE R20, R21, 0x4, R4.reuse ;  /* 0x000000041514d825 */ /* 0x100fe200078e0204 */
[----:B------:R0:W-:Y:S03]  /*b5c0*/  @!P3 ST.E.64 desc[UR6][R16.64], R136 ;  /* 0x000000881000b985 */ /* 0x0001e6000c101b06 */
[----:B------:R-:W-:Y:S01]  /*b5d0*/  @!P6 IMAD.WIDE R4, R23, 0x4, R4 ;  /* 0x000000041704e825 */ /* 0x000fe200078e0204 */
[----:B------:R0:W-:Y:S04]  /*b5e0*/  @!P4 ST.E.64 desc[UR6][R18.64], R140 ;  /* 0x0000008c1200c985 */ /* 0x0001e8000c101b06 */
[----:B------:R0:W-:Y:S04]  /*b5f0*/  @!P5 ST.E.64 desc[UR6][R20.64], R144 ;  /* 0x000000901400d985 */ /* 0x0001e8000c101b06 */
[----:B------:R0:W-:Y:S02]  /*b600*/  @!P6 ST.E.64 desc[UR6][R4.64], R148 ;  /* 0x000000940400e985 */ /* 0x0001e4000c101b06 */
.L_x_35:
[----:B------:R-:W-:Y:S05]  /*b610*/  BSYNC B0 ;  /* 0x0000000000007941 */ /* 0x000fea0003800000 */
.L_x_34:
[----:B------:R-:W-:Y:S01]  /*b620*/  ISETP.GE.AND P0, PT, R9, R8, PT ;  /* 0x000000080900720c */ /* 0x000fe20003f06270 */
[----:B01----:R0:W1:Y:S04]  /*b630*/  SHFL.IDX PT, R5, R7, 0x1, 0x1c1f ;  /* 0x003c1f0007057f89 */ /* 0x00306800000e0000 */
[----:B----4-:R0:W2:Y:S08]  /*b640*/  SHFL.IDX PT, R4, R6, 0x1, 0x1c1f ;  /* 0x003c1f0006047f89 */ /* 0x0100b000000e0000 */
[----:B0-----:R-:W-:Y:S05]  /*b650*/  @P0 BRA `(.L_x_10) ;  /* 0x0000005400e00947 */ /* 0x001fea0003800000 */
[C---:B---3--:R-:W-:Y:S01]  /*b660*/  VIADD R0, R2.reuse, 0x8 ;  /* 0x0000000802007836 */ /* 0x048fe20000000000 */
[----:B------:R-:W-:Y:S01]  /*b670*/  ULDC UR4, c[0x0][0xac8] ;  /* 0x0002b20000047ab9 */ /* 0x000fe20000000800 */
[C---:B------:R-:W-:Y:S01]  /*b680*/  VIADD R3, R2.reuse, 0x10 ;  /* 0x0000001002037836 */ /* 0x040fe20000000000 */
[C---:B------:R-:W-:Y:S01]  /*b690*/  ISETP.GE.AND P0, PT, R2.reuse, UR4, PT ;  /* 0x0000000402007c0c */ /* 0x040fe2000bf06270 */
[----:B------:R-:W-:Y:S01]  /*b6a0*/  VIADD R12, R2, 0x18 ;  /* 0x00000018020c7836 */ /* 0x000fe20000000000 */
[----:B------:R-:W-:Y:S01]  /*b6b0*/  ISETP.GE.AND P1, PT, R0, UR4, PT ;  /* 0x0000000400007c0c */ /* 0x000fe2000bf26270 */
[----:B------:R-:W-:Y:S01]  /*b6c0*/  VIADD R13, R2, 0x20 ;  /* 0x00000020020d7836 */ /* 0x000fe20000000000 */
[----:B------:R-:W-:Y:S01]  /*b6d0*/  ISETP.GE.AND P2, PT, R3, UR4, PT ;  /* 0x0000000403007c0c */ /* 0x000fe2000bf46270 */
[----:B------:R-:W-:Y:S01]  /*b6e0*/  ULDC.64 UR6, c[0x0][0x208] ;  /* 0x0000820000067ab9 */ /* 0x000fe20000000a00 */
[----:B------:R-:W-:Y:S01]  /*b6f0*/  ISETP.GE.AND P5, PT, R12, UR4, PT ;  /* 0x000000040c007c0c */ /* 0x000fe2000bfa6270 */
[C---:B------:R-:W-:Y:S01]  /*b700*/  VIADD R14, R2.reuse, 0x38 ;  /* 0x00000038020e7836 */ /* 0x040fe20000000000 */
[----:B------:R-:W-:Y:S01]  /*b710*/  ISETP.GE.AND P6, PT, R13, UR4, PT ;  /* 0x000000040d007c0c */ /* 0x000fe2000bfc6270 */
[----:B------:R-:W-:-:S02]  /*b720*/  VIADD R15, R2, 0x40 ;  /* 0x00000040020f7836 */ /* 0x000fc40000000000 */
[C---:B------:R-:W-:Y:S02]  /*b730*/  VIADD R16, R2.reuse, 0x48 ;  /* 0x0000004802107836 */ /* 0x040fe40000000000 */
[--C-:B-12---:R-:W-:Y:S01]  /*b740*/  @!P0 IMAD.WIDE R6, R2, 0x4, R4.reuse ;  /* 0x0000000402068825 */ /* 0x106fe200078e0204 */
[----:B------:R-:W-:Y:S02]  /*b750*/  ISETP.GE.AND P3, PT, R15, UR4, PT ;  /* 0x000000040f007c0c */ /* 0x000fe4000bf66270 */
[----:B------:R-:W-:Y:S01]  /*b760*/  @!P1 LEA.HI R0, R0, R0, RZ, 0x1 ;  /* 0x0000000000009211 */ /* 0x000fe200078f08ff */
[----:B------:R-:W-:Y:S01]  /*b770*/  VIADD R18, R2, 0x50 ;  /* 0x0000005002127836 */ /* 0x000fe20000000000 */
[----:B------:R-:W-:Y:S01]  /*b780*/  @!P2 LEA.HI R3, R3, R3, RZ, 0x1 ;  /* 0x000000030303a211 */ /* 0x000fe200078f08ff */
[----:B------:R0:W-:Y:S01]  /*b790*/  @!P0 ST.E.64 desc[UR6][R6.64], R26 ;  /* 0x0000001a06008985 */ /* 0x0001e2000c101b06 */
[----:B------:R-:W-:Y:S01]  /*b7a0*/  @!P1 LOP3.LUT R9, R0, 0xfffffffe, RZ, 0xc0, !PT ;  /* 0xfffffffe00099812 */ /* 0x000fe200078ec0ff */
[C---:B------:R-:W-:Y:S01]  /*b7b0*/  VIADD R0, R2.reuse, 0x28 ;  /* 0x0000002802007836 */ /* 0x040fe20000000000 */
[----:B------:R-:W-:Y:S01]  /*b7c0*/  @!P2 LOP3.LUT R3, R3, 0xfffffffe, RZ, 0xc0, !PT ;  /* 0xfffffffe0303a812 */ /* 0x000fe200078ec0ff */
[----:B------:R-:W-:Y:S01]  /*b7d0*/  VIADD R19, R2, 0x58 ;  /* 0x0000005802137836 */ /* 0x000fe20000000000 */
[----:B------:R-:W-:Y:S01]  /*b7e0*/  ISETP.GE.AND P4, PT, R16, UR4, PT ;  /* 0x0000000410007c0c */ /* 0x000fe2000bf86270 */
[----:B------:R-:W-:Y:S01]  /*b7f0*/  @!P1 IMAD.WIDE R8, R9, 0x4, R4 ;  /* 0x0000000409089825 */ /* 0x000fe200078e0204 */
[----:B------:R-:W-:-:S02]  /*b800*/  ISETP.GE.AND P0, PT, R0, UR4, PT ;  /* 0x0000000400007c0c */ /* 0x000fc4000bf06270 */
[----:B------:R-:W-:Y:S01]  /*b810*/  @!P5 LEA.HI R12, R12, R12, RZ, 0x1 ;  /* 0x0000000c0c0cd211 */ /* 0x000fe200078f08ff */
[----:B------:R-:W-:Y:S01]  /*b820*/  @!P2 IMAD.WIDE R10, R3, 0x4, R4 ;  /* 0x00000004030aa825 */ /* 0x000fe200078e0204 */
[C---:B------:R-:W-:Y:S01]  /*b830*/  IADD3 R3, R2.reuse, 0x30, RZ ;  /* 0x0000003002037810 */ /* 0x040fe20007ffe0ff */
[----:B------:R1:W-:Y:S01]  /*b840*/  @!P1 ST.E.64 desc[UR6][R8.64], R30 ;  /* 0x0000001e08009985 */ /* 0x0003e2000c101b06 */
[----:B------:R-:W-:Y:S01]  /*b850*/  @!P6 LEA.HI R13, R13, R13, RZ, 0x1 ;  /* 0x0000000d0d0de211 */ /* 0x000fe200078f08ff */
[----:B------:R-:W-:Y:S01]  /*b860*/  VIADD R20, R2, 0x80 ;  /* 0x0000008002147836 */ /* 0x000fe20000000000 */
[----:B------:R-:W-:Y:S01]  /*b870*/  ISETP.GE.AND P1, PT, R3, UR4, PT ;  /* 0x0000000403007c0c */ /* 0x000fe2000bf26270 */
[----:B------:R2:W-:Y:S01]  /*b880*/  @!P2 ST.E.64 desc[UR6][R10.64], R34 ;  /* 0x000000220a00a985 */ /* 0x0005e2000c101b06 */
[----:B------:R-:W-:Y:S02]  /*b890*/  ISETP.GE.AND P2, PT, R14, UR4, PT ;  /* 0x000000040e007c0c */ /* 0x000fe4000bf46270 */
[----:B0-----:R-:W-:-:S02]  /*b8a0*/  @!P5 LOP3.LUT R7, R12, 0xfffffffe, RZ, 0xc0, !PT ;  /* 0xfffffffe0c07d812 */ /* 0x001fc400078ec0ff */
[----:B------:R-:W-:Y:S02]  /*b8b0*/  @!P0 LEA.HI R0, R0, R0, RZ, 0x1 ;  /* 0x0000000000008211 */ /* 0x000fe400078f08ff */
[----:B------:R-:W-:Y:S01]  /*b8c0*/  @!P3 LEA.HI R15, R15, R15, RZ, 0x1 ;  /* 0x0000000f0f0fb211 */ /* 0x000fe200078f08ff */
[--C-:B------:R-:W-:Y:S01]  /*b8d0*/  @!P5 IMAD.WIDE R6, R7, 0x4, R4.reuse ;  /* 0x000000040706d825 */ /* 0x100fe200078e0204 */
[----:B------:R-:W-:Y:S02]  /*b8e0*/  @!P4 LEA.HI R16, R16, R16, RZ, 0x1 ;  /* 0x000000101010c211 */ /* 0x000fe400078f08ff */
[----:B-1----:R-:W-:Y:S02]  /*b8f0*/  @!P6 LOP3.LUT R9, R13, 0xfffffffe, RZ, 0xc0, !PT ;  /* 0xfffffffe0d09e812 */ /* 0x002fe400078ec0ff */
[----:B------:R-:W-:Y:S01]  /*b900*/  @!P3 LOP3.LUT R15, R15, 0xfffffffe, RZ, 0xc0, !PT ;  /* 0xfffffffe0f0fb812 */ /* 0x000fe200078ec0ff */
[----:B------:R0:W-:Y:S01]  /*b910*/  @!P5 ST.E.64 desc[UR6][R6.64], R38 ;  /* 0x000000260600d985 */ /* 0x0001e2000c101b06 */
[----:B--2---:R-:W-:Y:S01]  /*b920*/  @!P1 LEA.HI R10, R3, R3, RZ, 0x1 ;  /* 0x00000003030a9211 */ /* 0x004fe200078f08ff */
[----:B------:R-:W-:Y:S01]  /*b930*/  @!P6 IMAD.WIDE R8, R9, 0x4, R4 ;  /* 0x000000040908e825 */ /* 0x000fe200078e0204 */
[----:B------:R-:W-:-:S02]  /*b940*/  @!P2 LEA.HI R14, R14, R14, RZ, 0x1 ;  /* 0x0000000e0e0ea211 */ /* 0x000fc400078f08ff */
[----:B------:R-:W-:Y:S01]  /*b950*/  @!P0 LOP3.LUT R3, R0, 0xfffffffe, RZ, 0xc0, !PT ;  /* 0xfffffffe00038812 */ /* 0x000fe200078ec0ff */
[----:B------:R-:W-:Y:S01]  /*b960*/  VIADD R0, R2, 0x60 ;  /* 0x0000006002007836 */ /* 0x000fe20000000000 */
[----:B------:R-:W-:Y:S01]  /*b970*/  @!P1 LOP3.LUT R11, R10, 0xfffffffe, RZ, 0xc0, !PT ;  /* 0xfffffffe0a0b9812 */ /* 0x000fe200078ec0ff */
[----:B------:R1:W-:Y:S01]  /*b980*/  @!P6 ST.E.64 desc[UR6][R8.64], R42 ;  /* 0x0000002a0800e985 */ /* 0x0003e2000c101b06 */
[----:B------:R-:W-:Y:S02]  /*b990*/  @!P2 LOP3.LUT R13, R14, 0xfffffffe, RZ, 0xc0, !PT ;  /* 0xfffffffe0e0da812 */ /* 0x000fe400078ec0ff */
[----:B------:R-:W-:Y:S01]  /*b9a0*/  @!P4 LOP3.LUT R17, R16, 0xfffffffe, RZ, 0xc0, !PT ;  /* 0xfffffffe1011c812 */ /* 0x000fe200078ec0ff */
[----:B------:R-:W-:Y:S01]  /*b9b0*/  VIADD R16, R2, 0x70 ;  /* 0x0000007002107836 */ /* 0x000fe20000000000 */
[----:B------:R-:W-:Y:S01]  /*b9c0*/  ISETP.GE.AND P5, PT, R18, UR4, PT ;  /* 0x0000000412007c0c */ /* 0x000fe2000bfa6270 */
[----:B0-----:R-:W-:Y:S01]  /*b9d0*/  @!P0 IMAD.WIDE R6, R3, 0x4, R4 ;  /* 0x0000000403068825 */ /* 0x001fe200078e0204 */
[----:B------:R-:W-:-:S02]  /*b9e0*/  ISETP.GE.AND P6, PT, R19, UR4, PT ;  /* 0x0000000413007c0c */ /* 0x000fc4000bfc6270 */
[----:B------:R-:W-:Y:S02]  /*b9f0*/  IADD3 R3, R2, 0x68, RZ ;  /* 0x0000006802037810 */ /* 0x000fe40007ffe0ff */
[----:B------:R0:W-:Y:S01]  /*ba00*/  @!P0 ST.E.64 desc[UR6][R6.64], R46 ;  /* 0x0000002e06008985 */ /* 0x0001e2000c101b06 */
[----:B------:R-:W-:Y:S01]  /*ba10*/  ISETP.GE.AND P0, PT, R20, UR4, PT ;  /* 0x0000000414007c0c */ /* 0x000fe2000bf06270 */
[----:B-1----:R-:W-:-:S04]  /*ba20*/  @!P1 IMAD.WIDE R8, R11, 0x4, R4 ;  /* 0x000000040b089825 */ /* 0x002fc800078e0204 */
[--C-:B------:R-:W-:Y:S01]  /*ba30*/  @!P2 IMAD.WIDE R10, R13, 0x4, R4.reuse ;  /* 0x000000040d0aa825 */ /* 0x100fe200078e0204 */
[----:B------:R1:W-:Y:S01]  /*ba40*/  @!P1 ST.E.64 desc[UR6][R8.64], R50 ;  /* 0x0000003208009985 */ /* 0x0003e2000c101b06 */
[----:B------:R-:W-:Y:S02]  /*ba50*/  @!P5 LEA.HI R18, R18, R18, RZ, 0x1 ;  /* 0x000000121212d211 */ /* 0x000fe400078f08ff */
[--C-:B------:R-:W-:Y:S01]  /*ba60*/  @!P3 IMAD.WIDE R12, R15, 0x4, R4.reuse ;  /* 0x000000040f0cb825 */ /* 0x100fe200078e0204 */
[----:B------:R2:W-:Y:S01]  /*ba70*/  @!P2 ST.E.64 desc[UR6][R10.64], R54 ;  /* 0x000000360a00a985 */ /* 0x0005e2000c101b06 */
[----:B------:R-:W-:Y:S02]  /*ba80*/  ISETP.GE.AND P2, PT, R16, UR4, PT ;  /* 0x0000000410007c0c */ /* 0x000fe4000bf46270 */
[----:B------:R-:W-:Y:S01]  /*ba90*/  @!P4 IMAD.WIDE R14, R17, 0x4, R4 ;  /* 0x00000004110ec825 */ /* 0x000fe200078e0204 */
[----:B------:R3:W-:Y:S01]  /*baa0*/  @!P3 ST.E.64 desc[UR6][R12.64], R58 ;  /* 0x0000003a0c00b985 */ /* 0x0007e2000c101b06 */
[----:B------:R-:W-:-:S02]  /*bab0*/  ISETP.GE.AND P3, PT, R3, UR4, PT ;  /* 0x0000000403007c0c */ /* 0x000fc4000bf66270 */
[----:B------:R-:W-:Y:S01]  /*bac0*/  VIADD R17, R2, 0x78 ;  /* 0x0000007802117836 */ /* 0x000fe20000000000 */
[----:B------:R4:W-:Y:S01]  /*bad0*/  @!P4 ST.E.64 desc[UR6][R14.64], R62 ;  /* 0x0000003e0e00c985 */ /* 0x0009e2000c101b06 */
[----:B------:R-:W-:Y:S02]  /*bae0*/  ISETP.GE.AND P4, PT, R0, UR4, PT ;  /* 0x0000000400007c0c */ /* 0x000fe4000bf86270 */
[----:B------:R-:W-:Y:S02]  /*baf0*/  @!P6 LEA.HI R19, R19, R19, RZ, 0x1 ;  /* 0x000000131313e211 */ /* 0x000fe400078f08ff */
[----:B------:R-:W-:Y:S02]  /*bb00*/  ISETP.GE.AND P1, PT, R17, UR4, PT ;  /* 0x0000000411007c0c */ /* 0x000fe4000bf26270 */
[----:B0-----:R-:W-:Y:S01]  /*bb10*/  @!P5 LOP3.LUT R7, R18, 0xfffffffe, RZ, 0xc0, !PT ;  /* 0xfffffffe1207d812 */ /* 0x001fe200078ec0ff */
[C---:B------:R-:W-:Y:S01]  /*bb20*/  VIADD R18, R2.reuse, 0x88 ;  /* 0x0000008802127836 */ /* 0x040fe20000000000 */
[----:B-1----:R-:W-:Y:S01]  /*bb30*/  @!P6 LOP3.LUT R9, R19, 0xfffffffe, RZ, 0xc0, !PT ;  /* 0xfffffffe1309e812 */ /* 0x002fe200078ec0ff */
[----:B------:R-:W-:Y:S01]  /*bb40*/  VIADD R19, R2, 0x90 ;  /* 0x0000009002137836 */ /* 0x000fe20000000000 */
[----:B--2---:R-:W-:Y:S01]  /*bb50*/  @!P3 LEA.HI R10, R3, R3, RZ, 0x1 ;  /* 0x00000003030ab211 */ /* 0x004fe200078f08ff */
[----:B------:R-:W-:Y:S01]  /*bb60*/  @!P5 IMAD.WIDE R6, R7, 0x4, R4 ;  /* 0x000000040706d825 */ /* 0x000fe200078e0204 */
[----:B------:R-:W-:-:S02]  /*bb70*/  @!P2 LEA.HI R16, R16, R16, RZ, 0x1 ;  /* 0x000000101010a211 */ /* 0x000fc400078f08ff */
[----:B------:R-:W-:Y:S01]  /*bb80*/  @!P4 LEA.HI R0, R0, R0, RZ, 0x1 ;  /* 0x000000000000c211 */ /* 0x000fe200078f08ff */
[----:B------:R-:W-:Y:S01]  /*bb90*/  @!P6 IMAD.WIDE R8, R9, 0x4, R4 ;  /* 0x000000040908e825 */ /* 0x000fe200078e0204 */
[----:B------:R-:W-:Y:S01]  /*bba0*/  @!P0 LEA.HI R20, R20, R20, RZ, 0x1 ;  /* 0x0000001414148211 */ /* 0x000fe200078f08ff */
[----:B------:R0:W-:Y:S01]  /*bbb0*/  @!P5 ST.E.64 desc[UR6][R6.64], R66 ;  /* 0x000000420600d985 */ /* 0x0001e2000c101b06 */
[----:B------:R-:W-:Y:S02]  /*bbc0*/  @!P1 LEA.HI R17, R17, R17, RZ, 0x1 ;  /* 0x0000001111119211 */ /* 0x000fe400078f08ff */
[----:B------:R-:W-:Y:S01]  /*bbd0*/  @!P4 LOP3.LUT R3, R0, 0xfffffffe, RZ, 0xc0, !PT ;  /* 0xfffffffe0003c812 */ /* 0x000fe200078ec0ff */
[----:B------:R1:W-:Y:S01]  /*bbe0*/  @!P6 ST.E.64 desc[UR6][R8.64], R70 ;  /* 0x000000460800e985 */ /* 0x0003e2000c101b06 */
[----:B------:R-:W-:Y:S01]  /*bbf0*/  @!P3 LOP3.LUT R11, R10, 0xfffffffe, RZ, 0xc0, !PT ;  /* 0xfffffffe0a0bb812 */ /* 0x000fe200078ec0ff */
[----:B------:R-:W-:Y:S01]  /*bc00*/  VIADD R0, R2, 0x98 ;  /* 0x0000009802007836 */ /* 0x000fe20000000000 */
[----:B---3--:R-:W-:Y:S01]  /*bc10*/  @!P2 LOP3.LUT R13, R16, 0xfffffffe, RZ, 0xc0, !PT ;  /* 0xfffffffe100da812 */ /* 0x008fe200078ec0ff */
[----:B------:R-:W-:Y:S01]  /*bc20*/  VIADD R16, R2, 0xa8 ;  /* 0x000000a802107836 */ /* 0x000fe20000000000 */
[----:B------:R-:W-:-:S02]  /*bc30*/  @!P1 LOP3.LUT R17, R17, 0xfffffffe, RZ, 0xc0, !PT ;  /* 0xfffffffe11119812 */ /* 0x000fc400078ec0ff */
[----:B----4-:R-:W-:Y:S01]  /*bc40*/  @!P0 LOP3.LUT R15, R20, 0xfffffffe, RZ, 0xc0, !PT ;  /* 0xfffffffe140f8812 */ /* 0x010fe200078ec0ff */
[----:B------:R-:W-:Y:S01]  /*bc50*/  VIADD R20, R2, 0xb8 ;  /* 0x000000b802147836 */ /* 0x000fe20000000000 */
[----:B------:R-:W-:Y:S01]  /*bc60*/  ISETP.GE.AND P6, PT, R18, UR4, PT ;  /* 0x0000000412007c0c */ /* 0x000fe2000bfc6270 */
[--C-:B0-----:R-:W-:Y:S01]  /*bc70*/  @!P4 IMAD.WIDE R6, R3, 0x4, R4.reuse ;  /* 0x000000040306c825 */ /* 0x101fe200078e0204 */
[----:B------:R-:W-:Y:S02]  /*bc80*/  ISETP.GE.AND P5, PT, R19, UR4, PT ;  /* 0x0000000413007c0c */ /* 0x000fe4000bfa6270 */
[----:B------:R-:W-:Y:S01]  /*bc90*/  IADD3 R3, R2, 0xa0, RZ ;  /* 0x000000a002037810 */ /* 0x000fe20007ffe0ff */
[--C-:B-1----:R-:W-:Y:S01]  /*bca0*/  @!P3 IMAD.WIDE R8, R11, 0x4, R4.reuse ;  /* 0x000000040b08b825 */ /* 0x102fe200078e0204 */
[----:B------:R0:W-:Y:S02]  /*bcb0*/  @!P4 ST.E.64 desc[UR6][R6.64], R74 ;  /* 0x0000004a0600c985 */ /* 0x0001e4000c101b06 */
[----:B------:R-:W-:Y:S01]  /*bcc0*/  ISETP.GE.AND P4, PT, R3, UR4, PT ;  /* 0x0000000403007c0c */ /* 0x000fe2000bf86270 */
[----:B------:R-:W-:Y:S01]  /*bcd0*/  @!P2 IMAD.WIDE R10, R13, 0x4, R4 ;  /* 0x000000040d0aa825 */ /* 0x000fe200078e0204 */
[----:B------:R1:W-:Y:S01]  /*bce0*/  @!P3 ST.E.64 desc[UR6][R8.64], R78 ;  /* 0x0000004e0800b985 */ /* 0x0003e2000c101b06 */
[----:B------:R-:W-:-:S02]  /*bcf0*/  ISETP.GE.AND P3, PT, R16, UR4, PT ;  /* 0x0000000410007c0c */ /* 0x000fc4000bf66270 */
[--C-:B------:R-:W-:Y:S01]  /*bd00*/  @!P1 IMAD.WIDE R12, R17, 0x4, R4.reuse ;  /* 0x00000004110c9825 */ /* 0x100fe200078e0204 */
[----:B------:R2:W-:Y:S01]  /*bd10*/  @!P2 ST.E.64 desc[UR6][R10.64], R82 ;  /* 0x000000520a00a985 */ /* 0x0005e2000c101b06 */
[----:B------:R-:W-:Y:S02]  /*bd20*/  @!P6 LEA.HI R18, R18, R18, RZ, 0x1 ;  /* 0x000000121212e211 */ /* 0x000fe400078f08ff */
[----:B------:R-:W-:Y:S01]  /*bd30*/  @!P0 IMAD.WIDE R14, R15, 0x4, R4 ;  /* 0x000000040f0e8825 */ /* 0x000fe200078e0204 */
[----:B------:R3:W-:Y:S01]  /*bd40*/  @!P1 ST.E.64 desc[UR6][R12.64], R86 ;  /* 0x000000560c009985 */ /* 0x0007e2000c101b06 */
[----:B------:R-:W-:Y:S02]  /*bd50*/  ISETP.GE.AND P1, PT, R20, UR4, PT ;  /* 0x0000000414007c0c */ /* 0x000fe4000bf26270 */
[----:B------:R-:W-:Y:S01]  /*bd60*/  VIADD R17, R2, 0xb0 ;  /* 0x000000b002117836 */ /* 0x000fe20000000000 */
[----:B------:R4:W-:Y:S01]  /*bd70*/  @!P0 ST.E.64 desc[UR6][R14.64], R90 ;  /* 0x0000005a0e008985 */ /* 0x0009e2000c101b06 */
[----:B------:R-:W-:-:S02]  /*bd80*/  ISETP.GE.AND P0, PT, R0, UR4, PT ;  /* 0x0000000400007c0c */ /* 0x000fc4000bf06270 */
        /* <DEDUP_REMOVED lines=28> */
[----:B------:R0:W-:Y:S01]  /*bf50*/  @!P0 ST.E.64 desc[UR6][R6.64], R102 ;  /* 0x0000006606008985 */ /* 0x0001e2000c101b06 */
[----:B------:R-:W-:Y:S02]  /*bf60*/  ISETP.GE.AND P0, PT, R0, UR4, PT ;  /* 0x0000000400007c0c */ /* 0x000fe4000bf06270 */
[----:B------:R-:W-:Y:S01]  /*bf70*/  @!P3 IMAD.WIDE R10, R13, 0x4, R4 ;  /* 0x000000040d0ab825 */ /* 0x000fe200078e0204 */
[----:B------:R1:W-:Y:S01]  /*bf80*/  @!P4 ST.E.64 desc[UR6][R8.64], R106 ;  /* 0x0000006a0800c985 */ /* 0x0003e2000c101b06 */
[----:B------:R-:W-:-:S02]  /*bf90*/  ISETP.GE.AND P4, PT, R20, UR4, PT ;  /* 0x0000000414007c0c */ /* 0x000fc4000bf86270 */
[--C-:B------:R-:W-:Y:S01]  /*bfa0*/  @!P2 IMAD.WIDE R12, R17, 0x4, R4.reuse ;  /* 0x00000004110ca825 */ /* 0x100fe200078e0204 */
[----:B------:R2:W-:Y:S01]  /*bfb0*/  @!P3 ST.E.64 desc[UR6][R10.64], R110 ;  /* 0x0000006e0a00b985 */ /* 0x0005e2000c101b06 */
[----:B------:R-:W-:Y:S02]  /*bfc0*/  @!P5 LEA.HI R18, R18, R18, RZ, 0x1 ;  /* 0x000000121212d211 */ /* 0x000fe400078f08ff */
[----:B------:R-:W-:Y:S01]  /*bfd0*/  @!P1 IMAD.WIDE R14, R15, 0x4, R4 ;  /* 0x000000040f0e9825 */ /* 0x000fe200078e0204 */
[----:B------:R-:W-:Y:S01]  /*bfe0*/  @!P2 ST.E.64 desc[UR6][R12.64], R114 ;  /* 0x000000720c00a985 */ /* 0x000fe2000c101b06 */
[----:B------:R-:W-:Y:S02]  /*bff0*/  ISETP.GE.AND P2, PT, R16, UR4, PT ;  /* 0x0000000410007c0c */ /* 0x000fe4000bf46270 */
[C---:B------:R-:W-:Y:S01]  /*c000*/  VIADD R17, R2.reuse, 0xe8 ;  /* 0x000000e802117836 */ /* 0x040fe20000000000 */
[----:B------:R-:W-:Y:S01]  /*c010*/  @!P1 ST.E.64 desc[UR6][R14.64], R118 ;  /* 0x000000760e009985 */ /* 0x000fe2000c101b06 */
[----:B------:R-:W-:Y:S01]  /*c020*/  ISETP.GE.AND P1, PT, R3, UR4, PT ;  /* 0x0000000403007c0c */ /* 0x000fe2000bf26270 */
[----:B------:R-:W-:Y:S01]  /*c030*/  VIADD R2, R2, 0xf8 ;  /* 0x000000f802027836 */ /* 0x000fe20000000000 */
[----:B0-----:R-:W-:-:S02]  /*c040*/  @!P5 LOP3.LUT R7, R18, 0xfffffffe, RZ, 0xc0, !PT ;  /* 0xfffffffe1207d812 */ /* 0x001fc400078ec0ff */
[----:B------:R-:W-:Y:S02]  /*c050*/  @!P6 LEA.HI R19, R19, R19, RZ, 0x1 ;  /* 0x000000131313e211 */ /* 0x000fe400078f08ff */
[----:B------:R-:W-:Y:S01]  /*c060*/  ISETP.GE.AND P3, PT, R17, UR4, PT ;  /* 0x0000000411007c0c */ /* 0x000fe2000bf66270 */
[--C-:B------:R-:W-:Y:S01]  /*c070*/  @!P5 IMAD.WIDE R6, R7, 0x4, R4.reuse ;  /* 0x000000040706d825 */ /* 0x100fe200078e0204 */
[----:B------:R-:W-:Y:S02]  /*c080*/  @!P0 LEA.HI R0, R0, R0, RZ, 0x1 ;  /* 0x0000000000008211 */ /* 0x000fe400078f08ff */
[----:B-1----:R-:W-:Y:S02]  /*c090*/  @!P6 LOP3.LUT R9, R19, 0xfffffffe, RZ, 0xc0, !PT ;  /* 0xfffffffe1309e812 */ /* 0x002fe400078ec0ff */
[----:B------:R0:W-:Y:S01]  /*c0a0*/  @!P5 ST.E.64 desc[UR6][R6.64], R122 ;  /* 0x0000007a0600d985 */ /* 0x0001e2000c101b06 */
[----:B--2---:R-:W-:Y:S02]  /*c0b0*/  @!P1 LEA.HI R10, R3, R3, RZ, 0x1 ;  /* 0x00000003030a9211 */ /* 0x004fe400078f08ff */
[----:B------:R-:W-:Y:S01]  /*c0c0*/  @!P0 LOP3.LUT R3, R0, 0xfffffffe, RZ, 0xc0, !PT ;  /* 0xfffffffe00038812 */ /* 0x000fe200078ec0ff */
[----:B------:R-:W-:Y:S01]  /*c0d0*/  @!P6 IMAD.WIDE R8, R9, 0x4, R4 ;  /* 0x000000040908e825 */ /* 0x000fe200078e0204 */
[----:B------:R-:W-:-:S02]  /*c0e0*/  @!P2 LEA.HI R16, R16, R16, RZ, 0x1 ;  /* 0x000000101010a211 */ /* 0x000fc400078f08ff */
[----:B------:R-:W-:Y:S02]  /*c0f0*/  @!P3 LEA.HI R17, R17, R17, RZ, 0x1 ;  /* 0x000000111111b211 */ /* 0x000fe400078f08ff */
[----:B------:R1:W-:Y:S01]  /*c100*/  @!P6 ST.E.64 desc[UR6][R8.64], R126 ;  /* 0x0000007e0800e985 */ /* 0x0003e2000c101b06 */
[----:B------:R-:W-:Y:S02]  /*c110*/  @!P4 LEA.HI R20, R20, R20, RZ, 0x1 ;  /* 0x000000141414c211 */ /* 0x000fe400078f08ff */
[----:B------:R-:W-:Y:S01]  /*c120*/  @!P1 LOP3.LUT R11, R10, 0xfffffffe, RZ, 0xc0, !PT ;  /* 0xfffffffe0a0b9812 */ /* 0x000fe200078ec0ff */
[----:B0-----:R-:W-:Y:S01]  /*c130*/  @!P0 IMAD.WIDE R6, R3, 0x4, R4 ;  /* 0x0000000403068825 */ /* 0x001fe200078e0204 */
[----:B------:R-:W-:Y:S02]  /*c140*/  @!P2 LOP3.LUT R13, R16, 0xfffffffe, RZ, 0xc0, !PT ;  /* 0xfffffffe100da812 */ /* 0x000fe400078ec0ff */
[----:B------:R-:W-:Y:S02]  /*c150*/  @!P3 LOP3.LUT R17, R17, 0xfffffffe, RZ, 0xc0, !PT ;  /* 0xfffffffe1111b812 */ /* 0x000fe400078ec0ff */
[----:B------:R0:W-:Y:S01]  /*c160*/  @!P0 ST.E.64 desc[UR6][R6.64], R130 ;  /* 0x0000008206008985 */ /* 0x0001e2000c101b06 */
[----:B------:R-:W-:-:S02]  /*c170*/  ISETP.GE.AND P0, PT, R2, UR4, PT ;  /* 0x0000000402007c0c */ /* 0x000fc4000bf06270 */
[----:B------:R-:W-:Y:S01]  /*c180*/  @!P4 LOP3.LUT R15, R20, 0xfffffffe, RZ, 0xc0, !PT ;  /* 0xfffffffe140fc812 */ /* 0x000fe200078ec0ff */
[----:B-1----:R-:W-:-:S04]  /*c190*/  @!P1 IMAD.WIDE R8, R11, 0x4, R4 ;  /* 0x000000040b089825 */ /* 0x002fc800078e0204 */
[--C-:B------:R-:W-:Y:S01]  /*c1a0*/  @!P2 IMAD.WIDE R10, R13, 0x4, R4.reuse ;  /* 0x000000040d0aa825 */ /* 0x100fe200078e0204 */
[----:B------:R0:W-:Y:S03]  /*c1b0*/  @!P1 ST.E.64 desc[UR6][R8.64], R134 ;  /* 0x0000008608009985 */ /* 0x0001e6000c101b06 */
[--C-:B------:R-:W-:Y:S01]  /*c1c0*/  @!P3 IMAD.WIDE R12, R17, 0x4, R4.reuse ;  /* 0x00000004110cb825 */ /* 0x100fe200078e0204 */
[----:B------:R0:W-:Y:S03]  /*c1d0*/  @!P2 ST.E.64 desc[UR6][R10.64], R138 ;  /* 0x0000008a0a00a985 */ /* 0x0001e6000c101b06 */
[----:B------:R-:W-:Y:S01]  /*c1e0*/  @!P4 IMAD.WIDE R14, R15, 0x4, R4 ;  /* 0x000000040f0ec825 */ /* 0x000fe200078e0204 */
[----:B------:R0:W-:Y:S04]  /*c1f0*/  @!P3 ST.E.64 desc[UR6][R12.64], R142 ;  /* 0x0000008e0c00b985 */ /* 0x0001e8000c101b06 */
[----:B------:R0:W-:Y:S01]  /*c200*/  @!P4 ST.E.64 desc[UR6][R14.64], R146 ;  /* 0x000000920e00c985 */ /* 0x0001e2000c101b06 */
[----:B------:R-:W-:Y:S05]  /*c210*/  @P0 BRA `(.L_x_10) ;  /* 0x0000004800f00947 */ /* 0x000fea0003800000 */
[----:B------:R-:W-:Y:S01]  /*c220*/  LEA.HI R2, R2, R2, RZ, 0x1 ;  /* 0x0000000202027211 */ /* 0x000fe200078f08ff */
[----:B------:R-:W-:-:S03]  /*c230*/  ULDC.64 UR4, c[0x0][0x208] ;  /* 0x0000820000047ab9 */ /* 0x000fc60000000a00 */
[----:B------:R-:W-:-:S05]  /*c240*/  LOP3.LUT R3, R2, 0xfffffffe, RZ, 0xc0, !PT ;  /* 0xfffffffe02037812 */ /* 0x000fca00078ec0ff */
[----:B------:R-:W-:-:S05]  /*c250*/  IMAD.WIDE R4, R3, 0x4, R4 ;  /* 0x0000000403047825 */ /* 0x000fca00078e0204 */
[----:B------:R1:W-:Y:S01]  /*c260*/  ST.E.64 desc[UR4][R4.64], R150 ;  /* 0x0000009604007985 */ /* 0x0003e2000c101b04 */
[----:B------:R-:W-:Y:S05]  /*c270*/  BRA `(.L_x_10) ;  /* 0x0000004800d87947 */ /* 0x000fea0003800000 */
.L_x_33:
[----:B------:R-:W0:Y:S02]  /*c280*/  S2R R0, SR_TID.X ;  /* 0x0000000000007919 */ /* 0x000e240000002100 */
[----:B0-----:R-:W-:-:S05]  /*c290*/  VIADD R2, R0, 0xffffff80 ;  /* 0xffffff8000027836 */ /* 0x001fca0000000000 */
[----:B------:R-:W-:-:S13]  /*c2a0*/  ISETP.GT.AND P0, PT, R2, 0x7f, PT ;  /* 0x0000007f0200780c */ /* 0x000fda0003f04270 */
[----:B------:R-:W-:Y:S05]  /*c2b0*/  @P0 BRA `(.L_x_10) ;  /* 0x0000004800c80947 */ /* 0x000fea0003800000 */
[----:B------:R-:W0:Y:S01]  /*c2c0*/  S2R R3, SR_CTAID.X ;  /* 0x0000000000037919 */ /* 0x000e220000002500 */
[----:B------:R-:W1:Y:S01]  /*c2d0*/  LDC R6, c[0x0][0xbe8] ;  /* 0x0002fa00ff067b82 */ /* 0x000e620000000800 */
[----:B------:R-:W-:Y:S01]  /*c2e0*/  ULDC UR4, c[0x0][0xa88] ;  /* 0x0002a20000047ab9 */ /* 0x000fe20000000800 */
[----:B0-----:R-:W-:Y:S02]  /*c2f0*/  IMAD R0, R3, 0x80, R0 ;  /* 0x0000008003007824 */ /* 0x001fe400078e0200 */
[----:B-1----:R-:W-:-:S03]  /*c300*/  IMAD R3, R6, UR4, RZ ;  /* 0x0000000406037c24 */ /* 0x002fc6000f8e02ff */
[----:B------:R-:W-:-:S04]  /*c310*/  IADD3 R0, R0, -0x80, RZ ;  /* 0xffffff8000007810 */ /* 0x000fc80007ffe0ff */
[----:B------:R-:W-:-:S13]  /*c320*/  ISETP.GE.AND P0, PT, R0, R3, PT ;  /* 0x000000030000720c */ /* 0x000fda0003f06270 */
[----:B------:R-:W-:Y:S05]  /*c330*/  @P0 BRA `(.L_x_10) ;  /* 0x0000004800a80947 */ /* 0x000fea0003800000 */
[----:B------:R-:W-:Y:S01]  /*c340*/  ISETP.NE.AND P0, PT, R6, 0x1, PT ;  /* 0x000000010600780c */ /* 0x000fe20003f05270 */
[----:B------:R-:W0:Y:S01]  /*c350*/  S2UR UR4, SR_CTAID.Z ;  /* 0x00000000000479c3 */ /* 0x000e220000002700 */
[----:B------:R-:W-:Y:S01]  /*c360*/  SHF.R.S32.HI R5, RZ, 0x1f, R18 ;  /* 0x0000001fff057819 */ /* 0x000fe20000011412 */
[----:B------:R-:W-:Y:S01]  /*c370*/  ULDC.64 UR6, c[0x0][0xbd0] ;  /* 0x0002f40000067ab9 */ /* 0x000fe20000000a00 */
[----:B------:R-:W-:Y:S01]  /*c380*/  ULDC.64 UR10, c[0x0][0x208] ;  /* 0x00008200000a7ab9 */ /* 0x000fe20000000a00 */
[----:B------:R-:W-:-:S04]  /*c390*/  IMAD.WIDE.U32 R2, R18, UR6, RZ ;  /* 0x0000000612027c25 */ /* 0x000fc8000f8e00ff */
[----:B------:R-:W1:Y:S01]  /*c3a0*/  LDC.64 R12, c[0x0][0xbd8] ;  /* 0x0002f600ff0c7b82 */ /* 0x000e620000000a00 */
[----:B------:R-:W-:-:S04]  /*c3b0*/  IMAD R5, R5, UR6, RZ ;  /* 0x0000000605057c24 */ /* 0x000fc8000f8e02ff */
[----:B------:R-:W-:Y:S02]  /*c3c0*/  IMAD R5, R18, UR7, R5 ;  /* 0x0000000712057c24 */ /* 0x000fe4000f8e0205 */
[----:B------:R-:W-:Y:S01]  /*c3d0*/  IMAD.MOV R18, RZ, RZ, -R18 ;  /* 0x000000ffff127224 */ /* 0x000fe200078e0a12 */
[----:B------:R-:W2:Y:S01]  /*c3e0*/  @P0 LDC R9, c[0x0][0xbec] ;  /* 0x0002fb00ff090b82 */ /* 0x000ea20000000800 */
[----:B------:R-:W-:Y:S02]  /*c3f0*/  IMAD.IADD R3, R3, 0x1, R5 ;  /* 0x0000000103037824 */ /* 0x000fe400078e0205 */
[----:B------:R-:W-:-:S05]  /*c400*/  IMAD.MOV.U32 R5, RZ, RZ, R0 ;  /* 0x000000ffff057224 */ /* 0x000fca00078e0000 */
[----:B------:R-:W3:Y:S01]  /*c410*/  S2UR UR8, SR_CTAID.Y ;  /* 0x00000000000879c3 */ /* 0x000ee20000002600 */
[----:B0-----:R-:W-:-:S07]  /*c420*/  USHF.R.S32.HI UR5, URZ, 0x1f, UR4 ;  /* 0x0000001f3f057899 */ /* 0x001fce0008011404 */
[----:B------:R-:W3:Y:S01]  /*c430*/  LDC R7, c[0x0][0xc50] ;  /* 0x00031400ff077b82 */ /* 0x000ee20000000800 */
[C---:B-1----:R-:W-:Y:S02]  /*c440*/  IMAD R8, R12.reuse, UR5, RZ ;  /* 0x000000050c087c24 */ /* 0x042fe4000f8e02ff */
[----:B------:R-:W-:-:S04]  /*c450*/  IMAD.WIDE.U32 R2, R12, UR4, R2 ;  /* 0x000000040c027c25 */ /* 0x000fc8000f8e0002 */
[----:B------:R-:W-:Y:S01]  /*c460*/  IMAD R13, R13, UR4, R8 ;  /* 0x000000040d0d7c24 */ /* 0x000fe2000f8e0208 */
[----:B------:R-:W0:Y:S01]  /*c470*/  @P0 LDC R11, c[0x0][0xbf0] ;  /* 0x0002fc00ff0b0b82 */ /* 0x000e220000000800 */
[----:B--2---:R-:W-:Y:S01]  /*c480*/  @P0 IMAD.HI.U32 R4, R0, R9, RZ ;  /* 0x0000000900040227 */ /* 0x004fe200078e00ff */
[----:B------:R-:W-:-:S03]  /*c490*/  ULDC.64 UR4, c[0x0][0xbe0] ;  /* 0x0002f80000047ab9 */ /* 0x000fc60000000a00 */
[----:B------:R-:W-:Y:S02]  /*c4a0*/  IMAD.IADD R3, R13, 0x1, R3 ;  /* 0x000000010d037824 */ /* 0x000fe400078e0203 */
[----:B---3--:R-:W-:-:S04]  /*c4b0*/  IMAD R9, R7, R18, UR8 ;  /* 0x0000000807097e24 */ /* 0x008fc8000f8e0212 */
[----:B------:R-:W-:Y:S01]  /*c4c0*/  IMAD.WIDE.U32 R2, R9, UR4, R2 ;  /* 0x0000000409027c25 */ /* 0x000fe2000f8e0002 */
[----:B0-----:R-:W-:Y:S02]  /*c4d0*/  @P0 SHF.R.U32.HI R5, RZ, R11, R4 ;  /* 0x0000000bff050219 */ /* 0x001fe40000011604 */
[----:B------:R-:W-:Y:S02]  /*c4e0*/  SHF.R.S32.HI R4, RZ, 0x1f, R9 ;  /* 0x0000001fff047819 */ /* 0x000fe40000011409 */
[----:B------:R-:W-:Y:S01]  /*c4f0*/  IADD3 R2, P0, R5, R2, RZ ;  /* 0x0000000205027210 */ /* 0x000fe20007f1e0ff */
[----:B------:R-:W-:Y:S02]  /*c500*/  IMAD.MOV R7, RZ, RZ, -R5 ;  /* 0x000000ffff077224 */ /* 0x000fe400078e0a05 */
[----:B------:R-:W-:Y:S02]  /*c510*/  IMAD R4, R4, UR4, RZ ;  /* 0x0000000404047c24 */ /* 0x000fe4000f8e02ff */
[----:B------:R-:W-:-:S02]  /*c520*/  IMAD R7, R6, R7, R0 ;  /* 0x0000000706077224 */ /* 0x000fc400078e0200 */
[----:B------:R-:W-:Y:S01]  /*c530*/  IMAD R4, R9, UR5, R4 ;  /* 0x0000000509047c24 */ /* 0x000fe2000f8e0204 */
[----:B------:R-:W-:Y:S01]  /*c540*/  SHF.R.S32.HI R9, RZ, 0x1f, R5 ;  /* 0x0000001fff097819 */ /* 0x000fe20000011405 */
[----:B------:R-:W-:Y:S01]  /*c550*/  ULDC.64 UR4, c[0x0][0xbc8] ;  /* 0x0002f20000047ab9 */ /* 0x000fe20000000a00 */
[----:B------:R-:W-:Y:S02]  /*c560*/  SHF.R.S32.HI R0, RZ, 0x1f, R7 ;  /* 0x0000001fff007819 */ /* 0x000fe40000011407 */
[----:B------:R-:W-:-:S03]  /*c570*/  IADD3.X R3, R9, R3, R4, P0, !PT ;  /* 0x0000000309037210 */ /* 0x000fc600007fe404 */
[----:B------:R-:W-:Y:S02]  /*c580*/  IMAD R0, R0, UR4, RZ ;  /* 0x0000000400007c24 */ /* 0x000fe4000f8e02ff */
[----:B------:R-:W-:-:S04]  /*c590*/  IMAD.WIDE.U32 R2, R7, UR4, R2 ;  /* 0x0000000407027c25 */ /* 0x000fc8000f8e0002 */
[----:B------:R-:W-:Y:S01]  /*c5a0*/  IMAD R5, R7, UR5, R0 ;  /* 0x0000000507057c24 */ /* 0x000fe2000f8e0200 */
[----:B------:R-:W-:Y:S02]  /*c5b0*/  ULDC.64 UR4, c[0x0][0xba8] ;  /* 0x0002ea0000047ab9 */ /* 0x000fe40000000a00 */
[----:B------:R-:W-:Y:S01]  /*c5c0*/  LEA R4, P0, R2, UR4, 0x2 ;  /* 0x0000000402047c11 */ /* 0x000fe2000f8010ff */
[----:B------:R-:W-:-:S05]  /*c5d0*/  IMAD.IADD R3, R3, 0x1, R5 ;  /* 0x0000000103037824 */ /* 0x000fca00078e0205 */
[----:B------:R-:W-:Y:S02]  /*c5e0*/  LEA.HI.X R5, R2, UR5, R3, 0x2, P0 ;  /* 0x0000000502057c11 */ /* 0x000fe400080f1403 */
[----:B------:R-:W-:-:S05]  /*c5f0*/  MOV R3, 0xff800000 ;  /* 0xff80000000037802 */ /* 0x000fca0000000f00 */
[----:B------:R4:W-:Y:S01]  /*c600*/  STG.E desc[UR10][R4.64], R3 ;  /* 0x0000000304007986 */ /* 0x0009e2000c10190a */
[----:B------:R-:W-:Y:S05]  /*c610*/  BRA `(.L_x_10) ;  /* 0x0000004400f07947 */ /* 0x000fea0003800000 */
.L_x_8:
[----:B------:R-:W-:-:S08]  /*c620*/  NOP ;  /* 0x0000000000007918 */ /* 0x000fd00000000000 */
[----:B0-----:R-:W0:-:S00]  /*c630*/  USETMAXREG.DEALLOC.CTAPOOL 0x18 ;  /* 0x00000018000079c8 */ /* 0x001e0000080e0500 */
[----:B0-----:R-:W-:Y:S01]  /*c640*/  LOP3.LUT R0, R0, 0x3, RZ, 0xc0, !PT ;  /* 0x0000000300007812 */ /* 0x001fe200078ec0ff */
[----:B------:R-:W0:Y:S05]  /*c650*/  S2R R18, SR_CTAID.Z ;  /* 0x0000000000127919 */ /* 0x000e2a0000002700 */
[----:B------:R-:W1:Y:S01]  /*c660*/  S2UR UR6, SR_CTAID.Y ;  /* 0x00000000000679c3 */ /* 0x000e620000002600 */
[----:B------:R-:W2:Y:S02]  /*c670*/  SHFL.IDX PT, R0, R0, RZ, 0x1f ;  /* 0x00001fff00007589 */ /* 0x000ea400000e0000 */
[----:B--2---:R-:W-:-:S13]  /*c680*/  ISETP.NE.AND P0, PT, R0, RZ, PT ;  /* 0x000000ff0000720c */ /* 0x004fda0003f05270 */
[----:B01----:R-:W-:Y:S05]  /*c690*/  @!P0 BRA `(.L_x_36) ;  /* 0x0000000000288947 */ /* 0x003fea0003800000 */
[----:B------:R-:W-:Y:S01]  /*c6a0*/  ULDC UR7, c[0x0][0xc50] ;  /* 0x0003140000077ab9 */ /* 0x000fe20000000800 */
[----:B------:R-:W-:Y:S01]  /*c6b0*/  UMOV UR36, UR6 ;  /* 0x0000000600247c82 */ /* 0x000fe20008000000 */
[----:B------:R-:W-:-:S06]  /*c6c0*/  UISETP.NE.AND UP0, UPT, UR7, 0x1, UPT ;  /* 0x000000010700788c */ /* 0x000fcc000bf05270 */
[----:B------:R-:W-:-:S13]  /*c6d0*/  PLOP3.LUT P0, PT, PT, PT, UP0, 0x80, 0x0 ;  /* 0x000000000000781c */ /* 0x000fda0003f0f008 */
[----:B------:R-:W-:Y:S05]  /*c6e0*/  @!P0 BRA `(.L_x_37) ;  /* 0x0000000000308947 */ /* 0x000fea0003800000 */
[----:B------:R-:W-:Y:S01]  /*c6f0*/  ULDC UR4, c[0x0][0xc54] ;  /* 0x0003150000047ab9 */ /* 0x000fe20000000800 */
[----:B------:R-:W-:Y:S01]  /*c700*/  ULDC UR36, c[0x0][0xc58] ;  /* 0x0003160000247ab9 */ /* 0x000fe20000000800 */
[----:B------:R-:W-:-:S04]  /*c710*/  UIMAD.WIDE.U32 UR4, UR6, UR4, URZ ;  /* 0x00000004060472a5 */ /* 0x000fc8000f8e003f */
[----:B------:R-:W-:Y:S01]  /*c720*/  USHF.R.U32.HI UR36, URZ, UR36, UR5 ;  /* 0x000000243f247299 */ /* 0x000fe20008011605 */
[----:B------:R-:W-:Y:S11]  /*c730*/  BRA `(.L_x_37) ;  /* 0x00000000001c7947 */ /* 0x000ff60003800000 */
.L_x_36:
[----:B------:R-:W-:Y:S01]  /*c740*/  ULDC UR7, c[0x0][0xc50] ;  /* 0x0003140000077ab9 */ /* 0x000fe20000000800 */
[----:B------:R-:W-:Y:S01]  /*c750*/  UMOV UR36, UR6 ;  /* 0x0000000600247c82 */ /* 0x000fe20008000000 */
[----:B------:R-:W-:-:S11]  /*c760*/  UISETP.NE.AND UP0, UPT, UR7, 0x1, UPT ;  /* 0x000000010700788c */ /* 0x000fd6000bf05270 */
[----:B------:R-:W-:Y:S01]  /*c770*/  @UP0 ULDC UR4, c[0x0][0xc54] ;  /* 0x0003150000040ab9 */ /* 0x000fe20000000800 */
[----:B------:R-:W-:Y:S01]  /*c780*/  @UP0 ULDC UR8, c[0x0][0xc58] ;  /* 0x0003160000080ab9 */ /* 0x000fe20000000800 */
[----:B------:R-:W-:-:S04]  /*c790*/  UIMAD.WIDE.U32 UR4, UR6, UR4, URZ ;  /* 0x00000004060472a5 */ /* 0x000fc8000f8e003f */
[----:B------:R-:W-:-:S12]  /*c7a0*/  @UP0 USHF.R.U32.HI UR36, URZ, UR8, UR5 ;  /* 0x000000083f240299 */ /* 0x000fd80008011605 */
.L_x_37:
[----:B------:R-:W-:Y:S01]  /*c7b0*/  ISETP.GE.AND P0, PT, R18, RZ, PT ;  /* 0x000000ff1200720c */ /* 0x000fe20003f06270 */
[----:B------:R-:W-:Y:S01]  /*c7c0*/  UIADD3 UR4, -UR36, URZ, URZ ;  /* 0x0000003f24047290 */ /* 0x000fe2000fffe13f */
[----:B------:R-:W-:Y:S02]  /*c7d0*/  IMAD.MOV.U32 R9, RZ, RZ, 0x1 ;  /* 0x00000001ff097424 */ /* 0x000fe400078e00ff */
[----:B------:R-:W-:Y:S01]  /*c7e0*/  IMAD.MOV.U32 R0, RZ, RZ, RZ ;  /* 0x000000ffff007224 */ /* 0x000fe200078e00ff */
[----:B------:R-:W-:Y:S01]  /*c7f0*/  UIMAD UR6, UR7, UR4, UR6 ;  /* 0x00000004070672a4 */ /* 0x000fe2000f8e0206 */
[----:B------:R-:W-:-:S07]  /*c800*/  IMAD.MOV.U32 R3, RZ, RZ, 0x1 ;  /* 0x00000001ff037424 */ /* 0x000fce00078e00ff */
[----:B------:R-:W-:Y:S05]  /*c810*/  @!P0 BRA `(.L_x_38) ;  /* 0x0000004000b08947 */ /* 0x000fea0003800000 */
[----:B------:R-:W-:Y:S01]  /*c820*/  ULDC.64 UR4, c[0x0][0x418] ;  /* 0x0001060000047ab9 */ /* 0x000fe20000000a00 */
[----:B------:R0:W-:Y:S01]  /*c830*/  STL [R1+0xc], RZ ;  /* 0x00000cff01007387 */ /* 0x0001e20000100800 */
[----:B------:R-:W-:Y:S02]  /*c840*/  UISETP.NE.U32.AND UP0, UPT, UR4, URZ, UPT ;  /* 0x0000003f0400728c */ /* 0x000fe4000bf05070 */
[----:B------:R-:W-:Y:S02]  /*c850*/  ULOP3.LUT UR40, UR6, 0xffff, URZ, 0xc0, !UPT ;  /* 0x0000ffff06287892 */ /* 0x000fe4000f8ec03f */
[----:B------:R-:W-:Y:S01]  /*c860*/  UISETP.NE.AND.EX UP0, UPT, UR5, URZ, UPT, UP0 ;  /* 0x0000003f0500728c */ /* 0x000fe2000bf05300 */
[----:B------:R-:W-:Y:S02]  /*c870*/  ULDC UR4, c[0x0][0x424] ;  /* 0x0001090000047ab9 */ /* 0x000fe40000000800 */
[----:B------:R-:W-:Y:S01]  /*c880*/  ULDC UR5, c[0x0][0x2f0] ;  /* 0x0000bc0000057ab9 */ /* 0x000fe20000000800 */
[----:B------:R-:W-:-:S04]  /*c890*/  USEL UR4, UR4, 0x1, UP0 ;  /* 0x0000000104047887 */ /* 0x000fc80008000000 */
[----:B------:R-:W-:-:S04]  /*c8a0*/  UIMAD UR4, UR4, UR5, URZ ;  /* 0x00000005040472a4 */ /* 0x000fc8000f8e023f */
[----:B------:R-:W-:Y:S02]  /*c8b0*/  UISETP.GE.AND UP0, UPT, UR4, 0x1, UPT ;  /* 0x000000010400788c */ /* 0x000fe4000bf06270 */
[----:B------:R-:W-:-:S04]  /*c8c0*/  UIADD3 UR5, UR4, 0x4f, URZ ;  /* 0x0000004f04057890 */ /* 0x000fc8000fffe03f */
[----:B------:R-:W-:Y:S01]  /*c8d0*/  PLOP3.LUT P0, PT, PT, PT, UP0, 0x80, 0x0 ;  /* 0x000000000000781c */ /* 0x000fe20003f0f008 */
[----:B------:R-:W-:-:S04]  /*c8e0*/  UIMAD.WIDE UR4, UR5, 0x66666667, URZ ;  /* 0x66666667050478a5 */ /* 0x000fc8000f8e023f */
[----:B------:R-:W-:-:S04]  /*c8f0*/  USHF.R.U32.HI UR39, URZ, 0x1f, UR5 ;  /* 0x0000001f3f277899 */ /* 0x000fc80008011605 */
[----:B------:R-:W-:-:S04]  /*c900*/  ULEA.HI.SX32 UR39, UR5, UR39, 0x1b ;  /* 0x0000002705277291 */ /* 0x000fc8000f8fda3f */
[----:B0-----:R-:W-:Y:S08]  /*c910*/  @!P0 BRA `(.L_x_39) ;  /* 0x00000000007c8947 */ /* 0x001ff00003800000 */
[----:B------:R-:W-:-:S04]  /*c920*/  USHF.R.U32.HI UR4, URZ, 0x10, UR6 ;  /* 0x000000103f047899 */ /* 0x000fc80008011606 */
[----:B------:R-:W-:-:S11]  /*c930*/  UISETP.NE.AND UP0, UPT, UR4, URZ, UPT ;  /* 0x0000003f0400728c */ /* 0x000fd6000bf05270 */
[----:B------:R-:W-:Y:S02]  /*c940*/  @!UP0 ULDC UR4, c[0x0][0x9f0] ;  /* 0x00027c0000048ab9 */ /* 0x000fe40000000800 */
[----:B------:R-:W-:Y:S01]  /*c950*/  IMAD.U32 R6, RZ, RZ, UR4 ;  /* 0x00000004ff067e24 */ /* 0x000fe2000f8e00ff */
[----:B------:R-:W-:-:S04]  /*c960*/  UIADD3 UR5, UR39, -0x1, UR4 ;  /* 0xffffffff27057890 */ /* 0x000fc8000fffe004 */
[-C--:B------:R-:W-:Y:S02]  /*c970*/  IABS R0, R6.reuse ;  /* 0x0000000600007213 */ /* 0x080fe40000000000 */
[----:B------:R-:W-:Y:S02]  /*c980*/  IABS R6, R6 ;  /* 0x0000000600067213 */ /* 0x000fe40000000000 */
[----:B------:R-:W0:Y:S08]  /*c990*/  I2F.RP R4, R0 ;  /* 0x0000000000047306 */ /* 0x000e300000209400 */
[----:B0-----:R-:W0:Y:S02]  /*c9a0*/  MUFU.RCP R4, R4 ;  /* 0x0000000400047308 */ /* 0x001e240000001000 */
[----:B0-----:R-:W-:-:S06]  /*c9b0*/  VIADD R2, R4, 0xffffffe ;  /* 0x0ffffffe04027836 */ /* 0x001fcc0000000000 */
[----:B------:R0:W1:Y:S02]  /*c9c0*/  F2I.FTZ.U32.TRUNC.NTZ R3, R2 ;  /* 0x0000000200037305 */ /* 0x000064000021f000 */
[----:B0-----:R-:W-:Y:S01]  /*c9d0*/  MOV R2, RZ ;  /* 0x000000ff00027202 */ /* 0x001fe20000000f00 */
[----:B-1----:R-:W-:-:S04]  /*c9e0*/  IMAD.MOV R5, RZ, RZ, -R3 ;  /* 0x000000ffff057224 */ /* 0x002fc800078e0a03 */
[----:B------:R-:W-:-:S04]  /*c9f0*/  IMAD R5, R5, R0, RZ ;  /* 0x0000000005057224 */ /* 0x000fc800078e02ff */
[----:B------:R-:W-:-:S04]  /*ca00*/  IMAD.HI.U32 R3, R3, R5, R2 ;  /* 0x0000000503037227 */ /* 0x000fc800078e0002 */
[----:B------:R-:W-:Y:S01]  /*ca10*/  IMAD.U32 R5, RZ, RZ, UR5 ;  /* 0x00000005ff057e24 */ /* 0x000fe2000f8e00ff */
[----:B------:R-:W-:-:S04]  /*ca20*/  ULOP3.LUT UR5, UR5, UR4, URZ, 0x3c, !UPT ;  /* 0x0000000405057292 */ /* 0x000fc8000f8e3c3f */
[----:B------:R-:W-:Y:S01]  /*ca30*/  IABS R2, R5 ;  /* 0x0000000500027213 */ /* 0x000fe20000000000 */
[----:B------:R-:W-:Y:S01]  /*ca40*/  IMAD.MOV R5, RZ, RZ, -R6 ;  /* 0x000000ffff057224 */ /* 0x000fe200078e0a06 */
[----:B------:R-:W-:-:S03]  /*ca50*/  ISETP.LE.AND P2, PT, RZ, UR5, PT ;  /* 0x00000005ff007c0c */ /* 0x000fc6000bf43270 */
[----:B------:R-:W-:-:S04]  /*ca60*/  IMAD.HI.U32 R3, R3, R2, RZ ;  /* 0x0000000203037227 */ /* 0x000fc800078e00ff */
[----:B------:R-:W-:-:S05]  /*ca70*/  IMAD R5, R3, R5, R2 ;  /* 0x0000000503057224 */ /* 0x000fca00078e0202 */
[----:B------:R-:W-:-:S13]  /*ca80*/  ISETP.GT.U32.AND P1, PT, R0, R5, PT ;  /* 0x000000050000720c */ /* 0x000fda0003f24070 */
[----:B------:R-:W-:Y:S02]  /*ca90*/  @!P1 IMAD.IADD R5, R5, 0x1, -R0 ;  /* 0x0000000105059824 */ /* 0x000fe400078e0a00 */
[----:B------:R-:W-:Y:S01]  /*caa0*/  @!P1 VIADD R3, R3, 0x1 ;  /* 0x0000000103039836 */ /* 0x000fe20000000000 */
[----:B------:R-:W-:Y:S02]  /*cab0*/  ISETP.NE.AND P1, PT, RZ, UR4, PT ;  /* 0x00000004ff007c0c */ /* 0x000fe4000bf25270 */
[----:B------:R-:W-:-:S13]  /*cac0*/  ISETP.GE.U32.AND P0, PT, R5, R0, PT ;  /* 0x000000000500720c */ /* 0x000fda0003f06070 */
[----:B------:R-:W-:-:S05]  /*cad0*/  @P0 VIADD R3, R3, 0x1 ;  /* 0x0000000103030836 */ /* 0x000fca0000000000 */
[----:B------:R-:W-:Y:S02]  /*cae0*/  @!P2 IADD3 R3, -R3, RZ, RZ ;  /* 0x000000ff0303a210 */ /* 0x000fe40007ffe1ff */
[----:B------:R-:W-:-:S05]  /*caf0*/  @!P1 LOP3.LUT R3, RZ, UR4, RZ, 0x33, !PT ;  /* 0x00000004ff039c12 */ /* 0x000fca000f8e33ff */
[----:B------:R0:W-:Y:S02]  /*cb00*/  STL [R1+0xc], R3 ;  /* 0x00000c0301007387 */ /* 0x0001e40000100800 */
.L_x_39:
[----:B------:R-:W2:Y:S01]  /*cb10*/  LDL R2, [R1+0xc] ;  /* 0x00000c0001027983 */ /* 0x000ea20000100800 */
[----:B0-----:R-:W-:Y:S02]  /*cb20*/  IMAD.MOV.U32 R3, RZ, RZ, 0x1 ;  /* 0x00000001ff037424 */ /* 0x001fe400078e00ff */
[----:B--2---:R-:W-:-:S05]  /*cb30*/  IMAD R0, R2, UR40, RZ ;  /* 0x0000002802007c24 */ /* 0x004fca000f8e02ff */
[----:B------:R-:W-:Y:S01]  /*cb40*/  VIADDMNMX R17, R0, R2, UR39, PT ;  /* 0x0000002700117e46 */ /* 0x000fe2000b800102 */
[----:B------:R0:W-:Y:S03]  /*cb50*/  STL [R1+0x8], R0 ;  /* 0x0000080001007387 */ /* 0x0001e60000100800 */
[----:B------:R-:W-:Y:S01]  /*cb60*/  ISETP.GT.AND P0, PT, R17, R0, PT ;  /* 0x000000001100720c */ /* 0x000fe20003f04270 */
[----:B------:R1:W-:Y:S01]  /*cb70*/  STL [R1+0x10], R17 ;  /* 0x0000101101007387 */ /* 0x0003e20000100800 */
[----:B0-----:R-:W-:-:S11]  /*cb80*/  IMAD.MOV.U32 R0, RZ, RZ, RZ ;  /* 0x000000ffff007224 */ /* 0x001fd600078e00ff */
[----:B-1----:R-:W-:Y:S05]  /*cb90*/  @!P0 BRA `(.L_x_38) ;  /* 0x0000003c00d08947 */ /* 0x002fea0003800000 */
[----:B------:R-:W0:Y:S01]  /*cba0*/  S2UR UR4, SR_CgaCtaId ;  /* 0x00000000000479c3 */ /* 0x000e220000008800 */
[----:B------:R-:W-:Y:S02]  /*cbb0*/  UMOV UR38, 0x400 ;  /* 0x0000040000267882 */ /* 0x000fe40000000000 */
[----:B0-----:R-:W-:-:S04]  /*cbc0*/  ULEA UR38, UR4, UR38, 0x18 ;  /* 0x0000002604267291 */ /* 0x001fc8000f8ec03f */
[----:B------:R-:W-:-:S04]  /*cbd0*/  UIADD3 UR4, UR38, 0x24400, URZ ;  /* 0x0002440026047890 */ /* 0x000fc8000fffe03f */
[----:B------:R-:W-:-:S06]  /*cbe0*/  ULOP3.LUT UP0, URZ, UR4, 0x3ff, URZ, 0xc0, !UPT ;  /* 0x000003ff043f7892 */ /* 0x000fcc000f80c03f */
[----:B------:R-:W-:-:S13]  /*cbf0*/  PLOP3.LUT P0, PT, PT, PT, UP0, 0x80, 0x0 ;  /* 0x000000000000781c */ /* 0x000fda0003f0f008 */
[----:B------:R-:W-:Y:S05]  /*cc00*/  @!P0 BRA `(.L_x_40) ;  /* 0x0000000000408947 */ /* 0x000fea0003800000 */
[----:B------:R-:W-:Y:S01]  /*cc10*/  MOV R2, 0x0 ;  /* 0x0000000000027802 */ /* 0x000fe20000000f00 */
[----:B------:R-:W-:Y:S01]  /*cc20*/  ULDC.64 UR6, c[0x4][0x1b8] ;  /* 0x01006e0000067ab9 */ /* 0x000fe20000000a00 */
[----:B------:R-:W-:Y:S01]  /*cc30*/  ULDC.64 UR8, c[0x4][0x1c0] ;  /* 0x0100700000087ab9 */ /* 0x000fe20000000a00 */
[----:B------:R-:W-:Y:S01]  /*cc40*/  ULDC.64 UR4, c[0x4][0x118] ;  /* 0x0100460000047ab9 */ /* 0x000fe20000000a00 */
[----:B------:R-:W-:Y:S01]  /*cc50*/  IMAD.U32 R4, RZ, RZ, UR6 ;  /* 0x00000006ff047e24 */ /* 0x000fe2000f8e00ff */
[----:B------:R-:W-:Y:S01]  /*cc60*/  MOV R7, UR9 ;  /* 0x0000000900077c02 */ /* 0x000fe20008000f00 */
[----:B------:R-:W0:Y:S01]  /*cc70*/  LDC.64 R2, c[0x4][R2] ;  /* 0x0100000002027b82 */ /* 0x000e220000000a00 */
[----:B------:R-:W-:Y:S02]  /*cc80*/  IMAD.U32 R5, RZ, RZ, UR7 ;  /* 0x00000007ff057e24 */ /* 0x000fe4000f8e00ff */
[----:B------:R-:W-:Y:S02]  /*cc90*/  IMAD.U32 R6, RZ, RZ, UR8 ;  /* 0x00000008ff067e24 */ /* 0x000fe4000f8e00ff */
[----:B------:R-:W-:-:S02]  /*cca0*/  IMAD.U32 R10, RZ, RZ, UR4 ;  /* 0x00000004ff0a7e24 */ /* 0x000fc4000f8e00ff */
[----:B------:R-:W-:Y:S02]  /*ccb0*/  IMAD.U32 R11, RZ, RZ, UR5 ;  /* 0x00000005ff0b7e24 */ /* 0x000fe4000f8e00ff */
[----:B------:R-:W-:Y:S02]  /*ccc0*/  IMAD.MOV.U32 R8, RZ, RZ, 0x70 ;  /* 0x00000070ff087424 */ /* 0x000fe400078e00ff */
[----:B------:R-:W-:Y:S02]  /*ccd0*/  IMAD.MOV.U32 R12, RZ, RZ, 0x1 ;  /* 0x00000001ff0c7424 */ /* 0x000fe400078e00ff */
[----:B------:R-:W-:-:S07]  /*cce0*/  IMAD.MOV.U32 R13, RZ, RZ, RZ ;  /* 0x000000ffff0d7224 */ /* 0x000fce00078e00ff */
[----:B------:R-:W-:-:S07]  /*ccf0*/  LEPC R20, `(.L_x_40) ;  /* 0x000000001014794e */ /* 0x000fce0000000000 */
[----:B0-----:R-:W-:Y:S05]  /*cd00*/  CALL.ABS.NOINC R2 ;  /* 0x0000000002007343 */ /* 0x001fea0003c00000 */
.L_x_40:
        /* <DEDUP_REMOVED lines=8> */
[----:B------:R0:W1:Y:S01]  /*cd90*/  LDC.64 R2, c[0x4][R16] ;  /* 0x0100000010027b82 */ /* 0x0000620000000a00 */
[----:B------:R-:W-:Y:S01]  /*cda0*/  MOV R4, UR6 ;  /* 0x0000000600047c02 */ /* 0x000fe20008000f00 */
[----:B------:R-:W-:Y:S01]  /*cdb0*/  IMAD.U32 R5, RZ, RZ, UR7 ;  /* 0x00000007ff057e24 */ /* 0x000fe2000f8e00ff */
[----:B------:R-:W-:Y:S01]  /*cdc0*/  MOV R8, 0x70 ;  /* 0x0000007000087802 */ /* 0x000fe20000000f00 */
[----:B------:R-:W-:Y:S02]  /*cdd0*/  IMAD.U32 R6, RZ, RZ, UR8 ;  /* 0x00000008ff067e24 */ /* 0x000fe4000f8e00ff */
[----:B------:R-:W-:-:S02]  /*cde0*/  IMAD.U32 R7, RZ, RZ, UR9 ;  /* 0x00000009ff077e24 */ /* 0x000fc4000f8e00ff */
[----:B------:R-:W-:Y:S02]  /*cdf0*/  IMAD.U32 R10, RZ, RZ, UR4 ;  /* 0x00000004ff0a7e24 */ /* 0x000fe4000f8e00ff */
[----:B------:R-:W-:Y:S02]  /*ce00*/  IMAD.U32 R11, RZ, RZ, UR5 ;  /* 0x00000005ff0b7e24 */ /* 0x000fe4000f8e00ff */
[----:B------:R-:W-:Y:S02]  /*ce10*/  IMAD.MOV.U32 R12, RZ, RZ, 0x1 ;  /* 0x00000001ff0c7424 */ /* 0x000fe400078e00ff */
[----:B0-----:R-:W-:-:S07]  /*ce20*/  IMAD.MOV.U32 R13, RZ, RZ, RZ ;  /* 0x000000ffff0d7224 */ /* 0x001fce00078e00ff */
[----:B------:R-:W-:-:S07]  /*ce30*/  LEPC R20, `(.L_x_42) ;  /* 0x000000001014794e */ /* 0x000fce0000000000 */
[----:B-1----:R-:W-:Y:S05]  /*ce40*/  CALL.ABS.NOINC R2 ;  /* 0x0000000002007343 */ /* 0x002fea0003c00000 */
.L_x_42:
[----:B------:R0:W1:Y:S01]  /*ce50*/  LDC.64 R2, c[0x4][R16] ;  /* 0x0100000010027b82 */ /* 0x0000620000000a00 */
[----:B------:R-:W-:Y:S01]  /*ce60*/  ULDC.64 UR6, c[0x4][0x1b8] ;  /* 0x01006e0000067ab9 */ /* 0x000fe20000000a00 */
[----:B------:R-:W-:Y:S01]  /*ce70*/  ULDC.64 UR8, c[0x4][0x1c0] ;  /* 0x0100700000087ab9 */ /* 0x000fe20000000a00 */
[----:B------:R-:W-:Y:S01]  /*ce80*/  ULDC.64 UR4, c[0x4][0x128] ;  /* 0x01004a0000047ab9 */ /* 0x000fe20000000a00 */
[----:B------:R-:W-:Y:S01]  /*ce90*/  IMAD.U32 R4, RZ, RZ, UR6 ;  /* 0x00000006ff047e24 */ /* 0x000fe2000f8e00ff */
[----:B------:R-:W-:Y:S01]  /*cea0*/  MOV R7, UR9 ;  /* 0x0000000900077c02 */ /* 0x000fe20008000f00 */
[----:B------:R-:W-:Y:S02]  /*ceb0*/  IMAD.U32 R5, RZ, RZ, UR7 ;  /* 0x00000007ff057e24 */ /* 0x000fe4000f8e00ff */
[----:B------:R-:W-:Y:S02]  /*cec0*/  IMAD.U32 R6, RZ, RZ, UR8 ;  /* 0x00000008ff067e24 */ /* 0x000fe4000f8e00ff */
[----:B------:R-:W-:-:S02]  /*ced0*/  IMAD.U32 R10, RZ, RZ, UR4 ;  /* 0x00000004ff0a7e24 */ /* 0x000fc4000f8e00ff */
[----:B------:R-:W-:Y:S02]  /*cee0*/  IMAD.U32 R11, RZ, RZ, UR5 ;  /* 0x00000005ff0b7e24 */ /* 0x000fe4000f8e00ff */
[----:B------:R-:W-:Y:S02]  /*cef0*/  IMAD.MOV.U32 R8, RZ, RZ, 0x70 ;  /* 0x00000070ff087424 */ /* 0x000fe400078e00ff */
[----:B------:R-:W-:Y:S02]  /*cf00*/  IMAD.MOV.U32 R12, RZ, RZ, 0x1 ;  /* 0x00000001ff0c7424 */ /* 0x000fe400078e00ff */
[----:B0-----:R-:W-:-:S07]  /*cf10*/  IMAD.MOV.U32 R13, RZ, RZ, RZ ;  /* 0x000000ffff0d7224 */ /* 0x001fce00078e00ff */
[----:B------:R-:W-:-:S07]  /*cf20*/  LEPC R20, `(.L_x_41) ;  /* 0x000000001014794e */ /* 0x000fce0000000000 */
[----:B-1----:R-:W-:Y:S05]  /*cf30*/  CALL.ABS.NOINC R2 ;  /* 0x0000000002007343 */ /* 0x002fea0003c00000 */
.L_x_41:
[----:B------:R-:W0:Y:S01]  /*cf40*/  LDC.64 R2, c[0x0][0x9f8] ;  /* 0x00027e00ff027b82 */ /* 0x000e220000000a00 */
[----:B------:R-:W-:Y:S01]  /*cf50*/  ULDC.64 UR4, c[0x0][0x208] ;  /* 0x0000820000047ab9 */ /* 0x000fe20000000a00 */
[----:B0-----:R-:W-:-:S04]  /*cf60*/  ISETP.NE.U32.AND P0, PT, R2, RZ, PT ;  /* 0x000000ff0200720c */ /* 0x001fc80003f05070 */
[----:B------:R-:W-:-:S13]  /*cf70*/  ISETP.NE.AND.EX P0, PT, R3, RZ, PT, P0 ;  /* 0x000000ff0300720c */ /* 0x000fda0003f05300 */
[----:B------:R-:W0:Y:S02]  /*cf80*/  @P0 LDC.64 R2, c[0x0][0x9f8] ;  /* 0x00027e00ff020b82 */ /* 0x000e240000000a00 */
[----:B0-----:R-:W-:-:S05]  /*cf90*/  @P0 IMAD.WIDE R2, R18, 0x4, R2 ;  /* 0x0000000412020825 */ /* 0x001fca00078e0202 */
[----:B------:R0:W2:Y:S01]  /*cfa0*/  @P0 LDG.E R18, desc[UR4][R2.64] ;  /* 0x0000000402120981 */ /* 0x0000a2000c1e1900 */
[----:B------:R-:W-:Y:S01]  /*cfb0*/  UMOV UR4, 0xffffffff ;  /* 0xffffffff00047882 */ /* 0x000fe20000000000 */
[----:B------:R-:W-:Y:S01]  /*cfc0*/  IADD3 R17, R17, -0x1, RZ ;  /* 0xffffffff11117810 */ /* 0x000fe20007ffe0ff */
[----:B------:R-:W1:Y:S01]  /*cfd0*/  S2R R16, SR_TID.X ;  /* 0x0000000000107919 */ /* 0x000e620000002100 */
[----:B0-----:R-:W0:Y:S02]  /*cfe0*/  LDC.64 R2, c[0x0][0x418] ;  /* 0x00010600ff027b82 */ /* 0x001e240000000a00 */
[----:B0-----:R-:W-:Y:S02]  /*cff0*/  ISETP.NE.U32.AND P0, PT, R2, RZ, PT ;  /* 0x000000ff0200720c */ /* 0x001fe40003f05070 */
[----:B-1----:R-:W-:Y:S02]  /*d000*/  SHF.R.U32.HI R0, RZ, 0x5, R16 ;  /* 0x00000005ff007819 */ /* 0x002fe40000011610 */
[----:B------:R-:W-:-:S02]  /*d010*/  ISETP.NE.AND.EX P1, PT, R3, RZ, PT, P0 ;  /* 0x000000ff0300720c */ /* 0x000fc40003f25300 */
[----:B------:R-:W-:Y:S02]  /*d020*/  LOP3.LUT R0, R0, 0x3, RZ, 0xc0, !PT ;  /* 0x0000000300007812 */ /* 0x000fe400078ec0ff */
[----:B------:R-:W-:-:S05]  /*d030*/  P2R R4, PR, RZ, 0x2 ;  /* 0x00000002ff047803 */ /* 0x000fca0000000000 */
[----:B------:R0:W-:Y:S01]  /*d040*/  STL [R1+0x4], R4 ;  /* 0x0000040401007387 */ /* 0x0001e20000100800 */
[----:B--2---:R-:W-:Y:S02]  /*d050*/  SHF.R.S32.HI R19, RZ, 0x1f, R18 ;  /* 0x0000001fff137819 */ /* 0x004fe40000011412 */
[----:B------:R-:W-:Y:S01]  /*d060*/  SEL R16, R18, RZ, !P1 ;  /* 0x000000ff12107207 */ /* 0x000fe20004800000 */
[----:B0-----:R-:W-:Y:S06]  /*d070*/  BRA.DIV UR4, `(.L_x_43) ;  /* 0x0000003e04e07947 */ /* 0x001fec000b800000 */
[----:B------:R0:W1:Y:S02]  /*d080*/  SHFL.IDX PT, R14, R0, RZ, 0x1f ;  /* 0x00001fff000e7589 */ /* 0x00006400000e0000 */
.L_x_134:
[----:B------:R-:W-:Y:S02]  /*d090*/  PLOP3.LUT P2, PT, PT, PT, PT, 0x8, 0x0 ;  /* 0x000000000000781c */ /* 0x000fe40003f4e170 */
[----:B-1----:R-:W-:Y:S02]  /*d0a0*/  ISETP.NE.AND P0, PT, R14, RZ, PT ;  /* 0x000000ff0e00720c */ /* 0x002fe40003f05270 */
[----:B0-----:R-:W-:-:S05]  /*d0b0*/  P2R R0, PR, RZ, 0x4 ;  /* 0x00000004ff007803 */ /* 0x001fca0000000000 */
[----:B------:R0:W-:Y:S06]  /*d0c0*/  STL [R1], R0 ;  /* 0x0000000001007387 */ /* 0x0001ec0000100800 */
[----:B------:R-:W-:Y:S05]  /*d0d0*/  @P0 BRA `(.L_x_44) ;  /* 0x00000004002c0947 */ /* 0x000fea0003800000 */
[----:B------:R-:W-:-:S03]  /*d0e0*/  UMOV UR4, 0xffffffff ;  /* 0xffffffff00047882 */ /* 0x000fc60000000000 */
[----:B------:R-:W-:Y:S05]  /*d0f0*/  BRA.DIV UR4, `(.L_x_45) ;  /* 0x0000003e04e07947 */ /* 0x000fea000b800000 */
[----:B------:R-:W-:-:S13]  /*d100*/  ELECT P6, URZ, PT ;  /* 0x00000000003f782f */ /* 0x000fda00038c0000 */
.L_x_137:
[----:B------:R-:W-:Y:S05]  /*d110*/  @!P6 BRA `(.L_x_44) ;  /* 0x00000004001ce947 */ /* 0x000fea0003800000 */
[----:B------:R-:W-:Y:S01]  /*d120*/  IMAD.MOV.U32 R16, RZ, RZ, R18 ;  /* 0x000000ffff107224 */ /* 0x000fe200078e0012 */
[----:B------:R-:W-:Y:S06]  /*d130*/  @!P1 BRA `(.L_x_46) ;  /* 0x0000000000489947 */ /* 0x000fec0003800000 */
[----:B------:R-:W1:Y:S01]  /*d140*/  LDC R6, c[0x0][0x43c] ;  /* 0x00010f00ff067b82 */ /* 0x000e620000000800 */
[----:B------:R-:W-:Y:S01]  /*d150*/  ULDC.64 UR4, c[0x0][0x428] ;  /* 0x00010a0000047ab9 */ /* 0x000fe20000000a00 */
[----:B------:R-:W-:Y:S01]  /*d160*/  ULDC.64 UR6, c[0x0][0x208] ;  /* 0x0000820000067ab9 */ /* 0x000fe20000000a00 */
[----:B------:R-:W-:-:S04]  /*d170*/  IMAD R7, R19, UR4, RZ ;  /* 0x0000000413077c24 */ /* 0x000fc8000f8e02ff */
[----:B------:R-:W-:Y:S01]  /*d180*/  IMAD R7, R18, UR5, R7 ;  /* 0x0000000512077c24 */ /* 0x000fe2000f8e0207 */
[----:B-1----:R-:W-:-:S13]  /*d190*/  ISETP.NE.AND P0, PT, R6, 0x1, PT ;  /* 0x000000010600780c */ /* 0x002fda0003f05270 */
[----:B------:R-:W0:Y:S02]  /*d1a0*/  @P0 LDC.64 R4, c[0x0][0x440] ;  /* 0x00011000ff040b82 */ /* 0x000e240000000a00 */
[----:B0-----:R-:W-:-:S04]  /*d1b0*/  @P0 IMAD.HI.U32 R0, R17, R4, RZ ;  /* 0x0000000411000227 */ /* 0x001fc800078e00ff */
[----:B------:R-:W-:Y:S01]  /*d1c0*/  IMAD.MOV.U32 R4, RZ, RZ, R17 ;  /* 0x000000ffff047224 */ /* 0x000fe200078e0011 */
[----:B------:R-:W-:-:S04]  /*d1d0*/  @P0 SHF.R.U32.HI R4, RZ, R5, R0 ;  /* 0x00000005ff040219 */ /* 0x000fc80000011600 */
[--C-:B------:R-:W-:Y:S01]  /*d1e0*/  SHF.R.S32.HI R5, RZ, 0x1f, R4.reuse ;  /* 0x0000001fff057819 */ /* 0x100fe20000011404 */
[--C-:B------:R-:W-:Y:S02]  /*d1f0*/  IMAD.MOV R0, RZ, RZ, -R4.reuse ;  /* 0x000000ffff007224 */ /* 0x100fe400078e0a04 */
[----:B------:R-:W-:-:S04]  /*d200*/  IMAD.WIDE.U32 R4, R18, UR4, R4 ;  /* 0x0000000412047c25 */ /* 0x000fc8000f8e0004 */
[----:B------:R-:W-:Y:S01]  /*d210*/  IMAD R17, R6, R0, R17 ;  /* 0x0000000006117224 */ /* 0x000fe200078e0211 */
[----:B------:R-:W-:Y:S01]  /*d220*/  LEA R2, P0, R4, R2, 0x2 ;  /* 0x0000000204027211 */ /* 0x000fe200078010ff */
[----:B------:R-:W-:-:S05]  /*d230*/  IMAD.IADD R0, R5, 0x1, R7 ;  /* 0x0000000105007824 */ /* 0x000fca00078e0207 */
[----:B------:R-:W-:-:S05]  /*d240*/  LEA.HI.X R3, R4, R3, R0, 0x2, P0 ;  /* 0x0000000304037211 */ /* 0x000fca00000f1400 */
[----:B------:R1:W5:Y:S02]  /*d250*/  LDG.E R16, desc[UR6][R2.64] ;  /* 0x0000000602107981 */ /* 0x000364000c1e1900 */
.L_x_46:
[----:B0-----:R-:W-:Y:S01]  /*d260*/  IMAD.MOV.U32 R0, RZ, RZ, 0x1 ;  /* 0x00000001ff007424 */ /* 0x001fe200078e00ff */
[----:B------:R-:W1:Y:S04]  /*d270*/  S2R R8, SR_TID.X ;  /* 0x0000000000087919 */ /* 0x000e680000002100 */
[----:B------:R-:W-:-:S04]  /*d280*/  SHF.L.U32 R0, R0, 0x1f, RZ ;  /* 0x0000001f00007819 */ /* 0x000fc800000006ff */
[----:B------:R-:W0:Y:S01]  /*d290*/  SYNCS.PHASECHK.TRANS64.TRYWAIT P0, [UR38+0x38840], R0 ;  /* 0x03884000ff0075a7 */ /* 0x000e220008000166 */
[----:B-1----:R-:W-:-:S04]  /*d2a0*/  LOP3.LUT R2, R8, 0x7f, RZ, 0xc0, !PT ;  /* 0x0000007f08027812 */ /* 0x002fc800078ec0ff */
[----:B------:R-:W-:Y:S01]  /*d2b0*/  ISETP.NE.AND P1, PT, R2, RZ, PT ;  /* 0x000000ff0200720c */ /* 0x000fe20003f25270 */
[----:B0-----:R-:W-:-:S12]  /*d2c0*/  @!P0 BRA `(.L_x_47) ;  /* 0x0000003c008c8947 */ /* 0x001fd80003800000 */
.L_x_138:
[----:B------:R-:W-:Y:S05]  /*d2d0*/  @P1 BRA `(.L_x_48) ;  /* 0x0000000000181947 */ /* 0x000fea0003800000 */
[----:B------:R-:W1:Y:S01]  /*d2e0*/  S2R R2, SR_TID.X ;  /* 0x0000000000027919 */ /* 0x000e620000002100 */
[----:B0-----:R-:W-:-:S04]  /*d2f0*/  MOV R0, 0xa000 ;  /* 0x0000a00000007802 */ /* 0x001fc80000000f00 */
[----:B------:R2:W-:Y:S01]  /*d300*/  SYNCS.ARRIVE.TRANS64 RZ, [UR38+0x38830], R0 ;  /* 0x03883000ffff79a7 */ /* 0x0005e20008000026 */
[----:B-1----:R-:W-:-:S13]  /*d310*/  LOP3.LUT P0, RZ, R2, 0x1f, RZ, 0xc0, !PT ;  /* 0x0000001f02ff7812 */ /* 0x002fda000780c0ff */
[----:B--2---:R-:W-:Y:S05]  /*d320*/  @!P0 BRA `(.L_x_48) ;  /* 0x0000000000048947 */ /* 0x004fea0003800000 */
[----:B------:R-:W-:Y:S01]  /*d330*/  BPT.TRAP 0x1 ;  /* 0x000000040000795c */ /* 0x000fe20000300000 */
.L_x_48:
[----:B------:R-:W-:Y:S01]  /*d340*/  R2UR UR11, R17 ;  /* 0x00000000110b72ca */ /* 0x000fe200000e0000 */
[----:B------:R-:W-:Y:S01]  /*d350*/  ULDC.64 UR4, c[0x0][0x198] ;  /* 0x0000660000047ab9 */ /* 0x000fe20000000a00 */
[----:B-----5:R-:W-:Y:S01]  /*d360*/  R2UR UR13, R16 ;  /* 0x00000000100d72ca */ /* 0x020fe200000e0000 */
[----:B------:R-:W-:Y:S01]  /*d370*/  UIADD3 UR4, UP0, UR4, 0x370, URZ ;  /* 0x0000037004047890 */ /* 0x000fe2000ff1e03f */
[----:B------:R-:W-:Y:S01]  /*d380*/  PLOP3.LUT P0, PT, PT, PT, PT, 0x80, 0x0 ;  /* 0x000000000000781c */ /* 0x000fe20003f0f070 */
[----:B------:R-:W-:Y:S02]  /*d390*/  UIADD3 UR8, UR38, 0x24400, URZ ;  /* 0x0002440026087890 */ /* 0x000fe4000fffe03f */
[----:B------:R-:W-:Y:S01]  /*d3a0*/  UIADD3 UR9, UR38, 0x38830, URZ ;  /* 0x0003883026097890 */ /* 0x000fe2000fffe03f */
[----:B0-----:R-:W-:Y:S01]  /*d3b0*/  P2R R0, PR, RZ, 0x1 ;  /* 0x00000001ff007803 */ /* 0x001fe20000000000 */
[----:B------:R-:W-:Y:S02]  /*d3c0*/  UIADD3.X UR5, URZ, UR5, URZ, UP0, !UPT ;  /* 0x000000053f057290 */ /* 0x000fe400087fe43f */
[----:B------:R-:W-:-:S02]  /*d3d0*/  UIADD3 UR24, UR38, 0x26c00, URZ ;  /* 0x00026c0026187890 */ /* 0x000fc4000fffe03f */
[----:B------:R-:W-:Y:S01]  /*d3e0*/  UIMAD UR11, UR11, 0x50, URZ ;  /* 0x000000500b0b78a4 */ /* 0x000fe2000f8e023f */
[----:B------:R1:W-:Y:S01]  /*d3f0*/  STL [R1], R0 ;  /* 0x0000000001007387 */ /* 0x0003e20000100800 */
[----:B------:R-:W-:Y:S02]  /*d400*/  UIADD3 UR16, UR38, 0x29400, URZ ;  /* 0x0002940026107890 */ /* 0x000fe4000fffe03f */
[----:B------:R-:W-:Y:S01]  /*d410*/  UIADD3 UR32, UR38, 0x2bc00, URZ ;  /* 0x0002bc0026207890 */ /* 0x000fe2000fffe03f */
[----:B------:R-:W-:Y:S01]  /*d420*/  UMOV UR6, 0x0 ;  /* 0x0000000000067882 */ /* 0x000fe20000000000 */
[----:B------:R-:W-:Y:S01]  /*d430*/  UMOV UR7, 0x14f00000 ;  /* 0x14f0000000077882 */ /* 0x000fe20000000000 */
[----:B------:R-:W-:Y:S01]  /*d440*/  UMOV UR10, URZ ;  /* 0x0000003f000a7c82 */ /* 0x000fe20008000000 */
[----:B------:R-:W-:Y:S01]  /*d450*/  UMOV UR12, UR36 ;  /* 0x00000024000c7c82 */ /* 0x000fe20008000000 */
[----:B------:R-:W-:Y:S01]  /*d460*/  UMOV UR26, 0x40 ;  /* 0x00000040001a7882 */ /* 0x000fe20000000000 */
[----:B------:R-:W-:Y:S01]  /*d470*/  UMOV UR28, UR36 ;  /* 0x00000024001c7c82 */ /* 0x000fe20008000000 */
[----:B------:R-:W-:Y:S01]  /*d480*/  UMOV UR25, UR9 ;  /* 0x0000000900197c82 */ /* 0x000fe20008000000 */
[----:B------:R-:W-:Y:S01]  /*d490*/  UMOV UR29, UR13 ;  /* 0x0000000d001d7c82 */ /* 0x000fe20008000000 */
[----:B------:R-:W-:Y:S01]  /*d4a0*/  UMOV UR27, UR11 ;  /* 0x0000000b001b7c82 */ /* 0x000fe20008000000 */
[----:B------:R-:W-:Y:S01]  /*d4b0*/  UMOV UR18, 0x80 ;  /* 0x0000008000127882 */ /* 0x000fe20000000000 */
[----:B------:R-:W-:Y:S01]  /*d4c0*/  UMOV UR20, UR36 ;  /* 0x0000002400147c82 */ /* 0x000fe20008000000 */
[----:B------:R1:W-:Y:S01]  /*d4d0*/  UTMALDG.4D [UR8], [UR4], desc[UR6] ;  /* 0x00000608040075b4 */ /* 0x0003e20008019000 */
[----:B------:R-:W-:Y:S01]  /*d4e0*/  UMOV UR17, UR9 ;  /* 0x0000000900117c82 */ /* 0x000fe20008000000 */
[----:B------:R-:W-:Y:S01]  /*d4f0*/  UMOV UR21, UR13 ;  /* 0x0000000d00157c82 */ /* 0x000fe20008000000 */
[----:B------:R-:W-:Y:S01]  /*d500*/  UMOV UR19, UR11 ;  /* 0x0000000b00137c82 */ /* 0x000fe20008000000 */
[----:B------:R-:W-:Y:S01]  /*d510*/  UMOV UR34, 0xc0 ;  /* 0x000000c000227882 */ /* 0x000fe20000000000 */
[----:B------:R-:W-:Y:S01]  /*d520*/  UMOV UR33, UR9 ;  /* 0x0000000900217c82 */ /* 0x000fe20008000000 */
[----:B------:R-:W-:Y:S01]  /*d530*/  UMOV UR37, UR13 ;  /* 0x0000000d00257c82 */ /* 0x000fe20008000000 */
[----:B------:R-:W-:Y:S01]  /*d540*/  UMOV UR35, UR11 ;  /* 0x0000000b00237c82 */ /* 0x000fe20008000000 */
[----:B------:R1:W-:Y:S01]  /*d550*/  UTMALDG.4D [UR24], [UR4], desc[UR6] ;  /* 0x00000618040075b4 */ /* 0x0003e20008019000 */
[----:B------:R1:W-:Y:S01]  /*d560*/  UTMALDG.4D [UR16], [UR4], desc[UR6] ;  /* 0x00000610040075b4 */ /* 0x0003e20008019000 */
[----:B------:R1:W-:Y:S02]  /*d570*/  UTMALDG.4D [UR32], [UR4], desc[UR6] ;  /* 0x00000620040075b4 */ /* 0x0003e40008019000 */
[----:B-1----:R-:W-:Y:S01]  /*d580*/  NOP ;  /* 0x0000000000007918 */ /* 0x002fe20000000000 */
.L_x_44:
[----:B------:R-:W-:Y:S05]  /*d590*/  WARPSYNC.ALL ;  /* 0x0000000000007948 */ /* 0x000fea0003800000 */
[----:B------:R-:W-:Y:S01]  /*d5a0*/  UIADD3 UR4, UR38, 0x14400, URZ ;  /* 0x0001440026047890 */ /* 0x000fe2000fffe03f */
[----:B------:R-:W-:Y:S03]  /*d5b0*/  BAR.SYNC.DEFER_BLOCKING 0x8, 0x180 ;  /* 0x0206000000007b1d */ /* 0x000fe60000010000 */
        /* <DEDUP_REMOVED lines=9> */
[----:B------:R-:W1:Y:S01]  /*d650*/  LDC.64 R2, c[0x4][R2] ;  /* 0x0100000002027b82 */ /* 0x000e620000000a00 */
        /* <DEDUP_REMOVED lines=8> */
[----:B01----:R-:W-:Y:S05]  /*d6e0*/  CALL.ABS.NOINC R2 ;  /* 0x0000000002007343 */ /* 0x003fea0003c00000 */
.L_x_49:
[----:B------:R-:W1:Y:S01]  /*d6f0*/  S2R R4, SR_CTAID.Z ;  /* 0x0000000000047919 */ /* 0x000e620000002700 */
[----:B------:R-:W2:Y:S01]  /*d700*/  LDC R20, c[0x0][0x448] ;  /* 0x00011200ff147b82 */ /* 0x000ea20000000800 */
[----:B------:R-:W-:Y:S01]  /*d710*/  USHF.R.S32.HI UR4, URZ, 0x1f, UR36 ;  /* 0x0000001f3f047899 */ /* 0x000fe20008011424 */
[----:B------:R-:W3:Y:S01]  /*d720*/  S2R R12, SR_TID.X ;  /* 0x00000000000c7919 */ /* 0x000ee20000002100 */
[----:B------:R-:W-:Y:S02]  /*d730*/  ULDC.64 UR8, c[0x0][0x2d8] ;  /* 0x0000b60000087ab9 */ /* 0x000fe40000000a00 */
[----:B------:R-:W-:Y:S01]  /*d740*/  UIMAD UR6, UR4, UR8, URZ ;  /* 0x00000008040672a4 */ /* 0x000fe2000f8e023f */
[----:B------:R-:W4:Y:S02]  /*d750*/  S2R R11, SR_CTAID.X ;  /* 0x00000000000b7919 */ /* 0x000f240000002500 */
[----:B------:R-:W0:Y:S01]  /*d760*/  LDC.64 R2, c[0x0][0x2e0] ;  /* 0x0000b800ff027b82 */ /* 0x000e220000000a00 */
[----:B------:R-:W-:-:S02]  /*d770*/  UIMAD.WIDE.U32 UR4, UR36, UR8, URZ ;  /* 0x00000008240472a5 */ /* 0x000fc4000f8e003f */
[----:B------:R-:W-:-:S04]  /*d780*/  UIMAD UR6, UR36, UR9, UR6 ;  /* 0x00000009240672a4 */ /* 0x000fc8000f8e0206 */
[----:B------:R-:W-:Y:S01]  /*d790*/  UIADD3 UR5, UR5, UR6, URZ ;  /* 0x0000000605057290 */ /* 0x000fe2000fffe03f */
[----:B--2---:R-:W-:Y:S02]  /*d7a0*/  ISETP.NE.AND P0, PT, R20, 0x1, PT ;  /* 0x000000011400780c */ /* 0x004fe40003f05270 */
[----:B-1----:R-:W-:Y:S02]  /*d7b0*/  SHF.R.S32.HI R5, RZ, 0x1f, R4 ;  /* 0x0000001fff057819 */ /* 0x002fe40000011404 */
[----:B---3--:R-:W-:-:S03]  /*d7c0*/  LOP3.LUT R9, R12, 0x7f, RZ, 0xc0, !PT ;  /* 0x0000007f0c097812 */ /* 0x008fc600078ec0ff */
[----:B0-----:R-:W-:-:S06]  /*d7d0*/  IMAD R0, R5, R2, RZ ;  /* 0x0000000205007224 */ /* 0x001fcc00078e02ff */
[----:B------:R-:W0:Y:S01]  /*d7e0*/  @P0 LDC R6, c[0x0][0x44c] ;  /* 0x00011300ff060b82 */ /* 0x000e220000000800 */
[----:B------:R-:W-:Y:S01]  /*d7f0*/  SHF.R.U32.HI R8, RZ, 0x3, R9 ;  /* 0x00000003ff087819 */ /* 0x000fe20000011609 */
[C---:B------:R-:W-:Y:S01]  /*d800*/  IMAD R5, R4.reuse, R3, R0 ;  /* 0x0000000304057224 */ /* 0x040fe200078e0200 */
[----:B------:R-:W-:Y:S01]  /*d810*/  SHF.L.U32 R9, R9, 0x3, RZ ;  /* 0x0000000309097819 */ /* 0x000fe200000006ff */
[----:B------:R-:W-:Y:S01]  /*d820*/  IMAD.WIDE.U32 R2, R4, R2, UR4 ;  /* 0x0000000404027e25 */ /* 0x000fe2000f8e0002 */
[----:B------:R-:W-:-:S03]  /*d830*/  ULDC.64 UR4, c[0x0][0x2d0] ;  /* 0x0000b40000047ab9 */ /* 0x000fc60000000a00 */
[----:B------:R-:W1:Y:S01]  /*d840*/  @P0 LDC R0, c[0x0][0x450] ;  /* 0x00011400ff000b82 */ /* 0x000e620000000800 */
[----:B------:R-:W-:Y:S02]  /*d850*/  IMAD.IADD R3, R3, 0x1, R5 ;  /* 0x0000000103037824 */ /* 0x000fe400078e0205 */
[----:B------:R-:W-:-:S05]  /*d860*/  IMAD.SHL.U32 R5, R12, 0x10, RZ ;  /* 0x000000100c057824 */ /* 0x000fca00078e00ff */
[----:B------:R-:W-:-:S04]  /*d870*/  LOP3.LUT R5, R8, 0x70, R5, 0xf8, !PT ;  /* 0x0000007008057812 */ /* 0x000fc800078ef805 */
[----:B----4-:R-:W-:-:S05]  /*d880*/  LEA R5, R11, R5, 0x7 ;  /* 0x000000050b057211 */ /* 0x010fca00078e38ff */
[----:B0-----:R-:W-:-:S04]  /*d890*/  @P0 IMAD.HI.U32 R6, R5, R6, RZ ;  /* 0x0000000605060227 */ /* 0x001fc800078e00ff */
[----:B------:R-:W-:Y:S01]  /*d8a0*/  IMAD.MOV.U32 R4, RZ, RZ, R5 ;  /* 0x000000ffff047224 */ /* 0x000fe200078e0005 */
[----:B-1----:R-:W-:-:S05]  /*d8b0*/  @P0 SHF.R.U32.HI R4, RZ, R0, R6 ;  /* 0x00000000ff040219 */ /* 0x002fca0000011606 */
[----:B------:R-:W-:Y:S02]  /*d8c0*/  IMAD.MOV R0, RZ, RZ, -R4 ;  /* 0x000000ffff007224 */ /* 0x000fe400078e0a04 */
[----:B------:R-:W-:-:S04]  /*d8d0*/  IMAD.WIDE.U32 R2, R4, UR4, R2 ;  /* 0x0000000404027c25 */ /* 0x000fc8000f8e0002 */
[----:B------:R-:W-:Y:S01]  /*d8e0*/  IMAD R0, R20, R0, R5 ;  /* 0x0000000014007224 */ /* 0x000fe200078e0205 */
[----:B------:R-:W-:-:S05]  /*d8f0*/  SHF.R.S32.HI R5, RZ, 0x1f, R4 ;  /* 0x0000001fff057819 */ /* 0x000fca0000011404 */
[----:B------:R-:W-:-:S04]  /*d900*/  IMAD R5, R5, UR4, RZ ;  /* 0x0000000405057c24 */ /* 0x000fc8000f8e02ff */
[----:B------:R-:W-:Y:S01]  /*d910*/  IMAD R5, R4, UR5, R5 ;  /* 0x0000000504057c24 */ /* 0x000fe2000f8e0205 */
[----:B------:R-:W-:Y:S01]  /*d920*/  SHF.R.S32.HI R4, RZ, 0x1f, R0 ;  /* 0x0000001fff047819 */ /* 0x000fe20000011400 */
[----:B------:R-:W-:Y:S02]  /*d930*/  ULDC.64 UR4, c[0x0][0x2c8] ;  /* 0x0000b20000047ab9 */ /* 0x000fe40000000a00 */
[----:B------:R-:W-:Y:S02]  /*d940*/  IMAD.IADD R3, R3, 0x1, R5 ;  /* 0x0000000103037824 */ /* 0x000fe400078e0205 */
[----:B------:R-:W-:Y:S02]  /*d950*/  IMAD R5, R4, UR4, RZ ;  /* 0x0000000404057c24 */ /* 0x000fe4000f8e02ff */
[----:B------:R-:W-:-:S04]  /*d960*/  IMAD.WIDE.U32 R2, R0, UR4, R2 ;  /* 0x0000000400027c25 */ /* 0x000fc8000f8e0002 */
[----:B------:R-:W-:Y:S01]  /*d970*/  IMAD R4, R0, UR5, R5 ;  /* 0x0000000500047c24 */ /* 0x000fe2000f8e0205 */
[----:B------:R-:W-:Y:S01]  /*d980*/  ULDC.64 UR4, c[0x0][0x280] ;  /* 0x0000a00000047ab9 */ /* 0x000fe20000000a00 */
[----:B------:R-:W-:Y:S01]  /*d990*/  IMAD.SHL.U32 R0, R12, 0x8, RZ ;  /* 0x000000080c007824 */ /* 0x000fe200078e00ff */
[----:B------:R-:W-:Y:S01]  /*d9a0*/  LEA R7, P0, R2, UR4, 0x1 ;  /* 0x0000000402077c11 */ /* 0x000fe2000f8008ff */
[----:B------:R-:W-:Y:S01]  /*d9b0*/  IMAD.IADD R3, R3, 0x1, R4 ;  /* 0x0000000103037824 */ /* 0x000fe200078e0204 */
[----:B------:R-:W-:Y:S02]  /*d9c0*/  ULDC UR4, c[0x0][0x2b8] ;  /* 0x0000ae0000047ab9 */ /* 0x000fe40000000800 */
[----:B------:R-:W-:Y:S02]  /*d9d0*/  LOP3.LUT R10, R0, 0x38, RZ, 0xc0, !PT ;  /* 0x00000038000a7812 */ /* 0x000fe400078ec0ff */
[----:B------:R-:W-:Y:S02]  /*d9e0*/  LEA.HI.X R6, R2, UR5, R3, 0x1, P0 ;  /* 0x0000000502067c11 */ /* 0x000fe400080f0c03 */
[----:B------:R-:W-:-:S02]  /*d9f0*/  LOP3.LUT R2, R10, 0x40, RZ, 0xfc, !PT ;  /* 0x000000400a027812 */ /* 0x000fc400078efcff */
[----:B------:R-:W-:Y:S02]  /*da00*/  LOP3.LUT R3, R0, 0x1c0, RZ, 0xc0, !PT ;  /* 0x000001c000037812 */ /* 0x000fe400078ec0ff */
[----:B------:R-:W-:Y:S02]  /*da10*/  ISETP.GE.AND P0, PT, R2, UR4, PT ;  /* 0x0000000402007c0c */ /* 0x000fe4000bf06270 */
[----:B------:R-:W-:Y:S02]  /*da20*/  LOP3.LUT R2, R10, 0x80, RZ, 0xfc, !PT ;  /* 0x000000800a027812 */ /* 0x000fe400078efcff */
[----:B------:R-:W-:Y:S02]  /*da30*/  LOP3.LUT R3, R3, 0x38, R0, 0xf8, !PT ;  /* 0x0000003803037812 */ /* 0x000fe400078ef800 */
[----:B------:R-:W-:Y:S02]  /*da40*/  ISETP.GE.AND P1, PT, R2, UR4, PT ;  /* 0x0000000402007c0c */ /* 0x000fe4000bf26270 */
[----:B------:R-:W-:-:S02]  /*da50*/  LOP3.LUT R2, R10, 0xc0, RZ, 0xfc, !PT ;  /* 0x000000c00a027812 */ /* 0x000fc400078efcff */
[----:B------:R-:W-:Y:S02]  /*da60*/  ISETP.GE.AND P3, PT, R10, UR4, PT ;  /* 0x000000040a007c0c */ /* 0x000fe4000bf66270 */
[----:B------:R-:W-:Y:S01]  /*da70*/  ISETP.GE.AND P2, PT, R2, UR4, PT ;  /* 0x0000000402007c0c */ /* 0x000fe2000bf46270 */
[----:B------:R-:W-:Y:S01]  /*da80*/  UMOV UR4, 0xffffffff ;  /* 0xffffffff00047882 */ /* 0x000fe20000000000 */
[----:B------:R-:W-:-:S04]  /*da90*/  LOP3.LUT R0, R3, 0x38, R12, 0x78, !PT ;  /* 0x0000003803007812 */ /* 0x000fc800078e780c */
[----:B------:R-:W-:Y:S01]  /*daa0*/  LOP3.LUT R9, R0, 0x200, R9, 0xf8, !PT ;  /* 0x0000020000097812 */ /* 0x000fe200078ef809 */
[----:B------:R-:W-:Y:S06]  /*dab0*/  BRA.DIV UR4, `(.L_x_50) ;  /* 0x0000003604a87947 */ /* 0x000fec000b800000 */
[----:B------:R-:W0:Y:S01]  /*dac0*/  S2R R2, SR_CTAID.X ;  /* 0x0000000000027919 */ /* 0x000e220000002500 */
[----:B------:R-:W-:Y:S01]  /*dad0*/  ULDC UR4, c[0x0][0x288] ;  /* 0x0000a20000047ab9 */ /* 0x000fe20000000800 */
[----:B------:R-:W-:Y:S01]  /*dae0*/  ULDC.64 UR6, c[0x0][0x208] ;  /* 0x0000820000067ab9 */ /* 0x000fe20000000a00 */
[----:B------:R-:W-:Y:S01]  /*daf0*/  IMAD R0, R20, UR4, RZ ;  /* 0x0000000414007c24 */ /* 0x000fe2000f8e02ff */
[----:B------:R-:W-:Y:S04]  /*db00*/  SHFL.IDX PT, R3, R7, RZ, 0x181f ;  /* 0x00181fff07037589 */ /* 0x000fe800000e0000 */
[----:B------:R-:W-:Y:S04]  /*db10*/  SHFL.IDX PT, R4, R7, 0x1, 0x181f ;  /* 0x00381f0007047f89 */ /* 0x000fe800000e0000 */
[----:B------:R-:W-:Y:S01]  /*db20*/  SHFL.IDX PT, R14, R7, 0x7, 0x181f ;  /* 0x00f81f00070e7f89 */ /* 0x000fe200000e0000 */
[----:B0-----:R-:W-:-:S03]  /*db30*/  IMAD R8, R2, 0x80, R8 ;  /* 0x0000008002087824 */ /* 0x001fc600078e0208 */
[----:B------:R-:W0:Y:S01]  /*db40*/  SHFL.IDX PT, R2, R6, RZ, 0x181f ;  /* 0x00181fff06027589 */ /* 0x000e2200000e0000 */
[C---:B------:R-:W-:Y:S01]  /*db50*/  VIADD R5, R8.reuse, 0x10 ;  /* 0x0000001008057836 */ /* 0x040fe20000000000 */
[----:B------:R-:W-:-:S13]  /*db60*/  ISETP.GE.AND P4, PT, R8, R0, PT ;  /* 0x000000000800720c */ /* 0x000fda0003f86270 */
[----:B------:R-:W-:Y:S02]  /*db70*/  @!P4 LEA R21, R9, UR38, 0x1 ;  /* 0x000000260915cc11 */ /* 0x000fe4000f8e08ff */
[----:B0-----:R-:W-:-:S04]  /*db80*/  LOP3.LUT R3, R3, R2, RZ, 0x3c, !PT ;  /* 0x0000000203037212 */ /* 0x001fc800078e3cff */
[----:B------:R-:W-:-:S04]  /*db90*/  LOP3.LUT R2, R3, R2, RZ, 0x3c, !PT ;  /* 0x0000000203027212 */ /* 0x000fc800078e3cff */
[----:B------:R-:W-:-:S03]  /*dba0*/  LOP3.LUT R3, R3, R2, RZ, 0x3c, !PT ;  /* 0x0000000203037212 */ /* 0x000fc600078e3cff */
[----:B------:R-:W-:-:S05]  /*dbb0*/  @!P4 IMAD.WIDE.U32 R2, R10, 0x2, R2 ;  /* 0x000000020a02c825 */ /* 0x000fca00078e0002 */
[----:B------:R-:W-:Y:S04]  /*dbc0*/  @!P4 LDGSTS.E.BYPASS.LTC128B.128 [R21+0x14400], desc[UR6][R2.64], !P3 ;  /* 0x144000000215cfae */ /* 0x000fe8000d901d46 */
[----:B------:R-:W-:Y:S04]  /*dbd0*/  @!P4 LDGSTS.E.BYPASS.LTC128B.128 [R21+0x18400], desc[UR6][R2.64+0x80], !P0 ;  /* 0x184000800215cfae */ /* 0x000fe8000c101d46 */
[----:B------:R-:W-:Y:S04]  /*dbe0*/  @!P4 LDGSTS.E.BYPASS.LTC128B.128 [R21+0x1c400], desc[UR6][R2.64+0x100], !P1 ;  /* 0x1c4001000215cfae */ /* 0x000fe8000c901d46 */
[----:B------:R0:W-:Y:S01]  /*dbf0*/  @!P4 LDGSTS.E.BYPASS.LTC128B.128 [R21+0x20400], desc[UR6][R2.64+0x180], !P2 ;  /* 0x204001800215cfae */ /* 0x0001e2000d101d46 */
[----:B------:R-:W-:-:S03]  /*dc00*/  ISETP.GE.AND P4, PT, R5, R0, PT ;  /* 0x000000000500720c */ /* 0x000fc60003f86270 */
[----:B------:R-:W1:Y:S01]  /*dc10*/  SHFL.IDX PT, R5, R6, 0x1, 0x181f ;  /* 0x00381f0006057f89 */ /* 0x000e6200000e0000 */
[----:B0-----:R-:W-:-:S03]  /*dc20*/  VIADD R3, R8, 0x20 ;  /* 0x0000002008037836 */ /* 0x001fc60000000000 */
[----:B------:R-:W-:Y:S06]  /*dc30*/  SHFL.IDX PT, R2, R7, 0x2, 0x181f ;  /* 0x00581f0007027f89 */ /* 0x000fec00000e0000 */
[----:B------:R-:W-:Y:S01]  /*dc40*/  @!P4 LEA R20, R9, UR38, 0x1 ;  /* 0x000000260914cc11 */ /* 0x000fe2000f8e08ff */
[----:B-1----:R-:W-:-:S05]  /*dc50*/  @!P4 IMAD.WIDE.U32 R4, R10, 0x2, R4 ;  /* 0x000000020a04c825 */ /* 0x002fca00078e0004 */
        /* <DEDUP_REMOVED lines=26> */
[----:B0-----:R-:W-:-:S03]  /*de00*/  IADD3 R5, R8, 0x50, RZ ;  /* 0x0000005008057810 */ /* 0x001fc60007ffe0ff */
        /* <DEDUP_REMOVED lines=18> */
[----:B------:R-:W1:Y:S04]  /*df30*/  SHFL.IDX PT, R3, R6, 0x6, 0x181f ;  /* 0x00d81f0006037f89 */ /* 0x000e6800000e0000 */
[----:B0-----:R0:W2:Y:S06]  /*df40*/  SHFL.IDX PT, R4, R6, 0x7, 0x181f ;  /* 0x00f81f0006047f89 */ /* 0x0010ac00000e0000 */
[----:B------:R-:W-:Y:S01]  /*df50*/  @!P4 LEA R21, R9, UR38, 0x1 ;  /* 0x000000260915cc11 */ /* 0x000fe2000f8e08ff */
[----:B-1----:R-:W-:-:S05]  /*df60*/  @!P4 IMAD.WIDE.U32 R2, R10, 0x2, R2 ;  /* 0x000000020a02c825 */ /* 0x002fca00078e0002 */
[----:B------:R0:W-:Y:S04]  /*df70*/  @!P4 LDGSTS.E.BYPASS.LTC128B.128 [R21+0x17400], desc[UR6][R2.64], !P3 ;  /* 0x174000000215cfae */ /* 0x0001e8000d901d46 */
[----:B------:R0:W-:Y:S04]  /*df80*/  @!P4 LDGSTS.E.BYPASS.LTC128B.128 [R21+0x1b400], desc[UR6][R2.64+0x80], !P0 ;  /* 0x1b4000800215cfae */ /* 0x0001e8000c101d46 */
[----:B------:R0:W-:Y:S04]  /*df90*/  @!P4 LDGSTS.E.BYPASS.LTC128B.128 [R21+0x1f400], desc[UR6][R2.64+0x100], !P1 ;  /* 0x1f4001000215cfae */ /* 0x0001e8000c901d46 */
[----:B--2---:R0:W-:Y:S02]  /*dfa0*/  @!P4 LDGSTS.E.BYPASS.LTC128B.128 [R21+0x23400], desc[UR6][R2.64+0x180], !P2 ;  /* 0x234001800215cfae */ /* 0x0041e4000d101d46 */
.L_x_155:
[----:B0-----:R-:W-:Y:S01]  /*dfb0*/  VIADD R3, R8, 0x70 ;  /* 0x0000007008037836 */ /* 0x001fe20000000000 */
[----:B------:R-:W-:Y:S01]  /*dfc0*/  BSSY B0, `(.L_x_51) ;  /* 0x000000f000007945 */ /* 0x000fe20003800000 */
[----:B------:R-:W-:-:S03]  /*dfd0*/  IMAD.MOV.U32 R2, RZ, RZ, R14 ;  /* 0x000000ffff027224 */ /* 0x000fc600078e000e */
[----:B------:R-:W-:Y:S01]  /*dfe0*/  ISETP.GE.AND P4, PT, R3, R0, PT ;  /* 0x000000000300720c */ /* 0x000fe20003f86270 */
[----:B------:R-:W-:-:S12]  /*dff0*/  IMAD.MOV.U32 R3, RZ, RZ, R4 ;  /* 0x000000ffff037224 */ /* 0x000fd800078e0004 */
[----:B------:R-:W-:Y:S05]  /*e000*/  @P4 BRA `(.L_x_52) ;  /* 0x0000000000284947 */ /* 0x000fea0003800000 */
[----:B------:R-:W-:Y:S01]  /*e010*/  IMAD.WIDE.U32 R10, R10, 0x2, R2 ;  /* 0x000000020a0a7825 */ /* 0x000fe200078e0002 */
[----:B------:R-:W-:Y:S01]  /*e020*/  LEA R9, R9, UR38, 0x1 ;  /* 0x0000002609097c11 */ /* 0x000fe2000f8e08ff */
[----:B------:R-:W-:-:S04]  /*e030*/  ULDC.64 UR4, c[0x0][0x208] ;  /* 0x0000820000047ab9 */ /* 0x000fc80000000a00 */
[----:B------:R-:W-:Y:S01]  /*e040*/  @!PT LDS RZ, [RZ] ;  /* 0x00000000fffff984 */ /* 0x000fe20000000800 */
[----:B------:R-:W-:Y:S01]  /*e050*/  @!PT LDS RZ, [RZ] ;  /* 0x00000000fffff984 */ /* 0x000fe20000000800 */
[----:B------:R-:W-:Y:S01]  /*e060*/  @!PT LDS RZ, [RZ] ;  /* 0x00000000fffff984 */ /* 0x000fe20000000800 */
[----:B------:R0:W-:Y:S04]  /*e070*/  LDGSTS.E.BYPASS.LTC128B.128 [R9+0x17c00], desc[UR4][R10.64], !P3 ;  /* 0x17c000000a097fae */ /* 0x0001e8000d901d44 */
[----:B------:R0:W-:Y:S04]  /*e080*/  LDGSTS.E.BYPASS.LTC128B.128 [R9+0x1bc00], desc[UR4][R10.64+0x80], !P0 ;  /* 0x1bc000800a097fae */ /* 0x0001e8000c101d44 */
[----:B------:R0:W-:Y:S04]  /*e090*/  LDGSTS.E.BYPASS.LTC128B.128 [R9+0x1fc00], desc[UR4][R10.64+0x100], !P1 ;  /* 0x1fc001000a097fae */ /* 0x0001e8000c901d44 */
[----:B------:R0:W-:Y:S02]  /*e0a0*/  LDGSTS.E.BYPASS.LTC128B.128 [R9+0x23c00], desc[UR4][R10.64+0x180], !P2 ;  /* 0x23c001800a097fae */ /* 0x0001e4000d101d44 */
.L_x_52:
[----:B------:R-:W-:Y:S05]  /*e0b0*/  BSYNC B0 ;  /* 0x0000000000007941 */ /* 0x000fea0003800000 */
.L_x_51:
[----:B------:R-:W-:Y:S01]  /*e0c0*/  NOP ;  /* 0x0000000000007918 */ /* 0x000fe20000000000 */
[----:B------:R-:W-:Y:S01]  /*e0d0*/  SYNCS.ARRIVE.TRANS64.RED.A0T1 RZ, [UR38+0x38800], RZ ;  /* 0x038800ffffff79a7 */ /* 0x000fe20008200426 */
[----:B------:R-:W-:Y:S01]  /*e0e0*/  IMAD.MOV.U32 R2, RZ, RZ, 0x1 ;  /* 0x00000001ff027424 */ /* 0x000fe200078e00ff */
[----:B------:R-:W-:Y:S04]  /*e0f0*/  ARRIVES.LDGSTSBAR.64.TRANSCNT [UR38+0x38800] ;  /* 0x03880000ff0079b0 */ /* 0x000fe80008000aa6 */
[----:B------:R-:W-:Y:S01]  /*e100*/  SHF.L.U32 R2, R2, 0x1f, RZ ;  /* 0x0000001f02027819 */ /* 0x000fe200000006ff */
[----:B------:R-:W-:Y:S01]  /*e110*/  NOP ;  /* 0x0000000000007918 */ /* 0x000fe20000000000 */
[----:B------:R-:W2:Y:S01]  /*e120*/  LDL.LU R4, [R1+0x10] ;  /* 0x0000100001047983 */ /* 0x000ea20000300800 */
[----:B------:R-:W-:Y:S03]  /*e130*/  SYNCS.ARRIVE.TRANS64.A1T0 RZ, [UR38+0x38800], RZ ;  /* 0x038800ffffff79a7 */ /* 0x000fe60008100026 */
[----:B------:R-:W3:Y:S01]  /*e140*/  LDL R3, [R1+0x8] ;  /* 0x0000080001037983 */ /* 0x000ee20000100800 */
[----:B------:R-:W1:Y:S01]  /*e150*/  SYNCS.PHASECHK.TRANS64.TRYWAIT P0, [UR38+0x38820], R2 ;  /* 0x03882002ff0075a7 */ /* 0x000e620008000166 */
[----:B--2---:R-:W-:-:S04]  /*e160*/  IADD3 R0, R4, -0x2, RZ ;  /* 0xfffffffe04007810 */ /* 0x004fc80007ffe0ff */
[----:B---3--:R-:W-:Y:S01]  /*e170*/  ISETP.GE.AND P1, PT, R0, R3, PT ;  /* 0x000000030000720c */ /* 0x008fe20003f26270 */
[----:B-1----:R-:W-:-:S12]  /*e180*/  @!P0 BRA `(.L_x_53) ;  /* 0x0000003800c08947 */ /* 0x002fd80003800000 */
.L_x_156:
[----:B0-----:R-:W-:Y:S02]  /*e190*/  IMAD.MOV.U32 R9, RZ, RZ, 0x1 ;  /* 0x00000001ff097424 */ /* 0x001fe400078e00ff */
[----:B------:R-:W-:Y:S01]  /*e1a0*/  IMAD.MOV.U32 R8, RZ, RZ, RZ ;  /* 0x000000ffff087224 */ /* 0x000fe200078e00ff */
[----:B------:R-:W-:Y:S06]  /*e1b0*/  @!P1 BRA `(.L_x_54) ;  /* 0x0000002000e49947 */ /* 0x000fec0003800000 */
[----:B------:R-:W2:Y:S04]  /*e1c0*/  LDL.LU R4, [R1+0xc] ;  /* 0x00000c0001047983 */ /* 0x000ea80000300800 */
[----:B-1----:R-:W3:Y:S01]  /*e1d0*/  LDL.LU R3, [R1+0x8] ;  /* 0x0000080001037983 */ /* 0x002ee20000300800 */
[----:B------:R-:W-:Y:S01]  /*e1e0*/  UIADD3 UR4, UR40, 0x1, URZ ;  /* 0x0000000128047890 */ /* 0x000fe2000fffe03f */
[----:B------:R-:W-:Y:S01]  /*e1f0*/  MOV R9, 0x1 ;  /* 0x0000000100097802 */ /* 0x000fe20000000f00 */
[----:B------:R-:W0:Y:S02]  /*e200*/  S2R R6, SR_TID.X ;  /* 0x0000000000067919 */ /* 0x000e240000002100 */
[----:B0-----:R-:W-:Y:S02]  /*e210*/  LOP3.LUT R10, R6, 0x1f, RZ, 0xc0, !PT ;  /* 0x0000001f060a7812 */ /* 0x001fe400078ec0ff */
[----:B--2---:R-:W-:Y:S01]  /*e220*/  IMAD R2, R4, UR4, RZ ;  /* 0x0000000404027c24 */ /* 0x004fe2000f8e02ff */
[----:B---3--:R-:W-:-:S04]  /*e230*/  LOP3.LUT R3, RZ, R3, RZ, 0x33, !PT ;  /* 0x00000003ff037212 */ /* 0x008fc800078e33ff */
[----:B------:R-:W-:-:S05]  /*e240*/  VIMNMX R2, R2, UR39, PT ;  /* 0x0000002702027c48 */ /* 0x000fca000bfe0100 */
[----:B------:R-:W-:-:S05]  /*e250*/  IMAD.MOV R4, RZ, RZ, -R2 ;  /* 0x000000ffff047224 */ /* 0x000fca00078e0a02 */
[----:B------:R-:W-:Y:S02]  /*e260*/  VIADDMNMX R5, R4, 0x1, R3, !PT ;  /* 0x0000000104057846 */ /* 0x000fe40007800103 */
[----:B------:R-:W-:-:S03]  /*e270*/  LOP3.LUT R3, RZ, R2, RZ, 0x33, !PT ;  /* 0x00000002ff037212 */ /* 0x000fc600078e33ff */
[----:B------:R-:W-:Y:S02]  /*e280*/  VIADD R4, R5, 0xfffffffe ;  /* 0xfffffffe05047836 */ /* 0x000fe40000000000 */
[----:B------:R-:W-:-:S03]  /*e290*/  IMAD.IADD R5, R2, 0x1, R5 ;  /* 0x0000000102057824 */ /* 0x000fc600078e0205 */
[----:B------:R-:W-:Y:S01]  /*e2a0*/  ISETP.NE.AND P0, PT, R4, R3, PT ;  /* 0x000000030400720c */ /* 0x000fe20003f05270 */
[----:B------:R-:W-:Y:S01]  /*e2b0*/  IMAD.MOV.U32 R4, RZ, RZ, R16 ;  /* 0x000000ffff047224 */ /* 0x000fe200078e0010 */
[----:B------:R-:W-:-:S11]  /*e2c0*/  LOP3.LUT R12, R5, 0x1, RZ, 0xc0, !PT ;  /* 0x00000001050c7812 */ /* 0x000fd600078ec0ff */
[----:B------:R-:W-:Y:S05]  /*e2d0*/  @!P0 BRA `(.L_x_55) ;  /* 0x0000001400c88947 */ /* 0x000fea0003800000 */
[----:B------:R-:W-:Y:S01]  /*e2e0*/  BSSY B0, `(.L_x_55) ;  /* 0x0000171000007945 */ /* 0x000fe20003800000 */
[----:B------:R-:W-:Y:S02]  /*e2f0*/  IMAD.IADD R6, R5, 0x1, -R12 ;  /* 0x0000000105067824 */ /* 0x000fe400078e0a0c */
[----:B------:R-:W-:Y:S02]  /*e300*/  IMAD.MOV.U32 R7, RZ, RZ, 0x1 ;  /* 0x00000001ff077424 */ /* 0x000fe400078e00ff */
[----:B------:R-:W-:-:S07]  /*e310*/  IMAD.MOV.U32 R4, RZ, RZ, R16 ;  /* 0x000000ffff047224 */ /* 0x000fce00078e0010 */
.L_x_94:
[----:B------:R-:W2:Y:S01]  /*e320*/  LDL R2, [R1] ;  /* 0x0000000001027983 */ /* 0x000ea20000100800 */
[----:B------:R-:W-:Y:S01]  /*e330*/  VIADD R6, R6, 0xfffffffe ;  /* 0xfffffffe06067836 */ /* 0x000fe20000000000 */
[----:B------:R-:W-:Y:S04]  /*e340*/  BSSY B1, `(.L_x_56) ;  /* 0x00000b3000017945 */ /* 0x000fe80003800000 */
[----:B------:R-:W-:Y:S02]  /*e350*/  ISETP.NE.AND P2, PT, R6, RZ, PT ;  /* 0x000000ff0600720c */ /* 0x000fe40003f45270 */
[----:B--2---:R-:W-:-:S13]  /*e360*/  ISETP.NE.AND P0, PT, R2, RZ, PT ;  /* 0x000000ff0200720c */ /* 0x004fda0003f05270 */
[----:B------:R-:W-:Y:S05]  /*e370*/  @!P0 BRA `(.L_x_57) ;  /* 0x0000000800bc8947 */ /* 0x000fea0003800000 */
[----:B------:R-:W2:Y:S01]  /*e380*/  LDL R2, [R1+0x4] ;  /* 0x0000040001027983 */ /* 0x000ea20000100800 */
[----:B------:R-:W-:Y:S02]  /*e390*/  MOV R9, R0 ;  /* 0x0000000000097202 */ /* 0x000fe40000000f00 */
[----:B--2---:R-:W-:-:S13]  /*e3a0*/  ISETP.NE.AND P0, PT, R2, RZ, PT ;  /* 0x000000ff0200720c */ /* 0x004fda0003f05270 */
[----:B------:R-:W-:Y:S05]  /*e3b0*/  @!P0 BRA `(.L_x_58) ;  /* 0x00000000004c8947 */ /* 0x000fea0003800000 */
[----:B------:R-:W0:Y:S01]  /*e3c0*/  LDC R9, c[0x0][0x43c] ;  /* 0x00010f00ff097b82 */ /* 0x000e220000000800 */
[----:B------:R-:W-:Y:S01]  /*e3d0*/  ULDC.64 UR4, c[0x0][0x428] ;  /* 0x00010a0000047ab9 */ /* 0x000fe20000000a00 */
[----:B------:R-:W-:Y:S01]  /*e3e0*/  ULDC.64 UR6, c[0x0][0x208] ;  /* 0x0000820000067ab9 */ /* 0x000fe20000000a00 */
[----:B------:R-:W-:Y:S01]  /*e3f0*/  IMAD R5, R19, UR4, RZ ;  /* 0x0000000413057c24 */ /* 0x000fe2000f8e02ff */
[----:B0-----:R-:W-:-:S13]  /*e400*/  ISETP.NE.AND P0, PT, R9, 0x1, PT ;  /* 0x000000010900780c */ /* 0x001fda0003f05270 */
[----:B------:R-:W0:Y:S02]  /*e410*/  @P0 LDC.64 R2, c[0x0][0x440] ;  /* 0x00011000ff020b82 */ /* 0x000e240000000a00 */
[----:B0-----:R-:W-:-:S04]  /*e420*/  @P0 IMAD.HI.U32 R4, R0, R2, RZ ;  /* 0x0000000200040227 */ /* 0x001fc800078e00ff */
[----:B------:R-:W-:Y:S01]  /*e430*/  IMAD.MOV.U32 R2, RZ, RZ, R0 ;  /* 0x000000ffff027224 */ /* 0x000fe200078e0000 */
[----:B------:R-:W-:Y:S01]  /*e440*/  @P0 SHF.R.U32.HI R2, RZ, R3, R4 ;  /* 0x00000003ff020219 */ /* 0x000fe20000011604 */
[----:B------:R-:W-:-:S04]  /*e450*/  IMAD R4, R18, UR5, R5 ;  /* 0x0000000512047c24 */ /* 0x000fc8000f8e0205 */
[----:B------:R-:W-:-:S04]  /*e460*/  IMAD.MOV R3, RZ, RZ, -R2 ;  /* 0x000000ffff037224 */ /* 0x000fc800078e0a02 */
[----:B------:R-:W-:Y:S01]  /*e470*/  IMAD R9, R9, R3, R0 ;  /* 0x0000000309097224 */ /* 0x000fe200078e0200 */
[----:B------:R-:W-:-:S03]  /*e480*/  SHF.R.S32.HI R3, RZ, 0x1f, R2 ;  /* 0x0000001fff037819 */ /* 0x000fc60000011402 */
[----:B------:R-:W-:Y:S01]  /*e490*/  IMAD.WIDE.U32 R2, R18, UR4, R2 ;  /* 0x0000000412027c25 */ /* 0x000fe2000f8e0002 */
[----:B------:R-:W-:-:S03]  /*e4a0*/  ULDC.64 UR4, c[0x0][0x418] ;  /* 0x0001060000047ab9 */ /* 0x000fc60000000a00 */
[----:B------:R-:W-:Y:S01]  /*e4b0*/  IMAD.IADD R3, R4, 0x1, R3 ;  /* 0x0000000104037824 */ /* 0x000fe200078e0203 */
[----:B------:R-:W-:-:S04]  /*e4c0*/  LEA R4, P0, R2, UR4, 0x2 ;  /* 0x0000000402047c11 */ /* 0x000fc8000f8010ff */
[----:B------:R-:W-:-:S05]  /*e4d0*/  LEA.HI.X R5, R2, UR5, R3, 0x2, P0 ;  /* 0x0000000502057c11 */ /* 0x000fca00080f1403 */
[----:B------:R0:W5:Y:S04]  /*e4e0*/  LDG.E R4, desc[UR6][R4.64] ;  /* 0x0000000604047981 */ /* 0x000168000c1e1900 */
.L_x_58:
[----:B------:R-:W1:Y:S01]  /*e4f0*/  S2R R2, SR_TID.X ;  /* 0x0000000000027919 */ /* 0x000e620000002100 */
[----:B------:R-:W-:Y:S01]  /*e500*/  BSSY B2, `(.L_x_59) ;  /* 0x0000006000027945 */ /* 0x000fe20003800000 */
[----:B-1----:R-:W-:Y:S02]  /*e510*/  LOP3.LUT R3, R2, 0x7f, RZ, 0xc0, !PT ;  /* 0x0000007f02037812 */ /* 0x002fe400078ec0ff */
[----:B------:R-:W-:Y:S02]  /*e520*/  SHF.L.U32 R2, R7, 0x1f, RZ ;  /* 0x0000001f07027819 */ /* 0x000fe400000006ff */
[----:B------:R-:W-:Y:S02]  /*e530*/  ISETP.NE.AND P1, PT, R3, RZ, PT ;  /* 0x000000ff0300720c */ /* 0x000fe40003f25270 */
[----:B------:R-:W1:Y:S02]  /*e540*/  SYNCS.PHASECHK.TRANS64.TRYWAIT P0, [UR38+0x38848], R2 ;  /* 0x03884802ff0075a7 */ /* 0x000e640008000166 */
[----:B-1----:R-:W-:Y:S09]  /*e550*/  @!P0 BRA `(.L_x_60) ;  /* 0x0000003400e48947 */ /* 0x002ff20003800000 */
.L_x_157:
[----:B------:R-:W-:Y:S05]  /*e560*/  BSYNC B2 ;  /* 0x0000000000027941 */ /* 0x000fea0003800000 */
.L_x_59:
[----:B------:R-:W-:Y:S04]  /*e570*/  BSSY B2, `(.L_x_61) ;  /* 0x0000007000027945 */ /* 0x000fe80003800000 */
[----:B------:R-:W-:Y:S05]  /*e580*/  @P1 BRA `(.L_x_62) ;  /* 0x0000000000141947 */ /* 0x000fea0003800000 */
[----:B------:R-:W-:Y:S01]  /*e590*/  ISETP.NE.AND P0, PT, R10, RZ, PT ;  /* 0x000000ff0a00720c */ /* 0x000fe20003f05270 */
[----:B-1----:R-:W-:-:S04]  /*e5a0*/  IMAD.MOV.U32 R3, RZ, RZ, 0xa000 ;  /* 0x0000a000ff037424 */ /* 0x002fc800078e00ff */
[----:B------:R2:W-:Y:S08]  /*e5b0*/  SYNCS.ARRIVE.TRANS64 RZ, [UR38+0x38838], R3 ;  /* 0x03883803ffff79a7 */ /* 0x0005f00008000026 */
[----:B--2---:R-:W-:Y:S05]  /*e5c0*/  @!P0 BRA `(.L_x_62) ;  /* 0x0000000000048947 */ /* 0x004fea0003800000 */
[----:B------:R-:W-:Y:S01]  /*e5d0*/  BPT.TRAP 0x1 ;  /* 0x000000040000795c */ /* 0x000fe20000300000 */
.L_x_62:
[----:B------:R-:W-:Y:S05]  /*e5e0*/  BSYNC B2 ;  /* 0x0000000000027941 */ /* 0x000fea0003800000 */
.L_x_61:
[----:B------:R-:W-:Y:S01]  /*e5f0*/  IMAD.MOV.U32 R14, RZ, RZ, RZ ;  /* 0x000000ffff0e7224 */ /* 0x000fe200078e00ff */
[----:B------:R-:W-:Y:S01]  /*e600*/  ULDC.64 UR4, c[0x0][0x198] ;  /* 0x0000660000047ab9 */ /* 0x000fe20000000a00 */
[----:B------:R-:W-:Y:S01]  /*e610*/  PLOP3.LUT P0, PT, PT, PT, PT, 0x80, 0x0 ;  /* 0x000000000000781c */ /* 0x000fe20003f0f070 */
[----:B------:R-:W-:Y:S01]  /*e620*/  UIADD3 UR4, UP0, UR4, 0x370, URZ ;  /* 0x0000037004047890 */ /* 0x000fe2000ff1e03f */
[----:B-1----:R-:W-:Y:S01]  /*e630*/  IMAD R3, R9, 0x50, RZ ;  /* 0x0000005009037824 */ /* 0x002fe200078e02ff */
[----:B------:R-:W-:Y:S01]  /*e640*/  R2UR UR34, R14 ;  /* 0x000000000e2272ca */ /* 0x000fe200000e0000 */
[----:B------:R-:W-:Y:S02]  /*e650*/  UIADD3 UR32, UR38, 0x2e400, URZ ;  /* 0x0002e40026207890 */ /* 0x000fe4000fffe03f */
[----:B------:R-:W-:Y:S02]  /*e660*/  UIADD3 UR33, UR38, 0x38838, URZ ;  /* 0x0003883826217890 */ /* 0x000fe4000fffe03f */
[----:B------:R-:W-:Y:S01]  /*e670*/  UIADD3.X UR5, URZ, UR5, URZ, UP0, !UPT ;  /* 0x000000053f057290 */ /* 0x000fe200087fe43f */
[----:B------:R-:W-:Y:S01]  /*e680*/  UMOV UR6, 0x0 ;  /* 0x0000000000067882 */ /* 0x000fe20000000000 */
[----:B------:R-:W-:-:S10]  /*e690*/  UMOV UR7, 0x14f00000 ;  /* 0x14f0000000077882 */ /* 0x000fd40000000000 */
.L_x_63:
[----:B------:R-:W-:-:S13]  /*e6a0*/  @P0 ELECT P3, URZ, PT ;  /* 0x00000000003f082f */ /* 0x000fda0003860000 */
[----:B-----5:R-:W-:Y:S02]  /*e6b0*/  @P3 R2UR UR37, R4 ;  /* 0x00000000042532ca */ /* 0x020fe400000e0000 */
[----:B------:R-:W-:Y:S02]  /*e6c0*/  @P3 R2UR UR35, R3 ;  /* 0x00000000032332ca */ /* 0x000fe400000e0000 */
[----:B------:R-:W-:Y:S02]  /*e6d0*/  @P3 PLOP3.LUT P0, PT, P3, PT, PT, 0x8, 0x0 ;  /* 0x000000000000381c */ /* 0x000fe40001f0e170 */
[----:B------:R-:W-:-:S09]  /*e6e0*/  PLOP3.LUT P3, PT, PT, PT, PT, 0x8, 0x0 ;  /* 0x000000000000781c */ /* 0x000fd20003f6e170 */
[----:B------:R1:W-:Y:S02]  /*e6f0*/  UTMALDG.4D [UR32], [UR4], desc[UR6] ;  /* 0x00000620040075b4 */ /* 0x0003e40008019000 */
[----:B-1----:R-:W-:Y:S05]  /*e700*/  @P0 BRA.U.ANY `(.L_x_63) ;  /* 0xfffffffd00e40947 */ /* 0x002fea000393ffff */
[----:B0-----:R-:W-:Y:S01]  /*e710*/  MOV R5, 0x40 ;  /* 0x0000004000057802 */ /* 0x001fe20000000f00 */
[----:B------:R-:W-:Y:S01]  /*e720*/  UIADD3 UR8, UR38, 0x30c00, URZ ;  /* 0x00030c0026087890 */ /* 0x000fe2000fffe03f */
[----:B------:R-:W-:Y:S01]  /*e730*/  PLOP3.LUT P0, PT, PT, PT, PT, 0x80, 0x0 ;  /* 0x000000000000781c */ /* 0x000fe20003f0f070 */
[----:B------:R-:W-:Y:S01]  /*e740*/  UMOV UR6, 0x0 ;  /* 0x0000000000067882 */ /* 0x000fe20000000000 */
[----:B------:R-:W-:Y:S01]  /*e750*/  R2UR UR10, R5 ;  /* 0x00000000050a72ca */ /* 0x000fe200000e0000 */
[----:B------:R-:W-:-:S14]  /*e760*/  UMOV UR7, 0x14f00000 ;  /* 0x14f0000000077882 */ /* 0x000fdc0000000000 */
.L_x_64:
[----:B------:R-:W-:-:S13]  /*e770*/  @P0 ELECT P3, URZ, PT ;  /* 0x00000000003f082f */ /* 0x000fda0003860000 */
[----:B------:R-:W-:Y:S01]  /*e780*/  @P3 R2UR UR13, R4 ;  /* 0x00000000040d32ca */ /* 0x000fe200000e0000 */
[----:B------:R-:W-:Y:S01]  /*e790*/  UMOV UR9, UR33 ;  /* 0x0000002100097c82 */ /* 0x000fe20008000000 */
[----:B------:R-:W-:Y:S01]  /*e7a0*/  @P3 R2UR UR11, R3 ;  /* 0x00000000030b32ca */ /* 0x000fe200000e0000 */
[----:B------:R-:W-:Y:S01]  /*e7b0*/  UMOV UR12, UR36 ;  /* 0x00000024000c7c82 */ /* 0x000fe20008000000 */
[----:B------:R-:W-:Y:S02]  /*e7c0*/  @P3 PLOP3.LUT P0, PT, P3, PT, PT, 0x8, 0x0 ;  /* 0x000000000000381c */ /* 0x000fe40001f0e170 */
[----:B------:R-:W-:-:S09]  /*e7d0*/  PLOP3.LUT P3, PT, PT, PT, PT, 0x8, 0x0 ;  /* 0x000000000000781c */ /* 0x000fd20003f6e170 */
[----:B------:R0:W-:Y:S02]  /*e7e0*/  UTMALDG.4D [UR8], [UR4], desc[UR6] ;  /* 0x00000608040075b4 */ /* 0x0001e40008019000 */
[----:B0-----:R-:W-:Y:S05]  /*e7f0*/  @P0 BRA.U.ANY `(.L_x_64) ;  /* 0xfffffffd00dc0947 */ /* 0x001fea000393ffff */
[----:B------:R-:W-:Y:S01]  /*e800*/  IMAD.MOV.U32 R11, RZ, RZ, 0x80 ;  /* 0x00000080ff0b7424 */ /* 0x000fe200078e00ff */
[----:B------:R-:W-:Y:S01]  /*e810*/  PLOP3.LUT P0, PT, PT, PT, PT, 0x80, 0x0 ;  /* 0x000000000000781c */ /* 0x000fe20003f0f070 */
[----:B------:R-:W-:Y:S01]  /*e820*/  UIADD3 UR8, UR38, 0x33400, URZ ;  /* 0x0003340026087890 */ /* 0x000fe2000fffe03f */
[----:B------:R-:W-:Y:S02]  /*e830*/  UMOV UR6, 0x0 ;  /* 0x0000000000067882 */ /* 0x000fe40000000000 */
[----:B------:R-:W-:Y:S01]  /*e840*/  R2UR UR10, R11 ;  /* 0x000000000b0a72ca */ /* 0x000fe200000e0000 */
[----:B------:R-:W-:-:S14]  /*e850*/  UMOV UR7, 0x14f00000 ;  /* 0x14f0000000077882 */ /* 0x000fdc0000000000 */
.L_x_65:
        /* <DEDUP_REMOVED lines=15> */
.L_x_66:
        /* <DEDUP_REMOVED lines=9> */
[----:B------:R-:W0:Y:S01]  /*e9e0*/  SYNCS.PHASECHK.TRANS64.TRYWAIT P0, [UR38+0x38860], R2 ;  /* 0x03886002ff0075a7 */ /* 0x000e220008000166 */
[----:B------:R-:W-:Y:S04]  /*e9f0*/  BSSY B2, `(.L_x_67) ;  /* 0x0000002000027945 */ /* 0x000fe80003800000 */
[----:B0-----:R-:W-:Y:S05]  /*ea00*/  @!P0 BRA `(.L_x_68) ;  /* 0x0000003000d08947 */ /* 0x001fea0003800000 */
.L_x_158:
[----:B------:R-:W-:Y:S05]  /*ea10*/  BSYNC B2 ;  /* 0x0000000000027941 */ /* 0x000fea0003800000 */
.L_x_67:
[----:B------:R-:W-:Y:S01]  /*ea20*/  BSSY B2, `(.L_x_69) ;  /* 0x0000009000027945 */ /* 0x000fe20003800000 */
[----:B0-----:R-:W-:Y:S02]  /*ea30*/  IMAD.MOV.U32 R2, RZ, RZ, 0x0 ;  /* 0x00000000ff027424 */ /* 0x001fe400078e00ff */
[----:B------:R-:W-:Y:S01]  /*ea40*/  IMAD.MOV.U32 R3, RZ, RZ, 0x14f00000 ;  /* 0x14f00000ff037424 */ /* 0x000fe200078e00ff */
[----:B------:R-:W-:Y:S06]  /*ea50*/  @P1 BRA `(.L_x_70) ;  /* 0x0000000000141947 */ /* 0x000fec0003800000 */
[----:B------:R-:W-:Y:S01]  /*ea60*/  ISETP.NE.AND P0, PT, R10, RZ, PT ;  /* 0x000000ff0a00720c */ /* 0x000fe20003f05270 */
[----:B------:R-:W-:-:S04]  /*ea70*/  IMAD.MOV.U32 R15, RZ, RZ, 0xa000 ;  /* 0x0000a000ff0f7424 */ /* 0x000fc800078e00ff */
[----:B------:R0:W-:Y:S08]  /*ea80*/  SYNCS.ARRIVE.TRANS64 RZ, [UR38+0x38850], R15 ;  /* 0x0388500fffff79a7 */ /* 0x0001f00008000026 */
[----:B0-----:R-:W-:Y:S05]  /*ea90*/  @!P0 BRA `(.L_x_70) ;  /* 0x0000000000048947 */ /* 0x001fea0003800000 */
[----:B------:R-:W-:Y:S01]  /*eaa0*/  BPT.TRAP 0x1 ;  /* 0x000000040000795c */ /* 0x000fe20000300000 */
.L_x_70:
[----:B------:R-:W-:Y:S05]  /*eab0*/  BSYNC B2 ;  /* 0x0000000000027941 */ /* 0x000fea0003800000 */
.L_x_69:
[----:B------:R-:W-:Y:S01]  /*eac0*/  R2UR UR6, R2 ;  /* 0x00000000020672ca */ /* 0x000fe200000e0000 */
[----:B------:R-:W-:Y:S01]  /*ead0*/  ULDC.64 UR4, c[0x0][0x198] ;  /* 0x0000660000047ab9 */ /* 0x000fe20000000a00 */
[----:B------:R-:W-:Y:S01]  /*eae0*/  R2UR UR7, R3 ;  /* 0x00000000030772ca */ /* 0x000fe200000e0000 */
[----:B------:R-:W-:Y:S01]  /*eaf0*/  UIADD3 UR4, UP0, UR4, 0x470, URZ ;  /* 0x0000047004047890 */ /* 0x000fe2000ff1e03f */
[----:B------:R-:W-:Y:S01]  /*eb00*/  R2UR UR10, R14 ;  /* 0x000000000e0a72ca */ /* 0x000fe200000e0000 */
[----:B------:R-:W-:Y:S01]  /*eb10*/  IMAD R14, R17, 0x50, RZ ;  /* 0x00000050110e7824 */ /* 0x000fe200078e02ff */
[----:B------:R-:W-:Y:S01]  /*eb20*/  PLOP3.LUT P0, PT, PT, PT, PT, 0x80, 0x0 ;  /* 0x000000000000781c */ /* 0x000fe20003f0f070 */
[----:B------:R-:W-:Y:S02]  /*eb30*/  UIADD3 UR8, UR38, 0x400, URZ ;  /* 0x0000040026087890 */ /* 0x000fe4000fffe03f */
[----:B------:R-:W-:Y:S02]  /*eb40*/  UIADD3 UR9, UR38, 0x38850, URZ ;  /* 0x0003885026097890 */ /* 0x000fe4000fffe03f */
[----:B------:R-:W-:-:S12]  /*eb50*/  UIADD3.X UR5, URZ, UR5, URZ, UP0, !UPT ;  /* 0x000000053f057290 */ /* 0x000fd800087fe43f */
.L_x_71:
[----:B------:R-:W-:-:S13]  /*eb60*/  @P0 ELECT P1, URZ, PT ;  /* 0x00000000003f082f */ /* 0x000fda0003820000 */
[----:B------:R-:W-:Y:S01]  /*eb70*/  @P1 R2UR UR13, R16 ;  /* 0x00000000100d12ca */ /* 0x000fe200000e0000 */
[----:B------:R-:W-:Y:S01]  /*eb80*/  UMOV UR12, UR36 ;  /* 0x00000024000c7c82 */ /* 0x000fe20008000000 */
[----:B------:R-:W-:Y:S02]  /*eb90*/  @P1 R2UR UR11, R14 ;  /* 0x000000000e0b12ca */ /* 0x000fe400000e0000 */
[----:B------:R-:W-:Y:S02]  /*eba0*/  @P1 PLOP3.LUT P0, PT, P1, PT, PT, 0x8, 0x0 ;  /* 0x000000000000181c */ /* 0x000fe40000f0e170 */
[----:B------:R-:W-:-:S09]  /*ebb0*/  PLOP3.LUT P1, PT, PT, PT, PT, 0x8, 0x0 ;  /* 0x000000000000781c */ /* 0x000fd20003f2e170 */
[----:B------:R0:W-:Y:S02]  /*ebc0*/  UTMALDG.4D [UR8], [UR4], desc[UR6] ;  /* 0x00000608040075b4 */ /* 0x0001e40008019000 */
[----:B0-----:R-:W-:Y:S05]  /*ebd0*/  @P0 BRA.U.ANY `(.L_x_71) ;  /* 0xfffffffd00e00947 */ /* 0x001fea000393ffff */
[----:B------:R-:W-:Y:S01]  /*ebe0*/  R2UR UR10, R5 ;  /* 0x00000000050a72ca */ /* 0x000fe200000e0000 */
[----:B------:R-:W-:Y:S01]  /*ebf0*/  UIADD3 UR8, UR38, 0x2c00, URZ ;  /* 0x00002c0026087890 */ /* 0x000fe2000fffe03f */
[----:B------:R-:W-:Y:S02]  /*ec00*/  R2UR UR6, R2 ;  /* 0x00000000020672ca */ /* 0x000fe400000e0000 */
[----:B------:R-:W-:Y:S02]  /*ec10*/  R2UR UR7, R3 ;  /* 0x00000000030772ca */ /* 0x000fe400000e0000 */
[----:B------:R-:W-:-:S13]  /*ec20*/  PLOP3.LUT P0, PT, PT, PT, PT, 0x80, 0x0 ;  /* 0x000000000000781c */ /* 0x000fda0003f0f070 */
.L_x_72:
        /* <DEDUP_REMOVED lines=13> */
.L_x_73:
        /* <DEDUP_REMOVED lines=13> */
.L_x_74:
        /* <DEDUP_REMOVED lines=8> */
[----:B------:R-:W-:Y:S01]  /*ee50*/  MOV R17, R9 ;  /* 0x0000000900117202 */ /* 0x000fe20000000f00 */
[----:B------:R-:W-:-:S07]  /*ee60*/  IMAD.MOV.U32 R16, RZ, RZ, R4 ;  /* 0x000000ffff107224 */ /* 0x000fce00078e0004 */
.L_x_57:
[----:B------:R-:W-:Y:S05]  /*ee70*/  BSYNC B1 ;  /* 0x0000000000017941 */ /* 0x000fea0003800000 */
.L_x_56:
[----:B------:R-:W2:Y:S01]  /*ee80*/  LDL R2, [R1] ;  /* 0x0000000001027983 */ /* 0x000ea20000100800 */
[----:B------:R-:W-:Y:S01]  /*ee90*/  BSSY B1, `(.L_x_75) ;  /* 0x00000b2000017945 */ /* 0x000fe20003800000 */
[----:B------:R-:W-:Y:S02]  /*eea0*/  LOP3.LUT R9, R7, 0x1, RZ, 0x3c, !PT ;  /* 0x0000000107097812 */ /* 0x000fe400078e3cff */
[----:B--2---:R-:W-:-:S13]  /*eeb0*/  ISETP.NE.AND P0, PT, R2, RZ, PT ;  /* 0x000000ff0200720c */ /* 0x004fda0003f05270 */
[----:B------:R-:W-:Y:S05]  /*eec0*/  @!P0 BRA `(.L_x_76) ;  /* 0x0000000800b88947 */ /* 0x000fea0003800000 */
[----:B------:R-:W2:Y:S01]  /*eed0*/  LDL R2, [R1+0x4] ;  /* 0x0000040001027983 */ /* 0x000ea20000100800 */
[----:B------:R-:W-:Y:S01]  /*eee0*/  VIADD R11, R0, 0xffffffff ;  /* 0xffffffff000b7836 */ /* 0x000fe20000000000 */
[----:B--2---:R-:W-:-:S13]  /*eef0*/  ISETP.NE.AND P0, PT, R2, RZ, PT ;  /* 0x000000ff0200720c */ /* 0x004fda0003f05270 */
[----:B------:R-:W-:Y:S05]  /*ef00*/  @!P0 BRA `(.L_x_77) ;  /* 0x00000000004c8947 */ /* 0x000fea0003800000 */
[----:B------:R-:W0:Y:S01]  /*ef10*/  LDC R4, c[0x0][0x43c] ;  /* 0x00010f00ff047b82 */ /* 0x000e220000000800 */
[----:B------:R-:W-:Y:S01]  /*ef20*/  ULDC.64 UR4, c[0x0][0x428] ;  /* 0x00010a0000047ab9 */ /* 0x000fe20000000a00 */
[----:B------:R-:W-:Y:S01]  /*ef30*/  ULDC.64 UR6, c[0x0][0x208] ;  /* 0x0000820000067ab9 */ /* 0x000fe20000000a00 */
[----:B0-----:R-:W-:-:S13]  /*ef40*/  ISETP.NE.AND P0, PT, R4, 0x1, PT ;  /* 0x000000010400780c */ /* 0x001fda0003f05270 */
[----:B------:R-:W0:Y:S02]  /*ef50*/  @P0 LDC.64 R2, c[0x0][0x440] ;  /* 0x00011000ff020b82 */ /* 0x000e240000000a00 */
[----:B0-----:R-:W-:-:S04]  /*ef60*/  @P0 IMAD.HI.U32 R5, R11, R2, RZ ;  /* 0x000000020b050227 */ /* 0x001fc800078e00ff */
[----:B------:R-:W-:Y:S01]  /*ef70*/  IMAD.MOV.U32 R2, RZ, RZ, R11 ;  /* 0x000000ffff027224 */ /* 0x000fe200078e000b */
[----:B------:R-:W-:-:S05]  /*ef80*/  @P0 SHF.R.U32.HI R2, RZ, R3, R5 ;  /* 0x00000003ff020219 */ /* 0x000fca0000011605 */
[----:B------:R-:W-:-:S04]  /*ef90*/  IMAD.MOV R3, RZ, RZ, -R2 ;  /* 0x000000ffff037224 */ /* 0x000fc800078e0a02 */
[----:B------:R-:W-:Y:S01]  /*efa0*/  IMAD R11, R4, R3, R11 ;  /* 0x00000003040b7224 */ /* 0x000fe200078e020b */
[----:B------:R-:W-:Y:S01]  /*efb0*/  SHF.R.S32.HI R3, RZ, 0x1f, R2 ;  /* 0x0000001fff037819 */ /* 0x000fe20000011402 */
[----:B------:R-:W-:-:S04]  /*efc0*/  IMAD R4, R19, UR4, RZ ;  /* 0x0000000413047c24 */ /* 0x000fc8000f8e02ff */
[C---:B------:R-:W-:Y:S02]  /*efd0*/  IMAD R4, R18.reuse, UR5, R4 ;  /* 0x0000000512047c24 */ /* 0x040fe4000f8e0204 */
[----:B------:R-:W-:Y:S01]  /*efe0*/  IMAD.WIDE.U32 R2, R18, UR4, R2 ;  /* 0x0000000412027c25 */ /* 0x000fe2000f8e0002 */
[----:B------:R-:W-:-:S03]  /*eff0*/  ULDC.64 UR4, c[0x0][0x418] ;  /* 0x0001060000047ab9 */ /* 0x000fc60000000a00 */
[----:B------:R-:W-:Y:S01]  /*f000*/  IMAD.IADD R3, R4, 0x1, R3 ;  /* 0x0000000104037824 */ /* 0x000fe200078e0203 */
[----:B------:R-:W-:-:S04]  /*f010*/  LEA R4, P0, R2, UR4, 0x2 ;  /* 0x0000000402047c11 */ /* 0x000fc8000f8010ff */
[----:B------:R-:W-:-:S05]  /*f020*/  LEA.HI.X R5, R2, UR5, R3, 0x2, P0 ;  /* 0x0000000502057c11 */ /* 0x000fca00080f1403 */
[----:B------:R0:W5:Y:S04]  /*f030*/  LDG.E R4, desc[UR6][R4.64] ;  /* 0x0000000604047981 */ /* 0x000168000c1e1900 */
.L_x_77:
[----:B------:R-:W1:Y:S01]  /*f040*/  S2R R2, SR_TID.X ;  /* 0x0000000000027919 */ /* 0x000e620000002100 */
[----:B------:R-:W-:Y:S01]  /*f050*/  BSSY B2, `(.L_x_78) ;  /* 0x0000006000027945 */ /* 0x000fe20003800000 */
[----:B-1----:R-:W-:Y:S02]  /*f060*/  LOP3.LUT R3, R2, 0x7f, RZ, 0xc0, !PT ;  /* 0x0000007f02037812 */ /* 0x002fe400078ec0ff */
[----:B------:R-:W-:Y:S02]  /*f070*/  SHF.L.U32 R2, R9, 0x1f, RZ ;  /* 0x0000001f09027819 */ /* 0x000fe400000006ff */
[----:B------:R-:W-:Y:S02]  /*f080*/  ISETP.NE.AND P1, PT, R3, RZ, PT ;  /* 0x000000ff0300720c */ /* 0x000fe40003f25270 */
[----:B------:R-:W1:Y:S02]  /*f090*/  SYNCS.PHASECHK.TRANS64.TRYWAIT P0, [UR38+0x38840], R2 ;  /* 0x03884002ff0075a7 */ /* 0x000e640008000166 */
[----:B-1----:R-:W-:Y:S09]  /*f0a0*/  @!P0 BRA `(.L_x_79) ;  /* 0x0000002c00408947 */ /* 0x002ff20003800000 */
.L_x_159:
[----:B------:R-:W-:Y:S05]  /*f0b0*/  BSYNC B2 ;  /* 0x0000000000027941 */ /* 0x000fea0003800000 */
.L_x_78:
[----:B------:R-:W-:Y:S04]  /*f0c0*/  BSSY B2, `(.L_x_80) ;  /* 0x0000007000027945 */ /* 0x000fe80003800000 */
[----:B------:R-:W-:Y:S05]  /*f0d0*/  @P1 BRA `(.L_x_81) ;  /* 0x0000000000141947 */ /* 0x000fea0003800000 */
[----:B------:R-:W-:Y:S02]  /*f0e0*/  ISETP.NE.AND P0, PT, R10, RZ, PT ;  /* 0x000000ff0a00720c */ /* 0x000fe40003f05270 */
[----:B-1----:R-:W-:-:S04]  /*f0f0*/  MOV R2, 0xa000 ;  /* 0x0000a00000027802 */ /* 0x002fc80000000f00 */
[----:B------:R2:W-:Y:S07]  /*f100*/  SYNCS.ARRIVE.TRANS64 RZ, [UR38+0x38830], R2 ;  /* 0x03883002ffff79a7 */ /* 0x0005ee0008000026 */
[----:B------:R-:W-:Y:S05]  /*f110*/  @!P0 BRA `(.L_x_81) ;  /* 0x0000000000048947 */ /* 0x000fea0003800000 */
[----:B------:R-:W-:Y:S01]  /*f120*/  BPT.TRAP 0x1 ;  /* 0x000000040000795c */ /* 0x000fe20000300000 */
.L_x_81:
[----:B------:R-:W-:Y:S05]  /*f130*/  BSYNC B2 ;  /* 0x0000000000027941 */ /* 0x000fea0003800000 */
.L_x_80:
[----:B------:R-:W-:Y:S01]  /*f140*/  IMAD.MOV.U32 R15, RZ, RZ, RZ ;  /* 0x000000ffff0f7224 */ /* 0x000fe200078e00ff */
[----:B------:R-:W-:Y:S01]  /*f150*/  ULDC.64 UR4, c[0x0][0x198] ;  /* 0x0000660000047ab9 */ /* 0x000fe20000000a00 */
[----:B------:R-:W-:Y:S01]  /*f160*/  PLOP3.LUT P0, PT, PT, PT, PT, 0x80, 0x0 ;  /* 0x000000000000781c */ /* 0x000fe20003f0f070 */
[----:B------:R-:W-:Y:S01]  /*f170*/  UIADD3 UR4, UP0, UR4, 0x370, URZ ;  /* 0x0000037004047890 */ /* 0x000fe2000ff1e03f */
[----:B-12---:R-:W-:Y:S01]  /*f180*/  IMAD R2, R11, 0x50, RZ ;  /* 0x000000500b027824 */ /* 0x006fe200078e02ff */
[----:B------:R-:W-:Y:S01]  /*f190*/  R2UR UR10, R15 ;  /* 0x000000000f0a72ca */ /* 0x000fe200000e0000 */
[----:B------:R-:W-:Y:S02]  /*f1a0*/  UIADD3 UR8, UR38, 0x24400, URZ ;  /* 0x0002440026087890 */ /* 0x000fe4000fffe03f */
[----:B------:R-:W-:Y:S02]  /*f1b0*/  UIADD3 UR9, UR38, 0x38830, URZ ;  /* 0x0003883026097890 */ /* 0x000fe4000fffe03f */
[----:B------:R-:W-:Y:S01]  /*f1c0*/  UIADD3.X UR5, URZ, UR5, URZ, UP0, !UPT ;  /* 0x000000053f057290 */ /* 0x000fe200087fe43f */
[----:B------:R-:W-:Y:S01]  /*f1d0*/  UMOV UR6, 0x0 ;  /* 0x0000000000067882 */ /* 0x000fe20000000000 */
[----:B------:R-:W-:-:S10]  /*f1e0*/  UMOV UR7, 0x14f00000 ;  /* 0x14f0000000077882 */ /* 0x000fd40000000000 */
.L_x_82:
[----:B------:R-:W-:-:S13]  /*f1f0*/  @P0 ELECT P3, URZ, PT ;  /* 0x00000000003f082f */ /* 0x000fda0003860000 */
[----:B-----5:R-:W-:Y:S01]  /*f200*/  @P3 R2UR UR13, R4 ;  /* 0x00000000040d32ca */ /* 0x020fe200000e0000 */
[----:B------:R-:W-:Y:S01]  /*f210*/  UMOV UR12, UR36 ;  /* 0x00000024000c7c82 */ /* 0x000fe20008000000 */
[----:B------:R-:W-:Y:S02]  /*f220*/  @P3 R2UR UR11, R2 ;  /* 0x00000000020b32ca */ /* 0x000fe400000e0000 */
[----:B------:R-:W-:Y:S02]  /*f230*/  @P3 PLOP3.LUT P0, PT, P3, PT, PT, 0x8, 0x0 ;  /* 0x000000000000381c */ /* 0x000fe40001f0e170 */
[----:B------:R-:W-:-:S09]  /*f240*/  PLOP3.LUT P3, PT, PT, PT, PT, 0x8, 0x0 ;  /* 0x000000000000781c */ /* 0x000fd20003f6e170 */
[----:B------:R1:W-:Y:S02]  /*f250*/  UTMALDG.4D [UR8], [UR4], desc[UR6] ;  /* 0x00000608040075b4 */ /* 0x0003e40008019000 */
[----:B-1----:R-:W-:Y:S05]  /*f260*/  @P0 BRA.U.ANY `(.L_x_82) ;  /* 0xfffffffd00e00947 */ /* 0x002fea000393ffff */
[----:B------:R-:W-:Y:S01]  /*f270*/  IMAD.MOV.U32 R14, RZ, RZ, 0x40 ;  /* 0x00000040ff0e7424 */ /* 0x000fe200078e00ff */
[----:B------:R-:W-:Y:S01]  /*f280*/  PLOP3.LUT P0, PT, PT, PT, PT, 0x80, 0x0 ;  /* 0x000000000000781c */ /* 0x000fe20003f0f070 */
[----:B------:R-:W-:Y:S01]  /*f290*/  UIADD3 UR8, UR38, 0x26c00, URZ ;  /* 0x00026c0026087890 */ /* 0x000fe2000fffe03f */
[----:B------:R-:W-:Y:S02]  /*f2a0*/  UMOV UR6, 0x0 ;  /* 0x0000000000067882 */ /* 0x000fe40000000000 */
[----:B------:R-:W-:Y:S01]  /*f2b0*/  R2UR UR10, R14 ;  /* 0x000000000e0a72ca */ /* 0x000fe200000e0000 */
[----:B------:R-:W-:-:S14]  /*f2c0*/  UMOV UR7, 0x14f00000 ;  /* 0x14f0000000077882 */ /* 0x000fdc0000000000 */
.L_x_83:
[----:B------:R-:W-:-:S13]  /*f2d0*/  @P0 ELECT P3, URZ, PT ;  /* 0x00000000003f082f */ /* 0x000fda0003860000 */
[----:B------:R-:W-:Y:S01]  /*f2e0*/  @P3 R2UR UR13, R4 ;  /* 0x00000000040d32ca */ /* 0x000fe200000e0000 */
[----:B------:R-:W-:Y:S01]  /*f2f0*/  UMOV UR12, UR36 ;  /* 0x00000024000c7c82 */ /* 0x000fe20008000000 */
[----:B------:R-:W-:Y:S02]  /*f300*/  @P3 R2UR UR11, R2 ;  /* 0x00000000020b32ca */ /* 0x000fe400000e0000 */
[----:B------:R-:W-:Y:S02]  /*f310*/  @P3 PLOP3.LUT P0, PT, P3, PT, PT, 0x8, 0x0 ;  /* 0x000000000000381c */ /* 0x000fe40001f0e170 */
[----:B------:R-:W-:-:S09]  /*f320*/  PLOP3.LUT P3, PT, PT, PT, PT, 0x8, 0x0 ;  /* 0x000000000000781c */ /* 0x000fd20003f6e170 */
[----:B------:R1:W-:Y:S02]  /*f330*/  UTMALDG.4D [UR8], [UR4], desc[UR6] ;  /* 0x00000608040075b4 */ /* 0x0003e40008019000 */
[----:B-1----:R-:W-:Y:S05]  /*f340*/  @P0 BRA.U.ANY `(.L_x_83) ;  /* 0xfffffffd00e00947 */ /* 0x002fea000393ffff */
[----:B0-----:R-:W-:Y:S01]  /*f350*/  IMAD.MOV.U32 R5, RZ, RZ, 0x80 ;  /* 0x00000080ff057424 */ /* 0x001fe200078e00ff */
[----:B------:R-:W-:Y:S01]  /*f360*/  PLOP3.LUT P0, PT, PT, PT, PT, 0x80, 0x0 ;  /* 0x000000000000781c */ /* 0x000fe20003f0f070 */
[----:B------:R-:W-:Y:S01]  /*f370*/  UIADD3 UR8, UR38, 0x29400, URZ ;  /* 0x0002940026087890 */ /* 0x000fe2000fffe03f */
[----:B------:R-:W-:Y:S02]  /*f380*/  UMOV UR6, 0x0 ;  /* 0x0000000000067882 */ /* 0x000fe40000000000 */
[----:B------:R-:W-:Y:S01]  /*f390*/  R2UR UR10, R5 ;  /* 0x00000000050a72ca */ /* 0x000fe200000e0000 */
[----:B------:R-:W-:-:S14]  /*f3a0*/  UMOV UR7, 0x14f00000 ;  /* 0x14f0000000077882 */ /* 0x000fdc0000000000 */
.L_x_84:
        /* <DEDUP_REMOVED lines=14> */
.L_x_85:
        /* <DEDUP_REMOVED lines=8> */
[----:B------:R-:W-:Y:S01]  /*f510*/  SHF.L.U32 R2, R7, 0x1f, RZ ;  /* 0x0000001f07027819 */ /* 0x000fe200000006ff */
[----:B------:R-:W-:Y:S03]  /*f520*/  BSSY B2, `(.L_x_86) ;  /* 0x0000003000027945 */ /* 0x000fe60003800000 */
[----:B------:R-:W0:Y:S02]  /*f530*/  SYNCS.PHASECHK.TRANS64.TRYWAIT P0, [UR38+0x38868], R2 ;  /* 0x03886802ff0075a7 */ /* 0x000e240008000166 */
[----:B0-----:R-:W-:Y:S05]  /*f540*/  @!P0 BRA `(.L_x_87) ;  /* 0x0000002800308947 */ /* 0x001fea0003800000 */
.L_x_160:
[----:B------:R-:W-:Y:S05]  /*f550*/  BSYNC B2 ;  /* 0x0000000000027941 */ /* 0x000fea0003800000 */
.L_x_86:
[----:B------:R-:W-:Y:S01]  /*f560*/  BSSY B2, `(.L_x_88) ;  /* 0x0000009000027945 */ /* 0x000fe20003800000 */
[----:B0-----:R-:W-:Y:S01]  /*f570*/  IMAD.MOV.U32 R2, RZ, RZ, 0x0 ;  /* 0x00000000ff027424 */ /* 0x001fe200078e00ff */
[----:B------:R-:W-:Y:S02]  /*f580*/  MOV R3, 0x14f00000 ;  /* 0x14f0000000037802 */ /* 0x000fe40000000f00 */
[----:B------:R-:W-:Y:S05]  /*f590*/  @P1 BRA `(.L_x_89) ;  /* 0x0000000000141947 */ /* 0x000fea0003800000 */
[----:B------:R-:W-:Y:S01]  /*f5a0*/  ISETP.NE.AND P0, PT, R10, RZ, PT ;  /* 0x000000ff0a00720c */ /* 0x000fe20003f05270 */
[----:B------:R-:W-:-:S04]  /*f5b0*/  IMAD.MOV.U32 R7, RZ, RZ, 0xa000 ;  /* 0x0000a000ff077424 */ /* 0x000fc800078e00ff */
[----:B------:R0:W-:Y:S08]  /*f5c0*/  SYNCS.ARRIVE.TRANS64 RZ, [UR38+0x38858], R7 ;  /* 0x03885807ffff79a7 */ /* 0x0001f00008000026 */
[----:B0-----:R-:W-:Y:S05]  /*f5d0*/  @!P0 BRA `(.L_x_89) ;  /* 0x0000000000048947 */ /* 0x001fea0003800000 */
[----:B------:R-:W-:Y:S01]  /*f5e0*/  BPT.TRAP 0x1 ;  /* 0x000000040000795c */ /* 0x000fe20000300000 */
.L_x_89:
[----:B------:R-:W-:Y:S05]  /*f5f0*/  BSYNC B2 ;  /* 0x0000000000027941 */ /* 0x000fea0003800000 */
.L_x_88:
        /* <DEDUP_REMOVED lines=10> */
.L_x_90:
        /* <DEDUP_REMOVED lines=13> */
.L_x_91:
        /* <DEDUP_REMOVED lines=13> */
.L_x_92:
        /* <DEDUP_REMOVED lines=13> */
.L_x_93:
        /* <DEDUP_REMOVED lines=8> */
[----:B------:R-:W-:Y:S02]  /*f990*/  IMAD.MOV.U32 R17, RZ, RZ, R11 ;  /* 0x000000ffff117224 */ /* 0x000fe400078e000b */
[----:B------:R-:W-:-:S07]  /*f9a0*/  IMAD.MOV.U32 R16, RZ, RZ, R4 ;  /* 0x000000ffff107224 */ /* 0x000fce00078e0004 */
.L_x_76:
[----:B------:R-:W-:Y:S05]  /*f9b0*/  BSYNC B1 ;  /* 0x0000000000017941 */ /* 0x000fea0003800000 */
.L_x_75:
[----:B------:R-:W-:Y:S02]  /*f9c0*/  VIADD R0, R0, 0xfffffffe ;  /* 0xfffffffe00007836 */ /* 0x000fe40000000000 */
[----:B------:R-:W-:Y:S01]  /*f9d0*/  IMAD.MOV.U32 R7, RZ, RZ, R9 ;  /* 0x000000ffff077224 */ /* 0x000fe200078e0009 */
[----:B------:R-:W-:Y:S06]  /*f9e0*/  @P2 BRA `(.L_x_94) ;  /* 0xffffffe8004c2947 */ /* 0x000fec000383ffff */
[----:B------:R-:W-:Y:S05]  /*f9f0*/  BSYNC B0 ;  /* 0x0000000000007941 */ /* 0x000fea0003800000 */
.L_x_55:
[----:B------:R-:W-:Y:S01]  /*fa00*/  ISETP.NE.AND P0, PT, R12, RZ, PT ;  /* 0x000000ff0c00720c */ /* 0x000fe20003f05270 */
[----:B------:R-:W-:-:S12]  /*fa10*/  BSSY B0, `(.L_x_54) ;  /* 0x00000b3000007945 */ /* 0x000fd80003800000 */
[----:B------:R-:W-:Y:S05]  /*fa20*/  @!P0 BRA `(.L_x_95) ;  /* 0x0000000800c48947 */ /* 0x000fea0003800000 */
[----:B------:R-:W2:Y:S01]  /*fa30*/  LDL R2, [R1] ;  /* 0x0000000001027983 */ /* 0x000ea20000100800 */
[----:B------:R-:W-:Y:S02]  /*fa40*/  MOV R8, 0x1 ;  /* 0x0000000100087802 */ /* 0x000fe40000000f00 */
[----:B--2---:R-:W-:-:S13]  /*fa50*/  ISETP.NE.AND P1, PT, R2, RZ, PT ;  /* 0x000000ff0200720c */ /* 0x004fda0003f25270 */
[----:B------:R-:W-:Y:S05]  /*fa60*/  @!P1 BRA `(.L_x_95) ;  /* 0x0000000800b49947 */ /* 0x000fea0003800000 */
[----:B------:R-:W2:Y:S02]  /*fa70*/  LDL.LU R2, [R1+0x4] ;  /* 0x0000040001027983 */ /* 0x000ea40000300800 */
[----:B--2---:R-:W-:-:S13]  /*fa80*/  ISETP.NE.AND P1, PT, R2, RZ, PT ;  /* 0x000000ff0200720c */ /* 0x004fda0003f25270 */
[----:B------:R-:W-:Y:S05]  /*fa90*/  @!P1 BRA `(.L_x_96) ;  /* 0x0000000000509947 */ /* 0x000fea0003800000 */
[----:B------:R-:W0:Y:S01]  /*faa0*/  LDC R7, c[0x0][0x43c] ;  /* 0x00010f00ff077b82 */ /* 0x000e220000000800 */
[----:B------:R-:W-:Y:S01]  /*fab0*/  IMAD.MOV.U32 R6, RZ, RZ, R0 ;  /* 0x000000ffff067224 */ /* 0x000fe200078e0000 */
[----:B------:R-:W-:Y:S01]  /*fac0*/  ULDC.64 UR4, c[0x0][0x428] ;  /* 0x00010a0000047ab9 */ /* 0x000fe20000000a00 */
[----:B------:R-:W-:Y:S01]  /*fad0*/  ULDC.64 UR6, c[0x0][0x208] ;  /* 0x0000820000067ab9 */ /* 0x000fe20000000a00 */
[----:B------:R-:W-:-:S04]  /*fae0*/  IMAD R19, R19, UR4, RZ ;  /* 0x0000000413137c24 */ /* 0x000fc8000f8e02ff */
[----:B------:R-:W-:Y:S01]  /*faf0*/  IMAD R19, R18, UR5, R19 ;  /* 0x0000000512137c24 */ /* 0x000fe2000f8e0213 */
[----:B0-----:R-:W-:-:S13]  /*fb00*/  ISETP.NE.AND P0, PT, R7, 0x1, PT ;  /* 0x000000010700780c */ /* 0x001fda0003f05270 */
[----:B------:R-:W0:Y:S02]  /*fb10*/  @P0 LDC.64 R2, c[0x0][0x440] ;  /* 0x00011000ff020b82 */ /* 0x000e240000000a00 */
[----:B0-----:R-:W-:-:S05]  /*fb20*/  @P0 IMAD.HI.U32 R2, R0, R2, RZ ;  /* 0x0000000200020227 */ /* 0x001fca00078e00ff */
[----:B------:R-:W-:-:S04]  /*fb30*/  @P0 SHF.R.U32.HI R6, RZ, R3, R2 ;  /* 0x00000003ff060219 */ /* 0x000fc80000011602 */
[--C-:B------:R-:W-:Y:S01]  /*fb40*/  SHF.R.S32.HI R3, RZ, 0x1f, R6.reuse ;  /* 0x0000001fff037819 */ /* 0x100fe20000011406 */
[----:B------:R-:W-:-:S04]  /*fb50*/  IMAD.MOV.U32 R2, RZ, RZ, R6 ;  /* 0x000000ffff027224 */ /* 0x000fc800078e0006 */
[----:B------:R-:W-:Y:S01]  /*fb60*/  IMAD.WIDE.U32 R2, R18, UR4, R2 ;  /* 0x0000000412027c25 */ /* 0x000fe2000f8e0002 */
[----:B------:R-:W-:-:S03]  /*fb70*/  ULDC.64 UR4, c[0x0][0x418] ;  /* 0x0001060000047ab9 */ /* 0x000fc60000000a00 */
[----:B------:R-:W-:Y:S01]  /*fb80*/  IMAD.IADD R3, R19, 0x1, R3 ;  /* 0x0000000113037824 */ /* 0x000fe200078e0203 */
[----:B------:R-:W-:-:S04]  /*fb90*/  LEA R4, P0, R2, UR4, 0x2 ;  /* 0x0000000402047c11 */ /* 0x000fc8000f8010ff */
[----:B------:R-:W-:-:S05]  /*fba0*/  LEA.HI.X R5, R2, UR5, R3, 0x2, P0 ;  /* 0x0000000502057c11 */ /* 0x000fca00080f1403 */
[----:B------:R0:W5:Y:S01]  /*fbb0*/  LDG.E R4, desc[UR6][R4.64] ;  /* 0x0000000604047981 */ /* 0x000162000c1e1900 */
[----:B------:R-:W-:-:S04]  /*fbc0*/  IMAD.MOV R2, RZ, RZ, -R6 ;  /* 0x000000ffff027224 */ /* 0x000fc800078e0a06 */
[----:B------:R-:W-:-:S07]  /*fbd0*/  IMAD R0, R7, R2, R0 ;  /* 0x0000000207007224 */ /* 0x000fce00078e0200 */
.L_x_96:
[----:B------:R-:W1:Y:S01]  /*fbe0*/  S2R R2, SR_TID.X ;  /* 0x0000000000027919 */ /* 0x000e620000002100 */
[----:B------:R-:W-:Y:S01]  /*fbf0*/  BSSY B1, `(.L_x_97) ;  /* 0x0000006000017945 */ /* 0x000fe20003800000 */
[----:B-1----:R-:W-:Y:S02]  /*fc00*/  LOP3.LUT R3, R2, 0x7f, RZ, 0xc0, !PT ;  /* 0x0000007f02037812 */ /* 0x002fe400078ec0ff */
[----:B------:R-:W-:Y:S02]  /*fc10*/  SHF.L.U32 R2, R9, 0x1f, RZ ;  /* 0x0000001f09027819 */ /* 0x000fe400000006ff */
[----:B------:R-:W-:Y:S02]  /*fc20*/  ISETP.NE.AND P1, PT, R3, RZ, PT ;  /* 0x000000ff0300720c */ /* 0x000fe40003f25270 */
[----:B------:R-:W1:Y:S02]  /*fc30*/  SYNCS.PHASECHK.TRANS64.TRYWAIT P0, [UR38+0x38848], R2 ;  /* 0x03884802ff0075a7 */ /* 0x000e640008000166 */
[----:B-1----:R-:W-:Y:S09]  /*fc40*/  @!P0 BRA `(.L_x_98) ;  /* 0x0000002000888947 */ /* 0x002ff20003800000 */
.L_x_161:
[----:B------:R-:W-:Y:S05]  /*fc50*/  BSYNC B1 ;  /* 0x0000000000017941 */ /* 0x000fea0003800000 */
.L_x_97:
[----:B------:R-:W-:Y:S04]  /*fc60*/  BSSY B1, `(.L_x_99) ;  /* 0x0000007000017945 */ /* 0x000fe80003800000 */
[----:B------:R-:W-:Y:S05]  /*fc70*/  @P1 BRA `(.L_x_100) ;  /* 0x0000000000141947 */ /* 0x000fea0003800000 */
[----:B------:R-:W-:Y:S01]  /*fc80*/  ISETP.NE.AND P0, PT, R10, RZ, PT ;  /* 0x000000ff0a00720c */ /* 0x000fe20003f05270 */
[----:B-1----:R-:W-:-:S04]  /*fc90*/  IMAD.MOV.U32 R3, RZ, RZ, 0xa000 ;  /* 0x0000a000ff037424 */ /* 0x002fc800078e00ff */
[----:B------:R2:W-:Y:S08]  /*fca0*/  SYNCS.ARRIVE.TRANS64 RZ, [UR38+0x38838], R3 ;  /* 0x03883803ffff79a7 */ /* 0x0005f00008000026 */
[----:B--2---:R-:W-:Y:S05]  /*fcb0*/  @!P0 BRA `(.L_x_100) ;  /* 0x0000000000048947 */ /* 0x004fea0003800000 */
[----:B------:R-:W-:Y:S01]  /*fcc0*/  BPT.TRAP 0x1 ;  /* 0x000000040000795c */ /* 0x000fe20000300000 */
.L_x_100:
[----:B------:R-:W-:Y:S05]  /*fcd0*/  BSYNC B1 ;  /* 0x0000000000017941 */ /* 0x000fea0003800000 */
.L_x_99:
[----:B0-----:R-:W-:Y:S01]  /*fce0*/  MOV R5, RZ ;  /* 0x000000ff00057202 */ /* 0x001fe20000000f00 */
[----:B------:R-:W-:Y:S01]  /*fcf0*/  ULDC.64 UR4, c[0x0][0x198] ;  /* 0x0000660000047ab9 */ /* 0x000fe20000000a00 */
[----:B------:R-:W-:Y:S01]  /*fd00*/  PLOP3.LUT P0, PT, PT, PT, PT, 0x80, 0x0 ;  /* 0x000000000000781c */ /* 0x000fe20003f0f070 */
[----:B------:R-:W-:Y:S01]  /*fd10*/  UIADD3 UR4, UP0, UR4, 0x370, URZ ;  /* 0x0000037004047890 */ /* 0x000fe2000ff1e03f */
[----:B------:R-:W-:Y:S01]  /*fd20*/  R2UR UR10, R5 ;  /* 0x00000000050a72ca */ /* 0x000fe200000e0000 */
[----:B-1----:R-:W-:Y:S01]  /*fd30*/  IMAD R3, R0, 0x50, RZ ;  /* 0x0000005000037824 */ /* 0x002fe200078e02ff */
[----:B------:R-:W-:Y:S02]  /*fd40*/  UIADD3 UR8, UR38, 0x2e400, URZ ;  /* 0x0002e40026087890 */ /* 0x000fe4000fffe03f */
[----:B------:R-:W-:Y:S02]  /*fd50*/  UIADD3 UR9, UR38, 0x38838, URZ ;  /* 0x0003883826097890 */ /* 0x000fe4000fffe03f */
[----:B------:R-:W-:Y:S01]  /*fd60*/  UIADD3.X UR5, URZ, UR5, URZ, UP0, !UPT ;  /* 0x000000053f057290 */ /* 0x000fe200087fe43f */
[----:B------:R-:W-:Y:S01]  /*fd70*/  UMOV UR6, 0x0 ;  /* 0x0000000000067882 */ /* 0x000fe20000000000 */
[----:B------:R-:W-:-:S10]  /*fd80*/  UMOV UR7, 0x14f00000 ;  /* 0x14f0000000077882 */ /* 0x000fd40000000000 */
.L_x_101:
[----:B------:R-:W-:-:S13]  /*fd90*/  @P0 ELECT P2, URZ, PT ;  /* 0x00000000003f082f */ /* 0x000fda0003840000 */
[----:B-----5:R-:W-:Y:S01]  /*fda0*/  @P2 R2UR UR13, R4 ;  /* 0x00000000040d22ca */ /* 0x020fe200000e0000 */
        /* <DEDUP_REMOVED lines=12> */
.L_x_102:
        /* <DEDUP_REMOVED lines=14> */
.L_x_103:
        /* <DEDUP_REMOVED lines=14> */
.L_x_104:
        /* <DEDUP_REMOVED lines=8> */
[----:B------:R-:W0:Y:S01]  /*100b0*/  SYNCS.PHASECHK.TRANS64.TRYWAIT P0, [UR38+0x38860], R2 ;  /* 0x03886002ff0075a7 */ /* 0x000e220008000166 */
[----:B------:R-:W-:Y:S04]  /*100c0*/  BSSY B1, `(.L_x_105) ;  /* 0x0000002000017945 */ /* 0x000fe80003800000 */
[----:B0-----:R-:W-:Y:S05]  /*100d0*/  @!P0 BRA `(.L_x_106) ;  /* 0x0000001c007c8947 */ /* 0x001fea0003800000 */
.L_x_162:
[----:B------:R-:W-:Y:S05]  /*100e0*/  BSYNC B1 ;  /* 0x0000000000017941 */ /* 0x000fea0003800000 */
.L_x_105:
[----:B------:R-:W-:Y:S01]  /*100f0*/  BSSY B1, `(.L_x_107) ;  /* 0x0000009000017945 */ /* 0x000fe20003800000 */
[----:B0-----:R-:W-:Y:S02]  /*10100*/  IMAD.MOV.U32 R2, RZ, RZ, 0x0 ;  /* 0x00000000ff027424 */ /* 0x001fe400078e00ff */
[----:B------:R-:W-:Y:S01]  /*10110*/  IMAD.MOV.U32 R3, RZ, RZ, 0x14f00000 ;  /* 0x14f00000ff037424 */ /* 0x000fe200078e00ff */
[----:B------:R-:W-:Y:S06]  /*10120*/  @P1 BRA `(.L_x_108) ;  /* 0x0000000000141947 */ /* 0x000fec0003800000 */
[----:B------:R-:W-:Y:S02]  /*10130*/  ISETP.NE.AND P0, PT, R10, RZ, PT ;  /* 0x000000ff0a00720c */ /* 0x000fe40003f05270 */
[----:B------:R-:W-:-:S04]  /*10140*/  MOV R12, 0xa000 ;  /* 0x0000a000000c7802 */ /* 0x000fc80000000f00 */
[----:B------:R0:W-:Y:S07]  /*10150*/  SYNCS.ARRIVE.TRANS64 RZ, [UR38+0x38850], R12 ;  /* 0x0388500cffff79a7 */ /* 0x0001ee0008000026 */
[----:B------:R-:W-:Y:S05]  /*10160*/  @!P0 BRA `(.L_x_108) ;  /* 0x0000000000048947 */ /* 0x000fea0003800000 */
[----:B------:R-:W-:Y:S01]  /*10170*/  BPT.TRAP 0x1 ;  /* 0x000000040000795c */ /* 0x000fe20000300000 */
.L_x_108:
[----:B------:R-:W-:Y:S05]  /*10180*/  BSYNC B1 ;  /* 0x0000000000017941 */ /* 0x000fea0003800000 */
.L_x_107:
        /* <DEDUP_REMOVED lines=10> */
.L_x_109:
        /* <DEDUP_REMOVED lines=8> */
[----:B------:R-:W-:Y:S01]  /*102b0*/  R2UR UR10, R6 ;  /* 0x00000000060a72ca */ /* 0x000fe200000e0000 */
[----:B------:R-:W-:Y:S01]  /*102c0*/  UIADD3 UR8, UR38, 0x2c00, URZ ;  /* 0x00002c0026087890 */ /* 0x000fe2000fffe03f */
[----:B------:R-:W-:Y:S02]  /*102d0*/  R2UR UR6, R2 ;  /* 0x00000000020672ca */ /* 0x000fe400000e0000 */
[----:B------:R-:W-:Y:S02]  /*102e0*/  R2UR UR7, R3 ;  /* 0x00000000030772ca */ /* 0x000fe400000e0000 */
[----:B------:R-:W-:-:S13]  /*102f0*/  PLOP3.LUT P0, PT, PT, PT, PT, 0x80, 0x0 ;  /* 0x000000000000781c */ /* 0x000fda0003f0f070 */
.L_x_110:
        /* <DEDUP_REMOVED lines=13> */
.L_x_111:
        /* <DEDUP_REMOVED lines=13> */
.L_x_112:
        /* <DEDUP_REMOVED lines=8> */
[----:B------:R-:W-:Y:S02]  /*10520*/  IMAD.MOV.U32 R17, RZ, RZ, R0 ;  /* 0x000000ffff117224 */ /* 0x000fe400078e0000 */
[----:B------:R-:W-:-:S07]  /*10530*/  IMAD.MOV.U32 R16, RZ, RZ, R4 ;  /* 0x000000ffff107224 */ /* 0x000fce00078e0004 */
.L_x_95:
[----:B------:R-:W-:Y:S05]  /*10540*/  BSYNC B0 ;  /* 0x0000000000007941 */ /* 0x000fea0003800000 */
.L_x_54:
[----:B------:R-:W2:Y:S01]  /*10550*/  LDL.LU R0, [R1] ;  /* 0x0000000001007983 */ /* 0x000ea20000300800 */
[----:B------:R-:W-:Y:S01]  /*10560*/  BSSY B0, `(.L_x_113) ;  /* 0x0000051000007945 */ /* 0x000fe20003800000 */
[----:B--2---:R-:W-:-:S13]  /*10570*/  ISETP.NE.AND P0, PT, R0, RZ, PT ;  /* 0x000000ff0000720c */ /* 0x004fda0003f05270 */
[----:B------:R-:W-:Y:S05]  /*10580*/  @!P0 BRA `(.L_x_114) ;  /* 0x0000000400388947 */ /* 0x000fea0003800000 */
[----:B------:R-:W2:Y:S01]  /*10590*/  S2R R0, SR_TID.X ;  /* 0x0000000000007919 */ /* 0x000ea20000002100 */
[----:B-1----:R-:W-:Y:S01]  /*105a0*/  LEA R3, R8, UR38, 0x3 ;  /* 0x0000002608037c11 */ /* 0x002fe2000f8e18ff */
[----:B------:R-:W-:Y:S01]  /*105b0*/  BSSY B1, `(.L_x_115) ;  /* 0x0000006000017945 */ /* 0x000fe20003800000 */
[----:B--2---:R-:W-:Y:S02]  /*105c0*/  LOP3.LUT R2, R0, 0x7f, RZ, 0xc0, !PT ;  /* 0x0000007f00027812 */ /* 0x004fe400078ec0ff */
[----:B------:R-:W-:Y:S02]  /*105d0*/  SHF.L.U32 R0, R9, 0x1f, RZ ;  /* 0x0000001f09007819 */ /* 0x000fe400000006ff */
[----:B------:R-:W-:Y:S02]  /*105e0*/  ISETP.NE.AND P1, PT, R2, RZ, PT ;  /* 0x000000ff0200720c */ /* 0x000fe40003f25270 */
[----:B------:R-:W1:Y:S02]  /*105f0*/  SYNCS.PHASECHK.TRANS64.TRYWAIT P0, [R3+URZ+0x38860], R0 ;  /* 0x03886000030075a7 */ /* 0x000e64000800017f */
[----:B-1----:R-:W-:Y:S09]  /*10600*/  @!P0 BRA `(.L_x_116) ;  /* 0x0000001800488947 */ /* 0x002ff20003800000 */
.L_x_163:
[----:B------:R-:W-:Y:S05]  /*10610*/  BSYNC B1 ;  /* 0x0000000000017941 */ /* 0x000fea0003800000 */
.L_x_115:
[----:B------:R-:W-:Y:S04]  /*10620*/  BSSY B1, `(.L_x_117) ;  /* 0x0000008000017945 */ /* 0x000fe80003800000 */
[----:B------:R-:W-:Y:S05]  /*10630*/  @P1 BRA `(.L_x_118) ;  /* 0x0000000000181947 */ /* 0x000fea0003800000 */
[----:B------:R-:W2:Y:S01]  /*10640*/  S2R R2, SR_TID.X ;  /* 0x0000000000027919 */ /* 0x000ea20000002100 */
[----:B-1----:R-:W-:-:S04]  /*10650*/  IMAD.MOV.U32 R0, RZ, RZ, 0xa000 ;  /* 0x0000a000ff007424 */ /* 0x002fc800078e00ff */
[----:B------:R3:W-:Y:S01]  /*10660*/  SYNCS.ARRIVE.TRANS64 RZ, [R3+URZ+0x38850], R0 ;  /* 0x0388500003ff79a7 */ /* 0x0007e2000800003f */
[----:B--2---:R-:W-:-:S13]  /*10670*/  LOP3.LUT P0, RZ, R2, 0x1f, RZ, 0xc0, !PT ;  /* 0x0000001f02ff7812 */ /* 0x004fda000780c0ff */
[----:B---3--:R-:W-:Y:S05]  /*10680*/  @!P0 BRA `(.L_x_118) ;  /* 0x0000000000048947 */ /* 0x008fea0003800000 */
[----:B------:R-:W-:Y:S01]  /*10690*/  BPT.TRAP 0x1 ;  /* 0x000000040000795c */ /* 0x000fe20000300000 */
.L_x_118:
[----:B------:R-:W-:Y:S05]  /*106a0*/  BSYNC B1 ;  /* 0x0000000000017941 */ /* 0x000fea0003800000 */
.L_x_117:
[----:B------:R-:W-:Y:S01]  /*106b0*/  R2UR UR4, R8 ;  /* 0x00000000080472ca */ /* 0x000fe200000e0000 */
[----:B------:R-:W-:Y:S01]  /*106c0*/  ULDC.64 UR6, c[0x0][0x198] ;  /* 0x0000660000067ab9 */ /* 0x000fe20000000a00 */
[----:B------:R-:W-:Y:S01]  /*106d0*/  R2UR UR9, R3 ;  /* 0x00000000030972ca */ /* 0x000fe200000e0000 */
[----:B------:R-:W-:Y:S01]  /*106e0*/  UIADD3 UR6, UP0, UR6, 0x470, URZ ;  /* 0x0000047006067890 */ /* 0x000fe2000ff1e03f */
[----:B------:R-:W-:Y:S01]  /*106f0*/  PLOP3.LUT P0, PT, PT, PT, PT, 0x80, 0x0 ;  /* 0x000000000000781c */ /* 0x000fe20003f0f070 */
[----:B------:R-:W-:Y:S01]  /*10700*/  IMAD R17, R17, 0x50, RZ ;  /* 0x0000005011117824 */ /* 0x000fe200078e02ff */
[----:B------:R-:W-:Y:S01]  /*10710*/  UMOV UR14, 0x0 ;  /* 0x00000000000e7882 */ /* 0x000fe20000000000 */
[----:B------:R-:W-:Y:S01]  /*10720*/  UIADD3.X UR7, URZ, UR7, URZ, UP0, !UPT ;  /* 0x000000073f077290 */ /* 0x000fe200087fe43f */
[----:B------:R-:W-:Y:S01]  /*10730*/  UMOV UR15, 0x14f00000 ;  /* 0x14f00000000f7882 */ /* 0x000fe20000000000 */
[----:B------:R-:W-:-:S04]  /*10740*/  UMOV UR10, URZ ;  /* 0x0000003f000a7c82 */ /* 0x000fc80008000000 */
[----:B------:R-:W-:Y:S02]  /*10750*/  UIMAD UR4, UR4, 0xa000, UR38 ;  /* 0x0000a000040478a4 */ /* 0x000fe4000f8e0226 */
[----:B------:R-:W-:Y:S02]  /*10760*/  UIADD3 UR9, UR9, 0x38850, URZ ;  /* 0x0003885009097890 */ /* 0x000fe4000fffe03f */
[----:B------:R-:W-:-:S12]  /*10770*/  UIADD3 UR8, UR4, 0x400, URZ ;  /* 0x0000040004087890 */ /* 0x000fd8000fffe03f */
.L_x_119:
[----:B------:R-:W-:-:S13]  /*10780*/  @P0 ELECT P1, URZ, PT ;  /* 0x00000000003f082f */ /* 0x000fda0003820000 */
[----:B------:R-:W-:Y:S01]  /*10790*/  @P1 R2UR UR13, R16 ;  /* 0x00000000100d12ca */ /* 0x000fe200000e0000 */
[----:B------:R-:W-:Y:S01]  /*107a0*/  UMOV UR12, UR36 ;  /* 0x00000024000c7c82 */ /* 0x000fe20008000000 */
[----:B------:R-:W-:Y:S02]  /*107b0*/  @P1 R2UR UR11, R17 ;  /* 0x00000000110b12ca */ /* 0x000fe400000e0000 */
[----:B------:R-:W-:Y:S02]  /*107c0*/  @P1 PLOP3.LUT P0, PT, P1, PT, PT, 0x8, 0x0 ;  /* 0x000000000000181c */ /* 0x000fe40000f0e170 */
[----:B------:R-:W-:-:S09]  /*107d0*/  PLOP3.LUT P1, PT, PT, PT, PT, 0x8, 0x0 ;  /* 0x000000000000781c */ /* 0x000fd20003f2e170 */
[----:B------:R2:W-:Y:S02]  /*107e0*/  UTMALDG.4D [UR8], [UR6], desc[UR14] ;  /* 0x00000e08060075b4 */ /* 0x0005e40008019000 */
[----:B--2---:R-:W-:Y:S05]  /*107f0*/  @P0 BRA.U.ANY `(.L_x_119) ;  /* 0xfffffffd00e00947 */ /* 0x004fea000393ffff */
[----:B------:R-:W-:Y:S01]  /*10800*/  PLOP3.LUT P0, PT, PT, PT, PT, 0x80, 0x0 ;  /* 0x000000000000781c */ /* 0x000fe20003f0f070 */
[----:B------:R-:W-:Y:S01]  /*10810*/  UIADD3 UR8, UR4, 0x2c00, URZ ;  /* 0x00002c0004087890 */ /* 0x000fe2000fffe03f */
[----:B------:R-:W-:Y:S01]  /*10820*/  UMOV UR14, 0x0 ;  /* 0x00000000000e7882 */ /* 0x000fe20000000000 */
[----:B------:R-:W-:Y:S01]  /*10830*/  UMOV UR15, 0x14f00000 ;  /* 0x14f00000000f7882 */ /* 0x000fe20000000000 */
[----:B------:R-:W-:-:S09]  /*10840*/  UMOV UR10, 0x40 ;  /* 0x00000040000a7882 */ /* 0x000fd20000000000 */
.L_x_120:
        /* <DEDUP_REMOVED lines=13> */
.L_x_121:
        /* <DEDUP_REMOVED lines=10> */
[----:B------:R-:W-:Y:S02]  /*109c0*/  UMOV UR5, 0x14f00000 ;  /* 0x14f0000000057882 */ /* 0x000fe40000000000 */
[----:B------:R-:W-:Y:S01]  /*109d0*/  UMOV UR4, 0x0 ;  /* 0x0000000000047882 */ /* 0x000fe20000000000 */
[----:B------:R-:W-:-:S08]  /*109e0*/  UMOV UR10, 0xc0 ;  /* 0x000000c0000a7882 */ /* 0x000fd00000000000 */
.L_x_122:
        /* <DEDUP_REMOVED lines=8> */
.L_x_114:
[----:B------:R-:W-:Y:S05]  /*10a70*/  BSYNC B0 ;  /* 0x0000000000007941 */ /* 0x000fea0003800000 */
.L_x_113:
[----:B-1----:R-:W-:Y:S02]  /*10a80*/  VIADD R0, R8, 0x1 ;  /* 0x0000000108007836 */ /* 0x002fe40000000000 */
[----:B------:R-:W-:-:S03]  /*10a90*/  IMAD.MOV.U32 R3, RZ, RZ, RZ ;  /* 0x000000ffff037224 */ /* 0x000fc600078e00ff */
[----:B------:R-:W-:-:S04]  /*10aa0*/  ISETP.NE.AND P0, PT, R0, 0x2, PT ;  /* 0x000000020000780c */ /* 0x000fc80003f05270 */
[----:B------:R-:W-:Y:S02]  /*10ab0*/  SEL R2, RZ, 0x1, P0 ;  /* 0x00000001ff027807 */ /* 0x000fe40000000000 */
[----:B------:R-:W-:Y:S02]  /*10ac0*/  SEL R0, R0, RZ, P0 ;  /* 0x000000ff00007207 */ /* 0x000fe40000000000 */
[----:B------:R-:W-:-:S07]  /*10ad0*/  LOP3.LUT R9, R9, R2, RZ, 0x3c, !PT ;  /* 0x0000000209097212 */ /* 0x000fce00078e3cff */
.L_x_38:
[----:B------:R-:W1:Y:S01]  /*10ae0*/  S2R R5, SR_CgaCtaId ;  /* 0x0000000000057919 */ /* 0x000e620000008800 */
[----:B------:R-:W-:Y:S02]  /*10af0*/  MOV R2, 0x400 ;  /* 0x0000040000027802 */ /* 0x000fe40000000f00 */
[----:B------:R-:W-:Y:S02]  /*10b00*/  SHF.L.U32 R3, R3, 0x1f, RZ ;  /* 0x0000001f03037819 */ /* 0x000fe400000006ff */
[----:B-1----:R-:W-:-:S04]  /*10b10*/  LEA R2, R5, R2, 0x18 ;  /* 0x0000000205027211 */ /* 0x002fc800078ec0ff */
[----:B------:R-:W1:Y:S02]  /*10b20*/  SYNCS.PHASECHK.TRANS64.TRYWAIT P0, [R2+URZ+0x38820], R3 ;  /* 0x03882003020075a7 */ /* 0x000e64000800017f */
[----:B-1----:R-:W-:Y:S05]  /*10b30*/  @!P0 BRA `(.L_x_123) ;  /* 0x0000001400108947 */ /* 0x002fea0003800000 */
.L_x_164:
[----:B------:R-:W-:-:S03]  /*10b40*/  UMOV UR4, 0xffffffff ;  /* 0xffffffff00047882 */ /* 0x000fc60000000000 */
[----:B------:R-:W-:Y:S05]  /*10b50*/  BRA.DIV UR4, `(.L_x_124) ;  /* 0x00000016041c7947 */ /* 0x000fea000b800000 */
[----:B-1----:R-:W1:Y:S02]  /*10b60*/  S2R R3, SR_TID.X ;  /* 0x0000000000037919 */ /* 0x002e640000002100 */
[----:B-1----:R-:W-:-:S04]  /*10b70*/  SHF.R.U32.HI R3, RZ, 0x5, R3 ;  /* 0x00000005ff037819 */ /* 0x002fc80000011603 */
[----:B------:R-:W-:-:S05]  /*10b80*/  LOP3.LUT R3, R3, 0x3, RZ, 0xc0, !PT ;  /* 0x0000000303037812 */ /* 0x000fca00078ec0ff */
[----:B------:R1:W2:Y:S02]  /*10b90*/  SHFL.IDX PT, R14, R3, RZ, 0x1f ;  /* 0x00001fff030e7589 */ /* 0x0002a400000e0000 */
.L_x_167:
[----:B--2---:R-:W-:-:S13]  /*10ba0*/  ISETP.NE.AND P0, PT, R14, RZ, PT ;  /* 0x000000ff0e00720c */ /* 0x004fda0003f05270 */
[----:B------:R-:W-:Y:S05]  /*10bb0*/  @P0 BRA `(.L_x_10) ;  /* 0x0000000000880947 */ /* 0x000fea0003800000 */
[----:B------:R-:W-:-:S03]  /*10bc0*/  UMOV UR4, 0xffffffff ;  /* 0xffffffff00047882 */ /* 0x000fc60000000000 */
[----:B------:R-:W-:Y:S05]  /*10bd0*/  BRA.DIV UR4, `(.L_x_125) ;  /* 0x0000001604307947 */ /* 0x000fea000b800000 */
[----:B------:R-:W-:-:S13]  /*10be0*/  ELECT P6, URZ, PT ;  /* 0x00000000003f782f */ /* 0x000fda00038c0000 */
.L_x_170:
[----:B------:R-:W-:Y:S05]  /*10bf0*/  @!P6 BRA `(.L_x_10) ;  /* 0x000000000078e947 */ /* 0x000fea0003800000 */
[----:B-1----:R-:W2:Y:S02]  /*10c00*/  LDL.LU R3, [R1+0x14] ;  /* 0x0000140001037983 */ /* 0x002ea40000300800 */
[----:B--2---:R-:W-:-:S04]  /*10c10*/  LOP3.LUT R3, R3, 0x2, RZ, 0xfc, !PT ;  /* 0x0000000203037812 */ /* 0x004fc800078efcff */
[----:B------:R-:W-:-:S13]  /*10c20*/  ISETP.NE.AND P2, PT, R3, 0x3, PT ;  /* 0x000000030300780c */ /* 0x000fda0003f45270 */
[----:B------:R-:W-:Y:S05]  /*10c30*/  @!P2 BRA `(.L_x_126) ;  /* 0x000000000004a947 */ /* 0x000fea0003800000 */
[----:B------:R-:W-:Y:S01]  /*10c40*/  BPT.TRAP 0x1 ;  /* 0x000000040000795c */ /* 0x000fe20000300000 */
.L_x_126:
[----:B------:R-:W-:Y:S01]  /*10c50*/  IADD3 R7, R2, 0x38840, RZ ;  /* 0x0003884002077810 */ /* 0x000fe20007ffe0ff */
[----:B------:R-:W-:Y:S01]  /*10c60*/  VIADD R3, R0, 0x1 ;  /* 0x0000000100037836 */ /* 0x000fe20000000000 */
[----:B------:R-:W-:-:S03]  /*10c70*/  SHF.L.U32 R5, R9, 0x1f, RZ ;  /* 0x0000001f09057819 */ /* 0x000fc600000006ff */
[----:B------:R-:W-:Y:S01]  /*10c80*/  IMAD R6, R0, 0x8, R7 ;  /* 0x0000000800067824 */ /* 0x000fe200078e0207 */
[----:B------:R-:W-:-:S03]  /*10c90*/  ISETP.NE.AND P1, PT, R3, 0x2, PT ;  /* 0x000000020300780c */ /* 0x000fc60003f25270 */
[----:B------:R-:W1:Y:S01]  /*10ca0*/  SYNCS.PHASECHK.TRANS64.TRYWAIT P0, [R6+URZ], R5 ;  /* 0x00000005060075a7 */ /* 0x000e62000800017f */
[----:B------:R-:W-:Y:S02]  /*10cb0*/  SEL R4, RZ, 0x1, P1 ;  /* 0x00000001ff047807 */ /* 0x000fe40000800000 */
[----:B------:R-:W-:Y:S02]  /*10cc0*/  SEL R8, R3, RZ, P1 ;  /* 0x000000ff03087207 */ /* 0x000fe40000800000 */
[----:B------:R-:W-:-:S03]  /*10cd0*/  LOP3.LUT R4, R9, R4, RZ, 0x3c, !PT ;  /* 0x0000000409047212 */ /* 0x000fc600078e3cff */
[----:B------:R-:W-:Y:S01]  /*10ce0*/  IMAD R3, R8, 0x8, R7 ;  /* 0x0000000808037824 */ /* 0x000fe200078e0207 */
[----:B------:R-:W-:Y:S01]  /*10cf0*/  SHF.L.U32 R4, R4, 0x1f, RZ ;  /* 0x0000001f04047819 */ /* 0x000fe200000006ff */
[----:B-1----:R-:W-:Y:S06]  /*10d00*/  @!P0 BRA `(.L_x_127) ;  /* 0x0000001400048947 */ /* 0x002fec0003800000 */
.L_x_171:
[----:B------:R-:W2:Y:S02]  /*10d10*/  SYNCS.PHASECHK.TRANS64.TRYWAIT P0, [R3+URZ], R4 ;  /* 0x00000004030075a7 */ /* 0x000ea4000800017f */
[----:B--2---:R-:W-:Y:S05]  /*10d20*/  @!P0 BRA `(.L_x_128) ;  /* 0x0000001400108947 */ /* 0x004fea0003800000 */
.L_x_172:
[----:B------:R-:W-:Y:S05]  /*10d30*/  @!P2 BRA `(.L_x_129) ;  /* 0x000000000004a947 */ /* 0x000fea0003800000 */
[----:B------:R-:W-:Y:S01]  /*10d40*/  BPT.TRAP 0x1 ;  /* 0x000000040000795c */ /* 0x000fe20000300000 */
.L_x_129:
[----:B--2---:R-:W-:-:S04]  /*10d50*/  VIADD R3, R2, 0x38860 ;  /* 0x0003886002037836 */ /* 0x004fc80000000000 */
[----:B------:R-:W-:-:S04]  /*10d60*/  IMAD R0, R0, 0x8, R3 ;  /* 0x0000000800007824 */ /* 0x000fc800078e0203 */
[----:B------:R-:W2:Y:S02]  /*10d70*/  SYNCS.PHASECHK.TRANS64.TRYWAIT P0, [R0+URZ], R5 ;  /* 0x00000005000075a7 */ /* 0x000ea4000800017f */
[----:B--2---:R-:W-:Y:S05]  /*10d80*/  @!P0 BRA `(.L_x_130) ;  /* 0x00000014000c8947 */ /* 0x004fea0003800000 */
.L_x_173:
[----:B------:R-:W-:-:S07]  /*10d90*/  LEA R3, R8, R3, 0x3 ;  /* 0x0000000308037211 */ /* 0x000fce00078e18ff */
.L_x_131:
[----:B---3--:R3:W4:Y:S02]  /*10da0*/  SYNCS.PHASECHK.TRANS64.TRYWAIT P0, [R3+URZ], R4 ;  /* 0x00000004030075a7 */ /* 0x008724000800017f */
[----:B----4-:R-:W-:Y:S05]  /*10db0*/  @!P0 NANOSLEEP.SYNCS 0x989680 ;  /* 0x009896800000895d */ /* 0x010fea0003900000 */
[----:B------:R-:W4:Y:S02]  /*10dc0*/  @!P0 SYNCS.PHASECHK.TRANS64 P0, [R3+URZ], R4 ;  /* 0x00000004030085a7 */ /* 0x000f24000800007f */
[----:B----4-:R-:W-:Y:S05]  /*10dd0*/  @!P0 BRA `(.L_x_131) ;  /* 0xfffffffc00f08947 */ /* 0x010fea000383ffff */
.L_x_10:
[----:B------:R-:W-:Y:S05]  /*10de0*/  BSYNC B6 ;  /* 0x0000000000067941 */ /* 0x000fea0003800000 */
.L_x_7:
[----:B------:R-:W-:Y:S05]  /*10df0*/  EXIT ;  /* 0x000000000000794d */ /* 0x000fea0003800000 */
.L_x_14:
[----:B------:R-:W-:-:S13]  /*10e00*/  R2UR UR4, R16 ;  /* 0x00000000100472ca */ /* 0x000fda00000e0000 */
[----:B0-----:R-:W-:-:S04]  /*10e10*/  IMAD.U32 R3, RZ, RZ, UR4 ;  /* 0x00000004ff037e24 */ /* 0x001fc8000f8e00ff */
[----:B------:R0:W1:Y:S03]  /*10e20*/  SYNCS.PHASECHK.TRANS64.TRYWAIT P1, [R3+URZ+0x38800], R2 ;  /* 0x03880002030075a7 */ /* 0x000066000802017f */
[----:B-1----:R-:W-:Y:S05]  /*10e30*/  @!P1 NANOSLEEP.SYNCS 0x989680 ;  /* 0x009896800000995d */ /* 0x002fea0003900000 */
[----:B------:R-:W1:Y:S02]  /*10e40*/  @!P1 SYNCS.PHASECHK.TRANS64 P1, [R3+URZ+0x38800], R2 ;  /* 0x03880002030095a7 */ /* 0x000e64000802007f */
[----:B-1----:R-:W-:Y:S05]  /*10e50*/  @!P1 BRA `(.L_x_14) ;  /* 0xfffffffc00e89947 */ /* 0x002fea000383ffff */
[----:B------:R-:W-:Y:S05]  /*10e60*/  BRA `(.L_x_132) ;  /* 0xffffff0400847947 */ /* 0x000fea000383ffff */
.L_x_18:
[----:B------:R-:W-:-:S13]  /*10e70*/  R2UR UR4, R16 ;  /* 0x00000000100472ca */ /* 0x000fda00000e0000 */
[----:B0-----:R-:W-:-:S04]  /*10e80*/  IMAD.U32 R3, RZ, RZ, UR4 ;  /* 0x00000004ff037e24 */ /* 0x001fc8000f8e00ff */
[----:B------:R0:W2:Y:S03]  /*10e90*/  SYNCS.PHASECHK.TRANS64.TRYWAIT P2, [R3+URZ+0x38830], R2 ;  /* 0x03883002030075a7 */ /* 0x0000a6000804017f */
[----:B--2---:R-:W-:Y:S05]  /*10ea0*/  @!P2 NANOSLEEP.SYNCS 0x989680 ;  /* 0x009896800000a95d */ /* 0x004fea0003900000 */
[----:B------:R-:W2:Y:S02]  /*10eb0*/  @!P2 SYNCS.PHASECHK.TRANS64 P2, [R3+URZ+0x38830], R2 ;  /* 0x038830020300a5a7 */ /* 0x000ea4000804007f */
[----:B--2---:R-:W-:Y:S05]  /*10ec0*/  @!P2 BRA `(.L_x_18) ;  /* 0xfffffffc00e8a947 */ /* 0x004fea000383ffff */
[----:B------:R-:W-:Y:S05]  /*10ed0*/  BRA `(.L_x_17) ;  /* 0xffffff0400a07947 */ /* 0x000fea000383ffff */
.L_x_23:
[----:B------:R-:W-:-:S13]  /*10ee0*/  R2UR UR6, R215 ;  /* 0x00000000d70672ca */ /* 0x000fda00000e0000 */
[----:B-1----:R-:W-:-:S04]  /*10ef0*/  IMAD.U32 R7, RZ, RZ, UR6 ;  /* 0x00000006ff077e24 */ /* 0x002fc8000f8e00ff */
[----:B------:R1:W2:Y:S03]  /*10f00*/  SYNCS.PHASECHK.TRANS64.TRYWAIT P2, [R7+URZ+0x38830], R2 ;  /* 0x03883002070075a7 */ /* 0x0002a6000804017f */
[----:B--2---:R-:W-:Y:S05]  /*10f10*/  @!P2 NANOSLEEP.SYNCS 0x989680 ;  /* 0x009896800000a95d */ /* 0x004fea0003900000 */
[----:B------:R-:W2:Y:S02]  /*10f20*/  @!P2 SYNCS.PHASECHK.TRANS64 P2, [R7+URZ+0x38830], R2 ;  /* 0x038830020700a5a7 */ /* 0x000ea4000804007f */
[----:B--2---:R-:W-:Y:S05]  /*10f30*/  @!P2 BRA `(.L_x_23) ;  /* 0xfffffffc00e8a947 */ /* 0x004fea000383ffff */
[----:B------:R-:W-:Y:S05]  /*10f40*/  BRA `(.L_x_22) ;  /* 0xffffff4400287947 */ /* 0x000fea000383ffff */
.L_x_27:
[----:B-1----:R-:W-:-:S04]  /*10f50*/  IMAD.U32 R3, RZ, RZ, UR7 ;  /* 0x00000007ff037e24 */ /* 0x002fc8000f8e00ff */
[----:B------:R1:W2:Y:S03]  /*10f60*/  SYNCS.PHASECHK.TRANS64.TRYWAIT P2, [R3+URZ+0x38850], R0 ;  /* 0x03885000030075a7 */ /* 0x0002a6000804017f */
[----:B--2---:R-:W-:Y:S05]  /*10f70*/  @!P2 NANOSLEEP.SYNCS 0x989680 ;  /* 0x009896800000a95d */ /* 0x004fea0003900000 */
[----:B------:R-:W2:Y:S02]  /*10f80*/  @!P2 SYNCS.PHASECHK.TRANS64 P2, [R3+URZ+0x38850], R0 ;  /* 0x038850000300a5a7 */ /* 0x000ea4000804007f */
[----:B--2---:R-:W-:Y:S05]  /*10f90*/  @!P2 BRA `(.L_x_27) ;  /* 0xfffffffc00eca947 */ /* 0x004fea000383ffff */
[----:B------:R-:W-:Y:S05]  /*10fa0*/  BRA `(.L_x_26) ;  /* 0xffffff6c005c7947 */ /* 0x000fea000383ffff */
.L_x_32:
[----:B-1----:R1:W2:Y:S02]  /*10fb0*/  SYNCS.PHASECHK.TRANS64.TRYWAIT P0, [R11+URZ+0x38850], R8 ;  /* 0x038850080b0075a7 */ /* 0x0022a4000800017f */
[----:B--2---:R-:W-:Y:S05]  /*10fc0*/  @!P0 NANOSLEEP.SYNCS 0x989680 ;  /* 0x009896800000895d */ /* 0x004fea0003900000 */
[----:B------:R-:W2:Y:S02]  /*10fd0*/  @!P0 SYNCS.PHASECHK.TRANS64 P0, [R11+URZ+0x38850], R8 ;  /* 0x038850080b0085a7 */ /* 0x000ea4000800007f */
[----:B--2---:R-:W-:Y:S05]  /*10fe0*/  @!P0 BRA `(.L_x_32) ;  /* 0xfffffffc00f08947 */ /* 0x004fea000383ffff */
[----:B------:R-:W-:Y:S05]  /*10ff0*/  BRA `(.L_x_31) ;  /* 0xffffff84005c7947 */ /* 0x000fea000383ffff */
.L_x_43:
[----:B------:R-:W-:Y:S01]  /*11000*/  IMAD.MOV.U32 R13, RZ, RZ, R0 ;  /* 0x000000ffff0d7224 */ /* 0x000fe200078e0000 */
[----:B------:R-:W-:Y:S01]  /*11010*/  MOV R12, RZ ;  /* 0x000000ff000c7202 */ /* 0x000fe20000000f00 */
[----:B------:R-:W-:Y:S02]  /*11020*/  IMAD.MOV.U32 R11, RZ, RZ, 0x1f ;  /* 0x0000001fff0b7424 */ /* 0x000fe400078e00ff */
[----:B------:R-:W-:-:S07]  /*11030*/  IMAD.MOV.U32 R15, RZ, RZ, -0x1 ;  /* 0xffffffffff0f7424 */ /* 0x000fce00078e00ff */
[----:B------:R-:W-:Y:S05]  /*11040*/  WARPSYNC.COLLECTIVE R15, `(.L_x_133) ;  /* 0x000000000f087348 */ /* 0x000fea0003c00000 */
[----:B------:R0:W1:Y:S02]  /*11050*/  SHFL.IDX P6, R14, R13, R12, R11 ;  /* 0x0000000c0d0e7389 */ /* 0x00006400000c000b */
[----:B01----:R-:W-:Y:S01]  /*11060*/  ENDCOLLECTIVE ;  /* 0x000000000000791b */ /* 0x003fe20003800000 */
.L_x_133:
[----:B------:R-:W-:Y:S05]  /*11070*/  BRA `(.L_x_134) ;  /* 0xffffffc000047947 */ /* 0x000fea000383ffff */
.L_x_45:
[----:B------:R-:W-:Y:S01]  /*11080*/  BSSY B0, `(.L_x_135) ;  /* 0x0000006000007945 */ /* 0x000fe20003800000 */
[----:B------:R-:W-:-:S07]  /*11090*/  IMAD.MOV.U32 R15, RZ, RZ, -0x1 ;  /* 0xffffffffff0f7424 */ /* 0x000fce00078e00ff */
[----:B0-----:R-:W-:Y:S05]  /*110a0*/  WARPSYNC.COLLECTIVE R15, `(.L_x_136) ;  /* 0x000000000f0c7348 */ /* 0x001fea0003c00000 */
[----:B------:R-:W-:Y:S02]  /*110b0*/  ELECT P6, UR62, PT ;  /* 0x00000000003e782f */ /* 0x000fe400038c0000 */
[----:B------:R-:W-:Y:S01]  /*110c0*/  MOV R14, UR62 ;  /* 0x0000003e000e7c02 */ /* 0x000fe20008000f00 */
[----:B0-----:R-:W-:Y:S10]  /*110d0*/  ENDCOLLECTIVE ;  /* 0x000000000000791b */ /* 0x001ff40003800000 */
.L_x_136:
[----:B------:R-:W-:Y:S05]  /*110e0*/  BSYNC B0 ;  /* 0x0000000000007941 */ /* 0x000fea0003800000 */
.L_x_135:
[----:B------:R-:W-:Y:S05]  /*110f0*/  BRA `(.L_x_137) ;  /* 0xffffffc000047947 */ /* 0x000fea000383ffff */
.L_x_47:
[----:B0-----:R-:W-:-:S04]  /*11100*/  IMAD.U32 R3, RZ, RZ, UR38 ;  /* 0x00000026ff037e24 */ /* 0x001fc8000f8e00ff */
[----:B------:R0:W1:Y:S03]  /*11110*/  SYNCS.PHASECHK.TRANS64.TRYWAIT P0, [R3+URZ+0x38840], R0 ;  /* 0x03884000030075a7 */ /* 0x000066000800017f */
[----:B-1----:R-:W-:Y:S05]  /*11120*/  @!P0 NANOSLEEP.SYNCS 0x989680 ;  /* 0x009896800000895d */ /* 0x002fea0003900000 */
[----:B------:R-:W1:Y:S02]  /*11130*/  @!P0 SYNCS.PHASECHK.TRANS64 P0, [R3+URZ+0x38840], R0 ;  /* 0x03884000030085a7 */ /* 0x000e64000800007f */
[----:B-1----:R-:W-:Y:S05]  /*11140*/  @!P0 BRA `(.L_x_47) ;  /* 0xfffffffc00ec8947 */ /* 0x002fea000383ffff */
[----:B------:R-:W-:Y:S05]  /*11150*/  BRA `(.L_x_138) ;  /* 0xffffffc0005c7947 */ /* 0x000fea000383ffff */
.L_x_50:
[----:B------:R-:W-:Y:S01]  /*11160*/  IMAD R8, R11, 0x80, R8 ;  /* 0x000000800b087824 */ /* 0x000fe200078e0208 */
[----:B------:R-:W-:Y:S01]  /*11170*/  MOV R13, R6 ;  /* 0x00000006000d7202 */ /* 0x000fe20000000f00 */
[----:B------:R-:W-:Y:S02]  /*11180*/  IMAD.MOV.U32 R12, RZ, RZ, RZ ;  /* 0x000000ffff0c7224 */ /* 0x000fe400078e00ff */
[----:B------:R-:W-:Y:S02]  /*11190*/  IMAD.MOV.U32 R11, RZ, RZ, 0x181f ;  /* 0x0000181fff0b7424 */ /* 0x000fe400078e00ff */
[----:B------:R-:W-:Y:S02]  /*111a0*/  IMAD.MOV.U32 R15, RZ, RZ, -0x1 ;  /* 0xffffffffff0f7424 */ /* 0x000fe400078e00ff */
[----:B------:R-:W-:-:S07]  /*111b0*/  VIADD R5, R8, 0x10 ;  /* 0x0000001008057836 */ /* 0x000fce0000000000 */
[----:B------:R-:W-:Y:S05]  /*111c0*/  WARPSYNC.COLLECTIVE R15, `(.L_x_139) ;  /* 0x000000000f087348 */ /* 0x000fea0003c00000 */
[----:B------:R0:W1:Y:S02]  /*111d0*/  SHFL.IDX P6, R14, R13, R12, R11 ;  /* 0x0000000c0d0e7389 */ /* 0x00006400000c000b */
[----:B01----:R-:W-:Y:S01]  /*111e0*/  ENDCOLLECTIVE ;  /* 0x000000000000791b */ /* 0x003fe20003800000 */
.L_x_139:
[----:B------:R-:W-:Y:S02]  /*111f0*/  IMAD.MOV.U32 R13, RZ, RZ, R7 ;  /* 0x000000ffff0d7224 */ /* 0x000fe400078e0007 */
[----:B------:R-:W-:-:S07]  /*11200*/  IMAD.MOV.U32 R2, RZ, RZ, R14 ;  /* 0x000000ffff027224 */ /* 0x000fce00078e000e */
[----:B------:R-:W-:Y:S05]  /*11210*/  WARPSYNC.COLLECTIVE R15, `(.L_x_140) ;  /* 0x000000000f087348 */ /* 0x000fea0003c00000 */
[----:B------:R0:W1:Y:S02]  /*11220*/  SHFL.IDX P6, R14, R13, R12, R11 ;  /* 0x0000000c0d0e7389 */ /* 0x00006400000c000b */
[----:B01----:R-:W-:Y:S01]  /*11230*/  ENDCOLLECTIVE ;  /* 0x000000000000791b */ /* 0x003fe20003800000 */
.L_x_140:
[----:B------:R-:W-:Y:S01]  /*11240*/  ULDC UR4, c[0x0][0x288] ;  /* 0x0000a20000047ab9 */ /* 0x000fe20000000800 */
[----:B------:R-:W-:Y:S01]  /*11250*/  ULDC.64 UR6, c[0x0][0x208] ;  /* 0x0000820000067ab9 */ /* 0x000fe20000000a00 */
[----:B------:R-:W-:-:S05]  /*11260*/  IMAD R0, R20, UR4, RZ ;  /* 0x0000000414007c24 */ /* 0x000fca000f8e02ff */
[----:B------:R-:W-:Y:S01]  /*11270*/  ISETP.GE.AND P4, PT, R8, R0, PT ;  /* 0x000000000800720c */ /* 0x000fe20003f86270 */
[----:B------:R-:W-:Y:S02]  /*11280*/  IMAD.MOV.U32 R13, RZ, RZ, R6 ;  /* 0x000000ffff0d7224 */ /* 0x000fe400078e0006 */
[----:B------:R-:W-:-:S10]  /*11290*/  IMAD.MOV.U32 R12, RZ, RZ, 0x1 ;  /* 0x00000001ff0c7424 */ /* 0x000fd400078e00ff */
[----:B------:R-:W-:Y:S02]  /*112a0*/  @!P4 LEA R21, R9, UR38, 0x1 ;  /* 0x000000260915cc11 */ /* 0x000fe4000f8e08ff */
[----:B------:R-:W-:-:S04]  /*112b0*/  MOV R3, R14 ;  /* 0x0000000e00037202 */ /* 0x000fc80000000f00 */
[----:B------:R-:W-:-:S04]  /*112c0*/  LOP3.LUT R3, R3, R2, RZ, 0x3c, !PT ;  /* 0x0000000203037212 */ /* 0x000fc800078e3cff */
[----:B------:R-:W-:-:S04]  /*112d0*/  LOP3.LUT R2, R3, R2, RZ, 0x3c, !PT ;  /* 0x0000000203027212 */ /* 0x000fc800078e3cff */
[----:B------:R-:W-:-:S03]  /*112e0*/  LOP3.LUT R3, R3, R2, RZ, 0x3c, !PT ;  /* 0x0000000203037212 */ /* 0x000fc600078e3cff */
[----:B------:R-:W-:-:S05]  /*112f0*/  @!P4 IMAD.WIDE.U32 R2, R10, 0x2, R2 ;  /* 0x000000020a02c825 */ /* 0x000fca00078e0002 */
[----:B------:R-:W-:Y:S01]  /*11300*/  @!PT LDS RZ, [RZ] ;  /* 0x00000000fffff984 */ /* 0x000fe20000000800 */
[----:B------:R-:W-:Y:S01]  /*11310*/  @!PT LDS RZ, [RZ] ;  /* 0x00000000fffff984 */ /* 0x000fe20000000800 */
[----:B------:R-:W-:Y:S01]  /*11320*/  @!PT LDS RZ, [RZ] ;  /* 0x00000000fffff984 */ /* 0x000fe20000000800 */
[----:B------:R0:W-:Y:S04]  /*11330*/  @!P4 LDGSTS.E.BYPASS.LTC128B.128 [R21+0x14400], desc[UR6][R2.64], !P3 ;  /* 0x144000000215cfae */ /* 0x0001e8000d901d46 */
[----:B------:R0:W-:Y:S04]  /*11340*/  @!P4 LDGSTS.E.BYPASS.LTC128B.128 [R21+0x18400], desc[UR6][R2.64+0x80], !P0 ;  /* 0x184000800215cfae */ /* 0x0001e8000c101d46 */
[----:B------:R0:W-:Y:S04]  /*11350*/  @!P4 LDGSTS.E.BYPASS.LTC128B.128 [R21+0x1c400], desc[UR6][R2.64+0x100], !P1 ;  /* 0x1c4001000215cfae */ /* 0x0001e8000c901d46 */
[----:B------:R0:W-:Y:S01]  /*11360*/  @!P4 LDGSTS.E.BYPASS.LTC128B.128 [R21+0x20400], desc[UR6][R2.64+0x180], !P2 ;  /* 0x204001800215cfae */ /* 0x0001e2000d101d46 */
[----:B------:R-:W-:-:S13]  /*11370*/  ISETP.GE.AND P4, PT, R5, R0, PT ;  /* 0x000000000500720c */ /* 0x000fda0003f86270 */
[----:B0-----:R-:W-:Y:S05]  /*11380*/  WARPSYNC.COLLECTIVE R15, `(.L_x_141) ;  /* 0x000000000f087348 */ /* 0x001fea0003c00000 */
[----:B------:R1:W2:Y:S02]  /*11390*/  SHFL.IDX P6, R14, R13, R12, R11 ;  /* 0x0000000c0d0e7389 */ /* 0x0002a400000c000b */
[----:B012---:R-:W-:Y:S01]  /*113a0*/  ENDCOLLECTIVE ;  /* 0x000000000000791b */ /* 0x007fe20003800000 */
.L_x_141:
[----:B------:R-:W-:Y:S01]  /*113b0*/  VIADD R3, R8, 0x20 ;  /* 0x0000002008037836 */ /* 0x000fe20000000000 */
[----:B------:R-:W-:Y:S01]  /*113c0*/  @!P4 LEA R20, R9, UR38, 0x1 ;  /* 0x000000260914cc11 */ /* 0x000fe2000f8e08ff */
[----:B------:R-:W-:Y:S02]  /*113d0*/  IMAD.MOV.U32 R13, RZ, RZ, R7 ;  /* 0x000000ffff0d7224 */ /* 0x000fe400078e0007 */
[----:B------:R-:W-:-:S07]  /*113e0*/  IMAD.MOV.U32 R5, RZ, RZ, R14 ;  /* 0x000000ffff057224 */ /* 0x000fce00078e000e */
[----:B------:R-:W-:Y:S05]  /*113f0*/  WARPSYNC.COLLECTIVE R15, `(.L_x_142) ;  /* 0x000000000f087348 */ /* 0x000fea0003c00000 */
[----:B------:R0:W1:Y:S02]  /*11400*/  SHFL.IDX P6, R14, R13, R12, R11 ;  /* 0x0000000c0d0e7389 */ /* 0x00006400000c000b */
[----:B01----:R-:W-:Y:S01]  /*11410*/  ENDCOLLECTIVE ;  /* 0x000000000000791b */ /* 0x003fe20003800000 */
.L_x_142:
[----:B------:R-:W-:Y:S01]  /*11420*/  ULDC.64 UR4, c[0x0][0x208] ;  /* 0x0000820000047ab9 */ /* 0x000fe20000000a00 */
[----:B------:R-:W-:Y:S02]  /*11430*/  IMAD.MOV.U32 R13, RZ, RZ, R6 ;  /* 0x000000ffff0d7224 */ /* 0x000fe400078e0006 */
[----:B------:R-:W-:Y:S01]  /*11440*/  IMAD.MOV.U32 R12, RZ, RZ, 0x2 ;  /* 0x00000002ff0c7424 */ /* 0x000fe200078e00ff */
[----:B------:R-:W-:-:S05]  /*11450*/  MOV R4, R14 ;  /* 0x0000000e00047202 */ /* 0x000fca0000000f00 */
        /* <DEDUP_REMOVED lines=12> */
.L_x_143:
[----:B------:R-:W-:Y:S01]  /*11520*/  VIADD R5, R8, 0x30 ;  /* 0x0000003008057836 */ /* 0x000fe20000000000 */
[----:B------:R-:W-:Y:S01]  /*11530*/  @!P4 LEA R21, R9, UR38, 0x1 ;  /* 0x000000260915cc11 */ /* 0x000fe2000f8e08ff */
[----:B------:R-:W-:Y:S02]  /*11540*/  IMAD.MOV.U32 R13, RZ, RZ, R7 ;  /* 0x000000ffff0d7224 */ /* 0x000fe400078e0007 */
[----:B------:R-:W-:-:S07]  /*11550*/  IMAD.MOV.U32 R3, RZ, RZ, R14 ;  /* 0x000000ffff037224 */ /* 0x000fce00078e000e */
[----:B------:R-:W-:Y:S05]  /*11560*/  WARPSYNC.COLLECTIVE R15, `(.L_x_144) ;  /* 0x000000000f087348 */ /* 0x000fea0003c00000 */
[----:B------:R0:W1:Y:S02]  /*11570*/  SHFL.IDX P6, R14, R13, R12, R11 ;  /* 0x0000000c0d0e7389 */ /* 0x00006400000c000b */
[----:B01----:R-:W-:Y:S01]  /*11580*/  ENDCOLLECTIVE ;  /* 0x000000000000791b */ /* 0x003fe20003800000 */
.L_x_144:
        /* <DEDUP_REMOVED lines=16> */
.L_x_145:
[----:B------:R-:W-:Y:S01]  /*11690*/  VIADD R3, R8, 0x40 ;  /* 0x0000004008037836 */ /* 0x000fe20000000000 */
[----:B------:R-:W-:Y:S01]  /*116a0*/  @!P4 LEA R20, R9, UR38, 0x1 ;  /* 0x000000260914cc11 */ /* 0x000fe2000f8e08ff */
[----:B------:R-:W-:Y:S02]  /*116b0*/  IMAD.MOV.U32 R13, RZ, RZ, R7 ;  /* 0x000000ffff0d7224 */ /* 0x000fe400078e0007 */
[----:B------:R-:W-:-:S07]  /*116c0*/  IMAD.MOV.U32 R5, RZ, RZ, R14 ;  /* 0x000000ffff057224 */ /* 0x000fce00078e000e */
[----:B------:R-:W-:Y:S05]  /*116d0*/  WARPSYNC.COLLECTIVE R15, `(.L_x_146) ;  /* 0x000000000f087348 */ /* 0x000fea0003c00000 */
[----:B------:R0:W1:Y:S02]  /*116e0*/  SHFL.IDX P6, R14, R13, R12, R11 ;  /* 0x0000000c0d0e7389 */ /* 0x00006400000c000b */
[----:B01----:R-:W-:Y:S01]  /*116f0*/  ENDCOLLECTIVE ;  /* 0x000000000000791b */ /* 0x003fe20003800000 */
.L_x_146:
        /* <DEDUP_REMOVED lines=16> */
.L_x_147:
[----:B------:R-:W-:Y:S01]  /*11800*/  VIADD R5, R8, 0x50 ;  /* 0x0000005008057836 */ /* 0x000fe20000000000 */
[----:B------:R-:W-:Y:S01]  /*11810*/  @!P4 LEA R21, R9, UR38, 0x1 ;  /* 0x000000260915cc11 */ /* 0x000fe2000f8e08ff */
[----:B------:R-:W-:Y:S02]  /*11820*/  IMAD.MOV.U32 R13, RZ, RZ, R7 ;  /* 0x000000ffff0d7224 */ /* 0x000fe400078e0007 */
[----:B------:R-:W-:-:S07]  /*11830*/  IMAD.MOV.U32 R3, RZ, RZ, R14 ;  /* 0x000000ffff037224 */ /* 0x000fce00078e000e */
[----:B------:R-:W-:Y:S05]  /*11840*/  WARPSYNC.COLLECTIVE R15, `(.L_x_148) ;  /* 0x000000000f087348 */ /* 0x000fea0003c00000 */
[----:B------:R0:W1:Y:S02]  /*11850*/  SHFL.IDX P6, R14, R13, R12, R11 ;  /* 0x0000000c0d0e7389 */ /* 0x00006400000c000b */
[----:B01----:R-:W-:Y:S01]  /*11860*/  ENDCOLLECTIVE ;  /* 0x000000000000791b */ /* 0x003fe20003800000 */
.L_x_148:
        /* <DEDUP_REMOVED lines=16> */
.L_x_149:
[----:B------:R-:W-:Y:S01]  /*11970*/  VIADD R3, R8, 0x60 ;  /* 0x0000006008037836 */ /* 0x000fe20000000000 */
[----:B------:R-:W-:Y:S01]  /*11980*/  @!P4 LEA R20, R9, UR38, 0x1 ;  /* 0x000000260914cc11 */ /* 0x000fe2000f8e08ff */
[----:B------:R-:W-:Y:S02]  /*11990*/  IMAD.MOV.U32 R13, RZ, RZ, R7 ;  /* 0x000000ffff0d7224 */ /* 0x000fe400078e0007 */
[----:B------:R-:W-:-:S07]  /*119a0*/  IMAD.MOV.U32 R5, RZ, RZ, R14 ;  /* 0x000000ffff057224 */ /* 0x000fce00078e000e */
[----:B------:R-:W-:Y:S05]  /*119b0*/  WARPSYNC.COLLECTIVE R15, `(.L_x_150) ;  /* 0x000000000f087348 */ /* 0x000fea0003c00000 */
[----:B------:R0:W1:Y:S02]  /*119c0*/  SHFL.IDX P6, R14, R13, R12, R11 ;  /* 0x0000000c0d0e7389 */ /* 0x00006400000c000b */
[----:B01----:R-:W-:Y:S01]  /*119d0*/  ENDCOLLECTIVE ;  /* 0x000000000000791b */ /* 0x003fe20003800000 */
.L_x_150:
        /* <DEDUP_REMOVED lines=16> */
.L_x_151:
[----:B------:R-:W-:Y:S01]  /*11ae0*/  @!P4 LEA R21, R9, UR38, 0x1 ;  /* 0x000000260915cc11 */ /* 0x000fe2000f8e08ff */
[----:B------:R-:W-:Y:S02]  /*11af0*/  IMAD.MOV.U32 R13, RZ, RZ, R7 ;  /* 0x000000ffff0d7224 */ /* 0x000fe400078e0007 */
[----:B------:R-:W-:-:S07]  /*11b00*/  IMAD.MOV.U32 R3, RZ, RZ, R14 ;  /* 0x000000ffff037224 */ /* 0x000fce00078e000e */
[----:B------:R-:W-:Y:S05]  /*11b10*/  WARPSYNC.COLLECTIVE R15, `(.L_x_152) ;  /* 0x000000000f087348 */ /* 0x000fea0003c00000 */
[----:B------:R0:W1:Y:S02]  /*11b20*/  SHFL.IDX P6, R14, R13, R12, R11 ;  /* 0x0000000c0d0e7389 */ /* 0x00006400000c000b */
[----:B01----:R-:W-:Y:S01]  /*11b30*/  ENDCOLLECTIVE ;  /* 0x000000000000791b */ /* 0x003fe20003800000 */
.L_x_152:
        /* <DEDUP_REMOVED lines=11> */
[----:B------:R0:W-:Y:S02]  /*11bf0*/  @!P4 LDGSTS.E.BYPASS.LTC128B.128 [R21+0x23400], desc[UR4][R2.64+0x180], !P2 ;  /* 0x234001800215cfae */ /* 0x0001e4000d101d44 */
[----:B0-----:R-:W-:Y:S05]  /*11c00*/  WARPSYNC.COLLECTIVE R15, `(.L_x_153) ;  /* 0x000000000f087348 */ /* 0x001fea0003c00000 */
[----:B------:R1:W2:Y:S02]  /*11c10*/  SHFL.IDX P6, R14, R13, R12, R11 ;  /* 0x0000000c0d0e7389 */ /* 0x0002a400000c000b */
[----:B012---:R-:W-:Y:S01]  /*11c20*/  ENDCOLLECTIVE ;  /* 0x000000000000791b */ /* 0x007fe20003800000 */
.L_x_153:
[----:B------:R-:W-:Y:S02]  /*11c30*/  IMAD.MOV.U32 R13, RZ, RZ, R7 ;  /* 0x000000ffff0d7224 */ /* 0x000fe400078e0007 */
[----:B------:R-:W-:-:S07]  /*11c40*/  IMAD.MOV.U32 R4, RZ, RZ, R14 ;  /* 0x000000ffff047224 */ /* 0x000fce00078e000e */
[----:B------:R-:W-:Y:S05]  /*11c50*/  WARPSYNC.COLLECTIVE R15, `(.L_x_154) ;  /* 0x000000000f087348 */ /* 0x000fea0003c00000 */
[----:B------:R0:W1:Y:S02]  /*11c60*/  SHFL.IDX P6, R14, R13, R12, R11 ;  /* 0x0000000c0d0e7389 */ /* 0x00006400000c000b */
[----:B01----:R-:W-:Y:S01]  /*11c70*/  ENDCOLLECTIVE ;  /* 0x000000000000791b */ /* 0x003fe20003800000 */
.L_x_154:
[----:B------:R-:W-:Y:S05]  /*11c80*/  BRA `(.L_x_155) ;  /* 0xffffffc000c87947 */ /* 0x000fea000383ffff */
.L_x_53:
[----:B-1----:R-:W-:-:S04]  /*11c90*/  IMAD.U32 R3, RZ, RZ, UR38 ;  /* 0x00000026ff037e24 */ /* 0x002fc8000f8e00ff */
[----:B------:R1:W2:Y:S03]  /*11ca0*/  SYNCS.PHASECHK.TRANS64.TRYWAIT P0, [R3+URZ+0x38820], R2 ;  /* 0x03882002030075a7 */ /* 0x0002a6000800017f */
[----:B--2---:R-:W-:Y:S05]  /*11cb0*/  @!P0 NANOSLEEP.SYNCS 0x989680 ;  /* 0x009896800000895d */ /* 0x004fea0003900000 */
[----:B------:R-:W2:Y:S02]  /*11cc0*/  @!P0 SYNCS.PHASECHK.TRANS64 P0, [R3+URZ+0x38820], R2 ;  /* 0x03882002030085a7 */ /* 0x000ea4000800007f */
[----:B--2---:R-:W-:Y:S05]  /*11cd0*/  @!P0 BRA `(.L_x_53) ;  /* 0xfffffffc00ec8947 */ /* 0x004fea000383ffff */
[----:B------:R-:W-:Y:S05]  /*11ce0*/  BRA `(.L_x_156) ;  /* 0xffffffc400287947 */ /* 0x000fea000383ffff */
.L_x_60:
[----:B-1----:R-:W-:-:S04]  /*11cf0*/  MOV R3, UR38 ;  /* 0x0000002600037c02 */ /* 0x002fc80008000f00 */
[----:B------:R1:W2:Y:S03]  /*11d00*/  SYNCS.PHASECHK.TRANS64.TRYWAIT P0, [R3+URZ+0x38848], R2 ;  /* 0x03884802030075a7 */ /* 0x0002a6000800017f */
[----:B--2---:R-:W-:Y:S05]  /*11d10*/  @!P0 NANOSLEEP.SYNCS 0x989680 ;  /* 0x009896800000895d */ /* 0x004fea0003900000 */
[----:B------:R-:W2:Y:S02]  /*11d20*/  @!P0 SYNCS.PHASECHK.TRANS64 P0, [R3+URZ+0x38848], R2 ;  /* 0x03884802030085a7 */ /* 0x000ea4000800007f */
[----:B--2---:R-:W-:Y:S05]  /*11d30*/  @!P0 BRA `(.L_x_60) ;  /* 0xfffffffc00ec8947 */ /* 0x004fea000383ffff */
[----:B------:R-:W-:Y:S05]  /*11d40*/  BRA `(.L_x_157) ;  /* 0xffffffc800047947 */ /* 0x000fea000383ffff */
.L_x_68:
[----:B0-----:R-:W-:-:S04]  /*11d50*/  IMAD.U32 R3, RZ, RZ, UR38 ;  /* 0x00000026ff037e24 */ /* 0x001fc8000f8e00ff */
[----:B------:R0:W1:Y:S03]  /*11d60*/  SYNCS.PHASECHK.TRANS64.TRYWAIT P0, [R3+URZ+0x38860], R2 ;  /* 0x03886002030075a7 */ /* 0x000066000800017f */
[----:B-1----:R-:W-:Y:S05]  /*11d70*/  @!P0 NANOSLEEP.SYNCS 0x989680 ;  /* 0x009896800000895d */ /* 0x002fea0003900000 */
[----:B------:R-:W1:Y:S02]  /*11d80*/  @!P0 SYNCS.PHASECHK.TRANS64 P0, [R3+URZ+0x38860], R2 ;  /* 0x03886002030085a7 */ /* 0x000e64000800007f */
[----:B-1----:R-:W-:Y:S05]  /*11d90*/  @!P0 BRA `(.L_x_68) ;  /* 0xfffffffc00ec8947 */ /* 0x002fea000383ffff */
[----:B------:R-:W-:Y:S05]  /*11da0*/  BRA `(.L_x_158) ;  /* 0xffffffcc00187947 */ /* 0x000fea000383ffff */
.L_x_79:
[----:B-1----:R-:W-:-:S04]  /*11db0*/  IMAD.U32 R3, RZ, RZ, UR38 ;  /* 0x00000026ff037e24 */ /* 0x002fc8000f8e00ff */
[----:B------:R1:W2:Y:S03]  /*11dc0*/  SYNCS.PHASECHK.TRANS64.TRYWAIT P0, [R3+URZ+0x38840], R2 ;  /* 0x03884002030075a7 */ /* 0x0002a6000800017f */
[----:B--2---:R-:W-:Y:S05]  /*11dd0*/  @!P0 NANOSLEEP.SYNCS 0x989680 ;  /* 0x009896800000895d */ /* 0x004fea0003900000 */
[----:B------:R-:W2:Y:S02]  /*11de0*/  @!P0 SYNCS.PHASECHK.TRANS64 P0, [R3+URZ+0x38840], R2 ;  /* 0x03884002030085a7 */ /* 0x000ea4000800007f */
[----:B--2---:R-:W-:Y:S05]  /*11df0*/  @!P0 BRA `(.L_x_79) ;  /* 0xfffffffc00ec8947 */ /* 0x004fea000383ffff */
[----:B------:R-:W-:Y:S05]  /*11e00*/  BRA `(.L_x_159) ;  /* 0xffffffd000a87947 */ /* 0x000fea000383ffff */
.L_x_87:
[----:B0-----:R-:W-:-:S04]  /*11e10*/  IMAD.U32 R3, RZ, RZ, UR38 ;  /* 0x00000026ff037e24 */ /* 0x001fc8000f8e00ff */
[----:B------:R0:W1:Y:S03]  /*11e20*/  SYNCS.PHASECHK.TRANS64.TRYWAIT P0, [R3+URZ+0x38868], R2 ;  /* 0x03886802030075a7 */ /* 0x000066000800017f */
[----:B-1----:R-:W-:Y:S05]  /*11e30*/  @!P0 NANOSLEEP.SYNCS 0x989680 ;  /* 0x009896800000895d */ /* 0x002fea0003900000 */
[----:B------:R-:W1:Y:S02]  /*11e40*/  @!P0 SYNCS.PHASECHK.TRANS64 P0, [R3+URZ+0x38868], R2 ;  /* 0x03886802030085a7 */ /* 0x000e64000800007f */
[----:B-1----:R-:W-:Y:S05]  /*11e50*/  @!P0 BRA `(.L_x_87) ;  /* 0xfffffffc00ec8947 */ /* 0x002fea000383ffff */
[----:B------:R-:W-:Y:S05]  /*11e60*/  BRA `(.L_x_160) ;  /* 0xffffffd400b87947 */ /* 0x000fea000383ffff */
.L_x_98:
[----:B-1----:R-:W-:-:S04]  /*11e70*/  IMAD.U32 R3, RZ, RZ, UR38 ;  /* 0x00000026ff037e24 */ /* 0x002fc8000f8e00ff */
[----:B------:R1:W2:Y:S03]  /*11e80*/  SYNCS.PHASECHK.TRANS64.TRYWAIT P0, [R3+URZ+0x38848], R2 ;  /* 0x03884802030075a7 */ /* 0x0002a6000800017f */
[----:B--2---:R-:W-:Y:S05]  /*11e90*/  @!P0 NANOSLEEP.SYNCS 0x989680 ;  /* 0x009896800000895d */ /* 0x004fea0003900000 */
[----:B------:R-:W2:Y:S02]  /*11ea0*/  @!P0 SYNCS.PHASECHK.TRANS64 P0, [R3+URZ+0x38848], R2 ;  /* 0x03884802030085a7 */ /* 0x000ea4000800007f */
[----:B--2---:R-:W-:Y:S05]  /*11eb0*/  @!P0 BRA `(.L_x_98) ;  /* 0xfffffffc00ec8947 */ /* 0x004fea000383ffff */
[----:B------:R-:W-:Y:S05]  /*11ec0*/  BRA `(.L_x_161) ;  /* 0xffffffdc00607947 */ /* 0x000fea000383ffff */
.L_x_106:
[----:B0-----:R-:W-:-:S04]  /*11ed0*/  IMAD.U32 R3, RZ, RZ, UR38 ;  /* 0x00000026ff037e24 */ /* 0x001fc8000f8e00ff */
[----:B------:R0:W1:Y:S03]  /*11ee0*/  SYNCS.PHASECHK.TRANS64.TRYWAIT P0, [R3+URZ+0x38860], R2 ;  /* 0x03886002030075a7 */ /* 0x000066000800017f */
[----:B-1----:R-:W-:Y:S05]  /*11ef0*/  @!P0 NANOSLEEP.SYNCS 0x989680 ;  /* 0x009896800000895d */ /* 0x002fea0003900000 */
[----:B------:R-:W1:Y:S02]  /*11f00*/  @!P0 SYNCS.PHASECHK.TRANS64 P0, [R3+URZ+0x38860], R2 ;  /* 0x03886002030085a7 */ /* 0x000e64000800007f */
[----:B-1----:R-:W-:Y:S05]  /*11f10*/  @!P0 BRA `(.L_x_106) ;  /* 0xfffffffc00ec8947 */ /* 0x002fea000383ffff */
[----:B------:R-:W-:Y:S05]  /*11f20*/  BRA `(.L_x_162) ;  /* 0xffffffe0006c7947 */ /* 0x000fea000383ffff */
.L_x_116:
[----:B-1----:R1:W2:Y:S02]  /*11f30*/  SYNCS.PHASECHK.TRANS64.TRYWAIT P0, [R3+URZ+0x38860], R0 ;  /* 0x03886000030075a7 */ /* 0x0022a4000800017f */
[----:B--2---:R-:W-:Y:S05]  /*11f40*/  @!P0 NANOSLEEP.SYNCS 0x989680 ;  /* 0x009896800000895d */ /* 0x004fea0003900000 */
[----:B------:R-:W2:Y:S02]  /*11f50*/  @!P0 SYNCS.PHASECHK.TRANS64 P0, [R3+URZ+0x38860], R0 ;  /* 0x03886000030085a7 */ /* 0x000ea4000800007f */
[----:B--2---:R-:W-:Y:S05]  /*11f60*/  @!P0 BRA `(.L_x_116) ;  /* 0xfffffffc00f08947 */ /* 0x004fea000383ffff */
[----:B------:R-:W-:Y:S05]  /*11f70*/  BRA `(.L_x_163) ;  /* 0xffffffe400a47947 */ /* 0x000fea000383ffff */
.L_x_123:
[----:B-1----:R1:W2:Y:S02]  /*11f80*/  SYNCS.PHASECHK.TRANS64.TRYWAIT P0, [R2+URZ+0x38820], R3 ;  /* 0x03882003020075a7 */ /* 0x0022a4000800017f */
[----:B--2---:R-:W-:Y:S05]  /*11f90*/  @!P0 NANOSLEEP.SYNCS 0x989680 ;  /* 0x009896800000895d */ /* 0x004fea0003900000 */
[----:B------:R-:W2:Y:S02]  /*11fa0*/  @!P0 SYNCS.PHASECHK.TRANS64 P0, [R2+URZ+0x38820], R3 ;  /* 0x03882003020085a7 */ /* 0x000ea4000800007f */
[----:B--2---:R-:W-:Y:S05]  /*11fb0*/  @!P0 BRA `(.L_x_123) ;  /* 0xfffffffc00f08947 */ /* 0x004fea000383ffff */
[----:B------:R-:W-:Y:S05]  /*11fc0*/  BRA `(.L_x_164) ;  /* 0xffffffe800dc7947 */ /* 0x000fea000383ffff */
.L_x_124:
[----:B------:R-:W2:Y:S01]  /*11fd0*/  S2R R4, SR_TID.X ;  /* 0x0000000000047919 */ /* 0x000ea20000002100 */
[----:B------:R-:W-:Y:S01]  /*11fe0*/  BSSY B0, `(.L_x_165) ;  /* 0x000000a000007945 */ /* 0x000fe20003800000 */
[----:B0-----:R-:W-:Y:S02]  /*11ff0*/  IMAD.MOV.U32 R12, RZ, RZ, RZ ;  /* 0x000000ffff0c7224 */ /* 0x001fe400078e00ff */
[----:B------:R-:W-:Y:S02]  /*12000*/  IMAD.MOV.U32 R11, RZ, RZ, 0x1f ;  /* 0x0000001fff0b7424 */ /* 0x000fe400078e00ff */
[----:B------:R-:W-:Y:S01]  /*12010*/  IMAD.MOV.U32 R15, RZ, RZ, -0x1 ;  /* 0xffffffffff0f7424 */ /* 0x000fe200078e00ff */
[----:B--2---:R-:W-:-:S04]  /*12020*/  SHF.R.U32.HI R4, RZ, 0x5, R4 ;  /* 0x00000005ff047819 */ /* 0x004fc80000011604 */
[----:B------:R-:W-:-:S04]  /*12030*/  LOP3.LUT R4, R4, 0x3, RZ, 0xc0, !PT ;  /* 0x0000000304047812 */ /* 0x000fc800078ec0ff */
[----:B------:R-:W-:-:S07]  /*12040*/  MOV R13, R4 ;  /* 0x00000004000d7202 */ /* 0x000fce0000000f00 */
[----:B-1----:R-:W-:Y:S05]  /*12050*/  WARPSYNC.COLLECTIVE R15, `(.L_x_166) ;  /* 0x000000000f087348 */ /* 0x002fea0003c00000 */
[----:B------:R0:W2:Y:S02]  /*12060*/  SHFL.IDX P6, R14, R13, R12, R11 ;  /* 0x0000000c0d0e7389 */ /* 0x0000a400000c000b */
[----:B012---:R-:W-:Y:S01]  /*12070*/  ENDCOLLECTIVE ;  /* 0x000000000000791b */ /* 0x007fe20003800000 */
.L_x_166:
[----:B------:R-:W-:Y:S05]  /*12080*/  BSYNC B0 ;  /* 0x0000000000007941 */ /* 0x000fea0003800000 */
.L_x_165:
[----:B------:R-:W-:Y:S05]  /*12090*/  BRA `(.L_x_167) ;  /* 0xffffffe800c07947 */ /* 0x000fea000383ffff */
.L_x_125:
[----:B------:R-:W-:Y:S01]  /*120a0*/  BSSY B0, `(.L_x_168) ;  /* 0x0000006000007945 */ /* 0x000fe20003800000 */
[----:B------:R-:W-:-:S07]  /*120b0*/  IMAD.MOV.U32 R15, RZ, RZ, -0x1 ;  /* 0xffffffffff0f7424 */ /* 0x000fce00078e00ff */
[----:B01----:R-:W-:Y:S05]  /*120c0*/  WARPSYNC.COLLECTIVE R15, `(.L_x_169) ;  /* 0x000000000f0c7348 */ /* 0x003fea0003c00000 */
[----:B------:R-:W-:Y:S02]  /*120d0*/  ELECT P6, UR62, PT ;  /* 0x00000000003e782f */ /* 0x000fe400038c0000 */
[----:B------:R-:W-:Y:S01]  /*120e0*/  MOV R14, UR62 ;  /* 0x0000003e000e7c02 */ /* 0x000fe20008000f00 */
[----:B01----:R-:W-:Y:S10]  /*120f0*/  ENDCOLLECTIVE ;  /* 0x000000000000791b */ /* 0x003ff40003800000 */
.L_x_169:
[----:B------:R-:W-:Y:S05]  /*12100*/  BSYNC B0 ;  /* 0x0000000000007941 */ /* 0x000fea0003800000 */
.L_x_168:
[----:B------:R-:W-:Y:S05]  /*12110*/  BRA `(.L_x_170) ;  /* 0xffffffe800b47947 */ /* 0x000fea000383ffff */
.L_x_127:
[----:B-1----:R1:W2:Y:S02]  /*12120*/  SYNCS.PHASECHK.TRANS64.TRYWAIT P0, [R6+URZ], R5 ;  /* 0x00000005060075a7 */ /* 0x0022a4000800017f */
[----:B--2---:R-:W-:Y:S05]  /*12130*/  @!P0 NANOSLEEP.SYNCS 0x989680 ;  /* 0x009896800000895d */ /* 0x004fea0003900000 */
[----:B------:R-:W2:Y:S02]  /*12140*/  @!P0 SYNCS.PHASECHK.TRANS64 P0, [R6+URZ], R5 ;  /* 0x00000005060085a7 */ /* 0x000ea4000800007f */
[----:B--2---:R-:W-:Y:S05]  /*12150*/  @!P0 BRA `(.L_x_127) ;  /* 0xfffffffc00f08947 */ /* 0x004fea000383ffff */
[----:B------:R-:W-:Y:S05]  /*12160*/  BRA `(.L_x_171) ;  /* 0xffffffe800e87947 */ /* 0x000fea000383ffff */
.L_x_128:
[----:B--2---:R2:W3:Y:S02]  /*12170*/  SYNCS.PHASECHK.TRANS64.TRYWAIT P0, [R3+URZ], R4 ;  /* 0x00000004030075a7 */ /* 0x0044e4000800017f */
[----:B---3--:R-:W-:Y:S05]  /*12180*/  @!P0 NANOSLEEP.SYNCS 0x989680 ;  /* 0x009896800000895d */ /* 0x008fea0003900000 */
[----:B------:R-:W3:Y:S02]  /*12190*/  @!P0 SYNCS.PHASECHK.TRANS64 P0, [R3+URZ], R4 ;  /* 0x00000004030085a7 */ /* 0x000ee4000800007f */
[----:B---3--:R-:W-:Y:S05]  /*121a0*/  @!P0 BRA `(.L_x_128) ;  /* 0xfffffffc00f08947 */ /* 0x008fea000383ffff */
[----:B------:R-:W-:Y:S05]  /*121b0*/  BRA `(.L_x_172) ;  /* 0xffffffe800dc7947 */ /* 0x000fea000383ffff */
.L_x_130:
[----:B--2---:R2:W3:Y:S02]  /*121c0*/  SYNCS.PHASECHK.TRANS64.TRYWAIT P0, [R0+URZ], R5 ;  /* 0x00000005000075a7 */ /* 0x0044e4000800017f */
[----:B---3--:R-:W-:Y:S05]  /*121d0*/  @!P0 NANOSLEEP.SYNCS 0x989680 ;  /* 0x009896800000895d */ /* 0x008fea0003900000 */
[----:B------:R-:W3:Y:S02]  /*121e0*/  @!P0 SYNCS.PHASECHK.TRANS64 P0, [R0+URZ], R5 ;  /* 0x00000005000085a7 */ /* 0x000ee4000800007f */
[----:B---3--:R-:W-:Y:S05]  /*121f0*/  @!P0 BRA `(.L_x_130) ;  /* 0xfffffffc00f08947 */ /* 0x008fea000383ffff */
[----:B------:R-:W-:Y:S05]  /*12200*/  BRA `(.L_x_173) ;  /* 0xffffffe800e07947 */ /* 0x000fea000383ffff */
.L_x_174:
[----:B------:R-:W-:-:S00]  /*12210*/  BRA `(.L_x_174) ;  /* 0xfffffffc00fc7947 */ /* 0x000fc0000383ffff */
[----:B------:R-:W-:-:S00]  /*12220*/  NOP ;  /* 0x0000000000007918 */ /* 0x000fc00000000000 */
        /* <DEDUP_REMOVED lines=13> */
.L_x_14839:


//--------------------- .text._ZN7cutlass13device_kernelIN5flash11enable_sm90INS1_16FlashAttnFwdSm90INS1_25CollectiveMainloopFwdSm90ILi2EN4cute5tupleIJNS5_1CILi1EEES8_S8_EEENS6_IJNS7_ILi128EEENS7_ILi80EEENS7_ILi256EEEEEELi256ENS_6half_tEfNS_4arch4Sm90ELb0ELb0ELb0ELb1ELb0ELb0ELb0ELb1ELb1ELb1ELb1ELb0EEENS1_21CollectiveEpilogueFwdINS6_IJSA_SC_SB_EEES9_SE_SG_Li256ELb1ELb1ELb1ELb0EEENS1_36VarlenDynamicPersistentTileSchedulerILi128ELi80ELi256ELi128ELb1ELb1ELb1ELb0ELb1ELb1EEEEEEEEEvNT_6ParamsE --------------------------
	.section	.text._ZN7cutlass13device_kernelIN5flash11enable_sm90INS1_16FlashAttnFwdSm90INS1_25CollectiveMainloopFwdSm90ILi2EN4cute5tupleIJNS5_1CILi1EEES8_S8_EEENS6_IJNS7_ILi128EEENS7_ILi80EEENS7_ILi256EEEEEELi256ENS_6half_tEfNS_4arch4Sm90ELb0ELb0ELb0ELb1ELb0ELb0ELb0ELb1ELb1ELb1ELb1ELb0EEENS1_21CollectiveEpilogueFwdINS6_IJSA_SC_SB_EEES9_SE_SG_Li256ELb1ELb1ELb1ELb0EEENS1_36VarlenDynamicPersistentTileSchedulerILi128ELi80ELi256ELi128ELb1ELb1ELb1ELb0ELb1ELb1EEEEEEEEEvNT_6ParamsE,"ax",@progbits
	.align	128
.text._ZN7cutlass13device_kernelIN5flash11enable_sm90INS1_16FlashAttnFwdSm90INS1_25CollectiveMainloopFwdSm90ILi2EN4cute5tupleIJNS5_1CILi1EEES8_S8_EEENS6_IJNS7_ILi128EEENS7_ILi80EEENS7_ILi256EEEEEELi256ENS_6half_tEfNS_4arch4Sm90ELb0ELb0ELb0ELb1ELb0ELb0ELb0ELb1ELb1ELb1ELb1ELb0EEENS1_21CollectiveEpilogueFwdINS6_IJSA_SC_SB_EEES9_SE_SG_Li256ELb1ELb1ELb1ELb0EEENS1_36VarlenDynamicPersistentTileSchedulerILi128ELi80ELi256ELi128ELb1ELb1ELb1ELb0ELb1ELb1EEEEEEEEEvNT_6ParamsE:
        .type           _ZN7cutlass13device_kernelIN5flash11enable_sm90INS1_16FlashAttnFwdSm90INS1_25CollectiveMainloopFwdSm90ILi2EN4cute5tupleIJNS5_1CILi1EEES8_S8_EEENS6_IJNS7_ILi128EEENS7_ILi80EEENS7_ILi256EEEEEELi256ENS_6half_tEfNS_4arch4Sm90ELb0ELb0ELb0ELb1ELb0ELb0ELb0ELb1ELb1ELb1ELb1ELb0EEENS1_21CollectiveEpilogueFwdINS6_IJSA_SC_SB_EEES9_SE_SG_Li256ELb1ELb1ELb1ELb0EEENS1_36VarlenDynamicPersistentTileSchedulerILi128ELi80ELi256ELi128ELb1ELb1ELb1ELb0ELb1ELb1EEEEEEEEEvNT_6ParamsE,@function
        .size           _ZN7cutlass13device_kernelIN5flash11enable_sm90INS1_16FlashAttnFwdSm90INS1_25CollectiveMainloopFwdSm90ILi2EN4cute5tupleIJNS5_1CILi1EEES8_S8_EEENS6_IJNS7_ILi128EEENS7_ILi80EEENS7_ILi256EEEEEELi256ENS_6half_tEfNS_4arch4Sm90ELb0ELb0ELb0ELb1ELb0ELb0ELb0ELb1ELb1ELb1ELb1ELb0EEENS1_21CollectiveEpilogueFwdINS6_IJSA_SC_SB_EEES9_SE_SG_Li256ELb1ELb1ELb1ELb0EEENS1_36VarlenDynamicPersistentTileSchedulerILi128ELi80ELi256ELi128ELb1ELb1ELb1ELb0ELb1ELb1EEEEEEEEEvNT_6ParamsE,(.L_x_14840 - _ZN7cutlass13device_kernelIN5flash11enable_sm90INS1_16FlashAttnFwdSm90INS1_25CollectiveMainloopFwdSm90ILi2EN4cute5tupleIJNS5_1CILi1EEES8_S8_EEENS6_IJNS7_ILi128EEENS7_ILi80EEENS7_ILi256EEEEEELi256ENS_6half_tEfNS_4arch4Sm90ELb0ELb0ELb0ELb1ELb0ELb0ELb0ELb1ELb1ELb1ELb1ELb0EEENS1_21CollectiveEpilogueFwdINS6_IJSA_SC_SB_EEES9_SE_SG_Li256ELb1ELb1ELb1ELb0EEENS1_36VarlenDynamicPersistentTileSchedulerILi128ELi80ELi256ELi128ELb1ELb1ELb1ELb0ELb1ELb1EEEEEEEEEvNT_6ParamsE)
        .other          _ZN7cutlass13device_kernelIN5flash11enable_sm90INS1_16FlashAttnFwdSm90INS1_25CollectiveMainloopFwdSm90ILi2EN4cute5tupleIJNS5_1CILi1EEES8_S8_EEENS6_IJNS7_ILi128EEENS7_ILi80EEENS7_ILi256EEEEEELi256ENS_6half_tEfNS_4arch4Sm90ELb0ELb0ELb0ELb1ELb0ELb0ELb0ELb1ELb1ELb1ELb1ELb0EEENS1_21CollectiveEpilogueFwdINS6_IJSA_SC_SB_EEES9_SE_SG_Li256ELb1ELb1ELb1ELb0EEENS1_36VarlenDynamicPersistentTileSchedulerILi128ELi80ELi256ELi128ELb1ELb1ELb1ELb0ELb1ELb1EEEEEEEEEvNT_6ParamsE,@"STO_CUDA_ENTRY STV_DEFAULT"
_ZN7cutlass13device_kernelIN5flash11enable_sm90INS1_16FlashAttnFwdSm90INS1_25CollectiveMainloopFwdSm90ILi2EN4cute5tupleIJNS5_1CILi1EEES8_S8_EEENS6_IJNS7_ILi128EEENS7_ILi80EEENS7_ILi256EEEEEELi256ENS_6half_tEfNS_4arch4Sm90ELb0ELb0ELb0ELb1ELb0ELb0ELb0ELb1ELb1ELb1ELb1ELb0EEENS1_21CollectiveEpilogueFwdINS6_IJSA_SC_SB_EEES9_SE_SG_Li256ELb1ELb1ELb1ELb0EEENS1_36VarlenDynamicPersistentTileSchedulerILi128ELi80ELi256ELi128ELb1ELb1ELb1ELb0ELb1ELb1EEEEEEEEEvNT_6ParamsE:
[----:B------:R-:W0:Y:S02]  /*0000*/  LDC R1, c[0x0][0x28] ;  /* 0x00000a00ff017b82 */ /* 0x000e240000000800 */
[----:B0-----:R-:W-:Y:S01]  /*0010*/  VIADD R1, R1, 0xffffff88 ;  /* 0xffffff8801017836 */ /* 0x001fe20000000000 */
[----:B------:R-:W0:Y:S01]  /*0020*/  S2R R6, SR_TID.X ;  /* 0x0000000000067919 */ /* 0x000e220000002100 */
[----:B------:R-:W-:Y:S01]  /*0030*/  ELECT P0, URZ, PT ;  /* 0x00000000003f782f */ /* 0x000fe20003800000 */
[----:B------:R-:W-:Y:S01]  /*0040*/  BSSY B0, `(.L_x_175) ;  /* 0x000000e000007945 */ /* 0x000fe20003800000 */
[----:B0-----:R-:W-:-:S05]  /*0050*/  SHF.R.U32.HI R0, RZ, 0x5, R6 ;  /* 0x00000005ff007819 */ /* 0x001fca0000011606 */
[----:B------:R-:W0:Y:S02]  /*0060*/  SHFL.IDX PT, R2, R0, RZ, 0x1f ;  /* 0x00001fff00027589 */ /* 0x000e2400000e0000 */
[----:B0-----:R-:W-:Y:S02]  /*0070*/  ISETP.EQ.AND P0, PT, R2, RZ, P0 ;  /* 0x000000ff0200720c */ /* 0x001fe40000702270 */
[----:B------:R-:W-:-:S11]  /*0080*/  SHF.R.U32.HI R2, RZ, 0x7, R6 ;  /* 0x00000007ff027819 */ /* 0x000fd60000011606 */
        /* <DEDUP_REMOVED lines=9> */
.L_x_176:
[----:B------:R-:W-:Y:S05]  /*0120*/  BSYNC B0 ;  /* 0x0000000000007941 */ /* 0x000fea0003800000 */
.L_x_175:
[----:B------:R-:W-:Y:S01]  /*0130*/  VOTEU.ANY UP0, P0 ;  /* 0x00000000003f7886 */ /* 0x000fe20000000100 */
[----:B------:R-:W0:Y:S01]  /*0140*/  SHFL.IDX PT, R2, R2, RZ, 0x1f ;  /* 0x00001fff02027589 */ /* 0x000e2200000e0000 */
[----:B------:R-:W-:Y:S01]  /*0150*/  UMOV UR4, 0x80 ;  /* 0x0000008000047882 */ /* 0x000fe20000000000 */
[----:B------:R-:W-:Y:S01]  /*0160*/  UMOV UR7, 0x100 ;  /* 0x0000010000077882 */ /* 0x000fe20000000000 */
[----:B------:R-:W-:Y:S01]  /*0170*/  VOTEU.ANY UP1, P0 ;  /* 0x00000000003f7886 */ /* 0x000fe20000020100 */
[----:B------:R-:W1:Y:S01]  /*0180*/  @UP0 S2UR UR8, SR_CgaCtaId ;  /* 0x00000000000809c3 */ /* 0x000e620000008800 */
[----:B------:R-:W2:Y:S01]  /*0190*/  SHFL.IDX PT, R3, R0, RZ, 0x1f ;  /* 0x00001fff00037589 */ /* 0x000ea200000e0000 */
[----:B------:R-:W-:Y:S01]  /*01a0*/  @UP0 UMOV UR6, 0x400 ;  /* 0x0000040000060882 */ /* 0x000fe20000000000 */
[----:B------:R-:W-:-:S04]  /*01b0*/  @UP0 UIADD3 UR4, -UR4, 0x100000, URZ ;  /* 0x0010000004040890 */ /* 0x000fc8000fffe13f */
[----:B------:R-:W-:Y:S02]  /*01c0*/  @UP0 USHF.L.U32 UR5, UR4, 0xb, URZ ;  /* 0x0000000b04050899 */ /* 0x000fe4000800063f */
[----:B------:R-:W-:Y:S01]  /*01d0*/  @UP0 USHF.L.U32 UR4, UR4, 0x1, URZ ;  /* 0x0000000104040899 */ /* 0x000fe2000800063f */
[----:B------:R-:W-:Y:S01]  /*01e0*/  VOTEU.ANY UP2, P0 ;  /* 0x00000000003f7886 */ /* 0x000fe20000040100 */
[----:B0-----:R-:W-:Y:S01]  /*01f0*/  R2UR UR9, R2 ;  /* 0x00000000020972ca */ /* 0x001fe200000e0000 */
[----:B-1----:R-:W-:Y:S01]  /*0200*/  @UP0 ULEA UR8, UR8, UR6, 0x18 ;  /* 0x0000000608080291 */ /* 0x002fe2000f8ec03f */
[----:B--2---:R-:W-:Y:S01]  /*0210*/  ISETP.NE.AND P1, PT, R3, RZ, PT ;  /* 0x000000ff0300720c */ /* 0x004fe20003f25270 */
[----:B------:R-:W-:-:S04]  /*0220*/  @UP0 UIADD3 UR6, -UR7, 0x100000, URZ ;  /* 0x0010000007060890 */ /* 0x000fc8000fffe13f */
[----:B------:R-:W-:Y:S02]  /*0230*/  @UP0 USHF.L.U32 UR7, UR6, 0xb, URZ ;  /* 0x0000000b06070899 */ /* 0x000fe4000800063f */
[----:B------:R-:W-:-:S04]  /*0240*/  @UP0 USHF.L.U32 UR6, UR6, 0x1, URZ ;  /* 0x0000000106060899 */ /* 0x000fc8000800063f */
[----:B------:R-:W-:Y:S01]  /*0250*/  UISETP.NE.AND UP0, UPT, UR9, URZ, UPT ;  /* 0x0000003f0900728c */ /* 0x000fe2000bf05270 */
[----:B------:R-:W0:Y:S02]  /*0260*/  FENCE.VIEW.ASYNC.S ;  /* 0x00000000000073c6 */ /* 0x000e240000000000 */
[----:B0-----:R0:W1:Y:S05]  /*0270*/  @UP1 SYNCS.EXCH.64 URZ, [UR8+0x38800], UR4 ;  /* 0x03880004083f15b2 */ /* 0x00106a0008000100 */
[----:B------:R0:W2:Y:S01]  /*0280*/  @UP2 SYNCS.EXCH.64 URZ, [UR8+0x38820], UR6 ;  /* 0x03882006083f25b2 */ /* 0x0000a20008000100 */
[----:B------:R-:W-:Y:S05]  /*0290*/  @P1 BRA `(.L_x_177) ;  /* 0x0000000000481947 */ /* 0x000fea0003800000 */
[----:B0-----:R-:W0:Y:S01]  /*02a0*/  S2UR UR5, SR_CgaCtaId ;  /* 0x00000000000579c3 */ /* 0x001e220000008800 */
[----:B------:R-:W-:Y:S01]  /*02b0*/  UMOV UR4, 0x400 ;  /* 0x0000040000047882 */ /* 0x000fe20000000000 */
[----:B------:R-:W-:Y:S01]  /*02c0*/  UMOV UR6, 0x1 ;  /* 0x0000000100067882 */ /* 0x000fe20000000000 */
[----:B------:R-:W-:Y:S01]  /*02d0*/  UMOV UR7, 0x2 ;  /* 0x0000000200077882 */ /* 0x000fe20000000000 */
[----:B------:R-:W-:Y:S01]  /*02e0*/  ELECT P0, URZ, PT ;  /* 0x00000000003f782f */ /* 0x000fe20003800000 */
[----:B0-----:R-:W-:Y:S02]  /*02f0*/  ULEA UR8, UR5, UR4, 0x18 ;  /* 0x0000000405087291 */ /* 0x001fe4000f8ec03f */
[----:B------:R-:W-:-:S04]  /*0300*/  UIADD3 UR4, -UR6, 0x100000, URZ ;  /* 0x0010000006047890 */ /* 0x000fc8000fffe13f */
[----:B------:R-:W-:Y:S02]  /*0310*/  USHF.L.U32 UR5, UR4, 0xb, URZ ;  /* 0x0000000b04057899 */ /* 0x000fe4000800063f */
[----:B------:R-:W-:Y:S02]  /*0320*/  USHF.L.U32 UR4, UR4, 0x1, URZ ;  /* 0x0000000104047899 */ /* 0x000fe4000800063f */
[----:B------:R-:W-:-:S04]  /*0330*/  UIADD3 UR6, -UR7, 0x100000, URZ ;  /* 0x0010000007067890 */ /* 0x000fc8000fffe13f */
[----:B------:R-:W-:Y:S02]  /*0340*/  USHF.L.U32 UR7, UR6, 0xb, URZ ;  /* 0x0000000b06077899 */ /* 0x000fe4000800063f */
[----:B------:R-:W-:Y:S01]  /*0350*/  USHF.L.U32 UR6, UR6, 0x1, URZ ;  /* 0x0000000106067899 */ /* 0x000fe2000800063f */
[----:B------:R-:W0:Y:S03]  /*0360*/  FENCE.VIEW.ASYNC.S ;  /* 0x00000000000073c6 */ /* 0x000e260000000000 */
[----:B0-----:R3:W4:Y:S08]  /*0370*/  SYNCS.EXCH.64 URZ, [UR8+0x38830], UR4 ;  /* 0x03883004083f75b2 */ /* 0x0017300008000100 */
[----:B------:R3:W0:Y:S01]  /*0380*/  SYNCS.EXCH.64 URZ, [UR8+0x38840], UR6 ;  /* 0x03884006083f75b2 */ /* 0x0006220008000100 */
[----:B------:R3:W0:Y:S01]  /*0390*/  SYNCS.EXCH.64 URZ, [UR8+0x38838], UR4 ;  /* 0x03883804083f75b2 */ /* 0x0006220008000100 */
[----:B------:R3:W0:Y:S02]  /*03a0*/  SYNCS.EXCH.64 URZ, [UR8+0x38848], UR6 ;  /* 0x03884806083f75b2 */ /* 0x0006240008000100 */
[----:B---3--:R-:W-:Y:S01]  /*03b0*/  NOP ;  /* 0x0000000000007918 */ /* 0x008fe20000000000 */
.L_x_177:
[----:B------:R-:W3:Y:S01]  /*03c0*/  SHFL.IDX PT, R2, R0, RZ, 0x1f ;  /* 0x00001fff00027589 */ /* 0x000ee200000e0000 */
[----:B------:R-:W-:Y:S01]  /*03d0*/  NOP ;  /* 0x0000000000007918 */ /* 0x000fe20000000000 */
[----:B---3--:R-:W-:-:S13]  /*03e0*/  ISETP.NE.AND P0, PT, R2, RZ, PT ;  /* 0x000000ff0200720c */ /* 0x008fda0003f05270 */
        /* <DEDUP_REMOVED lines=14> */
[----:B0-----:R3:W0:Y:S08]  /*04d0*/  SYNCS.EXCH.64 URZ, [UR8+0x38850], UR4 ;  /* 0x03885004083f75b2 */ /* 0x0016300008000100 */
[----:B------:R3:W0:Y:S01]  /*04e0*/  SYNCS.EXCH.64 URZ, [UR8+0x38860], UR6 ;  /* 0x03886006083f75b2 */ /* 0x0006220008000100 */
[----:B------:R3:W0:Y:S01]  /*04f0*/  SYNCS.EXCH.64 URZ, [UR8+0x38858], UR4 ;  /* 0x03885804083f75b2 */ /* 0x0006220008000100 */
[----:B------:R3:W0:Y:S02]  /*0500*/  SYNCS.EXCH.64 URZ, [UR8+0x38868], UR6 ;  /* 0x03886806083f75b2 */ /* 0x0006240008000100 */
[----:B---3--:R-:W-:Y:S01]  /*0510*/  NOP ;  /* 0x0000000000007918 */ /* 0x008fe20000000000 */
.L_x_178:
[----:B------:R-:W3:Y:S01]  /*0520*/  SHFL.IDX PT, R2, R0, RZ, 0x1f ;  /* 0x00001fff00027589 */ /* 0x000ee200000e0000 */
[----:B------:R-:W-:Y:S01]  /*0530*/  NOP ;  /* 0x0000000000007918 */ /* 0x000fe20000000000 */
[----:B---3--:R-:W-:-:S13]  /*0540*/  ISETP.NE.AND P0, PT, R2, RZ, PT ;  /* 0x000000ff0200720c */ /* 0x008fda0003f05270 */
[----:B------:R-:W-:Y:S05]  /*0550*/  @P0 BRA `(.L_x_179) ;  /* 0x0000000000380947 */ /* 0x000fea0003800000 */
[----:B0-----:R-:W0:Y:S01]  /*0560*/  S2UR UR5, SR_CgaCtaId ;  /* 0x00000000000579c3 */ /* 0x001e220000008800 */
[----:B------:R-:W-:Y:S01]  /*0570*/  UMOV UR4, 0x400 ;  /* 0x0000040000047882 */ /* 0x000fe20000000000 */
[----:B------:R-:W-:Y:S01]  /*0580*/  UMOV UR7, 0x1 ;  /* 0x0000000100077882 */ /* 0x000fe20000000000 */
[----:B------:R-:W-:Y:S01]  /*0590*/  ELECT P0, URZ, PT ;  /* 0x00000000003f782f */ /* 0x000fe20003800000 */
[----:B0-----:R-:W-:Y:S02]  /*05a0*/  ULEA UR6, UR5, UR4, 0x18 ;  /* 0x0000000405067291 */ /* 0x001fe4000f8ec03f */
[----:B------:R-:W-:-:S04]  /*05b0*/  UIADD3 UR4, -UR7, 0x100000, URZ ;  /* 0x0010000007047890 */ /* 0x000fc8000fffe13f */
[----:B------:R-:W-:Y:S02]  /*05c0*/  USHF.L.U32 UR5, UR4, 0xb, URZ ;  /* 0x0000000b04057899 */ /* 0x000fe4000800063f */
[----:B------:R-:W-:Y:S01]  /*05d0*/  USHF.L.U32 UR4, UR4, 0x1, URZ ;  /* 0x0000000104047899 */ /* 0x000fe2000800063f */
[----:B------:R-:W0:Y:S11]  /*05e0*/  FENCE.VIEW.ASYNC.S ;  /* 0x00000000000073c6 */ /* 0x000e360000000000 */
[----:B0-----:R3:W0:Y:S01]  /*05f0*/  SYNCS.EXCH.64 URZ, [UR6+0x38870], UR4 ;  /* 0x03887004063f75b2 */ /* 0x0016220008000100 */
[----:B------:R3:W0:Y:S01]  /*0600*/  SYNCS.EXCH.64 URZ, [UR6+0x38880], UR4 ;  /* 0x03888004063f75b2 */ /* 0x0006220008000100 */
[----:B------:R3:W0:Y:S01]  /*0610*/  SYNCS.EXCH.64 URZ, [UR6+0x38878], UR4 ;  /* 0x03887804063f75b2 */ /* 0x0006220008000100 */
[----:B------:R3:W0:Y:S02]  /*0620*/  SYNCS.EXCH.64 URZ, [UR6+0x38888], UR4 ;  /* 0x03888804063f75b2 */ /* 0x0006240008000100 */
[----:B---3--:R-:W-:Y:S01]  /*0630*/  NOP ;  /* 0x0000000000007918 */ /* 0x008fe20000000000 */
.L_x_179:
        /* <DEDUP_REMOVED lines=22> */
.L_x_180:
        /* <DEDUP_REMOVED lines=22> */
.L_x_181:
[----:B0-----:R-:W-:Y:S01]  /*0900*/  UMOV UR4, 0x1 ;  /* 0x0000000100047882 */ /* 0x001fe20000000000 */
[----:B------:R-:W-:Y:S01]  /*0910*/  PLOP3.LUT P0, PT, PT, PT, UP0, 0x80, 0x0 ;  /* 0x000000000000781c */ /* 0x000fe20003f0f008 */
[----:B------:R-:W-:Y:S01]  /*0920*/  USEL UR4, UR4, 0x2, !UP0 ;  /* 0x0000000204047887 */ /* 0x000fe2000c000000 */
[----:B------:R-:W-:-:S05]  /*0930*/  NOP ;  /* 0x0000000000007918 */ /* 0x000fca0000000000 */
[----:B------:R-:W-:-:S05]  /*0940*/  IMAD.U32 R2, RZ, RZ, UR4 ;  /* 0x00000004ff027e24 */ /* 0x000fca000f8e00ff */
[----:B------:R0:W-:Y:S01]  /*0950*/  STL [R1+0x70], R2 ;  /* 0x0000700201007387 */ /* 0x0001e20000100800 */
[----:B-12-4-:R-:W-:Y:S06]  /*0960*/  BAR.SYNC.DEFER_BLOCKING 0x0 ;  /* 0x0000000000007b1d */ /* 0x016fec0000010000 */
[----:B------:R-:W-:Y:S05]  /*0970*/  @!P0 BRA `(.L_x_182) ;  /* 0x000000f000448947 */ /* 0x000fea0003800000 */
.L_x_183:
[----:B------:R-:W-:-:S08]  /*0980*/  NOP ;  /* 0x0000000000007918 */ /* 0x000fd00000000000 */
[----:B------:R-:W1:Y:S02]  /*0990*/  USETMAXREG.TRY_ALLOC.CTAPOOL UP0, 0xf0 ;  /* 0x000000f0000079c8 */ /* 0x000e640008000600 */
[----:B-1----:R-:W-:-:S13]  /*09a0*/  PLOP3.LUT P0, PT, PT, PT, UP0, 0x80, 0x0 ;  /* 0x000000000000781c */ /* 0x002fda0003f0f008 */
[----:B------:R-:W-:Y:S05]  /*09b0*/  @!P0 BRA `(.L_x_183) ;  /* 0xfffffffc00f08947 */ /* 0x000fea000383ffff */
[----:B------:R-:W1:Y:S08]  /*09c0*/  S2UR UR5, SR_CgaCtaId ;  /* 0x00000000000579c3 */ /* 0x000e700000008800 */
[----:B------:R-:W-:Y:S06]  /*09d0*/  BAR.ARV 0x8, 0x180 ;  /* 0x0206000000007b1d */ /* 0x000fec0000002000 */
[----:B------:R-:W-:-:S02]  /*09e0*/  UMOV UR4, 0x400 ;  /* 0x0000040000047882 */ /* 0x000fc40000000000 */
[----:B------:R-:W-:Y:S01]  /*09f0*/  BAR.SYNC.DEFER_BLOCKING 0x5, 0x180 ;  /* 0x0146000000007b1d */ /* 0x000fe20000010000 */
[----:B-1----:R-:W-:-:S09]  /*0a00*/  ULEA UR4, UR5, UR4, 0x18 ;  /* 0x0000000405047291 */ /* 0x002fd2000f8ec03f */
[----:B------:R-:W1:Y:S01]  /*0a10*/  LDS.128 R8, [UR4+0x388d0] ;  /* 0x0388d004ff087984 */ /* 0x000e620008000c00 */
[----:B------:R-:W-:Y:S01]  /*0a20*/  ULDC UR4, c[0x0][0xc3c] ;  /* 0x00030f0000047ab9 */ /* 0x000fe20000000800 */
[----:B------:R-:W-:Y:S06]  /*0a30*/  BAR.ARV 0x4, 0x180 ;  /* 0x0106000000007b1d */ /* 0x000fec0000002000 */
[----:B-1----:R-:W-:-:S13]  /*0a40*/  ISETP.GE.AND P0, PT, R11, UR4, PT ;  /* 0x000000040b007c0c */ /* 0x002fda000bf06270 */
[----:B------:R-:W-:Y:S05]  /*0a50*/  @P0 EXIT ;  /* 0x000000000000094d */ /* 0x000fea0003800000 */
[----:B------:R-:W2:Y:S01]  /*0a60*/  LDL R0, [R1+0x70] ;  /* 0x0000700001007983 */ /* 0x000ea20000100800 */
[----:B------:R-:W-:Y:S01]  /*0a70*/  VIADD R6, R6, 0xffffff80 ;  /* 0xffffff8006067836 */ /* 0x000fe20000000000 */
[----:B------:R-:W-:Y:S02]  /*0a80*/  R2UR UR6, R9 ;  /* 0x00000000090672ca */ /* 0x000fe400000e0000 */
[----:B------:R-:W-:Y:S02]  /*0a90*/  CS2R R16, SRZ ;  /* 0x0000000000107805 */ /* 0x000fe4000001ff00 */
[----:B------:R-:W-:Y:S02]  /*0aa0*/  R2UR UR5, R10 ;  /* 0x000000000a0572ca */ /* 0x000fe400000e0000 */
[----:B------:R-:W-:Y:S02]  /*0ab0*/  SHF.R.S32.HI R3, RZ, 0x1f, R6 ;  /* 0x0000001fff037819 */ /* 0x000fe40000011406 */
[----:B------:R-:W-:-:S02]  /*0ac0*/  R2UR UR7, R11 ;  /* 0x000000000b0772ca */ /* 0x000fc400000e0000 */
[CC--:B0-----:R-:W-:Y:S02]  /*0ad0*/  LEA.HI R2, R3.reuse, R6.reuse, RZ, 0x4 ;  /* 0x0000000603027211 */ /* 0x0c1fe400078f20ff */
[----:B------:R-:W-:-:S04]  /*0ae0*/  LEA.HI R4, R3, R6, RZ, 0x2 ;  /* 0x0000000603047211 */ /* 0x000fc800078f10ff */
[----:B------:R-:W-:-:S05]  /*0af0*/  LOP3.LUT R7, R4, 0xfffffffc, RZ, 0xc0, !PT ;  /* 0xfffffffc04077812 */ /* 0x000fca00078ec0ff */
[----:B------:R-:W-:Y:S01]  /*0b00*/  IMAD.IADD R10, R6, 0x1, -R7 ;  /* 0x00000001060a7824 */ /* 0x000fe200078e0a07 */
[----:B------:R-:W-:Y:S02]  /*0b10*/  SHF.R.S32.HI R7, RZ, 0x4, R2 ;  /* 0x00000004ff077819 */ /* 0x000fe40000011402 */
[----:B--2---:R-:W-:Y:S02]  /*0b20*/  R2UR UR4, R0 ;  /* 0x00000000000472ca */ /* 0x004fe400000e0000 */
[CC--:B------:R-:W-:Y:S02]  /*0b30*/  LEA.HI R0, R3.reuse, R6.reuse, RZ, 0x7 ;  /* 0x0000000603007211 */ /* 0x0c0fe400078f38ff */
[----:B------:R-:W-:Y:S02]  /*0b40*/  LEA.HI R3, R3, R6, RZ, 0x5 ;  /* 0x0000000603037211 */ /* 0x000fe400078f28ff */
[----:B------:R-:W-:-:S03]  /*0b50*/  LOP3.LUT R5, R0, 0xffffff80, RZ, 0xc0, !PT ;  /* 0xffffff8000057812 */ /* 0x000fc600078ec0ff */
[----:B------:R-:W-:Y:S02]  /*0b60*/  IMAD.SHL.U32 R3, R3, 0x20, RZ ;  /* 0x0000002003037824 */ /* 0x000fe400078e00ff */
[----:B------:R-:W-:Y:S01]  /*0b70*/  IMAD.IADD R12, R6, 0x1, -R5 ;  /* 0x00000001060c7824 */ /* 0x000fe200078e0a05 */
[----:B------:R-:W-:Y:S01]  /*0b80*/  LOP3.LUT R5, R2, 0x3fffff0, RZ, 0xc0, !PT ;  /* 0x03fffff002057812 */ /* 0x000fe200078ec0ff */
[----:B------:R-:W-:Y:S01]  /*0b90*/  ULOP3.LUT UR4, UR4, 0x1, URZ, 0xfc, !UPT ;  /* 0x0000000104047892 */ /* 0x000fe2000f8efc3f */
[----:B------:R-:W-:Y:S02]  /*0ba0*/  LOP3.LUT R4, R3, 0xfffffc00, RZ, 0xc0, !PT ;  /* 0xfffffc0003047812 */ /* 0x000fe400078ec0ff */
[----:B------:R-:W-:Y:S01]  /*0bb0*/  SHF.R.S32.HI R8, RZ, 0x1f, R12 ;  /* 0x0000001fff087819 */ /* 0x000fe2000001140c */
[----:B------:R-:W-:Y:S01]  /*0bc0*/  IMAD.IADD R5, R6, 0x1, -R5 ;  /* 0x0000000106057824 */ /* 0x000fe200078e0a05 */
[----:B------:R-:W-:Y:S01]  /*0bd0*/  SHF.R.S32.HI R3, RZ, 0x7, R0 ;  /* 0x00000007ff037819 */ /* 0x000fe20000011400 */
[----:B------:R-:W-:Y:S01]  /*0be0*/  STL [R1+0x1c], R12 ;  /* 0x00001c0c01007387 */ /* 0x000fe20000100800 */
[----:B------:R-:W-:Y:S01]  /*0bf0*/  LEA.HI R9, R8, R12, RZ, 0x2 ;  /* 0x0000000c08097211 */ /* 0x000fe200078f10ff */
[----:B------:R-:W-:Y:S01]  /*0c00*/  IMAD R5, R5, 0x40, R4 ;  /* 0x0000004005057824 */ /* 0x000fe200078e0204 */
[----:B------:R-:W-:-:S02]  /*0c10*/  LEA.HI R2, R2, R7, RZ, 0x1 ;  /* 0x0000000702027211 */ /* 0x000fc400078f08ff */
[--C-:B------:R-:W-:Y:S02]  /*0c20*/  SHF.R.S32.HI R6, RZ, 0x2, R9.reuse ;  /* 0x00000002ff067819 */ /* 0x100fe40000011409 */
[----:B------:R-:W-:Y:S02]  /*0c30*/  SHF.R.S32.HI R11, RZ, 0x1f, R9 ;  /* 0x0000001fff0b7819 */ /* 0x000fe40000011409 */
[----:B------:R-:W-:Y:S02]  /*0c40*/  LEA.HI R0, R0, R3, RZ, 0x1 ;  /* 0x0000000300007211 */ /* 0x000fe400078f08ff */
[----:B------:R-:W-:Y:S02]  /*0c50*/  LEA.HI R11, R11, R6, RZ, 0x3 ;  /* 0x000000060b0b7211 */ /* 0x000fe400078f18ff */
[----:B------:R-:W-:Y:S02]  /*0c60*/  LEA.HI R8, R8, R12, RZ, 0x5 ;  /* 0x0000000c08087211 */ /* 0x000fe400078f28ff */
[----:B------:R-:W-:-:S02]  /*0c70*/  LOP3.LUT R11, R11, 0xfffffff8, RZ, 0xc0, !PT ;  /* 0xfffffff80b0b7812 */ /* 0x000fc400078ec0ff */
[----:B------:R-:W-:Y:S02]  /*0c80*/  LOP3.LUT R2, R2, 0x1ffffffe, RZ, 0xc0, !PT ;  /* 0x1ffffffe02027812 */ /* 0x000fe400078ec0ff */
[----:B------:R-:W-:Y:S01]  /*0c90*/  LOP3.LUT R0, R0, 0x3fffffe, RZ, 0xc0, !PT ;  /* 0x03fffffe00007812 */ /* 0x000fe200078ec0ff */
[----:B------:R-:W-:Y:S01]  /*0ca0*/  IMAD.IADD R11, R6, 0x1, -R11 ;  /* 0x00000001060b7824 */ /* 0x000fe200078e0a0b */
[----:B------:R-:W-:Y:S01]  /*0cb0*/  SHF.R.S32.HI R8, RZ, 0x5, R8 ;  /* 0x00000005ff087819 */ /* 0x000fe20000011408 */
[----:B------:R-:W-:Y:S01]  /*0cc0*/  IMAD.IADD R2, R7, 0x1, -R2 ;  /* 0x0000000107027824 */ /* 0x000fe200078e0a02 */
[----:B------:R-:W-:Y:S01]  /*0cd0*/  LEA.HI R4, R10, R10, RZ, 0x1 ;  /* 0x0000000a0a047211 */ /* 0x000fe200078f08ff */
[----:B------:R-:W-:Y:S01]  /*0ce0*/  IMAD.IADD R0, R3, 0x1, -R0 ;  /* 0x0000000103007824 */ /* 0x000fe200078e0a00 */
[----:B------:R-:W-:Y:S01]  /*0cf0*/  LOP3.LUT R9, R9, 0x7ffffffc, RZ, 0xc0, !PT ;  /* 0x7ffffffc09097812 */ /* 0x000fe200078ec0ff */
[----:B------:R-:W-:Y:S01]  /*0d00*/  IMAD R11, R8, 0x10, R11 ;  /* 0x00000010080b7824 */ /* 0x000fe200078e020b */
[----:B------:R-:W-:Y:S01]  /*0d10*/  LOP3.LUT R3, R4, 0x1ffffffe, RZ, 0xc0, !PT ;  /* 0x1ffffffe04037812 */ /* 0x000fe200078ec0ff */
[----:B------:R-:W-:-:S02]  /*0d20*/  IMAD R2, R2, 0x8, R5 ;  /* 0x0000000802027824 */ /* 0x000fc400078e0205 */
[----:B------:R-:W-:Y:S02]  /*0d30*/  IMAD R0, R0, 0x40, R11 ;  /* 0x0000004000007824 */ /* 0x000fe400078e020b */
[----:B------:R-:W-:Y:S01]  /*0d40*/  IMAD.IADD R3, R10, 0x1, -R3 ;  /* 0x000000010a037824 */ /* 0x000fe200078e0a03 */
[----:B------:R0:W-:Y:S01]  /*0d50*/  STL [R1+0x68], R2 ;  /* 0x0000680201007387 */ /* 0x0001e20000100800 */
[----:B------:R-:W-:-:S03]  /*0d60*/  IMAD.IADD R9, R12, 0x1, -R9 ;  /* 0x000000010c097824 */ /* 0x000fc600078e0a09 */
[----:B------:R-:W-:Y:S01]  /*0d70*/  STL [R1+0x18], RZ ;  /* 0x000018ff01007387 */ /* 0x000fe20000100800 */
[----:B------:R-:W-:-:S03]  /*0d80*/  IMAD.SHL.U32 R19, R9, 0x2, RZ ;  /* 0x0000000209137824 */ /* 0x000fc600078e00ff */
[----:B------:R1:W-:Y:S01]  /*0d90*/  STL [R1+0x60], R0 ;  /* 0x0000600001007387 */ /* 0x0003e20000100800 */
[C---:B------:R-:W-:Y:S02]  /*0da0*/  VIADD R5, R19.reuse, 0x8 ;  /* 0x0000000813057836 */ /* 0x040fe40000000000 */
[----:B0-----:R-:W-:Y:S02]  /*0db0*/  IMAD.U32 R2, RZ, RZ, UR4 ;  /* 0x00000004ff027e24 */ /* 0x001fe4000f8e00ff */
[C---:B------:R-:W-:Y:S01]  /*0dc0*/  VIADD R4, R19.reuse, 0x10 ;  /* 0x0000001013047836 */ /* 0x040fe20000000000 */
[----:B------:R-:W-:Y:S01]  /*0dd0*/  SHF.R.S32.HI R5, RZ, 0x1f, R5 ;  /* 0x0000001fff057819 */ /* 0x000fe20000011405 */
[C---:B------:R-:W-:Y:S01]  /*0de0*/  VIADD R237, R19.reuse, 0x20 ;  /* 0x0000002013ed7836 */ /* 0x040fe20000000000 */
[----:B------:R0:W-:Y:S01]  /*0df0*/  STL [R1+0x6c], R2 ;  /* 0x00006c0201007387 */ /* 0x0001e20000100800 */
[----:B------:R-:W-:Y:S01]  /*0e00*/  VIADD R236, R19, 0x28 ;  /* 0x0000002813ec7836 */ /* 0x000fe20000000000 */
[----:B------:R-:W-:Y:S01]  /*0e10*/  SHF.R.S32.HI R4, RZ, 0x1f, R4 ;  /* 0x0000001fff047819 */ /* 0x000fe20000011404 */
[----:B-1----:R-:W-:Y:S01]  /*0e20*/  IMAD R0, R3, 0x8, R0 ;  /* 0x0000000803007824 */ /* 0x002fe200078e0200 */
[----:B------:R-:W-:Y:S01]  /*0e30*/  SHF.R.S32.HI R5, RZ, 0x1f, R237 ;  /* 0x0000001fff057819 */ /* 0x000fe200000114ed */
[C---:B------:R-:W-:Y:S01]  /*0e40*/  VIADD R235, R19.reuse, 0x30 ;  /* 0x0000003013eb7836 */ /* 0x040fe20000000000 */
[----:B------:R-:W-:Y:S01]  /*0e50*/  SHF.R.S32.HI R4, RZ, 0x1f, R236 ;  /* 0x0000001fff047819 */ /* 0x000fe200000114ec */
[C---:B------:R-:W-:Y:S01]  /*0e60*/  VIADD R234, R19.reuse, 0x38 ;  /* 0x0000003813ea7836 */ /* 0x040fe20000000000 */
[----:B------:R1:W-:Y:S01]  /*0e70*/  STL [R1+0x64], R0 ;  /* 0x0000640001007387 */ /* 0x0003e20000100800 */
[----:B------:R-:W-:-:S02]  /*0e80*/  VIADD R233, R19, 0x40 ;  /* 0x0000004013e97836 */ /* 0x000fc40000000000 */
[C---:B0-----:R-:W-:Y:S01]  /*0e90*/  VIADD R2, R19.reuse, 0x18 ;  /* 0x0000001813027836 */ /* 0x041fe20000000000 */
[----:B------:R-:W-:Y:S01]  /*0ea0*/  SHF.R.S32.HI R5, RZ, 0x1f, R234 ;  /* 0x0000001fff057819 */ /* 0x000fe200000114ea */
[C---:B------:R-:W-:Y:S01]  /*0eb0*/  VIADD R232, R19.reuse, 0x48 ;  /* 0x0000004813e87836 */ /* 0x040fe20000000000 */
        /* <DEDUP_REMOVED lines=37> */
[----:B------:R-:W-:Y:S01]  /*1110*/  VIADD R23, R19, 0xe0 ;  /* 0x000000e013177836 */ /* 0x000fe20000000000 */
[----:B------:R-:W-:-:S02]  /*1120*/  SHF.R.S32.HI R5, RZ, 0x1f, R216 ;  /* 0x0000001fff057819 */ /* 0x000fc400000114d8 */
[----:B------:R-:W-:Y:S02]  /*1130*/  SHF.R.S32.HI R4, RZ, 0x1f, R215 ;  /* 0x0000001fff047819 */ /* 0x000fe400000114d7 */
[----:B-1----:R-:W-:-:S07]  /*1140*/  SHF.R.S32.HI R2, RZ, 0x1f, R214 ;  /* 0x0000001fff027819 */ /* 0x002fce00000114d6 */
.L_x_230:
[----:B------:R-:W-:Y:S01]  /*1150*/  ULDC.64 UR8, c[0x0][0xc88] ;  /* 0x0003220000087ab9 */ /* 0x000fe20000000a00 */
[----:B------:R-:W-:Y:S01]  /*1160*/  ULDC.64 UR12, c[0x0][0x208] ;  /* 0x00008200000c7ab9 */ /* 0x000fe20000000a00 */
[----:B------:R-:W-:Y:S01]  /*1170*/  UIMAD.WIDE UR8, UR7, 0x4, UR8 ;  /* 0x00000004070878a5 */ /* 0x000fe2000f8e0208 */
[----:B------:R-:W-:Y:S02]  /*1180*/  ULDC.64 UR10, c[0x0][0xa20] ;  /* 0x00028800000a7ab9 */ /* 0x000fe40000000a00 */
[----:B------:R-:W-:-:S03]  /*1190*/  ULDC UR7, c[0x0][0x2f0] ;  /* 0x0000bc0000077ab9 */ /* 0x000fc60000000800 */
[----:B0-23--:R-:W-:Y:S02]  /*11a0*/  IMAD.U32 R2, RZ, RZ, UR8 ;  /* 0x00000008ff027e24 */ /* 0x00dfe4000f8e00ff */
[----:B-1----:R-:W-:Y:S01]  /*11b0*/  IMAD.U32 R3, RZ, RZ, UR9 ;  /* 0x00000009ff037e24 */ /* 0x002fe2000f8e00ff */
[----:B------:R-:W-:-:S04]  /*11c0*/  ULDC.64 UR8, c[0x0][0xa28] ;  /* 0x00028a0000087ab9 */ /* 0x000fc80000000a00 */
[----:B------:R-:W2:Y:S01]  /*11d0*/  LDG.E R2, desc[UR12][R2.64] ;  /* 0x0000000c02027981 */ /* 0x000ea2000c1e1900 */
[----:B------:R-:W-:Y:S02]  /*11e0*/  UISETP.NE.U32.AND UP0, UPT, UR8, URZ, UPT ;  /* 0x0000003f0800728c */ /* 0x000fe4000bf05070 */
[----:B------:R-:W-:Y:S02]  /*11f0*/  UISETP.NE.U32.AND UP1, UPT, UR10, URZ, UPT ;  /* 0x0000003f0a00728c */ /* 0x000fe4000bf25070 */
[----:B------:R-:W-:Y:S02]  /*1200*/  UISETP.NE.AND.EX UP0, UPT, UR9, URZ, UPT, UP0 ;  /* 0x0000003f0900728c */ /* 0x000fe4000bf05300 */
[----:B------:R-:W-:-:S04]  /*1210*/  UISETP.NE.AND.EX UP1, UPT, UR11, URZ, UPT, UP1 ;  /* 0x0000003f0b00728c */ /* 0x000fc8000bf25310 */
[----:B------:R-:W-:Y:S02]  /*1220*/  PLOP3.LUT P0, PT, PT, PT, UP0, 0x80, 0x0 ;  /* 0x000000000000781c */ /* 0x000fe40003f0f008 */
[----:B------:R-:W-:Y:S02]  /*1230*/  PLOP3.LUT P1, PT, PT, PT, UP1, 0x80, 0x0 ;  /* 0x000000000000781c */ /* 0x000fe40003f2f018 */
[----:B--2---:R-:W-:-:S13]  /*1240*/  R2UR UR4, R2 ;  /* 0x00000000020472ca */ /* 0x004fda00000e0000 */
[----:B------:R-:W-:Y:S02]  /*1250*/  USHF.R.S32.HI UR14, URZ, 0x1f, UR4 ;  /* 0x0000001f3f0e7899 */ /* 0x000fe40008011404 */
[----:B-----5:R-:W-:Y:S01]  /*1260*/  IMAD.U32 R0, RZ, RZ, UR4 ;  /* 0x00000004ff007e24 */ /* 0x020fe2000f8e00ff */
[----:B------:R-:W-:-:S04]  /*1270*/  @UP0 ULEA UR8, UP2, UR4, UR8, 0x2 ;  /* 0x0000000804080291 */ /* 0x000fc8000f84103f */
[----:B------:R-:W-:Y:S02]  /*1280*/  @UP0 ULEA.HI.X UR9, UR4, UR9, UR14, 0x2, UP2 ;  /* 0x0000000904090291 */ /* 0x000fe400090f140e */
[----:B------:R-:W-:Y:S01]  /*1290*/  IMAD.U32 R2, RZ, RZ, UR14 ;  /* 0x0000000eff027e24 */ /* 0x000fe2000f8e00ff */
[----:B------:R-:W-:Y:S01]  /*12a0*/  @UP1 ULEA UR10, UP0, UR4, UR10, 0x2 ;  /* 0x0000000a040a1291 */ /* 0x000fe2000f80103f */
[----:B------:R-:W-:Y:S03]  /*12b0*/  STL [R1+0x10], R0 ;  /* 0x0000100001007387 */ /* 0x000fe60000100800 */
[----:B------:R-:W-:Y:S01]  /*12c0*/  @UP1 ULEA.HI.X UR11, UR4, UR11, UR14, 0x2, UP0 ;  /* 0x0000000b040b1291 */ /* 0x000fe200080f140e */
[----:B------:R0:W-:Y:S01]  /*12d0*/  STL [R1+0x14], R2 ;  /* 0x0000140201007387 */ /* 0x0001e20000100800 */
[----:B------:R-:W-:Y:S01]  /*12e0*/  IMAD.U32 R4, RZ, RZ, UR10 ;  /* 0x0000000aff047e24 */ /* 0x000fe2000f8e00ff */
[----:B------:R-:W-:Y:S01]  /*12f0*/  ULDC UR4, c[0x0][0x424] ;  /* 0x0001090000047ab9 */ /* 0x000fe20000000800 */
[----:B------:R-:W-:-:S02]  /*1300*/  IMAD.U32 R3, RZ, RZ, UR9 ;  /* 0x00000009ff037e24 */ /* 0x000fc4000f8e00ff */
[----:B------:R-:W-:Y:S02]  /*1310*/  IMAD.U32 R5, RZ, RZ, UR11 ;  /* 0x0000000bff057e24 */ /* 0x000fe4000f8e00ff */
[----:B0-----:R-:W-:-:S03]  /*1320*/  IMAD.U32 R2, RZ, RZ, UR8 ;  /* 0x00000008ff027e24 */ /* 0x001fc6000f8e00ff */
[----:B------:R-:W2:Y:S01]  /*1330*/  @P1 LDG.E R4, desc[UR12][R4.64] ;  /* 0x0000000c04041981 */ /* 0x000ea2000c1e1900 */
[----:B------:R-:W-:-:S03]  /*1340*/  ULDC.64 UR8, c[0x0][0x418] ;  /* 0x0001060000087ab9 */ /* 0x000fc60000000a00 */
[----:B------:R0:W3:Y:S01]  /*1350*/  @P0 LDG.E R2, desc[UR12][R2.64] ;  /* 0x0000000c02020981 */ /* 0x0000e2000c1e1900 */
[----:B------:R-:W-:Y:S01]  /*1360*/  UISETP.NE.U32.AND UP0, UPT, UR8, URZ, UPT ;  /* 0x0000003f0800728c */ /* 0x000fe2000bf05070 */
[----:B0-----:R-:W-:-:S03]  /*1370*/  IMAD.U32 R3, RZ, RZ, UR6 ;  /* 0x00000006ff037e24 */ /* 0x001fc6000f8e00ff */
[----:B------:R-:W-:Y:S02]  /*1380*/  UISETP.NE.AND.EX UP0, UPT, UR9, URZ, UPT, UP0 ;  /* 0x0000003f0900728c */ /* 0x000fe4000bf05300 */
[----:B------:R0:W-:Y:S02]  /*1390*/  STL [R1+0xc], R3 ;  /* 0x00000c0301007387 */ /* 0x0001e40000100800 */
[----:B------:R-:W-:Y:S02]  /*13a0*/  USEL UR4, UR4, 0x1, UP0 ;  /* 0x0000000104047887 */ /* 0x000fe40008000000 */
[----:B------:R-:W-:Y:S02]  /*13b0*/  ULOP3.LUT UR6, UR5, 0xffff, URZ, 0xc0, !UPT ;  /* 0x0000ffff05067892 */ /* 0x000fe4000f8ec03f */
[----:B------:R-:W-:Y:S01]  /*13c0*/  UIMAD UR4, UR4, UR7, URZ ;  /* 0x00000007040472a4 */ /* 0x000fe2000f8e023f */
[----:B------:R-:W-:Y:S01]  /*13d0*/  UMOV UR54, URZ ;  /* 0x0000003f00367c82 */ /* 0x000fe20008000000 */
[----:B------:R-:W-:-:S02]  /*13e0*/  ULOP3.LUT UR7, UR5, 0xff000000, URZ, 0xc0, !UPT ;  /* 0xff00000005077892 */ /* 0x000fc4000f8ec03f */
[----:B------:R-:W-:Y:S01]  /*13f0*/  IMAD.U32 R213, RZ, RZ, UR6 ;  /* 0x00000006ffd57e24 */ /* 0x000fe2000f8e00ff */
[----:B------:R-:W-:Y:S02]  /*1400*/  ULOP3.LUT UR6, UR5, 0xff0000, URZ, 0xc0, !UPT ;  /* 0x00ff000005067892 */ /* 0x000fe4000f8ec03f */
[----:B--2---:R-:W-:Y:S02]  /*1410*/  @P1 R2UR UR4, R4 ;  /* 0x00000000040412ca */ /* 0x004fe400000e0000 */
[----:B---3--:R-:W-:Y:S01]  /*1420*/  @P0 R2UR UR54, R2 ;  /* 0x00000000023602ca */ /* 0x008fe200000e0000 */
[----:B0---4-:R-:W-:-:S14]  /*1430*/  @P1 BRA `(.L_x_184) ;  /* 0x00000000003c1947 */ /* 0x011fdc0003800000 */
[----:B------:R-:W-:Y:S02]  /*1440*/  ULDC.64 UR8, c[0x0][0xa08] ;  /* 0x0002820000087ab9 */ /* 0x000fe40000000a00 */
[----:B------:R-:W-:-:S04]  /*1450*/  ISETP.NE.U32.AND P0, PT, RZ, UR8, PT ;  /* 0x00000008ff007c0c */ /* 0x000fc8000bf05070 */
[----:B------:R-:W-:-:S13]  /*1460*/  ISETP.NE.AND.EX P0, PT, RZ, UR9, PT, P0 ;  /* 0x00000009ff007c0c */ /* 0x000fda000bf05300 */
[----:B------:R-:W-:Y:S05]  /*1470*/  @!P0 BRA `(.L_x_184) ;  /* 0x00000000002c8947 */ /* 0x000fea0003800000 */
[----:B------:R-:W-:Y:S01]  /*1480*/  R2UR UR10, R0 ;  /* 0x00000000000a72ca */ /* 0x000fe200000e0000 */
[----:B------:R-:W-:Y:S01]  /*1490*/  ULDC.64 UR4, c[0x0][0xa08] ;  /* 0x0002820000047ab9 */ /* 0x000fe20000000a00 */
[----:B------:R-:W-:-:S11]  /*14a0*/  ULDC.64 UR8, c[0x0][0x208] ;  /* 0x0000820000087ab9 */ /* 0x000fd60000000a00 */
[----:B------:R-:W-:-:S06]  /*14b0*/  UIMAD.WIDE UR4, UR10, 0x4, UR4 ;  /* 0x000000040a0478a5 */ /* 0x000fcc000f8e0204 */
[----:B------:R-:W-:Y:S02]  /*14c0*/  IMAD.U32 R2, RZ, RZ, UR4 ;  /* 0x00000004ff027e24 */ /* 0x000fe4000f8e00ff */
[----:B------:R-:W-:-:S05]  /*14d0*/  IMAD.U32 R3, RZ, RZ, UR5 ;  /* 0x00000005ff037e24 */ /* 0x000fca000f8e00ff */
[----:B------:R-:W2:Y:S04]  /*14e0*/  LDG.E R4, desc[UR8][R2.64] ;  /* 0x0000000802047981 */ /* 0x000ea8000c1e1900 */
[----:B------:R-:W3:Y:S01]  /*14f0*/  LDG.E R0, desc[UR8][R2.64+0x4] ;  /* 0x0000040802007981 */ /* 0x000ee2000c1e1900 */
[----:B--2---:R-:W-:Y:S02]  /*1500*/  R2UR UR4, R4 ;  /* 0x00000000040472ca */ /* 0x004fe400000e0000 */
[----:B---3--:R-:W-:-:S13]  /*1510*/  R2UR UR5, R0 ;  /* 0x00000000000572ca */ /* 0x008fda00000e0000 */
[----:B------:R-:W-:-:S12]  /*1520*/  UIADD3 UR4, -UR4, UR5, URZ ;  /* 0x0000000504047290 */ /* 0x000fd8000fffe13f */
.L_x_184:
[----:B------:R-:W-:Y:S02]  /*1530*/  UIADD3 UR54, -UR54, UR4, URZ ;  /* 0x0000000436367290 */ /* 0x000fe4000fffe13f */
[----:B------:R-:W-:Y:S02]  /*1540*/  USHF.R.U32.HI UR7, URZ, 0x8, UR7 ;  /* 0x000000083f077899 */ /* 0x000fe40008011607 */
[----:B------:R-:W-:Y:S02]  /*1550*/  UISETP.GE.AND UP0, UPT, UR54, 0x1, UPT ;  /* 0x000000013600788c */ /* 0x000fe4000bf06270 */
[----:B------:R-:W-:Y:S02]  /*1560*/  UIADD3 UR4, UR54, 0x4f, URZ ;  /* 0x0000004f36047890 */ /* 0x000fe4000fffe03f */
[----:B------:R-:W-:Y:S02]  /*1570*/  ULEA.HI UR7, UR6, UR7, URZ, 0x10 ;  /* 0x0000000706077291 */ /* 0x000fe4000f8f803f */
[----:B------:R-:W-:Y:S01]  /*1580*/  PLOP3.LUT P0, PT, PT, PT, UP0, 0x80, 0x0 ;  /* 0x000000000000781c */ /* 0x000fe20003f0f008 */
[----:B------:R-:W-:-:S02]  /*1590*/  UIMAD.WIDE UR4, UR4, 0x66666667, URZ ;  /* 0x66666667040478a5 */ /* 0x000fc4000f8e023f */
[----:B------:R-:W-:Y:S02]  /*15a0*/  ULOP3.LUT UR8, UR7, 0xff, URZ, 0xc0, !UPT ;  /* 0x000000ff07087892 */ /* 0x000fe4000f8ec03f */
[----:B------:R-:W-:Y:S02]  /*15b0*/  USHF.R.U32.HI UR7, URZ, 0x10, UR7 ;  /* 0x000000103f077899 */ /* 0x000fe40008011607 */
[----:B------:R-:W-:Y:S02]  /*15c0*/  USHF.R.U32.HI UR6, URZ, 0x1f, UR5 ;  /* 0x0000001f3f067899 */ /* 0x000fe40008011605 */
[----:B------:R-:W-:Y:S01]  /*15d0*/  IMAD.U32 R212, RZ, RZ, UR8 ;  /* 0x00000008ffd47e24 */ /* 0x000fe2000f8e00ff */
[----:B------:R-:W-:Y:S01]  /*15e0*/  UMOV UR4, URZ ;  /* 0x0000003f00047c82 */ /* 0x000fe20008000000 */
[----:B------:R-:W-:Y:S01]  /*15f0*/  ULEA.HI.SX32 UR9, UR5, UR6, 0x1b ;  /* 0x0000000605097291 */ /* 0x000fe2000f8fda3f */
[----:B------:R-:W-:Y:S01]  /*1600*/  IMAD.U32 R22, RZ, RZ, UR7 ;  /* 0x00000007ff167e24 */ /* 0x000fe2000f8e00ff */
[----:B------:R-:W-:Y:S10]  /*1610*/  @!P0 BRA `(.L_x_185) ;  /* 0x0000000000948947 */ /* 0x000ff40003800000 */
[----:B------:R-:W-:Y:S01]  /*1620*/  R2UR UR5, R22 ;  /* 0x00000000160572ca */ /* 0x000fe200000e0000 */
[----:B------:R-:W-:-:S12]  /*1630*/  ULDC UR4, c[0x0][0x9f0] ;  /* 0x00027c0000047ab9 */ /* 0x000fd80000000800 */
[----:B------:R-:W-:-:S04]  /*1640*/  UISETP.NE.AND UP0, UPT, UR5, URZ, UPT ;  /* 0x0000003f0500728c */ /* 0x000fc8000bf05270 */
[----:B------:R-:W-:-:S03]  /*1650*/  USEL UR10, UR5, UR4, UP0 ;  /* 0x00000004050a7287 */ /* 0x000fc60008000000 */
[----:B------:R-:W-:Y:S01]  /*1660*/  UMOV UR4, URZ ;  /* 0x0000003f00047c82 */ /* 0x000fe20008000000 */
[----:B------:R-:W-:Y:S02]  /*1670*/  UIADD3 UR6, UR9, -0x1, UR10 ;  /* 0xffffffff09067890 */ /* 0x000fe4000fffe00a */
[----:B------:R-:W-:-:S04]  /*1680*/  IMAD.U32 R3, RZ, RZ, UR10 ;  /* 0x0000000aff037e24 */ /* 0x000fc8000f8e00ff */
[----:B------:R-:W-:Y:S01]  /*1690*/  IMAD.U32 R4, RZ, RZ, UR6 ;  /* 0x00000006ff047e24 */ /* 0x000fe2000f8e00ff */
[-C--:B------:R-:W-:Y:S01]  /*16a0*/  IABS R0, R3.reuse ;  /* 0x0000000300007213 */ /* 0x080fe20000000000 */
[----:B------:R-:W-:Y:S01]  /*16b0*/  ULOP3.LUT UR6, UR6, UR10, URZ, 0x3c, !UPT ;  /* 0x0000000a06067292 */ /* 0x000fe2000f8e3c3f */
[----:B------:R-:W-:Y:S02]  /*16c0*/  IABS R5, R3 ;  /* 0x0000000300057213 */ /* 0x000fe40000000000 */
[----:B------:R-:W-:Y:S02]  /*16d0*/  R2UR UR11, R0 ;  /* 0x00000000000b72ca */ /* 0x000fe400000e0000 */
[----:B------:R-:W-:-:S05]  /*16e0*/  IABS R4, R4 ;  /* 0x0000000400047213 */ /* 0x000fca0000000000 */
[----:B------:R-:W-:-:S05]  /*16f0*/  IMAD.MOV.U32 R3, RZ, RZ, R4 ;  /* 0x000000ffff037224 */ /* 0x000fca00078e0004 */
[----:B------:R-:W-:Y:S01]  /*1700*/  R2UR UR8, R3 ;  /* 0x00000000030872ca */ /* 0x000fe200000e0000 */
[----:B------:R-:W0:Y:S08]  /*1710*/  I2F.RP R0, UR11 ;  /* 0x0000000b00007d06 */ /* 0x000e300008209400 */
[----:B0-----:R-:W0:Y:S02]  /*1720*/  MUFU.RCP R0, R0 ;  /* 0x0000000000007308 */ /* 0x001e240000001000 */
[----:B0-----:R-:W-:-:S02]  /*1730*/  VIADD R2, R0, 0xffffffe ;  /* 0x0ffffffe00027836 */ /* 0x001fc40000000000 */
[----:B------:R-:W-:-:S04]  /*1740*/  IMAD.MOV R0, RZ, RZ, -R5 ;  /* 0x000000ffff007224 */ /* 0x000fc800078e0a05 */
[----:B------:R-:W0:Y:S02]  /*1750*/  F2I.FTZ.U32.TRUNC.NTZ R2, R2 ;  /* 0x0000000200027305 */ /* 0x000e24000021f000 */
[----:B0-----:R-:W-:-:S13]  /*1760*/  R2UR UR5, R2 ;  /* 0x00000000020572ca */ /* 0x001fda00000e0000 */
[----:B------:R-:W-:-:S04]  /*1770*/  UIADD3 UR7, URZ, -UR5, URZ ;  /* 0x800000053f077290 */ /* 0x000fc8000fffe03f */
[----:B------:R-:W-:-:S04]  /*1780*/  UIMAD UR7, UR7, UR11, URZ ;  /* 0x0000000b070772a4 */ /* 0x000fc8000f8e023f */
[----:B------:R-:W-:-:S03]  /*1790*/  UIMAD.WIDE.U32 UR4, UR5, UR7, UR4 ;  /* 0x00000007050472a5 */ /* 0x000fc6000f8e0004 */
[----:B------:R-:W-:Y:S01]  /*17a0*/  R2UR UR7, R0 ;  /* 0x00000000000772ca */ /* 0x000fe200000e0000 */
[----:B------:R-:W-:-:S12]  /*17b0*/  UIMAD.WIDE.U32 UR4, UR5, UR8, URZ ;  /* 0x00000008050472a5 */ /* 0x000fd8000f8e003f */
[----:B------:R-:W-:-:S04]  /*17c0*/  UIMAD UR4, UR5, UR7, UR8 ;  /* 0x00000007050472a4 */ /* 0x000fc8000f8e0208 */
[----:B------:R-:W-:-:S11]  /*17d0*/  UISETP.GT.U32.AND UP1, UPT, UR11, UR4, UPT ;  /* 0x000000040b00728c */ /* 0x000fd6000bf24070 */
[----:B------:R-:W-:Y:S02]  /*17e0*/  @!UP1 UIADD3 UR4, UR4, -UR11, URZ ;  /* 0x8000000b04049290 */ /* 0x000fe4000fffe03f */
[----:B------:R-:W-:Y:S02]  /*17f0*/  @!UP1 UIADD3 UR5, UR5, 0x1, URZ ;  /* 0x0000000105059890 */ /* 0x000fe4000fffe03f */
[----:B------:R-:W-:Y:S02]  /*1800*/  UISETP.GE.U32.AND UP0, UPT, UR4, UR11, UPT ;  /* 0x0000000b0400728c */ /* 0x000fe4000bf06070 */
[----:B------:R-:W-:-:S09]  /*1810*/  UISETP.GE.AND UP1, UPT, UR6, URZ, UPT ;  /* 0x0000003f0600728c */ /* 0x000fd2000bf26270 */
[----:B------:R-:W-:Y:S02]  /*1820*/  @UP0 UIADD3 UR5, UR5, 0x1, URZ ;  /* 0x0000000105050890 */ /* 0x000fe4000fffe03f */
[----:B------:R-:W-:-:S05]  /*1830*/  UISETP.NE.AND UP0, UPT, UR10, URZ, UPT ;  /* 0x0000003f0a00728c */ /* 0x000fca000bf05270 */
[----:B------:R-:W-:Y:S02]  /*1840*/  UMOV UR4, UR5 ;  /* 0x0000000500047c82 */ /* 0x000fe40008000000 */
[----:B------:R-:W-:-:S04]  /*1850*/  @!UP1 UIADD3 UR4, -UR4, URZ, URZ ;  /* 0x0000003f04049290 */ /* 0x000fc8000fffe13f */
[----:B------:R-:W-:-:S12]  /*1860*/  @!UP0 ULOP3.LUT UR4, URZ, UR10, URZ, 0x33, !UPT ;  /* 0x0000000a3f048292 */ /* 0x000fd8000f8e333f */
.L_x_185:
[----:B------:R-:W-:Y:S01]  /*1870*/  R2UR UR5, R212 ;  /* 0x00000000d40572ca */ /* 0x000fe200000e0000 */
[----:B------:R-:W-:Y:S01]  /*1880*/  IMAD.U32 R0, RZ, RZ, UR9 ;  /* 0x00000009ff007e24 */ /* 0x000fe2000f8e00ff */
[----:B------:R-:W-:Y:S01]  /*1890*/  PLOP3.LUT P0, PT, PT, PT, PT, 0x80, 0x0 ;  /* 0x000000000000781c */ /* 0x000fe20003f0f070 */
[----:B------:R-:W-:Y:S01]  /*18a0*/  IMAD.U32 R3, RZ, RZ, UR4 ;  /* 0x00000004ff037e24 */ /* 0x000fe2000f8e00ff */
[----:B------:R-:W-:Y:S01]  /*18b0*/  CS2R R150, SRZ ;  /* 0x0000000000967805 */ /* 0x000fe2000001ff00 */
[----:B------:R-:W-:Y:S01]  /*18c0*/  IMAD.MOV.U32 R2, RZ, RZ, RZ ;  /* 0x000000ffff027224 */ /* 0x000fe200078e00ff */
[----:B------:R-:W-:Y:S02]  /*18d0*/  CS2R R148, SRZ ;  /* 0x0000000000947805 */ /* 0x000fe4000001ff00 */
[----:B------:R-:W-:Y:S02]  /*18e0*/  CS2R R146, SRZ ;  /* 0x0000000000927805 */ /* 0x000fe4000001ff00 */
[----:B------:R-:W-:-:S02]  /*18f0*/  CS2R R144, SRZ ;  /* 0x0000000000907805 */ /* 0x000fc4000001ff00 */
[----:B------:R-:W-:Y:S02]  /*1900*/  CS2R R142, SRZ ;  /* 0x00000000008e7805 */ /* 0x000fe4000001ff00 */
[----:B------:R-:W-:Y:S02]  /*1910*/  CS2R R140, SRZ ;  /* 0x00000000008c7805 */ /* 0x000fe4000001ff00 */
[----:B------:R-:W-:Y:S02]  /*1920*/  CS2R R138, SRZ ;  /* 0x00000000008a7805 */ /* 0x000fe4000001ff00 */
[----:B------:R-:W-:Y:S01]  /*1930*/  CS2R R136, SRZ ;  /* 0x0000000000887805 */ /* 0x000fe2000001ff00 */
[----:B------:R-:W-:Y:S01]  /*1940*/  UIMAD UR5, UR5, UR4, URZ ;  /* 0x00000004050572a4 */ /* 0x000fe2000f8e023f */
[----:B------:R-:W-:Y:S02]  /*1950*/  CS2R R134, SRZ ;  /* 0x0000000000867805 */ /* 0x000fe4000001ff00 */
[----:B------:R-:W-:-:S02]  /*1960*/  CS2R R132, SRZ ;  /* 0x0000000000847805 */ /* 0x000fc4000001ff00 */
[----:B------:R-:W-:Y:S02]  /*1970*/  CS2R R130, SRZ ;  /* 0x0000000000827805 */ /* 0x000fe4000001ff00 */
[----:B------:R-:W-:Y:S02]  /*1980*/  CS2R R128, SRZ ;  /* 0x0000000000807805 */ /* 0x000fe4000001ff00 */
[----:B------:R-:W-:Y:S02]  /*1990*/  CS2R R126, SRZ ;  /* 0x00000000007e7805 */ /* 0x000fe4000001ff00 */
[----:B------:R-:W-:Y:S01]  /*19a0*/  VIADDMNMX R3, R3, UR5, R0, PT ;  /* 0x0000000503037c46 */ /* 0x000fe2000b800100 */
[----:B------:R-:W-:Y:S01]  /*19b0*/  IMAD.U32 R18, RZ, RZ, UR5 ;  /* 0x00000005ff127e24 */ /* 0x000fe2000f8e00ff */
[----:B------:R-:W-:Y:S01]  /*19c0*/  CS2R R124, SRZ ;  /* 0x00000000007c7805 */ /* 0x000fe2000001ff00 */
[----:B------:R-:W-:Y:S01]  /*19d0*/  IMAD.MOV.U32 R0, RZ, RZ, RZ ;  /* 0x000000ffff007224 */ /* 0x000fe200078e00ff */
[----:B------:R-:W-:-:S02]  /*19e0*/  R2UR UR60, R3 ;  /* 0x00000000033c72ca */ /* 0x000fc400000e0000 */
        /* <DEDUP_REMOVED lines=11> */
[----:B------:R-:W-:Y:S01]  /*1aa0*/  CS2R R100, SRZ ;  /* 0x0000000000647805 */ /* 0x000fe2000001ff00 */
[----:B------:R-:W-:Y:S01]  /*1ab0*/  UISETP.GT.AND UP0, UPT, UR60, UR5, UPT ;  /* 0x000000053c00728c */ /* 0x000fe2000bf04270 */
[----:B------:R-:W-:-:S02]  /*1ac0*/  CS2R R98, SRZ ;  /* 0x0000000000627805 */ /* 0x000fc4000001ff00 */
[----:B------:R-:W-:Y:S02]  /*1ad0*/  CS2R R96, SRZ ;  /* 0x0000000000607805 */ /* 0x000fe4000001ff00 */
[----:B------:R-:W-:Y:S02]  /*1ae0*/  CS2R R94, SRZ ;  /* 0x00000000005e7805 */ /* 0x000fe4000001ff00 */
[----:B------:R-:W-:Y:S02]  /*1af0*/  CS2R R92, SRZ ;  /* 0x00000000005c7805 */ /* 0x000fe4000001ff00 */
[----:B------:R-:W-:Y:S02]  /*1b00*/  CS2R R90, SRZ ;  /* 0x00000000005a7805 */ /* 0x000fe4000001ff00 */
[----:B------:R-:W-:Y:S02]  /*1b10*/  PLOP3.LUT P1, PT, PT, PT, UP0, 0x80, 0x0 ;  /* 0x000000000000781c */ /* 0x000fe40003f2f008 */
        /* <DEDUP_REMOVED lines=34> */
[----:B------:R-:W0:Y:S01]  /*1d40*/  S2R R0, SR_TID.X ;  /* 0x0000000000007919 */ /* 0x000e220000002100 */
[----:B------:R-:W1:Y:S01]  /*1d50*/  S2UR UR7, SR_CgaCtaId ;  /* 0x00000000000779c3 */ /* 0x000e620000008800 */
[----:B------:R-:W-:Y:S02]  /*1d60*/  UMOV UR6, 0x400 ;  /* 0x0000040000067882 */ /* 0x000fe40000000000 */
[----:B-1----:R-:W-:-:S04]  /*1d70*/  ULEA UR6, UR7, UR6, 0x18 ;  /* 0x0000000607067291 */ /* 0x002fc8000f8ec03f */
[----:B------:R-:W-:Y:S01]  /*1d80*/  UIADD3 UR6, UR6, 0x14400, URZ ;  /* 0x0001440006067890 */ /* 0x000fe2000fffe03f */
[----:B0-----:R-:W-:-:S03]  /*1d90*/  VIADD R0, R0, 0xffffff80 ;  /* 0xffffff8000007836 */ /* 0x001fc60000000000 */
[----:B------:R-:W-:Y:S02]  /*1da0*/  ULOP3.LUT UP0, URZ, UR6, 0x9f, URZ, 0xc0, !UPT ;  /* 0x0000009f063f7892 */ /* 0x000fe4000f80c03f */
[----:B------:R-:W-:-:S04]  /*1db0*/  SHF.R.S32.HI R3, RZ, 0x1f, R0 ;  /* 0x0000001fff037819 */ /* 0x000fc80000011400 */
[----:B------:R-:W-:Y:S02]  /*1dc0*/  PLOP3.LUT P0, PT, PT, PT, UP0, 0x80, 0x0 ;  /* 0x000000000000781c */ /* 0x000fe40003f0f008 */
[----:B------:R-:W-:-:S04]  /*1dd0*/  LEA.HI R3, R3, R0, RZ, 0x7 ;  /* 0x0000000003037211 */ /* 0x000fc800078f38ff */
[----:B------:R-:W-:-:S06]  /*1de0*/  SHF.R.S32.HI R3, RZ, 0x7, R3 ;  /* 0x00000007ff037819 */ /* 0x000fcc0000011403 */
[----:B------:R-:W0:Y:S02]  /*1df0*/  SHFL.IDX PT, R3, R3, RZ, 0x1f ;  /* 0x00001fff03037589 */ /* 0x000e2400000e0000 */
[----:B0-----:R-:W-:-:S13]  /*1e00*/  R2UR UR4, R3 ;  /* 0x00000000030472ca */ /* 0x001fda00000e0000 */
        /* <DEDUP_REMOVED lines=10> */
[----:B------:R-:W-:Y:S01]  /*1eb0*/  IMAD.U32 R4, RZ, RZ, UR4 ;  /* 0x00000004ff047e24 */ /* 0x000fe2000f8e00ff */
[----:B------:R0:W1:Y:S01]  /*1ec0*/  LDC.64 R2, c[0x4][R0] ;  /* 0x0100000000027b82 */ /* 0x0000620000000a00 */
[----:B------:R-:W-:Y:S01]  /*1ed0*/  IMAD.U32 R5, RZ, RZ, UR5 ;  /* 0x00000005ff057e24 */ /* 0x000fe2000f8e00ff */
[----:B------:R-:W-:Y:S01]  /*1ee0*/  ULDC.64 UR4, c[0x4][0x1c0] ;  /* 0x0100700000047ab9 */ /* 0x000fe20000000a00 */
        /* <DEDUP_REMOVED lines=9> */
.L_x_187:
[----:B------:R-:W2:Y:S04]  /*1f80*/  LDL R2, [R1+0x18] ;  /* 0x0000180001027983 */ /* 0x000ea80000100800 */
[----:B------:R-:W3:Y:S01]  /*1f90*/  LDL R20, [R1+0x6c] ;  /* 0x00006c0001147983 */ /* 0x000ee20000100800 */
[----:B------:R-:W0:Y:S01]  /*1fa0*/  S2UR UR5, SR_CgaCtaId ;  /* 0x00000000000579c3 */ /* 0x000e220000008800 */
[----:B------:R-:W-:Y:S02]  /*1fb0*/  UMOV UR4, 0x400 ;  /* 0x0000040000047882 */ /* 0x000fe40000000000 */
[----:B0-----:R-:W-:-:S06]  /*1fc0*/  ULEA UR4, UR5, UR4, 0x18 ;  /* 0x0000000405047291 */ /* 0x001fcc000f8ec03f */
[----:B------:R-:W-:Y:S01]  /*1fd0*/  IMAD.U32 R5, RZ, RZ, UR4 ;  /* 0x00000004ff057e24 */ /* 0x000fe2000f8e00ff */
[----:B------:R-:W-:Y:S01]  /*1fe0*/  BSSY B0, `(.L_x_188) ;  /* 0x000000a000007945 */ /* 0x000fe20003800000 */
[----:B--2---:R-:W-:-:S04]  /*1ff0*/  LEA.HI R0, R2, R2, RZ, 0x1 ;  /* 0x0000000202007211 */ /* 0x004fc800078f08ff */
[----:B------:R-:W-:-:S05]  /*2000*/  LOP3.LUT R0, R0, 0xfffffffe, RZ, 0xc0, !PT ;  /* 0xfffffffe00007812 */ /* 0x000fca00078ec0ff */
[----:B------:R-:W-:-:S05]  /*2010*/  IMAD.IADD R0, R2, 0x1, -R0 ;  /* 0x0000000102007824 */ /* 0x000fca00078e0a00 */
[----:B------:R-:W-:-:S04]  /*2020*/  SHF.L.U32 R0, R0, 0x1f, RZ ;  /* 0x0000001f00007819 */ /* 0x000fc800000006ff */
[----:B------:R-:W0:Y:S01]  /*2030*/  SYNCS.PHASECHK.TRANS64.TRYWAIT P1, [R5+URZ+0x38800], R0 ;  /* 0x03880000050075a7 */ /* 0x000e22000802017f */
[----:B---3--:R-:W-:-:S13]  /*2040*/  R2UR UR6, R20 ;  /* 0x00000000140672ca */ /* 0x008fda00000e0000 */
[----:B------:R-:W-:-:S05]  /*2050*/  IMAD.U32 R2, RZ, RZ, UR6 ;  /* 0x00000006ff027e24 */ /* 0x000fca000f8e00ff */
[----:B------:R-:W-:Y:S01]  /*2060*/  ISETP.NE.AND P0, PT, R2, 0x3, PT ;  /* 0x000000030200780c */ /* 0x000fe20003f05270 */
[----:B0-----:R-:W-:-:S12]  /*2070*/  @!P1 BRA `(.L_x_189) ;  /* 0x0000014c009c9947 */ /* 0x001fd80003800000 */
.L_x_364:
[----:B------:R-:W-:Y:S05]  /*2080*/  BSYNC B0 ;  /* 0x0000000000007941 */ /* 0x000fea0003800000 */
.L_x_188:
[----:B------:R-:W-:Y:S05]  /*2090*/  @!P0 BRA `(.L_x_190) ;  /* 0x0000000000048947 */ /* 0x000fea0003800000 */
[----:B------:R-:W-:Y:S01]  /*20a0*/  BPT.TRAP 0x1 ;  /* 0x000000040000795c */ /* 0x000fe20000300000 */
.L_x_190:
[----:B0-----:R-:W-:Y:S01]  /*20b0*/  IMAD R0, R16, 0x8, R5 ;  /* 0x0000000810007824 */ /* 0x001fe200078e0205 */
[----:B------:R-:W-:-:S04]  /*20c0*/  SHF.L.U32 R3, R17, 0x1f, RZ ;  /* 0x0000001f11037819 */ /* 0x000fc800000006ff */
[----:B------:R0:W1:Y:S01]  /*20d0*/  SYNCS.PHASECHK.TRANS64.TRYWAIT P2, [R0+URZ+0x38830], R3 ;  /* 0x03883003000075a7 */ /* 0x000062000804017f */
[----:B------:R-:W-:Y:S05]  /*20e0*/  @!P0 BRA `(.L_x_191) ;  /* 0x0000000000048947 */ /* 0x000fea0003800000 */
[----:B------:R-:W-:Y:S01]  /*20f0*/  BPT.TRAP 0x1 ;  /* 0x000000040000795c */ /* 0x000fe20000300000 */
.L_x_191:
[----:B------:R-:W2:Y:S01]  /*2100*/  S2R R2, SR_TID.X ;  /* 0x0000000000027919 */ /* 0x000ea20000002100 */
[----:B------:R-:W-:Y:S01]  /*2110*/  IMAD.MOV.U32 R151, RZ, RZ, RZ ;  /* 0x000000ffff977224 */ /* 0x000fe200078e00ff */
[----:B--2---:R-:W-:-:S04]  /*2120*/  LOP3.LUT R2, R2, 0x7f, RZ, 0xc0, !PT ;  /* 0x0000007f02027812 */ /* 0x004fc800078ec0ff */
[----:B------:R-:W-:Y:S01]  /*2130*/  ISETP.NE.AND P1, PT, R2, RZ, PT ;  /* 0x000000ff0200720c */ /* 0x000fe20003f25270 */
[----:B-1----:R-:W-:-:S12]  /*2140*/  @P2 BRA `(.L_x_192) ;  /* 0x0000000000082947 */ /* 0x002fd80003800000 */
[----:B------:R-:W1:Y:S02]  /*2150*/  SYNCS.PHASECHK.TRANS64.TRYWAIT P2, [R0+URZ+0x38830], R3 ;  /* 0x03883003000075a7 */ /* 0x000e64000804017f */
[----:B-1----:R-:W-:Y:S05]  /*2160*/  @!P2 BRA `(.L_x_193) ;  /* 0x0000014c0074a947 */ /* 0x002fea0003800000 */
.L_x_192:
[----:B------:R-:W-:Y:S05]  /*2170*/  WARPSYNC.ALL ;  /* 0x0000000000007948 */ /* 0x000fea0003800000 */
[----:B------:R-:W-:Y:S01]  /*2180*/  R2UR UR4, R5 ;  /* 0x00000000050472ca */ /* 0x000fe200000e0000 */
[----:B------:R-:W-:Y:S01]  /*2190*/  ULOP3.LUT UR53, UR53, 0x10000, URZ, 0xfc, !UPT ;  /* 0x0001000035357892 */ /* 0x000fe2000f8efc3f */
[----:B------:R-:W-:Y:S01]  /*21a0*/  R2UR UR52, R16 ;  /* 0x00000000103472ca */ /* 0x000fe200000e0000 */
[----:B------:R-:W-:Y:S01]  /*21b0*/  WARPGROUP.ARRIVE ;  /* 0x00000000000079c5 */ /* 0x000fe20000000000 */
[----:B------:R-:W-:Y:S01]  /*21c0*/  UMOV UR57, 0x40000040 ;  /* 0x4000004000397882 */ /* 0x000fe20000000000 */
[----:B------:R-:W-:Y:S01]  /*21d0*/  UMOV UR59, 0x40000040 ;  /* 0x40000040003b7882 */ /* 0x000fe20000000000 */
[----:B------:R-:W-:Y:S01]  /*21e0*/  UMOV UR7, 0x40000040 ;  /* 0x4000004000077882 */ /* 0x000fe20000000000 */
[----:B------:R-:W-:Y:S01]  /*21f0*/  UIADD3 UR9, UR53, 0x2, URZ ;  /* 0x0000000235097890 */ /* 0x000fe2000fffe03f */
[----:B------:R-:W-:Y:S01]  /*2200*/  MOV R4, UR57 ;  /* 0x0000003900047c02 */ /* 0x000fe20008000f00 */
[----:B------:R-:W-:Y:S01]  /*2210*/  UMOV UR56, UR53 ;  /* 0x0000003500387c82 */ /* 0x000fe20008000000 */
[----:B------:R-:W-:Y:S01]  /*2220*/  UMOV UR13, 0x40000040 ;  /* 0x40000040000d7882 */ /* 0x000fe20000000000 */
[----:B------:R-:W-:Y:S01]  /*2230*/  UMOV UR15, 0x40000040 ;  /* 0x40000040000f7882 */ /* 0x000fe20000000000 */
[----:B------:R-:W-:Y:S01]  /*2240*/  IMAD.U32 R11, RZ, RZ, UR13 ;  /* 0x0000000dff0b7e24 */ /* 0x000fe2000f8e00ff */
[----:B------:R-:W-:Y:S01]  /*2250*/  UIADD3 UR4, UR4, 0x24400, URZ ;  /* 0x0002440004047890 */ /* 0x000fe2000fffe03f */
[----:B------:R-:W-:Y:S01]  /*2260*/  MOV R12, UR56 ;  /* 0x00000038000c7c02 */ /* 0x000fe20008000f00 */
[----:B------:R-:W-:Y:S01]  /*2270*/  UMOV UR12, UR9 ;  /* 0x00000009000c7c82 */ /* 0x000fe20008000000 */
[----:B------:R-:W-:Y:S01]  /*2280*/  UIADD3 UR9, UR53, 0x4, URZ ;  /* 0x0000000435097890 */ /* 0x000fe2000fffe03f */
[----:B------:R-:W-:Y:S01]  /*2290*/  IMAD.U32 R10, RZ, RZ, UR12 ;  /* 0x0000000cff0a7e24 */ /* 0x000fe2000f8e00ff */
[----:B------:R-:W-:Y:S01]  /*22a0*/  USHF.R.U32.HI UR4, URZ, 0x4, UR4 ;  /* 0x000000043f047899 */ /* 0x000fe20008011604 */
[----:B------:R-:W-:Y:S01]  /*22b0*/  IMAD.U32 R2, RZ, RZ, UR54 ;  /* 0x00000036ff027e24 */ /* 0x000fe2000f8e00ff */
[----:B------:R-:W-:Y:S01]  /*22c0*/  UMOV UR11, 0x40000040 ;  /* 0x40000040000b7882 */ /* 0x000fe20000000000 */
[----:B------:R-:W-:Y:S01]  /*22d0*/  UIADD3 UR16, UR53, 0x404, URZ ;  /* 0x0000040435107890 */ /* 0x000fe2000fffe03f */
[----:B01----:R-:W-:Y:S01]  /*22e0*/  IMAD.U32 R3, RZ, RZ, UR60 ;  /* 0x0000003cff037e24 */ /* 0x003fe2000f8e00ff */
[----:B------:R-:W-:Y:S01]  /*22f0*/  ULOP3.LUT UR4, UR4, 0x3fff, URZ, 0xc0, !UPT ;  /* 0x00003fff04047892 */ /* 0x000fe2000f8ec03f */
[----:B------:R-:W-:Y:S01]  /*2300*/  IADD3 R2, R2, 0x50, -R19 ;  /* 0x0000005002027810 */ /* 0x000fe20007ffe813 */
[----:B------:R-:W-:Y:S01]  /*2310*/  UMOV UR17, 0x40000040 ;  /* 0x4000004000117882 */ /* 0x000fe20000000000 */
[----:B------:R-:W-:Y:S01]  /*2320*/  UMOV UR19, 0x40000040 ;  /* 0x4000004000137882 */ /* 0x000fe20000000000 */
[----:B------:R-:W-:Y:S01]  /*2330*/  ULOP3.LUT UR5, UR4, 0x10000, URZ, 0xfc, !UPT ;  /* 0x0001000004057892 */ /* 0x000fe2000f8efc3f */
[----:B------:R-:W-:Y:S01]  /*2340*/  P2R R20, PR, RZ, 0x1 ;  /* 0x00000001ff147803 */ /* 0x000fe20000000000 */
[----:B------:R-:W-:Y:S01]  /*2350*/  UIADD3 UR20, UR53, 0x406, URZ ;  /* 0x0000040635147890 */ /* 0x000fe2000fffe03f */
[----:B------:R-:W-:Y:S01]  /*2360*/  IMAD R2, R3, -0x50, R2 ;  /* 0xffffffb003027824 */ /* 0x000fe200078e0202 */
[----:B------:R-:W-:Y:S01]  /*2370*/  UIMAD UR52, UR52, 0xa00, UR5 ;  /* 0x00000a00343478a4 */ /* 0x000fe2000f8e0205 */
[----:B------:R-:W-:Y:S01]  /*2380*/  @!P1 VIADD R0, R0, 0x38840 ;  /* 0x0003884000009836 */ /* 0x000fe20000000000 */
[----:B------:R-:W-:Y:S01]  /*2390*/  UMOV UR4, UR56 ;  /* 0x0000003800047c82 */ /* 0x000fe20008000000 */
[----:B------:R-:W-:Y:S01]  /*23a0*/  IMAD.U32 R14, RZ, RZ, UR5 ;  /* 0x00000005ff0e7e24 */ /* 0x000fe2000f8e00ff */
[----:B------:R-:W-:Y:S01]  /*23b0*/  UIADD3 UR6, UR52, 0x80, URZ ;  /* 0x0000008034067890 */ /* 0x000fe2000fffe03f */
[C---:B------:R-:W-:Y:S01]  /*23c0*/  ISETP.GT.AND P6, PT, R2.reuse, RZ, PT ;  /* 0x000000ff0200720c */ /* 0x040fe20003fc4270 */
[----:B------:R-:W-:Y:S01]  /*23d0*/  UMOV UR5, UR57 ;  /* 0x0000003900057c82 */ /* 0x000fe20008000000 */
[----:B------:R-:W-:Y:S01]  /*23e0*/  UMOV UR58, UR52 ;  /* 0x00000034003a7c82 */ /* 0x000fe20008000000 */
[----:B------:R-:W-:Y:S01]  /*23f0*/  UIADD3 UR8, UR52, 0x200, URZ ;  /* 0x0000020034087890 */ /* 0x000fe2000fffe03f */
[----:B------:R-:W-:Y:S01]  /*2400*/  HGMMA.64x16x16.F32 R56, gdesc[UR56], RZ, !UPT, gsb0 ;  /* 0x00200000383879f0 */ /* 0x000fe2000c0008ff */
[----:B------:R-:W-:Y:S01]  /*2410*/  UIADD3 UR10, UR52, 0x2, URZ ;  /* 0x00000002340a7890 */ /* 0x000fe2000fffe03f */
[C---:B------:R-:W-:Y:S01]  /*2420*/  ISETP.GT.AND P5, PT, R2.reuse, 0x1, PT ;  /* 0x000000010200780c */ /* 0x040fe20003fa4270 */
[----:B------:R-:W-:Y:S01]  /*2430*/  UIADD3 UR18, UR52, 0x284, URZ ;  /* 0x0000028434127890 */ /* 0x000fe2000fffe03f */
[C---:B------:R-:W-:Y:S01]  /*2440*/  ISETP.GT.AND P4, PT, R2.reuse, 0x8, PT ;  /* 0x000000080200780c */ /* 0x040fe20003f84270 */
[----:B------:R-:W-:Y:S01]  /*2450*/  UIADD3 UR22, UR52, 0x286, URZ ;  /* 0x0000028634167890 */ /* 0x000fe2000fffe03f */
[C---:B------:R-:W-:Y:S01]  /*2460*/  ISETP.GT.AND P3, PT, R2.reuse, 0x9, PT ;  /* 0x000000090200780c */ /* 0x040fe20003f64270 */
[----:B------:R-:W-:Y:S01]  /*2470*/  UMOV UR21, 0x40000040 ;  /* 0x4000004000157882 */ /* 0x000fe20000000000 */
[----:B------:R-:W-:Y:S01]  /*2480*/  UMOV UR14, UR10 ;  /* 0x0000000a000e7c82 */ /* 0x000fe20008000000 */
[----:B------:R-:W-:Y:S01]  /*2490*/  UIADD3 UR10, UR52, 0x4, URZ ;  /* 0x00000004340a7890 */ /* 0x000fe2000fffe03f */
[----:B------:R-:W-:Y:S01]  /*24a0*/  ISETP.GT.AND P2, PT, R2, 0x10, PT ;  /* 0x000000100200780c */ /* 0x000fe20003f44270 */
[----:B------:R-:W-:Y:S01]  /*24b0*/  UMOV UR23, 0x40000040 ;  /* 0x4000004000177882 */ /* 0x000fe20000000000 */
[----:B------:R-:W-:Y:S01]  /*24c0*/  UIADD3 UR24, UR53, 0x800, URZ ;  /* 0x0000080035187890 */ /* 0x000fe2000fffe03f */
[----:B------:R-:W-:Y:S01]  /*24d0*/  @!P1 PRMT R0, RZ, 0x654, R0 ;  /* 0x00000654ff009816 */ /* 0x000fe20000000000 */
[----:B------:R-:W-:Y:S01]  /*24e0*/  UIADD3 UR26, UR52, 0x500, URZ ;  /* 0x00000500341a7890 */ /* 0x000fe2000fffe03f */
[--C-:B------:R-:W-:Y:S01]  /*24f0*/  IMAD.MOV.U32 R150, RZ, RZ, R151.reuse ;  /* 0x000000ffff967224 */ /* 0x100fe200078e0097 */
[----:B------:R-:W-:Y:S01]  /*2500*/  UMOV UR25, 0x40000040 ;  /* 0x4000004000197882 */ /* 0x000fe20000000000 */
[----:B------:R-:W-:Y:S01]  /*2510*/  UMOV UR27, 0x40000040 ;  /* 0x40000040001b7882 */ /* 0x000fe20000000000 */
[----:B------:R-:W-:Y:S01]  /*2520*/  UIADD3 UR28, UR53, 0x802, URZ ;  /* 0x00000802351c7890 */ /* 0x000fe2000fffe03f */
[--C-:B------:R-:W-:Y:S01]  /*2530*/  IMAD.MOV.U32 R149, RZ, RZ, R151.reuse ;  /* 0x000000ffff957224 */ /* 0x100fe200078e0097 */
        /* <DEDUP_REMOVED lines=31> */
[----:B------:R-:W-:Y:S01]  /*2730*/  IMAD.MOV.U32 R138, RZ, RZ, R151 ;  /* 0x000000ffff8a7224 */ /* 0x000fe200078e0097 */
[----:B------:R-:W-:-:S02]  /*2740*/  WARPGROUP.DEPBAR.LE gsb0, 0x0 ;  /* 0x00008000000079c5 */ /* 0x000fc40000010000 */
[----:B------:R-:W-:Y:S01]  /*2750*/  WARPGROUP.ARRIVE ;  /* 0x00000000000079c5 */ /* 0x000fe20000000000 */
[----:B------:R-:W-:Y:S01]  /*2760*/  UMOV UR49, 0x40000040 ;  /* 0x4000004000317882 */ /* 0x000fe20000000000 */
[----:B------:R-:W-:Y:S01]  /*2770*/  UMOV UR51, 0x40000040 ;  /* 0x4000004000337882 */ /* 0x000fe20000000000 */
[----:B------:R-:W-:Y:S01]  /*2780*/  UMOV UR59, 0x40000040 ;  /* 0x40000040003b7882 */ /* 0x000fe20000000000 */
[----:B------:R-:W-:Y:S01]  /*2790*/  UIADD3 UR54, UR52, 0x986, URZ ;  /* 0x0000098634367890 */ /* 0x000fe2000fffe03f */
[--C-:B------:R-:W-:Y:S01]  /*27a0*/  IMAD.MOV.U32 R137, RZ, RZ, R151.reuse ;  /* 0x000000ffff897224 */ /* 0x100fe200078e0097 */
[----:B------:R-:W-:Y:S01]  /*27b0*/  HGMMA.64x16x16.F32 R48, gdesc[UR4], RZ, !UPT, gsb0 ;  /* 0x00200000043079f0 */ /* 0x000fe2000c0008ff */
[----:B------:R-:W-:Y:S01]  /*27c0*/  UIADD3 UR6, UR52, 0x100, URZ ;  /* 0x0000010034067890 */ /* 0x000fe2000fffe03f */
[--C-:B------:R-:W-:Y:S01]  /*27d0*/  IMAD.MOV.U32 R136, RZ, RZ, R151.reuse ;  /* 0x000000ffff887224 */ /* 0x100fe200078e0097 */
[----:B------:R-:W-:Y:S01]  /*27e0*/  UMOV UR4, UR56 ;  /* 0x0000003800047c82 */ /* 0x000fe20008000000 */
[----:B------:R-:W-:Y:S01]  /*27f0*/  UMOV UR5, UR57 ;  /* 0x0000003900057c82 */ /* 0x000fe20008000000 */
[----:B------:R-:W-:Y:S01]  /*2800*/  UMOV UR7, 0x40000040 ;  /* 0x4000004000077882 */ /* 0x000fe20000000000 */
[----:B------:R-:W-:Y:S01]  /*2810*/  UMOV UR55, 0x40000040 ;  /* 0x4000004000377882 */ /* 0x000fe20000000000 */
[----:B------:R-:W-:Y:S01]  /*2820*/  UIADD3 UR61, UR60, -0x2, URZ ;  /* 0xfffffffe3c3d7890 */ /* 0x000fe2000fffe03f */
        /* <DEDUP_REMOVED lines=21> */
[--C-:B------:R-:W-:Y:S01]  /*2980*/  IMAD.MOV.U32 R114, RZ, RZ, R151.reuse ;  /* 0x000000ffff727224 */ /* 0x100fe200078e0097 */
[----:B------:R-:W-:Y:S02]  /*2990*/  WARPGROUP.DEPBAR.LE gsb0, 0x0 ;  /* 0x00008000000079c5 */ /* 0x000fe40000010000 */
[----:B------:R-:W-:Y:S01]  /*29a0*/  WARPGROUP.ARRIVE ;  /* 0x00000000000079c5 */ /* 0x000fe20000000000 */
[--C-:B------:R-:W-:Y:S02]  /*29b0*/  IMAD.MOV.U32 R113, RZ, RZ, R151.reuse ;  /* 0x000000ffff717224 */ /* 0x100fe400078e0097 */
[----:B------:R-:W-:-:S02]  /*29c0*/  IMAD.MOV.U32 R112, RZ, RZ, R151 ;  /* 0x000000ffff707224 */ /* 0x000fc400078e0097 */
[--C-:B------:R-:W-:Y:S01]  /*29d0*/  IMAD.MOV.U32 R111, RZ, RZ, R151.reuse ;  /* 0x000000ffff6f7224 */ /* 0x100fe200078e0097 */
[----:B------:R-:W-:Y:S01]  /*29e0*/  HGMMA.64x16x16.F32 R40, gdesc[UR4], RZ, !UPT, gsb0 ;  /* 0x00200000042879f0 */ /* 0x000fe2000c0008ff */
[----:B------:R-:W-:Y:S01]  /*29f0*/  UIADD3 UR6, UR52, 0x180, URZ ;  /* 0x0000018034067890 */ /* 0x000fe2000fffe03f */
[--C-:B------:R-:W-:Y:S01]  /*2a00*/  IMAD.MOV.U32 R110, RZ, RZ, R151.reuse ;  /* 0x000000ffff6e7224 */ /* 0x100fe200078e0097 */
[----:B------:R-:W-:Y:S01]  /*2a10*/  UMOV UR4, UR56 ;  /* 0x0000003800047c82 */ /* 0x000fe20008000000 */
[----:B------:R-:W-:Y:S01]  /*2a20*/  UMOV UR5, UR57 ;  /* 0x0000003900057c82 */ /* 0x000fe20008000000 */
[----:B------:R-:W-:Y:S01]  /*2a30*/  UMOV UR7, 0x40000040 ;  /* 0x4000004000077882 */ /* 0x000fe20000000000 */
        /* <DEDUP_REMOVED lines=29> */
[----:B------:R-:W-:Y:S01]  /*2c10*/  UMOV UR4, UR56 ;  /* 0x0000003800047c82 */ /* 0x000fe20008000000 */
[----:B------:R-:W-:Y:S01]  /*2c20*/  UMOV UR5, UR57 ;  /* 0x0000003900057c82 */ /* 0x000fe20008000000 */
[----:B------:R-:W-:Y:S01]  /*2c30*/  UMOV UR6, UR8 ;  /* 0x0000000800067c82 */ /* 0x000fe20008000000 */
[----:B------:R-:W-:Y:S01]  /*2c40*/  UMOV UR7, 0x40000040 ;  /* 0x4000004000077882 */ /* 0x000fe20000000000 */
[----:B------:R-:W-:Y:S01]  /*2c50*/  UIADD3 UR8, UR52, 0x202, URZ ;  /* 0x0000020234087890 */ /* 0x000fe2000fffe03f */
[--C-:B------:R-:W-:Y:S01]  /*2c60*/  IMAD.MOV.U32 R83, RZ, RZ, R151.reuse ;  /* 0x000000ffff537224 */ /* 0x100fe200078e0097 */
[----:B------:R-:W-:Y:S01]  /*2c70*/  UMOV UR57, 0x40000040 ;  /* 0x4000004000397882 */ /* 0x000fe20000000000 */
[----:B------:R-:W-:-:S02]  /*2c80*/  IMAD.MOV.U32 R82, RZ, RZ, R151 ;  /* 0x000000ffff527224 */ /* 0x000fc400078e0097 */
[----:B------:R-:W-:Y:S02]  /*2c90*/  IMAD.U32 R7, RZ, RZ, UR57 ;  /* 0x00000039ff077e24 */ /* 0x000fe4000f8e00ff */
        /* <DEDUP_REMOVED lines=17> */
[----:B------:R-:W-:Y:S01]  /*2db0*/  IMAD.MOV.U32 R64, RZ, RZ, R151 ;  /* 0x000000ffff407224 */ /* 0x000fe200078e0097 */
[----:B------:R-:W-:Y:S02]  /*2dc0*/  WARPGROUP.DEPBAR.LE gsb0, 0x0 ;  /* 0x00008000000079c5 */ /* 0x000fe40000010000 */
        /* <DEDUP_REMOVED lines=34> */
[----:B------:R-:W-:Y:S01]  /*2ff0*/  UMOV UR13, 0x40000040 ;  /* 0x40000040000d7882 */ /* 0x000fe20000000000 */
[----:B------:R-:W-:Y:S01]  /*3000*/  UIADD3 UR8, UR52, 0x204, URZ ;  /* 0x0000020434087890 */ /* 0x000fe2000fffe03f */
[----:B------:R-:W-:Y:S01]  /*3010*/  IMAD.U32 R8, RZ, RZ, UR12 ;  /* 0x0000000cff087e24 */ /* 0x000fe2000f8e00ff */
[----:B------:R-:W-:Y:S01]  /*3020*/  UIADD3 UR9, UR53, 0x6, URZ ;  /* 0x0000000635097890 */ /* 0x000fe2000fffe03f */
[----:B------:R-:W-:Y:S01]  /*3030*/  IMAD.U32 R9, RZ, RZ, UR13 ;  /* 0x0000000dff097e24 */ /* 0x000fe2000f8e00ff */
[----:B------:R-:W-:-:S02]  /*3040*/  WARPGROUP.DEPBAR.LE gsb0, 0x0 ;  /* 0x00008000000079c5 */ /* 0x000fc40000010000 */
        /* <DEDUP_REMOVED lines=33> */
[----:B------:R-:W-:Y:S01]  /*3260*/  UIADD3 UR12, UR52, 0x280, URZ ;  /* 0x00000280340c7890 */ /* 0x000fe2000fffe03f */
[----:B------:R-:W-:Y:S01]  /*3270*/  UMOV UR13, 0x40000040 ;  /* 0x40000040000d7882 */ /* 0x000fe20000000000 */
        /* <DEDUP_REMOVED lines=30> */
[----:B------:R-:W-:Y:S01]  /*3460*/  UMOV UR10, UR12 ;  /* 0x0000000c000a7c82 */ /* 0x000fe20008000000 */
[----:B------:R-:W-:Y:S01]  /*3470*/  UIADD3 UR12, UR53, 0x402, URZ ;  /* 0x00000402350c7890 */ /* 0x000fe2000fffe03f */
[----:B------:R-:W-:Y:S02]  /*3480*/  WARPGROUP.DEPBAR.LE gsb0, 0x0 ;  /* 0x00008000000079c5 */ /* 0x000fe40000010000 */
[----:B------:R-:W-:-:S06]  /*3490*/  WARPGROUP.ARRIVE ;  /* 0x00000000000079c5 */ /* 0x000fcc0000000000 */
[----:B------:R-:W-:Y:S01]  /*34a0*/  HGMMA.64x16x16.F32 R24, gdesc[UR4], R24, gsb0 ;  /* 0x00200000041879f0 */ /* 0x000fe20008000818 */
[----:B------:R-:W-:Y:S02]  /*34b0*/  UIADD3 UR6, UR52, 0x480, URZ ;  /* 0x0000048034067890 */ /* 0x000fe4000fffe03f */
[----:B------:R-:W-:-:S07]  /*34c0*/  UIADD3 UR7, UR53, 0xc06, URZ ;  /* 0x00000c0635077890 */ /* 0x000fce000fffe03f */
[----:B------:R-:W-:Y:S01]  /*34d0*/  UMOV UR56, UR7 ;  /* 0x0000000700387c82 */ /* 0x000fe20008000000 */
[----:B------:R-:W-:Y:S01]  /*34e0*/  R2UR UR7, R18 ;  /* 0x00000000120772ca */ /* 0x000fe200000e0000 */
[----:B------:R-:W-:-:S12]  /*34f0*/  IMAD.U32 R6, RZ, RZ, UR56 ;  /* 0x00000038ff067e24 */ /* 0x000fd8000f8e00ff */
[----:B------:R-:W-:Y:S01]  /*3500*/  UISETP.GE.AND UP0, UPT, UR61, UR7, UPT ;  /* 0x000000073d00728c */ /* 0x000fe2000bf06270 */
        /* <DEDUP_REMOVED lines=25> */
[----:B------:R-:W-:Y:S02]  /*36a0*/  UMOV UR11, UR57 ;  /* 0x00000039000b7c82 */ /* 0x000fe40008000000 */
[----:B------:R-:W-:-:S04]  /*36b0*/  UMOV UR53, UR11 ;  /* 0x0000000b00357c82 */ /* 0x000fc80008000000 */
[----:B------:R-:W-:Y:S01]  /*36c0*/  UMOV UR58, UR10 ;  /* 0x0000000a003a7c82 */ /* 0x000fe20008000000 */
[----:B------:R-:W-:Y:S01]  /*36d0*/  UMOV UR10, UR56 ;  /* 0x00000038000a7c82 */ /* 0x000fe20008000000 */
        /* <DEDUP_REMOVED lines=249> */
[----:B------:R-:W-:Y:S01]  /*4670*/  WARPGROUP.ARRIVE ;  /* 0x00000000000079c5 */ /* 0x000fe20000000000 */
[----:B------:R-:W-:Y:S02]  /*4680*/  FSEL R56, R56, -INF , P6 ;  /* 0xff80000038387808 */ /* 0x000fe40003000000 */
[----:B------:R-:W-:-:S02]  /*4690*/  FSEL R57, R57, -INF , P5 ;  /* 0xff80000039397808 */ /* 0x000fc40002800000 */
[----:B------:R-:W-:Y:S01]  /*46a0*/  FSEL R60, R60, -INF , P4 ;  /* 0xff8000003c3c7808 */ /* 0x000fe20002000000 */
[----:B------:R-:W-:Y:S01]  /*46b0*/  HGMMA.64x16x16.F32 R48, gdesc[UR56], R48, gsb0 ;  /* 0x00200000383079f0 */ /* 0x000fe20008000830 */
[----:B------:R-:W-:Y:S01]  /*46c0*/  UMOV UR56, UR10 ;  /* 0x0000000a00387c82 */ /* 0x000fe20008000000 */
[----:B------:R-:W-:Y:S01]  /*46d0*/  UMOV UR57, UR11 ;  /* 0x0000000b00397c82 */ /* 0x000fe20008000000 */
[----:B------:R-:W-:Y:S01]  /*46e0*/  UMOV UR58, UR6 ;  /* 0x00000006003a7c82 */ /* 0x000fe20008000000 */
[----:B------:R-:W-:Y:S01]  /*46f0*/  UMOV UR59, 0x40000040 ;  /* 0x40000040003b7882 */ /* 0x000fe20000000000 */
[----:B------:R-:W-:Y:S01]  /*4700*/  UIADD3 UR6, UR52, 0x906, URZ ;  /* 0x0000090634067890 */ /* 0x000fe2000fffe03f */
[----:B------:R-:W-:Y:S02]  /*4710*/  FMNMX.FTZ R3, R56, R57, !PT ;  /* 0x0000003938037209 */ /* 0x000fe40007810000 */
[----:B------:R-:W-:Y:S01]  /*4720*/  UMOV UR52, UR10 ;  /* 0x0000000a00347c82 */ /* 0x000fe20008000000 */
[----:B------:R-:W-:-:S02]  /*4730*/  FSEL R61, R61, -INF , P3 ;  /* 0xff8000003d3d7808 */ /* 0x000fc40001800000 */
[----:B------:R-:W-:Y:S02]  /*4740*/  FSEL R58, R58, -INF , P6 ;  /* 0xff8000003a3a7808 */ /* 0x000fe40003000000 */
[C---:B------:R-:W-:Y:S02]  /*4750*/  ISETP.GT.AND P6, PT, R2.reuse, 0x11, PT ;  /* 0x000000110200780c */ /* 0x040fe40003fc4270 */
[----:B------:R-:W-:Y:S02]  /*4760*/  FSEL R59, R59, -INF , P5 ;  /* 0xff8000003b3b7808 */ /* 0x000fe40002800000 */
[----:B------:R-:W-:Y:S02]  /*4770*/  ISETP.GT.AND P5, PT, R2, 0x18, PT ;  /* 0x000000180200780c */ /* 0x000fe40003fa4270 */
[----:B------:R-:W-:Y:S02]  /*4780*/  FSEL R62, R62, -INF , P4 ;  /* 0xff8000003e3e7808 */ /* 0x000fe40002000000 */
[----:B------:R-:W-:-:S02]  /*4790*/  ISETP.GT.AND P4, PT, R2, 0x19, PT ;  /* 0x000000190200780c */ /* 0x000fc40003f84270 */
[----:B------:R-:W-:Y:S02]  /*47a0*/  FSEL R63, R63, -INF , P3 ;  /* 0xff8000003f3f7808 */ /* 0x000fe40001800000 */
[----:B------:R-:W-:Y:S01]  /*47b0*/  ISETP.GT.AND P3, PT, R2, 0x20, PT ;  /* 0x000000200200780c */ /* 0x000fe20003f64270 */
[----:B------:R-:W-:Y:S02]  /*47c0*/  WARPGROUP.DEPBAR.LE gsb0, 0x0 ;  /* 0x00008000000079c5 */ /* 0x000fe40000010000 */
[----:B------:R-:W-:Y:S01]  /*47d0*/  WARPGROUP.ARRIVE ;  /* 0x00000000000079c5 */ /* 0x000fe20000000000 */
[----:B------:R-:W-:Y:S02]  /*47e0*/  FSEL R48, R48, -INF , P2 ;  /* 0xff80000030307808 */ /* 0x000fe40001000000 */
[----:B------:R-:W-:Y:S02]  /*47f0*/  FSEL R49, R49, -INF , P6 ;  /* 0xff80000031317808 */ /* 0x000fe40003000000 */
[----:B------:R-:W-:Y:S01]  /*4800*/  FSEL R52, R52, -INF , P5 ;  /* 0xff80000034347808 */ /* 0x000fe20002800000 */
[----:B------:R-:W-:Y:S01]  /*4810*/  HGMMA.64x16x16.F32 R40, gdesc[UR56], R40, gsb0 ;  /* 0x00200000382879f0 */ /* 0x000fe20008000828 */
[----:B------:R-:W-:Y:S01]  /*4820*/  UMOV UR56, UR10 ;  /* 0x0000000a00387c82 */ /* 0x000fe20008000000 */
[----:B------:R-:W-:Y:S01]  /*4830*/  UMOV UR57, UR11 ;  /* 0x0000000b00397c82 */ /* 0x000fe20008000000 */
[----:B------:R-:W-:Y:S01]  /*4840*/  UMOV UR58, UR6 ;  /* 0x00000006003a7c82 */ /* 0x000fe20008000000 */
[----:B------:R-:W-:Y:S01]  /*4850*/  UMOV UR59, 0x40000040 ;  /* 0x40000040003b7882 */ /* 0x000fe20000000000 */
[----:B------:R-:W-:Y:S01]  /*4860*/  FSEL R53, R53, -INF , P4 ;  /* 0xff80000035357808 */ /* 0x000fe20002000000 */
[----:B------:R-:W-:Y:S01]  /*4870*/  ULDC UR6, c[0x0][0x988] ;  /* 0x0002620000067ab9 */ /* 0x000fe20000000800 */
[----:B------:R-:W-:-:S02]  /*4880*/  FSEL R50, R50, -INF , P2 ;  /* 0xff80000032327808 */ /* 0x000fc40001000000 */
[C---:B------:R-:W-:Y:S02]  /*4890*/  ISETP.GT.AND P2, PT, R2.reuse, 0x21, PT ;  /* 0x000000210200780c */ /* 0x040fe40003f44270 */
[----:B------:R-:W-:Y:S02]  /*48a0*/  FSEL R51, R51, -INF , P6 ;  /* 0xff80000033337808 */ /* 0x000fe40003000000 */
[----:B------:R-:W-:Y:S02]  /*48b0*/  ISETP.GT.AND P6, PT, R2, 0x28, PT ;  /* 0x000000280200780c */ /* 0x000fe40003fc4270 */
[----:B------:R-:W-:Y:S02]  /*48c0*/  FSEL R54, R54, -INF , P5 ;  /* 0xff80000036367808 */ /* 0x000fe40002800000 */
[----:B------:R-:W-:Y:S02]  /*48d0*/  ISETP.GT.AND P5, PT, R2, 0x29, PT ;  /* 0x000000290200780c */ /* 0x000fe40003fa4270 */
[----:B------:R-:W-:-:S02]  /*48e0*/  FSEL R55, R55, -INF , P4 ;  /* 0xff80000037377808 */ /* 0x000fc40002000000 */
[----:B------:R-:W-:Y:S01]  /*48f0*/  ISETP.GT.AND P4, PT, R2, 0x30, PT ;  /* 0x000000300200780c */ /* 0x000fe20003f84270 */
[----:B------:R-:W-:Y:S02]  /*4900*/  WARPGROUP.DEPBAR.LE gsb0, 0x0 ;  /* 0x00008000000079c5 */ /* 0x000fe40000010000 */
[----:B------:R-:W-:Y:S01]  /*4910*/  WARPGROUP.ARRIVE ;  /* 0x00000000000079c5 */ /* 0x000fe20000000000 */
[----:B------:R-:W-:Y:S02]  /*4920*/  FSEL R40, R40, -INF , P3 ;  /* 0xff80000028287808 */ /* 0x000fe40001800000 */
[----:B------:R-:W-:Y:S02]  /*4930*/  FSEL R41, R41, -INF , P2 ;  /* 0xff80000029297808 */ /* 0x000fe40001000000 */
[----:B------:R-:W-:Y:S01]  /*4940*/  FSEL R44, R44, -INF , P6 ;  /* 0xff8000002c2c7808 */ /* 0x000fe20003000000 */
[----:B------:R-:W-:Y:S01]  /*4950*/  HGMMA.64x16x16.F32 R32, gdesc[UR56], R32, gsb0 ;  /* 0x00200000382079f0 */ /* 0x000fe20008000820 */
[----:B------:R-:W-:-:S02]  /*4960*/  R2UR UR57, R4 ;  /* 0x00000000043972ca */ /* 0x000fc400000e0000 */
[----:B------:R-:W-:Y:S02]  /*4970*/  FMNMX.FTZ R4, R60, R3, !PT ;  /* 0x000000033c047209 */ /* 0x000fe40007810000 */
[----:B------:R-:W-:Y:S02]  /*4980*/  FSEL R45, R45, -INF , P5 ;  /* 0xff8000002d2d7808 */ /* 0x000fe40002800000 */
[----:B------:R-:W-:Y:S02]  /*4990*/  FMNMX.FTZ R3, R61, R4, !PT ;  /* 0x000000043d037209 */ /* 0x000fe40007810000 */
[----:B------:R-:W-:Y:S02]  /*49a0*/  FSEL R42, R42, -INF , P3 ;  /* 0xff8000002a2a7808 */ /* 0x000fe40001800000 */
[----:B------:R-:W-:Y:S02]  /*49b0*/  FMNMX.FTZ R4, R48, R3, !PT ;  /* 0x0000000330047209 */ /* 0x000fe40007810000 */
[----:B------:R-:W-:-:S02]  /*49c0*/  ISETP.GT.AND P3, PT, R2, 0x31, PT ;  /* 0x000000310200780c */ /* 0x000fc40003f64270 */
[----:B------:R-:W-:Y:S02]  /*49d0*/  FMNMX.FTZ R3, R49, R4, !PT ;  /* 0x0000000431037209 */ /* 0x000fe40007810000 */
[----:B------:R-:W-:Y:S02]  /*49e0*/  FSEL R43, R43, -INF , P2 ;  /* 0xff8000002b2b7808 */ /* 0x000fe40001000000 */
[----:B------:R-:W-:Y:S02]  /*49f0*/  FMNMX.FTZ R4, R52, R3, !PT ;  /* 0x0000000334047209 */ /* 0x000fe40007810000 */
[----:B------:R-:W-:Y:S02]  /*4a00*/  ISETP.GT.AND P2, PT, R2, 0x38, PT ;  /* 0x000000380200780c */ /* 0x000fe40003f44270 */
[----:B------:R-:W-:Y:S02]  /*4a10*/  FMNMX.FTZ R3, R53, R4, !PT ;  /* 0x0000000435037209 */ /* 0x000fe40007810000 */
[----:B------:R-:W-:-:S02]  /*4a20*/  FSEL R46, R46, -INF , P6 ;  /* 0xff8000002e2e7808 */ /* 0x000fc40003000000 */
[----:B------:R-:W-:Y:S02]  /*4a30*/  FMNMX.FTZ R4, R40, R3, !PT ;  /* 0x0000000328047209 */ /* 0x000fe40007810000 */
[----:B------:R-:W-:Y:S02]  /*4a40*/  ISETP.GT.AND P6, PT, R2, 0x39, PT ;  /* 0x000000390200780c */ /* 0x000fe40003fc4270 */
[----:B------:R-:W-:Y:S02]  /*4a50*/  FMNMX.FTZ R3, R41, R4, !PT ;  /* 0x0000000429037209 */ /* 0x000fe40007810000 */
[----:B------:R-:W-:Y:S02]  /*4a60*/  FSEL R47, R47, -INF , P5 ;  /* 0xff8000002f2f7808 */ /* 0x000fe40002800000 */
[----:B------:R-:W-:Y:S02]  /*4a70*/  FMNMX.FTZ R4, R44, R3, !PT ;  /* 0x000000032c047209 */ /* 0x000fe40007810000 */
[----:B------:R-:W-:-:S02]  /*4a80*/  ISETP.GT.AND P5, PT, R2, 0x40, PT ;  /* 0x000000400200780c */ /* 0x000fc40003fa4270 */
[----:B------:R-:W-:Y:S02]  /*4a90*/  FMNMX.FTZ R3, R45, R4, !PT ;  /* 0x000000042d037209 */ /* 0x000fe40007810000 */
[----:B------:R-:W-:Y:S01]  /*4aa0*/  R2UR UR56, R12 ;  /* 0x000000000c3872ca */ /* 0x000fe200000e0000 */
[----:B------:R-:W-:Y:S02]  /*4ab0*/  WARPGROUP.DEPBAR.LE gsb0, 0x0 ;  /* 0x00008000000079c5 */ /* 0x000fe40000010000 */
[----:B------:R-:W-:Y:S01]  /*4ac0*/  WARPGROUP.ARRIVE ;  /* 0x00000000000079c5 */ /* 0x000fe20000000000 */
[----:B------:R-:W-:Y:S02]  /*4ad0*/  FSEL R32, R32, -INF , P4 ;  /* 0xff80000020207808 */ /* 0x000fe40002000000 */
[----:B------:R-:W-:Y:S02]  /*4ae0*/  FSEL R33, R33, -INF , P3 ;  /* 0xff80000021217808 */ /* 0x000fe40001800000 */
[----:B------:R-:W-:Y:S01]  /*4af0*/  FMNMX.FTZ R4, R32, R3, !PT ;  /* 0x0000000320047209 */ /* 0x000fe20007810000 */
[----:B------:R-:W-:Y:S01]  /*4b00*/  HGMMA.64x16x16.F32 R24, gdesc[UR52], R24, gsb0 ;  /* 0x00200000341879f0 */ /* 0x000fe20008000818 */
        /* <DEDUP_REMOVED lines=9> */
[----:B------:R-:W-:Y:S02]  /*4ba0*/  FSEL R38, R38, -INF , P2 ;  /* 0xff80000026267808 */ /* 0x000fe40001000000 */
[----:B------:R-:W-:Y:S02]  /*4bb0*/  ISETP.GT.AND P2, PT, R2, 0x49, PT ;  /* 0x000000490200780c */ /* 0x000fe40003f44270 */
[----:B------:R-:W-:Y:S01]  /*4bc0*/  FSEL R39, R39, -INF , P6 ;  /* 0xff80000027277808 */ /* 0x000fe20003000000 */
[----:B------:R-:W-:Y:S02]  /*4bd0*/  WARPGROUP.DEPBAR.LE gsb0, 0x0 ;  /* 0x00008000000079c5 */ /* 0x000fe40000010000 */
[----:B------:R-:W-:Y:S01]  /*4be0*/  FSEL R24, R24, -INF , P5 ;  /* 0xff80000018187808 */ /* 0x000fe20002800000 */
[----:B------:R0:W-:Y:S01]  /*4bf0*/  @!P1 SYNCS.ARRIVE.TRANS64.RED.A1T0 RZ, [R0+URZ], RZ ;  /* 0x000000ff00ff99a7 */ /* 0x0001e2000810043f */
[----:B------:R-:W-:-:S02]  /*4c00*/  FSEL R25, R25, -INF , P4 ;  /* 0xff80000019197808 */ /* 0x000fc40002000000 */
[----:B------:R-:W-:Y:S02]  /*4c10*/  FMNMX.FTZ R4, R24, R3, !PT ;  /* 0x0000000318047209 */ /* 0x000fe40007810000 */
[----:B------:R-:W-:Y:S02]  /*4c20*/  FSEL R28, R28, -INF , P3 ;  /* 0xff8000001c1c7808 */ /* 0x000fe40001800000 */
[----:B------:R-:W-:Y:S02]  /*4c30*/  FMNMX.FTZ R3, R25, R4, !PT ;  /* 0x0000000419037209 */ /* 0x000fe40007810000 */
[----:B------:R-:W-:Y:S02]  /*4c40*/  FSEL R29, R29, -INF , P2 ;  /* 0xff8000001d1d7808 */ /* 0x000fe40001000000 */
[----:B------:R-:W-:Y:S02]  /*4c50*/  FMNMX.FTZ R2, R28, R3, !PT ;  /* 0x000000031c027209 */ /* 0x000fe40007810000 */
[----:B------:R-:W-:-:S02]  /*4c60*/  FSEL R26, R26, -INF , P5 ;  /* 0xff8000001a1a7808 */ /* 0x000fc40002800000 */
[----:B------:R-:W-:Y:S02]  /*4c70*/  FMNMX.FTZ R12, R29, R2, !PT ;  /* 0x000000021d0c7209 */ /* 0x000fe40007810000 */
[----:B------:R-:W-:Y:S02]  /*4c80*/  FSEL R27, R27, -INF , P4 ;  /* 0xff8000001b1b7808 */ /* 0x000fe40002000000 */
[----:B------:R-:W-:Y:S01]  /*4c90*/  FSEL R30, R30, -INF , P3 ;  /* 0xff8000001e1e7808 */ /* 0x000fe20001800000 */
[----:B------:R-:W1:Y:S01]  /*4ca0*/  SHFL.BFLY PT, R3, R12, 0x2, 0x1f ;  /* 0x0c401f000c037f89 */ /* 0x000e6200000e0000 */
[----:B------:R-:W-:Y:S02]  /*4cb0*/  FSEL R31, R31, -INF , P2 ;  /* 0xff8000001f1f7808 */ /* 0x000fe40001000000 */
[----:B-1----:R-:W-:Y:S02]  /*4cc0*/  FMNMX.FTZ R13, R12, R3, !PT ;  /* 0x000000030c0d7209 */ /* 0x002fe40007810000 */
[----:B------:R-:W-:-:S03]  /*4cd0*/  FMNMX.FTZ R3, R58, R59, !PT ;  /* 0x0000003b3a037209 */ /* 0x000fc60007810000 */
[----:B------:R-:W1:Y:S02]  /*4ce0*/  SHFL.BFLY PT, R4, R13, 0x1, 0x1f ;  /* 0x0c201f000d047f89 */ /* 0x000e6400000e0000 */
[----:B-1----:R-:W-:-:S04]  /*4cf0*/  FMNMX.FTZ R4, R13, R4, !PT ;  /* 0x000000040d047209 */ /* 0x002fc80007810000 */
[C---:B------:R-:W-:Y:S01]  /*4d00*/  FSETP.NEU.FTZ.AND P0, PT, R4.reuse, -INF , PT ;  /* 0xff8000000400780b */ /* 0x040fe20003f1d000 */
[----:B------:R-:W-:-:S05]  /*4d10*/  FMUL.FTZ R2, R4, UR6 ;  /* 0x0000000604027c20 */ /* 0x000fca0008410000 */
[----:B------:R-:W-:Y:S02]  /*4d20*/  FSEL R15, R2, RZ, P0 ;  /* 0x000000ff020f7208 */ /* 0x000fe40000000000 */
[----:B------:R-:W-:Y:S02]  /*4d30*/  FMNMX.FTZ R2, R62, R3, !PT ;  /* 0x000000033e027209 */ /* 0x000fe40007810000 */
[----:B------:R-:W-:Y:S01]  /*4d40*/  ISETP.NE.AND P0, PT, R20, RZ, PT ;  /* 0x000000ff1400720c */ /* 0x000fe20003f05270 */
[--C-:B------:R-:W-:Y:S01]  /*4d50*/  FFMA.FTZ R208, R56, UR6, -R15.reuse ;  /* 0x0000000638d07c23 */ /* 0x100fe2000801080f */
[----:B------:R-:W-:Y:S01]  /*4d60*/  FMNMX.FTZ R3, R63, R2, !PT ;  /* 0x000000023f037209 */ /* 0x000fe20007810000 */
[--C-:B------:R-:W-:Y:S01]  /*4d70*/  FFMA.FTZ R13, R57, UR6, -R15.reuse ;  /* 0x00000006390d7c23 */ /* 0x100fe2000801080f */
[--C-:B------:R-:W-:Y:S01]  /*4d80*/  FFMA.FTZ R210, R60, UR6, -R15.reuse ;  /* 0x000000063cd27c23 */ /* 0x100fe2000801080f */
[--C-:B------:R-:W-:Y:S01]  /*4d90*/  FFMA.FTZ R61, R61, UR6, -R15.reuse ;  /* 0x000000063d3d7c23 */ /* 0x100fe2000801080f */
[----:B------:R-:W-:Y:S01]  /*4da0*/  FMNMX.FTZ R2, R50, R3, !PT ;  /* 0x0000000332027209 */ /* 0x000fe20007810000 */
[----:B------:R-:W-:Y:S01]  /*4db0*/  MUFU.EX2 R208, R208 ;  /* 0x000000d000d07308 */ /* 0x000fe20000000800 */
[--C-:B------:R-:W-:Y:S01]  /*4dc0*/  FFMA.FTZ R48, R48, UR6, -R15.reuse ;  /* 0x0000000630307c23 */ /* 0x100fe2000801080f */
[--C-:B------:R-:W-:Y:S01]  /*4dd0*/  FFMA.FTZ R49, R49, UR6, -R15.reuse ;  /* 0x0000000631317c23 */ /* 0x100fe2000801080f */
[----:B------:R-:W-:Y:S01]  /*4de0*/  FMNMX.FTZ R3, R51, R2, !PT ;  /* 0x0000000233037209 */ /* 0x000fe20007810000 */
[--C-:B------:R-:W-:Y:S01]  /*4df0*/  FFMA.FTZ R52, R52, UR6, -R15.reuse ;  /* 0x0000000634347c23 */ /* 0x100fe2000801080f */
[--C-:B------:R-:W-:Y:S01]  /*4e00*/  FFMA.FTZ R53, R53, UR6, -R15.reuse ;  /* 0x0000000635357c23 */ /* 0x100fe2000801080f */
[--C-:B------:R-:W-:Y:S01]  /*4e10*/  FFMA.FTZ R40, R40, UR6, -R15.reuse ;  /* 0x0000000628287c23 */ /* 0x100fe2000801080f */
[----:B------:R-:W-:Y:S01]  /*4e20*/  FMNMX.FTZ R2, R54, R3, !PT ;  /* 0x0000000336027209 */ /* 0x000fe20007810000 */
[----:B------:R-:W1:Y:S01]  /*4e30*/  MUFU.EX2 R13, R13 ;  /* 0x0000000d000d7308 */ /* 0x000e620000000800 */
[--C-:B------:R-:W-:Y:S01]  /*4e40*/  FFMA.FTZ R41, R41, UR6, -R15.reuse ;  /* 0x0000000629297c23 */ /* 0x100fe2000801080f */
        /* <DEDUP_REMOVED lines=12> */
[----:B------:R-:W-:Y:S01]  /*4f10*/  FFMA.FTZ R28, R28, UR6, -R15 ;  /* 0x000000061c1c7c23 */ /* 0x000fe2000801080f */
[----:B------:R-:W-:Y:S01]  /*4f20*/  FMNMX.FTZ R2, R46, R3, !PT ;  /* 0x000000032e027209 */ /* 0x000fe20007810000 */
[----:B------:R-:W-:Y:S01]  /*4f30*/  MUFU.EX2 R61, R61 ;  /* 0x0000003d003d7308 */ /* 0x000fe20000000800 */
[----:B-1----:R-:W-:Y:S01]  /*4f40*/  FADD.FTZ R21, R208, R13 ;  /* 0x0000000dd0157221 */ /* 0x002fe20000010000 */
[----:B------:R-:W-:Y:S01]  /*4f50*/  FFMA.FTZ R15, R29, UR6, -R15 ;  /* 0x000000061d0f7c23 */ /* 0x000fe2000801080f */
[----:B------:R-:W-:Y:S01]  /*4f60*/  FMNMX.FTZ R3, R47, R2, !PT ;  /* 0x000000022f037209 */ /* 0x000fe20007810000 */
[--C-:B------:R-:W-:Y:S01]  /*4f70*/  IMAD.MOV.U32 R60, RZ, RZ, R151.reuse ;  /* 0x000000ffff3c7224 */ /* 0x100fe200078e0097 */
[----:B------:R-:W-:Y:S01]  /*4f80*/  F2FP.F16.F32.PACK_AB R208, R13, R208 ;  /* 0x000000d00dd0723e */ /* 0x000fe200000000ff */
[--C-:B------:R-:W-:Y:S01]  /*4f90*/  IMAD.MOV.U32 R57, RZ, RZ, R151.reuse ;  /* 0x000000ffff397224 */ /* 0x100fe200078e0097 */
[----:B------:R-:W-:Y:S01]  /*4fa0*/  FMNMX.FTZ R2, R34, R3, !PT ;  /* 0x0000000322027209 */ /* 0x000fe20007810000 */
[----:B------:R-:W-:Y:S01]  /*4fb0*/  MUFU.EX2 R48, R48 ;  /* 0x0000003000307308 */ /* 0x000fe20000000800 */
[----:B------:R-:W-:-:S02]  /*4fc0*/  IMAD.MOV.U32 R56, RZ, RZ, R151 ;  /* 0x000000ffff387224 */ /* 0x000fc400078e0097 */
[----:B------:R-:W-:-:S04]  /*4fd0*/  FMNMX.FTZ R3, R35, R2, !PT ;  /* 0x0000000223037209 */ /* 0x000fc80007810000 */
[----:B------:R-:W-:Y:S01]  /*4fe0*/  FMNMX.FTZ R2, R38, R3, !PT ;  /* 0x0000000326027209 */ /* 0x000fe20007810000 */
[----:B------:R-:W1:Y:S03]  /*4ff0*/  MUFU.EX2 R49, R49 ;  /* 0x0000003100317308 */ /* 0x000e660000000800 */
[----:B------:R-:W-:-:S04]  /*5000*/  FMNMX.FTZ R3, R39, R2, !PT ;  /* 0x0000000227037209 */ /* 0x000fc80007810000 */
[----:B------:R-:W-:Y:S01]  /*5010*/  FMNMX.FTZ R2, R26, R3, !PT ;  /* 0x000000031a027209 */ /* 0x000fe20007810000 */
[----:B------:R-:W-:Y:S03]  /*5020*/  MUFU.EX2 R52, R52 ;  /* 0x0000003400347308 */ /* 0x000fe60000000800 */
[----:B------:R-:W-:-:S04]  /*5030*/  FMNMX.FTZ R3, R27, R2, !PT ;  /* 0x000000021b037209 */ /* 0x000fc80007810000 */
[----:B------:R-:W-:Y:S01]  /*5040*/  FMNMX.FTZ R2, R30, R3, !PT ;  /* 0x000000031e027209 */ /* 0x000fe20007810000 */
[----:B------:R-:W2:Y:S01]  /*5050*/  MUFU.EX2 R53, R53 ;  /* 0x0000003500357308 */ /* 0x000ea20000000800 */
[----:B-1----:R-:W-:Y:S02]  /*5060*/  F2FP.F16.F32.PACK_AB R204, R49, R48 ;  /* 0x0000003031cc723e */ /* 0x002fe400000000ff */
[----:B------:R-:W-:-:S05]  /*5070*/  FMNMX.FTZ R2, R31, R2, !PT ;  /* 0x000000021f027209 */ /* 0x000fca0007810000 */
[----:B------:R-:W1:Y:S01]  /*5080*/  SHFL.BFLY PT, R3, R2, 0x2, 0x1f ;  /* 0x0c401f0002037f89 */ /* 0x000e6200000e0000 */
[----:B------:R-:W-:Y:S08]  /*5090*/  MUFU.EX2 R40, R40 ;  /* 0x0000002800287308 */ /* 0x000ff00000000800 */
[----:B------:R-:W3:Y:S01]  /*50a0*/  MUFU.EX2 R41, R41 ;  /* 0x0000002900297308 */ /* 0x000ee20000000800 */
[----:B--2---:R-:W-:-:S07]  /*50b0*/  F2FP.F16.F32.PACK_AB R206, R53, R52 ;  /* 0x0000003435ce723e */ /* 0x004fce00000000ff */
[----:B------:R-:W-:Y:S01]  /*50c0*/  MUFU.EX2 R44, R44 ;  /* 0x0000002c002c7308 */ /* 0x000fe20000000800 */
[----:B-1----:R-:W-:-:S07]  /*50d0*/  FMNMX.FTZ R12, R2, R3, !PT ;  /* 0x00000003020c7209 */ /* 0x002fce0007810000 */
[----:B------:R-:W1:Y:S01]  /*50e0*/  MUFU.EX2 R45, R45 ;  /* 0x0000002d002d7308 */ /* 0x000e620000000800 */
[----:B---3--:R-:W-:Y:S01]  /*50f0*/  F2FP.F16.F32.PACK_AB R200, R41, R40 ;  /* 0x0000002829c8723e */ /* 0x008fe200000000ff */
[----:B------:R-:W2:Y:S06]  /*5100*/  SHFL.BFLY PT, R3, R12, 0x1, 0x1f ;  /* 0x0c201f000c037f89 */ /* 0x000eac00000e0000 */
[----:B------:R-:W-:Y:S08]  /*5110*/  MUFU.EX2 R32, R32 ;  /* 0x0000002000207308 */ /* 0x000ff00000000800 */
[----:B------:R-:W3:Y:S01]  /*5120*/  MUFU.EX2 R33, R33 ;  /* 0x0000002100217308 */ /* 0x000ee20000000800 */
[----:B-1----:R-:W-:-:S07]  /*5130*/  F2FP.F16.F32.PACK_AB R202, R45, R44 ;  /* 0x0000002c2dca723e */ /* 0x002fce00000000ff */
[----:B------:R-:W-:Y:S01]  /*5140*/  MUFU.EX2 R36, R36 ;  /* 0x0000002400247308 */ /* 0x000fe20000000800 */
[----:B--2---:R-:W-:Y:S01]  /*5150*/  FMNMX.FTZ R3, R12, R3, !PT ;  /* 0x000000030c037209 */ /* 0x004fe20007810000 */
[----:B------:R-:W-:Y:S01]  /*5160*/  FADD.FTZ R12, R210, R21 ;  /* 0x00000015d20c7221 */ /* 0x000fe20000010000 */
[----:B------:R-:W-:Y:S02]  /*5170*/  F2FP.F16.F32.PACK_AB R210, R61, R210 ;  /* 0x000000d23dd2723e */ /* 0x000fe400000000ff */
[C---:B------:R-:W-:Y:S01]  /*5180*/  FSETP.NEU.FTZ.AND P2, PT, R3.reuse, -INF , PT ;  /* 0xff8000000300780b */ /* 0x040fe20003f5d000 */
[----:B------:R-:W-:Y:S01]  /*5190*/  FMUL.FTZ R2, R3, UR6 ;  /* 0x0000000603027c20 */ /* 0x000fe20008410000 */
[----:B------:R-:W-:Y:S01]  /*51a0*/  FADD.FTZ R21, R61, R12 ;  /* 0x0000000c3d157221 */ /* 0x000fe20000010000 */
[----:B------:R-:W1:Y:S01]  /*51b0*/  MUFU.EX2 R37, R37 ;  /* 0x0000002500257308 */ /* 0x000e620000000800 */
[----:B---3--:R-:W-:Y:S01]  /*51c0*/  F2FP.F16.F32.PACK_AB R196, R33, R32 ;  /* 0x0000002021c4723e */ /* 0x008fe200000000ff */
[----:B------:R-:W-:Y:S01]  /*51d0*/  IMAD.MOV.U32 R61, RZ, RZ, R151 ;  /* 0x000000ffff3d7224 */ /* 0x000fe200078e0097 */
[----:B------:R-:W-:Y:S01]  /*51e0*/  FSEL R2, R2, RZ, P2 ;  /* 0x000000ff02027208 */ /* 0x000fe20001000000 */
[----:B------:R-:W-:Y:S01]  /*51f0*/  FADD.FTZ R12, R48, R21 ;  /* 0x00000015300c7221 */ /* 0x000fe20000010000 */
[----:B------:R-:W-:Y:S01]  /*5200*/  PLOP3.LUT P2, PT, PT, PT, UP0, 0x80, 0x0 ;  /* 0x000000000000781c */ /* 0x000fe20003f4f008 */
[----:B------:R-:W-:-:S02]  /*5210*/  IMAD.MOV.U32 R48, RZ, RZ, R151 ;  /* 0x000000ffff307224 */ /* 0x000fc400078e0097 */
[--C-:B------:R-:W-:Y:S01]  /*5220*/  FFMA.FTZ R58, R58, UR6, -R2.reuse ;  /* 0x000000063a3a7c23 */ /* 0x100fe20008010802 */
[--C-:B------:R-:W-:Y:S01]  /*5230*/  FFMA.FTZ R59, R59, UR6, -R2.reuse ;  /* 0x000000063b3b7c23 */ /* 0x100fe20008010802 */
[--C-:B------:R-:W-:Y:S01]  /*5240*/  FFMA.FTZ R62, R62, UR6, -R2.reuse ;  /* 0x000000063e3e7c23 */ /* 0x100fe20008010802 */
[--C-:B------:R-:W-:Y:S01]  /*5250*/  FFMA.FTZ R63, R63, UR6, -R2.reuse ;  /* 0x000000063f3f7c23 */ /* 0x100fe20008010802 */
[--C-:B------:R-:W-:Y:S01]  /*5260*/  FFMA.FTZ R50, R50, UR6, -R2.reuse ;  /* 0x0000000632327c23 */ /* 0x100fe20008010802 */
[--C-:B------:R-:W-:Y:S01]  /*5270*/  FFMA.FTZ R51, R51, UR6, -R2.reuse ;  /* 0x0000000633337c23 */ /* 0x100fe20008010802 */
[----:B------:R-:W-:Y:S01]  /*5280*/  MUFU.EX2 R58, R58 ;  /* 0x0000003a003a7308 */ /* 0x000fe20000000800 */
[--C-:B------:R-:W-:Y:S01]  /*5290*/  FFMA.FTZ R54, R54, UR6, -R2.reuse ;  /* 0x0000000636367c23 */ /* 0x100fe20008010802 */
[----:B------:R-:W-:Y:S01]  /*52a0*/  FFMA.FTZ R55, R55, UR6, -R2 ;  /* 0x0000000637377c23 */ /* 0x000fe20008010802 */
[----:B------:R-:W-:Y:S01]  /*52b0*/  FADD.FTZ R29, R49, R12 ;  /* 0x0000000c311d7221 */ /* 0x000fe20000010000 */
[--C-:B------:R-:W-:Y:S01]  /*52c0*/  FFMA.FTZ R42, R42, UR6, -R2.reuse ;  /* 0x000000062a2a7c23 */ /* 0x100fe20008010802 */
[--C-:B------:R-:W-:Y:S01]  /*52d0*/  FFMA.FTZ R43, R43, UR6, -R2.reuse ;  /* 0x000000062b2b7c23 */ /* 0x100fe20008010802 */
[--C-:B------:R-:W-:Y:S01]  /*52e0*/  FFMA.FTZ R46, R46, UR6, -R2.reuse ;  /* 0x000000062e2e7c23 */ /* 0x100fe20008010802 */
[----:B------:R-:W-:Y:S01]  /*52f0*/  FADD.FTZ R20, R52, R29 ;  /* 0x0000001d34147221 */ /* 0x000fe20000010000 */
[----:B------:R-:W2:Y:S01]  /*5300*/  MUFU.EX2 R59, R59 ;  /* 0x0000003b003b7308 */ /* 0x000ea20000000800 */
[--C-:B------:R-:W-:Y:S01]  /*5310*/  FFMA.FTZ R47, R47, UR6, -R2.reuse ;  /* 0x000000062f2f7c23 */ /* 0x100fe20008010802 */
[----:B------:R-:W-:Y:S01]  /*5320*/  FFMA.FTZ R34, R34, UR6, -R2 ;  /* 0x0000000622227c23 */ /* 0x000fe20008010802 */
[----:B------:R-:W-:Y:S01]  /*5330*/  FADD.FTZ R29, R53, R20 ;  /* 0x00000014351d7221 */ /* 0x000fe20000010000 */
[--C-:B------:R-:W-:Y:S01]  /*5340*/  FFMA.FTZ R35, R35, UR6, -R2.reuse ;  /* 0x0000000623237c23 */ /* 0x100fe20008010802 */
[--C-:B------:R-:W-:Y:S01]  /*5350*/  FFMA.FTZ R38, R38, UR6, -R2.reuse ;  /* 0x0000000626267c23 */ /* 0x100fe20008010802 */
[--C-:B------:R-:W-:Y:S01]  /*5360*/  FFMA.FTZ R39, R39, UR6, -R2.reuse ;  /* 0x0000000627277c23 */ /* 0x100fe20008010802 */
[----:B------:R-:W-:Y:S01]  /*5370*/  FADD.FTZ R20, R40, R29 ;  /* 0x0000001d28147221 */ /* 0x000fe20000010000 */
[----:B------:R-:W3:Y:S01]  /*5380*/  MUFU.EX2 R62, R62 ;  /* 0x0000003e003e7308 */ /* 0x000ee20000000800 */
[--C-:B------:R-:W-:Y:S01]  /*5390*/  FFMA.FTZ R26, R26, UR6, -R2.reuse ;  /* 0x000000061a1a7c23 */ /* 0x100fe20008010802 */
[----:B------:R-:W-:Y:S01]  /*53a0*/  FFMA.FTZ R27, R27, UR6, -R2 ;  /* 0x000000061b1b7c23 */ /* 0x000fe20008010802 */
[----:B------:R-:W-:Y:S01]  /*53b0*/  FADD.FTZ R29, R41, R20 ;  /* 0x00000014291d7221 */ /* 0x000fe20000010000 */
[--C-:B------:R-:W-:Y:S01]  /*53c0*/  FFMA.FTZ R30, R30, UR6, -R2.reuse ;  /* 0x000000061e1e7c23 */ /* 0x100fe20008010802 */
[----:B------:R-:W-:Y:S01]  /*53d0*/  FFMA.FTZ R2, R31, UR6, -R2 ;  /* 0x000000061f027c23 */ /* 0x000fe20008010802 */
[----:B-1----:R-:W-:Y:S01]  /*53e0*/  F2FP.F16.F32.PACK_AB R198, R37, R36 ;  /* 0x0000002425c6723e */ /* 0x002fe200000000ff */
[----:B0-----:R-:W-:Y:S01]  /*53f0*/  FADD.FTZ R0, R44, R29 ;  /* 0x0000001d2c007221 */ /* 0x001fe20000010000 */
[----:B------:R-:W0:Y:S01]  /*5400*/  MUFU.EX2 R63, R63 ;  /* 0x0000003f003f7308 */ /* 0x000e220000000800 */
[----:B--2---:R-:W-:Y:S01]  /*5410*/  FADD.FTZ R21, R58, R59 ;  /* 0x0000003b3a157221 */ /* 0x004fe20000010000 */
[----:B------:R-:W-:Y:S01]  /*5420*/  F2FP.F16.F32.PACK_AB R209, R59, R58 ;  /* 0x0000003a3bd1723e */ /* 0x000fe200000000ff */
[----:B------:R-:W-:Y:S01]  /*5430*/  FADD.FTZ R29, R45, R0 ;  /* 0x000000002d1d7221 */ /* 0x000fe20000010000 */
[----:B------:R-:W-:-:S02]  /*5440*/  IMAD.MOV.U32 R59, RZ, RZ, R151 ;  /* 0x000000ffff3b7224 */ /* 0x000fc400078e0097 */
[----:B------:R-:W-:Y:S02]  /*5450*/  IMAD.MOV.U32 R58, RZ, RZ, R151 ;  /* 0x000000ffff3a7224 */ /* 0x000fe400078e0097 */
[----:B------:R-:W1:Y:S01]  /*5460*/  MUFU.EX2 R50, R50 ;  /* 0x0000003200327308 */ /* 0x000e620000000800 */
[----:B---3--:R-:W-:Y:S01]  /*5470*/  FADD.FTZ R12, R62, R21 ;  /* 0x000000153e0c7221 */ /* 0x008fe20000010000 */
[--C-:B------:R-:W-:Y:S02]  /*5480*/  IMAD.MOV.U32 R53, RZ, RZ, R151.reuse ;  /* 0x000000ffff357224 */ /* 0x100fe400078e0097 */
[--C-:B------:R-:W-:Y:S02]  /*5490*/  IMAD.MOV.U32 R52, RZ, RZ, R151.reuse ;  /* 0x000000ffff347224 */ /* 0x100fe400078e0097 */
[--C-:B------:R-:W-:Y:S02]  /*54a0*/  IMAD.MOV.U32 R49, RZ, RZ, R151.reuse ;  /* 0x000000ffff317224 */ /* 0x100fe400078e0097 */
[----:B------:R-:W2:Y:S01]  /*54b0*/  MUFU.EX2 R51, R51 ;  /* 0x0000003300337308 */ /* 0x000ea20000000800 */
[C---:B0-----:R-:W-:Y:S01]  /*54c0*/  FADD.FTZ R21, R63.reuse, R12 ;  /* 0x0000000c3f157221 */ /* 0x041fe20000010000 */
[----:B------:R-:W-:Y:S01]  /*54d0*/  F2FP.F16.F32.PACK_AB R211, R63, R62 ;  /* 0x0000003e3fd3723e */ /* 0x000fe200000000ff */
[----:B------:R-:W-:-:S02]  /*54e0*/  IMAD.MOV.U32 R63, RZ, RZ, R151 ;  /* 0x000000ffff3f7224 */ /* 0x000fc400078e0097 */
[--C-:B------:R-:W-:Y:S02]  /*54f0*/  IMAD.MOV.U32 R62, RZ, RZ, R151.reuse ;  /* 0x000000ffff3e7224 */ /* 0x100fe400078e0097 */
[----:B------:R-:W-:Y:S01]  /*5500*/  IMAD.MOV.U32 R45, RZ, RZ, R151 ;  /* 0x000000ffff2d7224 */ /* 0x000fe200078e0097 */
[----:B------:R-:W0:Y:S01]  /*5510*/  MUFU.EX2 R54, R54 ;  /* 0x0000003600367308 */ /* 0x000e220000000800 */
[----:B-1----:R-:W-:Y:S01]  /*5520*/  FADD.FTZ R12, R50, R21 ;  /* 0x00000015320c7221 */ /* 0x002fe20000010000 */
[--C-:B------:R-:W-:Y:S02]  /*5530*/  IMAD.MOV.U32 R44, RZ, RZ, R151.reuse ;  /* 0x000000ffff2c7224 */ /* 0x100fe400078e0097 */
[--C-:B------:R-:W-:Y:S02]  /*5540*/  IMAD.MOV.U32 R41, RZ, RZ, R151.reuse ;  /* 0x000000ffff297224 */ /* 0x100fe400078e0097 */
[--C-:B------:R-:W-:Y:S02]  /*5550*/  IMAD.MOV.U32 R40, RZ, RZ, R151.reuse ;  /* 0x000000ffff287224 */ /* 0x100fe400078e0097 */
[----:B------:R-:W1:Y:S01]  /*5560*/  MUFU.EX2 R55, R55 ;  /* 0x0000003700377308 */ /* 0x000e620000000800 */
[C---:B--2---:R-:W-:Y:S01]  /*5570*/  FADD.FTZ R21, R51.reuse, R12 ;  /* 0x0000000c33157221 */ /* 0x044fe20000010000 */
[----:B------:R-:W-:Y:S01]  /*5580*/  F2FP.F16.F32.PACK_AB R205, R51, R50 ;  /* 0x0000003233cd723e */ /* 0x000fe200000000ff */
[----:B------:R-:W-:-:S02]  /*5590*/  IMAD.MOV.U32 R51, RZ, RZ, R151 ;  /* 0x000000ffff337224 */ /* 0x000fc400078e0097 */
[--C-:B------:R-:W-:Y:S02]  /*55a0*/  IMAD.MOV.U32 R50, RZ, RZ, R151.reuse ;  /* 0x000000ffff327224 */ /* 0x100fe400078e0097 */
[----:B------:R-:W-:Y:S01]  /*55b0*/  IMAD.MOV.U32 R31, RZ, RZ, R151 ;  /* 0x000000ffff1f7224 */ /* 0x000fe200078e0097 */
[----:B------:R-:W2:Y:S01]  /*55c0*/  MUFU.EX2 R42, R42 ;  /* 0x0000002a002a7308 */ /* 0x000ea20000000800 */
[----:B0-----:R-:W-:-:S07]  /*55d0*/  FADD.FTZ R12, R54, R21 ;  /* 0x00000015360c7221 */ /* 0x001fce0000010000 */
[----:B------:R-:W0:Y:S01]  /*55e0*/  MUFU.EX2 R43, R43 ;  /* 0x0000002b002b7308 */ /* 0x000e220000000800 */
[C---:B-1----:R-:W-:Y:S01]  /*55f0*/  FADD.FTZ R21, R55.reuse, R12 ;  /* 0x0000000c37157221 */ /* 0x042fe20000010000 */
[----:B------:R-:W-:Y:S01]  /*5600*/  FADD.FTZ R12, R32, R29 ;  /* 0x0000001d200c7221 */ /* 0x000fe20000010000 */
[----:B------:R-:W-:Y:S01]  /*5610*/  F2FP.F16.F32.PACK_AB R207, R55, R54 ;  /* 0x0000003637cf723e */ /* 0x000fe200000000ff */
[--C-:B------:R-:W-:Y:S02]  /*5620*/  IMAD.MOV.U32 R55, RZ, RZ, R151.reuse ;  /* 0x000000ffff377224 */ /* 0x100fe400078e0097 */
[----:B------:R-:W-:Y:S01]  /*5630*/  FADD.FTZ R29, R33, R12 ;  /* 0x0000000c211d7221 */ /* 0x000fe20000010000 */
[----:B------:R-:W-:Y:S01]  /*5640*/  IMAD.MOV.U32 R54, RZ, RZ, R151 ;  /* 0x000000ffff367224 */ /* 0x000fe200078e0097 */
[----:B------:R-:W1:Y:S01]  /*5650*/  MUFU.EX2 R46, R46 ;  /* 0x0000002e002e7308 */ /* 0x000e620000000800 */
[----:B--2---:R-:W-:Y:S01]  /*5660*/  FADD.FTZ R0, R42, R21 ;  /* 0x000000152a007221 */ /* 0x004fe20000010000 */
[----:B------:R-:W-:Y:S01]  /*5670*/  FADD.FTZ R12, R36, R29 ;  /* 0x0000001d240c7221 */ /* 0x000fe20000010000 */
[----:B------:R-:W-:-:S02]  /*5680*/  IMAD.MOV.U32 R36, RZ, RZ, R151 ;  /* 0x000000ffff247224 */ /* 0x000fc400078e0097 */
[--C-:B------:R-:W-:Y:S02]  /*5690*/  IMAD.MOV.U32 R33, RZ, RZ, R151.reuse ;  /* 0x000000ffff217224 */ /* 0x100fe400078e0097 */
[--C-:B------:R-:W-:Y:S01]  /*56a0*/  IMAD.MOV.U32 R32, RZ, RZ, R151.reuse ;  /* 0x000000ffff207224 */ /* 0x100fe200078e0097 */
[----:B------:R-:W2:Y:S01]  /*56b0*/  MUFU.EX2 R47, R47 ;  /* 0x0000002f002f7308 */ /* 0x000ea20000000800 */
[C---:B0-----:R-:W-:Y:S01]  /*56c0*/  FADD.FTZ R21, R43.reuse, R0 ;  /* 0x000000002b157221 */ /* 0x041fe20000010000 */
[----:B------:R-:W-:Y:S01]  /*56d0*/  F2FP.F16.F32.PACK_AB R201, R43, R42 ;  /* 0x0000002a2bc9723e */ /* 0x000fe200000000ff */
[--C-:B------:R-:W-:Y:S02]  /*56e0*/  IMAD.MOV.U32 R43, RZ, RZ, R151.reuse ;  /* 0x000000ffff2b7224 */ /* 0x100fe400078e0097 */
[--C-:B------:R-:W-:Y:S02]  /*56f0*/  IMAD.MOV.U32 R42, RZ, RZ, R151.reuse ;  /* 0x000000ffff2a7224 */ /* 0x100fe400078e0097 */
[----:B------:R-:W-:Y:S01]  /*5700*/  IMAD.MOV.U32 R29, RZ, RZ, R151 ;  /* 0x000000ffff1d7224 */ /* 0x000fe200078e0097 */
[----:B------:R-:W0:Y:S01]  /*5710*/  MUFU.EX2 R34, R34 ;  /* 0x0000002200227308 */ /* 0x000e220000000800 */
[----:B-1----:R-:W-:Y:S01]  /*5720*/  FADD.FTZ R0, R46, R21 ;  /* 0x000000152e007221 */ /* 0x002fe20000010000 */
[----:B------:R-:W-:Y:S01]  /*5730*/  FADD.FTZ R21, R37, R12 ;  /* 0x0000000c25157221 */ /* 0x000fe20000010000 */
[----:B------:R-:W-:-:S05]  /*5740*/  IMAD.MOV.U32 R37, RZ, RZ, R151 ;  /* 0x000000ffff257224 */ /* 0x000fca00078e0097 */
[----:B------:R-:W1:Y:S01]  /*5750*/  MUFU.EX2 R24, R24 ;  /* 0x0000001800187308 */ /* 0x000e620000000800 */
[C---:B--2---:R-:W-:Y:S01]  /*5760*/  FADD.FTZ R13, R47.reuse, R0 ;  /* 0x000000002f0d7221 */ /* 0x044fe20000010000 */
[----:B------:R-:W-:Y:S01]  /*5770*/  F2FP.F16.F32.PACK_AB R203, R47, R46 ;  /* 0x0000002e2fcb723e */ /* 0x000fe200000000ff */
[--C-:B------:R-:W-:Y:S02]  /*5780*/  IMAD.MOV.U32 R47, RZ, RZ, R151.reuse ;  /* 0x000000ffff2f7224 */ /* 0x100fe400078e0097 */
[----:B------:R-:W-:-:S03]  /*5790*/  IMAD.MOV.U32 R46, RZ, RZ, R151 ;  /* 0x000000ffff2e7224 */ /* 0x000fc600078e0097 */
[----:B------:R-:W2:Y:S01]  /*57a0*/  MUFU.EX2 R35, R35 ;  /* 0x0000002300237308 */ /* 0x000ea20000000800 */
[----:B0-----:R-:W-:-:S07]  /*57b0*/  FADD.FTZ R0, R34, R13 ;  /* 0x0000000d22007221 */ /* 0x001fce0000010000 */
[----:B------:R-:W0:Y:S01]  /*57c0*/  MUFU.EX2 R25, R25 ;  /* 0x0000001900197308 */ /* 0x000e220000000800 */
[----:B-1----:R-:W-:-:S07]  /*57d0*/  FADD.FTZ R12, R24, R21 ;  /* 0x00000015180c7221 */ /* 0x002fce0000010000 */
[----:B------:R-:W1:Y:S01]  /*57e0*/  MUFU.EX2 R38, R38 ;  /* 0x0000002600267308 */ /* 0x000e620000000800 */
[C---:B--2---:R-:W-:Y:S01]  /*57f0*/  FADD.FTZ R13, R35.reuse, R0 ;  /* 0x00000000230d7221 */ /* 0x044fe20000010000 */
[----:B------:R-:W-:Y:S01]  /*5800*/  F2FP.F16.F32.PACK_AB R197, R35, R34 ;  /* 0x0000002223c5723e */ /* 0x000fe200000000ff */
[--C-:B------:R-:W-:Y:S02]  /*5810*/  IMAD.MOV.U32 R35, RZ, RZ, R151.reuse ;  /* 0x000000ffff237224 */ /* 0x100fe400078e0097 */
[----:B------:R-:W-:-:S03]  /*5820*/  IMAD.MOV.U32 R34, RZ, RZ, R151 ;  /* 0x000000ffff227224 */ /* 0x000fc600078e0097 */
[----:B------:R-:W2:Y:S01]  /*5830*/  MUFU.EX2 R28, R28 ;  /* 0x0000001c001c7308 */ /* 0x000ea20000000800 */
[C---:B0-----:R-:W-:Y:S01]  /*5840*/  FADD.FTZ R21, R25.reuse, R12 ;  /* 0x0000000c19157221 */ /* 0x041fe20000010000 */
[----:B------:R-:W-:Y:S01]  /*5850*/  F2FP.F16.F32.PACK_AB R192, R25, R24 ;  /* 0x0000001819c0723e */ /* 0x000fe200000000ff */
[--C-:B------:R-:W-:Y:S02]  /*5860*/  IMAD.MOV.U32 R25, RZ, RZ, R151.reuse ;  /* 0x000000ffff197224 */ /* 0x100fe400078e0097 */
[----:B------:R-:W-:-:S03]  /*5870*/  IMAD.MOV.U32 R24, RZ, RZ, R151 ;  /* 0x000000ffff187224 */ /* 0x000fc600078e0097 */
[----:B------:R-:W0:Y:S01]  /*5880*/  MUFU.EX2 R39, R39 ;  /* 0x0000002700277308 */ /* 0x000e220000000800 */
[----:B-1----:R-:W-:-:S07]  /*5890*/  FADD.FTZ R0, R38, R13 ;  /* 0x0000000d26007221 */ /* 0x002fce0000010000 */
[----:B------:R-:W1:Y:S01]  /*58a0*/  MUFU.EX2 R26, R26 ;  /* 0x0000001a001a7308 */ /* 0x000e620000000800 */
[----:B--2---:R-:W-:-:S07]  /*58b0*/  FADD.FTZ R12, R28, R21 ;  /* 0x000000151c0c7221 */ /* 0x004fce0000010000 */
        /* <DEDUP_REMOVED lines=8> */
[C---:B--2---:R-:W-:Y:S01]  /*5940*/  FADD.FTZ R13, R15.reuse, R12 ;  /* 0x0000000c0f0d7221 */ /* 0x044fe20000010000 */
[----:B------:R-:W-:Y:S01]  /*5950*/  F2FP.F16.F32.PACK_AB R194, R15, R28 ;  /* 0x0000001c0fc2723e */ /* 0x000fe200000000ff */
[----:B------:R-:W-:-:S05]  /*5960*/  IMAD.MOV.U32 R28, RZ, RZ, R151 ;  /* 0x000000ffff1c7224 */ /* 0x000fca00078e0097 */
[----:B------:R2:W3:Y:S01]  /*5970*/  MUFU.EX2 R195, R2 ;  /* 0x0000000200c37308 */ /* 0x0004e20000000800 */
[C---:B0-----:R-:W-:Y:S01]  /*5980*/  FADD.FTZ R15, R27.reuse, R0 ;  /* 0x000000001b0f7221 */ /* 0x041fe20000010000 */
[----:B------:R-:W-:Y:S01]  /*5990*/  F2FP.F16.F32.PACK_AB R193, R27, R26 ;  /* 0x0000001a1bc1723e */ /* 0x000fe200000000ff */
[----:B------:R-:W-:Y:S02]  /*59a0*/  IMAD.MOV.U32 R0, RZ, RZ, 0x3f800000 ;  /* 0x3f800000ff007424 */ /* 0x000fe400078e00ff */
[--C-:B------:R-:W-:Y:S02]  /*59b0*/  IMAD.MOV.U32 R27, RZ, RZ, R151.reuse ;  /* 0x000000ffff1b7224 */ /* 0x100fe400078e0097 */
[----:B------:R-:W-:Y:S02]  /*59c0*/  IMAD.MOV.U32 R26, RZ, RZ, R151 ;  /* 0x000000ffff1a7224 */ /* 0x000fe400078e0097 */
[----:B-1----:R-:W-:Y:S01]  /*59d0*/  FADD.FTZ R12, R30, R15 ;  /* 0x0000000f1e0c7221 */ /* 0x002fe20000010000 */
[----:B--2---:R-:W-:-:S03]  /*59e0*/  IMAD.MOV.U32 R2, RZ, RZ, 0x3f800000 ;  /* 0x3f800000ff027424 */ /* 0x004fc600078e00ff */
[C---:B---3--:R-:W-:Y:S01]  /*59f0*/  FADD.FTZ R12, R195.reuse, R12 ;  /* 0x0000000cc30c7221 */ /* 0x048fe20000010000 */
[----:B------:R-:W-:Y:S01]  /*5a00*/  F2FP.F16.F32.PACK_AB R195, R195, R30 ;  /* 0x0000001ec3c3723e */ /* 0x000fe200000000ff */
[----:B------:R-:W-:Y:S01]  /*5a10*/  IMAD.MOV.U32 R30, RZ, RZ, R151 ;  /* 0x000000ffff1e7224 */ /* 0x000fe200078e0097 */
[----:B------:R-:W-:Y:S06]  /*5a20*/  @!P2 BRA `(.L_x_194) ;  /* 0x0000003c0098a947 */ /* 0x000fec0003800000 */
[----:B------:R-:W-:Y:S01]  /*5a30*/  R2UR UR7, R16 ;  /* 0x00000000100772ca */ /* 0x000fe200000e0000 */
[----:B------:R-:W-:Y:S01]  /*5a40*/  IMAD.MOV.U32 R20, RZ, RZ, R3 ;  /* 0x000000ffff147224 */ /* 0x000fe200078e0003 */
[----:B------:R-:W-:Y:S01]  /*5a50*/  CS2R R150, SRZ ;  /* 0x0000000000967805 */ /* 0x000fe2000001ff00 */
[----:B------:R-:W-:Y:S01]  /*5a60*/  IMAD.MOV.U32 R15, RZ, RZ, R4 ;  /* 0x000000ffff0f7224 */ /* 0x000fe200078e0004 */
[----:B------:R-:W-:Y:S01]  /*5a70*/  CS2R R146, SRZ ;  /* 0x0000000000927805 */ /* 0x000fe2000001ff00 */
[----:B------:R-:W-:Y:S01]  /*5a80*/  IMAD.MOV.U32 R21, RZ, RZ, R17 ;  /* 0x000000ffff157224 */ /* 0x000fe200078e0011 */
[----:B------:R-:W-:Y:S01]  /*5a90*/  CS2R R142, SRZ ;  /* 0x00000000008e7805 */ /* 0x000fe2000001ff00 */
[----:B------:R-:W-:Y:S01]  /*5aa0*/  IMAD.MOV.U32 R0, RZ, RZ, 0x3f800000 ;  /* 0x3f800000ff007424 */ /* 0x000fe200078e00ff */
        /* <DEDUP_REMOVED lines=60> */
[----:B------:R-:W-:-:S07]  /*5e70*/  CS2R R24, SRZ ;  /* 0x0000000000187805 */ /* 0x000fce000001ff00 */
.L_x_203:
[----:B------:R-:W-:-:S04]  /*5e80*/  UIADD3 UR6, UR7, 0x1, URZ ;  /* 0x0000000107067890 */ /* 0x000fc8000fffe03f */
[----:B------:R-:W-:-:S04]  /*5e90*/  UISETP.NE.AND UP0, UPT, UR6, 0x2, UPT ;  /* 0x000000020600788c */ /* 0x000fc8000bf05270 */
[----:B------:R-:W-:Y:S02]  /*5ea0*/  USEL UR10, URZ, 0x1, UP0 ;  /* 0x000000013f0a7887 */ /* 0x000fe40008000000 */
[----:B------:R-:W-:-:S04]  /*5eb0*/  USEL UR6, UR6, URZ, UP0 ;  /* 0x0000003f06067287 */ /* 0x000fc80008000000 */
[----:B------:R-:W-:Y:S02]  /*5ec0*/  LOP3.LUT R17, R21, UR10, RZ, 0x3c, !PT ;  /* 0x0000000a15117c12 */ /* 0x000fe4000f8e3cff */
[----:B------:R-:W-:Y:S01]  /*5ed0*/  IMAD.U32 R16, RZ, RZ, UR6 ;  /* 0x00000006ff107e24 */ /* 0x000fe2000f8e00ff */
[----:B------:R-:W-:Y:S06]  /*5ee0*/  @!P0 BRA `(.L_x_195) ;  /* 0x0000000000048947 */ /* 0x000fec0003800000 */
[----:B------:R-:W-:Y:S01]  /*5ef0*/  BPT.TRAP 0x1 ;  /* 0x000000040000795c */ /* 0x000fe20000300000 */
.L_x_195:
[----:B------:R-:W0:Y:S01]  /*5f00*/  S2UR UR11, SR_CgaCtaId ;  /* 0x00000000000b79c3 */ /* 0x000e220000008800 */
[----:B------:R-:W-:Y:S01]  /*5f10*/  UMOV UR10, 0x400 ;  /* 0x00000400000a7882 */ /* 0x000fe20000000000 */
[----:B------:R-:W-:Y:S01]  /*5f20*/  SHF.L.U32 R3, R17, 0x1f, RZ ;  /* 0x0000001f11037819 */ /* 0x000fe200000006ff */
[----:B0-----:R-:W-:-:S06]  /*5f30*/  ULEA UR10, UR11, UR10, 0x18 ;  /* 0x0000000a0b0a7291 */ /* 0x001fcc000f8ec03f */
[----:B------:R-:W-:-:S05]  /*5f40*/  IMAD.U32 R5, RZ, RZ, UR10 ;  /* 0x0000000aff057e24 */ /* 0x000fca000f8e00ff */
[----:B------:R-:W-:-:S13]  /*5f50*/  R2UR UR60, R5 ;  /* 0x00000000053c72ca */ /* 0x000fda00000e0000 */
[----:B------:R-:W-:-:S09]  /*5f60*/  ULEA UR60, UR6, UR60, 0x3 ;  /* 0x0000003c063c7291 */ /* 0x000fd2000f8e183f */
[----:B------:R0:W1:Y:S01]  /*5f70*/  SYNCS.PHASECHK.TRANS64.TRYWAIT P2, [UR60+0x38830], R3 ;  /* 0x03883003ff0075a7 */ /* 0x000062000804017c */
[----:B------:R-:W-:Y:S05]  /*5f80*/  @!P0 BRA `(.L_x_196) ;  /* 0x0000000000048947 */ /* 0x000fea0003800000 */
[----:B------:R-:W-:Y:S01]  /*5f90*/  BPT.TRAP 0x1 ;  /* 0x000000040000795c */ /* 0x000fe20000300000 */
.L_x_196:
[----:B-1----:R-:W-:Y:S05]  /*5fa0*/  @P2 BRA `(.L_x_197) ;  /* 0x0000000000082947 */ /* 0x002fea0003800000 */
[----:B------:R-:W1:Y:S02]  /*5fb0*/  SYNCS.PHASECHK.TRANS64.TRYWAIT P2, [UR60+0x38830], R3 ;  /* 0x03883003ff0075a7 */ /* 0x000e64000804017c */
[----:B-1----:R-:W-:Y:S05]  /*5fc0*/  @!P2 BRA `(.L_x_198) ;  /* 0x0000010c00f0a947 */ /* 0x002fea0003800000 */
.L_x_197:
[----:B------:R-:W-:Y:S01]  /*5fd0*/  R2UR UR10, R14 ;  /* 0x000000000e0a72ca */ /* 0x000fe200000e0000 */
[----:B------:R-:W-:Y:S01]  /*5fe0*/  WARPGROUP.ARRIVE ;  /* 0x00000000000079c5 */ /* 0x000fe20000000000 */
[----:B------:R-:W-:Y:S01]  /*5ff0*/  R2UR UR6, R16 ;  /* 0x00000000100672ca */ /* 0x000fe200000e0000 */
[----:B------:R-:W-:Y:S01]  /*6000*/  UMOV UR51, 0x40000040 ;  /* 0x4000004000337882 */ /* 0x000fe20000000000 */
[----:B01----:R-:W-:Y:S01]  /*6010*/  MOV R3, UR49 ;  /* 0x0000003100037c02 */ /* 0x003fe20008000f00 */
[----:B------:R-:W-:Y:S01]  /*6020*/  UMOV UR49, UR57 ;  /* 0x0000003900317c82 */ /* 0x000fe20008000000 */
[----:B------:R-:W-:Y:S01]  /*6030*/  MOV R4, UR48 ;  /* 0x0000003000047c02 */ /* 0x000fe20008000f00 */
[----:B------:R-:W-:Y:S01]  /*6040*/  UMOV UR48, UR56 ;  /* 0x0000003800307c82 */ /* 0x000fe20008000000 */
[----:B------:R-:W-:Y:S01]  /*6050*/  UMOV UR52, UR56 ;  /* 0x0000003800347c82 */ /* 0x000fe20008000000 */
[----:B------:R-:W-:Y:S01]  /*6060*/  UMOV UR53, UR57 ;  /* 0x0000003900357c82 */ /* 0x000fe20008000000 */
[----:B------:R-:W-:Y:S01]  /*6070*/  UMOV UR55, 0x40000040 ;  /* 0x4000004000377882 */ /* 0x000fe20000000000 */
[----:B------:R-:W-:Y:S01]  /*6080*/  UMOV UR59, 0x40000040 ;  /* 0x40000040003b7882 */ /* 0x000fe20000000000 */
[----:B------:R-:W-:Y:S01]  /*6090*/  R2UR UR18, R10 ;  /* 0x000000000a1272ca */ /* 0x000fe200000e0000 */
[----:B------:R-:W-:Y:S01]  /*60a0*/  UMOV UR23, 0x40000040 ;  /* 0x4000004000177882 */ /* 0x000fe20000000000 */
[----:B------:R-:W-:Y:S01]  /*60b0*/  R2UR UR19, R11 ;  /* 0x000000000b1372ca */ /* 0x000fe200000e0000 */
[----:B------:R-:W-:Y:S01]  /*60c0*/  UIMAD UR6, UR6, 0xa00, UR10 ;  /* 0x00000a00060678a4 */ /* 0x000fe2000f8e020a */
[----:B------:R-:W-:Y:S01]  /*60d0*/  R2UR UR14, R8 ;  /* 0x00000000080e72ca */ /* 0x000fe200000e0000 */
[----:B------:R-:W-:Y:S01]  /*60e0*/  UMOV UR27, 0x40000040 ;  /* 0x40000040001b7882 */ /* 0x000fe20000000000 */
[----:B------:R-:W-:Y:S01]  /*60f0*/  R2UR UR15, R9 ;  /* 0x00000000090f72ca */ /* 0x000fe200000e0000 */
[----:B------:R-:W-:Y:S01]  /*6100*/  UIADD3 UR54, UR6, 0x80, URZ ;  /* 0x0000008006367890 */ /* 0x000fe2000fffe03f */
[-C--:B------:R-:W-:Y:S01]  /*6110*/  FMUL.FTZ R24, R24, R2.reuse ;  /* 0x0000000218187220 */ /* 0x080fe20000410000 */
[----:B------:R-:W-:Y:S01]  /*6120*/  UIADD3 UR58, UR6, 0x100, URZ ;  /* 0x00000100063a7890 */ /* 0x000fe2000fffe03f */
[-C--:B------:R-:W-:Y:S01]  /*6130*/  FMUL.FTZ R25, R25, R2.reuse ;  /* 0x0000000219197220 */ /* 0x080fe20000410000 */
[----:B------:R-:W-:Y:S01]  /*6140*/  UMOV UR50, UR6 ;  /* 0x0000000600327c82 */ /* 0x000fe20008000000 */
[----:B------:R-:W-:Y:S01]  /*6150*/  UIADD3 UR10, UR6, 0x180, URZ ;  /* 0x00000180060a7890 */ /* 0x000fe2000fffe03f */
[----:B------:R-:W-:Y:S01]  /*6160*/  HGMMA.64x16x16.F32 R184, gdesc[UR48], RZ, !UPT, gsb0 ;  /* 0x0020000030b879f0 */ /* 0x000fe2000c0008ff */
[----:B------:R-:W-:Y:S01]  /*6170*/  UIADD3 UR11, UR6, 0x200, URZ ;  /* 0x00000200060b7890 */ /* 0x000fe2000fffe03f */
[----:B------:R-:W-:Y:S01]  /*6180*/  R2UR UR49, R3 ;  /* 0x00000000033172ca */ /* 0x000fe200000e0000 */
[----:B------:R-:W-:Y:S01]  /*6190*/  UIADD3 UR22, UR6, 0x286, URZ ;  /* 0x0000028606167890 */ /* 0x000fe2000fffe03f */
[----:B------:R-:W-:Y:S01]  /*61a0*/  R2UR UR48, R4 ;  /* 0x00000000043072ca */ /* 0x000fe200000e0000 */
[----:B------:R-:W-:Y:S01]  /*61b0*/  UIADD3 UR26, UR6, 0x500, URZ ;  /* 0x00000500061a7890 */ /* 0x000fe2000fffe03f */
[-C--:B------:R-:W-:Y:S01]  /*61c0*/  FMUL.FTZ R28, R28, R2.reuse ;  /* 0x000000021c1c7220 */ /* 0x080fe20000410000 */
        /* <DEDUP_REMOVED lines=53> */
[----:B------:R-:W-:Y:S01]  /*6520*/  UMOV UR52, UR56 ;  /* 0x0000003800347c82 */ /* 0x000fe20008000000 */
[----:B------:R-:W-:Y:S01]  /*6530*/  UMOV UR53, UR57 ;  /* 0x0000003900357c82 */ /* 0x000fe20008000000 */
[----:B------:R-:W-:Y:S01]  /*6540*/  UMOV UR54, UR10 ;  /* 0x0000000a00367c82 */ /* 0x000fe20008000000 */
[----:B------:R-:W-:Y:S01]  /*6550*/  UMOV UR55, 0x40000040 ;  /* 0x4000004000377882 */ /* 0x000fe20000000000 */
[----:B------:R-:W-:Y:S01]  /*6560*/  UIADD3 UR10, UR6, 0x82, URZ ;  /* 0x00000082060a7890 */ /* 0x000fe2000fffe03f */
        /* <DEDUP_REMOVED lines=102> */
[----:B------:R-:W-:Y:S01]  /*6bd0*/  HGMMA.64x16x16.F32 R152, gdesc[UR56], RZ, !UPT, gsb0 ;  /* 0x00200000389879f0 */ /* 0x000fe2000c0008ff */
        /* <DEDUP_REMOVED lines=458> */
.L_x_199:
[----:B------:R-:W-:Y:S01]  /*8880*/  IMAD.U32 R2, RZ, RZ, UR7 ;  /* 0x00000007ff027e24 */ /* 0x000fe2000f8e00ff */
[----:B------:R-:W-:-:S03]  /*8890*/  SHF.L.U32 R0, R21, 0x1f, RZ ;  /* 0x0000001f15007819 */ /* 0x000fc600000006ff */
[----:B------:R-:W-:-:S04]  /*88a0*/  IMAD R21, R2, 0x8, R5 ;  /* 0x0000000802157824 */ /* 0x000fc800078e0205 */
[----:B------:R0:W1:Y:S01]  /*88b0*/  SYNCS.PHASECHK.TRANS64.TRYWAIT P2, [R21+URZ+0x38850], R0 ;  /* 0x03885000150075a7 */ /* 0x000062000804017f */
[----:B------:R-:W-:Y:S05]  /*88c0*/  @!P0 BRA `(.L_x_200) ;  /* 0x0000000000048947 */ /* 0x000fea0003800000 */
[----:B------:R-:W-:Y:S01]  /*88d0*/  BPT.TRAP 0x1 ;  /* 0x000000040000795c */ /* 0x000fe20000300000 */
.L_x_200:
[----:B-1----:R-:W-:Y:S05]  /*88e0*/  @P2 BRA `(.L_x_201) ;  /* 0x0000000000082947 */ /* 0x002fea0003800000 */
[----:B------:R-:W1:Y:S02]  /*88f0*/  SYNCS.PHASECHK.TRANS64.TRYWAIT P2, [R21+URZ+0x38850], R0 ;  /* 0x03885000150075a7 */ /* 0x000e64000804017f */
[----:B-1----:R-:W-:Y:S05]  /*8900*/  @!P2 BRA `(.L_x_202) ;  /* 0x000000e400b8a947 */ /* 0x002fea0003800000 */
.L_x_201:
[----:B------:R-:W-:Y:S01]  /*8910*/  R2UR UR6, R5 ;  /* 0x00000000050672ca */ /* 0x000fe200000e0000 */
[----:B------:R-:W-:Y:S01]  /*8920*/  WARPGROUP.ARRIVE ;  /* 0x00000000000079c5 */ /* 0x000fe20000000000 */
[----:B01----:R-:W-:Y:S01]  /*8930*/  FMNMX.FTZ R0, R184, R15, !PT ;  /* 0x0000000fb8007209 */ /* 0x003fe20007810000 */
[----:B------:R-:W-:Y:S01]  /*8940*/  ULDC UR11, c[0x0][0x988] ;  /* 0x00026200000b7ab9 */ /* 0x000fe20000000800 */
[----:B------:R-:W-:Y:S01]  /*8950*/  @!P1 VIADD R21, R21, 0x38860 ;  /* 0x0003886015159836 */ /* 0x000fe20000000000 */
[----:B------:R-:W-:Y:S01]  /*8960*/  VOTEU.ALL UP0, P1 ;  /* 0x00000000003f7886 */ /* 0x000fe20000800000 */
[----:B------:R-:W-:-:S04]  /*8970*/  FMNMX.FTZ R0, R185, R0, !PT ;  /* 0x00000000b9007209 */ /* 0x000fc80007810000 */
[----:B------:R-:W-:Y:S01]  /*8980*/  FMNMX.FTZ R0, R188, R0, !PT ;  /* 0x00000000bc007209 */ /* 0x000fe20007810000 */
[----:B------:R-:W-:Y:S02]  /*8990*/  @!UP0 UIADD3 UR60, UR60, 0x38840, URZ ;  /* 0x000388403c3c8890 */ /* 0x000fe4000fffe03f */
[----:B------:R-:W-:Y:S01]  /*89a0*/  UIADD3 UR6, UR6, 0x400, URZ ;  /* 0x0000040006067890 */ /* 0x000fe2000fffe03f */
[----:B------:R-:W-:Y:S01]  /*89b0*/  FMNMX.FTZ R0, R189, R0, !PT ;  /* 0x00000000bd007209 */ /* 0x000fe20007810000 */
[----:B------:R-:W-:Y:S02]  /*89c0*/  @!UP0 UPRMT UR60, URZ, 0x654, UR60 ;  /* 0x000006543f3c8896 */ /* 0x000fe4000800003c */
[----:B------:R-:W-:Y:S01]  /*89d0*/  USHF.R.U32.HI UR6, URZ, 0x4, UR6 ;  /* 0x000000043f067899 */ /* 0x000fe20008011606 */
[----:B------:R-:W-:-:S03]  /*89e0*/  FMNMX.FTZ R0, R176, R0, !PT ;  /* 0x00000000b0007209 */ /* 0x000fc60007810000 */
[----:B------:R-:W-:Y:S01]  /*89f0*/  ULOP3.LUT UR6, UR6, 0x3fff, URZ, 0xc0, !UPT ;  /* 0x00003fff06067892 */ /* 0x000fe2000f8ec03f */
[----:B------:R-:W-:-:S03]  /*8a00*/  FMNMX.FTZ R0, R177, R0, !PT ;  /* 0x00000000b1007209 */ /* 0x000fc60007810000 */
[----:B------:R-:W-:Y:S01]  /*8a10*/  ULOP3.LUT UR6, UR6, 0x2800000, URZ, 0xfc, !UPT ;  /* 0x0280000006067892 */ /* 0x000fe2000f8efc3f */
[----:B------:R-:W-:-:S03]  /*8a20*/  FMNMX.FTZ R0, R180, R0, !PT ;  /* 0x00000000b4007209 */ /* 0x000fc60007810000 */
[----:B------:R-:W-:Y:S01]  /*8a30*/  UIMAD UR10, UR7, 0xa00, UR6 ;  /* 0x00000a00070a78a4 */ /* 0x000fe2000f8e0206 */
[----:B------:R-:W-:Y:S02]  /*8a40*/  FMNMX.FTZ R0, R181, R0, !PT ;  /* 0x00000000b5007209 */ /* 0x000fe40007810000 */
[----:B------:R-:W-:Y:S02]  /*8a50*/  UMOV UR7, 0x40000040 ;  /* 0x4000004000077882 */ /* 0x000fe40000000000 */
[----:B------:R-:W-:Y:S02]  /*8a60*/  FMNMX.FTZ R0, R168, R0, !PT ;  /* 0x00000000a8007209 */ /* 0x000fe40007810000 */
[----:B------:R-:W-:Y:S02]  /*8a70*/  UMOV UR6, UR10 ;  /* 0x0000000a00067c82 */ /* 0x000fe40008000000 */
[----:B------:R-:W-:Y:S01]  /*8a80*/  HGMMA.64x256x16.F32 R24, R208, gdesc[UR4].tnspB, R24, gsb0 ;  /* 0x43e00004d0187df0 */ /* 0x000fe20008000818 */
[----:B------:R-:W-:Y:S01]  /*8a90*/  UIADD3 UR6, UR10, 0x80, URZ ;  /* 0x000000800a067890 */ /* 0x000fe2000fffe03f */
[----:B------:R-:W-:Y:S01]  /*8aa0*/  FMNMX.FTZ R0, R169, R0, !PT ;  /* 0x00000000a9007209 */ /* 0x000fe20007810000 */
[----:B------:R-:W-:-:S03]  /*8ab0*/  UMOV UR7, 0x40000040 ;  /* 0x4000004000077882 */ /* 0x000fc60000000000 */
        /* <DEDUP_REMOVED lines=9> */
[----:B------:R-:W-:-:S05]  /*8b50*/  FMNMX.FTZ R0, R157, R0, !PT ;  /* 0x000000009d007209 */ /* 0x000fca0007810000 */
[----:B------:R-:W0:Y:S02]  /*8b60*/  SHFL.BFLY PT, R2, R0, 0x2, 0x1f ;  /* 0x0c401f0000027f89 */ /* 0x000e2400000e0000 */
[----:B0-----:R-:W-:Y:S02]  /*8b70*/  FMNMX.FTZ R2, R0, R2, !PT ;  /* 0x0000000200027209 */ /* 0x001fe40007810000 */
[----:B------:R-:W-:-:S03]  /*8b80*/  FMNMX.FTZ R0, R186, R20, !PT ;  /* 0x00000014ba007209 */ /* 0x000fc60007810000 */
[----:B------:R-:W0:Y:S01]  /*8b90*/  SHFL.BFLY PT, R4, R2, 0x1, 0x1f ;  /* 0x0c201f0002047f89 */ /* 0x000e2200000e0000 */
[----:B------:R-:W-:-:S04]  /*8ba0*/  FMNMX.FTZ R0, R187, R0, !PT ;  /* 0x00000000bb007209 */ /* 0x000fc80007810000 */
[----:B------:R-:W-:-:S04]  /*8bb0*/  FMNMX.FTZ R0, R190, R0, !PT ;  /* 0x00000000be007209 */ /* 0x000fc80007810000 */
[----:B------:R-:W-:-:S04]  /*8bc0*/  FMNMX.FTZ R3, R191, R0, !PT ;  /* 0x00000000bf037209 */ /* 0x000fc80007810000 */
[----:B------:R-:W-:-:S04]  /*8bd0*/  FMNMX.FTZ R3, R178, R3, !PT ;  /* 0x00000003b2037209 */ /* 0x000fc80007810000 */
[----:B------:R-:W-:-:S04]  /*8be0*/  FMNMX.FTZ R3, R179, R3, !PT ;  /* 0x00000003b3037209 */ /* 0x000fc80007810000 */
[----:B------:R-:W-:Y:S02]  /*8bf0*/  FMNMX.FTZ R3, R182, R3, !PT ;  /* 0x00000003b6037209 */ /* 0x000fe40007810000 */
[----:B0-----:R-:W-:Y:S02]  /*8c00*/  FMNMX.FTZ R4, R2, R4, !PT ;  /* 0x0000000402047209 */ /* 0x001fe40007810000 */
[----:B------:R-:W-:-:S03]  /*8c10*/  FMNMX.FTZ R3, R183, R3, !PT ;  /* 0x00000003b7037209 */ /* 0x000fc60007810000 */
[----:B------:R-:W-:Y:S01]  /*8c20*/  FADD.FTZ R2, -R4, R15 ;  /* 0x0000000f04027221 */ /* 0x000fe20000010100 */
        /* <DEDUP_REMOVED lines=33> */
[----:B------:R-:W-:Y:S01]  /*8e40*/  UMOV UR6, UR11 ;  /* 0x0000000b00067c82 */ /* 0x000fe20008000000 */
[----:B------:R-:W-:Y:S01]  /*8e50*/  R2UR UR7, R18 ;  /* 0x00000000120772ca */ /* 0x000fe200000e0000 */
[----:B------:R-:W-:Y:S01]  /*8e60*/  FMUL.FTZ R0, R4, UR6 ;  /* 0x0000000604007c20 */ /* 0x000fe20008410000 */
[----:B------:R-:W-:-:S03]  /*8e70*/  FMUL.FTZ R2, R2, UR6 ;  /* 0x0000000602027c20 */ /* 0x000fc60008410000 */
[--C-:B------:R-:W-:Y:S01]  /*8e80*/  FFMA.FTZ R206, R180, UR6, -R0.reuse ;  /* 0x00000006b4ce7c23 */ /* 0x100fe20008010800 */
[--C-:B------:R-:W-:Y:S01]  /*8e90*/  FFMA.FTZ R202, R172, UR6, -R0.reuse ;  /* 0x00000006acca7c23 */ /* 0x100fe20008010800 */
[----:B------:R-:W0:Y:S01]  /*8ea0*/  SHFL.BFLY PT, R180, R3, 0x2, 0x1f ;  /* 0x0c401f0003b47f89 */ /* 0x000e2200000e0000 */
[--C-:B------:R-:W-:Y:S01]  /*8eb0*/  FFMA.FTZ R204, R176, UR6, -R0.reuse ;  /* 0x00000006b0cc7c23 */ /* 0x100fe20008010800 */
        /* <DEDUP_REMOVED lines=12> */
[----:B------:R-:W-:Y:S01]  /*8f80*/  FFMA.FTZ R161, R165, UR6, -R0 ;  /* 0x00000006a5a17c23 */ /* 0x000fe20008010800 */
[----:B------:R-:W-:Y:S01]  /*8f90*/  MUFU.EX2 R2, R2 ;  /* 0x0000000200027308 */ /* 0x000fe20000000800 */
[----:B------:R-:W-:Y:S01]  /*8fa0*/  UISETP.GT.AND UP0, UPT, UR61, UR7, UPT ;  /* 0x000000073d00728c */ /* 0x000fe2000bf04270 */
[----:B------:R-:W-:Y:S01]  /*8fb0*/  R2UR UR7, R16 ;  /* 0x00000000100772ca */ /* 0x000fe200000e0000 */
[----:B------:R-:W-:-:S04]  /*8fc0*/  UIADD3 UR61, UR61, -0x1, URZ ;  /* 0xffffffff3d3d7890 */ /* 0x000fc8000fffe03f */
[----:B------:R-:W-:Y:S01]  /*8fd0*/  PLOP3.LUT P2, PT, PT, PT, UP0, 0x80, 0x0 ;  /* 0x000000000000781c */ /* 0x000fe20003f4f008 */
[----:B------:R-:W1:Y:S01]  /*8fe0*/  MUFU.EX2 R208, R208 ;  /* 0x000000d000d07308 */ /* 0x000e620000000800 */
[----:B0-----:R-:W-:-:S05]  /*8ff0*/  FMNMX.FTZ R3, R3, R180, !PT ;  /* 0x000000b403037209 */ /* 0x001fca0007810000 */
[----:B------:R-:W0:Y:S02]  /*9000*/  SHFL.BFLY PT, R172, R3, 0x1, 0x1f ;  /* 0x0c201f0003ac7f89 */ /* 0x000e2400000e0000 */
[----:B------:R-:W2:Y:S08]  /*9010*/  MUFU.EX2 R15, R15 ;  /* 0x0000000f000f7308 */ /* 0x000eb00000000800 */
[----:B------:R-:W-:Y:S01]  /*9020*/  MUFU.EX2 R210, R210 ;  /* 0x000000d200d27308 */ /* 0x000fe20000000800 */
[----:B-1----:R-:W-:-:S07]  /*9030*/  FFMA.FTZ R13, R2, R13, R208 ;  /* 0x0000000d020d7223 */ /* 0x002fce00000100d0 */
[----:B------:R-:W-:Y:S01]  /*9040*/  MUFU.EX2 R184, R184 ;  /* 0x000000b800b87308 */ /* 0x000fe20000000800 */
[C---:B--2---:R-:W-:Y:S01]  /*9050*/  FADD.FTZ R13, R15.reuse, R13 ;  /* 0x0000000d0f0d7221 */ /* 0x044fe20000010000 */
[----:B------:R-:W-:Y:S01]  /*9060*/  F2FP.F16.F32.PACK_AB R208, R15, R208 ;  /* 0x000000d00fd0723e */ /* 0x000fe200000000ff */
[----:B------:R-:W-:Y:S01]  /*9070*/  IMAD.MOV.U32 R15, RZ, RZ, R4 ;  /* 0x000000ffff0f7224 */ /* 0x000fe200078e0004 */
[----:B0-----:R-:W-:-:S04]  /*9080*/  FMNMX.FTZ R3, R3, R172, !PT ;  /* 0x000000ac03037209 */ /* 0x001fc80007810000 */
[----:B------:R-:W-:Y:S08]  /*9090*/  MUFU.EX2 R204, R204 ;  /* 0x000000cc00cc7308 */ /* 0x000ff00000000800 */
        /* <DEDUP_REMOVED lines=10> */
[----:B------:R-:W-:Y:S01]  /*9140*/  MUFU.EX2 R161, R161 ;  /* 0x000000a100a17308 */ /* 0x000fe20000000800 */
[----:B------:R-:W-:-:S02]  /*9150*/  WARPGROUP.DEPBAR.LE gsb0, 0x0 ;  /* 0x00008000000079c5 */ /* 0x000fc40000010000 */
[--C-:B------:R-:W-:Y:S01]  /*9160*/  FFMA.FTZ R192, R152, UR6, -R0.reuse ;  /* 0x0000000698c07c23 */ /* 0x100fe20008010800 */
[----:B------:R-:W-:Y:S01]  /*9170*/  FFMA.FTZ R152, R153, UR6, -R0 ;  /* 0x0000000699987c23 */ /* 0x000fe20008010800 */
[----:B------:R-:W-:Y:S01]  /*9180*/  FADD.FTZ R153, -R3, R20 ;  /* 0x0000001403997221 */ /* 0x000fe20000010100 */
[--C-:B------:R-:W-:Y:S01]  /*9190*/  FFMA.FTZ R194, R156, UR6, -R0.reuse ;  /* 0x000000069cc27c23 */ /* 0x100fe20008010800 */
[----:B------:R-:W-:Y:S01]  /*91a0*/  FFMA.FTZ R0, R157, UR6, -R0 ;  /* 0x000000069d007c23 */ /* 0x000fe20008010800 */
[----:B------:R-:W-:Y:S01]  /*91b0*/  @!P1 SYNCS.ARRIVE.TRANS64.RED.A1T0 RZ, [UR60], RZ ;  /* 0x000000ffffff99a7 */ /* 0x000fe2000810043c */
[----:B------:R-:W-:Y:S01]  /*91c0*/  FMUL.FTZ R153, R153, UR6 ;  /* 0x0000000699997c20 */ /* 0x000fe20008410000 */
[----:B------:R-:W-:Y:S08]  /*91d0*/  MUFU.EX2 R192, R192 ;  /* 0x000000c000c07308 */ /* 0x000ff00000000800 */
[----:B------:R-:W-:Y:S08]  /*91e0*/  MUFU.EX2 R20, R0 ;  /* 0x0000000000147308 */ /* 0x000ff00000000800 */
[----:B------:R0:W-:Y:S08]  /*91f0*/  MUFU.EX2 R0, R153 ;  /* 0x0000009900007308 */ /* 0x0001f00000000800 */
[----:B------:R-:W-:Y:S01]  /*9200*/  MUFU.EX2 R152, R152 ;  /* 0x0000009800987308 */ /* 0x000fe20000000800 */
[----:B0-----:R-:W-:-:S04]  /*9210*/  FMUL.FTZ R153, R3, UR6 ;  /* 0x0000000603997c20 */ /* 0x001fc80008410000 */
[--C-:B------:R-:W-:Y:S01]  /*9220*/  FFMA.FTZ R209, R186, UR6, -R153.reuse ;  /* 0x00000006bad17c23 */ /* 0x100fe20008010899 */
[--C-:B------:R-:W-:Y:S01]  /*9230*/  FFMA.FTZ R156, R187, UR6, -R153.reuse ;  /* 0x00000006bb9c7c23 */ /* 0x100fe20008010899 */
[--C-:B------:R-:W-:Y:S01]  /*9240*/  FFMA.FTZ R211, R190, UR6, -R153.reuse ;  /* 0x00000006bed37c23 */ /* 0x100fe20008010899 */
[--C-:B------:R-:W-:Y:S01]  /*9250*/  FFMA.FTZ R164, R191, UR6, -R153.reuse ;  /* 0x00000006bfa47c23 */ /* 0x100fe20008010899 */
[--C-:B------:R-:W-:Y:S01]  /*9260*/  FFMA.FTZ R205, R178, UR6, -R153.reuse ;  /* 0x00000006b2cd7c23 */ /* 0x100fe20008010899 */
[--C-:B------:R-:W-:Y:S01]  /*9270*/  FFMA.FTZ R157, R179, UR6, -R153.reuse ;  /* 0x00000006b39d7c23 */ /* 0x100fe20008010899 */
[----:B------:R-:W0:Y:S01]  /*9280*/  MUFU.EX2 R209, R209 ;  /* 0x000000d100d17308 */ /* 0x000e220000000800 */
[--C-:B------:R-:W-:Y:S01]  /*9290*/  FFMA.FTZ R207, R182, UR6, -R153.reuse ;  /* 0x00000006b6cf7c23 */ /* 0x100fe20008010899 */
[--C-:B------:R-:W-:Y:S01]  /*92a0*/  FFMA.FTZ R197, R162, UR6, -R153.reuse ;  /* 0x00000006a2c57c23 */ /* 0x100fe20008010899 */
[--C-:B------:R-:W-:Y:S01]  /*92b0*/  FFMA.FTZ R165, R183, UR6, -R153.reuse ;  /* 0x00000006b7a57c23 */ /* 0x100fe20008010899 */
[--C-:B------:R-:W-:Y:S01]  /*92c0*/  FFMA.FTZ R201, R170, UR6, -R153.reuse ;  /* 0x00000006aac97c23 */ /* 0x100fe20008010899 */
[--C-:B------:R-:W-:Y:S01]  /*92d0*/  FFMA.FTZ R171, R171, UR6, -R153.reuse ;  /* 0x00000006abab7c23 */ /* 0x100fe20008010899 */
[--C-:B------:R-:W-:Y:S01]  /*92e0*/  FFMA.FTZ R203, R174, UR6, -R153.reuse ;  /* 0x00000006aecb7c23 */ /* 0x100fe20008010899 */
[--C-:B------:R-:W-:Y:S01]  /*92f0*/  FFMA.FTZ R175, R175, UR6, -R153.reuse ;  /* 0x00000006afaf7c23 */ /* 0x100fe20008010899 */
[----:B------:R-:W1:Y:S01]  /*9300*/  MUFU.EX2 R156, R156 ;  /* 0x0000009c009c7308 */ /* 0x000e620000000800 */
[--C-:B------:R-:W-:Y:S01]  /*9310*/  FFMA.FTZ R163, R163, UR6, -R153.reuse ;  /* 0x00000006a3a37c23 */ /* 0x100fe20008010899 */
[--C-:B------:R-:W-:Y:S01]  /*9320*/  FFMA.FTZ R199, R166, UR6, -R153.reuse ;  /* 0x00000006a6c77c23 */ /* 0x100fe20008010899 */
[--C-:B------:R-:W-:Y:S01]  /*9330*/  FFMA.FTZ R167, R167, UR6, -R153.reuse ;  /* 0x00000006a7a77c23 */ /* 0x100fe20008010899 */
[--C-:B------:R-:W-:Y:S01]  /*9340*/  FFMA.FTZ R162, R154, UR6, -R153.reuse ;  /* 0x000000069aa27c23 */ /* 0x100fe20008010899 */
[--C-:B------:R-:W-:Y:S01]  /*9350*/  FFMA.FTZ R155, R155, UR6, -R153.reuse ;  /* 0x000000069b9b7c23 */ /* 0x100fe20008010899 */
[--C-:B------:R-:W-:Y:S01]  /*9360*/  FFMA.FTZ R158, R158, UR6, -R153.reuse ;  /* 0x000000069e9e7c23 */ /* 0x100fe20008010899 */
[----:B------:R-:W-:Y:S01]  /*9370*/  FFMA.FTZ R153, R159, UR6, -R153 ;  /* 0x000000069f997c23 */ /* 0x000fe20008010899 */
[----:B------:R-:W2:Y:S01]  /*9380*/  MUFU.EX2 R211, R211 ;  /* 0x000000d300d37308 */ /* 0x000ea20000000800 */
[----:B0-----:R-:W-:Y:S01]  /*9390*/  FFMA.FTZ R12, R0, R12, R209 ;  /* 0x0000000c000c7223 */ /* 0x001fe200000100d1 */
[----:B------:R-:W-:Y:S01]  /*93a0*/  FADD.FTZ R159, R210, R13 ;  /* 0x0000000dd29f7221 */ /* 0x000fe20000010000 */
[----:B------:R-:W-:-:S02]  /*93b0*/  @!P1 PRMT R170, RZ, 0x654, R21 ;  /* 0x00000654ffaa9816 */ /* 0x000fc40000000015 */
[C---:B------:R-:W-:Y:S01]  /*93c0*/  F2FP.F16.F32.PACK_AB R210, R184.reuse, R210 ;  /* 0x000000d2b8d2723e */ /* 0x040fe200000000ff */
[----:B------:R-:W-:Y:S01]  /*93d0*/  FADD.FTZ R159, R184, R159 ;  /* 0x0000009fb89f7221 */ /* 0x000fe20000010000 */
[----:B------:R0:W-:Y:S01]  /*93e0*/  @!P1 SYNCS.ARRIVE.TRANS64.RED.A1T0 RZ, [R170+URZ], RZ ;  /* 0x000000ffaaff99a7 */ /* 0x0001e2000810043f */
[----:B------:R-:W3:Y:S01]  /*93f0*/  MUFU.EX2 R164, R164 ;  /* 0x000000a400a47308 */ /* 0x000ee20000000800 */
[----:B-1----:R-:W-:Y:S01]  /*9400*/  FADD.FTZ R12, R156, R12 ;  /* 0x0000000c9c0c7221 */ /* 0x002fe20000010000 */
[----:B------:R-:W-:Y:S01]  /*9410*/  FADD.FTZ R159, R204, R159 ;  /* 0x0000009fcc9f7221 */ /* 0x000fe20000010000 */
[----:B------:R-:W-:Y:S02]  /*9420*/  F2FP.F16.F32.PACK_AB R209, R156, R209 ;  /* 0x000000d19cd1723e */ /* 0x000fe400000000ff */
[C---:B------:R-:W-:Y:S01]  /*9430*/  F2FP.F16.F32.PACK_AB R204, R176.reuse, R204 ;  /* 0x000000ccb0cc723e */ /* 0x040fe200000000ff */
[----:B------:R-:W-:Y:S02]  /*9440*/  FADD.FTZ R159, R176, R159 ;  /* 0x0000009fb09f7221 */ /* 0x000fe40000010000 */
[----:B------:R-:W1:Y:S01]  /*9450*/  MUFU.EX2 R205, R205 ;  /* 0x000000cd00cd7308 */ /* 0x000e620000000800 */
[----:B--2---:R-:W-:Y:S01]  /*9460*/  FADD.FTZ R13, R211, R12 ;  /* 0x0000000cd30d7221 */ /* 0x004fe20000010000 */
[----:B------:R-:W-:Y:S01]  /*9470*/  FADD.FTZ R159, R206, R159 ;  /* 0x0000009fce9f7221 */ /* 0x000fe20000010000 */
[----:B------:R-:W-:-:S03]  /*9480*/  F2FP.F16.F32.PACK_AB R206, R177, R206 ;  /* 0x000000ceb1ce723e */ /* 0x000fc600000000ff */
[----:B------:R-:W-:Y:S02]  /*9490*/  FADD.FTZ R159, R177, R159 ;  /* 0x0000009fb19f7221 */ /* 0x000fe40000010000 */
[----:B------:R-:W2:Y:S01]  /*94a0*/  MUFU.EX2 R157, R157 ;  /* 0x0000009d009d7308 */ /* 0x000ea20000000800 */
[----:B---3--:R-:W-:Y:S01]  /*94b0*/  FADD.FTZ R13, R164, R13 ;  /* 0x0000000da40d7221 */ /* 0x008fe20000010000 */
[----:B------:R-:W-:Y:S01]  /*94c0*/  FADD.FTZ R159, R200, R159 ;  /* 0x0000009fc89f7221 */ /* 0x000fe20000010000 */
[----:B------:R-:W-:Y:S02]  /*94d0*/  F2FP.F16.F32.PACK_AB R211, R164, R211 ;  /* 0x000000d3a4d3723e */ /* 0x000fe400000000ff */
[C---:B------:R-:W-:Y:S01]  /*94e0*/  F2FP.F16.F32.PACK_AB R200, R168.reuse, R200 ;  /* 0x000000c8a8c8723e */ /* 0x040fe200000000ff */
[----:B------:R-:W-:Y:S02]  /*94f0*/  FADD.FTZ R159, R168, R159 ;  /* 0x0000009fa89f7221 */ /* 0x000fe40000010000 */
[----:B------:R-:W3:Y:S01]  /*9500*/  MUFU.EX2 R207, R207 ;  /* 0x000000cf00cf7308 */ /* 0x000ee20000000800 */
[----:B-1----:R-:W-:Y:S01]  /*9510*/  FADD.FTZ R13, R205, R13 ;  /* 0x0000000dcd0d7221 */ /* 0x002fe20000010000 */
[----:B------:R-:W-:Y:S01]  /*9520*/  FADD.FTZ R159, R202, R159 ;  /* 0x0000009fca9f7221 */ /* 0x000fe20000010000 */
[----:B------:R-:W-:-:S03]  /*9530*/  F2FP.F16.F32.PACK_AB R202, R169, R202 ;  /* 0x000000caa9ca723e */ /* 0x000fc600000000ff */
[----:B------:R-:W-:Y:S02]  /*9540*/  FADD.FTZ R159, R169, R159 ;  /* 0x0000009fa99f7221 */ /* 0x000fe40000010000 */
[----:B------:R-:W1:Y:S01]  /*9550*/  MUFU.EX2 R165, R165 ;  /* 0x000000a500a57308 */ /* 0x000e620000000800 */
[C---:B--2---:R-:W-:Y:S01]  /*9560*/  FADD.FTZ R13, R157.reuse, R13 ;  /* 0x0000000d9d0d7221 */ /* 0x044fe20000010000 */
[----:B------:R-:W-:Y:S01]  /*9570*/  FADD.FTZ R159, R196, R159 ;  /* 0x0000009fc49f7221 */ /* 0x000fe20000010000 */
[----:B------:R-:W-:Y:S02]  /*9580*/  F2FP.F16.F32.PACK_AB R205, R157, R205 ;  /* 0x000000cd9dcd723e */ /* 0x000fe400000000ff */
[C---:B------:R-:W-:Y:S01]  /*9590*/  F2FP.F16.F32.PACK_AB R196, R160.reuse, R196 ;  /* 0x000000c4a0c4723e */ /* 0x040fe200000000ff */
[----:B------:R-:W-:Y:S02]  /*95a0*/  FADD.FTZ R159, R160, R159 ;  /* 0x0000009fa09f7221 */ /* 0x000fe40000010000 */
[----:B------:R-:W2:Y:S01]  /*95b0*/  MUFU.EX2 R201, R201 ;  /* 0x000000c900c97308 */ /* 0x000ea20000000800 */
[----:B---3--:R-:W-:Y:S01]  /*95c0*/  FADD.FTZ R13, R207, R13 ;  /* 0x0000000dcf0d7221 */ /* 0x008fe20000010000 */
[----:B------:R-:W-:Y:S01]  /*95d0*/  FADD.FTZ R159, R198, R159 ;  /* 0x0000009fc69f7221 */ /* 0x000fe20000010000 */
[----:B------:R-:W-:-:S03]  /*95e0*/  F2FP.F16.F32.PACK_AB R198, R161, R198 ;  /* 0x000000c6a1c6723e */ /* 0x000fc600000000ff */
[----:B------:R-:W-:Y:S02]  /*95f0*/  FADD.FTZ R159, R161, R159 ;  /* 0x0000009fa19f7221 */ /* 0x000fe40000010000 */
[----:B------:R-:W3:Y:S01]  /*9600*/  MUFU.EX2 R21, R171 ;  /* 0x000000ab00157308 */ /* 0x000ee20000000800 */
[C---:B-1----:R-:W-:Y:S01]  /*9610*/  FADD.FTZ R13, R165.reuse, R13 ;  /* 0x0000000da50d7221 */ /* 0x042fe20000010000 */
[----:B------:R-:W-:Y:S01]  /*9620*/  FADD.FTZ R159, R192, R159 ;  /* 0x0000009fc09f7221 */ /* 0x000fe20000010000 */
[----:B------:R-:W-:Y:S02]  /*9630*/  F2FP.F16.F32.PACK_AB R207, R165, R207 ;  /* 0x000000cfa5cf723e */ /* 0x000fe400000000ff */
[C---:B------:R-:W-:Y:S01]  /*9640*/  F2FP.F16.F32.PACK_AB R192, R152.reuse, R192 ;  /* 0x000000c098c0723e */ /* 0x040fe200000000ff */
[----:B------:R-:W-:Y:S02]  /*9650*/  FADD.FTZ R159, R152, R159 ;  /* 0x0000009f989f7221 */ /* 0x000fe40000010000 */
[----:B------:R-:W1:Y:S01]  /*9660*/  MUFU.EX2 R203, R203 ;  /* 0x000000cb00cb7308 */ /* 0x000e620000000800 */
[----:B--2---:R-:W-:-:S07]  /*9670*/  FADD.FTZ R13, R201, R13 ;  /* 0x0000000dc90d7221 */ /* 0x004fce0000010000 */
[----:B------:R-:W2:Y:S01]  /*9680*/  MUFU.EX2 R154, R175 ;  /* 0x000000af009a7308 */ /* 0x000ea20000000800 */
[C---:B---3--:R-:W-:Y:S01]  /*9690*/  FADD.FTZ R13, R21.reuse, R13 ;  /* 0x0000000d150d7221 */ /* 0x048fe20000010000 */
[----:B------:R-:W-:Y:S01]  /*96a0*/  F2FP.F16.F32.PACK_AB R201, R21, R201 ;  /* 0x000000c915c9723e */ /* 0x000fe200000000ff */
[----:B------:R-:W-:-:S05]  /*96b0*/  IMAD.MOV.U32 R21, RZ, RZ, R17 ;  /* 0x000000ffff157224 */ /* 0x000fca00078e0011 */
[----:B------:R-:W3:Y:S01]  /*96c0*/  MUFU.EX2 R197, R197 ;  /* 0x000000c500c57308 */ /* 0x000ee20000000800 */
[----:B-1----:R-:W-:-:S07]  /*96d0*/  FADD.FTZ R13, R203, R13 ;  /* 0x0000000dcb0d7221 */ /* 0x002fce0000010000 */
[----:B------:R-:W1:Y:S01]  /*96e0*/  MUFU.EX2 R12, R163 ;  /* 0x000000a3000c7308 */ /* 0x000e620000000800 */
[C---:B--2---:R-:W-:Y:S01]  /*96f0*/  FADD.FTZ R13, R154.reuse, R13 ;  /* 0x0000000d9a0d7221 */ /* 0x044fe20000010000 */
[----:B------:R-:W-:-:S06]  /*9700*/  F2FP.F16.F32.PACK_AB R203, R154, R203 ;  /* 0x000000cb9acb723e */ /* 0x000fcc00000000ff */
[----:B------:R-:W2:Y:S01]  /*9710*/  MUFU.EX2 R199, R199 ;  /* 0x000000c700c77308 */ /* 0x000ea20000000800 */
[----:B---3--:R-:W-:-:S07]  /*9720*/  FADD.FTZ R13, R197, R13 ;  /* 0x0000000dc50d7221 */ /* 0x008fce0000010000 */
[----:B------:R-:W3:Y:S01]  /*9730*/  MUFU.EX2 R167, R167 ;  /* 0x000000a700a77308 */ /* 0x000ee20000000800 */
[C---:B-1----:R-:W-:Y:S01]  /*9740*/  FADD.FTZ R13, R12.reuse, R13 ;  /* 0x0000000d0c0d7221 */ /* 0x042fe20000010000 */
[----:B------:R-:W-:-:S06]  /*9750*/  F2FP.F16.F32.PACK_AB R197, R12, R197 ;  /* 0x000000c50cc5723e */ /* 0x000fcc00000000ff */
[----:B------:R-:W1:Y:S01]  /*9760*/  MUFU.EX2 R162, R162 ;  /* 0x000000a200a27308 */ /* 0x000e620000000800 */
[----:B--2---:R-:W-:-:S07]  /*9770*/  FADD.FTZ R13, R199, R13 ;  /* 0x0000000dc70d7221 */ /* 0x004fce0000010000 */
[----:B------:R-:W2:Y:S01]  /*9780*/  MUFU.EX2 R155, R155 ;  /* 0x0000009b009b7308 */ /* 0x000ea20000000800 */
[C---:B---3--:R-:W-:Y:S01]  /*9790*/  FADD.FTZ R13, R167.reuse, R13 ;  /* 0x0000000da70d7221 */ /* 0x048fe20000010000 */
[----:B------:R-:W-:-:S06]  /*97a0*/  F2FP.F16.F32.PACK_AB R199, R167, R199 ;  /* 0x000000c7a7c7723e */ /* 0x000fcc00000000ff */
[----:B------:R-:W3:Y:S01]  /*97b0*/  MUFU.EX2 R194, R194 ;  /* 0x000000c200c27308 */ /* 0x000ee20000000800 */
[----:B-1----:R-:W-:-:S07]  /*97c0*/  FADD.FTZ R13, R162, R13 ;  /* 0x0000000da20d7221 */ /* 0x002fce0000010000 */
[----:B------:R-:W1:Y:S01]  /*97d0*/  MUFU.EX2 R158, R158 ;  /* 0x0000009e009e7308 */ /* 0x000e620000000800 */
[C---:B--2---:R-:W-:Y:S01]  /*97e0*/  FADD.FTZ R13, R155.reuse, R13 ;  /* 0x0000000d9b0d7221 */ /* 0x044fe20000010000 */
[----:B------:R-:W-:-:S06]  /*97f0*/  F2FP.F16.F32.PACK_AB R193, R155, R162 ;  /* 0x000000a29bc1723e */ /* 0x000fcc00000000ff */
[----:B------:R-:W2:Y:S01]  /*9800*/  MUFU.EX2 R153, R153 ;  /* 0x0000009900997308 */ /* 0x000ea20000000800 */
[----:B---3--:R-:W-:Y:S01]  /*9810*/  FADD.FTZ R159, R194, R159 ;  /* 0x0000009fc29f7221 */ /* 0x008fe20000010000 */
[----:B------:R-:W-:Y:S01]  /*9820*/  F2FP.F16.F32.PACK_AB R194, R20, R194 ;  /* 0x000000c214c2723e */ /* 0x000fe200000000ff */
[----:B-1----:R-:W-:Y:S02]  /*9830*/  FADD.FTZ R12, R158, R13 ;  /* 0x0000000d9e0c7221 */ /* 0x002fe40000010000 */
[----:B------:R-:W-:Y:S01]  /*9840*/  FADD.FTZ R13, R20, R159 ;  /* 0x0000009f140d7221 */ /* 0x000fe20000010000 */
[----:B------:R-:W-:Y:S02]  /*9850*/  IMAD.MOV.U32 R20, RZ, RZ, R3 ;  /* 0x000000ffff147224 */ /* 0x000fe400078e0003 */
[C---:B--2---:R-:W-:Y:S01]  /*9860*/  FADD.FTZ R12, R153.reuse, R12 ;  /* 0x0000000c990c7221 */ /* 0x044fe20000010000 */
[----:B------:R-:W-:Y:S01]  /*9870*/  F2FP.F16.F32.PACK_AB R195, R153, R158 ;  /* 0x0000009e99c3723e */ /* 0x000fe200000000ff */
[----:B0-----:R-:W-:Y:S06]  /*9880*/  @P2 BRA `(.L_x_203) ;  /* 0xffffffc4007c2947 */ /* 0x001fec000383ffff */
.L_x_194:
        /* <DEDUP_REMOVED lines=131> */
.L_x_204:
[----:B------:R-:W-:Y:S01]  /*a0c0*/  IMAD R0, R16, 0x8, R5 ;  /* 0x0000000810007824 */ /* 0x000fe200078e0205 */
[----:B------:R-:W-:-:S04]  /*a0d0*/  SHF.L.U32 R7, R17, 0x1f, RZ ;  /* 0x0000001f11077819 */ /* 0x000fc800000006ff */
[----:B------:R0:W1:Y:S01]  /*a0e0*/  SYNCS.PHASECHK.TRANS64.TRYWAIT P2, [R0+URZ+0x38850], R7 ;  /* 0x03885007000075a7 */ /* 0x000062000804017f */
[----:B------:R-:W-:Y:S05]  /*a0f0*/  @!P0 BRA `(.L_x_205) ;  /* 0x0000000000048947 */ /* 0x000fea0003800000 */
[----:B------:R-:W-:Y:S01]  /*a100*/  BPT.TRAP 0x1 ;  /* 0x000000040000795c */ /* 0x000fe20000300000 */
.L_x_205:
[----:B-1----:R-:W-:Y:S05]  /*a110*/  @P2 BRA `(.L_x_206) ;  /* 0x0000000000082947 */ /* 0x002fea0003800000 */
[----:B------:R-:W1:Y:S02]  /*a120*/  SYNCS.PHASECHK.TRANS64.TRYWAIT P0, [R0+URZ+0x38850], R7 ;  /* 0x03885007000075a7 */ /* 0x000e64000800017f */
[----:B-1----:R-:W-:Y:S05]  /*a130*/  @!P0 BRA `(.L_x_207) ;  /* 0x000000cc00c08947 */ /* 0x002fea0003800000 */
.L_x_206:
[----:B------:R-:W-:Y:S05]  /*a140*/  WARPSYNC.ALL ;  /* 0x0000000000007948 */ /* 0x000fea0003800000 */
[----:B------:R-:W-:Y:S01]  /*a150*/  VIADD R5, R5, 0x400 ;  /* 0x0000040005057836 */ /* 0x000fe20000000000 */
[----:B------:R-:W2:Y:S01]  /*a160*/  LDL.LU R15, [R1+0x18] ;  /* 0x00001800010f7983 */ /* 0x000ea20000300800 */
[----:B01----:R-:W-:Y:S01]  /*a170*/  IMAD.MOV.U32 R7, RZ, RZ, 0x40000040 ;  /* 0x40000040ff077424 */ /* 0x003fe200078e00ff */
[----:B------:R-:W-:Y:S01]  /*a180*/  WARPGROUP.ARRIVE ;  /* 0x00000000000079c5 */ /* 0x000fe20000000000 */
[----:B------:R-:W-:Y:S01]  /*a190*/  IMAD.MOV.U32 R9, RZ, RZ, 0x40000040 ;  /* 0x40000040ff097424 */ /* 0x000fe200078e00ff */
[----:B------:R-:W-:Y:S01]  /*a1a0*/  SHF.R.U32.HI R5, RZ, 0x4, R5 ;  /* 0x00000004ff057819 */ /* 0x000fe20000011605 */
[----:B------:R-:W0:Y:S01]  /*a1b0*/  SHFL.BFLY PT, R2, R13, 0x2, 0x1f ;  /* 0x0c401f000d027f89 */ /* 0x000e2200000e0000 */
[----:B------:R-:W-:Y:S01]  /*a1c0*/  R2UR UR11, R7 ;  /* 0x00000000070b72ca */ /* 0x000fe200000e0000 */
[----:B------:R-:W-:Y:S01]  /*a1d0*/  IMAD.MOV.U32 R7, RZ, RZ, 0x40000040 ;  /* 0x40000040ff077424 */ /* 0x000fe200078e00ff */
[----:B------:R-:W-:Y:S01]  /*a1e0*/  LOP3.LUT R5, R5, 0x3fff, RZ, 0xc0, !PT ;  /* 0x00003fff05057812 */ /* 0x000fe200078ec0ff */
[----:B------:R-:W-:-:S02]  /*a1f0*/  @!P1 VIADD R11, R0, 0x38860 ;  /* 0x00038860000b9836 */ /* 0x000fc40000000000 */
[----:B------:R-:W-:Y:S01]  /*a200*/  IMAD.MOV.U32 R0, RZ, RZ, -0x800000 ;  /* 0xff800000ff007424 */ /* 0x000fe200078e00ff */
[----:B------:R-:W-:Y:S02]  /*a210*/  LOP3.LUT R5, R5, 0x2800000, RZ, 0xfc, !PT ;  /* 0x0280000005057812 */ /* 0x000fe400078efcff */
[----:B------:R-:W-:-:S03]  /*a220*/  @!P1 PRMT R11, RZ, 0x654, R11 ;  /* 0x00000654ff0b9816 */ /* 0x000fc6000000000b */
[C---:B------:R-:W-:Y:S02]  /*a230*/  IMAD R6, R16.reuse, 0xa00, R5 ;  /* 0x00000a0010067824 */ /* 0x040fe400078e0205 */
[----:B------:R-:W1:Y:S01]  /*a240*/  SHFL.BFLY PT, R5, R12, 0x2, 0x1f ;  /* 0x0c401f000c057f89 */ /* 0x000e6200000e0000 */
[----:B------:R-:W-:Y:S02]  /*a250*/  VIADD R16, R16, 0x1 ;  /* 0x0000000110107836 */ /* 0x000fe40000000000 */
[C---:B------:R-:W-:Y:S01]  /*a260*/  R2UR UR10, R6.reuse ;  /* 0x00000000060a72ca */ /* 0x040fe200000e0000 */
[----:B------:R-:W-:Y:S02]  /*a270*/  VIADD R8, R6, 0x80 ;  /* 0x0000008006087836 */ /* 0x000fe40000000000 */
[----:B------:R-:W-:Y:S01]  /*a280*/  ISETP.NE.AND P2, PT, R16, 0x2, PT ;  /* 0x000000021000780c */ /* 0x000fe20003f45270 */
[----:B0-----:R-:W-:Y:S01]  /*a290*/  FADD.FTZ R2, R2, R13 ;  /* 0x0000000d02027221 */ /* 0x001fe20000010000 */
[----:B------:R-:W-:-:S02]  /*a2a0*/  IMAD.U32 R13, RZ, RZ, UR6 ;  /* 0x00000006ff0d7e24 */ /* 0x000fc4000f8e00ff */
[----:B------:R-:W-:-:S06]  /*a2b0*/  SEL R16, R16, RZ, P2 ;  /* 0x000000ff10107207 */ /* 0x000fcc0001000000 */
[----:B------:R-:W-:Y:S01]  /*a2c0*/  HGMMA.64x256x16.F32 R24, R208, gdesc[UR8].tnspB, R24, gsb0 ;  /* 0x43e00008d0187df0 */ /* 0x000fe20008000818 */
[----:B------:R-:W-:Y:S01]  /*a2d0*/  R2UR UR10, R8 ;  /* 0x00000000080a72ca */ /* 0x000fe200000e0000 */
[----:B------:R-:W-:Y:S01]  /*a2e0*/  VIADD R8, R6, 0x100 ;  /* 0x0000010006087836 */ /* 0x000fe20000000000 */
[----:B------:R-:W-:Y:S01]  /*a2f0*/  R2UR UR11, R9 ;  /* 0x00000000090b72ca */ /* 0x000fe200000e0000 */
[----:B------:R-:W-:Y:S02]  /*a300*/  IMAD.MOV.U32 R9, RZ, RZ, 0x40000040 ;  /* 0x40000040ff097424 */ /* 0x000fe400078e00ff */
[----:B--2---:R-:W-:Y:S01]  /*a310*/  VIADD R15, R15, 0x1 ;  /* 0x000000010f0f7836 */ /* 0x004fe20000000000 */
[----:B------:R-:W-:Y:S02]  /*a320*/  WARPGROUP.DEPBAR.LE gsb0, 0x0 ;  /* 0x00008000000079c5 */ /* 0x000fe40000010000 */
[----:B------:R-:W-:Y:S02]  /*a330*/  WARPGROUP.ARRIVE ;  /* 0x00000000000079c5 */ /* 0x000fe40000000000 */
[----:B------:R-:W-:-:S15]  /*a340*/  STL [R1+0x18], R15 ;  /* 0x0000180f01007387 */ /* 0x000fde0000100800 */
[----:B------:R-:W-:-:S02]  /*a350*/  NOP ;  /* 0x0000000000007918 */ /* 0x000fc40000000000 */
[----:B------:R-:W-:Y:S01]  /*a360*/  HGMMA.64x256x16.F32 R24, R204, gdesc[UR8].tnspB, R24, gsb0 ;  /* 0x43e00008cc187df0 */ /* 0x000fe20008000818 */
[----:B------:R-:W-:Y:S01]  /*a370*/  R2UR UR10, R8 ;  /* 0x00000000080a72ca */ /* 0x000fe200000e0000 */
[C---:B------:R-:W-:Y:S01]  /*a380*/  VIADD R8, R6.reuse, 0x180 ;  /* 0x0000018006087836 */ /* 0x040fe20000000000 */
[----:B------:R-:W-:Y:S01]  /*a390*/  R2UR UR11, R9 ;  /* 0x00000000090b72ca */ /* 0x000fe200000e0000 */
[----:B------:R-:W-:Y:S02]  /*a3a0*/  IMAD.MOV.U32 R9, RZ, RZ, 0x40000040 ;  /* 0x40000040ff097424 */ /* 0x000fe400078e00ff */
[----:B------:R-:W-:Y:S01]  /*a3b0*/  VIADD R6, R6, 0x200 ;  /* 0x0000020006067836 */ /* 0x000fe20000000000 */
[----:B------:R-:W-:Y:S02]  /*a3c0*/  WARPGROUP.DEPBAR.LE gsb0, 0x0 ;  /* 0x00008000000079c5 */ /* 0x000fe40000010000 */
[----:B------:R-:W-:-:S15]  /*a3d0*/  WARPGROUP.ARRIVE ;  /* 0x00000000000079c5 */ /* 0x000fde0000000000 */
[----:B------:R-:W-:-:S04]  /*a3e0*/  NOP ;  /* 0x0000000000007918 */ /* 0x000fc80000000000 */
[----:B------:R-:W-:Y:S01]  /*a3f0*/  HGMMA.64x256x16.F32 R24, R200, gdesc[UR8].tnspB, R24, gsb0 ;  /* 0x43e00008c8187df0 */ /* 0x000fe20008000818 */
[----:B------:R-:W-:Y:S02]  /*a400*/  R2UR UR10, R8 ;  /* 0x00000000080a72ca */ /* 0x000fe400000e0000 */
[----:B------:R-:W-:Y:S01]  /*a410*/  R2UR UR11, R9 ;  /* 0x00000000090b72ca */ /* 0x000fe200000e0000 */
[----:B------:R-:W-:Y:S02]  /*a420*/  WARPGROUP.DEPBAR.LE gsb0, 0x0 ;  /* 0x00008000000079c5 */ /* 0x000fe40000010000 */
[----:B------:R-:W-:-:S15]  /*a430*/  WARPGROUP.ARRIVE ;  /* 0x00000000000079c5 */ /* 0x000fde0000000000 */
[----:B------:R-:W-:-:S07]  /*a440*/  NOP ;  /* 0x0000000000007918 */ /* 0x000fce0000000000 */
[----:B------:R-:W-:Y:S01]  /*a450*/  HGMMA.64x256x16.F32 R24, R196, gdesc[UR8].tnspB, R24, gsb0 ;  /* 0x43e00008c4187df0 */ /* 0x000fe20008000818 */
[----:B------:R-:W-:Y:S02]  /*a460*/  R2UR UR10, R6 ;  /* 0x00000000060a72ca */ /* 0x000fe400000e0000 */
[----:B------:R-:W-:Y:S01]  /*a470*/  R2UR UR11, R7 ;  /* 0x00000000070b72ca */ /* 0x000fe200000e0000 */
[----:B-1----:R-:W-:Y:S02]  /*a480*/  FADD.FTZ R7, R5, R12 ;  /* 0x0000000c05077221 */ /* 0x002fe40000010000 */
[----:B------:R-:W0:Y:S04]  /*a490*/  SHFL.BFLY PT, R5, R2, 0x1, 0x1f ;  /* 0x0c201f0002057f89 */ /* 0x000e2800000e0000 */
[----:B------:R-:W1:Y:S01]  /*a4a0*/  SHFL.BFLY PT, R6, R7, 0x1, 0x1f ;  /* 0x0c201f0007067f89 */ /* 0x000e6200000e0000 */
[----:B0-----:R-:W-:Y:S01]  /*a4b0*/  FADD.FTZ R10, R2, R5 ;  /* 0x00000005020a7221 */ /* 0x001fe20000010000 */
[----:B------:R-:W-:Y:S01]  /*a4c0*/  IMAD.MOV.U32 R5, RZ, RZ, RZ ;  /* 0x000000ffff057224 */ /* 0x000fe200078e00ff */
[----:B------:R-:W-:Y:S01]  /*a4d0*/  SEL R2, RZ, 0x1, P2 ;  /* 0x00000001ff027807 */ /* 0x000fe20001000000 */
[----:B-1----:R-:W-:-:S02]  /*a4e0*/  FADD.FTZ R14, R7, R6 ;  /* 0x00000006070e7221 */ /* 0x002fc40000010000 */
[----:B------:R-:W-:Y:S01]  /*a4f0*/  FSETP.NE.FTZ.AND P0, PT, R10, RZ, PT ;  /* 0x000000ff0a00720b */ /* 0x000fe20003f15000 */
[----:B------:R-:W-:Y:S01]  /*a500*/  IMAD.MOV.U32 R6, RZ, RZ, RZ ;  /* 0x000000ffff067224 */ /* 0x000fe200078e00ff */
[----:B------:R-:W-:Y:S01]  /*a510*/  LOP3.LUT R17, R17, R2, RZ, 0x3c, !PT ;  /* 0x0000000211117212 */ /* 0x000fe200078e3cff */
[----:B------:R-:W-:Y:S01]  /*a520*/  IMAD.U32 R7, RZ, RZ, UR6 ;  /* 0x00000006ff077e24 */ /* 0x000fe2000f8e00ff */
[----:B------:R-:W-:Y:S01]  /*a530*/  FSETP.NE.FTZ.AND P3, PT, R14, RZ, PT ;  /* 0x000000ff0e00720b */ /* 0x000fe20003f75000 */
[----:B------:R-:W-:-:S08]  /*a540*/  IMAD.MOV.U32 R2, RZ, RZ, -0x800000 ;  /* 0xff800000ff027424 */ /* 0x000fd000078e00ff */
[----:B------:R-:W0:Y:S01]  /*a550*/  @P0 MUFU.LG2 R8, R10 ;  /* 0x0000000a00080308 */ /* 0x000e220000000c00 */
[----:B------:R-:W-:-:S03]  /*a560*/  @P0 FMUL.FTZ R7, R7, 0.69314718246459960938 ;  /* 0x3f31721807070820 */ /* 0x000fc60000410000 */
[----:B------:R-:W-:-:S04]  /*a570*/  @P3 FMUL.FTZ R13, R13, 0.69314718246459960938 ;  /* 0x3f3172180d0d3820 */ /* 0x000fc80000410000 */
[----:B------:R-:W1:Y:S08]  /*a580*/  @P3 MUFU.LG2 R9, R14 ;  /* 0x0000000e00093308 */ /* 0x000e700000000c00 */
[----:B------:R1:W2:Y:S01]  /*a590*/  @P0 MUFU.RCP R6, R10 ;  /* 0x0000000a00060308 */ /* 0x0002a20000001000 */
[----:B0-----:R-:W-:-:S04]  /*a5a0*/  @P0 FMUL.FTZ R8, R8, 0.69314718246459960938 ;  /* 0x3f31721808080820 */ /* 0x001fc80000410000 */
[----:B------:R-:W-:Y:S01]  /*a5b0*/  @P0 FFMA.FTZ R2, R7, R4, R8 ;  /* 0x0000000407020223 */ /* 0x000fe20000010008 */
[----:B------:R-:W-:Y:S02]  /*a5c0*/  PLOP3.LUT P0, PT, PT, PT, PT, 0x8, 0x0 ;  /* 0x000000000000781c */ /* 0x000fe40003f0e170 */
[----:B------:R-:W0:Y:S01]  /*a5d0*/  @P3 MUFU.RCP R5, R14 ;  /* 0x0000000e00053308 */ /* 0x000e220000001000 */
[----:B-1----:R-:W-:-:S04]  /*a5e0*/  @P3 FMUL.FTZ R10, R9, 0.69314718246459960938 ;  /* 0x3f317218090a3820 */ /* 0x002fc80000410000 */
[----:B------:R-:W-:Y:S01]  /*a5f0*/  @P3 FFMA.FTZ R0, R13, R3, R10 ;  /* 0x000000030d003223 */ /* 0x000fe2000001000a */
[----:B------:R-:W-:Y:S02]  /*a600*/  WARPGROUP.DEPBAR.LE gsb0, 0x0 ;  /* 0x00008000000079c5 */ /* 0x000fe40000010000 */
[----:B------:R-:W-:-:S06]  /*a610*/  WARPGROUP.ARRIVE ;  /* 0x00000000000079c5 */ /* 0x000fcc0000000000 */
[----:B------:R-:W-:Y:S03]  /*a620*/  HGMMA.64x256x16.F32 R24, R192, gdesc[UR8].tnspB, R24, gsb0 ;  /* 0x43e00008c0187df0 */ /* 0x000fe60008000818 */
[----:B------:R-:W-:Y:S02]  /*a630*/  WARPGROUP.DEPBAR.LE gsb0, 0x0 ;  /* 0x00008000000079c5 */ /* 0x000fe40000010000 */
[----:B------:R1:W-:Y:S01]  /*a640*/  @!P1 SYNCS.ARRIVE.TRANS64.RED.A1T0 RZ, [R11+URZ], RZ ;  /* 0x000000ff0bff99a7 */ /* 0x0003e2000810043f */
        /* <DEDUP_REMOVED lines=64> */
[-C--:B0-----:R-:W-:Y:S01]  /*aa50*/  FMUL.FTZ R26, R26, R5.reuse ;  /* 0x000000051a1a7220 */ /* 0x081fe20000410000 */
        /* <DEDUP_REMOVED lines=62> */
[----:B-1----:R-:W-:-:S07]  /*ae40*/  FMUL.FTZ R151, R151, R5 ;  /* 0x0000000597977220 */ /* 0x002fce0000410000 */
.L_x_186:
[----:B------:R-:W0:Y:S08]  /*ae50*/  S2UR UR4, SR_CgaCtaId ;  /* 0x00000000000479c3 */ /* 0x000e300000008800 */
[----:B------:R-:W-:Y:S06]  /*ae60*/  BAR.SYNC.DEFER_BLOCKING 0x5, 0x180 ;  /* 0x0146000000007b1d */ /* 0x000fec0000010000 */
[----:B------:R-:W-:Y:S01]  /*ae70*/  UMOV UR8, 0x400 ;  /* 0x0000040000087882 */ /* 0x000fe20000000000 */
[----:B------:R-:W-:Y:S01]  /*ae80*/  BSSY B0, `(.L_x_208) ;  /* 0x00004bb000007945 */ /* 0x000fe20003800000 */
[----:B0-----:R-:W-:-:S09]  /*ae90*/  ULEA UR8, UR4, UR8, 0x18 ;  /* 0x0000000804087291 */ /* 0x001fd2000f8ec03f */
[----:B------:R-:W0:Y:S02]  /*aea0*/  LDS.128 R4, [UR8+0x388d0] ;  /* 0x0388d008ff047984 */ /* 0x000e240008000c00 */
[----:B0-----:R-:W-:Y:S02]  /*aeb0*/  R2UR UR6, R5 ;  /* 0x00000000050672ca */ /* 0x001fe400000e0000 */
[----:B------:R-:W-:Y:S02]  /*aec0*/  R2UR UR5, R6 ;  /* 0x00000000060572ca */ /* 0x000fe400000e0000 */
[----:B------:R-:W-:Y:S01]  /*aed0*/  R2UR UR7, R7 ;  /* 0x00000000070772ca */ /* 0x000fe200000e0000 */
[----:B------:R-:W-:Y:S06]  /*aee0*/  BAR.ARV 0x4, 0x180 ;  /* 0x0106000000007b1d */ /* 0x000fec0000002000 */
[----:B------:R-:W-:Y:S08]  /*aef0*/  @P0 BRA `(.L_x_209) ;  /* 0x0000003800900947 */ /* 0x000ff00003800000 */
[----:B------:R-:W2:Y:S01]  /*af00*/  LDL.LU R9, [R1+0x10] ;  /* 0x0000100001097983 */ /* 0x000ea20000300800 */
[----:B------:R-:W0:Y:S01]  /*af10*/  S2UR UR4, SR_SWINHI ;  /* 0x00000000000479c3 */ /* 0x000e220000002f00 */
[----:B------:R-:W-:Y:S01]  /*af20*/  IMAD.MOV.U32 R12, RZ, RZ, 0x2 ;  /* 0x00000002ff0c7424 */ /* 0x000fe200078e00ff */
[----:B------:R-:W-:Y:S01]  /*af30*/  F2FP.F16.F32.PACK_AB R6, R29, R28 ;  /* 0x0000001c1d06723e */ /* 0x000fe200000000ff */
[----:B------:R-:W3:Y:S01]  /*af40*/  LDL.LU R8, [R1+0x14] ;  /* 0x0000140001087983 */ /* 0x000ee20000300800 */
[----:B------:R-:W-:Y:S01]  /*af50*/  F2FP.F16.F32.PACK_AB R7, R31, R30 ;  /* 0x0000001e1f07723e */ /* 0x000fe200000000ff */
[----:B------:R-:W-:Y:S01]  /*af60*/  ULDC.64 UR14, c[0x0][0xc00] ;  /* 0x00030000000e7ab9 */ /* 0x000fe20000000a00 */
[----:B------:R-:W-:Y:S01]  /*af70*/  R2UR UR22, R22 ;  /* 0x00000000161672ca */ /* 0x000fe200000e0000 */
[----:B------:R-:W4:Y:S01]  /*af80*/  LDL R3, [R1+0x68] ;  /* 0x0000680001037983 */ /* 0x000f220000100800 */
[----:B------:R-:W-:Y:S01]  /*af90*/  ULDC.64 UR26, c[0x0][0x208] ;  /* 0x00008200001a7ab9 */ /* 0x000fe20000000a00 */
[----:B------:R-:W-:-:S02]  /*afa0*/  ULDC UR20, c[0x0][0xbe8] ;  /* 0x0002fa0000147ab9 */ /* 0x000fc40000000800 */
[----:B------:R-:W5:Y:S01]  /*afb0*/  LDL R174, [R1+0xc] ;  /* 0x00000c0001ae7983 */ /* 0x000f620000100800 */
[----:B------:R-:W-:Y:S02]  /*afc0*/  R2UR UR21, R212 ;  /* 0x00000000d41572ca */ /* 0x000fe400000e0000 */
[----:B------:R-:W-:Y:S01]  /*afd0*/  R2UR UR24, R213 ;  /* 0x00000000d51872ca */ /* 0x000fe200000e0000 */
[----:B------:R-:W5:Y:S01]  /*afe0*/  LDL R175, [R1+0x64] ;  /* 0x0000640001af7983 */ /* 0x000f620000100800 */
[----:B------:R-:W-:Y:S01]  /*aff0*/  UMOV UR10, UR8 ;  /* 0x00000008000a7c82 */ /* 0x000fe20008000000 */
[----:B0-----:R-:W-:Y:S01]  /*b000*/  UMOV UR11, UR4 ;  /* 0x00000004000b7c82 */ /* 0x001fe20008000000 */
[----:B------:R-:W-:Y:S01]  /*b010*/  BAR.SYNC.DEFER_BLOCKING 0x1, 0x100 ;  /* 0x0044000000007b1d */ /* 0x000fe20000010000 */
[----:B--2---:R-:W-:Y:S02]  /*b020*/  R2UR UR19, R9 ;  /* 0x00000000091372ca */ /* 0x004fe400000e0000 */
[----:B---3--:R-:W-:Y:S01]  /*b030*/  R2UR UR17, R8 ;  /* 0x00000000081172ca */ /* 0x008fe200000e0000 */
[----:B----4-:R-:W-:Y:S01]  /*b040*/  IMAD.WIDE R12, R3, R12, UR10 ;  /* 0x0000000a030c7e25 */ /* 0x010fe2000f8e020c */
[----:B-----5:R-:W-:-:S02]  /*b050*/  R2UR UR18, R174 ;  /* 0x00000000ae1272ca */ /* 0x020fc400000e0000 */
[----:B------:R-:W-:-:S04]  /*b060*/  IADD3 R15, P1, R12, 0x20, RZ ;  /* 0x000000200c0f7810 */ /* 0x000fc80007f3e0ff */
[----:B------:R-:W-:-:S04]  /*b070*/  LOP3.LUT R14, R15, 0x380, RZ, 0xc0, !PT ;  /* 0x000003800f0e7812 */ /* 0x000fc800078ec0ff */
[----:B------:R-:W-:Y:S02]  /*b080*/  SHF.R.U64 R14, R14, 0x3, RZ ;  /* 0x000000030e0e7819 */ /* 0x000fe400000012ff */
[----:B------:R-:W-:Y:S02]  /*b090*/  IADD3 R157, P0, R12, 0x40, RZ ;  /* 0x000000400c9d7810 */ /* 0x000fe40007f1e0ff */
[----:B------:R-:W-:Y:S01]  /*b0a0*/  LOP3.LUT R14, R14, R15, RZ, 0x3c, !PT ;  /* 0x0000000f0e0e7212 */ /* 0x000fe200078e3cff */
[----:B------:R-:W-:Y:S01]  /*b0b0*/  IMAD.X R15, RZ, RZ, R13, P1 ;  /* 0x000000ffff0f7224 */ /* 0x000fe200008e060d */
[C---:B------:R-:W-:Y:S02]  /*b0c0*/  IADD3 R159, P4, R12.reuse, 0x60, RZ ;  /* 0x000000600c9f7810 */ /* 0x040fe40007f9e0ff */
[C---:B------:R-:W-:Y:S02]  /*b0d0*/  IADD3 R161, P3, R12.reuse, 0x4000, RZ ;  /* 0x000040000ca17810 */ /* 0x040fe40007f7e0ff */
[----:B------:R-:W-:-:S02]  /*b0e0*/  IADD3 R163, P6, R12, 0x4020, RZ ;  /* 0x000040200ca37810 */ /* 0x000fc40007fde0ff */
[C---:B------:R-:W-:Y:S02]  /*b0f0*/  IADD3 R165, P5, R12.reuse, 0x4040, RZ ;  /* 0x000040400ca57810 */ /* 0x040fe40007fbe0ff */
[C---:B------:R-:W-:Y:S02]  /*b100*/  IADD3 R167, P2, R12.reuse, 0x4060, RZ ;  /* 0x000040600ca77810 */ /* 0x040fe40007f5e0ff */
[C---:B------:R-:W-:Y:S02]  /*b110*/  IADD3 R169, P1, R12.reuse, 0x8000, RZ ;  /* 0x000080000ca97810 */ /* 0x040fe40007f3e0ff */
[----:B------:R-:W-:Y:S02]  /*b120*/  LOP3.LUT R5, R12, 0x380, RZ, 0xc0, !PT ;  /* 0x000003800c057812 */ /* 0x000fe400078ec0ff */
[----:B------:R-:W-:Y:S02]  /*b130*/  LOP3.LUT R156, R157, 0x380, RZ, 0xc0, !PT ;  /* 0x000003809d9c7812 */ /* 0x000fe400078ec0ff */
[----:B------:R-:W-:-:S02]  /*b140*/  LOP3.LUT R158, R159, 0x380, RZ, 0xc0, !PT ;  /* 0x000003809f9e7812 */ /* 0x000fc400078ec0ff */
[----:B------:R-:W-:Y:S02]  /*b150*/  LOP3.LUT R160, R161, 0x380, RZ, 0xc0, !PT ;  /* 0x00000380a1a07812 */ /* 0x000fe400078ec0ff */
[----:B------:R-:W-:Y:S02]  /*b160*/  LOP3.LUT R162, R163, 0x380, RZ, 0xc0, !PT ;  /* 0x00000380a3a27812 */ /* 0x000fe400078ec0ff */
[----:B------:R-:W-:Y:S02]  /*b170*/  LOP3.LUT R164, R165, 0x380, RZ, 0xc0, !PT ;  /* 0x00000380a5a47812 */ /* 0x000fe400078ec0ff */
[----:B------:R-:W-:Y:S02]  /*b180*/  LOP3.LUT R166, R167, 0x380, RZ, 0xc0, !PT ;  /* 0x00000380a7a67812 */ /* 0x000fe400078ec0ff */
[----:B------:R-:W-:Y:S02]  /*b190*/  LOP3.LUT R168, R169, 0x380, RZ, 0xc0, !PT ;  /* 0x00000380a9a87812 */ /* 0x000fe400078ec0ff */
[----:B------:R-:W-:-:S02]  /*b1a0*/  SHF.R.U64 R5, R5, 0x3, RZ ;  /* 0x0000000305057819 */ /* 0x000fc400000012ff */
[----:B------:R-:W-:Y:S02]  /*b1b0*/  SHF.R.U64 R156, R156, 0x3, RZ ;  /* 0x000000039c9c7819 */ /* 0x000fe400000012ff */
[----:B------:R-:W-:Y:S02]  /*b1c0*/  SHF.R.U64 R158, R158, 0x3, RZ ;  /* 0x000000039e9e7819 */ /* 0x000fe400000012ff */
[----:B------:R-:W-:Y:S02]  /*b1d0*/  SHF.R.U64 R160, R160, 0x3, RZ ;  /* 0x00000003a0a07819 */ /* 0x000fe400000012ff */
[----:B------:R-:W-:Y:S02]  /*b1e0*/  SHF.R.U64 R162, R162, 0x3, RZ ;  /* 0x00000003a2a27819 */ /* 0x000fe400000012ff */
[----:B------:R-:W-:Y:S02]  /*b1f0*/  SHF.R.U64 R164, R164, 0x3, RZ ;  /* 0x00000003a4a47819 */ /* 0x000fe400000012ff */
[----:B------:R-:W-:-:S02]  /*b200*/  SHF.R.U64 R166, R166, 0x3, RZ ;  /* 0x00000003a6a67819 */ /* 0x000fc400000012ff */
[----:B------:R-:W-:Y:S02]  /*b210*/  SHF.R.U64 R168, R168, 0x3, RZ ;  /* 0x00000003a8a87819 */ /* 0x000fe400000012ff */
[----:B------:R-:W-:Y:S01]  /*b220*/  LOP3.LUT R4, R5, R12, RZ, 0x3c, !PT ;  /* 0x0000000c05047212 */ /* 0x000fe200078e3cff */
[--C-:B------:R-:W-:Y:S01]  /*b230*/  IMAD.MOV.U32 R5, RZ, RZ, R13.reuse ;  /* 0x000000ffff057224 */ /* 0x100fe200078e000d */
[----:B------:R-:W-:Y:S01]  /*b240*/  LOP3.LUT R156, R156, R157, RZ, 0x3c, !PT ;  /* 0x0000009d9c9c7212 */ /* 0x000fe200078e3cff */
[--C-:B------:R-:W-:Y:S01]  /*b250*/  IMAD.X R157, RZ, RZ, R13.reuse, P0 ;  /* 0x000000ffff9d7224 */ /* 0x100fe200000e060d */
        /* <DEDUP_REMOVED lines=11> */
[----:B------:R-:W-:Y:S01]  /*b310*/  IMAD.X R169, RZ, RZ, R13, P1 ;  /* 0x000000ffffa97224 */ /* 0x000fe200008e060d */
[----:B------:R-:W-:-:S02]  /*b320*/  IADD3 R171, P0, R12, 0x8020, RZ ;  /* 0x000080200cab7810 */ /* 0x000fc40007f1e0ff */
[C---:B------:R-:W-:Y:S02]  /*b330*/  IADD3 R173, P4, R12.reuse, 0x8040, RZ ;  /* 0x000080400cad7810 */ /* 0x040fe40007f9e0ff */
[C---:B------:R-:W-:Y:S02]  /*b340*/  IADD3 R9, P3, R12.reuse, 0x8060, RZ ;  /* 0x000080600c097810 */ /* 0x040fe40007f7e0ff */
[C---:B------:R-:W-:Y:S02]  /*b350*/  IADD3 R11, P6, R12.reuse, 0xc000, RZ ;  /* 0x0000c0000c0b7810 */ /* 0x040fe40007fde0ff */
[C---:B------:R-:W-:Y:S02]  /*b360*/  IADD3 R153, P5, R12.reuse, 0xc020, RZ ;  /* 0x0000c0200c997810 */ /* 0x040fe40007fbe0ff */
[C---:B------:R-:W-:Y:S02]  /*b370*/  IADD3 R155, P2, R12.reuse, 0xc040, RZ ;  /* 0x0000c0400c9b7810 */ /* 0x040fe40007f5e0ff */
[----:B------:R-:W-:-:S02]  /*b380*/  IADD3 R21, P1, R12, 0xc060, RZ ;  /* 0x0000c0600c157810 */ /* 0x000fc40007f3e0ff */
[----:B------:R-:W-:Y:S02]  /*b390*/  MOV R3, R4 ;  /* 0x0000000400037202 */ /* 0x000fe40000000f00 */
[----:B------:R-:W-:Y:S02]  /*b3a0*/  F2FP.F16.F32.PACK_AB R4, R25, R24 ;  /* 0x000000181904723e */ /* 0x000fe400000000ff */
[----:B------:R-:W-:Y:S02]  /*b3b0*/  F2FP.F16.F32.PACK_AB R5, R27, R26 ;  /* 0x0000001a1b05723e */ /* 0x000fe400000000ff */
[----:B------:R-:W-:Y:S02]  /*b3c0*/  LOP3.LUT R170, R171, 0x380, RZ, 0xc0, !PT ;  /* 0x00000380abaa7812 */ /* 0x000fe400078ec0ff */
[----:B------:R-:W-:Y:S02]  /*b3d0*/  LOP3.LUT R172, R173, 0x380, RZ, 0xc0, !PT ;  /* 0x00000380adac7812 */ /* 0x000fe400078ec0ff */
[----:B------:R-:W-:-:S02]  /*b3e0*/  LOP3.LUT R8, R9, 0x380, RZ, 0xc0, !PT ;  /* 0x0000038009087812 */ /* 0x000fc400078ec0ff */
[----:B------:R-:W-:Y:S02]  /*b3f0*/  LOP3.LUT R10, R11, 0x380, RZ, 0xc0, !PT ;  /* 0x000003800b0a7812 */ /* 0x000fe400078ec0ff */
[----:B------:R-:W-:Y:S02]  /*b400*/  LOP3.LUT R152, R153, 0x380, RZ, 0xc0, !PT ;  /* 0x0000038099987812 */ /* 0x000fe400078ec0ff */
[----:B------:R-:W-:Y:S02]  /*b410*/  LOP3.LUT R154, R155, 0x380, RZ, 0xc0, !PT ;  /* 0x000003809b9a7812 */ /* 0x000fe400078ec0ff */
[----:B------:R-:W-:Y:S01]  /*b420*/  LOP3.LUT R20, R21, 0x380, RZ, 0xc0, !PT ;  /* 0x0000038015147812 */ /* 0x000fe200078ec0ff */
[----:B------:R0:W-:Y:S01]  /*b430*/  STSM.16.M88.4 [R3], R4 ;  /* 0x0000000403007844 */ /* 0x0001e20000000200 */
[----:B------:R-:W-:Y:S02]  /*b440*/  SHF.R.U64 R170, R170, 0x3, RZ ;  /* 0x00000003aaaa7819 */ /* 0x000fe400000012ff */
[----:B------:R-:W-:-:S02]  /*b450*/  SHF.R.U64 R172, R172, 0x3, RZ ;  /* 0x00000003acac7819 */ /* 0x000fc400000012ff */
[----:B------:R-:W-:Y:S02]  /*b460*/  SHF.R.U64 R8, R8, 0x3, RZ ;  /* 0x0000000308087819 */ /* 0x000fe400000012ff */
[----:B------:R-:W-:Y:S02]  /*b470*/  SHF.R.U64 R10, R10, 0x3, RZ ;  /* 0x000000030a0a7819 */ /* 0x000fe400000012ff */
[----:B------:R-:W-:Y:S02]  /*b480*/  SHF.R.U64 R152, R152, 0x3, RZ ;  /* 0x0000000398987819 */ /* 0x000fe400000012ff */
[----:B------:R-:W-:Y:S02]  /*b490*/  SHF.R.U64 R154, R154, 0x3, RZ ;  /* 0x000000039a9a7819 */ /* 0x000fe400000012ff */
[----:B------:R-:W-:Y:S02]  /*b4a0*/  SHF.R.U64 R20, R20, 0x3, RZ ;  /* 0x0000000314147819 */ /* 0x000fe400000012ff */
[----:B------:R-:W-:-:S02]  /*b4b0*/  MOV R14, R14 ;  /* 0x0000000e000e7202 */ /* 0x000fc40000000f00 */
[----:B0-----:R-:W-:Y:S02]  /*b4c0*/  F2FP.F16.F32.PACK_AB R4, R33, R32 ;  /* 0x000000202104723e */ /* 0x001fe400000000ff */
[----:B------:R-:W-:Y:S02]  /*b4d0*/  F2FP.F16.F32.PACK_AB R5, R35, R34 ;  /* 0x000000222305723e */ /* 0x000fe400000000ff */
[----:B------:R-:W-:Y:S02]  /*b4e0*/  F2FP.F16.F32.PACK_AB R6, R37, R36 ;  /* 0x000000242506723e */ /* 0x000fe400000000ff */
[----:B------:R-:W-:Y:S02]  /*b4f0*/  F2FP.F16.F32.PACK_AB R7, R39, R38 ;  /* 0x000000262707723e */ /* 0x000fe400000000ff */
        /* <DEDUP_REMOVED lines=14> */
[----:B------:R0:W-:Y:S01]  /*b5e0*/  STSM.16.M88.4 [R14], R4 ;  /* 0x000000040e007844 */ /* 0x0001e20000000200 */
[----:B------:R-:W-:-:S02]  /*b5f0*/  MOV R156, R156 ;  /* 0x0000009c009c7202 */ /* 0x000fc40000000f00 */
[----:B------:R-:W-:Y:S02]  /*b600*/  F2FP.F16.F32.PACK_AB R12, R41, R40 ;  /* 0x00000028290c723e */ /* 0x000fe400000000ff */
[----:B------:R-:W-:Y:S02]  /*b610*/  F2FP.F16.F32.PACK_AB R13, R43, R42 ;  /* 0x0000002a2b0d723e */ /* 0x000fe400000000ff */
[----:B------:R-:W-:Y:S02]  /*b620*/  F2FP.F16.F32.PACK_AB R15, R47, R46 ;  /* 0x0000002e2f0f723e */ /* 0x000fe400000000ff */
[----:B------:R-:W-:Y:S02]  /*b630*/  MOV R158, R158 ;  /* 0x0000009e009e7202 */ /* 0x000fe40000000f00 */
[----:B------:R-:W-:Y:S02]  /*b640*/  MOV R161, R160 ;  /* 0x000000a000a17202 */ /* 0x000fe40000000f00 */
[----:B0-----:R-:W-:-:S02]  /*b650*/  F2FP.F16.F32.PACK_AB R14, R45, R44 ;  /* 0x0000002c2d0e723e */ /* 0x001fc400000000ff */
[----:B------:R-:W-:Y:S02]  /*b660*/  F2FP.F16.F32.PACK_AB R4, R49, R48 ;  /* 0x000000303104723e */ /* 0x000fe400000000ff */
[----:B------:R-:W-:Y:S02]  /*b670*/  F2FP.F16.F32.PACK_AB R5, R51, R50 ;  /* 0x000000323305723e */ /* 0x000fe400000000ff */
[----:B------:R-:W-:Y:S02]  /*b680*/  F2FP.F16.F32.PACK_AB R6, R53, R52 ;  /* 0x000000343506723e */ /* 0x000fe400000000ff */
[----:B------:R-:W-:Y:S01]  /*b690*/  F2FP.F16.F32.PACK_AB R7, R55, R54 ;  /* 0x000000363707723e */ /* 0x000fe200000000ff */
[----:B------:R0:W-:Y:S01]  /*b6a0*/  STSM.16.M88.4 [R156], R12 ;  /* 0x0000000c9c007844 */ /* 0x0001e20000000200 */
[----:B------:R-:W-:Y:S02]  /*b6b0*/  MOV R160, R8 ;  /* 0x0000000800a07202 */ /* 0x000fe40000000f00 */
[----:B------:R-:W-:-:S02]  /*b6c0*/  MOV R3, R10 ;  /* 0x0000000a00037202 */ /* 0x000fc40000000f00 */
[----:B------:R-:W-:Y:S02]  /*b6d0*/  F2FP.F16.F32.PACK_AB R8, R57, R56 ;  /* 0x000000383908723e */ /* 0x000fe400000000ff */
[----:B------:R-:W-:Y:S02]  /*b6e0*/  F2FP.F16.F32.PACK_AB R9, R59, R58 ;  /* 0x0000003a3b09723e */ /* 0x000fe400000000ff */
[----:B------:R-:W-:Y:S02]  /*b6f0*/  F2FP.F16.F32.PACK_AB R10, R61, R60 ;  /* 0x0000003c3d0a723e */ /* 0x000fe400000000ff */
[----:B------:R-:W-:Y:S02]  /*b700*/  F2FP.F16.F32.PACK_AB R11, R63, R62 ;  /* 0x0000003e3f0b723e */ /* 0x000fe400000000ff */
[----:B------:R-:W-:Y:S01]  /*b710*/  MOV R162, R162 ;  /* 0x000000a200a27202 */ /* 0x000fe20000000f00 */
[----:B------:R1:W-:Y:S01]  /*b720*/  STSM.16.M88.4 [R158], R4 ;  /* 0x000000049e007844 */ /* 0x0003e20000000200 */
[----:B------:R-:W-:-:S02]  /*b730*/  MOV R18, R152 ;  /* 0x0000009800127202 */ /* 0x000fc40000000f00 */
[----:B0-----:R-:W-:Y:S02]  /*b740*/  F2FP.F16.F32.PACK_AB R12, R65, R64 ;  /* 0x00000040410c723e */ /* 0x001fe400000000ff */
[----:B------:R-:W-:Y:S02]  /*b750*/  F2FP.F16.F32.PACK_AB R13, R67, R66 ;  /* 0x00000042430d723e */ /* 0x000fe400000000ff */
[----:B------:R-:W-:Y:S02]  /*b760*/  F2FP.F16.F32.PACK_AB R14, R69, R68 ;  /* 0x00000044450e723e */ /* 0x000fe400000000ff */
[----:B------:R-:W-:Y:S02]  /*b770*/  F2FP.F16.F32.PACK_AB R15, R71, R70 ;  /* 0x00000046470f723e */ /* 0x000fe400000000ff */
[----:B------:R-:W-:Y:S02]  /*b780*/  MOV R22, R154 ;  /* 0x0000009a00167202 */ /* 0x000fe40000000f00 */
[----:B------:R-:W-:-:S02]  /*b790*/  MOV R164, R164 ;  /* 0x000000a400a47202 */ /* 0x000fc40000000f00 */
[----:B------:R-:W-:Y:S02]  /*b7a0*/  F2FP.F16.F32.PACK_AB R152, R73, R72 ;  /* 0x000000484998723e */ /* 0x000fe400000000ff */
[----:B------:R-:W-:Y:S02]  /*b7b0*/  F2FP.F16.F32.PACK_AB R153, R75, R74 ;  /* 0x0000004a4b99723e */ /* 0x000fe400000000ff */
[----:B------:R-:W-:Y:S02]  /*b7c0*/  F2FP.F16.F32.PACK_AB R154, R77, R76 ;  /* 0x0000004c4d9a723e */ /* 0x000fe400000000ff */
[----:B------:R-:W-:Y:S01]  /*b7d0*/  F2FP.F16.F32.PACK_AB R155, R79, R78 ;  /* 0x0000004e4f9b723e */ /* 0x000fe200000000ff */
[----:B------:R0:W-:Y:S01]  /*b7e0*/  STSM.16.M88.4 [R161], R8 ;  /* 0x00000008a1007844 */ /* 0x0001e20000000200 */
[----:B------:R-:W-:Y:S02]  /*b7f0*/  MOV R166, R166 ;  /* 0x000000a600a67202 */ /* 0x000fe40000000f00 */
[----:B------:R-:W-:-:S02]  /*b800*/  F2FP.F16.F32.PACK_AB R156, R81, R80 ;  /* 0x00000050519c723e */ /* 0x000fc400000000ff */
[----:B------:R-:W-:Y:S02]  /*b810*/  F2FP.F16.F32.PACK_AB R157, R83, R82 ;  /* 0x00000052539d723e */ /* 0x000fe400000000ff */
[----:B-1----:R-:W-:Y:S02]  /*b820*/  F2FP.F16.F32.PACK_AB R158, R85, R84 ;  /* 0x00000054559e723e */ /* 0x002fe400000000ff */
[----:B------:R-:W-:Y:S01]  /*b830*/  F2FP.F16.F32.PACK_AB R159, R87, R86 ;  /* 0x00000056579f723e */ /* 0x000fe200000000ff */
[----:B------:R1:W-:Y:S01]  /*b840*/  STSM.16.M88.4 [R162], R12 ;  /* 0x0000000ca2007844 */ /* 0x0003e20000000200 */
[----:B------:R-:W-:Y:S02]  /*b850*/  MOV R168, R168 ;  /* 0x000000a800a87202 */ /* 0x000fe40000000f00 */
[----:B------:R-:W-:Y:S02]  /*b860*/  F2FP.F16.F32.PACK_AB R4, R89, R88 ;  /* 0x000000585904723e */ /* 0x000fe400000000ff */
[----:B------:R-:W-:-:S02]  /*b870*/  F2FP.F16.F32.PACK_AB R5, R91, R90 ;  /* 0x0000005a5b05723e */ /* 0x000fc400000000ff */
[----:B------:R-:W-:Y:S02]  /*b880*/  F2FP.F16.F32.PACK_AB R6, R93, R92 ;  /* 0x0000005c5d06723e */ /* 0x000fe400000000ff */
[----:B------:R-:W-:Y:S02]  /*b890*/  F2FP.F16.F32.PACK_AB R7, R95, R94 ;  /* 0x0000005e5f07723e */ /* 0x000fe400000000ff */
[----:B------:R-:W-:Y:S02]  /*b8a0*/  MOV R170, R170 ;  /* 0x000000aa00aa7202 */ /* 0x000fe40000000f00 */
[----:B0-----:R-:W-:Y:S02]  /*b8b0*/  F2FP.F16.F32.PACK_AB R8, R97, R96 ;  /* 0x000000606108723e */ /* 0x001fe400000000ff */
[----:B------:R-:W-:Y:S02]  /*b8c0*/  F2FP.F16.F32.PACK_AB R9, R99, R98 ;  /* 0x000000626309723e */ /* 0x000fe400000000ff */
[----:B------:R-:W-:-:S02]  /*b8d0*/  F2FP.F16.F32.PACK_AB R10, R101, R100 ;  /* 0x00000064650a723e */ /* 0x000fc400000000ff */
[----:B------:R-:W-:Y:S01]  /*b8e0*/  F2FP.F16.F32.PACK_AB R11, R103, R102 ;  /* 0x00000066670b723e */ /* 0x000fe200000000ff */
[----:B------:R0:W-:Y:S01]  /*b8f0*/  STSM.16.M88.4 [R164], R152 ;  /* 0x00000098a4007844 */ /* 0x0001e20000000200 */
[----:B------:R-:W-:Y:S02]  /*b900*/  MOV R172, R172 ;  /* 0x000000ac00ac7202 */ /* 0x000fe40000000f00 */
[----:B-1----:R-:W-:Y:S02]  /*b910*/  F2FP.F16.F32.PACK_AB R12, R105, R104 ;  /* 0x00000068690c723e */ /* 0x002fe400000000ff */
[----:B------:R-:W-:Y:S02]  /*b920*/  F2FP.F16.F32.PACK_AB R13, R107, R106 ;  /* 0x0000006a6b0d723e */ /* 0x000fe400000000ff */
[----:B------:R-:W-:Y:S02]  /*b930*/  F2FP.F16.F32.PACK_AB R14, R109, R108 ;  /* 0x0000006c6d0e723e */ /* 0x000fe400000000ff */
[----:B------:R-:W-:Y:S01]  /*b940*/  F2FP.F16.F32.PACK_AB R15, R111, R110 ;  /* 0x0000006e6f0f723e */ /* 0x000fe200000000ff */
[----:B------:R1:W-:Y:S01]  /*b950*/  STSM.16.M88.4 [R166], R156 ;  /* 0x0000009ca6007844 */ /* 0x0003e20000000200 */
[----:B------:R-:W-:-:S03]  /*b960*/  MOV R161, R20 ;  /* 0x0000001400a17202 */ /* 0x000fc60000000f00 */
[----:B------:R2:W-:Y:S01]  /*b970*/  STSM.16.M88.4 [R168], R4 ;  /* 0x00000004a8007844 */ /* 0x0005e20000000200 */
[----:B0-----:R-:W-:Y:S02]  /*b980*/  F2FP.F16.F32.PACK_AB R152, R113, R112 ;  /* 0x000000707198723e */ /* 0x001fe400000000ff */
[----:B------:R-:W-:Y:S02]  /*b990*/  F2FP.F16.F32.PACK_AB R153, R115, R114 ;  /* 0x000000727399723e */ /* 0x000fe400000000ff */
[----:B------:R-:W-:Y:S02]  /*b9a0*/  F2FP.F16.F32.PACK_AB R154, R117, R116 ;  /* 0x00000074759a723e */ /* 0x000fe400000000ff */
[----:B------:R-:W-:Y:S01]  /*b9b0*/  F2FP.F16.F32.PACK_AB R155, R119, R118 ;  /* 0x00000076779b723e */ /* 0x000fe200000000ff */
[----:B------:R0:W-:Y:S01]  /*b9c0*/  STSM.16.M88.4 [R170], R8 ;  /* 0x00000008aa007844 */ /* 0x0001e20000000200 */
[----:B-1----:R-:W-:Y:S02]  /*b9d0*/  F2FP.F16.F32.PACK_AB R156, R121, R120 ;  /* 0x00000078799c723e */ /* 0x002fe400000000ff */
[----:B------:R-:W-:-:S02]  /*b9e0*/  F2FP.F16.F32.PACK_AB R157, R123, R122 ;  /* 0x0000007a7b9d723e */ /* 0x000fc400000000ff */
[----:B------:R-:W-:Y:S02]  /*b9f0*/  F2FP.F16.F32.PACK_AB R158, R125, R124 ;  /* 0x0000007c7d9e723e */ /* 0x000fe400000000ff */
[----:B------:R-:W-:Y:S01]  /*ba00*/  F2FP.F16.F32.PACK_AB R159, R127, R126 ;  /* 0x0000007e7f9f723e */ /* 0x000fe200000000ff */
[----:B------:R1:W-:Y:S01]  /*ba10*/  STSM.16.M88.4 [R172], R12 ;  /* 0x0000000cac007844 */ /* 0x0003e20000000200 */
[----:B--2---:R-:W-:Y:S02]  /*ba20*/  F2FP.F16.F32.PACK_AB R4, R129, R128 ;  /* 0x000000808104723e */ /* 0x004fe400000000ff */
[----:B------:R-:W-:Y:S02]  /*ba30*/  F2FP.F16.F32.PACK_AB R5, R131, R130 ;  /* 0x000000828305723e */ /* 0x000fe400000000ff */
[----:B------:R-:W-:Y:S02]  /*ba40*/  F2FP.F16.F32.PACK_AB R6, R133, R132 ;  /* 0x000000848506723e */ /* 0x000fe400000000ff */
[----:B------:R-:W-:-:S02]  /*ba50*/  F2FP.F16.F32.PACK_AB R7, R135, R134 ;  /* 0x000000868707723e */ /* 0x000fc400000000ff */
        /* <DEDUP_REMOVED lines=9> */
[----:B------:R-:W-:Y:S04]  /*baf0*/  STSM.16.M88.4 [R3], R156 ;  /* 0x0000009c03007844 */ /* 0x000fe80000000200 */
[----:B------:R1:W-:Y:S04]  /*bb00*/  STSM.16.M88.4 [R18], R4 ;  /* 0x0000000412007844 */ /* 0x0003e80000000200 */
[----:B------:R2:W-:Y:S04]  /*bb10*/  STSM.16.M88.4 [R22], R8 ;  /* 0x0000000816007844 */ /* 0x0005e80000000200 */
[----:B------:R3:W-:Y:S01]  /*bb20*/  STSM.16.M88.4 [R161], R12 ;  /* 0x0000000ca1007844 */ /* 0x0007e20000000200 */
[----:B------:R-:W-:Y:S01]  /*bb30*/  USHF.L.U32 UR4, UR19, 0x2, URZ ;  /* 0x0000000213047899 */ /* 0x000fe2000800063f */
[----:B------:R-:W-:Y:S01]  /*bb40*/  BAR.SYNC.DEFER_BLOCKING 0x1, 0x100 ;  /* 0x0044000000007b1d */ /* 0x000fe20000010000 */
[----:B------:R-:W-:Y:S01]  /*bb50*/  ISETP.NE.U32.AND P0, PT, RZ, UR14, PT ;  /* 0x0000000eff007c0c */ /* 0x000fe2000bf05070 */
[----:B------:R-:W-:-:S02]  /*bb60*/  USHF.L.U64.HI UR16, UR19, 0x2, UR17 ;  /* 0x0000000213107899 */ /* 0x000fc40008010211 */
[----:B------:R-:W-:Y:S01]  /*bb70*/  UIADD3 UR9, UP0, UR4, UR14, URZ ;  /* 0x0000000e04097290 */ /* 0x000fe2000ff1e03f */
[----:B------:R-:W-:-:S03]  /*bb80*/  ISETP.NE.AND.EX P0, PT, RZ, UR15, PT, P0 ;  /* 0x0000000fff007c0c */ /* 0x000fc6000bf05300 */
[----:B------:R-:W-:Y:S02]  /*bb90*/  UIADD3.X UR12, UR16, UR15, URZ, UP0, !UPT ;  /* 0x0000000f100c7290 */ /* 0x000fe400087fe43f */
[----:B------:R-:W-:-:S04]  /*bba0*/  IMAD.U32 R20, RZ, RZ, UR9 ;  /* 0x00000009ff147e24 */ /* 0x000fc8000f8e00ff */
[----:B------:R-:W-:Y:S01]  /*bbb0*/  IMAD.U32 R21, RZ, RZ, UR12 ;  /* 0x0000000cff157e24 */ /* 0x000fe2000f8e00ff */
[----:B------:R-:W-:-:S04]  /*bbc0*/  ULDC.64 UR12, c[0x0][0xc08] ;  /* 0x00030200000c7ab9 */ /* 0x000fc80000000a00 */
[----:B0-----:R-:W4:Y:S01]  /*bbd0*/  @P0 LDG.E R152, desc[UR26][R20.64] ;  /* 0x0000001a14980981 */ /* 0x001f22000c1e1900 */
[----:B------:R-:W-:-:S04]  /*bbe0*/  UISETP.NE.U32.AND UP0, UPT, UR12, URZ, UPT ;  /* 0x0000003f0c00728c */ /* 0x000fc8000bf05070 */
[----:B------:R-:W-:-:S06]  /*bbf0*/  UISETP.NE.AND.EX UP0, UPT, UR13, URZ, UPT, UP0 ;  /* 0x0000003f0d00728c */ /* 0x000fcc000bf05300 */
[----:B------:R-:W-:-:S05]  /*bc00*/  PLOP3.LUT P4, PT, PT, PT, UP0, 0x80, 0x0 ;  /* 0x000000000000781c */ /* 0x000fca0003f8f008 */
[----:B------:R-:W-:-:S03]  /*bc10*/  @UP0 UIADD3 UR12, UP1, UR4, UR12, URZ ;  /* 0x0000000c040c0290 */ /* 0x000fc6000ff3e03f */
[----:B------:R-:W-:Y:S01]  /*bc20*/  ULDC UR4, c[0x0][0xad4] ;  /* 0x0002b50000047ab9 */ /* 0x000fe20000000800 */
[----:B------:R-:W-:Y:S02]  /*bc30*/  @UP0 UIADD3.X UR13, UR16, UR13, URZ, UP1, !UPT ;  /* 0x0000000d100d0290 */ /* 0x000fe40008ffe43f */
[----:B-1----:R-:W-:-:S04]  /*bc40*/  IMAD.U32 R4, RZ, RZ, UR12 ;  /* 0x0000000cff047e24 */ /* 0x002fc8000f8e00ff */
[----:B------:R-:W-:-:S05]  /*bc50*/  IMAD.U32 R5, RZ, RZ, UR13 ;  /* 0x0000000dff057e24 */ /* 0x000fca000f8e00ff */
[----:B------:R0:W5:Y:S01]  /*bc60*/  @P4 LDG.E R3, desc[UR26][R4.64] ;  /* 0x0000001a04034981 */ /* 0x000162000c1e1900 */
[----:B------:R-:W-:Y:S02]  /*bc70*/  UISETP.NE.AND UP0, UPT, UR22, URZ, UPT ;  /* 0x0000003f1600728c */ /* 0x000fe4000bf05270 */
[----:B------:R-:W-:Y:S02]  /*bc80*/  UISETP.NE.AND UP1, UPT, UR20, 0x1, UPT ;  /* 0x000000011400788c */ /* 0x000fe4000bf25270 */
[----:B------:R-:W-:Y:S01]  /*bc90*/  USEL UR4, UR22, UR4, UP0 ;  /* 0x0000000416047287 */ /* 0x000fe20008000000 */
[----:B------:R-:W-:-:S03]  /*bca0*/  UMOV UR23, 0x9b8 ;  /* 0x000009b800177882 */ /* 0x000fc60000000000 */
[----:B------:R-:W-:Y:S01]  /*bcb0*/  UISETP.GT.AND UP2, UPT, UR4, 0x1, UPT ;  /* 0x000000010400788c */ /* 0x000fe2000bf44270 */
[----:B------:R-:W-:Y:S01]  /*bcc0*/  PLOP3.LUT P1, PT, PT, PT, UP1, 0x80, 0x0 ;  /* 0x000000000000781c */ /* 0x000fe20003f2f018 */
[----:B------:R-:W-:Y:S02]  /*bcd0*/  UISETP.NE.U32.AND UP0, UPT, UR14, URZ, UPT ;  /* 0x0000003f0e00728c */ /* 0x000fe4000bf05070 */
[----:B------:R-:W-:Y:S01]  /*bce0*/  USEL UR23, UR23, 0x978, UP2 ;  /* 0x0000097817177887 */ /* 0x000fe20009000000 */
[----:B--2---:R-:W-:Y:S01]  /*bcf0*/  IMAD.U32 R8, RZ, RZ, UR18 ;  /* 0x00000012ff087e24 */ /* 0x004fe2000f8e00ff */
[----:B------:R-:W-:Y:S01]  /*bd00*/  UISETP.NE.AND.EX UP0, UPT, UR15, URZ, UPT, UP0 ;  /* 0x0000003f0f00728c */ /* 0x000fe2000bf05300 */
[----:B------:R-:W-:Y:S02]  /*bd10*/  UMOV UR4, URZ ;  /* 0x0000003f00047c82 */ /* 0x000fe40008000000 */
[----:B------:R-:W-:Y:S01]  /*bd20*/  IMAD R8, R8, 0x80, R175 ;  /* 0x0000008008087824 */ /* 0x000fe200078e02af */
[----:B------:R-:W-:Y:S01]  /*bd30*/  USEL UR9, UR19, URZ, !UP0 ;  /* 0x0000003f13097287 */ /* 0x000fe2000c000000 */
[----:B------:R-:W-:Y:S01]  /*bd40*/  @UP1 ULDC UR25, c[0x0][0xbec] ;  /* 0x0002fb0000191ab9 */ /* 0x000fe20000000800 */
[----:B------:R-:W-:-:S02]  /*bd50*/  USEL UR22, UR17, URZ, !UP0 ;  /* 0x0000003f11167287 */ /* 0x000fc4000c000000 */
[----:B0-----:R-:W-:Y:S01]  /*bd60*/  @P1 IMAD.HI.U32 R4, R8, UR25, RZ ;  /* 0x0000001908041c27 */ /* 0x001fe2000f8e00ff */
[----:B------:R-:W-:Y:S01]  /*bd70*/  USEL UR21, UR21, URZ, UP2 ;  /* 0x0000003f15157287 */ /* 0x000fe20009000000 */
[----:B------:R-:W-:Y:S01]  /*bd80*/  ULDC.64 UR16, c[0x0][UR23+0x220] ;  /* 0x0000880017107abb */ /* 0x000fe20008000a00 */
[----:B------:R-:W-:Y:S01]  /*bd90*/  ULDC.64 UR14, c[0x0][UR23+0x218] ;  /* 0x00008600170e7abb */ /* 0x000fe20008000a00 */
[----:B------:R-:W-:Y:S01]  /*bda0*/  ULDC.64 UR18, c[0x0][UR23+0x228] ;  /* 0x00008a0017127abb */ /* 0x000fe20008000a00 */
[----:B------:R-:W-:Y:S02]  /*bdb0*/  UIMAD UR17, UR17, UR9, URZ ;  /* 0x00000009111172a4 */ /* 0x000fe4000f8e023f */
[----:B------:R-:W-:Y:S01]  /*bdc0*/  UIMAD.WIDE.U32 UR12, UR14, UR24, URZ ;  /* 0x000000180e0c72a5 */ /* 0x000fe2000f8e003f */
[----:B------:R-:W-:Y:S01]  /*bdd0*/  IMAD.MOV.U32 R5, RZ, RZ, R8 ;  /* 0x000000ffff057224 */ /* 0x000fe200078e0008 */
[----:B------:R-:W-:Y:S01]  /*bde0*/  @UP1 ULDC UR28, c[0x0][0xbf0] ;  /* 0x0002fc00001c1ab9 */ /* 0x000fe20000000800 */
[----:B------:R-:W-:-:S02]  /*bdf0*/  UIMAD UR24, UR15, UR24, URZ ;  /* 0x000000180f1872a4 */ /* 0x000fc4000f8e023f */
[----:B------:R-:W-:Y:S01]  /*be00*/  UIMAD.WIDE.U32 UR26, UR18, UR21, URZ ;  /* 0x00000015121a72a5 */ /* 0x000fe2000f8e003f */
[----:B------:R-:W-:Y:S01]  /*be10*/  @P1 SHF.R.U32.HI R5, RZ, UR28, R4 ;  /* 0x0000001cff051c19 */ /* 0x000fe20008011604 */
[----:B------:R-:W-:Y:S02]  /*be20*/  UIMAD.WIDE.U32 UR14, UR16, UR9, URZ ;  /* 0x00000009100e72a5 */ /* 0x000fe4000f8e003f */
[----:B------:R-:W-:Y:S02]  /*be30*/  UIMAD UR18, UR19, UR21, URZ ;  /* 0x00000015131272a4 */ /* 0x000fe4000f8e023f */
[----:B------:R-:W-:Y:S01]  /*be40*/  UIMAD UR17, UR16, UR22, UR17 ;  /* 0x00000016101172a4 */ /* 0x000fe2000f8e0211 */
[----:B------:R-:W-:Y:S01]  /*be50*/  IMAD.U32 R4, RZ, RZ, UR26 ;  /* 0x0000001aff047e24 */ /* 0x000fe2000f8e00ff */
[----:B------:R-:W-:Y:S01]  /*be60*/  UIADD3 UR18, UR27, UR18, URZ ;  /* 0x000000121b127290 */ /* 0x000fe2000fffe03f */
[----:B------:R-:W-:Y:S01]  /*be70*/  IMAD.MOV R7, RZ, RZ, -R5 ;  /* 0x000000ffff077224 */ /* 0x000fe200078e0a05 */
[----:B------:R-:W-:-:S02]  /*be80*/  UIADD3 UR24, UR13, UR24, URZ ;  /* 0x000000180d187290 */ /* 0x000fc4000fffe03f */
[----:B------:R-:W-:Y:S01]  /*be90*/  UIADD3 UR17, UR15, UR17, URZ ;  /* 0x000000110f117290 */ /* 0x000fe2000fffe03f */
[----:B------:R-:W-:Y:S02]  /*bea0*/  IMAD R7, R7, UR20, R8 ;  /* 0x0000001407077c24 */ /* 0x000fe4000f8e0208 */
[----:B------:R-:W-:-:S03]  /*beb0*/  IMAD.U32 R10, RZ, RZ, UR18 ;  /* 0x00000012ff0a7e24 */ /* 0x000fc6000f8e00ff */
[----:B------:R-:W-:Y:S02]  /*bec0*/  SHF.R.S32.HI R6, RZ, 0x1f, R7 ;  /* 0x0000001fff067819 */ /* 0x000fe40000011407 */
[----:B----4-:R-:W-:-:S13]  /*bed0*/  @P0 R2UR UR4, R152 ;  /* 0x00000000980402ca */ /* 0x010fda00000e0000 */
[----:B------:R-:W-:Y:S02]  /*bee0*/  UIADD3 UR12, UP0, UP3, UR14, UR12, UR4 ;  /* 0x0000000c0e0c7290 */ /* 0x000fe4000fb1e004 */
[----:B------:R-:W-:-:S04]  /*bef0*/  USHF.R.S32.HI UR16, URZ, 0x1f, UR4 ;  /* 0x0000001f3f107899 */ /* 0x000fc80008011404 */
[----:B------:R-:W-:Y:S01]  /*bf00*/  UIADD3.X UR14, UR17, UR24, UR16, UP0, UP3 ;  /* 0x00000018110e7290 */ /* 0x000fe200087e6410 */
[----:B------:R-:W-:Y:S02]  /*bf10*/  IADD3 R4, P2, P3, R5, UR12, R4 ;  /* 0x0000000c05047c10 */ /* 0x000fe4000fb5e004 */
[----:B------:R-:W-:Y:S01]  /*bf20*/  SHF.R.S32.HI R5, RZ, 0x1f, R5 ;  /* 0x0000001fff057819 */ /* 0x000fe20000011405 */
[----:B------:R-:W-:Y:S02]  /*bf30*/  ULDC.64 UR12, c[0x0][UR23+0x210] ;  /* 0x00008400170c7abb */ /* 0x000fe40008000a00 */
[----:B------:R-:W-:Y:S01]  /*bf40*/  IMAD R9, R7, UR13, RZ ;  /* 0x0000000d07097c24 */ /* 0x000fe2000f8e02ff */
[----:B------:R-:W-:Y:S01]  /*bf50*/  IADD3.X R5, R5, UR14, R10, P2, P3 ;  /* 0x0000000e05057c10 */ /* 0x000fe200097e640a */
[----:B------:R-:W-:Y:S01]  /*bf60*/  ULDC.64 UR14, c[0x0][0xba8] ;  /* 0x0002ea00000e7ab9 */ /* 0x000fe20000000a00 */
[----:B------:R-:W-:Y:S01]  /*bf70*/  @!UP2 ULDC UR14, c[0x0][0xb50] ;  /* 0x0002d400000eaab9 */ /* 0x000fe20000000800 */
[----:B------:R-:W-:Y:S01]  /*bf80*/  IMAD R9, R6, UR12, R9 ;  /* 0x0000000c06097c24 */ /* 0x000fe2000f8e0209 */
[----:B------:R-:W-:Y:S01]  /*bf90*/  @!UP2 ULDC UR15, c[0x0][0xb54] ;  /* 0x0002d500000faab9 */ /* 0x000fe20000000800 */
[----:B------:R-:W-:-:S04]  /*bfa0*/  IMAD.WIDE.U32 R4, R7, UR12, R4 ;  /* 0x0000000c07047c25 */ /* 0x000fc8000f8e0004 */
[----:B------:R-:W-:Y:S01]  /*bfb0*/  IMAD.IADD R5, R5, 0x1, R9 ;  /* 0x0000000105057824 */ /* 0x000fe200078e0209 */
[C---:B------:R-:W-:Y:S01]  /*bfc0*/  LEA R9, P2, R4.reuse, UR14, 0x2 ;  /* 0x0000000e04097c11 */ /* 0x040fe2000f8410ff */
[----:B------:R-:W-:Y:S01]  /*bfd0*/  ULDC UR12, c[0x0][0xa88] ;  /* 0x0002a200000c7ab9 */ /* 0x000fe20000000800 */
[----:B-----5:R-:W-:Y:S02]  /*bfe0*/  @P4 R2UR UR12, R3 ;  /* 0x00000000030c42ca */ /* 0x020fe400000e0000 */
[----:B------:R-:W-:Y:S01]  /*bff0*/  LEA.HI.X R11, R4, UR15, R5, 0x2, P2 ;  /* 0x0000000f040b7c11 */ /* 0x000fe200090f1405 */
[----:B---3--:R-:W-:-:S12]  /*c000*/  @P4 BRA `(.L_x_210) ;  /* 0x00000000001c4947 */ /* 0x008fd80003800000 */
[----:B------:R-:W-:Y:S05]  /*c010*/  @!P0 BRA `(.L_x_210) ;  /* 0x0000000000188947 */ /* 0x000fea0003800000 */
[----:B------:R-:W-:Y:S02]  /*c020*/  ULDC.64 UR12, c[0x0][0x208] ;  /* 0x00008200000c7ab9 */ /* 0x000fe40000000a00 */
[----:B------:R-:W2:Y:S04]  /*c030*/  LDG.E R4, desc[UR12][R20.64] ;  /* 0x0000000c14047981 */ /* 0x000ea8000c1e1900 */
[----:B------:R-:W3:Y:S01]  /*c040*/  LDG.E R3, desc[UR12][R20.64+0x4] ;  /* 0x0000040c14037981 */ /* 0x000ee2000c1e1900 */
[----:B--2---:R-:W-:Y:S02]  /*c050*/  R2UR UR13, R4 ;  /* 0x00000000040d72ca */ /* 0x004fe400000e0000 */
[----:B---3--:R-:W-:-:S13]  /*c060*/  R2UR UR12, R3 ;  /* 0x00000000030c72ca */ /* 0x008fda00000e0000 */
[----:B------:R-:W-:-:S12]  /*c070*/  UIADD3 UR12, -UR13, UR12, URZ ;  /* 0x0000000c0d0c7290 */ /* 0x000fd8000fffe13f */
.L_x_210:
[----:B------:R-:W2:Y:S04]  /*c080*/  LDL R10, [R1+0x60] ;  /* 0x00006000010a7983 */ /* 0x000ea80000100800 */
[----:B------:R-:W3:Y:S01]  /*c090*/  LDL R3, [R1+0x1c] ;  /* 0x00001c0001037983 */ /* 0x000ee20000100800 */
[----:B------:R-:W-:Y:S01]  /*c0a0*/  R2UR UR13, R174 ;  /* 0x00000000ae0d72ca */ /* 0x000fe200000e0000 */
[----:B------:R-:W-:Y:S02]  /*c0b0*/  UIMAD UR12, UR12, UR20, URZ ;  /* 0x000000140c0c72a4 */ /* 0x000fe4000f8e023f */
[----:B------:R-:W-:Y:S01]  /*c0c0*/  SHFL.IDX PT, R4, R9, RZ, 0x1c1f ;  /* 0x001c1fff09047589 */ /* 0x000fe200000e0000 */
[----:B------:R-:W-:-:S03]  /*c0d0*/  ULDC.64 UR14, c[0x0][0x208] ;  /* 0x00008200000e7ab9 */ /* 0x000fc60000000a00 */
[----:B------:R-:W0:Y:S04]  /*c0e0*/  SHFL.IDX PT, R5, R11, RZ, 0x1c1f ;  /* 0x001c1fff0b057589 */ /* 0x000e2800000e0000 */
[----:B------:R-:W-:Y:S02]  /*c0f0*/  SHFL.IDX PT, R6, R9, 0x1, 0x1c1f ;  /* 0x003c1f0009067f89 */ /* 0x000fe400000e0000 */
[----:B------:R-:W-:Y:S02]  /*c100*/  IMAD.U32 R12, RZ, RZ, UR13 ;  /* 0x0000000dff0c7e24 */ /* 0x000fe4000f8e00ff */
[----:B------:R-:W1:Y:S02]  /*c110*/  SHFL.IDX PT, R7, R11, 0x1, 0x1c1f ;  /* 0x003c1f000b077f89 */ /* 0x000e6400000e0000 */
[----:B--2---:R-:W-:Y:S01]  /*c120*/  IMAD R12, R12, 0x80, R10 ;  /* 0x000000800c0c7824 */ /* 0x004fe200078e020a */
[----:B---3--:R-:W-:-:S03]  /*c130*/  LOP3.LUT P0, RZ, R3, 0x3, RZ, 0xc0, !PT ;  /* 0x0000000303ff7812 */ /* 0x008fc6000780c0ff */
[C---:B------:R-:W-:Y:S01]  /*c140*/  VIADD R10, R12.reuse, 0x8 ;  /* 0x000000080c0a7836 */ /* 0x040fe20000000000 */
[----:B------:R-:W-:-:S04]  /*c150*/  ISETP.GE.OR P2, PT, R12, UR12, P0 ;  /* 0x0000000c0c007c0c */ /* 0x000fc80008746670 */
[----:B------:R-:W-:-:S09]  /*c160*/  ISETP.GE.OR P0, PT, R10, UR12, P0 ;  /* 0x0000000c0a007c0c */ /* 0x000fd20008706670 */
[----:B0-----:R0:W-:Y:S04]  /*c170*/  @!P2 ST.E desc[UR14][R4.64], R2 ;  /* 0x000000020400a985 */ /* 0x0011e8000c10190e */
[----:B-1----:R0:W-:Y:S01]  /*c180*/  @!P0 ST.E desc[UR14][R6.64], R0 ;  /* 0x0000000006008985 */ /* 0x0021e2000c10190e */
[----:B------:R-:W-:-:S13]  /*c190*/  PLOP3.LUT P0, PT, PT, PT, UP2, 0x80, 0x0 ;  /* 0x000000000000781c */ /* 0x000fda0003f0f028 */
[----:B0-----:R-:W-:Y:S05]  /*c1a0*/  @P0 BRA `(.L_x_211) ;  /* 0x0000001000300947 */ /* 0x001fea0003800000 */
[----:B------:R-:W0:Y:S01]  /*c1b0*/  S2R R0, SR_TID.X ;  /* 0x0000000000007919 */ /* 0x000e220000002100 */
[----:B------:R-:W-:Y:S01]  /*c1c0*/  ULDC.64 UR14, c[0x0][0x208] ;  /* 0x00008200000e7ab9 */ /* 0x000fe20000000a00 */
[----:B------:R-:W-:Y:S02]  /*c1d0*/  R2UR UR18, R213 ;  /* 0x00000000d51272ca */ /* 0x000fe400000e0000 */
[----:B------:R-:W-:Y:S01]  /*c1e0*/  R2UR UR17, R174 ;  /* 0x00000000ae1172ca */ /* 0x000fe200000e0000 */
[----:B0-----:R-:W-:-:S05]  /*c1f0*/  VIADD R0, R0, 0xffffff80 ;  /* 0xffffff8000007836 */ /* 0x001fca0000000000 */
[----:B------:R-:W-:-:S04]  /*c200*/  SHF.R.S32.HI R3, RZ, 0x1f, R0 ;  /* 0x0000001fff037819 */ /* 0x000fc80000011400 */
[----:B------:R-:W-:-:S04]  /*c210*/  LEA.HI R3, R3, R0, RZ, 0x3 ;  /* 0x0000000003037211 */ /* 0x000fc800078f18ff */
[----:B------:R-:W-:Y:S02]  /*c220*/  LOP3.LUT R5, R3, 0xfffffff8, RZ, 0xc0, !PT ;  /* 0xfffffff803057812 */ /* 0x000fe400078ec0ff */
[----:B------:R-:W-:Y:S01]  /*c230*/  SHF.R.S32.HI R79, RZ, 0x3, R3 ;  /* 0x00000003ff4f7819 */ /* 0x000fe20000011403 */
[----:B------:R-:W-:Y:S02]  /*c240*/  IMAD.MOV.U32 R3, RZ, RZ, 0x2 ;  /* 0x00000002ff037424 */ /* 0x000fe400078e00ff */
[----:B------:R-:W-:-:S04]  /*c250*/  IMAD.IADD R18, R0, 0x1, -R5 ;  /* 0x0000000100127824 */ /* 0x000fc800078e0a05 */
[----:B------:R-:W-:-:S04]  /*c260*/  IMAD.SHL.U32 R0, R18, 0x8, RZ ;  /* 0x0000000812007824 */ /* 0x000fc800078e00ff */
[----:B------:R-:W-:-:S04]  /*c270*/  IMAD R2, R79, 0x40, R0 ;  /* 0x000000404f027824 */ /* 0x000fc800078e0200 */
[----:B------:R-:W-:-:S03]  /*c280*/  IMAD.WIDE R2, R2, R3, UR10 ;  /* 0x0000000a02027e25 */ /* 0x000fc6000f8e0203 */
[C---:B------:R-:W-:Y:S02]  /*c290*/  IADD3 R9, P4, R2.reuse, 0x1000, RZ ;  /* 0x0000100002097810 */ /* 0x040fe40007f9e0ff */
[C---:B------:R-:W-:Y:S02]  /*c2a0*/  IADD3 R13, P3, R2.reuse, 0x2000, RZ ;  /* 0x00002000020d7810 */ /* 0x040fe40007f7e0ff */
[----:B------:R-:W-:Y:S02]  /*c2b0*/  IADD3 R25, P2, R2, 0x3000, RZ ;  /* 0x0000300002197810 */ /* 0x000fe40007f5e0ff */
[----:B------:R-:W-:Y:S02]  /*c2c0*/  LOP3.LUT R8, R9, 0x380, RZ, 0xc0, !PT ;  /* 0x0000038009087812 */ /* 0x000fe400078ec0ff */
[----:B------:R-:W-:Y:S02]  /*c2d0*/  LOP3.LUT R12, R13, 0x380, RZ, 0xc0, !PT ;  /* 0x000003800d0c7812 */ /* 0x000fe400078ec0ff */
[----:B------:R-:W-:-:S02]  /*c2e0*/  LOP3.LUT R24, R25, 0x380, RZ, 0xc0, !PT ;  /* 0x0000038019187812 */ /* 0x000fc400078ec0ff */
[----:B------:R-:W-:Y:S02]  /*c2f0*/  SHF.R.U64 R8, R8, 0x3, RZ ;  /* 0x0000000308087819 */ /* 0x000fe400000012ff */
[----:B------:R-:W-:Y:S02]  /*c300*/  SHF.R.U64 R12, R12, 0x3, RZ ;  /* 0x000000030c0c7819 */ /* 0x000fe400000012ff */
[----:B------:R-:W-:Y:S02]  /*c310*/  SHF.R.U64 R24, R24, 0x3, RZ ;  /* 0x0000000318187819 */ /* 0x000fe400000012ff */
[----:B------:R-:W-:Y:S01]  /*c320*/  LOP3.LUT R8, R8, R9, RZ, 0x3c, !PT ;  /* 0x0000000908087212 */ /* 0x000fe200078e3cff */
[--C-:B------:R-:W-:Y:S01]  /*c330*/  IMAD.X R9, RZ, RZ, R3.reuse, P4 ;  /* 0x000000ffff097224 */ /* 0x100fe200020e0603 */
[----:B------:R-:W-:Y:S01]  /*c340*/  LOP3.LUT R12, R12, R13, RZ, 0x3c, !PT ;  /* 0x0000000d0c0c7212 */ /* 0x000fe200078e3cff */
[--C-:B------:R-:W-:Y:S01]  /*c350*/  IMAD.X R13, RZ, RZ, R3.reuse, P3 ;  /* 0x000000ffff0d7224 */ /* 0x100fe200018e0603 */
[----:B------:R-:W-:Y:S01]  /*c360*/  LOP3.LUT R24, R24, R25, RZ, 0x3c, !PT ;  /* 0x0000001918187212 */ /* 0x000fe200078e3cff */
[----:B------:R-:W-:Y:S01]  /*c370*/  IMAD.X R25, RZ, RZ, R3, P2 ;  /* 0x000000ffff197224 */ /* 0x000fe200010e0603 */
[C---:B------:R-:W-:Y:S01]  /*c380*/  IADD3 R29, P0, R2.reuse, 0x4000, RZ ;  /* 0x00004000021d7810 */ /* 0x040fe20007f1e0ff */
[----:B------:R-:W5:Y:S01]  /*c390*/  LD.E.128 R8, desc[UR14][R8.64] ;  /* 0x0000000e08087980 */ /* 0x000f62000c101d00 */
[----:B------:R-:W-:-:S02]  /*c3a0*/  IADD3 R33, P6, R2, 0x5000, RZ ;  /* 0x0000500002217810 */ /* 0x000fc40007fde0ff */
[C---:B------:R-:W-:Y:S01]  /*c3b0*/  IADD3 R37, P5, R2.reuse, 0x6000, RZ ;  /* 0x0000600002257810 */ /* 0x040fe20007fbe0ff */
[----:B------:R-:W5:Y:S01]  /*c3c0*/  LD.E.128 R12, desc[UR14][R12.64] ;  /* 0x0000000e0c0c7980 */ /* 0x000f62000c101d00 */
[C---:B------:R-:W-:Y:S02]  /*c3d0*/  IADD3 R41, P4, R2.reuse, 0x7000, RZ ;  /* 0x0000700002297810 */ /* 0x040fe40007f9e0ff */
[C---:B------:R-:W-:Y:S01]  /*c3e0*/  IADD3 R45, P3, R2.reuse, 0x8000, RZ ;  /* 0x00008000022d7810 */ /* 0x040fe20007f7e0ff */
[----:B------:R-:W5:Y:S01]  /*c3f0*/  LD.E.128 R24, desc[UR14][R24.64] ;  /* 0x0000000e18187980 */ /* 0x000f62000c101d00 */
[----:B------:R-:W-:Y:S02]  /*c400*/  IADD3 R49, P2, R2, 0x9000, RZ ;  /* 0x0000900002317810 */ /* 0x000fe40007f5e0ff */
[----:B------:R-:W-:Y:S02]  /*c410*/  LOP3.LUT R28, R29, 0x380, RZ, 0xc0, !PT ;  /* 0x000003801d1c7812 */ /* 0x000fe400078ec0ff */
[----:B------:R-:W-:-:S02]  /*c420*/  LOP3.LUT R32, R33, 0x380, RZ, 0xc0, !PT ;  /* 0x0000038021207812 */ /* 0x000fc400078ec0ff */
[----:B------:R-:W-:Y:S02]  /*c430*/  LOP3.LUT R36, R37, 0x380, RZ, 0xc0, !PT ;  /* 0x0000038025247812 */ /* 0x000fe400078ec0ff */
[----:B------:R-:W-:Y:S02]  /*c440*/  LOP3.LUT R40, R41, 0x380, RZ, 0xc0, !PT ;  /* 0x0000038029287812 */ /* 0x000fe400078ec0ff */
[----:B------:R-:W-:Y:S02]  /*c450*/  LOP3.LUT R44, R45, 0x380, RZ, 0xc0, !PT ;  /* 0x000003802d2c7812 */ /* 0x000fe400078ec0ff */
[----:B------:R-:W-:Y:S02]  /*c460*/  LOP3.LUT R48, R49, 0x380, RZ, 0xc0, !PT ;  /* 0x0000038031307812 */ /* 0x000fe400078ec0ff */
[----:B------:R-:W-:Y:S02]  /*c470*/  SHF.R.U64 R28, R28, 0x3, RZ ;  /* 0x000000031c1c7819 */ /* 0x000fe400000012ff */
[----:B------:R-:W-:-:S02]  /*c480*/  SHF.R.U64 R32, R32, 0x3, RZ ;  /* 0x0000000320207819 */ /* 0x000fc400000012ff */
[----:B------:R-:W-:Y:S02]  /*c490*/  SHF.R.U64 R36, R36, 0x3, RZ ;  /* 0x0000000324247819 */ /* 0x000fe400000012ff */
        /* <DEDUP_REMOVED lines=24> */
[----:B------:R-:W-:Y:S01]  /*c620*/  LOP3.LUT R52, R53, 0x380, RZ, 0xc0, !PT ;  /* 0x0000038035347812 */ /* 0x000fe200078ec0ff */
[----:B------:R-:W5:Y:S01]  /*c630*/  LD.E.128 R40, desc[UR14][R40.64] ;  /* 0x0000000e28287980 */ /* 0x000f62000c101d00 */
[----:B------:R-:W-:Y:S01]  /*c640*/  LOP3.LUT R56, R57, 0x380, RZ, 0xc0, !PT ;  /* 0x0000038039387812 */ /* 0x000fe200078ec0ff */
[----:B------:R-:W-:Y:S01]  /*c650*/  IMAD.X R73, RZ, RZ, R3, P2 ;  /* 0x000000ffff497224 */ /* 0x000fe200010e0603 */
[----:B------:R-:W-:Y:S01]  /*c660*/  LOP3.LUT R60, R61, 0x380, RZ, 0xc0, !PT ;  /* 0x000003803d3c7812 */ /* 0x000fe200078ec0ff */
[----:B------:R-:W5:Y:S01]  /*c670*/  LD.E.128 R44, desc[UR14][R44.64] ;  /* 0x0000000e2c2c7980 */ /* 0x000f62000c101d00 */
[----:B------:R-:W-:-:S02]  /*c680*/  LOP3.LUT R64, R65, 0x380, RZ, 0xc0, !PT ;  /* 0x0000038041407812 */ /* 0x000fc400078ec0ff */
[----:B------:R-:W-:Y:S01]  /*c690*/  LOP3.LUT R68, R69, 0x380, RZ, 0xc0, !PT ;  /* 0x0000038045447812 */ /* 0x000fe200078ec0ff */
[----:B------:R-:W5:Y:S01]  /*c6a0*/  LD.E.128 R48, desc[UR14][R48.64] ;  /* 0x0000000e30307980 */ /* 0x000f62000c101d00 */
[----:B------:R-:W-:Y:S02]  /*c6b0*/  LOP3.LUT R4, R5, 0x380, RZ, 0xc0, !PT ;  /* 0x0000038005047812 */ /* 0x000fe400078ec0ff */
[----:B------:R-:W-:Y:S02]  /*c6c0*/  LOP3.LUT R7, R2, 0x380, RZ, 0xc0, !PT ;  /* 0x0000038002077812 */ /* 0x000fe400078ec0ff */
[----:B------:R-:W-:Y:S02]  /*c6d0*/  SHF.R.U64 R52, R52, 0x3, RZ ;  /* 0x0000000334347819 */ /* 0x000fe400000012ff */
        /* <DEDUP_REMOVED lines=16> */
[----:B------:R-:W-:Y:S01]  /*c7e0*/  LOP3.LUT R72, R4, R5, RZ, 0x3c, !PT ;  /* 0x0000000504487212 */ /* 0x000fe200078e3cff */
[----:B------:R-:W5:Y:S01]  /*c7f0*/  LD.E.128 R52, desc[UR14][R52.64] ;  /* 0x0000000e34347980 */ /* 0x000f62000c101d00 */
[----:B------:R-:W-:-:S03]  /*c800*/  LOP3.LUT R2, R7, R2, RZ, 0x3c, !PT ;  /* 0x0000000207027212 */ /* 0x000fc600078e3cff */
[----:B------:R-:W5:Y:S04]  /*c810*/  LD.E.128 R56, desc[UR14][R56.64] ;  /* 0x0000000e38387980 */ /* 0x000f68000c101d00 */
[----:B------:R0:W5:Y:S04]  /*c820*/  LD.E.128 R4, desc[UR14][R2.64] ;  /* 0x0000000e02047980 */ /* 0x000168000c101d00 */
[----:B------:R-:W5:Y:S04]  /*c830*/  LD.E.128 R60, desc[UR14][R60.64] ;  /* 0x0000000e3c3c7980 */ /* 0x000f68000c101d00 */
[----:B------:R-:W5:Y:S04]  /*c840*/  LD.E.128 R64, desc[UR14][R64.64] ;  /* 0x0000000e40407980 */ /* 0x000f68000c101d00 */
[----:B------:R-:W5:Y:S04]  /*c850*/  LD.E.128 R68, desc[UR14][R68.64] ;  /* 0x0000000e44447980 */ /* 0x000f68000c101d00 */
[----:B------:R-:W5:Y:S01]  /*c860*/  LD.E.128 R72, desc[UR14][R72.64] ;  /* 0x0000000e48487980 */ /* 0x000f62000c101d00 */
[----:B------:R-:W-:-:S02]  /*c870*/  ULDC.64 UR14, c[0x0][0xaa0] ;  /* 0x0002a800000e7ab9 */ /* 0x000fc40000000a00 */
[----:B------:R-:W-:Y:S01]  /*c880*/  UIMAD UR13, UR16, UR14, URZ ;  /* 0x0000000e100d72a4 */ /* 0x000fe2000f8e023f */
[----:B0-----:R-:W-:Y:S01]  /*c890*/  IMAD.U32 R3, RZ, RZ, UR17 ;  /* 0x00000011ff037e24 */ /* 0x001fe2000f8e00ff */
[----:B------:R-:W-:Y:S01]  /*c8a0*/  UIMAD.WIDE.U32 UR10, UR4, UR14, URZ ;  /* 0x0000000e040a72a5 */ /* 0x000fe2000f8e003f */
[----:B------:R-:W-:Y:S01]  /*c8b0*/  IMAD R2, R18, 0x20, R79 ;  /* 0x0000002012027824 */ /* 0x000fe200078e024f */
[----:B------:R-:W-:Y:S01]  /*c8c0*/  UIMAD UR13, UR4, UR15, UR13 ;  /* 0x0000000f040d72a4 */ /* 0x000fe2000f8e020d */
[----:B------:R-:W-:Y:S01]  /*c8d0*/  IMAD.U32 R80, RZ, RZ, UR17 ;  /* 0x00000011ff507e24 */ /* 0x000fe2000f8e00ff */
[----:B------:R-:W-:Y:S01]  /*c8e0*/  @!PT LDS RZ, [RZ] ;  /* 0x00000000fffff984 */ /* 0x000fe20000000800 */
[----:B------:R-:W-:Y:S01]  /*c8f0*/  @!PT LDS RZ, [RZ] ;  /* 0x00000000fffff984 */ /* 0x000fe20000000800 */
[----:B------:R-:W-:Y:S01]  /*c900*/  @!PT LDS RZ, [RZ] ;  /* 0x00000000fffff984 */ /* 0x000fe20000000800 */
[----:B------:R-:W-:Y:S01]  /*c910*/  @!PT LDS RZ, [RZ] ;  /* 0x00000000fffff984 */ /* 0x000fe20000000800 */
[----:B------:R0:W-:Y:S06]  /*c920*/  MEMBAR.ALL.CTA ;  /* 0x0000000000007992 */ /* 0x0001ec0000008000 */
[----:B0-----:R-:W0:Y:S01]  /*c930*/  FENCE.VIEW.ASYNC.S ;  /* 0x00000000000073c6 */ /* 0x001e220000000000 */
[----:B------:R-:W-:Y:S01]  /*c940*/  ULDC.64 UR14, c[0x0][0xae8] ;  /* 0x0002ba00000e7ab9 */ /* 0x000fe20000000a00 */
[----:B------:R-:W-:-:S02]  /*c950*/  UIADD3 UR11, UR11, UR13, URZ ;  /* 0x0000000d0b0b7290 */ /* 0x000fc4000fffe03f */
[----:B------:R-:W-:Y:S02]  /*c960*/  USHF.R.S32.HI UR4, URZ, 0x1f, UR9 ;  /* 0x0000001f3f047899 */ /* 0x000fe40008011409 */
[----:B------:R-:W-:Y:S01]  /*c970*/  UIMAD.WIDE.U32 UR10, UR18, UR14, UR10 ;  /* 0x0000000e120a72a5 */ /* 0x000fe2000f8e000a */
[----:B------:R-:W-:Y:S01]  /*c980*/  IMAD R20, R3, 0x80, R2 ;  /* 0x0000008003147824 */ /* 0x000fe200078e0202 */
[----:B------:R-:W-:Y:S02]  /*c990*/  @UP1 ULDC UR13, c[0x0][0xbec] ;  /* 0x0002fb00000d1ab9 */ /* 0x000fe40000000800 */
[----:B------:R-:W-:-:S03]  /*c9a0*/  UIMAD UR11, UR18, UR15, UR11 ;  /* 0x0000000f120b72a4 */ /* 0x000fc6000f8e020b */
[----:B------:R-:W-:Y:S02]  /*c9b0*/  ULDC.64 UR14, c[0x0][0xaf0] ;  /* 0x0002bc00000e7ab9 */ /* 0x000fe40000000a00 */
[----:B------:R-:W-:Y:S01]  /*c9c0*/  UIMAD UR4, UR4, UR14, URZ ;  /* 0x0000000e040472a4 */ /* 0x000fe2000f8e023f */
[----:B------:R-:W-:Y:S01]  /*c9d0*/  @P1 IMAD.HI.U32 R2, R20, UR13, RZ ;  /* 0x0000000d14021c27 */ /* 0x000fe2000f8e00ff */
[----:B------:R-:W-:Y:S02]  /*c9e0*/  UIMAD.WIDE.U32 UR10, UR9, UR14, UR10 ;  /* 0x0000000e090a72a5 */ /* 0x000fe4000f8e000a */
[----:B------:R-:W-:Y:S01]  /*c9f0*/  UIMAD UR4, UR9, UR15, UR4 ;  /* 0x0000000f090472a4 */ /* 0x000fe2000f8e0204 */
[----:B------:R-:W-:Y:S02]  /*ca00*/  IMAD.MOV.U32 R21, RZ, RZ, R20 ;  /* 0x000000ffff157224 */ /* 0x000fe400078e0014 */
[----:B------:R-:W-:Y:S02]  /*ca10*/  @UP1 ULDC UR9, c[0x0][0xbf0] ;  /* 0x0002fc0000091ab9 */ /* 0x000fe40000000800 */
[----:B------:R-:W-:Y:S01]  /*ca20*/  @P1 SHF.R.U32.HI R21, RZ, UR9, R2 ;  /* 0x00000009ff151c19 */ /* 0x000fe20008011602 */
[----:B------:R-:W-:Y:S01]  /*ca30*/  UIADD3 UR4, UR11, UR4, URZ ;  /* 0x000000040b047290 */ /* 0x000fe2000fffe03f */
[----:B------:R-:W-:-:S02]  /*ca40*/  IMAD.U32 R2, RZ, RZ, UR10 ;  /* 0x0000000aff027e24 */ /* 0x000fc4000f8e00ff */
[--C-:B------:R-:W-:Y:S01]  /*ca50*/  SHF.R.S32.HI R18, RZ, 0x1f, R21.reuse ;  /* 0x0000001fff127819 */ /* 0x100fe20000011415 */
[----:B------:R-:W-:Y:S02]  /*ca60*/  IMAD.MOV R77, RZ, RZ, -R21 ;  /* 0x000000ffff4d7224 */ /* 0x000fe400078e0a15 */
[----:B------:R-:W-:Y:S01]  /*ca70*/  IMAD.U32 R3, RZ, RZ, UR11 ;  /* 0x0000000bff037e24 */ /* 0x000fe2000f8e00ff */
[----:B------:R-:W-:Y:S01]  /*ca80*/  ULDC.64 UR10, c[0x0][0xae0] ;  /* 0x0002b800000a7ab9 */ /* 0x000fe20000000a00 */
[----:B------:R-:W-:Y:S02]  /*ca90*/  IMAD.U32 R3, RZ, RZ, UR4 ;  /* 0x00000004ff037e24 */ /* 0x000fe4000f8e00ff */
[----:B------:R-:W-:Y:S02]  /*caa0*/  IMAD R18, R18, UR10, RZ ;  /* 0x0000000a12127c24 */ /* 0x000fe4000f8e02ff */
[----:B------:R-:W-:Y:S02]  /*cab0*/  IMAD R77, R77, UR20, R20 ;  /* 0x000000144d4d7c24 */ /* 0x000fe4000f8e0214 */
[----:B------:R-:W-:-:S04]  /*cac0*/  IMAD.WIDE.U32 R2, R21, UR10, R2 ;  /* 0x0000000a15027c25 */ /* 0x000fc8000f8e0002 */
[----:B------:R-:W-:Y:S01]  /*cad0*/  IMAD R21, R21, UR11, R18 ;  /* 0x0000000b15157c24 */ /* 0x000fe2000f8e0212 */
[----:B------:R-:W-:Y:S01]  /*cae0*/  SHF.R.S32.HI R18, RZ, 0x1f, R77 ;  /* 0x0000001fff127819 */ /* 0x000fe2000001144d */
[----:B------:R-:W-:Y:S02]  /*caf0*/  ULDC.64 UR10, c[0x0][0xad8] ;  /* 0x0002b600000a7ab9 */ /* 0x000fe40000000a00 */
[----:B------:R-:W-:Y:S02]  /*cb00*/  IMAD.IADD R3, R3, 0x1, R21 ;  /* 0x0000000103037824 */ /* 0x000fe400078e0215 */
[----:B------:R-:W-:Y:S02]  /*cb10*/  IMAD R18, R18, UR10, RZ ;  /* 0x0000000a12127c24 */ /* 0x000fe4000f8e02ff */
[----:B------:R-:W-:Y:S02]  /*cb20*/  IMAD R80, R80, 0x80, R79 ;  /* 0x0000008050507824 */ /* 0x000fe400078e024f */
[----:B------:R-:W-:-:S02]  /*cb30*/  IMAD R21, R77, UR11, R18 ;  /* 0x0000000b4d157c24 */ /* 0x000fc4000f8e0212 */
[----:B------:R-:W-:Y:S01]  /*cb40*/  IMAD.WIDE.U32 R2, R77, UR10, R2 ;  /* 0x0000000a4d027c25 */ /* 0x000fe2000f8e0002 */
[----:B------:R-:W-:-:S03]  /*cb50*/  ULDC.64 UR10, c[0x0][0xa80] ;  /* 0x0002a000000a7ab9 */ /* 0x000fc60000000a00 */
[----:B------:R-:W-:Y:S01]  /*cb60*/  VIADD R22, R80, 0x40 ;  /* 0x0000004050167836 */ /* 0x000fe20000000000 */
[----:B------:R-:W-:Y:S01]  /*cb70*/  LEA R18, P2, R2, UR10, 0x1 ;  /* 0x0000000a02127c11 */ /* 0x000fe2000f8408ff */
[----:B------:R-:W-:Y:S01]  /*cb80*/  IMAD.IADD R3, R3, 0x1, R21 ;  /* 0x0000000103037824 */ /* 0x000fe200078e0215 */
[----:B------:R-:W-:Y:S02]  /*cb90*/  UIADD3 UR8, UR8, 0x38820, URZ ;  /* 0x0003882008087890 */ /* 0x000fe4000fffe03f */
[----:B------:R-:W-:Y:S02]  /*cba0*/  ISETP.GE.AND P0, PT, R22, UR12, PT ;  /* 0x0000000c16007c0c */ /* 0x000fe4000bf06270 */
[----:B------:R-:W-:Y:S02]  /*cbb0*/  LEA.HI.X R22, R2, UR11, R3, 0x1, P2 ;  /* 0x0000000b02167c11 */ /* 0x000fe400090f0c03 */
[C---:B------:R-:W-:Y:S01]  /*cbc0*/  ISETP.GE.AND P2, PT, R80.reuse, UR12, PT ;  /* 0x0000000c50007c0c */ /* 0x040fe2000bf46270 */
[----:B------:R-:W-:Y:S01]  /*cbd0*/  UPRMT UR8, URZ, 0x654, UR8 ;  /* 0x000006543f087896 */ /* 0x000fe20008000008 */
[----:B------:R-:W-:-:S02]  /*cbe0*/  VIADD R20, R80, 0x20 ;  /* 0x0000002050147836 */ /* 0x000fc40000000000 */
[C---:B------:R-:W-:Y:S02]  /*cbf0*/  VIADD R82, R0.reuse, 0x40 ;  /* 0x0000004000527836 */ /* 0x040fe40000000000 */
[C---:B------:R-:W-:Y:S02]  /*cc00*/  VIADD R84, R0.reuse, 0x80 ;  /* 0x0000008000547836 */ /* 0x040fe40000000000 */
[----:B------:R-:W-:Y:S01]  /*cc10*/  VIADD R86, R0, 0xc0 ;  /* 0x000000c000567836 */ /* 0x000fe20000000000 */
[----:B0-----:R0:W1:Y:S01]  /*cc20*/  SHFL.IDX PT, R81, R18, RZ, 0x181f ;  /* 0x00181fff12517589 */ /* 0x00106200000e0000 */
[----:B------:R-:W-:Y:S01]  /*cc30*/  SYNCS.ARRIVE.TRANS64.RED.A1T0 RZ, [UR8], RZ ;  /* 0x000000ffffff79a7 */ /* 0x000fe20008100408 */
[----:B------:R-:W-:Y:S02]  /*cc40*/  BSSY B1, `(.L_x_212) ;  /* 0x000001a000017945 */ /* 0x000fe40003800000 */
[----:B------:R0:W2:Y:S01]  /*cc50*/  SHFL.IDX PT, R79, R22, RZ, 0x181f ;  /* 0x00181fff164f7589 */ /* 0x0000a200000e0000 */
[----:B------:R-:W-:-:S02]  /*cc60*/  ISETP.GE.AND P1, PT, R20, UR12, PT ;  /* 0x0000000c14007c0c */ /* 0x000fc4000bf26270 */
[----:B------:R-:W-:Y:S02]  /*cc70*/  SHF.R.S32.HI R88, RZ, 0x1f, R0 ;  /* 0x0000001fff587819 */ /* 0x000fe40000011400 */
[----:B------:R-:W-:Y:S02]  /*cc80*/  SHF.R.S32.HI R83, RZ, 0x1f, R82 ;  /* 0x0000001fff537819 */ /* 0x000fe40000011452 */
[----:B------:R-:W-:Y:S02]  /*cc90*/  SHF.R.S32.HI R85, RZ, 0x1f, R84 ;  /* 0x0000001fff557819 */ /* 0x000fe40000011454 */
[----:B------:R-:W-:Y:S01]  /*cca0*/  SHF.R.S32.HI R87, RZ, 0x1f, R86 ;  /* 0x0000001fff577819 */ /* 0x000fe20000011456 */
[----:B0-----:R-:W-:Y:S06]  /*ccb0*/  @P2 BRA `(.L_x_213) ;  /* 0x0000000000482947 */ /* 0x001fec0003800000 */
[----:B------:R-:W-:Y:S01]  /*ccc0*/  ULDC UR4, c[0x0][0xac8] ;  /* 0x0002b20000047ab9 */ /* 0x000fe20000000800 */
[----:B------:R-:W-:Y:S01]  /*ccd0*/  ULDC.64 UR8, c[0x0][0x208] ;  /* 0x0000820000087ab9 */ /* 0x000fe20000000a00 */
[----:B------:R-:W-:Y:S02]  /*cce0*/  ISETP.GE.AND P5, PT, R0, UR4, PT ;  /* 0x0000000400007c0c */ /* 0x000fe4000bfa6270 */
[----:B------:R-:W-:Y:S02]  /*ccf0*/  ISETP.GE.AND P4, PT, R82, UR4, PT ;  /* 0x0000000452007c0c */ /* 0x000fe4000bf86270 */
[----:B------:R-:W-:Y:S02]  /*cd00*/  ISETP.GE.AND P3, PT, R84, UR4, PT ;  /* 0x0000000454007c0c */ /* 0x000fe4000bf66270 */
[----:B------:R-:W-:-:S07]  /*cd10*/  ISETP.GE.AND P2, PT, R86, UR4, PT ;  /* 0x0000000456007c0c */ /* 0x000fce000bf46270 */
[----:B-1----:R-:W-:-:S04]  /*cd20*/  @!P5 LEA R2, P6, R0, R81, 0x1 ;  /* 0x000000510002d211 */ /* 0x002fc800078c08ff */
[----:B--2---:R-:W-:Y:S02]  /*cd30*/  @!P5 LEA.HI.X R3, R0, R79, R88, 0x1, P6 ;  /* 0x0000004f0003d211 */ /* 0x004fe400030f0c58 */
[----:B------:R-:W-:-:S03]  /*cd40*/  @!P4 LEA R20, P6, R82, R81, 0x1 ;  /* 0x000000515214c211 */ /* 0x000fc600078c08ff */
[----:B-----5:R0:W-:Y:S01]  /*cd50*/  @!P5 ST.E.128 desc[UR8][R2.64], R4 ;  /* 0x000000040200d985 */ /* 0x0201e2000c101d08 */
[----:B------:R-:W-:Y:S02]  /*cd60*/  @!P4 LEA.HI.X R21, R82, R79, R83, 0x1, P6 ;  /* 0x0000004f5215c211 */ /* 0x000fe400030f0c53 */
[----:B------:R-:W-:-:S03]  /*cd70*/  @!P3 LEA R76, P6, R84, R81, 0x1 ;  /* 0x00000051544cb211 */ /* 0x000fc600078c08ff */
[----:B------:R0:W-:Y:S01]  /*cd80*/  @!P4 ST.E.128 desc[UR8][R20.64], R28 ;  /* 0x0000001c1400c985 */ /* 0x0001e2000c101d08 */
[----:B------:R-:W-:Y:S02]  /*cd90*/  @!P3 LEA.HI.X R77, R84, R79, R85, 0x1, P6 ;  /* 0x0000004f544db211 */ /* 0x000fe400030f0c55 */
[----:B------:R-:W-:-:S03]  /*cda0*/  @!P2 LEA R78, P6, R86, R81, 0x1 ;  /* 0x00000051564ea211 */ /* 0x000fc600078c08ff */
[----:B------:R0:W-:Y:S01]  /*cdb0*/  @!P3 ST.E.128 desc[UR8][R76.64], R44 ;  /* 0x0000002c4c00b985 */ /* 0x0001e2000c101d08 */
[----:B------:R-:W-:-:S05]  /*cdc0*/  @!P2 LEA.HI.X R79, R86, R79, R87, 0x1, P6 ;  /* 0x0000004f564fa211 */ /* 0x000fca00030f0c57 */
[----:B------:R0:W-:Y:S04]  /*cdd0*/  @!P2 ST.E.128 desc[UR8][R78.64], R60 ;  /* 0x0000003c4e00a985 */ /* 0x0001e8000c101d08 */
.L_x_213:
[----:B------:R-:W-:Y:S05]  /*cde0*/  BSYNC B1 ;  /* 0x0000000000017941 */ /* 0x000fea0003800000 */
.L_x_212:
[----:B0-----:R0:W3:Y:S01]  /*cdf0*/  SHFL.IDX PT, R21, R22, 0x1, 0x181f ;  /* 0x00381f0016157f89 */ /* 0x0010e200000e0000 */
[----:B------:R-:W-:Y:S03]  /*ce00*/  BSSY B1, `(.L_x_214) ;  /* 0x0000015000017945 */ /* 0x000fe60003800000 */
[----:B-----5:R0:W4:Y:S01]  /*ce10*/  SHFL.IDX PT, R7, R18, 0x1, 0x181f ;  /* 0x00381f0012077f89 */ /* 0x02012200000e0000 */
[----:B------:R-:W-:Y:S05]  /*ce20*/  @P1 BRA `(.L_x_215) ;  /* 0x0000000000481947 */ /* 0x000fea0003800000 */
[----:B------:R-:W-:Y:S01]  /*ce30*/  ULDC UR4, c[0x0][0xac8] ;  /* 0x0002b20000047ab9 */ /* 0x000fe20000000800 */
[----:B------:R-:W-:Y:S01]  /*ce40*/  ULDC.64 UR8, c[0x0][0x208] ;  /* 0x0000820000087ab9 */ /* 0x000fe20000000a00 */
[----:B------:R-:W-:Y:S02]  /*ce50*/  ISETP.GE.AND P4, PT, R0, UR4, PT ;  /* 0x0000000400007c0c */ /* 0x000fe4000bf86270 */
[----:B------:R-:W-:Y:S02]  /*ce60*/  ISETP.GE.AND P3, PT, R82, UR4, PT ;  /* 0x0000000452007c0c */ /* 0x000fe4000bf66270 */
[----:B------:R-:W-:Y:S02]  /*ce70*/  ISETP.GE.AND P2, PT, R84, UR4, PT ;  /* 0x0000000454007c0c */ /* 0x000fe4000bf46270 */
[----:B------:R-:W-:-:S07]  /*ce80*/  ISETP.GE.AND P1, PT, R86, UR4, PT ;  /* 0x0000000456007c0c */ /* 0x000fce000bf26270 */
[-C--:B----4-:R-:W-:Y:S02]  /*ce90*/  @!P4 LEA R2, P6, R0, R7.reuse, 0x1 ;  /* 0x000000070002c211 */ /* 0x090fe400078c08ff */
[----:B------:R-:W-:Y:S02]  /*cea0*/  @!P3 LEA R4, P5, R82, R7, 0x1 ;  /* 0x000000075204b211 */ /* 0x000fe400078a08ff */
[----:B---3--:R-:W-:Y:S02]  /*ceb0*/  @!P4 LEA.HI.X R3, R0, R21, R88, 0x1, P6 ;  /* 0x000000150003c211 */ /* 0x008fe400030f0c58 */
[----:B------:R-:W-:Y:S02]  /*cec0*/  @!P2 LEA R6, P6, R84, R7, 0x1 ;  /* 0x000000075406a211 */ /* 0x000fe400078c08ff */
[----:B------:R-:W-:Y:S01]  /*ced0*/  @!P3 LEA.HI.X R5, R82, R21, R83, 0x1, P5 ;  /* 0x000000155205b211 */ /* 0x000fe200028f0c53 */
[----:B------:R3:W-:Y:S01]  /*cee0*/  @!P4 ST.E.128 desc[UR8][R2.64], R8 ;  /* 0x000000080200c985 */ /* 0x0007e2000c101d08 */
[----:B------:R-:W-:-:S02]  /*cef0*/  @!P1 LEA R20, P5, R86, R7, 0x1 ;  /* 0x0000000756149211 */ /* 0x000fc400078a08ff */
[-C--:B------:R-:W-:Y:S01]  /*cf00*/  @!P2 LEA.HI.X R7, R84, R21.reuse, R85, 0x1, P6 ;  /* 0x000000155407a211 */ /* 0x080fe200030f0c55 */
[----:B------:R3:W-:Y:S01]  /*cf10*/  @!P3 ST.E.128 desc[UR8][R4.64], R32 ;  /* 0x000000200400b985 */ /* 0x0007e2000c101d08 */
[----:B------:R-:W-:-:S03]  /*cf20*/  @!P1 LEA.HI.X R21, R86, R21, R87, 0x1, P5 ;  /* 0x0000001556159211 */ /* 0x000fc600028f0c57 */
[----:B------:R3:W-:Y:S04]  /*cf30*/  @!P2 ST.E.128 desc[UR8][R6.64], R48 ;  /* 0x000000300600a985 */ /* 0x0007e8000c101d08 */
[----:B------:R3:W-:Y:S02]  /*cf40*/  @!P1 ST.E.128 desc[UR8][R20.64], R64 ;  /* 0x0000004014009985 */ /* 0x0007e4000c101d08 */
.L_x_215:
[----:B------:R-:W-:Y:S05]  /*cf50*/  BSYNC B1 ;  /* 0x0000000000017941 */ /* 0x000fea0003800000 */
.L_x_214:
[----:B---3--:R3:W0:Y:S01]  /*cf60*/  SHFL.IDX PT, R9, R22, 0x2, 0x181f ;  /* 0x00581f0016097f89 */ /* 0x00862200000e0000 */
[----:B------:R-:W-:Y:S03]  /*cf70*/  BSSY B1, `(.L_x_216) ;  /* 0x0000015000017945 */ /* 0x000fe60003800000 */
[----:B------:R3:W0:Y:S01]  /*cf80*/  SHFL.IDX PT, R5, R18, 0x2, 0x181f ;  /* 0x00581f0012057f89 */ /* 0x00062200000e0000 */
[----:B------:R-:W-:Y:S05]  /*cf90*/  @P0 BRA `(.L_x_217) ;  /* 0x0000000000480947 */ /* 0x000fea0003800000 */
[----:B------:R-:W-:Y:S01]  /*cfa0*/  ULDC UR4, c[0x0][0xac8] ;  /* 0x0002b20000047ab9 */ /* 0x000fe20000000800 */
[----:B------:R-:W-:Y:S01]  /*cfb0*/  ULDC.64 UR8, c[0x0][0x208] ;  /* 0x0000820000087ab9 */ /* 0x000fe20000000a00 */
[----:B------:R-:W-:Y:S02]  /*cfc0*/  ISETP.GE.AND P3, PT, R0, UR4, PT ;  /* 0x0000000400007c0c */ /* 0x000fe4000bf66270 */
[----:B------:R-:W-:Y:S02]  /*cfd0*/  ISETP.GE.AND P2, PT, R82, UR4, PT ;  /* 0x0000000452007c0c */ /* 0x000fe4000bf46270 */
[----:B------:R-:W-:Y:S02]  /*cfe0*/  ISETP.GE.AND P1, PT, R84, UR4, PT ;  /* 0x0000000454007c0c */ /* 0x000fe4000bf26270 */
[----:B------:R-:W-:-:S07]  /*cff0*/  ISETP.GE.AND P0, PT, R86, UR4, PT ;  /* 0x0000000456007c0c */ /* 0x000fce000bf06270 */
[-C--:B0-----:R-:W-:Y:S02]  /*d000*/  @!P3 LEA R2, P6, R0, R5.reuse, 0x1 ;  /* 0x000000050002b211 */ /* 0x081fe400078c08ff */
[-C--:B------:R-:W-:Y:S02]  /*d010*/  @!P2 LEA R4, P5, R82, R5.reuse, 0x1 ;  /* 0x000000055204a211 */ /* 0x080fe400078a08ff */
[----:B------:R-:W-:Y:S02]  /*d020*/  @!P1 LEA R6, P4, R84, R5, 0x1 ;  /* 0x0000000554069211 */ /* 0x000fe400078808ff */
[----:B------:R-:W-:Y:S02]  /*d030*/  @!P3 LEA.HI.X R3, R0, R9, R88, 0x1, P6 ;  /* 0x000000090003b211 */ /* 0x000fe400030f0c58 */
[----:B------:R-:W-:Y:S02]  /*d040*/  @!P0 LEA R8, P6, R86, R5, 0x1 ;  /* 0x0000000556088211 */ /* 0x000fe400078c08ff */
[-C--:B------:R-:W-:Y:S01]  /*d050*/  @!P2 LEA.HI.X R5, R82, R9.reuse, R83, 0x1, P5 ;  /* 0x000000095205a211 */ /* 0x080fe200028f0c53 */
[----:B------:R0:W-:Y:S01]  /*d060*/  @!P3 ST.E.128 desc[UR8][R2.64], R12 ;  /* 0x0000000c0200b985 */ /* 0x0001e2000c101d08 */
[----:B----4-:R-:W-:-:S02]  /*d070*/  @!P1 LEA.HI.X R7, R84, R9, R85, 0x1, P4 ;  /* 0x0000000954079211 */ /* 0x010fc400020f0c55 */
[----:B------:R-:W-:Y:S01]  /*d080*/  @!P0 LEA.HI.X R9, R86, R9, R87, 0x1, P6 ;  /* 0x0000000956098211 */ /* 0x000fe200030f0c57 */
[----:B------:R0:W-:Y:S04]  /*d090*/  @!P2 ST.E.128 desc[UR8][R4.64], R36 ;  /* 0x000000240400a985 */ /* 0x0001e8000c101d08 */
[----:B------:R0:W-:Y:S04]  /*d0a0*/  @!P1 ST.E.128 desc[UR8][R6.64], R52 ;  /* 0x0000003406009985 */ /* 0x0001e8000c101d08 */
[----:B------:R0:W-:Y:S02]  /*d0b0*/  @!P0 ST.E.128 desc[UR8][R8.64], R68 ;  /* 0x0000004408008985 */ /* 0x0001e4000c101d08 */
.L_x_217:
[----:B------:R-:W-:Y:S05]  /*d0c0*/  BSYNC B1 ;  /* 0x0000000000017941 */ /* 0x000fea0003800000 */
.L_x_216:
[----:B0-----:R-:W-:Y:S01]  /*d0d0*/  VIADD R2, R80, 0x60 ;  /* 0x0000006050027836 */ /* 0x001fe20000000000 */
[----:B------:R0:W0:Y:S04]  /*d0e0*/  SHFL.IDX PT, R9, R22, 0x3, 0x181f ;  /* 0x00781f0016097f89 */ /* 0x00002800000e0000 */
[----:B------:R-:W-:Y:S01]  /*d0f0*/  ISETP.GE.AND P0, PT, R2, UR12, PT ;  /* 0x0000000c02007c0c */ /* 0x000fe2000bf06270 */
[----:B------:R0:W0:-:S12]  /*d100*/  SHFL.IDX PT, R11, R18, 0x3, 0x181f ;  /* 0x00781f00120b7f89 */ /* 0x00001800000e0000 */
[----:B------:R-:W-:Y:S05]  /*d110*/  @P0 BRA `(.L_x_218) ;  /* 0x0000002800440947 */ /* 0x000fea0003800000 */
[----:B------:R-:W-:Y:S01]  /*d120*/  ULDC UR4, c[0x0][0xac8] ;  /* 0x0002b20000047ab9 */ /* 0x000fe20000000800 */
[----:B------:R-:W-:Y:S01]  /*d130*/  ULDC.64 UR8, c[0x0][0x208] ;  /* 0x0000820000087ab9 */ /* 0x000fe20000000a00 */
[----:B------:R-:W-:Y:S02]  /*d140*/  ISETP.GE.AND P3, PT, R0, UR4, PT ;  /* 0x0000000400007c0c */ /* 0x000fe4000bf66270 */
[----:B------:R-:W-:Y:S02]  /*d150*/  ISETP.GE.AND P4, PT, R82, UR4, PT ;  /* 0x0000000452007c0c */ /* 0x000fe4000bf86270 */
[----:B------:R-:W-:-:S09]  /*d160*/  ISETP.GE.AND P5, PT, R84, UR4, PT ;  /* 0x0000000454007c0c */ /* 0x000fd2000bfa6270 */
[-C--:B0-----:R-:W-:Y:S02]  /*d170*/  @!P3 LEA R2, P0, R0, R11.reuse, 0x1 ;  /* 0x0000000b0002b211 */ /* 0x081fe400078008ff */
[----:B------:R-:W-:Y:S02]  /*d180*/  @!P4 LEA R4, P1, R82, R11, 0x1 ;  /* 0x0000000b5204c211 */ /* 0x000fe400078208ff */
[----:B------:R-:W-:Y:S02]  /*d190*/  @!P3 LEA.HI.X R3, R0, R9, R88, 0x1, P0 ;  /* 0x000000090003b211 */ /* 0x000fe400000f0c58 */
[----:B------:R-:W-:Y:S02]  /*d1a0*/  ISETP.GE.AND P0, PT, R86, UR4, PT ;  /* 0x0000000456007c0c */ /* 0x000fe4000bf06270 */
[----:B------:R-:W-:Y:S01]  /*d1b0*/  @!P5 LEA R6, P2, R84, R11, 0x1 ;  /* 0x0000000b5406d211 */ /* 0x000fe200078408ff */
[----:B------:R0:W-:Y:S01]  /*d1c0*/  @!P3 ST.E.128 desc[UR8][R2.64], R24 ;  /* 0x000000180200b985 */ /* 0x0001e2000c101d08 */
[----:B------:R-:W-:-:S02]  /*d1d0*/  @!P4 LEA.HI.X R5, R82, R9, R83, 0x1, P1 ;  /* 0x000000095205c211 */ /* 0x000fc400008f0c53 */
[----:B----4-:R-:W-:-:S03]  /*d1e0*/  @!P5 LEA.HI.X R7, R84, R9, R85, 0x1, P2 ;  /* 0x000000095407d211 */ /* 0x010fc600010f0c55 */
[----:B------:R0:W-:Y:S04]  /*d1f0*/  @!P4 ST.E.128 desc[UR8][R4.64], R40 ;  /* 0x000000280400c985 */ /* 0x0001e8000c101d08 */
[----:B------:R0:W-:Y:S01]  /*d200*/  @!P5 ST.E.128 desc[UR8][R6.64], R56 ;  /* 0x000000380600d985 */ /* 0x0001e2000c101d08 */
[----:B------:R-:W-:Y:S05]  /*d210*/  @P0 BRA `(.L_x_218) ;  /* 0x0000002800040947 */ /* 0x000fea0003800000 */
[----:B0-----:R-:W-:Y:S01]  /*d220*/  LEA R2, P0, R86, R11, 0x1 ;  /* 0x0000000b56027211 */ /* 0x001fe200078008ff */
[----:B------:R-:W-:-:S03]  /*d230*/  ULDC.64 UR8, c[0x0][0x208] ;  /* 0x0000820000087ab9 */ /* 0x000fc60000000a00 */
[----:B------:R-:W-:-:S05]  /*d240*/  LEA.HI.X R3, R86, R9, R87, 0x1, P0 ;  /* 0x0000000956037211 */ /* 0x000fca00000f0c57 */
[----:B------:R0:W-:Y:S01]  /*d250*/  ST.E.128 desc[UR8][R2.64], R72 ;  /* 0x0000004802007985 */ /* 0x0001e2000c101d08 */
[----:B------:R-:W-:Y:S05]  /*d260*/  BRA `(.L_x_218) ;  /* 0x0000002400f07947 */ /* 0x000fea0003800000 */
.L_x_211:
[----:B------:R-:W-:Y:S01]  /*d270*/  ULDC.64 UR14, c[0x0][0xb08] ;  /* 0x0002c200000e7ab9 */ /* 0x000fe20000000a00 */
[----:B------:R-:W-:Y:S01]  /*d280*/  R2UR UR19, R213 ;  /* 0x00000000d51372ca */ /* 0x000fe200000e0000 */
[----:B------:R-:W-:Y:S01]  /*d290*/  UIMAD UR13, UR16, UR14, URZ ;  /* 0x0000000e100d72a4 */ /* 0x000fe2000f8e023f */
[----:B------:R-:W-:Y:S01]  /*d2a0*/  R2UR UR18, R212 ;  /* 0x00000000d41272ca */ /* 0x000fe200000e0000 */
[----:B------:R-:W-:Y:S01]  /*d2b0*/  UIMAD.WIDE.U32 UR10, UR4, UR14, URZ ;  /* 0x0000000e040a72a5 */ /* 0x000fe2000f8e003f */
[----:B------:R-:W-:Y:S01]  /*d2c0*/  IMAD.MOV.U32 R5, RZ, RZ, R8 ;  /* 0x000000ffff057224 */ /* 0x000fe200078e0008 */
[----:B------:R-:W-:Y:S01]  /*d2d0*/  UIMAD UR13, UR4, UR15, UR13 ;  /* 0x0000000f040d72a4 */ /* 0x000fe2000f8e020d */
[----:B------:R-:W-:Y:S01]  /*d2e0*/  ISETP.GE.AND P0, PT, R12, UR12, PT ;  /* 0x0000000c0c007c0c */ /* 0x000fe2000bf06270 */
[----:B------:R-:W-:Y:S01]  /*d2f0*/  USHF.R.S32.HI UR4, URZ, 0x1f, UR9 ;  /* 0x0000001f3f047899 */ /* 0x000fe20008011409 */
[C---:B------:R-:W-:Y:S01]  /*d300*/  VIADD R176, R19.reuse, 0x18 ;  /* 0x0000001813b07836 */ /* 0x040fe20000000000 */
[----:B------:R-:W-:Y:S01]  /*d310*/  UIADD3 UR11, UR11, UR13, URZ ;  /* 0x0000000d0b0b7290 */ /* 0x000fe2000fffe03f */
[C---:B------:R-:W-:Y:S01]  /*d320*/  VIADD R178, R19.reuse, 0x10 ;  /* 0x0000001013b27836 */ /* 0x040fe20000000000 */
[----:B------:R-:W-:Y:S01]  /*d330*/  ULDC.64 UR14, c[0x0][0xb38] ;  /* 0x0002ce00000e7ab9 */ /* 0x000fe20000000a00 */
[----:B------:R-:W-:Y:S01]  /*d340*/  ULDC.64 UR16, c[0x0][0xb40] ;  /* 0x0002d00000107ab9 */ /* 0x000fe20000000a00 */
[----:B------:R-:W-:Y:S01]  /*d350*/  UIMAD.WIDE.U32 UR10, UR19, UR14, UR10 ;  /* 0x0000000e130a72a5 */ /* 0x000fe2000f8e000a */
[----:B------:R-:W-:Y:S01]  /*d360*/  VIADD R180, R19, 0x8 ;  /* 0x0000000813b47836 */ /* 0x000fe20000000000 */
[----:B------:R-:W-:Y:S01]  /*d370*/  UIMAD UR4, UR4, UR16, URZ ;  /* 0x00000010040472a4 */ /* 0x000fe2000f8e023f */
[----:B------:R-:W-:Y:S01]  /*d380*/  BSSY B1, `(.L_x_219) ;  /* 0x00000cc000017945 */ /* 0x000fe20003800000 */
[----:B------:R-:W-:Y:S01]  /*d390*/  UIMAD UR11, UR19, UR15, UR11 ;  /* 0x0000000f130b72a4 */ /* 0x000fe2000f8e020b */
[----:B------:R-:W-:Y:S01]  /*d3a0*/  SHF.R.S32.HI R22, RZ, 0x1f, R214 ;  /* 0x0000001fff167819 */ /* 0x000fe200000114d6 */
[----:B------:R-:W-:Y:S01]  /*d3b0*/  UIMAD UR4, UR9, UR17, UR4 ;  /* 0x00000011090472a4 */ /* 0x000fe2000f8e0204 */
[----:B------:R-:W-:Y:S01]  /*d3c0*/  SHF.R.S32.HI R152, RZ, 0x1f, R215 ;  /* 0x0000001fff987819 */ /* 0x000fe200000114d7 */
[----:B------:R-:W-:Y:S01]  /*d3d0*/  UIMAD.WIDE.U32 UR10, UR9, UR16, UR10 ;  /* 0x00000010090a72a5 */ /* 0x000fe2000f8e000a */
[----:B------:R-:W-:Y:S01]  /*d3e0*/  SHF.R.S32.HI R153, RZ, 0x1f, R216 ;  /* 0x0000001fff997819 */ /* 0x000fe200000114d8 */
[----:B------:R-:W-:Y:S01]  /*d3f0*/  ULDC.64 UR14, c[0x0][0xb48] ;  /* 0x0002d200000e7ab9 */ /* 0x000fe20000000a00 */
[----:B------:R-:W-:Y:S01]  /*d400*/  @UP1 ULDC UR9, c[0x0][0xbec] ;  /* 0x0002fb0000091ab9 */ /* 0x000fe20000000800 */
[----:B------:R-:W-:Y:S01]  /*d410*/  UIADD3 UR11, UR11, UR4, URZ ;  /* 0x000000040b0b7290 */ /* 0x000fe2000fffe03f */
[----:B------:R-:W-:Y:S01]  /*d420*/  @P1 IMAD.HI.U32 R0, R8, UR9, RZ ;  /* 0x0000000908001c27 */ /* 0x000fe2000f8e00ff */
[----:B------:R-:W-:Y:S01]  /*d430*/  UIADD3 UR8, UR8, 0x38820, URZ ;  /* 0x0003882008087890 */ /* 0x000fe2000fffe03f */
[----:B------:R-:W-:Y:S01]  /*d440*/  SHF.R.S32.HI R154, RZ, 0x1f, R217 ;  /* 0x0000001fff9a7819 */ /* 0x000fe200000114d9 */
[----:B------:R-:W-:Y:S01]  /*d450*/  @UP1 ULDC UR4, c[0x0][0xbf0] ;  /* 0x0002fc0000041ab9 */ /* 0x000fe20000000800 */
[----:B------:R-:W-:Y:S01]  /*d460*/  UIMAD.WIDE.U32 UR10, UR18, UR14, UR10 ;  /* 0x0000000e120a72a5 */ /* 0x000fe2000f8e000a */
[----:B------:R-:W-:Y:S01]  /*d470*/  @P1 SHF.R.U32.HI R5, RZ, UR4, R0 ;  /* 0x00000004ff051c19 */ /* 0x000fe20008011600 */
[----:B------:R-:W-:Y:S01]  /*d480*/  UPRMT UR8, URZ, 0x654, UR8 ;  /* 0x000006543f087896 */ /* 0x000fe20008000008 */
[----:B------:R-:W-:Y:S01]  /*d490*/  SHF.R.S32.HI R155, RZ, 0x1f, R218 ;  /* 0x0000001fff9b7819 */ /* 0x000fe200000114da */
[----:B------:R-:W-:Y:S01]  /*d4a0*/  UIMAD UR4, UR18, UR15, UR11 ;  /* 0x0000000f120472a4 */ /* 0x000fe2000f8e020b */
[--C-:B------:R-:W-:Y:S01]  /*d4b0*/  SHF.R.S32.HI R0, RZ, 0x1f, R5.reuse ;  /* 0x0000001fff007819 */ /* 0x100fe20000011405 */
[----:B------:R-:W-:Y:S01]  /*d4c0*/  IMAD.MOV R7, RZ, RZ, -R5 ;  /* 0x000000ffff077224 */ /* 0x000fe200078e0a05 */
[----:B------:R-:W-:Y:S01]  /*d4d0*/  ULDC.64 UR14, c[0x0][0xb30] ;  /* 0x0002cc00000e7ab9 */ /* 0x000fe20000000a00 */
[----:B------:R-:W-:Y:S01]  /*d4e0*/  IMAD.U32 R3, RZ, RZ, UR11 ;  /* 0x0000000bff037e24 */ /* 0x000fe2000f8e00ff */
[----:B------:R-:W-:Y:S01]  /*d4f0*/  SHF.R.S32.HI R156, RZ, 0x1f, R219 ;  /* 0x0000001fff9c7819 */ /* 0x000fe200000114db */
[----:B------:R-:W-:Y:S01]  /*d500*/  IMAD R7, R7, UR20, R8 ;  /* 0x0000001407077c24 */ /* 0x000fe2000f8e0208 */
[----:B------:R-:W-:Y:S01]  /*d510*/  SYNCS.ARRIVE.TRANS64.RED.A1T0 RZ, [UR8], RZ ;  /* 0x000000ffffff79a7 */ /* 0x000fe20008100408 */
[----:B------:R-:W-:Y:S01]  /*d520*/  IMAD R0, R0, UR14, RZ ;  /* 0x0000000e00007c24 */ /* 0x000fe2000f8e02ff */
[----:B------:R-:W-:Y:S01]  /*d530*/  SHF.R.S32.HI R157, RZ, 0x1f, R220 ;  /* 0x0000001fff9d7819 */ /* 0x000fe200000114dc */
[----:B------:R-:W-:Y:S01]  /*d540*/  IMAD.U32 R2, RZ, RZ, UR10 ;  /* 0x0000000aff027e24 */ /* 0x000fe2000f8e00ff */
[----:B------:R-:W-:Y:S01]  /*d550*/  ULDC.64 UR10, c[0x0][0xb28] ;  /* 0x0002ca00000a7ab9 */ /* 0x000fe20000000a00 */
[----:B------:R-:W-:Y:S01]  /*d560*/  IMAD.U32 R3, RZ, RZ, UR4 ;  /* 0x00000004ff037e24 */ /* 0x000fe2000f8e00ff */
[----:B------:R-:W-:Y:S01]  /*d570*/  SHF.R.S32.HI R158, RZ, 0x1f, R221 ;  /* 0x0000001fff9e7819 */ /* 0x000fe200000114dd */
[C---:B------:R-:W-:Y:S01]  /*d580*/  IMAD R9, R5.reuse, UR15, R0 ;  /* 0x0000000f05097c24 */ /* 0x040fe2000f8e0200 */
[----:B------:R-:W-:Y:S01]  /*d590*/  SHF.R.S32.HI R0, RZ, 0x1f, R7 ;  /* 0x0000001fff007819 */ /* 0x000fe20000011407 */
[----:B------:R-:W-:Y:S01]  /*d5a0*/  IMAD.WIDE.U32 R2, R5, UR14, R2 ;  /* 0x0000000e05027c25 */ /* 0x000fe2000f8e0002 */
[----:B------:R-:W-:-:S02]  /*d5b0*/  SHF.R.S32.HI R159, RZ, 0x1f, R222 ;  /* 0x0000001fff9f7819 */ /* 0x000fc400000114de */
[----:B------:R-:W-:Y:S01]  /*d5c0*/  SHF.R.S32.HI R160, RZ, 0x1f, R223 ;  /* 0x0000001fffa07819 */ /* 0x000fe200000114df */
[----:B------:R-:W-:Y:S01]  /*d5d0*/  IMAD R0, R0, UR10, RZ ;  /* 0x0000000a00007c24 */ /* 0x000fe2000f8e02ff */
[----:B------:R-:W-:Y:S01]  /*d5e0*/  SHF.R.S32.HI R161, RZ, 0x1f, R224 ;  /* 0x0000001fffa17819 */ /* 0x000fe200000114e0 */
[----:B------:R-:W-:Y:S01]  /*d5f0*/  IMAD.IADD R3, R3, 0x1, R9 ;  /* 0x0000000103037824 */ /* 0x000fe200078e0209 */
[----:B------:R-:W-:Y:S01]  /*d600*/  SHF.R.S32.HI R162, RZ, 0x1f, R225 ;  /* 0x0000001fffa27819 */ /* 0x000fe200000114e1 */
[C---:B------:R-:W-:Y:S01]  /*d610*/  IMAD R11, R7.reuse, UR11, R0 ;  /* 0x0000000b070b7c24 */ /* 0x040fe2000f8e0200 */
[----:B------:R-:W-:Y:S01]  /*d620*/  SHF.R.S32.HI R163, RZ, 0x1f, R226 ;  /* 0x0000001fffa37819 */ /* 0x000fe200000114e2 */
[----:B------:R-:W-:Y:S01]  /*d630*/  IMAD.WIDE.U32 R2, R7, UR10, R2 ;  /* 0x0000000a07027c25 */ /* 0x000fe2000f8e0002 */
[----:B------:R-:W-:Y:S01]  /*d640*/  ULDC.64 UR10, c[0x0][0xb00] ;  /* 0x0002c000000a7ab9 */ /* 0x000fe20000000a00 */
[----:B------:R-:W-:Y:S02]  /*d650*/  SHF.R.S32.HI R164, RZ, 0x1f, R227 ;  /* 0x0000001fffa47819 */ /* 0x000fe400000114e3 */
[----:B------:R-:W-:Y:S01]  /*d660*/  IMAD.IADD R11, R3, 0x1, R11 ;  /* 0x00000001030b7824 */ /* 0x000fe200078e020b */
[C---:B------:R-:W-:Y:S01]  /*d670*/  LEA R0, P1, R2.reuse, UR10, 0x2 ;  /* 0x0000000a02007c11 */ /* 0x040fe2000f8210ff */
[C---:B------:R-:W-:Y:S01]  /*d680*/  VIADD R175, R19.reuse, 0x18 ;  /* 0x0000001813af7836 */ /* 0x040fe20000000000 */
[----:B------:R-:W-:Y:S01]  /*d690*/  SHF.R.S32.HI R165, RZ, 0x1f, R228 ;  /* 0x0000001fffa57819 */ /* 0x000fe200000114e4 */
[C---:B------:R-:W-:Y:S01]  /*d6a0*/  VIADD R177, R19.reuse, 0x10 ;  /* 0x0000001013b17836 */ /* 0x040fe20000000000 */
[----:B------:R-:W-:Y:S01]  /*d6b0*/  LEA.HI.X R11, R2, UR11, R11, 0x2, P1 ;  /* 0x0000000b020b7c11 */ /* 0x000fe200088f140b */
[----:B------:R-:W-:Y:S01]  /*d6c0*/  VIADD R179, R19, 0x8 ;  /* 0x0000000813b37836 */ /* 0x000fe20000000000 */
[----:B------:R0:W1:Y:S01]  /*d6d0*/  SHFL.IDX PT, R2, R0, RZ, 0x1c1f ;  /* 0x001c1fff00027589 */ /* 0x00006200000e0000 */
[----:B------:R-:W-:-:S02]  /*d6e0*/  SHF.R.S32.HI R166, RZ, 0x1f, R229 ;  /* 0x0000001fffa67819 */ /* 0x000fc400000114e5 */
[----:B------:R-:W-:Y:S01]  /*d6f0*/  SHF.R.S32.HI R167, RZ, 0x1f, R230 ;  /* 0x0000001fffa77819 */ /* 0x000fe200000114e6 */
[----:B------:R0:W2:Y:S01]  /*d700*/  SHFL.IDX PT, R3, R11, RZ, 0x1c1f ;  /* 0x001c1fff0b037589 */ /* 0x0000a200000e0000 */
[----:B------:R-:W-:Y:S02]  /*d710*/  SHF.R.S32.HI R168, RZ, 0x1f, R231 ;  /* 0x0000001fffa87819 */ /* 0x000fe400000114e7 */
[----:B------:R-:W-:Y:S02]  /*d720*/  SHF.R.S32.HI R169, RZ, 0x1f, R232 ;  /* 0x0000001fffa97819 */ /* 0x000fe400000114e8 */
[----:B------:R-:W-:Y:S02]  /*d730*/  SHF.R.S32.HI R170, RZ, 0x1f, R233 ;  /* 0x0000001fffaa7819 */ /* 0x000fe400000114e9 */
[----:B------:R-:W-:Y:S02]  /*d740*/  SHF.R.S32.HI R171, RZ, 0x1f, R234 ;  /* 0x0000001fffab7819 */ /* 0x000fe400000114ea */
[----:B------:R-:W-:-:S02]  /*d750*/  SHF.R.S32.HI R172, RZ, 0x1f, R235 ;  /* 0x0000001fffac7819 */ /* 0x000fc400000114eb */
[----:B------:R-:W-:Y:S02]  /*d760*/  SHF.R.S32.HI R173, RZ, 0x1f, R236 ;  /* 0x0000001fffad7819 */ /* 0x000fe400000114ec */
[----:B------:R-:W-:Y:S02]  /*d770*/  SHF.R.S32.HI R174, RZ, 0x1f, R237 ;  /* 0x0000001fffae7819 */ /* 0x000fe400000114ed */
[----:B------:R-:W-:Y:S02]  /*d780*/  SHF.R.S32.HI R176, RZ, 0x1f, R176 ;  /* 0x0000001fffb07819 */ /* 0x000fe400000114b0 */
[----:B------:R-:W-:Y:S02]  /*d790*/  SHF.R.S32.HI R178, RZ, 0x1f, R178 ;  /* 0x0000001fffb27819 */ /* 0x000fe400000114b2 */
[----:B------:R-:W-:Y:S01]  /*d7a0*/  SHF.R.S32.HI R180, RZ, 0x1f, R180 ;  /* 0x0000001fffb47819 */ /* 0x000fe200000114b4 */
[----:B01----:R-:W-:Y:S06]  /*d7b0*/  @P0 BRA `(.L_x_220) ;  /* 0x0000000800200947 */ /* 0x003fec0003800000 */
[----:B------:R-:W-:Y:S01]  /*d7c0*/  ULDC UR4, c[0x0][0xac8] ;  /* 0x0002b20000047ab9 */ /* 0x000fe20000000800 */
[----:B------:R-:W-:Y:S01]  /*d7d0*/  ULDC.64 UR8, c[0x0][0x208] ;  /* 0x0000820000087ab9 */ /* 0x000fe20000000a00 */
[----:B------:R-:W-:Y:S02]  /*d7e0*/  ISETP.GE.AND P4, PT, R179, UR4, PT ;  /* 0x00000004b3007c0c */ /* 0x000fe4000bf86270 */
[----:B------:R-:W-:Y:S02]  /*d7f0*/  ISETP.GE.AND P3, PT, R177, UR4, PT ;  /* 0x00000004b1007c0c */ /* 0x000fe4000bf66270 */
[----:B------:R-:W-:Y:S02]  /*d800*/  ISETP.GE.AND P5, PT, R19, UR4, PT ;  /* 0x0000000413007c0c */ /* 0x000fe4000bfa6270 */
[----:B------:R-:W-:Y:S02]  /*d810*/  ISETP.GE.AND P1, PT, R237, UR4, PT ;  /* 0x00000004ed007c0c */ /* 0x000fe4000bf26270 */
[----:B------:R-:W-:-:S05]  /*d820*/  ISETP.GE.AND P0, PT, R175, UR4, PT ;  /* 0x00000004af007c0c */ /* 0x000fca000bf06270 */
[-C--:B------:R-:W-:Y:S02]  /*d830*/  @!P4 LEA R4, P2, R179, R2.reuse, 0x2 ;  /* 0x00000002b304c211 */ /* 0x080fe400078410ff */
[----:B------:R-:W-:Y:S02]  /*d840*/  @!P3 LEA R6, P6, R177, R2, 0x2 ;  /* 0x00000002b106b211 */ /* 0x000fe400078c10ff */
[----:B--2---:R-:W-:Y:S01]  /*d850*/  @!P5 IMAD.WIDE R8, R19, 0x4, R2 ;  /* 0x000000041308d825 */ /* 0x004fe200078e0202 */
[-C--:B------:R-:W-:Y:S02]  /*d860*/  @!P4 LEA.HI.X R5, R179, R3.reuse, R180, 0x2, P2 ;  /* 0x00000003b305c211 */ /* 0x080fe400010f14b4 */
[----:B------:R-:W-:Y:S02]  /*d870*/  ISETP.GE.AND P2, PT, R236, UR4, PT ;  /* 0x00000004ec007c0c */ /* 0x000fe4000bf46270 */
[----:B------:R-:W-:Y:S01]  /*d880*/  @!P3 LEA.HI.X R7, R177, R3, R178, 0x2, P6 ;  /* 0x00000003b107b211 */ /* 0x000fe200030f14b2 */
[----:B------:R-:W-:Y:S04]  /*d890*/  @!P5 ST.E.64 desc[UR8][R8.64], R24 ;  /* 0x000000180800d985 */ /* 0x000fe8000c101b08 */
[----:B------:R0:W-:Y:S01]  /*d8a0*/  @!P4 ST.E.64 desc[UR8][R4.64], R28 ;  /* 0x0000001c0400c985 */ /* 0x0001e2000c101b08 */
[----:B------:R-:W-:-:S03]  /*d8b0*/  ISETP.GE.AND P4, PT, R234, UR4, PT ;  /* 0x00000004ea007c0c */ /* 0x000fc6000bf86270 */
[----:B------:R1:W-:Y:S01]  /*d8c0*/  @!P3 ST.E.64 desc[UR8][R6.64], R32 ;  /* 0x000000200600b985 */ /* 0x0003e2000c101b08 */
[----:B------:R-:W-:Y:S02]  /*d8d0*/  ISETP.GE.AND P3, PT, R235, UR4, PT ;  /* 0x00000004eb007c0c */ /* 0x000fe4000bf66270 */
[-C--:B0-----:R-:W-:Y:S02]  /*d8e0*/  @!P0 LEA R4, P6, R175, R2.reuse, 0x2 ;  /* 0x00000002af048211 */ /* 0x081fe400078c10ff */
[-C--:B-1----:R-:W-:Y:S01]  /*d8f0*/  @!P1 LEA R6, P5, R237, R2.reuse, 0x2 ;  /* 0x00000002ed069211 */ /* 0x082fe200078a10ff */
[----:B------:R-:W-:Y:S01]  /*d900*/  VIADD R33, R19, 0xe8 ;  /* 0x000000e813217836 */ /* 0x000fe20000000000 */
[-C--:B------:R-:W-:Y:S02]  /*d910*/  @!P0 LEA.HI.X R5, R175, R3.reuse, R176, 0x2, P6 ;  /* 0x00000003af058211 */ /* 0x080fe400030f14b0 */
[----:B------:R-:W-:Y:S02]  /*d920*/  @!P1 LEA.HI.X R7, R237, R3, R174, 0x2, P5 ;  /* 0x00000003ed079211 */ /* 0x000fe400028f14ae */
[----:B------:R-:W-:Y:S01]  /*d930*/  ISETP.GE.AND P5, PT, R233, UR4, PT ;  /* 0x00000004e9007c0c */ /* 0x000fe2000bfa6270 */
[----:B------:R0:W-:Y:S01]  /*d940*/  @!P0 ST.E.64 desc[UR8][R4.64], R36 ;  /* 0x0000002404008985 */ /* 0x0001e2000c101b08 */
[----:B------:R-:W-:-:S02]  /*d950*/  @!P2 LEA R8, P6, R236, R2, 0x2 ;  /* 0x00000002ec08a211 */ /* 0x000fc400078c10ff */
[----:B------:R-:W-:Y:S01]  /*d960*/  ISETP.GE.AND P0, PT, R232, UR4, PT ;  /* 0x00000004e8007c0c */ /* 0x000fe2000bf06270 */
[----:B------:R1:W-:Y:S01]  /*d970*/  @!P1 ST.E.64 desc[UR8][R6.64], R40 ;  /* 0x0000002806009985 */ /* 0x0003e2000c101b08 */
[----:B------:R-:W-:Y:S02]  /*d980*/  @!P2 LEA.HI.X R9, R236, R3, R173, 0x2, P6 ;  /* 0x00000003ec09a211 */ /* 0x000fe400030f14ad */
[----:B------:R-:W-:-:S03]  /*d990*/  ISETP.GE.AND P1, PT, R231, UR4, PT ;  /* 0x00000004e7007c0c */ /* 0x000fc6000bf26270 */
[----:B------:R2:W-:Y:S01]  /*d9a0*/  @!P2 ST.E.64 desc[UR8][R8.64], R44 ;  /* 0x0000002c0800a985 */ /* 0x0005e2000c101b08 */
[CC--:B0-----:R-:W-:Y:S02]  /*d9b0*/  @!P3 LEA R4, P6, R235.reuse, R2.reuse, 0x2 ;  /* 0x00000002eb04b211 */ /* 0x0c1fe400078c10ff */
[CC--:B-1----:R-:W-:Y:S02]  /*d9c0*/  @!P4 LEA R6, P2, R234.reuse, R2.reuse, 0x2 ;  /* 0x00000002ea06c211 */ /* 0x0c2fe400078410ff */
[-C--:B------:R-:W-:Y:S02]  /*d9d0*/  @!P3 LEA.HI.X R5, R235, R3.reuse, R172, 0x2, P6 ;  /* 0x00000003eb05b211 */ /* 0x080fe400030f14ac */
[----:B------:R-:W-:Y:S02]  /*d9e0*/  @!P4 LEA.HI.X R7, R234, R3, R171, 0x2, P2 ;  /* 0x00000003ea07c211 */ /* 0x000fe400010f14ab */
[----:B--2---:R-:W-:Y:S01]  /*d9f0*/  @!P5 LEA R8, P6, R233, R2, 0x2 ;  /* 0x00000002e908d211 */ /* 0x004fe200078c10ff */
[----:B------:R0:W-:Y:S01]  /*da00*/  @!P3 ST.E.64 desc[UR8][R4.64], R48 ;  /* 0x000000300400b985 */ /* 0x0001e2000c101b08 */
[----:B------:R-:W-:-:S02]  /*da10*/  ISETP.GE.AND P2, PT, R230, UR4, PT ;  /* 0x00000004e6007c0c */ /* 0x000fc4000bf46270 */
[----:B------:R-:W-:Y:S01]  /*da20*/  @!P5 LEA.HI.X R9, R233, R3, R170, 0x2, P6 ;  /* 0x00000003e909d211 */ /* 0x000fe200030f14aa */
[----:B------:R1:W-:Y:S01]  /*da30*/  @!P4 ST.E.64 desc[UR8][R6.64], R52 ;  /* 0x000000340600c985 */ /* 0x0003e2000c101b08 */
[----:B------:R-:W-:-:S03]  /*da40*/  ISETP.GE.AND P3, PT, R229, UR4, PT ;  /* 0x00000004e5007c0c */ /* 0x000fc6000bf66270 */
[----:B------:R2:W-:Y:S01]  /*da50*/  @!P5 ST.E.64 desc[UR8][R8.64], R56 ;  /* 0x000000380800d985 */ /* 0x0005e2000c101b08 */
[CC--:B0-----:R-:W-:Y:S02]  /*da60*/  @!P0 LEA R4, P4, R232.reuse, R2.reuse, 0x2 ;  /* 0x00000002e8048211 */ /* 0x0c1fe400078810ff */
[C---:B-1----:R-:W-:Y:S02]  /*da70*/  @!P1 LEA R6, P5, R231.reuse, R2, 0x2 ;  /* 0x00000002e7069211 */ /* 0x042fe400078a10ff */
[-C--:B------:R-:W-:Y:S02]  /*da80*/  @!P0 LEA.HI.X R5, R232, R3.reuse, R169, 0x2, P4 ;  /* 0x00000003e8058211 */ /* 0x080fe400020f14a9 */
[----:B------:R-:W-:Y:S02]  /*da90*/  ISETP.GE.AND P4, PT, R228, UR4, PT ;  /* 0x00000004e4007c0c */ /* 0x000fe4000bf86270 */
[----:B------:R-:W-:Y:S01]  /*daa0*/  @!P1 LEA.HI.X R7, R231, R3, R168, 0x2, P5 ;  /* 0x00000003e7079211 */ /* 0x000fe200028f14a8 */
[----:B------:R0:W-:Y:S01]  /*dab0*/  @!P0 ST.E.64 desc[UR8][R4.64], R60 ;  /* 0x0000003c04008985 */ /* 0x0001e2000c101b08 */
[----:B------:R-:W-:-:S02]  /*dac0*/  ISETP.GE.AND P5, PT, R227, UR4, PT ;  /* 0x00000004e3007c0c */ /* 0x000fc4000bfa6270 */
[C---:B--2---:R-:W-:Y:S01]  /*dad0*/  @!P2 LEA R8, P6, R230.reuse, R2, 0x2 ;  /* 0x00000002e608a211 */ /* 0x044fe200078c10ff */
[----:B------:R1:W-:Y:S01]  /*dae0*/  @!P1 ST.E.64 desc[UR8][R6.64], R64 ;  /* 0x0000004006009985 */ /* 0x0003e2000c101b08 */
[----:B------:R-:W-:Y:S02]  /*daf0*/  ISETP.GE.AND P1, PT, R225, UR4, PT ;  /* 0x00000004e1007c0c */ /* 0x000fe4000bf26270 */
[----:B------:R-:W-:Y:S02]  /*db00*/  @!P2 LEA.HI.X R9, R230, R3, R167, 0x2, P6 ;  /* 0x00000003e609a211 */ /* 0x000fe400030f14a7 */
[----:B------:R-:W-:-:S03]  /*db10*/  ISETP.GE.AND P0, PT, R226, UR4, PT ;  /* 0x00000004e2007c0c */ /* 0x000fc6000bf06270 */
[----:B------:R2:W-:Y:S01]  /*db20*/  @!P2 ST.E.64 desc[UR8][R8.64], R68 ;  /* 0x000000440800a985 */ /* 0x0005e2000c101b08 */
[CC--:B0-----:R-:W-:Y:S02]  /*db30*/  @!P3 LEA R4, P6, R229.reuse, R2.reuse, 0x2 ;  /* 0x00000002e504b211 */ /* 0x0c1fe400078c10ff */
[CC--:B-1----:R-:W-:Y:S02]  /*db40*/  @!P4 LEA R6, P2, R228.reuse, R2.reuse, 0x2 ;  /* 0x00000002e406c211 */ /* 0x0c2fe400078410ff */
[-C--:B------:R-:W-:Y:S02]  /*db50*/  @!P3 LEA.HI.X R5, R229, R3.reuse, R166, 0x2, P6 ;  /* 0x00000003e505b211 */ /* 0x080fe400030f14a6 */
[----:B------:R-:W-:Y:S02]  /*db60*/  @!P4 LEA.HI.X R7, R228, R3, R165, 0x2, P2 ;  /* 0x00000003e407c211 */ /* 0x000fe400010f14a5 */
[----:B------:R-:W-:Y:S01]  /*db70*/  ISETP.GE.AND P2, PT, R224, UR4, PT ;  /* 0x00000004e0007c0c */ /* 0x000fe2000bf46270 */
[----:B------:R0:W-:Y:S01]  /*db80*/  @!P3 ST.E.64 desc[UR8][R4.64], R72 ;  /* 0x000000480400b985 */ /* 0x0001e2000c101b08 */
[----:B--2---:R-:W-:-:S03]  /*db90*/  @!P5 LEA R8, P6, R227, R2, 0x2 ;  /* 0x00000002e308d211 */ /* 0x004fc600078c10ff */
[----:B------:R1:W-:Y:S01]  /*dba0*/  @!P4 ST.E.64 desc[UR8][R6.64], R76 ;  /* 0x0000004c0600c985 */ /* 0x0003e2000c101b08 */
[----:B------:R-:W-:Y:S02]  /*dbb0*/  @!P5 LEA.HI.X R9, R227, R3, R164, 0x2, P6 ;  /* 0x00000003e309d211 */ /* 0x000fe400030f14a4 */
[----:B------:R-:W-:-:S03]  /*dbc0*/  ISETP.GE.AND P4, PT, R222, UR4, PT ;  /* 0x00000004de007c0c */ /* 0x000fc6000bf86270 */
[----:B------:R2:W-:Y:S01]  /*dbd0*/  @!P5 ST.E.64 desc[UR8][R8.64], R80 ;  /* 0x000000500800d985 */ /* 0x0005e2000c101b08 */
[----:B------:R-:W-:Y:S02]  /*dbe0*/  ISETP.GE.AND P5, PT, R223, UR4, PT ;  /* 0x00000004df007c0c */ /* 0x000fe4000bfa6270 */
        /* <DEDUP_REMOVED lines=8> */
[----:B------:R-:W-:-:S05]  /*dc70*/  @!P2 LEA.HI.X R9, R224, R3, R161, 0x2, P6 ;  /* 0x00000003e009a211 */ /* 0x000fca00030f14a1 */
[----:B------:R2:W-:Y:S01]  /*dc80*/  @!P2 ST.E.64 desc[UR8][R8.64], R92 ;  /* 0x0000005c0800a985 */ /* 0x0005e2000c101b08 */
[----:B------:R-:W-:Y:S02]  /*dc90*/  ISETP.GE.AND P2, PT, R220, UR4, PT ;  /* 0x00000004dc007c0c */ /* 0x000fe4000bf46270 */
[CC--:B0-----:R-:W-:Y:S02]  /*dca0*/  @!P5 LEA R4, P1, R223.reuse, R2.reuse, 0x2 ;  /* 0x00000002df04d211 */ /* 0x0c1fe400078210ff */
[CC--:B-1----:R-:W-:Y:S02]  /*dcb0*/  @!P4 LEA R6, P0, R222.reuse, R2.reuse, 0x2 ;  /* 0x00000002de06c211 */ /* 0x0c2fe400078010ff */
[-C--:B------:R-:W-:Y:S02]  /*dcc0*/  @!P5 LEA.HI.X R5, R223, R3.reuse, R160, 0x2, P1 ;  /* 0x00000003df05d211 */ /* 0x080fe400008f14a0 */
[----:B------:R-:W-:Y:S02]  /*dcd0*/  ISETP.GE.AND P1, PT, R219, UR4, PT ;  /* 0x00000004db007c0c */ /* 0x000fe4000bf26270 */
[----:B--2---:R-:W-:Y:S01]  /*dce0*/  @!P3 LEA R8, P6, R221, R2, 0x2 ;  /* 0x00000002dd08b211 */ /* 0x004fe200078c10ff */
[----:B------:R0:W-:Y:S01]  /*dcf0*/  @!P5 ST.E.64 desc[UR8][R4.64], R96 ;  /* 0x000000600400d985 */ /* 0x0001e2000c101b08 */
[----:B------:R-:W-:-:S02]  /*dd00*/  @!P4 LEA.HI.X R7, R222, R3, R159, 0x2, P0 ;  /* 0x00000003de07c211 */ /* 0x000fc400000f149f */
[----:B------:R-:W-:Y:S02]  /*dd10*/  @!P3 LEA.HI.X R9, R221, R3, R158, 0x2, P6 ;  /* 0x00000003dd09b211 */ /* 0x000fe400030f149e */
[----:B------:R-:W-:Y:S01]  /*dd20*/  ISETP.GE.AND P0, PT, R218, UR4, PT ;  /* 0x00000004da007c0c */ /* 0x000fe2000bf06270 */
[----:B------:R-:W-:Y:S01]  /*dd30*/  @!P4 ST.E.64 desc[UR8][R6.64], R100 ;  /* 0x000000640600c985 */ /* 0x000fe2000c101b08 */
[-C--:B------:R-:W-:Y:S02]  /*dd40*/  @!P2 LEA R12, P6, R220, R2.reuse, 0x2 ;  /* 0x00000002dc0ca211 */ /* 0x080fe400078c10ff */
[----:B------:R-:W-:Y:S01]  /*dd50*/  ISETP.GE.AND P4, PT, R216, UR4, PT ;  /* 0x00000004d8007c0c */ /* 0x000fe2000bf86270 */
[----:B------:R-:W-:Y:S01]  /*dd60*/  @!P3 ST.E.64 desc[UR8][R8.64], R104 ;  /* 0x000000680800b985 */ /* 0x000fe2000c101b08 */
[----:B------:R-:W-:Y:S02]  /*dd70*/  ISETP.GE.AND P3, PT, R217, UR4, PT ;  /* 0x00000004d9007c0c */ /* 0x000fe4000bf66270 */
[----:B------:R-:W-:-:S02]  /*dd80*/  @!P1 LEA R14, P5, R219, R2, 0x2 ;  /* 0x00000002db0e9211 */ /* 0x000fc400078a10ff */
[-C--:B------:R-:W-:Y:S02]  /*dd90*/  @!P2 LEA.HI.X R13, R220, R3.reuse, R157, 0x2, P6 ;  /* 0x00000003dc0da211 */ /* 0x080fe400030f149d */
[-C--:B------:R-:W-:Y:S02]  /*dda0*/  @!P1 LEA.HI.X R15, R219, R3.reuse, R156, 0x2, P5 ;  /* 0x00000003db0f9211 */ /* 0x080fe400028f149c */
[CC--:B------:R-:W-:Y:S01]  /*ddb0*/  @!P0 LEA R20, P6, R218.reuse, R2.reuse, 0x2 ;  /* 0x00000002da148211 */ /* 0x0c0fe200078c10ff */
[----:B------:R-:W-:Y:S01]  /*ddc0*/  @!P2 ST.E.64 desc[UR8][R12.64], R108 ;  /* 0x0000006c0c00a985 */ /* 0x000fe2000c101b08 */
[----:B------:R-:W-:Y:S02]  /*ddd0*/  ISETP.GE.AND P2, PT, R215, UR4, PT ;  /* 0x00000004d7007c0c */ /* 0x000fe4000bf46270 */
[----:B------:R-:W-:Y:S01]  /*dde0*/  @!P0 LEA.HI.X R21, R218, R3, R155, 0x2, P6 ;  /* 0x00000003da158211 */ /* 0x000fe200030f149b */
[----:B------:R1:W-:Y:S01]  /*ddf0*/  @!P1 ST.E.64 desc[UR8][R14.64], R112 ;  /* 0x000000700e009985 */ /* 0x0003e2000c101b08 */
[----:B------:R-:W-:-:S02]  /*de00*/  @!P3 LEA R24, P1, R217, R2, 0x2 ;  /* 0x00000002d918b211 */ /* 0x000fc400078210ff */
[-C--:B------:R-:W-:Y:S01]  /*de10*/  @!P4 LEA R28, P5, R216, R2.reuse, 0x2 ;  /* 0x00000002d81cc211 */ /* 0x080fe200078a10ff */
[----:B------:R2:W-:Y:S01]  /*de20*/  @!P0 ST.E.64 desc[UR8][R20.64], R116 ;  /* 0x0000007414008985 */ /* 0x0005e2000c101b08 */
[-C--:B------:R-:W-:Y:S02]  /*de30*/  @!P3 LEA.HI.X R25, R217, R3.reuse, R154, 0x2, P1 ;  /* 0x00000003d919b211 */ /* 0x080fe400008f149a */
[----:B------:R-:W-:Y:S02]  /*de40*/  ISETP.GE.AND P1, PT, R214, UR4, PT ;  /* 0x00000004d6007c0c */ /* 0x000fe4000bf26270 */
[-C--:B------:R-:W-:Y:S01]  /*de50*/  @!P4 LEA.HI.X R29, R216, R3.reuse, R153, 0x2, P5 ;  /* 0x00000003d81dc211 */ /* 0x080fe200028f1499 */
[----:B------:R3:W-:Y:S01]  /*de60*/  @!P3 ST.E.64 desc[UR8][R24.64], R120 ;  /* 0x000000781800b985 */ /* 0x0007e2000c101b08 */
[----:B------:R-:W-:Y:S02]  /*de70*/  ISETP.GE.AND P0, PT, R23, UR4, PT ;  /* 0x0000000417007c0c */ /* 0x000fe4000bf06270 */
[----:B0-----:R-:W-:Y:S01]  /*de80*/  @!P2 LEA R4, P5, R215, R2, 0x2 ;  /* 0x00000002d704a211 */ /* 0x001fe200078a10ff */
[----:B------:R3:W-:Y:S01]  /*de90*/  @!P4 ST.E.64 desc[UR8][R28.64], R124 ;  /* 0x0000007c1c00c985 */ /* 0x0007e2000c101b08 */
[----:B------:R-:W-:Y:S01]  /*dea0*/  ISETP.GE.AND P4, PT, R33, UR4, PT ;  /* 0x0000000421007c0c */ /* 0x000fe2000bf86270 */
[----:B-1----:R-:W-:Y:S01]  /*deb0*/  VIADD R15, R19, 0xf0 ;  /* 0x000000f0130f7836 */ /* 0x002fe20000000000 */
[----:B------:R-:W-:Y:S01]  /*dec0*/  @!P2 LEA.HI.X R5, R215, R3, R152, 0x2, P5 ;  /* 0x00000003d705a211 */ /* 0x000fe200028f1498 */
[----:B--2---:R-:W-:Y:S01]  /*ded0*/  VIADD R21, R19, 0xf8 ;  /* 0x000000f813157836 */ /* 0x004fe20000000000 */
[----:B------:R-:W-:-:S02]  /*dee0*/  SHF.R.S32.HI R9, RZ, 0x1f, R23 ;  /* 0x0000001fff097819 */ /* 0x000fc40000011417 */
[CC--:B------:R-:W-:Y:S01]  /*def0*/  @!P1 LEA R6, P6, R214.reuse, R2.reuse, 0x2 ;  /* 0x00000002d6069211 */ /* 0x0c0fe200078c10ff */
[----:B------:R3:W-:Y:S01]  /*df00*/  @!P2 ST.E.64 desc[UR8][R4.64], R128 ;  /* 0x000000800400a985 */ /* 0x0007e2000c101b08 */
[----:B------:R-:W-:Y:S02]  /*df10*/  ISETP.GE.AND P3, PT, R15, UR4, PT ;  /* 0x000000040f007c0c */ /* 0x000fe4000bf66270 */
[----:B------:R-:W-:Y:S02]  /*df20*/  @!P0 LEA R8, P5, R23, R2, 0x2 ;  /* 0x0000000217088211 */ /* 0x000fe400078a10ff */
[-C--:B------:R-:W-:Y:S02]  /*df30*/  @!P1 LEA.HI.X R7, R214, R3.reuse, R22, 0x2, P6 ;  /* 0x00000003d6079211 */ /* 0x080fe400030f1416 */
[----:B------:R-:W-:Y:S02]  /*df40*/  ISETP.GE.AND P6, PT, R21, UR4, PT ;  /* 0x0000000415007c0c */ /* 0x000fe4000bfc6270 */
[----:B------:R-:W-:Y:S01]  /*df50*/  @!P0 LEA.HI.X R9, R23, R3, R9, 0x2, P5 ;  /* 0x0000000317098211 */ /* 0x000fe200028f1409 */
[----:B------:R3:W-:Y:S01]  /*df60*/  @!P1 ST.E.64 desc[UR8][R6.64], R132 ;  /* 0x0000008406009985 */ /* 0x0007e2000c101b08 */
[----:B------:R-:W-:-:S02]  /*df70*/  SHF.R.S32.HI R13, RZ, 0x1f, R33 ;  /* 0x0000001fff0d7819 */ /* 0x000fc40000011421 */
[CC--:B------:R-:W-:Y:S01]  /*df80*/  @!P4 LEA R12, P5, R33.reuse, R2.reuse, 0x2 ;  /* 0x00000002210cc211 */ /* 0x0c0fe200078a10ff */
[----:B------:R3:W-:Y:S01]  /*df90*/  @!P0 ST.E.64 desc[UR8][R8.64], R136 ;  /* 0x0000008808008985 */ /* 0x0007e2000c101b08 */
[----:B------:R-:W-:Y:S02]  /*dfa0*/  SHF.R.S32.HI R18, RZ, 0x1f, R15 ;  /* 0x0000001fff127819 */ /* 0x000fe4000001140f */
[----:B------:R-:W-:Y:S02]  /*dfb0*/  @!P4 LEA.HI.X R13, R33, R3, R13, 0x2, P5 ;  /* 0x00000003210dc211 */ /* 0x000fe400028f140d */
[----:B------:R-:W-:-:S03]  /*dfc0*/  @!P3 LEA R14, P5, R15, R2, 0x2 ;  /* 0x000000020f0eb211 */ /* 0x000fc600078a10ff */
[----:B------:R3:W-:Y:S01]  /*dfd0*/  @!P4 ST.E.64 desc[UR8][R12.64], R140 ;  /* 0x0000008c0c00c985 */ /* 0x0007e2000c101b08 */
[-C--:B------:R-:W-:Y:S02]  /*dfe0*/  @!P3 LEA.HI.X R15, R15, R3.reuse, R18, 0x2, P5 ;  /* 0x000000030f0fb211 */ /* 0x080fe400028f1412 */
[----:B------:R-:W-:Y:S02]  /*dff0*/  SHF.R.S32.HI R18, RZ, 0x1f, R21 ;  /* 0x0000001fff127819 */ /* 0x000fe40000011415 */
[C---:B------:R-:W-:Y:S01]  /*e000*/  @!P6 LEA R2, P5, R21.reuse, R2, 0x2 ;  /* 0x000000021502e211 */ /* 0x040fe200078a10ff */
[----:B------:R3:W-:Y:S03]  /*e010*/  @!P3 ST.E.64 desc[UR8][R14.64], R144 ;  /* 0x000000900e00b985 */ /* 0x0007e6000c101b08 */
[----:B------:R-:W-:-:S05]  /*e020*/  @!P6 LEA.HI.X R3, R21, R3, R18, 0x2, P5 ;  /* 0x000000031503e211 */ /* 0x000fca00028f1412 */
[----:B------:R3:W-:Y:S04]  /*e030*/  @!P6 ST.E.64 desc[UR8][R2.64], R148 ;  /* 0x000000940200e985 */ /* 0x0007e8000c101b08 */
.L_x_220:
[----:B------:R-:W-:Y:S05]  /*e040*/  BSYNC B1 ;  /* 0x0000000000017941 */ /* 0x000fea0003800000 */
.L_x_219:
[----:B------:R-:W-:Y:S01]  /*e050*/  ISETP.GE.AND P0, PT, R10, UR12, PT ;  /* 0x0000000c0a007c0c */ /* 0x000fe2000bf06270 */
[----:B--23--:R0:W1:Y:S04]  /*e060*/  SHFL.IDX PT, R3, R11, 0x1, 0x1c1f ;  /* 0x003c1f000b037f89 */ /* 0x00c06800000e0000 */
[----:B------:R0:W2:Y:S08]  /*e070*/  SHFL.IDX PT, R2, R0, 0x1, 0x1c1f ;  /* 0x003c1f0000027f89 */ /* 0x0000b000000e0000 */
[----:B0-----:R-:W-:Y:S05]  /*e080*/  @P0 BRA `(.L_x_218) ;  /* 0x0000001800680947 */ /* 0x001fea0003800000 */
[----:B------:R-:W-:Y:S01]  /*e090*/  ULDC UR4, c[0x0][0xac8] ;  /* 0x0002b20000047ab9 */ /* 0x000fe20000000800 */
[----:B------:R-:W-:Y:S01]  /*e0a0*/  ULDC.64 UR8, c[0x0][0x208] ;  /* 0x0000820000087ab9 */ /* 0x000fe20000000a00 */
[----:B------:R-:W-:Y:S01]  /*e0b0*/  ISETP.GE.AND P5, PT, R179, UR4, PT ;  /* 0x00000004b3007c0c */ /* 0x000fe2000bfa6270 */
[C---:B------:R-:W-:Y:S01]  /*e0c0*/  VIADD R21, R19.reuse, 0xe8 ;  /* 0x000000e813157836 */ /* 0x040fe20000000000 */
[C---:B------:R-:W-:Y:S01]  /*e0d0*/  ISETP.GE.AND P4, PT, R19.reuse, UR4, PT ;  /* 0x0000000413007c0c */ /* 0x040fe2000bf86270 */
[----:B------:R-:W-:Y:S01]  /*e0e0*/  VIADD R25, R19, 0xf0 ;  /* 0x000000f013197836 */ /* 0x000fe20000000000 */
[----:B------:R-:W-:Y:S02]  /*e0f0*/  ISETP.GE.AND P2, PT, R177, UR4, PT ;  /* 0x00000004b1007c0c */ /* 0x000fe4000bf46270 */
[----:B------:R-:W-:Y:S02]  /*e100*/  ISETP.GE.AND P1, PT, R175, UR4, PT ;  /* 0x00000004af007c0c */ /* 0x000fe4000bf26270 */
[----:B------:R-:W-:-:S02]  /*e110*/  ISETP.GE.AND P0, PT, R237, UR4, PT ;  /* 0x00000004ed007c0c */ /* 0x000fc4000bf06270 */
[----:B------:R-:W-:Y:S02]  /*e120*/  SHF.R.S32.HI R0, RZ, 0x1f, R21 ;  /* 0x0000001fff007819 */ /* 0x000fe40000011415 */
[----:B------:R-:W-:Y:S02]  /*e130*/  SHF.R.S32.HI R18, RZ, 0x1f, R23 ;  /* 0x0000001fff127819 */ /* 0x000fe40000011417 */
[-C--:B--2---:R-:W-:Y:S01]  /*e140*/  @!P5 LEA R6, P3, R179, R2.reuse, 0x2 ;  /* 0x00000002b306d211 */ /* 0x084fe200078610ff */
[----:B-1----:R-:W-:Y:S02]  /*e150*/  @!P4 IMAD.WIDE R4, R19, 0x4, R2 ;  /* 0x000000041304c825 */ /* 0x002fe400078e0202 */
[----:B------:R-:W-:Y:S02]  /*e160*/  @!P2 LEA R8, P6, R177, R2, 0x2 ;  /* 0x00000002b108a211 */ /* 0x000fe400078c10ff */
[----:B------:R-:W-:Y:S01]  /*e170*/  @!P5 LEA.HI.X R7, R179, R3, R180, 0x2, P3 ;  /* 0x00000003b307d211 */ /* 0x000fe200018f14b4 */
[----:B------:R0:W-:Y:S01]  /*e180*/  @!P4 ST.E.64 desc[UR8][R4.64], R26 ;  /* 0x0000001a0400c985 */ /* 0x0001e2000c101b08 */
[----:B------:R-:W-:-:S02]  /*e190*/  ISETP.GE.AND P3, PT, R236, UR4, PT ;  /* 0x00000004ec007c0c */ /* 0x000fc4000bf66270 */
[-C--:B------:R-:W-:Y:S01]  /*e1a0*/  @!P2 LEA.HI.X R9, R177, R3.reuse, R178, 0x2, P6 ;  /* 0x00000003b109a211 */ /* 0x080fe200030f14b2 */
[----:B------:R1:W-:Y:S01]  /*e1b0*/  @!P5 ST.E.64 desc[UR8][R6.64], R30 ;  /* 0x0000001e0600d985 */ /* 0x0003e2000c101b08 */
[-C--:B------:R-:W-:Y:S02]  /*e1c0*/  @!P1 LEA R10, P5, R175, R2.reuse, 0x2 ;  /* 0x00000002af0a9211 */ /* 0x080fe400078a10ff */
[----:B------:R-:W-:Y:S01]  /*e1d0*/  ISETP.GE.AND P4, PT, R235, UR4, PT ;  /* 0x00000004eb007c0c */ /* 0x000fe2000bf86270 */
[----:B------:R2:W-:Y:S01]  /*e1e0*/  @!P2 ST.E.64 desc[UR8][R8.64], R34 ;  /* 0x000000220800a985 */ /* 0x0005e2000c101b08 */
[----:B------:R-:W-:Y:S02]  /*e1f0*/  @!P0 LEA R12, P6, R237, R2, 0x2 ;  /* 0x00000002ed0c8211 */ /* 0x000fe400078c10ff */
[----:B------:R-:W-:Y:S02]  /*e200*/  @!P1 LEA.HI.X R11, R175, R3, R176, 0x2, P5 ;  /* 0x00000003af0b9211 */ /* 0x000fe400028f14b0 */
[----:B------:R-:W-:-:S02]  /*e210*/  ISETP.GE.AND P5, PT, R234, UR4, PT ;  /* 0x00000004ea007c0c */ /* 0x000fc4000bfa6270 */
[-C--:B------:R-:W-:Y:S01]  /*e220*/  @!P0 LEA.HI.X R13, R237, R3.reuse, R174, 0x2, P6 ;  /* 0x00000003ed0d8211 */ /* 0x080fe200030f14ae */
[----:B------:R3:W-:Y:S01]  /*e230*/  @!P1 ST.E.64 desc[UR8][R10.64], R38 ;  /* 0x000000260a009985 */ /* 0x0007e2000c101b08 */
[-C--:B0-----:R-:W-:Y:S02]  /*e240*/  @!P3 LEA R4, P6, R236, R2.reuse, 0x2 ;  /* 0x00000002ec04b211 */ /* 0x081fe400078c10ff */
[----:B------:R-:W-:Y:S01]  /*e250*/  ISETP.GE.AND P1, PT, R232, UR4, PT ;  /* 0x00000004e8007c0c */ /* 0x000fe2000bf26270 */
[----:B------:R0:W-:Y:S01]  /*e260*/  @!P0 ST.E.64 desc[UR8][R12.64], R42 ;  /* 0x0000002a0c008985 */ /* 0x0001e2000c101b08 */
[----:B------:R-:W-:Y:S02]  /*e270*/  ISETP.GE.AND P0, PT, R233, UR4, PT ;  /* 0x00000004e9007c0c */ /* 0x000fe4000bf06270 */
[----:B-1----:R-:W-:Y:S02]  /*e280*/  @!P4 LEA R6, P2, R235, R2, 0x2 ;  /* 0x00000002eb06c211 */ /* 0x002fe400078410ff */
[----:B------:R-:W-:-:S02]  /*e290*/  @!P3 LEA.HI.X R5, R236, R3, R173, 0x2, P6 ;  /* 0x00000003ec05b211 */ /* 0x000fc400030f14ad */
[CC--:B------:R-:W-:Y:S02]  /*e2a0*/  @!P5 LEA R14, P6, R234.reuse, R2.reuse, 0x2 ;  /* 0x00000002ea0ed211 */ /* 0x0c0fe400078c10ff */
[-C--:B------:R-:W-:Y:S01]  /*e2b0*/  @!P4 LEA.HI.X R7, R235, R3.reuse, R172, 0x2, P2 ;  /* 0x00000003eb07c211 */ /* 0x080fe200010f14ac */
[----:B------:R1:W-:Y:S01]  /*e2c0*/  @!P3 ST.E.64 desc[UR8][R4.64], R46 ;  /* 0x0000002e0400b985 */ /* 0x0003e2000c101b08 */
[----:B------:R-:W-:Y:S02]  /*e2d0*/  ISETP.GE.AND P2, PT, R231, UR4, PT ;  /* 0x00000004e7007c0c */ /* 0x000fe4000bf46270 */
[----:B------:R-:W-:Y:S01]  /*e2e0*/  @!P5 LEA.HI.X R15, R234, R3, R171, 0x2, P6 ;  /* 0x00000003ea0fd211 */ /* 0x000fe200030f14ab */
[----:B------:R4:W-:Y:S01]  /*e2f0*/  @!P4 ST.E.64 desc[UR8][R6.64], R50 ;  /* 0x000000320600c985 */ /* 0x0009e2000c101b08 */
[-C--:B--2---:R-:W-:Y:S02]  /*e300*/  @!P0 LEA R8, P4, R233, R2.reuse, 0x2 ;  /* 0x00000002e9088211 */ /* 0x084fe400078810ff */
[----:B------:R-:W-:Y:S01]  /*e310*/  ISETP.GE.AND P3, PT, R230, UR4, PT ;  /* 0x00000004e6007c0c */ /* 0x000fe2000bf66270 */
[----:B------:R2:W-:Y:S01]  /*e320*/  @!P5 ST.E.64 desc[UR8][R14.64], R54 ;  /* 0x000000360e00d985 */ /* 0x0005e2000c101b08 */
[----:B---3--:R-:W-:-:S02]  /*e330*/  @!P1 LEA R10, P5, R232, R2, 0x2 ;  /* 0x00000002e80a9211 */ /* 0x008fc400078a10ff */
[-C--:B------:R-:W-:Y:S02]  /*e340*/  @!P0 LEA.HI.X R9, R233, R3.reuse, R170, 0x2, P4 ;  /* 0x00000003e9098211 */ /* 0x080fe400020f14aa */
[----:B------:R-:W-:Y:S02]  /*e350*/  ISETP.GE.AND P4, PT, R229, UR4, PT ;  /* 0x00000004e5007c0c */ /* 0x000fe4000bf86270 */
[CC--:B0-----:R-:W-:Y:S01]  /*e360*/  @!P2 LEA R12, P6, R231.reuse, R2.reuse, 0x2 ;  /* 0x00000002e70ca211 */ /* 0x0c1fe200078c10ff */
[----:B------:R0:W-:Y:S01]  /*e370*/  @!P0 ST.E.64 desc[UR8][R8.64], R58 ;  /* 0x0000003a08008985 */ /* 0x0001e2000c101b08 */
[-C--:B------:R-:W-:Y:S02]  /*e380*/  @!P1 LEA.HI.X R11, R232, R3.reuse, R169, 0x2, P5 ;  /* 0x00000003e80b9211 */ /* 0x080fe400028f14a9 */
[----:B------:R-:W-:Y:S02]  /*e390*/  ISETP.GE.AND P5, PT, R228, UR4, PT ;  /* 0x00000004e4007c0c */ /* 0x000fe4000bfa6270 */
[----:B------:R-:W-:Y:S01]  /*e3a0*/  @!P2 LEA.HI.X R13, R231, R3, R168, 0x2, P6 ;  /* 0x00000003e70da211 */ /* 0x000fe200030f14a8 */
[----:B------:R3:W-:Y:S01]  /*e3b0*/  @!P1 ST.E.64 desc[UR8][R10.64], R62 ;  /* 0x0000003e0a009985 */ /* 0x0007e2000c101b08 */
[----:B-1----:R-:W-:-:S02]  /*e3c0*/  @!P3 LEA R4, P6, R230, R2, 0x2 ;  /* 0x00000002e604b211 */ /* 0x002fc400078c10ff */
[----:B------:R-:W-:Y:S01]  /*e3d0*/  ISETP.GE.AND P1, PT, R226, UR4, PT ;  /* 0x00000004e2007c0c */ /* 0x000fe2000bf26270 */
[----:B------:R1:W-:Y:S01]  /*e3e0*/  @!P2 ST.E.64 desc[UR8][R12.64], R66 ;  /* 0x000000420c00a985 */ /* 0x0003e2000c101b08 */
[----:B------:R-:W-:Y:S02]  /*e3f0*/  ISETP.GE.AND P2, PT, R227, UR4, PT ;  /* 0x00000004e3007c0c */ /* 0x000fe4000bf46270 */
[CC--:B----4-:R-:W-:Y:S02]  /*e400*/  @!P4 LEA R6, P0, R229.reuse, R2.reuse, 0x2 ;  /* 0x00000002e506c211 */ /* 0x0d0fe400078010ff */
[-C--:B------:R-:W-:Y:S02]  /*e410*/  @!P3 LEA.HI.X R5, R230, R3.reuse, R167, 0x2, P6 ;  /* 0x00000003e605b211 */ /* 0x080fe400030f14a7 */
[----:B--2---:R-:W-:Y:S02]  /*e420*/  @!P5 LEA R14, P6, R228, R2, 0x2 ;  /* 0x00000002e40ed211 */ /* 0x004fe400078c10ff */
[----:B------:R-:W-:Y:S01]  /*e430*/  @!P4 LEA.HI.X R7, R229, R3, R166, 0x2, P0 ;  /* 0x00000003e507c211 */ /* 0x000fe200000f14a6 */
[----:B------:R2:W-:Y:S01]  /*e440*/  @!P3 ST.E.64 desc[UR8][R4.64], R70 ;  /* 0x000000460400b985 */ /* 0x0005e2000c101b08 */
[----:B------:R-:W-:-:S02]  /*e450*/  ISETP.GE.AND P0, PT, R225, UR4, PT ;  /* 0x00000004e1007c0c */ /* 0x000fc4000bf06270 */
[-C--:B------:R-:W-:Y:S01]  /*e460*/  @!P5 LEA.HI.X R15, R228, R3.reuse, R165, 0x2, P6 ;  /* 0x00000003e40fd211 */ /* 0x080fe200030f14a5 */
[----:B------:R4:W-:Y:S01]  /*e470*/  @!P4 ST.E.64 desc[UR8][R6.64], R74 ;  /* 0x0000004a0600c985 */ /* 0x0009e2000c101b08 */
[-C--:B0-----:R-:W-:Y:S02]  /*e480*/  @!P2 LEA R8, P6, R227, R2.reuse, 0x2 ;  /* 0x00000002e308a211 */ /* 0x081fe400078c10ff */
[----:B------:R-:W-:Y:S01]  /*e490*/  ISETP.GE.AND P4, PT, R223, UR4, PT ;  /* 0x00000004df007c0c */ /* 0x000fe2000bf86270 */
[----:B------:R0:W-:Y:S01]  /*e4a0*/  @!P5 ST.E.64 desc[UR8][R14.64], R78 ;  /* 0x0000004e0e00d985 */ /* 0x0001e2000c101b08 */
[----:B------:R-:W-:Y:S02]  /*e4b0*/  ISETP.GE.AND P5, PT, R224, UR4, PT ;  /* 0x00000004e0007c0c */ /* 0x000fe4000bfa6270 */
[----:B---3--:R-:W-:Y:S02]  /*e4c0*/  @!P1 LEA R10, P3, R226, R2, 0x2 ;  /* 0x00000002e20a9211 */ /* 0x008fe400078610ff */
[----:B------:R-:W-:-:S02]  /*e4d0*/  @!P2 LEA.HI.X R9, R227, R3, R164, 0x2, P6 ;  /* 0x00000003e309a211 */ /* 0x000fc400030f14a4 */
[CC--:B-1----:R-:W-:Y:S02]  /*e4e0*/  @!P0 LEA R12, P6, R225.reuse, R2.reuse, 0x2 ;  /* 0x00000002e10c8211 */ /* 0x0c2fe400078c10ff */
[-C--:B------:R-:W-:Y:S01]  /*e4f0*/  @!P1 LEA.HI.X R11, R226, R3.reuse, R163, 0x2, P3 ;  /* 0x00000003e20b9211 */ /* 0x080fe200018f14a3 */
[----:B------:R1:W-:Y:S01]  /*e500*/  @!P2 ST.E.64 desc[UR8][R8.64], R82 ;  /* 0x000000520800a985 */ /* 0x0003e2000c101b08 */
[----:B------:R-:W-:Y:S02]  /*e510*/  @!P0 LEA.HI.X R13, R225, R3, R162, 0x2, P6 ;  /* 0x00000003e10d8211 */ /* 0x000fe400030f14a2 */
[----:B------:R-:W-:Y:S01]  /*e520*/  ISETP.GE.AND P3, PT, R222, UR4, PT ;  /* 0x00000004de007c0c */ /* 0x000fe2000bf66270 */
[----:B------:R3:W-:Y:S01]  /*e530*/  @!P1 ST.E.64 desc[UR8][R10.64], R86 ;  /* 0x000000560a009985 */ /* 0x0007e2000c101b08 */
[-C--:B--2---:R-:W-:Y:S02]  /*e540*/  @!P5 LEA R4, P2, R224, R2.reuse, 0x2 ;  /* 0x00000002e004d211 */ /* 0x084fe400078410ff */
[----:B----4-:R-:W-:Y:S01]  /*e550*/  @!P4 LEA R6, P1, R223, R2, 0x2 ;  /* 0x00000002df06c211 */ /* 0x010fe200078210ff */
[----:B------:R2:W-:Y:S01]  /*e560*/  @!P0 ST.E.64 desc[UR8][R12.64], R90 ;  /* 0x0000005a0c008985 */ /* 0x0005e2000c101b08 */
[----:B------:R-:W-:-:S02]  /*e570*/  ISETP.GE.AND P0, PT, R221, UR4, PT ;  /* 0x00000004dd007c0c */ /* 0x000fc4000bf06270 */
[-C--:B------:R-:W-:Y:S02]  /*e580*/  @!P5 LEA.HI.X R5, R224, R3.reuse, R161, 0x2, P2 ;  /* 0x00000003e005d211 */ /* 0x080fe400010f14a1 */
[----:B------:R-:W-:Y:S02]  /*e590*/  @!P4 LEA.HI.X R7, R223, R3, R160, 0x2, P1 ;  /* 0x00000003df07c211 */ /* 0x000fe400008f14a0 */
[----:B------:R-:W-:Y:S01]  /*e5a0*/  ISETP.GE.AND P2, PT, R220, UR4, PT ;  /* 0x00000004dc007c0c */ /* 0x000fe2000bf46270 */
[----:B------:R4:W-:Y:S01]  /*e5b0*/  @!P5 ST.E.64 desc[UR8][R4.64], R94 ;  /* 0x0000005e0400d985 */ /* 0x0009e2000c101b08 */
[----:B0-----:R-:W-:Y:S02]  /*e5c0*/  @!P3 LEA R14, P6, R222, R2, 0x2 ;  /* 0x00000002de0eb211 */ /* 0x001fe400078c10ff */
[----:B------:R-:W-:Y:S01]  /*e5d0*/  ISETP.GE.AND P1, PT, R219, UR4, PT ;  /* 0x00000004db007c0c */ /* 0x000fe2000bf26270 */
[----:B------:R0:W-:Y:S01]  /*e5e0*/  @!P4 ST.E.64 desc[UR8][R6.64], R98 ;  /* 0x000000620600c985 */ /* 0x0001e2000c101b08 */
[----:B------:R-:W-:-:S02]  /*e5f0*/  ISETP.GE.AND P4, PT, R218, UR4, PT ;  /* 0x00000004da007c0c */ /* 0x000fc4000bf86270 */
[-C--:B------:R-:W-:Y:S02]  /*e600*/  @!P3 LEA.HI.X R15, R222, R3.reuse, R159, 0x2, P6 ;  /* 0x00000003de0fb211 */ /* 0x080fe400030f149f */
[-C--:B-1----:R-:W-:Y:S02]  /*e610*/  @!P0 LEA R8, P6, R221, R2.reuse, 0x2 ;  /* 0x00000002dd088211 */ /* 0x082fe400078c10ff */
[----:B------:R-:W-:Y:S01]  /*e620*/  ISETP.GE.AND P5, PT, R217, UR4, PT ;  /* 0x00000004d9007c0c */ /* 0x000fe2000bfa6270 */
[----:B------:R1:W-:Y:S01]  /*e630*/  @!P3 ST.E.64 desc[UR8][R14.64], R102 ;  /* 0x000000660e00b985 */ /* 0x0003e2000c101b08 */
[-C--:B------:R-:W-:Y:S02]  /*e640*/  @!P0 LEA.HI.X R9, R221, R3.reuse, R158, 0x2, P6 ;  /* 0x00000003dd098211 */ /* 0x080fe400030f149e */
[CC--:B---3--:R-:W-:Y:S02]  /*e650*/  @!P2 LEA R10, P3, R220.reuse, R2.reuse, 0x2 ;  /* 0x00000002dc0aa211 */ /* 0x0c8fe400078610ff */
[----:B--2---:R-:W-:Y:S01]  /*e660*/  @!P1 LEA R12, P6, R219, R2, 0x2 ;  /* 0x00000002db0c9211 */ /* 0x004fe200078c10ff */
[----:B------:R2:W-:Y:S01]  /*e670*/  @!P0 ST.E.64 desc[UR8][R8.64], R106 ;  /* 0x0000006a08008985 */ /* 0x0005e2000c101b08 */
[----:B------:R-:W-:-:S02]  /*e680*/  @!P2 LEA.HI.X R11, R220, R3, R157, 0x2, P3 ;  /* 0x00000003dc0ba211 */ /* 0x000fc400018f149d */
[----:B------:R-:W-:Y:S02]  /*e690*/  ISETP.GE.AND P3, PT, R216, UR4, PT ;  /* 0x00000004d8007c0c */ /* 0x000fe4000bf66270 */
[CC--:B----4-:R-:W-:Y:S01]  /*e6a0*/  @!P4 LEA R4, P0, R218.reuse, R2.reuse, 0x2 ;  /* 0x00000002da04c211 */ /* 0x0d0fe200078010ff */
[----:B------:R3:W-:Y:S01]  /*e6b0*/  @!P2 ST.E.64 desc[UR8][R10.64], R110 ;  /* 0x0000006e0a00a985 */ /* 0x0007e2000c101b08 */
[-C--:B------:R-:W-:Y:S02]  /*e6c0*/  @!P1 LEA.HI.X R13, R219, R3.reuse, R156, 0x2, P6 ;  /* 0x00000003db0d9211 */ /* 0x080fe400030f149c */
[----:B------:R-:W-:Y:S02]  /*e6d0*/  @!P4 LEA.HI.X R5, R218, R3, R155, 0x2, P0 ;  /* 0x00000003da05c211 */ /* 0x000fe400000f149b */
[----:B------:R-:W-:Y:S01]  /*e6e0*/  ISETP.GE.AND P0, PT, R215, UR4, PT ;  /* 0x00000004d7007c0c */ /* 0x000fe2000bf06270 */
[----:B------:R-:W-:Y:S01]  /*e6f0*/  @!P1 ST.E.64 desc[UR8][R12.64], R114 ;  /* 0x000000720c009985 */ /* 0x000fe2000c101b08 */
[----:B0-----:R-:W-:-:S02]  /*e700*/  @!P5 LEA R6, P6, R217, R2, 0x2 ;  /* 0x00000002d906d211 */ /* 0x001fc400078c10ff */
[----:B------:R-:W-:Y:S01]  /*e710*/  ISETP.GE.AND P1, PT, R21, UR4, PT ;  /* 0x0000000415007c0c */ /* 0x000fe2000bf26270 */
[----:B------:R0:W-:Y:S01]  /*e720*/  @!P4 ST.E.64 desc[UR8][R4.64], R118 ;  /* 0x000000760400c985 */ /* 0x0001e2000c101b08 */
[-C--:B------:R-:W-:Y:S02]  /*e730*/  @!P5 LEA.HI.X R7, R217, R3.reuse, R154, 0x2, P6 ;  /* 0x00000003d907d211 */ /* 0x080fe400030f149a */
[----:B-1----:R-:W-:Y:S02]  /*e740*/  @!P3 LEA R14, P2, R216, R2, 0x2 ;  /* 0x00000002d80eb211 */ /* 0x002fe400078410ff */
[----:B------:R-:W-:Y:S01]  /*e750*/  ISETP.GE.AND P4, PT, R214, UR4, PT ;  /* 0x00000004d6007c0c */ /* 0x000fe2000bf86270 */
[----:B------:R1:W-:Y:S01]  /*e760*/  @!P5 ST.E.64 desc[UR8][R6.64], R122 ;  /* 0x0000007a0600d985 */ /* 0x0003e2000c101b08 */
[----:B------:R-:W-:Y:S02]  /*e770*/  ISETP.GE.AND P5, PT, R23, UR4, PT ;  /* 0x0000000417007c0c */ /* 0x000fe4000bfa6270 */
[----:B------:R-:W-:-:S02]  /*e780*/  @!P3 LEA.HI.X R15, R216, R3, R153, 0x2, P2 ;  /* 0x00000003d80fb211 */ /* 0x000fc400010f1499 */
[----:B------:R-:W-:Y:S02]  /*e790*/  ISETP.GE.AND P2, PT, R25, UR4, PT ;  /* 0x0000000419007c0c */ /* 0x000fe4000bf46270 */
[-C--:B--2---:R-:W-:Y:S01]  /*e7a0*/  @!P0 LEA R8, P6, R215, R2.reuse, 0x2 ;  /* 0x00000002d7088211 */ /* 0x084fe200078c10ff */
[----:B------:R2:W-:Y:S01]  /*e7b0*/  @!P3 ST.E.64 desc[UR8][R14.64], R126 ;  /* 0x0000007e0e00b985 */ /* 0x0005e2000c101b08 */
[-C--:B---3--:R-:W-:Y:S02]  /*e7c0*/  @!P1 LEA R10, P3, R21, R2.reuse, 0x2 ;  /* 0x00000002150a9211 */ /* 0x088fe400078610ff */
[-C--:B------:R-:W-:Y:S02]  /*e7d0*/  @!P0 LEA.HI.X R9, R215, R3.reuse, R152, 0x2, P6 ;  /* 0x00000003d7098211 */ /* 0x080fe400030f1498 */
[-C--:B0-----:R-:W-:Y:S02]  /*e7e0*/  @!P4 LEA R4, P6, R214, R2.reuse, 0x2 ;  /* 0x00000002d604c211 */ /* 0x081fe400078c10ff */
[----:B------:R-:W-:Y:S01]  /*e7f0*/  @!P1 LEA.HI.X R11, R21, R3, R0, 0x2, P3 ;  /* 0x00000003150b9211 */ /* 0x000fe200018f1400 */
[----:B------:R0:W-:Y:S01]  /*e800*/  @!P0 ST.E.64 desc[UR8][R8.64], R130 ;  /* 0x0000008208008985 */ /* 0x0001e2000c101b08 */
[----:B-1----:R-:W-:-:S02]  /*e810*/  @!P5 LEA R6, P3, R23, R2, 0x2 ;  /* 0x000000021706d211 */ /* 0x002fc400078610ff */
[-C--:B------:R-:W-:Y:S02]  /*e820*/  @!P4 LEA.HI.X R5, R214, R3.reuse, R22, 0x2, P6 ;  /* 0x00000003d605c211 */ /* 0x080fe400030f1416 */
[----:B------:R-:W-:Y:S01]  /*e830*/  SHF.R.S32.HI R0, RZ, 0x1f, R25 ;  /* 0x0000001fff007819 */ /* 0x000fe20000011419 */
[----:B--2---:R-:W-:Y:S01]  /*e840*/  VIADD R15, R19, 0xf8 ;  /* 0x000000f8130f7836 */ /* 0x004fe20000000000 */
[----:B------:R-:W-:Y:S01]  /*e850*/  @!P2 LEA R12, P6, R25, R2, 0x2 ;  /* 0x00000002190ca211 */ /* 0x000fe200078c10ff */
[----:B------:R0:W-:Y:S01]  /*e860*/  @!P4 ST.E.64 desc[UR8][R4.64], R134 ;  /* 0x000000860400c985 */ /* 0x0001e2000c101b08 */
[-C--:B------:R-:W-:Y:S02]  /*e870*/  @!P5 LEA.HI.X R7, R23, R3.reuse, R18, 0x2, P3 ;  /* 0x000000031707d211 */ /* 0x080fe400018f1412 */
[----:B------:R-:W-:Y:S02]  /*e880*/  ISETP.GE.AND P0, PT, R15, UR4, PT ;  /* 0x000000040f007c0c */ /* 0x000fe4000bf06270 */
[----:B------:R-:W-:Y:S01]  /*e890*/  @!P2 LEA.HI.X R13, R25, R3, R0, 0x2, P6 ;  /* 0x00000003190da211 */ /* 0x000fe200030f1400 */
[----:B------:R0:W-:Y:S04]  /*e8a0*/  @!P5 ST.E.64 desc[UR8][R6.64], R138 ;  /* 0x0000008a0600d985 */ /* 0x0001e8000c101b08 */
[----:B------:R0:W-:Y:S04]  /*e8b0*/  @!P1 ST.E.64 desc[UR8][R10.64], R142 ;  /* 0x0000008e0a009985 */ /* 0x0001e8000c101b08 */
[----:B------:R0:W-:Y:S02]  /*e8c0*/  @!P2 ST.E.64 desc[UR8][R12.64], R146 ;  /* 0x000000920c00a985 */ /* 0x0001e4000c101b08 */
[----:B------:R-:W-:Y:S05]  /*e8d0*/  @P0 BRA `(.L_x_218) ;  /* 0x0000001000540947 */ /* 0x000fea0003800000 */
[----:B------:R-:W-:Y:S01]  /*e8e0*/  LEA R2, P0, R15, R2, 0x2 ;  /* 0x000000020f027211 */ /* 0x000fe200078010ff */
[----:B------:R-:W-:Y:S01]  /*e8f0*/  ULDC.64 UR8, c[0x0][0x208] ;  /* 0x0000820000087ab9 */ /* 0x000fe20000000a00 */
[----:B------:R-:W-:-:S04]  /*e900*/  SHF.R.S32.HI R0, RZ, 0x1f, R15 ;  /* 0x0000001fff007819 */ /* 0x000fc8000001140f */
[----:B------:R-:W-:-:S05]  /*e910*/  LEA.HI.X R3, R15, R3, R0, 0x2, P0 ;  /* 0x000000030f037211 */ /* 0x000fca00000f1400 */
[----:B------:R3:W-:Y:S01]  /*e920*/  ST.E.64 desc[UR8][R2.64], R150 ;  /* 0x0000009602007985 */ /* 0x0007e2000c101b08 */
[----:B------:R-:W-:Y:S05]  /*e930*/  BRA `(.L_x_218) ;  /* 0x00000010003c7947 */ /* 0x000fea0003800000 */
.L_x_209:
[----:B------:R-:W2:Y:S01]  /*e940*/  LDL R9, [R1+0x10] ;  /* 0x0000100001097983 */ /* 0x000ea20000100800 */
[----:B------:R-:W-:Y:S02]  /*e950*/  ULDC.64 UR8, c[0x0][0xc00] ;  /* 0x0003000000087ab9 */ /* 0x000fe40000000a00 */
[----:B------:R-:W-:Y:S01]  /*e960*/  UISETP.NE.U32.AND UP0, UPT, UR8, URZ, UPT ;  /* 0x0000003f0800728c */ /* 0x000fe2000bf05070 */
[----:B------:R-:W3:Y:S01]  /*e970*/  LDL R8, [R1+0x14] ;  /* 0x0000140001087983 */ /* 0x000ee20000100800 */
[----:B------:R-:W-:Y:S01]  /*e980*/  ULDC.64 UR12, c[0x0][0x208] ;  /* 0x00008200000c7ab9 */ /* 0x000fe20000000a00 */
[----:B------:R-:W-:Y:S01]  /*e990*/  R2UR UR10, R22 ;  /* 0x00000000160a72ca */ /* 0x000fe200000e0000 */
[----:B------:R-:W-:-:S03]  /*e9a0*/  UISETP.NE.AND.EX UP0, UPT, UR9, URZ, UPT, UP0 ;  /* 0x0000003f0900728c */ /* 0x000fc6000bf05300 */
[----:B------:R-:W-:-:S03]  /*e9b0*/  ULDC.64 UR8, c[0x0][0xc00] ;  /* 0x0003000000087ab9 */ /* 0x000fc60000000a00 */
[----:B------:R-:W-:Y:S02]  /*e9c0*/  PLOP3.LUT P1, PT, PT, PT, UP0, 0x80, 0x0 ;  /* 0x000000000000781c */ /* 0x000fe40003f2f008 */
[----:B--2---:R-:W-:Y:S01]  /*e9d0*/  R2UR UR4, R9 ;  /* 0x00000000090472ca */ /* 0x004fe200000e0000 */
[----:B------:R-:W0:Y:S01]  /*e9e0*/  S2R R6, SR_TID.X ;  /* 0x0000000000067919 */ /* 0x000e220000002100 */
[----:B---3--:R-:W-:-:S11]  /*e9f0*/  R2UR UR11, R8 ;  /* 0x00000000080b72ca */ /* 0x008fd600000e0000 */
[----:B------:R-:W-:-:S06]  /*ea00*/  UIMAD.WIDE UR8, UR4, 0x4, UR8 ;  /* 0x00000004040878a5 */ /* 0x000fcc000f8e0208 */
[----:B------:R-:W-:Y:S02]  /*ea10*/  IMAD.U32 R2, RZ, RZ, UR8 ;  /* 0x00000008ff027e24 */ /* 0x000fe4000f8e00ff */
[----:B------:R-:W-:Y:S01]  /*ea20*/  IMAD.U32 R3, RZ, RZ, UR9 ;  /* 0x00000009ff037e24 */ /* 0x000fe2000f8e00ff */
[----:B------:R-:W-:-:S04]  /*ea30*/  ULDC.64 UR8, c[0x0][0xc08] ;  /* 0x0003020000087ab9 */ /* 0x000fc80000000a00 */
[----:B------:R-:W2:Y:S01]  /*ea40*/  @P1 LDG.E R7, desc[UR12][R2.64] ;  /* 0x0000000c02071981 */ /* 0x000ea2000c1e1900 */
[----:B------:R-:W-:-:S04]  /*ea50*/  UISETP.NE.U32.AND UP1, UPT, UR8, URZ, UPT ;  /* 0x0000003f0800728c */ /* 0x000fc8000bf25070 */
[----:B------:R-:W-:-:S06]  /*ea60*/  UISETP.NE.AND.EX UP1, UPT, UR9, URZ, UPT, UP1 ;  /* 0x0000003f0900728c */ /* 0x000fcc000bf25310 */
[----:B------:R-:W-:-:S05]  /*ea70*/  PLOP3.LUT P2, PT, PT, PT, UP1, 0x80, 0x0 ;  /* 0x000000000000781c */ /* 0x000fca0003f4f018 */
[----:B------:R-:W-:-:S04]  /*ea80*/  @UP1 ULEA UR8, UP2, UR4, UR8, 0x2 ;  /* 0x0000000804081291 */ /* 0x000fc8000f84103f */
[----:B------:R-:W-:Y:S02]  /*ea90*/  @UP1 ULEA.HI.X UR9, UR4, UR9, UR11, 0x2, UP2 ;  /* 0x0000000904091291 */ /* 0x000fe400090f140b */
[----:B------:R-:W-:Y:S01]  /*eaa0*/  IMAD.U32 R4, RZ, RZ, UR8 ;  /* 0x00000008ff047e24 */ /* 0x000fe2000f8e00ff */
[----:B------:R-:W-:Y:S02]  /*eab0*/  ULDC UR4, c[0x0][0xa88] ;  /* 0x0002a20000047ab9 */ /* 0x000fe40000000800 */
[----:B------:R-:W-:Y:S01]  /*eac0*/  IMAD.U32 R0, RZ, RZ, UR4 ;  /* 0x00000004ff007e24 */ /* 0x000fe2000f8e00ff */
[----:B------:R-:W-:Y:S01]  /*ead0*/  UMOV UR4, URZ ;  /* 0x0000003f00047c82 */ /* 0x000fe20008000000 */
[----:B------:R-:W-:Y:S01]  /*eae0*/  UISETP.NE.AND UP1, UPT, UR10, URZ, UPT ;  /* 0x0000003f0a00728c */ /* 0x000fe2000bf25270 */
[----:B------:R-:W-:Y:S02]  /*eaf0*/  IMAD.U32 R5, RZ, RZ, UR9 ;  /* 0x00000009ff057e24 */ /* 0x000fe4000f8e00ff */
[----:B0-----:R-:W-:-:S03]  /*eb00*/  VIADD R6, R6, 0xffffff80 ;  /* 0xffffff8006067836 */ /* 0x001fc60000000000 */
[----:B------:R0:W5:Y:S02]  /*eb10*/  @P2 LDG.E R0, desc[UR12][R4.64] ;  /* 0x0000000c04002981 */ /* 0x000164000c1e1900 */
[----:B------:R-:W-:-:S03]  /*eb20*/  ISETP.GT.AND P0, PT, R6, 0x7f, PT ;  /* 0x0000007f0600780c */ /* 0x000fc60003f04270 */
[----:B------:R-:W-:Y:S02]  /*eb30*/  @!UP1 ULDC UR10, c[0x0][0xad4] ;  /* 0x0002b500000a9ab9 */ /* 0x000fe40000000800 */
[----:B------:R-:W-:Y:S01]  /*eb40*/  IMAD.U32 R22, RZ, RZ, UR10 ;  /* 0x0000000aff167e24 */ /* 0x000fe2000f8e00ff */
[----:B--2---:R-:W-:-:S13]  /*eb50*/  @P1 R2UR UR4, R7 ;  /* 0x00000000070412ca */ /* 0x004fda00000e0000 */
[----:B------:R-:W-:Y:S01]  /*eb60*/  USHF.R.S32.HI UR21, URZ, 0x1f, UR4 ;  /* 0x0000001f3f157899 */ /* 0x000fe20008011404 */
[----:B0-----:R-:W-:Y:S11]  /*eb70*/  @P2 BRA `(.L_x_221) ;  /* 0x0000000000142947 */ /* 0x001ff60003800000 */
[----:B------:R-:W-:Y:S05]  /*eb80*/  @!P1 BRA `(.L_x_221) ;  /* 0x0000000000109947 */ /* 0x000fea0003800000 */
[----:B------:R-:W-:Y:S02]  /*eb90*/  ULDC.64 UR8, c[0x0][0x208] ;  /* 0x0000820000087ab9 */ /* 0x000fe40000000a00 */
[----:B------:R-:W2:Y:S04]  /*eba0*/  LDG.E R5, desc[UR8][R2.64] ;  /* 0x0000000802057981 */ /* 0x000ea8000c1e1900 */
[----:B-----5:R-:W2:Y:S02]  /*ebb0*/  LDG.E R0, desc[UR8][R2.64+0x4] ;  /* 0x0000040802007981 */ /* 0x020ea4000c1e1900 */
[----:B--2---:R-:W-:-:S07]  /*ebc0*/  IMAD.IADD R0, R0, 0x1, -R5 ;  /* 0x0000000100007824 */ /* 0x004fce00078e0a05 */
.L_x_221:
[----:B------:R-:W-:Y:S01]  /*ebd0*/  R2UR UR8, R9 ;  /* 0x00000000090872ca */ /* 0x000fe200000e0000 */
[----:B------:R-:W-:Y:S01]  /*ebe0*/  BSSY B1, `(.L_x_222) ;  /* 0x0000041000017945 */ /* 0x000fe20003800000 */
[----:B------:R-:W-:-:S11]  /*ebf0*/  R2UR UR9, R8 ;  /* 0x00000000080972ca */ /* 0x000fd600000e0000 */
[----:B------:R-:W-:Y:S02]  /*ec00*/  USEL UR8, UR8, URZ, !UP0 ;  /* 0x0000003f08087287 */ /* 0x000fe4000c000000 */
[----:B------:R-:W-:Y:S01]  /*ec10*/  USEL UR9, UR9, URZ, !UP0 ;  /* 0x0000003f09097287 */ /* 0x000fe2000c000000 */
[----:B------:R-:W-:Y:S11]  /*ec20*/  @P0 BRA `(.L_x_223) ;  /* 0x0000000000f00947 */ /* 0x000ff60003800000 */
[----:B------:R-:W2:Y:S01]  /*ec30*/  LDL R2, [R1+0xc] ;  /* 0x00000c0001027983 */ /* 0x000ea20000100800 */
[----:B------:R-:W0:Y:S01]  /*ec40*/  LDC R9, c[0x0][0xbe8] ;  /* 0x0002fa00ff097b82 */ /* 0x000e220000000800 */
[----:B--2---:R-:W-:Y:S02]  /*ec50*/  R2UR UR10, R2 ;  /* 0x00000000020a72ca */ /* 0x004fe400000e0000 */
[----:B------:R-:W1:Y:S11]  /*ec60*/  S2R R2, SR_TID.X ;  /* 0x0000000000027919 */ /* 0x000e760000002100 */
[----:B------:R-:W-:-:S04]  /*ec70*/  IMAD.U32 R3, RZ, RZ, UR10 ;  /* 0x0000000aff037e24 */ /* 0x000fc8000f8e00ff */
[----:B-1----:R-:W-:Y:S02]  /*ec80*/  IMAD R2, R3, 0x80, R2 ;  /* 0x0000008003027824 */ /* 0x002fe400078e0202 */
[----:B0----5:R-:W-:Y:S02]  /*ec90*/  IMAD R3, R0, R9, RZ ;  /* 0x0000000900037224 */ /* 0x021fe400078e02ff */
[----:B------:R-:W-:-:S05]  /*eca0*/  VIADD R4, R2, 0xffffff80 ;  /* 0xffffff8002047836 */ /* 0x000fca0000000000 */
[----:B------:R-:W-:-:S13]  /*ecb0*/  ISETP.GE.AND P0, PT, R4, R3, PT ;  /* 0x000000030400720c */ /* 0x000fda0003f06270 */
[----:B------:R-:W-:Y:S05]  /*ecc0*/  @P0 BRA `(.L_x_223) ;  /* 0x0000000000c80947 */ /* 0x000fea0003800000 */
[----:B------:R-:W-:Y:S01]  /*ecd0*/  ISETP.NE.AND P0, PT, R9, 0x1, PT ;  /* 0x000000010900780c */ /* 0x000fe20003f05270 */
[----:B------:R-:W-:Y:S01]  /*ece0*/  UMOV UR19, 0x9b8 ;  /* 0x000009b800137882 */ /* 0x000fe20000000000 */
[----:B------:R-:W-:Y:S01]  /*ecf0*/  R2UR UR11, R22 ;  /* 0x00000000160b72ca */ /* 0x000fe200000e0000 */
[----:B------:R-:W-:Y:S01]  /*ed00*/  IMAD.MOV.U32 R5, RZ, RZ, R4 ;  /* 0x000000ffff057224 */ /* 0x000fe200078e0004 */
[----:B------:R-:W-:Y:S01]  /*ed10*/  R2UR UR10, R212 ;  /* 0x00000000d40a72ca */ /* 0x000fe200000e0000 */
[----:B------:R-:W-:Y:S01]  /*ed20*/  ULDC.64 UR24, c[0x0][0x208] ;  /* 0x0000820000187ab9 */ /* 0x000fe20000000a00 */
[----:B------:R-:W-:-:S07]  /*ed30*/  R2UR UR20, R213 ;  /* 0x00000000d51472ca */ /* 0x000fce00000e0000 */
[----:B------:R-:W0:Y:S02]  /*ed40*/  @P0 LDC R3, c[0x0][0xbec] ;  /* 0x0002fb00ff030b82 */ /* 0x000e240000000800 */
[----:B------:R-:W-:-:S04]  /*ed50*/  UISETP.GT.AND UP0, UPT, UR11, 0x1, UPT ;  /* 0x000000010b00788c */ /* 0x000fc8000bf04270 */
[----:B------:R-:W-:Y:S02]  /*ed60*/  USEL UR19, UR19, 0x978, UP0 ;  /* 0x0000097813137887 */ /* 0x000fe40008000000 */
[----:B------:R-:W1:Y:S01]  /*ed70*/  @P0 LDC R7, c[0x0][0xbf0] ;  /* 0x0002fc00ff070b82 */ /* 0x000e620000000800 */
[----:B------:R-:W-:-:S09]  /*ed80*/  USEL UR18, UR10, URZ, UP0 ;  /* 0x0000003f0a127287 */ /* 0x000fd20008000000 */
[----:B------:R-:W-:Y:S01]  /*ed90*/  ULDC.64 UR12, c[0x0][UR19+0x220] ;  /* 0x00008800130c7abb */ /* 0x000fe20008000a00 */
[----:B------:R-:W-:Y:S01]  /*eda0*/  ULDC.64 UR10, c[0x0][UR19+0x218] ;  /* 0x00008600130a7abb */ /* 0x000fe20008000a00 */
[----:B------:R-:W-:Y:S01]  /*edb0*/  ULDC.64 UR14, c[0x0][UR19+0x228] ;  /* 0x00008a00130e7abb */ /* 0x000fe20008000a00 */
[----:B------:R-:W-:Y:S02]  /*edc0*/  UIMAD UR13, UR13, UR8, URZ ;  /* 0x000000080d0d72a4 */ /* 0x000fe4000f8e023f */
[----:B------:R-:W-:Y:S01]  /*edd0*/  UIMAD.WIDE.U32 UR16, UR10, UR20, URZ ;  /* 0x000000140a1072a5 */ /* 0x000fe2000f8e003f */
[----:B0-----:R-:W-:Y:S01]  /*ede0*/  @P0 IMAD.HI.U32 R2, R4, R3, RZ ;  /* 0x0000000304020227 */ /* 0x001fe200078e00ff */
[----:B------:R-:W-:Y:S02]  /*edf0*/  UIMAD UR20, UR11, UR20, URZ ;  /* 0x000000140b1472a4 */ /* 0x000fe4000f8e023f */
[----:B------:R-:W-:Y:S02]  /*ee00*/  UIMAD.WIDE.U32 UR22, UR14, UR18, URZ ;  /* 0x000000120e1672a5 */ /* 0x000fe4000f8e003f */
[----:B------:R-:W-:-:S02]  /*ee10*/  UIMAD.WIDE.U32 UR10, UR12, UR8, URZ ;  /* 0x000000080c0a72a5 */ /* 0x000fc4000f8e003f */
[----:B------:R-:W-:Y:S01]  /*ee20*/  UIMAD UR14, UR15, UR18, URZ ;  /* 0x000000120f0e72a4 */ /* 0x000fe2000f8e023f */
[----:B-1----:R-:W-:Y:S01]  /*ee30*/  @P0 SHF.R.U32.HI R5, RZ, R7, R2 ;  /* 0x00000007ff050219 */ /* 0x002fe20000011602 */
[----:B------:R-:W-:Y:S01]  /*ee40*/  UIMAD UR13, UR12, UR9, UR13 ;  /* 0x000000090c0d72a4 */ /* 0x000fe2000f8e020d */
[----:B------:R-:W-:Y:S01]  /*ee50*/  IMAD.U32 R2, RZ, RZ, UR22 ;  /* 0x00000016ff027e24 */ /* 0x000fe2000f8e00ff */
[----:B------:R-:W-:Y:S01]  /*ee60*/  UIADD3 UR16, UP1, UP2, UR10, UR16, UR4 ;  /* 0x000000100a107290 */ /* 0x000fe2000fa3e004 */
[----:B------:R-:W-:Y:S01]  /*ee70*/  IMAD.U32 R3, RZ, RZ, UR23 ;  /* 0x00000017ff037e24 */ /* 0x000fe2000f8e00ff */
[----:B------:R-:W-:Y:S01]  /*ee80*/  UIADD3 UR14, UR23, UR14, URZ ;  /* 0x0000000e170e7290 */ /* 0x000fe2000fffe03f */
[--C-:B------:R-:W-:Y:S01]  /*ee90*/  IMAD.MOV R7, RZ, RZ, -R5.reuse ;  /* 0x000000ffff077224 */ /* 0x100fe200078e0a05 */
[----:B------:R-:W-:Y:S02]  /*eea0*/  UIADD3 UR20, UR17, UR20, URZ ;  /* 0x0000001411147290 */ /* 0x000fe4000fffe03f */
[----:B------:R-:W-:Y:S01]  /*eeb0*/  UIADD3 UR12, UR11, UR13, URZ ;  /* 0x0000000d0b0c7290 */ /* 0x000fe2000fffe03f */
[----:B------:R-:W-:Y:S01]  /*eec0*/  IMAD R7, R9, R7, R4 ;  /* 0x0000000709077224 */ /* 0x000fe200078e0204 */
[----:B------:R-:W-:Y:S01]  /*eed0*/  IADD3 R2, P0, P1, R5, UR16, R2 ;  /* 0x0000001005027c10 */ /* 0x000fe2000f91e002 */
[----:B------:R-:W-:Y:S01]  /*eee0*/  IMAD.U32 R8, RZ, RZ, UR14 ;  /* 0x0000000eff087e24 */ /* 0x000fe2000f8e00ff */
[----:B------:R-:W-:Y:S01]  /*eef0*/  UIADD3.X UR12, UR12, UR20, UR21, UP1, UP2 ;  /* 0x000000140c0c7290 */ /* 0x000fe20008fe4415 */
[----:B------:R-:W-:Y:S01]  /*ef00*/  SHF.R.S32.HI R5, RZ, 0x1f, R5 ;  /* 0x0000001fff057819 */ /* 0x000fe20000011405 */
[----:B------:R-:W-:Y:S01]  /*ef10*/  ULDC.64 UR10, c[0x0][UR19+0x210] ;  /* 0x00008400130a7abb */ /* 0x000fe20008000a00 */
[----:B------:R-:W-:Y:S01]  /*ef20*/  SHF.R.S32.HI R4, RZ, 0x1f, R7 ;  /* 0x0000001fff047819 */ /* 0x000fe20000011407 */
[----:B------:R-:W-:-:S02]  /*ef30*/  IMAD R9, R7, UR11, RZ ;  /* 0x0000000b07097c24 */ /* 0x000fc4000f8e02ff */
[----:B------:R-:W-:Y:S01]  /*ef40*/  IADD3.X R3, R5, UR12, R8, P0, P1 ;  /* 0x0000000c05037c10 */ /* 0x000fe200087e2408 */
[----:B------:R-:W-:Y:S01]  /*ef50*/  ULDC.64 UR12, c[0x0][0xba8] ;  /* 0x0002ea00000c7ab9 */ /* 0x000fe20000000a00 */
[----:B------:R-:W-:Y:S01]  /*ef60*/  IMAD R9, R4, UR10, R9 ;  /* 0x0000000a04097c24 */ /* 0x000fe2000f8e0209 */
[----:B------:R-:W-:Y:S01]  /*ef70*/  @!UP0 ULDC UR12, c[0x0][0xb50] ;  /* 0x0002d400000c8ab9 */ /* 0x000fe20000000800 */
[----:B------:R-:W-:Y:S01]  /*ef80*/  @!UP0 ULDC UR13, c[0x0][0xb54] ;  /* 0x0002d500000d8ab9 */ /* 0x000fe20000000800 */
[----:B------:R-:W-:-:S04]  /*ef90*/  IMAD.WIDE.U32 R2, R7, UR10, R2 ;  /* 0x0000000a07027c25 */ /* 0x000fc8000f8e0002 */
[----:B------:R-:W-:Y:S01]  /*efa0*/  IMAD.IADD R3, R3, 0x1, R9 ;  /* 0x0000000103037824 */ /* 0x000fe200078e0209 */
[----:B------:R-:W-:-:S04]  /*efb0*/  LEA R4, P0, R2, UR12, 0x2 ;  /* 0x0000000c02047c11 */ /* 0x000fc8000f8010ff */
[----:B------:R-:W-:Y:S01]  /*efc0*/  LEA.HI.X R5, R2, UR13, R3, 0x2, P0 ;  /* 0x0000000d02057c11 */ /* 0x000fe200080f1403 */
[----:B------:R-:W-:-:S05]  /*efd0*/  IMAD.MOV.U32 R3, RZ, RZ, -0x800000 ;  /* 0xff800000ff037424 */ /* 0x000fca00078e00ff */
[----:B------:R0:W-:Y:S03]  /*efe0*/  STG.E desc[UR24][R4.64], R3 ;  /* 0x0000000304007986 */ /* 0x0001e6000c101918 */
.L_x_223:
[----:B------:R-:W-:Y:S05]  /*eff0*/  BSYNC B1 ;  /* 0x0000000000017941 */ /* 0x000fea0003800000 */
.L_x_222:
[----:B------:R-:W-:-:S13]  /*f000*/  R2UR UR10, R22 ;  /* 0x00000000160a72ca */ /* 0x000fda00000e0000 */
[----:B------:R-:W-:-:S06]  /*f010*/  UISETP.GT.AND UP0, UPT, UR10, 0x1, UPT ;  /* 0x000000010a00788c */ /* 0x000fcc000bf04270 */
[----:B------:R-:W-:-:S13]  /*f020*/  PLOP3.LUT P0, PT, PT, PT, UP0, 0x80, 0x0 ;  /* 0x000000000000781c */ /* 0x000fda0003f0f008 */
[----:B------:R-:W-:Y:S05]  /*f030*/  @P0 BRA `(.L_x_218) ;  /* 0x00000008007c0947 */ /* 0x000fea0003800000 */
[----:B------:R-:W2:Y:S01]  /*f040*/  LDL.LU R2, [R1+0xc] ;  /* 0x00000c0001027983 */ /* 0x000ea20000300800 */
[----:B------:R-:W1:Y:S01]  /*f050*/  LDC R11, c[0x0][0xbe8] ;  /* 0x0002fa00ff0b7b82 */ /* 0x000e620000000800 */
[----:B0-----:R-:W-:Y:S01]  /*f060*/  SHF.R.S32.HI R3, RZ, 0x1f, R6 ;  /* 0x0000001fff037819 */ /* 0x001fe20000011406 */
[----:B------:R-:W-:Y:S01]  /*f070*/  ULDC.64 UR12, c[0x0][0xaa0] ;  /* 0x0002a800000c7ab9 */ /* 0x000fe20000000a00 */
[----:B------:R-:W-:Y:S01]  /*f080*/  R2UR UR15, R213 ;  /* 0x00000000d50f72ca */ /* 0x000fe200000e0000 */
[----:B------:R-:W-:Y:S01]  /*f090*/  UIMAD.WIDE.U32 UR10, UR4, UR12, URZ ;  /* 0x0000000c040a72a5 */ /* 0x000fe2000f8e003f */
[----:B------:R-:W-:Y:S01]  /*f0a0*/  BSSY B1, `(.L_x_224) ;  /* 0x0000053000017945 */ /* 0x000fe20003800000 */
[----:B------:R-:W-:-:S04]  /*f0b0*/  UIMAD UR12, UR21, UR12, URZ ;  /* 0x0000000c150c72a4 */ /* 0x000fc8000f8e023f */
[----:B------:R-:W-:-:S04]  /*f0c0*/  UIMAD UR12, UR4, UR13, UR12 ;  /* 0x0000000d040c72a4 */ /* 0x000fc8000f8e020c */
[----:B------:R-:W-:-:S03]  /*f0d0*/  UIADD3 UR11, UR11, UR12, URZ ;  /* 0x0000000c0b0b7290 */ /* 0x000fc6000fffe03f */
[----:B------:R-:W-:Y:S02]  /*f0e0*/  ULDC.64 UR12, c[0x0][0xae8] ;  /* 0x0002ba00000c7ab9 */ /* 0x000fe40000000a00 */
[----:B------:R-:W-:-:S04]  /*f0f0*/  UIMAD.WIDE.U32 UR10, UR15, UR12, UR10 ;  /* 0x0000000c0f0a72a5 */ /* 0x000fc8000f8e000a */
[----:B------:R-:W-:Y:S01]  /*f100*/  UIMAD UR11, UR15, UR13, UR11 ;  /* 0x0000000d0f0b72a4 */ /* 0x000fe2000f8e020b */
[----:B-1----:R-:W-:Y:S02]  /*f110*/  ISETP.NE.AND P0, PT, R11, 0x1, PT ;  /* 0x000000010b00780c */ /* 0x002fe40003f05270 */
[----:B------:R-:W-:Y:S02]  /*f120*/  ULDC.64 UR12, c[0x0][0xaf0] ;  /* 0x0002bc00000c7ab9 */ /* 0x000fe40000000a00 */
[----:B------:R-:W-:-:S04]  /*f130*/  UIMAD UR9, UR9, UR12, URZ ;  /* 0x0000000c090972a4 */ /* 0x000fc8000f8e023f */
[----:B------:R-:W-:Y:S02]  /*f140*/  UIMAD UR4, UR8, UR13, UR9 ;  /* 0x0000000d080472a4 */ /* 0x000fe4000f8e0209 */
[----:B------:R-:W-:-:S03]  /*f150*/  UIMAD.WIDE.U32 UR8, UR8, UR12, UR10 ;  /* 0x0000000c080872a5 */ /* 0x000fc6000f8e000a */
[----:B------:R-:W0:Y:S01]  /*f160*/  @P0 LDC R7, c[0x0][0xbf0] ;  /* 0x0002fc00ff070b82 */ /* 0x000e220000000800 */
[----:B------:R-:W-:Y:S01]  /*f170*/  UIADD3 UR4, UR9, UR4, URZ ;  /* 0x0000000409047290 */ /* 0x000fe2000fffe03f */
[----:B------:R-:W-:Y:S01]  /*f180*/  ULDC.64 UR10, c[0x0][0xae0] ;  /* 0x0002b800000a7ab9 */ /* 0x000fe20000000a00 */
[----:B--2---:R-:W-:Y:S02]  /*f190*/  R2UR UR14, R2 ;  /* 0x00000000020e72ca */ /* 0x004fe400000e0000 */
[----:B------:R-:W-:-:S03]  /*f1a0*/  LEA.HI R2, R3, R6, RZ, 0x3 ;  /* 0x0000000603027211 */ /* 0x000fc600078f18ff */
[----:B------:R-:W1:Y:S01]  /*f1b0*/  @P0 LDC R3, c[0x0][0xbec] ;  /* 0x0002fb00ff030b82 */ /* 0x000e620000000800 */
[----:B------:R-:W-:Y:S02]  /*f1c0*/  LOP3.LUT R5, R2, 0xfffffff8, RZ, 0xc0, !PT ;  /* 0xfffffff802057812 */ /* 0x000fe400078ec0ff */
[----:B------:R-:W-:-:S03]  /*f1d0*/  SHF.R.S32.HI R13, RZ, 0x3, R2 ;  /* 0x00000003ff0d7819 */ /* 0x000fc60000011402 */
[----:B------:R-:W-:Y:S02]  /*f1e0*/  IMAD.IADD R8, R6, 0x1, -R5 ;  /* 0x0000000106087824 */ /* 0x000fe400078e0a05 */
[----:B------:R-:W-:Y:S02]  /*f1f0*/  IMAD.U32 R5, RZ, RZ, UR14 ;  /* 0x0000000eff057e24 */ /* 0x000fe4000f8e00ff */
[----:B------:R-:W-:-:S04]  /*f200*/  IMAD R2, R8, 0x20, R13 ;  /* 0x0000002008027824 */ /* 0x000fc800078e020d */
[----:B------:R-:W-:-:S04]  /*f210*/  IMAD R6, R5, 0x80, R2 ;  /* 0x0000008005067824 */ /* 0x000fc800078e0202 */
[----:B------:R-:W-:Y:S02]  /*f220*/  IMAD.MOV.U32 R5, RZ, RZ, R6 ;  /* 0x000000ffff057224 */ /* 0x000fe400078e0006 */
[----:B-1----:R-:W-:-:S04]  /*f230*/  @P0 IMAD.HI.U32 R2, R6, R3, RZ ;  /* 0x0000000306020227 */ /* 0x002fc800078e00ff */
[----:B------:R-:W-:Y:S01]  /*f240*/  IMAD.U32 R3, RZ, RZ, UR9 ;  /* 0x00000009ff037e24 */ /* 0x000fe2000f8e00ff */
[----:B0-----:R-:W-:Y:S01]  /*f250*/  @P0 SHF.R.U32.HI R5, RZ, R7, R2 ;  /* 0x00000007ff050219 */ /* 0x001fe20000011602 */
[----:B------:R-:W-:Y:S01]  /*f260*/  IMAD.U32 R2, RZ, RZ, UR8 ;  /* 0x00000008ff027e24 */ /* 0x000fe2000f8e00ff */
[----:B------:R-:W-:Y:S01]  /*f270*/  ULDC.64 UR8, c[0x0][0xad8] ;  /* 0x0002b60000087ab9 */ /* 0x000fe20000000a00 */
[----:B------:R-:W-:Y:S01]  /*f280*/  IMAD.U32 R3, RZ, RZ, UR4 ;  /* 0x00000004ff037e24 */ /* 0x000fe2000f8e00ff */
[--C-:B------:R-:W-:Y:S01]  /*f290*/  SHF.R.S32.HI R4, RZ, 0x1f, R5.reuse ;  /* 0x0000001fff047819 */ /* 0x100fe20000011405 */
[----:B------:R-:W-:Y:S02]  /*f2a0*/  IMAD.MOV R7, RZ, RZ, -R5 ;  /* 0x000000ffff077224 */ /* 0x000fe400078e0a05 */
[----:B------:R-:W-:-:S04]  /*f2b0*/  IMAD.WIDE.U32 R2, R5, UR10, R2 ;  /* 0x0000000a05027c25 */ /* 0x000fc8000f8e0002 */
[----:B------:R-:W-:Y:S02]  /*f2c0*/  IMAD R7, R11, R7, R6 ;  /* 0x000000070b077224 */ /* 0x000fe400078e0206 */
[----:B------:R-:W-:Y:S02]  /*f2d0*/  IMAD R4, R4, UR10, RZ ;  /* 0x0000000a04047c24 */ /* 0x000fe4000f8e02ff */
[----:B------:R-:W-:Y:S02]  /*f2e0*/  IMAD.U32 R6, RZ, RZ, UR14 ;  /* 0x0000000eff067e24 */ /* 0x000fe4000f8e00ff */
[----:B------:R-:W-:Y:S01]  /*f2f0*/  IMAD R9, R5, UR11, R4 ;  /* 0x0000000b05097c24 */ /* 0x000fe2000f8e0204 */
[----:B------:R-:W-:Y:S01]  /*f300*/  SHF.R.S32.HI R4, RZ, 0x1f, R7 ;  /* 0x0000001fff047819 */ /* 0x000fe20000011407 */
[----:B------:R-:W-:Y:S02]  /*f310*/  IMAD R6, R6, 0x80, R13 ;  /* 0x0000008006067824 */ /* 0x000fe400078e020d */
[----:B------:R-:W-:-:S02]  /*f320*/  IMAD.IADD R3, R3, 0x1, R9 ;  /* 0x0000000103037824 */ /* 0x000fc400078e0209 */
[----:B------:R-:W-:Y:S02]  /*f330*/  IMAD R4, R4, UR8, RZ ;  /* 0x0000000804047c24 */ /* 0x000fe4000f8e02ff */
[----:B------:R-:W-:-:S04]  /*f340*/  IMAD.WIDE.U32 R2, R7, UR8, R2 ;  /* 0x0000000807027c25 */ /* 0x000fc8000f8e0002 */
[----:B------:R-:W-:Y:S01]  /*f350*/  IMAD R5, R7, UR9, R4 ;  /* 0x0000000907057c24 */ /* 0x000fe2000f8e0204 */
[----:B------:R-:W-:Y:S01]  /*f360*/  ULDC.64 UR8, c[0x0][0xa80] ;  /* 0x0002a00000087ab9 */ /* 0x000fe20000000a00 */
[----:B-----5:R-:W-:Y:S02]  /*f370*/  IMAD R11, R0, R11, RZ ;  /* 0x0000000b000b7224 */ /* 0x020fe400078e02ff */
[----:B------:R-:W-:Y:S02]  /*f380*/  VIADD R4, R6, 0x40 ;  /* 0x0000004006047836 */ /* 0x000fe40000000000 */
[----:B------:R-:W-:Y:S01]  /*f390*/  IMAD.IADD R3, R3, 0x1, R5 ;  /* 0x0000000103037824 */ /* 0x000fe200078e0205 */
[----:B------:R-:W-:Y:S01]  /*f3a0*/  LEA R5, P2, R2, UR8, 0x1 ;  /* 0x0000000802057c11 */ /* 0x000fe2000f8408ff */
[----:B------:R-:W-:Y:S01]  /*f3b0*/  VIADD R0, R6, 0x20 ;  /* 0x0000002006007836 */ /* 0x000fe20000000000 */
[----:B------:R-:W-:Y:S01]  /*f3c0*/  ISETP.GE.AND P0, PT, R4, R11, PT ;  /* 0x0000000b0400720c */ /* 0x000fe20003f06270 */
[----:B------:R-:W-:Y:S01]  /*f3d0*/  IMAD.SHL.U32 R7, R8, 0x8, RZ ;  /* 0x0000000808077824 */ /* 0x000fe200078e00ff */
[----:B------:R-:W-:-:S02]  /*f3e0*/  LEA.HI.X R4, R2, UR9, R3, 0x1, P2 ;  /* 0x0000000902047c11 */ /* 0x000fc400090f0c03 */
[-C--:B------:R-:W-:Y:S01]  /*f3f0*/  ISETP.GE.AND P2, PT, R6, R11.reuse, PT ;  /* 0x0000000b0600720c */ /* 0x080fe20003f46270 */
[C---:B------:R-:W-:Y:S01]  /*f400*/  VIADD R13, R7.reuse, 0x80 ;  /* 0x00000080070d7836 */ /* 0x040fe20000000000 */
[----:B------:R-:W-:Y:S01]  /*f410*/  ISETP.GE.AND P1, PT, R0, R11, PT ;  /* 0x0000000b0000720c */ /* 0x000fe20003f26270 */
[C---:B------:R-:W-:Y:S01]  /*f420*/  VIADD R9, R7.reuse, 0x40 ;  /* 0x0000004007097836 */ /* 0x040fe20000000000 */
[----:B------:R0:W1:Y:S01]  /*f430*/  SHFL.IDX PT, R2, R5, RZ, 0x181f ;  /* 0x00181fff05027589 */ /* 0x00006200000e0000 */
[----:B------:R-:W-:Y:S01]  /*f440*/  VIADD R15, R7, 0xc0 ;  /* 0x000000c0070f7836 */ /* 0x000fe20000000000 */
[----:B------:R-:W-:Y:S02]  /*f450*/  SHF.R.S32.HI R14, RZ, 0x1f, R7 ;  /* 0x0000001fff0e7819 */ /* 0x000fe40000011407 */
[----:B------:R0:W2:Y:S01]  /*f460*/  SHFL.IDX PT, R0, R4, RZ, 0x181f ;  /* 0x00181fff04007589 */ /* 0x0000a200000e0000 */
[----:B------:R-:W-:Y:S02]  /*f470*/  SHF.R.S32.HI R8, RZ, 0x1f, R13 ;  /* 0x0000001fff087819 */ /* 0x000fe4000001140d */
[----:B------:R-:W-:-:S02]  /*f480*/  SHF.R.S32.HI R10, RZ, 0x1f, R9 ;  /* 0x0000001fff0a7819 */ /* 0x000fc40000011409 */
[----:B------:R-:W-:Y:S01]  /*f490*/  SHF.R.S32.HI R12, RZ, 0x1f, R15 ;  /* 0x0000001fff0c7819 */ /* 0x000fe2000001140f */
[----:B------:R-:W-:Y:S06]  /*f4a0*/  @P2 BRA `(.L_x_225) ;  /* 0x0000000000482947 */ /* 0x000fec0003800000 */
        /* <DEDUP_REMOVED lines=9> */
[----:B------:R3:W-:Y:S01]  /*f540*/  @!P5 ST.E.128 desc[UR8][R20.64], RZ ;  /* 0x000000ff1400d985 */ /* 0x0007e2000c101d08 */
[----:B------:R-:W-:Y:S02]  /*f550*/  @!P4 LEA.HI.X R25, R9, R0, R10, 0x1, P6 ;  /* 0x000000000919c211 */ /* 0x000fe400030f0c0a */
[----:B------:R-:W-:-:S03]  /*f560*/  @!P3 LEA R26, P6, R13, R2, 0x1 ;  /* 0x000000020d1ab211 */ /* 0x000fc600078c08ff */
[----:B------:R3:W-:Y:S01]  /*f570*/  @!P4 ST.E.128 desc[UR8][R24.64], RZ ;  /* 0x000000ff1800c985 */ /* 0x0007e2000c101d08 */
[----:B------:R-:W-:Y:S02]  /*f580*/  @!P3 LEA.HI.X R27, R13, R0, R8, 0x1, P6 ;  /* 0x000000000d1bb211 */ /* 0x000fe400030f0c08 */
[----:B------:R-:W-:-:S03]  /*f590*/  @!P2 LEA R2, P6, R15, R2, 0x1 ;  /* 0x000000020f02a211 */ /* 0x000fc600078c08ff */
[----:B------:R3:W-:Y:S01]  /*f5a0*/  @!P3 ST.E.128 desc[UR8][R26.64], RZ ;  /* 0x000000ff1a00b985 */ /* 0x0007e2000c101d08 */
[----:B------:R-:W-:-:S05]  /*f5b0*/  @!P2 LEA.HI.X R3, R15, R0, R12, 0x1, P6 ;  /* 0x000000000f03a211 */ /* 0x000fca00030f0c0c */
[----:B------:R3:W-:Y:S04]  /*f5c0*/  @!P2 ST.E.128 desc[UR8][R2.64], RZ ;  /* 0x000000ff0200a985 */ /* 0x0007e8000c101d08 */
.L_x_225:
[----:B------:R-:W-:Y:S05]  /*f5d0*/  BSYNC B1 ;  /* 0x0000000000017941 */ /* 0x000fea0003800000 */
.L_x_224:
[----:B--2---:R2:W4:Y:S01]  /*f5e0*/  SHFL.IDX PT, R0, R4, 0x1, 0x181f ;  /* 0x00381f0004007f89 */ /* 0x00452200000e0000 */
[----:B------:R-:W-:Y:S03]  /*f5f0*/  BSSY B1, `(.L_x_226) ;  /* 0x0000015000017945 */ /* 0x000fe60003800000 */
[----:B-1-3--:R2:W1:Y:S01]  /*f600*/  SHFL.IDX PT, R2, R5, 0x1, 0x181f ;  /* 0x00381f0005027f89 */ /* 0x00a46200000e0000 */
[----:B------:R-:W-:Y:S05]  /*f610*/  @P1 BRA `(.L_x_227) ;  /* 0x0000000000481947 */ /* 0x000fea0003800000 */
[----:B------:R-:W-:Y:S01]  /*f620*/  ULDC UR4, c[0x0][0xac8] ;  /* 0x0002b20000047ab9 */ /* 0x000fe20000000800 */
[----:B------:R-:W-:Y:S01]  /*f630*/  ULDC.64 UR8, c[0x0][0x208] ;  /* 0x0000820000087ab9 */ /* 0x000fe20000000a00 */
[----:B------:R-:W-:Y:S02]  /*f640*/  ISETP.GE.AND P4, PT, R7, UR4, PT ;  /* 0x0000000407007c0c */ /* 0x000fe4000bf86270 */
[----:B------:R-:W-:Y:S02]  /*f650*/  ISETP.GE.AND P3, PT, R9, UR4, PT ;  /* 0x0000000409007c0c */ /* 0x000fe4000bf66270 */
[----:B------:R-:W-:Y:S02]  /*f660*/  ISETP.GE.AND P2, PT, R13, UR4, PT ;  /* 0x000000040d007c0c */ /* 0x000fe4000bf46270 */
[----:B------:R-:W-:-:S07]  /*f670*/  ISETP.GE.AND P1, PT, R15, UR4, PT ;  /* 0x000000040f007c0c */ /* 0x000fce000bf26270 */
[-C--:B-1----:R-:W-:Y:S02]  /*f680*/  @!P4 LEA R20, P6, R7, R2.reuse, 0x1 ;  /* 0x000000020714c211 */ /* 0x082fe400078c08ff */
[----:B------:R-:W-:Y:S02]  /*f690*/  @!P3 LEA R24, P5, R9, R2, 0x1 ;  /* 0x000000020918b211 */ /* 0x000fe400078a08ff */
[----:B----4-:R-:W-:Y:S02]  /*f6a0*/  @!P4 LEA.HI.X R21, R7, R0, R14, 0x1, P6 ;  /* 0x000000000715c211 */ /* 0x010fe400030f0c0e */
[----:B------:R-:W-:Y:S02]  /*f6b0*/  @!P2 LEA R26, P6, R13, R2, 0x1 ;  /* 0x000000020d1aa211 */ /* 0x000fe400078c08ff */
[----:B------:R-:W-:Y:S01]  /*f6c0*/  @!P3 LEA.HI.X R25, R9, R0, R10, 0x1, P5 ;  /* 0x000000000919b211 */ /* 0x000fe200028f0c0a */
[----:B------:R3:W-:Y:S01]  /*f6d0*/  @!P4 ST.E.128 desc[UR8][R20.64], RZ ;  /* 0x000000ff1400c985 */ /* 0x0007e2000c101d08 */
[----:B------:R-:W-:-:S02]  /*f6e0*/  @!P1 LEA R2, P5, R15, R2, 0x1 ;  /* 0x000000020f029211 */ /* 0x000fc400078a08ff */
[-C--:B------:R-:W-:Y:S01]  /*f6f0*/  @!P2 LEA.HI.X R27, R13, R0.reuse, R8, 0x1, P6 ;  /* 0x000000000d1ba211 */ /* 0x080fe200030f0c08 */
[----:B------:R3:W-:Y:S01]  /*f700*/  @!P3 ST.E.128 desc[UR8][R24.64], RZ ;  /* 0x000000ff1800b985 */ /* 0x0007e2000c101d08 */
[----:B------:R-:W-:-:S03]  /*f710*/  @!P1 LEA.HI.X R3, R15, R0, R12, 0x1, P5 ;  /* 0x000000000f039211 */ /* 0x000fc600028f0c0c */
[----:B------:R3:W-:Y:S04]  /*f720*/  @!P2 ST.E.128 desc[UR8][R26.64], RZ ;  /* 0x000000ff1a00a985 */ /* 0x0007e8000c101d08 */
[----:B------:R3:W-:Y:S02]  /*f730*/  @!P1 ST.E.128 desc[UR8][R2.64], RZ ;  /* 0x000000ff02009985 */ /* 0x0007e4000c101d08 */
.L_x_227:
[----:B------:R-:W-:Y:S05]  /*f740*/  BSYNC B1 ;  /* 0x0000000000017941 */ /* 0x000fea0003800000 */
.L_x_226:
[----:B----4-:R4:W0:Y:S01]  /*f750*/  SHFL.IDX PT, R0, R4, 0x2, 0x181f ;  /* 0x00581f0004007f89 */ /* 0x01082200000e0000 */
        /* <DEDUP_REMOVED lines=10> */
[-C--:B------:R-:W-:Y:S02]  /*f800*/  @!P2 LEA R24, P5, R9, R2.reuse, 0x1 ;  /* 0x000000020918a211 */ /* 0x080fe400078a08ff */
[----:B------:R-:W-:Y:S02]  /*f810*/  @!P1 LEA R26, P4, R13, R2, 0x1 ;  /* 0x000000020d1a9211 */ /* 0x000fe400078808ff */
[----:B0-----:R-:W-:Y:S02]  /*f820*/  @!P3 LEA.HI.X R21, R7, R0, R14, 0x1, P6 ;  /* 0x000000000715b211 */ /* 0x001fe400030f0c0e */
[----:B------:R-:W-:Y:S02]  /*f830*/  @!P0 LEA R2, P6, R15, R2, 0x1 ;  /* 0x000000020f028211 */ /* 0x000fe400078c08ff */
[-C--:B------:R-:W-:Y:S01]  /*f840*/  @!P2 LEA.HI.X R25, R9, R0.reuse, R10, 0x1, P5 ;  /* 0x000000000919a211 */ /* 0x080fe200028f0c0a */
[----:B------:R3:W-:Y:S01]  /*f850*/  @!P3 ST.E.128 desc[UR8][R20.64], RZ ;  /* 0x000000ff1400b985 */ /* 0x0007e2000c101d08 */
[----:B------:R-:W-:-:S02]  /*f860*/  @!P1 LEA.HI.X R27, R13, R0, R8, 0x1, P4 ;  /* 0x000000000d1b9211 */ /* 0x000fc400020f0c08 */
[----:B------:R-:W-:Y:S01]  /*f870*/  @!P0 LEA.HI.X R3, R15, R0, R12, 0x1, P6 ;  /* 0x000000000f038211 */ /* 0x000fe200030f0c0c */
[----:B------:R3:W-:Y:S04]  /*f880*/  @!P2 ST.E.128 desc[UR8][R24.64], RZ ;  /* 0x000000ff1800a985 */ /* 0x0007e8000c101d08 */
[----:B------:R3:W-:Y:S04]  /*f890*/  @!P1 ST.E.128 desc[UR8][R26.64], RZ ;  /* 0x000000ff1a009985 */ /* 0x0007e8000c101d08 */
[----:B------:R3:W-:Y:S02]  /*f8a0*/  @!P0 ST.E.128 desc[UR8][R2.64], RZ ;  /* 0x000000ff02008985 */ /* 0x0007e4000c101d08 */
.L_x_229:
[----:B------:R-:W-:Y:S05]  /*f8b0*/  BSYNC B1 ;  /* 0x0000000000017941 */ /* 0x000fea0003800000 */
.L_x_228:
[----:B0-----:R-:W-:Y:S01]  /*f8c0*/  VIADD R0, R6, 0x60 ;  /* 0x0000006006007836 */ /* 0x001fe20000000000 */
[----:B--2-4-:R-:W0:Y:S04]  /*f8d0*/  SHFL.IDX PT, R4, R4, 0x3, 0x181f ;  /* 0x00781f0004047f89 */ /* 0x014e2800000e0000 */
[----:B------:R-:W-:Y:S01]  /*f8e0*/  ISETP.GE.AND P0, PT, R0, R11, PT ;  /* 0x0000000b0000720c */ /* 0x000fe20003f06270 */
[----:B-1-3--:R1:W2:-:S12]  /*f8f0*/  SHFL.IDX PT, R2, R5, 0x3, 0x181f ;  /* 0x00781f0005027f89 */ /* 0x00a29800000e0000 */
[----:B-1----:R-:W-:Y:S05]  /*f900*/  @P0 BRA `(.L_x_218) ;  /* 0x0000000000480947 */ /* 0x002fea0003800000 */
[----:B------:R-:W-:Y:S01]  /*f910*/  ULDC UR4, c[0x0][0xac8] ;  /* 0x0002b20000047ab9 */ /* 0x000fe20000000800 */
[----:B------:R-:W-:Y:S01]  /*f920*/  ULDC.64 UR8, c[0x0][0x208] ;  /* 0x0000820000087ab9 */ /* 0x000fe20000000a00 */
[----:B------:R-:W-:Y:S02]  /*f930*/  ISETP.GE.AND P3, PT, R7, UR4, PT ;  /* 0x0000000407007c0c */ /* 0x000fe4000bf66270 */
[----:B------:R-:W-:Y:S02]  /*f940*/  ISETP.GE.AND P2, PT, R9, UR4, PT ;  /* 0x0000000409007c0c */ /* 0x000fe4000bf46270 */
[----:B------:R-:W-:Y:S02]  /*f950*/  ISETP.GE.AND P1, PT, R13, UR4, PT ;  /* 0x000000040d007c0c */ /* 0x000fe4000bf26270 */
[----:B------:R-:W-:-:S07]  /*f960*/  ISETP.GE.AND P0, PT, R15, UR4, PT ;  /* 0x000000040f007c0c */ /* 0x000fce000bf06270 */
[----:B--2---:R-:W-:-:S04]  /*f970*/  @!P3 LEA R6, P4, R7, R2, 0x1 ;  /* 0x000000020706b211 */ /* 0x004fc800078808ff */
[----:B0-----:R-:W-:Y:S02]  /*f980*/  @!P3 LEA.HI.X R7, R7, R4, R14, 0x1, P4 ;  /* 0x000000040707b211 */ /* 0x001fe400020f0c0e */
[-C--:B------:R-:W-:Y:S02]  /*f990*/  @!P2 LEA R20, P4, R9, R2.reuse, 0x1 ;  /* 0x000000020914a211 */ /* 0x080fe400078808ff */
[-C--:B------:R-:W-:Y:S01]  /*f9a0*/  @!P1 LEA R24, P5, R13, R2.reuse, 0x1 ;  /* 0x000000020d189211 */ /* 0x080fe200078a08ff */
[----:B------:R0:W-:Y:S01]  /*f9b0*/  @!P3 ST.E.128 desc[UR8][R6.64], RZ ;  /* 0x000000ff0600b985 */ /* 0x0001e2000c101d08 */
[----:B------:R-:W-:Y:S02]  /*f9c0*/  @!P0 LEA R2, P6, R15, R2, 0x1 ;  /* 0x000000020f028211 */ /* 0x000fe400078c08ff */
[-C--:B------:R-:W-:Y:S02]  /*f9d0*/  @!P2 LEA.HI.X R21, R9, R4.reuse, R10, 0x1, P4 ;  /* 0x000000040915a211 */ /* 0x080fe400020f0c0a */
[----:B------:R-:W-:-:S02]  /*f9e0*/  @!P1 LEA.HI.X R25, R13, R4, R8, 0x1, P5 ;  /* 0x000000040d199211 */ /* 0x000fc400028f0c08 */
[----:B------:R-:W-:Y:S01]  /*f9f0*/  @!P0 LEA.HI.X R3, R15, R4, R12, 0x1, P6 ;  /* 0x000000040f038211 */ /* 0x000fe200030f0c0c */
[----:B------:R0:W-:Y:S04]  /*fa00*/  @!P2 ST.E.128 desc[UR8][R20.64], RZ ;  /* 0x000000ff1400a985 */ /* 0x0001e8000c101d08 */
[----:B------:R0:W-:Y:S04]  /*fa10*/  @!P1 ST.E.128 desc[UR8][R24.64], RZ ;  /* 0x000000ff18009985 */ /* 0x0001e8000c101d08 */
[----:B------:R0:W-:Y:S02]  /*fa20*/  @!P0 ST.E.128 desc[UR8][R2.64], RZ ;  /* 0x000000ff02008985 */ /* 0x0001e4000c101d08 */
.L_x_218:
[----:B------:R-:W-:Y:S05]  /*fa30*/  BSYNC B0 ;  /* 0x0000000000007941 */ /* 0x000fea0003800000 */
.L_x_208:
[----:B------:R-:W-:Y:S02]  /*fa40*/  ULDC UR4, c[0x0][0xc3c] ;  /* 0x00030f0000047ab9 */ /* 0x000fe40000000800 */
[----:B------:R-:W-:-:S06]  /*fa50*/  UISETP.GE.AND UP0, UPT, UR7, UR4, UPT ;  /* 0x000000040700728c */ /* 0x000fcc000bf06270 */
[----:B------:R-:W-:-:S13]  /*fa60*/  PLOP3.LUT P0, PT, PT, PT, UP0, 0x80, 0x0 ;  /* 0x000000000000781c */ /* 0x000fda0003f0f008 */
[----:B------:R-:W-:Y:S05]  /*fa70*/  @!P0 BRA `(.L_x_230) ;  /* 0xffffff1400b48947 */ /* 0x000fea000383ffff */
[----:B------:R-:W-:Y:S05]  /*fa80*/  EXIT ;  /* 0x000000000000794d */ /* 0x000fea0003800000 */
.L_x_182:
[----:B------:R-:W-:-:S08]  /*fa90*/  NOP ;  /* 0x0000000000007918 */ /* 0x000fd00000000000 */
[----:B0-----:R-:W0:-:S00]  /*faa0*/  USETMAXREG.DEALLOC.CTAPOOL 0x18 ;  /* 0x00000018000079c8 */ /* 0x001e0000080e0500 */
[----:B0-----:R-:W-:Y:S01]  /*fab0*/  LOP3.LUT R0, R0, 0x3, RZ, 0xc0, !PT ;  /* 0x0000000300007812 */ /* 0x001fe200078ec0ff */
[----:B------:R-:W-:-:S05]  /*fac0*/  IMAD.MOV.U32 R7, RZ, RZ, RZ ;  /* 0x000000ffff077224 */ /* 0x000fca00078e00ff */
[----:B------:R-:W0:Y:S02]  /*fad0*/  SHFL.IDX PT, R0, R0, RZ, 0x1f ;  /* 0x00001fff00007589 */ /* 0x000e2400000e0000 */
[----:B0-----:R-:W-:-:S04]  /*fae0*/  ISETP.NE.AND P0, PT, R0, RZ, PT ;  /* 0x000000ff0000720c */ /* 0x001fc80003f05270 */
[----:B------:R-:W-:-:S05]  /*faf0*/  P2R R0, PR, RZ, 0x1 ;  /* 0x00000001ff007803 */ /* 0x000fca0000000000 */
[----:B------:R0:W-:Y:S04]  /*fb00*/  STL [R1+0x5c], R0 ;  /* 0x00005c0001007387 */ /* 0x0001e80000100800 */
[----:B------:R-:W-:Y:S05]  /*fb10*/  @!P0 BRA `(.L_x_231) ;  /* 0x0000000000248947 */ /* 0x000fea0003800000 */
[----:B------:R-:W1:Y:S08]  /*fb20*/  S2UR UR5, SR_CgaCtaId ;  /* 0x00000000000579c3 */ /* 0x000e700000008800 */
[----:B------:R-:W-:Y:S06]  /*fb30*/  BAR.SYNC.DEFER_BLOCKING 0x5, 0x180 ;  /* 0x0146000000007b1d */ /* 0x000fec0000010000 */
[----:B------:R-:W-:-:S02]  /*fb40*/  UMOV UR4, 0x400 ;  /* 0x0000040000047882 */ /* 0x000fc40000000000 */
[----:B-1----:R-:W-:-:S09]  /*fb50*/  ULEA UR4, UR5, UR4, 0x18 ;  /* 0x0000000405047291 */ /* 0x002fd2000f8ec03f */
[----:B------:R-:W1:Y:S04]  /*fb60*/  LDS.128 R8, [UR4+0x388d0] ;  /* 0x0388d004ff087984 */ /* 0x000e680008000c00 */
[----:B-1----:R2:W-:Y:S04]  /*fb70*/  STL.64 [R1], R8 ;  /* 0x0000000801007387 */ /* 0x0025e80000100a00 */
[----:B------:R2:W-:Y:S01]  /*fb80*/  STL.64 [R1+0x8], R10 ;  /* 0x0000080a01007387 */ /* 0x0005e20000100a00 */
[----:B------:R-:W-:Y:S06]  /*fb90*/  BAR.ARV 0x4, 0x180 ;  /* 0x0106000000007b1d */ /* 0x000fec0000002000 */
[----:B------:R-:W-:Y:S05]  /*fba0*/  BRA `(.L_x_232) ;  /* 0x0000000800ac7947 */ /* 0x000fea0003800000 */
.L_x_231:
[----:B0-----:R-:W-:Y:S01]  /*fbb0*/  LOP3.LUT R0, R6, 0x1f, RZ, 0xc0, !PT ;  /* 0x0000001f06007812 */ /* 0x001fe200078ec0ff */
[----:B------:R-:W-:Y:S01]  /*fbc0*/  ULDC UR4, c[0x0][0xc3c] ;  /* 0x00030f0000047ab9 */ /* 0x000fe20000000800 */
[----:B------:R-:W-:Y:S01]  /*fbd0*/  ULDC.64 UR6, c[0x0][0x208] ;  /* 0x0000820000067ab9 */ /* 0x000fe20000000a00 */
[----:B------:R-:W-:Y:S01]  /*fbe0*/  IMAD.MOV.U32 R10, RZ, RZ, RZ ;  /* 0x000000ffff0a7224 */ /* 0x000fe200078e00ff */
[----:B------:R-:W-:Y:S01]  /*fbf0*/  ISETP.NE.AND P0, PT, R0, 0x1f, PT ;  /* 0x0000001f0000780c */ /* 0x000fe20003f05270 */
[----:B------:R-:W-:-:S03]  /*fc00*/  ULDC UR5, c[0x0][0xc38] ;  /* 0x00030e0000057ab9 */ /* 0x000fc60000000800 */
[----:B------:R-:W-:-:S13]  /*fc10*/  ISETP.GE.OR P1, PT, R0, UR4, !P0 ;  /* 0x0000000400007c0c */ /* 0x000fda000c726670 */
[----:B------:R-:W0:Y:S08]  /*fc20*/  @!P1 LDC.64 R2, c[0x0][0xc80] ;  /* 0x00032000ff029b82 */ /* 0x000e300000000a00 */
[----:B------:R-:W1:Y:S01]  /*fc30*/  @!P1 LDC.64 R4, c[0x0][0xc78] ;  /* 0x00031e00ff049b82 */ /* 0x000e620000000a00 */
[----:B0-----:R-:W-:-:S05]  /*fc40*/  @!P1 IMAD.WIDE.U32 R2, R0, 0x4, R2 ;  /* 0x0000000400029825 */ /* 0x001fca00078e0002 */
[----:B------:R1:W2:Y:S02]  /*fc50*/  @!P1 LDG.E R7, desc[UR6][R2.64] ;  /* 0x0000000602079981 */ /* 0x0002a4000c1e1900 */
[----:B-1----:R-:W-:-:S05]  /*fc60*/  @!P1 IMAD.WIDE.U32 R2, R0, 0x4, R4 ;  /* 0x0000000400029825 */ /* 0x002fca00078e0004 */
[----:B------:R-:W2:Y:S01]  /*fc70*/  @!P1 LDG.E R10, desc[UR6][R2.64] ;  /* 0x00000006020a9981 */ /* 0x000ea2000c1e1900 */
[C---:B------:R-:W-:Y:S01]  /*fc80*/  ISETP.NE.AND P1, PT, R0.reuse, RZ, PT ;  /* 0x000000ff0000720c */ /* 0x040fe20003f25270 */
[----:B------:R-:W0:Y:S01]  /*fc90*/  S2UR UR6, SR_CTAID.X ;  /* 0x00000000000679c3 */ /* 0x000e220000002500 */
[C---:B------:R-:W-:Y:S01]  /*fca0*/  ISETP.GE.U32.AND P2, PT, R0.reuse, 0x2, PT ;  /* 0x000000020000780c */ /* 0x040fe20003f46070 */
[----:B------:R-:W-:Y:S01]  /*fcb0*/  UMOV UR4, URZ ;  /* 0x0000003f00047c82 */ /* 0x000fe20008000000 */
[C---:B------:R-:W-:Y:S02]  /*fcc0*/  ISETP.GE.U32.AND P3, PT, R0.reuse, 0x4, PT ;  /* 0x000000040000780c */ /* 0x040fe40003f66070 */
[C---:B------:R-:W-:Y:S02]  /*fcd0*/  ISETP.GE.U32.AND P4, PT, R0.reuse, 0x8, PT ;  /* 0x000000080000780c */ /* 0x040fe40003f86070 */
[----:B------:R-:W-:Y:S01]  /*fce0*/  ISETP.GE.U32.AND P5, PT, R0, 0x10, PT ;  /* 0x000000100000780c */ /* 0x000fe20003fa6070 */
[----:B--2---:R-:W-:-:S05]  /*fcf0*/  IMAD R4, R7, R10, RZ ;  /* 0x0000000a07047224 */ /* 0x004fca00078e02ff */
[----:B------:R-:W1:Y:S02]  /*fd00*/  SHFL.UP PT, R5, R4, 0x1, RZ ;  /* 0x0420000004057989 */ /* 0x000e6400000e00ff */
[----:B-1----:R-:W-:-:S05]  /*fd10*/  SEL R5, R5, RZ, P1 ;  /* 0x000000ff05057207 */ /* 0x002fca0000800000 */
[----:B------:R-:W-:-:S05]  /*fd20*/  IMAD.IADD R5, R4, 0x1, R5 ;  /* 0x0000000104057824 */ /* 0x000fca00078e0205 */
        /* <DEDUP_REMOVED lines=12> */
[----:B------:R-:W1:Y:S02]  /*fdf0*/  SHFL.IDX PT, R8, R2, 0x1f, 0x1f ;  /* 0x03e01f0002087f89 */ /* 0x000e6400000e0000 */
[----:B-1----:R-:W-:-:S04]  /*fe00*/  IMAD R8, R8, UR5, RZ ;  /* 0x0000000508087c24 */ /* 0x002fc8000f8e02ff */
[----:B------:R-:W-:Y:S01]  /*fe10*/  IMAD.MOV.U32 R11, RZ, RZ, R8 ;  /* 0x000000ffff0b7224 */ /* 0x000fe200078e0008 */
[----:B0-----:R-:W-:-:S13]  /*fe20*/  ISETP.GT.AND P6, PT, R8, UR6, PT ;  /* 0x0000000608007c0c */ /* 0x001fda000bfc4270 */
[----:B------:R-:W-:Y:S05]  /*fe30*/  @P6 BRA `(.L_x_233) ;  /* 0x0000000000a86947 */ /* 0x000fea0003800000 */
[----:B------:R-:W-:Y:S01]  /*fe40*/  IMAD.MOV.U32 R8, RZ, RZ, R11 ;  /* 0x000000ffff087224 */ /* 0x000fe200078e000b */
[----:B------:R-:W-:Y:S01]  /*fe50*/  UMOV UR4, URZ ;  /* 0x0000003f00047c82 */ /* 0x000fe20008000000 */
[----:B------:R-:W-:-:S05]  /*fe60*/  ULDC UR5, c[0x0][0xc38] ;  /* 0x00030e0000057ab9 */ /* 0x000fca0000000800 */
.L_x_235:
[----:B------:R-:W0:Y:S01]  /*fe70*/  LDC R2, c[0x0][0xc3c] ;  /* 0x00030f00ff027b82 */ /* 0x000e220000000800 */
[----:B------:R-:W-:Y:S01]  /*fe80*/  ULDC UR7, c[0x0][0xc3c] ;  /* 0x00030f0000077ab9 */ /* 0x000fe20000000800 */
[----:B------:R-:W-:Y:S01]  /*fe90*/  UIADD3 UR4, UR4, 0x1f, URZ ;  /* 0x0000001f04047890 */ /* 0x000fe2000fffe03f */
[----:B------:R-:W-:-:S05]  /*fea0*/  IMAD.U32 R3, RZ, RZ, UR7 ;  /* 0x00000007ff037e24 */ /* 0x000fca000f8e00ff */
[----:B------:R1:W-:Y:S01]  /*feb0*/  STL [R1+0xc], R3 ;  /* 0x00000c0301007387 */ /* 0x0003e20000100800 */
[----:B0-----:R-:W-:-:S13]  /*fec0*/  ISETP.LE.AND P6, PT, R2, UR4, PT ;  /* 0x0000000402007c0c */ /* 0x001fda000bfc3270 */
[----:B-1----:R-:W-:Y:S05]  /*fed0*/  @P6 BRA `(.L_x_234) ;  /* 0x0000000400a86947 */ /* 0x002fea0003800000 */
[----:B------:R-:W-:Y:S01]  /*fee0*/  VIADD R9, R0, UR4 ;  /* 0x0000000400097c36 */ /* 0x000fe20008000000 */
[----:B------:R-:W-:Y:S01]  /*fef0*/  ULDC.64 UR8, c[0x0][0x208] ;  /* 0x0000820000087ab9 */ /* 0x000fe20000000a00 */
[----:B------:R-:W-:-:S03]  /*ff00*/  IMAD.MOV.U32 R7, RZ, RZ, RZ ;  /* 0x000000ffff077224 */ /* 0x000fc600078e00ff */
[----:B------:R-:W-:-:S13]  /*ff10*/  ISETP.GE.OR P6, PT, R9, R2, !P0 ;  /* 0x000000020900720c */ /* 0x000fda00047c6670 */
[----:B------:R-:W0:Y:S08]  /*ff20*/  @!P6 LDC.64 R2, c[0x0][0xc80] ;  /* 0x00032000ff02eb82 */ /* 0x000e300000000a00 */
[----:B------:R-:W1:Y:S01]  /*ff30*/  @!P6 LDC.64 R4, c[0x0][0xc78] ;  /* 0x00031e00ff04eb82 */ /* 0x000e620000000a00 */
[----:B------:R-:W-:Y:S02]  /*ff40*/  IMAD.MOV.U32 R10, RZ, RZ, RZ ;  /* 0x000000ffff0a7224 */ /* 0x000fe400078e00ff */
[----:B0-----:R-:W-:-:S05]  /*ff50*/  @!P6 IMAD.WIDE R2, R9, 0x4, R2 ;  /* 0x000000040902e825 */ /* 0x001fca00078e0202 */
[----:B------:R1:W2:Y:S02]  /*ff60*/  @!P6 LDG.E R7, desc[UR8][R2.64] ;  /* 0x000000080207e981 */ /* 0x0002a4000c1e1900 */
[----:B-1----:R-:W-:-:S05]  /*ff70*/  @!P6 IMAD.WIDE R2, R9, 0x4, R4 ;  /* 0x000000040902e825 */ /* 0x002fca00078e0204 */
[----:B------:R-:W2:Y:S02]  /*ff80*/  @!P6 LDG.E R10, desc[UR8][R2.64] ;  /* 0x00000008020ae981 */ /* 0x000ea4000c1e1900 */
[----:B--2---:R-:W-:-:S05]  /*ff90*/  IMAD R11, R7, R10, RZ ;  /* 0x0000000a070b7224 */ /* 0x004fca00078e02ff */
[----:B------:R-:W0:Y:S02]  /*ffa0*/  SHFL.UP PT, R4, R11, 0x1, RZ ;  /* 0x042000000b047989 */ /* 0x000e2400000e00ff */
[----:B0-----:R-:W-:-:S05]  /*ffb0*/  SEL R4, R4, RZ, P1 ;  /* 0x000000ff04047207 */ /* 0x001fca0000800000 */
[----:B------:R-:W-:-:S05]  /*ffc0*/  IMAD.IADD R4, R11, 0x1, R4 ;  /* 0x000000010b047824 */ /* 0x000fca00078e0204 */
        /* <DEDUP_REMOVED lines=12> */
[----:B------:R-:W0:Y:S02]  /*10090*/  SHFL.IDX PT, R4, R2, 0x1f, 0x1f ;  /* 0x03e01f0002047f89 */ /* 0x000e2400000e0000 */
[----:B0-----:R-:W-:-:S04]  /*100a0*/  IMAD R11, R4, UR5, RZ ;  /* 0x00000005040b7c24 */ /* 0x001fc8000f8e02ff */
[----:B------:R-:W-:-:S05]  /*100b0*/  IMAD.IADD R8, R11, 0x1, R8 ;  /* 0x000000010b087824 */ /* 0x000fca00078e0208 */
[----:B------:R-:W-:-:S13]  /*100c0*/  ISETP.GT.AND P6, PT, R8, UR6, PT ;  /* 0x0000000608007c0c */ /* 0x000fda000bfc4270 */
[----:B------:R-:W-:Y:S05]  /*100d0*/  @!P6 BRA `(.L_x_235) ;  /* 0xfffffffc0064e947 */ /* 0x000fea000383ffff */
.L_x_233:
[----:B------:R-:W-:Y:S02]  /*100e0*/  IMAD.IADD R11, R8, 0x1, -R11 ;  /* 0x00000001080b7824 */ /* 0x000fe400078e0a0b */
[----:B------:R-:W-:Y:S02]  /*100f0*/  IMAD.MOV.U32 R14, RZ, RZ, RZ ;  /* 0x000000ffff0e7224 */ /* 0x000fe400078e00ff */
[----:B------:R-:W-:-:S05]  /*10100*/  IMAD R3, R2, UR5, R11 ;  /* 0x0000000502037c24 */ /* 0x000fca000f8e020b */
[----:B------:R-:W-:-:S13]  /*10110*/  ISETP.GT.AND P0, PT, R3, UR6, PT ;  /* 0x0000000603007c0c */ /* 0x000fda000bf04270 */
[----:B------:R-:W-:-:S04]  /*10120*/  VOTE.ANY R12, PT, !P0 ;  /* 0x00000000000c7806 */ /* 0x000fc800040e0100 */
[----:B------:R-:W0:Y:S01]  /*10130*/  POPC R4, R12 ;  /* 0x0000000c00047309 */ /* 0x000e220000000000 */
[----:B------:R-:W-:Y:S01]  /*10140*/  ISETP.NE.AND P0, PT, R12, RZ, PT ;  /* 0x000000ff0c00720c */ /* 0x000fe20003f05270 */
[----:B0-----:R-:W0:Y:S04]  /*10150*/  SHFL.IDX PT, R7, R7, R4, 0x1f ;  /* 0x00001f0407077589 */ /* 0x001e2800000e0000 */
[----:B------:R-:W1:Y:S01]  /*10160*/  SHFL.IDX PT, R9, R10, R4, 0x1f ;  /* 0x00001f040a097589 */ /* 0x000e6200000e0000 */
[----:B0-----:R-:W-:-:S04]  /*10170*/  IABS R5, R7 ;  /* 0x0000000700057213 */ /* 0x001fc80000000000 */
[----:B------:R-:W0:Y:S01]  /*10180*/  I2F.RP R13, R5 ;  /* 0x00000005000d7306 */ /* 0x000e220000209400 */
[----:B-1----:R-:W-:-:S07]  /*10190*/  IABS R8, R9 ;  /* 0x0000000900087213 */ /* 0x002fce0000000000 */
[----:B------:R-:W-:Y:S08]  /*101a0*/  I2F.RP R12, R8 ;  /* 0x00000008000c7306 */ /* 0x000ff00000209400 */
[----:B0-----:R-:W0:Y:S02]  /*101b0*/  MUFU.RCP R13, R13 ;  /* 0x0000000d000d7308 */ /* 0x001e240000001000 */
[----:B0-----:R-:W-:-:S06]  /*101c0*/  VIADD R3, R13, 0xffffffe ;  /* 0x0ffffffe0d037836 */ /* 0x001fcc0000000000 */
[----:B------:R-:W0:Y:S02]  /*101d0*/  F2I.FTZ.U32.TRUNC.NTZ R3, R3 ;  /* 0x0000000300037305 */ /* 0x000e24000021f000 */
[----:B0-----:R-:W-:Y:S01]  /*101e0*/  IMAD.MOV R16, RZ, RZ, -R3 ;  /* 0x000000ffff107224 */ /* 0x001fe200078e0a03 */
[----:B------:R-:W-:Y:S06]  /*101f0*/  @!P0 BRA `(.L_x_236) ;  /* 0x0000000000088947 */ /* 0x000fec0003800000 */
[----:B------:R-:W-:-:S05]  /*10200*/  VIADD R13, R4, 0xffffffff ;  /* 0xffffffff040d7836 */ /* 0x000fca0000000000 */
[----:B------:R0:W1:Y:S02]  /*10210*/  SHFL.IDX PT, R14, R2, R13, 0x1f ;  /* 0x00001f0d020e7589 */ /* 0x00006400000e0000 */
.L_x_236:
[----:B-1----:R-:W-:Y:S01]  /*10220*/  IMAD R10, R14, UR5, R11 ;  /* 0x000000050e0a7c24 */ /* 0x002fe2000f8e020b */
[----:B------:R-:W1:Y:S01]  /*10230*/  MUFU.RCP R12, R12 ;  /* 0x0000000c000c7308 */ /* 0x000e620000001000 */
[----:B------:R-:W-:Y:S02]  /*10240*/  IMAD R11, R16, R5, RZ ;  /* 0x00000005100b7224 */ /* 0x000fe400078e02ff */
[----:B0-----:R-:W-:Y:S01]  /*10250*/  IMAD.MOV.U32 R2, RZ, RZ, RZ ;  /* 0x000000ffff027224 */ /* 0x001fe200078e00ff */
[----:B------:R0:W-:Y:S03]  /*10260*/  STL [R1], R10 ;  /* 0x0000000a01007387 */ /* 0x0001e60000100800 */
[----:B------:R-:W-:Y:S01]  /*10270*/  IMAD.HI.U32 R2, R3, R11, R2 ;  /* 0x0000000b03027227 */ /* 0x000fe200078e0002 */
[----:B------:R-:W-:-:S05]  /*10280*/  IABS R11, R7 ;  /* 0x00000007000b7213 */ /* 0x000fca0000000000 */
[----:B------:R-:W-:Y:S01]  /*10290*/  IMAD.MOV R14, RZ, RZ, -R11 ;  /* 0x000000ffff0e7224 */ /* 0x000fe200078e0a0b */
[----:B0-----:R-:W-:-:S04]  /*102a0*/  IADD3 R10, -R10, UR6, RZ ;  /* 0x000000060a0a7c10 */ /* 0x001fc8000fffe1ff */
[----:B------:R-:W-:-:S05]  /*102b0*/  IABS R3, R10 ;  /* 0x0000000a00037213 */ /* 0x000fca0000000000 */
[----:B------:R-:W-:-:S04]  /*102c0*/  IMAD.HI.U32 R11, R2, R3, RZ ;  /* 0x00000003020b7227 */ /* 0x000fc800078e00ff */
[----:B------:R-:W-:Y:S02]  /*102d0*/  IMAD R2, R11, R14, R3 ;  /* 0x0000000e0b027224 */ /* 0x000fe400078e0203 */
[----:B-1----:R-:W-:-:S03]  /*102e0*/  VIADD R3, R12, 0xffffffe ;  /* 0x0ffffffe0c037836 */ /* 0x002fc60000000000 */
[----:B------:R-:W-:-:S03]  /*102f0*/  ISETP.GT.U32.AND P1, PT, R5, R2, PT ;  /* 0x000000020500720c */ /* 0x000fc60003f24070 */
[----:B------:R-:W0:Y:S10]  /*10300*/  F2I.FTZ.U32.TRUNC.NTZ R3, R3 ;  /* 0x0000000300037305 */ /* 0x000e34000021f000 */
[----:B------:R-:W-:-:S02]  /*10310*/  @!P1 IMAD.IADD R2, R2, 0x1, -R5 ;  /* 0x0000000102029824 */ /* 0x000fc400078e0a05 */
[----:B------:R-:W-:Y:S01]  /*10320*/  @!P1 VIADD R11, R11, 0x1 ;  /* 0x000000010b0b9836 */ /* 0x000fe20000000000 */
[----:B------:R-:W-:Y:S02]  /*10330*/  ISETP.NE.AND P1, PT, R7, RZ, PT ;  /* 0x000000ff0700720c */ /* 0x000fe40003f25270 */
[----:B------:R-:W-:Y:S01]  /*10340*/  ISETP.GE.U32.AND P0, PT, R2, R5, PT ;  /* 0x000000050200720c */ /* 0x000fe20003f06070 */
[----:B0-----:R-:W-:Y:S02]  /*10350*/  IMAD.MOV R5, RZ, RZ, -R3 ;  /* 0x000000ffff057224 */ /* 0x001fe400078e0a03 */
[----:B------:R-:W-:Y:S02]  /*10360*/  IMAD.MOV.U32 R2, RZ, RZ, RZ ;  /* 0x000000ffff027224 */ /* 0x000fe400078e00ff */
[----:B------:R-:W-:-:S04]  /*10370*/  IMAD R5, R5, R8, RZ ;  /* 0x0000000805057224 */ /* 0x000fc800078e02ff */
[----:B------:R-:W-:Y:S01]  /*10380*/  IMAD.HI.U32 R5, R3, R5, R2 ;  /* 0x0000000503057227 */ /* 0x000fe200078e0002 */
[----:B------:R-:W-:Y:S02]  /*10390*/  LOP3.LUT R2, R10, R7, RZ, 0x3c, !PT ;  /* 0x000000070a027212 */ /* 0x000fe400078e3cff */
[----:B------:R-:W-:Y:S01]  /*103a0*/  IABS R3, R9 ;  /* 0x0000000900037213 */ /* 0x000fe20000000000 */
[----:B------:R-:W-:Y:S01]  /*103b0*/  @P0 VIADD R11, R11, 0x1 ;  /* 0x000000010b0b0836 */ /* 0x000fe20000000000 */
[----:B------:R-:W-:-:S03]  /*103c0*/  ISETP.GE.AND P2, PT, R2, RZ, PT ;  /* 0x000000ff0200720c */ /* 0x000fc60003f46270 */
[----:B------:R-:W-:-:S10]  /*103d0*/  IMAD.MOV R3, RZ, RZ, -R3 ;  /* 0x000000ffff037224 */ /* 0x000fd400078e0a03 */
[----:B------:R-:W-:Y:S01]  /*103e0*/  @!P2 IMAD.MOV R11, RZ, RZ, -R11 ;  /* 0x000000ffff0ba224 */ /* 0x000fe200078e0a0b */
[----:B------:R-:W-:-:S04]  /*103f0*/  @!P1 LOP3.LUT R11, RZ, R7, RZ, 0x33, !PT ;  /* 0x00000007ff0b9212 */ /* 0x000fc800078e33ff */
[-C--:B------:R-:W-:Y:S01]  /*10400*/  IABS R2, R11.reuse ;  /* 0x0000000b00027213 */ /* 0x080fe20000000000 */
[----:B------:R-:W-:-:S04]  /*10410*/  IMAD R7, R7, R11, RZ ;  /* 0x0000000b07077224 */ /* 0x000fc800078e02ff */
[----:B------:R-:W-:-:S04]  /*10420*/  IMAD.HI.U32 R5, R5, R2, RZ ;  /* 0x0000000205057227 */ /* 0x000fc800078e00ff */
[----:B------:R-:W-:Y:S01]  /*10430*/  IMAD R3, R5, R3, R2 ;  /* 0x0000000305037224 */ /* 0x000fe200078e0202 */
[----:B------:R-:W-:-:S04]  /*10440*/  LOP3.LUT R2, R11, R9, RZ, 0x3c, !PT ;  /* 0x000000090b027212 */ /* 0x000fc800078e3cff */
[----:B------:R-:W-:Y:S02]  /*10450*/  ISETP.GT.U32.AND P1, PT, R8, R3, PT ;  /* 0x000000030800720c */ /* 0x000fe40003f24070 */
[----:B------:R-:W-:-:S11]  /*10460*/  ISETP.GE.AND P2, PT, R2, RZ, PT ;  /* 0x000000ff0200720c */ /* 0x000fd60003f46270 */
[----:B------:R-:W-:Y:S02]  /*10470*/  @!P1 IMAD.IADD R3, R3, 0x1, -R8 ;  /* 0x0000000103039824 */ /* 0x000fe400078e0a08 */
[----:B------:R-:W-:Y:S01]  /*10480*/  @!P1 VIADD R5, R5, 0x1 ;  /* 0x0000000105059836 */ /* 0x000fe20000000000 */
[----:B------:R-:W-:Y:S02]  /*10490*/  ISETP.NE.AND P1, PT, R9, RZ, PT ;  /* 0x000000ff0900720c */ /* 0x000fe40003f25270 */
[----:B------:R-:W-:-:S13]  /*104a0*/  ISETP.GE.U32.AND P0, PT, R3, R8, PT ;  /* 0x000000080300720c */ /* 0x000fda0003f06070 */
[----:B------:R-:W-:-:S04]  /*104b0*/  @P0 VIADD R5, R5, 0x1 ;  /* 0x0000000105050836 */ /* 0x000fc80000000000 */
[----:B------:R-:W-:Y:S01]  /*104c0*/  @!P2 IMAD.MOV R5, RZ, RZ, -R5 ;  /* 0x000000ffff05a224 */ /* 0x000fe200078e0a05 */
[----:B------:R-:W-:-:S05]  /*104d0*/  @!P1 LOP3.LUT R5, RZ, R9, RZ, 0x33, !PT ;  /* 0x00000009ff059212 */ /* 0x000fca00078e33ff */
[----:B------:R-:W-:-:S04]  /*104e0*/  IMAD.MOV R2, RZ, RZ, -R5 ;  /* 0x000000ffff027224 */ /* 0x000fc800078e0a05 */
[C---:B------:R-:W-:Y:S02]  /*104f0*/  IMAD R11, R9.reuse, R2, R11 ;  /* 0x00000002090b7224 */ /* 0x040fe400078e020b */
[----:B------:R-:W-:Y:S02]  /*10500*/  IMAD R2, R9, 0x1000000, R5 ;  /* 0x0100000009027824 */ /* 0x000fe400078e0205 */
[----:B------:R-:W-:Y:S02]  /*10510*/  IMAD.IADD R5, R10, 0x1, -R7 ;  /* 0x000000010a057824 */ /* 0x000fe400078e0a07 */
[----:B------:R-:W-:Y:S02]  /*10520*/  IMAD R3, R11, 0x10000, R2 ;  /* 0x000100000b037824 */ /* 0x000fe400078e0202 */
[----:B------:R-:W-:Y:S01]  /*10530*/  VIADD R2, R4, UR4 ;  /* 0x0000000404027c36 */ /* 0x000fe20008000000 */
[----:B------:R1:W-:Y:S04]  /*10540*/  STL [R1+0x4], R5 ;  /* 0x0000040501007387 */ /* 0x0003e80000100800 */
[----:B------:R1:W-:Y:S04]  /*10550*/  STL [R1+0xc], R2 ;  /* 0x00000c0201007387 */ /* 0x0003e80000100800 */
[----:B------:R1:W-:Y:S01]  /*10560*/  STL [R1+0x8], R3 ;  /* 0x0000080301007387 */ /* 0x0003e20000100800 */
[----:B------:R-:W-:Y:S05]  /*10570*/  BRA `(.L_x_237) ;  /* 0x0000000000107947 */ /* 0x000fea0003800000 */
.L_x_234:
[----:B------:R-:W-:Y:S01]  /*10580*/  IMAD.U32 R2, RZ, RZ, UR6 ;  /* 0x00000006ff027e24 */ /* 0x000fe2000f8e00ff */
[----:B------:R0:W-:Y:S04]  /*10590*/  STL [R1+0x4], RZ ;  /* 0x000004ff01007387 */ /* 0x0001e80000100800 */
[----:B------:R0:W-:Y:S04]  /*105a0*/  STL [R1+0x8], RZ ;  /* 0x000008ff01007387 */ /* 0x0001e80000100800 */
[----:B------:R0:W-:Y:S02]  /*105b0*/  STL [R1], R2 ;  /* 0x0000000201007387 */ /* 0x0001e40000100800 */
.L_x_237:
[----:B------:R-:W2:Y:S04]  /*105c0*/  LDL R8, [R1] ;  /* 0x0000000001087983 */ /* 0x000ea80000100800 */
[----:B------:R-:W2:Y:S04]  /*105d0*/  LDL R9, [R1+0x4] ;  /* 0x0000040001097983 */ /* 0x000ea80000100800 */
[----:B------:R-:W2:Y:S04]  /*105e0*/  LDL R10, [R1+0x8] ;  /* 0x00000800010a7983 */ /* 0x000ea80000100800 */
[----:B------:R-:W2:Y:S01]  /*105f0*/  LDL R11, [R1+0xc] ;  /* 0x00000c00010b7983 */ /* 0x000ea20000100800 */
[----:B------:R-:W-:-:S13]  /*10600*/  ISETP.NE.AND P0, PT, R0, RZ, PT ;  /* 0x000000ff0000720c */ /* 0x000fda0003f05270 */
[----:B-1----:R-:W1:Y:S01]  /*10610*/  @!P0 S2R R3, SR_CgaCtaId ;  /* 0x0000000000038919 */ /* 0x002e620000008800 */
[----:B------:R-:W-:-:S04]  /*10620*/  @!P0 MOV R0, 0x400 ;  /* 0x0000040000008802 */ /* 0x000fc80000000f00 */
[----:B-1----:R-:W-:-:S05]  /*10630*/  @!P0 LEA R0, R3, R0, 0x18 ;  /* 0x0000000003008211 */ /* 0x002fca00078ec0ff */
[----:B--2---:R1:W-:Y:S01]  /*10640*/  @!P0 STS.128 [R0+0x388d0], R8 ;  /* 0x0388d00800008388 */ /* 0x0043e20000000c00 */
[----:B------:R-:W-:Y:S06]  /*10650*/  BAR.ARV 0x5, 0x180 ;  /* 0x0146000000007b1d */ /* 0x000fec0000002000 */
.L_x_232:
[----:B01----:R-:W3:Y:S01]  /*10660*/  LDL R0, [R1+0xc] ;  /* 0x00000c0001007983 */ /* 0x003ee20000100800 */
[----:B------:R-:W-:Y:S01]  /*10670*/  ULDC UR4, c[0x0][0xc3c] ;  /* 0x00030f0000047ab9 */ /* 0x000fe20000000800 */
[----:B------:R-:W-:Y:S02]  /*10680*/  IMAD.MOV.U32 R19, RZ, RZ, RZ ;  /* 0x000000ffff137224 */ /* 0x000fe400078e00ff */
[----:B------:R0:W-:Y:S01]  /*10690*/  STL [R1+0x48], RZ ;  /* 0x000048ff01007387 */ /* 0x0001e20000100800 */
[----:B---3--:R-:W-:Y:S01]  /*106a0*/  ISETP.GE.AND P0, PT, R0, UR4, PT ;  /* 0x0000000400007c0c */ /* 0x008fe2000bf06270 */
[----:B------:R-:W-:-:S05]  /*106b0*/  IMAD.MOV.U32 R0, RZ, RZ, 0x1 ;  /* 0x00000001ff007424 */ /* 0x000fca00078e00ff */
[----:B------:R0:W-:Y:S07]  /*106c0*/  STL [R1+0x14], R0 ;  /* 0x0000140001007387 */ /* 0x0001ee0000100800 */
[----:B------:R-:W-:Y:S05]  /*106d0*/  @P0 BRA `(.L_x_238) ;  /* 0x0000006400100947 */ /* 0x000fea0003800000 */
[----:B------:R-:W1:Y:S01]  /*106e0*/  S2UR UR5, SR_CgaCtaId ;  /* 0x00000000000579c3 */ /* 0x000e620000008800 */
[C---:B0-----:R-:W-:Y:S01]  /*106f0*/  IMAD.SHL.U32 R0, R6.reuse, 0x8, RZ ;  /* 0x0000000806007824 */ /* 0x041fe200078e00ff */
[----:B------:R-:W-:Y:S01]  /*10700*/  LOP3.LUT R4, R6, 0x7f, RZ, 0xc0, !PT ;  /* 0x0000007f06047812 */ /* 0x000fe200078ec0ff */
[----:B------:R-:W-:Y:S01]  /*10710*/  UMOV UR4, 0x400 ;  /* 0x0000040000047882 */ /* 0x000fe20000000000 */
[----:B------:R-:W-:Y:S01]  /*10720*/  BSSY B8, `(.L_x_238) ;  /* 0x000063f000087945 */ /* 0x000fe20003800000 */
[----:B------:R-:W-:Y:S01]  /*10730*/  IMAD.MOV.U32 R19, RZ, RZ, RZ ;  /* 0x000000ffff137224 */ /* 0x000fe200078e00ff */
[----:B------:R-:W-:Y:S01]  /*10740*/  LOP3.LUT R3, R0, 0x1f8, RZ, 0xc0, !PT ;  /* 0x000001f800037812 */ /* 0x000fe200078ec0ff */
[----:B------:R-:W-:Y:S01]  /*10750*/  IMAD.SHL.U32 R2, R4, 0x8, RZ ;  /* 0x0000000804027824 */ /* 0x000fe200078e00ff */
[----:B------:R-:W-:Y:S01]  /*10760*/  LOP3.LUT R0, R0, 0x38, RZ, 0xc0, !PT ;  /* 0x0000003800007812 */ /* 0x000fe200078ec0ff */
[----:B------:R-:W-:Y:S01]  /*10770*/  ULDC UR38, c[0x0][0xc] ;  /* 0x0000030000267ab9 */ /* 0x000fe20000000800 */
[----:B------:R-:W-:Y:S01]  /*10780*/  LOP3.LUT R3, R3, 0x38, R6, 0x78, !PT ;  /* 0x0000003803037812 */ /* 0x000fe200078e7806 */
[----:B------:R-:W-:Y:S01]  /*10790*/  IMAD.SHL.U32 R6, R6, 0x10, RZ ;  /* 0x0000001006067824 */ /* 0x000fe200078e00ff */
[----:B------:R-:W-:-:S02]  /*107a0*/  ULDC.64 UR36, c[0x0][0x198] ;  /* 0x0000660000247ab9 */ /* 0x000fc40000000a00 */
[----:B------:R-:W-:Y:S02]  /*107b0*/  LOP3.LUT R3, R3, 0x200, R2, 0xf8, !PT ;  /* 0x0000020003037812 */ /* 0x000fe400078ef802 */
[----:B------:R-:W-:-:S04]  /*107c0*/  SHF.R.U32.HI R2, RZ, 0x3, R4 ;  /* 0x00000003ff027819 */ /* 0x000fc80000011604 */
[----:B------:R-:W-:Y:S01]  /*107d0*/  LOP3.LUT R4, R2, 0x70, R6, 0xf8, !PT ;  /* 0x0000007002047812 */ /* 0x000fe200078ef806 */
[----:B------:R-:W-:Y:S01]  /*107e0*/  IMAD.MOV.U32 R2, RZ, RZ, 0x1 ;  /* 0x00000001ff027424 */ /* 0x000fe200078e00ff */
[----:B-1----:R-:W-:-:S06]  /*107f0*/  ULEA UR4, UR5, UR4, 0x18 ;  /* 0x0000000405047291 */ /* 0x002fcc000f8ec03f */
[----:B------:R-:W-:-:S04]  /*10800*/  IMAD.U32 R18, RZ, RZ, UR4 ;  /* 0x00000004ff127e24 */ /* 0x000fc8000f8e00ff */
[----:B------:R-:W-:-:S05]  /*10810*/  IMAD R3, R3, 0x2, R18 ;  /* 0x0000000203037824 */ /* 0x000fca00078e0212 */
[----:B------:R0:W-:Y:S04]  /*10820*/  STL [R1+0x24], R3 ;  /* 0x0000240301007387 */ /* 0x0001e80000100800 */
[----:B------:R1:W-:Y:S04]  /*10830*/  STL [R1+0x14], R2 ;  /* 0x0000140201007387 */ /* 0x0003e80000100800 */
[----:B------:R3:W-:Y:S01]  /*10840*/  STL [R1+0x48], RZ ;  /* 0x000048ff01007387 */ /* 0x0007e20000100800 */
[C---:B0-----:R-:W-:Y:S02]  /*10850*/  LOP3.LUT R3, R0.reuse, 0x40, RZ, 0xfc, !PT ;  /* 0x0000004000037812 */ /* 0x041fe400078efcff */
[----:B-1----:R-:W-:-:S02]  /*10860*/  LOP3.LUT R2, R0, 0x80, RZ, 0xfc, !PT ;  /* 0x0000008000027812 */ /* 0x002fc400078efcff */
[----:B---3--:R-:W-:-:S07]  /*10870*/  LOP3.LUT R0, R0, 0xc0, RZ, 0xfc, !PT ;  /* 0x000000c000007812 */ /* 0x008fce00078efcff */
.L_x_351:
[----:B------:R-:W3:Y:S01]  /*10880*/  LDL R0, [R1+0xc] ;  /* 0x00000c0001007983 */ /* 0x000ee20000100800 */
[----:B------:R-:W3:Y:S01]  /*10890*/  LDC.64 R2, c[0x0][0xc88] ;  /* 0x00032200ff027b82 */ /* 0x000ee20000000a00 */
[----:B------:R-:W-:Y:S01]  /*108a0*/  ULDC.64 UR4, c[0x0][0x208] ;  /* 0x0000820000047ab9 */ /* 0x000fe20000000a00 */
[----:B---3--:R-:W-:-:S05]  /*108b0*/  IMAD.WIDE R2, R0, 0x4, R2 ;  /* 0x0000000400027825 */ /* 0x008fca00078e0202 */
[----:B--2---:R-:W2:Y:S01]  /*108c0*/  LDG.E R10, desc[UR4][R2.64] ;  /* 0x00000004020a7981 */ /* 0x004ea2000c1e1900 */
[----:B------:R-:W-:Y:S05]  /*108d0*/  YIELD ;  /* 0x0000000000007946 */ /* 0x000fea0003800000 */
[----:B------:R-:W-:Y:S01]  /*108e0*/  ULDC.64 UR4, c[0x0][0xa28] ;  /* 0x00028a0000047ab9 */ /* 0x000fe20000000a00 */
[----:B------:R-:W-:Y:S01]  /*108f0*/  IMAD.MOV.U32 R0, RZ, RZ, RZ ;  /* 0x000000ffff007224 */ /* 0x000fe200078e00ff */
[----:B------:R-:W-:Y:S01]  /*10900*/  ISETP.NE.U32.AND P0, PT, RZ, UR4, PT ;  /* 0x00000004ff007c0c */ /* 0x000fe2000bf05070 */
[----:B------:R-:W-:Y:S01]  /*10910*/  ULDC.64 UR10, c[0x0][0x208] ;  /* 0x00008200000a7ab9 */ /* 0x000fe20000000a00 */
[----:B-1----:R-:W-:Y:S01]  /*10920*/  IMAD.MOV.U32 R6, RZ, RZ, RZ ;  /* 0x000000ffff067224 */ /* 0x002fe200078e00ff */
[----:B------:R-:W-:Y:S01]  /*10930*/  ULDC.64 UR6, c[0x0][0xa18] ;  /* 0x0002860000067ab9 */ /* 0x000fe20000000a00 */
[----:B------:R-:W-:Y:S01]  /*10940*/  ISETP.NE.AND.EX P0, PT, RZ, UR5, PT, P0 ;  /* 0x00000005ff007c0c */ /* 0x000fe2000bf05300 */
[----:B------:R-:W-:Y:S01]  /*10950*/  ULDC.64 UR8, c[0x0][0xa08] ;  /* 0x0002820000087ab9 */ /* 0x000fe20000000a00 */
[----:B--2---:R-:W-:Y:S01]  /*10960*/  SHF.R.S32.HI R4, RZ, 0x1f, R10 ;  /* 0x0000001fff047819 */ /* 0x004fe2000001140a */
[----:B------:R-:W-:-:S10]  /*10970*/  IMAD.SHL.U32 R17, R10, 0x4, RZ ;  /* 0x000000040a117824 */ /* 0x000fd400078e00ff */
[C---:B------:R-:W-:Y:S01]  /*10980*/  @P0 LEA R2, P1, R10.reuse, UR4, 0x2 ;  /* 0x000000040a020c11 */ /* 0x040fe2000f8210ff */
[----:B------:R-:W-:Y:S03]  /*10990*/  STL [R1+0x2c], R10 ;  /* 0x00002c0a01007387 */ /* 0x000fe60000100800 */
[C-C-:B------:R-:W-:Y:S01]  /*109a0*/  @P0 LEA.HI.X R3, R10.reuse, UR5, R4.reuse, 0x2, P1 ;  /* 0x000000050a030c11 */ /* 0x140fe200088f1404 */
[----:B------:R-:W-:Y:S01]  /*109b0*/  ULDC.64 UR4, c[0x0][0xa00] ;  /* 0x0002800000047ab9 */ /* 0x000fe20000000a00 */
[----:B------:R-:W-:Y:S01]  /*109c0*/  SHF.L.U64.HI R9, R10, 0x2, R4 ;  /* 0x000000020a097819 */ /* 0x000fe20000010204 */
[----:B0-----:R0:W-:Y:S01]  /*109d0*/  STL [R1+0x3c], R4 ;  /* 0x00003c0401007387 */ /* 0x0011e20000100800 */
[----:B------:R-:W-:-:S03]  /*109e0*/  ISETP.NE.U32.AND P1, PT, RZ, UR4, PT ;  /* 0x00000004ff007c0c */ /* 0x000fc6000bf25070 */
[----:B------:R1:W5:Y:S01]  /*109f0*/  @P0 LDG.E R0, desc[UR10][R2.64] ;  /* 0x0000000a02000981 */ /* 0x000362000c1e1900 */
[----:B------:R-:W-:Y:S01]  /*10a00*/  ISETP.NE.AND.EX P1, PT, RZ, UR5, PT, P1 ;  /* 0x00000005ff007c0c */ /* 0x000fe2000bf25310 */
[----:B------:R-:W-:Y:S01]  /*10a10*/  IMAD.MOV.U32 R8, RZ, RZ, RZ ;  /* 0x000000ffff087224 */ /* 0x000fe200078e00ff */
[----:B------:R-:W-:Y:S01]  /*10a20*/  ISETP.NE.U32.AND P2, PT, RZ, UR6, PT ;  /* 0x00000006ff007c0c */ /* 0x000fe2000bf45070 */
[----:B------:R-:W-:Y:S01]  /*10a30*/  STL [R1+0x1c], R9 ;  /* 0x00001c0901007387 */ /* 0x000fe20000100800 */
[----:B------:R-:W-:Y:S02]  /*10a40*/  ISETP.NE.U32.AND P0, PT, RZ, UR8, PT ;  /* 0x00000008ff007c0c */ /* 0x000fe4000bf05070 */
[C---:B0-----:R-:W-:Y:S02]  /*10a50*/  IADD3 R4, P4, R17.reuse, UR8, RZ ;  /* 0x0000000811047c10 */ /* 0x041fe4000ff9e0ff */
[----:B-1----:R-:W-:Y:S02]  /*10a60*/  IADD3 R2, P3, R17, UR4, RZ ;  /* 0x0000000411027c10 */ /* 0x002fe4000ff7e0ff */
[----:B------:R-:W-:-:S02]  /*10a70*/  ISETP.NE.AND.EX P2, PT, RZ, UR7, PT, P2 ;  /* 0x00000007ff007c0c */ /* 0x000fc4000bf45320 */
[C---:B------:R-:W-:Y:S02]  /*10a80*/  IADD3.X R3, R9.reuse, UR5, RZ, P3, !PT ;  /* 0x0000000509037c10 */ /* 0x040fe40009ffe4ff */
[----:B------:R-:W-:Y:S02]  /*10a90*/  ISETP.NE.AND.EX P0, PT, RZ, UR9, PT, P0 ;  /* 0x00000009ff007c0c */ /* 0x000fe4000bf05300 */
[----:B------:R-:W-:Y:S01]  /*10aa0*/  IADD3.X R5, R9, UR9, RZ, P4, !PT ;  /* 0x0000000909057c10 */ /* 0x000fe2000a7fe4ff */
[----:B------:R-:W2:Y:S01]  /*10ab0*/  @P1 LDG.E R6, desc[UR10][R2.64] ;  /* 0x0000000a02061981 */ /* 0x000ea2000c1e1900 */
[----:B------:R-:W-:Y:S02]  /*10ac0*/  ULDC UR4, c[0x0][0x288] ;  /* 0x0000a20000047ab9 */ /* 0x000fe40000000800 */
[----:B------:R-:W-:Y:S01]  /*10ad0*/  IMAD.U32 R11, RZ, RZ, UR4 ;  /* 0x00000004ff0b7e24 */ /* 0x000fe2000f8e00ff */
[----:B------:R-:W-:-:S06]  /*10ae0*/  ULDC.64 UR4, c[0x0][0x418] ;  /* 0x0001060000047ab9 */ /* 0x000fcc0000000a00 */
[----:B------:R-:W5:Y:S04]  /*10af0*/  @P0 LDG.E R8, desc[UR10][R4.64] ;  /* 0x0000000a04080981 */ /* 0x000f68000c1e1900 */
[----:B--2---:R0:W-:Y:S02]  /*10b00*/  STL [R1+0x30], R6 ;  /* 0x0000300601007387 */ /* 0x0041e40000100800 */
[----:B0-----:R-:W-:-:S04]  /*10b10*/  @P2 IADD3 R6, P3, R17, UR6, RZ ;  /* 0x0000000611062c10 */ /* 0x001fc8000ff7e0ff */
[----:B------:R-:W-:-:S05]  /*10b20*/  @P2 IADD3.X R7, R9, UR7, RZ, P3, !PT ;  /* 0x0000000709072c10 */ /* 0x000fca0009ffe4ff */
[----:B------:R0:W2:Y:S01]  /*10b30*/  @P2 LDG.E R11, desc[UR10][R6.64] ;  /* 0x0000000a060b2981 */ /* 0x0000a2000c1e1900 */
[----:B------:R-:W-:-:S03]  /*10b40*/  UISETP.NE.U32.AND UP0, UPT, UR4, URZ, UPT ;  /* 0x0000003f0400728c */ /* 0x000fc6000bf05070 */
[----:B------:R-:W-:Y:S01]  /*10b50*/  ULDC UR4, c[0x0][0x424] ;  /* 0x0001090000047ab9 */ /* 0x000fe20000000800 */
[----:B------:R-:W-:-:S03]  /*10b60*/  UISETP.NE.AND.EX UP0, UPT, UR5, URZ, UPT, UP0 ;  /* 0x0000003f0500728c */ /* 0x000fc6000bf05300 */
[----:B------:R-:W-:Y:S01]  /*10b70*/  ULDC UR5, c[0x0][0x2f0] ;  /* 0x0000bc0000057ab9 */ /* 0x000fe20000000800 */
[----:B------:R-:W-:-:S04]  /*10b80*/  USEL UR4, UR4, 0x1, UP0 ;  /* 0x0000000104047887 */ /* 0x000fc80008000000 */
[----:B------:R-:W-:-:S06]  /*10b90*/  UIMAD UR4, UR4, UR5, URZ ;  /* 0x00000005040472a4 */ /* 0x000fcc000f8e023f */
[----:B0-----:R-:W-:Y:S01]  /*10ba0*/  IMAD.U32 R6, RZ, RZ, UR4 ;  /* 0x00000004ff067e24 */ /* 0x001fe2000f8e00ff */
[----:B--2---:R0:W-:Y:S01]  /*10bb0*/  STL [R1+0x40], R11 ;  /* 0x0000400b01007387 */ /* 0x0041e20000100800 */
[----:B------:R-:W-:Y:S05]  /*10bc0*/  @P2 BRA `(.L_x_239) ;  /* 0x0000000000182947 */ /* 0x000fea0003800000 */
[----:B------:R-:W-:Y:S05]  /*10bd0*/  @!P1 BRA `(.L_x_239) ;  /* 0x0000000000149947 */ /* 0x000fea0003800000 */
[----:B------:R-:W-:Y:S02]  /*10be0*/  ULDC.64 UR4, c[0x0][0x208] ;  /* 0x0000820000047ab9 */ /* 0x000fe40000000a00 */
[----:B------:R-:W2:Y:S04]  /*10bf0*/  LDG.E R7, desc[UR4][R2.64] ;  /* 0x0000000402077981 */ /* 0x000ea8000c1e1900 */
[----:B------:R-:W2:Y:S02]  /*10c00*/  LDG.E R2, desc[UR4][R2.64+0x4] ;  /* 0x0000040402027981 */ /* 0x000ea4000c1e1900 */
[----:B--2---:R-:W-:-:S05]  /*10c10*/  IMAD.IADD R2, R2, 0x1, -R7 ;  /* 0x0000000102027824 */ /* 0x004fca00078e0a07 */
[----:B------:R1:W-:Y:S02]  /*10c20*/  STL [R1+0x40], R2 ;  /* 0x0000400201007387 */ /* 0x0003e40000100800 */
.L_x_239:
[----:B------:R-:W1:Y:S01]  /*10c30*/  LDL.LU R7, [R1+0x8] ;  /* 0x0000080001077983 */ /* 0x000e620000300800 */
[----:B------:R-:W-:Y:S02]  /*10c40*/  ULDC.64 UR4, c[0x0][0xa20] ;  /* 0x0002880000047ab9 */ /* 0x000fe40000000a00 */
[----:B------:R-:W-:-:S04]  /*10c50*/  ISETP.NE.U32.AND P1, PT, RZ, UR4, PT ;  /* 0x00000004ff007c0c */ /* 0x000fc8000bf25070 */
[----:B------:R-:W-:Y:S02]  /*10c60*/  ISETP.NE.AND.EX P1, PT, RZ, UR5, PT, P1 ;  /* 0x00000005ff007c0c */ /* 0x000fe4000bf25310 */
[C---:B-1----:R-:W-:Y:S02]  /*10c70*/  LOP3.LUT R2, R7.reuse, 0xff000000, RZ, 0xc0, !PT ;  /* 0xff00000007027812 */ /* 0x042fe400078ec0ff */
[C---:B------:R-:W-:Y:S02]  /*10c80*/  LOP3.LUT R3, R7.reuse, 0xff0000, RZ, 0xc0, !PT ;  /* 0x00ff000007037812 */ /* 0x040fe400078ec0ff */
[----:B------:R-:W-:Y:S02]  /*10c90*/  SHF.R.U32.HI R2, RZ, 0x8, R2 ;  /* 0x00000008ff027819 */ /* 0x000fe40000011602 */
[----:B------:R-:W-:Y:S01]  /*10ca0*/  LOP3.LUT R16, R7, 0xffff, RZ, 0xc0, !PT ;  /* 0x0000ffff07107812 */ /* 0x000fe200078ec0ff */
[----:B-----5:R-:W-:Y:S01]  /*10cb0*/  IMAD.IADD R7, R8, 0x1, R0 ;  /* 0x0000000108077824 */ /* 0x020fe200078e0200 */
[----:B------:R-:W-:Y:S01]  /*10cc0*/  LEA.HI R2, R3, R2, RZ, 0x10 ;  /* 0x0000000203027211 */ /* 0x000fe200078f80ff */
[----:B------:R-:W-:-:S05]  /*10cd0*/  IMAD.MOV.U32 R3, RZ, RZ, R10 ;  /* 0x000000ffff037224 */ /* 0x000fca00078e000a */
[----:B------:R1:W-:Y:S04]  /*10ce0*/  STL [R1+0x10], R3 ;  /* 0x0000100301007387 */ /* 0x0003e80000100800 */
[----:B------:R1:W-:Y:S01]  /*10cf0*/  STL [R1+0x18], R7 ;  /* 0x0000180701007387 */ /* 0x0003e20000100800 */
[----:B------:R-:W-:Y:S05]  /*10d00*/  @!P1 BRA `(.L_x_240) ;  /* 0x0000000000149947 */ /* 0x000fea0003800000 */
[----:B------:R-:W-:Y:S01]  /*10d10*/  IADD3 R6, P0, R17, UR4, RZ ;  /* 0x0000000411067c10 */ /* 0x000fe2000ff1e0ff */
[----:B------:R-:W-:-:S03]  /*10d20*/  ULDC.64 UR6, c[0x0][0x208] ;  /* 0x0000820000067ab9 */ /* 0x000fc60000000a00 */
[----:B-1----:R-:W-:-:S05]  /*10d30*/  IADD3.X R7, R9, UR5, RZ, P0, !PT ;  /* 0x0000000509077c10 */ /* 0x002fca00087fe4ff */
[----:B------:R2:W5:Y:S01]  /*10d40*/  LDG.E R6, desc[UR6][R6.64] ;  /* 0x0000000606067981 */ /* 0x000562000c1e1900 */
[----:B------:R-:W-:Y:S05]  /*10d50*/  BRA `(.L_x_241) ;  /* 0x0000000000147947 */ /* 0x000fea0003800000 */
.L_x_240:
[----:B------:R-:W-:Y:S05]  /*10d60*/  @!P0 BRA `(.L_x_241) ;  /* 0x0000000000108947 */ /* 0x000fea0003800000 */
[----:B------:R-:W-:Y:S02]  /*10d70*/  ULDC.64 UR4, c[0x0][0x208] ;  /* 0x0000820000047ab9 */ /* 0x000fe40000000a00 */
[----:B------:R-:W2:Y:S04]  /*10d80*/  LDG.E R6, desc[UR4][R4.64] ;  /* 0x0000000404067981 */ /* 0x000ea8000c1e1900 */
[----:B------:R-:W2:Y:S02]  /*10d90*/  LDG.E R4, desc[UR4][R4.64+0x4] ;  /* 0x0000040404047981 */ /* 0x000ea4000c1e1900 */
[----:B--2---:R-:W-:-:S07]  /*10da0*/  IMAD.IADD R6, R4, 0x1, -R6 ;  /* 0x0000000104067824 */ /* 0x004fce00078e0a06 */
.L_x_241:
[----:B-----5:R-:W-:Y:S01]  /*10db0*/  IMAD.IADD R6, R6, 0x1, -R0 ;  /* 0x0000000106067824 */ /* 0x020fe200078e0a00 */
[----:B------:R-:W-:Y:S01]  /*10dc0*/  LOP3.LUT R9, R2, 0xff, RZ, 0xc0, !PT ;  /* 0x000000ff02097812 */ /* 0x000fe200078ec0ff */
[----:B------:R-:W-:Y:S01]  /*10dd0*/  IMAD.MOV.U32 R4, RZ, RZ, RZ ;  /* 0x000000ffff047224 */ /* 0x000fe200078e00ff */
[----:B------:R-:W-:Y:S01]  /*10de0*/  BSSY B0, `(.L_x_242) ;  /* 0x000002a000007945 */ /* 0x000fe20003800000 */
[C---:B------:R-:W-:Y:S01]  /*10df0*/  VIADD R0, R6.reuse, 0x4f ;  /* 0x0000004f06007836 */ /* 0x040fe20000000000 */
[----:B------:R-:W-:Y:S01]  /*10e00*/  ISETP.GE.AND P0, PT, R6, 0x1, PT ;  /* 0x000000010600780c */ /* 0x000fe20003f06270 */
[----:B------:R-:W-:Y:S01]  /*10e10*/  IMAD.MOV.U32 R10, RZ, RZ, R4 ;  /* 0x000000ffff0a7224 */ /* 0x000fe200078e0004 */
[----:B------:R3:W-:Y:S01]  /*10e20*/  STL [R1+0x34], R4 ;  /* 0x0000340401007387 */ /* 0x0007e20000100800 */
[----:B------:R-:W-:-:S05]  /*10e30*/  IMAD.HI R0, R0, 0x66666667, RZ ;  /* 0x6666666700007827 */ /* 0x000fca00078e02ff */
[----:B-1----:R-:W-:-:S04]  /*10e40*/  SHF.R.U32.HI R3, RZ, 0x1f, R0 ;  /* 0x0000001fff037819 */ /* 0x002fc80000011600 */
[----:B------:R-:W-:-:S05]  /*10e50*/  LEA.HI.SX32 R8, R0, R3, 0x1b ;  /* 0x0000000300087211 */ /* 0x000fca00078fdaff */
[----:B------:R3:W-:Y:S04]  /*10e60*/  STL [R1+0x44], R8 ;  /* 0x0000440801007387 */ /* 0x0007e80000100800 */
[----:B------:R3:W-:Y:S01]  /*10e70*/  STL [R1+0x58], R9 ;  /* 0x0000580901007387 */ /* 0x0007e20000100800 */
[----:B------:R-:W-:Y:S05]  /*10e80*/  @!P0 BRA `(.L_x_243) ;  /* 0x00000000007c8947 */ /* 0x000fea0003800000 */
[----:B------:R-:W-:-:S04]  /*10e90*/  SHF.R.U32.HI R0, RZ, 0x10, R2 ;  /* 0x00000010ff007819 */ /* 0x000fc80000011602 */
[----:B------:R-:W-:-:S13]  /*10ea0*/  ISETP.NE.AND P0, PT, R0, RZ, PT ;  /* 0x000000ff0000720c */ /* 0x000fda0003f05270 */
[----:B------:R-:W3:Y:S02]  /*10eb0*/  @!P0 LDC R0, c[0x0][0x9f0] ;  /* 0x00027c00ff008b82 */ /* 0x000ee40000000800 */
[----:B---3--:R-:W-:-:S04]  /*10ec0*/  IABS R4, R0 ;  /* 0x0000000000047213 */ /* 0x008fc80000000000 */
[----:B------:R-:W1:Y:S08]  /*10ed0*/  I2F.RP R2, R4 ;  /* 0x0000000400027306 */ /* 0x000e700000209400 */
[----:B-1----:R-:W1:Y:S02]  /*10ee0*/  MUFU.RCP R2, R2 ;  /* 0x0000000200027308 */ /* 0x002e640000001000 */
[----:B-1----:R-:W-:-:S06]  /*10ef0*/  VIADD R2, R2, 0xffffffe ;  /* 0x0ffffffe02027836 */ /* 0x002fcc0000000000 */
[----:B------:R-:W1:Y:S02]  /*10f00*/  F2I.FTZ.U32.TRUNC.NTZ R3, R2 ;  /* 0x0000000200037305 */ /* 0x000e64000021f000 */
[----:B-1----:R-:W-:-:S04]  /*10f10*/  IMAD.MOV R2, RZ, RZ, -R3 ;  /* 0x000000ffff027224 */ /* 0x002fc800078e0a03 */
[----:B------:R-:W-:Y:S02]  /*10f20*/  IMAD R5, R2, R4, RZ ;  /* 0x0000000402057224 */ /* 0x000fe400078e02ff */
[----:B------:R-:W-:-:S04]  /*10f30*/  IMAD.MOV.U32 R2, RZ, RZ, RZ ;  /* 0x000000ffff027224 */ /* 0x000fc800078e00ff */
[----:B--2---:R-:W-:Y:S01]  /*10f40*/  IMAD.HI.U32 R7, R3, R5, R2 ;  /* 0x0000000503077227 */ /* 0x004fe200078e0002 */
[----:B------:R-:W-:Y:S02]  /*10f50*/  IABS R2, R0 ;  /* 0x0000000000027213 */ /* 0x000fe40000000000 */
[----:B------:R-:W-:-:S03]  /*10f60*/  IADD3 R5, R0, -0x1, R8 ;  /* 0xffffffff00057810 */ /* 0x000fc60007ffe008 */
[----:B------:R-:W-:Y:S01]  /*10f70*/  IMAD.MOV R2, RZ, RZ, -R2 ;  /* 0x000000ffff027224 */ /* 0x000fe200078e0a02 */
[----:B------:R-:W-:Y:S02]  /*10f80*/  IABS R3, R5 ;  /* 0x0000000500037213 */ /* 0x000fe40000000000 */
[----:B------:R-:W-:Y:S01]  /*10f90*/  LOP3.LUT R5, R5, R0, RZ, 0x3c, !PT ;  /* 0x0000000005057212 */ /* 0x000fe200078e3cff */
[----:B------:R-:W-:Y:S02]  /*10fa0*/  IMAD.MOV.U32 R6, RZ, RZ, R2 ;  /* 0x000000ffff067224 */ /* 0x000fe400078e0002 */
[----:B------:R-:W-:Y:S01]  /*10fb0*/  IMAD.HI.U32 R2, R7, R3, RZ ;  /* 0x0000000307027227 */ /* 0x000fe200078e00ff */
[----:B------:R-:W-:-:S03]  /*10fc0*/  ISETP.GE.AND P2, PT, R5, RZ, PT ;  /* 0x000000ff0500720c */ /* 0x000fc60003f46270 */
[----:B------:R-:W-:-:S05]  /*10fd0*/  IMAD R3, R2, R6, R3 ;  /* 0x0000000602037224 */ /* 0x000fca00078e0203 */
[----:B------:R-:W-:-:S13]  /*10fe0*/  ISETP.GT.U32.AND P1, PT, R4, R3, PT ;  /* 0x000000030400720c */ /* 0x000fda0003f24070 */
[----:B------:R-:W-:Y:S02]  /*10ff0*/  @!P1 IMAD.IADD R3, R3, 0x1, -R4 ;  /* 0x0000000103039824 */ /* 0x000fe400078e0a04 */
[----:B------:R-:W-:Y:S01]  /*11000*/  @!P1 VIADD R2, R2, 0x1 ;  /* 0x0000000102029836 */ /* 0x000fe20000000000 */
[----:B------:R-:W-:Y:S02]  /*11010*/  ISETP.NE.AND P1, PT, R0, RZ, PT ;  /* 0x000000ff0000720c */ /* 0x000fe40003f25270 */
[----:B------:R-:W-:-:S13]  /*11020*/  ISETP.GE.U32.AND P0, PT, R3, R4, PT ;  /* 0x000000040300720c */ /* 0x000fda0003f06070 */
[----:B------:R-:W-:-:S04]  /*11030*/  @P0 VIADD R2, R2, 0x1 ;  /* 0x0000000102020836 */ /* 0x000fc80000000000 */
[----:B------:R-:W-:Y:S01]  /*11040*/  @!P2 IMAD.MOV R2, RZ, RZ, -R2 ;  /* 0x000000ffff02a224 */ /* 0x000fe200078e0a02 */
[----:B------:R-:W-:-:S05]  /*11050*/  @!P1 LOP3.LUT R2, RZ, R0, RZ, 0x33, !PT ;  /* 0x00000000ff029212 */ /* 0x000fca00078e33ff */
[----:B------:R-:W-:-:S05]  /*11060*/  IMAD.MOV.U32 R10, RZ, RZ, R2 ;  /* 0x000000ffff0a7224 */ /* 0x000fca00078e0002 */
[----:B------:R1:W-:Y:S02]  /*11070*/  STL [R1+0x34], R10 ;  /* 0x0000340a01007387 */ /* 0x0003e40000100800 */
.L_x_243:
[----:B------:R-:W-:Y:S05]  /*11080*/  BSYNC B0 ;  /* 0x0000000000007941 */ /* 0x000fea0003800000 */
.L_x_242:
[----:B------:R-:W-:Y:S01]  /*11090*/  IMAD.MOV.U32 R0, RZ, RZ, R10 ;  /* 0x000000ffff007224 */ /* 0x000fe200078e000a */
[----:B------:R-:W-:Y:S03]  /*110a0*/  BSSY B7, `(.L_x_244) ;  /* 0x00004ca000077945 */ /* 0x000fe60003800000 */
[----:B------:R-:W-:-:S05]  /*110b0*/  IMAD R2, R9, R0, RZ ;  /* 0x0000000009027224 */ /* 0x000fca00078e02ff */
[----:B------:R-:W-:Y:S01]  /*110c0*/  VIADDMNMX R0, R2, R0, R8, PT ;  /* 0x0000000002007246 */ /* 0x000fe20003800108 */
[----:B------:R4:W-:Y:S03]  /*110d0*/  STL [R1+0x28], R2 ;  /* 0x0000280201007387 */ /* 0x0009e60000100800 */
[----:B------:R-:W-:Y:S01]  /*110e0*/  ISETP.GT.AND P0, PT, R0, R2, PT ;  /* 0x000000020000720c */ /* 0x000fe20003f04270 */
[----:B------:R4:W-:-:S12]  /*110f0*/  STL [R1+0x38], R0 ;  /* 0x0000380001007387 */ /* 0x0009d80000100800 */
[----:B----4-:R-:W-:Y:S05]  /*11100*/  @P0 BRA `(.L_x_245) ;  /* 0x00000000004c0947 */ /* 0x010fea0003800000 */
[----:B------:R-:W4:Y:S02]  /*11110*/  S2R R0, SR_TID.X ;  /* 0x0000000000007919 */ /* 0x000f240000002100 */
[----:B----4-:R-:W-:-:S04]  /*11120*/  LOP3.LUT R0, R0, 0x7f, RZ, 0xc0, !PT ;  /* 0x0000007f00007812 */ /* 0x010fc800078ec0ff */
[----:B------:R-:W-:-:S13]  /*11130*/  ISETP.NE.AND P0, PT, R0, RZ, PT ;  /* 0x000000ff0000720c */ /* 0x000fda0003f05270 */
[----:B------:R-:W-:Y:S05]  /*11140*/  @P0 BRA `(.L_x_246) ;  /* 0x0000004800fc0947 */ /* 0x000fea0003800000 */
[----:B------:R-:W4:Y:S01]  /*11150*/  S2R R3, SR_LANEID ;  /* 0x0000000000037919 */ /* 0x000f220000000000 */
[----:B------:R-:W-:Y:S01]  /*11160*/  VOTEU.ANY UR4, UPT, PT ;  /* 0x0000000000047886 */ /* 0x000fe200038e0100 */
[----:B------:R-:W-:Y:S01]  /*11170*/  ULDC.64 UR6, c[0x0][0x208] ;  /* 0x0000820000067ab9 */ /* 0x000fe20000000a00 */
[----:B------:R-:W4:Y:S08]  /*11180*/  FLO.U32 R0, UR4 ;  /* 0x0000000400007d00 */ /* 0x000f3000080e0000 */
[----:B------:R-:W5:Y:S01]  /*11190*/  POPC R5, UR4 ;  /* 0x0000000400057d09 */ /* 0x000f620008000000 */
[----:B----4-:R-:W-:-:S02]  /*111a0*/  ISETP.EQ.U32.AND P0, PT, R0, R3, PT ;  /* 0x000000030000720c */ /* 0x010fc40003f02070 */
[----:B------:R-:W5:Y:S11]  /*111b0*/  LDC.64 R2, c[0x0][0xc60] ;  /* 0x00031800ff027b82 */ /* 0x000f760000000a00 */
[----:B-----5:R-:W4:Y:S01]  /*111c0*/  @P0 ATOMG.E.ADD.STRONG.GPU PT, R3, desc[UR6][R2.64], R5 ;  /* 0x00000005020309a8 */ /* 0x020f2200081ee1c6 */
[----:B---3--:R-:W3:Y:S02]  /*111d0*/  S2R R4, SR_LTMASK ;  /* 0x0000000000047919 */ /* 0x008ee40000003900 */
[----:B---3--:R-:W-:-:S04]  /*111e0*/  LOP3.LUT R4, R4, UR4, RZ, 0xc0, !PT ;  /* 0x0000000404047c12 */ /* 0x008fc8000f8ec0ff */
[----:B--2---:R-:W2:Y:S01]  /*111f0*/  POPC R7, R4 ;  /* 0x0000000400077309 */ /* 0x004ea20000000000 */
[----:B----4-:R-:W2:Y:S02]  /*11200*/  SHFL.IDX PT, R0, R3, R0, 0x1f ;  /* 0x00001f0003007589 */ /* 0x010ea400000e0000 */
[----:B--2---:R-:W-:-:S05]  /*11210*/  IADD3 R0, R0, UR38, R7 ;  /* 0x0000002600007c10 */ /* 0x004fca000fffe007 */
[----:B------:R4:W-:Y:S01]  /*11220*/  STL [R1], R0 ;  /* 0x0000000001007387 */ /* 0x0009e20000100800 */
[----:B------:R-:W-:Y:S05]  /*11230*/  BRA `(.L_x_246) ;  /* 0x0000004800c07947 */ /* 0x000fea0003800000 */
.L_x_245:
[----:B------:R-:W-:Y:S01]  /*11240*/  VIADD R0, R18, 0x24400 ;  /* 0x0002440012007836 */ /* 0x000fe20000000000 */
[----:B------:R-:W-:Y:S04]  /*11250*/  BSSY B6, `(.L_x_247) ;  /* 0x0000013000067945 */ /* 0x000fe80003800000 */
[----:B------:R-:W-:-:S13]  /*11260*/  LOP3.LUT P0, RZ, R0, 0x3ff, RZ, 0xc0, !PT ;  /* 0x000003ff00ff7812 */ /* 0x000fda000780c0ff */
[----:B------:R-:W-:Y:S05]  /*11270*/  @!P0 BRA `(.L_x_248) ;  /* 0x0000000000408947 */ /* 0x000fea0003800000 */
[----:B------:R-:W-:Y:S01]  /*11280*/  MOV R2, 0x0 ;  /* 0x0000000000027802 */ /* 0x000fe20000000f00 */
[----:B------:R-:W-:Y:S01]  /*11290*/  ULDC.64 UR6, c[0x4][0x1b8] ;  /* 0x01006e0000067ab9 */ /* 0x000fe20000000a00 */
[----:B------:R-:W-:Y:S01]  /*112a0*/  ULDC.64 UR8, c[0x4][0x1c0] ;  /* 0x0100700000087ab9 */ /* 0x000fe20000000a00 */
[----:B------:R-:W-:Y:S01]  /*112b0*/  ULDC.64 UR4, c[0x4][0x118] ;  /* 0x0100460000047ab9 */ /* 0x000fe20000000a00 */
[----:B---3--:R-:W-:Y:S02]  /*112c0*/  IMAD.U32 R4, RZ, RZ, UR6 ;  /* 0x00000006ff047e24 */ /* 0x008fe4000f8e00ff */
[----:B------:R-:W3:Y:S01]  /*112d0*/  LDC.64 R2, c[0x4][R2] ;  /* 0x0100000002027b82 */ /* 0x000ee20000000a00 */
[----:B------:R-:W-:Y:S02]  /*112e0*/  IMAD.U32 R5, RZ, RZ, UR7 ;  /* 0x00000007ff057e24 */ /* 0x000fe4000f8e00ff */
[----:B------:R-:W-:Y:S02]  /*112f0*/  IMAD.U32 R6, RZ, RZ, UR8 ;  /* 0x00000008ff067e24 */ /* 0x000fe4000f8e00ff */
[----:B--2---:R-:W-:-:S02]  /*11300*/  IMAD.U32 R7, RZ, RZ, UR9 ;  /* 0x00000009ff077e24 */ /* 0x004fc4000f8e00ff */
[----:B-1----:R-:W-:Y:S02]  /*11310*/  IMAD.U32 R10, RZ, RZ, UR4 ;  /* 0x00000004ff0a7e24 */ /* 0x002fe4000f8e00ff */
[----:B0-----:R-:W-:Y:S02]  /*11320*/  IMAD.U32 R11, RZ, RZ, UR5 ;  /* 0x00000005ff0b7e24 */ /* 0x001fe4000f8e00ff */
[----:B------:R-:W-:Y:S02]  /*11330*/  IMAD.MOV.U32 R8, RZ, RZ, 0x70 ;  /* 0x00000070ff087424 */ /* 0x000fe400078e00ff */
[----:B------:R-:W-:Y:S02]  /*11340*/  IMAD.MOV.U32 R12, RZ, RZ, 0x1 ;  /* 0x00000001ff0c7424 */ /* 0x000fe400078e00ff */
[----:B------:R-:W-:-:S07]  /*11350*/  IMAD.MOV.U32 R13, RZ, RZ, RZ ;  /* 0x000000ffff0d7224 */ /* 0x000fce00078e00ff */
[----:B------:R-:W-:-:S07]  /*11360*/  LEPC R20, `(.L_x_248) ;  /* 0x000000001014794e */ /* 0x000fce0000000000 */
[----:B---3--:R-:W-:Y:S05]  /*11370*/  CALL.ABS.NOINC R2 ;  /* 0x0000000002007343 */ /* 0x008fea0003c00000 */
.L_x_248:
[----:B------:R-:W-:Y:S05]  /*11380*/  BSYNC B6 ;  /* 0x0000000000067941 */ /* 0x000fea0003800000 */
.L_x_247:
        /* <DEDUP_REMOVED lines=8> */
[----:B------:R4:W4:Y:S01]  /*11410*/  LDC.64 R2, c[0x4][R0] ;  /* 0x0100000000027b82 */ /* 0x0009220000000a00 */
[----:B---3--:R-:W-:Y:S02]  /*11420*/  IMAD.U32 R4, RZ, RZ, UR6 ;  /* 0x00000006ff047e24 */ /* 0x008fe4000f8e00ff */
        /* <DEDUP_REMOVED lines=9> */
[----:B----4-:R-:W-:Y:S05]  /*114c0*/  CALL.ABS.NOINC R2 ;  /* 0x0000000002007343 */ /* 0x010fea0003c00000 */
.L_x_251:
[----:B------:R-:W-:Y:S01]  /*114d0*/  MOV R2, 0x0 ;  /* 0x0000000000027802 */ /* 0x000fe20000000f00 */
[----:B------:R-:W-:Y:S01]  /*114e0*/  ULDC.64 UR6, c[0x4][0x1b8] ;  /* 0x01006e0000067ab9 */ /* 0x000fe20000000a00 */
[----:B------:R-:W-:Y:S01]  /*114f0*/  ULDC.64 UR8, c[0x4][0x1c0] ;  /* 0x0100700000087ab9 */ /* 0x000fe20000000a00 */
[----:B------:R-:W-:Y:S01]  /*11500*/  ULDC.64 UR4, c[0x4][0x128] ;  /* 0x01004a0000047ab9 */ /* 0x000fe20000000a00 */
[----:B------:R-:W-:Y:S02]  /*11510*/  IMAD.U32 R4, RZ, RZ, UR6 ;  /* 0x00000006ff047e24 */ /* 0x000fe4000f8e00ff */
[----:B------:R-:W0:Y:S01]  /*11520*/  LDC.64 R2, c[0x4][R2] ;  /* 0x0100000002027b82 */ /* 0x000e220000000a00 */
[----:B------:R-:W-:Y:S02]  /*11530*/  IMAD.U32 R5, RZ, RZ, UR7 ;  /* 0x00000007ff057e24 */ /* 0x000fe4000f8e00ff */
[----:B------:R-:W-:Y:S02]  /*11540*/  IMAD.U32 R6, RZ, RZ, UR8 ;  /* 0x00000008ff067e24 */ /* 0x000fe4000f8e00ff */
[----:B------:R-:W-:-:S02]  /*11550*/  IMAD.U32 R7, RZ, RZ, UR9 ;  /* 0x00000009ff077e24 */ /* 0x000fc4000f8e00ff */
[----:B------:R-:W-:Y:S02]  /*11560*/  IMAD.U32 R10, RZ, RZ, UR4 ;  /* 0x00000004ff0a7e24 */ /* 0x000fe4000f8e00ff */
[----:B------:R-:W-:Y:S02]  /*11570*/  IMAD.U32 R11, RZ, RZ, UR5 ;  /* 0x00000005ff0b7e24 */ /* 0x000fe4000f8e00ff */
[----:B------:R-:W-:Y:S02]  /*11580*/  IMAD.MOV.U32 R8, RZ, RZ, 0x70 ;  /* 0x00000070ff087424 */ /* 0x000fe400078e00ff */
[----:B------:R-:W-:Y:S02]  /*11590*/  IMAD.MOV.U32 R12, RZ, RZ, 0x1 ;  /* 0x00000001ff0c7424 */ /* 0x000fe400078e00ff */
[----:B------:R-:W-:-:S07]  /*115a0*/  IMAD.MOV.U32 R13, RZ, RZ, RZ ;  /* 0x000000ffff0d7224 */ /* 0x000fce00078e00ff */
[----:B------:R-:W-:-:S07]  /*115b0*/  LEPC R20, `(.L_x_250) ;  /* 0x000000001014794e */ /* 0x000fce0000000000 */
[----:B0-----:R-:W-:Y:S05]  /*115c0*/  CALL.ABS.NOINC R2 ;  /* 0x0000000002007343 */ /* 0x001fea0003c00000 */
.L_x_250:
[----:B------:R-:W-:Y:S05]  /*115d0*/  BSYNC B6 ;  /* 0x0000000000067941 */ /* 0x000fea0003800000 */
.L_x_249:
[----:B---3--:R-:W3:Y:S01]  /*115e0*/  LDL.LU R4, [R1+0x1c] ;  /* 0x00001c0001047983 */ /* 0x008ee20000300800 */
[----:B------:R-:W-:-:S03]  /*115f0*/  ULDC.64 UR4, c[0x0][0x9f8] ;  /* 0x00027e0000047ab9 */ /* 0x000fc60000000a00 */
[----:B--2---:R-:W2:Y:S01]  /*11600*/  LDL R7, [R1+0x10] ;  /* 0x0000100001077983 */ /* 0x004ea20000100800 */
[----:B------:R-:W-:Y:S01]  /*11610*/  ISETP.NE.U32.AND P0, PT, RZ, UR4, PT ;  /* 0x00000004ff007c0c */ /* 0x000fe2000bf05070 */
[----:B------:R-:W-:Y:S02]  /*11620*/  ULDC.64 UR6, c[0x0][0x208] ;  /* 0x0000820000067ab9 */ /* 0x000fe40000000a00 */
[----:B------:R-:W4:Y:S01]  /*11630*/  LDL R0, [R1+0x38] ;  /* 0x0000380001007983 */ /* 0x000f220000100800 */
[----:B------:R-:W-:-:S13]  /*11640*/  ISETP.NE.AND.EX P0, PT, RZ, UR5, PT, P0 ;  /* 0x00000005ff007c0c */ /* 0x000fda000bf05300 */
[----:B------:R-:W-:-:S04]  /*11650*/  @P0 IADD3 R2, P1, R17, UR4, RZ ;  /* 0x0000000411020c10 */ /* 0x000fc8000ff3e0ff */
[----:B---3--:R-:W-:Y:S01]  /*11660*/  @P0 IADD3.X R3, R4, UR5, RZ, P1, !PT ;  /* 0x0000000504030c10 */ /* 0x008fe20008ffe4ff */
[----:B------:R-:W-:-:S04]  /*11670*/  ULDC.64 UR4, c[0x0][0xa08] ;  /* 0x0002820000047ab9 */ /* 0x000fc80000000a00 */
[----:B--2---:R2:W3:Y:S02]  /*11680*/  @P0 LDG.E R7, desc[UR6][R2.64] ;  /* 0x0000000602070981 */ /* 0x0044e4000c1e1900 */
[----:B--2---:R-:W2:Y:S01]  /*11690*/  LDC.64 R2, c[0x0][0x418] ;  /* 0x00010600ff027b82 */ /* 0x004ea20000000a00 */
[----:B----4-:R-:W-:Y:S01]  /*116a0*/  VIADD R0, R0, 0xffffffff ;  /* 0xffffffff00007836 */ /* 0x010fe20000000000 */
[----:B---3--:R-:W-:Y:S01]  /*116b0*/  SHF.R.S32.HI R8, RZ, 0x1f, R7 ;  /* 0x0000001fff087819 */ /* 0x008fe20000011407 */
[----:B------:R3:W-:Y:S04]  /*116c0*/  @P0 STL [R1+0x10], R7 ;  /* 0x0000100701000387 */ /* 0x0007e80000100800 */
[----:B------:R3:W-:Y:S01]  /*116d0*/  STL [R1+0x1c], R8 ;  /* 0x00001c0801007387 */ /* 0x0007e20000100800 */
[----:B--2---:R-:W-:Y:S01]  /*116e0*/  LOP3.LUT P0, RZ, R2, UR4, RZ, 0xfc, !PT ;  /* 0x0000000402ff7c12 */ /* 0x004fe2000f80fcff */
[----:B------:R-:W-:-:S03]  /*116f0*/  UMOV UR4, 0xffffffff ;  /* 0xffffffff00047882 */ /* 0x000fc60000000000 */
[----:B------:R-:W-:-:S04]  /*11700*/  LOP3.LUT P0, RZ, R3, UR5, RZ, 0xfc, P0 ;  /* 0x0000000503ff7c12 */ /* 0x000fc8000800fcff */
[----:B------:R-:W-:Y:S01]  /*11710*/  SEL R17, R7, RZ, !P0 ;  /* 0x000000ff07117207 */ /* 0x000fe20004000000 */
[----:B---3--:R-:W-:Y:S08]  /*11720*/  BRA.DIV UR4, `(.L_x_252) ;  /* 0x0000005a04587947 */ /* 0x008ff0000b800000 */
[----:B------:R-:W2:Y:S02]  /*11730*/  S2R R4, SR_TID.X ;  /* 0x0000000000047919 */ /* 0x000ea40000002100 */
[----:B--2---:R-:W-:-:S04]  /*11740*/  SHF.R.U32.HI R4, RZ, 0x5, R4 ;  /* 0x00000005ff047819 */ /* 0x004fc80000011604 */
[----:B------:R-:W-:-:S05]  /*11750*/  LOP3.LUT R4, R4, 0x3, RZ, 0xc0, !PT ;  /* 0x0000000304047812 */ /* 0x000fca00078ec0ff */
[----:B------:R2:W3:Y:S02]  /*11760*/  SHFL.IDX PT, R14, R4, RZ, 0x1f ;  /* 0x00001fff040e7589 */ /* 0x0004e400000e0000 */
.L_x_367:
[----:B------:R-:W-:Y:S01]  /*11770*/  PLOP3.LUT P1, PT, PT, PT, PT, 0x8, 0x0 ;  /* 0x000000000000781c */ /* 0x000fe20003f2e170 */
[----:B------:R4:W-:Y:S01]  /*11780*/  STL [R1+0x8], R0 ;  /* 0x0000080001007387 */ /* 0x0009e20000100800 */
[----:B---3--:R-:W-:Y:S02]  /*11790*/  ISETP.NE.AND P0, PT, R14, RZ, PT ;  /* 0x000000ff0e00720c */ /* 0x008fe40003f05270 */
[----:B--2---:R-:W-:-:S05]  /*117a0*/  P2R R4, PR, RZ, 0x2 ;  /* 0x00000002ff047803 */ /* 0x004fca0000000000 */
[----:B------:R4:W-:Y:S06]  /*117b0*/  STL [R1+0x20], R4 ;  /* 0x0000200401007387 */ /* 0x0009ec0000100800 */
[----:B------:R-:W-:Y:S05]  /*117c0*/  @P0 BRA `(.L_x_253) ;  /* 0x0000000400440947 */ /* 0x000fea0003800000 */
[----:B------:R-:W-:-:S03]  /*117d0*/  UMOV UR4, 0xffffffff ;  /* 0xffffffff00047882 */ /* 0x000fc60000000000 */
[----:B------:R-:W-:Y:S05]  /*117e0*/  BRA.DIV UR4, `(.L_x_254) ;  /* 0x0000005a045c7947 */ /* 0x000fea000b800000 */
[----:B------:R-:W-:-:S13]  /*117f0*/  ELECT P6, URZ, PT ;  /* 0x00000000003f782f */ /* 0x000fda00038c0000 */
.L_x_370:
[----:B------:R-:W-:Y:S05]  /*11800*/  @!P6 BRA `(.L_x_253) ;  /* 0x000000040034e947 */ /* 0x000fea0003800000 */
[----:B------:R-:W-:-:S04]  /*11810*/  ISETP.NE.U32.AND P0, PT, R2, RZ, PT ;  /* 0x000000ff0200720c */ /* 0x000fc80003f05070 */
[----:B------:R-:W-:-:S13]  /*11820*/  ISETP.NE.AND.EX P0, PT, R3, RZ, PT, P0 ;  /* 0x000000ff0300720c */ /* 0x000fda0003f05300 */
[----:B------:R-:W-:Y:S05]  /*11830*/  @!P0 BRA `(.L_x_255) ;  /* 0x0000000000548947 */ /* 0x000fea0003800000 */
[----:B------:R-:W2:Y:S01]  /*11840*/  LDC R6, c[0x0][0x43c] ;  /* 0x00010f00ff067b82 */ /* 0x000ea20000000800 */
[----:B------:R-:W-:Y:S01]  /*11850*/  IMAD.MOV.U32 R9, RZ, RZ, R0 ;  /* 0x000000ffff097224 */ /* 0x000fe200078e0000 */
[----:B------:R-:W-:Y:S01]  /*11860*/  ULDC.64 UR4, c[0x0][0x428] ;  /* 0x00010a0000047ab9 */ /* 0x000fe20000000a00 */
[----:B------:R-:W-:Y:S02]  /*11870*/  ULDC.64 UR6, c[0x0][0x208] ;  /* 0x0000820000067ab9 */ /* 0x000fe40000000a00 */
[----:B----4-:R-:W-:Y:S01]  /*11880*/  IMAD.MOV.U32 R0, RZ, RZ, R9 ;  /* 0x000000ffff007224 */ /* 0x010fe200078e0009 */
[----:B--2---:R-:W-:-:S13]  /*11890*/  ISETP.NE.AND P0, PT, R6, 0x1, PT ;  /* 0x000000010600780c */ /* 0x004fda0003f05270 */
[----:B------:R-:W2:Y:S02]  /*118a0*/  @P0 LDC.64 R4, c[0x0][0x440] ;  /* 0x00011000ff040b82 */ /* 0x000ea40000000a00 */
[----:B--2---:R-:W-:-:S05]  /*118b0*/  @P0 IMAD.HI.U32 R4, R9, R4, RZ ;  /* 0x0000000409040227 */ /* 0x004fca00078e00ff */
[----:B------:R-:W-:-:S04]  /*118c0*/  @P0 SHF.R.U32.HI R0, RZ, R5, R4 ;  /* 0x00000005ff000219 */ /* 0x000fc80000011604 */
[--C-:B------:R-:W-:Y:S01]  /*118d0*/  SHF.R.S32.HI R5, RZ, 0x1f, R0.reuse ;  /* 0x0000001fff057819 */ /* 0x100fe20000011400 */
[----:B------:R-:W-:-:S04]  /*118e0*/  IMAD.MOV R4, RZ, RZ, -R0 ;  /* 0x000000ffff047224 */ /* 0x000fc800078e0a00 */
[----:B------:R-:W-:Y:S02]  /*118f0*/  IMAD R9, R6, R4, R9 ;  /* 0x0000000406097224 */ /* 0x000fe400078e0209 */
[----:B------:R-:W-:Y:S02]  /*11900*/  IMAD R6, R8, UR4, RZ ;  /* 0x0000000408067c24 */ /* 0x000fe4000f8e02ff */
[----:B------:R-:W-:Y:S01]  /*11910*/  IMAD.MOV.U32 R4, RZ, RZ, R0 ;  /* 0x000000ffff047224 */ /* 0x000fe200078e0000 */
[----:B------:R2:W-:Y:S01]  /*11920*/  STL [R1+0x8], R9 ;  /* 0x0000080901007387 */ /* 0x0005e20000100800 */
[C---:B------:R-:W-:Y:S02]  /*11930*/  IMAD R0, R7.reuse, UR5, R6 ;  /* 0x0000000507007c24 */ /* 0x040fe4000f8e0206 */
[----:B------:R-:W-:-:S04]  /*11940*/  IMAD.WIDE.U32 R4, R7, UR4, R4 ;  /* 0x0000000407047c25 */ /* 0x000fc8000f8e0004 */
[----:B------:R-:W-:Y:S01]  /*11950*/  IMAD.IADD R0, R5, 0x1, R0 ;  /* 0x0000000105007824 */ /* 0x000fe200078e0200 */
[----:B------:R-:W-:-:S04]  /*11960*/  LEA R2, P0, R4, R2, 0x2 ;  /* 0x0000000204027211 */ /* 0x000fc800078010ff */
[----:B------:R-:W-:-:S05]  /*11970*/  LEA.HI.X R3, R4, R3, R0, 0x2, P0 ;  /* 0x0000000304037211 */ /* 0x000fca00000f1400 */
[----:B------:R2:W5:Y:S04]  /*11980*/  LDG.E R17, desc[UR6][R2.64] ;  /* 0x0000000602117981 */ /* 0x000568000c1e1900 */
.L_x_255:
[----:B--2---:R-:W2:Y:S01]  /*11990*/  LDL R2, [R1+0x14] ;  /* 0x0000140001027983 */ /* 0x004ea20000100800 */
[----:B----4-:R-:W-:Y:S01]  /*119a0*/  IMAD R0, R19, 0x8, R18 ;  /* 0x0000000813007824 */ /* 0x010fe200078e0212 */
[----:B--2---:R-:W-:-:S04]  /*119b0*/  SHF.L.U32 R2, R2, 0x1f, RZ ;  /* 0x0000001f02027819 */ /* 0x004fc800000006ff */
[----:B------:R-:W2:Y:S02]  /*119c0*/  SYNCS.PHASECHK.TRANS64.TRYWAIT P0, [R0+URZ+0x38840], R2 ;  /* 0x03884002000075a7 */ /* 0x000ea4000800017f */
[----:B--2---:R-:W-:Y:S05]  /*119d0*/  @!P0 BRA `(.L_x_256) ;  /* 0x0000005800008947 */ /* 0x004fea0003800000 */
.L_x_371:
[----:B------:R-:W3:Y:S02]  /*119e0*/  S2R R3, SR_TID.X ;  /* 0x0000000000037919 */ /* 0x000ee40000002100 */
[----:B---3--:R-:W-:-:S04]  /*119f0*/  LOP3.LUT R3, R3, 0x7f, RZ, 0xc0, !PT ;  /* 0x0000007f03037812 */ /* 0x008fc800078ec0ff */
[----:B------:R-:W-:-:S13]  /*11a00*/  ISETP.NE.AND P0, PT, R3, RZ, PT ;  /* 0x000000ff0300720c */ /* 0x000fda0003f05270 */
[----:B------:R-:W-:Y:S05]  /*11a10*/  @P0 BRA `(.L_x_257) ;  /* 0x00000000001c0947 */ /* 0x000fea0003800000 */
[----:B------:R-:W3:Y:S01]  /*11a20*/  S2R R3, SR_TID.X ;  /* 0x0000000000037919 */ /* 0x000ee20000002100 */
[----:B--2---:R-:W-:-:S04]  /*11a30*/  IMAD.MOV.U32 R2, RZ, RZ, 0xa000 ;  /* 0x0000a000ff027424 */ /* 0x004fc800078e00ff */
[----:B------:R4:W-:Y:S01]  /*11a40*/  SYNCS.ARRIVE.TRANS64 RZ, [R0+URZ+0x38830], R2 ;  /* 0x0388300200ff79a7 */ /* 0x0009e2000800003f */
[----:B---3--:R-:W-:-:S04]  /*11a50*/  LOP3.LUT R3, R3, 0x1f, RZ, 0xc0, !PT ;  /* 0x0000001f03037812 */ /* 0x008fc800078ec0ff */
[----:B------:R-:W-:-:S13]  /*11a60*/  ISETP.NE.AND P0, PT, R3, RZ, PT ;  /* 0x000000ff0300720c */ /* 0x000fda0003f05270 */
[----:B----4-:R-:W-:Y:S05]  /*11a70*/  @!P0 BRA `(.L_x_257) ;  /* 0x0000000000048947 */ /* 0x010fea0003800000 */
[----:B------:R-:W-:Y:S01]  /*11a80*/  BPT.TRAP 0x1 ;  /* 0x000000040000795c */ /* 0x000fe20000300000 */
.L_x_257:
[----:B------:R-:W3:Y:S04]  /*11a90*/  LDL R3, [R1+0x8] ;  /* 0x0000080001037983 */ /* 0x000ee80000100800 */
[----:B--2---:R-:W2:Y:S01]  /*11aa0*/  LDL R2, [R1+0x18] ;  /* 0x0000180001027983 */ /* 0x004ea20000100800 */
[----:B------:R-:W-:Y:S01]  /*11ab0*/  R2UR UR9, R0 ;  /* 0x00000000000972ca */ /* 0x000fe200000e0000 */
[----:B------:R-:W-:Y:S01]  /*11ac0*/  IMAD R0, R19, 0xa000, R18 ;  /* 0x0000a00013007824 */ /* 0x000fe200078e0212 */
[----:B------:R-:W-:Y:S01]  /*11ad0*/  UIADD3 UR4, UP0, UR36, 0x370, URZ ;  /* 0x0000037024047890 */ /* 0x000fe2000ff1e03f */
[----:B------:R-:W-:Y:S01]  /*11ae0*/  R2UR UR12, R16 ;  /* 0x00000000100c72ca */ /* 0x000fe200000e0000 */
[----:B------:R-:W-:Y:S01]  /*11af0*/  UMOV UR10, URZ ;  /* 0x0000003f000a7c82 */ /* 0x000fe20008000000 */
[----:B-----5:R-:W-:Y:S01]  /*11b00*/  R2UR UR13, R17 ;  /* 0x00000000110d72ca */ /* 0x020fe200000e0000 */
[----:B------:R-:W-:Y:S01]  /*11b10*/  UMOV UR6, 0x0 ;  /* 0x0000000000067882 */ /* 0x000fe20000000000 */
[----:B------:R-:W-:Y:S01]  /*11b20*/  R2UR UR14, R0 ;  /* 0x00000000000e72ca */ /* 0x000fe200000e0000 */
[----:B------:R-:W-:Y:S01]  /*11b30*/  UMOV UR7, 0x14f00000 ;  /* 0x14f0000000077882 */ /* 0x000fe20000000000 */
[----:B------:R-:W-:Y:S01]  /*11b40*/  UMOV UR16, 0x40 ;  /* 0x0000004000107882 */ /* 0x000fe20000000000 */
[----:B------:R-:W-:-:S03]  /*11b50*/  PLOP3.LUT P0, PT, PT, PT, PT, 0x80, 0x0 ;  /* 0x000000000000781c */ /* 0x000fc60003f0f070 */
[----:B------:R-:W-:Y:S01]  /*11b60*/  UIADD3 UR9, UR9, 0x38830, URZ ;  /* 0x0003883009097890 */ /* 0x000fe2000fffe03f */
[----:B------:R-:W-:-:S05]  /*11b70*/  P2R R0, PR, RZ, 0x1 ;  /* 0x00000001ff007803 */ /* 0x000fca0000000000 */
[----:B------:R4:W-:Y:S01]  /*11b80*/  STL [R1+0x20], R0 ;  /* 0x0000200001007387 */ /* 0x0009e20000100800 */
[----:B------:R-:W-:Y:S02]  /*11b90*/  UIADD3 UR8, UR14, 0x24400, URZ ;  /* 0x000244000e087890 */ /* 0x000fe4000fffe03f */
[----:B------:R-:W-:Y:S02]  /*11ba0*/  UIADD3 UR15, UR14, 0x26c00, URZ ;  /* 0x00026c000e0f7890 */ /* 0x000fe4000fffe03f */
[----:B------:R-:W-:Y:S02]  /*11bb0*/  UIADD3 UR17, UR14, 0x29400, URZ ;  /* 0x000294000e117890 */ /* 0x000fe4000fffe03f */
[----:B------:R-:W-:-:S03]  /*11bc0*/  UIADD3 UR18, UR14, 0x2bc00, URZ ;  /* 0x0002bc000e127890 */ /* 0x000fc6000fffe03f */
[----:B------:R-:W-:Y:S01]  /*11bd0*/  UMOV UR14, 0x80 ;  /* 0x00000080000e7882 */ /* 0x000fe20000000000 */
[----:B---3--:R-:W-:Y:S02]  /*11be0*/  R2UR UR11, R3 ;  /* 0x00000000030b72ca */ /* 0x008fe400000e0000 */
[----:B--2---:R-:W-:-:S13]  /*11bf0*/  R2UR UR5, R2 ;  /* 0x00000000020572ca */ /* 0x004fda00000e0000 */
[----:B------:R-:W-:Y:S02]  /*11c00*/  UIMAD UR11, UR11, 0x50, UR5 ;  /* 0x000000500b0b78a4 */ /* 0x000fe4000f8e0205 */
[----:B------:R-:W-:-:S09]  /*11c10*/  UIADD3.X UR5, URZ, UR37, URZ, UP0, !UPT ;  /* 0x000000253f057290 */ /* 0x000fd200087fe43f */
[----:B------:R2:W-:Y:S02]  /*11c20*/  UTMALDG.4D [UR8], [UR4], desc[UR6] ;  /* 0x00000608040075b4 */ /* 0x0005e40008019000 */
[----:B--2---:R-:W-:Y:S01]  /*11c30*/  UMOV UR8, UR15 ;  /* 0x0000000f00087c82 */ /* 0x004fe20008000000 */
[----:B------:R-:W-:Y:S02]  /*11c40*/  UMOV UR10, UR16 ;  /* 0x00000010000a7c82 */ /* 0x000fe40008000000 */
[----:B------:R2:W-:Y:S02]  /*11c50*/  UTMALDG.4D [UR8], [UR4], desc[UR6] ;  /* 0x00000608040075b4 */ /* 0x0005e40008019000 */
[----:B--2---:R-:W-:Y:S01]  /*11c60*/  UMOV UR8, UR17 ;  /* 0x0000001100087c82 */ /* 0x004fe20008000000 */
[----:B------:R-:W-:Y:S01]  /*11c70*/  UMOV UR10, UR14 ;  /* 0x0000000e000a7c82 */ /* 0x000fe20008000000 */
[----:B------:R-:W-:Y:S01]  /*11c80*/  UMOV UR14, 0xc0 ;  /* 0x000000c0000e7882 */ /* 0x000fe20000000000 */
[----:B------:R2:W-:Y:S02]  /*11c90*/  UTMALDG.4D [UR8], [UR4], desc[UR6] ;  /* 0x00000608040075b4 */ /* 0x0005e40008019000 */
[----:B--2---:R-:W-:Y:S01]  /*11ca0*/  UMOV UR8, UR18 ;  /* 0x0000001200087c82 */ /* 0x004fe20008000000 */
[----:B------:R-:W-:-:S02]  /*11cb0*/  UMOV UR10, UR14 ;  /* 0x0000000e000a7c82 */ /* 0x000fc40008000000 */
[----:B------:R4:W-:Y:S02]  /*11cc0*/  UTMALDG.4D [UR8], [UR4], desc[UR6] ;  /* 0x00000608040075b4 */ /* 0x0009e40008019000 */
[----:B----4-:R-:W-:Y:S01]  /*11cd0*/  NOP ;  /* 0x0000000000007918 */ /* 0x010fe20000000000 */
.L_x_253:
[----:B------:R-:W2:Y:S04]  /*11ce0*/  LDL.LU R3, [R1+0x30] ;  /* 0x0000300001037983 */ /* 0x000ea80000300800 */
[----:B------:R-:W3:Y:S04]  /*11cf0*/  LDL.LU R5, [R1+0x2c] ;  /* 0x00002c0001057983 */ /* 0x000ee80000300800 */
[----:B----4-:R-:W4:Y:S01]  /*11d00*/  LDL.LU R4, [R1+0x3c] ;  /* 0x00003c0001047983 */ /* 0x010f220000300800 */
[----:B------:R-:W-:Y:S05]  /*11d10*/  WARPSYNC.ALL ;  /* 0x0000000000007948 */ /* 0x000fea0003800000 */
[----:B------:R-:W-:Y:S01]  /*11d20*/  ULDC.64 UR6, c[0x0][0xa00] ;  /* 0x0002800000067ab9 */ /* 0x000fe20000000a00 */
[----:B------:R-:W-:Y:S01]  /*11d30*/  ULDC.64 UR4, c[0x0][0x298] ;  /* 0x0000a60000047ab9 */ /* 0x000fe20000000a00 */
[----:B------:R-:W-:Y:S01]  /*11d40*/  BAR.SYNC.DEFER_BLOCKING 0x8, 0x180 ;  /* 0x0206000000007b1d */ /* 0x000fe20000010000 */
[----:B------:R-:W-:Y:S01]  /*11d50*/  ISETP.NE.U32.AND P0, PT, RZ, UR6, PT ;  /* 0x00000006ff007c0c */ /* 0x000fe2000bf05070 */
[----:B------:R-:W-:-:S03]  /*11d60*/  VIADD R2, R18, 0x14400 ;  /* 0x0001440012027836 */ /* 0x000fc60000000000 */
[----:B------:R-:W-:Y:S01]  /*11d70*/  ISETP.NE.AND.EX P0, PT, RZ, UR7, PT, P0 ;  /* 0x00000007ff007c0c */ /* 0x000fe2000bf05300 */
[----:B------:R-:W-:Y:S01]  /*11d80*/  BSSY B6, `(.L_x_258) ;  /* 0x000001e000067945 */ /* 0x000fe20003800000 */
[----:B------:R-:W-:Y:S02]  /*11d90*/  LOP3.LUT P1, RZ, R2, 0x3ff, RZ, 0xc0, !PT ;  /* 0x000003ff02ff7812 */ /* 0x000fe4000782c0ff */
[----:B--2---:R-:W-:Y:S02]  /*11da0*/  SHF.R.S32.HI R0, RZ, 0x1f, R3 ;  /* 0x0000001fff007819 */ /* 0x004fe40000011403 */
[----:B---3--:R-:W-:-:S03]  /*11db0*/  SEL R5, R5, RZ, !P0 ;  /* 0x000000ff05057207 */ /* 0x008fc60004000000 */
[----:B------:R-:W-:Y:S01]  /*11dc0*/  IMAD R0, R0, UR4, RZ ;  /* 0x0000000400007c24 */ /* 0x000fe2000f8e02ff */
[----:B----4-:R-:W-:-:S03]  /*11dd0*/  SEL R4, R4, RZ, !P0 ;  /* 0x000000ff04047207 */ /* 0x010fc60004000000 */
[C---:B------:R-:W-:Y:S02]  /*11de0*/  IMAD R0, R3.reuse, UR5, R0 ;  /* 0x0000000503007c24 */ /* 0x040fe4000f8e0200 */
[----:B------:R-:W-:-:S04]  /*11df0*/  IMAD.WIDE.U32 R2, R3, UR4, RZ ;  /* 0x0000000403027c25 */ /* 0x000fc8000f8e00ff */
[----:B------:R-:W-:Y:S01]  /*11e00*/  IMAD.IADD R0, R3, 0x1, R0 ;  /* 0x0000000103007824 */ /* 0x000fe200078e0200 */
[----:B------:R2:W-:Y:S04]  /*11e10*/  STL.64 [R1+0x50], R2 ;  /* 0x0000500201007387 */ /* 0x0005e80000100a00 */
[----:B------:R2:W-:Y:S04]  /*11e20*/  STL [R1+0x2c], R5 ;  /* 0x00002c0501007387 */ /* 0x0005e80000100800 */
[----:B------:R2:W-:Y:S04]  /*11e30*/  STL [R1+0x3c], R4 ;  /* 0x00003c0401007387 */ /* 0x0005e80000100800 */
[----:B------:R2:W-:Y:S01]  /*11e40*/  STL [R1+0x30], R0 ;  /* 0x0000300001007387 */ /* 0x0005e20000100800 */
[----:B------:R-:W-:Y:S05]  /*11e50*/  @!P1 BRA `(.L_x_259) ;  /* 0x0000000000409947 */ /* 0x000fea0003800000 */
[----:B--2---:R-:W-:Y:S01]  /*11e60*/  MOV R2, 0x0 ;  /* 0x0000000000027802 */ /* 0x004fe20000000f00 */
[----:B------:R-:W-:Y:S01]  /*11e70*/  ULDC.64 UR6, c[0x4][0x1b8] ;  /* 0x01006e0000067ab9 */ /* 0x000fe20000000a00 */
[----:B------:R-:W-:Y:S01]  /*11e80*/  ULDC.64 UR8, c[0x4][0x1c0] ;  /* 0x0100700000087ab9 */ /* 0x000fe20000000a00 */
[----:B------:R-:W-:Y:S01]  /*11e90*/  ULDC.64 UR4, c[0x4][0x130] ;  /* 0x01004c0000047ab9 */ /* 0x000fe20000000a00 */
[----:B------:R-:W-:Y:S02]  /*11ea0*/  IMAD.U32 R4, RZ, RZ, UR6 ;  /* 0x00000006ff047e24 */ /* 0x000fe4000f8e00ff */
[----:B------:R-:W2:Y:S01]  /*11eb0*/  LDC.64 R2, c[0x4][R2] ;  /* 0x0100000002027b82 */ /* 0x000ea20000000a00 */
[----:B------:R-:W-:Y:S02]  /*11ec0*/  IMAD.U32 R5, RZ, RZ, UR7 ;  /* 0x00000007ff057e24 */ /* 0x000fe4000f8e00ff */
[----:B------:R-:W-:Y:S02]  /*11ed0*/  IMAD.U32 R6, RZ, RZ, UR8 ;  /* 0x00000008ff067e24 */ /* 0x000fe4000f8e00ff */
[----:B------:R-:W-:-:S02]  /*11ee0*/  IMAD.U32 R7, RZ, RZ, UR9 ;  /* 0x00000009ff077e24 */ /* 0x000fc4000f8e00ff */
[----:B-1----:R-:W-:Y:S02]  /*11ef0*/  IMAD.U32 R10, RZ, RZ, UR4 ;  /* 0x00000004ff0a7e24 */ /* 0x002fe4000f8e00ff */
[----:B0-----:R-:W-:Y:S02]  /*11f00*/  IMAD.U32 R11, RZ, RZ, UR5 ;  /* 0x00000005ff0b7e24 */ /* 0x001fe4000f8e00ff */
[----:B------:R-:W-:Y:S02]  /*11f10*/  IMAD.MOV.U32 R8, RZ, RZ, 0x70 ;  /* 0x00000070ff087424 */ /* 0x000fe400078e00ff */
[----:B------:R-:W-:Y:S02]  /*11f20*/  IMAD.MOV.U32 R12, RZ, RZ, 0x1 ;  /* 0x00000001ff0c7424 */ /* 0x000fe400078e00ff */
[----:B------:R-:W-:-:S07]  /*11f30*/  IMAD.MOV.U32 R13, RZ, RZ, RZ ;  /* 0x000000ffff0d7224 */ /* 0x000fce00078e00ff */
[----:B------:R-:W-:-:S07]  /*11f40*/  LEPC R20, `(.L_x_259) ;  /* 0x000000001014794e */ /* 0x000fce0000000000 */
[----:B--2---:R-:W-:Y:S05]  /*11f50*/  CALL.ABS.NOINC R2 ;  /* 0x0000000002007343 */ /* 0x004fea0003c00000 */
.L_x_259:
[----:B------:R-:W-:Y:S05]  /*11f60*/  BSYNC B6 ;  /* 0x0000000000067941 */ /* 0x000fea0003800000 */
.L_x_258:
[----:B--2---:R-:W2:Y:S01]  /*11f70*/  LDL.LU R0, [R1+0x3c] ;  /* 0x00003c0001007983 */ /* 0x004ea20000300800 */
[----:B------:R-:W-:Y:S01]  /*11f80*/  ULDC.64 UR4, c[0x0][0x2d8] ;  /* 0x0000b60000047ab9 */ /* 0x000fe20000000a00 */
[----:B------:R-:W3:Y:S01]  /*11f90*/  LDC R8, c[0x0][0x448] ;  /* 0x00011200ff087b82 */ /* 0x000ee20000000800 */
[----:B------:R-:W-:Y:S01]  /*11fa0*/  ULDC.64 UR6, c[0x0][0x280] ;  /* 0x0000a00000067ab9 */ /* 0x000fe20000000a00 */
[----:B------:R-:W4:Y:S04]  /*11fb0*/  LDL.LU R5, [R1+0x30] ;  /* 0x0000300001057983 */ /* 0x000f280000300800 */
[----:B------:R-:W4:Y:S04]  /*11fc0*/  LDL.LU.64 R2, [R1+0x50] ;  /* 0x0000500001027983 */ /* 0x000f280000300a00 */
[----:B------:R-:W2:Y:S01]  /*11fd0*/  LDL.LU R4, [R1+0x2c] ;  /* 0x00002c0001047983 */ /* 0x000ea20000300800 */
[----:B---3--:R-:W-:Y:S01]  /*11fe0*/  ISETP.NE.AND P0, PT, R8, 0x1, PT ;  /* 0x000000010800780c */ /* 0x008fe20003f05270 */
[----:B------:R-:W3:-:S12]  /*11ff0*/  S2R R9, SR_TID.X ;  /* 0x0000000000097919 */ /* 0x000ed80000002100 */
[----:B------:R-:W0:Y:S01]  /*12000*/  @P0 LDC R7, c[0x0][0x450] ;  /* 0x00011400ff070b82 */ /* 0x000e220000000800 */
[----:B----4-:R-:W-:Y:S02]  /*12010*/  IMAD.MOV.U32 R3, RZ, RZ, R5 ;  /* 0x000000ffff037224 */ /* 0x010fe400078e0005 */
[----:B------:R-:W4:Y:S01]  /*12020*/  LDL.LU R5, [R1+0x4] ;  /* 0x0000040001057983 */ /* 0x000f220000300800 */
[----:B---3--:R-:W-:Y:S02]  /*12030*/  IMAD.SHL.U32 R9, R9, 0x8, RZ ;  /* 0x0000000809097824 */ /* 0x008fe400078e00ff */
[C---:B------:R-:W-:Y:S01]  /*12040*/  IMAD.WIDE.U32 R2, R16.reuse, UR4, R2 ;  /* 0x0000000410027c25 */ /* 0x040fe2000f8e0002 */
[----:B-1----:R-:W1:Y:S02]  /*12050*/  S2R R10, SR_TID.X ;  /* 0x00000000000a7919 */ /* 0x002e640000002100 */
[----:B------:R-:W-:Y:S01]  /*12060*/  LOP3.LUT R9, R9, 0x38, RZ, 0xc0, !PT ;  /* 0x0000003809097812 */ /* 0x000fe200078ec0ff */
[----:B------:R-:W-:Y:S01]  /*12070*/  IMAD R3, R16, UR5, R3 ;  /* 0x0000000510037c24 */ /* 0x000fe2000f8e0203 */
[----:B------:R-:W-:-:S02]  /*12080*/  ULDC.64 UR4, c[0x0][0x2e0] ;  /* 0x0000b80000047ab9 */ /* 0x000fc40000000a00 */
[----:B--2---:R-:W-:Y:S01]  /*12090*/  IMAD R0, R0, UR4, RZ ;  /* 0x0000000400007c24 */ /* 0x004fe2000f8e02ff */
[C---:B------:R-:W-:Y:S01]  /*120a0*/  LOP3.LUT R12, R9.reuse, 0x40, RZ, 0xfc, !PT ;  /* 0x00000040090c7812 */ /* 0x040fe200078efcff */
[C---:B------:R-:W-:Y:S01]  /*120b0*/  IMAD.WIDE.U32 R2, R4.reuse, UR4, R2 ;  /* 0x0000000404027c25 */ /* 0x040fe2000f8e0002 */
[C---:B0-----:R-:W-:Y:S02]  /*120c0*/  LOP3.LUT R11, R9.reuse, 0x80, RZ, 0xfc, !PT ;  /* 0x00000080090b7812 */ /* 0x041fe400078efcff */
[----:B------:R-:W-:Y:S01]  /*120d0*/  LOP3.LUT R9, R9, 0xc0, RZ, 0xfc, !PT ;  /* 0x000000c009097812 */ /* 0x000fe200078efcff */
[----:B------:R-:W-:Y:S01]  /*120e0*/  IMAD R0, R4, UR5, R0 ;  /* 0x0000000504007c24 */ /* 0x000fe2000f8e0200 */
[----:B------:R-:W-:Y:S01]  /*120f0*/  ULDC.64 UR4, c[0x0][0x2d0] ;  /* 0x0000b40000047ab9 */ /* 0x000fe20000000a00 */
[----:B------:R-:W0:Y:S02]  /*12100*/  S2R R4, SR_TID.X ;  /* 0x0000000000047919 */ /* 0x000e240000002100 */
[----:B------:R-:W-:-:S02]  /*12110*/  IMAD.IADD R3, R3, 0x1, R0 ;  /* 0x0000000103037824 */ /* 0x000fc400078e0200 */
[----:B-1----:R-:W-:-:S05]  /*12120*/  IMAD.SHL.U32 R10, R10, 0x8, RZ ;  /* 0x000000080a0a7824 */ /* 0x002fca00078e00ff */
[----:B------:R-:W-:Y:S02]  /*12130*/  LOP3.LUT R10, R10, 0x38, RZ, 0xc0, !PT ;  /* 0x000000380a0a7812 */ /* 0x000fe400078ec0ff */
[----:B0-----:R-:W-:-:S04]  /*12140*/  LOP3.LUT R4, R4, 0x7f, RZ, 0xc0, !PT ;  /* 0x0000007f04047812 */ /* 0x001fc800078ec0ff */
[----:B------:R-:W-:Y:S02]  /*12150*/  SHF.R.U32.HI R6, RZ, 0x3, R4 ;  /* 0x00000003ff067819 */ /* 0x000fe40000011604 */
[----:B------:R-:W0:Y:S02]  /*12160*/  S2R R4, SR_TID.X ;  /* 0x0000000000047919 */ /* 0x000e240000002100 */
[----:B0-----:R-:W-:-:S05]  /*12170*/  IMAD.SHL.U32 R4, R4, 0x10, RZ ;  /* 0x0000001004047824 */ /* 0x001fca00078e00ff */
[----:B------:R-:W-:Y:S02]  /*12180*/  LOP3.LUT R4, R6, 0x70, R4, 0xf8, !PT ;  /* 0x0000007006047812 */ /* 0x000fe400078ef804 */
[----:B------:R-:W0:Y:S01]  /*12190*/  @P0 LDC R6, c[0x0][0x44c] ;  /* 0x00011300ff060b82 */ /* 0x000e220000000800 */
[----:B----4-:R-:W-:-:S05]  /*121a0*/  IMAD.SHL.U32 R5, R5, 0x80, RZ ;  /* 0x0000008005057824 */ /* 0x010fca00078e00ff */
[----:B------:R-:W-:-:S05]  /*121b0*/  LOP3.LUT R0, R4, R5, RZ, 0xfc, !PT ;  /* 0x0000000504007212 */ /* 0x000fca00078efcff */
[----:B0-----:R-:W-:-:S04]  /*121c0*/  @P0 IMAD.HI.U32 R6, R0, R6, RZ ;  /* 0x0000000600060227 */ /* 0x001fc800078e00ff */
[----:B------:R-:W-:Y:S01]  /*121d0*/  IMAD.MOV.U32 R4, RZ, RZ, R0 ;  /* 0x000000ffff047224 */ /* 0x000fe200078e0000 */
[----:B------:R-:W-:-:S05]  /*121e0*/  @P0 SHF.R.U32.HI R4, RZ, R7, R6 ;  /* 0x00000007ff040219 */ /* 0x000fca0000011606 */
[----:B------:R-:W-:Y:S02]  /*121f0*/  IMAD.MOV R6, RZ, RZ, -R4 ;  /* 0x000000ffff067224 */ /* 0x000fe400078e0a04 */
[----:B------:R-:W-:-:S04]  /*12200*/  IMAD.WIDE.U32 R2, R4, UR4, R2 ;  /* 0x0000000404027c25 */ /* 0x000fc8000f8e0002 */
[----:B------:R-:W-:Y:S01]  /*12210*/  IMAD R0, R8, R6, R0 ;  /* 0x0000000608007224 */ /* 0x000fe200078e0200 */
[----:B------:R-:W-:-:S05]  /*12220*/  SHF.R.S32.HI R6, RZ, 0x1f, R4 ;  /* 0x0000001fff067819 */ /* 0x000fca0000011404 */
[----:B------:R-:W-:-:S04]  /*12230*/  IMAD R6, R6, UR4, RZ ;  /* 0x0000000406067c24 */ /* 0x000fc8000f8e02ff */
[----:B------:R-:W-:Y:S01]  /*12240*/  IMAD R4, R4, UR5, R6 ;  /* 0x0000000504047c24 */ /* 0x000fe2000f8e0206 */
[----:B------:R-:W-:-:S03]  /*12250*/  ULDC.64 UR4, c[0x0][0x2c8] ;  /* 0x0000b20000047ab9 */ /* 0x000fc60000000a00 */
[----:B------:R-:W-:Y:S01]  /*12260*/  IMAD.IADD R3, R3, 0x1, R4 ;  /* 0x0000000103037824 */ /* 0x000fe200078e0204 */
[----:B------:R-:W-:Y:S01]  /*12270*/  SHF.R.S32.HI R4, RZ, 0x1f, R0 ;  /* 0x0000001fff047819 */ /* 0x000fe20000011400 */
[----:B------:R-:W-:-:S04]  /*12280*/  IMAD.WIDE.U32 R2, R0, UR4, R2 ;  /* 0x0000000400027c25 */ /* 0x000fc8000f8e0002 */
[----:B------:R-:W-:Y:S01]  /*12290*/  IMAD R4, R4, UR4, RZ ;  /* 0x0000000404047c24 */ /* 0x000fe2000f8e02ff */
[----:B------:R-:W-:Y:S02]  /*122a0*/  ULDC UR4, c[0x0][0x2b8] ;  /* 0x0000ae0000047ab9 */ /* 0x000fe40000000800 */
[----:B------:R-:W-:Y:S01]  /*122b0*/  ISETP.GE.AND P3, PT, R9, UR4, PT ;  /* 0x0000000409007c0c */ /* 0x000fe2000bf66270 */
[----:B------:R-:W-:Y:S01]  /*122c0*/  IMAD R0, R0, UR5, R4 ;  /* 0x0000000500007c24 */ /* 0x000fe2000f8e0204 */
[----:B------:R0:W5:Y:S01]  /*122d0*/  LDL R9, [R1+0x24] ;  /* 0x0000240001097983 */ /* 0x0001620000100800 */
[----:B------:R-:W-:Y:S02]  /*122e0*/  LEA R4, P4, R2, UR6, 0x1 ;  /* 0x0000000602047c11 */ /* 0x000fe4000f8808ff */
[----:B------:R-:W-:Y:S01]  /*122f0*/  IMAD.IADD R0, R3, 0x1, R0 ;  /* 0x0000000103007824 */ /* 0x000fe200078e0200 */
[----:B------:R-:W-:Y:S02]  /*12300*/  ISETP.GE.AND P0, PT, R10, UR4, PT ;  /* 0x000000040a007c0c */ /* 0x000fe4000bf06270 */
[----:B------:R-:W-:-:S02]  /*12310*/  ISETP.GE.AND P1, PT, R12, UR4, PT ;  /* 0x000000040c007c0c */ /* 0x000fc4000bf26270 */
[----:B------:R-:W-:Y:S01]  /*12320*/  ISETP.GE.AND P2, PT, R11, UR4, PT ;  /* 0x000000040b007c0c */ /* 0x000fe2000bf46270 */
[----:B------:R-:W-:Y:S01]  /*12330*/  UMOV UR4, 0xffffffff ;  /* 0xffffffff00047882 */ /* 0x000fe20000000000 */
[----:B------:R-:W-:Y:S02]  /*12340*/  LEA.HI.X R3, R2, UR7, R0, 0x1, P4 ;  /* 0x0000000702037c11 */ /* 0x000fe4000a0f0c00 */
[----:B0-----:R-:W-:Y:S09]  /*12350*/  BRA.DIV UR4, `(.L_x_260) ;  /* 0x0000004e04b47947 */ /* 0x001ff2000b800000 */
[----:B------:R-:W2:Y:S01]  /*12360*/  LDL.LU R6, [R1+0x40] ;  /* 0x0000400001067983 */ /* 0x000ea20000300800 */
[----:B------:R-:W0:Y:S02]  /*12370*/  S2R R7, SR_TID.X ;  /* 0x0000000000077919 */ /* 0x000e240000002100 */
[----:B0-----:R-:W-:-:S04]  /*12380*/  LOP3.LUT R7, R7, 0x7f, RZ, 0xc0, !PT ;  /* 0x0000007f07077812 */ /* 0x001fc800078ec0ff */
[----:B------:R-:W-:Y:S02]  /*12390*/  SHF.R.U32.HI R11, RZ, 0x3, R7 ;  /* 0x00000003ff0b7819 */ /* 0x000fe40000011607 */
[----:B------:R-:W0:Y:S03]  /*123a0*/  SHFL.IDX PT, R7, R4, RZ, 0x181f ;  /* 0x00181fff04077589 */ /* 0x000e2600000e0000 */
[----:B------:R-:W-:Y:S01]  /*123b0*/  IMAD.IADD R0, R11, 0x1, R5 ;  /* 0x000000010b007824 */ /* 0x000fe200078e0205 */
[----:B------:R-:W-:-:S03]  /*123c0*/  ULDC.64 UR4, c[0x0][0x208] ;  /* 0x0000820000047ab9 */ /* 0x000fc60000000a00 */
[----:B------:R-:W-:Y:S02]  /*123d0*/  VIADD R5, R0, 0x10 ;  /* 0x0000001000057836 */ /* 0x000fe40000000000 */
[----:B--2---:R-:W-:Y:S02]  /*123e0*/  IMAD R2, R6, R8, RZ ;  /* 0x0000000806027224 */ /* 0x004fe400078e02ff */
[----:B------:R-:W1:Y:S03]  /*123f0*/  SHFL.IDX PT, R6, R3, RZ, 0x181f ;  /* 0x00181fff03067589 */ /* 0x000e6600000e0000 */
[----:B------:R-:W-:-:S13]  /*12400*/  ISETP.GE.AND P5, PT, R0, R2, PT ;  /* 0x000000020000720c */ /* 0x000fda0003fa6270 */
[----:B0-----:R-:W-:-:S05]  /*12410*/  @!P5 LEA R7, P4, R10, R7, 0x1 ;  /* 0x000000070a07d211 */ /* 0x001fca00078808ff */
[----:B-1----:R-:W-:-:S05]  /*12420*/  @!P5 IMAD.X R6, RZ, RZ, R6, P4 ;  /* 0x000000ffff06d224 */ /* 0x002fca00020e0606 */
[----:B------:R-:W-:-:S04]  /*12430*/  @!P5 LOP3.LUT R7, R7, R6, RZ, 0x3c, !PT ;  /* 0x000000060707d212 */ /* 0x000fc800078e3cff */
[----:B------:R-:W-:-:S04]  /*12440*/  @!P5 LOP3.LUT R6, R7, R6, RZ, 0x3c, !PT ;  /* 0x000000060706d212 */ /* 0x000fc800078e3cff */
[----:B------:R-:W-:-:S05]  /*12450*/  @!P5 LOP3.LUT R7, R7, R6, RZ, 0x3c, !PT ;  /* 0x000000060707d212 */ /* 0x000fca00078e3cff */
[----:B------:R-:W-:Y:S01]  /*12460*/  @!PT LDS RZ, [RZ] ;  /* 0x00000000fffff984 */ /* 0x000fe20000000800 */
[----:B-----5:R-:W-:Y:S04]  /*12470*/  @!P5 LDGSTS.E.BYPASS.LTC128B.128 [R9+0x14400], desc[UR4][R6.64], !P0 ;  /* 0x144000000609dfae */ /* 0x020fe8000c101d44 */
[----:B------:R-:W-:Y:S04]  /*12480*/  @!P5 LDGSTS.E.BYPASS.LTC128B.128 [R9+0x18400], desc[UR4][R6.64+0x80], !P1 ;  /* 0x184000800609dfae */ /* 0x000fe8000c901d44 */
[----:B------:R-:W-:Y:S04]  /*12490*/  @!P5 LDGSTS.E.BYPASS.LTC128B.128 [R9+0x1c400], desc[UR4][R6.64+0x100], !P2 ;  /* 0x1c4001000609dfae */ /* 0x000fe8000d101d44 */
[----:B------:R0:W-:Y:S01]  /*124a0*/  @!P5 LDGSTS.E.BYPASS.LTC128B.128 [R9+0x20400], desc[UR4][R6.64+0x180], !P3 ;  /* 0x204001800609dfae */ /* 0x0001e2000d901d44 */
[----:B------:R-:W-:-:S03]  /*124b0*/  ISETP.GE.AND P5, PT, R5, R2, PT ;  /* 0x000000020500720c */ /* 0x000fc60003fa6270 */
[----:B------:R-:W1:Y:S04]  /*124c0*/  SHFL.IDX PT, R5, R4, 0x1, 0x181f ;  /* 0x00381f0004057f89 */ /* 0x000e6800000e0000 */
[----:B0-----:R-:W0:Y:S06]  /*124d0*/  SHFL.IDX PT, R6, R3, 0x1, 0x181f ;  /* 0x00381f0003067f89 */ /* 0x001e2c00000e0000 */
[----:B-1----:R-:W-:-:S05]  /*124e0*/  @!P5 LEA R5, P4, R10, R5, 0x1 ;  /* 0x000000050a05d211 */ /* 0x002fca00078808ff */
[----:B0-----:R-:W-:-:S04]  /*124f0*/  @!P5 IMAD.X R6, RZ, RZ, R6, P4 ;  /* 0x000000ffff06d224 */ /* 0x001fc800020e0606 */
[----:B------:R-:W-:Y:S02]  /*12500*/  @!P5 IMAD.MOV.U32 R7, RZ, RZ, R6 ;  /* 0x000000ffff07d224 */ /* 0x000fe400078e0006 */
[----:B------:R-:W-:Y:S02]  /*12510*/  @!P5 IMAD.MOV.U32 R6, RZ, RZ, R5 ;  /* 0x000000ffff06d224 */ /* 0x000fe400078e0005 */
[----:B------:R-:W-:-:S03]  /*12520*/  VIADD R5, R0, 0x20 ;  /* 0x0000002000057836 */ /* 0x000fc60000000000 */
[----:B------:R-:W-:Y:S04]  /*12530*/  @!P5 LDGSTS.E.BYPASS.LTC128B.128 [R9+0x14c00], desc[UR4][R6.64], !P0 ;  /* 0x14c000000609dfae */ /* 0x000fe8000c101d44 */
        /* <DEDUP_REMOVED lines=53> */
[----:B------:R-:W0:Y:S06]  /*12890*/  SHFL.IDX PT, R8, R3, 0x6, 0x181f ;  /* 0x00d81f0003087f89 */ /* 0x000e2c00000e0000 */
[----:B-1----:R-:W-:-:S05]  /*128a0*/  @!P5 LEA R5, P4, R10, R5, 0x1 ;  /* 0x000000050a05d211 */ /* 0x002fca00078808ff */
[----:B0-----:R-:W-:-:S04]  /*128b0*/  @!P5 IMAD.X R6, RZ, RZ, R8, P4 ;  /* 0x000000ffff06d224 */ /* 0x001fc800020e0608 */
[----:B------:R-:W-:Y:S02]  /*128c0*/  @!P5 IMAD.MOV.U32 R7, RZ, RZ, R6 ;  /* 0x000000ffff07d224 */ /* 0x000fe400078e0006 */
[----:B------:R-:W-:Y:S02]  /*128d0*/  @!P5 IMAD.MOV.U32 R6, RZ, RZ, R5 ;  /* 0x000000ffff06d224 */ /* 0x000fe400078e0005 */
[----:B------:R0:W1:Y:S04]  /*128e0*/  SHFL.IDX PT, R5, R3, 0x7, 0x181f ;  /* 0x00f81f0003057f89 */ /* 0x00006800000e0000 */
[----:B------:R0:W-:Y:S04]  /*128f0*/  @!P5 LDGSTS.E.BYPASS.LTC128B.128 [R9+0x17400], desc[UR4][R6.64], !P0 ;  /* 0x174000000609dfae */ /* 0x0001e8000c101d44 */
[----:B------:R0:W-:Y:S04]  /*12900*/  @!P5 LDGSTS.E.BYPASS.LTC128B.128 [R9+0x1b400], desc[UR4][R6.64+0x80], !P1 ;  /* 0x1b4000800609dfae */ /* 0x0001e8000c901d44 */
[----:B------:R0:W-:Y:S04]  /*12910*/  @!P5 LDGSTS.E.BYPASS.LTC128B.128 [R9+0x1f400], desc[UR4][R6.64+0x100], !P2 ;  /* 0x1f4001000609dfae */ /* 0x0001e8000d101d44 */
[----:B------:R0:W-:Y:S04]  /*12920*/  @!P5 LDGSTS.E.BYPASS.LTC128B.128 [R9+0x23400], desc[UR4][R6.64+0x180], !P3 ;  /* 0x234001800609dfae */ /* 0x0001e8000d901d44 */
[----:B------:R0:W2:Y:S02]  /*12930*/  SHFL.IDX PT, R3, R4, 0x7, 0x181f ;  /* 0x00f81f0004037f89 */ /* 0x0000a400000e0000 */
.L_x_388:
[----:B------:R-:W-:Y:S01]  /*12940*/  VIADD R0, R0, 0x70 ;  /* 0x0000007000007836 */ /* 0x000fe20000000000 */
[----:B------:R-:W-:Y:S04]  /*12950*/  BSSY B0, `(.L_x_261) ;  /* 0x000000d000007945 */ /* 0x000fe80003800000 */
[----:B------:R-:W-:-:S13]  /*12960*/  ISETP.GE.AND P4, PT, R0, R2, PT ;  /* 0x000000020000720c */ /* 0x000fda0003f86270 */
[----:B------:R-:W-:Y:S05]  /*12970*/  @P4 BRA `(.L_x_262) ;  /* 0x0000000000284947 */ /* 0x000fea0003800000 */
[----:B--2---:R-:W-:Y:S01]  /*12980*/  LEA R2, P4, R10, R3, 0x1 ;  /* 0x000000030a027211 */ /* 0x004fe200078808ff */
[----:B------:R-:W-:-:S04]  /*12990*/  ULDC.64 UR4, c[0x0][0x208] ;  /* 0x0000820000047ab9 */ /* 0x000fc80000000a00 */
[----:B01----:R-:W-:-:S05]  /*129a0*/  IMAD.X R3, RZ, RZ, R5, P4 ;  /* 0x000000ffff037224 */ /* 0x003fca00020e0605 */
[----:B------:R-:W-:Y:S01]  /*129b0*/  @!PT LDS RZ, [RZ] ;  /* 0x00000000fffff984 */ /* 0x000fe20000000800 */
[----:B------:R-:W-:Y:S01]  /*129c0*/  @!PT LDS RZ, [RZ] ;  /* 0x00000000fffff984 */ /* 0x000fe20000000800 */
[----:B------:R-:W-:Y:S01]  /*129d0*/  @!PT LDS RZ, [RZ] ;  /* 0x00000000fffff984 */ /* 0x000fe20000000800 */
[----:B------:R3:W-:Y:S04]  /*129e0*/  LDGSTS.E.BYPASS.LTC128B.128 [R9+0x17c00], desc[UR4][R2.64], !P0 ;  /* 0x17c0000002097fae */ /* 0x0007e8000c101d44 */
[----:B------:R3:W-:Y:S04]  /*129f0*/  LDGSTS.E.BYPASS.LTC128B.128 [R9+0x1bc00], desc[UR4][R2.64+0x80], !P1 ;  /* 0x1bc0008002097fae */ /* 0x0007e8000c901d44 */
[----:B------:R3:W-:Y:S04]  /*12a00*/  LDGSTS.E.BYPASS.LTC128B.128 [R9+0x1fc00], desc[UR4][R2.64+0x100], !P2 ;  /* 0x1fc0010002097fae */ /* 0x0007e8000d101d44 */
[----:B------:R3:W-:Y:S02]  /*12a10*/  LDGSTS.E.BYPASS.LTC128B.128 [R9+0x23c00], desc[UR4][R2.64+0x180], !P3 ;  /* 0x23c0018002097fae */ /* 0x0007e4000d901d44 */
.L_x_262:
[----:B------:R-:W-:Y:S05]  /*12a20*/  BSYNC B0 ;  /* 0x0000000000007941 */ /* 0x000fea0003800000 */
.L_x_261:
[----:B------:R-:W-:Y:S01]  /*12a30*/  NOP ;  /* 0x0000000000007918 */ /* 0x000fe20000000000 */
[----:B------:R-:W-:Y:S01]  /*12a40*/  PLOP3.LUT P0, PT, PT, PT, PT, 0x80, 0x0 ;  /* 0x000000000000781c */ /* 0x000fe20003f0f070 */
[----:B0-----:R-:W-:-:S12]  /*12a50*/  VIADD R6, R18, 0x38800 ;  /* 0x0003880012067836 */ /* 0x001fd80000000000 */
.L_x_263:
[----:B------:R-:W-:Y:S02]  /*12a60*/  PLOP3.LUT P1, PT, P1, P0, PT, 0xa2, 0x0 ;  /* 0x000000000000781c */ /* 0x000fe40000f21472 */
[----:B------:R-:W-:-:S08]  /*12a70*/  @P0 R2UR P1, UR4, R18 ;  /* 0x00000000120402ca */ /* 0x000fd00000020000 */
[----:B------:R-:W-:-:S05]  /*12a80*/  @P0 PLOP3.LUT P0, PT, P1, PT, PT, 0x80, 0x0 ;  /* 0x000000000000081c */ /* 0x000fca0000f0f070 */
[----:B------:R-:W-:Y:S01]  /*12a90*/  @!P1 SYNCS.ARRIVE.TRANS64.RED.A0T1 RZ, [UR4+0x38800], RZ ;  /* 0x038800ffffff99a7 */ /* 0x000fe20008200404 */
[----:B------:R-:W-:Y:S07]  /*12aa0*/  @!P1 ARRIVES.LDGSTSBAR.64.TRANSCNT [UR4+0x38800] ;  /* 0x03880000ff0099b0 */ /* 0x000fee0008000a84 */
[----:B------:R-:W-:Y:S05]  /*12ab0*/  @P0 BRA.U.ANY `(.L_x_263) ;  /* 0xfffffffd00e80947 */ /* 0x000fea000393ffff */
[----:B---3--:R-:W3:Y:S02]  /*12ac0*/  LDL.LU R2, [R1+0x48] ;  /* 0x0000480001027983 */ /* 0x008ee40000300800 */
[----:B---3--:R-:W-:-:S05]  /*12ad0*/  VIADD R2, R2, 0x1 ;  /* 0x0000000102027836 */ /* 0x008fca0000000000 */
[----:B------:R0:W-:Y:S01]  /*12ae0*/  STL [R1+0x48], R2 ;  /* 0x0000480201007387 */ /* 0x0001e20000100800 */
[----:B------:R-:W-:-:S04]  /*12af0*/  LEA.HI R0, R2, R2, RZ, 0x1 ;  /* 0x0000000202007211 */ /* 0x000fc800078f08ff */
[----:B------:R-:W-:-:S05]  /*12b00*/  LOP3.LUT R0, R0, 0xfffffffe, RZ, 0xc0, !PT ;  /* 0xfffffffe00007812 */ /* 0x000fca00078ec0ff */
[----:B------:R-:W-:-:S05]  /*12b10*/  IMAD.IADD R0, R2, 0x1, -R0 ;  /* 0x0000000102007824 */ /* 0x000fca00078e0a00 */
[----:B------:R-:W-:Y:S01]  /*12b20*/  SHF.L.U32 R0, R0, 0x1f, RZ ;  /* 0x0000001f00007819 */ /* 0x000fe200000006ff */
[----:B------:R-:W-:Y:S01]  /*12b30*/  NOP ;  /* 0x0000000000007918 */ /* 0x000fe20000000000 */
[----:B------:R0:W-:Y:S01]  /*12b40*/  SYNCS.ARRIVE.TRANS64.A1T0 RZ, [R18+URZ+0x38800], RZ ;  /* 0x038800ff12ff79a7 */ /* 0x0001e2000810003f */
[----:B------:R-:W-:Y:S01]  /*12b50*/  BSSY B0, `(.L_x_264) ;  /* 0x0000003000007945 */ /* 0x000fe20003800000 */
[----:B------:R-:W3:Y:S03]  /*12b60*/  SYNCS.PHASECHK.TRANS64.TRYWAIT P0, [R18+URZ+0x38820], R0 ;  /* 0x03882000120075a7 */ /* 0x000ee6000800017f */
[----:B0--3--:R-:W-:Y:S05]  /*12b70*/  @!P0 BRA `(.L_x_265) ;  /* 0x0000005000b88947 */ /* 0x009fea0003800000 */
.L_x_389:
[----:B------:R-:W-:Y:S05]  /*12b80*/  BSYNC B0 ;  /* 0x0000000000007941 */ /* 0x000fea0003800000 */
.L_x_264:
[----:B------:R-:W0:Y:S04]  /*12b90*/  LDL R2, [R1+0x38] ;  /* 0x0000380001027983 */ /* 0x000e280000100800 */
[----:B--2---:R-:W2:Y:S01]  /*12ba0*/  LDL R3, [R1+0x28] ;  /* 0x0000280001037983 */ /* 0x004ea20000100800 */
[----:B------:R-:W-:Y:S01]  /*12bb0*/  BSSY B0, `(.L_x_266) ;  /* 0x00002a3000007945 */ /* 0x000fe20003800000 */
[----:B0-----:R-:W-:-:S05]  /*12bc0*/  VIADD R0, R2, 0xfffffffe ;  /* 0xfffffffe02007836 */ /* 0x001fca0000000000 */
[----:B--2---:R-:W-:-:S13]  /*12bd0*/  ISETP.GE.AND P0, PT, R0, R3, PT ;  /* 0x000000030000720c */ /* 0x004fda0003f06270 */
[----:B------:R-:W-:Y:S05]  /*12be0*/  @!P0 BRA `(.L_x_267) ;  /* 0x00000028007c8947 */ /* 0x000fea0003800000 */
[----:B------:R-:W2:Y:S04]  /*12bf0*/  LDL.LU R2, [R1+0x58] ;  /* 0x0000580001027983 */ /* 0x000ea80000300800 */
[----:B-1----:R-:W3:Y:S04]  /*12c00*/  LDL.LU R5, [R1+0x34] ;  /* 0x0000340001057983 */ /* 0x002ee80000300800 */
[----:B------:R-:W4:Y:S01]  /*12c10*/  LDL.LU R4, [R1+0x44] ;  /* 0x0000440001047983 */ /* 0x000f220000300800 */
[----:B------:R-:W-:Y:S01]  /*12c20*/  LOP3.LUT R10, RZ, R3, RZ, 0x33, !PT ;  /* 0x00000003ff0a7212 */ /* 0x000fe200078e33ff */
[----:B------:R-:W-:Y:S01]  /*12c30*/  BSSY B2, `(.L_x_268) ;  /* 0x00000e5000027945 */ /* 0x000fe20003800000 */
[----:B--2---:R-:W-:-:S04]  /*12c40*/  VIADD R2, R2, 0x1 ;  /* 0x0000000102027836 */ /* 0x004fc80000000000 */
[----:B---3--:R-:W-:-:S05]  /*12c50*/  IMAD R2, R2, R5, RZ ;  /* 0x0000000502027224 */ /* 0x008fca00078e02ff */
[----:B----4-:R-:W-:-:S05]  /*12c60*/  VIMNMX R8, R4, R2, PT ;  /* 0x0000000204087248 */ /* 0x010fca0003fe0100 */
[----:B------:R-:W-:-:S05]  /*12c70*/  IMAD.MOV R2, RZ, RZ, -R8 ;  /* 0x000000ffff027224 */ /* 0x000fca00078e0a08 */
[----:B------:R-:W-:-:S05]  /*12c80*/  VIADDMNMX R10, R2, 0x1, R10, !PT ;  /* 0x00000001020a7846 */ /* 0x000fca000780010a */
[----:B------:R-:W-:-:S05]  /*12c90*/  IMAD.IADD R2, R8, 0x1, R10 ;  /* 0x0000000108027824 */ /* 0x000fca00078e020a */
[----:B------:R-:W-:-:S04]  /*12ca0*/  LOP3.LUT R2, R2, 0x1, RZ, 0xc0, !PT ;  /* 0x0000000102027812 */ /* 0x000fc800078ec0ff */
[----:B------:R-:W-:-:S13]  /*12cb0*/  ISETP.NE.U32.AND P0, PT, R2, 0x1, PT ;  /* 0x000000010200780c */ /* 0x000fda0003f05070 */
[----:B------:R-:W-:Y:S05]  /*12cc0*/  @P0 BRA `(.L_x_269) ;  /* 0x0000000c006c0947 */ /* 0x000fea0003800000 */
[----:B------:R-:W2:Y:S04]  /*12cd0*/  LDL R4, [R1+0x20] ;  /* 0x0000200001047983 */ /* 0x000ea80000100800 */
[----:B------:R-:W3:Y:S01]  /*12ce0*/  LDL R3, [R1+0x14] ;  /* 0x0000140001037983 */ /* 0x000ee20000100800 */
[----:B------:R-:W-:Y:S01]  /*12cf0*/  VIADD R9, R19, 0x1 ;  /* 0x0000000113097836 */ /* 0x000fe20000000000 */
[----:B------:R-:W-:Y:S04]  /*12d00*/  BSSY B1, `(.L_x_270) ;  /* 0x00000d3000017945 */ /* 0x000fe80003800000 */
[----:B------:R-:W-:-:S04]  /*12d10*/  ISETP.NE.AND P0, PT, R9, 0x2, PT ;  /* 0x000000020900780c */ /* 0x000fc80003f05270 */
[----:B------:R-:W-:Y:S02]  /*12d20*/  SEL R11, RZ, 0x1, P0 ;  /* 0x00000001ff0b7807 */ /* 0x000fe40000000000 */
[----:B------:R-:W-:Y:S02]  /*12d30*/  SEL R9, R9, RZ, P0 ;  /* 0x000000ff09097207 */ /* 0x000fe40000000000 */
[----:B--2---:R-:W-:Y:S02]  /*12d40*/  ISETP.NE.AND P1, PT, R4, RZ, PT ;  /* 0x000000ff0400720c */ /* 0x004fe40003f25270 */
[----:B---3--:R-:W-:-:S11]  /*12d50*/  LOP3.LUT R11, R3, R11, RZ, 0x3c, !PT ;  /* 0x0000000b030b7212 */ /* 0x008fd600078e3cff */
[----:B------:R-:W-:Y:S05]  /*12d60*/  @!P1 BRA `(.L_x_271) ;  /* 0x0000000c00309947 */ /* 0x000fea0003800000 */
[----:B------:R-:W-:Y:S01]  /*12d70*/  ULDC.64 UR4, c[0x0][0x418] ;  /* 0x0001060000047ab9 */ /* 0x000fe20000000a00 */
[----:B------:R-:W-:Y:S01]  /*12d80*/  IMAD.MOV.U32 R5, RZ, RZ, R17 ;  /* 0x000000ffff057224 */ /* 0x000fe200078e0011 */
[----:B------:R-:W-:-:S04]  /*12d90*/  ISETP.NE.U32.AND P0, PT, RZ, UR4, PT ;  /* 0x00000004ff007c0c */ /* 0x000fc8000bf05070 */
[----:B------:R-:W-:-:S13]  /*12da0*/  ISETP.NE.AND.EX P0, PT, RZ, UR5, PT, P0 ;  /* 0x00000005ff007c0c */ /* 0x000fda000bf05300 */
[----:B------:R-:W-:Y:S05]  /*12db0*/  @!P0 BRA `(.L_x_272) ;  /* 0x0000000000508947 */ /* 0x000fea0003800000 */
[----:B------:R-:W2:Y:S01]  /*12dc0*/  LDL R12, [R1+0x1c] ;  /* 0x00001c00010c7983 */ /* 0x000ea20000100800 */
[----:B------:R-:W0:Y:S01]  /*12dd0*/  LDC R5, c[0x0][0x43c] ;  /* 0x00010f00ff057b82 */ /* 0x000e220000000800 */
[----:B------:R-:W-:Y:S02]  /*12de0*/  ULDC.64 UR6, c[0x0][0x428] ;  /* 0x00010a0000067ab9 */ /* 0x000fe40000000a00 */
[----:B------:R-:W3:Y:S01]  /*12df0*/  LDL R7, [R1+0x10] ;  /* 0x0000100001077983 */ /* 0x000ee20000100800 */
        /* <DEDUP_REMOVED lines=9> */
[----:B--2---:R-:W-:-:S04]  /*12e90*/  IMAD R4, R12, UR6, RZ ;  /* 0x000000060c047c24 */ /* 0x004fc8000f8e02ff */
[C---:B---3--:R-:W-:Y:S02]  /*12ea0*/  IMAD R4, R7.reuse, UR7, R4 ;  /* 0x0000000707047c24 */ /* 0x048fe4000f8e0204 */
[----:B------:R-:W-:-:S04]  /*12eb0*/  IMAD.WIDE.U32 R2, R7, UR6, R2 ;  /* 0x0000000607027c25 */ /* 0x000fc8000f8e0002 */
[----:B------:R-:W-:Y:S01]  /*12ec0*/  IMAD.IADD R3, R4, 0x1, R3 ;  /* 0x0000000104037824 */ /* 0x000fe200078e0203 */
[----:B------:R-:W-:-:S04]  /*12ed0*/  LEA R4, P0, R2, UR4, 0x2 ;  /* 0x0000000402047c11 */ /* 0x000fc8000f8010ff */
[----:B------:R-:W-:-:S06]  /*12ee0*/  LEA.HI.X R5, R2, UR5, R3, 0x2, P0 ;  /* 0x0000000502057c11 */ /* 0x000fcc00080f1403 */
[----:B------:R0:W5:Y:S03]  /*12ef0*/  LDG.E R5, desc[UR8][R4.64] ;  /* 0x0000000804057981 */ /* 0x000166000c1e1900 */
.L_x_272:
[----:B------:R-:W-:Y:S01]  /*12f00*/  IMAD R3, R9, 0x8, R18 ;  /* 0x0000000809037824 */ /* 0x000fe200078e0212 */
[----:B------:R-:W-:Y:S01]  /*12f10*/  SHF.L.U32 R2, R11, 0x1f, RZ ;  /* 0x0000001f0b027819 */ /* 0x000fe200000006ff */
[----:B------:R-:W-:Y:S03]  /*12f20*/  BSSY B3, `(.L_x_273) ;  /* 0x0000003000037945 */ /* 0x000fe60003800000 */
[----:B------:R-:W1:Y:S02]  /*12f30*/  SYNCS.PHASECHK.TRANS64.TRYWAIT P0, [R3+URZ+0x38840], R2 ;  /* 0x03884002030075a7 */ /* 0x000e64000800017f */
[----:B-1----:R-:W-:Y:S05]  /*12f40*/  @!P0 BRA `(.L_x_274) ;  /* 0x0000004c00d88947 */ /* 0x002fea0003800000 */
.L_x_390:
[----:B------:R-:W-:Y:S05]  /*12f50*/  BSYNC B3 ;  /* 0x0000000000037941 */ /* 0x000fea0003800000 */
.L_x_273:
[----:B0-----:R-:W0:Y:S01]  /*12f60*/  S2R R4, SR_TID.X ;  /* 0x0000000000047919 */ /* 0x001e220000002100 */
[----:B------:R-:W-:Y:S01]  /*12f70*/  BSSY B3, `(.L_x_275) ;  /* 0x000000b000037945 */ /* 0x000fe20003800000 */
[----:B0-----:R-:W-:-:S04]  /*12f80*/  LOP3.LUT R4, R4, 0x7f, RZ, 0xc0, !PT ;  /* 0x0000007f04047812 */ /* 0x001fc800078ec0ff */
[----:B------:R-:W-:-:S13]  /*12f90*/  ISETP.NE.AND P1, PT, R4, RZ, PT ;  /* 0x000000ff0400720c */ /* 0x000fda0003f25270 */
[----:B------:R-:W-:Y:S05]  /*12fa0*/  @P1 BRA `(.L_x_276) ;  /* 0x00000000001c1947 */ /* 0x000fea0003800000 */
[----:B------:R-:W0:Y:S01]  /*12fb0*/  S2R R4, SR_TID.X ;  /* 0x0000000000047919 */ /* 0x000e220000002100 */
[----:B-1----:R-:W-:-:S04]  /*12fc0*/  IMAD.MOV.U32 R2, RZ, RZ, 0xa000 ;  /* 0x0000a000ff027424 */ /* 0x002fc800078e00ff */
[----:B------:R2:W-:Y:S01]  /*12fd0*/  SYNCS.ARRIVE.TRANS64 RZ, [R3+URZ+0x38830], R2 ;  /* 0x0388300203ff79a7 */ /* 0x0005e2000800003f */
[----:B0-----:R-:W-:-:S04]  /*12fe0*/  LOP3.LUT R4, R4, 0x1f, RZ, 0xc0, !PT ;  /* 0x0000001f04047812 */ /* 0x001fc800078ec0ff */
[----:B------:R-:W-:-:S13]  /*12ff0*/  ISETP.NE.AND P0, PT, R4, RZ, PT ;  /* 0x000000ff0400720c */ /* 0x000fda0003f05270 */
[----:B--2---:R-:W-:Y:S05]  /*13000*/  @!P0 BRA `(.L_x_276) ;  /* 0x0000000000048947 */ /* 0x004fea0003800000 */
[----:B------:R-:W-:Y:S01]  /*13010*/  BPT.TRAP 0x1 ;  /* 0x000000040000795c */ /* 0x000fe20000300000 */
.L_x_276:
[----:B------:R-:W-:Y:S05]  /*13020*/  BSYNC B3 ;  /* 0x0000000000037941 */ /* 0x000fea0003800000 */
.L_x_275:
[----:B-1----:R-:W2:Y:S01]  /*13030*/  LDL R2, [R1+0x18] ;  /* 0x0000180001027983 */ /* 0x002ea20000100800 */
[----:B------:R-:W-:Y:S01]  /*13040*/  IMAD.MOV.U32 R14, RZ, RZ, RZ ;  /* 0x000000ffff0e7224 */ /* 0x000fe200078e00ff */
[----:B------:R-:W-:Y:S01]  /*13050*/  UIADD3 UR4, UP0, UR36, 0x370, URZ ;  /* 0x0000037024047890 */ /* 0x000fe2000ff1e03f */
[----:B------:R-:W-:Y:S01]  /*13060*/  IMAD R4, R9, 0xa000, R18 ;  /* 0x0000a00009047824 */ /* 0x000fe200078e0212 */
[----:B------:R-:W-:Y:S01]  /*13070*/  PLOP3.LUT P0, PT, PT, PT, PT, 0x80, 0x0 ;  /* 0x000000000000781c */ /* 0x000fe20003f0f070 */
[----:B------:R-:W-:Y:S01]  /*13080*/  VIADD R3, R3, 0x38830 ;  /* 0x0003883003037836 */ /* 0x000fe20000000000 */
[----:B------:R-:W-:Y:S01]  /*13090*/  R2UR UR10, R14 ;  /* 0x000000000e0a72ca */ /* 0x000fe200000e0000 */
[----:B------:R-:W-:Y:S01]  /*130a0*/  VIADD R7, R4, 0x24400 ;  /* 0x0002440004077836 */ /* 0x000fe20000000000 */
[----:B------:R-:W-:Y:S01]  /*130b0*/  UIADD3.X UR5, URZ, UR37, URZ, UP0, !UPT ;  /* 0x000000253f057290 */ /* 0x000fe200087fe43f */
[----:B------:R-:W-:Y:S01]  /*130c0*/  UMOV UR6, 0x0 ;  /* 0x0000000000067882 */ /* 0x000fe20000000000 */
[----:B------:R-:W-:Y:S01]  /*130d0*/  UMOV UR7, 0x14f00000 ;  /* 0x14f0000000077882 */ /* 0x000fe20000000000 */
[----:B--2---:R-:W-:-:S10]  /*130e0*/  IMAD R2, R0, 0x50, R2 ;  /* 0x0000005000027824 */ /* 0x004fd400078e0202 */
.L_x_277:
[----:B------:R-:W-:-:S13]  /*130f0*/  @P0 ELECT P2, URZ, PT ;  /* 0x00000000003f082f */ /* 0x000fda0003840000 */
[----:B-----5:R-:W-:Y:S02]  /*13100*/  @P2 R2UR UR13, R5 ;  /* 0x00000000050d22ca */ /* 0x020fe400000e0000 */
[----:B------:R-:W-:Y:S02]  /*13110*/  @P2 R2UR UR12, R16 ;  /* 0x00000000100c22ca */ /* 0x000fe400000e0000 */
[----:B------:R-:W-:Y:S02]  /*13120*/  @P2 R2UR UR11, R2 ;  /* 0x00000000020b22ca */ /* 0x000fe400000e0000 */
[----:B------:R-:W-:Y:S02]  /*13130*/  @P2 R2UR UR9, R3 ;  /* 0x00000000030922ca */ /* 0x000fe400000e0000 */
[----:B------:R-:W-:Y:S02]  /*13140*/  @P2 R2UR UR8, R7 ;  /* 0x00000000070822ca */ /* 0x000fe400000e0000 */
[----:B------:R-:W-:-:S02]  /*13150*/  @P2 PLOP3.LUT P0, PT, P2, PT, PT, 0x8, 0x0 ;  /* 0x000000000000281c */ /* 0x000fc4000170e170 */
[----:B------:R-:W-:-:S09]  /*13160*/  PLOP3.LUT P2, PT, PT, PT, PT, 0x8, 0x0 ;  /* 0x000000000000781c */ /* 0x000fd20003f4e170 */
[----:B------:R0:W-:Y:S02]  /*13170*/  UTMALDG.4D [UR8], [UR4], desc[UR6] ;  /* 0x00000608040075b4 */ /* 0x0001e40008019000 */
[----:B0-----:R-:W-:Y:S05]  /*13180*/  @P0 BRA.U.ANY `(.L_x_277) ;  /* 0xfffffffd00d80947 */ /* 0x001fea000393ffff */
[----:B------:R-:W-:Y:S01]  /*13190*/  IMAD.MOV.U32 R21, RZ, RZ, 0x40 ;  /* 0x00000040ff157424 */ /* 0x000fe200078e00ff */
[----:B------:R-:W-:Y:S01]  /*131a0*/  PLOP3.LUT P0, PT, PT, PT, PT, 0x80, 0x0 ;  /* 0x000000000000781c */ /* 0x000fe20003f0f070 */
[----:B------:R-:W-:Y:S01]  /*131b0*/  VIADD R7, R4, 0x26c00 ;  /* 0x00026c0004077836 */ /* 0x000fe20000000000 */
[----:B------:R-:W-:Y:S01]  /*131c0*/  UMOV UR6, 0x0 ;  /* 0x0000000000067882 */ /* 0x000fe20000000000 */
[----:B------:R-:W-:Y:S01]  /*131d0*/  UMOV UR7, 0x14f00000 ;  /* 0x14f0000000077882 */ /* 0x000fe20000000000 */
[----:B------:R-:W-:-:S15]  /*131e0*/  R2UR UR10, R21 ;  /* 0x00000000150a72ca */ /* 0x000fde00000e0000 */
.L_x_278:
[----:B------:R-:W-:-:S13]  /*131f0*/  @P0 ELECT P2, URZ, PT ;  /* 0x00000000003f082f */ /* 0x000fda0003840000 */
[----:B------:R-:W-:Y:S02]  /*13200*/  @P2 R2UR UR13, R5 ;  /* 0x00000000050d22ca */ /* 0x000fe400000e0000 */
        /* <DEDUP_REMOVED lines=14> */
.L_x_279:
        /* <DEDUP_REMOVED lines=16> */
.L_x_280:
        /* <DEDUP_REMOVED lines=10> */
[----:B------:R-:W2:Y:S01]  /*13490*/  LDL.LU R7, [R1+0x14] ;  /* 0x0000140001077983 */ /* 0x000ea20000300800 */
[----:B------:R-:W-:Y:S01]  /*134a0*/  IMAD R3, R19, 0x8, R6 ;  /* 0x0000000813037824 */ /* 0x000fe200078e0206 */
[----:B------:R-:W-:Y:S01]  /*134b0*/  BSSY B3, `(.L_x_281) ;  /* 0x0000004000037945 */ /* 0x000fe20003800000 */
[----:B--2---:R-:W-:-:S04]  /*134c0*/  SHF.L.U32 R2, R7, 0x1f, RZ ;  /* 0x0000001f07027819 */ /* 0x004fc800000006ff */
[----:B------:R-:W0:Y:S02]  /*134d0*/  SYNCS.PHASECHK.TRANS64.TRYWAIT P0, [R3+URZ+0x60], R2 ;  /* 0x00006002030075a7 */ /* 0x000e24000800017f */
[----:B0-----:R-:W-:Y:S05]  /*134e0*/  @!P0 BRA `(.L_x_282) ;  /* 0x0000004800848947 */ /* 0x001fea0003800000 */
.L_x_391:
[----:B------:R-:W-:Y:S05]  /*134f0*/  BSYNC B3 ;  /* 0x0000000000037941 */ /* 0x000fea0003800000 */
.L_x_281:
[----:B------:R-:W-:Y:S01]  /*13500*/  BSSY B3, `(.L_x_283) ;  /* 0x000000c000037945 */ /* 0x000fe20003800000 */
[----:B------:R-:W-:Y:S02]  /*13510*/  IMAD.MOV.U32 R12, RZ, RZ, 0x0 ;  /* 0x00000000ff0c7424 */ /* 0x000fe400078e00ff */
[----:B------:R-:W-:Y:S01]  /*13520*/  IMAD.MOV.U32 R13, RZ, RZ, 0x14f00000 ;  /* 0x14f00000ff0d7424 */ /* 0x000fe200078e00ff */
[----:B------:R-:W-:Y:S06]  /*13530*/  @P1 BRA `(.L_x_284) ;  /* 0x0000000000201947 */ /* 0x000fec0003800000 */
[----:B------:R-:W1:Y:S01]  /*13540*/  S2R R4, SR_TID.X ;  /* 0x0000000000047919 */ /* 0x000e620000002100 */
[----:B0-----:R-:W-:Y:S02]  /*13550*/  IMAD R2, R19, 0x8, R18 ;  /* 0x0000000813027824 */ /* 0x001fe400078e0212 */
[----:B------:R-:W-:-:S04]  /*13560*/  IMAD.MOV.U32 R3, RZ, RZ, 0xa000 ;  /* 0x0000a000ff037424 */ /* 0x000fc800078e00ff */
[----:B------:R2:W-:Y:S01]  /*13570*/  SYNCS.ARRIVE.TRANS64 RZ, [R2+URZ+0x38850], R3 ;  /* 0x0388500302ff79a7 */ /* 0x0005e2000800003f */
[----:B-1----:R-:W-:-:S04]  /*13580*/  LOP3.LUT R4, R4, 0x1f, RZ, 0xc0, !PT ;  /* 0x0000001f04047812 */ /* 0x002fc800078ec0ff */
[----:B------:R-:W-:-:S13]  /*13590*/  ISETP.NE.AND P0, PT, R4, RZ, PT ;  /* 0x000000ff0400720c */ /* 0x000fda0003f05270 */
[----:B--2---:R-:W-:Y:S05]  /*135a0*/  @!P0 BRA `(.L_x_284) ;  /* 0x0000000000048947 */ /* 0x004fea0003800000 */
[----:B------:R-:W-:Y:S01]  /*135b0*/  BPT.TRAP 0x1 ;  /* 0x000000040000795c */ /* 0x000fe20000300000 */
.L_x_284:
[----:B------:R-:W-:Y:S05]  /*135c0*/  BSYNC B3 ;  /* 0x0000000000037941 */ /* 0x000fea0003800000 */
.L_x_283:
[----:B------:R-:W2:Y:S04]  /*135d0*/  LDL R7, [R1+0x18] ;  /* 0x0000180001077983 */ /* 0x000ea80000100800 */
[----:B------:R-:W2:Y:S01]  /*135e0*/  LDL.LU R4, [R1+0x8] ;  /* 0x0000080001047983 */ /* 0x000ea20000300800 */
[----:B------:R-:W-:Y:S01]  /*135f0*/  R2UR UR10, R14 ;  /* 0x000000000e0a72ca */ /* 0x000fe200000e0000 */
[C-C-:B0-----:R-:W-:Y:S01]  /*13600*/  IMAD R3, R19.reuse, 0x8, R18.reuse ;  /* 0x0000000813037824 */ /* 0x141fe200078e0212 */
[----:B------:R-:W-:Y:S01]  /*13610*/  R2UR UR6, R12 ;  /* 0x000000000c0672ca */ /* 0x000fe200000e0000 */
[----:B------:R-:W-:Y:S01]  /*13620*/  IMAD R2, R19, 0xa000, R18 ;  /* 0x0000a00013027824 */ /* 0x000fe200078e0212 */
[----:B------:R-:W-:Y:S01]  /*13630*/  R2UR UR7, R13 ;  /* 0x000000000d0772ca */ /* 0x000fe200000e0000 */
[----:B------:R-:W-:Y:S01]  /*13640*/  UIADD3 UR4, UP0, UR36, 0x470, URZ ;  /* 0x0000047024047890 */ /* 0x000fe2000ff1e03f */
[----:B------:R-:W-:Y:S01]  /*13650*/  PLOP3.LUT P0, PT, PT, PT, PT, 0x80, 0x0 ;  /* 0x000000000000781c */ /* 0x000fe20003f0f070 */
[----:B------:R-:W-:-:S02]  /*13660*/  VIADD R3, R3, 0x38850 ;  /* 0x0003885003037836 */ /* 0x000fc40000000000 */
[----:B------:R-:W-:Y:S01]  /*13670*/  UIADD3.X UR5, URZ, UR37, URZ, UP0, !UPT ;  /* 0x000000253f057290 */ /* 0x000fe200087fe43f */
[----:B--2---:R-:W-:Y:S02]  /*13680*/  IMAD R4, R4, 0x50, R7 ;  /* 0x0000005004047824 */ /* 0x004fe400078e0207 */
[----:B------:R-:W-:-:S09]  /*13690*/  VIADD R7, R2, 0x400 ;  /* 0x0000040002077836 */ /* 0x000fd20000000000 */
.L_x_285:
        /* <DEDUP_REMOVED lines=10> */
[----:B------:R-:W-:Y:S01]  /*13740*/  R2UR UR10, R21 ;  /* 0x00000000150a72ca */ /* 0x000fe200000e0000 */
[----:B------:R-:W-:Y:S01]  /*13750*/  VIADD R7, R2, 0x2c00 ;  /* 0x00002c0002077836 */ /* 0x000fe20000000000 */
[----:B------:R-:W-:Y:S02]  /*13760*/  R2UR UR6, R12 ;  /* 0x000000000c0672ca */ /* 0x000fe400000e0000 */
[----:B------:R-:W-:Y:S02]  /*13770*/  R2UR UR7, R13 ;  /* 0x000000000d0772ca */ /* 0x000fe400000e0000 */
[----:B------:R-:W-:-:S13]  /*13780*/  PLOP3.LUT P0, PT, PT, PT, PT, 0x80, 0x0 ;  /* 0x000000000000781c */ /* 0x000fda0003f0f070 */
.L_x_286:
        /* <DEDUP_REMOVED lines=15> */
.L_x_287:
        /* <DEDUP_REMOVED lines=15> */
.L_x_288:
        /* <DEDUP_REMOVED lines=10> */
[----:B------:R0:W-:Y:S01]  /*13a10*/  STL [R1+0x8], R0 ;  /* 0x0000080001007387 */ /* 0x0001e20000100800 */
[----:B------:R-:W-:-:S07]  /*13a20*/  IMAD.MOV.U32 R17, RZ, RZ, R5 ;  /* 0x000000ffff117224 */ /* 0x000fce00078e0005 */
.L_x_271:
[----:B------:R-:W-:Y:S05]  /*13a30*/  BSYNC B1 ;  /* 0x0000000000017941 */ /* 0x000fea0003800000 */
.L_x_270:
[----:B0-----:R-:W2:Y:S01]  /*13a40*/  LDL.LU R0, [R1+0x38] ;  /* 0x0000380001007983 */ /* 0x001ea20000300800 */
[----:B------:R-:W-:-:S03]  /*13a50*/  IMAD.MOV.U32 R19, RZ, RZ, R9 ;  /* 0x000000ffff137224 */ /* 0x000fc600078e0009 */
[----:B------:R0:W-:Y:S02]  /*13a60*/  STL [R1+0x14], R11 ;  /* 0x0000140b01007387 */ /* 0x0001e40000100800 */
[----:B0-2---:R-:W-:-:S07]  /*13a70*/  VIADD R0, R0, 0xfffffffd ;  /* 0xfffffffd00007836 */ /* 0x005fce0000000000 */
.L_x_269:
[----:B------:R-:W-:Y:S05]  /*13a80*/  BSYNC B2 ;  /* 0x0000000000027941 */ /* 0x000fea0003800000 */
.L_x_268:
[----:B------:R-:W-:Y:S01]  /*13a90*/  VIADD R10, R10, 0xfffffffe ;  /* 0xfffffffe0a0a7836 */ /* 0x000fe20000000000 */
[----:B------:R-:W-:-:S04]  /*13aa0*/  LOP3.LUT R8, RZ, R8, RZ, 0x33, !PT ;  /* 0x00000008ff087212 */ /* 0x000fc800078e33ff */
[----:B------:R-:W-:-:S13]  /*13ab0*/  ISETP.NE.AND P0, PT, R10, R8, PT ;  /* 0x000000080a00720c */ /* 0x000fda0003f05270 */
[----:B------:R-:W-:Y:S05]  /*13ac0*/  @!P0 BRA `(.L_x_267) ;  /* 0x0000001800c48947 */ /* 0x000fea0003800000 */
[----:B------:R-:W-:-:S07]  /*13ad0*/  IMAD.MOV.U32 R9, RZ, RZ, R17 ;  /* 0x000000ffff097224 */ /* 0x000fce00078e0011 */
.L_x_327:
[----:B------:R-:W2:Y:S04]  /*13ae0*/  LDL R3, [R1+0x20] ;  /* 0x0000200001037983 */ /* 0x000ea80000100800 */
[----:B------:R-:W3:Y:S01]  /*13af0*/  LDL R2, [R1+0x14] ;  /* 0x0000140001027983 */ /* 0x000ee20000100800 */
[----:B------:R-:W-:Y:S01]  /*13b00*/  VIADD R4, R19, 0x1 ;  /* 0x0000000113047836 */ /* 0x000fe20000000000 */
[----:B------:R-:W-:Y:S05]  /*13b10*/  YIELD ;  /* 0x0000000000007946 */ /* 0x000fea0003800000 */
[----:B------:R-:W-:Y:S01]  /*13b20*/  ISETP.NE.AND P0, PT, R4, 0x2, PT ;  /* 0x000000020400780c */ /* 0x000fe20003f05270 */
[----:B------:R-:W-:Y:S03]  /*13b30*/  BSSY B1, `(.L_x_289) ;  /* 0x00000d0000017945 */ /* 0x000fe60003800000 */
[----:B------:R-:W-:-:S02]  /*13b40*/  SEL R5, RZ, 0x1, P0 ;  /* 0x00000001ff057807 */ /* 0x000fc40000000000 */
[----:B------:R-:W-:Y:S02]  /*13b50*/  SEL R4, R4, RZ, P0 ;  /* 0x000000ff04047207 */ /* 0x000fe40000000000 */
[----:B--2---:R-:W-:Y:S02]  /*13b60*/  ISETP.NE.AND P1, PT, R3, RZ, PT ;  /* 0x000000ff0300720c */ /* 0x004fe40003f25270 */
[----:B---3--:R-:W-:-:S11]  /*13b70*/  LOP3.LUT R5, R2, R5, RZ, 0x3c, !PT ;  /* 0x0000000502057212 */ /* 0x008fd600078e3cff */
[----:B01----:R-:W-:Y:S05]  /*13b80*/  @!P1 BRA `(.L_x_290) ;  /* 0x0000000c00289947 */ /* 0x003fea0003800000 */
        /* <DEDUP_REMOVED lines=14> */
[----:B------:R-:W-:-:S04]  /*13c70*/  @P0 SHF.R.U32.HI R2, RZ, R3, R7 ;  /* 0x00000003ff020219 */ /* 0x000fc80000011607 */
[--C-:B------:R-:W-:Y:S01]  /*13c80*/  SHF.R.S32.HI R3, RZ, 0x1f, R2.reuse ;  /* 0x0000001fff037819 */ /* 0x100fe20000011402 */
[----:B------:R-:W-:-:S04]  /*13c90*/  IMAD.MOV R7, RZ, RZ, -R2 ;  /* 0x000000ffff077224 */ /* 0x000fc800078e0a02 */
[----:B------:R-:W-:Y:S02]  /*13ca0*/  IMAD R7, R8, R7, R0 ;  /* 0x0000000708077224 */ /* 0x000fe400078e0200 */
[----:B--2---:R-:W-:-:S04]  /*13cb0*/  IMAD R8, R11, UR6, RZ ;  /* 0x000000060b087c24 */ /* 0x004fc8000f8e02ff */
[C---:B---3--:R-:W-:Y:S02]  /*13cc0*/  IMAD R8, R10.reuse, UR7, R8 ;  /* 0x000000070a087c24 */ /* 0x048fe4000f8e0208 */
[----:B------:R-:W-:-:S04]  /*13cd0*/  IMAD.WIDE.U32 R2, R10, UR6, R2 ;  /* 0x000000060a027c25 */ /* 0x000fc8000f8e0002 */
[----:B------:R-:W-:Y:S01]  /*13ce0*/  IMAD.IADD R3, R8, 0x1, R3 ;  /* 0x0000000108037824 */ /* 0x000fe200078e0203 */
[----:B------:R-:W-:-:S04]  /*13cf0*/  LEA R8, P0, R2, UR4, 0x2 ;  /* 0x0000000402087c11 */ /* 0x000fc8000f8010ff */
[----:B------:R-:W-:-:S06]  /*13d00*/  LEA.HI.X R9, R2, UR5, R3, 0x2, P0 ;  /* 0x0000000502097c11 */ /* 0x000fcc00080f1403 */
[----:B------:R0:W5:Y:S03]  /*13d10*/  LDG.E R9, desc[UR8][R8.64] ;  /* 0x0000000808097981 */ /* 0x000166000c1e1900 */
.L_x_291:
[----:B------:R-:W-:Y:S01]  /*13d20*/  IMAD R3, R4, 0x8, R18 ;  /* 0x0000000804037824 */ /* 0x000fe200078e0212 */
[----:B------:R-:W-:Y:S01]  /*13d30*/  SHF.L.U32 R2, R5, 0x1f, RZ ;  /* 0x0000001f05027819 */ /* 0x000fe200000006ff */
[----:B------:R-:W-:Y:S03]  /*13d40*/  BSSY B2, `(.L_x_292) ;  /* 0x0000003000027945 */ /* 0x000fe60003800000 */
[----:B------:R-:W1:Y:S02]  /*13d50*/  SYNCS.PHASECHK.TRANS64.TRYWAIT P0, [R3+URZ+0x38840], R2 ;  /* 0x03884002030075a7 */ /* 0x000e64000800017f */
[----:B-1----:R-:W-:Y:S05]  /*13d60*/  @!P0 BRA `(.L_x_293) ;  /* 0x0000004000788947 */ /* 0x002fea0003800000 */
.L_x_392:
[----:B------:R-:W-:Y:S05]  /*13d70*/  BSYNC B2 ;  /* 0x0000000000027941 */ /* 0x000fea0003800000 */
.L_x_292:
        /* <DEDUP_REMOVED lines=12> */
.L_x_295:
[----:B------:R-:W-:Y:S05]  /*13e40*/  BSYNC B2 ;  /* 0x0000000000027941 */ /* 0x000fea0003800000 */
.L_x_294:
        /* <DEDUP_REMOVED lines=12> */
.L_x_296:
        /* <DEDUP_REMOVED lines=16> */
.L_x_297:
        /* <DEDUP_REMOVED lines=16> */
.L_x_298:
        /* <DEDUP_REMOVED lines=16> */
.L_x_299:
        /* <DEDUP_REMOVED lines=16> */
.L_x_393:
[----:B------:R-:W-:Y:S05]  /*14310*/  BSYNC B2 ;  /* 0x0000000000027941 */ /* 0x000fea0003800000 */
.L_x_300:
[----:B------:R-:W-:Y:S01]  /*14320*/  BSSY B2, `(.L_x_302) ;  /* 0x000000b000027945 */ /* 0x000fe20003800000 */
[----:B------:R-:W-:Y:S02]  /*14330*/  IMAD.MOV.U32 R10, RZ, RZ, 0x0 ;  /* 0x00000000ff0a7424 */ /* 0x000fe400078e00ff */
[----:B------:R-:W-:Y:S01]  /*14340*/  IMAD.MOV.U32 R11, RZ, RZ, 0x14f00000 ;  /* 0x14f00000ff0b7424 */ /* 0x000fe200078e00ff */
[----:B------:R-:W-:Y:S06]  /*14350*/  @P1 BRA `(.L_x_303) ;  /* 0x00000000001c1947 */ /* 0x000fec0003800000 */
[----:B------:R-:W1:Y:S01]  /*14360*/  S2R R8, SR_TID.X ;  /* 0x0000000000087919 */ /* 0x000e620000002100 */
[----:B0-----:R-:W-:-:S04]  /*14370*/  IMAD.MOV.U32 R3, RZ, RZ, 0xa000 ;  /* 0x0000a000ff037424 */ /* 0x001fc800078e00ff */
[----:B------:R2:W-:Y:S01]  /*14380*/  SYNCS.ARRIVE.TRANS64 RZ, [R2+URZ+0x50], R3 ;  /* 0x0000500302ff79a7 */ /* 0x0005e2000800003f */
[----:B-1----:R-:W-:-:S04]  /*14390*/  LOP3.LUT R8, R8, 0x1f, RZ, 0xc0, !PT ;  /* 0x0000001f08087812 */ /* 0x002fc800078ec0ff */
[----:B------:R-:W-:-:S13]  /*143a0*/  ISETP.NE.AND P0, PT, R8, RZ, PT ;  /* 0x000000ff0800720c */ /* 0x000fda0003f05270 */
[----:B--2---:R-:W-:Y:S05]  /*143b0*/  @!P0 BRA `(.L_x_303) ;  /* 0x0000000000048947 */ /* 0x004fea0003800000 */
[----:B------:R-:W-:Y:S01]  /*143c0*/  BPT.TRAP 0x1 ;  /* 0x000000040000795c */ /* 0x000fe20000300000 */
.L_x_303:
[----:B------:R-:W-:Y:S05]  /*143d0*/  BSYNC B2 ;  /* 0x0000000000027941 */ /* 0x000fea0003800000 */
.L_x_302:
[----:B------:R-:W2:Y:S04]  /*143e0*/  LDL R8, [R1+0x18] ;  /* 0x0000180001087983 */ /* 0x000ea80000100800 */
[----:B0-----:R-:W2:Y:S01]  /*143f0*/  LDL.LU R3, [R1+0x8] ;  /* 0x0000080001037983 */ /* 0x001ea20000300800 */
[----:B------:R-:W-:Y:S01]  /*14400*/  R2UR UR10, R12 ;  /* 0x000000000c0a72ca */ /* 0x000fe200000e0000 */
[----:B------:R-:W-:Y:S01]  /*14410*/  IMAD R19, R19, 0xa000, R18 ;  /* 0x0000a00013137824 */ /* 0x000fe200078e0212 */
[----:B------:R-:W-:Y:S01]  /*14420*/  R2UR UR6, R10 ;  /* 0x000000000a0672ca */ /* 0x000fe200000e0000 */
[----:B------:R-:W-:Y:S01]  /*14430*/  UIADD3 UR4, UP0, UR36, 0x470, URZ ;  /* 0x0000047024047890 */ /* 0x000fe2000ff1e03f */
[----:B------:R-:W-:Y:S01]  /*14440*/  R2UR UR7, R11 ;  /* 0x000000000b0772ca */ /* 0x000fe200000e0000 */
[----:B------:R-:W-:Y:S01]  /*14450*/  VIADD R2, R2, 0x50 ;  /* 0x0000005002027836 */ /* 0x000fe20000000000 */
[----:B------:R-:W-:Y:S01]  /*14460*/  PLOP3.LUT P0, PT, PT, PT, PT, 0x80, 0x0 ;  /* 0x000000000000781c */ /* 0x000fe20003f0f070 */
[----:B------:R-:W-:Y:S01]  /*14470*/  UIADD3.X UR5, URZ, UR37, URZ, UP0, !UPT ;  /* 0x000000253f057290 */ /* 0x000fe200087fe43f */
[----:B--2---:R-:W-:-:S02]  /*14480*/  IMAD R3, R3, 0x50, R8 ;  /* 0x0000005003037824 */ /* 0x004fc400078e0208 */
[----:B------:R-:W-:-:S09]  /*14490*/  VIADD R8, R19, 0x400 ;  /* 0x0000040013087836 */ /* 0x000fd20000000000 */
.L_x_304:
        /* <DEDUP_REMOVED lines=15> */
.L_x_305:
        /* <DEDUP_REMOVED lines=15> */
.L_x_306:
        /* <DEDUP_REMOVED lines=15> */
.L_x_307:
        /* <DEDUP_REMOVED lines=12> */
.L_x_290:
[----:B------:R-:W-:Y:S05]  /*14830*/  BSYNC B1 ;  /* 0x0000000000017941 */ /* 0x000fea0003800000 */
.L_x_289:
[----:B------:R-:W2:Y:S01]  /*14840*/  LDL R2, [R1+0x20] ;  /* 0x0000200001027983 */ /* 0x000ea20000100800 */
[----:B------:R-:W-:Y:S01]  /*14850*/  VIADD R19, R4, 0x1 ;  /* 0x0000000104137836 */ /* 0x000fe20000000000 */
[----:B------:R-:W-:Y:S01]  /*14860*/  BSSY B1, `(.L_x_308) ;  /* 0x00000d3000017945 */ /* 0x000fe20003800000 */
[----:B0-----:R-:W-:-:S03]  /*14870*/  VIADD R7, R0, 0xffffffff ;  /* 0xffffffff00077836 */ /* 0x001fc60000000000 */
[----:B------:R-:W-:-:S04]  /*14880*/  ISETP.NE.AND P0, PT, R19, 0x2, PT ;  /* 0x000000021300780c */ /* 0x000fc80003f05270 */
[----:B------:R-:W-:Y:S02]  /*14890*/  SEL R19, R19, RZ, P0 ;  /* 0x000000ff13137207 */ /* 0x000fe40000000000 */
[----:B--2---:R-:W-:Y:S02]  /*148a0*/  ISETP.NE.AND P1, PT, R2, RZ, PT ;  /* 0x000000ff0200720c */ /* 0x004fe40003f25270 */
[----:B------:R-:W-:-:S04]  /*148b0*/  SEL R2, RZ, 0x1, P0 ;  /* 0x00000001ff027807 */ /* 0x000fc80000000000 */
[----:B------:R-:W-:-:S05]  /*148c0*/  LOP3.LUT R12, R5, R2, RZ, 0x3c, !PT ;  /* 0x00000002050c7212 */ /* 0x000fca00078e3cff */
[----:B------:R0:W-:Y:S02]  /*148d0*/  STL [R1+0x14], R12 ;  /* 0x0000140c01007387 */ /* 0x0001e40000100800 */
[----:B------:R-:W-:Y:S05]  /*148e0*/  @!P1 BRA `(.L_x_309) ;  /* 0x0000000c00289947 */ /* 0x000fea0003800000 */
[----:B------:R-:W-:Y:S01]  /*148f0*/  ULDC.64 UR4, c[0x0][0x418] ;  /* 0x0001060000047ab9 */ /* 0x000fe20000000a00 */
[----:B------:R-:W-:Y:S01]  /*14900*/  IMAD.MOV.U32 R8, RZ, RZ, R7 ;  /* 0x000000ffff087224 */ /* 0x000fe200078e0007 */
[----:B------:R-:W-:-:S04]  /*14910*/  ISETP.NE.U32.AND P0, PT, RZ, UR4, PT ;  /* 0x00000004ff007c0c */ /* 0x000fc8000bf05070 */
[----:B------:R-:W-:-:S13]  /*14920*/  ISETP.NE.AND.EX P0, PT, RZ, UR5, PT, P0 ;  /* 0x00000005ff007c0c */ /* 0x000fda000bf05300 */
[----:B------:R-:W-:Y:S05]  /*14930*/  @!P0 BRA `(.L_x_310) ;  /* 0x0000000000508947 */ /* 0x000fea0003800000 */
[----:B------:R-:W2:Y:S01]  /*14940*/  LDL R11, [R1+0x1c] ;  /* 0x00001c00010b7983 */ /* 0x000ea20000100800 */
[----:B------:R-:W1:Y:S01]  /*14950*/  LDC R9, c[0x0][0x43c] ;  /* 0x00010f00ff097b82 */ /* 0x000e620000000800 */
[----:B------:R-:W-:Y:S02]  /*14960*/  ULDC.64 UR6, c[0x0][0x428] ;  /* 0x00010a0000067ab9 */ /* 0x000fe40000000a00 */
[----:B------:R-:W3:Y:S01]  /*14970*/  LDL R10, [R1+0x10] ;  /* 0x00001000010a7983 */ /* 0x000ee20000100800 */
[----:B------:R-:W-:Y:S01]  /*14980*/  ULDC.64 UR8, c[0x0][0x208] ;  /* 0x0000820000087ab9 */ /* 0x000fe20000000a00 */
[----:B-1----:R-:W-:-:S13]  /*14990*/  ISETP.NE.AND P0, PT, R9, 0x1, PT ;  /* 0x000000010900780c */ /* 0x002fda0003f05270 */
[----:B------:R-:W1:Y:S02]  /*149a0*/  @P0 LDC.64 R2, c[0x0][0x440] ;  /* 0x00011000ff020b82 */ /* 0x000e640000000a00 */
[----:B-1----:R-:W-:-:S04]  /*149b0*/  @P0 IMAD.HI.U32 R8, R7, R2, RZ ;  /* 0x0000000207080227 */ /* 0x002fc800078e00ff */
        /* <DEDUP_REMOVED lines=10> */
[----:B------:R-:W-:-:S05]  /*14a60*/  LEA.HI.X R11, R2, UR5, R9, 0x2, P0 ;  /* 0x00000005020b7c11 */ /* 0x000fca00080f1409 */
[----:B------:R1:W5:Y:S04]  /*14a70*/  LDG.E R9, desc[UR8][R10.64] ;  /* 0x000000080a097981 */ /* 0x000368000c1e1900 */
.L_x_310:
[----:B------:R-:W-:Y:S01]  /*14a80*/  IMAD R2, R19, 0x8, R18 ;  /* 0x0000000813027824 */ /* 0x000fe200078e0212 */
[----:B------:R-:W-:Y:S01]  /*14a90*/  SHF.L.U32 R3, R12, 0x1f, RZ ;  /* 0x0000001f0c037819 */ /* 0x000fe200000006ff */
[----:B------:R-:W-:Y:S03]  /*14aa0*/  BSSY B2, `(.L_x_311) ;  /* 0x0000003000027945 */ /* 0x000fe60003800000 */
[----:B------:R-:W2:Y:S02]  /*14ab0*/  SYNCS.PHASECHK.TRANS64.TRYWAIT P0, [R2+URZ+0x38840], R3 ;  /* 0x03884003020075a7 */ /* 0x000ea4000800017f */
[----:B--2---:R-:W-:Y:S05]  /*14ac0*/  @!P0 BRA `(.L_x_312) ;  /* 0x0000003400488947 */ /* 0x004fea0003800000 */
.L_x_394:
[----:B------:R-:W-:Y:S05]  /*14ad0*/  BSYNC B2 ;  /* 0x0000000000027941 */ /* 0x000fea0003800000 */
.L_x_311:
[----:B-1----:R-:W1:Y:S01]  /*14ae0*/  S2R R10, SR_TID.X ;  /* 0x00000000000a7919 */ /* 0x002e620000002100 */
[----:B------:R-:W-:Y:S01]  /*14af0*/  BSSY B2, `(.L_x_313) ;  /* 0x000000b000027945 */ /* 0x000fe20003800000 */
[----:B-1----:R-:W-:-:S04]  /*14b00*/  LOP3.LUT R10, R10, 0x7f, RZ, 0xc0, !PT ;  /* 0x0000007f0a0a7812 */ /* 0x002fc800078ec0ff */
[----:B------:R-:W-:-:S13]  /*14b10*/  ISETP.NE.AND P1, PT, R10, RZ, PT ;  /* 0x000000ff0a00720c */ /* 0x000fda0003f25270 */
[----:B------:R-:W-:Y:S05]  /*14b20*/  @P1 BRA `(.L_x_314) ;  /* 0x00000000001c1947 */ /* 0x000fea0003800000 */
[----:B------:R-:W1:Y:S01]  /*14b30*/  S2R R10, SR_TID.X ;  /* 0x00000000000a7919 */ /* 0x000e620000002100 */
[----:B--2---:R-:W-:-:S04]  /*14b40*/  IMAD.MOV.U32 R3, RZ, RZ, 0xa000 ;  /* 0x0000a000ff037424 */ /* 0x004fc800078e00ff */
[----:B------:R3:W-:Y:S01]  /*14b50*/  SYNCS.ARRIVE.TRANS64 RZ, [R2+URZ+0x38830], R3 ;  /* 0x0388300302ff79a7 */ /* 0x0007e2000800003f */
[----:B-1----:R-:W-:-:S04]  /*14b60*/  LOP3.LUT R10, R10, 0x1f, RZ, 0xc0, !PT ;  /* 0x0000001f0a0a7812 */ /* 0x002fc800078ec0ff */
[----:B------:R-:W-:-:S13]  /*14b70*/  ISETP.NE.AND P0, PT, R10, RZ, PT ;  /* 0x000000ff0a00720c */ /* 0x000fda0003f05270 */
[----:B---3--:R-:W-:Y:S05]  /*14b80*/  @!P0 BRA `(.L_x_314) ;  /* 0x0000000000048947 */ /* 0x008fea0003800000 */
[----:B------:R-:W-:Y:S01]  /*14b90*/  BPT.TRAP 0x1 ;  /* 0x000000040000795c */ /* 0x000fe20000300000 */
.L_x_314:
[----:B------:R-:W-:Y:S05]  /*14ba0*/  BSYNC B2 ;  /* 0x0000000000027941 */ /* 0x000fea0003800000 */
.L_x_313:
[----:B--2---:R-:W2:Y:S01]  /*14bb0*/  LDL R2, [R1+0x18] ;  /* 0x0000180001027983 */ /* 0x004ea20000100800 */
[----:B0-----:R-:W-:Y:S01]  /*14bc0*/  IMAD.MOV.U32 R12, RZ, RZ, RZ ;  /* 0x000000ffff0c7224 */ /* 0x001fe200078e00ff */
[----:B------:R-:W-:Y:S01]  /*14bd0*/  UIADD3 UR4, UP0, UR36, 0x370, URZ ;  /* 0x0000037024047890 */ /* 0x000fe2000ff1e03f */
[C---:B------:R-:W-:Y:S01]  /*14be0*/  IMAD R3, R19.reuse, 0x8, R6 ;  /* 0x0000000813037824 */ /* 0x040fe200078e0206 */
[----:B------:R-:W-:Y:S01]  /*14bf0*/  PLOP3.LUT P0, PT, PT, PT, PT, 0x80, 0x0 ;  /* 0x000000000000781c */ /* 0x000fe20003f0f070 */
[----:B------:R-:W-:Y:S01]  /*14c00*/  IMAD R10, R19, 0xa000, R18 ;  /* 0x0000a000130a7824 */ /* 0x000fe200078e0212 */
[----:B------:R-:W-:Y:S01]  /*14c10*/  R2UR UR10, R12 ;  /* 0x000000000c0a72ca */ /* 0x000fe200000e0000 */
[----:B------:R-:W-:Y:S01]  /*14c20*/  VIADD R3, R3, 0x30 ;  /* 0x0000003003037836 */ /* 0x000fe20000000000 */
[----:B------:R-:W-:Y:S01]  /*14c30*/  UIADD3.X UR5, URZ, UR37, URZ, UP0, !UPT ;  /* 0x000000253f057290 */ /* 0x000fe200087fe43f */
[----:B------:R-:W-:Y:S01]  /*14c40*/  VIADD R11, R10, 0x24400 ;  /* 0x000244000a0b7836 */ /* 0x000fe20000000000 */
[----:B------:R-:W-:Y:S01]  /*14c50*/  UMOV UR6, 0x0 ;  /* 0x0000000000067882 */ /* 0x000fe20000000000 */
[----:B------:R-:W-:Y:S01]  /*14c60*/  UMOV UR7, 0x14f00000 ;  /* 0x14f0000000077882 */ /* 0x000fe20000000000 */
[----:B--2---:R-:W-:-:S09]  /*14c70*/  IMAD R2, R8, 0x50, R2 ;  /* 0x0000005008027824 */ /* 0x004fd200078e0202 */
.L_x_315:
        /* <DEDUP_REMOVED lines=16> */
.L_x_316:
        /* <DEDUP_REMOVED lines=16> */
.L_x_317:
        /* <DEDUP_REMOVED lines=16> */
.L_x_318:
        /* <DEDUP_REMOVED lines=10> */
[----:B------:R-:W-:Y:S01]  /*15020*/  SHF.L.U32 R5, R5, 0x1f, RZ ;  /* 0x0000001f05057819 */ /* 0x000fe200000006ff */
[----:B------:R-:W-:Y:S01]  /*15030*/  IMAD R2, R4, 0x8, R6 ;  /* 0x0000000804027824 */ /* 0x000fe200078e0206 */
[----:B------:R-:W-:Y:S03]  /*15040*/  BSSY B2, `(.L_x_319) ;  /* 0x0000003000027945 */ /* 0x000fe60003800000 */
[----:B------:R-:W0:Y:S02]  /*15050*/  SYNCS.PHASECHK.TRANS64.TRYWAIT P0, [R2+URZ+0x60], R5 ;  /* 0x00006005020075a7 */ /* 0x000e24000800017f */
[----:B0-----:R-:W-:Y:S05]  /*15060*/  @!P0 BRA `(.L_x_320) ;  /* 0x0000002c00f48947 */ /* 0x001fea0003800000 */
.L_x_395:
[----:B------:R-:W-:Y:S05]  /*15070*/  BSYNC B2 ;  /* 0x0000000000027941 */ /* 0x000fea0003800000 */
.L_x_319:
[----:B------:R-:W-:Y:S01]  /*15080*/  BSSY B2, `(.L_x_321) ;  /* 0x000000b000027945 */ /* 0x000fe20003800000 */
[----:B------:R-:W-:Y:S02]  /*15090*/  IMAD.MOV.U32 R10, RZ, RZ, 0x0 ;  /* 0x00000000ff0a7424 */ /* 0x000fe400078e00ff */
[----:B------:R-:W-:Y:S01]  /*150a0*/  IMAD.MOV.U32 R11, RZ, RZ, 0x14f00000 ;  /* 0x14f00000ff0b7424 */ /* 0x000fe200078e00ff */
[----:B------:R-:W-:Y:S06]  /*150b0*/  @P1 BRA `(.L_x_322) ;  /* 0x00000000001c1947 */ /* 0x000fec0003800000 */
[----:B0-----:R-:W0:Y:S01]  /*150c0*/  S2R R5, SR_TID.X ;  /* 0x0000000000057919 */ /* 0x001e220000002100 */
[----:B------:R-:W-:-:S04]  /*150d0*/  IMAD.MOV.U32 R3, RZ, RZ, 0xa000 ;  /* 0x0000a000ff037424 */ /* 0x000fc800078e00ff */
[----:B------:R1:W-:Y:S01]  /*150e0*/  SYNCS.ARRIVE.TRANS64 RZ, [R2+URZ+0x50], R3 ;  /* 0x0000500302ff79a7 */ /* 0x0003e2000800003f */
[----:B0-----:R-:W-:-:S04]  /*150f0*/  LOP3.LUT R5, R5, 0x1f, RZ, 0xc0, !PT ;  /* 0x0000001f05057812 */ /* 0x001fc800078ec0ff */
[----:B------:R-:W-:-:S13]  /*15100*/  ISETP.NE.AND P0, PT, R5, RZ, PT ;  /* 0x000000ff0500720c */ /* 0x000fda0003f05270 */
[----:B-1----:R-:W-:Y:S05]  /*15110*/  @!P0 BRA `(.L_x_322) ;  /* 0x0000000000048947 */ /* 0x002fea0003800000 */
[----:B------:R-:W-:Y:S01]  /*15120*/  BPT.TRAP 0x1 ;  /* 0x000000040000795c */ /* 0x000fe20000300000 */
.L_x_322:
[----:B------:R-:W-:Y:S05]  /*15130*/  BSYNC B2 ;  /* 0x0000000000027941 */ /* 0x000fea0003800000 */
.L_x_321:
[----:B0-----:R-:W2:Y:S04]  /*15140*/  LDL R5, [R1+0x18] ;  /* 0x0000180001057983 */ /* 0x001ea80000100800 */
[----:B------:R-:W2:Y:S01]  /*15150*/  LDL.LU R3, [R1+0x8] ;  /* 0x0000080001037983 */ /* 0x000ea20000300800 */
        /* <DEDUP_REMOVED lines=10> */
.L_x_323:
        /* <DEDUP_REMOVED lines=15> */
.L_x_324:
        /* <DEDUP_REMOVED lines=15> */
.L_x_325:
        /* <DEDUP_REMOVED lines=15> */
.L_x_326:
        /* <DEDUP_REMOVED lines=12> */
.L_x_309:
[----:B------:R-:W-:Y:S05]  /*15590*/  BSYNC B1 ;  /* 0x0000000000017941 */ /* 0x000fea0003800000 */
.L_x_308:
[----:B------:R-:W2:Y:S01]  /*155a0*/  LDL R2, [R1+0x28] ;  /* 0x0000280001027983 */ /* 0x000ea20000100800 */
[----:B------:R-:W-:Y:S01]  /*155b0*/  VIADD R0, R0, 0xfffffffe ;  /* 0xfffffffe00007836 */ /* 0x000fe20000000000 */
[----:B--2---:R-:W-:-:S13]  /*155c0*/  ISETP.GT.AND P0, PT, R7, R2, PT ;  /* 0x000000020700720c */ /* 0x004fda0003f04270 */
[----:B------:R-:W-:Y:S05]  /*155d0*/  @P0 BRA `(.L_x_327) ;  /* 0xffffffe400400947 */ /* 0x000fea000383ffff */
.L_x_267:
[----:B------:R-:W-:Y:S05]  /*155e0*/  BSYNC B0 ;  /* 0x0000000000007941 */ /* 0x000fea0003800000 */
.L_x_266:
[----:B------:R-:W2:Y:S01]  /*155f0*/  S2R R3, SR_TID.X ;  /* 0x0000000000037919 */ /* 0x000ea20000002100 */
[----:B------:R-:W-:Y:S01]  /*15600*/  BSSY B0, `(.L_x_328) ;  /* 0x0000012000007945 */ /* 0x000fe20003800000 */
[----:B--2---:R-:W-:-:S04]  /*15610*/  LOP3.LUT R3, R3, 0x7f, RZ, 0xc0, !PT ;  /* 0x0000007f03037812 */ /* 0x004fc800078ec0ff */
[----:B------:R-:W-:-:S13]  /*15620*/  ISETP.NE.AND P0, PT, R3, RZ, PT ;  /* 0x000000ff0300720c */ /* 0x000fda0003f05270 */
[----:B------:R-:W-:Y:S05]  /*15630*/  @P0 BRA `(.L_x_329) ;  /* 0x0000000000380947 */ /* 0x000fea0003800000 */
[----:B------:R-:W2:Y:S01]  /*15640*/  S2R R2, SR_LANEID ;  /* 0x0000000000027919 */ /* 0x000ea20000000000 */
[----:B------:R-:W-:Y:S01]  /*15650*/  VOTEU.ANY UR4, UPT, PT ;  /* 0x0000000000047886 */ /* 0x000fe200038e0100 */
[----:B-1----:R-:W1:Y:S01]  /*15660*/  LDC.64 R4, c[0x0][0xc60] ;  /* 0x00031800ff047b82 */ /* 0x002e620000000a00 */
[----:B------:R-:W2:Y:S01]  /*15670*/  FLO.U32 R0, UR4 ;  /* 0x0000000400007d00 */ /* 0x000ea200080e0000 */
[----:B------:R-:W-:Y:S01]  /*15680*/  ULDC.64 UR6, c[0x0][0x208] ;  /* 0x0000820000067ab9 */ /* 0x000fe20000000a00 */
[----:B--2---:R-:W-:-:S06]  /*15690*/  ISETP.EQ.U32.AND P0, PT, R0, R2, PT ;  /* 0x000000020000720c */ /* 0x004fcc0003f02070 */
[----:B------:R-:W1:Y:S07]  /*156a0*/  POPC R2, UR4 ;  /* 0x0000000400027d09 */ /* 0x000e6e0008000000 */
[----:B-1----:R-:W2:Y:S04]  /*156b0*/  @P0 ATOMG.E.ADD.STRONG.GPU PT, R2, desc[UR6][R4.64], R2 ;  /* 0x00000002040209a8 */ /* 0x002ea800081ee1c6 */
[----:B--2---:R1:W2:Y:S02]  /*156c0*/  SHFL.IDX PT, R2, R2, R0, 0x1f ;  /* 0x00001f0002027589 */ /* 0x0042a400000e0000 */
[----:B-1----:R-:W1:Y:S02]  /*156d0*/  S2R R0, SR_LTMASK ;  /* 0x0000000000007919 */ /* 0x002e640000003900 */
[----:B-1----:R-:W-:-:S06]  /*156e0*/  LOP3.LUT R0, R0, UR4, RZ, 0xc0, !PT ;  /* 0x0000000400007c12 */ /* 0x002fcc000f8ec0ff */
[----:B------:R-:W2:Y:S02]  /*156f0*/  POPC R0, R0 ;  /* 0x0000000000007309 */ /* 0x000ea40000000000 */
[----:B--2---:R-:W-:-:S05]  /*15700*/  IADD3 R0, R2, UR38, R0 ;  /* 0x0000002602007c10 */ /* 0x004fca000fffe000 */
[----:B------:R2:W-:Y:S02]  /*15710*/  STL [R1], R0 ;  /* 0x0000000001007387 */ /* 0x0005e40000100800 */
.L_x_329:
[----:B------:R-:W-:Y:S05]  /*15720*/  BSYNC B0 ;  /* 0x0000000000007941 */ /* 0x000fea0003800000 */
.L_x_328:
[----:B--2---:R-:W2:Y:S01]  /*15730*/  LDL.LU R0, [R1+0x20] ;  /* 0x0000200001007983 */ /* 0x004ea20000300800 */
[----:B------:R-:W-:Y:S01]  /*15740*/  BSSY B0, `(.L_x_330) ;  /* 0x0000058000007945 */ /* 0x000fe20003800000 */
[----:B--2---:R-:W-:-:S13]  /*15750*/  ISETP.NE.AND P0, PT, R0, RZ, PT ;  /* 0x000000ff0000720c */ /* 0x004fda0003f05270 */
[----:B------:R-:W-:Y:S05]  /*15760*/  @!P0 BRA `(.L_x_331) ;  /* 0x0000000400548947 */ /* 0x000fea0003800000 */
[----:B------:R-:W2:Y:S01]  /*15770*/  LDL R2, [R1+0x14] ;  /* 0x0000140001027983 */ /* 0x000ea20000100800 */
[----:B------:R-:W-:Y:S01]  /*15780*/  IMAD R0, R19, 0x8, R18 ;  /* 0x0000000813007824 */ /* 0x000fe200078e0212 */
[----:B------:R-:W-:Y:S01]  /*15790*/  BSSY B1, `(.L_x_332) ;  /* 0x0000005000017945 */ /* 0x000fe20003800000 */
[----:B------:R-:W-:Y:S02]  /*157a0*/  ISETP.NE.AND P1, PT, R3, RZ, PT ;  /* 0x000000ff0300720c */ /* 0x000fe40003f25270 */
[----:B--2---:R-:W-:-:S04]  /*157b0*/  SHF.L.U32 R2, R2, 0x1f, RZ ;  /* 0x0000001f02027819 */ /* 0x004fc800000006ff */
[----:B------:R-:W2:Y:S02]  /*157c0*/  SYNCS.PHASECHK.TRANS64.TRYWAIT P0, [R0+URZ+0x38860], R2 ;  /* 0x03886002000075a7 */ /* 0x000ea4000800017f */
[----:B--2---:R-:W-:Y:S05]  /*157d0*/  @!P0 BRA `(.L_x_333) ;  /* 0x00000028002c8947 */ /* 0x004fea0003800000 */
.L_x_396:
[----:B------:R-:W-:Y:S05]  /*157e0*/  BSYNC B1 ;  /* 0x0000000000017941 */ /* 0x000fea0003800000 */
.L_x_332:
[----:B------:R-:W-:Y:S04]  /*157f0*/  BSSY B1, `(.L_x_334) ;  /* 0x0000009000017945 */ /* 0x000fe80003800000 */
        /* <DEDUP_REMOVED lines=8> */
.L_x_335:
[----:B------:R-:W-:Y:S05]  /*15880*/  BSYNC B1 ;  /* 0x0000000000017941 */ /* 0x000fea0003800000 */
.L_x_334:
[----:B------:R-:W3:Y:S04]  /*15890*/  LDL.LU R3, [R1+0x18] ;  /* 0x0000180001037983 */ /* 0x000ee80000300800 */
[----:B--2---:R-:W3:Y:S01]  /*158a0*/  LDL.LU R2, [R1+0x8] ;  /* 0x0000080001027983 */ /* 0x004ee20000300800 */
[----:B------:R-:W-:Y:S01]  /*158b0*/  UIADD3 UR4, UP0, UR36, 0x470, URZ ;  /* 0x0000047024047890 */ /* 0x000fe2000ff1e03f */
[----:B------:R-:W-:Y:S01]  /*158c0*/  PLOP3.LUT P0, PT, PT, PT, PT, 0x80, 0x0 ;  /* 0x000000000000781c */ /* 0x000fe20003f0f070 */
[----:B------:R-:W-:Y:S01]  /*158d0*/  VIADD R0, R0, 0x38850 ;  /* 0x0003885000007836 */ /* 0x000fe20000000000 */
[----:B------:R-:W-:Y:S01]  /*158e0*/  UMOV UR6, 0x0 ;  /* 0x0000000000067882 */ /* 0x000fe20000000000 */
[----:B------:R-:W-:Y:S01]  /*158f0*/  UIADD3.X UR5, URZ, UR37, URZ, UP0, !UPT ;  /* 0x000000253f057290 */ /* 0x000fe200087fe43f */
[----:B------:R-:W-:Y:S01]  /*15900*/  UMOV UR7, 0x14f00000 ;  /* 0x14f0000000077882 */ /* 0x000fe20000000000 */
[----:B------:R-:W-:Y:S01]  /*15910*/  UMOV UR10, URZ ;  /* 0x0000003f000a7c82 */ /* 0x000fe20008000000 */
[----:B---3--:R-:W-:-:S02]  /*15920*/  IMAD R3, R2, 0x50, R3 ;  /* 0x0000005002037824 */ /* 0x008fc400078e0203 */
[----:B------:R-:W-:-:S04]  /*15930*/  IMAD R2, R19, 0xa000, R18 ;  /* 0x0000a00013027824 */ /* 0x000fc800078e0212 */
[----:B------:R-:W-:-:S07]  /*15940*/  VIADD R4, R2, 0x400 ;  /* 0x0000040002047836 */ /* 0x000fce0000000000 */
.L_x_336:
        /* <DEDUP_REMOVED lines=9> */
[----:B--2---:R-:W-:Y:S05]  /*159e0*/  @P0 BRA.U.ANY `(.L_x_336) ;  /* 0xfffffffd00d80947 */ /* 0x004fea000393ffff */
[----:B------:R-:W-:Y:S01]  /*159f0*/  PLOP3.LUT P0, PT, PT, PT, PT, 0x80, 0x0 ;  /* 0x000000000000781c */ /* 0x000fe20003f0f070 */
[----:B------:R-:W-:Y:S01]  /*15a00*/  VIADD R4, R2, 0x2c00 ;  /* 0x00002c0002047836 */ /* 0x000fe20000000000 */
[----:B------:R-:W-:Y:S01]  /*15a10*/  UMOV UR6, 0x0 ;  /* 0x0000000000067882 */ /* 0x000fe20000000000 */
[----:B------:R-:W-:Y:S01]  /*15a20*/  UMOV UR7, 0x14f00000 ;  /* 0x14f0000000077882 */ /* 0x000fe20000000000 */
[----:B------:R-:W-:-:S09]  /*15a30*/  UMOV UR10, 0x40 ;  /* 0x00000040000a7882 */ /* 0x000fd20000000000 */
.L_x_337:
        /* <DEDUP_REMOVED lines=15> */
.L_x_338:
        /* <DEDUP_REMOVED lines=15> */
.L_x_339:
        /* <DEDUP_REMOVED lines=10> */
.L_x_331:
[----:B------:R-:W-:Y:S05]  /*15cc0*/  BSYNC B0 ;  /* 0x0000000000007941 */ /* 0x000fea0003800000 */
.L_x_330:
[----:B------:R-:W2:Y:S01]  /*15cd0*/  LDL.LU R4, [R1+0x14] ;  /* 0x0000140001047983 */ /* 0x000ea20000300800 */
[----:B------:R-:W-:-:S05]  /*15ce0*/  VIADD R19, R19, 0x1 ;  /* 0x0000000113137836 */ /* 0x000fca0000000000 */
[----:B------:R-:W-:-:S04]  /*15cf0*/  ISETP.NE.AND P0, PT, R19, 0x2, PT ;  /* 0x000000021300780c */ /* 0x000fc80003f05270 */
[----:B------:R-:W-:Y:S02]  /*15d00*/  SEL R0, RZ, 0x1, P0 ;  /* 0x00000001ff007807 */ /* 0x000fe40000000000 */
[----:B------:R-:W-:Y:S02]  /*15d10*/  SEL R19, R19, RZ, P0 ;  /* 0x000000ff13137207 */ /* 0x000fe40000000000 */
[----:B--2---:R-:W-:-:S05]  /*15d20*/  LOP3.LUT R4, R4, R0, RZ, 0x3c, !PT ;  /* 0x0000000004047212 */ /* 0x004fca00078e3cff */
[----:B------:R2:W-:Y:S02]  /*15d30*/  STL [R1+0x14], R4 ;  /* 0x0000140401007387 */ /* 0x0005e40000100800 */
.L_x_246:
[----:B------:R-:W-:Y:S05]  /*15d40*/  BSYNC B7 ;  /* 0x0000000000077941 */ /* 0x000fea0003800000 */
.L_x_244:
[----:B----4-:R-:W4:Y:S02]  /*15d50*/  LDL R0, [R1+0x5c] ;  /* 0x00005c0001007983 */ /* 0x010f240000100800 */
[----:B----4-:R-:W-:-:S13]  /*15d60*/  ISETP.NE.AND P0, PT, R0, RZ, PT ;  /* 0x000000ff0000720c */ /* 0x010fda0003f05270 */
[----:B------:R-:W-:Y:S05]  /*15d70*/  @!P0 BRA `(.L_x_340) ;  /* 0x00000000002c8947 */ /* 0x000fea0003800000 */
[----:B------:R-:W-:Y:S05]  /*15d80*/  WARPSYNC.ALL ;  /* 0x0000000000007948 */ /* 0x000fea0003800000 */
[----:B------:R-:W4:Y:S08]  /*15d90*/  S2UR UR5, SR_CgaCtaId ;  /* 0x00000000000579c3 */ /* 0x000f300000008800 */
[----:B------:R-:W-:Y:S06]  /*15da0*/  BAR.SYNC.DEFER_BLOCKING 0x5, 0x180 ;  /* 0x0146000000007b1d */ /* 0x000fec0000010000 */
[----:B------:R-:W-:-:S02]  /*15db0*/  UMOV UR4, 0x400 ;  /* 0x0000040000047882 */ /* 0x000fc40000000000 */
[----:B----4-:R-:W-:-:S06]  /*15dc0*/  ULEA UR4, UR5, UR4, 0x18 ;  /* 0x0000000405047291 */ /* 0x010fcc000f8ec03f */
[----:B------:R-:W-:-:S05]  /*15dd0*/  IMAD.U32 R18, RZ, RZ, UR4 ;  /* 0x00000004ff127e24 */ /* 0x000fca000f8e00ff */
[----:B-123--:R-:W1:Y:S04]  /*15de0*/  LDS.128 R4, [R18+0x388d0] ;  /* 0x0388d00012047984 */ /* 0x00ee680000000c00 */
[----:B-1----:R1:W-:Y:S04]  /*15df0*/  STL.64 [R1], R4 ;  /* 0x0000000401007387 */ /* 0x0023e80000100a00 */
[----:B------:R1:W-:Y:S01]  /*15e00*/  STL.64 [R1+0x8], R6 ;  /* 0x0000080601007387 */ /* 0x0003e20000100a00 */
[----:B------:R-:W-:Y:S06]  /*15e10*/  BAR.ARV 0x4, 0x180 ;  /* 0x0106000000007b1d */ /* 0x000fec0000002000 */
[----:B------:R-:W-:Y:S05]  /*15e20*/  BRA `(.L_x_341) ;  /* 0x0000000c00287947 */ /* 0x000fea0003800000 */
.L_x_340:
[----:B------:R-:W4:Y:S01]  /*15e30*/  S2R R16, SR_TID.X ;  /* 0x0000000000107919 */ /* 0x000f220000002100 */
[----:B------:R-:W-:Y:S01]  /*15e40*/  UMOV UR4, 0xffffffff ;  /* 0xffffffff00047882 */ /* 0x000fe20000000000 */
[----:B----4-:R-:W-:-:S04]  /*15e50*/  LOP3.LUT R16, R16, 0x1f, RZ, 0xc0, !PT ;  /* 0x0000001f10107812 */ /* 0x010fc800078ec0ff */
[----:B------:R-:W-:Y:S01]  /*15e60*/  ISETP.NE.AND P0, PT, R16, 0x1f, PT ;  /* 0x0000001f1000780c */ /* 0x000fe20003f05270 */
[----:B------:R-:W-:-:S12]  /*15e70*/  BRA.DIV UR4, `(.L_x_342) ;  /* 0x0000002204987947 */ /* 0x000fd8000b800000 */
[----:B------:R-:W4:Y:S01]  /*15e80*/  LDL.LU R3, [R1] ;  /* 0x0000000001037983 */ /* 0x000f220000300800 */
[----:B------:R-:W-:-:S03]  /*15e90*/  ULDC UR4, c[0x0][0xc3c] ;  /* 0x00030f0000047ab9 */ /* 0x000fc60000000800 */
[----:B-1----:R-:W5:Y:S01]  /*15ea0*/  LDL R5, [R1+0xc] ;  /* 0x00000c0001057983 */ /* 0x002f620000100800 */
[----:B------:R-:W-:Y:S01]  /*15eb0*/  ULDC.64 UR6, c[0x0][0x208] ;  /* 0x0000820000067ab9 */ /* 0x000fe20000000a00 */
[----:B----4-:R-:W-:Y:S02]  /*15ec0*/  IMAD.MOV.U32 R10, RZ, RZ, R3 ;  /* 0x000000ffff0a7224 */ /* 0x010fe400078e0003 */
[----:B-----5:R-:W-:-:S05]  /*15ed0*/  IMAD.IADD R0, R5, 0x1, R16 ;  /* 0x0000000105007824 */ /* 0x020fca00078e0210 */
[----:B------:R-:W-:-:S13]  /*15ee0*/  ISETP.GE.OR P1, PT, R0, UR4, !P0 ;  /* 0x0000000400007c0c */ /* 0x000fda000c726670 */
[----:B------:R-:W1:Y:S08]  /*15ef0*/  @!P1 LDC.64 R2, c[0x0][0xc80] ;  /* 0x00032000ff029b82 */ /* 0x000e700000000a00 */
[----:B--23--:R-:W2:Y:S01]  /*15f00*/  @!P1 LDC.64 R4, c[0x0][0xc78] ;  /* 0x00031e00ff049b82 */ /* 0x00cea20000000a00 */
[----:B-1----:R-:W-:-:S05]  /*15f10*/  @!P1 IMAD.WIDE R2, R0, 0x4, R2 ;  /* 0x0000000400029825 */ /* 0x002fca00078e0202 */
[----:B------:R2:W3:Y:S02]  /*15f20*/  @!P1 LDG.E R7, desc[UR6][R2.64] ;  /* 0x0000000602079981 */ /* 0x0004e4000c1e1900 */
[----:B--2---:R-:W-:-:S06]  /*15f30*/  @!P1 IMAD.WIDE R2, R0, 0x4, R4 ;  /* 0x0000000400029825 */ /* 0x004fcc00078e0204 */
[----:B------:R-:W2:Y:S01]  /*15f40*/  @!P1 LDG.E R2, desc[UR6][R2.64] ;  /* 0x0000000602029981 */ /* 0x000ea2000c1e1900 */
[----:B------:R-:W-:Y:S01]  /*15f50*/  IMAD.MOV.U32 R6, RZ, RZ, RZ ;  /* 0x000000ffff067224 */ /* 0x000fe200078e00ff */
[C---:B------:R-:W-:Y:S01]  /*15f60*/  ISETP.GE.U32.AND P2, PT, R16.reuse, 0x2, PT ;  /* 0x000000021000780c */ /* 0x040fe20003f46070 */
[----:B------:R-:W-:Y:S01]  /*15f70*/  IMAD.MOV.U32 R4, RZ, RZ, RZ ;  /* 0x000000ffff047224 */ /* 0x000fe200078e00ff */
[C---:B------:R-:W-:Y:S01]  /*15f80*/  ISETP.GE.U32.AND P3, PT, R16.reuse, 0x4, PT ;  /* 0x000000041000780c */ /* 0x040fe20003f66070 */
[----:B------:R-:W-:Y:S01]  /*15f90*/  SHFL.IDX PT, R0, R10, RZ, 0x1f ;  /* 0x00001fff0a007589 */ /* 0x000fe200000e0000 */
[C---:B------:R-:W-:Y:S02]  /*15fa0*/  ISETP.GE.U32.AND P4, PT, R16.reuse, 0x8, PT ;  /* 0x000000081000780c */ /* 0x040fe40003f86070 */
[----:B------:R-:W-:Y:S01]  /*15fb0*/  ISETP.GE.U32.AND P5, PT, R16, 0x10, PT ;  /* 0x000000101000780c */ /* 0x000fe20003fa6070 */
[----:B------:R-:W-:Y:S01]  /*15fc0*/  SHFL.IDX PT, R8, R10, 0x1, 0x1f ;  /* 0x00201f000a087f89 */ /* 0x000fe200000e0000 */
[----:B---3--:R-:W-:-:S02]  /*15fd0*/  @!P1 IMAD.MOV.U32 R6, RZ, RZ, R7 ;  /* 0x000000ffff069224 */ /* 0x008fc400078e0007 */
[----:B------:R-:W-:Y:S02]  /*15fe0*/  IMAD.MOV.U32 R7, RZ, RZ, RZ ;  /* 0x000000ffff077224 */ /* 0x000fe400078e00ff */
[----:B--2---:R-:W-:Y:S01]  /*15ff0*/  @!P1 IMAD.MOV.U32 R7, RZ, RZ, R2 ;  /* 0x000000ffff079224 */ /* 0x004fe200078e0002 */
[----:B------:R-:W-:-:S03]  /*16000*/  ISETP.NE.AND P1, PT, R16, RZ, PT ;  /* 0x000000ff1000720c */ /* 0x000fc60003f25270 */
[----:B------:R-:W-:-:S05]  /*16010*/  IMAD R2, R7, R6, RZ ;  /* 0x0000000607027224 */ /* 0x000fca00078e02ff */
        /* <DEDUP_REMOVED lines=15> */
[----:B------:R1:W2:Y:S02]  /*16110*/  SHFL.IDX PT, R9, R2, 0x1f, 0x1f ;  /* 0x03e01f0002097f89 */ /* 0x0002a400000e0000 */
.L_x_406:
[----:B------:R-:W-:Y:S02]  /*16120*/  ULDC UR4, c[0x0][0xc38] ;  /* 0x00030e0000047ab9 */ /* 0x000fe40000000800 */
[----:B------:R-:W-:-:S04]  /*16130*/  IMAD.U32 R3, RZ, RZ, UR4 ;  /* 0x00000004ff037e24 */ /* 0x000fc8000f8e00ff */
[----:B--2---:R-:W-:-:S04]  /*16140*/  IMAD R9, R9, R3, RZ ;  /* 0x0000000309097224 */ /* 0x004fc800078e02ff */
[----:B------:R-:W-:-:S05]  /*16150*/  IMAD.IADD R5, R8, 0x1, R9 ;  /* 0x0000000108057824 */ /* 0x000fca00078e0209 */
[----:B------:R-:W-:-:S13]  /*16160*/  ISETP.GT.AND P6, PT, R5, R0, PT ;  /* 0x000000000500720c */ /* 0x000fda0003fc4270 */
[----:B------:R-:W-:Y:S05]  /*16170*/  @P6 BRA `(.L_x_343) ;  /* 0x0000000000b06947 */ /* 0x000fea0003800000 */
.L_x_346:
[----:B------:R-:W2:Y:S01]  /*16180*/  LDL.LU R3, [R1+0xc] ;  /* 0x00000c0001037983 */ /* 0x000ea20000300800 */
[----:B-1----:R-:W1:Y:S01]  /*16190*/  LDC R2, c[0x0][0xc3c] ;  /* 0x00030f00ff027b82 */ /* 0x002e620000000800 */
[----:B--2---:R-:W-:-:S05]  /*161a0*/  VIADD R3, R3, 0x1f ;  /* 0x0000001f03037836 */ /* 0x004fca0000000000 */
[----:B-1----:R-:W-:-:S13]  /*161b0*/  ISETP.GE.AND P6, PT, R3, R2, PT ;  /* 0x000000020300720c */ /* 0x002fda0003fc6270 */
[----:B------:R-:W-:Y:S05]  /*161c0*/  @P6 BRA `(.L_x_344) ;  /* 0x0000000400d86947 */ /* 0x000fea0003800000 */
[----:B------:R-:W1:Y:S01]  /*161d0*/  S2R R6, SR_TID.X ;  /* 0x0000000000067919 */ /* 0x000e620000002100 */
[----:B------:R-:W-:Y:S01]  /*161e0*/  ULDC.64 UR4, c[0x0][0x208] ;  /* 0x0000820000047ab9 */ /* 0x000fe20000000a00 */
[----:B------:R2:W-:Y:S01]  /*161f0*/  STL [R1+0xc], R3 ;  /* 0x00000c0301007387 */ /* 0x0005e20000100800 */
[----:B-1----:R-:W-:-:S05]  /*16200*/  LOP3.LUT R6, R6, 0x1f, RZ, 0xc0, !PT ;  /* 0x0000001f06067812 */ /* 0x002fca00078ec0ff */
[----:B------:R-:W-:Y:S02]  /*16210*/  IMAD.IADD R7, R3, 0x1, R6 ;  /* 0x0000000103077824 */ /* 0x000fe400078e0206 */
[----:B------:R-:W-:-:S03]  /*16220*/  IMAD.MOV.U32 R6, RZ, RZ, RZ ;  /* 0x000000ffff067224 */ /* 0x000fc600078e00ff */
[----:B------:R-:W-:-:S13]  /*16230*/  ISETP.GE.OR P6, PT, R7, R2, !P0 ;  /* 0x000000020700720c */ /* 0x000fda00047c6670 */
[----:B--2---:R-:W1:Y:S02]  /*16240*/  @!P6 LDC.64 R2, c[0x0][0xc80] ;  /* 0x00032000ff02eb82 */ /* 0x004e640000000a00 */
[----:B-1----:R-:W-:-:S05]  /*16250*/  @!P6 IMAD.WIDE R2, R7, 0x4, R2 ;  /* 0x000000040702e825 */ /* 0x002fca00078e0202 */
[----:B------:R1:W2:Y:S02]  /*16260*/  @!P6 LDG.E R6, desc[UR4][R2.64] ;  /* 0x000000040206e981 */ /* 0x0002a4000c1e1900 */
[----:B-1----:R-:W1:Y:S02]  /*16270*/  @!P6 LDC.64 R2, c[0x0][0xc78] ;  /* 0x00031e00ff02eb82 */ /* 0x002e640000000a00 */
[----:B-1----:R-:W-:-:S04]  /*16280*/  @!P6 IMAD.WIDE R2, R7, 0x4, R2 ;  /* 0x000000040702e825 */ /* 0x002fc800078e0202 */
[----:B------:R-:W-:-:S06]  /*16290*/  IMAD.MOV.U32 R7, RZ, RZ, RZ ;  /* 0x000000ffff077224 */ /* 0x000fcc00078e00ff */
[----:B------:R-:W2:Y:S01]  /*162a0*/  @!P6 LDG.E R7, desc[UR4][R2.64] ;  /* 0x000000040207e981 */ /* 0x000ea2000c1e1900 */
[----:B------:R-:W-:Y:S01]  /*162b0*/  UMOV UR4, 0xffffffff ;  /* 0xffffffff00047882 */ /* 0x000fe20000000000 */
[----:B--2---:R-:W-:Y:S02]  /*162c0*/  IMAD R2, R7, R6, RZ ;  /* 0x0000000607027224 */ /* 0x004fe400078e02ff */
[----:B------:R-:W-:Y:S05]  /*162d0*/  BRA.DIV UR4, `(.L_x_345) ;  /* 0x0000002204e47947 */ /* 0x000fea000b800000 */
        /* <DEDUP_REMOVED lines=16> */
.L_x_414:
[----:B------:R-:W-:Y:S02]  /*163e0*/  ULDC UR4, c[0x0][0xc38] ;  /* 0x00030e0000047ab9 */ /* 0x000fe40000000800 */
[----:B------:R-:W-:-:S04]  /*163f0*/  IMAD.U32 R3, RZ, RZ, UR4 ;  /* 0x00000004ff037e24 */ /* 0x000fc8000f8e00ff */
[----:B--2---:R-:W-:-:S04]  /*16400*/  IMAD R9, R9, R3, RZ ;  /* 0x0000000309097224 */ /* 0x004fc800078e02ff */
[----:B------:R-:W-:-:S05]  /*16410*/  IMAD.IADD R5, R9, 0x1, R5 ;  /* 0x0000000109057824 */ /* 0x000fca00078e0205 */
[----:B------:R-:W-:-:S13]  /*16420*/  ISETP.GT.AND P6, PT, R5, R0, PT ;  /* 0x000000000500720c */ /* 0x000fda0003fc4270 */
[----:B------:R-:W-:Y:S05]  /*16430*/  @!P6 BRA `(.L_x_346) ;  /* 0xfffffffc0050e947 */ /* 0x000fea000383ffff */
.L_x_343:
[----:B------:R-:W-:Y:S01]  /*16440*/  IMAD.IADD R9, R5, 0x1, -R9 ;  /* 0x0000000105097824 */ /* 0x000fe200078e0a09 */
[----:B------:R-:W-:-:S03]  /*16450*/  UMOV UR4, 0xffffffff ;  /* 0xffffffff00047882 */ /* 0x000fc60000000000 */
[----:B------:R-:W-:-:S05]  /*16460*/  IMAD R5, R2, R3, R9 ;  /* 0x0000000302057224 */ /* 0x000fca00078e0209 */
[----:B------:R-:W-:Y:S01]  /*16470*/  ISETP.GT.AND P6, PT, R5, R0, PT ;  /* 0x000000000500720c */ /* 0x000fe20003fc4270 */
[----:B------:R-:W-:-:S12]  /*16480*/  BRA.DIV UR4, `(.L_x_347) ;  /* 0x0000002604507947 */ /* 0x000fd8000b800000 */
[----:B------:R-:W-:-:S04]  /*16490*/  VOTE.ANY R8, PT, !P6 ;  /* 0x0000000000087806 */ /* 0x000fc800070e0100 */
[----:B------:R-:W2:Y:S02]  /*164a0*/  POPC R5, R8 ;  /* 0x0000000800057309 */ /* 0x000ea40000000000 */
[----:B--2---:R2:W3:Y:S04]  /*164b0*/  SHFL.IDX PT, R6, R6, R5, 0x1f ;  /* 0x00001f0506067589 */ /* 0x0044e800000e0000 */
[----:B------:R2:W4:Y:S02]  /*164c0*/  SHFL.IDX PT, R7, R7, R5, 0x1f ;  /* 0x00001f0507077589 */ /* 0x00052400000e0000 */
.L_x_419:
[----:B------:R-:W-:-:S13]  /*164d0*/  ISETP.NE.AND P0, PT, R8, RZ, PT ;  /* 0x000000ff0800720c */ /* 0x000fda0003f05270 */
[----:B------:R-:W-:Y:S05]  /*164e0*/  @!P0 BRA `(.L_x_348) ;  /* 0x0000000000148947 */ /* 0x000fea0003800000 */
[----:B------:R-:W-:Y:S01]  /*164f0*/  UMOV UR4, 0xffffffff ;  /* 0xffffffff00047882 */ /* 0x000fe20000000000 */
[----:B0-----:R-:W-:Y:S02]  /*16500*/  VIADD R12, R5, 0xffffffff ;  /* 0xffffffff050c7836 */ /* 0x001fe40000000000 */
[----:B------:R-:W-:Y:S05]  /*16510*/  BRA.DIV UR4, `(.L_x_349) ;  /* 0x0000002604887947 */ /* 0x000fea000b800000 */
[----:B-1----:R0:W1:Y:S02]  /*16520*/  SHFL.IDX PT, R2, R2, R12, 0x1f ;  /* 0x00001f0c02027589 */ /* 0x00206400000e0000 */
.L_x_422:
[----:B-1----:R-:W-:-:S07]  /*16530*/  IMAD.MOV.U32 R4, RZ, RZ, R2 ;  /* 0x000000ffff047224 */ /* 0x002fce00078e0002 */
.L_x_348:
[----:B------:R-:W5:Y:S01]  /*16540*/  LDL.LU R10, [R1+0xc] ;  /* 0x00000c00010a7983 */ /* 0x000f620000300800 */
[----:B------:R-:W-:Y:S01]  /*16550*/  IMAD R9, R4, R3, R9 ;  /* 0x0000000304097224 */ /* 0x000fe200078e0209 */
[----:B---3--:R-:W-:-:S03]  /*16560*/  IABS R4, R6 ;  /* 0x0000000600047213 */ /* 0x008fc60000000000 */
[----:B------:R-:W-:Y:S01]  /*16570*/  IMAD.IADD R0, R0, 0x1, -R9 ;  /* 0x0000000100007824 */ /* 0x000fe200078e0a09 */
[----:B-1----:R-:W1:Y:S01]  /*16580*/  I2F.RP R2, R4 ;  /* 0x0000000400027306 */ /* 0x002e620000209400 */
[----:B------:R3:W-:Y:S02]  /*16590*/  STL [R1], R9 ;  /* 0x0000000901007387 */ /* 0x0007e40000100800 */
[----:B---3--:R-:W-:-:S05]  /*165a0*/  IABS R9, R6 ;  /* 0x0000000600097213 */ /* 0x008fca0000000000 */
[----:B-1----:R-:W1:Y:S01]  /*165b0*/  MUFU.RCP R2, R2 ;  /* 0x0000000200027308 */ /* 0x002e620000001000 */
[----:B------:R-:W-:Y:S02]  /*165c0*/  IMAD.MOV R9, RZ, RZ, -R9 ;  /* 0x000000ffff097224 */ /* 0x000fe400078e0a09 */
[----:B-1----:R-:W-:-:S05]  /*165d0*/  VIADD R2, R2, 0xffffffe ;  /* 0x0ffffffe02027836 */ /* 0x002fca0000000000 */
[----:B------:R-:W1:Y:S02]  /*165e0*/  F2I.FTZ.U32.TRUNC.NTZ R3, R2 ;  /* 0x0000000200037305 */ /* 0x000e64000021f000 */
[----:B-1----:R-:W-:-:S04]  /*165f0*/  IMAD.MOV R2, RZ, RZ, -R3 ;  /* 0x000000ffff027224 */ /* 0x002fc800078e0a03 */
[----:B------:R-:W-:Y:S02]  /*16600*/  IMAD R8, R2, R4, RZ ;  /* 0x0000000402087224 */ /* 0x000fe400078e02ff */
[----:B------:R-:W-:-:S04]  /*16610*/  IMAD.MOV.U32 R2, RZ, RZ, RZ ;  /* 0x000000ffff027224 */ /* 0x000fc800078e00ff */
[----:B------:R-:W-:Y:S01]  /*16620*/  IMAD.HI.U32 R2, R3, R8, R2 ;  /* 0x0000000803027227 */ /* 0x000fe200078e0002 */
[----:B------:R-:W-:-:S05]  /*16630*/  IABS R3, R0 ;  /* 0x0000000000037213 */ /* 0x000fca0000000000 */
[----:B------:R-:W-:-:S04]  /*16640*/  IMAD.HI.U32 R8, R2, R3, RZ ;  /* 0x0000000302087227 */ /* 0x000fc800078e00ff */
[----:B------:R-:W-:-:S05]  /*16650*/  IMAD R3, R8, R9, R3 ;  /* 0x0000000908037224 */ /* 0x000fca00078e0203 */
[----:B------:R-:W-:-:S13]  /*16660*/  ISETP.GT.U32.AND P1, PT, R4, R3, PT ;  /* 0x000000030400720c */ /* 0x000fda0003f24070 */
[----:B------:R-:W-:Y:S02]  /*16670*/  @!P1 IMAD.IADD R3, R3, 0x1, -R4 ;  /* 0x0000000103039824 */ /* 0x000fe400078e0a04 */
[----:B------:R-:W-:Y:S01]  /*16680*/  @!P1 VIADD R8, R8, 0x1 ;  /* 0x0000000108089836 */ /* 0x000fe20000000000 */
[----:B------:R-:W-:Y:S02]  /*16690*/  ISETP.NE.AND P1, PT, R6, RZ, PT ;  /* 0x000000ff0600720c */ /* 0x000fe40003f25270 */
[----:B------:R-:W-:Y:S02]  /*166a0*/  ISETP.GE.U32.AND P0, PT, R3, R4, PT ;  /* 0x000000040300720c */ /* 0x000fe40003f06070 */
[----:B----4-:R-:W-:-:S04]  /*166b0*/  IABS R4, R7 ;  /* 0x0000000700047213 */ /* 0x010fc80000000000 */
[----:B------:R-:W1:Y:S07]  /*166c0*/  I2F.RP R2, R4 ;  /* 0x0000000400027306 */ /* 0x000e6e0000209400 */
[----:B------:R-:W-:Y:S01]  /*166d0*/  @P0 VIADD R8, R8, 0x1 ;  /* 0x0000000108080836 */ /* 0x000fe20000000000 */
[----:B-1----:R-:W1:Y:S02]  /*166e0*/  MUFU.RCP R2, R2 ;  /* 0x0000000200027308 */ /* 0x002e640000001000 */
[----:B-1----:R-:W-:-:S06]  /*166f0*/  VIADD R2, R2, 0xffffffe ;  /* 0x0ffffffe02027836 */ /* 0x002fcc0000000000 */
[----:B------:R-:W1:Y:S02]  /*16700*/  F2I.FTZ.U32.TRUNC.NTZ R3, R2 ;  /* 0x0000000200037305 */ /* 0x000e64000021f000 */
[----:B-1----:R-:W-:-:S04]  /*16710*/  IMAD.MOV R2, RZ, RZ, -R3 ;  /* 0x000000ffff027224 */ /* 0x002fc800078e0a03 */
[----:B------:R-:W-:Y:S02]  /*16720*/  IMAD R9, R2, R4, RZ ;  /* 0x0000000402097224 */ /* 0x000fe400078e02ff */
[----:B------:R-:W-:-:S04]  /*16730*/  IMAD.MOV.U32 R2, RZ, RZ, RZ ;  /* 0x000000ffff027224 */ /* 0x000fc800078e00ff */
[----:B------:R-:W-:Y:S01]  /*16740*/  IMAD.HI.U32 R2, R3, R9, R2 ;  /* 0x0000000903027227 */ /* 0x000fe200078e0002 */
[----:B------:R-:W-:Y:S02]  /*16750*/  LOP3.LUT R3, R0, R6, RZ, 0x3c, !PT ;  /* 0x0000000600037212 */ /* 0x000fe400078e3cff */
[----:B------:R-:W-:Y:S02]  /*16760*/  IABS R9, R7 ;  /* 0x0000000700097213 */ /* 0x000fe40000000000 */
[----:B------:R-:W-:-:S03]  /*16770*/  ISETP.GE.AND P2, PT, R3, RZ, PT ;  /* 0x000000ff0300720c */ /* 0x000fc60003f46270 */
[----:B------:R-:W-:-:S10]  /*16780*/  IMAD.MOV R9, RZ, RZ, -R9 ;  /* 0x000000ffff097224 */ /* 0x000fd400078e0a09 */
[----:B------:R-:W-:Y:S01]  /*16790*/  @!P2 IMAD.MOV R8, RZ, RZ, -R8 ;  /* 0x000000ffff08a224 */ /* 0x000fe200078e0a08 */
[----:B------:R-:W-:-:S04]  /*167a0*/  @!P1 LOP3.LUT R8, RZ, R6, RZ, 0x33, !PT ;  /* 0x00000006ff089212 */ /* 0x000fc800078e33ff */
[-C--:B------:R-:W-:Y:S01]  /*167b0*/  IABS R3, R8.reuse ;  /* 0x0000000800037213 */ /* 0x080fe20000000000 */
[----:B------:R-:W-:-:S04]  /*167c0*/  IMAD R6, R6, R8, RZ ;  /* 0x0000000806067224 */ /* 0x000fc800078e02ff */
[----:B------:R-:W-:-:S04]  /*167d0*/  IMAD.HI.U32 R2, R2, R3, RZ ;  /* 0x0000000302027227 */ /* 0x000fc800078e00ff */
[----:B------:R-:W-:-:S05]  /*167e0*/  IMAD R3, R2, R9, R3 ;  /* 0x0000000902037224 */ /* 0x000fca00078e0203 */
[----:B------:R-:W-:-:S13]  /*167f0*/  ISETP.GT.U32.AND P1, PT, R4, R3, PT ;  /* 0x000000030400720c */ /* 0x000fda0003f24070 */
[----:B------:R-:W-:Y:S02]  /*16800*/  @!P1 IMAD.IADD R3, R3, 0x1, -R4 ;  /* 0x0000000103039824 */ /* 0x000fe400078e0a04 */
[----:B------:R-:W-:Y:S01]  /*16810*/  @!P1 VIADD R2, R2, 0x1 ;  /* 0x0000000102029836 */ /* 0x000fe20000000000 */
[----:B------:R-:W-:Y:S02]  /*16820*/  ISETP.NE.AND P1, PT, R7, RZ, PT ;  /* 0x000000ff0700720c */ /* 0x000fe40003f25270 */
[----:B------:R-:W-:Y:S01]  /*16830*/  ISETP.GE.U32.AND P0, PT, R3, R4, PT ;  /* 0x000000040300720c */ /* 0x000fe20003f06070 */
[----:B------:R-:W-:Y:S01]  /*16840*/  IMAD.IADD R4, R0, 0x1, -R6 ;  /* 0x0000000100047824 */ /* 0x000fe200078e0a06 */
[----:B------:R-:W-:-:S04]  /*16850*/  LOP3.LUT R3, R8, R7, RZ, 0x3c, !PT ;  /* 0x0000000708037212 */ /* 0x000fc800078e3cff */
[----:B------:R-:W-:-:S07]  /*16860*/  ISETP.GE.AND P2, PT, R3, RZ, PT ;  /* 0x000000ff0300720c */ /* 0x000fce0003f46270 */
[----:B------:R-:W-:-:S06]  /*16870*/  @P0 VIADD R2, R2, 0x1 ;  /* 0x0000000102020836 */ /* 0x000fcc0000000000 */
[----:B------:R-:W-:Y:S01]  /*16880*/  @!P2 IMAD.MOV R2, RZ, RZ, -R2 ;  /* 0x000000ffff02a224 */ /* 0x000fe200078e0a02 */
[----:B------:R-:W-:-:S05]  /*16890*/  @!P1 LOP3.LUT R2, RZ, R7, RZ, 0x33, !PT ;  /* 0x00000007ff029212 */ /* 0x000fca00078e33ff */
[--C-:B------:R-:W-:Y:S02]  /*168a0*/  IMAD.MOV R3, RZ, RZ, -R2.reuse ;  /* 0x000000ffff037224 */ /* 0x100fe400078e0a02 */
[C---:B------:R-:W-:Y:S02]  /*168b0*/  IMAD R2, R7.reuse, 0x1000000, R2 ;  /* 0x0100000007027824 */ /* 0x040fe400078e0202 */
[----:B------:R-:W-:-:S04]  /*168c0*/  IMAD R3, R7, R3, R8 ;  /* 0x0000000307037224 */ /* 0x000fc800078e0208 */
[----:B------:R-:W-:-:S05]  /*168d0*/  IMAD R0, R3, 0x10000, R2 ;  /* 0x0001000003007824 */ /* 0x000fca00078e0202 */
[----:B------:R1:W-:Y:S01]  /*168e0*/  STL [R1+0x8], R0 ;  /* 0x0000080001007387 */ /* 0x0003e20000100800 */
[----:B-----5:R-:W-:-:S05]  /*168f0*/  IMAD.IADD R10, R5, 0x1, R10 ;  /* 0x00000001050a7824 */ /* 0x020fca00078e020a */
[----:B------:R1:W-:Y:S04]  /*16900*/  STL [R1+0xc], R10 ;  /* 0x00000c0a01007387 */ /* 0x0003e80000100800 */
[----:B------:R1:W-:Y:S01]  /*16910*/  STL [R1+0x4], R4 ;  /* 0x0000040401007387 */ /* 0x0003e20000100800 */
[----:B------:R-:W-:Y:S05]  /*16920*/  BRA `(.L_x_350) ;  /* 0x0000000000287947 */ /* 0x000fea0003800000 */
.L_x_344:
[----:B------:R-:W-:Y:S01]  /*16930*/  UMOV UR4, URZ ;  /* 0x0000003f00047c82 */ /* 0x000fe20008000000 */
[----:B------:R-:W-:Y:S01]  /*16940*/  ULDC UR6, c[0x0][0xc3c] ;  /* 0x00030f0000067ab9 */ /* 0x000fe20000000800 */
[----:B------:R-:W-:Y:S01]  /*16950*/  UMOV UR5, URZ ;  /* 0x0000003f00057c82 */ /* 0x000fe20008000000 */
[----:B------:R1:W-:Y:S01]  /*16960*/  STL [R1], R0 ;  /* 0x0000000001007387 */ /* 0x0003e20000100800 */
[----:B------:R-:W-:Y:S02]  /*16970*/  IMAD.U32 R3, RZ, RZ, UR4 ;  /* 0x00000004ff037e24 */ /* 0x000fe4000f8e00ff */
[----:B------:R-:W-:-:S03]  /*16980*/  IMAD.U32 R2, RZ, RZ, UR5 ;  /* 0x00000005ff027e24 */ /* 0x000fc6000f8e00ff */
[----:B------:R2:W-:Y:S01]  /*16990*/  STL [R1+0x4], R3 ;  /* 0x0000040301007387 */ /* 0x0005e20000100800 */
[----:B-1----:R-:W-:-:S05]  /*169a0*/  IMAD.U32 R0, RZ, RZ, UR6 ;  /* 0x00000006ff007e24 */ /* 0x002fca000f8e00ff */
[----:B------:R2:W-:Y:S04]  /*169b0*/  STL [R1+0xc], R0 ;  /* 0x00000c0001007387 */ /* 0x0005e80000100800 */
[----:B------:R2:W-:Y:S02]  /*169c0*/  STL [R1+0x8], R2 ;  /* 0x0000080201007387 */ /* 0x0005e40000100800 */
.L_x_350:
[----:B--2---:R-:W2:Y:S04]  /*169d0*/  LDL R2, [R1+0xc] ;  /* 0x00000c0001027983 */ /* 0x004ea80000100800 */
[----:B------:R-:W3:Y:S04]  /*169e0*/  LDL R3, [R1+0x8] ;  /* 0x0000080001037983 */ /* 0x000ee80000100800 */
[----:B------:R-:W4:Y:S04]  /*169f0*/  LDL R5, [R1+0x4] ;  /* 0x0000040001057983 */ /* 0x000f280000100800 */
[----:B-1----:R-:W4:Y:S01]  /*16a00*/  LDL R4, [R1] ;  /* 0x0000000001047983 */ /* 0x002f220000100800 */
[----:B------:R-:W1:Y:S01]  /*16a10*/  S2R R0, SR_TID.X ;  /* 0x0000000000007919 */ /* 0x000e620000002100 */
[----:B------:R-:W-:Y:S05]  /*16a20*/  WARPSYNC.ALL ;  /* 0x0000000000007948 */ /* 0x000fea0003800000 */
[----:B-1----:R-:W-:Y:S01]  /*16a30*/  LOP3.LUT R0, R0, 0x1f, RZ, 0xc0, !PT ;  /* 0x0000001f00007812 */ /* 0x002fe200078ec0ff */
[----:B------:R-:W-:Y:S03]  /*16a40*/  BAR.SYNC.DEFER_BLOCKING 0x4, 0x180 ;  /* 0x0106000000007b1d */ /* 0x000fe60000010000 */
[----:B------:R-:W-:-:S13]  /*16a50*/  ISETP.NE.AND P0, PT, R0, RZ, PT ;  /* 0x000000ff0000720c */ /* 0x000fda0003f05270 */
[----:B------:R-:W1:Y:S01]  /*16a60*/  @!P0 S2R R0, SR_CgaCtaId ;  /* 0x0000000000008919 */ /* 0x000e620000008800 */
[----:B--2---:R-:W-:Y:S01]  /*16a70*/  IMAD.MOV.U32 R7, RZ, RZ, R2 ;  /* 0x000000ffff077224 */ /* 0x004fe200078e0002 */
[----:B------:R-:W-:Y:S01]  /*16a80*/  @!P0 MOV R2, 0x400 ;  /* 0x0000040000028802 */ /* 0x000fe20000000f00 */
[----:B---3--:R-:W-:-:S03]  /*16a90*/  IMAD.MOV.U32 R6, RZ, RZ, R3 ;  /* 0x000000ffff067224 */ /* 0x008fc600078e0003 */
[----:B-1----:R-:W-:-:S05]  /*16aa0*/  @!P0 LEA R18, R0, R2, 0x18 ;  /* 0x0000000200128211 */ /* 0x002fca00078ec0ff */
[----:B----4-:R2:W-:Y:S01]  /*16ab0*/  @!P0 STS.128 [R18+0x388d0], R4 ;  /* 0x0388d00412008388 */ /* 0x0105e20000000c00 */
[----:B------:R-:W-:Y:S06]  /*16ac0*/  BAR.ARV 0x5, 0x180 ;  /* 0x0146000000007b1d */ /* 0x000fec0000002000 */
.L_x_341:
[----:B------:R-:W3:Y:S01]  /*16ad0*/  LDL R0, [R1+0xc] ;  /* 0x00000c0001007983 */ /* 0x000ee20000100800 */
[----:B------:R-:W-:Y:S02]  /*16ae0*/  ULDC UR4, c[0x0][0xc3c] ;  /* 0x00030f0000047ab9 */ /* 0x000fe40000000800 */
[----:B---3--:R-:W-:-:S13]  /*16af0*/  ISETP.GE.AND P0, PT, R0, UR4, PT ;  /* 0x0000000400007c0c */ /* 0x008fda000bf06270 */
[----:B------:R-:W-:Y:S05]  /*16b00*/  @!P0 BRA `(.L_x_351) ;  /* 0xffffff9c005c8947 */ /* 0x000fea000383ffff */
[----:B------:R-:W-:Y:S05]  /*16b10*/  BSYNC B8 ;  /* 0x0000000000087941 */ /* 0x000fea0003800000 */
.L_x_238:
[----:B0-----:R-:W3:Y:S01]  /*16b20*/  LDL.LU R0, [R1+0x48] ;  /* 0x0000480001007983 */ /* 0x001ee20000300800 */
[----:B------:R-:W-:Y:S01]  /*16b30*/  BSSY B0, `(.L_x_352) ;  /* 0x000000b000007945 */ /* 0x000fe20003800000 */
[----:B-12---:R-:W0:Y:S01]  /*16b40*/  S2R R5, SR_CgaCtaId ;  /* 0x0000000000057919 */ /* 0x006e220000008800 */
[----:B---3--:R-:W-:-:S05]  /*16b50*/  VIADD R0, R0, 0x1 ;  /* 0x0000000100007836 */ /* 0x008fca0000000000 */
[----:B------:R-:W-:-:S04]  /*16b60*/  LEA.HI R2, R0, R0, RZ, 0x1 ;  /* 0x0000000000027211 */ /* 0x000fc800078f08ff */
[----:B------:R-:W-:-:S05]  /*16b70*/  LOP3.LUT R3, R2, 0xfffffffe, RZ, 0xc0, !PT ;  /* 0xfffffffe02037812 */ /* 0x000fca00078ec0ff */
[----:B------:R-:W-:Y:S01]  /*16b80*/  IMAD.IADD R3, R0, 0x1, -R3 ;  /* 0x0000000100037824 */ /* 0x000fe200078e0a03 */
[----:B------:R-:W-:-:S04]  /*16b90*/  MOV R0, 0x400 ;  /* 0x0000040000007802 */ /* 0x000fc80000000f00 */
[----:B0-----:R-:W-:Y:S02]  /*16ba0*/  LEA R0, R5, R0, 0x18 ;  /* 0x0000000005007211 */ /* 0x001fe400078ec0ff */
[----:B------:R-:W-:-:S04]  /*16bb0*/  SHF.L.U32 R3, R3, 0x1f, RZ ;  /* 0x0000001f03037819 */ /* 0x000fc800000006ff */
[----:B------:R-:W0:Y:S02]  /*16bc0*/  SYNCS.PHASECHK.TRANS64.TRYWAIT P0, [R0+URZ+0x38820], R3 ;  /* 0x03882003000075a7 */ /* 0x000e24000800017f */
[----:B0-----:R-:W-:Y:S05]  /*16bd0*/  @!P0 BRA `(.L_x_353) ;  /* 0x0000002000008947 */ /* 0x001fea0003800000 */
.L_x_423:
[----:B------:R-:W-:Y:S05]  /*16be0*/  BSYNC B0 ;  /* 0x0000000000007941 */ /* 0x000fea0003800000 */
.L_x_352:
[----:B------:R-:W-:-:S03]  /*16bf0*/  UMOV UR4, 0xffffffff ;  /* 0xffffffff00047882 */ /* 0x000fc60000000000 */
[----:B------:R-:W-:Y:S05]  /*16c00*/  BRA.DIV UR4, `(.L_x_354) ;  /* 0x0000002204087947 */ /* 0x000fea000b800000 */
[----:B------:R-:W1:Y:S02]  /*16c10*/  S2R R2, SR_TID.X ;  /* 0x0000000000027919 */ /* 0x000e640000002100 */
[----:B-1----:R-:W-:-:S04]  /*16c20*/  SHF.R.U32.HI R2, RZ, 0x5, R2 ;  /* 0x00000005ff027819 */ /* 0x002fc80000011602 */
[----:B------:R-:W-:-:S05]  /*16c30*/  LOP3.LUT R2, R2, 0x3, RZ, 0xc0, !PT ;  /* 0x0000000302027812 */ /* 0x000fca00078ec0ff */
[----:B------:R1:W2:Y:S02]  /*16c40*/  SHFL.IDX PT, R14, R2, RZ, 0x1f ;  /* 0x00001fff020e7589 */ /* 0x0002a400000e0000 */
.L_x_426:
[----:B--2---:R-:W-:Y:S01]  /*16c50*/  ISETP.NE.AND P0, PT, R14, RZ, PT ;  /* 0x000000ff0e00720c */ /* 0x004fe20003f05270 */
[----:B------:R-:W-:-:S12]  /*16c60*/  BSSY B0, `(.L_x_355) ;  /* 0x0000027000007945 */ /* 0x000fd80003800000 */
[----:B------:R-:W-:Y:S05]  /*16c70*/  @P0 BRA `(.L_x_356) ;  /* 0x0000000000940947 */ /* 0x000fea0003800000 */
[----:B------:R-:W-:-:S03]  /*16c80*/  UMOV UR4, 0xffffffff ;  /* 0xffffffff00047882 */ /* 0x000fc60000000000 */
[----:B------:R-:W-:Y:S05]  /*16c90*/  BRA.DIV UR4, `(.L_x_357) ;  /* 0x0000002204187947 */ /* 0x000fea000b800000 */
[----:B------:R-:W-:-:S13]  /*16ca0*/  ELECT P6, URZ, PT ;  /* 0x00000000003f782f */ /* 0x000fda00038c0000 */
.L_x_429:
[----:B------:R-:W-:Y:S05]  /*16cb0*/  @!P6 BRA `(.L_x_356) ;  /* 0x000000000084e947 */ /* 0x000fea0003800000 */
[----:B-1----:R-:W2:Y:S02]  /*16cc0*/  LDL R2, [R1+0x70] ;  /* 0x0000700001027983 */ /* 0x002ea40000100800 */
[----:B--2---:R-:W-:-:S13]  /*16cd0*/  R2UR UR4, R2 ;  /* 0x00000000020472ca */ /* 0x004fda00000e0000 */
[----:B------:R-:W-:-:S06]  /*16ce0*/  ULOP3.LUT UR4, UR4, 0x2, URZ, 0xfc, !UPT ;  /* 0x0000000204047892 */ /* 0x000fcc000f8efc3f */
[----:B------:R-:W-:-:S05]  /*16cf0*/  IMAD.U32 R2, RZ, RZ, UR4 ;  /* 0x00000004ff027e24 */ /* 0x000fca000f8e00ff */
[----:B------:R-:W-:-:S13]  /*16d00*/  ISETP.NE.AND P2, PT, R2, 0x3, PT ;  /* 0x000000030200780c */ /* 0x000fda0003f45270 */
[----:B------:R-:W-:Y:S05]  /*16d10*/  @!P2 BRA `(.L_x_358) ;  /* 0x000000000004a947 */ /* 0x000fea0003800000 */
[----:B------:R-:W-:Y:S01]  /*16d20*/  BPT.TRAP 0x1 ;  /* 0x000000040000795c */ /* 0x000fe20000300000 */
.L_x_358:
[----:B------:R-:W2:Y:S01]  /*16d30*/  LDL.LU R7, [R1+0x14] ;  /* 0x0000140001077983 */ /* 0x000ea20000300800 */
[----:B------:R-:W-:Y:S02]  /*16d40*/  VIADD R2, R0, 0x38840 ;  /* 0x0003884000027836 */ /* 0x000fe40000000000 */
[C---:B0-----:R-:W-:Y:S02]  /*16d50*/  VIADD R3, R19.reuse, 0x1 ;  /* 0x0000000113037836 */ /* 0x041fe40000000000 */
[----:B------:R-:W-:-:S03]  /*16d60*/  IMAD R6, R19, 0x8, R2 ;  /* 0x0000000813067824 */ /* 0x000fc600078e0202 */
[----:B------:R-:W-:-:S04]  /*16d70*/  ISETP.NE.AND P1, PT, R3, 0x2, PT ;  /* 0x000000020300780c */ /* 0x000fc80003f25270 */
[----:B------:R-:W-:Y:S02]  /*16d80*/  SEL R4, RZ, 0x1, P1 ;  /* 0x00000001ff047807 */ /* 0x000fe40000800000 */
[----:B------:R-:W-:Y:S02]  /*16d90*/  SEL R3, R3, RZ, P1 ;  /* 0x000000ff03037207 */ /* 0x000fe40000800000 */
[C---:B--2---:R-:W-:Y:S02]  /*16da0*/  SHF.L.U32 R5, R7.reuse, 0x1f, RZ ;  /* 0x0000001f07057819 */ /* 0x044fe400000006ff */
[----:B------:R-:W-:Y:S01]  /*16db0*/  LOP3.LUT R4, R7, R4, RZ, 0x3c, !PT ;  /* 0x0000000407047212 */ /* 0x000fe200078e3cff */
[----:B------:R-:W-:Y:S01]  /*16dc0*/  IMAD R7, R3, 0x8, R2 ;  /* 0x0000000803077824 */ /* 0x000fe200078e0202 */
[----:B------:R-:W0:Y:S02]  /*16dd0*/  SYNCS.PHASECHK.TRANS64.TRYWAIT P0, [R6+URZ], R5 ;  /* 0x00000005060075a7 */ /* 0x000e24000800017f */
[----:B------:R-:W-:Y:S01]  /*16de0*/  SHF.L.U32 R2, R4, 0x1f, RZ ;  /* 0x0000001f04027819 */ /* 0x000fe200000006ff */
[----:B0-----:R-:W-:Y:S06]  /*16df0*/  @!P0 BRA `(.L_x_359) ;  /* 0x0000001c00e08947 */ /* 0x001fec0003800000 */
.L_x_430:
[----:B------:R-:W1:Y:S02]  /*16e00*/  SYNCS.PHASECHK.TRANS64.TRYWAIT P0, [R7+URZ], R2 ;  /* 0x00000002070075a7 */ /* 0x000e64000800017f */
[----:B-1----:R-:W-:Y:S05]  /*16e10*/  @!P0 BRA `(.L_x_360) ;  /* 0x0000001c00ec8947 */ /* 0x002fea0003800000 */
.L_x_431:
[----:B------:R-:W-:Y:S05]  /*16e20*/  @!P2 BRA `(.L_x_361) ;  /* 0x000000000004a947 */ /* 0x000fea0003800000 */
[----:B------:R-:W-:Y:S01]  /*16e30*/  BPT.TRAP 0x1 ;  /* 0x000000040000795c */ /* 0x000fe20000300000 */
.L_x_361:
[----:B------:R-:W-:-:S04]  /*16e40*/  VIADD R0, R0, 0x38860 ;  /* 0x0003886000007836 */ /* 0x000fc80000000000 */
[----:B------:R-:W-:-:S04]  /*16e50*/  IMAD R4, R19, 0x8, R0 ;  /* 0x0000000813047824 */ /* 0x000fc800078e0200 */
[----:B------:R-:W2:Y:S02]  /*16e60*/  SYNCS.PHASECHK.TRANS64.TRYWAIT P0, [R4+URZ], R5 ;  /* 0x00000005040075a7 */ /* 0x000ea4000800017f */
[----:B--2---:R-:W-:Y:S05]  /*16e70*/  @!P0 BRA `(.L_x_362) ;  /* 0x0000001c00e88947 */ /* 0x004fea0003800000 */
.L_x_432:
[----:B------:R-:W-:-:S07]  /*16e80*/  IMAD R3, R3, 0x8, R0 ;  /* 0x0000000803037824 */ /* 0x000fce00078e0200 */
.L_x_363:
[----:B---3--:R3:W4:Y:S02]  /*16e90*/  SYNCS.PHASECHK.TRANS64.TRYWAIT P0, [R3+URZ], R2 ;  /* 0x00000002030075a7 */ /* 0x008724000800017f */
[----:B----4-:R-:W-:Y:S05]  /*16ea0*/  @!P0 NANOSLEEP.SYNCS 0x989680 ;  /* 0x009896800000895d */ /* 0x010fea0003900000 */
[----:B------:R-:W4:Y:S02]  /*16eb0*/  @!P0 SYNCS.PHASECHK.TRANS64 P0, [R3+URZ], R2 ;  /* 0x00000002030085a7 */ /* 0x000f24000800007f */
[----:B----4-:R-:W-:Y:S05]  /*16ec0*/  @!P0 BRA `(.L_x_363) ;  /* 0xfffffffc00f08947 */ /* 0x010fea000383ffff */
.L_x_356:
[----:B------:R-:W-:Y:S05]  /*16ed0*/  BSYNC B0 ;  /* 0x0000000000007941 */ /* 0x000fea0003800000 */
.L_x_355:
[----:B------:R-:W-:Y:S05]  /*16ee0*/  EXIT ;  /* 0x000000000000794d */ /* 0x000fea0003800000 */
.L_x_189:
[----:B0-----:R0:W1:Y:S02]  /*16ef0*/  SYNCS.PHASECHK.TRANS64.TRYWAIT P1, [R5+URZ+0x38800], R0 ;  /* 0x03880000050075a7 */ /* 0x001064000802017f */
[----:B-1----:R-:W-:Y:S05]  /*16f00*/  @!P1 NANOSLEEP.SYNCS 0x989680 ;  /* 0x009896800000995d */ /* 0x002fea0003900000 */
[----:B------:R-:W1:Y:S02]  /*16f10*/  @!P1 SYNCS.PHASECHK.TRANS64 P1, [R5+URZ+0x38800], R0 ;  /* 0x03880000050095a7 */ /* 0x000e64000802007f */
[----:B-1----:R-:W-:Y:S05]  /*16f20*/  @!P1 BRA `(.L_x_189) ;  /* 0xfffffffc00f09947 */ /* 0x002fea000383ffff */
[----:B------:R-:W-:Y:S05]  /*16f30*/  BRA `(.L_x_364) ;  /* 0xfffffeb000507947 */ /* 0x000fea000383ffff */
.L_x_193:
[----:B-1----:R1:W2:Y:S02]  /*16f40*/  SYNCS.PHASECHK.TRANS64.TRYWAIT P2, [R0+URZ+0x38830], R3 ;  /* 0x03883003000075a7 */ /* 0x0022a4000804017f */
[----:B--2---:R-:W-:Y:S05]  /*16f50*/  @!P2 NANOSLEEP.SYNCS 0x989680 ;  /* 0x009896800000a95d */ /* 0x004fea0003900000 */
[----:B------:R-:W2:Y:S02]  /*16f60*/  @!P2 SYNCS.PHASECHK.TRANS64 P2, [R0+URZ+0x38830], R3 ;  /* 0x038830030000a5a7 */ /* 0x000ea4000804007f */
[----:B--2---:R-:W-:Y:S05]  /*16f70*/  @!P2 BRA `(.L_x_193) ;  /* 0xfffffffc00f0a947 */ /* 0x004fea000383ffff */
[----:B------:R-:W-:Y:S05]  /*16f80*/  BRA `(.L_x_192) ;  /* 0xfffffeb000787947 */ /* 0x000fea000383ffff */
.L_x_198:
[----:B-1----:R-:W-:-:S04]  /*16f90*/  IMAD.U32 R4, RZ, RZ, UR60 ;  /* 0x0000003cff047e24 */ /* 0x002fc8000f8e00ff */
[----:B------:R1:W2:Y:S03]  /*16fa0*/  SYNCS.PHASECHK.TRANS64.TRYWAIT P2, [R4+URZ+0x38830], R3 ;  /* 0x03883003040075a7 */ /* 0x0002a6000804017f */
[----:B--2---:R-:W-:Y:S05]  /*16fb0*/  @!P2 NANOSLEEP.SYNCS 0x989680 ;  /* 0x009896800000a95d */ /* 0x004fea0003900000 */
[----:B------:R-:W2:Y:S02]  /*16fc0*/  @!P2 SYNCS.PHASECHK.TRANS64 P2, [R4+URZ+0x38830], R3 ;  /* 0x038830030400a5a7 */ /* 0x000ea4000804007f */
[----:B--2---:R-:W-:Y:S05]  /*16fd0*/  @!P2 BRA `(.L_x_198) ;  /* 0xfffffffc00eca947 */ /* 0x004fea000383ffff */
[----:B------:R-:W-:Y:S05]  /*16fe0*/  BRA `(.L_x_197) ;  /* 0xfffffeec00f87947 */ /* 0x000fea000383ffff */
.L_x_202:
[----:B-1----:R1:W2:Y:S02]  /*16ff0*/  SYNCS.PHASECHK.TRANS64.TRYWAIT P2, [R21+URZ+0x38850], R0 ;  /* 0x03885000150075a7 */ /* 0x0022a4000804017f */
[----:B--2---:R-:W-:Y:S05]  /*17000*/  @!P2 NANOSLEEP.SYNCS 0x989680 ;  /* 0x009896800000a95d */ /* 0x004fea0003900000 */
[----:B------:R-:W2:Y:S02]  /*17010*/  @!P2 SYNCS.PHASECHK.TRANS64 P2, [R21+URZ+0x38850], R0 ;  /* 0x038850001500a5a7 */ /* 0x000ea4000804007f */
[----:B--2---:R-:W-:Y:S05]  /*17020*/  @!P2 BRA `(.L_x_202) ;  /* 0xfffffffc00f0a947 */ /* 0x004fea000383ffff */
[----:B------:R-:W-:Y:S05]  /*17030*/  BRA `(.L_x_201) ;  /* 0xffffff1800347947 */ /* 0x000fea000383ffff */
.L_x_207:
[----:B-1----:R1:W2:Y:S02]  /*17040*/  SYNCS.PHASECHK.TRANS64.TRYWAIT P0, [R0+URZ+0x38850], R7 ;  /* 0x03885007000075a7 */ /* 0x0022a4000800017f */
[----:B--2---:R-:W-:Y:S05]  /*17050*/  @!P0 NANOSLEEP.SYNCS 0x989680 ;  /* 0x009896800000895d */ /* 0x004fea0003900000 */
[----:B------:R-:W2:Y:S02]  /*17060*/  @!P0 SYNCS.PHASECHK.TRANS64 P0, [R0+URZ+0x38850], R7 ;  /* 0x03885007000085a7 */ /* 0x000ea4000800007f */
[----:B--2---:R-:W-:Y:S05]  /*17070*/  @!P0 BRA `(.L_x_207) ;  /* 0xfffffffc00f08947 */ /* 0x004fea000383ffff */
[----:B------:R-:W-:Y:S05]  /*17080*/  BRA `(.L_x_206) ;  /* 0xffffff30002c7947 */ /* 0x000fea000383ffff */
.L_x_252:
[----:B------:R-:W2:Y:S01]  /*17090*/  S2R R4, SR_TID.X ;  /* 0x0000000000047919 */ /* 0x000ea20000002100 */
[----:B------:R-:W-:Y:S01]  /*170a0*/  BSSY B0, `(.L_x_365) ;  /* 0x000000a000007945 */ /* 0x000fe20003800000 */
[----:B------:R-:W-:Y:S02]  /*170b0*/  IMAD.MOV.U32 R12, RZ, RZ, RZ ;  /* 0x000000ffff0c7224 */ /* 0x000fe400078e00ff */
[----:B0-----:R-:W-:Y:S02]  /*170c0*/  IMAD.MOV.U32 R11, RZ, RZ, 0x1f ;  /* 0x0000001fff0b7424 */ /* 0x001fe400078e00ff */
[----:B------:R-:W-:Y:S01]  /*170d0*/  IMAD.MOV.U32 R15, RZ, RZ, -0x1 ;  /* 0xffffffffff0f7424 */ /* 0x000fe200078e00ff */
[----:B--2---:R-:W-:-:S04]  /*170e0*/  SHF.R.U32.HI R4, RZ, 0x5, R4 ;  /* 0x00000005ff047819 */ /* 0x004fc80000011604 */
[----:B------:R-:W-:-:S05]  /*170f0*/  LOP3.LUT R4, R4, 0x3, RZ, 0xc0, !PT ;  /* 0x0000000304047812 */ /* 0x000fca00078ec0ff */
[----:B------:R-:W-:-:S07]  /*17100*/  IMAD.MOV.U32 R13, RZ, RZ, R4 ;  /* 0x000000ffff0d7224 */ /* 0x000fce00078e0004 */
[----:B-1----:R-:W-:Y:S05]  /*17110*/  WARPSYNC.COLLECTIVE R15, `(.L_x_366) ;  /* 0x000000000f087348 */ /* 0x002fea0003c00000 */
[----:B------:R0:W2:Y:S02]  /*17120*/  SHFL.IDX P6, R14, R13, R12, R11 ;  /* 0x0000000c0d0e7389 */ /* 0x0000a400000c000b */
[----:B012---:R-:W-:Y:S01]  /*17130*/  ENDCOLLECTIVE ;  /* 0x000000000000791b */ /* 0x007fe20003800000 */
.L_x_366:
[----:B------:R-:W-:Y:S05]  /*17140*/  BSYNC B0 ;  /* 0x0000000000007941 */ /* 0x000fea0003800000 */
.L_x_365:
[----:B------:R-:W-:Y:S05]  /*17150*/  BRA `(.L_x_367) ;  /* 0xffffffa400847947 */ /* 0x000fea000383ffff */
.L_x_254:
[----:B------:R-:W-:Y:S01]  /*17160*/  BSSY B0, `(.L_x_368) ;  /* 0x0000006000007945 */ /* 0x000fe20003800000 */
[----:B------:R-:W-:-:S07]  /*17170*/  IMAD.MOV.U32 R15, RZ, RZ, -0x1 ;  /* 0xffffffffff0f7424 */ /* 0x000fce00078e00ff */
[----:B01--4-:R-:W-:Y:S05]  /*17180*/  WARPSYNC.COLLECTIVE R15, `(.L_x_369) ;  /* 0x000000000f0c7348 */ /* 0x013fea0003c00000 */
[----:B------:R-:W-:Y:S02]  /*17190*/  ELECT P6, UR62, PT ;  /* 0x00000000003e782f */ /* 0x000fe400038c0000 */
[----:B------:R-:W-:Y:S01]  /*171a0*/  MOV R14, UR62 ;  /* 0x0000003e000e7c02 */ /* 0x000fe20008000f00 */
[----:B01--4-:R-:W-:Y:S10]  /*171b0*/  ENDCOLLECTIVE ;  /* 0x000000000000791b */ /* 0x013ff40003800000 */
.L_x_369:
[----:B------:R-:W-:Y:S05]  /*171c0*/  BSYNC B0 ;  /* 0x0000000000007941 */ /* 0x000fea0003800000 */
.L_x_368:
[----:B------:R-:W-:Y:S05]  /*171d0*/  BRA `(.L_x_370) ;  /* 0xffffffa400887947 */ /* 0x000fea000383ffff */
.L_x_256:
[----:B--2---:R2:W3:Y:S02]  /*171e0*/  SYNCS.PHASECHK.TRANS64.TRYWAIT P0, [R0+URZ+0x38840], R2 ;  /* 0x03884002000075a7 */ /* 0x0044e4000800017f */
[----:B---3--:R-:W-:Y:S05]  /*171f0*/  @!P0 NANOSLEEP.SYNCS 0x989680 ;  /* 0x009896800000895d */ /* 0x008fea0003900000 */
[----:B------:R-:W3:Y:S02]  /*17200*/  @!P0 SYNCS.PHASECHK.TRANS64 P0, [R0+URZ+0x38840], R2 ;  /* 0x03884002000085a7 */ /* 0x000ee4000800007f */
[----:B---3--:R-:W-:Y:S05]  /*17210*/  @!P0 BRA `(.L_x_256) ;  /* 0xfffffffc00f08947 */ /* 0x008fea000383ffff */
[----:B------:R-:W-:Y:S05]  /*17220*/  BRA `(.L_x_371) ;  /* 0xffffffa400ec7947 */ /* 0x000fea000383ffff */
.L_x_260:
[----:B------:R-:W2:Y:S01]  /*17230*/  LDL.LU R11, [R1+0x40] ;  /* 0x00004000010b7983 */ /* 0x000ea20000300800 */
[----:B------:R-:W-:Y:S02]  /*17240*/  IMAD.MOV.U32 R13, RZ, RZ, R3 ;  /* 0x000000ffff0d7224 */ /* 0x000fe400078e0003 */
[----:B------:R-:W-:Y:S01]  /*17250*/  IMAD.MOV.U32 R12, RZ, RZ, RZ ;  /* 0x000000ffff0c7224 */ /* 0x000fe200078e00ff */
[----:B------:R-:W0:Y:S01]  /*17260*/  S2R R7, SR_TID.X ;  /* 0x0000000000077919 */ /* 0x000e220000002100 */
[----:B------:R-:W-:Y:S01]  /*17270*/  IMAD.MOV.U32 R15, RZ, RZ, -0x1 ;  /* 0xffffffffff0f7424 */ /* 0x000fe200078e00ff */
[----:B0-----:R-:W-:-:S04]  /*17280*/  LOP3.LUT R7, R7, 0x7f, RZ, 0xc0, !PT ;  /* 0x0000007f07077812 */ /* 0x001fc800078ec0ff */
[----:B------:R-:W-:-:S05]  /*17290*/  SHF.R.U32.HI R0, RZ, 0x3, R7 ;  /* 0x00000003ff007819 */ /* 0x000fca0000011607 */
[----:B------:R-:W-:-:S04]  /*172a0*/  IMAD.IADD R0, R0, 0x1, R5 ;  /* 0x0000000100007824 */ /* 0x000fc800078e0205 */
[----:B------:R-:W-:Y:S02]  /*172b0*/  VIADD R5, R0, 0x10 ;  /* 0x0000001000057836 */ /* 0x000fe40000000000 */
[----:B--2---:R-:W-:Y:S02]  /*172c0*/  IMAD R2, R11, R8, RZ ;  /* 0x000000080b027224 */ /* 0x004fe400078e02ff */
[----:B------:R-:W-:-:S03]  /*172d0*/  IMAD.MOV.U32 R11, RZ, RZ, 0x181f ;  /* 0x0000181fff0b7424 */ /* 0x000fc600078e00ff */
[----:B------:R-:W-:-:S13]  /*172e0*/  ISETP.GE.AND P5, PT, R0, R2, PT ;  /* 0x000000020000720c */ /* 0x000fda0003fa6270 */
[----:B-----5:R-:W-:Y:S05]  /*172f0*/  WARPSYNC.COLLECTIVE R15, `(.L_x_372) ;  /* 0x000000000f087348 */ /* 0x020fea0003c00000 */
[----:B------:R0:W1:Y:S02]  /*17300*/  SHFL.IDX P6, R14, R13, R12, R11 ;  /* 0x0000000c0d0e7389 */ /* 0x00006400000c000b */
[----:B01---5:R-:W-:Y:S01]  /*17310*/  ENDCOLLECTIVE ;  /* 0x000000000000791b */ /* 0x023fe20003800000 */
.L_x_372:
[----:B------:R-:W-:Y:S02]  /*17320*/  IMAD.MOV.U32 R13, RZ, RZ, R4 ;  /* 0x000000ffff0d7224 */ /* 0x000fe400078e0004 */
[----:B------:R-:W-:-:S07]  /*17330*/  IMAD.MOV.U32 R6, RZ, RZ, R14 ;  /* 0x000000ffff067224 */ /* 0x000fce00078e000e */
[----:B------:R-:W-:Y:S05]  /*17340*/  WARPSYNC.COLLECTIVE R15, `(.L_x_373) ;  /* 0x000000000f087348 */ /* 0x000fea0003c00000 */
[----:B------:R0:W1:Y:S02]  /*17350*/  SHFL.IDX P6, R14, R13, R12, R11 ;  /* 0x0000000c0d0e7389 */ /* 0x00006400000c000b */
[----:B01----:R-:W-:Y:S01]  /*17360*/  ENDCOLLECTIVE ;  /* 0x000000000000791b */ /* 0x003fe20003800000 */
.L_x_373:
[----:B------:R-:W-:Y:S01]  /*17370*/  ULDC.64 UR4, c[0x0][0x208] ;  /* 0x0000820000047ab9 */ /* 0x000fe20000000a00 */
[----:B------:R-:W-:Y:S02]  /*17380*/  IMAD.MOV.U32 R13, RZ, RZ, R3 ;  /* 0x000000ffff0d7224 */ /* 0x000fe400078e0003 */
[----:B------:R-:W-:Y:S02]  /*17390*/  IMAD.MOV.U32 R12, RZ, RZ, 0x1 ;  /* 0x00000001ff0c7424 */ /* 0x000fe400078e00ff */
[----:B------:R-:W-:-:S05]  /*173a0*/  IMAD.MOV.U32 R7, RZ, RZ, R14 ;  /* 0x000000ffff077224 */ /* 0x000fca00078e000e */
[----:B------:R-:W-:-:S05]  /*173b0*/  @!P5 LEA R7, P4, R10, R7, 0x1 ;  /* 0x000000070a07d211 */ /* 0x000fca00078808ff */
[----:B------:R-:W-:-:S05]  /*173c0*/  @!P5 IMAD.X R6, RZ, RZ, R6, P4 ;  /* 0x000000ffff06d224 */ /* 0x000fca00020e0606 */
[----:B------:R-:W-:-:S04]  /*173d0*/  @!P5 LOP3.LUT R7, R7, R6, RZ, 0x3c, !PT ;  /* 0x000000060707d212 */ /* 0x000fc800078e3cff */
[----:B------:R-:W-:-:S04]  /*173e0*/  @!P5 LOP3.LUT R6, R7, R6, RZ, 0x3c, !PT ;  /* 0x000000060706d212 */ /* 0x000fc800078e3cff */
[----:B------:R-:W-:-:S05]  /*173f0*/  @!P5 LOP3.LUT R7, R7, R6, RZ, 0x3c, !PT ;  /* 0x000000060707d212 */ /* 0x000fca00078e3cff */
        /* <DEDUP_REMOVED lines=11> */
.L_x_374:
[----:B------:R-:W-:Y:S02]  /*174b0*/  IMAD.MOV.U32 R13, RZ, RZ, R4 ;  /* 0x000000ffff0d7224 */ /* 0x000fe400078e0004 */
[----:B------:R-:W-:-:S07]  /*174c0*/  IMAD.MOV.U32 R6, RZ, RZ, R14 ;  /* 0x000000ffff067224 */ /* 0x000fce00078e000e */
[----:B------:R-:W-:Y:S05]  /*174d0*/  WARPSYNC.COLLECTIVE R15, `(.L_x_375) ;  /* 0x000000000f087348 */ /* 0x000fea0003c00000 */
[----:B------:R0:W1:Y:S02]  /*174e0*/  SHFL.IDX P6, R14, R13, R12, R11 ;  /* 0x0000000c0d0e7389 */ /* 0x00006400000c000b */
[----:B01----:R-:W-:Y:S01]  /*174f0*/  ENDCOLLECTIVE ;  /* 0x000000000000791b */ /* 0x003fe20003800000 */
.L_x_375:
[----:B------:R-:W-:Y:S01]  /*17500*/  ULDC.64 UR4, c[0x0][0x208] ;  /* 0x0000820000047ab9 */ /* 0x000fe20000000a00 */
[----:B------:R-:W-:Y:S02]  /*17510*/  IMAD.MOV.U32 R13, RZ, RZ, R3 ;  /* 0x000000ffff0d7224 */ /* 0x000fe400078e0003 */
[----:B------:R-:W-:Y:S02]  /*17520*/  IMAD.MOV.U32 R12, RZ, RZ, 0x2 ;  /* 0x00000002ff0c7424 */ /* 0x000fe400078e00ff */
[----:B------:R-:W-:-:S05]  /*17530*/  IMAD.MOV.U32 R5, RZ, RZ, R14 ;  /* 0x000000ffff057224 */ /* 0x000fca00078e000e */
[----:B------:R-:W-:-:S05]  /*17540*/  @!P5 LEA R5, P4, R10, R5, 0x1 ;  /* 0x000000050a05d211 */ /* 0x000fca00078808ff */
[----:B------:R-:W-:-:S04]  /*17550*/  @!P5 IMAD.X R6, RZ, RZ, R6, P4 ;  /* 0x000000ffff06d224 */ /* 0x000fc800020e0606 */
[----:B------:R-:W-:Y:S02]  /*17560*/  @!P5 IMAD.MOV.U32 R7, RZ, RZ, R6 ;  /* 0x000000ffff07d224 */ /* 0x000fe400078e0006 */
[----:B------:R-:W-:Y:S02]  /*17570*/  @!P5 IMAD.MOV.U32 R6, RZ, RZ, R5 ;  /* 0x000000ffff06d224 */ /* 0x000fe400078e0005 */
[----:B------:R-:W-:-:S03]  /*17580*/  VIADD R5, R0, 0x20 ;  /* 0x0000002000057836 */ /* 0x000fc60000000000 */
        /* <DEDUP_REMOVED lines=11> */
.L_x_376:
[----:B------:R-:W-:Y:S02]  /*17640*/  IMAD.MOV.U32 R13, RZ, RZ, R4 ;  /* 0x000000ffff0d7224 */ /* 0x000fe400078e0004 */
[----:B------:R-:W-:-:S07]  /*17650*/  IMAD.MOV.U32 R6, RZ, RZ, R14 ;  /* 0x000000ffff067224 */ /* 0x000fce00078e000e */
[----:B------:R-:W-:Y:S05]  /*17660*/  WARPSYNC.COLLECTIVE R15, `(.L_x_377) ;  /* 0x000000000f087348 */ /* 0x000fea0003c00000 */
[----:B------:R0:W1:Y:S02]  /*17670*/  SHFL.IDX P6, R14, R13, R12, R11 ;  /* 0x0000000c0d0e7389 */ /* 0x00006400000c000b */
[----:B01----:R-:W-:Y:S01]  /*17680*/  ENDCOLLECTIVE ;  /* 0x000000000000791b */ /* 0x003fe20003800000 */
.L_x_377:
        /* <DEDUP_REMOVED lines=20> */
.L_x_378:
[----:B------:R-:W-:Y:S02]  /*177d0*/  IMAD.MOV.U32 R13, RZ, RZ, R4 ;  /* 0x000000ffff0d7224 */ /* 0x000fe400078e0004 */
[----:B------:R-:W-:-:S07]  /*177e0*/  IMAD.MOV.U32 R6, RZ, RZ, R14 ;  /* 0x000000ffff067224 */ /* 0x000fce00078e000e */
[----:B------:R-:W-:Y:S05]  /*177f0*/  WARPSYNC.COLLECTIVE R15, `(.L_x_379) ;  /* 0x000000000f087348 */ /* 0x000fea0003c00000 */
[----:B------:R0:W1:Y:S02]  /*17800*/  SHFL.IDX P6, R14, R13, R12, R11 ;  /* 0x0000000c0d0e7389 */ /* 0x00006400000c000b */
[----:B01----:R-:W-:Y:S01]  /*17810*/  ENDCOLLECTIVE ;  /* 0x000000000000791b */ /* 0x003fe20003800000 */
.L_x_379:
        /* <DEDUP_REMOVED lines=20> */
.L_x_380:
[----:B------:R-:W-:Y:S02]  /*17960*/  IMAD.MOV.U32 R13, RZ, RZ, R4 ;  /* 0x000000ffff0d7224 */ /* 0x000fe400078e0004 */
[----:B------:R-:W-:-:S07]  /*17970*/  IMAD.MOV.U32 R6, RZ, RZ, R14 ;  /* 0x000000ffff067224 */ /* 0x000fce00078e000e */
[----:B------:R-:W-:Y:S05]  /*17980*/  WARPSYNC.COLLECTIVE R15, `(.L_x_381) ;  /* 0x000000000f087348 */ /* 0x000fea0003c00000 */
[----:B------:R0:W1:Y:S02]  /*17990*/  SHFL.IDX P6, R14, R13, R12, R11 ;  /* 0x0000000c0d0e7389 */ /* 0x00006400000c000b */
[----:B01----:R-:W-:Y:S01]  /*179a0*/  ENDCOLLECTIVE ;  /* 0x000000000000791b */ /* 0x003fe20003800000 */
.L_x_381:
        /* <DEDUP_REMOVED lines=20> */
.L_x_382:
[----:B------:R-:W-:Y:S02]  /*17af0*/  IMAD.MOV.U32 R13, RZ, RZ, R4 ;  /* 0x000000ffff0d7224 */ /* 0x000fe400078e0004 */
[----:B------:R-:W-:-:S07]  /*17b00*/  IMAD.MOV.U32 R6, RZ, RZ, R14 ;  /* 0x000000ffff067224 */ /* 0x000fce00078e000e */
[----:B------:R-:W-:Y:S05]  /*17b10*/  WARPSYNC.COLLECTIVE R15, `(.L_x_383) ;  /* 0x000000000f087348 */ /* 0x000fea0003c00000 */
[----:B------:R0:W1:Y:S02]  /*17b20*/  SHFL.IDX P6, R14, R13, R12, R11 ;  /* 0x0000000c0d0e7389 */ /* 0x00006400000c000b */
[----:B01----:R-:W-:Y:S01]  /*17b30*/  ENDCOLLECTIVE ;  /* 0x000000000000791b */ /* 0x003fe20003800000 */
.L_x_383:
[----:B------:R-:W-:Y:S01]  /*17b40*/  ULDC.64 UR4, c[0x0][0x208] ;  /* 0x0000820000047ab9 */ /* 0x000fe20000000a00 */
[----:B------:R-:W-:Y:S02]  /*17b50*/  IMAD.MOV.U32 R13, RZ, RZ, R3 ;  /* 0x000000ffff0d7224 */ /* 0x000fe400078e0003 */
[----:B------:R-:W-:Y:S02]  /*17b60*/  IMAD.MOV.U32 R12, RZ, RZ, 0x6 ;  /* 0x00000006ff0c7424 */ /* 0x000fe400078e00ff */
[----:B------:R-:W-:-:S05]  /*17b70*/  IMAD.MOV.U32 R5, RZ, RZ, R14 ;  /* 0x000000ffff057224 */ /* 0x000fca00078e000e */
[----:B------:R-:W-:-:S05]  /*17b80*/  @!P5 LEA R5, P4, R10, R5, 0x1 ;  /* 0x000000050a05d211 */ /* 0x000fca00078808ff */
[----:B------:R-:W-:-:S04]  /*17b90*/  @!P5 IMAD.X R6, RZ, RZ, R6, P4 ;  /* 0x000000ffff06d224 */ /* 0x000fc800020e0606 */
[----:B------:R-:W-:Y:S02]  /*17ba0*/  @!P5 IMAD.MOV.U32 R7, RZ, RZ, R6 ;  /* 0x000000ffff07d224 */ /* 0x000fe400078e0006 */
[----:B------:R-:W-:-:S05]  /*17bb0*/  @!P5 IMAD.MOV.U32 R6, RZ, RZ, R5 ;  /* 0x000000ffff06d224 */ /* 0x000fca00078e0005 */
        /* <DEDUP_REMOVED lines=10> */
.L_x_384:
[----:B------:R-:W-:-:S05]  /*17c60*/  VIADD R7, R0, 0x60 ;  /* 0x0000006000077836 */ /* 0x000fca0000000000 */
[----:B------:R-:W-:Y:S01]  /*17c70*/  ISETP.GE.AND P5, PT, R7, R2, PT ;  /* 0x000000020700720c */ /* 0x000fe20003fa6270 */
[----:B------:R-:W-:Y:S02]  /*17c80*/  IMAD.MOV.U32 R13, RZ, RZ, R4 ;  /* 0x000000ffff0d7224 */ /* 0x000fe400078e0004 */
[----:B------:R-:W-:-:S10]  /*17c90*/  IMAD.MOV.U32 R8, RZ, RZ, R14 ;  /* 0x000000ffff087224 */ /* 0x000fd400078e000e */
[----:B------:R-:W-:Y:S05]  /*17ca0*/  WARPSYNC.COLLECTIVE R15, `(.L_x_385) ;  /* 0x000000000f087348 */ /* 0x000fea0003c00000 */
[----:B------:R0:W1:Y:S02]  /*17cb0*/  SHFL.IDX P6, R14, R13, R12, R11 ;  /* 0x0000000c0d0e7389 */ /* 0x00006400000c000b */
[----:B01----:R-:W-:Y:S01]  /*17cc0*/  ENDCOLLECTIVE ;  /* 0x000000000000791b */ /* 0x003fe20003800000 */
.L_x_385:
        /* <DEDUP_REMOVED lines=18> */
.L_x_386:
[----:B------:R-:W-:Y:S02]  /*17df0*/  IMAD.MOV.U32 R13, RZ, RZ, R4 ;  /* 0x000000ffff0d7224 */ /* 0x000fe400078e0004 */
[----:B------:R-:W-:-:S07]  /*17e00*/  IMAD.MOV.U32 R5, RZ, RZ, R14 ;  /* 0x000000ffff057224 */ /* 0x000fce00078e000e */
[----:B------:R-:W-:Y:S05]  /*17e10*/  WARPSYNC.COLLECTIVE R15, `(.L_x_387) ;  /* 0x000000000f087348 */ /* 0x000fea0003c00000 */
[----:B------:R0:W1:Y:S02]  /*17e20*/  SHFL.IDX P6, R14, R13, R12, R11 ;  /* 0x0000000c0d0e7389 */ /* 0x00006400000c000b */
[----:B01----:R-:W-:Y:S01]  /*17e30*/  ENDCOLLECTIVE ;  /* 0x000000000000791b */ /* 0x003fe20003800000 */
.L_x_387:
[----:B------:R-:W-:Y:S01]  /*17e40*/  IMAD.MOV.U32 R3, RZ, RZ, R14 ;  /* 0x000000ffff037224 */ /* 0x000fe200078e000e */
[----:B------:R-:W-:Y:S06]  /*17e50*/  BRA `(.L_x_388) ;  /* 0xffffffa800b87947 */ /* 0x000fec000383ffff */
.L_x_265:
[----:B0-----:R0:W3:Y:S02]  /*17e60*/  SYNCS.PHASECHK.TRANS64.TRYWAIT P0, [R18+URZ+0x38820], R0 ;  /* 0x03882000120075a7 */ /* 0x0010e4000800017f */
[----:B---3--:R-:W-:Y:S05]  /*17e70*/  @!P0 NANOSLEEP.SYNCS 0x989680 ;  /* 0x009896800000895d */ /* 0x008fea0003900000 */
[----:B------:R-:W3:Y:S02]  /*17e80*/  @!P0 SYNCS.PHASECHK.TRANS64 P0, [R18+URZ+0x38820], R0 ;  /* 0x03882000120085a7 */ /* 0x000ee4000800007f */
[----:B---3--:R-:W-:Y:S05]  /*17e90*/  @!P0 BRA `(.L_x_265) ;  /* 0xfffffffc00f08947 */ /* 0x008fea000383ffff */
[----:B------:R-:W-:Y:S05]  /*17ea0*/  BRA `(.L_x_389) ;  /* 0xffffffac00347947 */ /* 0x000fea000383ffff */
.L_x_274:
[----:B-1----:R1:W2:Y:S02]  /*17eb0*/  SYNCS.PHASECHK.TRANS64.TRYWAIT P0, [R3+URZ+0x38840], R2 ;  /* 0x03884002030075a7 */ /* 0x0022a4000800017f */
[----:B--2---:R-:W-:Y:S05]  /*17ec0*/  @!P0 NANOSLEEP.SYNCS 0x989680 ;  /* 0x009896800000895d */ /* 0x004fea0003900000 */
[----:B------:R-:W2:Y:S02]  /*17ed0*/  @!P0 SYNCS.PHASECHK.TRANS64 P0, [R3+URZ+0x38840], R2 ;  /* 0x03884002030085a7 */ /* 0x000ea4000800007f */
[----:B--2---:R-:W-:Y:S05]  /*17ee0*/  @!P0 BRA `(.L_x_274) ;  /* 0xfffffffc00f08947 */ /* 0x004fea000383ffff */
[----:B------:R-:W-:Y:S05]  /*17ef0*/  BRA `(.L_x_390) ;  /* 0xffffffb000147947 */ /* 0x000fea000383ffff */
.L_x_282:
[----:B0-----:R0:W1:Y:S02]  /*17f00*/  SYNCS.PHASECHK.TRANS64.TRYWAIT P0, [R3+URZ+0x60], R2 ;  /* 0x00006002030075a7 */ /* 0x001064000800017f */
[----:B-1----:R-:W-:Y:S05]  /*17f10*/  @!P0 NANOSLEEP.SYNCS 0x989680 ;  /* 0x009896800000895d */ /* 0x002fea0003900000 */
[----:B------:R-:W1:Y:S02]  /*17f20*/  @!P0 SYNCS.PHASECHK.TRANS64 P0, [R3+URZ+0x60], R2 ;  /* 0x00006002030085a7 */ /* 0x000e64000800007f */
[----:B-1----:R-:W-:Y:S05]  /*17f30*/  @!P0 BRA `(.L_x_282) ;  /* 0xfffffffc00f08947 */ /* 0x002fea000383ffff */
[----:B------:R-:W-:Y:S05]  /*17f40*/  BRA `(.L_x_391) ;  /* 0xffffffb400687947 */ /* 0x000fea000383ffff */
.L_x_293:
[----:B-1----:R1:W2:Y:S02]  /*17f50*/  SYNCS.PHASECHK.TRANS64.TRYWAIT P0, [R3+URZ+0x38840], R2 ;  /* 0x03884002030075a7 */ /* 0x0022a4000800017f */
[----:B--2---:R-:W-:Y:S05]  /*17f60*/  @!P0 NANOSLEEP.SYNCS 0x989680 ;  /* 0x009896800000895d */ /* 0x004fea0003900000 */
[----:B------:R-:W2:Y:S02]  /*17f70*/  @!P0 SYNCS.PHASECHK.TRANS64 P0, [R3+URZ+0x38840], R2 ;  /* 0x03884002030085a7 */ /* 0x000ea4000800007f */
[----:B--2---:R-:W-:Y:S05]  /*17f80*/  @!P0 BRA `(.L_x_293) ;  /* 0xfffffffc00f08947 */ /* 0x004fea000383ffff */
[----:B------:R-:W-:Y:S05]  /*17f90*/  BRA `(.L_x_392) ;  /* 0xffffffbc00747947 */ /* 0x000fea000383ffff */
.L_x_301:
[----:B0-----:R0:W1:Y:S02]  /*17fa0*/  SYNCS.PHASECHK.TRANS64.TRYWAIT P0, [R2+URZ+0x60], R3 ;  /* 0x00006003020075a7 */ /* 0x001064000800017f */
[----:B-1----:R-:W-:Y:S05]  /*17fb0*/  @!P0 NANOSLEEP.SYNCS 0x989680 ;  /* 0x009896800000895d */ /* 0x002fea0003900000 */
[----:B------:R-:W1:Y:S02]  /*17fc0*/  @!P0 SYNCS.PHASECHK.TRANS64 P0, [R2+URZ+0x60], R3 ;  /* 0x00006003020085a7 */ /* 0x000e64000800007f */
[----:B-1----:R-:W-:Y:S05]  /*17fd0*/  @!P0 BRA `(.L_x_301) ;  /* 0xfffffffc00f08947 */ /* 0x002fea000383ffff */
[----:B------:R-:W-:Y:S05]  /*17fe0*/  BRA `(.L_x_393) ;  /* 0xffffffc000c87947 */ /* 0x000fea000383ffff */
.L_x_312:
[----:B--2---:R2:W3:Y:S02]  /*17ff0*/  SYNCS.PHASECHK.TRANS64.TRYWAIT P0, [R2+URZ+0x38840], R3 ;  /* 0x03884003020075a7 */ /* 0x0044e4000800017f */
[----:B---3--:R-:W-:Y:S05]  /*18000*/  @!P0 NANOSLEEP.SYNCS 0x989680 ;  /* 0x009896800000895d */ /* 0x008fea0003900000 */
[----:B------:R-:W3:Y:S02]  /*18010*/  @!P0 SYNCS.PHASECHK.TRANS64 P0, [R2+URZ+0x38840], R3 ;  /* 0x03884003020085a7 */ /* 0x000ee4000800007f */
[----:B---3--:R-:W-:Y:S05]  /*18020*/  @!P0 BRA `(.L_x_312) ;  /* 0xfffffffc00f08947 */ /* 0x008fea000383ffff */
[----:B------:R-:W-:Y:S05]  /*18030*/  BRA `(.L_x_394) ;  /* 0xffffffc800a47947 */ /* 0x000fea000383ffff */
.L_x_320:
[----:B0-----:R0:W1:Y:S02]  /*18040*/  SYNCS.PHASECHK.TRANS64.TRYWAIT P0, [R2+URZ+0x60], R5 ;  /* 0x00006005020075a7 */ /* 0x001064000800017f */
[----:B-1----:R-:W-:Y:S05]  /*18050*/  @!P0 NANOSLEEP.SYNCS 0x989680 ;  /* 0x009896800000895d */ /* 0x002fea0003900000 */
[----:B------:R-:W1:Y:S02]  /*18060*/  @!P0 SYNCS.PHASECHK.TRANS64 P0, [R2+URZ+0x60], R5 ;  /* 0x00006005020085a7 */ /* 0x000e64000800007f */
[----:B-1----:R-:W-:Y:S05]  /*18070*/  @!P0 BRA `(.L_x_320) ;  /* 0xfffffffc00f08947 */ /* 0x002fea000383ffff */
[----:B------:R-:W-:Y:S05]  /*18080*/  BRA `(.L_x_395) ;  /* 0xffffffcc00f87947 */ /* 0x000fea000383ffff */
.L_x_333:
[----:B--2---:R2:W3:Y:S02]  /*18090*/  SYNCS.PHASECHK.TRANS64.TRYWAIT P0, [R0+URZ+0x38860], R2 ;  /* 0x03886002000075a7 */ /* 0x0044e4000800017f */
[----:B---3--:R-:W-:Y:S05]  /*180a0*/  @!P0 NANOSLEEP.SYNCS 0x989680 ;  /* 0x009896800000895d */ /* 0x008fea0003900000 */
[----:B------:R-:W3:Y:S02]  /*180b0*/  @!P0 SYNCS.PHASECHK.TRANS64 P0, [R0+URZ+0x38860], R2 ;  /* 0x03886002000085a7 */ /* 0x000ee4000800007f */
[----:B---3--:R-:W-:Y:S05]  /*180c0*/  @!P0 BRA `(.L_x_333) ;  /* 0xfffffffc00f08947 */ /* 0x008fea000383ffff */
[----:B------:R-:W-:Y:S05]  /*180d0*/  BRA `(.L_x_396) ;  /* 0xffffffd400c07947 */ /* 0x000fea000383ffff */
.L_x_342:
[----:B------:R-:W4:Y:S01]  /*180e0*/  LDL R3, [R1] ;  /* 0x0000000001037983 */ /* 0x000f220000100800 */
[----:B------:R-:W-:Y:S01]  /*180f0*/  BSSY B0, `(.L_x_397) ;  /* 0x0000008000007945 */ /* 0x000fe20003800000 */
[----:B0-----:R-:W-:Y:S02]  /*18100*/  IMAD.MOV.U32 R12, RZ, RZ, RZ ;  /* 0x000000ffff0c7224 */ /* 0x001fe400078e00ff */
[----:B------:R-:W-:Y:S02]  /*18110*/  IMAD.MOV.U32 R11, RZ, RZ, 0x1f ;  /* 0x0000001fff0b7424 */ /* 0x000fe400078e00ff */
[----:B------:R-:W-:Y:S02]  /*18120*/  IMAD.MOV.U32 R15, RZ, RZ, -0x1 ;  /* 0xffffffffff0f7424 */ /* 0x000fe400078e00ff */
[----:B----4-:R-:W-:-:S07]  /*18130*/  IMAD.MOV.U32 R13, RZ, RZ, R3 ;  /* 0x000000ffff0d7224 */ /* 0x010fce00078e0003 */
[----:B-123--:R-:W-:Y:S05]  /*18140*/  WARPSYNC.COLLECTIVE R15, `(.L_x_398) ;  /* 0x000000000f087348 */ /* 0x00efea0003c00000 */
[----:B------:R0:W4:Y:S02]  /*18150*/  SHFL.IDX P6, R14, R13, R12, R11 ;  /* 0x0000000c0d0e7389 */ /* 0x00012400000c000b */
[----:B01234-:R-:W-:Y:S01]  /*18160*/  ENDCOLLECTIVE ;  /* 0x000000000000791b */ /* 0x01ffe20003800000 */
.L_x_398:
[----:B------:R-:W-:Y:S05]  /*18170*/  BSYNC B0 ;  /* 0x0000000000007941 */ /* 0x000fea0003800000 */
.L_x_397:
[----:B------:R0:W5:Y:S01]  /*18180*/  LDL R2, [R1+0xc] ;  /* 0x00000c0001027983 */ /* 0x0001620000100800 */
[----:B------:R-:W-:Y:S02]  /*18190*/  IMAD.MOV.U32 R13, RZ, RZ, R3 ;  /* 0x000000ffff0d7224 */ /* 0x000fe400078e0003 */
[----:B------:R-:W-:Y:S02]  /*181a0*/  IMAD.MOV.U32 R12, RZ, RZ, 0x1 ;  /* 0x00000001ff0c7424 */ /* 0x000fe400078e00ff */
[----:B------:R-:W-:Y:S02]  /*181b0*/  IMAD.MOV.U32 R11, RZ, RZ, 0x1f ;  /* 0x0000001fff0b7424 */ /* 0x000fe400078e00ff */
[----:B------:R-:W-:Y:S02]  /*181c0*/  IMAD.MOV.U32 R15, RZ, RZ, -0x1 ;  /* 0xffffffffff0f7424 */ /* 0x000fe400078e00ff */
[----:B0-----:R-:W-:-:S07]  /*181d0*/  IMAD.MOV.U32 R0, RZ, RZ, R14 ;  /* 0x000000ffff007224 */ /* 0x001fce00078e000e */
[----:B-----5:R-:W-:Y:S05]  /*181e0*/  WARPSYNC.COLLECTIVE R15, `(.L_x_399) ;  /* 0x000000000f087348 */ /* 0x020fea0003c00000 */
[----:B------:R0:W1:Y:S02]  /*181f0*/  SHFL.IDX P6, R14, R13, R12, R11 ;  /* 0x0000000c0d0e7389 */ /* 0x00006400000c000b */
[----:B01---5:R-:W-:Y:S01]  /*18200*/  ENDCOLLECTIVE ;  /* 0x000000000000791b */ /* 0x023fe20003800000 */
.L_x_399:
[----:B------:R-:W-:Y:S01]  /*18210*/  ULDC UR4, c[0x0][0xc3c] ;  /* 0x00030f0000047ab9 */ /* 0x000fe20000000800 */
[----:B------:R-:W-:Y:S01]  /*18220*/  ULDC.64 UR6, c[0x0][0x208] ;  /* 0x0000820000067ab9 */ /* 0x000fe20000000a00 */
[----:B------:R-:W-:Y:S02]  /*18230*/  IMAD.IADD R6, R2, 0x1, R16 ;  /* 0x0000000102067824 */ /* 0x000fe400078e0210 */
[----:B------:R-:W-:Y:S02]  /*18240*/  IMAD.MOV.U32 R11, RZ, RZ, RZ ;  /* 0x000000ffff0b7224 */ /* 0x000fe400078e00ff */
[----:B------:R-:W-:Y:S01]  /*18250*/  IMAD.MOV.U32 R8, RZ, RZ, R14 ;  /* 0x000000ffff087224 */ /* 0x000fe200078e000e */
[----:B------:R-:W-:-:S13]  /*18260*/  ISETP.GE.OR P1, PT, R6, UR4, !P0 ;  /* 0x0000000406007c0c */ /* 0x000fda000c726670 */
[----:B------:R-:W0:Y:S08]  /*18270*/  @!P1 LDC.64 R2, c[0x0][0xc80] ;  /* 0x00032000ff029b82 */ /* 0x000e300000000a00 */
[----:B------:R-:W1:Y:S01]  /*18280*/  @!P1 LDC.64 R4, c[0x0][0xc78] ;  /* 0x00031e00ff049b82 */ /* 0x000e620000000a00 */
[----:B0-----:R-:W-:-:S05]  /*18290*/  @!P1 IMAD.WIDE R2, R6, 0x4, R2 ;  /* 0x0000000406029825 */ /* 0x001fca00078e0202 */
[----:B------:R1:W2:Y:S02]  /*182a0*/  @!P1 LDG.E R7, desc[UR6][R2.64] ;  /* 0x0000000602079981 */ /* 0x0002a4000c1e1900 */
[----:B-1----:R-:W-:-:S06]  /*182b0*/  @!P1 IMAD.WIDE R2, R6, 0x4, R4 ;  /* 0x0000000406029825 */ /* 0x002fcc00078e0204 */
[----:B------:R-:W3:Y:S01]  /*182c0*/  @!P1 LDG.E R2, desc[UR6][R2.64] ;  /* 0x0000000602029981 */ /* 0x000ee2000c1e1900 */
[----:B------:R-:W-:Y:S01]  /*182d0*/  IMAD.MOV.U32 R6, RZ, RZ, RZ ;  /* 0x000000ffff067224 */ /* 0x000fe200078e00ff */
[C---:B------:R-:W-:Y:S01]  /*182e0*/  ISETP.GE.U32.AND P2, PT, R16.reuse, 0x2, PT ;  /* 0x000000021000780c */ /* 0x040fe20003f46070 */
[----:B------:R-:W-:Y:S01]  /*182f0*/  IMAD.MOV.U32 R4, RZ, RZ, RZ ;  /* 0x000000ffff047224 */ /* 0x000fe200078e00ff */
[C---:B------:R-:W-:Y:S02]  /*18300*/  ISETP.GE.U32.AND P3, PT, R16.reuse, 0x4, PT ;  /* 0x000000041000780c */ /* 0x040fe40003f66070 */
[C---:B------:R-:W-:Y:S02]  /*18310*/  ISETP.GE.U32.AND P4, PT, R16.reuse, 0x8, PT ;  /* 0x000000081000780c */ /* 0x040fe40003f86070 */
[----:B------:R-:W-:Y:S01]  /*18320*/  ISETP.GE.U32.AND P5, PT, R16, 0x10, PT ;  /* 0x000000101000780c */ /* 0x000fe20003fa6070 */
[----:B--2---:R-:W-:Y:S02]  /*18330*/  @!P1 IMAD.MOV.U32 R6, RZ, RZ, R7 ;  /* 0x000000ffff069224 */ /* 0x004fe400078e0007 */
[----:B------:R-:W-:-:S02]  /*18340*/  IMAD.MOV.U32 R7, RZ, RZ, RZ ;  /* 0x000000ffff077224 */ /* 0x000fc400078e00ff */
[----:B---3--:R-:W-:Y:S01]  /*18350*/  @!P1 IMAD.MOV.U32 R7, RZ, RZ, R2 ;  /* 0x000000ffff079224 */ /* 0x008fe200078e0002 */
[----:B------:R-:W-:-:S03]  /*18360*/  ISETP.NE.AND P1, PT, R16, RZ, PT ;  /* 0x000000ff1000720c */ /* 0x000fc60003f25270 */
[----:B------:R-:W-:-:S04]  /*18370*/  IMAD R2, R7, R6, RZ ;  /* 0x0000000607027224 */ /* 0x000fc800078e02ff */
[----:B------:R-:W-:-:S07]  /*18380*/  IMAD.MOV.U32 R13, RZ, RZ, R2 ;  /* 0x000000ffff0d7224 */ /* 0x000fce00078e0002 */
[----:B------:R-:W-:Y:S05]  /*18390*/  WARPSYNC.COLLECTIVE R15, `(.L_x_400) ;  /* 0x000000000f087348 */ /* 0x000fea0003c00000 */
[----:B------:R0:W1:Y:S02]  /*183a0*/  SHFL.UP P6, R14, R13, R12, R11 ;  /* 0x0400000c0d0e7389 */ /* 0x00006400000c000b */
[----:B01----:R-:W-:Y:S01]  /*183b0*/  ENDCOLLECTIVE ;  /* 0x000000000000791b */ /* 0x003fe20003800000 */
.L_x_400:
[----:B------:R-:W-:Y:S02]  /*183c0*/  IMAD.MOV.U32 R12, RZ, RZ, 0x2 ;  /* 0x00000002ff0c7424 */ /* 0x000fe400078e00ff */
[----:B------:R-:W-:-:S05]  /*183d0*/  IMAD.MOV.U32 R3, RZ, RZ, R14 ;  /* 0x000000ffff037224 */ /* 0x000fca00078e000e */
[----:B------:R-:W-:-:S05]  /*183e0*/  SEL R3, R3, RZ, P1 ;  /* 0x000000ff03037207 */ /* 0x000fca0000800000 */
[----:B------:R-:W-:-:S04]  /*183f0*/  IMAD.IADD R2, R2, 0x1, R3 ;  /* 0x0000000102027824 */ /* 0x000fc800078e0203 */
[----:B------:R-:W-:-:S07]  /*18400*/  IMAD.MOV.U32 R13, RZ, RZ, R2 ;  /* 0x000000ffff0d7224 */ /* 0x000fce00078e0002 */
[----:B------:R-:W-:Y:S05]  /*18410*/  WARPSYNC.COLLECTIVE R15, `(.L_x_401) ;  /* 0x000000000f087348 */ /* 0x000fea0003c00000 */
[----:B------:R0:W1:Y:S02]  /*18420*/  SHFL.UP P6, R14, R13, R12, R11 ;  /* 0x0400000c0d0e7389 */ /* 0x00006400000c000b */
[----:B01----:R-:W-:Y:S01]  /*18430*/  ENDCOLLECTIVE ;  /* 0x000000000000791b */ /* 0x003fe20003800000 */
.L_x_401:
        /* <DEDUP_REMOVED lines=8> */
.L_x_402:
        /* <DEDUP_REMOVED lines=8> */
.L_x_403:
        /* <DEDUP_REMOVED lines=8> */
.L_x_404:
[----:B------:R-:W-:Y:S02]  /*185c0*/  IMAD.MOV.U32 R12, RZ, RZ, 0x1f ;  /* 0x0000001fff0c7424 */ /* 0x000fe400078e00ff */
[----:B------:R-:W-:Y:S02]  /*185d0*/  IMAD.MOV.U32 R11, RZ, RZ, 0x1f ;  /* 0x0000001fff0b7424 */ /* 0x000fe400078e00ff */
[----:B------:R-:W-:-:S05]  /*185e0*/  IMAD.MOV.U32 R3, RZ, RZ, R14 ;  /* 0x000000ffff037224 */ /* 0x000fca00078e000e */
[----:B------:R-:W-:-:S05]  /*185f0*/  SEL R3, R3, RZ, P5 ;  /* 0x000000ff03037207 */ /* 0x000fca0002800000 */
[----:B------:R-:W-:-:S04]  /*18600*/  IMAD.IADD R2, R2, 0x1, R3 ;  /* 0x0000000102027824 */ /* 0x000fc800078e0203 */
[----:B------:R-:W-:-:S07]  /*18610*/  IMAD.MOV.U32 R13, RZ, RZ, R2 ;  /* 0x000000ffff0d7224 */ /* 0x000fce00078e0002 */
[----:B------:R-:W-:Y:S05]  /*18620*/  WARPSYNC.COLLECTIVE R15, `(.L_x_405) ;  /* 0x000000000f087348 */ /* 0x000fea0003c00000 */
[----:B------:R0:W1:Y:S02]  /*18630*/  SHFL.IDX P6, R14, R13, R12, R11 ;  /* 0x0000000c0d0e7389 */ /* 0x00006400000c000b */
[----:B01----:R-:W-:Y:S01]  /*18640*/  ENDCOLLECTIVE ;  /* 0x000000000000791b */ /* 0x003fe20003800000 */
.L_x_405:
[----:B------:R-:W-:Y:S01]  /*18650*/  IMAD.MOV.U32 R9, RZ, RZ, R14 ;  /* 0x000000ffff097224 */ /* 0x000fe200078e000e */
[----:B------:R-:W-:Y:S06]  /*18660*/  BRA `(.L_x_406) ;  /* 0xffffffd800ac7947 */ /* 0x000fec000383ffff */
.L_x_345:
[----:B------:R-:W-:Y:S01]  /*18670*/  BSSY B0, `(.L_x_407) ;  /* 0x0000008000007945 */ /* 0x000fe20003800000 */
[----:B------:R-:W-:Y:S02]  /*18680*/  IMAD.MOV.U32 R13, RZ, RZ, R2 ;  /* 0x000000ffff0d7224 */ /* 0x000fe400078e0002 */
[----:B0-----:R-:W-:Y:S02]  /*18690*/  IMAD.MOV.U32 R12, RZ, RZ, 0x1 ;  /* 0x00000001ff0c7424 */ /* 0x001fe400078e00ff */
[----:B------:R-:W-:Y:S02]  /*186a0*/  IMAD.MOV.U32 R11, RZ, RZ, RZ ;  /* 0x000000ffff0b7224 */ /* 0x000fe400078e00ff */
[----:B------:R-:W-:-:S07]  /*186b0*/  IMAD.MOV.U32 R15, RZ, RZ, -0x1 ;  /* 0xffffffffff0f7424 */ /* 0x000fce00078e00ff */
[----:B------:R-:W-:Y:S05]  /*186c0*/  WARPSYNC.COLLECTIVE R15, `(.L_x_408) ;  /* 0x000000000f087348 */ /* 0x000fea0003c00000 */
[----:B------:R0:W1:Y:S02]  /*186d0*/  SHFL.UP P6, R14, R13, R12, R11 ;  /* 0x0400000c0d0e7389 */ /* 0x00006400000c000b */
[----:B01----:R-:W-:Y:S01]  /*186e0*/  ENDCOLLECTIVE ;  /* 0x000000000000791b */ /* 0x003fe20003800000 */
.L_x_408:
[----:B------:R-:W-:Y:S05]  /*186f0*/  BSYNC B0 ;  /* 0x0000000000007941 */ /* 0x000fea0003800000 */
.L_x_407:
[----:B------:R-:W-:Y:S02]  /*18700*/  IMAD.MOV.U32 R3, RZ, RZ, R14 ;  /* 0x000000ffff037224 */ /* 0x000fe400078e000e */
[----:B------:R-:W-:Y:S02]  /*18710*/  IMAD.MOV.U32 R12, RZ, RZ, 0x2 ;  /* 0x00000002ff0c7424 */ /* 0x000fe400078e00ff */
[----:B------:R-:W-:Y:S01]  /*18720*/  IMAD.MOV.U32 R11, RZ, RZ, RZ ;  /* 0x000000ffff0b7224 */ /* 0x000fe200078e00ff */
[----:B------:R-:W-:Y:S01]  /*18730*/  SEL R3, R3, RZ, P1 ;  /* 0x000000ff03037207 */ /* 0x000fe20000800000 */
[----:B------:R-:W-:-:S04]  /*18740*/  IMAD.MOV.U32 R15, RZ, RZ, -0x1 ;  /* 0xffffffffff0f7424 */ /* 0x000fc800078e00ff */
[----:B------:R-:W-:-:S04]  /*18750*/  IMAD.IADD R2, R2, 0x1, R3 ;  /* 0x0000000102027824 */ /* 0x000fc800078e0203 */
[----:B------:R-:W-:-:S07]  /*18760*/  IMAD.MOV.U32 R13, RZ, RZ, R2 ;  /* 0x000000ffff0d7224 */ /* 0x000fce00078e0002 */
[----:B------:R-:W-:Y:S05]  /*18770*/  WARPSYNC.COLLECTIVE R15, `(.L_x_409) ;  /* 0x000000000f087348 */ /* 0x000fea0003c00000 */
[----:B------:R0:W1:Y:S02]  /*18780*/  SHFL.UP P6, R14, R13, R12, R11 ;  /* 0x0400000c0d0e7389 */ /* 0x00006400000c000b */
[----:B01----:R-:W-:Y:S01]  /*18790*/  ENDCOLLECTIVE ;  /* 0x000000000000791b */ /* 0x003fe20003800000 */
.L_x_409:
        /* <DEDUP_REMOVED lines=8> */
.L_x_410:
        /* <DEDUP_REMOVED lines=8> */
.L_x_411:
        /* <DEDUP_REMOVED lines=8> */
.L_x_412:
        /* <DEDUP_REMOVED lines=9> */
.L_x_413:
[----:B------:R-:W-:Y:S01]  /*189b0*/  IMAD.MOV.U32 R9, RZ, RZ, R14 ;  /* 0x000000ffff097224 */ /* 0x000fe200078e000e */
[----:B------:R-:W-:Y:S06]  /*189c0*/  BRA `(.L_x_414) ;  /* 0xffffffd800847947 */ /* 0x000fec000383ffff */
.L_x_347:
[----:B------:R-:W-:Y:S01]  /*189d0*/  BSSY B0, `(.L_x_415) ;  /* 0x0000006000007945 */ /* 0x000fe20003800000 */
[----:B------:R-:W-:Y:S01]  /*189e0*/  PLOP3.LUT P6, PT, P6, PT, PT, 0x8, 0x0 ;  /* 0x000000000000781c */ /* 0x000fe200037ce170 */
[----:B------:R-:W-:-:S12]  /*189f0*/  IMAD.MOV.U32 R15, RZ, RZ, -0x1 ;  /* 0xffffffffff0f7424 */ /* 0x000fd800078e00ff */
[----:B01----:R-:W-:Y:S05]  /*18a00*/  WARPSYNC.COLLECTIVE R15, `(.L_x_416) ;  /* 0x000000000f087348 */ /* 0x003fea0003c00000 */
[----:B------:R-:W-:Y:S01]  /*18a10*/  VOTE.ANY R14, PT, P6 ;  /* 0x00000000000e7806 */ /* 0x000fe200030e0100 */
[----:B01----:R-:W-:Y:S06]  /*18a20*/  ENDCOLLECTIVE ;  /* 0x000000000000791b */ /* 0x003fec0003800000 */
.L_x_416:
[----:B------:R-:W-:Y:S05]  /*18a30*/  BSYNC B0 ;  /* 0x0000000000007941 */ /* 0x000fea0003800000 */
.L_x_415:
[----:B------:R-:W-:Y:S02]  /*18a40*/  IMAD.MOV.U32 R8, RZ, RZ, R14 ;  /* 0x000000ffff087224 */ /* 0x000fe400078e000e */
[----:B------:R-:W-:Y:S02]  /*18a50*/  IMAD.MOV.U32 R13, RZ, RZ, R6 ;  /* 0x000000ffff0d7224 */ /* 0x000fe400078e0006 */
[----:B------:R-:W0:Y:S01]  /*18a60*/  POPC R5, R8 ;  /* 0x0000000800057309 */ /* 0x000e220000000000 */
[----:B------:R-:W-:Y:S02]  /*18a70*/  IMAD.MOV.U32 R11, RZ, RZ, 0x1f ;  /* 0x0000001fff0b7424 */ /* 0x000fe400078e00ff */
[----:B------:R-:W-:Y:S02]  /*18a80*/  IMAD.MOV.U32 R15, RZ, RZ, -0x1 ;  /* 0xffffffffff0f7424 */ /* 0x000fe400078e00ff */
[----:B0-----:R-:W-:-:S07]  /*18a90*/  IMAD.MOV.U32 R12, RZ, RZ, R5 ;  /* 0x000000ffff0c7224 */ /* 0x001fce00078e0005 */
[----:B------:R-:W-:Y:S05]  /*18aa0*/  WARPSYNC.COLLECTIVE R15, `(.L_x_417) ;  /* 0x000000000f087348 */ /* 0x000fea0003c00000 */
[----:B------:R0:W1:Y:S02]  /*18ab0*/  SHFL.IDX P6, R14, R13, R12, R11 ;  /* 0x0000000c0d0e7389 */ /* 0x00006400000c000b */
[----:B01----:R-:W-:Y:S01]  /*18ac0*/  ENDCOLLECTIVE ;  /* 0x000000000000791b */ /* 0x003fe20003800000 */
.L_x_417:
[----:B------:R-:W-:Y:S02]  /*18ad0*/  IMAD.MOV.U32 R13, RZ, RZ, R7 ;  /* 0x000000ffff0d7224 */ /* 0x000fe400078e0007 */
[----:B------:R-:W-:-:S07]  /*18ae0*/  IMAD.MOV.U32 R6, RZ, RZ, R14 ;  /* 0x000000ffff067224 */ /* 0x000fce00078e000e */
[----:B------:R-:W-:Y:S05]  /*18af0*/  WARPSYNC.COLLECTIVE R15, `(.L_x_418) ;  /* 0x000000000f087348 */ /* 0x000fea0003c00000 */
[----:B------:R0:W1:Y:S02]  /*18b00*/  SHFL.IDX P6, R14, R13, R12, R11 ;  /* 0x0000000c0d0e7389 */ /* 0x00006400000c000b */
[----:B01----:R-:W-:Y:S01]  /*18b10*/  ENDCOLLECTIVE ;  /* 0x000000000000791b */ /* 0x003fe20003800000 */
.L_x_418:
[----:B------:R-:W-:Y:S01]  /*18b20*/  IMAD.MOV.U32 R7, RZ, RZ, R14 ;  /* 0x000000ffff077224 */ /* 0x000fe200078e000e */
[----:B------:R-:W-:Y:S06]  /*18b30*/  BRA `(.L_x_419) ;  /* 0xffffffd800647947 */ /* 0x000fec000383ffff */
.L_x_349:
[----:B------:R-:W-:Y:S01]  /*18b40*/  BSSY B0, `(.L_x_420) ;  /* 0x0000007000007945 */ /* 0x000fe20003800000 */
[----:B------:R-:W-:Y:S02]  /*18b50*/  IMAD.MOV.U32 R13, RZ, RZ, R2 ;  /* 0x000000ffff0d7224 */ /* 0x000fe400078e0002 */
[----:B------:R-:W-:Y:S02]  /*18b60*/  IMAD.MOV.U32 R11, RZ, RZ, 0x1f ;  /* 0x0000001fff0b7424 */ /* 0x000fe400078e00ff */
[----:B------:R-:W-:-:S07]  /*18b70*/  IMAD.MOV.U32 R15, RZ, RZ, -0x1 ;  /* 0xffffffffff0f7424 */ /* 0x000fce00078e00ff */
[----:B-1234-:R-:W-:Y:S05]  /*18b80*/  WARPSYNC.COLLECTIVE R15, `(.L_x_421) ;  /* 0x000000000f087348 */ /* 0x01efea0003c00000 */
[----:B------:R0:W0:Y:S02]  /*18b90*/  SHFL.IDX P6, R14, R13, R12, R11 ;  /* 0x0000000c0d0e7389 */ /* 0x00002400000c000b */
[----:B01234-:R-:W-:Y:S01]  /*18ba0*/  ENDCOLLECTIVE ;  /* 0x000000000000791b */ /* 0x01ffe20003800000 */
.L_x_421:
[----:B------:R-:W-:Y:S05]  /*18bb0*/  BSYNC B0 ;  /* 0x0000000000007941 */ /* 0x000fea0003800000 */
.L_x_420:
[----:B------:R-:W-:Y:S01]  /*18bc0*/  IMAD.MOV.U32 R2, RZ, RZ, R14 ;  /* 0x000000ffff027224 */ /* 0x000fe200078e000e */
[----:B------:R-:W-:Y:S06]  /*18bd0*/  BRA `(.L_x_422) ;  /* 0xffffffd800547947 */ /* 0x000fec000383ffff */
.L_x_353:
[----:B0-----:R0:W1:Y:S02]  /*18be0*/  SYNCS.PHASECHK.TRANS64.TRYWAIT P0, [R0+URZ+0x38820], R3 ;  /* 0x03882003000075a7 */ /* 0x001064000800017f */
[----:B-1----:R-:W-:Y:S05]  /*18bf0*/  @!P0 NANOSLEEP.SYNCS 0x989680 ;  /* 0x009896800000895d */ /* 0x002fea0003900000 */
[----:B------:R-:W1:Y:S02]  /*18c00*/  @!P0 SYNCS.PHASECHK.TRANS64 P0, [R0+URZ+0x38820], R3 ;  /* 0x03882003000085a7 */ /* 0x000e64000800007f */
[----:B-1----:R-:W-:Y:S05]  /*18c10*/  @!P0 BRA `(.L_x_353) ;  /* 0xfffffffc00f08947 */ /* 0x002fea000383ffff */
[----:B------:R-:W-:Y:S05]  /*18c20*/  BRA `(.L_x_423) ;  /* 0xffffffdc00ec7947 */ /* 0x000fea000383ffff */
.L_x_354:
[----:B------:R-:W1:Y:S01]  /*18c30*/  S2R R2, SR_TID.X ;  /* 0x0000000000027919 */ /* 0x000e620000002100 */
[----:B------:R-:W-:Y:S01]  /*18c40*/  BSSY B0, `(.L_x_424) ;  /* 0x000000a000007945 */ /* 0x000fe20003800000 */
[----:B------:R-:W-:Y:S02]  /*18c50*/  IMAD.MOV.U32 R12, RZ, RZ, RZ ;  /* 0x000000ffff0c7224 */ /* 0x000fe400078e00ff */
[----:B------:R-:W-:Y:S02]  /*18c60*/  IMAD.MOV.U32 R11, RZ, RZ, 0x1f ;  /* 0x0000001fff0b7424 */ /* 0x000fe400078e00ff */
[----:B------:R-:W-:Y:S01]  /*18c70*/  IMAD.MOV.U32 R15, RZ, RZ, -0x1 ;  /* 0xffffffffff0f7424 */ /* 0x000fe200078e00ff */
[----:B-1----:R-:W-:-:S04]  /*18c80*/  SHF.R.U32.HI R2, RZ, 0x5, R2 ;  /* 0x00000005ff027819 */ /* 0x002fc80000011602 */
[----:B------:R-:W-:-:S05]  /*18c90*/  LOP3.LUT R2, R2, 0x3, RZ, 0xc0, !PT ;  /* 0x0000000302027812 */ /* 0x000fca00078ec0ff */
[----:B------:R-:W-:-:S07]  /*18ca0*/  IMAD.MOV.U32 R13, RZ, RZ, R2 ;  /* 0x000000ffff0d7224 */ /* 0x000fce00078e0002 */
[----:B0-----:R-:W-:Y:S05]  /*18cb0*/  WARPSYNC.COLLECTIVE R15, `(.L_x_425) ;  /* 0x000000000f087348 */ /* 0x001fea0003c00000 */
[----:B------:R1:W2:Y:S02]  /*18cc0*/  SHFL.IDX P6, R14, R13, R12, R11 ;  /* 0x0000000c0d0e7389 */ /* 0x0002a400000c000b */
[----:B012---:R-:W-:Y:S01]  /*18cd0*/  ENDCOLLECTIVE ;  /* 0x000000000000791b */ /* 0x007fe20003800000 */
.L_x_425:
[----:B------:R-:W-:Y:S05]  /*18ce0*/  BSYNC B0 ;  /* 0x0000000000007941 */ /* 0x000fea0003800000 */
.L_x_424:
[----:B------:R-:W-:Y:S05]  /*18cf0*/  BRA `(.L_x_426) ;  /* 0xffffffdc00d47947 */ /* 0x000fea000383ffff */
.L_x_357:
[----:B------:R-:W-:Y:S01]  /*18d00*/  BSSY B1, `(.L_x_427) ;  /* 0x0000006000017945 */ /* 0x000fe20003800000 */
[----:B------:R-:W-:-:S07]  /*18d10*/  IMAD.MOV.U32 R15, RZ, RZ, -0x1 ;  /* 0xffffffffff0f7424 */ /* 0x000fce00078e00ff */
[----:B01----:R-:W-:Y:S05]  /*18d20*/  WARPSYNC.COLLECTIVE R15, `(.L_x_428) ;  /* 0x000000000f0c7348 */ /* 0x003fea0003c00000 */
[----:B------:R-:W-:Y:S02]  /*18d30*/  ELECT P6, UR62, PT ;  /* 0x00000000003e782f */ /* 0x000fe400038c0000 */
[----:B------:R-:W-:Y:S01]  /*18d40*/  MOV R14, UR62 ;  /* 0x0000003e000e7c02 */ /* 0x000fe20008000f00 */
[----:B01----:R-:W-:Y:S10]  /*18d50*/  ENDCOLLECTIVE ;  /* 0x000000000000791b */ /* 0x003ff40003800000 */
.L_x_428:
[----:B------:R-:W-:Y:S05]  /*18d60*/  BSYNC B1 ;  /* 0x0000000000017941 */ /* 0x000fea0003800000 */
.L_x_427:
[----:B------:R-:W-:Y:S05]  /*18d70*/  BRA `(.L_x_429) ;  /* 0xffffffdc00cc7947 */ /* 0x000fea000383ffff */
.L_x_359:
[----:B0-----:R0:W1:Y:S02]  /*18d80*/  SYNCS.PHASECHK.TRANS64.TRYWAIT P0, [R6+URZ], R5 ;  /* 0x00000005060075a7 */ /* 0x001064000800017f */
[----:B-1----:R-:W-:Y:S05]  /*18d90*/  @!P0 NANOSLEEP.SYNCS 0x989680 ;  /* 0x009896800000895d */ /* 0x002fea0003900000 */
[----:B------:R-:W1:Y:S02]  /*18da0*/  @!P0 SYNCS.PHASECHK.TRANS64 P0, [R6+URZ], R5 ;  /* 0x00000005060085a7 */ /* 0x000e64000800007f */
[----:B-1----:R-:W-:Y:S05]  /*18db0*/  @!P0 BRA `(.L_x_359) ;  /* 0xfffffffc00f08947 */ /* 0x002fea000383ffff */
[----:B------:R-:W-:Y:S05]  /*18dc0*/  BRA `(.L_x_430) ;  /* 0xffffffe0000c7947 */ /* 0x000fea000383ffff */
.L_x_360:
[----:B-1----:R1:W2:Y:S02]  /*18dd0*/  SYNCS.PHASECHK.TRANS64.TRYWAIT P0, [R7+URZ], R2 ;  /* 0x00000002070075a7 */ /* 0x0022a4000800017f */
[----:B--2---:R-:W-:Y:S05]  /*18de0*/  @!P0 NANOSLEEP.SYNCS 0x989680 ;  /* 0x009896800000895d */ /* 0x004fea0003900000 */
[----:B------:R-:W2:Y:S02]  /*18df0*/  @!P0 SYNCS.PHASECHK.TRANS64 P0, [R7+URZ], R2 ;  /* 0x00000002070085a7 */ /* 0x000ea4000800007f */
[----:B--2---:R-:W-:Y:S05]  /*18e00*/  @!P0 BRA `(.L_x_360) ;  /* 0xfffffffc00f08947 */ /* 0x004fea000383ffff */
[----:B------:R-:W-:Y:S05]  /*18e10*/  BRA `(.L_x_431) ;  /* 0xffffffe000007947 */ /* 0x000fea000383ffff */
.L_x_362:
[----:B--2---:R2:W3:Y:S02]  /*18e20*/  SYNCS.PHASECHK.TRANS64.TRYWAIT P0, [R4+URZ], R5 ;  /* 0x00000005040075a7 */ /* 0x0044e4000800017f */
[----:B---3--:R-:W-:Y:S05]  /*18e30*/  @!P0 NANOSLEEP.SYNCS 0x989680 ;  /* 0x009896800000895d */ /* 0x008fea0003900000 */
[----:B------:R-:W3:Y:S02]  /*18e40*/  @!P0 SYNCS.PHASECHK.TRANS64 P0, [R4+URZ], R5 ;  /* 0x00000005040085a7 */ /* 0x000ee4000800007f */
[----:B---3--:R-:W-:Y:S05]  /*18e50*/  @!P0 BRA `(.L_x_362) ;  /* 0xfffffffc00f08947 */ /* 0x008fea000383ffff */
[----:B------:R-:W-:Y:S05]  /*18e60*/  BRA `(.L_x_432) ;  /* 0xffffffe000047947 */ /* 0x000fea000383ffff */
.L_x_433:
        /* <DEDUP_REMOVED lines=9> */
.L_x_14840:


//--------------------- .text._ZN7cutlass13device_kernelIN5flash11enable_sm90INS1_16FlashAttnFwdSm90INS1_25CollectiveMainloopFwdSm90ILi2EN4cute5tupleIJNS5_1CILi1EEES8_S8_EEENS6_IJNS7_ILi128EEENS7_ILi80EEENS7_ILi256EEEEEELi256ENS_6half_tEfNS_4arch4Sm90ELb0ELb0ELb0ELb1ELb0ELb1ELb0ELb1ELb1ELb1ELb1ELb0EEENS1_21CollectiveEpilogueFwdINS6_IJSA_SC_SB_EEES9_SE_SG_Li256ELb1ELb1ELb1ELb0EEENS1_36VarlenDynamicPersistentTileSchedulerILi128ELi80ELi256ELi128ELb1ELb1ELb1ELb0ELb1ELb1EEEEEEEEEvNT_6ParamsE --------------------------
	.section	.text._ZN7cutlass13device_kernelIN5flash11enable_sm90INS1_16FlashAttnFwdSm90INS1_25CollectiveMainloopFwdSm90ILi2EN4cute5tupleIJNS5_1CILi1EEES8_S8_EEENS6_IJNS7_ILi128EEENS7_ILi80EEENS7_ILi256EEEEEELi256ENS_6half_tEfNS_4arch4Sm90ELb0ELb0ELb0ELb1ELb0ELb1ELb0ELb1ELb1ELb1ELb1ELb0EEENS1_21CollectiveEpilogueFwdINS6_IJSA_SC_SB_EEES9_SE_SG_Li256ELb1ELb1ELb1ELb0EEENS1_36VarlenDynamicPersistentTileSchedulerILi128ELi80ELi256ELi128ELb1ELb1ELb1ELb0ELb1ELb1EEEEEEEEEvNT_6ParamsE,"ax",@progbits
	.align	128
.text._ZN7cutlass13device_kernelIN5flash11enable_sm90INS1_16FlashAttnFwdSm90INS1_25CollectiveMainloopFwdSm90ILi2EN4cute5tupleIJNS5_1CILi1EEES8_S8_EEENS6_IJNS7_ILi128EEENS7_ILi80EEENS7_ILi256EEEEEELi256ENS_6half_tEfNS_4arch4Sm90ELb0ELb0ELb0ELb1ELb0ELb1ELb0ELb1ELb1ELb1ELb1ELb0EEENS1_21CollectiveEpilogueFwdINS6_IJSA_SC_SB_EEES9_SE_SG_Li256ELb1ELb1ELb1ELb0EEENS1_36VarlenDynamicPersistentTileSchedulerILi128ELi80ELi256ELi128ELb1ELb1ELb1ELb0ELb1ELb1EEEEEEEEEvNT_6ParamsE:
        .type           _ZN7cutlass13device_kernelIN5flash11enable_sm90INS1_16FlashAttnFwdSm90INS1_25CollectiveMainloopFwdSm90ILi2EN4cute5tupleIJNS5_1CILi1EEES8_S8_EEENS6_IJNS7_ILi128EEENS7_ILi80EEENS7_ILi256EEEEEELi256ENS_6half_tEfNS_4arch4Sm90ELb0ELb0ELb0ELb1ELb0ELb1ELb0ELb1ELb1ELb1ELb1ELb0EEENS1_21CollectiveEpilogueFwdINS6_IJSA_SC_SB_EEES9_SE_SG_Li256ELb1ELb1ELb1ELb0EEENS1_36VarlenDynamicPersistentTileSchedulerILi128ELi80ELi256ELi128ELb1ELb1ELb1ELb0ELb1ELb1EEEEEEEEEvNT_6ParamsE,@function
        .size           _ZN7cutlass13device_kernelIN5flash11enable_sm90INS1_16FlashAttnFwdSm90INS1_25CollectiveMainloopFwdSm90ILi2EN4cute5tupleIJNS5_1CILi1EEES8_S8_EEENS6_IJNS7_ILi128EEENS7_ILi80EEENS7_ILi256EEEEEELi256ENS_6half_tEfNS_4arch4Sm90ELb0ELb0ELb0ELb1ELb0ELb1ELb0ELb1ELb1ELb1ELb1ELb0EEENS1_21CollectiveEpilogueFwdINS6_IJSA_SC_SB_EEES9_SE_SG_Li256ELb1ELb1ELb1ELb0EEENS1_36VarlenDynamicPersistentTileSchedulerILi128ELi80ELi256ELi128ELb1ELb1ELb1ELb0ELb1ELb1EEEEEEEEEvNT_6ParamsE,(.L_x_14841 - _ZN7cutlass13device_kernelIN5flash11enable_sm90INS1_16FlashAttnFwdSm90INS1_25CollectiveMainloopFwdSm90ILi2EN4cute5tupleIJNS5_1CILi1EEES8_S8_EEENS6_IJNS7_ILi128EEENS7_ILi80EEENS7_ILi256EEEEEELi256ENS_6half_tEfNS_4arch4Sm90ELb0ELb0ELb0ELb1ELb0ELb1ELb0ELb1ELb1ELb1ELb1ELb0EEENS1_21CollectiveEpilogueFwdINS6_IJSA_SC_SB_EEES9_SE_SG_Li256ELb1ELb1ELb1ELb0EEENS1_36VarlenDynamicPersistentTileSchedulerILi128ELi80ELi256ELi128ELb1ELb1ELb1ELb0ELb1ELb1EEEEEEEEEvNT_6ParamsE)
        .other          _ZN7cutlass13device_kernelIN5flash11enable_sm90INS1_16FlashAttnFwdSm90INS1_25CollectiveMainloopFwdSm90ILi2EN4cute5tupleIJNS5_1CILi1EEES8_S8_EEENS6_IJNS7_ILi128EEENS7_ILi80EEENS7_ILi256EEEEEELi256ENS_6half_tEfNS_4arch4Sm90ELb0ELb0ELb0ELb1ELb0ELb1ELb0ELb1ELb1ELb1ELb1ELb0EEENS1_21CollectiveEpilogueFwdINS6_IJSA_SC_SB_EEES9_SE_SG_Li256ELb1ELb1ELb1ELb0EEENS1_36VarlenDynamicPersistentTileSchedulerILi128ELi80ELi256ELi128ELb1ELb1ELb1ELb0ELb1ELb1EEEEEEEEEvNT_6ParamsE,@"STO_CUDA_ENTRY STV_DEFAULT"
_ZN7cutlass13device_kernelIN5flash11enable_sm90INS1_16FlashAttnFwdSm90INS1_25CollectiveMainloopFwdSm90ILi2EN4cute5tupleIJNS5_1CILi1EEES8_S8_EEENS6_IJNS7_ILi128EEENS7_ILi80EEENS7_ILi256EEEEEELi256ENS_6half_tEfNS_4arch4Sm90ELb0ELb0ELb0ELb1ELb0ELb1ELb0ELb1ELb1ELb1ELb1ELb0EEENS1_21CollectiveEpilogueFwdINS6_IJSA_SC_SB_EEES9_SE_SG_Li256ELb1ELb1ELb1ELb0EEENS1_36VarlenDynamicPersistentTileSchedulerILi128ELi80ELi256ELi128ELb1ELb1ELb1ELb0ELb1ELb1EEEEEEEEEvNT_6ParamsE:
        /* <DEDUP_REMOVED lines=13> */
[----:B------:R-:W-:Y:S02]  /*00d0*/  UIADD3 UR10, UP2, UR4, 0x570, URZ ;  /* 0x00000570040a7890 */ /* 0x000fe4000ff5e03f */
[----:B------:R-:W-:Y:S02]  /*00e0*/  UIADD3 UR4, UP3, UR4, 0x670, URZ ;  /* 0x0000067004047890 */ /* 0x000fe4000ff7e03f */
[----:B------:R-:W-:-:S02]  /*00f0*/  UIADD3.X UR7, URZ, UR5, URZ, UP0, !UPT ;  /* 0x000000053f077290 */ /* 0x000fc400087fe43f */
[----:B------:R-:W-:Y:S02]  /*0100*/  UIADD3.X UR9, URZ, UR5, URZ, UP1, !UPT ;  /* 0x000000053f097290 */ /* 0x000fe40008ffe43f */
[----:B------:R-:W-:Y:S02]  /*0110*/  UIADD3.X UR11, URZ, UR5, URZ, UP2, !UPT ;  /* 0x000000053f0b7290 */ /* 0x000fe400097fe43f */
[----:B------:R-:W-:-:S03]  /*0120*/  UIADD3.X UR5, URZ, UR5, URZ, UP3, !UPT ;  /* 0x000000053f057290 */ /* 0x000fc60009ffe43f */
[----:B------:R0:W-:Y:S02]  /*0130*/  UTMACCTL.PF [UR6] ;  /* 0x00000000060079b9 */ /* 0x0001e40008040000 */
[----:B------:R0:W-:Y:S02]  /*0140*/  UTMACCTL.PF [UR8] ;  /* 0x00000000080079b9 */ /* 0x0001e40008040000 */
[----:B------:R0:W-:Y:S02]  /*0150*/  UTMACCTL.PF [UR10] ;  /* 0x000000000a0079b9 */ /* 0x0001e40008040000 */
[----:B------:R0:W-:Y:S02]  /*0160*/  UTMACCTL.PF [UR4] ;  /* 0x00000000040079b9 */ /* 0x0001e40008040000 */
[----:B0-----:R-:W-:Y:S01]  /*0170*/  NOP ;  /* 0x0000000000007918 */ /* 0x001fe20000000000 */
.L_x_435:
[----:B------:R-:W-:Y:S05]  /*0180*/  BSYNC B0 ;  /* 0x0000000000007941 */ /* 0x000fea0003800000 */
.L_x_434:
        /* <DEDUP_REMOVED lines=41> */
.L_x_436:
        /* <DEDUP_REMOVED lines=22> */
.L_x_437:
        /* <DEDUP_REMOVED lines=18> */
.L_x_438:
        /* <DEDUP_REMOVED lines=22> */
.L_x_439:
        /* <DEDUP_REMOVED lines=22> */
.L_x_440:
[----:B------:R-:W-:Y:S01]  /*0960*/  PLOP3.LUT P0, PT, PT, PT, UP0, 0x80, 0x0 ;  /* 0x000000000000781c */ /* 0x000fe20003f0f008 */
[----:B------:R-:W-:Y:S01]  /*0970*/  UMOV UR60, 0x1 ;  /* 0x00000001003c7882 */ /* 0x000fe20000000000 */
[----:B------:R-:W-:Y:S01]  /*0980*/  NOP ;  /* 0x0000000000007918 */ /* 0x000fe20000000000 */
[----:B------:R-:W-:Y:S01]  /*0990*/  USEL UR60, UR60, 0x2, !UP0 ;  /* 0x000000023c3c7887 */ /* 0x000fe2000c000000 */
[----:B------:R-:W-:Y:S01]  /*09a0*/  BSSY B9, `(.L_x_441) ;  /* 0x0002ab2000097945 */ /* 0x000fe20003800000 */
[----:B012-4-:R-:W-:Y:S08]  /*09b0*/  BAR.SYNC.DEFER_BLOCKING 0x0 ;  /* 0x0000000000007b1d */ /* 0x017ff00000010000 */
[----:B------:R-:W-:Y:S05]  /*09c0*/  @!P0 BRA `(.L_x_442) ;  /* 0x0000021800008947 */ /* 0x000fea0003800000 */
.L_x_443:
[----:B------:R-:W-:-:S08]  /*09d0*/  NOP ;  /* 0x0000000000007918 */ /* 0x000fd00000000000 */
[----:B------:R-:W0:Y:S02]  /*09e0*/  USETMAXREG.TRY_ALLOC.CTAPOOL UP0, 0xf0 ;  /* 0x000000f0000079c8 */ /* 0x000e240008000600 */
[----:B0-----:R-:W-:-:S13]  /*09f0*/  PLOP3.LUT P0, PT, PT, PT, UP0, 0x80, 0x0 ;  /* 0x000000000000781c */ /* 0x001fda0003f0f008 */
[----:B------:R-:W-:Y:S05]  /*0a00*/  @!P0 BRA `(.L_x_443) ;  /* 0xfffffffc00f08947 */ /* 0x000fea000383ffff */
[----:B------:R-:W0:Y:S08]  /*0a10*/  S2UR UR5, SR_CgaCtaId ;  /* 0x00000000000579c3 */ /* 0x000e300000008800 */
[----:B------:R-:W-:Y:S06]  /*0a20*/  BAR.ARV 0x8, 0x180 ;  /* 0x0206000000007b1d */ /* 0x000fec0000002000 */
[----:B------:R-:W-:-:S02]  /*0a30*/  UMOV UR4, 0x400 ;  /* 0x0000040000047882 */ /* 0x000fc40000000000 */
[----:B------:R-:W-:Y:S01]  /*0a40*/  BAR.SYNC.DEFER_BLOCKING 0x5, 0x180 ;  /* 0x0146000000007b1d */ /* 0x000fe20000010000 */
[----:B0-----:R-:W-:-:S06]  /*0a50*/  ULEA UR4, UR5, UR4, 0x18 ;  /* 0x0000000405047291 */ /* 0x001fcc000f8ec03f */
[----:B------:R-:W-:Y:S01]  /*0a60*/  IMAD.U32 R18, RZ, RZ, UR4 ;  /* 0x00000004ff127e24 */ /* 0x000fe2000f8e00ff */
[----:B------:R-:W-:-:S04]  /*0a70*/  ULDC UR4, c[0x0][0xc3c] ;  /* 0x00030f0000047ab9 */ /* 0x000fc80000000800 */
[----:B------:R-:W0:Y:S01]  /*0a80*/  LDS.128 R140, [R18+0x388d0] ;  /* 0x0388d000128c7984 */ /* 0x000e220000000c00 */
[----:B------:R-:W-:Y:S06]  /*0a90*/  BAR.ARV 0x4, 0x180 ;  /* 0x0106000000007b1d */ /* 0x000fec0000002000 */
[----:B0-----:R-:W-:-:S13]  /*0aa0*/  ISETP.GE.AND P0, PT, R143, UR4, PT ;  /* 0x000000048f007c0c */ /* 0x001fda000bf06270 */
[----:B------:R-:W-:Y:S05]  /*0ab0*/  @P0 BRA `(.L_x_444) ;  /* 0x000002a800800947 */ /* 0x000fea0003800000 */
[----:B------:R-:W-:Y:S01]  /*0ac0*/  VIADD R6, R6, 0xffffff80 ;  /* 0xffffff8006067836 */ /* 0x000fe20000000000 */
[----:B------:R-:W-:Y:S01]  /*0ad0*/  R2UR UR4, R18 ;  /* 0x00000000120472ca */ /* 0x000fe200000e0000 */
[----:B------:R-:W-:Y:S01]  /*0ae0*/  ULOP3.LUT UR5, UR60, 0x1, URZ, 0xfc, !UPT ;  /* 0x000000013c057892 */ /* 0x000fe2000f8efc3f */
[----:B------:R-:W-:Y:S01]  /*0af0*/  MOV R19, RZ ;  /* 0x000000ff00137202 */ /* 0x000fe20000000f00 */
[----:B------:R-:W-:Y:S01]  /*0b00*/  IMAD.MOV.U32 R217, RZ, RZ, RZ ;  /* 0x000000ffffd97224 */ /* 0x000fe200078e00ff */
[----:B------:R-:W-:Y:S02]  /*0b10*/  SHF.R.S32.HI R3, RZ, 0x1f, R6 ;  /* 0x0000001fff037819 */ /* 0x000fe40000011406 */
[----:B------:R-:W-:Y:S02]  /*0b20*/  CS2R R220, SRZ ;  /* 0x0000000000dc7805 */ /* 0x000fe4000001ff00 */
[CC--:B------:R-:W-:Y:S02]  /*0b30*/  LEA.HI R0, R3.reuse, R6.reuse, RZ, 0x7 ;  /* 0x0000000603007211 */ /* 0x0c0fe400078f38ff */
[----:B------:R-:W-:-:S02]  /*0b40*/  LEA.HI R212, R3, R6, RZ, 0x3 ;  /* 0x0000000603d47211 */ /* 0x000fc400078f18ff */
[----:B------:R-:W-:Y:S01]  /*0b50*/  LOP3.LUT R5, R0, 0xffffff80, RZ, 0xc0, !PT ;  /* 0xffffff8000057812 */ /* 0x000fe200078ec0ff */
[----:B------:R-:W-:Y:S01]  /*0b60*/  UIADD3 UR4, UR4, 0x14400, URZ ;  /* 0x0001440004047890 */ /* 0x000fe2000fffe03f */
[CC--:B------:R-:W-:Y:S02]  /*0b70*/  LEA.HI R4, R3.reuse, R6.reuse, RZ, 0x5 ;  /* 0x0000000603047211 */ /* 0x0c0fe400078f28ff */
[CC--:B------:R-:W-:Y:S02]  /*0b80*/  LEA.HI R2, R3.reuse, R6.reuse, RZ, 0x4 ;  /* 0x0000000603027211 */ /* 0x0c0fe400078f20ff */
[CC--:B------:R-:W-:Y:S01]  /*0b90*/  LEA.HI R7, R3.reuse, R6.reuse, RZ, 0x2 ;  /* 0x0000000603077211 */ /* 0x0c0fe200078f10ff */
[----:B------:R-:W-:Y:S01]  /*0ba0*/  IMAD.SHL.U32 R4, R4, 0x20, RZ ;  /* 0x0000002004047824 */ /* 0x000fe200078e00ff */
[----:B------:R-:W-:Y:S02]  /*0bb0*/  LEA.HI R8, R3, R6, RZ, 0x6 ;  /* 0x0000000603087211 */ /* 0x000fe400078f30ff */
[----:B------:R-:W-:-:S02]  /*0bc0*/  IADD3 R14, R6, -R5, RZ ;  /* 0x80000005060e7210 */ /* 0x000fc40007ffe0ff */
[----:B------:R-:W-:Y:S01]  /*0bd0*/  LOP3.LUT R233, R212, 0xfffffff8, RZ, 0xc0, !PT ;  /* 0xfffffff8d4e97812 */ /* 0x000fe200078ec0ff */
[----:B------:R-:W-:Y:S01]  /*0be0*/  IMAD.SHL.U32 R8, R8, 0x8, RZ ;  /* 0x0000000808087824 */ /* 0x000fe200078e00ff */
[----:B------:R-:W-:Y:S01]  /*0bf0*/  LOP3.LUT R3, R2, 0x3fffff0, RZ, 0xc0, !PT ;  /* 0x03fffff002037812 */ /* 0x000fe200078ec0ff */
[----:B------:R-:W-:Y:S01]  /*0c00*/  STL [R1+0x10c], R14 ;  /* 0x00010c0e01007387 */ /* 0x000fe20000100800 */
[----:B------:R-:W-:Y:S01]  /*0c10*/  SHF.R.S32.HI R212, RZ, 0x3, R212 ;  /* 0x00000003ffd47819 */ /* 0x000fe200000114d4 */
[C---:B------:R-:W-:Y:S01]  /*0c20*/  IMAD.IADD R233, R6.reuse, 0x1, -R233 ;  /* 0x0000000106e97824 */ /* 0x040fe200078e0ae9 */
[----:B------:R-:W-:Y:S01]  /*0c30*/  LOP3.LUT R7, R7, 0xfffffffc, RZ, 0xc0, !PT ;  /* 0xfffffffc07077812 */ /* 0x000fe200078ec0ff */
[----:B------:R-:W-:Y:S01]  /*0c40*/  IMAD.IADD R3, R6, 0x1, -R3 ;  /* 0x0000000106037824 */ /* 0x000fe200078e0a03 */
[----:B------:R-:W-:Y:S01]  /*0c50*/  SHF.R.S32.HI R9, RZ, 0x1f, R14 ;  /* 0x0000001fff097819 */ /* 0x000fe2000001140e */
[----:B------:R-:W-:Y:S01]  /*0c60*/  VIADD R12, R212, 0x60 ;  /* 0x00000060d40c7836 */ /* 0x000fe20000000000 */
[----:B------:R-:W-:Y:S01]  /*0c70*/  SHF.R.S32.HI R5, RZ, 0x4, R2 ;  /* 0x00000004ff057819 */ /* 0x000fe20000011402 */
[----:B------:R-:W-:Y:S01]  /*0c80*/  IMAD.IADD R10, R6, 0x1, -R7 ;  /* 0x00000001060a7824 */ /* 0x000fe200078e0a07 */
[----:B------:R-:W-:Y:S01]  /*0c90*/  LOP3.LUT R4, R4, 0xfffffc00, RZ, 0xc0, !PT ;  /* 0xfffffc0004047812 */ /* 0x000fe200078ec0ff */
[----:B------:R-:W-:Y:S01]  /*0ca0*/  IMAD.SHL.U32 R16, R233, 0x8, RZ ;  /* 0x00000008e9107824 */ /* 0x000fe200078e00ff */
[----:B------:R-:W-:-:S02]  /*0cb0*/  LEA.HI R6, R9, R14, RZ, 0x2 ;  /* 0x0000000e09067211 */ /* 0x000fc400078f10ff */
[----:B------:R-:W-:Y:S01]  /*0cc0*/  LEA.HI R2, R2, R5, RZ, 0x1 ;  /* 0x0000000502027211 */ /* 0x000fe200078f08ff */
[C---:B------:R-:W-:Y:S01]  /*0cd0*/  VIADD R218, R16.reuse, 0x80 ;  /* 0x0000008010da7836 */ /* 0x040fe20000000000 */
[----:B------:R-:W-:Y:S01]  /*0ce0*/  LEA R7, R3, R4, 0x6 ;  /* 0x0000000403077211 */ /* 0x000fe200078e30ff */
[----:B------:R-:W-:Y:S01]  /*0cf0*/  VIADD R219, R16, 0xc0 ;  /* 0x000000c010db7836 */ /* 0x000fe20000000000 */
[----:B------:R-:W-:Y:S02]  /*0d00*/  SHF.R.S32.HI R13, RZ, 0x1f, R12 ;  /* 0x0000001fff0d7819 */ /* 0x000fe4000001140c */
[--C-:B------:R-:W-:Y:S02]  /*0d10*/  SHF.R.S32.HI R4, RZ, 0x2, R6.reuse ;  /* 0x00000002ff047819 */ /* 0x100fe40000011406 */
[----:B------:R-:W-:Y:S02]  /*0d20*/  SHF.R.S32.HI R11, RZ, 0x1f, R6 ;  /* 0x0000001fff0b7819 */ /* 0x000fe40000011406 */
[----:B------:R-:W-:-:S02]  /*0d30*/  LOP3.LUT R2, R2, 0x1ffffffe, RZ, 0xc0, !PT ;  /* 0x1ffffffe02027812 */ /* 0x000fc400078ec0ff */
[----:B------:R-:W-:Y:S01]  /*0d40*/  LEA.HI R13, R13, R12, RZ, 0x3 ;  /* 0x0000000c0d0d7211 */ /* 0x000fe200078f18ff */
[----:B------:R-:W-:Y:S01]  /*0d50*/  IMAD.SHL.U32 R12, R12, 0x40, RZ ;  /* 0x000000400c0c7824 */ /* 0x000fe200078e00ff */
[----:B------:R-:W-:Y:S01]  /*0d60*/  LEA.HI R11, R11, R4, RZ, 0x3 ;  /* 0x000000040b0b7211 */ /* 0x000fe200078f18ff */
[----:B------:R-:W-:Y:S01]  /*0d70*/  IMAD.IADD R2, R5, 0x1, -R2 ;  /* 0x0000000105027824 */ /* 0x000fe200078e0a02 */
[----:B------:R-:W-:Y:S01]  /*0d80*/  SHF.R.S32.HI R3, RZ, 0x7, R0 ;  /* 0x00000007ff037819 */ /* 0x000fe20000011400 */
[----:B------:R-:W-:Y:S01]  /*0d90*/  IMAD.SHL.U32 R13, R13, 0x40, RZ ;  /* 0x000000400d0d7824 */ /* 0x000fe200078e00ff */
[----:B------:R-:W-:Y:S02]  /*0da0*/  LOP3.LUT R11, R11, 0xfffffff8, RZ, 0xc0, !PT ;  /* 0xfffffff80b0b7812 */ /* 0x000fe400078ec0ff */
[----:B------:R-:W-:Y:S02]  /*0db0*/  LEA.HI R0, R0, R3, RZ, 0x1 ;  /* 0x0000000300007211 */ /* 0x000fe400078f08ff */
[----:B------:R-:W-:-:S02]  /*0dc0*/  LEA.HI R9, R9, R14, RZ, 0x5 ;  /* 0x0000000e09097211 */ /* 0x000fc400078f28ff */
[----:B------:R-:W-:Y:S02]  /*0dd0*/  LOP3.LUT R15, R12, 0x1c0, RZ, 0xc0, !PT ;  /* 0x000001c00c0f7812 */ /* 0x000fe400078ec0ff */
[----:B------:R-:W-:Y:S02]  /*0de0*/  IADD3 R4, R4, -R11, RZ ;  /* 0x8000000b04047210 */ /* 0x000fe40007ffe0ff */
[----:B------:R-:W-:Y:S01]  /*0df0*/  LEA R2, R2, R7, 0x3 ;  /* 0x0000000702027211 */ /* 0x000fe200078e18ff */
[----:B------:R-:W-:Y:S01]  /*0e00*/  IMAD.SHL.U32 R7, R212, 0x40, RZ ;  /* 0x00000040d4077824 */ /* 0x000fe200078e00ff */
[----:B------:R-:W-:Y:S02]  /*0e10*/  LOP3.LUT R0, R0, 0x3fffffe, RZ, 0xc0, !PT ;  /* 0x03fffffe00007812 */ /* 0x000fe400078ec0ff */
[----:B------:R-:W-:Y:S01]  /*0e20*/  SHF.R.S32.HI R9, RZ, 0x5, R9 ;  /* 0x00000005ff097819 */ /* 0x000fe20000011409 */
[----:B------:R0:W-:Y:S01]  /*0e30*/  STL [R1+0x1ac], R2 ;  /* 0x0001ac0201007387 */ /* 0x0001e20000100800 */
[----:B------:R-:W-:Y:S01]  /*0e40*/  LOP3.LUT R11, R13, 0xfffffe00, RZ, 0xc0, !PT ;  /* 0xfffffe000d0b7812 */ /* 0x000fe200078ec0ff */
[----:B------:R-:W-:Y:S01]  /*0e50*/  IMAD.IADD R0, R3, 0x1, -R0 ;  /* 0x0000000103007824 */ /* 0x000fe200078e0a00 */
[----:B------:R-:W-:Y:S01]  /*0e60*/  SHF.R.U32.HI R5, RZ, 0x3, R15 ;  /* 0x00000003ff057819 */ /* 0x000fe2000001160f */
[----:B------:R-:W-:Y:S01]  /*0e70*/  IMAD R9, R9, 0x10, R4 ;  /* 0x0000001009097824 */ /* 0x000fe200078e0204 */
[----:B------:R-:W-:Y:S01]  /*0e80*/  LOP3.LUT R12, R15, 0x38, R16, 0xf8, !PT ;  /* 0x000000380f0c7812 */ /* 0x000fe200078ef810 */
[----:B------:R1:W-:Y:S01]  /*0e90*/  STL [R1+0x104], R11 ;  /* 0x0001040b01007387 */ /* 0x0003e20000100800 */
[----:B------:R-:W-:Y:S01]  /*0ea0*/  SHF.L.U32 R22, R233, 0x2, RZ ;  /* 0x00000002e9167819 */ /* 0x000fe200000006ff */
[----:B------:R-:W-:Y:S01]  /*0eb0*/  VIADD R4, R212, 0x40 ;  /* 0x00000040d4047836 */ /* 0x000fe20000000000 */
[----:B------:R-:W-:-:S02]  /*0ec0*/  LOP3.LUT R12, R11, R12, R5, 0xf6, !PT ;  /* 0x0000000c0b0c7212 */ /* 0x000fc400078ef605 */
[----:B------:R-:W-:Y:S01]  /*0ed0*/  LEA R9, R0, R9, 0x6 ;  /* 0x0000000900097211 */ /* 0x000fe200078e30ff */
[----:B------:R-:W-:Y:S01]  /*0ee0*/  VIADD R214, R22, 0x40 ;  /* 0x0000004016d67836 */ /* 0x000fe20000000000 */
[----:B0-----:R-:W-:Y:S01]  /*0ef0*/  SHF.R.S32.HI R2, RZ, 0x1f, R4 ;  /* 0x0000001fff027819 */ /* 0x001fe20000011404 */
[----:B------:R-:W-:Y:S01]  /*0f00*/  IMAD.SHL.U32 R222, R4, 0x40, RZ ;  /* 0x0000004004de7824 */ /* 0x000fe200078e00ff */
[----:B------:R-:W-:Y:S01]  /*0f10*/  LEA.HI R3, R10, R10, RZ, 0x1 ;  /* 0x0000000a0a037211 */ /* 0x000fe200078f08ff */
[----:B-1----:R-:W-:Y:S01]  /*0f20*/  VIADD R11, R212, 0x20 ;  /* 0x00000020d40b7836 */ /* 0x002fe20000000000 */
[----:B------:R-:W-:Y:S01]  /*0f30*/  IADD3 R213, R22, R214, RZ ;  /* 0x000000d616d57210 */ /* 0x000fe20007ffe0ff */
[----:B------:R-:W-:Y:S01]  /*0f40*/  STL [R1+0x1a4], R9 ;  /* 0x0001a40901007387 */ /* 0x000fe20000100800 */
[----:B------:R-:W-:Y:S01]  /*0f50*/  LEA.HI R2, R2, R4, RZ, 0x3 ;  /* 0x0000000402027211 */ /* 0x000fe200078f18ff */
[----:B------:R-:W-:Y:S01]  /*0f60*/  IMAD.SHL.U32 R223, R11, 0x40, RZ ;  /* 0x000000400bdf7824 */ /* 0x000fe200078e00ff */
[----:B------:R-:W-:Y:S01]  /*0f70*/  SHF.R.S32.HI R0, RZ, 0x1f, R11 ;  /* 0x0000001fff007819 */ /* 0x000fe2000001140b */
[----:B------:R-:W-:Y:S01]  /*0f80*/  STL [R1+0x60], RZ ;  /* 0x000060ff01007387 */ /* 0x000fe20000100800 */
[----:B------:R-:W-:Y:S01]  /*0f90*/  SHF.R.S32.HI R4, RZ, 0x1f, R213 ;  /* 0x0000001fff047819 */ /* 0x000fe200000114d5 */
[----:B------:R-:W-:Y:S01]  /*0fa0*/  IMAD.SHL.U32 R2, R2, 0x40, RZ ;  /* 0x0000004002027824 */ /* 0x000fe200078e00ff */
[----:B------:R-:W-:Y:S01]  /*0fb0*/  LEA.HI R0, R0, R11, RZ, 0x3 ;  /* 0x0000000b00007211 */ /* 0x000fe200078f18ff */
[----:B------:R-:W-:Y:S01]  /*0fc0*/  VIADD R216, R22, 0x60 ;  /* 0x0000006016d87836 */ /* 0x000fe20000000000 */
[----:B------:R-:W-:-:S02]  /*0fd0*/  LEA.HI R5, R4, R213, RZ, 0x3 ;  /* 0x000000d504057211 */ /* 0x000fc400078f18ff */
[----:B------:R-:W-:Y:S01]  /*0fe0*/  LEA.HI R4, R4, R213, RZ, 0x6 ;  /* 0x000000d504047211 */ /* 0x000fe200078f30ff */
[----:B------:R-:W-:Y:S01]  /*0ff0*/  IMAD.SHL.U32 R0, R0, 0x40, RZ ;  /* 0x0000004000007824 */ /* 0x000fe200078e00ff */
[----:B------:R-:W-:Y:S02]  /*1000*/  LOP3.LUT R3, R3, 0x1ffffffe, RZ, 0xc0, !PT ;  /* 0x1ffffffe03037812 */ /* 0x000fe400078ec0ff */
[----:B------:R-:W-:Y:S01]  /*1010*/  LOP3.LUT R223, R223, 0x1c0, RZ, 0xc0, !PT ;  /* 0x000001c0dfdf7812 */ /* 0x000fe200078ec0ff */
[----:B------:R-:W-:Y:S01]  /*1020*/  IMAD.SHL.U32 R4, R4, 0x80, RZ ;  /* 0x0000008004047824 */ /* 0x000fe200078e00ff */
[----:B------:R-:W-:Y:S01]  /*1030*/  LOP3.LUT R227, R0, 0xfffffe00, RZ, 0xc0, !PT ;  /* 0xfffffe0000e37812 */ /* 0x000fe200078ec0ff */
[----:B------:R-:W-:Y:S01]  /*1040*/  IMAD.IADD R10, R10, 0x1, -R3 ;  /* 0x000000010a0a7824 */ /* 0x000fe200078e0a03 */
[----:B------:R-:W-:Y:S02]  /*1050*/  LOP3.LUT R226, R2, 0xfffffe00, RZ, 0xc0, !PT ;  /* 0xfffffe0002e27812 */ /* 0x000fe400078ec0ff */
[----:B------:R-:W-:-:S02]  /*1060*/  LOP3.LUT R0, R5, 0x38, RZ, 0xc0, !PT ;  /* 0x0000003805007812 */ /* 0x000fc400078ec0ff */
[----:B------:R-:W-:Y:S02]  /*1070*/  SHF.R.U32.HI R13, RZ, 0x3, R223 ;  /* 0x00000003ff0d7819 */ /* 0x000fe400000116df */
[----:B------:R-:W-:Y:S02]  /*1080*/  LOP3.LUT R2, R223, 0x38, R5, 0xf8, !PT ;  /* 0x00000038df027812 */ /* 0x000fe400078ef805 */
[----:B------:R-:W-:Y:S02]  /*1090*/  LOP3.LUT R3, R7, 0x1c0, RZ, 0xc0, !PT ;  /* 0x000001c007037812 */ /* 0x000fe400078ec0ff */
[----:B------:R-:W-:Y:S02]  /*10a0*/  LOP3.LUT R222, R222, 0x1c0, RZ, 0xc0, !PT ;  /* 0x000001c0dede7812 */ /* 0x000fe400078ec0ff */
[----:B------:R-:W-:Y:S02]  /*10b0*/  LOP3.LUT R0, R0, 0x1c0, R7, 0xf8, !PT ;  /* 0x000001c000007812 */ /* 0x000fe400078ef807 */
[----:B------:R-:W-:-:S02]  /*10c0*/  LOP3.LUT R7, R4, 0xffffe000, RZ, 0xc0, !PT ;  /* 0xffffe00004077812 */ /* 0x000fc400078ec0ff */
[----:B------:R-:W-:Y:S02]  /*10d0*/  LOP3.LUT R2, R2, R13, RZ, 0x3c, !PT ;  /* 0x0000000d02027212 */ /* 0x000fe400078e3cff */
[----:B------:R-:W-:Y:S02]  /*10e0*/  LOP3.LUT R228, R8, 0xfffffe00, RZ, 0xc0, !PT ;  /* 0xfffffe0008e47812 */ /* 0x000fe400078ec0ff */
[----:B------:R-:W-:Y:S02]  /*10f0*/  SHF.R.U32.HI R229, RZ, 0x3, R3 ;  /* 0x00000003ffe57819 */ /* 0x000fe40000011603 */
[----:B------:R-:W-:Y:S02]  /*1100*/  SHF.R.U32.HI R11, RZ, 0x3, R222 ;  /* 0x00000003ff0b7819 */ /* 0x000fe400000116de */
[----:B------:R-:W-:Y:S02]  /*1110*/  LOP3.LUT R8, R222, 0x38, R5, 0xf8, !PT ;  /* 0x00000038de087812 */ /* 0x000fe400078ef805 */
[----:B------:R-:W-:-:S02]  /*1120*/  LOP3.LUT R6, R6, 0x7ffffffc, RZ, 0xc0, !PT ;  /* 0x7ffffffc06067812 */ /* 0x000fc400078ec0ff */
[----:B------:R-:W-:Y:S01]  /*1130*/  IADD3 R4, R2, R7, R227 ;  /* 0x0000000702047210 */ /* 0x000fe20007ffe0e3 */
[----:B------:R-:W-:Y:S01]  /*1140*/  IMAD.U32 R2, RZ, RZ, UR5 ;  /* 0x00000005ff027e24 */ /* 0x000fe2000f8e00ff */
[----:B------:R-:W-:Y:S02]  /*1150*/  LOP3.LUT R8, R8, R11, RZ, 0x3c, !PT ;  /* 0x0000000b08087212 */ /* 0x000fe400078e3cff */
[----:B------:R-:W-:Y:S02]  /*1160*/  LOP3.LUT R0, R0, R229, RZ, 0x3c, !PT ;  /* 0x000000e500007212 */ /* 0x000fe400078e3cff */
[----:B------:R-:W-:Y:S01]  /*1170*/  SHF.R.S32.HI R2, RZ, 0x1f, R212 ;  /* 0x0000001fff027819 */ /* 0x000fe200000114d4 */
[----:B------:R-:W-:Y:S01]  /*1180*/  IMAD.U32 R2, RZ, RZ, UR4 ;  /* 0x00000004ff027e24 */ /* 0x000fe2000f8e00ff */
[----:B------:R-:W-:Y:S02]  /*1190*/  IADD3 R6, R14, -R6, RZ ;  /* 0x800000060e067210 */ /* 0x000fe40007ffe0ff */
[----:B------:R-:W-:-:S02]  /*11a0*/  IADD3 R8, R8, R7, R226 ;  /* 0x0000000708087210 */ /* 0x000fc40007ffe0e2 */
[----:B------:R-:W-:Y:S01]  /*11b0*/  IADD3 R0, R0, R7, R228 ;  /* 0x0000000700007210 */ /* 0x000fe20007ffe0e4 */
[----:B------:R0:W-:Y:S01]  /*11c0*/  STL [R1+0x108], R2 ;  /* 0x0001080201007387 */ /* 0x0001e20000100800 */
[----:B------:R-:W-:Y:S01]  /*11d0*/  SHF.R.S32.HI R14, RZ, 0x1f, R218 ;  /* 0x0000001fff0e7819 */ /* 0x000fe200000114da */
[----:B------:R-:W-:Y:S01]  /*11e0*/  IMAD.SHL.U32 R45, R6, 0x2, RZ ;  /* 0x00000002062d7824 */ /* 0x000fe200078e00ff */
[----:B------:R-:W-:Y:S02]  /*11f0*/  SHF.R.S32.HI R7, RZ, 0x1f, R219 ;  /* 0x0000001fff077819 */ /* 0x000fe400000114db */
[--C-:B------:R-:W-:Y:S01]  /*1200*/  LOP3.LUT R231, R3, 0x38, R16.reuse, 0xf8, !PT ;  /* 0x0000003803e77812 */ /* 0x100fe200078ef810 */
[----:B------:R-:W-:Y:S01]  /*1210*/  STL [R1+0x70], R14 ;  /* 0x0000700e01007387 */ /* 0x000fe20000100800 */
[----:B------:R-:W-:Y:S01]  /*1220*/  SHF.R.S32.HI R6, RZ, 0x3, R5 ;  /* 0x00000003ff067819 */ /* 0x000fe20000011405 */
[----:B------:R-:W-:Y:S01]  /*1230*/  VIADD R44, R45, 0x8 ;  /* 0x000000082d2c7836 */ /* 0x000fe20000000000 */
[--C-:B------:R-:W-:Y:S01]  /*1240*/  LOP3.LUT R3, R222, 0x38, R16.reuse, 0xf8, !PT ;  /* 0x00000038de037812 */ /* 0x100fe200078ef810 */
[----:B------:R-:W-:Y:S01]  /*1250*/  STL [R1+0x6c], R7 ;  /* 0x00006c0701007387 */ /* 0x000fe20000100800 */
[----:B0-----:R-:W-:Y:S01]  /*1260*/  LOP3.LUT R2, R223, 0x38, R16, 0xf8, !PT ;  /* 0x00000038df027812 */ /* 0x001fe200078ef810 */
[----:B------:R-:W-:Y:S01]  /*1270*/  VIADD R42, R45, 0x10 ;  /* 0x000000102d2a7836 */ /* 0x000fe20000000000 */
[----:B------:R-:W-:Y:S01]  /*1280*/  LOP3.LUT R3, R226, R3, R11, 0xf6, !PT ;  /* 0x00000003e2037212 */ /* 0x000fe200078ef60b */
[----:B------:R-:W-:Y:S01]  /*1290*/  STL [R1+0x7c], R45 ;  /* 0x00007c2d01007387 */ /* 0x000fe20000100800 */
[----:B------:R-:W-:Y:S01]  /*12a0*/  LOP3.LUT R2, R227, R2, R13, 0xf6, !PT ;  /* 0x00000002e3027212 */ /* 0x000fe200078ef60d */
[----:B------:R-:W-:Y:S01]  /*12b0*/  VIADD R40, R45, 0x20 ;  /* 0x000000202d287836 */ /* 0x000fe20000000000 */
[----:B------:R-:W-:Y:S01]  /*12c0*/  LOP3.LUT R43, R5, 0xfffffff8, RZ, 0xc0, !PT ;  /* 0xfffffff8052b7812 */ /* 0x000fe200078ec0ff */
[----:B------:R0:W-:Y:S01]  /*12d0*/  STL [R1+0x14], R6 ;  /* 0x0000140601007387 */ /* 0x0001e20000100800 */
[----:B------:R-:W-:Y:S01]  /*12e0*/  LEA R5, R2, UR4, 0x1 ;  /* 0x0000000402057c11 */ /* 0x000fe2000f8e08ff */
[----:B------:R-:W-:Y:S01]  /*12f0*/  VIADD R39, R45, 0x28 ;  /* 0x000000282d277836 */ /* 0x000fe20000000000 */
[----:B------:R-:W-:Y:S01]  /*1300*/  LEA R2, R3, UR4, 0x1 ;  /* 0x0000000403027c11 */ /* 0x000fe2000f8e08ff */
[C---:B------:R-:W-:Y:S01]  /*1310*/  VIADD R38, R45.reuse, 0x30 ;  /* 0x000000302d267836 */ /* 0x040fe20000000000 */
[C---:B------:R-:W-:Y:S01]  /*1320*/  IADD3 R41, R45.reuse, 0x18, RZ ;  /* 0x000000182d297810 */ /* 0x040fe20007ffe0ff */
[C---:B------:R-:W-:Y:S01]  /*1330*/  VIADD R36, R45.reuse, 0x40 ;  /* 0x000000402d247836 */ /* 0x040fe20000000000 */
[C---:B------:R-:W-:Y:S01]  /*1340*/  IADD3 R37, R45.reuse, 0x38, RZ ;  /* 0x000000382d257810 */ /* 0x040fe20007ffe0ff */
[C---:B------:R-:W-:Y:S01]  /*1350*/  VIADD R35, R45.reuse, 0x48 ;  /* 0x000000482d237836 */ /* 0x040fe20000000000 */
[C---:B------:R-:W-:Y:S01]  /*1360*/  IADD3 R33, R45.reuse, 0x58, RZ ;  /* 0x000000582d217810 */ /* 0x040fe20007ffe0ff */
[C---:B------:R-:W-:Y:S01]  /*1370*/  VIADD R34, R45.reuse, 0x50 ;  /* 0x000000502d227836 */ /* 0x040fe20000000000 */
[----:B0-----:R-:W-:Y:S01]  /*1380*/  LEA R6, R12, UR4, 0x1 ;  /* 0x000000040c067c11 */ /* 0x001fe2000f8e08ff */
[C---:B------:R-:W-:Y:S01]  /*1390*/  VIADD R32, R45.reuse, 0x60 ;  /* 0x000000602d207836 */ /* 0x040fe20000000000 */
[C---:B------:R-:W-:Y:S01]  /*13a0*/  IADD3 R29, R45.reuse, 0x78, RZ ;  /* 0x000000782d1d7810 */ /* 0x040fe20007ffe0ff */
[C---:B------:R-:W-:Y:S01]  /*13b0*/  VIADD R31, R45.reuse, 0x68 ;  /* 0x000000682d1f7836 */ /* 0x040fe20000000000 */
[C---:B------:R-:W-:Y:S01]  /*13c0*/  IADD3 R25, R45.reuse, 0x98, RZ ;  /* 0x000000982d197810 */ /* 0x040fe20007ffe0ff */
[----:B------:R-:W-:Y:S01]  /*13d0*/  STL [R1+0x18c], R6 ;  /* 0x00018c0601007387 */ /* 0x000fe20000100800 */
[C---:B------:R-:W-:Y:S01]  /*13e0*/  VIADD R30, R45.reuse, 0x70 ;  /* 0x000000702d1e7836 */ /* 0x040fe20000000000 */
[C---:B------:R-:W-:Y:S01]  /*13f0*/  IADD3 R15, R45.reuse, 0xb8, RZ ;  /* 0x000000b82d0f7810 */ /* 0x040fe20007ffe0ff */
[C---:B------:R-:W-:Y:S01]  /*1400*/  VIADD R28, R45.reuse, 0x80 ;  /* 0x000000802d1c7836 */ /* 0x040fe20000000000 */
[----:B------:R-:W-:Y:S01]  /*1410*/  STL [R1+0x68], R43 ;  /* 0x0000682b01007387 */ /* 0x000fe20000100800 */
[C---:B------:R-:W-:Y:S01]  /*1420*/  VIADD R27, R45.reuse, 0x88 ;  /* 0x000000882d1b7836 */ /* 0x040fe20000000000 */
[C---:B------:R-:W-:Y:S01]  /*1430*/  IADD3 R11, R45.reuse, 0xd8, RZ ;  /* 0x000000d82d0b7810 */ /* 0x040fe20007ffe0ff */
[C---:B------:R-:W-:Y:S01]  /*1440*/  VIADD R26, R45.reuse, 0x90 ;  /* 0x000000902d1a7836 */ /* 0x040fe20000000000 */
[----:B------:R-:W-:Y:S01]  /*1450*/  STL [R1+0x19c], R5 ;  /* 0x00019c0501007387 */ /* 0x000fe20000100800 */
[C---:B------:R-:W-:Y:S01]  /*1460*/  VIADD R24, R45.reuse, 0xa0 ;  /* 0x000000a02d187836 */ /* 0x040fe20000000000 */
[----:B------:R-:W-:Y:S01]  /*1470*/  SHF.R.S32.HI R3, RZ, 0x1f, R43 ;  /* 0x0000001fff037819 */ /* 0x000fe2000001142b */
[C---:B------:R-:W-:Y:S01]  /*1480*/  VIADD R21, R45.reuse, 0xa8 ;  /* 0x000000a82d157836 */ /* 0x040fe20000000000 */
[----:B------:R0:W-:Y:S01]  /*1490*/  STL [R1+0x194], R2 ;  /* 0x0001940201007387 */ /* 0x0001e20000100800 */
[C---:B------:R-:W-:Y:S01]  /*14a0*/  VIADD R20, R45.reuse, 0xb0 ;  /* 0x000000b02d147836 */ /* 0x040fe20000000000 */
[----:B------:R-:W-:Y:S01]  /*14b0*/  LEA R0, R0, UR4, 0x1 ;  /* 0x0000000400007c11 */ /* 0x000fe2000f8e08ff */
[C---:B------:R-:W-:Y:S01]  /*14c0*/  VIADD R14, R45.reuse, 0xc0 ;  /* 0x000000c02d0e7836 */ /* 0x040fe20000000000 */
[----:B------:R1:W-:Y:S01]  /*14d0*/  STL [R1+0xf8], R44 ;  /* 0x0000f82c01007387 */ /* 0x0003e20000100800 */
[C---:B------:R-:W-:Y:S01]  /*14e0*/  VIADD R13, R45.reuse, 0xc8 ;  /* 0x000000c82d0d7836 */ /* 0x040fe20000000000 */
[----:B------:R-:W-:Y:S01]  /*14f0*/  LOP3.LUT R231, R228, R231, R229, 0xf6, !PT ;  /* 0x000000e7e4e77212 */ /* 0x000fe200078ef6e5 */
[C---:B------:R-:W-:Y:S01]  /*1500*/  VIADD R12, R45.reuse, 0xd0 ;  /* 0x000000d02d0c7836 */ /* 0x040fe20000000000 */
[----:B------:R2:W-:Y:S01]  /*1510*/  STL [R1+0xf4], R42 ;  /* 0x0000f42a01007387 */ /* 0x0005e20000100800 */
[C---:B------:R-:W-:Y:S01]  /*1520*/  VIADD R7, R45.reuse, 0xe0 ;  /* 0x000000e02d077836 */ /* 0x040fe20000000000 */
[C---:B0-----:R-:W-:Y:S01]  /*1530*/  IADD3 R2, R45.reuse, 0xf8, RZ ;  /* 0x000000f82d027810 */ /* 0x041fe20007ffe0ff */
[C---:B------:R-:W-:Y:S01]  /*1540*/  VIADD R6, R45.reuse, 0xe8 ;  /* 0x000000e82d067836 */ /* 0x040fe20000000000 */
[----:B------:R-:W-:Y:S01]  /*1550*/  STL [R1+0xf0], R41 ;  /* 0x0000f02901007387 */ /* 0x000fe20000100800 */
[----:B------:R-:W-:Y:S01]  /*1560*/  VIADD R5, R45, 0xf0 ;  /* 0x000000f02d057836 */ /* 0x000fe20000000000 */
[----:B-1----:R-:W-:-:S02]  /*1570*/  SHF.R.S32.HI R44, RZ, 0x1f, R44 ;  /* 0x0000001fff2c7819 */ /* 0x002fc4000001142c */
[----:B------:R0:W-:Y:S01]  /*1580*/  STL [R1+0xec], R40 ;  /* 0x0000ec2801007387 */ /* 0x0001e20000100800 */
[----:B------:R-:W-:Y:S02]  /*1590*/  SHF.R.S32.HI R17, RZ, 0x1f, R16 ;  /* 0x0000001fff117819 */ /* 0x000fe40000011410 */
[----:B--2---:R-:W-:Y:S01]  /*15a0*/  SHF.R.S32.HI R42, RZ, 0x1f, R42 ;  /* 0x0000001fff2a7819 */ /* 0x004fe2000001142a */
[----:B------:R1:W-:Y:S01]  /*15b0*/  STL [R1+0xe8], R39 ;  /* 0x0000e82701007387 */ /* 0x0003e20000100800 */
[----:B------:R-:W-:Y:S02]  /*15c0*/  IADD3 R215, R22, 0x20, RZ ;  /* 0x0000002016d77810 */ /* 0x000fe40007ffe0ff */
[----:B------:R-:W-:Y:S01]  /*15d0*/  LEA R230, R231, UR4, 0x1 ;  /* 0x00000004e7e67c11 */ /* 0x000fe2000f8e08ff */
[----:B------:R-:W-:Y:S01]  /*15e0*/  STL [R1+0xe4], R38 ;  /* 0x0000e42601007387 */ /* 0x000fe20000100800 */
[----:B0-----:R-:W-:-:S03]  /*15f0*/  SHF.R.S32.HI R40, RZ, 0x1f, R40 ;  /* 0x0000001fff287819 */ /* 0x001fc60000011428 */
[----:B------:R0:W-:Y:S01]  /*1600*/  STL [R1+0xe0], R37 ;  /* 0x0000e02501007387 */ /* 0x0001e20000100800 */
[----:B-1----:R-:W-:-:S03]  /*1610*/  SHF.R.S32.HI R39, RZ, 0x1f, R39 ;  /* 0x0000001fff277819 */ /* 0x002fc60000011427 */
[----:B------:R1:W-:Y:S04]  /*1620*/  STL [R1+0xdc], R36 ;  /* 0x0000dc2401007387 */ /* 0x0003e80000100800 */
        /* <DEDUP_REMOVED lines=37> */
[----:B------:R-:W-:Y:S01]  /*1880*/  STL [R1+0x84], R5 ;  /* 0x0000840501007387 */ /* 0x000fe20000100800 */
[----:B-1----:R-:W-:-:S03]  /*1890*/  SHF.R.S32.HI R6, RZ, 0x1f, R6 ;  /* 0x0000001fff067819 */ /* 0x002fc60000011406 */
[----:B------:R0:W-:Y:S04]  /*18a0*/  STL [R1+0x100], R3 ;  /* 0x0001000301007387 */ /* 0x0001e80000100800 */
[----:B------:R1:W-:Y:S04]  /*18b0*/  STL [R1+0x80], R2 ;  /* 0x0000800201007387 */ /* 0x0003e80000100800 */
[----:B------:R-:W-:Y:S01]  /*18c0*/  STL [R1+0x184], R42 ;  /* 0x0001842a01007387 */ /* 0x000fe20000100800 */
[----:B0-----:R-:W-:Y:S02]  /*18d0*/  SHF.R.S32.HI R3, RZ, 0x1f, R41 ;  /* 0x0000001fff037819 */ /* 0x001fe40000011429 */
[----:B-1----:R-:W-:-:S03]  /*18e0*/  SHF.R.S32.HI R2, RZ, 0x1f, R2 ;  /* 0x0000001fff027819 */ /* 0x002fc60000011402 */
[----:B------:R0:W-:Y:S04]  /*18f0*/  STL [R1+0x180], R3 ;  /* 0x0001800301007387 */ /* 0x0001e80000100800 */
[----:B------:R-:W-:Y:S04]  /*1900*/  STL [R1+0x17c], R40 ;  /* 0x00017c2801007387 */ /* 0x000fe80000100800 */
[----:B------:R-:W-:Y:S01]  /*1910*/  STL [R1+0x178], R39 ;  /* 0x0001782701007387 */ /* 0x000fe20000100800 */
[----:B0-----:R-:W-:-:S05]  /*1920*/  SHF.R.S32.HI R3, RZ, 0x1f, R38 ;  /* 0x0000001fff037819 */ /* 0x001fca0000011426 */
        /* <DEDUP_REMOVED lines=31> */
[----:B0-----:R-:W-:Y:S01]  /*1b20*/  SHF.R.S32.HI R3, RZ, 0x1f, R5 ;  /* 0x0000001fff037819 */ /* 0x001fe20000011405 */
[----:B------:R-:W-:-:S04]  /*1b30*/  IMAD R5, R10, 0x8, R9 ;  /* 0x000000080a057824 */ /* 0x000fc800078e0209 */
[----:B------:R0:W-:Y:S04]  /*1b40*/  STL [R1+0x114], R3 ;  /* 0x0001140301007387 */ /* 0x0001e80000100800 */
[----:B------:R1:W-:Y:S04]  /*1b50*/  STL [R1+0x110], R2 ;  /* 0x0001100201007387 */ /* 0x0003e80000100800 */
[----:B------:R2:W-:Y:S01]  /*1b60*/  STL [R1+0x1a8], R5 ;  /* 0x0001a80501007387 */ /* 0x0005e20000100800 */
[----:B0-----:R-:W-:Y:S02]  /*1b70*/  LEA R3, R4, UR4, 0x1 ;  /* 0x0000000404037c11 */ /* 0x001fe4000f8e08ff */
[----:B-1----:R-:W-:-:S03]  /*1b80*/  LEA R2, R8, UR4, 0x1 ;  /* 0x0000000408027c11 */ /* 0x002fc6000f8e08ff */
[----:B------:R2:W-:Y:S04]  /*1b90*/  STL [R1+0x198], R3 ;  /* 0x0001980301007387 */ /* 0x0005e80000100800 */
[----:B------:R2:W-:Y:S04]  /*1ba0*/  STL [R1+0x1a0], R0 ;  /* 0x0001a00001007387 */ /* 0x0005e80000100800 */
[----:B------:R2:W-:Y:S02]  /*1bb0*/  STL [R1+0x190], R2 ;  /* 0x0001900201007387 */ /* 0x0005e40000100800 */
.L_x_676:
[----:B0-234-:R-:W0:Y:S01]  /*1bc0*/  LDC.64 R2, c[0x0][0xc88] ;  /* 0x00032200ff027b82 */ /* 0x01de220000000a00 */
[----:B------:R-:W-:Y:S01]  /*1bd0*/  ULDC.64 UR10, c[0x0][0x208] ;  /* 0x00008200000a7ab9 */ /* 0x000fe20000000a00 */
[----:B------:R-:W-:Y:S01]  /*1be0*/  ULDC.64 UR4, c[0x0][0xa28] ;  /* 0x00028a0000047ab9 */ /* 0x000fe20000000a00 */
[----:B------:R-:W-:Y:S01]  /*1bf0*/  ULDC.64 UR8, c[0x0][0xa18] ;  /* 0x0002860000087ab9 */ /* 0x000fe20000000a00 */
[----:B------:R-:W-:Y:S01]  /*1c00*/  ULDC.64 UR6, c[0x0][0xa08] ;  /* 0x0002820000067ab9 */ /* 0x000fe20000000a00 */
[----:B0-----:R-:W-:-:S05]  /*1c10*/  IMAD.WIDE R2, R143, 0x4, R2 ;  /* 0x000000048f027825 */ /* 0x001fca00078e0202 */
[----:B------:R-:W2:Y:S01]  /*1c20*/  LDG.E R235, desc[UR10][R2.64] ;  /* 0x0000000a02eb7981 */ /* 0x000ea2000c1e1900 */
[----:B------:R-:W-:Y:S01]  /*1c30*/  ISETP.NE.U32.AND P2, PT, RZ, UR4, PT ;  /* 0x00000004ff007c0c */ /* 0x000fe2000bf45070 */
[----:B------:R-:W-:Y:S01]  /*1c40*/  IMAD.MOV.U32 R7, RZ, RZ, RZ ;  /* 0x000000ffff077224 */ /* 0x000fe200078e00ff */
[----:B------:R-:W-:Y:S02]  /*1c50*/  ISETP.NE.U32.AND P1, PT, RZ, UR8, PT ;  /* 0x00000008ff007c0c */ /* 0x000fe4000bf25070 */
[----:B------:R-:W-:Y:S02]  /*1c60*/  ISETP.NE.AND.EX P2, PT, RZ, UR5, PT, P2 ;  /* 0x00000005ff007c0c */ /* 0x000fe4000bf45320 */
[----:B------:R-:W-:Y:S02]  /*1c70*/  ISETP.NE.AND.EX P1, PT, RZ, UR9, PT, P1 ;  /* 0x00000009ff007c0c */ /* 0x000fe4000bf25310 */
[----:B------:R-:W-:Y:S02]  /*1c80*/  ISETP.NE.U32.AND P0, PT, RZ, UR6, PT ;  /* 0x00000006ff007c0c */ /* 0x000fe4000bf05070 */
[----:B------:R-:W-:-:S02]  /*1c90*/  MOV R113, RZ ;  /* 0x000000ff00717202 */ /* 0x000fc40000000f00 */
[----:B------:R-:W-:Y:S02]  /*1ca0*/  ISETP.NE.AND.EX P0, PT, RZ, UR7, PT, P0 ;  /* 0x00000007ff007c0c */ /* 0x000fe4000bf05300 */
[C---:B------:R-:W-:Y:S02]  /*1cb0*/  LOP3.LUT R6, R142.reuse, 0xff000000, RZ, 0xc0, !PT ;  /* 0xff0000008e067812 */ /* 0x040fe400078ec0ff */
[----:B------:R-:W-:Y:S02]  /*1cc0*/  LOP3.LUT R232, R142, 0xffff, RZ, 0xc0, !PT ;  /* 0x0000ffff8ee87812 */ /* 0x000fe400078ec0ff */
[----:B--2---:R-:W-:Y:S01]  /*1cd0*/  SHF.R.S32.HI R0, RZ, 0x1f, R235 ;  /* 0x0000001fff007819 */ /* 0x004fe200000114eb */
[C---:B------:R-:W-:Y:S01]  /*1ce0*/  IMAD.SHL.U32 R236, R235.reuse, 0x4, RZ ;  /* 0x00000004ebec7824 */ /* 0x040fe200078e00ff */
[C---:B------:R-:W-:Y:S01]  /*1cf0*/  @P2 LEA R4, P3, R235.reuse, UR4, 0x2 ;  /* 0x00000004eb042c11 */ /* 0x040fe2000f8610ff */
[----:B------:R-:W-:Y:S01]  /*1d00*/  ULDC UR4, c[0x0][0x288] ;  /* 0x0000a20000047ab9 */ /* 0x000fe20000000800 */
[C-C-:B------:R-:W-:Y:S01]  /*1d10*/  SHF.L.U64.HI R237, R235.reuse, 0x2, R0.reuse ;  /* 0x00000002ebed7819 */ /* 0x140fe20000010200 */
[----:B------:R0:W-:Y:S01]  /*1d20*/  STL [R1+0xfc], R0 ;  /* 0x0000fc0001007387 */ /* 0x0001e20000100800 */
[----:B------:R-:W-:Y:S01]  /*1d30*/  @P2 LEA.HI.X R5, R235, UR5, R0, 0x2, P3 ;  /* 0x00000005eb052c11 */ /* 0x000fe200098f1400 */
[----:B-----5:R-:W-:Y:S01]  /*1d40*/  IMAD.U32 R146, RZ, RZ, UR4 ;  /* 0x00000004ff927e24 */ /* 0x020fe2000f8e00ff */
[----:B------:R-:W-:Y:S01]  /*1d50*/  ULDC.64 UR4, c[0x0][0x418] ;  /* 0x0001060000047ab9 */ /* 0x000fe20000000a00 */
[----:B------:R1:W-:Y:S01]  /*1d60*/  STL [R1+0x74], R141 ;  /* 0x0000748d01007387 */ /* 0x0003e20000100800 */
[----:B------:R-:W-:Y:S01]  /*1d70*/  UISETP.NE.U32.AND UP0, UPT, UR4, URZ, UPT ;  /* 0x0000003f0400728c */ /* 0x000fe2000bf05070 */
[----:B------:R-:W-:-:S02]  /*1d80*/  IADD3 R2, P4, R236, UR6, RZ ;  /* 0x00000006ec027c10 */ /* 0x000fc4000ff9e0ff */
[----:B------:R2:W5:Y:S01]  /*1d90*/  @P2 LDG.E R7, desc[UR10][R4.64] ;  /* 0x0000000a04072981 */ /* 0x000562000c1e1900 */
[----:B------:R-:W-:Y:S01]  /*1da0*/  UISETP.NE.AND.EX UP0, UPT, UR5, URZ, UPT, UP0 ;  /* 0x0000003f0500728c */ /* 0x000fe2000bf05300 */
[C---:B------:R-:W-:Y:S01]  /*1db0*/  IADD3.X R3, R237.reuse, UR7, RZ, P4, !PT ;  /* 0x00000007ed037c10 */ /* 0x040fe2000a7fe4ff */
[----:B------:R-:W-:Y:S01]  /*1dc0*/  ULDC UR4, c[0x0][0x424] ;  /* 0x0001090000047ab9 */ /* 0x000fe20000000800 */
[----:B------:R-:W-:Y:S01]  /*1dd0*/  ULDC.64 UR6, c[0x0][0xa20] ;  /* 0x0002880000067ab9 */ /* 0x000fe20000000a00 */
[----:B--2---:R-:W-:Y:S01]  /*1de0*/  @P1 IADD3 R4, P2, R236, UR8, RZ ;  /* 0x00000008ec041c10 */ /* 0x004fe2000ff5e0ff */
[----:B------:R-:W-:Y:S01]  /*1df0*/  USEL UR4, UR4, 0x1, UP0 ;  /* 0x0000000104047887 */ /* 0x000fe20008000000 */
[----:B0-----:R-:W-:Y:S01]  /*1e00*/  LOP3.LUT R0, R142, 0xff0000, RZ, 0xc0, !PT ;  /* 0x00ff00008e007812 */ /* 0x001fe200078ec0ff */
[----:B------:R-:W-:Y:S01]  /*1e10*/  ULDC UR5, c[0x0][0x2f0] ;  /* 0x0000bc0000057ab9 */ /* 0x000fe20000000800 */
[----:B------:R-:W-:Y:S01]  /*1e20*/  @P1 IADD3.X R5, R237, UR9, RZ, P2, !PT ;  /* 0x00000009ed051c10 */ /* 0x000fe200097fe4ff */
[----:B------:R-:W5:Y:S01]  /*1e30*/  @P0 LDG.E R113, desc[UR10][R2.64] ;  /* 0x0000000a02710981 */ /* 0x000f62000c1e1900 */
[----:B------:R-:W-:Y:S01]  /*1e40*/  ISETP.NE.U32.AND P2, PT, RZ, UR6, PT ;  /* 0x00000006ff007c0c */ /* 0x000fe2000bf45070 */
[----:B------:R-:W-:-:S02]  /*1e50*/  UIMAD UR4, UR4, UR5, URZ ;  /* 0x00000005040472a4 */ /* 0x000fc4000f8e023f */
[----:B------:R0:W5:Y:S01]  /*1e60*/  @P1 LDG.E R146, desc[UR10][R4.64] ;  /* 0x0000000a04921981 */ /* 0x000162000c1e1900 */
[----:B------:R-:W-:Y:S01]  /*1e70*/  ISETP.NE.AND.EX P2, PT, RZ, UR7, PT, P2 ;  /* 0x00000007ff007c0c */ /* 0x000fe2000bf45320 */
[----:B------:R-:W-:Y:S01]  /*1e80*/  ULDC UR5, c[0x0][0x348] ;  /* 0x0000d20000057ab9 */ /* 0x000fe20000000800 */
[----:B0-----:R-:W-:-:S04]  /*1e90*/  SHF.R.U32.HI R5, RZ, 0x8, R6 ;  /* 0x00000008ff057819 */ /* 0x001fc80000011606 */
[----:B------:R-:W-:Y:S01]  /*1ea0*/  LEA.HI R234, R0, R5, RZ, 0x10 ;  /* 0x0000000500ea7211 */ /* 0x000fe200078f80ff */
[----:B-1----:R-:W-:Y:S06]  /*1eb0*/  @P1 BRA `(.L_x_445) ;  /* 0x0000000000281947 */ /* 0x002fec0003800000 */
[----:B------:R-:W-:Y:S02]  /*1ec0*/  ULDC.64 UR8, c[0x0][0xa00] ;  /* 0x0002800000087ab9 */ /* 0x000fe40000000a00 */
[----:B------:R-:W-:-:S04]  /*1ed0*/  ISETP.NE.U32.AND P1, PT, RZ, UR8, PT ;  /* 0x00000008ff007c0c */ /* 0x000fc8000bf25070 */
[----:B------:R-:W-:-:S13]  /*1ee0*/  ISETP.NE.AND.EX P1, PT, RZ, UR9, PT, P1 ;  /* 0x00000009ff007c0c */ /* 0x000fda000bf25310 */
[----:B------:R-:W-:Y:S05]  /*1ef0*/  @!P1 BRA `(.L_x_445) ;  /* 0x0000000000189947 */ /* 0x000fea0003800000 */
[----:B------:R-:W0:Y:S01]  /*1f00*/  LDC.64 R4, c[0x0][0xa00] ;  /* 0x00028000ff047b82 */ /* 0x000e220000000a00 */
[----:B------:R-:W-:Y:S01]  /*1f10*/  ULDC.64 UR8, c[0x0][0x208] ;  /* 0x0000820000087ab9 */ /* 0x000fe20000000a00 */
[----:B0-----:R-:W-:-:S05]  /*1f20*/  IMAD.WIDE R4, R235, 0x4, R4 ;  /* 0x00000004eb047825 */ /* 0x001fca00078e0204 */
[----:B-----5:R-:W2:Y:S04]  /*1f30*/  LDG.E R146, desc[UR8][R4.64] ;  /* 0x0000000804927981 */ /* 0x020ea8000c1e1900 */
[----:B------:R-:W2:Y:S02]  /*1f40*/  LDG.E R9, desc[UR8][R4.64+0x4] ;  /* 0x0000040804097981 */ /* 0x000ea4000c1e1900 */
[----:B--2---:R-:W-:-:S07]  /*1f50*/  IMAD.IADD R146, R9, 0x1, -R146 ;  /* 0x0000000109927824 */ /* 0x004fce00078e0a92 */
.L_x_445:
[----:B------:R-:W-:Y:S01]  /*1f60*/  IMAD.U32 R24, RZ, RZ, UR5 ;  /* 0x00000005ff187e24 */ /* 0x000fe2000f8e00ff */
[----:B------:R-:W-:Y:S01]  /*1f70*/  MOV R26, UR4 ;  /* 0x00000004001a7c02 */ /* 0x000fe20008000f00 */
[----:B------:R-:W-:Y:S06]  /*1f80*/  @!P2 BRA `(.L_x_446) ;  /* 0x000000000014a947 */ /* 0x000fec0003800000 */
[----:B------:R-:W-:Y:S01]  /*1f90*/  IADD3 R2, P0, R236, UR6, RZ ;  /* 0x00000006ec027c10 */ /* 0x000fe2000ff1e0ff */
[----:B------:R-:W-:-:S03]  /*1fa0*/  ULDC.64 UR4, c[0x0][0x208] ;  /* 0x0000820000047ab9 */ /* 0x000fc60000000a00 */
[----:B------:R-:W-:-:S05]  /*1fb0*/  IADD3.X R3, R237, UR7, RZ, P0, !PT ;  /* 0x00000007ed037c10 */ /* 0x000fca00087fe4ff */
[----:B------:R0:W5:Y:S01]  /*1fc0*/  LDG.E R26, desc[UR4][R2.64] ;  /* 0x00000004021a7981 */ /* 0x000162000c1e1900 */
[----:B------:R-:W-:Y:S05]  /*1fd0*/  BRA `(.L_x_447) ;  /* 0x0000000000147947 */ /* 0x000fea0003800000 */
.L_x_446:
[----:B------:R-:W-:Y:S05]  /*1fe0*/  @!P0 BRA `(.L_x_447) ;  /* 0x0000000000108947 */ /* 0x000fea0003800000 */
[----:B------:R-:W-:Y:S02]  /*1ff0*/  ULDC.64 UR4, c[0x0][0x208] ;  /* 0x0000820000047ab9 */ /* 0x000fe40000000a00 */
[----:B------:R-:W2:Y:S04]  /*2000*/  LDG.E R5, desc[UR4][R2.64] ;  /* 0x0000000402057981 */ /* 0x000ea8000c1e1900 */
[----:B------:R-:W2:Y:S02]  /*2010*/  LDG.E R26, desc[UR4][R2.64+0x4] ;  /* 0x00000404021a7981 */ /* 0x000ea4000c1e1900 */
[----:B--2---:R-:W-:-:S07]  /*2020*/  IMAD.IADD R26, R26, 0x1, -R5 ;  /* 0x000000011a1a7824 */ /* 0x004fce00078e0a05 */
.L_x_447:
[----:B------:R-:W-:Y:S01]  /*2030*/  ULDC.64 UR4, c[0x0][0xa10] ;  /* 0x0002840000047ab9 */ /* 0x000fe20000000a00 */
[----:B------:R-:W2:Y:S01]  /*2040*/  LDL.LU R4, [R1+0x10] ;  /* 0x0000100001047983 */ /* 0x000ea20000300800 */
[----:B------:R-:W-:Y:S01]  /*2050*/  ISETP.NE.U32.AND P0, PT, RZ, UR4, PT ;  /* 0x00000004ff007c0c */ /* 0x000fe2000bf05070 */
[----:B------:R-:W-:-:S03]  /*2060*/  ULDC.64 UR6, c[0x0][0x208] ;  /* 0x0000820000067ab9 */ /* 0x000fc60000000a00 */
[----:B------:R-:W-:Y:S01]  /*2070*/  ISETP.NE.AND.EX P0, PT, RZ, UR5, PT, P0 ;  /* 0x00000005ff007c0c */ /* 0x000fe2000bf05300 */
[----:B-----5:R-:W-:Y:S01]  /*2080*/  IMAD.IADD R9, R26, 0x1, -R7 ;  /* 0x000000011a097824 */ /* 0x020fe200078e0a07 */
[----:B------:R-:W-:-:S11]  /*2090*/  ULDC.64 UR4, c[0x0][0xa30] ;  /* 0x00028c0000047ab9 */ /* 0x000fd60000000a00 */
[----:B0-----:R-:W0:Y:S02]  /*20a0*/  @P0 LDC.64 R2, c[0x0][0xa10] ;  /* 0x00028400ff020b82 */ /* 0x001e240000000a00 */
[----:B0-----:R-:W-:-:S05]  /*20b0*/  @P0 IMAD.WIDE R2, R235, 0x4, R2 ;  /* 0x00000004eb020825 */ /* 0x001fca00078e0202 */
[----:B------:R-:W3:Y:S04]  /*20c0*/  @P0 LDG.E R0, desc[UR6][R2.64] ;  /* 0x0000000602000981 */ /* 0x000ee8000c1e1900 */
[----:B------:R0:W3:Y:S01]  /*20d0*/  @P0 LDG.E R5, desc[UR6][R2.64+0x4] ;  /* 0x0000040602050981 */ /* 0x0000e2000c1e1900 */
[----:B------:R-:W-:Y:S01]  /*20e0*/  ISETP.NE.U32.AND P1, PT, RZ, UR4, PT ;  /* 0x00000004ff007c0c */ /* 0x000fe2000bf25070 */
[----:B------:R-:W-:Y:S01]  /*20f0*/  IMAD.MOV.U32 R139, RZ, RZ, R26 ;  /* 0x000000ffff8b7224 */ /* 0x000fe200078e001a */
[----:B------:R-:W-:Y:S02]  /*2100*/  LOP3.LUT R10, R234, 0xff, RZ, 0xc0, !PT ;  /* 0x000000ffea0a7812 */ /* 0x000fe400078ec0ff */
[----:B------:R-:W-:-:S03]  /*2110*/  ISETP.NE.AND.EX P1, PT, RZ, UR5, PT, P1 ;  /* 0x00000005ff007c0c */ /* 0x000fc6000bf25310 */
[----:B------:R1:W-:Y:S01]  /*2120*/  STL [R1+0x78], R10 ;  /* 0x0000780a01007387 */ /* 0x0003e20000100800 */
[----:B------:R-:W-:Y:S09]  /*2130*/  BSSY B0, `(.L_x_448) ;  /* 0x000002e000007945 */ /* 0x000ff20003800000 */
[----:B0-----:R-:W-:-:S04]  /*2140*/  @P1 IADD3 R2, P2, R236, UR4, RZ ;  /* 0x00000004ec021c10 */ /* 0x001fc8000ff5e0ff */
[----:B------:R-:W-:Y:S02]  /*2150*/  @P1 IADD3.X R3, R237, UR5, RZ, P2, !PT ;  /* 0x00000005ed031c10 */ /* 0x000fe400097fe4ff */
[----:B------:R-:W-:-:S03]  /*2160*/  SHF.R.U32.HI R234, RZ, 0x10, R234 ;  /* 0x00000010ffea7819 */ /* 0x000fc600000116ea */
[----:B------:R0:W5:Y:S02]  /*2170*/  @P1 LDG.E R139, desc[UR6][R2.64] ;  /* 0x00000006028b1981 */ /* 0x000164000c1e1900 */
[----:B0-----:R-:W-:Y:S01]  /*2180*/  IMAD.MOV.U32 R3, RZ, RZ, RZ ;  /* 0x000000ffff037224 */ /* 0x001fe200078e00ff */
[----:B--2---:R-:W-:Y:S02]  /*2190*/  LOP3.LUT R4, R4, 0xfffffffb, RZ, 0xc0, !PT ;  /* 0xfffffffb04047812 */ /* 0x004fe400078ec0ff */
[----:B---3--:R-:W-:-:S05]  /*21a0*/  @P0 IADD3 R24, -R0, R5, RZ ;  /* 0x0000000500180210 */ /* 0x008fca0007ffe1ff */
[----:B------:R-:W-:-:S04]  /*21b0*/  IMAD.IADD R147, R9, 0x1, R24 ;  /* 0x0000000109937824 */ /* 0x000fc800078e0218 */
[C---:B------:R-:W-:Y:S01]  /*21c0*/  VIADD R0, R147.reuse, 0x4f ;  /* 0x0000004f93007836 */ /* 0x040fe20000000000 */
[----:B------:R-:W-:-:S03]  /*21d0*/  ISETP.GE.AND P3, PT, R147, 0x1, PT ;  /* 0x000000019300780c */ /* 0x000fc60003f66270 */
[----:B------:R-:W-:-:S05]  /*21e0*/  IMAD.HI R0, R0, 0x66666667, RZ ;  /* 0x6666666700007827 */ /* 0x000fca00078e02ff */
[----:B------:R-:W-:-:S04]  /*21f0*/  SHF.R.U32.HI R5, RZ, 0x1f, R0 ;  /* 0x0000001fff057819 */ /* 0x000fc80000011600 */
[----:B------:R-:W-:Y:S02]  /*2200*/  LEA.HI.SX32 R144, R0, R5, 0x1b ;  /* 0x0000000500907211 */ /* 0x000fe400078fdaff */
[----:B------:R-:W-:-:S05]  /*2210*/  @P3 LOP3.LUT R4, R4, 0x4, RZ, 0xfc, !PT ;  /* 0x0000000404043812 */ /* 0x000fca00078efcff */
[----:B------:R1:W-:Y:S01]  /*2220*/  STL [R1+0x10], R4 ;  /* 0x0000100401007387 */ /* 0x0003e20000100800 */
[----:B------:R-:W-:Y:S05]  /*2230*/  @!P3 BRA `(.L_x_449) ;  /* 0x000000000074b947 */ /* 0x000fea0003800000 */
[----:B------:R-:W-:Y:S01]  /*2240*/  ISETP.NE.AND P0, PT, R234, RZ, PT ;  /* 0x000000ffea00720c */ /* 0x000fe20003f05270 */
[----:B------:R-:W-:-:S03]  /*2250*/  ULDC UR4, c[0x0][0x9f0] ;  /* 0x00027c0000047ab9 */ /* 0x000fc60000000800 */
[----:B------:R-:W-:-:S04]  /*2260*/  SEL R11, R234, UR4, P0 ;  /* 0x00000004ea0b7c07 */ /* 0x000fc80008000000 */
[-C--:B------:R-:W-:Y:S02]  /*2270*/  IABS R5, R11.reuse ;  /* 0x0000000b00057213 */ /* 0x080fe40000000000 */
[----:B------:R-:W-:Y:S02]  /*2280*/  IABS R8, R11 ;  /* 0x0000000b00087213 */ /* 0x000fe40000000000 */
[----:B-1----:R-:W0:Y:S01]  /*2290*/  I2F.RP R4, R5 ;  /* 0x0000000500047306 */ /* 0x002e220000209400 */
[----:B------:R-:W-:Y:S02]  /*22a0*/  IADD3 R0, R144, -0x1, R11 ;  /* 0xffffffff90007810 */ /* 0x000fe40007ffe00b */
[----:B------:R-:W-:-:S05]  /*22b0*/  IMAD.MOV R8, RZ, RZ, -R8 ;  /* 0x000000ffff087224 */ /* 0x000fca00078e0a08 */
        /* <DEDUP_REMOVED lines=9> */
[----:B------:R-:W-:Y:S01]  /*2350*/  IMAD.HI.U32 R3, R3, R7, R2 ;  /* 0x0000000703037227 */ /* 0x000fe200078e0002 */
[----:B------:R-:W-:-:S05]  /*2360*/  MOV R2, R8 ;  /* 0x0000000800027202 */ /* 0x000fca0000000f00 */
[----:B------:R-:W-:-:S04]  /*2370*/  IMAD.HI.U32 R3, R3, R4, RZ ;  /* 0x0000000403037227 */ /* 0x000fc800078e00ff */
[----:B------:R-:W-:-:S05]  /*2380*/  IMAD R2, R3, R2, R4 ;  /* 0x0000000203027224 */ /* 0x000fca00078e0204 */
[----:B------:R-:W-:-:S13]  /*2390*/  ISETP.GT.U32.AND P1, PT, R5, R2, PT ;  /* 0x000000020500720c */ /* 0x000fda0003f24070 */
[----:B------:R-:W-:Y:S02]  /*23a0*/  @!P1 IMAD.IADD R2, R2, 0x1, -R5 ;  /* 0x0000000102029824 */ /* 0x000fe400078e0a05 */
[----:B------:R-:W-:Y:S01]  /*23b0*/  @!P1 VIADD R3, R3, 0x1 ;  /* 0x0000000103039836 */ /* 0x000fe20000000000 */
[----:B------:R-:W-:Y:S02]  /*23c0*/  ISETP.NE.AND P1, PT, R11, RZ, PT ;  /* 0x000000ff0b00720c */ /* 0x000fe40003f25270 */
[----:B------:R-:W-:-:S13]  /*23d0*/  ISETP.GE.U32.AND P0, PT, R2, R5, PT ;  /* 0x000000050200720c */ /* 0x000fda0003f06070 */
[----:B------:R-:W-:-:S05]  /*23e0*/  @P0 VIADD R3, R3, 0x1 ;  /* 0x0000000103030836 */ /* 0x000fca0000000000 */
[----:B------:R-:W-:Y:S02]  /*23f0*/  @!P2 IADD3 R3, -R3, RZ, RZ ;  /* 0x000000ff0303a210 */ /* 0x000fe40007ffe1ff */
[----:B------:R-:W-:-:S07]  /*2400*/  @!P1 LOP3.LUT R3, RZ, R11, RZ, 0x33, !PT ;  /* 0x0000000bff039212 */ /* 0x000fce00078e33ff */
.L_x_449:
[----:B------:R-:W-:Y:S05]  /*2410*/  BSYNC B0 ;  /* 0x0000000000007941 */ /* 0x000fea0003800000 */
.L_x_448:
[----:B------:R-:W-:Y:S01]  /*2420*/  IMAD R0, R10, R3, RZ ;  /* 0x000000030a007224 */ /* 0x000fe200078e02ff */
[----:B------:R-:W-:-:S04]  /*2430*/  PLOP3.LUT P2, PT, PT, PT, PT, 0x80, 0x0 ;  /* 0x000000000000781c */ /* 0x000fc80003f4f070 */
[C---:B------:R-:W-:Y:S01]  /*2440*/  VIADDMNMX R3, R0.reuse, R3, R144, PT ;  /* 0x0000000300037246 */ /* 0x040fe20003800190 */
[----:B------:R-:W-:-:S04]  /*2450*/  IMAD R0, R0, 0x50, -R9 ;  /* 0x0000005000007824 */ /* 0x000fc800078e0a09 */
[----:B------:R-:W-:Y:S01]  /*2460*/  IMAD R3, R3, 0x50, -R9 ;  /* 0x0000005003037824 */ /* 0x000fe200078e0a09 */
[----:B------:R-:W-:-:S04]  /*2470*/  VIMNMX R0, RZ, R0, !PT ;  /* 0x00000000ff007248 */ /* 0x000fc80007fe0100 */
[----:B------:R-:W-:Y:S01]  /*2480*/  VIMNMX R3, R3, R24, PT ;  /* 0x0000001803037248 */ /* 0x000fe20003fe0100 */
[----:B------:R-:W-:-:S03]  /*2490*/  IMAD.WIDE.U32 R118, R0, -0x33333333, RZ ;  /* 0xcccccccd00767825 */ /* 0x000fc600078e00ff */
[----:B------:R-:W-:Y:S02]  /*24a0*/  ISETP.GT.AND P0, PT, R3, R0, PT ;  /* 0x000000000300720c */ /* 0x000fe40003f04270 */
[----:B------:R-:W-:-:S05]  /*24b0*/  SHF.R.U32.HI R118, RZ, 0x6, R119 ;  /* 0x00000006ff767819 */ /* 0x000fca0000011677 */
[----:B------:R-:W-:-:S06]  /*24c0*/  IMAD.MOV.U32 R2, RZ, RZ, R118 ;  /* 0x000000ffff027224 */ /* 0x000fcc00078e0076 */
[----:B------:R-:W-:-:S04]  /*24d0*/  @P0 VIADD R0, R3, 0x4f ;  /* 0x0000004f03000836 */ /* 0x000fc80000000000 */
[----:B------:R-:W-:-:S05]  /*24e0*/  @P0 IMAD.HI R0, R0, 0x66666667, RZ ;  /* 0x6666666700000827 */ /* 0x000fca00078e02ff */
[----:B------:R-:W-:-:S04]  /*24f0*/  @P0 SHF.R.U32.HI R3, RZ, 0x1f, R0 ;  /* 0x0000001fff030819 */ /* 0x000fc80000011600 */
[----:B------:R-:W-:-:S04]  /*2500*/  @P0 LEA.HI.SX32 R2, R0, R3, 0x1b ;  /* 0x0000000300020211 */ /* 0x000fc800078fdaff */
[----:B------:R-:W-:-:S13]  /*2510*/  ISETP.GT.AND P0, PT, R2, R118, PT ;  /* 0x000000760200720c */ /* 0x000fda0003f04270 */
[----:B------:R-:W-:Y:S05]  /*2520*/  @!P0 BRA `(.L_x_450) ;  /* 0x0000009000608947 */ /* 0x000fea0003800000 */
[----:B------:R-:W-:Y:S01]  /*2530*/  VIADD R0, R18, 0x24400 ;  /* 0x0002440012007836 */ /* 0x000fe20000000000 */
[----:B------:R-:W-:Y:S04]  /*2540*/  BSSY B6, `(.L_x_451) ;  /* 0x0000013000067945 */ /* 0x000fe80003800000 */
[----:B------:R-:W-:-:S13]  /*2550*/  LOP3.LUT P0, RZ, R0, 0x3ff, RZ, 0xc0, !PT ;  /* 0x000003ff00ff7812 */ /* 0x000fda000780c0ff */
[----:B------:R-:W-:Y:S05]  /*2560*/  @!P0 BRA `(.L_x_452) ;  /* 0x0000000000408947 */ /* 0x000fea0003800000 */
[----:B------:R-:W-:Y:S01]  /*2570*/  MOV R14, 0x0 ;  /* 0x00000000000e7802 */ /* 0x000fe20000000f00 */
[----:B------:R-:W-:Y:S01]  /*2580*/  ULDC.64 UR4, c[0x4][0x1b8] ;  /* 0x01006e0000047ab9 */ /* 0x000fe20000000a00 */
[----:B------:R-:W-:Y:S01]  /*2590*/  ULDC.64 UR6, c[0x4][0x128] ;  /* 0x01004a0000067ab9 */ /* 0x000fe20000000a00 */
[----:B-1----:R-:W-:Y:S01]  /*25a0*/  MOV R4, UR4 ;  /* 0x0000000400047c02 */ /* 0x002fe20008000f00 */
[----:B------:R-:W-:Y:S01]  /*25b0*/  IMAD.U32 R5, RZ, RZ, UR5 ;  /* 0x00000005ff057e24 */ /* 0x000fe2000f8e00ff */
[----:B------:R-:W-:Y:S01]  /*25c0*/  ULDC.64 UR4, c[0x4][0x1c0] ;  /* 0x0100700000047ab9 */ /* 0x000fe20000000a00 */
[----:B------:R-:W0:Y:S01]  /*25d0*/  LDC.64 R14, c[0x4][R14] ;  /* 0x010000000e0e7b82 */ /* 0x000e220000000a00 */
[----:B------:R-:W-:Y:S01]  /*25e0*/  IMAD.U32 R6, RZ, RZ, UR4 ;  /* 0x00000004ff067e24 */ /* 0x000fe2000f8e00ff */
[----:B------:R-:W-:Y:S01]  /*25f0*/  MOV R10, UR6 ;  /* 0x00000006000a7c02 */ /* 0x000fe20008000f00 */
[----:B------:R-:W-:Y:S01]  /*2600*/  IMAD.U32 R7, RZ, RZ, UR5 ;  /* 0x00000005ff077e24 */ /* 0x000fe2000f8e00ff */
[----:B------:R-:W-:Y:S01]  /*2610*/  MOV R13, RZ ;  /* 0x000000ff000d7202 */ /* 0x000fe20000000f00 */
[----:B------:R-:W-:-:S02]  /*2620*/  IMAD.U32 R11, RZ, RZ, UR7 ;  /* 0x00000007ff0b7e24 */ /* 0x000fc4000f8e00ff */
[----:B------:R-:W-:Y:S02]  /*2630*/  IMAD.MOV.U32 R8, RZ, RZ, 0x70 ;  /* 0x00000070ff087424 */ /* 0x000fe400078e00ff */
[----:B------:R-:W-:-:S07]  /*2640*/  IMAD.MOV.U32 R12, RZ, RZ, 0x1 ;  /* 0x00000001ff0c7424 */ /* 0x000fce00078e00ff */
[----:B------:R-:W-:-:S07]  /*2650*/  LEPC R20, `(.L_x_452) ;  /* 0x000000001014794e */ /* 0x000fce0000000000 */
[----:B0----5:R-:W-:Y:S05]  /*2660*/  CALL.ABS.NOINC R14 ;  /* 0x000000000e007343 */ /* 0x021fea0003c00000 */
.L_x_452:
[----:B------:R-:W-:Y:S05]  /*2670*/  BSYNC B6 ;  /* 0x0000000000067941 */ /* 0x000fea0003800000 */
.L_x_451:
[----:B------:R-:W-:Y:S01]  /*2680*/  VIADD R0, R18, 0x400 ;  /* 0x0000040012007836 */ /* 0x000fe20000000000 */
[----:B------:R-:W-:Y:S04]  /*2690*/  BSSY B6, `(.L_x_453) ;  /* 0x0000013000067945 */ /* 0x000fe80003800000 */
[----:B------:R-:W-:-:S13]  /*26a0*/  LOP3.LUT P0, RZ, R0, 0x3ff, RZ, 0xc0, !PT ;  /* 0x000003ff00ff7812 */ /* 0x000fda000780c0ff */
[----:B------:R-:W-:Y:S05]  /*26b0*/  @!P0 BRA `(.L_x_454) ;  /* 0x0000000000408947 */ /* 0x000fea0003800000 */
[----:B------:R-:W-:Y:S01]  /*26c0*/  MOV R14, 0x0 ;  /* 0x00000000000e7802 */ /* 0x000fe20000000f00 */
[----:B------:R-:W-:Y:S01]  /*26d0*/  ULDC.64 UR4, c[0x4][0x1b8] ;  /* 0x01006e0000047ab9 */ /* 0x000fe20000000a00 */
[----:B------:R-:W-:Y:S01]  /*26e0*/  ULDC.64 UR6, c[0x4][0x128] ;  /* 0x01004a0000067ab9 */ /* 0x000fe20000000a00 */
[----:B-1----:R-:W-:Y:S01]  /*26f0*/  IMAD.U32 R4, RZ, RZ, UR4 ;  /* 0x00000004ff047e24 */ /* 0x002fe2000f8e00ff */
[----:B------:R-:W-:Y:S01]  /*2700*/  MOV R8, 0x70 ;  /* 0x0000007000087802 */ /* 0x000fe20000000f00 */
[----:B------:R-:W-:Y:S01]  /*2710*/  IMAD.U32 R5, RZ, RZ, UR5 ;  /* 0x00000005ff057e24 */ /* 0x000fe2000f8e00ff */
[----:B------:R-:W0:Y:S01]  /*2720*/  LDC.64 R14, c[0x4][R14] ;  /* 0x010000000e0e7b82 */ /* 0x000e220000000a00 */
[----:B------:R-:W-:Y:S01]  /*2730*/  ULDC.64 UR4, c[0x4][0x1c0] ;  /* 0x0100700000047ab9 */ /* 0x000fe20000000a00 */
[----:B------:R-:W-:Y:S01]  /*2740*/  IMAD.U32 R10, RZ, RZ, UR6 ;  /* 0x00000006ff0a7e24 */ /* 0x000fe2000f8e00ff */
[----:B------:R-:W-:Y:S01]  /*2750*/  MOV R6, UR4 ;  /* 0x0000000400067c02 */ /* 0x000fe20008000f00 */
[----:B------:R-:W-:-:S02]  /*2760*/  IMAD.U32 R7, RZ, RZ, UR5 ;  /* 0x00000005ff077e24 */ /* 0x000fc4000f8e00ff */
[----:B------:R-:W-:Y:S02]  /*2770*/  IMAD.U32 R11, RZ, RZ, UR7 ;  /* 0x00000007ff0b7e24 */ /* 0x000fe4000f8e00ff */
[----:B------:R-:W-:Y:S02]  /*2780*/  IMAD.MOV.U32 R12, RZ, RZ, 0x1 ;  /* 0x00000001ff0c7424 */ /* 0x000fe400078e00ff */
[----:B------:R-:W-:-:S07]  /*2790*/  IMAD.MOV.U32 R13, RZ, RZ, RZ ;  /* 0x000000ffff0d7224 */ /* 0x000fce00078e00ff */
[----:B------:R-:W-:-:S07]  /*27a0*/  LEPC R20, `(.L_x_454) ;  /* 0x000000001014794e */ /* 0x000fce0000000000 */
[----:B0----5:R-:W-:Y:S05]  /*27b0*/  CALL.ABS.NOINC R14 ;  /* 0x000000000e007343 */ /* 0x021fea0003c00000 */
.L_x_454:
[----:B------:R-:W-:Y:S05]  /*27c0*/  BSYNC B6 ;  /* 0x0000000000067941 */ /* 0x000fea0003800000 */
.L_x_453:
[----:B------:R-:W-:Y:S01]  /*27d0*/  ULDC.64 UR4, c[0x0][0x9f8] ;  /* 0x00027e0000047ab9 */ /* 0x000fe20000000a00 */
[----:B------:R-:W-:Y:S01]  /*27e0*/  IMAD.MOV.U32 R0, RZ, RZ, R235 ;  /* 0x000000ffff007224 */ /* 0x000fe200078e00eb */
[----:B------:R-:W-:Y:S01]  /*27f0*/  ISETP.NE.U32.AND P0, PT, RZ, UR4, PT ;  /* 0x00000004ff007c0c */ /* 0x000fe2000bf05070 */
[----:B------:R-:W-:Y:S01]  /*2800*/  ULDC.64 UR6, c[0x0][0x208] ;  /* 0x0000820000067ab9 */ /* 0x000fe20000000a00 */
[----:B------:R-:W0:Y:S01]  /*2810*/  LDC.64 R98, c[0x0][0x300] ;  /* 0x0000c000ff627b82 */ /* 0x000e220000000a00 */
[----:B------:R-:W-:Y:S01]  /*2820*/  IADD3 R113, R113, R26, RZ ;  /* 0x0000001a71717210 */ /* 0x000fe20007ffe0ff */
[----:B------:R-:W-:Y:S01]  /*2830*/  ULDC.64 UR8, c[0x0][0xa08] ;  /* 0x0002820000087ab9 */ /* 0x000fe20000000a00 */
[----:B------:R-:W-:-:S05]  /*2840*/  ISETP.NE.AND.EX P0, PT, RZ, UR5, PT, P0 ;  /* 0x00000005ff007c0c */ /* 0x000fca000bf05300 */
[----:B------:R-:W2:Y:S08]  /*2850*/  LDC R115, c[0x0][0x3f4] ;  /* 0x0000fd00ff737b82 */ /* 0x000eb00000000800 */
[----:B-1----:R-:W-:Y:S01]  /*2860*/  @P0 IADD3 R4, P1, R236, UR4, RZ ;  /* 0x00000004ec040c10 */ /* 0x002fe2000ff3e0ff */
[----:B------:R-:W1:Y:S03]  /*2870*/  LDC.64 R104, c[0x0][0x3f8] ;  /* 0x0000fe00ff687b82 */ /* 0x000e660000000a00 */
[----:B------:R-:W-:Y:S01]  /*2880*/  @P0 IADD3.X R5, R237, UR5, RZ, P1, !PT ;  /* 0x00000005ed050c10 */ /* 0x000fe20008ffe4ff */
[----:B------:R-:W-:-:S04]  /*2890*/  ULDC.64 UR4, c[0x0][0x330] ;  /* 0x0000cc0000047ab9 */ /* 0x000fc80000000a00 */
[----:B------:R3:W4:Y:S01]  /*28a0*/  @P0 LDG.E R0, desc[UR6][R4.64] ;  /* 0x0000000604000981 */ /* 0x000722000c1e1900 */
[----:B------:R-:W-:Y:S01]  /*28b0*/  ULDC UR6, c[0x0][0x2f4] ;  /* 0x0000bd0000067ab9 */ /* 0x000fe20000000800 */
[----:B------:R-:W-:Y:S01]  /*28c0*/  SHF.R.S32.HI R3, RZ, 0x1f, R113 ;  /* 0x0000001fff037819 */ /* 0x000fe20000011471 */
[-C--:B0-----:R-:W-:Y:S01]  /*28d0*/  IMAD.WIDE.U32 R96, R113, R98.reuse, RZ ;  /* 0x0000006271607225 */ /* 0x081fe200078e00ff */
[----:B------:R-:W-:Y:S01]  /*28e0*/  ISETP.GE.AND P1, PT, R213, UR6, PT ;  /* 0x00000006d5007c0c */ /* 0x000fe2000bf26270 */
[----:B------:R-:W0:Y:S01]  /*28f0*/  LDC.64 R110, c[0x0][0x408] ;  /* 0x00010200ff6e7b82 */ /* 0x000e220000000a00 */
[----:B------:R-:W-:Y:S01]  /*2900*/  ISETP.GE.AND P0, PT, R16, UR6, PT ;  /* 0x0000000610007c0c */ /* 0x000fe2000bf06270 */
[-C--:B------:R-:W-:Y:S01]  /*2910*/  IMAD R6, R3, R98.reuse, RZ ;  /* 0x0000006203067224 */ /* 0x080fe200078e02ff */
[----:B------:R-:W-:Y:S01]  /*2920*/  SHF.R.S32.HI R20, RZ, 0x1f, R212 ;  /* 0x0000001fff147819 */ /* 0x000fe200000114d4 */
[----:B------:R-:W-:Y:S01]  /*2930*/  IMAD.WIDE.U32 R94, R232, UR4, R16 ;  /* 0x00000004e85e7c25 */ /* 0x000fe2000f8e0010 */
[----:B---3--:R-:W-:Y:S01]  /*2940*/  SEL R5, RZ, 0xffffffff, P1 ;  /* 0xffffffffff057807 */ /* 0x008fe20000800000 */
[----:B------:R-:W3:Y:S01]  /*2950*/  S2R R174, SR_TID.X ;  /* 0x0000000000ae7919 */ /* 0x000ee20000002100 */
[----:B------:R-:W-:Y:S01]  /*2960*/  SEL R4, RZ, 0x1, P0 ;  /* 0x00000001ff047807 */ /* 0x000fe20000000000 */
[----:B------:R-:W-:Y:S01]  /*2970*/  IMAD R7, R113, R99, R6 ;  /* 0x0000006371077224 */ /* 0x000fe200078e0206 */
[----:B------:R-:W-:Y:S01]  /*2980*/  ISETP.GE.AND P1, PT, R218, UR6, PT ;  /* 0x00000006da007c0c */ /* 0x000fe2000bf26270 */
[----:B------:R-:W-:Y:S01]  /*2990*/  IMAD.SHL.U32 R5, R5, 0x2, RZ ;  /* 0x0000000205057824 */ /* 0x000fe200078e00ff */
[----:B------:R-:W-:Y:S01]  /*29a0*/  ISETP.NE.U32.AND P0, PT, RZ, UR8, PT ;  /* 0x00000008ff007c0c */ /* 0x000fe2000bf05070 */
[----:B------:R-:W-:Y:S01]  /*29b0*/  IMAD.IADD R97, R97, 0x1, R7 ;  /* 0x0000000161617824 */ /* 0x000fe200078e0207 */
[----:B------:R-:W-:Y:S01]  /*29c0*/  SEL R27, RZ, 0x4, P1 ;  /* 0x00000004ff1b7807 */ /* 0x000fe20000800000 */
[C---:B------:R-:W-:Y:S01]  /*29d0*/  IMAD R95, R232.reuse, UR5, R95 ;  /* 0x00000005e85f7c24 */ /* 0x040fe2000f8e025f */
[----:B------:R-:W-:Y:S01]  /*29e0*/  LOP3.LUT R4, R5, 0x2, R4, 0xe2, !PT ;  /* 0x0000000205047812 */ /* 0x000fe200078ee204 */
[----:B------:R-:W-:Y:S01]  /*29f0*/  ULDC.64 UR4, c[0x0][0x308] ;  /* 0x0000c20000047ab9 */ /* 0x000fe20000000a00 */
[----:B------:R-:W-:Y:S01]  /*2a00*/  ISETP.NE.AND.EX P0, PT, RZ, UR9, PT, P0 ;  /* 0x00000009ff007c0c */ /* 0x000fe2000bf05300 */
[----:B------:R-:W-:Y:S01]  /*2a10*/  IMAD.WIDE.U32 R96, R232, UR4, R96 ;  /* 0x00000004e8607c25 */ /* 0x000fe2000f8e0060 */
[----:B------:R-:W-:Y:S01]  /*2a20*/  LOP3.LUT R27, R4, R27, RZ, 0xfc, !PT ;  /* 0x0000001b041b7212 */ /* 0x000fe200078efcff */
[----:B------:R-:W-:Y:S01]  /*2a30*/  ULDC.64 UR8, c[0x0][0x338] ;  /* 0x0000ce0000087ab9 */ /* 0x000fe20000000a00 */
[--C-:B------:R-:W-:Y:S01]  /*2a40*/  SHF.R.S32.HI R23, RZ, 0x1f, R22.reuse ;  /* 0x0000001fff177819 */ /* 0x100fe20000011416 */
[----:B------:R-:W-:Y:S01]  /*2a50*/  IMAD R97, R232, UR5, R97 ;  /* 0x00000005e8617c24 */ /* 0x000fe2000f8e0261 */
[----:B------:R-:W-:Y:S01]  /*2a60*/  ULDC.64 UR4, c[0x0][0x310] ;  /* 0x0000c40000047ab9 */ /* 0x000fe20000000a00 */
[----:B------:R-:W-:Y:S01]  /*2a70*/  IMAD R7, R20, R98, RZ ;  /* 0x0000006214077224 */ /* 0x000fe200078e02ff */
[----:B------:R-:W-:Y:S01]  /*2a80*/  SHF.R.U32.HI R25, RZ, 0x3, R223 ;  /* 0x00000003ff197819 */ /* 0x000fe200000116df */
[C---:B-1----:R-:W-:Y:S01]  /*2a90*/  IMAD.WIDE.U32 R100, R212.reuse, R104, R22 ;  /* 0x00000068d4647225 */ /* 0x042fe200078e0016 */
[----:B------:R-:W-:-:S02]  /*2aa0*/  SHF.L.U32 R28, R212, 0x6, RZ ;  /* 0x00000006d41c7819 */ /* 0x000fc400000006ff */
[----:B------:R-:W-:Y:S01]  /*2ab0*/  SHF.R.U32.HI R21, RZ, 0x3, R222 ;  /* 0x00000003ff157819 */ /* 0x000fe200000116de */
[C---:B------:R-:W-:Y:S01]  /*2ac0*/  IMAD R92, R212.reuse, R99, R7 ;  /* 0x00000063d45c7224 */ /* 0x040fe200078e0207 */
[----:B------:R-:W-:Y:S01]  /*2ad0*/  ISETP.GE.AND P2, PT, R219, UR6, PT ;  /* 0x00000006db007c0c */ /* 0x000fe2000bf46270 */
[C---:B------:R-:W-:Y:S01]  /*2ae0*/  IMAD.WIDE.U32 R102, R212.reuse, R104, R16 ;  /* 0x00000068d4667225 */ /* 0x040fe200078e0010 */
[----:B------:R-:W-:Y:S02]  /*2af0*/  IADD3 R112, P3, R212, R113, RZ ;  /* 0x00000071d4707210 */ /* 0x000fe40007f7e0ff */
[----:B------:R-:W-:Y:S01]  /*2b00*/  SHF.L.U64.HI R35, R104, 0x5, R105 ;  /* 0x0000000568237819 */ /* 0x000fe20000010269 */
[-C--:B0-----:R-:W-:Y:S01]  /*2b10*/  IMAD.WIDE.U32 R108, R212, R110.reuse, R16 ;  /* 0x0000006ed46c7225 */ /* 0x081fe200078e0010 */
[C---:B------:R-:W-:Y:S02]  /*2b20*/  SHF.L.U64.HI R34, R104.reuse, 0x6, R105 ;  /* 0x0000000668227819 */ /* 0x040fe40000010269 */
[----:B------:R-:W-:Y:S01]  /*2b30*/  SHF.L.U32 R32, R104, 0x6, RZ ;  /* 0x0000000668207819 */ /* 0x000fe200000006ff */
[----:B------:R-:W-:Y:S01]  /*2b40*/  IMAD.WIDE.U32 R106, R212, R110, R22 ;  /* 0x0000006ed46a7225 */ /* 0x000fe200078e0016 */
[----:B------:R-:W-:-:S02]  /*2b50*/  SHF.L.U64.HI R127, R98, 0x5, R99 ;  /* 0x00000005627f7819 */ /* 0x000fc40000010263 */
[----:B------:R-:W-:Y:S01]  /*2b60*/  SHF.L.U64.HI R129, R98, 0x6, R99 ;  /* 0x0000000662817819 */ /* 0x000fe20000010263 */
[----:B------:R-:W-:Y:S01]  /*2b70*/  VIADD R13, R212, 0x20 ;  /* 0x00000020d40d7836 */ /* 0x000fe20000000000 */
[C-C-:B------:R-:W-:Y:S01]  /*2b80*/  SHF.L.U64.HI R31, R110.reuse, 0x5, R111.reuse ;  /* 0x000000056e1f7819 */ /* 0x140fe2000001026f */
[----:B------:R-:W-:Y:S01]  /*2b90*/  IMAD R121, R105, 0x50, RZ ;  /* 0x0000005069797824 */ /* 0x000fe200078e02ff */
[----:B------:R-:W-:Y:S01]  /*2ba0*/  SHF.L.U64.HI R30, R110, 0x6, R111 ;  /* 0x000000066e1e7819 */ /* 0x000fe2000001026f */
[----:B------:R-:W-:Y:S01]  /*2bb0*/  IMAD.SHL.U32 R33, R104, 0x20, RZ ;  /* 0x0000002068217824 */ /* 0x000fe200078e00ff */
[----:B------:R-:W-:Y:S01]  /*2bc0*/  SHF.R.S32.HI R142, RZ, 0x1f, R13 ;  /* 0x0000001fff8e7819 */ /* 0x000fe2000001140d */
[----:B------:R-:W-:Y:S01]  /*2bd0*/  IMAD R119, R99, 0x50, RZ ;  /* 0x0000005063777824 */ /* 0x000fe200078e02ff */
[----:B---3--:R-:W-:Y:S01]  /*2be0*/  LEA.HI R174, R174, 0x8, RZ, 0x19 ;  /* 0x00000008aeae7811 */ /* 0x008fe200078fc8ff */
[C---:B------:R-:W-:Y:S02]  /*2bf0*/  IMAD.SHL.U32 R128, R98.reuse, 0x20, RZ ;  /* 0x0000002062807824 */ /* 0x040fe400078e00ff */
[----:B------:R-:W-:-:S02]  /*2c00*/  IMAD.SHL.U32 R130, R98, 0x40, RZ ;  /* 0x0000004062827824 */ /* 0x000fc400078e00ff */
[----:B------:R-:W-:Y:S02]  /*2c10*/  IMAD.SHL.U32 R29, R110, 0x20, RZ ;  /* 0x000000206e1d7824 */ /* 0x000fe400078e00ff */
[----:B------:R-:W-:Y:S01]  /*2c20*/  IMAD.X R113, R20, 0x1, R3, P3 ;  /* 0x0000000114717824 */ /* 0x000fe200018e0603 */
[----:B----4-:R-:W-:-:S04]  /*2c30*/  SHF.R.S32.HI R5, RZ, 0x1f, R0 ;  /* 0x0000001fff057819 */ /* 0x010fc80000011400 */
[----:B------:R-:W-:Y:S02]  /*2c40*/  SEL R4, R5, RZ, !P0 ;  /* 0x000000ff05047207 */ /* 0x000fe40004000000 */
[----:B------:R-:W-:Y:S01]  /*2c50*/  SEL R5, R0, RZ, !P0 ;  /* 0x000000ff00057207 */ /* 0x000fe20004000000 */
[----:B------:R-:W-:Y:S01]  /*2c60*/  IMAD R0, R20, R104, RZ ;  /* 0x0000006814007224 */ /* 0x000fe200078e02ff */
[----:B--2---:R-:W-:Y:S01]  /*2c70*/  ISETP.GE.AND P0, PT, R16, R115, PT ;  /* 0x000000731000720c */ /* 0x004fe20003f06270 */
[C---:B------:R-:W-:Y:S02]  /*2c80*/  IMAD R6, R4.reuse, UR8, RZ ;  /* 0x0000000804067c24 */ /* 0x040fe4000f8e02ff */
[----:B------:R-:W-:Y:S02]  /*2c90*/  IMAD R4, R4, UR4, RZ ;  /* 0x0000000404047c24 */ /* 0x000fe4000f8e02ff */
[----:B------:R-:W-:-:S04]  /*2ca0*/  IMAD.WIDE.U32 R94, R5, UR8, R94 ;  /* 0x00000008055e7c25 */ /* 0x000fc8000f8e005e */
[C---:B------:R-:W-:Y:S02]  /*2cb0*/  IMAD R6, R5.reuse, UR9, R6 ;  /* 0x0000000905067c24 */ /* 0x040fe4000f8e0206 */
[C---:B------:R-:W-:Y:S02]  /*2cc0*/  IMAD R93, R5.reuse, UR5, R4 ;  /* 0x00000005055d7c24 */ /* 0x040fe4000f8e0204 */
[----:B------:R-:W-:-:S04]  /*2cd0*/  IMAD.WIDE.U32 R96, R5, UR4, R96 ;  /* 0x0000000405607c25 */ /* 0x000fc8000f8e0060 */
[----:B------:R-:W-:-:S04]  /*2ce0*/  IMAD.WIDE.U32 R4, R212, R98, R16 ;  /* 0x00000062d4047225 */ /* 0x000fc800078e0010 */
[----:B------:R-:W-:Y:S01]  /*2cf0*/  IMAD.IADD R93, R97, 0x1, R93 ;  /* 0x00000001615d7824 */ /* 0x000fe200078e025d */
[----:B------:R-:W-:Y:S01]  /*2d00*/  IADD3 R114, P1, R96, R4, RZ ;  /* 0x0000000460727210 */ /* 0x000fe20007f3e0ff */
[----:B------:R-:W-:Y:S02]  /*2d10*/  IMAD R7, R212, R105, R0 ;  /* 0x00000069d4077224 */ /* 0x000fe400078e0200 */
[----:B------:R-:W-:Y:S01]  /*2d20*/  IMAD R0, R20, R110, RZ ;  /* 0x0000006e14007224 */ /* 0x000fe200078e02ff */
[----:B------:R-:W-:Y:S01]  /*2d30*/  IADD3.X R92, R93, R5, R92, P1, !PT ;  /* 0x000000055d5c7210 */ /* 0x000fe20000ffe45c */
[----:B------:R-:W-:Y:S01]  /*2d40*/  IMAD.IADD R103, R7, 0x1, R103 ;  /* 0x0000000107677824 */ /* 0x000fe200078e0267 */
[----:B------:R-:W-:Y:S01]  /*2d50*/  SEL R5, R115, RZ, P0 ;  /* 0x000000ff73057207 */ /* 0x000fe20000000000 */
[----:B------:R-:W-:Y:S01]  /*2d60*/  IMAD.WIDE.U32 R98, R98, 0x50, RZ ;  /* 0x0000005062627825 */ /* 0x000fe200078e00ff */
[----:B------:R-:W-:Y:S02]  /*2d70*/  ISETP.GE.AND P1, PT, R213, R115, PT ;  /* 0x00000073d500720c */ /* 0x000fe40003f26270 */
[----:B------:R-:W-:Y:S01]  /*2d80*/  IADD3 R101, R101, R7, RZ ;  /* 0x0000000765657210 */ /* 0x000fe20007ffe0ff */
[----:B------:R-:W-:Y:S01]  /*2d90*/  IMAD.IADD R5, R16, 0x1, R5 ;  /* 0x0000000110057824 */ /* 0x000fe200078e0205 */
[----:B------:R-:W-:Y:S01]  /*2da0*/  SEL R4, R115, RZ, P1 ;  /* 0x000000ff73047207 */ /* 0x000fe20000800000 */
[----:B------:R-:W-:-:S02]  /*2db0*/  IMAD R7, R212, R111, R0 ;  /* 0x0000006fd4077224 */ /* 0x000fc400078e0200 */
[-C--:B-----5:R-:W-:Y:S01]  /*2dc0*/  IMAD.WIDE.U32 R100, R139, R104.reuse, R100 ;  /* 0x000000688b647225 */ /* 0x0a0fe200078e0064 */
[----:B------:R-:W-:Y:S02]  /*2dd0*/  SHF.R.S32.HI R0, RZ, 0x1f, R5 ;  /* 0x0000001fff007819 */ /* 0x000fe40000011405 */
[----:B------:R-:W-:Y:S01]  /*2de0*/  IADD3 R109, R7, R109, RZ ;  /* 0x0000006d076d7210 */ /* 0x000fe20007ffe0ff */
[----:B------:R-:W-:Y:S01]  /*2df0*/  IMAD.IADD R4, R213, 0x1, R4 ;  /* 0x00000001d5047824 */ /* 0x000fe200078e0204 */
[CC--:B------:R-:W-:Y:S01]  /*2e00*/  LEA.HI R14, R0.reuse, R5.reuse, RZ, 0x3 ;  /* 0x00000005000e7211 */ /* 0x0c0fe200078f18ff */
[----:B------:R-:W-:Y:S01]  /*2e10*/  IMAD.IADD R107, R107, 0x1, R7 ;  /* 0x000000016b6b7824 */ /* 0x000fe200078e0207 */
[----:B------:R-:W-:Y:S01]  /*2e20*/  LEA.HI R0, R0, R5, RZ, 0x6 ;  /* 0x0000000500007211 */ /* 0x000fe200078f30ff */
[C---:B------:R-:W-:Y:S01]  /*2e30*/  IMAD.WIDE.U32 R102, R139.reuse, R104, R102 ;  /* 0x000000688b667225 */ /* 0x040fe200078e0066 */
[----:B------:R-:W-:Y:S02]  /*2e40*/  SHF.R.S32.HI R7, RZ, 0x1f, R4 ;  /* 0x0000001fff077819 */ /* 0x000fe40000011404 */
[----:B------:R-:W-:Y:S01]  /*2e50*/  SHF.R.S32.HI R5, RZ, 0x6, R0 ;  /* 0x00000006ff057819 */ /* 0x000fe20000011400 */
[----:B------:R-:W-:Y:S01]  /*2e60*/  IMAD.WIDE.U32 R106, R139, R110, R106 ;  /* 0x0000006e8b6a7225 */ /* 0x000fe200078e006a */
[----:B------:R-:W-:-:S02]  /*2e70*/  LOP3.LUT R0, R223, 0x38, R14, 0xf8, !PT ;  /* 0x00000038df007812 */ /* 0x000fc400078ef80e */
[-C--:B------:R-:W-:Y:S01]  /*2e80*/  LEA.HI R12, R7, R4.reuse, RZ, 0x3 ;  /* 0x00000004070c7211 */ /* 0x080fe200078f18ff */
[C---:B------:R-:W-:Y:S01]  /*2e90*/  IMAD R136, R5.reuse, 0x1400, R227 ;  /* 0x0000140005887824 */ /* 0x040fe200078e02e3 */
[----:B------:R-:W-:Y:S01]  /*2ea0*/  LOP3.LUT R9, R0, R25, RZ, 0x3c, !PT ;  /* 0x0000001900097212 */ /* 0x000fe200078e3cff */
[----:B------:R-:W-:Y:S01]  /*2eb0*/  IMAD R132, R5, 0x1400, R226 ;  /* 0x0000140005847824 */ /* 0x000fe200078e02e2 */
[----:B------:R-:W-:Y:S01]  /*2ec0*/  LEA.HI R0, R7, R4, RZ, 0x6 ;  /* 0x0000000407007211 */ /* 0x000fe200078f30ff */
[----:B------:R-:W-:Y:S01]  /*2ed0*/  IMAD R138, R5, 0x1400, R228 ;  /* 0x00001400058a7824 */ /* 0x000fe200078e02e4 */
[----:B------:R-:W-:Y:S01]  /*2ee0*/  LOP3.LUT R8, R222, 0x38, R14, 0xf8, !PT ;  /* 0x00000038de087812 */ /* 0x000fe200078ef80e */
[----:B------:R-:W-:Y:S01]  /*2ef0*/  IMAD.IADD R136, R136, 0x1, R9 ;  /* 0x0000000188887824 */ /* 0x000fe200078e0209 */
[----:B------:R-:W-:Y:S01]  /*2f00*/  SHF.R.S32.HI R7, RZ, 0x6, R0 ;  /* 0x00000006ff077819 */ /* 0x000fe20000011400 */
[----:B------:R-:W-:Y:S01]  /*2f10*/  IMAD.WIDE.U32 R108, R139, R110, R108 ;  /* 0x0000006e8b6c7225 */ /* 0x000fe200078e006c */
[----:B------:R-:W-:-:S02]  /*2f20*/  LOP3.LUT R0, R14, 0x38, RZ, 0xc0, !PT ;  /* 0x000000380e007812 */ /* 0x000fc400078ec0ff */
[----:B------:R-:W-:Y:S01]  /*2f30*/  LOP3.LUT R11, R8, R21, RZ, 0x3c, !PT ;  /* 0x00000015080b7212 */ /* 0x000fe200078e3cff */
[C---:B------:R-:W-:Y:S01]  /*2f40*/  IMAD R137, R7.reuse, 0x1400, R228 ;  /* 0x0000140007897824 */ /* 0x040fe200078e02e4 */
[----:B------:R-:W-:Y:S01]  /*2f50*/  LOP3.LUT R0, R0, 0x1c0, R28, 0xf8, !PT ;  /* 0x000001c000007812 */ /* 0x000fe200078ef81c */
[----:B------:R-:W-:Y:S01]  /*2f60*/  IMAD R133, R7, 0x1400, R227 ;  /* 0x0000140007857824 */ /* 0x000fe200078e02e3 */
[----:B------:R-:W-:Y:S01]  /*2f70*/  LOP3.LUT R8, R223, 0x38, R12, 0xf8, !PT ;  /* 0x00000038df087812 */ /* 0x000fe200078ef80c */
[----:B------:R-:W-:Y:S01]  /*2f80*/  IMAD R131, R7, 0x1400, R226 ;  /* 0x0000140007837824 */ /* 0x000fe200078e02e2 */
[----:B------:R-:W-:Y:S01]  /*2f90*/  LOP3.LUT R5, R0, R229, RZ, 0x3c, !PT ;  /* 0x000000e500057212 */ /* 0x000fe200078e3cff */
[----:B------:R-:W-:Y:S01]  /*2fa0*/  IMAD.IADD R132, R132, 0x1, R11 ;  /* 0x0000000184847824 */ /* 0x000fe200078e020b */
[----:B------:R-:W-:Y:S01]  /*2fb0*/  LOP3.LUT R8, R8, R25, RZ, 0x3c, !PT ;  /* 0x0000001908087212 */ /* 0x000fe200078e3cff */
[----:B------:R-:W-:Y:S01]  /*2fc0*/  IMAD.SHL.U32 R115, R115, 0x2, RZ ;  /* 0x0000000273737824 */ /* 0x000fe200078e00ff */
[----:B------:R-:W-:Y:S01]  /*2fd0*/  LOP3.LUT R4, R12, 0x38, RZ, 0xc0, !PT ;  /* 0x000000380c047812 */ /* 0x000fe200078ec0ff */
[----:B------:R-:W-:Y:S01]  /*2fe0*/  IMAD.IADD R138, R138, 0x1, R5 ;  /* 0x000000018a8a7824 */ /* 0x000fe200078e0205 */
[----:B------:R-:W-:Y:S01]  /*2ff0*/  SHF.R.S32.HI R5, RZ, 0x1f, R139 ;  /* 0x0000001fff057819 */ /* 0x000fe2000001148b */
[----:B------:R-:W-:Y:S01]  /*3000*/  IMAD.IADD R133, R133, 0x1, R8 ;  /* 0x0000000185857824 */ /* 0x000fe200078e0208 */
[----:B------:R-:W-:Y:S01]  /*3010*/  LOP3.LUT R9, R222, 0x38, R12, 0xf8, !PT ;  /* 0x00000038de097812 */ /* 0x000fe200078ef80c */
[----:B------:R-:W-:Y:S01]  /*3020*/  IMAD.IADD R119, R99, 0x1, R119 ;  /* 0x0000000163777824 */ /* 0x000fe200078e0277 */
[----:B------:R-:W-:Y:S01]  /*3030*/  LOP3.LUT R4, R4, 0x1c0, R28, 0xf8, !PT ;  /* 0x000001c004047812 */ /* 0x000fe200078ef81c */
[----:B------:R-:W-:Y:S01]  /*3040*/  IMAD R0, R5, R104, RZ ;  /* 0x0000006805007224 */ /* 0x000fe200078e02ff */
[----:B------:R-:W-:Y:S01]  /*3050*/  LOP3.LUT R10, R9, R21, RZ, 0x3c, !PT ;  /* 0x00000015090a7212 */ /* 0x000fe200078e3cff */
[----:B------:R-:W-:Y:S01]  /*3060*/  IMAD.SHL.U32 R28, R110, 0x40, RZ ;  /* 0x000000406e1c7824 */ /* 0x000fe200078e00ff */
[----:B------:R-:W-:Y:S01]  /*3070*/  IADD3 R11, R212, 0x40, RZ ;  /* 0x00000040d40b7810 */ /* 0x000fe20007ffe0ff */
[----:B------:R-:W-:Y:S01]  /*3080*/  IMAD R25, R139, R105, R0 ;  /* 0x000000698b197224 */ /* 0x000fe200078e0200 */
[----:B------:R-:W-:Y:S01]  /*3090*/  SHF.R.S32.HI R15, RZ, 0x3, R14 ;  /* 0x00000003ff0f7819 */ /* 0x000fe2000001140e */
[----:B------:R-:W-:Y:S01]  /*30a0*/  IMAD R0, R5, R110, RZ ;  /* 0x0000006e05007224 */ /* 0x000fe200078e02ff */
[----:B------:R-:W-:Y:S01]  /*30b0*/  SHF.R.S32.HI R13, RZ, 0x3, R12 ;  /* 0x00000003ff0d7819 */ /* 0x000fe2000001140c */
[----:B------:R-:W-:Y:S01]  /*30c0*/  IMAD.WIDE.U32 R104, R104, 0x50, RZ ;  /* 0x0000005068687825 */ /* 0x000fe200078e00ff */
[----:B------:R-:W-:-:S02]  /*30d0*/  LOP3.LUT R4, R4, R229, RZ, 0x3c, !PT ;  /* 0x000000e504047212 */ /* 0x000fc400078e3cff */
[----:B------:R-:W-:Y:S01]  /*30e0*/  LOP3.LUT R14, R14, 0xfffffff8, RZ, 0xc0, !PT ;  /* 0xfffffff80e0e7812 */ /* 0x000fe200078ec0ff */
[----:B------:R-:W-:Y:S01]  /*30f0*/  IMAD R7, R139, R111, R0 ;  /* 0x0000006f8b077224 */ /* 0x000fe200078e0200 */
[----:B------:R-:W-:Y:S01]  /*3100*/  SEL R0, RZ, 0x8, P2 ;  /* 0x00000008ff007807 */ /* 0x000fe20001000000 */
[----:B------:R-:W-:Y:S01]  /*3110*/  IMAD R5, R111, 0x50, RZ ;  /* 0x000000506f057824 */ /* 0x000fe200078e02ff */
[----:B------:R-:W-:Y:S01]  /*3120*/  LOP3.LUT R12, R12, 0xfffffff8, RZ, 0xc0, !PT ;  /* 0xfffffff80c0c7812 */ /* 0x000fe200078ec0ff */
[----:B------:R-:W-:Y:S01]  /*3130*/  IMAD.WIDE.U32 R110, R110, 0x50, RZ ;  /* 0x000000506e6e7825 */ /* 0x000fe200078e00ff */
[----:B------:R-:W-:Y:S02]  /*3140*/  LOP3.LUT R0, R27, R0, RZ, 0xfc, !PT ;  /* 0x000000001b007212 */ /* 0x000fe400078efcff */
[----:B------:R-:W-:Y:S01]  /*3150*/  SHF.R.S32.HI R140, RZ, 0x1f, R11 ;  /* 0x0000001fff8c7819 */ /* 0x000fe2000001140b */
[----:B------:R-:W-:Y:S01]  /*3160*/  IMAD.IADD R131, R131, 0x1, R10 ;  /* 0x0000000183837824 */ /* 0x000fe200078e020a */
[----:B------:R-:W-:Y:S01]  /*3170*/  IADD3 R21, R107, R7, RZ ;  /* 0x000000076b157210 */ /* 0x000fe20007ffe0ff */
[----:B------:R-:W-:Y:S01]  /*3180*/  IMAD.IADD R26, R101, 0x1, R25 ;  /* 0x00000001651a7824 */ /* 0x000fe200078e0219 */
[----:B------:R-:W-:Y:S01]  /*3190*/  IADD3 R137, R137, R4, RZ ;  /* 0x0000000489897210 */ /* 0x000fe20007ffe0ff */
[----:B------:R-:W-:Y:S01]  /*31a0*/  IMAD.IADD R20, R7, 0x1, R109 ;  /* 0x0000000107147824 */ /* 0x000fe200078e026d */
[----:B------:R-:W-:Y:S01]  /*31b0*/  IADD3 R121, R105, R121, RZ ;  /* 0x0000007969797210 */ /* 0x000fe20007ffe0ff */
[----:B------:R-:W-:Y:S01]  /*31c0*/  IMAD.IADD R126, R111, 0x1, R5 ;  /* 0x000000016f7e7824 */ /* 0x000fe200078e0205 */
[----:B------:R-:W-:Y:S01]  /*31d0*/  LOP3.LUT R27, R27, 0x1, RZ, 0xc0, !PT ;  /* 0x000000011b1b7812 */ /* 0x000fe200078ec0ff */
[----:B------:R-:W-:Y:S01]  /*31e0*/  IMAD.IADD R25, R25, 0x1, R103 ;  /* 0x0000000119197824 */ /* 0x000fe200078e0267 */
[C---:B------:R-:W-:Y:S01]  /*31f0*/  LOP3.LUT R11, R0.reuse, 0x2, RZ, 0xc0, !PT ;  /* 0x00000002000b7812 */ /* 0x040fe200078ec0ff */
[----:B------:R-:W-:Y:S01]  /*3200*/  IMAD.IADD R6, R95, 0x1, R6 ;  /* 0x000000015f067824 */ /* 0x000fe200078e0206 */
[----:B------:R-:W-:-:S02]  /*3210*/  LOP3.LUT R10, R0, 0x4, RZ, 0xc0, !PT ;  /* 0x00000004000a7812 */ /* 0x000fc400078ec0ff */
[----:B------:R-:W-:Y:S02]  /*3220*/  LOP3.LUT R9, R0, 0x8, RZ, 0xc0, !PT ;  /* 0x0000000800097812 */ /* 0x000fe400078ec0ff */
[----:B------:R-:W-:Y:S02]  /*3230*/  SHF.R.S32.HI R8, RZ, 0x1f, R14 ;  /* 0x0000001fff087819 */ /* 0x000fe4000001140e */
[----:B------:R-:W-:-:S07]  /*3240*/  SHF.R.S32.HI R7, RZ, 0x1f, R12 ;  /* 0x0000001fff077819 */ /* 0x000fce000001140c */
.L_x_562:
[----:B--234-:R-:W2:Y:S01]  /*3250*/  LDL.LU R39, [R1+0x10] ;  /* 0x0000100001277983 */ /* 0x01cea20000300800 */
[----:B------:R-:W-:Y:S01]  /*3260*/  VIADD R2, R2, 0xffffffff ;  /* 0xffffffff02027836 */ /* 0x000fe20000000000 */
[----:B0-----:R-:W0:Y:S01]  /*3270*/  LDC.64 R116, c[0x0][0x2e8] ;  /* 0x0000ba00ff747b82 */ /* 0x001e220000000a00 */
[----:B------:R-:W-:Y:S05]  /*3280*/  YIELD ;  /* 0x0000000000007946 */ /* 0x000fea0003800000 */
[----:B------:R-:W-:Y:S01]  /*3290*/  SHF.R.S32.HI R3, RZ, 0x1f, R2 ;  /* 0x0000001fff037819 */ /* 0x000fe20000011402 */
[-C--:B------:R-:W-:Y:S01]  /*32a0*/  IMAD R0, R119, R2.reuse, RZ ;  /* 0x0000000277007224 */ /* 0x080fe200078e02ff */
[----:B------:R-:W1:Y:S01]  /*32b0*/  LDC R120, c[0x0][0x3f4] ;  /* 0x0000fd00ff787b82 */ /* 0x000e620000000800 */
[----:B------:R-:W-:Y:S01]  /*32c0*/  IMAD.WIDE.U32 R122, R98, R2, RZ ;  /* 0x00000002627a7225 */ /* 0x000fe200078e00ff */
[----:B------:R-:W-:Y:S03]  /*32d0*/  BSSY B0, `(.L_x_455) ;  /* 0x00007bf000007945 */ /* 0x000fe60003800000 */
[----:B------:R-:W-:Y:S01]  /*32e0*/  IMAD R37, R3, R98, R0 ;  /* 0x0000006203257224 */ /* 0x000fe200078e0200 */
[----:B------:R-:W-:-:S04]  /*32f0*/  IADD3 R5, P2, P3, R114, R122, R128 ;  /* 0x0000007a72057210 */ /* 0x000fc80007b5e080 */
[----:B------:R-:W-:Y:S02]  /*3300*/  IADD3 R88, R123, R37, RZ ;  /* 0x000000257b587210 */ /* 0x000fe40007ffe0ff */
[----:B------:R-:W-:Y:S02]  /*3310*/  IADD3 R37, P5, R114, R122, RZ ;  /* 0x0000007a72257210 */ /* 0x000fe40007fbe0ff */
[----:B------:R-:W-:Y:S02]  /*3320*/  IADD3.X R36, R92, R88, R127, P2, P3 ;  /* 0x000000585c247210 */ /* 0x000fe400017e647f */
[----:B------:R-:W-:Y:S01]  /*3330*/  IADD3 R0, P3, P4, R114, R122, R130 ;  /* 0x0000007a72007210 */ /* 0x000fe20007c7e082 */
[----:B------:R-:W-:Y:S01]  /*3340*/  IMAD.X R38, R88, 0x1, R92, P5 ;  /* 0x0000000158267824 */ /* 0x000fe200028e065c */
[----:B0-----:R-:W-:Y:S02]  /*3350*/  LEA R60, P2, R37, R116, 0x1 ;  /* 0x00000074253c7211 */ /* 0x001fe400078408ff */
[----:B------:R-:W-:-:S02]  /*3360*/  IADD3.X R4, R92, R88, R129, P3, P4 ;  /* 0x000000585c047210 */ /* 0x000fc40001fe8481 */
[C---:B------:R-:W-:Y:S02]  /*3370*/  LEA R44, P3, R0.reuse, R116, 0x1 ;  /* 0x00000074002c7211 */ /* 0x040fe400078608ff */
[-C--:B------:R-:W-:Y:S02]  /*3380*/  LEA.HI.X R61, R37, R117.reuse, R38, 0x1, P2 ;  /* 0x00000075253d7211 */ /* 0x080fe400010f0c26 */
[----:B------:R-:W-:Y:S02]  /*3390*/  LEA.HI.X R45, R0, R117, R4, 0x1, P3 ;  /* 0x00000075002d7211 */ /* 0x000fe400018f0c04 */
[----:B------:R-:W-:Y:S02]  /*33a0*/  ISETP.GT.AND P3, PT, R2, R118, PT ;  /* 0x000000760200720c */ /* 0x000fe40003f64270 */
[----:B-1----:R-:W-:Y:S02]  /*33b0*/  ISETP.GE.AND P2, PT, R120, 0x1, PT ;  /* 0x000000017800780c */ /* 0x002fe40003f46270 */
[----:B------:R-:W-:-:S04]  /*33c0*/  LEA R46, P5, R5, R116, 0x1 ;  /* 0x00000074052e7211 */ /* 0x000fc800078a08ff */
[----:B------:R-:W-:Y:S01]  /*33d0*/  LEA.HI.X R47, R5, R117, R36, 0x1, P5 ;  /* 0x00000075052f7211 */ /* 0x000fe200028f0c24 */
[----:B------:R-:W-:-:S04]  /*33e0*/  IMAD R5, R19, 0x5000, R231 ;  /* 0x0000500013057824 */ /* 0x000fc800078e02e7 */
[----:B------:R-:W-:Y:S01]  /*33f0*/  IMAD R5, R5, 0x2, R18 ;  /* 0x0000000205057824 */ /* 0x000fe200078e0212 */
[----:B--2---:R-:W-:-:S04]  /*3400*/  LOP3.LUT R39, R39, 0xfffffffd, RZ, 0xc0, !PT ;  /* 0xfffffffd27277812 */ /* 0x004fc800078ec0ff */
[----:B------:R-:W-:-:S05]  /*3410*/  @P3 LOP3.LUT R39, R39, 0x2, RZ, 0xfc, !PT ;  /* 0x0000000227273812 */ /* 0x000fca00078efcff */
[----:B------:R0:W-:Y:S01]  /*3420*/  STL [R1+0x10], R39 ;  /* 0x0000102701007387 */ /* 0x0001e20000100800 */
[----:B------:R-:W-:Y:S05]  /*3430*/  @!P2 BRA `(.L_x_456) ;  /* 0x0000007400a0a947 */ /* 0x000fea0003800000 */
[----:B------:R-:W-:Y:S01]  /*3440*/  ULDC.U8 UR4, c[0x0][0x410] ;  /* 0x0001040000047ab9 */ /* 0x000fe20000000000 */
[-C--:B------:R-:W-:Y:S01]  /*3450*/  IMAD R37, R121, R2.reuse, RZ ;  /* 0x0000000279257224 */ /* 0x080fe200078e02ff */
[----:B------:R-:W-:Y:S01]  /*3460*/  ISETP.NE.AND P2, PT, RZ, UR4, PT ;  /* 0x00000004ff007c0c */ /* 0x000fe2000bf45270 */
[----:B------:R-:W-:Y:S02]  /*3470*/  IMAD R0, R126, R2, RZ ;  /* 0x000000027e007224 */ /* 0x000fe400078e02ff */
[C---:B------:R-:W-:Y:S02]  /*3480*/  IMAD R37, R3.reuse, R104, R37 ;  /* 0x0000006803257224 */ /* 0x040fe400078e0225 */
[----:B------:R-:W-:Y:S02]  /*3490*/  IMAD R3, R3, R110, R0 ;  /* 0x0000006e03037224 */ /* 0x000fe400078e0200 */
[----:B------:R-:W-:Y:S02]  /*34a0*/  IMAD R4, R2, -0x50, R24 ;  /* 0xffffffb002047824 */ /* 0x000fe400078e0218 */
[----:B------:R-:W-:-:S03]  /*34b0*/  IMAD.WIDE.U32 R84, R110, R2, RZ ;  /* 0x000000026e547225 */ /* 0x000fc600078e00ff */
[----:B------:R-:W-:Y:S01]  /*34c0*/  VIMNMX R4, R4, 0x50, PT ;  /* 0x0000005004047848 */ /* 0x000fe20003fe0100 */
[----:B------:R-:W-:Y:S01]  /*34d0*/  IMAD.WIDE.U32 R86, R104, R2, RZ ;  /* 0x0000000268567225 */ /* 0x000fe200078e00ff */
[----:B------:R-:W-:-:S03]  /*34e0*/  IADD3 R3, R85, R3, RZ ;  /* 0x0000000355037210 */ /* 0x000fc60007ffe0ff */
[----:B------:R-:W-:Y:S01]  /*34f0*/  IMAD.IADD R0, R87, 0x1, R37 ;  /* 0x0000000157007824 */ /* 0x000fe200078e0225 */
[----:B------:R-:W-:Y:S06]  /*3500*/  @!P2 BRA `(.L_x_457) ;  /* 0x0000003400b4a947 */ /* 0x000fec0003800000 */
[----:B------:R-:W-:Y:S01]  /*3510*/  ISETP.GE.AND P3, PT, R212, R4, PT ;  /* 0x00000004d400720c */ /* 0x000fe20003f66270 */
[----:B------:R-:W-:Y:S01]  /*3520*/  BSSY B1, `(.L_x_458) ;  /* 0x000002a000017945 */ /* 0x000fe20003800000 */
        /* <DEDUP_REMOVED lines=8> */
[----:B------:R-:W-:Y:S01]  /*35b0*/  CS2R R124, SRZ ;  /* 0x00000000007c7805 */ /* 0x000fe2000001ff00 */
[----:B------:R-:W-:Y:S06]  /*35c0*/  @P3 BRA `(.L_x_459) ;  /* 0x00000000007c3947 */ /* 0x000fec0003800000 */
[----:B------:R-:W-:Y:S01]  /*35d0*/  IADD3 R36, P4, R100, R86, RZ ;  /* 0x0000005664247210 */ /* 0x000fe20007f9e0ff */
[----:B------:R-:W-:Y:S01]  /*35e0*/  ULDC.64 UR4, c[0x0][0x3e8] ;  /* 0x0000fa0000047ab9 */ /* 0x000fe20000000a00 */
[----:B------:R-:W-:Y:S01]  /*35f0*/  IADD3 R37, P2, R106, R84, RZ ;  /* 0x000000546a257210 */ /* 0x000fe20007f5e0ff */
[----:B------:R-:W-:Y:S01]  /*3600*/  ULDC.64 UR6, c[0x0][0x400] ;  /* 0x0001000000067ab9 */ /* 0x000fe20000000a00 */
[----:B------:R-:W-:Y:S01]  /*3610*/  CS2R R122, SRZ ;  /* 0x00000000007a7805 */ /* 0x000fe2000001ff00 */
[----:B0-----:R-:W-:Y:S01]  /*3620*/  IMAD.X R39, R0, 0x1, R26, P4 ;  /* 0x0000000100277824 */ /* 0x001fe200020e061a */
[----:B------:R-:W-:Y:S01]  /*3630*/  LEA R38, P4, R36, UR4, 0x1 ;  /* 0x0000000424267c11 */ /* 0x000fe2000f8808ff */
[----:B------:R-:W-:Y:S01]  /*3640*/  IMAD.X R40, R3, 0x1, R21, P2 ;  /* 0x0000000103287824 */ /* 0x000fe200010e0615 */
[----:B------:R-:W-:Y:S02]  /*3650*/  CS2R R90, SRZ ;  /* 0x00000000005a7805 */ /* 0x000fe4000001ff00 */
[----:B------:R-:W-:-:S02]  /*3660*/  CS2R R124, SRZ ;  /* 0x00000000007c7805 */ /* 0x000fc4000001ff00 */
[----:B------:R-:W-:Y:S02]  /*3670*/  LEA.HI.X R39, R36, UR5, R39, 0x1, P4 ;  /* 0x0000000524277c11 */ /* 0x000fe4000a0f0c27 */
[----:B------:R-:W-:Y:S02]  /*3680*/  CS2R R116, SRZ ;  /* 0x0000000000747805 */ /* 0x000fe4000001ff00 */
[C---:B------:R-:W-:Y:S01]  /*3690*/  LEA R36, P2, R37.reuse, UR6, 0x1 ;  /* 0x0000000625247c11 */ /* 0x040fe2000f8408ff */
[----:B------:R-:W-:Y:S01]  /*36a0*/  ULDC.64 UR8, c[0x0][0x208] ;  /* 0x0000820000087ab9 */ /* 0x000fe20000000a00 */
[-C--:B------:R-:W-:Y:S02]  /*36b0*/  ISETP.GE.AND P4, PT, R22, R120.reuse, PT ;  /* 0x000000781600720c */ /* 0x080fe40003f86270 */
[----:B------:R-:W-:Y:S02]  /*36c0*/  LEA.HI.X R37, R37, UR7, R40, 0x1, P2 ;  /* 0x0000000725257c11 */ /* 0x000fe400090f0c28 */
[----:B------:R-:W-:-:S02]  /*36d0*/  ISETP.GE.AND P2, PT, R215, R120, PT ;  /* 0x00000078d700720c */ /* 0x000fc40003f46270 */
[----:B------:R-:W-:-:S07]  /*36e0*/  CS2R R82, SRZ ;  /* 0x0000000000527805 */ /* 0x000fce000001ff00 */
[----:B------:R1:W5:Y:S04]  /*36f0*/  @!P4 LDG.E.64 R122, desc[UR8][R38.64] ;  /* 0x00000008267ac981 */ /* 0x000368000c1e1b00 */
[----:B------:R1:W5:Y:S01]  /*3700*/  @!P4 LDG.E.64 R124, desc[UR8][R36.64] ;  /* 0x00000008247cc981 */ /* 0x000362000c1e1b00 */
[----:B------:R-:W-:-:S03]  /*3710*/  ISETP.GE.AND P4, PT, R214, R120, PT ;  /* 0x00000078d600720c */ /* 0x000fc60003f86270 */
[----:B------:R1:W5:Y:S04]  /*3720*/  @!P2 LDG.E.64 R90, desc[UR8][R38.64+0x40] ;  /* 0x00004008265aa981 */ /* 0x000368000c1e1b00 */
[----:B------:R1:W5:Y:S01]  /*3730*/  @!P2 LDG.E.64 R116, desc[UR8][R36.64+0x40] ;  /* 0x000040082474a981 */ /* 0x000362000c1e1b00 */
[----:B------:R-:W-:Y:S02]  /*3740*/  ISETP.GE.AND P2, PT, R216, R120, PT ;  /* 0x00000078d800720c */ /* 0x000fe40003f46270 */
[----:B------:R-:W-:Y:S02]  /*3750*/  CS2R R78, SRZ ;  /* 0x00000000004e7805 */ /* 0x000fe4000001ff00 */
[----:B------:R-:W-:Y:S02]  /*3760*/  CS2R R88, SRZ ;  /* 0x0000000000587805 */ /* 0x000fe4000001ff00 */
[----:B------:R-:W-:Y:S01]  /*3770*/  CS2R R80, SRZ ;  /* 0x0000000000507805 */ /* 0x000fe2000001ff00 */
[----:B------:R1:W5:Y:S04]  /*3780*/  @!P4 LDG.E.64 R82, desc[UR8][R38.64+0x80] ;  /* 0x000080082652c981 */ /* 0x000368000c1e1b00 */
[----:B------:R1:W5:Y:S04]  /*3790*/  @!P4 LDG.E.64 R88, desc[UR8][R36.64+0x80] ;  /* 0x000080082458c981 */ /* 0x000368000c1e1b00 */
[----:B------:R1:W5:Y:S04]  /*37a0*/  @!P2 LDG.E.64 R78, desc[UR8][R38.64+0xc0] ;  /* 0x0000c008264ea981 */ /* 0x000368000c1e1b00 */
[----:B------:R1:W5:Y:S02]  /*37b0*/  @!P2 LDG.E.64 R80, desc[UR8][R36.64+0xc0] ;  /* 0x0000c0082450a981 */ /* 0x000364000c1e1b00 */
.L_x_459:
[----:B------:R-:W-:Y:S05]  /*37c0*/  BSYNC B1 ;  /* 0x0000000000017941 */ /* 0x000fea0003800000 */
.L_x_458:
[----:B-1---5:R-:W-:Y:S01]  /*37d0*/  IMAD.MOV.U32 R37, RZ, RZ, R78 ;  /* 0x000000ffff257224 */ /* 0x022fe200078e004e */
[----:B------:R-:W-:Y:S01]  /*37e0*/  MOV R36, R79 ;  /* 0x0000004f00247202 */ /* 0x000fe20000000f00 */
[----:B------:R-:W-:Y:S01]  /*37f0*/  VIADD R40, R212, 0x20 ;  /* 0x00000020d4287836 */ /* 0x000fe20000000000 */
[----:B------:R-:W-:Y:S01]  /*3800*/  BSSY B1, `(.L_x_460) ;  /* 0x0000042000017945 */ /* 0x000fe20003800000 */
[----:B0-----:R-:W-:Y:S01]  /*3810*/  IMAD.MOV.U32 R39, RZ, RZ, R82 ;  /* 0x000000ffff277224 */ /* 0x001fe200078e0052 */
[----:B------:R-:W-:Y:S01]  /*3820*/  PRMT R160, R36, 0x7610, R160 ;  /* 0x0000761024a07816 */ /* 0x000fe200000000a0 */
[----:B------:R-:W-:Y:S01]  /*3830*/  IMAD.MOV.U32 R38, RZ, RZ, R83 ;  /* 0x000000ffff267224 */ /* 0x000fe200078e0053 */
[----:B------:R-:W-:Y:S01]  /*3840*/  PRMT R161, R37, 0x7610, R161 ;  /* 0x0000761025a17816 */ /* 0x000fe200000000a1 */
[----:B------:R-:W-:Y:S01]  /*3850*/  IMAD.MOV.U32 R36, RZ, RZ, R90 ;  /* 0x000000ffff247224 */ /* 0x000fe200078e005a */
[----:B------:R-:W-:Y:S02]  /*3860*/  MOV R37, R91 ;  /* 0x0000005b00257202 */ /* 0x000fe40000000f00 */
[----:B------:R-:W-:-:S02]  /*3870*/  CS2R R66, SRZ ;  /* 0x0000000000427805 */ /* 0x000fc4000001ff00 */
[----:B------:R-:W-:Y:S02]  /*3880*/  ISETP.GE.AND P4, PT, R40, R4, PT ;  /* 0x000000042800720c */ /* 0x000fe40003f86270 */
[----:B------:R-:W-:Y:S02]  /*3890*/  CS2R R70, SRZ ;  /* 0x0000000000467805 */ /* 0x000fe4000001ff00 */
[----:B------:R-:W-:Y:S01]  /*38a0*/  PRMT R163, R39, 0x7610, R163 ;  /* 0x0000761027a37816 */ /* 0x000fe200000000a3 */
[----:B------:R-:W-:Y:S01]  /*38b0*/  IMAD.MOV.U32 R39, RZ, RZ, R80 ;  /* 0x000000ffff277224 */ /* 0x000fe200078e0050 */
[----:B------:R-:W-:Y:S01]  /*38c0*/  PRMT R162, R38, 0x7610, R162 ;  /* 0x0000761026a27816 */ /* 0x000fe200000000a2 */
[----:B------:R-:W-:Y:S01]  /*38d0*/  IMAD.MOV.U32 R38, RZ, RZ, R123 ;  /* 0x000000ffff267224 */ /* 0x000fe200078e007b */
[----:B------:R-:W-:Y:S01]  /*38e0*/  PRMT R164, R36, 0x5410, R37 ;  /* 0x0000541024a47816 */ /* 0x000fe20000000025 */
[----:B------:R-:W-:Y:S01]  /*38f0*/  IMAD.MOV.U32 R37, RZ, RZ, R122 ;  /* 0x000000ffff257224 */ /* 0x000fe200078e007a */
[----:B------:R-:W-:-:S02]  /*3900*/  MOV R36, R81 ;  /* 0x0000005100247202 */ /* 0x000fc40000000f00 */
[----:B------:R-:W-:Y:S02]  /*3910*/  CS2R R74, SRZ ;  /* 0x00000000004a7805 */ /* 0x000fe4000001ff00 */
[----:B------:R-:W-:Y:S01]  /*3920*/  PRMT R161, R161, 0x5410, R39 ;  /* 0x00005410a1a17816 */ /* 0x000fe20000000027 */
[----:B------:R-:W-:Y:S01]  /*3930*/  IMAD.MOV.U32 R39, RZ, RZ, R88 ;  /* 0x000000ffff277224 */ /* 0x000fe200078e0058 */
[----:B------:R-:W-:Y:S01]  /*3940*/  PRMT R165, R37, 0x5410, R38 ;  /* 0x0000541025a57816 */ /* 0x000fe20000000026 */
[----:B------:R-:W-:Y:S01]  /*3950*/  IMAD.MOV.U32 R38, RZ, RZ, R89 ;  /* 0x000000ffff267224 */ /* 0x000fe200078e0059 */
[----:B------:R-:W-:Y:S01]  /*3960*/  PRMT R160, R160, 0x5410, R36 ;  /* 0x00005410a0a07816 */ /* 0x000fe20000000024 */
[----:B------:R-:W-:Y:S01]  /*3970*/  IMAD.MOV.U32 R36, RZ, RZ, R116 ;  /* 0x000000ffff247224 */ /* 0x000fe200078e0074 */
[----:B------:R-:W-:Y:S02]  /*3980*/  MOV R37, R117 ;  /* 0x0000007500257202 */ /* 0x000fe40000000f00 */
[----:B------:R-:W-:-:S02]  /*3990*/  CS2R R64, SRZ ;  /* 0x0000000000407805 */ /* 0x000fc4000001ff00 */
[----:B------:R-:W-:Y:S02]  /*39a0*/  PRMT R163, R163, 0x5410, R39 ;  /* 0x00005410a3a37816 */ /* 0x000fe40000000027 */
[----:B------:R-:W-:Y:S02]  /*39b0*/  CS2R R68, SRZ ;  /* 0x0000000000447805 */ /* 0x000fe4000001ff00 */
[----:B------:R-:W-:Y:S02]  /*39c0*/  PRMT R162, R162, 0x5410, R38 ;  /* 0x00005410a2a27816 */ /* 0x000fe40000000026 */
[----:B------:R-:W-:Y:S02]  /*39d0*/  CS2R R72, SRZ ;  /* 0x0000000000487805 */ /* 0x000fe4000001ff00 */
[----:B------:R-:W-:Y:S01]  /*39e0*/  PRMT R166, R36, 0x5410, R37 ;  /* 0x0000541024a67816 */ /* 0x000fe20000000025 */
[----:B------:R-:W-:Y:S01]  /*39f0*/  IMAD.MOV.U32 R40, RZ, RZ, R124 ;  /* 0x000000ffff287224 */ /* 0x000fe200078e007c */
[----:B------:R-:W-:Y:S01]  /*3a00*/  CS2R R76, SRZ ;  /* 0x00000000004c7805 */ /* 0x000fe2000001ff00 */
[----:B------:R-:W-:Y:S01]  /*3a10*/  IMAD.MOV.U32 R41, RZ, RZ, R125 ;  /* 0x000000ffff297224 */ /* 0x000fe200078e007d */
[----:B------:R-:W-:Y:S06]  /*3a20*/  @P4 BRA `(.L_x_461) ;  /* 0x00000000007c4947 */ /* 0x000fec0003800000 */
[----:B------:R-:W-:Y:S01]  /*3a30*/  IADD3 R36, P2, P5, R100, R86, R33 ;  /* 0x0000005664247210 */ /* 0x000fe20007d5e021 */
[----:B------:R-:W-:Y:S01]  /*3a40*/  ULDC.64 UR4, c[0x0][0x3e8] ;  /* 0x0000fa0000047ab9 */ /* 0x000fe20000000a00 */
[----:B------:R-:W-:Y:S01]  /*3a50*/  ULDC.64 UR6, c[0x0][0x400] ;  /* 0x0001000000067ab9 */ /* 0x000fe20000000a00 */
[----:B------:R-:W-:Y:S02]  /*3a60*/  CS2R R74, SRZ ;  /* 0x00000000004a7805 */ /* 0x000fe4000001ff00 */
[----:B------:R-:W-:Y:S02]  /*3a70*/  IADD3.X R39, R26, R0, R35, P2, P5 ;  /* 0x000000001a277210 */ /* 0x000fe400017ea423 */
[----:B------:R-:W-:Y:S02]  /*3a80*/  CS2R R76, SRZ ;  /* 0x00000000004c7805 */ /* 0x000fe4000001ff00 */
[----:B------:R-:W-:Y:S01]  /*3a90*/  IADD3 R37, P2, P5, R106, R84, R29 ;  /* 0x000000546a257210 */ /* 0x000fe20007d5e01d */
[----:B------:R-:W-:-:S03]  /*3aa0*/  ULDC.64 UR8, c[0x0][0x208] ;  /* 0x0000820000087ab9 */ /* 0x000fc60000000a00 */
[----:B------:R-:W-:Y:S02]  /*3ab0*/  IADD3.X R42, R21, R3, R31, P2, P5 ;  /* 0x00000003152a7210 */ /* 0x000fe400017ea41f */
[----:B------:R-:W-:-:S04]  /*3ac0*/  LEA R38, P2, R36, UR4, 0x1 ;  /* 0x0000000424267c11 */ /* 0x000fc8000f8408ff */
[----:B------:R-:W-:Y:S02]  /*3ad0*/  LEA.HI.X R39, R36, UR5, R39, 0x1, P2 ;  /* 0x0000000524277c11 */ /* 0x000fe400090f0c27 */
[----:B------:R-:W-:-:S04]  /*3ae0*/  LEA R36, P2, R37, UR6, 0x1 ;  /* 0x0000000625247c11 */ /* 0x000fc8000f8408ff */
[----:B------:R-:W-:Y:S02]  /*3af0*/  LEA.HI.X R37, R37, UR7, R42, 0x1, P2 ;  /* 0x0000000725257c11 */ /* 0x000fe400090f0c2a */
[----:B------:R-:W-:Y:S02]  /*3b00*/  ISETP.GE.AND P2, PT, R22, R120, PT ;  /* 0x000000781600720c */ /* 0x000fe40003f46270 */
[----:B------:R-:W-:Y:S02]  /*3b10*/  CS2R R70, SRZ ;  /* 0x0000000000467805 */ /* 0x000fe4000001ff00 */
[----:B------:R-:W-:-:S09]  /*3b20*/  CS2R R72, SRZ ;  /* 0x0000000000487805 */ /* 0x000fd2000001ff00 */
[----:B------:R0:W5:Y:S04]  /*3b30*/  @!P2 LDG.E.64 R74, desc[UR8][R38.64] ;  /* 0x00000008264aa981 */ /* 0x000168000c1e1b00 */
[----:B------:R0:W5:Y:S01]  /*3b40*/  @!P2 LDG.E.64 R76, desc[UR8][R36.64] ;  /* 0x00000008244ca981 */ /* 0x000162000c1e1b00 */
        /* <DEDUP_REMOVED lines=10> */
[----:B------:R-:W-:-:S13]  /*3bf0*/  ISETP.GE.AND P2, PT, R216, R120, PT ;  /* 0x00000078d800720c */ /* 0x000fda0003f46270 */
[----:B------:R0:W5:Y:S04]  /*3c00*/  @!P2 LDG.E.64 R62, desc[UR8][R38.64+0xc0] ;  /* 0x0000c008263ea981 */ /* 0x000168000c1e1b00 */
[----:B------:R0:W5:Y:S02]  /*3c10*/  @!P2 LDG.E.64 R64, desc[UR8][R36.64+0xc0] ;  /* 0x0000c0082440a981 */ /* 0x000164000c1e1b00 */
.L_x_461:
[----:B------:R-:W-:Y:S05]  /*3c20*/  BSYNC B1 ;  /* 0x0000000000017941 */ /* 0x000fea0003800000 */
.L_x_460:
[----:B0----5:R-:W-:Y:S01]  /*3c30*/  IMAD.MOV.U32 R36, RZ, RZ, R63 ;  /* 0x000000ffff247224 */ /* 0x021fe200078e003f */
[----:B------:R-:W-:Y:S01]  /*3c40*/  MOV R37, R62 ;  /* 0x0000003e00257202 */ /* 0x000fe20000000f00 */
[----:B------:R-:W-:Y:S01]  /*3c50*/  VIADD R42, R212, 0x40 ;  /* 0x00000040d42a7836 */ /* 0x000fe20000000000 */
[----:B------:R-:W-:Y:S01]  /*3c60*/  BSSY B1, `(.L_x_462) ;  /* 0x0000043000017945 */ /* 0x000fe20003800000 */
[----:B------:R-:W-:Y:S01]  /*3c70*/  IMAD.MOV.U32 R39, RZ, RZ, R66 ;  /* 0x000000ffff277224 */ /* 0x000fe200078e0042 */
[----:B------:R-:W-:Y:S01]  /*3c80*/  PRMT R148, R36, 0x5410, R37 ;  /* 0x0000541024947816 */ /* 0x000fe20000000025 */
[----:B------:R-:W-:Y:S01]  /*3c90*/  IMAD.MOV.U32 R36, RZ, RZ, R71 ;  /* 0x000000ffff247224 */ /* 0x000fe200078e0047 */
[----:B------:R-:W-:Y:S01]  /*3ca0*/  MOV R37, R70 ;  /* 0x0000004600257202 */ /* 0x000fe20000000f00 */
[----:B------:R-:W-:Y:S01]  /*3cb0*/  IMAD.MOV.U32 R38, RZ, RZ, R67 ;  /* 0x000000ffff267224 */ /* 0x000fe200078e0043 */
[----:B------:R-:W-:Y:S02]  /*3cc0*/  ISETP.GE.AND P5, PT, R42, R4, PT ;  /* 0x000000042a00720c */ /* 0x000fe40003fa6270 */
[----:B------:R-:W-:-:S02]  /*3cd0*/  CS2R R42, SRZ ;  /* 0x00000000002a7805 */ /* 0x000fc4000001ff00 */
[----:B------:R-:W-:Y:S01]  /*3ce0*/  PRMT R154, R36, 0x7610, R154 ;  /* 0x00007610249a7816 */ /* 0x000fe2000000009a */
[----:B------:R-:W-:Y:S01]  /*3cf0*/  IMAD.MOV.U32 R36, RZ, RZ, R65 ;  /* 0x000000ffff247224 */ /* 0x000fe200078e0041 */
[----:B------:R-:W-:Y:S02]  /*3d00*/  PRMT R153, R153, 0x5410, R37 ;  /* 0x0000541099997816 */ /* 0x000fe40000000025 */
[----:B------:R-:W-:Y:S02]  /*3d10*/  CS2R R48, SRZ ;  /* 0x0000000000307805 */ /* 0x000fe4000001ff00 */
[----:B------:R-:W-:Y:S02]  /*3d20*/  MOV R37, R64 ;  /* 0x0000004000257202 */ /* 0x000fe40000000f00 */
[----:B------:R-:W-:Y:S02]  /*3d30*/  CS2R R54, SRZ ;  /* 0x0000000000367805 */ /* 0x000fe4000001ff00 */
[----:B------:R-:W-:Y:S01]  /*3d40*/  PRMT R151, R39, 0x5410, R38 ;  /* 0x0000541027977816 */ /* 0x000fe20000000026 */
[----:B------:R-:W-:Y:S01]  /*3d50*/  IMAD.MOV.U32 R39, RZ, RZ, R74 ;  /* 0x000000ffff277224 */ /* 0x000fe200078e004a */
[----:B------:R-:W-:Y:S01]  /*3d60*/  PRMT R149, R37, 0x5410, R36 ;  /* 0x0000541025957816 */ /* 0x000fe20000000024 */
[----:B------:R-:W-:Y:S01]  /*3d70*/  IMAD.MOV.U32 R37, RZ, RZ, R68 ;  /* 0x000000ffff257224 */ /* 0x000fe200078e0044 */
[----:B------:R-:W-:Y:S01]  /*3d80*/  PRMT R167, R40, 0x5410, R41 ;  /* 0x0000541028a77816 */ /* 0x000fe20000000029 */
[----:B------:R-:W-:Y:S01]  /*3d90*/  IMAD.MOV.U32 R36, RZ, RZ, R69 ;  /* 0x000000ffff247224 */ /* 0x000fe200078e0045 */
[----:B------:R-:W-:Y:S01]  /*3da0*/  CS2R R56, SRZ ;  /* 0x0000000000387805 */ /* 0x000fe2000001ff00 */
[----:B------:R-:W-:Y:S01]  /*3db0*/  IMAD.MOV.U32 R38, RZ, RZ, R75 ;  /* 0x000000ffff267224 */ /* 0x000fe200078e004b */
[----:B------:R-:W-:-:S02]  /*3dc0*/  CS2R R40, SRZ ;  /* 0x0000000000287805 */ /* 0x000fc4000001ff00 */
[----:B------:R-:W-:Y:S02]  /*3dd0*/  CS2R R50, SRZ ;  /* 0x0000000000327805 */ /* 0x000fe4000001ff00 */
[----:B------:R-:W-:Y:S01]  /*3de0*/  PRMT R152, R37, 0x5410, R36 ;  /* 0x0000541025987816 */ /* 0x000fe20000000024 */
[----:B------:R-:W-:Y:S01]  /*3df0*/  IMAD.MOV.U32 R36, RZ, RZ, R73 ;  /* 0x000000ffff247224 */ /* 0x000fe200078e0049 */
[----:B------:R-:W-:Y:S02]  /*3e00*/  MOV R37, R72 ;  /* 0x0000004800257202 */ /* 0x000fe40000000f00 */
[----:B------:R-:W-:Y:S02]  /*3e10*/  CS2R R52, SRZ ;  /* 0x0000000000347805 */ /* 0x000fe4000001ff00 */
[----:B------:R-:W-:Y:S02]  /*3e20*/  PRMT R158, R38, 0x5410, R39 ;  /* 0x00005410269e7816 */ /* 0x000fe40000000027 */
[----:B------:R-:W-:-:S02]  /*3e30*/  CS2R R58, SRZ ;  /* 0x00000000003a7805 */ /* 0x000fc4000001ff00 */
[----:B------:R-:W-:Y:S01]  /*3e40*/  PRMT R154, R154, 0x5410, R37 ;  /* 0x000054109a9a7816 */ /* 0x000fe20000000025 */
[----:B------:R-:W-:Y:S01]  /*3e50*/  IMAD.MOV.U32 R37, RZ, RZ, R76 ;  /* 0x000000ffff257224 */ /* 0x000fe200078e004c */
[----:B------:R-:W-:Y:S02]  /*3e60*/  PRMT R155, R36, 0x7610, R155 ;  /* 0x00007610249b7816 */ /* 0x000fe4000000009b */
[----:B------:R-:W-:-:S04]  /*3e70*/  MOV R36, R77 ;  /* 0x0000004d00247202 */ /* 0x000fc80000000f00 */
[----:B------:R-:W-:Y:S01]  /*3e80*/  PRMT R157, R36, 0x5410, R37 ;  /* 0x00005410249d7816 */ /* 0x000fe20000000025 */
[----:B------:R-:W-:Y:S06]  /*3e90*/  @P5 BRA `(.L_x_463) ;  /* 0x00000000007c5947 */ /* 0x000fec0003800000 */
[----:B------:R-:W-:Y:S01]  /*3ea0*/  IADD3 R86, P2, P6, R100, R32, R86 ;  /* 0x0000002064567210 */ /* 0x000fe20007e5e056 */
[----:B------:R-:W-:Y:S01]  /*3eb0*/  ULDC.64 UR4, c[0x0][0x3e8] ;  /* 0x0000fa0000047ab9 */ /* 0x000fe20000000a00 */
[----:B------:R-:W-:Y:S02]  /*3ec0*/  CS2R R56, SRZ ;  /* 0x0000000000387805 */ /* 0x000fe4000001ff00 */
[----:B------:R-:W-:Y:S02]  /*3ed0*/  CS2R R58, SRZ ;  /* 0x00000000003a7805 */ /* 0x000fe4000001ff00 */
[----:B------:R-:W-:Y:S01]  /*3ee0*/  IADD3.X R0, R26, R34, R0, P2, P6 ;  /* 0x000000221a007210 */ /* 0x000fe200017ec400 */
[----:B------:R-:W-:Y:S01]  /*3ef0*/  ULDC.64 UR6, c[0x0][0x208] ;  /* 0x0000820000067ab9 */ /* 0x000fe20000000a00 */
[----:B------:R-:W-:-:S04]  /*3f00*/  IADD3 R84, P2, P6, R106, R28, R84 ;  /* 0x0000001c6a547210 */ /* 0x000fc80007e5e054 */
[----:B------:R-:W-:Y:S02]  /*3f10*/  IADD3.X R3, R21, R30, R3, P2, P6 ;  /* 0x0000001e15037210 */ /* 0x000fe400017ec403 */
[----:B------:R-:W-:-:S04]  /*3f20*/  LEA R38, P2, R86, UR4, 0x1 ;  /* 0x0000000456267c11 */ /* 0x000fc8000f8408ff */
[----:B------:R-:W-:Y:S01]  /*3f30*/  LEA.HI.X R39, R86, UR5, R0, 0x1, P2 ;  /* 0x0000000556277c11 */ /* 0x000fe200090f0c00 */
[----:B------:R-:W-:Y:S02]  /*3f40*/  ULDC.64 UR4, c[0x0][0x400] ;  /* 0x0001000000047ab9 */ /* 0x000fe40000000a00 */
        /* <DEDUP_REMOVED lines=20> */
.L_x_463:
[----:B------:R-:W-:Y:S05]  /*4090*/  BSYNC B1 ;  /* 0x0000000000017941 */ /* 0x000fea0003800000 */
.L_x_462:
[----:B-----5:R-:W-:Y:S01]  /*40a0*/  IMAD.MOV.U32 R3, RZ, RZ, R42 ;  /* 0x000000ffff037224 */ /* 0x020fe200078e002a */
[----:B------:R-:W-:Y:S01]  /*40b0*/  ULOP3.LUT UR4, UR60, 0x1, URZ, 0xfc, !UPT ;  /* 0x000000013c047892 */ /* 0x000fe2000f8efc3f */
[----:B------:R-:W-:-:S03]  /*40c0*/  IMAD.MOV.U32 R0, RZ, RZ, R43 ;  /* 0x000000ffff007224 */ /* 0x000fc600078e002b */
[----:B------:R-:W-:Y:S02]  /*40d0*/  UISETP.NE.AND UP0, UPT, UR4, 0x3, UPT ;  /* 0x000000030400788c */ /* 0x000fe4000bf05270 */
[----:B------:R-:W-:Y:S01]  /*40e0*/  PRMT R134, R3, 0x5410, R0 ;  /* 0x0000541003867816 */ /* 0x000fe20000000000 */
[----:B------:R-:W-:Y:S01]  /*40f0*/  IMAD.MOV.U32 R3, RZ, RZ, R48 ;  /* 0x000000ffff037224 */ /* 0x000fe200078e0030 */
[----:B------:R-:W-:Y:S02]  /*4100*/  MOV R0, R49 ;  /* 0x0000003100007202 */ /* 0x000fe40000000f00 */
[----:B------:R-:W-:Y:S02]  /*4110*/  PLOP3.LUT P2, PT, PT, PT, UP0, 0x80, 0x0 ;  /* 0x000000000000781c */ /* 0x000fe40003f4f008 */
[----:B------:R-:W-:Y:S01]  /*4120*/  PRMT R143, R3, 0x5410, R0 ;  /* 0x00005410038f7816 */ /* 0x000fe20000000000 */
[----:B------:R-:W-:Y:S02]  /*4130*/  IMAD.MOV.U32 R3, RZ, RZ, R54 ;  /* 0x000000ffff037224 */ /* 0x000fe400078e0036 */
[----:B------:R-:W-:-:S05]  /*4140*/  IMAD.MOV.U32 R0, RZ, RZ, R55 ;  /* 0x000000ffff007224 */ /* 0x000fca00078e0037 */
[----:B------:R-:W-:Y:S01]  /*4150*/  PRMT R150, R3, 0x5410, R0 ;  /* 0x0000541003967816 */ /* 0x000fe20000000000 */
[----:B------:R-:W-:Y:S01]  /*4160*/  IMAD.MOV.U32 R3, RZ, RZ, R56 ;  /* 0x000000ffff037224 */ /* 0x000fe200078e0038 */
[----:B------:R-:W-:-:S04]  /*4170*/  MOV R0, R57 ;  /* 0x0000003900007202 */ /* 0x000fc80000000f00 */
[----:B------:R-:W-:Y:S01]  /*4180*/  PRMT R153, R3, 0x7610, R153 ;  /* 0x0000761003997816 */ /* 0x000fe20000000099 */
[----:B------:R-:W-:Y:S01]  /*4190*/  IMAD.MOV.U32 R3, RZ, RZ, R40 ;  /* 0x000000ffff037224 */ /* 0x000fe200078e0028 */
[----:B------:R-:W-:Y:S01]  /*41a0*/  PRMT R155, R155, 0x5410, R0 ;  /* 0x000054109b9b7816 */ /* 0x000fe20000000000 */
[----:B------:R-:W-:-:S05]  /*41b0*/  IMAD.MOV.U32 R0, RZ, RZ, R41 ;  /* 0x000000ffff007224 */ /* 0x000fca00078e0029 */
[----:B------:R-:W-:Y:S01]  /*41c0*/  PRMT R135, R3, 0x5410, R0 ;  /* 0x0000541003877816 */ /* 0x000fe20000000000 */
[----:B------:R-:W-:-:S05]  /*41d0*/  IMAD.MOV.U32 R0, RZ, RZ, R50 ;  /* 0x000000ffff007224 */ /* 0x000fca00078e0032 */
[----:B------:R-:W-:Y:S02]  /*41e0*/  PRMT R145, R0, 0x7610, R145 ;  /* 0x0000761000917816 */ /* 0x000fe40000000091 */
[----:B------:R-:W-:-:S04]  /*41f0*/  MOV R0, R51 ;  /* 0x0000003300007202 */ /* 0x000fc80000000f00 */
[----:B------:R-:W-:Y:S01]  /*4200*/  PRMT R145, R145, 0x5410, R0 ;  /* 0x0000541091917816 */ /* 0x000fe20000000000 */
[----:B------:R-:W-:-:S05]  /*4210*/  IMAD.MOV.U32 R0, RZ, RZ, R52 ;  /* 0x000000ffff007224 */ /* 0x000fca00078e0034 */
[----:B------:R-:W-:Y:S01]  /*4220*/  PRMT R156, R0, 0x7610, R156 ;  /* 0x00007610009c7816 */ /* 0x000fe2000000009c */
[----:B------:R-:W-:-:S05]  /*4230*/  IMAD.MOV.U32 R0, RZ, RZ, R53 ;  /* 0x000000ffff007224 */ /* 0x000fca00078e0035 */
[----:B------:R-:W-:Y:S01]  /*4240*/  PRMT R156, R156, 0x5410, R0 ;  /* 0x000054109c9c7816 */ /* 0x000fe20000000000 */
[----:B------:R-:W-:-:S05]  /*4250*/  IMAD.MOV.U32 R0, RZ, RZ, R58 ;  /* 0x000000ffff007224 */ /* 0x000fca00078e003a */
[----:B------:R-:W-:Y:S02]  /*4260*/  PRMT R159, R0, 0x7610, R159 ;  /* 0x00007610009f7816 */ /* 0x000fe4000000009f */
[----:B------:R-:W-:-:S04]  /*4270*/  MOV R0, R59 ;  /* 0x0000003b00007202 */ /* 0x000fc80000000f00 */
[----:B------:R-:W-:Y:S01]  /*4280*/  PRMT R159, R159, 0x5410, R0 ;  /* 0x000054109f9f7816 */ /* 0x000fe20000000000 */
[----:B------:R-:W-:Y:S06]  /*4290*/  @!P2 BRA `(.L_x_464) ;  /* 0x000000000004a947 */ /* 0x000fec0003800000 */
[----:B------:R-:W-:Y:S01]  /*42a0*/  BPT.TRAP 0x1 ;  /* 0x000000040000795c */ /* 0x000fe20000300000 */
.L_x_464:
[----:B------:R-:W-:Y:S01]  /*42b0*/  IMAD R3, R19, 0x8, R18 ;  /* 0x0000000813037824 */ /* 0x000fe200078e0212 */
[----:B------:R-:W-:Y:S01]  /*42c0*/  SHF.L.U32 R0, R217, 0x1f, RZ ;  /* 0x0000001fd9007819 */ /* 0x000fe200000006ff */
[----:B------:R-:W-:Y:S03]  /*42d0*/  BSSY B1, `(.L_x_465) ;  /* 0x0000003000017945 */ /* 0x000fe60003800000 */
[----:B------:R-:W1:Y:S02]  /*42e0*/  SYNCS.PHASECHK.TRANS64.TRYWAIT P6, [R3+URZ+0x38890], R0 ;  /* 0x03889000030075a7 */ /* 0x000e6400080c017f */
[----:B-1----:R-:W-:Y:S05]  /*42f0*/  @!P6 BRA `(.L_x_466) ;  /* 0x000002700078e947 */ /* 0x002fea0003800000 */
.L_x_858:
[----:B------:R-:W-:Y:S05]  /*4300*/  BSYNC B1 ;  /* 0x0000000000017941 */ /* 0x000fea0003800000 */
.L_x_465:
[----:B------:R-:W-:Y:S04]  /*4310*/  BSSY B1, `(.L_x_467) ;  /* 0x00000d4000017945 */ /* 0x000fe80003800000 */
[----:B------:R-:W-:Y:S05]  /*4320*/  @P3 BRA `(.L_x_468) ;  /* 0x0000000c00483947 */ /* 0x000fea0003800000 */
[----:B------:R-:W-:Y:S01]  /*4330*/  ISETP.NE.AND P3, PT, R27, RZ, PT ;  /* 0x000000ff1b00720c */ /* 0x000fe20003f65270 */
[----:B------:R-:W-:-:S12]  /*4340*/  BSSY B2, `(.L_x_469) ;  /* 0x0000033000027945 */ /* 0x000fd80003800000 */
[----:B------:R-:W-:Y:S05]  /*4350*/  @!P3 BRA `(.L_x_470) ;  /* 0x0000000000c4b947 */ /* 0x000fea0003800000 */
[----:B0-----:R0:W2:Y:S01]  /*4360*/  LDS.128 R36, [R5+0x24400] ;  /* 0x0244000005247984 */ /* 0x0010a20000000c00 */
[----:B------:R-:W-:Y:S01]  /*4370*/  ISETP.GE.AND P3, PT, R22, R120, PT ;  /* 0x000000781600720c */ /* 0x000fe20003f66270 */
[----:B------:R-:W-:-:S12]  /*4380*/  BSSY B3, `(.L_x_471) ;  /* 0x000002c000037945 */ /* 0x000fd80003800000 */
[----:B0-----:R-:W-:Y:S05]  /*4390*/  @P3 BRA `(.L_x_472) ;  /* 0x0000000000a83947 */ /* 0x001fea0003800000 */
[----:B------:R-:W-:Y:S01]  /*43a0*/  SHF.R.U64 R85, R124, 0x10, R125 ;  /* 0x000000107c557819 */ /* 0x000fe2000000127d */
[--C-:B--2---:R-:W-:Y:S01]  /*43b0*/  HADD2.F32 R86, -RZ, R37.reuse.H1_H1 ;  /* 0x30000025ff567230 */ /* 0x104fe20000004100 */
[----:B------:R-:W-:Y:S01]  /*43c0*/  SHF.R.U64 R84, R122, 0x10, R123 ;  /* 0x000000107a547819 */ /* 0x000fe2000000127b */
[----:B------:R-:W-:Y:S01]  /*43d0*/  HADD2.F32 R87, -RZ, R37.H0_H0 ;  /* 0x20000025ff577230 */ /* 0x000fe20000004100 */
[----:B------:R-:W-:Y:S01]  /*43e0*/  SHF.R.U32.HI R124, RZ, 0x10, R125 ;  /* 0x00000010ff7c7819 */ /* 0x000fe2000001167d */
[----:B------:R-:W-:Y:S01]  /*43f0*/  HADD2.F32 R85, -RZ, R85.H0_H0 ;  /* 0x20000055ff557230 */ /* 0x000fe20000004100 */
[----:B------:R-:W-:Y:S01]  /*4400*/  SHF.R.U32.HI R122, RZ, 0x10, R123 ;  /* 0x00000010ff7a7819 */ /* 0x000fe2000001167b */
[----:B------:R-:W-:Y:S02]  /*4410*/  HADD2.F32 R84, -RZ, R84.H0_H0 ;  /* 0x20000054ff547230 */ /* 0x000fe40000004100 */
[----:B------:R-:W-:Y:S02]  /*4420*/  HADD2.F32 R124, -RZ, R124.H0_H0 ;  /* 0x2000007cff7c7230 */ /* 0x000fe40000004100 */
[-C--:B------:R-:W-:Y:S01]  /*4430*/  FMUL.FTZ R37, R86, R85.reuse ;  /* 0x0000005556257220 */ /* 0x080fe20000410000 */
[----:B------:R-:W-:Y:S01]  /*4440*/  FMUL.FTZ R85, R87, R85 ;  /* 0x0000005557557220 */ /* 0x000fe20000410000 */
[----:B------:R-:W-:-:S02]  /*4450*/  HADD2.F32 R122, -RZ, R122.H0_H0 ;  /* 0x2000007aff7a7230 */ /* 0x000fc40000004100 */
[-C--:B------:R-:W-:Y:S01]  /*4460*/  FFMA.FTZ R37, R87, R84.reuse, -R37 ;  /* 0x0000005457257223 */ /* 0x080fe20000010825 */
[----:B------:R-:W-:Y:S01]  /*4470*/  FFMA.FTZ R84, R86, R84, R85 ;  /* 0x0000005456547223 */ /* 0x000fe20000010055 */
[--C-:B------:R-:W-:Y:S02]  /*4480*/  HADD2.F32 R85, -RZ, R39.reuse.H1_H1 ;  /* 0x30000027ff557230 */ /* 0x100fe40000004100 */
[----:B------:R-:W-:Y:S02]  /*4490*/  HADD2.F32 R86, -RZ, R39.H0_H0 ;  /* 0x20000027ff567230 */ /* 0x000fe40000004100 */
[----:B------:R-:W-:Y:S02]  /*44a0*/  HADD2.F32 R87, -RZ, R165.H0_H0 ;  /* 0x200000a5ff577230 */ /* 0x000fe40000004100 */
[----:B------:R-:W-:Y:S01]  /*44b0*/  FMUL.FTZ R39, R85, R124 ;  /* 0x0000007c55277220 */ /* 0x000fe20000410000 */
[----:B------:R-:W-:Y:S01]  /*44c0*/  HADD2.F32 R123, -RZ, R36.H0_H0 ;  /* 0x20000024ff7b7230 */ /* 0x000fe20000004100 */
[----:B------:R-:W-:-:S02]  /*44d0*/  F2FP.F16.F32.PACK_AB R37, R84, R37 ;  /* 0x000000255425723e */ /* 0x000fc400000000ff */
[C---:B------:R-:W-:Y:S01]  /*44e0*/  FFMA.FTZ R39, R86.reuse, R122, -R39 ;  /* 0x0000007a56277223 */ /* 0x040fe20000010827 */
[----:B------:R-:W-:-:S04]  /*44f0*/  FMUL.FTZ R86, R86, R124 ;  /* 0x0000007c56567220 */ /* 0x000fc80000410000 */
[----:B------:R-:W-:Y:S01]  /*4500*/  FFMA.FTZ R85, R85, R122, R86 ;  /* 0x0000007a55557223 */ /* 0x000fe20000010056 */
[----:B------:R-:W-:Y:S02]  /*4510*/  HADD2.F32 R122, -RZ, R167.H0_H0 ;  /* 0x200000a7ff7a7230 */ /* 0x000fe40000004100 */
[----:B------:R-:W-:Y:S02]  /*4520*/  HADD2.F32 R86, -RZ, R36.H1_H1 ;  /* 0x30000024ff567230 */ /* 0x000fe40000004100 */
[----:B------:R-:W-:-:S03]  /*4530*/  F2FP.F16.F32.PACK_AB R39, R85, R39 ;  /* 0x000000275527723e */ /* 0x000fc600000000ff */
[----:B------:R-:W-:-:S04]  /*4540*/  FMUL.FTZ R36, R86, R122 ;  /* 0x0000007a56247220 */ /* 0x000fc80000410000 */
[C---:B------:R-:W-:Y:S01]  /*4550*/  FFMA.FTZ R36, R123.reuse, R87, -R36 ;  /* 0x000000577b247223 */ /* 0x040fe20000010824 */
[----:B------:R-:W-:Y:S01]  /*4560*/  FMUL.FTZ R123, R123, R122 ;  /* 0x0000007a7b7b7220 */ /* 0x000fe20000410000 */
[----:B------:R-:W-:-:S03]  /*4570*/  IMAD.MOV.U32 R122, RZ, RZ, R38 ;  /* 0x000000ffff7a7224 */ /* 0x000fc600078e0026 */
[----:B------:R-:W-:Y:S01]  /*4580*/  FFMA.FTZ R86, R86, R87, R123 ;  /* 0x0000005756567223 */ /* 0x000fe2000001007b */
[----:B------:R-:W-:Y:S02]  /*4590*/  HADD2.F32 R123, -RZ, R167.H1_H1 ;  /* 0x300000a7ff7b7230 */ /* 0x000fe40000004100 */
[--C-:B------:R-:W-:Y:S02]  /*45a0*/  HADD2.F32 R38, -RZ, R122.reuse.H1_H1 ;  /* 0x3000007aff267230 */ /* 0x100fe40000004100 */
[----:B------:R-:W-:Y:S01]  /*45b0*/  HADD2.F32 R124, -RZ, R122.H0_H0 ;  /* 0x2000007aff7c7230 */ /* 0x000fe20000004100 */
[----:B------:R-:W-:Y:S01]  /*45c0*/  F2FP.F16.F32.PACK_AB R36, R86, R36 ;  /* 0x000000245624723e */ /* 0x000fe200000000ff */
[----:B------:R-:W-:Y:S02]  /*45d0*/  HADD2.F32 R87, -RZ, R165.H1_H1 ;  /* 0x300000a5ff577230 */ /* 0x000fe40000004100 */
[-C--:B------:R-:W-:Y:S01]  /*45e0*/  FMUL.FTZ R122, R38, R123.reuse ;  /* 0x0000007b267a7220 */ /* 0x080fe20000410000 */
[----:B------:R-:W-:-:S03]  /*45f0*/  FMUL.FTZ R123, R124, R123 ;  /* 0x0000007b7c7b7220 */ /* 0x000fc60000410000 */
[-C--:B------:R-:W-:Y:S01]  /*4600*/  FFMA.FTZ R122, R124, R87.reuse, -R122 ;  /* 0x000000577c7a7223 */ /* 0x080fe2000001087a */
[----:B------:R-:W-:-:S05]  /*4610*/  FFMA.FTZ R123, R38, R87, R123 ;  /* 0x00000057267b7223 */ /* 0x000fca000001007b */
[----:B------:R-:W-:-:S05]  /*4620*/  F2FP.F16.F32.PACK_AB R122, R123, R122 ;  /* 0x0000007a7b7a723e */ /* 0x000fca00000000ff */
[----:B------:R-:W-:-:S07]  /*4630*/  IMAD.MOV.U32 R38, RZ, RZ, R122 ;  /* 0x000000ffff267224 */ /* 0x000fce00078e007a */
.L_x_472:
[----:B------:R-:W-:Y:S05]  /*4640*/  BSYNC B3 ;  /* 0x0000000000037941 */ /* 0x000fea0003800000 */
.L_x_471:
[----:B------:R-:W-:Y:S02]  /*4650*/  ULDC.64 UR4, c[0x0][0x208] ;  /* 0x0000820000047ab9 */ /* 0x000fe40000000a00 */
[----:B--2---:R2:W-:Y:S03]  /*4660*/  STG.E.128 desc[UR4][R60.64], R36 ;  /* 0x000000243c007986 */ /* 0x0045e6000c101d04 */
.L_x_470:
[----:B------:R-:W-:Y:S05]  /*4670*/  BSYNC B2 ;  /* 0x0000000000027941 */ /* 0x000fea0003800000 */
.L_x_469:
[----:B------:R-:W-:Y:S01]  /*4680*/  ISETP.NE.AND P3, PT, R11, RZ, PT ;  /* 0x000000ff0b00720c */ /* 0x000fe20003f65270 */
[----:B------:R-:W-:-:S12]  /*4690*/  BSSY B2, `(.L_x_473) ;  /* 0x0000031000027945 */ /* 0x000fd80003800000 */
[----:B------:R-:W-:Y:S05]  /*46a0*/  @!P3 BRA `(.L_x_474) ;  /* 0x0000000000bcb947 */ /* 0x000fea0003800000 */
[----:B0-2---:R0:W2:Y:S01]  /*46b0*/  LDS.128 R36, [R5+0x26c00] ;  /* 0x026c000005247984 */ /* 0x0050a20000000c00 */
        /* <DEDUP_REMOVED lines=29> */
[-C--:B------:R-:W-:Y:S01]  /*4890*/  FMUL.FTZ R36, R86, R90.reuse ;  /* 0x0000005a56247220 */ /* 0x080fe20000410000 */
[----:B------:R-:W-:-:S03]  /*48a0*/  FMUL.FTZ R90, R91, R90 ;  /* 0x0000005a5b5a7220 */ /* 0x000fc60000410000 */
[-C--:B------:R-:W-:Y:S01]  /*48b0*/  FFMA.FTZ R36, R91, R87.reuse, -R36 ;  /* 0x000000575b247223 */ /* 0x080fe20000010824 */
[----:B------:R-:W-:Y:S01]  /*48c0*/  FFMA.FTZ R86, R86, R87, R90 ;  /* 0x0000005756567223 */ /* 0x000fe2000001005a */
[----:B------:R-:W-:Y:S02]  /*48d0*/  HADD2.F32 R87, -RZ, R166.H1_H1 ;  /* 0x300000a6ff577230 */ /* 0x000fe40000004100 */
[----:B------:R-:W-:Y:S02]  /*48e0*/  HADD2.F32 R90, -RZ, R38.H1_H1 ;  /* 0x30000026ff5a7230 */ /* 0x000fe40000004100 */
[----:B------:R-:W-:Y:S01]  /*48f0*/  HADD2.F32 R91, -RZ, R164.H1_H1 ;  /* 0x300000a4ff5b7230 */ /* 0x000fe20000004100 */
[----:B------:R-:W-:Y:S01]  /*4900*/  F2FP.F16.F32.PACK_AB R36, R86, R36 ;  /* 0x000000245624723e */ /* 0x000fe200000000ff */
[----:B------:R-:W-:Y:S02]  /*4910*/  HADD2.F32 R38, -RZ, R38.H0_H0 ;  /* 0x20000026ff267230 */ /* 0x000fe40000004100 */
[----:B------:R-:W-:-:S04]  /*4920*/  FMUL.FTZ R116, R90, R87 ;  /* 0x000000575a747220 */ /* 0x000fc80000410000 */
[C---:B------:R-:W-:Y:S01]  /*4930*/  FFMA.FTZ R116, R38.reuse, R91, -R116 ;  /* 0x0000005b26747223 */ /* 0x040fe20000010874 */
[----:B------:R-:W-:-:S04]  /*4940*/  FMUL.FTZ R38, R38, R87 ;  /* 0x0000005726267220 */ /* 0x000fc80000410000 */
[----:B------:R-:W-:-:S05]  /*4950*/  FFMA.FTZ R38, R90, R91, R38 ;  /* 0x0000005b5a267223 */ /* 0x000fca0000010026 */
[----:B------:R-:W-:-:S07]  /*4960*/  F2FP.F16.F32.PACK_AB R38, R38, R116 ;  /* 0x000000742626723e */ /* 0x000fce00000000ff */
.L_x_476:
[----:B------:R-:W-:Y:S05]  /*4970*/  BSYNC B3 ;  /* 0x0000000000037941 */ /* 0x000fea0003800000 */
.L_x_475:
[----:B------:R-:W-:Y:S02]  /*4980*/  ULDC.64 UR4, c[0x0][0x208] ;  /* 0x0000820000047ab9 */ /* 0x000fe40000000a00 */
[----:B--2---:R3:W-:Y:S03]  /*4990*/  STG.E.128 desc[UR4][R60.64+0x80], R36 ;  /* 0x000080243c007986 */ /* 0x0047e6000c101d04 */
.L_x_474:
[----:B------:R-:W-:Y:S05]  /*49a0*/  BSYNC B2 ;  /* 0x0000000000027941 */ /* 0x000fea0003800000 */
.L_x_473:
[----:B------:R-:W-:Y:S01]  /*49b0*/  ISETP.NE.AND P3, PT, R10, RZ, PT ;  /* 0x000000ff0a00720c */ /* 0x000fe20003f65270 */
[----:B------:R-:W-:-:S12]  /*49c0*/  BSSY B2, `(.L_x_477) ;  /* 0x0000034000027945 */ /* 0x000fd80003800000 */
[----:B------:R-:W-:Y:S05]  /*49d0*/  @!P3 BRA `(.L_x_478) ;  /* 0x0000000000c8b947 */ /* 0x000fea0003800000 */
[----:B0-23--:R0:W2:Y:S01]  /*49e0*/  LDS.128 R36, [R5+0x29400] ;  /* 0x0294000005247984 */ /* 0x00d0a20000000c00 */
[----:B------:R-:W-:Y:S01]  /*49f0*/  ISETP.GE.AND P3, PT, R214, R120, PT ;  /* 0x00000078d600720c */ /* 0x000fe20003f66270 */
[----:B------:R-:W-:-:S12]  /*4a00*/  BSSY B3, `(.L_x_479) ;  /* 0x000002d000037945 */ /* 0x000fd80003800000 */
[----:B0-----:R-:W-:Y:S05]  /*4a10*/  @P3 BRA `(.L_x_480) ;  /* 0x0000000000ac3947 */ /* 0x001fea0003800000 */
[--C-:B------:R-:W-:Y:S01]  /*4a20*/  SHF.R.U64 R84, R82, 0x10, R83.reuse ;  /* 0x0000001052547819 */ /* 0x100fe20000001253 */
[----:B--2---:R-:W-:Y:S01]  /*4a30*/  IMAD.MOV.U32 R87, RZ, RZ, R36 ;  /* 0x000000ffff577224 */ /* 0x004fe200078e0024 */
[----:B------:R-:W-:Y:S02]  /*4a40*/  SHF.R.U32.HI R82, RZ, 0x10, R83 ;  /* 0x00000010ff527819 */ /* 0x000fe40000011653 */
[--C-:B------:R-:W-:Y:S01]  /*4a50*/  SHF.R.U64 R85, R88, 0x10, R89.reuse ;  /* 0x0000001058557819 */ /* 0x100fe20000001259 */
[----:B------:R-:W-:Y:S01]  /*4a60*/  HADD2.F32 R84, -RZ, R84.H0_H0 ;  /* 0x20000054ff547230 */ /* 0x000fe20000004100 */
[----:B------:R-:W-:Y:S01]  /*4a70*/  MOV R83, R37 ;  /* 0x0000002500537202 */ /* 0x000fe20000000f00 */
[----:B------:R-:W-:Y:S01]  /*4a80*/  HADD2.F32 R36, -RZ, R87.H1_H1 ;  /* 0x30000057ff247230 */ /* 0x000fe20000004100 */
[----:B------:R-:W-:Y:S01]  /*4a90*/  SHF.R.U32.HI R88, RZ, 0x10, R89 ;  /* 0x00000010ff587819 */ /* 0x000fe20000011659 */
[----:B------:R-:W-:Y:S02]  /*4aa0*/  HADD2.F32 R37, -RZ, R85.H0_H0 ;  /* 0x20000055ff257230 */ /* 0x000fe40000004100 */
[----:B------:R-:W-:-:S02]  /*4ab0*/  HADD2.F32 R85, -RZ, R83.H1_H1 ;  /* 0x30000053ff557230 */ /* 0x000fc40000004100 */
[----:B------:R-:W-:Y:S02]  /*4ac0*/  HADD2.F32 R86, -RZ, R83.H0_H0 ;  /* 0x20000053ff567230 */ /* 0x000fe40000004100 */
[----:B------:R-:W-:Y:S02]  /*4ad0*/  HADD2.F32 R88, -RZ, R88.H0_H0 ;  /* 0x20000058ff587230 */ /* 0x000fe40000004100 */
[CC--:B------:R-:W-:Y:S01]  /*4ae0*/  FMUL.FTZ R83, R85.reuse, R37.reuse ;  /* 0x0000002555537220 */ /* 0x0c0fe20000410000 */
[----:B------:R-:W-:Y:S02]  /*4af0*/  HADD2.F32 R87, -RZ, R87.H0_H0 ;  /* 0x20000057ff577230 */ /* 0x000fe40000004100 */
[C---:B------:R-:W-:Y:S01]  /*4b00*/  FMUL.FTZ R37, R86.reuse, R37 ;  /* 0x0000002556257220 */ /* 0x040fe20000410000 */
[-C--:B------:R-:W-:Y:S01]  /*4b10*/  FFMA.FTZ R83, R86, R84.reuse, -R83 ;  /* 0x0000005456537223 */ /* 0x080fe20000010853 */
[----:B------:R-:W-:Y:S02]  /*4b20*/  HADD2.F32 R86, -RZ, R163.H1_H1 ;  /* 0x300000a3ff567230 */ /* 0x000fe40000004100 */
[----:B------:R-:W-:Y:S01]  /*4b30*/  FFMA.FTZ R37, R85, R84, R37 ;  /* 0x0000005455257223 */ /* 0x000fe20000010025 */
[----:B------:R-:W-:-:S02]  /*4b40*/  IMAD.MOV.U32 R84, RZ, RZ, R39 ;  /* 0x000000ffff547224 */ /* 0x000fc400078e0027 */
[----:B------:R-:W-:Y:S02]  /*4b50*/  HADD2.F32 R85, -RZ, R82.H0_H0 ;  /* 0x20000052ff557230 */ /* 0x000fe40000004100 */
[----:B------:R-:W-:Y:S01]  /*4b60*/  F2FP.F16.F32.PACK_AB R37, R37, R83 ;  /* 0x000000532525723e */ /* 0x000fe200000000ff */
[--C-:B------:R-:W-:Y:S02]  /*4b70*/  HADD2.F32 R39, -RZ, R84.reuse.H1_H1 ;  /* 0x30000054ff277230 */ /* 0x100fe40000004100 */
[----:B------:R-:W-:-:S03]  /*4b80*/  HADD2.F32 R84, -RZ, R84.H0_H0 ;  /* 0x20000054ff547230 */ /* 0x000fc60000004100 */
[----:B------:R-:W-:-:S04]  /*4b90*/  FMUL.FTZ R82, R39, R88 ;  /* 0x0000005827527220 */ /* 0x000fc80000410000 */
[C---:B------:R-:W-:Y:S01]  /*4ba0*/  FFMA.FTZ R82, R84.reuse, R85, -R82 ;  /* 0x0000005554527223 */ /* 0x040fe20000010852 */
[----:B------:R-:W-:-:S04]  /*4bb0*/  FMUL.FTZ R84, R84, R88 ;  /* 0x0000005854547220 */ /* 0x000fc80000410000 */
[----:B------:R-:W-:Y:S01]  /*4bc0*/  FFMA.FTZ R39, R39, R85, R84 ;  /* 0x0000005527277223 */ /* 0x000fe20000010054 */
[----:B------:R-:W-:Y:S02]  /*4bd0*/  HADD2.F32 R84, -RZ, R163.H0_H0 ;  /* 0x200000a3ff547230 */ /* 0x000fe40000004100 */
[CC--:B------:R-:W-:Y:S01]  /*4be0*/  FMUL.FTZ R85, R36.reuse, R86.reuse ;  /* 0x0000005624557220 */ /* 0x0c0fe20000410000 */
[----:B------:R-:W-:Y:S01]  /*4bf0*/  FMUL.FTZ R86, R87, R86 ;  /* 0x0000005657567220 */ /* 0x000fe20000410000 */
[----:B------:R-:W-:Y:S02]  /*4c00*/  F2FP.F16.F32.PACK_AB R39, R39, R82 ;  /* 0x000000522727723e */ /* 0x000fe400000000ff */
[-C--:B------:R-:W-:Y:S01]  /*4c10*/  FFMA.FTZ R85, R87, R84.reuse, -R85 ;  /* 0x0000005457557223 */ /* 0x080fe20000010855 */
[----:B------:R-:W-:Y:S01]  /*4c20*/  FFMA.FTZ R36, R36, R84, R86 ;  /* 0x0000005424247223 */ /* 0x000fe20000010056 */
[----:B------:R-:W-:Y:S02]  /*4c30*/  HADD2.F32 R84, -RZ, R162.H1_H1 ;  /* 0x300000a2ff547230 */ /* 0x000fe40000004100 */
[----:B------:R-:W-:-:S02]  /*4c40*/  HADD2.F32 R86, -RZ, R38.H1_H1 ;  /* 0x30000026ff567230 */ /* 0x000fc40000004100 */
[----:B------:R-:W-:Y:S01]  /*4c50*/  HADD2.F32 R87, -RZ, R162.H0_H0 ;  /* 0x200000a2ff577230 */ /* 0x000fe20000004100 */
[----:B------:R-:W-:Y:S01]  /*4c60*/  F2FP.F16.F32.PACK_AB R36, R36, R85 ;  /* 0x000000552424723e */ /* 0x000fe200000000ff */
[----:B------:R-:W-:Y:S02]  /*4c70*/  HADD2.F32 R38, -RZ, R38.H0_H0 ;  /* 0x20000026ff267230 */ /* 0x000fe40000004100 */
[----:B------:R-:W-:-:S04]  /*4c80*/  FMUL.FTZ R88, R86, R84 ;  /* 0x0000005456587220 */ /* 0x000fc80000410000 */
[C---:B------:R-:W-:Y:S01]  /*4c90*/  FFMA.FTZ R88, R38.reuse, R87, -R88 ;  /* 0x0000005726587223 */ /* 0x040fe20000010858 */
[----:B------:R-:W-:-:S04]  /*4ca0*/  FMUL.FTZ R38, R38, R84 ;  /* 0x0000005426267220 */ /* 0x000fc80000410000 */
[----:B------:R-:W-:-:S05]  /*4cb0*/  FFMA.FTZ R38, R86, R87, R38 ;  /* 0x0000005756267223 */ /* 0x000fca0000010026 */
[----:B------:R-:W-:-:S07]  /*4cc0*/  F2FP.F16.F32.PACK_AB R38, R38, R88 ;  /* 0x000000582626723e */ /* 0x000fce00000000ff */
.L_x_480:
[----:B------:R-:W-:Y:S05]  /*4cd0*/  BSYNC B3 ;  /* 0x0000000000037941 */ /* 0x000fea0003800000 */
.L_x_479:
[----:B------:R-:W-:Y:S02]  /*4ce0*/  ULDC.64 UR4, c[0x0][0x208] ;  /* 0x0000820000047ab9 */ /* 0x000fe40000000a00 */
[----:B--2---:R4:W-:Y:S03]  /*4cf0*/  STG.E.128 desc[UR4][R60.64+0x100], R36 ;  /* 0x000100243c007986 */ /* 0x0049e6000c101d04 */
.L_x_478:
[----:B------:R-:W-:Y:S05]  /*4d00*/  BSYNC B2 ;  /* 0x0000000000027941 */ /* 0x000fea0003800000 */
.L_x_477:
[----:B------:R-:W-:-:S13]  /*4d10*/  ISETP.NE.AND P3, PT, R9, RZ, PT ;  /* 0x000000ff0900720c */ /* 0x000fda0003f65270 */
[----:B------:R-:W-:Y:S05]  /*4d20*/  @!P3 BRA `(.L_x_468) ;  /* 0x0000000000c8b947 */ /* 0x000fea0003800000 */
[----:B0-234-:R0:W2:Y:S01]  /*4d30*/  LDS.128 R36, [R5+0x2bc00] ;  /* 0x02bc000005247984 */ /* 0x01d0a20000000c00 */
[----:B------:R-:W-:Y:S01]  /*4d40*/  ISETP.GE.AND P3, PT, R216, R120, PT ;  /* 0x00000078d800720c */ /* 0x000fe20003f66270 */
[----:B------:R-:W-:-:S12]  /*4d50*/  BSSY B2, `(.L_x_481) ;  /* 0x000002d000027945 */ /* 0x000fd80003800000 */
[----:B0-----:R-:W-:Y:S05]  /*4d60*/  @P3 BRA `(.L_x_482) ;  /* 0x0000000000ac3947 */ /* 0x001fea0003800000 */
[--C-:B------:R-:W-:Y:S02]  /*4d70*/  SHF.R.U64 R82, R78, 0x10, R79.reuse ;  /* 0x000000104e527819 */ /* 0x100fe4000000124f */
[----:B------:R-:W-:Y:S01]  /*4d80*/  SHF.R.U32.HI R78, RZ, 0x10, R79 ;  /* 0x00000010ff4e7819 */ /* 0x000fe2000001164f */
[----:B--2---:R-:W-:Y:S01]  /*4d90*/  IMAD.MOV.U32 R79, RZ, RZ, R37 ;  /* 0x000000ffff4f7224 */ /* 0x004fe200078e0025 */
[--C-:B------:R-:W-:Y:S01]  /*4da0*/  SHF.R.U64 R83, R80, 0x10, R81.reuse ;  /* 0x0000001050537819 */ /* 0x100fe20000001251 */
[----:B------:R-:W-:Y:S01]  /*4db0*/  HADD2.F32 R82, -RZ, R82.H0_H0 ;  /* 0x20000052ff527230 */ /* 0x000fe20000004100 */
[----:B------:R-:W-:Y:S02]  /*4dc0*/  SHF.R.U32.HI R80, RZ, 0x10, R81 ;  /* 0x00000010ff507819 */ /* 0x000fe40000011651 */
[----:B------:R-:W-:Y:S02]  /*4dd0*/  HADD2.F32 R81, -RZ, R79.H1_H1 ;  /* 0x3000004fff517230 */ /* 0x000fe40000004100 */
[----:B------:R-:W-:-:S02]  /*4de0*/  HADD2.F32 R37, -RZ, R83.H0_H0 ;  /* 0x20000053ff257230 */ /* 0x000fc40000004100 */
[----:B------:R-:W-:Y:S02]  /*4df0*/  HADD2.F32 R83, -RZ, R79.H0_H0 ;  /* 0x2000004fff537230 */ /* 0x000fe40000004100 */
[----:B------:R-:W-:Y:S02]  /*4e00*/  HADD2.F32 R80, -RZ, R80.H0_H0 ;  /* 0x20000050ff507230 */ /* 0x000fe40000004100 */
[-C--:B------:R-:W-:Y:S01]  /*4e10*/  FMUL.FTZ R79, R81, R37.reuse ;  /* 0x00000025514f7220 */ /* 0x080fe20000410000 */
[----:B------:R-:W-:-:S03]  /*4e20*/  FMUL.FTZ R37, R83, R37 ;  /* 0x0000002553257220 */ /* 0x000fc60000410000 */
[-C--:B------:R-:W-:Y:S01]  /*4e30*/  FFMA.FTZ R79, R83, R82.reuse, -R79 ;  /* 0x00000052534f7223 */ /* 0x080fe2000001084f */
[----:B------:R-:W-:Y:S02]  /*4e40*/  IMAD.MOV.U32 R83, RZ, RZ, R36 ;  /* 0x000000ffff537224 */ /* 0x000fe400078e0024 */
[----:B------:R-:W-:Y:S01]  /*4e50*/  FFMA.FTZ R37, R81, R82, R37 ;  /* 0x0000005251257223 */ /* 0x000fe20000010025 */
[----:B------:R-:W-:Y:S01]  /*4e60*/  MOV R81, R39 ;  /* 0x0000002700517202 */ /* 0x000fe20000000f00 */
[----:B------:R-:W-:Y:S02]  /*4e70*/  HADD2.F32 R82, -RZ, R78.H0_H0 ;  /* 0x2000004eff527230 */ /* 0x000fe40000004100 */
[----:B------:R-:W-:Y:S01]  /*4e80*/  HADD2.F32 R36, -RZ, R83.H1_H1 ;  /* 0x30000053ff247230 */ /* 0x000fe20000004100 */
[----:B------:R-:W-:Y:S01]  /*4e90*/  F2FP.F16.F32.PACK_AB R37, R37, R79 ;  /* 0x0000004f2525723e */ /* 0x000fe200000000ff */
[--C-:B------:R-:W-:Y:S02]  /*4ea0*/  HADD2.F32 R39, -RZ, R81.reuse.H1_H1 ;  /* 0x30000051ff277230 */ /* 0x100fe40000004100 */
[----:B------:R-:W-:-:S02]  /*4eb0*/  HADD2.F32 R81, -RZ, R81.H0_H0 ;  /* 0x20000051ff517230 */ /* 0x000fc40000004100 */
[----:B------:R-:W-:Y:S02]  /*4ec0*/  HADD2.F32 R83, -RZ, R83.H0_H0 ;  /* 0x20000053ff537230 */ /* 0x000fe40000004100 */
[-C--:B------:R-:W-:Y:S01]  /*4ed0*/  FMUL.FTZ R78, R39, R80.reuse ;  /* 0x00000050274e7220 */ /* 0x080fe20000410000 */
[----:B------:R-:W-:-:S03]  /*4ee0*/  FMUL.FTZ R80, R81, R80 ;  /* 0x0000005051507220 */ /* 0x000fc60000410000 */
[-C--:B------:R-:W-:Y:S01]  /*4ef0*/  FFMA.FTZ R78, R81, R82.reuse, -R78 ;  /* 0x00000052514e7223 */ /* 0x080fe2000001084e */
[----:B------:R-:W-:Y:S01]  /*4f00*/  FFMA.FTZ R39, R39, R82, R80 ;  /* 0x0000005227277223 */ /* 0x000fe20000010050 */
[--C-:B------:R-:W-:Y:S02]  /*4f10*/  HADD2.F32 R82, -RZ, R161.reuse.H1_H1 ;  /* 0x300000a1ff527230 */ /* 0x100fe40000004100 */
[----:B------:R-:W-:Y:S02]  /*4f20*/  HADD2.F32 R80, -RZ, R161.H0_H0 ;  /* 0x200000a1ff507230 */ /* 0x000fe40000004100 */
[----:B------:R-:W-:Y:S01]  /*4f30*/  F2FP.F16.F32.PACK_AB R39, R39, R78 ;  /* 0x0000004e2727723e */ /* 0x000fe200000000ff */
[-C--:B------:R-:W-:Y:S01]  /*4f40*/  FMUL.FTZ R81, R36, R82.reuse ;  /* 0x0000005224517220 */ /* 0x080fe20000410000 */
[----:B------:R-:W-:-:S03]  /*4f50*/  FMUL.FTZ R82, R83, R82 ;  /* 0x0000005253527220 */ /* 0x000fc60000410000 */
[-C--:B------:R-:W-:Y:S01]  /*4f60*/  FFMA.FTZ R81, R83, R80.reuse, -R81 ;  /* 0x0000005053517223 */ /* 0x080fe20000010851 */
[----:B------:R-:W-:Y:S01]  /*4f70*/  FFMA.FTZ R36, R36, R80, R82 ;  /* 0x0000005024247223 */ /* 0x000fe20000010052 */
[----:B------:R-:W-:Y:S02]  /*4f80*/  HADD2.F32 R80, -RZ, R160.H1_H1 ;  /* 0x300000a0ff507230 */ /* 0x000fe40000004100 */
[----:B------:R-:W-:Y:S02]  /*4f90*/  HADD2.F32 R82, -RZ, R38.H1_H1 ;  /* 0x30000026ff527230 */ /* 0x000fe40000004100 */
        /* <DEDUP_REMOVED lines=8> */
.L_x_482:
[----:B------:R-:W-:Y:S05]  /*5020*/  BSYNC B2 ;  /* 0x0000000000027941 */ /* 0x000fea0003800000 */
.L_x_481:
[----:B------:R-:W-:Y:S02]  /*5030*/  ULDC.64 UR4, c[0x0][0x208] ;  /* 0x0000820000047ab9 */ /* 0x000fe40000000a00 */
[----:B--2---:R0:W-:Y:S03]  /*5040*/  STG.E.128 desc[UR4][R60.64+0x180], R36 ;  /* 0x000180243c007986 */ /* 0x0041e6000c101d04 */
.L_x_468:
[----:B------:R-:W-:Y:S05]  /*5050*/  BSYNC B1 ;  /* 0x0000000000017941 */ /* 0x000fea0003800000 */
.L_x_467:
[----:B------:R-:W-:Y:S04]  /*5060*/  BSSY B1, `(.L_x_483) ;  /* 0x00000dc000017945 */ /* 0x000fe80003800000 */
[----:B------:R-:W-:Y:S05]  /*5070*/  @P4 BRA `(.L_x_484) ;  /* 0x0000000c00684947 */ /* 0x000fea0003800000 */
[----:B------:R-:W-:Y:S01]  /*5080*/  ISETP.NE.AND P3, PT, R27, RZ, PT ;  /* 0x000000ff1b00720c */ /* 0x000fe20003f65270 */
[----:B------:R-:W-:-:S12]  /*5090*/  BSSY B2, `(.L_x_485) ;  /* 0x0000035000027945 */ /* 0x000fd80003800000 */
        /* <DEDUP_REMOVED lines=10> */
[----:B------:R-:W-:Y:S01]  /*5140*/  SHF.R.U32.HI R76, RZ, 0x10, R77 ;  /* 0x00000010ff4c7819 */ /* 0x000fe2000001164d */
[----:B------:R-:W-:Y:S02]  /*5150*/  HADD2.F32 R74, -RZ, R74.H0_H0 ;  /* 0x2000004aff4a7230 */ /* 0x000fe40000004100 */
[----:B------:R-:W-:Y:S02]  /*5160*/  HADD2.F32 R37, -RZ, R61.H0_H0 ;  /* 0x2000003dff257230 */ /* 0x000fe40000004100 */
[----:B------:R-:W-:-:S02]  /*5170*/  HADD2.F32 R61, -RZ, R75.H1_H1 ;  /* 0x3000004bff3d7230 */ /* 0x000fc40000004100 */
[----:B------:R-:W-:Y:S02]  /*5180*/  HADD2.F32 R75, -RZ, R75.H0_H0 ;  /* 0x2000004bff4b7230 */ /* 0x000fe40000004100 */
[----:B------:R-:W-:Y:S02]  /*5190*/  HADD2.F32 R76, -RZ, R76.H0_H0 ;  /* 0x2000004cff4c7230 */ /* 0x000fe40000004100 */
[-C--:B------:R-:W-:Y:S01]  /*51a0*/  FMUL.FTZ R77, R61, R37.reuse ;  /* 0x000000253d4d7220 */ /* 0x080fe20000410000 */
[----:B------:R-:W-:-:S03]  /*51b0*/  FMUL.FTZ R37, R75, R37 ;  /* 0x000000254b257220 */ /* 0x000fc60000410000 */
[-C--:B------:R-:W-:Y:S01]  /*51c0*/  FFMA.FTZ R77, R75, R60.reuse, -R77 ;  /* 0x0000003c4b4d7223 */ /* 0x080fe2000001084d */
[--C-:B------:R-:W-:Y:S02]  /*51d0*/  HADD2.F32 R75, -RZ, R158.reuse.H1_H1 ;  /* 0x3000009eff4b7230 */ /* 0x100fe40000004100 */
[----:B------:R-:W-:Y:S01]  /*51e0*/  FFMA.FTZ R60, R61, R60, R37 ;  /* 0x0000003c3d3c7223 */ /* 0x000fe20000010025 */
[----:B------:R-:W-:Y:S02]  /*51f0*/  IMAD.MOV.U32 R37, RZ, RZ, R39 ;  /* 0x000000ffff257224 */ /* 0x000fe400078e0027 */
        /* <DEDUP_REMOVED lines=8> */
[--C-:B------:R-:W-:Y:S02]  /*5280*/  HADD2.F32 R39, -RZ, R157.reuse.H1_H1 ;  /* 0x3000009dff277230 */ /* 0x100fe40000004100 */
[--C-:B------:R-:W-:Y:S02]  /*5290*/  HADD2.F32 R74, -RZ, R36.reuse.H1_H1 ;  /* 0x30000024ff4a7230 */ /* 0x100fe40000004100 */
[----:B------:R-:W-:Y:S01]  /*52a0*/  HADD2.F32 R36, -RZ, R36.H0_H0 ;  /* 0x20000024ff247230 */ /* 0x000fe20000004100 */
[----:B------:R-:W-:Y:S01]  /*52b0*/  F2FP.F16.F32.PACK_AB R61, R37, R61 ;  /* 0x0000003d253d723e */ /* 0x000fe200000000ff */
[----:B------:R-:W-:Y:S02]  /*52c0*/  HADD2.F32 R157, -RZ, R157.H0_H0 ;  /* 0x2000009dff9d7230 */ /* 0x000fe40000004100 */
[----:B------:R-:W-:Y:S01]  /*52d0*/  FMUL.FTZ R76, R74, R39 ;  /* 0x000000274a4c7220 */ /* 0x000fe20000410000 */
[----:B------:R-:W-:-:S03]  /*52e0*/  MOV R37, R60 ;  /* 0x0000003c00257202 */ /* 0x000fc60000000f00 */
[C---:B------:R-:W-:Y:S01]  /*52f0*/  FFMA.FTZ R76, R36.reuse, R75, -R76 ;  /* 0x0000004b244c7223 */ /* 0x040fe2000001084c */
[----:B------:R-:W-:Y:S01]  /*5300*/  FMUL.FTZ R36, R36, R39 ;  /* 0x0000002724247220 */ /* 0x000fe20000410000 */
[--C-:B------:R-:W-:Y:S02]  /*5310*/  HADD2.F32 R39, -RZ, R38.reuse.H1_H1 ;  /* 0x30000026ff277230 */ /* 0x100fe40000004100 */
[----:B------:R-:W-:Y:S02]  /*5320*/  HADD2.F32 R38, -RZ, R38.H0_H0 ;  /* 0x20000026ff267230 */ /* 0x000fe40000004100 */
[----:B------:R-:W-:Y:S01]  /*5330*/  FFMA.FTZ R36, R74, R75, R36 ;  /* 0x0000004b4a247223 */ /* 0x000fe20000010024 */
[----:B------:R-:W-:-:S04]  /*5340*/  FMUL.FTZ R74, R39, R157 ;  /* 0x0000009d274a7220 */ /* 0x000fc80000410000 */
[----:B------:R-:W-:Y:S01]  /*5350*/  F2FP.F16.F32.PACK_AB R36, R36, R76 ;  /* 0x0000004c2424723e */ /* 0x000fe200000000ff */
[C---:B------:R-:W-:Y:S01]  /*5360*/  FFMA.FTZ R74, R38.reuse, R158, -R74 ;  /* 0x0000009e264a7223 */ /* 0x040fe2000001084a */
[----:B------:R-:W-:-:S04]  /*5370*/  FMUL.FTZ R38, R38, R157 ;  /* 0x0000009d26267220 */ /* 0x000fc80000410000 */
[----:B------:R-:W-:Y:S01]  /*5380*/  FFMA.FTZ R38, R39, R158, R38 ;  /* 0x0000009e27267223 */ /* 0x000fe20000010026 */
[----:B------:R-:W-:-:S04]  /*5390*/  IMAD.MOV.U32 R39, RZ, RZ, R61 ;  /* 0x000000ffff277224 */ /* 0x000fc800078e003d */
[----:B------:R-:W-:-:S07]  /*53a0*/  F2FP.F16.F32.PACK_AB R38, R38, R74 ;  /* 0x0000004a2626723e */ /* 0x000fce00000000ff */
.L_x_488:
[----:B------:R-:W-:Y:S05]  /*53b0*/  BSYNC B3 ;  /* 0x0000000000037941 */ /* 0x000fea0003800000 */
.L_x_487:
[----:B------:R-:W-:Y:S02]  /*53c0*/  ULDC.64 UR4, c[0x0][0x208] ;  /* 0x0000820000047ab9 */ /* 0x000fe40000000a00 */
[----:B--2---:R0:W-:Y:S03]  /*53d0*/  STG.E.128 desc[UR4][R46.64], R36 ;  /* 0x000000242e007986 */ /* 0x0041e6000c101d04 */
.L_x_486:
[----:B------:R-:W-:Y:S05]  /*53e0*/  BSYNC B2 ;  /* 0x0000000000027941 */ /* 0x000fea0003800000 */
.L_x_485:
        /* <DEDUP_REMOVED lines=21> */
[----:B------:R-:W-:Y:S02]  /*5540*/  HADD2.F32 R71, -RZ, R153.H1_H1 ;  /* 0x30000099ff477230 */ /* 0x000fe40000004100 */
[----:B------:R-:W-:Y:S01]  /*5550*/  FFMA.FTZ R60, R61, R60, R37 ;  /* 0x0000003c3d3c7223 */ /* 0x000fe20000010025 */
[----:B------:R-:W-:-:S04]  /*5560*/  IMAD.MOV.U32 R37, RZ, RZ, R39 ;  /* 0x000000ffff257224 */ /* 0x000fc800078e0027 */
[----:B------:R-:W-:Y:S01]  /*5570*/  F2FP.F16.F32.PACK_AB R60, R60, R73 ;  /* 0x000000493c3c723e */ /* 0x000fe200000000ff */
[--C-:B------:R-:W-:Y:S02]  /*5580*/  HADD2.F32 R39, -RZ, R37.reuse.H1_H1 ;  /* 0x30000025ff277230 */ /* 0x100fe40000004100 */
[----:B------:R-:W-:-:S03]  /*5590*/  HADD2.F32 R37, -RZ, R37.H0_H0 ;  /* 0x20000025ff257230 */ /* 0x000fc60000004100 */
[----:B------:R-:W-:-:S04]  /*55a0*/  FMUL.FTZ R61, R39, R72 ;  /* 0x00000048273d7220 */ /* 0x000fc80000410000 */
[C---:B------:R-:W-:Y:S01]  /*55b0*/  FFMA.FTZ R61, R37.reuse, R70, -R61 ;  /* 0x00000046253d7223 */ /* 0x040fe2000001083d */
[----:B------:R-:W-:-:S04]  /*55c0*/  FMUL.FTZ R37, R37, R72 ;  /* 0x0000004825257220 */ /* 0x000fc80000410000 */
[----:B------:R-:W-:Y:S01]  /*55d0*/  FFMA.FTZ R37, R39, R70, R37 ;  /* 0x0000004627257223 */ /* 0x000fe20000010025 */
[----:B------:R-:W-:Y:S02]  /*55e0*/  HADD2.F32 R39, -RZ, R154.H1_H1 ;  /* 0x3000009aff277230 */ /* 0x000fe40000004100 */
        /* <DEDUP_REMOVED lines=8> */
[----:B------:R-:W-:-:S03]  /*5670*/  HADD2.F32 R39, -RZ, R155.H0_H0 ;  /* 0x2000009bff277230 */ /* 0x000fc60000004100 */
[----:B------:R-:W-:Y:S01]  /*5680*/  FFMA.FTZ R36, R70, R71, R36 ;  /* 0x0000004746247223 */ /* 0x000fe20000010024 */
[--C-:B------:R-:W-:Y:S02]  /*5690*/  HADD2.F32 R70, -RZ, R38.reuse.H1_H1 ;  /* 0x30000026ff467230 */ /* 0x100fe40000004100 */
[----:B------:R-:W-:Y:S02]  /*56a0*/  HADD2.F32 R38, -RZ, R38.H0_H0 ;  /* 0x20000026ff267230 */ /* 0x000fe40000004100 */
[----:B------:R-:W-:Y:S01]  /*56b0*/  F2FP.F16.F32.PACK_AB R36, R36, R72 ;  /* 0x000000482424723e */ /* 0x000fe200000000ff */
[----:B------:R-:W-:-:S04]  /*56c0*/  FMUL.FTZ R71, R70, R39 ;  /* 0x0000002746477220 */ /* 0x000fc80000410000 */
[C---:B------:R-:W-:Y:S01]  /*56d0*/  FFMA.FTZ R71, R38.reuse, R154, -R71 ;  /* 0x0000009a26477223 */ /* 0x040fe20000010847 */
[----:B------:R-:W-:Y:S01]  /*56e0*/  FMUL.FTZ R38, R38, R39 ;  /* 0x0000002726267220 */ /* 0x000fe20000410000 */
[----:B------:R-:W-:-:S03]  /*56f0*/  IMAD.MOV.U32 R39, RZ, RZ, R61 ;  /* 0x000000ffff277224 */ /* 0x000fc600078e003d */
[----:B------:R-:W-:-:S05]  /*5700*/  FFMA.FTZ R38, R70, R154, R38 ;  /* 0x0000009a46267223 */ /* 0x000fca0000010026 */
[----:B------:R-:W-:-:S07]  /*5710*/  F2FP.F16.F32.PACK_AB R38, R38, R71 ;  /* 0x000000472626723e */ /* 0x000fce00000000ff */
.L_x_492:
[----:B------:R-:W-:Y:S05]  /*5720*/  BSYNC B3 ;  /* 0x0000000000037941 */ /* 0x000fea0003800000 */
.L_x_491:
[----:B------:R-:W-:Y:S02]  /*5730*/  ULDC.64 UR4, c[0x0][0x208] ;  /* 0x0000820000047ab9 */ /* 0x000fe40000000a00 */
[----:B--2---:R0:W-:Y:S03]  /*5740*/  STG.E.128 desc[UR4][R46.64+0x80], R36 ;  /* 0x000080242e007986 */ /* 0x0041e6000c101d04 */
.L_x_490:
[----:B------:R-:W-:Y:S05]  /*5750*/  BSYNC B2 ;  /* 0x0000000000027941 */ /* 0x000fea0003800000 */
.L_x_489:
        /* <DEDUP_REMOVED lines=21> */
[--C-:B------:R-:W-:Y:S02]  /*58b0*/  HADD2.F32 R67, -RZ, R151.reuse.H0_H0 ;  /* 0x20000097ff437230 */ /* 0x100fe40000004100 */
[----:B------:R-:W-:Y:S01]  /*58c0*/  FFMA.FTZ R60, R61, R60, R37 ;  /* 0x0000003c3d3c7223 */ /* 0x000fe20000010025 */
[----:B------:R-:W-:Y:S02]  /*58d0*/  IMAD.MOV.U32 R37, RZ, RZ, R39 ;  /* 0x000000ffff257224 */ /* 0x000fe400078e0027 */
[----:B------:R-:W-:Y:S02]  /*58e0*/  HADD2.F32 R151, -RZ, R151.H1_H1 ;  /* 0x30000097ff977230 */ /* 0x000fe40000004100 */
        /* <DEDUP_REMOVED lines=8> */
[--C-:B------:R-:W-:Y:S02]  /*5970*/  HADD2.F32 R66, -RZ, R36.reuse.H1_H1 ;  /* 0x30000024ff427230 */ /* 0x100fe40000004100 */
[----:B------:R-:W-:Y:S01]  /*5980*/  HADD2.F32 R36, -RZ, R36.H0_H0 ;  /* 0x20000024ff247230 */ /* 0x000fe20000004100 */
[----:B------:R-:W-:Y:S01]  /*5990*/  F2FP.F16.F32.PACK_AB R61, R37, R61 ;  /* 0x0000003d253d723e */ /* 0x000fe200000000ff */
[----:B------:R-:W-:Y:S02]  /*59a0*/  HADD2.F32 R152, -RZ, R152.H1_H1 ;  /* 0x30000098ff987230 */ /* 0x000fe40000004100 */
        /* <DEDUP_REMOVED lines=14> */
.L_x_496:
[----:B------:R-:W-:Y:S05]  /*5a90*/  BSYNC B3 ;  /* 0x0000000000037941 */ /* 0x000fea0003800000 */
.L_x_495:
[----:B------:R-:W-:Y:S02]  /*5aa0*/  ULDC.64 UR4, c[0x0][0x208] ;  /* 0x0000820000047ab9 */ /* 0x000fe40000000a00 */
[----:B--2---:R0:W-:Y:S03]  /*5ab0*/  STG.E.128 desc[UR4][R46.64+0x100], R36 ;  /* 0x000100242e007986 */ /* 0x0041e6000c101d04 */
.L_x_494:
[----:B------:R-:W-:Y:S05]  /*5ac0*/  BSYNC B2 ;  /* 0x0000000000027941 */ /* 0x000fea0003800000 */
.L_x_493:
        /* <DEDUP_REMOVED lines=31> */
[--C-:B------:R-:W-:Y:S02]  /*5cc0*/  HADD2.F32 R39, -RZ, R149.reuse.H0_H0 ;  /* 0x20000095ff277230 */ /* 0x100fe40000004100 */
        /* <DEDUP_REMOVED lines=18> */
.L_x_498:
[----:B------:R-:W-:Y:S05]  /*5df0*/  BSYNC B2 ;  /* 0x0000000000027941 */ /* 0x000fea0003800000 */
.L_x_497:
[----:B------:R-:W-:Y:S02]  /*5e00*/  ULDC.64 UR4, c[0x0][0x208] ;  /* 0x0000820000047ab9 */ /* 0x000fe40000000a00 */
[----:B--2---:R0:W-:Y:S03]  /*5e10*/  STG.E.128 desc[UR4][R46.64+0x180], R36 ;  /* 0x000180242e007986 */ /* 0x0041e6000c101d04 */
.L_x_484:
[----:B------:R-:W-:Y:S05]  /*5e20*/  BSYNC B1 ;  /* 0x0000000000017941 */ /* 0x000fea0003800000 */
.L_x_483:
        /* <DEDUP_REMOVED lines=8> */
[----:B------:R-:W-:Y:S01]  /*5eb0*/  SHF.R.U64 R58, R58, 0x10, R59 ;  /* 0x000000103a3a7819 */ /* 0x000fe2000000123b */
[----:B--2---:R-:W-:Y:S01]  /*5ec0*/  IMAD.MOV.U32 R47, RZ, RZ, R37 ;  /* 0x000000ffff2f7224 */ /* 0x004fe200078e0025 */
[--C-:B------:R-:W-:Y:S01]  /*5ed0*/  SHF.R.U64 R46, R56, 0x10, R57.reuse ;  /* 0x00000010382e7819 */ /* 0x100fe20000001239 */
[----:B------:R-:W-:Y:S01]  /*5ee0*/  HADD2.F32 R153, -RZ, R153.H0_H0 ;  /* 0x20000099ff997230 */ /* 0x000fe20000004100 */
[----:B------:R-:W-:Y:S01]  /*5ef0*/  SHF.R.U32.HI R57, RZ, 0x10, R57 ;  /* 0x00000010ff397819 */ /* 0x000fe20000011639 */
[----:B------:R-:W-:Y:S02]  /*5f00*/  HADD2.F32 R58, -RZ, R58.H0_H0 ;  /* 0x2000003aff3a7230 */ /* 0x000fe40000004100 */
[--C-:B------:R-:W-:Y:S02]  /*5f10*/  HADD2.F32 R37, -RZ, R47.reuse.H1_H1 ;  /* 0x3000002fff257230 */ /* 0x100fe40000004100 */
[----:B------:R-:W-:Y:S02]  /*5f20*/  HADD2.F32 R47, -RZ, R47.H0_H0 ;  /* 0x2000002fff2f7230 */ /* 0x000fe40000004100 */
[----:B------:R-:W-:-:S02]  /*5f30*/  HADD2.F32 R46, -RZ, R46.H0_H0 ;  /* 0x2000002eff2e7230 */ /* 0x000fc40000004100 */
[-C--:B------:R-:W-:Y:S01]  /*5f40*/  FMUL.FTZ R56, R37, R58.reuse ;  /* 0x0000003a25387220 */ /* 0x080fe20000410000 */
[----:B------:R-:W-:Y:S02]  /*5f50*/  HADD2.F32 R57, -RZ, R57.H0_H0 ;  /* 0x20000039ff397230 */ /* 0x000fe40000004100 */
[C---:B------:R-:W-:Y:S01]  /*5f60*/  FMUL.FTZ R58, R47.reuse, R58 ;  /* 0x0000003a2f3a7220 */ /* 0x040fe20000410000 */
[----:B------:R-:W-:Y:S02]  /*5f70*/  HADD2.F32 R155, -RZ, R155.H1_H1 ;  /* 0x3000009bff9b7230 */ /* 0x000fe40000004100 */
[-C--:B------:R-:W-:Y:S01]  /*5f80*/  FFMA.FTZ R56, R47, R46.reuse, -R56 ;  /* 0x0000002e2f387223 */ /* 0x080fe20000010838 */
[----:B------:R-:W-:Y:S01]  /*5f90*/  FFMA.FTZ R58, R37, R46, R58 ;  /* 0x0000002e253a7223 */ /* 0x000fe2000001003a */
[----:B------:R-:W-:Y:S01]  /*5fa0*/  SHF.R.U32.HI R46, RZ, 0x10, R59 ;  /* 0x00000010ff2e7819 */ /* 0x000fe2000001163b */
[--C-:B------:R-:W-:Y:S02]  /*5fb0*/  HADD2.F32 R37, -RZ, R39.reuse.H1_H1 ;  /* 0x30000027ff257230 */ /* 0x100fe40000004100 */
[----:B------:R-:W-:Y:S01]  /*5fc0*/  HADD2.F32 R39, -RZ, R39.H0_H0 ;  /* 0x20000027ff277230 */ /* 0x000fe20000004100 */
[----:B------:R-:W-:Y:S01]  /*5fd0*/  F2FP.F16.F32.PACK_AB R56, R58, R56 ;  /* 0x000000383a38723e */ /* 0x000fe200000000ff */
[----:B------:R-:W-:-:S05]  /*5fe0*/  HADD2.F32 R46, -RZ, R46.H0_H0 ;  /* 0x2000002eff2e7230 */ /* 0x000fca0000004100 */
[-C--:B------:R-:W-:Y:S01]  /*5ff0*/  FMUL.FTZ R47, R37, R46.reuse ;  /* 0x0000002e252f7220 */ /* 0x080fe20000410000 */
[----:B------:R-:W-:-:S03]  /*6000*/  FMUL.FTZ R46, R39, R46 ;  /* 0x0000002e272e7220 */ /* 0x000fc60000410000 */
[-C--:B------:R-:W-:Y:S01]  /*6010*/  FFMA.FTZ R47, R39, R57.reuse, -R47 ;  /* 0x00000039272f7223 */ /* 0x080fe2000001082f */
[----:B------:R-:W-:Y:S01]  /*6020*/  FFMA.FTZ R46, R37, R57, R46 ;  /* 0x00000039252e7223 */ /* 0x000fe2000001002e */
[--C-:B------:R-:W-:Y:S02]  /*6030*/  HADD2.F32 R37, -RZ, R36.reuse.H0_H0 ;  /* 0x20000024ff257230 */ /* 0x100fe40000004100 */
[----:B------:R-:W-:Y:S02]  /*6040*/  HADD2.F32 R36, -RZ, R36.H1_H1 ;  /* 0x30000024ff247230 */ /* 0x000fe40000004100 */
[--C-:B------:R-:W-:Y:S01]  /*6050*/  HADD2.F32 R39, -RZ, R159.reuse.H0_H0 ;  /* 0x2000009fff277230 */ /* 0x100fe20000004100 */
[----:B------:R-:W-:Y:S01]  /*6060*/  F2FP.F16.F32.PACK_AB R46, R46, R47 ;  /* 0x0000002f2e2e723e */ /* 0x000fe200000000ff */
[----:B------:R-:W-:-:S03]  /*6070*/  HADD2.F32 R159, -RZ, R159.H1_H1 ;  /* 0x3000009fff9f7230 */ /* 0x000fc60000004100 */
[-C--:B------:R-:W-:Y:S01]  /*6080*/  FMUL.FTZ R57, R36, R39.reuse ;  /* 0x0000002724397220 */ /* 0x080fe20000410000 */
[----:B------:R-:W-:-:S03]  /*6090*/  FMUL.FTZ R39, R37, R39 ;  /* 0x0000002725277220 */ /* 0x000fc60000410000 */
[-C--:B------:R-:W-:Y:S01]  /*60a0*/  FFMA.FTZ R57, R37, R153.reuse, -R57 ;  /* 0x0000009925397223 */ /* 0x080fe20000010839 */
[----:B------:R-:W-:Y:S01]  /*60b0*/  FFMA.FTZ R39, R36, R153, R39 ;  /* 0x0000009924277223 */ /* 0x000fe20000010027 */
[--C-:B------:R-:W-:Y:S02]  /*60c0*/  HADD2.F32 R36, -RZ, R38.reuse.H0_H0 ;  /* 0x20000026ff247230 */ /* 0x100fe40000004100 */
[----:B------:R-:W-:Y:S02]  /*60d0*/  HADD2.F32 R38, -RZ, R38.H1_H1 ;  /* 0x30000026ff267230 */ /* 0x000fe40000004100 */
[----:B------:R-:W-:-:S03]  /*60e0*/  F2FP.F16.F32.PACK_AB R39, R39, R57 ;  /* 0x000000392727723e */ /* 0x000fc600000000ff */
[-C--:B------:R-:W-:Y:S01]  /*60f0*/  FMUL.FTZ R37, R38, R159.reuse ;  /* 0x0000009f26257220 */ /* 0x080fe20000410000 */
[----:B------:R-:W-:-:S03]  /*6100*/  FMUL.FTZ R159, R36, R159 ;  /* 0x0000009f249f7220 */ /* 0x000fc60000410000 */
[-C--:B------:R-:W-:Y:S01]  /*6110*/  FFMA.FTZ R37, R36, R155.reuse, -R37 ;  /* 0x0000009b24257223 */ /* 0x080fe20000010825 */
[----:B------:R-:W-:Y:S01]  /*6120*/  FFMA.FTZ R159, R38, R155, R159 ;  /* 0x0000009b269f7223 */ /* 0x000fe2000001009f */
[----:B------:R-:W-:Y:S02]  /*6130*/  IMAD.MOV.U32 R36, RZ, RZ, R39 ;  /* 0x000000ffff247224 */ /* 0x000fe400078e0027 */
[----:B------:R-:W-:Y:S02]  /*6140*/  IMAD.MOV.U32 R39, RZ, RZ, R46 ;  /* 0x000000ffff277224 */ /* 0x000fe400078e002e */
[----:B------:R-:W-:Y:S02]  /*6150*/  F2FP.F16.F32.PACK_AB R159, R159, R37 ;  /* 0x000000259f9f723e */ /* 0x000fe400000000ff */
[----:B------:R-:W-:-:S03]  /*6160*/  MOV R37, R56 ;  /* 0x0000003800257202 */ /* 0x000fc60000000f00 */
[----:B------:R-:W-:-:S07]  /*6170*/  IMAD.MOV.U32 R38, RZ, RZ, R159 ;  /* 0x000000ffff267224 */ /* 0x000fce00078e009f */
.L_x_503:
[----:B------:R-:W-:Y:S05]  /*6180*/  BSYNC B2 ;  /* 0x0000000000027941 */ /* 0x000fea0003800000 */
.L_x_502:
[----:B------:R-:W-:Y:S02]  /*6190*/  ULDC.64 UR4, c[0x0][0x208] ;  /* 0x0000820000047ab9 */ /* 0x000fe40000000a00 */
[----:B--2---:R0:W-:Y:S03]  /*61a0*/  STG.E.128 desc[UR4][R44.64], R36 ;  /* 0x000000242c007986 */ /* 0x0041e6000c101d04 */
.L_x_501:
[----:B------:R-:W-:Y:S05]  /*61b0*/  BSYNC B1 ;  /* 0x0000000000017941 */ /* 0x000fea0003800000 */
.L_x_500:
        /* <DEDUP_REMOVED lines=9> */
[--C-:B------:R-:W-:Y:S02]  /*6250*/  SHF.R.U64 R46, R54, 0x10, R55.reuse ;  /* 0x00000010362e7819 */ /* 0x100fe40000001237 */
        /* <DEDUP_REMOVED lines=8> */
[----:B------:R-:W-:-:S03]  /*62e0*/  FFMA.FTZ R52, R47, R46, -R52 ;  /* 0x0000002e2f347223 */ /* 0x000fc60000010834 */
[----:B------:R-:W-:Y:S01]  /*62f0*/  FFMA.FTZ R56, R37, R46, R56 ;  /* 0x0000002e25387223 */ /* 0x000fe20000010038 */
[----:B------:R-:W-:Y:S01]  /*6300*/  SHF.R.U32.HI R46, RZ, 0x10, R53 ;  /* 0x00000010ff2e7819 */ /* 0x000fe20000011635 */
[--C-:B------:R-:W-:Y:S02]  /*6310*/  HADD2.F32 R37, -RZ, R39.reuse.H1_H1 ;  /* 0x30000027ff257230 */ /* 0x100fe40000004100 */
[----:B------:R-:W-:Y:S01]  /*6320*/  HADD2.F32 R39, -RZ, R39.H0_H0 ;  /* 0x20000027ff277230 */ /* 0x000fe20000004100 */
[----:B------:R-:W-:Y:S01]  /*6330*/  F2FP.F16.F32.PACK_AB R52, R56, R52 ;  /* 0x000000343834723e */ /* 0x000fe200000000ff */
[----:B------:R-:W-:Y:S02]  /*6340*/  HADD2.F32 R46, -RZ, R46.H0_H0 ;  /* 0x2000002eff2e7230 */ /* 0x000fe40000004100 */
[--C-:B------:R-:W-:Y:S02]  /*6350*/  HADD2.F32 R53, -RZ, R150.reuse.H0_H0 ;  /* 0x20000096ff357230 */ /* 0x100fe40000004100 */
[----:B------:R-:W-:-:S02]  /*6360*/  HADD2.F32 R150, -RZ, R150.H1_H1 ;  /* 0x30000096ff967230 */ /* 0x000fc40000004100 */
[-C--:B------:R-:W-:Y:S01]  /*6370*/  FMUL.FTZ R47, R37, R46.reuse ;  /* 0x0000002e252f7220 */ /* 0x080fe20000410000 */
[----:B------:R-:W-:-:S03]  /*6380*/  FMUL.FTZ R46, R39, R46 ;  /* 0x0000002e272e7220 */ /* 0x000fc60000410000 */
[-C--:B------:R-:W-:Y:S01]  /*6390*/  FFMA.FTZ R47, R39, R54.reuse, -R47 ;  /* 0x00000036272f7223 */ /* 0x080fe2000001082f */
[----:B------:R-:W-:Y:S01]  /*63a0*/  FFMA.FTZ R46, R37, R54, R46 ;  /* 0x00000036252e7223 */ /* 0x000fe2000001002e */
[----:B------:R-:W-:Y:S02]  /*63b0*/  HADD2.F32 R37, -RZ, R156.H0_H0 ;  /* 0x2000009cff257230 */ /* 0x000fe40000004100 */
[--C-:B------:R-:W-:Y:S02]  /*63c0*/  HADD2.F32 R39, -RZ, R36.reuse.H1_H1 ;  /* 0x30000024ff277230 */ /* 0x100fe40000004100 */
[----:B------:R-:W-:Y:S01]  /*63d0*/  HADD2.F32 R36, -RZ, R36.H0_H0 ;  /* 0x20000024ff247230 */ /* 0x000fe20000004100 */
[----:B------:R-:W-:Y:S01]  /*63e0*/  F2FP.F16.F32.PACK_AB R46, R46, R47 ;  /* 0x0000002f2e2e723e */ /* 0x000fe200000000ff */
[----:B------:R-:W-:Y:S02]  /*63f0*/  HADD2.F32 R156, -RZ, R156.H1_H1 ;  /* 0x3000009cff9c7230 */ /* 0x000fe40000004100 */
[-C--:B------:R-:W-:Y:S01]  /*6400*/  FMUL.FTZ R54, R39, R37.reuse ;  /* 0x0000002527367220 */ /* 0x080fe20000410000 */
[----:B------:R-:W-:-:S03]  /*6410*/  FMUL.FTZ R37, R36, R37 ;  /* 0x0000002524257220 */ /* 0x000fc60000410000 */
[-C--:B------:R-:W-:Y:S01]  /*6420*/  FFMA.FTZ R54, R36, R53.reuse, -R54 ;  /* 0x0000003524367223 */ /* 0x080fe20000010836 */
[--C-:B------:R-:W-:Y:S02]  /*6430*/  HADD2.F32 R36, -RZ, R38.reuse.H1_H1 ;  /* 0x30000026ff247230 */ /* 0x100fe40000004100 */
[----:B------:R-:W-:Y:S01]  /*6440*/  FFMA.FTZ R37, R39, R53, R37 ;  /* 0x0000003527257223 */ /* 0x000fe20000010025 */
[----:B------:R-:W-:Y:S02]  /*6450*/  HADD2.F32 R38, -RZ, R38.H0_H0 ;  /* 0x20000026ff267230 */ /* 0x000fe40000004100 */
[----:B------:R-:W-:Y:S02]  /*6460*/  FMUL.FTZ R39, R36, R156 ;  /* 0x0000009c24277220 */ /* 0x000fe40000410000 */
[----:B------:R-:W-:Y:S01]  /*6470*/  F2FP.F16.F32.PACK_AB R37, R37, R54 ;  /* 0x000000362525723e */ /* 0x000fe200000000ff */
[C---:B------:R-:W-:Y:S01]  /*6480*/  FMUL.FTZ R156, R38.reuse, R156 ;  /* 0x0000009c269c7220 */ /* 0x040fe20000410000 */
[----:B------:R-:W-:-:S03]  /*6490*/  FFMA.FTZ R39, R38, R150, -R39 ;  /* 0x0000009626277223 */ /* 0x000fc60000010827 */
[----:B------:R-:W-:Y:S01]  /*64a0*/  FFMA.FTZ R156, R36, R150, R156 ;  /* 0x00000096249c7223 */ /* 0x000fe2000001009c */
[----:B------:R-:W-:Y:S01]  /*64b0*/  MOV R36, R37 ;  /* 0x0000002500247202 */ /* 0x000fe20000000f00 */
[----:B------:R-:W-:-:S03]  /*64c0*/  IMAD.MOV.U32 R37, RZ, RZ, R52 ;  /* 0x000000ffff257224 */ /* 0x000fc600078e0034 */
[----:B------:R-:W-:-:S05]  /*64d0*/  F2FP.F16.F32.PACK_AB R39, R156, R39 ;  /* 0x000000279c27723e */ /* 0x000fca00000000ff */
[----:B------:R-:W-:Y:S02]  /*64e0*/  IMAD.MOV.U32 R38, RZ, RZ, R39 ;  /* 0x000000ffff267224 */ /* 0x000fe400078e0027 */
[----:B------:R-:W-:-:S07]  /*64f0*/  IMAD.MOV.U32 R39, RZ, RZ, R46 ;  /* 0x000000ffff277224 */ /* 0x000fce00078e002e */
.L_x_507:
[----:B------:R-:W-:Y:S05]  /*6500*/  BSYNC B2 ;  /* 0x0000000000027941 */ /* 0x000fea0003800000 */
.L_x_506:
[----:B------:R-:W-:Y:S02]  /*6510*/  ULDC.64 UR4, c[0x0][0x208] ;  /* 0x0000820000047ab9 */ /* 0x000fe40000000a00 */
[----:B--2---:R0:W-:Y:S03]  /*6520*/  STG.E.128 desc[UR4][R44.64+0x80], R36 ;  /* 0x000080242c007986 */ /* 0x0041e6000c101d04 */
.L_x_505:
[----:B------:R-:W-:Y:S05]  /*6530*/  BSYNC B1 ;  /* 0x0000000000017941 */ /* 0x000fea0003800000 */
.L_x_504:
        /* <DEDUP_REMOVED lines=9> */
[----:B--2---:R-:W-:Y:S01]  /*65d0*/  HADD2.F32 R51, -RZ, R39.H1_H1 ;  /* 0x30000027ff337230 */ /* 0x004fe20000004100 */
[--C-:B------:R-:W-:Y:S01]  /*65e0*/  SHF.R.U64 R46, R48, 0x10, R49.reuse ;  /* 0x00000010302e7819 */ /* 0x100fe20000001231 */
[----:B------:R-:W-:Y:S01]  /*65f0*/  HADD2.F32 R47, -RZ, R47.H0_H0 ;  /* 0x2000002fff2f7230 */ /* 0x000fe20000004100 */
[----:B------:R-:W-:Y:S01]  /*6600*/  SHF.R.U32.HI R48, RZ, 0x10, R49 ;  /* 0x00000010ff307819 */ /* 0x000fe20000011631 */
[--C-:B------:R-:W-:Y:S02]  /*6610*/  HADD2.F32 R49, -RZ, R37.reuse.H1_H1 ;  /* 0x30000025ff317230 */ /* 0x100fe40000004100 */
[----:B------:R-:W-:Y:S02]  /*6620*/  HADD2.F32 R37, -RZ, R37.H0_H0 ;  /* 0x20000025ff257230 */ /* 0x000fe40000004100 */
[----:B------:R-:W-:-:S02]  /*6630*/  HADD2.F32 R50, -RZ, R50.H0_H0 ;  /* 0x20000032ff327230 */ /* 0x000fc40000004100 */
[----:B------:R-:W-:Y:S02]  /*6640*/  HADD2.F32 R46, -RZ, R46.H0_H0 ;  /* 0x2000002eff2e7230 */ /* 0x000fe40000004100 */
[-C--:B------:R-:W-:Y:S01]  /*6650*/  FMUL.FTZ R53, R37, R47.reuse ;  /* 0x0000002f25357220 */ /* 0x080fe20000410000 */
[----:B------:R-:W-:Y:S02]  /*6660*/  HADD2.F32 R52, -RZ, R48.H0_H0 ;  /* 0x20000030ff347230 */ /* 0x000fe40000004100 */
[----:B------:R-:W-:Y:S01]  /*6670*/  FMUL.FTZ R48, R49, R47 ;  /* 0x0000002f31307220 */ /* 0x000fe20000410000 */
[----:B------:R-:W-:Y:S02]  /*6680*/  HADD2.F32 R39, -RZ, R39.H0_H0 ;  /* 0x20000027ff277230 */ /* 0x000fe40000004100 */
[----:B------:R-:W-:Y:S01]  /*6690*/  FMUL.FTZ R47, R51, R50 ;  /* 0x00000032332f7220 */ /* 0x000fe20000410000 */
[-C--:B------:R-:W-:Y:S01]  /*66a0*/  FFMA.FTZ R53, R49, R46.reuse, R53 ;  /* 0x0000002e31357223 */ /* 0x080fe20000010035 */
[----:B------:R-:W-:Y:S01]  /*66b0*/  FFMA.FTZ R48, R37, R46, -R48 ;  /* 0x0000002e25307223 */ /* 0x000fe20000010830 */
[----:B------:R-:W-:-:S02]  /*66c0*/  HADD2.F32 R46, -RZ, R36.H1_H1 ;  /* 0x30000024ff2e7230 */ /* 0x000fc40000004100 */
[C---:B------:R-:W-:Y:S01]  /*66d0*/  FMUL.FTZ R50, R39.reuse, R50 ;  /* 0x0000003227327220 */ /* 0x040fe20000410000 */
[----:B------:R-:W-:Y:S01]  /*66e0*/  FFMA.FTZ R47, R39, R52, -R47 ;  /* 0x00000034272f7223 */ /* 0x000fe2000001082f */
[--C-:B------:R-:W-:Y:S01]  /*66f0*/  HADD2.F32 R39, -RZ, R145.reuse.H0_H0 ;  /* 0x20000091ff277230 */ /* 0x100fe20000004100 */
[----:B------:R-:W-:Y:S01]  /*6700*/  F2FP.F16.F32.PACK_AB R48, R53, R48 ;  /* 0x000000303530723e */ /* 0x000fe200000000ff */
[----:B------:R-:W-:Y:S02]  /*6710*/  HADD2.F32 R36, -RZ, R36.H0_H0 ;  /* 0x20000024ff247230 */ /* 0x000fe40000004100 */
[----:B------:R-:W-:Y:S01]  /*6720*/  FFMA.FTZ R50, R51, R52, R50 ;  /* 0x0000003433327223 */ /* 0x000fe20000010032 */
[----:B------:R-:W-:Y:S02]  /*6730*/  HADD2.F32 R145, -RZ, R145.H1_H1 ;  /* 0x30000091ff917230 */ /* 0x000fe40000004100 */
[----:B------:R-:W-:Y:S01]  /*6740*/  FMUL.FTZ R51, R46, R39 ;  /* 0x000000272e337220 */ /* 0x000fe20000410000 */
[----:B------:R-:W-:-:S02]  /*6750*/  HADD2.F32 R49, -RZ, R38.H1_H1 ;  /* 0x30000026ff317230 */ /* 0x000fc40000004100 */
[----:B------:R-:W-:Y:S01]  /*6760*/  FMUL.FTZ R52, R36, R39 ;  /* 0x0000002724347220 */ /* 0x000fe20000410000 */
[----:B------:R-:W-:Y:S01]  /*6770*/  HADD2.F32 R38, -RZ, R38.H0_H0 ;  /* 0x20000026ff267230 */ /* 0x000fe20000004100 */
[----:B------:R-:W-:Y:S01]  /*6780*/  F2FP.F16.F32.PACK_AB R47, R50, R47 ;  /* 0x0000002f322f723e */ /* 0x000fe200000000ff */
[--C-:B------:R-:W-:Y:S02]  /*6790*/  HADD2.F32 R37, -RZ, R143.reuse.H0_H0 ;  /* 0x2000008fff257230 */ /* 0x100fe40000004100 */
[CC--:B------:R-:W-:Y:S01]  /*67a0*/  FMUL.FTZ R39, R49.reuse, R145.reuse ;  /* 0x0000009131277220 */ /* 0x0c0fe20000410000 */
[----:B------:R-:W-:Y:S02]  /*67b0*/  HADD2.F32 R143, -RZ, R143.H1_H1 ;  /* 0x3000008fff8f7230 */ /* 0x000fe40000004100 */
[----:B------:R-:W-:Y:S01]  /*67c0*/  FMUL.FTZ R145, R38, R145 ;  /* 0x0000009126917220 */ /* 0x000fe20000410000 */
[-C--:B------:R-:W-:Y:S01]  /*67d0*/  FFMA.FTZ R51, R36, R37.reuse, -R51 ;  /* 0x0000002524337223 */ /* 0x080fe20000010833 */
[----:B------:R-:W-:Y:S01]  /*67e0*/  FFMA.FTZ R52, R46, R37, R52 ;  /* 0x000000252e347223 */ /* 0x000fe20000010034 */
[-C--:B------:R-:W-:Y:S01]  /*67f0*/  FFMA.FTZ R39, R38, R143.reuse, -R39 ;  /* 0x0000008f26277223 */ /* 0x080fe20000010827 */
[----:B------:R-:W-:Y:S01]  /*6800*/  FFMA.FTZ R145, R49, R143, R145 ;  /* 0x0000008f31917223 */ /* 0x000fe20000010091 */
[----:B------:R-:W-:-:S02]  /*6810*/  IMAD.MOV.U32 R37, RZ, RZ, R48 ;  /* 0x000000ffff257224 */ /* 0x000fc400078e0030 */
[----:B------:R-:W-:Y:S02]  /*6820*/  F2FP.F16.F32.PACK_AB R51, R52, R51 ;  /* 0x000000333433723e */ /* 0x000fe400000000ff */
[----:B------:R-:W-:Y:S02]  /*6830*/  F2FP.F16.F32.PACK_AB R39, R145, R39 ;  /* 0x000000279127723e */ /* 0x000fe400000000ff */
[----:B------:R-:W-:-:S03]  /*6840*/  MOV R36, R51 ;  /* 0x0000003300247202 */ /* 0x000fc60000000f00 */
[----:B------:R-:W-:Y:S02]  /*6850*/  IMAD.MOV.U32 R38, RZ, RZ, R39 ;  /* 0x000000ffff267224 */ /* 0x000fe400078e0027 */
[----:B------:R-:W-:-:S07]  /*6860*/  IMAD.MOV.U32 R39, RZ, RZ, R47 ;  /* 0x000000ffff277224 */ /* 0x000fce00078e002f */
.L_x_511:
[----:B------:R-:W-:Y:S05]  /*6870*/  BSYNC B2 ;  /* 0x0000000000027941 */ /* 0x000fea0003800000 */
.L_x_510:
[----:B------:R-:W-:Y:S02]  /*6880*/  ULDC.64 UR4, c[0x0][0x208] ;  /* 0x0000820000047ab9 */ /* 0x000fe40000000a00 */
[----:B--2---:R0:W-:Y:S03]  /*6890*/  STG.E.128 desc[UR4][R44.64+0x100], R36 ;  /* 0x000100242c007986 */ /* 0x0041e6000c101d04 */
.L_x_509:
[----:B------:R-:W-:Y:S05]  /*68a0*/  BSYNC B1 ;  /* 0x0000000000017941 */ /* 0x000fea0003800000 */
.L_x_508:
[----:B------:R-:W-:-:S13]  /*68b0*/  ISETP.NE.AND P3, PT, R9, RZ, PT ;  /* 0x000000ff0900720c */ /* 0x000fda0003f65270 */
[----:B------:R-:W-:Y:S05]  /*68c0*/  @!P3 BRA `(.L_x_499) ;  /* 0x00000044007cb947 */ /* 0x000fea0003800000 */
[----:B0-234-:R0:W2:Y:S01]  /*68d0*/  LDS.128 R36, [R5+0x2dc00] ;  /* 0x02dc000005247984 */ /* 0x01d0a20000000c00 */
[----:B------:R-:W-:Y:S01]  /*68e0*/  ISETP.GE.AND P3, PT, R216, R120, PT ;  /* 0x00000078d800720c */ /* 0x000fe20003f66270 */
[----:B------:R-:W-:-:S12]  /*68f0*/  BSSY B1, `(.L_x_512) ;  /* 0x000002b000017945 */ /* 0x000fd80003800000 */
[----:B0-----:R-:W-:Y:S05]  /*6900*/  @P3 BRA `(.L_x_513) ;  /* 0x0000000000a43947 */ /* 0x001fea0003800000 */
[--C-:B------:R-:W-:Y:S01]  /*6910*/  SHF.R.U64 R40, R40, 0x10, R41.reuse ;  /* 0x0000001028287819 */ /* 0x100fe20000001229 */
[--C-:B--2---:R-:W-:Y:S01]  /*6920*/  HADD2.F32 R46, -RZ, R37.reuse.H1_H1 ;  /* 0x30000025ff2e7230 */ /* 0x104fe20000004100 */
[----:B------:R-:W-:Y:S01]  /*6930*/  SHF.R.U32.HI R41, RZ, 0x10, R41 ;  /* 0x00000010ff297819 */ /* 0x000fe20000011629 */
[----:B------:R-:W-:Y:S01]  /*6940*/  HADD2.F32 R37, -RZ, R37.H0_H0 ;  /* 0x20000025ff257230 */ /* 0x000fe20000004100 */
[--C-:B------:R-:W-:Y:S01]  /*6950*/  SHF.R.U64 R42, R42, 0x10, R43.reuse ;  /* 0x000000102a2a7819 */ /* 0x100fe2000000122b */
[----:B------:R-:W-:Y:S01]  /*6960*/  HADD2.F32 R40, -RZ, R40.H0_H0 ;  /* 0x20000028ff287230 */ /* 0x000fe20000004100 */
[----:B------:R-:W-:Y:S01]  /*6970*/  SHF.R.U32.HI R43, RZ, 0x10, R43 ;  /* 0x00000010ff2b7819 */ /* 0x000fe2000001162b */
[----:B------:R-:W-:Y:S02]  /*6980*/  HADD2.F32 R41, -RZ, R41.H0_H0 ;  /* 0x20000029ff297230 */ /* 0x000fe40000004100 */
[--C-:B------:R-:W-:Y:S02]  /*6990*/  HADD2.F32 R47, -RZ, R39.reuse.H1_H1 ;  /* 0x30000027ff2f7230 */ /* 0x100fe40000004100 */
[----:B------:R-:W-:Y:S01]  /*69a0*/  FMUL.FTZ R49, R37, R40 ;  /* 0x0000002825317220 */ /* 0x000fe20000410000 */
[----:B------:R-:W-:-:S02]  /*69b0*/  HADD2.F32 R39, -RZ, R39.H0_H0 ;  /* 0x20000027ff277230 */ /* 0x000fc40000004100 */
[----:B------:R-:W-:Y:S02]  /*69c0*/  HADD2.F32 R42, -RZ, R42.H0_H0 ;  /* 0x2000002aff2a7230 */ /* 0x000fe40000004100 */
[----:B------:R-:W-:Y:S02]  /*69d0*/  HADD2.F32 R48, -RZ, R43.H0_H0 ;  /* 0x2000002bff307230 */ /* 0x000fe40000004100 */
[C---:B------:R-:W-:Y:S01]  /*69e0*/  FMUL.FTZ R43, R46.reuse, R40 ;  /* 0x000000282e2b7220 */ /* 0x040fe20000410000 */
[-C--:B------:R-:W-:Y:S01]  /*69f0*/  FMUL.FTZ R40, R47, R41.reuse ;  /* 0x000000292f287220 */ /* 0x080fe20000410000 */
[----:B------:R-:W-:Y:S02]  /*6a00*/  FMUL.FTZ R41, R39, R41 ;  /* 0x0000002927297220 */ /* 0x000fe40000410000 */
[-C--:B------:R-:W-:Y:S01]  /*6a10*/  FFMA.FTZ R43, R37, R42.reuse, -R43 ;  /* 0x0000002a252b7223 */ /* 0x080fe2000001082b */
[----:B------:R-:W-:Y:S01]  /*6a20*/  FFMA.FTZ R42, R46, R42, R49 ;  /* 0x0000002a2e2a7223 */ /* 0x000fe20000010031 */
[----:B------:R-:W-:Y:S01]  /*6a30*/  FFMA.FTZ R40, R39, R48, -R40 ;  /* 0x0000003027287223 */ /* 0x000fe20000010828 */
[----:B------:R-:W-:-:S02]  /*6a40*/  HADD2.F32 R46, -RZ, R36.H1_H1 ;  /* 0x30000024ff2e7230 */ /* 0x000fc40000004100 */
[----:B------:R-:W-:Y:S01]  /*6a50*/  FFMA.FTZ R41, R47, R48, R41 ;  /* 0x000000302f297223 */ /* 0x000fe20000010029 */
[--C-:B------:R-:W-:Y:S02]  /*6a60*/  HADD2.F32 R39, -RZ, R135.reuse.H0_H0 ;  /* 0x20000087ff277230 */ /* 0x100fe40000004100 */
[----:B------:R-:W-:Y:S02]  /*6a70*/  HADD2.F32 R36, -RZ, R36.H0_H0 ;  /* 0x20000024ff247230 */ /* 0x000fe40000004100 */
[----:B------:R-:W-:Y:S02]  /*6a80*/  HADD2.F32 R135, -RZ, R135.H1_H1 ;  /* 0x30000087ff877230 */ /* 0x000fe40000004100 */
[-C--:B------:R-:W-:Y:S01]  /*6a90*/  FMUL.FTZ R47, R46, R39.reuse ;  /* 0x000000272e2f7220 */ /* 0x080fe20000410000 */
[--C-:B------:R-:W-:Y:S02]  /*6aa0*/  HADD2.F32 R48, -RZ, R38.reuse.H1_H1 ;  /* 0x30000026ff307230 */ /* 0x100fe40000004100 */
[----:B------:R-:W-:Y:S01]  /*6ab0*/  FMUL.FTZ R51, R36, R39 ;  /* 0x0000002724337220 */ /* 0x000fe20000410000 */
[----:B------:R-:W-:Y:S01]  /*6ac0*/  HADD2.F32 R38, -RZ, R38.H0_H0 ;  /* 0x20000026ff267230 */ /* 0x000fe20000004100 */
[----:B------:R-:W-:Y:S01]  /*6ad0*/  F2FP.F16.F32.PACK_AB R40, R41, R40 ;  /* 0x000000282928723e */ /* 0x000fe200000000ff */
[----:B------:R-:W-:-:S02]  /*6ae0*/  HADD2.F32 R49, -RZ, R134.H1_H1 ;  /* 0x30000086ff317230 */ /* 0x000fc40000004100 */
[-C--:B------:R-:W-:Y:S01]  /*6af0*/  FMUL.FTZ R39, R48, R135.reuse ;  /* 0x0000008730277220 */ /* 0x080fe20000410000 */
[----:B------:R-:W-:Y:S02]  /*6b00*/  HADD2.F32 R37, -RZ, R134.H0_H0 ;  /* 0x20000086ff257230 */ /* 0x000fe40000004100 */
[C---:B------:R-:W-:Y:S01]  /*6b10*/  FMUL.FTZ R135, R38.reuse, R135 ;  /* 0x0000008726877220 */ /* 0x040fe20000410000 */
[----:B------:R-:W-:-:S03]  /*6b20*/  FFMA.FTZ R39, R38, R49, -R39 ;  /* 0x0000003126277223 */ /* 0x000fc60000010827 */
[----:B------:R-:W-:Y:S01]  /*6b30*/  FFMA.FTZ R48, R48, R49, R135 ;  /* 0x0000003130307223 */ /* 0x000fe20000010087 */
[-C--:B------:R-:W-:Y:S01]  /*6b40*/  FFMA.FTZ R47, R36, R37.reuse, -R47 ;  /* 0x00000025242f7223 */ /* 0x080fe2000001082f */
[----:B------:R-:W-:Y:S01]  /*6b50*/  FFMA.FTZ R46, R46, R37, R51 ;  /* 0x000000252e2e7223 */ /* 0x000fe20000010033 */
[----:B------:R-:W-:Y:S02]  /*6b60*/  F2FP.F16.F32.PACK_AB R37, R42, R43 ;  /* 0x0000002b2a25723e */ /* 0x000fe400000000ff */
[----:B------:R-:W-:Y:S02]  /*6b70*/  F2FP.F16.F32.PACK_AB R38, R48, R39 ;  /* 0x000000273026723e */ /* 0x000fe400000000ff */
[----:B------:R-:W-:Y:S02]  /*6b80*/  F2FP.F16.F32.PACK_AB R36, R46, R47 ;  /* 0x0000002f2e24723e */ /* 0x000fe400000000ff */
[----:B------:R-:W-:-:S07]  /*6b90*/  MOV R39, R40 ;  /* 0x0000002800277202 */ /* 0x000fce0000000f00 */
.L_x_513:
[----:B------:R-:W-:Y:S05]  /*6ba0*/  BSYNC B1 ;  /* 0x0000000000017941 */ /* 0x000fea0003800000 */
.L_x_512:
[----:B------:R-:W-:Y:S02]  /*6bb0*/  ULDC.64 UR4, c[0x0][0x208] ;  /* 0x0000820000047ab9 */ /* 0x000fe40000000a00 */
[----:B--2---:R0:W-:Y:S01]  /*6bc0*/  STG.E.128 desc[UR4][R44.64+0x180], R36 ;  /* 0x000180242c007986 */ /* 0x0041e2000c101d04 */
[----:B------:R-:W-:Y:S05]  /*6bd0*/  BRA `(.L_x_499) ;  /* 0x0000004000b87947 */ /* 0x000fea0003800000 */
.L_x_457:
[----:B------:R-:W-:Y:S01]  /*6be0*/  ISETP.GE.AND P4, PT, R212, R4, PT ;  /* 0x00000004d400720c */ /* 0x000fe20003f86270 */
[----:B------:R-:W-:Y:S01]  /*6bf0*/  BSSY B1, `(.L_x_514) ;  /* 0x0000024000017945 */ /* 0x000fe20003800000 */
[----:B------:R-:W-:Y:S02]  /*6c00*/  CS2R R54, SRZ ;  /* 0x0000000000367805 */ /* 0x000fe4000001ff00 */
[----:B0-----:R-:W-:Y:S02]  /*6c10*/  CS2R R38, SRZ ;  /* 0x0000000000267805 */ /* 0x001fe4000001ff00 */
        /* <DEDUP_REMOVED lines=13> */
[----:B------:R-:W-:Y:S01]  /*6cf0*/  IMAD.X R39, R0, 0x1, R25, P3 ;  /* 0x0000000100277824 */ /* 0x000fe200018e0619 */
[----:B------:R-:W-:Y:S01]  /*6d00*/  LEA R44, P3, R38, UR4, 0x1 ;  /* 0x00000004262c7c11 */ /* 0x000fe2000f8608ff */
[----:B------:R-:W-:Y:S01]  /*6d10*/  IMAD.X R37, R3, 0x1, R20, P2 ;  /* 0x0000000103257824 */ /* 0x000fe200010e0614 */
[----:B------:R-:W-:Y:S02]  /*6d20*/  ISETP.GE.AND P2, PT, R16, R120, PT ;  /* 0x000000781000720c */ /* 0x000fe40003f46270 */
[----:B------:R-:W-:-:S02]  /*6d30*/  CS2R R40, SRZ ;  /* 0x0000000000287805 */ /* 0x000fc4000001ff00 */
[----:B------:R-:W-:Y:S02]  /*6d40*/  LEA.HI.X R45, R38, UR5, R39, 0x1, P3 ;  /* 0x00000005262d7c11 */ /* 0x000fe400098f0c27 */
[----:B------:R-:W-:Y:S02]  /*6d50*/  CS2R R38, SRZ ;  /* 0x0000000000267805 */ /* 0x000fe4000001ff00 */
[----:B------:R-:W-:Y:S01]  /*6d60*/  LEA R52, P3, R36, UR6, 0x1 ;  /* 0x0000000624347c11 */ /* 0x000fe2000f8608ff */
[----:B------:R-:W-:-:S03]  /*6d70*/  ULDC.64 UR8, c[0x0][0x208] ;  /* 0x0000820000087ab9 */ /* 0x000fc60000000a00 */
[----:B------:R-:W-:Y:S02]  /*6d80*/  LEA.HI.X R53, R36, UR7, R37, 0x1, P3 ;  /* 0x0000000724357c11 */ /* 0x000fe400098f0c25 */
[----:B------:R-:W-:Y:S02]  /*6d90*/  CS2R R36, SRZ ;  /* 0x0000000000247805 */ /* 0x000fe4000001ff00 */
[----:B------:R-:W-:Y:S02]  /*6da0*/  ISETP.GE.AND P3, PT, R213, R120, PT ;  /* 0x00000078d500720c */ /* 0x000fe40003f66270 */
[----:B------:R-:W-:Y:S02]  /*6db0*/  CS2R R50, SRZ ;  /* 0x0000000000327805 */ /* 0x000fe4000001ff00 */
[----:B------:R-:W-:Y:S01]  /*6dc0*/  CS2R R48, SRZ ;  /* 0x0000000000307805 */ /* 0x000fe2000001ff00 */
[----:B------:R-:W5:Y:S01]  /*6dd0*/  @!P2 LDG.E.128 R40, desc[UR8][R44.64] ;  /* 0x000000082c28a981 */ /* 0x000f62000c1e1d00 */
[----:B------:R-:W-:-:S04]  /*6de0*/  CS2R R46, SRZ ;  /* 0x00000000002e7805 */ /* 0x000fc8000001ff00 */
[----:B------:R-:W5:Y:S04]  /*6df0*/  @!P2 LDG.E.128 R48, desc[UR8][R52.64] ;  /* 0x000000083430a981 */ /* 0x000f68000c1e1d00 */
[----:B------:R0:W5:Y:S02]  /*6e00*/  @!P3 LDG.E.128 R36, desc[UR8][R44.64+0x80] ;  /* 0x000080082c24b981 */ /* 0x000164000c1e1d00 */
[----:B0-----:R-:W-:-:S06]  /*6e10*/  CS2R R44, SRZ ;  /* 0x00000000002c7805 */ /* 0x001fcc000001ff00 */
[----:B------:R0:W5:Y:S02]  /*6e20*/  @!P3 LDG.E.128 R44, desc[UR8][R52.64+0x80] ;  /* 0x00008008342cb981 */ /* 0x000164000c1e1d00 */
.L_x_515:
[----:B------:R-:W-:Y:S05]  /*6e30*/  BSYNC B1 ;  /* 0x0000000000017941 */ /* 0x000fea0003800000 */
.L_x_514:
[----:B------:R-:W2:Y:S01]  /*6e40*/  LDL.LU R60, [R1+0x10] ;  /* 0x00001000013c7983 */ /* 0x000ea20000300800 */
[----:B------:R-:W-:Y:S01]  /*6e50*/  VIADD R58, R212, 0x20 ;  /* 0x00000020d43a7836 */ /* 0x000fe20000000000 */
[----:B0----5:R-:W-:Y:S01]  /*6e60*/  MOV R52, R39 ;  /* 0x0000002700347202 */ /* 0x021fe20000000f00 */
[----:B------:R-:W-:Y:S01]  /*6e70*/  IMAD.MOV.U32 R53, RZ, RZ, R38 ;  /* 0x000000ffff357224 */ /* 0x000fe200078e0026 */
[----:B------:R-:W-:Y:S01]  /*6e80*/  BSSY B1, `(.L_x_516) ;  /* 0x0000042000017945 */ /* 0x000fe20003800000 */
[----:B------:R-:W-:Y:S01]  /*6e90*/  IMAD.MOV.U32 R57, RZ, RZ, R36 ;  /* 0x000000ffff397224 */ /* 0x000fe200078e0024 */
[----:B------:R-:W-:Y:S01]  /*6ea0*/  ISETP.GE.AND P2, PT, R58, R4, PT ;  /* 0x000000043a00720c */ /* 0x000fe20003f46270 */
[----:B------:R-:W-:Y:S01]  /*6eb0*/  IMAD.MOV.U32 R56, RZ, RZ, R37 ;  /* 0x000000ffff387224 */ /* 0x000fe200078e0025 */
[----:B------:R-:W-:Y:S01]  /*6ec0*/  PRMT R173, R52, 0x7610, R173 ;  /* 0x0000761034ad7816 */ /* 0x000fe200000000ad */
[----:B------:R-:W-:Y:S01]  /*6ed0*/  IMAD.MOV.U32 R52, RZ, RZ, R42 ;  /* 0x000000ffff347224 */ /* 0x000fe200078e002a */
[----:B------:R-:W-:-:S02]  /*6ee0*/  PRMT R171, R53, 0x7610, R171 ;  /* 0x0000761035ab7816 */ /* 0x000fc400000000ab */
[----:B------:R-:W-:Y:S02]  /*6ef0*/  CS2R R58, SRZ ;  /* 0x00000000003a7805 */ /* 0x000fe4000001ff00 */
[----:B------:R-:W-:Y:S02]  /*6f00*/  MOV R53, R43 ;  /* 0x0000002b00357202 */ /* 0x000fe40000000f00 */
[----:B------:R-:W-:Y:S02]  /*6f10*/  CS2R R62, SRZ ;  /* 0x00000000003e7805 */ /* 0x000fe4000001ff00 */
[----:B------:R-:W-:Y:S01]  /*6f20*/  PRMT R172, R57, 0x7610, R172 ;  /* 0x0000761039ac7816 */ /* 0x000fe200000000ac */
[----:B------:R-:W-:Y:S01]  /*6f30*/  IMAD.MOV.U32 R57, RZ, RZ, R46 ;  /* 0x000000ffff397224 */ /* 0x000fe200078e002e */
[----:B------:R-:W-:Y:S01]  /*6f40*/  PRMT R175, R56, 0x7610, R175 ;  /* 0x0000761038af7816 */ /* 0x000fe200000000af */
[----:B------:R-:W-:Y:S01]  /*6f50*/  IMAD.MOV.U32 R56, RZ, RZ, R41 ;  /* 0x000000ffff387224 */ /* 0x000fe200078e0029 */
[----:B------:R-:W-:-:S02]  /*6f60*/  PRMT R176, R52, 0x7610, R176 ;  /* 0x0000761034b07816 */ /* 0x000fc400000000b0 */
[----:B------:R-:W-:Y:S02]  /*6f70*/  CS2R R66, SRZ ;  /* 0x0000000000427805 */ /* 0x000fe4000001ff00 */
[----:B------:R-:W-:Y:S01]  /*6f80*/  PRMT R177, R53, 0x7610, R177 ;  /* 0x0000761035b17816 */ /* 0x000fe200000000b1 */
[----:B------:R-:W-:Y:S01]  /*6f90*/  IMAD.MOV.U32 R53, RZ, RZ, R40 ;  /* 0x000000ffff357224 */ /* 0x000fe200078e0028 */
[----:B------:R-:W-:Y:S01]  /*6fa0*/  MOV R52, R47 ;  /* 0x0000002f00347202 */ /* 0x000fe20000000f00 */
[----:B------:R-:W-:Y:S01]  /*6fb0*/  IMAD.MOV.U32 R70, RZ, RZ, R48 ;  /* 0x000000ffff467224 */ /* 0x000fe200078e0030 */
[----:B------:R-:W-:Y:S01]  /*6fc0*/  PRMT R152, R56, 0x7610, R152 ;  /* 0x0000761038987816 */ /* 0x000fe20000000098 */
[----:B------:R-:W-:Y:S01]  /*6fd0*/  IMAD.MOV.U32 R56, RZ, RZ, R45 ;  /* 0x000000ffff387224 */ /* 0x000fe200078e002d */
        /* <DEDUP_REMOVED lines=8> */
[----:B------:R-:W-:Y:S02]  /*7060*/  PRMT R172, R172, 0x5410, R57 ;  /* 0x00005410acac7816 */ /* 0x000fe40000000039 */
[----:B------:R-:W-:Y:S02]  /*7070*/  PRMT R175, R175, 0x5410, R56 ;  /* 0x00005410afaf7816 */ /* 0x000fe40000000038 */
[----:B------:R-:W-:Y:S02]  /*7080*/  CS2R R56, SRZ ;  /* 0x0000000000387805 */ /* 0x000fe4000001ff00 */
[----:B------:R-:W-:Y:S02]  /*7090*/  PRMT R176, R176, 0x5410, R52 ;  /* 0x00005410b0b07816 */ /* 0x000fe40000000034 */
[----:B------:R-:W-:-:S02]  /*70a0*/  PRMT R178, R53, 0x7610, R178 ;  /* 0x0000761035b27816 */ /* 0x000fc400000000b2 */
[----:B------:R-:W-:Y:S02]  /*70b0*/  CS2R R52, SRZ ;  /* 0x0000000000347805 */ /* 0x000fe4000001ff00 */
[----:B--2---:R-:W-:-:S04]  /*70c0*/  LOP3.LUT R60, R60, 0xfffffffe, RZ, 0xc0, !PT ;  /* 0xfffffffe3c3c7812 */ /* 0x004fc800078ec0ff */
[----:B------:R-:W-:-:S05]  /*70d0*/  @P2 LOP3.LUT R60, R60, 0x1, RZ, 0xfc, !PT ;  /* 0x000000013c3c2812 */ /* 0x000fca00078efcff */
[----:B------:R0:W-:Y:S02]  /*70e0*/  STL [R1+0x10], R60 ;  /* 0x0000103c01007387 */ /* 0x0001e40000100800 */
[----:B0-----:R-:W-:Y:S01]  /*70f0*/  CS2R R60, SRZ ;  /* 0x00000000003c7805 */ /* 0x001fe2000001ff00 */
[----:B------:R-:W-:Y:S06]  /*7100*/  @P2 BRA `(.L_x_517) ;  /* 0x0000000000642947 */ /* 0x000fec0003800000 */
[----:B------:R-:W-:Y:S01]  /*7110*/  IADD3 R54, P2, P3, R102, R86, R33 ;  /* 0x0000005666367210 */ /* 0x000fe20007b5e021 */
[----:B------:R-:W-:Y:S01]  /*7120*/  ULDC.64 UR4, c[0x0][0x3e8] ;  /* 0x0000fa0000047ab9 */ /* 0x000fe20000000a00 */
[----:B------:R-:W-:Y:S02]  /*7130*/  CS2R R58, SRZ ;  /* 0x00000000003a7805 */ /* 0x000fe4000001ff00 */
[----:B------:R-:W-:Y:S02]  /*7140*/  CS2R R56, SRZ ;  /* 0x0000000000387805 */ /* 0x000fe4000001ff00 */
[----:B------:R-:W-:Y:S02]  /*7150*/  IADD3.X R55, R25, R0, R35, P2, P3 ;  /* 0x0000000019377210 */ /* 0x000fe400017e6423 */
[----:B------:R-:W-:Y:S02]  /*7160*/  CS2R R66, SRZ ;  /* 0x0000000000427805 */ /* 0x000fe4000001ff00 */
[----:B------:R-:W-:-:S02]  /*7170*/  IADD3 R52, P2, P3, R108, R84, R29 ;  /* 0x000000546c347210 */ /* 0x000fc40007b5e01d */
[----:B------:R-:W-:Y:S01]  /*7180*/  CS2R R64, SRZ ;  /* 0x0000000000407805 */ /* 0x000fe2000001ff00 */
[----:B------:R-:W-:Y:S01]  /*7190*/  ULDC.64 UR6, c[0x0][0x208] ;  /* 0x0000820000067ab9 */ /* 0x000fe20000000a00 */
        /* <DEDUP_REMOVED lines=9> */
[----:B------:R-:W5:Y:S04]  /*7230*/  @!P2 LDG.E.128 R56, desc[UR6][R60.64] ;  /* 0x000000063c38a981 */ /* 0x000f68000c1e1d00 */
[----:B------:R-:W5:Y:S01]  /*7240*/  @!P2 LDG.E.128 R64, desc[UR6][R68.64] ;  /* 0x000000064440a981 */ /* 0x000f62000c1e1d00 */
[----:B------:R-:W-:Y:S02]  /*7250*/  ISETP.GE.AND P2, PT, R213, R120, PT ;  /* 0x00000078d500720c */ /* 0x000fe40003f46270 */
[----:B------:R-:W-:-:S11]  /*7260*/  CS2R R62, SRZ ;  /* 0x00000000003e7805 */ /* 0x000fd6000001ff00 */
[----:B------:R0:W5:Y:S02]  /*7270*/  @!P2 LDG.E.128 R52, desc[UR6][R60.64+0x80] ;  /* 0x000080063c34a981 */ /* 0x000164000c1e1d00 */
[----:B0-----:R-:W-:-:S06]  /*7280*/  CS2R R60, SRZ ;  /* 0x00000000003c7805 */ /* 0x001fcc000001ff00 */
[----:B------:R0:W5:Y:S02]  /*7290*/  @!P2 LDG.E.128 R60, desc[UR6][R68.64+0x80] ;  /* 0x00008006443ca981 */ /* 0x000164000c1e1d00 */
.L_x_517:
[----:B------:R-:W-:Y:S05]  /*72a0*/  BSYNC B1 ;  /* 0x0000000000017941 */ /* 0x000fea0003800000 */
.L_x_516:
[----:B0----5:R-:W-:Y:S01]  /*72b0*/  IMAD.MOV.U32 R68, RZ, RZ, R55 ;  /* 0x000000ffff447224 */ /* 0x021fe200078e0037 */
[----:B------:R-:W-:Y:S01]  /*72c0*/  MOV R69, R54 ;  /* 0x0000003600457202 */ /* 0x000fe20000000f00 */
[----:B------:R-:W-:Y:S01]  /*72d0*/  VIADD R72, R212, 0x40 ;  /* 0x00000040d4487836 */ /* 0x000fe20000000000 */
[----:B------:R-:W-:Y:S01]  /*72e0*/  PRMT R178, R178, 0x5410, R70 ;  /* 0x00005410b2b27816 */ /* 0x000fe20000000046 */
[----:B------:R-:W-:Y:S01]  /*72f0*/  IMAD.MOV.U32 R70, RZ, RZ, R53 ;  /* 0x000000ffff467224 */ /* 0x000fe200078e0035 */
[----:B------:R-:W-:Y:S01]  /*7300*/  PRMT R163, R69, 0x5410, R68 ;  /* 0x0000541045a37816 */ /* 0x000fe20000000044 */
[----:B------:R-:W-:Y:S01]  /*7310*/  IMAD.MOV.U32 R68, RZ, RZ, R59 ;  /* 0x000000ffff447224 */ /* 0x000fe200078e003b */
[----:B------:R-:W-:Y:S01]  /*7320*/  MOV R69, R58 ;  /* 0x0000003a00457202 */ /* 0x000fe20000000f00 */
[----:B------:R-:W-:Y:S01]  /*7330*/  BSSY B1, `(.L_x_518) ;  /* 0x0000033000017945 */ /* 0x000fe20003800000 */
[----:B------:R-:W-:Y:S02]  /*7340*/  ISETP.GE.AND P3, PT, R72, R4, PT ;  /* 0x000000044800720c */ /* 0x000fe40003f66270 */
[----:B------:R-:W-:-:S02]  /*7350*/  CS2R R74, SRZ ;  /* 0x00000000004a7805 */ /* 0x000fc4000001ff00 */
[----:B------:R-:W-:Y:S01]  /*7360*/  PRMT R167, R69, 0x5410, R68 ;  /* 0x0000541045a77816 */ /* 0x000fe20000000044 */
[----:B------:R-:W-:Y:S01]  /*7370*/  IMAD.MOV.U32 R68, RZ, RZ, R63 ;  /* 0x000000ffff447224 */ /* 0x000fe200078e003f */
[----:B------:R-:W-:Y:S02]  /*7380*/  MOV R69, R62 ;  /* 0x0000003e00457202 */ /* 0x000fe40000000f00 */
[----:B------:R-:W-:Y:S02]  /*7390*/  CS2R R72, SRZ ;  /* 0x0000000000487805 */ /* 0x000fe4000001ff00 */
[----:B------:R-:W-:Y:S01]  /*73a0*/  PRMT R153, R71, 0x7610, R153 ;  /* 0x0000761047997816 */ /* 0x000fe20000000099 */
[----:B------:R-:W-:Y:S01]  /*73b0*/  IMAD.MOV.U32 R71, RZ, RZ, R52 ;  /* 0x000000ffff477224 */ /* 0x000fe200078e0034 */
[----:B------:R-:W-:Y:S01]  /*73c0*/  PRMT R165, R69, 0x5410, R68 ;  /* 0x0000541045a57816 */ /* 0x000fe20000000044 */
[----:B------:R-:W-:Y:S01]  /*73d0*/  IMAD.MOV.U32 R69, RZ, RZ, R60 ;  /* 0x000000ffff457224 */ /* 0x000fe200078e003c */
[----:B------:R-:W-:Y:S01]  /*73e0*/  CS2R R78, SRZ ;  /* 0x00000000004e7805 */ /* 0x000fe2000001ff00 */
[----:B------:R-:W-:Y:S01]  /*73f0*/  IMAD.MOV.U32 R68, RZ, RZ, R61 ;  /* 0x000000ffff447224 */ /* 0x000fe200078e003d */
[----:B------:R-:W-:Y:S01]  /*7400*/  PRMT R164, R71, 0x5410, R70 ;  /* 0x0000541047a47816 */ /* 0x000fe20000000046 */
[----:B------:R-:W-:Y:S01]  /*7410*/  IMAD.MOV.U32 R71, RZ, RZ, R56 ;  /* 0x000000ffff477224 */ /* 0x000fe200078e0038 */
[----:B------:R-:W-:Y:S01]  /*7420*/  CS2R R76, SRZ ;  /* 0x00000000004c7805 */ /* 0x000fe2000001ff00 */
[----:B------:R-:W-:Y:S01]  /*7430*/  IMAD.MOV.U32 R70, RZ, RZ, R57 ;  /* 0x000000ffff467224 */ /* 0x000fe200078e0039 */
[----:B------:R-:W-:Y:S01]  /*7440*/  PRMT R166, R69, 0x5410, R68 ;  /* 0x0000541045a67816 */ /* 0x000fe20000000044 */
[----:B------:R-:W-:Y:S01]  /*7450*/  IMAD.MOV.U32 R68, RZ, RZ, R67 ;  /* 0x000000ffff447224 */ /* 0x000fe200078e0043 */
[----:B------:R-:W-:-:S02]  /*7460*/  MOV R69, R66 ;  /* 0x0000004200457202 */ /* 0x000fc40000000f00 */
[----:B------:R-:W-:Y:S02]  /*7470*/  CS2R R82, SRZ ;  /* 0x0000000000527805 */ /* 0x000fe4000001ff00 */
[----:B------:R-:W-:Y:S02]  /*7480*/  PRMT R168, R71, 0x5410, R70 ;  /* 0x0000541047a87816 */ /* 0x000fe40000000046 */
[----:B------:R-:W-:Y:S02]  /*7490*/  CS2R R70, SRZ ;  /* 0x0000000000467805 */ /* 0x000fe4000001ff00 */
[----:B------:R-:W-:Y:S01]  /*74a0*/  PRMT R169, R69, 0x5410, R68 ;  /* 0x0000541045a97816 */ /* 0x000fe20000000044 */
[----:B------:R-:W-:Y:S01]  /*74b0*/  IMAD.MOV.U32 R69, RZ, RZ, R64 ;  /* 0x000000ffff457224 */ /* 0x000fe200078e0040 */
[----:B------:R-:W-:Y:S02]  /*74c0*/  MOV R68, R65 ;  /* 0x0000004100447202 */ /* 0x000fe40000000f00 */
[----:B------:R-:W-:-:S02]  /*74d0*/  CS2R R80, SRZ ;  /* 0x0000000000507805 */ /* 0x000fc4000001ff00 */
[----:B------:R-:W-:Y:S02]  /*74e0*/  PRMT R170, R69, 0x5410, R68 ;  /* 0x0000541045aa7816 */ /* 0x000fe40000000044 */
[----:B------:R-:W-:Y:S01]  /*74f0*/  CS2R R68, SRZ ;  /* 0x0000000000447805 */ /* 0x000fe2000001ff00 */
[----:B------:R-:W-:Y:S06]  /*7500*/  @P3 BRA `(.L_x_519) ;  /* 0x0000000000543947 */ /* 0x000fec0003800000 */
[----:B------:R-:W-:Y:S01]  /*7510*/  IADD3 R86, P2, P5, R102, R32, R86 ;  /* 0x0000002066567210 */ /* 0x000fe20007d5e056 */
[----:B------:R-:W-:Y:S01]  /*7520*/  ULDC.64 UR4, c[0x0][0x3e8] ;  /* 0x0000fa0000047ab9 */ /* 0x000fe20000000a00 */
[----:B------:R-:W-:Y:S02]  /*7530*/  ULDC.64 UR6, c[0x0][0x208] ;  /* 0x0000820000067ab9 */ /* 0x000fe40000000a00 */
[----:B------:R-:W-:Y:S02]  /*7540*/  IADD3.X R0, R25, R34, R0, P2, P5 ;  /* 0x0000002219007210 */ /* 0x000fe400017ea400 */
        /* <DEDUP_REMOVED lines=17> */
.L_x_519:
[----:B------:R-:W-:Y:S05]  /*7660*/  BSYNC B1 ;  /* 0x0000000000017941 */ /* 0x000fea0003800000 */
.L_x_518:
        /* <DEDUP_REMOVED lines=15> */
[----:B------:R-:W-:Y:S02]  /*7760*/  IMAD.MOV.U32 R3, RZ, RZ, R78 ;  /* 0x000000ffff037224 */ /* 0x000fe400078e004e */
        /* <DEDUP_REMOVED lines=16> */
.L_x_520:
[----:B------:R-:W-:Y:S01]  /*7870*/  IMAD R3, R19, 0x8, R18 ;  /* 0x0000000813037824 */ /* 0x000fe200078e0212 */
[----:B------:R-:W-:Y:S01]  /*7880*/  SHF.L.U32 R0, R217, 0x1f, RZ ;  /* 0x0000001fd9007819 */ /* 0x000fe200000006ff */
[----:B------:R-:W1:Y:S01]  /*7890*/  LDC R143, c[0x0][0x2f4] ;  /* 0x0000bd00ff8f7b82 */ /* 0x000e620000000800 */
[----:B------:R-:W-:Y:S01]  /*78a0*/  BSSY B1, `(.L_x_521) ;  /* 0x0000004000017945 */ /* 0x000fe20003800000 */
[----:B------:R-:W-:Y:S01]  /*78b0*/  IMAD.MOV.U32 R123, RZ, RZ, R88 ;  /* 0x000000ffff7b7224 */ /* 0x000fe200078e0058 */
[----:B------:R-:W2:Y:S02]  /*78c0*/  SYNCS.PHASECHK.TRANS64.TRYWAIT P5, [R3+URZ+0x38890], R0 ;  /* 0x03889000030075a7 */ /* 0x000ea400080a017f */
[----:B--2---:R-:W-:Y:S05]  /*78d0*/  @!P5 BRA `(.L_x_522) ;  /* 0x0000023c0014d947 */ /* 0x004fea0003800000 */
.L_x_859:
[----:B------:R-:W-:Y:S05]  /*78e0*/  BSYNC B1 ;  /* 0x0000000000017941 */ /* 0x000fea0003800000 */
.L_x_521:
[----:B------:R-:W3:Y:S01]  /*78f0*/  LDC.64 R124, c[0x0][0x300] ;  /* 0x0000c000ff7c7b82 */ /* 0x000ee20000000a00 */
[----:B------:R-:W-:Y:S01]  /*7900*/  BSSY B1, `(.L_x_523) ;  /* 0x000010c000017945 */ /* 0x000fe20003800000 */
[----:B-1----:R-:W-:-:S03]  /*7910*/  IMAD.IADD R145, R143, 0x1, -R115 ;  /* 0x000000018f917824 */ /* 0x002fc600078e0a73 */
[----:B------:R-:W-:Y:S05]  /*7920*/  @P4 BRA `(.L_x_524) ;  /* 0x0000001000244947 */ /* 0x000fea0003800000 */
[----:B------:R-:W-:Y:S01]  /*7930*/  ISETP.NE.AND P4, PT, R27, RZ, PT ;  /* 0x000000ff1b00720c */ /* 0x000fe20003f85270 */
[-C--:B---3--:R-:W-:Y:S01]  /*7940*/  IMAD.WIDE.U32 R134, R212, R124.reuse, R122 ;  /* 0x0000007cd4867225 */ /* 0x088fe200078e007a */
[----:B0-----:R-:W-:Y:S01]  /*7950*/  SHF.R.S32.HI R84, RZ, 0x1f, R212 ;  /* 0x0000001fff547819 */ /* 0x001fe200000114d4 */
[----:B------:R-:W-:Y:S04]  /*7960*/  BSSY B2, `(.L_x_525) ;  /* 0x0000084000027945 */ /* 0x000fe80003800000 */
[----:B------:R-:W-:-:S04]  /*7970*/  IMAD R148, R84, R124, RZ ;  /* 0x0000007c54947224 */ /* 0x000fc800078e02ff */
[----:B------:R-:W-:-:S05]  /*7980*/  IMAD R148, R212, R125, R148 ;  /* 0x0000007dd4947224 */ /* 0x000fca00078e0294 */
[----:B------:R-:W-:Y:S01]  /*7990*/  IADD3 R148, R148, R135, RZ ;  /* 0x0000008794947210 */ /* 0x000fe20007ffe0ff */
[----:B------:R-:W-:Y:S06]  /*79a0*/  @!P4 BRA `(.L_x_526) ;  /* 0x0000000400fcc947 */ /* 0x000fec0003800000 */
[----:B------:R-:W-:Y:S01]  /*79b0*/  SEL R84, R115, R145, !P0 ;  /* 0x0000009173547207 */ /* 0x000fe20004000000 */
[----:B------:R-:W-:Y:S01]  /*79c0*/  IMAD.SHL.U32 R86, R212, 0x40, RZ ;  /* 0x00000040d4567824 */ /* 0x000fe200078e00ff */
[----:B------:R-:W-:Y:S01]  /*79d0*/  ISETP.GE.AND P4, PT, R16, R120, PT ;  /* 0x000000781000720c */ /* 0x000fe20003f86270 */
[----:B------:R-:W-:Y:S01]  /*79e0*/  BSSY B3, `(.L_x_527) ;  /* 0x000006e000037945 */ /* 0x000fe20003800000 */
[----:B------:R-:W-:-:S04]  /*79f0*/  SHF.R.S32.HI R85, RZ, 0x1f, R84 ;  /* 0x0000001fff557819 */ /* 0x000fc80000011454 */
[----:B------:R-:W-:-:S04]  /*7a00*/  LEA.HI R84, R85, R84, RZ, 0x4 ;  /* 0x0000005455547211 */ /* 0x000fc800078f20ff */
[----:B------:R-:W-:-:S04]  /*7a10*/  LEA.HI.SX32 R84, R84, R15, 0x1c ;  /* 0x0000000f54547211 */ /* 0x000fc800078fe2ff */
[----:B------:R-:W-:Y:S01]  /*7a20*/  SHF.R.S32.HI R85, RZ, 0x1f, R84 ;  /* 0x0000001fff557819 */ /* 0x000fe20000011454 */
[----:B------:R-:W-:-:S03]  /*7a30*/  IMAD.SHL.U32 R149, R84, 0x8, RZ ;  /* 0x0000000854957824 */ /* 0x000fc600078e00ff */
[----:B------:R-:W-:Y:S02]  /*7a40*/  LEA.HI R84, R85, R84, RZ, 0x3 ;  /* 0x0000005455547211 */ /* 0x000fe400078f18ff */
[----:B------:R-:W-:Y:S02]  /*7a50*/  LOP3.LUT R85, R149, 0x38, RZ, 0xc0, !PT ;  /* 0x0000003895557812 */ /* 0x000fe400078ec0ff */
[----:B------:R-:W-:Y:S02]  /*7a60*/  SHF.R.S32.HI R84, RZ, 0x3, R84 ;  /* 0x00000003ff547819 */ /* 0x000fe40000011454 */
[----:B------:R-:W-:-:S03]  /*7a70*/  LOP3.LUT R85, R85, 0x1c0, R86, 0xf8, !PT ;  /* 0x000001c055557812 */ /* 0x000fc600078ef856 */
[----:B------:R-:W-:Y:S01]  /*7a80*/  IMAD R84, R84, 0x1400, R228 ;  /* 0x0000140054547824 */ /* 0x000fe200078e02e4 */
[----:B------:R-:W-:-:S05]  /*7a90*/  LOP3.LUT R85, R85, R229, RZ, 0x3c, !PT ;  /* 0x000000e555557212 */ /* 0x000fca00078e3cff */
[----:B------:R-:W-:-:S04]  /*7aa0*/  IMAD.IADD R84, R84, 0x1, R85 ;  /* 0x0000000154547824 */ /* 0x000fc800078e0255 */
[C---:B------:R-:W-:Y:S02]  /*7ab0*/  IMAD R88, R19.reuse, 0x5000, R84 ;  /* 0x0000500013587824 */ /* 0x040fe400078e0254 */
[----:B------:R-:W-:Y:S02]  /*7ac0*/  IMAD R84, R19, 0x5000, R138 ;  /* 0x0000500013547824 */ /* 0x000fe400078e028a */
[----:B------:R-:W-:-:S03]  /*7ad0*/  IMAD R88, R88, 0x2, R18 ;  /* 0x0000000258587824 */ /* 0x000fc600078e0212 */
[----:B------:R-:W-:-:S03]  /*7ae0*/  LEA R84, R84, R18, 0x1 ;  /* 0x0000001254547211 */ /* 0x000fc600078e08ff */
[----:B------:R-:W0:Y:S04]  /*7af0*/  LDS.128 R88, [R88+0x24400] ;  /* 0x0244000058587984 */ /* 0x000e280000000c00 */
[----:B------:R-:W1:Y:S01]  /*7b00*/  LDS.128 R84, [R84+0x24400] ;  /* 0x0244000054547984 */ /* 0x000e620000000c00 */
[----:B------:R-:W-:Y:S05]  /*7b10*/  @P4 BRA `(.L_x_528) ;  /* 0x0000000400684947 */ /* 0x000fea0003800000 */
[----:B0-----:R-:W-:Y:S01]  /*7b20*/  IMAD.MOV.U32 R151, RZ, RZ, R89 ;  /* 0x000000ffff977224 */ /* 0x001fe200078e0059 */
[----:B------:R-:W-:Y:S01]  /*7b30*/  SHF.R.U64 R40, R40, 0x10, R41 ;  /* 0x0000001028287819 */ /* 0x000fe20000001229 */
[----:B-1----:R-:W-:Y:S01]  /*7b40*/  IMAD.MOV.U32 R150, RZ, RZ, R85 ;  /* 0x000000ffff967224 */ /* 0x002fe200078e0055 */
[----:B------:R-:W-:Y:S01]  /*7b50*/  SHF.R.U32.HI R41, RZ, 0x10, R41 ;  /* 0x00000010ff297819 */ /* 0x000fe20000011629 */
[----:B------:R-:W-:Y:S01]  /*7b60*/  HADD2.F32 R153, -RZ, R153.H0_H0 ;  /* 0x20000099ff997230 */ /* 0x000fe20000004100 */
[----:B------:R-:W-:Y:S01]  /*7b70*/  SHF.R.U64 R48, R48, 0x10, R49 ;  /* 0x0000001030307819 */ /* 0x000fe20000001231 */
[----:B------:R-:W-:Y:S01]  /*7b80*/  HADD2.F32 R85, -RZ, R151.H0_H0 ;  /* 0x20000097ff557230 */ /* 0x000fe20000004100 */
[----:B------:R-:W-:Y:S01]  /*7b90*/  SHF.R.U64 R42, R42, 0x10, R43 ;  /* 0x000000102a2a7819 */ /* 0x000fe2000000122b */
[----:B------:R-:W-:Y:S02]  /*7ba0*/  HADD2.F32 R154, -RZ, R150.H0_H0 ;  /* 0x20000096ff9a7230 */ /* 0x000fe40000004100 */
[----:B------:R-:W-:-:S02]  /*7bb0*/  HADD2.F32 R152, -RZ, R152.H0_H0 ;  /* 0x20000098ff987230 */ /* 0x000fc40000004100 */
[CC--:B------:R-:W-:Y:S01]  /*7bc0*/  FMUL.FTZ R89, R85.reuse, R153.reuse ;  /* 0x0000009955597220 */ /* 0x0c0fe20000410000 */
[----:B------:R-:W-:Y:S02]  /*7bd0*/  HADD2.F32 R150, -RZ, R150.H1_H1 ;  /* 0x30000096ff967230 */ /* 0x000fe40000004100 */
[C---:B------:R-:W-:Y:S01]  /*7be0*/  FMUL.FTZ R153, R154.reuse, R153 ;  /* 0x000000999a997220 */ /* 0x040fe20000410000 */
[----:B------:R-:W-:Y:S02]  /*7bf0*/  HADD2.F32 R48, -RZ, R48.H0_H0 ;  /* 0x20000030ff307230 */ /* 0x000fe40000004100 */
[-C--:B------:R-:W-:Y:S01]  /*7c00*/  FFMA.FTZ R89, R154, R152.reuse, -R89 ;  /* 0x000000989a597223 */ /* 0x080fe20000010859 */
[----:B------:R-:W-:Y:S02]  /*7c10*/  HADD2.F32 R42, -RZ, R42.H0_H0 ;  /* 0x2000002aff2a7230 */ /* 0x000fe40000004100 */
[----:B------:R-:W-:Y:S01]  /*7c20*/  FFMA.FTZ R85, R85, R152, R153 ;  /* 0x0000009855557223 */ /* 0x000fe20000010099 */
[----:B------:R-:W-:Y:S01]  /*7c30*/  SHF.R.U32.HI R152, RZ, 0x10, R49 ;  /* 0x00000010ff987819 */ /* 0x000fe20000011631 */
[----:B------:R-:W-:-:S02]  /*7c40*/  HADD2.F32 R49, -RZ, R151.H1_H1 ;  /* 0x30000097ff317230 */ /* 0x000fc40000004100 */
[----:B------:R-:W-:Y:S02]  /*7c50*/  HADD2.F32 R151, -RZ, R41.H0_H0 ;  /* 0x20000029ff977230 */ /* 0x000fe40000004100 */
[----:B------:R-:W-:Y:S02]  /*7c60*/  HADD2.F32 R152, -RZ, R152.H0_H0 ;  /* 0x20000098ff987230 */ /* 0x000fe40000004100 */
[----:B------:R-:W-:-:S03]  /*7c70*/  HADD2.F32 R153, -RZ, R178.H0_H0 ;  /* 0x200000b2ff997230 */ /* 0x000fc60000004100 */
[-C--:B------:R-:W-:Y:S01]  /*7c80*/  FMUL.FTZ R41, R49, R152.reuse ;  /* 0x0000009831297220 */ /* 0x080fe20000410000 */
[----:B------:R-:W-:-:S03]  /*7c90*/  FMUL.FTZ R152, R150, R152 ;  /* 0x0000009896987220 */ /* 0x000fc60000410000 */
[-C--:B------:R-:W-:Y:S01]  /*7ca0*/  FFMA.FTZ R41, R150, R151.reuse, -R41 ;  /* 0x0000009796297223 */ /* 0x080fe20000010829 */
[----:B------:R-:W-:Y:S01]  /*7cb0*/  FFMA.FTZ R49, R49, R151, R152 ;  /* 0x0000009731317223 */ /* 0x000fe20000010098 */
[----:B------:R-:W-:Y:S01]  /*7cc0*/  MOV R151, R91 ;  /* 0x0000005b00977202 */ /* 0x000fe20000000f00 */
[----:B------:R-:W-:Y:S02]  /*7cd0*/  IMAD.MOV.U32 R150, RZ, RZ, R87 ;  /* 0x000000ffff967224 */ /* 0x000fe400078e0057 */
[----:B------:R-:W-:Y:S01]  /*7ce0*/  HADD2.F32 R152, -RZ, R177.H0_H0 ;  /* 0x200000b1ff987230 */ /* 0x000fe20000004100 */
[----:B------:R-:W-:Y:S01]  /*7cf0*/  F2FP.F16.F32.PACK_AB R41, R41, R89 ;  /* 0x000000592929723e */ /* 0x000fe200000000ff */
[----:B------:R-:W-:Y:S01]  /*7d00*/  HADD2.F32 R91, -RZ, R151.H0_H0 ;  /* 0x20000097ff5b7230 */ /* 0x000fe20000004100 */
[----:B------:R-:W-:Y:S01]  /*7d10*/  F2FP.F16.F32.PACK_AB R49, R49, R85 ;  /* 0x000000553131723e */ /* 0x000fe200000000ff */
[--C-:B------:R-:W-:Y:S02]  /*7d20*/  HADD2.F32 R154, -RZ, R150.reuse.H0_H0 ;  /* 0x20000096ff9a7230 */ /* 0x100fe40000004100 */
[----:B------:R-:W-:-:S02]  /*7d30*/  HADD2.F32 R150, -RZ, R150.H1_H1 ;  /* 0x30000096ff967230 */ /* 0x000fc40000004100 */
[CC--:B------:R-:W-:Y:S01]  /*7d40*/  FMUL.FTZ R87, R91.reuse, R153.reuse ;  /* 0x000000995b577220 */ /* 0x0c0fe20000410000 */
[----:B------:R-:W-:Y:S02]  /*7d50*/  IMAD.MOV.U32 R85, RZ, RZ, R41 ;  /* 0x000000ffff557224 */ /* 0x000fe400078e0029 */
[C---:B------:R-:W-:Y:S01]  /*7d60*/  FMUL.FTZ R153, R154.reuse, R153 ;  /* 0x000000999a997220 */ /* 0x040fe20000410000 */
[----:B------:R-:W-:Y:S02]  /*7d70*/  IMAD.MOV.U32 R89, RZ, RZ, R49 ;  /* 0x000000ffff597224 */ /* 0x000fe400078e0031 */
[-C--:B------:R-:W-:Y:S01]  /*7d80*/  FFMA.FTZ R87, R154, R152.reuse, -R87 ;  /* 0x000000989a577223 */ /* 0x080fe20000010857 */
[----:B------:R-:W-:Y:S02]  /*7d90*/  HADD2.F32 R154, -RZ, R178.H1_H1 ;  /* 0x300000b2ff9a7230 */ /* 0x000fe40000004100 */
[----:B------:R-:W-:Y:S01]  /*7da0*/  FFMA.FTZ R91, R91, R152, R153 ;  /* 0x000000985b5b7223 */ /* 0x000fe20000010099 */
[----:B------:R-:W-:-:S02]  /*7db0*/  SHF.R.U32.HI R152, RZ, 0x10, R43 ;  /* 0x00000010ff987819 */ /* 0x000fc4000001162b */
[--C-:B------:R-:W-:Y:S02]  /*7dc0*/  SHF.R.U64 R43, R50, 0x10, R51.reuse ;  /* 0x00000010322b7819 */ /* 0x100fe40000001233 */
[----:B------:R-:W-:Y:S01]  /*7dd0*/  SHF.R.U32.HI R50, RZ, 0x10, R51 ;  /* 0x00000010ff327819 */ /* 0x000fe20000011633 */
[----:B------:R-:W-:Y:S02]  /*7de0*/  HADD2.F32 R51, -RZ, R151.H1_H1 ;  /* 0x30000097ff337230 */ /* 0x000fe40000004100 */
[----:B------:R-:W-:Y:S02]  /*7df0*/  HADD2.F32 R152, -RZ, R152.H0_H0 ;  /* 0x20000098ff987230 */ /* 0x000fe40000004100 */
[----:B------:R-:W-:Y:S02]  /*7e00*/  HADD2.F32 R151, -RZ, R50.H0_H0 ;  /* 0x20000032ff977230 */ /* 0x000fe40000004100 */
[----:B------:R-:W-:-:S03]  /*7e10*/  HADD2.F32 R43, -RZ, R43.H0_H0 ;  /* 0x2000002bff2b7230 */ /* 0x000fc60000004100 */
[----:B------:R-:W-:-:S04]  /*7e20*/  FMUL.FTZ R50, R51, R151 ;  /* 0x0000009733327220 */ /* 0x000fc80000410000 */
[CC--:B------:R-:W-:Y:S01]  /*7e30*/  FFMA.FTZ R50, R150.reuse, R152.reuse, -R50 ;  /* 0x0000009896327223 */ /* 0x0c0fe20000010832 */
[----:B------:R-:W-:Y:S01]  /*7e40*/  FMUL.FTZ R150, R150, R151 ;  /* 0x0000009796967220 */ /* 0x000fe20000410000 */
[--C-:B------:R-:W-:Y:S02]  /*7e50*/  HADD2.F32 R151, -RZ, R88.reuse.H0_H0 ;  /* 0x20000058ff977230 */ /* 0x100fe40000004100 */
[----:B------:R-:W-:Y:S02]  /*7e60*/  HADD2.F32 R88, -RZ, R88.H1_H1 ;  /* 0x30000058ff587230 */ /* 0x000fe40000004100 */
[----:B------:R-:W-:Y:S01]  /*7e70*/  FFMA.FTZ R51, R51, R152, R150 ;  /* 0x0000009833337223 */ /* 0x000fe20000010096 */
[----:B------:R-:W-:Y:S02]  /*7e80*/  HADD2.F32 R150, -RZ, R84.H0_H0 ;  /* 0x20000054ff967230 */ /* 0x000fe40000004100 */
[-C--:B------:R-:W-:Y:S01]  /*7e90*/  FMUL.FTZ R153, R151, R154.reuse ;  /* 0x0000009a97997220 */ /* 0x080fe20000410000 */
[----:B------:R-:W-:Y:S01]  /*7ea0*/  HADD2.F32 R152, -RZ, R177.H1_H1 ;  /* 0x300000b1ff987230 */ /* 0x000fe20000004100 */
[----:B------:R-:W-:Y:S01]  /*7eb0*/  F2FP.F16.F32.PACK_AB R87, R50, R87 ;  /* 0x000000573257723e */ /* 0x000fe200000000ff */
[----:B------:R-:W-:Y:S01]  /*7ec0*/  FMUL.FTZ R154, R150, R154 ;  /* 0x0000009a969a7220 */ /* 0x000fe20000410000 */
[----:B------:R-:W-:-:S02]  /*7ed0*/  F2FP.F16.F32.PACK_AB R91, R51, R91 ;  /* 0x0000005b335b723e */ /* 0x000fc400000000ff */
[-C--:B------:R-:W-:Y:S01]  /*7ee0*/  FFMA.FTZ R150, R150, R152.reuse, -R153 ;  /* 0x0000009896967223 */ /* 0x080fe20000010899 */
[----:B------:R-:W-:Y:S01]  /*7ef0*/  FFMA.FTZ R151, R151, R152, R154 ;  /* 0x0000009897977223 */ /* 0x000fe2000001009a */
[----:B------:R-:W-:Y:S02]  /*7f00*/  HADD2.F32 R152, -RZ, R84.H1_H1 ;  /* 0x30000054ff987230 */ /* 0x000fe40000004100 */
[----:B------:R-:W-:Y:S02]  /*7f10*/  HADD2.F32 R84, -RZ, R40.H0_H0 ;  /* 0x20000028ff547230 */ /* 0x000fe40000004100 */
[-C--:B------:R-:W-:Y:S01]  /*7f20*/  FMUL.FTZ R40, R88, R48.reuse ;  /* 0x0000003058287220 */ /* 0x080fe20000410000 */
[--C-:B------:R-:W-:Y:S02]  /*7f30*/  HADD2.F32 R154, -RZ, R176.reuse.H1_H1 ;  /* 0x300000b0ff9a7230 */ /* 0x100fe40000004100 */
[C---:B------:R-:W-:Y:S01]  /*7f40*/  FMUL.FTZ R48, R152.reuse, R48 ;  /* 0x0000003098307220 */ /* 0x040fe20000410000 */
[----:B------:R-:W-:Y:S01]  /*7f50*/  FFMA.FTZ R40, R152, R84, -R40 ;  /* 0x0000005498287223 */ /* 0x000fe20000010828 */
[----:B------:R-:W-:-:S02]  /*7f60*/  HADD2.F32 R152, -RZ, R176.H0_H0 ;  /* 0x200000b0ff987230 */ /* 0x000fc40000004100 */
[----:B------:R-:W-:Y:S01]  /*7f70*/  FFMA.FTZ R48, R88, R84, R48 ;  /* 0x0000005458307223 */ /* 0x000fe20000010030 */
[----:B------:R-:W-:Y:S02]  /*7f80*/  HADD2.F32 R84, -RZ, R90.H0_H0 ;  /* 0x2000005aff547230 */ /* 0x000fe40000004100 */
[----:B------:R-:W-:Y:S01]  /*7f90*/  HADD2.F32 R88, -RZ, R86.H0_H0 ;  /* 0x20000056ff587230 */ /* 0x000fe20000004100 */
[----:B------:R-:W-:Y:S01]  /*7fa0*/  F2FP.F16.F32.PACK_AB R40, R40, R150 ;  /* 0x000000962828723e */ /* 0x000fe200000000ff */
[----:B------:R-:W-:Y:S02]  /*7fb0*/  HADD2.F32 R90, -RZ, R90.H1_H1 ;  /* 0x3000005aff5a7230 */ /* 0x000fe40000004100 */
[-C--:B------:R-:W-:Y:S01]  /*7fc0*/  FMUL.FTZ R153, R84, R154.reuse ;  /* 0x0000009a54997220 */ /* 0x080fe20000410000 */
[----:B------:R-:W-:Y:S02]  /*7fd0*/  HADD2.F32 R86, -RZ, R86.H1_H1 ;  /* 0x30000056ff567230 */ /* 0x000fe40000004100 */
[----:B------:R-:W-:Y:S01]  /*7fe0*/  FMUL.FTZ R154, R88, R154 ;  /* 0x0000009a589a7220 */ /* 0x000fe20000410000 */
[----:B------:R-:W-:Y:S01]  /*7ff0*/  F2FP.F16.F32.PACK_AB R48, R48, R151 ;  /* 0x000000973030723e */ /* 0x000fe200000000ff */
[----:B------:R-:W-:-:S02]  /*8000*/  FFMA.FTZ R153, R88, R152, -R153 ;  /* 0x0000009858997223 */ /* 0x000fc40000010899 */
[----:B------:R-:W-:Y:S01]  /*8010*/  FFMA.FTZ R154, R84, R152, R154 ;  /* 0x00000098549a7223 */ /* 0x000fe2000001009a */
[-C--:B------:R-:W-:Y:S01]  /*8020*/  FMUL.FTZ R84, R90, R43.reuse ;  /* 0x0000002b5a547220 */ /* 0x080fe20000410000 */
[C---:B------:R-:W-:Y:S01]  /*8030*/  FMUL.FTZ R43, R86.reuse, R43 ;  /* 0x0000002b562b7220 */ /* 0x040fe20000410000 */
[----:B------:R-:W-:Y:S02]  /*8040*/  MOV R88, R48 ;  /* 0x0000003000587202 */ /* 0x000fe40000000f00 */
[-C--:B------:R-:W-:Y:S01]  /*8050*/  FFMA.FTZ R84, R86, R42.reuse, -R84 ;  /* 0x0000002a56547223 */ /* 0x080fe20000010854 */
[----:B------:R-:W-:-:S04]  /*8060*/  FFMA.FTZ R43, R90, R42, R43 ;  /* 0x0000002a5a2b7223 */ /* 0x000fc8000001002b */
[----:B------:R-:W-:Y:S01]  /*8070*/  F2FP.F16.F32.PACK_AB R153, R84, R153 ;  /* 0x000000995499723e */ /* 0x000fe200000000ff */
[----:B------:R-:W-:Y:S01]  /*8080*/  IMAD.MOV.U32 R84, RZ, RZ, R40 ;  /* 0x000000ffff547224 */ /* 0x000fe200078e0028 */
[----:B------:R-:W-:-:S03]  /*8090*/  F2FP.F16.F32.PACK_AB R43, R43, R154 ;  /* 0x0000009a2b2b723e */ /* 0x000fc600000000ff */
[----:B------:R-:W-:Y:S02]  /*80a0*/  IMAD.MOV.U32 R86, RZ, RZ, R153 ;  /* 0x000000ffff567224 */ /* 0x000fe400078e0099 */
[----:B------:R-:W-:-:S07]  /*80b0*/  IMAD.MOV.U32 R90, RZ, RZ, R43 ;  /* 0x000000ffff5a7224 */ /* 0x000fce00078e002b */
.L_x_528:
[----:B------:R-:W-:Y:S05]  /*80c0*/  BSYNC B3 ;  /* 0x0000000000037941 */ /* 0x000fea0003800000 */
.L_x_527:
[----:B------:R-:W-:Y:S01]  /*80d0*/  ISETP.GE.AND P4, PT, R149, R143, PT ;  /* 0x0000008f9500720c */ /* 0x000fe20003f86270 */
[----:B------:R-:W-:-:S12]  /*80e0*/  ULDC.64 UR4, c[0x0][0x208] ;  /* 0x0000820000047ab9 */ /* 0x000fd80000000a00 */
[--C-:B------:R-:W-:Y:S02]  /*80f0*/  @!P4 SHF.R.S32.HI R43, RZ, 0x1f, R149.reuse ;  /* 0x0000001fff2bc819 */ /* 0x100fe40000011495 */
[----:B------:R-:W-:-:S04]  /*8100*/  @!P4 IADD3 R149, P5, P6, R96, R134, R149 ;  /* 0x000000866095c210 */ /* 0x000fc80007ebe095 */
[----:B------:R-:W-:Y:S02]  /*8110*/  @!P4 IADD3.X R43, R93, R148, R43, P5, P6 ;  /* 0x000000945d2bc210 */ /* 0x000fe40002fec42b */
[----:B------:R-:W-:-:S04]  /*8120*/  IADD3 R41, P5, P6, R96, R134, R14 ;  /* 0x0000008660297210 */ /* 0x000fc80007ebe00e */
[----:B------:R-:W-:Y:S02]  /*8130*/  IADD3.X R42, R93, R148, R8, P5, P6 ;  /* 0x000000945d2a7210 */ /* 0x000fe40002fec408 */
[----:B------:R-:W-:-:S04]  /*8140*/  LEA R40, P5, R41, R116, 0x1 ;  /* 0x0000007429287211 */ /* 0x000fc800078a08ff */
[----:B------:R-:W-:Y:S02]  /*8150*/  LEA.HI.X R41, R41, R117, R42, 0x1, P5 ;  /* 0x0000007529297211 */ /* 0x000fe400028f0c2a */
[----:B------:R-:W-:-:S03]  /*8160*/  @!P4 LEA R42, P5, R149, R116, 0x1 ;  /* 0x00000074952ac211 */ /* 0x000fc600078a08ff */
[----:B-1----:R1:W-:Y:S01]  /*8170*/  STG.E.128 desc[UR4][R40.64], R84 ;  /* 0x0000005428007986 */ /* 0x0023e2000c101d04 */
[----:B------:R-:W-:-:S05]  /*8180*/  @!P4 LEA.HI.X R43, R149, R117, R43, 0x1, P5 ;  /* 0x00000075952bc211 */ /* 0x000fca00028f0c2b */
[----:B0-----:R1:W-:Y:S04]  /*8190*/  @!P4 STG.E.128 desc[UR4][R42.64], R88 ;  /* 0x000000582a00c986 */ /* 0x0013e8000c101d04 */
.L_x_526:
[----:B------:R-:W-:Y:S05]  /*81a0*/  BSYNC B2 ;  /* 0x0000000000027941 */ /* 0x000fea0003800000 */
.L_x_525:
[----:B------:R-:W-:-:S13]  /*81b0*/  ISETP.NE.AND P4, PT, R11, RZ, PT ;  /* 0x000000ff0b00720c */ /* 0x000fda0003f85270 */
[----:B------:R-:W-:Y:S05]  /*81c0*/  @!P4 BRA `(.L_x_524) ;  /* 0x0000000400fcc947 */ /* 0x000fea0003800000 */
[----:B-1----:R-:W-:Y:S01]  /*81d0*/  SEL R40, R115, R145, !P1 ;  /* 0x0000009173287207 */ /* 0x002fe20004800000 */
[----:B------:R-:W-:Y:S01]  /*81e0*/  IMAD.SHL.U32 R42, R212, 0x40, RZ ;  /* 0x00000040d42a7824 */ /* 0x000fe200078e00ff */
[----:B------:R-:W-:Y:S01]  /*81f0*/  ISETP.GE.AND P4, PT, R213, R120, PT ;  /* 0x00000078d500720c */ /* 0x000fe20003f86270 */
[----:B------:R-:W-:Y:S01]  /*8200*/  BSSY B2, `(.L_x_529) ;  /* 0x000006e000027945 */ /* 0x000fe20003800000 */
[----:B------:R-:W-:-:S04]  /*8210*/  SHF.R.S32.HI R41, RZ, 0x1f, R40 ;  /* 0x0000001fff297819 */ /* 0x000fc80000011428 */
[----:B------:R-:W-:-:S04]  /*8220*/  LEA.HI R40, R41, R40, RZ, 0x4 ;  /* 0x0000002829287211 */ /* 0x000fc800078f20ff */
[----:B------:R-:W-:-:S04]  /*8230*/  LEA.HI.SX32 R40, R40, R13, 0x1c ;  /* 0x0000000d28287211 */ /* 0x000fc800078fe2ff */
[----:B------:R-:W-:Y:S02]  /*8240*/  SHF.R.S32.HI R41, RZ, 0x1f, R40 ;  /* 0x0000001fff297819 */ /* 0x000fe40000011428 */
[----:B------:R-:W-:Y:S02]  /*8250*/  SHF.L.U32 R84, R40, 0x3, RZ ;  /* 0x0000000328547819 */ /* 0x000fe400000006ff */
        /* <DEDUP_REMOVED lines=8> */
[----:B------:R-:W-:-:S03]  /*82e0*/  IMAD R40, R19, 0x5000, R137 ;  /* 0x0000500013287824 */ /* 0x000fc600078e0289 */
[----:B------:R-:W-:Y:S01]  /*82f0*/  LEA R48, R48, R18, 0x1 ;  /* 0x0000001230307211 */ /* 0x000fe200078e08ff */
[----:B------:R-:W-:-:S05]  /*8300*/  IMAD R40, R40, 0x2, R18 ;  /* 0x0000000228287824 */ /* 0x000fca00078e0212 */
[----:B------:R-:W0:Y:S04]  /*8310*/  LDS.128 R48, [R48+0x24400] ;  /* 0x0244000030307984 */ /* 0x000e280000000c00 */
[----:B------:R-:W1:Y:S01]  /*8320*/  LDS.128 R40, [R40+0x24400] ;  /* 0x0244000028287984 */ /* 0x000e620000000c00 */
[----:B------:R-:W-:Y:S05]  /*8330*/  @P4 BRA `(.L_x_530) ;  /* 0x0000000400684947 */ /* 0x000fea0003800000 */
[----:B0-----:R-:W-:Y:S01]  /*8340*/  IMAD.MOV.U32 R86, RZ, RZ, R49 ;  /* 0x000000ffff567224 */ /* 0x001fe200078e0031 */
[----:B------:R-:W-:Y:S01]  /*8350*/  SHF.R.U64 R36, R36, 0x10, R37 ;  /* 0x0000001024247819 */ /* 0x000fe20000001225 */
[----:B-1----:R-:W-:Y:S01]  /*8360*/  IMAD.MOV.U32 R85, RZ, RZ, R41 ;  /* 0x000000ffff557224 */ /* 0x002fe200078e0029 */
[----:B------:R-:W-:Y:S01]  /*8370*/  SHF.R.U32.HI R37, RZ, 0x10, R37 ;  /* 0x00000010ff257819 */ /* 0x000fe20000011625 */
[----:B------:R-:W-:Y:S01]  /*8380*/  HADD2.F32 R87, -RZ, R175.H1_H1 ;  /* 0x300000afff577230 */ /* 0x000fe20000004100 */
[----:B------:R-:W-:Y:S01]  /*8390*/  SHF.R.U64 R38, R38, 0x10, R39 ;  /* 0x0000001026267819 */ /* 0x000fe20000001227 */
[----:B------:R-:W-:Y:S02]  /*83a0*/  HADD2.F32 R41, -RZ, R86.H0_H0 ;  /* 0x20000056ff297230 */ /* 0x000fe40000004100 */
[----:B------:R-:W-:Y:S02]  /*83b0*/  HADD2.F32 R89, -RZ, R85.H0_H0 ;  /* 0x20000055ff597230 */ /* 0x000fe40000004100 */
[----:B------:R-:W-:-:S02]  /*83c0*/  HADD2.F32 R88, -RZ, R175.H0_H0 ;  /* 0x200000afff587230 */ /* 0x000fc40000004100 */
[-C--:B------:R-:W-:Y:S01]  /*83d0*/  FMUL.FTZ R49, R41, R87.reuse ;  /* 0x0000005729317220 */ /* 0x080fe20000410000 */
[----:B------:R-:W-:Y:S02]  /*83e0*/  HADD2.F32 R86, -RZ, R86.H1_H1 ;  /* 0x30000056ff567230 */ /* 0x000fe40000004100 */
[C---:B------:R-:W-:Y:S01]  /*83f0*/  FMUL.FTZ R87, R89.reuse, R87 ;  /* 0x0000005759577220 */ /* 0x040fe20000410000 */
[----:B------:R-:W-:Y:S02]  /*8400*/  HADD2.F32 R37, -RZ, R37.H0_H0 ;  /* 0x20000025ff257230 */ /* 0x000fe40000004100 */
[-C--:B------:R-:W-:Y:S01]  /*8410*/  FFMA.FTZ R49, R89, R88.reuse, -R49 ;  /* 0x0000005859317223 */ /* 0x080fe20000010831 */
[----:B------:R-:W-:Y:S02]  /*8420*/  HADD2.F32 R38, -RZ, R38.H0_H0 ;  /* 0x20000026ff267230 */ /* 0x000fe40000004100 */
[----:B------:R-:W-:Y:S01]  /*8430*/  FFMA.FTZ R41, R41, R88, R87 ;  /* 0x0000005829297223 */ /* 0x000fe20000010057 */
[--C-:B------:R-:W-:Y:S01]  /*8440*/  SHF.R.U32.HI R87, RZ, 0x10, R45.reuse ;  /* 0x00000010ff577819 */ /* 0x100fe2000001162d */
[----:B------:R-:W-:Y:S01]  /*8450*/  HADD2.F32 R88, -RZ, R173.H1_H1 ;  /* 0x300000adff587230 */ /* 0x000fe20000004100 */
[----:B------:R-:W-:Y:S01]  /*8460*/  SHF.R.U64 R45, R44, 0x10, R45 ;  /* 0x000000102c2d7819 */ /* 0x000fe2000000122d */
[----:B------:R-:W-:-:S02]  /*8470*/  HADD2.F32 R44, -RZ, R85.H1_H1 ;  /* 0x30000055ff2c7230 */ /* 0x000fc40000004100 */
[----:B------:R-:W-:Y:S02]  /*8480*/  HADD2.F32 R87, -RZ, R87.H0_H0 ;  /* 0x20000057ff577230 */ /* 0x000fe40000004100 */
[----:B------:R-:W-:-:S03]  /*8490*/  HADD2.F32 R45, -RZ, R45.H0_H0 ;  /* 0x2000002dff2d7230 */ /* 0x000fc60000004100 */
[-C--:B------:R-:W-:Y:S01]  /*84a0*/  FMUL.FTZ R85, R86, R87.reuse ;  /* 0x0000005756557220 */ /* 0x080fe20000410000 */
[----:B------:R-:W-:-:S03]  /*84b0*/  FMUL.FTZ R87, R44, R87 ;  /* 0x000000572c577220 */ /* 0x000fc60000410000 */
[-C--:B------:R-:W-:Y:S01]  /*84c0*/  FFMA.FTZ R44, R44, R37.reuse, -R85 ;  /* 0x000000252c2c7223 */ /* 0x080fe20000010855 */
[----:B------:R-:W-:Y:S02]  /*84d0*/  HADD2.F32 R85, -RZ, R51.H0_H0 ;  /* 0x20000033ff557230 */ /* 0x000fe40000004100 */
[----:B------:R-:W-:Y:S01]  /*84e0*/  FFMA.FTZ R37, R86, R37, R87 ;  /* 0x0000002556257223 */ /* 0x000fe20000010057 */
[----:B------:R-:W-:Y:S02]  /*84f0*/  HADD2.F32 R86, -RZ, R173.H0_H0 ;  /* 0x200000adff567230 */ /* 0x000fe40000004100 */
[--C-:B------:R-:W-:Y:S02]  /*8500*/  HADD2.F32 R87, -RZ, R43.reuse.H0_H0 ;  /* 0x2000002bff577230 */ /* 0x100fe40000004100 */
[----:B------:R-:W-:Y:S01]  /*8510*/  FMUL.FTZ R89, R85, R88 ;  /* 0x0000005855597220 */ /* 0x000fe20000410000 */
[----:B------:R-:W-:Y:S01]  /*8520*/  HADD2.F32 R43, -RZ, R43.H1_H1 ;  /* 0x3000002bff2b7230 */ /* 0x000fe20000004100 */
[----:B------:R-:W-:-:S02]  /*8530*/  F2FP.F16.F32.PACK_AB R37, R37, R41 ;  /* 0x000000292525723e */ /* 0x000fc400000000ff */
[C---:B------:R-:W-:Y:S01]  /*8540*/  FFMA.FTZ R89, R87.reuse, R86, -R89 ;  /* 0x0000005657597223 */ /* 0x040fe20000010859 */
[----:B------:R-:W-:Y:S01]  /*8550*/  FMUL.FTZ R87, R87, R88 ;  /* 0x0000005857577220 */ /* 0x000fe20000410000 */
[----:B------:R-:W-:Y:S01]  /*8560*/  HADD2.F32 R88, -RZ, R172.H1_H1 ;  /* 0x300000acff587230 */ /* 0x000fe20000004100 */
[----:B------:R-:W-:Y:S01]  /*8570*/  F2FP.F16.F32.PACK_AB R44, R44, R49 ;  /* 0x000000312c2c723e */ /* 0x000fe200000000ff */
[----:B------:R-:W-:Y:S02]  /*8580*/  IMAD.MOV.U32 R49, RZ, RZ, R37 ;  /* 0x000000ffff317224 */ /* 0x000fe400078e0025 */
[----:B------:R-:W-:Y:S01]  /*8590*/  FFMA.FTZ R87, R85, R86, R87 ;  /* 0x0000005655577223 */ /* 0x000fe20000010057 */
[----:B------:R-:W-:Y:S02]  /*85a0*/  SHF.R.U32.HI R85, RZ, 0x10, R39 ;  /* 0x00000010ff557819 */ /* 0x000fe40000011627 */
[--C-:B------:R-:W-:Y:S01]  /*85b0*/  SHF.R.U64 R39, R46, 0x10, R47.reuse ;  /* 0x000000102e277819 */ /* 0x100fe2000000122f */
[----:B------:R-:W-:Y:S01]  /*85c0*/  HADD2.F32 R46, -RZ, R51.H1_H1 ;  /* 0x30000033ff2e7230 */ /* 0x000fe20000004100 */
[----:B------:R-:W-:Y:S01]  /*85d0*/  SHF.R.U32.HI R47, RZ, 0x10, R47 ;  /* 0x00000010ff2f7819 */ /* 0x000fe2000001162f */
[----:B------:R-:W-:Y:S01]  /*85e0*/  HADD2.F32 R85, -RZ, R85.H0_H0 ;  /* 0x20000055ff557230 */ /* 0x000fe20000004100 */
[----:B------:R-:W-:Y:S01]  /*85f0*/  MOV R41, R44 ;  /* 0x0000002c00297202 */ /* 0x000fe20000000f00 */
[----:B------:R-:W-:-:S02]  /*8600*/  HADD2.F32 R39, -RZ, R39.H0_H0 ;  /* 0x20000027ff277230 */ /* 0x000fc40000004100 */
[----:B------:R-:W-:-:S05]  /*8610*/  HADD2.F32 R47, -RZ, R47.H0_H0 ;  /* 0x2000002fff2f7230 */ /* 0x000fca0000004100 */
[----:B------:R-:W-:-:S04]  /*8620*/  FMUL.FTZ R51, R46, R47 ;  /* 0x0000002f2e337220 */ /* 0x000fc80000410000 */
[C---:B------:R-:W-:Y:S01]  /*8630*/  FFMA.FTZ R51, R43.reuse, R85, -R51 ;  /* 0x000000552b337223 */ /* 0x040fe20000010833 */
[----:B------:R-:W-:Y:S01]  /*8640*/  FMUL.FTZ R43, R43, R47 ;  /* 0x0000002f2b2b7220 */ /* 0x000fe20000410000 */
[----:B------:R-:W-:-:S03]  /*8650*/  HADD2.F32 R47, -RZ, R172.H0_H0 ;  /* 0x200000acff2f7230 */ /* 0x000fc60000004100 */
[----:B------:R-:W-:Y:S01]  /*8660*/  FFMA.FTZ R43, R46, R85, R43 ;  /* 0x000000552e2b7223 */ /* 0x000fe2000001002b */
[----:B------:R-:W-:Y:S01]  /*8670*/  HADD2.F32 R46, -RZ, R48.H0_H0 ;  /* 0x20000030ff2e7230 */ /* 0x000fe20000004100 */
[----:B------:R-:W-:Y:S01]  /*8680*/  F2FP.F16.F32.PACK_AB R51, R51, R89 ;  /* 0x000000593333723e */ /* 0x000fe200000000ff */
[----:B------:R-:W-:Y:S02]  /*8690*/  HADD2.F32 R85, -RZ, R40.H0_H0 ;  /* 0x20000028ff557230 */ /* 0x000fe40000004100 */
[----:B------:R-:W-:Y:S02]  /*86a0*/  HADD2.F32 R48, -RZ, R48.H1_H1 ;  /* 0x30000030ff307230 */ /* 0x000fe40000004100 */
[-C--:B------:R-:W-:Y:S01]  /*86b0*/  FMUL.FTZ R86, R46, R88.reuse ;  /* 0x000000582e567220 */ /* 0x080fe20000410000 */
[----:B------:R-:W-:Y:S01]  /*86c0*/  F2FP.F16.F32.PACK_AB R87, R43, R87 ;  /* 0x000000572b57723e */ /* 0x000fe200000000ff */
[C---:B------:R-:W-:Y:S01]  /*86d0*/  FMUL.FTZ R88, R85.reuse, R88 ;  /* 0x0000005855587220 */ /* 0x040fe20000410000 */
[----:B------:R-:W-:Y:S01]  /*86e0*/  MOV R43, R51 ;  /* 0x00000033002b7202 */ /* 0x000fe20000000f00 */
[----:B------:R-:W-:Y:S01]  /*86f0*/  FFMA.FTZ R86, R85, R47, -R86 ;  /* 0x0000002f55567223 */ /* 0x000fe20000010856 */
[----:B------:R-:W-:-:S02]  /*8700*/  HADD2.F32 R85, -RZ, R171.H1_H1 ;  /* 0x300000abff557230 */ /* 0x000fc40000004100 */
[----:B------:R-:W-:Y:S01]  /*8710*/  FFMA.FTZ R88, R46, R47, R88 ;  /* 0x0000002f2e587223 */ /* 0x000fe20000010058 */
[----:B------:R-:W-:Y:S02]  /*8720*/  HADD2.F32 R46, -RZ, R40.H1_H1 ;  /* 0x30000028ff2e7230 */ /* 0x000fe40000004100 */
[----:B------:R-:W-:Y:S02]  /*8730*/  HADD2.F32 R40, -RZ, R36.H0_H0 ;  /* 0x20000024ff287230 */ /* 0x000fe40000004100 */
[-C--:B------:R-:W-:Y:S01]  /*8740*/  FMUL.FTZ R36, R48, R45.reuse ;  /* 0x0000002d30247220 */ /* 0x080fe20000410000 */
[--C-:B------:R-:W-:Y:S02]  /*8750*/  HADD2.F32 R47, -RZ, R42.reuse.H0_H0 ;  /* 0x2000002aff2f7230 */ /* 0x100fe40000004100 */
[C---:B------:R-:W-:Y:S01]  /*8760*/  FMUL.FTZ R45, R46.reuse, R45 ;  /* 0x0000002d2e2d7220 */ /* 0x040fe20000410000 */
[----:B------:R-:W-:Y:S02]  /*8770*/  HADD2.F32 R42, -RZ, R42.H1_H1 ;  /* 0x3000002aff2a7230 */ /* 0x000fe40000004100 */
[----:B------:R-:W-:Y:S01]  /*8780*/  FFMA.FTZ R36, R46, R40, -R36 ;  /* 0x000000282e247223 */ /* 0x000fe20000010824 */
[----:B------:R-:W-:-:S02]  /*8790*/  HADD2.F32 R46, -RZ, R171.H0_H0 ;  /* 0x200000abff2e7230 */ /* 0x000fc40000004100 */
[----:B------:R-:W-:Y:S01]  /*87a0*/  FFMA.FTZ R40, R48, R40, R45 ;  /* 0x0000002830287223 */ /* 0x000fe2000001002d */
[--C-:B------:R-:W-:Y:S02]  /*87b0*/  HADD2.F32 R45, -RZ, R50.reuse.H0_H0 ;  /* 0x20000032ff2d7230 */ /* 0x100fe40000004100 */
[----:B------:R-:W-:Y:S01]  /*87c0*/  HADD2.F32 R50, -RZ, R50.H1_H1 ;  /* 0x30000032ff327230 */ /* 0x000fe20000004100 */
[----:B------:R-:W-:Y:S01]  /*87d0*/  F2FP.F16.F32.PACK_AB R36, R36, R86 ;  /* 0x000000562424723e */ /* 0x000fe200000000ff */
[----:B------:R-:W-:Y:S02]  /*87e0*/  IMAD.MOV.U32 R51, RZ, RZ, R87 ;  /* 0x000000ffff337224 */ /* 0x000fe400078e0057 */
[-C--:B------:R-:W-:Y:S01]  /*87f0*/  FMUL.FTZ R48, R45, R85.reuse ;  /* 0x000000552d307220 */ /* 0x080fe20000410000 */
[----:B------:R-:W-:Y:S01]  /*8800*/  FMUL.FTZ R85, R47, R85 ;  /* 0x000000552f557220 */ /* 0x000fe20000410000 */
[----:B------:R-:W-:Y:S01]  /*8810*/  F2FP.F16.F32.PACK_AB R88, R40, R88 ;  /* 0x000000582858723e */ /* 0x000fe200000000ff */
[----:B------:R-:W-:-:S02]  /*8820*/  IMAD.MOV.U32 R40, RZ, RZ, R36 ;  /* 0x000000ffff287224 */ /* 0x000fc400078e0024 */
[-C--:B------:R-:W-:Y:S01]  /*8830*/  FFMA.FTZ R48, R47, R46.reuse, -R48 ;  /* 0x0000002e2f307223 */ /* 0x080fe20000010830 */
[----:B------:R-:W-:Y:S01]  /*8840*/  FFMA.FTZ R85, R45, R46, R85 ;  /* 0x0000002e2d557223 */ /* 0x000fe20000010055 */
[-C--:B------:R-:W-:Y:S01]  /*8850*/  FMUL.FTZ R45, R50, R39.reuse ;  /* 0x00000027322d7220 */ /* 0x080fe20000410000 */
[----:B------:R-:W-:-:S03]  /*8860*/  FMUL.FTZ R39, R42, R39 ;  /* 0x000000272a277220 */ /* 0x000fc60000410000 */
[-C--:B------:R-:W-:Y:S01]  /*8870*/  FFMA.FTZ R45, R42, R38.reuse, -R45 ;  /* 0x000000262a2d7223 */ /* 0x080fe2000001082d */
[----:B------:R-:W-:-:S04]  /*8880*/  FFMA.FTZ R39, R50, R38, R39 ;  /* 0x0000002632277223 */ /* 0x000fc80000010027 */
[----:B------:R-:W-:Y:S01]  /*8890*/  F2FP.F16.F32.PACK_AB R45, R45, R48 ;  /* 0x000000302d2d723e */ /* 0x000fe200000000ff */
[----:B------:R-:W-:Y:S01]  /*88a0*/  IMAD.MOV.U32 R48, RZ, RZ, R88 ;  /* 0x000000ffff307224 */ /* 0x000fe200078e0058 */
[----:B------:R-:W-:-:S03]  /*88b0*/  F2FP.F16.F32.PACK_AB R39, R39, R85 ;  /* 0x000000552727723e */ /* 0x000fc600000000ff */
[----:B------:R-:W-:Y:S02]  /*88c0*/  IMAD.MOV.U32 R42, RZ, RZ, R45 ;  /* 0x000000ffff2a7224 */ /* 0x000fe400078e002d */
[----:B------:R-:W-:-:S07]  /*88d0*/  IMAD.MOV.U32 R50, RZ, RZ, R39 ;  /* 0x000000ffff327224 */ /* 0x000fce00078e0027 */
.L_x_530:
[----:B------:R-:W-:Y:S05]  /*88e0*/  BSYNC B2 ;  /* 0x0000000000027941 */ /* 0x000fea0003800000 */
.L_x_529:
        /* <DEDUP_REMOVED lines=13> */
.L_x_524:
[----:B------:R-:W-:Y:S05]  /*89c0*/  BSYNC B1 ;  /* 0x0000000000017941 */ /* 0x000fea0003800000 */
.L_x_523:
[----:B----4-:R-:W4:Y:S01]  /*89d0*/  LDL R36, [R1+0x10] ;  /* 0x0000100001247983 */ /* 0x010f220000100800 */
[----:B------:R-:W-:Y:S01]  /*89e0*/  BSSY B1, `(.L_x_531) ;  /* 0x0000106000017945 */ /* 0x000fe20003800000 */
[----:B----4-:R-:W-:-:S13]  /*89f0*/  LOP3.LUT P4, RZ, R36, 0x1, RZ, 0xc0, !PT ;  /* 0x0000000124ff7812 */ /* 0x010fda000788c0ff */
[----:B------:R-:W-:Y:S05]  /*8a00*/  @P4 BRA `(.L_x_532) ;  /* 0x00000010000c4947 */ /* 0x000fea0003800000 */
[----:B------:R-:W-:Y:S01]  /*8a10*/  ISETP.NE.AND P4, PT, R27, RZ, PT ;  /* 0x000000ff1b00720c */ /* 0x000fe20003f85270 */
[----:B------:R-:W-:Y:S01]  /*8a20*/  VIADD R36, R212, 0x20 ;  /* 0x00000020d4247836 */ /* 0x000fe20000000000 */
[----:B------:R-:W-:Y:S01]  /*8a30*/  BSSY B2, `(.L_x_533) ;  /* 0x0000082000027945 */ /* 0x000fe20003800000 */
[-C--:B---3--:R-:W-:Y:S02]  /*8a40*/  IMAD R50, R142, R124.reuse, RZ ;  /* 0x0000007c8e327224 */ /* 0x088fe400078e02ff */
[----:B------:R-:W-:-:S04]  /*8a50*/  IMAD.WIDE.U32 R44, R36, R124, R122 ;  /* 0x0000007c242c7225 */ /* 0x000fc800078e007a */
[----:B------:R-:W-:-:S05]  /*8a60*/  IMAD R50, R36, R125, R50 ;  /* 0x0000007d24327224 */ /* 0x000fca00078e0232 */
[----:B------:R-:W-:Y:S01]  /*8a70*/  IADD3 R50, R45, R50, RZ ;  /* 0x000000322d327210 */ /* 0x000fe20007ffe0ff */
[----:B------:R-:W-:Y:S06]  /*8a80*/  @!P4 BRA `(.L_x_534) ;  /* 0x0000000400f0c947 */ /* 0x000fec0003800000 */
[----:B------:R-:W-:Y:S01]  /*8a90*/  SEL R36, R115, R145, !P0 ;  /* 0x0000009173247207 */ /* 0x000fe20004000000 */
[----:B------:R-:W-:Y:S01]  /*8aa0*/  BSSY B3, `(.L_x_535) ;  /* 0x000006d000037945 */ /* 0x000fe20003800000 */
[----:B------:R-:W-:Y:S02]  /*8ab0*/  SHF.R.U32.HI R38, RZ, 0x3, R223 ;  /* 0x00000003ff267819 */ /* 0x000fe400000116df */
[----:B------:R-:W-:Y:S02]  /*8ac0*/  SHF.R.S32.HI R37, RZ, 0x1f, R36 ;  /* 0x0000001fff257819 */ /* 0x000fe40000011424 */
[----:B------:R-:W-:Y:S02]  /*8ad0*/  ISETP.GE.AND P4, PT, R16, R120, PT ;  /* 0x000000781000720c */ /* 0x000fe40003f86270 */
[----:B------:R-:W-:-:S04]  /*8ae0*/  LEA.HI R37, R37, R36, RZ, 0x4 ;  /* 0x0000002425257211 */ /* 0x000fc800078f20ff */
[----:B------:R-:W-:-:S04]  /*8af0*/  LEA.HI.SX32 R46, R37, R15, 0x1c ;  /* 0x0000000f252e7211 */ /* 0x000fc800078fe2ff */
[----:B------:R-:W-:-:S04]  /*8b00*/  SHF.R.S32.HI R37, RZ, 0x1f, R46 ;  /* 0x0000001fff257819 */ /* 0x000fc8000001142e */
[----:B------:R-:W-:Y:S01]  /*8b10*/  LEA.HI R37, R37, R46, RZ, 0x3 ;  /* 0x0000002e25257211 */ /* 0x000fe200078f18ff */
[----:B------:R-:W-:-:S03]  /*8b20*/  IMAD.SHL.U32 R46, R46, 0x8, RZ ;  /* 0x000000082e2e7824 */ /* 0x000fc600078e00ff */
[----:B------:R-:W-:Y:S02]  /*8b30*/  SHF.R.S32.HI R37, RZ, 0x3, R37 ;  /* 0x00000003ff257819 */ /* 0x000fe40000011425 */
[----:B------:R-:W-:-:S03]  /*8b40*/  LOP3.LUT R36, R223, 0x38, R46, 0xf8, !PT ;  /* 0x00000038df247812 */ /* 0x000fc600078ef82e */
[----:B------:R-:W-:Y:S01]  /*8b50*/  IMAD R37, R37, 0x1400, R227 ;  /* 0x0000140025257824 */ /* 0x000fe200078e02e3 */
[----:B------:R-:W-:-:S05]  /*8b60*/  LOP3.LUT R36, R36, R38, RZ, 0x3c, !PT ;  /* 0x0000002624247212 */ /* 0x000fca00078e3cff */
[----:B------:R-:W-:-:S04]  /*8b70*/  IMAD.IADD R36, R37, 0x1, R36 ;  /* 0x0000000125247824 */ /* 0x000fc800078e0224 */
[C---:B-1----:R-:W-:Y:S02]  /*8b80*/  IMAD R40, R19.reuse, 0x5000, R36 ;  /* 0x0000500013287824 */ /* 0x042fe400078e0224 */
[----:B------:R-:W-:-:S03]  /*8b90*/  IMAD R36, R19, 0x5000, R136 ;  /* 0x0000500013247824 */ /* 0x000fc600078e0288 */
[----:B------:R-:W-:Y:S01]  /*8ba0*/  LEA R40, R40, R18, 0x1 ;  /* 0x0000001228287211 */ /* 0x000fe200078e08ff */
[----:B------:R-:W-:-:S05]  /*8bb0*/  IMAD R36, R36, 0x2, R18 ;  /* 0x0000000224247824 */ /* 0x000fca00078e0212 */
[----:B------:R-:W1:Y:S04]  /*8bc0*/  LDS.128 R40, [R40+0x24400] ;  /* 0x0244000028287984 */ /* 0x000e680000000c00 */
[----:B------:R-:W3:Y:S01]  /*8bd0*/  LDS.128 R36, [R36+0x24400] ;  /* 0x0244000024247984 */ /* 0x000ee20000000c00 */
[----:B------:R-:W-:Y:S05]  /*8be0*/  @P4 BRA `(.L_x_536) ;  /* 0x0000000400604947 */ /* 0x000fea0003800000 */
[----:B------:R-:W-:Y:S01]  /*8bf0*/  HADD2.F32 R48, -RZ, R170.H1_H1 ;  /* 0x300000aaff307230 */ /* 0x000fe20000004100 */
[----:B------:R-:W-:Y:S01]  /*8c00*/  SHF.R.U64 R64, R64, 0x10, R65 ;  /* 0x0000001040407819 */ /* 0x000fe20000001241 */
[----:B-1----:R-:W-:Y:S02]  /*8c10*/  HADD2.F32 R47, -RZ, R41.H0_H0 ;  /* 0x20000029ff2f7230 */ /* 0x002fe40000004100 */
[----:B---3--:R-:W-:Y:S02]  /*8c20*/  HADD2.F32 R51, -RZ, R37.H0_H0 ;  /* 0x20000025ff337230 */ /* 0x008fe40000004100 */
[----:B------:R-:W-:Y:S02]  /*8c30*/  HADD2.F32 R49, -RZ, R168.H1_H1 ;  /* 0x300000a8ff317230 */ /* 0x000fe40000004100 */
[-C--:B0-----:R-:W-:Y:S01]  /*8c40*/  FMUL.FTZ R84, R47, R48.reuse ;  /* 0x000000302f547220 */ /* 0x081fe20000410000 */
[----:B------:R-:W-:Y:S02]  /*8c50*/  HADD2.F32 R170, -RZ, R170.H0_H0 ;  /* 0x200000aaffaa7230 */ /* 0x000fe40000004100 */
[----:B------:R-:W-:Y:S01]  /*8c60*/  FMUL.FTZ R48, R51, R48 ;  /* 0x0000003033307220 */ /* 0x000fe20000410000 */
[----:B------:R-:W-:-:S02]  /*8c70*/  HADD2.F32 R168, -RZ, R168.H0_H0 ;  /* 0x200000a8ffa87230 */ /* 0x000fc40000004100 */
[-C--:B------:R-:W-:Y:S01]  /*8c80*/  FFMA.FTZ R84, R51, R49.reuse, -R84 ;  /* 0x0000003133547223 */ /* 0x080fe20000010854 */
[----:B------:R-:W-:Y:S02]  /*8c90*/  HADD2.F32 R51, -RZ, R41.H1_H1 ;  /* 0x30000029ff337230 */ /* 0x000fe40000004100 */
[----:B------:R-:W-:Y:S01]  /*8ca0*/  FFMA.FTZ R47, R47, R49, R48 ;  /* 0x000000312f2f7223 */ /* 0x000fe20000010030 */
[----:B------:R-:W-:Y:S01]  /*8cb0*/  SHF.R.U32.HI R49, RZ, 0x10, R65 ;  /* 0x00000010ff317819 */ /* 0x000fe20000011641 */
[----:B------:R-:W-:Y:S01]  /*8cc0*/  HADD2.F32 R41, -RZ, R37.H1_H1 ;  /* 0x30000025ff297230 */ /* 0x000fe20000004100 */
[--C-:B------:R-:W-:Y:S01]  /*8cd0*/  SHF.R.U64 R48, R56, 0x10, R57.reuse ;  /* 0x0000001038307819 */ /* 0x100fe20000001239 */
[----:B------:R-:W-:Y:S01]  /*8ce0*/  HADD2.F32 R64, -RZ, R64.H0_H0 ;  /* 0x20000040ff407230 */ /* 0x000fe20000004100 */
[----:B------:R-:W-:Y:S01]  /*8cf0*/  SHF.R.U32.HI R56, RZ, 0x10, R57 ;  /* 0x00000010ff387819 */ /* 0x000fe20000011639 */
[----:B------:R-:W-:Y:S02]  /*8d00*/  HADD2.F32 R49, -RZ, R49.H0_H0 ;  /* 0x20000031ff317230 */ /* 0x000fe40000004100 */
[----:B------:R-:W-:-:S02]  /*8d10*/  HADD2.F32 R57, -RZ, R39.H0_H0 ;  /* 0x20000027ff397230 */ /* 0x000fc40000004100 */
[----:B------:R-:W-:Y:S02]  /*8d20*/  HADD2.F32 R56, -RZ, R56.H0_H0 ;  /* 0x20000038ff387230 */ /* 0x000fe40000004100 */
[-C--:B------:R-:W-:Y:S01]  /*8d30*/  FMUL.FTZ R37, R51, R49.reuse ;  /* 0x0000003133257220 */ /* 0x080fe20000410000 */
[C---:B------:R-:W-:Y:S01]  /*8d40*/  FMUL.FTZ R49, R41.reuse, R49 ;  /* 0x0000003129317220 */ /* 0x040fe20000410000 */
[----:B------:R-:W-:Y:S02]  /*8d50*/  HADD2.F32 R39, -RZ, R39.H1_H1 ;  /* 0x30000027ff277230 */ /* 0x000fe40000004100 */
[-C--:B------:R-:W-:Y:S01]  /*8d60*/  FFMA.FTZ R41, R41, R56.reuse, -R37 ;  /* 0x0000003829297223 */ /* 0x080fe20000010825 */
[----:B------:R-:W-:Y:S01]  /*8d70*/  FFMA.FTZ R37, R51, R56, R49 ;  /* 0x0000003833257223 */ /* 0x000fe20000010031 */
[----:B------:R-:W-:Y:S02]  /*8d80*/  HADD2.F32 R49, -RZ, R169.H1_H1 ;  /* 0x300000a9ff317230 */ /* 0x000fe40000004100 */
[----:B------:R-:W-:Y:S01]  /*8d90*/  HADD2.F32 R51, -RZ, R43.H0_H0 ;  /* 0x2000002bff337230 */ /* 0x000fe20000004100 */
[----:B------:R-:W-:Y:S01]  /*8da0*/  F2FP.F16.F32.PACK_AB R41, R41, R84 ;  /* 0x000000542929723e */ /* 0x000fe200000000ff */
[----:B------:R-:W-:Y:S01]  /*8db0*/  HADD2.F32 R56, -RZ, R167.H1_H1 ;  /* 0x300000a7ff387230 */ /* 0x000fe20000004100 */
[----:B------:R-:W-:Y:S01]  /*8dc0*/  F2FP.F16.F32.PACK_AB R47, R37, R47 ;  /* 0x0000002f252f723e */ /* 0x000fe200000000ff */
[----:B------:R-:W-:-:S02]  /*8dd0*/  HADD2.F32 R43, -RZ, R43.H1_H1 ;  /* 0x3000002bff2b7230 */ /* 0x000fc40000004100 */
[-C--:B------:R-:W-:Y:S01]  /*8de0*/  FMUL.FTZ R65, R51, R49.reuse ;  /* 0x0000003133417220 */ /* 0x080fe20000410000 */
[C---:B------:R-:W-:Y:S01]  /*8df0*/  FMUL.FTZ R49, R57.reuse, R49 ;  /* 0x0000003139317220 */ /* 0x040fe20000410000 */
[----:B------:R-:W-:Y:S02]  /*8e00*/  HADD2.F32 R48, -RZ, R48.H0_H0 ;  /* 0x20000030ff307230 */ /* 0x000fe40000004100 */
[-C--:B------:R-:W-:Y:S01]  /*8e10*/  FFMA.FTZ R65, R57, R56.reuse, -R65 ;  /* 0x0000003839417223 */ /* 0x080fe20000010841 */
[----:B------:R-:W-:Y:S01]  /*8e20*/  FFMA.FTZ R49, R51, R56, R49 ;  /* 0x0000003833317223 */ /* 0x000fe20000010031 */
[--C-:B------:R-:W-:Y:S01]  /*8e30*/  SHF.R.U64 R56, R66, 0x10, R67.reuse ;  /* 0x0000001042387819 */ /* 0x100fe20000001243 */
[----:B------:R-:W-:Y:S01]  /*8e40*/  HADD2.F32 R169, -RZ, R169.H0_H0 ;  /* 0x200000a9ffa97230 */ /* 0x000fe20000004100 */
[----:B------:R-:W-:Y:S01]  /*8e50*/  SHF.R.U32.HI R66, RZ, 0x10, R67 ;  /* 0x00000010ff427819 */ /* 0x000fe20000011643 */
[----:B------:R-:W-:Y:S01]  /*8e60*/  HADD2.F32 R167, -RZ, R167.H0_H0 ;  /* 0x200000a7ffa77230 */ /* 0x000fe20000004100 */
[--C-:B------:R-:W-:Y:S01]  /*8e70*/  SHF.R.U64 R51, R58, 0x10, R59.reuse ;  /* 0x000000103a337819 */ /* 0x100fe2000000123b */
[----:B------:R-:W-:Y:S01]  /*8e80*/  HADD2.F32 R56, -RZ, R56.H0_H0 ;  /* 0x20000038ff387230 */ /* 0x000fe20000004100 */
[----:B------:R-:W-:Y:S01]  /*8e90*/  SHF.R.U32.HI R58, RZ, 0x10, R59 ;  /* 0x00000010ff3a7819 */ /* 0x000fe2000001163b */
[----:B------:R-:W-:-:S02]  /*8ea0*/  HADD2.F32 R66, -RZ, R66.H0_H0 ;  /* 0x20000042ff427230 */ /* 0x000fc40000004100 */
[----:B------:R-:W-:Y:S02]  /*8eb0*/  HADD2.F32 R51, -RZ, R51.H0_H0 ;  /* 0x20000033ff337230 */ /* 0x000fe40000004100 */
[----:B------:R-:W-:Y:S02]  /*8ec0*/  HADD2.F32 R58, -RZ, R58.H0_H0 ;  /* 0x2000003aff3a7230 */ /* 0x000fe40000004100 */
[----:B------:R-:W-:Y:S01]  /*8ed0*/  FMUL.FTZ R57, R43, R66 ;  /* 0x000000422b397220 */ /* 0x000fe20000410000 */
[----:B------:R-:W-:Y:S01]  /*8ee0*/  IMAD.MOV.U32 R37, RZ, RZ, R41 ;  /* 0x000000ffff257224 */ /* 0x000fe200078e0029 */
[----:B------:R-:W-:Y:S02]  /*8ef0*/  MOV R41, R47 ;  /* 0x0000002f00297202 */ /* 0x000fe40000000f00 */
[C---:B------:R-:W-:Y:S01]  /*8f00*/  FFMA.FTZ R57, R39.reuse, R58, -R57 ;  /* 0x0000003a27397223 */ /* 0x040fe20000010839 */
[----:B------:R-:W-:-:S04]  /*8f10*/  FMUL.FTZ R39, R39, R66 ;  /* 0x0000004227277220 */ /* 0x000fc80000410000 */
[----:B------:R-:W-:Y:S01]  /*8f20*/  FFMA.FTZ R39, R43, R58, R39 ;  /* 0x0000003a2b277223 */ /* 0x000fe20000010027 */
[----:B------:R-:W-:Y:S01]  /*8f30*/  HADD2.F32 R43, -RZ, R40.H0_H0 ;  /* 0x20000028ff2b7230 */ /* 0x000fe20000004100 */
[----:B------:R-:W-:Y:S01]  /*8f40*/  F2FP.F16.F32.PACK_AB R57, R57, R65 ;  /* 0x000000413939723e */ /* 0x000fe200000000ff */
[----:B------:R-:W-:Y:S02]  /*8f50*/  HADD2.F32 R58, -RZ, R36.H0_H0 ;  /* 0x20000024ff3a7230 */ /* 0x000fe40000004100 */
[----:B------:R-:W-:Y:S02]  /*8f60*/  HADD2.F32 R40, -RZ, R40.H1_H1 ;  /* 0x30000028ff287230 */ /* 0x000fe40000004100 */
[-C--:B------:R-:W-:Y:S01]  /*8f70*/  FMUL.FTZ R59, R43, R170.reuse ;  /* 0x000000aa2b3b7220 */ /* 0x080fe20000410000 */
[----:B------:R-:W-:Y:S02]  /*8f80*/  HADD2.F32 R36, -RZ, R36.H1_H1 ;  /* 0x30000024ff247230 */ /* 0x000fe40000004100 */
[C---:B------:R-:W-:Y:S01]  /*8f90*/  FMUL.FTZ R170, R58.reuse, R170 ;  /* 0x000000aa3aaa7220 */ /* 0x040fe20000410000 */
[----:B------:R-:W-:Y:S01]  /*8fa0*/  F2FP.F16.F32.PACK_AB R49, R39, R49 ;  /* 0x000000312731723e */ /* 0x000fe200000000ff */
[----:B------:R-:W-:Y:S01]  /*8fb0*/  FFMA.FTZ R59, R58, R168, -R59 ;  /* 0x000000a83a3b7223 */ /* 0x000fe2000001083b */
[----:B------:R-:W-:-:S02]  /*8fc0*/  IMAD.MOV.U32 R39, RZ, RZ, R57 ;  /* 0x000000ffff277224 */ /* 0x000fc400078e0039 */
[----:B------:R-:W-:Y:S01]  /*8fd0*/  FFMA.FTZ R170, R43, R168, R170 ;  /* 0x000000a82baa7223 */ /* 0x000fe200000100aa */
[-C--:B------:R-:W-:Y:S01]  /*8fe0*/  FMUL.FTZ R43, R40, R64.reuse ;  /* 0x00000040282b7220 */ /* 0x080fe20000410000 */
[----:B------:R-:W-:-:S03]  /*8ff0*/  FMUL.FTZ R64, R36, R64 ;  /* 0x0000004024407220 */ /* 0x000fc60000410000 */
[-C--:B------:R-:W-:Y:S01]  /*9000*/  FFMA.FTZ R43, R36, R48.reuse, -R43 ;  /* 0x00000030242b7223 */ /* 0x080fe2000001082b */
        /* <DEDUP_REMOVED lines=13> */
[----:B------:R-:W-:Y:S02]  /*90e0*/  IMAD.MOV.U32 R40, RZ, RZ, R64 ;  /* 0x000000ffff287224 */ /* 0x000fe400078e0040 */
[-C--:B------:R-:W-:Y:S01]  /*90f0*/  FFMA.FTZ R36, R38, R51.reuse, -R36 ;  /* 0x0000003326247223 */ /* 0x080fe20000010824 */
[----:B------:R-:W-:-:S04]  /*9100*/  FFMA.FTZ R56, R42, R51, R56 ;  /* 0x000000332a387223 */ /* 0x000fc80000010038 */
[----:B------:R-:W-:Y:S01]  /*9110*/  F2FP.F16.F32.PACK_AB R48, R36, R48 ;  /* 0x000000302430723e */ /* 0x000fe200000000ff */
[----:B------:R-:W-:Y:S01]  /*9120*/  IMAD.MOV.U32 R36, RZ, RZ, R43 ;  /* 0x000000ffff247224 */ /* 0x000fe200078e002b */
[----:B------:R-:W-:Y:S02]  /*9130*/  F2FP.F16.F32.PACK_AB R56, R56, R169 ;  /* 0x000000a93838723e */ /* 0x000fe400000000ff */
[----:B------:R-:W-:Y:S01]  /*9140*/  MOV R43, R49 ;  /* 0x00000031002b7202 */ /* 0x000fe20000000f00 */
[----:B------:R-:W-:Y:S02]  /*9150*/  IMAD.MOV.U32 R38, RZ, RZ, R48 ;  /* 0x000000ffff267224 */ /* 0x000fe400078e0030 */
[----:B------:R-:W-:-:S07]  /*9160*/  IMAD.MOV.U32 R42, RZ, RZ, R56 ;  /* 0x000000ffff2a7224 */ /* 0x000fce00078e0038 */
.L_x_536:
[----:B------:R-:W-:Y:S05]  /*9170*/  BSYNC B3 ;  /* 0x0000000000037941 */ /* 0x000fea0003800000 */
.L_x_535:
        /* <DEDUP_REMOVED lines=10> */
[----:B---3--:R3:W-:Y:S01]  /*9220*/  STG.E.128 desc[UR4][R46.64], R36 ;  /* 0x000000242e007986 */ /* 0x0087e2000c101d04 */
[----:B------:R-:W-:-:S05]  /*9230*/  @!P4 LEA.HI.X R49, R51, R117, R49, 0x1, P5 ;  /* 0x000000753331c211 */ /* 0x000fca00028f0c31 */
[----:B-1----:R3:W-:Y:S04]  /*9240*/  @!P4 STG.E.128 desc[UR4][R48.64], R40 ;  /* 0x000000283000c986 */ /* 0x0027e8000c101d04 */
.L_x_534:
[----:B------:R-:W-:Y:S05]  /*9250*/  BSYNC B2 ;  /* 0x0000000000027941 */ /* 0x000fea0003800000 */
.L_x_533:
[----:B------:R-:W-:-:S13]  /*9260*/  ISETP.NE.AND P4, PT, R11, RZ, PT ;  /* 0x000000ff0b00720c */ /* 0x000fda0003f85270 */
[----:B------:R-:W-:Y:S05]  /*9270*/  @!P4 BRA `(.L_x_532) ;  /* 0x0000000400f0c947 */ /* 0x000fea0003800000 */
[----:B---3--:R-:W-:Y:S01]  /*9280*/  SEL R36, R115, R145, !P1 ;  /* 0x0000009173247207 */ /* 0x008fe20004800000 */
        /* <DEDUP_REMOVED lines=26> */
[-C--:B------:R-:W-:Y:S01]  /*9430*/  FMUL.FTZ R56, R47, R48.reuse ;  /* 0x000000302f387220 */ /* 0x080fe20000410000 */
        /* <DEDUP_REMOVED lines=82> */
.L_x_538:
[----:B------:R-:W-:Y:S05]  /*9960*/  BSYNC B2 ;  /* 0x0000000000027941 */ /* 0x000fea0003800000 */
.L_x_537:
        /* <DEDUP_REMOVED lines=13> */
.L_x_532:
[----:B------:R-:W-:Y:S05]  /*9a40*/  BSYNC B1 ;  /* 0x0000000000017941 */ /* 0x000fea0003800000 */
.L_x_531:
[----:B---34-:R-:W-:Y:S02]  /*9a50*/  VIADD R37, R212, 0x40 ;  /* 0x00000040d4257836 */ /* 0x018fe40000000000 */
[-C--:B------:R-:W-:Y:S02]  /*9a60*/  IMAD R36, R140, R124.reuse, RZ ;  /* 0x0000007c8c247224 */ /* 0x080fe400078e02ff */
[----:B------:R-:W-:-:S04]  /*9a70*/  IMAD.WIDE.U32 R122, R37, R124, R122 ;  /* 0x0000007c257a7225 */ /* 0x000fc800078e007a */
[----:B------:R-:W-:Y:S01]  /*9a80*/  IMAD R36, R37, R125, R36 ;  /* 0x0000007d25247224 */ /* 0x000fe200078e0224 */
[----:B------:R-:W-:Y:S06]  /*9a90*/  @P3 BRA `(.L_x_499) ;  /* 0x0000001400083947 */ /* 0x000fec0003800000 */
[----:B------:R-:W-:Y:S01]  /*9aa0*/  ISETP.NE.AND P3, PT, R27, RZ, PT ;  /* 0x000000ff1b00720c */ /* 0x000fe20003f65270 */
[----:B------:R-:W-:Y:S01]  /*9ab0*/  BSSY B1, `(.L_x_539) ;  /* 0x000007f000017945 */ /* 0x000fe20003800000 */
[----:B------:R-:W-:-:S11]  /*9ac0*/  IMAD.IADD R46, R123, 0x1, R36 ;  /* 0x000000017b2e7824 */ /* 0x000fd600078e0224 */
[----:B------:R-:W-:Y:S05]  /*9ad0*/  @!P3 BRA `(.L_x_540) ;  /* 0x0000000400f0b947 */ /* 0x000fea0003800000 */
        /* <DEDUP_REMOVED lines=13> */
[----:B------:R-:W-:-:S04]  /*9bb0*/  LOP3.LUT R36, R36, R38, RZ, 0x3c, !PT ;  /* 0x0000002624247212 */ /* 0x000fc800078e3cff */
[----:B------:R-:W-:-:S05]  /*9bc0*/  IADD3 R36, R37, R36, RZ ;  /* 0x0000002425247210 */ /* 0x000fca0007ffe0ff */
[C---:B-1----:R-:W-:Y:S02]  /*9bd0*/  IMAD R40, R19.reuse, 0x5000, R36 ;  /* 0x0000500013287824 */ /* 0x042fe400078e0224 */
[----:B------:R-:W-:Y:S02]  /*9be0*/  IMAD R36, R19, 0x5000, R132 ;  /* 0x0000500013247824 */ /* 0x000fe400078e0284 */
[--C-:B------:R-:W-:Y:S02]  /*9bf0*/  IMAD R40, R40, 0x2, R18.reuse ;  /* 0x0000000228287824 */ /* 0x100fe400078e0212 */
[----:B------:R-:W-:-:S04]  /*9c00*/  IMAD R36, R36, 0x2, R18 ;  /* 0x0000000224247824 */ /* 0x000fc800078e0212 */
        /* <DEDUP_REMOVED lines=11> */
[----:B------:R-:W-:-:S02]  /*9cc0*/  HADD2.F32 R51, -RZ, R159.H1_H1 ;  /* 0x3000009fff337230 */ /* 0x000fc40000004100 */
[-C--:B------:R-:W-:Y:S01]  /*9cd0*/  FFMA.FTZ R50, R49, R48.reuse, -R50 ;  /* 0x0000003031327223 */ /* 0x080fe20000010832 */
[----:B------:R-:W-:Y:S02]  /*9ce0*/  HADD2.F32 R49, -RZ, R41.H1_H1 ;  /* 0x30000029ff317230 */ /* 0x000fe40000004100 */
[----:B------:R-:W-:Y:S01]  /*9cf0*/  FFMA.FTZ R45, R45, R48, R47 ;  /* 0x000000302d2d7223 */ /* 0x000fe2000001002f */
[----:B------:R-:W-:Y:S01]  /*9d00*/  SHF.R.U32.HI R48, RZ, 0x10, R81 ;  /* 0x00000010ff307819 */ /* 0x000fe20000011651 */
[----:B------:R-:W-:Y:S01]  /*9d10*/  HADD2.F32 R41, -RZ, R37.H1_H1 ;  /* 0x30000025ff297230 */ /* 0x000fe20000004100 */
[--C-:B------:R-:W-:Y:S01]  /*9d20*/  SHF.R.U64 R47, R72, 0x10, R73.reuse ;  /* 0x00000010482f7819 */ /* 0x100fe20000001249 */
[----:B------:R-:W-:Y:S01]  /*9d30*/  HADD2.F32 R39, -RZ, R39.H1_H1 ;  /* 0x30000027ff277230 */ /* 0x000fe20000004100 */
[----:B------:R-:W-:Y:S01]  /*9d40*/  SHF.R.U32.HI R72, RZ, 0x10, R73 ;  /* 0x00000010ff487819 */ /* 0x000fe20000011649 */
[----:B------:R-:W-:Y:S02]  /*9d50*/  HADD2.F32 R48, -RZ, R48.H0_H0 ;  /* 0x20000030ff307230 */ /* 0x000fe40000004100 */
[----:B------:R-:W-:-:S02]  /*9d60*/  HADD2.F32 R162, -RZ, R162.H0_H0 ;  /* 0x200000a2ffa27230 */ /* 0x000fc40000004100 */
[----:B------:R-:W-:Y:S02]  /*9d70*/  HADD2.F32 R72, -RZ, R72.H0_H0 ;  /* 0x20000048ff487230 */ /* 0x000fe40000004100 */
[-C--:B------:R-:W-:Y:S01]  /*9d80*/  FMUL.FTZ R37, R49, R48.reuse ;  /* 0x0000003031257220 */ /* 0x080fe20000410000 */
[C---:B------:R-:W-:Y:S01]  /*9d90*/  FMUL.FTZ R48, R41.reuse, R48 ;  /* 0x0000003029307220 */ /* 0x040fe20000410000 */
[----:B------:R-:W-:Y:S02]  /*9da0*/  HADD2.F32 R54, -RZ, R36.H0_H0 ;  /* 0x20000024ff367230 */ /* 0x000fe40000004100 */
[-C--:B------:R-:W-:Y:S01]  /*9db0*/  FFMA.FTZ R41, R41, R72.reuse, -R37 ;  /* 0x0000004829297223 */ /* 0x080fe20000010825 */
[----:B------:R-:W-:Y:S01]  /*9dc0*/  FFMA.FTZ R37, R49, R72, R48 ;  /* 0x0000004831257223 */ /* 0x000fe20000010030 */
[----:B------:R-:W-:Y:S02]  /*9dd0*/  HADD2.F32 R48, -RZ, R161.H1_H1 ;  /* 0x300000a1ff307230 */ /* 0x000fe40000004100 */
[--C-:B------:R-:W-:Y:S01]  /*9de0*/  HADD2.F32 R49, -RZ, R43.reuse.H0_H0 ;  /* 0x2000002bff317230 */ /* 0x100fe20000004100 */
[----:B------:R-:W-:Y:S01]  /*9df0*/  F2FP.F16.F32.PACK_AB R41, R41, R50 ;  /* 0x000000322929723e */ /* 0x000fe200000000ff */
[----:B------:R-:W-:Y:S01]  /*9e00*/  HADD2.F32 R43, -RZ, R43.H1_H1 ;  /* 0x3000002bff2b7230 */ /* 0x000fe20000004100 */
[----:B------:R-:W-:Y:S01]  /*9e10*/  F2FP.F16.F32.PACK_AB R45, R37, R45 ;  /* 0x0000002d252d723e */ /* 0x000fe200000000ff */
[----:B------:R-:W-:-:S02]  /*9e20*/  HADD2.F32 R160, -RZ, R160.H0_H0 ;  /* 0x200000a0ffa07230 */ /* 0x000fc40000004100 */
[CC--:B------:R-:W-:Y:S01]  /*9e30*/  FMUL.FTZ R53, R49.reuse, R48.reuse ;  /* 0x0000003031357220 */ /* 0x0c0fe20000410000 */
[C---:B------:R-:W-:Y:S01]  /*9e40*/  FMUL.FTZ R48, R52.reuse, R48 ;  /* 0x0000003034307220 */ /* 0x040fe20000410000 */
[----:B------:R-:W-:Y:S01]  /*9e50*/  HADD2.F32 R80, -RZ, R80.H0_H0 ;  /* 0x20000050ff507230 */ /* 0x000fe20000004100 */
[----:B------:R-:W-:Y:S01]  /*9e60*/  MOV R37, R41 ;  /* 0x0000002900257202 */ /* 0x000fe20000000f00 */
[-C--:B------:R-:W-:Y:S01]  /*9e70*/  FFMA.FTZ R53, R52, R51.reuse, -R53 ;  /* 0x0000003334357223 */ /* 0x080fe20000010835 */
[----:B------:R-:W-:Y:S01]  /*9e80*/  FFMA.FTZ R48, R49, R51, R48 ;  /* 0x0000003331307223 */ /* 0x000fe20000010030 */
[--C-:B------:R-:W-:Y:S01]  /*9e90*/  SHF.R.U64 R51, R82, 0x10, R83.reuse ;  /* 0x0000001052337819 */ /* 0x100fe20000001253 */
[----:B------:R-:W-:Y:S01]  /*9ea0*/  HADD2.F32 R36, -RZ, R36.H1_H1 ;  /* 0x30000024ff247230 */ /* 0x000fe20000004100 */
        /* <DEDUP_REMOVED lines=9> */
[----:B------:R-:W-:Y:S02]  /*9f40*/  HADD2.F32 R51, -RZ, R51.H0_H0 ;  /* 0x20000033ff337230 */ /* 0x000fe40000004100 */
[----:B------:R-:W-:Y:S02]  /*9f50*/  HADD2.F32 R49, -RZ, R49.H0_H0 ;  /* 0x20000031ff317230 */ /* 0x000fe40000004100 */
[C---:B------:R-:W-:Y:S01]  /*9f60*/  FFMA.FTZ R52, R39.reuse, R74, -R52 ;  /* 0x0000004a27347223 */ /* 0x040fe20000010834 */
[----:B------:R-:W-:Y:S01]  /*9f70*/  FMUL.FTZ R39, R39, R82 ;  /* 0x0000005227277220 */ /* 0x000fe20000410000 */
[----:B------:R-:W-:-:S03]  /*9f80*/  IMAD.MOV.U32 R41, RZ, RZ, R45 ;  /* 0x000000ffff297224 */ /* 0x000fc600078e002d */
[----:B------:R-:W-:Y:S01]  /*9f90*/  FFMA.FTZ R39, R43, R74, R39 ;  /* 0x0000004a2b277223 */ /* 0x000fe20000010027 */
[--C-:B------:R-:W-:Y:S01]  /*9fa0*/  HADD2.F32 R43, -RZ, R40.reuse.H0_H0 ;  /* 0x20000028ff2b7230 */ /* 0x100fe20000004100 */
[----:B------:R-:W-:Y:S01]  /*9fb0*/  F2FP.F16.F32.PACK_AB R52, R52, R53 ;  /* 0x000000353434723e */ /* 0x000fe200000000ff */
[----:B------:R-:W-:Y:S02]  /*9fc0*/  HADD2.F32 R40, -RZ, R40.H1_H1 ;  /* 0x30000028ff287230 */ /* 0x000fe40000004100 */
[----:B------:R-:W-:Y:S01]  /*9fd0*/  F2FP.F16.F32.PACK_AB R48, R39, R48 ;  /* 0x000000302730723e */ /* 0x000fe200000000ff */
[CC--:B------:R-:W-:Y:S01]  /*9fe0*/  FMUL.FTZ R55, R43.reuse, R162.reuse ;  /* 0x000000a22b377220 */ /* 0x0c0fe20000410000 */
[C---:B------:R-:W-:Y:S01]  /*9ff0*/  FMUL.FTZ R162, R54.reuse, R162 ;  /* 0x000000a236a27220 */ /* 0x040fe20000410000 */
[----:B------:R-:W-:Y:S02]  /*a000*/  MOV R39, R52 ;  /* 0x0000003400277202 */ /* 0x000fe40000000f00 */
[-C--:B------:R-:W-:Y:S01]  /*a010*/  FFMA.FTZ R55, R54, R160.reuse, -R55 ;  /* 0x000000a036377223 */ /* 0x080fe20000010837 */
        /* <DEDUP_REMOVED lines=22> */
[----:B------:R-:W-:Y:S01]  /*a180*/  F2FP.F16.F32.PACK_AB R51, R51, R161 ;  /* 0x000000a13333723e */ /* 0x000fe200000000ff */
[----:B------:R-:W-:Y:S02]  /*a190*/  IMAD.MOV.U32 R43, RZ, RZ, R48 ;  /* 0x000000ffff2b7224 */ /* 0x000fe400078e0030 */
[----:B------:R-:W-:Y:S02]  /*a1a0*/  IMAD.MOV.U32 R38, RZ, RZ, R47 ;  /* 0x000000ffff267224 */ /* 0x000fe400078e002f */
[----:B------:R-:W-:-:S07]  /*a1b0*/  IMAD.MOV.U32 R42, RZ, RZ, R51 ;  /* 0x000000ffff2a7224 */ /* 0x000fce00078e0033 */
.L_x_542:
[----:B------:R-:W-:Y:S05]  /*a1c0*/  BSYNC B2 ;  /* 0x0000000000027941 */ /* 0x000fea0003800000 */
.L_x_541:
        /* <DEDUP_REMOVED lines=8> */
[----:B------:R-:W-:-:S05]  /*a250*/  LEA.HI.X R45, R45, R117, R49, 0x1, P4 ;  /* 0x000000752d2d7211 */ /* 0x000fca00020f0c31 */
[----:B---3--:R3:W-:Y:S02]  /*a260*/  STG.E.128 desc[UR4][R44.64], R36 ;  /* 0x000000242c007986 */ /* 0x0087e4000c101d04 */
[----:B---3--:R-:W-:-:S04]  /*a270*/  @!P3 LEA R36, P4, R48, R116, 0x1 ;  /* 0x000000743024b211 */ /* 0x008fc800078808ff */
[----:B------:R-:W-:-:S05]  /*a280*/  @!P3 LEA.HI.X R37, R48, R117, R47, 0x1, P4 ;  /* 0x000000753025b211 */ /* 0x000fca00020f0c2f */
[----:B-1----:R3:W-:Y:S04]  /*a290*/  @!P3 STG.E.128 desc[UR4][R36.64], R40 ;  /* 0x000000282400b986 */ /* 0x0027e8000c101d04 */
.L_x_540:
[----:B------:R-:W-:Y:S05]  /*a2a0*/  BSYNC B1 ;  /* 0x0000000000017941 */ /* 0x000fea0003800000 */
.L_x_539:
[----:B------:R-:W-:-:S13]  /*a2b0*/  ISETP.NE.AND P3, PT, R11, RZ, PT ;  /* 0x000000ff0b00720c */ /* 0x000fda0003f65270 */
[----:B------:R-:W-:Y:S05]  /*a2c0*/  @!P3 BRA `(.L_x_499) ;  /* 0x0000000800fcb947 */ /* 0x000fea0003800000 */
[----:B------:R-:W-:Y:S01]  /*a2d0*/  SEL R145, R115, R145, !P1 ;  /* 0x0000009173917207 */ /* 0x000fe20004800000 */
[----:B------:R-:W-:Y:S01]  /*a2e0*/  BSSY B1, `(.L_x_543) ;  /* 0x000006d000017945 */ /* 0x000fe20003800000 */
[----:B------:R-:W-:Y:S02]  /*a2f0*/  SHF.R.U32.HI R38, RZ, 0x3, R222 ;  /* 0x00000003ff267819 */ /* 0x000fe400000116de */
[----:B---3--:R-:W-:Y:S02]  /*a300*/  SHF.R.S32.HI R36, RZ, 0x1f, R145 ;  /* 0x0000001fff247819 */ /* 0x008fe40000011491 */
        /* <DEDUP_REMOVED lines=10> */
[----:B------:R-:W-:Y:S01]  /*a3b0*/  IADD3 R37, R37, R36, RZ ;  /* 0x0000002425257210 */ /* 0x000fe20007ffe0ff */
[----:B------:R-:W-:-:S04]  /*a3c0*/  IMAD R36, R19, 0x5000, R131 ;  /* 0x0000500013247824 */ /* 0x000fc800078e0283 */
[----:B-1----:R-:W-:Y:S02]  /*a3d0*/  IMAD R40, R19, 0x5000, R37 ;  /* 0x0000500013287824 */ /* 0x002fe400078e0225 */
[--C-:B------:R-:W-:Y:S02]  /*a3e0*/  IMAD R36, R36, 0x2, R18.reuse ;  /* 0x0000000224247824 */ /* 0x100fe400078e0212 */
[----:B------:R-:W-:-:S04]  /*a3f0*/  IMAD R40, R40, 0x2, R18 ;  /* 0x0000000228287824 */ /* 0x000fc800078e0212 */
[----:B------:R-:W1:Y:S04]  /*a400*/  LDS.128 R36, [R36+0x24400] ;  /* 0x0244000024247984 */ /* 0x000e680000000c00 */
[----:B------:R-:W3:Y:S01]  /*a410*/  LDS.128 R40, [R40+0x24400] ;  /* 0x0244000028287984 */ /* 0x000ee20000000c00 */
[----:B------:R-:W-:Y:S05]  /*a420*/  @P3 BRA `(.L_x_544) ;  /* 0x0000000400603947 */ /* 0x000fea0003800000 */
[----:B------:R-:W-:Y:S01]  /*a430*/  HADD2.F32 R49, -RZ, R158.H1_H1 ;  /* 0x3000009eff317230 */ /* 0x000fe20000004100 */
[----:B------:R-:W-:Y:S01]  /*a440*/  SHF.R.U64 R76, R76, 0x10, R77 ;  /* 0x000000104c4c7819 */ /* 0x000fe2000000124d */
[----:B---3--:R-:W-:Y:S01]  /*a450*/  HADD2.F32 R44, -RZ, R41.H0_H0 ;  /* 0x20000029ff2c7230 */ /* 0x008fe20000004100 */
[----:B------:R-:W-:Y:S01]  /*a460*/  SHF.R.U64 R68, R68, 0x10, R69 ;  /* 0x0000001044447819 */ /* 0x000fe20000001245 */
[----:B-1----:R-:W-:Y:S01]  /*a470*/  HADD2.F32 R45, -RZ, R37.H0_H0 ;  /* 0x20000025ff2d7230 */ /* 0x002fe20000004100 */
[----:B------:R-:W-:Y:S01]  /*a480*/  SHF.R.U64 R78, R78, 0x10, R79 ;  /* 0x000000104e4e7819 */ /* 0x000fe2000000124f */
[----:B------:R-:W-:Y:S02]  /*a490*/  HADD2.F32 R48, -RZ, R156.H1_H1 ;  /* 0x3000009cff307230 */ /* 0x000fe40000004100 */
[-C--:B------:R-:W-:Y:S01]  /*a4a0*/  FMUL.FTZ R50, R44, R49.reuse ;  /* 0x000000312c327220 */ /* 0x080fe20000410000 */
[----:B------:R-:W-:Y:S02]  /*a4b0*/  HADD2.F32 R158, -RZ, R158.H0_H0 ;  /* 0x2000009eff9e7230 */ /* 0x000fe40000004100 */
[----:B------:R-:W-:Y:S01]  /*a4c0*/  FMUL.FTZ R49, R45, R49 ;  /* 0x000000312d317220 */ /* 0x000fe20000410000 */
[----:B------:R-:W-:-:S02]  /*a4d0*/  HADD2.F32 R156, -RZ, R156.H0_H0 ;  /* 0x2000009cff9c7230 */ /* 0x000fc40000004100 */
[-C--:B------:R-:W-:Y:S01]  /*a4e0*/  FFMA.FTZ R45, R45, R48.reuse, -R50 ;  /* 0x000000302d2d7223 */ /* 0x080fe20000010832 */
[----:B------:R-:W-:Y:S01]  /*a4f0*/  SHF.R.U32.HI R50, RZ, 0x10, R69 ;  /* 0x00000010ff327819 */ /* 0x000fe20000011645 */
[----:B------:R-:W-:Y:S01]  /*a500*/  FFMA.FTZ R44, R44, R48, R49 ;  /* 0x000000302c2c7223 */ /* 0x000fe20000010031 */
[----:B------:R-:W-:Y:S01]  /*a510*/  SHF.R.U32.HI R49, RZ, 0x10, R77 ;  /* 0x00000010ff317819 */ /* 0x000fe2000001164d */
[----:B------:R-:W-:Y:S01]  /*a520*/  HADD2.F32 R48, -RZ, R41.H1_H1 ;  /* 0x30000029ff307230 */ /* 0x000fe20000004100 */
[----:B------:R-:W-:Y:S01]  /*a530*/  SHF.R.U64 R70, R70, 0x10, R71 ;  /* 0x0000001046467819 */ /* 0x000fe20000001247 */
[----:B------:R-:W-:Y:S02]  /*a540*/  HADD2.F32 R76, -RZ, R76.H0_H0 ;  /* 0x2000004cff4c7230 */ /* 0x000fe40000004100 */
[----:B------:R-:W-:Y:S02]  /*a550*/  HADD2.F32 R41, -RZ, R49.H0_H0 ;  /* 0x20000031ff297230 */ /* 0x000fe40000004100 */
[----:B------:R-:W-:-:S02]  /*a560*/  HADD2.F32 R49, -RZ, R37.H1_H1 ;  /* 0x30000025ff317230 */ /* 0x000fc40000004100 */
[----:B------:R-:W-:Y:S02]  /*a570*/  HADD2.F32 R37, -RZ, R50.H0_H0 ;  /* 0x20000032ff257230 */ /* 0x000fe40000004100 */
[CC--:B------:R-:W-:Y:S01]  /*a580*/  FMUL.FTZ R50, R48.reuse, R41.reuse ;  /* 0x0000002930327220 */ /* 0x0c0fe20000410000 */
[----:B------:R-:W-:Y:S02]  /*a590*/  HADD2.F32 R68, -RZ, R68.H0_H0 ;  /* 0x20000044ff447230 */ /* 0x000fe40000004100 */
[C---:B------:R-:W-:Y:S01]  /*a5a0*/  FMUL.FTZ R51, R49.reuse, R41 ;  /* 0x0000002931337220 */ /* 0x040fe20000410000 */
[----:B------:R-:W-:Y:S02]  /*a5b0*/  HADD2.F32 R78, -RZ, R78.H0_H0 ;  /* 0x2000004eff4e7230 */ /* 0x000fe40000004100 */
[-C--:B------:R-:W-:Y:S01]  /*a5c0*/  FFMA.FTZ R41, R49, R37.reuse, -R50 ;  /* 0x0000002531297223 */ /* 0x080fe20000010832 */
[----:B------:R-:W-:Y:S02]  /*a5d0*/  HADD2.F32 R50, -RZ, R157.H1_H1 ;  /* 0x3000009dff327230 */ /* 0x000fe40000004100 */
[----:B------:R-:W-:Y:S01]  /*a5e0*/  FFMA.FTZ R37, R48, R37, R51 ;  /* 0x0000002530257223 */ /* 0x000fe20000010033 */
[----:B------:R-:W-:-:S02]  /*a5f0*/  HADD2.F32 R48, -RZ, R43.H0_H0 ;  /* 0x2000002bff307230 */ /* 0x000fc40000004100 */
[----:B------:R-:W-:Y:S01]  /*a600*/  HADD2.F32 R49, -RZ, R39.H0_H0 ;  /* 0x20000027ff317230 */ /* 0x000fe20000004100 */
[----:B------:R-:W-:Y:S01]  /*a610*/  F2FP.F16.F32.PACK_AB R41, R41, R45 ;  /* 0x0000002d2929723e */ /* 0x000fe200000000ff */
[----:B------:R-:W-:Y:S02]  /*a620*/  HADD2.F32 R51, -RZ, R155.H1_H1 ;  /* 0x3000009bff337230 */ /* 0x000fe40000004100 */
[CC--:B------:R-:W-:Y:S01]  /*a630*/  FMUL.FTZ R52, R48.reuse, R50.reuse ;  /* 0x0000003230347220 */ /* 0x0c0fe20000410000 */
[----:B------:R-:W-:Y:S02]  /*a640*/  HADD2.F32 R43, -RZ, R43.H1_H1 ;  /* 0x3000002bff2b7230 */ /* 0x000fe40000004100 */
[C---:B------:R-:W-:Y:S01]  /*a650*/  FMUL.FTZ R50, R49.reuse, R50 ;  /* 0x0000003231327220 */ /* 0x040fe20000410000 */
[----:B------:R-:W-:Y:S02]  /*a660*/  HADD2.F32 R39, -RZ, R39.H1_H1 ;  /* 0x30000027ff277230 */ /* 0x000fe40000004100 */
[-C--:B------:R-:W-:Y:S01]  /*a670*/  FFMA.FTZ R52, R49, R51.reuse, -R52 ;  /* 0x0000003331347223 */ /* 0x080fe20000010834 */
[----:B------:R-:W-:Y:S01]  /*a680*/  SHF.R.U32.HI R49, RZ, 0x10, R71 ;  /* 0x00000010ff317819 */ /* 0x000fe20000011647 */
[----:B------:R-:W-:Y:S01]  /*a690*/  FFMA.FTZ R50, R48, R51, R50 ;  /* 0x0000003330327223 */ /* 0x000fe20000010032 */
[----:B------:R-:W-:Y:S01]  /*a6a0*/  SHF.R.U32.HI R48, RZ, 0x10, R79 ;  /* 0x00000010ff307819 */ /* 0x000fe2000001164f */
[----:B------:R-:W-:Y:S01]  /*a6b0*/  HADD2.F32 R157, -RZ, R157.H0_H0 ;  /* 0x2000009dff9d7230 */ /* 0x000fe20000004100 */
[----:B------:R-:W-:Y:S01]  /*a6c0*/  F2FP.F16.F32.PACK_AB R44, R37, R44 ;  /* 0x0000002c252c723e */ /* 0x000fe200000000ff */
[----:B------:R-:W-:Y:S01]  /*a6d0*/  HADD2.F32 R49, -RZ, R49.H0_H0 ;  /* 0x20000031ff317230 */ /* 0x000fe20000004100 */
[----:B------:R-:W-:Y:S01]  /*a6e0*/  MOV R37, R41 ;  /* 0x0000002900257202 */ /* 0x000fe20000000f00 */
[----:B------:R-:W-:-:S02]  /*a6f0*/  HADD2.F32 R48, -RZ, R48.H0_H0 ;  /* 0x20000030ff307230 */ /* 0x000fc40000004100 */
[----:B------:R-:W-:Y:S02]  /*a700*/  HADD2.F32 R155, -RZ, R155.H0_H0 ;  /* 0x2000009bff9b7230 */ /* 0x000fe40000004100 */
[----:B------:R-:W-:Y:S02]  /*a710*/  HADD2.F32 R70, -RZ, R70.H0_H0 ;  /* 0x20000046ff467230 */ /* 0x000fe40000004100 */
[-C--:B------:R-:W-:Y:S01]  /*a720*/  FMUL.FTZ R51, R43, R48.reuse ;  /* 0x000000302b337220 */ /* 0x080fe20000410000 */
[C---:B------:R-:W-:Y:S01]  /*a730*/  FMUL.FTZ R48, R39.reuse, R48 ;  /* 0x0000003027307220 */ /* 0x040fe20000410000 */
[----:B------:R-:W-:Y:S02]  /*a740*/  IMAD.MOV.U32 R41, RZ, RZ, R44 ;  /* 0x000000ffff297224 */ /* 0x000fe400078e002c */
[-C--:B------:R-:W-:Y:S01]  /*a750*/  FFMA.FTZ R51, R39, R49.reuse, -R51 ;  /* 0x0000003127337223 */ /* 0x080fe20000010833 */
[----:B------:R-:W-:Y:S01]  /*a760*/  FFMA.FTZ R48, R43, R49, R48 ;  /* 0x000000312b307223 */ /* 0x000fe20000010030 */
[----:B------:R-:W-:-:S02]  /*a770*/  HADD2.F32 R39, -RZ, R40.H0_H0 ;  /* 0x20000028ff277230 */ /* 0x000fc40000004100 */
[----:B------:R-:W-:Y:S01]  /*a780*/  HADD2.F32 R43, -RZ, R36.H0_H0 ;  /* 0x20000024ff2b7230 */ /* 0x000fe20000004100 */
[----:B------:R-:W-:Y:S01]  /*a790*/  F2FP.F16.F32.PACK_AB R51, R51, R52 ;  /* 0x000000343333723e */ /* 0x000fe200000000ff */
[----:B------:R-:W-:Y:S02]  /*a7a0*/  HADD2.F32 R40, -RZ, R40.H1_H1 ;  /* 0x30000028ff287230 */ /* 0x000fe40000004100 */
[-C--:B------:R-:W-:Y:S01]  /*a7b0*/  FMUL.FTZ R49, R39, R158.reuse ;  /* 0x0000009e27317220 */ /* 0x080fe20000410000 */
[----:B------:R-:W-:Y:S02]  /*a7c0*/  HADD2.F32 R36, -RZ, R36.H1_H1 ;  /* 0x30000024ff247230 */ /* 0x000fe40000004100 */
[C---:B------:R-:W-:Y:S01]  /*a7d0*/  FMUL.FTZ R158, R43.reuse, R158 ;  /* 0x0000009e2b9e7220 */ /* 0x040fe20000410000 */
[----:B------:R-:W-:Y:S01]  /*a7e0*/  F2FP.F16.F32.PACK_AB R48, R48, R50 ;  /* 0x000000323030723e */ /* 0x000fe200000000ff */
[-C--:B------:R-:W-:Y:S02]  /*a7f0*/  FFMA.FTZ R49, R43, R156.reuse, -R49 ;  /* 0x0000009c2b317223 */ /* 0x080fe40000010831 */
        /* <DEDUP_REMOVED lines=25> */
[----:B------:R-:W-:Y:S02]  /*a990*/  IMAD.MOV.U32 R42, RZ, RZ, R78 ;  /* 0x000000ffff2a7224 */ /* 0x000fe400078e004e */
[----:B------:R-:W-:-:S07]  /*a9a0*/  IMAD.MOV.U32 R43, RZ, RZ, R48 ;  /* 0x000000ffff2b7224 */ /* 0x000fce00078e0030 */
.L_x_544:
[----:B------:R-:W-:Y:S05]  /*a9b0*/  BSYNC B1 ;  /* 0x0000000000017941 */ /* 0x000fea0003800000 */
.L_x_543:
[----:B------:R-:W-:Y:S01]  /*a9c0*/  IADD3 R45, P3, P4, R96, R122, R12 ;  /* 0x0000007a602d7210 */ /* 0x000fe20007c7e00c */
[----:B------:R-:W-:-:S03]  /*a9d0*/  ULDC.64 UR4, c[0x0][0x208] ;  /* 0x0000820000047ab9 */ /* 0x000fc60000000a00 */
[----:B------:R-:W-:Y:S02]  /*a9e0*/  IADD3.X R48, R93, R46, R7, P3, P4 ;  /* 0x0000002e5d307210 */ /* 0x000fe40001fe8407 */
[----:B------:R-:W-:-:S04]  /*a9f0*/  LEA R44, P3, R45, R116, 0x1 ;  /* 0x000000742d2c7211 */ /* 0x000fc800078608ff */
[----:B------:R-:W-:Y:S02]  /*aa00*/  LEA.HI.X R45, R45, R117, R48, 0x1, P3 ;  /* 0x000000752d2d7211 */ /* 0x000fe400018f0c30 */
[----:B------:R-:W-:-:S03]  /*aa10*/  ISETP.GE.AND P3, PT, R47, R143, PT ;  /* 0x0000008f2f00720c */ /* 0x000fc60003f66270 */
[----:B-1----:R4:W-:Y:S10]  /*aa20*/  STG.E.128 desc[UR4][R44.64], R36 ;  /* 0x000000242c007986 */ /* 0x0029f4000c101d04 */
[----:B------:R-:W-:Y:S05]  /*aa30*/  @P3 BRA `(.L_x_499) ;  /* 0x0000000400203947 */ /* 0x000fea0003800000 */
[--C-:B------:R-:W-:Y:S01]  /*aa40*/  IADD3 R122, P3, P4, R96, R122, R47.reuse ;  /* 0x0000007a607a7210 */ /* 0x100fe20007c7e02f */
[----:B------:R-:W-:Y:S01]  /*aa50*/  ULDC.64 UR4, c[0x0][0x208] ;  /* 0x0000820000047ab9 */ /* 0x000fe20000000a00 */
[----:B------:R-:W-:-:S04]  /*aa60*/  SHF.R.S32.HI R47, RZ, 0x1f, R47 ;  /* 0x0000001fff2f7819 */ /* 0x000fc8000001142f */
[----:B------:R-:W-:Y:S02]  /*aa70*/  IADD3.X R46, R93, R46, R47, P3, P4 ;  /* 0x0000002e5d2e7210 */ /* 0x000fe40001fe842f */
[----:B------:R-:W-:-:S04]  /*aa80*/  LEA R116, P3, R122, R116, 0x1 ;  /* 0x000000747a747211 */ /* 0x000fc800078608ff */
[----:B------:R-:W-:-:S05]  /*aa90*/  LEA.HI.X R117, R122, R117, R46, 0x1, P3 ;  /* 0x000000757a757211 */ /* 0x000fca00018f0c2e */
[----:B---3--:R1:W-:Y:S01]  /*aaa0*/  STG.E.128 desc[UR4][R116.64], R40 ;  /* 0x0000002874007986 */ /* 0x0083e2000c101d04 */
[----:B------:R-:W-:Y:S05]  /*aab0*/  BRA `(.L_x_499) ;  /* 0x0000000400007947 */ /* 0x000fea0003800000 */
.L_x_456:
[----:B------:R-:W-:-:S04]  /*aac0*/  ULOP3.LUT UR4, UR60, 0x1, URZ, 0xfc, !UPT ;  /* 0x000000013c047892 */ /* 0x000fc8000f8efc3f */
[----:B------:R-:W-:-:S06]  /*aad0*/  UISETP.NE.AND UP0, UPT, UR4, 0x3, UPT ;  /* 0x000000030400788c */ /* 0x000fcc000bf05270 */
[----:B------:R-:W-:-:S13]  /*aae0*/  PLOP3.LUT P2, PT, PT, PT, UP0, 0x80, 0x0 ;  /* 0x000000000000781c */ /* 0x000fda0003f4f008 */
[----:B------:R-:W-:Y:S05]  /*aaf0*/  @!P2 BRA `(.L_x_545) ;  /* 0x000000000004a947 */ /* 0x000fea0003800000 */
[----:B------:R-:W-:Y:S01]  /*ab00*/  BPT.TRAP 0x1 ;  /* 0x000000040000795c */ /* 0x000fe20000300000 */
.L_x_545:
[----:B------:R-:W-:Y:S01]  /*ab10*/  IMAD R3, R19, 0x8, R18 ;  /* 0x0000000813037824 */ /* 0x000fe200078e0212 */
[----:B------:R-:W-:Y:S01]  /*ab20*/  SHF.L.U32 R0, R217, 0x1f, RZ ;  /* 0x0000001fd9007819 */ /* 0x000fe200000006ff */
[----:B------:R-:W-:Y:S01]  /*ab30*/  IMAD R4, R2, -0x50, R24 ;  /* 0xffffffb002047824 */ /* 0x000fe200078e0218 */
[----:B------:R-:W-:Y:S02]  /*ab40*/  BSSY B1, `(.L_x_546) ;  /* 0x0000005000017945 */ /* 0x000fe40003800000 */
[----:B------:R-:W1:Y:S02]  /*ab50*/  SYNCS.PHASECHK.TRANS64.TRYWAIT P4, [R3+URZ+0x38890], R0 ;  /* 0x03889000030075a7 */ /* 0x000e64000808017f */
[----:B------:R-:W-:-:S04]  /*ab60*/  VIMNMX R4, R4, 0x50, PT ;  /* 0x0000005004047848 */ /* 0x000fc80003fe0100 */
[----:B------:R-:W-:Y:S01]  /*ab70*/  ISETP.GE.AND P3, PT, R212, R4, PT ;  /* 0x00000004d400720c */ /* 0x000fe20003f66270 */
[----:B-1----:R-:W-:-:S12]  /*ab80*/  @!P4 BRA `(.L_x_547) ;  /* 0x00000208007cc947 */ /* 0x002fd80003800000 */
.L_x_860:
[----:B------:R-:W-:Y:S05]  /*ab90*/  BSYNC B1 ;  /* 0x0000000000017941 */ /* 0x000fea0003800000 */
.L_x_546:
[----:B------:R-:W-:Y:S04]  /*aba0*/  BSSY B1, `(.L_x_548) ;  /* 0x000000f000017945 */ /* 0x000fe80003800000 */
[----:B------:R-:W-:Y:S05]  /*abb0*/  @P3 BRA `(.L_x_549) ;  /* 0x0000000000343947 */ /* 0x000fea0003800000 */
[----:B------:R-:W-:Y:S01]  /*abc0*/  ISETP.NE.AND P4, PT, R27, RZ, PT ;  /* 0x000000ff1b00720c */ /* 0x000fe20003f85270 */
[----:B------:R-:W-:Y:S01]  /*abd0*/  ULDC.64 UR4, c[0x0][0x208] ;  /* 0x0000820000047ab9 */ /* 0x000fe20000000a00 */
[----:B------:R-:W-:-:S11]  /*abe0*/  ISETP.NE.AND P3, PT, R11, RZ, PT ;  /* 0x000000ff0b00720c */ /* 0x000fd60003f65270 */
[----:B0-----:R-:W0:Y:S04]  /*abf0*/  @P4 LDS.128 R36, [R5+0x24400] ;  /* 0x0244000005244984 */ /* 0x001e280000000c00 */
[----:B------:R-:W2:Y:S04]  /*ac00*/  @P3 LDS.128 R40, [R5+0x26c00] ;  /* 0x026c000005283984 */ /* 0x000ea80000000c00 */
[----:B0-----:R-:W-:Y:S01]  /*ac10*/  @P4 STG.E.128 desc[UR4][R60.64], R36 ;  /* 0x000000243c004986 */ /* 0x001fe2000c101d04 */
[----:B------:R-:W-:-:S03]  /*ac20*/  ISETP.NE.AND P4, PT, R10, RZ, PT ;  /* 0x000000ff0a00720c */ /* 0x000fc60003f85270 */
[----:B--2---:R-:W-:Y:S01]  /*ac30*/  @P3 STG.E.128 desc[UR4][R60.64+0x80], R40 ;  /* 0x000080283c003986 */ /* 0x004fe2000c101d04 */
[----:B------:R-:W-:-:S09]  /*ac40*/  ISETP.NE.AND P3, PT, R9, RZ, PT ;  /* 0x000000ff0900720c */ /* 0x000fd20003f65270 */
[----:B------:R-:W0:Y:S04]  /*ac50*/  @P4 LDS.128 R36, [R5+0x29400] ;  /* 0x0294000005244984 */ /* 0x000e280000000c00 */
[----:B------:R-:W2:Y:S04]  /*ac60*/  @P3 LDS.128 R40, [R5+0x2bc00] ;  /* 0x02bc000005283984 */ /* 0x000ea80000000c00 */
[----:B0-----:R3:W-:Y:S04]  /*ac70*/  @P4 STG.E.128 desc[UR4][R60.64+0x100], R36 ;  /* 0x000100243c004986 */ /* 0x0017e8000c101d04 */
[----:B--2---:R3:W-:Y:S02]  /*ac80*/  @P3 STG.E.128 desc[UR4][R60.64+0x180], R40 ;  /* 0x000180283c003986 */ /* 0x0047e4000c101d04 */
.L_x_549:
[----:B------:R-:W-:Y:S05]  /*ac90*/  BSYNC B1 ;  /* 0x0000000000017941 */ /* 0x000fea0003800000 */
.L_x_548:
[----:B---3--:R-:W-:Y:S01]  /*aca0*/  IADD3 R36, R212, 0x20, RZ ;  /* 0x00000020d4247810 */ /* 0x008fe20007ffe0ff */
[----:B------:R-:W-:Y:S03]  /*acb0*/  BSSY B1, `(.L_x_550) ;  /* 0x0000010000017945 */ /* 0x000fe60003800000 */
[----:B------:R-:W-:-:S13]  /*acc0*/  ISETP.GE.AND P3, PT, R36, R4, PT ;  /* 0x000000042400720c */ /* 0x000fda0003f66270 */
        /* <DEDUP_REMOVED lines=14> */
.L_x_551:
[----:B------:R-:W-:Y:S05]  /*adb0*/  BSYNC B1 ;  /* 0x0000000000017941 */ /* 0x000fea0003800000 */
.L_x_550:
[----:B---3--:R-:W-:-:S05]  /*adc0*/  VIADD R36, R212, 0x40 ;  /* 0x00000040d4247836 */ /* 0x008fca0000000000 */
        /* <DEDUP_REMOVED lines=15> */
.L_x_499:
[----:B------:R-:W-:Y:S05]  /*aec0*/  BSYNC B0 ;  /* 0x0000000000007941 */ /* 0x000fea0003800000 */
.L_x_455:
[----:B0-234-:R-:W0:Y:S01]  /*aed0*/  S2R R36, SR_TID.X ;  /* 0x0000000000247919 */ /* 0x01de220000002100 */
[----:B------:R-:W-:Y:S01]  /*aee0*/  @!PT LDS RZ, [RZ] ;  /* 0x00000000fffff984 */ /* 0x000fe20000000800 */
[----:B------:R-:W-:Y:S01]  /*aef0*/  @!PT LDS RZ, [RZ] ;  /* 0x00000000fffff984 */ /* 0x000fe20000000800 */
[----:B------:R-:W-:Y:S01]  /*af00*/  @!PT LDS RZ, [RZ] ;  /* 0x00000000fffff984 */ /* 0x000fe20000000800 */
[----:B------:R-:W-:Y:S01]  /*af10*/  @!PT LDS RZ, [RZ] ;  /* 0x00000000fffff984 */ /* 0x000fe20000000800 */
[----:B------:R2:W-:Y:S06]  /*af20*/  MEMBAR.ALL.CTA ;  /* 0x0000000000007992 */ /* 0x0005ec0000008000 */
[----:B--2---:R-:W2:Y:S01]  /*af30*/  FENCE.VIEW.ASYNC.S ;  /* 0x00000000000073c6 */ /* 0x004ea20000000000 */
[----:B------:R-:W-:Y:S05]  /*af40*/  WARPSYNC.ALL ;  /* 0x0000000000007948 */ /* 0x000fea0003800000 */
[----:B------:R-:W-:Y:S01]  /*af50*/  BSSY B0, `(.L_x_552) ;  /* 0x0000009000007945 */ /* 0x000fe20003800000 */
[----:B0-----:R-:W-:Y:S01]  /*af60*/  LOP3.LUT R36, R36, 0x7f, RZ, 0xc0, !PT ;  /* 0x0000007f24247812 */ /* 0x001fe200078ec0ff */
[----:B--2---:R0:W-:Y:S03]  /*af70*/  BAR.SYNC.DEFER_BLOCKING R174, 0x80 ;  /* 0x000200ae0000751d */ /* 0x0041e60000010000 */
[----:B------:R-:W-:-:S13]  /*af80*/  ISETP.NE.AND P3, PT, R36, RZ, PT ;  /* 0x000000ff2400720c */ /* 0x000fda0003f65270 */
[----:B------:R-:W-:-:S05]  /*af90*/  @!P3 VIADD R36, R3, 0x388a0 ;  /* 0x000388a00324b836 */ /* 0x000fca0000000000 */
[----:B------:R-:W-:-:S04]  /*afa0*/  @!P3 PRMT R36, RZ, 0x654, R36 ;  /* 0x00000654ff24b816 */ /* 0x000fc80000000024 */
[----:B------:R0:W-:Y:S01]  /*afb0*/  @!P3 SYNCS.ARRIVE.TRANS64.RED.A1T0 RZ, [R36+URZ], RZ ;  /* 0x000000ff24ffb9a7 */ /* 0x0001e2000810043f */
[----:B------:R-:W-:Y:S05]  /*afc0*/  @!P2 BRA `(.L_x_553) ;  /* 0x000000000004a947 */ /* 0x000fea0003800000 */
[----:B------:R-:W-:Y:S01]  /*afd0*/  BPT.TRAP 0x1 ;  /* 0x000000040000795c */ /* 0x000fe20000300000 */
.L_x_553:
[----:B------:R-:W-:Y:S05]  /*afe0*/  BSYNC B0 ;  /* 0x0000000000007941 */ /* 0x000fea0003800000 */
.L_x_552:
[----:B------:R-:W2:Y:S01]  /*aff0*/  SYNCS.PHASECHK.TRANS64.TRYWAIT P4, [R3+URZ+0x388b0], R0 ;  /* 0x0388b000030075a7 */ /* 0x000ea2000808017f */
[----:B------:R-:W-:Y:S01]  /*b000*/  ULDC UR61, c[0x0][0x2f4] ;  /* 0x0000bd00003d7ab9 */ /* 0x000fe20000000800 */
[----:B------:R-:W-:Y:S01]  /*b010*/  ULDC.64 UR56, c[0x0][0x328] ;  /* 0x0000ca0000387ab9 */ /* 0x000fe20000000a00 */
[----:B------:R-:W-:Y:S01]  /*b020*/  ULDC.64 UR58, c[0x0][0x318] ;  /* 0x0000c600003a7ab9 */ /* 0x000fe20000000a00 */
[----:B------:R-:W-:Y:S01]  /*b030*/  BSSY B0, `(.L_x_554) ;  /* 0x0000004000007945 */ /* 0x000fe20003800000 */
[----:B------:R-:W-:Y:S01]  /*b040*/  ISETP.GE.AND P2, PT, R212, R4, PT ;  /* 0x00000004d400720c */ /* 0x000fe20003f46270 */
[----:B------:R-:W-:Y:S02]  /*b050*/  IMAD.WIDE R44, R2, 0x50, R112 ;  /* 0x00000050022c7825 */ /* 0x000fe400078e0270 */
[----:B--2---:R-:W-:Y:S10]  /*b060*/  @!P4 BRA `(.L_x_555) ;  /* 0x000002040058c947 */ /* 0x004ff40003800000 */
.L_x_861:
[----:B------:R-:W-:Y:S05]  /*b070*/  BSYNC B0 ;  /* 0x0000000000007941 */ /* 0x000fea0003800000 */
.L_x_554:
[----:B------:R-:W-:Y:S04]  /*b080*/  BSSY B0, `(.L_x_556) ;  /* 0x0000017000007945 */ /* 0x000fe80003800000 */
[----:B------:R-:W-:Y:S05]  /*b090*/  @P2 BRA `(.L_x_557) ;  /* 0x0000000000542947 */ /* 0x000fea0003800000 */
[----:B------:R-:W-:Y:S01]  /*b0a0*/  MOV R37, R6 ;  /* 0x0000000600257202 */ /* 0x000fe20000000f00 */
[----:B------:R-:W-:Y:S01]  /*b0b0*/  IMAD R39, R45, UR56, RZ ;  /* 0x000000382d277c24 */ /* 0x000fe2000f8e02ff */
[----:B------:R-:W-:Y:S01]  /*b0c0*/  ISETP.GE.AND P4, PT, R16, UR61, PT ;  /* 0x0000003d10007c0c */ /* 0x000fe2000bf86270 */
[----:B0-----:R-:W-:Y:S01]  /*b0d0*/  IMAD.MOV.U32 R36, RZ, RZ, R94 ;  /* 0x000000ffff247224 */ /* 0x001fe200078e005e */
[----:B------:R-:W-:Y:S01]  /*b0e0*/  ULDC.64 UR4, c[0x0][0x208] ;  /* 0x0000820000047ab9 */ /* 0x000fe20000000a00 */
[C---:B------:R-:W-:Y:S02]  /*b0f0*/  IMAD R39, R44.reuse, UR57, R39 ;  /* 0x000000392c277c24 */ /* 0x040fe4000f8e0227 */
[----:B------:R-:W-:-:S04]  /*b100*/  IMAD.WIDE.U32 R36, R44, UR56, R36 ;  /* 0x000000382c247c25 */ /* 0x000fc8000f8e0024 */
[----:B------:R-:W-:Y:S01]  /*b110*/  IMAD.IADD R37, R37, 0x1, R39 ;  /* 0x0000000125257824 */ /* 0x000fe200078e0227 */
[----:B------:R-:W-:-:S04]  /*b120*/  LEA R46, P2, R36, UR58, 0x1 ;  /* 0x0000003a242e7c11 */ /* 0x000fc8000f8408ff */
[----:B------:R-:W-:Y:S02]  /*b130*/  LEA.HI.X R47, R36, UR59, R37, 0x1, P2 ;  /* 0x0000003b242f7c11 */ /* 0x000fe400090f0c25 */
[----:B------:R-:W-:Y:S01]  /*b140*/  ISETP.GE.AND P2, PT, R213, UR61, PT ;  /* 0x0000003dd5007c0c */ /* 0x000fe2000bf46270 */
[----:B------:R-:W0:-:S12]  /*b150*/  @!P4 LDS.128 R36, [R5+0x400] ;  /* 0x000400000524c984 */ /* 0x000e180000000c00 */
[----:B-1----:R-:W1:Y:S04]  /*b160*/  @!P2 LDS.128 R40, [R5+0x2c00] ;  /* 0x002c00000528a984 */ /* 0x002e680000000c00 */
[----:B0-----:R-:W-:Y:S01]  /*b170*/  @!P4 STG.E.128 desc[UR4][R46.64], R36 ;  /* 0x000000242e00c986 */ /* 0x001fe2000c101d04 */
[----:B------:R-:W-:-:S03]  /*b180*/  ISETP.GE.AND P4, PT, R218, UR61, PT ;  /* 0x0000003dda007c0c */ /* 0x000fc6000bf86270 */
[----:B-1----:R-:W-:Y:S01]  /*b190*/  @!P2 STG.E.128 desc[UR4][R46.64+0x80], R40 ;  /* 0x000080282e00a986 */ /* 0x002fe2000c101d04 */
[----:B------:R-:W-:-:S09]  /*b1a0*/  ISETP.GE.AND P2, PT, R219, UR61, PT ;  /* 0x0000003ddb007c0c */ /* 0x000fd2000bf46270 */
[----:B------:R-:W0:Y:S04]  /*b1b0*/  @!P4 LDS.128 R36, [R5+0x5400] ;  /* 0x005400000524c984 */ /* 0x000e280000000c00 */
[----:B------:R-:W1:Y:S04]  /*b1c0*/  @!P2 LDS.128 R40, [R5+0x7c00] ;  /* 0x007c00000528a984 */ /* 0x000e680000000c00 */
[----:B0-----:R3:W-:Y:S04]  /*b1d0*/  @!P4 STG.E.128 desc[UR4][R46.64+0x100], R36 ;  /* 0x000100242e00c986 */ /* 0x0017e8000c101d04 */
[----:B-1----:R3:W-:Y:S02]  /*b1e0*/  @!P2 STG.E.128 desc[UR4][R46.64+0x180], R40 ;  /* 0x000180282e00a986 */ /* 0x0027e4000c101d04 */
.L_x_557:
[----:B------:R-:W-:Y:S05]  /*b1f0*/  BSYNC B0 ;  /* 0x0000000000007941 */ /* 0x000fea0003800000 */
.L_x_556:
[----:B-12---:R-:W-:Y:S01]  /*b200*/  VIADD R0, R212, 0x20 ;  /* 0x00000020d4007836 */ /* 0x006fe20000000000 */
[----:B------:R-:W-:Y:S04]  /*b210*/  BSSY B0, `(.L_x_558) ;  /* 0x000001a000007945 */ /* 0x000fe80003800000 */
[----:B------:R-:W-:-:S13]  /*b220*/  ISETP.GE.AND P2, PT, R0, R4, PT ;  /* 0x000000040000720c */ /* 0x000fda0003f46270 */
[----:B------:R-:W-:Y:S05]  /*b230*/  @P2 BRA `(.L_x_559) ;  /* 0x00000000005c2947 */ /* 0x000fea0003800000 */
[----:B---3--:R-:W-:Y:S01]  /*b240*/  IADD3 R39, P2, R44, 0x20, RZ ;  /* 0x000000202c277810 */ /* 0x008fe20007f5e0ff */
[----:B------:R-:W-:Y:S01]  /*b250*/  IMAD.MOV.U32 R37, RZ, RZ, R6 ;  /* 0x000000ffff257224 */ /* 0x000fe200078e0006 */
[----:B0-----:R-:W-:Y:S01]  /*b260*/  MOV R36, R94 ;  /* 0x0000005e00247202 */ /* 0x001fe20000000f00 */
[----:B------:R-:W-:Y:S01]  /*b270*/  ULDC.64 UR4, c[0x0][0x208] ;  /* 0x0000820000047ab9 */ /* 0x000fe20000000a00 */
[----:B------:R-:W-:Y:S01]  /*b280*/  ISETP.GE.AND P4, PT, R16, UR61, PT ;  /* 0x0000003d10007c0c */ /* 0x000fe2000bf86270 */
[----:B------:R-:W-:Y:S02]  /*b290*/  IMAD.X R0, RZ, RZ, R45, P2 ;  /* 0x000000ffff007224 */ /* 0x000fe400010e062d */
[----:B------:R-:W-:-:S04]  /*b2a0*/  IMAD.WIDE.U32 R36, R39, UR56, R36 ;  /* 0x0000003827247c25 */ /* 0x000fc8000f8e0024 */
[----:B------:R-:W-:Y:S01]  /*b2b0*/  IMAD R0, R0, UR56, RZ ;  /* 0x0000003800007c24 */ /* 0x000fe2000f8e02ff */
[----:B------:R-:W-:-:S03]  /*b2c0*/  LEA R46, P2, R36, UR58, 0x1 ;  /* 0x0000003a242e7c11 */ /* 0x000fc6000f8408ff */
[----:B------:R-:W-:-:S04]  /*b2d0*/  IMAD R39, R39, UR57, R0 ;  /* 0x0000003927277c24 */ /* 0x000fc8000f8e0200 */
[----:B------:R-:W-:-:S05]  /*b2e0*/  IMAD.IADD R37, R37, 0x1, R39 ;  /* 0x0000000125257824 */ /* 0x000fca00078e0227 */
[----:B------:R-:W-:Y:S02]  /*b2f0*/  LEA.HI.X R47, R36, UR59, R37, 0x1, P2 ;  /* 0x0000003b242f7c11 */ /* 0x000fe400090f0c25 */
[----:B------:R-:W-:Y:S01]  /*b300*/  ISETP.GE.AND P2, PT, R213, UR61, PT ;  /* 0x0000003dd5007c0c */ /* 0x000fe2000bf46270 */
[----:B------:R-:W0:-:S12]  /*b310*/  @!P4 LDS.128 R36, [R5+0x1400] ;  /* 0x001400000524c984 */ /* 0x000e180000000c00 */
[----:B------:R-:W1:Y:S04]  /*b320*/  @!P2 LDS.128 R40, [R5+0x3c00] ;  /* 0x003c00000528a984 */ /* 0x000e680000000c00 */
        /* <DEDUP_REMOVED lines=8> */
.L_x_559:
[----:B------:R-:W-:Y:S05]  /*b3b0*/  BSYNC B0 ;  /* 0x0000000000007941 */ /* 0x000fea0003800000 */
.L_x_558:
[----:B------:R-:W-:Y:S01]  /*b3c0*/  VIADD R0, R212, 0x40 ;  /* 0x00000040d4007836 */ /* 0x000fe20000000000 */
[----:B------:R-:W-:Y:S04]  /*b3d0*/  BSSY B0, `(.L_x_560) ;  /* 0x000001a000007945 */ /* 0x000fe80003800000 */
[----:B------:R-:W-:-:S13]  /*b3e0*/  ISETP.GE.AND P2, PT, R0, R4, PT ;  /* 0x000000040000720c */ /* 0x000fda0003f46270 */
[----:B------:R-:W-:Y:S05]  /*b3f0*/  @P2 BRA `(.L_x_561) ;  /* 0x00000000005c2947 */ /* 0x000fea0003800000 */
[----:B--23--:R-:W-:Y:S01]  /*b400*/  IADD3 R39, P2, R44, 0x40, RZ ;  /* 0x000000402c277810 */ /* 0x00cfe20007f5e0ff */
[----:B0-----:R-:W-:Y:S01]  /*b410*/  IMAD.MOV.U32 R36, RZ, RZ, R94 ;  /* 0x000000ffff247224 */ /* 0x001fe200078e005e */
[----:B------:R-:W-:Y:S01]  /*b420*/  ISETP.GE.AND P4, PT, R16, UR61, PT ;  /* 0x0000003d10007c0c */ /* 0x000fe2000bf86270 */
[----:B------:R-:W-:Y:S01]  /*b430*/  IMAD.MOV.U32 R37, RZ, RZ, R6 ;  /* 0x000000ffff257224 */ /* 0x000fe200078e0006 */
[----:B------:R-:W-:Y:S01]  /*b440*/  IADD3.X R44, RZ, R45, RZ, P2, !PT ;  /* 0x0000002dff2c7210 */ /* 0x000fe200017fe4ff */
[----:B------:R-:W-:Y:S01]  /*b450*/  ULDC.64 UR4, c[0x0][0x208] ;  /* 0x0000820000047ab9 */ /* 0x000fe20000000a00 */
[----:B------:R-:W-:-:S04]  /*b460*/  IMAD.WIDE.U32 R36, R39, UR56, R36 ;  /* 0x0000003827247c25 */ /* 0x000fc8000f8e0024 */
[----:B------:R-:W-:-:S04]  /*b470*/  IMAD R44, R44, UR56, RZ ;  /* 0x000000382c2c7c24 */ /* 0x000fc8000f8e02ff */
[----:B------:R-:W-:Y:S01]  /*b480*/  IMAD R39, R39, UR57, R44 ;  /* 0x0000003927277c24 */ /* 0x000fe2000f8e022c */
[----:B------:R-:W-:-:S03]  /*b490*/  LEA R44, P2, R36, UR58, 0x1 ;  /* 0x0000003a242c7c11 */ /* 0x000fc6000f8408ff */
        /* <DEDUP_REMOVED lines=13> */
.L_x_561:
[----:B------:R-:W-:Y:S05]  /*b570*/  BSYNC B0 ;  /* 0x0000000000007941 */ /* 0x000fea0003800000 */
.L_x_560:
[----:B------:R-:W5:Y:S01]  /*b580*/  LDL R0, [R1+0x10] ;  /* 0x0000100001007983 */ /* 0x000f620000100800 */
[----:B------:R-:W-:Y:S01]  /*b590*/  @!P3 IADD3 R3, R3, 0x388c0, RZ ;  /* 0x000388c00303b810 */ /* 0x000fe20007ffe0ff */
[----:B------:R-:W-:Y:S01]  /*b5a0*/  VIADD R19, R19, 0x1 ;  /* 0x0000000113137836 */ /* 0x000fe20000000000 */
[----:B------:R-:W-:Y:S01]  /*b5b0*/  PLOP3.LUT P2, PT, PT, PT, PT, 0x8, 0x0 ;  /* 0x000000000000781c */ /* 0x000fe20003f4e170 */
[----:B------:R-:W-:Y:S01]  /*b5c0*/  @!PT LDS RZ, [RZ] ;  /* 0x00000000fffff984 */ /* 0x000fe20000000800 */
[----:B------:R-:W-:Y:S01]  /*b5d0*/  @!PT LDS RZ, [RZ] ;  /* 0x00000000fffff984 */ /* 0x000fe20000000800 */
[----:B------:R-:W-:Y:S01]  /*b5e0*/  @!PT LDS RZ, [RZ] ;  /* 0x00000000fffff984 */ /* 0x000fe20000000800 */
[----:B------:R-:W-:Y:S01]  /*b5f0*/  @!PT LDS RZ, [RZ] ;  /* 0x00000000fffff984 */ /* 0x000fe20000000800 */
[----:B------:R1:W-:Y:S06]  /*b600*/  MEMBAR.ALL.CTA ;  /* 0x0000000000007992 */ /* 0x0003ec0000008000 */
[----:B-1----:R-:W1:Y:S01]  /*b610*/  FENCE.VIEW.ASYNC.S ;  /* 0x00000000000073c6 */ /* 0x002e620000000000 */
[----:B------:R-:W-:Y:S01]  /*b620*/  @!P3 PRMT R3, RZ, 0x654, R3 ;  /* 0x00000654ff03b816 */ /* 0x000fe20000000003 */
[----:B-1----:R1:W-:Y:S06]  /*b630*/  BAR.SYNC.DEFER_BLOCKING R174, 0x80 ;  /* 0x000200ae0000751d */ /* 0x0023ec0000010000 */
[----:B------:R1:W-:Y:S01]  /*b640*/  @!P3 SYNCS.ARRIVE.TRANS64.RED.A1T0 RZ, [R3+URZ], RZ ;  /* 0x000000ff03ffb9a7 */ /* 0x0003e2000810043f */
[----:B------:R-:W-:-:S04]  /*b650*/  ISETP.NE.AND P3, PT, R19, 0x2, PT ;  /* 0x000000021300780c */ /* 0x000fc80003f65270 */
[----:B------:R-:W-:Y:S02]  /*b660*/  SEL R19, R19, RZ, P3 ;  /* 0x000000ff13137207 */ /* 0x000fe40001800000 */
[----:B-----5:R-:W-:Y:S02]  /*b670*/  LOP3.LUT P4, RZ, R0, 0x2, RZ, 0xc0, !PT ;  /* 0x0000000200ff7812 */ /* 0x020fe4000788c0ff */
[----:B------:R-:W-:-:S04]  /*b680*/  SEL R0, RZ, 0x1, P3 ;  /* 0x00000001ff007807 */ /* 0x000fc80001800000 */
[----:B------:R-:W-:-:S07]  /*b690*/  LOP3.LUT R217, R217, R0, RZ, 0x3c, !PT ;  /* 0x00000000d9d97212 */ /* 0x000fce00078e3cff */
[----:B-1----:R-:W-:Y:S05]  /*b6a0*/  @P4 BRA `(.L_x_562) ;  /* 0xffffff7800e84947 */ /* 0x002fea000383ffff */
.L_x_450:
[----:B------:R-:W-:Y:S01]  /*b6b0*/  BSSY B0, `(.L_x_563) ;  /* 0x0000005000007945 */ /* 0x000fe20003800000 */
[----:B------:R-:W-:-:S03]  /*b6c0*/  IMAD.MOV.U32 R92, RZ, RZ, RZ ;  /* 0x000000ffff5c7224 */ /* 0x000fc600078e00ff */
[----:B------:R-:W-:Y:S05]  /*b6d0*/  @P2 BRA `(.L_x_564) ;  /* 0x0000000000082947 */ /* 0x000fea0003800000 */
[----:B------:R-:W0:Y:S02]  /*b6e0*/  FENCE.VIEW.ASYNC.G ;  /* 0x00000000000073c6 */ /* 0x000e240000000100 */
[----:B0-----:R-:W-:Y:S06]  /*b6f0*/  BAR.ARV 0xc, 0x180 ;  /* 0x0306000000007b1d */ /* 0x001fec0000002000 */
.L_x_564:
[----:B------:R-:W-:Y:S05]  /*b700*/  BSYNC B0 ;  /* 0x0000000000007941 */ /* 0x000fea0003800000 */
.L_x_563:
[----:B------:R-:W2:Y:S01]  /*b710*/  LDL R0, [R1+0x10] ;  /* 0x0000100001007983 */ /* 0x000ea20000100800 */
[----:B------:R-:W-:Y:S01]  /*b720*/  BSSY B0, `(.L_x_565) ;  /* 0x0000021000007945 */ /* 0x000fe20003800000 */
[----:B--2---:R-:W-:-:S13]  /*b730*/  LOP3.LUT P0, RZ, R0, 0x4, RZ, 0xc0, !PT ;  /* 0x0000000400ff7812 */ /* 0x004fda000780c0ff */
[----:B------:R-:W-:Y:S05]  /*b740*/  @!P0 BRA `(.L_x_566) ;  /* 0x0000000000788947 */ /* 0x000fea0003800000 */
[----:B------:R-:W-:Y:S01]  /*b750*/  ISETP.NE.AND P0, PT, R234, RZ, PT ;  /* 0x000000ffea00720c */ /* 0x000fe20003f05270 */
[----:B------:R-:W-:-:S03]  /*b760*/  ULDC UR4, c[0x0][0x9f0] ;  /* 0x00027c0000047ab9 */ /* 0x000fc60000000800 */
[----:B------:R-:W-:-:S04]  /*b770*/  SEL R9, R234, UR4, P0 ;  /* 0x00000004ea097c07 */ /* 0x000fc80008000000 */
[-C--:B------:R-:W-:Y:S02]  /*b780*/  IABS R5, R9.reuse ;  /* 0x0000000900057213 */ /* 0x080fe40000000000 */
[----:B------:R-:W-:Y:S02]  /*b790*/  IADD3 R0, R144, -0x1, R9 ;  /* 0xffffffff90007810 */ /* 0x000fe40007ffe009 */
[----:B-1----:R-:W1:Y:S01]  /*b7a0*/  I2F.RP R4, R5 ;  /* 0x0000000500047306 */ /* 0x002e620000209400 */
[----:B------:R-:W-:-:S05]  /*b7b0*/  IABS R8, R9 ;  /* 0x0000000900087213 */ /* 0x000fca0000000000 */
[----:B------:R-:W-:Y:S02]  /*b7c0*/  IMAD.MOV R8, RZ, RZ, -R8 ;  /* 0x000000ffff087224 */ /* 0x000fe400078e0a08 */
[----:B-1----:R-:W1:Y:S02]  /*b7d0*/  MUFU.RCP R4, R4 ;  /* 0x0000000400047308 */ /* 0x002e640000001000 */
[----:B-1----:R-:W-:Y:S01]  /*b7e0*/  VIADD R2, R4, 0xffffffe ;  /* 0x0ffffffe04027836 */ /* 0x002fe20000000000 */
[----:B------:R-:W-:Y:S02]  /*b7f0*/  IABS R4, R0 ;  /* 0x0000000000047213 */ /* 0x000fe40000000000 */
[----:B------:R-:W-:-:S03]  /*b800*/  LOP3.LUT R0, R0, R9, RZ, 0x3c, !PT ;  /* 0x0000000900007212 */ /* 0x000fc600078e3cff */
[----:B------:R1:W2:Y:S01]  /*b810*/  F2I.FTZ.U32.TRUNC.NTZ R3, R2 ;  /* 0x0000000200037305 */ /* 0x0002a2000021f000 */
[----:B------:R-:W-:Y:S01]  /*b820*/  ISETP.GE.AND P2, PT, R0, RZ, PT ;  /* 0x000000ff0000720c */ /* 0x000fe20003f46270 */
[----:B-1----:R-:W-:Y:S01]  /*b830*/  IMAD.MOV.U32 R2, RZ, RZ, RZ ;  /* 0x000000ffff027224 */ /* 0x002fe200078e00ff */
[----:B--2---:R-:W-:-:S05]  /*b840*/  IADD3 R6, RZ, -R3, RZ ;  /* 0x80000003ff067210 */ /* 0x004fca0007ffe0ff */
[----:B------:R-:W-:-:S04]  /*b850*/  IMAD R7, R6, R5, RZ ;  /* 0x0000000506077224 */ /* 0x000fc800078e02ff */
[----:B------:R-:W-:-:S04]  /*b860*/  IMAD.HI.U32 R3, R3, R7, R2 ;  /* 0x0000000703037227 */ /* 0x000fc800078e0002 */
[----:B------:R-:W-:Y:S02]  /*b870*/  IMAD.MOV.U32 R2, RZ, RZ, R8 ;  /* 0x000000ffff027224 */ /* 0x000fe400078e0008 */
[----:B------:R-:W-:-:S04]  /*b880*/  IMAD.HI.U32 R3, R3, R4, RZ ;  /* 0x0000000403037227 */ /* 0x000fc800078e00ff */
[----:B------:R-:W-:-:S05]  /*b890*/  IMAD R2, R3, R2, R4 ;  /* 0x0000000203027224 */ /* 0x000fca00078e0204 */
[----:B------:R-:W-:-:S13]  /*b8a0*/  ISETP.GT.U32.AND P1, PT, R5, R2, PT ;  /* 0x000000020500720c */ /* 0x000fda0003f24070 */
[-C--:B------:R-:W-:Y:S01]  /*b8b0*/  @!P1 IADD3 R2, R2, -R5.reuse, RZ ;  /* 0x8000000502029210 */ /* 0x080fe20007ffe0ff */
[----:B------:R-:W-:Y:S01]  /*b8c0*/  @!P1 VIADD R3, R3, 0x1 ;  /* 0x0000000103039836 */ /* 0x000fe20000000000 */
[----:B------:R-:W-:Y:S02]  /*b8d0*/  ISETP.NE.AND P1, PT, R9, RZ, PT ;  /* 0x000000ff0900720c */ /* 0x000fe40003f25270 */
[----:B------:R-:W-:-:S13]  /*b8e0*/  ISETP.GE.U32.AND P0, PT, R2, R5, PT ;  /* 0x000000050200720c */ /* 0x000fda0003f06070 */
[----:B------:R-:W-:-:S04]  /*b8f0*/  @P0 VIADD R3, R3, 0x1 ;  /* 0x0000000103030836 */ /* 0x000fc80000000000 */
[----:B------:R-:W-:Y:S01]  /*b900*/  @!P2 IMAD.MOV R3, RZ, RZ, -R3 ;  /* 0x000000ffff03a224 */ /* 0x000fe200078e0a03 */
[----:B------:R-:W-:-:S04]  /*b910*/  @!P1 LOP3.LUT R3, RZ, R9, RZ, 0x33, !PT ;  /* 0x00000009ff039212 */ /* 0x000fc800078e33ff */
[----:B------:R-:W-:-:S07]  /*b920*/  MOV R92, R3 ;  /* 0x00000003005c7202 */ /* 0x000fce0000000f00 */
.L_x_566:
[----:B------:R-:W-:Y:S05]  /*b930*/  BSYNC B0 ;  /* 0x0000000000007941 */ /* 0x000fea0003800000 */
.L_x_565:
[----:B------:R-:W2:Y:S01]  /*b940*/  LDL R0, [R1+0x78] ;  /* 0x0000780001007983 */ /* 0x000ea20000100800 */
[----:B------:R-:W-:Y:S02]  /*b950*/  PLOP3.LUT P0, PT, PT, PT, PT, 0x80, 0x0 ;  /* 0x000000000000781c */ /* 0x000fe40003f0f070 */
        /* <DEDUP_REMOVED lines=24> */
[----:B----4-:R-:W-:Y:S02]  /*bae0*/  CS2R R44, SRZ ;  /* 0x00000000002c7805 */ /* 0x010fe4000001ff00 */
[----:B------:R-:W-:Y:S02]  /*baf0*/  CS2R R102, SRZ ;  /* 0x0000000000667805 */ /* 0x000fe4000001ff00 */
[----:B---3--:R-:W-:Y:S02]  /*bb00*/  CS2R R40, SRZ ;  /* 0x0000000000287805 */ /* 0x008fe4000001ff00 */
[----:B------:R-:W-:Y:S02]  /*bb10*/  CS2R R104, SRZ ;  /* 0x0000000000687805 */ /* 0x000fe4000001ff00 */
[----:B0-----:R-:W-:-:S02]  /*bb20*/  CS2R R36, SRZ ;  /* 0x0000000000247805 */ /* 0x001fc4000001ff00 */
        /* <DEDUP_REMOVED lines=13> */
[----:B-1----:R-:W-:Y:S02]  /*bc00*/  CS2R R10, SRZ ;  /* 0x00000000000a7805 */ /* 0x002fe4000001ff00 */
        /* <DEDUP_REMOVED lines=22> */
[----:B--2---:R-:W-:-:S05]  /*bd70*/  IMAD R225, R0, R92, RZ ;  /* 0x0000005c00e17224 */ /* 0x004fca00078e02ff */
[----:B------:R-:W-:-:S04]  /*bd80*/  VIADDMNMX R92, R225, R92, R144, PT ;  /* 0x0000005ce15c7246 */ /* 0x000fc80003800190 */
[----:B------:R-:W-:-:S13]  /*bd90*/  ISETP.GT.AND P1, PT, R92, R225, PT ;  /* 0x000000e15c00720c */ /* 0x000fda0003f24270 */
[----:B------:R-:W-:Y:S05]  /*bda0*/  @!P1 BRA `(.L_x_567) ;  /* 0x0000011c00209947 */ /* 0x000fea0003800000 */
[----:B------:R-:W2:Y:S02]  /*bdb0*/  LDL R0, [R1+0x108] ;  /* 0x0001080001007983 */ /* 0x000ea40000100800 */
[----:B--2---:R-:W-:Y:S02]  /*bdc0*/  R2UR UR4, R0 ;  /* 0x00000000000472ca */ /* 0x004fe400000e0000 */
[----:B------:R-:W0:Y:S11]  /*bdd0*/  S2R R0, SR_TID.X ;  /* 0x0000000000007919 */ /* 0x000e360000002100 */
[----:B------:R-:W-:-:S06]  /*bde0*/  ULOP3.LUT UP0, URZ, UR4, 0x9f, URZ, 0xc0, !UPT ;  /* 0x0000009f043f7892 */ /* 0x000fcc000f80c03f */
[----:B------:R-:W-:Y:S01]  /*bdf0*/  PLOP3.LUT P0, PT, PT, PT, UP0, 0x80, 0x0 ;  /* 0x000000000000781c */ /* 0x000fe20003f0f008 */
[----:B0-----:R-:W-:-:S05]  /*be00*/  VIADD R0, R0, 0xffffff80 ;  /* 0xffffff8000007836 */ /* 0x001fca0000000000 */
[----:B------:R-:W-:-:S04]  /*be10*/  SHF.R.S32.HI R3, RZ, 0x1f, R0 ;  /* 0x0000001fff037819 */ /* 0x000fc80000011400 */
[----:B------:R-:W-:-:S04]  /*be20*/  LEA.HI R3, R3, R0, RZ, 0x7 ;  /* 0x0000000003037211 */ /* 0x000fc800078f38ff */
[----:B------:R-:W-:-:S06]  /*be30*/  SHF.R.S32.HI R0, RZ, 0x7, R3 ;  /* 0x00000007ff007819 */ /* 0x000fcc0000011403 */
[----:B------:R-:W0:Y:S02]  /*be40*/  SHFL.IDX PT, R0, R0, RZ, 0x1f ;  /* 0x00001fff00007589 */ /* 0x000e2400000e0000 */
[----:B0-----:R-:W-:-:S04]  /*be50*/  LEA.HI R2, R0, R0, RZ, 0x1 ;  /* 0x0000000000027211 */ /* 0x001fc800078f08ff */
[----:B------:R-:W-:-:S05]  /*be60*/  LOP3.LUT R3, R2, 0x1e, RZ, 0xc0, !PT ;  /* 0x0000001e02037812 */ /* 0x000fca00078ec0ff */
[----:B------:R-:W-:-:S05]  /*be70*/  IMAD.IADD R3, R0, 0x1, -R3 ;  /* 0x0000000100037824 */ /* 0x000fca00078e0a03 */
[----:B------:R-:W-:-:S04]  /*be80*/  LEA R3, R3, UR4, 0xd ;  /* 0x0000000403037c11 */ /* 0x000fc8000f8e68ff */
[----:B------:R-:W-:-:S04]  /*be90*/  SHF.R.U32.HI R2, RZ, 0x4, R3 ;  /* 0x00000004ff027819 */ /* 0x000fc80000011603 */
[----:B------:R-:W-:Y:S01]  /*bea0*/  LOP3.LUT R2, R2, 0x3fff, RZ, 0xc0, !PT ;  /* 0x00003fff02027812 */ /* 0x000fe200078ec0ff */
[----:B------:R-:W-:Y:S06]  /*beb0*/  @!P0 BRA `(.L_x_568) ;  /* 0x0000000000408947 */ /* 0x000fec0003800000 */
[----:B------:R-:W-:Y:S01]  /*bec0*/  MOV R14, 0x0 ;  /* 0x00000000000e7802 */ /* 0x000fe20000000f00 */
[----:B------:R-:W-:Y:S01]  /*bed0*/  ULDC.64 UR4, c[0x4][0x1b8] ;  /* 0x01006e0000047ab9 */ /* 0x000fe20000000a00 */
[----:B------:R-:W-:Y:S01]  /*bee0*/  ULDC.64 UR6, c[0x4][0x1c0] ;  /* 0x0100700000067ab9 */ /* 0x000fe20000000a00 */
[----:B------:R-:W-:Y:S01]  /*bef0*/  IMAD.U32 R4, RZ, RZ, UR4 ;  /* 0x00000004ff047e24 */ /* 0x000fe2000f8e00ff */
[----:B------:R-:W-:Y:S01]  /*bf00*/  MOV R5, UR5 ;  /* 0x0000000500057c02 */ /* 0x000fe20008000f00 */
[----:B------:R-:W-:Y:S01]  /*bf10*/  ULDC.64 UR4, c[0x4][0x138] ;  /* 0x01004e0000047ab9 */ /* 0x000fe20000000a00 */
[----:B------:R-:W0:Y:S01]  /*bf20*/  LDC.64 R14, c[0x4][R14] ;  /* 0x010000000e0e7b82 */ /* 0x000e220000000a00 */
[----:B------:R-:W-:Y:S01]  /*bf30*/  IMAD.U32 R6, RZ, RZ, UR6 ;  /* 0x00000006ff067e24 */ /* 0x000fe2000f8e00ff */
[----:B------:R-:W-:Y:S01]  /*bf40*/  MOV R11, UR5 ;  /* 0x00000005000b7c02 */ /* 0x000fe20008000f00 */
[----:B------:R-:W-:Y:S02]  /*bf50*/  IMAD.U32 R7, RZ, RZ, UR7 ;  /* 0x00000007ff077e24 */ /* 0x000fe4000f8e00ff */
[----:B------:R-:W-:-:S02]  /*bf60*/  IMAD.U32 R10, RZ, RZ, UR4 ;  /* 0x00000004ff0a7e24 */ /* 0x000fc4000f8e00ff */
[----:B------:R-:W-:Y:S02]  /*bf70*/  IMAD.MOV.U32 R8, RZ, RZ, 0x70 ;  /* 0x00000070ff087424 */ /* 0x000fe400078e00ff */
[----:B------:R-:W-:Y:S02]  /*bf80*/  IMAD.MOV.U32 R12, RZ, RZ, 0x1 ;  /* 0x00000001ff0c7424 */ /* 0x000fe400078e00ff */
[----:B------:R-:W-:-:S07]  /*bf90*/  IMAD.MOV.U32 R13, RZ, RZ, RZ ;  /* 0x000000ffff0d7224 */ /* 0x000fce00078e00ff */
[----:B------:R-:W-:-:S07]  /*bfa0*/  LEPC R20, `(.L_x_568) ;  /* 0x000000001014794e */ /* 0x000fce0000000000 */
[----:B0----5:R-:W-:Y:S05]  /*bfb0*/  CALL.ABS.NOINC R14 ;  /* 0x000000000e007343 */ /* 0x021fea0003c00000 */
.L_x_568:
[----:B------:R-:W-:Y:S02]  /*bfc0*/  ULDC UR4, c[0x0][0x3f4] ;  /* 0x0000fd0000047ab9 */ /* 0x000fe40000000800 */
[----:B------:R-:W-:-:S13]  /*bfd0*/  ISETP.LT.AND P0, PT, RZ, UR4, PT ;  /* 0x00000004ff007c0c */ /* 0x000fda000bf01270 */
[----:B------:R-:W-:Y:S05]  /*bfe0*/  @P0 BRA `(.L_x_569) ;  /* 0x0000000000400947 */ /* 0x000fea0003800000 */
[----:B------:R-:W2:Y:S02]  /*bff0*/  LDL R20, [R1+0x60] ;  /* 0x0000600001147983 */ /* 0x000ea40000100800 */
[----:B--2---:R-:W-:-:S04]  /*c000*/  LEA.HI R0, R20, R20, RZ, 0x1 ;  /* 0x0000001414007211 */ /* 0x004fc800078f08ff */
[----:B------:R-:W-:-:S04]  /*c010*/  LOP3.LUT R0, R0, 0xfffffffe, RZ, 0xc0, !PT ;  /* 0xfffffffe00007812 */ /* 0x000fc800078ec0ff */
[----:B------:R-:W-:-:S04]  /*c020*/  IADD3 R0, R20, -R0, RZ ;  /* 0x8000000014007210 */ /* 0x000fc80007ffe0ff */
[----:B------:R-:W-:-:S04]  /*c030*/  SHF.L.U32 R3, R0, 0x1f, RZ ;  /* 0x0000001f00037819 */ /* 0x000fc800000006ff */
[----:B------:R0:W1:Y:S03]  /*c040*/  SYNCS.PHASECHK.TRANS64.TRYWAIT P0, [R18+URZ+0x38800], R3 ;  /* 0x03880003120075a7 */ /* 0x000066000800017f */
[----:B-1----:R-:W-:Y:S05]  /*c050*/  @!P0 NANOSLEEP.SYNCS 0x989680 ;  /* 0x009896800000895d */ /* 0x002fea0003900000 */
[----:B------:R-:W1:Y:S01]  /*c060*/  @!P0 SYNCS.PHASECHK.TRANS64 P0, [R18+URZ+0x38800], R3 ;  /* 0x03880003120085a7 */ /* 0x000e62000800007f */
[----:B------:R-:W-:Y:S04]  /*c070*/  BSSY B0, `(.L_x_570) ;  /* 0x0000006000007945 */ /* 0x000fe80003800000 */
[----:B-1----:R-:W-:Y:S05]  /*c080*/  @P0 BRA `(.L_x_571) ;  /* 0x0000000000100947 */ /* 0x002fea0003800000 */
.L_x_572:
[----:B-1----:R1:W2:Y:S02]  /*c090*/  SYNCS.PHASECHK.TRANS64.TRYWAIT P0, [R18+URZ+0x38800], R3 ;  /* 0x03880003120075a7 */ /* 0x0022a4000800017f */
[----:B--2---:R-:W-:Y:S05]  /*c0a0*/  @!P0 NANOSLEEP.SYNCS 0x989680 ;  /* 0x009896800000895d */ /* 0x004fea0003900000 */
[----:B------:R-:W2:Y:S02]  /*c0b0*/  @!P0 SYNCS.PHASECHK.TRANS64 P0, [R18+URZ+0x38800], R3 ;  /* 0x03880003120085a7 */ /* 0x000ea4000800007f */
[----:B--2---:R-:W-:Y:S05]  /*c0c0*/  @!P0 BRA `(.L_x_572) ;  /* 0xfffffffc00f08947 */ /* 0x004fea000383ffff */
.L_x_571:
[----:B------:R-:W-:Y:S05]  /*c0d0*/  BSYNC B0 ;  /* 0x0000000000007941 */ /* 0x000fea0003800000 */
.L_x_570:
[----:B------:R-:W-:Y:S05]  /*c0e0*/  BRA `(.L_x_573) ;  /* 0x0000006c00347947 */ /* 0x000fea0003800000 */
.L_x_569:
[----:B------:R-:W2:Y:S01]  /*c0f0*/  LDL R0, [R1+0x108] ;  /* 0x0001080001007983 */ /* 0x000ea20000100800 */
[----:B------:R-:W-:Y:S01]  /*c100*/  ULDC.64 UR4, c[0x0][0x3f8] ;  /* 0x0000fe0000047ab9 */ /* 0x000fe20000000a00 */
[----:B------:R-:W-:Y:S01]  /*c110*/  ULDC.64 UR6, c[0x0][0x408] ;  /* 0x0001020000067ab9 */ /* 0x000fe20000000a00 */
[----:B-----5:R-:W-:Y:S01]  /*c120*/  IMAD.WIDE.U32 R4, R139, UR4, RZ ;  /* 0x000000048b047c25 */ /* 0x020fe2000f8e00ff */
[----:B--2---:R-:W-:Y:S02]  /*c130*/  R2UR UR8, R0 ;  /* 0x00000000000872ca */ /* 0x004fe400000e0000 */
[----:B------:R-:W-:-:S05]  /*c140*/  SHF.R.S32.HI R0, RZ, 0x1f, R139 ;  /* 0x0000001fff007819 */ /* 0x000fca000001148b */
[C---:B------:R-:W-:Y:S02]  /*c150*/  IMAD R6, R0.reuse, UR4, RZ ;  /* 0x0000000400067c24 */ /* 0x040fe4000f8e02ff */
[----:B------:R-:W-:Y:S02]  /*c160*/  IMAD R0, R0, UR6, RZ ;  /* 0x0000000600007c24 */ /* 0x000fe4000f8e02ff */
[C---:B------:R-:W-:Y:S01]  /*c170*/  IMAD R25, R139.reuse, UR5, R6 ;  /* 0x000000058b197c24 */ /* 0x040fe2000f8e0206 */
[----:B------:R-:W-:Y:S01]  /*c180*/  ULDC.64 UR4, c[0x0][0x3e8] ;  /* 0x0000fa0000047ab9 */ /* 0x000fe20000000a00 */
[----:B------:R-:W-:Y:S01]  /*c190*/  ULOP3.LUT UP0, URZ, UR8, 0x3ff, URZ, 0xc0, !UPT ;  /* 0x000003ff083f7892 */ /* 0x000fe2000f80c03f */
[C---:B------:R-:W-:Y:S01]  /*c1a0*/  IMAD R29, R139.reuse, UR7, R0 ;  /* 0x000000078b1d7c24 */ /* 0x040fe2000f8e0200 */
[----:B------:R-:W-:Y:S01]  /*c1b0*/  LEA R24, P0, R4, UR4, 0x1 ;  /* 0x0000000404187c11 */ /* 0x000fe2000f8008ff */
[----:B------:R-:W-:Y:S01]  /*c1c0*/  IMAD.WIDE.U32 R6, R139, UR6, RZ ;  /* 0x000000068b067c25 */ /* 0x000fe2000f8e00ff */
[----:B------:R-:W-:-:S02]  /*c1d0*/  ULDC.64 UR6, c[0x0][0x400] ;  /* 0x0001000000067ab9 */ /* 0x000fc40000000a00 */
[----:B------:R-:W-:Y:S01]  /*c1e0*/  PLOP3.LUT P2, PT, PT, PT, UP0, 0x80, 0x0 ;  /* 0x000000000000781c */ /* 0x000fe20003f4f008 */
[----:B------:R-:W-:Y:S01]  /*c1f0*/  IMAD.IADD R25, R25, 0x1, R5 ;  /* 0x0000000119197824 */ /* 0x000fe200078e0205 */
[----:B------:R-:W-:Y:S01]  /*c200*/  LEA R30, P1, R6, UR6, 0x1 ;  /* 0x00000006061e7c11 */ /* 0x000fe2000f8208ff */
[----:B------:R-:W-:-:S03]  /*c210*/  IMAD.IADD R29, R29, 0x1, R7 ;  /* 0x000000011d1d7824 */ /* 0x000fc600078e0207 */
[----:B------:R-:W-:Y:S02]  /*c220*/  LEA.HI.X R25, R4, UR5, R25, 0x1, P0 ;  /* 0x0000000504197c11 */ /* 0x000fe400080f0c19 */
[----:B------:R-:W-:-:S05]  /*c230*/  LEA.HI.X R29, R6, UR7, R29, 0x1, P1 ;  /* 0x00000007061d7c11 */ /* 0x000fca00088f0c1d */
[----:B------:R-:W-:Y:S05]  /*c240*/  @!P2 BRA `(.L_x_574) ;  /* 0x000000000040a947 */ /* 0x000fea0003800000 */
        /* <DEDUP_REMOVED lines=15> */
[----:B0-----:R-:W-:Y:S05]  /*c340*/  CALL.ABS.NOINC R14 ;  /* 0x000000000e007343 */ /* 0x001fea0003c00000 */
.L_x_574:
[----:B------:R-:W-:Y:S01]  /*c350*/  ULDC.U8 UR4, c[0x0][0x410] ;  /* 0x0001040000047ab9 */ /* 0x000fe20000000000 */
[----:B------:R-:W-:Y:S01]  /*c360*/  BSSY B0, `(.L_x_575) ;  /* 0x000069d000007945 */ /* 0x000fe20003800000 */
[----:B------:R-:W-:Y:S02]  /*c370*/  ISETP.NE.AND P0, PT, RZ, UR4, PT ;  /* 0x00000004ff007c0c */ /* 0x000fe4000bf05270 */
[----:B------:R-:W-:-:S11]  /*c380*/  LEA R6, R141, R212, 0x7 ;  /* 0x000000d48d067211 */ /* 0x000fd600078e38ff */
[----:B------:R-:W-:Y:S05]  /*c390*/  @!P0 BRA `(.L_x_576) ;  /* 0x0000003000b88947 */ /* 0x000fea0003800000 */
[----:B------:R-:W-:-:S03]  /*c3a0*/  UMOV UR4, 0xffffffff ;  /* 0xffffffff00047882 */ /* 0x000fc60000000000 */
[----:B------:R-:W-:Y:S05]  /*c3b0*/  BRA.DIV UR4, `(.L_x_577) ;  /* 0x000001f204987947 */ /* 0x000fea000b800000 */
[----:B------:R0:W1:Y:S04]  /*c3c0*/  SHFL.IDX PT, R0, R25, RZ, 0x181f ;  /* 0x00181fff19007589 */ /* 0x00006800000e0000 */
[----:B------:R0:W2:Y:S04]  /*c3d0*/  SHFL.IDX PT, R3, R24, RZ, 0x181f ;  /* 0x00181fff18037589 */ /* 0x0000a800000e0000 */
[----:B------:R-:W3:Y:S04]  /*c3e0*/  SHFL.IDX PT, R29, R29, RZ, 0x181f ;  /* 0x00181fff1d1d7589 */ /* 0x000ee800000e0000 */
[----:B------:R0:W4:Y:S02]  /*c3f0*/  SHFL.IDX PT, R32, R30, RZ, 0x181f ;  /* 0x00181fff1e207589 */ /* 0x00012400000e0000 */
.L_x_867:
[----:B------:R-:W-:Y:S01]  /*c400*/  ULDC UR4, c[0x0][0x448] ;  /* 0x0001120000047ab9 */ /* 0x000fe20000000800 */
[----:B------:R-:W-:Y:S01]  /*c410*/  BSSY B1, `(.L_x_578) ;  /* 0x000003e000017945 */ /* 0x000fe20003800000 */
[----:B------:R-:W-:Y:S01]  /*c420*/  IMAD R33, R146, UR4, RZ ;  /* 0x0000000492217c24 */ /* 0x000fe2000f8e02ff */
[----:B------:R-:W-:Y:S02]  /*c430*/  CS2R R4, SRZ ;  /* 0x0000000000047805 */ /* 0x000fe4000001ff00 */
[----:B------:R-:W-:Y:S02]  /*c440*/  CS2R R10, SRZ ;  /* 0x00000000000a7805 */ /* 0x000fe4000001ff00 */
[----:B------:R-:W-:Y:S02]  /*c450*/  CS2R R12, SRZ ;  /* 0x00000000000c7805 */ /* 0x000fe4000001ff00 */
[----:B------:R-:W-:Y:S02]  /*c460*/  CS2R R20, SRZ ;  /* 0x0000000000147805 */ /* 0x000fe4000001ff00 */
[----:B------:R-:W-:Y:S01]  /*c470*/  ISETP.GE.AND P0, PT, R6, R33, PT ;  /* 0x000000210600720c */ /* 0x000fe20003f06270 */
[----:B------:R-:W-:Y:S01]  /*c480*/  IMAD R33, R141, -0x80, R33 ;  /* 0xffffff808d217824 */ /* 0x000fe200078e0221 */
[----:B0-----:R-:W-:-:S02]  /*c490*/  CS2R R30, SRZ ;  /* 0x00000000001e7805 */ /* 0x001fc4000001ff00 */
[----:B------:R-:W-:Y:S02]  /*c4a0*/  CS2R R6, SRZ ;  /* 0x0000000000067805 */ /* 0x000fe4000001ff00 */
[----:B------:R-:W-:Y:S02]  /*c4b0*/  CS2R R8, SRZ ;  /* 0x0000000000087805 */ /* 0x000fe4000001ff00 */
[----:B------:R-:W-:-:S05]  /*c4c0*/  CS2R R14, SRZ ;  /* 0x00000000000e7805 */ /* 0x000fca000001ff00 */
[----:B------:R-:W-:Y:S05]  /*c4d0*/  @P0 BRA `(.L_x_579) ;  /* 0x0000000000c40947 */ /* 0x000fea0003800000 */
[----:B------:R-:W-:Y:S01]  /*c4e0*/  ULDC UR4, c[0x0][0x3f4] ;  /* 0x0000fd0000047ab9 */ /* 0x000fe20000000800 */
[----:B------:R-:W-:Y:S01]  /*c4f0*/  SHF.R.S32.HI R9, RZ, 0x1f, R214 ;  /* 0x0000001fff097819 */ /* 0x000fe200000114d6 */
[C---:B------:R-:W-:Y:S01]  /*c500*/  IMAD.SHL.U32 R6, R215.reuse, 0x2, RZ ;  /* 0x00000002d7067824 */ /* 0x040fe200078e00ff */
[----:B------:R-:W-:Y:S01]  /*c510*/  ISETP.GE.AND P3, PT, R22, UR4, PT ;  /* 0x0000000416007c0c */ /* 0x000fe2000bf66270 */
[C---:B------:R-:W-:Y:S01]  /*c520*/  IMAD.SHL.U32 R24, R214.reuse, 0x2, RZ ;  /* 0x00000002d6187824 */ /* 0x040fe200078e00ff */
[----:B------:R-:W-:Y:S02]  /*c530*/  ISETP.GE.AND P2, PT, R215, UR4, PT ;  /* 0x00000004d7007c0c */ /* 0x000fe4000bf46270 */
[----:B------:R-:W-:Y:S02]  /*c540*/  CS2R R20, SRZ ;  /* 0x0000000000147805 */ /* 0x000fe4000001ff00 */
[----:B------:R-:W-:Y:S01]  /*c550*/  ISETP.GE.AND P1, PT, R214, UR4, PT ;  /* 0x00000004d6007c0c */ /* 0x000fe2000bf26270 */
[----:B------:R-:W-:Y:S01]  /*c560*/  IMAD.SHL.U32 R28, R216, 0x2, RZ ;  /* 0x00000002d81c7824 */ /* 0x000fe200078e00ff */
[----:B------:R-:W-:Y:S01]  /*c570*/  SHF.R.S32.HI R4, RZ, 0x1f, R215 ;  /* 0x0000001fff047819 */ /* 0x000fe200000114d7 */
[----:B------:R-:W-:Y:S01]  /*c580*/  ULDC.64 UR6, c[0x0][0x208] ;  /* 0x0000820000067ab9 */ /* 0x000fe20000000a00 */
[----:B------:R-:W-:-:S02]  /*c590*/  SHF.L.U64.HI R25, R214, 0x1, R9 ;  /* 0x00000001d6197819 */ /* 0x000fc40000010209 */
[----:B------:R-:W-:Y:S02]  /*c5a0*/  CS2R R14, SRZ ;  /* 0x00000000000e7805 */ /* 0x000fe4000001ff00 */
[----:B------:R-:W-:Y:S02]  /*c5b0*/  ISETP.GE.AND P0, PT, R216, UR4, PT ;  /* 0x00000004d8007c0c */ /* 0x000fe4000bf06270 */
[----:B------:R-:W-:Y:S01]  /*c5c0*/  SHF.L.U64.HI R5, R215, 0x1, R4 ;  /* 0x00000001d7057819 */ /* 0x000fe20000010204 */
[----:B----4-:R-:W-:Y:S01]  /*c5d0*/  @!P3 IMAD.MOV.U32 R12, RZ, RZ, R32 ;  /* 0x000000ffff0cb224 */ /* 0x010fe200078e0020 */
[----:B-1----:R-:W-:Y:S01]  /*c5e0*/  @!P3 MOV R9, R0 ;  /* 0x000000000009b202 */ /* 0x002fe20000000f00 */
[----:B---3--:R-:W-:Y:S01]  /*c5f0*/  @!P3 IMAD.MOV.U32 R13, RZ, RZ, R29 ;  /* 0x000000ffff0db224 */ /* 0x008fe200078e001d */
[----:B--2---:R-:W-:Y:S01]  /*c600*/  @!P2 IADD3 R10, P4, R3, R6, RZ ;  /* 0x00000006030aa210 */ /* 0x004fe20007f9e0ff */
[----:B------:R-:W-:Y:S01]  /*c610*/  @!P3 IMAD.MOV.U32 R8, RZ, RZ, R3 ;  /* 0x000000ffff08b224 */ /* 0x000fe200078e0003 */
[----:B------:R-:W-:Y:S01]  /*c620*/  SHF.R.S32.HI R7, RZ, 0x1f, R216 ;  /* 0x0000001fff077819 */ /* 0x000fe200000114d8 */
[----:B------:R-:W-:Y:S01]  /*c630*/  @!P3 IMAD.WIDE R30, R22, 0x2, R12 ;  /* 0x00000002161eb825 */ /* 0x000fe200078e020c */
[----:B------:R-:W-:-:S02]  /*c640*/  CS2R R12, SRZ ;  /* 0x00000000000c7805 */ /* 0x000fc4000001ff00 */
[----:B------:R-:W-:Y:S01]  /*c650*/  @!P2 IADD3.X R11, R0, R5, RZ, P4, !PT ;  /* 0x00000005000ba210 */ /* 0x000fe200027fe4ff */
[----:B------:R-:W-:Y:S01]  /*c660*/  @!P3 IMAD.WIDE R8, R22, 0x2, R8 ;  /* 0x000000021608b825 */ /* 0x000fe200078e0208 */
[----:B------:R-:W-:Y:S01]  /*c670*/  @!P2 IADD3 R6, P6, R32, R6, RZ ;  /* 0x000000062006a210 */ /* 0x000fe20007fde0ff */
[----:B------:R0:W5:Y:S01]  /*c680*/  @!P3 LD.E.64 R14, desc[UR6][R30.64] ;  /* 0x000000061e0eb980 */ /* 0x000162000c101b00 */
[-C--:B------:R-:W-:Y:S02]  /*c690*/  @!P1 IADD3 R4, P5, R3, R24.reuse, RZ ;  /* 0x0000001803049210 */ /* 0x080fe40007fbe0ff */
[----:B------:R-:W-:Y:S01]  /*c6a0*/  SHF.L.U64.HI R34, R216, 0x1, R7 ;  /* 0x00000001d8227819 */ /* 0x000fe20000010207 */
[----:B------:R1:W5:Y:S01]  /*c6b0*/  @!P3 LD.E.64 R20, desc[UR6][R8.64] ;  /* 0x000000060814b980 */ /* 0x000362000c101b00 */
[----:B------:R-:W-:Y:S01]  /*c6c0*/  @!P2 IMAD.X R7, R29, 0x1, R5, P6 ;  /* 0x000000011d07a824 */ /* 0x000fe200030e0605 */
[----:B------:R-:W-:Y:S01]  /*c6d0*/  @!P1 IADD3 R24, P4, R32, R24, RZ ;  /* 0x0000001820189210 */ /* 0x000fe20007f9e0ff */
[----:B------:R-:W-:Y:S01]  /*c6e0*/  @!P1 IMAD.X R5, R0, 0x1, R25, P5 ;  /* 0x0000000100059824 */ /* 0x000fe200028e0619 */
[----:B------:R2:W5:Y:S01]  /*c6f0*/  @!P2 LD.E.64 R12, desc[UR6][R10.64] ;  /* 0x000000060a0ca980 */ /* 0x000562000c101b00 */
[----:B------:R-:W-:-:S02]  /*c700*/  @!P0 IADD3 R26, P6, R3, R28, RZ ;  /* 0x0000001c031a8210 */ /* 0x000fc40007fde0ff */
[----:B------:R-:W-:Y:S01]  /*c710*/  @!P0 IADD3 R28, P5, R32, R28, RZ ;  /* 0x0000001c201c8210 */ /* 0x000fe20007fbe0ff */
[C---:B------:R-:W-:Y:S01]  /*c720*/  @!P1 IMAD.X R25, R29.reuse, 0x1, R25, P4 ;  /* 0x000000011d199824 */ /* 0x040fe200020e0619 */
[----:B0-----:R-:W-:Y:S02]  /*c730*/  CS2R R30, SRZ ;  /* 0x00000000001e7805 */ /* 0x001fe4000001ff00 */
[----:B-1----:R-:W-:Y:S02]  /*c740*/  CS2R R8, SRZ ;  /* 0x0000000000087805 */ /* 0x002fe4000001ff00 */
[----:B------:R-:W-:Y:S01]  /*c750*/  @!P0 IADD3.X R27, R0, R34, RZ, P6, !PT ;  /* 0x00000022001b8210 */ /* 0x000fe200037fe4ff */
[----:B------:R-:W-:Y:S01]  /*c760*/  @!P0 IMAD.X R29, R29, 0x1, R34, P5 ;  /* 0x000000011d1d8824 */ /* 0x000fe200028e0622 */
[----:B--2---:R-:W-:Y:S02]  /*c770*/  CS2R R10, SRZ ;  /* 0x00000000000a7805 */ /* 0x004fe4000001ff00 */
[----:B------:R0:W5:Y:S04]  /*c780*/  @!P2 LD.E.64 R8, desc[UR6][R6.64] ;  /* 0x000000060608a980 */ /* 0x000168000c101b00 */
[----:B------:R1:W5:Y:S04]  /*c790*/  @!P1 LD.E.64 R10, desc[UR6][R4.64] ;  /* 0x00000006040a9980 */ /* 0x000368000c101b00 */
[----:B------:R2:W5:Y:S01]  /*c7a0*/  @!P0 LD.E.64 R30, desc[UR6][R28.64] ;  /* 0x000000061c1e8980 */ /* 0x000562000c101b00 */
[----:B0-----:R-:W-:-:S02]  /*c7b0*/  CS2R R6, SRZ ;  /* 0x0000000000067805 */ /* 0x001fc4000001ff00 */
[----:B-1----:R-:W-:-:S04]  /*c7c0*/  CS2R R4, SRZ ;  /* 0x0000000000047805 */ /* 0x002fc8000001ff00 */
[----:B------:R2:W5:Y:S04]  /*c7d0*/  @!P1 LD.E.64 R6, desc[UR6][R24.64] ;  /* 0x0000000618069980 */ /* 0x000568000c101b00 */
[----:B------:R2:W5:Y:S02]  /*c7e0*/  @!P0 LD.E.64 R4, desc[UR6][R26.64] ;  /* 0x000000061a048980 */ /* 0x000564000c101b00 */
.L_x_579:
[----:B------:R-:W-:Y:S05]  /*c7f0*/  BSYNC B1 ;  /* 0x0000000000017941 */ /* 0x000fea0003800000 */
.L_x_578:
[----:B--23--:R-:W1:Y:S01]  /*c800*/  LDL R29, [R1+0x60] ;  /* 0x00006000011d7983 */ /* 0x00ce620000100800 */
[----:B-----5:R-:W-:Y:S01]  /*c810*/  IMAD.MOV.U32 R25, RZ, RZ, R20 ;  /* 0x000000ffff197224 */ /* 0x020fe200078e0014 */
[--C-:B------:R-:W-:Y:S01]  /*c820*/  SHF.R.U64 R26, R20, 0x10, R21.reuse ;  /* 0x00000010141a7819 */ /* 0x100fe20000001215 */
[----:B------:R-:W-:Y:S01]  /*c830*/  IMAD.MOV.U32 R24, RZ, RZ, R21 ;  /* 0x000000ffff187224 */ /* 0x000fe200078e0015 */
[----:B------:R-:W-:Y:S01]  /*c840*/  MOV R20, R12 ;  /* 0x0000000c00147202 */ /* 0x000fe20000000f00 */
[----:B------:R-:W-:Y:S01]  /*c850*/  IMAD.MOV.U32 R27, RZ, RZ, R14 ;  /* 0x000000ffff1b7224 */ /* 0x000fe200078e000e */
[----:B------:R-:W-:Y:S01]  /*c860*/  SHF.R.U64 R36, R12, 0x10, R13 ;  /* 0x000000100c247819 */ /* 0x000fe2000000120d */
[----:B------:R-:W-:Y:S01]  /*c870*/  IMAD.MOV.U32 R12, RZ, RZ, R10 ;  /* 0x000000ffff0c7224 */ /* 0x000fe200078e000a */
[----:B------:R-:W-:Y:S01]  /*c880*/  SHF.R.U64 R38, R10, 0x10, R11 ;  /* 0x000000100a267819 */ /* 0x000fe2000000120b */
[--C-:B------:R-:W-:Y:S01]  /*c890*/  IMAD.MOV.U32 R10, RZ, RZ, R5.reuse ;  /* 0x000000ffff0a7224 */ /* 0x100fe200078e0005 */
[----:B------:R-:W-:Y:S01]  /*c8a0*/  SHF.R.U64 R40, R4, 0x10, R5 ;  /* 0x0000001004287819 */ /* 0x000fe20000001205 */
[----:B------:R-:W-:Y:S01]  /*c8b0*/  IMAD.MOV.U32 R28, RZ, RZ, R15 ;  /* 0x000000ffff1c7224 */ /* 0x000fe200078e000f */
[----:B------:R-:W-:Y:S01]  /*c8c0*/  SHF.R.U32.HI R41, RZ, 0x10, R5 ;  /* 0x00000010ff297819 */ /* 0x000fe20000011605 */
[----:B------:R-:W-:Y:S01]  /*c8d0*/  IMAD.MOV.U32 R34, RZ, RZ, R9 ;  /* 0x000000ffff227224 */ /* 0x000fe200078e0009 */
[----:B------:R-:W-:Y:S01]  /*c8e0*/  SHF.R.U32.HI R35, RZ, 0x10, R21 ;  /* 0x00000010ff237819 */ /* 0x000fe20000011615 */
[--C-:B------:R-:W-:Y:S01]  /*c8f0*/  IMAD.MOV.U32 R21, RZ, RZ, R13.reuse ;  /* 0x000000ffff157224 */ /* 0x100fe200078e000d */
[----:B------:R-:W-:Y:S01]  /*c900*/  SHF.R.U32.HI R37, RZ, 0x10, R13 ;  /* 0x00000010ff257819 */ /* 0x000fe2000001160d */
[----:B------:R-:W-:Y:S01]  /*c910*/  IMAD.MOV.U32 R13, RZ, RZ, R11 ;  /* 0x000000ffff0d7224 */ /* 0x000fe200078e000b */
[----:B------:R-:W-:Y:S01]  /*c920*/  SHF.R.U64 R42, R14, 0x10, R15 ;  /* 0x000000100e2a7819 */ /* 0x000fe2000000120f */
[----:B------:R-:W-:Y:S01]  /*c930*/  IMAD.MOV.U32 R14, RZ, RZ, R6 ;  /* 0x000000ffff0e7224 */ /* 0x000fe200078e0006 */
[----:B------:R-:W-:Y:S01]  /*c940*/  MOV R3, R4 ;  /* 0x0000000400037202 */ /* 0x000fe20000000f00 */
[----:B----4-:R-:W-:Y:S01]  /*c950*/  IMAD.MOV.U32 R32, RZ, RZ, R8 ;  /* 0x000000ffff207224 */ /* 0x010fe200078e0008 */
[----:B------:R-:W-:Y:S01]  /*c960*/  SHF.R.U64 R44, R8, 0x10, R9 ;  /* 0x00000010082c7819 */ /* 0x000fe20000001209 */
[----:B------:R-:W-:Y:S01]  /*c970*/  IMAD.MOV.U32 R4, RZ, RZ, R31 ;  /* 0x000000ffff047224 */ /* 0x000fe200078e001f */
[----:B------:R-:W-:Y:S01]  /*c980*/  SHF.R.U32.HI R45, RZ, 0x10, R9 ;  /* 0x00000010ff2d7819 */ /* 0x000fe20000011609 */
[----:B------:R-:W-:Y:S01]  /*c990*/  IMAD.MOV.U32 R9, RZ, RZ, R30 ;  /* 0x000000ffff097224 */ /* 0x000fe200078e001e */
[----:B------:R-:W-:Y:S01]  /*c9a0*/  SHF.R.U64 R6, R6, 0x10, R7 ;  /* 0x0000001006067819 */ /* 0x000fe20000001207 */
[----:B------:R-:W-:Y:S01]  /*c9b0*/  BSSY B1, `(.L_x_580) ;  /* 0x000001e000017945 */ /* 0x000fe20003800000 */
[----:B------:R-:W-:-:S02]  /*c9c0*/  SHF.R.U32.HI R39, RZ, 0x10, R11 ;  /* 0x00000010ff277819 */ /* 0x000fc4000001160b */
[----:B------:R-:W-:Y:S02]  /*c9d0*/  SHF.R.U32.HI R43, RZ, 0x10, R15 ;  /* 0x00000010ff2b7819 */ /* 0x000fe4000001160f */
[----:B------:R-:W-:Y:S02]  /*c9e0*/  PRMT R11, R12, 0x5410, R13 ;  /* 0x000054100c0b7816 */ /* 0x000fe4000000000d */
[----:B------:R-:W-:Y:S02]  /*c9f0*/  SHF.R.U64 R30, R30, 0x10, R31 ;  /* 0x000000101e1e7819 */ /* 0x000fe4000000121f */
[----:B------:R-:W-:Y:S02]  /*ca00*/  PRMT R25, R25, 0x5410, R24 ;  /* 0x0000541019197816 */ /* 0x000fe40000000018 */
[----:B------:R-:W-:Y:S02]  /*ca10*/  PRMT R15, R20, 0x5410, R21 ;  /* 0x00005410140f7816 */ /* 0x000fe40000000015 */
[----:B------:R-:W-:-:S02]  /*ca20*/  PRMT R27, R27, 0x5410, R28 ;  /* 0x000054101b1b7816 */ /* 0x000fc4000000001c */
[----:B------:R-:W-:Y:S02]  /*ca30*/  SHF.R.U32.HI R31, RZ, 0x10, R31 ;  /* 0x00000010ff1f7819 */ /* 0x000fe4000001161f */
[----:B------:R-:W-:Y:S02]  /*ca40*/  PRMT R26, R26, 0x5410, R35 ;  /* 0x000054101a1a7816 */ /* 0x000fe40000000023 */
[----:B------:R-:W-:Y:S02]  /*ca50*/  PRMT R20, R36, 0x5410, R37 ;  /* 0x0000541024147816 */ /* 0x000fe40000000025 */
[----:B------:R-:W-:Y:S02]  /*ca60*/  PRMT R12, R38, 0x5410, R39 ;  /* 0x00005410260c7816 */ /* 0x000fe40000000027 */
[----:B------:R-:W-:Y:S02]  /*ca70*/  PRMT R3, R3, 0x5410, R10 ;  /* 0x0000541003037816 */ /* 0x000fe4000000000a */
[----:B------:R-:W-:-:S02]  /*ca80*/  PRMT R8, R40, 0x5410, R41 ;  /* 0x0000541028087816 */ /* 0x000fc40000000029 */
[----:B------:R-:W-:Y:S02]  /*ca90*/  PRMT R28, R42, 0x5410, R43 ;  /* 0x000054102a1c7816 */ /* 0x000fe4000000002b */
[----:B------:R-:W-:Y:S02]  /*caa0*/  PRMT R21, R32, 0x5410, R34 ;  /* 0x0000541020157816 */ /* 0x000fe40000000022 */
[----:B------:R-:W-:Y:S02]  /*cab0*/  PRMT R24, R44, 0x5410, R45 ;  /* 0x000054102c187816 */ /* 0x000fe4000000002d */
[----:B------:R-:W-:Y:S02]  /*cac0*/  PRMT R9, R9, 0x5410, R4 ;  /* 0x0000541009097816 */ /* 0x000fe40000000004 */
[----:B-1----:R-:W-:-:S04]  /*cad0*/  LEA.HI R0, R29, R29, RZ, 0x1 ;  /* 0x0000001d1d007211 */ /* 0x002fc800078f08ff */
[----:B------:R-:W-:-:S04]  /*cae0*/  LOP3.LUT R0, R0, 0xfffffffe, RZ, 0xc0, !PT ;  /* 0xfffffffe00007812 */ /* 0x000fc800078ec0ff */
[----:B------:R-:W-:Y:S02]  /*caf0*/  IADD3 R0, R29, -R0, RZ ;  /* 0x800000001d007210 */ /* 0x000fe40007ffe0ff */
[----:B------:R-:W-:Y:S02]  /*cb00*/  MOV R29, R7 ;  /* 0x00000007001d7202 */ /* 0x000fe40000000f00 */
[----:B------:R-:W-:Y:S02]  /*cb10*/  SHF.L.U32 R5, R0, 0x1f, RZ ;  /* 0x0000001f00057819 */ /* 0x000fe400000006ff */
[----:B------:R-:W-:Y:S02]  /*cb20*/  SHF.R.U32.HI R7, RZ, 0x10, R7 ;  /* 0x00000010ff077819 */ /* 0x000fe40000011607 */
[----:B------:R-:W0:Y:S01]  /*cb30*/  SYNCS.PHASECHK.TRANS64.TRYWAIT P0, [R18+URZ+0x38800], R5 ;  /* 0x03880005120075a7 */ /* 0x000e22000800017f */
[----:B------:R-:W-:Y:S02]  /*cb40*/  VIMNMX R0, R33, 0x80, PT ;  /* 0x0000008021007848 */ /* 0x000fe40003fe0100 */
[----:B------:R-:W-:-:S02]  /*cb50*/  PRMT R13, R14, 0x5410, R29 ;  /* 0x000054100e0d7816 */ /* 0x000fc4000000001d */
[----:B------:R-:W-:Y:S02]  /*cb60*/  ISETP.GE.AND P1, PT, R212, R0, PT ;  /* 0x00000000d400720c */ /* 0x000fe40003f26270 */
[----:B------:R-:W-:Y:S01]  /*cb70*/  PRMT R14, R6, 0x5410, R7 ;  /* 0x00005410060e7816 */ /* 0x000fe20000000007 */
[----:B0-----:R-:W-:Y:S10]  /*cb80*/  @!P0 BRA `(.L_x_581) ;  /* 0x000001ec00188947 */ /* 0x001ff40003800000 */
.L_x_868:
[----:B------:R-:W-:Y:S05]  /*cb90*/  BSYNC B1 ;  /* 0x0000000000017941 */ /* 0x000fea0003800000 */
.L_x_580:
[----:B------:R-:W-:Y:S01]  /*cba0*/  BSSY B1, `(.L_x_582) ;  /* 0x00000aa000017945 */ /* 0x000fe20003800000 */
[----:B------:R-:W-:-:S03]  /*cbb0*/  PRMT R10, R30, 0x5410, R31 ;  /* 0x000054101e0a7816 */ /* 0x000fc6000000001f */
[----:B------:R-:W-:Y:S05]  /*cbc0*/  @P1 BRA `(.L_x_583) ;  /* 0x00000008009c1947 */ /* 0x000fea0003800000 */
[----:B0-----:R-:W0:Y:S01]  /*cbd0*/  LDC R5, c[0x0][0x3f4] ;  /* 0x0000fd00ff057b82 */ /* 0x001e220000000800 */
[----:B------:R-:W-:Y:S01]  /*cbe0*/  BSSY B2, `(.L_x_584) ;  /* 0x000002c000027945 */ /* 0x000fe20003800000 */
[-C--:B0-----:R-:W-:Y:S02]  /*cbf0*/  ISETP.GE.AND P0, PT, R22, R5.reuse, PT ;  /* 0x000000051600720c */ /* 0x081fe40003f06270 */
[-C--:B------:R-:W-:Y:S02]  /*cc00*/  ISETP.GE.AND P1, PT, R215, R5.reuse, PT ;  /* 0x00000005d700720c */ /* 0x080fe40003f26270 */
[-C--:B------:R-:W-:Y:S02]  /*cc10*/  ISETP.GE.AND P2, PT, R214, R5.reuse, PT ;  /* 0x00000005d600720c */ /* 0x080fe40003f46270 */
[----:B------:R-:W-:-:S07]  /*cc20*/  ISETP.GE.AND P3, PT, R216, R5, PT ;  /* 0x00000005d800720c */ /* 0x000fce0003f66270 */
[----:B------:R-:W-:Y:S06]  /*cc30*/  @P0 BRA `(.L_x_585) ;  /* 0x0000000000980947 */ /* 0x000fec0003800000 */
[----:B------:R-:W0:Y:S01]  /*cc40*/  LDS.128 R4, [R230] ;  /* 0x00000000e6047984 */ /* 0x000e220000000c00 */
[----:B------:R-:W-:Y:S02]  /*cc50*/  HADD2.F32 R35, -RZ, R27.H0_H0 ;  /* 0x2000001bff237230 */ /* 0x000fe40000004100 */
[----:B------:R-:W-:Y:S02]  /*cc60*/  HADD2.F32 R33, -RZ, R25.H0_H0 ;  /* 0x20000019ff217230 */ /* 0x000fe40000004100 */
[----:B------:R-:W-:Y:S02]  /*cc70*/  HADD2.F32 R34, -RZ, R26.H0_H0 ;  /* 0x2000001aff227230 */ /* 0x000fe40000004100 */
[----:B------:R-:W-:Y:S02]  /*cc80*/  HADD2.F32 R36, -RZ, R28.H0_H0 ;  /* 0x2000001cff247230 */ /* 0x000fe40000004100 */
[--C-:B0-----:R-:W-:Y:S02]  /*cc90*/  HADD2.F32 R29, -RZ, R4.reuse.H0_H0 ;  /* 0x20000004ff1d7230 */ /* 0x101fe40000004100 */
[----:B------:R-:W-:-:S02]  /*cca0*/  HADD2.F32 R4, -RZ, R4.H1_H1 ;  /* 0x30000004ff047230 */ /* 0x000fc40000004100 */
[--C-:B------:R-:W-:Y:S02]  /*ccb0*/  HADD2.F32 R30, -RZ, R5.reuse.H0_H0 ;  /* 0x20000005ff1e7230 */ /* 0x100fe40000004100 */
[----:B------:R-:W-:Y:S02]  /*ccc0*/  HADD2.F32 R5, -RZ, R5.H1_H1 ;  /* 0x30000005ff057230 */ /* 0x000fe40000004100 */
[C---:B------:R-:W-:Y:S01]  /*ccd0*/  FMUL.FTZ R38, R4.reuse, R35 ;  /* 0x0000002304267220 */ /* 0x040fe20000410000 */
[-C--:B------:R-:W-:Y:S01]  /*cce0*/  FMUL.FTZ R4, R4, R33.reuse ;  /* 0x0000002104047220 */ /* 0x080fe20000410000 */
[--C-:B------:R-:W-:Y:S02]  /*ccf0*/  HADD2.F32 R31, -RZ, R6.reuse.H0_H0 ;  /* 0x20000006ff1f7230 */ /* 0x100fe40000004100 */
[----:B------:R-:W-:Y:S02]  /*cd00*/  HADD2.F32 R32, -RZ, R7.H0_H0 ;  /* 0x20000007ff207230 */ /* 0x000fe40000004100 */
[----:B------:R-:W-:Y:S01]  /*cd10*/  FMUL.FTZ R37, R5, R36 ;  /* 0x0000002405257220 */ /* 0x000fe20000410000 */
[C---:B------:R-:W-:Y:S01]  /*cd20*/  FFMA.FTZ R38, R29.reuse, R33, -R38 ;  /* 0x000000211d267223 */ /* 0x040fe20000010826 */
[----:B------:R-:W-:Y:S01]  /*cd30*/  FFMA.FTZ R35, R29, R35, R4 ;  /* 0x000000231d237223 */ /* 0x000fe20000010004 */
[----:B------:R-:W-:Y:S01]  /*cd40*/  FMUL.FTZ R39, R5, R34 ;  /* 0x0000002205277220 */ /* 0x000fe20000410000 */
[----:B------:R-:W-:-:S02]  /*cd50*/  HADD2.F32 R6, -RZ, R6.H1_H1 ;  /* 0x30000006ff067230 */ /* 0x000fc40000004100 */
[C---:B------:R-:W-:Y:S01]  /*cd60*/  FFMA.FTZ R37, R30.reuse, R34, -R37 ;  /* 0x000000221e257223 */ /* 0x040fe20000010825 */
[----:B------:R-:W-:Y:S02]  /*cd70*/  HADD2.F32 R7, -RZ, R7.H1_H1 ;  /* 0x30000007ff077230 */ /* 0x000fe40000004100 */
[----:B------:R-:W-:Y:S01]  /*cd80*/  FFMA.FTZ R30, R30, R36, R39 ;  /* 0x000000241e1e7223 */ /* 0x000fe20000010027 */
[----:B------:R-:W-:Y:S02]  /*cd90*/  HADD2.F32 R29, -RZ, R27.H1_H1 ;  /* 0x3000001bff1d7230 */ /* 0x000fe40000004100 */
[----:B------:R-:W-:Y:S02]  /*cda0*/  HADD2.F32 R4, -RZ, R25.H1_H1 ;  /* 0x30000019ff047230 */ /* 0x000fe40000004100 */
[----:B------:R-:W-:Y:S02]  /*cdb0*/  HADD2.F32 R33, -RZ, R28.H1_H1 ;  /* 0x3000001cff217230 */ /* 0x000fe40000004100 */
[----:B------:R-:W-:Y:S01]  /*cdc0*/  FMUL.FTZ R34, R6, R29 ;  /* 0x0000001d06227220 */ /* 0x000fe20000410000 */
[----:B------:R-:W-:-:S02]  /*cdd0*/  HADD2.F32 R5, -RZ, R26.H1_H1 ;  /* 0x3000001aff057230 */ /* 0x000fc40000004100 */
[-C--:B------:R-:W-:Y:S01]  /*cde0*/  FMUL.FTZ R36, R6, R4.reuse ;  /* 0x0000000406247220 */ /* 0x080fe20000410000 */
[----:B------:R-:W-:Y:S01]  /*cdf0*/  FMUL.FTZ R39, R7, R33 ;  /* 0x0000002107277220 */ /* 0x000fe20000410000 */
[----:B------:R-:W-:Y:S01]  /*ce00*/  FFMA.FTZ R6, R31, R4, -R34 ;  /* 0x000000041f067223 */ /* 0x000fe20000010822 */
[----:B------:R-:W-:Y:S01]  /*ce10*/  FMUL.FTZ R40, R7, R5 ;  /* 0x0000000507287220 */ /* 0x000fe20000410000 */
[----:B------:R-:W-:Y:S01]  /*ce20*/  FFMA.FTZ R29, R31, R29, R36 ;  /* 0x0000001d1f1d7223 */ /* 0x000fe20000010024 */
[C---:B------:R-:W-:Y:S01]  /*ce30*/  FFMA.FTZ R7, R32.reuse, R5, -R39 ;  /* 0x0000000520077223 */ /* 0x040fe20000010827 */
[----:B------:R-:W-:Y:S01]  /*ce40*/  F2FP.F16.F32.PACK_AB R4, R35, R38 ;  /* 0x000000262304723e */ /* 0x000fe200000000ff */
[----:B------:R-:W-:Y:S01]  /*ce50*/  FFMA.FTZ R40, R32, R33, R40 ;  /* 0x0000002120287223 */ /* 0x000fe20000010028 */
[----:B------:R-:W-:Y:S02]  /*ce60*/  F2FP.F16.F32.PACK_AB R5, R30, R37 ;  /* 0x000000251e05723e */ /* 0x000fe400000000ff */
[----:B------:R-:W-:-:S02]  /*ce70*/  F2FP.F16.F32.PACK_AB R6, R29, R6 ;  /* 0x000000061d06723e */ /* 0x000fc400000000ff */
[----:B------:R-:W-:-:S05]  /*ce80*/  F2FP.F16.F32.PACK_AB R7, R40, R7 ;  /* 0x000000072807723e */ /* 0x000fca00000000ff */
[----:B------:R0:W-:Y:S02]  /*ce90*/  STS.128 [R230], R4 ;  /* 0x00000004e6007388 */ /* 0x0001e40000000c00 */
.L_x_585:
[----:B------:R-:W-:Y:S05]  /*cea0*/  BSYNC B2 ;  /* 0x0000000000027941 */ /* 0x000fea0003800000 */
.L_x_584:
[----:B------:R-:W-:Y:S04]  /*ceb0*/  BSSY B2, `(.L_x_586) ;  /* 0x0000028000027945 */ /* 0x000fe80003800000 */
[----:B------:R-:W-:Y:S05]  /*cec0*/  @P1 BRA `(.L_x_587) ;  /* 0x0000000000981947 */ /* 0x000fea0003800000 */
[----:B0-----:R-:W0:Y:S01]  /*ced0*/  LDS.128 R4, [R230+0x4000] ;  /* 0x00400000e6047984 */ /* 0x001e220000000c00 */
        /* <DEDUP_REMOVED lines=36> */
[----:B------:R1:W-:Y:S02]  /*d120*/  STS.128 [R230+0x4000], R4 ;  /* 0x00400004e6007388 */ /* 0x0003e40000000c00 */
.L_x_587:
[----:B------:R-:W-:Y:S05]  /*d130*/  BSYNC B2 ;  /* 0x0000000000027941 */ /* 0x000fea0003800000 */
.L_x_586:
[----:B------:R-:W-:Y:S04]  /*d140*/  BSSY B2, `(.L_x_588) ;  /* 0x0000028000027945 */ /* 0x000fe80003800000 */
[----:B------:R-:W-:Y:S05]  /*d150*/  @P2 BRA `(.L_x_589) ;  /* 0x0000000000982947 */ /* 0x000fea0003800000 */
[----:B01----:R-:W0:Y:S01]  /*d160*/  LDS.128 R4, [R230+0x8000] ;  /* 0x00800000e6047984 */ /* 0x003e220000000c00 */
        /* <DEDUP_REMOVED lines=37> */
.L_x_589:
[----:B------:R-:W-:Y:S05]  /*d3c0*/  BSYNC B2 ;  /* 0x0000000000027941 */ /* 0x000fea0003800000 */
.L_x_588:
[----:B------:R-:W-:Y:S05]  /*d3d0*/  @P3 BRA `(.L_x_583) ;  /* 0x0000000000983947 */ /* 0x000fea0003800000 */
[----:B012---:R-:W0:Y:S01]  /*d3e0*/  LDS.128 R4, [R230+0xc000] ;  /* 0x00c00000e6047984 */ /* 0x007e220000000c00 */
        /* <DEDUP_REMOVED lines=37> */
.L_x_583:
[----:B------:R-:W-:Y:S05]  /*d640*/  BSYNC B1 ;  /* 0x0000000000017941 */ /* 0x000fea0003800000 */
.L_x_582:
[----:B0123--:R-:W-:Y:S01]  /*d650*/  VIADD R4, R212, 0x20 ;  /* 0x00000020d4047836 */ /* 0x00ffe20000000000 */
[----:B------:R-:W-:Y:S04]  /*d660*/  BSSY B1, `(.L_x_590) ;  /* 0x00000aa000017945 */ /* 0x000fe80003800000 */
[----:B------:R-:W-:-:S13]  /*d670*/  ISETP.GE.AND P0, PT, R4, R0, PT ;  /* 0x000000000400720c */ /* 0x000fda0003f06270 */
[----:B------:R-:W-:Y:S05]  /*d680*/  @P0 BRA `(.L_x_591) ;  /* 0x00000008009c0947 */ /* 0x000fea0003800000 */
[----:B------:R-:W0:Y:S01]  /*d690*/  LDC R5, c[0x0][0x3f4] ;  /* 0x0000fd00ff057b82 */ /* 0x000e220000000800 */
[----:B------:R-:W-:Y:S01]  /*d6a0*/  BSSY B2, `(.L_x_592) ;  /* 0x000002c000027945 */ /* 0x000fe20003800000 */
[-C--:B0-----:R-:W-:Y:S02]  /*d6b0*/  ISETP.GE.AND P0, PT, R22, R5.reuse, PT ;  /* 0x000000051600720c */ /* 0x081fe40003f06270 */
[-C--:B------:R-:W-:Y:S02]  /*d6c0*/  ISETP.GE.AND P1, PT, R215, R5.reuse, PT ;  /* 0x00000005d700720c */ /* 0x080fe40003f26270 */
[-C--:B------:R-:W-:Y:S02]  /*d6d0*/  ISETP.GE.AND P2, PT, R214, R5.reuse, PT ;  /* 0x00000005d600720c */ /* 0x080fe40003f46270 */
[----:B------:R-:W-:-:S07]  /*d6e0*/  ISETP.GE.AND P3, PT, R216, R5, PT ;  /* 0x00000005d800720c */ /* 0x000fce0003f66270 */
[----:B------:R-:W-:Y:S06]  /*d6f0*/  @P0 BRA `(.L_x_593) ;  /* 0x0000000000980947 */ /* 0x000fec0003800000 */
[----:B------:R-:W0:Y:S01]  /*d700*/  LDS.128 R4, [R230+0x1000] ;  /* 0x00100000e6047984 */ /* 0x000e220000000c00 */
[----:B------:R-:W-:Y:S02]  /*d710*/  HADD2.F32 R37, -RZ, R27.H0_H0 ;  /* 0x2000001bff257230 */ /* 0x000fe40000004100 */
[----:B------:R-:W-:Y:S02]  /*d720*/  HADD2.F32 R35, -RZ, R25.H0_H0 ;  /* 0x20000019ff237230 */ /* 0x000fe40000004100 */
[----:B------:R-:W-:Y:S02]  /*d730*/  HADD2.F32 R40, -RZ, R28.H0_H0 ;  /* 0x2000001cff287230 */ /* 0x000fe40000004100 */
[----:B------:R-:W-:Y:S02]  /*d740*/  HADD2.F32 R38, -RZ, R26.H0_H0 ;  /* 0x2000001aff267230 */ /* 0x000fe40000004100 */
[----:B------:R-:W-:Y:S02]  /*d750*/  HADD2.F32 R39, -RZ, R27.H1_H1 ;  /* 0x3000001bff277230 */ /* 0x000fe40000004100 */
[----:B------:R-:W-:-:S02]  /*d760*/  HADD2.F32 R42, -RZ, R28.H1_H1 ;  /* 0x3000001cff2a7230 */ /* 0x000fc40000004100 */
[--C-:B0-----:R-:W-:Y:S02]  /*d770*/  HADD2.F32 R29, -RZ, R4.reuse.H0_H0 ;  /* 0x20000004ff1d7230 */ /* 0x101fe40000004100 */
[----:B------:R-:W-:Y:S02]  /*d780*/  HADD2.F32 R4, -RZ, R4.H1_H1 ;  /* 0x30000004ff047230 */ /* 0x000fe40000004100 */
[--C-:B------:R-:W-:Y:S02]  /*d790*/  HADD2.F32 R30, -RZ, R5.reuse.H0_H0 ;  /* 0x20000005ff1e7230 */ /* 0x100fe40000004100 */
[----:B------:R-:W-:Y:S02]  /*d7a0*/  HADD2.F32 R5, -RZ, R5.H1_H1 ;  /* 0x30000005ff057230 */ /* 0x000fe40000004100 */
[-C--:B------:R-:W-:Y:S01]  /*d7b0*/  FMUL.FTZ R34, R37, R4.reuse ;  /* 0x0000000425227220 */ /* 0x080fe20000410000 */
[----:B------:R-:W-:Y:S01]  /*d7c0*/  FMUL.FTZ R36, R35, R4 ;  /* 0x0000000423247220 */ /* 0x000fe20000410000 */
[----:B------:R-:W-:-:S02]  /*d7d0*/  HADD2.F32 R31, -RZ, R6.H0_H0 ;  /* 0x20000006ff1f7230 */ /* 0x000fc40000004100 */
[----:B------:R-:W-:Y:S01]  /*d7e0*/  FMUL.FTZ R33, R40, R5 ;  /* 0x0000000528217220 */ /* 0x000fe20000410000 */
[----:B------:R-:W-:Y:S01]  /*d7f0*/  FFMA.FTZ R4, R35, R29, -R34 ;  /* 0x0000001d23047223 */ /* 0x000fe20000010822 */
[--C-:B------:R-:W-:Y:S02]  /*d800*/  HADD2.F32 R32, -RZ, R7.reuse.H0_H0 ;  /* 0x20000007ff207230 */ /* 0x100fe40000004100 */
[C---:B------:R-:W-:Y:S01]  /*d810*/  FMUL.FTZ R35, R38.reuse, R5 ;  /* 0x0000000526237220 */ /* 0x040fe20000410000 */
[----:B------:R-:W-:Y:S02]  /*d820*/  HADD2.F32 R6, -RZ, R6.H1_H1 ;  /* 0x30000006ff067230 */ /* 0x000fe40000004100 */
[----:B------:R-:W-:Y:S01]  /*d830*/  FFMA.FTZ R29, R37, R29, R36 ;  /* 0x0000001d251d7223 */ /* 0x000fe20000010024 */
[----:B------:R-:W-:Y:S02]  /*d840*/  HADD2.F32 R7, -RZ, R7.H1_H1 ;  /* 0x30000007ff077230 */ /* 0x000fe40000004100 */
[----:B------:R-:W-:Y:S01]  /*d850*/  FFMA.FTZ R5, R38, R30, -R33 ;  /* 0x0000001e26057223 */ /* 0x000fe20000010821 */
[----:B------:R-:W-:-:S02]  /*d860*/  HADD2.F32 R37, -RZ, R25.H1_H1 ;  /* 0x30000019ff257230 */ /* 0x000fc40000004100 */
[----:B------:R-:W-:Y:S01]  /*d870*/  FFMA.FTZ R30, R40, R30, R35 ;  /* 0x0000001e281e7223 */ /* 0x000fe20000010023 */
[----:B------:R-:W-:Y:S02]  /*d880*/  HADD2.F32 R38, -RZ, R26.H1_H1 ;  /* 0x3000001aff267230 */ /* 0x000fe40000004100 */
[-C--:B------:R-:W-:Y:S01]  /*d890*/  FMUL.FTZ R34, R39, R6.reuse ;  /* 0x0000000627227220 */ /* 0x080fe20000410000 */
[-C--:B------:R-:W-:Y:S01]  /*d8a0*/  FMUL.FTZ R33, R42, R7.reuse ;  /* 0x000000072a217220 */ /* 0x080fe20000410000 */
[----:B------:R-:W-:Y:S01]  /*d8b0*/  FMUL.FTZ R36, R37, R6 ;  /* 0x0000000625247220 */ /* 0x000fe20000410000 */
[----:B------:R-:W-:Y:S01]  /*d8c0*/  F2FP.F16.F32.PACK_AB R4, R29, R4 ;  /* 0x000000041d04723e */ /* 0x000fe200000000ff */
[C---:B------:R-:W-:Y:S01]  /*d8d0*/  FMUL.FTZ R35, R38.reuse, R7 ;  /* 0x0000000726237220 */ /* 0x040fe20000410000 */
[-C--:B------:R-:W-:Y:S01]  /*d8e0*/  FFMA.FTZ R6, R37, R31.reuse, -R34 ;  /* 0x0000001f25067223 */ /* 0x080fe20000010822 */
[-C--:B------:R-:W-:Y:S01]  /*d8f0*/  FFMA.FTZ R7, R38, R32.reuse, -R33 ;  /* 0x0000002026077223 */ /* 0x080fe20000010821 */
[----:B------:R-:W-:Y:S01]  /*d900*/  FFMA.FTZ R31, R39, R31, R36 ;  /* 0x0000001f271f7223 */ /* 0x000fe20000010024 */
[----:B------:R-:W-:Y:S01]  /*d910*/  FFMA.FTZ R32, R42, R32, R35 ;  /* 0x000000202a207223 */ /* 0x000fe20000010023 */
[----:B------:R-:W-:-:S03]  /*d920*/  F2FP.F16.F32.PACK_AB R5, R30, R5 ;  /* 0x000000051e05723e */ /* 0x000fc600000000ff */
[----:B------:R-:W-:Y:S02]  /*d930*/  F2FP.F16.F32.PACK_AB R6, R31, R6 ;  /* 0x000000061f06723e */ /* 0x000fe400000000ff */
[----:B------:R-:W-:-:S05]  /*d940*/  F2FP.F16.F32.PACK_AB R7, R32, R7 ;  /* 0x000000072007723e */ /* 0x000fca00000000ff */
[----:B------:R0:W-:Y:S02]  /*d950*/  STS.128 [R230+0x1000], R4 ;  /* 0x00100004e6007388 */ /* 0x0001e40000000c00 */
.L_x_593:
[----:B------:R-:W-:Y:S05]  /*d960*/  BSYNC B2 ;  /* 0x0000000000027941 */ /* 0x000fea0003800000 */
.L_x_592:
[----:B------:R-:W-:Y:S04]  /*d970*/  BSSY B2, `(.L_x_594) ;  /* 0x0000028000027945 */ /* 0x000fe80003800000 */
[----:B------:R-:W-:Y:S05]  /*d980*/  @P1 BRA `(.L_x_595) ;  /* 0x0000000000981947 */ /* 0x000fea0003800000 */
[----:B0-----:R-:W0:Y:S01]  /*d990*/  LDS.128 R4, [R230+0x5000] ;  /* 0x00500000e6047984 */ /* 0x001e220000000c00 */
        /* <DEDUP_REMOVED lines=37> */
.L_x_595:
[----:B------:R-:W-:Y:S05]  /*dbf0*/  BSYNC B2 ;  /* 0x0000000000027941 */ /* 0x000fea0003800000 */
.L_x_594:
[----:B------:R-:W-:Y:S04]  /*dc00*/  BSSY B2, `(.L_x_596) ;  /* 0x0000028000027945 */ /* 0x000fe80003800000 */
[----:B------:R-:W-:Y:S05]  /*dc10*/  @P2 BRA `(.L_x_597) ;  /* 0x0000000000982947 */ /* 0x000fea0003800000 */
[----:B01----:R-:W0:Y:S01]  /*dc20*/  LDS.128 R4, [R230+0x9000] ;  /* 0x00900000e6047984 */ /* 0x003e220000000c00 */
        /* <DEDUP_REMOVED lines=37> */
.L_x_597:
[----:B------:R-:W-:Y:S05]  /*de80*/  BSYNC B2 ;  /* 0x0000000000027941 */ /* 0x000fea0003800000 */
.L_x_596:
[----:B------:R-:W-:Y:S05]  /*de90*/  @P3 BRA `(.L_x_591) ;  /* 0x0000000000983947 */ /* 0x000fea0003800000 */
[----:B012---:R-:W0:Y:S01]  /*dea0*/  LDS.128 R4, [R230+0xd000] ;  /* 0x00d00000e6047984 */ /* 0x007e220000000c00 */
        /* <DEDUP_REMOVED lines=37> */
.L_x_591:
[----:B------:R-:W-:Y:S05]  /*e100*/  BSYNC B1 ;  /* 0x0000000000017941 */ /* 0x000fea0003800000 */
.L_x_590:
[----:B0123--:R-:W-:Y:S01]  /*e110*/  IADD3 R4, R212, 0x40, RZ ;  /* 0x00000040d4047810 */ /* 0x00ffe20007ffe0ff */
[----:B------:R-:W-:Y:S03]  /*e120*/  BSSY B1, `(.L_x_598) ;  /* 0x00000aa000017945 */ /* 0x000fe60003800000 */
        /* <DEDUP_REMOVED lines=47> */
.L_x_601:
[----:B------:R-:W-:Y:S05]  /*e420*/  BSYNC B2 ;  /* 0x0000000000027941 */ /* 0x000fea0003800000 */
.L_x_600:
        /* <DEDUP_REMOVED lines=40> */
.L_x_603:
[----:B------:R-:W-:Y:S05]  /*e6b0*/  BSYNC B2 ;  /* 0x0000000000027941 */ /* 0x000fea0003800000 */
.L_x_602:
        /* <DEDUP_REMOVED lines=40> */
.L_x_605:
[----:B------:R-:W-:Y:S05]  /*e940*/  BSYNC B2 ;  /* 0x0000000000027941 */ /* 0x000fea0003800000 */
.L_x_604:
        /* <DEDUP_REMOVED lines=39> */
.L_x_599:
[----:B------:R-:W-:Y:S05]  /*ebc0*/  BSYNC B1 ;  /* 0x0000000000017941 */ /* 0x000fea0003800000 */
.L_x_598:
[----:B0123--:R-:W-:-:S05]  /*ebd0*/  VIADD R5, R212, 0x60 ;  /* 0x00000060d4057836 */ /* 0x00ffca0000000000 */
        /* <DEDUP_REMOVED lines=18> */
[-C--:B------:R-:W-:Y:S01]  /*ed00*/  FMUL.FTZ R33, R36, R4.reuse ;  /* 0x0000000424217220 */ /* 0x080fe20000410000 */
[C---:B------:R-:W-:Y:S01]  /*ed10*/  FMUL.FTZ R35, R34.reuse, R4 ;  /* 0x0000000422237220 */ /* 0x040fe20000410000 */
[----:B------:R-:W-:Y:S02]  /*ed20*/  HADD2.F32 R30, -RZ, R6.H0_H0 ;  /* 0x20000006ff1e7230 */ /* 0x000fe40000004100 */
[-C--:B------:R-:W-:Y:S01]  /*ed30*/  FMUL.FTZ R32, R39, R5.reuse ;  /* 0x0000000527207220 */ /* 0x080fe20000410000 */
[-C--:B------:R-:W-:Y:S01]  /*ed40*/  FFMA.FTZ R4, R34, R0.reuse, -R33 ;  /* 0x0000000022047223 */ /* 0x080fe20000010821 */
[----:B------:R-:W-:Y:S01]  /*ed50*/  FFMA.FTZ R35, R36, R0, R35 ;  /* 0x0000000024237223 */ /* 0x000fe20000010023 */
[----:B------:R-:W-:Y:S01]  /*ed60*/  FMUL.FTZ R0, R37, R5 ;  /* 0x0000000525007220 */ /* 0x000fe20000410000 */
[----:B------:R-:W-:-:S02]  /*ed70*/  HADD2.F32 R31, -RZ, R7.H0_H0 ;  /* 0x20000007ff1f7230 */ /* 0x000fc40000004100 */
[-C--:B------:R-:W-:Y:S01]  /*ed80*/  FFMA.FTZ R5, R37, R29.reuse, -R32 ;  /* 0x0000001d25057223 */ /* 0x080fe20000010820 */
[----:B------:R-:W-:Y:S02]  /*ed90*/  HADD2.F32 R6, -RZ, R6.H1_H1 ;  /* 0x30000006ff067230 */ /* 0x000fe40000004100 */
[----:B------:R-:W-:Y:S01]  /*eda0*/  FFMA.FTZ R0, R39, R29, R0 ;  /* 0x0000001d27007223 */ /* 0x000fe20000010000 */
[----:B------:R-:W-:Y:S01]  /*edb0*/  HADD2.F32 R7, -RZ, R7.H1_H1 ;  /* 0x30000007ff077230 */ /* 0x000fe20000004100 */
[----:B------:R-:W-:Y:S01]  /*edc0*/  F2FP.F16.F32.PACK_AB R4, R35, R4 ;  /* 0x000000042304723e */ /* 0x000fe200000000ff */
[----:B------:R-:W-:Y:S02]  /*edd0*/  HADD2.F32 R34, -RZ, R27.H1_H1 ;  /* 0x3000001bff227230 */ /* 0x000fe40000004100 */
[----:B------:R-:W-:Y:S01]  /*ede0*/  HADD2.F32 R32, -RZ, R25.H1_H1 ;  /* 0x30000019ff207230 */ /* 0x000fe20000004100 */
[----:B------:R-:W-:Y:S01]  /*edf0*/  F2FP.F16.F32.PACK_AB R5, R0, R5 ;  /* 0x000000050005723e */ /* 0x000fe200000000ff */
[----:B------:R-:W-:-:S02]  /*ee00*/  HADD2.F32 R37, -RZ, R28.H1_H1 ;  /* 0x3000001cff257230 */ /* 0x000fc40000004100 */
[-C--:B------:R-:W-:Y:S01]  /*ee10*/  FMUL.FTZ R25, R34, R6.reuse ;  /* 0x0000000622197220 */ /* 0x080fe20000410000 */
[----:B------:R-:W-:Y:S02]  /*ee20*/  HADD2.F32 R33, -RZ, R26.H1_H1 ;  /* 0x3000001aff217230 */ /* 0x000fe40000004100 */
[C---:B------:R-:W-:Y:S01]  /*ee30*/  FMUL.FTZ R27, R32.reuse, R6 ;  /* 0x00000006201b7220 */ /* 0x040fe20000410000 */
[-C--:B------:R-:W-:Y:S01]  /*ee40*/  FMUL.FTZ R26, R37, R7.reuse ;  /* 0x00000007251a7220 */ /* 0x080fe20000410000 */
[-C--:B------:R-:W-:Y:S01]  /*ee50*/  FFMA.FTZ R6, R32, R30.reuse, -R25 ;  /* 0x0000001e20067223 */ /* 0x080fe20000010819 */
[C---:B------:R-:W-:Y:S01]  /*ee60*/  FMUL.FTZ R28, R33.reuse, R7 ;  /* 0x00000007211c7220 */ /* 0x040fe20000410000 */
[----:B------:R-:W-:Y:S01]  /*ee70*/  FFMA.FTZ R27, R34, R30, R27 ;  /* 0x0000001e221b7223 */ /* 0x000fe2000001001b */
[-C--:B------:R-:W-:Y:S02]  /*ee80*/  FFMA.FTZ R7, R33, R31.reuse, -R26 ;  /* 0x0000001f21077223 */ /* 0x080fe4000001081a */
[----:B------:R-:W-:-:S02]  /*ee90*/  FFMA.FTZ R28, R37, R31, R28 ;  /* 0x0000001f251c7223 */ /* 0x000fc4000001001c */
[----:B------:R-:W-:-:S03]  /*eea0*/  F2FP.F16.F32.PACK_AB R6, R27, R6 ;  /* 0x000000061b06723e */ /* 0x000fc600000000ff */
[----:B------:R-:W-:-:S05]  /*eeb0*/  F2FP.F16.F32.PACK_AB R7, R28, R7 ;  /* 0x000000071c07723e */ /* 0x000fca00000000ff */
[----:B------:R0:W-:Y:S02]  /*eec0*/  STS.128 [R230+0x3000], R4 ;  /* 0x00300004e6007388 */ /* 0x0001e40000000c00 */
.L_x_608:
[----:B------:R-:W-:Y:S05]  /*eed0*/  BSYNC B1 ;  /* 0x0000000000017941 */ /* 0x000fea0003800000 */
.L_x_607:
        /* <DEDUP_REMOVED lines=40> */
.L_x_610:
[----:B------:R-:W-:Y:S05]  /*f160*/  BSYNC B1 ;  /* 0x0000000000017941 */ /* 0x000fea0003800000 */
.L_x_609:
        /* <DEDUP_REMOVED lines=40> */
.L_x_612:
[----:B------:R-:W-:Y:S05]  /*f3f0*/  BSYNC B1 ;  /* 0x0000000000017941 */ /* 0x000fea0003800000 */
.L_x_611:
        /* <DEDUP_REMOVED lines=38> */
[----:B------:R3:W-:Y:S01]  /*f660*/  STS.128 [R230+0xf000], R4 ;  /* 0x00f00004e6007388 */ /* 0x0007e20000000c00 */
[----:B------:R-:W-:Y:S05]  /*f670*/  BRA `(.L_x_606) ;  /* 0x0000003400ac7947 */ /* 0x000fea0003800000 */
.L_x_576:
[----:B------:R-:W-:-:S03]  /*f680*/  UMOV UR4, 0xffffffff ;  /* 0xffffffff00047882 */ /* 0x000fc60000000000 */
[----:B------:R-:W-:Y:S05]  /*f690*/  BRA.DIV UR4, `(.L_x_613) ;  /* 0x000001c204687947 */ /* 0x000fea000b800000 */
[----:B------:R0:W1:Y:S04]  /*f6a0*/  SHFL.IDX PT, R0, R25, RZ, 0x181f ;  /* 0x00181fff19007589 */ /* 0x00006800000e0000 */
[----:B------:R0:W2:Y:S04]  /*f6b0*/  SHFL.IDX PT, R3, R24, RZ, 0x181f ;  /* 0x00181fff18037589 */ /* 0x0000a800000e0000 */
[----:B------:R-:W3:Y:S04]  /*f6c0*/  SHFL.IDX PT, R29, R29, RZ, 0x181f ;  /* 0x00181fff1d1d7589 */ /* 0x000ee800000e0000 */
[----:B0-----:R-:W4:Y:S02]  /*f6d0*/  SHFL.IDX PT, R30, R30, RZ, 0x181f ;  /* 0x00181fff1e1e7589 */ /* 0x001f2400000e0000 */
.L_x_874:
        /* <DEDUP_REMOVED lines=9> */
[----:B------:R-:W-:-:S02]  /*f770*/  CS2R R6, SRZ ;  /* 0x0000000000067805 */ /* 0x000fc4000001ff00 */
[----:B------:R-:W-:Y:S02]  /*f780*/  CS2R R14, SRZ ;  /* 0x00000000000e7805 */ /* 0x000fe4000001ff00 */
[----:B------:R-:W-:Y:S02]  /*f790*/  CS2R R24, SRZ ;  /* 0x0000000000187805 */ /* 0x000fe4000001ff00 */
[----:B------:R-:W-:-:S05]  /*f7a0*/  CS2R R26, SRZ ;  /* 0x00000000001a7805 */ /* 0x000fca000001ff00 */
[----:B------:R-:W-:Y:S05]  /*f7b0*/  @P0 BRA `(.L_x_615) ;  /* 0x0000000000780947 */ /* 0x000fea0003800000 */
[----:B------:R-:W3:Y:S01]  /*f7c0*/  LDL R20, [R1+0x14] ;  /* 0x0000140001147983 */ /* 0x000ee20000100800 */
[----:B------:R-:W-:Y:S01]  /*f7d0*/  ULDC UR4, c[0x0][0x3f4] ;  /* 0x0000fd0000047ab9 */ /* 0x000fe20000000800 */
[----:B--2---:R-:W-:Y:S01]  /*f7e0*/  IMAD.MOV.U32 R4, RZ, RZ, R3 ;  /* 0x000000ffff047224 */ /* 0x004fe200078e0003 */
[----:B------:R-:W-:Y:S01]  /*f7f0*/  ISETP.GE.AND P2, PT, R16, UR4, PT ;  /* 0x0000000410007c0c */ /* 0x000fe2000bf46270 */
[----:B-1----:R-:W-:Y:S01]  /*f800*/  IMAD.MOV.U32 R5, RZ, RZ, R0 ;  /* 0x000000ffff057224 */ /* 0x002fe200078e0000 */
[----:B------:R-:W-:Y:S02]  /*f810*/  ISETP.GE.AND P3, PT, R213, UR4, PT ;  /* 0x00000004d5007c0c */ /* 0x000fe4000bf66270 */
[----:B------:R-:W-:Y:S02]  /*f820*/  CS2R R24, SRZ ;  /* 0x0000000000187805 */ /* 0x000fe4000001ff00 */
[----:B------:R-:W-:Y:S01]  /*f830*/  CS2R R26, SRZ ;  /* 0x00000000001a7805 */ /* 0x000fe2000001ff00 */
[----:B----4-:R-:W-:Y:S01]  /*f840*/  IMAD.MOV.U32 R6, RZ, RZ, R30 ;  /* 0x000000ffff067224 */ /* 0x010fe200078e001e */
[----:B------:R-:W-:Y:S01]  /*f850*/  ULDC.64 UR6, c[0x0][0x208] ;  /* 0x0000820000067ab9 */ /* 0x000fe20000000a00 */
[----:B---3--:R-:W-:-:S04]  /*f860*/  IMAD.MOV.U32 R7, RZ, RZ, R29 ;  /* 0x000000ffff077224 */ /* 0x008fc800078e001d */
[C---:B------:R-:W-:Y:S02]  /*f870*/  @!P2 SHF.L.U32 R28, R16.reuse, 0x1, RZ ;  /* 0x00000001101ca819 */ /* 0x040fe400000006ff */
[----:B------:R-:W-:Y:S02]  /*f880*/  @!P2 SHF.L.U64.HI R8, R16, 0x1, R17 ;  /* 0x000000011008a819 */ /* 0x000fe40000010211 */
[----:B------:R-:W-:Y:S02]  /*f890*/  CS2R R10, SRZ ;  /* 0x00000000000a7805 */ /* 0x000fe4000001ff00 */
[----:B------:R-:W-:Y:S02]  /*f8a0*/  CS2R R12, SRZ ;  /* 0x00000000000c7805 */ /* 0x000fe4000001ff00 */
[----:B------:R-:W-:Y:S01]  /*f8b0*/  CS2R R14, SRZ ;  /* 0x00000000000e7805 */ /* 0x000fe2000001ff00 */
[----:B------:R-:W-:Y:S01]  /*f8c0*/  @!P3 IMAD.SHL.U32 R31, R20, 0x8, RZ ;  /* 0x00000008141fb824 */ /* 0x000fe200078e00ff */
[----:B------:R-:W-:-:S02]  /*f8d0*/  @!P2 IADD3 R20, P0, R3, R28, RZ ;  /* 0x0000001c0314a210 */ /* 0x000fc40007f1e0ff */
[----:B------:R-:W-:Y:S01]  /*f8e0*/  @!P2 IADD3 R28, P1, R30, R28, RZ ;  /* 0x0000001c1e1ca210 */ /* 0x000fe20007f3e0ff */
[----:B------:R-:W-:Y:S01]  /*f8f0*/  @!P3 IMAD.WIDE R4, R31, 0x2, R4 ;  /* 0x000000021f04b825 */ /* 0x000fe200078e0204 */
[----:B------:R-:W-:-:S03]  /*f900*/  @!P2 IADD3.X R21, R0, R8, RZ, P0, !PT ;  /* 0x000000080015a210 */ /* 0x000fc600007fe4ff */
[----:B------:R-:W-:Y:S01]  /*f910*/  @!P3 IMAD.WIDE R30, R31, 0x2, R6 ;  /* 0x000000021f1eb825 */ /* 0x000fe200078e0206 */
[----:B------:R0:W5:Y:S01]  /*f920*/  @!P3 LD.E.128 R24, desc[UR6][R4.64] ;  /* 0x000000060418b980 */ /* 0x000162000c101d00 */
[----:B------:R-:W-:Y:S02]  /*f930*/  CS2R R6, SRZ ;  /* 0x0000000000067805 */ /* 0x000fe4000001ff00 */
[----:B------:R-:W-:Y:S01]  /*f940*/  @!P2 IMAD.X R29, R29, 0x1, R8, P1 ;  /* 0x000000011d1da824 */ /* 0x000fe200008e0608 */
[----:B------:R-:W-:Y:S01]  /*f950*/  CS2R R8, SRZ ;  /* 0x0000000000087805 */ /* 0x000fe2000001ff00 */
[----:B------:R1:W5:Y:S01]  /*f960*/  @!P2 LD.E.128 R12, desc[UR6][R20.64] ;  /* 0x00000006140ca980 */ /* 0x000362000c101d00 */
[----:B0-----:R-:W-:-:S04]  /*f970*/  CS2R R4, SRZ ;  /* 0x0000000000047805 */ /* 0x001fc8000001ff00 */
[----:B------:R1:W5:Y:S04]  /*f980*/  @!P3 LD.E.128 R8, desc[UR6][R30.64] ;  /* 0x000000061e08b980 */ /* 0x000368000c101d00 */
[----:B------:R1:W5:Y:S02]  /*f990*/  @!P2 LD.E.128 R4, desc[UR6][R28.64] ;  /* 0x000000061c04a980 */ /* 0x000364000c101d00 */
.L_x_615:
[----:B------:R-:W-:Y:S05]  /*f9a0*/  BSYNC B1 ;  /* 0x0000000000017941 */ /* 0x000fea0003800000 */
.L_x_614:
[----:B-1----:R-:W4:Y:S01]  /*f9b0*/  LDL R21, [R1+0x60] ;  /* 0x0000600001157983 */ /* 0x002f220000100800 */
[--C-:B-----5:R-:W-:Y:S01]  /*f9c0*/  IMAD.MOV.U32 R20, RZ, RZ, R13.reuse ;  /* 0x000000ffff147224 */ /* 0x120fe200078e000d */
[--C-:B------:R-:W-:Y:S01]  /*f9d0*/  SHF.R.U64 R28, R12, 0x10, R13.reuse ;  /* 0x000000100c1c7819 */ /* 0x100fe2000000120d */
[----:B--2---:R-:W-:Y:S01]  /*f9e0*/  IMAD.MOV.U32 R3, RZ, RZ, R12 ;  /* 0x000000ffff037224 */ /* 0x004fe200078e000c */
[----:B------:R-:W-:Y:S01]  /*f9f0*/  SHF.R.U32.HI R34, RZ, 0x10, R13 ;  /* 0x00000010ff227819 */ /* 0x000fe2000001160d */
[--C-:B------:R-:W-:Y:S01]  /*fa00*/  IMAD.MOV.U32 R13, RZ, RZ, R15.reuse ;  /* 0x000000ffff0d7224 */ /* 0x100fe200078e000f */
[--C-:B------:R-:W-:Y:S01]  /*fa10*/  SHF.R.U64 R35, R14, 0x10, R15.reuse ;  /* 0x000000100e237819 */ /* 0x100fe2000000120f */
[----:B---3--:R-:W-:Y:S01]  /*fa20*/  IMAD.MOV.U32 R29, RZ, RZ, R4 ;  /* 0x000000ffff1d7224 */ /* 0x008fe200078e0004 */
[----:B------:R-:W-:Y:S01]  /*fa30*/  SHF.R.U32.HI R36, RZ, 0x10, R15 ;  /* 0x00000010ff247819 */ /* 0x000fe2000001160f */
[--C-:B------:R-:W-:Y:S01]  /*fa40*/  IMAD.MOV.U32 R15, RZ, RZ, R5.reuse ;  /* 0x000000ffff0f7224 */ /* 0x100fe200078e0005 */
[--C-:B------:R-:W-:Y:S01]  /*fa50*/  SHF.R.U64 R41, R4, 0x10, R5.reuse ;  /* 0x0000001004297819 */ /* 0x100fe20000001205 */
[----:B------:R-:W-:Y:S01]  /*fa60*/  IMAD.MOV.U32 R31, RZ, RZ, R6 ;  /* 0x000000ffff1f7224 */ /* 0x000fe200078e0006 */
[----:B------:R-:W-:Y:S01]  /*fa70*/  SHF.R.U32.HI R42, RZ, 0x10, R5 ;  /* 0x00000010ff2a7819 */ /* 0x000fe20000011605 */
[----:B----4-:R-:W-:Y:S01]  /*fa80*/  IMAD.MOV.U32 R30, RZ, RZ, R25 ;  /* 0x000000ffff1e7224 */ /* 0x010fe200078e0019 */
[----:B------:R-:W-:Y:S01]  /*fa90*/  MOV R12, R14 ;  /* 0x0000000e000c7202 */ /* 0x000fe20000000f00 */
[----:B------:R-:W-:Y:S01]  /*faa0*/  IMAD.MOV.U32 R14, RZ, RZ, R24 ;  /* 0x000000ffff0e7224 */ /* 0x000fe200078e0018 */
[--C-:B------:R-:W-:Y:S01]  /*fab0*/  SHF.R.U64 R43, R6, 0x10, R7.reuse ;  /* 0x00000010062b7819 */ /* 0x100fe20000001207 */
[--C-:B------:R-:W-:Y:S01]  /*fac0*/  IMAD.MOV.U32 R4, RZ, RZ, R7.reuse ;  /* 0x000000ffff047224 */ /* 0x100fe200078e0007 */
[----:B------:R-:W-:Y:S01]  /*fad0*/  SHF.R.U32.HI R44, RZ, 0x10, R7 ;  /* 0x00000010ff2c7819 */ /* 0x000fe20000011607 */
[----:B------:R-:W-:Y:S01]  /*fae0*/  IMAD.MOV.U32 R6, RZ, RZ, R8 ;  /* 0x000000ffff067224 */ /* 0x000fe200078e0008 */
[----:B------:R-:W-:Y:S01]  /*faf0*/  SHF.R.U64 R45, R8, 0x10, R9 ;  /* 0x00000010082d7819 */ /* 0x000fe20000001209 */
[----:B------:R-:W-:Y:S01]  /*fb00*/  IMAD.MOV.U32 R33, RZ, RZ, R27 ;  /* 0x000000ffff217224 */ /* 0x000fe200078e001b */
[----:B------:R-:W-:Y:S01]  /*fb10*/  SHF.R.U64 R37, R24, 0x10, R25 ;  /* 0x0000001018257819 */ /* 0x000fe20000001219 */
[----:B------:R-:W-:Y:S01]  /*fb20*/  IMAD.MOV.U32 R8, RZ, RZ, R11 ;  /* 0x000000ffff087224 */ /* 0x000fe200078e000b */
[----:B------:R-:W-:Y:S01]  /*fb30*/  MOV R7, R9 ;  /* 0x0000000900077202 */ /* 0x000fe20000000f00 */
[----:B------:R-:W-:Y:S01]  /*fb40*/  BSSY B1, `(.L_x_616) ;  /* 0x0000020000017945 */ /* 0x000fe20003800000 */
[----:B------:R-:W-:-:S02]  /*fb50*/  SHF.R.U32.HI R38, RZ, 0x10, R25 ;  /* 0x00000010ff267819 */ /* 0x000fc40000011619 */
[----:B------:R-:W-:Y:S02]  /*fb60*/  MOV R24, R26 ;  /* 0x0000001a00187202 */ /* 0x000fe40000000f00 */
[--C-:B------:R-:W-:Y:S02]  /*fb70*/  SHF.R.U64 R39, R26, 0x10, R27.reuse ;  /* 0x000000101a277819 */ /* 0x100fe4000000121b */
[----:B------:R-:W-:Y:S02]  /*fb80*/  SHF.R.U32.HI R40, RZ, 0x10, R27 ;  /* 0x00000010ff287819 */ /* 0x000fe4000001161b */
[----:B------:R-:W-:Y:S02]  /*fb90*/  SHF.R.U32.HI R9, RZ, 0x10, R9 ;  /* 0x00000010ff097819 */ /* 0x000fe40000011609 */
[----:B------:R-:W-:Y:S02]  /*fba0*/  PRMT R25, R3, 0x5410, R20 ;  /* 0x0000541003197816 */ /* 0x000fe40000000014 */
[----:B------:R-:W-:-:S02]  /*fbb0*/  PRMT R26, R28, 0x5410, R34 ;  /* 0x000054101c1a7816 */ /* 0x000fc40000000022 */
[----:B------:R-:W-:Y:S02]  /*fbc0*/  PRMT R27, R12, 0x5410, R13 ;  /* 0x000054100c1b7816 */ /* 0x000fe4000000000d */
        /* <DEDUP_REMOVED lines=9> */
[----:B------:R-:W-:Y:S02]  /*fc60*/  PRMT R20, R45, 0x5410, R9 ;  /* 0x000054102d147816 */ /* 0x000fe40000000009 */
[----:B------:R-:W-:-:S04]  /*fc70*/  LEA.HI R0, R21, R21, RZ, 0x1 ;  /* 0x0000001515007211 */ /* 0x000fc800078f08ff */
[----:B------:R-:W-:-:S04]  /*fc80*/  LOP3.LUT R0, R0, 0xfffffffe, RZ, 0xc0, !PT ;  /* 0xfffffffe00007812 */ /* 0x000fc800078ec0ff */
[----:B------:R-:W-:Y:S01]  /*fc90*/  IADD3 R0, R21, -R0, RZ ;  /* 0x8000000015007210 */ /* 0x000fe20007ffe0ff */
[----:B------:R-:W-:Y:S01]  /*fca0*/  IMAD.MOV.U32 R21, RZ, RZ, R10 ;  /* 0x000000ffff157224 */ /* 0x000fe200078e000a */
[--C-:B------:R-:W-:Y:S02]  /*fcb0*/  SHF.R.U64 R10, R10, 0x10, R11.reuse ;  /* 0x000000100a0a7819 */ /* 0x100fe4000000120b */
[----:B------:R-:W-:Y:S02]  /*fcc0*/  SHF.L.U32 R5, R0, 0x1f, RZ ;  /* 0x0000001f00057819 */ /* 0x000fe400000006ff */
[----:B------:R-:W-:Y:S02]  /*fcd0*/  VIMNMX R0, R32, 0x80, PT ;  /* 0x0000008020007848 */ /* 0x000fe40003fe0100 */
[----:B------:R-:W0:Y:S01]  /*fce0*/  SYNCS.PHASECHK.TRANS64.TRYWAIT P0, [R18+URZ+0x38800], R5 ;  /* 0x03880005120075a7 */ /* 0x000e22000800017f */
[----:B------:R-:W-:Y:S02]  /*fcf0*/  SHF.R.U32.HI R11, RZ, 0x10, R11 ;  /* 0x00000010ff0b7819 */ /* 0x000fe4000001160b */
[----:B------:R-:W-:-:S02]  /*fd00*/  PRMT R32, R43, 0x5410, R44 ;  /* 0x000054102b207816 */ /* 0x000fc4000000002c */
[----:B------:R-:W-:Y:S02]  /*fd10*/  ISETP.GE.AND P1, PT, R212, R0, PT ;  /* 0x00000000d400720c */ /* 0x000fe40003f26270 */
[----:B------:R-:W-:Y:S01]  /*fd20*/  PRMT R21, R21, 0x5410, R8 ;  /* 0x0000541015157816 */ /* 0x000fe20000000008 */
[----:B0-----:R-:W-:Y:S10]  /*fd30*/  @!P0 BRA `(.L_x_617) ;  /* 0x000001bc00348947 */ /* 0x001ff40003800000 */
.L_x_875:
[----:B------:R-:W-:Y:S05]  /*fd40*/  BSYNC B1 ;  /* 0x0000000000017941 */ /* 0x000fea0003800000 */
.L_x_616:
[----:B------:R-:W-:Y:S01]  /*fd50*/  BSSY B1, `(.L_x_618) ;  /* 0x00000bb000017945 */ /* 0x000fe20003800000 */
[----:B------:R-:W-:-:S03]  /*fd60*/  PRMT R24, R10, 0x5410, R11 ;  /* 0x000054100a187816 */ /* 0x000fc6000000000b */
[----:B------:R-:W-:Y:S05]  /*fd70*/  @P1 BRA `(.L_x_619) ;  /* 0x0000000800e01947 */ /* 0x000fea0003800000 */
[----:B------:R-:W1:Y:S01]  /*fd80*/  LDC R34, c[0x0][0x3f4] ;  /* 0x0000fd00ff227b82 */ /* 0x000e620000000800 */
[----:B------:R-:W-:Y:S01]  /*fd90*/  BSSY B2, `(.L_x_620) ;  /* 0x000005c000027945 */ /* 0x000fe20003800000 */
[----:B------:R-:W-:Y:S01]  /*fda0*/  IMAD.SHL.U32 R51, R212, 0x40, RZ ;  /* 0x00000040d4337824 */ /* 0x000fe200078e00ff */
[-C--:B-1----:R-:W-:Y:S02]  /*fdb0*/  ISETP.GE.AND P0, PT, R16, R34.reuse, PT ;  /* 0x000000221000720c */ /* 0x082fe40003f06270 */
[----:B------:R-:W-:-:S11]  /*fdc0*/  ISETP.GE.AND P1, PT, R213, R34, PT ;  /* 0x00000022d500720c */ /* 0x000fd60003f26270 */
[----:B------:R-:W-:Y:S05]  /*fdd0*/  @P0 BRA `(.L_x_621) ;  /* 0x00000004005c0947 */ /* 0x000fea0003800000 */
[----:B------:R-:W-:Y:S01]  /*fde0*/  LEA.HI R4, R34, R233, RZ, 0x1d ;  /* 0x000000e922047211 */ /* 0x000fe200078fe8ff */
[----:B------:R-:W-:Y:S02]  /*fdf0*/  HADD2.F32 R46, -RZ, R29.H0_H0 ;  /* 0x2000001dff2e7230 */ /* 0x000fe40000004100 */
[----:B------:R-:W-:Y:S01]  /*fe00*/  HADD2.F32 R45, -RZ, R25.H0_H0 ;  /* 0x20000019ff2d7230 */ /* 0x000fe20000004100 */
[----:B------:R-:W-:Y:S01]  /*fe10*/  SHF.R.S32.HI R7, RZ, 0x1f, R4 ;  /* 0x0000001fff077819 */ /* 0x000fe20000011404 */
[----:B------:R-:W-:Y:S01]  /*fe20*/  HADD2.F32 R47, -RZ, R30.H0_H0 ;  /* 0x2000001eff2f7230 */ /* 0x000fe20000004100 */
[----:B0-----:R-:W-:Y:S02]  /*fe30*/  SHF.L.U32 R5, R4, 0x3, RZ ;  /* 0x0000000304057819 */ /* 0x001fe400000006ff */
[----:B------:R-:W-:Y:S02]  /*fe40*/  LEA.HI R7, R7, R4, RZ, 0x3 ;  /* 0x0000000407077211 */ /* 0x000fe400078f18ff */
[----:B------:R-:W-:-:S03]  /*fe50*/  LOP3.LUT R5, R5, 0x38, RZ, 0xc0, !PT ;  /* 0x0000003805057812 */ /* 0x000fc600078ec0ff */
[----:B------:R-:W-:Y:S01]  /*fe60*/  IMAD.SHL.U32 R7, R7, 0x400, RZ ;  /* 0x0000040007077824 */ /* 0x000fe200078e00ff */
[----:B------:R-:W-:-:S04]  /*fe70*/  LOP3.LUT R4, R5, 0x1c0, R51, 0xf8, !PT ;  /* 0x000001c005047812 */ /* 0x000fc800078ef833 */
[----:B------:R-:W-:Y:S02]  /*fe80*/  LOP3.LUT R8, R4, R229, RZ, 0x3c, !PT ;  /* 0x000000e504087212 */ /* 0x000fe400078e3cff */
[----:B------:R-:W-:Y:S02]  /*fe90*/  LOP3.LUT R9, R7, 0x7fffe000, RZ, 0xc0, !PT ;  /* 0x7fffe00007097812 */ /* 0x000fe400078ec0ff */
[----:B------:R-:W0:Y:S02]  /*fea0*/  LDS.128 R4, [R230] ;  /* 0x00000000e6047984 */ /* 0x000e240000000c00 */
[----:B------:R-:W-:-:S05]  /*feb0*/  IADD3 R9, R8, R9, R228 ;  /* 0x0000000908097210 */ /* 0x000fca0007ffe0e4 */
[----:B------:R-:W-:-:S05]  /*fec0*/  IMAD R33, R9, 0x2, R18 ;  /* 0x0000000209217824 */ /* 0x000fca00078e0212 */
[----:B------:R-:W1:Y:S01]  /*fed0*/  LDS.128 R8, [R33+0x14400] ;  /* 0x0144000021087984 */ /* 0x000e620000000c00 */
[--C-:B0-----:R-:W-:Y:S02]  /*fee0*/  HADD2.F32 R35, -RZ, R4.reuse.H0_H0 ;  /* 0x20000004ff237230 */ /* 0x101fe40000004100 */
[--C-:B------:R-:W-:Y:S02]  /*fef0*/  HADD2.F32 R38, -RZ, R5.reuse.H0_H0 ;  /* 0x20000005ff267230 */ /* 0x100fe40000004100 */
[----:B------:R-:W-:Y:S02]  /*ff00*/  HADD2.F32 R37, -RZ, R4.H1_H1 ;  /* 0x30000004ff257230 */ /* 0x000fe40000004100 */
[----:B------:R-:W-:Y:S02]  /*ff10*/  HADD2.F32 R39, -RZ, R5.H1_H1 ;  /* 0x30000005ff277230 */ /* 0x000fe40000004100 */
[--C-:B------:R-:W-:Y:S02]  /*ff20*/  HADD2.F32 R5, -RZ, R6.reuse.H0_H0 ;  /* 0x20000006ff057230 */ /* 0x100fe40000004100 */
[----:B------:R-:W-:-:S02]  /*ff30*/  HADD2.F32 R6, -RZ, R6.H1_H1 ;  /* 0x30000006ff067230 */ /* 0x000fc40000004100 */
[----:B-1----:R-:W-:Y:S02]  /*ff40*/  HADD2.F32 R36, -RZ, R8.H0_H0 ;  /* 0x20000008ff247230 */ /* 0x002fe40000004100 */
[--C-:B------:R-:W-:Y:S02]  /*ff50*/  HADD2.F32 R43, -RZ, R10.reuse.H0_H0 ;  /* 0x2000000aff2b7230 */ /* 0x100fe40000004100 */
[----:B------:R-:W-:Y:S02]  /*ff60*/  HADD2.F32 R44, -RZ, R10.H1_H1 ;  /* 0x3000000aff2c7230 */ /* 0x000fe40000004100 */
[C---:B------:R-:W-:Y:S01]  /*ff70*/  FMUL.FTZ R10, R36.reuse, R46 ;  /* 0x0000002e240a7220 */ /* 0x040fe20000410000 */
[--C-:B------:R-:W-:Y:S02]  /*ff80*/  HADD2.F32 R41, -RZ, R9.reuse.H0_H0 ;  /* 0x20000009ff297230 */ /* 0x100fe40000004100 */
[----:B------:R-:W-:Y:S01]  /*ff90*/  FMUL.FTZ R48, R36, R45 ;  /* 0x0000002d24307220 */ /* 0x000fe20000410000 */
[----:B------:R-:W-:-:S02]  /*ffa0*/  HADD2.F32 R42, -RZ, R9.H1_H1 ;  /* 0x30000009ff2a7230 */ /* 0x000fc40000004100 */
[C---:B------:R-:W-:Y:S01]  /*ffb0*/  FFMA.FTZ R9, R35.reuse, R45, -R10 ;  /* 0x0000002d23097223 */ /* 0x040fe2000001080a */
[----:B------:R-:W-:Y:S02]  /*ffc0*/  HADD2.F32 R40, -RZ, R8.H1_H1 ;  /* 0x30000008ff287230 */ /* 0x000fe40000004100 */
[----:B------:R-:W-:Y:S01]  /*ffd0*/  FFMA.FTZ R10, R35, R46, R48 ;  /* 0x0000002e230a7223 */ /* 0x000fe20000010030 */
[----:B------:R-:W-:Y:S02]  /*ffe0*/  HADD2.F32 R36, -RZ, R26.H0_H0 ;  /* 0x2000001aff247230 */ /* 0x000fe40000004100 */
[----:B------:R-:W-:Y:S02]  /*fff0*/  HADD2.F32 R45, -RZ, R29.H1_H1 ;  /* 0x3000001dff2d7230 */ /* 0x000fe40000004100 */
[C---:B------:R-:W-:Y:S01]  /*10000*/  FMUL.FTZ R50, R40.reuse, R47 ;  /* 0x0000002f28327220 */ /* 0x040fe20000410000 */
[----:B------:R-:W-:Y:S02]  /*10010*/  HADD2.F32 R35, -RZ, R25.H1_H1 ;  /* 0x30000019ff237230 */ /* 0x000fe40000004100 */
[----:B------:R-:W-:Y:S01]  /*10020*/  FMUL.FTZ R46, R40, R36 ;  /* 0x00000024282e7220 */ /* 0x000fe20000410000 */
[----:B------:R-:W-:-:S02]  /*10030*/  HADD2.F32 R40, -RZ, R30.H1_H1 ;  /* 0x3000001eff287230 */ /* 0x000fc40000004100 */
[----:B------:R-:W-:Y:S01]  /*10040*/  FMUL.FTZ R49, R41, R45 ;  /* 0x0000002d29317220 */ /* 0x000fe20000410000 */
[----:B------:R-:W-:Y:S01]  /*10050*/  FFMA.FTZ R36, R37, R36, -R50 ;  /* 0x0000002425247223 */ /* 0x000fe20000010832 */
[----:B------:R-:W-:Y:S01]  /*10060*/  FMUL.FTZ R48, R41, R35 ;  /* 0x0000002329307220 */ /* 0x000fe20000410000 */
[----:B------:R-:W-:Y:S01]  /*10070*/  FFMA.FTZ R47, R37, R47, R46 ;  /* 0x0000002f252f7223 */ /* 0x000fe2000001002e */
[----:B------:R-:W-:Y:S01]  /*10080*/  FFMA.FTZ R49, R38, R35, -R49 ;  /* 0x0000002326317223 */ /* 0x000fe20000010831 */
[----:B------:R-:W-:Y:S02]  /*10090*/  HADD2.F32 R35, -RZ, R26.H1_H1 ;  /* 0x3000001aff237230 */ /* 0x000fe40000004100 */
[----:B------:R-:W-:Y:S01]  /*100a0*/  FMUL.FTZ R50, R42, R40 ;  /* 0x000000282a327220 */ /* 0x000fe20000410000 */
[----:B------:R-:W-:Y:S01]  /*100b0*/  FFMA.FTZ R48, R38, R45, R48 ;  /* 0x0000002d26307223 */ /* 0x000fe20000010030 */
[----:B------:R-:W-:Y:S02]  /*100c0*/  HADD2.F32 R46, -RZ, R31.H0_H0 ;  /* 0x2000001fff2e7230 */ /* 0x000fe40000004100 */
[----:B------:R-:W-:-:S02]  /*100d0*/  HADD2.F32 R37, -RZ, R32.H0_H0 ;  /* 0x20000020ff257230 */ /* 0x000fc40000004100 */
[-C--:B------:R-:W-:Y:S01]  /*100e0*/  FMUL.FTZ R42, R42, R35.reuse ;  /* 0x000000232a2a7220 */ /* 0x080fe20000410000 */
[----:B------:R-:W-:Y:S02]  /*100f0*/  HADD2.F32 R38, -RZ, R27.H0_H0 ;  /* 0x2000001bff267230 */ /* 0x000fe40000004100 */
[----:B------:R-:W-:Y:S01]  /*10100*/  FFMA.FTZ R50, R39, R35, -R50 ;  /* 0x0000002327327223 */ /* 0x000fe20000010832 */
[----:B------:R-:W-:Y:S02]  /*10110*/  HADD2.F32 R35, -RZ, R28.H0_H0 ;  /* 0x2000001cff237230 */ /* 0x000fe40000004100 */
[C---:B------:R-:W-:Y:S01]  /*10120*/  FMUL.FTZ R52, R43.reuse, R46 ;  /* 0x0000002e2b347220 */ /* 0x040fe20000410000 */
[C---:B------:R-:W-:Y:S01]  /*10130*/  FMUL.FTZ R41, R44.reuse, R37 ;  /* 0x000000252c297220 */ /* 0x040fe20000410000 */
[----:B------:R-:W-:Y:S01]  /*10140*/  FMUL.FTZ R43, R43, R38 ;  /* 0x000000262b2b7220 */ /* 0x000fe20000410000 */
[--C-:B------:R-:W-:Y:S02]  /*10150*/  HADD2.F32 R8, -RZ, R11.reuse.H0_H0 ;  /* 0x2000000bff087230 */ /* 0x100fe40000004100 */
[----:B------:R-:W-:Y:S01]  /*10160*/  FFMA.FTZ R39, R39, R40, R42 ;  /* 0x0000002827277223 */ /* 0x000fe2000001002a */
[-C--:B------:R-:W-:Y:S01]  /*10170*/  FMUL.FTZ R45, R44, R35.reuse ;  /* 0x000000232c2d7220 */ /* 0x080fe20000410000 */
[----:B------:R-:W-:Y:S01]  /*10180*/  FFMA.FTZ R41, R6, R35, -R41 ;  /* 0x0000002306297223 */ /* 0x000fe20000010829 */
[----:B------:R-:W-:-:S02]  /*10190*/  HADD2.F32 R11, -RZ, R11.H1_H1 ;  /* 0x3000000bff0b7230 */ /* 0x000fc40000004100 */
[C---:B------:R-:W-:Y:S01]  /*101a0*/  FFMA.FTZ R52, R5.reuse, R38, -R52 ;  /* 0x0000002605347223 */ /* 0x040fe20000010834 */
[----:B------:R-:W-:Y:S01]  /*101b0*/  FFMA.FTZ R43, R5, R46, R43 ;  /* 0x0000002e052b7223 */ /* 0x000fe2000001002b */
[----:B------:R-:W-:Y:S02]  /*101c0*/  HADD2.F32 R35, -RZ, R31.H1_H1 ;  /* 0x3000001fff237230 */ /* 0x000fe40000004100 */
[----:B------:R-:W-:Y:S01]  /*101d0*/  FFMA.FTZ R42, R6, R37, R45 ;  /* 0x00000025062a7223 */ /* 0x000fe2000001002d */
[----:B------:R-:W-:Y:S02]  /*101e0*/  HADD2.F32 R40, -RZ, R32.H1_H1 ;  /* 0x30000020ff287230 */ /* 0x000fe40000004100 */
[----:B------:R-:W-:Y:S02]  /*101f0*/  HADD2.F32 R5, -RZ, R27.H1_H1 ;  /* 0x3000001bff057230 */ /* 0x000fe40000004100 */
[----:B------:R-:W-:Y:S01]  /*10200*/  FMUL.FTZ R37, R8, R35 ;  /* 0x0000002308257220 */ /* 0x000fe20000410000 */
[----:B------:R-:W-:-:S02]  /*10210*/  HADD2.F32 R38, -RZ, R28.H1_H1 ;  /* 0x3000001cff267230 */ /* 0x000fc40000004100 */
[C---:B------:R-:W-:Y:S01]  /*10220*/  FMUL.FTZ R6, R11.reuse, R40 ;  /* 0x000000280b067220 */ /* 0x040fe20000410000 */
[--C-:B------:R-:W-:Y:S02]  /*10230*/  HADD2.F32 R4, -RZ, R7.reuse.H0_H0 ;  /* 0x20000007ff047230 */ /* 0x100fe40000004100 */
[-C--:B------:R-:W-:Y:S01]  /*10240*/  FMUL.FTZ R8, R8, R5.reuse ;  /* 0x0000000508087220 */ /* 0x080fe20000410000 */
[----:B------:R-:W-:Y:S02]  /*10250*/  HADD2.F32 R7, -RZ, R7.H1_H1 ;  /* 0x30000007ff077230 */ /* 0x000fe40000004100 */
[-C--:B------:R-:W-:Y:S01]  /*10260*/  FMUL.FTZ R45, R11, R38.reuse ;  /* 0x000000260b2d7220 */ /* 0x080fe20000410000 */
[C---:B------:R-:W-:Y:S01]  /*10270*/  FFMA.FTZ R37, R4.reuse, R5, -R37 ;  /* 0x0000000504257223 */ /* 0x040fe20000010825 */
[----:B------:R-:W-:Y:S01]  /*10280*/  FFMA.FTZ R11, R4, R35, R8 ;  /* 0x00000023040b7223 */ /* 0x000fe20000010008 */
[C---:B------:R-:W-:Y:S01]  /*10290*/  FFMA.FTZ R38, R7.reuse, R38, -R6 ;  /* 0x0000002607267223 */ /* 0x040fe20000010806 */
[----:B------:R-:W-:Y:S01]  /*102a0*/  FFMA.FTZ R40, R7, R40, R45 ;  /* 0x0000002807287223 */ /* 0x000fe2000001002d */
[----:B------:R-:W-:-:S02]  /*102b0*/  F2FP.F16.F32.PACK_AB R4, R36, R9 ;  /* 0x000000092404723e */ /* 0x000fc400000000ff */
[----:B------:R-:W-:Y:S02]  /*102c0*/  F2FP.F16.F32.PACK_AB R8, R47, R10 ;  /* 0x0000000a2f08723e */ /* 0x000fe400000000ff */
[----:B------:R-:W-:Y:S02]  /*102d0*/  F2FP.F16.F32.PACK_AB R5, R50, R49 ;  /* 0x000000313205723e */ /* 0x000fe400000000ff */
[----:B------:R-:W-:Y:S02]  /*102e0*/  F2FP.F16.F32.PACK_AB R6, R41, R52 ;  /* 0x000000342906723e */ /* 0x000fe400000000ff */
[----:B------:R-:W-:Y:S02]  /*102f0*/  F2FP.F16.F32.PACK_AB R7, R38, R37 ;  /* 0x000000252607723e */ /* 0x000fe400000000ff */
[----:B------:R-:W-:Y:S02]  /*10300*/  F2FP.F16.F32.PACK_AB R9, R39, R48 ;  /* 0x000000302709723e */ /* 0x000fe400000000ff */
[----:B------:R-:W-:Y:S01]  /*10310*/  F2FP.F16.F32.PACK_AB R10, R42, R43 ;  /* 0x0000002b2a0a723e */ /* 0x000fe200000000ff */
[----:B------:R1:W-:Y:S01]  /*10320*/  STS.128 [R230], R4 ;  /* 0x00000004e6007388 */ /* 0x0003e20000000c00 */
[----:B------:R-:W-:-:S05]  /*10330*/  F2FP.F16.F32.PACK_AB R11, R40, R11 ;  /* 0x0000000b280b723e */ /* 0x000fca00000000ff */
[----:B------:R1:W-:Y:S02]  /*10340*/  STS.128 [R33+0x14400], R8 ;  /* 0x0144000821007388 */ /* 0x0003e40000000c00 */
.L_x_621:
[----:B------:R-:W-:Y:S05]  /*10350*/  BSYNC B2 ;  /* 0x0000000000027941 */ /* 0x000fea0003800000 */
.L_x_620:
[----:B------:R-:W-:Y:S05]  /*10360*/  @P1 BRA `(.L_x_619) ;  /* 0x0000000400641947 */ /* 0x000fea0003800000 */
[----:B-1----:R-:W2:Y:S04]  /*10370*/  LDL R4, [R1+0x14] ;  /* 0x0000140001047983 */ /* 0x002ea80000100800 */
[----:B------:R-:W3:Y:S01]  /*10380*/  LDL R52, [R1+0x1a0] ;  /* 0x0001a00001347983 */ /* 0x000ee20000100800 */
[----:B------:R-:W-:Y:S02]  /*10390*/  HADD2.F32 R46, -RZ, R15.H0_H0 ;  /* 0x2000000fff2e7230 */ /* 0x000fe40000004100 */
[----:B------:R-:W-:Y:S02]  /*103a0*/  HADD2.F32 R44, -RZ, R3.H0_H0 ;  /* 0x20000003ff2c7230 */ /* 0x000fe40000004100 */
[----:B------:R-:W-:Y:S02]  /*103b0*/  HADD2.F32 R45, -RZ, R20.H0_H0 ;  /* 0x20000014ff2d7230 */ /* 0x000fe40000004100 */
[----:B------:R-:W-:Y:S01]  /*103c0*/  HADD2.F32 R48, -RZ, R15.H1_H1 ;  /* 0x3000000fff307230 */ /* 0x000fe20000004100 */
[----:B--2---:R-:W-:-:S04]  /*103d0*/  LEA.HI R34, R34, R4, RZ, 0x1d ;  /* 0x0000000422227211 */ /* 0x004fc800078fe8ff */
[----:B0-----:R-:W-:Y:S01]  /*103e0*/  SHF.R.S32.HI R5, RZ, 0x1f, R34 ;  /* 0x0000001fff057819 */ /* 0x001fe20000011422 */
[----:B------:R-:W-:-:S03]  /*103f0*/  IMAD.SHL.U32 R4, R34, 0x8, RZ ;  /* 0x0000000822047824 */ /* 0x000fc600078e00ff */
[----:B------:R-:W-:Y:S02]  /*10400*/  LEA.HI R5, R5, R34, RZ, 0x3 ;  /* 0x0000002205057211 */ /* 0x000fe400078f18ff */
[----:B------:R-:W-:Y:S02]  /*10410*/  LOP3.LUT R4, R4, 0x38, RZ, 0xc0, !PT ;  /* 0x0000003804047812 */ /* 0x000fe400078ec0ff */
[----:B------:R-:W-:Y:S02]  /*10420*/  SHF.L.U32 R5, R5, 0xa, RZ ;  /* 0x0000000a05057819 */ /* 0x000fe400000006ff */
[----:B------:R-:W-:Y:S02]  /*10430*/  LOP3.LUT R4, R4, 0x1c0, R51, 0xf8, !PT ;  /* 0x000001c004047812 */ /* 0x000fe400078ef833 */
[----:B------:R-:W-:Y:S02]  /*10440*/  LOP3.LUT R9, R5, 0x7fffe000, RZ, 0xc0, !PT ;  /* 0x7fffe00005097812 */ /* 0x000fe400078ec0ff */
[----:B------:R-:W-:-:S02]  /*10450*/  LOP3.LUT R8, R4, R229, RZ, 0x3c, !PT ;  /* 0x000000e504087212 */ /* 0x000fc400078e3cff */
[----:B---3--:R-:W0:Y:S02]  /*10460*/  LDS.128 R4, [R52] ;  /* 0x0000000034047984 */ /* 0x008e240000000c00 */
[----:B------:R-:W-:-:S05]  /*10470*/  IADD3 R9, R8, R9, R228 ;  /* 0x0000000908097210 */ /* 0x000fca0007ffe0e4 */
[----:B------:R-:W-:-:S05]  /*10480*/  IMAD R33, R9, 0x2, R18 ;  /* 0x0000000209217824 */ /* 0x000fca00078e0212 */
[----:B------:R-:W1:Y:S01]  /*10490*/  LDS.128 R8, [R33+0x14400] ;  /* 0x0144000021087984 */ /* 0x000e620000000c00 */
[--C-:B0-----:R-:W-:Y:S02]  /*104a0*/  HADD2.F32 R35, -RZ, R4.reuse.H0_H0 ;  /* 0x20000004ff237230 */ /* 0x101fe40000004100 */
[----:B------:R-:W-:Y:S02]  /*104b0*/  HADD2.F32 R36, -RZ, R4.H1_H1 ;  /* 0x30000004ff247230 */ /* 0x000fe40000004100 */
[--C-:B------:R-:W-:Y:S02]  /*104c0*/  HADD2.F32 R37, -RZ, R5.reuse.H0_H0 ;  /* 0x20000005ff257230 */ /* 0x100fe40000004100 */
[----:B------:R-:W-:Y:S02]  /*104d0*/  HADD2.F32 R38, -RZ, R5.H1_H1 ;  /* 0x30000005ff267230 */ /* 0x000fe40000004100 */
[--C-:B------:R-:W-:Y:S02]  /*104e0*/  HADD2.F32 R34, -RZ, R6.reuse.H0_H0 ;  /* 0x20000006ff227230 */ /* 0x100fe40000004100 */
[----:B------:R-:W-:-:S02]  /*104f0*/  HADD2.F32 R6, -RZ, R6.H1_H1 ;  /* 0x30000006ff067230 */ /* 0x000fc40000004100 */
[--C-:B-1----:R-:W-:Y:S02]  /*10500*/  HADD2.F32 R39, -RZ, R8.reuse.H0_H0 ;  /* 0x20000008ff277230 */ /* 0x102fe40000004100 */
[----:B------:R-:W-:Y:S02]  /*10510*/  HADD2.F32 R40, -RZ, R8.H1_H1 ;  /* 0x30000008ff287230 */ /* 0x000fe40000004100 */
[----:B------:R-:W-:Y:S02]  /*10520*/  HADD2.F32 R41, -RZ, R9.H0_H0 ;  /* 0x20000009ff297230 */ /* 0x000fe40000004100 */
[C---:B------:R-:W-:Y:S01]  /*10530*/  FMUL.FTZ R8, R39.reuse, R46 ;  /* 0x0000002e27087220 */ /* 0x040fe20000410000 */
[-C--:B------:R-:W-:Y:S01]  /*10540*/  FMUL.FTZ R50, R39, R44.reuse ;  /* 0x0000002c27327220 */ /* 0x080fe20000410000 */
[----:B------:R-:W-:Y:S02]  /*10550*/  HADD2.F32 R39, -RZ, R12.H0_H0 ;  /* 0x2000000cff277230 */ /* 0x000fe40000004100 */
[----:B------:R-:W-:Y:S01]  /*10560*/  FMUL.FTZ R47, R40, R45 ;  /* 0x0000002d282f7220 */ /* 0x000fe20000410000 */
[----:B------:R-:W-:Y:S01]  /*10570*/  FFMA.FTZ R8, R35, R44, -R8 ;  /* 0x0000002c23087223 */ /* 0x000fe20000010808 */
[----:B------:R-:W-:-:S02]  /*10580*/  HADD2.F32 R44, -RZ, R3.H1_H1 ;  /* 0x30000003ff2c7230 */ /* 0x000fc40000004100 */
[----:B------:R-:W-:Y:S02]  /*10590*/  HADD2.F32 R42, -RZ, R9.H1_H1 ;  /* 0x30000009ff2a7230 */ /* 0x000fe40000004100 */
[----:B------:R-:W-:Y:S01]  /*105a0*/  FFMA.FTZ R9, R35, R46, R50 ;  /* 0x0000002e23097223 */ /* 0x000fe20000010032 */
[-C--:B------:R-:W-:Y:S01]  /*105b0*/  FMUL.FTZ R49, R40, R39.reuse ;  /* 0x0000002728317220 */ /* 0x080fe20000410000 */
[----:B------:R-:W-:Y:S01]  /*105c0*/  FFMA.FTZ R35, R36, R39, -R47 ;  /* 0x0000002724237223 */ /* 0x000fe2000001082f */
[C---:B------:R-:W-:Y:S01]  /*105d0*/  FMUL.FTZ R40, R41.reuse, R48 ;  /* 0x0000003029287220 */ /* 0x040fe20000410000 */
[----:B------:R-:W-:Y:S02]  /*105e0*/  HADD2.F32 R47, -RZ, R20.H1_H1 ;  /* 0x30000014ff2f7230 */ /* 0x000fe40000004100 */
[-C--:B------:R-:W-:Y:S01]  /*105f0*/  FMUL.FTZ R41, R41, R44.reuse ;  /* 0x0000002c29297220 */ /* 0x080fe20000410000 */
[----:B------:R-:W-:Y:S02]  /*10600*/  HADD2.F32 R39, -RZ, R12.H1_H1 ;  /* 0x3000000cff277230 */ /* 0x000fe40000004100 */
[----:B------:R-:W-:Y:S01]  /*10610*/  FFMA.FTZ R44, R37, R44, -R40 ;  /* 0x0000002c252c7223 */ /* 0x000fe20000010828 */
[----:B------:R-:W-:-:S02]  /*10620*/  HADD2.F32 R43, -RZ, R10.H0_H0 ;  /* 0x2000000aff2b7230 */ /* 0x000fc40000004100 */
[----:B------:R-:W-:Y:S01]  /*10630*/  FFMA.FTZ R41, R37, R48, R41 ;  /* 0x0000003025297223 */ /* 0x000fe20000010029 */
[----:B------:R-:W-:Y:S01]  /*10640*/  FFMA.FTZ R46, R36, R45, R49 ;  /* 0x0000002d242e7223 */ /* 0x000fe20000010031 */
[C---:B------:R-:W-:Y:S01]  /*10650*/  FMUL.FTZ R37, R42.reuse, R47 ;  /* 0x0000002f2a257220 */ /* 0x040fe20000410000 */
[----:B------:R-:W-:Y:S02]  /*10660*/  HADD2.F32 R40, -RZ, R21.H0_H0 ;  /* 0x20000015ff287230 */ /* 0x000fe40000004100 */
[-C--:B------:R-:W-:Y:S01]  /*10670*/  FMUL.FTZ R49, R42, R39.reuse ;  /* 0x000000272a317220 */ /* 0x080fe20000410000 */
[----:B------:R-:W-:Y:S02]  /*10680*/  HADD2.F32 R36, -RZ, R13.H0_H0 ;  /* 0x2000000dff247230 */ /* 0x000fe40000004100 */
[----:B------:R-:W-:Y:S01]  /*10690*/  FFMA.FTZ R45, R38, R39, -R37 ;  /* 0x00000027262d7223 */ /* 0x000fe20000010825 */
[----:B------:R-:W-:Y:S02]  /*106a0*/  HADD2.F32 R10, -RZ, R10.H1_H1 ;  /* 0x3000000aff0a7230 */ /* 0x000fe40000004100 */
[----:B------:R-:W-:Y:S01]  /*106b0*/  FMUL.FTZ R51, R43, R40 ;  /* 0x000000282b337220 */ /* 0x000fe20000410000 */
[----:B------:R-:W-:-:S02]  /*106c0*/  HADD2.F32 R39, -RZ, R24.H0_H0 ;  /* 0x20000018ff277230 */ /* 0x000fc40000004100 */
[-C--:B------:R-:W-:Y:S01]  /*106d0*/  FMUL.FTZ R43, R43, R36.reuse ;  /* 0x000000242b2b7220 */ /* 0x080fe20000410000 */
[----:B------:R-:W-:Y:S02]  /*106e0*/  HADD2.F32 R37, -RZ, R14.H0_H0 ;  /* 0x2000000eff257230 */ /* 0x000fe40000004100 */
[----:B------:R-:W-:Y:S01]  /*106f0*/  FFMA.FTZ R42, R38, R47, R49 ;  /* 0x0000002f262a7223 */ /* 0x000fe20000010031 */
[--C-:B------:R-:W-:Y:S02]  /*10700*/  HADD2.F32 R5, -RZ, R11.reuse.H0_H0 ;  /* 0x2000000bff057230 */ /* 0x100fe40000004100 */
[----:B------:R-:W-:Y:S01]  /*10710*/  FFMA.FTZ R51, R34, R36, -R51 ;  /* 0x0000002422337223 */ /* 0x000fe20000010833 */
[----:B------:R-:W-:Y:S02]  /*10720*/  HADD2.F32 R11, -RZ, R11.H1_H1 ;  /* 0x3000000bff0b7230 */ /* 0x000fe40000004100 */
[----:B------:R-:W-:Y:S01]  /*10730*/  FMUL.FTZ R47, R10, R39 ;  /* 0x000000270a2f7220 */ /* 0x000fe20000410000 */
[----:B------:R-:W-:Y:S01]  /*10740*/  FFMA.FTZ R43, R34, R40, R43 ;  /* 0x00000028222b7223 */ /* 0x000fe2000001002b */
[----:B------:R-:W-:Y:S01]  /*10750*/  FMUL.FTZ R49, R10, R37 ;  /* 0x000000250a317220 */ /* 0x000fe20000410000 */
[----:B------:R-:W-:-:S02]  /*10760*/  HADD2.F32 R36, -RZ, R21.H1_H1 ;  /* 0x30000015ff247230 */ /* 0x000fc40000004100 */
[C---:B------:R-:W-:Y:S01]  /*10770*/  FFMA.FTZ R40, R6.reuse, R37, -R47 ;  /* 0x0000002506287223 */ /* 0x040fe2000001082f */
[----:B------:R-:W-:Y:S02]  /*10780*/  HADD2.F32 R38, -RZ, R24.H1_H1 ;  /* 0x30000018ff267230 */ /* 0x000fe40000004100 */
[----:B------:R-:W-:Y:S01]  /*10790*/  FFMA.FTZ R48, R6, R39, R49 ;  /* 0x0000002706307223 */ /* 0x000fe20000010031 */
[----:B------:R-:W-:Y:S02]  /*107a0*/  HADD2.F32 R10, -RZ, R13.H1_H1 ;  /* 0x3000000dff0a7230 */ /* 0x000fe40000004100 */
[----:B------:R-:W-:Y:S01]  /*107b0*/  FMUL.FTZ R37, R5, R36 ;  /* 0x0000002405257220 */ /* 0x000fe20000410000 */
[----:B------:R-:W-:Y:S02]  /*107c0*/  HADD2.F32 R34, -RZ, R14.H1_H1 ;  /* 0x3000000eff227230 */ /* 0x000fe40000004100 */
[----:B------:R-:W-:Y:S01]  /*107d0*/  FMUL.FTZ R6, R11, R38 ;  /* 0x000000260b067220 */ /* 0x000fe20000410000 */
[----:B------:R-:W-:-:S02]  /*107e0*/  HADD2.F32 R4, -RZ, R7.H0_H0 ;  /* 0x20000007ff047230 */ /* 0x000fc40000004100 */
[----:B------:R-:W-:Y:S01]  /*107f0*/  FMUL.FTZ R5, R5, R10 ;  /* 0x0000000a05057220 */ /* 0x000fe20000410000 */
[----:B------:R-:W-:Y:S02]  /*10800*/  HADD2.F32 R7, -RZ, R7.H1_H1 ;  /* 0x30000007ff077230 */ /* 0x000fe40000004100 */
[----:B------:R-:W-:Y:S01]  /*10810*/  FMUL.FTZ R39, R11, R34 ;  /* 0x000000220b277220 */ /* 0x000fe20000410000 */
[C---:B------:R-:W-:Y:S01]  /*10820*/  FFMA.FTZ R37, R4.reuse, R10, -R37 ;  /* 0x0000000a04257223 */ /* 0x040fe20000010825 */
[----:B------:R-:W-:Y:S01]  /*10830*/  FFMA.FTZ R11, R4, R36, R5 ;  /* 0x00000024040b7223 */ /* 0x000fe20000010005 */
[C---:B------:R-:W-:Y:S01]  /*10840*/  FFMA.FTZ R34, R7.reuse, R34, -R6 ;  /* 0x0000002207227223 */ /* 0x040fe20000010806 */
[----:B------:R-:W-:Y:S01]  /*10850*/  FFMA.FTZ R38, R7, R38, R39 ;  /* 0x0000002607267223 */ /* 0x000fe20000010027 */
[----:B------:R-:W-:Y:S02]  /*10860*/  F2FP.F16.F32.PACK_AB R4, R35, R8 ;  /* 0x000000082304723e */ /* 0x000fe400000000ff */
[----:B------:R-:W-:-:S02]  /*10870*/  F2FP.F16.F32.PACK_AB R8, R46, R9 ;  /* 0x000000092e08723e */ /* 0x000fc400000000ff */
        /* <DEDUP_REMOVED lines=8> */
.L_x_619:
[----:B------:R-:W-:Y:S05]  /*10900*/  BSYNC B1 ;  /* 0x0000000000017941 */ /* 0x000fea0003800000 */
.L_x_618:
[----:B-12---:R-:W-:Y:S01]  /*10910*/  VIADD R4, R212, 0x20 ;  /* 0x00000020d4047836 */ /* 0x006fe20000000000 */
[----:B------:R-:W-:Y:S04]  /*10920*/  BSSY B1, `(.L_x_622) ;  /* 0x00000ba000017945 */ /* 0x000fe80003800000 */
[----:B------:R-:W-:-:S13]  /*10930*/  ISETP.GE.AND P0, PT, R4, R0, PT ;  /* 0x000000000400720c */ /* 0x000fda0003f06270 */
[----:B------:R-:W-:Y:S05]  /*10940*/  @P0 BRA `(.L_x_623) ;  /* 0x0000000800dc0947 */ /* 0x000fea0003800000 */
[----:B------:R-:W1:Y:S01]  /*10950*/  LDC R34, c[0x0][0x3f4] ;  /* 0x0000fd00ff227b82 */ /* 0x000e620000000800 */
[----:B------:R-:W-:Y:S01]  /*10960*/  BSSY B2, `(.L_x_624) ;  /* 0x000005c000027945 */ /* 0x000fe20003800000 */
[----:B------:R-:W-:Y:S02]  /*10970*/  SHF.R.U32.HI R52, RZ, 0x3, R223 ;  /* 0x00000003ff347819 */ /* 0x000fe400000116df */
[-C--:B-1----:R-:W-:Y:S02]  /*10980*/  ISETP.GE.AND P0, PT, R16, R34.reuse, PT ;  /* 0x000000221000720c */ /* 0x082fe40003f06270 */
[----:B------:R-:W-:-:S11]  /*10990*/  ISETP.GE.AND P1, PT, R213, R34, PT ;  /* 0x00000022d500720c */ /* 0x000fd60003f26270 */
[----:B------:R-:W-:Y:S05]  /*109a0*/  @P0 BRA `(.L_x_625) ;  /* 0x00000004005c0947 */ /* 0x000fea0003800000 */
[----:B------:R-:W2:Y:S01]  /*109b0*/  LDL R54, [R1+0x19c] ;  /* 0x00019c0001367983 */ /* 0x000ea20000100800 */
[----:B------:R-:W-:Y:S01]  /*109c0*/  LEA.HI R4, R34, R233, RZ, 0x1d ;  /* 0x000000e922047211 */ /* 0x000fe200078fe8ff */
[----:B------:R-:W-:Y:S02]  /*109d0*/  HADD2.F32 R48, -RZ, R29.H0_H0 ;  /* 0x2000001dff307230 */ /* 0x000fe40000004100 */
[----:B------:R-:W-:Y:S01]  /*109e0*/  HADD2.F32 R46, -RZ, R25.H0_H0 ;  /* 0x20000019ff2e7230 */ /* 0x000fe20000004100 */
[----:B0-----:R-:W-:Y:S01]  /*109f0*/  SHF.R.S32.HI R5, RZ, 0x1f, R4 ;  /* 0x0000001fff057819 */ /* 0x001fe20000011404 */
[----:B------:R-:W-:Y:S02]  /*10a00*/  IMAD.SHL.U32 R6, R4, 0x8, RZ ;  /* 0x0000000804067824 */ /* 0x000fe400078e00ff */
[--C-:B------:R-:W-:Y:S01]  /*10a10*/  HADD2.F32 R49, -RZ, R30.reuse.H0_H0 ;  /* 0x2000001eff317230 */ /* 0x100fe20000004100 */
[----:B------:R-:W-:Y:S01]  /*10a20*/  LEA.HI R5, R5, R4, RZ, 0x3 ;  /* 0x0000000405057211 */ /* 0x000fe200078f18ff */
[----:B------:R-:W-:Y:S01]  /*10a30*/  HADD2.F32 R51, -RZ, R30.H1_H1 ;  /* 0x3000001eff337230 */ /* 0x000fe20000004100 */
[----:B------:R-:W-:Y:S01]  /*10a40*/  LOP3.LUT R4, R223, 0x38, R6, 0xf8, !PT ;  /* 0x00000038df047812 */ /* 0x000fe200078ef806 */
[--C-:B------:R-:W-:Y:S01]  /*10a50*/  HADD2.F32 R53, -RZ, R31.reuse.H0_H0 ;  /* 0x2000001fff357230 */ /* 0x100fe20000004100 */
[----:B------:R-:W-:Y:S01]  /*10a60*/  SHF.L.U32 R5, R5, 0xa, RZ ;  /* 0x0000000a05057819 */ /* 0x000fe200000006ff */
[----:B------:R-:W-:Y:S01]  /*10a70*/  HADD2.F32 R50, -RZ, R31.H1_H1 ;  /* 0x3000001fff327230 */ /* 0x000fe20000004100 */
[----:B------:R-:W-:-:S02]  /*10a80*/  LOP3.LUT R8, R4, R52, RZ, 0x3c, !PT ;  /* 0x0000003404087212 */ /* 0x000fc400078e3cff */
[----:B------:R-:W-:-:S04]  /*10a90*/  LOP3.LUT R33, R5, 0x7fffe000, RZ, 0xc0, !PT ;  /* 0x7fffe00005217812 */ /* 0x000fc800078ec0ff */
[----:B------:R-:W-:-:S05]  /*10aa0*/  IADD3 R33, R8, R33, R227 ;  /* 0x0000002108217210 */ /* 0x000fca0007ffe0e3 */
[----:B------:R-:W-:-:S05]  /*10ab0*/  IMAD R33, R33, 0x2, R18 ;  /* 0x0000000221217824 */ /* 0x000fca00078e0212 */
[----:B------:R-:W0:Y:S02]  /*10ac0*/  LDS.128 R8, [R33+0x14400] ;  /* 0x0144000021087984 */ /* 0x000e240000000c00 */
[----:B0-----:R-:W-:Y:S02]  /*10ad0*/  HADD2.F32 R40, -RZ, R8.H1_H1 ;  /* 0x30000008ff287230 */ /* 0x001fe40000004100 */
[--C-:B------:R-:W-:Y:S02]  /*10ae0*/  HADD2.F32 R43, -RZ, R10.reuse.H0_H0 ;  /* 0x2000000aff2b7230 */ /* 0x100fe40000004100 */
[----:B------:R-:W-:Y:S02]  /*10af0*/  HADD2.F32 R44, -RZ, R10.H1_H1 ;  /* 0x3000000aff2c7230 */ /* 0x000fe40000004100 */
[----:B------:R-:W-:Y:S01]  /*10b00*/  FMUL.FTZ R10, R49, R40 ;  /* 0x00000028310a7220 */ /* 0x000fe20000410000 */
[--C-:B------:R-:W-:Y:S02]  /*10b10*/  HADD2.F32 R41, -RZ, R9.reuse.H0_H0 ;  /* 0x20000009ff297230 */ /* 0x100fe40000004100 */
[----:B------:R-:W-:-:S02]  /*10b20*/  HADD2.F32 R42, -RZ, R9.H1_H1 ;  /* 0x30000009ff2a7230 */ /* 0x000fc40000004100 */
[--C-:B------:R-:W-:Y:S02]  /*10b30*/  HADD2.F32 R9, -RZ, R11.reuse.H0_H0 ;  /* 0x2000000bff097230 */ /* 0x100fe40000004100 */
[----:B------:R-:W-:Y:S01]  /*10b40*/  HADD2.F32 R11, -RZ, R11.H1_H1 ;  /* 0x3000000bff0b7230 */ /* 0x000fe20000004100 */
[----:B--2---:R-:W0:Y:S02]  /*10b50*/  LDS.128 R4, [R54] ;  /* 0x0000000036047984 */ /* 0x004e240000000c00 */
[--C-:B0-----:R-:W-:Y:S02]  /*10b60*/  HADD2.F32 R38, -RZ, R5.reuse.H0_H0 ;  /* 0x20000005ff267230 */ /* 0x101fe40000004100 */
[----:B------:R-:W-:Y:S02]  /*10b70*/  HADD2.F32 R39, -RZ, R5.H1_H1 ;  /* 0x30000005ff277230 */ /* 0x000fe40000004100 */
[----:B------:R-:W-:Y:S02]  /*10b80*/  HADD2.F32 R5, -RZ, R8.H0_H0 ;  /* 0x20000008ff057230 */ /* 0x000fe40000004100 */
[----:B------:R-:W-:-:S02]  /*10b90*/  HADD2.F32 R36, -RZ, R4.H0_H0 ;  /* 0x20000004ff247230 */ /* 0x000fc40000004100 */
[----:B------:R-:W-:Y:S02]  /*10ba0*/  HADD2.F32 R37, -RZ, R4.H1_H1 ;  /* 0x30000004ff257230 */ /* 0x000fe40000004100 */
[-C--:B------:R-:W-:Y:S01]  /*10bb0*/  FMUL.FTZ R45, R48, R5.reuse ;  /* 0x00000005302d7220 */ /* 0x080fe20000410000 */
[C---:B------:R-:W-:Y:S01]  /*10bc0*/  FMUL.FTZ R47, R46.reuse, R5 ;  /* 0x000000052e2f7220 */ /* 0x040fe20000410000 */
[----:B------:R-:W-:Y:S02]  /*10bd0*/  HADD2.F32 R35, -RZ, R6.H0_H0 ;  /* 0x20000006ff237230 */ /* 0x000fe40000004100 */
[-C--:B------:R-:W-:Y:S01]  /*10be0*/  FFMA.FTZ R5, R46, R36.reuse, -R45 ;  /* 0x000000242e057223 */ /* 0x080fe2000001082d */
[----:B------:R-:W-:Y:S02]  /*10bf0*/  HADD2.F32 R45, -RZ, R26.H0_H0 ;  /* 0x2000001aff2d7230 */ /* 0x000fe40000004100 */
[----:B------:R-:W-:Y:S01]  /*10c00*/  FFMA.FTZ R8, R48, R36, R47 ;  /* 0x0000002430087223 */ /* 0x000fe2000001002f */
[----:B------:R-:W-:-:S02]  /*10c10*/  HADD2.F32 R46, -RZ, R29.H1_H1 ;  /* 0x3000001dff2e7230 */ /* 0x000fc40000004100 */
[----:B------:R-:W-:Y:S02]  /*10c20*/  HADD2.F32 R36, -RZ, R25.H1_H1 ;  /* 0x30000019ff247230 */ /* 0x000fe40000004100 */
[C---:B------:R-:W-:Y:S01]  /*10c30*/  FMUL.FTZ R40, R45.reuse, R40 ;  /* 0x000000282d287220 */ /* 0x040fe20000410000 */
[----:B------:R-:W-:Y:S01]  /*10c40*/  FFMA.FTZ R10, R45, R37, -R10 ;  /* 0x000000252d0a7223 */ /* 0x000fe2000001080a */
[----:B------:R-:W-:Y:S01]  /*10c50*/  FMUL.FTZ R45, R46, R41 ;  /* 0x000000292e2d7220 */ /* 0x000fe20000410000 */
[----:B------:R-:W-:Y:S02]  /*10c60*/  HADD2.F32 R47, -RZ, R26.H1_H1 ;  /* 0x3000001aff2f7230 */ /* 0x000fe40000004100 */
[----:B------:R-:W-:Y:S01]  /*10c70*/  FFMA.FTZ R37, R49, R37, R40 ;  /* 0x0000002531257223 */ /* 0x000fe20000010028 */
[C---:B------:R-:W-:Y:S01]  /*10c80*/  FMUL.FTZ R41, R36.reuse, R41 ;  /* 0x0000002924297220 */ /* 0x040fe20000410000 */
[----:B------:R-:W-:Y:S02]  /*10c90*/  HADD2.F32 R49, -RZ, R27.H0_H0 ;  /* 0x2000001bff317230 */ /* 0x000fe40000004100 */
[----:B------:R-:W-:Y:S01]  /*10ca0*/  FFMA.FTZ R45, R36, R38, -R45 ;  /* 0x00000026242d7223 */ /* 0x000fe2000001082d */
[----:B------:R-:W-:Y:S01]  /*10cb0*/  FMUL.FTZ R36, R51, R42 ;  /* 0x0000002a33247220 */ /* 0x000fe20000410000 */
[----:B------:R-:W-:Y:S01]  /*10cc0*/  FFMA.FTZ R41, R46, R38, R41 ;  /* 0x000000262e297223 */ /* 0x000fe20000010029 */
[----:B------:R-:W-:Y:S01]  /*10cd0*/  FMUL.FTZ R42, R47, R42 ;  /* 0x0000002a2f2a7220 */ /* 0x000fe20000410000 */
[----:B------:R-:W-:-:S02]  /*10ce0*/  HADD2.F32 R48, -RZ, R32.H0_H0 ;  /* 0x20000020ff307230 */ /* 0x000fc40000004100 */
[-C--:B------:R-:W-:Y:S01]  /*10cf0*/  FMUL.FTZ R38, R53, R43.reuse ;  /* 0x0000002b35267220 */ /* 0x080fe20000410000 */
[----:B------:R-:W-:Y:S02]  /*10d00*/  HADD2.F32 R46, -RZ, R28.H0_H0 ;  /* 0x2000001cff2e7230 */ /* 0x000fe40000004100 */
[----:B------:R-:W-:Y:S01]  /*10d10*/  FMUL.FTZ R40, R49, R43 ;  /* 0x0000002b31287220 */ /* 0x000fe20000410000 */
[----:B------:R-:W-:Y:S02]  /*10d20*/  HADD2.F32 R6, -RZ, R6.H1_H1 ;  /* 0x30000006ff067230 */ /* 0x000fe40000004100 */
[-C--:B------:R-:W-:Y:S01]  /*10d30*/  FFMA.FTZ R36, R47, R39.reuse, -R36 ;  /* 0x000000272f247223 */ /* 0x080fe20000010824 */
[----:B------:R-:W-:Y:S01]  /*10d40*/  FFMA.FTZ R42, R51, R39, R42 ;  /* 0x00000027332a7223 */ /* 0x000fe2000001002a */
[-C--:B------:R-:W-:Y:S01]  /*10d50*/  FFMA.FTZ R38, R49, R35.reuse, -R38 ;  /* 0x0000002331267223 */ /* 0x080fe20000010826 */
[----:B------:R-:W-:Y:S01]  /*10d60*/  FFMA.FTZ R40, R53, R35, R40 ;  /* 0x0000002335287223 */ /* 0x000fe20000010028 */
[-C--:B------:R-:W-:Y:S01]  /*10d70*/  FMUL.FTZ R39, R48, R44.reuse ;  /* 0x0000002c30277220 */ /* 0x080fe20000410000 */
[----:B------:R-:W-:Y:S01]  /*10d80*/  FMUL.FTZ R35, R46, R44 ;  /* 0x0000002c2e237220 */ /* 0x000fe20000410000 */
[----:B------:R-:W-:-:S02]  /*10d90*/  HADD2.F32 R49, -RZ, R32.H1_H1 ;  /* 0x30000020ff317230 */ /* 0x000fc40000004100 */
[----:B------:R-:W-:Y:S01]  /*10da0*/  FMUL.FTZ R43, R50, R9 ;  /* 0x00000009322b7220 */ /* 0x000fe20000410000 */
[----:B------:R-:W-:Y:S02]  /*10db0*/  HADD2.F32 R44, -RZ, R27.H1_H1 ;  /* 0x3000001bff2c7230 */ /* 0x000fe40000004100 */
[-C--:B------:R-:W-:Y:S01]  /*10dc0*/  FFMA.FTZ R39, R46, R6.reuse, -R39 ;  /* 0x000000062e277223 */ /* 0x080fe20000010827 */
[----:B------:R-:W-:Y:S02]  /*10dd0*/  HADD2.F32 R47, -RZ, R28.H1_H1 ;  /* 0x3000001cff2f7230 */ /* 0x000fe40000004100 */
[----:B------:R-:W-:Y:S01]  /*10de0*/  FFMA.FTZ R35, R48, R6, R35 ;  /* 0x0000000630237223 */ /* 0x000fe20000010023 */
[--C-:B------:R-:W-:Y:S02]  /*10df0*/  HADD2.F32 R4, -RZ, R7.reuse.H0_H0 ;  /* 0x20000007ff047230 */ /* 0x100fe40000004100 */
[----:B------:R-:W-:Y:S01]  /*10e00*/  FMUL.FTZ R6, R49, R11 ;  /* 0x0000000b31067220 */ /* 0x000fe20000410000 */
[----:B------:R-:W-:-:S02]  /*10e10*/  HADD2.F32 R7, -RZ, R7.H1_H1 ;  /* 0x30000007ff077230 */ /* 0x000fc40000004100 */
[C---:B------:R-:W-:Y:S01]  /*10e20*/  FMUL.FTZ R9, R44.reuse, R9 ;  /* 0x000000092c097220 */ /* 0x040fe20000410000 */
[----:B------:R-:W-:Y:S01]  /*10e30*/  FMUL.FTZ R46, R47, R11 ;  /* 0x0000000b2f2e7220 */ /* 0x000fe20000410000 */
[----:B------:R-:W-:Y:S01]  /*10e40*/  FFMA.FTZ R43, R44, R4, -R43 ;  /* 0x000000042c2b7223 */ /* 0x000fe2000001082b */
[----:B------:R-:W-:Y:S01]  /*10e50*/  F2FP.F16.F32.PACK_AB R8, R37, R8 ;  /* 0x000000082508723e */ /* 0x000fe200000000ff */
[-C--:B------:R-:W-:Y:S01]  /*10e60*/  FFMA.FTZ R44, R47, R7.reuse, -R6 ;  /* 0x000000072f2c7223 */ /* 0x080fe20000010806 */
[----:B------:R-:W-:Y:S01]  /*10e70*/  FFMA.FTZ R11, R50, R4, R9 ;  /* 0x00000004320b7223 */ /* 0x000fe20000010009 */
[----:B------:R-:W-:Y:S01]  /*10e80*/  FFMA.FTZ R46, R49, R7, R46 ;  /* 0x00000007312e7223 */ /* 0x000fe2000001002e */
[----:B------:R-:W-:Y:S02]  /*10e90*/  F2FP.F16.F32.PACK_AB R4, R10, R5 ;  /* 0x000000050a04723e */ /* 0x000fe400000000ff */
[----:B------:R-:W-:Y:S02]  /*10ea0*/  F2FP.F16.F32.PACK_AB R5, R36, R45 ;  /* 0x0000002d2405723e */ /* 0x000fe400000000ff */
[----:B------:R-:W-:-:S02]  /*10eb0*/  F2FP.F16.F32.PACK_AB R6, R39, R38 ;  /* 0x000000262706723e */ /* 0x000fc400000000ff */
[----:B------:R-:W-:Y:S02]  /*10ec0*/  F2FP.F16.F32.PACK_AB R7, R44, R43 ;  /* 0x0000002b2c07723e */ /* 0x000fe400000000ff */
[----:B------:R-:W-:Y:S02]  /*10ed0*/  F2FP.F16.F32.PACK_AB R9, R42, R41 ;  /* 0x000000292a09723e */ /* 0x000fe400000000ff */
[----:B------:R-:W-:Y:S01]  /*10ee0*/  F2FP.F16.F32.PACK_AB R10, R35, R40 ;  /* 0x00000028230a723e */ /* 0x000fe200000000ff */
[----:B------:R1:W-:Y:S01]  /*10ef0*/  STS.128 [R54], R4 ;  /* 0x0000000436007388 */ /* 0x0003e20000000c00 */
[----:B------:R-:W-:-:S05]  /*10f00*/  F2FP.F16.F32.PACK_AB R11, R46, R11 ;  /* 0x0000000b2e0b723e */ /* 0x000fca00000000ff */
[----:B------:R1:W-:Y:S02]  /*10f10*/  STS.128 [R33+0x14400], R8 ;  /* 0x0144000821007388 */ /* 0x0003e40000000c00 */
.L_x_625:
[----:B------:R-:W-:Y:S05]  /*10f20*/  BSYNC B2 ;  /* 0x0000000000027941 */ /* 0x000fea0003800000 */
.L_x_624:
[----:B------:R-:W-:Y:S05]  /*10f30*/  @P1 BRA `(.L_x_623) ;  /* 0x0000000400601947 */ /* 0x000fea0003800000 */
[----:B-1----:R-:W2:Y:S04]  /*10f40*/  LDL R4, [R1+0x14] ;  /* 0x0000140001047983 */ /* 0x002ea80000100800 */
[----:B------:R-:W3:Y:S01]  /*10f50*/  LDL R51, [R1+0x198] ;  /* 0x0001980001337983 */ /* 0x000ee20000100800 */
[----:B------:R-:W-:Y:S02]  /*10f60*/  HADD2.F32 R47, -RZ, R15.H0_H0 ;  /* 0x2000000fff2f7230 */ /* 0x000fe40000004100 */
[----:B------:R-:W-:Y:S02]  /*10f70*/  HADD2.F32 R45, -RZ, R3.H0_H0 ;  /* 0x20000003ff2d7230 */ /* 0x000fe40000004100 */
[----:B------:R-:W-:Y:S02]  /*10f80*/  HADD2.F32 R46, -RZ, R20.H0_H0 ;  /* 0x20000014ff2e7230 */ /* 0x000fe40000004100 */
[----:B------:R-:W-:-:S02]  /*10f90*/  HADD2.F32 R44, -RZ, R12.H0_H0 ;  /* 0x2000000cff2c7230 */ /* 0x000fc40000004100 */
[----:B------:R-:W-:Y:S02]  /*10fa0*/  HADD2.F32 R49, -RZ, R15.H1_H1 ;  /* 0x3000000fff317230 */ /* 0x000fe40000004100 */
[----:B------:R-:W-:Y:S02]  /*10fb0*/  HADD2.F32 R48, -RZ, R20.H1_H1 ;  /* 0x30000014ff307230 */ /* 0x000fe40000004100 */
[----:B------:R-:W-:Y:S01]  /*10fc0*/  HADD2.F32 R50, -RZ, R21.H0_H0 ;  /* 0x20000015ff327230 */ /* 0x000fe20000004100 */
[----:B--2---:R-:W-:-:S04]  /*10fd0*/  LEA.HI R34, R34, R4, RZ, 0x1d ;  /* 0x0000000422227211 */ /* 0x004fc800078fe8ff */
[----:B0-----:R-:W-:Y:S01]  /*10fe0*/  SHF.R.S32.HI R5, RZ, 0x1f, R34 ;  /* 0x0000001fff057819 */ /* 0x001fe20000011422 */
[----:B------:R-:W-:-:S03]  /*10ff0*/  IMAD.SHL.U32 R4, R34, 0x8, RZ ;  /* 0x0000000822047824 */ /* 0x000fc600078e00ff */
[----:B------:R-:W-:Y:S02]  /*11000*/  LEA.HI R5, R5, R34, RZ, 0x3 ;  /* 0x0000002205057211 */ /* 0x000fe400078f18ff */
[----:B------:R-:W-:-:S03]  /*11010*/  LOP3.LUT R4, R223, 0x38, R4, 0xf8, !PT ;  /* 0x00000038df047812 */ /* 0x000fc600078ef804 */
[----:B------:R-:W-:Y:S01]  /*11020*/  IMAD.SHL.U32 R5, R5, 0x400, RZ ;  /* 0x0000040005057824 */ /* 0x000fe200078e00ff */
[----:B------:R-:W-:Y:S01]  /*11030*/  LOP3.LUT R8, R4, R52, RZ, 0x3c, !PT ;  /* 0x0000003404087212 */ /* 0x000fe200078e3cff */
[----:B------:R-:W-:-:S03]  /*11040*/  HADD2.F32 R52, -RZ, R24.H0_H0 ;  /* 0x20000018ff347230 */ /* 0x000fc60000004100 */
[----:B------:R-:W-:Y:S02]  /*11050*/  LOP3.LUT R33, R5, 0x7fffe000, RZ, 0xc0, !PT ;  /* 0x7fffe00005217812 */ /* 0x000fe400078ec0ff */
[----:B---3--:R-:W0:Y:S02]  /*11060*/  LDS.128 R4, [R51] ;  /* 0x0000000033047984 */ /* 0x008e240000000c00 */
[----:B------:R-:W-:-:S04]  /*11070*/  IADD3 R33, R8, R33, R227 ;  /* 0x0000002108217210 */ /* 0x000fc80007ffe0e3 */
[----:B------:R-:W-:-:S05]  /*11080*/  LEA R33, R33, R18, 0x1 ;  /* 0x0000001221217211 */ /* 0x000fca00078e08ff */
        /* <DEDUP_REMOVED lines=9> */
[--C-:B------:R-:W-:Y:S02]  /*11120*/  HADD2.F32 R42, -RZ, R10.reuse.H0_H0 ;  /* 0x2000000aff2a7230 */ /* 0x100fe40000004100 */
[-C--:B------:R-:W-:Y:S01]  /*11130*/  FMUL.FTZ R8, R47, R5.reuse ;  /* 0x000000052f087220 */ /* 0x080fe20000410000 */
[----:B------:R-:W-:Y:S02]  /*11140*/  HADD2.F32 R43, -RZ, R10.H1_H1 ;  /* 0x3000000aff2b7230 */ /* 0x000fe40000004100 */
[----:B------:R-:W-:Y:S01]  /*11150*/  FMUL.FTZ R10, R45, R5 ;  /* 0x000000052d0a7220 */ /* 0x000fe20000410000 */
[----:B------:R-:W-:-:S02]  /*11160*/  HADD2.F32 R40, -RZ, R9.H0_H0 ;  /* 0x20000009ff287230 */ /* 0x000fc40000004100 */
[----:B------:R-:W-:Y:S01]  /*11170*/  FFMA.FTZ R5, R45, R35, -R8 ;  /* 0x000000232d057223 */ /* 0x000fe20000010808 */
[----:B------:R-:W-:Y:S01]  /*11180*/  FMUL.FTZ R45, R46, R39 ;  /* 0x000000272e2d7220 */ /* 0x000fe20000410000 */
[----:B------:R-:W-:Y:S01]  /*11190*/  FFMA.FTZ R8, R47, R35, R10 ;  /* 0x000000232f087223 */ /* 0x000fe2000001000a */
[----:B------:R-:W-:Y:S02]  /*111a0*/  HADD2.F32 R35, -RZ, R3.H1_H1 ;  /* 0x30000003ff237230 */ /* 0x000fe40000004100 */
[C---:B------:R-:W-:Y:S01]  /*111b0*/  FMUL.FTZ R39, R44.reuse, R39 ;  /* 0x000000272c277220 */ /* 0x040fe20000410000 */
[----:B------:R-:W-:Y:S01]  /*111c0*/  FFMA.FTZ R10, R44, R36, -R45 ;  /* 0x000000242c0a7223 */ /* 0x000fe2000001082d */
[----:B------:R-:W-:Y:S02]  /*111d0*/  HADD2.F32 R41, -RZ, R9.H1_H1 ;  /* 0x30000009ff297230 */ /* 0x000fe40000004100 */
[----:B------:R-:W-:Y:S01]  /*111e0*/  FMUL.FTZ R44, R49, R40 ;  /* 0x00000028312c7220 */ /* 0x000fe20000410000 */
[----:B------:R-:W-:Y:S01]  /*111f0*/  FFMA.FTZ R39, R46, R36, R39 ;  /* 0x000000242e277223 */ /* 0x000fe20000010027 */
[----:B------:R-:W-:Y:S01]  /*11200*/  FMUL.FTZ R40, R35, R40 ;  /* 0x0000002823287220 */ /* 0x000fe20000410000 */
[----:B------:R-:W-:-:S02]  /*11210*/  HADD2.F32 R36, -RZ, R12.H1_H1 ;  /* 0x3000000cff247230 */ /* 0x000fc40000004100 */
[----:B------:R-:W-:Y:S01]  /*11220*/  FFMA.FTZ R44, R35, R37, -R44 ;  /* 0x00000025232c7223 */ /* 0x000fe2000001082c */
[----:B------:R-:W-:Y:S01]  /*11230*/  FMUL.FTZ R35, R48, R41 ;  /* 0x0000002930237220 */ /* 0x000fe20000410000 */
[----:B------:R-:W-:Y:S02]  /*11240*/  HADD2.F32 R46, -RZ, R13.H0_H0 ;  /* 0x2000000dff2e7230 */ /* 0x000fe40000004100 */
[----:B------:R-:W-:Y:S01]  /*11250*/  FFMA.FTZ R40, R49, R37, R40 ;  /* 0x0000002531287223 */ /* 0x000fe20000010028 */
[C---:B------:R-:W-:Y:S01]  /*11260*/  FMUL.FTZ R41, R36.reuse, R41 ;  /* 0x0000002924297220 */ /* 0x040fe20000410000 */
[----:B------:R-:W-:Y:S01]  /*11270*/  FFMA.FTZ R35, R36, R38, -R35 ;  /* 0x0000002624237223 */ /* 0x000fe20000010823 */
[----:B------:R-:W-:Y:S02]  /*11280*/  HADD2.F32 R36, -RZ, R14.H0_H0 ;  /* 0x2000000eff247230 */ /* 0x000fe40000004100 */
[-C--:B------:R-:W-:Y:S01]  /*11290*/  FMUL.FTZ R37, R50, R42.reuse ;  /* 0x0000002a32257220 */ /* 0x080fe20000410000 */
[----:B------:R-:W-:Y:S01]  /*112a0*/  FMUL.FTZ R45, R46, R42 ;  /* 0x0000002a2e2d7220 */ /* 0x000fe20000410000 */
[----:B------:R-:W-:Y:S01]  /*112b0*/  FMUL.FTZ R47, R52, R43 ;  /* 0x0000002b342f7220 */ /* 0x000fe20000410000 */
[----:B------:R-:W-:-:S02]  /*112c0*/  HADD2.F32 R9, -RZ, R11.H0_H0 ;  /* 0x2000000bff097230 */ /* 0x000fc40000004100 */
[-C--:B------:R-:W-:Y:S01]  /*112d0*/  FFMA.FTZ R37, R46, R34.reuse, -R37 ;  /* 0x000000222e257223 */ /* 0x080fe20000010825 */
[----:B------:R-:W-:Y:S01]  /*112e0*/  FFMA.FTZ R45, R50, R34, R45 ;  /* 0x00000022322d7223 */ /* 0x000fe2000001002d */
[----:B------:R-:W-:Y:S01]  /*112f0*/  FMUL.FTZ R43, R36, R43 ;  /* 0x0000002b242b7220 */ /* 0x000fe20000410000 */
[----:B------:R-:W-:Y:S02]  /*11300*/  HADD2.F32 R46, -RZ, R21.H1_H1 ;  /* 0x30000015ff2e7230 */ /* 0x000fe40000004100 */
[----:B------:R-:W-:Y:S01]  /*11310*/  FFMA.FTZ R41, R48, R38, R41 ;  /* 0x0000002630297223 */ /* 0x000fe20000010029 */
[----:B------:R-:W-:Y:S02]  /*11320*/  HADD2.F32 R11, -RZ, R11.H1_H1 ;  /* 0x3000000bff0b7230 */ /* 0x000fe40000004100 */
[-C--:B------:R-:W-:Y:S01]  /*11330*/  FFMA.FTZ R34, R36, R6.reuse, -R47 ;  /* 0x0000000624227223 */ /* 0x080fe2000001082f */
[----:B------:R-:W-:Y:S02]  /*11340*/  HADD2.F32 R49, -RZ, R24.H1_H1 ;  /* 0x30000018ff317230 */ /* 0x000fe40000004100 */
[----:B------:R-:W-:Y:S01]  /*11350*/  FFMA.FTZ R36, R52, R6, R43 ;  /* 0x0000000634247223 */ /* 0x000fe2000001002b */
[----:B------:R-:W-:-:S02]  /*11360*/  HADD2.F32 R38, -RZ, R13.H1_H1 ;  /* 0x3000000dff267230 */ /* 0x000fc40000004100 */
[----:B------:R-:W-:Y:S01]  /*11370*/  FMUL.FTZ R43, R46, R9 ;  /* 0x000000092e2b7220 */ /* 0x000fe20000410000 */
[----:B------:R-:W-:Y:S02]  /*11380*/  HADD2.F32 R47, -RZ, R14.H1_H1 ;  /* 0x3000000eff2f7230 */ /* 0x000fe40000004100 */
[----:B------:R-:W-:Y:S01]  /*11390*/  FMUL.FTZ R6, R49, R11 ;  /* 0x0000000b31067220 */ /* 0x000fe20000410000 */
[--C-:B------:R-:W-:Y:S02]  /*113a0*/  HADD2.F32 R4, -RZ, R7.reuse.H0_H0 ;  /* 0x20000007ff047230 */ /* 0x100fe40000004100 */
[C---:B------:R-:W-:Y:S01]  /*113b0*/  FMUL.FTZ R9, R38.reuse, R9 ;  /* 0x0000000926097220 */ /* 0x040fe20000410000 */
[----:B------:R-:W-:Y:S02]  /*113c0*/  HADD2.F32 R7, -RZ, R7.H1_H1 ;  /* 0x30000007ff077230 */ /* 0x000fe40000004100 */
[----:B------:R-:W-:Y:S01]  /*113d0*/  FMUL.FTZ R42, R47, R11 ;  /* 0x0000000b2f2a7220 */ /* 0x000fe20000410000 */
[----:B------:R-:W-:Y:S01]  /*113e0*/  F2FP.F16.F32.PACK_AB R8, R39, R8 ;  /* 0x000000082708723e */ /* 0x000fe200000000ff */
[-C--:B------:R-:W-:Y:S01]  /*113f0*/  FFMA.FTZ R43, R38, R4.reuse, -R43 ;  /* 0x00000004262b7223 */ /* 0x080fe2000001082b */
[----:B------:R-:W-:Y:S01]  /*11400*/  FFMA.FTZ R11, R46, R4, R9 ;  /* 0x000000042e0b7223 */ /* 0x000fe20000010009 */
[-C--:B------:R-:W-:Y:S01]  /*11410*/  FFMA.FTZ R38, R47, R7.reuse, -R6 ;  /* 0x000000072f267223 */ /* 0x080fe20000010806 */
[----:B------:R-:W-:Y:S01]  /*11420*/  FFMA.FTZ R42, R49, R7, R42 ;  /* 0x00000007312a7223 */ /* 0x000fe2000001002a */
        /* <DEDUP_REMOVED lines=9> */
.L_x_623:
[----:B------:R-:W-:Y:S05]  /*114c0*/  BSYNC B1 ;  /* 0x0000000000017941 */ /* 0x000fea0003800000 */
.L_x_622:
        /* <DEDUP_REMOVED lines=14> */
[----:B------:R-:W-:Y:S01]  /*115b0*/  SHF.R.S32.HI R7, RZ, 0x1f, R4 ;  /* 0x0000001fff077819 */ /* 0x000fe20000011404 */
[----:B0-----:R-:W-:Y:S02]  /*115c0*/  IMAD.SHL.U32 R5, R4, 0x8, RZ ;  /* 0x0000000804057824 */ /* 0x001fe400078e00ff */
[--C-:B------:R-:W-:Y:S01]  /*115d0*/  HADD2.F32 R49, -RZ, R30.reuse.H0_H0 ;  /* 0x2000001eff317230 */ /* 0x100fe20000004100 */
[----:B------:R-:W-:Y:S01]  /*115e0*/  LEA.HI R7, R7, R4, RZ, 0x3 ;  /* 0x0000000407077211 */ /* 0x000fe200078f18ff */
[----:B------:R-:W-:Y:S01]  /*115f0*/  HADD2.F32 R51, -RZ, R30.H1_H1 ;  /* 0x3000001eff337230 */ /* 0x000fe20000004100 */
[----:B------:R-:W-:Y:S01]  /*11600*/  LOP3.LUT R4, R222, 0x38, R5, 0xf8, !PT ;  /* 0x00000038de047812 */ /* 0x000fe200078ef805 */
[----:B------:R-:W-:-:S02]  /*11610*/  HADD2.F32 R53, -RZ, R31.H0_H0 ;  /* 0x2000001fff357230 */ /* 0x000fc40000004100 */
[----:B------:R-:W-:Y:S01]  /*11620*/  IMAD.SHL.U32 R7, R7, 0x400, RZ ;  /* 0x0000040007077824 */ /* 0x000fe200078e00ff */
[----:B------:R-:W-:Y:S01]  /*11630*/  LOP3.LUT R9, R4, R52, RZ, 0x3c, !PT ;  /* 0x0000003404097212 */ /* 0x000fe200078e3cff */
[----:B------:R-:W-:-:S03]  /*11640*/  HADD2.F32 R50, -RZ, R31.H1_H1 ;  /* 0x3000001fff327230 */ /* 0x000fc60000004100 */
[----:B------:R-:W-:-:S04]  /*11650*/  LOP3.LUT R8, R7, 0x7fffe000, RZ, 0xc0, !PT ;  /* 0x7fffe00007087812 */ /* 0x000fc800078ec0ff */
[----:B------:R-:W-:-:S04]  /*11660*/  IADD3 R9, R9, R8, R226 ;  /* 0x0000000809097210 */ /* 0x000fc80007ffe0e2 */
[----:B------:R-:W-:-:S05]  /*11670*/  LEA R33, R9, R18, 0x1 ;  /* 0x0000001209217211 */ /* 0x000fca00078e08ff */
        /* <DEDUP_REMOVED lines=70> */
.L_x_629:
[----:B------:R-:W-:Y:S05]  /*11ae0*/  BSYNC B2 ;  /* 0x0000000000027941 */ /* 0x000fea0003800000 */
.L_x_628:
        /* <DEDUP_REMOVED lines=11> */
[----:B------:R-:W-:Y:S01]  /*11ba0*/  SHF.R.S32.HI R7, RZ, 0x1f, R34 ;  /* 0x0000001fff077819 */ /* 0x000fe20000011422 */
[----:B0-----:R-:W-:-:S03]  /*11bb0*/  IMAD.SHL.U32 R5, R34, 0x8, RZ ;  /* 0x0000000822057824 */ /* 0x001fc600078e00ff */
[----:B------:R-:W-:Y:S02]  /*11bc0*/  LEA.HI R7, R7, R34, RZ, 0x3 ;  /* 0x0000002207077211 */ /* 0x000fe400078f18ff */
[----:B------:R-:W-:-:S03]  /*11bd0*/  LOP3.LUT R4, R222, 0x38, R5, 0xf8, !PT ;  /* 0x00000038de047812 */ /* 0x000fc600078ef805 */
[----:B------:R-:W-:Y:S01]  /*11be0*/  IMAD.SHL.U32 R7, R7, 0x400, RZ ;  /* 0x0000040007077824 */ /* 0x000fe200078e00ff */
[----:B------:R-:W-:Y:S01]  /*11bf0*/  LOP3.LUT R9, R4, R52, RZ, 0x3c, !PT ;  /* 0x0000003404097212 */ /* 0x000fe200078e3cff */
[----:B------:R-:W-:-:S03]  /*11c00*/  HADD2.F32 R52, -RZ, R24.H0_H0 ;  /* 0x20000018ff347230 */ /* 0x000fc60000004100 */
[----:B------:R-:W-:Y:S02]  /*11c10*/  LOP3.LUT R8, R7, 0x7fffe000, RZ, 0xc0, !PT ;  /* 0x7fffe00007087812 */ /* 0x000fe400078ec0ff */
        /* <DEDUP_REMOVED lines=70> */
.L_x_627:
[----:B------:R-:W-:Y:S05]  /*12080*/  BSYNC B1 ;  /* 0x0000000000017941 */ /* 0x000fea0003800000 */
.L_x_626:
[----:B012---:R-:W-:-:S04]  /*12090*/  IADD3 R5, R212, 0x60, RZ ;  /* 0x00000060d4057810 */ /* 0x007fc80007ffe0ff */
[----:B------:R-:W-:-:S13]  /*120a0*/  ISETP.GE.AND P0, PT, R5, R0, PT ;  /* 0x000000000500720c */ /* 0x000fda0003f06270 */
[----:B------:R-:W-:Y:S05]  /*120b0*/  @P0 BRA `(.L_x_606) ;  /* 0x0000000c001c0947 */ /* 0x000fea0003800000 */
[----:B------:R0:W5:Y:S01]  /*120c0*/  LDL R47, [R1+0x104] ;  /* 0x00010400012f7983 */ /* 0x0001620000100800 */
[----:B------:R-:W1:Y:S01]  /*120d0*/  LDC R0, c[0x0][0x3f4] ;  /* 0x0000fd00ff007b82 */ /* 0x000e620000000800 */
[----:B------:R-:W-:Y:S01]  /*120e0*/  VIADD R49, R212, 0x60 ;  /* 0x00000060d4317836 */ /* 0x000fe20000000000 */
[----:B------:R-:W-:Y:S03]  /*120f0*/  BSSY B1, `(.L_x_630) ;  /* 0x000005e000017945 */ /* 0x000fe60003800000 */
[----:B------:R-:W-:-:S05]  /*12100*/  IMAD.SHL.U32 R49, R49, 0x40, RZ ;  /* 0x0000004031317824 */ /* 0x000fca00078e00ff */
[----:B------:R-:W-:Y:S02]  /*12110*/  LOP3.LUT R49, R49, 0x1c0, RZ, 0xc0, !PT ;  /* 0x000001c031317812 */ /* 0x000fe400078ec0ff */
[-C--:B-1----:R-:W-:Y:S02]  /*12120*/  ISETP.GE.AND P0, PT, R16, R0.reuse, PT ;  /* 0x000000001000720c */ /* 0x082fe40003f06270 */
[----:B------:R-:W-:-:S11]  /*12130*/  ISETP.GE.AND P1, PT, R213, R0, PT ;  /* 0x00000000d500720c */ /* 0x000fd60003f26270 */
[----:B0-----:R-:W-:Y:S05]  /*12140*/  @P0 BRA `(.L_x_631) ;  /* 0x0000000400600947 */ /* 0x001fea0003800000 */
[----:B------:R-:W2:Y:S01]  /*12150*/  LDL R51, [R1+0x18c] ;  /* 0x00018c0001337983 */ /* 0x000ea20000100800 */
[----:B------:R-:W-:Y:S01]  /*12160*/  LEA.HI R4, R0, R233, RZ, 0x1d ;  /* 0x000000e900047211 */ /* 0x000fe200078fe8ff */
[----:B------:R-:W-:Y:S01]  /*12170*/  HADD2.F32 R45, -RZ, R29.H0_H0 ;  /* 0x2000001dff2d7230 */ /* 0x000fe20000004100 */
[----:B------:R-:W-:Y:S01]  /*12180*/  SHF.R.U32.HI R9, RZ, 0x3, R49 ;  /* 0x00000003ff097819 */ /* 0x000fe20000011631 */
[--C-:B------:R-:W-:Y:S01]  /*12190*/  HADD2.F32 R43, -RZ, R25.reuse.H0_H0 ;  /* 0x20000019ff2b7230 */ /* 0x100fe20000004100 */
[----:B------:R-:W-:Y:S01]  /*121a0*/  SHF.R.S32.HI R7, RZ, 0x1f, R4 ;  /* 0x0000001fff077819 */ /* 0x000fe20000011404 */
[----:B------:R-:W-:Y:S02]  /*121b0*/  IMAD.SHL.U32 R5, R4, 0x8, RZ ;  /* 0x0000000804057824 */ /* 0x000fe400078e00ff */
[--C-:B------:R-:W-:Y:S01]  /*121c0*/  HADD2.F32 R48, -RZ, R30.reuse.H0_H0 ;  /* 0x2000001eff307230 */ /* 0x100fe20000004100 */
[----:B------:R-:W-:Y:S01]  /*121d0*/  LEA.HI R7, R7, R4, RZ, 0x3 ;  /* 0x0000000407077211 */ /* 0x000fe200078f18ff */
[----:B------:R-:W-:Y:S01]  /*121e0*/  HADD2.F32 R25, -RZ, R25.H1_H1 ;  /* 0x30000019ff197230 */ /* 0x000fe20000004100 */
[----:B------:R-:W-:Y:S01]  /*121f0*/  LOP3.LUT R4, R49, 0x38, R5, 0xf8, !PT ;  /* 0x0000003831047812 */ /* 0x000fe200078ef805 */
[----:B------:R-:W-:Y:S01]  /*12200*/  HADD2.F32 R50, -RZ, R30.H1_H1 ;  /* 0x3000001eff327230 */ /* 0x000fe20000004100 */
[----:B------:R-:W-:Y:S01]  /*12210*/  SHF.L.U32 R7, R7, 0xa, RZ ;  /* 0x0000000a07077819 */ /* 0x000fe200000006ff */
[----:B------:R-:W-:Y:S01]  /*12220*/  HADD2.F32 R30, -RZ, R27.H0_H0 ;  /* 0x2000001bff1e7230 */ /* 0x000fe20000004100 */
[----:B------:R-:W-:Y:S01]  /*12230*/  LOP3.LUT R8, R4, R9, RZ, 0x3c, !PT ;  /* 0x0000000904087212 */ /* 0x000fe200078e3cff */
[----:B------:R-:W-:Y:S01]  /*12240*/  HADD2.F32 R52, -RZ, R32.H0_H0 ;  /* 0x20000020ff347230 */ /* 0x000fe20000004100 */
[----:B------:R-:W-:-:S04]  /*12250*/  LOP3.LUT R33, R7, 0x7fffe000, RZ, 0xc0, !PT ;  /* 0x7fffe00007217812 */ /* 0x000fc800078ec0ff */
[----:B-----5:R-:W-:-:S05]  /*12260*/  IADD3 R33, R8, R33, R47 ;  /* 0x0000002108217210 */ /* 0x020fca0007ffe02f */
[----:B------:R-:W-:-:S05]  /*12270*/  IMAD R33, R33, 0x2, R18 ;  /* 0x0000000221217824 */ /* 0x000fca00078e0212 */
[----:B------:R-:W0:Y:S02]  /*12280*/  LDS.128 R8, [R33+0x14400] ;  /* 0x0144000021087984 */ /* 0x000e240000000c00 */
[----:B0-----:R-:W-:Y:S02]  /*12290*/  HADD2.F32 R39, -RZ, R8.H1_H1 ;  /* 0x30000008ff277230 */ /* 0x001fe40000004100 */
[--C-:B------:R-:W-:Y:S02]  /*122a0*/  HADD2.F32 R40, -RZ, R9.reuse.H0_H0 ;  /* 0x20000009ff287230 */ /* 0x100fe40000004100 */
[----:B------:R-:W-:Y:S02]  /*122b0*/  HADD2.F32 R41, -RZ, R9.H1_H1 ;  /* 0x30000009ff297230 */ /* 0x000fe40000004100 */
[--C-:B------:R-:W-:Y:S02]  /*122c0*/  HADD2.F32 R42, -RZ, R10.reuse.H0_H0 ;  /* 0x2000000aff2a7230 */ /* 0x100fe40000004100 */
[----:B------:R-:W-:Y:S01]  /*122d0*/  HADD2.F32 R10, -RZ, R10.H1_H1 ;  /* 0x3000000aff0a7230 */ /* 0x000fe20000004100 */
[----:B--2---:R-:W0:Y:S02]  /*122e0*/  LDS.128 R4, [R51] ;  /* 0x0000000033047984 */ /* 0x004e240000000c00 */
[----:B0-----:R-:W-:-:S02]  /*122f0*/  HADD2.F32 R37, -RZ, R5.H0_H0 ;  /* 0x20000005ff257230 */ /* 0x001fc40000004100 */
[----:B------:R-:W-:Y:S02]  /*12300*/  HADD2.F32 R38, -RZ, R5.H1_H1 ;  /* 0x30000005ff267230 */ /* 0x000fe40000004100 */
[----:B------:R-:W-:Y:S02]  /*12310*/  HADD2.F32 R5, -RZ, R8.H0_H0 ;  /* 0x20000008ff057230 */ /* 0x000fe40000004100 */
[--C-:B------:R-:W-:Y:S02]  /*12320*/  HADD2.F32 R35, -RZ, R4.reuse.H0_H0 ;  /* 0x20000004ff237230 */ /* 0x100fe40000004100 */
[----:B------:R-:W-:Y:S02]  /*12330*/  HADD2.F32 R36, -RZ, R4.H1_H1 ;  /* 0x30000004ff247230 */ /* 0x000fe40000004100 */
[-C--:B------:R-:W-:Y:S01]  /*12340*/  FMUL.FTZ R44, R45, R5.reuse ;  /* 0x000000052d2c7220 */ /* 0x080fe20000410000 */
[----:B------:R-:W-:Y:S01]  /*12350*/  FMUL.FTZ R46, R43, R5 ;  /* 0x000000052b2e7220 */ /* 0x000fe20000410000 */
[----:B------:R-:W-:-:S02]  /*12360*/  HADD2.F32 R34, -RZ, R6.H0_H0 ;  /* 0x20000006ff227230 */ /* 0x000fc40000004100 */
[-C--:B------:R-:W-:Y:S01]  /*12370*/  FFMA.FTZ R5, R43, R35.reuse, -R44 ;  /* 0x000000232b057223 */ /* 0x080fe2000001082c */
[----:B------:R-:W-:Y:S02]  /*12380*/  HADD2.F32 R43, -RZ, R29.H1_H1 ;  /* 0x3000001dff2b7230 */ /* 0x000fe40000004100 */
[----:B------:R-:W-:Y:S01]  /*12390*/  FFMA.FTZ R9, R45, R35, R46 ;  /* 0x000000232d097223 */ /* 0x000fe2000001002e */
[--C-:B------:R-:W-:Y:S02]  /*123a0*/  HADD2.F32 R44, -RZ, R26.reuse.H0_H0 ;  /* 0x2000001aff2c7230 */ /* 0x100fe40000004100 */
[-C--:B------:R-:W-:Y:S01]  /*123b0*/  FMUL.FTZ R29, R48, R39.reuse ;  /* 0x00000027301d7220 */ /* 0x080fe20000410000 */
[----:B------:R-:W-:Y:S02]  /*123c0*/  HADD2.F32 R26, -RZ, R26.H1_H1 ;  /* 0x3000001aff1a7230 */ /* 0x000fe40000004100 */
[-C--:B------:R-:W-:Y:S01]  /*123d0*/  FMUL.FTZ R46, R43, R40.reuse ;  /* 0x000000282b2e7220 */ /* 0x080fe20000410000 */
[C---:B------:R-:W-:Y:S01]  /*123e0*/  FMUL.FTZ R40, R25.reuse, R40 ;  /* 0x0000002819287220 */ /* 0x040fe20000410000 */
[C---:B------:R-:W-:Y:S01]  /*123f0*/  FMUL.FTZ R39, R44.reuse, R39 ;  /* 0x000000272c277220 */ /* 0x040fe20000410000 */
[-C--:B------:R-:W-:Y:S01]  /*12400*/  FFMA.FTZ R44, R44, R36.reuse, -R29 ;  /* 0x000000242c2c7223 */ /* 0x080fe2000001081d */
[----:B------:R-:W-:Y:S01]  /*12410*/  FFMA.FTZ R46, R25, R37, -R46 ;  /* 0x00000025192e7223 */ /* 0x000fe2000001082e */
[----:B------:R-:W-:Y:S01]  /*12420*/  FMUL.FTZ R25, R50, R41 ;  /* 0x0000002932197220 */ /* 0x000fe20000410000 */
[----:B------:R-:W-:Y:S01]  /*12430*/  FFMA.FTZ R36, R48, R36, R39 ;  /* 0x0000002430247223 */ /* 0x000fe20000010027 */
[----:B------:R-:W-:-:S02]  /*12440*/  HADD2.F32 R48, -RZ, R31.H0_H0 ;  /* 0x2000001fff307230 */ /* 0x000fc40000004100 */
[C---:B------:R-:W-:Y:S01]  /*12450*/  FMUL.FTZ R41, R26.reuse, R41 ;  /* 0x000000291a297220 */ /* 0x040fe20000410000 */
[----:B------:R-:W-:Y:S01]  /*12460*/  FFMA.FTZ R25, R26, R38, -R25 ;  /* 0x000000261a197223 */ /* 0x000fe20000010819 */
[----:B------:R-:W-:Y:S02]  /*12470*/  HADD2.F32 R26, -RZ, R28.H0_H0 ;  /* 0x2000001cff1a7230 */ /* 0x000fe40000004100 */
[----:B------:R-:W-:Y:S01]  /*12480*/  FFMA.FTZ R40, R43, R37, R40 ;  /* 0x000000252b287223 */ /* 0x000fe20000010028 */
[----:B------:R-:W-:Y:S02]  /*12490*/  HADD2.F32 R6, -RZ, R6.H1_H1 ;  /* 0x30000006ff067230 */ /* 0x000fe40000004100 */
[-C--:B------:R-:W-:Y:S01]  /*124a0*/  FMUL.FTZ R29, R48, R42.reuse ;  /* 0x0000002a301d7220 */ /* 0x080fe20000410000 */
[----:B------:R-:W-:Y:S01]  /*124b0*/  FMUL.FTZ R35, R30, R42 ;  /* 0x0000002a1e237220 */ /* 0x000fe20000410000 */
[----:B------:R-:W-:Y:S01]  /*124c0*/  FMUL.FTZ R37, R52, R10 ;  /* 0x0000000a34257220 */ /* 0x000fe20000410000 */
[----:B------:R-:W-:-:S02]  /*124d0*/  HADD2.F32 R8, -RZ, R11.H0_H0 ;  /* 0x2000000bff087230 */ /* 0x000fc40000004100 */
[-C--:B------:R-:W-:Y:S01]  /*124e0*/  FFMA.FTZ R29, R30, R34.reuse, -R29 ;  /* 0x000000221e1d7223 */ /* 0x080fe2000001081d */
[----:B------:R-:W-:Y:S01]  /*124f0*/  FFMA.FTZ R35, R48, R34, R35 ;  /* 0x0000002230237223 */ /* 0x000fe20000010023 */
[C---:B------:R-:W-:Y:S01]  /*12500*/  FMUL.FTZ R39, R26.reuse, R10 ;  /* 0x0000000a1a277220 */ /* 0x040fe20000410000 */
[----:B------:R-:W-:Y:S02]  /*12510*/  HADD2.F32 R11, -RZ, R11.H1_H1 ;  /* 0x3000000bff0b7230 */ /* 0x000fe40000004100 */
[-C--:B------:R-:W-:Y:S01]  /*12520*/  FFMA.FTZ R10, R26, R6.reuse, -R37 ;  /* 0x000000061a0a7223 */ /* 0x080fe20000010825 */
[----:B------:R-:W-:Y:S02]  /*12530*/  HADD2.F32 R34, -RZ, R31.H1_H1 ;  /* 0x3000001fff227230 */ /* 0x000fe40000004100 */
[----:B------:R-:W-:Y:S01]  /*12540*/  FFMA.FTZ R26, R52, R6, R39 ;  /* 0x00000006341a7223 */ /* 0x000fe20000010027 */
[----:B------:R-:W-:Y:S02]  /*12550*/  HADD2.F32 R30, -RZ, R27.H1_H1 ;  /* 0x3000001bff1e7230 */ /* 0x000fe40000004100 */
[----:B------:R-:W-:Y:S01]  /*12560*/  FFMA.FTZ R41, R50, R38, R41 ;  /* 0x0000002632297223 */ /* 0x000fe20000010029 */
[----:B------:R-:W-:-:S02]  /*12570*/  HADD2.F32 R43, -RZ, R32.H1_H1 ;  /* 0x30000020ff2b7230 */ /* 0x000fc40000004100 */
[-C--:B------:R-:W-:Y:S01]  /*12580*/  FMUL.FTZ R27, R34, R8.reuse ;  /* 0x00000008221b7220 */ /* 0x080fe20000410000 */
[----:B------:R-:W-:Y:S02]  /*12590*/  HADD2.F32 R37, -RZ, R28.H1_H1 ;  /* 0x3000001cff257230 */ /* 0x000fe40000004100 */
[C---:B------:R-:W-:Y:S01]  /*125a0*/  FMUL.FTZ R31, R30.reuse, R8 ;  /* 0x000000081e1f7220 */ /* 0x040fe20000410000 */
[--C-:B------:R-:W-:Y:S02]  /*125b0*/  HADD2.F32 R4, -RZ, R7.reuse.H0_H0 ;  /* 0x20000007ff047230 */ /* 0x100fe40000004100 */
[-C--:B------:R-:W-:Y:S01]  /*125c0*/  FMUL.FTZ R6, R43, R11.reuse ;  /* 0x0000000b2b067220 */ /* 0x080fe20000410000 */
[----:B------:R-:W-:Y:S02]  /*125d0*/  HADD2.F32 R7, -RZ, R7.H1_H1 ;  /* 0x30000007ff077230 */ /* 0x000fe40000004100 */
[C---:B------:R-:W-:Y:S01]  /*125e0*/  FMUL.FTZ R8, R37.reuse, R11 ;  /* 0x0000000b25087220 */ /* 0x040fe20000410000 */
        /* <DEDUP_REMOVED lines=14> */
.L_x_631:
[----:B------:R-:W-:Y:S05]  /*126d0*/  BSYNC B1 ;  /* 0x0000000000017941 */ /* 0x000fea0003800000 */
.L_x_630:
[----:B------:R-:W-:Y:S05]  /*126e0*/  @P1 BRA `(.L_x_606) ;  /* 0x0000000400901947 */ /* 0x000fea0003800000 */
[----:B0-----:R-:W2:Y:S04]  /*126f0*/  LDL R4, [R1+0x108] ;  /* 0x0001080001047983 */ /* 0x001ea80000100800 */
[----:B------:R-:W3:Y:S01]  /*12700*/  LDL R5, [R1+0x14] ;  /* 0x0000140001057983 */ /* 0x000ee20000100800 */
[----:B------:R-:W-:Y:S01]  /*12710*/  SHF.R.U32.HI R7, RZ, 0x3, R49 ;  /* 0x00000003ff077819 */ /* 0x000fe20000011631 */
[----:B------:R-:W-:Y:S02]  /*12720*/  HADD2.F32 R34, -RZ, R3.H0_H0 ;  /* 0x20000003ff227230 */ /* 0x000fe40000004100 */
[----:B------:R-:W-:Y:S02]  /*12730*/  HADD2.F32 R36, -RZ, R15.H0_H0 ;  /* 0x2000000fff247230 */ /* 0x000fe40000004100 */
[----:B------:R-:W-:-:S02]  /*12740*/  HADD2.F32 R38, -RZ, R20.H0_H0 ;  /* 0x20000014ff267230 */ /* 0x000fc40000004100 */
[----:B------:R-:W-:Y:S02]  /*12750*/  HADD2.F32 R39, -RZ, R3.H1_H1 ;  /* 0x30000003ff277230 */ /* 0x000fe40000004100 */
[----:B------:R-:W-:Y:S02]  /*12760*/  HADD2.F32 R41, -RZ, R15.H1_H1 ;  /* 0x3000000fff297230 */ /* 0x000fe40000004100 */
[----:B------:R-:W-:Y:S01]  /*12770*/  HADD2.F32 R43, -RZ, R20.H1_H1 ;  /* 0x30000014ff2b7230 */ /* 0x000fe20000004100 */
[----:B--2---:R-:W-:Y:S02]  /*12780*/  R2UR UR4, R4 ;  /* 0x00000000040472ca */ /* 0x004fe400000e0000 */
[----:B------:R-:W-:Y:S01]  /*12790*/  SHF.R.S32.HI R4, RZ, 0x1f, R213 ;  /* 0x0000001fff047819 */ /* 0x000fe200000114d5 */
[----:B---3--:R-:W-:-:S03]  /*127a0*/  IMAD.MOV.U32 R6, RZ, RZ, R5 ;  /* 0x000000ffff067224 */ /* 0x008fc600078e0005 */
[CC--:B------:R-:W-:Y:S02]  /*127b0*/  LEA.HI R5, R4.reuse, R213.reuse, RZ, 0x6 ;  /* 0x000000d504057211 */ /* 0x0c0fe400078f30ff */
[----:B------:R-:W-:Y:S02]  /*127c0*/  LEA.HI R4, R4, R213, RZ, 0x3 ;  /* 0x000000d504047211 */ /* 0x000fe400078f18ff */
[----:B------:R-:W-:Y:S01]  /*127d0*/  LEA.HI R0, R0, R6, RZ, 0x1d ;  /* 0x0000000600007211 */ /* 0x000fe200078fe8ff */
[----:B------:R-:W-:Y:S01]  /*127e0*/  IMAD.SHL.U32 R6, R5, 0x80, RZ ;  /* 0x0000008005067824 */ /* 0x000fe200078e00ff */
[----:B------:R-:W-:Y:S02]  /*127f0*/  LOP3.LUT R4, R49, 0x38, R4, 0xf8, !PT ;  /* 0x0000003831047812 */ /* 0x000fe400078ef804 */
[----:B------:R-:W-:Y:S02]  /*12800*/  SHF.R.S32.HI R5, RZ, 0x1f, R0 ;  /* 0x0000001fff057819 */ /* 0x000fe40000011400 */
[----:B------:R-:W-:-:S02]  /*12810*/  LOP3.LUT R9, R4, R7, RZ, 0x3c, !PT ;  /* 0x0000000704097212 */ /* 0x000fc400078e3cff */
[----:B------:R-:W-:Y:S02]  /*12820*/  LEA.HI R5, R5, R0, RZ, 0x3 ;  /* 0x0000000005057211 */ /* 0x000fe400078f18ff */
[----:B------:R-:W-:-:S03]  /*12830*/  SHF.L.U32 R4, R0, 0x3, RZ ;  /* 0x0000000300047819 */ /* 0x000fc600000006ff */
[----:B------:R-:W-:Y:S01]  /*12840*/  IMAD.SHL.U32 R5, R5, 0x400, RZ ;  /* 0x0000040005057824 */ /* 0x000fe200078e00ff */
[----:B------:R-:W-:-:S04]  /*12850*/  LOP3.LUT R4, R49, 0x38, R4, 0xf8, !PT ;  /* 0x0000003831047812 */ /* 0x000fc800078ef804 */
[----:B------:R-:W-:Y:S02]  /*12860*/  LOP3.LUT R8, R4, R7, RZ, 0x3c, !PT ;  /* 0x0000000704087212 */ /* 0x000fe400078e3cff */
[----:B------:R-:W-:-:S04]  /*12870*/  LOP3.LUT R25, R5, 0x7fffe000, RZ, 0xc0, !PT ;  /* 0x7fffe00005197812 */ /* 0x000fc800078ec0ff */
[----:B-----5:R-:W-:Y:S02]  /*12880*/  IADD3 R25, R8, R25, R47 ;  /* 0x0000001908197210 */ /* 0x020fe40007ffe02f */
[----:B------:R-:W-:-:S03]  /*12890*/  LOP3.LUT R6, R6, 0xffffe000, RZ, 0xc0, !PT ;  /* 0xffffe00006067812 */ /* 0x000fc600078ec0ff */
[----:B------:R-:W-:Y:S01]  /*128a0*/  IMAD R25, R25, 0x2, R18 ;  /* 0x0000000219197824 */ /* 0x000fe200078e0212 */
[----:B------:R-:W-:-:S04]  /*128b0*/  IADD3 R0, R9, R6, R47 ;  /* 0x0000000609007210 */ /* 0x000fc80007ffe02f */
[----:B------:R-:W0:Y:S01]  /*128c0*/  LDS.128 R8, [R25+0x14400] ;  /* 0x0144000019087984 */ /* 0x000e220000000c00 */
[----:B------:R-:W-:-:S05]  /*128d0*/  LEA R0, R0, UR4, 0x1 ;  /* 0x0000000400007c11 */ /* 0x000fca000f8e08ff */
[----:B------:R-:W1:Y:S01]  /*128e0*/  LDS.128 R4, [R0] ;  /* 0x0000000000047984 */ /* 0x000e620000000c00 */
[--C-:B0-----:R-:W-:Y:S02]  /*128f0*/  HADD2.F32 R30, -RZ, R8.reuse.H0_H0 ;  /* 0x20000008ff1e7230 */ /* 0x101fe40000004100 */
[----:B------:R-:W-:-:S03]  /*12900*/  HADD2.F32 R8, -RZ, R8.H1_H1 ;  /* 0x30000008ff087230 */ /* 0x000fc60000004100 */
[-C--:B------:R-:W-:Y:S01]  /*12910*/  FMUL.FTZ R35, R36, R30.reuse ;  /* 0x0000001e24237220 */ /* 0x080fe20000410000 */
[----:B------:R-:W-:Y:S01]  /*12920*/  FMUL.FTZ R37, R34, R30 ;  /* 0x0000001e22257220 */ /* 0x000fe20000410000 */
[----:B------:R-:W-:Y:S02]  /*12930*/  HADD2.F32 R30, -RZ, R12.H0_H0 ;  /* 0x2000000cff1e7230 */ /* 0x000fe40000004100 */
[--C-:B-1----:R-:W-:Y:S02]  /*12940*/  HADD2.F32 R26, -RZ, R4.reuse.H0_H0 ;  /* 0x20000004ff1a7230 */ /* 0x102fe40000004100 */
[----:B------:R-:W-:Y:S02]  /*12950*/  HADD2.F32 R4, -RZ, R4.H1_H1 ;  /* 0x30000004ff047230 */ /* 0x000fe40000004100 */
[-C--:B------:R-:W-:Y:S01]  /*12960*/  FMUL.FTZ R3, R30, R8.reuse ;  /* 0x000000081e037220 */ /* 0x080fe20000410000 */
[--C-:B------:R-:W-:Y:S02]  /*12970*/  HADD2.F32 R31, -RZ, R9.reuse.H0_H0 ;  /* 0x20000009ff1f7230 */ /* 0x100fe40000004100 */
[----:B------:R-:W-:Y:S01]  /*12980*/  FMUL.FTZ R15, R38, R8 ;  /* 0x00000008260f7220 */ /* 0x000fe20000410000 */
[----:B------:R-:W-:-:S02]  /*12990*/  HADD2.F32 R9, -RZ, R9.H1_H1 ;  /* 0x30000009ff097230 */ /* 0x000fc40000004100 */
[-C--:B------:R-:W-:Y:S01]  /*129a0*/  FFMA.FTZ R20, R38, R4.reuse, R3 ;  /* 0x0000000426147223 */ /* 0x080fe20000010003 */
[----:B------:R-:W-:Y:S02]  /*129b0*/  HADD2.F32 R3, -RZ, R12.H1_H1 ;  /* 0x3000000cff037230 */ /* 0x000fe40000004100 */
[----:B------:R-:W-:Y:S01]  /*129c0*/  FFMA.FTZ R8, R30, R4, -R15 ;  /* 0x000000041e087223 */ /* 0x000fe2000001080f */
[--C-:B------:R-:W-:Y:S02]  /*129d0*/  HADD2.F32 R27, -RZ, R5.reuse.H0_H0 ;  /* 0x20000005ff1b7230 */ /* 0x100fe40000004100 */
[-C--:B------:R-:W-:Y:S01]  /*129e0*/  FMUL.FTZ R4, R43, R9.reuse ;  /* 0x000000092b047220 */ /* 0x080fe20000410000 */
[----:B------:R-:W-:Y:S02]  /*129f0*/  HADD2.F32 R5, -RZ, R5.H1_H1 ;  /* 0x30000005ff057230 */ /* 0x000fe40000004100 */
[----:B------:R-:W-:Y:S01]  /*12a00*/  FMUL.FTZ R12, R3, R9 ;  /* 0x00000009030c7220 */ /* 0x000fe20000410000 */
[----:B------:R-:W-:-:S02]  /*12a10*/  HADD2.F32 R32, -RZ, R10.H0_H0 ;  /* 0x2000000aff207230 */ /* 0x000fc40000004100 */
[----:B------:R-:W-:Y:S02]  /*12a20*/  HADD2.F32 R10, -RZ, R10.H1_H1 ;  /* 0x3000000aff0a7230 */ /* 0x000fe40000004100 */
[----:B------:R-:W-:Y:S02]  /*12a30*/  HADD2.F32 R38, -RZ, R24.H0_H0 ;  /* 0x20000018ff267230 */ /* 0x000fe40000004100 */
[----:B------:R-:W-:Y:S01]  /*12a40*/  FFMA.FTZ R3, R3, R5, -R4 ;  /* 0x0000000503037223 */ /* 0x000fe20000010804 */
[----:B------:R-:W-:Y:S02]  /*12a50*/  HADD2.F32 R28, -RZ, R6.H0_H0 ;  /* 0x20000006ff1c7230 */ /* 0x000fe40000004100 */
[-C--:B------:R-:W-:Y:S01]  /*12a60*/  FFMA.FTZ R35, R34, R26.reuse, -R35 ;  /* 0x0000001a22237223 */ /* 0x080fe20000010823 */
[----:B------:R-:W-:Y:S01]  /*12a70*/  FFMA.FTZ R37, R36, R26, R37 ;  /* 0x0000001a24257223 */ /* 0x000fe20000010025 */
[----:B------:R-:W-:Y:S02]  /*12a80*/  HADD2.F32 R4, -RZ, R14.H0_H0 ;  /* 0x2000000eff047230 */ /* 0x000fe40000004100 */
[----:B------:R-:W-:Y:S01]  /*12a90*/  FMUL.FTZ R26, R41, R31 ;  /* 0x0000001f291a7220 */ /* 0x000fe20000410000 */
[----:B------:R-:W-:-:S02]  /*12aa0*/  HADD2.F32 R6, -RZ, R6.H1_H1 ;  /* 0x30000006ff067230 */ /* 0x000fc40000004100 */
[----:B------:R-:W-:Y:S01]  /*12ab0*/  FFMA.FTZ R9, R43, R5, R12 ;  /* 0x000000052b097223 */ /* 0x000fe2000001000c */
[-C--:B------:R-:W-:Y:S01]  /*12ac0*/  FMUL.FTZ R5, R38, R10.reuse ;  /* 0x0000000a26057220 */ /* 0x080fe20000410000 */
[C---:B------:R-:W-:Y:S01]  /*12ad0*/  FMUL.FTZ R30, R39.reuse, R31 ;  /* 0x0000001f271e7220 */ /* 0x040fe20000410000 */
[----:B------:R-:W-:Y:S02]  /*12ae0*/  HADD2.F32 R33, -RZ, R11.H0_H0 ;  /* 0x2000000bff217230 */ /* 0x000fe40000004100 */
[----:B------:R-:W-:Y:S01]  /*12af0*/  FFMA.FTZ R26, R39, R27, -R26 ;  /* 0x0000001b271a7223 */ /* 0x000fe2000001081a */
[----:B------:R-:W-:Y:S02]  /*12b00*/  HADD2.F32 R36, -RZ, R21.H0_H0 ;  /* 0x20000015ff247230 */ /* 0x000fe40000004100 */
[C---:B------:R-:W-:Y:S01]  /*12b10*/  FMUL.FTZ R31, R4.reuse, R10 ;  /* 0x0000000a041f7220 */ /* 0x040fe20000410000 */
[----:B------:R-:W-:Y:S02]  /*12b20*/  HADD2.F32 R11, -RZ, R11.H1_H1 ;  /* 0x3000000bff0b7230 */ /* 0x000fe40000004100 */
[----:B------:R-:W-:Y:S01]  /*12b30*/  FFMA.FTZ R10, R4, R6, -R5 ;  /* 0x00000006040a7223 */ /* 0x000fe20000010805 */
[----:B------:R-:W-:-:S02]  /*12b40*/  HADD2.F32 R34, -RZ, R13.H0_H0 ;  /* 0x2000000dff227230 */ /* 0x000fc40000004100 */
[----:B------:R-:W-:Y:S02]  /*12b50*/  HADD2.F32 R21, -RZ, R21.H1_H1 ;  /* 0x30000015ff157230 */ /* 0x000fe40000004100 */
[----:B------:R-:W-:Y:S02]  /*12b60*/  HADD2.F32 R39, -RZ, R24.H1_H1 ;  /* 0x30000018ff277230 */ /* 0x000fe40000004100 */
[----:B------:R-:W-:Y:S02]  /*12b70*/  HADD2.F32 R13, -RZ, R13.H1_H1 ;  /* 0x3000000dff0d7230 */ /* 0x000fe40000004100 */
[----:B------:R-:W-:Y:S02]  /*12b80*/  HADD2.F32 R5, -RZ, R14.H1_H1 ;  /* 0x3000000eff057230 */ /* 0x000fe40000004100 */
[--C-:B------:R-:W-:Y:S02]  /*12b90*/  HADD2.F32 R29, -RZ, R7.reuse.H0_H0 ;  /* 0x20000007ff1d7230 */ /* 0x100fe40000004100 */
[----:B------:R-:W-:Y:S01]  /*12ba0*/  FFMA.FTZ R30, R41, R27, R30 ;  /* 0x0000001b291e7223 */ /* 0x000fe2000001001e */
[----:B------:R-:W-:-:S02]  /*12bb0*/  HADD2.F32 R7, -RZ, R7.H1_H1 ;  /* 0x30000007ff077230 */ /* 0x000fc40000004100 */
[----:B------:R-:W-:Y:S01]  /*12bc0*/  FMUL.FTZ R15, R36, R32 ;  /* 0x00000020240f7220 */ /* 0x000fe20000410000 */
[----:B------:R-:W-:Y:S01]  /*12bd0*/  FFMA.FTZ R12, R38, R6, R31 ;  /* 0x00000006260c7223 */ /* 0x000fe2000001001f */
[----:B------:R-:W-:Y:S01]  /*12be0*/  FMUL.FTZ R4, R21, R33 ;  /* 0x0000002115047220 */ /* 0x000fe20000410000 */
[----:B------:R-:W-:Y:S01]  /*12bf0*/  FMUL.FTZ R14, R39, R11 ;  /* 0x0000000b270e7220 */ /* 0x000fe20000410000 */
[C---:B------:R-:W-:Y:S01]  /*12c00*/  FMUL.FTZ R27, R34.reuse, R32 ;  /* 0x00000020221b7220 */ /* 0x040fe20000410000 */
[----:B------:R-:W-:Y:S01]  /*12c10*/  FMUL.FTZ R6, R13, R33 ;  /* 0x000000210d067220 */ /* 0x000fe20000410000 */
[----:B------:R-:W-:Y:S01]  /*12c20*/  FMUL.FTZ R24, R5, R11 ;  /* 0x0000000b05187220 */ /* 0x000fe20000410000 */
[-C--:B------:R-:W-:Y:S01]  /*12c30*/  FFMA.FTZ R15, R34, R28.reuse, -R15 ;  /* 0x0000001c220f7223 */ /* 0x080fe2000001080f */
[----:B------:R-:W-:Y:S01]  /*12c40*/  FFMA.FTZ R11, R13, R29, -R4 ;  /* 0x0000001d0d0b7223 */ /* 0x000fe20000010804 */
[----:B------:R-:W-:Y:S01]  /*12c50*/  FFMA.FTZ R14, R5, R7, -R14 ;  /* 0x00000007050e7223 */ /* 0x000fe2000001080e */
[----:B------:R-:W-:Y:S01]  /*12c60*/  FFMA.FTZ R27, R36, R28, R27 ;  /* 0x0000001c241b7223 */ /* 0x000fe2000001001b */
[----:B------:R-:W-:Y:S01]  /*12c70*/  FFMA.FTZ R29, R21, R29, R6 ;  /* 0x0000001d151d7223 */ /* 0x000fe20000010006 */
[----:B------:R-:W-:Y:S01]  /*12c80*/  FFMA.FTZ R24, R39, R7, R24 ;  /* 0x0000000727187223 */ /* 0x000fe20000010018 */
[----:B------:R-:W-:-:S02]  /*12c90*/  F2FP.F16.F32.PACK_AB R4, R8, R35 ;  /* 0x000000230804723e */ /* 0x000fc400000000ff */
[----:B------:R-:W-:Y:S02]  /*12ca0*/  F2FP.F16.F32.PACK_AB R5, R3, R26 ;  /* 0x0000001a0305723e */ /* 0x000fe400000000ff */
[----:B------:R-:W-:Y:S02]  /*12cb0*/  F2FP.F16.F32.PACK_AB R6, R10, R15 ;  /* 0x0000000f0a06723e */ /* 0x000fe400000000ff */
[----:B------:R-:W-:Y:S02]  /*12cc0*/  F2FP.F16.F32.PACK_AB R7, R14, R11 ;  /* 0x0000000b0e07723e */ /* 0x000fe400000000ff */
[----:B------:R-:W-:Y:S02]  /*12cd0*/  F2FP.F16.F32.PACK_AB R8, R20, R37 ;  /* 0x000000251408723e */ /* 0x000fe400000000ff */
[----:B------:R-:W-:Y:S02]  /*12ce0*/  F2FP.F16.F32.PACK_AB R9, R9, R30 ;  /* 0x0000001e0909723e */ /* 0x000fe400000000ff */
[----:B------:R-:W-:-:S02]  /*12cf0*/  F2FP.F16.F32.PACK_AB R10, R12, R27 ;  /* 0x0000001b0c0a723e */ /* 0x000fc400000000ff */
[----:B------:R-:W-:Y:S01]  /*12d00*/  F2FP.F16.F32.PACK_AB R11, R24, R29 ;  /* 0x0000001d180b723e */ /* 0x000fe200000000ff */
[----:B------:R1:W-:Y:S04]  /*12d10*/  STS.128 [R0], R4 ;  /* 0x0000000400007388 */ /* 0x0003e80000000c00 */
[----:B------:R1:W-:Y:S02]  /*12d20*/  STS.128 [R25+0x14400], R8 ;  /* 0x0144000819007388 */ /* 0x0003e40000000c00 */
.L_x_606:
[----:B------:R-:W-:Y:S05]  /*12d30*/  BSYNC B0 ;  /* 0x0000000000007941 */ /* 0x000fea0003800000 */
.L_x_575:
[----:B------:R-:W-:Y:S01]  /*12d40*/  @!PT LDS RZ, [RZ] ;  /* 0x00000000fffff984 */ /* 0x000fe20000000800 */
[----:B------:R-:W-:Y:S01]  /*12d50*/  @!PT LDS RZ, [RZ] ;  /* 0x00000000fffff984 */ /* 0x000fe20000000800 */
[----:B------:R-:W-:Y:S01]  /*12d60*/  @!PT LDS RZ, [RZ] ;  /* 0x00000000fffff984 */ /* 0x000fe20000000800 */
[----:B------:R-:W-:Y:S01]  /*12d70*/  @!PT LDS RZ, [RZ] ;  /* 0x00000000fffff984 */ /* 0x000fe20000000800 */
[----:B------:R4:W-:Y:S06]  /*12d80*/  MEMBAR.ALL.CTA ;  /* 0x0000000000007992 */ /* 0x0009ec0000008000 */
[----:B----4-:R-:W4:Y:S01]  /*12d90*/  FENCE.VIEW.ASYNC.S ;  /* 0x00000000000073c6 */ /* 0x010f220000000000 */
[----:B------:R-:W-:Y:S05]  /*12da0*/  WARPSYNC.ALL ;  /* 0x0000000000007948 */ /* 0x000fea0003800000 */
[----:B----4-:R-:W-:Y:S06]  /*12db0*/  BAR.SYNC.DEFER_BLOCKING 0xd, 0x100 ;  /* 0x0344000000007b1d */ /* 0x010fec0000010000 */
.L_x_573:
[----:B------:R-:W-:-:S06]  /*12dc0*/  ULOP3.LUT UR4, UR60, 0x1, URZ, 0xfc, !UPT ;  /* 0x000000013c047892 */ /* 0x000fcc000f8efc3f */
[----:B-1----:R-:W-:-:S05]  /*12dd0*/  IMAD.U32 R0, RZ, RZ, UR4 ;  /* 0x00000004ff007e24 */ /* 0x002fca000f8e00ff */
[----:B------:R-:W-:-:S13]  /*12de0*/  ISETP.NE.AND P0, PT, R0, 0x3, PT ;  /* 0x000000030000780c */ /* 0x000fda0003f05270 */
[----:B------:R-:W-:Y:S05]  /*12df0*/  @!P0 BRA `(.L_x_632) ;  /* 0x0000000000048947 */ /* 0x000fea0003800000 */
[----:B------:R-:W-:Y:S01]  /*12e00*/  BPT.TRAP 0x1 ;  /* 0x000000040000795c */ /* 0x000fe20000300000 */
.L_x_632:
[----:B------:R-:W-:Y:S02]  /*12e10*/  LEA R0, R220, R18, 0x3 ;  /* 0x00000012dc007211 */ /* 0x000fe400078e18ff */
[----:B0-----:R-:W-:-:S04]  /*12e20*/  SHF.L.U32 R3, R221, 0x1f, RZ ;  /* 0x0000001fdd037819 */ /* 0x001fc800000006ff */
[----:B------:R0:W1:Y:S01]  /*12e30*/  SYNCS.PHASECHK.TRANS64.TRYWAIT P2, [R0+URZ+0x38830], R3 ;  /* 0x03883003000075a7 */ /* 0x000062000804017f */
[----:B------:R-:W-:Y:S05]  /*12e40*/  @!P0 BRA `(.L_x_633) ;  /* 0x0000000000048947 */ /* 0x000fea0003800000 */
[----:B------:R-:W-:Y:S01]  /*12e50*/  BPT.TRAP 0x1 ;  /* 0x000000040000795c */ /* 0x000fe20000300000 */
.L_x_633:
[----:B--23--:R-:W2:Y:S01]  /*12e60*/  S2R R4, SR_TID.X ;  /* 0x0000000000047919 */ /* 0x00cea20000002100 */
[----:B------:R-:W-:Y:S01]  /*12e70*/  IMAD.MOV.U32 R151, RZ, RZ, RZ ;  /* 0x000000ffff977224 */ /* 0x000fe200078e00ff */
[----:B--2---:R-:W-:-:S04]  /*12e80*/  LOP3.LUT R4, R4, 0x7f, RZ, 0xc0, !PT ;  /* 0x0000007f04047812 */ /* 0x004fc800078ec0ff */
[----:B------:R-:W-:Y:S01]  /*12e90*/  ISETP.NE.AND P1, PT, R4, RZ, PT ;  /* 0x000000ff0400720c */ /* 0x000fe20003f25270 */
[----:B-1----:R-:W-:-:S12]  /*12ea0*/  @P2 BRA `(.L_x_634) ;  /* 0x0000000000082947 */ /* 0x002fd80003800000 */
[----:B------:R-:W1:Y:S02]  /*12eb0*/  SYNCS.PHASECHK.TRANS64.TRYWAIT P2, [R0+URZ+0x38830], R3 ;  /* 0x03883003000075a7 */ /* 0x000e64000804017f */
[----:B-1----:R-:W-:Y:S05]  /*12ec0*/  @!P2 BRA `(.L_x_635) ;  /* 0x0000018800e4a947 */ /* 0x002fea0003800000 */
.L_x_634:
[----:B------:R-:W-:Y:S05]  /*12ed0*/  WARPSYNC.ALL ;  /* 0x0000000000007948 */ /* 0x000fea0003800000 */
[----:B01----:R-:W-:Y:S01]  /*12ee0*/  VIADD R3, R18, 0x24400 ;  /* 0x0002440012037836 */ /* 0x003fe20000000000 */
[----:B------:R-:W-:Y:S01]  /*12ef0*/  R2UR UR12, R2 ;  /* 0x00000000020c72ca */ /* 0x000fe200000e0000 */
[----:B------:R-:W-:Y:S01]  /*12f00*/  WARPGROUP.ARRIVE ;  /* 0x00000000000079c5 */ /* 0x000fe20000000000 */
[----:B------:R-:W-:Y:S01]  /*12f10*/  UMOV UR9, 0x40000040 ;  /* 0x4000004000097882 */ /* 0x000fe20000000000 */
[----:B------:R-:W-:Y:S01]  /*12f20*/  IMAD.MOV.U32 R5, RZ, RZ, 0x40000040 ;  /* 0x40000040ff057424 */ /* 0x000fe200078e00ff */
[----:B------:R-:W-:Y:S01]  /*12f30*/  SHF.R.U32.HI R3, RZ, 0x4, R3 ;  /* 0x00000004ff037819 */ /* 0x000fe20000011603 */
[----:B------:R-:W-:Y:S01]  /*12f40*/  UMOV UR5, UR9 ;  /* 0x0000000900057c82 */ /* 0x000fe20008000000 */
[----:B------:R-:W-:Y:S01]  /*12f50*/  MOV R7, 0x40000040 ;  /* 0x4000004000077802 */ /* 0x000fe20000000f00 */
[----:B------:R-:W-:Y:S01]  /*12f60*/  UMOV UR17, 0x40000040 ;  /* 0x4000004000117882 */ /* 0x000fe20000000000 */
[----:B------:R-:W-:Y:S01]  /*12f70*/  LOP3.LUT R3, R3, 0x3fff, RZ, 0xc0, !PT ;  /* 0x00003fff03037812 */ /* 0x000fe200078ec0ff */
[----:B------:R-:W-:Y:S01]  /*12f80*/  IMAD.U32 R11, RZ, RZ, UR9 ;  /* 0x00000009ff0b7e24 */ /* 0x000fe2000f8e00ff */
[----:B------:R-:W-:Y:S01]  /*12f90*/  R2UR UR7, R5 ;  /* 0x00000000050772ca */ /* 0x000fe200000e0000 */
[----:B------:R-:W-:Y:S01]  /*12fa0*/  IMAD.MOV.U32 R5, RZ, RZ, 0x40000040 ;  /* 0x40000040ff057424 */ /* 0x000fe200078e00ff */
[----:B------:R-:W-:Y:S01]  /*12fb0*/  LOP3.LUT R224, R3, 0x10000, RZ, 0xfc, !PT ;  /* 0x0001000003e07812 */ /* 0x000fe200078efcff */
[----:B------:R-:W-:Y:S01]  /*12fc0*/  IMAD.MOV.U32 R3, RZ, RZ, 0x40000040 ;  /* 0x40000040ff037424 */ /* 0x000fe200078e00ff */
[----:B------:R-:W-:Y:S01]  /*12fd0*/  ULOP3.LUT UR12, UR12, 0x10000, URZ, 0xfc, !UPT ;  /* 0x000100000c0c7892 */ /* 0x000fe2000f8efc3f */
[----:B------:R-:W-:-:S02]  /*12fe0*/  P2R R8, PR, RZ, 0x1 ;  /* 0x00000001ff087803 */ /* 0x000fc40000000000 */
[----:B------:R-:W-:Y:S01]  /*12ff0*/  IMAD R2, R220, 0xa00, R224 ;  /* 0x00000a00dc027824 */ /* 0x000fe200078e02e0 */
[----:B------:R-:W-:-:S03]  /*13000*/  R2UR UR11, R3 ;  /* 0x00000000030b72ca */ /* 0x000fc600000e0000 */
[----:B------:R-:W-:Y:S01]  /*13010*/  UMOV UR8, UR12 ;  /* 0x0000000c00087c82 */ /* 0x000fe20008000000 */
[C---:B------:R-:W-:Y:S01]  /*13020*/  R2UR UR10, R2.reuse ;  /* 0x00000000020a72ca */ /* 0x040fe200000e0000 */
[----:B------:R-:W-:Y:S01]  /*13030*/  UMOV UR4, UR8 ;  /* 0x0000000800047c82 */ /* 0x000fe20008000000 */
[C---:B------:R-:W-:Y:S01]  /*13040*/  IADD3 R4, R2.reuse, 0x80, RZ ;  /* 0x0000008002047810 */ /* 0x040fe20007ffe0ff */
[----:B------:R-:W-:Y:S02]  /*13050*/  VIADD R6, R2, 0x180 ;  /* 0x0000018002067836 */ /* 0x000fe40000000000 */
[----:B------:R-:W-:Y:S01]  /*13060*/  IMAD.U32 R10, RZ, RZ, UR8 ;  /* 0x00000008ff0a7e24 */ /* 0x000fe2000f8e00ff */
[----:B------:R-:W-:Y:S02]  /*13070*/  R2UR UR6, R4 ;  /* 0x00000000040672ca */ /* 0x000fe400000e0000 */
[----:B------:R-:W-:Y:S02]  /*13080*/  IADD3 R4, R2, 0x100, RZ ;  /* 0x0000010002047810 */ /* 0x000fe40007ffe0ff */
[----:B------:R0:W-:Y:S03]  /*13090*/  STL.64 [R1+0x58], R10 ;  /* 0x0000580a01007387 */ /* 0x0001e60000100a00 */
[----:B------:R-:W-:Y:S01]  /*130a0*/  HGMMA.64x16x16.F32 R56, gdesc[UR8], RZ, !UPT, gsb0 ;  /* 0x00200000083879f0 */ /* 0x000fe2000c0008ff */
[----:B0-----:R-:W-:-:S02]  /*130b0*/  IMAD.U32 R11, RZ, RZ, UR17 ;  /* 0x00000011ff0b7e24 */ /* 0x001fc4000f8e00ff */
[----:B------:R-:W-:Y:S02]  /*130c0*/  WARPGROUP.DEPBAR.LE gsb0, 0x0 ;  /* 0x00008000000079c5 */ /* 0x000fe40000010000 */
[----:B------:R-:W-:-:S06]  /*130d0*/  WARPGROUP.ARRIVE ;  /* 0x00000000000079c5 */ /* 0x000fcc0000000000 */
[----:B------:R-:W-:Y:S01]  /*130e0*/  HGMMA.64x16x16.F32 R48, gdesc[UR4], RZ, !UPT, gsb0 ;  /* 0x00200000043079f0 */ /* 0x000fe2000c0008ff */
[----:B------:R-:W-:Y:S01]  /*130f0*/  R2UR UR6, R4 ;  /* 0x00000000040672ca */ /* 0x000fe200000e0000 */
[----:B------:R-:W-:Y:S01]  /*13100*/  UMOV UR4, UR8 ;  /* 0x0000000800047c82 */ /* 0x000fe20008000000 */
[----:B------:R-:W-:Y:S01]  /*13110*/  R2UR UR7, R5 ;  /* 0x00000000050772ca */ /* 0x000fe200000e0000 */
[----:B------:R-:W-:Y:S01]  /*13120*/  UMOV UR5, UR9 ;  /* 0x0000000900057c82 */ /* 0x000fe20008000000 */
[----:B------:R-:W-:Y:S02]  /*13130*/  VIADD R4, R2, 0x200 ;  /* 0x0000020002047836 */ /* 0x000fe40000000000 */
[----:B------:R-:W-:-:S03]  /*13140*/  IMAD.MOV.U32 R5, RZ, RZ, 0x40000040 ;  /* 0x40000040ff057424 */ /* 0x000fc600078e00ff */
[----:B------:R-:W-:Y:S02]  /*13150*/  R2UR UR10, R4 ;  /* 0x00000000040a72ca */ /* 0x000fe400000e0000 */
[----:B------:R-:W-:Y:S01]  /*13160*/  R2UR UR11, R5 ;  /* 0x00000000050b72ca */ /* 0x000fe200000e0000 */
[----:B------:R-:W-:Y:S01]  /*13170*/  IMAD.MOV.U32 R5, RZ, RZ, 0x40000040 ;  /* 0x40000040ff057424 */ /* 0x000fe200078e00ff */
[----:B------:R-:W-:Y:S01]  /*13180*/  IADD3 R4, R2, 0x82, RZ ;  /* 0x0000008202047810 */ /* 0x000fe20007ffe0ff */
[----:B------:R-:W-:Y:S02]  /*13190*/  WARPGROUP.DEPBAR.LE gsb0, 0x0 ;  /* 0x00008000000079c5 */ /* 0x000fe40000010000 */
[----:B-----5:R-:W-:-:S06]  /*131a0*/  WARPGROUP.ARRIVE ;  /* 0x00000000000079c5 */ /* 0x020fcc0000000000 */
[----:B------:R-:W-:Y:S01]  /*131b0*/  HGMMA.64x16x16.F32 R40, gdesc[UR4], RZ, !UPT, gsb0 ;  /* 0x00200000042879f0 */ /* 0x000fe2000c0008ff */
[----:B------:R-:W-:Y:S01]  /*131c0*/  R2UR UR6, R6 ;  /* 0x00000000060672ca */ /* 0x000fe200000e0000 */
[----:B------:R-:W-:Y:S01]  /*131d0*/  UMOV UR4, UR8 ;  /* 0x0000000800047c82 */ /* 0x000fe20008000000 */
[----:B------:R-:W-:Y:S01]  /*131e0*/  R2UR UR7, R7 ;  /* 0x00000000070772ca */ /* 0x000fe200000e0000 */
[----:B------:R-:W-:Y:S01]  /*131f0*/  UMOV UR5, UR9 ;  /* 0x0000000900057c82 */ /* 0x000fe20008000000 */
[----:B------:R-:W-:Y:S02]  /*13200*/  VIADD R6, R2, 0x2 ;  /* 0x0000000202067836 */ /* 0x000fe40000000000 */
[----:B------:R-:W-:-:S03]  /*13210*/  IMAD.MOV.U32 R7, RZ, RZ, 0x40000040 ;  /* 0x40000040ff077424 */ /* 0x000fc600078e00ff */
[----:B------:R-:W-:Y:S01]  /*13220*/  R2UR UR18, R6 ;  /* 0x00000000061272ca */ /* 0x000fe200000e0000 */
[----:B------:R-:W-:Y:S01]  /*13230*/  VIADD R6, R2, 0x182 ;  /* 0x0000018202067836 */ /* 0x000fe20000000000 */
[----:B------:R-:W-:Y:S02]  /*13240*/  R2UR UR19, R7 ;  /* 0x00000000071372ca */ /* 0x000fe400000e0000 */
[----:B------:R-:W-:Y:S01]  /*13250*/  MOV R7, 0x40000040 ;  /* 0x4000004000077802 */ /* 0x000fe20000000f00 */
[----:B------:R-:W-:Y:S02]  /*13260*/  WARPGROUP.DEPBAR.LE gsb0, 0x0 ;  /* 0x00008000000079c5 */ /* 0x000fe40000010000 */
[----:B------:R-:W-:-:S06]  /*13270*/  WARPGROUP.ARRIVE ;  /* 0x00000000000079c5 */ /* 0x000fcc0000000000 */
[----:B------:R-:W-:Y:S01]  /*13280*/  HGMMA.64x16x16.F32 R32, gdesc[UR4], RZ, !UPT, gsb0 ;  /* 0x00200000042079f0 */ /* 0x000fe2000c0008ff */
[----:B------:R-:W-:Y:S01]  /*13290*/  UIADD3 UR4, UR12, 0x2, URZ ;  /* 0x000000020c047890 */ /* 0x000fe2000fffe03f */
[----:B------:R-:W-:Y:S02]  /*132a0*/  R2UR UR6, R4 ;  /* 0x00000000040672ca */ /* 0x000fe400000e0000 */
[----:B------:R-:W-:Y:S01]  /*132b0*/  R2UR UR7, R5 ;  /* 0x00000000050772ca */ /* 0x000fe200000e0000 */
[----:B------:R-:W-:Y:S01]  /*132c0*/  IMAD.MOV.U32 R5, RZ, RZ, 0x40000040 ;  /* 0x40000040ff057424 */ /* 0x000fe200078e00ff */
[----:B------:R-:W-:Y:S02]  /*132d0*/  IADD3 R4, R2, 0x102, RZ ;  /* 0x0000010202047810 */ /* 0x000fe40007ffe0ff */
[----:B------:R-:W-:Y:S02]  /*132e0*/  UMOV UR16, UR4 ;  /* 0x0000000400107c82 */ /* 0x000fe40008000000 */
[----:B------:R-:W-:-:S05]  /*132f0*/  IMAD.U32 R10, RZ, RZ, UR16 ;  /* 0x00000010ff0a7e24 */ /* 0x000fca000f8e00ff */
[----:B------:R0:W-:Y:S01]  /*13300*/  STL.64 [R1+0x50], R10 ;  /* 0x0000500a01007387 */ /* 0x0001e20000100a00 */
[----:B------:R-:W-:Y:S02]  /*13310*/  WARPGROUP.DEPBAR.LE gsb0, 0x0 ;  /* 0x00008000000079c5 */ /* 0x000fe40000010000 */
[----:B------:R-:W-:-:S06]  /*13320*/  WARPGROUP.ARRIVE ;  /* 0x00000000000079c5 */ /* 0x000fcc0000000000 */
[----:B------:R-:W-:Y:S01]  /*13330*/  HGMMA.64x16x16.F32 R24, gdesc[UR8], RZ, !UPT, gsb0 ;  /* 0x00200000081879f0 */ /* 0x000fe2000c0008ff */
[----:B------:R-:W-:Y:S01]  /*13340*/  UMOV UR8, UR16 ;  /* 0x0000001000087c82 */ /* 0x000fe20008000000 */
[----:B------:R-:W-:Y:S01]  /*13350*/  UMOV UR9, UR17 ;  /* 0x0000001100097c82 */ /* 0x000fe20008000000 */
[----:B------:R-:W-:Y:S01]  /*13360*/  UMOV UR4, UR8 ;  /* 0x0000000800047c82 */ /* 0x000fe20008000000 */
[----:B------:R-:W-:Y:S01]  /*13370*/  UMOV UR5, UR9 ;  /* 0x0000000900057c82 */ /* 0x000fe20008000000 */
[----:B------:R-:W-:Y:S02]  /*13380*/  WARPGROUP.DEPBAR.LE gsb0, 0x0 ;  /* 0x00008000000079c5 */ /* 0x000fe40000010000 */
[----:B------:R-:W-:-:S06]  /*13390*/  WARPGROUP.ARRIVE ;  /* 0x00000000000079c5 */ /* 0x000fcc0000000000 */
[----:B------:R-:W-:Y:S01]  /*133a0*/  HGMMA.64x16x16.F32 R56, gdesc[UR16], R56, gsb0 ;  /* 0x00200000103879f0 */ /* 0x000fe20008000838 */
[----:B------:R-:W-:Y:S02]  /*133b0*/  UMOV UR17, 0x40000040 ;  /* 0x4000004000117882 */ /* 0x000fe40000000000 */
[----:B0-----:R-:W-:Y:S01]  /*133c0*/  IMAD.U32 R11, RZ, RZ, UR17 ;  /* 0x00000011ff0b7e24 */ /* 0x001fe2000f8e00ff */
[----:B------:R-:W-:Y:S02]  /*133d0*/  WARPGROUP.DEPBAR.LE gsb0, 0x0 ;  /* 0x00008000000079c5 */ /* 0x000fe40000010000 */
[----:B------:R-:W-:-:S06]  /*133e0*/  WARPGROUP.ARRIVE ;  /* 0x00000000000079c5 */ /* 0x000fcc0000000000 */
[----:B------:R-:W-:Y:S01]  /*133f0*/  HGMMA.64x16x16.F32 R48, gdesc[UR4], R48, gsb0 ;  /* 0x00200000043079f0 */ /* 0x000fe20008000830 */
        /* <DEDUP_REMOVED lines=25> */
[----:B------:R-:W-:Y:S01]  /*13590*/  HGMMA.64x16x16.F32 R32, gdesc[UR4], R32, gsb0 ;  /* 0x00200000042079f0 */ /* 0x000fe20008000820 */
        /* <DEDUP_REMOVED lines=10> */
[----:B------:R-:W-:Y:S01]  /*13640*/  HGMMA.64x16x16.F32 R24, gdesc[UR8], R24, gsb0 ;  /* 0x00200000081879f0 */ /* 0x000fe20008000818 */
        /* <DEDUP_REMOVED lines=8> */
[----:B------:R-:W-:Y:S01]  /*136d0*/  UMOV UR15, UR17 ;  /* 0x00000011000f7c82 */ /* 0x000fe20008000000 */
        /* <DEDUP_REMOVED lines=31> */
[----:B------:R-:W-:Y:S01]  /*138d0*/  R2UR UR6, R4 ;  /* 0x00000000040672ca */ /* 0x000fe200000e0000 */
[----:B------:R-:W-:Y:S01]  /*138e0*/  UMOV UR5, UR15 ;  /* 0x0000000f00057c82 */ /* 0x000fe20008000000 */
[----:B------:R-:W-:Y:S01]  /*138f0*/  R2UR UR7, R5 ;  /* 0x00000000050772ca */ /* 0x000fe200000e0000 */
[----:B------:R-:W-:Y:S01]  /*13900*/  IMAD.MOV.U32 R5, RZ, RZ, 0x40000040 ;  /* 0x40000040ff057424 */ /* 0x000fe200078e00ff */
[----:B------:R-:W-:Y:S02]  /*13910*/  IADD3 R4, R2, 0x106, RZ ;  /* 0x0000010602047810 */ /* 0x000fe40007ffe0ff */
[----:B------:R-:W-:Y:S02]  /*13920*/  UMOV UR16, UR4 ;  /* 0x0000000400107c82 */ /* 0x000fe40008000000 */
[----:B------:R-:W-:Y:S01]  /*13930*/  UMOV UR14, UR16 ;  /* 0x00000010000e7c82 */ /* 0x000fe20008000000 */
[----:B------:R-:W-:Y:S01]  /*13940*/  IMAD.U32 R10, RZ, RZ, UR16 ;  /* 0x00000010ff0a7e24 */ /* 0x000fe2000f8e00ff */
[----:B------:R-:W-:-:S04]  /*13950*/  UMOV UR4, UR14 ;  /* 0x0000000e00047c82 */ /* 0x000fc80008000000 */
[----:B------:R0:W-:Y:S01]  /*13960*/  STL.64 [R1+0x40], R10 ;  /* 0x0000400a01007387 */ /* 0x0001e20000100a00 */
        /* <DEDUP_REMOVED lines=8> */
[----:B------:R-:W-:Y:S01]  /*139f0*/  IMAD.MOV.U32 R7, RZ, RZ, 0x40000040 ;  /* 0x40000040ff077424 */ /* 0x000fe200078e00ff */
[----:B------:R-:W-:Y:S02]  /*13a00*/  WARPGROUP.DEPBAR.LE gsb0, 0x0 ;  /* 0x00008000000079c5 */ /* 0x000fe40000010000 */
[----:B------:R-:W-:-:S06]  /*13a10*/  WARPGROUP.ARRIVE ;  /* 0x00000000000079c5 */ /* 0x000fcc0000000000 */
[----:B------:R-:W-:Y:S01]  /*13a20*/  HGMMA.64x16x16.F32 R56, gdesc[UR16], R56, gsb0 ;  /* 0x00200000103879f0 */ /* 0x000fe20008000838 */
[----:B------:R-:W-:Y:S01]  /*13a30*/  R2UR UR18, R6 ;  /* 0x00000000061272ca */ /* 0x000fe200000e0000 */
[----:B------:R-:W-:Y:S01]  /*13a40*/  UMOV UR17, 0x40000040 ;  /* 0x4000004000117882 */ /* 0x000fe20000000000 */
[----:B------:R-:W-:Y:S01]  /*13a50*/  R2UR UR19, R7 ;  /* 0x00000000071372ca */ /* 0x000fe200000e0000 */
[----:B------:R-:W-:Y:S01]  /*13a60*/  VIADD R6, R2, 0x400 ;  /* 0x0000040002067836 */ /* 0x000fe20000000000 */
[----:B------:R-:W-:Y:S01]  /*13a70*/  MOV R7, 0x40000040 ;  /* 0x4000004000077802 */ /* 0x000fe20000000f00 */
        /* <DEDUP_REMOVED lines=14> */
[----:B------:R-:W-:Y:S01]  /*13b60*/  UMOV UR4, UR14 ;  /* 0x0000000e00047c82 */ /* 0x000fe20008000000 */
[----:B------:R-:W-:Y:S01]  /*13b70*/  R2UR UR7, R5 ;  /* 0x00000000050772ca */ /* 0x000fe200000e0000 */
[----:B------:R-:W-:Y:S01]  /*13b80*/  UMOV UR5, UR15 ;  /* 0x0000000f00057c82 */ /* 0x000fe20008000000 */
[----:B------:R-:W-:Y:S01]  /*13b90*/  IMAD.MOV.U32 R5, RZ, RZ, 0x40000040 ;  /* 0x40000040ff057424 */ /* 0x000fe200078e00ff */
[----:B------:R-:W-:Y:S01]  /*13ba0*/  IADD3 R4, R2, 0x300, RZ ;  /* 0x0000030002047810 */ /* 0x000fe20007ffe0ff */
[----:B------:R-:W-:Y:S02]  /*13bb0*/  WARPGROUP.DEPBAR.LE gsb0, 0x0 ;  /* 0x00008000000079c5 */ /* 0x000fe40000010000 */
[----:B------:R-:W-:-:S06]  /*13bc0*/  WARPGROUP.ARRIVE ;  /* 0x00000000000079c5 */ /* 0x000fcc0000000000 */
[----:B------:R-:W-:Y:S01]  /*13bd0*/  HGMMA.64x16x16.F32 R32, gdesc[UR8], R32, gsb0 ;  /* 0x00200000082079f0 */ /* 0x000fe20008000820 */
[----:B------:R-:W-:Y:S01]  /*13be0*/  UIADD3 UR8, UR12, 0x400, URZ ;  /* 0x000004000c087890 */ /* 0x000fe2000fffe03f */
[----:B------:R-:W-:-:S06]  /*13bf0*/  UMOV UR9, UR17 ;  /* 0x0000001100097c82 */ /* 0x000fcc0008000000 */
[----:B------:R-:W-:Y:S02]  /*13c00*/  UMOV UR16, UR8 ;  /* 0x0000000800107c82 */ /* 0x000fe40008000000 */
[----:B------:R-:W-:Y:S01]  /*13c10*/  UMOV UR8, UR16 ;  /* 0x0000001000087c82 */ /* 0x000fe20008000000 */
[----:B------:R-:W-:-:S05]  /*13c20*/  IMAD.U32 R10, RZ, RZ, UR16 ;  /* 0x00000010ff0a7e24 */ /* 0x000fca000f8e00ff */
        /* <DEDUP_REMOVED lines=246> */
[----:B------:R-:W-:Y:S01]  /*14b90*/  IMAD.U32 R10, RZ, RZ, UR16 ;  /* 0x00000010ff0a7e24 */ /* 0x000fe2000f8e00ff */
[----:B------:R-:W-:Y:S01]  /*14ba0*/  UIADD3 UR52, UR12, 0x806, URZ ;  /* 0x000008060c347890 */ /* 0x000fe2000fffe03f */
[----:B------:R-:W-:Y:S01]  /*14bb0*/  UMOV UR53, 0x40000040 ;  /* 0x4000004000357882 */ /* 0x000fe20000000000 */
[----:B------:R-:W-:-:S02]  /*14bc0*/  UIADD3 UR48, UR12, 0xc00, URZ ;  /* 0x00000c000c307890 */ /* 0x000fc4000fffe03f */
[----:B------:R0:W-:Y:S01]  /*14bd0*/  STL.64 [R1+0x8], R10 ;  /* 0x0000080a01007387 */ /* 0x0001e20000100a00 */
[----:B------:R-:W-:Y:S01]  /*14be0*/  UMOV UR49, 0x40000040 ;  /* 0x4000004000317882 */ /* 0x000fe20000000000 */
[----:B------:R-:W-:Y:S01]  /*14bf0*/  UIADD3 UR44, UR12, 0xc02, URZ ;  /* 0x00000c020c2c7890 */ /* 0x000fe2000fffe03f */
[----:B------:R-:W-:Y:S01]  /*14c00*/  UMOV UR45, 0x40000040 ;  /* 0x40000040002d7882 */ /* 0x000fe20000000000 */
[----:B------:R-:W-:Y:S01]  /*14c10*/  UIADD3 UR40, UR12, 0xc04, URZ ;  /* 0x00000c040c287890 */ /* 0x000fe2000fffe03f */
[----:B------:R-:W2:Y:S01]  /*14c20*/  LDL R9, [R1+0x7c] ;  /* 0x00007c0001097983 */ /* 0x000ea20000100800 */
        /* <DEDUP_REMOVED lines=11> */
[----:B------:R-:W-:Y:S02]  /*14ce0*/  WARPGROUP.DEPBAR.LE gsb0, 0x0 ;  /* 0x00008000000079c5 */ /* 0x000fe40000010000 */
[----:B------:R-:W-:Y:S01]  /*14cf0*/  WARPGROUP.ARRIVE ;  /* 0x00000000000079c5 */ /* 0x000fe20000000000 */
[----:B------:R-:W-:Y:S01]  /*14d00*/  UMOV UR15, UR17 ;  /* 0x00000011000f7c82 */ /* 0x000fe20008000000 */
[----:B------:R-:W-:Y:S01]  /*14d10*/  UMOV UR41, 0x40000040 ;  /* 0x4000004000297882 */ /* 0x000fe20000000000 */
[----:B------:R-:W-:Y:S01]  /*14d20*/  UIADD3 UR36, UR12, 0xc06, URZ ;  /* 0x00000c060c247890 */ /* 0x000fe2000fffe03f */
[----:B------:R-:W-:Y:S02]  /*14d30*/  UMOV UR37, 0x40000040 ;  /* 0x4000004000257882 */ /* 0x000fe40000000000 */
[----:B------:R-:W-:Y:S01]  /*14d40*/  HGMMA.64x16x16.F32 R48, gdesc[UR4], R48, gsb0 ;  /* 0x00200000043079f0 */ /* 0x000fe20008000830 */
[----:B------:R-:W-:Y:S01]  /*14d50*/  R2UR UR6, R4 ;  /* 0x00000000040672ca */ /* 0x000fe200000e0000 */
[----:B------:R-:W-:Y:S01]  /*14d60*/  UMOV UR4, UR8 ;  /* 0x0000000800047c82 */ /* 0x000fe20008000000 */
[----:B------:R-:W-:Y:S01]  /*14d70*/  R2UR UR7, R5 ;  /* 0x00000000050772ca */ /* 0x000fe200000e0000 */
[----:B------:R-:W-:Y:S01]  /*14d80*/  UMOV UR5, UR9 ;  /* 0x0000000900057c82 */ /* 0x000fe20008000000 */
[----:B------:R-:W-:-:S02]  /*14d90*/  VIADD R4, R2, 0x702 ;  /* 0x0000070202047836 */ /* 0x000fc40000000000 */
[----:B------:R-:W-:Y:S02]  /*14da0*/  IMAD.MOV.U32 R5, RZ, RZ, 0x40000040 ;  /* 0x40000040ff057424 */ /* 0x000fe400078e00ff */
[----:B------:R-:W-:Y:S01]  /*14db0*/  IMAD.MOV.U32 R3, RZ, RZ, 0x40000040 ;  /* 0x40000040ff037424 */ /* 0x000fe200078e00ff */
[----:B------:R-:W-:Y:S01]  /*14dc0*/  R2UR UR10, R4 ;  /* 0x00000000040a72ca */ /* 0x000fe200000e0000 */
[----:B0-----:R-:W-:Y:S01]  /*14dd0*/  IMAD.U32 R11, RZ, RZ, UR17 ;  /* 0x00000011ff0b7e24 */ /* 0x001fe2000f8e00ff */
        /* <DEDUP_REMOVED lines=14> */
[----:B------:R-:W-:Y:S02]  /*14ec0*/  WARPGROUP.DEPBAR.LE gsb0, 0x0 ;  /* 0x00008000000079c5 */ /* 0x000fe40000010000 */
[----:B------:R-:W-:-:S06]  /*14ed0*/  WARPGROUP.ARRIVE ;  /* 0x00000000000079c5 */ /* 0x000fcc0000000000 */
[----:B------:R-:W-:Y:S01]  /*14ee0*/  HGMMA.64x16x16.F32 R32, gdesc[UR4], R32, gsb0 ;  /* 0x00200000042079f0 */ /* 0x000fe20008000820 */
[----:B------:R-:W-:Y:S01]  /*14ef0*/  UIADD3 UR4, UR12, 0x804, URZ ;  /* 0x000008040c047890 */ /* 0x000fe2000fffe03f */
[----:B------:R-:W-:Y:S02]  /*14f00*/  R2UR UR6, R4 ;  /* 0x00000000040672ca */ /* 0x000fe400000e0000 */
[----:B------:R-:W-:-:S04]  /*14f10*/  R2UR UR7, R5 ;  /* 0x00000000050772ca */ /* 0x000fc800000e0000 */
[----:B------:R-:W-:Y:S01]  /*14f20*/  UMOV UR16, UR4 ;  /* 0x0000000400107c82 */ /* 0x000fe20008000000 */
[----:B------:R-:W-:Y:S02]  /*14f30*/  WARPGROUP.DEPBAR.LE gsb0, 0x0 ;  /* 0x00008000000079c5 */ /* 0x000fe40000010000 */
[----:B------:R-:W-:Y:S01]  /*14f40*/  WARPGROUP.ARRIVE ;  /* 0x00000000000079c5 */ /* 0x000fe20000000000 */
[----:B------:R-:W-:Y:S01]  /*14f50*/  UMOV UR14, UR16 ;  /* 0x00000010000e7c82 */ /* 0x000fe20008000000 */
[----:B------:R-:W-:Y:S01]  /*14f60*/  UMOV UR5, UR15 ;  /* 0x0000000f00057c82 */ /* 0x000fe20008000000 */
[----:B------:R-:W-:Y:S01]  /*14f70*/  IMAD.MOV.U32 R5, RZ, RZ, 0x40000040 ;  /* 0x40000040ff057424 */ /* 0x000fe200078e00ff */
[C---:B------:R-:W-:Y:S01]  /*14f80*/  IADD3 R4, R2.reuse, 0x604, RZ ;  /* 0x0000060402047810 */ /* 0x040fe20007ffe0ff */
[----:B------:R-:W-:Y:S01]  /*14f90*/  VIADD R6, R2, 0x684 ;  /* 0x0000068402067836 */ /* 0x000fe20000000000 */
[----:B------:R-:W-:Y:S01]  /*14fa0*/  HGMMA.64x16x16.F32 R24, gdesc[UR8], R24, gsb0 ;  /* 0x00200000081879f0 */ /* 0x000fe20008000818 */
[----:B------:R-:W-:Y:S01]  /*14fb0*/  MOV R7, 0x40000040 ;  /* 0x4000004000077802 */ /* 0x000fe20000000f00 */
[----:B------:R-:W-:Y:S01]  /*14fc0*/  IMAD.U32 R10, RZ, RZ, UR16 ;  /* 0x00000010ff0a7e24 */ /* 0x000fe2000f8e00ff */
[----:B------:R-:W-:-:S02]  /*14fd0*/  WARPGROUP.DEPBAR.LE gsb0, 0x0 ;  /* 0x00008000000079c5 */ /* 0x000fc40000010000 */
[----:B------:R-:W-:-:S06]  /*14fe0*/  WARPGROUP.ARRIVE ;  /* 0x00000000000079c5 */ /* 0x000fcc0000000000 */
[----:B------:R-:W-:Y:S01]  /*14ff0*/  HGMMA.64x16x16.F32 R56, gdesc[UR16], R56, gsb0 ;  /* 0x00200000103879f0 */ /* 0x000fe20008000838 */
[----:B------:R-:W-:Y:S02]  /*15000*/  UMOV UR4, UR14 ;  /* 0x0000000e00047c82 */ /* 0x000fe40008000000 */
[----:B------:R-:W-:Y:S02]  /*15010*/  WARPGROUP.DEPBAR.LE gsb0, 0x0 ;  /* 0x00008000000079c5 */ /* 0x000fe40000010000 */
[----:B------:R-:W-:-:S06]  /*15020*/  WARPGROUP.ARRIVE ;  /* 0x00000000000079c5 */ /* 0x000fcc0000000000 */
[----:B------:R-:W-:Y:S01]  /*15030*/  HGMMA.64x16x16.F32 R48, gdesc[UR4], R48, gsb0 ;  /* 0x00200000043079f0 */ /* 0x000fe20008000830 */
[----:B------:R-:W-:Y:S02]  /*15040*/  R2UR UR6, R4 ;  /* 0x00000000040672ca */ /* 0x000fe400000e0000 */
[----:B------:R-:W-:Y:S01]  /*15050*/  R2UR UR7, R5 ;  /* 0x00000000050772ca */ /* 0x000fe200000e0000 */
[----:B------:R-:W-:Y:S01]  /*15060*/  UMOV UR4, UR14 ;  /* 0x0000000e00047c82 */ /* 0x000fe20008000000 */
[----:B------:R-:W-:Y:S01]  /*15070*/  UMOV UR5, UR15 ;  /* 0x0000000f00057c82 */ /* 0x000fe20008000000 */
[----:B------:R-:W-:Y:S02]  /*15080*/  WARPGROUP.DEPBAR.LE gsb0, 0x0 ;  /* 0x00008000000079c5 */ /* 0x000fe40000010000 */
[----:B------:R-:W-:-:S08]  /*15090*/  WARPGROUP.ARRIVE ;  /* 0x00000000000079c5 */ /* 0x000fd00000000000 */
        /* <DEDUP_REMOVED lines=8> */
[----:B------:R-:W-:Y:S02]  /*15120*/  VIADD R4, R2, 0x704 ;  /* 0x0000070402047836 */ /* 0x000fe40000000000 */
[----:B------:R-:W-:-:S03]  /*15130*/  IMAD.MOV.U32 R5, RZ, RZ, 0x40000040 ;  /* 0x40000040ff057424 */ /* 0x000fc600078e00ff */
        /* <DEDUP_REMOVED lines=11> */
[----:B------:R-:W-:Y:S02]  /*151f0*/  WARPGROUP.DEPBAR.LE gsb0, 0x0 ;  /* 0x00008000000079c5 */ /* 0x000fe40000010000 */
[----:B------:R-:W-:-:S10]  /*15200*/  WARPGROUP.ARRIVE ;  /* 0x00000000000079c5 */ /* 0x000fd40000000000 */
[----:B------:R-:W-:Y:S01]  /*15210*/  HGMMA.64x16x16.F32 R56, gdesc[UR52], R56, gsb0 ;  /* 0x00200000343879f0 */ /* 0x000fe20008000838 */
[----:B------:R-:W-:Y:S01]  /*15220*/  IMAD.MOV.U32 R5, RZ, RZ, 0x40000040 ;  /* 0x40000040ff057424 */ /* 0x000fe200078e00ff */
[----:B------:R-:W-:-:S04]  /*15230*/  IADD3 R4, R2, 0x586, RZ ;  /* 0x0000058602047810 */ /* 0x000fc80007ffe0ff */
        /* <DEDUP_REMOVED lines=25> */
[----:B------:R-:W-:Y:S01]  /*153d0*/  VIADD R4, R2, 0x706 ;  /* 0x0000070602047836 */ /* 0x000fe20000000000 */
[----:B------:R-:W-:-:S04]  /*153e0*/  MOV R5, 0x40000040 ;  /* 0x4000004000057802 */ /* 0x000fc80000000f00 */
        /* <DEDUP_REMOVED lines=144> */
[----:B------:R-:W-:Y:S01]  /*15cf0*/  IADD3 R4, R2, 0x806, RZ ;  /* 0x0000080602047810 */ /* 0x000fe20007ffe0ff */
[----:B------:R-:W-:Y:S01]  /*15d00*/  UMOV UR4, UR36 ;  /* 0x0000002400047c82 */ /* 0x000fe20008000000 */
[----:B------:R-:W-:Y:S01]  /*15d10*/  UMOV UR5, UR37 ;  /* 0x0000002500057c82 */ /* 0x000fe20008000000 */
[----:B--2---:R-:W-:Y:S01]  /*15d20*/  IADD3 R147, R147, 0x50, -R9 ;  /* 0x0000005093937810 */ /* 0x004fe20007ffe809 */
[----:B------:R0:W-:Y:S01]  /*15d30*/  STL.64 [R1], R10 ;  /* 0x0000000a01007387 */ /* 0x0001e20000100a00 */
[----:B------:R-:W-:Y:S01]  /*15d40*/  R2UR UR6, R4 ;  /* 0x00000000040672ca */ /* 0x000fe200000e0000 */
[----:B------:R-:W-:Y:S01]  /*15d50*/  @!P1 VIADD R0, R0, 0x38840 ;  /* 0x0003884000009836 */ /* 0x000fe20000000000 */
[----:B------:R-:W-:Y:S01]  /*15d60*/  R2UR UR7, R5 ;  /* 0x00000000050772ca */ /* 0x000fe200000e0000 */
[----:B------:R-:W-:Y:S01]  /*15d70*/  ULDC UR38, c[0x0][0x988] ;  /* 0x0002620000267ab9 */ /* 0x000fe20000000800 */
[----:B------:R-:W-:-:S02]  /*15d80*/  WARPGROUP.DEPBAR.LE gsb0, 0x0 ;  /* 0x00008000000079c5 */ /* 0x000fc40000010000 */
[----:B------:R-:W-:-:S09]  /*15d90*/  WARPGROUP.ARRIVE ;  /* 0x00000000000079c5 */ /* 0x000fd20000000000 */
        /* <DEDUP_REMOVED lines=20> */
[----:B------:R-:W-:Y:S01]  /*15ee0*/  IMAD R4, R92, -0x50, R147 ;  /* 0xffffffb05c047824 */ /* 0x000fe200078e0293 */
[----:B------:R-:W-:Y:S02]  /*15ef0*/  R2UR UR7, R3 ;  /* 0x00000000030772ca */ /* 0x000fe400000e0000 */
[----:B------:R-:W-:Y:S02]  /*15f00*/  R2UR UR6, R2 ;  /* 0x00000000020672ca */ /* 0x000fe400000e0000 */
[C---:B------:R-:W-:Y:S02]  /*15f10*/  ISETP.GT.AND P6, PT, R4.reuse, RZ, PT ;  /* 0x000000ff0400720c */ /* 0x040fe40003fc4270 */
[----:B------:R-:W-:-:S02]  /*15f20*/  ISETP.GT.AND P5, PT, R4, 0x1, PT ;  /* 0x000000010400780c */ /* 0x000fc40003fa4270 */
[----:B------:R-:W-:Y:S02]  /*15f30*/  ISETP.GT.AND P4, PT, R4, 0x8, PT ;  /* 0x000000080400780c */ /* 0x000fe40003f84270 */
[----:B------:R-:W-:Y:S02]  /*15f40*/  FSEL R56, R56, -INF , P6 ;  /* 0xff80000038387808 */ /* 0x000fe40003000000 */
[----:B------:R-:W-:Y:S02]  /*15f50*/  FSEL R57, R57, -INF , P5 ;  /* 0xff80000039397808 */ /* 0x000fe40002800000 */
[----:B------:R-:W-:Y:S02]  /*15f60*/  ISETP.GT.AND P3, PT, R4, 0x9, PT ;  /* 0x000000090400780c */ /* 0x000fe40003f64270 */
[----:B------:R-:W-:Y:S02]  /*15f70*/  FSEL R67, R60, -INF , P4 ;  /* 0xff8000003c437808 */ /* 0x000fe40002000000 */
[----:B------:R-:W-:Y:S01]  /*15f80*/  FMNMX.FTZ R2, R56, R57, !PT ;  /* 0x0000003938027209 */ /* 0x000fe20007810000 */
[----:B------:R-:W-:Y:S01]  /*15f90*/  UMOV UR4, UR36 ;  /* 0x0000002400047c82 */ /* 0x000fe20008000000 */
[----:B------:R-:W-:Y:S01]  /*15fa0*/  UMOV UR5, UR37 ;  /* 0x0000002500057c82 */ /* 0x000fe20008000000 */
[----:B------:R-:W-:-:S02]  /*15fb0*/  ISETP.GT.AND P2, PT, R4, 0x10, PT ;  /* 0x000000100400780c */ /* 0x000fc40003f44270 */
[----:B------:R-:W-:Y:S02]  /*15fc0*/  FSEL R65, R61, -INF , P3 ;  /* 0xff8000003d417808 */ /* 0x000fe40001800000 */
[----:B------:R-:W-:Y:S02]  /*15fd0*/  FMNMX.FTZ R2, R67, R2, !PT ;  /* 0x0000000243027209 */ /* 0x000fe40007810000 */
[----:B------:R-:W-:Y:S02]  /*15fe0*/  FSEL R3, R58, -INF , P6 ;  /* 0xff8000003a037808 */ /* 0x000fe40003000000 */
[----:B------:R-:W-:Y:S02]  /*15ff0*/  ISETP.GT.AND P6, PT, R4, 0x11, PT ;  /* 0x000000110400780c */ /* 0x000fe40003fc4270 */
[----:B------:R-:W-:Y:S02]  /*16000*/  FSEL R61, R48, -INF , P2 ;  /* 0xff800000303d7808 */ /* 0x000fe40001000000 */
[----:B------:R-:W-:Y:S01]  /*16010*/  FMNMX.FTZ R2, R65, R2, !PT ;  /* 0x0000000241027209 */ /* 0x000fe20007810000 */
[----:B------:R-:W-:-:S02]  /*16020*/  WARPGROUP.DEPBAR.LE gsb0, 0x0 ;  /* 0x00008000000079c5 */ /* 0x000fc40000010000 */
[----:B------:R-:W-:-:S06]  /*16030*/  WARPGROUP.ARRIVE ;  /* 0x00000000000079c5 */ /* 0x000fcc0000000000 */
[----:B------:R-:W-:Y:S01]  /*16040*/  HGMMA.64x16x16.F32 R24, gdesc[UR4], R24, gsb0 ;  /* 0x00200000041879f0 */ /* 0x000fe20008000818 */
[----:B------:R-:W-:Y:S01]  /*16050*/  FSEL R59, R59, -INF , P5 ;  /* 0xff8000003b3b7808 */ /* 0x000fe20002800000 */
[----:B------:R-:W-:Y:S01]  /*16060*/  ULDC UR4, c[0x0][0x988] ;  /* 0x0002620000047ab9 */ /* 0x000fe20000000800 */
[----:B------:R-:W-:Y:S02]  /*16070*/  ISETP.GT.AND P5, PT, R4, 0x18, PT ;  /* 0x000000180400780c */ /* 0x000fe40003fa4270 */
[----:B------:R-:W-:Y:S02]  /*16080*/  FSEL R49, R49, -INF , P6 ;  /* 0xff80000031317808 */ /* 0x000fe40003000000 */
[----:B------:R-:W-:Y:S02]  /*16090*/  FMNMX.FTZ R2, R61, R2, !PT ;  /* 0x000000023d027209 */ /* 0x000fe40007810000 */
[----:B------:R-:W-:Y:S02]  /*160a0*/  FSEL R7, R62, -INF , P4 ;  /* 0xff8000003e077808 */ /* 0x000fe40002000000 */
[----:B------:R-:W-:-:S02]  /*160b0*/  ISETP.GT.AND P4, PT, R4, 0x19, PT ;  /* 0x000000190400780c */ /* 0x000fc40003f84270 */
[----:B------:R-:W-:Y:S02]  /*160c0*/  FSEL R69, R52, -INF , P5 ;  /* 0xff80000034457808 */ /* 0x000fe40002800000 */
[----:B------:R-:W-:Y:S02]  /*160d0*/  FMNMX.FTZ R2, R49, R2, !PT ;  /* 0x0000000231027209 */ /* 0x000fe40007810000 */
[----:B------:R-:W-:Y:S02]  /*160e0*/  FSEL R63, R63, -INF , P3 ;  /* 0xff8000003f3f7808 */ /* 0x000fe40001800000 */
[----:B------:R-:W-:Y:S02]  /*160f0*/  ISETP.GT.AND P3, PT, R4, 0x20, PT ;  /* 0x000000200400780c */ /* 0x000fe40003f64270 */
[----:B------:R-:W-:Y:S02]  /*16100*/  FSEL R53, R53, -INF , P4 ;  /* 0xff80000035357808 */ /* 0x000fe40002000000 */
[----:B------:R-:W-:-:S02]  /*16110*/  FMNMX.FTZ R2, R69, R2, !PT ;  /* 0x0000000245027209 */ /* 0x000fc40007810000 */
[----:B------:R-:W-:Y:S02]  /*16120*/  FSEL R9, R50, -INF , P2 ;  /* 0xff80000032097808 */ /* 0x000fe40001000000 */
[----:B------:R-:W-:Y:S02]  /*16130*/  ISETP.GT.AND P2, PT, R4, 0x21, PT ;  /* 0x000000210400780c */ /* 0x000fe40003f44270 */
[----:B------:R-:W-:Y:S02]  /*16140*/  FSEL R71, R40, -INF , P3 ;  /* 0xff80000028477808 */ /* 0x000fe40001800000 */
[----:B------:R-:W-:Y:S02]  /*16150*/  FMNMX.FTZ R2, R53, R2, !PT ;  /* 0x0000000235027209 */ /* 0x000fe40007810000 */
[----:B------:R-:W-:Y:S02]  /*16160*/  FSEL R51, R51, -INF , P6 ;  /* 0xff80000033337808 */ /* 0x000fe40003000000 */
[----:B------:R-:W-:-:S02]  /*16170*/  ISETP.GT.AND P6, PT, R4, 0x28, PT ;  /* 0x000000280400780c */ /* 0x000fc40003fc4270 */
[----:B------:R-:W-:Y:S02]  /*16180*/  FSEL R41, R41, -INF , P2 ;  /* 0xff80000029297808 */ /* 0x000fe40001000000 */
[----:B------:R-:W-:Y:S02]  /*16190*/  FMNMX.FTZ R2, R71, R2, !PT ;  /* 0x0000000247027209 */ /* 0x000fe40007810000 */
[----:B0-----:R-:W-:Y:S02]  /*161a0*/  FSEL R11, R54, -INF , P5 ;  /* 0xff800000360b7808 */ /* 0x001fe40002800000 */
        /* <DEDUP_REMOVED lines=22> */
[----:B------:R-:W-:Y:S01]  /*16310*/  FMNMX.FTZ R2, R77, R2, !PT ;  /* 0x000000024d027209 */ /* 0x000fe20007810000 */
[----:B------:R-:W-:Y:S02]  /*16320*/  WARPGROUP.DEPBAR.LE gsb0, 0x0 ;  /* 0x00008000000079c5 */ /* 0x000fe40000010000 */
        /* <DEDUP_REMOVED lines=13> */
[----:B------:R-:W-:-:S04]  /*16400*/  FMNMX.FTZ R2, R83, R2, !PT ;  /* 0x0000000253027209 */ /* 0x000fc80007810000 */
[----:B------:R-:W-:-:S05]  /*16410*/  FMNMX.FTZ R10, R85, R2, !PT ;  /* 0x00000002550a7209 */ /* 0x000fca0007810000 */
[----:B------:R-:W0:Y:S01]  /*16420*/  SHFL.BFLY PT, R5, R10, 0x2, 0x1f ;  /* 0x0c401f000a057f89 */ /* 0x000e2200000e0000 */
[----:B------:R-:W-:-:S04]  /*16430*/  FMNMX.FTZ R4, R3, R59, !PT ;  /* 0x0000003b03047209 */ /* 0x000fc80007810000 */
[----:B------:R-:W-:-:S04]  /*16440*/  FMNMX.FTZ R4, R7, R4, !PT ;  /* 0x0000000407047209 */ /* 0x000fc80007810000 */
[----:B------:R-:W-:-:S04]  /*16450*/  FMNMX.FTZ R4, R63, R4, !PT ;  /* 0x000000043f047209 */ /* 0x000fc80007810000 */
[----:B------:R-:W-:Y:S02]  /*16460*/  FMNMX.FTZ R4, R9, R4, !PT ;  /* 0x0000000409047209 */ /* 0x000fe40007810000 */
[----:B0-----:R-:W-:-:S05]  /*16470*/  FMNMX.FTZ R12, R10, R5, !PT ;  /* 0x000000050a0c7209 */ /* 0x001fca0007810000 */
[----:B------:R-:W0:Y:S01]  /*16480*/  SHFL.BFLY PT, R5, R12, 0x1, 0x1f ;  /* 0x0c201f000c057f89 */ /* 0x000e2200000e0000 */
[----:B------:R-:W-:-:S04]  /*16490*/  FMNMX.FTZ R4, R51, R4, !PT ;  /* 0x0000000433047209 */ /* 0x000fc80007810000 */
[----:B------:R-:W-:-:S04]  /*164a0*/  FMNMX.FTZ R4, R11, R4, !PT ;  /* 0x000000040b047209 */ /* 0x000fc80007810000 */
[----:B------:R-:W-:-:S04]  /*164b0*/  FMNMX.FTZ R4, R55, R4, !PT ;  /* 0x0000000437047209 */ /* 0x000fc80007810000 */
[----:B------:R-:W-:-:S04]  /*164c0*/  FMNMX.FTZ R4, R13, R4, !PT ;  /* 0x000000040d047209 */ /* 0x000fc80007810000 */
[----:B------:R-:W-:Y:S02]  /*164d0*/  FMNMX.FTZ R4, R43, R4, !PT ;  /* 0x000000042b047209 */ /* 0x000fe40007810000 */
[----:B------:R-:W-:Y:S02]  /*164e0*/  MOV R2, UR4 ;  /* 0x0000000400027c02 */ /* 0x000fe40008000f00 */
[----:B------:R-:W-:Y:S02]  /*164f0*/  FMNMX.FTZ R4, R15, R4, !PT ;  /* 0x000000040f047209 */ /* 0x000fe40007810000 */
[----:B0-----:R-:W-:Y:S02]  /*16500*/  FMNMX.FTZ R5, R12, R5, !PT ;  /* 0x000000050c057209 */ /* 0x001fe40007810000 */
[----:B------:R-:W-:Y:S02]  /*16510*/  FMNMX.FTZ R4, R47, R4, !PT ;  /* 0x000000042f047209 */ /* 0x000fe40007810000 */
[C---:B------:R-:W-:Y:S01]  /*16520*/  FSETP.NEU.FTZ.AND P0, PT, R5.reuse, -INF , PT ;  /* 0xff8000000500780b */ /* 0x040fe20003f1d000 */
[----:B------:R-:W-:Y:S01]  /*16530*/  FMUL.FTZ R6, R5, R2 ;  /* 0x0000000205067220 */ /* 0x000fe20000410000 */
[----:B------:R-:W-:-:S04]  /*16540*/  FMNMX.FTZ R4, R21, R4, !PT ;  /* 0x0000000415047209 */ /* 0x000fc80007810000 */
[----:B------:R-:W-:Y:S02]  /*16550*/  FSEL R6, R6, RZ, P0 ;  /* 0x000000ff06067208 */ /* 0x000fe40000000000 */
[----:B------:R-:W-:-:S03]  /*16560*/  FMNMX.FTZ R4, R35, R4, !PT ;  /* 0x0000000423047209 */ /* 0x000fc60007810000 */
[--C-:B------:R-:W-:Y:S01]  /*16570*/  FFMA.FTZ R29, R57, R2, -R6.reuse ;  /* 0x00000002391d7223 */ /* 0x100fe20000010806 */
[----:B------:R-:W-:Y:S02]  /*16580*/  FSEL R57, R39, -INF , P6 ;  /* 0xff80000027397808 */ /* 0x000fe40003000000 */
[----:B------:R-:W-:Y:S02]  /*16590*/  FMNMX.FTZ R4, R25, R4, !PT ;  /* 0x0000000419047209 */ /* 0x000fe40007810000 */
[----:B------:R-:W-:Y:S01]  /*165a0*/  ISETP.NE.AND P0, PT, R8, RZ, PT ;  /* 0x000000ff0800720c */ /* 0x000fe20003f05270 */
[----:B------:R-:W-:Y:S01]  /*165b0*/  FFMA.FTZ R8, R65, R2, -R6 ;  /* 0x0000000241087223 */ /* 0x000fe20000010806 */
[----:B------:R-:W-:Y:S02]  /*165c0*/  FSEL R65, R26, -INF , P5 ;  /* 0xff8000001a417808 */ /* 0x000fe40002800000 */
[----:B------:R-:W-:Y:S02]  /*165d0*/  FMNMX.FTZ R4, R57, R4, !PT ;  /* 0x0000000439047209 */ /* 0x000fe40007810000 */
[----:B------:R-:W-:-:S02]  /*165e0*/  FSEL R27, R27, -INF , P4 ;  /* 0xff8000001b1b7808 */ /* 0x000fc40002000000 */
[----:B------:R-:W-:Y:S01]  /*165f0*/  FMNMX.FTZ R4, R65, R4, !PT ;  /* 0x0000000441047209 */ /* 0x000fe20007810000 */
[--C-:B------:R-:W-:Y:S01]  /*16600*/  FFMA.FTZ R204, R61, R2, -R6.reuse ;  /* 0x000000023dcc7223 */ /* 0x100fe20000010806 */
[----:B------:R-:W-:Y:S02]  /*16610*/  FSEL R61, R30, -INF , P3 ;  /* 0xff8000001e3d7808 */ /* 0x000fe40001800000 */
[----:B------:R-:W-:Y:S01]  /*16620*/  FMNMX.FTZ R4, R27, R4, !PT ;  /* 0x000000041b047209 */ /* 0x000fe20007810000 */
[----:B------:R-:W-:Y:S01]  /*16630*/  FFMA.FTZ R10, R49, R2, -R6 ;  /* 0x00000002310a7223 */ /* 0x000fe20000010806 */
[----:B------:R-:W-:Y:S02]  /*16640*/  FSEL R49, R31, -INF , P2 ;  /* 0xff8000001f317808 */ /* 0x000fe40001000000 */
[----:B------:R-:W-:-:S04]  /*16650*/  FMNMX.FTZ R4, R61, R4, !PT ;  /* 0x000000043d047209 */ /* 0x000fc80007810000 */
[----:B------:R-:W-:Y:S01]  /*16660*/  FMNMX.FTZ R4, R49, R4, !PT ;  /* 0x0000000431047209 */ /* 0x000fe20007810000 */
[----:B------:R-:W-:-:S04]  /*16670*/  FFMA.FTZ R210, R67, R2, -R6 ;  /* 0x0000000243d27223 */ /* 0x000fc80000010806 */
[----:B------:R-:W0:Y:S02]  /*16680*/  SHFL.BFLY PT, R67, R4, 0x2, 0x1f ;  /* 0x0c401f0004437f89 */ /* 0x000e2400000e0000 */
[----:B0-----:R-:W-:-:S05]  /*16690*/  FMNMX.FTZ R67, R4, R67, !PT ;  /* 0x0000004304437209 */ /* 0x001fca0007810000 */
[----:B------:R-:W0:Y:S01]  /*166a0*/  SHFL.BFLY PT, R4, R67, 0x1, 0x1f ;  /* 0x0c201f0043047f89 */ /* 0x000e2200000e0000 */
[-CC-:B------:R-:W-:Y:S01]  /*166b0*/  FFMA.FTZ R208, R56, R2.reuse, -R6.reuse ;  /* 0x0000000238d07223 */ /* 0x180fe20000010806 */
[----:B------:R-:W-:Y:S01]  /*166c0*/  MUFU.EX2 R29, R29 ;  /* 0x0000001d001d7308 */ /* 0x000fe20000000800 */
[-CC-:B------:R-:W-:Y:S01]  /*166d0*/  FFMA.FTZ R206, R69, R2.reuse, -R6.reuse ;  /* 0x0000000245ce7223 */ /* 0x180fe20000010806 */
[-CC-:B------:R-:W-:Y:S01]  /*166e0*/  FFMA.FTZ R53, R53, R2.reuse, -R6.reuse ;  /* 0x0000000235357223 */ /* 0x180fe20000010806 */
[-CC-:B------:R-:W-:Y:S01]  /*166f0*/  FFMA.FTZ R200, R71, R2.reuse, -R6.reuse ;  /* 0x0000000247c87223 */ /* 0x180fe20000010806 */
[-CC-:B------:R-:W-:Y:S01]  /*16700*/  FFMA.FTZ R41, R41, R2.reuse, -R6.reuse ;  /* 0x0000000229297223 */ /* 0x180fe20000010806 */
[-CC-:B------:R-:W-:Y:S01]  /*16710*/  FFMA.FTZ R202, R73, R2.reuse, -R6.reuse ;  /* 0x0000000249ca7223 */ /* 0x180fe20000010806 */
[----:B------:R-:W-:Y:S02]  /*16720*/  FFMA.FTZ R45, R45, R2, -R6 ;  /* 0x000000022d2d7223 */ /* 0x000fe40000010806 */
[----:B------:R-:W1:Y:S01]  /*16730*/  MUFU.EX2 R208, R208 ;  /* 0x000000d000d07308 */ /* 0x000e620000000800 */
[----:B0-----:R-:W-:-:S04]  /*16740*/  FMNMX.FTZ R4, R67, R4, !PT ;  /* 0x0000000443047209 */ /* 0x001fc80007810000 */
[C---:B------:R-:W-:Y:S01]  /*16750*/  FSETP.NEU.FTZ.AND P2, PT, R4.reuse, -INF , PT ;  /* 0xff8000000400780b */ /* 0x040fe20003f5d000 */
[-C--:B------:R-:W-:Y:S01]  /*16760*/  FMUL.FTZ R14, R4, R2.reuse ;  /* 0x00000002040e7220 */ /* 0x080fe20000410000 */
[----:B------:R-:W-:-:S04]  /*16770*/  FFMA.FTZ R196, R75, R2, -R6 ;  /* 0x000000024bc47223 */ /* 0x000fc80000010806 */
[----:B------:R-:W-:Y:S01]  /*16780*/  FSEL R14, R14, RZ, P2 ;  /* 0x000000ff0e0e7208 */ /* 0x000fe20001000000 */
[-CC-:B------:R-:W-:Y:S01]  /*16790*/  FFMA.FTZ R33, R33, R2.reuse, -R6.reuse ;  /* 0x0000000221217223 */ /* 0x180fe20000010806 */
[-CC-:B------:R-:W-:Y:S01]  /*167a0*/  FFMA.FTZ R198, R77, R2.reuse, -R6.reuse ;  /* 0x000000024dc67223 */ /* 0x180fe20000010806 */
[-CC-:B------:R-:W-:Y:S01]  /*167b0*/  FFMA.FTZ R37, R37, R2.reuse, -R6.reuse ;  /* 0x0000000225257223 */ /* 0x180fe20000010806 */
[-CC-:B------:R-:W-:Y:S01]  /*167c0*/  FFMA.FTZ R192, R79, R2.reuse, -R6.reuse ;  /* 0x000000024fc07223 */ /* 0x180fe20000010806 */
[-CC-:B------:R-:W-:Y:S01]  /*167d0*/  FFMA.FTZ R81, R81, R2.reuse, -R6.reuse ;  /* 0x0000000251517223 */ /* 0x180fe20000010806 */
[-CC-:B------:R-:W-:Y:S01]  /*167e0*/  FFMA.FTZ R194, R83, R2.reuse, -R6.reuse ;  /* 0x0000000253c27223 */ /* 0x180fe20000010806 */
[-C--:B------:R-:W-:Y:S01]  /*167f0*/  FFMA.FTZ R69, R85, R2.reuse, -R6 ;  /* 0x0000000255457223 */ /* 0x080fe20000010806 */
[-CC-:B------:R-:W-:Y:S01]  /*16800*/  FFMA.FTZ R209, R3, R2.reuse, -R14.reuse ;  /* 0x0000000203d17223 */ /* 0x180fe2000001080e */
[-CC-:B------:R-:W-:Y:S01]  /*16810*/  FFMA.FTZ R6, R59, R2.reuse, -R14.reuse ;  /* 0x000000023b067223 */ /* 0x180fe2000001080e */
[----:B------:R-:W0:Y:S01]  /*16820*/  MUFU.EX2 R210, R210 ;  /* 0x000000d200d27308 */ /* 0x000e220000000800 */
[----:B------:R-:W-:-:S07]  /*16830*/  FFMA.FTZ R211, R7, R2, -R14 ;  /* 0x0000000207d37223 */ /* 0x000fce000001080e */
[----:B------:R2:W3:Y:S01]  /*16840*/  MUFU.EX2 R39, R8 ;  /* 0x0000000800277308 */ /* 0x0004e20000000800 */
[----:B------:R-:W-:-:S07]  /*16850*/  FFMA.FTZ R205, R9, R2, -R14 ;  /* 0x0000000209cd7223 */ /* 0x000fce000001080e */
[----:B------:R-:W-:Y:S01]  /*16860*/  MUFU.EX2 R209, R209 ;  /* 0x000000d100d17308 */ /* 0x000fe20000000800 */
[----:B--2---:R-:W-:-:S07]  /*16870*/  FFMA.FTZ R8, R63, R2, -R14 ;  /* 0x000000023f087223 */ /* 0x004fce000001080e */
[----:B------:R-:W2:Y:S01]  /*16880*/  MUFU.EX2 R6, R6 ;  /* 0x0000000600067308 */ /* 0x000ea20000000800 */
[----:B-1----:R-:W-:-:S07]  /*16890*/  FADD.FTZ R3, R208, R29 ;  /* 0x0000001dd0037221 */ /* 0x002fce0000010000 */
[----:B------:R-:W1:Y:S08]  /*168a0*/  MUFU.EX2 R204, R204 ;  /* 0x000000cc00cc7308 */ /* 0x000e700000000800 */
[----:B------:R-:W4:Y:S01]  /*168b0*/  MUFU.EX2 R211, R211 ;  /* 0x000000d300d37308 */ /* 0x000f220000000800 */
[----:B0-----:R-:W-:-:S07]  /*168c0*/  FADD.FTZ R26, R210, R3 ;  /* 0x00000003d21a7221 */ /* 0x001fce0000010000 */
[----:B------:R0:W4:Y:S01]  /*168d0*/  MUFU.EX2 R31, R10 ;  /* 0x0000000a001f7308 */ /* 0x0001220000000800 */
[----:B------:R-:W-:-:S07]  /*168e0*/  FFMA.FTZ R207, R11, R2, -R14 ;  /* 0x000000020bcf7223 */ /* 0x000fce000001080e */
[----:B------:R-:W4:Y:S01]  /*168f0*/  MUFU.EX2 R8, R8 ;  /* 0x0000000800087308 */ /* 0x000f220000000800 */
[----:B0-----:R-:W-:Y:S01]  /*16900*/  FFMA.FTZ R10, R51, R2, -R14 ;  /* 0x00000002330a7223 */ /* 0x001fe2000001080e */
[----:B---3--:R-:W-:-:S06]  /*16910*/  FADD.FTZ R3, R39, R26 ;  /* 0x0000001a27037221 */ /* 0x008fcc0000010000 */
[----:B------:R-:W0:Y:S01]  /*16920*/  MUFU.EX2 R206, R206 ;  /* 0x000000ce00ce7308 */ /* 0x000e220000000800 */
[----:B--2---:R-:W-:Y:S01]  /*16930*/  FADD.FTZ R28, R209, R6 ;  /* 0x00000006d11c7221 */ /* 0x004fe20000010000 */
[----:B------:R-:W-:-:S06]  /*16940*/  FFMA.FTZ R12, R55, R2, -R14 ;  /* 0x00000002370c7223 */ /* 0x000fcc000001080e */
[----:B------:R-:W2:Y:S01]  /*16950*/  MUFU.EX2 R205, R205 ;  /* 0x000000cd00cd7308 */ /* 0x000ea20000000800 */
[----:B-1----:R-:W-:Y:S01]  /*16960*/  FADD.FTZ R26, R204, R3 ;  /* 0x00000003cc1a7221 */ /* 0x002fe20000010000 */
[----:B----4-:R-:W-:-:S06]  /*16970*/  FADD.FTZ R3, R211, R28 ;  /* 0x0000001cd3037221 */ /* 0x010fcc0000010000 */
[----:B------:R-:W1:Y:S01]  /*16980*/  MUFU.EX2 R53, R53 ;  /* 0x0000003500357308 */ /* 0x000e620000000800 */
[----:B------:R-:W-:-:S07]  /*16990*/  FFMA.FTZ R201, R13, R2, -R14 ;  /* 0x000000020dc97223 */ /* 0x000fce000001080e */
[----:B------:R-:W3:Y:S01]  /*169a0*/  MUFU.EX2 R10, R10 ;  /* 0x0000000a000a7308 */ /* 0x000ee20000000800 */
[----:B------:R-:W-:Y:S01]  /*169b0*/  FADD.FTZ R7, R31, R26 ;  /* 0x0000001a1f077221 */ /* 0x000fe20000010000 */
[----:B------:R-:W-:-:S06]  /*169c0*/  FADD.FTZ R28, R8, R3 ;  /* 0x00000003081c7221 */ /* 0x000fcc0000010000 */
[----:B------:R-:W4:Y:S01]  /*169d0*/  MUFU.EX2 R200, R200 ;  /* 0x000000c800c87308 */ /* 0x000f220000000800 */
[----:B------:R-:W-:-:S07]  /*169e0*/  FFMA.FTZ R20, R43, R2, -R14 ;  /* 0x000000022b147223 */ /* 0x000fce000001080e */
[----:B------:R-:W4:Y:S01]  /*169f0*/  MUFU.EX2 R207, R207 ;  /* 0x000000cf00cf7308 */ /* 0x000f220000000800 */
[----:B0-----:R-:W-:Y:S01]  /*16a00*/  FADD.FTZ R30, R206, R7 ;  /* 0x00000007ce1e7221 */ /* 0x001fe20000010000 */
[----:B--2---:R-:W-:-:S06]  /*16a10*/  FADD.FTZ R3, R205, R28 ;  /* 0x0000001ccd037221 */ /* 0x004fcc0000010000 */
[----:B------:R-:W0:Y:S01]  /*16a20*/  MUFU.EX2 R41, R41 ;  /* 0x0000002900297308 */ /* 0x000e220000000800 */
[----:B------:R-:W-:-:S07]  /*16a30*/  FFMA.FTZ R203, R15, R2, -R14 ;  /* 0x000000020fcb7223 */ /* 0x000fce000001080e */
[----:B------:R-:W2:Y:S01]  /*16a40*/  MUFU.EX2 R12, R12 ;  /* 0x0000000c000c7308 */ /* 0x000ea20000000800 */
[----:B-1----:R-:W-:Y:S01]  /*16a50*/  FADD.FTZ R7, R53, R30 ;  /* 0x0000001e35077221 */ /* 0x002fe20000010000 */
[----:B---3--:R-:W-:-:S06]  /*16a60*/  FADD.FTZ R28, R10, R3 ;  /* 0x000000030a1c7221 */ /* 0x008fcc0000010000 */
[----:B------:R-:W1:Y:S01]  /*16a70*/  MUFU.EX2 R202, R202 ;  /* 0x000000ca00ca7308 */ /* 0x000e620000000800 */
[----:B------:R-:W-:-:S07]  /*16a80*/  FFMA.FTZ R24, R47, R2, -R14 ;  /* 0x000000022f187223 */ /* 0x000fce000001080e */
[----:B------:R-:W3:Y:S01]  /*16a90*/  MUFU.EX2 R201, R201 ;  /* 0x000000c900c97308 */ /* 0x000ee20000000800 */
[----:B----4-:R-:W-:Y:S01]  /*16aa0*/  FADD.FTZ R30, R200, R7 ;  /* 0x00000007c81e7221 */ /* 0x010fe20000010000 */
        /* <DEDUP_REMOVED lines=17> */
[----:B------:R-:W-:-:S07]  /*16bc0*/  @!P1 PRMT R0, RZ, 0x654, R0 ;  /* 0x00000654ff009816 */ /* 0x000fce0000000000 */
[----:B------:R-:W4:Y:S01]  /*16bd0*/  MUFU.EX2 R197, R197 ;  /* 0x000000c500c57308 */ /* 0x000f220000000800 */
[----:B------:R-:W-:Y:S01]  /*16be0*/  FFMA.FTZ R57, R57, R2, -R14 ;  /* 0x0000000239397223 */ /* 0x000fe2000001080e */
[----:B0-----:R-:W-:-:S06]  /*16bf0*/  FADD.FTZ R30, R196, R7 ;  /* 0x00000007c41e7221 */ /* 0x001fcc0000010000 */
[----:B------:R-:W0:Y:S01]  /*16c00*/  MUFU.EX2 R37, R37 ;  /* 0x0000002500257308 */ /* 0x000e220000000800 */
[----:B--2---:R-:W-:Y:S01]  /*16c10*/  FADD.FTZ R3, R203, R28 ;  /* 0x0000001ccb037221 */ /* 0x004fe20000010000 */
[----:B------:R-:W-:Y:S01]  /*16c20*/  FFMA.FTZ R65, R65, R2, -R14 ;  /* 0x0000000241417223 */ /* 0x000fe2000001080e */
[----:B------:R2:W-:Y:S05]  /*16c30*/  @!P1 SYNCS.ARRIVE.TRANS64.RED.A1T0 RZ, [R0+URZ], RZ ;  /* 0x000000ff00ff99a7 */ /* 0x0005ea000810043f */
[----:B------:R-:W0:Y:S01]  /*16c40*/  MUFU.EX2 R26, R26 ;  /* 0x0000001a001a7308 */ /* 0x000e220000000800 */
[----:B-1----:R-:W-:Y:S01]  /*16c50*/  FADD.FTZ R7, R33, R30 ;  /* 0x0000001e21077221 */ /* 0x002fe20000010000 */
[----:B---3--:R-:W-:-:S06]  /*16c60*/  FADD.FTZ R28, R24, R3 ;  /* 0x00000003181c7221 */ /* 0x008fcc0000010000 */
[----:B------:R-:W1:Y:S08]  /*16c70*/  MUFU.EX2 R192, R192 ;  /* 0x000000c000c07308 */ /* 0x000e700000000800 */
[----:B------:R-:W3:Y:S01]  /*16c80*/  MUFU.EX2 R199, R199 ;  /* 0x000000c700c77308 */ /* 0x000ee20000000800 */
[----:B------:R-:W-:Y:S01]  /*16c90*/  FFMA.FTZ R27, R27, R2, -R14 ;  /* 0x000000021b1b7223 */ /* 0x000fe2000001080e */
[----:B----4-:R-:W-:-:S06]  /*16ca0*/  FADD.FTZ R30, R198, R7 ;  /* 0x00000007c61e7221 */ /* 0x010fcc0000010000 */
[----:B------:R-:W4:Y:S01]  /*16cb0*/  MUFU.EX2 R67, R81 ;  /* 0x0000005100437308 */ /* 0x000f220000000800 */
[----:B------:R-:W-:Y:S01]  /*16cc0*/  FADD.FTZ R3, R197, R28 ;  /* 0x0000001cc5037221 */ /* 0x000fe20000010000 */
[----:B------:R-:W-:-:S06]  /*16cd0*/  FFMA.FTZ R61, R61, R2, -R14 ;  /* 0x000000023d3d7223 */ /* 0x000fcc000001080e */
[----:B--2---:R-:W2:Y:S01]  /*16ce0*/  MUFU.EX2 R0, R57 ;  /* 0x0000003900007308 */ /* 0x004ea20000000800 */
[----:B------:R-:W-:Y:S01]  /*16cf0*/  FFMA.FTZ R49, R49, R2, -R14 ;  /* 0x0000000231317223 */ /* 0x000fe2000001080e */
[----:B0-----:R-:W-:Y:S01]  /*16d00*/  FADD.FTZ R7, R37, R30 ;  /* 0x0000001e25077221 */ /* 0x001fe20000010000 */
[----:B------:R-:W-:-:S05]  /*16d10*/  FADD.FTZ R28, R26, R3 ;  /* 0x000000031a1c7221 */ /* 0x000fca0000010000 */
[----:B------:R-:W0:Y:S01]  /*16d20*/  MUFU.EX2 R65, R65 ;  /* 0x0000004100417308 */ /* 0x000e220000000800 */
[----:B-1----:R-:W-:Y:S01]  /*16d30*/  FADD.FTZ R30, R192, R7 ;  /* 0x00000007c01e7221 */ /* 0x002fe20000010000 */
[----:B---3--:R-:W-:-:S06]  /*16d40*/  FADD.FTZ R3, R199, R28 ;  /* 0x0000001cc7037221 */ /* 0x008fcc0000010000 */
[----:B------:R-:W1:Y:S01]  /*16d50*/  MUFU.EX2 R14, R27 ;  /* 0x0000001b000e7308 */ /* 0x000e620000000800 */
[----:B----4-:R-:W-:Y:S01]  /*16d60*/  FADD.FTZ R7, R67, R30 ;  /* 0x0000001e43077221 */ /* 0x010fe20000010000 */
[----:B--2---:R-:W-:-:S06]  /*16d70*/  FADD.FTZ R30, R0, R3 ;  /* 0x00000003001e7221 */ /* 0x004fcc0000010000 */
[----:B------:R-:W2:Y:S01]  /*16d80*/  MUFU.EX2 R61, R61 ;  /* 0x0000003d003d7308 */ /* 0x000ea20000000800 */
[----:B0-----:R-:W-:Y:S01]  /*16d90*/  FADD.FTZ R3, R65, R30 ;  /* 0x0000001e41037221 */ /* 0x001fe20000010000 */
[----:B------:R-:W-:-:S03]  /*16da0*/  F2FP.F16.F32.PACK_AB R209, R6, R209 ;  /* 0x000000d106d1723e */ /* 0x000fc600000000ff */
[----:B-1----:R-:W-:-:S03]  /*16db0*/  FADD.FTZ R6, R14, R3 ;  /* 0x000000030e067221 */ /* 0x002fc60000010000 */
[----:B------:R-:W0:Y:S01]  /*16dc0*/  MUFU.EX2 R194, R194 ;  /* 0x000000c200c27308 */ /* 0x000e220000000800 */
[----:B--2---:R-:W-:Y:S01]  /*16dd0*/  FADD.FTZ R3, R61, R6 ;  /* 0x000000063d037221 */ /* 0x004fe20000010000 */
[----:B------:R-:W-:-:S06]  /*16de0*/  VIADD R6, R92, 0xfffffffe ;  /* 0xfffffffe5c067836 */ /* 0x000fcc0000000000 */
[----:B------:R-:W1:Y:S01]  /*16df0*/  MUFU.EX2 R69, R69 ;  /* 0x0000004500457308 */ /* 0x000e620000000800 */
[----:B------:R-:W-:-:S07]  /*16e00*/  ISETP.GE.AND P2, PT, R6, R225, PT ;  /* 0x000000e10600720c */ /* 0x000fce0003f46270 */
[----:B------:R-:W2:Y:S01]  /*16e10*/  MUFU.EX2 R28, R49 ;  /* 0x00000031001c7308 */ /* 0x000ea20000000800 */
[----:B0-----:R-:W-:Y:S01]  /*16e20*/  FADD.FTZ R32, R194, R7 ;  /* 0x00000007c2207221 */ /* 0x001fe20000010000 */
[----:B------:R-:W-:Y:S01]  /*16e30*/  BSSY B0, `(.L_x_636) ;  /* 0x0000564000007945 */ /* 0x000fe20003800000 */
[----:B------:R-:W-:Y:S01]  /*16e40*/  F2FP.F16.F32.PACK_AB R207, R12, R207 ;  /* 0x000000cf0ccf723e */ /* 0x000fe200000000ff */
[--C-:B------:R-:W-:Y:S01]  /*16e50*/  IMAD.MOV.U32 R150, RZ, RZ, R151.reuse ;  /* 0x000000ffff967224 */ /* 0x100fe200078e0097 */
[----:B------:R-:W-:Y:S01]  /*16e60*/  F2FP.F16.F32.PACK_AB R208, R29, R208 ;  /* 0x000000d01dd0723e */ /* 0x000fe200000000ff */
[--C-:B------:R-:W-:Y:S01]  /*16e70*/  IMAD.MOV.U32 R149, RZ, RZ, R151.reuse ;  /* 0x000000ffff957224 */ /* 0x100fe200078e0097 */
[----:B------:R-:W-:Y:S01]  /*16e80*/  F2FP.F16.F32.PACK_AB R210, R39, R210 ;  /* 0x000000d227d2723e */ /* 0x000fe200000000ff */
[--C-:B------:R-:W-:Y:S01]  /*16e90*/  IMAD.MOV.U32 R148, RZ, RZ, R151.reuse ;  /* 0x000000ffff947224 */ /* 0x100fe200078e0097 */
[----:B------:R-:W-:Y:S01]  /*16ea0*/  F2FP.F16.F32.PACK_AB R204, R31, R204 ;  /* 0x000000cc1fcc723e */ /* 0x000fe200000000ff */
[----:B-1----:R-:W-:Y:S01]  /*16eb0*/  FADD.FTZ R13, R69, R32 ;  /* 0x00000020450d7221 */ /* 0x002fe20000010000 */
[----:B------:R-:W-:Y:S01]  /*16ec0*/  F2FP.F16.F32.PACK_AB R206, R53, R206 ;  /* 0x000000ce35ce723e */ /* 0x000fe200000000ff */
[--C-:B------:R-:W-:Y:S01]  /*16ed0*/  IMAD.MOV.U32 R146, RZ, RZ, R151.reuse ;  /* 0x000000ffff927224 */ /* 0x100fe200078e0097 */
[----:B------:R-:W-:Y:S01]  /*16ee0*/  F2FP.F16.F32.PACK_AB R200, R41, R200 ;  /* 0x000000c829c8723e */ /* 0x000fe200000000ff */
[--C-:B------:R-:W-:Y:S01]  /*16ef0*/  IMAD.MOV.U32 R145, RZ, RZ, R151.reuse ;  /* 0x000000ffff917224 */ /* 0x100fe200078e0097 */
[----:B------:R-:W-:Y:S01]  /*16f00*/  F2FP.F16.F32.PACK_AB R202, R45, R202 ;  /* 0x000000ca2dca723e */ /* 0x000fe200000000ff */
[----:B------:R-:W-:Y:S01]  /*16f10*/  IMAD.MOV.U32 R144, RZ, RZ, R151 ;  /* 0x000000ffff907224 */ /* 0x000fe200078e0097 */
[----:B------:R-:W-:Y:S01]  /*16f20*/  F2FP.F16.F32.PACK_AB R196, R33, R196 ;  /* 0x000000c421c4723e */ /* 0x000fe200000000ff */
[----:B--2---:R-:W-:Y:S01]  /*16f30*/  FADD.FTZ R12, R28, R3 ;  /* 0x000000031c0c7221 */ /* 0x004fe20000010000 */
[----:B------:R-:W-:Y:S01]  /*16f40*/  F2FP.F16.F32.PACK_AB R198, R37, R198 ;  /* 0x000000c625c6723e */ /* 0x000fe200000000ff */
[--C-:B------:R-:W-:Y:S01]  /*16f50*/  IMAD.MOV.U32 R142, RZ, RZ, R151.reuse ;  /* 0x000000ffff8e7224 */ /* 0x100fe200078e0097 */
        /* <DEDUP_REMOVED lines=9> */
[----:B------:R-:W-:Y:S01]  /*16ff0*/  IMAD.MOV.U32 R0, RZ, RZ, 0x3f800000 ;  /* 0x3f800000ff007424 */ /* 0x000fe200078e00ff */
        /* <DEDUP_REMOVED lines=10> */
[----:B------:R-:W-:Y:S01]  /*170a0*/  MOV R3, 0x3f800000 ;  /* 0x3f80000000037802 */ /* 0x000fe20000000f00 */
        /* <DEDUP_REMOVED lines=111> */
[----:B------:R-:W-:Y:S06]  /*177a0*/  @!P2 BRA `(.L_x_637) ;  /* 0x0000004c0030a947 */ /* 0x000fec0003800000 */
[----:B------:R-:W-:Y:S01]  /*177b0*/  MOV R7, R4 ;  /* 0x0000000400077202 */ /* 0x000fe20000000f00 */
[----:B------:R-:W-:Y:S01]  /*177c0*/  IMAD.MOV.U32 R8, RZ, RZ, R5 ;  /* 0x000000ffff087224 */ /* 0x000fe200078e0005 */
[----:B------:R-:W-:Y:S01]  /*177d0*/  MOV R0, 0x3f800000 ;  /* 0x3f80000000007802 */ /* 0x000fe20000000f00 */
[----:B------:R-:W-:Y:S01]  /*177e0*/  IMAD.MOV.U32 R9, RZ, RZ, R221 ;  /* 0x000000ffff097224 */ /* 0x000fe200078e00dd */
[----:B------:R-:W-:Y:S01]  /*177f0*/  CS2R R150, SRZ ;  /* 0x0000000000967805 */ /* 0x000fe2000001ff00 */
[----:B------:R-:W-:Y:S01]  /*17800*/  IMAD.MOV.U32 R10, RZ, RZ, R220 ;  /* 0x000000ffff0a7224 */ /* 0x000fe200078e00dc */
        /* <DEDUP_REMOVED lines=62> */
[----:B------:R-:W-:-:S07]  /*17bf0*/  CS2R R24, SRZ ;  /* 0x0000000000187805 */ /* 0x000fce000001ff00 */
.L_x_648:
[----:B------:R-:W-:-:S05]  /*17c00*/  VIADD R2, R10, 0x1 ;  /* 0x000000010a027836 */ /* 0x000fca0000000000 */
[----:B------:R-:W-:-:S04]  /*17c10*/  ISETP.NE.AND P2, PT, R2, 0x2, PT ;  /* 0x000000020200780c */ /* 0x000fc80003f45270 */
[----:B------:R-:W-:Y:S02]  /*17c20*/  SEL R2, R2, RZ, P2 ;  /* 0x000000ff02027207 */ /* 0x000fe40001000000 */
[----:B------:R-:W-:-:S03]  /*17c30*/  SEL R221, RZ, 0x1, P2 ;  /* 0x00000001ffdd7807 */ /* 0x000fc60001000000 */
[----:B------:R-:W-:Y:S01]  /*17c40*/  IMAD.MOV.U32 R220, RZ, RZ, R2 ;  /* 0x000000ffffdc7224 */ /* 0x000fe200078e0002 */
[----:B------:R-:W-:Y:S01]  /*17c50*/  LOP3.LUT R221, R9, R221, RZ, 0x3c, !PT ;  /* 0x000000dd09dd7212 */ /* 0x000fe200078e3cff */
[----:B------:R-:W-:Y:S06]  /*17c60*/  @!P0 BRA `(.L_x_638) ;  /* 0x0000000000048947 */ /* 0x000fec0003800000 */
[----:B------:R-:W-:Y:S01]  /*17c70*/  BPT.TRAP 0x1 ;  /* 0x000000040000795c */ /* 0x000fe20000300000 */
.L_x_638:
[----:B------:R-:W-:Y:S01]  /*17c80*/  IMAD R11, R2, 0x8, R18 ;  /* 0x00000008020b7824 */ /* 0x000fe200078e0212 */
[----:B------:R-:W-:-:S04]  /*17c90*/  SHF.L.U32 R4, R221, 0x1f, RZ ;  /* 0x0000001fdd047819 */ /* 0x000fc800000006ff */
[----:B------:R0:W1:Y:S01]  /*17ca0*/  SYNCS.PHASECHK.TRANS64.TRYWAIT P2, [R11+URZ+0x38830], R4 ;  /* 0x038830040b0075a7 */ /* 0x000062000804017f */
[----:B------:R-:W-:Y:S05]  /*17cb0*/  @!P0 BRA `(.L_x_639) ;  /* 0x0000000000048947 */ /* 0x000fea0003800000 */
[----:B------:R-:W-:Y:S01]  /*17cc0*/  BPT.TRAP 0x1 ;  /* 0x000000040000795c */ /* 0x000fe20000300000 */
.L_x_639:
[----:B------:R-:W-:Y:S01]  /*17cd0*/  IMAD R2, R220, 0xa00, R224 ;  /* 0x00000a00dc027824 */ /* 0x000fe200078e02e0 */
[----:B------:R-:W-:Y:S03]  /*17ce0*/  BSSY B1, `(.L_x_640) ;  /* 0x0000006000017945 */ /* 0x000fe60003800000 */
[C---:B------:R-:W-:Y:S01]  /*17cf0*/  VIADD R20, R2.reuse, 0x100 ;  /* 0x0000010002147836 */ /* 0x040fe20000000000 */
[----:B------:R-:W-:Y:S01]  /*17d00*/  IADD3 R15, R2, 0x80, RZ ;  /* 0x00000080020f7810 */ /* 0x000fe20007ffe0ff */
[----:B-1----:R-:W-:Y:S06]  /*17d10*/  @P2 BRA `(.L_x_641) ;  /* 0x0000000000082947 */ /* 0x002fec0003800000 */
[----:B------:R-:W1:Y:S02]  /*17d20*/  SYNCS.PHASECHK.TRANS64.TRYWAIT P2, [R11+URZ+0x38830], R4 ;  /* 0x038830040b0075a7 */ /* 0x000e64000804017f */
[----:B-1----:R-:W-:Y:S05]  /*17d30*/  @!P2 BRA `(.L_x_642) ;  /* 0x0000013c005ca947 */ /* 0x002fea0003800000 */
.L_x_641:
[----:B------:R-:W-:Y:S05]  /*17d40*/  BSYNC B1 ;  /* 0x0000000000017941 */ /* 0x000fea0003800000 */
.L_x_640:
[----:B------:R-:W2:Y:S04]  /*17d50*/  LDL.64 R152, [R1+0x50] ;  /* 0x0000500001987983 */ /* 0x000ea80000100a00 */
[----:B------:R-:W3:Y:S01]  /*17d60*/  LDL.64 R154, [R1+0x58] ;  /* 0x00005800019a7983 */ /* 0x000ee20000100a00 */
[----:B01----:R-:W-:Y:S02]  /*17d70*/  IMAD.MOV.U32 R4, RZ, RZ, R2 ;  /* 0x000000ffff047224 */ /* 0x003fe400078e0002 */
[----:B------:R-:W-:-:S03]  /*17d80*/  IMAD.MOV.U32 R5, RZ, RZ, 0x40000040 ;  /* 0x40000040ff057424 */ /* 0x000fc600078e00ff */
[----:B------:R-:W-:Y:S02]  /*17d90*/  R2UR UR14, R4 ;  /* 0x00000000040e72ca */ /* 0x000fe400000e0000 */
[C---:B------:R-:W-:Y:S01]  /*17da0*/  R2UR UR15, R5.reuse ;  /* 0x00000000050f72ca */ /* 0x040fe200000e0000 */
[----:B------:R-:W-:Y:S01]  /*17db0*/  WARPGROUP.ARRIVE ;  /* 0x00000000000079c5 */ /* 0x000fe20000000000 */
[----:B------:R-:W-:Y:S01]  /*17dc0*/  IMAD.MOV.U32 R4, RZ, RZ, R15 ;  /* 0x000000ffff047224 */ /* 0x000fe200078e000f */
[----:B------:R-:W-:-:S04]  /*17dd0*/  R2UR UR11, R5 ;  /* 0x00000000050b72ca */ /* 0x000fc800000e0000 */
[----:B------:R-:W-:Y:S01]  /*17de0*/  R2UR UR10, R4 ;  /* 0x00000000040a72ca */ /* 0x000fe200000e0000 */
[----:B------:R-:W-:Y:S01]  /*17df0*/  IMAD.MOV.U32 R21, RZ, RZ, 0x40000040 ;  /* 0x40000040ff157424 */ /* 0x000fe200078e00ff */
[----:B------:R-:W-:-:S04]  /*17e00*/  R2UR UR6, R20 ;  /* 0x00000000140672ca */ /* 0x000fc800000e0000 */
[----:B------:R-:W-:Y:S02]  /*17e10*/  R2UR UR7, R21 ;  /* 0x00000000150772ca */ /* 0x000fe400000e0000 */
[----:B------:R-:W-:Y:S02]  /*17e20*/  IADD3 R14, R2, 0x180, RZ ;  /* 0x00000180020e7810 */ /* 0x000fe40007ffe0ff */
[----:B------:R-:W-:Y:S02]  /*17e30*/  MOV R15, 0x40000040 ;  /* 0x40000040000f7802 */ /* 0x000fe40000000f00 */
[----:B--2---:R-:W-:Y:S02]  /*17e40*/  R2UR UR30, R152 ;  /* 0x00000000981e72ca */ /* 0x004fe400000e0000 */
[----:B------:R-:W-:Y:S02]  /*17e50*/  R2UR UR31, R153 ;  /* 0x00000000991f72ca */ /* 0x000fe400000e0000 */
[----:B---3--:R-:W-:Y:S01]  /*17e60*/  R2UR UR16, R154 ;  /* 0x000000009a1072ca */ /* 0x008fe200000e0000 */
[----:B------:R-:W2:Y:S01]  /*17e70*/  LDL.64 R152, [R1+0x48] ;  /* 0x0000480001987983 */ /* 0x000ea20000100a00 */
[----:B------:R-:W-:Y:S01]  /*17e80*/  R2UR UR17, R155 ;  /* 0x000000009b1172ca */ /* 0x000fe200000e0000 */
[----:B------:R-:W-:Y:S01]  /*17e90*/  VIADD R4, R2, 0x200 ;  /* 0x0000020002047836 */ /* 0x000fe20000000000 */
[----:B------:R-:W-:Y:S01]  /*17ea0*/  R2UR UR19, R5 ;  /* 0x00000000051372ca */ /* 0x000fe200000e0000 */
[----:B------:R-:W3:Y:S08]  /*17eb0*/  LDL.64 R20, [R1+0x40] ;  /* 0x0000400001147983 */ /* 0x000ef00000100a00 */
[----:B------:R-:W-:-:S02]  /*17ec0*/  UMOV UR12, UR16 ;  /* 0x00000010000c7c82 */ /* 0x000fc40008000000 */
[----:B------:R-:W-:Y:S02]  /*17ed0*/  UMOV UR13, UR17 ;  /* 0x00000011000d7c82 */ /* 0x000fe40008000000 */
[----:B------:R-:W-:Y:S01]  /*17ee0*/  HGMMA.64x16x16.F32 R184, gdesc[UR12], RZ, !UPT, gsb0 ;  /* 0x002000000cb879f0 */ /* 0x000fe2000c0008ff */
[----:B------:R-:W-:Y:S01]  /*17ef0*/  UMOV UR8, UR16 ;  /* 0x0000001000087c82 */ /* 0x000fe20008000000 */
[----:B------:R-:W-:Y:S01]  /*17f00*/  UMOV UR9, UR17 ;  /* 0x0000001100097c82 */ /* 0x000fe20008000000 */
[----:B------:R-:W-:Y:S02]  /*17f10*/  WARPGROUP.DEPBAR.LE gsb0, 0x0 ;  /* 0x00008000000079c5 */ /* 0x000fe40000010000 */
[----:B------:R-:W-:-:S06]  /*17f20*/  WARPGROUP.ARRIVE ;  /* 0x00000000000079c5 */ /* 0x000fcc0000000000 */
[----:B------:R-:W-:Y:S01]  /*17f30*/  HGMMA.64x16x16.F32 R176, gdesc[UR8], RZ, !UPT, gsb0 ;  /* 0x0020000008b079f0 */ /* 0x000fe2000c0008ff */
[----:B------:R-:W-:Y:S01]  /*17f40*/  UMOV UR4, UR16 ;  /* 0x0000001000047c82 */ /* 0x000fe20008000000 */
[----:B------:R-:W-:Y:S01]  /*17f50*/  UMOV UR5, UR17 ;  /* 0x0000001100057c82 */ /* 0x000fe20008000000 */
[----:B------:R-:W-:Y:S02]  /*17f60*/  WARPGROUP.DEPBAR.LE gsb0, 0x0 ;  /* 0x00008000000079c5 */ /* 0x000fe40000010000 */
[----:B------:R-:W-:-:S06]  /*17f70*/  WARPGROUP.ARRIVE ;  /* 0x00000000000079c5 */ /* 0x000fcc0000000000 */
[----:B------:R-:W-:Y:S01]  /*17f80*/  HGMMA.64x16x16.F32 R168, gdesc[UR4], RZ, !UPT, gsb0 ;  /* 0x0020000004a879f0 */ /* 0x000fe2000c0008ff */
[----:B------:R-:W-:Y:S02]  /*17f90*/  R2UR UR22, R14 ;  /* 0x000000000e1672ca */ /* 0x000fe400000e0000 */
[----:B------:R-:W-:Y:S01]  /*17fa0*/  R2UR UR23, R15 ;  /* 0x000000000f1772ca */ /* 0x000fe200000e0000 */
[----:B------:R-:W-:Y:S01]  /*17fb0*/  UMOV UR20, UR16 ;  /* 0x0000001000147c82 */ /* 0x000fe20008000000 */
[----:B------:R-:W-:Y:S01]  /*17fc0*/  UMOV UR21, UR17 ;  /* 0x0000001100157c82 */ /* 0x000fe20008000000 */
[----:B------:R-:W-:Y:S02]  /*17fd0*/  WARPGROUP.DEPBAR.LE gsb0, 0x0 ;  /* 0x00008000000079c5 */ /* 0x000fe40000010000 */
[----:B------:R-:W-:-:S08]  /*17fe0*/  WARPGROUP.ARRIVE ;  /* 0x00000000000079c5 */ /* 0x000fd00000000000 */
[----:B------:R-:W-:Y:S01]  /*17ff0*/  HGMMA.64x16x16.F32 R160, gdesc[UR20], RZ, !UPT, gsb0 ;  /* 0x0020000014a079f0 */ /* 0x000fe2000c0008ff */
[----:B------:R-:W-:Y:S01]  /*18000*/  R2UR UR18, R4 ;  /* 0x00000000041272ca */ /* 0x000fe200000e0000 */
[----:B------:R-:W-:Y:S02]  /*18010*/  VIADD R14, R2, 0x2 ;  /* 0x00000002020e7836 */ /* 0x000fe40000000000 */
[----:B------:R-:W-:Y:S01]  /*18020*/  IMAD.MOV.U32 R15, RZ, RZ, 0x40000040 ;  /* 0x40000040ff0f7424 */ /* 0x000fe200078e00ff */
[----:B------:R-:W-:Y:S02]  /*18030*/  WARPGROUP.DEPBAR.LE gsb0, 0x0 ;  /* 0x00008000000079c5 */ /* 0x000fe40000010000 */
[----:B--2---:R-:W-:Y:S02]  /*18040*/  R2UR UR28, R152 ;  /* 0x00000000981c72ca */ /* 0x004fe400000e0000 */
[----:B------:R-:W-:Y:S02]  /*18050*/  R2UR UR29, R153 ;  /* 0x00000000991d72ca */ /* 0x000fe400000e0000 */
        /* <DEDUP_REMOVED lines=24> */
[----:B------:R-:W-:Y:S01]  /*181e0*/  VIADD R4, R2, 0x182 ;  /* 0x0000018202047836 */ /* 0x000fe20000000000 */
[----:B------:R-:W-:Y:S01]  /*181f0*/  MOV R5, 0x40000040 ;  /* 0x4000004000057802 */ /* 0x000fe20000000f00 */
[----:B------:R-:W-:Y:S01]  /*18200*/  UMOV UR4, UR30 ;  /* 0x0000001e00047c82 */ /* 0x000fe20008000000 */
[----:B------:R-:W-:Y:S01]  /*18210*/  UMOV UR5, UR31 ;  /* 0x0000001f00057c82 */ /* 0x000fe20008000000 */
[----:B------:R-:W-:Y:S01]  /*18220*/  UMOV UR20, UR30 ;  /* 0x0000001e00147c82 */ /* 0x000fe20008000000 */
[----:B------:R-:W-:-:S02]  /*18230*/  WARPGROUP.DEPBAR.LE gsb0, 0x0 ;  /* 0x00008000000079c5 */ /* 0x000fc40000010000 */
[----:B------:R-:W-:Y:S01]  /*18240*/  WARPGROUP.ARRIVE ;  /* 0x00000000000079c5 */ /* 0x000fe20000000000 */
[----:B------:R-:W-:Y:S01]  /*18250*/  UMOV UR21, UR31 ;  /* 0x0000001f00157c82 */ /* 0x000fe20008000000 */
[----:B------:R-:W-:Y:S01]  /*18260*/  UMOV UR16, UR28 ;  /* 0x0000001c00107c82 */ /* 0x000fe20008000000 */
[----:B------:R-:W-:Y:S01]  /*18270*/  UMOV UR17, UR29 ;  /* 0x0000001d00117c82 */ /* 0x000fe20008000000 */
[----:B------:R-:W-:Y:S01]  /*18280*/  UMOV UR12, UR28 ;  /* 0x0000001c000c7c82 */ /* 0x000fe20008000000 */
[----:B------:R-:W-:Y:S01]  /*18290*/  UMOV UR13, UR29 ;  /* 0x0000001d000d7c82 */ /* 0x000fe20008000000 */
[----:B------:R-:W-:Y:S01]  /*182a0*/  HGMMA.64x16x16.F32 R168, gdesc[UR8], R168, gsb0 ;  /* 0x0020000008a879f0 */ /* 0x000fe200080008a8 */
[----:B------:R-:W-:Y:S01]  /*182b0*/  R2UR UR6, R4 ;  /* 0x00000000040672ca */ /* 0x000fe200000e0000 */
[----:B------:R-:W-:Y:S01]  /*182c0*/  UMOV UR24, UR28 ;  /* 0x0000001c00187c82 */ /* 0x000fe20008000000 */
[----:B------:R-:W-:Y:S01]  /*182d0*/  R2UR UR7, R5 ;  /* 0x00000000050772ca */ /* 0x000fe200000e0000 */
[----:B------:R-:W-:Y:S01]  /*182e0*/  VIADD R4, R2, 0x202 ;  /* 0x0000020202047836 */ /* 0x000fe20000000000 */
[----:B------:R-:W-:Y:S01]  /*182f0*/  UMOV UR25, UR29 ;  /* 0x0000001d00197c82 */ /* 0x000fe20008000000 */
[----:B------:R-:W2:Y:S01]  /*18300*/  LDL.64 R14, [R1+0x38] ;  /* 0x00003800010e7983 */ /* 0x000ea20000100a00 */
[----:B------:R-:W-:-:S02]  /*18310*/  WARPGROUP.DEPBAR.LE gsb0, 0x0 ;  /* 0x00008000000079c5 */ /* 0x000fc40000010000 */
[----:B------:R-:W-:-:S07]  /*18320*/  WARPGROUP.ARRIVE ;  /* 0x00000000000079c5 */ /* 0x000fce0000000000 */
[----:B------:R-:W-:Y:S01]  /*18330*/  HGMMA.64x16x16.F32 R160, gdesc[UR4], R160, gsb0 ;  /* 0x0020000004a079f0 */ /* 0x000fe200080008a0 */
[----:B------:R-:W-:Y:S01]  /*18340*/  IMAD.MOV.U32 R5, RZ, RZ, 0x40000040 ;  /* 0x40000040ff057424 */ /* 0x000fe200078e00ff */
[----:B------:R-:W-:-:S04]  /*18350*/  R2UR UR22, R4 ;  /* 0x00000000041672ca */ /* 0x000fc800000e0000 */
[----:B------:R-:W-:Y:S01]  /*18360*/  R2UR UR23, R5 ;  /* 0x00000000051772ca */ /* 0x000fe200000e0000 */
[----:B------:R-:W-:Y:S02]  /*18370*/  WARPGROUP.DEPBAR.LE gsb0, 0x0 ;  /* 0x00008000000079c5 */ /* 0x000fe40000010000 */
[----:B------:R-:W-:-:S10]  /*18380*/  WARPGROUP.ARRIVE ;  /* 0x00000000000079c5 */ /* 0x000fd40000000000 */
[----:B------:R-:W-:Y:S01]  /*18390*/  HGMMA.64x16x16.F32 R152, gdesc[UR20], R152, gsb0 ;  /* 0x00200000149879f0 */ /* 0x000fe20008000898 */
[----:B------:R-:W-:Y:S01]  /*183a0*/  VIADD R4, R2, 0x4 ;  /* 0x0000000402047836 */ /* 0x000fe20000000000 */
[----:B------:R-:W-:-:S04]  /*183b0*/  MOV R5, 0x40000040 ;  /* 0x4000004000057802 */ /* 0x000fc80000000f00 */
        /* <DEDUP_REMOVED lines=38> */
[----:B------:R-:W-:Y:S01]  /*18620*/  IMAD.MOV.U32 R5, RZ, RZ, 0x40000040 ;  /* 0x40000040ff057424 */ /* 0x000fe200078e00ff */
[----:B---3--:R-:W-:Y:S02]  /*18630*/  R2UR UR30, R20 ;  /* 0x00000000141e72ca */ /* 0x008fe400000e0000 */
[----:B------:R-:W-:Y:S02]  /*18640*/  R2UR UR31, R21 ;  /* 0x00000000151f72ca */ /* 0x000fe400000e0000 */
[----:B------:R-:W-:Y:S01]  /*18650*/  R2UR UR22, R4 ;  /* 0x00000000041672ca */ /* 0x000fe200000e0000 */
[----:B------:R-:W3:Y:S01]  /*18660*/  LDL.64 R20, [R1+0x30] ;  /* 0x0000300001147983 */ /* 0x000ee20000100a00 */
[----:B------:R-:W-:-:S07]  /*18670*/  R2UR UR23, R5 ;  /* 0x00000000051772ca */ /* 0x000fce00000e0000 */
[----:B------:R-:W-:Y:S02]  /*18680*/  UMOV UR20, UR30 ;  /* 0x0000001e00147c82 */ /* 0x000fe40008000000 */
[----:B------:R-:W-:Y:S01]  /*18690*/  UMOV UR21, UR31 ;  /* 0x0000001f00157c82 */ /* 0x000fe20008000000 */
[----:B------:R-:W-:Y:S02]  /*186a0*/  WARPGROUP.DEPBAR.LE gsb0, 0x0 ;  /* 0x00008000000079c5 */ /* 0x000fe40000010000 */
[----:B------:R-:W-:-:S06]  /*186b0*/  WARPGROUP.ARRIVE ;  /* 0x00000000000079c5 */ /* 0x000fcc0000000000 */
        /* <DEDUP_REMOVED lines=38> */
[----:B------:R-:W-:Y:S02]  /*18920*/  MOV R5, 0x40000040 ;  /* 0x4000004000057802 */ /* 0x000fe40000000f00 */
[----:B--2---:R-:W-:Y:S02]  /*18930*/  R2UR UR28, R14 ;  /* 0x000000000e1c72ca */ /* 0x004fe400000e0000 */
[----:B------:R-:W-:Y:S02]  /*18940*/  R2UR UR29, R15 ;  /* 0x000000000f1d72ca */ /* 0x000fe400000e0000 */
[----:B------:R-:W-:Y:S01]  /*18950*/  R2UR UR26, R4 ;  /* 0x00000000041a72ca */ /* 0x000fe200000e0000 */
[----:B------:R-:W2:Y:S01]  /*18960*/  LDL.64 R14, [R1+0x28] ;  /* 0x00002800010e7983 */ /* 0x000ea20000100a00 */
[----:B------:R-:W-:-:S07]  /*18970*/  R2UR UR27, R5 ;  /* 0x00000000051b72ca */ /* 0x000fce00000e0000 */
[----:B------:R-:W-:Y:S02]  /*18980*/  UMOV UR24, UR28 ;  /* 0x0000001c00187c82 */ /* 0x000fe40008000000 */
[----:B------:R-:W-:Y:S01]  /*18990*/  UMOV UR25, UR29 ;  /* 0x0000001d00197c82 */ /* 0x000fe20008000000 */
[----:B------:R-:W-:Y:S02]  /*189a0*/  WARPGROUP.DEPBAR.LE gsb0, 0x0 ;  /* 0x00008000000079c5 */ /* 0x000fe40000010000 */
[----:B------:R-:W-:-:S06]  /*189b0*/  WARPGROUP.ARRIVE ;  /* 0x00000000000079c5 */ /* 0x000fcc0000000000 */
        /* <DEDUP_REMOVED lines=186> */
[----:B------:R-:W2:Y:S01]  /*19560*/  LDL.64 R14, [R1] ;  /* 0x00000000010e7983 */ /* 0x000ea20000100a00 */
        /* <DEDUP_REMOVED lines=46> */
[----:B------:R-:W-:Y:S02]  /*19850*/  R2UR UR14, R4 ;  /* 0x00000000040e72ca */ /* 0x000fe400000e0000 */
        /* <DEDUP_REMOVED lines=445> */
.L_x_643:
[----:B------:R-:W-:Y:S01]  /*1b430*/  SHF.L.U32 R0, R9, 0x1f, RZ ;  /* 0x0000001f09007819 */ /* 0x000fe200000006ff */
[----:B------:R-:W-:-:S04]  /*1b440*/  IMAD R9, R10, 0x8, R18 ;  /* 0x000000080a097824 */ /* 0x000fc800078e0212 */
[----:B------:R0:W1:Y:S01]  /*1b450*/  SYNCS.PHASECHK.TRANS64.TRYWAIT P2, [R9+URZ+0x38850], R0 ;  /* 0x03885000090075a7 */ /* 0x000062000804017f */
[----:B------:R-:W-:Y:S05]  /*1b460*/  @!P0 BRA `(.L_x_644) ;  /* 0x0000000000048947 */ /* 0x000fea0003800000 */
[----:B------:R-:W-:Y:S01]  /*1b470*/  BPT.TRAP 0x1 ;  /* 0x000000040000795c */ /* 0x000fe20000300000 */
.L_x_644:
[----:B------:R-:W-:Y:S04]  /*1b480*/  BSSY B1, `(.L_x_645) ;  /* 0x0000004000017945 */ /* 0x000fe80003800000 */
[----:B-1----:R-:W-:Y:S05]  /*1b490*/  @P2 BRA `(.L_x_646) ;  /* 0x0000000000082947 */ /* 0x002fea0003800000 */
[----:B------:R-:W1:Y:S02]  /*1b4a0*/  SYNCS.PHASECHK.TRANS64.TRYWAIT P2, [R9+URZ+0x38850], R0 ;  /* 0x03885000090075a7 */ /* 0x000e64000804017f */
[----:B-1----:R-:W-:Y:S05]  /*1b4b0*/  @!P2 BRA `(.L_x_647) ;  /* 0x000001040090a947 */ /* 0x002fea0003800000 */
.L_x_646:
[----:B------:R-:W-:Y:S05]  /*1b4c0*/  BSYNC B1 ;  /* 0x0000000000017941 */ /* 0x000fea0003800000 */
.L_x_645:
[----:B01----:R-:W-:Y:S01]  /*1b4d0*/  IADD3 R0, R18, 0x400, RZ ;  /* 0x0000040012007810 */ /* 0x003fe20007ffe0ff */
[----:B------:R-:W-:Y:S01]  /*1b4e0*/  IMAD.MOV.U32 R3, RZ, RZ, 0x40000040 ;  /* 0x40000040ff037424 */ /* 0x000fe200078e00ff */
[----:B------:R-:W-:Y:S01]  /*1b4f0*/  WARPGROUP.ARRIVE ;  /* 0x00000000000079c5 */ /* 0x000fe20000000000 */
[----:B------:R-:W-:Y:S01]  /*1b500*/  IMAD.MOV.U32 R5, RZ, RZ, 0x40000040 ;  /* 0x40000040ff057424 */ /* 0x000fe200078e00ff */
[----:B------:R-:W-:Y:S02]  /*1b510*/  SHF.R.U32.HI R0, RZ, 0x4, R0 ;  /* 0x00000004ff007819 */ /* 0x000fe40000011600 */
[----:B------:R-:W-:Y:S01]  /*1b520*/  R2UR UR7, R3 ;  /* 0x00000000030772ca */ /* 0x000fe200000e0000 */
[----:B------:R-:W-:Y:S01]  /*1b530*/  IMAD.MOV.U32 R3, RZ, RZ, 0x40000040 ;  /* 0x40000040ff037424 */ /* 0x000fe200078e00ff */
[----:B------:R-:W-:Y:S02]  /*1b540*/  LOP3.LUT R0, R0, 0x3fff, RZ, 0xc0, !PT ;  /* 0x00003fff00007812 */ /* 0x000fe400078ec0ff */
[----:B------:R-:W-:-:S02]  /*1b550*/  @!P1 IADD3 R9, R9, 0x38860, RZ ;  /* 0x0003886009099810 */ /* 0x000fc40007ffe0ff */
[----:B------:R-:W-:Y:S02]  /*1b560*/  LOP3.LUT R0, R0, 0x2800000, RZ, 0xfc, !PT ;  /* 0x0280000000007812 */ /* 0x000fe400078efcff */
[C---:B------:R-:W-:Y:S01]  /*1b570*/  ISETP.GT.AND P2, PT, R6.reuse, R225, PT ;  /* 0x000000e10600720c */ /* 0x040fe20003f44270 */
[----:B------:R-:W-:Y:S02]  /*1b580*/  VIADD R6, R6, 0xffffffff ;  /* 0xffffffff06067836 */ /* 0x000fe40000000000 */
[----:B------:R-:W-:Y:S01]  /*1b590*/  IMAD R2, R10, 0xa00, R0 ;  /* 0x00000a000a027824 */ /* 0x000fe200078e0200 */
[----:B------:R-:W-:-:S03]  /*1b5a0*/  FMNMX.FTZ R0, R184, R8, !PT ;  /* 0x00000008b8007209 */ /* 0x000fc60007810000 */
[C---:B------:R-:W-:Y:S01]  /*1b5b0*/  VIADD R4, R2.reuse, 0x80 ;  /* 0x0000008002047836 */ /* 0x040fe20000000000 */
[----:B------:R-:W-:Y:S02]  /*1b5c0*/  R2UR UR6, R2 ;  /* 0x00000000020672ca */ /* 0x000fe400000e0000 */
[----:B------:R-:W-:-:S04]  /*1b5d0*/  FMNMX.FTZ R0, R185, R0, !PT ;  /* 0x00000000b9007209 */ /* 0x000fc80007810000 */
[----:B------:R-:W-:-:S04]  /*1b5e0*/  FMNMX.FTZ R0, R188, R0, !PT ;  /* 0x00000000bc007209 */ /* 0x000fc80007810000 */
[----:B------:R-:W-:-:S03]  /*1b5f0*/  FMNMX.FTZ R0, R189, R0, !PT ;  /* 0x00000000bd007209 */ /* 0x000fc60007810000 */
[----:B------:R-:W-:Y:S01]  /*1b600*/  HGMMA.64x256x16.F32 R24, R208, gdesc[UR4].tnspB, R24, gsb0 ;  /* 0x43e00004d0187df0 */ /* 0x000fe20008000818 */
[----:B------:R-:W-:Y:S02]  /*1b610*/  R2UR UR6, R4 ;  /* 0x00000000040672ca */ /* 0x000fe400000e0000 */
[----:B------:R-:W-:Y:S01]  /*1b620*/  R2UR UR7, R5 ;  /* 0x00000000050772ca */ /* 0x000fe200000e0000 */
[----:B------:R-:W-:Y:S01]  /*1b630*/  IMAD.MOV.U32 R5, RZ, RZ, 0x40000040 ;  /* 0x40000040ff057424 */ /* 0x000fe200078e00ff */
[----:B------:R-:W-:Y:S02]  /*1b640*/  IADD3 R4, R2, 0x100, RZ ;  /* 0x0000010002047810 */ /* 0x000fe40007ffe0ff */
        /* <DEDUP_REMOVED lines=18> */
[----:B------:R-:W-:Y:S01]  /*1b770*/  R2UR UR6, R4 ;  /* 0x00000000040672ca */ /* 0x000fe200000e0000 */
[C---:B------:R-:W-:Y:S01]  /*1b780*/  VIADD R4, R2.reuse, 0x180 ;  /* 0x0000018002047836 */ /* 0x040fe20000000000 */
[----:B------:R-:W-:Y:S01]  /*1b790*/  R2UR UR7, R5 ;  /* 0x00000000050772ca */ /* 0x000fe200000e0000 */
[----:B------:R-:W-:Y:S01]  /*1b7a0*/  IMAD.MOV.U32 R5, RZ, RZ, 0x40000040 ;  /* 0x40000040ff057424 */ /* 0x000fe200078e00ff */
[----:B------:R-:W-:Y:S01]  /*1b7b0*/  IADD3 R2, R2, 0x200, RZ ;  /* 0x0000020002027810 */ /* 0x000fe20007ffe0ff */
[----:B------:R-:W-:Y:S02]  /*1b7c0*/  WARPGROUP.DEPBAR.LE gsb0, 0x0 ;  /* 0x00008000000079c5 */ /* 0x000fe40000010000 */
[----:B------:R-:W-:-:S15]  /*1b7d0*/  WARPGROUP.ARRIVE ;  /* 0x00000000000079c5 */ /* 0x000fde0000000000 */
[----:B------:R-:W-:-:S05]  /*1b7e0*/  NOP ;  /* 0x0000000000007918 */ /* 0x000fca0000000000 */
[----:B------:R-:W-:Y:S01]  /*1b7f0*/  HGMMA.64x256x16.F32 R24, R200, gdesc[UR4].tnspB, R24, gsb0 ;  /* 0x43e00004c8187df0 */ /* 0x000fe20008000818 */
[----:B------:R-:W-:Y:S02]  /*1b800*/  R2UR UR6, R4 ;  /* 0x00000000040672ca */ /* 0x000fe400000e0000 */
[----:B------:R-:W-:Y:S02]  /*1b810*/  R2UR UR7, R5 ;  /* 0x00000000050772ca */ /* 0x000fe400000e0000 */
[----:B------:R-:W-:-:S05]  /*1b820*/  FMNMX.FTZ R5, R157, R0, !PT ;  /* 0x000000009d057209 */ /* 0x000fca0007810000 */
[----:B------:R-:W0:Y:S02]  /*1b830*/  SHFL.BFLY PT, R0, R5, 0x2, 0x1f ;  /* 0x0c401f0005007f89 */ /* 0x000e2400000e0000 */
[----:B0-----:R-:W-:-:S05]  /*1b840*/  FMNMX.FTZ R5, R5, R0, !PT ;  /* 0x0000000005057209 */ /* 0x001fca0007810000 */
[----:B------:R-:W0:Y:S02]  /*1b850*/  SHFL.BFLY PT, R0, R5, 0x1, 0x1f ;  /* 0x0c201f0005007f89 */ /* 0x000e2400000e0000 */
[----:B0-----:R-:W-:Y:S02]  /*1b860*/  FMNMX.FTZ R5, R5, R0, !PT ;  /* 0x0000000005057209 */ /* 0x001fe40007810000 */
        /* <DEDUP_REMOVED lines=21> */
[----:B0-----:R-:W-:-:S05]  /*1b9c0*/  FMNMX.FTZ R0, R0, R4, !PT ;  /* 0x0000000400007209 */ /* 0x001fca0007810000 */
[----:B------:R-:W0:Y:S02]  /*1b9d0*/  SHFL.BFLY PT, R4, R0, 0x1, 0x1f ;  /* 0x0c201f0000047f89 */ /* 0x000e2400000e0000 */
[----:B0-----:R-:W-:-:S05]  /*1b9e0*/  FMNMX.FTZ R4, R0, R4, !PT ;  /* 0x0000000400047209 */ /* 0x001fca0007810000 */
[----:B------:R-:W-:Y:S01]  /*1b9f0*/  FADD.FTZ R0, -R4, R7 ;  /* 0x0000000704007221 */ /* 0x000fe20000010100 */
[----:B------:R-:W-:Y:S02]  /*1ba00*/  WARPGROUP.DEPBAR.LE gsb0, 0x0 ;  /* 0x00008000000079c5 */ /* 0x000fe40000010000 */
[----:B------:R-:W-:-:S06]  /*1ba10*/  WARPGROUP.ARRIVE ;  /* 0x00000000000079c5 */ /* 0x000fcc0000000000 */
[----:B------:R-:W-:Y:S01]  /*1ba20*/  HGMMA.64x256x16.F32 R24, R196, gdesc[UR4].tnspB, R24, gsb0 ;  /* 0x43e00004c4187df0 */ /* 0x000fe20008000818 */
[----:B------:R-:W-:Y:S01]  /*1ba30*/  R2UR UR6, R2 ;  /* 0x00000000020672ca */ /* 0x000fe200000e0000 */
[----:B------:R-:W-:Y:S01]  /*1ba40*/  IMAD.U32 R2, RZ, RZ, UR38 ;  /* 0x00000026ff027e24 */ /* 0x000fe2000f8e00ff */
[----:B------:R-:W-:Y:S01]  /*1ba50*/  R2UR UR7, R3 ;  /* 0x00000000030772ca */ /* 0x000fe200000e0000 */
[C---:B------:R-:W-:Y:S02]  /*1ba60*/  FADD.FTZ R3, -R5.reuse, R8 ;  /* 0x0000000805037221 */ /* 0x040fe40000010100 */
[-C--:B------:R-:W-:Y:S01]  /*1ba70*/  FMUL.FTZ R15, R5, R2.reuse ;  /* 0x00000002050f7220 */ /* 0x080fe20000410000 */
[-C--:B------:R-:W-:Y:S01]  /*1ba80*/  FMUL.FTZ R0, R0, R2.reuse ;  /* 0x0000000200007220 */ /* 0x080fe20000410000 */
[-C--:B------:R-:W-:Y:S02]  /*1ba90*/  FMUL.FTZ R3, R3, R2.reuse ;  /* 0x0000000203037220 */ /* 0x080fe40000410000 */
[-CC-:B------:R-:W-:Y:S01]  /*1baa0*/  FFMA.FTZ R208, R184, R2.reuse, -R15.reuse ;  /* 0x00000002b8d07223 */ /* 0x180fe2000001080f */
        /* <DEDUP_REMOVED lines=10> */
[----:B------:R-:W-:Y:S01]  /*1bb50*/  FFMA.FTZ R21, R173, R2, -R15 ;  /* 0x00000002ad157223 */ /* 0x000fe2000001080f */
[----:B------:R-:W-:Y:S08]  /*1bb60*/  MUFU.EX2 R3, R3 ;  /* 0x0000000300037308 */ /* 0x000ff00000000800 */
[----:B------:R-:W0:Y:S08]  /*1bb70*/  MUFU.EX2 R208, R208 ;  /* 0x000000d000d07308 */ /* 0x000e300000000800 */
[----:B------:R-:W-:Y:S08]  /*1bb80*/  MUFU.EX2 R0, R0 ;  /* 0x0000000000007308 */ /* 0x000ff00000000800 */
[----:B------:R-:W1:Y:S01]  /*1bb90*/  MUFU.EX2 R8, R8 ;  /* 0x0000000800087308 */ /* 0x000e620000000800 */
[----:B0-----:R-:W-:-:S07]  /*1bba0*/  FFMA.FTZ R13, R3, R13, R208 ;  /* 0x0000000d030d7223 */ /* 0x001fce00000100d0 */
[----:B------:R-:W0:Y:S08]  /*1bbb0*/  MUFU.EX2 R210, R210 ;  /* 0x000000d200d27308 */ /* 0x000e300000000800 */
[----:B------:R-:W-:Y:S01]  /*1bbc0*/  MUFU.EX2 R184, R184 ;  /* 0x000000b800b87308 */ /* 0x000fe20000000800 */
[C---:B-1----:R-:W-:Y:S01]  /*1bbd0*/  FADD.FTZ R13, R8.reuse, R13 ;  /* 0x0000000d080d7221 */ /* 0x042fe20000010000 */
[----:B------:R-:W-:-:S06]  /*1bbe0*/  F2FP.F16.F32.PACK_AB R208, R8, R208 ;  /* 0x000000d008d0723e */ /* 0x000fcc00000000ff */
        /* <DEDUP_REMOVED lines=9> */
[----:B------:R-:W-:Y:S01]  /*1bc80*/  WARPGROUP.ARRIVE ;  /* 0x00000000000079c5 */ /* 0x000fe20000000000 */
[-CC-:B------:R-:W-:Y:S01]  /*1bc90*/  FFMA.FTZ R196, R160, R2.reuse, -R15.reuse ;  /* 0x00000002a0c47223 */ /* 0x180fe2000001080f */
[-CC-:B------:R-:W-:Y:S01]  /*1bca0*/  FFMA.FTZ R160, R161, R2.reuse, -R15.reuse ;  /* 0x00000002a1a07223 */ /* 0x180fe2000001080f */
[-CC-:B------:R-:W-:Y:S01]  /*1bcb0*/  FFMA.FTZ R198, R164, R2.reuse, -R15.reuse ;  /* 0x00000002a4c67223 */ /* 0x180fe2000001080f */
[----:B------:R-:W-:Y:S01]  /*1bcc0*/  FFMA.FTZ R161, R165, R2, -R15 ;  /* 0x00000002a5a17223 */ /* 0x000fe2000001080f */
[----:B------:R-:W-:Y:S01]  /*1bcd0*/  @!P1 VIADD R164, R11, 0x38840 ;  /* 0x000388400ba49836 */ /* 0x000fe20000000000 */
[----:B------:R-:W-:Y:S01]  /*1bce0*/  HGMMA.64x256x16.F32 R24, R192, gdesc[UR4].tnspB, R24, gsb0 ;  /* 0x43e00004c0187df0 */ /* 0x000fe20008000818 */
[----:B------:R-:W-:Y:S03]  /*1bcf0*/  MUFU.EX2 R196, R196 ;  /* 0x000000c400c47308 */ /* 0x000fe60000000800 */
[----:B------:R-:W-:-:S05]  /*1bd00*/  @!P1 PRMT R164, RZ, 0x654, R164 ;  /* 0x00000654ffa49816 */ /* 0x000fca00000000a4 */
[----:B------:R-:W-:Y:S08]  /*1bd10*/  MUFU.EX2 R160, R160 ;  /* 0x000000a000a07308 */ /* 0x000ff00000000800 */
[----:B------:R-:W-:Y:S08]  /*1bd20*/  MUFU.EX2 R198, R198 ;  /* 0x000000c600c67308 */ /* 0x000ff00000000800 */
[----:B------:R-:W-:Y:S01]  /*1bd30*/  MUFU.EX2 R161, R161 ;  /* 0x000000a100a17308 */ /* 0x000fe20000000800 */
[----:B------:R-:W-:-:S02]  /*1bd40*/  WARPGROUP.DEPBAR.LE gsb0, 0x0 ;  /* 0x00008000000079c5 */ /* 0x000fc40000010000 */
[-CC-:B------:R-:W-:Y:S01]  /*1bd50*/  FFMA.FTZ R192, R152, R2.reuse, -R15.reuse ;  /* 0x0000000298c07223 */ /* 0x180fe2000001080f */
[-CC-:B------:R-:W-:Y:S01]  /*1bd60*/  FFMA.FTZ R152, R153, R2.reuse, -R15.reuse ;  /* 0x0000000299987223 */ /* 0x180fe2000001080f */
[-C--:B------:R-:W-:Y:S01]  /*1bd70*/  FMUL.FTZ R153, R4, R2.reuse ;  /* 0x0000000204997220 */ /* 0x080fe20000410000 */
[-CC-:B------:R-:W-:Y:S01]  /*1bd80*/  FFMA.FTZ R194, R156, R2.reuse, -R15.reuse ;  /* 0x000000029cc27223 */ /* 0x180fe2000001080f */
[-C--:B------:R-:W-:Y:S01]  /*1bd90*/  FFMA.FTZ R15, R157, R2.reuse, -R15 ;  /* 0x000000029d0f7223 */ /* 0x080fe2000001080f */
[----:B------:R1:W-:Y:S01]  /*1bda0*/  @!P1 SYNCS.ARRIVE.TRANS64.RED.A1T0 RZ, [R164+URZ], RZ ;  /* 0x000000ffa4ff99a7 */ /* 0x0003e2000810043f */
[-CC-:B------:R-:W-:Y:S01]  /*1bdb0*/  FFMA.FTZ R209, R186, R2.reuse, -R153.reuse ;  /* 0x00000002bad17223 */ /* 0x180fe20000010899 */
[-CC-:B------:R-:W-:Y:S01]  /*1bdc0*/  FFMA.FTZ R211, R190, R2.reuse, -R153.reuse ;  /* 0x00000002bed37223 */ /* 0x180fe20000010899 */
[----:B------:R2:W-:Y:S01]  /*1bdd0*/  MUFU.EX2 R7, R15 ;  /* 0x0000000f00077308 */ /* 0x0005e20000000800 */
[-CC-:B------:R-:W-:Y:S01]  /*1bde0*/  FFMA.FTZ R156, R191, R2.reuse, -R153.reuse ;  /* 0x00000002bf9c7223 */ /* 0x180fe20000010899 */
[-CC-:B------:R-:W-:Y:S01]  /*1bdf0*/  FFMA.FTZ R205, R178, R2.reuse, -R153.reuse ;  /* 0x00000002b2cd7223 */ /* 0x180fe20000010899 */
[-CC-:B------:R-:W-:Y:S01]  /*1be00*/  FFMA.FTZ R157, R179, R2.reuse, -R153.reuse ;  /* 0x00000002b39d7223 */ /* 0x180fe20000010899 */
[-CC-:B------:R-:W-:Y:S01]  /*1be10*/  FFMA.FTZ R207, R182, R2.reuse, -R153.reuse ;  /* 0x00000002b6cf7223 */ /* 0x180fe20000010899 */
[-CC-:B------:R-:W-:Y:S01]  /*1be20*/  FFMA.FTZ R197, R162, R2.reuse, -R153.reuse ;  /* 0x00000002a2c57223 */ /* 0x180fe20000010899 */
[-CC-:B------:R-:W-:Y:S01]  /*1be30*/  FFMA.FTZ R183, R183, R2.reuse, -R153.reuse ;  /* 0x00000002b7b77223 */ /* 0x180fe20000010899 */
[-CC-:B------:R-:W-:Y:S01]  /*1be40*/  FFMA.FTZ R201, R170, R2.reuse, -R153.reuse ;  /* 0x00000002aac97223 */ /* 0x180fe20000010899 */
[----:B------:R-:W3:Y:S01]  /*1be50*/  MUFU.EX2 R209, R209 ;  /* 0x000000d100d17308 */ /* 0x000ee20000000800 */
[-CC-:B--2---:R-:W-:Y:S01]  /*1be60*/  FFMA.FTZ R15, R187, R2.reuse, -R153.reuse ;  /* 0x00000002bb0f7223 */ /* 0x184fe20000010899 */
[-CC-:B------:R-:W-:Y:S01]  /*1be70*/  FFMA.FTZ R171, R171, R2.reuse, -R153.reuse ;  /* 0x00000002abab7223 */ /* 0x180fe20000010899 */
        /* <DEDUP_REMOVED lines=8> */
[-CC-:B------:R-:W-:Y:S01]  /*1bf00*/  FFMA.FTZ R158, R158, R2.reuse, -R153.reuse ;  /* 0x000000029e9e7223 */ /* 0x180fe20000010899 */
[----:B------:R-:W-:Y:S01]  /*1bf10*/  FFMA.FTZ R153, R159, R2, -R153 ;  /* 0x000000029f997223 */ /* 0x000fe20000010899 */
[----:B0-----:R-:W-:Y:S01]  /*1bf20*/  FADD.FTZ R159, R210, R13 ;  /* 0x0000000dd29f7221 */ /* 0x001fe20000010000 */
[----:B-1----:R-:W-:-:S02]  /*1bf30*/  @!P1 PRMT R164, RZ, 0x654, R9 ;  /* 0x00000654ffa49816 */ /* 0x002fc40000000009 */
[----:B------:R-:W0:Y:S01]  /*1bf40*/  MUFU.EX2 R211, R211 ;  /* 0x000000d300d37308 */ /* 0x000e220000000800 */
[----:B---3--:R-:W-:Y:S01]  /*1bf50*/  FFMA.FTZ R12, R0, R12, R209 ;  /* 0x0000000c000c7223 */ /* 0x008fe200000100d1 */
[C---:B------:R-:W-:Y:S01]  /*1bf60*/  FADD.FTZ R159, R184.reuse, R159 ;  /* 0x0000009fb89f7221 */ /* 0x040fe20000010000 */
[----:B------:R1:W-:Y:S01]  /*1bf70*/  @!P1 SYNCS.ARRIVE.TRANS64.RED.A1T0 RZ, [R164+URZ], RZ ;  /* 0x000000ffa4ff99a7 */ /* 0x0003e2000810043f */
[----:B------:R-:W-:-:S04]  /*1bf80*/  F2FP.F16.F32.PACK_AB R210, R184, R210 ;  /* 0x000000d2b8d2723e */ /* 0x000fc800000000ff */
[----:B------:R-:W3:Y:S01]  /*1bf90*/  MUFU.EX2 R156, R156 ;  /* 0x0000009c009c7308 */ /* 0x000ee20000000800 */
[C---:B--2---:R-:W-:Y:S01]  /*1bfa0*/  FADD.FTZ R12, R15.reuse, R12 ;  /* 0x0000000c0f0c7221 */ /* 0x044fe20000010000 */
[----:B------:R-:W-:-:S06]  /*1bfb0*/  F2FP.F16.F32.PACK_AB R209, R15, R209 ;  /* 0x000000d10fd1723e */ /* 0x000fcc00000000ff */
[----:B------:R-:W2:Y:S01]  /*1bfc0*/  MUFU.EX2 R205, R205 ;  /* 0x000000cd00cd7308 */ /* 0x000ea20000000800 */
[----:B0-----:R-:W-:-:S07]  /*1bfd0*/  FADD.FTZ R13, R211, R12 ;  /* 0x0000000cd30d7221 */ /* 0x001fce0000010000 */
[----:B------:R-:W0:Y:S01]  /*1bfe0*/  MUFU.EX2 R157, R157 ;  /* 0x0000009d009d7308 */ /* 0x000e220000000800 */
[C---:B---3--:R-:W-:Y:S01]  /*1bff0*/  FADD.FTZ R13, R156.reuse, R13 ;  /* 0x0000000d9c0d7221 */ /* 0x048fe20000010000 */
[----:B------:R-:W-:-:S06]  /*1c000*/  F2FP.F16.F32.PACK_AB R211, R156, R211 ;  /* 0x000000d39cd3723e */ /* 0x000fcc00000000ff */
[----:B------:R-:W3:Y:S08]  /*1c010*/  MUFU.EX2 R207, R207 ;  /* 0x000000cf00cf7308 */ /* 0x000ef00000000800 */
[----:B------:R-:W4:Y:S08]  /*1c020*/  MUFU.EX2 R11, R183 ;  /* 0x000000b7000b7308 */ /* 0x000f300000000800 */
[----:B------:R5:W-:Y:S08]  /*1c030*/  MUFU.EX2 R12, R163 ;  /* 0x000000a3000c7308 */ /* 0x000bf00000000800 */
[----:B------:R-:W1:Y:S01]  /*1c040*/  MUFU.EX2 R201, R201 ;  /* 0x000000c900c97308 */ /* 0x000e620000000800 */
[----:B-----5:R-:W-:Y:S01]  /*1c050*/  FADD.FTZ R163, R204, R159 ;  /* 0x0000009fcca37221 */ /* 0x020fe20000010000 */
[----:B--2---:R-:W-:Y:S01]  /*1c060*/  FADD.FTZ R159, R205, R13 ;  /* 0x0000000dcd9f7221 */ /* 0x004fe20000010000 */
[----:B------:R-:W-:-:S02]  /*1c070*/  F2FP.F16.F32.PACK_AB R204, R10, R204 ;  /* 0x000000cc0acc723e */ /* 0x000fc400000000ff */
[----:B------:R-:W-:Y:S01]  /*1c080*/  FADD.FTZ R13, R10, R163 ;  /* 0x000000a30a0d7221 */ /* 0x000fe20000010000 */
[C---:B0-----:R-:W-:Y:S01]  /*1c090*/  FADD.FTZ R159, R157.reuse, R159 ;  /* 0x0000009f9d9f7221 */ /* 0x041fe20000010000 */
[----:B------:R-:W-:Y:S01]  /*1c0a0*/  F2FP.F16.F32.PACK_AB R205, R157, R205 ;  /* 0x000000cd9dcd723e */ /* 0x000fe200000000ff */
[----:B------:R-:W0:Y:S01]  /*1c0b0*/  MUFU.EX2 R9, R171 ;  /* 0x000000ab00097308 */ /* 0x000e220000000800 */
[----:B------:R-:W-:Y:S01]  /*1c0c0*/  FADD.FTZ R13, R206, R13 ;  /* 0x0000000dce0d7221 */ /* 0x000fe20000010000 */
[----:B---3--:R-:W-:Y:S01]  /*1c0d0*/  FADD.FTZ R159, R207, R159 ;  /* 0x0000009fcf9f7221 */ /* 0x008fe20000010000 */
[C---:B------:R-:W-:Y:S01]  /*1c0e0*/  F2FP.F16.F32.PACK_AB R206, R14.reuse, R206 ;  /* 0x000000ce0ece723e */ /* 0x040fe200000000ff */
[----:B------:R-:W-:Y:S02]  /*1c0f0*/  IMAD.MOV.U32 R10, RZ, RZ, R220 ;  /* 0x000000ffff0a7224 */ /* 0x000fe400078e00dc */
[----:B------:R-:W-:Y:S01]  /*1c100*/  FADD.FTZ R13, R14, R13 ;  /* 0x0000000d0e0d7221 */ /* 0x000fe20000010000 */
[C---:B----4-:R-:W-:Y:S01]  /*1c110*/  FADD.FTZ R159, R11.reuse, R159 ;  /* 0x0000009f0b9f7221 */ /* 0x050fe20000010000 */
[----:B------:R-:W-:Y:S01]  /*1c120*/  F2FP.F16.F32.PACK_AB R207, R11, R207 ;  /* 0x000000cf0bcf723e */ /* 0x000fe200000000ff */
[----:B------:R-:W2:Y:S01]  /*1c130*/  MUFU.EX2 R203, R203 ;  /* 0x000000cb00cb7308 */ /* 0x000ea20000000800 */
[----:B------:R-:W-:Y:S01]  /*1c140*/  FADD.FTZ R13, R200, R13 ;  /* 0x0000000dc80d7221 */ /* 0x000fe20000010000 */
[----:B-1----:R-:W-:Y:S01]  /*1c150*/  FADD.FTZ R159, R201, R159 ;  /* 0x0000009fc99f7221 */ /* 0x002fe20000010000 */
[----:B------:R-:W-:-:S02]  /*1c160*/  F2FP.F16.F32.PACK_AB R200, R20, R200 ;  /* 0x000000c814c8723e */ /* 0x000fc400000000ff */
[----:B------:R-:W-:-:S03]  /*1c170*/  FADD.FTZ R13, R20, R13 ;  /* 0x0000000d140d7221 */ /* 0x000fc60000010000 */
[----:B------:R-:W1:Y:S01]  /*1c180*/  MUFU.EX2 R154, R175 ;  /* 0x000000af009a7308 */ /* 0x000e620000000800 */
[C---:B0-----:R-:W-:Y:S01]  /*1c190*/  FADD.FTZ R159, R9.reuse, R159 ;  /* 0x0000009f099f7221 */ /* 0x041fe20000010000 */
[----:B------:R-:W-:Y:S01]  /*1c1a0*/  FADD.FTZ R13, R202, R13 ;  /* 0x0000000dca0d7221 */ /* 0x000fe20000010000 */
[----:B------:R-:W-:Y:S01]  /*1c1b0*/  F2FP.F16.F32.PACK_AB R201, R9, R201 ;  /* 0x000000c909c9723e */ /* 0x000fe200000000ff */
[----:B------:R-:W-:Y:S01]  /*1c1c0*/  IMAD.MOV.U32 R9, RZ, RZ, R221 ;  /* 0x000000ffff097224 */ /* 0x000fe200078e00dd */
[C---:B------:R-:W-:Y:S01]  /*1c1d0*/  F2FP.F16.F32.PACK_AB R202, R21.reuse, R202 ;  /* 0x000000ca15ca723e */ /* 0x040fe200000000ff */
[----:B------:R-:W-:Y:S02]  /*1c1e0*/  FADD.FTZ R13, R21, R13 ;  /* 0x0000000d150d7221 */ /* 0x000fe40000010000 */
[----:B------:R-:W0:Y:S01]  /*1c1f0*/  MUFU.EX2 R197, R197 ;  /* 0x000000c500c57308 */ /* 0x000e220000000800 */
[----:B--2---:R-:W-:Y:S01]  /*1c200*/  FADD.FTZ R159, R203, R159 ;  /* 0x0000009fcb9f7221 */ /* 0x004fe20000010000 */
[----:B------:R-:W-:Y:S01]  /*1c210*/  FADD.FTZ R13, R196, R13 ;  /* 0x0000000dc40d7221 */ /* 0x000fe20000010000 */
[----:B------:R-:W-:-:S03]  /*1c220*/  F2FP.F16.F32.PACK_AB R196, R160, R196 ;  /* 0x000000c4a0c4723e */ /* 0x000fc600000000ff */
[----:B------:R-:W-:Y:S02]  /*1c230*/  FADD.FTZ R13, R160, R13 ;  /* 0x0000000da00d7221 */ /* 0x000fe40000010000 */
[----:B------:R-:W2:Y:S01]  /*1c240*/  MUFU.EX2 R199, R199 ;  /* 0x000000c700c77308 */ /* 0x000ea20000000800 */
[----:B-1----:R-:W-:Y:S01]  /*1c250*/  FADD.FTZ R159, R154, R159 ;  /* 0x0000009f9a9f7221 */ /* 0x002fe20000010000 */
[----:B------:R-:W-:Y:S01]  /*1c260*/  FADD.FTZ R13, R198, R13 ;  /* 0x0000000dc60d7221 */ /* 0x000fe20000010000 */
[----:B------:R-:W-:Y:S02]  /*1c270*/  F2FP.F16.F32.PACK_AB R203, R154, R203 ;  /* 0x000000cb9acb723e */ /* 0x000fe400000000ff */
[C---:B------:R-:W-:Y:S01]  /*1c280*/  F2FP.F16.F32.PACK_AB R198, R161.reuse, R198 ;  /* 0x000000c6a1c6723e */ /* 0x040fe200000000ff */
[----:B------:R-:W-:Y:S02]  /*1c290*/  FADD.FTZ R13, R161, R13 ;  /* 0x0000000da10d7221 */ /* 0x000fe40000010000 */
[----:B------:R-:W1:Y:S01]  /*1c2a0*/  MUFU.EX2 R8, R167 ;  /* 0x000000a700087308 */ /* 0x000e620000000800 */
[----:B0-----:R-:W-:Y:S01]  /*1c2b0*/  FADD.FTZ R159, R197, R159 ;  /* 0x0000009fc59f7221 */ /* 0x001fe20000010000 */
[----:B------:R-:W-:-:S03]  /*1c2c0*/  F2FP.F16.F32.PACK_AB R197, R12, R197 ;  /* 0x000000c50cc5723e */ /* 0x000fc600000000ff */
[----:B------:R-:W-:-:S03]  /*1c2d0*/  FADD.FTZ R159, R12, R159 ;  /* 0x0000009f0c9f7221 */ /* 0x000fc60000010000 */
[----:B------:R-:W0:Y:S01]  /*1c2e0*/  MUFU.EX2 R192, R192 ;  /* 0x000000c000c07308 */ /* 0x000e220000000800 */
[----:B--2---:R-:W-:-:S07]  /*1c2f0*/  FADD.FTZ R159, R199, R159 ;  /* 0x0000009fc79f7221 */ /* 0x004fce0000010000 */
[----:B------:R-:W2:Y:S01]  /*1c300*/  MUFU.EX2 R162, R162 ;  /* 0x000000a200a27308 */ /* 0x000ea20000000800 */
[C---:B-1----:R-:W-:Y:S01]  /*1c310*/  FADD.FTZ R159, R8.reuse, R159 ;  /* 0x0000009f089f7221 */ /* 0x042fe20000010000 */
[----:B------:R-:W-:Y:S01]  /*1c320*/  F2FP.F16.F32.PACK_AB R199, R8, R199 ;  /* 0x000000c708c7723e */ /* 0x000fe200000000ff */
[----:B------:R-:W-:-:S05]  /*1c330*/  IMAD.MOV.U32 R8, RZ, RZ, R5 ;  /* 0x000000ffff087224 */ /* 0x000fca00078e0005 */
[----:B------:R-:W1:Y:S01]  /*1c340*/  MUFU.EX2 R152, R152 ;  /* 0x0000009800987308 */ /* 0x000e620000000800 */
[----:B0-----:R-:W-:-:S07]  /*1c350*/  FADD.FTZ R13, R192, R13 ;  /* 0x0000000dc00d7221 */ /* 0x001fce0000010000 */
[----:B------:R-:W0:Y:S01]  /*1c360*/  MUFU.EX2 R155, R155 ;  /* 0x0000009b009b7308 */ /* 0x000e220000000800 */
[----:B--2---:R-:W-:-:S07]  /*1c370*/  FADD.FTZ R159, R162, R159 ;  /* 0x0000009fa29f7221 */ /* 0x004fce0000010000 */
[----:B------:R-:W2:Y:S01]  /*1c380*/  MUFU.EX2 R194, R194 ;  /* 0x000000c200c27308 */ /* 0x000ea20000000800 */
[C---:B-1----:R-:W-:Y:S01]  /*1c390*/  FADD.FTZ R13, R152.reuse, R13 ;  /* 0x0000000d980d7221 */ /* 0x042fe20000010000 */
[----:B------:R-:W-:-:S06]  /*1c3a0*/  F2FP.F16.F32.PACK_AB R192, R152, R192 ;  /* 0x000000c098c0723e */ /* 0x000fcc00000000ff */
[----:B------:R-:W1:Y:S01]  /*1c3b0*/  MUFU.EX2 R158, R158 ;  /* 0x0000009e009e7308 */ /* 0x000e620000000800 */
[C---:B0-----:R-:W-:Y:S01]  /*1c3c0*/  FADD.FTZ R159, R155.reuse, R159 ;  /* 0x0000009f9b9f7221 */ /* 0x041fe20000010000 */
[----:B------:R-:W-:-:S06]  /*1c3d0*/  F2FP.F16.F32.PACK_AB R193, R155, R162 ;  /* 0x000000a29bc1723e */ /* 0x000fcc00000000ff */
[----:B------:R-:W0:Y:S01]  /*1c3e0*/  MUFU.EX2 R153, R153 ;  /* 0x0000009900997308 */ /* 0x000e220000000800 */
[----:B--2---:R-:W-:Y:S01]  /*1c3f0*/  FADD.FTZ R13, R194, R13 ;  /* 0x0000000dc20d7221 */ /* 0x004fe20000010000 */
[----:B------:R-:W-:-:S03]  /*1c400*/  F2FP.F16.F32.PACK_AB R194, R7, R194 ;  /* 0x000000c207c2723e */ /* 0x000fc600000000ff */
[----:B------:R-:W-:Y:S01]  /*1c410*/  FADD.FTZ R13, R7, R13 ;  /* 0x0000000d070d7221 */ /* 0x000fe20000010000 */
[----:B------:R-:W-:Y:S01]  /*1c420*/  MOV R7, R4 ;  /* 0x0000000400077202 */ /* 0x000fe20000000f00 */
[----:B-1----:R-:W-:-:S04]  /*1c430*/  FADD.FTZ R159, R158, R159 ;  /* 0x0000009f9e9f7221 */ /* 0x002fc80000010000 */
[C---:B0-----:R-:W-:Y:S01]  /*1c440*/  FADD.FTZ R12, R153.reuse, R159 ;  /* 0x0000009f990c7221 */ /* 0x041fe20000010000 */
[----:B------:R-:W-:Y:S01]  /*1c450*/  F2FP.F16.F32.PACK_AB R195, R153, R158 ;  /* 0x0000009e99c3723e */ /* 0x000fe200000000ff */
[----:B------:R-:W-:Y:S06]  /*1c460*/  @P2 BRA `(.L_x_648) ;  /* 0xffffffb400e42947 */ /* 0x000fec000383ffff */
.L_x_637:
[----:B------:R-:W-:Y:S05]  /*1c470*/  BSYNC B0 ;  /* 0x0000000000007941 */ /* 0x000fea0003800000 */
.L_x_636:
        /* <DEDUP_REMOVED lines=131> */
.L_x_649:
[----:B------:R-:W-:Y:S01]  /*1ccb0*/  IMAD R3, R220, 0x8, R18 ;  /* 0x00000008dc037824 */ /* 0x000fe200078e0212 */
[----:B------:R-:W-:-:S04]  /*1ccc0*/  SHF.L.U32 R0, R221, 0x1f, RZ ;  /* 0x0000001fdd007819 */ /* 0x000fc800000006ff */
[----:B------:R0:W1:Y:S01]  /*1ccd0*/  SYNCS.PHASECHK.TRANS64.TRYWAIT P2, [R3+URZ+0x38850], R0 ;  /* 0x03885000030075a7 */ /* 0x000062000804017f */
[----:B------:R-:W-:Y:S05]  /*1cce0*/  @!P0 BRA `(.L_x_650) ;  /* 0x0000000000048947 */ /* 0x000fea0003800000 */
[----:B------:R-:W-:Y:S01]  /*1ccf0*/  BPT.TRAP 0x1 ;  /* 0x000000040000795c */ /* 0x000fe20000300000 */
.L_x_650:
[----:B------:R-:W-:Y:S04]  /*1cd00*/  BSSY B0, `(.L_x_651) ;  /* 0x0000004000007945 */ /* 0x000fe80003800000 */
[----:B-1----:R-:W-:Y:S05]  /*1cd10*/  @P2 BRA `(.L_x_652) ;  /* 0x0000000000082947 */ /* 0x002fea0003800000 */
[----:B------:R-:W1:Y:S02]  /*1cd20*/  SYNCS.PHASECHK.TRANS64.TRYWAIT P0, [R3+URZ+0x38850], R0 ;  /* 0x03885000030075a7 */ /* 0x000e64000800017f */
[----:B-1----:R-:W-:Y:S05]  /*1cd30*/  @!P0 BRA `(.L_x_653) ;  /* 0x000000ec00848947 */ /* 0x002fea0003800000 */
.L_x_652:
[----:B------:R-:W-:Y:S05]  /*1cd40*/  BSYNC B0 ;  /* 0x0000000000007941 */ /* 0x000fea0003800000 */
.L_x_651:
[----:B------:R-:W-:Y:S01]  /*1cd50*/  VIADD R18, R18, 0x400 ;  /* 0x0000040012127836 */ /* 0x000fe20000000000 */
[----:B------:R-:W2:Y:S01]  /*1cd60*/  LDL.LU R168, [R1+0x60] ;  /* 0x0000600001a87983 */ /* 0x000ea20000300800 */
[----:B------:R-:W-:Y:S01]  /*1cd70*/  MOV R7, 0x40000040 ;  /* 0x4000004000077802 */ /* 0x000fe20000000f00 */
[----:B------:R-:W-:Y:S01]  /*1cd80*/  WARPGROUP.ARRIVE ;  /* 0x00000000000079c5 */ /* 0x000fe20000000000 */
[----:B------:R-:W-:Y:S01]  /*1cd90*/  IMAD.MOV.U32 R9, RZ, RZ, 0x40000040 ;  /* 0x40000040ff097424 */ /* 0x000fe200078e00ff */
[----:B------:R-:W-:Y:S01]  /*1cda0*/  SHF.R.U32.HI R18, RZ, 0x4, R18 ;  /* 0x00000004ff127819 */ /* 0x000fe20000011612 */
[----:B01----:R-:W0:Y:S01]  /*1cdb0*/  SHFL.BFLY PT, R0, R13, 0x2, 0x1f ;  /* 0x0c401f000d007f89 */ /* 0x003e2200000e0000 */
[----:B------:R-:W-:Y:S01]  /*1cdc0*/  R2UR UR7, R7 ;  /* 0x00000000070772ca */ /* 0x000fe200000e0000 */
[----:B------:R-:W-:Y:S01]  /*1cdd0*/  IMAD.MOV.U32 R166, RZ, RZ, -0x800000 ;  /* 0xff800000ffa67424 */ /* 0x000fe200078e00ff */
[----:B------:R-:W-:Y:S01]  /*1cde0*/  LOP3.LUT R18, R18, 0x3fff, RZ, 0xc0, !PT ;  /* 0x00003fff12127812 */ /* 0x000fe200078ec0ff */
[----:B------:R-:W-:Y:S01]  /*1cdf0*/  @!P1 VIADD R3, R3, 0x38860 ;  /* 0x0003886003039836 */ /* 0x000fe20000000000 */
[----:B------:R-:W-:Y:S01]  /*1ce00*/  MOV R7, 0x40000040 ;  /* 0x4000004000077802 */ /* 0x000fe20000000f00 */
[----:B------:R-:W-:Y:S01]  /*1ce10*/  IMAD.MOV.U32 R167, RZ, RZ, -0x800000 ;  /* 0xff800000ffa77424 */ /* 0x000fe200078e00ff */
[----:B------:R-:W-:-:S02]  /*1ce20*/  LOP3.LUT R18, R18, 0x2800000, RZ, 0xfc, !PT ;  /* 0x0280000012127812 */ /* 0x000fc400078efcff */
[----:B------:R-:W-:-:S03]  /*1ce30*/  @!P1 PRMT R3, RZ, 0x654, R3 ;  /* 0x00000654ff039816 */ /* 0x000fc60000000003 */
[C---:B------:R-:W-:Y:S01]  /*1ce40*/  IMAD R6, R220.reuse, 0xa00, R18 ;  /* 0x00000a00dc067824 */ /* 0x040fe200078e0212 */
[----:B------:R-:W-:Y:S01]  /*1ce50*/  IADD3 R220, R220, 0x1, RZ ;  /* 0x00000001dcdc7810 */ /* 0x000fe20007ffe0ff */
[----:B------:R-:W-:Y:S02]  /*1ce60*/  IMAD.MOV.U32 R18, RZ, RZ, RZ ;  /* 0x000000ffff127224 */ /* 0x000fe400078e00ff */
[C---:B------:R-:W-:Y:S01]  /*1ce70*/  VIADD R8, R6.reuse, 0x80 ;  /* 0x0000008006087836 */ /* 0x040fe20000000000 */
[----:B------:R-:W-:Y:S02]  /*1ce80*/  R2UR UR6, R6 ;  /* 0x00000000060672ca */ /* 0x000fe400000e0000 */
[----:B------:R-:W-:-:S04]  /*1ce90*/  ISETP.NE.AND P2, PT, R220, 0x2, PT ;  /* 0x00000002dc00780c */ /* 0x000fc80003f45270 */
[----:B------:R-:W-:Y:S01]  /*1cea0*/  SEL R220, R220, RZ, P2 ;  /* 0x000000ffdcdc7207 */ /* 0x000fe20001000000 */
[----:B0-----:R-:W-:-:S06]  /*1ceb0*/  FADD.FTZ R0, R0, R13 ;  /* 0x0000000d00007221 */ /* 0x001fcc0000010000 */
[----:B------:R-:W-:Y:S01]  /*1cec0*/  HGMMA.64x256x16.F32 R24, R208, gdesc[UR4].tnspB, R24, gsb0 ;  /* 0x43e00004d0187df0 */ /* 0x000fe20008000818 */
[----:B------:R-:W-:Y:S01]  /*1ced0*/  R2UR UR6, R8 ;  /* 0x00000000080672ca */ /* 0x000fe200000e0000 */
[----:B------:R-:W-:Y:S01]  /*1cee0*/  VIADD R8, R6, 0x100 ;  /* 0x0000010006087836 */ /* 0x000fe20000000000 */
[----:B------:R-:W-:Y:S02]  /*1cef0*/  R2UR UR7, R9 ;  /* 0x00000000090772ca */ /* 0x000fe400000e0000 */
[----:B------:R-:W-:Y:S01]  /*1cf00*/  MOV R9, 0x40000040 ;  /* 0x4000004000097802 */ /* 0x000fe20000000f00 */
        /* <DEDUP_REMOVED lines=23> */
[----:B------:R-:W0:Y:S04]  /*1d080*/  SHFL.BFLY PT, R6, R12, 0x2, 0x1f ;  /* 0x0c401f000c067f89 */ /* 0x000e2800000e0000 */
[----:B------:R-:W1:Y:S01]  /*1d090*/  SHFL.BFLY PT, R7, R0, 0x1, 0x1f ;  /* 0x0c201f0000077f89 */ /* 0x000e6200000e0000 */
[----:B0-----:R-:W-:Y:S01]  /*1d0a0*/  FADD.FTZ R6, R6, R12 ;  /* 0x0000000c06067221 */ /* 0x001fe20000010000 */
[----:B-1----:R-:W-:-:S04]  /*1d0b0*/  FADD.FTZ R0, R0, R7 ;  /* 0x0000000700007221 */ /* 0x002fc80000010000 */
[----:B------:R-:W0:Y:S01]  /*1d0c0*/  SHFL.BFLY PT, R8, R6, 0x1, 0x1f ;  /* 0x0c201f0006087f89 */ /* 0x000e2200000e0000 */
[----:B------:R-:W-:-:S13]  /*1d0d0*/  FSETP.NE.FTZ.AND P0, PT, R0, RZ, PT ;  /* 0x000000ff0000720b */ /* 0x000fda0003f15000 */
[----:B------:R-:W1:Y:S01]  /*1d0e0*/  @P0 MUFU.LG2 R7, R0 ;  /* 0x0000000000070308 */ /* 0x000e620000000c00 */
[----:B0-----:R-:W-:Y:S01]  /*1d0f0*/  FADD.FTZ R6, R6, R8 ;  /* 0x0000000806067221 */ /* 0x001fe20000010000 */
[----:B------:R-:W-:-:S06]  /*1d100*/  @P0 FMUL.FTZ R8, R2, 0.69314718246459960938 ;  /* 0x3f31721802080820 */ /* 0x000fcc0000410000 */
[----:B------:R0:W-:Y:S01]  /*1d110*/  @P0 MUFU.RCP R18, R0 ;  /* 0x0000000000120308 */ /* 0x0001e20000001000 */
[----:B------:R-:W-:Y:S01]  /*1d120*/  FSETP.NE.FTZ.AND P3, PT, R6, RZ, PT ;  /* 0x000000ff0600720b */ /* 0x000fe20003f75000 */
[----:B-1----:R-:W-:Y:S01]  /*1d130*/  @P0 FMUL.FTZ R7, R7, 0.69314718246459960938 ;  /* 0x3f31721807070820 */ /* 0x002fe20000410000 */
[----:B0-----:R-:W-:-:S03]  /*1d140*/  IMAD.MOV.U32 R0, RZ, RZ, RZ ;  /* 0x000000ffff007224 */ /* 0x001fc600078e00ff */
[----:B------:R-:W-:Y:S01]  /*1d150*/  @P0 FFMA.FTZ R166, R8, R5, R7 ;  /* 0x0000000508a60223 */ /* 0x000fe20000010007 */
[----:B------:R-:W-:-:S07]  /*1d160*/  PLOP3.LUT P0, PT, PT, PT, PT, 0x8, 0x0 ;  /* 0x000000000000781c */ /* 0x000fce0003f0e170 */
[----:B------:R-:W0:Y:S08]  /*1d170*/  @P3 MUFU.LG2 R5, R6 ;  /* 0x0000000600053308 */ /* 0x000e300000000c00 */
[----:B------:R1:W2:Y:S02]  /*1d180*/  @P3 MUFU.RCP R0, R6 ;  /* 0x0000000600003308 */ /* 0x0002a40000001000 */
[----:B-1----:R-:W-:Y:S01]  /*1d190*/  @P3 FMUL.FTZ R6, R2, 0.69314718246459960938 ;  /* 0x3f31721802063820 */ /* 0x002fe20000410000 */
[----:B------:R-:W-:Y:S01]  /*1d1a0*/  SEL R2, RZ, 0x1, P2 ;  /* 0x00000001ff027807 */ /* 0x000fe20001000000 */
[----:B0-----:R-:W-:-:S03]  /*1d1b0*/  @P3 FMUL.FTZ R5, R5, 0.69314718246459960938 ;  /* 0x3f31721805053820 */ /* 0x001fc60000410000 */
[----:B------:R-:W-:Y:S01]  /*1d1c0*/  LOP3.LUT R221, R221, R2, RZ, 0x3c, !PT ;  /* 0x00000002dddd7212 */ /* 0x000fe200078e3cff */
[----:B------:R-:W-:Y:S01]  /*1d1d0*/  @P3 FFMA.FTZ R167, R6, R4, R5 ;  /* 0x0000000406a73223 */ /* 0x000fe20000010005 */
[----:B------:R-:W-:Y:S02]  /*1d1e0*/  WARPGROUP.DEPBAR.LE gsb0, 0x0 ;  /* 0x00008000000079c5 */ /* 0x000fe40000010000 */
[----:B------:R-:W-:-:S06]  /*1d1f0*/  WARPGROUP.ARRIVE ;  /* 0x00000000000079c5 */ /* 0x000fcc0000000000 */
[----:B------:R-:W-:Y:S03]  /*1d200*/  HGMMA.64x256x16.F32 R24, R192, gdesc[UR4].tnspB, R24, gsb0 ;  /* 0x43e00004c0187df0 */ /* 0x000fe60008000818 */
[----:B------:R-:W-:Y:S02]  /*1d210*/  WARPGROUP.DEPBAR.LE gsb0, 0x0 ;  /* 0x00008000000079c5 */ /* 0x000fe40000010000 */
[----:B------:R0:W-:Y:S01]  /*1d220*/  @!P1 SYNCS.ARRIVE.TRANS64.RED.A1T0 RZ, [R3+URZ], RZ ;  /* 0x000000ff03ff99a7 */ /* 0x0001e2000810043f */
[-C--:B------:R-:W-:Y:S01]  /*1d230*/  FMUL.FTZ R152, R48, R18.reuse ;  /* 0x0000001230987220 */ /* 0x080fe20000410000 */
[-C--:B------:R-:W-:Y:S01]  /*1d240*/  FMUL.FTZ R153, R49, R18.reuse ;  /* 0x0000001231997220 */ /* 0x080fe20000410000 */
[-C--:B------:R-:W-:Y:S01]  /*1d250*/  FMUL.FTZ R2, R52, R18.reuse ;  /* 0x0000001234027220 */ /* 0x080fe20000410000 */
[-C--:B------:R-:W-:Y:S01]  /*1d260*/  FMUL.FTZ R4, R56, R18.reuse ;  /* 0x0000001238047220 */ /* 0x080fe20000410000 */
[-C--:B------:R-:W-:Y:S01]  /*1d270*/  FMUL.FTZ R5, R57, R18.reuse ;  /* 0x0000001239057220 */ /* 0x080fe20000410000 */
[-C--:B------:R-:W-:Y:S01]  /*1d280*/  FMUL.FTZ R48, R108, R18.reuse ;  /* 0x000000126c307220 */ /* 0x080fe20000410000 */
[-C--:B------:R-:W-:Y:S01]  /*1d290*/  FMUL.FTZ R49, R109, R18.reuse ;  /* 0x000000126d317220 */ /* 0x080fe20000410000 */
        /* <DEDUP_REMOVED lines=120> */
[----:B------:R-:W-:-:S07]  /*1da20*/  FMUL.FTZ R129, R151, R0 ;  /* 0x0000000097817220 */ /* 0x000fce0000410000 */
.L_x_567:
[----:B------:R-:W0:Y:S08]  /*1da30*/  S2UR UR5, SR_CgaCtaId ;  /* 0x00000000000579c3 */ /* 0x000e300000008800 */
[----:B------:R-:W-:Y:S06]  /*1da40*/  BAR.SYNC.DEFER_BLOCKING 0x5, 0x180 ;  /* 0x0146000000007b1d */ /* 0x000fec0000010000 */
[----:B------:R-:W-:Y:S01]  /*1da50*/  UMOV UR4, 0x400 ;  /* 0x0000040000047882 */ /* 0x000fe20000000000 */
[----:B------:R-:W-:Y:S01]  /*1da60*/  BSSY B0, `(.L_x_654) ;  /* 0x0000472000007945 */ /* 0x000fe20003800000 */
[----:B0-----:R-:W-:-:S06]  /*1da70*/  ULEA UR4, UR5, UR4, 0x18 ;  /* 0x0000000405047291 */ /* 0x001fcc000f8ec03f */
[----:B------:R-:W-:-:S05]  /*1da80*/  MOV R18, UR4 ;  /* 0x0000000400127c02 */ /* 0x000fca0008000f00 */
[----:B------:R0:W1:Y:S01]  /*1da90*/  LDS.128 R140, [R18+0x388d0] ;  /* 0x0388d000128c7984 */ /* 0x0000620000000c00 */
[----:B------:R-:W-:Y:S06]  /*1daa0*/  BAR.ARV 0x4, 0x180 ;  /* 0x0106000000007b1d */ /* 0x000fec0000002000 */
[----:B------:R-:W-:Y:S05]  /*1dab0*/  @P0 BRA `(.L_x_655) ;  /* 0x0000003800180947 */ /* 0x000fea0003800000 */
[----:B------:R-:W2:Y:S01]  /*1dac0*/  LDL R92, [R1+0x1ac] ;  /* 0x0001ac00015c7983 */ /* 0x000ea20000100800 */
[----:B------:R-:W-:Y:S01]  /*1dad0*/  F2FP.F16.F32.PACK_AB R94, R163, R162 ;  /* 0x000000a2a35e723e */ /* 0x000fe200000000ff */
[----:B------:R-:W-:Y:S01]  /*1dae0*/  ULDC.64 UR6, c[0x0][0xc00] ;  /* 0x0003000000067ab9 */ /* 0x000fe20000000a00 */
[----:B------:R-:W-:Y:S01]  /*1daf0*/  F2FP.F16.F32.PACK_AB R95, R31, R30 ;  /* 0x0000001e1f5f723e */ /* 0x000fe200000000ff */
[----:B------:R-:W3:Y:S01]  /*1db00*/  S2R R0, SR_SWINHI ;  /* 0x0000000000007919 */ /* 0x000ee20000002f00 */
[----:B------:R-:W-:Y:S01]  /*1db10*/  F2FP.F16.F32.PACK_AB R96, R161, R160 ;  /* 0x000000a0a160723e */ /* 0x000fe200000000ff */
[----:B------:R-:W-:Y:S01]  /*1db20*/  ULDC.64 UR4, c[0x0][0xc08] ;  /* 0x0003020000047ab9 */ /* 0x000fe20000000a00 */
[----:B------:R-:W-:Y:S01]  /*1db30*/  F2FP.F16.F32.PACK_AB R97, R35, R34 ;  /* 0x000000222361723e */ /* 0x000fe200000000ff */
[----:B------:R-:W-:Y:S01]  /*1db40*/  ULDC.64 UR8, c[0x0][0x208] ;  /* 0x0000820000087ab9 */ /* 0x000fe20000000a00 */
[----:B------:R-:W-:Y:S02]  /*1db50*/  F2FP.F16.F32.PACK_AB R98, R159, R158 ;  /* 0x0000009e9f62723e */ /* 0x000fe400000000ff */
[----:B------:R-:W-:Y:S01]  /*1db60*/  F2FP.F16.F32.PACK_AB R99, R39, R38 ;  /* 0x000000262763723e */ /* 0x000fe200000000ff */
[----:B------:R-:W-:Y:S01]  /*1db70*/  BAR.SYNC.DEFER_BLOCKING 0x1, 0x100 ;  /* 0x0044000000007b1d */ /* 0x000fe20000010000 */
[----:B------:R-:W-:-:S04]  /*1db80*/  ISETP.NE.U32.AND P1, PT, RZ, UR6, PT ;  /* 0x00000006ff007c0c */ /* 0x000fc8000bf25070 */
[----:B------:R-:W-:Y:S02]  /*1db90*/  ISETP.NE.AND.EX P1, PT, RZ, UR7, PT, P1 ;  /* 0x00000007ff007c0c */ /* 0x000fe4000bf25310 */
[----:B------:R-:W-:Y:S02]  /*1dba0*/  MOV R130, R18 ;  /* 0x0000001200827202 */ /* 0x000fe40000000f00 */
[----:B---3--:R-:W-:-:S03]  /*1dbb0*/  MOV R131, R0 ;  /* 0x0000000000837202 */ /* 0x008fc60000000f00 */
[----:B--2---:R-:W-:-:S04]  /*1dbc0*/  IMAD.WIDE R132, R92, 0x2, R130 ;  /* 0x000000025c847825 */ /* 0x004fc800078e0282 */
[----:B------:R-:W-:Y:S01]  /*1dbd0*/  IMAD.MOV.U32 R93, RZ, RZ, R133 ;  /* 0x000000ffff5d7224 */ /* 0x000fe200078e0085 */
[----:B------:R-:W-:-:S04]  /*1dbe0*/  LOP3.LUT R0, R132, 0x380, RZ, 0xc0, !PT ;  /* 0x0000038084007812 */ /* 0x000fc800078ec0ff */
[----:B------:R-:W-:-:S04]  /*1dbf0*/  SHF.R.U64 R0, R0, 0x3, RZ ;  /* 0x0000000300007819 */ /* 0x000fc800000012ff */
[----:B------:R-:W-:-:S04]  /*1dc00*/  LOP3.LUT R92, R0, R132, RZ, 0x3c, !PT ;  /* 0x00000084005c7212 */ /* 0x000fc800078e3cff */
[----:B------:R-:W-:Y:S02]  /*1dc10*/  MOV R0, R92 ;  /* 0x0000005c00007202 */ /* 0x000fe40000000f00 */
[----:B------:R-:W-:Y:S02]  /*1dc20*/  F2FP.F16.F32.PACK_AB R92, R165, R164 ;  /* 0x000000a4a55c723e */ /* 0x000fe400000000ff */
[----:B------:R-:W-:-:S05]  /*1dc30*/  F2FP.F16.F32.PACK_AB R93, R27, R26 ;  /* 0x0000001a1b5d723e */ /* 0x000fca00000000ff */
[----:B------:R2:W-:Y:S02]  /*1dc40*/  STSM.16.M88.4 [R0], R92 ;  /* 0x0000005c00007844 */ /* 0x0005e40000000200 */
[----:B--2---:R-:W-:Y:S02]  /*1dc50*/  IADD3 R92, P0, R132, 0x20, RZ ;  /* 0x00000020845c7810 */ /* 0x004fe40007f1e0ff */
[----:B------:R-:W-:Y:S02]  /*1dc60*/  F2FP.F16.F32.PACK_AB R94, R155, R154 ;  /* 0x0000009a9b5e723e */ /* 0x000fe400000000ff */
[----:B------:R-:W-:Y:S01]  /*1dc70*/  LOP3.LUT R0, R92, 0x380, RZ, 0xc0, !PT ;  /* 0x000003805c007812 */ /* 0x000fe200078ec0ff */
[----:B------:R-:W-:Y:S01]  /*1dc80*/  IMAD.X R93, RZ, RZ, R133, P0 ;  /* 0x000000ffff5d7224 */ /* 0x000fe200000e0685 */
[----:B------:R-:W-:Y:S02]  /*1dc90*/  F2FP.F16.F32.PACK_AB R95, R47, R46 ;  /* 0x0000002e2f5f723e */ /* 0x000fe400000000ff */
[----:B------:R-:W-:-:S04]  /*1dca0*/  SHF.R.U64 R0, R0, 0x3, RZ ;  /* 0x0000000300007819 */ /* 0x000fc800000012ff */
[----:B------:R-:W-:-:S04]  /*1dcb0*/  LOP3.LUT R92, R0, R92, RZ, 0x3c, !PT ;  /* 0x0000005c005c7212 */ /* 0x000fc800078e3cff */
[----:B------:R-:W-:-:S05]  /*1dcc0*/  MOV R92, R92 ;  /* 0x0000005c005c7202 */ /* 0x000fca0000000f00 */
[----:B------:R2:W-:Y:S02]  /*1dcd0*/  STSM.16.M88.4 [R92], R96 ;  /* 0x000000605c007844 */ /* 0x0005e40000000200 */
[----:B--2---:R-:W-:Y:S02]  /*1dce0*/  IADD3 R92, P0, R132, 0x40, RZ ;  /* 0x00000040845c7810 */ /* 0x004fe40007f1e0ff */
[----:B------:R-:W-:Y:S02]  /*1dcf0*/  F2FP.F16.F32.PACK_AB R96, R153, R152 ;  /* 0x000000989960723e */ /* 0x000fe400000000ff */
[----:B------:R-:W-:Y:S01]  /*1dd00*/  LOP3.LUT R0, R92, 0x380, RZ, 0xc0, !PT ;  /* 0x000003805c007812 */ /* 0x000fe200078ec0ff */
[----:B------:R-:W-:Y:S01]  /*1dd10*/  IMAD.X R93, RZ, RZ, R133, P0 ;  /* 0x000000ffff5d7224 */ /* 0x000fe200000e0685 */
[----:B------:R-:W-:Y:S02]  /*1dd20*/  F2FP.F16.F32.PACK_AB R97, R51, R50 ;  /* 0x000000323361723e */ /* 0x000fe400000000ff */
[----:B------:R-:W-:-:S02]  /*1dd30*/  SHF.R.U64 R0, R0, 0x3, RZ ;  /* 0x0000000300007819 */ /* 0x000fc400000012ff */
[----:B------:R-:W-:Y:S02]  /*1dd40*/  F2FP.F16.F32.PACK_AB R98, R3, R2 ;  /* 0x000000020362723e */ /* 0x000fe400000000ff */
[----:B------:R-:W-:Y:S02]  /*1dd50*/  LOP3.LUT R92, R0, R92, RZ, 0x3c, !PT ;  /* 0x0000005c005c7212 */ /* 0x000fe400078e3cff */
[----:B------:R-:W-:Y:S02]  /*1dd60*/  F2FP.F16.F32.PACK_AB R99, R55, R54 ;  /* 0x000000363763723e */ /* 0x000fe400000000ff */
[----:B------:R-:W-:Y:S02]  /*1dd70*/  MOV R0, R92 ;  /* 0x0000005c00007202 */ /* 0x000fe40000000f00 */
[----:B------:R-:W-:Y:S02]  /*1dd80*/  F2FP.F16.F32.PACK_AB R92, R157, R156 ;  /* 0x0000009c9d5c723e */ /* 0x000fe400000000ff */
[----:B------:R-:W-:-:S05]  /*1dd90*/  F2FP.F16.F32.PACK_AB R93, R43, R42 ;  /* 0x0000002a2b5d723e */ /* 0x000fca00000000ff */
[----:B------:R2:W-:Y:S02]  /*1dda0*/  STSM.16.M88.4 [R0], R92 ;  /* 0x0000005c00007844 */ /* 0x0005e40000000200 */
[----:B--2---:R-:W-:Y:S02]  /*1ddb0*/  IADD3 R92, P0, R132, 0x60, RZ ;  /* 0x00000060845c7810 */ /* 0x004fe40007f1e0ff */
[----:B------:R-:W-:Y:S02]  /*1ddc0*/  F2FP.F16.F32.PACK_AB R94, R7, R6 ;  /* 0x00000006075e723e */ /* 0x000fe400000000ff */
[----:B------:R-:W-:Y:S02]  /*1ddd0*/  LOP3.LUT R0, R92, 0x380, RZ, 0xc0, !PT ;  /* 0x000003805c007812 */ /* 0x000fe400078ec0ff */
[----:B------:R-:W-:Y:S02]  /*1dde0*/  IADD3.X R93, RZ, R133, RZ, P0, !PT ;  /* 0x00000085ff5d7210 */ /* 0x000fe400007fe4ff */
[----:B------:R-:W-:-:S02]  /*1ddf0*/  SHF.R.U64 R0, R0, 0x3, RZ ;  /* 0x0000000300007819 */ /* 0x000fc400000012ff */
[----:B------:R-:W-:Y:S02]  /*1de00*/  F2FP.F16.F32.PACK_AB R95, R63, R62 ;  /* 0x0000003e3f5f723e */ /* 0x000fe400000000ff */
        /* <DEDUP_REMOVED lines=126> */
[----:B--2---:R-:W-:-:S04]  /*1e5f0*/  IADD3 R0, P0, R132, 0xc060, RZ ;  /* 0x0000c06084007810 */ /* 0x004fc80007f1e0ff */
[----:B------:R-:W-:Y:S02]  /*1e600*/  LOP3.LUT R92, R0, 0x380, RZ, 0xc0, !PT ;  /* 0x00000380005c7812 */ /* 0x000fe400078ec0ff */
[----:B------:R-:W-:Y:S02]  /*1e610*/  IADD3.X R133, RZ, R133, RZ, P0, !PT ;  /* 0x00000085ff857210 */ /* 0x000fe400007fe4ff */
[----:B------:R-:W-:-:S04]  /*1e620*/  SHF.R.U64 R92, R92, 0x3, RZ ;  /* 0x000000035c5c7819 */ /* 0x000fc800000012ff */
[----:B------:R-:W-:Y:S01]  /*1e630*/  LOP3.LUT R132, R92, R0, RZ, 0x3c, !PT ;  /* 0x000000005c847212 */ /* 0x000fe200078e3cff */
[----:B------:R-:W-:Y:S01]  /*1e640*/  IMAD.MOV.U32 R0, RZ, RZ, RZ ;  /* 0x000000ffff007224 */ /* 0x000fe200078e00ff */
[----:B------:R-:W-:Y:S02]  /*1e650*/  IADD3 R92, P0, R236, UR6, RZ ;  /* 0x00000006ec5c7c10 */ /* 0x000fe4000ff1e0ff */
[----:B------:R-:W-:Y:S02]  /*1e660*/  MOV R132, R132 ;  /* 0x0000008400847202 */ /* 0x000fe40000000f00 */
[----:B------:R-:W-:Y:S02]  /*1e670*/  IADD3.X R93, R237, UR7, RZ, P0, !PT ;  /* 0x00000007ed5d7c10 */ /* 0x000fe400087fe4ff */
[----:B------:R-:W-:Y:S01]  /*1e680*/  ISETP.NE.U32.AND P0, PT, RZ, UR4, PT ;  /* 0x00000004ff007c0c */ /* 0x000fe2000bf05070 */
[----:B------:R2:W-:Y:S01]  /*1e690*/  STSM.16.M88.4 [R132], R96 ;  /* 0x0000006084007844 */ /* 0x0005e20000000200 */
[----:B------:R-:W-:Y:S02]  /*1e6a0*/  BAR.SYNC.DEFER_BLOCKING 0x1, 0x100 ;  /* 0x0044000000007b1d */ /* 0x000fe40000010000 */
[----:B------:R-:W-:-:S13]  /*1e6b0*/  ISETP.NE.AND.EX P0, PT, RZ, UR5, PT, P0 ;  /* 0x00000005ff007c0c */ /* 0x000fda000bf05300 */
[----:B------:R-:W-:Y:S01]  /*1e6c0*/  @P0 IADD3 R236, P2, R236, UR4, RZ ;  /* 0x00000004ecec0c10 */ /* 0x000fe2000ff5e0ff */
[----:B------:R-:W-:-:S03]  /*1e6d0*/  ULDC UR4, c[0x0][0xa88] ;  /* 0x0002a20000047ab9 */ /* 0x000fc60000000800 */
[----:B------:R-:W-:Y:S01]  /*1e6e0*/  @P0 IADD3.X R237, R237, UR5, RZ, P2, !PT ;  /* 0x00000005eded0c10 */ /* 0x000fe200097fe4ff */
[----:B--2---:R-:W-:Y:S01]  /*1e6f0*/  IMAD.U32 R132, RZ, RZ, UR4 ;  /* 0x00000004ff847e24 */ /* 0x004fe2000f8e00ff */
[----:B------:R-:W-:Y:S01]  /*1e700*/  ISETP.NE.AND P2, PT, R234, RZ, PT ;  /* 0x000000ffea00720c */ /* 0x000fe20003f45270 */
[----:B------:R-:W-:-:S03]  /*1e710*/  ULDC UR4, c[0x0][0xad4] ;  /* 0x0002b50000047ab9 */ /* 0x000fc60000000800 */
[----:B------:R-:W-:Y:S01]  /*1e720*/  SEL R234, R234, UR4, P2 ;  /* 0x00000004eaea7c07 */ /* 0x000fe20009000000 */
[----:B------:R-:W-:Y:S01]  /*1e730*/  IMAD.MOV.U32 R98, RZ, RZ, 0x9b8 ;  /* 0x000009b8ff627424 */ /* 0x000fe200078e00ff */
[----:B------:R2:W5:Y:S02]  /*1e740*/  @P1 LDG.E R0, desc[UR8][R92.64] ;  /* 0x000000085c001981 */ /* 0x000564000c1e1900 */
[----:B------:R-:W-:Y:S02]  /*1e750*/  ISETP.GT.AND P2, PT, R234, 0x1, PT ;  /* 0x00000001ea00780c */ /* 0x000fe40003f44270 */
[----:B------:R2:W5:Y:S02]  /*1e760*/  @P0 LDG.E R132, desc[UR8][R236.64] ;  /* 0x00000008ec840981 */ /* 0x000564000c1e1900 */
[----:B------:R-:W-:-:S04]  /*1e770*/  SEL R98, R98, 0x978, P2 ;  /* 0x0000097862627807 */ /* 0x000fc80001000000 */
[----:B------:R2:W3:Y:S08]  /*1e780*/  LDC.64 R96, c[0x0][R98+0x220] ;  /* 0x0000880062607b82 */ /* 0x0004f00000000a00 */
[----:B------:R2:W4:Y:S01]  /*1e790*/  LDC.64 R94, c[0x0][R98+0x218] ;  /* 0x00008600625e7b82 */ /* 0x0005220000000a00 */
[----:B------:R-:W-:Y:S05]  /*1e7a0*/  @P0 BRA `(.L_x_656) ;  /* 0x0000000000140947 */ /* 0x000fea0003800000 */
[----:B------:R-:W-:Y:S05]  /*1e7b0*/  @!P1 BRA `(.L_x_656) ;  /* 0x0000000000109947 */ /* 0x000fea0003800000 */
[----:B------:R-:W-:Y:S02]  /*1e7c0*/  ULDC.64 UR4, c[0x0][0x208] ;  /* 0x0000820000047ab9 */ /* 0x000fe40000000a00 */
[----:B-----5:R-:W3:Y:S04]  /*1e7d0*/  LDG.E R132, desc[UR4][R92.64] ;  /* 0x000000045c847981 */ /* 0x020ee8000c1e1900 */
[----:B--2---:R-:W3:Y:S02]  /*1e7e0*/  LDG.E R92, desc[UR4][R92.64+0x4] ;  /* 0x000004045c5c7981 */ /* 0x004ee4000c1e1900 */
[----:B---3--:R-:W-:-:S07]  /*1e7f0*/  IADD3 R132, -R132, R92, RZ ;  /* 0x0000005c84847210 */ /* 0x008fce0007ffe1ff */
.L_x_656:
[----:B------:R-:W3:Y:S01]  /*1e800*/  LDL.LU R99, [R1+0xfc] ;  /* 0x0000fc0001637983 */ /* 0x000ee20000300800 */
[----:B------:R-:W0:Y:S03]  /*1e810*/  LDC R136, c[0x0][0xbe8] ;  /* 0x0002fa00ff887b82 */ /* 0x000e260000000800 */
[----:B------:R-:W3:Y:S04]  /*1e820*/  LDL R137, [R1+0x78] ;  /* 0x0000780001897983 */ /* 0x000ee80000100800 */
[----:B------:R-:W3:Y:S04]  /*1e830*/  LDL R144, [R1+0x1a8] ;  /* 0x0001a80001907983 */ /* 0x000ee80000100800 */
[----:B------:R-:W3:Y:S04]  /*1e840*/  LDL R138, [R1+0x74] ;  /* 0x00007400018a7983 */ /* 0x000ee80000100800 */
[----:B-1----:R-:W3:Y:S04]  /*1e850*/  LDL R140, [R1+0x1a4] ;  /* 0x0001a400018c7983 */ /* 0x002ee80000100800 */
[----:B-----5:R-:W3:Y:S01]  /*1e860*/  LDL R139, [R1+0x10c] ;  /* 0x00010c00018b7983 */ /* 0x020ee20000100800 */
[----:B--2---:R-:W1:Y:S01]  /*1e870*/  LDC.64 R92, c[0x0][R98+0x228] ;  /* 0x00008a00625c7b82 */ /* 0x004e620000000a00 */
[----:B------:R-:W-:-:S04]  /*1e880*/  ISETP.NE.U32.AND P0, PT, RZ, UR6, PT ;  /* 0x00000006ff007c0c */ /* 0x000fc8000bf05070 */
[----:B------:R-:W-:Y:S02]  /*1e890*/  ISETP.NE.AND.EX P0, PT, RZ, UR7, PT, P0 ;  /* 0x00000007ff007c0c */ /* 0x000fe4000bf05300 */
[----:B0-----:R-:W-:Y:S02]  /*1e8a0*/  ISETP.NE.AND P1, PT, R136, 0x1, PT ;  /* 0x000000018800780c */ /* 0x001fe40003f25270 */
[----:B------:R-:W-:Y:S01]  /*1e8b0*/  SEL R235, R235, RZ, !P0 ;  /* 0x000000ffebeb7207 */ /* 0x000fe20004000000 */
[-C--:B----4-:R-:W-:Y:S02]  /*1e8c0*/  IMAD R134, R95, R232.reuse, RZ ;  /* 0x000000e85f867224 */ /* 0x090fe400078e02ff */
[----:B------:R-:W-:-:S04]  /*1e8d0*/  IMAD.WIDE.U32 R94, R94, R232, RZ ;  /* 0x000000e85e5e7225 */ /* 0x000fc800078e00ff */
[----:B---3--:R-:W-:Y:S02]  /*1e8e0*/  IMAD R97, R97, R235, RZ ;  /* 0x000000eb61617224 */ /* 0x008fe400078e02ff */
[----:B------:R-:W-:Y:S02]  /*1e8f0*/  IMAD.IADD R135, R95, 0x1, R134 ;  /* 0x000000015f877824 */ /* 0x000fe400078e0286 */
[----:B------:R-:W0:Y:S01]  /*1e900*/  @P1 LDC R95, c[0x0][0xbec] ;  /* 0x0002fb00ff5f1b82 */ /* 0x000e220000000800 */
[----:B------:R-:W-:Y:S01]  /*1e910*/  ULDC.64 UR4, c[0x0][0x208] ;  /* 0x0000820000047ab9 */ /* 0x000fe20000000a00 */
[----:B------:R-:W-:-:S05]  /*1e920*/  SEL R133, R99, RZ, !P0 ;  /* 0x000000ff63857207 */ /* 0x000fca0004000000 */
[C---:B------:R-:W-:Y:S02]  /*1e930*/  IMAD R133, R96.reuse, R133, R97 ;  /* 0x0000008560857224 */ /* 0x040fe400078e0261 */
[----:B------:R-:W-:-:S03]  /*1e940*/  IMAD.WIDE.U32 R96, R96, R235, RZ ;  /* 0x000000eb60607225 */ /* 0x000fc600078e00ff */
[----:B------:R-:W-:Y:S02]  /*1e950*/  IADD3 R99, P0, P3, R96, R94, R0 ;  /* 0x0000005e60637210 */ /* 0x000fe40007b1e000 */
[----:B------:R-:W2:Y:S01]  /*1e960*/  @P1 LDC R94, c[0x0][0xbf0] ;  /* 0x0002fc00ff5e1b82 */ /* 0x000ea20000000800 */
[----:B------:R-:W-:Y:S01]  /*1e970*/  SEL R96, R137, RZ, P2 ;  /* 0x000000ff89607207 */ /* 0x000fe20001000000 */
[----:B------:R-:W-:-:S04]  /*1e980*/  IMAD.IADD R133, R97, 0x1, R133 ;  /* 0x0000000161857824 */ /* 0x000fc800078e0285 */
[-C--:B-1----:R-:W-:Y:S01]  /*1e990*/  IMAD R134, R93, R96.reuse, RZ ;  /* 0x000000605d867224 */ /* 0x082fe200078e02ff */
[----:B------:R-:W-:Y:S01]  /*1e9a0*/  SHF.R.S32.HI R93, RZ, 0x1f, R0 ;  /* 0x0000001fff5d7819 */ /* 0x000fe20000011400 */
[----:B------:R-:W-:-:S03]  /*1e9b0*/  IMAD.WIDE.U32 R96, R92, R96, RZ ;  /* 0x000000605c607225 */ /* 0x000fc600078e00ff */
[----:B------:R-:W-:Y:S01]  /*1e9c0*/  IADD3.X R92, R133, R135, R93, P0, P3 ;  /* 0x00000087855c7210 */ /* 0x000fe200007e645d */
[----:B------:R-:W-:-:S04]  /*1e9d0*/  IMAD R133, R138, 0x80, R144 ;  /* 0x000000808a857824 */ /* 0x000fc800078e0290 */
[----:B0-----:R-:W-:Y:S01]  /*1e9e0*/  @P1 IMAD.HI.U32 R95, R133, R95, RZ ;  /* 0x0000005f855f1227 */ /* 0x001fe200078e00ff */
[----:B------:R-:W-:-:S04]  /*1e9f0*/  MOV R135, R133 ;  /* 0x0000008500877202 */ /* 0x000fc80000000f00 */
[----:B--2---:R-:W-:Y:S02]  /*1ea00*/  @P1 SHF.R.U32.HI R135, RZ, R94, R95 ;  /* 0x0000005eff871219 */ /* 0x004fe4000001165f */
[----:B------:R0:W1:Y:S02]  /*1ea10*/  LDC.64 R94, c[0x0][R98+0x210] ;  /* 0x00008400625e7b82 */ /* 0x0000640000000a00 */
[----:B------:R-:W-:-:S06]  /*1ea20*/  IADD3 R96, P0, P3, R135, R99, R96 ;  /* 0x0000006387607210 */ /* 0x000fcc0007b1e060 */
[----:B0-----:R-:W0:Y:S01]  /*1ea30*/  LDC.64 R98, c[0x0][0xba8] ;  /* 0x0002ea00ff627b82 */ /* 0x001e220000000a00 */
[----:B------:R-:W-:Y:S01]  /*1ea40*/  IMAD.IADD R134, R97, 0x1, R134 ;  /* 0x0000000161867824 */ /* 0x000fe200078e0286 */
[----:B------:R-:W-:-:S04]  /*1ea50*/  SHF.R.S32.HI R97, RZ, 0x1f, R135 ;  /* 0x0000001fff617819 */ /* 0x000fc80000011487 */
[----:B------:R-:W-:Y:S01]  /*1ea60*/  IADD3.X R97, R97, R92, R134, P0, P3 ;  /* 0x0000005c61617210 */ /* 0x000fe200007e6486 */
[----:B------:R-:W-:-:S04]  /*1ea70*/  IMAD.MOV R134, RZ, RZ, -R135 ;  /* 0x000000ffff867224 */ /* 0x000fc800078e0a87 */
[----:B------:R-:W-:Y:S01]  /*1ea80*/  IMAD R134, R136, R134, R133 ;  /* 0x0000008688867224 */ /* 0x000fe200078e0285 */
[----:B0-----:R-:W0:Y:S08]  /*1ea90*/  @!P2 LDC R98, c[0x0][0xb50] ;  /* 0x0002d400ff62ab82 */ /* 0x001e300000000800 */
[----:B------:R-:W2:Y:S01]  /*1eaa0*/  @!P2 LDC R99, c[0x0][0xb54] ;  /* 0x0002d500ff63ab82 */ /* 0x000ea20000000800 */
[----:B------:R-:W-:Y:S01]  /*1eab0*/  SHF.R.S32.HI R92, RZ, 0x1f, R134 ;  /* 0x0000001fff5c7819 */ /* 0x000fe20000011486 */
[----:B-1----:R-:W-:-:S02]  /*1eac0*/  IMAD R95, R95, R134, RZ ;  /* 0x000000865f5f7224 */ /* 0x002fc400078e02ff */
[----:B------:R-:W-:-:S04]  /*1ead0*/  IMAD.WIDE.U32 R96, R94, R134, R96 ;  /* 0x000000865e607225 */ /* 0x000fc800078e0060 */
[----:B------:R-:W-:Y:S01]  /*1eae0*/  IMAD R92, R94, R92, R95 ;  /* 0x0000005c5e5c7224 */ /* 0x000fe200078e025f */
[----:B0-----:R-:W-:-:S03]  /*1eaf0*/  LEA R98, P0, R96, R98, 0x2 ;  /* 0x0000006260627211 */ /* 0x001fc600078010ff */
[----:B------:R-:W-:-:S05]  /*1eb00*/  IMAD.IADD R92, R97, 0x1, R92 ;  /* 0x00000001615c7824 */ /* 0x000fca00078e025c */
[----:B--2---:R-:W-:Y:S01]  /*1eb10*/  LEA.HI.X R92, R96, R99, R92, 0x2, P0 ;  /* 0x00000063605c7211 */ /* 0x004fe200000f145c */
[----:B------:R-:W-:Y:S01]  /*1eb20*/  SHFL.IDX PT, R94, R98, RZ, 0x1c1f ;  /* 0x001c1fff625e7589 */ /* 0x000fe200000e0000 */
[----:B------:R-:W-:-:S03]  /*1eb30*/  LEA R99, R138, R140, 0x7 ;  /* 0x0000008c8a637211 */ /* 0x000fc600078e38ff */
[----:B------:R-:W0:Y:S04]  /*1eb40*/  SHFL.IDX PT, R95, R92, RZ, 0x1c1f ;  /* 0x001c1fff5c5f7589 */ /* 0x000e2800000e0000 */
[----:B------:R1:W-:Y:S04]  /*1eb50*/  SHFL.IDX PT, R96, R98, 0x1, 0x1c1f ;  /* 0x003c1f0062607f89 */ /* 0x0003e800000e0000 */
[----:B------:R2:W3:Y:S01]  /*1eb60*/  SHFL.IDX PT, R97, R92, 0x1, 0x1c1f ;  /* 0x003c1f005c617f89 */ /* 0x0004e200000e0000 */
[----:B------:R-:W-:Y:S01]  /*1eb70*/  LOP3.LUT P0, RZ, R139, 0x3, RZ, 0xc0, !PT ;  /* 0x000000038bff7812 */ /* 0x000fe2000780c0ff */
[----:B-1----:R-:W-:-:S02]  /*1eb80*/  VIADD R98, R99, 0x8 ;  /* 0x0000000863627836 */ /* 0x002fc40000000000 */
[----:B--2---:R-:W-:-:S05]  /*1eb90*/  IMAD R92, R132, R136, RZ ;  /* 0x00000088845c7224 */ /* 0x004fca00078e02ff */
[-C--:B------:R-:W-:Y:S02]  /*1eba0*/  ISETP.GE.OR P3, PT, R99, R92.reuse, P0 ;  /* 0x0000005c6300720c */ /* 0x080fe40000766670 */
[----:B------:R-:W-:-:S11]  /*1ebb0*/  ISETP.GE.OR P0, PT, R98, R92, P0 ;  /* 0x0000005c6200720c */ /* 0x000fd60000706670 */
[----:B0-----:R0:W-:Y:S04]  /*1ebc0*/  @!P3 ST.E desc[UR4][R94.64], R166 ;  /* 0x000000a65e00b985 */ /* 0x0011e8000c101904 */
[----:B---3--:R0:W-:Y:S01]  /*1ebd0*/  @!P0 ST.E desc[UR4][R96.64], R167 ;  /* 0x000000a760008985 */ /* 0x0081e2000c101904 */
[----:B------:R-:W-:Y:S05]  /*1ebe0*/  @P2 BRA `(.L_x_657) ;  /* 0x0000000c00ec2947 */ /* 0x000fea0003800000 */
[----:B------:R1:W5:Y:S01]  /*1ebf0*/  LDL R86, [R1+0x100] ;  /* 0x0001000001567983 */ /* 0x0003620000100800 */
[----:B------:R-:W-:Y:S01]  /*1ec00*/  IMAD.SHL.U32 R139, R212, 0x40, RZ ;  /* 0x00000040d48b7824 */ /* 0x000fe200078e00ff */
[----:B------:R-:W2:Y:S01]  /*1ec10*/  @P1 LDC R21, c[0x0][0xbec] ;  /* 0x0002fb00ff151b82 */ /* 0x000ea20000000800 */
[----:B------:R-:W-:Y:S01]  /*1ec20*/  ULDC.64 UR4, c[0x0][0x208] ;  /* 0x0000820000047ab9 */ /* 0x000fe20000000a00 */
[----:B------:R1:W5:Y:S01]  /*1ec30*/  LDL R85, [R1+0x68] ;  /* 0x0000680001557983 */ /* 0x0003620000100800 */
[----:B------:R-:W-:-:S03]  /*1ec40*/  IMAD R3, R233, 0x8, R139 ;  /* 0x00000008e9037824 */ /* 0x000fc600078e028b */
[----:B------:R1:W5:Y:S01]  /*1ec50*/  LDL R84, [R1+0x70] ;  /* 0x0000700001547983 */ /* 0x0003620000100800 */
[----:B------:R-:W-:Y:S01]  /*1ec60*/  IMAD.WIDE R130, R3, 0x2, R130 ;  /* 0x0000000203827825 */ /* 0x000fe200078e0282 */
[----:B------:R-:W3:Y:S02]  /*1ec70*/  @P1 LDC R77, c[0x0][0xbf0] ;  /* 0x0002fc00ff4d1b82 */ /* 0x000ee40000000800 */
[----:B------:R1:W5:Y:S01]  /*1ec80*/  LDL R82, [R1+0x6c] ;  /* 0x00006c0001527983 */ /* 0x0003620000100800 */
[C---:B------:R-:W-:Y:S02]  /*1ec90*/  IADD3 R9, P4, R130.reuse, 0x1000, RZ ;  /* 0x0000100082097810 */ /* 0x040fe40007f9e0ff */
[C---:B------:R-:W-:Y:S02]  /*1eca0*/  IADD3 R13, P3, R130.reuse, 0x2000, RZ ;  /* 0x00002000820d7810 */ /* 0x040fe40007f7e0ff */
[----:B------:R-:W-:Y:S02]  /*1ecb0*/  IADD3 R25, P2, R130, 0x3000, RZ ;  /* 0x0000300082197810 */ /* 0x000fe40007f5e0ff */
[----:B------:R-:W-:-:S02]  /*1ecc0*/  LOP3.LUT R8, R9, 0x380, RZ, 0xc0, !PT ;  /* 0x0000038009087812 */ /* 0x000fc400078ec0ff */
[----:B------:R-:W-:Y:S02]  /*1ecd0*/  LOP3.LUT R12, R13, 0x380, RZ, 0xc0, !PT ;  /* 0x000003800d0c7812 */ /* 0x000fe400078ec0ff */
[----:B------:R-:W-:Y:S02]  /*1ece0*/  LOP3.LUT R24, R25, 0x380, RZ, 0xc0, !PT ;  /* 0x0000038019187812 */ /* 0x000fe400078ec0ff */
[----:B------:R-:W-:Y:S02]  /*1ecf0*/  SHF.R.U64 R8, R8, 0x3, RZ ;  /* 0x0000000308087819 */ /* 0x000fe400000012ff */
[----:B------:R-:W-:Y:S02]  /*1ed00*/  SHF.R.U64 R12, R12, 0x3, RZ ;  /* 0x000000030c0c7819 */ /* 0x000fe400000012ff */
[----:B------:R-:W-:Y:S02]  /*1ed10*/  SHF.R.U64 R24, R24, 0x3, RZ ;  /* 0x0000000318187819 */ /* 0x000fe400000012ff */
[----:B------:R-:W-:-:S02]  /*1ed20*/  LOP3.LUT R8, R8, R9, RZ, 0x3c, !PT ;  /* 0x0000000908087212 */ /* 0x000fc400078e3cff */
[----:B------:R-:W-:Y:S01]  /*1ed30*/  LOP3.LUT R12, R12, R13, RZ, 0x3c, !PT ;  /* 0x0000000d0c0c7212 */ /* 0x000fe200078e3cff */
[--C-:B------:R-:W-:Y:S01]  /*1ed40*/  IMAD.X R13, RZ, RZ, R131.reuse, P3 ;  /* 0x000000ffff0d7224 */ /* 0x100fe200018e0683 */
[----:B------:R-:W-:Y:S01]  /*1ed50*/  LOP3.LUT R24, R24, R25, RZ, 0x3c, !PT ;  /* 0x0000001918187212 */ /* 0x000fe200078e3cff */
[----:B------:R-:W-:Y:S01]  /*1ed60*/  IMAD.X R25, RZ, RZ, R131, P2 ;  /* 0x000000ffff197224 */ /* 0x000fe200010e0683 */
[----:B------:R-:W-:Y:S02]  /*1ed70*/  IADD3.X R9, RZ, R131, RZ, P4, !PT ;  /* 0x00000083ff097210 */ /* 0x000fe400027fe4ff */
[C---:B------:R-:W-:Y:S01]  /*1ed80*/  IADD3 R29, P0, R130.reuse, 0x4000, RZ ;  /* 0x00004000821d7810 */ /* 0x040fe20007f1e0ff */
[----:B------:R-:W5:Y:S01]  /*1ed90*/  LD.E.128 R12, desc[UR4][R12.64] ;  /* 0x000000040c0c7980 */ /* 0x000f62000c101d00 */
[C---:B------:R-:W-:Y:S02]  /*1eda0*/  IADD3 R33, P6, R130.reuse, 0x5000, RZ ;  /* 0x0000500082217810 */ /* 0x040fe40007fde0ff */
[C---:B------:R-:W-:Y:S01]  /*1edb0*/  IADD3 R37, P5, R130.reuse, 0x6000, RZ ;  /* 0x0000600082257810 */ /* 0x040fe20007fbe0ff */
[----:B------:R-:W5:Y:S01]  /*1edc0*/  LD.E.128 R8, desc[UR4][R8.64] ;  /* 0x0000000408087980 */ /* 0x000f62000c101d00 */
[----:B------:R-:W-:-:S02]  /*1edd0*/  IADD3 R41, P4, R130, 0x7000, RZ ;  /* 0x0000700082297810 */ /* 0x000fc40007f9e0ff */
[C---:B------:R-:W-:Y:S01]  /*1ede0*/  IADD3 R45, P3, R130.reuse, 0x8000, RZ ;  /* 0x00008000822d7810 */ /* 0x040fe20007f7e0ff */
[----:B------:R-:W5:Y:S01]  /*1edf0*/  LD.E.128 R24, desc[UR4][R24.64] ;  /* 0x0000000418187980 */ /* 0x000f62000c101d00 */
[----:B------:R-:W-:Y:S02]  /*1ee00*/  IADD3 R49, P2, R130, 0x9000, RZ ;  /* 0x0000900082317810 */ /* 0x000fe40007f5e0ff */
[----:B------:R-:W-:Y:S02]  /*1ee10*/  LOP3.LUT R28, R29, 0x380, RZ, 0xc0, !PT ;  /* 0x000003801d1c7812 */ /* 0x000fe400078ec0ff */
[----:B------:R-:W-:Y:S02]  /*1ee20*/  LOP3.LUT R32, R33, 0x380, RZ, 0xc0, !PT ;  /* 0x0000038021207812 */ /* 0x000fe400078ec0ff */
[----:B------:R-:W-:Y:S02]  /*1ee30*/  LOP3.LUT R36, R37, 0x380, RZ, 0xc0, !PT ;  /* 0x0000038025247812 */ /* 0x000fe400078ec0ff */
[----:B------:R-:W-:-:S02]  /*1ee40*/  LOP3.LUT R40, R41, 0x380, RZ, 0xc0, !PT ;  /* 0x0000038029287812 */ /* 0x000fc400078ec0ff */
[----:B------:R-:W-:Y:S02]  /*1ee50*/  LOP3.LUT R44, R45, 0x380, RZ, 0xc0, !PT ;  /* 0x000003802d2c7812 */ /* 0x000fe400078ec0ff */
[----:B------:R-:W-:Y:S02]  /*1ee60*/  LOP3.LUT R48, R49, 0x380, RZ, 0xc0, !PT ;  /* 0x0000038031307812 */ /* 0x000fe400078ec0ff */
[----:B------:R-:W-:Y:S02]  /*1ee70*/  SHF.R.U64 R28, R28, 0x3, RZ ;  /* 0x000000031c1c7819 */ /* 0x000fe400000012ff */
[----:B------:R-:W-:Y:S02]  /*1ee80*/  SHF.R.U64 R32, R32, 0x3, RZ ;  /* 0x0000000320207819 */ /* 0x000fe400000012ff */
[----:B------:R-:W-:Y:S02]  /*1ee90*/  SHF.R.U64 R36, R36, 0x3, RZ ;  /* 0x0000000324247819 */ /* 0x000fe400000012ff */
[----:B------:R-:W-:-:S02]  /*1eea0*/  SHF.R.U64 R40, R40, 0x3, RZ ;  /* 0x0000000328287819 */ /* 0x000fc400000012ff */
[----:B------:R-:W-:Y:S02]  /*1eeb0*/  SHF.R.U64 R44, R44, 0x3, RZ ;  /* 0x000000032c2c7819 */ /* 0x000fe400000012ff */
[----:B------:R-:W-:Y:S02]  /*1eec0*/  SHF.R.U64 R48, R48, 0x3, RZ ;  /* 0x0000000330307819 */ /* 0x000fe400000012ff */
[----:B------:R-:W-:Y:S01]  /*1eed0*/  LOP3.LUT R28, R28, R29, RZ, 0x3c, !PT ;  /* 0x0000001d1c1c7212 */ /* 0x000fe200078e3cff */
[--C-:B------:R-:W-:Y:S01]  /*1eee0*/  IMAD.X R29, RZ, RZ, R131.reuse, P0 ;  /* 0x000000ffff1d7224 */ /* 0x100fe200000e0683 */
[----:B------:R-:W-:Y:S02]  /*1eef0*/  LOP3.LUT R32, R32, R33, RZ, 0x3c, !PT ;  /* 0x0000002120207212 */ /* 0x000fe400078e3cff */
        /* <DEDUP_REMOVED lines=8> */
[----:B------:R-:W-:-:S02]  /*1ef80*/  IADD3.X R33, RZ, R131, RZ, P6, !PT ;  /* 0x00000083ff217210 */ /* 0x000fc400037fe4ff */
[C---:B------:R-:W-:Y:S01]  /*1ef90*/  IADD3 R53, P0, R130.reuse, 0xa000, RZ ;  /* 0x0000a00082357810 */ /* 0x040fe20007f1e0ff */
[----:B------:R-:W5:Y:S01]  /*1efa0*/  LD.E.128 R36, desc[UR4][R36.64] ;  /* 0x0000000424247980 */ /* 0x000f62000c101d00 */
[C---:B------:R-:W-:Y:S02]  /*1efb0*/  IADD3 R57, P6, R130.reuse, 0xb000, RZ ;  /* 0x0000b00082397810 */ /* 0x040fe40007fde0ff */
[C---:B------:R-:W-:Y:S01]  /*1efc0*/  IADD3 R61, P5, R130.reuse, 0xc000, RZ ;  /* 0x0000c000823d7810 */ /* 0x040fe20007fbe0ff */
[----:B------:R-:W5:Y:S01]  /*1efd0*/  LD.E.128 R32, desc[UR4][R32.64] ;  /* 0x0000000420207980 */ /* 0x000f62000c101d00 */
[C---:B------:R-:W-:Y:S02]  /*1efe0*/  IADD3 R65, P4, R130.reuse, 0xd000, RZ ;  /* 0x0000d00082417810 */ /* 0x040fe40007f9e0ff */
[----:B------:R-:W-:Y:S01]  /*1eff0*/  IADD3 R69, P3, R130, 0xe000, RZ ;  /* 0x0000e00082457810 */ /* 0x000fe20007f7e0ff */
[----:B------:R-:W5:Y:S01]  /*1f000*/  LD.E.128 R40, desc[UR4][R40.64] ;  /* 0x0000000428287980 */ /* 0x000f62000c101d00 */
[----:B------:R-:W-:-:S02]  /*1f010*/  IADD3.X R49, RZ, R131, RZ, P2, !PT ;  /* 0x00000083ff317210 */ /* 0x000fc400017fe4ff */
[----:B------:R-:W-:Y:S01]  /*1f020*/  IADD3 R3, P2, R130, 0xf000, RZ ;  /* 0x0000f00082037810 */ /* 0x000fe20007f5e0ff */
[----:B------:R-:W5:Y:S01]  /*1f030*/  LD.E.128 R44, desc[UR4][R44.64] ;  /* 0x000000042c2c7980 */ /* 0x000f62000c101d00 */
[----:B------:R-:W-:Y:S02]  /*1f040*/  LOP3.LUT R52, R53, 0x380, RZ, 0xc0, !PT ;  /* 0x0000038035347812 */ /* 0x000fe400078ec0ff */
[----:B------:R-:W-:Y:S01]  /*1f050*/  LOP3.LUT R56, R57, 0x380, RZ, 0xc0, !PT ;  /* 0x0000038039387812 */ /* 0x000fe200078ec0ff */
[----:B------:R-:W-:Y:S01]  /*1f060*/  IMAD.X R73, RZ, RZ, R131, P2 ;  /* 0x000000ffff497224 */ /* 0x000fe200010e0683 */
[----:B------:R-:W-:Y:S01]  /*1f070*/  LOP3.LUT R60, R61, 0x380, RZ, 0xc0, !PT ;  /* 0x000003803d3c7812 */ /* 0x000fe200078ec0ff */
[----:B------:R-:W5:Y:S01]  /*1f080*/  LD.E.128 R48, desc[UR4][R48.64] ;  /* 0x0000000430307980 */ /* 0x000f62000c101d00 */
        /* <DEDUP_REMOVED lines=18> */
[----:B------:R-:W5:Y:S01]  /*1f1b0*/  LD.E.128 R52, desc[UR4][R52.64] ;  /* 0x0000000434347980 */ /* 0x000f62000c101d00 */
[----:B------:R-:W-:Y:S01]  /*1f1c0*/  LOP3.LUT R68, R68, R69, RZ, 0x3c, !PT ;  /* 0x0000004544447212 */ /* 0x000fe200078e3cff */
[--C-:B------:R-:W-:Y:S01]  /*1f1d0*/  IMAD.X R69, RZ, RZ, R131.reuse, P3 ;  /* 0x000000ffff457224 */ /* 0x100fe200018e0683 */
[----:B------:R-:W-:Y:S01]  /*1f1e0*/  LOP3.LUT R4, R5, R130, RZ, 0x3c, !PT ;  /* 0x0000008205047212 */ /* 0x000fe200078e3cff */
[----:B------:R-:W-:Y:S01]  /*1f1f0*/  IMAD.MOV.U32 R5, RZ, RZ, R131 ;  /* 0x000000ffff057224 */ /* 0x000fe200078e0083 */
[----:B------:R-:W-:Y:S01]  /*1f200*/  IADD3.X R65, RZ, R131, RZ, P4, !PT ;  /* 0x00000083ff417210 */ /* 0x000fe200027fe4ff */
[----:B------:R-:W5:Y:S01]  /*1f210*/  LD.E.128 R56, desc[UR4][R56.64] ;  /* 0x0000000438387980 */ /* 0x000f62000c101d00 */
[----:B------:R-:W-:-:S03]  /*1f220*/  LOP3.LUT R72, R2, R3, RZ, 0x3c, !PT ;  /* 0x0000000302487212 */ /* 0x000fc600078e3cff */
[----:B------:R-:W5:Y:S04]  /*1f230*/  LD.E.128 R4, desc[UR4][R4.64] ;  /* 0x0000000404047980 */ /* 0x000f68000c101d00 */
[----:B------:R-:W5:Y:S04]  /*1f240*/  LD.E.128 R60, desc[UR4][R60.64] ;  /* 0x000000043c3c7980 */ /* 0x000f68000c101d00 */
[----:B------:R-:W5:Y:S04]  /*1f250*/  LD.E.128 R64, desc[UR4][R64.64] ;  /* 0x0000000440407980 */ /* 0x000f68000c101d00 */
[----:B------:R-:W5:Y:S04]  /*1f260*/  LD.E.128 R68, desc[UR4][R68.64] ;  /* 0x0000000444447980 */ /* 0x000f68000c101d00 */
[----:B------:R-:W5:Y:S01]  /*1f270*/  LD.E.128 R72, desc[UR4][R72.64] ;  /* 0x0000000448487980 */ /* 0x000f62000c101d00 */
[----:B------:R-:W-:-:S02]  /*1f280*/  ULDC.64 UR4, c[0x0][0xaa0] ;  /* 0x0002a80000047ab9 */ /* 0x000fc40000000a00 */
[----:B------:R-:W-:Y:S01]  /*1f290*/  IMAD R93, R93, UR4, RZ ;  /* 0x000000045d5d7c24 */ /* 0x000fe2000f8e02ff */
[----:B------:R-:W-:Y:S01]  /*1f2a0*/  SHF.R.S32.HI R20, RZ, 0x1f, R235 ;  /* 0x0000001fff147819 */ /* 0x000fe200000114eb */
[C---:B------:R-:W-:Y:S01]  /*1f2b0*/  IMAD.WIDE.U32 R2, R0.reuse, UR4, RZ ;  /* 0x0000000400027c25 */ /* 0x040fe2000f8e00ff */
[----:B------:R-:W-:Y:S01]  /*1f2c0*/  @!PT LDS RZ, [RZ] ;  /* 0x00000000fffff984 */ /* 0x000fe20000000800 */
[----:B------:R-:W-:Y:S01]  /*1f2d0*/  @!PT LDS RZ, [RZ] ;  /* 0x00000000fffff984 */ /* 0x000fe20000000800 */
[----:B------:R-:W-:Y:S01]  /*1f2e0*/  @!PT LDS RZ, [RZ] ;  /* 0x00000000fffff984 */ /* 0x000fe20000000800 */
[----:B------:R-:W-:Y:S01]  /*1f2f0*/  @!PT LDS RZ, [RZ] ;  /* 0x00000000fffff984 */ /* 0x000fe20000000800 */
[----:B------:R4:W-:Y:S06]  /*1f300*/  MEMBAR.ALL.CTA ;  /* 0x0000000000007992 */ /* 0x0009ec0000008000 */
[----:B----4-:R-:W4:Y:S01]  /*1f310*/  FENCE.VIEW.ASYNC.S ;  /* 0x00000000000073c6 */ /* 0x010f220000000000 */
[----:B------:R-:W-:Y:S01]  /*1f320*/  IMAD R93, R0, UR5, R93 ;  /* 0x00000005005d7c24 */ /* 0x000fe2000f8e025d */
[----:B------:R-:W-:Y:S01]  /*1f330*/  ULDC.64 UR4, c[0x0][0xae8] ;  /* 0x0002ba0000047ab9 */ /* 0x000fe20000000a00 */
[----:B------:R-:W-:-:S03]  /*1f340*/  IMAD R0, R233, 0x20, R212 ;  /* 0x00000020e9007824 */ /* 0x000fc600078e02d4 */
[----:B------:R-:W-:Y:S01]  /*1f350*/  IADD3 R3, R3, R93, RZ ;  /* 0x0000005d03037210 */ /* 0x000fe20007ffe0ff */
[----:B------:R-:W-:Y:S02]  /*1f360*/  IMAD R76, R138, 0x80, R0 ;  /* 0x000000808a4c7824 */ /* 0x000fe400078e0200 */
[----:B------:R-:W-:-:S04]  /*1f370*/  IMAD.WIDE.U32 R2, R232, UR4, R2 ;  /* 0x00000004e8027c25 */ /* 0x000fc8000f8e0002 */
[----:B--2---:R-:W-:-:S04]  /*1f380*/  @P1 IMAD.HI.U32 R0, R76, R21, RZ ;  /* 0x000000154c001227 */ /* 0x004fc800078e00ff */
[----:B------:R-:W-:Y:S01]  /*1f390*/  IMAD R3, R232, UR5, R3 ;  /* 0x00000005e8037c24 */ /* 0x000fe2000f8e0203 */
[----:B------:R-:W-:Y:S01]  /*1f3a0*/  ULDC.64 UR4, c[0x0][0xaf0] ;  /* 0x0002bc0000047ab9 */ /* 0x000fe20000000a00 */
[----:B------:R-:W-:Y:S01]  /*1f3b0*/  IMAD.MOV.U32 R21, RZ, RZ, R76 ;  /* 0x000000ffff157224 */ /* 0x000fe200078e004c */
[----:B---3--:R-:W-:Y:S01]  /*1f3c0*/  @P1 SHF.R.U32.HI R21, RZ, R77, R0 ;  /* 0x0000004dff151219 */ /* 0x008fe20000011600 */
[----:B------:R-:W-:Y:S02]  /*1f3d0*/  IMAD R20, R20, UR4, RZ ;  /* 0x0000000414147c24 */ /* 0x000fe4000f8e02ff */
[----:B------:R-:W-:Y:S01]  /*1f3e0*/  IMAD.WIDE.U32 R2, R235, UR4, R2 ;  /* 0x00000004eb027c25 */ /* 0x000fe2000f8e0002 */
[----:B------:R-:W-:Y:S02]  /*1f3f0*/  SHF.R.S32.HI R0, RZ, 0x1f, R21 ;  /* 0x0000001fff007819 */ /* 0x000fe40000011415 */
[----:B------:R-:W-:Y:S01]  /*1f400*/  IADD3 R79, -R21, RZ, RZ ;  /* 0x000000ff154f7210 */ /* 0x000fe20007ffe1ff */
[----:B------:R-:W-:Y:S01]  /*1f410*/  IMAD R77, R235, UR5, R20 ;  /* 0x00000005eb4d7c24 */ /* 0x000fe2000f8e0214 */
[----:B------:R-:W-:-:S02]  /*1f420*/  ULDC.64 UR4, c[0x0][0xae0] ;  /* 0x0002b80000047ab9 */ /* 0x000fc40000000a00 */
[----:B------:R-:W-:Y:S02]  /*1f430*/  IMAD R0, R0, UR4, RZ ;  /* 0x0000000400007c24 */ /* 0x000fe4000f8e02ff */
[----:B------:R-:W-:Y:S02]  /*1f440*/  IMAD.IADD R3, R3, 0x1, R77 ;  /* 0x0000000103037824 */ /* 0x000fe400078e024d */
[----:B------:R-:W-:Y:S02]  /*1f450*/  IMAD R77, R136, R79, R76 ;  /* 0x0000004f884d7224 */ /* 0x000fe400078e024c */
[C---:B------:R-:W-:Y:S02]  /*1f460*/  IMAD R79, R21.reuse, UR5, R0 ;  /* 0x00000005154f7c24 */ /* 0x040fe4000f8e0200 */
[----:B------:R-:W-:Y:S01]  /*1f470*/  IMAD.WIDE.U32 R2, R21, UR4, R2 ;  /* 0x0000000415027c25 */ /* 0x000fe2000f8e0002 */
[----:B------:R-:W-:Y:S01]  /*1f480*/  SHF.R.S32.HI R0, RZ, 0x1f, R77 ;  /* 0x0000001fff007819 */ /* 0x000fe2000001144d */
[----:B------:R-:W-:-:S02]  /*1f490*/  ULDC.64 UR4, c[0x0][0xad8] ;  /* 0x0002b60000047ab9 */ /* 0x000fc40000000a00 */
[----:B------:R-:W-:Y:S02]  /*1f4a0*/  IMAD.IADD R3, R3, 0x1, R79 ;  /* 0x0000000103037824 */ /* 0x000fe400078e024f */
[----:B------:R-:W-:Y:S02]  /*1f4b0*/  IMAD R0, R0, UR4, RZ ;  /* 0x0000000400007c24 */ /* 0x000fe4000f8e02ff */
[----:B------:R-:W-:Y:S02]  /*1f4c0*/  IMAD R81, R138, 0x80, R212 ;  /* 0x000000808a517824 */ /* 0x000fe400078e02d4 */
[C---:B------:R-:W-:Y:S02]  /*1f4d0*/  IMAD R79, R77.reuse, UR5, R0 ;  /* 0x000000054d4f7c24 */ /* 0x040fe4000f8e0200 */
[----:B------:R-:W-:Y:S01]  /*1f4e0*/  IMAD.WIDE.U32 R2, R77, UR4, R2 ;  /* 0x000000044d027c25 */ /* 0x000fe2000f8e0002 */
[----:B------:R-:W-:Y:S01]  /*1f4f0*/  ISETP.GE.AND P2, PT, R81, R92, PT ;  /* 0x0000005c5100720c */ /* 0x000fe20003f46270 */
[----:B------:R-:W-:-:S02]  /*1f500*/  ULDC.64 UR4, c[0x0][0xa80] ;  /* 0x0002a00000047ab9 */ /* 0x000fc40000000a00 */
[----:B------:R-:W-:Y:S01]  /*1f510*/  IMAD.IADD R3, R3, 0x1, R79 ;  /* 0x0000000103037824 */ /* 0x000fe200078e024f */
[----:B------:R-:W-:Y:S01]  /*1f520*/  LEA R0, P3, R2, UR4, 0x1 ;  /* 0x0000000402007c11 */ /* 0x000fe2000f8608ff */
[----:B------:R-:W-:Y:S01]  /*1f530*/  VIADD R20, R18, 0x38820 ;  /* 0x0003882012147836 */ /* 0x000fe20000000000 */
[----:B------:R-:W-:Y:S02]  /*1f540*/  IADD3 R21, R81, 0x20, RZ ;  /* 0x0000002051157810 */ /* 0x000fe40007ffe0ff */
[----:B------:R-:W-:Y:S02]  /*1f550*/  LEA.HI.X R80, R2, UR5, R3, 0x1, P3 ;  /* 0x0000000502507c11 */ /* 0x000fe400098f0c03 */
[----:B------:R-:W-:Y:S02]  /*1f560*/  PRMT R20, RZ, 0x654, R20 ;  /* 0x00000654ff147816 */ /* 0x000fe40000000014 */
[-C--:B------:R-:W-:Y:S01]  /*1f570*/  ISETP.GE.AND P1, PT, R21, R92.reuse, PT ;  /* 0x0000005c1500720c */ /* 0x080fe20003f26270 */
[----:B------:R-:W-:Y:S01]  /*1f580*/  VIADD R21, R81, 0x40 ;  /* 0x0000004051157836 */ /* 0x000fe20000000000 */
[----:B----4-:R1:W-:Y:S01]  /*1f590*/  SYNCS.ARRIVE.TRANS64.RED.A1T0 RZ, [R20+URZ], RZ ;  /* 0x000000ff14ff79a7 */ /* 0x0103e2000810043f */
[----:B------:R1:W2:Y:S01]  /*1f5a0*/  SHFL.IDX PT, R83, R0, RZ, 0x181f ;  /* 0x00181fff00537589 */ /* 0x0002a200000e0000 */
[----:B------:R-:W-:Y:S03]  /*1f5b0*/  BSSY B1, `(.L_x_658) ;  /* 0x0000016000017945 */ /* 0x000fe60003800000 */
[----:B------:R1:W3:Y:S01]  /*1f5c0*/  SHFL.IDX PT, R79, R80, RZ, 0x181f ;  /* 0x00181fff504f7589 */ /* 0x0002e200000e0000 */
[----:B------:R-:W-:Y:S01]  /*1f5d0*/  ISETP.GE.AND P0, PT, R21, R92, PT ;  /* 0x0000005c1500720c */ /* 0x000fe20003f06270 */
[----:B------:R-:W-:-:S12]  /*1f5e0*/  @P2 BRA `(.L_x_659) ;  /* 0x0000000000482947 */ /* 0x000fd80003800000 */
[----:B------:R-:W-:Y:S01]  /*1f5f0*/  ULDC UR4, c[0x0][0xac8] ;  /* 0x0002b20000047ab9 */ /* 0x000fe20000000800 */
[----:B------:R-:W-:Y:S01]  /*1f600*/  ULDC.64 UR6, c[0x0][0x208] ;  /* 0x0000820000067ab9 */ /* 0x000fe20000000a00 */
[----:B------:R-:W-:Y:S02]  /*1f610*/  ISETP.GE.AND P5, PT, R16, UR4, PT ;  /* 0x0000000410007c0c */ /* 0x000fe4000bfa6270 */
[----:B------:R-:W-:Y:S02]  /*1f620*/  ISETP.GE.AND P4, PT, R213, UR4, PT ;  /* 0x00000004d5007c0c */ /* 0x000fe4000bf86270 */
[----:B------:R-:W-:Y:S02]  /*1f630*/  ISETP.GE.AND P3, PT, R218, UR4, PT ;  /* 0x00000004da007c0c */ /* 0x000fe4000bf66270 */
[----:B------:R-:W-:-:S07]  /*1f640*/  ISETP.GE.AND P2, PT, R219, UR4, PT ;  /* 0x00000004db007c0c */ /* 0x000fce000bf46270 */
[----:B--2---:R-:W-:-:S04]  /*1f650*/  @!P5 LEA R2, P6, R16, R83, 0x1 ;  /* 0x000000531002d211 */ /* 0x004fc800078c08ff */
[----:B---3--:R-:W-:Y:S02]  /*1f660*/  @!P5 LEA.HI.X R3, R16, R79, R17, 0x1, P6 ;  /* 0x0000004f1003d211 */ /* 0x008fe400030f0c11 */
[----:B-1---5:R-:W-:-:S03]  /*1f670*/  @!P4 LEA R20, P6, R85, R83, 0x1 ;  /* 0x000000535514c211 */ /* 0x022fc600078c08ff */
[----:B------:R4:W-:Y:S01]  /*1f680*/  @!P5 ST.E.128 desc[UR6][R2.64], R4 ;  /* 0x000000040200d985 */ /* 0x0009e2000c101d06 */
        /* <DEDUP_REMOVED lines=8> */
.L_x_659:
[----:B------:R-:W-:Y:S05]  /*1f710*/  BSYNC B1 ;  /* 0x0000000000017941 */ /* 0x000fea0003800000 */
.L_x_658:
[----:B----4-:R4:W0:Y:S01]  /*1f720*/  SHFL.IDX PT, R21, R80, 0x1, 0x181f ;  /* 0x00381f0050157f89 */ /* 0x01082200000e0000 */
[----:B------:R-:W-:Y:S03]  /*1f730*/  BSSY B1, `(.L_x_660) ;  /* 0x0000015000017945 */ /* 0x000fe60003800000 */
[----:B-----5:R4:W0:Y:S01]  /*1f740*/  SHFL.IDX PT, R7, R0, 0x1, 0x181f ;  /* 0x00381f0000077f89 */ /* 0x02082200000e0000 */
[----:B------:R-:W-:Y:S05]  /*1f750*/  @P1 BRA `(.L_x_661) ;  /* 0x0000000000481947 */ /* 0x000fea0003800000 */
[----:B------:R-:W-:Y:S01]  /*1f760*/  ULDC UR4, c[0x0][0xac8] ;  /* 0x0002b20000047ab9 */ /* 0x000fe20000000800 */
[----:B------:R-:W-:Y:S01]  /*1f770*/  ULDC.64 UR6, c[0x0][0x208] ;  /* 0x0000820000067ab9 */ /* 0x000fe20000000a00 */
[----:B------:R-:W-:Y:S02]  /*1f780*/  ISETP.GE.AND P4, PT, R16, UR4, PT ;  /* 0x0000000410007c0c */ /* 0x000fe4000bf86270 */
[----:B------:R-:W-:Y:S02]  /*1f790*/  ISETP.GE.AND P3, PT, R213, UR4, PT ;  /* 0x00000004d5007c0c */ /* 0x000fe4000bf66270 */
[----:B------:R-:W-:Y:S02]  /*1f7a0*/  ISETP.GE.AND P2, PT, R218, UR4, PT ;  /* 0x00000004da007c0c */ /* 0x000fe4000bf46270 */
[----:B------:R-:W-:-:S07]  /*1f7b0*/  ISETP.GE.AND P1, PT, R219, UR4, PT ;  /* 0x00000004db007c0c */ /* 0x000fce000bf26270 */
[CC--:B0-----:R-:W-:Y:S02]  /*1f7c0*/  @!P4 LEA R2, P6, R16.reuse, R7.reuse, 0x1 ;  /* 0x000000071002c211 */ /* 0x0c1fe400078c08ff */
[C---:B------:R-:W-:Y:S02]  /*1f7d0*/  @!P3 LEA R4, P5, R85.reuse, R7, 0x1 ;  /* 0x000000075504b211 */ /* 0x040fe400078a08ff */
[----:B------:R-:W-:Y:S02]  /*1f7e0*/  @!P4 LEA.HI.X R3, R16, R21, R17, 0x1, P6 ;  /* 0x000000151003c211 */ /* 0x000fe400030f0c11 */
[----:B------:R-:W-:Y:S02]  /*1f7f0*/  @!P2 LEA R6, P6, R218, R7, 0x1 ;  /* 0x00000007da06a211 */ /* 0x000fe400078c08ff */
[----:B------:R-:W-:Y:S01]  /*1f800*/  @!P3 LEA.HI.X R5, R85, R21, R86, 0x1, P5 ;  /* 0x000000155505b211 */ /* 0x000fe200028f0c56 */
[----:B------:R0:W-:Y:S01]  /*1f810*/  @!P4 ST.E.128 desc[UR6][R2.64], R8 ;  /* 0x000000080200c985 */ /* 0x0001e2000c101d06 */
[----:B-1----:R-:W-:-:S02]  /*1f820*/  @!P1 LEA R20, P5, R219, R7, 0x1 ;  /* 0x00000007db149211 */ /* 0x002fc400078a08ff */
[-C--:B------:R-:W-:Y:S01]  /*1f830*/  @!P2 LEA.HI.X R7, R218, R21.reuse, R84, 0x1, P6 ;  /* 0x00000015da07a211 */ /* 0x080fe200030f0c54 */
[----:B------:R0:W-:Y:S01]  /*1f840*/  @!P3 ST.E.128 desc[UR6][R4.64], R32 ;  /* 0x000000200400b985 */ /* 0x0001e2000c101d06 */
[----:B------:R-:W-:-:S03]  /*1f850*/  @!P1 LEA.HI.X R21, R219, R21, R82, 0x1, P5 ;  /* 0x00000015db159211 */ /* 0x000fc600028f0c52 */
[----:B------:R0:W-:Y:S04]  /*1f860*/  @!P2 ST.E.128 desc[UR6][R6.64], R48 ;  /* 0x000000300600a985 */ /* 0x0001e8000c101d06 */
[----:B------:R0:W-:Y:S02]  /*1f870*/  @!P1 ST.E.128 desc[UR6][R20.64], R64 ;  /* 0x0000004014009985 */ /* 0x0001e4000c101d06 */
.L_x_661:
[----:B------:R-:W-:Y:S05]  /*1f880*/  BSYNC B1 ;  /* 0x0000000000017941 */ /* 0x000fea0003800000 */
.L_x_660:
[----:B0-----:R0:W0:Y:S01]  /*1f890*/  SHFL.IDX PT, R9, R80, 0x2, 0x181f ;  /* 0x00581f0050097f89 */ /* 0x00102200000e0000 */
        /* <DEDUP_REMOVED lines=16> */
[----:B------:R-:W-:-:S02]  /*1f9a0*/  @!P1 LEA.HI.X R7, R218, R9, R84, 0x1, P4 ;  /* 0x00000009da079211 */ /* 0x000fc400020f0c54 */
[----:B------:R-:W-:Y:S01]  /*1f9b0*/  @!P0 LEA.HI.X R9, R219, R9, R82, 0x1, P6 ;  /* 0x00000009db098211 */ /* 0x000fe200030f0c52 */
[----:B------:R0:W-:Y:S04]  /*1f9c0*/  @!P2 ST.E.128 desc[UR6][R4.64], R36 ;  /* 0x000000240400a985 */ /* 0x0001e8000c101d06 */
[----:B------:R0:W-:Y:S04]  /*1f9d0*/  @!P1 ST.E.128 desc[UR6][R6.64], R52 ;  /* 0x0000003406009985 */ /* 0x0001e8000c101d06 */
[----:B------:R0:W-:Y:S02]  /*1f9e0*/  @!P0 ST.E.128 desc[UR6][R8.64], R68 ;  /* 0x0000004408008985 */ /* 0x0001e4000c101d06 */
.L_x_663:
[----:B------:R-:W-:Y:S05]  /*1f9f0*/  BSYNC B1 ;  /* 0x0000000000017941 */ /* 0x000fea0003800000 */
.L_x_662:
[----:B------:R-:W-:Y:S01]  /*1fa00*/  IADD3 R81, R81, 0x60, RZ ;  /* 0x0000006051517810 */ /* 0x000fe20007ffe0ff */
[----:B0-----:R0:W0:Y:S03]  /*1fa10*/  SHFL.IDX PT, R9, R80, 0x3, 0x181f ;  /* 0x00781f0050097f89 */ /* 0x00102600000e0000 */
[----:B------:R-:W-:Y:S01]  /*1fa20*/  ISETP.GE.AND P0, PT, R81, R92, PT ;  /* 0x0000005c5100720c */ /* 0x000fe20003f06270 */
[----:B------:R0:W0:-:S12]  /*1fa30*/  SHFL.IDX PT, R11, R0, 0x3, 0x181f ;  /* 0x00781f00000b7f89 */ /* 0x00001800000e0000 */
[----:B------:R-:W-:Y:S05]  /*1fa40*/  @P0 BRA `(.L_x_664) ;  /* 0x0000002400cc0947 */ /* 0x000fea0003800000 */
[----:B------:R-:W-:Y:S01]  /*1fa50*/  ULDC UR4, c[0x0][0xac8] ;  /* 0x0002b20000047ab9 */ /* 0x000fe20000000800 */
[----:B------:R-:W-:Y:S01]  /*1fa60*/  ULDC.64 UR6, c[0x0][0x208] ;  /* 0x0000820000067ab9 */ /* 0x000fe20000000a00 */
[----:B------:R-:W-:Y:S02]  /*1fa70*/  ISETP.GE.AND P3, PT, R16, UR4, PT ;  /* 0x0000000410007c0c */ /* 0x000fe4000bf66270 */
[----:B------:R-:W-:Y:S02]  /*1fa80*/  ISETP.GE.AND P4, PT, R213, UR4, PT ;  /* 0x00000004d5007c0c */ /* 0x000fe4000bf86270 */
[----:B------:R-:W-:-:S09]  /*1fa90*/  ISETP.GE.AND P5, PT, R218, UR4, PT ;  /* 0x00000004da007c0c */ /* 0x000fd2000bfa6270 */
[CC--:B0-----:R-:W-:Y:S02]  /*1faa0*/  @!P3 LEA R2, P0, R16.reuse, R11.reuse, 0x1 ;  /* 0x0000000b1002b211 */ /* 0x0c1fe400078008ff */
[----:B------:R-:W-:Y:S02]  /*1fab0*/  @!P4 LEA R4, P1, R85, R11, 0x1 ;  /* 0x0000000b5504c211 */ /* 0x000fe400078208ff */
[----:B------:R-:W-:Y:S02]  /*1fac0*/  @!P3 LEA.HI.X R3, R16, R9, R17, 0x1, P0 ;  /* 0x000000091003b211 */ /* 0x000fe400000f0c11 */
[----:B------:R-:W-:Y:S02]  /*1fad0*/  ISETP.GE.AND P0, PT, R219, UR4, PT ;  /* 0x00000004db007c0c */ /* 0x000fe4000bf06270 */
[----:B------:R-:W-:Y:S01]  /*1fae0*/  @!P5 LEA R6, P2, R218, R11, 0x1 ;  /* 0x0000000bda06d211 */ /* 0x000fe200078408ff */
[----:B------:R0:W-:Y:S01]  /*1faf0*/  @!P3 ST.E.128 desc[UR6][R2.64], R24 ;  /* 0x000000180200b985 */ /* 0x0001e2000c101d06 */
[----:B------:R-:W-:-:S02]  /*1fb00*/  @!P4 LEA.HI.X R5, R85, R9, R86, 0x1, P1 ;  /* 0x000000095505c211 */ /* 0x000fc400008f0c56 */
[----:B------:R-:W-:-:S03]  /*1fb10*/  @!P5 LEA.HI.X R7, R218, R9, R84, 0x1, P2 ;  /* 0x00000009da07d211 */ /* 0x000fc600010f0c54 */
        /* <DEDUP_REMOVED lines=8> */
.L_x_657:
[----:B0-----:R-:W0:Y:S01]  /*1fba0*/  @P1 LDC R95, c[0x0][0xbec] ;  /* 0x0002fb00ff5f1b82 */ /* 0x001e220000000800 */
[----:B------:R-:W-:Y:S01]  /*1fbb0*/  ULDC.64 UR4, c[0x0][0xb08] ;  /* 0x0002c20000047ab9 */ /* 0x000fe20000000a00 */
[----:B------:R-:W-:Y:S01]  /*1fbc0*/  IMAD.MOV.U32 R96, RZ, RZ, R133 ;  /* 0x000000ffff607224 */ /* 0x000fe200078e0085 */
[----:B------:R1:W5:Y:S01]  /*1fbd0*/  LDL R209, [R1+0x7c] ;  /* 0x00007c0001d17983 */ /* 0x0003620000100800 */
[----:B------:R-:W-:-:S03]  /*1fbe0*/  IMAD R93, R93, UR4, RZ ;  /* 0x000000045d5d7c24 */ /* 0x000fc6000f8e02ff */
[----:B------:R1:W5:Y:S01]  /*1fbf0*/  LDL R208, [R1+0x188] ;  /* 0x0001880001d07983 */ /* 0x0003620000100800 */
[----:B------:R-:W2:Y:S01]  /*1fc00*/  @P1 LDC R94, c[0x0][0xbf0] ;  /* 0x0002fc00ff5e1b82 */ /* 0x000ea20000000800 */
[----:B------:R-:W-:Y:S02]  /*1fc10*/  IMAD R93, R0, UR5, R93 ;  /* 0x00000005005d7c24 */ /* 0x000fe4000f8e025d */
[----:B------:R1:W5:Y:S04]  /*1fc20*/  LDL R207, [R1+0xf8] ;  /* 0x0000f80001cf7983 */ /* 0x0003680000100800 */
[----:B------:R1:W5:Y:S04]  /*1fc30*/  LDL R206, [R1+0x184] ;  /* 0x0001840001ce7983 */ /* 0x0003680000100800 */
[----:B------:R1:W5:Y:S04]  /*1fc40*/  LDL R205, [R1+0xf4] ;  /* 0x0000f40001cd7983 */ /* 0x0003680000100800 */
[----:B------:R1:W5:Y:S01]  /*1fc50*/  LDL R204, [R1+0x180] ;  /* 0x0001800001cc7983 */ /* 0x0003620000100800 */
[----:B0-----:R-:W-:-:S03]  /*1fc60*/  @P1 IMAD.HI.U32 R95, R133, R95, RZ ;  /* 0x0000005f855f1227 */ /* 0x001fc600078e00ff */
[----:B------:R1:W5:Y:S04]  /*1fc70*/  LDL R203, [R1+0xf0] ;  /* 0x0000f00001cb7983 */ /* 0x0003680000100800 */
[----:B------:R1:W5:Y:S01]  /*1fc80*/  LDL R202, [R1+0x17c] ;  /* 0x00017c0001ca7983 */ /* 0x0003620000100800 */
[----:B--2---:R-:W-:Y:S01]  /*1fc90*/  @P1 SHF.R.U32.HI R96, RZ, R94, R95 ;  /* 0x0000005eff601219 */ /* 0x004fe2000001165f */
[----:B------:R-:W-:Y:S01]  /*1fca0*/  IMAD.WIDE.U32 R94, R0, UR4, RZ ;  /* 0x00000004005e7c25 */ /* 0x000fe2000f8e00ff */
[----:B------:R-:W-:Y:S01]  /*1fcb0*/  ULDC.64 UR4, c[0x0][0xb38] ;  /* 0x0002ce0000047ab9 */ /* 0x000fe20000000a00 */
[----:B------:R-:W-:Y:S01]  /*1fcc0*/  SHF.R.S32.HI R0, RZ, 0x1f, R235 ;  /* 0x0000001fff007819 */ /* 0x000fe200000114eb */
[----:B------:R1:W5:Y:S01]  /*1fcd0*/  LDL R201, [R1+0xec] ;  /* 0x0000ec0001c97983 */ /* 0x0003620000100800 */
[----:B------:R-:W-:Y:S01]  /*1fce0*/  IMAD.IADD R95, R95, 0x1, R93 ;  /* 0x000000015f5f7824 */ /* 0x000fe200078e025d */
[----:B------:R-:W-:-:S02]  /*1fcf0*/  SHF.R.S32.HI R93, RZ, 0x1f, R96 ;  /* 0x0000001fff5d7819 */ /* 0x000fc40000011460 */
[----:B------:R1:W5:Y:S01]  /*1fd00*/  LDL R200, [R1+0x178] ;  /* 0x0001780001c87983 */ /* 0x0003620000100800 */
[----:B------:R-:W-:-:S03]  /*1fd10*/  IMAD.WIDE.U32 R94, R232, UR4, R94 ;  /* 0x00000004e85e7c25 */ /* 0x000fc6000f8e005e */
[----:B------:R1:W5:Y:S01]  /*1fd20*/  LDL R199, [R1+0xe8] ;  /* 0x0000e80001c77983 */ /* 0x0003620000100800 */
[----:B------:R-:W-:Y:S01]  /*1fd30*/  IMAD R95, R232, UR5, R95 ;  /* 0x00000005e85f7c24 */ /* 0x000fe2000f8e025f */
[----:B------:R-:W-:Y:S02]  /*1fd40*/  ULDC.64 UR4, c[0x0][0xb40] ;  /* 0x0002d00000047ab9 */ /* 0x000fe40000000a00 */
[----:B------:R-:W-:Y:S01]  /*1fd50*/  IMAD R0, R0, UR4, RZ ;  /* 0x0000000400007c24 */ /* 0x000fe2000f8e02ff */
[----:B------:R1:W5:Y:S01]  /*1fd60*/  LDL R198, [R1+0x174] ;  /* 0x0001740001c67983 */ /* 0x0003620000100800 */
[----:B------:R-:W-:-:S03]  /*1fd70*/  IMAD.WIDE.U32 R94, R235, UR4, R94 ;  /* 0x00000004eb5e7c25 */ /* 0x000fc6000f8e005e */
[----:B------:R1:W5:Y:S01]  /*1fd80*/  LDL R197, [R1+0xe4] ;  /* 0x0000e40001c57983 */ /* 0x0003620000100800 */
[----:B------:R-:W-:Y:S01]  /*1fd90*/  IMAD R0, R235, UR5, R0 ;  /* 0x00000005eb007c24 */ /* 0x000fe2000f8e0200 */
[----:B------:R-:W-:Y:S02]  /*1fda0*/  ULDC.64 UR4, c[0x0][0xb48] ;  /* 0x0002d20000047ab9 */ /* 0x000fe40000000a00 */
[----:B------:R1:W5:Y:S01]  /*1fdb0*/  LDL R196, [R1+0x170] ;  /* 0x0001700001c47983 */ /* 0x0003620000100800 */
[----:B------:R-:W-:Y:S01]  /*1fdc0*/  IMAD.IADD R95, R95, 0x1, R0 ;  /* 0x000000015f5f7824 */ /* 0x000fe200078e0200 */
[----:B------:R-:W-:Y:S02]  /*1fdd0*/  IADD3 R0, -R96, RZ, RZ ;  /* 0x000000ff60007210 */ /* 0x000fe40007ffe1ff */
[----:B------:R1:W5:Y:S01]  /*1fde0*/  LDL R195, [R1+0xe0] ;  /* 0x0000e00001c37983 */ /* 0x0003620000100800 */
[----:B------:R-:W-:-:S03]  /*1fdf0*/  IMAD.WIDE.U32 R94, R137, UR4, R94 ;  /* 0x00000004895e7c25 */ /* 0x000fc6000f8e005e */
[----:B------:R1:W5:Y:S01]  /*1fe00*/  LDL R194, [R1+0x16c] ;  /* 0x00016c0001c27983 */ /* 0x0003620000100800 */
[----:B------:R-:W-:Y:S02]  /*1fe10*/  IMAD R0, R136, R0, R133 ;  /* 0x0000000088007224 */ /* 0x000fe400078e0285 */
[----:B------:R-:W-:Y:S01]  /*1fe20*/  IMAD R95, R137, UR5, R95 ;  /* 0x00000005895f7c24 */ /* 0x000fe2000f8e025f */
[----:B------:R1:W5:Y:S01]  /*1fe30*/  LDL R193, [R1+0xdc] ;  /* 0x0000dc0001c17983 */ /* 0x0003620000100800 */
[----:B------:R-:W-:-:S03]  /*1fe40*/  ULDC.64 UR4, c[0x0][0xb30] ;  /* 0x0002cc0000047ab9 */ /* 0x000fc60000000a00 */
[----:B------:R1:W5:Y:S04]  /*1fe50*/  LDL R192, [R1+0x168] ;  /* 0x0001680001c07983 */ /* 0x0003680000100800 */
        /* <DEDUP_REMOVED lines=44> */
[----:B------:R1:W5:Y:S01]  /*20120*/  LDL R130, [R1+0x80] ;  /* 0x0000800001827983 */ /* 0x0003620000100800 */
[----:B------:R-:W-:-:S02]  /*20130*/  IMAD R93, R93, UR4, RZ ;  /* 0x000000045d5d7c24 */ /* 0x000fc4000f8e02ff */
[----:B------:R-:W-:-:S04]  /*20140*/  IMAD.WIDE.U32 R94, R96, UR4, R94 ;  /* 0x00000004605e7c25 */ /* 0x000fc8000f8e005e */
[----:B------:R-:W-:Y:S01]  /*20150*/  IMAD R93, R96, UR5, R93 ;  /* 0x00000005605d7c24 */ /* 0x000fe2000f8e025d */
[----:B------:R-:W-:Y:S01]  /*20160*/  SHF.R.S32.HI R96, RZ, 0x1f, R0 ;  /* 0x0000001fff607819 */ /* 0x000fe20000011400 */
[----:B------:R-:W-:Y:S02]  /*20170*/  ULDC.64 UR4, c[0x0][0xb28] ;  /* 0x0002ca0000047ab9 */ /* 0x000fe40000000a00 */
[----:B------:R-:W-:Y:S02]  /*20180*/  IMAD.IADD R95, R95, 0x1, R93 ;  /* 0x000000015f5f7824 */ /* 0x000fe400078e025d */
[----:B------:R-:W-:Y:S02]  /*20190*/  IMAD R96, R96, UR4, RZ ;  /* 0x0000000460607c24 */ /* 0x000fe4000f8e02ff */
[----:B------:R-:W-:-:S04]  /*201a0*/  IMAD.WIDE.U32 R94, R0, UR4, R94 ;  /* 0x00000004005e7c25 */ /* 0x000fc8000f8e005e */
[----:B------:R-:W-:Y:S01]  /*201b0*/  IMAD R96, R0, UR5, R96 ;  /* 0x0000000500607c24 */ /* 0x000fe2000f8e0260 */
[----:B------:R-:W-:Y:S02]  /*201c0*/  ULDC.64 UR4, c[0x0][0xb00] ;  /* 0x0002c00000047ab9 */ /* 0x000fe40000000a00 */
[----:B------:R-:W-:Y:S01]  /*201d0*/  LEA R0, P0, R94, UR4, 0x2 ;  /* 0x000000045e007c11 */ /* 0x000fe2000f8010ff */
[----:B------:R-:W-:-:S05]  /*201e0*/  IMAD.IADD R93, R95, 0x1, R96 ;  /* 0x000000015f5d7824 */ /* 0x000fca00078e0260 */
[----:B------:R-:W-:Y:S01]  /*201f0*/  LEA.HI.X R93, R94, UR5, R93, 0x2, P0 ;  /* 0x000000055e5d7c11 */ /* 0x000fe200080f145d */
[----:B------:R-:W-:Y:S01]  /*20200*/  VIADD R94, R18, 0x38820 ;  /* 0x00038820125e7836 */ /* 0x000fe20000000000 */
[----:B------:R-:W-:-:S04]  /*20210*/  ISETP.GE.AND P0, PT, R99, R92, PT ;  /* 0x0000005c6300720c */ /* 0x000fc80003f06270 */
[----:B------:R-:W-:Y:S01]  /*20220*/  PRMT R94, RZ, 0x654, R94 ;  /* 0x00000654ff5e7816 */ /* 0x000fe2000000005e */
[----:B------:R1:W0:Y:S01]  /*20230*/  SHFL.IDX PT, R95, R93, RZ, 0x1c1f ;  /* 0x001c1fff5d5f7589 */ /* 0x00022200000e0000 */
[----:B------:R-:W-:Y:S02]  /*20240*/  BSSY B1, `(.L_x_665) ;  /* 0x0000085000017945 */ /* 0x000fe40003800000 */
[----:B------:R2:W-:Y:S02]  /*20250*/  SYNCS.ARRIVE.TRANS64.RED.A1T0 RZ, [R94+URZ], RZ ;  /* 0x000000ff5eff79a7 */ /* 0x0005e4000810043f */
[----:B--2---:R1:W2:Y:S03]  /*20260*/  SHFL.IDX PT, R94, R0, RZ, 0x1c1f ;  /* 0x001c1fff005e7589 */ /* 0x0042a600000e0000 */
[----:B------:R-:W-:Y:S05]  /*20270*/  @P0 BRA `(.L_x_666) ;  /* 0x0000000800040947 */ /* 0x000fea0003800000 */
[----:B------:R-:W-:Y:S01]  /*20280*/  ULDC UR4, c[0x0][0xac8] ;  /* 0x0002b20000047ab9 */ /* 0x000fe20000000800 */
[----:B------:R-:W-:Y:S01]  /*20290*/  ULDC.64 UR6, c[0x0][0x208] ;  /* 0x0000820000067ab9 */ /* 0x000fe20000000a00 */
[----:B-----5:R-:W-:Y:S02]  /*202a0*/  ISETP.GE.AND P0, PT, R209, UR4, PT ;  /* 0x00000004d1007c0c */ /* 0x020fe4000bf06270 */
[----:B------:R-:W-:Y:S02]  /*202b0*/  ISETP.GE.AND P5, PT, R187, UR4, PT ;  /* 0x00000004bb007c0c */ /* 0x000fe4000bfa6270 */
[----:B------:R-:W-:Y:S02]  /*202c0*/  ISETP.GE.AND P4, PT, R185, UR4, PT ;  /* 0x00000004b9007c0c */ /* 0x000fe4000bf86270 */
[----:B------:R-:W-:-:S07]  /*202d0*/  ISETP.GE.AND P3, PT, R183, UR4, PT ;  /* 0x00000004b7007c0c */ /* 0x000fce000bf66270 */
[----:B0-2---:R-:W-:-:S05]  /*202e0*/  @!P0 IMAD.WIDE R96, R209, 0x4, R94 ;  /* 0x00000004d1608825 */ /* 0x005fca00078e025e */
[----:B------:R0:W-:Y:S01]  /*202f0*/  @!P0 ST.E.64 desc[UR6][R96.64], R164 ;  /* 0x000000a460008985 */ /* 0x0001e2000c101b06 */
[----:B------:R-:W-:-:S13]  /*20300*/  ISETP.GE.AND P0, PT, R207, UR4, PT ;  /* 0x00000004cf007c0c */ /* 0x000fda000bf06270 */
[----:B0-----:R-:W-:-:S04]  /*20310*/  @!P0 LEA R96, P1, R207, R94, 0x2 ;  /* 0x0000005ecf608211 */ /* 0x001fc800078210ff */
[----:B------:R-:W-:Y:S02]  /*20320*/  @!P0 LEA.HI.X R97, R207, R95, R208, 0x2, P1 ;  /* 0x0000005fcf618211 */ /* 0x000fe400008f14d0 */
[----:B------:R-:W-:-:S03]  /*20330*/  ISETP.GE.AND P1, PT, R203, UR4, PT ;  /* 0x00000004cb007c0c */ /* 0x000fc6000bf26270 */
[----:B------:R0:W-:Y:S01]  /*20340*/  @!P0 ST.E.64 desc[UR6][R96.64], R162 ;  /* 0x000000a260008985 */ /* 0x0001e2000c101b06 */
[----:B------:R-:W-:-:S13]  /*20350*/  ISETP.GE.AND P0, PT, R205, UR4, PT ;  /* 0x00000004cd007c0c */ /* 0x000fda000bf06270 */
[----:B0-----:R-:W-:-:S04]  /*20360*/  @!P0 LEA R96, P2, R205, R94, 0x2 ;  /* 0x0000005ecd608211 */ /* 0x001fc800078410ff */
[----:B------:R-:W-:-:S05]  /*20370*/  @!P0 LEA.HI.X R97, R205, R95, R206, 0x2, P2 ;  /* 0x0000005fcd618211 */ /* 0x000fca00010f14ce */
[----:B------:R0:W-:Y:S01]  /*20380*/  @!P0 ST.E.64 desc[UR6][R96.64], R160 ;  /* 0x000000a060008985 */ /* 0x0001e2000c101b06 */
[----:B------:R-:W-:Y:S02]  /*20390*/  ISETP.GE.AND P0, PT, R201, UR4, PT ;  /* 0x00000004c9007c0c */ /* 0x000fe4000bf06270 */
        /* <DEDUP_REMOVED lines=25> */
[----:B------:R-:W-:Y:S02]  /*20530*/  @!P1 LEA.HI.X R3, R191, R95, R192, 0x2, P2 ;  /* 0x0000005fbf039211 */ /* 0x000fe400010f14c0 */
[----:B------:R-:W-:-:S03]  /*20540*/  @!P4 LEA R4, P2, R185, R94, 0x2 ;  /* 0x0000005eb904c211 */ /* 0x000fc600078410ff */
[----:B------:R0:W-:Y:S01]  /*20550*/  @!P1 ST.E.64 desc[UR6][R2.64], R6 ;  /* 0x0000000602009985 */ /* 0x0001e2000c101b06 */
[----:B------:R-:W-:Y:S02]  /*20560*/  @!P4 LEA.HI.X R5, R185, R95, R186, 0x2, P2 ;  /* 0x0000005fb905c211 */ /* 0x000fe400010f14ba */
[----:B------:R-:W-:Y:S02]  /*20570*/  ISETP.GE.AND P2, PT, R177, UR4, PT ;  /* 0x00000004b1007c0c */ /* 0x000fe4000bf46270 */
[----:B0-----:R-:W-:-:S04]  /*20580*/  @!P0 LEA R2, P1, R189, R94, 0x2 ;  /* 0x0000005ebd028211 */ /* 0x001fc800078210ff */
[----:B------:R-:W-:Y:S02]  /*20590*/  @!P0 LEA.HI.X R3, R189, R95, R190, 0x2, P1 ;  /* 0x0000005fbd038211 */ /* 0x000fe400008f14be */
[----:B------:R-:W-:-:S03]  /*205a0*/  ISETP.GE.AND P1, PT, R179, UR4, PT ;  /* 0x00000004b3007c0c */ /* 0x000fc6000bf26270 */
[----:B------:R0:W-:Y:S01]  /*205b0*/  @!P0 ST.E.64 desc[UR6][R2.64], R8 ;  /* 0x0000000802008985 */ /* 0x0001e2000c101b06 */
[----:B------:R-:W-:Y:S02]  /*205c0*/  ISETP.GE.AND P0, PT, R181, UR4, PT ;  /* 0x00000004b5007c0c */ /* 0x000fe4000bf06270 */
[----:B0-----:R-:W-:-:S04]  /*205d0*/  @!P5 LEA R2, P6, R187, R94, 0x2 ;  /* 0x0000005ebb02d211 */ /* 0x001fc800078c10ff */
[----:B------:R-:W-:Y:S02]  /*205e0*/  @!P5 LEA.HI.X R3, R187, R95, R188, 0x2, P6 ;  /* 0x0000005fbb03d211 */ /* 0x000fe400030f14bc */
[----:B------:R-:W-:-:S03]  /*205f0*/  @!P3 LEA R6, P6, R183, R94, 0x2 ;  /* 0x0000005eb706b211 */ /* 0x000fc600078c10ff */
[----:B------:R0:W-:Y:S01]  /*20600*/  @!P5 ST.E.64 desc[UR6][R2.64], R10 ;  /* 0x0000000a0200d985 */ /* 0x0001e2000c101b06 */
[----:B------:R-:W-:-:S03]  /*20610*/  @!P3 LEA.HI.X R7, R183, R95, R184, 0x2, P6 ;  /* 0x0000005fb707b211 */ /* 0x000fc600030f14b8 */
[----:B------:R2:W-:Y:S04]  /*20620*/  @!P4 ST.E.64 desc[UR6][R4.64], R12 ;  /* 0x0000000c0400c985 */ /* 0x0005e8000c101b06 */
[----:B------:R3:W-:Y:S01]  /*20630*/  @!P3 ST.E.64 desc[UR6][R6.64], R14 ;  /* 0x0000000e0600b985 */ /* 0x0007e2000c101b06 */
[----:B------:R-:W-:Y:S02]  /*20640*/  ISETP.GE.AND P3, PT, R175, UR4, PT ;  /* 0x00000004af007c0c */ /* 0x000fe4000bf66270 */
[----:B0-----:R-:W-:-:S04]  /*20650*/  @!P0 LEA R2, P4, R181, R94, 0x2 ;  /* 0x0000005eb5028211 */ /* 0x001fc800078810ff */
[-C--:B------:R-:W-:Y:S02]  /*20660*/  @!P0 LEA.HI.X R3, R181, R95.reuse, R182, 0x2, P4 ;  /* 0x0000005fb5038211 */ /* 0x080fe400020f14b6 */
[----:B------:R-:W-:Y:S02]  /*20670*/  ISETP.GE.AND P4, PT, R173, UR4, PT ;  /* 0x00000004ad007c0c */ /* 0x000fe4000bf86270 */
[-C--:B--2---:R-:W-:Y:S01]  /*20680*/  @!P1 LEA R4, P5, R179, R94.reuse, 0x2 ;  /* 0x0000005eb3049211 */ /* 0x084fe200078a10ff */
[----:B------:R0:W-:Y:S01]  /*20690*/  @!P0 ST.E.64 desc[UR6][R2.64], R20 ;  /* 0x0000001402008985 */ /* 0x0001e2000c101b06 */
[----:B---3--:R-:W-:Y:S02]  /*206a0*/  @!P2 LEA R6, P6, R177, R94, 0x2 ;  /* 0x0000005eb106a211 */ /* 0x008fe400078c10ff */
[----:B------:R-:W-:Y:S02]  /*206b0*/  @!P1 LEA.HI.X R5, R179, R95, R180, 0x2, P5 ;  /* 0x0000005fb3059211 */ /* 0x000fe400028f14b4 */
[----:B------:R-:W-:-:S02]  /*206c0*/  ISETP.GE.AND P5, PT, R171, UR4, PT ;  /* 0x00000004ab007c0c */ /* 0x000fc4000bfa6270 */
[----:B------:R-:W-:Y:S01]  /*206d0*/  @!P2 LEA.HI.X R7, R177, R95, R178, 0x2, P6 ;  /* 0x0000005fb107a211 */ /* 0x000fe200030f14b2 */
[----:B------:R2:W-:Y:S01]  /*206e0*/  @!P1 ST.E.64 desc[UR6][R4.64], R24 ;  /* 0x0000001804009985 */ /* 0x0005e2000c101b06 */
[----:B------:R-:W-:-:S03]  /*206f0*/  ISETP.GE.AND P1, PT, R167, UR4, PT ;  /* 0x00000004a7007c0c */ /* 0x000fc6000bf26270 */
[----:B------:R3:W-:Y:S01]  /*20700*/  @!P2 ST.E.64 desc[UR6][R6.64], R28 ;  /* 0x0000001c0600a985 */ /* 0x0007e2000c101b06 */
[----:B------:R-:W-:Y:S02]  /*20710*/  ISETP.GE.AND P2, PT, R169, UR4, PT ;  /* 0x00000004a9007c0c */ /* 0x000fe4000bf46270 */
[----:B0-----:R-:W-:-:S04]  /*20720*/  @!P3 LEA R2, P6, R175, R94, 0x2 ;  /* 0x0000005eaf02b211 */ /* 0x001fc800078c10ff */
[----:B------:R-:W-:Y:S02]  /*20730*/  @!P3 LEA.HI.X R3, R175, R95, R176, 0x2, P6 ;  /* 0x0000005faf03b211 */ /* 0x000fe400030f14b0 */
[----:B--2---:R-:W-:-:S03]  /*20740*/  @!P4 LEA R4, P0, R173, R94, 0x2 ;  /* 0x0000005ead04c211 */ /* 0x004fc600078010ff */
[----:B------:R0:W-:Y:S01]  /*20750*/  @!P3 ST.E.64 desc[UR6][R2.64], R32 ;  /* 0x000000200200b985 */ /* 0x0001e2000c101b06 */
[-C--:B------:R-:W-:Y:S02]  /*20760*/  @!P4 LEA.HI.X R5, R173, R95.reuse, R174, 0x2, P0 ;  /* 0x0000005fad05c211 */ /* 0x080fe400000f14ae */
[----:B------:R-:W-:Y:S02]  /*20770*/  ISETP.GE.AND P0, PT, R151, UR4, PT ;  /* 0x0000000497007c0c */ /* 0x000fe4000bf06270 */
[-C--:B---3--:R-:W-:Y:S01]  /*20780*/  @!P5 LEA R6, P6, R171, R94.reuse, 0x2 ;  /* 0x0000005eab06d211 */ /* 0x088fe200078c10ff */
[----:B------:R2:W-:Y:S01]  /*20790*/  @!P4 ST.E.64 desc[UR6][R4.64], R36 ;  /* 0x000000240400c985 */ /* 0x0005e2000c101b06 */
[----:B------:R-:W-:Y:S02]  /*207a0*/  ISETP.GE.AND P4, PT, R147, UR4, PT ;  /* 0x0000000493007c0c */ /* 0x000fe4000bf86270 */
[----:B------:R-:W-:Y:S02]  /*207b0*/  @!P5 LEA.HI.X R7, R171, R95, R172, 0x2, P6 ;  /* 0x0000005fab07d211 */ /* 0x000fe400030f14ac */
[----:B0-----:R-:W-:-:S03]  /*207c0*/  @!P2 LEA R2, P6, R169, R94, 0x2 ;  /* 0x0000005ea902a211 */ /* 0x001fc600078c10ff */
[----:B------:R0:W-:Y:S01]  /*207d0*/  @!P5 ST.E.64 desc[UR6][R6.64], R40 ;  /* 0x000000280600d985 */ /* 0x0001e2000c101b06 */
[----:B------:R-:W-:Y:S02]  /*207e0*/  ISETP.GE.AND P5, PT, R149, UR4, PT ;  /* 0x0000000495007c0c */ /* 0x000fe4000bfa6270 */
[----:B------:R-:W-:Y:S02]  /*207f0*/  @!P2 LEA.HI.X R3, R169, R95, R170, 0x2, P6 ;  /* 0x0000005fa903a211 */ /* 0x000fe400030f14aa */
[----:B--2---:R-:W-:-:S03]  /*20800*/  @!P1 LEA R4, P3, R167, R94, 0x2 ;  /* 0x0000005ea7049211 */ /* 0x004fc600078610ff */
[----:B------:R2:W-:Y:S01]  /*20810*/  @!P2 ST.E.64 desc[UR6][R2.64], R44 ;  /* 0x0000002c0200a985 */ /* 0x0005e2000c101b06 */
[-C--:B------:R-:W-:Y:S02]  /*20820*/  @!P1 LEA.HI.X R5, R167, R95.reuse, R168, 0x2, P3 ;  /* 0x0000005fa7059211 */ /* 0x080fe400018f14a8 */
[----:B------:R-:W-:Y:S02]  /*20830*/  ISETP.GE.AND P3, PT, R145, UR4, PT ;  /* 0x0000000491007c0c */ /* 0x000fe4000bf66270 */
[CC--:B0-----:R-:W-:Y:S01]  /*20840*/  @!P0 LEA R6, P6, R151.reuse, R94.reuse, 0x2 ;  /* 0x0000005e97068211 */ /* 0x0c1fe200078c10ff */
[----:B------:R0:W-:Y:S03]  /*20850*/  @!P1 ST.E.64 desc[UR6][R4.64], R48 ;  /* 0x0000003004009985 */ /* 0x0001e6000c101b06 */
[----:B------:R-:W-:Y:S02]  /*20860*/  @!P0 LEA.HI.X R7, R151, R95, R166, 0x2, P6 ;  /* 0x0000005f97078211 */ /* 0x000fe400030f14a6 */
[----:B--2---:R-:W-:-:S03]  /*20870*/  @!P5 LEA R2, P1, R149, R94, 0x2 ;  /* 0x0000005e9502d211 */ /* 0x004fc600078210ff */
[----:B------:R2:W-:Y:S01]  /*20880*/  @!P0 ST.E.64 desc[UR6][R6.64], R52 ;  /* 0x0000003406008985 */ /* 0x0005e2000c101b06 */
[----:B------:R-:W-:Y:S02]  /*20890*/  ISETP.GE.AND P0, PT, R140, UR4, PT ;  /* 0x000000048c007c0c */ /* 0x000fe4000bf06270 */
[-C--:B------:R-:W-:Y:S02]  /*208a0*/  @!P5 LEA.HI.X R3, R149, R95.reuse, R150, 0x2, P1 ;  /* 0x0000005f9503d211 */ /* 0x080fe400008f1496 */
[----:B------:R-:W-:Y:S02]  /*208b0*/  ISETP.GE.AND P1, PT, R138, UR4, PT ;  /* 0x000000048a007c0c */ /* 0x000fe4000bf26270 */
[C---:B0-----:R-:W-:Y:S01]  /*208c0*/  @!P4 LEA R4, P2, R147.reuse, R94, 0x2 ;  /* 0x0000005e9304c211 */ /* 0x041fe200078410ff */
[----:B------:R0:W-:Y:S03]  /*208d0*/  @!P5 ST.E.64 desc[UR6][R2.64], R56 ;  /* 0x000000380200d985 */ /* 0x0001e6000c101b06 */
[----:B------:R-:W-:-:S02]  /*208e0*/  @!P4 LEA.HI.X R5, R147, R95, R148, 0x2, P2 ;  /* 0x0000005f9305c211 */ /* 0x000fc400010f1494 */
[----:B------:R-:W-:Y:S02]  /*208f0*/  ISETP.GE.AND P2, PT, R132, UR4, PT ;  /* 0x0000000484007c0c */ /* 0x000fe4000bf46270 */
[CC--:B--2---:R-:W-:Y:S01]  /*20900*/  @!P3 LEA R6, P6, R145.reuse, R94.reuse, 0x2 ;  /* 0x0000005e9106b211 */ /* 0x0c4fe200078c10ff */
[----:B------:R2:W-:Y:S01]  /*20910*/  @!P4 ST.E.64 desc[UR6][R4.64], R60 ;  /* 0x0000003c0400c985 */ /* 0x0005e2000c101b06 */
[----:B------:R-:W-:Y:S02]  /*20920*/  ISETP.GE.AND P4, PT, R136, UR4, PT ;  /* 0x0000000488007c0c */ /* 0x000fe4000bf86270 */
[----:B------:R-:W-:Y:S02]  /*20930*/  @!P3 LEA.HI.X R7, R145, R95, R146, 0x2, P6 ;  /* 0x0000005f9107b211 */ /* 0x000fe400030f1492 */
[----:B0-----:R-:W-:-:S03]  /*20940*/  @!P0 LEA R2, P5, R140, R94, 0x2 ;  /* 0x0000005e8c028211 */ /* 0x001fc600078a10ff */
[----:B------:R0:W-:Y:S01]  /*20950*/  @!P3 ST.E.64 desc[UR6][R6.64], R64 ;  /* 0x000000400600b985 */ /* 0x0001e2000c101b06 */
[----:B------:R-:W-:Y:S02]  /*20960*/  ISETP.GE.AND P3, PT, R134, UR4, PT ;  /* 0x0000000486007c0c */ /* 0x000fe4000bf66270 */
[-C--:B------:R-:W-:Y:S02]  /*20970*/  @!P0 LEA.HI.X R3, R140, R95.reuse, R144, 0x2, P5 ;  /* 0x0000005f8c038211 */ /* 0x080fe400028f1490 */
[----:B------:R-:W-:Y:S02]  /*20980*/  ISETP.GE.AND P5, PT, R130, UR4, PT ;  /* 0x0000000482007c0c */ /* 0x000fe4000bfa6270 */
[C---:B--2---:R-:W-:Y:S01]  /*20990*/  @!P1 LEA R4, P6, R138.reuse, R94, 0x2 ;  /* 0x0000005e8a049211 */ /* 0x044fe200078c10ff */
[----:B------:R2:W-:Y:S03]  /*209a0*/  @!P0 ST.E.64 desc[UR6][R2.64], R68 ;  /* 0x0000004402008985 */ /* 0x0005e6000c101b06 */
[----:B------:R-:W-:-:S03]  /*209b0*/  @!P1 LEA.HI.X R5, R138, R95, R139, 0x2, P6 ;  /* 0x0000005f8a059211 */ /* 0x000fc600030f148b */
[CC--:B0-----:R-:W-:Y:S02]  /*209c0*/  @!P3 LEA R6, P6, R134.reuse, R94.reuse, 0x2 ;  /* 0x0000005e8606b211 */ /* 0x0c1fe400078c10ff */
[----:B------:R0:W-:Y:S02]  /*209d0*/  @!P1 ST.E.64 desc[UR6][R4.64], R72 ;  /* 0x0000004804009985 */ /* 0x0001e4000c101b06 */
[----:B------:R-:W-:Y:S02]  /*209e0*/  @!P3 LEA.HI.X R7, R134, R95, R135, 0x2, P6 ;  /* 0x0000005f8607b211 */ /* 0x000fe400030f1487 */
[----:B--2---:R-:W-:-:S04]  /*209f0*/  @!P4 LEA R2, P0, R136, R94, 0x2 ;  /* 0x0000005e8802c211 */ /* 0x004fc800078010ff */
[-C--:B------:R-:W-:Y:S02]  /*20a00*/  @!P4 LEA.HI.X R3, R136, R95.reuse, R137, 0x2, P0 ;  /* 0x0000005f8803c211 */ /* 0x080fe400000f1489 */
[-C--:B------:R-:W-:Y:S02]  /*20a10*/  @!P5 LEA R8, P0, R130, R94.reuse, 0x2 ;  /* 0x0000005e8208d211 */ /* 0x080fe400078010ff */
[----:B0-----:R-:W-:Y:S01]  /*20a20*/  @!P2 LEA R4, P1, R132, R94, 0x2 ;  /* 0x0000005e8404a211 */ /* 0x001fe200078210ff */
[----:B------:R3:W-:Y:S01]  /*20a30*/  @!P4 ST.E.64 desc[UR6][R2.64], R76 ;  /* 0x0000004c0200c985 */ /* 0x0007e2000c101b06 */
[-C--:B------:R-:W-:Y:S02]  /*20a40*/  @!P5 LEA.HI.X R9, R130, R95.reuse, R131, 0x2, P0 ;  /* 0x0000005f8209d211 */ /* 0x080fe400000f1483 */
[----:B------:R-:W-:Y:S01]  /*20a50*/  @!P2 LEA.HI.X R5, R132, R95, R133, 0x2, P1 ;  /* 0x0000005f8405a211 */ /* 0x000fe200008f1485 */
[----:B------:R3:W-:Y:S04]  /*20a60*/  @!P3 ST.E.64 desc[UR6][R6.64], R80 ;  /* 0x000000500600b985 */ /* 0x0007e8000c101b06 */
[----:B------:R3:W-:Y:S04]  /*20a70*/  @!P2 ST.E.64 desc[UR6][R4.64], R84 ;  /* 0x000000540400a985 */ /* 0x0007e8000c101b06 */
[----:B------:R3:W-:Y:S02]  /*20a80*/  @!P5 ST.E.64 desc[UR6][R8.64], R88 ;  /* 0x000000580800d985 */ /* 0x0007e4000c101b06 */
.L_x_666:
[----:B------:R-:W-:Y:S05]  /*20a90*/  BSYNC B1 ;  /* 0x0000000000017941 */ /* 0x000fea0003800000 */
.L_x_665:
[----:B------:R-:W-:Y:S01]  /*20aa0*/  ISETP.GE.AND P0, PT, R98, R92, PT ;  /* 0x0000005c6200720c */ /* 0x000fe20003f06270 */
[----:B---3--:R3:W4:Y:S04]  /*20ab0*/  SHFL.IDX PT, R3, R93, 0x1, 0x1c1f ;  /* 0x003c1f005d037f89 */ /* 0x00872800000e0000 */
[----:B------:R3:W0:Y:S08]  /*20ac0*/  SHFL.IDX PT, R2, R0, 0x1, 0x1c1f ;  /* 0x003c1f0000027f89 */ /* 0x00063000000e0000 */
[----:B---3--:R-:W-:Y:S05]  /*20ad0*/  @P0 BRA `(.L_x_664) ;  /* 0x0000001400a80947 */ /* 0x008fea0003800000 */
[----:B------:R-:W-:Y:S01]  /*20ae0*/  ULDC UR4, c[0x0][0xac8] ;  /* 0x0002b20000047ab9 */ /* 0x000fe20000000800 */
[----:B------:R-:W-:Y:S01]  /*20af0*/  ULDC.64 UR6, c[0x0][0x208] ;  /* 0x0000820000067ab9 */ /* 0x000fe20000000a00 */
[----:B-----5:R-:W-:Y:S02]  /*20b00*/  ISETP.GE.AND P3, PT, R209, UR4, PT ;  /* 0x00000004d1007c0c */ /* 0x020fe4000bf66270 */
[----:B------:R-:W-:Y:S02]  /*20b10*/  ISETP.GE.AND P2, PT, R207, UR4, PT ;  /* 0x00000004cf007c0c */ /* 0x000fe4000bf46270 */
[----:B------:R-:W-:Y:S02]  /*20b20*/  ISETP.GE.AND P1, PT, R205, UR4, PT ;  /* 0x00000004cd007c0c */ /* 0x000fe4000bf26270 */
[----:B------:R-:W-:Y:S02]  /*20b30*/  ISETP.GE.AND P0, PT, R203, UR4, PT ;  /* 0x00000004cb007c0c */ /* 0x000fe4000bf06270 */
[----:B------:R-:W-:-:S05]  /*20b40*/  ISETP.GE.AND P4, PT, R199, UR4, PT ;  /* 0x00000004c7007c0c */ /* 0x000fca000bf86270 */
[----:B0---4-:R-:W-:-:S04]  /*20b50*/  @!P3 IMAD.WIDE R4, R209, 0x4, R2 ;  /* 0x00000004d104b825 */ /* 0x011fc800078e0202 */
[-C--:B------:R-:W-:Y:S01]  /*20b60*/  @!P1 LEA R6, P5, R205, R2.reuse, 0x2 ;  /* 0x00000002cd069211 */ /* 0x080fe200078a10ff */
[----:B------:R0:W-:Y:S01]  /*20b70*/  @!P3 ST.E.64 desc[UR6][R4.64], R26 ;  /* 0x0000001a0400b985 */ /* 0x0001e2000c101b06 */
[----:B------:R-:W-:Y:S02]  /*20b80*/  ISETP.GE.AND P3, PT, R201, UR4, PT ;  /* 0x00000004c9007c0c */ /* 0x000fe4000bf66270 */
[----:B------:R-:W-:Y:S02]  /*20b90*/  @!P1 LEA.HI.X R7, R205, R3, R206, 0x2, P5 ;  /* 0x00000003cd079211 */ /* 0x000fe400028f14ce */
        /* <DEDUP_REMOVED lines=9> */
[-C--:B0-----:R-:W-:Y:S02]  /*20c30*/  @!P3 LEA R4, P1, R201, R2.reuse, 0x2 ;  /* 0x00000002c904b211 */ /* 0x081fe400078210ff */
[----:B---3--:R-:W-:Y:S02]  /*20c40*/  @!P4 LEA R6, P2, R199, R2, 0x2 ;  /* 0x00000002c706c211 */ /* 0x008fe400078410ff */
[----:B------:R-:W-:-:S02]  /*20c50*/  @!P3 LEA.HI.X R5, R201, R3, R202, 0x2, P1 ;  /* 0x00000003c905b211 */ /* 0x000fc400008f14ca */
[----:B------:R-:W-:Y:S02]  /*20c60*/  ISETP.GE.AND P1, PT, R193, UR4, PT ;  /* 0x00000004c1007c0c */ /* 0x000fe4000bf26270 */
[-C--:B------:R-:W-:Y:S01]  /*20c70*/  @!P4 LEA.HI.X R7, R199, R3.reuse, R200, 0x2, P2 ;  /* 0x00000003c707c211 */ /* 0x080fe200010f14c8 */
[----:B------:R0:W-:Y:S01]  /*20c80*/  @!P3 ST.E.64 desc[UR6][R4.64], R42 ;  /* 0x0000002a0400b985 */ /* 0x0001e2000c101b06 */
[----:B------:R-:W-:Y:S02]  /*20c90*/  ISETP.GE.AND P2, PT, R191, UR4, PT ;  /* 0x00000004bf007c0c */ /* 0x000fe4000bf46270 */
[----:B----4-:R-:W-:Y:S01]  /*20ca0*/  @!P5 LEA R8, P6, R197, R2, 0x2 ;  /* 0x00000002c508d211 */ /* 0x010fe200078c10ff */
[----:B------:R3:W-:Y:S01]  /*20cb0*/  @!P4 ST.E.64 desc[UR6][R6.64], R46 ;  /* 0x0000002e0600c985 */ /* 0x0007e2000c101b06 */
[----:B------:R-:W-:Y:S02]  /*20cc0*/  ISETP.GE.AND P3, PT, R189, UR4, PT ;  /* 0x00000004bd007c0c */ /* 0x000fe4000bf66270 */
[----:B------:R-:W-:-:S02]  /*20cd0*/  @!P5 LEA.HI.X R9, R197, R3, R198, 0x2, P6 ;  /* 0x00000003c509d211 */ /* 0x000fc400030f14c6 */
[----:B------:R-:W-:-:S03]  /*20ce0*/  ISETP.GE.AND P4, PT, R187, UR4, PT ;  /* 0x00000004bb007c0c */ /* 0x000fc6000bf86270 */
[----:B------:R4:W-:Y:S01]  /*20cf0*/  @!P5 ST.E.64 desc[UR6][R8.64], R50 ;  /* 0x000000320800d985 */ /* 0x0009e2000c101b06 */
[-C--:B0-----:R-:W-:Y:S02]  /*20d00*/  @!P0 LEA R4, P6, R195, R2.reuse, 0x2 ;  /* 0x00000002c3048211 */ /* 0x081fe400078c10ff */
[-C--:B---3--:R-:W-:Y:S02]  /*20d10*/  @!P1 LEA R6, P5, R193, R2.reuse, 0x2 ;  /* 0x00000002c1069211 */ /* 0x088fe400078a10ff */
[-C--:B------:R-:W-:Y:S02]  /*20d20*/  @!P0 LEA.HI.X R5, R195, R3.reuse, R196, 0x2, P6 ;  /* 0x00000003c3058211 */ /* 0x080fe400030f14c4 */
[----:B------:R-:W-:Y:S02]  /*20d30*/  @!P1 LEA.HI.X R7, R193, R3, R194, 0x2, P5 ;  /* 0x00000003c1079211 */ /* 0x000fe400028f14c2 */
[----:B------:R-:W-:Y:S01]  /*20d40*/  ISETP.GE.AND P5, PT, R185, UR4, PT ;  /* 0x00000004b9007c0c */ /* 0x000fe2000bfa6270 */
[----:B------:R0:W-:Y:S01]  /*20d50*/  @!P0 ST.E.64 desc[UR6][R4.64], R54 ;  /* 0x0000003604008985 */ /* 0x0001e2000c101b06 */
[----:B----4-:R-:W-:-:S02]  /*20d60*/  @!P2 LEA R8, P6, R191, R2, 0x2 ;  /* 0x00000002bf08a211 */ /* 0x010fc400078c10ff */
[----:B------:R-:W-:Y:S01]  /*20d70*/  ISETP.GE.AND P0, PT, R183, UR4, PT ;  /* 0x00000004b7007c0c */ /* 0x000fe2000bf06270 */
[----:B------:R3:W-:Y:S01]  /*20d80*/  @!P1 ST.E.64 desc[UR6][R6.64], R58 ;  /* 0x0000003a06009985 */ /* 0x0007e2000c101b06 */
[----:B------:R-:W-:Y:S02]  /*20d90*/  @!P2 LEA.HI.X R9, R191, R3, R192, 0x2, P6 ;  /* 0x00000003bf09a211 */ /* 0x000fe400030f14c0 */
        /* <DEDUP_REMOVED lines=8> */
[----:B----4-:R-:W-:-:S03]  /*20e20*/  @!P5 LEA R8, P6, R185, R2, 0x2 ;  /* 0x00000002b908d211 */ /* 0x010fc600078c10ff */
[----:B------:R3:W-:Y:S01]  /*20e30*/  @!P4 ST.E.64 desc[UR6][R6.64], R70 ;  /* 0x000000460600c985 */ /* 0x0007e2000c101b06 */
[----:B------:R-:W-:-:S05]  /*20e40*/  @!P5 LEA.HI.X R9, R185, R3, R186, 0x2, P6 ;  /* 0x00000003b909d211 */ /* 0x000fca00030f14ba */
[----:B------:R4:W-:Y:S01]  /*20e50*/  @!P5 ST.E.64 desc[UR6][R8.64], R74 ;  /* 0x0000004a0800d985 */ /* 0x0009e2000c101b06 */
[----:B------:R-:W-:Y:S02]  /*20e60*/  ISETP.GE.AND P5, PT, R177, UR4, PT ;  /* 0x00000004b1007c0c */ /* 0x000fe4000bfa6270 */
[----:B0-----:R-:W-:-:S04]  /*20e70*/  @!P0 LEA R4, P4, R183, R2, 0x2 ;  /* 0x00000002b7048211 */ /* 0x001fc800078810ff */
[-C--:B------:R-:W-:Y:S02]  /*20e80*/  @!P0 LEA.HI.X R5, R183, R3.reuse, R184, 0x2, P4 ;  /* 0x00000003b7058211 */ /* 0x080fe400020f14b8 */
[----:B------:R-:W-:Y:S02]  /*20e90*/  ISETP.GE.AND P4, PT, R175, UR4, PT ;  /* 0x00000004af007c0c */ /* 0x000fe4000bf86270 */
[-C--:B---3--:R-:W-:Y:S01]  /*20ea0*/  @!P1 LEA R6, P3, R181, R2.reuse, 0x2 ;  /* 0x00000002b5069211 */ /* 0x088fe200078610ff */
[----:B------:R0:W-:Y:S01]  /*20eb0*/  @!P0 ST.E.64 desc[UR6][R4.64], R78 ;  /* 0x0000004e04008985 */ /* 0x0001e2000c101b06 */
[----:B----4-:R-:W-:Y:S02]  /*20ec0*/  @!P2 LEA R8, P6, R179, R2, 0x2 ;  /* 0x00000002b308a211 */ /* 0x010fe400078c10ff */
        /* <DEDUP_REMOVED lines=9> */
[----:B---3--:R-:W-:-:S03]  /*20f60*/  @!P4 LEA R6, P0, R175, R2, 0x2 ;  /* 0x00000002af06c211 */ /* 0x008fc600078010ff */
[----:B------:R0:W-:Y:S01]  /*20f70*/  @!P5 ST.E.64 desc[UR6][R4.64], R90 ;  /* 0x0000005a0400d985 */ /* 0x0001e2000c101b06 */
[----:B------:R-:W-:Y:S02]  /*20f80*/  ISETP.GE.AND P5, PT, R151, UR4, PT ;  /* 0x0000000497007c0c */ /* 0x000fe4000bfa6270 */
[-C--:B------:R-:W-:Y:S02]  /*20f90*/  @!P4 LEA.HI.X R7, R175, R3.reuse, R176, 0x2, P0 ;  /* 0x00000003af07c211 */ /* 0x080fe400000f14b0 */
[----:B------:R-:W-:Y:S02]  /*20fa0*/  ISETP.GE.AND P0, PT, R167, UR4, PT ;  /* 0x00000004a7007c0c */ /* 0x000fe4000bf06270 */
[----:B----4-:R-:W-:Y:S01]  /*20fb0*/  @!P3 LEA R8, P6, R173, R2, 0x2 ;  /* 0x00000002ad08b211 */ /* 0x010fe200078c10ff */
[----:B------:R3:W-:Y:S01]  /*20fc0*/  @!P4 ST.E.64 desc[UR6][R6.64], R100 ;  /* 0x000000640600c985 */ /* 0x0007e2000c101b06 */
[----:B------:R-:W-:Y:S02]  /*20fd0*/  ISETP.GE.AND P4, PT, R149, UR4, PT ;  /* 0x0000000495007c0c */ /* 0x000fe4000bf86270 */
[----:B------:R-:W-:-:S02]  /*20fe0*/  @!P3 LEA.HI.X R9, R173, R3, R174, 0x2, P6 ;  /* 0x00000003ad09b211 */ /* 0x000fc400030f14ae */
[----:B0-----:R-:W-:-:S03]  /*20ff0*/  @!P2 LEA R4, P6, R171, R2, 0x2 ;  /* 0x00000002ab04a211 */ /* 0x001fc600078c10ff */
[----:B------:R0:W-:Y:S01]  /*21000*/  @!P3 ST.E.64 desc[UR6][R8.64], R104 ;  /* 0x000000680800b985 */ /* 0x0001e2000c101b06 */
[----:B------:R-:W-:Y:S02]  /*21010*/  @!P2 LEA.HI.X R5, R171, R3, R172, 0x2, P6 ;  /* 0x00000003ab05a211 */ /* 0x000fe400030f14ac */
[----:B---3--:R-:W-:-:S03]  /*21020*/  @!P1 LEA R6, P3, R169, R2, 0x2 ;  /* 0x00000002a9069211 */ /* 0x008fc600078610ff */
[----:B------:R3:W-:Y:S01]  /*21030*/  @!P2 ST.E.64 desc[UR6][R4.64], R102 ;  /* 0x000000660400a985 */ /* 0x0007e2000c101b06 */
[-C--:B------:R-:W-:Y:S02]  /*21040*/  @!P1 LEA.HI.X R7, R169, R3.reuse, R170, 0x2, P3 ;  /* 0x00000003a9079211 */ /* 0x080fe400018f14aa */
[----:B------:R-:W-:Y:S02]  /*21050*/  ISETP.GE.AND P3, PT, R147, UR4, PT ;  /* 0x0000000493007c0c */ /* 0x000fe4000bf66270 */
[CC--:B0-----:R-:W-:Y:S01]  /*21060*/  @!P0 LEA R8, P6, R167.reuse, R2.reuse, 0x2 ;  /* 0x00000002a7088211 */ /* 0x0c1fe200078c10ff */
[----:B------:R0:W-:Y:S03]  /*21070*/  @!P1 ST.E.64 desc[UR6][R6.64], R106 ;  /* 0x0000006a06009985 */ /* 0x0001e6000c101b06 */
[----:B------:R-:W-:Y:S02]  /*21080*/  @!P0 LEA.HI.X R9, R167, R3, R168, 0x2, P6 ;  /* 0x00000003a7098211 */ /* 0x000fe400030f14a8 */
[----:B---3--:R-:W-:-:S03]  /*21090*/  @!P5 LEA R4, P1, R151, R2, 0x2 ;  /* 0x000000029704d211 */ /* 0x008fc600078210ff */
        /* <DEDUP_REMOVED lines=8> */
[CC--:B---3--:R-:W-:Y:S01]  /*21120*/  @!P3 LEA R8, P6, R147.reuse, R2.reuse, 0x2 ;  /* 0x000000029308b211 */ /* 0x0c8fe200078c10ff */
[----:B------:R3:W-:Y:S01]  /*21130*/  @!P4 ST.E.64 desc[UR6][R6.64], R112 ;  /* 0x000000700600c985 */ /* 0x0007e2000c101b06 */
[----:B------:R-:W-:Y:S02]  /*21140*/  ISETP.GE.AND P4, PT, R138, UR4, PT ;  /* 0x000000048a007c0c */ /* 0x000fe4000bf86270 */
[----:B------:R-:W-:Y:S02]  /*21150*/  @!P3 LEA.HI.X R9, R147, R3, R148, 0x2, P6 ;  /* 0x000000039309b211 */ /* 0x000fe400030f1494 */
[----:B0-----:R-:W-:-:S03]  /*21160*/  @!P1 LEA R4, P6, R140, R2, 0x2 ;  /* 0x000000028c049211 */ /* 0x001fc600078c10ff */
[----:B------:R0:W-:Y:S01]  /*21170*/  @!P3 ST.E.64 desc[UR6][R8.64], R114 ;  /* 0x000000720800b985 */ /* 0x0001e2000c101b06 */
[----:B------:R-:W-:Y:S02]  /*21180*/  ISETP.GE.AND P3, PT, R136, UR4, PT ;  /* 0x0000000488007c0c */ /* 0x000fe4000bf66270 */
[----:B------:R-:W-:Y:S02]  /*21190*/  @!P1 LEA.HI.X R5, R140, R3, R144, 0x2, P6 ;  /* 0x000000038c059211 */ /* 0x000fe400030f1490 */
[----:B---3--:R-:W-:-:S04]  /*211a0*/  @!P0 LEA R6, P5, R145, R2, 0x2 ;  /* 0x0000000291068211 */ /* 0x008fc800078a10ff */
[----:B------:R-:W-:Y:S02]  /*211b0*/  @!P0 LEA.HI.X R7, R145, R3, R146, 0x2, P5 ;  /* 0x0000000391078211 */ /* 0x000fe400028f1492 */
[----:B------:R-:W-:-:S03]  /*211c0*/  ISETP.GE.AND P5, PT, R132, UR4, PT ;  /* 0x0000000484007c0c */ /* 0x000fc6000bfa6270 */
[----:B------:R3:W-:Y:S04]  /*211d0*/  @!P0 ST.E.64 desc[UR6][R6.64], R116 ;  /* 0x0000007406008985 */ /* 0x0007e8000c101b06 */
[----:B------:R4:W-:Y:S01]  /*211e0*/  @!P1 ST.E.64 desc[UR6][R4.64], R118 ;  /* 0x0000007604009985 */ /* 0x0009e2000c101b06 */
[----:B0-----:R-:W-:-:S04]  /*211f0*/  @!P2 LEA R8, P1, R134, R2, 0x2 ;  /* 0x000000028608a211 */ /* 0x001fc800078210ff */
[----:B------:R-:W-:Y:S02]  /*21200*/  @!P2 LEA.HI.X R9, R134, R3, R135, 0x2, P1 ;  /* 0x000000038609a211 */ /* 0x000fe400008f1487 */
[----:B---3--:R-:W-:-:S04]  /*21210*/  @!P4 LEA R6, P0, R138, R2, 0x2 ;  /* 0x000000028a06c211 */ /* 0x008fc800078010ff */
[-C--:B------:R-:W-:Y:S02]  /*21220*/  @!P4 LEA.HI.X R7, R138, R3.reuse, R139, 0x2, P0 ;  /* 0x000000038a07c211 */ /* 0x080fe400000f148b */
[-C--:B------:R-:W-:Y:S02]  /*21230*/  @!P5 LEA R10, P0, R132, R2.reuse, 0x2 ;  /* 0x00000002840ad211 */ /* 0x080fe400078010ff */
[----:B----4-:R-:W-:Y:S01]  /*21240*/  @!P3 LEA R4, P6, R136, R2, 0x2 ;  /* 0x000000028804b211 */ /* 0x010fe200078c10ff */
[----:B------:R0:W-:Y:S01]  /*21250*/  @!P4 ST.E.64 desc[UR6][R6.64], R120 ;  /* 0x000000780600c985 */ /* 0x0001e2000c101b06 */
[-C--:B------:R-:W-:Y:S02]  /*21260*/  @!P5 LEA.HI.X R11, R132, R3.reuse, R133, 0x2, P0 ;  /* 0x00000003840bd211 */ /* 0x080fe400000f1485 */
[----:B------:R-:W-:Y:S02]  /*21270*/  ISETP.GE.AND P0, PT, R130, UR4, PT ;  /* 0x0000000482007c0c */ /* 0x000fe4000bf06270 */
[----:B------:R-:W-:-:S05]  /*21280*/  @!P3 LEA.HI.X R5, R136, R3, R137, 0x2, P6 ;  /* 0x000000038805b211 */ /* 0x000fca00030f1489 */
[----:B------:R0:W-:Y:S04]  /*21290*/  @!P3 ST.E.64 desc[UR6][R4.64], R122 ;  /* 0x0000007a0400b985 */ /* 0x0001e8000c101b06 */
[----:B------:R0:W-:Y:S04]  /*212a0*/  @!P2 ST.E.64 desc[UR6][R8.64], R124 ;  /* 0x0000007c0800a985 */ /* 0x0001e8000c101b06 */
[----:B------:R0:W-:Y:S01]  /*212b0*/  @!P5 ST.E.64 desc[UR6][R10.64], R126 ;  /* 0x0000007e0a00d985 */ /* 0x0001e2000c101b06 */
[----:B------:R-:W-:Y:S05]  /*212c0*/  @P0 BRA `(.L_x_664) ;  /* 0x0000000c00ac0947 */ /* 0x000fea0003800000 */
[----:B------:R-:W-:Y:S01]  /*212d0*/  LEA R2, P0, R130, R2, 0x2 ;  /* 0x0000000282027211 */ /* 0x000fe200078010ff */
[----:B------:R-:W-:-:S03]  /*212e0*/  ULDC.64 UR4, c[0x0][0x208] ;  /* 0x0000820000047ab9 */ /* 0x000fc60000000a00 */
[----:B------:R-:W-:-:S05]  /*212f0*/  LEA.HI.X R3, R130, R3, R131, 0x2, P0 ;  /* 0x0000000382037211 */ /* 0x000fca00000f1483 */
[----:B------:R3:W-:Y:S01]  /*21300*/  ST.E.64 desc[UR4][R2.64], R128 ;  /* 0x0000008002007985 */ /* 0x0007e2000c101b04 */
[----:B------:R-:W-:Y:S05]  /*21310*/  BRA `(.L_x_664) ;  /* 0x0000000c00987947 */ /* 0x000fea0003800000 */
.L_x_655:
[----:B------:R-:W-:Y:S01]  /*21320*/  ULDC.64 UR6, c[0x0][0xc08] ;  /* 0x0003020000067ab9 */ /* 0x000fe20000000a00 */
[----:B------:R-:W-:Y:S01]  /*21330*/  ULDC.64 UR4, c[0x0][0xc00] ;  /* 0x0003000000047ab9 */ /* 0x000fe20000000a00 */
[----:B------:R-:W-:Y:S01]  /*21340*/  ISETP.NE.U32.AND P1, PT, RZ, UR6, PT ;  /* 0x00000006ff007c0c */ /* 0x000fe2000bf25070 */
[----:B------:R-:W-:Y:S01]  /*21350*/  ULDC.64 UR8, c[0x0][0x208] ;  /* 0x0000820000087ab9 */ /* 0x000fe20000000a00 */
[----:B------:R-:W-:Y:S02]  /*21360*/  IADD3 R2, P2, R236, UR4, RZ ;  /* 0x00000004ec027c10 */ /* 0x000fe4000ff5e0ff */
[----:B------:R-:W-:Y:S02]  /*21370*/  ISETP.NE.AND.EX P1, PT, RZ, UR7, PT, P1 ;  /* 0x00000007ff007c0c */ /* 0x000fe4000bf25310 */
[----:B------:R-:W-:Y:S01]  /*21380*/  IADD3.X R3, R237, UR5, RZ, P2, !PT ;  /* 0x00000005ed037c10 */ /* 0x000fe200097fe4ff */
[----:B------:R-:W2:Y:S01]  /*21390*/  S2R R4, SR_TID.X ;  /* 0x0000000000047919 */ /* 0x000ea20000002100 */
[----:B------:R-:W-:-:S02]  /*213a0*/  ISETP.NE.U32.AND P0, PT, RZ, UR4, PT ;  /* 0x00000004ff007c0c */ /* 0x000fc4000bf05070 */
[----:B------:R-:W-:Y:S02]  /*213b0*/  MOV R15, RZ ;  /* 0x000000ff000f7202 */ /* 0x000fe40000000f00 */
[----:B------:R-:W-:-:S05]  /*213c0*/  ISETP.NE.AND.EX P0, PT, RZ, UR5, PT, P0 ;  /* 0x00000005ff007c0c */ /* 0x000fca000bf05300 */
[----:B------:R-:W-:-:S04]  /*213d0*/  @P1 IADD3 R236, P2, R236, UR6, RZ ;  /* 0x00000006ecec1c10 */ /* 0x000fc8000ff5e0ff */
[----:B------:R-:W-:Y:S02]  /*213e0*/  @P1 IADD3.X R237, R237, UR7, RZ, P2, !PT ;  /* 0x00000007eded1c10 */ /* 0x000fe400097fe4ff */
[----:B------:R-:W-:Y:S01]  /*213f0*/  ISETP.NE.AND P2, PT, R234, RZ, PT ;  /* 0x000000ffea00720c */ /* 0x000fe20003f45270 */
[----:B------:R-:W-:Y:S01]  /*21400*/  ULDC UR4, c[0x0][0xa88] ;  /* 0x0002a20000047ab9 */ /* 0x000fe20000000800 */
[----:B------:R3:W5:Y:S01]  /*21410*/  @P0 LDG.E R15, desc[UR8][R2.64] ;  /* 0x00000008020f0981 */ /* 0x000762000c1e1900 */
[----:B------:R-:W-:-:S06]  /*21420*/  IMAD.U32 R0, RZ, RZ, UR4 ;  /* 0x00000004ff007e24 */ /* 0x000fcc000f8e00ff */
[----:B------:R3:W5:Y:S04]  /*21430*/  @P1 LDG.E R0, desc[UR8][R236.64] ;  /* 0x00000008ec001981 */ /* 0x000768000c1e1900 */
[----:B------:R-:W4:Y:S01]  /*21440*/  @!P2 LDC R234, c[0x0][0xad4] ;  /* 0x0002b500ffeaab82 */ /* 0x000f220000000800 */
[----:B--2---:R-:W-:-:S05]  /*21450*/  VIADD R5, R4, 0xffffff80 ;  /* 0xffffff8004057836 */ /* 0x004fca0000000000 */
[----:B------:R-:W-:Y:S02]  /*21460*/  ISETP.GT.AND P3, PT, R5, 0x7f, PT ;  /* 0x0000007f0500780c */ /* 0x000fe40003f64270 */
[----:B----4-:R-:W-:Y:S01]  /*21470*/  ISETP.GT.AND P2, PT, R234, 0x1, PT ;  /* 0x00000001ea00780c */ /* 0x010fe20003f44270 */
[----:B---3--:R-:W-:-:S12]  /*21480*/  @P1 BRA `(.L_x_667) ;  /* 0x0000000000141947 */ /* 0x008fd80003800000 */
[----:B------:R-:W-:Y:S05]  /*21490*/  @!P0 BRA `(.L_x_667) ;  /* 0x0000000000108947 */ /* 0x000fea0003800000 */
[----:B------:R-:W-:Y:S02]  /*214a0*/  ULDC.64 UR4, c[0x0][0x208] ;  /* 0x0000820000047ab9 */ /* 0x000fe40000000a00 */
[----:B------:R-:W2:Y:S04]  /*214b0*/  LDG.E R5, desc[UR4][R2.64] ;  /* 0x0000000402057981 */ /* 0x000ea8000c1e1900 */
[----:B-----5:R-:W2:Y:S02]  /*214c0*/  LDG.E R0, desc[UR4][R2.64+0x4] ;  /* 0x0000040402007981 */ /* 0x020ea4000c1e1900 */
[----:B--2---:R-:W-:-:S07]  /*214d0*/  IMAD.IADD R0, R0, 0x1, -R5 ;  /* 0x0000000100007824 */ /* 0x004fce00078e0a05 */
.L_x_667:
[----:B------:R-:W2:Y:S01]  /*214e0*/  LDL.LU R2, [R1+0xfc] ;  /* 0x0000fc0001027983 */ /* 0x000ea20000300800 */
[----:B------:R-:W-:Y:S01]  /*214f0*/  BSSY B1, `(.L_x_668) ;  /* 0x0000039000017945 */ /* 0x000fe20003800000 */
[----:B------:R-:W-:Y:S02]  /*21500*/  SEL R235, R235, RZ, !P0 ;  /* 0x000000ffebeb7207 */ /* 0x000fe40004000000 */
[----:B-----5:R-:W-:Y:S02]  /*21510*/  SHF.R.S32.HI R24, RZ, 0x1f, R15 ;  /* 0x0000001fff187819 */ /* 0x020fe4000001140f */
[----:B--2---:R-:W-:Y:S01]  /*21520*/  SEL R26, R2, RZ, !P0 ;  /* 0x000000ff021a7207 */ /* 0x004fe20004000000 */
[----:B------:R-:W-:Y:S06]  /*21530*/  @P3 BRA `(.L_x_669) ;  /* 0x0000000000d03947 */ /* 0x000fec0003800000 */
[----:B------:R-:W2:Y:S01]  /*21540*/  LDL R2, [R1+0x74] ;  /* 0x0000740001027983 */ /* 0x000ea20000100800 */
[----:B------:R-:W3:Y:S02]  /*21550*/  LDC R29, c[0x0][0xbe8] ;  /* 0x0002fa00ff1d7b82 */ /* 0x000ee40000000800 */
[----:B---3--:R-:W-:Y:S01]  /*21560*/  IMAD R3, R0, R29, RZ ;  /* 0x0000001d00037224 */ /* 0x008fe200078e02ff */
[----:B--2---:R-:W-:-:S05]  /*21570*/  LEA R2, R2, R4, 0x7 ;  /* 0x0000000402027211 */ /* 0x004fca00078e38ff */
[----:B------:R-:W-:-:S05]  /*21580*/  VIADD R28, R2, 0xffffff80 ;  /* 0xffffff80021c7836 */ /* 0x000fca0000000000 */
[----:B------:R-:W-:-:S13]  /*21590*/  ISETP.GE.AND P0, PT, R28, R3, PT ;  /* 0x000000031c00720c */ /* 0x000fda0003f06270 */
[----:B------:R-:W-:Y:S05]  /*215a0*/  @P0 BRA `(.L_x_669) ;  /* 0x0000000000b40947 */ /* 0x000fea0003800000 */
[----:B------:R-:W2:Y:S01]  /*215b0*/  LDL.LU R30, [R1+0x78] ;  /* 0x00007800011e7983 */ /* 0x000ea20000300800 */
[----:B------:R-:W-:Y:S01]  /*215c0*/  IMAD.MOV.U32 R20, RZ, RZ, 0x9b8 ;  /* 0x000009b8ff147424 */ /* 0x000fe200078e00ff */
[----:B------:R-:W-:Y:S01]  /*215d0*/  ISETP.GT.AND P0, PT, R234, 0x1, PT ;  /* 0x00000001ea00780c */ /* 0x000fe20003f04270 */
[----:B------:R-:W3:Y:S01]  /*215e0*/  LDC.64 R8, c[0x0][0xba8] ;  /* 0x0002ea00ff087b82 */ /* 0x000ee20000000a00 */
[----:B------:R-:W-:Y:S01]  /*215f0*/  ISETP.NE.AND P1, PT, R29, 0x1, PT ;  /* 0x000000011d00780c */ /* 0x000fe20003f25270 */
[----:B------:R-:W-:Y:S01]  /*21600*/  IMAD.MOV.U32 R21, RZ, RZ, R28 ;  /* 0x000000ffff157224 */ /* 0x000fe200078e001c */
[----:B------:R-:W-:Y:S01]  /*21610*/  SEL R20, R20, 0x978, P0 ;  /* 0x0000097814147807 */ /* 0x000fe20000000000 */
[----:B------:R-:W-:-:S04]  /*21620*/  ULDC.64 UR4, c[0x0][0x208] ;  /* 0x0000820000047ab9 */ /* 0x000fc80000000a00 */
[----:B------:R-:W4:Y:S08]  /*21630*/  LDC.64 R2, c[0x0][R20+0x220] ;  /* 0x0000880014027b82 */ /* 0x000f300000000a00 */
[----:B------:R-:W5:Y:S08]  /*21640*/  LDC.64 R10, c[0x0][R20+0x218] ;  /* 0x00008600140a7b82 */ /* 0x000f700000000a00 */
[----:B------:R-:W0:Y:S08]  /*21650*/  LDC.64 R4, c[0x0][R20+0x228] ;  /* 0x00008a0014047b82 */ /* 0x000e300000000a00 */
[----:B------:R-:W1:Y:S08]  /*21660*/  @P1 LDC R13, c[0x0][0xbec] ;  /* 0x0002fb00ff0d1b82 */ /* 0x000e700000000800 */
[----:B------:R-:W0:Y:S08]  /*21670*/  LDC.64 R6, c[0x0][R20+0x210] ;  /* 0x0000840014067b82 */ /* 0x000e300000000a00 */
[----:B------:R-:W0:Y:S01]  /*21680*/  @P1 LDC R27, c[0x0][0xbf0] ;  /* 0x0002fc00ff1b1b82 */ /* 0x000e220000000800 */
[----:B-1----:R-:W-:-:S07]  /*21690*/  @P1 IMAD.HI.U32 R14, R28, R13, RZ ;  /* 0x0000000d1c0e1227 */ /* 0x002fce00078e00ff */
[----:B---3--:R-:W1:Y:S01]  /*216a0*/  @!P0 LDC R8, c[0x0][0xb50] ;  /* 0x0002d400ff088b82 */ /* 0x008e620000000800 */
[-C--:B----4-:R-:W-:Y:S02]  /*216b0*/  IMAD R3, R3, R235.reuse, RZ ;  /* 0x000000eb03037224 */ /* 0x090fe400078e02ff */
[----:B------:R-:W-:-:S05]  /*216c0*/  IMAD.WIDE.U32 R12, R2, R235, RZ ;  /* 0x000000eb020c7225 */ /* 0x000fca00078e00ff */
[----:B------:R-:W3:Y:S01]  /*216d0*/  @!P0 LDC R9, c[0x0][0xb54] ;  /* 0x0002d500ff098b82 */ /* 0x000ee20000000800 */
[-C--:B-----5:R-:W-:Y:S02]  /*216e0*/  IMAD R25, R11, R232.reuse, RZ ;  /* 0x000000e80b197224 */ /* 0x0a0fe400078e02ff */
[----:B------:R-:W-:Y:S01]  /*216f0*/  IMAD.WIDE.U32 R10, R10, R232, RZ ;  /* 0x000000e80a0a7225 */ /* 0x000fe200078e00ff */
[----:B0-----:R-:W-:-:S03]  /*21700*/  @P1 SHF.R.U32.HI R21, RZ, R27, R14 ;  /* 0x0000001bff151219 */ /* 0x001fc6000001160e */
[----:B------:R-:W-:Y:S01]  /*21710*/  IMAD R27, R2, R26, R3 ;  /* 0x0000001a021b7224 */ /* 0x000fe200078e0203 */
[----:B------:R-:W-:Y:S02]  /*21720*/  IADD3 R25, R11, R25, RZ ;  /* 0x000000190b197210 */ /* 0x000fe40007ffe0ff */
[----:B------:R-:W-:Y:S01]  /*21730*/  IADD3 R10, P1, P3, R12, R10, R15 ;  /* 0x0000000a0c0a7210 */ /* 0x000fe20007b3e00f */
[----:B------:R-:W-:Y:S02]  /*21740*/  IMAD.MOV R2, RZ, RZ, -R21 ;  /* 0x000000ffff027224 */ /* 0x000fe400078e0a15 */
[----:B------:R-:W-:Y:S01]  /*21750*/  IMAD.IADD R27, R13, 0x1, R27 ;  /* 0x000000010d1b7824 */ /* 0x000fe200078e021b */
[----:B--2---:R-:W-:-:S05]  /*21760*/  SEL R3, R30, RZ, P0 ;  /* 0x000000ff1e037207 */ /* 0x004fca0000000000 */
[-C--:B------:R-:W-:Y:S02]  /*21770*/  IMAD R11, R5, R3.reuse, RZ ;  /* 0x00000003050b7224 */ /* 0x080fe400078e02ff */
[----:B------:R-:W-:-:S04]  /*21780*/  IMAD.WIDE.U32 R4, R4, R3, RZ ;  /* 0x0000000304047225 */ /* 0x000fc800078e00ff */
[----:B------:R-:W-:Y:S01]  /*21790*/  IMAD R3, R29, R2, R28 ;  /* 0x000000021d037224 */ /* 0x000fe200078e021c */
[----:B------:R-:W-:Y:S01]  /*217a0*/  IADD3.X R2, R27, R25, R24, P1, P3 ;  /* 0x000000191b027210 */ /* 0x000fe20000fe6418 */
[----:B------:R-:W-:Y:S01]  /*217b0*/  IMAD.IADD R11, R5, 0x1, R11 ;  /* 0x00000001050b7824 */ /* 0x000fe200078e020b */
[----:B------:R-:W-:Y:S02]  /*217c0*/  IADD3 R4, P0, P1, R21, R10, R4 ;  /* 0x0000000a15047210 */ /* 0x000fe4000791e004 */
[----:B------:R-:W-:-:S04]  /*217d0*/  SHF.R.S32.HI R21, RZ, 0x1f, R21 ;  /* 0x0000001fff157819 */ /* 0x000fc80000011415 */
[----:B------:R-:W-:Y:S01]  /*217e0*/  IADD3.X R5, R21, R2, R11, P0, P1 ;  /* 0x0000000215057210 */ /* 0x000fe200007e240b */
[-C--:B------:R-:W-:Y:S01]  /*217f0*/  IMAD R2, R7, R3.reuse, RZ ;  /* 0x0000000307027224 */ /* 0x080fe200078e02ff */
[----:B------:R-:W-:Y:S01]  /*21800*/  SHF.R.S32.HI R11, RZ, 0x1f, R3 ;  /* 0x0000001fff0b7819 */ /* 0x000fe20000011403 */
[----:B------:R-:W-:-:S04]  /*21810*/  IMAD.WIDE.U32 R4, R6, R3, R4 ;  /* 0x0000000306047225 */ /* 0x000fc800078e0004 */
[----:B------:R-:W-:Y:S01]  /*21820*/  IMAD R11, R6, R11, R2 ;  /* 0x0000000b060b7224 */ /* 0x000fe200078e0202 */
[----:B-1----:R-:W-:Y:S01]  /*21830*/  LEA R8, P0, R4, R8, 0x2 ;  /* 0x0000000804087211 */ /* 0x002fe200078010ff */
[----:B------:R-:W-:-:S03]  /*21840*/  IMAD.MOV.U32 R3, RZ, RZ, -0x800000 ;  /* 0xff800000ff037424 */ /* 0x000fc600078e00ff */
[----:B------:R-:W-:-:S04]  /*21850*/  IADD3 R2, R5, R11, RZ ;  /* 0x0000000b05027210 */ /* 0x000fc80007ffe0ff */
[----:B---3--:R-:W-:-:S05]  /*21860*/  LEA.HI.X R9, R4, R9, R2, 0x2, P0 ;  /* 0x0000000904097211 */ /* 0x008fca00000f1402 */
[----:B------:R2:W-:Y:S02]  /*21870*/  STG.E desc[UR4][R8.64], R3 ;  /* 0x0000000308007986 */ /* 0x0005e4000c101904 */
.L_x_669:
[----:B------:R-:W-:Y:S05]  /*21880*/  BSYNC B1 ;  /* 0x0000000000017941 */ /* 0x000fea0003800000 */
.L_x_668:
[----:B------:R-:W-:Y:S05]  /*21890*/  @P2 BRA `(.L_x_664) ;  /* 0x0000000800382947 */ /* 0x000fea0003800000 */
[----:B--2---:R-:W2:Y:S01]  /*218a0*/  LDL.LU R8, [R1+0x74] ;  /* 0x0000740001087983 */ /* 0x004ea20000300800 */
[----:B------:R-:W3:Y:S01]  /*218b0*/  LDC R11, c[0x0][0xbe8] ;  /* 0x0002fa00ff0b7b82 */ /* 0x000ee20000000800 */
[----:B------:R-:W-:Y:S01]  /*218c0*/  ULDC.64 UR4, c[0x0][0xaa0] ;  /* 0x0002a80000047ab9 */ /* 0x000fe20000000a00 */
[----:B------:R-:W-:Y:S01]  /*218d0*/  IMAD R4, R233, 0x20, R212 ;  /* 0x00000020e9047824 */ /* 0x000fe200078e02d4 */
[----:B------:R4:W5:Y:S01]  /*218e0*/  LDL R21, [R1+0x14] ;  /* 0x0000140001157983 */ /* 0x0009620000100800 */
[----:B------:R-:W-:-:S03]  /*218f0*/  ULDC.64 UR6, c[0x0][0xaf0] ;  /* 0x0002bc0000067ab9 */ /* 0x000fc60000000a00 */
[----:B------:R4:W5:Y:S01]  /*21900*/  LDL R20, [R1+0x70] ;  /* 0x0000700001147983 */ /* 0x0009620000100800 */
[----:B------:R-:W-:-:S03]  /*21910*/  IMAD R2, R24, UR4, RZ ;  /* 0x0000000418027c24 */ /* 0x000fc6000f8e02ff */
[----:B------:R4:W5:Y:S01]  /*21920*/  LDL R14, [R1+0x6c] ;  /* 0x00006c00010e7983 */ /* 0x0009620000100800 */
[C---:B------:R-:W-:Y:S02]  /*21930*/  IMAD R5, R15.reuse, UR5, R2 ;  /* 0x000000050f057c24 */ /* 0x040fe4000f8e0202 */
[----:B------:R-:W-:Y:S01]  /*21940*/  IMAD.WIDE.U32 R2, R15, UR4, RZ ;  /* 0x000000040f027c25 */ /* 0x000fe2000f8e00ff */
[----:B------:R-:W-:-:S03]  /*21950*/  ULDC.64 UR4, c[0x0][0xae8] ;  /* 0x0002ba0000047ab9 */ /* 0x000fc60000000a00 */
[----:B------:R-:W-:Y:S02]  /*21960*/  IMAD.IADD R3, R3, 0x1, R5 ;  /* 0x0000000103037824 */ /* 0x000fe400078e0205 */
[----:B------:R-:W-:Y:S01]  /*21970*/  IMAD.WIDE.U32 R2, R232, UR4, R2 ;  /* 0x00000004e8027c25 */ /* 0x000fe2000f8e0002 */
[----:B---3--:R-:W-:-:S03]  /*21980*/  ISETP.NE.AND P0, PT, R11, 0x1, PT ;  /* 0x000000010b00780c */ /* 0x008fc60003f05270 */
[----:B------:R-:W-:Y:S01]  /*21990*/  IMAD R3, R232, UR5, R3 ;  /* 0x00000005e8037c24 */ /* 0x000fe2000f8e0203 */
[----:B------:R-:W-:Y:S01]  /*219a0*/  ULDC.64 UR4, c[0x0][0xae0] ;  /* 0x0002b80000047ab9 */ /* 0x000fe20000000a00 */
[----:B------:R-:W-:-:S08]  /*219b0*/  IMAD.WIDE.U32 R2, R235, UR6, R2 ;  /* 0x00000006eb027c25 */ /* 0x000fd0000f8e0002 */
[----:B------:R-:W3:Y:S08]  /*219c0*/  @P0 LDC R6, c[0x0][0xbec] ;  /* 0x0002fb00ff060b82 */ /* 0x000ef00000000800 */
[----:B------:R-:W0:Y:S01]  /*219d0*/  @P0 LDC R7, c[0x0][0xbf0] ;  /* 0x0002fc00ff070b82 */ /* 0x000e220000000800 */
[----:B------:R-:W-:Y:S01]  /*219e0*/  IMAD R13, R0, R11, RZ ;  /* 0x0000000b000d7224 */ /* 0x000fe200078e02ff */
[----:B------:R-:W-:Y:S01]  /*219f0*/  BSSY B1, `(.L_x_670) ;  /* 0x0000033000017945 */ /* 0x000fe20003800000 */
[C---:B--2---:R-:W-:Y:S01]  /*21a00*/  LEA R9, R8.reuse, R4, 0x7 ;  /* 0x0000000408097211 */ /* 0x044fe200078e38ff */
[----:B------:R-:W-:-:S04]  /*21a10*/  IMAD R12, R8, 0x80, R212 ;  /* 0x00000080080c7824 */ /* 0x000fc800078e02d4 */
[----:B---3--:R-:W-:-:S04]  /*21a20*/  @P0 IMAD.HI.U32 R4, R9, R6, RZ ;  /* 0x0000000609040227 */ /* 0x008fc800078e00ff */
[----:B------:R-:W-:Y:S01]  /*21a30*/  IMAD.MOV.U32 R5, RZ, RZ, R9 ;  /* 0x000000ffff057224 */ /* 0x000fe200078e0009 */
[----:B0-----:R-:W-:Y:S01]  /*21a40*/  @P0 SHF.R.U32.HI R5, RZ, R7, R4 ;  /* 0x00000007ff050219 */ /* 0x001fe20000011604 */
[----:B------:R-:W-:-:S03]  /*21a50*/  IMAD R6, R26, UR6, RZ ;  /* 0x000000061a067c24 */ /* 0x000fc6000f8e02ff */
[--C-:B------:R-:W-:Y:S01]  /*21a60*/  SHF.R.S32.HI R4, RZ, 0x1f, R5.reuse ;  /* 0x0000001fff047819 */ /* 0x100fe20000011405 */
[----:B------:R-:W-:Y:S02]  /*21a70*/  IMAD R7, R235, UR7, R6 ;  /* 0x00000007eb077c24 */ /* 0x000fe4000f8e0206 */
[----:B------:R-:W-:Y:S02]  /*21a80*/  IMAD.MOV R6, RZ, RZ, -R5 ;  /* 0x000000ffff067224 */ /* 0x000fe400078e0a05 */
[----:B------:R-:W-:Y:S02]  /*21a90*/  IMAD.IADD R3, R3, 0x1, R7 ;  /* 0x0000000103037824 */ /* 0x000fe400078e0207 */
[----:B------:R-:W-:Y:S02]  /*21aa0*/  IMAD R4, R4, UR4, RZ ;  /* 0x0000000404047c24 */ /* 0x000fe4000f8e02ff */
[----:B------:R-:W-:Y:S02]  /*21ab0*/  IMAD R7, R11, R6, R9 ;  /* 0x000000060b077224 */ /* 0x000fe400078e0209 */
[----:B------:R-:W-:-:S02]  /*21ac0*/  IMAD R9, R5, UR5, R4 ;  /* 0x0000000505097c24 */ /* 0x000fc4000f8e0204 */
[----:B------:R-:W-:Y:S01]  /*21ad0*/  IMAD.WIDE.U32 R2, R5, UR4, R2 ;  /* 0x0000000405027c25 */ /* 0x000fe2000f8e0002 */
[----:B------:R-:W-:Y:S01]  /*21ae0*/  SHF.R.S32.HI R4, RZ, 0x1f, R7 ;  /* 0x0000001fff047819 */ /* 0x000fe20000011407 */
[----:B------:R-:W-:-:S03]  /*21af0*/  ULDC.64 UR4, c[0x0][0xad8] ;  /* 0x0002b60000047ab9 */ /* 0x000fc60000000a00 */
[----:B------:R-:W-:Y:S01]  /*21b00*/  IADD3 R3, R3, R9, RZ ;  /* 0x0000000903037210 */ /* 0x000fe20007ffe0ff */
[----:B------:R-:W-:Y:S01]  /*21b10*/  IMAD R4, R4, UR4, RZ ;  /* 0x0000000404047c24 */ /* 0x000fe2000f8e02ff */
[----:B------:R-:W-:-:S03]  /*21b20*/  ISETP.GE.AND P2, PT, R12, R13, PT ;  /* 0x0000000d0c00720c */ /* 0x000fc60003f46270 */
[C---:B------:R-:W-:Y:S02]  /*21b30*/  IMAD R5, R7.reuse, UR5, R4 ;  /* 0x0000000507057c24 */ /* 0x040fe4000f8e0204 */
[----:B------:R-:W-:Y:S01]  /*21b40*/  IMAD.WIDE.U32 R2, R7, UR4, R2 ;  /* 0x0000000407027c25 */ /* 0x000fe2000f8e0002 */
[----:B------:R-:W-:-:S03]  /*21b50*/  ULDC.64 UR4, c[0x0][0xa80] ;  /* 0x0002a00000047ab9 */ /* 0x000fc60000000a00 */
[----:B------:R-:W-:Y:S01]  /*21b60*/  VIADD R0, R12, 0x20 ;  /* 0x000000200c007836 */ /* 0x000fe20000000000 */
[----:B------:R-:W-:Y:S02]  /*21b70*/  IADD3 R3, R3, R5, RZ ;  /* 0x0000000503037210 */ /* 0x000fe40007ffe0ff */
[----:B------:R-:W-:Y:S02]  /*21b80*/  LEA R10, P3, R2, UR4, 0x1 ;  /* 0x00000004020a7c11 */ /* 0x000fe4000f8608ff */
[-C--:B------:R-:W-:Y:S02]  /*21b90*/  ISETP.GE.AND P1, PT, R0, R13.reuse, PT ;  /* 0x0000000d0000720c */ /* 0x080fe40003f26270 */
[----:B------:R-:W-:Y:S01]  /*21ba0*/  LEA.HI.X R11, R2, UR5, R3, 0x1, P3 ;  /* 0x00000005020b7c11 */ /* 0x000fe200098f0c03 */
[----:B------:R-:W-:Y:S01]  /*21bb0*/  VIADD R0, R12, 0x40 ;  /* 0x000000400c007836 */ /* 0x000fe20000000000 */
[----:B------:R4:W0:Y:S04]  /*21bc0*/  SHFL.IDX PT, R8, R10, RZ, 0x181f ;  /* 0x00181fff0a087589 */ /* 0x00082800000e0000 */
[----:B------:R4:W2:Y:S01]  /*21bd0*/  SHFL.IDX PT, R9, R11, RZ, 0x181f ;  /* 0x00181fff0b097589 */ /* 0x0008a200000e0000 */
        /* <DEDUP_REMOVED lines=8> */
[----:B0-----:R-:W-:-:S04]  /*21c60*/  @!P5 LEA R6, P6, R16, R8, 0x1 ;  /* 0x000000081006d211 */ /* 0x001fc800078c08ff */
[-C--:B--2---:R-:W-:Y:S02]  /*21c70*/  @!P5 LEA.HI.X R7, R16, R9.reuse, R17, 0x1, P6 ;  /* 0x000000091007d211 */ /* 0x084fe400030f0c11 */
[CC--:B------:R-:W-:Y:S01]  /*21c80*/  @!P3 LEA R4, P6, R218.reuse, R8.reuse, 0x1 ;  /* 0x00000008da04b211 */ /* 0x0c0fe200078c08ff */
[----:B-----5:R-:W-:Y:S02]  /*21c90*/  @!P4 IMAD.SHL.U32 R15, R21, 0x8, RZ ;  /* 0x00000008150fc824 */ /* 0x020fe400078e00ff */
[----:B------:R3:W-:Y:S01]  /*21ca0*/  @!P5 ST.E.128 desc[UR6][R6.64], RZ ;  /* 0x000000ff0600d985 */ /* 0x0007e2000c101d06 */
[----:B------:R-:W-:Y:S02]  /*21cb0*/  @!P3 LEA.HI.X R5, R218, R9, R20, 0x1, P6 ;  /* 0x00000009da05b211 */ /* 0x000fe400030f0c14 */
[----:B------:R-:W-:-:S04]  /*21cc0*/  @!P2 LEA R2, P6, R219, R8, 0x1 ;  /* 0x00000008db02a211 */ /* 0x000fc800078c08ff */
[----:B------:R-:W-:Y:S01]  /*21cd0*/  @!P2 LEA.HI.X R3, R219, R9, R14, 0x1, P6 ;  /* 0x00000009db03a211 */ /* 0x000fe200030f0c0e */
[----:B------:R-:W-:-:S05]  /*21ce0*/  @!P4 IMAD.WIDE R8, R15, 0x2, R8 ;  /* 0x000000020f08c825 */ /* 0x000fca00078e0208 */
[----:B------:R3:W-:Y:S04]  /*21cf0*/  @!P4 ST.E.128 desc[UR6][R8.64], RZ ;  /* 0x000000ff0800c985 */ /* 0x0007e8000c101d06 */
[----:B------:R3:W-:Y:S04]  /*21d00*/  @!P3 ST.E.128 desc[UR6][R4.64], RZ ;  /* 0x000000ff0400b985 */ /* 0x0007e8000c101d06 */
[----:B------:R3:W-:Y:S02]  /*21d10*/  @!P2 ST.E.128 desc[UR6][R2.64], RZ ;  /* 0x000000ff0200a985 */ /* 0x0007e4000c101d06 */
.L_x_671:
[----:B------:R-:W-:Y:S05]  /*21d20*/  BSYNC B1 ;  /* 0x0000000000017941 */ /* 0x000fea0003800000 */
.L_x_670:
[----:B--23--:R2:W3:Y:S01]  /*21d30*/  SHFL.IDX PT, R9, R11, 0x1, 0x181f ;  /* 0x00381f000b097f89 */ /* 0x00c4e200000e0000 */
[----:B------:R-:W-:Y:S03]  /*21d40*/  BSSY B1, `(.L_x_672) ;  /* 0x0000015000017945 */ /* 0x000fe60003800000 */
[----:B0-----:R2:W0:Y:S01]  /*21d50*/  SHFL.IDX PT, R8, R10, 0x1, 0x181f ;  /* 0x00381f000a087f89 */ /* 0x00142200000e0000 */
        /* <DEDUP_REMOVED lines=9> */
[-C--:B---3--:R-:W-:Y:S02]  /*21df0*/  @!P4 LEA.HI.X R7, R16, R9.reuse, R17, 0x1, P6 ;  /* 0x000000091007c211 */ /* 0x088fe400030f0c11 */
[----:B------:R-:W-:Y:S01]  /*21e00*/  @!P1 LEA R2, P6, R219, R8, 0x1 ;  /* 0x00000008db029211 */ /* 0x000fe200078c08ff */
[----:B-----5:R-:W-:Y:S01]  /*21e10*/  @!P3 IMAD.SHL.U32 R15, R21, 0x8, RZ ;  /* 0x00000008150fb824 */ /* 0x020fe200078e00ff */
[-C--:B------:R-:W-:Y:S01]  /*21e20*/  @!P2 LEA.HI.X R5, R218, R9.reuse, R20, 0x1, P5 ;  /* 0x00000009da05a211 */ /* 0x080fe200028f0c14 */
[----:B------:R0:W-:Y:S01]  /*21e30*/  @!P4 ST.E.128 desc[UR6][R6.64], RZ ;  /* 0x000000ff0600c985 */ /* 0x0001e2000c101d06 */
[----:B------:R-:W-:Y:S01]  /*21e40*/  @!P1 LEA.HI.X R3, R219, R9, R14, 0x1, P6 ;  /* 0x00000009db039211 */ /* 0x000fe200030f0c0e */
[----:B------:R-:W-:-:S05]  /*21e50*/  @!P3 IMAD.WIDE R8, R15, 0x2, R8 ;  /* 0x000000020f08b825 */ /* 0x000fca00078e0208 */
[----:B------:R0:W-:Y:S04]  /*21e60*/  @!P3 ST.E.128 desc[UR6][R8.64], RZ ;  /* 0x000000ff0800b985 */ /* 0x0001e8000c101d06 */
[----:B------:R0:W-:Y:S04]  /*21e70*/  @!P2 ST.E.128 desc[UR6][R4.64], RZ ;  /* 0x000000ff0400a985 */ /* 0x0001e8000c101d06 */
[----:B------:R0:W-:Y:S02]  /*21e80*/  @!P1 ST.E.128 desc[UR6][R2.64], RZ ;  /* 0x000000ff02009985 */ /* 0x0001e4000c101d06 */
.L_x_673:
[----:B------:R-:W-:Y:S05]  /*21e90*/  BSYNC B1 ;  /* 0x0000000000017941 */ /* 0x000fea0003800000 */
.L_x_672:
[----:B0--3--:R0:W3:Y:S01]  /*21ea0*/  SHFL.IDX PT, R9, R11, 0x2, 0x181f ;  /* 0x00581f000b097f89 */ /* 0x0090e200000e0000 */
        /* <DEDUP_REMOVED lines=12> */
[----:B-----5:R-:W-:Y:S01]  /*21f70*/  @!P4 IMAD.SHL.U32 R15, R21, 0x8, RZ ;  /* 0x00000008150fc824 */ /* 0x020fe200078e00ff */
[-C--:B---3--:R-:W-:Y:S02]  /*21f80*/  @!P3 LEA.HI.X R7, R16, R9.reuse, R17, 0x1, P0 ;  /* 0x000000091007b211 */ /* 0x088fe400000f0c11 */
[-C--:B------:R-:W-:Y:S02]  /*21f90*/  @!P5 LEA.HI.X R5, R218, R9.reuse, R20, 0x1, P1 ;  /* 0x00000009da05d211 */ /* 0x080fe400008f0c14 */
[----:B------:R-:W-:Y:S01]  /*21fa0*/  @!P6 LEA.HI.X R3, R219, R9, R14, 0x1, P2 ;  /* 0x00000009db03e211 */ /* 0x000fe200010f0c0e */
[----:B------:R-:W-:Y:S01]  /*21fb0*/  @!P4 IMAD.WIDE R8, R15, 0x2, R8 ;  /* 0x000000020f08c825 */ /* 0x000fe200078e0208 */
[----:B------:R0:W-:Y:S04]  /*21fc0*/  @!P3 ST.E.128 desc[UR6][R6.64], RZ ;  /* 0x000000ff0600b985 */ /* 0x0001e8000c101d06 */
[----:B------:R0:W-:Y:S04]  /*21fd0*/  @!P4 ST.E.128 desc[UR6][R8.64], RZ ;  /* 0x000000ff0800c985 */ /* 0x0001e8000c101d06 */
[----:B------:R0:W-:Y:S04]  /*21fe0*/  @!P5 ST.E.128 desc[UR6][R4.64], RZ ;  /* 0x000000ff0400d985 */ /* 0x0001e8000c101d06 */
[----:B------:R0:W-:Y:S02]  /*21ff0*/  @!P6 ST.E.128 desc[UR6][R2.64], RZ ;  /* 0x000000ff0200e985 */ /* 0x0001e4000c101d06 */
.L_x_675:
[----:B------:R-:W-:Y:S05]  /*22000*/  BSYNC B1 ;  /* 0x0000000000017941 */ /* 0x000fea0003800000 */
.L_x_674:
[----:B------:R-:W-:Y:S01]  /*22010*/  IADD3 R0, R12, 0x60, RZ ;  /* 0x000000600c007810 */ /* 0x000fe20007ffe0ff */
[----:B0--3--:R3:W0:Y:S03]  /*22020*/  SHFL.IDX PT, R9, R11, 0x3, 0x181f ;  /* 0x00781f000b097f89 */ /* 0x00962600000e0000 */
[----:B------:R-:W-:Y:S01]  /*22030*/  ISETP.GE.AND P0, PT, R0, R13, PT ;  /* 0x0000000d0000720c */ /* 0x000fe20003f06270 */
[----:B------:R3:W0:-:S12]  /*22040*/  SHFL.IDX PT, R8, R10, 0x3, 0x181f ;  /* 0x00781f000a087f89 */ /* 0x00061800000e0000 */
[----:B---3--:R-:W-:Y:S05]  /*22050*/  @P0 BRA `(.L_x_664) ;  /* 0x0000000000480947 */ /* 0x008fea0003800000 */
        /* <DEDUP_REMOVED lines=9> */
[----:B--2-45:R-:W-:Y:S01]  /*220f0*/  @!P4 IMAD.SHL.U32 R11, R21, 0x8, RZ ;  /* 0x00000008150bc824 */ /* 0x034fe200078e00ff */
[-C--:B------:R-:W-:Y:S02]  /*22100*/  @!P3 LEA.HI.X R7, R16, R9.reuse, R17, 0x1, P0 ;  /* 0x000000091007b211 */ /* 0x080fe400000f0c11 */
[-C--:B------:R-:W-:Y:S02]  /*22110*/  @!P5 LEA.HI.X R5, R218, R9.reuse, R20, 0x1, P1 ;  /* 0x00000009da05d211 */ /* 0x080fe400008f0c14 */
[----:B------:R-:W-:Y:S01]  /*22120*/  @!P6 LEA.HI.X R3, R219, R9, R14, 0x1, P2 ;  /* 0x00000009db03e211 */ /* 0x000fe200010f0c0e */
[----:B------:R-:W-:Y:S01]  /*22130*/  @!P4 IMAD.WIDE R8, R11, 0x2, R8 ;  /* 0x000000020b08c825 */ /* 0x000fe200078e0208 */
[----:B------:R3:W-:Y:S04]  /*22140*/  @!P3 ST.E.128 desc[UR6][R6.64], RZ ;  /* 0x000000ff0600b985 */ /* 0x0007e8000c101d06 */
[----:B------:R3:W-:Y:S04]  /*22150*/  @!P4 ST.E.128 desc[UR6][R8.64], RZ ;  /* 0x000000ff0800c985 */ /* 0x0007e8000c101d06 */
[----:B------:R3:W-:Y:S04]  /*22160*/  @!P5 ST.E.128 desc[UR6][R4.64], RZ ;  /* 0x000000ff0400d985 */ /* 0x0007e8000c101d06 */
[----:B------:R3:W-:Y:S02]  /*22170*/  @!P6 ST.E.128 desc[UR6][R2.64], RZ ;  /* 0x000000ff0200e985 */ /* 0x0007e4000c101d06 */
.L_x_664:
[----:B------:R-:W-:Y:S05]  /*22180*/  BSYNC B0 ;  /* 0x0000000000007941 */ /* 0x000fea0003800000 */
.L_x_654:
[----:B------:R-:W-:Y:S02]  /*22190*/  ULDC UR4, c[0x0][0xc3c] ;  /* 0x00030f0000047ab9 */ /* 0x000fe40000000800 */
[----:B-1----:R-:W-:-:S13]  /*221a0*/  ISETP.GE.AND P0, PT, R143, UR4, PT ;  /* 0x000000048f007c0c */ /* 0x002fda000bf06270 */
[----:B------:R-:W-:Y:S05]  /*221b0*/  @!P0 BRA `(.L_x_676) ;  /* 0xfffffdf800808947 */ /* 0x000fea000383ffff */
[----:B------:R-:W-:Y:S05]  /*221c0*/  BRA `(.L_x_444) ;  /* 0x0000009000bc7947 */ /* 0x000fea0003800000 */
.L_x_442:
[----:B------:R-:W-:-:S08]  /*221d0*/  NOP ;  /* 0x0000000000007918 */ /* 0x000fd00000000000 */
[----:B------:R-:W0:-:S00]  /*221e0*/  USETMAXREG.DEALLOC.CTAPOOL 0x18 ;  /* 0x00000018000079c8 */ /* 0x000e0000080e0500 */
[----:B0-----:R-:W2:Y:S01]  /*221f0*/  LDL.LU R2, [R1+0x10] ;  /* 0x0000100001027983 */ /* 0x001ea20000300800 */
[----:B------:R-:W-:Y:S01]  /*22200*/  LOP3.LUT R0, R0, 0x3, RZ, 0xc0, !PT ;  /* 0x0000000300007812 */ /* 0x000fe200078ec0ff */
[----:B------:R-:W-:-:S05]  /*22210*/  IMAD.MOV.U32 R7, RZ, RZ, RZ ;  /* 0x000000ffff077224 */ /* 0x000fca00078e00ff */
[----:B------:R-:W0:Y:S02]  /*22220*/  SHFL.IDX PT, R0, R0, RZ, 0x1f ;  /* 0x00001fff00007589 */ /* 0x000e2400000e0000 */
[----:B0-----:R-:W-:Y:S02]  /*22230*/  ISETP.NE.AND P0, PT, R0, RZ, PT ;  /* 0x000000ff0000720c */ /* 0x001fe40003f05270 */
[----:B--2---:R-:W-:-:S11]  /*22240*/  LOP3.LUT R2, R2, 0xffffffef, RZ, 0xc0, !PT ;  /* 0xffffffef02027812 */ /* 0x004fd600078ec0ff */
[----:B------:R-:W-:-:S05]  /*22250*/  @P0 LOP3.LUT R2, R2, 0x10, RZ, 0xfc, !PT ;  /* 0x0000001002020812 */ /* 0x000fca00078efcff */
[----:B------:R0:W-:Y:S01]  /*22260*/  STL [R1+0x10], R2 ;  /* 0x0000100201007387 */ /* 0x0001e20000100800 */
        /* <DEDUP_REMOVED lines=10> */
.L_x_677:
[----:B------:R-:W-:Y:S01]  /*22310*/  LOP3.LUT R0, R6, 0x1f, RZ, 0xc0, !PT ;  /* 0x0000001f06007812 */ /* 0x000fe200078ec0ff */
[----:B------:R-:W-:Y:S01]  /*22320*/  ULDC UR4, c[0x0][0xc3c] ;  /* 0x00030f0000047ab9 */ /* 0x000fe20000000800 */
[----:B------:R-:W-:Y:S01]  /*22330*/  ULDC.64 UR6, c[0x0][0x208] ;  /* 0x0000820000067ab9 */ /* 0x000fe20000000a00 */
[----:B------:R-:W-:Y:S01]  /*22340*/  IMAD.MOV.U32 R10, RZ, RZ, RZ ;  /* 0x000000ffff0a7224 */ /* 0x000fe200078e00ff */
[----:B------:R-:W-:Y:S01]  /*22350*/  ISETP.NE.AND P0, PT, R0, 0x1f, PT ;  /* 0x0000001f0000780c */ /* 0x000fe20003f05270 */
[----:B------:R-:W-:-:S03]  /*22360*/  ULDC UR5, c[0x0][0xc38] ;  /* 0x00030e0000057ab9 */ /* 0x000fc60000000800 */
[----:B------:R-:W-:-:S13]  /*22370*/  ISETP.GE.OR P1, PT, R0, UR4, !P0 ;  /* 0x0000000400007c0c */ /* 0x000fda000c726670 */
[----:B0-----:R-:W0:Y:S08]  /*22380*/  @!P1 LDC.64 R2, c[0x0][0xc80] ;  /* 0x00032000ff029b82 */ /* 0x001e300000000a00 */
        /* <DEDUP_REMOVED lines=14> */
[----:B-1----:R-:W-:-:S04]  /*22470*/  SEL R5, R5, RZ, P1 ;  /* 0x000000ff05057207 */ /* 0x002fc80000800000 */
[----:B------:R-:W-:-:S05]  /*22480*/  IADD3 R5, R4, R5, RZ ;  /* 0x0000000504057210 */ /* 0x000fca0007ffe0ff */
        /* <DEDUP_REMOVED lines=10> */
[----:B-1----:R-:W-:-:S04]  /*22530*/  SEL R2, R2, RZ, P5 ;  /* 0x000000ff02027207 */ /* 0x002fc80002800000 */
[----:B------:R-:W-:-:S05]  /*22540*/  IADD3 R2, R3, R2, RZ ;  /* 0x0000000203027210 */ /* 0x000fca0007ffe0ff */
        /* <DEDUP_REMOVED lines=8> */
.L_x_681:
[----:B------:R-:W0:Y:S01]  /*225d0*/  LDC R2, c[0x0][0xc3c] ;  /* 0x00030f00ff027b82 */ /* 0x000e220000000800 */
[----:B------:R-:W-:Y:S01]  /*225e0*/  ULDC UR7, c[0x0][0xc3c] ;  /* 0x00030f0000077ab9 */ /* 0x000fe20000000800 */
[----:B------:R-:W-:Y:S01]  /*225f0*/  UIADD3 UR4, UR4, 0x1f, URZ ;  /* 0x0000001f04047890 */ /* 0x000fe2000fffe03f */
[----:B------:R-:W-:-:S05]  /*22600*/  IMAD.U32 R3, RZ, RZ, UR7 ;  /* 0x00000007ff037e24 */ /* 0x000fca000f8e00ff */
[----:B------:R1:W-:Y:S01]  /*22610*/  STL [R1+0xc], R3 ;  /* 0x00000c0301007387 */ /* 0x0003e20000100800 */
[----:B0-----:R-:W-:-:S13]  /*22620*/  ISETP.LE.AND P6, PT, R2, UR4, PT ;  /* 0x0000000402007c0c */ /* 0x001fda000bfc3270 */
[----:B-1----:R-:W-:Y:S05]  /*22630*/  @P6 BRA `(.L_x_680) ;  /* 0x0000000400a86947 */ /* 0x002fea0003800000 */
[----:B------:R-:W-:Y:S01]  /*22640*/  IADD3 R9, R0, UR4, RZ ;  /* 0x0000000400097c10 */ /* 0x000fe2000fffe0ff */
[----:B------:R-:W-:Y:S01]  /*22650*/  IMAD.MOV.U32 R7, RZ, RZ, RZ ;  /* 0x000000ffff077224 */ /* 0x000fe200078e00ff */
[----:B------:R-:W-:Y:S02]  /*22660*/  ULDC.64 UR8, c[0x0][0x208] ;  /* 0x0000820000087ab9 */ /* 0x000fe40000000a00 */
        /* <DEDUP_REMOVED lines=13> */
[----:B0-----:R-:W-:-:S04]  /*22740*/  SEL R5, R5, RZ, P2 ;  /* 0x000000ff05057207 */ /* 0x001fc80001000000 */
[----:B------:R-:W-:-:S05]  /*22750*/  IADD3 R5, R4, R5, RZ ;  /* 0x0000000504057210 */ /* 0x000fca0007ffe0ff */
        /* <DEDUP_REMOVED lines=10> */
[----:B0-----:R-:W-:-:S05]  /*22800*/  IMAD R11, R4, UR5, RZ ;  /* 0x00000005040b7c24 */ /* 0x001fca000f8e02ff */
[----:B------:R-:W-:-:S04]  /*22810*/  IADD3 R8, R11, R8, RZ ;  /* 0x000000080b087210 */ /* 0x000fc80007ffe0ff */
[----:B------:R-:W-:-:S13]  /*22820*/  ISETP.GT.AND P6, PT, R8, UR6, PT ;  /* 0x0000000608007c0c */ /* 0x000fda000bfc4270 */
[----:B------:R-:W-:Y:S05]  /*22830*/  @!P6 BRA `(.L_x_681) ;  /* 0xfffffffc0064e947 */ /* 0x000fea000383ffff */
.L_x_679:
[----:B------:R-:W-:Y:S01]  /*22840*/  IMAD.IADD R11, R8, 0x1, -R11 ;  /* 0x00000001080b7824 */ /* 0x000fe200078e0a0b */
[----:B------:R-:W-:-:S03]  /*22850*/  MOV R14, RZ ;  /* 0x000000ff000e7202 */ /* 0x000fc60000000f00 */
        /* <DEDUP_REMOVED lines=18> */
.L_x_682:
        /* <DEDUP_REMOVED lines=11> */
[----:B------:R-:W-:Y:S01]  /*22a30*/  IMAD R2, R11, R14, R3 ;  /* 0x0000000e0b027224 */ /* 0x000fe200078e0203 */
[----:B-1----:R-:W-:-:S04]  /*22a40*/  IADD3 R3, R12, 0xffffffe, RZ ;  /* 0x0ffffffe0c037810 */ /* 0x002fc80007ffe0ff */
[----:B------:R-:W-:Y:S02]  /*22a50*/  ISETP.GT.U32.AND P1, PT, R5, R2, PT ;  /* 0x000000020500720c */ /* 0x000fe40003f24070 */
[----:B------:R-:W0:Y:S11]  /*22a60*/  F2I.FTZ.U32.TRUNC.NTZ R3, R3 ;  /* 0x0000000300037305 */ /* 0x000e36000021f000 */
[----:B------:R-:W-:Y:S01]  /*22a70*/  @!P1 IMAD.IADD R2, R2, 0x1, -R5 ;  /* 0x0000000102029824 */ /* 0x000fe200078e0a05 */
[----:B------:R-:W-:-:S02]  /*22a80*/  @!P1 IADD3 R11, R11, 0x1, RZ ;  /* 0x000000010b0b9810 */ /* 0x000fc40007ffe0ff */
        /* <DEDUP_REMOVED lines=20> */
[-C--:B------:R-:W-:Y:S01]  /*22bd0*/  @!P1 IADD3 R3, R3, -R8.reuse, RZ ;  /* 0x8000000803039210 */ /* 0x080fe20007ffe0ff */
[----:B------:R-:W-:Y:S01]  /*22be0*/  @!P1 VIADD R5, R5, 0x1 ;  /* 0x0000000105059836 */ /* 0x000fe20000000000 */
[----:B------:R-:W-:Y:S02]  /*22bf0*/  ISETP.NE.AND P1, PT, R9, RZ, PT ;  /* 0x000000ff0900720c */ /* 0x000fe40003f25270 */
[----:B------:R-:W-:-:S13]  /*22c00*/  ISETP.GE.U32.AND P0, PT, R3, R8, PT ;  /* 0x000000080300720c */ /* 0x000fda0003f06070 */
[----:B------:R-:W-:-:S04]  /*22c10*/  @P0 VIADD R5, R5, 0x1 ;  /* 0x0000000105050836 */ /* 0x000fc80000000000 */
[----:B------:R-:W-:Y:S01]  /*22c20*/  @!P2 IMAD.MOV R5, RZ, RZ, -R5 ;  /* 0x000000ffff05a224 */ /* 0x000fe200078e0a05 */
[----:B------:R-:W-:-:S04]  /*22c30*/  @!P1 LOP3.LUT R5, RZ, R9, RZ, 0x33, !PT ;  /* 0x00000009ff059212 */ /* 0x000fc800078e33ff */
[----:B------:R-:W-:-:S05]  /*22c40*/  IADD3 R2, -R5, RZ, RZ ;  /* 0x000000ff05027210 */ /* 0x000fca0007ffe1ff */
[C---:B------:R-:W-:Y:S02]  /*22c50*/  IMAD R11, R9.reuse, R2, R11 ;  /* 0x00000002090b7224 */ /* 0x040fe400078e020b */
[----:B------:R-:W-:Y:S02]  /*22c60*/  IMAD R2, R9, 0x1000000, R5 ;  /* 0x0100000009027824 */ /* 0x000fe400078e0205 */
[----:B------:R-:W-:Y:S02]  /*22c70*/  IMAD.IADD R5, R10, 0x1, -R7 ;  /* 0x000000010a057824 */ /* 0x000fe400078e0a07 */
[----:B------:R-:W-:Y:S01]  /*22c80*/  IMAD R3, R11, 0x10000, R2 ;  /* 0x000100000b037824 */ /* 0x000fe200078e0202 */
[----:B------:R-:W-:Y:S02]  /*22c90*/  IADD3 R2, R4, UR4, RZ ;  /* 0x0000000404027c10 */ /* 0x000fe4000fffe0ff */
[----:B------:R1:W-:Y:S04]  /*22ca0*/  STL [R1+0x4], R5 ;  /* 0x0000040501007387 */ /* 0x0003e80000100800 */
[----:B------:R1:W-:Y:S04]  /*22cb0*/  STL [R1+0xc], R2 ;  /* 0x00000c0201007387 */ /* 0x0003e80000100800 */
[----:B------:R1:W-:Y:S01]  /*22cc0*/  STL [R1+0x8], R3 ;  /* 0x0000080301007387 */ /* 0x0003e20000100800 */
[----:B------:R-:W-:Y:S05]  /*22cd0*/  BRA `(.L_x_683) ;  /* 0x0000000000107947 */ /* 0x000fea0003800000 */
.L_x_680:
[----:B------:R-:W-:Y:S01]  /*22ce0*/  IMAD.U32 R2, RZ, RZ, UR6 ;  /* 0x00000006ff027e24 */ /* 0x000fe2000f8e00ff */
[----:B------:R0:W-:Y:S04]  /*22cf0*/  STL [R1+0x4], RZ ;  /* 0x000004ff01007387 */ /* 0x0001e80000100800 */
[----:B------:R0:W-:Y:S04]  /*22d00*/  STL [R1+0x8], RZ ;  /* 0x000008ff01007387 */ /* 0x0001e80000100800 */
[----:B------:R0:W-:Y:S02]  /*22d10*/  STL [R1], R2 ;  /* 0x0000000201007387 */ /* 0x0001e40000100800 */
.L_x_683:
        /* <DEDUP_REMOVED lines=10> */
.L_x_678:
[----:B-1----:R-:W3:Y:S01]  /*22dc0*/  LDL R0, [R1+0xc] ;  /* 0x00000c0001007983 */ /* 0x002ee20000100800 */
[----:B------:R-:W-:Y:S01]  /*22dd0*/  ULDC UR4, c[0x0][0xc3c] ;  /* 0x00030f0000047ab9 */ /* 0x000fe20000000800 */
[----:B------:R-:W-:Y:S01]  /*22de0*/  IMAD.MOV.U32 R19, RZ, RZ, RZ ;  /* 0x000000ffff137224 */ /* 0x000fe200078e00ff */
[----:B---3--:R-:W-:Y:S01]  /*22df0*/  ISETP.GE.AND P0, PT, R0, UR4, PT ;  /* 0x0000000400007c0c */ /* 0x008fe2000bf06270 */
[----:B------:R-:W-:-:S05]  /*22e00*/  IMAD.MOV.U32 R0, RZ, RZ, 0x1 ;  /* 0x00000001ff007424 */ /* 0x000fca00078e00ff */
[----:B------:R1:W-:Y:S04]  /*22e10*/  STL [R1+0x18], R0 ;  /* 0x0000180001007387 */ /* 0x0003e80000100800 */
[----:B------:R1:W-:Y:S03]  /*22e20*/  STL [R1+0x64], RZ ;  /* 0x000064ff01007387 */ /* 0x0003e60000100800 */
[----:B------:R-:W-:Y:S05]  /*22e30*/  @P0 BRA `(.L_x_684) ;  /* 0x0000008000c00947 */ /* 0x000fea0003800000 */
[----:B------:R-:W3:Y:S01]  /*22e40*/  LDL.LU R4, [R1+0x10] ;  /* 0x0000100001047983 */ /* 0x000ee20000300800 */
[C---:B-1----:R-:W-:Y:S01]  /*22e50*/  SHF.L.U32 R0, R6.reuse, 0x3, RZ ;  /* 0x0000000306007819 */ /* 0x042fe200000006ff */
[----:B------:R-:W1:Y:S01]  /*22e60*/  S2UR UR5, SR_CgaCtaId ;  /* 0x00000000000579c3 */ /* 0x000e620000008800 */
[----:B------:R-:W-:Y:S01]  /*22e70*/  LOP3.LUT R5, R6, 0x7f, RZ, 0xc0, !PT ;  /* 0x0000007f06057812 */ /* 0x000fe200078ec0ff */
[----:B------:R-:W-:Y:S01]  /*22e80*/  UMOV UR4, 0x400 ;  /* 0x0000040000047882 */ /* 0x000fe20000000000 */
[C---:B------:R-:W-:Y:S01]  /*22e90*/  LOP3.LUT R3, R0.reuse, 0x1f8, RZ, 0xc0, !PT ;  /* 0x000001f800037812 */ /* 0x040fe200078ec0ff */
[----:B------:R-:W-:Y:S01]  /*22ea0*/  BSSY B8, `(.L_x_684) ;  /* 0x0000829000087945 */ /* 0x000fe20003800000 */
[C---:B------:R-:W-:Y:S01]  /*22eb0*/  ISETP.NE.AND P1, PT, R5.reuse, RZ, PT ;  /* 0x000000ff0500720c */ /* 0x040fe20003f25270 */
[----:B0-----:R-:W-:Y:S01]  /*22ec0*/  IMAD.SHL.U32 R2, R5, 0x8, RZ ;  /* 0x0000000805027824 */ /* 0x001fe200078e00ff */
[----:B------:R-:W-:Y:S01]  /*22ed0*/  LOP3.LUT R3, R3, 0x38, R6, 0x78, !PT ;  /* 0x0000003803037812 */ /* 0x000fe200078e7806 */
[----:B------:R-:W-:Y:S01]  /*22ee0*/  IMAD.MOV.U32 R19, RZ, RZ, RZ ;  /* 0x000000ffff137224 */ /* 0x000fe200078e00ff */
[----:B------:R-:W-:Y:S01]  /*22ef0*/  LOP3.LUT R0, R0, 0x38, RZ, 0xc0, !PT ;  /* 0x0000003800007812 */ /* 0x000fe200078ec0ff */
[----:B------:R-:W-:Y:S01]  /*22f00*/  ULDC.64 UR38, c[0x0][0x198] ;  /* 0x0000660000267ab9 */ /* 0x000fe20000000a00 */
[----:B------:R-:W-:Y:S01]  /*22f10*/  LOP3.LUT R3, R3, 0x200, R2, 0xf8, !PT ;  /* 0x0000020003037812 */ /* 0x000fe200078ef802 */
[----:B------:R-:W-:Y:S01]  /*22f20*/  ULOP3.LUT UR37, UR60, 0x2, URZ, 0xfc, !UPT ;  /* 0x000000023c257892 */ /* 0x000fe2000f8efc3f */
[C---:B------:R-:W-:Y:S01]  /*22f30*/  LOP3.LUT P0, R2, R6.reuse, 0x1f, RZ, 0xc0, !PT ;  /* 0x0000001f06027812 */ /* 0x040fe2000780c0ff */
[----:B------:R-:W-:Y:S01]  /*22f40*/  IMAD.SHL.U32 R6, R6, 0x10, RZ ;  /* 0x0000001006067824 */ /* 0x000fe200078e00ff */
[----:B------:R-:W-:-:S03]  /*22f50*/  ULDC UR36, c[0x0][0xc] ;  /* 0x0000030000247ab9 */ /* 0x000fc60000000800 */
[----:B------:R0:W-:Y:S01]  /*22f60*/  STL [R1+0x30], R2 ;  /* 0x0000300201007387 */ /* 0x0001e20000100800 */
[----:B-1----:R-:W-:Y:S01]  /*22f70*/  ULEA UR4, UR5, UR4, 0x18 ;  /* 0x0000000405047291 */ /* 0x002fe2000f8ec03f */
[----:B0-----:R-:W-:-:S05]  /*22f80*/  SHF.R.U32.HI R2, RZ, 0x3, R5 ;  /* 0x00000003ff027819 */ /* 0x001fca0000011605 */
[----:B------:R-:W-:Y:S01]  /*22f90*/  IMAD.U32 R18, RZ, RZ, UR4 ;  /* 0x00000004ff127e24 */ /* 0x000fe2000f8e00ff */
[----:B---3--:R-:W-:-:S04]  /*22fa0*/  LOP3.LUT R4, R4, 0xfffffffd, RZ, 0xc0, !PT ;  /* 0xfffffffd04047812 */ /* 0x008fc800078ec0ff */
[----:B------:R-:W-:-:S04]  /*22fb0*/  @P1 LOP3.LUT R4, R4, 0x2, RZ, 0xfc, !PT ;  /* 0x0000000204041812 */ /* 0x000fc800078efcff */
[----:B------:R-:W-:-:S04]  /*22fc0*/  LOP3.LUT R4, R4, 0xfffffffe, RZ, 0xc0, !PT ;  /* 0xfffffffe04047812 */ /* 0x000fc800078ec0ff */
[----:B------:R-:W-:Y:S02]  /*22fd0*/  @P0 LOP3.LUT R4, R4, 0x1, RZ, 0xfc, !PT ;  /* 0x0000000104040812 */ /* 0x000fe400078efcff */
[----:B------:R-:W-:Y:S02]  /*22fe0*/  ISETP.NE.OR P0, PT, R5, RZ, !P0 ;  /* 0x000000ff0500720c */ /* 0x000fe40004705670 */
[----:B------:R-:W-:Y:S02]  /*22ff0*/  LOP3.LUT R4, R4, 0xfffffff7, RZ, 0xc0, !PT ;  /* 0xfffffff704047812 */ /* 0x000fe400078ec0ff */
[----:B------:R-:W-:Y:S02]  /*23000*/  LOP3.LUT R5, R2, 0x70, R6, 0xf8, !PT ;  /* 0x0000007002057812 */ /* 0x000fe400078ef806 */
[----:B------:R-:W-:Y:S02]  /*23010*/  LEA R2, R3, R18, 0x1 ;  /* 0x0000001203027211 */ /* 0x000fe400078e08ff */
[----:B------:R-:W-:-:S03]  /*23020*/  LOP3.LUT R3, R0, 0x40, RZ, 0xfc, !PT ;  /* 0x0000004000037812 */ /* 0x000fc600078efcff */
[----:B------:R0:W-:Y:S02]  /*23030*/  STL [R1+0x2c], R2 ;  /* 0x00002c0201007387 */ /* 0x0001e40000100800 */
[----:B------:R-:W-:Y:S02]  /*23040*/  @P0 LOP3.LUT R4, R4, 0x8, RZ, 0xfc, !PT ;  /* 0x0000000804040812 */ /* 0x000fe400078efcff */
[----:B------:R-:W-:Y:S04]  /*23050*/  STL [R1+0x64], RZ ;  /* 0x000064ff01007387 */ /* 0x000fe80000100800 */
[----:B------:R1:W-:Y:S01]  /*23060*/  STL [R1+0x10], R4 ;  /* 0x0000100401007387 */ /* 0x0003e20000100800 */
[----:B0-----:R-:W-:-:S05]  /*23070*/  IMAD.MOV.U32 R2, RZ, RZ, 0x1 ;  /* 0x00000001ff027424 */ /* 0x001fca00078e00ff */
[----:B------:R0:W-:Y:S01]  /*23080*/  STL [R1+0x24], R2 ;  /* 0x0000240201007387 */ /* 0x0001e20000100800 */
[----:B-1----:R-:W-:-:S03]  /*23090*/  IMAD.MOV.U32 R4, RZ, RZ, 0x1 ;  /* 0x00000001ff047424 */ /* 0x002fc600078e00ff */
[----:B------:R1:W-:Y:S04]  /*230a0*/  STL [R1+0x20], RZ ;  /* 0x000020ff01007387 */ /* 0x0003e80000100800 */
[----:B------:R1:W-:Y:S01]  /*230b0*/  STL [R1+0x18], R4 ;  /* 0x0000180401007387 */ /* 0x0003e20000100800 */
[C---:B0-----:R-:W-:Y:S02]  /*230c0*/  LOP3.LUT R2, R0.reuse, 0x80, RZ, 0xfc, !PT ;  /* 0x0000008000027812 */ /* 0x041fe400078efcff */
[----:B------:R-:W-:-:S07]  /*230d0*/  LOP3.LUT R0, R0, 0xc0, RZ, 0xfc, !PT ;  /* 0x000000c000007812 */ /* 0x000fce00078efcff */
.L_x_847:
[----:B------:R-:W3:Y:S01]  /*230e0*/  LDL R0, [R1+0xc] ;  /* 0x00000c0001007983 */ /* 0x000ee20000100800 */
[----:B------:R-:W3:Y:S01]  /*230f0*/  LDC.64 R2, c[0x0][0xc88] ;  /* 0x00032200ff027b82 */ /* 0x000ee20000000a00 */
[----:B------:R-:W-:Y:S01]  /*23100*/  ULDC.64 UR4, c[0x0][0x208] ;  /* 0x0000820000047ab9 */ /* 0x000fe20000000a00 */
[----:B---3--:R-:W-:-:S05]  /*23110*/  IMAD.WIDE R2, R0, 0x4, R2 ;  /* 0x0000000400027825 */ /* 0x008fca00078e0202 */
[----:B-1----:R-:W1:Y:S01]  /*23120*/  LDG.E R15, desc[UR4][R2.64] ;  /* 0x00000004020f7981 */ /* 0x002e62000c1e1900 */
[----:B------:R-:W-:Y:S05]  /*23130*/  YIELD ;  /* 0x0000000000007946 */ /* 0x000fea0003800000 */
[----:B------:R-:W-:Y:S01]  /*23140*/  ULDC.64 UR4, c[0x0][0xa28] ;  /* 0x00028a0000047ab9 */ /* 0x000fe20000000a00 */
[----:B------:R-:W-:Y:S01]  /*23150*/  ULDC.64 UR10, c[0x0][0xa18] ;  /* 0x00028600000a7ab9 */ /* 0x000fe20000000a00 */
[----:B------:R-:W-:Y:S01]  /*23160*/  ISETP.NE.U32.AND P0, PT, RZ, UR4, PT ;  /* 0x00000004ff007c0c */ /* 0x000fe2000bf05070 */
[----:B------:R-:W-:Y:S01]  /*23170*/  ULDC.64 UR6, c[0x0][0xa08] ;  /* 0x0002820000067ab9 */ /* 0x000fe20000000a00 */
[----:B------:R-:W-:Y:S01]  /*23180*/  ISETP.NE.U32.AND P3, PT, RZ, UR10, PT ;  /* 0x0000000aff007c0c */ /* 0x000fe2000bf65070 */
[----:B------:R-:W-:Y:S01]  /*23190*/  ULDC.64 UR12, c[0x0][0x208] ;  /* 0x00008200000c7ab9 */ /* 0x000fe20000000a00 */
[----:B------:R-:W-:Y:S01]  /*231a0*/  ISETP.NE.AND.EX P0, PT, RZ, UR5, PT, P0 ;  /* 0x00000005ff007c0c */ /* 0x000fe2000bf05300 */
[----:B------:R-:W-:Y:S01]  /*231b0*/  IMAD.MOV.U32 R12, RZ, RZ, RZ ;  /* 0x000000ffff0c7224 */ /* 0x000fe200078e00ff */
[----:B------:R-:W-:Y:S01]  /*231c0*/  ISETP.NE.AND.EX P3, PT, RZ, UR11, PT, P3 ;  /* 0x0000000bff007c0c */ /* 0x000fe2000bf65330 */
[----:B------:R-:W-:Y:S01]  /*231d0*/  ULDC.64 UR8, c[0x0][0xa10] ;  /* 0x0002840000087ab9 */ /* 0x000fe20000000a00 */
[----:B------:R-:W-:-:S02]  /*231e0*/  MOV R0, RZ ;  /* 0x000000ff00007202 */ /* 0x000fc40000000f00 */
[----:B-1----:R-:W-:Y:S01]  /*231f0*/  SHF.R.S32.HI R4, RZ, 0x1f, R15 ;  /* 0x0000001fff047819 */ /* 0x002fe2000001140f */
[----:B------:R-:W-:-:S06]  /*23200*/  IMAD.SHL.U32 R14, R15, 0x4, RZ ;  /* 0x000000040f0e7824 */ /* 0x000fcc00078e00ff */
[C---:B------:R-:W-:Y:S01]  /*23210*/  @P0 LEA R2, P1, R15.reuse, UR4, 0x2 ;  /* 0x000000040f020c11 */ /* 0x040fe2000f8210ff */
[----:B------:R-:W-:Y:S01]  /*23220*/  STL [R1+0x38], R15 ;  /* 0x0000380f01007387 */ /* 0x000fe20000100800 */
[C-C-:B------:R-:W-:Y:S02]  /*23230*/  SHF.L.U64.HI R13, R15.reuse, 0x2, R4.reuse ;  /* 0x000000020f0d7819 */ /* 0x140fe40000010204 */
[----:B------:R-:W-:Y:S01]  /*23240*/  @P0 LEA.HI.X R3, R15, UR5, R4, 0x2, P1 ;  /* 0x000000050f030c11 */ /* 0x000fe200088f1404 */
[----:B------:R-:W-:Y:S01]  /*23250*/  ULDC.64 UR4, c[0x0][0xa00] ;  /* 0x0002800000047ab9 */ /* 0x000fe20000000a00 */
[C---:B--2---:R-:W-:Y:S01]  /*23260*/  @P3 IADD3 R8, P1, R14.reuse, UR10, RZ ;  /* 0x0000000a0e083c10 */ /* 0x044fe2000ff3e0ff */
[----:B------:R0:W-:Y:S03]  /*23270*/  STL [R1+0x58], R4 ;  /* 0x0000580401007387 */ /* 0x0001e60000100800 */
[----:B------:R-:W-:Y:S01]  /*23280*/  @P3 IADD3.X R9, R13, UR11, RZ, P1, !PT ;  /* 0x0000000b0d093c10 */ /* 0x000fe20008ffe4ff */
[----:B------:R1:W5:Y:S01]  /*23290*/  @P0 LDG.E R0, desc[UR12][R2.64] ;  /* 0x0000000c02000981 */ /* 0x000362000c1e1900 */
[----:B------:R-:W-:-:S02]  /*232a0*/  IADD3 R6, P1, R14, UR6, RZ ;  /* 0x000000060e067c10 */ /* 0x000fc4000ff3e0ff */
[----:B------:R-:W-:Y:S02]  /*232b0*/  CS2R R10, SRZ ;  /* 0x00000000000a7805 */ /* 0x000fe4000001ff00 */
[----:B------:R-:W-:Y:S01]  /*232c0*/  ISETP.NE.U32.AND P2, PT, RZ, UR6, PT ;  /* 0x00000006ff007c0c */ /* 0x000fe2000bf45070 */
[----:B------:R-:W-:Y:S01]  /*232d0*/  STL [R1+0x28], R14 ;  /* 0x0000280e01007387 */ /* 0x000fe20000100800 */
[----:B------:R-:W-:Y:S02]  /*232e0*/  IADD3.X R7, R13, UR7, RZ, P1, !PT ;  /* 0x000000070d077c10 */ /* 0x000fe40008ffe4ff */
[----:B------:R-:W-:Y:S01]  /*232f0*/  ISETP.NE.U32.AND P1, PT, RZ, UR4, PT ;  /* 0x00000004ff007c0c */ /* 0x000fe2000bf25070 */
[----:B------:R-:W-:Y:S01]  /*23300*/  STL [R1+0x3c], R13 ;  /* 0x00003c0d01007387 */ /* 0x000fe20000100800 */
[----:B------:R-:W-:Y:S02]  /*23310*/  ISETP.NE.AND.EX P2, PT, RZ, UR7, PT, P2 ;  /* 0x00000007ff007c0c */ /* 0x000fe4000bf45320 */
[----:B------:R-:W-:-:S02]  /*23320*/  ISETP.NE.AND.EX P1, PT, RZ, UR5, PT, P1 ;  /* 0x00000005ff007c0c */ /* 0x000fc4000bf25310 */
[----:B-1----:R-:W-:-:S04]  /*23330*/  IADD3 R2, P0, R14, UR4, RZ ;  /* 0x000000040e027c10 */ /* 0x002fc8000ff1e0ff */
[----:B------:R-:W-:Y:S01]  /*23340*/  IADD3.X R3, R13, UR5, RZ, P0, !PT ;  /* 0x000000050d037c10 */ /* 0x000fe200087fe4ff */
[----:B------:R-:W-:Y:S01]  /*23350*/  ULDC UR4, c[0x0][0x288] ;  /* 0x0000a20000047ab9 */ /* 0x000fe20000000800 */
[----:B0-----:R-:W-:-:S03]  /*23360*/  IADD3 R4, P0, R14, UR8, RZ ;  /* 0x000000080e047c10 */ /* 0x001fc6000ff1e0ff */
[----:B------:R-:W5:Y:S01]  /*23370*/  @P2 LDG.E R11, desc[UR12][R6.64] ;  /* 0x0000000c060b2981 */ /* 0x000f62000c1e1900 */
[----:B------:R-:W-:Y:S02]  /*23380*/  IADD3.X R5, R13, UR9, RZ, P0, !PT ;  /* 0x000000090d057c10 */ /* 0x000fe400087fe4ff */
[----:B------:R-:W-:Y:S01]  /*23390*/  ISETP.NE.U32.AND P0, PT, RZ, UR8, PT ;  /* 0x00000008ff007c0c */ /* 0x000fe2000bf05070 */
[----:B------:R-:W2:Y:S03]  /*233a0*/  @P1 LDG.E R12, desc[UR12][R2.64] ;  /* 0x0000000c020c1981 */ /* 0x000ea6000c1e1900 */
[----:B------:R-:W-:-:S13]  /*233b0*/  ISETP.NE.AND.EX P0, PT, RZ, UR9, PT, P0 ;  /* 0x00000009ff007c0c */ /* 0x000fda000bf05300 */
[----:B------:R-:W5:Y:S04]  /*233c0*/  @P0 LDG.E R10, desc[UR12][R4.64] ;  /* 0x0000000c040a0981 */ /* 0x000f68000c1e1900 */
[----:B--2---:R0:W-:Y:S02]  /*233d0*/  STL [R1+0x4c], R12 ;  /* 0x00004c0c01007387 */ /* 0x0041e40000100800 */
[----:B0-----:R-:W-:Y:S01]  /*233e0*/  IMAD.U32 R12, RZ, RZ, UR4 ;  /* 0x00000004ff0c7e24 */ /* 0x001fe2000f8e00ff */
[----:B------:R-:W-:-:S05]  /*233f0*/  ULDC.64 UR4, c[0x0][0x418] ;  /* 0x0001060000047ab9 */ /* 0x000fca0000000a00 */
[----:B------:R0:W2:Y:S01]  /*23400*/  @P3 LDG.E R12, desc[UR12][R8.64] ;  /* 0x0000000c080c3981 */ /* 0x0000a2000c1e1900 */
[----:B------:R-:W-:-:S03]  /*23410*/  UISETP.NE.U32.AND UP0, UPT, UR4, URZ, UPT ;  /* 0x0000003f0400728c */ /* 0x000fc6000bf05070 */
[----:B------:R-:W-:Y:S01]  /*23420*/  ULDC UR4, c[0x0][0x424] ;  /* 0x0001090000047ab9 */ /* 0x000fe20000000800 */
[----:B------:R-:W-:-:S03]  /*23430*/  UISETP.NE.AND.EX UP0, UPT, UR5, URZ, UPT, UP0 ;  /* 0x0000003f0500728c */ /* 0x000fc6000bf05300 */
[----:B------:R-:W-:Y:S01]  /*23440*/  ULDC UR5, c[0x0][0x2f0] ;  /* 0x0000bc0000057ab9 */ /* 0x000fe20000000800 */
[----:B------:R-:W-:-:S04]  /*23450*/  USEL UR4, UR4, 0x1, UP0 ;  /* 0x0000000104047887 */ /* 0x000fc80008000000 */
[----:B------:R-:W-:-:S03]  /*23460*/  UIMAD UR4, UR4, UR5, URZ ;  /* 0x00000005040472a4 */ /* 0x000fc6000f8e023f */
[----:B------:R-:W-:Y:S02]  /*23470*/  ULDC UR5, c[0x0][0x348] ;  /* 0x0000d20000057ab9 */ /* 0x000fe40000000800 */
[----:B0-----:R-:W-:Y:S01]  /*23480*/  MOV R9, UR5 ;  /* 0x0000000500097c02 */ /* 0x001fe20008000f00 */
[----:B------:R-:W-:Y:S01]  /*23490*/  IMAD.U32 R8, RZ, RZ, UR4 ;  /* 0x00000004ff087e24 */ /* 0x000fe2000f8e00ff */
[----:B--2---:R0:W-:Y:S01]  /*234a0*/  STL [R1+0x5c], R12 ;  /* 0x00005c0c01007387 */ /* 0x0041e20000100800 */
[----:B------:R-:W-:Y:S05]  /*234b0*/  @P3 BRA `(.L_x_685) ;  /* 0x0000000000183947 */ /* 0x000fea0003800000 */
[----:B------:R-:W-:Y:S05]  /*234c0*/  @!P1 BRA `(.L_x_685) ;  /* 0x0000000000149947 */ /* 0x000fea0003800000 */
[----:B------:R-:W-:Y:S02]  /*234d0*/  ULDC.64 UR4, c[0x0][0x208] ;  /* 0x0000820000047ab9 */ /* 0x000fe40000000a00 */
[----:B0-----:R-:W2:Y:S04]  /*234e0*/  LDG.E R12, desc[UR4][R2.64] ;  /* 0x00000004020c7981 */ /* 0x001ea8000c1e1900 */
[----:B------:R-:W2:Y:S02]  /*234f0*/  LDG.E R2, desc[UR4][R2.64+0x4] ;  /* 0x0000040402027981 */ /* 0x000ea4000c1e1900 */
[----:B--2---:R-:W-:-:S05]  /*23500*/  IMAD.IADD R2, R2, 0x1, -R12 ;  /* 0x0000000102027824 */ /* 0x004fca00078e0a0c */
[----:B------:R1:W-:Y:S02]  /*23510*/  STL [R1+0x5c], R2 ;  /* 0x00005c0201007387 */ /* 0x0003e40000100800 */
.L_x_685:
[----:B------:R-:W2:Y:S01]  /*23520*/  LDL.LU R3, [R1+0x8] ;  /* 0x0000080001037983 */ /* 0x000ea20000300800 */
[----:B0-----:R-:W-:Y:S01]  /*23530*/  MOV R12, R15 ;  /* 0x0000000f000c7202 */ /* 0x001fe20000000f00 */
[----:B------:R-:W-:Y:S02]  /*23540*/  ULDC.64 UR4, c[0x0][0xa20] ;  /* 0x0002880000047ab9 */ /* 0x000fe40000000a00 */
[----:B------:R-:W-:Y:S02]  /*23550*/  ISETP.NE.U32.AND P1, PT, RZ, UR4, PT ;  /* 0x00000004ff007c0c */ /* 0x000fe4000bf25070 */
[----:B------:R0:W-:Y:S02]  /*23560*/  STL [R1+0x14], R12 ;  /* 0x0000140c01007387 */ /* 0x0001e40000100800 */
[----:B------:R-:W-:Y:S02]  /*23570*/  ISETP.NE.AND.EX P1, PT, RZ, UR5, PT, P1 ;  /* 0x00000005ff007c0c */ /* 0x000fe4000bf25310 */
[----:B--2---:R-:W-:-:S02]  /*23580*/  LOP3.LUT R17, R3, 0xff000000, RZ, 0xc0, !PT ;  /* 0xff00000003117812 */ /* 0x004fc400078ec0ff */
[C---:B-1----:R-:W-:Y:S02]  /*23590*/  LOP3.LUT R2, R3.reuse, 0xff0000, RZ, 0xc0, !PT ;  /* 0x00ff000003027812 */ /* 0x042fe400078ec0ff */
[----:B------:R-:W-:Y:S02]  /*235a0*/  SHF.R.U32.HI R17, RZ, 0x8, R17 ;  /* 0x00000008ff117819 */ /* 0x000fe40000011611 */
[----:B------:R-:W-:Y:S02]  /*235b0*/  LOP3.LUT R16, R3, 0xffff, RZ, 0xc0, !PT ;  /* 0x0000ffff03107812 */ /* 0x000fe400078ec0ff */
[----:B------:R-:W-:Y:S01]  /*235c0*/  LEA.HI R17, R2, R17, RZ, 0x10 ;  /* 0x0000001102117211 */ /* 0x000fe200078f80ff */
[----:B-----5:R-:W-:-:S05]  /*235d0*/  IMAD.IADD R2, R11, 0x1, R0 ;  /* 0x000000010b027824 */ /* 0x020fca00078e0200 */
[----:B------:R0:W-:Y:S01]  /*235e0*/  STL [R1+0x1c], R2 ;  /* 0x00001c0201007387 */ /* 0x0001e20000100800 */
[----:B------:R-:W-:Y:S05]  /*235f0*/  @!P1 BRA `(.L_x_686) ;  /* 0x0000000000149947 */ /* 0x000fea0003800000 */
[----:B0-----:R-:W-:Y:S01]  /*23600*/  IADD3 R2, P1, R14, UR4, RZ ;  /* 0x000000040e027c10 */ /* 0x001fe2000ff3e0ff */
[----:B------:R-:W-:-:S03]  /*23610*/  ULDC.64 UR6, c[0x0][0x208] ;  /* 0x0000820000067ab9 */ /* 0x000fc60000000a00 */
[----:B------:R-:W-:-:S05]  /*23620*/  IADD3.X R3, R13, UR5, RZ, P1, !PT ;  /* 0x000000050d037c10 */ /* 0x000fca0008ffe4ff */
[----:B------:R1:W5:Y:S01]  /*23630*/  LDG.E R8, desc[UR6][R2.64] ;  /* 0x0000000602087981 */ /* 0x000362000c1e1900 */
[----:B------:R-:W-:Y:S05]  /*23640*/  BRA `(.L_x_687) ;  /* 0x0000000000147947 */ /* 0x000fea0003800000 */
.L_x_686:
[----:B------:R-:W-:Y:S05]  /*23650*/  @!P2 BRA `(.L_x_687) ;  /* 0x000000000010a947 */ /* 0x000fea0003800000 */
[----:B------:R-:W-:Y:S02]  /*23660*/  ULDC.64 UR4, c[0x0][0x208] ;  /* 0x0000820000047ab9 */ /* 0x000fe40000000a00 */
[----:B------:R-:W2:Y:S04]  /*23670*/  LDG.E R8, desc[UR4][R6.64] ;  /* 0x0000000406087981 */ /* 0x000ea8000c1e1900 */
[----:B------:R-:W2:Y:S02]  /*23680*/  LDG.E R6, desc[UR4][R6.64+0x4] ;  /* 0x0000040406067981 */ /* 0x000ea4000c1e1900 */
[----:B--2---:R-:W-:-:S07]  /*23690*/  IMAD.IADD R8, R6, 0x1, -R8 ;  /* 0x0000000106087824 */ /* 0x004fce00078e0a08 */
.L_x_687:
[----:B------:R-:W-:Y:S01]  /*236a0*/  ULDC.64 UR4, c[0x0][0x208] ;  /* 0x0000820000047ab9 */ /* 0x000fe20000000a00 */
[----:B-----5:R-:W-:Y:S01]  /*236b0*/  IMAD.IADD R6, R8, 0x1, -R0 ;  /* 0x0000000108067824 */ /* 0x020fe200078e0a00 */
[----:B-1----:R-:W2:Y:S04]  /*236c0*/  LDL.LU R3, [R1+0x10] ;  /* 0x0000100001037983 */ /* 0x002ea80000300800 */
[----:B------:R-:W3:Y:S04]  /*236d0*/  @P0 LDG.E R0, desc[UR4][R4.64] ;  /* 0x0000000404000981 */ /* 0x000ee8000c1e1900 */
[----:B------:R-:W3:Y:S01]  /*236e0*/  @P0 LDG.E R4, desc[UR4][R4.64+0x4] ;  /* 0x0000040404040981 */ /* 0x000ee2000c1e1900 */
[----:B------:R-:W-:Y:S01]  /*236f0*/  LOP3.LUT R13, R17, 0xff, RZ, 0xc0, !PT ;  /* 0x000000ff110d7812 */ /* 0x000fe200078ec0ff */
[----:B------:R-:W-:Y:S01]  /*23700*/  BSSY B0, `(.L_x_688) ;  /* 0x000002d000007945 */ /* 0x000fe20003800000 */
[----:B------:R-:W-:-:S02]  /*23710*/  SHF.R.U32.HI R17, RZ, 0x10, R17 ;  /* 0x00000010ff117819 */ /* 0x000fc40000011611 */
[----:B--2---:R-:W-:Y:S01]  /*23720*/  LOP3.LUT R3, R3, 0xfffffffb, RZ, 0xc0, !PT ;  /* 0xfffffffb03037812 */ /* 0x004fe200078ec0ff */
[----:B---3--:R-:W-:-:S05]  /*23730*/  @P0 IMAD.IADD R9, R4, 0x1, -R0 ;  /* 0x0000000104090824 */ /* 0x008fca00078e0a00 */
[----:B0-----:R-:W-:-:S04]  /*23740*/  IADD3 R2, R6, R9, RZ ;  /* 0x0000000906027210 */ /* 0x001fc80007ffe0ff */
[C---:B------:R-:W-:Y:S01]  /*23750*/  ISETP.GE.AND P1, PT, R2.reuse, 0x1, PT ;  /* 0x000000010200780c */ /* 0x040fe20003f26270 */
[----:B------:R-:W-:-:S04]  /*23760*/  VIADD R0, R2, 0x4f ;  /* 0x0000004f02007836 */ /* 0x000fc80000000000 */
[----:B------:R-:W-:-:S05]  /*23770*/  IMAD.HI R0, R0, 0x66666667, RZ ;  /* 0x6666666700007827 */ /* 0x000fca00078e02ff */
[----:B------:R-:W-:-:S03]  /*23780*/  SHF.R.U32.HI R2, RZ, 0x1f, R0 ;  /* 0x0000001fff027819 */ /* 0x000fc60000011600 */
[----:B------:R-:W-:Y:S02]  /*23790*/  @P1 LOP3.LUT R3, R3, 0x4, RZ, 0xfc, !PT ;  /* 0x0000000403031812 */ /* 0x000fe400078efcff */
[----:B------:R-:W-:Y:S01]  /*237a0*/  LEA.HI.SX32 R11, R0, R2, 0x1b ;  /* 0x00000002000b7211 */ /* 0x000fe200078fdaff */
[----:B------:R-:W-:-:S04]  /*237b0*/  IMAD.MOV.U32 R0, RZ, RZ, RZ ;  /* 0x000000ffff007224 */ /* 0x000fc800078e00ff */
[----:B------:R0:W-:Y:S04]  /*237c0*/  STL [R1+0x40], R11 ;  /* 0x0000400b01007387 */ /* 0x0001e80000100800 */
[----:B------:R0:W-:Y:S04]  /*237d0*/  STL [R1+0x60], R13 ;  /* 0x0000600d01007387 */ /* 0x0001e80000100800 */
[----:B------:R0:W-:Y:S01]  /*237e0*/  STL [R1+0x10], R3 ;  /* 0x0000100301007387 */ /* 0x0001e20000100800 */
[----:B------:R-:W-:Y:S05]  /*237f0*/  @!P1 BRA `(.L_x_689) ;  /* 0x0000000000749947 */ /* 0x000fea0003800000 */
[----:B------:R-:W-:Y:S01]  /*23800*/  ISETP.NE.AND P1, PT, R17, RZ, PT ;  /* 0x000000ff1100720c */ /* 0x000fe20003f25270 */
[----:B------:R-:W-:-:S03]  /*23810*/  ULDC UR4, c[0x0][0x9f0] ;  /* 0x00027c0000047ab9 */ /* 0x000fc60000000800 */
[----:B------:R-:W-:-:S04]  /*23820*/  SEL R2, R17, UR4, P1 ;  /* 0x0000000411027c07 */ /* 0x000fc80008800000 */
[----:B0-----:R-:W-:-:S04]  /*23830*/  IABS R3, R2 ;  /* 0x0000000200037213 */ /* 0x001fc80000000000 */
[----:B------:R-:W0:Y:S08]  /*23840*/  I2F.RP R4, R3 ;  /* 0x0000000300047306 */ /* 0x000e300000209400 */
[----:B0-----:R-:W0:Y:S02]  /*23850*/  MUFU.RCP R4, R4 ;  /* 0x0000000400047308 */ /* 0x001e240000001000 */
[----:B0-----:R-:W-:-:S06]  /*23860*/  VIADD R4, R4, 0xffffffe ;  /* 0x0ffffffe04047836 */ /* 0x001fcc0000000000 */
[----:B------:R0:W1:Y:S02]  /*23870*/  F2I.FTZ.U32.TRUNC.NTZ R5, R4 ;  /* 0x0000000400057305 */ /* 0x000064000021f000 */
[----:B0-----:R-:W-:Y:S01]  /*23880*/  IMAD.MOV.U32 R4, RZ, RZ, RZ ;  /* 0x000000ffff047224 */ /* 0x001fe200078e00ff */
[----:B-1----:R-:W-:-:S05]  /*23890*/  IADD3 R0, RZ, -R5, RZ ;  /* 0x80000005ff007210 */ /* 0x002fca0007ffe0ff */
[----:B------:R-:W-:-:S04]  /*238a0*/  IMAD R0, R0, R3, RZ ;  /* 0x0000000300007224 */ /* 0x000fc800078e02ff */
[----:B------:R-:W-:Y:S01]  /*238b0*/  IMAD.HI.U32 R8, R5, R0, R4 ;  /* 0x0000000005087227 */ /* 0x000fe200078e0004 */
[----:B------:R-:W-:Y:S02]  /*238c0*/  IABS R0, R2 ;  /* 0x0000000200007213 */ /* 0x000fe40000000000 */
[----:B------:R-:W-:-:S03]  /*238d0*/  IADD3 R5, R2, -0x1, R11 ;  /* 0xffffffff02057810 */ /* 0x000fc60007ffe00b */
[----:B------:R-:W-:Y:S01]  /*238e0*/  IMAD.MOV R0, RZ, RZ, -R0 ;  /* 0x000000ffff007224 */ /* 0x000fe200078e0a00 */
[----:B------:R-:W-:Y:S02]  /*238f0*/  IABS R4, R5 ;  /* 0x0000000500047213 */ /* 0x000fe40000000000 */
[----:B------:R-:W-:Y:S01]  /*23900*/  LOP3.LUT R5, R5, R2, RZ, 0x3c, !PT ;  /* 0x0000000205057212 */ /* 0x000fe200078e3cff */
[----:B------:R-:W-:Y:S02]  /*23910*/  IMAD.MOV.U32 R7, RZ, RZ, R0 ;  /* 0x000000ffff077224 */ /* 0x000fe400078e0000 */
[----:B------:R-:W-:-:S04]  /*23920*/  IMAD.HI.U32 R0, R8, R4, RZ ;  /* 0x0000000408007227 */ /* 0x000fc800078e00ff */
[----:B------:R-:W-:-:S05]  /*23930*/  IMAD R4, R0, R7, R4 ;  /* 0x0000000700047224 */ /* 0x000fca00078e0204 */
[----:B------:R-:W-:-:S13]  /*23940*/  ISETP.GT.U32.AND P1, PT, R3, R4, PT ;  /* 0x000000040300720c */ /* 0x000fda0003f24070 */
[----:B------:R-:W-:Y:S01]  /*23950*/  @!P1 IADD3 R4, R4, -R3, RZ ;  /* 0x8000000304049210 */ /* 0x000fe20007ffe0ff */
[----:B------:R-:W-:-:S03]  /*23960*/  @!P1 VIADD R0, R0, 0x1 ;  /* 0x0000000100009836 */ /* 0x000fc60000000000 */
[----:B------:R-:W-:-:S13]  /*23970*/  ISETP.GE.U32.AND P1, PT, R4, R3, PT ;  /* 0x000000030400720c */ /* 0x000fda0003f26070 */
[----:B------:R-:W-:Y:S01]  /*23980*/  @P1 VIADD R0, R0, 0x1 ;  /* 0x0000000100001836 */ /* 0x000fe20000000000 */
[----:B------:R-:W-:-:S13]  /*23990*/  ISETP.GE.AND P1, PT, R5, RZ, PT ;  /* 0x000000ff0500720c */ /* 0x000fda0003f26270 */
[----:B------:R-:W-:Y:S01]  /*239a0*/  @!P1 IMAD.MOV R0, RZ, RZ, -R0 ;  /* 0x000000ffff009224 */ /* 0x000fe200078e0a00 */
[----:B------:R-:W-:-:S13]  /*239b0*/  ISETP.NE.AND P1, PT, R2, RZ, PT ;  /* 0x000000ff0200720c */ /* 0x000fda0003f25270 */
[----:B------:R-:W-:-:S07]  /*239c0*/  @!P1 LOP3.LUT R0, RZ, R2, RZ, 0x33, !PT ;  /* 0x00000002ff009212 */ /* 0x000fce00078e33ff */
.L_x_689:
[----:B------:R-:W-:Y:S05]  /*239d0*/  BSYNC B0 ;  /* 0x0000000000007941 */ /* 0x000fea0003800000 */
.L_x_688:
[----:B------:R-:W-:Y:S01]  /*239e0*/  IMAD R2, R13, R0, RZ ;  /* 0x000000000d027224 */ /* 0x000fe200078e02ff */
[----:B------:R-:W-:Y:S01]  /*239f0*/  BSSY B0, `(.L_x_690) ;  /* 0x0000199000007945 */ /* 0x000fe20003800000 */
[----:B------:R-:W-:-:S03]  /*23a00*/  PLOP3.LUT P5, PT, PT, PT, PT, 0x80, 0x0 ;  /* 0x000000000000781c */ /* 0x000fc60003faf070 */
[C---:B------:R-:W-:Y:S01]  /*23a10*/  VIADDMNMX R0, R2.reuse, R0, R11, PT ;  /* 0x0000000002007246 */ /* 0x040fe2000380010b */
[----:B------:R-:W-:-:S04]  /*23a20*/  IMAD R2, R2, 0x50, -R6 ;  /* 0x0000005002027824 */ /* 0x000fc800078e0a06 */
[----:B------:R-:W-:Y:S01]  /*23a30*/  IMAD R6, R0, 0x50, -R6 ;  /* 0x0000005000067824 */ /* 0x000fe200078e0a06 */
[----:B------:R-:W-:-:S04]  /*23a40*/  VIMNMX R0, RZ, R2, !PT ;  /* 0x00000002ff007248 */ /* 0x000fc80007fe0100 */
[----:B------:R-:W-:Y:S01]  /*23a50*/  VIMNMX R9, R6, R9, PT ;  /* 0x0000000906097248 */ /* 0x000fe20003fe0100 */
[----:B0-----:R-:W-:-:S03]  /*23a60*/  IMAD.WIDE.U32 R2, R0, -0x33333333, RZ ;  /* 0xcccccccd00027825 */ /* 0x001fc600078e00ff */
[----:B------:R-:W-:-:S13]  /*23a70*/  ISETP.GT.AND P1, PT, R9, R0, PT ;  /* 0x000000000900720c */ /* 0x000fda0003f24270 */
[----:B------:R-:W-:Y:S02]  /*23a80*/  @P1 IADD3 R4, R9, 0x4f, RZ ;  /* 0x0000004f09041810 */ /* 0x000fe40007ffe0ff */
[----:B------:R-:W-:-:S03]  /*23a90*/  SHF.R.U32.HI R9, RZ, 0x6, R3 ;  /* 0x00000006ff097819 */ /* 0x000fc60000011603 */
[----:B------:R-:W-:-:S04]  /*23aa0*/  @P1 IMAD.HI R0, R4, 0x66666667, RZ ;  /* 0x6666666704001827 */ /* 0x000fc800078e02ff */
[----:B------:R-:W-:Y:S01]  /*23ab0*/  IMAD.MOV.U32 R7, RZ, RZ, R9 ;  /* 0x000000ffff077224 */ /* 0x000fe200078e0009 */
[----:B------:R-:W-:-:S04]  /*23ac0*/  @P1 SHF.R.U32.HI R2, RZ, 0x1f, R0 ;  /* 0x0000001fff021819 */ /* 0x000fc80000011600 */
[----:B------:R-:W-:-:S04]  /*23ad0*/  @P1 LEA.HI.SX32 R7, R0, R2, 0x1b ;  /* 0x0000000200071211 */ /* 0x000fc800078fdaff */
[----:B------:R-:W-:-:S13]  /*23ae0*/  ISETP.GT.AND P1, PT, R7, R9, PT ;  /* 0x000000090700720c */ /* 0x000fda0003f24270 */
[----:B------:R-:W-:Y:S05]  /*23af0*/  @!P1 BRA `(.L_x_691) ;  /* 0x0000001800209947 */ /* 0x000fea0003800000 */
[----:B------:R-:W-:Y:S01]  /*23b00*/  UMOV UR4, 0xffffffff ;  /* 0xffffffff00047882 */ /* 0x000fe20000000000 */
[----:B------:R-:W-:Y:S02]  /*23b10*/  SEL R0, R12, RZ, !P0 ;  /* 0x000000ff0c007207 */ /* 0x000fe40004000000 */
[----:B------:R-:W-:Y:S05]  /*23b20*/  BRA.DIV UR4, `(.L_x_692) ;  /* 0x00000082041c7947 */ /* 0x000fea000b800000 */
[----:B------:R-:W0:Y:S02]  /*23b30*/  S2R R2, SR_TID.X ;  /* 0x0000000000027919 */ /* 0x000e240000002100 */
[----:B0-----:R-:W-:-:S04]  /*23b40*/  SHF.R.U32.HI R2, RZ, 0x5, R2 ;  /* 0x00000005ff027819 */ /* 0x001fc80000011602 */
[----:B------:R-:W-:-:S05]  /*23b50*/  LOP3.LUT R2, R2, 0x3, RZ, 0xc0, !PT ;  /* 0x0000000302027812 */ /* 0x000fca00078ec0ff */
[----:B------:R0:W1:Y:S02]  /*23b60*/  SHFL.IDX PT, R14, R2, RZ, 0x1f ;  /* 0x00001fff020e7589 */ /* 0x00006400000e0000 */
.L_x_878:
[----:B-1----:R-:W-:Y:S02]  /*23b70*/  ISETP.NE.AND P0, PT, R14, RZ, PT ;  /* 0x000000ff0e00720c */ /* 0x002fe40003f05270 */
[----:B------:R-:W-:-:S11]  /*23b80*/  PLOP3.LUT P2, PT, PT, PT, PT, 0x8, 0x0 ;  /* 0x000000000000781c */ /* 0x000fd60003f4e170 */
[----:B------:R-:W-:Y:S05]  /*23b90*/  @P0 BRA `(.L_x_693) ;  /* 0x00000000000c0947 */ /* 0x000fea0003800000 */
[----:B------:R-:W-:-:S03]  /*23ba0*/  UMOV UR4, 0xffffffff ;  /* 0xffffffff00047882 */ /* 0x000fc60000000000 */
[----:B------:R-:W-:Y:S05]  /*23bb0*/  BRA.DIV UR4, `(.L_x_694) ;  /* 0x00000082042c7947 */ /* 0x000fea000b800000 */
[----:B------:R-:W-:-:S13]  /*23bc0*/  ELECT P2, URZ, PT ;  /* 0x00000000003f782f */ /* 0x000fda0003840000 */
.L_x_693:
[----:B0-----:R-:W2:Y:S01]  /*23bd0*/  LDL R2, [R1+0x64] ;  /* 0x0000640001027983 */ /* 0x001ea20000100800 */
[----:B------:R-:W-:Y:S01]  /*23be0*/  BSSY B1, `(.L_x_695) ;  /* 0x0000008000017945 */ /* 0x000fe20003800000 */
[----:B--2---:R-:W-:-:S05]  /*23bf0*/  VIADD R2, R2, 0x1 ;  /* 0x0000000102027836 */ /* 0x004fca0000000000 */
[----:B------:R-:W-:-:S04]  /*23c00*/  LEA.HI R3, R2, R2, RZ, 0x1 ;  /* 0x0000000202037211 */ /* 0x000fc800078f08ff */
[----:B------:R-:W-:-:S05]  /*23c10*/  LOP3.LUT R3, R3, 0xfffffffe, RZ, 0xc0, !PT ;  /* 0xfffffffe03037812 */ /* 0x000fca00078ec0ff */
[----:B------:R-:W-:-:S05]  /*23c20*/  IMAD.IADD R2, R2, 0x1, -R3 ;  /* 0x0000000102027824 */ /* 0x000fca00078e0a03 */
[----:B------:R-:W-:-:S04]  /*23c30*/  SHF.L.U32 R2, R2, 0x1f, RZ ;  /* 0x0000001f02027819 */ /* 0x000fc800000006ff */
[----:B------:R-:W0:Y:S02]  /*23c40*/  SYNCS.PHASECHK.TRANS64.TRYWAIT P0, [R18+URZ+0x38820], R2 ;  /* 0x03882002120075a7 */ /* 0x000e24000800017f */
[----:B0-----:R-:W-:Y:S05]  /*23c50*/  @!P0 BRA `(.L_x_696) ;  /* 0x0000008000288947 */ /* 0x001fea0003800000 */
.L_x_881:
[----:B------:R-:W-:Y:S05]  /*23c60*/  BSYNC B1 ;  /* 0x0000000000017941 */ /* 0x000fea0003800000 */
.L_x_695:
[----:B------:R-:W-:Y:S04]  /*23c70*/  BSSY B1, `(.L_x_697) ;  /* 0x00000ab000017945 */ /* 0x000fe80003800000 */
[----:B------:R-:W-:Y:S05]  /*23c80*/  @!P2 BRA `(.L_x_698) ;  /* 0x0000000800a4a947 */ /* 0x000fea0003800000 */
[----:B------:R-:W2:Y:S04]  /*23c90*/  LDL R5, [R1+0x20] ;  /* 0x0000200001057983 */ /* 0x000ea80000100800 */
[----:B------:R-:W3:Y:S01]  /*23ca0*/  LDL R4, [R1+0x24] ;  /* 0x0000240001047983 */ /* 0x000ee20000100800 */
[----:B------:R-:W-:Y:S01]  /*23cb0*/  BSSY B2, `(.L_x_699) ;  /* 0x0000008000027945 */ /* 0x000fe20003800000 */
[----:B------:R-:W1:Y:S02]  /*23cc0*/  S2R R3, SR_TID.X ;  /* 0x0000000000037919 */ /* 0x000e640000002100 */
[----:B-1----:R-:W-:-:S04]  /*23cd0*/  LOP3.LUT R3, R3, 0x7f, RZ, 0xc0, !PT ;  /* 0x0000007f03037812 */ /* 0x002fc800078ec0ff */
[----:B------:R-:W-:Y:S02]  /*23ce0*/  ISETP.NE.AND P4, PT, R3, RZ, PT ;  /* 0x000000ff0300720c */ /* 0x000fe40003f85270 */
[----:B--2---:R-:W-:Y:S02]  /*23cf0*/  LEA R6, R5, R18, 0x3 ;  /* 0x0000001205067211 */ /* 0x004fe400078e18ff */
[----:B---3--:R-:W-:-:S04]  /*23d00*/  SHF.L.U32 R8, R4, 0x1f, RZ ;  /* 0x0000001f04087819 */ /* 0x008fc800000006ff */
[----:B------:R-:W1:Y:S02]  /*23d10*/  SYNCS.PHASECHK.TRANS64.TRYWAIT P0, [R6+URZ+0x388a0], R8 ;  /* 0x0388a008060075a7 */ /* 0x000e64000800017f */
[----:B-1----:R-:W-:Y:S05]  /*23d20*/  @!P0 BRA `(.L_x_700) ;  /* 0x0000008000088947 */ /* 0x002fea0003800000 */
.L_x_882:
[----:B------:R-:W-:Y:S05]  /*23d30*/  BSYNC B2 ;  /* 0x0000000000027941 */ /* 0x000fea0003800000 */
.L_x_699:
[----:B------:R-:W-:Y:S04]  /*23d40*/  BSSY B2, `(.L_x_701) ;  /* 0x0000008000027945 */ /* 0x000fe80003800000 */
[----:B------:R-:W-:Y:S05]  /*23d50*/  @P4 BRA `(.L_x_702) ;  /* 0x0000000000184947 */ /* 0x000fea0003800000 */
[----:B0-----:R-:W2:Y:S02]  /*23d60*/  LDL R2, [R1+0x10] ;  /* 0x0000100001027983 */ /* 0x001ea40000100800 */
[----:B--2---:R-:W-:Y:S01]  /*23d70*/  LOP3.LUT P0, RZ, R2, 0x1, RZ, 0xc0, !PT ;  /* 0x0000000102ff7812 */ /* 0x004fe2000780c0ff */
[----:B------:R-:W-:-:S04]  /*23d80*/  IMAD.MOV.U32 R2, RZ, RZ, 0xa000 ;  /* 0x0000a000ff027424 */ /* 0x000fc800078e00ff */
[----:B------:R2:W-:Y:S08]  /*23d90*/  SYNCS.ARRIVE.TRANS64 RZ, [R6+URZ+0x38890], R2 ;  /* 0x0388900206ff79a7 */ /* 0x0005f0000800003f */
[----:B------:R-:W-:Y:S05]  /*23da0*/  @!P0 BRA `(.L_x_702) ;  /* 0x0000000000048947 */ /* 0x000fea0003800000 */
[----:B------:R-:W-:Y:S01]  /*23db0*/  BPT.TRAP 0x1 ;  /* 0x000000040000795c */ /* 0x000fe20000300000 */
.L_x_702:
[----:B------:R-:W-:Y:S05]  /*23dc0*/  BSYNC B2 ;  /* 0x0000000000027941 */ /* 0x000fea0003800000 */
.L_x_701:
[----:B0-2---:R-:W2:Y:S01]  /*23dd0*/  LDL R2, [R1+0x20] ;  /* 0x0000200001027983 */ /* 0x005ea20000100800 */
[----:B------:R-:W-:Y:S01]  /*23de0*/  IMAD.MOV.U32 R11, RZ, RZ, RZ ;  /* 0x000000ffff0b7224 */ /* 0x000fe200078e00ff */
[----:B------:R-:W-:Y:S01]  /*23df0*/  UIADD3 UR4, UP0, UR38, 0x570, URZ ;  /* 0x0000057026047890 */ /* 0x000fe2000ff1e03f */
[----:B------:R-:W-:Y:S01]  /*23e00*/  IMAD R3, R7, 0x50, R10 ;  /* 0x0000005007037824 */ /* 0x000fe200078e020a */
[----:B------:R-:W-:Y:S01]  /*23e10*/  PLOP3.LUT P0, PT, PT, PT, PT, 0x80, 0x0 ;  /* 0x000000000000781c */ /* 0x000fe20003f0f070 */
[----:B------:R-:W-:Y:S01]  /*23e20*/  UMOV UR6, 0x0 ;  /* 0x0000000000067882 */ /* 0x000fe20000000000 */
[----:B------:R-:W-:Y:S01]  /*23e30*/  R2UR UR10, R11 ;  /* 0x000000000b0a72ca */ /* 0x000fe200000e0000 */
[----:B------:R-:W-:Y:S01]  /*23e40*/  VIADD R3, R3, 0xffffffb0 ;  /* 0xffffffb003037836 */ /* 0x000fe20000000000 */
[----:B------:R-:W-:Y:S01]  /*23e50*/  UMOV UR7, 0x12f00000 ;  /* 0x12f0000000077882 */ /* 0x000fe20000000000 */
[----:B------:R-:W-:Y:S01]  /*23e60*/  UIADD3.X UR5, URZ, UR39, URZ, UP0, !UPT ;  /* 0x000000273f057290 */ /* 0x000fe200087fe43f */
[----:B--2---:R-:W-:Y:S01]  /*23e70*/  IMAD R5, R2, 0xa000, R18 ;  /* 0x0000a00002057824 */ /* 0x004fe200078e0212 */
[----:B------:R-:W-:-:S03]  /*23e80*/  IADD3 R2, R6, 0x38890, RZ ;  /* 0x0003889006027810 */ /* 0x000fc60007ffe0ff */
[----:B------:R-:W-:-:S07]  /*23e90*/  VIADD R4, R5, 0x24400 ;  /* 0x0002440005047836 */ /* 0x000fce0000000000 */
.L_x_703:
        /* <DEDUP_REMOVED lines=16> */
.L_x_704:
        /* <DEDUP_REMOVED lines=10> */
[----:B------:R-:W-:Y:S01]  /*24040*/  MOV R15, 0x80 ;  /* 0x00000080000f7802 */ /* 0x000fe20000000f00 */
[----:B------:R-:W-:Y:S01]  /*24050*/  VIADD R4, R5, 0x29400 ;  /* 0x0002940005047836 */ /* 0x000fe20000000000 */
[----:B------:R-:W-:Y:S01]  /*24060*/  PLOP3.LUT P0, PT, PT, PT, PT, 0x80, 0x0 ;  /* 0x000000000000781c */ /* 0x000fe20003f0f070 */
[----:B------:R-:W-:Y:S01]  /*24070*/  UMOV UR6, 0x0 ;  /* 0x0000000000067882 */ /* 0x000fe20000000000 */
[----:B------:R-:W-:Y:S01]  /*24080*/  R2UR UR10, R15 ;  /* 0x000000000f0a72ca */ /* 0x000fe200000e0000 */
[----:B------:R-:W-:-:S14]  /*24090*/  UMOV UR7, 0x12f00000 ;  /* 0x12f0000000077882 */ /* 0x000fdc0000000000 */
.L_x_705:
        /* <DEDUP_REMOVED lines=16> */
.L_x_706:
        /* <DEDUP_REMOVED lines=10> */
[----:B------:R-:W0:Y:S01]  /*24240*/  SYNCS.PHASECHK.TRANS64.TRYWAIT P0, [R6+URZ+0x388c0], R8 ;  /* 0x0388c008060075a7 */ /* 0x000e22000800017f */
[----:B------:R-:W-:Y:S04]  /*24250*/  BSSY B2, `(.L_x_707) ;  /* 0x0000002000027945 */ /* 0x000fe80003800000 */
[----:B0-----:R-:W-:Y:S05]  /*24260*/  @!P0 BRA `(.L_x_708) ;  /* 0x0000007800cc8947 */ /* 0x001fea0003800000 */
.L_x_883:
[----:B------:R-:W-:Y:S05]  /*24270*/  BSYNC B2 ;  /* 0x0000000000027941 */ /* 0x000fea0003800000 */
.L_x_707:
[----:B------:R-:W-:Y:S01]  /*24280*/  BSSY B2, `(.L_x_709) ;  /* 0x000000a000027945 */ /* 0x000fe20003800000 */
[----:B------:R-:W-:Y:S01]  /*24290*/  MOV R12, 0x0 ;  /* 0x00000000000c7802 */ /* 0x000fe20000000f00 */
[----:B------:R-:W-:Y:S02]  /*242a0*/  IMAD.MOV.U32 R13, RZ, RZ, 0x12f00000 ;  /* 0x12f00000ff0d7424 */ /* 0x000fe400078e00ff */
[----:B------:R-:W-:Y:S05]  /*242b0*/  @P4 BRA `(.L_x_710) ;  /* 0x0000000000184947 */ /* 0x000fea0003800000 */
[----:B------:R-:W2:Y:S02]  /*242c0*/  LDL R2, [R1+0x10] ;  /* 0x0000100001027983 */ /* 0x000ea40000100800 */
[----:B--2---:R-:W-:Y:S01]  /*242d0*/  LOP3.LUT P0, RZ, R2, 0x1, RZ, 0xc0, !PT ;  /* 0x0000000102ff7812 */ /* 0x004fe2000780c0ff */
[----:B------:R-:W-:-:S04]  /*242e0*/  IMAD.MOV.U32 R2, RZ, RZ, 0xa000 ;  /* 0x0000a000ff027424 */ /* 0x000fc800078e00ff */
[----:B------:R2:W-:Y:S08]  /*242f0*/  SYNCS.ARRIVE.TRANS64 RZ, [R6+URZ+0x388b0], R2 ;  /* 0x0388b00206ff79a7 */ /* 0x0005f0000800003f */
[----:B------:R-:W-:Y:S05]  /*24300*/  @!P0 BRA `(.L_x_710) ;  /* 0x0000000000048947 */ /* 0x000fea0003800000 */
[----:B------:R-:W-:Y:S01]  /*24310*/  BPT.TRAP 0x1 ;  /* 0x000000040000795c */ /* 0x000fe20000300000 */
.L_x_710:
[----:B------:R-:W-:Y:S05]  /*24320*/  BSYNC B2 ;  /* 0x0000000000027941 */ /* 0x000fea0003800000 */
.L_x_709:
[----:B------:R-:W-:Y:S01]  /*24330*/  R2UR UR10, R11 ;  /* 0x000000000b0a72ca */ /* 0x000fe200000e0000 */
[----:B------:R-:W-:Y:S01]  /*24340*/  UIADD3 UR4, UP0, UR38, 0x670, URZ ;  /* 0x0000067026047890 */ /* 0x000fe2000ff1e03f */
[----:B------:R-:W-:Y:S01]  /*24350*/  R2UR UR6, R12 ;  /* 0x000000000c0672ca */ /* 0x000fe200000e0000 */
[----:B--2---:R-:W-:Y:S01]  /*24360*/  VIADD R2, R6, 0x388b0 ;  /* 0x000388b006027836 */ /* 0x004fe20000000000 */
[----:B------:R-:W-:Y:S01]  /*24370*/  R2UR UR7, R13 ;  /* 0x000000000d0772ca */ /* 0x000fe200000e0000 */
[----:B------:R-:W-:Y:S01]  /*24380*/  UIADD3.X UR5, URZ, UR39, URZ, UP0, !UPT ;  /* 0x000000273f057290 */ /* 0x000fe200087fe43f */
[----:B------:R-:W-:Y:S02]  /*24390*/  PLOP3.LUT P0, PT, PT, PT, PT, 0x80, 0x0 ;  /* 0x000000000000781c */ /* 0x000fe40003f0f070 */
[----:B------:R-:W-:-:S11]  /*243a0*/  IADD3 R4, R5, 0x400, RZ ;  /* 0x0000040005047810 */ /* 0x000fd60007ffe0ff */
.L_x_711:
        /* <DEDUP_REMOVED lines=10> */
[----:B------:R-:W-:Y:S01]  /*24450*/  R2UR UR10, R20 ;  /* 0x00000000140a72ca */ /* 0x000fe200000e0000 */
[----:B------:R-:W-:Y:S01]  /*24460*/  VIADD R4, R5, 0x2c00 ;  /* 0x00002c0005047836 */ /* 0x000fe20000000000 */
[----:B------:R-:W-:Y:S02]  /*24470*/  R2UR UR6, R12 ;  /* 0x000000000c0672ca */ /* 0x000fe400000e0000 */
[----:B------:R-:W-:Y:S02]  /*24480*/  R2UR UR7, R13 ;  /* 0x000000000d0772ca */ /* 0x000fe400000e0000 */
[----:B------:R-:W-:-:S13]  /*24490*/  PLOP3.LUT P0, PT, PT, PT, PT, 0x80, 0x0 ;  /* 0x000000000000781c */ /* 0x000fda0003f0f070 */
.L_x_712:
        /* <DEDUP_REMOVED lines=15> */
.L_x_713:
        /* <DEDUP_REMOVED lines=15> */
.L_x_714:
        /* <DEDUP_REMOVED lines=10> */
.L_x_698:
[----:B------:R-:W-:Y:S05]  /*24720*/  BSYNC B1 ;  /* 0x0000000000017941 */ /* 0x000fea0003800000 */
.L_x_697:
[----:B01----:R-:W2:Y:S04]  /*24730*/  LDL.LU R6, [R1+0x20] ;  /* 0x0000200001067983 */ /* 0x003ea80000300800 */
[----:B------:R-:W3:Y:S01]  /*24740*/  LDL.LU R4, [R1+0x24] ;  /* 0x0000240001047983 */ /* 0x000ee20000300800 */
[----:B------:R-:W-:Y:S01]  /*24750*/  VIADD R7, R7, 0xfffffffe ;  /* 0xfffffffe07077836 */ /* 0x000fe20000000000 */
[----:B------:R-:W-:Y:S02]  /*24760*/  PLOP3.LUT P5, PT, PT, PT, PT, 0x8, 0x0 ;  /* 0x000000000000781c */ /* 0x000fe40003fae170 */
[----:B--2---:R-:W-:-:S04]  /*24770*/  IADD3 R2, R6, 0x1, RZ ;  /* 0x0000000106027810 */ /* 0x004fc80007ffe0ff */
[----:B------:R-:W-:-:S04]  /*24780*/  ISETP.NE.AND P0, PT, R2, 0x2, PT ;  /* 0x000000020200780c */ /* 0x000fc80003f05270 */
[----:B------:R-:W-:Y:S02]  /*24790*/  SEL R3, RZ, 0x1, P0 ;  /* 0x00000001ff037807 */ /* 0x000fe40000000000 */
[----:B------:R-:W-:Y:S02]  /*247a0*/  SEL R2, R2, RZ, P0 ;  /* 0x000000ff02027207 */ /* 0x000fe40000000000 */
[----:B---3--:R-:W-:Y:S02]  /*247b0*/  LOP3.LUT R4, R4, R3, RZ, 0x3c, !PT ;  /* 0x0000000304047212 */ /* 0x008fe400078e3cff */
[----:B------:R-:W-:-:S03]  /*247c0*/  ISETP.GE.AND P0, PT, R7, R9, PT ;  /* 0x000000090700720c */ /* 0x000fc60003f06270 */
[----:B------:R0:W-:Y:S04]  /*247d0*/  STL [R1+0x24], R4 ;  /* 0x0000240401007387 */ /* 0x0001e80000100800 */
[----:B------:R0:W-:Y:S06]  /*247e0*/  STL [R1+0x20], R2 ;  /* 0x0000200201007387 */ /* 0x0001ec0000100800 */
[----:B------:R-:W-:Y:S05]  /*247f0*/  @!P0 BRA `(.L_x_691) ;  /* 0x0000000800e08947 */ /* 0x000fea0003800000 */
.L_x_733:
[----:B------:R-:W-:Y:S05]  /*24800*/  YIELD ;  /* 0x0000000000007946 */ /* 0x000fea0003800000 */
[----:B------:R-:W-:Y:S04]  /*24810*/  BSSY B1, `(.L_x_715) ;  /* 0x00000aa000017945 */ /* 0x000fe80003800000 */
[----:B-1----:R-:W-:Y:S05]  /*24820*/  @!P2 BRA `(.L_x_716) ;  /* 0x0000000800a0a947 */ /* 0x002fea0003800000 */
[----:B------:R-:W2:Y:S04]  /*24830*/  LDL R3, [R1+0x20] ;  /* 0x0000200001037983 */ /* 0x000ea80000100800 */
[----:B0-----:R-:W3:Y:S01]  /*24840*/  LDL R2, [R1+0x24] ;  /* 0x0000240001027983 */ /* 0x001ee20000100800 */
[----:B------:R-:W-:Y:S01]  /*24850*/  BSSY B2, `(.L_x_717) ;  /* 0x0000005000027945 */ /* 0x000fe20003800000 */
[----:B--2---:R-:W-:Y:S01]  /*24860*/  IMAD R6, R3, 0x8, R18 ;  /* 0x0000000803067824 */ /* 0x004fe200078e0212 */
[----:B---3--:R-:W-:-:S04]  /*24870*/  SHF.L.U32 R5, R2, 0x1f, RZ ;  /* 0x0000001f02057819 */ /* 0x008fc800000006ff */
[----:B------:R-:W0:Y:S02]  /*24880*/  SYNCS.PHASECHK.TRANS64.TRYWAIT P0, [R6+URZ+0x388a0], R5 ;  /* 0x0388a005060075a7 */ /* 0x000e24000800017f */
[----:B0-----:R-:W-:Y:S05]  /*24890*/  @!P0 BRA `(.L_x_718) ;  /* 0x0000007400548947 */ /* 0x001fea0003800000 */
.L_x_884:
[----:B------:R-:W-:Y:S05]  /*248a0*/  BSYNC B2 ;  /* 0x0000000000027941 */ /* 0x000fea0003800000 */
.L_x_717:
[----:B------:R-:W1:Y:S01]  /*248b0*/  S2R R2, SR_TID.X ;  /* 0x0000000000027919 */ /* 0x000e620000002100 */
[----:B------:R-:W-:Y:S01]  /*248c0*/  BSSY B2, `(.L_x_719) ;  /* 0x000000a000027945 */ /* 0x000fe20003800000 */
[----:B-1----:R-:W-:-:S04]  /*248d0*/  LOP3.LUT R2, R2, 0x7f, RZ, 0xc0, !PT ;  /* 0x0000007f02027812 */ /* 0x002fc800078ec0ff */
[----:B------:R-:W-:-:S13]  /*248e0*/  ISETP.NE.AND P1, PT, R2, RZ, PT ;  /* 0x000000ff0200720c */ /* 0x000fda0003f25270 */
[----:B------:R-:W-:Y:S05]  /*248f0*/  @P1 BRA `(.L_x_720) ;  /* 0x0000000000181947 */ /* 0x000fea0003800000 */
[----:B------:R-:W2:Y:S02]  /*24900*/  LDL R2, [R1+0x10] ;  /* 0x0000100001027983 */ /* 0x000ea40000100800 */
[----:B--2---:R-:W-:Y:S01]  /*24910*/  LOP3.LUT P0, RZ, R2, 0x1, RZ, 0xc0, !PT ;  /* 0x0000000102ff7812 */ /* 0x004fe2000780c0ff */
[----:B------:R-:W-:-:S04]  /*24920*/  IMAD.MOV.U32 R2, RZ, RZ, 0xa000 ;  /* 0x0000a000ff027424 */ /* 0x000fc800078e00ff */
[----:B------:R1:W-:Y:S08]  /*24930*/  SYNCS.ARRIVE.TRANS64 RZ, [R6+URZ+0x38890], R2 ;  /* 0x0388900206ff79a7 */ /* 0x0003f0000800003f */
[----:B------:R-:W-:Y:S05]  /*24940*/  @!P0 BRA `(.L_x_720) ;  /* 0x0000000000048947 */ /* 0x000fea0003800000 */
[----:B------:R-:W-:Y:S01]  /*24950*/  BPT.TRAP 0x1 ;  /* 0x000000040000795c */ /* 0x000fe20000300000 */
.L_x_720:
[----:B------:R-:W-:Y:S05]  /*24960*/  BSYNC B2 ;  /* 0x0000000000027941 */ /* 0x000fea0003800000 */
.L_x_719:
[----:B-1----:R-:W2:Y:S01]  /*24970*/  LDL R2, [R1+0x20] ;  /* 0x0000200001027983 */ /* 0x002ea20000100800 */
[----:B------:R-:W-:Y:S01]  /*24980*/  MOV R11, RZ ;  /* 0x000000ff000b7202 */ /* 0x000fe20000000f00 */
[----:B------:R-:W-:Y:S01]  /*24990*/  UIADD3 UR4, UP0, UR38, 0x570, URZ ;  /* 0x0000057026047890 */ /* 0x000fe2000ff1e03f */
[----:B------:R-:W-:Y:S01]  /*249a0*/  IMAD R3, R7, 0x50, R10 ;  /* 0x0000005007037824 */ /* 0x000fe200078e020a */
[----:B------:R-:W-:Y:S01]  /*249b0*/  PLOP3.LUT P0, PT, PT, PT, PT, 0x80, 0x0 ;  /* 0x000000000000781c */ /* 0x000fe20003f0f070 */
[----:B------:R-:W-:Y:S01]  /*249c0*/  UMOV UR6, 0x0 ;  /* 0x0000000000067882 */ /* 0x000fe20000000000 */
[----:B------:R-:W-:Y:S01]  /*249d0*/  R2UR UR10, R11 ;  /* 0x000000000b0a72ca */ /* 0x000fe200000e0000 */
[----:B------:R-:W-:Y:S01]  /*249e0*/  UIADD3.X UR5, URZ, UR39, URZ, UP0, !UPT ;  /* 0x000000273f057290 */ /* 0x000fe200087fe43f */
[----:B------:R-:W-:Y:S01]  /*249f0*/  UMOV UR7, 0x12f00000 ;  /* 0x12f0000000077882 */ /* 0x000fe20000000000 */
[----:B--2---:R-:W-:Y:S02]  /*24a00*/  IMAD R4, R2, 0xa000, R18 ;  /* 0x0000a00002047824 */ /* 0x004fe400078e0212 */
[----:B------:R-:W-:-:S02]  /*24a10*/  VIADD R2, R6, 0x38890 ;  /* 0x0003889006027836 */ /* 0x000fc40000000000 */
[----:B------:R-:W-:-:S08]  /*24a20*/  VIADD R8, R4, 0x24400 ;  /* 0x0002440004087836 */ /* 0x000fd00000000000 */
.L_x_721:
        /* <DEDUP_REMOVED lines=9> */
[----:B-1----:R-:W-:Y:S05]  /*24ac0*/  @P0 BRA.U.ANY `(.L_x_721) ;  /* 0xfffffffd00d80947 */ /* 0x002fea000393ffff */
[----:B------:R-:W-:Y:S01]  /*24ad0*/  IMAD.MOV.U32 R20, RZ, RZ, 0x40 ;  /* 0x00000040ff147424 */ /* 0x000fe200078e00ff */
[----:B------:R-:W-:Y:S01]  /*24ae0*/  IADD3 R8, R4, 0x26c00, RZ ;  /* 0x00026c0004087810 */ /* 0x000fe20007ffe0ff */
[----:B------:R-:W-:Y:S01]  /*24af0*/  UMOV UR6, 0x0 ;  /* 0x0000000000067882 */ /* 0x000fe20000000000 */
[----:B------:R-:W-:Y:S01]  /*24b00*/  PLOP3.LUT P0, PT, PT, PT, PT, 0x80, 0x0 ;  /* 0x000000000000781c */ /* 0x000fe20003f0f070 */
[----:B------:R-:W-:Y:S01]  /*24b10*/  UMOV UR7, 0x12f00000 ;  /* 0x12f0000000077882 */ /* 0x000fe20000000000 */
[----:B------:R-:W-:-:S15]  /*24b20*/  R2UR UR10, R20 ;  /* 0x00000000140a72ca */ /* 0x000fde00000e0000 */
.L_x_722:
        /* <DEDUP_REMOVED lines=11> */
[----:B------:R-:W-:Y:S01]  /*24be0*/  PLOP3.LUT P0, PT, PT, PT, PT, 0x80, 0x0 ;  /* 0x000000000000781c */ /* 0x000fe20003f0f070 */
[----:B------:R-:W-:Y:S01]  /*24bf0*/  VIADD R8, R4, 0x29400 ;  /* 0x0002940004087836 */ /* 0x000fe20000000000 */
[----:B------:R-:W-:Y:S01]  /*24c00*/  UMOV UR6, 0x0 ;  /* 0x0000000000067882 */ /* 0x000fe20000000000 */
[----:B------:R-:W-:Y:S01]  /*24c10*/  UMOV UR7, 0x12f00000 ;  /* 0x12f0000000077882 */ /* 0x000fe20000000000 */
[----:B------:R-:W-:-:S15]  /*24c20*/  R2UR UR10, R15 ;  /* 0x000000000f0a72ca */ /* 0x000fde00000e0000 */
.L_x_723:
        /* <DEDUP_REMOVED lines=16> */
.L_x_724:
        /* <DEDUP_REMOVED lines=10> */
[----:B------:R-:W1:Y:S01]  /*24dd0*/  SYNCS.PHASECHK.TRANS64.TRYWAIT P0, [R6+URZ+0x388c0], R5 ;  /* 0x0388c005060075a7 */ /* 0x000e62000800017f */
[----:B------:R-:W-:Y:S04]  /*24de0*/  BSSY B2, `(.L_x_725) ;  /* 0x0000002000027945 */ /* 0x000fe80003800000 */
[----:B-1----:R-:W-:Y:S05]  /*24df0*/  @!P0 BRA `(.L_x_726) ;  /* 0x0000007000108947 */ /* 0x002fea0003800000 */
.L_x_885:
[----:B------:R-:W-:Y:S05]  /*24e00*/  BSYNC B2 ;  /* 0x0000000000027941 */ /* 0x000fea0003800000 */
.L_x_725:
[----:B------:R-:W-:Y:S01]  /*24e10*/  BSSY B2, `(.L_x_727) ;  /* 0x000000a000027945 */ /* 0x000fe20003800000 */
[----:B------:R-:W-:Y:S02]  /*24e20*/  IMAD.MOV.U32 R12, RZ, RZ, 0x0 ;  /* 0x00000000ff0c7424 */ /* 0x000fe400078e00ff */
[----:B------:R-:W-:Y:S01]  /*24e30*/  IMAD.MOV.U32 R13, RZ, RZ, 0x12f00000 ;  /* 0x12f00000ff0d7424 */ /* 0x000fe200078e00ff */
[----:B------:R-:W-:Y:S06]  /*24e40*/  @P1 BRA `(.L_x_728) ;  /* 0x0000000000181947 */ /* 0x000fec0003800000 */
[----:B------:R-:W2:Y:S02]  /*24e50*/  LDL R2, [R1+0x10] ;  /* 0x0000100001027983 */ /* 0x000ea40000100800 */
[----:B--2---:R-:W-:Y:S01]  /*24e60*/  LOP3.LUT P0, RZ, R2, 0x1, RZ, 0xc0, !PT ;  /* 0x0000000102ff7812 */ /* 0x004fe2000780c0ff */
[----:B------:R-:W-:-:S04]  /*24e70*/  IMAD.MOV.U32 R2, RZ, RZ, 0xa000 ;  /* 0x0000a000ff027424 */ /* 0x000fc800078e00ff */
[----:B------:R2:W-:Y:S08]  /*24e80*/  SYNCS.ARRIVE.TRANS64 RZ, [R6+URZ+0x388b0], R2 ;  /* 0x0388b00206ff79a7 */ /* 0x0005f0000800003f */
[----:B------:R-:W-:Y:S05]  /*24e90*/  @!P0 BRA `(.L_x_728) ;  /* 0x0000000000048947 */ /* 0x000fea0003800000 */
[----:B------:R-:W-:Y:S01]  /*24ea0*/  BPT.TRAP 0x1 ;  /* 0x000000040000795c */ /* 0x000fe20000300000 */
.L_x_728:
[----:B------:R-:W-:Y:S05]  /*24eb0*/  BSYNC B2 ;  /* 0x0000000000027941 */ /* 0x000fea0003800000 */
.L_x_727:
[----:B------:R-:W-:Y:S01]  /*24ec0*/  R2UR UR10, R11 ;  /* 0x000000000b0a72ca */ /* 0x000fe200000e0000 */
[----:B------:R-:W-:Y:S01]  /*24ed0*/  UIADD3 UR4, UP0, UR38, 0x670, URZ ;  /* 0x0000067026047890 */ /* 0x000fe2000ff1e03f */
[----:B------:R-:W-:Y:S01]  /*24ee0*/  R2UR UR6, R12 ;  /* 0x000000000c0672ca */ /* 0x000fe200000e0000 */
[----:B--2---:R-:W-:Y:S01]  /*24ef0*/  VIADD R2, R4, 0x400 ;  /* 0x0000040004027836 */ /* 0x004fe20000000000 */
[----:B------:R-:W-:Y:S01]  /*24f00*/  R2UR UR7, R13 ;  /* 0x000000000d0772ca */ /* 0x000fe200000e0000 */
[----:B------:R-:W-:Y:S01]  /*24f10*/  UIADD3.X UR5, URZ, UR39, URZ, UP0, !UPT ;  /* 0x000000273f057290 */ /* 0x000fe200087fe43f */
[----:B01----:R-:W-:Y:S02]  /*24f20*/  IADD3 R6, R6, 0x388b0, RZ ;  /* 0x000388b006067810 */ /* 0x003fe40007ffe0ff */
[----:B------:R-:W-:-:S13]  /*24f30*/  PLOP3.LUT P0, PT, PT, PT, PT, 0x80, 0x0 ;  /* 0x000000000000781c */ /* 0x000fda0003f0f070 */
.L_x_729:
        /* <DEDUP_REMOVED lines=15> */
.L_x_730:
        /* <DEDUP_REMOVED lines=15> */
.L_x_731:
        /* <DEDUP_REMOVED lines=10> */
[----:B------:R-:W-:Y:S02]  /*251c0*/  R2UR UR10, R14 ;  /* 0x000000000e0a72ca */ /* 0x000fe400000e0000 */
[----:B------:R-:W-:Y:S02]  /*251d0*/  R2UR UR6, R12 ;  /* 0x000000000c0672ca */ /* 0x000fe400000e0000 */
[----:B------:R-:W-:Y:S02]  /*251e0*/  R2UR UR7, R13 ;  /* 0x000000000d0772ca */ /* 0x000fe400000e0000 */
[----:B------:R-:W-:Y:S02]  /*251f0*/  IADD3 R4, R4, 0x7c00, RZ ;  /* 0x00007c0004047810 */ /* 0x000fe40007ffe0ff */
[----:B------:R-:W-:-:S13]  /*25200*/  PLOP3.LUT P0, PT, PT, PT, PT, 0x80, 0x0 ;  /* 0x000000000000781c */ /* 0x000fda0003f0f070 */
.L_x_732:
        /* <DEDUP_REMOVED lines=10> */
.L_x_716:
[----:B------:R-:W-:Y:S05]  /*252b0*/  BSYNC B1 ;  /* 0x0000000000017941 */ /* 0x000fea0003800000 */
.L_x_715:
[----:B0-----:R-:W2:Y:S04]  /*252c0*/  LDL.LU R2, [R1+0x20] ;  /* 0x0000200001027983 */ /* 0x001ea80000300800 */
[----:B------:R-:W3:Y:S01]  /*252d0*/  LDL.LU R5, [R1+0x24] ;  /* 0x0000240001057983 */ /* 0x000ee20000300800 */
[----:B--2---:R-:W-:-:S05]  /*252e0*/  VIADD R2, R2, 0x1 ;  /* 0x0000000102027836 */ /* 0x004fca0000000000 */
[----:B------:R-:W-:-:S04]  /*252f0*/  ISETP.NE.AND P0, PT, R2, 0x2, PT ;  /* 0x000000020200780c */ /* 0x000fc80003f05270 */
[----:B------:R-:W-:Y:S02]  /*25300*/  SEL R3, RZ, 0x1, P0 ;  /* 0x00000001ff037807 */ /* 0x000fe40000000000 */
[----:B------:R-:W-:Y:S02]  /*25310*/  SEL R2, R2, RZ, P0 ;  /* 0x000000ff02027207 */ /* 0x000fe40000000000 */
[----:B---3--:R-:W-:Y:S02]  /*25320*/  LOP3.LUT R5, R5, R3, RZ, 0x3c, !PT ;  /* 0x0000000305057212 */ /* 0x008fe400078e3cff */
[C---:B------:R-:W-:Y:S01]  /*25330*/  ISETP.GT.AND P0, PT, R7.reuse, R9, PT ;  /* 0x000000090700720c */ /* 0x040fe20003f04270 */
[----:B------:R-:W-:Y:S02]  /*25340*/  VIADD R7, R7, 0xffffffff ;  /* 0xffffffff07077836 */ /* 0x000fe40000000000 */
[----:B------:R1:W-:Y:S04]  /*25350*/  STL [R1+0x24], R5 ;  /* 0x0000240501007387 */ /* 0x0003e80000100800 */
[----:B------:R1:W-:Y:S06]  /*25360*/  STL [R1+0x20], R2 ;  /* 0x0000200201007387 */ /* 0x0003ec0000100800 */
[----:B------:R-:W-:Y:S05]  /*25370*/  @P0 BRA `(.L_x_733) ;  /* 0xfffffff400200947 */ /* 0x000fea000383ffff */
.L_x_691:
[----:B------:R-:W-:Y:S05]  /*25380*/  BSYNC B0 ;  /* 0x0000000000007941 */ /* 0x000fea0003800000 */
.L_x_690:
[----:B01----:R-:W2:Y:S04]  /*25390*/  LDL R2, [R1+0x10] ;  /* 0x0000100001027983 */ /* 0x003ea80000100800 */
[----:B------:R0:W5:Y:S01]  /*253a0*/  LDL R8, [R1+0x40] ;  /* 0x0000400001087983 */ /* 0x0001620000100800 */
[----:B------:R-:W-:Y:S05]  /*253b0*/  @!P5 WARPSYNC.ALL ;  /* 0x000000000000d948 */ /* 0x000fea0003800000 */
[----:B------:R0:W-:Y:S01]  /*253c0*/  STL [R1+0x44], RZ ;  /* 0x000044ff01007387 */ /* 0x0001e20000100800 */
[----:B------:R-:W-:Y:S01]  /*253d0*/  BSSY B0, `(.L_x_734) ;  /* 0x0000021000007945 */ /* 0x000fe20003800000 */
[----:B------:R-:W-:Y:S01]  /*253e0*/  @!P5 BAR.SYNC.DEFER_BLOCKING 0xc, 0x180 ;  /* 0x030600000000db1d */ /* 0x000fe20000010000 */
[----:B--2---:R-:W-:-:S13]  /*253f0*/  LOP3.LUT P0, RZ, R2, 0x4, RZ, 0xc0, !PT ;  /* 0x0000000402ff7812 */ /* 0x004fda000780c0ff */
[----:B0-----:R-:W-:Y:S05]  /*25400*/  @!P0 BRA `(.L_x_735) ;  /* 0x0000000000748947 */ /* 0x001fea0003800000 */
[----:B------:R-:W-:-:S13]  /*25410*/  ISETP.NE.AND P0, PT, R17, RZ, PT ;  /* 0x000000ff1100720c */ /* 0x000fda0003f05270 */
[----:B------:R-:W0:Y:S02]  /*25420*/  @!P0 LDC R17, c[0x0][0x9f0] ;  /* 0x00027c00ff118b82 */ /* 0x000e240000000800 */
[----:B0-----:R-:W-:-:S04]  /*25430*/  IABS R0, R17 ;  /* 0x0000001100007213 */ /* 0x001fc80000000000 */
[----:B------:R-:W0:Y:S08]  /*25440*/  I2F.RP R2, R0 ;  /* 0x0000000000027306 */ /* 0x000e300000209400 */
[----:B0-----:R-:W0:Y:S02]  /*25450*/  MUFU.RCP R2, R2 ;  /* 0x0000000200027308 */ /* 0x001e240000001000 */
[----:B0-----:R-:W-:-:S06]  /*25460*/  VIADD R2, R2, 0xffffffe ;  /* 0x0ffffffe02027836 */ /* 0x001fcc0000000000 */
[----:B------:R-:W0:Y:S02]  /*25470*/  F2I.FTZ.U32.TRUNC.NTZ R3, R2 ;  /* 0x0000000200037305 */ /* 0x000e24000021f000 */
[----:B0-----:R-:W-:-:S05]  /*25480*/  IADD3 R2, RZ, -R3, RZ ;  /* 0x80000003ff027210 */ /* 0x001fca0007ffe0ff */
[----:B------:R-:W-:Y:S02]  /*25490*/  IMAD R4, R2, R0, RZ ;  /* 0x0000000002047224 */ /* 0x000fe400078e02ff */
[----:B------:R-:W-:-:S04]  /*254a0*/  IMAD.MOV.U32 R2, RZ, RZ, RZ ;  /* 0x000000ffff027224 */ /* 0x000fc800078e00ff */
[----:B------:R-:W-:Y:S01]  /*254b0*/  IMAD.HI.U32 R6, R3, R4, R2 ;  /* 0x0000000403067227 */ /* 0x000fe200078e0002 */
[----:B------:R-:W-:Y:S02]  /*254c0*/  IABS R2, R17 ;  /* 0x0000001100027213 */ /* 0x000fe40000000000 */
[----:B-----5:R-:W-:-:S03]  /*254d0*/  IADD3 R4, R8, -0x1, R17 ;  /* 0xffffffff08047810 */ /* 0x020fc60007ffe011 */
        /* <DEDUP_REMOVED lines=14> */
[----:B------:R-:W-:-:S05]  /*255c0*/  @!P2 LOP3.LUT R2, RZ, R17, RZ, 0x33, !PT ;  /* 0x00000011ff02a212 */ /* 0x000fca00078e33ff */
[----:B------:R0:W-:Y:S02]  /*255d0*/  STL [R1+0x44], R2 ;  /* 0x0000440201007387 */ /* 0x0001e40000100800 */
.L_x_735:
[----:B------:R-:W-:Y:S05]  /*255e0*/  BSYNC B0 ;  /* 0x0000000000007941 */ /* 0x000fea0003800000 */
.L_x_734:
[----:B------:R-:W2:Y:S04]  /*255f0*/  LDL R0, [R1+0x44] ;  /* 0x0000440001007983 */ /* 0x000ea80000100800 */
[----:B0-----:R-:W2:Y:S01]  /*25600*/  LDL R2, [R1+0x60] ;  /* 0x0000600001027983 */ /* 0x001ea20000100800 */
[----:B------:R-:W-:Y:S01]  /*25610*/  BSSY B7, `(.L_x_736) ;  /* 0x00004d6000077945 */ /* 0x000fe20003800000 */
[----:B--2---:R-:W-:-:S05]  /*25620*/  IMAD R2, R2, R0, RZ ;  /* 0x0000000002027224 */ /* 0x004fca00078e02ff */
[----:B-----5:R-:W-:Y:S01]  /*25630*/  VIADDMNMX R0, R2, R0, R8, PT ;  /* 0x0000000002007246 */ /* 0x020fe20003800108 */
[----:B------:R0:W-:Y:S03]  /*25640*/  STL [R1+0x34], R2 ;  /* 0x0000340201007387 */ /* 0x0001e60000100800 */
[----:B------:R-:W-:Y:S01]  /*25650*/  ISETP.GT.AND P0, PT, R0, R2, PT ;  /* 0x000000020000720c */ /* 0x000fe20003f04270 */
[----:B------:R0:W-:-:S12]  /*25660*/  STL [R1+0x48], R0 ;  /* 0x0000480001007387 */ /* 0x0001d80000100800 */
[----:B0-----:R-:W-:Y:S05]  /*25670*/  @P0 BRA `(.L_x_737) ;  /* 0x00000000004c0947 */ /* 0x001fea0003800000 */
[----:B------:R-:W0:Y:S02]  /*25680*/  S2R R0, SR_TID.X ;  /* 0x0000000000007919 */ /* 0x000e240000002100 */
[----:B0-----:R-:W-:-:S04]  /*25690*/  LOP3.LUT R0, R0, 0x7f, RZ, 0xc0, !PT ;  /* 0x0000007f00007812 */ /* 0x001fc800078ec0ff */
[----:B------:R-:W-:-:S13]  /*256a0*/  ISETP.NE.AND P1, PT, R0, RZ, PT ;  /* 0x000000ff0000720c */ /* 0x000fda0003f25270 */
[----:B------:R-:W-:Y:S05]  /*256b0*/  @P1 BRA `(.L_x_738) ;  /* 0x0000004c002c1947 */ /* 0x000fea0003800000 */
[----:B------:R-:W0:Y:S01]  /*256c0*/  S2R R3, SR_LANEID ;  /* 0x0000000000037919 */ /* 0x000e220000000000 */
[----:B------:R-:W-:Y:S01]  /*256d0*/  VOTEU.ANY UR4, UPT, PT ;  /* 0x0000000000047886 */ /* 0x000fe200038e0100 */
[----:B------:R-:W1:Y:S01]  /*256e0*/  LDC.64 R4, c[0x0][0xc60] ;  /* 0x00031800ff047b82 */ /* 0x000e620000000a00 */
[----:B------:R-:W0:Y:S01]  /*256f0*/  FLO.U32 R0, UR4 ;  /* 0x0000000400007d00 */ /* 0x000e2200080e0000 */
[----:B------:R-:W-:-:S07]  /*25700*/  ULDC.64 UR6, c[0x0][0x208] ;  /* 0x0000820000067ab9 */ /* 0x000fce0000000a00 */
[----:B------:R-:W1:Y:S01]  /*25710*/  POPC R2, UR4 ;  /* 0x0000000400027d09 */ /* 0x000e620008000000 */
[----:B0-----:R-:W-:-:S13]  /*25720*/  ISETP.EQ.U32.AND P0, PT, R0, R3, PT ;  /* 0x000000030000720c */ /* 0x001fda0003f02070 */
[----:B-1----:R-:W2:Y:S01]  /*25730*/  @P0 ATOMG.E.ADD.STRONG.GPU PT, R5, desc[UR6][R4.64], R2 ;  /* 0x00000002040509a8 */ /* 0x002ea200081ee1c6 */
[----:B------:R-:W0:Y:S02]  /*25740*/  S2R R3, SR_LTMASK ;  /* 0x0000000000037919 */ /* 0x000e240000003900 */
[----:B0-----:R-:W-:-:S06]  /*25750*/  LOP3.LUT R3, R3, UR4, RZ, 0xc0, !PT ;  /* 0x0000000403037c12 */ /* 0x001fcc000f8ec0ff */
[----:B------:R-:W0:Y:S01]  /*25760*/  POPC R3, R3 ;  /* 0x0000000300037309 */ /* 0x000e220000000000 */
[----:B--2---:R-:W0:Y:S02]  /*25770*/  SHFL.IDX PT, R0, R5, R0, 0x1f ;  /* 0x00001f0005007589 */ /* 0x004e2400000e0000 */
[----:B0-----:R-:W-:-:S05]  /*25780*/  IADD3 R0, R0, UR36, R3 ;  /* 0x0000002400007c10 */ /* 0x001fca000fffe003 */
[----:B------:R0:W-:Y:S01]  /*25790*/  STL [R1], R0 ;  /* 0x0000000001007387 */ /* 0x0001e20000100800 */
[----:B------:R-:W-:Y:S05]  /*257a0*/  BRA `(.L_x_738) ;  /* 0x0000004800f07947 */ /* 0x000fea0003800000 */
.L_x_737:
[----:B------:R-:W-:Y:S01]  /*257b0*/  IADD3 R0, R18, 0x24400, RZ ;  /* 0x0002440012007810 */ /* 0x000fe20007ffe0ff */
[----:B------:R-:W-:Y:S03]  /*257c0*/  BSSY B6, `(.L_x_739) ;  /* 0x0000013000067945 */ /* 0x000fe60003800000 */
[----:B------:R-:W-:-:S13]  /*257d0*/  LOP3.LUT P0, RZ, R0, 0x3ff, RZ, 0xc0, !PT ;  /* 0x000003ff00ff7812 */ /* 0x000fda000780c0ff */
        /* <DEDUP_REMOVED lines=8> */
[----:B------:R-:W-:Y:S01]  /*25860*/  IMAD.U32 R5, RZ, RZ, UR7 ;  /* 0x00000007ff057e24 */ /* 0x000fe2000f8e00ff */
[----:B------:R-:W-:Y:S01]  /*25870*/  MOV R12, 0x1 ;  /* 0x00000001000c7802 */ /* 0x000fe20000000f00 */
[----:B------:R-:W-:Y:S02]  /*25880*/  IMAD.U32 R6, RZ, RZ, UR8 ;  /* 0x00000008ff067e24 */ /* 0x000fe4000f8e00ff */
[----:B------:R-:W-:-:S02]  /*25890*/  IMAD.U32 R10, RZ, RZ, UR4 ;  /* 0x00000004ff0a7e24 */ /* 0x000fc4000f8e00ff */
[----:B------:R-:W-:Y:S02]  /*258a0*/  IMAD.U32 R11, RZ, RZ, UR5 ;  /* 0x00000005ff0b7e24 */ /* 0x000fe4000f8e00ff */
[----:B------:R-:W-:Y:S02]  /*258b0*/  IMAD.MOV.U32 R8, RZ, RZ, 0x70 ;  /* 0x00000070ff087424 */ /* 0x000fe400078e00ff */
[----:B------:R-:W-:-:S07]  /*258c0*/  IMAD.MOV.U32 R13, RZ, RZ, RZ ;  /* 0x000000ffff0d7224 */ /* 0x000fce00078e00ff */
[----:B------:R-:W-:-:S07]  /*258d0*/  LEPC R20, `(.L_x_740) ;  /* 0x000000001014794e */ /* 0x000fce0000000000 */
[----:B0-----:R-:W-:Y:S05]  /*258e0*/  CALL.ABS.NOINC R2 ;  /* 0x0000000002007343 */ /* 0x001fea0003c00000 */
.L_x_740:
[----:B------:R-:W-:Y:S05]  /*258f0*/  BSYNC B6 ;  /* 0x0000000000067941 */ /* 0x000fea0003800000 */
.L_x_739:
        /* <DEDUP_REMOVED lines=8> */
[----:B------:R0:W1:Y:S01]  /*25980*/  LDC.64 R2, c[0x4][R17] ;  /* 0x0100000011027b82 */ /* 0x0000620000000a00 */
[----:B------:R-:W-:Y:S01]  /*25990*/  IMAD.U32 R4, RZ, RZ, UR6 ;  /* 0x00000006ff047e24 */ /* 0x000fe2000f8e00ff */
[----:B------:R-:W-:Y:S01]  /*259a0*/  MOV R5, UR7 ;  /* 0x0000000700057c02 */ /* 0x000fe20008000f00 */
[----:B------:R-:W-:Y:S01]  /*259b0*/  IMAD.U32 R6, RZ, RZ, UR8 ;  /* 0x00000008ff067e24 */ /* 0x000fe2000f8e00ff */
[----:B------:R-:W-:Y:S01]  /*259c0*/  MOV R11, UR5 ;  /* 0x00000005000b7c02 */ /* 0x000fe20008000f00 */
[----:B------:R-:W-:Y:S02]  /*259d0*/  IMAD.U32 R7, RZ, RZ, UR9 ;  /* 0x00000009ff077e24 */ /* 0x000fe4000f8e00ff */
[----:B------:R-:W-:-:S02]  /*259e0*/  IMAD.U32 R10, RZ, RZ, UR4 ;  /* 0x00000004ff0a7e24 */ /* 0x000fc4000f8e00ff */
[----:B------:R-:W-:Y:S02]  /*259f0*/  IMAD.MOV.U32 R8, RZ, RZ, 0x70 ;  /* 0x00000070ff087424 */ /* 0x000fe400078e00ff */
[----:B------:R-:W-:Y:S02]  /*25a00*/  IMAD.MOV.U32 R12, RZ, RZ, 0x1 ;  /* 0x00000001ff0c7424 */ /* 0x000fe400078e00ff */
[----:B0-----:R-:W-:-:S07]  /*25a10*/  IMAD.MOV.U32 R13, RZ, RZ, RZ ;  /* 0x000000ffff0d7224 */ /* 0x001fce00078e00ff */
[----:B------:R-:W-:-:S07]  /*25a20*/  LEPC R20, `(.L_x_743) ;  /* 0x000000001014794e */ /* 0x000fce0000000000 */
[----:B-1----:R-:W-:Y:S05]  /*25a30*/  CALL.ABS.NOINC R2 ;  /* 0x0000000002007343 */ /* 0x002fea0003c00000 */
.L_x_743:
[----:B------:R0:W1:Y:S01]  /*25a40*/  LDC.64 R2, c[0x4][R17] ;  /* 0x0100000011027b82 */ /* 0x0000620000000a00 */
[----:B------:R-:W-:Y:S01]  /*25a50*/  ULDC.64 UR4, c[0x4][0x1b8] ;  /* 0x01006e0000047ab9 */ /* 0x000fe20000000a00 */
[----:B------:R-:W-:Y:S01]  /*25a60*/  ULDC.64 UR6, c[0x4][0x1c0] ;  /* 0x0100700000067ab9 */ /* 0x000fe20000000a00 */
[----:B------:R-:W-:Y:S01]  /*25a70*/  ULDC.64 UR8, c[0x4][0x128] ;  /* 0x01004a0000087ab9 */ /* 0x000fe20000000a00 */
[----:B------:R-:W-:Y:S01]  /*25a80*/  MOV R4, UR4 ;  /* 0x0000000400047c02 */ /* 0x000fe20008000f00 */
[----:B------:R-:W-:Y:S01]  /*25a90*/  IMAD.U32 R5, RZ, RZ, UR5 ;  /* 0x00000005ff057e24 */ /* 0x000fe2000f8e00ff */
[----:B------:R-:W-:Y:S01]  /*25aa0*/  MOV R10, UR8 ;  /* 0x00000008000a7c02 */ /* 0x000fe20008000f00 */
[----:B------:R-:W-:Y:S01]  /*25ab0*/  IMAD.U32 R6, RZ, RZ, UR6 ;  /* 0x00000006ff067e24 */ /* 0x000fe2000f8e00ff */
[----:B------:R-:W-:Y:S01]  /*25ac0*/  MOV R13, RZ ;  /* 0x000000ff000d7202 */ /* 0x000fe20000000f00 */
[----:B------:R-:W-:Y:S02]  /*25ad0*/  IMAD.U32 R7, RZ, RZ, UR7 ;  /* 0x00000007ff077e24 */ /* 0x000fe4000f8e00ff */
[----:B------:R-:W-:-:S02]  /*25ae0*/  IMAD.U32 R11, RZ, RZ, UR9 ;  /* 0x00000009ff0b7e24 */ /* 0x000fc4000f8e00ff */
[----:B------:R-:W-:Y:S02]  /*25af0*/  IMAD.MOV.U32 R8, RZ, RZ, 0x70 ;  /* 0x00000070ff087424 */ /* 0x000fe400078e00ff */
[----:B0-----:R-:W-:-:S07]  /*25b00*/  IMAD.MOV.U32 R12, RZ, RZ, 0x1 ;  /* 0x00000001ff0c7424 */ /* 0x001fce00078e00ff */
[----:B------:R-:W-:-:S07]  /*25b10*/  LEPC R20, `(.L_x_742) ;  /* 0x000000001014794e */ /* 0x000fce0000000000 */
[----:B-1----:R-:W-:Y:S05]  /*25b20*/  CALL.ABS.NOINC R2 ;  /* 0x0000000002007343 */ /* 0x002fea0003c00000 */
.L_x_742:
[----:B------:R-:W-:Y:S05]  /*25b30*/  BSYNC B6 ;  /* 0x0000000000067941 */ /* 0x000fea0003800000 */
.L_x_741:
[----:B------:R-:W2:Y:S01]  /*25b40*/  LDL.LU R2, [R1+0x28] ;  /* 0x0000280001027983 */ /* 0x000ea20000300800 */
[----:B------:R-:W-:-:S03]  /*25b50*/  ULDC.64 UR4, c[0x0][0x9f8] ;  /* 0x00027e0000047ab9 */ /* 0x000fc60000000a00 */
[----:B------:R-:W3:Y:S04]  /*25b60*/  LDL.LU R0, [R1+0x3c] ;  /* 0x00003c0001007983 */ /* 0x000ee80000300800 */
[----:B------:R-:W4:Y:S01]  /*25b70*/  LDL R7, [R1+0x14] ;  /* 0x0000140001077983 */ /* 0x000f220000100800 */
[----:B------:R-:W-:Y:S01]  /*25b80*/  ISETP.NE.U32.AND P0, PT, RZ, UR4, PT ;  /* 0x00000004ff007c0c */ /* 0x000fe2000bf05070 */
[----:B------:R-:W-:Y:S02]  /*25b90*/  ULDC.64 UR6, c[0x0][0x208] ;  /* 0x0000820000067ab9 */ /* 0x000fe40000000a00 */
[----:B------:R-:W5:Y:S01]  /*25ba0*/  LDL R17, [R1+0x48] ;  /* 0x0000480001117983 */ /* 0x000f620000100800 */
[----:B------:R-:W-:-:S13]  /*25bb0*/  ISETP.NE.AND.EX P0, PT, RZ, UR5, PT, P0 ;  /* 0x00000005ff007c0c */ /* 0x000fda000bf05300 */
[----:B--2---:R-:W-:-:S04]  /*25bc0*/  @P0 IADD3 R2, P1, R2, UR4, RZ ;  /* 0x0000000402020c10 */ /* 0x004fc8000ff3e0ff */
[----:B---3--:R-:W-:Y:S01]  /*25bd0*/  @P0 IADD3.X R3, R0, UR5, RZ, P1, !PT ;  /* 0x0000000500030c10 */ /* 0x008fe20008ffe4ff */
[----:B------:R-:W-:-:S04]  /*25be0*/  ULDC.64 UR4, c[0x0][0xa08] ;  /* 0x0002820000047ab9 */ /* 0x000fc80000000a00 */
[----:B----4-:R0:W2:Y:S02]  /*25bf0*/  @P0 LDG.E R7, desc[UR6][R2.64] ;  /* 0x0000000602070981 */ /* 0x0100a4000c1e1900 */
[----:B0-----:R-:W0:Y:S01]  /*25c00*/  LDC.64 R2, c[0x0][0x418] ;  /* 0x00010600ff027b82 */ /* 0x001e220000000a00 */
[----:B-----5:R-:W-:Y:S01]  /*25c10*/  VIADD R0, R17, 0xffffffff ;  /* 0xffffffff11007836 */ /* 0x020fe20000000000 */
[----:B--2---:R-:W-:Y:S01]  /*25c20*/  SHF.R.S32.HI R8, RZ, 0x1f, R7 ;  /* 0x0000001fff087819 */ /* 0x004fe20000011407 */
[----:B------:R1:W-:Y:S04]  /*25c30*/  @P0 STL [R1+0x14], R7 ;  /* 0x0000140701000387 */ /* 0x0003e80000100800 */
[----:B------:R1:W-:Y:S01]  /*25c40*/  STL [R1+0x28], R8 ;  /* 0x0000280801007387 */ /* 0x0003e20000100800 */
[----:B0-----:R-:W-:Y:S01]  /*25c50*/  LOP3.LUT P0, RZ, R2, UR4, RZ, 0xfc, !PT ;  /* 0x0000000402ff7c12 */ /* 0x001fe2000f80fcff */
[----:B------:R-:W-:-:S03]  /*25c60*/  UMOV UR4, 0xffffffff ;  /* 0xffffffff00047882 */ /* 0x000fc60000000000 */
[----:B------:R-:W-:-:S04]  /*25c70*/  LOP3.LUT P0, RZ, R3, UR5, RZ, 0xfc, P0 ;  /* 0x0000000503ff7c12 */ /* 0x000fc8000800fcff */
[----:B------:R-:W-:Y:S01]  /*25c80*/  SEL R17, R7, RZ, !P0 ;  /* 0x000000ff07117207 */ /* 0x000fe20004000000 */
[----:B-1----:R-:W-:Y:S08]  /*25c90*/  BRA.DIV UR4, `(.L_x_744) ;  /* 0x00000062047c7947 */ /* 0x002ff0000b800000 */
[----:B------:R-:W0:Y:S02]  /*25ca0*/  S2R R4, SR_TID.X ;  /* 0x0000000000047919 */ /* 0x000e240000002100 */
[----:B0-----:R-:W-:-:S04]  /*25cb0*/  SHF.R.U32.HI R4, RZ, 0x5, R4 ;  /* 0x00000005ff047819 */ /* 0x001fc80000011604 */
[----:B------:R-:W-:-:S05]  /*25cc0*/  LOP3.LUT R4, R4, 0x3, RZ, 0xc0, !PT ;  /* 0x0000000304047812 */ /* 0x000fca00078ec0ff */
[----:B------:R0:W1:Y:S02]  /*25cd0*/  SHFL.IDX PT, R14, R4, RZ, 0x1f ;  /* 0x00001fff040e7589 */ /* 0x00006400000e0000 */
.L_x_888:
[----:B0-----:R-:W2:Y:S01]  /*25ce0*/  LDL.LU R4, [R1+0x10] ;  /* 0x0000100001047983 */ /* 0x001ea20000300800 */
[----:B------:R-:W-:Y:S02]  /*25cf0*/  PLOP3.LUT P1, PT, PT, PT, PT, 0x8, 0x0 ;  /* 0x000000000000781c */ /* 0x000fe40003f2e170 */
[----:B-1----:R-:W-:Y:S01]  /*25d00*/  ISETP.NE.AND P0, PT, R14, RZ, PT ;  /* 0x000000ff0e00720c */ /* 0x002fe20003f05270 */
[----:B------:R0:W-:Y:S01]  /*25d10*/  STL [R1+0x8], R0 ;  /* 0x0000080001007387 */ /* 0x0001e20000100800 */
[----:B--2---:R-:W-:-:S09]  /*25d20*/  LOP3.LUT R4, R4, 0xfffffffb, RZ, 0xc0, !PT ;  /* 0xfffffffb04047812 */ /* 0x004fd200078ec0ff */
[----:B------:R-:W-:-:S05]  /*25d30*/  @P1 LOP3.LUT R4, R4, 0x4, RZ, 0xfc, !PT ;  /* 0x0000000404041812 */ /* 0x000fca00078efcff */
[----:B------:R0:W-:Y:S01]  /*25d40*/  STL [R1+0x10], R4 ;  /* 0x0000100401007387 */ /* 0x0001e20000100800 */
[----:B------:R-:W-:Y:S05]  /*25d50*/  @P0 BRA `(.L_x_745) ;  /* 0x0000000400440947 */ /* 0x000fea0003800000 */
[----:B------:R-:W-:-:S03]  /*25d60*/  UMOV UR4, 0xffffffff ;  /* 0xffffffff00047882 */ /* 0x000fc60000000000 */
[----:B------:R-:W-:Y:S05]  /*25d70*/  BRA.DIV UR4, `(.L_x_746) ;  /* 0x0000006204787947 */ /* 0x000fea000b800000 */
[----:B------:R-:W-:-:S13]  /*25d80*/  ELECT P6, URZ, PT ;  /* 0x00000000003f782f */ /* 0x000fda00038c0000 */
.L_x_891:
[----:B------:R-:W-:Y:S05]  /*25d90*/  @!P6 BRA `(.L_x_745) ;  /* 0x000000040034e947 */ /* 0x000fea0003800000 */
[----:B------:R-:W-:-:S04]  /*25da0*/  ISETP.NE.U32.AND P0, PT, R2, RZ, PT ;  /* 0x000000ff0200720c */ /* 0x000fc80003f05070 */
[----:B------:R-:W-:-:S13]  /*25db0*/  ISETP.NE.AND.EX P0, PT, R3, RZ, PT, P0 ;  /* 0x000000ff0300720c */ /* 0x000fda0003f05300 */
[----:B------:R-:W-:Y:S05]  /*25dc0*/  @!P0 BRA `(.L_x_747) ;  /* 0x0000000000548947 */ /* 0x000fea0003800000 */
[----:B------:R-:W1:Y:S01]  /*25dd0*/  LDC R6, c[0x0][0x43c] ;  /* 0x00010f00ff067b82 */ /* 0x000e620000000800 */
[----:B------:R-:W-:Y:S01]  /*25de0*/  IMAD.MOV.U32 R9, RZ, RZ, R0 ;  /* 0x000000ffff097224 */ /* 0x000fe200078e0000 */
[----:B------:R-:W-:Y:S01]  /*25df0*/  ULDC.64 UR4, c[0x0][0x428] ;  /* 0x00010a0000047ab9 */ /* 0x000fe20000000a00 */
[----:B------:R-:W-:Y:S02]  /*25e00*/  ULDC.64 UR6, c[0x0][0x208] ;  /* 0x0000820000067ab9 */ /* 0x000fe40000000a00 */
[----:B0-----:R-:W-:Y:S01]  /*25e10*/  IMAD.MOV.U32 R0, RZ, RZ, R9 ;  /* 0x000000ffff007224 */ /* 0x001fe200078e0009 */
[----:B-1----:R-:W-:-:S13]  /*25e20*/  ISETP.NE.AND P0, PT, R6, 0x1, PT ;  /* 0x000000010600780c */ /* 0x002fda0003f05270 */
[----:B------:R-:W0:Y:S02]  /*25e30*/  @P0 LDC.64 R4, c[0x0][0x440] ;  /* 0x00011000ff040b82 */ /* 0x000e240000000a00 */
[----:B0-----:R-:W-:-:S05]  /*25e40*/  @P0 IMAD.HI.U32 R4, R9, R4, RZ ;  /* 0x0000000409040227 */ /* 0x001fca00078e00ff */
[----:B------:R-:W-:-:S04]  /*25e50*/  @P0 SHF.R.U32.HI R0, RZ, R5, R4 ;  /* 0x00000005ff000219 */ /* 0x000fc80000011604 */
[----:B------:R-:W-:Y:S02]  /*25e60*/  IADD3 R4, -R0, RZ, RZ ;  /* 0x000000ff00047210 */ /* 0x000fe40007ffe1ff */
[----:B------:R-:W-:-:S03]  /*25e70*/  SHF.R.S32.HI R5, RZ, 0x1f, R0 ;  /* 0x0000001fff057819 */ /* 0x000fc60000011400 */
        /* <DEDUP_REMOVED lines=10> */
.L_x_747:
[----:B-1----:R-:W2:Y:S01]  /*25f20*/  LDL R2, [R1+0x18] ;  /* 0x0000180001027983 */ /* 0x002ea20000100800 */
[----:B0-----:R-:W-:Y:S01]  /*25f30*/  IMAD R0, R19, 0x8, R18 ;  /* 0x0000000813007824 */ /* 0x001fe200078e0212 */
[----:B--2---:R-:W-:-:S04]  /*25f40*/  SHF.L.U32 R2, R2, 0x1f, RZ ;  /* 0x0000001f02027819 */ /* 0x004fc800000006ff */
[----:B------:R-:W0:Y:S02]  /*25f50*/  SYNCS.PHASECHK.TRANS64.TRYWAIT P0, [R0+URZ+0x38840], R2 ;  /* 0x03884002000075a7 */ /* 0x000e24000800017f */
[----:B0-----:R-:W-:Y:S05]  /*25f60*/  @!P0 BRA `(.L_x_748) ;  /* 0x00000060001c8947 */ /* 0x001fea0003800000 */
.L_x_892:
[----:B------:R1:W5:Y:S01]  /*25f70*/  LDL R3, [R1+0x10] ;  /* 0x0000100001037983 */ /* 0x0003620000100800 */
[----:B------:R-:W2:Y:S02]  /*25f80*/  S2R R4, SR_TID.X ;  /* 0x0000000000047919 */ /* 0x000ea40000002100 */
[----:B--2---:R-:W-:-:S04]  /*25f90*/  LOP3.LUT R4, R4, 0x7f, RZ, 0xc0, !PT ;  /* 0x0000007f04047812 */ /* 0x004fc800078ec0ff */
[----:B------:R-:W-:-:S13]  /*25fa0*/  ISETP.NE.AND P0, PT, R4, RZ, PT ;  /* 0x000000ff0400720c */ /* 0x000fda0003f05270 */
[----:B-1----:R-:W-:Y:S05]  /*25fb0*/  @P0 BRA `(.L_x_749) ;  /* 0x0000000000140947 */ /* 0x002fea0003800000 */
[----:B-----5:R-:W-:Y:S02]  /*25fc0*/  LOP3.LUT P1, RZ, R3, 0x1, RZ, 0xc0, !PT ;  /* 0x0000000103ff7812 */ /* 0x020fe4000782c0ff */
[----:B0-----:R-:W-:-:S04]  /*25fd0*/  MOV R2, 0xa000 ;  /* 0x0000a00000027802 */ /* 0x001fc80000000f00 */
[----:B------:R1:W-:Y:S07]  /*25fe0*/  SYNCS.ARRIVE.TRANS64 RZ, [R0+URZ+0x38830], R2 ;  /* 0x0388300200ff79a7 */ /* 0x0003ee000800003f */
[----:B------:R-:W-:Y:S05]  /*25ff0*/  @!P1 BRA `(.L_x_749) ;  /* 0x0000000000049947 */ /* 0x000fea0003800000 */
[----:B------:R-:W-:Y:S01]  /*26000*/  BPT.TRAP 0x1 ;  /* 0x000000040000795c */ /* 0x000fe20000300000 */
.L_x_749:
[----:B------:R-:W2:Y:S04]  /*26010*/  LDL R4, [R1+0x8] ;  /* 0x0000080001047983 */ /* 0x000ea80000100800 */
[----:B01----:R-:W3:Y:S01]  /*26020*/  LDL R2, [R1+0x1c] ;  /* 0x00001c0001027983 */ /* 0x003ee20000100800 */
        /* <DEDUP_REMOVED lines=9> */
[----:B------:R-:W-:Y:S01]  /*260c0*/  PLOP3.LUT P0, PT, PT, PT, PT, 0x80, 0x0 ;  /* 0x000000000000781c */ /* 0x000fe20003f0f070 */
[----:B------:R-:W-:Y:S01]  /*260d0*/  UMOV UR17, 0x40 ;  /* 0x0000004000117882 */ /* 0x000fe20000000000 */
[----:B------:R-:W-:-:S02]  /*260e0*/  LOP3.LUT R3, R3, 0xfffffffb, RZ, 0xc0, !PT ;  /* 0xfffffffb03037812 */ /* 0x000fc400078ec0ff */
[----:B------:R-:W-:-:S07]  /*260f0*/  UIADD3 UR9, UR9, 0x38830, URZ ;  /* 0x0003883009097890 */ /* 0x000fce000fffe03f */
[----:B------:R-:W-:Y:S02]  /*26100*/  UIADD3 UR8, UR14, 0x24400, URZ ;  /* 0x000244000e087890 */ /* 0x000fe4000fffe03f */
[----:B------:R-:W-:Y:S01]  /*26110*/  UIADD3 UR15, UR14, 0x26c00, URZ ;  /* 0x00026c000e0f7890 */ /* 0x000fe2000fffe03f */
[----:B------:R-:W-:Y:S01]  /*26120*/  @P0 LOP3.LUT R3, R3, 0x4, RZ, 0xfc, !PT ;  /* 0x0000000403030812 */ /* 0x000fe200078efcff */
[----:B------:R-:W-:Y:S02]  /*26130*/  UIADD3 UR16, UR14, 0x29400, URZ ;  /* 0x000294000e107890 */ /* 0x000fe4000fffe03f */
[----:B------:R-:W-:Y:S02]  /*26140*/  UIADD3 UR14, UR14, 0x2bc00, URZ ;  /* 0x0002bc000e0e7890 */ /* 0x000fe4000fffe03f */
[----:B------:R1:W-:Y:S01]  /*26150*/  STL [R1+0x10], R3 ;  /* 0x0000100301007387 */ /* 0x0003e20000100800 */
[----:B--2---:R-:W-:Y:S02]  /*26160*/  R2UR UR11, R4 ;  /* 0x00000000040b72ca */ /* 0x004fe400000e0000 */
[----:B---3--:R-:W-:-:S13]  /*26170*/  R2UR UR5, R2 ;  /* 0x00000000020572ca */ /* 0x008fda00000e0000 */
[----:B------:R-:W-:Y:S02]  /*26180*/  UIMAD UR11, UR11, 0x50, UR5 ;  /* 0x000000500b0b78a4 */ /* 0x000fe4000f8e0205 */
[----:B------:R-:W-:-:S09]  /*26190*/  UIADD3.X UR5, URZ, UR39, URZ, UP0, !UPT ;  /* 0x000000273f057290 */ /* 0x000fd200087fe43f */
[----:B------:R0:W-:Y:S02]  /*261a0*/  UTMALDG.4D [UR8], [UR4], desc[UR6] ;  /* 0x00000608040075b4 */ /* 0x0001e40008019000 */
[----:B0-----:R-:W-:Y:S01]  /*261b0*/  UMOV UR8, UR15 ;  /* 0x0000000f00087c82 */ /* 0x001fe20008000000 */
[----:B------:R-:W-:Y:S01]  /*261c0*/  UMOV UR10, UR17 ;  /* 0x00000011000a7c82 */ /* 0x000fe20008000000 */
[----:B------:R-:W-:Y:S01]  /*261d0*/  UMOV UR15, 0x80 ;  /* 0x00000080000f7882 */ /* 0x000fe20000000000 */
[----:B------:R0:W-:Y:S02]  /*261e0*/  UTMALDG.4D [UR8], [UR4], desc[UR6] ;  /* 0x00000608040075b4 */ /* 0x0001e40008019000 */
[----:B0-----:R-:W-:Y:S01]  /*261f0*/  UMOV UR8, UR16 ;  /* 0x0000001000087c82 */ /* 0x001fe20008000000 */
[----:B------:R-:W-:Y:S01]  /*26200*/  UMOV UR10, UR15 ;  /* 0x0000000f000a7c82 */ /* 0x000fe20008000000 */
[----:B------:R-:W-:Y:S01]  /*26210*/  UMOV UR15, 0xc0 ;  /* 0x000000c0000f7882 */ /* 0x000fe20000000000 */
[----:B------:R0:W-:Y:S02]  /*26220*/  UTMALDG.4D [UR8], [UR4], desc[UR6] ;  /* 0x00000608040075b4 */ /* 0x0001e40008019000 */
[----:B0-----:R-:W-:Y:S01]  /*26230*/  UMOV UR8, UR14 ;  /* 0x0000000e00087c82 */ /* 0x001fe20008000000 */
[----:B------:R-:W-:-:S02]  /*26240*/  UMOV UR10, UR15 ;  /* 0x0000000f000a7c82 */ /* 0x000fc40008000000 */
[----:B------:R1:W-:Y:S02]  /*26250*/  UTMALDG.4D [UR8], [UR4], desc[UR6] ;  /* 0x00000608040075b4 */ /* 0x0003e40008019000 */
[----:B-1----:R-:W-:Y:S01]  /*26260*/  NOP ;  /* 0x0000000000007918 */ /* 0x002fe20000000000 */
.L_x_745:
[----:B------:R-:W2:Y:S04]  /*26270*/  LDL.LU R3, [R1+0x4c] ;  /* 0x00004c0001037983 */ /* 0x000ea80000300800 */
[----:B------:R-:W3:Y:S04]  /*26280*/  LDL.LU R5, [R1+0x38] ;  /* 0x0000380001057983 */ /* 0x000ee80000300800 */
[----:B0-----:R-:W4:Y:S01]  /*26290*/  LDL.LU R4, [R1+0x58] ;  /* 0x0000580001047983 */ /* 0x001f220000300800 */
        /* <DEDUP_REMOVED lines=21> */
[----:B0-----:R-:W-:Y:S01]  /*263f0*/  MOV R2, 0x0 ;  /* 0x0000000000027802 */ /* 0x001fe20000000f00 */
[----:B------:R-:W-:Y:S01]  /*26400*/  ULDC.64 UR4, c[0x4][0x1b8] ;  /* 0x01006e0000047ab9 */ /* 0x000fe20000000a00 */
[----:B------:R-:W-:Y:S01]  /*26410*/  ULDC.64 UR6, c[0x4][0x1c0] ;  /* 0x0100700000067ab9 */ /* 0x000fe20000000a00 */
[----:B------:R-:W-:Y:S01]  /*26420*/  ULDC.64 UR8, c[0x4][0x130] ;  /* 0x01004c0000087ab9 */ /* 0x000fe20000000a00 */
[----:B------:R-:W-:Y:S01]  /*26430*/  IMAD.U32 R4, RZ, RZ, UR4 ;  /* 0x00000004ff047e24 */ /* 0x000fe2000f8e00ff */
[----:B------:R-:W-:Y:S01]  /*26440*/  MOV R5, UR5 ;  /* 0x0000000500057c02 */ /* 0x000fe20008000f00 */
        /* <DEDUP_REMOVED lines=10> */
.L_x_751:
[----:B------:R-:W-:Y:S05]  /*264f0*/  BSYNC B6 ;  /* 0x0000000000067941 */ /* 0x000fea0003800000 */
.L_x_750:
[----:B0-----:R-:W2:Y:S01]  /*26500*/  LDL.LU R0, [R1+0x4c] ;  /* 0x00004c0001007983 */ /* 0x001ea20000300800 */
[----:B------:R-:W-:Y:S01]  /*26510*/  ULDC.64 UR4, c[0x0][0x2d8] ;  /* 0x0000b60000047ab9 */ /* 0x000fe20000000a00 */
[----:B------:R-:W0:Y:S02]  /*26520*/  LDC R8, c[0x0][0x448] ;  /* 0x00011200ff087b82 */ /* 0x000e240000000800 */
[----:B------:R-:W3:Y:S04]  /*26530*/  LDL.LU R5, [R1+0x3c] ;  /* 0x00003c0001057983 */ /* 0x000ee80000300800 */
[----:B------:R-:W3:Y:S04]  /*26540*/  LDL.LU.64 R2, [R1+0x50] ;  /* 0x0000500001027983 */ /* 0x000ee80000300a00 */
[----:B------:R-:W4:Y:S01]  /*26550*/  LDL.LU R4, [R1+0x38] ;  /* 0x0000380001047983 */ /* 0x000f220000300800 */
[----:B0-----:R-:W-:-:S13]  /*26560*/  ISETP.NE.AND P0, PT, R8, 0x1, PT ;  /* 0x000000010800780c */ /* 0x001fda0003f05270 */
[----:B------:R-:W0:Y:S01]  /*26570*/  @P0 LDC R7, c[0x0][0x450] ;  /* 0x00011400ff070b82 */ /* 0x000e220000000800 */
[----:B---3--:R-:W-:Y:S02]  /*26580*/  MOV R3, R5 ;  /* 0x0000000500037202 */ /* 0x008fe40000000f00 */
[----:B------:R-:W3:Y:S01]  /*26590*/  LDL.LU R5, [R1+0x4] ;  /* 0x0000040001057983 */ /* 0x000ee20000300800 */
[C---:B------:R-:W-:Y:S01]  /*265a0*/  IMAD.WIDE.U32 R2, R16.reuse, UR4, R2 ;  /* 0x0000000410027c25 */ /* 0x040fe2000f8e0002 */
[----:B------:R-:W1:Y:S03]  /*265b0*/  S2R R10, SR_TID.X ;  /* 0x00000000000a7919 */ /* 0x000e660000002100 */
[----:B------:R-:W-:Y:S01]  /*265c0*/  IMAD R3, R16, UR5, R3 ;  /* 0x0000000510037c24 */ /* 0x000fe2000f8e0203 */
[----:B------:R-:W-:Y:S01]  /*265d0*/  ULDC.64 UR4, c[0x0][0x2e0] ;  /* 0x0000b80000047ab9 */ /* 0x000fe20000000a00 */
[----:B------:R-:W5:Y:S01]  /*265e0*/  S2R R9, SR_TID.X ;  /* 0x0000000000097919 */ /* 0x000f620000002100 */
[----:B--2---:R-:W-:-:S02]  /*265f0*/  IMAD R0, R0, UR4, RZ ;  /* 0x0000000400007c24 */ /* 0x004fc4000f8e02ff */
[----:B----4-:R-:W-:-:S04]  /*26600*/  IMAD.WIDE.U32 R2, R4, UR4, R2 ;  /* 0x0000000404027c25 */ /* 0x010fc8000f8e0002 */
[----:B------:R-:W-:Y:S01]  /*26610*/  IMAD R0, R4, UR5, R0 ;  /* 0x0000000504007c24 */ /* 0x000fe2000f8e0200 */
[----:B------:R-:W-:Y:S01]  /*26620*/  ULDC.64 UR4, c[0x0][0x2d0] ;  /* 0x0000b40000047ab9 */ /* 0x000fe20000000a00 */
[----:B------:R-:W2:Y:S02]  /*26630*/  S2R R4, SR_TID.X ;  /* 0x0000000000047919 */ /* 0x000ea40000002100 */
[----:B------:R-:W-:Y:S02]  /*26640*/  IMAD.IADD R3, R3, 0x1, R0 ;  /* 0x0000000103037824 */ /* 0x000fe400078e0200 */
[----:B-1----:R-:W-:-:S05]  /*26650*/  IMAD.SHL.U32 R10, R10, 0x8, RZ ;  /* 0x000000080a0a7824 */ /* 0x002fca00078e00ff */
[----:B------:R-:W-:Y:S02]  /*26660*/  LOP3.LUT R10, R10, 0x38, RZ, 0xc0, !PT ;  /* 0x000000380a0a7812 */ /* 0x000fe400078ec0ff */
[----:B-----5:R-:W-:Y:S02]  /*26670*/  SHF.L.U32 R9, R9, 0x3, RZ ;  /* 0x0000000309097819 */ /* 0x020fe400000006ff */
[C---:B------:R-:W-:Y:S02]  /*26680*/  LOP3.LUT R12, R10.reuse, 0x40, RZ, 0xfc, !PT ;  /* 0x000000400a0c7812 */ /* 0x040fe400078efcff */
[----:B------:R-:W-:Y:S02]  /*26690*/  LOP3.LUT R11, R10, 0x80, RZ, 0xfc, !PT ;  /* 0x000000800a0b7812 */ /* 0x000fe400078efcff */
[----:B------:R-:W-:Y:S02]  /*266a0*/  LOP3.LUT R9, R9, 0x38, RZ, 0xc0, !PT ;  /* 0x0000003809097812 */ /* 0x000fe400078ec0ff */
[----:B--2---:R-:W-:-:S02]  /*266b0*/  LOP3.LUT R4, R4, 0x7f, RZ, 0xc0, !PT ;  /* 0x0000007f04047812 */ /* 0x004fc400078ec0ff */
[----:B------:R-:W-:Y:S02]  /*266c0*/  LOP3.LUT R10, R10, 0xc0, RZ, 0xfc, !PT ;  /* 0x000000c00a0a7812 */ /* 0x000fe400078efcff */
[----:B------:R-:W-:Y:S02]  /*266d0*/  SHF.R.U32.HI R6, RZ, 0x3, R4 ;  /* 0x00000003ff067819 */ /* 0x000fe40000011604 */
[----:B------:R-:W1:Y:S02]  /*266e0*/  S2R R4, SR_TID.X ;  /* 0x0000000000047919 */ /* 0x000e640000002100 */
[----:B-1----:R-:W-:-:S05]  /*266f0*/  IMAD.SHL.U32 R4, R4, 0x10, RZ ;  /* 0x0000001004047824 */ /* 0x002fca00078e00ff */
[----:B------:R-:W-:Y:S02]  /*26700*/  LOP3.LUT R4, R6, 0x70, R4, 0xf8, !PT ;  /* 0x0000007006047812 */ /* 0x000fe400078ef804 */
[----:B------:R-:W1:Y:S01]  /*26710*/  @P0 LDC R6, c[0x0][0x44c] ;  /* 0x00011300ff060b82 */ /* 0x000e620000000800 */
[----:B---3--:R-:W-:-:S05]  /*26720*/  IMAD.SHL.U32 R5, R5, 0x80, RZ ;  /* 0x0000008005057824 */ /* 0x008fca00078e00ff */
[----:B------:R-:W-:-:S04]  /*26730*/  LOP3.LUT R4, R4, R5, RZ, 0xfc, !PT ;  /* 0x0000000504047212 */ /* 0x000fc800078efcff */
[----:B------:R-:W-:Y:S01]  /*26740*/  MOV R0, R4 ;  /* 0x0000000400007202 */ /* 0x000fe20000000f00 */
[----:B-1----:R-:W-:-:S05]  /*26750*/  @P0 IMAD.HI.U32 R6, R4, R6, RZ ;  /* 0x0000000604060227 */ /* 0x002fca00078e00ff */
[----:B0-----:R-:W-:-:S05]  /*26760*/  @P0 SHF.R.U32.HI R0, RZ, R7, R6 ;  /* 0x00000007ff000219 */ /* 0x001fca0000011606 */
        /* <DEDUP_REMOVED lines=10> */
[----:B------:R-:W-:-:S04]  /*26810*/  IMAD R0, R0, UR4, RZ ;  /* 0x0000000400007c24 */ /* 0x000fc8000f8e02ff */
[----:B------:R-:W-:Y:S01]  /*26820*/  IMAD R4, R4, UR5, R0 ;  /* 0x0000000504047c24 */ /* 0x000fe2000f8e0200 */
[----:B------:R-:W-:-:S03]  /*26830*/  ULDC.64 UR4, c[0x0][0x280] ;  /* 0x0000a00000047ab9 */ /* 0x000fc60000000a00 */
[----:B------:R-:W-:Y:S01]  /*26840*/  IMAD.IADD R3, R3, 0x1, R4 ;  /* 0x0000000103037824 */ /* 0x000fe200078e0204 */
[C---:B------:R-:W-:Y:S01]  /*26850*/  LEA R4, P0, R2.reuse, UR4, 0x1 ;  /* 0x0000000402047c11 */ /* 0x040fe2000f8008ff */
[----:B------:R-:W-:Y:S02]  /*26860*/  ULDC UR4, c[0x0][0x2b8] ;  /* 0x0000ae0000047ab9 */ /* 0x000fe40000000800 */
[----:B------:R-:W-:Y:S02]  /*26870*/  ISETP.GE.AND P4, PT, R9, UR4, PT ;  /* 0x0000000409007c0c */ /* 0x000fe4000bf86270 */
[----:B------:R-:W-:Y:S01]  /*26880*/  LEA.HI.X R3, R2, UR5, R3, 0x1, P0 ;  /* 0x0000000502037c11 */ /* 0x000fe200080f0c03 */
[----:B------:R-:W-:Y:S01]  /*26890*/  UMOV UR5, 0xffffffff ;  /* 0xffffffff00057882 */ /* 0x000fe20000000000 */
[----:B------:R-:W-:Y:S02]  /*268a0*/  ISETP.GE.AND P3, PT, R12, UR4, PT ;  /* 0x000000040c007c0c */ /* 0x000fe4000bf66270 */
[----:B------:R-:W-:-:S02]  /*268b0*/  ISETP.GE.AND P0, PT, R11, UR4, PT ;  /* 0x000000040b007c0c */ /* 0x000fc4000bf06270 */
[----:B------:R-:W-:Y:S01]  /*268c0*/  ISETP.GE.AND P1, PT, R10, UR4, PT ;  /* 0x000000040a007c0c */ /* 0x000fe2000bf26270 */
[----:B------:R-:W-:-:S12]  /*268d0*/  BRA.DIV UR5, `(.L_x_752) ;  /* 0x0000005605d47947 */ /* 0x000fd8000b800000 */
[----:B------:R-:W2:Y:S04]  /*268e0*/  LDL.LU R6, [R1+0x5c] ;  /* 0x00005c0001067983 */ /* 0x000ea80000300800 */
[----:B------:R-:W3:Y:S01]  /*268f0*/  LDL R10, [R1+0x2c] ;  /* 0x00002c00010a7983 */ /* 0x000ee20000100800 */
[----:B------:R-:W0:Y:S02]  /*26900*/  S2R R7, SR_TID.X ;  /* 0x0000000000077919 */ /* 0x000e240000002100 */
[----:B0-----:R-:W-:-:S04]  /*26910*/  LOP3.LUT R7, R7, 0x7f, RZ, 0xc0, !PT ;  /* 0x0000007f07077812 */ /* 0x001fc800078ec0ff */
[----:B------:R-:W-:Y:S02]  /*26920*/  SHF.R.U32.HI R11, RZ, 0x3, R7 ;  /* 0x00000003ff0b7819 */ /* 0x000fe40000011607 */
[----:B------:R-:W0:Y:S03]  /*26930*/  SHFL.IDX PT, R7, R4, RZ, 0x181f ;  /* 0x00181fff04077589 */ /* 0x000e2600000e0000 */
[----:B------:R-:W-:Y:S01]  /*26940*/  IMAD.IADD R0, R11, 0x1, R5 ;  /* 0x000000010b007824 */ /* 0x000fe200078e0205 */
[----:B------:R-:W-:Y:S01]  /*26950*/  ULDC.64 UR4, c[0x0][0x208] ;  /* 0x0000820000047ab9 */ /* 0x000fe20000000a00 */
[----:B------:R-:W-:Y:S01]  /*26960*/  SHFL.IDX PT, R5, R4, 0x1, 0x181f ;  /* 0x00381f0004057f89 */ /* 0x000fe200000e0000 */
[----:B--2---:R-:W-:-:S03]  /*26970*/  IMAD R2, R6, R8, RZ ;  /* 0x0000000806027224 */ /* 0x004fc600078e02ff */
[----:B------:R-:W1:Y:S02]  /*26980*/  SHFL.IDX PT, R6, R3, RZ, 0x181f ;  /* 0x00181fff03067589 */ /* 0x000e6400000e0000 */
[----:B------:R-:W-:-:S13]  /*26990*/  ISETP.GE.AND P2, PT, R0, R2, PT ;  /* 0x000000020000720c */ /* 0x000fda0003f46270 */
[----:B0-----:R-:W-:-:S05]  /*269a0*/  @!P2 LEA R7, P5, R9, R7, 0x1 ;  /* 0x000000070907a211 */ /* 0x001fca00078a08ff */
[----:B-1----:R-:W-:-:S05]  /*269b0*/  @!P2 IMAD.X R6, RZ, RZ, R6, P5 ;  /* 0x000000ffff06a224 */ /* 0x002fca00028e0606 */
[----:B------:R-:W-:-:S04]  /*269c0*/  @!P2 LOP3.LUT R7, R7, R6, RZ, 0x3c, !PT ;  /* 0x000000060707a212 */ /* 0x000fc800078e3cff */
[----:B------:R-:W-:-:S04]  /*269d0*/  @!P2 LOP3.LUT R6, R7, R6, RZ, 0x3c, !PT ;  /* 0x000000060706a212 */ /* 0x000fc800078e3cff */
[----:B------:R-:W-:-:S05]  /*269e0*/  @!P2 LOP3.LUT R7, R7, R6, RZ, 0x3c, !PT ;  /* 0x000000060707a212 */ /* 0x000fca00078e3cff */
[----:B---3--:R-:W-:Y:S04]  /*269f0*/  @!P2 LDGSTS.E.BYPASS.LTC128B.128 [R10+0x14400], desc[UR4][R6.64], !P4 ;  /* 0x14400000060aafae */ /* 0x008fe8000e101d44 */
[----:B------:R-:W-:Y:S04]  /*26a00*/  @!P2 LDGSTS.E.BYPASS.LTC128B.128 [R10+0x18400], desc[UR4][R6.64+0x80], !P3 ;  /* 0x18400080060aafae */ /* 0x000fe8000d901d44 */
[----:B------:R-:W-:Y:S04]  /*26a10*/  @!P2 LDGSTS.E.BYPASS.LTC128B.128 [R10+0x1c400], desc[UR4][R6.64+0x100], !P0 ;  /* 0x1c400100060aafae */ /* 0x000fe8000c101d44 */
[----:B------:R0:W-:Y:S04]  /*26a20*/  @!P2 LDGSTS.E.BYPASS.LTC128B.128 [R10+0x20400], desc[UR4][R6.64+0x180], !P1 ;  /* 0x20400180060aafae */ /* 0x0001e8000c901d44 */
[----:B0-----:R-:W0:Y:S01]  /*26a30*/  SHFL.IDX PT, R7, R3, 0x1, 0x181f ;  /* 0x00381f0003077f89 */ /* 0x001e2200000e0000 */
[----:B------:R-:W-:-:S04]  /*26a40*/  IADD3 R6, R0, 0x10, RZ ;  /* 0x0000001000067810 */ /* 0x000fc80007ffe0ff */
[----:B------:R-:W-:-:S13]  /*26a50*/  ISETP.GE.AND P2, PT, R6, R2, PT ;  /* 0x000000020600720c */ /* 0x000fda0003f46270 */
[----:B------:R-:W-:-:S05]  /*26a60*/  @!P2 LEA R5, P5, R9, R5, 0x1 ;  /* 0x000000050905a211 */ /* 0x000fca00078a08ff */
[----:B0-----:R-:W-:-:S04]  /*26a70*/  @!P2 IMAD.X R6, RZ, RZ, R7, P5 ;  /* 0x000000ffff06a224 */ /* 0x001fc800028e0607 */
[----:B------:R-:W-:Y:S02]  /*26a80*/  @!P2 IMAD.MOV.U32 R7, RZ, RZ, R6 ;  /* 0x000000ffff07a224 */ /* 0x000fe400078e0006 */
[----:B------:R-:W-:Y:S02]  /*26a90*/  @!P2 IMAD.MOV.U32 R6, RZ, RZ, R5 ;  /* 0x000000ffff06a224 */ /* 0x000fe400078e0005 */
[----:B------:R-:W0:Y:S04]  /*26aa0*/  SHFL.IDX PT, R5, R4, 0x2, 0x181f ;  /* 0x00581f0004057f89 */ /* 0x000e2800000e0000 */
[----:B------:R-:W-:Y:S04]  /*26ab0*/  @!P2 LDGSTS.E.BYPASS.LTC128B.128 [R10+0x14c00], desc[UR4][R6.64], !P4 ;  /* 0x14c00000060aafae */ /* 0x000fe8000e101d44 */
[----:B------:R-:W-:Y:S04]  /*26ac0*/  @!P2 LDGSTS.E.BYPASS.LTC128B.128 [R10+0x18c00], desc[UR4][R6.64+0x80], !P3 ;  /* 0x18c00080060aafae */ /* 0x000fe8000d901d44 */
[----:B------:R-:W-:Y:S04]  /*26ad0*/  @!P2 LDGSTS.E.BYPASS.LTC128B.128 [R10+0x1cc00], desc[UR4][R6.64+0x100], !P0 ;  /* 0x1cc00100060aafae */ /* 0x000fe8000c101d44 */
[----:B------:R1:W-:Y:S04]  /*26ae0*/  @!P2 LDGSTS.E.BYPASS.LTC128B.128 [R10+0x20c00], desc[UR4][R6.64+0x180], !P1 ;  /* 0x20c00180060aafae */ /* 0x0003e8000c901d44 */
[----:B-1----:R-:W1:Y:S01]  /*26af0*/  SHFL.IDX PT, R7, R3, 0x2, 0x181f ;  /* 0x00581f0003077f89 */ /* 0x002e6200000e0000 */
[----:B------:R-:W-:-:S04]  /*26b00*/  IADD3 R6, R0, 0x20, RZ ;  /* 0x0000002000067810 */ /* 0x000fc80007ffe0ff */
[----:B------:R-:W-:-:S13]  /*26b10*/  ISETP.GE.AND P2, PT, R6, R2, PT ;  /* 0x000000020600720c */ /* 0x000fda0003f46270 */
[----:B0-----:R-:W-:-:S05]  /*26b20*/  @!P2 LEA R5, P5, R9, R5, 0x1 ;  /* 0x000000050905a211 */ /* 0x001fca00078a08ff */
[----:B-1----:R-:W-:-:S04]  /*26b30*/  @!P2 IMAD.X R6, RZ, RZ, R7, P5 ;  /* 0x000000ffff06a224 */ /* 0x002fc800028e0607 */
        /* <DEDUP_REMOVED lines=56> */
.L_x_909:
[----:B------:R-:W-:Y:S01]  /*26ec0*/  IADD3 R0, R0, 0x70, RZ ;  /* 0x0000007000007810 */ /* 0x000fe20007ffe0ff */
[----:B------:R-:W-:Y:S03]  /*26ed0*/  BSSY B0, `(.L_x_753) ;  /* 0x000000e000007945 */ /* 0x000fe60003800000 */
[----:B------:R-:W-:-:S13]  /*26ee0*/  ISETP.GE.AND P2, PT, R0, R2, PT ;  /* 0x000000020000720c */ /* 0x000fda0003f46270 */
[----:B------:R-:W-:Y:S05]  /*26ef0*/  @P2 BRA `(.L_x_754) ;  /* 0x00000000002c2947 */ /* 0x000fea0003800000 */
[----:B0-----:R-:W3:Y:S01]  /*26f00*/  LDL R4, [R1+0x2c] ;  /* 0x00002c0001047983 */ /* 0x001ee20000100800 */
[----:B--2---:R-:W-:Y:S01]  /*26f10*/  LEA R2, P2, R9, R3, 0x1 ;  /* 0x0000000309027211 */ /* 0x004fe200078408ff */
[----:B------:R-:W-:-:S04]  /*26f20*/  ULDC.64 UR4, c[0x0][0x208] ;  /* 0x0000820000047ab9 */ /* 0x000fc80000000a00 */
[----:B-1----:R-:W-:-:S05]  /*26f30*/  IMAD.X R3, RZ, RZ, R5, P2 ;  /* 0x000000ffff037224 */ /* 0x002fca00010e0605 */
[----:B------:R-:W-:Y:S01]  /*26f40*/  @!PT LDS RZ, [RZ] ;  /* 0x00000000fffff984 */ /* 0x000fe20000000800 */
[----:B------:R-:W-:Y:S01]  /*26f50*/  @!PT LDS RZ, [RZ] ;  /* 0x00000000fffff984 */ /* 0x000fe20000000800 */
[----:B------:R-:W-:Y:S01]  /*26f60*/  @!PT LDS RZ, [RZ] ;  /* 0x00000000fffff984 */ /* 0x000fe20000000800 */
[----:B---3--:R3:W-:Y:S04]  /*26f70*/  LDGSTS.E.BYPASS.LTC128B.128 [R4+0x17c00], desc[UR4][R2.64], !P4 ;  /* 0x17c0000002047fae */ /* 0x0087e8000e101d44 */
[----:B------:R3:W-:Y:S04]  /*26f80*/  LDGSTS.E.BYPASS.LTC128B.128 [R4+0x1bc00], desc[UR4][R2.64+0x80], !P3 ;  /* 0x1bc0008002047fae */ /* 0x0007e8000d901d44 */
[----:B------:R3:W-:Y:S04]  /*26f90*/  LDGSTS.E.BYPASS.LTC128B.128 [R4+0x1fc00], desc[UR4][R2.64+0x100], !P0 ;  /* 0x1fc0010002047fae */ /* 0x0007e8000c101d44 */
[----:B------:R3:W-:Y:S02]  /*26fa0*/  LDGSTS.E.BYPASS.LTC128B.128 [R4+0x23c00], desc[UR4][R2.64+0x180], !P1 ;  /* 0x23c0018002047fae */ /* 0x0007e4000c901d44 */
.L_x_754:
[----:B------:R-:W-:Y:S05]  /*26fb0*/  BSYNC B0 ;  /* 0x0000000000007941 */ /* 0x000fea0003800000 */
.L_x_753:
[----:B------:R-:W-:Y:S01]  /*26fc0*/  NOP ;  /* 0x0000000000007918 */ /* 0x000fe20000000000 */
[----:B------:R-:W-:-:S13]  /*26fd0*/  PLOP3.LUT P0, PT, PT, PT, PT, 0x80, 0x0 ;  /* 0x000000000000781c */ /* 0x000fda0003f0f070 */
.L_x_755:
        /* <DEDUP_REMOVED lines=16> */
[----:B------:R-:W4:Y:S03]  /*270e0*/  SYNCS.PHASECHK.TRANS64.TRYWAIT P0, [R18+URZ+0x38820], R0 ;  /* 0x03882000120075a7 */ /* 0x000f26000800017f */
[----:B---34-:R-:W-:Y:S05]  /*270f0*/  @!P0 BRA `(.L_x_757) ;  /* 0x0000005800dc8947 */ /* 0x018fea0003800000 */
.L_x_910:
[----:B------:R-:W-:Y:S05]  /*27100*/  BSYNC B0 ;  /* 0x0000000000007941 */ /* 0x000fea0003800000 */
.L_x_756:
[----:B------:R-:W3:Y:S04]  /*27110*/  LDL R2, [R1+0x48] ;  /* 0x0000480001027983 */ /* 0x000ee80000100800 */
[----:B0-2---:R-:W2:Y:S01]  /*27120*/  LDL R3, [R1+0x34] ;  /* 0x0000340001037983 */ /* 0x005ea20000100800 */
[----:B------:R-:W-:Y:S01]  /*27130*/  BSSY B0, `(.L_x_758) ;  /* 0x00002a9000007945 */ /* 0x000fe20003800000 */
[----:B---3--:R-:W-:-:S04]  /*27140*/  IADD3 R0, R2, -0x2, RZ ;  /* 0xfffffffe02007810 */ /* 0x008fc80007ffe0ff */
[----:B--2---:R-:W-:-:S13]  /*27150*/  ISETP.GE.AND P0, PT, R0, R3, PT ;  /* 0x000000030000720c */ /* 0x004fda0003f06270 */
[----:B------:R-:W-:Y:S05]  /*27160*/  @!P0 BRA `(.L_x_759) ;  /* 0x0000002800948947 */ /* 0x000fea0003800000 */
[----:B------:R-:W2:Y:S04]  /*27170*/  LDL.LU R2, [R1+0x60] ;  /* 0x0000600001027983 */ /* 0x000ea80000300800 */
[----:B-1----:R-:W3:Y:S04]  /*27180*/  LDL.LU R5, [R1+0x44] ;  /* 0x0000440001057983 */ /* 0x002ee80000300800 */
[----:B------:R-:W4:Y:S01]  /*27190*/  LDL.LU R4, [R1+0x40] ;  /* 0x0000400001047983 */ /* 0x000f220000300800 */
[----:B------:R-:W-:Y:S01]  /*271a0*/  BSSY B2, `(.L_x_760) ;  /* 0x00000e7000027945 */ /* 0x000fe20003800000 */
[----:B--2---:R-:W-:-:S04]  /*271b0*/  VIADD R2, R2, 0x1 ;  /* 0x0000000102027836 */ /* 0x004fc80000000000 */
[----:B---3--:R-:W-:-:S05]  /*271c0*/  IMAD R2, R2, R5, RZ ;  /* 0x0000000502027224 */ /* 0x008fca00078e02ff */
[----:B----4-:R-:W-:Y:S02]  /*271d0*/  VIMNMX R7, R4, R2, PT ;  /* 0x0000000204077248 */ /* 0x010fe40003fe0100 */
[----:B------:R-:W-:-:S03]  /*271e0*/  LOP3.LUT R2, RZ, R3, RZ, 0x33, !PT ;  /* 0x00000003ff027212 */ /* 0x000fc600078e33ff */
        /* <DEDUP_REMOVED lines=8> */
[----:B------:R-:W-:Y:S01]  /*27270*/  IADD3 R8, R19, 0x1, RZ ;  /* 0x0000000113087810 */ /* 0x000fe20007ffe0ff */
[----:B------:R-:W-:Y:S03]  /*27280*/  BSSY B1, `(.L_x_762) ;  /* 0x00000d4000017945 */ /* 0x000fe60003800000 */
[----:B------:R-:W-:-:S04]  /*27290*/  ISETP.NE.AND P0, PT, R8, 0x2, PT ;  /* 0x000000020800780c */ /* 0x000fc80003f05270 */
[----:B------:R-:W-:Y:S02]  /*272a0*/  SEL R10, RZ, 0x1, P0 ;  /* 0x00000001ff0a7807 */ /* 0x000fe40000000000 */
[----:B------:R-:W-:Y:S02]  /*272b0*/  SEL R8, R8, RZ, P0 ;  /* 0x000000ff08087207 */ /* 0x000fe40000000000 */
[----:B--2---:R-:W-:Y:S02]  /*272c0*/  LOP3.LUT P1, RZ, R4, 0x4, RZ, 0xc0, !PT ;  /* 0x0000000404ff7812 */ /* 0x004fe4000782c0ff */
        /* <DEDUP_REMOVED lines=22> */
[----:B------:R-:W-:-:S05]  /*27430*/  IMAD.WIDE.U32 R2, R6, UR6, R2 ;  /* 0x0000000606027c25 */ /* 0x000fca000f8e0002 */
[----:B------:R-:W-:Y:S02]  /*27440*/  IADD3 R3, R4, R3, RZ ;  /* 0x0000000304037210 */ /* 0x000fe40007ffe0ff */
[----:B------:R-:W-:-:S04]  /*27450*/  LEA R4, P0, R2, UR4, 0x2 ;  /* 0x0000000402047c11 */ /* 0x000fc8000f8010ff */
[----:B------:R-:W-:-:S05]  /*27460*/  LEA.HI.X R5, R2, UR5, R3, 0x2, P0 ;  /* 0x0000000502057c11 */ /* 0x000fca00080f1403 */
[----:B------:R0:W5:Y:S04]  /*27470*/  LDG.E R4, desc[UR8][R4.64] ;  /* 0x0000000804047981 */ /* 0x000168000c1e1900 */
.L_x_764:
[----:B------:R-:W-:Y:S01]  /*27480*/  IMAD R3, R8, 0x8, R18 ;  /* 0x0000000808037824 */ /* 0x000fe200078e0212 */
[----:B------:R-:W-:Y:S01]  /*27490*/  SHF.L.U32 R2, R10, 0x1f, RZ ;  /* 0x0000001f0a027819 */ /* 0x000fe200000006ff */
[----:B------:R-:W-:Y:S03]  /*274a0*/  BSSY B3, `(.L_x_765) ;  /* 0x0000003000037945 */ /* 0x000fe60003800000 */
[----:B------:R-:W1:Y:S02]  /*274b0*/  SYNCS.PHASECHK.TRANS64.TRYWAIT P0, [R3+URZ+0x38840], R2 ;  /* 0x03884002030075a7 */ /* 0x000e64000800017f */
[----:B-1----:R-:W-:Y:S05]  /*274c0*/  @!P0 BRA `(.L_x_766) ;  /* 0x0000005400fc8947 */ /* 0x002fea0003800000 */
.L_x_911:
[----:B------:R-:W-:Y:S05]  /*274d0*/  BSYNC B3 ;  /* 0x0000000000037941 */ /* 0x000fea0003800000 */
.L_x_765:
[----:B0-----:R-:W0:Y:S01]  /*274e0*/  S2R R5, SR_TID.X ;  /* 0x0000000000057919 */ /* 0x001e220000002100 */
[----:B------:R-:W-:Y:S01]  /*274f0*/  BSSY B3, `(.L_x_767) ;  /* 0x000000a000037945 */ /* 0x000fe20003800000 */
[----:B0-----:R-:W-:-:S04]  /*27500*/  LOP3.LUT R5, R5, 0x7f, RZ, 0xc0, !PT ;  /* 0x0000007f05057812 */ /* 0x001fc800078ec0ff */
[----:B------:R-:W-:-:S13]  /*27510*/  ISETP.NE.AND P0, PT, R5, RZ, PT ;  /* 0x000000ff0500720c */ /* 0x000fda0003f05270 */
[----:B------:R-:W-:Y:S05]  /*27520*/  @P0 BRA `(.L_x_768) ;  /* 0x0000000000180947 */ /* 0x000fea0003800000 */
[----:B------:R-:W2:Y:S01]  /*27530*/  LDL R5, [R1+0x10] ;  /* 0x0000100001057983 */ /* 0x000ea20000100800 */
[----:B-1----:R-:W-:-:S04]  /*27540*/  IMAD.MOV.U32 R2, RZ, RZ, 0xa000 ;  /* 0x0000a000ff027424 */ /* 0x002fc800078e00ff */
[----:B------:R0:W-:Y:S01]  /*27550*/  SYNCS.ARRIVE.TRANS64 RZ, [R3+URZ+0x38830], R2 ;  /* 0x0388300203ff79a7 */ /* 0x0001e2000800003f */
[----:B--2---:R-:W-:-:S13]  /*27560*/  LOP3.LUT P1, RZ, R5, 0x1, RZ, 0xc0, !PT ;  /* 0x0000000105ff7812 */ /* 0x004fda000782c0ff */
[----:B0-----:R-:W-:Y:S05]  /*27570*/  @!P1 BRA `(.L_x_768) ;  /* 0x0000000000049947 */ /* 0x001fea0003800000 */
[----:B------:R-:W-:Y:S01]  /*27580*/  BPT.TRAP 0x1 ;  /* 0x000000040000795c */ /* 0x000fe20000300000 */
.L_x_768:
[----:B------:R-:W-:Y:S05]  /*27590*/  BSYNC B3 ;  /* 0x0000000000037941 */ /* 0x000fea0003800000 */
.L_x_767:
[----:B-1----:R-:W2:Y:S01]  /*275a0*/  LDL R2, [R1+0x1c] ;  /* 0x00001c0001027983 */ /* 0x002ea20000100800 */
[----:B------:R-:W-:Y:S01]  /*275b0*/  IMAD.MOV.U32 R11, RZ, RZ, RZ ;  /* 0x000000ffff0b7224 */ /* 0x000fe200078e00ff */
[----:B------:R-:W-:Y:S01]  /*275c0*/  UIADD3 UR4, UP0, UR38, 0x370, URZ ;  /* 0x0000037026047890 */ /* 0x000fe2000ff1e03f */
[----:B------:R-:W-:Y:S01]  /*275d0*/  IMAD R6, R8, 0xa000, R18 ;  /* 0x0000a00008067824 */ /* 0x000fe200078e0212 */
[----:B------:R-:W-:Y:S01]  /*275e0*/  PLOP3.LUT P0, PT, PT, PT, PT, 0x80, 0x0 ;  /* 0x000000000000781c */ /* 0x000fe20003f0f070 */
[----:B------:R-:W-:Y:S01]  /*275f0*/  UMOV UR6, 0x0 ;  /* 0x0000000000067882 */ /* 0x000fe20000000000 */
[----:B------:R-:W-:Y:S01]  /*27600*/  R2UR UR10, R11 ;  /* 0x000000000b0a72ca */ /* 0x000fe200000e0000 */
[----:B------:R-:W-:Y:S01]  /*27610*/  VIADD R5, R6, 0x24400 ;  /* 0x0002440006057836 */ /* 0x000fe20000000000 */
[----:B------:R-:W-:Y:S01]  /*27620*/  IADD3 R3, R3, 0x38830, RZ ;  /* 0x0003883003037810 */ /* 0x000fe20007ffe0ff */
[----:B------:R-:W-:Y:S01]  /*27630*/  UIADD3.X UR5, URZ, UR39, URZ, UP0, !UPT ;  /* 0x000000273f057290 */ /* 0x000fe200087fe43f */
[----:B------:R-:W-:Y:S01]  /*27640*/  UMOV UR7, 0x14f00000 ;  /* 0x14f0000000077882 */ /* 0x000fe20000000000 */
[----:B--2---:R-:W-:-:S10]  /*27650*/  IMAD R2, R0, 0x50, R2 ;  /* 0x0000005000027824 */ /* 0x004fd400078e0202 */
.L_x_769:
        /* <DEDUP_REMOVED lines=16> */
.L_x_770:
        /* <DEDUP_REMOVED lines=16> */
.L_x_771:
        /* <DEDUP_REMOVED lines=16> */
.L_x_772:
        /* <DEDUP_REMOVED lines=11> */
[----:B------:R-:W-:Y:S01]  /*27a10*/  LEA R2, R19, R18, 0x3 ;  /* 0x0000001213027211 */ /* 0x000fe200078e18ff */
[----:B------:R-:W-:Y:S01]  /*27a20*/  BSSY B3, `(.L_x_773) ;  /* 0x0000004000037945 */ /* 0x000fe20003800000 */
[----:B--2---:R-:W-:-:S04]  /*27a30*/  SHF.L.U32 R3, R6, 0x1f, RZ ;  /* 0x0000001f06037819 */ /* 0x004fc800000006ff */
[----:B------:R-:W0:Y:S02]  /*27a40*/  SYNCS.PHASECHK.TRANS64.TRYWAIT P0, [R2+URZ+0x38860], R3 ;  /* 0x03886003020075a7 */ /* 0x000e24000800017f */
[----:B0-----:R-:W-:Y:S05]  /*27a50*/  @!P0 BRA `(.L_x_774) ;  /* 0x0000005000ac8947 */ /* 0x001fea0003800000 */
.L_x_912:
[----:B------:R-:W-:Y:S05]  /*27a60*/  BSYNC B3 ;  /* 0x0000000000037941 */ /* 0x000fea0003800000 */
.L_x_773:
[----:B------:R-:W1:Y:S01]  /*27a70*/  S2R R5, SR_TID.X ;  /* 0x0000000000057919 */ /* 0x000e620000002100 */
[----:B------:R-:W-:-:S04]  /*27a80*/  UPRMT UR4, UR37, 0x9910, URZ ;  /* 0x0000991025047896 */ /* 0x000fc8000800003f */
[----:B------:R-:W-:Y:S01]  /*27a90*/  UISETP.NE.AND UP0, UPT, UR4, 0x2, UPT ;  /* 0x000000020400788c */ /* 0x000fe2000bf05270 */
[----:B-1----:R-:W-:-:S04]  /*27aa0*/  LOP3.LUT R5, R5, 0x7f, RZ, 0xc0, !PT ;  /* 0x0000007f05057812 */ /* 0x002fc800078ec0ff */
[----:B------:R-:W-:-:S13]  /*27ab0*/  ISETP.NE.AND P0, PT, R5, RZ, PT ;  /* 0x000000ff0500720c */ /* 0x000fda0003f05270 */
[----:B0-----:R-:W-:-:S04]  /*27ac0*/  @!P0 IMAD.MOV.U32 R3, RZ, RZ, 0xa000 ;  /* 0x0000a000ff038424 */ /* 0x001fc800078e00ff */
[----:B------:R0:W-:Y:S01]  /*27ad0*/  @!P0 SYNCS.ARRIVE.TRANS64 RZ, [R2+URZ+0x38850], R3 ;  /* 0x0388500302ff89a7 */ /* 0x0001e2000800003f */
[----:B------:R-:W-:-:S13]  /*27ae0*/  PLOP3.LUT P0, PT, PT, PT, UP0, 0x80, 0x0 ;  /* 0x000000000000781c */ /* 0x000fda0003f0f008 */
[----:B0-----:R-:W-:Y:S05]  /*27af0*/  @P0 BRA `(.L_x_775) ;  /* 0x0000000000040947 */ /* 0x001fea0003800000 */
[----:B------:R-:W-:Y:S01]  /*27b00*/  BPT.TRAP 0x1 ;  /* 0x000000040000795c */ /* 0x000fe20000300000 */
.L_x_775:
[----:B------:R-:W2:Y:S01]  /*27b10*/  LDL R3, [R1+0x10] ;  /* 0x0000100001037983 */ /* 0x000ea20000100800 */
[----:B------:R-:W-:Y:S01]  /*27b20*/  BSSY B3, `(.L_x_776) ;  /* 0x0000004000037945 */ /* 0x000fe20003800000 */
[----:B--2---:R-:W-:-:S13]  /*27b30*/  LOP3.LUT P0, RZ, R3, 0x8, RZ, 0xc0, !PT ;  /* 0x0000000803ff7812 */ /* 0x004fda000780c0ff */
[----:B------:R-:W-:Y:S05]  /*27b40*/  @P0 BRA `(.L_x_777) ;  /* 0x0000000000040947 */ /* 0x000fea0003800000 */
[----:B------:R-:W-:Y:S01]  /*27b50*/  BPT.TRAP 0x1 ;  /* 0x000000040000795c */ /* 0x000fe20000300000 */
.L_x_777:
[----:B------:R-:W-:Y:S05]  /*27b60*/  BSYNC B3 ;  /* 0x0000000000037941 */ /* 0x000fea0003800000 */
.L_x_776:
[----:B------:R-:W2:Y:S04]  /*27b70*/  LDL R6, [R1+0x1c] ;  /* 0x00001c0001067983 */ /* 0x000ea80000100800 */
[----:B------:R-:W2:Y:S01]  /*27b80*/  LDL.LU R5, [R1+0x8] ;  /* 0x0000080001057983 */ /* 0x000ea20000300800 */
[----:B------:R-:W-:Y:S01]  /*27b90*/  R2UR UR10, R11 ;  /* 0x000000000b0a72ca */ /* 0x000fe200000e0000 */
[----:B------:R-:W-:Y:S01]  /*27ba0*/  IMAD R3, R19, 0xa000, R18 ;  /* 0x0000a00013037824 */ /* 0x000fe200078e0212 */
[----:B------:R-:W-:Y:S01]  /*27bb0*/  UIADD3 UR4, UP0, UR38, 0x470, URZ ;  /* 0x0000047026047890 */ /* 0x000fe2000ff1e03f */
[----:B------:R-:W-:Y:S01]  /*27bc0*/  PLOP3.LUT P0, PT, PT, PT, PT, 0x80, 0x0 ;  /* 0x000000000000781c */ /* 0x000fe20003f0f070 */
[----:B------:R-:W-:Y:S01]  /*27bd0*/  VIADD R2, R2, 0x38850 ;  /* 0x0003885002027836 */ /* 0x000fe20000000000 */
[----:B------:R-:W-:Y:S01]  /*27be0*/  UMOV UR6, 0x0 ;  /* 0x0000000000067882 */ /* 0x000fe20000000000 */
[----:B------:R-:W-:Y:S01]  /*27bf0*/  UIADD3.X UR5, URZ, UR39, URZ, UP0, !UPT ;  /* 0x000000273f057290 */ /* 0x000fe200087fe43f */
[----:B------:R-:W-:Y:S01]  /*27c00*/  UMOV UR7, 0x14f00000 ;  /* 0x14f0000000077882 */ /* 0x000fe20000000000 */
[----:B--2---:R-:W-:-:S02]  /*27c10*/  IMAD R5, R5, 0x50, R6 ;  /* 0x0000005005057824 */ /* 0x004fc400078e0206 */
[----:B------:R-:W-:-:S08]  /*27c20*/  VIADD R6, R3, 0x400 ;  /* 0x0000040003067836 */ /* 0x000fd00000000000 */
.L_x_778:
        /* <DEDUP_REMOVED lines=11> */
[----:B------:R-:W-:Y:S01]  /*27ce0*/  UMOV UR6, 0x0 ;  /* 0x0000000000067882 */ /* 0x000fe20000000000 */
[----:B------:R-:W-:Y:S01]  /*27cf0*/  PLOP3.LUT P0, PT, PT, PT, PT, 0x80, 0x0 ;  /* 0x000000000000781c */ /* 0x000fe20003f0f070 */
[----:B------:R-:W-:Y:S01]  /*27d00*/  UMOV UR7, 0x14f00000 ;  /* 0x14f0000000077882 */ /* 0x000fe20000000000 */
[----:B------:R-:W-:-:S11]  /*27d10*/  IADD3 R6, R3, 0x2c00, RZ ;  /* 0x00002c0003067810 */ /* 0x000fd60007ffe0ff */
.L_x_779:
        /* <DEDUP_REMOVED lines=12> */
[----:B------:R-:W-:Y:S01]  /*27de0*/  PLOP3.LUT P0, PT, PT, PT, PT, 0x80, 0x0 ;  /* 0x000000000000781c */ /* 0x000fe20003f0f070 */
[----:B------:R-:W-:Y:S01]  /*27df0*/  UMOV UR6, 0x0 ;  /* 0x0000000000067882 */ /* 0x000fe20000000000 */
[----:B------:R-:W-:-:S11]  /*27e00*/  UMOV UR7, 0x14f00000 ;  /* 0x14f0000000077882 */ /* 0x000fd60000000000 */
.L_x_780:
        /* <DEDUP_REMOVED lines=15> */
.L_x_781:
        /* <DEDUP_REMOVED lines=12> */
.L_x_763:
[----:B------:R-:W-:Y:S05]  /*27fc0*/  BSYNC B1 ;  /* 0x0000000000017941 */ /* 0x000fea0003800000 */
.L_x_762:
[----:B0-----:R-:W2:Y:S01]  /*27fd0*/  LDL.LU R0, [R1+0x48] ;  /* 0x0000480001007983 */ /* 0x001ea20000300800 */
[----:B------:R-:W-:-:S03]  /*27fe0*/  IMAD.MOV.U32 R19, RZ, RZ, R8 ;  /* 0x000000ffff137224 */ /* 0x000fc600078e0008 */
[----:B------:R0:W-:Y:S02]  /*27ff0*/  STL [R1+0x18], R10 ;  /* 0x0000180a01007387 */ /* 0x0001e40000100800 */
[----:B0-2---:R-:W-:-:S07]  /*28000*/  IADD3 R0, R0, -0x3, RZ ;  /* 0xfffffffd00007810 */ /* 0x005fce0007ffe0ff */
.L_x_761:
[----:B------:R-:W-:Y:S05]  /*28010*/  BSYNC B2 ;  /* 0x0000000000027941 */ /* 0x000fea0003800000 */
.L_x_760:
[----:B------:R-:W-:Y:S01]  /*28020*/  VIADD R9, R9, 0xfffffffe ;  /* 0xfffffffe09097836 */ /* 0x000fe20000000000 */
[----:B------:R-:W-:-:S04]  /*28030*/  LOP3.LUT R7, RZ, R7, RZ, 0x33, !PT ;  /* 0x00000007ff077212 */ /* 0x000fc800078e33ff */
[----:B------:R-:W-:-:S13]  /*28040*/  ISETP.NE.AND P0, PT, R9, R7, PT ;  /* 0x000000070900720c */ /* 0x000fda0003f05270 */
[----:B------:R-:W-:Y:S05]  /*28050*/  @!P0 BRA `(.L_x_759) ;  /* 0x0000001800d88947 */ /* 0x000fea0003800000 */
[----:B------:R-:W-:-:S07]  /*28060*/  IMAD.MOV.U32 R9, RZ, RZ, R17 ;  /* 0x000000ffff097224 */ /* 0x000fce00078e0011 */
.L_x_822:
[----:B------:R-:W2:Y:S04]  /*28070*/  LDL R3, [R1+0x10] ;  /* 0x0000100001037983 */ /* 0x000ea80000100800 */
[----:B------:R-:W3:Y:S01]  /*28080*/  LDL R2, [R1+0x18] ;  /* 0x0000180001027983 */ /* 0x000ee20000100800 */
[----:B------:R-:W-:Y:S01]  /*28090*/  IADD3 R4, R19, 0x1, RZ ;  /* 0x0000000113047810 */ /* 0x000fe20007ffe0ff */
[----:B------:R-:W-:Y:S05]  /*280a0*/  YIELD ;  /* 0x0000000000007946 */ /* 0x000fea0003800000 */
[----:B------:R-:W-:Y:S01]  /*280b0*/  ISETP.NE.AND P0, PT, R4, 0x2, PT ;  /* 0x000000020400780c */ /* 0x000fe20003f05270 */
[----:B------:R-:W-:Y:S03]  /*280c0*/  BSSY B1, `(.L_x_782) ;  /* 0x00000d3000017945 */ /* 0x000fe60003800000 */
[----:B------:R-:W-:-:S02]  /*280d0*/  SEL R5, RZ, 0x1, P0 ;  /* 0x00000001ff057807 */ /* 0x000fc40000000000 */
[----:B------:R-:W-:Y:S02]  /*280e0*/  SEL R4, R4, RZ, P0 ;  /* 0x000000ff04047207 */ /* 0x000fe40000000000 */
[----:B--2---:R-:W-:Y:S02]  /*280f0*/  LOP3.LUT P1, RZ, R3, 0x4, RZ, 0xc0, !PT ;  /* 0x0000000403ff7812 */ /* 0x004fe4000782c0ff */
        /* <DEDUP_REMOVED lines=22> */
[----:B------:R-:W-:-:S05]  /*28260*/  IMAD.WIDE.U32 R2, R8, UR6, R2 ;  /* 0x0000000608027c25 */ /* 0x000fca000f8e0002 */
[----:B------:R-:W-:Y:S02]  /*28270*/  IADD3 R3, R7, R3, RZ ;  /* 0x0000000307037210 */ /* 0x000fe40007ffe0ff */
[----:B------:R-:W-:-:S04]  /*28280*/  LEA R8, P0, R2, UR4, 0x2 ;  /* 0x0000000402087c11 */ /* 0x000fc8000f8010ff */
[----:B------:R-:W-:-:S06]  /*28290*/  LEA.HI.X R9, R2, UR5, R3, 0x2, P0 ;  /* 0x0000000502097c11 */ /* 0x000fcc00080f1403 */
[----:B------:R0:W5:Y:S03]  /*282a0*/  LDG.E R9, desc[UR8][R8.64] ;  /* 0x0000000808097981 */ /* 0x000166000c1e1900 */
.L_x_784:
[----:B------:R-:W-:Y:S01]  /*282b0*/  IMAD R3, R4, 0x8, R18 ;  /* 0x0000000804037824 */ /* 0x000fe200078e0212 */
[----:B------:R-:W-:Y:S01]  /*282c0*/  SHF.L.U32 R2, R5, 0x1f, RZ ;  /* 0x0000001f05027819 */ /* 0x000fe200000006ff */
[----:B------:R-:W-:Y:S03]  /*282d0*/  BSSY B2, `(.L_x_785) ;  /* 0x0000003000027945 */ /* 0x000fe60003800000 */
[----:B------:R-:W1:Y:S02]  /*282e0*/  SYNCS.PHASECHK.TRANS64.TRYWAIT P0, [R3+URZ+0x38840], R2 ;  /* 0x03884002030075a7 */ /* 0x000e64000800017f */
[----:B-1----:R-:W-:Y:S05]  /*282f0*/  @!P0 BRA `(.L_x_786) ;  /* 0x0000004800988947 */ /* 0x002fea0003800000 */
.L_x_913:
[----:B------:R-:W-:Y:S05]  /*28300*/  BSYNC B2 ;  /* 0x0000000000027941 */ /* 0x000fea0003800000 */
.L_x_785:
[----:B------:R-:W2:Y:S01]  /*28310*/  S2R R7, SR_TID.X ;  /* 0x0000000000077919 */ /* 0x000ea20000002100 */
[----:B------:R-:W-:Y:S01]  /*28320*/  BSSY B2, `(.L_x_787) ;  /* 0x000000a000027945 */ /* 0x000fe20003800000 */
[----:B--2---:R-:W-:-:S04]  /*28330*/  LOP3.LUT R7, R7, 0x7f, RZ, 0xc0, !PT ;  /* 0x0000007f07077812 */ /* 0x004fc800078ec0ff */
[----:B------:R-:W-:-:S13]  /*28340*/  ISETP.NE.AND P0, PT, R7, RZ, PT ;  /* 0x000000ff0700720c */ /* 0x000fda0003f05270 */
[----:B------:R-:W-:Y:S05]  /*28350*/  @P0 BRA `(.L_x_788) ;  /* 0x0000000000180947 */ /* 0x000fea0003800000 */
[----:B------:R-:W2:Y:S01]  /*28360*/  LDL R7, [R1+0x10] ;  /* 0x0000100001077983 */ /* 0x000ea20000100800 */
[----:B-1----:R-:W-:-:S04]  /*28370*/  IMAD.MOV.U32 R2, RZ, RZ, 0xa000 ;  /* 0x0000a000ff027424 */ /* 0x002fc800078e00ff */
[----:B------:R3:W-:Y:S01]  /*28380*/  SYNCS.ARRIVE.TRANS64 RZ, [R3+URZ+0x38830], R2 ;  /* 0x0388300203ff79a7 */ /* 0x0007e2000800003f */
[----:B--2---:R-:W-:-:S13]  /*28390*/  LOP3.LUT P1, RZ, R7, 0x1, RZ, 0xc0, !PT ;  /* 0x0000000107ff7812 */ /* 0x004fda000782c0ff */
[----:B---3--:R-:W-:Y:S05]  /*283a0*/  @!P1 BRA `(.L_x_788) ;  /* 0x0000000000049947 */ /* 0x008fea0003800000 */
[----:B------:R-:W-:Y:S01]  /*283b0*/  BPT.TRAP 0x1 ;  /* 0x000000040000795c */ /* 0x000fe20000300000 */
.L_x_788:
[----:B------:R-:W-:Y:S05]  /*283c0*/  BSYNC B2 ;  /* 0x0000000000027941 */ /* 0x000fea0003800000 */
.L_x_787:
[----:B-1----:R-:W2:Y:S01]  /*283d0*/  LDL R2, [R1+0x1c] ;  /* 0x00001c0001027983 */ /* 0x002ea20000100800 */
[----:B------:R-:W-:Y:S01]  /*283e0*/  IMAD.MOV.U32 R10, RZ, RZ, RZ ;  /* 0x000000ffff0a7224 */ /* 0x000fe200078e00ff */
[----:B------:R-:W-:Y:S01]  /*283f0*/  UIADD3 UR4, UP0, UR38, 0x370, URZ ;  /* 0x0000037026047890 */ /* 0x000fe2000ff1e03f */
[----:B------:R-:W-:Y:S01]  /*28400*/  IMAD R7, R4, 0xa000, R18 ;  /* 0x0000a00004077824 */ /* 0x000fe200078e0212 */
[----:B------:R-:W-:Y:S01]  /*28410*/  PLOP3.LUT P0, PT, PT, PT, PT, 0x80, 0x0 ;  /* 0x000000000000781c */ /* 0x000fe20003f0f070 */
[----:B------:R-:W-:Y:S01]  /*28420*/  UMOV UR6, 0x0 ;  /* 0x0000000000067882 */ /* 0x000fe20000000000 */
[----:B------:R-:W-:Y:S01]  /*28430*/  R2UR UR10, R10 ;  /* 0x000000000a0a72ca */ /* 0x000fe200000e0000 */
[----:B0-----:R-:W-:Y:S01]  /*28440*/  VIADD R8, R7, 0x24400 ;  /* 0x0002440007087836 */ /* 0x001fe20000000000 */
[----:B------:R-:W-:Y:S01]  /*28450*/  IADD3 R3, R3, 0x38830, RZ ;  /* 0x0003883003037810 */ /* 0x000fe20007ffe0ff */
[----:B------:R-:W-:Y:S01]  /*28460*/  UIADD3.X UR5, URZ, UR39, URZ, UP0, !UPT ;  /* 0x000000273f057290 */ /* 0x000fe200087fe43f */
[----:B------:R-:W-:Y:S01]  /*28470*/  UMOV UR7, 0x14f00000 ;  /* 0x14f0000000077882 */ /* 0x000fe20000000000 */
[----:B--2---:R-:W-:-:S10]  /*28480*/  IMAD R2, R6, 0x50, R2 ;  /* 0x0000005006027824 */ /* 0x004fd400078e0202 */
.L_x_789:
        /* <DEDUP_REMOVED lines=16> */
.L_x_790:
        /* <DEDUP_REMOVED lines=16> */
.L_x_791:
        /* <DEDUP_REMOVED lines=16> */
.L_x_792:
        /* <DEDUP_REMOVED lines=16> */
.L_x_914:
[----:B------:R-:W-:Y:S05]  /*28890*/  BSYNC B2 ;  /* 0x0000000000027941 */ /* 0x000fea0003800000 */
.L_x_793:
        /* <DEDUP_REMOVED lines=10> */
.L_x_795:
[----:B------:R-:W2:Y:S01]  /*28940*/  LDL R3, [R1+0x10] ;  /* 0x0000100001037983 */ /* 0x000ea20000100800 */
[----:B------:R-:W-:Y:S01]  /*28950*/  BSSY B2, `(.L_x_796) ;  /* 0x0000004000027945 */ /* 0x000fe20003800000 */
[----:B--2---:R-:W-:-:S13]  /*28960*/  LOP3.LUT P0, RZ, R3, 0x8, RZ, 0xc0, !PT ;  /* 0x0000000803ff7812 */ /* 0x004fda000780c0ff */
[----:B------:R-:W-:Y:S05]  /*28970*/  @P0 BRA `(.L_x_797) ;  /* 0x0000000000040947 */ /* 0x000fea0003800000 */
[----:B------:R-:W-:Y:S01]  /*28980*/  BPT.TRAP 0x1 ;  /* 0x000000040000795c */ /* 0x000fe20000300000 */
.L_x_797:
[----:B------:R-:W-:Y:S05]  /*28990*/  BSYNC B2 ;  /* 0x0000000000027941 */ /* 0x000fea0003800000 */
.L_x_796:
        /* <DEDUP_REMOVED lines=12> */
.L_x_798:
        /* <DEDUP_REMOVED lines=15> */
.L_x_799:
        /* <DEDUP_REMOVED lines=15> */
.L_x_800:
        /* <DEDUP_REMOVED lines=15> */
.L_x_801:
        /* <DEDUP_REMOVED lines=12> */
.L_x_783:
[----:B------:R-:W-:Y:S05]  /*28df0*/  BSYNC B1 ;  /* 0x0000000000017941 */ /* 0x000fea0003800000 */
.L_x_782:
[----:B------:R-:W2:Y:S01]  /*28e00*/  LDL R2, [R1+0x10] ;  /* 0x0000100001027983 */ /* 0x000ea20000100800 */
[----:B------:R-:W-:Y:S01]  /*28e10*/  IADD3 R19, R4, 0x1, RZ ;  /* 0x0000000104137810 */ /* 0x000fe20007ffe0ff */
[----:B------:R-:W-:Y:S01]  /*28e20*/  BSSY B1, `(.L_x_802) ;  /* 0x00000d5000017945 */ /* 0x000fe20003800000 */
[----:B0-----:R-:W-:Y:S02]  /*28e30*/  VIADD R6, R0, 0xffffffff ;  /* 0xffffffff00067836 */ /* 0x001fe40000000000 */
[----:B------:R-:W-:-:S04]  /*28e40*/  ISETP.NE.AND P0, PT, R19, 0x2, PT ;  /* 0x000000021300780c */ /* 0x000fc80003f05270 */
[----:B------:R-:W-:Y:S02]  /*28e50*/  SEL R19, R19, RZ, P0 ;  /* 0x000000ff13137207 */ /* 0x000fe40000000000 */
[----:B--2---:R-:W-:Y:S02]  /*28e60*/  LOP3.LUT P1, RZ, R2, 0x4, RZ, 0xc0, !PT ;  /* 0x0000000402ff7812 */ /* 0x004fe4000782c0ff */
        /* <DEDUP_REMOVED lines=19> */
[----:B------:R-:W-:Y:S02]  /*28fa0*/  IADD3 R7, -R2, RZ, RZ ;  /* 0x000000ff02077210 */ /* 0x000fe40007ffe1ff */
[----:B------:R-:W-:-:S03]  /*28fb0*/  SHF.R.S32.HI R3, RZ, 0x1f, R2 ;  /* 0x0000001fff037819 */ /* 0x000fc60000011402 */
        /* <DEDUP_REMOVED lines=8> */
.L_x_804:
[----:B------:R-:W-:Y:S01]  /*29040*/  IMAD R3, R19, 0x8, R18 ;  /* 0x0000000813037824 */ /* 0x000fe200078e0212 */
[----:B------:R-:W-:Y:S01]  /*29050*/  SHF.L.U32 R2, R10, 0x1f, RZ ;  /* 0x0000001f0a027819 */ /* 0x000fe200000006ff */
[----:B------:R-:W-:Y:S03]  /*29060*/  BSSY B2, `(.L_x_805) ;  /* 0x0000003000027945 */ /* 0x000fe60003800000 */
[----:B------:R-:W2:Y:S02]  /*29070*/  SYNCS.PHASECHK.TRANS64.TRYWAIT P0, [R3+URZ+0x38840], R2 ;  /* 0x03884002030075a7 */ /* 0x000ea4000800017f */
[----:B--2---:R-:W-:Y:S05]  /*29080*/  @!P0 BRA `(.L_x_806) ;  /* 0x0000003c005c8947 */ /* 0x004fea0003800000 */
.L_x_915:
[----:B------:R-:W-:Y:S05]  /*29090*/  BSYNC B2 ;  /* 0x0000000000027941 */ /* 0x000fea0003800000 */
.L_x_805:
[----:B-1----:R-:W1:Y:S01]  /*290a0*/  S2R R8, SR_TID.X ;  /* 0x0000000000087919 */ /* 0x002e620000002100 */
[----:B------:R-:W-:Y:S01]  /*290b0*/  BSSY B2, `(.L_x_807) ;  /* 0x000000a000027945 */ /* 0x000fe20003800000 */
[----:B-1----:R-:W-:-:S04]  /*290c0*/  LOP3.LUT R8, R8, 0x7f, RZ, 0xc0, !PT ;  /* 0x0000007f08087812 */ /* 0x002fc800078ec0ff */
[----:B------:R-:W-:-:S13]  /*290d0*/  ISETP.NE.AND P0, PT, R8, RZ, PT ;  /* 0x000000ff0800720c */ /* 0x000fda0003f05270 */
[----:B------:R-:W-:Y:S05]  /*290e0*/  @P0 BRA `(.L_x_808) ;  /* 0x0000000000180947 */ /* 0x000fea0003800000 */
[----:B------:R-:W3:Y:S01]  /*290f0*/  LDL R8, [R1+0x10] ;  /* 0x0000100001087983 */ /* 0x000ee20000100800 */
[----:B--2---:R-:W-:-:S04]  /*29100*/  IMAD.MOV.U32 R2, RZ, RZ, 0xa000 ;  /* 0x0000a000ff027424 */ /* 0x004fc800078e00ff */
[----:B------:R1:W-:Y:S01]  /*29110*/  SYNCS.ARRIVE.TRANS64 RZ, [R3+URZ+0x38830], R2 ;  /* 0x0388300203ff79a7 */ /* 0x0003e2000800003f */
[----:B---3--:R-:W-:-:S13]  /*29120*/  LOP3.LUT P1, RZ, R8, 0x1, RZ, 0xc0, !PT ;  /* 0x0000000108ff7812 */ /* 0x008fda000782c0ff */
[----:B-1----:R-:W-:Y:S05]  /*29130*/  @!P1 BRA `(.L_x_808) ;  /* 0x0000000000049947 */ /* 0x002fea0003800000 */
[----:B------:R-:W-:Y:S01]  /*29140*/  BPT.TRAP 0x1 ;  /* 0x000000040000795c */ /* 0x000fe20000300000 */
.L_x_808:
[----:B------:R-:W-:Y:S05]  /*29150*/  BSYNC B2 ;  /* 0x0000000000027941 */ /* 0x000fea0003800000 */
.L_x_807:
[----:B--2---:R-:W2:Y:S01]  /*29160*/  LDL R2, [R1+0x1c] ;  /* 0x00001c0001027983 */ /* 0x004ea20000100800 */
[----:B------:R-:W-:Y:S01]  /*29170*/  MOV R11, RZ ;  /* 0x000000ff000b7202 */ /* 0x000fe20000000f00 */
[----:B------:R-:W-:Y:S01]  /*29180*/  IMAD R8, R19, 0xa000, R18 ;  /* 0x0000a00013087824 */ /* 0x000fe200078e0212 */
[----:B------:R-:W-:Y:S01]  /*29190*/  UIADD3 UR4, UP0, UR38, 0x370, URZ ;  /* 0x0000037026047890 */ /* 0x000fe2000ff1e03f */
[----:B------:R-:W-:Y:S01]  /*291a0*/  PLOP3.LUT P0, PT, PT, PT, PT, 0x80, 0x0 ;  /* 0x000000000000781c */ /* 0x000fe20003f0f070 */
[----:B------:R-:W-:Y:S01]  /*291b0*/  VIADD R3, R3, 0x38830 ;  /* 0x0003883003037836 */ /* 0x000fe20000000000 */
[----:B------:R-:W-:Y:S01]  /*291c0*/  R2UR UR10, R11 ;  /* 0x000000000b0a72ca */ /* 0x000fe200000e0000 */
[----:B0-----:R-:W-:Y:S01]  /*291d0*/  VIADD R10, R8, 0x24400 ;  /* 0x00024400080a7836 */ /* 0x001fe20000000000 */
[----:B------:R-:W-:Y:S01]  /*291e0*/  UIADD3.X UR5, URZ, UR39, URZ, UP0, !UPT ;  /* 0x000000273f057290 */ /* 0x000fe200087fe43f */
[----:B------:R-:W-:Y:S01]  /*291f0*/  UMOV UR6, 0x0 ;  /* 0x0000000000067882 */ /* 0x000fe20000000000 */
[----:B------:R-:W-:Y:S01]  /*29200*/  UMOV UR7, 0x14f00000 ;  /* 0x14f0000000077882 */ /* 0x000fe20000000000 */
[----:B--2---:R-:W-:-:S10]  /*29210*/  IMAD R2, R7, 0x50, R2 ;  /* 0x0000005007027824 */ /* 0x004fd400078e0202 */
.L_x_809:
        /* <DEDUP_REMOVED lines=12> */
[----:B------:R-:W-:Y:S01]  /*292e0*/  UMOV UR6, 0x0 ;  /* 0x0000000000067882 */ /* 0x000fe20000000000 */
[----:B------:R-:W-:Y:S01]  /*292f0*/  IADD3 R10, R8, 0x26c00, RZ ;  /* 0x00026c00080a7810 */ /* 0x000fe20007ffe0ff */
[----:B------:R-:W-:Y:S01]  /*29300*/  UMOV UR7, 0x14f00000 ;  /* 0x14f0000000077882 */ /* 0x000fe20000000000 */
[----:B------:R-:W-:-:S15]  /*29310*/  R2UR UR10, R13 ;  /* 0x000000000d0a72ca */ /* 0x000fde00000e0000 */
.L_x_810:
        /* <DEDUP_REMOVED lines=16> */
.L_x_811:
        /* <DEDUP_REMOVED lines=16> */
.L_x_812:
        /* <DEDUP_REMOVED lines=15> */
.L_x_916:
[----:B------:R-:W-:Y:S05]  /*29610*/  BSYNC B2 ;  /* 0x0000000000027941 */ /* 0x000fea0003800000 */
.L_x_813:
[----:B------:R-:W1:Y:S01]  /*29620*/  S2R R3, SR_TID.X ;  /* 0x0000000000037919 */ /* 0x000e620000002100 */
[----:B------:R-:W-:-:S04]  /*29630*/  UPRMT UR4, UR37, 0x9910, URZ ;  /* 0x0000991025047896 */ /* 0x000fc8000800003f */
[----:B------:R-:W-:Y:S01]  /*29640*/  UISETP.NE.AND UP0, UPT, UR4, 0x2, UPT ;  /* 0x000000020400788c */ /* 0x000fe2000bf05270 */
[----:B-1----:R-:W-:-:S04]  /*29650*/  LOP3.LUT R3, R3, 0x7f, RZ, 0xc0, !PT ;  /* 0x0000007f03037812 */ /* 0x002fc800078ec0ff */
[----:B------:R-:W-:-:S13]  /*29660*/  ISETP.NE.AND P0, PT, R3, RZ, PT ;  /* 0x000000ff0300720c */ /* 0x000fda0003f05270 */
[----:B------:R-:W-:-:S04]  /*29670*/  @!P0 IMAD.MOV.U32 R3, RZ, RZ, 0xa000 ;  /* 0x0000a000ff038424 */ /* 0x000fc800078e00ff */
[----:B------:R1:W-:Y:S01]  /*29680*/  @!P0 SYNCS.ARRIVE.TRANS64 RZ, [R2+URZ+0x38850], R3 ;  /* 0x0388500302ff89a7 */ /* 0x0003e2000800003f */
[----:B------:R-:W-:-:S13]  /*29690*/  PLOP3.LUT P0, PT, PT, PT, UP0, 0x80, 0x0 ;  /* 0x000000000000781c */ /* 0x000fda0003f0f008 */
[----:B-1----:R-:W-:Y:S05]  /*296a0*/  @P0 BRA `(.L_x_815) ;  /* 0x0000000000040947 */ /* 0x002fea0003800000 */
[----:B------:R-:W-:Y:S01]  /*296b0*/  BPT.TRAP 0x1 ;  /* 0x000000040000795c */ /* 0x000fe20000300000 */
.L_x_815:
[----:B------:R-:W2:Y:S01]  /*296c0*/  LDL R3, [R1+0x10] ;  /* 0x0000100001037983 */ /* 0x000ea20000100800 */
[----:B------:R-:W-:Y:S01]  /*296d0*/  BSSY B2, `(.L_x_816) ;  /* 0x0000004000027945 */ /* 0x000fe20003800000 */
[----:B--2---:R-:W-:-:S13]  /*296e0*/  LOP3.LUT P0, RZ, R3, 0x8, RZ, 0xc0, !PT ;  /* 0x0000000803ff7812 */ /* 0x004fda000780c0ff */
[----:B------:R-:W-:Y:S05]  /*296f0*/  @P0 BRA `(.L_x_817) ;  /* 0x0000000000040947 */ /* 0x000fea0003800000 */
[----:B------:R-:W-:Y:S01]  /*29700*/  BPT.TRAP 0x1 ;  /* 0x000000040000795c */ /* 0x000fe20000300000 */
.L_x_817:
[----:B------:R-:W-:Y:S05]  /*29710*/  BSYNC B2 ;  /* 0x0000000000027941 */ /* 0x000fea0003800000 */
.L_x_816:
[----:B0-----:R-:W2:Y:S04]  /*29720*/  LDL R5, [R1+0x1c] ;  /* 0x00001c0001057983 */ /* 0x001ea80000100800 */
        /* <DEDUP_REMOVED lines=9> */
[----:B--2---:R-:W-:Y:S01]  /*297c0*/  IMAD R3, R3, 0x50, R5 ;  /* 0x0000005003037824 */ /* 0x004fe200078e0205 */
[----:B------:R-:W-:-:S09]  /*297d0*/  IADD3 R5, R4, 0x400, RZ ;  /* 0x0000040004057810 */ /* 0x000fd20007ffe0ff */
.L_x_818:
        /* <DEDUP_REMOVED lines=15> */
.L_x_819:
        /* <DEDUP_REMOVED lines=15> */
.L_x_820:
        /* <DEDUP_REMOVED lines=15> */
.L_x_821:
        /* <DEDUP_REMOVED lines=11> */
[----:B------:R-:W-:-:S07]  /*29b60*/  MOV R17, R9 ;  /* 0x0000000900117202 */ /* 0x000fce0000000f00 */
.L_x_803:
[----:B------:R-:W-:Y:S05]  /*29b70*/  BSYNC B1 ;  /* 0x0000000000017941 */ /* 0x000fea0003800000 */
.L_x_802:
[----:B------:R-:W2:Y:S01]  /*29b80*/  LDL R2, [R1+0x34] ;  /* 0x0000340001027983 */ /* 0x000ea20000100800 */
[----:B------:R-:W-:Y:S01]  /*29b90*/  VIADD R0, R0, 0xfffffffe ;  /* 0xfffffffe00007836 */ /* 0x000fe20000000000 */
[----:B--2---:R-:W-:-:S13]  /*29ba0*/  ISETP.GT.AND P0, PT, R6, R2, PT ;  /* 0x000000020600720c */ /* 0x004fda0003f04270 */
[----:B------:R-:W-:Y:S05]  /*29bb0*/  @P0 BRA `(.L_x_822) ;  /* 0xffffffe4002c0947 */ /* 0x000fea000383ffff */
.L_x_759:
[----:B------:R-:W-:Y:S05]  /*29bc0*/  BSYNC B0 ;  /* 0x0000000000007941 */ /* 0x000fea0003800000 */
.L_x_758:
        /* <DEDUP_REMOVED lines=19> */
.L_x_824:
[----:B------:R-:W-:Y:S05]  /*29d00*/  BSYNC B0 ;  /* 0x0000000000007941 */ /* 0x000fea0003800000 */
.L_x_823:
[----:B--2---:R-:W2:Y:S01]  /*29d10*/  LDL R0, [R1+0x10] ;  /* 0x0000100001007983 */ /* 0x004ea20000100800 */
[----:B------:R-:W-:Y:S01]  /*29d20*/  BSSY B0, `(.L_x_825) ;  /* 0x000005d000007945 */ /* 0x000fe20003800000 */
[----:B--2---:R-:W-:-:S13]  /*29d30*/  LOP3.LUT P0, RZ, R0, 0x4, RZ, 0xc0, !PT ;  /* 0x0000000400ff7812 */ /* 0x004fda000780c0ff */
[----:B------:R-:W-:Y:S05]  /*29d40*/  @!P0 BRA `(.L_x_826) ;  /* 0x0000000400688947 */ /* 0x000fea0003800000 */
[----:B------:R-:W2:Y:S01]  /*29d50*/  LDL R2, [R1+0x18] ;  /* 0x0000180001027983 */ /* 0x000ea20000100800 */
[----:B------:R-:W-:Y:S01]  /*29d60*/  IMAD R0, R19, 0x8, R18 ;  /* 0x0000000813007824 */ /* 0x000fe200078e0212 */
[----:B------:R-:W-:Y:S01]  /*29d70*/  BSSY B1, `(.L_x_827) ;  /* 0x0000004000017945 */ /* 0x000fe20003800000 */
[----:B--2---:R-:W-:-:S04]  /*29d80*/  SHF.L.U32 R2, R2, 0x1f, RZ ;  /* 0x0000001f02027819 */ /* 0x004fc800000006ff */
[----:B------:R-:W2:Y:S02]  /*29d90*/  SYNCS.PHASECHK.TRANS64.TRYWAIT P0, [R0+URZ+0x38860], R2 ;  /* 0x03886002000075a7 */ /* 0x000ea4000800017f */
[----:B--2---:R-:W-:Y:S05]  /*29da0*/  @!P0 BRA `(.L_x_828) ;  /* 0x00000030003c8947 */ /* 0x004fea0003800000 */
.L_x_917:
[----:B------:R-:W-:Y:S05]  /*29db0*/  BSYNC B1 ;  /* 0x0000000000017941 */ /* 0x000fea0003800000 */
.L_x_827:
[----:B------:R-:W3:Y:S01]  /*29dc0*/  S2R R3, SR_TID.X ;  /* 0x0000000000037919 */ /* 0x000ee20000002100 */
[----:B------:R-:W-:-:S04]  /*29dd0*/  UPRMT UR4, UR37, 0x9910, URZ ;  /* 0x0000991025047896 */ /* 0x000fc8000800003f */
[----:B------:R-:W-:Y:S01]  /*29de0*/  UISETP.NE.AND UP0, UPT, UR4, 0x2, UPT ;  /* 0x000000020400788c */ /* 0x000fe2000bf05270 */
[----:B---3--:R-:W-:-:S04]  /*29df0*/  LOP3.LUT R3, R3, 0x7f, RZ, 0xc0, !PT ;  /* 0x0000007f03037812 */ /* 0x008fc800078ec0ff */
[----:B------:R-:W-:-:S13]  /*29e00*/  ISETP.NE.AND P0, PT, R3, RZ, PT ;  /* 0x000000ff0300720c */ /* 0x000fda0003f05270 */
[----:B--2---:R-:W-:-:S04]  /*29e10*/  @!P0 IMAD.MOV.U32 R2, RZ, RZ, 0xa000 ;  /* 0x0000a000ff028424 */ /* 0x004fc800078e00ff */
[----:B------:R2:W-:Y:S01]  /*29e20*/  @!P0 SYNCS.ARRIVE.TRANS64 RZ, [R0+URZ+0x38850], R2 ;  /* 0x0388500200ff89a7 */ /* 0x0005e2000800003f */
[----:B------:R-:W-:-:S13]  /*29e30*/  PLOP3.LUT P0, PT, PT, PT, UP0, 0x80, 0x0 ;  /* 0x000000000000781c */ /* 0x000fda0003f0f008 */
[----:B--2---:R-:W-:Y:S05]  /*29e40*/  @P0 BRA `(.L_x_829) ;  /* 0x0000000000040947 */ /* 0x004fea0003800000 */
[----:B------:R-:W-:Y:S01]  /*29e50*/  BPT.TRAP 0x1 ;  /* 0x000000040000795c */ /* 0x000fe20000300000 */
.L_x_829:
[----:B------:R-:W2:Y:S01]  /*29e60*/  LDL R2, [R1+0x10] ;  /* 0x0000100001027983 */ /* 0x000ea20000100800 */
[----:B------:R-:W-:Y:S01]  /*29e70*/  BSSY B1, `(.L_x_830) ;  /* 0x0000004000017945 */ /* 0x000fe20003800000 */
[----:B--2---:R-:W-:-:S13]  /*29e80*/  LOP3.LUT P0, RZ, R2, 0x8, RZ, 0xc0, !PT ;  /* 0x0000000802ff7812 */ /* 0x004fda000780c0ff */
[----:B------:R-:W-:Y:S05]  /*29e90*/  @P0 BRA `(.L_x_831) ;  /* 0x0000000000040947 */ /* 0x000fea0003800000 */
[----:B------:R-:W-:Y:S01]  /*29ea0*/  BPT.TRAP 0x1 ;  /* 0x000000040000795c */ /* 0x000fe20000300000 */
.L_x_831:
[----:B------:R-:W-:Y:S05]  /*29eb0*/  BSYNC B1 ;  /* 0x0000000000017941 */ /* 0x000fea0003800000 */
.L_x_830:
[----:B------:R-:W2:Y:S04]  /*29ec0*/  LDL.LU R3, [R1+0x1c] ;  /* 0x00001c0001037983 */ /* 0x000ea80000300800 */
[----:B------:R-:W2:Y:S01]  /*29ed0*/  LDL.LU R2, [R1+0x8] ;  /* 0x0000080001027983 */ /* 0x000ea20000300800 */
[----:B------:R-:W-:Y:S01]  /*29ee0*/  UIADD3 UR4, UP0, UR38, 0x470, URZ ;  /* 0x0000047026047890 */ /* 0x000fe2000ff1e03f */
[----:B------:R-:W-:Y:S01]  /*29ef0*/  PLOP3.LUT P0, PT, PT, PT, PT, 0x80, 0x0 ;  /* 0x000000000000781c */ /* 0x000fe20003f0f070 */
[----:B------:R-:W-:Y:S01]  /*29f00*/  UMOV UR6, 0x0 ;  /* 0x0000000000067882 */ /* 0x000fe20000000000 */
[----:B------:R-:W-:Y:S01]  /*29f10*/  IADD3 R0, R0, 0x38850, RZ ;  /* 0x0003885000007810 */ /* 0x000fe20007ffe0ff */
[----:B------:R-:W-:Y:S01]  /*29f20*/  UIADD3.X UR5, URZ, UR39, URZ, UP0, !UPT ;  /* 0x000000273f057290 */ /* 0x000fe200087fe43f */
[----:B------:R-:W-:Y:S01]  /*29f30*/  UMOV UR7, 0x14f00000 ;  /* 0x14f0000000077882 */ /* 0x000fe20000000000 */
[----:B------:R-:W-:Y:S01]  /*29f40*/  UMOV UR10, URZ ;  /* 0x0000003f000a7c82 */ /* 0x000fe20008000000 */
[----:B--2---:R-:W-:-:S02]  /*29f50*/  IMAD R3, R2, 0x50, R3 ;  /* 0x0000005002037824 */ /* 0x004fc400078e0203 */
[----:B------:R-:W-:-:S04]  /*29f60*/  IMAD R2, R19, 0xa000, R18 ;  /* 0x0000a00013027824 */ /* 0x000fc800078e0212 */
[----:B------:R-:W-:-:S07]  /*29f70*/  VIADD R4, R2, 0x400 ;  /* 0x0000040002047836 */ /* 0x000fce0000000000 */
.L_x_832:
        /* <DEDUP_REMOVED lines=15> */
.L_x_833:
        /* <DEDUP_REMOVED lines=15> */
.L_x_834:
        /* <DEDUP_REMOVED lines=11> */
[----:B------:R-:W-:Y:S01]  /*2a210*/  UMOV UR6, 0x0 ;  /* 0x0000000000067882 */ /* 0x000fe20000000000 */
[----:B------:R-:W-:Y:S01]  /*2a220*/  IADD3 R2, R2, 0x7c00, RZ ;  /* 0x00007c0002027810 */ /* 0x000fe20007ffe0ff */
[----:B------:R-:W-:Y:S01]  /*2a230*/  UMOV UR7, 0x14f00000 ;  /* 0x14f0000000077882 */ /* 0x000fe20000000000 */
[----:B------:R-:W-:-:S09]  /*2a240*/  UMOV UR10, 0xc0 ;  /* 0x000000c0000a7882 */ /* 0x000fd20000000000 */
.L_x_835:
        /* <DEDUP_REMOVED lines=10> */
.L_x_826:
[----:B------:R-:W-:Y:S05]  /*2a2f0*/  BSYNC B0 ;  /* 0x0000000000007941 */ /* 0x000fea0003800000 */
.L_x_825:
[----:B------:R-:W2:Y:S01]  /*2a300*/  LDL.LU R4, [R1+0x18] ;  /* 0x0000180001047983 */ /* 0x000ea20000300800 */
[----:B------:R-:W-:-:S05]  /*2a310*/  VIADD R19, R19, 0x1 ;  /* 0x0000000113137836 */ /* 0x000fca0000000000 */
[----:B------:R-:W-:-:S04]  /*2a320*/  ISETP.NE.AND P0, PT, R19, 0x2, PT ;  /* 0x000000021300780c */ /* 0x000fc80003f05270 */
[----:B------:R-:W-:Y:S02]  /*2a330*/  SEL R0, RZ, 0x1, P0 ;  /* 0x00000001ff007807 */ /* 0x000fe40000000000 */
[----:B------:R-:W-:Y:S02]  /*2a340*/  SEL R19, R19, RZ, P0 ;  /* 0x000000ff13137207 */ /* 0x000fe40000000000 */
[----:B--2---:R-:W-:-:S05]  /*2a350*/  LOP3.LUT R4, R4, R0, RZ, 0x3c, !PT ;  /* 0x0000000004047212 */ /* 0x004fca00078e3cff */
[----:B------:R2:W-:Y:S02]  /*2a360*/  STL [R1+0x18], R4 ;  /* 0x0000180401007387 */ /* 0x0005e40000100800 */
.L_x_738:
[----:B------:R-:W-:Y:S05]  /*2a370*/  BSYNC B7 ;  /* 0x0000000000077941 */ /* 0x000fea0003800000 */
.L_x_736:
[----:B------:R-:W3:Y:S02]  /*2a380*/  LDL R9, [R1+0x10] ;  /* 0x0000100001097983 */ /* 0x000ee40000100800 */
[----:B---3--:R-:W-:-:S13]  /*2a390*/  LOP3.LUT P0, RZ, R9, 0x10, RZ, 0xc0, !PT ;  /* 0x0000001009ff7812 */ /* 0x008fda000780c0ff */
[----:B------:R-:W-:Y:S05]  /*2a3a0*/  @!P0 BRA `(.L_x_836) ;  /* 0x00000000002c8947 */ /* 0x000fea0003800000 */
[----:B------:R-:W-:Y:S05]  /*2a3b0*/  WARPSYNC.ALL ;  /* 0x0000000000007948 */ /* 0x000fea0003800000 */
[----:B------:R-:W3:Y:S08]  /*2a3c0*/  S2UR UR5, SR_CgaCtaId ;  /* 0x00000000000579c3 */ /* 0x000ef00000008800 */
[----:B------:R-:W-:Y:S06]  /*2a3d0*/  BAR.SYNC.DEFER_BLOCKING 0x5, 0x180 ;  /* 0x0146000000007b1d */ /* 0x000fec0000010000 */
[----:B------:R-:W-:-:S02]  /*2a3e0*/  UMOV UR4, 0x400 ;  /* 0x0000040000047882 */ /* 0x000fc40000000000 */
[----:B---3--:R-:W-:-:S06]  /*2a3f0*/  ULEA UR4, UR5, UR4, 0x18 ;  /* 0x0000000405047291 */ /* 0x008fcc000f8ec03f */
[----:B------:R-:W-:-:S05]  /*2a400*/  IMAD.U32 R18, RZ, RZ, UR4 ;  /* 0x00000004ff127e24 */ /* 0x000fca000f8e00ff */
[----:B-12---:R-:W1:Y:S04]  /*2a410*/  LDS.128 R4, [R18+0x388d0] ;  /* 0x0388d00012047984 */ /* 0x006e680000000c00 */
[----:B-1----:R1:W-:Y:S04]  /*2a420*/  STL.64 [R1], R4 ;  /* 0x0000000401007387 */ /* 0x0023e80000100a00 */
[----:B------:R1:W-:Y:S01]  /*2a430*/  STL.64 [R1+0x8], R6 ;  /* 0x0000080601007387 */ /* 0x0003e20000100a00 */
[----:B------:R-:W-:Y:S06]  /*2a440*/  BAR.ARV 0x4, 0x180 ;  /* 0x0106000000007b1d */ /* 0x000fec0000002000 */
[----:B------:R-:W-:Y:S05]  /*2a450*/  BRA `(.L_x_837) ;  /* 0x0000000c00247947 */ /* 0x000fea0003800000 */
.L_x_836:
[----:B------:R-:W3:Y:S01]  /*2a460*/  LDL R17, [R1+0x30] ;  /* 0x0000300001117983 */ /* 0x000ee20000100800 */
[----:B------:R-:W-:Y:S01]  /*2a470*/  UMOV UR4, 0xffffffff ;  /* 0xffffffff00047882 */ /* 0x000fe20000000000 */
[----:B---3--:R-:W-:Y:S02]  /*2a480*/  ISETP.NE.AND P5, PT, R17, 0x1f, PT ;  /* 0x0000001f1100780c */ /* 0x008fe40003fa5270 */
[----:B------:R-:W-:Y:S11]  /*2a490*/  BRA.DIV UR4, `(.L_x_838) ;  /* 0x0000002a04947947 */ /* 0x000ff6000b800000 */
[----:B------:R-:W0:Y:S01]  /*2a4a0*/  LDL R3, [R1+0xc] ;  /* 0x00000c0001037983 */ /* 0x000e220000100800 */
[----:B------:R-:W-:-:S03]  /*2a4b0*/  ULDC UR4, c[0x0][0xc3c] ;  /* 0x00030f0000047ab9 */ /* 0x000fc60000000800 */
[----:B------:R-:W3:Y:S01]  /*2a4c0*/  LDL.LU R2, [R1] ;  /* 0x0000000001027983 */ /* 0x000ee20000300800 */
[----:B------:R-:W-:Y:S01]  /*2a4d0*/  LOP3.LUT P4, RZ, R9, 0x1, RZ, 0xc0, !PT ;  /* 0x0000000109ff7812 */ /* 0x000fe2000788c0ff */
[----:B------:R-:W-:Y:S01]  /*2a4e0*/  ULDC.64 UR6, c[0x0][0x208] ;  /* 0x0000820000067ab9 */ /* 0x000fe20000000a00 */
[----:B0-----:R-:W-:Y:S01]  /*2a4f0*/  IMAD.IADD R0, R3, 0x1, R17 ;  /* 0x0000000103007824 */ /* 0x001fe200078e0211 */
[----:B---3--:R-:W-:-:S04]  /*2a500*/  MOV R9, R2 ;  /* 0x0000000200097202 */ /* 0x008fc80000000f00 */
[----:B------:R-:W-:-:S13]  /*2a510*/  ISETP.GE.OR P0, PT, R0, UR4, !P5 ;  /* 0x0000000400007c0c */ /* 0x000fda000ef06670 */
[----:B------:R-:W0:Y:S08]  /*2a520*/  @!P0 LDC.64 R2, c[0x0][0xc80] ;  /* 0x00032000ff028b82 */ /* 0x000e300000000a00 */
[----:B-1----:R-:W1:Y:S01]  /*2a530*/  @!P0 LDC.64 R6, c[0x0][0xc78] ;  /* 0x00031e00ff068b82 */ /* 0x002e620000000a00 */
[----:B0-----:R-:W-:-:S05]  /*2a540*/  @!P0 IMAD.WIDE R2, R0, 0x4, R2 ;  /* 0x0000000400028825 */ /* 0x001fca00078e0202 */
[----:B------:R1:W3:Y:S02]  /*2a550*/  @!P0 LDG.E R8, desc[UR6][R2.64] ;  /* 0x0000000602088981 */ /* 0x0002e4000c1e1900 */
[----:B-1----:R-:W-:-:S06]  /*2a560*/  @!P0 IMAD.WIDE R2, R0, 0x4, R6 ;  /* 0x0000000400028825 */ /* 0x002fcc00078e0206 */
[----:B------:R-:W4:Y:S01]  /*2a570*/  @!P0 LDG.E R2, desc[UR6][R2.64] ;  /* 0x0000000602028981 */ /* 0x000f22000c1e1900 */
[----:B------:R-:W-:Y:S01]  /*2a580*/  IMAD.MOV.U32 R6, RZ, RZ, RZ ;  /* 0x000000ffff067224 */ /* 0x000fe200078e00ff */
[C---:B------:R-:W-:Y:S01]  /*2a590*/  ISETP.GE.U32.AND P1, PT, R17.reuse, 0x4, PT ;  /* 0x000000041100780c */ /* 0x040fe20003f26070 */
[----:B--2---:R-:W-:Y:S01]  /*2a5a0*/  IMAD.MOV.U32 R4, RZ, RZ, RZ ;  /* 0x000000ffff047224 */ /* 0x004fe200078e00ff */
[C---:B------:R-:W-:Y:S01]  /*2a5b0*/  ISETP.GE.U32.AND P2, PT, R17.reuse, 0x8, PT ;  /* 0x000000081100780c */ /* 0x040fe20003f46070 */
[----:B------:R-:W-:Y:S01]  /*2a5c0*/  SHFL.IDX PT, R5, R9, RZ, 0x1f ;  /* 0x00001fff09057589 */ /* 0x000fe200000e0000 */
[----:B------:R-:W-:Y:S01]  /*2a5d0*/  ISETP.GE.U32.AND P3, PT, R17, 0x10, PT ;  /* 0x000000101100780c */ /* 0x000fe20003f66070 */
[----:B------:R-:W-:Y:S02]  /*2a5e0*/  IMAD.MOV.U32 R10, RZ, RZ, RZ ;  /* 0x000000ffff0a7224 */ /* 0x000fe400078e00ff */
[----:B------:R-:W-:Y:S01]  /*2a5f0*/  SHFL.IDX PT, R0, R9, 0x1, 0x1f ;  /* 0x00201f0009007f89 */ /* 0x000fe200000e0000 */
[----:B---3--:R-:W-:Y:S01]  /*2a600*/  @!P0 IMAD.MOV.U32 R4, RZ, RZ, R8 ;  /* 0x000000ffff048224 */ /* 0x008fe200078e0008 */
[----:B----4-:R-:W-:-:S02]  /*2a610*/  @!P0 MOV R6, R2 ;  /* 0x0000000200068202 */ /* 0x010fc40000000f00 */
[----:B------:R-:W-:-:S03]  /*2a620*/  ISETP.GE.U32.AND P0, PT, R17, 0x2, PT ;  /* 0x000000021100780c */ /* 0x000fc60003f06070 */
[----:B------:R-:W-:-:S05]  /*2a630*/  IMAD R2, R6, R4, RZ ;  /* 0x0000000406027224 */ /* 0x000fca00078e02ff */
        /* <DEDUP_REMOVED lines=15> */
[----:B------:R0:W1:Y:S02]  /*2a730*/  SHFL.IDX PT, R16, R7, 0x1f, 0x1f ;  /* 0x03e01f0007107f89 */ /* 0x00006400000e0000 */
.L_x_927:
[----:B------:R-:W-:Y:S02]  /*2a740*/  ULDC UR4, c[0x0][0xc38] ;  /* 0x00030e0000047ab9 */ /* 0x000fe40000000800 */
[----:B------:R-:W-:-:S04]  /*2a750*/  IMAD.U32 R2, RZ, RZ, UR4 ;  /* 0x00000004ff027e24 */ /* 0x000fc8000f8e00ff */
[----:B-1----:R-:W-:-:S05]  /*2a760*/  IMAD R16, R16, R2, RZ ;  /* 0x0000000210107224 */ /* 0x002fca00078e02ff */
[----:B------:R-:W-:-:S04]  /*2a770*/  IADD3 R0, R0, R16, RZ ;  /* 0x0000001000007210 */ /* 0x000fc80007ffe0ff */
[----:B------:R-:W-:-:S13]  /*2a780*/  ISETP.GT.AND P4, PT, R0, R5, PT ;  /* 0x000000050000720c */ /* 0x000fda0003f84270 */
[----:B------:R-:W-:Y:S05]  /*2a790*/  @P4 BRA `(.L_x_839) ;  /* 0x0000000000b44947 */ /* 0x000fea0003800000 */
.L_x_842:
[----:B------:R-:W2:Y:S01]  /*2a7a0*/  LDL.LU R3, [R1+0xc] ;  /* 0x00000c0001037983 */ /* 0x000ea20000300800 */
[----:B------:R-:W1:Y:S01]  /*2a7b0*/  LDC R2, c[0x0][0xc3c] ;  /* 0x00030f00ff027b82 */ /* 0x000e620000000800 */
[----:B--2---:R-:W-:-:S05]  /*2a7c0*/  VIADD R3, R3, 0x1f ;  /* 0x0000001f03037836 */ /* 0x004fca0000000000 */
[----:B-1----:R-:W-:-:S13]  /*2a7d0*/  ISETP.GE.AND P4, PT, R3, R2, PT ;  /* 0x000000020300720c */ /* 0x002fda0003f86270 */
[----:B------:R-:W-:Y:S05]  /*2a7e0*/  @P4 BRA `(.L_x_840) ;  /* 0x0000000400dc4947 */ /* 0x000fea0003800000 */
[----:B------:R-:W2:Y:S01]  /*2a7f0*/  LDL R4, [R1+0x30] ;  /* 0x0000300001047983 */ /* 0x000ea20000100800 */
[----:B------:R-:W-:-:S03]  /*2a800*/  ULDC.64 UR4, c[0x0][0x208] ;  /* 0x0000820000047ab9 */ /* 0x000fc60000000a00 */
[----:B------:R1:W-:Y:S01]  /*2a810*/  STL [R1+0xc], R3 ;  /* 0x00000c0301007387 */ /* 0x0003e20000100800 */
[----:B--2---:R-:W-:Y:S02]  /*2a820*/  IMAD.IADD R6, R3, 0x1, R4 ;  /* 0x0000000103067824 */ /* 0x004fe400078e0204 */
[----:B------:R-:W-:-:S03]  /*2a830*/  IMAD.MOV.U32 R4, RZ, RZ, RZ ;  /* 0x000000ffff047224 */ /* 0x000fc600078e00ff */
[----:B------:R-:W-:-:S13]  /*2a840*/  ISETP.GE.OR P4, PT, R6, R2, !P5 ;  /* 0x000000020600720c */ /* 0x000fda0006f86670 */
[----:B-1----:R-:W1:Y:S02]  /*2a850*/  @!P4 LDC.64 R2, c[0x0][0xc80] ;  /* 0x00032000ff02cb82 */ /* 0x002e640000000a00 */
[----:B-1----:R-:W-:-:S05]  /*2a860*/  @!P4 IMAD.WIDE R2, R6, 0x4, R2 ;  /* 0x000000040602c825 */ /* 0x002fca00078e0202 */
[----:B------:R1:W2:Y:S02]  /*2a870*/  @!P4 LDG.E R4, desc[UR4][R2.64] ;  /* 0x000000040204c981 */ /* 0x0002a4000c1e1900 */
[----:B-1----:R-:W1:Y:S02]  /*2a880*/  @!P4 LDC.64 R2, c[0x0][0xc78] ;  /* 0x00031e00ff02cb82 */ /* 0x002e640000000a00 */
[----:B-1----:R-:W-:Y:S01]  /*2a890*/  @!P4 IMAD.WIDE R2, R6, 0x4, R2 ;  /* 0x000000040602c825 */ /* 0x002fe200078e0202 */
[----:B------:R-:W-:-:S06]  /*2a8a0*/  MOV R6, RZ ;  /* 0x000000ff00067202 */ /* 0x000fcc0000000f00 */
[----:B------:R-:W2:Y:S01]  /*2a8b0*/  @!P4 LDG.E R6, desc[UR4][R2.64] ;  /* 0x000000040206c981 */ /* 0x000ea2000c1e1900 */
[----:B------:R-:W-:Y:S01]  /*2a8c0*/  UMOV UR4, 0xffffffff ;  /* 0xffffffff00047882 */ /* 0x000fe20000000000 */
[----:B--2---:R-:W-:Y:S02]  /*2a8d0*/  IMAD R2, R6, R4, RZ ;  /* 0x0000000406027224 */ /* 0x004fe400078e02ff */
[----:B------:R-:W-:Y:S05]  /*2a8e0*/  BRA.DIV UR4, `(.L_x_841) ;  /* 0x0000002a04e07947 */ /* 0x000fea000b800000 */
[----:B------:R-:W2:Y:S02]  /*2a8f0*/  LDL R3, [R1+0x10] ;  /* 0x0000100001037983 */ /* 0x000ea40000100800 */
[----:B--2---:R-:W-:Y:S02]  /*2a900*/  LOP3.LUT P4, RZ, R3, 0x1, RZ, 0xc0, !PT ;  /* 0x0000000103ff7812 */ /* 0x004fe4000788c0ff */
        /* <DEDUP_REMOVED lines=12> */
[----:B------:R-:W1:Y:S02]  /*2a9d0*/  SHFL.UP PT, R3, R2, 0x10, RZ ;  /* 0x0600000002037989 */ /* 0x000e6400000e00ff */
[----:B-1----:R-:W-:-:S05]  /*2a9e0*/  SEL R3, R3, RZ, P3 ;  /* 0x000000ff03037207 */ /* 0x002fca0001800000 */
[----:B0-----:R-:W-:-:S05]  /*2a9f0*/  IMAD.IADD R7, R2, 0x1, R3 ;  /* 0x0000000102077824 */ /* 0x001fca00078e0203 */
[----:B------:R0:W1:Y:S02]  /*2aa00*/  SHFL.IDX PT, R16, R7, 0x1f, 0x1f ;  /* 0x03e01f0007107f89 */ /* 0x00006400000e0000 */
.L_x_935:
[----:B------:R-:W-:Y:S02]  /*2aa10*/  ULDC UR4, c[0x0][0xc38] ;  /* 0x00030e0000047ab9 */ /* 0x000fe40000000800 */
[----:B------:R-:W-:-:S04]  /*2aa20*/  IMAD.U32 R2, RZ, RZ, UR4 ;  /* 0x00000004ff027e24 */ /* 0x000fc8000f8e00ff */
[----:B-1----:R-:W-:-:S04]  /*2aa30*/  IMAD R16, R16, R2, RZ ;  /* 0x0000000210107224 */ /* 0x002fc800078e02ff */
[----:B------:R-:W-:-:S05]  /*2aa40*/  IMAD.IADD R0, R16, 0x1, R0 ;  /* 0x0000000110007824 */ /* 0x000fca00078e0200 */
[----:B------:R-:W-:-:S13]  /*2aa50*/  ISETP.GT.AND P4, PT, R0, R5, PT ;  /* 0x000000050000720c */ /* 0x000fda0003f84270 */
[----:B------:R-:W-:Y:S05]  /*2aa60*/  @!P4 BRA `(.L_x_842) ;  /* 0xfffffffc004cc947 */ /* 0x000fea000383ffff */
.L_x_839:
[----:B------:R-:W-:Y:S01]  /*2aa70*/  IADD3 R16, -R16, R0, RZ ;  /* 0x0000000010107210 */ /* 0x000fe20007ffe1ff */
[----:B------:R-:W-:-:S04]  /*2aa80*/  UMOV UR4, 0xffffffff ;  /* 0xffffffff00047882 */ /* 0x000fc80000000000 */
[----:B------:R-:W-:-:S05]  /*2aa90*/  IMAD R0, R7, R2, R16 ;  /* 0x0000000207007224 */ /* 0x000fca00078e0210 */
[----:B------:R-:W-:Y:S01]  /*2aaa0*/  ISETP.GT.AND P6, PT, R0, R5, PT ;  /* 0x000000050000720c */ /* 0x000fe20003fc4270 */
[----:B------:R-:W-:-:S12]  /*2aab0*/  BRA.DIV UR4, `(.L_x_843) ;  /* 0x0000002e044c7947 */ /* 0x000fd8000b800000 */
[----:B------:R-:W-:-:S04]  /*2aac0*/  VOTE.ANY R3, PT, !P6 ;  /* 0x0000000000037806 */ /* 0x000fc800070e0100 */
[----:B------:R-:W1:Y:S02]  /*2aad0*/  POPC R0, R3 ;  /* 0x0000000300007309 */ /* 0x000e640000000000 */
[----:B-1----:R1:W2:Y:S04]  /*2aae0*/  SHFL.IDX PT, R4, R4, R0, 0x1f ;  /* 0x00001f0004047589 */ /* 0x0022a800000e0000 */
[----:B------:R1:W3:Y:S02]  /*2aaf0*/  SHFL.IDX PT, R6, R6, R0, 0x1f ;  /* 0x00001f0006067589 */ /* 0x0002e400000e0000 */
.L_x_940:
[----:B------:R-:W-:-:S13]  /*2ab00*/  ISETP.NE.AND P0, PT, R3, RZ, PT ;  /* 0x000000ff0300720c */ /* 0x000fda0003f05270 */
[----:B------:R-:W-:Y:S05]  /*2ab10*/  @!P0 BRA `(.L_x_844) ;  /* 0x0000000000148947 */ /* 0x000fea0003800000 */
[----:B------:R-:W-:Y:S01]  /*2ab20*/  UMOV UR4, 0xffffffff ;  /* 0xffffffff00047882 */ /* 0x000fe20000000000 */
[----:B------:R-:W-:Y:S02]  /*2ab30*/  VIADD R12, R0, 0xffffffff ;  /* 0xffffffff000c7836 */ /* 0x000fe40000000000 */
[----:B------:R-:W-:Y:S05]  /*2ab40*/  BRA.DIV UR4, `(.L_x_845) ;  /* 0x0000002e04847947 */ /* 0x000fea000b800000 */
[----:B0-----:R0:W4:Y:S02]  /*2ab50*/  SHFL.IDX PT, R7, R7, R12, 0x1f ;  /* 0x00001f0c07077589 */ /* 0x00112400000e0000 */
.L_x_943:
[----:B----4-:R-:W-:-:S07]  /*2ab60*/  IMAD.MOV.U32 R10, RZ, RZ, R7 ;  /* 0x000000ffff0a7224 */ /* 0x010fce00078e0007 */
.L_x_844:
[----:B------:R-:W4:Y:S01]  /*2ab70*/  LDL.LU R11, [R1+0xc] ;  /* 0x00000c00010b7983 */ /* 0x000f220000300800 */
[----:B--2---:R-:W-:Y:S01]  /*2ab80*/  IABS R3, R4 ;  /* 0x0000000400037213 */ /* 0x004fe20000000000 */
[----:B------:R-:W-:Y:S02]  /*2ab90*/  IMAD R2, R10, R2, R16 ;  /* 0x000000020a027224 */ /* 0x000fe400078e0210 */
[----:B------:R-:W-:Y:S01]  /*2aba0*/  IMAD.MOV.U32 R8, RZ, RZ, RZ ;  /* 0x000000ffff087224 */ /* 0x000fe200078e00ff */
[----:B0-----:R-:W0:Y:S01]  /*2abb0*/  I2F.RP R7, R3 ;  /* 0x0000000300077306 */ /* 0x001e220000209400 */
[----:B------:R-:W-:Y:S01]  /*2abc0*/  IMAD.IADD R5, R5, 0x1, -R2 ;  /* 0x0000000105057824 */ /* 0x000fe200078e0a02 */
[----:B------:R2:W-:Y:S04]  /*2abd0*/  STL [R1], R2 ;  /* 0x0000000201007387 */ /* 0x0005e80000100800 */
[----:B--2---:R-:W-:-:S02]  /*2abe0*/  IABS R2, R5 ;  /* 0x0000000500027213 */ /* 0x004fc40000000000 */
[----:B0-----:R-:W0:Y:S02]  /*2abf0*/  MUFU.RCP R7, R7 ;  /* 0x0000000700077308 */ /* 0x001e240000001000 */
[----:B0-----:R-:W-:-:S06]  /*2ac00*/  VIADD R7, R7, 0xffffffe ;  /* 0x0ffffffe07077836 */ /* 0x001fcc0000000000 */
[----:B------:R-:W0:Y:S02]  /*2ac10*/  F2I.FTZ.U32.TRUNC.NTZ R9, R7 ;  /* 0x0000000700097305 */ /* 0x000e24000021f000 */
[----:B0-----:R-:W-:-:S05]  /*2ac20*/  IADD3 R7, RZ, -R9, RZ ;  /* 0x80000009ff077210 */ /* 0x001fca0007ffe0ff */
[----:B------:R-:W-:-:S04]  /*2ac30*/  IMAD R7, R7, R3, RZ ;  /* 0x0000000307077224 */ /* 0x000fc800078e02ff */
[----:B------:R-:W-:Y:S01]  /*2ac40*/  IMAD.HI.U32 R7, R9, R7, R8 ;  /* 0x0000000709077227 */ /* 0x000fe200078e0008 */
[----:B------:R-:W-:-:S05]  /*2ac50*/  IABS R8, R4 ;  /* 0x0000000400087213 */ /* 0x000fca0000000000 */
[----:B------:R-:W-:Y:S02]  /*2ac60*/  IMAD.MOV R8, RZ, RZ, -R8 ;  /* 0x000000ffff087224 */ /* 0x000fe400078e0a08 */
[----:B------:R-:W-:-:S04]  /*2ac70*/  IMAD.HI.U32 R7, R7, R2, RZ ;  /* 0x0000000207077227 */ /* 0x000fc800078e00ff */
[----:B------:R-:W-:Y:S01]  /*2ac80*/  IMAD R2, R7, R8, R2 ;  /* 0x0000000807027224 */ /* 0x000fe200078e0202 */
[----:B---3--:R-:W-:-:S04]  /*2ac90*/  IABS R8, R6 ;  /* 0x0000000600087213 */ /* 0x008fc80000000000 */
[----:B------:R-:W-:-:S13]  /*2aca0*/  ISETP.GT.U32.AND P2, PT, R3, R2, PT ;  /* 0x000000020300720c */ /* 0x000fda0003f44070 */
[-C--:B------:R-:W-:Y:S02]  /*2acb0*/  @!P2 IADD3 R2, R2, -R3.reuse, RZ ;  /* 0x800000030202a210 */ /* 0x080fe40007ffe0ff */
[----:B------:R-:W-:Y:S02]  /*2acc0*/  @!P2 IADD3 R7, R7, 0x1, RZ ;  /* 0x000000010707a810 */ /* 0x000fe40007ffe0ff */
[----:B------:R-:W-:Y:S02]  /*2acd0*/  ISETP.GE.U32.AND P0, PT, R2, R3, PT ;  /* 0x000000030200720c */ /* 0x000fe40003f06070 */
[----:B------:R-:W0:Y:S01]  /*2ace0*/  I2F.RP R2, R8 ;  /* 0x0000000800027306 */ /* 0x000e220000209400 */
[----:B------:R-:W-:-:S10]  /*2acf0*/  ISETP.NE.AND P2, PT, R4, RZ, PT ;  /* 0x000000ff0400720c */ /* 0x000fd40003f45270 */
[----:B------:R-:W-:Y:S01]  /*2ad00*/  @P0 VIADD R7, R7, 0x1 ;  /* 0x0000000107070836 */ /* 0x000fe20000000000 */
[----:B0-----:R-:W0:Y:S02]  /*2ad10*/  MUFU.RCP R2, R2 ;  /* 0x0000000200027308 */ /* 0x001e240000001000 */
[----:B0-----:R-:W-:-:S06]  /*2ad20*/  VIADD R2, R2, 0xffffffe ;  /* 0x0ffffffe02027836 */ /* 0x001fcc0000000000 */
[----:B------:R-:W0:Y:S02]  /*2ad30*/  F2I.FTZ.U32.TRUNC.NTZ R3, R2 ;  /* 0x0000000200037305 */ /* 0x000e24000021f000 */
[----:B0-----:R-:W-:-:S04]  /*2ad40*/  IMAD.MOV R2, RZ, RZ, -R3 ;  /* 0x000000ffff027224 */ /* 0x001fc800078e0a03 */
        /* <DEDUP_REMOVED lines=12> */
[----:B------:R-:W-:Y:S02]  /*2ae10*/  IMAD R3, R2, R9, R3 ;  /* 0x0000000902037224 */ /* 0x000fe400078e0203 */
[----:B------:R-:W-:-:S03]  /*2ae20*/  IMAD.IADD R4, R5, 0x1, -R4 ;  /* 0x0000000105047824 */ /* 0x000fc600078e0a04 */
[----:B------:R-:W-:-:S13]  /*2ae30*/  ISETP.GT.U32.AND P2, PT, R8, R3, PT ;  /* 0x000000030800720c */ /* 0x000fda0003f44070 */
[-C--:B------:R-:W-:Y:S01]  /*2ae40*/  @!P2 IADD3 R3, R3, -R8.reuse, RZ ;  /* 0x800000080303a210 */ /* 0x080fe20007ffe0ff */
[----:B------:R-:W-:Y:S01]  /*2ae50*/  @!P2 VIADD R2, R2, 0x1 ;  /* 0x000000010202a836 */ /* 0x000fe20000000000 */
[----:B------:R-:W-:Y:S02]  /*2ae60*/  ISETP.NE.AND P2, PT, R6, RZ, PT ;  /* 0x000000ff0600720c */ /* 0x000fe40003f45270 */
[----:B------:R-:W-:Y:S02]  /*2ae70*/  ISETP.GE.U32.AND P0, PT, R3, R8, PT ;  /* 0x000000080300720c */ /* 0x000fe40003f06070 */
[----:B------:R-:W-:-:S04]  /*2ae80*/  LOP3.LUT R3, R7, R6, RZ, 0x3c, !PT ;  /* 0x0000000607037212 */ /* 0x000fc800078e3cff */
[----:B------:R-:W-:-:S07]  /*2ae90*/  ISETP.GE.AND P1, PT, R3, RZ, PT ;  /* 0x000000ff0300720c */ /* 0x000fce0003f26270 */
[----:B------:R-:W-:-:S06]  /*2aea0*/  @P0 VIADD R2, R2, 0x1 ;  /* 0x0000000102020836 */ /* 0x000fcc0000000000 */
[----:B------:R-:W-:Y:S01]  /*2aeb0*/  @!P1 IMAD.MOV R2, RZ, RZ, -R2 ;  /* 0x000000ffff029224 */ /* 0x000fe200078e0a02 */
[----:B------:R-:W-:-:S04]  /*2aec0*/  @!P2 LOP3.LUT R2, RZ, R6, RZ, 0x33, !PT ;  /* 0x00000006ff02a212 */ /* 0x000fc800078e33ff */
[----:B------:R-:W-:Y:S01]  /*2aed0*/  IADD3 R3, -R2, RZ, RZ ;  /* 0x000000ff02037210 */ /* 0x000fe20007ffe1ff */
[----:B------:R-:W-:-:S04]  /*2aee0*/  IMAD R2, R6, 0x1000000, R2 ;  /* 0x0100000006027824 */ /* 0x000fc800078e0202 */
[----:B------:R-:W-:Y:S02]  /*2aef0*/  IMAD R3, R6, R3, R7 ;  /* 0x0000000306037224 */ /* 0x000fe400078e0207 */
[----:B----4-:R-:W-:-:S03]  /*2af00*/  IMAD.IADD R11, R0, 0x1, R11 ;  /* 0x00000001000b7824 */ /* 0x010fc600078e020b */
[----:B-1----:R-:W-:-:S05]  /*2af10*/  LEA R0, R3, R2, 0x10 ;  /* 0x0000000203007211 */ /* 0x002fca00078e80ff */
[----:B------:R2:W-:Y:S04]  /*2af20*/  STL [R1+0x8], R0 ;  /* 0x0000080001007387 */ /* 0x0005e80000100800 */
[----:B------:R2:W-:Y:S04]  /*2af30*/  STL [R1+0xc], R11 ;  /* 0x00000c0b01007387 */ /* 0x0005e80000100800 */
[----:B------:R2:W-:Y:S01]  /*2af40*/  STL [R1+0x4], R4 ;  /* 0x0000040401007387 */ /* 0x0005e20000100800 */
[----:B------:R-:W-:Y:S05]  /*2af50*/  BRA `(.L_x_846) ;  /* 0x0000000000287947 */ /* 0x000fea0003800000 */
.L_x_840:
[----:B------:R-:W-:Y:S01]  /*2af60*/  UMOV UR4, URZ ;  /* 0x0000003f00047c82 */ /* 0x000fe20008000000 */
[----:B------:R-:W-:Y:S01]  /*2af70*/  ULDC UR6, c[0x0][0xc3c] ;  /* 0x00030f0000067ab9 */ /* 0x000fe20000000800 */
[----:B------:R-:W-:Y:S01]  /*2af80*/  UMOV UR5, URZ ;  /* 0x0000003f00057c82 */ /* 0x000fe20008000000 */
[----:B------:R-:W-:Y:S01]  /*2af90*/  IMAD.U32 R3, RZ, RZ, UR4 ;  /* 0x00000004ff037e24 */ /* 0x000fe2000f8e00ff */
[----:B------:R1:W-:Y:S01]  /*2afa0*/  STL [R1], R5 ;  /* 0x0000000501007387 */ /* 0x0003e20000100800 */
[----:B------:R-:W-:Y:S02]  /*2afb0*/  IMAD.U32 R0, RZ, RZ, UR6 ;  /* 0x00000006ff007e24 */ /* 0x000fe4000f8e00ff */
[----:B------:R-:W-:Y:S01]  /*2afc0*/  IMAD.U32 R2, RZ, RZ, UR5 ;  /* 0x00000005ff027e24 */ /* 0x000fe2000f8e00ff */
[----:B------:R1:W-:Y:S04]  /*2afd0*/  STL [R1+0x4], R3 ;  /* 0x0000040301007387 */ /* 0x0003e80000100800 */
[----:B------:R1:W-:Y:S04]  /*2afe0*/  STL [R1+0xc], R0 ;  /* 0x00000c0001007387 */ /* 0x0003e80000100800 */
[----:B------:R1:W-:Y:S02]  /*2aff0*/  STL [R1+0x8], R2 ;  /* 0x0000080201007387 */ /* 0x0003e40000100800 */
.L_x_846:
[----:B-12---:R-:W2:Y:S04]  /*2b000*/  LDL R0, [R1+0x30] ;  /* 0x0000300001007983 */ /* 0x006ea80000100800 */
[----:B------:R-:W0:Y:S04]  /*2b010*/  LDL R2, [R1+0xc] ;  /* 0x00000c0001027983 */ /* 0x000e280000100800 */
[----:B------:R-:W3:Y:S04]  /*2b020*/  LDL R3, [R1+0x8] ;  /* 0x0000080001037983 */ /* 0x000ee80000100800 */
[----:B------:R-:W4:Y:S04]  /*2b030*/  LDL R4, [R1] ;  /* 0x0000000001047983 */ /* 0x000f280000100800 */
[----:B------:R-:W4:Y:S01]  /*2b040*/  LDL R5, [R1+0x4] ;  /* 0x0000040001057983 */ /* 0x000f220000100800 */
[----:B------:R-:W-:Y:S05]  /*2b050*/  WARPSYNC.ALL ;  /* 0x0000000000007948 */ /* 0x000fea0003800000 */
[----:B------:R-:W-:Y:S01]  /*2b060*/  BAR.SYNC.DEFER_BLOCKING 0x4, 0x180 ;  /* 0x0106000000007b1d */ /* 0x000fe20000010000 */
[----:B--2---:R-:W-:-:S13]  /*2b070*/  ISETP.NE.AND P0, PT, R0, RZ, PT ;  /* 0x000000ff0000720c */ /* 0x004fda0003f05270 */
[----:B------:R-:W1:Y:S01]  /*2b080*/  @!P0 S2R R0, SR_CgaCtaId ;  /* 0x0000000000008919 */ /* 0x000e620000008800 */
[----:B0-----:R-:W-:Y:S01]  /*2b090*/  IMAD.MOV.U32 R7, RZ, RZ, R2 ;  /* 0x000000ffff077224 */ /* 0x001fe200078e0002 */
[----:B------:R-:W-:Y:S02]  /*2b0a0*/  @!P0 MOV R2, 0x400 ;  /* 0x0000040000028802 */ /* 0x000fe40000000f00 */
[----:B---3--:R-:W-:Y:S02]  /*2b0b0*/  MOV R6, R3 ;  /* 0x0000000300067202 */ /* 0x008fe40000000f00 */
[----:B-1----:R-:W-:-:S05]  /*2b0c0*/  @!P0 LEA R18, R0, R2, 0x18 ;  /* 0x0000000200128211 */ /* 0x002fca00078ec0ff */
[----:B----4-:R0:W-:Y:S01]  /*2b0d0*/  @!P0 STS.128 [R18+0x388d0], R4 ;  /* 0x0388d00412008388 */ /* 0x0101e20000000c00 */
[----:B------:R-:W-:Y:S06]  /*2b0e0*/  BAR.ARV 0x5, 0x180 ;  /* 0x0146000000007b1d */ /* 0x000fec0000002000 */
.L_x_837:
[----:B0-----:R-:W2:Y:S01]  /*2b0f0*/  LDL R0, [R1+0xc] ;  /* 0x00000c0001007983 */ /* 0x001ea20000100800 */
[----:B------:R-:W-:Y:S02]  /*2b100*/  ULDC UR4, c[0x0][0xc3c] ;  /* 0x00030f0000047ab9 */ /* 0x000fe40000000800 */
[----:B--2---:R-:W-:-:S13]  /*2b110*/  ISETP.GE.AND P0, PT, R0, UR4, PT ;  /* 0x0000000400007c0c */ /* 0x004fda000bf06270 */
[----:B------:R-:W-:Y:S05]  /*2b120*/  @!P0 BRA `(.L_x_847) ;  /* 0xffffff7c00ec8947 */ /* 0x000fea000383ffff */
[----:B------:R-:W-:Y:S05]  /*2b130*/  BSYNC B8 ;  /* 0x0000000000087941 */ /* 0x000fea0003800000 */
.L_x_684:
[----:B-1----:R-:W3:Y:S01]  /*2b140*/  LDL.LU R0, [R1+0x64] ;  /* 0x0000640001007983 */ /* 0x002ee20000300800 */
[----:B------:R-:W-:Y:S01]  /*2b150*/  BSSY B0, `(.L_x_848) ;  /* 0x000000b000007945 */ /* 0x000fe20003800000 */
[----:B------:R-:W1:Y:S01]  /*2b160*/  S2R R5, SR_CgaCtaId ;  /* 0x0000000000057919 */ /* 0x000e620000008800 */
[----:B---3--:R-:W-:-:S05]  /*2b170*/  VIADD R0, R0, 0x1 ;  /* 0x0000000100007836 */ /* 0x008fca0000000000 */
[----:B0-----:R-:W-:-:S04]  /*2b180*/  LEA.HI R2, R0, R0, RZ, 0x1 ;  /* 0x0000000000027211 */ /* 0x001fc800078f08ff */
[----:B------:R-:W-:-:S05]  /*2b190*/  LOP3.LUT R3, R2, 0xfffffffe, RZ, 0xc0, !PT ;  /* 0xfffffffe02037812 */ /* 0x000fca00078ec0ff */
[----:B------:R-:W-:Y:S01]  /*2b1a0*/  IMAD.IADD R3, R0, 0x1, -R3 ;  /* 0x0000000100037824 */ /* 0x000fe200078e0a03 */
[----:B------:R-:W-:-:S04]  /*2b1b0*/  MOV R0, 0x400 ;  /* 0x0000040000007802 */ /* 0x000fc80000000f00 */
[----:B-1----:R-:W-:Y:S02]  /*2b1c0*/  LEA R0, R5, R0, 0x18 ;  /* 0x0000000005007211 */ /* 0x002fe400078ec0ff */
[----:B------:R-:W-:-:S04]  /*2b1d0*/  SHF.L.U32 R3, R3, 0x1f, RZ ;  /* 0x0000001f03037819 */ /* 0x000fc800000006ff */
[----:B------:R-:W0:Y:S02]  /*2b1e0*/  SYNCS.PHASECHK.TRANS64.TRYWAIT P0, [R0+URZ+0x38820], R3 ;  /* 0x03882003000075a7 */ /* 0x000e24000800017f */
[----:B0-----:R-:W-:Y:S05]  /*2b1f0*/  @!P0 BRA `(.L_x_849) ;  /* 0x0000002800008947 */ /* 0x001fea0003800000 */
.L_x_944:
[----:B------:R-:W-:Y:S05]  /*2b200*/  BSYNC B0 ;  /* 0x0000000000007941 */ /* 0x000fea0003800000 */
.L_x_848:
[----:B------:R-:W-:-:S03]  /*2b210*/  UMOV UR4, 0xffffffff ;  /* 0xffffffff00047882 */ /* 0x000fc60000000000 */
[----:B------:R-:W-:Y:S05]  /*2b220*/  BRA.DIV UR4, `(.L_x_850) ;  /* 0x0000002a04087947 */ /* 0x000fea000b800000 */
[----:B------:R-:W1:Y:S02]  /*2b230*/  S2R R2, SR_TID.X ;  /* 0x0000000000027919 */ /* 0x000e640000002100 */
[----:B-1----:R-:W-:-:S04]  /*2b240*/  SHF.R.U32.HI R2, RZ, 0x5, R2 ;  /* 0x00000005ff027819 */ /* 0x002fc80000011602 */
[----:B------:R-:W-:-:S05]  /*2b250*/  LOP3.LUT R2, R2, 0x3, RZ, 0xc0, !PT ;  /* 0x0000000302027812 */ /* 0x000fca00078ec0ff */
[----:B------:R1:W3:Y:S02]  /*2b260*/  SHFL.IDX PT, R14, R2, RZ, 0x1f ;  /* 0x00001fff020e7589 */ /* 0x0002e400000e0000 */
.L_x_947:
[----:B---3--:R-:W-:-:S13]  /*2b270*/  ISETP.NE.AND P0, PT, R14, RZ, PT ;  /* 0x000000ff0e00720c */ /* 0x008fda0003f05270 */
[----:B------:R-:W-:Y:S05]  /*2b280*/  @P0 BRA `(.L_x_444) ;  /* 0x00000000008c0947 */ /* 0x000fea0003800000 */
[----:B------:R-:W-:-:S03]  /*2b290*/  UMOV UR4, 0xffffffff ;  /* 0xffffffff00047882 */ /* 0x000fc60000000000 */
[----:B------:R-:W-:Y:S05]  /*2b2a0*/  BRA.DIV UR4, `(.L_x_851) ;  /* 0x0000002a041c7947 */ /* 0x000fea000b800000 */
[----:B------:R-:W-:-:S13]  /*2b2b0*/  ELECT P6, URZ, PT ;  /* 0x00000000003f782f */ /* 0x000fda00038c0000 */
.L_x_950:
[----:B------:R-:W-:Y:S05]  /*2b2c0*/  @!P6 BRA `(.L_x_444) ;  /* 0x00000000007ce947 */ /* 0x000fea0003800000 */
[----:B------:R-:W-:-:S06]  /*2b2d0*/  ULOP3.LUT UR4, UR60, 0x2, URZ, 0xfc, !UPT ;  /* 0x000000023c047892 */ /* 0x000fcc000f8efc3f */
[----:B-1----:R-:W-:-:S04]  /*2b2e0*/  MOV R2, UR4 ;  /* 0x0000000400027c02 */ /* 0x002fc80008000f00 */
[----:B------:R-:W-:-:S13]  /*2b2f0*/  ISETP.NE.AND P2, PT, R2, 0x3, PT ;  /* 0x000000030200780c */ /* 0x000fda0003f45270 */
[----:B------:R-:W-:Y:S05]  /*2b300*/  @!P2 BRA `(.L_x_852) ;  /* 0x000000000004a947 */ /* 0x000fea0003800000 */
[----:B------:R-:W-:Y:S01]  /*2b310*/  BPT.TRAP 0x1 ;  /* 0x000000040000795c */ /* 0x000fe20000300000 */
.L_x_852:
[----:B------:R-:W3:Y:S01]  /*2b320*/  LDL.LU R7, [R1+0x18] ;  /* 0x0000180001077983 */ /* 0x000ee20000300800 */
[----:B------:R-:W-:Y:S02]  /*2b330*/  VIADD R2, R0, 0x38840 ;  /* 0x0003884000027836 */ /* 0x000fe40000000000 */
[C---:B0-----:R-:W-:Y:S02]  /*2b340*/  VIADD R3, R19.reuse, 0x1 ;  /* 0x0000000113037836 */ /* 0x041fe40000000000 */
[----:B------:R-:W-:-:S03]  /*2b350*/  IMAD R6, R19, 0x8, R2 ;  /* 0x0000000813067824 */ /* 0x000fc600078e0202 */
[----:B------:R-:W-:-:S04]  /*2b360*/  ISETP.NE.AND P1, PT, R3, 0x2, PT ;  /* 0x000000020300780c */ /* 0x000fc80003f25270 */
[----:B------:R-:W-:Y:S02]  /*2b370*/  SEL R4, RZ, 0x1, P1 ;  /* 0x00000001ff047807 */ /* 0x000fe40000800000 */
[----:B------:R-:W-:Y:S02]  /*2b380*/  SEL R3, R3, RZ, P1 ;  /* 0x000000ff03037207 */ /* 0x000fe40000800000 */
[C---:B---3--:R-:W-:Y:S02]  /*2b390*/  SHF.L.U32 R5, R7.reuse, 0x1f, RZ ;  /* 0x0000001f07057819 */ /* 0x048fe400000006ff */
[----:B------:R-:W-:Y:S02]  /*2b3a0*/  LOP3.LUT R4, R7, R4, RZ, 0x3c, !PT ;  /* 0x0000000407047212 */ /* 0x000fe400078e3cff */
[----:B------:R-:W0:Y:S01]  /*2b3b0*/  SYNCS.PHASECHK.TRANS64.TRYWAIT P0, [R6+URZ], R5 ;  /* 0x00000005060075a7 */ /* 0x000e22000800017f */
[----:B------:R-:W-:Y:S02]  /*2b3c0*/  LEA R7, R3, R2, 0x3 ;  /* 0x0000000203077211 */ /* 0x000fe400078e18ff */
[----:B------:R-:W-:Y:S01]  /*2b3d0*/  SHF.L.U32 R2, R4, 0x1f, RZ ;  /* 0x0000001f04027819 */ /* 0x000fe200000006ff */
[----:B0-----:R-:W-:Y:S06]  /*2b3e0*/  @!P0 BRA `(.L_x_853) ;  /* 0x0000002400ec8947 */ /* 0x001fec0003800000 */
.L_x_951:
[----:B------:R-:W1:Y:S02]  /*2b3f0*/  SYNCS.PHASECHK.TRANS64.TRYWAIT P0, [R7+URZ], R2 ;  /* 0x00000002070075a7 */ /* 0x000e64000800017f */
[----:B-1----:R-:W-:Y:S05]  /*2b400*/  @!P0 BRA `(.L_x_854) ;  /* 0x0000002400f88947 */ /* 0x002fea0003800000 */
.L_x_952:
[----:B------:R-:W-:Y:S05]  /*2b410*/  @!P2 BRA `(.L_x_855) ;  /* 0x000000000004a947 */ /* 0x000fea0003800000 */
[----:B------:R-:W-:Y:S01]  /*2b420*/  BPT.TRAP 0x1 ;  /* 0x000000040000795c */ /* 0x000fe20000300000 */
.L_x_855:
[----:B------:R-:W-:-:S04]  /*2b430*/  VIADD R0, R0, 0x38860 ;  /* 0x0003886000007836 */ /* 0x000fc80000000000 */
[----:B------:R-:W-:-:S04]  /*2b440*/  IMAD R4, R19, 0x8, R0 ;  /* 0x0000000813047824 */ /* 0x000fc800078e0200 */
[----:B------:R-:W3:Y:S02]  /*2b450*/  SYNCS.PHASECHK.TRANS64.TRYWAIT P0, [R4+URZ], R5 ;  /* 0x00000005040075a7 */ /* 0x000ee4000800017f */
[----:B---3--:R-:W-:Y:S05]  /*2b460*/  @!P0 BRA `(.L_x_856) ;  /* 0x0000002400f48947 */ /* 0x008fea0003800000 */
.L_x_953:
[----:B------:R-:W-:-:S07]  /*2b470*/  IMAD R3, R3, 0x8, R0 ;  /* 0x0000000803037824 */ /* 0x000fce00078e0200 */
.L_x_857:
[----:B----4-:R4:W0:Y:S02]  /*2b480*/  SYNCS.PHASECHK.TRANS64.TRYWAIT P0, [R3+URZ], R2 ;  /* 0x00000002030075a7 */ /* 0x010824000800017f */
[----:B0-----:R-:W-:Y:S05]  /*2b490*/  @!P0 NANOSLEEP.SYNCS 0x989680 ;  /* 0x009896800000895d */ /* 0x001fea0003900000 */
[----:B------:R-:W0:Y:S02]  /*2b4a0*/  @!P0 SYNCS.PHASECHK.TRANS64 P0, [R3+URZ], R2 ;  /* 0x00000002030085a7 */ /* 0x000e24000800007f */
[----:B0-----:R-:W-:Y:S05]  /*2b4b0*/  @!P0 BRA `(.L_x_857) ;  /* 0xfffffffc00f08947 */ /* 0x001fea000383ffff */
.L_x_444:
[----:B------:R-:W-:Y:S05]  /*2b4c0*/  BSYNC B9 ;  /* 0x0000000000097941 */ /* 0x000fea0003800000 */
.L_x_441:
[----:B------:R-:W-:Y:S05]  /*2b4d0*/  EXIT ;  /* 0x000000000000794d */ /* 0x000fea0003800000 */
.L_x_466:
[----:B-1----:R1:W2:Y:S02]  /*2b4e0*/  SYNCS.PHASECHK.TRANS64.TRYWAIT P6, [R3+URZ+0x38890], R0 ;  /* 0x03889000030075a7 */ /* 0x0022a400080c017f */
[----:B--2---:R-:W-:Y:S05]  /*2b4f0*/  @!P6 NANOSLEEP.SYNCS 0x989680 ;  /* 0x009896800000e95d */ /* 0x004fea0003900000 */
[----:B------:R-:W2:Y:S02]  /*2b500*/  @!P6 SYNCS.PHASECHK.TRANS64 P6, [R3+URZ+0x38890], R0 ;  /* 0x038890000300e5a7 */ /* 0x000ea400080c007f */
[----:B--2---:R-:W-:Y:S05]  /*2b510*/  @!P6 BRA `(.L_x_466) ;  /* 0xfffffffc00f0e947 */ /* 0x004fea000383ffff */
[----:B------:R-:W-:Y:S05]  /*2b520*/  BRA `(.L_x_858) ;  /* 0xfffffd8c00747947 */ /* 0x000fea000383ffff */
.L_x_522:
[----:B--2---:R2:W3:Y:S02]  /*2b530*/  SYNCS.PHASECHK.TRANS64.TRYWAIT P5, [R3+URZ+0x38890], R0 ;  /* 0x03889000030075a7 */ /* 0x0044e400080a017f */
[----:B---3--:R-:W-:Y:S05]  /*2b540*/  @!P5 NANOSLEEP.SYNCS 0x989680 ;  /* 0x009896800000d95d */ /* 0x008fea0003900000 */
[----:B------:R-:W3:Y:S02]  /*2b550*/  @!P5 SYNCS.PHASECHK.TRANS64 P5, [R3+URZ+0x38890], R0 ;  /* 0x038890000300d5a7 */ /* 0x000ee400080a007f */
[----:B---3--:R-:W-:Y:S05]  /*2b560*/  @!P5 BRA `(.L_x_522) ;  /* 0xfffffffc00f0d947 */ /* 0x008fea000383ffff */
[----:B------:R-:W-:Y:S05]  /*2b570*/  BRA `(.L_x_859) ;  /* 0xfffffdc000d87947 */ /* 0x000fea000383ffff */
.L_x_547:
[----:B-1----:R1:W2:Y:S02]  /*2b580*/  SYNCS.PHASECHK.TRANS64.TRYWAIT P4, [R3+URZ+0x38890], R0 ;  /* 0x03889000030075a7 */ /* 0x0022a4000808017f */
[----:B--2---:R-:W-:Y:S05]  /*2b590*/  @!P4 NANOSLEEP.SYNCS 0x989680 ;  /* 0x009896800000c95d */ /* 0x004fea0003900000 */
[----:B------:R-:W2:Y:S02]  /*2b5a0*/  @!P4 SYNCS.PHASECHK.TRANS64 P4, [R3+URZ+0x38890], R0 ;  /* 0x038890000300c5a7 */ /* 0x000ea4000808007f */
[----:B--2---:R-:W-:Y:S05]  /*2b5b0*/  @!P4 BRA `(.L_x_547) ;  /* 0xfffffffc00f0c947 */ /* 0x004fea000383ffff */
[----:B------:R-:W-:Y:S05]  /*2b5c0*/  BRA `(.L_x_860) ;  /* 0xfffffdf400707947 */ /* 0x000fea000383ffff */
.L_x_555:
[----:B--2---:R2:W3:Y:S02]  /*2b5d0*/  SYNCS.PHASECHK.TRANS64.TRYWAIT P4, [R3+URZ+0x388b0], R0 ;  /* 0x0388b000030075a7 */ /* 0x0044e4000808017f */
[----:B---3--:R-:W-:Y:S05]  /*2b5e0*/  @!P4 NANOSLEEP.SYNCS 0x989680 ;  /* 0x009896800000c95d */ /* 0x008fea0003900000 */
[----:B------:R-:W3:Y:S02]  /*2b5f0*/  @!P4 SYNCS.PHASECHK.TRANS64 P4, [R3+URZ+0x388b0], R0 ;  /* 0x0388b0000300c5a7 */ /* 0x000ee4000808007f */
[----:B---3--:R-:W-:Y:S05]  /*2b600*/  @!P4 BRA `(.L_x_555) ;  /* 0xfffffffc00f0c947 */ /* 0x008fea000383ffff */
[----:B------:R-:W-:Y:S05]  /*2b610*/  BRA `(.L_x_861) ;  /* 0xfffffdf800947947 */ /* 0x000fea000383ffff */
.L_x_577:
[----:B------:R-:W-:Y:S01]  /*2b620*/  BSSY B1, `(.L_x_862) ;  /* 0x0000008000017945 */ /* 0x000fe20003800000 */
[----:B------:R-:W-:Y:S01]  /*2b630*/  MOV R13, R25 ;  /* 0x00000019000d7202 */ /* 0x000fe20000000f00 */
[----:B------:R-:W-:Y:S02]  /*2b640*/  IMAD.MOV.U32 R12, RZ, RZ, RZ ;  /* 0x000000ffff0c7224 */ /* 0x000fe400078e00ff */
[----:B------:R-:W-:Y:S02]  /*2b650*/  IMAD.MOV.U32 R11, RZ, RZ, 0x181f ;  /* 0x0000181fff0b7424 */ /* 0x000fe400078e00ff */
[----:B------:R-:W-:-:S07]  /*2b660*/  IMAD.MOV.U32 R15, RZ, RZ, -0x1 ;  /* 0xffffffffff0f7424 */ /* 0x000fce00078e00ff */
[----:B------:R-:W-:Y:S05]  /*2b670*/  WARPSYNC.COLLECTIVE R15, `(.L_x_863) ;  /* 0x000000000f087348 */ /* 0x000fea0003c00000 */
[----:B------:R0:W1:Y:S02]  /*2b680*/  SHFL.IDX P6, R14, R13, R12, R11 ;  /* 0x0000000c0d0e7389 */ /* 0x00006400000c000b */
[----:B01----:R-:W-:Y:S01]  /*2b690*/  ENDCOLLECTIVE ;  /* 0x000000000000791b */ /* 0x003fe20003800000 */
.L_x_863:
[----:B------:R-:W-:Y:S05]  /*2b6a0*/  BSYNC B1 ;  /* 0x0000000000017941 */ /* 0x000fea0003800000 */
.L_x_862:
[----:B------:R-:W-:Y:S01]  /*2b6b0*/  IMAD.MOV.U32 R13, RZ, RZ, R24 ;  /* 0x000000ffff0d7224 */ /* 0x000fe200078e0018 */
[----:B------:R-:W-:Y:S01]  /*2b6c0*/  MOV R15, 0xffffffff ;  /* 0xffffffff000f7802 */ /* 0x000fe20000000f00 */
[----:B------:R-:W-:Y:S01]  /*2b6d0*/  IMAD.MOV.U32 R12, RZ, RZ, RZ ;  /* 0x000000ffff0c7224 */ /* 0x000fe200078e00ff */
[----:B------:R-:W-:Y:S01]  /*2b6e0*/  MOV R0, R14 ;  /* 0x0000000e00007202 */ /* 0x000fe20000000f00 */
[----:B------:R-:W-:-:S07]  /*2b6f0*/  IMAD.MOV.U32 R11, RZ, RZ, 0x181f ;  /* 0x0000181fff0b7424 */ /* 0x000fce00078e00ff */
[----:B------:R-:W-:Y:S05]  /*2b700*/  WARPSYNC.COLLECTIVE R15, `(.L_x_864) ;  /* 0x000000000f087348 */ /* 0x000fea0003c00000 */
[----:B------:R0:W1:Y:S02]  /*2b710*/  SHFL.IDX P6, R14, R13, R12, R11 ;  /* 0x0000000c0d0e7389 */ /* 0x00006400000c000b */
[----:B01----:R-:W-:Y:S01]  /*2b720*/  ENDCOLLECTIVE ;  /* 0x000000000000791b */ /* 0x003fe20003800000 */
.L_x_864:
[----:B------:R-:W-:Y:S02]  /*2b730*/  IMAD.MOV.U32 R13, RZ, RZ, R29 ;  /* 0x000000ffff0d7224 */ /* 0x000fe400078e001d */
[----:B------:R-:W-:-:S07]  /*2b740*/  IMAD.MOV.U32 R3, RZ, RZ, R14 ;  /* 0x000000ffff037224 */ /* 0x000fce00078e000e */
[----:B------:R-:W-:Y:S05]  /*2b750*/  WARPSYNC.COLLECTIVE R15, `(.L_x_865) ;  /* 0x000000000f087348 */ /* 0x000fea0003c00000 */
[----:B------:R0:W1:Y:S02]  /*2b760*/  SHFL.IDX P6, R14, R13, R12, R11 ;  /* 0x0000000c0d0e7389 */ /* 0x00006400000c000b */
[----:B01----:R-:W-:Y:S01]  /*2b770*/  ENDCOLLECTIVE ;  /* 0x000000000000791b */ /* 0x003fe20003800000 */
.L_x_865:
[----:B------:R-:W-:Y:S01]  /*2b780*/  MOV R13, R30 ;  /* 0x0000001e000d7202 */ /* 0x000fe20000000f00 */
[----:B------:R-:W-:-:S07]  /*2b790*/  IMAD.MOV.U32 R29, RZ, RZ, R14 ;  /* 0x000000ffff1d7224 */ /* 0x000fce00078e000e */
[----:B------:R-:W-:Y:S05]  /*2b7a0*/  WARPSYNC.COLLECTIVE R15, `(.L_x_866) ;  /* 0x000000000f087348 */ /* 0x000fea0003c00000 */
[----:B------:R0:W1:Y:S02]  /*2b7b0*/  SHFL.IDX P6, R14, R13, R12, R11 ;  /* 0x0000000c0d0e7389 */ /* 0x00006400000c000b */
[----:B01----:R-:W-:Y:S01]  /*2b7c0*/  ENDCOLLECTIVE ;  /* 0x000000000000791b */ /* 0x003fe20003800000 */
.L_x_866:
[----:B------:R-:W-:Y:S01]  /*2b7d0*/  IMAD.MOV.U32 R32, RZ, RZ, R14 ;  /* 0x000000ffff207224 */ /* 0x000fe200078e000e */
[----:B------:R-:W-:Y:S06]  /*2b7e0*/  BRA `(.L_x_867) ;  /* 0xfffffe0c00047947 */ /* 0x000fec000383ffff */
.L_x_581:
[----:B0-----:R0:W1:Y:S02]  /*2b7f0*/  SYNCS.PHASECHK.TRANS64.TRYWAIT P0, [R18+URZ+0x38800], R5 ;  /* 0x03880005120075a7 */ /* 0x001064000800017f */
[----:B-1----:R-:W-:Y:S05]  /*2b800*/  @!P0 NANOSLEEP.SYNCS 0x989680 ;  /* 0x009896800000895d */ /* 0x002fea0003900000 */
[----:B------:R-:W1:Y:S02]  /*2b810*/  @!P0 SYNCS.PHASECHK.TRANS64 P0, [R18+URZ+0x38800], R5 ;  /* 0x03880005120085a7 */ /* 0x000e64000800007f */
[----:B-1----:R-:W-:Y:S05]  /*2b820*/  @!P0 BRA `(.L_x_581) ;  /* 0xfffffffc00f08947 */ /* 0x002fea000383ffff */
[----:B------:R-:W-:Y:S05]  /*2b830*/  BRA `(.L_x_868) ;  /* 0xfffffe1000d47947 */ /* 0x000fea000383ffff */
.L_x_613:
[----:B------:R-:W-:Y:S01]  /*2b840*/  BSSY B1, `(.L_x_869) ;  /* 0x0000008000017945 */ /* 0x000fe20003800000 */
[----:B------:R-:W-:Y:S01]  /*2b850*/  IMAD.MOV.U32 R13, RZ, RZ, R25 ;  /* 0x000000ffff0d7224 */ /* 0x000fe200078e0019 */
[----:B------:R-:W-:Y:S01]  /*2b860*/  MOV R11, 0x181f ;  /* 0x0000181f000b7802 */ /* 0x000fe20000000f00 */
[----:B------:R-:W-:Y:S02]  /*2b870*/  IMAD.MOV.U32 R12, RZ, RZ, RZ ;  /* 0x000000ffff0c7224 */ /* 0x000fe400078e00ff */
[----:B------:R-:W-:-:S07]  /*2b880*/  IMAD.MOV.U32 R15, RZ, RZ, -0x1 ;  /* 0xffffffffff0f7424 */ /* 0x000fce00078e00ff */
[----:B------:R-:W-:Y:S05]  /*2b890*/  WARPSYNC.COLLECTIVE R15, `(.L_x_870) ;  /* 0x000000000f087348 */ /* 0x000fea0003c00000 */
[----:B------:R0:W1:Y:S02]  /*2b8a0*/  SHFL.IDX P6, R14, R13, R12, R11 ;  /* 0x0000000c0d0e7389 */ /* 0x00006400000c000b */
[----:B01----:R-:W-:Y:S01]  /*2b8b0*/  ENDCOLLECTIVE ;  /* 0x000000000000791b */ /* 0x003fe20003800000 */
.L_x_870:
[----:B------:R-:W-:Y:S05]  /*2b8c0*/  BSYNC B1 ;  /* 0x0000000000017941 */ /* 0x000fea0003800000 */
.L_x_869:
[----:B------:R-:W-:Y:S01]  /*2b8d0*/  IMAD.MOV.U32 R13, RZ, RZ, R24 ;  /* 0x000000ffff0d7224 */ /* 0x000fe200078e0018 */
[----:B------:R-:W-:Y:S01]  /*2b8e0*/  MOV R12, RZ ;  /* 0x000000ff000c7202 */ /* 0x000fe20000000f00 */
[----:B------:R-:W-:Y:S02]  /*2b8f0*/  IMAD.MOV.U32 R11, RZ, RZ, 0x181f ;  /* 0x0000181fff0b7424 */ /* 0x000fe400078e00ff */
[----:B------:R-:W-:Y:S02]  /*2b900*/  IMAD.MOV.U32 R15, RZ, RZ, -0x1 ;  /* 0xffffffffff0f7424 */ /* 0x000fe400078e00ff */
[----:B------:R-:W-:-:S07]  /*2b910*/  IMAD.MOV.U32 R0, RZ, RZ, R14 ;  /* 0x000000ffff007224 */ /* 0x000fce00078e000e */
[----:B------:R-:W-:Y:S05]  /*2b920*/  WARPSYNC.COLLECTIVE R15, `(.L_x_871) ;  /* 0x000000000f087348 */ /* 0x000fea0003c00000 */
[----:B------:R0:W1:Y:S02]  /*2b930*/  SHFL.IDX P6, R14, R13, R12, R11 ;  /* 0x0000000c0d0e7389 */ /* 0x00006400000c000b */
[----:B01----:R-:W-:Y:S01]  /*2b940*/  ENDCOLLECTIVE ;  /* 0x000000000000791b */ /* 0x003fe20003800000 */
.L_x_871:
[----:B------:R-:W-:Y:S01]  /*2b950*/  MOV R13, R29 ;  /* 0x0000001d000d7202 */ /* 0x000fe20000000f00 */
[----:B------:R-:W-:-:S07]  /*2b960*/  IMAD.MOV.U32 R3, RZ, RZ, R14 ;  /* 0x000000ffff037224 */ /* 0x000fce00078e000e */
[----:B------:R-:W-:Y:S05]  /*2b970*/  WARPSYNC.COLLECTIVE R15, `(.L_x_872) ;  /* 0x000000000f087348 */ /* 0x000fea0003c00000 */
[----:B------:R0:W1:Y:S02]  /*2b980*/  SHFL.IDX P6, R14, R13, R12, R11 ;  /* 0x0000000c0d0e7389 */ /* 0x00006400000c000b */
[----:B01----:R-:W-:Y:S01]  /*2b990*/  ENDCOLLECTIVE ;  /* 0x000000000000791b */ /* 0x003fe20003800000 */
.L_x_872:
[----:B------:R-:W-:Y:S02]  /*2b9a0*/  IMAD.MOV.U32 R13, RZ, RZ, R30 ;  /* 0x000000ffff0d7224 */ /* 0x000fe400078e001e */
[----:B------:R-:W-:-:S07]  /*2b9b0*/  IMAD.MOV.U32 R29, RZ, RZ, R14 ;  /* 0x000000ffff1d7224 */ /* 0x000fce00078e000e */
[----:B------:R-:W-:Y:S05]  /*2b9c0*/  WARPSYNC.COLLECTIVE R15, `(.L_x_873) ;  /* 0x000000000f087348 */ /* 0x000fea0003c00000 */
[----:B------:R0:W1:Y:S02]  /*2b9d0*/  SHFL.IDX P6, R14, R13, R12, R11 ;  /* 0x0000000c0d0e7389 */ /* 0x00006400000c000b */
[----:B01----:R-:W-:Y:S01]  /*2b9e0*/  ENDCOLLECTIVE ;  /* 0x000000000000791b */ /* 0x003fe20003800000 */
.L_x_873:
[----:B------:R-:W-:Y:S01]  /*2b9f0*/  IMAD.MOV.U32 R30, RZ, RZ, R14 ;  /* 0x000000ffff1e7224 */ /* 0x000fe200078e000e */
[----:B------:R-:W-:Y:S06]  /*2ba00*/  BRA `(.L_x_874) ;  /* 0xfffffe3c00347947 */ /* 0x000fec000383ffff */
.L_x_617:
[----:B0-----:R0:W1:Y:S02]  /*2ba10*/  SYNCS.PHASECHK.TRANS64.TRYWAIT P0, [R18+URZ+0x38800], R5 ;  /* 0x03880005120075a7 */ /* 0x001064000800017f */
[----:B-1----:R-:W-:Y:S05]  /*2ba20*/  @!P0 NANOSLEEP.SYNCS 0x989680 ;  /* 0x009896800000895d */ /* 0x002fea0003900000 */
[----:B------:R-:W1:Y:S02]  /*2ba30*/  @!P0 SYNCS.PHASECHK.TRANS64 P0, [R18+URZ+0x38800], R5 ;  /* 0x03880005120085a7 */ /* 0x000e64000800007f */
[----:B-1----:R-:W-:Y:S05]  /*2ba40*/  @!P0 BRA `(.L_x_617) ;  /* 0xfffffffc00f08947 */ /* 0x002fea000383ffff */
[----:B------:R-:W-:Y:S05]  /*2ba50*/  BRA `(.L_x_875) ;  /* 0xfffffe4000b87947 */ /* 0x000fea000383ffff */
.L_x_635:
[----:B-1----:R1:W2:Y:S02]  /*2ba60*/  SYNCS.PHASECHK.TRANS64.TRYWAIT P2, [R0+URZ+0x38830], R3 ;  /* 0x03883003000075a7 */ /* 0x0022a4000804017f */
[----:B--2---:R-:W-:Y:S05]  /*2ba70*/  @!P2 NANOSLEEP.SYNCS 0x989680 ;  /* 0x009896800000a95d */ /* 0x004fea0003900000 */
[----:B------:R-:W2:Y:S02]  /*2ba80*/  @!P2 SYNCS.PHASECHK.TRANS64 P2, [R0+URZ+0x38830], R3 ;  /* 0x038830030000a5a7 */ /* 0x000ea4000804007f */
[----:B--2---:R-:W-:Y:S05]  /*2ba90*/  @!P2 BRA `(.L_x_635) ;  /* 0xfffffffc00f0a947 */ /* 0x004fea000383ffff */
[----:B------:R-:W-:Y:S05]  /*2baa0*/  BRA `(.L_x_634) ;  /* 0xfffffe7400087947 */ /* 0x000fea000383ffff */
.L_x_642:
[----:B-1----:R1:W2:Y:S02]  /*2bab0*/  SYNCS.PHASECHK.TRANS64.TRYWAIT P2, [R11+URZ+0x38830], R4 ;  /* 0x038830040b0075a7 */ /* 0x0022a4000804017f */
[----:B--2---:R-:W-:Y:S05]  /*2bac0*/  @!P2 NANOSLEEP.SYNCS 0x989680 ;  /* 0x009896800000a95d */ /* 0x004fea0003900000 */
[----:B------:R-:W2:Y:S02]  /*2bad0*/  @!P2 SYNCS.PHASECHK.TRANS64 P2, [R11+URZ+0x38830], R4 ;  /* 0x038830040b00a5a7 */ /* 0x000ea4000804007f */
[----:B--2---:R-:W-:Y:S05]  /*2bae0*/  @!P2 BRA `(.L_x_642) ;  /* 0xfffffffc00f0a947 */ /* 0x004fea000383ffff */
[----:B------:R-:W-:Y:S05]  /*2baf0*/  BRA `(.L_x_641) ;  /* 0xfffffec000907947 */ /* 0x000fea000383ffff */
.L_x_647:
[----:B-1----:R1:W2:Y:S02]  /*2bb00*/  SYNCS.PHASECHK.TRANS64.TRYWAIT P2, [R9+URZ+0x38850], R0 ;  /* 0x03885000090075a7 */ /* 0x0022a4000804017f */
[----:B--2---:R-:W-:Y:S05]  /*2bb10*/  @!P2 NANOSLEEP.SYNCS 0x989680 ;  /* 0x009896800000a95d */ /* 0x004fea0003900000 */
[----:B------:R-:W2:Y:S02]  /*2bb20*/  @!P2 SYNCS.PHASECHK.TRANS64 P2, [R9+URZ+0x38850], R0 ;  /* 0x038850000900a5a7 */ /* 0x000ea4000804007f */
[----:B--2---:R-:W-:Y:S05]  /*2bb30*/  @!P2 BRA `(.L_x_647) ;  /* 0xfffffffc00f0a947 */ /* 0x004fea000383ffff */
[----:B------:R-:W-:Y:S05]  /*2bb40*/  BRA `(.L_x_646) ;  /* 0xfffffef8005c7947 */ /* 0x000fea000383ffff */
.L_x_653:
[----:B-1----:R1:W2:Y:S02]  /*2bb50*/  SYNCS.PHASECHK.TRANS64.TRYWAIT P0, [R3+URZ+0x38850], R0 ;  /* 0x03885000030075a7 */ /* 0x0022a4000800017f */
[----:B--2---:R-:W-:Y:S05]  /*2bb60*/  @!P0 NANOSLEEP.SYNCS 0x989680 ;  /* 0x009896800000895d */ /* 0x004fea0003900000 */
[----:B------:R-:W2:Y:S02]  /*2bb70*/  @!P0 SYNCS.PHASECHK.TRANS64 P0, [R3+URZ+0x38850], R0 ;  /* 0x03885000030085a7 */ /* 0x000ea4000800007f */
[----:B--2---:R-:W-:Y:S05]  /*2bb80*/  @!P0 BRA `(.L_x_653) ;  /* 0xfffffffc00f08947 */ /* 0x004fea000383ffff */
[----:B------:R-:W-:Y:S05]  /*2bb90*/  BRA `(.L_x_652) ;  /* 0xffffff1000687947 */ /* 0x000fea000383ffff */
.L_x_692:
[----:B------:R-:W0:Y:S01]  /*2bba0*/  S2R R5, SR_TID.X ;  /* 0x0000000000057919 */ /* 0x000e220000002100 */
[----:B------:R-:W-:Y:S01]  /*2bbb0*/  BSSY B1, `(.L_x_876) ;  /* 0x000000a000017945 */ /* 0x000fe20003800000 */
[----:B------:R-:W-:Y:S02]  /*2bbc0*/  IMAD.MOV.U32 R12, RZ, RZ, RZ ;  /* 0x000000ffff0c7224 */ /* 0x000fe400078e00ff */
[----:B------:R-:W-:Y:S02]  /*2bbd0*/  IMAD.MOV.U32 R11, RZ, RZ, 0x1f ;  /* 0x0000001fff0b7424 */ /* 0x000fe400078e00ff */
[----:B------:R-:W-:Y:S01]  /*2bbe0*/  IMAD.MOV.U32 R15, RZ, RZ, -0x1 ;  /* 0xffffffffff0f7424 */ /* 0x000fe200078e00ff */
[----:B0-----:R-:W-:-:S04]  /*2bbf0*/  SHF.R.U32.HI R5, RZ, 0x5, R5 ;  /* 0x00000005ff057819 */ /* 0x001fc80000011605 */
[----:B------:R-:W-:-:S04]  /*2bc00*/  LOP3.LUT R5, R5, 0x3, RZ, 0xc0, !PT ;  /* 0x0000000305057812 */ /* 0x000fc800078ec0ff */
[----:B------:R-:W-:-:S07]  /*2bc10*/  MOV R13, R5 ;  /* 0x00000005000d7202 */ /* 0x000fce0000000f00 */
[----:B------:R-:W-:Y:S05]  /*2bc20*/  WARPSYNC.COLLECTIVE R15, `(.L_x_877) ;  /* 0x000000000f087348 */ /* 0x000fea0003c00000 */
[----:B------:R0:W1:Y:S02]  /*2bc30*/  SHFL.IDX P6, R14, R13, R12, R11 ;  /* 0x0000000c0d0e7389 */ /* 0x00006400000c000b */
[----:B01----:R-:W-:Y:S01]  /*2bc40*/  ENDCOLLECTIVE ;  /* 0x000000000000791b */ /* 0x003fe20003800000 */
.L_x_877:
[----:B------:R-:W-:Y:S05]  /*2bc50*/  BSYNC B1 ;  /* 0x0000000000017941 */ /* 0x000fea0003800000 */
.L_x_876:
[----:B------:R-:W-:Y:S05]  /*2bc60*/  BRA `(.L_x_878) ;  /* 0xffffff7c00c07947 */ /* 0x000fea000383ffff */
.L_x_694:
[----:B------:R-:W-:Y:S01]  /*2bc70*/  BSSY B1, `(.L_x_879) ;  /* 0x0000006000017945 */ /* 0x000fe20003800000 */
[----:B------:R-:W-:-:S07]  /*2bc80*/  MOV R15, 0xffffffff ;  /* 0xffffffff000f7802 */ /* 0x000fce0000000f00 */
[----:B0-----:R-:W-:Y:S05]  /*2bc90*/  WARPSYNC.COLLECTIVE R15, `(.L_x_880) ;  /* 0x000000000f0c7348 */ /* 0x001fea0003c00000 */
[----:B------:R-:W-:Y:S02]  /*2bca0*/  ELECT P6, UR62, PT ;  /* 0x00000000003e782f */ /* 0x000fe400038c0000 */
[----:B------:R-:W-:Y:S01]  /*2bcb0*/  MOV R14, UR62 ;  /* 0x0000003e000e7c02 */ /* 0x000fe20008000f00 */
[----:B0-----:R-:W-:Y:S10]  /*2bcc0*/  ENDCOLLECTIVE ;  /* 0x000000000000791b */ /* 0x001ff40003800000 */
.L_x_880:
[----:B------:R-:W-:Y:S05]  /*2bcd0*/  BSYNC B1 ;  /* 0x0000000000017941 */ /* 0x000fea0003800000 */
.L_x_879:
[----:B------:R-:W-:Y:S01]  /*2bce0*/  PLOP3.LUT P2, PT, P6, PT, PT, 0x80, 0x0 ;  /* 0x000000000000781c */ /* 0x000fe2000374f070 */
[----:B------:R-:W-:-:S12]  /*2bcf0*/  BRA `(.L_x_693) ;  /* 0xffffff7c00b47947 */ /* 0x000fd8000383ffff */
.L_x_696:
[----:B0-----:R0:W1:Y:S02]  /*2bd00*/  SYNCS.PHASECHK.TRANS64.TRYWAIT P0, [R18+URZ+0x38820], R2 ;  /* 0x03882002120075a7 */ /* 0x001064000800017f */
[----:B-1----:R-:W-:Y:S05]  /*2bd10*/  @!P0 NANOSLEEP.SYNCS 0x989680 ;  /* 0x009896800000895d */ /* 0x002fea0003900000 */
[----:B------:R-:W1:Y:S02]  /*2bd20*/  @!P0 SYNCS.PHASECHK.TRANS64 P0, [R18+URZ+0x38820], R2 ;  /* 0x03882002120085a7 */ /* 0x000e64000800007f */
[----:B-1----:R-:W-:Y:S05]  /*2bd30*/  @!P0 BRA `(.L_x_696) ;  /* 0xfffffffc00f08947 */ /* 0x002fea000383ffff */
[----:B------:R-:W-:Y:S05]  /*2bd40*/  BRA `(.L_x_881) ;  /* 0xffffff7c00c47947 */ /* 0x000fea000383ffff */
.L_x_700:
[----:B-1----:R1:W2:Y:S02]  /*2bd50*/  SYNCS.PHASECHK.TRANS64.TRYWAIT P0, [R6+URZ+0x388a0], R8 ;  /* 0x0388a008060075a7 */ /* 0x0022a4000800017f */
[----:B--2---:R-:W-:Y:S05]  /*2bd60*/  @!P0 NANOSLEEP.SYNCS 0x989680 ;  /* 0x009896800000895d */ /* 0x004fea0003900000 */
[----:B------:R-:W2:Y:S02]  /*2bd70*/  @!P0 SYNCS.PHASECHK.TRANS64 P0, [R6+URZ+0x388a0], R8 ;  /* 0x0388a008060085a7 */ /* 0x000ea4000800007f */
[----:B--2---:R-:W-:Y:S05]  /*2bd80*/  @!P0 BRA `(.L_x_700) ;  /* 0xfffffffc00f08947 */ /* 0x004fea000383ffff */
[----:B------:R-:W-:Y:S05]  /*2bd90*/  BRA `(.L_x_882) ;  /* 0xffffff7c00e47947 */ /* 0x000fea000383ffff */
.L_x_708:
[----:B0-----:R0:W2:Y:S02]  /*2bda0*/  SYNCS.PHASECHK.TRANS64.TRYWAIT P0, [R6+URZ+0x388c0], R8 ;  /* 0x0388c008060075a7 */ /* 0x0010a4000800017f */
[----:B--2---:R-:W-:Y:S05]  /*2bdb0*/  @!P0 NANOSLEEP.SYNCS 0x989680 ;  /* 0x009896800000895d */ /* 0x004fea0003900000 */
[----:B------:R-:W2:Y:S02]  /*2bdc0*/  @!P0 SYNCS.PHASECHK.TRANS64 P0, [R6+URZ+0x388c0], R8 ;  /* 0x0388c008060085a7 */ /* 0x000ea4000800007f */
[----:B--2---:R-:W-:Y:S05]  /*2bdd0*/  @!P0 BRA `(.L_x_708) ;  /* 0xfffffffc00f08947 */ /* 0x004fea000383ffff */
[----:B------:R-:W-:Y:S05]  /*2bde0*/  BRA `(.L_x_883) ;  /* 0xffffff8400207947 */ /* 0x000fea000383ffff */
.L_x_718:
[----:B0-----:R0:W1:Y:S02]  /*2bdf0*/  SYNCS.PHASECHK.TRANS64.TRYWAIT P0, [R6+URZ+0x388a0], R5 ;  /* 0x0388a005060075a7 */ /* 0x001064000800017f */
[----:B-1----:R-:W-:Y:S05]  /*2be00*/  @!P0 NANOSLEEP.SYNCS 0x989680 ;  /* 0x009896800000895d */ /* 0x002fea0003900000 */
[----:B------:R-:W1:Y:S02]  /*2be10*/  @!P0 SYNCS.PHASECHK.TRANS64 P0, [R6+URZ+0x388a0], R5 ;  /* 0x0388a005060085a7 */ /* 0x000e64000800007f */
[----:B-1----:R-:W-:Y:S05]  /*2be20*/  @!P0 BRA `(.L_x_718) ;  /* 0xfffffffc00f08947 */ /* 0x002fea000383ffff */
[----:B------:R-:W-:Y:S05]  /*2be30*/  BRA `(.L_x_884) ;  /* 0xffffff8800987947 */ /* 0x000fea000383ffff */
.L_x_726:
[----:B-1----:R1:W2:Y:S02]  /*2be40*/  SYNCS.PHASECHK.TRANS64.TRYWAIT P0, [R6+URZ+0x388c0], R5 ;  /* 0x0388c005060075a7 */ /* 0x0022a4000800017f */
[----:B--2---:R-:W-:Y:S05]  /*2be50*/  @!P0 NANOSLEEP.SYNCS 0x989680 ;  /* 0x009896800000895d */ /* 0x004fea0003900000 */
[----:B------:R-:W2:Y:S02]  /*2be60*/  @!P0 SYNCS.PHASECHK.TRANS64 P0, [R6+URZ+0x388c0], R5 ;  /* 0x0388c005060085a7 */ /* 0x000ea4000800007f */
[----:B--2---:R-:W-:Y:S05]  /*2be70*/  @!P0 BRA `(.L_x_726) ;  /* 0xfffffffc00f08947 */ /* 0x004fea000383ffff */
[----:B------:R-:W-:Y:S05]  /*2be80*/  BRA `(.L_x_885) ;  /* 0xffffff8c00dc7947 */ /* 0x000fea000383ffff */
.L_x_744:
[----:B------:R-:W0:Y:S01]  /*2be90*/  S2R R4, SR_TID.X ;  /* 0x0000000000047919 */ /* 0x000e220000002100 */
[----:B------:R-:W-:Y:S01]  /*2bea0*/  BSSY B0, `(.L_x_886) ;  /* 0x000000a000007945 */ /* 0x000fe20003800000 */
[----:B------:R-:W-:Y:S01]  /*2beb0*/  IMAD.MOV.U32 R12, RZ, RZ, RZ ;  /* 0x000000ffff0c7224 */ /* 0x000fe200078e00ff */
[----:B------:R-:W-:Y:S01]  /*2bec0*/  MOV R15, 0xffffffff ;  /* 0xffffffff000f7802 */ /* 0x000fe20000000f00 */
[----:B------:R-:W-:Y:S01]  /*2bed0*/  IMAD.MOV.U32 R11, RZ, RZ, 0x1f ;  /* 0x0000001fff0b7424 */ /* 0x000fe200078e00ff */
[----:B0-----:R-:W-:-:S04]  /*2bee0*/  SHF.R.U32.HI R4, RZ, 0x5, R4 ;  /* 0x00000005ff047819 */ /* 0x001fc80000011604 */
[----:B------:R-:W-:-:S05]  /*2bef0*/  LOP3.LUT R4, R4, 0x3, RZ, 0xc0, !PT ;  /* 0x0000000304047812 */ /* 0x000fca00078ec0ff */
[----:B------:R-:W-:-:S07]  /*2bf00*/  IMAD.MOV.U32 R13, RZ, RZ, R4 ;  /* 0x000000ffff0d7224 */ /* 0x000fce00078e0004 */
[----:B------:R-:W-:Y:S05]  /*2bf10*/  WARPSYNC.COLLECTIVE R15, `(.L_x_887) ;  /* 0x000000000f087348 */ /* 0x000fea0003c00000 */
[----:B------:R0:W1:Y:S02]  /*2bf20*/  SHFL.IDX P6, R14, R13, R12, R11 ;  /* 0x0000000c0d0e7389 */ /* 0x00006400000c000b */
[----:B01----:R-:W-:Y:S01]  /*2bf30*/  ENDCOLLECTIVE ;  /* 0x000000000000791b */ /* 0x003fe20003800000 */
.L_x_887:
[----:B------:R-:W-:Y:S05]  /*2bf40*/  BSYNC B0 ;  /* 0x0000000000007941 */ /* 0x000fea0003800000 */
.L_x_886:
[----:B------:R-:W-:Y:S05]  /*2bf50*/  BRA `(.L_x_888) ;  /* 0xffffff9c00607947 */ /* 0x000fea000383ffff */
.L_x_746:
[----:B------:R-:W-:Y:S01]  /*2bf60*/  BSSY B0, `(.L_x_889) ;  /* 0x0000006000007945 */ /* 0x000fe20003800000 */
[----:B------:R-:W-:-:S07]  /*2bf70*/  IMAD.MOV.U32 R15, RZ, RZ, -0x1 ;  /* 0xffffffffff0f7424 */ /* 0x000fce00078e00ff */
[----:B0-----:R-:W-:Y:S05]  /*2bf80*/  WARPSYNC.COLLECTIVE R15, `(.L_x_890) ;  /* 0x000000000f0c7348 */ /* 0x001fea0003c00000 */
[----:B------:R-:W-:Y:S02]  /*2bf90*/  ELECT P6, UR62, PT ;  /* 0x00000000003e782f */ /* 0x000fe400038c0000 */
[----:B------:R-:W-:Y:S01]  /*2bfa0*/  MOV R14, UR62 ;  /* 0x0000003e000e7c02 */ /* 0x000fe20008000f00 */
[----:B0-----:R-:W-:Y:S10]  /*2bfb0*/  ENDCOLLECTIVE ;  /* 0x000000000000791b */ /* 0x001ff40003800000 */
.L_x_890:
[----:B------:R-:W-:Y:S05]  /*2bfc0*/  BSYNC B0 ;  /* 0x0000000000007941 */ /* 0x000fea0003800000 */
.L_x_889:
[----:B------:R-:W-:Y:S05]  /*2bfd0*/  BRA `(.L_x_891) ;  /* 0xffffff9c006c7947 */ /* 0x000fea000383ffff */
.L_x_748:
[----:B0-----:R0:W1:Y:S02]  /*2bfe0*/  SYNCS.PHASECHK.TRANS64.TRYWAIT P0, [R0+URZ+0x38840], R2 ;  /* 0x03884002000075a7 */ /* 0x001064000800017f */
[----:B-1----:R-:W-:Y:S05]  /*2bff0*/  @!P0 NANOSLEEP.SYNCS 0x989680 ;  /* 0x009896800000895d */ /* 0x002fea0003900000 */
[----:B------:R-:W1:Y:S02]  /*2c000*/  @!P0 SYNCS.PHASECHK.TRANS64 P0, [R0+URZ+0x38840], R2 ;  /* 0x03884002000085a7 */ /* 0x000e64000800007f */
[----:B-1----:R-:W-:Y:S05]  /*2c010*/  @!P0 BRA `(.L_x_748) ;  /* 0xfffffffc00f08947 */ /* 0x002fea000383ffff */
[----:B------:R-:W-:Y:S05]  /*2c020*/  BRA `(.L_x_892) ;  /* 0xffffff9c00d07947 */ /* 0x000fea000383ffff */
.L_x_752:
[----:B------:R0:W5:Y:S01]  /*2c030*/  LDL.LU R10, [R1+0x5c] ;  /* 0x00005c00010a7983 */ /* 0x0001620000300800 */
[----:B------:R-:W-:Y:S01]  /*2c040*/  IMAD.MOV.U32 R13, RZ, RZ, R3 ;  /* 0x000000ffff0d7224 */ /* 0x000fe200078e0003 */
[----:B------:R-:W-:Y:S01]  /*2c050*/  MOV R11, 0x181f ;  /* 0x0000181f000b7802 */ /* 0x000fe20000000f00 */
[----:B------:R-:W-:Y:S01]  /*2c060*/  IMAD.MOV.U32 R12, RZ, RZ, RZ ;  /* 0x000000ffff0c7224 */ /* 0x000fe200078e00ff */
[----:B------:R-:W1:Y:S01]  /*2c070*/  S2R R7, SR_TID.X ;  /* 0x0000000000077919 */ /* 0x000e620000002100 */
[----:B------:R-:W-:-:S07]  /*2c080*/  IMAD.MOV.U32 R15, RZ, RZ, -0x1 ;  /* 0xffffffffff0f7424 */ /* 0x000fce00078e00ff */
[----:B01---5:R-:W-:Y:S05]  /*2c090*/  WARPSYNC.COLLECTIVE R15, `(.L_x_893) ;  /* 0x000000000f087348 */ /* 0x023fea0003c00000 */
[----:B------:R2:W3:Y:S02]  /*2c0a0*/  SHFL.IDX P6, R14, R13, R12, R11 ;  /* 0x0000000c0d0e7389 */ /* 0x0004e400000c000b */
[----:B0123-5:R-:W-:Y:S01]  /*2c0b0*/  ENDCOLLECTIVE ;  /* 0x000000000000791b */ /* 0x02ffe20003800000 */
.L_x_893:
[----:B------:R-:W-:Y:S02]  /*2c0c0*/  IMAD.MOV.U32 R13, RZ, RZ, R4 ;  /* 0x000000ffff0d7224 */ /* 0x000fe400078e0004 */
[----:B------:R-:W-:-:S07]  /*2c0d0*/  IMAD.MOV.U32 R6, RZ, RZ, R14 ;  /* 0x000000ffff067224 */ /* 0x000fce00078e000e */
[----:B------:R-:W-:Y:S05]  /*2c0e0*/  WARPSYNC.COLLECTIVE R15, `(.L_x_894) ;  /* 0x000000000f087348 */ /* 0x000fea0003c00000 */
[----:B------:R0:W1:Y:S02]  /*2c0f0*/  SHFL.IDX P6, R14, R13, R12, R11 ;  /* 0x0000000c0d0e7389 */ /* 0x00006400000c000b */
[----:B01----:R-:W-:Y:S01]  /*2c100*/  ENDCOLLECTIVE ;  /* 0x000000000000791b */ /* 0x003fe20003800000 */
.L_x_894:
[----:B------:R-:W-:-:S04]  /*2c110*/  LOP3.LUT R7, R7, 0x7f, RZ, 0xc0, !PT ;  /* 0x0000007f07077812 */ /* 0x000fc800078ec0ff */
[----:B------:R-:W-:Y:S01]  /*2c120*/  SHF.R.U32.HI R0, RZ, 0x3, R7 ;  /* 0x00000003ff007819 */ /* 0x000fe20000011607 */
[----:B------:R-:W-:Y:S02]  /*2c130*/  IMAD R2, R10, R8, RZ ;  /* 0x000000080a027224 */ /* 0x000fe400078e02ff */
[----:B------:R-:W2:Y:S02]  /*2c140*/  LDL R10, [R1+0x2c] ;  /* 0x00002c00010a7983 */ /* 0x000ea40000100800 */
[----:B------:R-:W-:Y:S01]  /*2c150*/  IMAD.IADD R0, R0, 0x1, R5 ;  /* 0x0000000100007824 */ /* 0x000fe200078e0205 */
[----:B------:R-:W-:Y:S01]  /*2c160*/  MOV R7, R14 ;  /* 0x0000000e00077202 */ /* 0x000fe20000000f00 */
[----:B------:R-:W-:Y:S01]  /*2c170*/  ULDC.64 UR4, c[0x0][0x208] ;  /* 0x0000820000047ab9 */ /* 0x000fe20000000a00 */
[----:B------:R-:W-:Y:S01]  /*2c180*/  MOV R13, R3 ;  /* 0x00000003000d7202 */ /* 0x000fe20000000f00 */
[----:B------:R-:W-:Y:S01]  /*2c190*/  IMAD.MOV.U32 R12, RZ, RZ, 0x1 ;  /* 0x00000001ff0c7424 */ /* 0x000fe200078e00ff */
[C---:B------:R-:W-:Y:S01]  /*2c1a0*/  ISETP.GE.AND P2, PT, R0.reuse, R2, PT ;  /* 0x000000020000720c */ /* 0x040fe20003f46270 */
[----:B------:R-:W-:-:S12]  /*2c1b0*/  VIADD R5, R0, 0x10 ;  /* 0x0000001000057836 */ /* 0x000fd80000000000 */
        /* <DEDUP_REMOVED lines=8> */
[----:B--2---:R0:W-:Y:S04]  /*2c240*/  @!P2 LDGSTS.E.BYPASS.LTC128B.128 [R10+0x14400], desc[UR4][R6.64], !P4 ;  /* 0x14400000060aafae */ /* 0x0041e8000e101d44 */
[----:B------:R0:W-:Y:S04]  /*2c250*/  @!P2 LDGSTS.E.BYPASS.LTC128B.128 [R10+0x18400], desc[UR4][R6.64+0x80], !P3 ;  /* 0x18400080060aafae */ /* 0x0001e8000d901d44 */
[----:B------:R0:W-:Y:S04]  /*2c260*/  @!P2 LDGSTS.E.BYPASS.LTC128B.128 [R10+0x1c400], desc[UR4][R6.64+0x100], !P0 ;  /* 0x1c400100060aafae */ /* 0x0001e8000c101d44 */
[----:B------:R0:W-:Y:S01]  /*2c270*/  @!P2 LDGSTS.E.BYPASS.LTC128B.128 [R10+0x20400], desc[UR4][R6.64+0x180], !P1 ;  /* 0x20400180060aafae */ /* 0x0001e2000c901d44 */
[----:B------:R-:W-:-:S13]  /*2c280*/  ISETP.GE.AND P2, PT, R5, R2, PT ;  /* 0x000000020500720c */ /* 0x000fda0003f46270 */
[----:B0-----:R-:W-:Y:S05]  /*2c290*/  WARPSYNC.COLLECTIVE R15, `(.L_x_895) ;  /* 0x000000000f087348 */ /* 0x001fea0003c00000 */
[----:B------:R1:W2:Y:S02]  /*2c2a0*/  SHFL.IDX P6, R14, R13, R12, R11 ;  /* 0x0000000c0d0e7389 */ /* 0x0002a400000c000b */
[----:B012---:R-:W-:Y:S01]  /*2c2b0*/  ENDCOLLECTIVE ;  /* 0x000000000000791b */ /* 0x007fe20003800000 */
.L_x_895:
[----:B------:R-:W-:Y:S02]  /*2c2c0*/  IMAD.MOV.U32 R13, RZ, RZ, R4 ;  /* 0x000000ffff0d7224 */ /* 0x000fe400078e0004 */
[----:B------:R-:W-:-:S07]  /*2c2d0*/  IMAD.MOV.U32 R7, RZ, RZ, R14 ;  /* 0x000000ffff077224 */ /* 0x000fce00078e000e */
[----:B------:R-:W-:Y:S05]  /*2c2e0*/  WARPSYNC.COLLECTIVE R15, `(.L_x_896) ;  /* 0x000000000f087348 */ /* 0x000fea0003c00000 */
[----:B------:R0:W1:Y:S02]  /*2c2f0*/  SHFL.IDX P6, R14, R13, R12, R11 ;  /* 0x0000000c0d0e7389 */ /* 0x00006400000c000b */
[----:B01----:R-:W-:Y:S01]  /*2c300*/  ENDCOLLECTIVE ;  /* 0x000000000000791b */ /* 0x003fe20003800000 */
.L_x_896:
[----:B------:R-:W-:Y:S01]  /*2c310*/  ULDC.64 UR4, c[0x0][0x208] ;  /* 0x0000820000047ab9 */ /* 0x000fe20000000a00 */
[----:B------:R-:W-:Y:S02]  /*2c320*/  IMAD.MOV.U32 R13, RZ, RZ, R3 ;  /* 0x000000ffff0d7224 */ /* 0x000fe400078e0003 */
[----:B------:R-:W-:Y:S01]  /*2c330*/  IMAD.MOV.U32 R12, RZ, RZ, 0x2 ;  /* 0x00000002ff0c7424 */ /* 0x000fe200078e00ff */
[----:B------:R-:W-:-:S04]  /*2c340*/  MOV R5, R14 ;  /* 0x0000000e00057202 */ /* 0x000fc80000000f00 */
[----:B------:R-:W-:-:S05]  /*2c350*/  @!P2 LEA R5, P5, R9, R5, 0x1 ;  /* 0x000000050905a211 */ /* 0x000fca00078a08ff */
[----:B------:R-:W-:-:S04]  /*2c360*/  @!P2 IMAD.X R6, RZ, RZ, R7, P5 ;  /* 0x000000ffff06a224 */ /* 0x000fc800028e0607 */
[----:B------:R-:W-:Y:S02]  /*2c370*/  @!P2 IMAD.MOV.U32 R7, RZ, RZ, R6 ;  /* 0x000000ffff07a224 */ /* 0x000fe400078e0006 */
[----:B------:R-:W-:Y:S01]  /*2c380*/  @!P2 IMAD.MOV.U32 R6, RZ, RZ, R5 ;  /* 0x000000ffff06a224 */ /* 0x000fe200078e0005 */
[----:B------:R-:W-:-:S04]  /*2c390*/  IADD3 R5, R0, 0x20, RZ ;  /* 0x0000002000057810 */ /* 0x000fc80007ffe0ff */
        /* <DEDUP_REMOVED lines=11> */
.L_x_897:
[----:B------:R-:W-:Y:S01]  /*2c450*/  MOV R13, R4 ;  /* 0x00000004000d7202 */ /* 0x000fe20000000f00 */
[----:B------:R-:W-:-:S07]  /*2c460*/  IMAD.MOV.U32 R7, RZ, RZ, R14 ;  /* 0x000000ffff077224 */ /* 0x000fce00078e000e */
[----:B------:R-:W-:Y:S05]  /*2c470*/  WARPSYNC.COLLECTIVE R15, `(.L_x_898) ;  /* 0x000000000f087348 */ /* 0x000fea0003c00000 */
[----:B------:R0:W1:Y:S02]  /*2c480*/  SHFL.IDX P6, R14, R13, R12, R11 ;  /* 0x0000000c0d0e7389 */ /* 0x00006400000c000b */
[----:B01----:R-:W-:Y:S01]  /*2c490*/  ENDCOLLECTIVE ;  /* 0x000000000000791b */ /* 0x003fe20003800000 */
.L_x_898:
[----:B------:R-:W-:Y:S01]  /*2c4a0*/  ULDC.64 UR4, c[0x0][0x208] ;  /* 0x0000820000047ab9 */ /* 0x000fe20000000a00 */
[----:B------:R-:W-:Y:S02]  /*2c4b0*/  IMAD.MOV.U32 R13, RZ, RZ, R3 ;  /* 0x000000ffff0d7224 */ /* 0x000fe400078e0003 */
[----:B------:R-:W-:Y:S02]  /*2c4c0*/  IMAD.MOV.U32 R12, RZ, RZ, 0x3 ;  /* 0x00000003ff0c7424 */ /* 0x000fe400078e00ff */
[----:B------:R-:W-:-:S05]  /*2c4d0*/  IMAD.MOV.U32 R5, RZ, RZ, R14 ;  /* 0x000000ffff057224 */ /* 0x000fca00078e000e */
[----:B------:R-:W-:-:S05]  /*2c4e0*/  @!P2 LEA R5, P5, R9, R5, 0x1 ;  /* 0x000000050905a211 */ /* 0x000fca00078a08ff */
[----:B------:R-:W-:-:S04]  /*2c4f0*/  @!P2 IMAD.X R6, RZ, RZ, R7, P5 ;  /* 0x000000ffff06a224 */ /* 0x000fc800028e0607 */
[----:B------:R-:W-:Y:S01]  /*2c500*/  @!P2 IMAD.MOV.U32 R7, RZ, RZ, R6 ;  /* 0x000000ffff07a224 */ /* 0x000fe200078e0006 */
[----:B------:R-:W-:Y:S01]  /*2c510*/  @!P2 MOV R6, R5 ;  /* 0x000000050006a202 */ /* 0x000fe20000000f00 */
[----:B------:R-:W-:-:S04]  /*2c520*/  VIADD R5, R0, 0x30 ;  /* 0x0000003000057836 */ /* 0x000fc80000000000 */
        /* <DEDUP_REMOVED lines=11> */
.L_x_899:
[----:B------:R-:W-:Y:S01]  /*2c5e0*/  IMAD.MOV.U32 R13, RZ, RZ, R4 ;  /* 0x000000ffff0d7224 */ /* 0x000fe200078e0004 */
[----:B------:R-:W-:-:S07]  /*2c5f0*/  MOV R7, R14 ;  /* 0x0000000e00077202 */ /* 0x000fce0000000f00 */
[----:B------:R-:W-:Y:S05]  /*2c600*/  WARPSYNC.COLLECTIVE R15, `(.L_x_900) ;  /* 0x000000000f087348 */ /* 0x000fea0003c00000 */
[----:B------:R0:W1:Y:S02]  /*2c610*/  SHFL.IDX P6, R14, R13, R12, R11 ;  /* 0x0000000c0d0e7389 */ /* 0x00006400000c000b */
[----:B01----:R-:W-:Y:S01]  /*2c620*/  ENDCOLLECTIVE ;  /* 0x000000000000791b */ /* 0x003fe20003800000 */
.L_x_900:
[----:B------:R-:W-:Y:S01]  /*2c630*/  ULDC.64 UR4, c[0x0][0x208] ;  /* 0x0000820000047ab9 */ /* 0x000fe20000000a00 */
[----:B------:R-:W-:Y:S01]  /*2c640*/  IMAD.MOV.U32 R13, RZ, RZ, R3 ;  /* 0x000000ffff0d7224 */ /* 0x000fe200078e0003 */
[----:B------:R-:W-:Y:S01]  /*2c650*/  MOV R12, 0x4 ;  /* 0x00000004000c7802 */ /* 0x000fe20000000f00 */
[----:B------:R-:W-:-:S05]  /*2c660*/  IMAD.MOV.U32 R5, RZ, RZ, R14 ;  /* 0x000000ffff057224 */ /* 0x000fca00078e000e */
[----:B------:R-:W-:-:S05]  /*2c670*/  @!P2 LEA R5, P5, R9, R5, 0x1 ;  /* 0x000000050905a211 */ /* 0x000fca00078a08ff */
[----:B------:R-:W-:-:S05]  /*2c680*/  @!P2 IMAD.X R6, RZ, RZ, R7, P5 ;  /* 0x000000ffff06a224 */ /* 0x000fca00028e0607 */
[----:B------:R-:W-:Y:S01]  /*2c690*/  @!P2 MOV R7, R6 ;  /* 0x000000060007a202 */ /* 0x000fe20000000f00 */
        /* <DEDUP_REMOVED lines=13> */
.L_x_901:
[----:B------:R-:W-:Y:S02]  /*2c770*/  IMAD.MOV.U32 R13, RZ, RZ, R4 ;  /* 0x000000ffff0d7224 */ /* 0x000fe400078e0004 */
[----:B------:R-:W-:-:S07]  /*2c780*/  IMAD.MOV.U32 R7, RZ, RZ, R14 ;  /* 0x000000ffff077224 */ /* 0x000fce00078e000e */
[----:B------:R-:W-:Y:S05]  /*2c790*/  WARPSYNC.COLLECTIVE R15, `(.L_x_902) ;  /* 0x000000000f087348 */ /* 0x000fea0003c00000 */
[----:B------:R0:W1:Y:S02]  /*2c7a0*/  SHFL.IDX P6, R14, R13, R12, R11 ;  /* 0x0000000c0d0e7389 */ /* 0x00006400000c000b */
[----:B01----:R-:W-:Y:S01]  /*2c7b0*/  ENDCOLLECTIVE ;  /* 0x000000000000791b */ /* 0x003fe20003800000 */
.L_x_902:
[----:B------:R-:W-:Y:S01]  /*2c7c0*/  ULDC.64 UR4, c[0x0][0x208] ;  /* 0x0000820000047ab9 */ /* 0x000fe20000000a00 */
[----:B------:R-:W-:Y:S01]  /*2c7d0*/  MOV R13, R3 ;  /* 0x00000003000d7202 */ /* 0x000fe20000000f00 */
[----:B------:R-:W-:Y:S02]  /*2c7e0*/  IMAD.MOV.U32 R12, RZ, RZ, 0x5 ;  /* 0x00000005ff0c7424 */ /* 0x000fe400078e00ff */
[----:B------:R-:W-:-:S05]  /*2c7f0*/  IMAD.MOV.U32 R5, RZ, RZ, R14 ;  /* 0x000000ffff057224 */ /* 0x000fca00078e000e */
[----:B------:R-:W-:-:S04]  /*2c800*/  @!P2 LEA R5, P5, R9, R5, 0x1 ;  /* 0x000000050905a211 */ /* 0x000fc800078a08ff */
[----:B------:R-:W-:-:S05]  /*2c810*/  @!P2 IADD3.X R6, RZ, R7, RZ, P5, !PT ;  /* 0x00000007ff06a210 */ /* 0x000fca0002ffe4ff */
        /* <DEDUP_REMOVED lines=14> */
.L_x_903:
[----:B------:R-:W-:Y:S02]  /*2c900*/  IMAD.MOV.U32 R13, RZ, RZ, R4 ;  /* 0x000000ffff0d7224 */ /* 0x000fe400078e0004 */
[----:B------:R-:W-:-:S07]  /*2c910*/  IMAD.MOV.U32 R7, RZ, RZ, R14 ;  /* 0x000000ffff077224 */ /* 0x000fce00078e000e */
[----:B------:R-:W-:Y:S05]  /*2c920*/  WARPSYNC.COLLECTIVE R15, `(.L_x_904) ;  /* 0x000000000f087348 */ /* 0x000fea0003c00000 */
[----:B------:R0:W1:Y:S02]  /*2c930*/  SHFL.IDX P6, R14, R13, R12, R11 ;  /* 0x0000000c0d0e7389 */ /* 0x00006400000c000b */
[----:B01----:R-:W-:Y:S01]  /*2c940*/  ENDCOLLECTIVE ;  /* 0x000000000000791b */ /* 0x003fe20003800000 */
.L_x_904:
        /* <DEDUP_REMOVED lines=20> */
.L_x_905:
[----:B------:R-:W-:Y:S01]  /*2ca90*/  MOV R13, R4 ;  /* 0x00000004000d7202 */ /* 0x000fe20000000f00 */
[----:B------:R-:W-:-:S07]  /*2caa0*/  IMAD.MOV.U32 R7, RZ, RZ, R14 ;  /* 0x000000ffff077224 */ /* 0x000fce00078e000e */
[----:B------:R-:W-:Y:S05]  /*2cab0*/  WARPSYNC.COLLECTIVE R15, `(.L_x_906) ;  /* 0x000000000f087348 */ /* 0x000fea0003c00000 */
[----:B------:R0:W1:Y:S02]  /*2cac0*/  SHFL.IDX P6, R14, R13, R12, R11 ;  /* 0x0000000c0d0e7389 */ /* 0x00006400000c000b */
[----:B01----:R-:W-:Y:S01]  /*2cad0*/  ENDCOLLECTIVE ;  /* 0x000000000000791b */ /* 0x003fe20003800000 */
.L_x_906:
[----:B------:R-:W-:Y:S01]  /*2cae0*/  ULDC.64 UR4, c[0x0][0x208] ;  /* 0x0000820000047ab9 */ /* 0x000fe20000000a00 */
[----:B------:R-:W-:Y:S02]  /*2caf0*/  IMAD.MOV.U32 R13, RZ, RZ, R3 ;  /* 0x000000ffff0d7224 */ /* 0x000fe400078e0003 */
[----:B------:R-:W-:Y:S02]  /*2cb00*/  IMAD.MOV.U32 R12, RZ, RZ, 0x7 ;  /* 0x00000007ff0c7424 */ /* 0x000fe400078e00ff */
[----:B------:R-:W-:-:S05]  /*2cb10*/  IMAD.MOV.U32 R5, RZ, RZ, R14 ;  /* 0x000000ffff057224 */ /* 0x000fca00078e000e */
[----:B------:R-:W-:-:S05]  /*2cb20*/  @!P2 LEA R5, P5, R9, R5, 0x1 ;  /* 0x000000050905a211 */ /* 0x000fca00078a08ff */
[----:B------:R-:W-:-:S04]  /*2cb30*/  @!P2 IMAD.X R6, RZ, RZ, R7, P5 ;  /* 0x000000ffff06a224 */ /* 0x000fc800028e0607 */
[----:B------:R-:W-:Y:S01]  /*2cb40*/  @!P2 IMAD.MOV.U32 R7, RZ, RZ, R6 ;  /* 0x000000ffff07a224 */ /* 0x000fe200078e0006 */
[----:B------:R-:W-:-:S05]  /*2cb50*/  @!P2 MOV R6, R5 ;  /* 0x000000050006a202 */ /* 0x000fca0000000f00 */
        /* <DEDUP_REMOVED lines=10> */
.L_x_907:
[----:B------:R-:W-:Y:S01]  /*2cc00*/  MOV R13, R4 ;  /* 0x00000004000d7202 */ /* 0x000fe20000000f00 */
[----:B------:R-:W-:-:S07]  /*2cc10*/  IMAD.MOV.U32 R5, RZ, RZ, R14 ;  /* 0x000000ffff057224 */ /* 0x000fce00078e000e */
[----:B------:R-:W-:Y:S05]  /*2cc20*/  WARPSYNC.COLLECTIVE R15, `(.L_x_908) ;  /* 0x000000000f087348 */ /* 0x000fea0003c00000 */
[----:B------:R0:W1:Y:S02]  /*2cc30*/  SHFL.IDX P6, R14, R13, R12, R11 ;  /* 0x0000000c0d0e7389 */ /* 0x00006400000c000b */
[----:B01----:R-:W-:Y:S01]  /*2cc40*/  ENDCOLLECTIVE ;  /* 0x000000000000791b */ /* 0x003fe20003800000 */
.L_x_908:
[----:B------:R-:W-:Y:S01]  /*2cc50*/  IMAD.MOV.U32 R3, RZ, RZ, R14 ;  /* 0x000000ffff037224 */ /* 0x000fe200078e000e */
[----:B------:R-:W-:Y:S06]  /*2cc60*/  BRA `(.L_x_909) ;  /* 0xffffffa000947947 */ /* 0x000fec000383ffff */
.L_x_757:
[----:B---3--:R3:W4:Y:S02]  /*2cc70*/  SYNCS.PHASECHK.TRANS64.TRYWAIT P0, [R18+URZ+0x38820], R0 ;  /* 0x03882000120075a7 */ /* 0x008724000800017f */
[----:B----4-:R-:W-:Y:S05]  /*2cc80*/  @!P0 NANOSLEEP.SYNCS 0x989680 ;  /* 0x009896800000895d */ /* 0x010fea0003900000 */
[----:B------:R-:W4:Y:S02]  /*2cc90*/  @!P0 SYNCS.PHASECHK.TRANS64 P0, [R18+URZ+0x38820], R0 ;  /* 0x03882000120085a7 */ /* 0x000f24000800007f */
[----:B----4-:R-:W-:Y:S05]  /*2cca0*/  @!P0 BRA `(.L_x_757) ;  /* 0xfffffffc00f08947 */ /* 0x010fea000383ffff */
[----:B------:R-:W-:Y:S05]  /*2ccb0*/  BRA `(.L_x_910) ;  /* 0xffffffa400107947 */ /* 0x000fea000383ffff */
.L_x_766:
[----:B-1----:R1:W2:Y:S02]  /*2ccc0*/  SYNCS.PHASECHK.TRANS64.TRYWAIT P0, [R3+URZ+0x38840], R2 ;  /* 0x03884002030075a7 */ /* 0x0022a4000800017f */
[----:B--2---:R-:W-:Y:S05]  /*2ccd0*/  @!P0 NANOSLEEP.SYNCS 0x989680 ;  /* 0x009896800000895d */ /* 0x004fea0003900000 */
[----:B------:R-:W2:Y:S02]  /*2cce0*/  @!P0 SYNCS.PHASECHK.TRANS64 P0, [R3+URZ+0x38840], R2 ;  /* 0x03884002030085a7 */ /* 0x000ea4000800007f */
[----:B--2---:R-:W-:Y:S05]  /*2ccf0*/  @!P0 BRA `(.L_x_766) ;  /* 0xfffffffc00f08947 */ /* 0x004fea000383ffff */
[----:B------:R-:W-:Y:S05]  /*2cd00*/  BRA `(.L_x_911) ;  /* 0xffffffa400f07947 */ /* 0x000fea000383ffff */
.L_x_774:
[----:B0-----:R0:W1:Y:S02]  /*2cd10*/  SYNCS.PHASECHK.TRANS64.TRYWAIT P0, [R2+URZ+0x38860], R3 ;  /* 0x03886003020075a7 */ /* 0x001064000800017f */
[----:B-1----:R-:W-:Y:S05]  /*2cd20*/  @!P0 NANOSLEEP.SYNCS 0x989680 ;  /* 0x009896800000895d */ /* 0x002fea0003900000 */
[----:B------:R-:W1:Y:S02]  /*2cd30*/  @!P0 SYNCS.PHASECHK.TRANS64 P0, [R2+URZ+0x38860], R3 ;  /* 0x03886003020085a7 */ /* 0x000e64000800007f */
[----:B-1----:R-:W-:Y:S05]  /*2cd40*/  @!P0 BRA `(.L_x_774) ;  /* 0xfffffffc00f08947 */ /* 0x002fea000383ffff */
[----:B------:R-:W-:Y:S05]  /*2cd50*/  BRA `(.L_x_912) ;  /* 0xffffffac00407947 */ /* 0x000fea000383ffff */
.L_x_786:
[----:B-1----:R1:W2:Y:S02]  /*2cd60*/  SYNCS.PHASECHK.TRANS64.TRYWAIT P0, [R3+URZ+0x38840], R2 ;  /* 0x03884002030075a7 */ /* 0x0022a4000800017f */
[----:B--2---:R-:W-:Y:S05]  /*2cd70*/  @!P0 NANOSLEEP.SYNCS 0x989680 ;  /* 0x009896800000895d */ /* 0x004fea0003900000 */
[----:B------:R-:W2:Y:S02]  /*2cd80*/  @!P0 SYNCS.PHASECHK.TRANS64 P0, [R3+URZ+0x38840], R2 ;  /* 0x03884002030085a7 */ /* 0x000ea4000800007f */
[----:B--2---:R-:W-:Y:S05]  /*2cd90*/  @!P0 BRA `(.L_x_786) ;  /* 0xfffffffc00f08947 */ /* 0x004fea000383ffff */
[----:B------:R-:W-:Y:S05]  /*2cda0*/  BRA `(.L_x_913) ;  /* 0xffffffb400547947 */ /* 0x000fea000383ffff */
.L_x_794:
[----:B0-----:R0:W1:Y:S02]  /*2cdb0*/  SYNCS.PHASECHK.TRANS64.TRYWAIT P0, [R2+URZ+0x38860], R3 ;  /* 0x03886003020075a7 */ /* 0x001064000800017f */
[----:B-1----:R-:W-:Y:S05]  /*2cdc0*/  @!P0 NANOSLEEP.SYNCS 0x989680 ;  /* 0x009896800000895d */ /* 0x002fea0003900000 */
[----:B------:R-:W1:Y:S02]  /*2cdd0*/  @!P0 SYNCS.PHASECHK.TRANS64 P0, [R2+URZ+0x38860], R3 ;  /* 0x03886003020085a7 */ /* 0x000e64000800007f */
[----:B-1----:R-:W-:Y:S05]  /*2cde0*/  @!P0 BRA `(.L_x_794) ;  /* 0xfffffffc00f08947 */ /* 0x002fea000383ffff */
[----:B------:R-:W-:Y:S05]  /*2cdf0*/  BRA `(.L_x_914) ;  /* 0xffffffb800a47947 */ /* 0x000fea000383ffff */
.L_x_806:
[----:B--2---:R2:W3:Y:S02]  /*2ce00*/  SYNCS.PHASECHK.TRANS64.TRYWAIT P0, [R3+URZ+0x38840], R2 ;  /* 0x03884002030075a7 */ /* 0x0044e4000800017f */
[----:B---3--:R-:W-:Y:S05]  /*2ce10*/  @!P0 NANOSLEEP.SYNCS 0x989680 ;  /* 0x009896800000895d */ /* 0x008fea0003900000 */
[----:B------:R-:W3:Y:S02]  /*2ce20*/  @!P0 SYNCS.PHASECHK.TRANS64 P0, [R3+URZ+0x38840], R2 ;  /* 0x03884002030085a7 */ /* 0x000ee4000800007f */
[----:B---3--:R-:W-:Y:S05]  /*2ce30*/  @!P0 BRA `(.L_x_806) ;  /* 0xfffffffc00f08947 */ /* 0x008fea000383ffff */
[----:B------:R-:W-:Y:S05]  /*2ce40*/  BRA `(.L_x_915) ;  /* 0xffffffc000907947 */ /* 0x000fea000383ffff */
.L_x_814:
[----:B0-----:R0:W1:Y:S02]  /*2ce50*/  SYNCS.PHASECHK.TRANS64.TRYWAIT P0, [R2+URZ+0x38860], R5 ;  /* 0x03886005020075a7 */ /* 0x001064000800017f */
[----:B-1----:R-:W-:Y:S05]  /*2ce60*/  @!P0 NANOSLEEP.SYNCS 0x989680 ;  /* 0x009896800000895d */ /* 0x002fea0003900000 */
[----:B------:R-:W1:Y:S02]  /*2ce70*/  @!P0 SYNCS.PHASECHK.TRANS64 P0, [R2+URZ+0x38860], R5 ;  /* 0x03886005020085a7 */ /* 0x000e64000800007f */
[----:B-1----:R-:W-:Y:S05]  /*2ce80*/  @!P0 BRA `(.L_x_814) ;  /* 0xfffffffc00f08947 */ /* 0x002fea000383ffff */
[----:B------:R-:W-:Y:S05]  /*2ce90*/  BRA `(.L_x_916) ;  /* 0xffffffc400dc7947 */ /* 0x000fea000383ffff */
.L_x_828:
[----:B--2---:R2:W3:Y:S02]  /*2cea0*/  SYNCS.PHASECHK.TRANS64.TRYWAIT P0, [R0+URZ+0x38860], R2 ;  /* 0x03886002000075a7 */ /* 0x0044e4000800017f */
[----:B---3--:R-:W-:Y:S05]  /*2ceb0*/  @!P0 NANOSLEEP.SYNCS 0x989680 ;  /* 0x009896800000895d */ /* 0x008fea0003900000 */
[----:B------:R-:W3:Y:S02]  /*2cec0*/  @!P0 SYNCS.PHASECHK.TRANS64 P0, [R0+URZ+0x38860], R2 ;  /* 0x03886002000085a7 */ /* 0x000ee4000800007f */
[----:B---3--:R-:W-:Y:S05]  /*2ced0*/  @!P0 BRA `(.L_x_828) ;  /* 0xfffffffc00f08947 */ /* 0x008fea000383ffff */
[----:B------:R-:W-:Y:S05]  /*2cee0*/  BRA `(.L_x_917) ;  /* 0xffffffcc00b07947 */ /* 0x000fea000383ffff */
.L_x_838:
[----:B0-----:R-:W3:Y:S01]  /*2cef0*/  LDL R0, [R1] ;  /* 0x0000000001007983 */ /* 0x001ee20000100800 */
[----:B------:R-:W-:Y:S01]  /*2cf00*/  BSSY B0, `(.L_x_918) ;  /* 0x0000008000007945 */ /* 0x000fe20003800000 */
[----:B------:R-:W-:Y:S01]  /*2cf10*/  IMAD.MOV.U32 R12, RZ, RZ, RZ ;  /* 0x000000ffff0c7224 */ /* 0x000fe200078e00ff */
[----:B------:R-:W-:Y:S01]  /*2cf20*/  MOV R11, 0x1f ;  /* 0x0000001f000b7802 */ /* 0x000fe20000000f00 */
[----:B------:R-:W-:Y:S02]  /*2cf30*/  IMAD.MOV.U32 R15, RZ, RZ, -0x1 ;  /* 0xffffffffff0f7424 */ /* 0x000fe400078e00ff */
[----:B---3--:R-:W-:-:S07]  /*2cf40*/  IMAD.MOV.U32 R13, RZ, RZ, R0 ;  /* 0x000000ffff0d7224 */ /* 0x008fce00078e0000 */
[----:B-12---:R-:W-:Y:S05]  /*2cf50*/  WARPSYNC.COLLECTIVE R15, `(.L_x_919) ;  /* 0x000000000f087348 */ /* 0x006fea0003c00000 */
[----:B------:R0:W3:Y:S02]  /*2cf60*/  SHFL.IDX P6, R14, R13, R12, R11 ;  /* 0x0000000c0d0e7389 */ /* 0x0000e400000c000b */
[----:B0123--:R-:W-:Y:S01]  /*2cf70*/  ENDCOLLECTIVE ;  /* 0x000000000000791b */ /* 0x00ffe20003800000 */
.L_x_919:
[----:B------:R-:W-:Y:S05]  /*2cf80*/  BSYNC B0 ;  /* 0x0000000000007941 */ /* 0x000fea0003800000 */
.L_x_918:
[----:B------:R0:W5:Y:S01]  /*2cf90*/  LDL R2, [R1+0xc] ;  /* 0x00000c0001027983 */ /* 0x0001620000100800 */
[----:B------:R-:W-:Y:S01]  /*2cfa0*/  IMAD.MOV.U32 R13, RZ, RZ, R0 ;  /* 0x000000ffff0d7224 */ /* 0x000fe200078e0000 */
[----:B------:R-:W-:Y:S01]  /*2cfb0*/  MOV R12, 0x1 ;  /* 0x00000001000c7802 */ /* 0x000fe20000000f00 */
[----:B------:R-:W-:Y:S01]  /*2cfc0*/  IMAD.MOV.U32 R11, RZ, RZ, 0x1f ;  /* 0x0000001fff0b7424 */ /* 0x000fe200078e00ff */
[----:B------:R-:W-:Y:S01]  /*2cfd0*/  LOP3.LUT P1, RZ, R9, 0x1, RZ, 0xc0, !PT ;  /* 0x0000000109ff7812 */ /* 0x000fe2000782c0ff */
[----:B------:R-:W-:Y:S02]  /*2cfe0*/  IMAD.MOV.U32 R15, RZ, RZ, -0x1 ;  /* 0xffffffffff0f7424 */ /* 0x000fe400078e00ff */
[----:B------:R-:W-:-:S10]  /*2cff0*/  IMAD.MOV.U32 R5, RZ, RZ, R14 ;  /* 0x000000ffff057224 */ /* 0x000fd400078e000e */
[----:B0----5:R-:W-:Y:S05]  /*2d000*/  WARPSYNC.COLLECTIVE R15, `(.L_x_920) ;  /* 0x000000000f087348 */ /* 0x021fea0003c00000 */
[----:B------:R1:W2:Y:S02]  /*2d010*/  SHFL.IDX P6, R14, R13, R12, R11 ;  /* 0x0000000c0d0e7389 */ /* 0x0002a400000c000b */
[----:B012--5:R-:W-:Y:S01]  /*2d020*/  ENDCOLLECTIVE ;  /* 0x000000000000791b */ /* 0x027fe20003800000 */
.L_x_920:
[----:B------:R-:W-:Y:S01]  /*2d030*/  ULDC UR4, c[0x0][0xc3c] ;  /* 0x00030f0000047ab9 */ /* 0x000fe20000000800 */
[----:B------:R-:W-:Y:S01]  /*2d040*/  ULDC.64 UR6, c[0x0][0x208] ;  /* 0x0000820000067ab9 */ /* 0x000fe20000000a00 */
[----:B------:R-:W-:Y:S02]  /*2d050*/  IADD3 R4, R2, R17, RZ ;  /* 0x0000001102047210 */ /* 0x000fe40007ffe0ff */
[----:B------:R-:W-:Y:S01]  /*2d060*/  CS2R R10, SRZ ;  /* 0x00000000000a7805 */ /* 0x000fe2000001ff00 */
        /* <DEDUP_REMOVED lines=11> */
[C---:B------:R-:W-:Y:S01]  /*2d120*/  ISETP.GE.U32.AND P3, PT, R17.reuse, 0x10, PT ;  /* 0x000000101100780c */ /* 0x040fe20003f66070 */
[----:B--2---:R-:W-:Y:S01]  /*2d130*/  @!P0 IMAD.MOV.U32 R4, RZ, RZ, R8 ;  /* 0x000000ffff048224 */ /* 0x004fe200078e0008 */
[----:B---3--:R-:W-:Y:S02]  /*2d140*/  @!P0 MOV R6, R2 ;  /* 0x0000000200068202 */ /* 0x008fe40000000f00 */
[----:B------:R-:W-:-:S03]  /*2d150*/  ISETP.GE.U32.AND P0, PT, R17, 0x2, PT ;  /* 0x000000021100780c */ /* 0x000fc60003f06070 */
[----:B------:R-:W-:-:S04]  /*2d160*/  IMAD R2, R6, R4, RZ ;  /* 0x0000000406027224 */ /* 0x000fc800078e02ff */
[----:B------:R-:W-:-:S07]  /*2d170*/  IMAD.MOV.U32 R13, RZ, RZ, R2 ;  /* 0x000000ffff0d7224 */ /* 0x000fce00078e0002 */
[----:B------:R-:W-:Y:S05]  /*2d180*/  WARPSYNC.COLLECTIVE R15, `(.L_x_921) ;  /* 0x000000000f087348 */ /* 0x000fea0003c00000 */
[----:B------:R0:W1:Y:S02]  /*2d190*/  SHFL.UP P6, R14, R13, R12, R11 ;  /* 0x0400000c0d0e7389 */ /* 0x00006400000c000b */
[----:B01----:R-:W-:Y:S01]  /*2d1a0*/  ENDCOLLECTIVE ;  /* 0x000000000000791b */ /* 0x003fe20003800000 */
.L_x_921:
[----:B------:R-:W-:Y:S02]  /*2d1b0*/  IMAD.MOV.U32 R12, RZ, RZ, 0x2 ;  /* 0x00000002ff0c7424 */ /* 0x000fe400078e00ff */
[----:B------:R-:W-:-:S05]  /*2d1c0*/  IMAD.MOV.U32 R3, RZ, RZ, R14 ;  /* 0x000000ffff037224 */ /* 0x000fca00078e000e */
[----:B------:R-:W-:Y:S02]  /*2d1d0*/  SEL R3, R3, RZ, P1 ;  /* 0x000000ff03037207 */ /* 0x000fe40000800000 */
[----:B------:R-:W-:-:S03]  /*2d1e0*/  ISETP.GE.U32.AND P1, PT, R17, 0x4, PT ;  /* 0x000000041100780c */ /* 0x000fc60003f26070 */
[----:B------:R-:W-:-:S05]  /*2d1f0*/  IMAD.IADD R2, R2, 0x1, R3 ;  /* 0x0000000102027824 */ /* 0x000fca00078e0203 */
[----:B------:R-:W-:-:S07]  /*2d200*/  MOV R13, R2 ;  /* 0x00000002000d7202 */ /* 0x000fce0000000f00 */
[----:B------:R-:W-:Y:S05]  /*2d210*/  WARPSYNC.COLLECTIVE R15, `(.L_x_922) ;  /* 0x000000000f087348 */ /* 0x000fea0003c00000 */
[----:B------:R0:W1:Y:S02]  /*2d220*/  SHFL.UP P6, R14, R13, R12, R11 ;  /* 0x0400000c0d0e7389 */ /* 0x00006400000c000b */
[----:B01----:R-:W-:Y:S01]  /*2d230*/  ENDCOLLECTIVE ;  /* 0x000000000000791b */ /* 0x003fe20003800000 */
.L_x_922:
[----:B------:R-:W-:Y:S02]  /*2d240*/  IMAD.MOV.U32 R12, RZ, RZ, 0x4 ;  /* 0x00000004ff0c7424 */ /* 0x000fe400078e00ff */
[----:B------:R-:W-:-:S05]  /*2d250*/  IMAD.MOV.U32 R3, RZ, RZ, R14 ;  /* 0x000000ffff037224 */ /* 0x000fca00078e000e */
[----:B------:R-:W-:-:S05]  /*2d260*/  SEL R3, R3, RZ, P0 ;  /* 0x000000ff03037207 */ /* 0x000fca0000000000 */
[----:B------:R-:W-:-:S05]  /*2d270*/  IMAD.IADD R2, R2, 0x1, R3 ;  /* 0x0000000102027824 */ /* 0x000fca00078e0203 */
[----:B------:R-:W-:-:S07]  /*2d280*/  MOV R13, R2 ;  /* 0x00000002000d7202 */ /* 0x000fce0000000f00 */
[----:B------:R-:W-:Y:S05]  /*2d290*/  WARPSYNC.COLLECTIVE R15, `(.L_x_923) ;  /* 0x000000000f087348 */ /* 0x000fea0003c00000 */
[----:B------:R0:W1:Y:S02]  /*2d2a0*/  SHFL.UP P6, R14, R13, R12, R11 ;  /* 0x0400000c0d0e7389 */ /* 0x00006400000c000b */
[----:B01----:R-:W-:Y:S01]  /*2d2b0*/  ENDCOLLECTIVE ;  /* 0x000000000000791b */ /* 0x003fe20003800000 */
.L_x_923:
        /* <DEDUP_REMOVED lines=8> */
.L_x_924:
        /* <DEDUP_REMOVED lines=8> */
.L_x_925:
[----:B------:R-:W-:Y:S02]  /*2d3c0*/  IMAD.MOV.U32 R12, RZ, RZ, 0x1f ;  /* 0x0000001fff0c7424 */ /* 0x000fe400078e00ff */
[----:B------:R-:W-:Y:S02]  /*2d3d0*/  IMAD.MOV.U32 R11, RZ, RZ, 0x1f ;  /* 0x0000001fff0b7424 */ /* 0x000fe400078e00ff */
[----:B------:R-:W-:-:S05]  /*2d3e0*/  IMAD.MOV.U32 R3, RZ, RZ, R14 ;  /* 0x000000ffff037224 */ /* 0x000fca00078e000e */
[----:B------:R-:W-:-:S05]  /*2d3f0*/  SEL R3, R3, RZ, P3 ;  /* 0x000000ff03037207 */ /* 0x000fca0001800000 */
[----:B------:R-:W-:-:S05]  /*2d400*/  IMAD.IADD R7, R2, 0x1, R3 ;  /* 0x0000000102077824 */ /* 0x000fca00078e0203 */
[----:B------:R-:W-:-:S07]  /*2d410*/  MOV R13, R7 ;  /* 0x00000007000d7202 */ /* 0x000fce0000000f00 */
[----:B------:R-:W-:Y:S05]  /*2d420*/  WARPSYNC.COLLECTIVE R15, `(.L_x_926) ;  /* 0x000000000f087348 */ /* 0x000fea0003c00000 */
[----:B------:R0:W1:Y:S02]  /*2d430*/  SHFL.IDX P6, R14, R13, R12, R11 ;  /* 0x0000000c0d0e7389 */ /* 0x00006400000c000b */
[----:B01----:R-:W-:Y:S01]  /*2d440*/  ENDCOLLECTIVE ;  /* 0x000000000000791b */ /* 0x003fe20003800000 */
.L_x_926:
[----:B------:R-:W-:Y:S01]  /*2d450*/  IMAD.MOV.U32 R16, RZ, RZ, R14 ;  /* 0x000000ffff107224 */ /* 0x000fe200078e000e */
[----:B------:R-:W-:Y:S06]  /*2d460*/  BRA `(.L_x_927) ;  /* 0xffffffd000b47947 */ /* 0x000fec000383ffff */
.L_x_841:
[----:B------:R-:W-:Y:S01]  /*2d470*/  BSSY B0, `(.L_x_928) ;  /* 0x0000008000007945 */ /* 0x000fe20003800000 */
[----:B------:R-:W-:Y:S01]  /*2d480*/  MOV R13, R2 ;  /* 0x00000002000d7202 */ /* 0x000fe20000000f00 */
[----:B------:R-:W-:Y:S02]  /*2d490*/  IMAD.MOV.U32 R12, RZ, RZ, 0x1 ;  /* 0x00000001ff0c7424 */ /* 0x000fe400078e00ff */
[----:B------:R-:W-:Y:S02]  /*2d4a0*/  IMAD.MOV.U32 R11, RZ, RZ, RZ ;  /* 0x000000ffff0b7224 */ /* 0x000fe400078e00ff */
[----:B------:R-:W-:-:S07]  /*2d4b0*/  IMAD.MOV.U32 R15, RZ, RZ, -0x1 ;  /* 0xffffffffff0f7424 */ /* 0x000fce00078e00ff */
[----:B0-----:R-:W-:Y:S05]  /*2d4c0*/  WARPSYNC.COLLECTIVE R15, `(.L_x_929) ;  /* 0x000000000f087348 */ /* 0x001fea0003c00000 */
[----:B------:R1:W2:Y:S02]  /*2d4d0*/  SHFL.UP P6, R14, R13, R12, R11 ;  /* 0x0400000c0d0e7389 */ /* 0x0002a400000c000b */
[----:B012---:R-:W-:Y:S01]  /*2d4e0*/  ENDCOLLECTIVE ;  /* 0x000000000000791b */ /* 0x007fe20003800000 */
.L_x_929:
[----:B------:R-:W-:Y:S05]  /*2d4f0*/  BSYNC B0 ;  /* 0x0000000000007941 */ /* 0x000fea0003800000 */
.L_x_928:
[----:B------:R-:W2:Y:S01]  /*2d500*/  LDL R7, [R1+0x10] ;  /* 0x0000100001077983 */ /* 0x000ea20000100800 */
[----:B------:R-:W-:Y:S01]  /*2d510*/  MOV R3, R14 ;  /* 0x0000000e00037202 */ /* 0x000fe20000000f00 */
[----:B------:R-:W-:Y:S01]  /*2d520*/  IMAD.MOV.U32 R12, RZ, RZ, 0x2 ;  /* 0x00000002ff0c7424 */ /* 0x000fe200078e00ff */
[----:B------:R-:W-:Y:S01]  /*2d530*/  MOV R11, RZ ;  /* 0x000000ff000b7202 */ /* 0x000fe20000000f00 */
[----:B------:R-:W-:Y:S01]  /*2d540*/  IMAD.MOV.U32 R15, RZ, RZ, -0x1 ;  /* 0xffffffffff0f7424 */ /* 0x000fe200078e00ff */
[----:B--2---:R-:W-:-:S04]  /*2d550*/  LOP3.LUT P4, RZ, R7, 0x1, RZ, 0xc0, !PT ;  /* 0x0000000107ff7812 */ /* 0x004fc8000788c0ff */
[----:B------:R-:W-:-:S05]  /*2d560*/  SEL R3, R3, RZ, P4 ;  /* 0x000000ff03037207 */ /* 0x000fca0002000000 */
[----:B------:R-:W-:-:S04]  /*2d570*/  IMAD.IADD R2, R2, 0x1, R3 ;  /* 0x0000000102027824 */ /* 0x000fc800078e0203 */
[----:B------:R-:W-:-:S07]  /*2d580*/  IMAD.MOV.U32 R13, RZ, RZ, R2 ;  /* 0x000000ffff0d7224 */ /* 0x000fce00078e0002 */
[----:B------:R-:W-:Y:S05]  /*2d590*/  WARPSYNC.COLLECTIVE R15, `(.L_x_930) ;  /* 0x000000000f087348 */ /* 0x000fea0003c00000 */
[----:B------:R0:W1:Y:S02]  /*2d5a0*/  SHFL.UP P6, R14, R13, R12, R11 ;  /* 0x0400000c0d0e7389 */ /* 0x00006400000c000b */
[----:B01----:R-:W-:Y:S01]  /*2d5b0*/  ENDCOLLECTIVE ;  /* 0x000000000000791b */ /* 0x003fe20003800000 */
.L_x_930:
        /* <DEDUP_REMOVED lines=8> */
.L_x_931:
        /* <DEDUP_REMOVED lines=8> */
.L_x_932:
        /* <DEDUP_REMOVED lines=8> */
.L_x_933:
        /* <DEDUP_REMOVED lines=9> */
.L_x_934:
[----:B------:R-:W-:Y:S01]  /*2d7d0*/  IMAD.MOV.U32 R16, RZ, RZ, R14 ;  /* 0x000000ffff107224 */ /* 0x000fe200078e000e */
[----:B------:R-:W-:Y:S06]  /*2d7e0*/  BRA `(.L_x_935) ;  /* 0xffffffd000887947 */ /* 0x000fec000383ffff */
.L_x_843:
[----:B------:R-:W-:Y:S01]  /*2d7f0*/  BSSY B0, `(.L_x_936) ;  /* 0x0000006000007945 */ /* 0x000fe20003800000 */
[----:B------:R-:W-:Y:S02]  /*2d800*/  PLOP3.LUT P6, PT, P6, PT, PT, 0x8, 0x0 ;  /* 0x000000000000781c */ /* 0x000fe400037ce170 */
[----:B------:R-:W-:-:S11]  /*2d810*/  MOV R15, 0xffffffff ;  /* 0xffffffff000f7802 */ /* 0x000fd60000000f00 */
[----:B0-----:R-:W-:Y:S05]  /*2d820*/  WARPSYNC.COLLECTIVE R15, `(.L_x_937) ;  /* 0x000000000f087348 */ /* 0x001fea0003c00000 */
[----:B------:R-:W-:Y:S01]  /*2d830*/  VOTE.ANY R14, PT, P6 ;  /* 0x00000000000e7806 */ /* 0x000fe200030e0100 */
[----:B0-----:R-:W-:Y:S06]  /*2d840*/  ENDCOLLECTIVE ;  /* 0x000000000000791b */ /* 0x001fec0003800000 */
.L_x_937:
[----:B------:R-:W-:Y:S05]  /*2d850*/  BSYNC B0 ;  /* 0x0000000000007941 */ /* 0x000fea0003800000 */
.L_x_936:
[----:B------:R-:W-:Y:S01]  /*2d860*/  IMAD.MOV.U32 R3, RZ, RZ, R14 ;  /* 0x000000ffff037224 */ /* 0x000fe200078e000e */
[----:B------:R-:W-:Y:S01]  /*2d870*/  MOV R11, 0x1f ;  /* 0x0000001f000b7802 */ /* 0x000fe20000000f00 */
[----:B------:R-:W-:Y:S02]  /*2d880*/  IMAD.MOV.U32 R13, RZ, RZ, R4 ;  /* 0x000000ffff0d7224 */ /* 0x000fe400078e0004 */
[----:B------:R-:W0:Y:S01]  /*2d890*/  POPC R0, R3 ;  /* 0x0000000300007309 */ /* 0x000e220000000000 */
[----:B------:R-:W-:Y:S02]  /*2d8a0*/  IMAD.MOV.U32 R15, RZ, RZ, -0x1 ;  /* 0xffffffffff0f7424 */ /* 0x000fe400078e00ff */
[----:B0-----:R-:W-:-:S07]  /*2d8b0*/  IMAD.MOV.U32 R12, RZ, RZ, R0 ;  /* 0x000000ffff0c7224 */ /* 0x001fce00078e0000 */
[----:B------:R-:W-:Y:S05]  /*2d8c0*/  WARPSYNC.COLLECTIVE R15, `(.L_x_938) ;  /* 0x000000000f087348 */ /* 0x000fea0003c00000 */
[----:B------:R0:W1:Y:S02]  /*2d8d0*/  SHFL.IDX P6, R14, R13, R12, R11 ;  /* 0x0000000c0d0e7389 */ /* 0x00006400000c000b */
[----:B01----:R-:W-:Y:S01]  /*2d8e0*/  ENDCOLLECTIVE ;  /* 0x000000000000791b */ /* 0x003fe20003800000 */
.L_x_938:
[----:B------:R-:W-:Y:S02]  /*2d8f0*/  IMAD.MOV.U32 R13, RZ, RZ, R6 ;  /* 0x000000ffff0d7224 */ /* 0x000fe400078e0006 */
[----:B------:R-:W-:-:S07]  /*2d900*/  IMAD.MOV.U32 R4, RZ, RZ, R14 ;  /* 0x000000ffff047224 */ /* 0x000fce00078e000e */
[----:B------:R-:W-:Y:S05]  /*2d910*/  WARPSYNC.COLLECTIVE R15, `(.L_x_939) ;  /* 0x000000000f087348 */ /* 0x000fea0003c00000 */
[----:B------:R0:W1:Y:S02]  /*2d920*/  SHFL.IDX P6, R14, R13, R12, R11 ;  /* 0x0000000c0d0e7389 */ /* 0x00006400000c000b */
[----:B01----:R-:W-:Y:S01]  /*2d930*/  ENDCOLLECTIVE ;  /* 0x000000000000791b */ /* 0x003fe20003800000 */
.L_x_939:
[----:B------:R-:W-:Y:S01]  /*2d940*/  MOV R6, R14 ;  /* 0x0000000e00067202 */ /* 0x000fe20000000f00 */
[----:B------:R-:W-:Y:S06]  /*2d950*/  BRA `(.L_x_940) ;  /* 0xffffffd000687947 */ /* 0x000fec000383ffff */
.L_x_845:
[----:B------:R-:W-:Y:S01]  /*2d960*/  BSSY B0, `(.L_x_941) ;  /* 0x0000007000007945 */ /* 0x000fe20003800000 */
[----:B------:R-:W-:Y:S02]  /*2d970*/  IMAD.MOV.U32 R13, RZ, RZ, R7 ;  /* 0x000000ffff0d7224 */ /* 0x000fe400078e0007 */
[----:B------:R-:W-:Y:S02]  /*2d980*/  IMAD.MOV.U32 R11, RZ, RZ, 0x1f ;  /* 0x0000001fff0b7424 */ /* 0x000fe400078e00ff */
[----:B------:R-:W-:-:S07]  /*2d990*/  IMAD.MOV.U32 R15, RZ, RZ, -0x1 ;  /* 0xffffffffff0f7424 */ /* 0x000fce00078e00ff */
[----:B0123--:R-:W-:Y:S05]  /*2d9a0*/  WARPSYNC.COLLECTIVE R15, `(.L_x_942) ;  /* 0x000000000f087348 */ /* 0x00ffea0003c00000 */
[----:B------:R4:W0:Y:S02]  /*2d9b0*/  SHFL.IDX P6, R14, R13, R12, R11 ;  /* 0x0000000c0d0e7389 */ /* 0x00082400000c000b */
[----:B01234-:R-:W-:Y:S01]  /*2d9c0*/  ENDCOLLECTIVE ;  /* 0x000000000000791b */ /* 0x01ffe20003800000 */
.L_x_942:
[----:B------:R-:W-:Y:S05]  /*2d9d0*/  BSYNC B0 ;  /* 0x0000000000007941 */ /* 0x000fea0003800000 */
.L_x_941:
[----:B------:R-:W-:Y:S01]  /*2d9e0*/  MOV R7, R14 ;  /* 0x0000000e00077202 */ /* 0x000fe20000000f00 */
[----:B------:R-:W-:Y:S06]  /*2d9f0*/  BRA `(.L_x_943) ;  /* 0xffffffd000587947 */ /* 0x000fec000383ffff */
.L_x_849:
[----:B0-----:R0:W1:Y:S02]  /*2da00*/  SYNCS.PHASECHK.TRANS64.TRYWAIT P0, [R0+URZ+0x38820], R3 ;  /* 0x03882003000075a7 */ /* 0x001064000800017f */
[----:B-1----:R-:W-:Y:S05]  /*2da10*/  @!P0 NANOSLEEP.SYNCS 0x989680 ;  /* 0x009896800000895d */ /* 0x002fea0003900000 */
[----:B------:R-:W1:Y:S02]  /*2da20*/  @!P0 SYNCS.PHASECHK.TRANS64 P0, [R0+URZ+0x38820], R3 ;  /* 0x03882003000085a7 */ /* 0x000e64000800007f */
[----:B-1----:R-:W-:Y:S05]  /*2da30*/  @!P0 BRA `(.L_x_849) ;  /* 0xfffffffc00f08947 */ /* 0x002fea000383ffff */
[----:B------:R-:W-:Y:S05]  /*2da40*/  BRA `(.L_x_944) ;  /* 0xffffffd400ec7947 */ /* 0x000fea000383ffff */
.L_x_850:
[----:B------:R-:W1:Y:S01]  /*2da50*/  S2R R2, SR_TID.X ;  /* 0x0000000000027919 */ /* 0x000e620000002100 */
[----:B------:R-:W-:Y:S01]  /*2da60*/  BSSY B0, `(.L_x_945) ;  /* 0x000000a000007945 */ /* 0x000fe20003800000 */
[----:B------:R-:W-:Y:S01]  /*2da70*/  IMAD.MOV.U32 R12, RZ, RZ, RZ ;  /* 0x000000ffff0c7224 */ /* 0x000fe200078e00ff */
[----:B------:R-:W-:Y:S01]  /*2da80*/  MOV R15, 0xffffffff ;  /* 0xffffffff000f7802 */ /* 0x000fe20000000f00 */
[----:B--2---:R-:W-:Y:S01]  /*2da90*/  IMAD.MOV.U32 R11, RZ, RZ, 0x1f ;  /* 0x0000001fff0b7424 */ /* 0x004fe200078e00ff */
[----:B-1----:R-:W-:-:S04]  /*2daa0*/  SHF.R.U32.HI R2, RZ, 0x5, R2 ;  /* 0x00000005ff027819 */ /* 0x002fc80000011602 */
[----:B------:R-:W-:-:S05]  /*2dab0*/  LOP3.LUT R2, R2, 0x3, RZ, 0xc0, !PT ;  /* 0x0000000302027812 */ /* 0x000fca00078ec0ff */
[----:B------:R-:W-:-:S07]  /*2dac0*/  IMAD.MOV.U32 R13, RZ, RZ, R2 ;  /* 0x000000ffff0d7224 */ /* 0x000fce00078e0002 */
[----:B0-----:R-:W-:Y:S05]  /*2dad0*/  WARPSYNC.COLLECTIVE R15, `(.L_x_946) ;  /* 0x000000000f087348 */ /* 0x001fea0003c00000 */
[----:B------:R1:W2:Y:S02]  /*2dae0*/  SHFL.IDX P6, R14, R13, R12, R11 ;  /* 0x0000000c0d0e7389 */ /* 0x0002a400000c000b */
[----:B012---:R-:W-:Y:S01]  /*2daf0*/  ENDCOLLECTIVE ;  /* 0x000000000000791b */ /* 0x007fe20003800000 */
.L_x_946:
[----:B------:R-:W-:Y:S05]  /*2db00*/  BSYNC B0 ;  /* 0x0000000000007941 */ /* 0x000fea0003800000 */
.L_x_945:
[----:B------:R-:W-:Y:S05]  /*2db10*/  BRA `(.L_x_947) ;  /* 0xffffffd400d47947 */ /* 0x000fea000383ffff */
.L_x_851:
[----:B------:R-:W-:Y:S01]  /*2db20*/  BSSY B0, `(.L_x_948) ;  /* 0x0000006000007945 */ /* 0x000fe20003800000 */
[----:B------:R-:W-:-:S07]  /*2db30*/  IMAD.MOV.U32 R15, RZ, RZ, -0x1 ;  /* 0xffffffffff0f7424 */ /* 0x000fce00078e00ff */
[----:B012---:R-:W-:Y:S05]  /*2db40*/  WARPSYNC.COLLECTIVE R15, `(.L_x_949) ;  /* 0x000000000f0c7348 */ /* 0x007fea0003c00000 */
[----:B------:R-:W-:Y:S02]  /*2db50*/  ELECT P6, UR62, PT ;  /* 0x00000000003e782f */ /* 0x000fe400038c0000 */
[----:B------:R-:W-:Y:S01]  /*2db60*/  MOV R14, UR62 ;  /* 0x0000003e000e7c02 */ /* 0x000fe20008000f00 */
[----:B012---:R-:W-:Y:S10]  /*2db70*/  ENDCOLLECTIVE ;  /* 0x000000000000791b */ /* 0x007ff40003800000 */
.L_x_949:
[----:B------:R-:W-:Y:S05]  /*2db80*/  BSYNC B0 ;  /* 0x0000000000007941 */ /* 0x000fea0003800000 */
.L_x_948:
[----:B------:R-:W-:Y:S05]  /*2db90*/  BRA `(.L_x_950) ;  /* 0xffffffd400c87947 */ /* 0x000fea000383ffff */
.L_x_853:
[----:B0-----:R0:W1:Y:S02]  /*2dba0*/  SYNCS.PHASECHK.TRANS64.TRYWAIT P0, [R6+URZ], R5 ;  /* 0x00000005060075a7 */ /* 0x001064000800017f */
[----:B-1----:R-:W-:Y:S05]  /*2dbb0*/  @!P0 NANOSLEEP.SYNCS 0x989680 ;  /* 0x009896800000895d */ /* 0x002fea0003900000 */
[----:B------:R-:W1:Y:S02]  /*2dbc0*/  @!P0 SYNCS.PHASECHK.TRANS64 P0, [R6+URZ], R5 ;  /* 0x00000005060085a7 */ /* 0x000e64000800007f */
[----:B-1----:R-:W-:Y:S05]  /*2dbd0*/  @!P0 BRA `(.L_x_853) ;  /* 0xfffffffc00f08947 */ /* 0x002fea000383ffff */
[----:B------:R-:W-:Y:S05]  /*2dbe0*/  BRA `(.L_x_951) ;  /* 0xffffffd800007947 */ /* 0x000fea000383ffff */
.L_x_854:
[----:B-1----:R1:W3:Y:S02]  /*2dbf0*/  SYNCS.PHASECHK.TRANS64.TRYWAIT P0, [R7+URZ], R2 ;  /* 0x00000002070075a7 */ /* 0x0022e4000800017f */
[----:B---3--:R-:W-:Y:S05]  /*2dc00*/  @!P0 NANOSLEEP.SYNCS 0x989680 ;  /* 0x009896800000895d */ /* 0x008fea0003900000 */
[----:B------:R-:W3:Y:S02]  /*2dc10*/  @!P0 SYNCS.PHASECHK.TRANS64 P0, [R7+URZ], R2 ;  /* 0x00000002070085a7 */ /* 0x000ee4000800007f */
[----:B---3--:R-:W-:Y:S05]  /*2dc20*/  @!P0 BRA `(.L_x_854) ;  /* 0xfffffffc00f08947 */ /* 0x008fea000383ffff */
[----:B------:R-:W-:Y:S05]  /*2dc30*/  BRA `(.L_x_952) ;  /* 0xffffffd400f47947 */ /* 0x000fea000383ffff */
.L_x_856:
[----:B---3--:R3:W4:Y:S02]  /*2dc40*/  SYNCS.PHASECHK.TRANS64.TRYWAIT P0, [R4+URZ], R5 ;  /* 0x00000005040075a7 */ /* 0x008724000800017f */
[----:B----4-:R-:W-:Y:S05]  /*2dc50*/  @!P0 NANOSLEEP.SYNCS 0x989680 ;  /* 0x009896800000895d */ /* 0x010fea0003900000 */
[----:B------:R-:W4:Y:S02]  /*2dc60*/  @!P0 SYNCS.PHASECHK.TRANS64 P0, [R4+URZ], R5 ;  /* 0x00000005040085a7 */ /* 0x000f24000800007f */
[----:B----4-:R-:W-:Y:S05]  /*2dc70*/  @!P0 BRA `(.L_x_856) ;  /* 0xfffffffc00f08947 */ /* 0x010fea000383ffff */
[----:B------:R-:W-:Y:S05]  /*2dc80*/  BRA `(.L_x_953) ;  /* 0xffffffd400f87947 */ /* 0x000fea000383ffff */
.L_x_954:
        /* <DEDUP_REMOVED lines=15> */
.L_x_14841:


//--------------------- .text._ZN7cutlass13device_kernelIN5flash11enable_sm90INS1_16FlashAttnFwdSm90INS1_25CollectiveMainloopFwdSm90ILi2EN4cute5tupleIJNS5_1CILi1EEES8_S8_EEENS6_IJNS7_ILi128EEENS7_ILi64EEENS7_ILi256EEEEEELi256ENS_6half_tEfNS_4arch4Sm90ELb0ELb1ELb0ELb0ELb0ELb0ELb0ELb1ELb1ELb1ELb1ELb0EEENS1_21CollectiveEpilogueFwdINS6_IJSA_SC_SB_EEES9_SE_SG_Li256ELb0ELb1ELb1ELb0EEENS1_19SingleTileSchedulerILb0ELb1ELb1ELi128EEEEEEEEEvNT_6ParamsE --------------------------
	.section	.text._ZN7cutlass13device_kernelIN5flash11enable_sm90INS1_16FlashAttnFwdSm90INS1_25CollectiveMainloopFwdSm90ILi2EN4cute5tupleIJNS5_1CILi1EEES8_S8_EEENS6_IJNS7_ILi128EEENS7_ILi64EEENS7_ILi256EEEEEELi256ENS_6half_tEfNS_4arch4Sm90ELb0ELb1ELb0ELb0ELb0ELb0ELb0ELb1ELb1ELb1ELb1ELb0EEENS1_21CollectiveEpilogueFwdINS6_IJSA_SC_SB_EEES9_SE_SG_Li256ELb0ELb1ELb1ELb0EEENS1_19SingleTileSchedulerILb0ELb1ELb1ELi128EEEEEEEEEvNT_6ParamsE,"ax",@progbits
	.align	128
.text._ZN7cutlass13device_kernelIN5flash11enable_sm90INS1_16FlashAttnFwdSm90INS1_25CollectiveMainloopFwdSm90ILi2EN4cute5tupleIJNS5_1CILi1EEES8_S8_EEENS6_IJNS7_ILi128EEENS7_ILi64EEENS7_ILi256EEEEEELi256ENS_6half_tEfNS_4arch4Sm90ELb0ELb1ELb0ELb0ELb0ELb0ELb0ELb1ELb1ELb1ELb1ELb0EEENS1_21CollectiveEpilogueFwdINS6_IJSA_SC_SB_EEES9_SE_SG_Li256ELb0ELb1ELb1ELb0EEENS1_19SingleTileSchedulerILb0ELb1ELb1ELi128EEEEEEEEEvNT_6ParamsE:
        .type           _ZN7cutlass13device_kernelIN5flash11enable_sm90INS1_16FlashAttnFwdSm90INS1_25CollectiveMainloopFwdSm90ILi2EN4cute5tupleIJNS5_1CILi1EEES8_S8_EEENS6_IJNS7_ILi128EEENS7_ILi64EEENS7_ILi256EEEEEELi256ENS_6half_tEfNS_4arch4Sm90ELb0ELb1ELb0ELb0ELb0ELb0ELb0ELb1ELb1ELb1ELb1ELb0EEENS1_21CollectiveEpilogueFwdINS6_IJSA_SC_SB_EEES9_SE_SG_Li256ELb0ELb1ELb1ELb0EEENS1_19SingleTileSchedulerILb0ELb1ELb1ELi128EEEEEEEEEvNT_6ParamsE,@function
        .size           _ZN7cutlass13device_kernelIN5flash11enable_sm90INS1_16FlashAttnFwdSm90INS1_25CollectiveMainloopFwdSm90ILi2EN4cute5tupleIJNS5_1CILi1EEES8_S8_EEENS6_IJNS7_ILi128EEENS7_ILi64EEENS7_ILi256EEEEEELi256ENS_6half_tEfNS_4arch4Sm90ELb0ELb1ELb0ELb0ELb0ELb0ELb0ELb1ELb1ELb1ELb1ELb0EEENS1_21CollectiveEpilogueFwdINS6_IJSA_SC_SB_EEES9_SE_SG_Li256ELb0ELb1ELb1ELb0EEENS1_19SingleTileSchedulerILb0ELb1ELb1ELi128EEEEEEEEEvNT_6ParamsE,(.L_x_14842 - _ZN7cutlass13device_kernelIN5flash11enable_sm90INS1_16FlashAttnFwdSm90INS1_25CollectiveMainloopFwdSm90ILi2EN4cute5tupleIJNS5_1CILi1EEES8_S8_EEENS6_IJNS7_ILi128EEENS7_ILi64EEENS7_ILi256EEEEEELi256ENS_6half_tEfNS_4arch4Sm90ELb0ELb1ELb0ELb0ELb0ELb0ELb0ELb1ELb1ELb1ELb1ELb0EEENS1_21CollectiveEpilogueFwdINS6_IJSA_SC_SB_EEES9_SE_SG_Li256ELb0ELb1ELb1ELb0EEENS1_19SingleTileSchedulerILb0ELb1ELb1ELi128EEEEEEEEEvNT_6ParamsE)
        .other          _ZN7cutlass13device_kernelIN5flash11enable_sm90INS1_16FlashAttnFwdSm90INS1_25CollectiveMainloopFwdSm90ILi2EN4cute5tupleIJNS5_1CILi1EEES8_S8_EEENS6_IJNS7_ILi128EEENS7_ILi64EEENS7_ILi256EEEEEELi256ENS_6half_tEfNS_4arch4Sm90ELb0ELb1ELb0ELb0ELb0ELb0ELb0ELb1ELb1ELb1ELb1ELb0EEENS1_21CollectiveEpilogueFwdINS6_IJSA_SC_SB_EEES9_SE_SG_Li256ELb0ELb1ELb1ELb0EEENS1_19SingleTileSchedulerILb0ELb1ELb1ELi128EEEEEEEEEvNT_6ParamsE,@"STO_CUDA_ENTRY STV_DEFAULT"
_ZN7cutlass13device_kernelIN5flash11enable_sm90INS1_16FlashAttnFwdSm90INS1_25CollectiveMainloopFwdSm90ILi2EN4cute5tupleIJNS5_1CILi1EEES8_S8_EEENS6_IJNS7_ILi128EEENS7_ILi64EEENS7_ILi256EEEEEELi256ENS_6half_tEfNS_4arch4Sm90ELb0ELb1ELb0ELb0ELb0ELb0ELb0ELb1ELb1ELb1ELb1ELb0EEENS1_21CollectiveEpilogueFwdINS6_IJSA_SC_SB_EEES9_SE_SG_Li256ELb0ELb1ELb1ELb0EEENS1_19SingleTileSchedulerILb0ELb1ELb1ELi128EEEEEEEEEvNT_6ParamsE:
        /* <DEDUP_REMOVED lines=18> */
.L_x_956:
[----:B------:R-:W-:Y:S05]  /*0120*/  BSYNC B0 ;  /* 0x0000000000007941 */ /* 0x000fea0003800000 */
.L_x_955:
        /* <DEDUP_REMOVED lines=41> */
.L_x_957:
        /* <DEDUP_REMOVED lines=22> */
.L_x_958:
        /* <DEDUP_REMOVED lines=18> */
.L_x_959:
        /* <DEDUP_REMOVED lines=22> */
.L_x_960:
        /* <DEDUP_REMOVED lines=22> */
.L_x_961:
[----:B0-----:R-:W-:Y:S01]  /*0900*/  UMOV UR4, 0x1 ;  /* 0x0000000100047882 */ /* 0x001fe20000000000 */
[----:B------:R-:W-:Y:S01]  /*0910*/  PLOP3.LUT P0, PT, PT, PT, UP0, 0x80, 0x0 ;  /* 0x000000000000781c */ /* 0x000fe20003f0f008 */
[----:B------:R-:W-:Y:S01]  /*0920*/  USEL UR4, UR4, 0x2, !UP0 ;  /* 0x0000000204047887 */ /* 0x000fe2000c000000 */
[----:B------:R-:W-:Y:S01]  /*0930*/  NOP ;  /* 0x0000000000007918 */ /* 0x000fe20000000000 */
[----:B------:R-:W-:Y:S04]  /*0940*/  BSSY B6, `(.L_x_962) ;  /* 0x0001366000067945 */ /* 0x000fe80003800000 */
[----:B------:R-:W-:-:S05]  /*0950*/  IMAD.U32 R2, RZ, RZ, UR4 ;  /* 0x00000004ff027e24 */ /* 0x000fca000f8e00ff */
[----:B------:R0:W-:Y:S01]  /*0960*/  STL [R1+0xc], R2 ;  /* 0x00000c0201007387 */ /* 0x0001e20000100800 */
[----:B-12-4-:R-:W-:Y:S06]  /*0970*/  BAR.SYNC.DEFER_BLOCKING 0x0 ;  /* 0x0000000000007b1d */ /* 0x016fec0000010000 */
[----:B------:R-:W-:Y:S05]  /*0980*/  @!P0 BRA `(.L_x_963) ;  /* 0x000000e800588947 */ /* 0x000fea0003800000 */
.L_x_964:
[----:B------:R-:W-:-:S08]  /*0990*/  NOP ;  /* 0x0000000000007918 */ /* 0x000fd00000000000 */
[----:B------:R-:W1:Y:S02]  /*09a0*/  USETMAXREG.TRY_ALLOC.CTAPOOL UP0, 0xf0 ;  /* 0x000000f0000079c8 */ /* 0x000e640008000600 */
[----:B-1----:R-:W-:-:S13]  /*09b0*/  PLOP3.LUT P0, PT, PT, PT, UP0, 0x80, 0x0 ;  /* 0x000000000000781c */ /* 0x002fda0003f0f008 */
[----:B------:R-:W-:Y:S05]  /*09c0*/  @!P0 BRA `(.L_x_964) ;  /* 0xfffffffc00f08947 */ /* 0x000fea000383ffff */
[----:B------:R-:W1:Y:S01]  /*09d0*/  S2UR UR6, SR_CTAID.Y ;  /* 0x00000000000679c3 */ /* 0x000e620000002600 */
[----:B------:R-:W-:Y:S02]  /*09e0*/  ULDC UR7, c[0x0][0xc50] ;  /* 0x0003140000077ab9 */ /* 0x000fe40000000800 */
[----:B------:R-:W-:-:S05]  /*09f0*/  UISETP.NE.AND UP0, UPT, UR7, 0x1, UPT ;  /* 0x000000010700788c */ /* 0x000fca000bf05270 */
[----:B------:R-:W2:Y:S06]  /*0a00*/  S2UR UR8, SR_CTAID.Z ;  /* 0x00000000000879c3 */ /* 0x000eac0000002700 */
[----:B------:R-:W-:Y:S01]  /*0a10*/  @UP0 ULDC UR4, c[0x0][0xc54] ;  /* 0x0003150000040ab9 */ /* 0x000fe20000000800 */
[----:B------:R-:W-:Y:S01]  /*0a20*/  @UP0 ULDC UR9, c[0x0][0xc58] ;  /* 0x0003160000090ab9 */ /* 0x000fe20000000800 */
[----:B-1----:R-:W-:Y:S02]  /*0a30*/  UIMAD.WIDE.U32 UR4, UR6, UR4, URZ ;  /* 0x00000004060472a5 */ /* 0x002fe4000f8e003f */
[----:B------:R-:W-:-:S02]  /*0a40*/  UMOV UR10, UR6 ;  /* 0x00000006000a7c82 */ /* 0x000fc40008000000 */
[----:B------:R-:W-:Y:S01]  /*0a50*/  @UP0 USHF.R.U32.HI UR10, URZ, UR9, UR5 ;  /* 0x000000093f0a0299 */ /* 0x000fe20008011605 */
[----:B------:R-:W-:Y:S06]  /*0a60*/  BAR.ARV 0x8, 0x180 ;  /* 0x0206000000007b1d */ /* 0x000fec0000002000 */
[----:B------:R-:W-:Y:S01]  /*0a70*/  IMAD.U32 R0, RZ, RZ, UR10 ;  /* 0x0000000aff007e24 */ /* 0x000fe2000f8e00ff */
[----:B--2---:R-:W-:Y:S01]  /*0a80*/  ISETP.LE.AND P0, PT, RZ, UR8, PT ;  /* 0x00000008ff007c0c */ /* 0x004fe2000bf03270 */
[----:B------:R-:W-:-:S03]  /*0a90*/  UIADD3 UR4, -UR10, URZ, URZ ;  /* 0x0000003f0a047290 */ /* 0x000fc6000fffe13f */
[----:B------:R3:W-:Y:S01]  /*0aa0*/  STL [R1], R0 ;  /* 0x0000000001007387 */ /* 0x0007e20000100800 */
[----:B------:R-:W-:-:S08]  /*0ab0*/  UIMAD UR6, UR7, UR4, UR6 ;  /* 0x00000004070672a4 */ /* 0x000fd0000f8e0206 */
[----:B------:R-:W-:Y:S05]  /*0ac0*/  @!P0 BRA `(.L_x_965) ;  /* 0x0000013400348947 */ /* 0x000fea0003800000 */
[----:B------:R-:W1:Y:S01]  /*0ad0*/  S2UR UR38, SR_CTAID.X ;  /* 0x00000000002679c3 */ /* 0x000e620000002500 */
[----:B------:R-:W-:Y:S01]  /*0ae0*/  ULDC UR7, c[0x0][0x448] ;  /* 0x0001120000077ab9 */ /* 0x000fe20000000800 */
[----:B------:R-:W-:Y:S01]  /*0af0*/  ULDC.64 UR4, c[0x0][0x418] ;  /* 0x0001060000047ab9 */ /* 0x000fe20000000a00 */
[----:B---3--:R-:W2:Y:S01]  /*0b00*/  S2R R0, SR_TID.X ;  /* 0x0000000000007919 */ /* 0x008ea20000002100 */
[----:B------:R-:W-:Y:S02]  /*0b10*/  UISETP.NE.AND UP1, UPT, UR7, 0x1, UPT ;  /* 0x000000010700788c */ /* 0x000fe4000bf25270 */
[----:B------:R-:W-:Y:S01]  /*0b20*/  UISETP.NE.U32.AND UP0, UPT, UR4, URZ, UPT ;  /* 0x0000003f0400728c */ /* 0x000fe2000bf05070 */
[----:B------:R-:W-:Y:S01]  /*0b30*/  ULDC UR7, c[0x0][0x424] ;  /* 0x0001090000077ab9 */ /* 0x000fe20000000800 */
[----:B------:R-:W-:Y:S02]  /*0b40*/  ULDC UR42, c[0x0][0x288] ;  /* 0x0000a200002a7ab9 */ /* 0x000fe40000000800 */
[----:B------:R-:W-:-:S02]  /*0b50*/  UISETP.NE.AND.EX UP0, UPT, UR5, URZ, UPT, UP0 ;  /* 0x0000003f0500728c */ /* 0x000fc4000bf05300 */
[----:B------:R-:W-:Y:S01]  /*0b60*/  UIADD3 UR10, -UR42, 0x1, URZ ;  /* 0x000000012a0a7890 */ /* 0x000fe2000fffe13f */
[----:B------:R-:W-:Y:S01]  /*0b70*/  ULDC.64 UR4, c[0x0][0x9e0] ;  /* 0x0002780000047ab9 */ /* 0x000fe20000000a00 */
[----:B------:R-:W-:Y:S02]  /*0b80*/  USEL UR12, UR7, 0x1, UP0 ;  /* 0x00000001070c7887 */ /* 0x000fe40008000000 */
[----:B------:R-:W-:Y:S01]  /*0b90*/  UISETP.GE.AND UP0, UPT, UR5, 0x1, UPT ;  /* 0x000000010500788c */ /* 0x000fe2000bf06270 */
[----:B------:R-:W-:Y:S01]  /*0ba0*/  @UP1 ULDC UR9, c[0x0][0x44c] ;  /* 0x0001130000091ab9 */ /* 0x000fe20000000800 */
[----:B------:R-:W-:Y:S01]  /*0bb0*/  ULDC UR13, c[0x0][0x2f0] ;  /* 0x0000bc00000d7ab9 */ /* 0x000fe20000000800 */
[----:B------:R-:W-:Y:S01]  /*0bc0*/  @UP1 ULDC UR11, c[0x0][0x450] ;  /* 0x00011400000b1ab9 */ /* 0x000fe20000000800 */
[----:B------:R-:W-:Y:S02]  /*0bd0*/  UIMAD UR10, UR12, UR13, UR10 ;  /* 0x0000000d0c0a72a4 */ /* 0x000fe4000f8e020a */
[----:B------:R-:W-:Y:S01]  /*0be0*/  PLOP3.LUT P1, PT, PT, PT, UP0, 0x80, 0x0 ;  /* 0x000000000000781c */ /* 0x000fe20003f2f008 */
[----:B-1----:R-:W-:Y:S01]  /*0bf0*/  USHF.L.U32 UR38, UR38, 0x7, URZ ;  /* 0x0000000726267899 */ /* 0x002fe2000800063f */
[----:B------:R-:W-:-:S03]  /*0c00*/  IMAD.U32 R17, RZ, RZ, UR12 ;  /* 0x0000000cff117e24 */ /* 0x000fc6000f8e00ff */
[----:B------:R-:W-:Y:S02]  /*0c10*/  @UP1 UIADD3 UR8, UR38, 0x7f, URZ ;  /* 0x0000007f26081890 */ /* 0x000fe4000fffe03f */
[----:B------:R-:W-:Y:S02]  /*0c20*/  UIADD3 UR7, UR38, 0x7f, URZ ;  /* 0x0000007f26077890 */ /* 0x000fe4000fffe03f */
[----:B------:R-:W-:Y:S01]  /*0c30*/  UIMAD.WIDE.U32 UR8, UR8, UR9, URZ ;  /* 0x00000009080872a5 */ /* 0x000fe2000f8e003f */
[----:B--2---:R-:W-:-:S03]  /*0c40*/  VIADD R18, R0, 0xffffff80 ;  /* 0xffffff8000127836 */ /* 0x004fc60000000000 */
[----:B------:R-:W-:-:S04]  /*0c50*/  @UP1 USHF.R.U32.HI UR7, URZ, UR11, UR9 ;  /* 0x0000000b3f071299 */ /* 0x000fc80008011609 */
[----:B------:R-:W-:-:S04]  /*0c60*/  UIADD3 UR10, UR10, UR7, URZ ;  /* 0x000000070a0a7290 */ /* 0x000fc8000fffe03f */
[----:B------:R-:W-:Y:S01]  /*0c70*/  UIADD3 UR4, UR10, UR4, URZ ;  /* 0x000000040a047290 */ /* 0x000fe2000fffe03f */
[----:B------:R-:W-:Y:S11]  /*0c80*/  @!P1 BRA `(.L_x_966) ;  /* 0x0000000000449947 */ /* 0x000ff60003800000 */
[----:B------:R-:W-:Y:S01]  /*0c90*/  ISETP.LT.AND P0, PT, RZ, UR10, PT ;  /* 0x0000000aff007c0c */ /* 0x000fe2000bf01270 */
[----:B------:R-:W-:-:S12]  /*0ca0*/  UIADD3 UR7, UR10, -0x1, URZ ;  /* 0xffffffff0a077890 */ /* 0x000fd8000fffe03f */
[----:B------:R-:W-:Y:S05]  /*0cb0*/  @P0 BRA `(.L_x_967) ;  /* 0x00000000001c0947 */ /* 0x000fea0003800000 */
[----:B------:R-:W-:Y:S02]  /*0cc0*/  UISETP.NE.AND UP0, UPT, UR5, 0x1, UPT ;  /* 0x000000010500788c */ /* 0x000fe4000bf05270 */
[----:B------:R-:W-:-:S09]  /*0cd0*/  UIADD3 UR7, -UR10, URZ, URZ ;  /* 0x0000003f0a077290 */ /* 0x000fd2000fffe13f */
[----:B------:R-:W-:Y:S02]  /*0ce0*/  @UP0 ULDC.64 UR10, c[0x0][0x9e8] ;  /* 0x00027a00000a0ab9 */ /* 0x000fe40000000a00 */
[----:B------:R-:W-:-:S04]  /*0cf0*/  UIMAD.WIDE.U32 UR8, UR7, UR10, URZ ;  /* 0x0000000a070872a5 */ /* 0x000fc8000f8e003f */
[----:B------:R-:W-:-:S04]  /*0d00*/  @UP0 USHF.R.U32.HI UR7, URZ, UR11, UR9 ;  /* 0x0000000b3f070299 */ /* 0x000fc80008011609 */
[----:B------:R-:W-:Y:S01]  /*0d10*/  ULOP3.LUT UR7, URZ, UR7, URZ, 0x33, !UPT ;  /* 0x000000073f077292 */ /* 0x000fe2000f8e333f */
[----:B------:R-:W-:Y:S11]  /*0d20*/  BRA `(.L_x_968) ;  /* 0x0000000000107947 */ /* 0x000ff60003800000 */
.L_x_967:
[----:B------:R-:W-:-:S11]  /*0d30*/  UISETP.NE.AND UP0, UPT, UR5, 0x1, UPT ;  /* 0x000000010500788c */ /* 0x000fd6000bf05270 */
[----:B------:R-:W-:Y:S02]  /*0d40*/  @UP0 ULDC.64 UR10, c[0x0][0x9e8] ;  /* 0x00027a00000a0ab9 */ /* 0x000fe40000000a00 */
[----:B------:R-:W-:-:S04]  /*0d50*/  UIMAD.WIDE.U32 UR8, UR7, UR10, URZ ;  /* 0x0000000a070872a5 */ /* 0x000fc8000f8e003f */
[----:B------:R-:W-:-:S12]  /*0d60*/  @UP0 USHF.R.U32.HI UR7, URZ, UR11, UR9 ;  /* 0x0000000b3f070299 */ /* 0x000fd80008011609 */
.L_x_968:
[----:B------:R-:W-:-:S04]  /*0d70*/  UIMAD UR7, UR7, UR5, UR5 ;  /* 0x00000005070772a4 */ /* 0x000fc8000f8e0205 */
[----:B------:R-:W-:-:S04]  /*0d80*/  UISETP.LT.AND UP0, UPT, UR4, UR7, UPT ;  /* 0x000000070400728c */ /* 0x000fc8000bf01270 */
[----:B------:R-:W-:-:S12]  /*0d90*/  USEL UR4, UR4, UR7, UP0 ;  /* 0x0000000704047287 */ /* 0x000fd80008000000 */
.L_x_966:
[----:B------:R-:W-:Y:S01]  /*0da0*/  R2UR UR15, R17 ;  /* 0x00000000110f72ca */ /* 0x000fe200000e0000 */
[----:B------:R-:W-:Y:S01]  /*0db0*/  UIADD3 UR10, UR4, 0x3f, URZ ;  /* 0x0000003f040a7890 */ /* 0x000fe2000fffe03f */
[----:B------:R-:W-:Y:S01]  /*0dc0*/  @UP1 ULDC UR8, c[0x0][0x44c] ;  /* 0x0001130000081ab9 */ /* 0x000fe20000000800 */
[----:B------:R-:W-:Y:S02]  /*0dd0*/  @UP1 ULDC UR14, c[0x0][0x450] ;  /* 0x00011400000e1ab9 */ /* 0x000fe40000000800 */
[----:B------:R-:W-:Y:S02]  /*0de0*/  USHF.R.S32.HI UR11, URZ, 0x1f, UR10 ;  /* 0x0000001f3f0b7899 */ /* 0x000fe4000801140a */
[----:B------:R-:W-:Y:S02]  /*0df0*/  UIMAD.WIDE.U32 UR8, UR38, UR8, URZ ;  /* 0x00000008260872a5 */ /* 0x000fe4000f8e003f */
[----:B------:R-:W-:Y:S01]  /*0e00*/  ULEA.HI UR11, UR11, UR10, URZ, 0x6 ;  /* 0x0000000a0b0b7291 */ /* 0x000fe2000f8f303f */
[----:B------:R-:W-:Y:S01]  /*0e10*/  UMOV UR12, UR38 ;  /* 0x00000026000c7c82 */ /* 0x000fe20008000000 */
[----:B------:R-:W-:-:S02]  /*0e20*/  @UP1 USHF.R.U32.HI UR12, URZ, UR14, UR9 ;  /* 0x0000000e3f0c1299 */ /* 0x000fc40008011609 */
[----:B------:R-:W-:Y:S02]  /*0e30*/  UIMAD UR7, UR15, UR13, 0x3f ;  /* 0x0000003f0f0774a4 */ /* 0x000fe4000f8e020d */
[----:B------:R-:W-:Y:S02]  /*0e40*/  USHF.R.S32.HI UR11, URZ, 0x6, UR11 ;  /* 0x000000063f0b7899 */ /* 0x000fe4000801140b */
[----:B------:R-:W-:Y:S02]  /*0e50*/  USHF.R.S32.HI UR4, URZ, 0x1f, UR7 ;  /* 0x0000001f3f047899 */ /* 0x000fe40008011407 */
[----:B------:R-:W-:Y:S02]  /*0e60*/  UIMAD UR42, UR15, UR13, -UR42 ;  /* 0x0000000d0f2a72a4 */ /* 0x000fe4000f8e0a2a */
[----:B------:R-:W-:Y:S02]  /*0e70*/  ULEA.HI UR4, UR4, UR7, URZ, 0x6 ;  /* 0x0000000704047291 */ /* 0x000fe4000f8f303f */
[----:B------:R-:W-:-:S02]  /*0e80*/  UIADD3 UR7, UR42, UR12, URZ ;  /* 0x0000000c2a077290 */ /* 0x000fc4000fffe03f */
[----:B------:R-:W-:Y:S01]  /*0e90*/  USHF.R.S32.HI UR4, URZ, 0x6, UR4 ;  /* 0x000000063f047899 */ /* 0x000fe20008011404 */
[----:B------:R-:W-:-:S03]  /*0ea0*/  ULDC UR8, c[0x0][0x9dc] ;  /* 0x0002770000087ab9 */ /* 0x000fc60000000800 */
[----:B------:R-:W-:-:S04]  /*0eb0*/  UISETP.LT.AND UP0, UPT, UR4, UR11, UPT ;  /* 0x0000000b0400728c */ /* 0x000fc8000bf01270 */
[----:B------:R-:W-:Y:S02]  /*0ec0*/  USEL UR11, UR4, UR11, UP0 ;  /* 0x0000000b040b7287 */ /* 0x000fe40008000000 */
[----:B------:R-:W-:Y:S01]  /*0ed0*/  UIADD3 UR4, UR7, -UR8, URZ ;  /* 0x8000000807047290 */ /* 0x000fe2000fffe03f */
[----:B------:R-:W-:Y:S11]  /*0ee0*/  @!P1 BRA `(.L_x_969) ;  /* 0x0000000000449947 */ /* 0x000ff60003800000 */
[----:B------:R-:W-:-:S06]  /*0ef0*/  UISETP.GT.AND UP0, UPT, UR7, -0x1, UPT ;  /* 0xffffffff0700788c */ /* 0x000fcc000bf04270 */
[----:B------:R-:W-:-:S13]  /*0f00*/  PLOP3.LUT P0, PT, PT, PT, UP0, 0x80, 0x0 ;  /* 0x000000000000781c */ /* 0x000fda0003f0f008 */
[----:B------:R-:W-:Y:S05]  /*0f10*/  @P0 BRA `(.L_x_970) ;  /* 0x00000000001c0947 */ /* 0x000fea0003800000 */
[----:B------:R-:W-:Y:S02]  /*0f20*/  UISETP.NE.AND UP0, UPT, UR5, 0x1, UPT ;  /* 0x000000010500788c */ /* 0x000fe4000bf05270 */
[----:B------:R-:W-:-:S09]  /*0f30*/  ULOP3.LUT UR7, URZ, UR7, URZ, 0x33, !UPT ;  /* 0x000000073f077292 */ /* 0x000fd2000f8e333f */
[----:B------:R-:W-:Y:S02]  /*0f40*/  @UP0 ULDC.64 UR12, c[0x0][0x9e8] ;  /* 0x00027a00000c0ab9 */ /* 0x000fe40000000a00 */
[----:B------:R-:W-:-:S04]  /*0f50*/  UIMAD.WIDE.U32 UR8, UR7, UR12, URZ ;  /* 0x0000000c070872a5 */ /* 0x000fc8000f8e003f */
[----:B------:R-:W-:-:S04]  /*0f60*/  @UP0 USHF.R.U32.HI UR7, URZ, UR13, UR9 ;  /* 0x0000000d3f070299 */ /* 0x000fc80008011609 */
[----:B------:R-:W-:Y:S01]  /*0f70*/  ULOP3.LUT UR7, URZ, UR7, URZ, 0x33, !UPT ;  /* 0x000000073f077292 */ /* 0x000fe2000f8e333f */
[----:B------:R-:W-:Y:S11]  /*0f80*/  BRA `(.L_x_971) ;  /* 0x0000000000107947 */ /* 0x000ff60003800000 */
.L_x_970:
[----:B------:R-:W-:-:S11]  /*0f90*/  UISETP.NE.AND UP0, UPT, UR5, 0x1, UPT ;  /* 0x000000010500788c */ /* 0x000fd6000bf05270 */
[----:B------:R-:W-:Y:S02]  /*0fa0*/  @UP0 ULDC.64 UR12, c[0x0][0x9e8] ;  /* 0x00027a00000c0ab9 */ /* 0x000fe40000000a00 */
[----:B------:R-:W-:-:S04]  /*0fb0*/  UIMAD.WIDE.U32 UR8, UR7, UR12, URZ ;  /* 0x0000000c070872a5 */ /* 0x000fc8000f8e003f */
[----:B------:R-:W-:-:S12]  /*0fc0*/  @UP0 USHF.R.U32.HI UR7, URZ, UR13, UR9 ;  /* 0x0000000d3f070299 */ /* 0x000fd80008011609 */
.L_x_971:
[----:B------:R-:W-:-:S04]  /*0fd0*/  UIMAD UR5, UR7, UR5, URZ ;  /* 0x00000005070572a4 */ /* 0x000fc8000f8e023f */
[----:B------:R-:W-:-:S04]  /*0fe0*/  UISETP.LT.AND UP0, UPT, UR4, UR5, UPT ;  /* 0x000000050400728c */ /* 0x000fc8000bf01270 */
[----:B------:R-:W-:-:S12]  /*0ff0*/  USEL UR4, UR4, UR5, !UP0 ;  /* 0x0000000504047287 */ /* 0x000fd8000c000000 */
.L_x_969:
[----:B------:R-:W-:Y:S02]  /*1000*/  USHF.R.S32.HI UR5, URZ, 0x1f, UR4 ;  /* 0x0000001f3f057899 */ /* 0x000fe40008011404 */
[----:B------:R-:W-:Y:S02]  /*1010*/  USHF.R.U32.HI UR12, URZ, 0x10, UR6 ;  /* 0x000000103f0c7899 */ /* 0x000fe40008011606 */
[----:B------:R-:W-:Y:S02]  /*1020*/  ULEA.HI UR5, UR5, UR4, URZ, 0x6 ;  /* 0x0000000405057291 */ /* 0x000fe4000f8f303f */
[----:B------:R-:W-:Y:S02]  /*1030*/  ULOP3.LUT UR7, UR6, 0xffff, URZ, 0xc0, !UPT ;  /* 0x0000ffff06077892 */ /* 0x000fe4000f8ec03f */
[----:B------:R-:W-:Y:S01]  /*1040*/  USHF.R.S32.HI UR5, URZ, 0x6, UR5 ;  /* 0x000000063f057899 */ /* 0x000fe20008011405 */
[----:B------:R-:W-:-:S03]  /*1050*/  UMOV UR4, URZ ;  /* 0x0000003f00047c82 */ /* 0x000fc60008000000 */
[----:B------:R-:W-:-:S04]  /*1060*/  UISETP.LT.AND UP0, UPT, URZ, UR5, UPT ;  /* 0x000000053f00728c */ /* 0x000fc8000bf01270 */
[----:B------:R-:W-:Y:S02]  /*1070*/  USEL UR10, URZ, UR5, !UP0 ;  /* 0x000000053f0a7287 */ /* 0x000fe4000c000000 */
[----:B------:R-:W-:Y:S02]  /*1080*/  UISETP.NE.AND UP0, UPT, UR12, URZ, UPT ;  /* 0x0000003f0c00728c */ /* 0x000fe4000bf05270 */
[----:B------:R-:W-:-:S06]  /*1090*/  UISETP.GT.AND UP1, UPT, UR11, UR10, UPT ;  /* 0x0000000a0b00728c */ /* 0x000fcc000bf24270 */
[----:B------:R-:W-:-:S03]  /*10a0*/  PLOP3.LUT P0, PT, PT, PT, UP1, 0x80, 0x0 ;  /* 0x000000000000781c */ /* 0x000fc60003f0f018 */
[----:B------:R-:W-:-:S10]  /*10b0*/  @!UP0 ULDC UR12, c[0x0][0x9f0] ;  /* 0x00027c00000c8ab9 */ /* 0x000fd40000000800 */
[----:B------:R-:W-:Y:S05]  /*10c0*/  @!P0 BRA `(.L_x_972) ;  /* 0x0000000000888947 */ /* 0x000fea0003800000 */
[----:B------:R-:W-:Y:S01]  /*10d0*/  IMAD.U32 R3, RZ, RZ, UR12 ;  /* 0x0000000cff037e24 */ /* 0x000fe2000f8e00ff */
[----:B------:R-:W-:-:S04]  /*10e0*/  UIADD3 UR4, UR12, -0x1, UR11 ;  /* 0xffffffff0c047890 */ /* 0x000fc8000fffe00b */
[-C--:B------:R-:W-:Y:S01]  /*10f0*/  IABS R0, R3.reuse ;  /* 0x0000000300007213 */ /* 0x080fe20000000000 */
[----:B------:R-:W-:Y:S01]  /*1100*/  UIADD3 UR6, -UR10, UR4, URZ ;  /* 0x000000040a067290 */ /* 0x000fe2000fffe13f */
[----:B------:R-:W-:Y:S02]  /*1110*/  IABS R5, R3 ;  /* 0x0000000300057213 */ /* 0x000fe40000000000 */
[----:B------:R-:W-:Y:S01]  /*1120*/  R2UR UR13, R0 ;  /* 0x00000000000d72ca */ /* 0x000fe200000e0000 */
[----:B------:R-:W-:Y:S02]  /*1130*/  UMOV UR4, URZ ;  /* 0x0000003f00047c82 */ /* 0x000fe40008000000 */
[----:B------:R-:W-:Y:S01]  /*1140*/  IMAD.U32 R4, RZ, RZ, UR6 ;  /* 0x00000006ff047e24 */ /* 0x000fe2000f8e00ff */
[----:B------:R-:W-:-:S04]  /*1150*/  ULOP3.LUT UR6, UR6, UR12, URZ, 0x3c, !UPT ;  /* 0x0000000c06067292 */ /* 0x000fc8000f8e3c3f */
[----:B------:R-:W-:-:S05]  /*1160*/  IABS R4, R4 ;  /* 0x0000000400047213 */ /* 0x000fca0000000000 */
[----:B------:R-:W1:Y:S01]  /*1170*/  I2F.RP R0, UR13 ;  /* 0x0000000d00007d06 */ /* 0x000e620008209400 */
[----:B------:R-:W-:-:S05]  /*1180*/  IMAD.MOV.U32 R3, RZ, RZ, R4 ;  /* 0x000000ffff037224 */ /* 0x000fca00078e0004 */
[----:B------:R-:W-:Y:S02]  /*1190*/  R2UR UR9, R3 ;  /* 0x00000000030972ca */ /* 0x000fe400000e0000 */
[----:B-1----:R-:W0:Y:S02]  /*11a0*/  MUFU.RCP R0, R0 ;  /* 0x0000000000007308 */ /* 0x002e240000001000 */
[----:B0-----:R-:W-:Y:S02]  /*11b0*/  VIADD R2, R0, 0xffffffe ;  /* 0x0ffffffe00027836 */ /* 0x001fe40000000000 */
        /* <DEDUP_REMOVED lines=19> */
.L_x_972:
[----:B------:R-:W-:Y:S01]  /*12f0*/  UIMAD UR5, UR7, UR4, UR10 ;  /* 0x00000004070572a4 */ /* 0x000fe2000f8e020a */
[----:B------:R-:W-:Y:S01]  /*1300*/  IMAD.U32 R0, RZ, RZ, UR11 ;  /* 0x0000000bff007e24 */ /* 0x000fe2000f8e00ff */
[----:B------:R-:W-:Y:S01]  /*1310*/  PLOP3.LUT P0, PT, PT, PT, PT, 0x80, 0x0 ;  /* 0x000000000000781c */ /* 0x000fe20003f0f070 */
[----:B------:R-:W-:Y:S01]  /*1320*/  IMAD.U32 R3, RZ, RZ, UR4 ;  /* 0x00000004ff037e24 */ /* 0x000fe2000f8e00ff */
[----:B------:R-:W-:Y:S01]  /*1330*/  CS2R R150, SRZ ;  /* 0x0000000000967805 */ /* 0x000fe2000001ff00 */
[----:B0-----:R-:W-:Y:S01]  /*1340*/  IMAD.MOV.U32 R2, RZ, RZ, RZ ;  /* 0x000000ffff027224 */ /* 0x001fe200078e00ff */
[----:B------:R-:W-:Y:S01]  /*1350*/  CS2R R148, SRZ ;  /* 0x0000000000947805 */ /* 0x000fe2000001ff00 */
[----:B------:R-:W-:Y:S01]  /*1360*/  IMAD.U32 R22, RZ, RZ, UR5 ;  /* 0x00000005ff167e24 */ /* 0x000fe2000f8e00ff */
[----:B------:R-:W-:Y:S02]  /*1370*/  VIADDMNMX R0, R3, UR5, R0, PT ;  /* 0x0000000503007c46 */ /* 0x000fe4000b800100 */
[----:B------:R-:W-:-:S02]  /*1380*/  CS2R R146, SRZ ;  /* 0x0000000000927805 */ /* 0x000fc4000001ff00 */
[----:B------:R-:W-:Y:S02]  /*1390*/  CS2R R144, SRZ ;  /* 0x0000000000907805 */ /* 0x000fe4000001ff00 */
[----:B------:R-:W-:Y:S02]  /*13a0*/  CS2R R142, SRZ ;  /* 0x00000000008e7805 */ /* 0x000fe4000001ff00 */
[----:B------:R-:W-:Y:S01]  /*13b0*/  R2UR UR39, R0 ;  /* 0x00000000002772ca */ /* 0x000fe200000e0000 */
[----:B------:R-:W-:Y:S01]  /*13c0*/  IMAD.MOV.U32 R0, RZ, RZ, RZ ;  /* 0x000000ffff007224 */ /* 0x000fe200078e00ff */
        /* <DEDUP_REMOVED lines=11> */
[----:B------:R-:W-:Y:S01]  /*1480*/  UISETP.GT.AND UP0, UPT, UR39, UR5, UPT ;  /* 0x000000052700728c */ /* 0x000fe2000bf04270 */
[----:B------:R-:W-:Y:S02]  /*1490*/  CS2R R118, SRZ ;  /* 0x0000000000767805 */ /* 0x000fe4000001ff00 */
[----:B------:R-:W-:Y:S02]  /*14a0*/  CS2R R116, SRZ ;  /* 0x0000000000747805 */ /* 0x000fe4000001ff00 */
[----:B------:R-:W-:Y:S02]  /*14b0*/  CS2R R114, SRZ ;  /* 0x0000000000727805 */ /* 0x000fe4000001ff00 */
[----:B------:R-:W-:-:S02]  /*14c0*/  CS2R R112, SRZ ;  /* 0x0000000000707805 */ /* 0x000fc4000001ff00 */
[----:B------:R-:W-:Y:S02]  /*14d0*/  CS2R R110, SRZ ;  /* 0x00000000006e7805 */ /* 0x000fe4000001ff00 */
[----:B------:R-:W-:Y:S02]  /*14e0*/  PLOP3.LUT P1, PT, PT, PT, UP0, 0x80, 0x0 ;  /* 0x000000000000781c */ /* 0x000fe40003f2f008 */
        /* <DEDUP_REMOVED lines=42> */
[----:B------:R-:W-:Y:S01]  /*1790*/  CS2R R24, SRZ ;  /* 0x0000000000187805 */ /* 0x000fe2000001ff00 */
[----:B------:R-:W-:Y:S06]  /*17a0*/  @!P1 BRA `(.L_x_973) ;  /* 0x000000b4006c9947 */ /* 0x000fec0003800000 */
[----:B------:R-:W-:Y:S01]  /*17b0*/  SHF.R.S32.HI R23, RZ, 0x1f, R18 ;  /* 0x0000001fff177819 */ /* 0x000fe20000011412 */
[----:B------:R-:W0:Y:S01]  /*17c0*/  S2UR UR7, SR_CgaCtaId ;  /* 0x00000000000779c3 */ /* 0x000e220000008800 */
[----:B------:R-:W-:Y:S02]  /*17d0*/  UMOV UR6, 0x400 ;  /* 0x0000040000067882 */ /* 0x000fe40000000000 */
[----:B------:R-:W-:-:S04]  /*17e0*/  LEA.HI R56, R23, R18, RZ, 0x7 ;  /* 0x0000001217387211 */ /* 0x000fc800078f38ff */
[----:B------:R-:W-:-:S05]  /*17f0*/  SHF.R.S32.HI R57, RZ, 0x7, R56 ;  /* 0x00000007ff397819 */ /* 0x000fca0000011438 */
        /* <DEDUP_REMOVED lines=30> */
.L_x_974:
[----:B------:R-:W-:Y:S02]  /*19e0*/  R2UR UR4, R16 ;  /* 0x00000000100472ca */ /* 0x000fe400000e0000 */
[----:B------:R-:W-:-:S11]  /*19f0*/  SHF.L.U32 R0, RZ, 0x1f, RZ ;  /* 0x0000001fff007819 */ /* 0x000fd600000006ff */
[----:B------:R-:W0:Y:S02]  /*1a00*/  SYNCS.PHASECHK.TRANS64.TRYWAIT P0, [UR4+0x30800], R0 ;  /* 0x03080000ff0075a7 */ /* 0x000e240008000144 */
[----:B0-----:R-:W-:Y:S05]  /*1a10*/  @!P0 BRA `(.L_x_975) ;  /* 0x0000012400688947 */ /* 0x001fea0003800000 */
.L_x_1149:
[----:B------:R-:W2:Y:S02]  /*1a20*/  LDL R2, [R1+0xc] ;  /* 0x00000c0001027983 */ /* 0x000ea40000100800 */
[----:B--2---:R-:W-:-:S13]  /*1a30*/  R2UR UR4, R2 ;  /* 0x00000000020472ca */ /* 0x004fda00000e0000 */
[----:B------:R-:W-:-:S06]  /*1a40*/  ULOP3.LUT UR4, UR4, 0x1, URZ, 0xfc, !UPT ;  /* 0x0000000104047892 */ /* 0x000fcc000f8efc3f */
[----:B------:R-:W-:-:S05]  /*1a50*/  IMAD.U32 R2, RZ, RZ, UR4 ;  /* 0x00000004ff027e24 */ /* 0x000fca000f8e00ff */
[----:B------:R-:W-:-:S13]  /*1a60*/  ISETP.NE.AND P4, PT, R2, 0x3, PT ;  /* 0x000000030200780c */ /* 0x000fda0003f85270 */
[----:B------:R-:W-:Y:S05]  /*1a70*/  @!P4 BRA `(.L_x_976) ;  /* 0x000000000004c947 */ /* 0x000fea0003800000 */
[----:B------:R-:W-:Y:S01]  /*1a80*/  BPT.TRAP 0x1 ;  /* 0x000000040000795c */ /* 0x000fe20000300000 */
.L_x_976:
[----:B------:R-:W-:-:S13]  /*1a90*/  R2UR UR4, R16 ;  /* 0x00000000100472ca */ /* 0x000fda00000e0000 */
[----:B------:R1:W2:Y:S01]  /*1aa0*/  SYNCS.PHASECHK.TRANS64.TRYWAIT P0, [UR4+0x30830], R0 ;  /* 0x03083000ff0075a7 */ /* 0x0002a20008000144 */
[----:B------:R-:W-:Y:S05]  /*1ab0*/  @!P4 BRA `(.L_x_977) ;  /* 0x000000000004c947 */ /* 0x000fea0003800000 */
[----:B------:R-:W-:Y:S01]  /*1ac0*/  BPT.TRAP 0x1 ;  /* 0x000000040000795c */ /* 0x000fe20000300000 */
.L_x_977:
[----:B------:R-:W3:Y:S01]  /*1ad0*/  S2R R2, SR_TID.X ;  /* 0x0000000000027919 */ /* 0x000ee20000002100 */
[----:B------:R-:W-:-:S05]  /*1ae0*/  IMAD.U32 R6, RZ, RZ, UR36 ;  /* 0x00000024ff067e24 */ /* 0x000fca000f8e00ff */
[----:B------:R-:W-:Y:S02]  /*1af0*/  LOP3.LUT R6, R6, 0x10000, RZ, 0xfc, !PT ;  /* 0x0001000006067812 */ /* 0x000fe400078efcff */
[----:B---3--:R-:W-:-:S04]  /*1b00*/  LOP3.LUT R2, R2, 0x7f, RZ, 0xc0, !PT ;  /* 0x0000007f02027812 */ /* 0x008fc800078ec0ff */
[----:B------:R-:W-:Y:S01]  /*1b10*/  ISETP.NE.AND P5, PT, R2, RZ, PT ;  /* 0x000000ff0200720c */ /* 0x000fe20003fa5270 */
[----:B--2---:R-:W-:-:S12]  /*1b20*/  @P0 BRA `(.L_x_978) ;  /* 0x00000000000c0947 */ /* 0x004fd80003800000 */
[----:B------:R-:W-:-:S13]  /*1b30*/  R2UR UR4, R16 ;  /* 0x00000000100472ca */ /* 0x000fda00000e0000 */
[----:B------:R-:W2:Y:S02]  /*1b40*/  SYNCS.PHASECHK.TRANS64.TRYWAIT P0, [UR4+0x30830], R0 ;  /* 0x03083000ff0075a7 */ /* 0x000ea40008000144 */
[----:B--2---:R-:W-:Y:S05]  /*1b50*/  @!P0 BRA `(.L_x_979) ;  /* 0x0000012400348947 */ /* 0x004fea0003800000 */
.L_x_978:
[----:B------:R-:W-:Y:S05]  /*1b60*/  WARPSYNC.ALL ;  /* 0x0000000000007948 */ /* 0x000fea0003800000 */
[----:B------:R-:W-:Y:S01]  /*1b70*/  IMAD.MOV.U32 R7, RZ, RZ, 0x40000040 ;  /* 0x40000040ff077424 */ /* 0x000fe200078e00ff */
[----:B------:R-:W-:Y:S01]  /*1b80*/  R2UR UR14, R16 ;  /* 0x00000000100e72ca */ /* 0x000fe200000e0000 */
[----:B------:R-:W-:Y:S01]  /*1b90*/  WARPGROUP.ARRIVE ;  /* 0x00000000000079c5 */ /* 0x000fe20000000000 */
[----:B------:R-:W-:Y:S01]  /*1ba0*/  R2UR UR8, R6 ;  /* 0x00000000060872ca */ /* 0x000fe200000e0000 */
[----:B------:R-:W-:Y:S01]  /*1bb0*/  UMOV UR11, 0x40000040 ;  /* 0x40000040000b7882 */ /* 0x000fe20000000000 */
[----:B------:R-:W-:Y:S01]  /*1bc0*/  R2UR UR9, R7 ;  /* 0x00000000070972ca */ /* 0x000fe200000e0000 */
[----:B------:R-:W-:Y:S01]  /*1bd0*/  UMOV UR13, 0x40000040 ;  /* 0x40000040000d7882 */ /* 0x000fe20000000000 */
[----:B------:R-:W-:Y:S01]  /*1be0*/  UMOV UR7, 0x40000040 ;  /* 0x4000004000077882 */ /* 0x000fe20000000000 */
[----:B------:R-:W-:Y:S01]  /*1bf0*/  UMOV UR5, UR13 ;  /* 0x0000000d00057c82 */ /* 0x000fe20008000000 */
[----:B------:R-:W-:Y:S01]  /*1c00*/  IMAD.U32 R9, RZ, RZ, UR13 ;  /* 0x0000000dff097e24 */ /* 0x000fe2000f8e00ff */
[----:B------:R-:W-:Y:S01]  /*1c10*/  UMOV UR13, 0x40000040 ;  /* 0x40000040000d7882 */ /* 0x000fe20000000000 */
[----:B------:R-:W-:Y:S01]  /*1c20*/  UMOV UR17, 0x40000040 ;  /* 0x4000004000117882 */ /* 0x000fe20000000000 */
[----:B------:R-:W-:Y:S01]  /*1c30*/  UMOV UR21, 0x40000040 ;  /* 0x4000004000157882 */ /* 0x000fe20000000000 */
[----:B------:R-:W-:Y:S01]  /*1c40*/  UMOV UR25, 0x40000040 ;  /* 0x4000004000197882 */ /* 0x000fe20000000000 */
[----:B------:R-:W-:Y:S01]  /*1c50*/  UIADD3 UR4, UR14, 0x20400, URZ ;  /* 0x000204000e047890 */ /* 0x000fe2000fffe03f */
[----:B0-----:R-:W-:Y:S01]  /*1c60*/  LOP3.LUT R3, R56, 0xffffff80, RZ, 0xc0, !PT ;  /* 0xffffff8038037812 */ /* 0x001fe200078ec0ff */
[----:B------:R-:W-:Y:S01]  /*1c70*/  UMOV UR29, 0x40000040 ;  /* 0x40000040001d7882 */ /* 0x000fe20000000000 */
[----:B------:R-:W-:Y:S01]  /*1c80*/  UMOV UR33, 0x40000040 ;  /* 0x4000004000217882 */ /* 0x000fe20000000000 */
[----:B------:R-:W-:Y:S01]  /*1c90*/  USHF.R.U32.HI UR4, URZ, 0x4, UR4 ;  /* 0x000000043f047899 */ /* 0x000fe20008011604 */
[----:B------:R-:W-:Y:S01]  /*1ca0*/  LEA.HI R23, R23, R18, RZ, 0x2 ;  /* 0x0000001217177211 */ /* 0x000fe200078f10ff */
[----:B------:R-:W-:Y:S01]  /*1cb0*/  UMOV UR37, 0x40000040 ;  /* 0x4000004000257882 */ /* 0x000fe20000000000 */
[----:B------:R-:W-:Y:S01]  /*1cc0*/  UMOV UR41, 0x40000040 ;  /* 0x4000004000297882 */ /* 0x000fe20000000000 */
[----:B------:R-:W-:Y:S01]  /*1cd0*/  ULOP3.LUT UR4, UR4, 0x3fff, URZ, 0xc0, !UPT ;  /* 0x00003fff04047892 */ /* 0x000fe2000f8ec03f */
[C---:B------:R-:W-:Y:S01]  /*1ce0*/  IMAD.IADD R3, R18.reuse, 0x1, -R3 ;  /* 0x0000000112037824 */ /* 0x040fe200078e0a03 */
[----:B------:R-:W-:Y:S01]  /*1cf0*/  UMOV UR45, 0x40000040 ;  /* 0x40000040002d7882 */ /* 0x000fe20000000000 */
[----:B------:R-:W-:Y:S01]  /*1d00*/  UMOV UR49, 0x40000040 ;  /* 0x4000004000317882 */ /* 0x000fe20000000000 */
[----:B------:R-:W-:Y:S01]  /*1d10*/  ULOP3.LUT UR15, UR4, 0x10000, URZ, 0xfc, !UPT ;  /* 0x00010000040f7892 */ /* 0x000fe2000f8efc3f */
[----:B------:R-:W-:Y:S01]  /*1d20*/  LOP3.LUT R23, R23, 0xfffffffc, RZ, 0xc0, !PT ;  /* 0xfffffffc17177812 */ /* 0x000fe200078ec0ff */
[----:B------:R-:W-:Y:S01]  /*1d30*/  UMOV UR53, 0x40000040 ;  /* 0x4000004000357882 */ /* 0x000fe20000000000 */
[----:B-1----:R-:W-:Y:S01]  /*1d40*/  SHF.R.S32.HI R0, RZ, 0x1f, R3 ;  /* 0x0000001fff007819 */ /* 0x002fe20000011403 */
[----:B------:R-:W-:Y:S01]  /*1d50*/  UIADD3 UR6, UR15, 0x2, URZ ;  /* 0x000000020f067890 */ /* 0x000fe2000fffe03f */
[----:B------:R-:W-:Y:S01]  /*1d60*/  LEA.HI R14, R57, R57, RZ, 0x1 ;  /* 0x00000039390e7211 */ /* 0x000fe200078f08ff */
[----:B------:R-:W-:Y:S01]  /*1d70*/  IMAD.IADD R23, R18, 0x1, -R23 ;  /* 0x0000000112177824 */ /* 0x000fe200078e0a17 */
[----:B------:R-:W-:Y:S01]  /*1d80*/  UMOV UR10, UR15 ;  /* 0x0000000f000a7c82 */ /* 0x000fe20008000000 */
[-C--:B------:R-:W-:Y:S01]  /*1d90*/  LEA.HI R2, R0, R3.reuse, RZ, 0x2 ;  /* 0x0000000300027211 */ /* 0x080fe200078f10ff */
[----:B------:R-:W-:Y:S01]  /*1da0*/  HGMMA.64x64x16.F32 R24, gdesc[UR8], RZ, !UPT, gsb0 ;  /* 0x00e00000081879f0 */ /* 0x000fe2000c0008ff */
[----:B------:R-:W-:Y:S01]  /*1db0*/  R2UR UR10, R6 ;  /* 0x00000000060a72ca */ /* 0x000fe200000e0000 */
[----:B------:R-:W-:Y:S01]  /*1dc0*/  UMOV UR9, 0x40000040 ;  /* 0x4000004000097882 */ /* 0x000fe20000000000 */
[----:B------:R-:W-:Y:S01]  /*1dd0*/  LEA.HI R4, R0, R3, RZ, 0x5 ;  /* 0x0000000300047211 */ /* 0x000fe200078f28ff */
[----:B------:R-:W-:Y:S01]  /*1de0*/  IMAD.U32 R13, RZ, RZ, UR9 ;  /* 0x00000009ff0d7e24 */ /* 0x000fe2000f8e00ff */
[--C-:B------:R-:W-:Y:S01]  /*1df0*/  SHF.R.S32.HI R0, RZ, 0x2, R2.reuse ;  /* 0x00000002ff007819 */ /* 0x100fe20000011402 */
[----:B------:R-:W-:Y:S01]  /*1e00*/  IMAD.U32 R19, RZ, RZ, UR15 ;  /* 0x0000000fff137e24 */ /* 0x000fe2000f8e00ff */
[----:B------:R-:W-:Y:S01]  /*1e10*/  SHF.R.S32.HI R5, RZ, 0x1f, R2 ;  /* 0x0000001fff057819 */ /* 0x000fe20000011402 */
[----:B------:R-:W-:Y:S01]  /*1e20*/  ULEA UR27, UR39, 0xffffffc0, 0x6 ;  /* 0xffffffc0271b7891 */ /* 0x000fe2000f8e303f */
[----:B------:R-:W-:-:S02]  /*1e30*/  SHF.R.S32.HI R4, RZ, 0x5, R4 ;  /* 0x00000005ff047819 */ /* 0x000fc40000011404 */
[-C--:B------:R-:W-:Y:S02]  /*1e40*/  LEA.HI R5, R5, R0.reuse, RZ, 0x3 ;  /* 0x0000000005057211 */ /* 0x080fe400078f18ff */
[----:B------:R-:W-:Y:S01]  /*1e50*/  LOP3.LUT R14, R14, 0x3fffffe, RZ, 0xc0, !PT ;  /* 0x03fffffe0e0e7812 */ /* 0x000fe200078ec0ff */
[----:B------:R-:W-:Y:S01]  /*1e60*/  UIADD3 UR4, UR10, 0x2, URZ ;  /* 0x000000020a047890 */ /* 0x000fe2000fffe03f */
[----:B------:R-:W-:Y:S01]  /*1e70*/  LEA.HI R15, R23, R23, RZ, 0x1 ;  /* 0x00000017170f7211 */ /* 0x000fe200078f08ff */
[----:B------:R-:W-:Y:S01]  /*1e80*/  UIADD3 UR16, UR10, 0x402, URZ ;  /* 0x000004020a107890 */ /* 0x000fe2000fffe03f */
[----:B------:R-:W-:Y:S01]  /*1e90*/  LEA R18, R4, UR38, 0x4 ;  /* 0x0000002604127c11 */ /* 0x000fe2000f8e20ff */
[----:B------:R-:W-:Y:S01]  /*1ea0*/  UIADD3 UR20, UR10, 0x404, URZ ;  /* 0x000004040a147890 */ /* 0x000fe2000fffe03f */
[----:B------:R-:W-:Y:S01]  /*1eb0*/  LOP3.LUT R5, R5, 0xfffffff8, RZ, 0xc0, !PT ;  /* 0xfffffff805057812 */ /* 0x000fe200078ec0ff */
[----:B------:R-:W-:Y:S01]  /*1ec0*/  UIADD3 UR24, UR10, 0x406, URZ ;  /* 0x000004060a187890 */ /* 0x000fe2000fffe03f */
[----:B------:R-:W-:Y:S01]  /*1ed0*/  LOP3.LUT R4, R15, 0x1ffffffe, RZ, 0xc0, !PT ;  /* 0x1ffffffe0f047812 */ /* 0x000fe200078ec0ff */
[----:B------:R-:W-:Y:S01]  /*1ee0*/  UMOV UR12, UR4 ;  /* 0x00000004000c7c82 */ /* 0x000fe20008000000 */
[----:B------:R-:W-:Y:S01]  /*1ef0*/  UIADD3 UR28, UR10, 0x800, URZ ;  /* 0x000008000a1c7890 */ /* 0x000fe2000fffe03f */
[----:B------:R-:W-:Y:S01]  /*1f00*/  IMAD.U32 R8, RZ, RZ, UR12 ;  /* 0x0000000cff087e24 */ /* 0x000fe2000f8e00ff */
[----:B------:R-:W-:Y:S01]  /*1f10*/  UMOV UR4, UR12 ;  /* 0x0000000c00047c82 */ /* 0x000fe20008000000 */
[----:B------:R-:W-:Y:S01]  /*1f20*/  UIADD3 UR12, UR10, 0x400, URZ ;  /* 0x000004000a0c7890 */ /* 0x000fe2000fffe03f */
[----:B------:R-:W-:Y:S01]  /*1f30*/  IADD3 R5, R18, R0, -R5 ;  /* 0x0000000012057210 */ /* 0x000fe20007ffe805 */
[----:B------:R-:W-:Y:S01]  /*1f40*/  UIADD3 UR32, UR10, 0x802, URZ ;  /* 0x000008020a207890 */ /* 0x000fe2000fffe03f */
[----:B------:R-:W-:Y:S01]  /*1f50*/  IMAD.IADD R14, R57, 0x1, -R14 ;  /* 0x00000001390e7824 */ /* 0x000fe200078e0a0e */
[----:B------:R-:W-:Y:S01]  /*1f60*/  UIADD3 UR36, UR10, 0x804, URZ ;  /* 0x000008040a247890 */ /* 0x000fe2000fffe03f */
[----:B------:R-:W-:Y:S01]  /*1f70*/  IADD3 R4, R23, -R4, RZ ;  /* 0x8000000417047210 */ /* 0x000fe20007ffe0ff */
[----:B------:R-:W-:Y:S01]  /*1f80*/  UIADD3 UR40, UR10, 0x806, URZ ;  /* 0x000008060a287890 */ /* 0x000fe2000fffe03f */
[----:B------:R-:W-:Y:S01]  /*1f90*/  IMAD R5, R14, 0x40, R5 ;  /* 0x000000400e057824 */ /* 0x000fe200078e0205 */
[----:B------:R-:W-:Y:S01]  /*1fa0*/  UIADD3 UR44, UR10, 0xc00, URZ ;  /* 0x00000c000a2c7890 */ /* 0x000fe2000fffe03f */
[----:B------:R-:W0:Y:S01]  /*1fb0*/  LDC.64 R56, c[0x0][0x9e0] ;  /* 0x00027800ff387b82 */ /* 0x000e220000000a00 */
[----:B------:R-:W-:Y:S01]  /*1fc0*/  UIADD3 UR48, UR10, 0xc02, URZ ;  /* 0x00000c020a307890 */ /* 0x000fe2000fffe03f */
[----:B------:R-:W-:Y:S01]  /*1fd0*/  IMAD R18, R4, 0x8, R5 ;  /* 0x0000000804127824 */ /* 0x000fe200078e0205 */
[----:B------:R-:W-:Y:S01]  /*1fe0*/  UIADD3 UR52, UR10, 0xc04, URZ ;  /* 0x00000c040a347890 */ /* 0x000fe2000fffe03f */
[----:B------:R-:W-:Y:S01]  /*1ff0*/  R2UR UR11, R17 ;  /* 0x00000000110b72ca */ /* 0x000fe200000e0000 */
[----:B------:R-:W-:Y:S01]  /*2000*/  IMAD.U32 R0, RZ, RZ, UR14 ;  /* 0x0000000eff007e24 */ /* 0x000fe2000f8e00ff */
[----:B------:R-:W-:Y:S01]  /*2010*/  LOP3.LUT R2, R2, 0x7ffffffc, RZ, 0xc0, !PT ;  /* 0x7ffffffc02027812 */ /* 0x000fe200078ec0ff */
[----:B------:R-:W-:-:S02]  /*2020*/  IMAD.MOV.U32 R4, RZ, RZ, R18 ;  /* 0x000000ffff047224 */ /* 0x000fc400078e0012 */
[----:B------:R-:W-:-:S05]  /*2030*/  @!P5 VIADD R0, R0, 0x30840 ;  /* 0x000308400000d836 */ /* 0x000fca0000000000 */
[----:B------:R-:W-:Y:S02]  /*2040*/  @!P5 PRMT R0, RZ, 0x654, R0 ;  /* 0x00000654ff00d816 */ /* 0x000fe40000000000 */
[----:B0-----:R-:W-:Y:S01]  /*2050*/  ISETP.GE.AND P6, PT, R57, 0x1, PT ;  /* 0x000000013900780c */ /* 0x001fe20003fc6270 */
[----:B------:R-:W-:Y:S02]  /*2060*/  WARPGROUP.DEPBAR.LE gsb0, 0x0 ;  /* 0x00008000000079c5 */ /* 0x000fe40000010000 */
[----:B------:R-:W-:-:S06]  /*2070*/  WARPGROUP.ARRIVE ;  /* 0x00000000000079c5 */ /* 0x000fcc0000000000 */
[----:B------:R-:W-:Y:S01]  /*2080*/  HGMMA.64x64x16.F32 R24, gdesc[UR4], R24, gsb0 ;  /* 0x00e00000041879f0 */ /* 0x000fe20008000818 */
[----:B------:R-:W-:Y:S02]  /*2090*/  UIADD3 UR4, UR10, 0x4, URZ ;  /* 0x000000040a047890 */ /* 0x000fe4000fffe03f */
[----:B------:R-:W-:Y:S01]  /*20a0*/  UIADD3 UR6, UR15, 0x4, URZ ;  /* 0x000000040f067890 */ /* 0x000fe2000fffe03f */
[----:B------:R-:W-:Y:S01]  /*20b0*/  UMOV UR5, UR9 ;  /* 0x0000000900057c82 */ /* 0x000fe20008000000 */
[----:B------:R-:W-:Y:S01]  /*20c0*/  UMOV UR7, 0x40000040 ;  /* 0x4000004000077882 */ /* 0x000fe20000000000 */
[----:B------:R-:W-:Y:S02]  /*20d0*/  UMOV UR9, 0x40000040 ;  /* 0x4000004000097882 */ /* 0x000fe40000000000 */
[----:B------:R-:W-:Y:S02]  /*20e0*/  UMOV UR8, UR4 ;  /* 0x0000000400087c82 */ /* 0x000fe40008000000 */
[----:B------:R-:W-:Y:S01]  /*20f0*/  UMOV UR4, UR8 ;  /* 0x0000000800047c82 */ /* 0x000fe20008000000 */
[----:B------:R-:W-:Y:S01]  /*2100*/  IMAD.U32 R12, RZ, RZ, UR8 ;  /* 0x00000008ff0c7e24 */ /* 0x000fe2000f8e00ff */
[----:B------:R-:W-:-:S02]  /*2110*/  UIADD3 UR8, UR10, 0x6, URZ ;  /* 0x000000060a087890 */ /* 0x000fc4000fffe03f */
[----:B------:R-:W-:Y:S01]  /*2120*/  UIADD3 UR10, UR10, 0xc06, URZ ;  /* 0x00000c060a0a7890 */ /* 0x000fe2000fffe03f */
[----:B------:R-:W-:Y:S02]  /*2130*/  WARPGROUP.DEPBAR.LE gsb0, 0x0 ;  /* 0x00008000000079c5 */ /* 0x000fe40000010000 */
[----:B------:R-:W-:-:S06]  /*2140*/  WARPGROUP.ARRIVE ;  /* 0x00000000000079c5 */ /* 0x000fcc0000000000 */
[----:B------:R-:W-:Y:S01]  /*2150*/  HGMMA.64x64x16.F32 R24, gdesc[UR4], R24, gsb0 ;  /* 0x00e00000041879f0 */ /* 0x000fe20008000818 */
[----:B------:R-:W-:Y:S01]  /*2160*/  UIADD3 UR6, UR15, 0x6, URZ ;  /* 0x000000060f067890 */ /* 0x000fe2000fffe03f */
[----:B------:R-:W-:Y:S01]  /*2170*/  UMOV UR4, UR8 ;  /* 0x0000000800047c82 */ /* 0x000fe20008000000 */
[----:B------:R-:W-:Y:S01]  /*2180*/  UMOV UR5, UR9 ;  /* 0x0000000900057c82 */ /* 0x000fe20008000000 */
[----:B------:R-:W-:Y:S01]  /*2190*/  UMOV UR7, 0x40000040 ;  /* 0x4000004000077882 */ /* 0x000fe20000000000 */
        /* <DEDUP_REMOVED lines=82> */
[----:B------:R-:W-:Y:S01]  /*26c0*/  UMOV UR5, 0x40000040 ;  /* 0x4000004000057882 */ /* 0x000fe20000000000 */
[----:B------:R-:W-:Y:S01]  /*26d0*/  UMOV UR7, 0x40000040 ;  /* 0x4000004000077882 */ /* 0x000fe20000000000 */
[----:B------:R-:W-:Y:S01]  /*26e0*/  IMAD.U32 R10, RZ, RZ, UR4 ;  /* 0x00000004ff0a7e24 */ /* 0x000fe2000f8e00ff */
[----:B------:R-:W-:Y:S01]  /*26f0*/  ULDC UR10, c[0x0][0x2f0] ;  /* 0x0000bc00000a7ab9 */ /* 0x000fe20000000800 */
[----:B------:R-:W-:Y:S01]  /*2700*/  IMAD.U32 R11, RZ, RZ, UR5 ;  /* 0x00000005ff0b7e24 */ /* 0x000fe2000f8e00ff */
[----:B------:R-:W-:Y:S02]  /*2710*/  WARPGROUP.DEPBAR.LE gsb0, 0x0 ;  /* 0x00008000000079c5 */ /* 0x000fe40000010000 */
[----:B------:R-:W-:-:S06]  /*2720*/  WARPGROUP.ARRIVE ;  /* 0x00000000000079c5 */ /* 0x000fcc0000000000 */
[----:B------:R-:W-:Y:S01]  /*2730*/  HGMMA.64x64x16.F32 R24, gdesc[UR4], R24, gsb0 ;  /* 0x00e00000041879f0 */ /* 0x000fe20008000818 */
[----:B------:R-:W-:Y:S02]  /*2740*/  ULDC UR4, c[0x0][0x448] ;  /* 0x0001120000047ab9 */ /* 0x000fe40000000800 */
[----:B------:R-:W-:-:S03]  /*2750*/  UISETP.NE.AND UP0, UPT, UR4, 0x1, UPT ;  /* 0x000000010400788c */ /* 0x000fc6000bf05270 */
[----:B------:R-:W-:Y:S02]  /*2760*/  UMOV UR4, 0xffffffc0 ;  /* 0xffffffc000047882 */ /* 0x000fe40000000000 */
[----:B------:R-:W-:Y:S01]  /*2770*/  UIMAD UR4, UR39, UR4, 0x40 ;  /* 0x00000040270474a4 */ /* 0x000fe2000f8e0204 */
[----:B------:R-:W-:Y:S02]  /*2780*/  PLOP3.LUT P0, PT, PT, PT, UP0, 0x80, 0x0 ;  /* 0x000000000000781c */ /* 0x000fe40003f0f008 */
[----:B------:R-:W-:-:S03]  /*2790*/  PLOP3.LUT P1, PT, PT, PT, UP0, 0x80, 0x0 ;  /* 0x000000000000781c */ /* 0x000fc60003f2f008 */
[----:B------:R-:W-:Y:S01]  /*27a0*/  @UP0 ULDC UR5, c[0x0][0x44c] ;  /* 0x0001130000050ab9 */ /* 0x000fe20000000800 */
[----:B------:R-:W-:-:S07]  /*27b0*/  @UP0 ULDC UR6, c[0x0][0x450] ;  /* 0x0001140000060ab9 */ /* 0x000fce0000000800 */
[----:B------:R-:W-:Y:S01]  /*27c0*/  @P0 IMAD.HI.U32 R5, R18, UR5, RZ ;  /* 0x0000000512050c27 */ /* 0x000fe2000f8e00ff */
[----:B------:R-:W-:-:S04]  /*27d0*/  UIADD3 UR5, UR4, 0x1, URZ ;  /* 0x0000000104057890 */ /* 0x000fc8000fffe03f */
[----:B------:R-:W-:Y:S01]  /*27e0*/  @P1 SHF.R.U32.HI R4, RZ, UR6, R5 ;  /* 0x00000006ff041c19 */ /* 0x000fe20008011605 */
[----:B------:R-:W-:Y:S01]  /*27f0*/  IMAD.IADD R5, R3, 0x1, -R2 ;  /* 0x0000000103057824 */ /* 0x000fe200078e0a02 */
[----:B------:R-:W-:Y:S01]  /*2800*/  UIMAD UR6, UR11, UR10, UR4 ;  /* 0x0000000a0b0672a4 */ /* 0x000fe2000f8e0204 */
[----:B------:R-:W-:Y:S01]  /*2810*/  IMAD.U32 R2, RZ, RZ, UR5 ;  /* 0x00000005ff027e24 */ /* 0x000fe2000f8e00ff */
[----:B------:R-:W-:Y:S01]  /*2820*/  ULDC UR5, c[0x0][0x9dc] ;  /* 0x0002770000057ab9 */ /* 0x000fe20000000800 */
[----:B------:R-:W0:Y:S01]  /*2830*/  SHFL.IDX PT, R14, R4, RZ, 0x1c1f ;  /* 0x001c1fff040e7589 */ /* 0x000e2200000e0000 */
[----:B------:R-:W-:Y:S01]  /*2840*/  IMAD.U32 R3, RZ, RZ, UR10 ;  /* 0x0000000aff037e24 */ /* 0x000fe2000f8e00ff */
[----:B------:R-:W-:Y:S01]  /*2850*/  ULOP3.LUT UR7, URZ, UR5, URZ, 0x33, !UPT ;  /* 0x000000053f077292 */ /* 0x000fe2000f8e333f */
[----:B------:R-:W-:-:S04]  /*2860*/  IMAD R2, R5, -0x2, R2 ;  /* 0xfffffffe05027824 */ /* 0x000fc800078e0202 */
[----:B------:R-:W-:Y:S01]  /*2870*/  IMAD R2, R3, UR11, R2 ;  /* 0x0000000b03027c24 */ /* 0x000fe2000f8e0202 */
[----:B------:R-:W-:Y:S01]  /*2880*/  ULDC UR11, c[0x0][0x288] ;  /* 0x0000a200000b7ab9 */ /* 0x000fe20000000800 */
[----:B------:R-:W-:Y:S02]  /*2890*/  IMAD.U32 R20, RZ, RZ, UR7 ;  /* 0x00000007ff147e24 */ /* 0x000fe4000f8e00ff */
[----:B------:R-:W-:-:S04]  /*28a0*/  VIADD R3, R2, -UR11 ;  /* 0x8000000b02037c36 */ /* 0x000fc80008000000 */
[C---:B------:R-:W-:Y:S02]  /*28b0*/  IMAD.IADD R58, R3.reuse, 0x1, R56 ;  /* 0x00000001033a7824 */ /* 0x040fe400078e0238 */
[----:B------:R-:W-:-:S04]  /*28c0*/  VIADD R21, R3, UR7 ;  /* 0x0000000703157c36 */ /* 0x000fc80008000000 */
[----:B0-----:R-:W-:Y:S01]  /*28d0*/  IMAD.IADD R2, R21, 0x1, R14 ;  /* 0x0000000115027824 */ /* 0x001fe200078e020e */
[----:B------:R-:W-:Y:S02]  /*28e0*/  WARPGROUP.DEPBAR.LE gsb0, 0x0 ;  /* 0x00008000000079c5 */ /* 0x000fe40000010000 */
[----:B------:R0:W-:Y:S02]  /*28f0*/  @!P5 SYNCS.ARRIVE.TRANS64.RED.A1T0 RZ, [R0+URZ], RZ ;  /* 0x000000ff00ffd9a7 */ /* 0x0001e4000810043f */
[----:B0-----:R-:W-:-:S04]  /*2900*/  IMAD.U32 R0, RZ, RZ, UR6 ;  /* 0x00000006ff007e24 */ /* 0x001fc8000f8e00ff */
[----:B------:R-:W-:-:S05]  /*2910*/  IMAD R15, R5, -0x2, R0 ;  /* 0xfffffffe050f7824 */ /* 0x000fca00078e0200 */
[----:B------:R-:W-:Y:S01]  /*2920*/  VIADDMNMX R0, R14, R58, R15, PT ;  /* 0x0000003a0e007246 */ /* 0x000fe2000380010f */
[----:B------:R-:W-:Y:S06]  /*2930*/  @!P6 BRA `(.L_x_980) ;  /* 0x00000000005ce947 */ /* 0x000fec0003800000 */
[----:B------:R-:W-:Y:S01]  /*2940*/  R2UR UR5, R17 ;  /* 0x00000000110572ca */ /* 0x000fe200000e0000 */
[----:B------:R-:W-:Y:S01]  /*2950*/  IMAD.U32 R3, RZ, RZ, UR10 ;  /* 0x0000000aff037e24 */ /* 0x000fe2000f8e00ff */
[----:B------:R-:W-:Y:S11]  /*2960*/  BSSY B0, `(.L_x_981) ;  /* 0x0000010000007945 */ /* 0x000ff60003800000 */
[----:B------:R-:W-:-:S04]  /*2970*/  IMAD R3, R3, UR5, R14 ;  /* 0x0000000503037c24 */ /* 0x000fc8000f8e020e */
[----:B------:R-:W-:-:S05]  /*2980*/  VIADD R3, R3, -UR11 ;  /* 0x8000000b03037c36 */ /* 0x000fca0008000000 */
[----:B------:R-:W-:-:S13]  /*2990*/  ISETP.GT.AND P0, PT, R3, -0x1, PT ;  /* 0xffffffff0300780c */ /* 0x000fda0003f04270 */
[----:B------:R-:W-:Y:S05]  /*29a0*/  @P0 BRA `(.L_x_982) ;  /* 0x00000000001c0947 */ /* 0x000fea0003800000 */
[----:B------:R-:W-:Y:S02]  /*29b0*/  ISETP.NE.AND P0, PT, R57, 0x1, PT ;  /* 0x000000013900780c */ /* 0x000fe40003f05270 */
[----:B------:R-:W-:-:S11]  /*29c0*/  LOP3.LUT R3, RZ, R3, RZ, 0x33, !PT ;  /* 0x00000003ff037212 */ /* 0x000fd600078e33ff */
[----:B------:R-:W0:Y:S02]  /*29d0*/  @P0 LDC.64 R60, c[0x0][0x9e8] ;  /* 0x00027a00ff3c0b82 */ /* 0x000e240000000a00 */
[----:B0-----:R-:W-:-:S05]  /*29e0*/  @P0 IMAD.HI.U32 R14, R3, R60, RZ ;  /* 0x0000003c030e0227 */ /* 0x001fca00078e00ff */
[----:B------:R-:W-:-:S04]  /*29f0*/  @P0 SHF.R.U32.HI R3, RZ, R61, R14 ;  /* 0x0000003dff030219 */ /* 0x000fc8000001160e */
[----:B------:R-:W-:Y:S01]  /*2a00*/  LOP3.LUT R3, RZ, R3, RZ, 0x33, !PT ;  /* 0x00000003ff037212 */ /* 0x000fe200078e33ff */
[----:B------:R-:W-:Y:S06]  /*2a10*/  BRA `(.L_x_983) ;  /* 0x0000000000107947 */ /* 0x000fec0003800000 */
.L_x_982:
[----:B------:R-:W-:-:S13]  /*2a20*/  ISETP.NE.AND P0, PT, R57, 0x1, PT ;  /* 0x000000013900780c */ /* 0x000fda0003f05270 */
[----:B------:R-:W0:Y:S02]  /*2a30*/  @P0 LDC.64 R60, c[0x0][0x9e8] ;  /* 0x00027a00ff3c0b82 */ /* 0x000e240000000a00 */
[----:B0-----:R-:W-:-:S05]  /*2a40*/  @P0 IMAD.HI.U32 R14, R3, R60, RZ ;  /* 0x0000003c030e0227 */ /* 0x001fca00078e00ff */
[----:B------:R-:W-:-:S07]  /*2a50*/  @P0 SHF.R.U32.HI R3, RZ, R61, R14 ;  /* 0x0000003dff030219 */ /* 0x000fce000001160e */
.L_x_983:
[----:B------:R-:W-:Y:S05]  /*2a60*/  BSYNC B0 ;  /* 0x0000000000007941 */ /* 0x000fea0003800000 */
.L_x_981:
[----:B------:R-:W-:-:S04]  /*2a70*/  IMAD R14, R3, R57, -UR27 ;  /* 0x8000001b030e7e24 */ /* 0x000fc8000f8e0239 */
[----:B------:R-:W-:-:S05]  /*2a80*/  IMAD R3, R5, -0x2, R14 ;  /* 0xfffffffe05037824 */ /* 0x000fca00078e020e */
[----:B------:R-:W-:Y:S02]  /*2a90*/  VIMNMX R2, R2, R3, !PT ;  /* 0x0000000302027248 */ /* 0x000fe40007fe0100 */
[----:B------:R-:W-:-:S07]  /*2aa0*/  VIADDMNMX R0, R3, R57, R0, PT ;  /* 0x0000003903007246 */ /* 0x000fce0003800100 */
.L_x_980:
[----:B------:R-:W-:Y:S01]  /*2ab0*/  UISETP.GE.AND UP1, UPT, UR4, 0x2, UPT ;  /* 0x000000020400788c */ /* 0x000fe2000bf26270 */
[----:B------:R-:W0:Y:S01]  /*2ac0*/  SHFL.IDX PT, R4, R4, 0x1, 0x1c1f ;  /* 0x003c1f0004047f89 */ /* 0x000e2200000e0000 */
[----:B------:R-:W-:Y:S02]  /*2ad0*/  UISETP.GE.AND UP4, UPT, UR4, 0x9, UPT ;  /* 0x000000090400788c */ /* 0x000fe4000bf86270 */
[----:B------:R-:W-:Y:S02]  /*2ae0*/  UISETP.GE.AND UP2, UPT, UR4, 0x1, UPT ;  /* 0x000000010400788c */ /* 0x000fe4000bf46270 */
[----:B------:R-:W-:Y:S01]  /*2af0*/  PLOP3.LUT P1, PT, PT, PT, UP1, 0x40, 0x0 ;  /* 0x000000000000781c */ /* 0x000fe20003f2e818 */
[----:B------:R-:W-:Y:S01]  /*2b00*/  UP2UR UR26, UPR, URZ, 0x2 ;  /* 0x000000023f1a7883 */ /* 0x000fe20008000000 */
[----:B------:R-:W-:Y:S01]  /*2b10*/  PLOP3.LUT P0, PT, PT, PT, UP4, 0x40, 0x0 ;  /* 0x000000000000781c */ /* 0x000fe20003f0e848 */
[----:B------:R-:W-:Y:S01]  /*2b20*/  UISETP.GE.AND UP1, UPT, UR4, 0x12, UPT ;  /* 0x000000120400788c */ /* 0x000fe2000bf26270 */
[----:B------:R-:W-:Y:S01]  /*2b30*/  ISETP.GT.AND P1, PT, R2, 0x1, P1 ;  /* 0x000000010200780c */ /* 0x000fe20000f24270 */
[----:B------:R-:W-:Y:S01]  /*2b40*/  UISETP.GE.AND UP3, UPT, UR4, 0xa, UPT ;  /* 0x0000000a0400788c */ /* 0x000fe2000bf66270 */
[----:B------:R-:W-:Y:S01]  /*2b50*/  PLOP3.LUT P2, PT, PT, PT, UP2, 0x40, 0x0 ;  /* 0x000000000000781c */ /* 0x000fe20003f4e828 */
[----:B------:R-:W-:Y:S01]  /*2b60*/  UP2UR UR18, UPR, URZ, 0x2 ;  /* 0x000000023f127883 */ /* 0x000fe20008000000 */
[----:B------:R-:W-:Y:S01]  /*2b70*/  ISETP.LT.OR P1, PT, R0, 0x2, P1 ;  /* 0x000000020000780c */ /* 0x000fe20000f21670 */
[----:B------:R-:W-:Y:S01]  /*2b80*/  UP2UR UR23, UPR, URZ, 0x4 ;  /* 0x000000043f177883 */ /* 0x000fe20008000000 */
[C---:B------:R-:W-:Y:S01]  /*2b90*/  ISETP.GT.AND P0, PT, R2.reuse, 0x8, P0 ;  /* 0x000000080200780c */ /* 0x040fe20000704270 */
[----:B------:R-:W-:Y:S01]  /*2ba0*/  UISETP.GE.AND UP2, UPT, UR4, 0x11, UPT ;  /* 0x000000110400788c */ /* 0x000fe2000bf46270 */
[----:B------:R-:W-:Y:S01]  /*2bb0*/  ISETP.GT.AND P2, PT, R2, RZ, P2 ;  /* 0x000000ff0200720c */ /* 0x000fe20001744270 */
[----:B------:R-:W-:Y:S01]  /*2bc0*/  UP2UR UR22, UPR, URZ, 0x10 ;  /* 0x000000103f167883 */ /* 0x000fe20008000000 */
[----:B------:R-:W-:Y:S01]  /*2bd0*/  FSEL R60, R25, -INF , !P1 ;  /* 0xff800000193c7808 */ /* 0x000fe20004800000 */
[----:B------:R-:W-:Y:S01]  /*2be0*/  UP2UR UR15, UPR, URZ, 0x4 ;  /* 0x000000043f0f7883 */ /* 0x000fe20008000000 */
[----:B------:R-:W-:Y:S01]  /*2bf0*/  PLOP3.LUT P1, PT, PT, PT, UP1, 0x40, 0x0 ;  /* 0x000000000000781c */ /* 0x000fe20003f2e818 */
[----:B------:R-:W-:Y:S01]  /*2c00*/  UISETP.GE.AND UP1, UPT, UR4, 0x19, UPT ;  /* 0x000000190400788c */ /* 0x000fe2000bf26270 */
[----:B------:R-:W-:Y:S01]  /*2c10*/  PLOP3.LUT P3, PT, PT, PT, UP3, 0x40, 0x0 ;  /* 0x000000000000781c */ /* 0x000fe20003f6e838 */
[----:B------:R-:W-:Y:S01]  /*2c20*/  UP2UR UR5, UPR, URZ, 0x8 ;  /* 0x000000083f057883 */ /* 0x000fe20008000000 */
[C---:B------:R-:W-:Y:S01]  /*2c30*/  ISETP.LT.OR P0, PT, R0.reuse, 0x9, P0 ;  /* 0x000000090000780c */ /* 0x040fe20000701670 */
[----:B------:R-:W-:Y:S01]  /*2c40*/  UP2UR UR19, UPR, URZ, 0x2 ;  /* 0x000000023f137883 */ /* 0x000fe20008000000 */
[----:B------:R-:W-:Y:S01]  /*2c50*/  ISETP.LT.OR P2, PT, R0, 0x1, P2 ;  /* 0x000000010000780c */ /* 0x000fe20001741670 */
[----:B------:R-:W-:Y:S01]  /*2c60*/  UISETP.GE.AND UP3, UPT, UR4, 0x31, UPT ;  /* 0x000000310400788c */ /* 0x000fe2000bf66270 */
[----:B------:R-:W-:Y:S01]  /*2c70*/  ISETP.GT.AND P3, PT, R2, 0x9, P3 ;  /* 0x000000090200780c */ /* 0x000fe20001f64270 */
[----:B------:R-:W-:Y:S01]  /*2c80*/  UISETP.GE.AND UP4, UPT, UR4, 0x32, UPT ;  /* 0x000000320400788c */ /* 0x000fe2000bf86270 */
[----:B------:R-:W-:Y:S01]  /*2c90*/  FSEL R28, R28, -INF , !P0 ;  /* 0xff8000001c1c7808 */ /* 0x000fe20004000000 */
[----:B------:R-:W-:Y:S01]  /*2ca0*/  UISETP.GE.AND UP5, UPT, UR4, 0x39, UPT ;  /* 0x000000390400788c */ /* 0x000fe2000bfa6270 */
[----:B------:R-:W-:Y:S01]  /*2cb0*/  FSEL R24, R24, -INF , !P2 ;  /* 0xff80000018187808 */ /* 0x000fe20005000000 */
[----:B------:R-:W-:Y:S01]  /*2cc0*/  UISETP.GE.AND UP6, UPT, UR4, 0x3a, UPT ;  /* 0x0000003a0400788c */ /* 0x000fe2000bfc6270 */
[----:B------:R-:W-:Y:S01]  /*2cd0*/  PLOP3.LUT P0, PT, PT, PT, UP1, 0x40, 0x0 ;  /* 0x000000000000781c */ /* 0x000fe20003f0e818 */
[----:B------:R-:W-:Y:S01]  /*2ce0*/  UISETP.GE.AND UP1, UPT, UR4, 0x1a, UPT ;  /* 0x0000001a0400788c */ /* 0x000fe2000bf26270 */
[----:B------:R-:W-:Y:S01]  /*2cf0*/  PLOP3.LUT P2, PT, PT, PT, UP2, 0x40, 0x0 ;  /* 0x000000000000781c */ /* 0x000fe20003f4e828 */
[----:B------:R-:W-:Y:S01]  /*2d00*/  UISETP.GE.AND UP2, UPT, UR4, 0x2a, UPT ;  /* 0x0000002a0400788c */ /* 0x000fe2000bf46270 */
[----:B------:R-:W-:Y:S01]  /*2d10*/  ISETP.LT.OR P3, PT, R0, 0xa, P3 ;  /* 0x0000000a0000780c */ /* 0x000fe20001f61670 */
[----:B------:R-:W-:Y:S01]  /*2d20*/  UP2UR UR6, UPR, URZ, 0x2 ;  /* 0x000000023f067883 */ /* 0x000fe20008000000 */
[----:B------:R-:W-:-:S02]  /*2d30*/  ISETP.GT.AND P2, PT, R2, 0x10, P2 ;  /* 0x000000100200780c */ /* 0x000fc40001744270 */
[----:B------:R-:W-:Y:S02]  /*2d40*/  FSEL R62, R29, -INF , !P3 ;  /* 0xff8000001d3e7808 */ /* 0x000fe40005800000 */
[----:B------:R-:W-:Y:S01]  /*2d50*/  PLOP3.LUT P3, PT, PT, PT, UP1, 0x40, 0x0 ;  /* 0x000000000000781c */ /* 0x000fe20003f6e818 */
[----:B------:R-:W-:Y:S01]  /*2d60*/  UISETP.GE.AND UP1, UPT, UR4, 0x21, UPT ;  /* 0x000000210400788c */ /* 0x000fe2000bf26270 */
[----:B------:R-:W-:Y:S02]  /*2d70*/  ISETP.LT.OR P2, PT, R0, 0x11, P2 ;  /* 0x000000110000780c */ /* 0x000fe40001741670 */
[----:B------:R-:W-:Y:S01]  /*2d80*/  ISETP.GT.AND P1, PT, R2, 0x11, P1 ;  /* 0x000000110200780c */ /* 0x000fe20000f24270 */
[----:B------:R-:W-:Y:S01]  /*2d90*/  UP2UR UR14, UPR, URZ, 0x2 ;  /* 0x000000023f0e7883 */ /* 0x000fe20008000000 */
[----:B------:R-:W-:Y:S02]  /*2da0*/  FSEL R32, R32, -INF , !P2 ;  /* 0xff80000020207808 */ /* 0x000fe40005000000 */
[----:B------:R-:W-:Y:S01]  /*2db0*/  PLOP3.LUT P2, PT, PT, PT, UP1, 0x40, 0x0 ;  /* 0x000000000000781c */ /* 0x000fe20003f4e818 */
[----:B------:R-:W-:Y:S01]  /*2dc0*/  UISETP.GE.AND UP1, UPT, UR4, 0x22, UPT ;  /* 0x000000220400788c */ /* 0x000fe2000bf26270 */
[----:B------:R-:W-:-:S02]  /*2dd0*/  ISETP.LT.OR P1, PT, R0, 0x12, P1 ;  /* 0x000000120000780c */ /* 0x000fc40000f21670 */
[C---:B------:R-:W-:Y:S01]  /*2de0*/  ISETP.GT.AND P0, PT, R2.reuse, 0x18, P0 ;  /* 0x000000180200780c */ /* 0x040fe20000704270 */
[----:B------:R-:W-:Y:S01]  /*2df0*/  UP2UR UR7, UPR, URZ, 0x2 ;  /* 0x000000023f077883 */ /* 0x000fe20008000000 */
[----:B------:R-:W-:Y:S02]  /*2e00*/  ISETP.GT.AND P3, PT, R2, 0x19, P3 ;  /* 0x000000190200780c */ /* 0x000fe40001f64270 */
[----:B------:R-:W-:Y:S02]  /*2e10*/  FSEL R64, R33, -INF , !P1 ;  /* 0xff80000021407808 */ /* 0x000fe40004800000 */
[----:B------:R-:W-:Y:S01]  /*2e20*/  PLOP3.LUT P1, PT, PT, PT, UP1, 0x40, 0x0 ;  /* 0x000000000000781c */ /* 0x000fe20003f2e818 */
[----:B------:R-:W-:Y:S01]  /*2e30*/  UISETP.GE.AND UP1, UPT, UR4, 0x29, UPT ;  /* 0x000000290400788c */ /* 0x000fe2000bf26270 */
[C---:B------:R-:W-:Y:S02]  /*2e40*/  ISETP.LT.OR P0, PT, R0.reuse, 0x19, P0 ;  /* 0x000000190000780c */ /* 0x040fe40000701670 */
[----:B------:R-:W-:-:S02]  /*2e50*/  ISETP.LT.OR P3, PT, R0, 0x1a, P3 ;  /* 0x0000001a0000780c */ /* 0x000fc40001f61670 */
[----:B------:R-:W-:Y:S02]  /*2e60*/  FSEL R36, R36, -INF , !P0 ;  /* 0xff80000024247808 */ /* 0x000fe40004000000 */
[----:B------:R-:W-:Y:S02]  /*2e70*/  FSEL R66, R37, -INF , !P3 ;  /* 0xff80000025427808 */ /* 0x000fe40005800000 */
[----:B------:R-:W-:Y:S02]  /*2e80*/  PLOP3.LUT P0, PT, PT, PT, UP1, 0x40, 0x0 ;  /* 0x000000000000781c */ /* 0x000fe40003f0e818 */
[----:B------:R-:W-:Y:S02]  /*2e90*/  PLOP3.LUT P3, PT, PT, PT, UP2, 0x40, 0x0 ;  /* 0x000000000000781c */ /* 0x000fe40003f6e828 */
[C---:B------:R-:W-:Y:S02]  /*2ea0*/  ISETP.GT.AND P2, PT, R2.reuse, 0x20, P2 ;  /* 0x000000200200780c */ /* 0x040fe40001744270 */
[----:B------:R-:W-:-:S02]  /*2eb0*/  ISETP.GT.AND P1, PT, R2, 0x21, P1 ;  /* 0x000000210200780c */ /* 0x000fc40000f24270 */
[C---:B------:R-:W-:Y:S02]  /*2ec0*/  ISETP.GT.AND P0, PT, R2.reuse, 0x28, P0 ;  /* 0x000000280200780c */ /* 0x040fe40000704270 */
[----:B------:R-:W-:Y:S02]  /*2ed0*/  ISETP.GT.AND P3, PT, R2, 0x29, P3 ;  /* 0x000000290200780c */ /* 0x000fe40001f64270 */
[C---:B------:R-:W-:Y:S02]  /*2ee0*/  ISETP.LT.OR P2, PT, R0.reuse, 0x21, P2 ;  /* 0x000000210000780c */ /* 0x040fe40001741670 */
[C---:B------:R-:W-:Y:S02]  /*2ef0*/  ISETP.LT.OR P1, PT, R0.reuse, 0x22, P1 ;  /* 0x000000220000780c */ /* 0x040fe40000f21670 */
[C---:B------:R-:W-:Y:S02]  /*2f00*/  ISETP.LT.OR P0, PT, R0.reuse, 0x29, P0 ;  /* 0x000000290000780c */ /* 0x040fe40000701670 */
[----:B------:R-:W-:-:S02]  /*2f10*/  ISETP.LT.OR P3, PT, R0, 0x2a, P3 ;  /* 0x0000002a0000780c */ /* 0x000fc40001f61670 */
[----:B------:R-:W-:Y:S02]  /*2f20*/  FSEL R40, R40, -INF , !P2 ;  /* 0xff80000028287808 */ /* 0x000fe40005000000 */
[----:B------:R-:W-:Y:S02]  /*2f30*/  FSEL R68, R41, -INF , !P1 ;  /* 0xff80000029447808 */ /* 0x000fe40004800000 */
[----:B------:R-:W-:Y:S02]  /*2f40*/  FSEL R44, R44, -INF , !P0 ;  /* 0xff8000002c2c7808 */ /* 0x000fe40004000000 */
[----:B------:R-:W-:Y:S02]  /*2f50*/  FSEL R70, R45, -INF , !P3 ;  /* 0xff8000002d467808 */ /* 0x000fe40005800000 */
[----:B------:R-:W-:Y:S02]  /*2f60*/  PLOP3.LUT P2, PT, PT, PT, UP3, 0x40, 0x0 ;  /* 0x000000000000781c */ /* 0x000fe40003f4e838 */
[----:B------:R-:W-:-:S02]  /*2f70*/  PLOP3.LUT P1, PT, PT, PT, UP4, 0x40, 0x0 ;  /* 0x000000000000781c */ /* 0x000fc40003f2e848 */
[----:B------:R-:W-:Y:S02]  /*2f80*/  PLOP3.LUT P0, PT, PT, PT, UP5, 0x40, 0x0 ;  /* 0x000000000000781c */ /* 0x000fe40003f0e858 */
[----:B------:R-:W-:Y:S02]  /*2f90*/  PLOP3.LUT P3, PT, PT, PT, UP6, 0x40, 0x0 ;  /* 0x000000000000781c */ /* 0x000fe40003f6e868 */
[C---:B------:R-:W-:Y:S02]  /*2fa0*/  ISETP.GT.AND P2, PT, R2.reuse, 0x30, P2 ;  /* 0x000000300200780c */ /* 0x040fe40001744270 */
[C---:B------:R-:W-:Y:S02]  /*2fb0*/  ISETP.GT.AND P1, PT, R2.reuse, 0x31, P1 ;  /* 0x000000310200780c */ /* 0x040fe40000f24270 */
[C---:B------:R-:W-:Y:S02]  /*2fc0*/  ISETP.GT.AND P0, PT, R2.reuse, 0x38, P0 ;  /* 0x000000380200780c */ /* 0x040fe40000704270 */
[----:B------:R-:W-:Y:S01]  /*2fd0*/  ISETP.GT.AND P3, PT, R2, 0x39, P3 ;  /* 0x000000390200780c */ /* 0x000fe20001f64270 */
[----:B0-----:R-:W-:Y:S01]  /*2fe0*/  IMAD.IADD R2, R21, 0x1, R4 ;  /* 0x0000000115027824 */ /* 0x001fe200078e0204 */
[----:B------:R-:W-:-:S02]  /*2ff0*/  ISETP.LT.OR P2, PT, R0, 0x31, P2 ;  /* 0x000000310000780c */ /* 0x000fc40001741670 */
[C---:B------:R-:W-:Y:S02]  /*3000*/  ISETP.LT.OR P1, PT, R0.reuse, 0x32, P1 ;  /* 0x000000320000780c */ /* 0x040fe40000f21670 */
[C---:B------:R-:W-:Y:S02]  /*3010*/  ISETP.LT.OR P0, PT, R0.reuse, 0x39, P0 ;  /* 0x000000390000780c */ /* 0x040fe40000701670 */
[----:B------:R-:W-:Y:S02]  /*3020*/  ISETP.LT.OR P3, PT, R0, 0x3a, P3 ;  /* 0x0000003a0000780c */ /* 0x000fe40001f61670 */
[----:B------:R-:W-:Y:S02]  /*3030*/  VIADDMNMX R0, R4, R58, R15, PT ;  /* 0x0000003a04007246 */ /* 0x000fe4000380010f */
[----:B------:R-:W-:Y:S02]  /*3040*/  FSEL R48, R48, -INF , !P2 ;  /* 0xff80000030307808 */ /* 0x000fe40005000000 */
[----:B------:R-:W-:-:S02]  /*3050*/  FSEL R58, R49, -INF , !P1 ;  /* 0xff800000313a7808 */ /* 0x000fc40004800000 */
[----:B------:R-:W-:Y:S02]  /*3060*/  FSEL R52, R52, -INF , !P0 ;  /* 0xff80000034347808 */ /* 0x000fe40004000000 */
[----:B------:R-:W-:Y:S01]  /*3070*/  FSEL R72, R53, -INF , !P3 ;  /* 0xff80000035487808 */ /* 0x000fe20005800000 */
[----:B------:R-:W-:Y:S06]  /*3080*/  @!P6 BRA `(.L_x_984) ;  /* 0x00000000005ce947 */ /* 0x000fec0003800000 */
[----:B------:R-:W-:Y:S01]  /*3090*/  R2UR UR4, R17 ;  /* 0x00000000110472ca */ /* 0x000fe200000e0000 */
[----:B------:R-:W-:Y:S01]  /*30a0*/  IMAD.U32 R3, RZ, RZ, UR10 ;  /* 0x0000000aff037e24 */ /* 0x000fe2000f8e00ff */
[----:B------:R-:W-:Y:S11]  /*30b0*/  BSSY B0, `(.L_x_985) ;  /* 0x0000010000007945 */ /* 0x000ff60003800000 */
[----:B------:R-:W-:-:S05]  /*30c0*/  IMAD R3, R3, UR4, R4 ;  /* 0x0000000403037c24 */ /* 0x000fca000f8e0204 */
[----:B------:R-:W-:-:S04]  /*30d0*/  IADD3 R3, R3, -UR11, RZ ;  /* 0x8000000b03037c10 */ /* 0x000fc8000fffe0ff */
        /* <DEDUP_REMOVED lines=9> */
.L_x_986:
[----:B------:R-:W-:-:S13]  /*3170*/  ISETP.NE.AND P0, PT, R57, 0x1, PT ;  /* 0x000000013900780c */ /* 0x000fda0003f05270 */
[----:B------:R-:W0:Y:S02]  /*3180*/  @P0 LDC.64 R14, c[0x0][0x9e8] ;  /* 0x00027a00ff0e0b82 */ /* 0x000e240000000a00 */
[----:B0-----:R-:W-:-:S05]  /*3190*/  @P0 IMAD.HI.U32 R4, R3, R14, RZ ;  /* 0x0000000e03040227 */ /* 0x001fca00078e00ff */
[----:B------:R-:W-:-:S07]  /*31a0*/  @P0 SHF.R.U32.HI R3, RZ, R15, R4 ;  /* 0x0000000fff030219 */ /* 0x000fce0000011604 */
.L_x_987:
[----:B------:R-:W-:Y:S05]  /*31b0*/  BSYNC B0 ;  /* 0x0000000000007941 */ /* 0x000fea0003800000 */
.L_x_985:
[----:B------:R-:W-:-:S04]  /*31c0*/  IMAD R4, R3, R57, -UR27 ;  /* 0x8000001b03047e24 */ /* 0x000fc8000f8e0239 */
[----:B------:R-:W-:-:S05]  /*31d0*/  IMAD R3, R5, -0x2, R4 ;  /* 0xfffffffe05037824 */ /* 0x000fca00078e0204 */
[----:B------:R-:W-:Y:S02]  /*31e0*/  VIMNMX R2, R2, R3, !PT ;  /* 0x0000000302027248 */ /* 0x000fe40007fe0100 */
[----:B------:R-:W-:-:S07]  /*31f0*/  VIADDMNMX R0, R3, R57, R0, PT ;  /* 0x0000003903007246 */ /* 0x000fce0003800100 */
.L_x_984:
[----:B------:R-:W-:Y:S01]  /*3200*/  FMNMX.FTZ R3, R24, R60, !PT ;  /* 0x0000003c18037209 */ /* 0x000fe20007810000 */
[----:B------:R-:W-:Y:S02]  /*3210*/  UP2UR UR4, UPR, URZ, 0x8 ;  /* 0x000000083f047883 */ /* 0x000fe40008000000 */
[----:B------:R-:W-:Y:S01]  /*3220*/  UISETP.NE.AND UP3, UPT, UR22, URZ, UPT ;  /* 0x0000003f1600728c */ /* 0x000fe2000bf65270 */
[----:B------:R-:W-:Y:S01]  /*3230*/  FMNMX.FTZ R3, R28, R3, !PT ;  /* 0x000000031c037209 */ /* 0x000fe20007810000 */
[----:B------:R-:W-:Y:S02]  /*3240*/  UP2UR UR22, UPR, URZ, 0x10 ;  /* 0x000000103f167883 */ /* 0x000fe40008000000 */
[----:B------:R-:W-:Y:S01]  /*3250*/  UISETP.NE.AND UP4, UPT, UR26, URZ, UPT ;  /* 0x0000003f1a00728c */ /* 0x000fe2000bf85270 */
[----:B------:R-:W-:Y:S01]  /*3260*/  FMNMX.FTZ R3, R62, R3, !PT ;  /* 0x000000033e037209 */ /* 0x000fe20007810000 */
[----:B------:R-:W-:Y:S01]  /*3270*/  UP2UR UR26, UPR, URZ, 0x20 ;  /* 0x000000203f1a7883 */ /* 0x000fe20008000000 */
[----:B------:R-:W-:Y:S01]  /*3280*/  PLOP3.LUT P2, PT, PT, PT, UP3, 0x40, 0x0 ;  /* 0x000000000000781c */ /* 0x000fe20003f4e838 */
[----:B------:R-:W-:Y:S01]  /*3290*/  UISETP.NE.AND UP5, UPT, UR23, URZ, UPT ;  /* 0x0000003f1700728c */ /* 0x000fe2000bfa5270 */
[----:B------:R-:W-:Y:S01]  /*32a0*/  FMNMX.FTZ R3, R32, R3, !PT ;  /* 0x0000000320037209 */ /* 0x000fe20007810000 */
[----:B------:R-:W-:Y:S01]  /*32b0*/  UP2UR UR27, UPR, URZ, 0x1 ;  /* 0x000000013f1b7883 */ /* 0x000fe20008000000 */
[----:B------:R-:W-:Y:S01]  /*32c0*/  PLOP3.LUT P1, PT, PT, PT, UP4, 0x40, 0x0 ;  /* 0x000000000000781c */ /* 0x000fe20003f2e848 */
[----:B------:R-:W-:Y:S01]  /*32d0*/  UISETP.NE.AND UP0, UPT, UR15, URZ, UPT ;  /* 0x0000003f0f00728c */ /* 0x000fe2000bf05270 */
[----:B------:R-:W-:Y:S01]  /*32e0*/  FMNMX.FTZ R3, R64, R3, !PT ;  /* 0x0000000340037209 */ /* 0x000fe20007810000 */
[----:B------:R-:W-:Y:S01]  /*32f0*/  UISETP.NE.AND UP3, UPT, UR18, URZ, UPT ;  /* 0x0000003f1200728c */ /* 0x000fe2000bf65270 */
[----:B------:R-:W-:Y:S01]  /*3300*/  PLOP3.LUT P3, PT, PT, PT, UP5, 0x40, 0x0 ;  /* 0x000000000000781c */ /* 0x000fe20003f6e858 */
[----:B------:R-:W-:Y:S01]  /*3310*/  UISETP.NE.AND UP5, UPT, UR5, URZ, UPT ;  /* 0x0000003f0500728c */ /* 0x000fe2000bfa5270 */
[----:B------:R-:W-:Y:S01]  /*3320*/  FMNMX.FTZ R3, R36, R3, !PT ;  /* 0x0000000324037209 */ /* 0x000fe20007810000 */
[----:B------:R-:W-:Y:S01]  /*3330*/  UISETP.NE.AND UP4, UPT, UR19, URZ, UPT ;  /* 0x0000003f1300728c */ /* 0x000fe2000bf85270 */
[----:B------:R-:W-:Y:S01]  /*3340*/  ISETP.GT.AND P3, PT, R2, RZ, P3 ;  /* 0x000000ff0200720c */ /* 0x000fe20001f64270 */
[----:B------:R-:W-:Y:S01]  /*3350*/  ULDC UR5, c[0x0][0x988] ;  /* 0x0002620000057ab9 */ /* 0x000fe20000000800 */
[----:B------:R-:W-:Y:S01]  /*3360*/  FMNMX.FTZ R3, R66, R3, !PT ;  /* 0x0000000342037209 */ /* 0x000fe20007810000 */
[----:B------:R-:W-:Y:S01]  /*3370*/  UP2UR UR23, UPR, URZ, 0x40 ;  /* 0x000000403f177883 */ /* 0x000fe20008000000 */
[----:B------:R-:W-:Y:S01]  /*3380*/  ISETP.GT.AND P1, PT, R2, 0x1, P1 ;  /* 0x000000010200780c */ /* 0x000fe20000f24270 */
[----:B------:R-:W-:Y:S01]  /*3390*/  UISETP.NE.AND UP6, UPT, UR14, URZ, UPT ;  /* 0x0000003f0e00728c */ /* 0x000fe2000bfc5270 */
[----:B------:R-:W-:-:S02]  /*33a0*/  FMNMX.FTZ R3, R40, R3, !PT ;  /* 0x0000000328037209 */ /* 0x000fc40007810000 */
[----:B------:R-:W-:Y:S02]  /*33b0*/  ISETP.LT.OR P3, PT, R0, 0x1, P3 ;  /* 0x000000010000780c */ /* 0x000fe40001f61670 */
[----:B------:R-:W-:Y:S02]  /*33c0*/  FMNMX.FTZ R3, R68, R3, !PT ;  /* 0x0000000344037209 */ /* 0x000fe40007810000 */
[----:B------:R-:W-:Y:S02]  /*33d0*/  ISETP.LT.OR P1, PT, R0, 0x2, P1 ;  /* 0x000000020000780c */ /* 0x000fe40000f21670 */
[----:B------:R-:W-:Y:S02]  /*33e0*/  FMNMX.FTZ R3, R44, R3, !PT ;  /* 0x000000032c037209 */ /* 0x000fe40007810000 */
[----:B------:R-:W-:Y:S02]  /*33f0*/  ISETP.GT.AND P2, PT, R2, 0x8, P2 ;  /* 0x000000080200780c */ /* 0x000fe40001744270 */
[----:B------:R-:W-:-:S02]  /*3400*/  FMNMX.FTZ R3, R70, R3, !PT ;  /* 0x0000000346037209 */ /* 0x000fc40007810000 */
[----:B------:R-:W-:Y:S02]  /*3410*/  FSEL R26, R26, -INF , !P3 ;  /* 0xff8000001a1a7808 */ /* 0x000fe40005800000 */
[----:B------:R-:W-:Y:S02]  /*3420*/  FMNMX.FTZ R3, R48, R3, !PT ;  /* 0x0000000330037209 */ /* 0x000fe40007810000 */
[----:B------:R-:W-:Y:S01]  /*3430*/  PLOP3.LUT P3, PT, PT, PT, UP0, 0x40, 0x0 ;  /* 0x000000000000781c */ /* 0x000fe20003f6e808 */
[----:B------:R-:W-:Y:S01]  /*3440*/  UISETP.NE.AND UP0, UPT, UR7, URZ, UPT ;  /* 0x0000003f0700728c */ /* 0x000fe2000bf05270 */
[----:B------:R-:W-:Y:S02]  /*3450*/  FMNMX.FTZ R3, R58, R3, !PT ;  /* 0x000000033a037209 */ /* 0x000fe40007810000 */
[----:B------:R-:W-:Y:S02]  /*3460*/  FSEL R27, R27, -INF , !P1 ;  /* 0xff8000001b1b7808 */ /* 0x000fe40004800000 */
[----:B------:R-:W-:-:S02]  /*3470*/  FMNMX.FTZ R3, R52, R3, !PT ;  /* 0x0000000334037209 */ /* 0x000fc40007810000 */
[----:B------:R-:W-:Y:S02]  /*3480*/  ISETP.LT.OR P2, PT, R0, 0x9, P2 ;  /* 0x000000090000780c */ /* 0x000fe40001741670 */
[----:B------:R-:W-:Y:S02]  /*3490*/  FMNMX.FTZ R3, R72, R3, !PT ;  /* 0x0000000348037209 */ /* 0x000fe40007810000 */
[----:B------:R-:W-:Y:S01]  /*34a0*/  PLOP3.LUT P1, PT, PT, PT, UP3, 0x40, 0x0 ;  /* 0x000000000000781c */ /* 0x000fe20003f2e838 */
[----:B------:R-:W-:Y:S01]  /*34b0*/  UISETP.NE.AND UP3, UPT, UR4, URZ, UPT ;  /* 0x0000003f0400728c */ /* 0x000fe2000bf65270 */
[----:B------:R-:W-:Y:S01]  /*34c0*/  FSEL R30, R30, -INF , !P2 ;  /* 0xff8000001e1e7808 */ /* 0x000fe20005000000 */
[----:B------:R-:W0:Y:S01]  /*34d0*/  SHFL.BFLY PT, R4, R3, 0x2, 0x1f ;  /* 0x0c401f0003047f89 */ /* 0x000e2200000e0000 */
[----:B------:R-:W-:Y:S02]  /*34e0*/  ISETP.GT.AND P3, PT, R2, 0x10, P3 ;  /* 0x000000100200780c */ /* 0x000fe40001f64270 */
[----:B------:R-:W-:Y:S01]  /*34f0*/  PLOP3.LUT P2, PT, PT, PT, UP4, 0x40, 0x0 ;  /* 0x000000000000781c */ /* 0x000fe20003f4e848 */
[----:B------:R-:W-:Y:S01]  /*3500*/  UISETP.NE.AND UP4, UPT, UR22, URZ, UPT ;  /* 0x0000003f1600728c */ /* 0x000fe2000bf85270 */
[----:B------:R-:W-:-:S02]  /*3510*/  ISETP.LT.OR P3, PT, R0, 0x11, P3 ;  /* 0x000000110000780c */ /* 0x000fc40001f61670 */
[----:B------:R-:W-:Y:S02]  /*3520*/  ISETP.GT.AND P1, PT, R2, 0x11, P1 ;  /* 0x000000110200780c */ /* 0x000fe40000f24270 */
[----:B------:R-:W-:Y:S02]  /*3530*/  FSEL R34, R34, -INF , !P3 ;  /* 0xff80000022227808 */ /* 0x000fe40005800000 */
[----:B------:R-:W-:Y:S02]  /*3540*/  ISETP.LT.OR P1, PT, R0, 0x12, P1 ;  /* 0x000000120000780c */ /* 0x000fe40000f21670 */
[----:B------:R-:W-:Y:S02]  /*3550*/  ISETP.GT.AND P2, PT, R2, 0x18, P2 ;  /* 0x000000180200780c */ /* 0x000fe40001744270 */
[----:B------:R-:W-:Y:S01]  /*3560*/  PLOP3.LUT P3, PT, PT, PT, UP6, 0x40, 0x0 ;  /* 0x000000000000781c */ /* 0x000fe20003f6e868 */
[----:B------:R-:W-:Y:S01]  /*3570*/  UISETP.NE.AND UP6, UPT, UR23, URZ, UPT ;  /* 0x0000003f1700728c */ /* 0x000fe2000bfc5270 */
[----:B------:R-:W-:-:S02]  /*3580*/  FSEL R35, R35, -INF , !P1 ;  /* 0xff80000023237808 */ /* 0x000fc40004800000 */
[----:B------:R-:W-:Y:S02]  /*3590*/  ISETP.LT.OR P2, PT, R0, 0x19, P2 ;  /* 0x000000190000780c */ /* 0x000fe40001741670 */
[----:B------:R-:W-:Y:S01]  /*35a0*/  PLOP3.LUT P1, PT, PT, PT, UP0, 0x40, 0x0 ;  /* 0x000000000000781c */ /* 0x000fe20003f2e808 */
[----:B------:R-:W-:Y:S01]  /*35b0*/  UISETP.NE.AND UP0, UPT, UR27, URZ, UPT ;  /* 0x0000003f1b00728c */ /* 0x000fe2000bf05270 */
[----:B------:R-:W-:Y:S02]  /*35c0*/  ISETP.GT.AND P3, PT, R2, 0x20, P3 ;  /* 0x000000200200780c */ /* 0x000fe40001f64270 */
[----:B0-----:R-:W-:Y:S02]  /*35d0*/  FMNMX.FTZ R14, R3, R4, !PT ;  /* 0x00000004030e7209 */ /* 0x001fe40007810000 */
[----:B------:R-:W-:Y:S02]  /*35e0*/  FMNMX.FTZ R3, R26, R27, !PT ;  /* 0x0000001b1a037209 */ /* 0x000fe40007810000 */
[----:B------:R-:W-:Y:S01]  /*35f0*/  FSEL R38, R38, -INF , !P2 ;  /* 0xff80000026267808 */ /* 0x000fe20005000000 */
[----:B------:R-:W0:Y:S01]  /*3600*/  SHFL.BFLY PT, R15, R14, 0x1, 0x1f ;  /* 0x0c201f000e0f7f89 */ /* 0x000e2200000e0000 */
[----:B------:R-:W-:-:S02]  /*3610*/  PLOP3.LUT P2, PT, PT, PT, UP1, 0x40, 0x0 ;  /* 0x000000000000781c */ /* 0x000fc40003f4e818 */
[----:B------:R-:W-:Y:S01]  /*3620*/  ISETP.LT.OR P3, PT, R0, 0x21, P3 ;  /* 0x000000210000780c */ /* 0x000fe20001f61670 */
[----:B------:R-:W-:Y:S01]  /*3630*/  @UP0 ULDC UR4, c[0x0][0x450] ;  /* 0x0001140000040ab9 */ /* 0x000fe20000000800 */
[C---:B------:R-:W-:Y:S02]  /*3640*/  ISETP.GT.AND P1, PT, R2.reuse, 0x21, P1 ;  /* 0x000000210200780c */ /* 0x040fe40000f24270 */
[----:B------:R-:W-:Y:S02]  /*3650*/  ISETP.GT.AND P2, PT, R2, 0x28, P2 ;  /* 0x000000280200780c */ /* 0x000fe40001744270 */
[----:B------:R-:W-:Y:S02]  /*3660*/  FSEL R42, R42, -INF , !P3 ;  /* 0xff8000002a2a7808 */ /* 0x000fe40005800000 */
[C---:B------:R-:W-:Y:S02]  /*3670*/  ISETP.LT.OR P1, PT, R0.reuse, 0x22, P1 ;  /* 0x000000220000780c */ /* 0x040fe40000f21670 */
[----:B------:R-:W-:-:S02]  /*3680*/  ISETP.LT.OR P2, PT, R0, 0x29, P2 ;  /* 0x000000290000780c */ /* 0x000fc40001741670 */
[----:B------:R-:W-:Y:S02]  /*3690*/  PLOP3.LUT P3, PT, PT, PT, UP3, 0x40, 0x0 ;  /* 0x000000000000781c */ /* 0x000fe40003f6e838 */
[----:B------:R-:W-:Y:S02]  /*36a0*/  FSEL R43, R43, -INF , !P1 ;  /* 0xff8000002b2b7808 */ /* 0x000fe40004800000 */
[----:B------:R-:W-:Y:S02]  /*36b0*/  FSEL R46, R46, -INF , !P2 ;  /* 0xff8000002e2e7808 */ /* 0x000fe40005000000 */
[----:B------:R-:W-:Y:S02]  /*36c0*/  PLOP3.LUT P1, PT, PT, PT, UP4, 0x40, 0x0 ;  /* 0x000000000000781c */ /* 0x000fe40003f2e848 */
[----:B------:R-:W-:Y:S02]  /*36d0*/  ISETP.GT.AND P3, PT, R2, 0x30, P3 ;  /* 0x000000300200780c */ /* 0x000fe40001f64270 */
[----:B0-----:R-:W-:-:S02]  /*36e0*/  FMNMX.FTZ R4, R14, R15, !PT ;  /* 0x0000000f0e047209 */ /* 0x001fc40007810000 */
[----:B------:R-:W-:Y:S02]  /*36f0*/  FMNMX.FTZ R14, R30, R3, !PT ;  /* 0x000000031e0e7209 */ /* 0x000fe40007810000 */
[C---:B------:R-:W-:Y:S01]  /*3700*/  FSETP.NEU.FTZ.AND P0, PT, R4.reuse, -INF , PT ;  /* 0xff8000000400780b */ /* 0x040fe20003f1d000 */
[----:B------:R-:W-:Y:S01]  /*3710*/  FMUL.FTZ R15, R4, UR5 ;  /* 0x00000005040f7c20 */ /* 0x000fe20008410000 */
[----:B------:R-:W-:Y:S02]  /*3720*/  ISETP.GT.AND P1, PT, R2, 0x31, P1 ;  /* 0x000000310200780c */ /* 0x000fe40000f24270 */
[C---:B------:R-:W-:Y:S02]  /*3730*/  ISETP.LT.OR P3, PT, R0.reuse, 0x31, P3 ;  /* 0x000000310000780c */ /* 0x040fe40001f61670 */
[----:B------:R-:W-:Y:S02]  /*3740*/  FSEL R15, R15, RZ, P0 ;  /* 0x000000ff0f0f7208 */ /* 0x000fe40000000000 */
[----:B------:R-:W-:Y:S01]  /*3750*/  PLOP3.LUT P0, PT, PT, PT, UP5, 0x40, 0x0 ;  /* 0x000000000000781c */ /* 0x000fe20003f0e858 */
[----:B------:R-:W-:Y:S01]  /*3760*/  UISETP.NE.AND UP5, UPT, UR6, URZ, UPT ;  /* 0x0000003f0600728c */ /* 0x000fe2000bfa5270 */
[----:B------:R-:W-:Y:S01]  /*3770*/  ISETP.LT.OR P1, PT, R0, 0x32, P1 ;  /* 0x000000320000780c */ /* 0x000fe20000f21670 */
[--C-:B------:R-:W-:Y:S01]  /*3780*/  FFMA.FTZ R21, R60, UR5, -R15.reuse ;  /* 0x000000053c157c23 */ /* 0x100fe2000801080f */
[----:B------:R-:W-:Y:S01]  /*3790*/  ISETP.GT.AND P0, PT, R2, 0x9, P0 ;  /* 0x000000090200780c */ /* 0x000fe20000704270 */
[--C-:B------:R-:W-:Y:S01]  /*37a0*/  FFMA.FTZ R23, R62, UR5, -R15.reuse ;  /* 0x000000053e177c23 */ /* 0x100fe2000801080f */
[----:B------:R-:W-:Y:S01]  /*37b0*/  FSEL R50, R50, -INF , !P3 ;  /* 0xff80000032327808 */ /* 0x000fe20005800000 */
[--C-:B------:R-:W-:Y:S01]  /*37c0*/  FFMA.FTZ R25, R64, UR5, -R15.reuse ;  /* 0x0000000540197c23 */ /* 0x100fe2000801080f */
[----:B------:R-:W-:Y:S01]  /*37d0*/  ISETP.LT.OR P0, PT, R0, 0xa, P0 ;  /* 0x0000000a0000780c */ /* 0x000fe20000701670 */
[----:B------:R-:W-:Y:S01]  /*37e0*/  MUFU.EX2 R21, R21 ;  /* 0x0000001500157308 */ /* 0x000fe20000000800 */
[----:B------:R-:W-:Y:S01]  /*37f0*/  FSEL R51, R51, -INF , !P1 ;  /* 0xff80000033337808 */ /* 0x000fe20004800000 */
[--C-:B------:R-:W-:Y:S01]  /*3800*/  FFMA.FTZ R29, R66, UR5, -R15.reuse ;  /* 0x00000005421d7c23 */ /* 0x100fe2000801080f */
[----:B------:R-:W-:Y:S01]  /*3810*/  FSEL R31, R31, -INF , !P0 ;  /* 0xff8000001f1f7808 */ /* 0x000fe20004000000 */
[--C-:B------:R-:W-:Y:S01]  /*3820*/  FFMA.FTZ R37, R70, UR5, -R15.reuse ;  /* 0x0000000546257c23 */ /* 0x100fe2000801080f */
[----:B------:R-:W-:Y:S01]  /*3830*/  PLOP3.LUT P0, PT, PT, PT, UP5, 0x40, 0x0 ;  /* 0x000000000000781c */ /* 0x000fe20003f0e858 */
[----:B------:R-:W-:Y:S01]  /*3840*/  UISETP.NE.AND UP5, UPT, UR26, URZ, UPT ;  /* 0x0000003f1a00728c */ /* 0x000fe2000bfa5270 */
[----:B------:R-:W-:Y:S01]  /*3850*/  FMNMX.FTZ R3, R31, R14, !PT ;  /* 0x0000000e1f037209 */ /* 0x000fe20007810000 */
[----:B------:R-:W-:Y:S01]  /*3860*/  MUFU.EX2 R23, R23 ;  /* 0x0000001700177308 */ /* 0x000fe20000000800 */
[----:B------:R-:W-:Y:S01]  /*3870*/  ISETP.GT.AND P0, PT, R2, 0x19, P0 ;  /* 0x000000190200780c */ /* 0x000fe20000704270 */
[----:B------:R-:W-:Y:S01]  /*3880*/  FFMA.FTZ R41, R58, UR5, -R15 ;  /* 0x000000053a297c23 */ /* 0x000fe2000801080f */
[----:B------:R-:W-:Y:S01]  /*3890*/  FMNMX.FTZ R14, R34, R3, !PT ;  /* 0x00000003220e7209 */ /* 0x000fe20007810000 */
[----:B------:R-:W-:Y:S01]  /*38a0*/  @UP0 ULDC UR6, c[0x0][0x44c] ;  /* 0x0001130000060ab9 */ /* 0x000fe20000000800 */
[----:B------:R-:W-:Y:S01]  /*38b0*/  ISETP.LT.OR P0, PT, R0, 0x1a, P0 ;  /* 0x0000001a0000780c */ /* 0x000fe20000701670 */
[----:B------:R-:W-:Y:S01]  /*38c0*/  UIMAD.WIDE.U32 UR6, UR38, UR6, URZ ;  /* 0x00000006260672a5 */ /* 0x000fe2000f8e003f */
[----:B------:R-:W-:Y:S01]  /*38d0*/  FMNMX.FTZ R3, R35, R14, !PT ;  /* 0x0000000e23037209 */ /* 0x000fe20007810000 */
[----:B------:R-:W-:Y:S01]  /*38e0*/  MUFU.EX2 R25, R25 ;  /* 0x0000001900197308 */ /* 0x000fe20000000800 */
[----:B------:R-:W-:Y:S01]  /*38f0*/  FSEL R39, R39, -INF , !P0 ;  /* 0xff80000027277808 */ /* 0x000fe20004000000 */
[----:B------:R-:W-:Y:S01]  /*3900*/  @UP0 USHF.R.U32.HI UR38, URZ, UR4, UR7 ;  /* 0x000000043f260299 */ /* 0x000fe20008011607 */
[----:B------:R-:W-:Y:S01]  /*3910*/  PLOP3.LUT P0, PT, PT, PT, UP2, 0x40, 0x0 ;  /* 0x000000000000781c */ /* 0x000fe20003f0e828 */
[----:B------:R-:W-:Y:S01]  /*3920*/  UIADD3 UR6, UR39, -0x2, URZ ;  /* 0xfffffffe27067890 */ /* 0x000fe2000fffe03f */
[----:B------:R-:W-:Y:S01]  /*3930*/  FMNMX.FTZ R14, R38, R3, !PT ;  /* 0x00000003260e7209 */ /* 0x000fe20007810000 */
[----:B------:R-:W-:Y:S01]  /*3940*/  UIADD3 UR38, UR42, UR38, URZ ;  /* 0x000000262a267290 */ /* 0x000fe2000fffe03f */
[----:B------:R-:W-:Y:S01]  /*3950*/  ISETP.GT.AND P0, PT, R2, 0x29, P0 ;  /* 0x000000290200780c */ /* 0x000fe20000704270 */
[----:B------:R-:W-:Y:S01]  /*3960*/  MUFU.EX2 R29, R29 ;  /* 0x0000001d001d7308 */ /* 0x000fe20000000800 */
[----:B------:R-:W-:-:S02]  /*3970*/  FMNMX.FTZ R3, R39, R14, !PT ;  /* 0x0000000e27037209 */ /* 0x000fc40007810000 */
[----:B------:R-:W-:Y:S01]  /*3980*/  ISETP.LT.OR P0, PT, R0, 0x2a, P0 ;  /* 0x0000002a0000780c */ /* 0x000fe20000701670 */
[----:B------:R-:W-:Y:S01]  /*3990*/  VIADD R56, R56, UR38 ;  /* 0x0000002638387c36 */ /* 0x000fe20008000000 */
[----:B------:R-:W-:Y:S02]  /*39a0*/  FMNMX.FTZ R14, R42, R3, !PT ;  /* 0x000000032a0e7209 */ /* 0x000fe40007810000 */
[----:B------:R-:W-:Y:S01]  /*39b0*/  FSEL R47, R47, -INF , !P0 ;  /* 0xff8000002f2f7808 */ /* 0x000fe20004000000 */
[----:B------:R-:W-:Y:S01]  /*39c0*/  MUFU.EX2 R37, R37 ;  /* 0x0000002500257308 */ /* 0x000fe20000000800 */
[----:B------:R-:W-:Y:S02]  /*39d0*/  PLOP3.LUT P2, PT, PT, PT, UP5, 0x40, 0x0 ;  /* 0x000000000000781c */ /* 0x000fe40003f4e858 */
[----:B------:R-:W-:Y:S02]  /*39e0*/  PLOP3.LUT P0, PT, PT, PT, UP6, 0x40, 0x0 ;  /* 0x000000000000781c */ /* 0x000fe40003f0e868 */
[----:B------:R-:W-:Y:S01]  /*39f0*/  FMNMX.FTZ R3, R43, R14, !PT ;  /* 0x0000000e2b037209 */ /* 0x000fe20007810000 */
[--C-:B------:R-:W-:Y:S01]  /*3a00*/  FFMA.FTZ R14, R24, UR5, -R15.reuse ;  /* 0x00000005180e7c23 */ /* 0x100fe2000801080f */
[----:B------:R-:W-:Y:S01]  /*3a10*/  ISETP.GT.AND P2, PT, R2, 0x38, P2 ;  /* 0x000000380200780c */ /* 0x000fe20001744270 */
[--C-:B------:R-:W-:Y:S01]  /*3a20*/  FFMA.FTZ R24, R32, UR5, -R15.reuse ;  /* 0x0000000520187c23 */ /* 0x100fe2000801080f */
[----:B------:R-:W-:Y:S01]  /*3a30*/  ISETP.GT.AND P0, PT, R2, 0x39, P0 ;  /* 0x000000390200780c */ /* 0x000fe20000704270 */
[--C-:B------:R-:W-:Y:S01]  /*3a40*/  FFMA.FTZ R32, R40, UR5, -R15.reuse ;  /* 0x0000000528207c23 */ /* 0x100fe2000801080f */
[----:B------:R-:W-:Y:S01]  /*3a50*/  FMNMX.FTZ R2, R46, R3, !PT ;  /* 0x000000032e027209 */ /* 0x000fe20007810000 */
[----:B------:R-:W0:Y:S01]  /*3a60*/  MUFU.EX2 R14, R14 ;  /* 0x0000000e000e7308 */ /* 0x000e220000000800 */
[----:B------:R-:W-:Y:S01]  /*3a70*/  ISETP.LT.OR P2, PT, R0, 0x39, P2 ;  /* 0x000000390000780c */ /* 0x000fe20001741670 */
[----:B------:R-:W-:Y:S01]  /*3a80*/  FFMA.FTZ R40, R48, UR5, -R15 ;  /* 0x0000000530287c23 */ /* 0x000fe2000801080f */
[----:B------:R-:W-:-:S02]  /*3a90*/  FMNMX.FTZ R3, R47, R2, !PT ;  /* 0x000000022f037209 */ /* 0x000fc40007810000 */
[----:B------:R-:W-:Y:S02]  /*3aa0*/  ISETP.LT.OR P0, PT, R0, 0x3a, P0 ;  /* 0x0000003a0000780c */ /* 0x000fe40000701670 */
[----:B------:R-:W-:Y:S01]  /*3ab0*/  FMNMX.FTZ R2, R50, R3, !PT ;  /* 0x0000000332027209 */ /* 0x000fe20007810000 */
[----:B------:R-:W1:Y:S01]  /*3ac0*/  MUFU.EX2 R24, R24 ;  /* 0x0000001800187308 */ /* 0x000e620000000800 */
[----:B------:R-:W-:Y:S02]  /*3ad0*/  FSEL R54, R54, -INF , !P2 ;  /* 0xff80000036367808 */ /* 0x000fe40005000000 */
[----:B------:R-:W-:Y:S01]  /*3ae0*/  FMNMX.FTZ R3, R51, R2, !PT ;  /* 0x0000000233037209 */ /* 0x000fe20007810000 */
[--C-:B------:R-:W-:Y:S01]  /*3af0*/  FFMA.FTZ R2, R28, UR5, -R15.reuse ;  /* 0x000000051c027c23 */ /* 0x100fe2000801080f */
[----:B------:R-:W-:Y:S01]  /*3b00*/  FSEL R55, R55, -INF , !P0 ;  /* 0xff80000037377808 */ /* 0x000fe20004000000 */
[--C-:B------:R-:W-:Y:S01]  /*3b10*/  FFMA.FTZ R28, R36, UR5, -R15.reuse ;  /* 0x00000005241c7c23 */ /* 0x100fe2000801080f */
[----:B------:R-:W-:Y:S01]  /*3b20*/  FMNMX.FTZ R0, R54, R3, !PT ;  /* 0x0000000336007209 */ /* 0x000fe20007810000 */
[----:B------:R-:W-:Y:S01]  /*3b30*/  MUFU.EX2 R198, R2 ;  /* 0x0000000200c67308 */ /* 0x000fe20000000800 */
[----:B------:R-:W-:Y:S01]  /*3b40*/  FFMA.FTZ R36, R44, UR5, -R15 ;  /* 0x000000052c247c23 */ /* 0x000fe2000801080f */
[----:B0-----:R-:W-:-:S02]  /*3b50*/  F2FP.F16.F32.PACK_AB R196, R21, R14 ;  /* 0x0000000e15c4723e */ /* 0x001fc400000000ff */
[----:B------:R-:W-:-:S04]  /*3b60*/  FMNMX.FTZ R0, R55, R0, !PT ;  /* 0x0000000037007209 */ /* 0x000fc80007810000 */
[----:B------:R-:W0:Y:S01]  /*3b70*/  MUFU.EX2 R28, R28 ;  /* 0x0000001c001c7308 */ /* 0x000e220000000800 */
[----:B------:R-:W2:Y:S01]  /*3b80*/  SHFL.BFLY PT, R3, R0, 0x2, 0x1f ;  /* 0x0c401f0000037f89 */ /* 0x000ea200000e0000 */
[----:B-1----:R-:W-:-:S06]  /*3b90*/  F2FP.F16.F32.PACK_AB R192, R25, R24 ;  /* 0x0000001819c0723e */ /* 0x002fcc00000000ff */
[----:B------:R-:W-:Y:S08]  /*3ba0*/  MUFU.EX2 R32, R32 ;  /* 0x0000002000207308 */ /* 0x000ff00000000800 */
[----:B------:R-:W1:Y:S01]  /*3bb0*/  MUFU.EX2 R36, R36 ;  /* 0x0000002400247308 */ /* 0x000e620000000800 */
[----:B0-----:R-:W-:-:S07]  /*3bc0*/  F2FP.F16.F32.PACK_AB R194, R29, R28 ;  /* 0x0000001c1dc2723e */ /* 0x001fce00000000ff */
[----:B------:R-:W-:Y:S01]  /*3bd0*/  MUFU.EX2 R40, R40 ;  /* 0x0000002800287308 */ /* 0x000fe20000000800 */
[----:B--2---:R-:W-:Y:S01]  /*3be0*/  FMNMX.FTZ R2, R0, R3, !PT ;  /* 0x0000000300027209 */ /* 0x004fe20007810000 */
[----:B------:R-:W-:-:S04]  /*3bf0*/  FFMA.FTZ R0, R68, UR5, -R15 ;  /* 0x0000000544007c23 */ /* 0x000fc8000801080f */
[----:B------:R-:W0:Y:S02]  /*3c00*/  SHFL.BFLY PT, R3, R2, 0x1, 0x1f ;  /* 0x0c201f0002037f89 */ /* 0x000e2400000e0000 */
[----:B------:R-:W2:Y:S01]  /*3c10*/  MUFU.EX2 R33, R0 ;  /* 0x0000000000217308 */ /* 0x000ea20000000800 */
[----:B-1----:R-:W-:-:S07]  /*3c20*/  F2FP.F16.F32.PACK_AB R190, R37, R36 ;  /* 0x0000002425be723e */ /* 0x002fce00000000ff */
[----:B------:R-:W1:Y:S01]  /*3c30*/  MUFU.EX2 R41, R41 ;  /* 0x0000002900297308 */ /* 0x000e620000000800 */
[----:B--2---:R-:W-:Y:S02]  /*3c40*/  F2FP.F16.F32.PACK_AB R188, R33, R32 ;  /* 0x0000002021bc723e */ /* 0x004fe400000000ff */
[----:B0-----:R-:W-:Y:S01]  /*3c50*/  FMNMX.FTZ R3, R2, R3, !PT ;  /* 0x0000000302037209 */ /* 0x001fe20007810000 */
[--C-:B------:R-:W-:Y:S01]  /*3c60*/  FFMA.FTZ R2, R52, UR5, -R15.reuse ;  /* 0x0000000534027c23 */ /* 0x100fe2000801080f */
[----:B------:R-:W-:Y:S01]  /*3c70*/  FFMA.FTZ R15, R72, UR5, -R15 ;  /* 0x00000005480f7c23 */ /* 0x000fe2000801080f */
[----:B-1----:R-:W-:Y:S02]  /*3c80*/  F2FP.F16.F32.PACK_AB R184, R41, R40 ;  /* 0x0000002829b8723e */ /* 0x002fe400000000ff */
[C---:B------:R-:W-:Y:S01]  /*3c90*/  FMUL.FTZ R0, R3.reuse, UR5 ;  /* 0x0000000503007c20 */ /* 0x040fe20008410000 */
[----:B------:R-:W-:Y:S01]  /*3ca0*/  FSETP.NEU.FTZ.AND P0, PT, R3, -INF , PT ;  /* 0xff8000000300780b */ /* 0x000fe20003f1d000 */
[----:B------:R0:W-:Y:S03]  /*3cb0*/  MUFU.EX2 R45, R15 ;  /* 0x0000000f002d7308 */ /* 0x0001e60000000800 */
[----:B------:R-:W-:-:S05]  /*3cc0*/  FSEL R0, R0, RZ, P0 ;  /* 0x000000ff00007208 */ /* 0x000fca0000000000 */
[--C-:B------:R-:W-:Y:S01]  /*3cd0*/  FFMA.FTZ R26, R26, UR5, -R0.reuse ;  /* 0x000000051a1a7c23 */ /* 0x100fe20008010800 */
[--C-:B------:R-:W-:Y:S01]  /*3ce0*/  FFMA.FTZ R27, R27, UR5, -R0.reuse ;  /* 0x000000051b1b7c23 */ /* 0x100fe20008010800 */
[--C-:B------:R-:W-:Y:S01]  /*3cf0*/  FFMA.FTZ R30, R30, UR5, -R0.reuse ;  /* 0x000000051e1e7c23 */ /* 0x100fe20008010800 */
[--C-:B------:R-:W-:Y:S01]  /*3d00*/  FFMA.FTZ R31, R31, UR5, -R0.reuse ;  /* 0x000000051f1f7c23 */ /* 0x100fe20008010800 */
[----:B0-----:R-:W-:Y:S01]  /*3d10*/  FADD.FTZ R15, R14, R21 ;  /* 0x000000150e0f7221 */ /* 0x001fe20000010000 */
[--C-:B------:R-:W-:Y:S01]  /*3d20*/  FFMA.FTZ R34, R34, UR5, -R0.reuse ;  /* 0x0000000522227c23 */ /* 0x100fe20008010800 */
[----:B------:R-:W-:Y:S01]  /*3d30*/  MUFU.EX2 R26, R26 ;  /* 0x0000001a001a7308 */ /* 0x000fe20000000800 */
[--C-:B------:R-:W-:Y:S01]  /*3d40*/  FFMA.FTZ R35, R35, UR5, -R0.reuse ;  /* 0x0000000523237c23 */ /* 0x100fe20008010800 */
[----:B------:R-:W-:Y:S01]  /*3d50*/  FADD.FTZ R44, R198, R15 ;  /* 0x0000000fc62c7221 */ /* 0x000fe20000010000 */
[--C-:B------:R-:W-:Y:S01]  /*3d60*/  FFMA.FTZ R38, R38, UR5, -R0.reuse ;  /* 0x0000000526267c23 */ /* 0x100fe20008010800 */
[--C-:B------:R-:W-:Y:S01]  /*3d70*/  FFMA.FTZ R39, R39, UR5, -R0.reuse ;  /* 0x0000000527277c23 */ /* 0x100fe20008010800 */
[----:B------:R-:W-:Y:S01]  /*3d80*/  FFMA.FTZ R42, R42, UR5, -R0 ;  /* 0x000000052a2a7c23 */ /* 0x000fe20008010800 */
[----:B------:R-:W-:Y:S01]  /*3d90*/  FADD.FTZ R15, R23, R44 ;  /* 0x0000002c170f7221 */ /* 0x000fe20000010000 */
[--C-:B------:R-:W-:Y:S01]  /*3da0*/  FFMA.FTZ R43, R43, UR5, -R0.reuse ;  /* 0x000000052b2b7c23 */ /* 0x100fe20008010800 */
[----:B------:R-:W0:Y:S01]  /*3db0*/  MUFU.EX2 R27, R27 ;  /* 0x0000001b001b7308 */ /* 0x000e220000000800 */
[--C-:B------:R-:W-:Y:S01]  /*3dc0*/  FFMA.FTZ R46, R46, UR5, -R0.reuse ;  /* 0x000000052e2e7c23 */ /* 0x100fe20008010800 */
[----:B------:R-:W-:Y:S01]  /*3dd0*/  FADD.FTZ R44, R24, R15 ;  /* 0x0000000f182c7221 */ /* 0x000fe20000010000 */
[--C-:B------:R-:W-:Y:S01]  /*3de0*/  FFMA.FTZ R47, R47, UR5, -R0.reuse ;  /* 0x000000052f2f7c23 */ /* 0x100fe20008010800 */
[--C-:B------:R-:W-:Y:S01]  /*3df0*/  FFMA.FTZ R50, R50, UR5, -R0.reuse ;  /* 0x0000000532327c23 */ /* 0x100fe20008010800 */
[----:B------:R-:W-:Y:S01]  /*3e00*/  FFMA.FTZ R51, R51, UR5, -R0 ;  /* 0x0000000533337c23 */ /* 0x000fe20008010800 */
[----:B------:R-:W-:Y:S01]  /*3e10*/  FADD.FTZ R49, R25, R44 ;  /* 0x0000002c19317221 */ /* 0x000fe20000010000 */
[--C-:B------:R-:W-:Y:S01]  /*3e20*/  FFMA.FTZ R54, R54, UR5, -R0.reuse ;  /* 0x0000000536367c23 */ /* 0x100fe20008010800 */
[----:B------:R-:W1:Y:S01]  /*3e30*/  MUFU.EX2 R30, R30 ;  /* 0x0000001e001e7308 */ /* 0x000e620000000800 */
[----:B------:R-:W-:Y:S01]  /*3e40*/  FFMA.FTZ R0, R55, UR5, -R0 ;  /* 0x0000000537007c23 */ /* 0x000fe20008010800 */
[----:B------:R-:W-:Y:S01]  /*3e50*/  FADD.FTZ R48, R28, R49 ;  /* 0x000000311c307221 */ /* 0x000fe20000010000 */
[----:B------:R-:W-:-:S03]  /*3e60*/  F2FP.F16.F32.PACK_AB R198, R23, R198 ;  /* 0x000000c617c6723e */ /* 0x000fc600000000ff */
[----:B------:R-:W-:Y:S02]  /*3e70*/  FADD.FTZ R49, R29, R48 ;  /* 0x000000301d317221 */ /* 0x000fe40000010000 */
[----:B------:R-:W2:Y:S01]  /*3e80*/  MUFU.EX2 R31, R31 ;  /* 0x0000001f001f7308 */ /* 0x000ea20000000800 */
[----:B0-----:R-:W-:Y:S01]  /*3e90*/  FADD.FTZ R15, R26, R27 ;  /* 0x0000001b1a0f7221 */ /* 0x001fe20000010000 */
[----:B------:R-:W-:Y:S01]  /*3ea0*/  FADD.FTZ R48, R32, R49 ;  /* 0x0000003120307221 */ /* 0x000fe20000010000 */
[----:B------:R-:W-:-:S03]  /*3eb0*/  F2FP.F16.F32.PACK_AB R197, R27, R26 ;  /* 0x0000001a1bc5723e */ /* 0x000fc600000000ff */
[----:B------:R-:W-:Y:S02]  /*3ec0*/  FADD.FTZ R49, R33, R48 ;  /* 0x0000003021317221 */ /* 0x000fe40000010000 */
        /* <DEDUP_REMOVED lines=9> */
[----:B------:R-:W-:Y:S01]  /*3f60*/  FADD.FTZ R44, R36, R49 ;  /* 0x00000031242c7221 */ /* 0x000fe20000010000 */
[----:B------:R-:W-:-:S03]  /*3f70*/  F2FP.F16.F32.PACK_AB R193, R35, R34 ;  /* 0x0000002223c1723e */ /* 0x000fc600000000ff */
[----:B------:R-:W-:Y:S02]  /*3f80*/  FADD.FTZ R21, R37, R44 ;  /* 0x0000002c25157221 */ /* 0x000fe40000010000 */
[----:B------:R-:W1:Y:S01]  /*3f90*/  MUFU.EX2 R42, R42 ;  /* 0x0000002a002a7308 */ /* 0x000e620000000800 */
[----:B--2---:R-:W-:Y:S01]  /*3fa0*/  FADD.FTZ R14, R38, R15 ;  /* 0x0000000f260e7221 */ /* 0x004fe20000010000 */
[----:B------:R-:W-:-:S04]  /*3fb0*/  FADD.FTZ R24, R40, R21 ;  /* 0x0000001528187221 */ /* 0x000fc80000010000 */
[----:B------:R-:W-:Y:S02]  /*3fc0*/  FADD.FTZ R21, R41, R24 ;  /* 0x0000001829157221 */ /* 0x000fe40000010000 */
        /* <DEDUP_REMOVED lines=11> */
[----:B-1----:R-:W-:Y:S01]  /*4080*/  FADD.FTZ R24, R2, R21 ;  /* 0x0000001502187221 */ /* 0x002fe20000010000 */
[----:B------:R-:W-:-:S03]  /*4090*/  F2FP.F16.F32.PACK_AB R186, R45, R2 ;  /* 0x000000022dba723e */ /* 0x000fc600000000ff */
[----:B------:R-:W-:-:S03]  /*40a0*/  FADD.FTZ R15, R45, R24 ;  /* 0x000000182d0f7221 */ /* 0x000fc60000010000 */
[----:B------:R-:W1:Y:S01]  /*40b0*/  MUFU.EX2 R51, R51 ;  /* 0x0000003300337308 */ /* 0x000e620000000800 */
[C---:B--2---:R-:W-:Y:S01]  /*40c0*/  FADD.FTZ R21, R47.reuse, R14 ;  /* 0x0000000e2f157221 */ /* 0x044fe20000010000 */
[----:B------:R-:W-:-:S06]  /*40d0*/  F2FP.F16.F32.PACK_AB R191, R47, R46 ;  /* 0x0000002e2fbf723e */ /* 0x000fcc00000000ff */
[----:B------:R-:W2:Y:S01]  /*40e0*/  MUFU.EX2 R54, R54 ;  /* 0x0000003600367308 */ /* 0x000ea20000000800 */
[----:B0-----:R-:W-:-:S07]  /*40f0*/  FADD.FTZ R2, R50, R21 ;  /* 0x0000001532027221 */ /* 0x001fce0000010000 */
[----:B------:R-:W0:Y:S01]  /*4100*/  MUFU.EX2 R187, R0 ;  /* 0x0000000000bb7308 */ /* 0x000e220000000800 */
[C---:B-1----:R-:W-:Y:S01]  /*4110*/  FADD.FTZ R21, R51.reuse, R2 ;  /* 0x0000000233157221 */ /* 0x042fe20000010000 */
[----:B------:R-:W-:-:S03]  /*4120*/  F2FP.F16.F32.PACK_AB R185, R51, R50 ;  /* 0x0000003233b9723e */ /* 0x000fc600000000ff */
[----:B--2---:R-:W-:-:S04]  /*4130*/  FADD.FTZ R14, R54, R21 ;  /* 0x00000015360e7221 */ /* 0x004fc80000010000 */
[C---:B0-----:R-:W-:Y:S01]  /*4140*/  FADD.FTZ R14, R187.reuse, R14 ;  /* 0x0000000ebb0e7221 */ /* 0x041fe20000010000 */
[----:B------:R-:W-:Y:S01]  /*4150*/  F2FP.F16.F32.PACK_AB R187, R187, R54 ;  /* 0x00000036bbbb723e */ /* 0x000fe200000000ff */
[----:B------:R-:W-:Y:S06]  /*4160*/  @!P6 BRA `(.L_x_988) ;  /* 0x000000000044e947 */ /* 0x000fec0003800000 */
[----:B------:R-:W-:Y:S01]  /*4170*/  ISETP.LT.AND P0, PT, RZ, UR38, PT ;  /* 0x00000026ff007c0c */ /* 0x000fe2000bf01270 */
[----:B------:R-:W-:-:S06]  /*4180*/  UIADD3 UR4, UR38, -0x1, URZ ;  /* 0xffffffff26047890 */ /* 0x000fcc000fffe03f */
[----:B------:R-:W-:-:S06]  /*4190*/  IMAD.U32 R0, RZ, RZ, UR4 ;  /* 0x00000004ff007e24 */ /* 0x000fcc000f8e00ff */
[----:B------:R-:W-:Y:S05]  /*41a0*/  @P0 BRA `(.L_x_989) ;  /* 0x00000000001c0947 */ /* 0x000fea0003800000 */
[----:B------:R-:W-:Y:S01]  /*41b0*/  ISETP.NE.AND P0, PT, R57, 0x1, PT ;  /* 0x000000013900780c */ /* 0x000fe20003f05270 */
[----:B------:R-:W-:-:S12]  /*41c0*/  IMAD R21, RZ, RZ, -UR38 ;  /* 0x80000026ff157e24 */ /* 0x000fd8000f8e02ff */
[----:B------:R-:W0:Y:S02]  /*41d0*/  @P0 LDC.64 R24, c[0x0][0x9e8] ;  /* 0x00027a00ff180b82 */ /* 0x000e240000000a00 */
[----:B0-----:R-:W-:-:S05]  /*41e0*/  @P0 IMAD.HI.U32 R0, R21, R24, RZ ;  /* 0x0000001815000227 */ /* 0x001fca00078e00ff */
[----:B------:R-:W-:-:S04]  /*41f0*/  @P0 SHF.R.U32.HI R21, RZ, R25, R0 ;  /* 0x00000019ff150219 */ /* 0x000fc80000011600 */
[----:B------:R-:W-:Y:S01]  /*4200*/  LOP3.LUT R0, RZ, R21, RZ, 0x33, !PT ;  /* 0x00000015ff007212 */ /* 0x000fe200078e33ff */
[----:B------:R-:W-:Y:S06]  /*4210*/  BRA `(.L_x_990) ;  /* 0x0000000000107947 */ /* 0x000fec0003800000 */
.L_x_989:
[----:B------:R-:W-:-:S13]  /*4220*/  ISETP.NE.AND P0, PT, R57, 0x1, PT ;  /* 0x000000013900780c */ /* 0x000fda0003f05270 */
[----:B------:R-:W0:Y:S02]  /*4230*/  @P0 LDC.64 R24, c[0x0][0x9e8] ;  /* 0x00027a00ff180b82 */ /* 0x000e240000000a00 */
[----:B0-----:R-:W-:-:S05]  /*4240*/  @P0 IMAD.HI.U32 R2, R0, R24, RZ ;  /* 0x0000001800020227 */ /* 0x001fca00078e00ff */
[----:B------:R-:W-:-:S07]  /*4250*/  @P0 SHF.R.U32.HI R0, RZ, R25, R2 ;  /* 0x00000019ff000219 */ /* 0x000fce0000011602 */
.L_x_990:
[----:B------:R-:W-:-:S05]  /*4260*/  IMAD R57, R0, R57, R57 ;  /* 0x0000003900397224 */ /* 0x000fca00078e0239 */
[----:B------:R-:W-:-:S07]  /*4270*/  VIMNMX R56, R56, R57, PT ;  /* 0x0000003938387248 */ /* 0x000fce0003fe0100 */
.L_x_988:
[----:B------:R-:W-:Y:S01]  /*4280*/  R2UR UR4, R22 ;  /* 0x00000000160472ca */ /* 0x000fe200000e0000 */
[----:B------:R-:W-:Y:S01]  /*4290*/  UMOV UR61, URZ ;  /* 0x0000003f003d7c82 */ /* 0x000fe20008000000 */
[----:B------:R-:W-:Y:S01]  /*42a0*/  SHF.R.S32.HI R21, RZ, 0x1f, R56 ;  /* 0x0000001fff157819 */ /* 0x000fe20000011438 */
[----:B------:R-:W-:Y:S01]  /*42b0*/  IMAD.MOV.U32 R0, RZ, RZ, 0x3f800000 ;  /* 0x3f800000ff007424 */ /* 0x000fe200078e00ff */
[----:B------:R-:W-:Y:S01]  /*42c0*/  CS2R R150, SRZ ;  /* 0x0000000000967805 */ /* 0x000fe2000001ff00 */
[----:B------:R-:W-:Y:S01]  /*42d0*/  IMAD.MOV.U32 R2, RZ, RZ, 0x3f800000 ;  /* 0x3f800000ff027424 */ /* 0x000fe200078e00ff */
[----:B------:R-:W-:Y:S02]  /*42e0*/  LEA.HI R21, R21, R56, RZ, 0x6 ;  /* 0x0000003815157211 */ /* 0x000fe400078f30ff */
[----:B------:R-:W-:Y:S02]  /*42f0*/  CS2R R148, SRZ ;  /* 0x0000000000947805 */ /* 0x000fe4000001ff00 */
[----:B------:R-:W-:-:S02]  /*4300*/  CS2R R146, SRZ ;  /* 0x0000000000927805 */ /* 0x000fc4000001ff00 */
[----:B------:R-:W-:Y:S02]  /*4310*/  CS2R R144, SRZ ;  /* 0x0000000000907805 */ /* 0x000fe4000001ff00 */
[----:B------:R-:W-:Y:S02]  /*4320*/  SHF.R.S32.HI R21, RZ, 0x6, R21 ;  /* 0x00000006ff157819 */ /* 0x000fe40000011415 */
[----:B------:R-:W-:Y:S02]  /*4330*/  CS2R R142, SRZ ;  /* 0x00000000008e7805 */ /* 0x000fe4000001ff00 */
[----:B------:R-:W-:Y:S02]  /*4340*/  CS2R R140, SRZ ;  /* 0x00000000008c7805 */ /* 0x000fe4000001ff00 */
[----:B------:R-:W-:Y:S02]  /*4350*/  CS2R R138, SRZ ;  /* 0x00000000008a7805 */ /* 0x000fe4000001ff00 */
[----:B------:R-:W-:Y:S01]  /*4360*/  VIMNMX R21, R21, UR4, !PT ;  /* 0x0000000415157c48 */ /* 0x000fe2000ffe0100 */
[----:B------:R-:W-:Y:S01]  /*4370*/  UMOV UR4, URZ ;  /* 0x0000003f00047c82 */ /* 0x000fe20008000000 */
[----:B------:R-:W-:-:S02]  /*4380*/  CS2R R136, SRZ ;  /* 0x0000000000887805 */ /* 0x000fc4000001ff00 */
[----:B------:R-:W-:Y:S02]  /*4390*/  CS2R R134, SRZ ;  /* 0x0000000000867805 */ /* 0x000fe4000001ff00 */
[----:B------:R-:W-:Y:S02]  /*43a0*/  ISETP.LE.AND P0, PT, R21, UR6, PT ;  /* 0x0000000615007c0c */ /* 0x000fe4000bf03270 */
        /* <DEDUP_REMOVED lines=56> */
[----:B------:R-:W-:Y:S01]  /*4730*/  UMOV UR4, URZ ;  /* 0x0000003f00047c82 */ /* 0x000fe20008000000 */
[----:B------:R-:W-:Y:S01]  /*4740*/  IMAD.MOV.U32 R2, RZ, RZ, 0x3f800000 ;  /* 0x3f800000ff027424 */ /* 0x000fe200078e00ff */
[----:B------:R-:W-:Y:S01]  /*4750*/  UMOV UR7, URZ ;  /* 0x0000003f00077c82 */ /* 0x000fe20008000000 */
[----:B------:R-:W-:Y:S02]  /*4760*/  IMAD.U32 R201, RZ, RZ, UR4 ;  /* 0x00000004ffc97e24 */ /* 0x000fe4000f8e00ff */
[----:B------:R-:W-:Y:S02]  /*4770*/  IMAD.MOV.U32 R0, RZ, RZ, 0x3f800000 ;  /* 0x3f800000ff007424 */ /* 0x000fe400078e00ff */
[----:B------:R-:W-:-:S07]  /*4780*/  IMAD.MOV.U32 R151, RZ, RZ, RZ ;  /* 0x000000ffff977224 */ /* 0x000fce00078e00ff */
.L_x_1008:
[----:B------:R-:W-:Y:S01]  /*4790*/  R2UR UR5, R201 ;  /* 0x00000000c90572ca */ /* 0x000fe200000e0000 */
[----:B------:R-:W-:-:S04]  /*47a0*/  UIADD3 UR4, UR7, 0x1, URZ ;  /* 0x0000000107047890 */ /* 0x000fc8000fffe03f */
[----:B------:R-:W-:-:S04]  /*47b0*/  UISETP.NE.AND UP1, UPT, UR4, 0x2, UPT ;  /* 0x000000020400788c */ /* 0x000fc8000bf25270 */
[----:B------:R-:W-:Y:S02]  /*47c0*/  USEL UR61, URZ, 0x1, UP1 ;  /* 0x000000013f3d7887 */ /* 0x000fe40008800000 */
[----:B------:R-:W-:Y:S02]  /*47d0*/  USEL UR4, UR4, URZ, UP1 ;  /* 0x0000003f04047287 */ /* 0x000fe40008800000 */
[----:B------:R-:W-:Y:S01]  /*47e0*/  ULOP3.LUT UR61, UR5, UR61, URZ, 0x3c, !UPT ;  /* 0x0000003d053d7292 */ /* 0x000fe2000f8e3c3f */
[----:B------:R-:W-:Y:S11]  /*47f0*/  @!P4 BRA `(.L_x_992) ;  /* 0x000000000004c947 */ /* 0x000ff60003800000 */
[----:B------:R-:W-:Y:S01]  /*4800*/  BPT.TRAP 0x1 ;  /* 0x000000040000795c */ /* 0x000fe20000300000 */
.L_x_992:
[----:B------:R-:W-:Y:S01]  /*4810*/  R2UR UR5, R16 ;  /* 0x00000000100572ca */ /* 0x000fe200000e0000 */
[----:B------:R-:W-:-:S05]  /*4820*/  IMAD.U32 R23, RZ, RZ, UR61 ;  /* 0x0000003dff177e24 */ /* 0x000fca000f8e00ff */
[----:B------:R-:W-:-:S07]  /*4830*/  SHF.L.U32 R23, R23, 0x1f, RZ ;  /* 0x0000001f17177819 */ /* 0x000fce00000006ff */
[----:B------:R-:W-:-:S09]  /*4840*/  ULEA UR60, UR4, UR5, 0x3 ;  /* 0x00000005043c7291 */ /* 0x000fd2000f8e183f */
[----:B------:R0:W1:Y:S01]  /*4850*/  SYNCS.PHASECHK.TRANS64.TRYWAIT P0, [UR60+0x30830], R23 ;  /* 0x03083017ff0075a7 */ /* 0x000062000800017c */
[----:B------:R-:W-:Y:S05]  /*4860*/  @!P4 BRA `(.L_x_993) ;  /* 0x000000000004c947 */ /* 0x000fea0003800000 */
[----:B------:R-:W-:Y:S01]  /*4870*/  BPT.TRAP 0x1 ;  /* 0x000000040000795c */ /* 0x000fe20000300000 */
.L_x_993:
[----:B-1----:R-:W-:Y:S05]  /*4880*/  @P0 BRA `(.L_x_994) ;  /* 0x0000000000080947 */ /* 0x002fea0003800000 */
[----:B------:R-:W1:Y:S02]  /*4890*/  SYNCS.PHASECHK.TRANS64.TRYWAIT P0, [UR60+0x30830], R23 ;  /* 0x03083017ff0075a7 */ /* 0x000e64000800017c */
[----:B-1----:R-:W-:Y:S05]  /*48a0*/  @!P0 BRA `(.L_x_995) ;  /* 0x000000f400fc8947 */ /* 0x002fea0003800000 */
.L_x_994:
[----:B------:R-:W-:Y:S01]  /*48b0*/  R2UR UR5, R19 ;  /* 0x00000000130572ca */ /* 0x000fe200000e0000 */
[----:B-1----:R-:W-:Y:S01]  /*48c0*/  WARPGROUP.ARRIVE ;  /* 0x00000000000079c5 */ /* 0x002fe20000000000 */
[----:B------:R-:W-:Y:S01]  /*48d0*/  R2UR UR56, R6 ;  /* 0x00000000063872ca */ /* 0x000fe200000e0000 */
[----:B------:R-:W-:Y:S01]  /*48e0*/  UMOV UR59, 0x40000040 ;  /* 0x40000040003b7882 */ /* 0x000fe20000000000 */
[----:B------:R-:W-:Y:S01]  /*48f0*/  R2UR UR57, R7 ;  /* 0x00000000073972ca */ /* 0x000fe200000e0000 */
[----:B------:R-:W-:Y:S01]  /*4900*/  UMOV UR55, 0x40000040 ;  /* 0x4000004000377882 */ /* 0x000fe20000000000 */
[----:B0-----:R-:W-:Y:S01]  /*4910*/  MOV R23, UR53 ;  /* 0x0000003500177c02 */ /* 0x001fe20008000f00 */
[----:B------:R-:W-:Y:S01]  /*4920*/  UMOV UR11, 0x40000040 ;  /* 0x40000040000b7882 */ /* 0x000fe20000000000 */
[----:B------:R-:W-:Y:S01]  /*4930*/  MOV R200, UR52 ;  /* 0x0000003400c87c02 */ /* 0x000fe20008000f00 */
[----:B------:R-:W-:Y:S01]  /*4940*/  UMOV UR15, 0x40000040 ;  /* 0x40000040000f7882 */ /* 0x000fe20000000000 */
[----:B------:R-:W-:Y:S01]  /*4950*/  R2UR UR52, R8 ;  /* 0x00000000083472ca */ /* 0x000fe200000e0000 */
[----:B------:R-:W-:Y:S01]  /*4960*/  UMOV UR19, 0x40000040 ;  /* 0x4000004000137882 */ /* 0x000fe20000000000 */
[----:B------:R-:W-:Y:S01]  /*4970*/  R2UR UR53, R9 ;  /* 0x00000000093572ca */ /* 0x000fe200000e0000 */
[----:B------:R-:W-:Y:S01]  /*4980*/  ULEA UR5, UR4, UR5, 0xb ;  /* 0x0000000504057291 */ /* 0x000fe2000f8e583f */
[-C--:B------:R-:W-:Y:S01]  /*4990*/  FMUL.FTZ R24, R24, R0.reuse ;  /* 0x0000000018187220 */ /* 0x080fe20000410000 */
[----:B------:R-:W-:Y:S01]  /*49a0*/  UMOV UR23, 0x40000040 ;  /* 0x4000004000177882 */ /* 0x000fe20000000000 */
[----:B------:R-:W-:Y:S01]  /*49b0*/  UMOV UR27, 0x40000040 ;  /* 0x40000040001b7882 */ /* 0x000fe20000000000 */
[----:B------:R-:W-:Y:S01]  /*49c0*/  UIADD3 UR10, UR5, 0x2, URZ ;  /* 0x00000002050a7890 */ /* 0x000fe2000fffe03f */
[-C--:B------:R-:W-:Y:S01]  /*49d0*/  FMUL.FTZ R25, R25, R0.reuse ;  /* 0x0000000019197220 */ /* 0x080fe20000410000 */
[----:B------:R-:W-:Y:S01]  /*49e0*/  UIADD3 UR14, UR5, 0x200, URZ ;  /* 0x00000200050e7890 */ /* 0x000fe2000fffe03f */
[-C--:B------:R-:W-:Y:S01]  /*49f0*/  FMUL.FTZ R28, R28, R0.reuse ;  /* 0x000000001c1c7220 */ /* 0x080fe20000410000 */
[----:B------:R-:W-:Y:S01]  /*4a00*/  UMOV UR58, UR5 ;  /* 0x00000005003a7c82 */ /* 0x000fe20008000000 */
[----:B------:R-:W-:Y:S01]  /*4a10*/  UIADD3 UR18, UR5, 0x202, URZ ;  /* 0x0000020205127890 */ /* 0x000fe2000fffe03f */
[----:B------:R-:W-:Y:S01]  /*4a20*/  HGMMA.64x64x16.F32 R152, gdesc[UR56], RZ, !UPT, gsb0 ;  /* 0x00e00000389879f0 */ /* 0x000fe2000c0008ff */
[----:B------:R-:W-:Y:S01]  /*4a30*/  UMOV UR54, UR10 ;  /* 0x0000000a00367c82 */ /* 0x000fe20008000000 */
[----:B------:R-:W-:Y:S01]  /*4a40*/  R2UR UR56, R12 ;  /* 0x000000000c3872ca */ /* 0x000fe200000e0000 */
[----:B------:R-:W-:Y:S01]  /*4a50*/  UIADD3 UR10, UR5, 0x4, URZ ;  /* 0x00000004050a7890 */ /* 0x000fe2000fffe03f */
[----:B------:R-:W-:Y:S01]  /*4a60*/  R2UR UR57, R13 ;  /* 0x000000000d3972ca */ /* 0x000fe200000e0000 */
[----:B------:R-:W-:Y:S01]  /*4a70*/  UMOV UR59, 0x40000040 ;  /* 0x40000040003b7882 */ /* 0x000fe20000000000 */
[----:B------:R-:W-:Y:S01]  /*4a80*/  UIADD3 UR22, UR5, 0x204, URZ ;  /* 0x0000020405167890 */ /* 0x000fe2000fffe03f */
[-C--:B------:R-:W-:Y:S01]  /*4a90*/  FMUL.FTZ R29, R29, R0.reuse ;  /* 0x000000001d1d7220 */ /* 0x080fe20000410000 */
[----:B------:R-:W-:Y:S01]  /*4aa0*/  UIADD3 UR26, UR5, 0x206, URZ ;  /* 0x00000206051a7890 */ /* 0x000fe2000fffe03f */
[-C--:B------:R-:W-:Y:S01]  /*4ab0*/  FMUL.FTZ R32, R32, R0.reuse ;  /* 0x0000000020207220 */ /* 0x080fe20000410000 */
        /* <DEDUP_REMOVED lines=73> */
[----:B------:R-:W-:Y:S01]  /*4f50*/  HGMMA.64x64x16.F32 R152, gdesc[UR52], R152, gsb0 ;  /* 0x00e00000349879f0 */ /* 0x000fe20008000898 */
[----:B------:R-:W-:Y:S01]  /*4f60*/  R2UR UR53, R23 ;  /* 0x00000000173572ca */ /* 0x000fe200000e0000 */
[----:B------:R-:W-:Y:S01]  /*4f70*/  UIADD3 UR54, UR5, 0x604, URZ ;  /* 0x0000060405367890 */ /* 0x000fe2000fffe03f */
[----:B------:R-:W-:Y:S01]  /*4f80*/  R2UR UR52, R200 ;  /* 0x00000000c83472ca */ /* 0x000fe200000e0000 */
[----:B------:R-:W-:Y:S01]  /*4f90*/  UMOV UR55, 0x40000040 ;  /* 0x4000004000377882 */ /* 0x000fe20000000000 */
[----:B------:R-:W-:Y:S01]  /*4fa0*/  UIADD3 UR5, UR5, 0x606, URZ ;  /* 0x0000060605057890 */ /* 0x000fe2000fffe03f */
        /* <DEDUP_REMOVED lines=68> */
[----:B------:R-:W-:Y:S01]  /*53f0*/  HGMMA.64x64x16.F32 R152, gdesc[UR56], R152, gsb0 ;  /* 0x00e00000389879f0 */ /* 0x000fe20008000898 */
[----:B------:R-:W-:Y:S01]  /*5400*/  R2UR UR56, R10 ;  /* 0x000000000a3872ca */ /* 0x000fe200000e0000 */
[----:B------:R-:W-:Y:S01]  /*5410*/  UMOV UR58, UR5 ;  /* 0x00000005003a7c82 */ /* 0x000fe20008000000 */
[----:B------:R-:W-:Y:S01]  /*5420*/  R2UR UR57, R11 ;  /* 0x000000000b3972ca */ /* 0x000fe200000e0000 */
[----:B------:R-:W-:Y:S01]  /*5430*/  UMOV UR59, 0x40000040 ;  /* 0x40000040003b7882 */ /* 0x000fe20000000000 */
[----:B------:R-:W-:Y:S02]  /*5440*/  WARPGROUP.DEPBAR.LE gsb0, 0x0 ;  /* 0x00008000000079c5 */ /* 0x000fe40000010000 */
[----:B------:R-:W-:-:S06]  /*5450*/  WARPGROUP.ARRIVE ;  /* 0x00000000000079c5 */ /* 0x000fcc0000000000 */
[----:B------:R-:W-:Y:S03]  /*5460*/  HGMMA.64x64x16.F32 R152, gdesc[UR8], R152, gsb0 ;  /* 0x00e00000089879f0 */ /* 0x000fe60008000898 */
        /* <DEDUP_REMOVED lines=37> */
[----:B------:R-:W-:Y:S05]  /*56c0*/  @!P4 BRA `(.L_x_996) ;  /* 0x000000000004c947 */ /* 0x000fea0003800000 */
[----:B------:R-:W-:Y:S01]  /*56d0*/  BPT.TRAP 0x1 ;  /* 0x000000040000795c */ /* 0x000fe20000300000 */
.L_x_996:
[----:B------:R-:W-:Y:S02]  /*56e0*/  R2UR UR10, R16 ;  /* 0x00000000100a72ca */ /* 0x000fe400000e0000 */
[----:B------:R-:W-:-:S11]  /*56f0*/  R2UR UR5, R201 ;  /* 0x00000000c90572ca */ /* 0x000fd600000e0000 */
[----:B------:R-:W-:Y:S02]  /*5700*/  ULEA UR14, UR7, UR10, 0x3 ;  /* 0x0000000a070e7291 */ /* 0x000fe4000f8e183f */
[----:B------:R-:W-:-:S05]  /*5710*/  IMAD.U32 R0, RZ, RZ, UR5 ;  /* 0x00000005ff007e24 */ /* 0x000fca000f8e00ff */
[----:B------:R-:W-:-:S04]  /*5720*/  SHF.L.U32 R0, R0, 0x1f, RZ ;  /* 0x0000001f00007819 */ /* 0x000fc800000006ff */
[----:B------:R0:W1:Y:S01]  /*5730*/  SYNCS.PHASECHK.TRANS64.TRYWAIT P0, [UR14+0x30850], R0 ;  /* 0x03085000ff0075a7 */ /* 0x000062000800014e */
[----:B------:R-:W-:Y:S05]  /*5740*/  @!P4 BRA `(.L_x_997) ;  /* 0x000000000004c947 */ /* 0x000fea0003800000 */
[----:B------:R-:W-:Y:S01]  /*5750*/  BPT.TRAP 0x1 ;  /* 0x000000040000795c */ /* 0x000fe20000300000 */
.L_x_997:
[----:B-1----:R-:W-:Y:S05]  /*5760*/  @P0 BRA `(.L_x_998) ;  /* 0x0000000000080947 */ /* 0x002fea0003800000 */
[----:B------:R-:W1:Y:S02]  /*5770*/  SYNCS.PHASECHK.TRANS64.TRYWAIT P0, [UR14+0x30850], R0 ;  /* 0x03085000ff0075a7 */ /* 0x000e64000800014e */
[----:B-1----:R-:W-:Y:S05]  /*5780*/  @!P0 BRA `(.L_x_999) ;  /* 0x000000e8005c8947 */ /* 0x002fea0003800000 */
.L_x_998:
[----:B------:R-:W-:Y:S01]  /*5790*/  R2UR UR5, R16 ;  /* 0x00000000100572ca */ /* 0x000fe200000e0000 */
[----:B------:R-:W-:Y:S01]  /*57a0*/  WARPGROUP.ARRIVE ;  /* 0x00000000000079c5 */ /* 0x000fe20000000000 */
[----:B------:R-:W-:Y:S01]  /*57b0*/  UMOV UR11, 0x40000040 ;  /* 0x40000040000b7882 */ /* 0x000fe20000000000 */
[----:B------:R-:W-:Y:S01]  /*57c0*/  PLOP3.LUT P0, PT, PT, PT, UP0, 0x80, 0x0 ;  /* 0x000000000000781c */ /* 0x000fe20003f0f008 */
[----:B------:R-:W-:Y:S01]  /*57d0*/  IMAD.MOV.U32 R2, RZ, RZ, R18 ;  /* 0x000000ffff027224 */ /* 0x000fe200078e0012 */
[----:B------:R-:W-:Y:S01]  /*57e0*/  PLOP3.LUT P1, PT, PT, PT, UP0, 0x80, 0x0 ;  /* 0x000000000000781c */ /* 0x000fe20003f2f008 */
[----:B------:R-:W-:Y:S01]  /*57f0*/  ULDC UR18, c[0x0][0x2f0] ;  /* 0x0000bc0000127ab9 */ /* 0x000fe20000000800 */
[----:B------:R-:W-:Y:S01]  /*5800*/  R2UR UR22, R17 ;  /* 0x00000000111672ca */ /* 0x000fe200000e0000 */
[----:B------:R-:W-:Y:S01]  /*5810*/  ULDC UR19, c[0x0][0x288] ;  /* 0x0000a20000137ab9 */ /* 0x000fe20000000800 */
[----:B------:R-:W-:-:S04]  /*5820*/  R2UR UR15, R20 ;  /* 0x00000000140f72ca */ /* 0x000fc800000e0000 */
[----:B------:R-:W-:-:S04]  /*5830*/  UIADD3 UR5, UR5, 0x400, URZ ;  /* 0x0000040005057890 */ /* 0x000fc8000fffe03f */
[----:B------:R-:W-:-:S04]  /*5840*/  USHF.R.U32.HI UR5, URZ, 0x4, UR5 ;  /* 0x000000043f057899 */ /* 0x000fc80008011605 */
[----:B------:R-:W-:-:S04]  /*5850*/  ULOP3.LUT UR5, UR5, 0x3fff, URZ, 0xc0, !UPT ;  /* 0x00003fff05057892 */ /* 0x000fc8000f8ec03f */
[----:B------:R-:W-:-:S04]  /*5860*/  ULOP3.LUT UR5, UR5, 0x2000000, URZ, 0xfc, !UPT ;  /* 0x0200000005057892 */ /* 0x000fc8000f8efc3f */
[----:B------:R-:W-:Y:S02]  /*5870*/  ULEA UR5, UR7, UR5, 0xb ;  /* 0x0000000507057291 */ /* 0x000fe4000f8e583f */
[----:B------:R-:W-:-:S05]  /*5880*/  USHF.L.U32 UR7, UR6, 0x6, URZ ;  /* 0x0000000606077899 */ /* 0x000fca000800063f */
[----:B------:R-:W-:Y:S02]  /*5890*/  UMOV UR10, UR5 ;  /* 0x00000005000a7c82 */ /* 0x000fe40008000000 */
        /* <DEDUP_REMOVED lines=14> */
[----:B------:R-:W-:Y:S02]  /*5980*/  UMOV UR11, 0x40000040 ;  /* 0x40000040000b7882 */ /* 0x000fe40000000000 */
[----:B------:R-:W-:Y:S02]  /*5990*/  @UP0 ULDC UR5, c[0x0][0x44c] ;  /* 0x0001130000050ab9 */ /* 0x000fe40000000800 */
[----:B01----:R-:W-:Y:S01]  /*59a0*/  @P0 IMAD.HI.U32 R0, R18, UR5, RZ ;  /* 0x0000000512000c27 */ /* 0x003fe2000f8e00ff */
[----:B------:R-:W-:-:S04]  /*59b0*/  @UP0 ULDC UR5, c[0x0][0x450] ;  /* 0x0001140000050ab9 */ /* 0x000fc80000000800 */
[----:B------:R-:W-:Y:S01]  /*59c0*/  @P1 SHF.R.U32.HI R2, RZ, UR5, R0 ;  /* 0x00000005ff021c19 */ /* 0x000fe20008011600 */
[----:B------:R-:W-:Y:S01]  /*59d0*/  UIADD3 UR5, -UR7, 0x1, URZ ;  /* 0x0000000107057890 */ /* 0x000fe2000fffe13f */
[----:B------:R-:W-:-:S04]  /*59e0*/  IMAD.U32 R0, RZ, RZ, UR60 ;  /* 0x0000003cff007e24 */ /* 0x000fc8000f8e00ff */
[----:B------:R-:W-:-:S05]  /*59f0*/  @!P5 VIADD R0, R0, 0x30840 ;  /* 0x000308400000d836 */ /* 0x000fca0000000000 */
[----:B------:R-:W-:Y:S01]  /*5a00*/  @!P5 PRMT R0, RZ, 0x654, R0 ;  /* 0x00000654ff00d816 */ /* 0x000fe20000000000 */
[----:B------:R-:W-:Y:S02]  /*5a10*/  WARPGROUP.DEPBAR.LE gsb0, 0x0 ;  /* 0x00008000000079c5 */ /* 0x000fe40000010000 */
[----:B------:R-:W-:-:S06]  /*5a20*/  WARPGROUP.ARRIVE ;  /* 0x00000000000079c5 */ /* 0x000fcc0000000000 */
[----:B------:R-:W-:Y:S01]  /*5a30*/  HGMMA.64x256x16.F32 R24, R184, gdesc[UR8].tnspB, R24, gsb0 ;  /* 0x43e00008b8187df0 */ /* 0x000fe20008000818 */
[----:B------:R-:W-:Y:S01]  /*5a40*/  UMOV UR10, UR18 ;  /* 0x00000012000a7c82 */ /* 0x000fe20008000000 */
[----:B------:R-:W-:Y:S01]  /*5a50*/  UMOV UR11, UR19 ;  /* 0x00000013000b7c82 */ /* 0x000fe20008000000 */
[----:B------:R-:W-:Y:S01]  /*5a60*/  IMAD.U32 R188, RZ, RZ, UR10 ;  /* 0x0000000affbc7e24 */ /* 0x000fe2000f8e00ff */
[----:B------:R-:W-:Y:S01]  /*5a70*/  ULDC UR18, c[0x0][0x9e0] ;  /* 0x0002780000127ab9 */ /* 0x000fe20000000800 */
[----:B------:R-:W-:Y:S02]  /*5a80*/  WARPGROUP.DEPBAR.LE gsb0, 0x0 ;  /* 0x00008000000079c5 */ /* 0x000fe40000010000 */
[----:B------:R-:W0:Y:S01]  /*5a90*/  SHFL.IDX PT, R184, R2, RZ, 0x1c1f ;  /* 0x001c1fff02b87589 */ /* 0x000e2200000e0000 */
[----:B------:R-:W-:Y:S01]  /*5aa0*/  IMAD.U32 R186, RZ, RZ, UR5 ;  /* 0x00000005ffba7e24 */ /* 0x000fe2000f8e00ff */
[----:B------:R0:W-:Y:S03]  /*5ab0*/  @!P5 SYNCS.ARRIVE.TRANS64.RED.A1T0 RZ, [R0+URZ], RZ ;  /* 0x000000ff00ffd9a7 */ /* 0x0001e6000810043f */
[----:B------:R-:W-:-:S04]  /*5ac0*/  IMAD R23, R5, -0x2, R186 ;  /* 0xfffffffe05177824 */ /* 0x000fc800078e02ba */
[----:B------:R-:W-:-:S04]  /*5ad0*/  IMAD R23, R188, UR22, R23 ;  /* 0x00000016bc177c24 */ /* 0x000fc8000f8e0217 */
[----:B------:R-:W-:-:S04]  /*5ae0*/  VIADD R23, R23, -UR11 ;  /* 0x8000000b17177c36 */ /* 0x000fc80008000000 */
[C---:B------:R-:W-:Y:S01]  /*5af0*/  VIADD R186, R23.reuse, UR18 ;  /* 0x0000001217ba7c36 */ /* 0x040fe20008000000 */
[----:B------:R-:W-:-:S03]  /*5b00*/  IADD3 R187, R23, UR15, RZ ;  /* 0x0000000f17bb7c10 */ /* 0x000fc6000fffe0ff */
[--C-:B0-----:R-:W-:Y:S02]  /*5b10*/  IMAD.IADD R0, R186, 0x1, R184.reuse ;  /* 0x00000001ba007824 */ /* 0x101fe400078e02b8 */
[----:B------:R-:W-:Y:S01]  /*5b20*/  IMAD.IADD R23, R187, 0x1, R184 ;  /* 0x00000001bb177824 */ /* 0x000fe200078e02b8 */
        /* <DEDUP_REMOVED lines=8> */
[----:B------:R-:W-:Y:S01]  /*5bb0*/  ULDC UR5, c[0x0][0x9e4] ;  /* 0x0002790000057ab9 */ /* 0x000fe20000000800 */
[----:B------:R-:W-:Y:S01]  /*5bc0*/  LOP3.LUT R185, RZ, R185, RZ, 0x33, !PT ;  /* 0x000000b9ffb97212 */ /* 0x000fe200078e33ff */
[----:B------:R-:W-:-:S05]  /*5bd0*/  IMAD.U32 R189, RZ, RZ, UR5 ;  /* 0x00000005ffbd7e24 */ /* 0x000fca000f8e00ff */
[----:B------:R-:W-:-:S13]  /*5be0*/  ISETP.NE.AND P0, PT, R189, 0x1, PT ;  /* 0x00000001bd00780c */ /* 0x000fda0003f05270 */
[----:B------:R-:W0:Y:S02]  /*5bf0*/  @P0 LDC.64 R190, c[0x0][0x9e8] ;  /* 0x00027a00ffbe0b82 */ /* 0x000e240000000a00 */
[----:B0-----:R-:W-:-:S05]  /*5c00*/  @P0 IMAD.HI.U32 R184, R185, R190, RZ ;  /* 0x000000beb9b80227 */ /* 0x001fca00078e00ff */
[----:B------:R-:W-:-:S04]  /*5c10*/  @P0 SHF.R.U32.HI R185, RZ, R191, R184 ;  /* 0x000000bfffb90219 */ /* 0x000fc800000116b8 */
[----:B------:R-:W-:Y:S01]  /*5c20*/  LOP3.LUT R185, RZ, R185, RZ, 0x33, !PT ;  /* 0x000000b9ffb97212 */ /* 0x000fe200078e33ff */
[----:B------:R-:W-:Y:S06]  /*5c30*/  BRA `(.L_x_1003) ;  /* 0x0000000000187947 */ /* 0x000fec0003800000 */
.L_x_1002:
[----:B------:R-:W-:Y:S02]  /*5c40*/  ULDC UR5, c[0x0][0x9e4] ;  /* 0x0002790000057ab9 */ /* 0x000fe40000000800 */
[----:B------:R-:W-:-:S05]  /*5c50*/  IMAD.U32 R189, RZ, RZ, UR5 ;  /* 0x00000005ffbd7e24 */ /* 0x000fca000f8e00ff */
[----:B------:R-:W-:-:S13]  /*5c60*/  ISETP.NE.AND P0, PT, R189, 0x1, PT ;  /* 0x00000001bd00780c */ /* 0x000fda0003f05270 */
[----:B------:R-:W0:Y:S02]  /*5c70*/  @P0 LDC.64 R190, c[0x0][0x9e8] ;  /* 0x00027a00ffbe0b82 */ /* 0x000e240000000a00 */
[----:B0-----:R-:W-:-:S05]  /*5c80*/  @P0 IMAD.HI.U32 R184, R185, R190, RZ ;  /* 0x000000beb9b80227 */ /* 0x001fca00078e00ff */
[----:B------:R-:W-:-:S07]  /*5c90*/  @P0 SHF.R.U32.HI R185, RZ, R191, R184 ;  /* 0x000000bfffb90219 */ /* 0x000fce00000116b8 */
.L_x_1003:
[----:B------:R-:W-:Y:S05]  /*5ca0*/  BSYNC B0 ;  /* 0x0000000000007941 */ /* 0x000fea0003800000 */
.L_x_1001:
[----:B------:R-:W-:-:S04]  /*5cb0*/  IMAD R184, R185, R189, -UR7 ;  /* 0x80000007b9b87e24 */ /* 0x000fc8000f8e02bd */
[----:B------:R-:W-:-:S05]  /*5cc0*/  IMAD R184, R5, -0x2, R184 ;  /* 0xfffffffe05b87824 */ /* 0x000fca00078e02b8 */
[----:B------:R-:W-:Y:S02]  /*5cd0*/  VIADDMNMX R0, R184, R189, R0, PT ;  /* 0x000000bdb8007246 */ /* 0x000fe40003800100 */
[----:B------:R-:W-:-:S07]  /*5ce0*/  VIMNMX R23, R23, R184, !PT ;  /* 0x000000b817177248 */ /* 0x000fce0007fe0100 */
.L_x_1000:
[----:B------:R-:W-:-:S06]  /*5cf0*/  UISETP.GT.AND UP1, UPT, UR6, -0x1, UPT ;  /* 0xffffffff0600788c */ /* 0x000fcc000bf24270 */
[----:B------:R-:W-:-:S04]  /*5d00*/  PLOP3.LUT P0, PT, PT, PT, UP1, 0x80, 0x0 ;  /* 0x000000000000781c */ /* 0x000fc80003f0f018 */
[C---:B------:R-:W-:Y:S02]  /*5d10*/  ISETP.GT.AND P1, PT, R23.reuse, RZ, P0 ;  /* 0x000000ff1700720c */ /* 0x040fe40000724270 */
[C---:B------:R-:W-:Y:S02]  /*5d20*/  ISETP.GT.AND P3, PT, R23.reuse, 0x1, P0 ;  /* 0x000000011700780c */ /* 0x040fe40000764270 */
[----:B------:R-:W-:Y:S02]  /*5d30*/  ISETP.LT.OR P2, PT, R0, 0x1, P1 ;  /* 0x000000010000780c */ /* 0x000fe40000f41670 */
[C---:B------:R-:W-:Y:S02]  /*5d40*/  ISETP.GT.AND P1, PT, R23.reuse, 0x8, P0 ;  /* 0x000000081700780c */ /* 0x040fe40000724270 */
[----:B------:R-:W-:Y:S02]  /*5d50*/  FSEL R185, R152, -INF , !P2 ;  /* 0xff80000098b97808 */ /* 0x000fe40005000000 */
[----:B------:R-:W-:Y:S01]  /*5d60*/  ISETP.GT.AND P2, PT, R23, 0x9, P0 ;  /* 0x000000091700780c */ /* 0x000fe20000744270 */
[----:B------:R-:W0:Y:S01]  /*5d70*/  SHFL.IDX PT, R152, R2, 0x1, 0x1c1f ;  /* 0x003c1f0002987f89 */ /* 0x000e2200000e0000 */
[----:B------:R-:W-:-:S02]  /*5d80*/  ISETP.LT.OR P3, PT, R0, 0x2, P3 ;  /* 0x000000020000780c */ /* 0x000fc40001f61670 */
[C---:B------:R-:W-:Y:S02]  /*5d90*/  ISETP.LT.OR P1, PT, R0.reuse, 0x9, P1 ;  /* 0x000000090000780c */ /* 0x040fe40000f21670 */
[----:B------:R-:W-:Y:S02]  /*5da0*/  ISETP.LT.OR P2, PT, R0, 0xa, P2 ;  /* 0x0000000a0000780c */ /* 0x000fe40001741670 */
[----:B------:R-:W-:Y:S02]  /*5db0*/  FSEL R153, R153, -INF , !P3 ;  /* 0xff80000099997808 */ /* 0x000fe40005800000 */
[----:B------:R-:W-:Y:S02]  /*5dc0*/  FSEL R156, R156, -INF , !P1 ;  /* 0xff8000009c9c7808 */ /* 0x000fe40004800000 */
[----:B------:R-:W-:Y:S02]  /*5dd0*/  FSEL R157, R157, -INF , !P2 ;  /* 0xff8000009d9d7808 */ /* 0x000fe40005000000 */
[----:B------:R-:W-:-:S02]  /*5de0*/  ISETP.GT.AND P3, PT, R23, 0x10, P0 ;  /* 0x000000101700780c */ /* 0x000fc40000764270 */
[C---:B------:R-:W-:Y:S02]  /*5df0*/  ISETP.GT.AND P1, PT, R23.reuse, 0x11, P0 ;  /* 0x000000111700780c */ /* 0x040fe40000724270 */
[----:B------:R-:W-:Y:S02]  /*5e00*/  ISETP.GT.AND P2, PT, R23, 0x18, P0 ;  /* 0x000000181700780c */ /* 0x000fe40000744270 */
[C---:B------:R-:W-:Y:S02]  /*5e10*/  ISETP.LT.OR P3, PT, R0.reuse, 0x11, P3 ;  /* 0x000000110000780c */ /* 0x040fe40001f61670 */
[C---:B------:R-:W-:Y:S02]  /*5e20*/  ISETP.LT.OR P1, PT, R0.reuse, 0x12, P1 ;  /* 0x000000120000780c */ /* 0x040fe40000f21670 */
[----:B------:R-:W-:Y:S01]  /*5e30*/  ISETP.LT.OR P2, PT, R0, 0x19, P2 ;  /* 0x000000190000780c */ /* 0x000fe20001741670 */
[----:B0-----:R-:W-:Y:S01]  /*5e40*/  IMAD.IADD R2, R187, 0x1, R152 ;  /* 0x00000001bb027824 */ /* 0x001fe200078e0298 */
[----:B------:R-:W-:-:S02]  /*5e50*/  FSEL R160, R160, -INF , !P3 ;  /* 0xff800000a0a07808 */ /* 0x000fc40005800000 */
[----:B------:R-:W-:Y:S02]  /*5e60*/  FSEL R161, R161, -INF , !P1 ;  /* 0xff800000a1a17808 */ /* 0x000fe40004800000 */
[----:B------:R-:W-:Y:S02]  /*5e70*/  FSEL R164, R164, -INF , !P2 ;  /* 0xff800000a4a47808 */ /* 0x000fe40005000000 */
[C---:B------:R-:W-:Y:S02]  /*5e80*/  ISETP.GT.AND P3, PT, R23.reuse, 0x19, P0 ;  /* 0x000000191700780c */ /* 0x040fe40000764270 */
[C---:B------:R-:W-:Y:S02]  /*5e90*/  ISETP.GT.AND P1, PT, R23.reuse, 0x20, P0 ;  /* 0x000000201700780c */ /* 0x040fe40000724270 */
[----:B------:R-:W-:Y:S02]  /*5ea0*/  ISETP.GT.AND P2, PT, R23, 0x21, P0 ;  /* 0x000000211700780c */ /* 0x000fe40000744270 */
        /* <DEDUP_REMOVED lines=11> */
[----:B------:R-:W-:Y:S02]  /*5f60*/  ISETP.LT.OR P2, PT, R0, 0x31, P2 ;  /* 0x000000310000780c */ /* 0x000fe40001741670 */
        /* <DEDUP_REMOVED lines=8> */
[----:B------:R-:W-:Y:S01]  /*5ff0*/  ISETP.LT.OR P2, PT, R0, 0x3a, P2 ;  /* 0x0000003a0000780c */ /* 0x000fe20001741670 */
[----:B------:R-:W-:Y:S01]  /*6000*/  IMAD.IADD R0, R186, 0x1, R152 ;  /* 0x00000001ba007824 */ /* 0x000fe200078e0298 */
[----:B------:R-:W-:Y:S02]  /*6010*/  FSEL R177, R177, -INF , !P3 ;  /* 0xff800000b1b17808 */ /* 0x000fe40005800000 */
[----:B------:R-:W-:Y:S02]  /*6020*/  FSEL R180, R180, -INF , !P1 ;  /* 0xff800000b4b47808 */ /* 0x000fe40004800000 */
[----:B------:R-:W-:Y:S01]  /*6030*/  FSEL R181, R181, -INF , !P2 ;  /* 0xff800000b5b57808 */ /* 0x000fe20005000000 */
        /* <DEDUP_REMOVED lines=17> */
.L_x_1006:
[----:B------:R-:W-:Y:S02]  /*6150*/  ULDC UR5, c[0x0][0x9e4] ;  /* 0x0002790000057ab9 */ /* 0x000fe40000000800 */
[----:B------:R-:W-:-:S05]  /*6160*/  IMAD.U32 R184, RZ, RZ, UR5 ;  /* 0x00000005ffb87e24 */ /* 0x000fca000f8e00ff */
[----:B------:R-:W-:-:S13]  /*6170*/  ISETP.NE.AND P1, PT, R184, 0x1, PT ;  /* 0x00000001b800780c */ /* 0x000fda0003f25270 */
[----:B------:R-:W0:Y:S02]  /*6180*/  @P1 LDC.64 R186, c[0x0][0x9e8] ;  /* 0x00027a00ffba1b82 */ /* 0x000e240000000a00 */
[----:B0-----:R-:W-:-:S05]  /*6190*/  @P1 IMAD.HI.U32 R152, R23, R186, RZ ;  /* 0x000000ba17981227 */ /* 0x001fca00078e00ff */
[----:B------:R-:W-:-:S07]  /*61a0*/  @P1 SHF.R.U32.HI R23, RZ, R187, R152 ;  /* 0x000000bbff171219 */ /* 0x000fce0000011698 */
.L_x_1007:
[----:B------:R-:W-:Y:S05]  /*61b0*/  BSYNC B0 ;  /* 0x0000000000007941 */ /* 0x000fea0003800000 */
.L_x_1005:
[----:B------:R-:W-:-:S04]  /*61c0*/  IMAD R152, R23, R184, -UR7 ;  /* 0x8000000717987e24 */ /* 0x000fc8000f8e02b8 */
[----:B------:R-:W-:-:S05]  /*61d0*/  IMAD R23, R5, -0x2, R152 ;  /* 0xfffffffe05177824 */ /* 0x000fca00078e0298 */
[----:B------:R-:W-:Y:S02]  /*61e0*/  VIADDMNMX R0, R23, R184, R0, PT ;  /* 0x000000b817007246 */ /* 0x000fe40003800100 */
[----:B------:R-:W-:-:S07]  /*61f0*/  VIMNMX R2, R2, R23, !PT ;  /* 0x0000001702027248 */ /* 0x000fce0007fe0100 */
.L_x_1004:
[----:B------:R-:W-:Y:S01]  /*6200*/  FMNMX.FTZ R152, R185, R4, !PT ;  /* 0x00000004b9987209 */ /* 0x000fe20007810000 */
[----:B------:R-:W-:Y:S01]  /*6210*/  ULDC UR5, c[0x0][0x988] ;  /* 0x0002620000057ab9 */ /* 0x000fe20000000800 */
[----:B------:R-:W-:Y:S01]  /*6220*/  ISETP.GT.AND P1, PT, R2, 0x1, P0 ;  /* 0x000000010200780c */ /* 0x000fe20000724270 */
[----:B------:R-:W-:Y:S01]  /*6230*/  UMOV UR7, UR4 ;  /* 0x0000000400077c82 */ /* 0x000fe20008000000 */
[----:B------:R-:W-:Y:S01]  /*6240*/  FMNMX.FTZ R23, R153, R152, !PT ;  /* 0x0000009899177209 */ /* 0x000fe20007810000 */
[----:B------:R-:W-:Y:S01]  /*6250*/  IMAD.U32 R201, RZ, RZ, UR61 ;  /* 0x0000003dffc97e24 */ /* 0x000fe2000f8e00ff */
[----:B------:R-:W-:Y:S02]  /*6260*/  ISETP.LT.OR P1, PT, R0, 0x2, P1 ;  /* 0x000000020000780c */ /* 0x000fe40000f21670 */
[----:B------:R-:W-:Y:S02]  /*6270*/  FMNMX.FTZ R152, R156, R23, !PT ;  /* 0x000000179c987209 */ /* 0x000fe40007810000 */
[----:B------:R-:W-:-:S02]  /*6280*/  FSEL R155, R155, -INF , !P1 ;  /* 0xff8000009b9b7808 */ /* 0x000fc40004800000 */
[----:B------:R-:W-:Y:S02]  /*6290*/  FMNMX.FTZ R23, R157, R152, !PT ;  /* 0x000000989d177209 */ /* 0x000fe40007810000 */
[----:B------:R-:W-:Y:S02]  /*62a0*/  ISETP.GT.AND P1, PT, R2, RZ, P0 ;  /* 0x000000ff0200720c */ /* 0x000fe40000724270 */
[----:B------:R-:W-:Y:S02]  /*62b0*/  FMNMX.FTZ R152, R160, R23, !PT ;  /* 0x00000017a0987209 */ /* 0x000fe40007810000 */
[----:B------:R-:W-:Y:S02]  /*62c0*/  ISETP.LT.OR P1, PT, R0, 0x1, P1 ;  /* 0x000000010000780c */ /* 0x000fe40000f21670 */
[----:B------:R-:W-:Y:S02]  /*62d0*/  FMNMX.FTZ R23, R161, R152, !PT ;  /* 0x00000098a1177209 */ /* 0x000fe40007810000 */
[----:B------:R-:W-:-:S02]  /*62e0*/  ISETP.GT.AND P2, PT, R2, 0x8, P0 ;  /* 0x000000080200780c */ /* 0x000fc40000744270 */
[----:B------:R-:W-:Y:S02]  /*62f0*/  FMNMX.FTZ R152, R164, R23, !PT ;  /* 0x00000017a4987209 */ /* 0x000fe40007810000 */
[----:B------:R-:W-:Y:S02]  /*6300*/  FSEL R154, R154, -INF , !P1 ;  /* 0xff8000009a9a7808 */ /* 0x000fe40004800000 */
        /* <DEDUP_REMOVED lines=18> */
[----:B------:R-:W-:Y:S01]  /*6430*/  ISETP.GT.AND P1, PT, R2, 0x18, P0 ;  /* 0x000000180200780c */ /* 0x000fe20000724270 */
[----:B------:R-:W0:Y:S01]  /*6440*/  SHFL.BFLY PT, R23, R152, 0x2, 0x1f ;  /* 0x0c401f0098177f89 */ /* 0x000e2200000e0000 */
[----:B------:R-:W-:Y:S02]  /*6450*/  ISETP.LT.OR P3, PT, R0, 0x12, P3 ;  /* 0x000000120000780c */ /* 0x000fe40001f61670 */
[----:B------:R-:W-:Y:S02]  /*6460*/  ISETP.GT.AND P2, PT, R2, 0x19, P0 ;  /* 0x000000190200780c */ /* 0x000fe40000744270 */
[----:B------:R-:W-:-:S02]  /*6470*/  ISETP.LT.OR P1, PT, R0, 0x19, P1 ;  /* 0x000000190000780c */ /* 0x000fc40000f21670 */
[----:B------:R-:W-:Y:S02]  /*6480*/  FSEL R163, R163, -INF , !P3 ;  /* 0xff800000a3a37808 */ /* 0x000fe40005800000 */
[----:B------:R-:W-:Y:S02]  /*6490*/  ISETP.GT.AND P3, PT, R2, 0x20, P0 ;  /* 0x000000200200780c */ /* 0x000fe40000764270 */
[----:B------:R-:W-:Y:S02]  /*64a0*/  ISETP.LT.OR P2, PT, R0, 0x1a, P2 ;  /* 0x0000001a0000780c */ /* 0x000fe40001741670 */
[----:B------:R-:W-:Y:S02]  /*64b0*/  FSEL R166, R166, -INF , !P1 ;  /* 0xff800000a6a67808 */ /* 0x000fe40004800000 */
[----:B------:R-:W-:Y:S02]  /*64c0*/  ISETP.LT.OR P3, PT, R0, 0x21, P3 ;  /* 0x000000210000780c */ /* 0x000fe40001f61670 */
[----:B------:R-:W-:-:S02]  /*64d0*/  ISETP.GT.AND P1, PT, R2, 0x21, P0 ;  /* 0x000000210200780c */ /* 0x000fc40000724270 */
[----:B------:R-:W-:Y:S02]  /*64e0*/  FSEL R167, R167, -INF , !P2 ;  /* 0xff800000a7a77808 */ /* 0x000fe40005000000 */
[----:B------:R-:W-:Y:S02]  /*64f0*/  FSEL R170, R170, -INF , !P3 ;  /* 0xff800000aaaa7808 */ /* 0x000fe40005800000 */
[----:B------:R-:W-:Y:S02]  /*6500*/  ISETP.GT.AND P2, PT, R2, 0x28, P0 ;  /* 0x000000280200780c */ /* 0x000fe40000744270 */
[----:B0-----:R-:W-:Y:S02]  /*6510*/  FMNMX.FTZ R184, R152, R23, !PT ;  /* 0x0000001798b87209 */ /* 0x001fe40007810000 */
[----:B------:R-:W-:Y:S02]  /*6520*/  FMNMX.FTZ R152, R154, R3, !PT ;  /* 0x000000039a987209 */ /* 0x000fe40007810000 */
[----:B------:R-:W-:Y:S01]  /*6530*/  ISETP.LT.OR P1, PT, R0, 0x22, P1 ;  /* 0x000000220000780c */ /* 0x000fe20000f21670 */
[----:B------:R-:W0:Y:S01]  /*6540*/  SHFL.BFLY PT, R23, R184, 0x1, 0x1f ;  /* 0x0c201f00b8177f89 */ /* 0x000e2200000e0000 */
[----:B------:R-:W-:-:S02]  /*6550*/  FMNMX.FTZ R187, R155, R152, !PT ;  /* 0x000000989bbb7209 */ /* 0x000fc40007810000 */
[----:B------:R-:W-:Y:S02]  /*6560*/  ISETP.LT.OR P2, PT, R0, 0x29, P2 ;  /* 0x000000290000780c */ /* 0x000fe40001741670 */
[----:B------:R-:W-:Y:S02]  /*6570*/  FMNMX.FTZ R152, R158, R187, !PT ;  /* 0x000000bb9e987209 */ /* 0x000fe40007810000 */
[----:B------:R-:W-:Y:S02]  /*6580*/  FSEL R171, R171, -INF , !P1 ;  /* 0xff800000abab7808 */ /* 0x000fe40004800000 */
[----:B------:R-:W-:Y:S02]  /*6590*/  FMNMX.FTZ R187, R159, R152, !PT ;  /* 0x000000989fbb7209 */ /* 0x000fe40007810000 */
[----:B------:R-:W-:Y:S02]  /*65a0*/  ISETP.GT.AND P1, PT, R2, 0x29, P0 ;  /* 0x000000290200780c */ /* 0x000fe40000724270 */
[----:B------:R-:W-:-:S02]  /*65b0*/  FMNMX.FTZ R152, R162, R187, !PT ;  /* 0x000000bba2987209 */ /* 0x000fc40007810000 */
[----:B------:R-:W-:Y:S02]  /*65c0*/  FSEL R174, R174, -INF , !P2 ;  /* 0xff800000aeae7808 */ /* 0x000fe40005000000 */
[----:B------:R-:W-:Y:S02]  /*65d0*/  FMNMX.FTZ R187, R163, R152, !PT ;  /* 0x00000098a3bb7209 */ /* 0x000fe40007810000 */
[----:B------:R-:W-:Y:S02]  /*65e0*/  ISETP.GT.AND P2, PT, R2, 0x30, P0 ;  /* 0x000000300200780c */ /* 0x000fe40000744270 */
[----:B------:R-:W-:Y:S02]  /*65f0*/  FMNMX.FTZ R152, R166, R187, !PT ;  /* 0x000000bba6987209 */ /* 0x000fe40007810000 */
[----:B------:R-:W-:Y:S02]  /*6600*/  ISETP.LT.OR P1, PT, R0, 0x2a, P1 ;  /* 0x0000002a0000780c */ /* 0x000fe40000f21670 */
[----:B0-----:R-:W-:-:S02]  /*6610*/  FMNMX.FTZ R23, R184, R23, !PT ;  /* 0x00000017b8177209 */ /* 0x001fc40007810000 */
[----:B------:R-:W-:Y:S02]  /*6620*/  FMNMX.FTZ R187, R167, R152, !PT ;  /* 0x00000098a7bb7209 */ /* 0x000fe40007810000 */
[C---:B------:R-:W-:Y:S01]  /*6630*/  FSETP.NEU.FTZ.AND P3, PT, R23.reuse, -INF , PT ;  /* 0xff8000001700780b */ /* 0x040fe20003f7d000 */
[----:B------:R-:W-:Y:S01]  /*6640*/  FMUL.FTZ R184, R23, UR5 ;  /* 0x0000000517b87c20 */ /* 0x000fe20008410000 */
[----:B------:R-:W-:Y:S02]  /*6650*/  FMNMX.FTZ R152, R170, R187, !PT ;  /* 0x000000bbaa987209 */ /* 0x000fe40007810000 */
[----:B------:R-:W-:Y:S02]  /*6660*/  ISETP.LT.OR P2, PT, R0, 0x31, P2 ;  /* 0x000000310000780c */ /* 0x000fe40001741670 */
[----:B------:R-:W-:Y:S02]  /*6670*/  FSEL R200, R184, RZ, P3 ;  /* 0x000000ffb8c87208 */ /* 0x000fe40001800000 */
[----:B------:R-:W-:-:S02]  /*6680*/  FSEL R175, R175, -INF , !P1 ;  /* 0xff800000afaf7808 */ /* 0x000fc40004800000 */
[----:B------:R-:W-:Y:S01]  /*6690*/  ISETP.GT.AND P1, PT, R2, 0x31, P0 ;  /* 0x000000310200780c */ /* 0x000fe20000724270 */
[--C-:B------:R-:W-:Y:S01]  /*66a0*/  FFMA.FTZ R196, R153, UR5, -R200.reuse ;  /* 0x0000000599c47c23 */ /* 0x100fe200080108c8 */
[----:B------:R-:W-:Y:S01]  /*66b0*/  FMNMX.FTZ R153, R171, R152, !PT ;  /* 0x00000098ab997209 */ /* 0x000fe20007810000 */
[--C-:B------:R-:W-:Y:S01]  /*66c0*/  FFMA.FTZ R194, R164, UR5, -R200.reuse ;  /* 0x00000005a4c27c23 */ /* 0x100fe200080108c8 */
[----:B------:R-:W-:Y:S01]  /*66d0*/  FSEL R178, R178, -INF , !P2 ;  /* 0xff800000b2b27808 */ /* 0x000fe20005000000 */
[--C-:B------:R-:W-:Y:S01]  /*66e0*/  FFMA.FTZ R185, R185, UR5, -R200.reuse ;  /* 0x00000005b9b97c23 */ /* 0x100fe200080108c8 */
[----:B------:R-:W-:Y:S01]  /*66f0*/  FMNMX.FTZ R152, R174, R153, !PT ;  /* 0x00000099ae987209 */ /* 0x000fe20007810000 */
[--C-:B------:R-:W-:Y:S01]  /*6700*/  FFMA.FTZ R198, R156, UR5, -R200.reuse ;  /* 0x000000059cc67c23 */ /* 0x100fe200080108c8 */
[----:B------:R-:W-:Y:S01]  /*6710*/  ISETP.GT.AND P2, PT, R2, 0x38, P0 ;  /* 0x000000380200780c */ /* 0x000fe20000744270 */
[----:B------:R-:W-:Y:S01]  /*6720*/  MUFU.EX2 R196, R196 ;  /* 0x000000c400c47308 */ /* 0x000fe20000000800 */
[----:B------:R-:W-:Y:S01]  /*6730*/  ISETP.LT.OR P1, PT, R0, 0x32, P1 ;  /* 0x000000320000780c */ /* 0x000fe20000f21670 */
[--C-:B------:R-:W-:Y:S01]  /*6740*/  FFMA.FTZ R192, R160, UR5, -R200.reuse ;  /* 0x00000005a0c07c23 */ /* 0x100fe200080108c8 */
[----:B------:R-:W-:Y:S01]  /*6750*/  FMNMX.FTZ R153, R175, R152, !PT ;  /* 0x00000098af997209 */ /* 0x000fe20007810000 */
[--C-:B------:R-:W-:Y:S01]  /*6760*/  FFMA.FTZ R188, R168, UR5, -R200.reuse ;  /* 0x00000005a8bc7c23 */ /* 0x100fe200080108c8 */
[----:B------:R-:W-:Y:S01]  /*6770*/  ISETP.GT.AND P0, PT, R2, 0x39, P0 ;  /* 0x000000390200780c */ /* 0x000fe20000704270 */
[--C-:B------:R-:W-:Y:S01]  /*6780*/  FFMA.FTZ R190, R172, UR5, -R200.reuse ;  /* 0x00000005acbe7c23 */ /* 0x100fe200080108c8 */
[----:B------:R-:W-:Y:S01]  /*6790*/  ISETP.LT.OR P2, PT, R0, 0x39, P2 ;  /* 0x000000390000780c */ /* 0x000fe20001741670 */
[----:B------:R-:W-:Y:S01]  /*67a0*/  MUFU.EX2 R185, R185 ;  /* 0x000000b900b97308 */ /* 0x000fe20000000800 */
[----:B------:R-:W-:Y:S01]  /*67b0*/  FSEL R179, R179, -INF , !P1 ;  /* 0xff800000b3b37808 */ /* 0x000fe20004800000 */
[--C-:B------:R-:W-:Y:S01]  /*67c0*/  FFMA.FTZ R184, R176, UR5, -R200.reuse ;  /* 0x00000005b0b87c23 */ /* 0x100fe200080108c8 */
[----:B------:R-:W-:Y:S01]  /*67d0*/  FMNMX.FTZ R2, R178, R153, !PT ;  /* 0x00000099b2027209 */ /* 0x000fe20007810000 */
[--C-:B------:R-:W-:Y:S01]  /*67e0*/  FFMA.FTZ R153, R157, UR5, -R200.reuse ;  /* 0x000000059d997c23 */ /* 0x100fe200080108c8 */
[----:B------:R-:W-:Y:S01]  /*67f0*/  ISETP.LT.OR P0, PT, R0, 0x3a, P0 ;  /* 0x0000003a0000780c */ /* 0x000fe20000701670 */
[--C-:B------:R-:W-:Y:S01]  /*6800*/  FFMA.FTZ R186, R180, UR5, -R200.reuse ;  /* 0x00000005b4ba7c23 */ /* 0x100fe200080108c8 */
[----:B------:R-:W-:Y:S01]  /*6810*/  FSEL R182, R182, -INF , !P2 ;  /* 0xff800000b6b67808 */ /* 0x000fe20005000000 */
[----:B------:R-:W-:Y:S01]  /*6820*/  MUFU.EX2 R198, R198 ;  /* 0x000000c600c67308 */ /* 0x000fe20000000800 */
[----:B------:R-:W-:Y:S01]  /*6830*/  FMNMX.FTZ R157, R179, R2, !PT ;  /* 0x00000002b39d7209 */ /* 0x000fe20007810000 */
[----:B------:R-:W-:Y:S01]  /*6840*/  FFMA.FTZ R181, R181, UR5, -R200 ;  /* 0x00000005b5b57c23 */ /* 0x000fe200080108c8 */
[----:B------:R-:W-:-:S02]  /*6850*/  FSEL R183, R183, -INF , !P0 ;  /* 0xff800000b7b77808 */ /* 0x000fc40004000000 */
[----:B------:R-:W-:Y:S01]  /*6860*/  FMNMX.FTZ R0, R182, R157, !PT ;  /* 0x0000009db6007209 */ /* 0x000fe20007810000 */
[--C-:B------:R-:W-:Y:S01]  /*6870*/  FFMA.FTZ R157, R161, UR5, -R200.reuse ;  /* 0x00000005a19d7c23 */ /* 0x100fe200080108c8 */
[--C-:B------:R-:W-:Y:S01]  /*6880*/  FFMA.FTZ R161, R165, UR5, -R200.reuse ;  /* 0x00000005a5a17c23 */ /* 0x100fe200080108c8 */
[--C-:B------:R-:W-:Y:S01]  /*6890*/  FFMA.FTZ R165, R169, UR5, -R200.reuse ;  /* 0x00000005a9a57c23 */ /* 0x100fe200080108c8 */
[----:B------:R-:W-:Y:S01]  /*68a0*/  FMNMX.FTZ R0, R183, R0, !PT ;  /* 0x00000000b7007209 */ /* 0x000fe20007810000 */
[--C-:B------:R-:W-:Y:S01]  /*68b0*/  FFMA.FTZ R169, R173, UR5, -R200.reuse ;  /* 0x00000005ada97c23 */ /* 0x100fe200080108c8 */
[----:B------:R-:W-:Y:S01]  /*68c0*/  FFMA.FTZ R173, R177, UR5, -R200 ;  /* 0x00000005b1ad7c23 */ /* 0x000fe200080108c8 */
[----:B------:R-:W-:Y:S01]  /*68d0*/  FSEL R177, R23, RZ, P3 ;  /* 0x000000ff17b17208 */ /* 0x000fe20001800000 */
[----:B------:R-:W-:Y:S01]  /*68e0*/  MUFU.EX2 R153, R153 ;  /* 0x0000009900997308 */ /* 0x000fe20000000800 */
[----:B------:R-:W0:Y:S07]  /*68f0*/  SHFL.BFLY PT, R187, R0, 0x2, 0x1f ;  /* 0x0c401f0000bb7f89 */ /* 0x000e2e00000e0000 */
[----:B------:R-:W-:Y:S08]  /*6900*/  MUFU.EX2 R192, R192 ;  /* 0x000000c000c07308 */ /* 0x000ff00000000800 */
[----:B------:R-:W-:Y:S08]  /*6910*/  MUFU.EX2 R157, R157 ;  /* 0x0000009d009d7308 */ /* 0x000ff00000000800 */
[----:B------:R-:W-:Y:S01]  /*6920*/  MUFU.EX2 R194, R194 ;  /* 0x000000c200c27308 */ /* 0x000fe20000000800 */
[----:B0-----:R-:W-:Y:S01]  /*6930*/  FMNMX.FTZ R187, R0, R187, !PT ;  /* 0x000000bb00bb7209 */ /* 0x001fe20007810000 */
[----:B------:R-:W-:-:S04]  /*6940*/  FADD.FTZ R0, -R177, R4 ;  /* 0x00000004b1007221 */ /* 0x000fc80000010100 */
[----:B------:R-:W0:Y:S01]  /*6950*/  SHFL.BFLY PT, R152, R187, 0x1, 0x1f ;  /* 0x0c201f00bb987f89 */ /* 0x000e2200000e0000 */
[----:B------:R-:W-:Y:S01]  /*6960*/  FMUL.FTZ R0, R0, UR5 ;  /* 0x0000000500007c20 */ /* 0x000fe20008410000 */
[----:B------:R-:W-:Y:S08]  /*6970*/  MUFU.EX2 R161, R161 ;  /* 0x000000a100a17308 */ /* 0x000ff00000000800 */
[----:B------:R-:W1:Y:S08]  /*6980*/  MUFU.EX2 R0, R0 ;  /* 0x0000000000007308 */ /* 0x000e700000000800 */
[----:B------:R-:W-:Y:S01]  /*6990*/  MUFU.EX2 R188, R188 ;  /* 0x000000bc00bc7308 */ /* 0x000fe20000000800 */
[----:B0-----:R-:W-:-:S07]  /*69a0*/  FMNMX.FTZ R152, R187, R152, !PT ;  /* 0x00000098bb987209 */ /* 0x001fce0007810000 */
[----:B------:R-:W-:Y:S01]  /*69b0*/  MUFU.EX2 R165, R165 ;  /* 0x000000a500a57308 */ /* 0x000fe20000000800 */
[----:B-1----:R-:W-:Y:S01]  /*69c0*/  FFMA.FTZ R15, R0, R15, R185 ;  /* 0x0000000f000f7223 */ /* 0x002fe200000100b9 */
[C---:B------:R-:W-:Y:S01]  /*69d0*/  FSETP.NEU.FTZ.AND P0, PT, R152.reuse, -INF , PT ;  /* 0xff8000009800780b */ /* 0x040fe20003f1d000 */
[----:B------:R-:W-:Y:S02]  /*69e0*/  FMUL.FTZ R164, R152, UR5 ;  /* 0x0000000598a47c20 */ /* 0x000fe40008410000 */
[----:B------:R-:W-:Y:S01]  /*69f0*/  FADD.FTZ R15, R196, R15 ;  /* 0x0000000fc40f7221 */ /* 0x000fe20000010000 */
[----:B------:R-:W-:Y:S02]  /*6a00*/  FSEL R2, R152, RZ, P0 ;  /* 0x000000ff98027208 */ /* 0x000fe40000000000 */
[----:B------:R-:W-:Y:S01]  /*6a10*/  FSEL R164, R164, RZ, P0 ;  /* 0x000000ffa4a47208 */ /* 0x000fe20000000000 */
[----:B------:R-:W-:Y:S01]  /*6a20*/  MUFU.EX2 R190, R190 ;  /* 0x000000be00be7308 */ /* 0x000fe20000000800 */
[----:B------:R-:W-:Y:S01]  /*6a30*/  ISETP.LT.AND P0, PT, R21, UR6, PT ;  /* 0x0000000615007c0c */ /* 0x000fe2000bf01270 */
[----:B------:R-:W-:Y:S01]  /*6a40*/  FADD.FTZ R2, -R2, R3 ;  /* 0x0000000302027221 */ /* 0x000fe20000010100 */
[----:B------:R-:W-:Y:S01]  /*6a50*/  UIADD3 UR6, UR6, -0x1, URZ ;  /* 0xffffffff06067890 */ /* 0x000fe2000fffe03f */
[--C-:B------:R-:W-:Y:S01]  /*6a60*/  FFMA.FTZ R197, R154, UR5, -R164.reuse ;  /* 0x000000059ac57c23 */ /* 0x100fe200080108a4 */
[--C-:B------:R-:W-:Y:S01]  /*6a70*/  FFMA.FTZ R4, R155, UR5, -R164.reuse ;  /* 0x000000059b047c23 */ /* 0x100fe200080108a4 */
[----:B------:R-:W-:Y:S01]  /*6a80*/  FMUL.FTZ R2, R2, UR5 ;  /* 0x0000000502027c20 */ /* 0x000fe20008410000 */
[--C-:B------:R-:W-:Y:S01]  /*6a90*/  FFMA.FTZ R199, R158, UR5, -R164.reuse ;  /* 0x000000059ec77c23 */ /* 0x100fe200080108a4 */
[--C-:B------:R-:W-:Y:S01]  /*6aa0*/  FFMA.FTZ R154, R159, UR5, -R164.reuse ;  /* 0x000000059f9a7c23 */ /* 0x100fe200080108a4 */
[--C-:B------:R-:W-:Y:S01]  /*6ab0*/  FFMA.FTZ R193, R162, UR5, -R164.reuse ;  /* 0x00000005a2c17c23 */ /* 0x100fe200080108a4 */
[----:B------:R-:W-:Y:S01]  /*6ac0*/  MUFU.EX2 R197, R197 ;  /* 0x000000c500c57308 */ /* 0x000fe20000000800 */
[--C-:B------:R-:W-:Y:S01]  /*6ad0*/  FFMA.FTZ R156, R163, UR5, -R164.reuse ;  /* 0x00000005a39c7c23 */ /* 0x100fe200080108a4 */
[--C-:B------:R-:W-:Y:S01]  /*6ae0*/  FFMA.FTZ R195, R166, UR5, -R164.reuse ;  /* 0x00000005a6c37c23 */ /* 0x100fe200080108a4 */
[--C-:B------:R-:W-:Y:S01]  /*6af0*/  FFMA.FTZ R158, R167, UR5, -R164.reuse ;  /* 0x00000005a79e7c23 */ /* 0x100fe200080108a4 */
[----:B------:R-:W-:Y:S01]  /*6b00*/  FADD.FTZ R162, R198, R15 ;  /* 0x0000000fc6a27221 */ /* 0x000fe20000010000 */
[--C-:B------:R-:W-:Y:S01]  /*6b10*/  FFMA.FTZ R189, R170, UR5, -R164.reuse ;  /* 0x00000005aabd7c23 */ /* 0x100fe200080108a4 */
[--C-:B------:R-:W-:Y:S01]  /*6b20*/  FFMA.FTZ R160, R171, UR5, -R164.reuse ;  /* 0x00000005aba07c23 */ /* 0x100fe200080108a4 */
[----:B------:R-:W-:Y:S01]  /*6b30*/  FFMA.FTZ R174, R174, UR5, -R164 ;  /* 0x00000005aeae7c23 */ /* 0x000fe200080108a4 */
[----:B------:R-:W0:Y:S01]  /*6b40*/  MUFU.EX2 R2, R2 ;  /* 0x0000000200027308 */ /* 0x000e220000000800 */
[----:B------:R-:W-:Y:S01]  /*6b50*/  FADD.FTZ R15, R153, R162 ;  /* 0x000000a2990f7221 */ /* 0x000fe20000010000 */
[--C-:B------:R-:W-:Y:S01]  /*6b60*/  FFMA.FTZ R175, R175, UR5, -R164.reuse ;  /* 0x00000005afaf7c23 */ /* 0x100fe200080108a4 */
[--C-:B------:R-:W-:Y:S01]  /*6b70*/  FFMA.FTZ R178, R178, UR5, -R164.reuse ;  /* 0x00000005b2b27c23 */ /* 0x100fe200080108a4 */
[--C-:B------:R-:W-:Y:S01]  /*6b80*/  FFMA.FTZ R179, R179, UR5, -R164.reuse ;  /* 0x00000005b3b37c23 */ /* 0x100fe200080108a4 */
[----:B------:R-:W-:Y:S01]  /*6b90*/  FADD.FTZ R162, R192, R15 ;  /* 0x0000000fc0a27221 */ /* 0x000fe20000010000 */
[--C-:B------:R-:W-:Y:S01]  /*6ba0*/  FFMA.FTZ R182, R182, UR5, -R164.reuse ;  /* 0x00000005b6b67c23 */ /* 0x100fe200080108a4 */
[----:B------:R-:W-:Y:S01]  /*6bb0*/  FFMA.FTZ R164, R183, UR5, -R164 ;  /* 0x00000005b7a47c23 */ /* 0x000fe200080108a4 */
[----:B------:R-:W1:Y:S01]  /*6bc0*/  MUFU.EX2 R4, R4 ;  /* 0x0000000400047308 */ /* 0x000e620000000800 */
[----:B------:R-:W-:Y:S01]  /*6bd0*/  FADD.FTZ R15, R157, R162 ;  /* 0x000000a29d0f7221 */ /* 0x000fe20000010000 */
[----:B------:R-:W-:Y:S01]  /*6be0*/  IMAD.U32 R155, RZ, RZ, UR14 ;  /* 0x0000000eff9b7e24 */ /* 0x000fe2000f8e00ff */
[----:B------:R-:W-:-:S02]  /*6bf0*/  F2FP.F16.F32.PACK_AB R196, R196, R185 ;  /* 0x000000b9c4c4723e */ /* 0x000fc400000000ff */
[----:B------:R-:W-:Y:S01]  /*6c00*/  FADD.FTZ R162, R194, R15 ;  /* 0x0000000fc2a27221 */ /* 0x000fe20000010000 */
[----:B------:R-:W-:Y:S01]  /*6c10*/  @!P5 VIADD R155, R155, 0x30860 ;  /* 0x000308609b9bd836 */ /* 0x000fe20000000000 */
[----:B------:R-:W-:Y:S01]  /*6c20*/  F2FP.F16.F32.PACK_AB R198, R153, R198 ;  /* 0x000000c699c6723e */ /* 0x000fe200000000ff */
[----:B------:R-:W2:Y:S01]  /*6c30*/  MUFU.EX2 R199, R199 ;  /* 0x000000c700c77308 */ /* 0x000ea20000000800 */
[----:B0-----:R-:W-:Y:S01]  /*6c40*/  FFMA.FTZ R3, R2, R14, R197 ;  /* 0x0000000e02037223 */ /* 0x001fe200000100c5 */
[----:B------:R-:W-:Y:S01]  /*6c50*/  FADD.FTZ R15, R161, R162 ;  /* 0x000000a2a10f7221 */ /* 0x000fe20000010000 */
[----:B------:R-:W-:Y:S02]  /*6c60*/  @!P5 PRMT R155, RZ, 0x654, R155 ;  /* 0x00000654ff9bd816 */ /* 0x000fe4000000009b */
[----:B------:R-:W-:Y:S01]  /*6c70*/  F2FP.F16.F32.PACK_AB R192, R157, R192 ;  /* 0x000000c09dc0723e */ /* 0x000fe200000000ff */
[----:B------:R-:W-:Y:S01]  /*6c80*/  FADD.FTZ R162, R188, R15 ;  /* 0x0000000fbca27221 */ /* 0x000fe20000010000 */
[----:B------:R0:W-:Y:S01]  /*6c90*/  @!P5 SYNCS.ARRIVE.TRANS64.RED.A1T0 RZ, [R155+URZ], RZ ;  /* 0x000000ff9bffd9a7 */ /* 0x0001e2000810043f */
[----:B------:R-:W3:Y:S01]  /*6ca0*/  MUFU.EX2 R154, R154 ;  /* 0x0000009a009a7308 */ /* 0x000ee20000000800 */
[C---:B-1----:R-:W-:Y:S01]  /*6cb0*/  FADD.FTZ R14, R4.reuse, R3 ;  /* 0x00000003040e7221 */ /* 0x042fe20000010000 */
[----:B------:R-:W-:Y:S01]  /*6cc0*/  FADD.FTZ R15, R165, R162 ;  /* 0x000000a2a50f7221 */ /* 0x000fe20000010000 */
[----:B------:R-:W-:Y:S01]  /*6cd0*/  F2FP.F16.F32.PACK_AB R197, R4, R197 ;  /* 0x000000c504c5723e */ /* 0x000fe200000000ff */
[----:B------:R-:W-:Y:S01]  /*6ce0*/  IMAD.MOV.U32 R4, RZ, RZ, R23 ;  /* 0x000000ffff047224 */ /* 0x000fe200078e0017 */
[----:B------:R-:W-:Y:S01]  /*6cf0*/  F2FP.F16.F32.PACK_AB R194, R161, R194 ;  /* 0x000000c2a1c2723e */ /* 0x000fe200000000ff */
[----:B------:R-:W-:Y:S01]  /*6d00*/  FADD.FTZ R162, R190, R15 ;  /* 0x0000000fbea27221 */ /* 0x000fe20000010000 */
[----:B------:R-:W-:Y:S01]  /*6d10*/  F2FP.F16.F32.PACK_AB R188, R165, R188 ;  /* 0x000000bca5bc723e */ /* 0x000fe200000000ff */
        /* <DEDUP_REMOVED lines=26> */
[C---:B---3--:R-:W-:Y:S01]  /*6ec0*/  FADD.FTZ R3, R175.reuse, R3 ;  /* 0x00000003af037221 */ /* 0x048fe20000010000 */
[----:B------:R-:W-:-:S06]  /*6ed0*/  F2FP.F16.F32.PACK_AB R191, R175, R174 ;  /* 0x000000aeafbf723e */ /* 0x000fcc00000000ff */
[----:B------:R-:W3:Y:S01]  /*6ee0*/  MUFU.EX2 R173, R173 ;  /* 0x000000ad00ad7308 */ /* 0x000ee20000000800 */
[----:B-1----:R-:W-:-:S07]  /*6ef0*/  FADD.FTZ R14, R184, R15 ;  /* 0x0000000fb80e7221 */ /* 0x002fce0000010000 */
[----:B------:R-:W1:Y:S01]  /*6f00*/  MUFU.EX2 R179, R179 ;  /* 0x000000b300b37308 */ /* 0x000e620000000800 */
[----:B--2---:R-:W-:-:S07]  /*6f10*/  FADD.FTZ R3, R178, R3 ;  /* 0x00000003b2037221 */ /* 0x004fce0000010000 */
[----:B------:R-:W2:Y:S01]  /*6f20*/  MUFU.EX2 R186, R186 ;  /* 0x000000ba00ba7308 */ /* 0x000ea20000000800 */
[C---:B---3--:R-:W-:Y:S01]  /*6f30*/  FADD.FTZ R15, R173.reuse, R14 ;  /* 0x0000000ead0f7221 */ /* 0x048fe20000010000 */
[----:B------:R-:W-:-:S06]  /*6f40*/  F2FP.F16.F32.PACK_AB R184, R173, R184 ;  /* 0x000000b8adb8723e */ /* 0x000fcc00000000ff */
[----:B------:R-:W3:Y:S01]  /*6f50*/  MUFU.EX2 R182, R182 ;  /* 0x000000b600b67308 */ /* 0x000ee20000000800 */
[C---:B-1----:R-:W-:Y:S01]  /*6f60*/  FADD.FTZ R3, R179.reuse, R3 ;  /* 0x00000003b3037221 */ /* 0x042fe20000010000 */
[----:B------:R-:W-:-:S06]  /*6f70*/  F2FP.F16.F32.PACK_AB R185, R179, R178 ;  /* 0x000000b2b3b9723e */ /* 0x000fcc00000000ff */
[----:B------:R-:W1:Y:S01]  /*6f80*/  MUFU.EX2 R177, R181 ;  /* 0x000000b500b17308 */ /* 0x000e620000000800 */
[----:B--2---:R-:W-:-:S07]  /*6f90*/  FADD.FTZ R14, R186, R15 ;  /* 0x0000000fba0e7221 */ /* 0x004fce0000010000 */
[----:B------:R-:W2:Y:S01]  /*6fa0*/  MUFU.EX2 R164, R164 ;  /* 0x000000a400a47308 */ /* 0x000ea20000000800 */
[----:B---3--:R-:W-:Y:S01]  /*6fb0*/  FADD.FTZ R3, R182, R3 ;  /* 0x00000003b6037221 */ /* 0x008fe20000010000 */
[C---:B-1----:R-:W-:Y:S01]  /*6fc0*/  FADD.FTZ R15, R177.reuse, R14 ;  /* 0x0000000eb10f7221 */ /* 0x042fe20000010000 */
[----:B------:R-:W-:Y:S02]  /*6fd0*/  F2FP.F16.F32.PACK_AB R186, R177, R186 ;  /* 0x000000bab1ba723e */ /* 0x000fe400000000ff */
[C---:B--2---:R-:W-:Y:S01]  /*6fe0*/  FADD.FTZ R14, R164.reuse, R3 ;  /* 0x00000003a40e7221 */ /* 0x044fe20000010000 */
[----:B------:R-:W-:Y:S01]  /*6ff0*/  F2FP.F16.F32.PACK_AB R187, R164, R182 ;  /* 0x000000b6a4bb723e */ /* 0x000fe200000000ff */
[----:B------:R-:W-:Y:S01]  /*7000*/  IMAD.MOV.U32 R3, RZ, RZ, R152 ;  /* 0x000000ffff037224 */ /* 0x000fe200078e0098 */
[----:B0-----:R-:W-:Y:S06]  /*7010*/  @P0 BRA `(.L_x_1008) ;  /* 0xffffffd400dc0947 */ /* 0x001fec000383ffff */
[----:B------:R-:W-:Y:S01]  /*7020*/  IMAD.MOV.U32 R3, RZ, RZ, R152 ;  /* 0x000000ffff037224 */ /* 0x000fe200078e0098 */
[----:B------:R-:W-:-:S07]  /*7030*/  MOV R4, R23 ;  /* 0x0000001700047202 */ /* 0x000fce0000000f00 */
.L_x_991:
[----:B------:R-:W0:Y:S01]  /*7040*/  S2UR UR7, SR_CTAID.X ;  /* 0x00000000000779c3 */ /* 0x000e220000002500 */
[----:B------:R-:W-:Y:S01]  /*7050*/  ULDC UR14, c[0x0][0x448] ;  /* 0x00011200000e7ab9 */ /* 0x000fe20000000800 */
[----:B------:R-:W-:Y:S01]  /*7060*/  R2UR UR19, R17 ;  /* 0x00000000111372ca */ /* 0x000fe200000e0000 */
[----:B------:R-:W-:Y:S02]  /*7070*/  UISETP.NE.AND UP0, UPT, UR14, 0x1, UPT ;  /* 0x000000010e00788c */ /* 0x000fe4000bf05270 */
[----:B------:R-:W-:-:S09]  /*7080*/  UIADD3 UR11, -UR11, 0x1, URZ ;  /* 0x000000010b0b7890 */ /* 0x000fd2000fffe13f */
[----:B------:R-:W-:Y:S01]  /*7090*/  @UP0 ULDC UR14, c[0x0][0x44c] ;  /* 0x00011300000e0ab9 */ /* 0x000fe20000000800 */
[----:B------:R-:W-:Y:S02]  /*70a0*/  UIMAD UR11, UR19, UR10, UR11 ;  /* 0x0000000a130b72a4 */ /* 0x000fe4000f8e020b */
[----:B0-----:R-:W-:-:S03]  /*70b0*/  ULEA UR18, UR7, 0x7f, 0x7 ;  /* 0x0000007f07127891 */ /* 0x001fc6000f8e383f */
[----:B------:R-:W-:Y:S01]  /*70c0*/  ULDC UR7, c[0x0][0x9e4] ;  /* 0x0002790000077ab9 */ /* 0x000fe20000000800 */
[----:B------:R-:W-:Y:S02]  /*70d0*/  UIMAD.WIDE.U32 UR14, UR18, UR14, URZ ;  /* 0x0000000e120e72a5 */ /* 0x000fe4000f8e003f */
[----:B------:R-:W-:Y:S01]  /*70e0*/  UISETP.GE.AND UP1, UPT, UR7, 0x1, UPT ;  /* 0x000000010700788c */ /* 0x000fe2000bf26270 */
[----:B------:R-:W-:Y:S01]  /*70f0*/  UMOV UR10, UR18 ;  /* 0x00000012000a7c82 */ /* 0x000fe20008000000 */
[----:B------:R-:W-:Y:S02]  /*7100*/  @UP0 ULDC UR18, c[0x0][0x450] ;  /* 0x0001140000120ab9 */ /* 0x000fe40000000800 */
[----:B------:R-:W-:Y:S02]  /*7110*/  @UP0 USHF.R.U32.HI UR10, URZ, UR18, UR15 ;  /* 0x000000123f0a0299 */ /* 0x000fe4000801160f */
[----:B------:R-:W-:Y:S01]  /*7120*/  PLOP3.LUT P6, PT, PT, PT, UP1, 0x80, 0x0 ;  /* 0x000000000000781c */ /* 0x000fe20003fcf018 */
[----:B------:R-:W-:Y:S01]  /*7130*/  ULDC UR18, c[0x0][0x9dc] ;  /* 0x0002770000127ab9 */ /* 0x000fe20000000800 */
[----:B------:R-:W-:-:S04]  /*7140*/  UIADD3 UR10, UR11, UR10, URZ ;  /* 0x0000000a0b0a7290 */ /* 0x000fc8000fffe03f */
[----:B------:R-:W-:-:S07]  /*7150*/  UIADD3 UR18, UR10, -UR18, URZ ;  /* 0x800000120a127290 */ /* 0x000fce000fffe03f */
[----:B------:R-:W-:Y:S05]  /*7160*/  @!P6 BRA `(.L_x_1009) ;  /* 0x000000000048e947 */ /* 0x000fea0003800000 */
[----:B------:R-:W-:Y:S02]  /*7170*/  UMOV UR19, UR10 ;  /* 0x0000000a00137c82 */ /* 0x000fe40008000000 */
        /* <DEDUP_REMOVED lines=10> */
.L_x_1010:
[----:B------:R-:W-:-:S11]  /*7220*/  UISETP.NE.AND UP1, UPT, UR7, 0x1, UPT ;  /* 0x000000010700788c */ /* 0x000fd6000bf25270 */
[----:B------:R-:W-:Y:S02]  /*7230*/  @UP1 ULDC.64 UR10, c[0x0][0x9e8] ;  /* 0x00027a00000a1ab9 */ /* 0x000fe40000000a00 */
[----:B------:R-:W-:-:S04]  /*7240*/  UIMAD.WIDE.U32 UR14, UR19, UR10, URZ ;  /* 0x0000000a130e72a5 */ /* 0x000fc8000f8e003f */
[----:B------:R-:W-:-:S12]  /*7250*/  @UP1 USHF.R.U32.HI UR19, URZ, UR11, UR15 ;  /* 0x0000000b3f131299 */ /* 0x000fd8000801160f */
.L_x_1011:
[----:B------:R-:W-:-:S04]  /*7260*/  UIMAD UR7, UR19, UR7, URZ ;  /* 0x00000007130772a4 */ /* 0x000fc8000f8e023f */
[----:B------:R-:W-:-:S04]  /*7270*/  UISETP.LT.AND UP1, UPT, UR18, UR7, UPT ;  /* 0x000000071200728c */ /* 0x000fc8000bf21270 */
[----:B------:R-:W-:-:S12]  /*7280*/  USEL UR18, UR18, UR7, !UP1 ;  /* 0x0000000712127287 */ /* 0x000fd8000c800000 */
.L_x_1009:
[----:B------:R-:W-:Y:S01]  /*7290*/  UIADD3 UR18, UR18, 0x3f, URZ ;  /* 0x0000003f12127890 */ /* 0x000fe2000fffe03f */
[----:B------:R-:W-:-:S03]  /*72a0*/  R2UR UR10, R22 ;  /* 0x00000000160a72ca */ /* 0x000fc600000e0000 */
[----:B------:R-:W-:-:S04]  /*72b0*/  USHF.R.S32.HI UR7, URZ, 0x1f, UR18 ;  /* 0x0000001f3f077899 */ /* 0x000fc80008011412 */
[----:B------:R-:W-:-:S04]  /*72c0*/  ULEA.HI UR7, UR7, UR18, URZ, 0x6 ;  /* 0x0000001207077291 */ /* 0x000fc8000f8f303f */
[----:B------:R-:W-:-:S04]  /*72d0*/  USHF.R.S32.HI UR7, URZ, 0x6, UR7 ;  /* 0x000000063f077899 */ /* 0x000fc80008011407 */
[----:B------:R-:W-:-:S04]  /*72e0*/  UISETP.LT.AND UP1, UPT, UR10, UR7, UPT ;  /* 0x000000070a00728c */ /* 0x000fc8000bf21270 */
[----:B------:R-:W-:-:S04]  /*72f0*/  USEL UR10, UR10, UR7, !UP1 ;  /* 0x000000070a0a7287 */ /* 0x000fc8000c800000 */
[----:B------:R-:W-:Y:S02]  /*7300*/  UISETP.GE.AND UP1, UPT, UR6, UR10, UPT ;  /* 0x0000000a0600728c */ /* 0x000fe4000bf26270 */
[----:B------:R-:W-:-:S04]  /*7310*/  IMAD.U32 R200, RZ, RZ, UR10 ;  /* 0x0000000affc87e24 */ /* 0x000fc8000f8e00ff */
[----:B------:R-:W-:-:S13]  /*7320*/  PLOP3.LUT P0, PT, PT, PT, UP1, 0x80, 0x0 ;  /* 0x000000000000781c */ /* 0x000fda0003f0f018 */
[----:B------:R-:W-:Y:S05]  /*7330*/  @!P0 BRA `(.L_x_1012) ;  /* 0x0000001c00388947 */ /* 0x000fea0003800000 */
[----:B------:R-:W-:Y:S01]  /*7340*/  IMAD.MOV.U32 R21, RZ, RZ, R3 ;  /* 0x000000ffff157224 */ /* 0x000fe200078e0003 */
[----:B------:R-:W-:Y:S01]  /*7350*/  UMOV UR60, UR61 ;  /* 0x0000003d003c7c82 */ /* 0x000fe20008000000 */
[----:B------:R-:W-:Y:S02]  /*7360*/  IMAD.MOV.U32 R23, RZ, RZ, R4 ;  /* 0x000000ffff177224 */ /* 0x000fe400078e0004 */
[----:B------:R-:W-:Y:S01]  /*7370*/  IMAD.U32 R201, RZ, RZ, UR6 ;  /* 0x00000006ffc97e24 */ /* 0x000fe2000f8e00ff */
[----:B------:R-:W-:-:S06]  /*7380*/  UMOV UR6, UR4 ;  /* 0x0000000400067c82 */ /* 0x000fcc0008000000 */
.L_x_1021:
[----:B------:R-:W-:-:S04]  /*7390*/  UIADD3 UR4, UR6, 0x1, URZ ;  /* 0x0000000106047890 */ /* 0x000fc8000fffe03f */
[----:B------:R-:W-:-:S04]  /*73a0*/  UISETP.NE.AND UP1, UPT, UR4, 0x2, UPT ;  /* 0x000000020400788c */ /* 0x000fc8000bf25270 */
[----:B------:R-:W-:Y:S02]  /*73b0*/  USEL UR61, URZ, 0x1, UP1 ;  /* 0x000000013f3d7887 */ /* 0x000fe40008800000 */
[----:B------:R-:W-:Y:S02]  /*73c0*/  USEL UR4, UR4, URZ, UP1 ;  /* 0x0000003f04047287 */ /* 0x000fe40008800000 */
[----:B------:R-:W-:Y:S01]  /*73d0*/  ULOP3.LUT UR61, UR60, UR61, URZ, 0x3c, !UPT ;  /* 0x0000003d3c3d7292 */ /* 0x000fe2000f8e3c3f */
[----:B------:R-:W-:Y:S11]  /*73e0*/  @!P4 BRA `(.L_x_1013) ;  /* 0x000000000004c947 */ /* 0x000ff60003800000 */
[----:B------:R-:W-:Y:S01]  /*73f0*/  BPT.TRAP 0x1 ;  /* 0x000000040000795c */ /* 0x000fe20000300000 */
.L_x_1013:
[----:B------:R-:W-:Y:S01]  /*7400*/  R2UR UR5, R16 ;  /* 0x00000000100572ca */ /* 0x000fe200000e0000 */
[----:B------:R-:W-:-:S05]  /*7410*/  IMAD.U32 R3, RZ, RZ, UR61 ;  /* 0x0000003dff037e24 */ /* 0x000fca000f8e00ff */
[----:B------:R-:W-:-:S07]  /*7420*/  SHF.L.U32 R3, R3, 0x1f, RZ ;  /* 0x0000001f03037819 */ /* 0x000fce00000006ff */
[----:B------:R-:W-:-:S09]  /*7430*/  ULEA UR7, UR4, UR5, 0x3 ;  /* 0x0000000504077291 */ /* 0x000fd2000f8e183f */
[----:B------:R0:W1:Y:S01]  /*7440*/  SYNCS.PHASECHK.TRANS64.TRYWAIT P0, [UR7+0x30830], R3 ;  /* 0x03083003ff0075a7 */ /* 0x0000620008000147 */
[----:B------:R-:W-:Y:S05]  /*7450*/  @!P4 BRA `(.L_x_1014) ;  /* 0x000000000004c947 */ /* 0x000fea0003800000 */
[----:B------:R-:W-:Y:S01]  /*7460*/  BPT.TRAP 0x1 ;  /* 0x000000040000795c */ /* 0x000fe20000300000 */
.L_x_1014:
[----:B-1----:R-:W-:Y:S05]  /*7470*/  @P0 BRA `(.L_x_1015) ;  /* 0x0000000000080947 */ /* 0x002fea0003800000 */
[----:B------:R-:W1:Y:S02]  /*7480*/  SYNCS.PHASECHK.TRANS64.TRYWAIT P0, [UR7+0x30830], R3 ;  /* 0x03083003ff0075a7 */ /* 0x000e640008000147 */
[----:B-1----:R-:W-:Y:S05]  /*7490*/  @!P0 BRA `(.L_x_1016) ;  /* 0x000000cc00308947 */ /* 0x002fea0003800000 */
.L_x_1015:
[----:B------:R-:W-:Y:S01]  /*74a0*/  R2UR UR5, R19 ;  /* 0x00000000130572ca */ /* 0x000fe200000e0000 */
[----:B------:R-:W-:Y:S01]  /*74b0*/  WARPGROUP.ARRIVE ;  /* 0x00000000000079c5 */ /* 0x000fe20000000000 */
[----:B------:R-:W-:Y:S01]  /*74c0*/  R2UR UR56, R6 ;  /* 0x00000000063872ca */ /* 0x000fe200000e0000 */
[----:B------:R-:W-:Y:S01]  /*74d0*/  UMOV UR59, 0x40000040 ;  /* 0x40000040003b7882 */ /* 0x000fe20000000000 */
[----:B------:R-:W-:Y:S01]  /*74e0*/  R2UR UR57, R7 ;  /* 0x00000000073972ca */ /* 0x000fe200000e0000 */
[----:B------:R-:W-:Y:S01]  /*74f0*/  UMOV UR11, 0x40000040 ;  /* 0x40000040000b7882 */ /* 0x000fe20000000000 */
[----:B------:R-:W-:Y:S01]  /*7500*/  UMOV UR15, 0x40000040 ;  /* 0x40000040000f7882 */ /* 0x000fe20000000000 */
[----:B------:R-:W-:Y:S01]  /*7510*/  UMOV UR19, 0x40000040 ;  /* 0x4000004000137882 */ /* 0x000fe20000000000 */
[----:B------:R-:W-:Y:S01]  /*7520*/  UMOV UR23, 0x40000040 ;  /* 0x4000004000177882 */ /* 0x000fe20000000000 */
[----:B------:R-:W-:Y:S01]  /*7530*/  UMOV UR27, 0x40000040 ;  /* 0x40000040001b7882 */ /* 0x000fe20000000000 */
[----:B------:R-:W-:Y:S01]  /*7540*/  UMOV UR31, 0x40000040 ;  /* 0x40000040001f7882 */ /* 0x000fe20000000000 */
[----:B------:R-:W-:Y:S01]  /*7550*/  UMOV UR35, 0x40000040 ;  /* 0x4000004000237882 */ /* 0x000fe20000000000 */
[----:B------:R-:W-:Y:S01]  /*7560*/  UMOV UR39, 0x40000040 ;  /* 0x4000004000277882 */ /* 0x000fe20000000000 */
        /* <DEDUP_REMOVED lines=88> */
[----:B------:R-:W-:Y:S01]  /*7af0*/  FMUL.FTZ R149, R149, R0 ;  /* 0x0000000095957220 */ /* 0x000fe20000410000 */
        /* <DEDUP_REMOVED lines=73> */
[----:B------:R-:W-:Y:S01]  /*7f90*/  UIADD3 UR58, UR5, 0x606, URZ ;  /* 0x00000606053a7890 */ /* 0x000fe2000fffe03f */
        /* <DEDUP_REMOVED lines=44> */
.L_x_1017:
[----:B------:R-:W-:Y:S01]  /*8260*/  R2UR UR5, R16 ;  /* 0x00000000100572ca */ /* 0x000fe200000e0000 */
[----:B------:R-:W-:-:S05]  /*8270*/  IMAD.U32 R0, RZ, RZ, UR60 ;  /* 0x0000003cff007e24 */ /* 0x000fca000f8e00ff */
[----:B------:R-:W-:-:S07]  /*8280*/  SHF.L.U32 R0, R0, 0x1f, RZ ;  /* 0x0000001f00007819 */ /* 0x000fce00000006ff */
[----:B------:R-:W-:-:S09]  /*8290*/  ULEA UR14, UR6, UR5, 0x3 ;  /* 0x00000005060e7291 */ /* 0x000fd2000f8e183f */
[----:B------:R2:W3:Y:S01]  /*82a0*/  SYNCS.PHASECHK.TRANS64.TRYWAIT P0, [UR14+0x30850], R0 ;  /* 0x03085000ff0075a7 */ /* 0x0004e2000800014e */
[----:B------:R-:W-:Y:S05]  /*82b0*/  @!P4 BRA `(.L_x_1018) ;  /* 0x000000000004c947 */ /* 0x000fea0003800000 */
[----:B------:R-:W-:Y:S01]  /*82c0*/  BPT.TRAP 0x1 ;  /* 0x000000040000795c */ /* 0x000fe20000300000 */
.L_x_1018:
[----:B---3--:R-:W-:Y:S05]  /*82d0*/  @P0 BRA `(.L_x_1019) ;  /* 0x0000000000080947 */ /* 0x008fea0003800000 */
[----:B------:R-:W3:Y:S02]  /*82e0*/  SYNCS.PHASECHK.TRANS64.TRYWAIT P0, [UR14+0x30850], R0 ;  /* 0x03085000ff0075a7 */ /* 0x000ee4000800014e */
[----:B---3--:R-:W-:Y:S05]  /*82f0*/  @!P0 BRA `(.L_x_1020) ;  /* 0x000000bc00b08947 */ /* 0x008fea0003800000 */
.L_x_1019:
[----:B------:R-:W-:Y:S01]  /*8300*/  R2UR UR5, R16 ;  /* 0x00000000100572ca */ /* 0x000fe200000e0000 */
[----:B------:R-:W-:Y:S01]  /*8310*/  WARPGROUP.ARRIVE ;  /* 0x00000000000079c5 */ /* 0x000fe20000000000 */
[----:B------:R-:W-:Y:S01]  /*8320*/  UMOV UR11, 0x40000040 ;  /* 0x40000040000b7882 */ /* 0x000fe20000000000 */
[----:B0-2---:R-:W-:Y:S01]  /*8330*/  FMNMX.FTZ R0, R152, R23, !PT ;  /* 0x0000001798007209 */ /* 0x005fe20007810000 */
[----:B------:R-:W-:Y:S01]  /*8340*/  ULDC UR15, c[0x0][0x988] ;  /* 0x00026200000f7ab9 */ /* 0x000fe20000000800 */
[----:B------:R-:W-:Y:S01]  /*8350*/  R2UR UR18, R200 ;  /* 0x00000000c81272ca */ /* 0x000fe200000e0000 */
[----:B------:R-:W-:Y:S01]  /*8360*/  UMOV UR60, UR61 ;  /* 0x0000003d003c7c82 */ /* 0x000fe20008000000 */
[----:B-1----:R-:W-:-:S04]  /*8370*/  FMNMX.FTZ R3, R153, R0, !PT ;  /* 0x0000000099037209 */ /* 0x002fc80007810000 */
[----:B------:R-:W-:Y:S02]  /*8380*/  FMNMX.FTZ R0, R156, R3, !PT ;  /* 0x000000039c007209 */ /* 0x000fe40007810000 */
[----:B------:R-:W-:Y:S02]  /*8390*/  UIADD3 UR5, UR5, 0x400, URZ ;  /* 0x0000040005057890 */ /* 0x000fe4000fffe03f */
[----:B------:R-:W-:Y:S02]  /*83a0*/  FMNMX.FTZ R3, R157, R0, !PT ;  /* 0x000000009d037209 */ /* 0x000fe40007810000 */
[----:B------:R-:W-:Y:S02]  /*83b0*/  USHF.R.U32.HI UR5, URZ, 0x4, UR5 ;  /* 0x000000043f057899 */ /* 0x000fe40008011605 */
[----:B------:R-:W-:Y:S02]  /*83c0*/  FMNMX.FTZ R0, R160, R3, !PT ;  /* 0x00000003a0007209 */ /* 0x000fe40007810000 */
[----:B------:R-:W-:-:S02]  /*83d0*/  ULOP3.LUT UR5, UR5, 0x3fff, URZ, 0xc0, !UPT ;  /* 0x00003fff05057892 */ /* 0x000fc4000f8ec03f */
[----:B------:R-:W-:Y:S02]  /*83e0*/  FMNMX.FTZ R3, R161, R0, !PT ;  /* 0x00000000a1037209 */ /* 0x000fe40007810000 */
[----:B------:R-:W-:Y:S02]  /*83f0*/  ULOP3.LUT UR5, UR5, 0x2000000, URZ, 0xfc, !UPT ;  /* 0x0200000005057892 */ /* 0x000fe4000f8efc3f */
[----:B------:R-:W-:Y:S02]  /*8400*/  FMNMX.FTZ R0, R164, R3, !PT ;  /* 0x00000003a4007209 */ /* 0x000fe40007810000 */
[----:B------:R-:W-:Y:S02]  /*8410*/  ULEA UR6, UR6, UR5, 0xb ;  /* 0x0000000506067291 */ /* 0x000fe4000f8e583f */
[----:B------:R-:W-:Y:S01]  /*8420*/  FMNMX.FTZ R3, R165, R0, !PT ;  /* 0x00000000a5037209 */ /* 0x000fe20007810000 */
[----:B------:R-:W-:Y:S01]  /*8430*/  UMOV UR5, UR15 ;  /* 0x0000000f00057c82 */ /* 0x000fe20008000000 */
[----:B------:R-:W-:-:S02]  /*8440*/  R2UR UR15, R201 ;  /* 0x00000000c90f72ca */ /* 0x000fc400000e0000 */
[----:B------:R-:W-:Y:S01]  /*8450*/  FMNMX.FTZ R0, R168, R3, !PT ;  /* 0x00000003a8007209 */ /* 0x000fe20007810000 */
[----:B------:R-:W-:Y:S02]  /*8460*/  UMOV UR10, UR6 ;  /* 0x00000006000a7c82 */ /* 0x000fe40008000000 */
[----:B------:R-:W-:Y:S01]  /*8470*/  HGMMA.64x256x16.F32 R24, R196, gdesc[UR8].tnspB, R24, gsb0 ;  /* 0x43e00008c4187df0 */ /* 0x000fe20008000818 */
[----:B------:R-:W-:Y:S01]  /*8480*/  UIADD3 UR10, UR6, 0x80, URZ ;  /* 0x00000080060a7890 */ /* 0x000fe2000fffe03f */
[----:B------:R-:W-:Y:S01]  /*8490*/  FMNMX.FTZ R3, R169, R0, !PT ;  /* 0x00000000a9037209 */ /* 0x000fe20007810000 */
[----:B------:R-:W-:-:S03]  /*84a0*/  UMOV UR11, 0x40000040 ;  /* 0x40000040000b7882 */ /* 0x000fc60000000000 */
[----:B------:R-:W-:Y:S02]  /*84b0*/  FMNMX.FTZ R0, R172, R3, !PT ;  /* 0x00000003ac007209 */ /* 0x000fe40007810000 */
[----:B------:R-:W-:Y:S02]  /*84c0*/  UISETP.GT.AND UP1, UPT, UR15, UR18, UPT ;  /* 0x000000120f00728c */ /* 0x000fe4000bf24270 */
[----:B------:R-:W-:-:S04]  /*84d0*/  FMNMX.FTZ R3, R173, R0, !PT ;  /* 0x00000000ad037209 */ /* 0x000fc80007810000 */
[----:B------:R-:W-:Y:S02]  /*84e0*/  FMNMX.FTZ R0, R176, R3, !PT ;  /* 0x00000003b0007209 */ /* 0x000fe40007810000 */
[----:B------:R-:W-:Y:S02]  /*84f0*/  PLOP3.LUT P0, PT, PT, PT, UP1, 0x80, 0x0 ;  /* 0x000000000000781c */ /* 0x000fe40003f0f018 */
[----:B------:R-:W-:-:S04]  /*8500*/  FMNMX.FTZ R3, R177, R0, !PT ;  /* 0x00000000b1037209 */ /* 0x000fc80007810000 */
[----:B------:R-:W-:-:S04]  /*8510*/  FMNMX.FTZ R0, R180, R3, !PT ;  /* 0x00000003b4007209 */ /* 0x000fc80007810000 */
[----:B------:R-:W-:Y:S02]  /*8520*/  FMNMX.FTZ R2, R181, R0, !PT ;  /* 0x00000000b5027209 */ /* 0x000fe40007810000 */
[----:B------:R-:W-:-:S03]  /*8530*/  FMNMX.FTZ R0, R154, R21, !PT ;  /* 0x000000159a007209 */ /* 0x000fc60007810000 */
[----:B------:R-:W0:Y:S01]  /*8540*/  SHFL.BFLY PT, R3, R2, 0x2, 0x1f ;  /* 0x0c401f0002037f89 */ /* 0x000e2200000e0000 */
        /* <DEDUP_REMOVED lines=11> */
[----:B------:R-:W-:Y:S01]  /*8600*/  UMOV UR6, UR4 ;  /* 0x0000000400067c82 */ /* 0x000fe20008000000 */
[----:B------:R-:W-:Y:S02]  /*8610*/  WARPGROUP.DEPBAR.LE gsb0, 0x0 ;  /* 0x00008000000079c5 */ /* 0x000fe40000010000 */
[----:B------:R-:W-:Y:S01]  /*8620*/  WARPGROUP.ARRIVE ;  /* 0x00000000000079c5 */ /* 0x000fe20000000000 */
[----:B0-----:R-:W-:Y:S02]  /*8630*/  FMNMX.FTZ R188, R2, R3, !PT ;  /* 0x0000000302bc7209 */ /* 0x001fe40007810000 */
[----:B------:R-:W-:-:S15]  /*8640*/  FMNMX.FTZ R3, R155, R0, !PT ;  /* 0x000000009b037209 */ /* 0x000fde0007810000 */
[----:B------:R-:W-:-:S03]  /*8650*/  NOP ;  /* 0x0000000000007918 */ /* 0x000fc60000000000 */
[----:B------:R-:W-:Y:S01]  /*8660*/  HGMMA.64x256x16.F32 R24, R184, gdesc[UR8].tnspB, R24, gsb0 ;  /* 0x43e00008b8187df0 */ /* 0x000fe20008000818 */
[----:B------:R-:W-:Y:S01]  /*8670*/  FMNMX.FTZ R0, R158, R3, !PT ;  /* 0x000000039e007209 */ /* 0x000fe20007810000 */
[----:B------:R-:W0:Y:S03]  /*8680*/  SHFL.BFLY PT, R189, R188, 0x1, 0x1f ;  /* 0x0c201f00bcbd7f89 */ /* 0x000e2600000e0000 */
        /* <DEDUP_REMOVED lines=8> */
[----:B------:R-:W-:Y:S01]  /*8710*/  FMUL.FTZ R189, R4, UR5 ;  /* 0x0000000504bd7c20 */ /* 0x000fe20008410000 */
[----:B------:R-:W-:Y:S01]  /*8720*/  FMNMX.FTZ R2, R174, R3, !PT ;  /* 0x00000003ae027209 */ /* 0x000fe20007810000 */
[----:B------:R-:W-:Y:S02]  /*8730*/  FADD.FTZ R23, -R4, R23 ;  /* 0x0000001704177221 */ /* 0x000fe40000010100 */
[--C-:B------:R-:W-:Y:S01]  /*8740*/  FFMA.FTZ R198, R156, UR5, -R189.reuse ;  /* 0x000000059cc67c23 */ /* 0x100fe200080108bd */
[----:B------:R-:W-:Y:S01]  /*8750*/  FMNMX.FTZ R3, R175, R2, !PT ;  /* 0x00000002af037209 */ /* 0x000fe20007810000 */
[----:B------:R-:W-:Y:S01]  /*8760*/  FMUL.FTZ R188, R23, UR5 ;  /* 0x0000000517bc7c20 */ /* 0x000fe20008410000 */
[--C-:B------:R-:W-:Y:S01]  /*8770*/  FFMA.FTZ R23, R152, UR5, -R189.reuse ;  /* 0x0000000598177c23 */ /* 0x100fe200080108bd */
[--C-:B------:R-:W-:Y:S01]  /*8780*/  FFMA.FTZ R196, R153, UR5, -R189.reuse ;  /* 0x0000000599c47c23 */ /* 0x100fe200080108bd */
[----:B------:R-:W-:Y:S01]  /*8790*/  FMNMX.FTZ R2, R178, R3, !PT ;  /* 0x00000003b2027209 */ /* 0x000fe20007810000 */
[----:B------:R0:W-:Y:S01]  /*87a0*/  MUFU.EX2 R0, R188 ;  /* 0x000000bc00007308 */ /* 0x0001e20000000800 */
[--C-:B------:R-:W-:Y:S01]  /*87b0*/  FFMA.FTZ R153, R157, UR5, -R189.reuse ;  /* 0x000000059d997c23 */ /* 0x100fe200080108bd */
[----:B------:R-:W-:Y:S01]  /*87c0*/  FFMA.FTZ R192, R160, UR5, -R189 ;  /* 0x00000005a0c07c23 */ /* 0x000fe200080108bd */
[----:B------:R-:W-:Y:S01]  /*87d0*/  FMNMX.FTZ R3, R179, R2, !PT ;  /* 0x00000002b3037209 */ /* 0x000fe20007810000 */
[----:B------:R-:W-:-:S02]  /*87e0*/  IMAD.U32 R152, RZ, RZ, UR7 ;  /* 0x00000007ff987e24 */ /* 0x000fc4000f8e00ff */
[--C-:B------:R-:W-:Y:S01]  /*87f0*/  FFMA.FTZ R157, R161, UR5, -R189.reuse ;  /* 0x00000005a19d7c23 */ /* 0x100fe200080108bd */
[--C-:B------:R-:W-:Y:S01]  /*8800*/  FFMA.FTZ R194, R164, UR5, -R189.reuse ;  /* 0x00000005a4c27c23 */ /* 0x100fe200080108bd */
[----:B------:R-:W-:Y:S01]  /*8810*/  FMNMX.FTZ R2, R182, R3, !PT ;  /* 0x00000003b6027209 */ /* 0x000fe20007810000 */
[----:B------:R-:W1:Y:S01]  /*8820*/  MUFU.EX2 R23, R23 ;  /* 0x0000001700177308 */ /* 0x000e620000000800 */
[----:B------:R-:W-:Y:S02]  /*8830*/  @!P5 VIADD R152, R152, 0x30840 ;  /* 0x000308409898d836 */ /* 0x000fe40000000000 */
[--C-:B------:R-:W-:Y:S01]  /*8840*/  FFMA.FTZ R161, R165, UR5, -R189.reuse ;  /* 0x00000005a5a17c23 */ /* 0x100fe200080108bd */
[----:B------:R-:W-:Y:S01]  /*8850*/  FMNMX.FTZ R2, R183, R2, !PT ;  /* 0x00000002b7027209 */ /* 0x000fe20007810000 */
[--C-:B0-----:R-:W-:Y:S01]  /*8860*/  FFMA.FTZ R188, R168, UR5, -R189.reuse ;  /* 0x00000005a8bc7c23 */ /* 0x101fe200080108bd */
[--C-:B------:R-:W-:Y:S01]  /*8870*/  FFMA.FTZ R165, R169, UR5, -R189.reuse ;  /* 0x00000005a9a57c23 */ /* 0x100fe200080108bd */
[----:B------:R-:W-:Y:S01]  /*8880*/  @!P5 PRMT R152, RZ, 0x654, R152 ;  /* 0x00000654ff98d816 */ /* 0x000fe20000000098 */
[--C-:B------:R-:W-:Y:S01]  /*8890*/  FFMA.FTZ R169, R173, UR5, -R189.reuse ;  /* 0x00000005ada97c23 */ /* 0x100fe200080108bd */
[----:B------:R-:W0:Y:S01]  /*88a0*/  SHFL.BFLY PT, R3, R2, 0x2, 0x1f ;  /* 0x0c401f0002037f89 */ /* 0x000e2200000e0000 */
[----:B------:R-:W2:Y:S01]  /*88b0*/  MUFU.EX2 R196, R196 ;  /* 0x000000c400c47308 */ /* 0x000ea20000000800 */
[--C-:B------:R-:W-:Y:S01]  /*88c0*/  FFMA.FTZ R190, R172, UR5, -R189.reuse ;  /* 0x00000005acbe7c23 */ /* 0x100fe200080108bd */
[--C-:B------:R-:W-:Y:S01]  /*88d0*/  FFMA.FTZ R173, R177, UR5, -R189.reuse ;  /* 0x00000005b1ad7c23 */ /* 0x100fe200080108bd */
[----:B------:R-:W-:Y:S01]  /*88e0*/  FFMA.FTZ R181, R181, UR5, -R189 ;  /* 0x00000005b5b57c23 */ /* 0x000fe200080108bd */
[----:B------:R-:W-:-:S04]  /*88f0*/  UIADD3 UR7, UR15, -0x1, URZ ;  /* 0xffffffff0f077890 */ /* 0x000fc8000fffe03f */
[----:B------:R-:W-:Y:S01]  /*8900*/  MUFU.EX2 R198, R198 ;  /* 0x000000c600c67308 */ /* 0x000fe20000000800 */
[----:B-1----:R-:W-:Y:S01]  /*8910*/  FFMA.FTZ R15, R0, R15, R23 ;  /* 0x0000000f000f7223 */ /* 0x002fe20000010017 */
[----:B------:R-:W-:-:S06]  /*8920*/  IMAD.U32 R201, RZ, RZ, UR7 ;  /* 0x00000007ffc97e24 */ /* 0x000fcc000f8e00ff */
[----:B------:R-:W-:Y:S01]  /*8930*/  MUFU.EX2 R153, R153 ;  /* 0x0000009900997308 */ /* 0x000fe20000000800 */
[C---:B--2---:R-:W-:Y:S01]  /*8940*/  FADD.FTZ R15, R196.reuse, R15 ;  /* 0x0000000fc40f7221 */ /* 0x044fe20000010000 */
[----:B------:R-:W-:Y:S01]  /*8950*/  F2FP.F16.F32.PACK_AB R196, R196, R23 ;  /* 0x00000017c4c4723e */ /* 0x000fe200000000ff */
[----:B------:R-:W-:Y:S01]  /*8960*/  IMAD.MOV.U32 R23, RZ, RZ, R4 ;  /* 0x000000ffff177224 */ /* 0x000fe200078e0004 */
[----:B0-----:R-:W-:-:S04]  /*8970*/  FMNMX.FTZ R3, R2, R3, !PT ;  /* 0x0000000302037209 */ /* 0x001fc80007810000 */
[----:B------:R-:W-:Y:S01]  /*8980*/  MUFU.EX2 R192, R192 ;  /* 0x000000c000c07308 */ /* 0x000fe20000000800 */
[----:B------:R-:W0:Y:S07]  /*8990*/  SHFL.BFLY PT, R2, R3, 0x1, 0x1f ;  /* 0x0c201f0003027f89 */ /* 0x000e2e00000e0000 */
[----:B------:R-:W-:Y:S08]  /*89a0*/  MUFU.EX2 R157, R157 ;  /* 0x0000009d009d7308 */ /* 0x000ff00000000800 */
[----:B------:R-:W-:Y:S08]  /*89b0*/  MUFU.EX2 R194, R194 ;  /* 0x000000c200c27308 */ /* 0x000ff00000000800 */
[----:B------:R-:W-:Y:S01]  /*89c0*/  MUFU.EX2 R161, R161 ;  /* 0x000000a100a17308 */ /* 0x000fe20000000800 */
[----:B0-----:R-:W-:-:S07]  /*89d0*/  FMNMX.FTZ R3, R3, R2, !PT ;  /* 0x0000000203037209 */ /* 0x001fce0007810000 */
[----:B------:R-:W-:Y:S01]  /*89e0*/  MUFU.EX2 R188, R188 ;  /* 0x000000bc00bc7308 */ /* 0x000fe20000000800 */
[C---:B------:R-:W-:Y:S01]  /*89f0*/  FADD.FTZ R2, -R3.reuse, R21 ;  /* 0x0000001503027221 */ /* 0x040fe20000010100 */
[----:B------:R-:W-:-:S03]  /*8a00*/  FMUL.FTZ R156, R3, UR5 ;  /* 0x00000005039c7c20 */ /* 0x000fc60008410000 */
[----:B------:R-:W-:Y:S01]  /*8a10*/  FMUL.FTZ R2, R2, UR5 ;  /* 0x0000000502027c20 */ /* 0x000fe20008410000 */
[--C-:B------:R-:W-:Y:S01]  /*8a20*/  FFMA.FTZ R154, R154, UR5, -R156.reuse ;  /* 0x000000059a9a7c23 */ /* 0x100fe2000801089c */
[--C-:B------:R-:W-:Y:S01]  /*8a30*/  FFMA.FTZ R155, R155, UR5, -R156.reuse ;  /* 0x000000059b9b7c23 */ /* 0x100fe2000801089c */
[--C-:B------:R-:W-:Y:S01]  /*8a40*/  FFMA.FTZ R158, R158, UR5, -R156.reuse ;  /* 0x000000059e9e7c23 */ /* 0x100fe2000801089c */
[--C-:B------:R-:W-:Y:S01]  /*8a50*/  FFMA.FTZ R159, R159, UR5, -R156.reuse ;  /* 0x000000059f9f7c23 */ /* 0x100fe2000801089c */
[----:B------:R0:W-:Y:S01]  /*8a60*/  MUFU.EX2 R197, R154 ;  /* 0x0000009a00c57308 */ /* 0x0001e20000000800 */
        /* <DEDUP_REMOVED lines=12> */
[----:B------:R-:W-:Y:S01]  /*8b30*/  FFMA.FTZ R156, R183, UR5, -R156 ;  /* 0x00000005b79c7c23 */ /* 0x000fe2000801089c */
[----:B0-----:R-:W-:-:S02]  /*8b40*/  IMAD.U32 R154, RZ, RZ, UR14 ;  /* 0x0000000eff9a7e24 */ /* 0x001fc4000f8e00ff */
[----:B------:R-:W0:Y:S02]  /*8b50*/  MUFU.EX2 R155, R155 ;  /* 0x0000009b009b7308 */ /* 0x000e240000000800 */
[----:B------:R-:W-:-:S05]  /*8b60*/  @!P5 VIADD R154, R154, 0x30860 ;  /* 0x000308609a9ad836 */ /* 0x000fca0000000000 */
[----:B------:R-:W-:Y:S01]  /*8b70*/  @!P5 PRMT R154, RZ, 0x654, R154 ;  /* 0x00000654ff9ad816 */ /* 0x000fe2000000009a */
[----:B------:R-:W2:Y:S01]  /*8b80*/  MUFU.EX2 R199, R158 ;  /* 0x0000009e00c77308 */ /* 0x000ea20000000800 */
[----:B-1----:R-:W-:-:S07]  /*8b90*/  FFMA.FTZ R14, R2, R14, R197 ;  /* 0x0000000e020e7223 */ /* 0x002fce00000100c5 */
[----:B------:R-:W1:Y:S01]  /*8ba0*/  MUFU.EX2 R159, R159 ;  /* 0x0000009f009f7308 */ /* 0x000e620000000800 */
[C---:B0-----:R-:W-:Y:S01]  /*8bb0*/  FADD.FTZ R14, R155.reuse, R14 ;  /* 0x0000000e9b0e7221 */ /* 0x041fe20000010000 */
[----:B------:R-:W-:-:S06]  /*8bc0*/  F2FP.F16.F32.PACK_AB R197, R155, R197 ;  /* 0x000000c59bc5723e */ /* 0x000fcc00000000ff */
[----:B------:R-:W0:Y:S01]  /*8bd0*/  MUFU.EX2 R193, R162 ;  /* 0x000000a200c17308 */ /* 0x000e220000000800 */
[----:B--2---:R-:W-:-:S07]  /*8be0*/  FADD.FTZ R14, R199, R14 ;  /* 0x0000000ec70e7221 */ /* 0x004fce0000010000 */
[----:B------:R-:W2:Y:S01]  /*8bf0*/  MUFU.EX2 R163, R163 ;  /* 0x000000a300a37308 */ /* 0x000ea20000000800 */
[C---:B-1----:R-:W-:Y:S01]  /*8c00*/  FADD.FTZ R14, R159.reuse, R14 ;  /* 0x0000000e9f0e7221 */ /* 0x042fe20000010000 */
[----:B------:R-:W-:-:S06]  /*8c10*/  F2FP.F16.F32.PACK_AB R199, R159, R199 ;  /* 0x000000c79fc7723e */ /* 0x000fcc00000000ff */
[----:B------:R-:W1:Y:S01]  /*8c20*/  MUFU.EX2 R195, R166 ;  /* 0x000000a600c37308 */ /* 0x000e620000000800 */
[----:B0-----:R-:W-:-:S07]  /*8c30*/  FADD.FTZ R14, R193, R14 ;  /* 0x0000000ec10e7221 */ /* 0x001fce0000010000 */
[----:B------:R-:W0:Y:S01]  /*8c40*/  MUFU.EX2 R167, R167 ;  /* 0x000000a700a77308 */ /* 0x000e220000000800 */
[C---:B--2---:R-:W-:Y:S01]  /*8c50*/  FADD.FTZ R14, R163.reuse, R14 ;  /* 0x0000000ea30e7221 */ /* 0x044fe20000010000 */
[----:B------:R-:W-:-:S06]  /*8c60*/  F2FP.F16.F32.PACK_AB R193, R163, R193 ;  /* 0x000000c1a3c1723e */ /* 0x000fcc00000000ff */
[----:B------:R-:W-:Y:S01]  /*8c70*/  MUFU.EX2 R165, R165 ;  /* 0x000000a500a57308 */ /* 0x000fe20000000800 */
[----:B-1----:R-:W-:-:S07]  /*8c80*/  FADD.FTZ R14, R195, R14 ;  /* 0x0000000ec30e7221 */ /* 0x002fce0000010000 */
[----:B------:R-:W-:Y:S01]  /*8c90*/  MUFU.EX2 R171, R171 ;  /* 0x000000ab00ab7308 */ /* 0x000fe20000000800 */
[C---:B0-----:R-:W-:Y:S01]  /*8ca0*/  FADD.FTZ R14, R167.reuse, R14 ;  /* 0x0000000ea70e7221 */ /* 0x041fe20000010000 */
        /* <DEDUP_REMOVED lines=10> */
[----:B------:R0:W-:Y:S01]  /*8d50*/  @!P5 SYNCS.ARRIVE.TRANS64.RED.A1T0 RZ, [R152+URZ], RZ ;  /* 0x000000ff98ffd9a7 */ /* 0x0001e2000810043f */
[--C-:B------:R-:W-:Y:S01]  /*8d60*/  FFMA.FTZ R184, R176, UR5, -R189.reuse ;  /* 0x00000005b0b87c23 */ /* 0x100fe200080108bd */
[----:B------:R-:W-:-:S03]  /*8d70*/  FFMA.FTZ R186, R180, UR5, -R189 ;  /* 0x00000005b4ba7c23 */ /* 0x000fc600080108bd */
[----:B------:R-:W1:Y:S01]  /*8d80*/  MUFU.EX2 R189, R170 ;  /* 0x000000aa00bd7308 */ /* 0x000e620000000800 */
[----:B0-----:R-:W-:Y:S01]  /*8d90*/  FADD.FTZ R152, R198, R15 ;  /* 0x0000000fc6987221 */ /* 0x001fe20000010000 */
[----:B------:R0:W-:Y:S01]  /*8da0*/  @!P5 SYNCS.ARRIVE.TRANS64.RED.A1T0 RZ, [R154+URZ], RZ ;  /* 0x000000ff9affd9a7 */ /* 0x0001e2000810043f */
[C---:B------:R-:W-:Y:S02]  /*8db0*/  F2FP.F16.F32.PACK_AB R198, R153.reuse, R198 ;  /* 0x000000c699c6723e */ /* 0x040fe400000000ff */
[----:B------:R-:W-:-:S03]  /*8dc0*/  FADD.FTZ R15, R153, R152 ;  /* 0x00000098990f7221 */ /* 0x000fc60000010000 */
[----:B------:R-:W-:Y:S01]  /*8dd0*/  MUFU.EX2 R184, R184 ;  /* 0x000000b800b87308 */ /* 0x000fe20000000800 */
[----:B------:R-:W-:Y:S01]  /*8de0*/  FADD.FTZ R152, R192, R15 ;  /* 0x0000000fc0987221 */ /* 0x000fe20000010000 */
[----:B------:R-:W-:-:S03]  /*8df0*/  F2FP.F16.F32.PACK_AB R192, R157, R192 ;  /* 0x000000c09dc0723e */ /* 0x000fc600000000ff */
[----:B------:R-:W-:-:S03]  /*8e00*/  FADD.FTZ R15, R157, R152 ;  /* 0x000000989d0f7221 */ /* 0x000fc60000010000 */
[----:B------:R-:W2:Y:S01]  /*8e10*/  MUFU.EX2 R185, R178 ;  /* 0x000000b200b97308 */ /* 0x000ea20000000800 */
[----:B-1----:R-:W-:Y:S01]  /*8e20*/  FADD.FTZ R14, R189, R14 ;  /* 0x0000000ebd0e7221 */ /* 0x002fe20000010000 */
[----:B------:R-:W-:Y:S01]  /*8e30*/  F2FP.F16.F32.PACK_AB R189, R171, R189 ;  /* 0x000000bdabbd723e */ /* 0x000fe200000000ff */
[----:B------:R-:W-:Y:S01]  /*8e40*/  FADD.FTZ R152, R194, R15 ;  /* 0x0000000fc2987221 */ /* 0x000fe20000010000 */
[----:B------:R-:W-:Y:S01]  /*8e50*/  F2FP.F16.F32.PACK_AB R194, R161, R194 ;  /* 0x000000c2a1c2723e */ /* 0x000fe200000000ff */
[----:B------:R-:W-:Y:S02]  /*8e60*/  FADD.FTZ R14, R171, R14 ;  /* 0x0000000eab0e7221 */ /* 0x000fe40000010000 */
[----:B------:R-:W-:Y:S01]  /*8e70*/  FADD.FTZ R15, R161, R152 ;  /* 0x00000098a10f7221 */ /* 0x000fe20000010000 */
[----:B------:R-:W-:Y:S01]  /*8e80*/  MUFU.EX2 R186, R186 ;  /* 0x000000ba00ba7308 */ /* 0x000fe20000000800 */
[----:B------:R-:W-:Y:S01]  /*8e90*/  FADD.FTZ R14, R191, R14 ;  /* 0x0000000ebf0e7221 */ /* 0x000fe20000010000 */
[----:B------:R-:W-:Y:S01]  /*8ea0*/  F2FP.F16.F32.PACK_AB R191, R175, R191 ;  /* 0x000000bfafbf723e */ /* 0x000fe200000000ff */
[----:B------:R-:W-:Y:S01]  /*8eb0*/  FADD.FTZ R152, R188, R15 ;  /* 0x0000000fbc987221 */ /* 0x000fe20000010000 */
[----:B------:R-:W-:Y:S01]  /*8ec0*/  F2FP.F16.F32.PACK_AB R188, R165, R188 ;  /* 0x000000bca5bc723e */ /* 0x000fe200000000ff */
[----:B------:R-:W-:-:S02]  /*8ed0*/  FADD.FTZ R14, R175, R14 ;  /* 0x0000000eaf0e7221 */ /* 0x000fc40000010000 */
[----:B------:R-:W-:Y:S01]  /*8ee0*/  FADD.FTZ R15, R165, R152 ;  /* 0x00000098a50f7221 */ /* 0x000fe20000010000 */
[----:B------:R-:W1:Y:S01]  /*8ef0*/  MUFU.EX2 R187, R182 ;  /* 0x000000b600bb7308 */ /* 0x000e620000000800 */
[----:B--2---:R-:W-:Y:S01]  /*8f00*/  FADD.FTZ R14, R185, R14 ;  /* 0x0000000eb90e7221 */ /* 0x004fe20000010000 */
[----:B------:R-:W-:Y:S01]  /*8f10*/  F2FP.F16.F32.PACK_AB R185, R179, R185 ;  /* 0x000000b9b3b9723e */ /* 0x000fe200000000ff */
[----:B------:R-:W-:Y:S01]  /*8f20*/  FADD.FTZ R152, R190, R15 ;  /* 0x0000000fbe987221 */ /* 0x000fe20000010000 */
[----:B------:R-:W-:Y:S01]  /*8f30*/  F2FP.F16.F32.PACK_AB R190, R169, R190 ;  /* 0x000000bea9be723e */ /* 0x000fe200000000ff */
[----:B------:R-:W-:Y:S02]  /*8f40*/  FADD.FTZ R14, R179, R14 ;  /* 0x0000000eb30e7221 */ /* 0x000fe40000010000 */
[----:B------:R-:W-:-:S04]  /*8f50*/  FADD.FTZ R15, R169, R152 ;  /* 0x00000098a90f7221 */ /* 0x000fc80000010000 */
[----:B------:R-:W-:Y:S01]  /*8f60*/  FADD.FTZ R152, R184, R15 ;  /* 0x0000000fb8987221 */ /* 0x000fe20000010000 */
[----:B------:R-:W-:-:S03]  /*8f70*/  F2FP.F16.F32.PACK_AB R184, R173, R184 ;  /* 0x000000b8adb8723e */ /* 0x000fc600000000ff */
[----:B------:R-:W-:Y:S01]  /*8f80*/  FADD.FTZ R15, R173, R152 ;  /* 0x00000098ad0f7221 */ /* 0x000fe20000010000 */
[----:B-1----:R-:W-:Y:S01]  /*8f90*/  FADD.FTZ R14, R187, R14 ;  /* 0x0000000ebb0e7221 */ /* 0x002fe20000010000 */
[----:B------:R-:W-:Y:S02]  /*8fa0*/  F2FP.F16.F32.PACK_AB R187, R156, R187 ;  /* 0x000000bb9cbb723e */ /* 0x000fe400000000ff */
[----:B------:R-:W-:Y:S01]  /*8fb0*/  FADD.FTZ R152, R186, R15 ;  /* 0x0000000fba987221 */ /* 0x000fe20000010000 */
[C---:B------:R-:W-:Y:S01]  /*8fc0*/  F2FP.F16.F32.PACK_AB R186, R21.reuse, R186 ;  /* 0x000000ba15ba723e */ /* 0x040fe200000000ff */
[----:B------:R-:W-:Y:S02]  /*8fd0*/  FADD.FTZ R14, R156, R14 ;  /* 0x0000000e9c0e7221 */ /* 0x000fe40000010000 */
[----:B------:R-:W-:Y:S01]  /*8fe0*/  FADD.FTZ R15, R21, R152 ;  /* 0x00000098150f7221 */ /* 0x000fe20000010000 */
[----:B------:R-:W-:Y:S01]  /*8ff0*/  IMAD.MOV.U32 R21, RZ, RZ, R3 ;  /* 0x000000ffff157224 */ /* 0x000fe200078e0003 */
[----:B0-----:R-:W-:Y:S06]  /*9000*/  @P0 BRA `(.L_x_1021) ;  /* 0xffffffe000e00947 */ /* 0x001fec000383ffff */
[----:B------:R-:W-:-:S05]  /*9010*/  UMOV UR6, UR7 ;  /* 0x0000000700067c82 */ /* 0x000fca0008000000 */
.L_x_1012:
[----:B------:R-:W-:-:S13]  /*9020*/  R2UR UR7, R22 ;  /* 0x00000000160772ca */ /* 0x000fda00000e0000 */
[----:B------:R-:W-:-:S06]  /*9030*/  UISETP.GE.AND UP1, UPT, UR6, UR7, UPT ;  /* 0x000000070600728c */ /* 0x000fcc000bf26270 */
[----:B------:R-:W-:-:S13]  /*9040*/  PLOP3.LUT P0, PT, PT, PT, UP1, 0x80, 0x0 ;  /* 0x000000000000781c */ /* 0x000fda0003f0f018 */
[----:B------:R-:W-:Y:S05]  /*9050*/  @!P0 BRA `(.L_x_1022) ;  /* 0x0000002800148947 */ /* 0x000fea0003800000 */
[----:B------:R-:W-:Y:S01]  /*9060*/  IMAD.MOV.U32 R23, RZ, RZ, R3 ;  /* 0x000000ffff177224 */ /* 0x000fe200078e0003 */
[----:B------:R-:W-:Y:S01]  /*9070*/  UMOV UR7, UR4 ;  /* 0x0000000400077c82 */ /* 0x000fe20008000000 */
[----:B------:R-:W-:Y:S02]  /*9080*/  IMAD.MOV.U32 R21, RZ, RZ, R4 ;  /* 0x000000ffff157224 */ /* 0x000fe400078e0004 */
[----:B------:R-:W-:-:S07]  /*9090*/  IMAD.U32 R200, RZ, RZ, UR61 ;  /* 0x0000003dffc87e24 */ /* 0x000fce000f8e00ff */
.L_x_1039:
        /* <DEDUP_REMOVED lines=8> */
.L_x_1023:
[----:B------:R-:W-:Y:S01]  /*9120*/  R2UR UR5, R16 ;  /* 0x00000000100572ca */ /* 0x000fe200000e0000 */
[----:B------:R-:W-:-:S05]  /*9130*/  IMAD.U32 R3, RZ, RZ, UR61 ;  /* 0x0000003dff037e24 */ /* 0x000fca000f8e00ff */
[----:B------:R-:W-:-:S07]  /*9140*/  SHF.L.U32 R3, R3, 0x1f, RZ ;  /* 0x0000001f03037819 */ /* 0x000fce00000006ff */
[----:B------:R-:W-:-:S09]  /*9150*/  ULEA UR60, UR4, UR5, 0x3 ;  /* 0x00000005043c7291 */ /* 0x000fd2000f8e183f */
[----:B------:R0:W1:Y:S01]  /*9160*/  SYNCS.PHASECHK.TRANS64.TRYWAIT P0, [UR60+0x30830], R3 ;  /* 0x03083003ff0075a7 */ /* 0x000062000800017c */
[----:B------:R-:W-:Y:S05]  /*9170*/  @!P4 BRA `(.L_x_1024) ;  /* 0x000000000004c947 */ /* 0x000fea0003800000 */
[----:B------:R-:W-:Y:S01]  /*9180*/  BPT.TRAP 0x1 ;  /* 0x000000040000795c */ /* 0x000fe20000300000 */
.L_x_1024:
[----:B-1----:R-:W-:Y:S05]  /*9190*/  @P0 BRA `(.L_x_1025) ;  /* 0x0000000000080947 */ /* 0x002fea0003800000 */
[----:B------:R-:W1:Y:S02]  /*91a0*/  SYNCS.PHASECHK.TRANS64.TRYWAIT P0, [UR60+0x30830], R3 ;  /* 0x03083003ff0075a7 */ /* 0x000e64000800017c */
[----:B-1----:R-:W-:Y:S05]  /*91b0*/  @!P0 BRA `(.L_x_1026) ;  /* 0x000000b000188947 */ /* 0x002fea0003800000 */
.L_x_1025:
        /* <DEDUP_REMOVED lines=220> */
.L_x_1027:
[----:B------:R-:W-:Y:S02]  /*9f80*/  R2UR UR10, R16 ;  /* 0x00000000100a72ca */ /* 0x000fe400000e0000 */
[----:B------:R-:W-:-:S11]  /*9f90*/  R2UR UR5, R200 ;  /* 0x00000000c80572ca */ /* 0x000fd600000e0000 */
[----:B------:R-:W-:Y:S02]  /*9fa0*/  ULEA UR14, UR7, UR10, 0x3 ;  /* 0x0000000a070e7291 */ /* 0x000fe4000f8e183f */
[----:B------:R-:W-:-:S05]  /*9fb0*/  IMAD.U32 R0, RZ, RZ, UR5 ;  /* 0x00000005ff007e24 */ /* 0x000fca000f8e00ff */
[----:B------:R-:W-:-:S04]  /*9fc0*/  SHF.L.U32 R0, R0, 0x1f, RZ ;  /* 0x0000001f00007819 */ /* 0x000fc800000006ff */
[----:B------:R2:W3:Y:S01]  /*9fd0*/  SYNCS.PHASECHK.TRANS64.TRYWAIT P0, [UR14+0x30850], R0 ;  /* 0x03085000ff0075a7 */ /* 0x0004e2000800014e */
[----:B------:R-:W-:Y:S05]  /*9fe0*/  @!P4 BRA `(.L_x_1028) ;  /* 0x000000000004c947 */ /* 0x000fea0003800000 */
[----:B------:R-:W-:Y:S01]  /*9ff0*/  BPT.TRAP 0x1 ;  /* 0x000000040000795c */ /* 0x000fe20000300000 */
.L_x_1028:
[----:B---3--:R-:W-:Y:S05]  /*a000*/  @P0 BRA `(.L_x_1029) ;  /* 0x0000000000080947 */ /* 0x008fea0003800000 */
[----:B------:R-:W3:Y:S02]  /*a010*/  SYNCS.PHASECHK.TRANS64.TRYWAIT P0, [UR14+0x30850], R0 ;  /* 0x03085000ff0075a7 */ /* 0x000ee4000800014e */
[----:B---3--:R-:W-:Y:S05]  /*a020*/  @!P0 BRA `(.L_x_1030) ;  /* 0x000000a000948947 */ /* 0x008fea0003800000 */
.L_x_1029:
[----:B------:R-:W-:Y:S01]  /*a030*/  R2UR UR5, R16 ;  /* 0x00000000100572ca */ /* 0x000fe200000e0000 */
[----:B------:R-:W-:Y:S01]  /*a040*/  WARPGROUP.ARRIVE ;  /* 0x00000000000079c5 */ /* 0x000fe20000000000 */
[----:B------:R-:W-:Y:S01]  /*a050*/  UMOV UR11, 0x40000040 ;  /* 0x40000040000b7882 */ /* 0x000fe20000000000 */
[----:B------:R-:W-:Y:S01]  /*a060*/  PLOP3.LUT P0, PT, PT, PT, UP0, 0x80, 0x0 ;  /* 0x000000000000781c */ /* 0x000fe20003f0f008 */
[----:B------:R-:W-:Y:S01]  /*a070*/  ULDC UR18, c[0x0][0x2f0] ;  /* 0x0000bc0000127ab9 */ /* 0x000fe20000000800 */
[----:B------:R-:W-:Y:S01]  /*a080*/  MOV R2, R18 ;  /* 0x0000001200027202 */ /* 0x000fe20000000f00 */
[----:B------:R-:W-:Y:S01]  /*a090*/  ULDC UR19, c[0x0][0x288] ;  /* 0x0000a20000137ab9 */ /* 0x000fe20000000800 */
[----:B------:R-:W-:Y:S02]  /*a0a0*/  R2UR UR22, R17 ;  /* 0x00000000111672ca */ /* 0x000fe400000e0000 */
        /* <DEDUP_REMOVED lines=24> */
[----:B0-2---:R-:W-:Y:S01]  /*a230*/  @P0 IMAD.HI.U32 R0, R18, UR5, RZ ;  /* 0x0000000512000c27 */ /* 0x005fe2000f8e00ff */
[----:B------:R-:W-:-:S04]  /*a240*/  @UP0 ULDC UR5, c[0x0][0x450] ;  /* 0x0001140000050ab9 */ /* 0x000fc80000000800 */
[----:B------:R-:W-:Y:S01]  /*a250*/  @P0 SHF.R.U32.HI R2, RZ, UR5, R0 ;  /* 0x00000005ff020c19 */ /* 0x000fe20008011600 */
[----:B------:R-:W-:Y:S01]  /*a260*/  UIADD3 UR5, -UR7, 0x1, URZ ;  /* 0x0000000107057890 */ /* 0x000fe2000fffe13f */
[----:B------:R-:W-:-:S04]  /*a270*/  IMAD.U32 R0, RZ, RZ, UR60 ;  /* 0x0000003cff007e24 */ /* 0x000fc8000f8e00ff */
[----:B------:R-:W-:Y:S02]  /*a280*/  @!P5 VIADD R0, R0, 0x30840 ;  /* 0x000308400000d836 */ /* 0x000fe40000000000 */
[----:B-1----:R-:W-:-:S03]  /*a290*/  IMAD.U32 R4, RZ, RZ, UR5 ;  /* 0x00000005ff047e24 */ /* 0x002fc6000f8e00ff */
[----:B------:R-:W-:Y:S01]  /*a2a0*/  @!P5 PRMT R0, RZ, 0x654, R0 ;  /* 0x00000654ff00d816 */ /* 0x000fe20000000000 */
[----:B------:R-:W-:Y:S01]  /*a2b0*/  IMAD R3, R5, -0x2, R4 ;  /* 0xfffffffe05037824 */ /* 0x000fe200078e0204 */
[----:B------:R-:W-:Y:S02]  /*a2c0*/  WARPGROUP.DEPBAR.LE gsb0, 0x0 ;  /* 0x00008000000079c5 */ /* 0x000fe40000010000 */
[----:B------:R-:W-:Y:S01]  /*a2d0*/  WARPGROUP.ARRIVE ;  /* 0x00000000000079c5 */ /* 0x000fe20000000000 */
[----:B------:R-:W-:Y:S01]  /*a2e0*/  IMAD.U32 R190, RZ, RZ, UR18 ;  /* 0x00000012ffbe7e24 */ /* 0x000fe2000f8e00ff */
[----:B------:R-:W-:-:S03]  /*a2f0*/  ULDC UR18, c[0x0][0x9e0] ;  /* 0x0002780000127ab9 */ /* 0x000fc60000000800 */
[----:B------:R-:W-:Y:S01]  /*a300*/  IMAD R3, R190, UR22, R3 ;  /* 0x00000016be037c24 */ /* 0x000fe2000f8e0203 */
[----:B------:R-:W-:Y:S03]  /*a310*/  HGMMA.64x256x16.F32 R24, R184, gdesc[UR8].tnspB, R24, gsb0 ;  /* 0x43e00008b8187df0 */ /* 0x000fe60008000818 */
[----:B------:R-:W-:Y:S01]  /*a320*/  VIADD R3, R3, -UR19 ;  /* 0x8000001303037c36 */ /* 0x000fe20008000000 */
[----:B------:R-:W-:Y:S02]  /*a330*/  WARPGROUP.DEPBAR.LE gsb0, 0x0 ;  /* 0x00008000000079c5 */ /* 0x000fe40000010000 */
[----:B------:R-:W0:Y:S01]  /*a340*/  SHFL.IDX PT, R185, R2, RZ, 0x1c1f ;  /* 0x001c1fff02b97589 */ /* 0x000e2200000e0000 */
[C---:B------:R-:W-:Y:S01]  /*a350*/  VIADD R184, R3.reuse, UR18 ;  /* 0x0000001203b87c36 */ /* 0x040fe20008000000 */
[----:B------:R0:W-:Y:S01]  /*a360*/  @!P5 SYNCS.ARRIVE.TRANS64.RED.A1T0 RZ, [R0+URZ], RZ ;  /* 0x000000ff00ffd9a7 */ /* 0x0001e2000810043f */
[----:B------:R-:W-:-:S02]  /*a370*/  VIADD R186, R3, UR15 ;  /* 0x0000000f03ba7c36 */ /* 0x000fc40008000000 */
[--C-:B0-----:R-:W-:Y:S02]  /*a380*/  IMAD.IADD R0, R184, 0x1, R185.reuse ;  /* 0x00000001b8007824 */ /* 0x101fe400078e02b9 */
[----:B------:R-:W-:Y:S01]  /*a390*/  IMAD.IADD R3, R186, 0x1, R185 ;  /* 0x00000001ba037824 */ /* 0x000fe200078e02b9 */
[----:B------:R-:W-:Y:S06]  /*a3a0*/  @!P6 BRA `(.L_x_1031) ;  /* 0x00000000006ce947 */ /* 0x000fec0003800000 */
[----:B------:R-:W-:Y:S01]  /*a3b0*/  R2UR UR10, R17 ;  /* 0x00000000110a72ca */ /* 0x000fe200000e0000 */
[----:B------:R-:W-:Y:S01]  /*a3c0*/  ULDC UR5, c[0x0][0x288] ;  /* 0x0000a20000057ab9 */ /* 0x000fe20000000800 */
        /* <DEDUP_REMOVED lines=14> */
.L_x_1033:
[----:B------:R-:W-:Y:S02]  /*a4b0*/  ULDC UR5, c[0x0][0x9e4] ;  /* 0x0002790000057ab9 */ /* 0x000fe40000000800 */
[----:B------:R-:W-:-:S05]  /*a4c0*/  IMAD.U32 R187, RZ, RZ, UR5 ;  /* 0x00000005ffbb7e24 */ /* 0x000fca000f8e00ff */
[----:B------:R-:W-:-:S13]  /*a4d0*/  ISETP.NE.AND P0, PT, R187, 0x1, PT ;  /* 0x00000001bb00780c */ /* 0x000fda0003f05270 */
[----:B------:R-:W0:Y:S02]  /*a4e0*/  @P0 LDC.64 R188, c[0x0][0x9e8] ;  /* 0x00027a00ffbc0b82 */ /* 0x000e240000000a00 */
[----:B0-----:R-:W-:-:S05]  /*a4f0*/  @P0 IMAD.HI.U32 R4, R185, R188, RZ ;  /* 0x000000bcb9040227 */ /* 0x001fca00078e00ff */
[----:B------:R-:W-:-:S07]  /*a500*/  @P0 SHF.R.U32.HI R185, RZ, R189, R4 ;  /* 0x000000bdffb90219 */ /* 0x000fce0000011604 */
.L_x_1034:
[----:B------:R-:W-:Y:S05]  /*a510*/  BSYNC B0 ;  /* 0x0000000000007941 */ /* 0x000fea0003800000 */
.L_x_1032:
[----:B------:R-:W-:-:S04]  /*a520*/  IMAD R4, R185, R187, -UR7 ;  /* 0x80000007b9047e24 */ /* 0x000fc8000f8e02bb */
[----:B------:R-:W-:-:S05]  /*a530*/  IMAD R4, R5, -0x2, R4 ;  /* 0xfffffffe05047824 */ /* 0x000fca00078e0204 */
[----:B------:R-:W-:Y:S02]  /*a540*/  VIADDMNMX R0, R4, R187, R0, PT ;  /* 0x000000bb04007246 */ /* 0x000fe40003800100 */
[----:B------:R-:W-:-:S07]  /*a550*/  VIMNMX R3, R3, R4, !PT ;  /* 0x0000000403037248 */ /* 0x000fce0007fe0100 */
.L_x_1031:
[----:B------:R-:W-:Y:S01]  /*a560*/  UISETP.GT.AND UP1, UPT, UR6, -0x1, UPT ;  /* 0xffffffff0600788c */ /* 0x000fe2000bf24270 */
[----:B------:R-:W0:Y:S05]  /*a570*/  SHFL.IDX PT, R185, R2, 0x1, 0x1c1f ;  /* 0x003c1f0002b97f89 */ /* 0x000e2a00000e0000 */
[----:B------:R-:W-:-:S04]  /*a580*/  PLOP3.LUT P0, PT, PT, PT, UP1, 0x80, 0x0 ;  /* 0x000000000000781c */ /* 0x000fc80003f0f018 */
[C---:B------:R-:W-:Y:S02]  /*a590*/  ISETP.GT.AND P1, PT, R3.reuse, RZ, P0 ;  /* 0x000000ff0300720c */ /* 0x040fe40000724270 */
[C---:B------:R-:W-:Y:S02]  /*a5a0*/  ISETP.GT.AND P3, PT, R3.reuse, 0x1, P0 ;  /* 0x000000010300780c */ /* 0x040fe40000764270 */
[----:B------:R-:W-:Y:S02]  /*a5b0*/  ISETP.LT.OR P2, PT, R0, 0x1, P1 ;  /* 0x000000010000780c */ /* 0x000fe40000f41670 */
[C---:B------:R-:W-:Y:S02]  /*a5c0*/  ISETP.GT.AND P1, PT, R3.reuse, 0x8, P0 ;  /* 0x000000080300780c */ /* 0x040fe40000724270 */
[----:B------:R-:W-:Y:S02]  /*a5d0*/  FSEL R152, R152, -INF , !P2 ;  /* 0xff80000098987808 */ /* 0x000fe40005000000 */
[----:B------:R-:W-:-:S02]  /*a5e0*/  ISETP.GT.AND P2, PT, R3, 0x9, P0 ;  /* 0x000000090300780c */ /* 0x000fc40000744270 */
[C---:B------:R-:W-:Y:S02]  /*a5f0*/  ISETP.LT.OR P3, PT, R0.reuse, 0x2, P3 ;  /* 0x000000020000780c */ /* 0x040fe40001f61670 */
[----:B------:R-:W-:Y:S01]  /*a600*/  ISETP.LT.OR P1, PT, R0, 0x9, P1 ;  /* 0x000000090000780c */ /* 0x000fe20000f21670 */
[----:B0-----:R-:W-:Y:S01]  /*a610*/  IMAD.IADD R2, R186, 0x1, R185 ;  /* 0x00000001ba027824 */ /* 0x001fe200078e02b9 */
[----:B------:R-:W-:Y:S02]  /*a620*/  ISETP.LT.OR P2, PT, R0, 0xa, P2 ;  /* 0x0000000a0000780c */ /* 0x000fe40001741670 */
[----:B------:R-:W-:Y:S02]  /*a630*/  FSEL R153, R153, -INF , !P3 ;  /* 0xff80000099997808 */ /* 0x000fe40005800000 */
[----:B------:R-:W-:Y:S02]  /*a640*/  FSEL R156, R156, -INF , !P1 ;  /* 0xff8000009c9c7808 */ /* 0x000fe40004800000 */
[----:B------:R-:W-:-:S02]  /*a650*/  FSEL R157, R157, -INF , !P2 ;  /* 0xff8000009d9d7808 */ /* 0x000fc40005000000 */
[C---:B------:R-:W-:Y:S02]  /*a660*/  ISETP.GT.AND P3, PT, R3.reuse, 0x10, P0 ;  /* 0x000000100300780c */ /* 0x040fe40000764270 */
[C---:B------:R-:W-:Y:S02]  /*a670*/  ISETP.GT.AND P1, PT, R3.reuse, 0x11, P0 ;  /* 0x000000110300780c */ /* 0x040fe40000724270 */
[----:B------:R-:W-:Y:S02]  /*a680*/  ISETP.GT.AND P2, PT, R3, 0x18, P0 ;  /* 0x000000180300780c */ /* 0x000fe40000744270 */
[C---:B------:R-:W-:Y:S02]  /*a690*/  ISETP.LT.OR P3, PT, R0.reuse, 0x11, P3 ;  /* 0x000000110000780c */ /* 0x040fe40001f61670 */
[C---:B------:R-:W-:Y:S02]  /*a6a0*/  ISETP.LT.OR P1, PT, R0.reuse, 0x12, P1 ;  /* 0x000000120000780c */ /* 0x040fe40000f21670 */
[----:B------:R-:W-:-:S02]  /*a6b0*/  ISETP.LT.OR P2, PT, R0, 0x19, P2 ;  /* 0x000000190000780c */ /* 0x000fc40001741670 */
[----:B------:R-:W-:Y:S02]  /*a6c0*/  FSEL R160, R160, -INF , !P3 ;  /* 0xff800000a0a07808 */ /* 0x000fe40005800000 */
[----:B------:R-:W-:Y:S02]  /*a6d0*/  FSEL R161, R161, -INF , !P1 ;  /* 0xff800000a1a17808 */ /* 0x000fe40004800000 */
[----:B------:R-:W-:Y:S02]  /*a6e0*/  FSEL R164, R164, -INF , !P2 ;  /* 0xff800000a4a47808 */ /* 0x000fe40005000000 */
[C---:B------:R-:W-:Y:S02]  /*a6f0*/  ISETP.GT.AND P3, PT, R3.reuse, 0x19, P0 ;  /* 0x000000190300780c */ /* 0x040fe40000764270 */
[C---:B------:R-:W-:Y:S02]  /*a700*/  ISETP.GT.AND P1, PT, R3.reuse, 0x20, P0 ;  /* 0x000000200300780c */ /* 0x040fe40000724270 */
[----:B------:R-:W-:-:S02]  /*a710*/  ISETP.GT.AND P2, PT, R3, 0x21, P0 ;  /* 0x000000210300780c */ /* 0x000fc40000744270 */
[C---:B------:R-:W-:Y:S02]  /*a720*/  ISETP.LT.OR P3, PT, R0.reuse, 0x1a, P3 ;  /* 0x0000001a0000780c */ /* 0x040fe40001f61670 */
[C---:B------:R-:W-:Y:S02]  /*a730*/  ISETP.LT.OR P1, PT, R0.reuse, 0x21, P1 ;  /* 0x000000210000780c */ /* 0x040fe40000f21670 */
        /* <DEDUP_REMOVED lines=40> */
.L_x_1037:
[----:B------:R-:W-:Y:S02]  /*a9c0*/  ULDC UR5, c[0x0][0x9e4] ;  /* 0x0002790000057ab9 */ /* 0x000fe40000000800 */
[----:B------:R-:W-:-:S05]  /*a9d0*/  IMAD.U32 R184, RZ, RZ, UR5 ;  /* 0x00000005ffb87e24 */ /* 0x000fca000f8e00ff */
[----:B------:R-:W-:-:S13]  /*a9e0*/  ISETP.NE.AND P1, PT, R184, 0x1, PT ;  /* 0x00000001b800780c */ /* 0x000fda0003f25270 */
[----:B------:R-:W0:Y:S02]  /*a9f0*/  @P1 LDC.64 R186, c[0x0][0x9e8] ;  /* 0x00027a00ffba1b82 */ /* 0x000e240000000a00 */
[----:B0-----:R-:W-:-:S05]  /*aa00*/  @P1 IMAD.HI.U32 R4, R3, R186, RZ ;  /* 0x000000ba03041227 */ /* 0x001fca00078e00ff */
[----:B------:R-:W-:-:S07]  /*aa10*/  @P1 SHF.R.U32.HI R3, RZ, R187, R4 ;  /* 0x000000bbff031219 */ /* 0x000fce0000011604 */
.L_x_1038:
[----:B------:R-:W-:Y:S05]  /*aa20*/  BSYNC B0 ;  /* 0x0000000000007941 */ /* 0x000fea0003800000 */
.L_x_1036:
[----:B------:R-:W-:-:S04]  /*aa30*/  IMAD R4, R3, R184, -UR7 ;  /* 0x8000000703047e24 */ /* 0x000fc8000f8e02b8 */
[----:B------:R-:W-:-:S05]  /*aa40*/  IMAD R3, R5, -0x2, R4 ;  /* 0xfffffffe05037824 */ /* 0x000fca00078e0204 */
[----:B------:R-:W-:Y:S02]  /*aa50*/  VIADDMNMX R0, R3, R184, R0, PT ;  /* 0x000000b803007246 */ /* 0x000fe40003800100 */
[----:B------:R-:W-:-:S07]  /*aa60*/  VIMNMX R2, R2, R3, !PT ;  /* 0x0000000302027248 */ /* 0x000fce0007fe0100 */
.L_x_1035:
[----:B------:R-:W-:Y:S01]  /*aa70*/  FMNMX.FTZ R4, R152, R21, !PT ;  /* 0x0000001598047209 */ /* 0x000fe20007810000 */
[----:B------:R-:W-:Y:S01]  /*aa80*/  ULDC UR5, c[0x0][0x988] ;  /* 0x0002620000057ab9 */ /* 0x000fe20000000800 */
[----:B------:R-:W-:Y:S01]  /*aa90*/  ISETP.GT.AND P1, PT, R2, 0x1, P0 ;  /* 0x000000010200780c */ /* 0x000fe20000724270 */
[----:B------:R-:W-:Y:S01]  /*aaa0*/  IMAD.U32 R200, RZ, RZ, UR61 ;  /* 0x0000003dffc87e24 */ /* 0x000fe2000f8e00ff */
[----:B------:R-:W-:Y:S02]  /*aab0*/  FMNMX.FTZ R3, R153, R4, !PT ;  /* 0x0000000499037209 */ /* 0x000fe40007810000 */
        /* <DEDUP_REMOVED lines=10> */
[----:B------:R-:W-:Y:S02]  /*ab60*/  ISETP.GT.AND P3, PT, R2, 0x9, P0 ;  /* 0x000000090200780c */ /* 0x000fe40000764270 */
[----:B------:R-:W-:Y:S02]  /*ab70*/  FMNMX.FTZ R3, R165, R4, !PT ;  /* 0x00000004a5037209 */ /* 0x000fe40007810000 */
[----:B------:R-:W-:Y:S02]  /*ab80*/  FSEL R154, R154, -INF , !P1 ;  /* 0xff8000009a9a7808 */ /* 0x000fe40004800000 */
[----:B------:R-:W-:Y:S02]  /*ab90*/  FMNMX.FTZ R4, R168, R3, !PT ;  /* 0x00000003a8047209 */ /* 0x000fe40007810000 */
[----:B------:R-:W-:-:S02]  /*aba0*/  ISETP.LT.OR P2, PT, R0, 0x9, P2 ;  /* 0x000000090000780c */ /* 0x000fc40001741670 */
[----:B------:R-:W-:Y:S02]  /*abb0*/  FMNMX.FTZ R3, R169, R4, !PT ;  /* 0x00000004a9037209 */ /* 0x000fe40007810000 */
[----:B------:R-:W-:Y:S02]  /*abc0*/  ISETP.LT.OR P3, PT, R0, 0xa, P3 ;  /* 0x0000000a0000780c */ /* 0x000fe40001f61670 */
[----:B------:R-:W-:Y:S02]  /*abd0*/  FMNMX.FTZ R4, R172, R3, !PT ;  /* 0x00000003ac047209 */ /* 0x000fe40007810000 */
[----:B------:R-:W-:Y:S02]  /*abe0*/  FSEL R158, R158, -INF , !P2 ;  /* 0xff8000009e9e7808 */ /* 0x000fe40005000000 */
[----:B------:R-:W-:Y:S02]  /*abf0*/  FMNMX.FTZ R3, R173, R4, !PT ;  /* 0x00000004ad037209 */ /* 0x000fe40007810000 */
[----:B------:R-:W-:-:S02]  /*ac00*/  FSEL R159, R159, -INF , !P3 ;  /* 0xff8000009f9f7808 */ /* 0x000fc40005800000 */
[----:B------:R-:W-:Y:S02]  /*ac10*/  FMNMX.FTZ R4, R176, R3, !PT ;  /* 0x00000003b0047209 */ /* 0x000fe40007810000 */
[C---:B------:R-:W-:Y:S02]  /*ac20*/  ISETP.GT.AND P2, PT, R2.reuse, 0x10, P0 ;  /* 0x000000100200780c */ /* 0x040fe40000744270 */
[----:B------:R-:W-:Y:S02]  /*ac30*/  FMNMX.FTZ R3, R177, R4, !PT ;  /* 0x00000004b1037209 */ /* 0x000fe40007810000 */
[----:B------:R-:W-:Y:S02]  /*ac40*/  ISETP.GT.AND P3, PT, R2, 0x11, P0 ;  /* 0x000000110200780c */ /* 0x000fe40000764270 */
[----:B------:R-:W-:Y:S02]  /*ac50*/  FMNMX.FTZ R4, R180, R3, !PT ;  /* 0x00000003b4047209 */ /* 0x000fe40007810000 */
[----:B------:R-:W-:-:S02]  /*ac60*/  ISETP.LT.OR P2, PT, R0, 0x11, P2 ;  /* 0x000000110000780c */ /* 0x000fc40001741670 */
[----:B------:R-:W-:Y:S02]  /*ac70*/  FMNMX.FTZ R3, R181, R4, !PT ;  /* 0x00000004b5037209 */ /* 0x000fe40007810000 */
[----:B------:R-:W-:Y:S02]  /*ac80*/  ISETP.LT.OR P3, PT, R0, 0x12, P3 ;  /* 0x000000120000780c */ /* 0x000fe40001f61670 */
[----:B------:R-:W-:Y:S01]  /*ac90*/  FSEL R162, R162, -INF , !P2 ;  /* 0xff800000a2a27808 */ /* 0x000fe20005000000 */
[----:B------:R-:W0:Y:S01]  /*aca0*/  SHFL.BFLY PT, R4, R3, 0x2, 0x1f ;  /* 0x0c401f0003047f89 */ /* 0x000e2200000e0000 */
[C---:B------:R-:W-:Y:S02]  /*acb0*/  ISETP.GT.AND P1, PT, R2.reuse, 0x18, P0 ;  /* 0x000000180200780c */ /* 0x040fe40000724270 */
[----:B------:R-:W-:Y:S02]  /*acc0*/  FSEL R163, R163, -INF , !P3 ;  /* 0xff800000a3a37808 */ /* 0x000fe40005800000 */
[----:B------:R-:W-:-:S02]  /*acd0*/  ISETP.GT.AND P3, PT, R2, 0x20, P0 ;  /* 0x000000200200780c */ /* 0x000fc40000764270 */
[----:B------:R-:W-:Y:S02]  /*ace0*/  ISETP.GT.AND P2, PT, R2, 0x19, P0 ;  /* 0x000000190200780c */ /* 0x000fe40000744270 */
[C---:B------:R-:W-:Y:S02]  /*acf0*/  ISETP.LT.OR P1, PT, R0.reuse, 0x19, P1 ;  /* 0x000000190000780c */ /* 0x040fe40000f21670 */
[C---:B------:R-:W-:Y:S02]  /*ad00*/  ISETP.LT.OR P3, PT, R0.reuse, 0x21, P3 ;  /* 0x000000210000780c */ /* 0x040fe40001f61670 */
[----:B------:R-:W-:Y:S02]  /*ad10*/  ISETP.LT.OR P2, PT, R0, 0x1a, P2 ;  /* 0x0000001a0000780c */ /* 0x000fe40001741670 */
[----:B------:R-:W-:Y:S02]  /*ad20*/  FSEL R166, R166, -INF , !P1 ;  /* 0xff800000a6a67808 */ /* 0x000fe40004800000 */
[----:B------:R-:W-:-:S02]  /*ad30*/  FSEL R170, R170, -INF , !P3 ;  /* 0xff800000aaaa7808 */ /* 0x000fc40005800000 */
[C---:B------:R-:W-:Y:S02]  /*ad40*/  ISETP.GT.AND P1, PT, R2.reuse, 0x21, P0 ;  /* 0x000000210200780c */ /* 0x040fe40000724270 */
[----:B------:R-:W-:Y:S02]  /*ad50*/  FSEL R167, R167, -INF , !P2 ;  /* 0xff800000a7a77808 */ /* 0x000fe40005000000 */
[----:B------:R-:W-:Y:S02]  /*ad60*/  ISETP.GT.AND P2, PT, R2, 0x28, P0 ;  /* 0x000000280200780c */ /* 0x000fe40000744270 */
[----:B0-----:R-:W-:Y:S02]  /*ad70*/  FMNMX.FTZ R184, R3, R4, !PT ;  /* 0x0000000403b87209 */ /* 0x001fe40007810000 */
[C---:B------:R-:W-:Y:S02]  /*ad80*/  ISETP.LT.OR P1, PT, R0.reuse, 0x22, P1 ;  /* 0x000000220000780c */ /* 0x040fe40000f21670 */
[----:B------:R-:W-:Y:S01]  /*ad90*/  ISETP.LT.OR P2, PT, R0, 0x29, P2 ;  /* 0x000000290000780c */ /* 0x000fe20001741670 */
[----:B------:R-:W0:Y:S01]  /*ada0*/  SHFL.BFLY PT, R185, R184, 0x1, 0x1f ;  /* 0x0c201f00b8b97f89 */ /* 0x000e2200000e0000 */
[----:B------:R-:W-:-:S02]  /*adb0*/  FSEL R171, R171, -INF , !P1 ;  /* 0xff800000abab7808 */ /* 0x000fc40004800000 */
[----:B------:R-:W-:Y:S02]  /*adc0*/  ISETP.GT.AND P1, PT, R2, 0x29, P0 ;  /* 0x000000290200780c */ /* 0x000fe40000724270 */
[----:B------:R-:W-:Y:S02]  /*add0*/  FSEL R174, R174, -INF , !P2 ;  /* 0xff800000aeae7808 */ /* 0x000fe40005000000 */
[----:B------:R-:W-:Y:S02]  /*ade0*/  ISETP.GT.AND P2, PT, R2, 0x30, P0 ;  /* 0x000000300200780c */ /* 0x000fe40000744270 */
[C---:B------:R-:W-:Y:S02]  /*adf0*/  ISETP.LT.OR P1, PT, R0.reuse, 0x2a, P1 ;  /* 0x0000002a0000780c */ /* 0x040fe40000f21670 */
[----:B------:R-:W-:Y:S02]  /*ae00*/  ISETP.LT.OR P2, PT, R0, 0x31, P2 ;  /* 0x000000310000780c */ /* 0x000fe40001741670 */
[----:B------:R-:W-:-:S02]  /*ae10*/  FSEL R175, R175, -INF , !P1 ;  /* 0xff800000afaf7808 */ /* 0x000fc40004800000 */
[----:B------:R-:W-:Y:S02]  /*ae20*/  ISETP.GT.AND P1, PT, R2, 0x31, P0 ;  /* 0x000000310200780c */ /* 0x000fe40000724270 */
[----:B------:R-:W-:Y:S02]  /*ae30*/  FSEL R178, R178, -INF , !P2 ;  /* 0xff800000b2b27808 */ /* 0x000fe40005000000 */
[----:B------:R-:W-:Y:S02]  /*ae40*/  ISETP.GT.AND P2, PT, R2, 0x38, P0 ;  /* 0x000000380200780c */ /* 0x000fe40000744270 */
[----:B------:R-:W-:Y:S02]  /*ae50*/  ISETP.LT.OR P1, PT, R0, 0x32, P1 ;  /* 0x000000320000780c */ /* 0x000fe40000f21670 */
[----:B------:R-:W-:Y:S02]  /*ae60*/  ISETP.GT.AND P0, PT, R2, 0x39, P0 ;  /* 0x000000390200780c */ /* 0x000fe40000704270 */
[----:B0-----:R-:W-:-:S02]  /*ae70*/  FMNMX.FTZ R4, R184, R185, !PT ;  /* 0x000000b9b8047209 */ /* 0x001fc40007810000 */
[----:B------:R-:W-:Y:S02]  /*ae80*/  FMNMX.FTZ R184, R154, R23, !PT ;  /* 0x000000179ab87209 */ /* 0x000fe40007810000 */
[C---:B------:R-:W-:Y:S01]  /*ae90*/  FSETP.NEU.FTZ.AND P3, PT, R4.reuse, -INF , PT ;  /* 0xff8000000400780b */ /* 0x040fe20003f7d000 */
[----:B------:R-:W-:Y:S01]  /*aea0*/  FMUL.FTZ R185, R4, UR5 ;  /* 0x0000000504b97c20 */ /* 0x000fe20008410000 */
[----:B------:R-:W-:Y:S02]  /*aeb0*/  FMNMX.FTZ R3, R155, R184, !PT ;  /* 0x000000b89b037209 */ /* 0x000fe40007810000 */
[----:B------:R-:W-:Y:S02]  /*aec0*/  ISETP.LT.OR P2, PT, R0, 0x39, P2 ;  /* 0x000000390000780c */ /* 0x000fe40001741670 */
[----:B------:R-:W-:Y:S02]  /*aed0*/  FMNMX.FTZ R184, R158, R3, !PT ;  /* 0x000000039eb87209 */ /* 0x000fe40007810000 */
[----:B------:R-:W-:-:S02]  /*aee0*/  FSEL R187, R185, RZ, P3 ;  /* 0x000000ffb9bb7208 */ /* 0x000fc40001800000 */
[----:B------:R-:W-:Y:S02]  /*aef0*/  FMNMX.FTZ R3, R159, R184, !PT ;  /* 0x000000b89f037209 */ /* 0x000fe40007810000 */
[----:B------:R-:W-:Y:S01]  /*af00*/  FSEL R179, R179, -INF , !P1 ;  /* 0xff800000b3b37808 */ /* 0x000fe20004800000 */
[--C-:B------:R-:W-:Y:S01]  /*af10*/  FFMA.FTZ R185, R152, UR5, -R187.reuse ;  /* 0x0000000598b97c23 */ /* 0x100fe200080108bb */
[----:B------:R-:W-:Y:S01]  /*af20*/  FMNMX.FTZ R184, R162, R3, !PT ;  /* 0x00000003a2b87209 */ /* 0x000fe20007810000 */
[--C-:B------:R-:W-:Y:S01]  /*af30*/  FFMA.FTZ R194, R164, UR5, -R187.reuse ;  /* 0x00000005a4c27c23 */ /* 0x100fe200080108bb */
[----:B------:R-:W-:Y:S01]  /*af40*/  ISETP.LT.OR P0, PT, R0, 0x3a, P0 ;  /* 0x0000003a0000780c */ /* 0x000fe20000701670 */
[--C-:B------:R-:W-:Y:S01]  /*af50*/  FFMA.FTZ R196, R153, UR5, -R187.reuse ;  /* 0x0000000599c47c23 */ /* 0x100fe200080108bb */
[----:B------:R-:W-:Y:S01]  /*af60*/  FMNMX.FTZ R3, R163, R184, !PT ;  /* 0x000000b8a3037209 */ /* 0x000fe20007810000 */
[----:B------:R-:W-:Y:S01]  /*af70*/  MUFU.EX2 R185, R185 ;  /* 0x000000b900b97308 */ /* 0x000fe20000000800 */
[----:B------:R-:W-:Y:S01]  /*af80*/  FSEL R182, R182, -INF , !P2 ;  /* 0xff800000b6b67808 */ /* 0x000fe20005000000 */
[--C-:B------:R-:W-:Y:S01]  /*af90*/  FFMA.FTZ R198, R156, UR5, -R187.reuse ;  /* 0x000000059cc67c23 */ /* 0x100fe200080108bb */
[----:B------:R-:W-:Y:S01]  /*afa0*/  FMNMX.FTZ R184, R166, R3, !PT ;  /* 0x00000003a6b87209 */ /* 0x000fe20007810000 */
[--C-:B------:R-:W-:Y:S01]  /*afb0*/  FFMA.FTZ R153, R157, UR5, -R187.reuse ;  /* 0x000000059d997c23 */ /* 0x100fe200080108bb */
[----:B------:R-:W-:Y:S01]  /*afc0*/  FSEL R183, R183, -INF , !P0 ;  /* 0xff800000b7b77808 */ /* 0x000fe20004000000 */
        /* <DEDUP_REMOVED lines=15> */
[----:B------:R-:W-:Y:S01]  /*b0c0*/  R2UR UR7, R22 ;  /* 0x00000000160772ca */ /* 0x000fe200000e0000 */
[--C-:B------:R-:W-:Y:S01]  /*b0d0*/  FFMA.FTZ R186, R180, UR5, -R187.reuse ;  /* 0x00000005b4ba7c23 */ /* 0x100fe200080108bb */
[----:B------:R-:W-:Y:S01]  /*b0e0*/  FMNMX.FTZ R3, R175, R152, !PT ;  /* 0x00000098af037209 */ /* 0x000fe20007810000 */
[----:B------:R-:W-:Y:S01]  /*b0f0*/  MUFU.EX2 R153, R153 ;  /* 0x0000009900997308 */ /* 0x000fe20000000800 */
[----:B------:R-:W-:-:S02]  /*b100*/  FFMA.FTZ R181, R181, UR5, -R187 ;  /* 0x00000005b5b57c23 */ /* 0x000fc400080108bb */
[----:B------:R-:W-:-:S04]  /*b110*/  FMNMX.FTZ R2, R178, R3, !PT ;  /* 0x00000003b2027209 */ /* 0x000fc80007810000 */
[----:B------:R-:W-:Y:S01]  /*b120*/  FMNMX.FTZ R3, R179, R2, !PT ;  /* 0x00000002b3037209 */ /* 0x000fe20007810000 */
[----:B------:R-:W-:Y:S01]  /*b130*/  MUFU.EX2 R192, R192 ;  /* 0x000000c000c07308 */ /* 0x000fe20000000800 */
[----:B------:R-:W-:Y:S01]  /*b140*/  FSEL R2, R4, RZ, P3 ;  /* 0x000000ff04027208 */ /* 0x000fe20001800000 */
[----:B------:R-:W-:Y:S01]  /*b150*/  UISETP.GT.AND UP1, UPT, UR6, UR7, UPT ;  /* 0x000000070600728c */ /* 0x000fe2000bf24270 */
[----:B------:R-:W-:Y:S01]  /*b160*/  FMNMX.FTZ R0, R182, R3, !PT ;  /* 0x00000003b6007209 */ /* 0x000fe20007810000 */
[----:B------:R-:W-:Y:S02]  /*b170*/  UIADD3 UR6, UR6, -0x1, URZ ;  /* 0xffffffff06067890 */ /* 0x000fe4000fffe03f */
[----:B------:R-:W-:Y:S01]  /*b180*/  FADD.FTZ R2, -R2, R21 ;  /* 0x0000001502027221 */ /* 0x000fe20000010100 */
[----:B------:R-:W-:Y:S01]  /*b190*/  FMNMX.FTZ R0, R183, R0, !PT ;  /* 0x00000000b7007209 */ /* 0x000fe20007810000 */
[----:B------:R-:W-:Y:S01]  /*b1a0*/  MUFU.EX2 R157, R157 ;  /* 0x0000009d009d7308 */ /* 0x000fe20000000800 */
[----:B------:R-:W-:Y:S01]  /*b1b0*/  UMOV UR7, UR4 ;  /* 0x0000000400077c82 */ /* 0x000fe20008000000 */
[----:B------:R-:W-:-:S02]  /*b1c0*/  FMUL.FTZ R2, R2, UR5 ;  /* 0x0000000502027c20 */ /* 0x000fc40008410000 */
[----:B------:R-:W0:Y:S04]  /*b1d0*/  SHFL.BFLY PT, R3, R0, 0x2, 0x1f ;  /* 0x0c401f0000037f89 */ /* 0x000e2800000e0000 */
[----:B------:R-:W-:Y:S08]  /*b1e0*/  MUFU.EX2 R194, R194 ;  /* 0x000000c200c27308 */ /* 0x000ff00000000800 */
[----:B------:R-:W-:Y:S08]  /*b1f0*/  MUFU.EX2 R161, R161 ;  /* 0x000000a100a17308 */ /* 0x000ff00000000800 */
[----:B------:R-:W-:Y:S01]  /*b200*/  MUFU.EX2 R188, R188 ;  /* 0x000000bc00bc7308 */ /* 0x000fe20000000800 */
[----:B0-----:R-:W-:-:S07]  /*b210*/  FMNMX.FTZ R3, R0, R3, !PT ;  /* 0x0000000300037209 */ /* 0x001fce0007810000 */
[----:B------:R-:W-:Y:S01]  /*b220*/  MUFU.EX2 R165, R165 ;  /* 0x000000a500a57308 */ /* 0x000fe20000000800 */
[----:B------:R-:W0:Y:S07]  /*b230*/  SHFL.BFLY PT, R0, R3, 0x1, 0x1f ;  /* 0x0c201f0003007f89 */ /* 0x000e2e00000e0000 */
[----:B------:R-:W-:Y:S08]  /*b240*/  MUFU.EX2 R190, R190 ;  /* 0x000000be00be7308 */ /* 0x000ff00000000800 */
[----:B------:R-:W-:Y:S08]  /*b250*/  MUFU.EX2 R169, R169 ;  /* 0x000000a900a97308 */ /* 0x000ff00000000800 */
[----:B------:R-:W-:Y:S01]  /*b260*/  MUFU.EX2 R184, R184 ;  /* 0x000000b800b87308 */ /* 0x000fe20000000800 */
[----:B0-----:R-:W-:-:S04]  /*b270*/  FMNMX.FTZ R3, R3, R0, !PT ;  /* 0x0000000003037209 */ /* 0x001fc80007810000 */
[C---:B------:R-:W-:Y:S01]  /*b280*/  FSETP.NEU.FTZ.AND P0, PT, R3.reuse, -INF , PT ;  /* 0xff8000000300780b */ /* 0x040fe20003f1d000 */
[----:B------:R-:W-:Y:S02]  /*b290*/  FMUL.FTZ R0, R3, UR5 ;  /* 0x0000000503007c20 */ /* 0x000fe40008410000 */
[----:B------:R-:W-:Y:S03]  /*b2a0*/  MUFU.EX2 R173, R173 ;  /* 0x000000ad00ad7308 */ /* 0x000fe60000000800 */
[----:B------:R-:W-:-:S05]  /*b2b0*/  FSEL R164, R0, RZ, P0 ;  /* 0x000000ff00a47208 */ /* 0x000fca0000000000 */
[----:B------:R0:W1:Y:S01]  /*b2c0*/  MUFU.EX2 R0, R2 ;  /* 0x0000000200007308 */ /* 0x0000620000000800 */
[--C-:B------:R-:W-:Y:S01]  /*b2d0*/  FFMA.FTZ R197, R154, UR5, -R164.reuse ;  /* 0x000000059ac57c23 */ /* 0x100fe200080108a4 */
[--C-:B------:R-:W-:Y:S01]  /*b2e0*/  FFMA.FTZ R152, R155, UR5, -R164.reuse ;  /* 0x000000059b987c23 */ /* 0x100fe200080108a4 */
[--C-:B------:R-:W-:Y:S01]  /*b2f0*/  FFMA.FTZ R199, R158, UR5, -R164.reuse ;  /* 0x000000059ec77c23 */ /* 0x100fe200080108a4 */
[--C-:B------:R-:W-:Y:S01]  /*b300*/  FFMA.FTZ R154, R159, UR5, -R164.reuse ;  /* 0x000000059f9a7c23 */ /* 0x100fe200080108a4 */
[--C-:B------:R-:W-:Y:S01]  /*b310*/  FFMA.FTZ R193, R162, UR5, -R164.reuse ;  /* 0x00000005a2c17c23 */ /* 0x100fe200080108a4 */
[--C-:B------:R-:W-:Y:S01]  /*b320*/  FFMA.FTZ R156, R163, UR5, -R164.reuse ;  /* 0x00000005a39c7c23 */ /* 0x100fe200080108a4 */
[--C-:B------:R-:W-:Y:S01]  /*b330*/  FFMA.FTZ R195, R166, UR5, -R164.reuse ;  /* 0x00000005a6c37c23 */ /* 0x100fe200080108a4 */
[----:B------:R-:W-:Y:S01]  /*b340*/  MUFU.EX2 R197, R197 ;  /* 0x000000c500c57308 */ /* 0x000fe20000000800 */
[----:B0-----:R-:W-:Y:S01]  /*b350*/  FSEL R2, R3, RZ, P0 ;  /* 0x000000ff03027208 */ /* 0x001fe20000000000 */
[--C-:B------:R-:W-:Y:S01]  /*b360*/  FFMA.FTZ R158, R167, UR5, -R164.reuse ;  /* 0x00000005a79e7c23 */ /* 0x100fe200080108a4 */
[--C-:B------:R-:W-:Y:S01]  /*b370*/  FFMA.FTZ R189, R170, UR5, -R164.reuse ;  /* 0x00000005aabd7c23 */ /* 0x100fe200080108a4 */
[----:B------:R-:W-:Y:S01]  /*b380*/  FFMA.FTZ R160, R171, UR5, -R164 ;  /* 0x00000005aba07c23 */ /* 0x000fe200080108a4 */
[----:B------:R-:W-:-:S02]  /*b390*/  IMAD.U32 R155, RZ, RZ, UR14 ;  /* 0x0000000eff9b7e24 */ /* 0x000fc4000f8e00ff */
[----:B------:R-:W-:Y:S01]  /*b3a0*/  FADD.FTZ R2, -R2, R23 ;  /* 0x0000001702027221 */ /* 0x000fe20000010100 */
[--C-:B------:R-:W-:Y:S01]  /*b3b0*/  FFMA.FTZ R174, R174, UR5, -R164.reuse ;  /* 0x00000005aeae7c23 */ /* 0x100fe200080108a4 */
[----:B------:R-:W-:Y:S01]  /*b3c0*/  MUFU.EX2 R152, R152 ;  /* 0x0000009800987308 */ /* 0x000fe20000000800 */
[----:B-1----:R-:W-:Y:S01]  /*b3d0*/  FFMA.FTZ R15, R0, R15, R185 ;  /* 0x0000000f000f7223 */ /* 0x002fe200000100b9 */
[----:B------:R-:W-:Y:S01]  /*b3e0*/  FMUL.FTZ R2, R2, UR5 ;  /* 0x0000000502027c20 */ /* 0x000fe20008410000 */
[----:B------:R-:W-:Y:S01]  /*b3f0*/  @!P5 IADD3 R155, R155, 0x30860, RZ ;  /* 0x000308609b9bd810 */ /* 0x000fe20007ffe0ff */
[--C-:B------:R-:W-:Y:S01]  /*b400*/  FFMA.FTZ R175, R175, UR5, -R164.reuse ;  /* 0x00000005afaf7c23 */ /* 0x100fe200080108a4 */
[----:B------:R-:W-:Y:S01]  /*b410*/  FADD.FTZ R15, R196, R15 ;  /* 0x0000000fc40f7221 */ /* 0x000fe20000010000 */
[--C-:B------:R-:W-:Y:S01]  /*b420*/  FFMA.FTZ R178, R178, UR5, -R164.reuse ;  /* 0x00000005b2b27c23 */ /* 0x100fe200080108a4 */
[----:B------:R-:W-:Y:S01]  /*b430*/  @!P5 PRMT R155, RZ, 0x654, R155 ;  /* 0x00000654ff9bd816 */ /* 0x000fe2000000009b */
[----:B------:R-:W0:Y:S01]  /*b440*/  MUFU.EX2 R2, R2 ;  /* 0x0000000200027308 */ /* 0x000e220000000800 */
[----:B------:R-:W-:Y:S01]  /*b450*/  FADD.FTZ R162, R198, R15 ;  /* 0x0000000fc6a27221 */ /* 0x000fe20000010000 */
[--C-:B------:R-:W-:Y:S01]  /*b460*/  FFMA.FTZ R179, R179, UR5, -R164.reuse ;  /* 0x00000005b3b37c23 */ /* 0x100fe200080108a4 */
[----:B------:R1:W-:Y:S01]  /*b470*/  @!P5 SYNCS.ARRIVE.TRANS64.RED.A1T0 RZ, [R155+URZ], RZ ;  /* 0x000000ff9bffd9a7 */ /* 0x0003e2000810043f */
[----:B------:R-:W-:Y:S01]  /*b480*/  FFMA.FTZ R182, R182, UR5, -R164 ;  /* 0x00000005b6b67c23 */ /* 0x000fe200080108a4 */
[----:B------:R-:W-:Y:S01]  /*b490*/  FADD.FTZ R23, R153, R162 ;  /* 0x000000a299177221 */ /* 0x000fe20000010000 */
[----:B------:R-:W-:Y:S01]  /*b4a0*/  FFMA.FTZ R164, R183, UR5, -R164 ;  /* 0x00000005b7a47c23 */ /* 0x000fe200080108a4 */
[----:B------:R-:W-:Y:S01]  /*b4b0*/  PLOP3.LUT P0, PT, PT, PT, UP1, 0x80, 0x0 ;  /* 0x000000000000781c */ /* 0x000fe20003f0f018 */
[----:B------:R-:W2:Y:S01]  /*b4c0*/  MUFU.EX2 R199, R199 ;  /* 0x000000c700c77308 */ /* 0x000ea20000000800 */
[----:B------:R-:W-:Y:S01]  /*b4d0*/  FADD.FTZ R162, R192, R23 ;  /* 0x00000017c0a27221 */ /* 0x000fe20000010000 */
[----:B------:R-:W-:-:S02]  /*b4e0*/  F2FP.F16.F32.PACK_AB R196, R196, R185 ;  /* 0x000000b9c4c4723e */ /* 0x000fc400000000ff */
[----:B------:R-:W-:Y:S01]  /*b4f0*/  F2FP.F16.F32.PACK_AB R198, R153, R198 ;  /* 0x000000c699c6723e */ /* 0x000fe200000000ff */
[C---:B------:R-:W-:Y:S01]  /*b500*/  FADD.FTZ R23, R157.reuse, R162 ;  /* 0x000000a29d177221 */ /* 0x040fe20000010000 */
[----:B------:R-:W-:Y:S02]  /*b510*/  F2FP.F16.F32.PACK_AB R192, R157, R192 ;  /* 0x000000c09dc0723e */ /* 0x000fe400000000ff */
[----:B------:R-:W3:Y:S01]  /*b520*/  MUFU.EX2 R154, R154 ;  /* 0x0000009a009a7308 */ /* 0x000ee20000000800 */
[----:B0-----:R-:W-:Y:S01]  /*b530*/  FFMA.FTZ R15, R2, R14, R197 ;  /* 0x0000000e020f7223 */ /* 0x001fe200000100c5 */
[----:B------:R-:W-:Y:S01]  /*b540*/  FADD.FTZ R162, R194, R23 ;  /* 0x00000017c2a27221 */ /* 0x000fe20000010000 */
[C---:B------:R-:W-:Y:S02]  /*b550*/  F2FP.F16.F32.PACK_AB R194, R161.reuse, R194 ;  /* 0x000000c2a1c2723e */ /* 0x040fe400000000ff */
[C---:B------:R-:W-:Y:S01]  /*b560*/  FADD.FTZ R14, R152.reuse, R15 ;  /* 0x0000000f980e7221 */ /* 0x040fe20000010000 */
[----:B------:R-:W-:Y:S01]  /*b570*/  FADD.FTZ R23, R161, R162 ;  /* 0x000000a2a1177221 */ /* 0x000fe20000010000 */
[----:B------:R-:W-:Y:S01]  /*b580*/  F2FP.F16.F32.PACK_AB R197, R152, R197 ;  /* 0x000000c598c5723e */ /* 0x000fe200000000ff */
[----:B------:R-:W0:Y:S01]  /*b590*/  MUFU.EX2 R193, R193 ;  /* 0x000000c100c17308 */ /* 0x000e220000000800 */
[----:B--2---:R-:W-:Y:S01]  /*b5a0*/  FADD.FTZ R15, R199, R14 ;  /* 0x0000000ec70f7221 */ /* 0x004fe20000010000 */
[----:B------:R-:W-:Y:S01]  /*b5b0*/  FADD.FTZ R162, R188, R23 ;  /* 0x00000017bca27221 */ /* 0x000fe20000010000 */
[----:B------:R-:W-:-:S03]  /*b5c0*/  F2FP.F16.F32.PACK_AB R188, R165, R188 ;  /* 0x000000bca5bc723e */ /* 0x000fc600000000ff */
[----:B------:R-:W-:Y:S02]  /*b5d0*/  FADD.FTZ R23, R165, R162 ;  /* 0x000000a2a5177221 */ /* 0x000fe40000010000 */
[----:B------:R-:W2:Y:S01]  /*b5e0*/  MUFU.EX2 R156, R156 ;  /* 0x0000009c009c7308 */ /* 0x000ea20000000800 */
[----:B---3--:R-:W-:Y:S01]  /*b5f0*/  FADD.FTZ R14, R154, R15 ;  /* 0x0000000f9a0e7221 */ /* 0x008fe20000010000 */
[----:B------:R-:W-:Y:S01]  /*b600*/  FADD.FTZ R162, R190, R23 ;  /* 0x00000017bea27221 */ /* 0x000fe20000010000 */
[C---:B------:R-:W-:Y:S02]  /*b610*/  F2FP.F16.F32.PACK_AB R190, R169.reuse, R190 ;  /* 0x000000bea9be723e */ /* 0x040fe400000000ff */
[----:B------:R-:W-:Y:S01]  /*b620*/  F2FP.F16.F32.PACK_AB R199, R154, R199 ;  /* 0x000000c79ac7723e */ /* 0x000fe200000000ff */
[----:B------:R-:W-:Y:S02]  /*b630*/  FADD.FTZ R23, R169, R162 ;  /* 0x000000a2a9177221 */ /* 0x000fe40000010000 */
[----:B------:R-:W3:Y:S01]  /*b640*/  MUFU.EX2 R195, R195 ;  /* 0x000000c300c37308 */ /* 0x000ee20000000800 */
[----:B0-----:R-:W-:-:S07]  /*b650*/  FADD.FTZ R15, R193, R14 ;  /* 0x0000000ec10f7221 */ /* 0x001fce0000010000 */
[----:B------:R-:W0:Y:S01]  /*b660*/  MUFU.EX2 R158, R158 ;  /* 0x0000009e009e7308 */ /* 0x000e220000000800 */
[C---:B--2---:R-:W-:Y:S01]  /*b670*/  FADD.FTZ R14, R156.reuse, R15 ;  /* 0x0000000f9c0e7221 */ /* 0x044fe20000010000 */
[----:B------:R-:W-:-:S06]  /*b680*/  F2FP.F16.F32.PACK_AB R193, R156, R193 ;  /* 0x000000c19cc1723e */ /* 0x000fcc00000000ff */
[----:B------:R-:W2:Y:S01]  /*b690*/  MUFU.EX2 R189, R189 ;  /* 0x000000bd00bd7308 */ /* 0x000ea20000000800 */
[----:B---3--:R-:W-:-:S07]  /*b6a0*/  FADD.FTZ R15, R195, R14 ;  /* 0x0000000ec30f7221 */ /* 0x008fce0000010000 */
[----:B------:R-:W3:Y:S01]  /*b6b0*/  MUFU.EX2 R160, R160 ;  /* 0x000000a000a07308 */ /* 0x000ee20000000800 */
[C---:B0-----:R-:W-:Y:S01]  /*b6c0*/  FADD.FTZ R14, R158.reuse, R15 ;  /* 0x0000000f9e0e7221 */ /* 0x041fe20000010000 */
[----:B------:R-:W-:-:S06]  /*b6d0*/  F2FP.F16.F32.PACK_AB R195, R158, R195 ;  /* 0x000000c39ec3723e */ /* 0x000fcc00000000ff */
[----:B------:R-:W0:Y:S01]  /*b6e0*/  MUFU.EX2 R174, R174 ;  /* 0x000000ae00ae7308 */ /* 0x000e220000000800 */
[----:B--2---:R-:W-:Y:S01]  /*b6f0*/  FADD.FTZ R15, R189, R14 ;  /* 0x0000000ebd0f7221 */ /* 0x004fe20000010000 */
[----:B------:R-:W-:Y:S01]  /*b700*/  FADD.FTZ R14, R184, R23 ;  /* 0x00000017b80e7221 */ /* 0x000fe20000010000 */
[----:B------:R-:W-:-:S03]  /*b710*/  F2FP.F16.F32.PACK_AB R184, R173, R184 ;  /* 0x000000b8adb8723e */ /* 0x000fc600000000ff */
[----:B------:R-:W-:Y:S02]  /*b720*/  FADD.FTZ R23, R173, R14 ;  /* 0x0000000ead177221 */ /* 0x000fe40000010000 */
[----:B------:R-:W2:Y:S01]  /*b730*/  MUFU.EX2 R175, R175 ;  /* 0x000000af00af7308 */ /* 0x000ea20000000800 */
[C---:B---3--:R-:W-:Y:S01]  /*b740*/  FADD.FTZ R15, R160.reuse, R15 ;  /* 0x0000000fa00f7221 */ /* 0x048fe20000010000 */
[----:B------:R-:W-:-:S06]  /*b750*/  F2FP.F16.F32.PACK_AB R189, R160, R189 ;  /* 0x000000bda0bd723e */ /* 0x000fcc00000000ff */
[----:B-1----:R-:W1:Y:S01]  /*b760*/  MUFU.EX2 R155, R178 ;  /* 0x000000b2009b7308 */ /* 0x002e620000000800 */
[----:B0-----:R-:W-:-:S07]  /*b770*/  FADD.FTZ R15, R174, R15 ;  /* 0x0000000fae0f7221 */ /* 0x001fce0000010000 */
[----:B------:R-:W0:Y:S01]  /*b780*/  MUFU.EX2 R179, R179 ;  /* 0x000000b300b37308 */ /* 0x000e220000000800 */
[C---:B--2---:R-:W-:Y:S01]  /*b790*/  FADD.FTZ R14, R175.reuse, R15 ;  /* 0x0000000faf0e7221 */ /* 0x044fe20000010000 */
[----:B------:R-:W-:-:S06]  /*b7a0*/  F2FP.F16.F32.PACK_AB R191, R175, R174 ;  /* 0x000000aeafbf723e */ /* 0x000fcc00000000ff */
[----:B------:R-:W2:Y:S01]  /*b7b0*/  MUFU.EX2 R186, R186 ;  /* 0x000000ba00ba7308 */ /* 0x000ea20000000800 */
[----:B-1----:R-:W-:-:S07]  /*b7c0*/  FADD.FTZ R14, R155, R14 ;  /* 0x0000000e9b0e7221 */ /* 0x002fce0000010000 */
[----:B------:R-:W1:Y:S01]  /*b7d0*/  MUFU.EX2 R187, R182 ;  /* 0x000000b600bb7308 */ /* 0x000e620000000800 */
[C---:B0-----:R-:W-:Y:S01]  /*b7e0*/  FADD.FTZ R14, R179.reuse, R14 ;  /* 0x0000000eb30e7221 */ /* 0x041fe20000010000 */
[----:B------:R-:W-:-:S06]  /*b7f0*/  F2FP.F16.F32.PACK_AB R185, R179, R155 ;  /* 0x0000009bb3b9723e */ /* 0x000fcc00000000ff */
[----:B------:R-:W0:Y:S01]  /*b800*/  MUFU.EX2 R21, R181 ;  /* 0x000000b500157308 */ /* 0x000e220000000800 */
[----:B--2---:R-:W-:Y:S01]  /*b810*/  FADD.FTZ R162, R186, R23 ;  /* 0x00000017baa27221 */ /* 0x004fe20000010000 */
[----:B------:R-:W-:-:S06]  /*b820*/  IMAD.MOV.U32 R23, RZ, RZ, R3 ;  /* 0x000000ffff177224 */ /* 0x000fcc00078e0003 */
[----:B------:R-:W2:Y:S01]  /*b830*/  MUFU.EX2 R164, R164 ;  /* 0x000000a400a47308 */ /* 0x000ea20000000800 */
[----:B-1----:R-:W-:Y:S01]  /*b840*/  FADD.FTZ R14, R187, R14 ;  /* 0x0000000ebb0e7221 */ /* 0x002fe20000010000 */
[C---:B0-----:R-:W-:Y:S01]  /*b850*/  FADD.FTZ R15, R21.reuse, R162 ;  /* 0x000000a2150f7221 */ /* 0x041fe20000010000 */
[----:B------:R-:W-:Y:S01]  /*b860*/  F2FP.F16.F32.PACK_AB R186, R21, R186 ;  /* 0x000000ba15ba723e */ /* 0x000fe200000000ff */
[----:B------:R-:W-:Y:S02]  /*b870*/  IMAD.MOV.U32 R21, RZ, RZ, R4 ;  /* 0x000000ffff157224 */ /* 0x000fe400078e0004 */
[C---:B--2---:R-:W-:Y:S01]  /*b880*/  FADD.FTZ R14, R164.reuse, R14 ;  /* 0x0000000ea40e7221 */ /* 0x044fe20000010000 */
[----:B------:R-:W-:Y:S01]  /*b890*/  F2FP.F16.F32.PACK_AB R187, R164, R187 ;  /* 0x000000bba4bb723e */ /* 0x000fe200000000ff */
[----:B------:R-:W-:Y:S06]  /*b8a0*/  @P0 BRA `(.L_x_1039) ;  /* 0xffffffd400fc0947 */ /* 0x000fec000383ffff */
.L_x_1022:
        /* <DEDUP_REMOVED lines=131> */
.L_x_1040:
[----:B------:R-:W-:Y:S01]  /*c0e0*/  R2UR UR6, R16 ;  /* 0x00000000100672ca */ /* 0x000fe200000e0000 */
[----:B------:R-:W-:-:S05]  /*c0f0*/  IMAD.U32 R0, RZ, RZ, UR61 ;  /* 0x0000003dff007e24 */ /* 0x000fca000f8e00ff */
[----:B------:R-:W-:-:S07]  /*c100*/  SHF.L.U32 R0, R0, 0x1f, RZ ;  /* 0x0000001f00007819 */ /* 0x000fce00000006ff */
[----:B------:R-:W-:-:S09]  /*c110*/  ULEA UR7, UR4, UR6, 0x3 ;  /* 0x0000000604077291 */ /* 0x000fd2000f8e183f */
[----:B------:R0:W1:Y:S01]  /*c120*/  SYNCS.PHASECHK.TRANS64.TRYWAIT P0, [UR7+0x30850], R0 ;  /* 0x03085000ff0075a7 */ /* 0x0000620008000147 */
[----:B------:R-:W-:Y:S05]  /*c130*/  @!P4 BRA `(.L_x_1041) ;  /* 0x000000000004c947 */ /* 0x000fea0003800000 */
[----:B------:R-:W-:Y:S01]  /*c140*/  BPT.TRAP 0x1 ;  /* 0x000000040000795c */ /* 0x000fe20000300000 */
.L_x_1041:
[----:B-1----:R-:W-:Y:S05]  /*c150*/  @P0 BRA `(.L_x_1042) ;  /* 0x0000000000080947 */ /* 0x002fea0003800000 */
[----:B------:R-:W1:Y:S02]  /*c160*/  SYNCS.PHASECHK.TRANS64.TRYWAIT P0, [UR7+0x30850], R0 ;  /* 0x03085000ff0075a7 */ /* 0x000e640008000147 */
[----:B-1----:R-:W-:Y:S05]  /*c170*/  @!P0 BRA `(.L_x_1043) ;  /* 0x0000008000588947 */ /* 0x002fea0003800000 */
.L_x_1042:
[----:B------:R-:W-:Y:S01]  /*c180*/  R2UR UR6, R16 ;  /* 0x00000000100672ca */ /* 0x000fe200000e0000 */
[----:B------:R-:W-:Y:S01]  /*c190*/  WARPGROUP.ARRIVE ;  /* 0x00000000000079c5 */ /* 0x000fe20000000000 */
[----:B------:R-:W-:Y:S01]  /*c1a0*/  UMOV UR11, 0x40000040 ;  /* 0x40000040000b7882 */ /* 0x000fe20000000000 */
[----:B01----:R-:W0:Y:S01]  /*c1b0*/  SHFL.BFLY PT, R0, R15, 0x2, 0x1f ;  /* 0x0c401f000f007f89 */ /* 0x003e2200000e0000 */
[----:B------:R-:W-:Y:S02]  /*c1c0*/  IMAD.U32 R11, RZ, RZ, UR7 ;  /* 0x00000007ff0b7e24 */ /* 0x000fe4000f8e00ff */
[----:B------:R-:W-:Y:S01]  /*c1d0*/  IMAD.MOV.U32 R6, RZ, RZ, RZ ;  /* 0x000000ffff067224 */ /* 0x000fe200078e00ff */
[----:B------:R-:W1:Y:S01]  /*c1e0*/  SHFL.BFLY PT, R5, R14, 0x2, 0x1f ;  /* 0x0c401f000e057f89 */ /* 0x000e6200000e0000 */
[----:B------:R-:W-:Y:S02]  /*c1f0*/  @!P5 VIADD R11, R11, 0x30860 ;  /* 0x000308600b0bd836 */ /* 0x000fe40000000000 */
[----:B------:R-:W-:-:S03]  /*c200*/  IMAD.U32 R13, RZ, RZ, UR5 ;  /* 0x00000005ff0d7e24 */ /* 0x000fc6000f8e00ff */
[----:B------:R-:W-:Y:S01]  /*c210*/  UIADD3 UR6, UR6, 0x400, URZ ;  /* 0x0000040006067890 */ /* 0x000fe2000fffe03f */
[----:B------:R-:W-:-:S03]  /*c220*/  @!P5 PRMT R11, RZ, 0x654, R11 ;  /* 0x00000654ff0bd816 */ /* 0x000fc6000000000b */
[----:B------:R-:W-:-:S04]  /*c230*/  USHF.R.U32.HI UR6, URZ, 0x4, UR6 ;  /* 0x000000043f067899 */ /* 0x000fc80008011606 */
[----:B------:R-:W-:-:S04]  /*c240*/  ULOP3.LUT UR6, UR6, 0x3fff, URZ, 0xc0, !UPT ;  /* 0x00003fff06067892 */ /* 0x000fc8000f8ec03f */
[----:B------:R-:W-:Y:S01]  /*c250*/  ULOP3.LUT UR6, UR6, 0x2000000, URZ, 0xfc, !UPT ;  /* 0x0200000006067892 */ /* 0x000fe2000f8efc3f */
[----:B0-----:R-:W-:-:S03]  /*c260*/  FADD.FTZ R0, R0, R15 ;  /* 0x0000000f00007221 */ /* 0x001fc60000010000 */
[----:B------:R-:W-:Y:S01]  /*c270*/  ULEA UR4, UR4, UR6, 0xb ;  /* 0x0000000604047291 */ /* 0x000fe2000f8e583f */
[----:B-1----:R-:W-:-:S03]  /*c280*/  FADD.FTZ R2, R5, R14 ;  /* 0x0000000e05027221 */ /* 0x002fc60000010000 */
[----:B------:R-:W-:Y:S01]  /*c290*/  UIADD3 UR6, UR4, 0x80, URZ ;  /* 0x0000008004067890 */ /* 0x000fe2000fffe03f */
[----:B------:R-:W0:Y:S02]  /*c2a0*/  SHFL.BFLY PT, R5, R0, 0x1, 0x1f ;  /* 0x0c201f0000057f89 */ /* 0x000e2400000e0000 */
[----:B------:R-:W-:Y:S02]  /*c2b0*/  UMOV UR10, UR4 ;  /* 0x00000004000a7c82 */ /* 0x000fe40008000000 */
[----:B------:R-:W-:Y:S01]  /*c2c0*/  HGMMA.64x256x16.F32 R24, R196, gdesc[UR8].tnspB, R24, gsb0 ;  /* 0x43e00008c4187df0 */ /* 0x000fe20008000818 */
[----:B------:R-:W-:Y:S01]  /*c2d0*/  UMOV UR11, 0x40000040 ;  /* 0x40000040000b7882 */ /* 0x000fe20000000000 */
[----:B------:R-:W-:Y:S01]  /*c2e0*/  UMOV UR10, UR6 ;  /* 0x00000006000a7c82 */ /* 0x000fe20008000000 */
[----:B------:R-:W-:Y:S01]  /*c2f0*/  UIADD3 UR6, UR4, 0x100, URZ ;  /* 0x0000010004067890 */ /* 0x000fe2000fffe03f */
[----:B------:R-:W1:Y:S01]  /*c300*/  SHFL.BFLY PT, R7, R2, 0x1, 0x1f ;  /* 0x0c201f0002077f89 */ /* 0x000e6200000e0000 */
[----:B------:R-:W-:Y:S01]  /*c310*/  UIADD3 UR4, UR4, 0x180, URZ ;  /* 0x0000018004047890 */ /* 0x000fe2000fffe03f */
[----:B0-----:R-:W-:Y:S01]  /*c320*/  FADD.FTZ R10, R0, R5 ;  /* 0x00000005000a7221 */ /* 0x001fe20000010000 */
[----:B------:R-:W-:-:S02]  /*c330*/  IMAD.MOV.U32 R5, RZ, RZ, RZ ;  /* 0x000000ffff057224 */ /* 0x000fc400078e00ff */
[----:B------:R-:W-:Y:S02]  /*c340*/  IMAD.MOV.U32 R0, RZ, RZ, -0x800000 ;  /* 0xff800000ff007424 */ /* 0x000fe400078e00ff */
[----:B------:R-:W-:Y:S01]  /*c350*/  FSETP.NE.FTZ.AND P0, PT, R10, RZ, PT ;  /* 0x000000ff0a00720b */ /* 0x000fe20003f15000 */
[----:B-1----:R-:W-:Y:S01]  /*c360*/  FADD.FTZ R12, R2, R7 ;  /* 0x00000007020c7221 */ /* 0x002fe20000010000 */
[----:B------:R-:W-:Y:S02]  /*c370*/  IMAD.U32 R7, RZ, RZ, UR5 ;  /* 0x00000005ff077e24 */ /* 0x000fe4000f8e00ff */
[----:B------:R-:W-:Y:S02]  /*c380*/  IMAD.MOV.U32 R2, RZ, RZ, -0x800000 ;  /* 0xff800000ff027424 */ /* 0x000fe400078e00ff */
[----:B------:R-:W-:-:S07]  /*c390*/  FSETP.NE.FTZ.AND P1, PT, R12, RZ, PT ;  /* 0x000000ff0c00720b */ /* 0x000fce0003f35000 */
[----:B------:R-:W0:Y:S01]  /*c3a0*/  @P0 MUFU.LG2 R8, R10 ;  /* 0x0000000a00080308 */ /* 0x000e220000000c00 */
[----:B------:R-:W-:-:S07]  /*c3b0*/  @P0 FMUL.FTZ R7, R7, 0.69314718246459960938 ;  /* 0x3f31721807070820 */ /* 0x000fce0000410000 */
[----:B------:R-:W1:Y:S01]  /*c3c0*/  @P1 MUFU.LG2 R9, R12 ;  /* 0x0000000c00091308 */ /* 0x000e620000000c00 */
[----:B------:R-:W-:-:S07]  /*c3d0*/  @P1 FMUL.FTZ R13, R13, 0.69314718246459960938 ;  /* 0x3f3172180d0d1820 */ /* 0x000fce0000410000 */
        /* <DEDUP_REMOVED lines=9> */
[----:B------:R-:W-:Y:S01]  /*c470*/  HGMMA.64x256x16.F32 R24, R192, gdesc[UR8].tnspB, R24, gsb0 ;  /* 0x43e00008c0187df0 */ /* 0x000fe20008000818 */
[----:B------:R-:W-:Y:S01]  /*c480*/  UMOV UR10, UR6 ;  /* 0x00000006000a7c82 */ /* 0x000fe20008000000 */
[----:B------:R-:W-:Y:S01]  /*c490*/  UMOV UR11, 0x40000040 ;  /* 0x40000040000b7882 */ /* 0x000fe20000000000 */
[----:B------:R-:W-:Y:S02]  /*c4a0*/  WARPGROUP.DEPBAR.LE gsb0, 0x0 ;  /* 0x00008000000079c5 */ /* 0x000fe40000010000 */
[----:B------:R-:W-:-:S15]  /*c4b0*/  WARPGROUP.ARRIVE ;  /* 0x00000000000079c5 */ /* 0x000fde0000000000 */
[----:B------:R-:W-:-:S08]  /*c4c0*/  NOP ;  /* 0x0000000000007918 */ /* 0x000fd00000000000 */
        /* <DEDUP_REMOVED lines=137> */
.L_x_973:
[----:B------:R-:W-:Y:S05]  /*cd60*/  @P0 BRA `(.L_x_1044) ;  /* 0x0000002000640947 */ /* 0x000fea0003800000 */
[----:B------:R-:W2:Y:S01]  /*cd70*/  LDL R3, [R1] ;  /* 0x0000000001037983 */ /* 0x000ea20000100800 */
[----:B------:R-:W0:Y:S01]  /*cd80*/  S2UR UR12, SR_CTAID.Z ;  /* 0x00000000000c79c3 */ /* 0x000e220000002700 */
[----:B------:R-:W-:Y:S01]  /*cd90*/  ULDC.64 UR8, c[0x0][0xbd0] ;  /* 0x0002f40000087ab9 */ /* 0x000fe20000000a00 */
[----:B------:R-:W-:Y:S01]  /*cda0*/  ULDC.64 UR14, c[0x0][0x208] ;  /* 0x00008200000e7ab9 */ /* 0x000fe20000000a00 */
[----:B------:R-:W1:Y:S01]  /*cdb0*/  S2R R22, SR_CTAID.X ;  /* 0x0000000000167919 */ /* 0x000e620000002500 */
[----:B------:R-:W-:Y:S04]  /*cdc0*/  BSSY B0, `(.L_x_1045) ;  /* 0x000014d000007945 */ /* 0x000fe80003800000 */
[----:B------:R-:W3:Y:S08]  /*cdd0*/  LDC.64 R18, c[0x0][0xbd8] ;  /* 0x0002f600ff127b82 */ /* 0x000ef00000000a00 */
[----:B------:R-:W4:Y:S08]  /*cde0*/  S2UR UR11, SR_CTAID.Y ;  /* 0x00000000000b79c3 */ /* 0x000f300000002600 */
[----:B------:R-:W4:Y:S01]  /*cdf0*/  LDC R23, c[0x0][0xc50] ;  /* 0x00031400ff177b82 */ /* 0x000f220000000800 */
[----:B0-----:R-:W-:-:S07]  /*ce00*/  USHF.R.S32.HI UR10, URZ, 0x1f, UR12 ;  /* 0x0000001f3f0a7899 */ /* 0x001fce000801140c */
[----:B------:R-:W0:Y:S08]  /*ce10*/  LDC.64 R20, c[0x0][0xb40] ;  /* 0x0002d000ff147b82 */ /* 0x000e300000000a00 */
[----:B------:R-:W-:Y:S01]  /*ce20*/  BAR.SYNC.DEFER_BLOCKING 0x1, 0x100 ;  /* 0x0044000000007b1d */ /* 0x000fe20000010000 */
[----:B--2---:R-:W-:-:S05]  /*ce30*/  R2UR UR13, R3 ;  /* 0x00000000030d72ca */ /* 0x004fca00000e0000 */
[----:B------:R-:W2:Y:S08]  /*ce40*/  S2R R3, SR_TID.X ;  /* 0x0000000000037919 */ /* 0x000eb00000002100 */
[----:B------:R-:W-:Y:S02]  /*ce50*/  USHF.R.S32.HI UR7, URZ, 0x1f, UR13 ;  /* 0x0000001f3f077899 */ /* 0x000fe4000801140d */
[----:B------:R-:W-:-:S02]  /*ce60*/  UIMAD.WIDE.U32 UR4, UR13, UR8, URZ ;  /* 0x000000080d0472a5 */ /* 0x000fc4000f8e003f */
[----:B------:R-:W-:-:S04]  /*ce70*/  UIMAD UR6, UR7, UR8, URZ ;  /* 0x00000008070672a4 */ /* 0x000fc8000f8e023f */
[----:B------:R-:W-:-:S03]  /*ce80*/  UIMAD UR6, UR13, UR9, UR6 ;  /* 0x000000090d0672a4 */ /* 0x000fc6000f8e0206 */
[----:B------:R-:W-:Y:S01]  /*ce90*/  ULDC.64 UR8, c[0x0][0xb38] ;  /* 0x0002ce0000087ab9 */ /* 0x000fe20000000a00 */
[----:B------:R-:W-:Y:S02]  /*cea0*/  UIADD3 UR6, UR5, UR6, URZ ;  /* 0x0000000605067290 */ /* 0x000fe4000fffe03f */
[----:B------:R-:W-:Y:S01]  /*ceb0*/  UIMAD UR7, UR7, UR8, URZ ;  /* 0x00000008070772a4 */ /* 0x000fe2000f8e023f */
[----:B--2---:R-:W-:-:S05]  /*cec0*/  VIADD R5, R3, 0xffffff80 ;  /* 0xffffff8003057836 */ /* 0x004fca0000000000 */
[----:B------:R-:W-:-:S04]  /*ced0*/  SHF.R.S32.HI R4, RZ, 0x1f, R5 ;  /* 0x0000001fff047819 */ /* 0x000fc80000011405 */
[CC--:B------:R-:W-:Y:S02]  /*cee0*/  LEA.HI R6, R4.reuse, R5.reuse, RZ, 0x7 ;  /* 0x0000000504067211 */ /* 0x0c0fe400078f38ff */
[----:B------:R-:W-:Y:S02]  /*cef0*/  LEA.HI R11, R4, R5, RZ, 0x2 ;  /* 0x00000005040b7211 */ /* 0x000fe400078f10ff */
[----:B------:R-:W-:Y:S02]  /*cf00*/  LOP3.LUT R8, R6, 0xffffff80, RZ, 0xc0, !PT ;  /* 0xffffff8006087812 */ /* 0x000fe400078ec0ff */
[----:B------:R-:W-:-:S03]  /*cf10*/  SHF.R.S32.HI R7, RZ, 0x7, R6 ;  /* 0x00000007ff077819 */ /* 0x000fc60000011406 */
[----:B------:R-:W-:Y:S01]  /*cf20*/  IMAD.IADD R3, R5, 0x1, -R8 ;  /* 0x0000000105037824 */ /* 0x000fe200078e0a08 */
[----:B------:R-:W-:Y:S01]  /*cf30*/  LEA.HI R4, R6, R7, RZ, 0x1 ;  /* 0x0000000706047211 */ /* 0x000fe200078f08ff */
[----:B------:R-:W2:Y:S01]  /*cf40*/  LDC R8, c[0x0][0xbe8] ;  /* 0x0002fa00ff087b82 */ /* 0x000ea20000000800 */
[----:B------:R-:W-:Y:S02]  /*cf50*/  LOP3.LUT R6, R11, 0xfffffffc, RZ, 0xc0, !PT ;  /* 0xfffffffc0b067812 */ /* 0x000fe400078ec0ff */
[----:B------:R-:W-:Y:S02]  /*cf60*/  SHF.R.S32.HI R12, RZ, 0x1f, R3 ;  /* 0x0000001fff0c7819 */ /* 0x000fe40000011403 */
[----:B------:R-:W-:Y:S01]  /*cf70*/  LOP3.LUT R4, R4, 0x3fffffe, RZ, 0xc0, !PT ;  /* 0x03fffffe04047812 */ /* 0x000fe200078ec0ff */
[----:B------:R-:W-:Y:S01]  /*cf80*/  IMAD.IADD R5, R5, 0x1, -R6 ;  /* 0x0000000105057824 */ /* 0x000fe200078e0a06 */
[CC--:B------:R-:W-:Y:S02]  /*cf90*/  LEA.HI R10, R12.reuse, R3.reuse, RZ, 0x2 ;  /* 0x000000030c0a7211 */ /* 0x0c0fe400078f10ff */
[----:B------:R-:W-:Y:S01]  /*cfa0*/  LEA.HI R12, R12, R3, RZ, 0x5 ;  /* 0x000000030c0c7211 */ /* 0x000fe200078f28ff */
[----:B------:R-:W-:Y:S01]  /*cfb0*/  IMAD.IADD R6, R7, 0x1, -R4 ;  /* 0x0000000107067824 */ /* 0x000fe200078e0a04 */
[----:B------:R-:W-:-:S02]  /*cfc0*/  SHF.R.S32.HI R9, RZ, 0x2, R10 ;  /* 0x00000002ff097819 */ /* 0x000fc4000001140a */
[----:B------:R-:W-:Y:S02]  /*cfd0*/  SHF.R.S32.HI R14, RZ, 0x1f, R10 ;  /* 0x0000001fff0e7819 */ /* 0x000fe4000001140a */
[----:B------:R-:W-:Y:S02]  /*cfe0*/  LEA.HI R7, R5, R5, RZ, 0x1 ;  /* 0x0000000505077211 */ /* 0x000fe400078f08ff */
[----:B------:R-:W-:Y:S02]  /*cff0*/  LEA.HI R14, R14, R9, RZ, 0x3 ;  /* 0x000000090e0e7211 */ /* 0x000fe400078f18ff */
[----:B------:R-:W-:Y:S02]  /*d000*/  LOP3.LUT R10, R10, 0x7ffffffc, RZ, 0xc0, !PT ;  /* 0x7ffffffc0a0a7812 */ /* 0x000fe400078ec0ff */
[----:B------:R-:W-:Y:S02]  /*d010*/  LOP3.LUT R14, R14, 0xfffffff8, RZ, 0xc0, !PT ;  /* 0xfffffff80e0e7812 */ /* 0x000fe400078ec0ff */
[----:B--2---:R-:W-:-:S03]  /*d020*/  ISETP.NE.AND P0, PT, R8, 0x1, PT ;  /* 0x000000010800780c */ /* 0x004fc60003f05270 */
[----:B------:R-:W-:Y:S01]  /*d030*/  IMAD.IADD R4, R9, 0x1, -R14 ;  /* 0x0000000109047824 */ /* 0x000fe200078e0a0e */
[----:B------:R-:W-:Y:S02]  /*d040*/  LOP3.LUT R14, R7, 0x1ffffffe, RZ, 0xc0, !PT ;  /* 0x1ffffffe070e7812 */ /* 0x000fe400078ec0ff */
[----:B------:R-:W-:Y:S01]  /*d050*/  SHF.R.S32.HI R7, RZ, 0x5, R12 ;  /* 0x00000005ff077819 */ /* 0x000fe2000001140c */
[----:B---3--:R-:W-:Y:S02]  /*d060*/  IMAD R12, R18, UR10, RZ ;  /* 0x0000000a120c7c24 */ /* 0x008fe4000f8e02ff */
[----:B------:R-:W-:Y:S01]  /*d070*/  IMAD.IADD R16, R5, 0x1, -R14 ;  /* 0x0000000105107824 */ /* 0x000fe200078e0a0e */
[----:B------:R-:W-:Y:S01]  /*d080*/  LEA R7, R7, R4, 0x4 ;  /* 0x0000000407077211 */ /* 0x000fe200078e20ff */
[----:B------:R-:W-:Y:S02]  /*d090*/  IMAD.U32 R5, RZ, RZ, UR5 ;  /* 0x00000005ff057e24 */ /* 0x000fe4000f8e00ff */
[----:B------:R-:W-:Y:S01]  /*d0a0*/  IMAD.U32 R4, RZ, RZ, UR4 ;  /* 0x00000004ff047e24 */ /* 0x000fe2000f8e00ff */
[----:B------:R-:W2:Y:S01]  /*d0b0*/  @P0 LDC R14, c[0x0][0xbec] ;  /* 0x0002fb00ff0e0b82 */ /* 0x000ea20000000800 */
[----:B------:R-:W-:Y:S01]  /*d0c0*/  IMAD R9, R6, 0x40, R7 ;  /* 0x0000004006097824 */ /* 0x000fe200078e0207 */
[----:B------:R-:W-:Y:S01]  /*d0d0*/  UIMAD.WIDE.U32 UR4, UR13, UR8, URZ ;  /* 0x000000080d0472a5 */ /* 0x000fe2000f8e003f */
[----:B------:R-:W-:Y:S01]  /*d0e0*/  IMAD.U32 R5, RZ, RZ, UR6 ;  /* 0x00000006ff057e24 */ /* 0x000fe2000f8e00ff */
[----:B------:R-:W-:Y:S01]  /*d0f0*/  UIMAD UR6, UR13, UR9, UR7 ;  /* 0x000000090d0672a4 */ /* 0x000fe2000f8e0207 */
[----:B------:R-:W-:-:S02]  /*d100*/  IMAD R6, R16, 0x8, R9 ;  /* 0x0000000810067824 */ /* 0x000fc400078e0209 */
[----:B------:R-:W-:Y:S01]  /*d110*/  IMAD R16, RZ, RZ, -UR13 ;  /* 0x8000000dff107e24 */ /* 0x000fe2000f8e02ff */
[----:B------:R-:W3:Y:S01]  /*d120*/  @P0 LDC R152, c[0x0][0xbec] ;  /* 0x0002fb00ff980b82 */ /* 0x000ee20000000800 */
[----:B------:R-:W-:Y:S01]  /*d130*/  UIADD3 UR6, UR5, UR6, URZ ;  /* 0x0000000605067290 */ /* 0x000fe2000fffe03f */
[----:B-1----:R-:W-:Y:S01]  /*d140*/  IMAD R11, R22, 0x80, R6 ;  /* 0x00000080160b7824 */ /* 0x002fe200078e0206 */
[----:B------:R-:W-:Y:S01]  /*d150*/  ULDC.64 UR8, c[0x0][0xb28] ;  /* 0x0002ca0000087ab9 */ /* 0x000fe20000000a00 */
[----:B----4-:R-:W-:Y:S02]  /*d160*/  IMAD R23, R23, R16, UR11 ;  /* 0x0000000b17177e24 */ /* 0x010fe4000f8e0210 */
[----:B------:R-:W-:Y:S02]  /*d170*/  IMAD R15, R19, UR12, R12 ;  /* 0x0000000c130f7c24 */ /* 0x000fe4000f8e020c */
[----:B------:R-:W1:Y:S01]  /*d180*/  @P0 LDC R17, c[0x0][0xbf0] ;  /* 0x0002fc00ff110b82 */ /* 0x000e620000000800 */
[----:B------:R-:W-:Y:S01]  /*d190*/  IMAD.WIDE.U32 R4, R18, UR12, R4 ;  /* 0x0000000c12047c25 */ /* 0x000fe2000f8e0004 */
[----:B------:R-:W-:-:S03]  /*d1a0*/  SHF.R.S32.HI R16, RZ, 0x1f, R23 ;  /* 0x0000001fff107819 */ /* 0x000fc60000011417 */
[----:B------:R-:W-:Y:S02]  /*d1b0*/  IMAD.U32 R7, RZ, RZ, UR5 ;  /* 0x00000005ff077e24 */ /* 0x000fe4000f8e00ff */
[----:B------:R-:W-:Y:S01]  /*d1c0*/  IMAD.U32 R6, RZ, RZ, UR4 ;  /* 0x00000004ff067e24 */ /* 0x000fe2000f8e00ff */
[----:B------:R-:W4:Y:S01]  /*d1d0*/  @P0 LDC R153, c[0x0][0xbf0] ;  /* 0x0002fc00ff990b82 */ /* 0x000f220000000800 */
[----:B--2---:R-:W-:Y:S01]  /*d1e0*/  @P0 IMAD.HI.U32 R12, R11, R14, RZ ;  /* 0x0000000e0b0c0227 */ /* 0x004fe200078e00ff */
[----:B------:R-:W-:-:S03]  /*d1f0*/  ULDC.64 UR4, c[0x0][0xbe0] ;  /* 0x0002f80000047ab9 */ /* 0x000fc60000000a00 */
[----:B------:R-:W-:Y:S01]  /*d200*/  IMAD.U32 R7, RZ, RZ, UR6 ;  /* 0x00000006ff077e24 */ /* 0x000fe2000f8e00ff */
[----:B------:R-:W-:Y:S01]  /*d210*/  ULDC.64 UR6, c[0x0][0xb48] ;  /* 0x0002d20000067ab9 */ /* 0x000fe20000000a00 */
[----:B------:R-:W-:Y:S02]  /*d220*/  IMAD.IADD R5, R5, 0x1, R15 ;  /* 0x0000000105057824 */ /* 0x000fe400078e020f */
[----:B0-----:R-:W-:Y:S02]  /*d230*/  IMAD R14, R20, UR10, RZ ;  /* 0x0000000a140e7c24 */ /* 0x001fe4000f8e02ff */
[----:B---3--:R-:W-:-:S04]  /*d240*/  @P0 IMAD.HI.U32 R152, R11, R152, RZ ;  /* 0x000000980b980227 */ /* 0x008fc800078e00ff */
[----:B------:R-:W-:Y:S01]  /*d250*/  IMAD.MOV.U32 R13, RZ, RZ, R11 ;  /* 0x000000ffff0d7224 */ /* 0x000fe200078e000b */
[----:B-1----:R-:W-:Y:S01]  /*d260*/  @P0 SHF.R.U32.HI R13, RZ, R17, R12 ;  /* 0x00000011ff0d0219 */ /* 0x002fe2000001160c */
[----:B------:R-:W-:Y:S02]  /*d270*/  IMAD R17, R21, UR12, R14 ;  /* 0x0000000c15117c24 */ /* 0x000fe4000f8e020e */
[----:B------:R-:W-:-:S04]  /*d280*/  IMAD.WIDE.U32 R6, R20, UR12, R6 ;  /* 0x0000000c14067c25 */ /* 0x000fc8000f8e0006 */
[----:B------:R-:W-:Y:S01]  /*d290*/  IMAD.MOV.U32 R15, RZ, RZ, R11 ;  /* 0x000000ffff0f7224 */ /* 0x000fe200078e000b */
[----:B----4-:R-:W-:Y:S01]  /*d2a0*/  @P0 SHF.R.U32.HI R15, RZ, R153, R152 ;  /* 0x00000099ff0f0219 */ /* 0x010fe20000011698 */
[----:B------:R-:W-:Y:S02]  /*d2b0*/  IMAD R12, R16, UR4, RZ ;  /* 0x00000004100c7c24 */ /* 0x000fe4000f8e02ff */
[----:B------:R-:W-:-:S04]  /*d2c0*/  IMAD.WIDE.U32 R4, R23, UR4, R4 ;  /* 0x0000000417047c25 */ /* 0x000fc8000f8e0004 */
[----:B------:R-:W-:Y:S01]  /*d2d0*/  IMAD.IADD R7, R7, 0x1, R17 ;  /* 0x0000000107077824 */ /* 0x000fe200078e0211 */
[----:B------:R-:W-:Y:S01]  /*d2e0*/  SHF.R.S32.HI R17, RZ, 0x1f, R13 ;  /* 0x0000001fff117819 */ /* 0x000fe2000001140d */
[----:B------:R-:W-:Y:S01]  /*d2f0*/  IMAD R14, R23, UR5, R12 ;  /* 0x00000005170e7c24 */ /* 0x000fe2000f8e020c */
[----:B------:R-:W-:Y:S01]  /*d300*/  IADD3 R4, P0, R13, R4, RZ ;  /* 0x000000040d047210 */ /* 0x000fe20007f1e0ff */
[----:B------:R-:W-:Y:S01]  /*d310*/  IMAD R16, R16, UR6, RZ ;  /* 0x0000000610107c24 */ /* 0x000fe2000f8e02ff */
[----:B------:R-:W-:Y:S01]  /*d320*/  SHF.R.S32.HI R12, RZ, 0x1f, R15 ;  /* 0x0000001fff0c7819 */ /* 0x000fe2000001140f */
[----:B------:R-:W-:Y:S01]  /*d330*/  IMAD.MOV R13, RZ, RZ, -R13 ;  /* 0x000000ffff0d7224 */ /* 0x000fe200078e0a0d */
[----:B------:R-:W-:Y:S01]  /*d340*/  ULDC.64 UR4, c[0x0][0xb30] ;  /* 0x0002cc0000047ab9 */ /* 0x000fe20000000a00 */
[----:B------:R-:W-:Y:S01]  /*d350*/  IMAD R19, R23, UR7, R16 ;  /* 0x0000000717137c24 */ /* 0x000fe2000f8e0210 */
[----:B------:R-:W-:Y:S01]  /*d360*/  IADD3.X R5, R17, R5, R14, P0, !PT ;  /* 0x0000000511057210 */ /* 0x000fe200007fe40e */
[----:B------:R-:W-:-:S02]  /*d370*/  IMAD.MOV R16, RZ, RZ, -R15 ;  /* 0x000000ffff107224 */ /* 0x000fc400078e0a0f */
[----:B------:R-:W-:Y:S02]  /*d380*/  IMAD R12, R12, UR4, RZ ;  /* 0x000000040c0c7c24 */ /* 0x000fe4000f8e02ff */
[----:B------:R-:W-:Y:S02]  /*d390*/  IMAD R13, R8, R13, R11 ;  /* 0x0000000d080d7224 */ /* 0x000fe400078e020b */
        /* <DEDUP_REMOVED lines=35> */
[-C--:B------:R-:W-:Y:S01]  /*d5d0*/  ISETP.GE.OR P1, PT, R11, R8.reuse, P0 ;  /* 0x000000080b00720c */ /* 0x080fe20000726670 */
[----:B------:R-:W-:Y:S01]  /*d5e0*/  IMAD.IADD R3, R3, 0x1, -R10 ;  /* 0x0000000103037824 */ /* 0x000fe200078e0a0a */
[----:B------:R-:W1:Y:S01]  /*d5f0*/  SHFL.IDX PT, R15, R17, 0x1, 0x1c1f ;  /* 0x003c1f00110f7f89 */ /* 0x000e6200000e0000 */
[-C--:B------:R-:W-:Y:S01]  /*d600*/  ISETP.GE.OR P0, PT, R9, R8.reuse, P0 ;  /* 0x000000080900720c */ /* 0x080fe20000706670 */
[----:B------:R-:W-:Y:S01]  /*d610*/  UPRMT UR4, URZ, 0x654, UR4 ;  /* 0x000006543f047896 */ /* 0x000fe20008000004 */
[----:B------:R-:W-:Y:S01]  /*d620*/  ISETP.GE.AND P2, PT, R11, R8, PT ;  /* 0x000000080b00720c */ /* 0x000fe20003f46270 */
[----:B------:R2:W3:Y:S01]  /*d630*/  SHFL.IDX PT, R4, R6, RZ, 0x1c1f ;  /* 0x001c1fff06047589 */ /* 0x0004e200000e0000 */
[----:B------:R-:W-:-:S03]  /*d640*/  IMAD.SHL.U32 R3, R3, 0x2, RZ ;  /* 0x0000000203037824 */ /* 0x000fc600078e00ff */
[----:B------:R2:W4:Y:S03]  /*d650*/  SHFL.IDX PT, R5, R7, RZ, 0x1c1f ;  /* 0x001c1fff07057589 */ /* 0x00052600000e0000 */
[----:B------:R-:W-:Y:S01]  /*d660*/  SYNCS.ARRIVE.TRANS64.RED.A1T0 RZ, [UR4], RZ ;  /* 0x000000ffffff79a7 */ /* 0x000fe20008100404 */
[----:B0-----:R2:W-:Y:S04]  /*d670*/  @!P1 ST.E desc[UR14][R12.64], R0 ;  /* 0x000000000c009985 */ /* 0x0015e8000c10190e */
[----:B-1----:R2:W-:Y:S01]  /*d680*/  @!P0 ST.E desc[UR14][R14.64], R2 ;  /* 0x000000020e008985 */ /* 0x0025e2000c10190e */
[----:B------:R-:W-:Y:S05]  /*d690*/  @P2 BRA `(.L_x_1046) ;  /* 0x0000000800fc2947 */ /* 0x000fea0003800000 */
[C---:B--2---:R-:W-:Y:S01]  /*d6a0*/  VIADD R0, R3.reuse, 0x8 ;  /* 0x0000000803007836 */ /* 0x044fe20000000000 */
[----:B------:R-:W-:Y:S01]  /*d6b0*/  ULDC UR4, c[0x0][0xac8] ;  /* 0x0002b20000047ab9 */ /* 0x000fe20000000800 */
[C---:B------:R-:W-:Y:S01]  /*d6c0*/  VIADD R2, R3.reuse, 0x10 ;  /* 0x0000001003027836 */ /* 0x040fe20000000000 */
[C---:B------:R-:W-:Y:S01]  /*d6d0*/  ISETP.GE.AND P2, PT, R3.reuse, UR4, PT ;  /* 0x0000000403007c0c */ /* 0x040fe2000bf46270 */
[C---:B------:R-:W-:Y:S01]  /*d6e0*/  VIADD R10, R3.reuse, 0x18 ;  /* 0x00000018030a7836 */ /* 0x040fe20000000000 */
[----:B------:R-:W-:Y:S01]  /*d6f0*/  ISETP.GE.AND P3, PT, R0, UR4, PT ;  /* 0x0000000400007c0c */ /* 0x000fe2000bf66270 */
[C---:B------:R-:W-:Y:S01]  /*d700*/  VIADD R18, R3.reuse, 0x20 ;  /* 0x0000002003127836 */ /* 0x040fe20000000000 */
[----:B------:R-:W-:Y:S01]  /*d710*/  ISETP.GE.AND P4, PT, R2, UR4, PT ;  /* 0x0000000402007c0c */ /* 0x000fe2000bf86270 */
[C---:B------:R-:W-:Y:S01]  /*d720*/  VIADD R19, R3.reuse, 0x28 ;  /* 0x0000002803137836 */ /* 0x040fe20000000000 */
[----:B------:R-:W-:Y:S01]  /*d730*/  ISETP.GE.AND P5, PT, R10, UR4, PT ;  /* 0x000000040a007c0c */ /* 0x000fe2000bfa6270 */
[----:B------:R-:W-:Y:S01]  /*d740*/  ULDC.64 UR6, c[0x0][0x208] ;  /* 0x0000820000067ab9 */ /* 0x000fe20000000a00 */
[----:B------:R-:W-:Y:S01]  /*d750*/  ISETP.GE.AND P0, PT, R18, UR4, PT ;  /* 0x0000000412007c0c */ /* 0x000fe2000bf06270 */
[----:B------:R-:W-:Y:S01]  /*d760*/  VIADD R20, R3, 0x40 ;  /* 0x0000004003147836 */ /* 0x000fe20000000000 */
[----:B------:R-:W-:Y:S01]  /*d770*/  ISETP.GE.AND P1, PT, R19, UR4, PT ;  /* 0x0000000413007c0c */ /* 0x000fe2000bf26270 */
[----:B------:R-:W-:-:S02]  /*d780*/  VIADD R21, R3, 0x48 ;  /* 0x0000004803157836 */ /* 0x000fc40000000000 */
[C---:B------:R-:W-:Y:S02]  /*d790*/  VIADD R22, R3.reuse, 0x50 ;  /* 0x0000005003167836 */ /* 0x040fe40000000000 */
[----:B------:R-:W-:Y:S02]  /*d7a0*/  @!P3 LEA.HI R0, R0, R0, RZ, 0x1 ;  /* 0x000000000000b211 */ /* 0x000fe400078f08ff */
[----:B------:R-:W-:Y:S02]  /*d7b0*/  @!P4 LEA.HI R2, R2, R2, RZ, 0x1 ;  /* 0x000000020202c211 */ /* 0x000fe400078f08ff */
[----:B------:R-:W-:Y:S02]  /*d7c0*/  @!P5 LEA.HI R10, R10, R10, RZ, 0x1 ;  /* 0x0000000a0a0ad211 */ /* 0x000fe400078f08ff */
[----:B------:R-:W-:Y:S01]  /*d7d0*/  @!P3 LOP3.LUT R13, R0, 0xfffffffe, RZ, 0xc0, !PT ;  /* 0xfffffffe000db812 */ /* 0x000fe200078ec0ff */
[C---:B------:R-:W-:Y:S01]  /*d7e0*/  VIADD R0, R3.reuse, 0x30 ;  /* 0x0000003003007836 */ /* 0x040fe20000000000 */
[----:B------:R-:W-:Y:S01]  /*d7f0*/  @!P4 LOP3.LUT R15, R2, 0xfffffffe, RZ, 0xc0, !PT ;  /* 0xfffffffe020fc812 */ /* 0x000fe200078ec0ff */
[C---:B------:R-:W-:Y:S01]  /*d800*/  VIADD R2, R3.reuse, 0x38 ;  /* 0x0000003803027836 */ /* 0x040fe20000000000 */
[----:B------:R-:W-:Y:S01]  /*d810*/  @!P5 LOP3.LUT R17, R10, 0xfffffffe, RZ, 0xc0, !PT ;  /* 0xfffffffe0a11d812 */ /* 0x000fe200078ec0ff */
[----:B---34-:R-:W-:Y:S01]  /*d820*/  @!P2 IMAD.WIDE R10, R3, 0x4, R4 ;  /* 0x00000004030aa825 */ /* 0x018fe200078e0204 */
[----:B------:R-:W-:-:S02]  /*d830*/  ISETP.GE.AND P6, PT, R22, UR4, PT ;  /* 0x0000000416007c0c */ /* 0x000fc4000bfc6270 */
[----:B------:R-:W-:Y:S01]  /*d840*/  @!P0 LEA.HI R18, R18, R18, RZ, 0x1 ;  /* 0x0000001212128211 */ /* 0x000fe200078f08ff */
[--C-:B------:R-:W-:Y:S01]  /*d850*/  @!P3 IMAD.WIDE R12, R13, 0x4, R4.reuse ;  /* 0x000000040d0cb825 */ /* 0x100fe200078e0204 */
[----:B------:R0:W-:Y:S01]  /*d860*/  @!P2 ST.E.64 desc[UR6][R10.64], R24 ;  /* 0x000000180a00a985 */ /* 0x0001e2000c101b06 */
[----:B------:R-:W-:Y:S02]  /*d870*/  ISETP.GE.AND P2, PT, R0, UR4, PT ;  /* 0x0000000400007c0c */ /* 0x000fe4000bf46270 */
[--C-:B------:R-:W-:Y:S01]  /*d880*/  @!P4 IMAD.WIDE R14, R15, 0x4, R4.reuse ;  /* 0x000000040f0ec825 */ /* 0x100fe200078e0204 */
[----:B------:R1:W-:Y:S01]  /*d890*/  @!P3 ST.E.64 desc[UR6][R12.64], R28 ;  /* 0x0000001c0c00b985 */ /* 0x0003e2000c101b06 */
[----:B------:R-:W-:Y:S02]  /*d8a0*/  ISETP.GE.AND P3, PT, R2, UR4, PT ;  /* 0x0000000402007c0c */ /* 0x000fe4000bf66270 */
[----:B------:R-:W-:Y:S01]  /*d8b0*/  @!P5 IMAD.WIDE R16, R17, 0x4, R4 ;  /* 0x000000041110d825 */ /* 0x000fe200078e0204 */
[----:B------:R2:W-:Y:S01]  /*d8c0*/  @!P4 ST.E.64 desc[UR6][R14.64], R32 ;  /* 0x000000200e00c985 */ /* 0x0005e2000c101b06 */
[----:B------:R-:W-:-:S02]  /*d8d0*/  ISETP.GE.AND P4, PT, R20, UR4, PT ;  /* 0x0000000414007c0c */ /* 0x000fc4000bf86270 */
[----:B------:R-:W-:Y:S01]  /*d8e0*/  @!P1 LEA.HI R19, R19, R19, RZ, 0x1 ;  /* 0x0000001313139211 */ /* 0x000fe200078f08ff */
[----:B------:R3:W-:Y:S01]  /*d8f0*/  @!P5 ST.E.64 desc[UR6][R16.64], R36 ;  /* 0x000000241000d985 */ /* 0x0007e2000c101b06 */
[----:B------:R-:W-:Y:S01]  /*d900*/  ISETP.GE.AND P5, PT, R21, UR4, PT ;  /* 0x0000000415007c0c */ /* 0x000fe2000bfa6270 */
[C---:B0-----:R-:W-:Y:S01]  /*d910*/  VIADD R24, R3.reuse, 0x58 ;  /* 0x0000005803187836 */ /* 0x041fe20000000000 */
[----:B------:R-:W-:Y:S01]  /*d920*/  @!P0 LOP3.LUT R11, R18, 0xfffffffe, RZ, 0xc0, !PT ;  /* 0xfffffffe120b8812 */ /* 0x000fe200078ec0ff */
[----:B------:R-:W-:Y:S01]  /*d930*/  VIADD R25, R3, 0x60 ;  /* 0x0000006003197836 */ /* 0x000fe20000000000 */
[----:B------:R-:W-:Y:S02]  /*d940*/  @!P2 LEA.HI R0, R0, R0, RZ, 0x1 ;  /* 0x000000000000a211 */ /* 0x000fe400078f08ff */
[----:B-1----:R-:W-:Y:S01]  /*d950*/  @!P1 LOP3.LUT R13, R19, 0xfffffffe, RZ, 0xc0, !PT ;  /* 0xfffffffe130d9812 */ /* 0x002fe200078ec0ff */
[----:B------:R-:W-:Y:S01]  /*d960*/  @!P0 IMAD.WIDE R10, R11, 0x4, R4 ;  /* 0x000000040b0a8825 */ /* 0x000fe200078e0204 */
[----:B------:R-:W-:-:S02]  /*d970*/  @!P3 LEA.HI R2, R2, R2, RZ, 0x1 ;  /* 0x000000020202b211 */ /* 0x000fc400078f08ff */
[----:B------:R-:W-:Y:S01]  /*d980*/  @!P4 LEA.HI R20, R20, R20, RZ, 0x1 ;  /* 0x000000141414c211 */ /* 0x000fe200078f08ff */
[----:B------:R-:W-:Y:S01]  /*d990*/  @!P1 IMAD.WIDE R12, R13, 0x4, R4 ;  /* 0x000000040d0c9825 */ /* 0x000fe200078e0204 */
[----:B------:R-:W-:Y:S01]  /*d9a0*/  @!P6 LEA.HI R22, R22, R22, RZ, 0x1 ;  /* 0x000000161616e211 */ /* 0x000fe200078f08ff */
[----:B------:R0:W-:Y:S01]  /*d9b0*/  @!P0 ST.E.64 desc[UR6][R10.64], R40 ;  /* 0x000000280a008985 */ /* 0x0001e2000c101b06 */
[----:B------:R-:W-:Y:S02]  /*d9c0*/  @!P5 LEA.HI R21, R21, R21, RZ, 0x1 ;  /* 0x000000151515d211 */ /* 0x000fe400078f08ff */
[----:B--2---:R-:W-:Y:S01]  /*d9d0*/  @!P2 LOP3.LUT R15, R0, 0xfffffffe, RZ, 0xc0, !PT ;  /* 0xfffffffe000fa812 */ /* 0x004fe200078ec0ff */
[----:B------:R1:W-:Y:S01]  /*d9e0*/  @!P1 ST.E.64 desc[UR6][R12.64], R44 ;  /* 0x0000002c0c009985 */ /* 0x0003e2000c101b06 */
[----:B---3--:R-:W-:Y:S01]  /*d9f0*/  @!P3 LOP3.LUT R17, R2, 0xfffffffe, RZ, 0xc0, !PT ;  /* 0xfffffffe0211b812 */ /* 0x008fe200078ec0ff */
[C---:B------:R-:W-:Y:S01]  /*da00*/  VIADD R0, R3.reuse, 0x68 ;  /* 0x0000006803007836 */ /* 0x040fe20000000000 */
[----:B------:R-:W-:Y:S01]  /*da10*/  @!P4 LOP3.LUT R19, R20, 0xfffffffe, RZ, 0xc0, !PT ;  /* 0xfffffffe1413c812 */ /* 0x000fe200078ec0ff */
[----:B------:R-:W-:Y:S01]  /*da20*/  VIADD R20, R3, 0x78 ;  /* 0x0000007803147836 */ /* 0x000fe20000000000 */
[----:B------:R-:W-:-:S02]  /*da30*/  @!P5 LOP3.LUT R21, R21, 0xfffffffe, RZ, 0xc0, !PT ;  /* 0xfffffffe1515d812 */ /* 0x000fc400078ec0ff */
[----:B------:R-:W-:Y:S01]  /*da40*/  @!P6 LOP3.LUT R23, R22, 0xfffffffe, RZ, 0xc0, !PT ;  /* 0xfffffffe1617e812 */ /* 0x000fe200078ec0ff */
        /* <DEDUP_REMOVED lines=23> */
[----:B------:R-:W-:Y:S01]  /*dbc0*/  VIADD R24, R3, 0x90 ;  /* 0x0000009003187836 */ /* 0x000fe20000000000 */
[----:B-1----:R-:W-:Y:S01]  /*dbd0*/  @!P0 LOP3.LUT R13, R25, 0xfffffffe, RZ, 0xc0, !PT ;  /* 0xfffffffe190d8812 */ /* 0x002fe200078ec0ff */
[----:B------:R-:W-:Y:S01]  /*dbe0*/  VIADD R25, R3, 0x98 ;  /* 0x0000009803197836 */ /* 0x000fe20000000000 */
[----:B------:R-:W-:Y:S01]  /*dbf0*/  @!P2 LEA.HI R0, R0, R0, RZ, 0x1 ;  /* 0x000000000000a211 */ /* 0x000fe200078f08ff */
[----:B------:R-:W-:Y:S01]  /*dc00*/  @!P1 IMAD.WIDE R10, R11, 0x4, R4 ;  /* 0x000000040b0a9825 */ /* 0x000fe200078e0204 */
[----:B------:R-:W-:-:S02]  /*dc10*/  @!P5 LEA.HI R20, R20, R20, RZ, 0x1 ;  /* 0x000000141414d211 */ /* 0x000fc400078f08ff */
[----:B------:R-:W-:Y:S01]  /*dc20*/  @!P6 LEA.HI R2, R2, R2, RZ, 0x1 ;  /* 0x000000020202e211 */ /* 0x000fe200078f08ff */
[--C-:B------:R-:W-:Y:S01]  /*dc30*/  @!P0 IMAD.WIDE R12, R13, 0x4, R4.reuse ;  /* 0x000000040d0c8825 */ /* 0x100fe200078e0204 */
[----:B------:R-:W-:Y:S01]  /*dc40*/  @!P3 LEA.HI R22, R22, R22, RZ, 0x1 ;  /* 0x000000161616b211 */ /* 0x000fe200078f08ff */
[----:B------:R0:W-:Y:S01]  /*dc50*/  @!P1 ST.E.64 desc[UR6][R10.64], R68 ;  /* 0x000000440a009985 */ /* 0x0001e2000c101b06 */
[----:B------:R-:W-:Y:S02]  /*dc60*/  @!P4 LEA.HI R21, R21, R21, RZ, 0x1 ;  /* 0x000000151515c211 */ /* 0x000fe400078f08ff */
[----:B--2---:R-:W-:Y:S01]  /*dc70*/  @!P2 LOP3.LUT R15, R0, 0xfffffffe, RZ, 0xc0, !PT ;  /* 0xfffffffe000fa812 */ /* 0x004fe200078ec0ff */
[----:B------:R1:W-:Y:S01]  /*dc80*/  @!P0 ST.E.64 desc[UR6][R12.64], R72 ;  /* 0x000000480c008985 */ /* 0x0003e2000c101b06 */
[----:B---3--:R-:W-:Y:S01]  /*dc90*/  @!P6 LOP3.LUT R17, R2, 0xfffffffe, RZ, 0xc0, !PT ;  /* 0xfffffffe0211e812 */ /* 0x008fe200078ec0ff */
[C---:B------:R-:W-:Y:S01]  /*dca0*/  VIADD R0, R3.reuse, 0xa0 ;  /* 0x000000a003007836 */ /* 0x040fe20000000000 */
[----:B----4-:R-:W-:Y:S01]  /*dcb0*/  @!P5 LOP3.LUT R19, R20, 0xfffffffe, RZ, 0xc0, !PT ;  /* 0xfffffffe1413d812 */ /* 0x010fe200078ec0ff */
[----:B------:R-:W-:Y:S01]  /*dcc0*/  VIADD R2, R3, 0xa8 ;  /* 0x000000a803027836 */ /* 0x000fe20000000000 */
[----:B------:R-:W-:Y:S01]  /*dcd0*/  @!P4 LOP3.LUT R21, R21, 0xfffffffe, RZ, 0xc0, !PT ;  /* 0xfffffffe1515c812 */ /* 0x000fe200078ec0ff */
[C---:B------:R-:W-:Y:S01]  /*dce0*/  VIADD R20, R3.reuse, 0xb0 ;  /* 0x000000b003147836 */ /* 0x040fe20000000000 */
        /* <DEDUP_REMOVED lines=13> */
[----:B------:R-:W-:-:S02]  /*ddc0*/  @!P0 LEA.HI R24, R24, R24, RZ, 0x1 ;  /* 0x0000001818188211 */ /* 0x000fc400078f08ff */
        /* <DEDUP_REMOVED lines=8> */
[----:B0-----:R-:W-:Y:S02]  /*de50*/  @!P0 LOP3.LUT R11, R24, 0xfffffffe, RZ, 0xc0, !PT ;  /* 0xfffffffe180b8812 */ /* 0x001fe400078ec0ff */
[----:B------:R-:W-:Y:S02]  /*de60*/  @!P2 LEA.HI R0, R0, R0, RZ, 0x1 ;  /* 0x000000000000a211 */ /* 0x000fe400078f08ff */
[----:B-1----:R-:W-:Y:S01]  /*de70*/  @!P1 LOP3.LUT R13, R25, 0xfffffffe, RZ, 0xc0, !PT ;  /* 0xfffffffe190d9812 */ /* 0x002fe200078ec0ff */
[--C-:B------:R-:W-:Y:S01]  /*de80*/  @!P0 IMAD.WIDE R10, R11, 0x4, R4.reuse ;  /* 0x000000040b0a8825 */ /* 0x100fe200078e0204 */
[----:B------:R-:W-:Y:S02]  /*de90*/  @!P4 LEA.HI R20, R20, R20, RZ, 0x1 ;  /* 0x000000141414c211 */ /* 0x000fe400078f08ff */
[----:B------:R-:W-:Y:S01]  /*dea0*/  @!P3 LEA.HI R2, R2, R2, RZ, 0x1 ;  /* 0x000000020202b211 */ /* 0x000fe200078f08ff */
[--C-:B------:R-:W-:Y:S01]  /*deb0*/  @!P1 IMAD.WIDE R12, R13, 0x4, R4.reuse ;  /* 0x000000040d0c9825 */ /* 0x100fe200078e0204 */
[----:B--2---:R-:W-:Y:S01]  /*dec0*/  @!P2 LOP3.LUT R15, R0, 0xfffffffe, RZ, 0xc0, !PT ;  /* 0xfffffffe000fa812 */ /* 0x004fe200078ec0ff */
[----:B------:R0:W-:Y:S01]  /*ded0*/  @!P0 ST.E.64 desc[UR6][R10.64], R96 ;  /* 0x000000600a008985 */ /* 0x0001e2000c101b06 */
[----:B------:R-:W-:Y:S01]  /*dee0*/  @!P5 LEA.HI R21, R21, R21, RZ, 0x1 ;  /* 0x000000151515d211 */ /* 0x000fe200078f08ff */
[----:B------:R-:W-:Y:S01]  /*def0*/  VIADD R0, R3, 0xc8 ;  /* 0x000000c803007836 */ /* 0x000fe20000000000 */
[----:B---3--:R-:W-:Y:S01]  /*df00*/  @!P3 LOP3.LUT R17, R2, 0xfffffffe, RZ, 0xc0, !PT ;  /* 0xfffffffe0211b812 */ /* 0x008fe200078ec0ff */
[--C-:B------:R-:W-:Y:S01]  /*df10*/  @!P2 IMAD.WIDE R14, R15, 0x4, R4.reuse ;  /* 0x000000040f0ea825 */ /* 0x100fe200078e0204 */
[----:B------:R-:W-:Y:S01]  /*df20*/  @!P6 LEA.HI R22, R22, R22, RZ, 0x1 ;  /* 0x000000161616e211 */ /* 0x000fe200078f08ff */
[----:B------:R1:W-:Y:S01]  /*df30*/  @!P1 ST.E.64 desc[UR6][R12.64], R100 ;  /* 0x000000640c009985 */ /* 0x0003e2000c101b06 */
[----:B----4-:R-:W-:Y:S01]  /*df40*/  @!P4 LOP3.LUT R19, R20, 0xfffffffe, RZ, 0xc0, !PT ;  /* 0xfffffffe1413c812 */ /* 0x010fe200078ec0ff */
[----:B------:R-:W-:Y:S01]  /*df50*/  VIADD R2, R3, 0xd0 ;  /* 0x000000d003027836 */ /* 0x000fe20000000000 */
[----:B------:R-:W-:Y:S01]  /*df60*/  @!P5 LOP3.LUT R21, R21, 0xfffffffe, RZ, 0xc0, !PT ;  /* 0xfffffffe1515d812 */ /* 0x000fe200078ec0ff */
[----:B------:R2:W-:Y:S01]  /*df70*/  @!P2 ST.E.64 desc[UR6][R14.64], R104 ;  /* 0x000000680e00a985 */ /* 0x0005e2000c101b06 */
[----:B------:R-:W-:Y:S01]  /*df80*/  @!P6 LOP3.LUT R23, R22, 0xfffffffe, RZ, 0xc0, !PT ;  /* 0xfffffffe1617e812 */ /* 0x000fe200078ec0ff */
[----:B------:R-:W-:Y:S01]  /*df90*/  VIADD R20, R3, 0xd8 ;  /* 0x000000d803147836 */ /* 0x000fe20000000000 */
[----:B------:R-:W-:Y:S01]  /*dfa0*/  ISETP.GE.AND P0, PT, R0, UR4, PT ;  /* 0x0000000400007c0c */ /* 0x000fe2000bf06270 */
[----:B0-----:R-:W-:Y:S01]  /*dfb0*/  @!P3 IMAD.WIDE R10, R17, 0x4, R4 ;  /* 0x00000004110ab825 */ /* 0x001fe200078e0204 */
[----:B------:R-:W-:-:S02]  /*dfc0*/  ISETP.GE.AND P1, PT, R2, UR4, PT ;  /* 0x0000000402007c0c */ /* 0x000fc4000bf26270 */
[----:B------:R-:W-:Y:S01]  /*dfd0*/  ISETP.GE.AND P2, PT, R20, UR4, PT ;  /* 0x0000000414007c0c */ /* 0x000fe2000bf46270 */
[--C-:B------:R-:W-:Y:S01]  /*dfe0*/  @!P5 IMAD.WIDE R16, R21, 0x4, R4.reuse ;  /* 0x000000041510d825 */ /* 0x100fe200078e0204 */
[----:B------:R0:W-:Y:S03]  /*dff0*/  @!P3 ST.E.64 desc[UR6][R10.64], R108 ;  /* 0x0000006c0a00b985 */ /* 0x0001e6000c101b06 */
[----:B-1----:R-:W-:-:S04]  /*e000*/  @!P4 IMAD.WIDE R12, R19, 0x4, R4 ;  /* 0x00000004130cc825 */ /* 0x002fc800078e0204 */
[----:B------:R-:W-:Y:S01]  /*e010*/  @!P6 IMAD.WIDE R18, R23, 0x4, R4 ;  /* 0x000000041712e825 */ /* 0x000fe200078e0204 */
[----:B------:R1:W-:Y:S01]  /*e020*/  @!P4 ST.E.64 desc[UR6][R12.64], R112 ;  /* 0x000000700c00c985 */ /* 0x0003e2000c101b06 */
[----:B------:R-:W-:Y:S02]  /*e030*/  @!P0 LEA.HI R0, R0, R0, RZ, 0x1 ;  /* 0x0000000000008211 */ /* 0x000fe400078f08ff */
[C---:B------:R-:W-:Y:S01]  /*e040*/  VIADD R21, R3.reuse, 0xe0 ;  /* 0x000000e003157836 */ /* 0x040fe20000000000 */
[----:B------:R3:W-:Y:S01]  /*e050*/  @!P5 ST.E.64 desc[UR6][R16.64], R116 ;  /* 0x000000741000d985 */ /* 0x0007e2000c101b06 */
[C---:B--2---:R-:W-:Y:S01]  /*e060*/  VIADD R14, R3.reuse, 0xe8 ;  /* 0x000000e8030e7836 */ /* 0x044fe20000000000 */
[----:B------:R-:W-:Y:S01]  /*e070*/  @!P1 LEA.HI R2, R2, R2, RZ, 0x1 ;  /* 0x0000000202029211 */ /* 0x000fe200078f08ff */
[C---:B0-----:R-:W-:Y:S01]  /*e080*/  VIADD R11, R3.reuse, 0xf8 ;  /* 0x000000f8030b7836 */ /* 0x041fe20000000000 */
[----:B------:R0:W-:Y:S01]  /*e090*/  @!P6 ST.E.64 desc[UR6][R18.64], R120 ;  /* 0x000000781200e985 */ /* 0x0001e2000c101b06 */
[----:B------:R-:W-:Y:S01]  /*e0a0*/  VIADD R15, R3, 0xf0 ;  /* 0x000000f0030f7836 */ /* 0x000fe20000000000 */
[----:B------:R-:W-:-:S02]  /*e0b0*/  ISETP.GE.AND P3, PT, R21, UR4, PT ;  /* 0x0000000415007c0c */ /* 0x000fc4000bf66270 */
[----:B------:R-:W-:Y:S02]  /*e0c0*/  ISETP.GE.AND P6, PT, R11, UR4, PT ;  /* 0x000000040b007c0c */ /* 0x000fe4000bfc6270 */
[----:B------:R-:W-:Y:S02]  /*e0d0*/  ISETP.GE.AND P4, PT, R14, UR4, PT ;  /* 0x000000040e007c0c */ /* 0x000fe4000bf86270 */
[----:B------:R-:W-:Y:S02]  /*e0e0*/  ISETP.GE.AND P5, PT, R15, UR4, PT ;  /* 0x000000040f007c0c */ /* 0x000fe4000bfa6270 */
[----:B------:R-:W-:Y:S02]  /*e0f0*/  @!P2 LEA.HI R20, R20, R20, RZ, 0x1 ;  /* 0x000000141414a211 */ /* 0x000fe400078f08ff */
[----:B-1----:R-:W-:-:S03]  /*e100*/  @!P1 LOP3.LUT R13, R2, 0xfffffffe, RZ, 0xc0, !PT ;  /* 0xfffffffe020d9812 */ /* 0x002fc600078ec0ff */
[----:B------:R-:W-:Y:S02]  /*e110*/  @!P3 LEA.HI R21, R21, R21, RZ, 0x1 ;  /* 0x000000151515b211 */ /* 0x000fe400078f08ff */
[----:B------:R-:W-:Y:S02]  /*e120*/  @!P6 LEA.HI R12, R11, R11, RZ, 0x1 ;  /* 0x0000000b0b0ce211 */ /* 0x000fe400078f08ff */
[----:B------:R-:W-:Y:S02]  /*e130*/  @!P4 LEA.HI R14, R14, R14, RZ, 0x1 ;  /* 0x0000000e0e0ec211 */ /* 0x000fe400078f08ff */
[----:B------:R-:W-:Y:S02]  /*e140*/  @!P5 LEA.HI R10, R15, R15, RZ, 0x1 ;  /* 0x0000000f0f0ad211 */ /* 0x000fe400078f08ff */
[----:B------:R-:W-:Y:S02]  /*e150*/  @!P0 LOP3.LUT R11, R0, 0xfffffffe, RZ, 0xc0, !PT ;  /* 0xfffffffe000b8812 */ /* 0x000fe400078ec0ff */
[----:B------:R-:W-:-:S02]  /*e160*/  @!P2 LOP3.LUT R15, R20, 0xfffffffe, RZ, 0xc0, !PT ;  /* 0xfffffffe140fa812 */ /* 0x000fc400078ec0ff */
[----:B---3--:R-:W-:Y:S02]  /*e170*/  @!P3 LOP3.LUT R17, R21, 0xfffffffe, RZ, 0xc0, !PT ;  /* 0xfffffffe1511b812 */ /* 0x008fe400078ec0ff */
[----:B0-----:R-:W-:Y:S01]  /*e180*/  @!P4 LOP3.LUT R19, R14, 0xfffffffe, RZ, 0xc0, !PT ;  /* 0xfffffffe0e13c812 */ /* 0x001fe200078ec0ff */
[--C-:B------:R-:W-:Y:S01]  /*e190*/  @!P2 IMAD.WIDE R14, R15, 0x4, R4.reuse ;  /* 0x000000040f0ea825 */ /* 0x100fe200078e0204 */
[----:B------:R-:W-:Y:S02]  /*e1a0*/  @!P5 LOP3.LUT R21, R10, 0xfffffffe, RZ, 0xc0, !PT ;  /* 0xfffffffe0a15d812 */ /* 0x000fe400078ec0ff */
        /* <DEDUP_REMOVED lines=14> */
.L_x_1046:
[----:B------:R-:W-:Y:S05]  /*e290*/  BSYNC B0 ;  /* 0x0000000000007941 */ /* 0x000fea0003800000 */
.L_x_1045:
[----:B------:R-:W-:Y:S01]  /*e2a0*/  ISETP.GE.AND P0, PT, R9, R8, PT ;  /* 0x000000080900720c */ /* 0x000fe20003f06270 */
[----:B0---4-:R0:W1:Y:S04]  /*e2b0*/  SHFL.IDX PT, R5, R7, 0x1, 0x1c1f ;  /* 0x003c1f0007057f89 */ /* 0x01106800000e0000 */
[----:B---3--:R0:W3:Y:S08]  /*e2c0*/  SHFL.IDX PT, R4, R6, 0x1, 0x1c1f ;  /* 0x003c1f0006047f89 */ /* 0x0080f000000e0000 */
[----:B0-----:R-:W-:Y:S05]  /*e2d0*/  @P0 BRA `(.L_x_965) ;  /* 0x0000005c00300947 */ /* 0x001fea0003800000 */
[C---:B--2---:R-:W-:Y:S01]  /*e2e0*/  VIADD R0, R3.reuse, 0x8 ;  /* 0x0000000803007836 */ /* 0x044fe20000000000 */
[C---:B------:R-:W-:Y:S01]  /*e2f0*/  IADD3 R2, R3.reuse, 0x10, RZ ;  /* 0x0000001003027810 */ /* 0x040fe20007ffe0ff */
[----:B------:R-:W-:Y:S01]  /*e300*/  ULDC UR4, c[0x0][0xac8] ;  /* 0x0002b20000047ab9 */ /* 0x000fe20000000800 */
[C---:B------:R-:W-:Y:S01]  /*e310*/  VIADD R12, R3.reuse, 0x18 ;  /* 0x00000018030c7836 */ /* 0x040fe20000000000 */
[C---:B------:R-:W-:Y:S01]  /*e320*/  ISETP.GE.AND P0, PT, R3.reuse, UR4, PT ;  /* 0x0000000403007c0c */ /* 0x040fe2000bf06270 */
[C---:B------:R-:W-:Y:S01]  /*e330*/  VIADD R13, R3.reuse, 0x20 ;  /* 0x00000020030d7836 */ /* 0x040fe20000000000 */
[----:B------:R-:W-:Y:S01]  /*e340*/  ISETP.GE.AND P1, PT, R0, UR4, PT ;  /* 0x0000000400007c0c */ /* 0x000fe2000bf26270 */
[----:B------:R-:W-:Y:S01]  /*e350*/  ULDC.64 UR6, c[0x0][0x208] ;  /* 0x0000820000067ab9 */ /* 0x000fe20000000a00 */
[----:B------:R-:W-:Y:S01]  /*e360*/  ISETP.GE.AND P2, PT, R2, UR4, PT ;  /* 0x0000000402007c0c */ /* 0x000fe2000bf46270 */
[C---:B------:R-:W-:Y:S01]  /*e370*/  VIADD R14, R3.reuse, 0x38 ;  /* 0x00000038030e7836 */ /* 0x040fe20000000000 */
[----:B------:R-:W-:Y:S01]  /*e380*/  ISETP.GE.AND P5, PT, R12, UR4, PT ;  /* 0x000000040c007c0c */ /* 0x000fe2000bfa6270 */
[----:B------:R-:W-:Y:S01]  /*e390*/  VIADD R15, R3, 0x40 ;  /* 0x00000040030f7836 */ /* 0x000fe20000000000 */
[----:B------:R-:W-:Y:S01]  /*e3a0*/  ISETP.GE.AND P6, PT, R13, UR4, PT ;  /* 0x000000040d007c0c */ /* 0x000fe2000bfc6270 */
[----:B------:R-:W-:-:S02]  /*e3b0*/  VIADD R16, R3, 0x48 ;  /* 0x0000004803107836 */ /* 0x000fc40000000000 */
[----:B------:R-:W-:Y:S01]  /*e3c0*/  VIADD R18, R3, 0x50 ;  /* 0x0000005003127836 */ /* 0x000fe20000000000 */
[----:B------:R-:W-:Y:S01]  /*e3d0*/  ISETP.GE.AND P3, PT, R15, UR4, PT ;  /* 0x000000040f007c0c */ /* 0x000fe2000bf66270 */
[C-C-:B-1-3--:R-:W-:Y:S01]  /*e3e0*/  @!P0 IMAD.WIDE R6, R3.reuse, 0x4, R4.reuse ;  /* 0x0000000403068825 */ /* 0x14afe200078e0204 */
[----:B------:R-:W-:Y:S02]  /*e3f0*/  ISETP.GE.AND P4, PT, R16, UR4, PT ;  /* 0x0000000410007c0c */ /* 0x000fe4000bf86270 */
[----:B------:R-:W-:Y:S01]  /*e400*/  @!P1 LEA.HI R0, R0, R0, RZ, 0x1 ;  /* 0x0000000000009211 */ /* 0x000fe200078f08ff */
[C---:B------:R-:W-:Y:S01]  /*e410*/  VIADD R20, R3.reuse, 0x58 ;  /* 0x0000005803147836 */ /* 0x040fe20000000000 */
[----:B------:R-:W-:Y:S01]  /*e420*/  @!P2 LEA.HI R2, R2, R2, RZ, 0x1 ;  /* 0x000000020202a211 */ /* 0x000fe200078f08ff */
[----:B------:R0:W-:Y:S01]  /*e430*/  @!P0 ST.E.64 desc[UR6][R6.64], R26 ;  /* 0x0000001a06008985 */ /* 0x0001e2000c101b06 */
[----:B------:R-:W-:Y:S01]  /*e440*/  @!P1 LOP3.LUT R9, R0, 0xfffffffe, RZ, 0xc0, !PT ;  /* 0xfffffffe00099812 */ /* 0x000fe200078ec0ff */
[C---:B------:R-:W-:Y:S01]  /*e450*/  VIADD R0, R3.reuse, 0x28 ;  /* 0x0000002803007836 */ /* 0x040fe20000000000 */
[----:B------:R-:W-:Y:S01]  /*e460*/  @!P2 LOP3.LUT R11, R2, 0xfffffffe, RZ, 0xc0, !PT ;  /* 0xfffffffe020ba812 */ /* 0x000fe200078ec0ff */
[----:B------:R-:W-:Y:S01]  /*e470*/  VIADD R2, R3, 0x30 ;  /* 0x0000003003027836 */ /* 0x000fe20000000000 */
[----:B------:R-:W-:Y:S01]  /*e480*/  @!P5 LEA.HI R12, R12, R12, RZ, 0x1 ;  /* 0x0000000c0c0cd211 */ /* 0x000fe200078f08ff */
[----:B------:R-:W-:Y:S01]  /*e490*/  @!P1 IMAD.WIDE R8, R9, 0x4, R4 ;  /* 0x0000000409089825 */ /* 0x000fe200078e0204 */
[----:B------:R-:W-:-:S02]  /*e4a0*/  ISETP.GE.AND P0, PT, R0, UR4, PT ;  /* 0x0000000400007c0c */ /* 0x000fc4000bf06270 */
[----:B------:R-:W-:Y:S01]  /*e4b0*/  @!P6 LEA.HI R13, R13, R13, RZ, 0x1 ;  /* 0x0000000d0d0de211 */ /* 0x000fe200078f08ff */
[--C-:B------:R-:W-:Y:S01]  /*e4c0*/  @!P2 IMAD.WIDE R10, R11, 0x4, R4.reuse ;  /* 0x000000040b0aa825 */ /* 0x100fe200078e0204 */
[----:B------:R1:W-:Y:S01]  /*e4d0*/  @!P1 ST.E.64 desc[UR6][R8.64], R30 ;  /* 0x0000001e08009985 */ /* 0x0003e2000c101b06 */
[----:B------:R-:W-:Y:S02]  /*e4e0*/  ISETP.GE.AND P1, PT, R2, UR4, PT ;  /* 0x0000000402007c0c */ /* 0x000fe4000bf26270 */
[----:B0-----:R-:W-:Y:S01]  /*e4f0*/  @!P5 LOP3.LUT R7, R12, 0xfffffffe, RZ, 0xc0, !PT ;  /* 0xfffffffe0c07d812 */ /* 0x001fe200078ec0ff */
[----:B------:R0:W-:Y:S01]  /*e500*/  @!P2 ST.E.64 desc[UR6][R10.64], R34 ;  /* 0x000000220a00a985 */ /* 0x0001e2000c101b06 */
[----:B------:R-:W-:Y:S02]  /*e510*/  ISETP.GE.AND P2, PT, R14, UR4, PT ;  /* 0x000000040e007c0c */ /* 0x000fe4000bf46270 */
[----:B------:R-:W-:Y:S01]  /*e520*/  @!P4 LEA.HI R16, R16, R16, RZ, 0x1 ;  /* 0x000000101010c211 */ /* 0x000fe200078f08ff */
[----:B------:R-:W-:Y:S01]  /*e530*/  @!P5 IMAD.WIDE R6, R7, 0x4, R4 ;  /* 0x000000040706d825 */ /* 0x000fe200078e0204 */
[----:B------:R-:W-:-:S02]  /*e540*/  @!P0 LEA.HI R0, R0, R0, RZ, 0x1 ;  /* 0x0000000000008211 */ /* 0x000fc400078f08ff */
[----:B------:R-:W-:Y:S01]  /*e550*/  @!P4 LOP3.LUT R19, R16, 0xfffffffe, RZ, 0xc0, !PT ;  /* 0xfffffffe1013c812 */ /* 0x000fe200078ec0ff */
[----:B------:R-:W-:Y:S01]  /*e560*/  VIADD R16, R3, 0x70 ;  /* 0x0000007003107836 */ /* 0x000fe20000000000 */
[----:B------:R2:W-:Y:S01]  /*e570*/  @!P5 ST.E.64 desc[UR6][R6.64], R38 ;  /* 0x000000260600d985 */ /* 0x0005e2000c101b06 */
[----:B-1----:R-:W-:Y:S02]  /*e580*/  @!P6 LOP3.LUT R9, R13, 0xfffffffe, RZ, 0xc0, !PT ;  /* 0xfffffffe0d09e812 */ /* 0x002fe400078ec0ff */
[----:B------:R-:W-:Y:S02]  /*e590*/  @!P1 LEA.HI R2, R2, R2, RZ, 0x1 ;  /* 0x0000000202029211 */ /* 0x000fe400078f08ff */
[----:B------:R-:W-:Y:S01]  /*e5a0*/  @!P2 LEA.HI R14, R14, R14, RZ, 0x1 ;  /* 0x0000000e0e0ea211 */ /* 0x000fe200078f08ff */
[--C-:B------:R-:W-:Y:S01]  /*e5b0*/  @!P6 IMAD.WIDE R8, R9, 0x4, R4.reuse ;  /* 0x000000040908e825 */ /* 0x100fe200078e0204 */
[----:B0-----:R-:W-:Y:S02]  /*e5c0*/  @!P3 LEA.HI R10, R15, R15, RZ, 0x1 ;  /* 0x0000000f0f0ab211 */ /* 0x001fe400078f08ff */
[----:B------:R-:W-:Y:S01]  /*e5d0*/  @!P0 LOP3.LUT R11, R0, 0xfffffffe, RZ, 0xc0, !PT ;  /* 0xfffffffe000b8812 */ /* 0x000fe200078ec0ff */
[----:B------:R-:W-:Y:S01]  /*e5e0*/  VIADD R0, R3, 0x60 ;  /* 0x0000006003007836 */ /* 0x000fe20000000000 */
[----:B------:R-:W-:Y:S01]  /*e5f0*/  @!P1 LOP3.LUT R13, R2, 0xfffffffe, RZ, 0xc0, !PT ;  /* 0xfffffffe020d9812 */ /* 0x000fe200078ec0ff */
[----:B------:R0:W-:Y:S01]  /*e600*/  @!P6 ST.E.64 desc[UR6][R8.64], R42 ;  /* 0x0000002a0800e985 */ /* 0x0001e2000c101b06 */
[----:B------:R-:W-:Y:S01]  /*e610*/  @!P2 LOP3.LUT R15, R14, 0xfffffffe, RZ, 0xc0, !PT ;  /* 0xfffffffe0e0fa812 */ /* 0x000fe200078ec0ff */
[----:B--2---:R-:W-:Y:S01]  /*e620*/  @!P0 IMAD.WIDE R6, R11, 0x4, R4 ;  /* 0x000000040b068825 */ /* 0x004fe200078e0204 */
[----:B------:R-:W-:-:S02]  /*e630*/  @!P3 LOP3.LUT R17, R10, 0xfffffffe, RZ, 0xc0, !PT ;  /* 0xfffffffe0a11b812 */ /* 0x000fc400078ec0ff */
[----:B------:R-:W-:Y:S01]  /*e640*/  ISETP.GE.AND P5, PT, R18, UR4, PT ;  /* 0x0000000412007c0c */ /* 0x000fe2000bfa6270 */
[--C-:B------:R-:W-:Y:S01]  /*e650*/  @!P2 IMAD.WIDE R10, R15, 0x4, R4.reuse ;  /* 0x000000040f0aa825 */ /* 0x100fe200078e0204 */
[----:B------:R-:W-:Y:S01]  /*e660*/  ISETP.GE.AND P6, PT, R20, UR4, PT ;  /* 0x0000000414007c0c */ /* 0x000fe2000bfc6270 */
[----:B------:R1:W-:Y:S02]  /*e670*/  @!P0 ST.E.64 desc[UR6][R6.64], R46 ;  /* 0x0000002e06008985 */ /* 0x0003e4000c101b06 */
[----:B------:R-:W-:-:S04]  /*e680*/  @!P4 IMAD.WIDE R14, R19, 0x4, R4 ;  /* 0x00000004130ec825 */ /* 0x000fc800078e0204 */
[----:B0-----:R-:W-:-:S04]  /*e690*/  @!P1 IMAD.WIDE R8, R13, 0x4, R4 ;  /* 0x000000040d089825 */ /* 0x001fc800078e0204 */
[----:B------:R-:W-:Y:S01]  /*e6a0*/  @!P3 IMAD.WIDE R12, R17, 0x4, R4 ;  /* 0x00000004110cb825 */ /* 0x000fe200078e0204 */
[----:B------:R0:W-:Y:S01]  /*e6b0*/  @!P1 ST.E.64 desc[UR6][R8.64], R50 ;  /* 0x0000003208009985 */ /* 0x0001e2000c101b06 */
[----:B------:R-:W-:Y:S02]  /*e6c0*/  @!P5 LEA.HI R18, R18, R18, RZ, 0x1 ;  /* 0x000000121212d211 */ /* 0x000fe400078f08ff */
[C---:B------:R-:W-:Y:S01]  /*e6d0*/  VIADD R2, R3.reuse, 0x68 ;  /* 0x0000006803027836 */ /* 0x040fe20000000000 */
[----:B------:R2:W-:Y:S01]  /*e6e0*/  @!P2 ST.E.64 desc[UR6][R10.64], R54 ;  /* 0x000000360a00a985 */ /* 0x0005e2000c101b06 */
[C---:B------:R-:W-:Y:S01]  /*e6f0*/  VIADD R17, R3.reuse, 0x78 ;  /* 0x0000007803117836 */ /* 0x040fe20000000000 */
[----:B------:R-:W-:Y:S01]  /*e700*/  ISETP.GE.AND P2, PT, R16, UR4, PT ;  /* 0x0000000410007c0c */ /* 0x000fe2000bf46270 */
[----:B------:R-:W-:Y:S01]  /*e710*/  VIADD R19, R3, 0x80 ;  /* 0x0000008003137836 */ /* 0x000fe20000000000 */
[----:B------:R3:W-:Y:S01]  /*e720*/  @!P3 ST.E.64 desc[UR6][R12.64], R58 ;  /* 0x0000003a0c00b985 */ /* 0x0007e2000c101b06 */
[----:B------:R-:W-:-:S02]  /*e730*/  ISETP.GE.AND P3, PT, R2, UR4, PT ;  /* 0x0000000402007c0c */ /* 0x000fc4000bf66270 */
[----:B------:R-:W-:Y:S01]  /*e740*/  ISETP.GE.AND P1, PT, R17, UR4, PT ;  /* 0x0000000411007c0c */ /* 0x000fe2000bf26270 */
[----:B------:R4:W-:Y:S01]  /*e750*/  @!P4 ST.E.64 desc[UR6][R14.64], R62 ;  /* 0x0000003e0e00c985 */ /* 0x0009e2000c101b06 */
[----:B------:R-:W-:Y:S02]  /*e760*/  ISETP.GE.AND P4, PT, R0, UR4, PT ;  /* 0x0000000400007c0c */ /* 0x000fe4000bf86270 */
[----:B------:R-:W-:Y:S02]  /*e770*/  ISETP.GE.AND P0, PT, R19, UR4, PT ;  /* 0x0000000413007c0c */ /* 0x000fe4000bf06270 */
[----:B------:R-:W-:Y:S02]  /*e780*/  @!P6 LEA.HI R20, R20, R20, RZ, 0x1 ;  /* 0x000000141414e211 */ /* 0x000fe400078f08ff */
[----:B-1----:R-:W-:Y:S01]  /*e790*/  @!P5 LOP3.LUT R7, R18, 0xfffffffe, RZ, 0xc0, !PT ;  /* 0xfffffffe1207d812 */ /* 0x002fe200078ec0ff */
[C---:B------:R-:W-:Y:S01]  /*e7a0*/  VIADD R18, R3.reuse, 0x88 ;  /* 0x0000008803127836 */ /* 0x040fe20000000000 */
[----:B0-----:R-:W-:Y:S01]  /*e7b0*/  @!P6 LOP3.LUT R9, R20, 0xfffffffe, RZ, 0xc0, !PT ;  /* 0xfffffffe1409e812 */ /* 0x001fe200078ec0ff */
[----:B------:R-:W-:Y:S01]  /*e7c0*/  VIADD R20, R3, 0x90 ;  /* 0x0000009003147836 */ /* 0x000fe20000000000 */
[----:B------:R-:W-:Y:S01]  /*e7d0*/  @!P3 LEA.HI R2, R2, R2, RZ, 0x1 ;  /* 0x000000020202b211 */ /* 0x000fe200078f08ff */
        /* <DEDUP_REMOVED lines=13> */
[----:B------:R-:W-:-:S02]  /*e8b0*/  @!P1 LOP3.LUT R17, R17, 0xfffffffe, RZ, 0xc0, !PT ;  /* 0xfffffffe11119812 */ /* 0x000fc400078ec0ff */
[----:B------:R-:W-:Y:S02]  /*e8c0*/  @!P0 LOP3.LUT R19, R19, 0xfffffffe, RZ, 0xc0, !PT ;  /* 0xfffffffe13138812 */ /* 0x000fe400078ec0ff */
        /* <DEDUP_REMOVED lines=15> */
[----:B------:R-:W-:Y:S02]  /*e9c0*/  @!P5 LEA.HI R20, R20, R20, RZ, 0x1 ;  /* 0x000000141414d211 */ /* 0x000fe400078f08ff */
[C---:B------:R-:W-:Y:S01]  /*e9d0*/  VIADD R17, R3.reuse, 0xb0 ;  /* 0x000000b003117836 */ /* 0x040fe20000000000 */
[----:B------:R-:W-:Y:S01]  /*e9e0*/  @!P0 ST.E.64 desc[UR6][R14.64], R90 ;  /* 0x0000005a0e008985 */ /* 0x000fe2000c101b06 */
[----:B------:R-:W-:Y:S01]  /*e9f0*/  ISETP.GE.AND P0, PT, R0, UR4, PT ;  /* 0x0000000400007c0c */ /* 0x000fe2000bf06270 */
[C---:B------:R-:W-:Y:S01]  /*ea00*/  VIADD R19, R3.reuse, 0xb8 ;  /* 0x000000b803137836 */ /* 0x040fe20000000000 */
[----:B0-----:R-:W-:Y:S01]  /*ea10*/  @!P6 LOP3.LUT R7, R18, 0xfffffffe, RZ, 0xc0, !PT ;  /* 0xfffffffe1207e812 */ /* 0x001fe200078ec0ff */
[----:B------:R-:W-:Y:S01]  /*ea20*/  VIADD R18, R3, 0xc0 ;  /* 0x000000c003127836 */ /* 0x000fe20000000000 */
[----:B------:R-:W-:-:S02]  /*ea30*/  ISETP.GE.AND P2, PT, R17, UR4, PT ;  /* 0x0000000411007c0c */ /* 0x000fc4000bf46270 */
[----:B------:R-:W-:Y:S01]  /*ea40*/  ISETP.GE.AND P1, PT, R19, UR4, PT ;  /* 0x0000000413007c0c */ /* 0x000fe2000bf26270 */
[--C-:B------:R-:W-:Y:S01]  /*ea50*/  @!P6 IMAD.WIDE R6, R7, 0x4, R4.reuse ;  /* 0x000000040706e825 */ /* 0x100fe200078e0204 */
[----:B-1----:R-:W-:Y:S02]  /*ea60*/  @!P5 LOP3.LUT R9, R20, 0xfffffffe, RZ, 0xc0, !PT ;  /* 0xfffffffe1409d812 */ /* 0x002fe400078ec0ff */
[----:B------:R-:W-:Y:S01]  /*ea70*/  @!P4 LEA.HI R2, R2, R2, RZ, 0x1 ;  /* 0x000000020202c211 */ /* 0x000fe200078f08ff */
[----:B------:R-:W-:Y:S01]  /*ea80*/  VIADD R20, R3, 0xc8 ;  /* 0x000000c803147836 */ /* 0x000fe20000000000 */
[----:B------:R0:W-:Y:S01]  /*ea90*/  @!P6 ST.E.64 desc[UR6][R6.64], R94 ;  /* 0x0000005e0600e985 */ /* 0x0001e2000c101b06 */
[----:B------:R-:W-:Y:S01]  /*eaa0*/  @!P0 LEA.HI R0, R0, R0, RZ, 0x1 ;  /* 0x0000000000008211 */ /* 0x000fe200078f08ff */
[----:B------:R-:W-:Y:S01]  /*eab0*/  @!P5 IMAD.WIDE R8, R9, 0x4, R4 ;  /* 0x000000040908d825 */ /* 0x000fe200078e0204 */
[----:B------:R-:W-:Y:S02]  /*eac0*/  @!P3 LEA.HI R16, R16, R16, RZ, 0x1 ;  /* 0x000000101010b211 */ /* 0x000fe400078f08ff */
[----:B--2---:R-:W-:Y:S01]  /*ead0*/  @!P0 LOP3.LUT R11, R0, 0xfffffffe, RZ, 0xc0, !PT ;  /* 0xfffffffe000b8812 */ /* 0x004fe200078ec0ff */
[----:B------:R-:W-:Y:S01]  /*eae0*/  VIADD R0, R3, 0xd0 ;  /* 0x000000d003007836 */ /* 0x000fe20000000000 */
[----:B------:R1:W-:Y:S01]  /*eaf0*/  @!P5 ST.E.64 desc[UR6][R8.64], R98 ;  /* 0x000000620800d985 */ /* 0x0003e2000c101b06 */
[----:B------:R-:W-:-:S02]  /*eb00*/  ISETP.GE.AND P5, PT, R18, UR4, PT ;  /* 0x0000000412007c0c */ /* 0x000fc4000bfa6270 */
[----:B------:R-:W-:Y:S02]  /*eb10*/  @!P2 LEA.HI R17, R17, R17, RZ, 0x1 ;  /* 0x000000111111a211 */ /* 0x000fe400078f08ff */
[----:B------:R-:W-:Y:S01]  /*eb20*/  @!P1 LEA.HI R19, R19, R19, RZ, 0x1 ;  /* 0x0000001313139211 */ /* 0x000fe200078f08ff */
[--C-:B0-----:R-:W-:Y:S01]  /*eb30*/  @!P0 IMAD.WIDE R6, R11, 0x4, R4.reuse ;  /* 0x000000040b068825 */ /* 0x101fe200078e0204 */
[----:B------:R-:W-:Y:S02]  /*eb40*/  @!P4 LOP3.LUT R13, R2, 0xfffffffe, RZ, 0xc0, !PT ;  /* 0xfffffffe020dc812 */ /* 0x000fe400078ec0ff */
[----:B------:R-:W-:Y:S01]  /*eb50*/  @!P3 LOP3.LUT R15, R16, 0xfffffffe, RZ, 0xc0, !PT ;  /* 0xfffffffe100fb812 */ /* 0x000fe200078ec0ff */
[----:B------:R-:W-:Y:S01]  /*eb60*/  VIADD R2, R3, 0xd8 ;  /* 0x000000d803027836 */ /* 0x000fe20000000000 */
[----:B------:R-:W-:Y:S01]  /*eb70*/  @!P2 LOP3.LUT R17, R17, 0xfffffffe, RZ, 0xc0, !PT ;  /* 0xfffffffe1111a812 */ /* 0x000fe200078ec0ff */
[----:B------:R0:W-:Y:S01]  /*eb80*/  @!P0 ST.E.64 desc[UR6][R6.64], R102 ;  /* 0x0000006606008985 */ /* 0x0001e2000c101b06 */
[----:B------:R-:W-:Y:S01]  /*eb90*/  ISETP.GE.AND P6, PT, R20, UR4, PT ;  /* 0x0000000414007c0c */ /* 0x000fe2000bfc6270 */
[----:B-1----:R-:W-:Y:S01]  /*eba0*/  @!P4 IMAD.WIDE R8, R13, 0x4, R4 ;  /* 0x000000040d08c825 */ /* 0x002fe200078e0204 */
[----:B------:R-:W-:-:S02]  /*ebb0*/  @!P1 LOP3.LUT R19, R19, 0xfffffffe, RZ, 0xc0, !PT ;  /* 0xfffffffe13139812 */ /* 0x000fc400078ec0ff */
[----:B------:R-:W-:Y:S01]  /*ebc0*/  ISETP.GE.AND P0, PT, R0, UR4, PT ;  /* 0x0000000400007c0c */ /* 0x000fe2000bf06270 */
[--C-:B------:R-:W-:Y:S01]  /*ebd0*/  @!P3 IMAD.WIDE R10, R15, 0x4, R4.reuse ;  /* 0x000000040f0ab825 */ /* 0x100fe200078e0204 */
[----:B------:R1:W-:Y:S01]  /*ebe0*/  @!P4 ST.E.64 desc[UR6][R8.64], R106 ;  /* 0x0000006a0800c985 */ /* 0x0003e2000c101b06 */
[----:B------:R-:W-:Y:S02]  /*ebf0*/  @!P5 LEA.HI R18, R18, R18, RZ, 0x1 ;  /* 0x000000121212d211 */ /* 0x000fe400078f08ff */
[--C-:B------:R-:W-:Y:S01]  /*ec00*/  @!P2 IMAD.WIDE R12, R17, 0x4, R4.reuse ;  /* 0x00000004110ca825 */ /* 0x100fe200078e0204 */
[----:B------:R2:W-:Y:S03]  /*ec10*/  @!P3 ST.E.64 desc[UR6][R10.64], R110 ;  /* 0x0000006e0a00b985 */ /* 0x0005e6000c101b06 */
[----:B------:R-:W-:Y:S01]  /*ec20*/  @!P1 IMAD.WIDE R14, R19, 0x4, R4 ;  /* 0x00000004130e9825 */ /* 0x000fe200078e0204 */
[----:B------:R-:W-:Y:S01]  /*ec30*/  @!P2 ST.E.64 desc[UR6][R12.64], R114 ;  /* 0x000000720c00a985 */ /* 0x000fe2000c101b06 */
[----:B0-----:R-:W-:-:S02]  /*ec40*/  @!P5 LOP3.LUT R7, R18, 0xfffffffe, RZ, 0xc0, !PT ;  /* 0xfffffffe1207d812 */ /* 0x001fc400078ec0ff */
[C---:B------:R-:W-:Y:S01]  /*ec50*/  VIADD R16, R3.reuse, 0xe0 ;  /* 0x000000e003107836 */ /* 0x040fe20000000000 */
[----:B------:R-:W-:Y:S01]  /*ec60*/  @!P1 ST.E.64 desc[UR6][R14.64], R118 ;  /* 0x000000760e009985 */ /* 0x000fe2000c101b06 */
[C---:B------:R-:W-:Y:S01]  /*ec70*/  VIADD R17, R3.reuse, 0xe8 ;  /* 0x000000e803117836 */ /* 0x040fe20000000000 */
[----:B------:R-:W-:Y:S01]  /*ec80*/  ISETP.GE.AND P1, PT, R2, UR4, PT ;  /* 0x0000000402007c0c */ /* 0x000fe2000bf26270 */
[----:B------:R-:W-:Y:S01]  /*ec90*/  VIADD R19, R3, 0xf0 ;  /* 0x000000f003137836 */ /* 0x000fe20000000000 */
[----:B------:R-:W-:Y:S01]  /*eca0*/  ISETP.GE.AND P2, PT, R16, UR4, PT ;  /* 0x0000000410007c0c */ /* 0x000fe2000bf46270 */
[----:B------:R-:W-:Y:S01]  /*ecb0*/  @!P5 IMAD.WIDE R6, R7, 0x4, R4 ;  /* 0x000000040706d825 */ /* 0x000fe200078e0204 */
[----:B------:R-:W-:Y:S02]  /*ecc0*/  @!P6 LEA.HI R20, R20, R20, RZ, 0x1 ;  /* 0x000000141414e211 */ /* 0x000fe400078f08ff */
[----:B------:R-:W-:Y:S01]  /*ecd0*/  ISETP.GE.AND P3, PT, R17, UR4, PT ;  /* 0x0000000411007c0c */ /* 0x000fe2000bf66270 */
[----:B------:R-:W-:Y:S01]  /*ece0*/  VIADD R3, R3, 0xf8 ;  /* 0x000000f803037836 */ /* 0x000fe20000000000 */
[----:B------:R-:W-:Y:S01]  /*ecf0*/  ISETP.GE.AND P4, PT, R19, UR4, PT ;  /* 0x0000000413007c0c */ /* 0x000fe2000bf86270 */
[----:B------:R0:W-:Y:S01]  /*ed00*/  @!P5 ST.E.64 desc[UR6][R6.64], R122 ;  /* 0x0000007a0600d985 */ /* 0x0001e2000c101b06 */
[----:B------:R-:W-:-:S02]  /*ed10*/  @!P0 LEA.HI R0, R0, R0, RZ, 0x1 ;  /* 0x0000000000008211 */ /* 0x000fc400078f08ff */
[----:B-1----:R-:W-:Y:S02]  /*ed20*/  @!P6 LOP3.LUT R9, R20, 0xfffffffe, RZ, 0xc0, !PT ;  /* 0xfffffffe1409e812 */ /* 0x002fe400078ec0ff */
[----:B--2---:R-:W-:Y:S02]  /*ed30*/  @!P0 LOP3.LUT R11, R0, 0xfffffffe, RZ, 0xc0, !PT ;  /* 0xfffffffe000b8812 */ /* 0x004fe400078ec0ff */
[----:B------:R-:W-:Y:S01]  /*ed40*/  @!P1 LEA.HI R2, R2, R2, RZ, 0x1 ;  /* 0x0000000202029211 */ /* 0x000fe200078f08ff */
[--C-:B------:R-:W-:Y:S01]  /*ed50*/  @!P6 IMAD.WIDE R8, R9, 0x4, R4.reuse ;  /* 0x000000040908e825 */ /* 0x100fe200078e0204 */
[----:B------:R-:W-:Y:S02]  /*ed60*/  @!P2 LEA.HI R16, R16, R16, RZ, 0x1 ;  /* 0x000000101010a211 */ /* 0x000fe400078f08ff */
[----:B------:R-:W-:Y:S02]  /*ed70*/  @!P3 LEA.HI R17, R17, R17, RZ, 0x1 ;  /* 0x000000111111b211 */ /* 0x000fe400078f08ff */
[----:B------:R1:W-:Y:S01]  /*ed80*/  @!P6 ST.E.64 desc[UR6][R8.64], R126 ;  /* 0x0000007e0800e985 */ /* 0x0003e2000c101b06 */
[----:B0-----:R-:W-:Y:S01]  /*ed90*/  @!P0 IMAD.WIDE R6, R11, 0x4, R4 ;  /* 0x000000040b068825 */ /* 0x001fe200078e0204 */
[----:B------:R-:W-:-:S02]  /*eda0*/  @!P4 LEA.HI R19, R19, R19, RZ, 0x1 ;  /* 0x000000131313c211 */ /* 0x000fc400078f08ff */
[----:B------:R-:W-:Y:S02]  /*edb0*/  @!P1 LOP3.LUT R13, R2, 0xfffffffe, RZ, 0xc0, !PT ;  /* 0xfffffffe020d9812 */ /* 0x000fe400078ec0ff */
[----:B------:R0:W-:Y:S01]  /*edc0*/  @!P0 ST.E.64 desc[UR6][R6.64], R130 ;  /* 0x0000008206008985 */ /* 0x0001e2000c101b06 */
[----:B------:R-:W-:Y:S02]  /*edd0*/  @!P2 LOP3.LUT R15, R16, 0xfffffffe, RZ, 0xc0, !PT ;  /* 0xfffffffe100fa812 */ /* 0x000fe400078ec0ff */
[----:B------:R-:W-:Y:S02]  /*ede0*/  ISETP.GE.AND P0, PT, R3, UR4, PT ;  /* 0x0000000403007c0c */ /* 0x000fe4000bf06270 */
[----:B------:R-:W-:Y:S01]  /*edf0*/  @!P3 LOP3.LUT R17, R17, 0xfffffffe, RZ, 0xc0, !PT ;  /* 0xfffffffe1111b812 */ /* 0x000fe200078ec0ff */
[----:B------:R-:W-:Y:S01]  /*ee00*/  @!P2 IMAD.WIDE R10, R15, 0x4, R4 ;  /* 0x000000040f0aa825 */ /* 0x000fe200078e0204 */
[----:B------:R-:W-:-:S03]  /*ee10*/  @!P4 LOP3.LUT R19, R19, 0xfffffffe, RZ, 0xc0, !PT ;  /* 0xfffffffe1313c812 */ /* 0x000fc600078ec0ff */
[----:B-1----:R-:W-:-:S04]  /*ee20*/  @!P1 IMAD.WIDE R8, R13, 0x4, R4 ;  /* 0x000000040d089825 */ /* 0x002fc800078e0204 */
[--C-:B------:R-:W-:Y:S01]  /*ee30*/  @!P3 IMAD.WIDE R12, R17, 0x4, R4.reuse ;  /* 0x00000004110cb825 */ /* 0x100fe200078e0204 */
[----:B------:R0:W-:Y:S03]  /*ee40*/  @!P1 ST.E.64 desc[UR6][R8.64], R134 ;  /* 0x0000008608009985 */ /* 0x0001e6000c101b06 */
[----:B------:R-:W-:Y:S01]  /*ee50*/  @!P4 IMAD.WIDE R14, R19, 0x4, R4 ;  /* 0x00000004130ec825 */ /* 0x000fe200078e0204 */
[----:B------:R0:W-:Y:S04]  /*ee60*/  @!P2 ST.E.64 desc[UR6][R10.64], R138 ;  /* 0x0000008a0a00a985 */ /* 0x0001e8000c101b06 */
        /* <DEDUP_REMOVED lines=9> */
.L_x_1044:
        /* <DEDUP_REMOVED lines=8> */
[----:B-1----:R-:W-:Y:S02]  /*ef80*/  IMAD R3, R6, UR4, RZ ;  /* 0x0000000406037c24 */ /* 0x002fe4000f8e02ff */
[----:B------:R-:W-:-:S05]  /*ef90*/  VIADD R0, R0, 0xffffff80 ;  /* 0xffffff8000007836 */ /* 0x000fca0000000000 */
[----:B------:R-:W-:-:S13]  /*efa0*/  ISETP.GE.AND P0, PT, R0, R3, PT ;  /* 0x000000030000720c */ /* 0x000fda0003f06270 */
[----:B------:R-:W-:Y:S05]  /*efb0*/  @P0 BRA `(.L_x_965) ;  /* 0x0000004c00f80947 */ /* 0x000fea0003800000 */
[----:B------:R-:W2:Y:S01]  /*efc0*/  LDL R4, [R1] ;  /* 0x0000000001047983 */ /* 0x000ea20000100800 */
[----:B------:R-:W-:Y:S01]  /*efd0*/  ISETP.NE.AND P0, PT, R6, 0x1, PT ;  /* 0x000000010600780c */ /* 0x000fe20003f05270 */
[----:B------:R-:W-:Y:S01]  /*efe0*/  S2UR UR7, SR_CTAID.Z ;  /* 0x00000000000779c3 */ /* 0x000fe20000002700 */
[----:B------:R-:W-:Y:S01]  /*eff0*/  ULDC.64 UR8, c[0x0][0xbd0] ;  /* 0x0002f40000087ab9 */ /* 0x000fe20000000a00 */
[----:B------:R-:W-:Y:S01]  /*f000*/  IMAD.MOV.U32 R5, RZ, RZ, R0 ;  /* 0x000000ffff057224 */ /* 0x000fe200078e0000 */
[----:B------:R-:W-:-:S05]  /*f010*/  ULDC.64 UR12, c[0x0][0x208] ;  /* 0x00008200000c7ab9 */ /* 0x000fca0000000a00 */
[----:B------:R-:W0:Y:S08]  /*f020*/  LDC.64 R10, c[0x0][0xbd8] ;  /* 0x0002f600ff0a7b82 */ /* 0x000e300000000a00 */
[----:B------:R-:W1:Y:S08]  /*f030*/  @P0 LDC R7, c[0x0][0xbec] ;  /* 0x0002fb00ff070b82 */ /* 0x000e700000000800 */
[----:B------:R-:W3:Y:S08]  /*f040*/  @P0 LDC R9, c[0x0][0xbf0] ;  /* 0x0002fc00ff090b82 */ /* 0x000ef00000000800 */
[----:B------:R-:W4:Y:S08]  /*f050*/  S2UR UR10, SR_CTAID.Y ;  /* 0x00000000000a79c3 */ /* 0x000f300000002600 */
[----:B------:R-:W4:Y:S01]  /*f060*/  LDC R8, c[0x0][0xc50] ;  /* 0x00031400ff087b82 */ /* 0x000f220000000800 */
[----:B--2---:R-:W-:Y:S01]  /*f070*/  R2UR UR11, R4 ;  /* 0x00000000040b72ca */ /* 0x004fe200000e0000 */
[----:B-1----:R-:W-:-:S05]  /*f080*/  @P0 IMAD.HI.U32 R4, R0, R7, RZ ;  /* 0x0000000700040227 */ /* 0x002fca00078e00ff */
[----:B---3--:R-:W-:-:S07]  /*f090*/  @P0 SHF.R.U32.HI R5, RZ, R9, R4 ;  /* 0x00000009ff050219 */ /* 0x008fce0000011604 */
[----:B------:R-:W-:Y:S02]  /*f0a0*/  USHF.R.S32.HI UR6, URZ, 0x1f, UR11 ;  /* 0x0000001f3f067899 */ /* 0x000fe4000801140b */
[----:B------:R-:W-:Y:S01]  /*f0b0*/  IMAD R7, RZ, RZ, -UR11 ;  /* 0x8000000bff077e24 */ /* 0x000fe2000f8e02ff */
[----:B------:R-:W-:Y:S02]  /*f0c0*/  UIMAD.WIDE.U32 UR4, UR11, UR8, URZ ;  /* 0x000000080b0472a5 */ /* 0x000fe4000f8e003f */
[----:B------:R-:W-:Y:S01]  /*f0d0*/  UIMAD UR6, UR6, UR8, URZ ;  /* 0x00000008060672a4 */ /* 0x000fe2000f8e023f */
[----:B----4-:R-:W-:Y:S01]  /*f0e0*/  IMAD R9, R8, R7, UR10 ;  /* 0x0000000a08097e24 */ /* 0x010fe2000f8e0207 */
[----:B------:R-:W-:Y:S01]  /*f0f0*/  USHF.R.S32.HI UR8, URZ, 0x1f, UR7 ;  /* 0x0000001f3f087899 */ /* 0x000fe20008011407 */
[----:B------:R-:W-:Y:S01]  /*f100*/  IADD3 R7, -R5, RZ, RZ ;  /* 0x000000ff05077210 */ /* 0x000fe20007ffe1ff */
[----:B------:R-:W-:Y:S01]  /*f110*/  UIMAD UR6, UR11, UR9, UR6 ;  /* 0x000000090b0672a4 */ /* 0x000fe2000f8e0206 */
[----:B------:R-:W-:Y:S01]  /*f120*/  IMAD.U32 R3, RZ, RZ, UR5 ;  /* 0x00000005ff037e24 */ /* 0x000fe2000f8e00ff */
[----:B------:R-:W-:Y:S01]  /*f130*/  SHF.R.S32.HI R4, RZ, 0x1f, R9 ;  /* 0x0000001fff047819 */ /* 0x000fe20000011409 */
[----:B------:R-:W-:Y:S01]  /*f140*/  IMAD.U32 R2, RZ, RZ, UR4 ;  /* 0x00000004ff027e24 */ /* 0x000fe2000f8e00ff */
[----:B------:R-:W-:Y:S01]  /*f150*/  UIADD3 UR6, UR5, UR6, URZ ;  /* 0x0000000605067290 */ /* 0x000fe2000fffe03f */
[----:B0-----:R-:W-:-:S02]  /*f160*/  IMAD R12, R10, UR8, RZ ;  /* 0x000000080a0c7c24 */ /* 0x001fc4000f8e02ff */
[----:B------:R-:W-:Y:S01]  /*f170*/  ULDC.64 UR4, c[0x0][0xbe0] ;  /* 0x0002f80000047ab9 */ /* 0x000fe20000000a00 */
[----:B------:R-:W-:Y:S02]  /*f180*/  IMAD R7, R6, R7, R0 ;  /* 0x0000000706077224 */ /* 0x000fe400078e0200 */
[----:B------:R-:W-:Y:S02]  /*f190*/  IMAD.U32 R3, RZ, RZ, UR6 ;  /* 0x00000006ff037e24 */ /* 0x000fe4000f8e00ff */
[----:B------:R-:W-:Y:S01]  /*f1a0*/  IMAD R11, R11, UR7, R12 ;  /* 0x000000070b0b7c24 */ /* 0x000fe2000f8e020c */
[----:B------:R-:W-:Y:S01]  /*f1b0*/  SHF.R.S32.HI R0, RZ, 0x1f, R7 ;  /* 0x0000001fff007819 */ /* 0x000fe20000011407 */
[----:B------:R-:W-:-:S04]  /*f1c0*/  IMAD.WIDE.U32 R2, R10, UR7, R2 ;  /* 0x000000070a027c25 */ /* 0x000fc8000f8e0002 */
[----:B------:R-:W-:Y:S02]  /*f1d0*/  IMAD.IADD R3, R11, 0x1, R3 ;  /* 0x000000010b037824 */ /* 0x000fe400078e0203 */
[----:B------:R-:W-:Y:S02]  /*f1e0*/  IMAD R4, R4, UR4, RZ ;  /* 0x0000000404047c24 */ /* 0x000fe4000f8e02ff */
[----:B------:R-:W-:-:S04]  /*f1f0*/  IMAD.WIDE.U32 R2, R9, UR4, R2 ;  /* 0x0000000409027c25 */ /* 0x000fc8000f8e0002 */
[----:B------:R-:W-:Y:S01]  /*f200*/  IMAD R4, R9, UR5, R4 ;  /* 0x0000000509047c24 */ /* 0x000fe2000f8e0204 */
[----:B------:R-:W-:Y:S01]  /*f210*/  SHF.R.S32.HI R9, RZ, 0x1f, R5 ;  /* 0x0000001fff097819 */ /* 0x000fe20000011405 */
[----:B------:R-:W-:Y:S01]  /*f220*/  ULDC.64 UR4, c[0x0][0xbc8] ;  /* 0x0002f20000047ab9 */ /* 0x000fe20000000a00 */
[----:B------:R-:W-:Y:S01]  /*f230*/  IADD3 R2, P0, R5, R2, RZ ;  /* 0x0000000205027210 */ /* 0x000fe20007f1e0ff */
[----:B------:R-:W-:-:S03]  /*f240*/  IMAD R0, R0, UR4, RZ ;  /* 0x0000000400007c24 */ /* 0x000fc6000f8e02ff */
[----:B------:R-:W-:Y:S01]  /*f250*/  IADD3.X R3, R9, R3, R4, P0, !PT ;  /* 0x0000000309037210 */ /* 0x000fe200007fe404 */
[C---:B------:R-:W-:Y:S02]  /*f260*/  IMAD R5, R7.reuse, UR5, R0 ;  /* 0x0000000507057c24 */ /* 0x040fe4000f8e0200 */
[----:B------:R-:W-:Y:S01]  /*f270*/  IMAD.WIDE.U32 R2, R7, UR4, R2 ;  /* 0x0000000407027c25 */ /* 0x000fe2000f8e0002 */
[----:B------:R-:W-:-:S03]  /*f280*/  ULDC.64 UR4, c[0x0][0xba8] ;  /* 0x0002ea0000047ab9 */ /* 0x000fc60000000a00 */
[----:B------:R-:W-:Y:S01]  /*f290*/  IMAD.IADD R3, R3, 0x1, R5 ;  /* 0x0000000103037824 */ /* 0x000fe200078e0205 */
[----:B------:R-:W-:-:S04]  /*f2a0*/  LEA R4, P0, R2, UR4, 0x2 ;  /* 0x0000000402047c11 */ /* 0x000fc8000f8010ff */
[----:B------:R-:W-:Y:S01]  /*f2b0*/  LEA.HI.X R5, R2, UR5, R3, 0x2, P0 ;  /* 0x0000000502057c11 */ /* 0x000fe200080f1403 */
[----:B------:R-:W-:-:S05]  /*f2c0*/  IMAD.MOV.U32 R3, RZ, RZ, -0x800000 ;  /* 0xff800000ff037424 */ /* 0x000fca00078e00ff */
[----:B------:R4:W-:Y:S01]  /*f2d0*/  STG.E desc[UR12][R4.64], R3 ;  /* 0x0000000304007986 */ /* 0x0009e2000c10190c */
[----:B------:R-:W-:Y:S05]  /*f2e0*/  BRA `(.L_x_965) ;  /* 0x0000004c002c7947 */ /* 0x000fea0003800000 */
.L_x_963:
        /* <DEDUP_REMOVED lines=18> */
.L_x_1047:
[----:B------:R-:W-:Y:S01]  /*f410*/  ULDC UR7, c[0x0][0xc50] ;  /* 0x0003140000077ab9 */ /* 0x000fe20000000800 */
[----:B------:R-:W-:Y:S01]  /*f420*/  UMOV UR36, UR6 ;  /* 0x0000000600247c82 */ /* 0x000fe20008000000 */
[----:B------:R-:W-:-:S11]  /*f430*/  UISETP.NE.AND UP0, UPT, UR7, 0x1, UPT ;  /* 0x000000010700788c */ /* 0x000fd6000bf05270 */
[----:B------:R-:W-:Y:S01]  /*f440*/  @UP0 ULDC UR4, c[0x0][0xc54] ;  /* 0x0003150000040ab9 */ /* 0x000fe20000000800 */
[----:B------:R-:W-:Y:S01]  /*f450*/  @UP0 ULDC UR8, c[0x0][0xc58] ;  /* 0x0003160000080ab9 */ /* 0x000fe20000000800 */
[----:B------:R-:W-:-:S04]  /*f460*/  UIMAD.WIDE.U32 UR4, UR6, UR4, URZ ;  /* 0x00000004060472a5 */ /* 0x000fc8000f8e003f */
[----:B------:R-:W-:-:S12]  /*f470*/  @UP0 USHF.R.U32.HI UR36, URZ, UR8, UR5 ;  /* 0x000000083f240299 */ /* 0x000fd80008011605 */
.L_x_1048:
[----:B------:R-:W-:Y:S01]  /*f480*/  ISETP.GE.AND P0, PT, R18, RZ, PT ;  /* 0x000000ff1200720c */ /* 0x000fe20003f06270 */
[----:B------:R-:W-:Y:S01]  /*f490*/  UIADD3 UR44, -UR36, URZ, URZ ;  /* 0x0000003f242c7290 */ /* 0x000fe2000fffe13f */
[----:B------:R-:W-:Y:S02]  /*f4a0*/  IMAD.MOV.U32 R9, RZ, RZ, 0x1 ;  /* 0x00000001ff097424 */ /* 0x000fe400078e00ff */
[----:B------:R-:W-:Y:S01]  /*f4b0*/  IMAD.MOV.U32 R0, RZ, RZ, RZ ;  /* 0x000000ffff007224 */ /* 0x000fe200078e00ff */
[----:B------:R-:W-:Y:S01]  /*f4c0*/  UIMAD UR44, UR7, UR44, UR6 ;  /* 0x0000002c072c72a4 */ /* 0x000fe2000f8e0206 */
[----:B------:R-:W-:-:S07]  /*f4d0*/  IMAD.MOV.U32 R3, RZ, RZ, 0x1 ;  /* 0x00000001ff037424 */ /* 0x000fce00078e00ff */
[----:B------:R-:W-:Y:S05]  /*f4e0*/  @!P0 BRA `(.L_x_1049) ;  /* 0x0000004400e48947 */ /* 0x000fea0003800000 */
[----:B------:R-:W0:Y:S01]  /*f4f0*/  S2UR UR45, SR_CTAID.X ;  /* 0x00000000002d79c3 */ /* 0x000e220000002500 */
[----:B------:R-:W-:Y:S01]  /*f500*/  ULDC.64 UR4, c[0x0][0x418] ;  /* 0x0001060000047ab9 */ /* 0x000fe20000000a00 */
[----:B------:R-:W-:Y:S01]  /*f510*/  ULDC UR6, c[0x0][0x448] ;  /* 0x0001120000067ab9 */ /* 0x000fe20000000800 */
[----:B------:R-:W-:Y:S02]  /*f520*/  UISETP.NE.U32.AND UP0, UPT, UR4, URZ, UPT ;  /* 0x0000003f0400728c */ /* 0x000fe4000bf05070 */
[----:B------:R-:W-:Y:S02]  /*f530*/  UISETP.NE.AND UP1, UPT, UR6, 0x1, UPT ;  /* 0x000000010600788c */ /* 0x000fe4000bf25270 */
[----:B------:R-:W-:Y:S01]  /*f540*/  UISETP.NE.AND.EX UP0, UPT, UR5, URZ, UPT, UP0 ;  /* 0x0000003f0500728c */ /* 0x000fe2000bf05300 */
[----:B------:R-:W-:Y:S02]  /*f550*/  ULDC UR6, c[0x0][0x424] ;  /* 0x0001090000067ab9 */ /* 0x000fe40000000800 */
[----:B------:R-:W-:Y:S01]  /*f560*/  ULDC.64 UR4, c[0x0][0x9e0] ;  /* 0x0002780000047ab9 */ /* 0x000fe20000000a00 */
[----:B------:R-:W-:-:S02]  /*f570*/  USEL UR9, UR6, 0x1, UP0 ;  /* 0x0000000106097887 */ /* 0x000fc40008000000 */
[----:B------:R-:W-:Y:S01]  /*f580*/  UISETP.GE.AND UP0, UPT, UR5, 0x1, UPT ;  /* 0x000000010500788c */ /* 0x000fe2000bf06270 */
[----:B------:R-:W-:Y:S02]  /*f590*/  ULDC UR10, c[0x0][0x288] ;  /* 0x0000a200000a7ab9 */ /* 0x000fe40000000800 */
[----:B------:R-:W-:Y:S01]  /*f5a0*/  @UP1 ULDC UR7, c[0x0][0x44c] ;  /* 0x0001130000071ab9 */ /* 0x000fe20000000800 */
[----:B------:R-:W-:Y:S01]  /*f5b0*/  ULDC UR12, c[0x0][0x2f0] ;  /* 0x0000bc00000c7ab9 */ /* 0x000fe20000000800 */
[----:B------:R-:W-:Y:S01]  /*f5c0*/  UIADD3 UR11, -UR10, 0x1, URZ ;  /* 0x000000010a0b7890 */ /* 0x000fe2000fffe13f */
[----:B------:R-:W-:Y:S01]  /*f5d0*/  PLOP3.LUT P1, PT, PT, PT, UP0, 0x80, 0x0 ;  /* 0x000000000000781c */ /* 0x000fe20003f2f008 */
[----:B------:R-:W-:Y:S01]  /*f5e0*/  UIMAD UR13, UR9, UR12, 0x3f ;  /* 0x0000003f090d74a4 */ /* 0x000fe2000f8e020c */
[----:B------:R-:W-:Y:S01]  /*f5f0*/  @UP1 ULDC UR14, c[0x0][0x450] ;  /* 0x00011400000e1ab9 */ /* 0x000fe20000000800 */
[----:B------:R-:W-:Y:S02]  /*f600*/  UIMAD UR11, UR9, UR12, UR11 ;  /* 0x0000000c090b72a4 */ /* 0x000fe4000f8e020b */
[----:B0-----:R-:W-:-:S04]  /*f610*/  USHF.L.U32 UR45, UR45, 0x7, URZ ;  /* 0x000000072d2d7899 */ /* 0x001fc8000800063f */
[----:B------:R-:W-:-:S04]  /*f620*/  UIADD3 UR8, UR45, 0x7f, URZ ;  /* 0x0000007f2d087890 */ /* 0x000fc8000fffe03f */
[----:B------:R-:W-:-:S04]  /*f630*/  UIMAD.WIDE.U32 UR6, UR8, UR7, URZ ;  /* 0x00000007080672a5 */ /* 0x000fc8000f8e003f */
[----:B------:R-:W-:Y:S02]  /*f640*/  @UP1 USHF.R.U32.HI UR8, URZ, UR14, UR7 ;  /* 0x0000000e3f081299 */ /* 0x000fe40008011607 */
[----:B------:R-:W-:Y:S02]  /*f650*/  USHF.R.S32.HI UR7, URZ, 0x1f, UR13 ;  /* 0x0000001f3f077899 */ /* 0x000fe4000801140d */
[----:B------:R-:W-:Y:S02]  /*f660*/  UIADD3 UR6, UR11, UR8, URZ ;  /* 0x000000080b067290 */ /* 0x000fe4000fffe03f */
[----:B------:R-:W-:Y:S02]  /*f670*/  ULEA.HI UR7, UR7, UR13, URZ, 0x6 ;  /* 0x0000000d07077291 */ /* 0x000fe4000f8f303f */
[----:B------:R-:W-:Y:S02]  /*f680*/  UIADD3 UR4, UR6, UR4, URZ ;  /* 0x0000000406047290 */ /* 0x000fe4000fffe03f */
[----:B------:R-:W-:Y:S01]  /*f690*/  USHF.R.S32.HI UR43, URZ, 0x6, UR7 ;  /* 0x000000063f2b7899 */ /* 0x000fe20008011407 */
        /* <DEDUP_REMOVED lines=11> */
.L_x_1051:
[----:B------:R-:W-:-:S11]  /*f750*/  UISETP.NE.AND UP0, UPT, UR5, 0x1, UPT ;  /* 0x000000010500788c */ /* 0x000fd6000bf05270 */
[----:B------:R-:W-:Y:S02]  /*f760*/  @UP0 ULDC.64 UR14, c[0x0][0x9e8] ;  /* 0x00027a00000e0ab9 */ /* 0x000fe40000000a00 */
[----:B------:R-:W-:-:S04]  /*f770*/  UIMAD.WIDE.U32 UR6, UR8, UR14, URZ ;  /* 0x0000000e080672a5 */ /* 0x000fc8000f8e003f */
[----:B------:R-:W-:-:S12]  /*f780*/  @UP0 USHF.R.U32.HI UR8, URZ, UR15, UR7 ;  /* 0x0000000f3f080299 */ /* 0x000fd80008011607 */
.L_x_1052:
[----:B------:R-:W-:-:S04]  /*f790*/  UIMAD UR8, UR8, UR5, UR5 ;  /* 0x00000005080872a4 */ /* 0x000fc8000f8e0205 */
[----:B------:R-:W-:-:S04]  /*f7a0*/  UISETP.LT.AND UP0, UPT, UR4, UR8, UPT ;  /* 0x000000080400728c */ /* 0x000fc8000bf01270 */
[----:B------:R-:W-:-:S12]  /*f7b0*/  USEL UR4, UR4, UR8, UP0 ;  /* 0x0000000804047287 */ /* 0x000fd80008000000 */
.L_x_1050:
[----:B------:R-:W-:Y:S01]  /*f7c0*/  UIADD3 UR4, UR4, 0x3f, URZ ;  /* 0x0000003f04047890 */ /* 0x000fe2000fffe03f */
[----:B------:R-:W-:Y:S01]  /*f7d0*/  @UP1 ULDC UR6, c[0x0][0x44c] ;  /* 0x0001130000061ab9 */ /* 0x000fe20000000800 */
[----:B------:R-:W-:Y:S02]  /*f7e0*/  @UP1 ULDC UR11, c[0x0][0x450] ;  /* 0x00011400000b1ab9 */ /* 0x000fe40000000800 */
[----:B------:R-:W-:Y:S02]  /*f7f0*/  USHF.R.S32.HI UR8, URZ, 0x1f, UR4 ;  /* 0x0000001f3f087899 */ /* 0x000fe40008011404 */
[----:B------:R-:W-:Y:S02]  /*f800*/  UIMAD.WIDE.U32 UR6, UR45, UR6, URZ ;  /* 0x000000062d0672a5 */ /* 0x000fe4000f8e003f */
[----:B------:R-:W-:Y:S02]  /*f810*/  ULEA.HI UR8, UR8, UR4, URZ, 0x6 ;  /* 0x0000000408087291 */ /* 0x000fe4000f8f303f */
[----:B------:R-:W-:Y:S01]  /*f820*/  UIMAD UR9, UR9, UR12, -UR10 ;  /* 0x0000000c090972a4 */ /* 0x000fe2000f8e0a0a */
[----:B------:R-:W-:Y:S01]  /*f830*/  UMOV UR4, UR45 ;  /* 0x0000002d00047c82 */ /* 0x000fe20008000000 */
[----:B------:R-:W-:-:S02]  /*f840*/  USHF.R.S32.HI UR42, URZ, 0x6, UR8 ;  /* 0x000000063f2a7899 */ /* 0x000fc40008011408 */
[----:B------:R-:W-:Y:S02]  /*f850*/  @UP1 USHF.R.U32.HI UR4, URZ, UR11, UR7 ;  /* 0x0000000b3f041299 */ /* 0x000fe40008011607 */
[----:B------:R-:W-:Y:S02]  /*f860*/  UISETP.LT.AND UP0, UPT, UR43, UR42, UPT ;  /* 0x0000002a2b00728c */ /* 0x000fe4000bf01270 */
[----:B------:R-:W-:Y:S01]  /*f870*/  UIADD3 UR4, UR9, UR4, URZ ;  /* 0x0000000409047290 */ /* 0x000fe2000fffe03f */
[----:B------:R-:W-:Y:S01]  /*f880*/  ULDC UR8, c[0x0][0x9dc] ;  /* 0x0002770000087ab9 */ /* 0x000fe20000000800 */
        /* <DEDUP_REMOVED lines=13> */
.L_x_1054:
[----:B------:R-:W-:-:S11]  /*f960*/  UISETP.NE.AND UP0, UPT, UR5, 0x1, UPT ;  /* 0x000000010500788c */ /* 0x000fd6000bf05270 */
[----:B------:R-:W-:Y:S02]  /*f970*/  @UP0 ULDC.64 UR10, c[0x0][0x9e8] ;  /* 0x00027a00000a0ab9 */ /* 0x000fe40000000a00 */
[----:B------:R-:W-:-:S04]  /*f980*/  UIMAD.WIDE.U32 UR6, UR4, UR10, URZ ;  /* 0x0000000a040672a5 */ /* 0x000fc8000f8e003f */
[----:B------:R-:W-:-:S12]  /*f990*/  @UP0 USHF.R.U32.HI UR4, URZ, UR11, UR7 ;  /* 0x0000000b3f040299 */ /* 0x000fd80008011607 */
.L_x_1055:
[----:B------:R-:W-:-:S04]  /*f9a0*/  UIMAD UR4, UR4, UR5, URZ ;  /* 0x00000005040472a4 */ /* 0x000fc8000f8e023f */
[----:B------:R-:W-:-:S04]  /*f9b0*/  UISETP.LT.AND UP0, UPT, UR8, UR4, UPT ;  /* 0x000000040800728c */ /* 0x000fc8000bf01270 */
[----:B------:R-:W-:-:S12]  /*f9c0*/  USEL UR8, UR8, UR4, !UP0 ;  /* 0x0000000408087287 */ /* 0x000fd8000c000000 */
.L_x_1053:
        /* <DEDUP_REMOVED lines=20> */
[----:B------:R-:W-:-:S05]  /*fb10*/  IMAD.MOV R3, RZ, RZ, -R3 ;  /* 0x000000ffff037224 */ /* 0x000fca00078e0a03 */
[----:B------:R-:W-:-:S05]  /*fb20*/  R2UR UR9, R3 ;  /* 0x00000000030972ca */ /* 0x000fca00000e0000 */
[----:B------:R-:W0:Y:S08]  /*fb30*/  I2F.RP R0, UR11 ;  /* 0x0000000b00007d06 */ /* 0x000e300008209400 */
[----:B0-----:R-:W0:Y:S02]  /*fb40*/  MUFU.RCP R0, R0 ;  /* 0x0000000000007308 */ /* 0x001e240000001000 */
[----:B0-----:R-:W-:Y:S01]  /*fb50*/  VIADD R2, R0, 0xffffffe ;  /* 0x0ffffffe00027836 */ /* 0x001fe20000000000 */
[----:B------:R-:W-:Y:S01]  /*fb60*/  IABS R0, UR6 ;  /* 0x0000000600007c13 */ /* 0x000fe20008000000 */
[----:B------:R-:W-:-:S03]  /*fb70*/  ULOP3.LUT UR6, UR6, UR10, URZ, 0x3c, !UPT ;  /* 0x0000000a06067292 */ /* 0x000fc6000f8e3c3f */
[----:B------:R-:W-:Y:S01]  /*fb80*/  R2UR UR8, R0 ;  /* 0x00000000000872ca */ /* 0x000fe200000e0000 */
[----:B------:R-:W0:Y:S02]  /*fb90*/  F2I.FTZ.U32.TRUNC.NTZ R2, R2 ;  /* 0x0000000200027305 */ /* 0x000e24000021f000 */
[----:B0-----:R-:W-:-:S13]  /*fba0*/  R2UR UR5, R2 ;  /* 0x00000000020572ca */ /* 0x001fda00000e0000 */
[----:B------:R-:W-:-:S04]  /*fbb0*/  UIADD3 UR7, URZ, -UR5, URZ ;  /* 0x800000053f077290 */ /* 0x000fc8000fffe03f */
[----:B------:R-:W-:-:S04]  /*fbc0*/  UIMAD UR7, UR7, UR11, URZ ;  /* 0x0000000b070772a4 */ /* 0x000fc8000f8e023f */
[----:B------:R-:W-:-:S04]  /*fbd0*/  UIMAD.WIDE.U32 UR4, UR5, UR7, UR4 ;  /* 0x00000007050472a5 */ /* 0x000fc8000f8e0004 */
[----:B------:R-:W-:-:S04]  /*fbe0*/  UIMAD.WIDE.U32 UR4, UR5, UR8, URZ ;  /* 0x00000008050472a5 */ /* 0x000fc8000f8e003f */
[----:B------:R-:W-:-:S04]  /*fbf0*/  UIMAD UR4, UR5, UR9, UR8 ;  /* 0x00000009050472a4 */ /* 0x000fc8000f8e0208 */
[----:B------:R-:W-:-:S11]  /*fc00*/  UISETP.GT.U32.AND UP1, UPT, UR11, UR4, UPT ;  /* 0x000000040b00728c */ /* 0x000fd6000bf24070 */
[----:B------:R-:W-:Y:S02]  /*fc10*/  @!UP1 UIADD3 UR4, UR4, -UR11, URZ ;  /* 0x8000000b04049290 */ /* 0x000fe4000fffe03f */
[----:B------:R-:W-:Y:S02]  /*fc20*/  @!UP1 UIADD3 UR5, UR5, 0x1, URZ ;  /* 0x0000000105059890 */ /* 0x000fe4000fffe03f */
[----:B------:R-:W-:Y:S02]  /*fc30*/  UISETP.GE.U32.AND UP0, UPT, UR4, UR11, UPT ;  /* 0x0000000b0400728c */ /* 0x000fe4000bf06070 */
[----:B------:R-:W-:-:S09]  /*fc40*/  UISETP.GE.AND UP1, UPT, UR6, URZ, UPT ;  /* 0x0000003f0600728c */ /* 0x000fd2000bf26270 */
[----:B------:R-:W-:Y:S02]  /*fc50*/  @UP0 UIADD3 UR5, UR5, 0x1, URZ ;  /* 0x0000000105050890 */ /* 0x000fe4000fffe03f */
[----:B------:R-:W-:Y:S02]  /*fc60*/  UISETP.NE.AND UP0, UPT, UR10, URZ, UPT ;  /* 0x0000003f0a00728c */ /* 0x000fe4000bf05270 */
[----:B------:R-:W-:-:S09]  /*fc70*/  @!UP1 UIADD3 UR5, -UR5, URZ, URZ ;  /* 0x0000003f05059290 */ /* 0x000fd2000fffe13f */
[----:B------:R-:W-:-:S07]  /*fc80*/  @!UP0 ULOP3.LUT UR5, URZ, UR10, URZ, 0x33, !UPT ;  /* 0x0000000a3f058292 */ /* 0x000fce000f8e333f */
[----:B------:R-:W-:-:S05]  /*fc90*/  UMOV UR41, UR5 ;  /* 0x0000000500297c82 */ /* 0x000fca0008000000 */
.L_x_1056:
[----:B------:R-:W-:Y:S01]  /*fca0*/  UIMAD UR39, UR44, UR41, UR40 ;  /* 0x000000292c2772a4 */ /* 0x000fe2000f8e0228 */
[----:B------:R-:W-:Y:S02]  /*fcb0*/  IMAD.U32 R0, RZ, RZ, UR12 ;  /* 0x0000000cff007e24 */ /* 0x000fe4000f8e00ff */
[----:B------:R-:W-:-:S03]  /*fcc0*/  IMAD.MOV.U32 R9, RZ, RZ, 0x1 ;  /* 0x00000001ff097424 */ /* 0x000fc600078e00ff */
[----:B------:R-:W-:-:S05]  /*fcd0*/  IMAD.U32 R3, RZ, RZ, UR39 ;  /* 0x00000027ff037e24 */ /* 0x000fca000f8e00ff */
[----:B------:R-:W-:Y:S01]  /*fce0*/  VIADDMNMX R17, R3, UR41, R0, PT ;  /* 0x0000002903117c46 */ /* 0x000fe2000b800100 */
[----:B------:R-:W-:Y:S02]  /*fcf0*/  IMAD.MOV.U32 R0, RZ, RZ, RZ ;  /* 0x000000ffff007224 */ /* 0x000fe400078e00ff */
[----:B------:R-:W-:Y:S01]  /*fd00*/  IMAD.MOV.U32 R3, RZ, RZ, 0x1 ;  /* 0x00000001ff037424 */ /* 0x000fe200078e00ff */
[----:B------:R-:W-:Y:S01]  /*fd10*/  ISETP.GT.AND P0, PT, R17, UR39, PT ;  /* 0x0000002711007c0c */ /* 0x000fe2000bf04270 */
[----:B------:R0:W-:-:S12]  /*fd20*/  STL [R1+0x8], R17 ;  /* 0x0000081101007387 */ /* 0x0001d80000100800 */
[----:B0-----:R-:W-:Y:S05]  /*fd30*/  @!P0 BRA `(.L_x_1049) ;  /* 0x0000003c00d08947 */ /* 0x001fea0003800000 */
        /* <DEDUP_REMOVED lines=23> */
.L_x_1057:
        /* <DEDUP_REMOVED lines=9> */
[----:B------:R-:W-:Y:S02]  /*ff40*/  IMAD.U32 R4, RZ, RZ, UR6 ;  /* 0x00000006ff047e24 */ /* 0x000fe4000f8e00ff */
[----:B------:R-:W-:Y:S02]  /*ff50*/  IMAD.U32 R5, RZ, RZ, UR7 ;  /* 0x00000007ff057e24 */ /* 0x000fe4000f8e00ff */
[----:B------:R-:W-:Y:S02]  /*ff60*/  IMAD.U32 R6, RZ, RZ, UR8 ;  /* 0x00000008ff067e24 */ /* 0x000fe4000f8e00ff */
[----:B------:R-:W-:-:S02]  /*ff70*/  IMAD.U32 R7, RZ, RZ, UR9 ;  /* 0x00000009ff077e24 */ /* 0x000fc4000f8e00ff */
[----:B------:R-:W-:Y:S02]  /*ff80*/  IMAD.U32 R10, RZ, RZ, UR4 ;  /* 0x00000004ff0a7e24 */ /* 0x000fe4000f8e00ff */
[----:B------:R-:W-:Y:S02]  /*ff90*/  IMAD.U32 R11, RZ, RZ, UR5 ;  /* 0x00000005ff0b7e24 */ /* 0x000fe4000f8e00ff */
[----:B------:R-:W-:Y:S02]  /*ffa0*/  IMAD.MOV.U32 R8, RZ, RZ, 0x70 ;  /* 0x00000070ff087424 */ /* 0x000fe400078e00ff */
[----:B------:R-:W-:Y:S02]  /*ffb0*/  IMAD.MOV.U32 R12, RZ, RZ, 0x1 ;  /* 0x00000001ff0c7424 */ /* 0x000fe400078e00ff */
[----:B0-----:R-:W-:-:S07]  /*ffc0*/  IMAD.MOV.U32 R13, RZ, RZ, RZ ;  /* 0x000000ffff0d7224 */ /* 0x001fce00078e00ff */
[----:B------:R-:W-:-:S07]  /*ffd0*/  LEPC R20, `(.L_x_1059) ;  /* 0x000000001014794e */ /* 0x000fce0000000000 */
[----:B-1----:R-:W-:Y:S05]  /*ffe0*/  CALL.ABS.NOINC R2 ;  /* 0x0000000002007343 */ /* 0x002fea0003c00000 */
.L_x_1059:
        /* <DEDUP_REMOVED lines=15> */
.L_x_1058:
        /* <DEDUP_REMOVED lines=8> */
[----:B------:R-:W-:Y:S01]  /*10160*/  VIADD R17, R17, 0xffffffff ;  /* 0xffffffff11117836 */ /* 0x000fe20000000000 */
        /* <DEDUP_REMOVED lines=12> */
.L_x_1151:
        /* <DEDUP_REMOVED lines=8> */
.L_x_1154:
[----:B------:R-:W-:Y:S05]  /*102b0*/  @!P6 BRA `(.L_x_1061) ;  /* 0x000000040020e947 */ /* 0x000fea0003800000 */
[----:B------:R-:W-:Y:S01]  /*102c0*/  IMAD.MOV.U32 R16, RZ, RZ, R18 ;  /* 0x000000ffff107224 */ /* 0x000fe200078e0012 */
[----:B------:R-:W-:Y:S06]  /*102d0*/  @!P1 BRA `(.L_x_1063) ;  /* 0x00000000004c9947 */ /* 0x000fec0003800000 */
[----:B------:R-:W1:Y:S01]  /*102e0*/  LDC R6, c[0x0][0x43c] ;  /* 0x00010f00ff067b82 */ /* 0x000e620000000800 */
[----:B0-----:R-:W-:Y:S01]  /*102f0*/  IMAD.MOV.U32 R0, RZ, RZ, R17 ;  /* 0x000000ffff007224 */ /* 0x001fe200078e0011 */
[----:B------:R-:W-:Y:S01]  /*10300*/  ULDC.64 UR4, c[0x0][0x428] ;  /* 0x00010a0000047ab9 */ /* 0x000fe20000000a00 */
[----:B------:R-:W-:Y:S01]  /*10310*/  ULDC.64 UR6, c[0x0][0x208] ;  /* 0x0000820000067ab9 */ /* 0x000fe20000000a00 */
[----:B------:R-:W-:-:S04]  /*10320*/  IMAD R7, R19, UR4, RZ ;  /* 0x0000000413077c24 */ /* 0x000fc8000f8e02ff */
[----:B------:R-:W-:Y:S01]  /*10330*/  IMAD R7, R18, UR5, R7 ;  /* 0x0000000512077c24 */ /* 0x000fe2000f8e0207 */
[----:B-1----:R-:W-:-:S13]  /*10340*/  ISETP.NE.AND P0, PT, R6, 0x1, PT ;  /* 0x000000010600780c */ /* 0x002fda0003f05270 */
[----:B------:R-:W0:Y:S02]  /*10350*/  @P0 LDC.64 R4, c[0x0][0x440] ;  /* 0x00011000ff040b82 */ /* 0x000e240000000a00 */
[----:B0-----:R-:W-:-:S05]  /*10360*/  @P0 IMAD.HI.U32 R4, R17, R4, RZ ;  /* 0x0000000411040227 */ /* 0x001fca00078e00ff */
[----:B------:R-:W-:-:S04]  /*10370*/  @P0 SHF.R.U32.HI R0, RZ, R5, R4 ;  /* 0x00000005ff000219 */ /* 0x000fc80000011604 */
[--C-:B------:R-:W-:Y:S01]  /*10380*/  SHF.R.S32.HI R5, RZ, 0x1f, R0.reuse ;  /* 0x0000001fff057819 */ /* 0x100fe20000011400 */
[----:B------:R-:W-:-:S04]  /*10390*/  IMAD.MOV.U32 R4, RZ, RZ, R0 ;  /* 0x000000ffff047224 */ /* 0x000fc800078e0000 */
[----:B------:R-:W-:-:S04]  /*103a0*/  IMAD.WIDE.U32 R4, R18, UR4, R4 ;  /* 0x0000000412047c25 */ /* 0x000fc8000f8e0004 */
[----:B------:R-:W-:Y:S01]  /*103b0*/  IMAD.IADD R5, R5, 0x1, R7 ;  /* 0x0000000105057824 */ /* 0x000fe200078e0207 */
[----:B------:R-:W-:-:S04]  /*103c0*/  LEA R2, P0, R4, R2, 0x2 ;  /* 0x0000000204027211 */ /* 0x000fc800078010ff */
[----:B------:R-:W-:-:S05]  /*103d0*/  LEA.HI.X R3, R4, R3, R5, 0x2, P0 ;  /* 0x0000000304037211 */ /* 0x000fca00000f1405 */
[----:B------:R1:W5:Y:S01]  /*103e0*/  LDG.E R16, desc[UR6][R2.64] ;  /* 0x0000000602107981 */ /* 0x000362000c1e1900 */
[----:B------:R-:W-:-:S04]  /*103f0*/  IMAD.MOV R0, RZ, RZ, -R0 ;  /* 0x000000ffff007224 */ /* 0x000fc800078e0a00 */
[----:B------:R-:W-:-:S07]  /*10400*/  IMAD R17, R6, R0, R17 ;  /* 0x0000000006117224 */ /* 0x000fce00078e0211 */
.L_x_1063:
[----:B0-----:R-:W-:Y:S01]  /*10410*/  IMAD.MOV.U32 R0, RZ, RZ, 0x1 ;  /* 0x00000001ff007424 */ /* 0x001fe200078e00ff */
[----:B------:R-:W1:Y:S04]  /*10420*/  S2R R8, SR_TID.X ;  /* 0x0000000000087919 */ /* 0x000e680000002100 */
[----:B------:R-:W-:-:S04]  /*10430*/  SHF.L.U32 R0, R0, 0x1f, RZ ;  /* 0x0000001f00007819 */ /* 0x000fc800000006ff */
[----:B------:R-:W0:Y:S01]  /*10440*/  SYNCS.PHASECHK.TRANS64.TRYWAIT P0, [UR38+0x30840], R0 ;  /* 0x03084000ff0075a7 */ /* 0x000e220008000166 */
[----:B-1----:R-:W-:-:S04]  /*10450*/  LOP3.LUT R2, R8, 0x7f, RZ, 0xc0, !PT ;  /* 0x0000007f08027812 */ /* 0x002fc800078ec0ff */
[----:B------:R-:W-:Y:S01]  /*10460*/  ISETP.NE.AND P1, PT, R2, RZ, PT ;  /* 0x000000ff0200720c */ /* 0x000fe20003f25270 */
[----:B0-----:R-:W-:-:S12]  /*10470*/  @!P0 BRA `(.L_x_1064) ;  /* 0x0000003c00f08947 */ /* 0x001fd80003800000 */
.L_x_1155:
[----:B------:R-:W-:Y:S05]  /*10480*/  @P1 BRA `(.L_x_1065) ;  /* 0x0000000000181947 */ /* 0x000fea0003800000 */
[----:B------:R-:W1:Y:S01]  /*10490*/  S2R R2, SR_TID.X ;  /* 0x0000000000027919 */ /* 0x000e620000002100 */
[----:B0-----:R-:W-:-:S04]  /*104a0*/  IMAD.MOV.U32 R0, RZ, RZ, 0x8000 ;  /* 0x00008000ff007424 */ /* 0x001fc800078e00ff */
[----:B------:R2:W-:Y:S01]  /*104b0*/  SYNCS.ARRIVE.TRANS64 RZ, [UR38+0x30830], R0 ;  /* 0x03083000ffff79a7 */ /* 0x0005e20008000026 */
[----:B-1----:R-:W-:-:S13]  /*104c0*/  LOP3.LUT P0, RZ, R2, 0x1f, RZ, 0xc0, !PT ;  /* 0x0000001f02ff7812 */ /* 0x002fda000780c0ff */
[----:B--2---:R-:W-:Y:S05]  /*104d0*/  @!P0 BRA `(.L_x_1065) ;  /* 0x0000000000048947 */ /* 0x004fea0003800000 */
[----:B------:R-:W-:Y:S01]  /*104e0*/  BPT.TRAP 0x1 ;  /* 0x000000040000795c */ /* 0x000fe20000300000 */
.L_x_1065:
        /* <DEDUP_REMOVED lines=10> */
[----:B------:R-:W-:Y:S01]  /*10590*/  USHF.L.U32 UR11, UR11, 0x6, URZ ;  /* 0x000000060b0b7899 */ /* 0x000fe2000800063f */
        /* <DEDUP_REMOVED lines=26> */
.L_x_1061:
        /* <DEDUP_REMOVED lines=22> */
.L_x_1066:
[----:B------:R-:W1:Y:S01]  /*108a0*/  LDC R6, c[0x0][0x448] ;  /* 0x00011200ff067b82 */ /* 0x000e620000000800 */
[----:B------:R-:W2:Y:S01]  /*108b0*/  S2R R11, SR_TID.X ;  /* 0x00000000000b7919 */ /* 0x000ea20000002100 */
[----:B------:R-:W-:Y:S01]  /*108c0*/  USHF.R.S32.HI UR4, URZ, 0x1f, UR36 ;  /* 0x0000001f3f047899 */ /* 0x000fe20008011424 */
[----:B------:R-:W-:Y:S01]  /*108d0*/  ULDC.64 UR8, c[0x0][0x2d8] ;  /* 0x0000b60000087ab9 */ /* 0x000fe20000000a00 */
[----:B------:R-:W3:Y:S02]  /*108e0*/  S2R R10, SR_CTAID.Z ;  /* 0x00000000000a7919 */ /* 0x000ee40000002700 */
[----:B------:R-:W-:Y:S02]  /*108f0*/  UIMAD UR6, UR4, UR8, URZ ;  /* 0x00000008040672a4 */ /* 0x000fe4000f8e023f */
[----:B------:R-:W-:Y:S02]  /*10900*/  UIMAD.WIDE.U32 UR4, UR36, UR8, URZ ;  /* 0x00000008240472a5 */ /* 0x000fe4000f8e003f */
[----:B------:R-:W-:-:S04]  /*10910*/  UIMAD UR6, UR36, UR9, UR6 ;  /* 0x00000009240672a4 */ /* 0x000fc8000f8e0206 */
[----:B------:R-:W-:Y:S01]  /*10920*/  UIADD3 UR5, UR5, UR6, URZ ;  /* 0x0000000605057290 */ /* 0x000fe2000fffe03f */
[----:B-1----:R-:W-:Y:S02]  /*10930*/  ISETP.NE.AND P0, PT, R6, 0x1, PT ;  /* 0x000000010600780c */ /* 0x002fe40003f05270 */
[C---:B--2---:R-:W-:Y:S01]  /*10940*/  LOP3.LUT R9, R11.reuse, 0x7f, RZ, 0xc0, !PT ;  /* 0x0000007f0b097812 */ /* 0x044fe200078ec0ff */
[----:B------:R-:W-:-:S10]  /*10950*/  IMAD.SHL.U32 R3, R11, 0x10, RZ ;  /* 0x000000100b037824 */ /* 0x000fd400078e00ff */
[----:B------:R-:W1:Y:S01]  /*10960*/  @P0 LDC R5, c[0x0][0x44c] ;  /* 0x00011300ff050b82 */ /* 0x000e620000000800 */
[----:B0-----:R-:W-:Y:S01]  /*10970*/  SHF.R.U32.HI R0, RZ, 0x3, R9 ;  /* 0x00000003ff007819 */ /* 0x001fe20000011609 */
[----:B------:R-:W-:-:S03]  /*10980*/  IMAD.SHL.U32 R9, R9, 0x8, RZ ;  /* 0x0000000809097824 */ /* 0x000fc600078e00ff */
[----:B------:R-:W-:-:S03]  /*10990*/  LOP3.LUT R3, R0, 0x70, R3, 0xf8, !PT ;  /* 0x0000007000037812 */ /* 0x000fc600078ef803 */
[----:B------:R-:W0:Y:S02]  /*109a0*/  @P0 LDC R7, c[0x0][0x450] ;  /* 0x00011400ff070b82 */ /* 0x000e240000000800 */
[----:B------:R-:W-:-:S06]  /*109b0*/  VIADD R4, R3, UR45 ;  /* 0x0000002d03047c36 */ /* 0x000fcc0008000000 */
[----:B------:R-:W2:Y:S01]  /*109c0*/  LDC.64 R2, c[0x0][0x2e0] ;  /* 0x0000b800ff027b82 */ /* 0x000ea20000000a00 */
[----:B-1----:R-:W-:-:S04]  /*109d0*/  @P0 IMAD.HI.U32 R8, R4, R5, RZ ;  /* 0x0000000504080227 */ /* 0x002fc800078e00ff */
[----:B------:R-:W-:Y:S01]  /*109e0*/  IMAD.MOV.U32 R5, RZ, RZ, R4 ;  /* 0x000000ffff057224 */ /* 0x000fe200078e0004 */
[----:B0-----:R-:W-:Y:S02]  /*109f0*/  @P0 SHF.R.U32.HI R5, RZ, R7, R8 ;  /* 0x00000007ff050219 */ /* 0x001fe40000011608 */
[----:B---3--:R-:W-:-:S05]  /*10a00*/  SHF.R.S32.HI R7, RZ, 0x1f, R10 ;  /* 0x0000001fff077819 */ /* 0x008fca000001140a */
[----:B--2---:R-:W-:-:S04]  /*10a10*/  IMAD R8, R7, R2, RZ ;  /* 0x0000000207087224 */ /* 0x004fc800078e02ff */
[C---:B------:R-:W-:Y:S01]  /*10a20*/  IMAD R7, R10.reuse, R3, R8 ;  /* 0x000000030a077224 */ /* 0x040fe200078e0208 */
[----:B------:R-:W-:Y:S01]  /*10a30*/  SHF.R.S32.HI R8, RZ, 0x1f, R5 ;  /* 0x0000001fff087819 */ /* 0x000fe20000011405 */
[----:B------:R-:W-:Y:S01]  /*10a40*/  IMAD.WIDE.U32 R2, R10, R2, UR4 ;  /* 0x000000040a027e25 */ /* 0x000fe2000f8e0002 */
[----:B------:R-:W-:-:S03]  /*10a50*/  ULDC.64 UR4, c[0x0][0x2d0] ;  /* 0x0000b40000047ab9 */ /* 0x000fc60000000a00 */
[----:B------:R-:W-:Y:S02]  /*10a60*/  IMAD.IADD R3, R3, 0x1, R7 ;  /* 0x0000000103037824 */ /* 0x000fe400078e0207 */
[----:B------:R-:W-:Y:S02]  /*10a70*/  IMAD.MOV R7, RZ, RZ, -R5 ;  /* 0x000000ffff077224 */ /* 0x000fe400078e0a05 */
[----:B------:R-:W-:Y:S02]  /*10a80*/  IMAD R8, R8, UR4, RZ ;  /* 0x0000000408087c24 */ /* 0x000fe4000f8e02ff */
[----:B------:R-:W-:Y:S02]  /*10a90*/  IMAD R4, R6, R7, R4 ;  /* 0x0000000706047224 */ /* 0x000fe400078e0204 */
[C---:B------:R-:W-:Y:S02]  /*10aa0*/  IMAD R7, R5.reuse, UR5, R8 ;  /* 0x0000000505077c24 */ /* 0x040fe4000f8e0208 */
[----:B------:R-:W-:Y:S01]  /*10ab0*/  IMAD.WIDE.U32 R2, R5, UR4, R2 ;  /* 0x0000000405027c25 */ /* 0x000fe2000f8e0002 */
[----:B------:R-:W-:Y:S01]  /*10ac0*/  SHF.R.S32.HI R5, RZ, 0x1f, R4 ;  /* 0x0000001fff057819 */ /* 0x000fe20000011404 */
[----:B------:R-:W-:-:S02]  /*10ad0*/  ULDC.64 UR4, c[0x0][0x2c8] ;  /* 0x0000b20000047ab9 */ /* 0x000fc40000000a00 */
[----:B------:R-:W-:Y:S02]  /*10ae0*/  IMAD.IADD R3, R3, 0x1, R7 ;  /* 0x0000000103037824 */ /* 0x000fe400078e0207 */
[----:B------:R-:W-:Y:S02]  /*10af0*/  IMAD R5, R5, UR4, RZ ;  /* 0x0000000405057c24 */ /* 0x000fe4000f8e02ff */
[----:B------:R-:W-:-:S04]  /*10b00*/  IMAD.WIDE.U32 R2, R4, UR4, R2 ;  /* 0x0000000404027c25 */ /* 0x000fc8000f8e0002 */
[----:B------:R-:W-:Y:S01]  /*10b10*/  IMAD R5, R4, UR5, R5 ;  /* 0x0000000504057c24 */ /* 0x000fe2000f8e0205 */
[----:B------:R-:W-:Y:S02]  /*10b20*/  ULDC.64 UR4, c[0x0][0x280] ;  /* 0x0000a00000047ab9 */ /* 0x000fe40000000a00 */
[----:B------:R-:W-:Y:S01]  /*10b30*/  LEA R8, P0, R2, UR4, 0x1 ;  /* 0x0000000402087c11 */ /* 0x000fe2000f8008ff */
[----:B------:R-:W-:Y:S01]  /*10b40*/  IMAD.IADD R7, R3, 0x1, R5 ;  /* 0x0000000103077824 */ /* 0x000fe200078e0205 */
[----:B------:R-:W-:-:S04]  /*10b50*/  ULDC UR4, c[0x0][0x2b8] ;  /* 0x0000ae0000047ab9 */ /* 0x000fc80000000800 */
[----:B------:R-:W-:Y:S01]  /*10b60*/  LEA.HI.X R7, R2, UR5, R7, 0x1, P0 ;  /* 0x0000000502077c11 */ /* 0x000fe200080f0c07 */
[----:B------:R-:W-:-:S05]  /*10b70*/  IMAD.SHL.U32 R2, R11, 0x8, RZ ;  /* 0x000000080b027824 */ /* 0x000fca00078e00ff */
[C---:B------:R-:W-:Y:S02]  /*10b80*/  LOP3.LUT R3, R2.reuse, 0x1c0, RZ, 0xc0, !PT ;  /* 0x000001c002037812 */ /* 0x040fe400078ec0ff */
[----:B------:R-:W-:Y:S02]  /*10b90*/  LOP3.LUT R10, R2, 0x38, RZ, 0xc0, !PT ;  /* 0x00000038020a7812 */ /* 0x000fe400078ec0ff */
[----:B------:R-:W-:Y:S02]  /*10ba0*/  LOP3.LUT R3, R3, 0x38, R2, 0xf8, !PT ;  /* 0x0000003803037812 */ /* 0x000fe400078ef802 */
[C---:B------:R-:W-:Y:S02]  /*10bb0*/  LOP3.LUT R2, R10.reuse, 0x40, RZ, 0xfc, !PT ;  /* 0x000000400a027812 */ /* 0x040fe400078efcff */
[----:B------:R-:W-:Y:S02]  /*10bc0*/  ISETP.GE.AND P4, PT, R10, UR4, PT ;  /* 0x000000040a007c0c */ /* 0x000fe4000bf86270 */
[----:B------:R-:W-:-:S02]  /*10bd0*/  ISETP.GE.AND P2, PT, R2, UR4, PT ;  /* 0x0000000402007c0c */ /* 0x000fc4000bf46270 */
[----:B------:R-:W-:-:S04]  /*10be0*/  LOP3.LUT R2, R10, 0x80, RZ, 0xfc, !PT ;  /* 0x000000800a027812 */ /* 0x000fc800078efcff */
[----:B------:R-:W-:Y:S02]  /*10bf0*/  ISETP.GE.AND P1, PT, R2, UR4, PT ;  /* 0x0000000402007c0c */ /* 0x000fe4000bf26270 */
[----:B------:R-:W-:-:S04]  /*10c00*/  LOP3.LUT R2, R10, 0xc0, RZ, 0xfc, !PT ;  /* 0x000000c00a027812 */ /* 0x000fc800078efcff */
[----:B------:R-:W-:Y:S01]  /*10c10*/  ISETP.GE.AND P0, PT, R2, UR4, PT ;  /* 0x0000000402007c0c */ /* 0x000fe2000bf06270 */
[----:B------:R-:W-:Y:S01]  /*10c20*/  UMOV UR4, 0xffffffff ;  /* 0xffffffff00047882 */ /* 0x000fe20000000000 */
[----:B------:R-:W-:-:S04]  /*10c30*/  LOP3.LUT R2, R3, 0x38, R11, 0x78, !PT ;  /* 0x0000003803027812 */ /* 0x000fc800078e780b */
[----:B------:R-:W-:Y:S01]  /*10c40*/  LOP3.LUT R9, R2, 0x200, R9, 0xf8, !PT ;  /* 0x0000020002097812 */ /* 0x000fe200078ef809 */
[----:B------:R-:W-:Y:S06]  /*10c50*/  BRA.DIV UR4, `(.L_x_1067) ;  /* 0x0000003a04107947 */ /* 0x000fec000b800000 */
[----:B------:R-:W0:Y:S01]  /*10c60*/  SHFL.IDX PT, R2, R7, RZ, 0x181f ;  /* 0x00181fff07027589 */ /* 0x000e2200000e0000 */
[----:B------:R-:W-:Y:S01]  /*10c70*/  ULDC UR4, c[0x0][0x288] ;  /* 0x0000a20000047ab9 */ /* 0x000fe20000000800 */
[----:B------:R-:W-:Y:S01]  /*10c80*/  VIADD R0, R0, UR45 ;  /* 0x0000002d00007c36 */ /* 0x000fe20008000000 */
[----:B------:R-:W-:Y:S01]  /*10c90*/  ULDC.64 UR6, c[0x0][0x208] ;  /* 0x0000820000067ab9 */ /* 0x000fe20000000a00 */
[----:B------:R-:W1:Y:S01]  /*10ca0*/  SHFL.IDX PT, R14, R8, RZ, 0x181f ;  /* 0x00181fff080e7589 */ /* 0x000e6200000e0000 */
[----:B------:R-:W-:Y:S02]  /*10cb0*/  IMAD R6, R6, UR4, RZ ;  /* 0x0000000406067c24 */ /* 0x000fe4000f8e02ff */
[C---:B------:R-:W-:Y:S01]  /*10cc0*/  VIADD R11, R0.reuse, 0x10 ;  /* 0x00000010000b7836 */ /* 0x040fe20000000000 */
[----:B------:R-:W-:Y:S02]  /*10cd0*/  SHFL.IDX PT, R5, R7, 0x1, 0x181f ;  /* 0x00381f0007057f89 */ /* 0x000fe400000e0000 */
[----:B------:R-:W-:-:S02]  /*10ce0*/  ISETP.GE.AND P3, PT, R0, R6, PT ;  /* 0x000000060000720c */ /* 0x000fc40003f66270 */
[----:B------:R-:W2:Y:S11]  /*10cf0*/  SHFL.IDX PT, R4, R8, 0x1, 0x181f ;  /* 0x00381f0008047f89 */ /* 0x000eb600000e0000 */
[----:B------:R-:W-:Y:S01]  /*10d00*/  @!P3 LEA R21, R9, UR38, 0x1 ;  /* 0x000000260915bc11 */ /* 0x000fe2000f8e08ff */
[----:B0-----:R-:W-:-:S02]  /*10d10*/  IMAD.MOV.U32 R3, RZ, RZ, R2 ;  /* 0x000000ffff037224 */ /* 0x001fc400078e0002 */
[----:B-1----:R-:W-:Y:S02]  /*10d20*/  IMAD.MOV.U32 R2, RZ, RZ, R14 ;  /* 0x000000ffff027224 */ /* 0x002fe400078e000e */
[----:B------:R-:W-:Y:S02]  /*10d30*/  SHFL.IDX PT, R14, R8, 0x7, 0x181f ;  /* 0x00f81f00080e7f89 */ /* 0x000fe400000e0000 */
[----:B------:R-:W-:-:S05]  /*10d40*/  @!P3 IMAD.WIDE.U32 R2, R10, 0x2, R2 ;  /* 0x000000020a02b825 */ /* 0x000fca00078e0002 */
[----:B------:R-:W-:Y:S04]  /*10d50*/  @!P3 LDGSTS.E.BYPASS.LTC128B.128 [R21+0x10400], desc[UR6][R2.64], !P4 ;  /* 0x104000000215bfae */ /* 0x000fe8000e101d46 */
[----:B------:R-:W-:Y:S04]  /*10d60*/  @!P3 LDGSTS.E.BYPASS.LTC128B.128 [R21+0x14400], desc[UR6][R2.64+0x80], !P2 ;  /* 0x144000800215bfae */ /* 0x000fe8000d101d46 */
[----:B------:R-:W-:Y:S04]  /*10d70*/  @!P3 LDGSTS.E.BYPASS.LTC128B.128 [R21+0x18400], desc[UR6][R2.64+0x100], !P1 ;  /* 0x184001000215bfae */ /* 0x000fe8000c901d46 */
[----:B------:R0:W-:Y:S01]  /*10d80*/  @!P3 LDGSTS.E.BYPASS.LTC128B.128 [R21+0x1c400], desc[UR6][R2.64+0x180], !P0 ;  /* 0x1c4001800215bfae */ /* 0x0001e2000c101d46 */
[----:B------:R-:W-:-:S02]  /*10d90*/  ISETP.GE.AND P3, PT, R11, R6, PT ;  /* 0x000000060b00720c */ /* 0x000fc40003f66270 */
[----:B------:R-:W-:Y:S01]  /*10da0*/  IADD3 R11, R0, 0x20, RZ ;  /* 0x00000020000b7810 */ /* 0x000fe20007ffe0ff */
[----:B0-----:R-:W-:Y:S10]  /*10db0*/  SHFL.IDX PT, R3, R7, 0x2, 0x181f ;  /* 0x00581f0007037f89 */ /* 0x001ff400000e0000 */
[----:B--2---:R-:W-:Y:S01]  /*10dc0*/  @!P3 IMAD.WIDE.U32 R4, R10, 0x2, R4 ;  /* 0x000000020a04b825 */ /* 0x004fe200078e0004 */
[----:B------:R-:W-:Y:S01]  /*10dd0*/  @!P3 LEA R20, R9, UR38, 0x1 ;  /* 0x000000260914bc11 */ /* 0x000fe2000f8e08ff */
[----:B------:R-:W0:Y:S04]  /*10de0*/  SHFL.IDX PT, R2, R8, 0x2, 0x181f ;  /* 0x00581f0008027f89 */ /* 0x000e2800000e0000 */
[----:B------:R-:W-:Y:S04]  /*10df0*/  @!P3 LDGSTS.E.BYPASS.LTC128B.128 [R20+0x10c00], desc[UR6][R4.64], !P4 ;  /* 0x10c000000414bfae */ /* 0x000fe8000e101d46 */
[----:B------:R-:W-:Y:S04]  /*10e00*/  @!P3 LDGSTS.E.BYPASS.LTC128B.128 [R20+0x14c00], desc[UR6][R4.64+0x80], !P2 ;  /* 0x14c000800414bfae */ /* 0x000fe8000d101d46 */
[----:B------:R-:W-:Y:S04]  /*10e10*/  @!P3 LDGSTS.E.BYPASS.LTC128B.128 [R20+0x18c00], desc[UR6][R4.64+0x100], !P1 ;  /* 0x18c001000414bfae */ /* 0x000fe8000c901d46 */
[----:B------:R1:W-:Y:S01]  /*10e20*/  @!P3 LDGSTS.E.BYPASS.LTC128B.128 [R20+0x1cc00], desc[UR6][R4.64+0x180], !P0 ;  /* 0x1cc001800414bfae */ /* 0x0003e2000c101d46 */
[----:B------:R-:W-:Y:S01]  /*10e30*/  ISETP.GE.AND P3, PT, R11, R6, PT ;  /* 0x000000060b00720c */ /* 0x000fe20003f66270 */
[----:B------:R-:W-:-:S02]  /*10e40*/  VIADD R11, R0, 0x30 ;  /* 0x00000030000b7836 */ /* 0x000fc40000000000 */
[----:B-1----:R-:W-:Y:S10]  /*10e50*/  SHFL.IDX PT, R5, R7, 0x3, 0x181f ;  /* 0x00781f0007057f89 */ /* 0x002ff400000e0000 */
[----:B0-----:R-:W-:Y:S01]  /*10e60*/  @!P3 IMAD.WIDE.U32 R2, R10, 0x2, R2 ;  /* 0x000000020a02b825 */ /* 0x001fe200078e0002 */
        /* <DEDUP_REMOVED lines=32> */
[----:B------:R1:W-:Y:S04]  /*11070*/  @!P3 LDGSTS.E.BYPASS.LTC128B.128 [R20+0x12c00], desc[UR6][R4.64], !P4 ;  /* 0x12c000000414bfae */ /* 0x0003e8000e101d46 */
[----:B------:R1:W-:Y:S04]  /*11080*/  @!P3 LDGSTS.E.BYPASS.LTC128B.128 [R20+0x16c00], desc[UR6][R4.64+0x80], !P2 ;  /* 0x16c000800414bfae */ /* 0x0003e8000d101d46 */
[----:B------:R1:W-:Y:S04]  /*11090*/  @!P3 LDGSTS.E.BYPASS.LTC128B.128 [R20+0x1ac00], desc[UR6][R4.64+0x100], !P1 ;  /* 0x1ac001000414bfae */ /* 0x0003e8000c901d46 */
[----:B------:R1:W-:Y:S01]  /*110a0*/  @!P3 LDGSTS.E.BYPASS.LTC128B.128 [R20+0x1ec00], desc[UR6][R4.64+0x180], !P0 ;  /* 0x1ec001800414bfae */ /* 0x0003e2000c101d46 */
[----:B------:R-:W-:-:S03]  /*110b0*/  ISETP.GE.AND P3, PT, R11, R6, PT ;  /* 0x000000060b00720c */ /* 0x000fc60003f66270 */
[----:B------:R-:W2:Y:S10]  /*110c0*/  SHFL.IDX PT, R7, R7, 0x7, 0x181f ;  /* 0x00f81f0007077f89 */ /* 0x000eb400000e0000 */
[----:B0-----:R-:W-:Y:S01]  /*110d0*/  @!P3 IMAD.WIDE.U32 R2, R10, 0x2, R2 ;  /* 0x000000020a02b825 */ /* 0x001fe200078e0002 */
[----:B------:R-:W-:-:S05]  /*110e0*/  @!P3 LEA R21, R9, UR38, 0x1 ;  /* 0x000000260915bc11 */ /* 0x000fca000f8e08ff */
[----:B------:R1:W-:Y:S04]  /*110f0*/  @!P3 LDGSTS.E.BYPASS.LTC128B.128 [R21+0x13400], desc[UR6][R2.64], !P4 ;  /* 0x134000000215bfae */ /* 0x0003e8000e101d46 */
[----:B------:R1:W-:Y:S04]  /*11100*/  @!P3 LDGSTS.E.BYPASS.LTC128B.128 [R21+0x17400], desc[UR6][R2.64+0x80], !P2 ;  /* 0x174000800215bfae */ /* 0x0003e8000d101d46 */
[----:B------:R1:W-:Y:S04]  /*11110*/  @!P3 LDGSTS.E.BYPASS.LTC128B.128 [R21+0x1b400], desc[UR6][R2.64+0x100], !P1 ;  /* 0x1b4001000215bfae */ /* 0x0003e8000c901d46 */
[----:B--2---:R1:W-:Y:S02]  /*11120*/  @!P3 LDGSTS.E.BYPASS.LTC128B.128 [R21+0x1f400], desc[UR6][R2.64+0x180], !P0 ;  /* 0x1f4001800215bfae */ /* 0x0043e4000c101d46 */
.L_x_1172:
[----:B-1----:R-:W-:Y:S01]  /*11130*/  VIADD R3, R0, 0x70 ;  /* 0x0000007000037836 */ /* 0x002fe20000000000 */
        /* <DEDUP_REMOVED lines=15> */
.L_x_1069:
[----:B------:R-:W-:Y:S05]  /*11230*/  BSYNC B0 ;  /* 0x0000000000007941 */ /* 0x000fea0003800000 */
.L_x_1068:
[----:B------:R-:W-:Y:S01]  /*11240*/  NOP ;  /* 0x0000000000007918 */ /* 0x000fe20000000000 */
[----:B------:R-:W-:Y:S01]  /*11250*/  SYNCS.ARRIVE.TRANS64.RED.A0T1 RZ, [UR38+0x30800], RZ ;  /* 0x030800ffffff79a7 */ /* 0x000fe20008200426 */
[----:B------:R-:W-:Y:S01]  /*11260*/  IMAD.MOV.U32 R2, RZ, RZ, 0x1 ;  /* 0x00000001ff027424 */ /* 0x000fe200078e00ff */
[----:B------:R-:W-:Y:S04]  /*11270*/  ARRIVES.LDGSTSBAR.64.TRANSCNT [UR38+0x30800] ;  /* 0x03080000ff0079b0 */ /* 0x000fe80008000aa6 */
[----:B------:R-:W-:Y:S01]  /*11280*/  SHF.L.U32 R2, R2, 0x1f, RZ ;  /* 0x0000001f02027819 */ /* 0x000fe200000006ff */
[----:B------:R-:W-:Y:S01]  /*11290*/  NOP ;  /* 0x0000000000007918 */ /* 0x000fe20000000000 */
[----:B------:R-:W2:Y:S01]  /*112a0*/  LDL.LU R3, [R1+0x8] ;  /* 0x0000080001037983 */ /* 0x000ea20000300800 */
[----:B------:R-:W-:Y:S01]  /*112b0*/  SYNCS.ARRIVE.TRANS64.A1T0 RZ, [UR38+0x30800], RZ ;  /* 0x030800ffffff79a7 */ /* 0x000fe20008100026 */
[----:B------:R-:W1:Y:S01]  /*112c0*/  SYNCS.PHASECHK.TRANS64.TRYWAIT P0, [UR38+0x30820], R2 ;  /* 0x03082002ff0075a7 */ /* 0x000e620008000166 */
[----:B--2---:R-:W-:-:S05]  /*112d0*/  VIADD R0, R3, 0xfffffffe ;  /* 0xfffffffe03007836 */ /* 0x004fca0000000000 */
[----:B------:R-:W-:Y:S01]  /*112e0*/  ISETP.GE.AND P1, PT, R0, UR39, PT ;  /* 0x0000002700007c0c */ /* 0x000fe2000bf26270 */
[----:B-1----:R-:W-:-:S12]  /*112f0*/  @!P0 BRA `(.L_x_1070) ;  /* 0x0000003c002c8947 */ /* 0x002fd80003800000 */
.L_x_1173:
[----:B0-----:R-:W-:Y:S02]  /*11300*/  IMAD.MOV.U32 R9, RZ, RZ, 0x1 ;  /* 0x00000001ff097424 */ /* 0x001fe400078e00ff */
[----:B------:R-:W-:Y:S01]  /*11310*/  IMAD.MOV.U32 R8, RZ, RZ, RZ ;  /* 0x000000ffff087224 */ /* 0x000fe200078e00ff */
[----:B------:R-:W-:Y:S06]  /*11320*/  @!P1 BRA `(.L_x_1071) ;  /* 0x0000002000f09947 */ /* 0x000fec0003800000 */
[----:B------:R-:W-:Y:S01]  /*11330*/  UIADD3 UR4, UR44, 0x1, URZ ;  /* 0x000000012c047890 */ /* 0x000fe2000fffe03f */
[----:B------:R-:W0:Y:S01]  /*11340*/  S2R R4, SR_TID.X ;  /* 0x0000000000047919 */ /* 0x000e220000002100 */
[----:B------:R-:W-:Y:S01]  /*11350*/  ULOP3.LUT UR5, URZ, UR42, URZ, 0x33, !UPT ;  /* 0x0000002a3f057292 */ /* 0x000fe2000f8e333f */
[----:B------:R-:W-:Y:S01]  /*11360*/  IMAD.MOV.U32 R9, RZ, RZ, 0x1 ;  /* 0x00000001ff097424 */ /* 0x000fe200078e00ff */
[----:B------:R-:W-:-:S04]  /*11370*/  UIMAD UR4, UR4, UR41, URZ ;  /* 0x00000029040472a4 */ /* 0x000fc8000f8e023f */
[----:B-1----:R-:W-:Y:S01]  /*11380*/  IMAD.U32 R3, RZ, RZ, UR5 ;  /* 0x00000005ff037e24 */ /* 0x002fe2000f8e00ff */
[----:B------:R-:W-:Y:S01]  /*11390*/  ULOP3.LUT UR5, URZ, UR39, URZ, 0x33, !UPT ;  /* 0x000000273f057292 */ /* 0x000fe2000f8e333f */
[----:B------:R-:W-:Y:S01]  /*113a0*/  LOP3.LUT R2, RZ, UR4, RZ, 0x33, !PT ;  /* 0x00000004ff027c12 */ /* 0x000fe2000f8e33ff */
[----:B------:R-:W-:-:S03]  /*113b0*/  ULOP3.LUT UR4, URZ, UR43, URZ, 0x33, !UPT ;  /* 0x0000002b3f047292 */ /* 0x000fc6000f8e333f */
[----:B------:R-:W-:Y:S01]  /*113c0*/  VIADDMNMX R2, R2, -UR40, R3, !PT ;  /* 0x8000002802027c46 */ /* 0x000fe2000f800103 */
[----:B------:R-:W-:-:S03]  /*113d0*/  IMAD.MOV.U32 R3, RZ, RZ, 0x2 ;  /* 0x00000002ff037424 */ /* 0x000fc600078e00ff */
[----:B------:R-:W-:-:S04]  /*113e0*/  VIMNMX R2, R2, UR4, !PT ;  /* 0x0000000402027c48 */ /* 0x000fc8000ffe0100 */
[----:B------:R-:W-:-:S05]  /*113f0*/  VIADDMNMX R3, R2, R3, UR5, !PT ;  /* 0x0000000502037e46 */ /* 0x000fca000f800103 */
[----:B------:R-:W-:-:S05]  /*11400*/  VIADD R5, R3, 0xfffffffe ;  /* 0xfffffffe03057836 */ /* 0x000fca0000000000 */
[-C--:B------:R-:W-:Y:S02]  /*11410*/  ISETP.NE.AND P0, PT, R5, R2.reuse, PT ;  /* 0x000000020500720c */ /* 0x080fe40003f05270 */
[----:B------:R-:W-:Y:S02]  /*11420*/  LOP3.LUT R2, RZ, R2, RZ, 0x33, !PT ;  /* 0x00000002ff027212 */ /* 0x000fe400078e33ff */
[----:B0-----:R-:W-:Y:S01]  /*11430*/  LOP3.LUT R10, R4, 0x1f, RZ, 0xc0, !PT ;  /* 0x0000001f040a7812 */ /* 0x001fe200078ec0ff */
[----:B------:R-:W-:Y:S02]  /*11440*/  IMAD.MOV.U32 R4, RZ, RZ, R16 ;  /* 0x000000ffff047224 */ /* 0x000fe400078e0010 */
[----:B------:R-:W-:-:S05]  /*11450*/  IMAD.IADD R3, R3, 0x1, R2 ;  /* 0x0000000103037824 */ /* 0x000fca00078e0202 */
[----:B------:R-:W-:Y:S01]  /*11460*/  LOP3.LUT R12, R3, 0x1, RZ, 0xc0, !PT ;  /* 0x00000001030c7812 */ /* 0x000fe200078ec0ff */
[----:B------:R-:W-:Y:S06]  /*11470*/  @!P0 BRA `(.L_x_1072) ;  /* 0x0000001400c88947 */ /* 0x000fec0003800000 */
[----:B------:R-:W-:Y:S01]  /*11480*/  BSSY B0, `(.L_x_1072) ;  /* 0x0000171000007945 */ /* 0x000fe20003800000 */
[----:B------:R-:W-:Y:S01]  /*11490*/  IADD3 R6, R3, -R12, RZ ;  /* 0x8000000c03067210 */ /* 0x000fe20007ffe0ff */
[----:B------:R-:W-:Y:S02]  /*114a0*/  IMAD.MOV.U32 R7, RZ, RZ, 0x1 ;  /* 0x00000001ff077424 */ /* 0x000fe400078e00ff */
[----:B------:R-:W-:-:S07]  /*114b0*/  IMAD.MOV.U32 R4, RZ, RZ, R16 ;  /* 0x000000ffff047224 */ /* 0x000fce00078e0010 */
.L_x_1111:
[----:B------:R-:W2:Y:S01]  /*114c0*/  LDL R2, [R1] ;  /* 0x0000000001027983 */ /* 0x000ea20000100800 */
[----:B------:R-:W-:Y:S01]  /*114d0*/  VIADD R6, R6, 0xfffffffe ;  /* 0xfffffffe06067836 */ /* 0x000fe20000000000 */
[----:B------:R-:W-:Y:S04]  /*114e0*/  BSSY B1, `(.L_x_1073) ;  /* 0x00000b3000017945 */ /* 0x000fe80003800000 */
[----:B------:R-:W-:Y:S02]  /*114f0*/  ISETP.NE.AND P2, PT, R6, RZ, PT ;  /* 0x000000ff0600720c */ /* 0x000fe40003f45270 */
[----:B--2---:R-:W-:-:S13]  /*11500*/  ISETP.NE.AND P0, PT, R2, RZ, PT ;  /* 0x000000ff0200720c */ /* 0x004fda0003f05270 */
[----:B------:R-:W-:Y:S05]  /*11510*/  @!P0 BRA `(.L_x_1074) ;  /* 0x0000000800bc8947 */ /* 0x000fea0003800000 */
[----:B------:R-:W2:Y:S01]  /*11520*/  LDL R2, [R1+0x4] ;  /* 0x0000040001027983 */ /* 0x000ea20000100800 */
[----:B------:R-:W-:Y:S01]  /*11530*/  IMAD.MOV.U32 R9, RZ, RZ, R0 ;  /* 0x000000ffff097224 */ /* 0x000fe200078e0000 */
        /* <DEDUP_REMOVED lines=11> */
[----:B------:R-:W-:-:S03]  /*115f0*/  IMAD R4, R18, UR5, R5 ;  /* 0x0000000512047c24 */ /* 0x000fc6000f8e0205 */
[--C-:B------:R-:W-:Y:S01]  /*11600*/  SHF.R.S32.HI R3, RZ, 0x1f, R2.reuse ;  /* 0x0000001fff037819 */ /* 0x100fe20000011402 */
[--C-:B------:R-:W-:Y:S02]  /*11610*/  IMAD.MOV R5, RZ, RZ, -R2.reuse ;  /* 0x000000ffff057224 */ /* 0x100fe400078e0a02 */
[----:B------:R-:W-:Y:S01]  /*11620*/  IMAD.WIDE.U32 R2, R18, UR4, R2 ;  /* 0x0000000412027c25 */ /* 0x000fe2000f8e0002 */
[----:B------:R-:W-:-:S03]  /*11630*/  ULDC.64 UR4, c[0x0][0x418] ;  /* 0x0001060000047ab9 */ /* 0x000fc60000000a00 */
[----:B------:R-:W-:Y:S01]  /*11640*/  IMAD.IADD R3, R4, 0x1, R3 ;  /* 0x0000000104037824 */ /* 0x000fe200078e0203 */
[----:B------:R-:W-:Y:S01]  /*11650*/  LEA R4, P0, R2, UR4, 0x2 ;  /* 0x0000000402047c11 */ /* 0x000fe2000f8010ff */
[----:B------:R-:W-:-:S03]  /*11660*/  IMAD R9, R9, R5, R0 ;  /* 0x0000000509097224 */ /* 0x000fc600078e0200 */
[----:B------:R-:W-:-:S05]  /*11670*/  LEA.HI.X R5, R2, UR5, R3, 0x2, P0 ;  /* 0x0000000502057c11 */ /* 0x000fca00080f1403 */
[----:B------:R0:W5:Y:S04]  /*11680*/  LDG.E R4, desc[UR6][R4.64] ;  /* 0x0000000604047981 */ /* 0x000168000c1e1900 */
.L_x_1075:
[----:B------:R-:W1:Y:S01]  /*11690*/  S2R R2, SR_TID.X ;  /* 0x0000000000027919 */ /* 0x000e620000002100 */
[----:B------:R-:W-:Y:S01]  /*116a0*/  BSSY B2, `(.L_x_1076) ;  /* 0x0000006000027945 */ /* 0x000fe20003800000 */
[----:B-1----:R-:W-:Y:S02]  /*116b0*/  LOP3.LUT R3, R2, 0x7f, RZ, 0xc0, !PT ;  /* 0x0000007f02037812 */ /* 0x002fe400078ec0ff */
[----:B------:R-:W-:Y:S02]  /*116c0*/  SHF.L.U32 R2, R7, 0x1f, RZ ;  /* 0x0000001f07027819 */ /* 0x000fe400000006ff */
[----:B------:R-:W-:Y:S02]  /*116d0*/  ISETP.NE.AND P1, PT, R3, RZ, PT ;  /* 0x000000ff0300720c */ /* 0x000fe40003f25270 */
[----:B------:R-:W1:Y:S02]  /*116e0*/  SYNCS.PHASECHK.TRANS64.TRYWAIT P0, [UR38+0x30848], R2 ;  /* 0x03084802ff0075a7 */ /* 0x000e640008000166 */
[----:B-1----:R-:W-:Y:S09]  /*116f0*/  @!P0 BRA `(.L_x_1077) ;  /* 0x0000003800448947 */ /* 0x002ff20003800000 */
.L_x_1174:
[----:B------:R-:W-:Y:S05]  /*11700*/  BSYNC B2 ;  /* 0x0000000000027941 */ /* 0x000fea0003800000 */
.L_x_1076:
[----:B------:R-:W-:Y:S04]  /*11710*/  BSSY B2, `(.L_x_1078) ;  /* 0x0000007000027945 */ /* 0x000fe80003800000 */
[----:B------:R-:W-:Y:S05]  /*11720*/  @P1 BRA `(.L_x_1079) ;  /* 0x0000000000141947 */ /* 0x000fea0003800000 */
[----:B------:R-:W-:Y:S01]  /*11730*/  ISETP.NE.AND P0, PT, R10, RZ, PT ;  /* 0x000000ff0a00720c */ /* 0x000fe20003f05270 */
[----:B-1----:R-:W-:-:S04]  /*11740*/  IMAD.MOV.U32 R3, RZ, RZ, 0x8000 ;  /* 0x00008000ff037424 */ /* 0x002fc800078e00ff */
[----:B------:R2:W-:Y:S08]  /*11750*/  SYNCS.ARRIVE.TRANS64 RZ, [UR38+0x30838], R3 ;  /* 0x03083803ffff79a7 */ /* 0x0005f00008000026 */
[----:B--2---:R-:W-:Y:S05]  /*11760*/  @!P0 BRA `(.L_x_1079) ;  /* 0x0000000000048947 */ /* 0x004fea0003800000 */
[----:B------:R-:W-:Y:S01]  /*11770*/  BPT.TRAP 0x1 ;  /* 0x000000040000795c */ /* 0x000fe20000300000 */
.L_x_1079:
[----:B------:R-:W-:Y:S05]  /*11780*/  BSYNC B2 ;  /* 0x0000000000027941 */ /* 0x000fea0003800000 */
.L_x_1078:
[----:B------:R-:W-:Y:S01]  /*11790*/  IMAD.MOV.U32 R14, RZ, RZ, RZ ;  /* 0x000000ffff0e7224 */ /* 0x000fe200078e00ff */
[----:B------:R-:W-:Y:S01]  /*117a0*/  ULDC.64 UR4, c[0x0][0x198] ;  /* 0x0000660000047ab9 */ /* 0x000fe20000000a00 */
[----:B------:R-:W-:Y:S01]  /*117b0*/  PLOP3.LUT P0, PT, PT, PT, PT, 0x80, 0x0 ;  /* 0x000000000000781c */ /* 0x000fe20003f0f070 */
[----:B------:R-:W-:Y:S01]  /*117c0*/  UIADD3 UR4, UP0, UR4, 0x370, URZ ;  /* 0x0000037004047890 */ /* 0x000fe2000ff1e03f */
[----:B-1----:R-:W-:Y:S01]  /*117d0*/  IMAD.SHL.U32 R3, R9, 0x40, RZ ;  /* 0x0000004009037824 */ /* 0x002fe200078e00ff */
[----:B------:R-:W-:Y:S01]  /*117e0*/  R2UR UR34, R14 ;  /* 0x000000000e2272ca */ /* 0x000fe200000e0000 */
[----:B------:R-:W-:Y:S02]  /*117f0*/  UIADD3 UR32, UR38, 0x28400, URZ ;  /* 0x0002840026207890 */ /* 0x000fe4000fffe03f */
[----:B------:R-:W-:Y:S02]  /*11800*/  UIADD3 UR33, UR38, 0x30838, URZ ;  /* 0x0003083826217890 */ /* 0x000fe4000fffe03f */
[----:B------:R-:W-:Y:S01]  /*11810*/  UIADD3.X UR5, URZ, UR5, URZ, UP0, !UPT ;  /* 0x000000053f057290 */ /* 0x000fe200087fe43f */
[----:B------:R-:W-:Y:S01]  /*11820*/  UMOV UR6, 0x0 ;  /* 0x0000000000067882 */ /* 0x000fe20000000000 */
[----:B------:R-:W-:-:S10]  /*11830*/  UMOV UR7, 0x14f00000 ;  /* 0x14f0000000077882 */ /* 0x000fd40000000000 */
.L_x_1080:
[----:B------:R-:W-:-:S13]  /*11840*/  @P0 ELECT P3, URZ, PT ;  /* 0x00000000003f082f */ /* 0x000fda0003860000 */
[----:B-----5:R-:W-:Y:S02]  /*11850*/  @P3 R2UR UR37, R4 ;  /* 0x00000000042532ca */ /* 0x020fe400000e0000 */
        /* <DEDUP_REMOVED lines=11> */
.L_x_1081:
        /* <DEDUP_REMOVED lines=15> */
.L_x_1082:
        /* <DEDUP_REMOVED lines=15> */
.L_x_1083:
        /* <DEDUP_REMOVED lines=12> */
.L_x_1175:
[----:B------:R-:W-:Y:S05]  /*11bb0*/  BSYNC B2 ;  /* 0x0000000000027941 */ /* 0x000fea0003800000 */
.L_x_1084:
        /* <DEDUP_REMOVED lines=9> */
.L_x_1087:
[----:B------:R-:W-:Y:S05]  /*11c50*/  BSYNC B2 ;  /* 0x0000000000027941 */ /* 0x000fea0003800000 */
.L_x_1086:
[----:B------:R-:W-:Y:S01]  /*11c60*/  R2UR UR6, R2 ;  /* 0x00000000020672ca */ /* 0x000fe200000e0000 */
[----:B------:R-:W-:Y:S01]  /*11c70*/  ULDC.64 UR4, c[0x0][0x198] ;  /* 0x0000660000047ab9 */ /* 0x000fe20000000a00 */
[----:B------:R-:W-:Y:S01]  /*11c80*/  R2UR UR7, R3 ;  /* 0x00000000030772ca */ /* 0x000fe200000e0000 */
[----:B------:R-:W-:Y:S01]  /*11c90*/  UIADD3 UR4, UP0, UR4, 0x470, URZ ;  /* 0x0000047004047890 */ /* 0x000fe2000ff1e03f */
[----:B------:R-:W-:Y:S01]  /*11ca0*/  R2UR UR10, R14 ;  /* 0x000000000e0a72ca */ /* 0x000fe200000e0000 */
[----:B------:R-:W-:Y:S01]  /*11cb0*/  IMAD.SHL.U32 R14, R17, 0x40, RZ ;  /* 0x00000040110e7824 */ /* 0x000fe200078e00ff */
[----:B------:R-:W-:Y:S01]  /*11cc0*/  PLOP3.LUT P0, PT, PT, PT, PT, 0x80, 0x0 ;  /* 0x000000000000781c */ /* 0x000fe20003f0f070 */
[----:B------:R-:W-:Y:S02]  /*11cd0*/  UIADD3 UR8, UR38, 0x400, URZ ;  /* 0x0000040026087890 */ /* 0x000fe4000fffe03f */
[----:B------:R-:W-:Y:S02]  /*11ce0*/  UIADD3 UR9, UR38, 0x30850, URZ ;  /* 0x0003085026097890 */ /* 0x000fe4000fffe03f */
[----:B------:R-:W-:-:S12]  /*11cf0*/  UIADD3.X UR5, URZ, UR5, URZ, UP0, !UPT ;  /* 0x000000053f057290 */ /* 0x000fd800087fe43f */
.L_x_1088:
        /* <DEDUP_REMOVED lines=13> */
.L_x_1089:
        /* <DEDUP_REMOVED lines=13> */
.L_x_1090:
        /* <DEDUP_REMOVED lines=13> */
.L_x_1091:
        /* <DEDUP_REMOVED lines=10> */
.L_x_1074:
[----:B------:R-:W-:Y:S05]  /*12010*/  BSYNC B1 ;  /* 0x0000000000017941 */ /* 0x000fea0003800000 */
.L_x_1073:
        /* <DEDUP_REMOVED lines=28> */
.L_x_1094:
[----:B------:R-:W1:Y:S01]  /*121e0*/  S2R R2, SR_TID.X ;  /* 0x0000000000027919 */ /* 0x000e620000002100 */
[----:B------:R-:W-:Y:S01]  /*121f0*/  BSSY B2, `(.L_x_1095) ;  /* 0x0000006000027945 */ /* 0x000fe20003800000 */
[----:B-1----:R-:W-:Y:S02]  /*12200*/  LOP3.LUT R3, R2, 0x7f, RZ, 0xc0, !PT ;  /* 0x0000007f02037812 */ /* 0x002fe400078ec0ff */
[----:B------:R-:W-:Y:S02]  /*12210*/  SHF.L.U32 R2, R9, 0x1f, RZ ;  /* 0x0000001f09027819 */ /* 0x000fe400000006ff */
[----:B------:R-:W-:Y:S02]  /*12220*/  ISETP.NE.AND P1, PT, R3, RZ, PT ;  /* 0x000000ff0300720c */ /* 0x000fe40003f25270 */
[----:B------:R-:W1:Y:S02]  /*12230*/  SYNCS.PHASECHK.TRANS64.TRYWAIT P0, [UR38+0x30840], R2 ;  /* 0x03084002ff0075a7 */ /* 0x000e640008000166 */
[----:B-1----:R-:W-:Y:S09]  /*12240*/  @!P0 BRA `(.L_x_1096) ;  /* 0x0000002c00a08947 */ /* 0x002ff20003800000 */
.L_x_1176:
[----:B------:R-:W-:Y:S05]  /*12250*/  BSYNC B2 ;  /* 0x0000000000027941 */ /* 0x000fea0003800000 */
.L_x_1095:
[----:B------:R-:W-:Y:S04]  /*12260*/  BSSY B2, `(.L_x_1097) ;  /* 0x0000007000027945 */ /* 0x000fe80003800000 */
[----:B------:R-:W-:Y:S05]  /*12270*/  @P1 BRA `(.L_x_1098) ;  /* 0x0000000000141947 */ /* 0x000fea0003800000 */
[----:B------:R-:W-:Y:S01]  /*12280*/  ISETP.NE.AND P0, PT, R10, RZ, PT ;  /* 0x000000ff0a00720c */ /* 0x000fe20003f05270 */
[----:B-1----:R-:W-:-:S04]  /*12290*/  IMAD.MOV.U32 R2, RZ, RZ, 0x8000 ;  /* 0x00008000ff027424 */ /* 0x002fc800078e00ff */
[----:B------:R2:W-:Y:S08]  /*122a0*/  SYNCS.ARRIVE.TRANS64 RZ, [UR38+0x30830], R2 ;  /* 0x03083002ffff79a7 */ /* 0x0005f00008000026 */
[----:B--2---:R-:W-:Y:S05]  /*122b0*/  @!P0 BRA `(.L_x_1098) ;  /* 0x0000000000048947 */ /* 0x004fea0003800000 */
[----:B------:R-:W-:Y:S01]  /*122c0*/  BPT.TRAP 0x1 ;  /* 0x000000040000795c */ /* 0x000fe20000300000 */
.L_x_1098:
[----:B------:R-:W-:Y:S05]  /*122d0*/  BSYNC B2 ;  /* 0x0000000000027941 */ /* 0x000fea0003800000 */
.L_x_1097:
        /* <DEDUP_REMOVED lines=11> */
.L_x_1099:
        /* <DEDUP_REMOVED lines=14> */
.L_x_1100:
        /* <DEDUP_REMOVED lines=14> */
.L_x_1101:
        /* <DEDUP_REMOVED lines=14> */
.L_x_1102:
        /* <DEDUP_REMOVED lines=12> */
.L_x_1177:
[----:B------:R-:W-:Y:S05]  /*126f0*/  BSYNC B2 ;  /* 0x0000000000027941 */ /* 0x000fea0003800000 */
.L_x_1103:
        /* <DEDUP_REMOVED lines=9> */
.L_x_1106:
[----:B------:R-:W-:Y:S05]  /*12790*/  BSYNC B2 ;  /* 0x0000000000027941 */ /* 0x000fea0003800000 */
.L_x_1105:
        /* <DEDUP_REMOVED lines=10> */
.L_x_1107:
        /* <DEDUP_REMOVED lines=13> */
.L_x_1108:
        /* <DEDUP_REMOVED lines=13> */
.L_x_1109:
        /* <DEDUP_REMOVED lines=13> */
.L_x_1110:
        /* <DEDUP_REMOVED lines=10> */
.L_x_1093:
[----:B------:R-:W-:Y:S05]  /*12b50*/  BSYNC B1 ;  /* 0x0000000000017941 */ /* 0x000fea0003800000 */
.L_x_1092:
[----:B------:R-:W-:Y:S01]  /*12b60*/  IADD3 R0, R0, -0x2, RZ ;  /* 0xfffffffe00007810 */ /* 0x000fe20007ffe0ff */
[----:B------:R-:W-:Y:S01]  /*12b70*/  IMAD.MOV.U32 R7, RZ, RZ, R9 ;  /* 0x000000ffff077224 */ /* 0x000fe200078e0009 */
[----:B------:R-:W-:Y:S06]  /*12b80*/  @P2 BRA `(.L_x_1111) ;  /* 0xffffffe8004c2947 */ /* 0x000fec000383ffff */
[----:B------:R-:W-:Y:S05]  /*12b90*/  BSYNC B0 ;  /* 0x0000000000007941 */ /* 0x000fea0003800000 */
.L_x_1072:
[----:B------:R-:W-:Y:S01]  /*12ba0*/  ISETP.NE.AND P0, PT, R12, RZ, PT ;  /* 0x000000ff0c00720c */ /* 0x000fe20003f05270 */
[----:B------:R-:W-:-:S12]  /*12bb0*/  BSSY B0, `(.L_x_1071) ;  /* 0x00000b3000007945 */ /* 0x000fd80003800000 */
[----:B------:R-:W-:Y:S05]  /*12bc0*/  @!P0 BRA `(.L_x_1112) ;  /* 0x0000000800c48947 */ /* 0x000fea0003800000 */
[----:B------:R-:W2:Y:S01]  /*12bd0*/  LDL R2, [R1] ;  /* 0x0000000001027983 */ /* 0x000ea20000100800 */
[----:B------:R-:W-:Y:S01]  /*12be0*/  IMAD.MOV.U32 R8, RZ, RZ, 0x1 ;  /* 0x00000001ff087424 */ /* 0x000fe200078e00ff */
        /* <DEDUP_REMOVED lines=25> */
.L_x_1113:
[----:B------:R-:W1:Y:S01]  /*12d80*/  S2R R2, SR_TID.X ;  /* 0x0000000000027919 */ /* 0x000e620000002100 */
[----:B------:R-:W-:Y:S01]  /*12d90*/  BSSY B1, `(.L_x_1114) ;  /* 0x0000006000017945 */ /* 0x000fe20003800000 */
[----:B-1----:R-:W-:Y:S02]  /*12da0*/  LOP3.LUT R3, R2, 0x7f, RZ, 0xc0, !PT ;  /* 0x0000007f02037812 */ /* 0x002fe400078ec0ff */
[----:B------:R-:W-:Y:S02]  /*12db0*/  SHF.L.U32 R2, R9, 0x1f, RZ ;  /* 0x0000001f09027819 */ /* 0x000fe400000006ff */
[----:B------:R-:W-:Y:S02]  /*12dc0*/  ISETP.NE.AND P1, PT, R3, RZ, PT ;  /* 0x000000ff0300720c */ /* 0x000fe40003f25270 */
[----:B------:R-:W1:Y:S02]  /*12dd0*/  SYNCS.PHASECHK.TRANS64.TRYWAIT P0, [UR38+0x30848], R2 ;  /* 0x03084802ff0075a7 */ /* 0x000e640008000166 */
[----:B-1----:R-:W-:Y:S09]  /*12de0*/  @!P0 BRA `(.L_x_1115) ;  /* 0x0000002000e88947 */ /* 0x002ff20003800000 */
.L_x_1178:
[----:B------:R-:W-:Y:S05]  /*12df0*/  BSYNC B1 ;  /* 0x0000000000017941 */ /* 0x000fea0003800000 */
.L_x_1114:
[----:B------:R-:W-:Y:S04]  /*12e00*/  BSSY B1, `(.L_x_1116) ;  /* 0x0000007000017945 */ /* 0x000fe80003800000 */
[----:B------:R-:W-:Y:S05]  /*12e10*/  @P1 BRA `(.L_x_1117) ;  /* 0x0000000000141947 */ /* 0x000fea0003800000 */
[----:B------:R-:W-:Y:S01]  /*12e20*/  ISETP.NE.AND P0, PT, R10, RZ, PT ;  /* 0x000000ff0a00720c */ /* 0x000fe20003f05270 */
[----:B-1----:R-:W-:-:S04]  /*12e30*/  IMAD.MOV.U32 R3, RZ, RZ, 0x8000 ;  /* 0x00008000ff037424 */ /* 0x002fc800078e00ff */
[----:B------:R2:W-:Y:S08]  /*12e40*/  SYNCS.ARRIVE.TRANS64 RZ, [UR38+0x30838], R3 ;  /* 0x03083803ffff79a7 */ /* 0x0005f00008000026 */
[----:B--2---:R-:W-:Y:S05]  /*12e50*/  @!P0 BRA `(.L_x_1117) ;  /* 0x0000000000048947 */ /* 0x004fea0003800000 */
[----:B------:R-:W-:Y:S01]  /*12e60*/  BPT.TRAP 0x1 ;  /* 0x000000040000795c */ /* 0x000fe20000300000 */
.L_x_1117:
[----:B------:R-:W-:Y:S05]  /*12e70*/  BSYNC B1 ;  /* 0x0000000000017941 */ /* 0x000fea0003800000 */
.L_x_1116:
[----:B0-----:R-:W-:Y:S01]  /*12e80*/  IMAD.MOV.U32 R5, RZ, RZ, RZ ;  /* 0x000000ffff057224 */ /* 0x001fe200078e00ff */
        /* <DEDUP_REMOVED lines=10> */
.L_x_1118:
        /* <DEDUP_REMOVED lines=14> */
.L_x_1119:
        /* <DEDUP_REMOVED lines=14> */
.L_x_1120:
        /* <DEDUP_REMOVED lines=14> */
.L_x_1121:
        /* <DEDUP_REMOVED lines=11> */
.L_x_1179:
[----:B------:R-:W-:Y:S05]  /*13280*/  BSYNC B1 ;  /* 0x0000000000017941 */ /* 0x000fea0003800000 */
.L_x_1122:
        /* <DEDUP_REMOVED lines=9> */
.L_x_1125:
[----:B------:R-:W-:Y:S05]  /*13320*/  BSYNC B1 ;  /* 0x0000000000017941 */ /* 0x000fea0003800000 */
.L_x_1124:
        /* <DEDUP_REMOVED lines=10> */
.L_x_1126:
        /* <DEDUP_REMOVED lines=13> */
.L_x_1127:
        /* <DEDUP_REMOVED lines=13> */
.L_x_1128:
        /* <DEDUP_REMOVED lines=13> */
.L_x_1129:
        /* <DEDUP_REMOVED lines=8> */
[----:B------:R-:W-:Y:S01]  /*136c0*/  IMAD.MOV.U32 R17, RZ, RZ, R0 ;  /* 0x000000ffff117224 */ /* 0x000fe200078e0000 */
[----:B------:R-:W-:-:S07]  /*136d0*/  MOV R16, R4 ;  /* 0x0000000400107202 */ /* 0x000fce0000000f00 */
.L_x_1112:
[----:B------:R-:W-:Y:S05]  /*136e0*/  BSYNC B0 ;  /* 0x0000000000007941 */ /* 0x000fea0003800000 */
.L_x_1071:
[----:B------:R-:W2:Y:S01]  /*136f0*/  LDL.LU R0, [R1] ;  /* 0x0000000001007983 */ /* 0x000ea20000300800 */
[----:B------:R-:W-:Y:S01]  /*13700*/  BSSY B0, `(.L_x_1130) ;  /* 0x0000051000007945 */ /* 0x000fe20003800000 */
[----:B--2---:R-:W-:-:S13]  /*13710*/  ISETP.NE.AND P0, PT, R0, RZ, PT ;  /* 0x000000ff0000720c */ /* 0x004fda0003f05270 */
[----:B------:R-:W-:Y:S05]  /*13720*/  @!P0 BRA `(.L_x_1131) ;  /* 0x0000000400388947 */ /* 0x000fea0003800000 */
[----:B------:R-:W0:Y:S01]  /*13730*/  S2R R0, SR_TID.X ;  /* 0x0000000000007919 */ /* 0x000e220000002100 */
[----:B-1----:R-:W-:Y:S01]  /*13740*/  LEA R3, R8, UR38, 0x3 ;  /* 0x0000002608037c11 */ /* 0x002fe2000f8e18ff */
[----:B------:R-:W-:Y:S01]  /*13750*/  BSSY B1, `(.L_x_1132) ;  /* 0x0000006000017945 */ /* 0x000fe20003800000 */
[----:B0-----:R-:W-:Y:S02]  /*13760*/  LOP3.LUT R2, R0, 0x7f, RZ, 0xc0, !PT ;  /* 0x0000007f00027812 */ /* 0x001fe400078ec0ff */
[----:B------:R-:W-:Y:S02]  /*13770*/  SHF.L.U32 R0, R9, 0x1f, RZ ;  /* 0x0000001f09007819 */ /* 0x000fe400000006ff */
[----:B------:R-:W-:Y:S02]  /*13780*/  ISETP.NE.AND P1, PT, R2, RZ, PT ;  /* 0x000000ff0200720c */ /* 0x000fe40003f25270 */
[----:B------:R-:W0:Y:S02]  /*13790*/  SYNCS.PHASECHK.TRANS64.TRYWAIT P0, [R3+URZ+0x30860], R0 ;  /* 0x03086000030075a7 */ /* 0x000e24000800017f */
[----:B0-----:R-:W-:Y:S09]  /*137a0*/  @!P0 BRA `(.L_x_1133) ;  /* 0x0000001800a88947 */ /* 0x001ff20003800000 */
.L_x_1180:
[----:B------:R-:W-:Y:S05]  /*137b0*/  BSYNC B1 ;  /* 0x0000000000017941 */ /* 0x000fea0003800000 */
.L_x_1132:
[----:B------:R-:W-:Y:S04]  /*137c0*/  BSSY B1, `(.L_x_1134) ;  /* 0x0000008000017945 */ /* 0x000fe80003800000 */
[----:B------:R-:W-:Y:S05]  /*137d0*/  @P1 BRA `(.L_x_1135) ;  /* 0x0000000000181947 */ /* 0x000fea0003800000 */
[----:B------:R-:W1:Y:S01]  /*137e0*/  S2R R2, SR_TID.X ;  /* 0x0000000000027919 */ /* 0x000e620000002100 */
[----:B0-----:R-:W-:-:S04]  /*137f0*/  IMAD.MOV.U32 R0, RZ, RZ, 0x8000 ;  /* 0x00008000ff007424 */ /* 0x001fc800078e00ff */
[----:B------:R2:W-:Y:S01]  /*13800*/  SYNCS.ARRIVE.TRANS64 RZ, [R3+URZ+0x30850], R0 ;  /* 0x0308500003ff79a7 */ /* 0x0005e2000800003f */
[----:B-1----:R-:W-:-:S13]  /*13810*/  LOP3.LUT P0, RZ, R2, 0x1f, RZ, 0xc0, !PT ;  /* 0x0000001f02ff7812 */ /* 0x002fda000780c0ff */
[----:B--2---:R-:W-:Y:S05]  /*13820*/  @!P0 BRA `(.L_x_1135) ;  /* 0x0000000000048947 */ /* 0x004fea0003800000 */
[----:B------:R-:W-:Y:S01]  /*13830*/  BPT.TRAP 0x1 ;  /* 0x000000040000795c */ /* 0x000fe20000300000 */
.L_x_1135:
[----:B------:R-:W-:Y:S05]  /*13840*/  BSYNC B1 ;  /* 0x0000000000017941 */ /* 0x000fea0003800000 */
.L_x_1134:
[----:B------:R-:W-:Y:S01]  /*13850*/  R2UR UR4, R8 ;  /* 0x00000000080472ca */ /* 0x000fe200000e0000 */
[----:B------:R-:W-:Y:S01]  /*13860*/  ULDC.64 UR6, c[0x0][0x198] ;  /* 0x0000660000067ab9 */ /* 0x000fe20000000a00 */
[----:B------:R-:W-:Y:S01]  /*13870*/  R2UR UR9, R3 ;  /* 0x00000000030972ca */ /* 0x000fe200000e0000 */
[----:B------:R-:W-:Y:S01]  /*13880*/  UIADD3 UR6, UP0, UR6, 0x470, URZ ;  /* 0x0000047006067890 */ /* 0x000fe2000ff1e03f */
[----:B------:R-:W-:Y:S01]  /*13890*/  PLOP3.LUT P0, PT, PT, PT, PT, 0x80, 0x0 ;  /* 0x000000000000781c */ /* 0x000fe20003f0f070 */
[----:B------:R-:W-:Y:S01]  /*138a0*/  IMAD.SHL.U32 R17, R17, 0x40, RZ ;  /* 0x0000004011117824 */ /* 0x000fe200078e00ff */
[----:B------:R-:W-:Y:S01]  /*138b0*/  UMOV UR14, 0x0 ;  /* 0x00000000000e7882 */ /* 0x000fe20000000000 */
[----:B------:R-:W-:Y:S01]  /*138c0*/  UIADD3.X UR7, URZ, UR7, URZ, UP0, !UPT ;  /* 0x000000073f077290 */ /* 0x000fe200087fe43f */
[----:B------:R-:W-:Y:S01]  /*138d0*/  UMOV UR15, 0x14f00000 ;  /* 0x14f00000000f7882 */ /* 0x000fe20000000000 */
[----:B------:R-:W-:-:S04]  /*138e0*/  UMOV UR10, URZ ;  /* 0x0000003f000a7c82 */ /* 0x000fc80008000000 */
[----:B------:R-:W-:Y:S02]  /*138f0*/  ULEA UR4, UR4, UR38, 0xf ;  /* 0x0000002604047291 */ /* 0x000fe4000f8e783f */
[----:B------:R-:W-:Y:S02]  /*13900*/  UIADD3 UR9, UR9, 0x30850, URZ ;  /* 0x0003085009097890 */ /* 0x000fe4000fffe03f */
[----:B------:R-:W-:-:S12]  /*13910*/  UIADD3 UR8, UR4, 0x400, URZ ;  /* 0x0000040004087890 */ /* 0x000fd8000fffe03f */
.L_x_1136:
        /* <DEDUP_REMOVED lines=8> */
[----:B------:R-:W-:Y:S01]  /*139a0*/  PLOP3.LUT P0, PT, PT, PT, PT, 0x80, 0x0 ;  /* 0x000000000000781c */ /* 0x000fe20003f0f070 */
[----:B------:R-:W-:Y:S01]  /*139b0*/  UIADD3 UR8, UR4, 0x2400, URZ ;  /* 0x0000240004087890 */ /* 0x000fe2000fffe03f */
[----:B------:R-:W-:Y:S01]  /*139c0*/  UMOV UR14, 0x0 ;  /* 0x00000000000e7882 */ /* 0x000fe20000000000 */
[----:B------:R-:W-:Y:S01]  /*139d0*/  UMOV UR15, 0x14f00000 ;  /* 0x14f00000000f7882 */ /* 0x000fe20000000000 */
[----:B------:R-:W-:-:S09]  /*139e0*/  UMOV UR10, 0x40 ;  /* 0x00000040000a7882 */ /* 0x000fd20000000000 */
.L_x_1137:
        /* <DEDUP_REMOVED lines=13> */
.L_x_1138:
        /* <DEDUP_REMOVED lines=10> */
[----:B------:R-:W-:Y:S02]  /*13b60*/  UMOV UR5, 0x14f00000 ;  /* 0x14f0000000057882 */ /* 0x000fe40000000000 */
[----:B------:R-:W-:Y:S01]  /*13b70*/  UMOV UR4, 0x0 ;  /* 0x0000000000047882 */ /* 0x000fe20000000000 */
[----:B------:R-:W-:-:S08]  /*13b80*/  UMOV UR10, 0xc0 ;  /* 0x000000c0000a7882 */ /* 0x000fd00000000000 */
.L_x_1139:
        /* <DEDUP_REMOVED lines=8> */
.L_x_1131:
[----:B------:R-:W-:Y:S05]  /*13c10*/  BSYNC B0 ;  /* 0x0000000000007941 */ /* 0x000fea0003800000 */
.L_x_1130:
[----:B0-----:R-:W-:Y:S02]  /*13c20*/  VIADD R0, R8, 0x1 ;  /* 0x0000000108007836 */ /* 0x001fe40000000000 */
[----:B-1----:R-:W-:-:S03]  /*13c30*/  IMAD.MOV.U32 R3, RZ, RZ, RZ ;  /* 0x000000ffff037224 */ /* 0x002fc600078e00ff */
[----:B------:R-:W-:-:S04]  /*13c40*/  ISETP.NE.AND P0, PT, R0, 0x2, PT ;  /* 0x000000020000780c */ /* 0x000fc80003f05270 */
[----:B------:R-:W-:Y:S02]  /*13c50*/  SEL R2, RZ, 0x1, P0 ;  /* 0x00000001ff027807 */ /* 0x000fe40000000000 */
[----:B------:R-:W-:Y:S02]  /*13c60*/  SEL R0, R0, RZ, P0 ;  /* 0x000000ff00007207 */ /* 0x000fe40000000000 */
[----:B------:R-:W-:-:S07]  /*13c70*/  LOP3.LUT R9, R9, R2, RZ, 0x3c, !PT ;  /* 0x0000000209097212 */ /* 0x000fce00078e3cff */
.L_x_1049:
[----:B------:R-:W0:Y:S01]  /*13c80*/  S2R R5, SR_CgaCtaId ;  /* 0x0000000000057919 */ /* 0x000e220000008800 */
[----:B------:R-:W-:Y:S02]  /*13c90*/  MOV R2, 0x400 ;  /* 0x0000040000027802 */ /* 0x000fe40000000f00 */
[----:B------:R-:W-:Y:S02]  /*13ca0*/  SHF.L.U32 R3, R3, 0x1f, RZ ;  /* 0x0000001f03037819 */ /* 0x000fe400000006ff */
[----:B0-----:R-:W-:-:S04]  /*13cb0*/  LEA R2, R5, R2, 0x18 ;  /* 0x0000000205027211 */ /* 0x001fc800078ec0ff */
[----:B------:R-:W0:Y:S02]  /*13cc0*/  SYNCS.PHASECHK.TRANS64.TRYWAIT P0, [R2+URZ+0x30820], R3 ;  /* 0x03082003020075a7 */ /* 0x000e24000800017f */
[----:B0-----:R-:W-:Y:S05]  /*13cd0*/  @!P0 BRA `(.L_x_1140) ;  /* 0x0000001400708947 */ /* 0x001fea0003800000 */
.L_x_1181:
[----:B------:R-:W-:-:S03]  /*13ce0*/  UMOV UR4, 0xffffffff ;  /* 0xffffffff00047882 */ /* 0x000fc60000000000 */
[----:B------:R-:W-:Y:S05]  /*13cf0*/  BRA.DIV UR4, `(.L_x_1141) ;  /* 0x00000016047c7947 */ /* 0x000fea000b800000 */
[----:B0-----:R-:W0:Y:S02]  /*13d00*/  S2R R3, SR_TID.X ;  /* 0x0000000000037919 */ /* 0x001e240000002100 */
[----:B0-----:R-:W-:-:S04]  /*13d10*/  SHF.R.U32.HI R3, RZ, 0x5, R3 ;  /* 0x00000005ff037819 */ /* 0x001fc80000011603 */
[----:B------:R-:W-:-:S05]  /*13d20*/  LOP3.LUT R3, R3, 0x3, RZ, 0xc0, !PT ;  /* 0x0000000303037812 */ /* 0x000fca00078ec0ff */
[----:B------:R0:W1:Y:S02]  /*13d30*/  SHFL.IDX PT, R14, R3, RZ, 0x1f ;  /* 0x00001fff030e7589 */ /* 0x00006400000e0000 */
.L_x_1184:
[----:B-1----:R-:W-:-:S13]  /*13d40*/  ISETP.NE.AND P0, PT, R14, RZ, PT ;  /* 0x000000ff0e00720c */ /* 0x002fda0003f05270 */
[----:B------:R-:W-:Y:S05]  /*13d50*/  @P0 BRA `(.L_x_965) ;  /* 0x0000000000900947 */ /* 0x000fea0003800000 */
[----:B------:R-:W-:-:S03]  /*13d60*/  UMOV UR4, 0xffffffff ;  /* 0xffffffff00047882 */ /* 0x000fc60000000000 */
[----:B------:R-:W-:Y:S05]  /*13d70*/  BRA.DIV UR4, `(.L_x_1142) ;  /* 0x0000001604907947 */ /* 0x000fea000b800000 */
[----:B------:R-:W-:-:S13]  /*13d80*/  ELECT P6, URZ, PT ;  /* 0x00000000003f782f */ /* 0x000fda00038c0000 */
.L_x_1187:
[----:B------:R-:W-:Y:S05]  /*13d90*/  @!P6 BRA `(.L_x_965) ;  /* 0x000000000080e947 */ /* 0x000fea0003800000 */
[----:B0-----:R-:W2:Y:S02]  /*13da0*/  LDL R3, [R1+0xc] ;  /* 0x00000c0001037983 */ /* 0x001ea40000100800 */
[----:B--2---:R-:W-:-:S13]  /*13db0*/  R2UR UR4, R3 ;  /* 0x00000000030472ca */ /* 0x004fda00000e0000 */
[----:B------:R-:W-:-:S06]  /*13dc0*/  ULOP3.LUT UR4, UR4, 0x2, URZ, 0xfc, !UPT ;  /* 0x0000000204047892 */ /* 0x000fcc000f8efc3f */
[----:B------:R-:W-:-:S05]  /*13dd0*/  IMAD.U32 R3, RZ, RZ, UR4 ;  /* 0x00000004ff037e24 */ /* 0x000fca000f8e00ff */
[----:B------:R-:W-:-:S13]  /*13de0*/  ISETP.NE.AND P2, PT, R3, 0x3, PT ;  /* 0x000000030300780c */ /* 0x000fda0003f45270 */
[----:B------:R-:W-:Y:S05]  /*13df0*/  @!P2 BRA `(.L_x_1143) ;  /* 0x000000000004a947 */ /* 0x000fea0003800000 */
[----:B------:R-:W-:Y:S01]  /*13e00*/  BPT.TRAP 0x1 ;  /* 0x000000040000795c */ /* 0x000fe20000300000 */
.L_x_1143:
[----:B------:R-:W-:Y:S01]  /*13e10*/  VIADD R7, R2, 0x30840 ;  /* 0x0003084002077836 */ /* 0x000fe20000000000 */
[----:B------:R-:W-:Y:S01]  /*13e20*/  SHF.L.U32 R5, R9, 0x1f, RZ ;  /* 0x0000001f09057819 */ /* 0x000fe200000006ff */
[C---:B------:R-:W-:Y:S02]  /*13e30*/  VIADD R3, R0.reuse, 0x1 ;  /* 0x0000000100037836 */ /* 0x040fe40000000000 */
[----:B------:R-:W-:-:S03]  /*13e40*/  IMAD R6, R0, 0x8, R7 ;  /* 0x0000000800067824 */ /* 0x000fc600078e0207 */
[C---:B------:R-:W-:Y:S01]  /*13e50*/  ISETP.NE.AND P1, PT, R3.reuse, 0x2, PT ;  /* 0x000000020300780c */ /* 0x040fe20003f25270 */
[----:B------:R-:W0:Y:S03]  /*13e60*/  SYNCS.PHASECHK.TRANS64.TRYWAIT P0, [R6+URZ], R5 ;  /* 0x00000005060075a7 */ /* 0x000e26000800017f */
[----:B------:R-:W-:Y:S02]  /*13e70*/  SEL R4, RZ, 0x1, P1 ;  /* 0x00000001ff047807 */ /* 0x000fe40000800000 */
[----:B------:R-:W-:Y:S02]  /*13e80*/  SEL R8, R3, RZ, P1 ;  /* 0x000000ff03087207 */ /* 0x000fe40000800000 */
[----:B------:R-:W-:-:S03]  /*13e90*/  LOP3.LUT R4, R9, R4, RZ, 0x3c, !PT ;  /* 0x0000000409047212 */ /* 0x000fc600078e3cff */
[----:B------:R-:W-:Y:S01]  /*13ea0*/  IMAD R3, R8, 0x8, R7 ;  /* 0x0000000808037824 */ /* 0x000fe200078e0207 */
[----:B------:R-:W-:Y:S01]  /*13eb0*/  SHF.L.U32 R4, R4, 0x1f, RZ ;  /* 0x0000001f04047819 */ /* 0x000fe200000006ff */
[----:B0-----:R-:W-:Y:S06]  /*13ec0*/  @!P0 BRA `(.L_x_1144) ;  /* 0x00000014005c8947 */ /* 0x001fec0003800000 */
.L_x_1188:
[----:B------:R-:W1:Y:S02]  /*13ed0*/  SYNCS.PHASECHK.TRANS64.TRYWAIT P0, [R3+URZ], R4 ;  /* 0x00000004030075a7 */ /* 0x000e64000800017f */
[----:B-1----:R-:W-:Y:S05]  /*13ee0*/  @!P0 BRA `(.L_x_1145) ;  /* 0x0000001400688947 */ /* 0x002fea0003800000 */
.L_x_1189:
[----:B------:R-:W-:Y:S05]  /*13ef0*/  @!P2 BRA `(.L_x_1146) ;  /* 0x000000000004a947 */ /* 0x000fea0003800000 */
[----:B------:R-:W-:Y:S01]  /*13f00*/  BPT.TRAP 0x1 ;  /* 0x000000040000795c */ /* 0x000fe20000300000 */
.L_x_1146:
[----:B-1----:R-:W-:-:S04]  /*13f10*/  VIADD R3, R2, 0x30860 ;  /* 0x0003086002037836 */ /* 0x002fc80000000000 */
[----:B------:R-:W-:-:S04]  /*13f20*/  IMAD R0, R0, 0x8, R3 ;  /* 0x0000000800007824 */ /* 0x000fc800078e0203 */
[----:B------:R-:W1:Y:S02]  /*13f30*/  SYNCS.PHASECHK.TRANS64.TRYWAIT P0, [R0+URZ], R5 ;  /* 0x00000005000075a7 */ /* 0x000e64000800017f */
[----:B-1----:R-:W-:Y:S05]  /*13f40*/  @!P0 BRA `(.L_x_1147) ;  /* 0x0000001400648947 */ /* 0x002fea0003800000 */
.L_x_1190:
[----:B------:R-:W-:-:S07]  /*13f50*/  IMAD R3, R8, 0x8, R3 ;  /* 0x0000000808037824 */ /* 0x000fce00078e0203 */
.L_x_1148:
[----:B--2---:R2:W3:Y:S02]  /*13f60*/  SYNCS.PHASECHK.TRANS64.TRYWAIT P0, [R3+URZ], R4 ;  /* 0x00000004030075a7 */ /* 0x0044e4000800017f */
[----:B---3--:R-:W-:Y:S05]  /*13f70*/  @!P0 NANOSLEEP.SYNCS 0x989680 ;  /* 0x009896800000895d */ /* 0x008fea0003900000 */
[----:B------:R-:W3:Y:S02]  /*13f80*/  @!P0 SYNCS.PHASECHK.TRANS64 P0, [R3+URZ], R4 ;  /* 0x00000004030085a7 */ /* 0x000ee4000800007f */
[----:B---3--:R-:W-:Y:S05]  /*13f90*/  @!P0 BRA `(.L_x_1148) ;  /* 0xfffffffc00f08947 */ /* 0x008fea000383ffff */
.L_x_965:
[----:B------:R-:W-:Y:S05]  /*13fa0*/  BSYNC B6 ;  /* 0x0000000000067941 */ /* 0x000fea0003800000 */
.L_x_962:
[----:B------:R-:W-:Y:S05]  /*13fb0*/  EXIT ;  /* 0x000000000000794d */ /* 0x000fea0003800000 */
.L_x_975:
[----:B------:R-:W-:-:S13]  /*13fc0*/  R2UR UR4, R16 ;  /* 0x00000000100472ca */ /* 0x000fda00000e0000 */
[----:B0-----:R-:W-:-:S04]  /*13fd0*/  IMAD.U32 R3, RZ, RZ, UR4 ;  /* 0x00000004ff037e24 */ /* 0x001fc8000f8e00ff */
[----:B------:R0:W1:Y:S03]  /*13fe0*/  SYNCS.PHASECHK.TRANS64.TRYWAIT P0, [R3+URZ+0x30800], R0 ;  /* 0x03080000030075a7 */ /* 0x000066000800017f */
[----:B-1----:R-:W-:Y:S05]  /*13ff0*/  @!P0 NANOSLEEP.SYNCS 0x989680 ;  /* 0x009896800000895d */ /* 0x002fea0003900000 */
[----:B------:R-:W1:Y:S02]  /*14000*/  @!P0 SYNCS.PHASECHK.TRANS64 P0, [R3+URZ+0x30800], R0 ;  /* 0x03080000030085a7 */ /* 0x000e64000800007f */
[----:B-1----:R-:W-:Y:S05]  /*14010*/  @!P0 BRA `(.L_x_975) ;  /* 0xfffffffc00e88947 */ /* 0x002fea000383ffff */
[----:B------:R-:W-:Y:S05]  /*14020*/  BRA `(.L_x_1149) ;  /* 0xfffffed8007c7947 */ /* 0x000fea000383ffff */
.L_x_979:
[----:B------:R-:W-:-:S13]  /*14030*/  R2UR UR4, R16 ;  /* 0x00000000100472ca */ /* 0x000fda00000e0000 */
[----:B0-----:R-:W-:-:S04]  /*14040*/  IMAD.U32 R3, RZ, RZ, UR4 ;  /* 0x00000004ff037e24 */ /* 0x001fc8000f8e00ff */
[----:B------:R0:W2:Y:S03]  /*14050*/  SYNCS.PHASECHK.TRANS64.TRYWAIT P0, [R3+URZ+0x30830], R0 ;  /* 0x03083000030075a7 */ /* 0x0000a6000800017f */
[----:B--2---:R-:W-:Y:S05]  /*14060*/  @!P0 NANOSLEEP.SYNCS 0x989680 ;  /* 0x009896800000895d */ /* 0x004fea0003900000 */
[----:B------:R-:W2:Y:S02]  /*14070*/  @!P0 SYNCS.PHASECHK.TRANS64 P0, [R3+URZ+0x30830], R0 ;  /* 0x03083000030085a7 */ /* 0x000ea4000800007f */
[----:B--2---:R-:W-:Y:S05]  /*14080*/  @!P0 BRA `(.L_x_979) ;  /* 0xfffffffc00e88947 */ /* 0x004fea000383ffff */
[----:B------:R-:W-:Y:S05]  /*14090*/  BRA `(.L_x_978) ;  /* 0xfffffed800b07947 */ /* 0x000fea000383ffff */
.L_x_995:
[----:B-1----:R-:W-:-:S04]  /*140a0*/  IMAD.U32 R152, RZ, RZ, UR60 ;  /* 0x0000003cff987e24 */ /* 0x002fc8000f8e00ff */
[----:B------:R1:W2:Y:S03]  /*140b0*/  SYNCS.PHASECHK.TRANS64.TRYWAIT P0, [R152+URZ+0x30830], R23 ;  /* 0x03083017980075a7 */ /* 0x0002a6000800017f */
[----:B--2---:R-:W-:Y:S05]  /*140c0*/  @!P0 NANOSLEEP.SYNCS 0x989680 ;  /* 0x009896800000895d */ /* 0x004fea0003900000 */
[----:B------:R-:W2:Y:S02]  /*140d0*/  @!P0 SYNCS.PHASECHK.TRANS64 P0, [R152+URZ+0x30830], R23 ;  /* 0x03083017980085a7 */ /* 0x000ea4000800007f */
[----:B--2---:R-:W-:Y:S05]  /*140e0*/  @!P0 BRA `(.L_x_995) ;  /* 0xfffffffc00ec8947 */ /* 0x004fea000383ffff */
[----:B------:R-:W-:Y:S05]  /*140f0*/  BRA `(.L_x_994) ;  /* 0xffffff0400ec7947 */ /* 0x000fea000383ffff */
.L_x_999:
[----:B-1----:R-:W-:-:S04]  /*14100*/  IMAD.U32 R23, RZ, RZ, UR14 ;  /* 0x0000000eff177e24 */ /* 0x002fc8000f8e00ff */
[----:B------:R1:W2:Y:S03]  /*14110*/  SYNCS.PHASECHK.TRANS64.TRYWAIT P0, [R23+URZ+0x30850], R0 ;  /* 0x03085000170075a7 */ /* 0x0002a6000800017f */
[----:B--2---:R-:W-:Y:S05]  /*14120*/  @!P0 NANOSLEEP.SYNCS 0x989680 ;  /* 0x009896800000895d */ /* 0x004fea0003900000 */
[----:B------:R-:W2:Y:S02]  /*14130*/  @!P0 SYNCS.PHASECHK.TRANS64 P0, [R23+URZ+0x30850], R0 ;  /* 0x03085000170085a7 */ /* 0x000ea4000800007f */
[----:B--2---:R-:W-:Y:S05]  /*14140*/  @!P0 BRA `(.L_x_999) ;  /* 0xfffffffc00ec8947 */ /* 0x004fea000383ffff */
[----:B------:R-:W-:Y:S05]  /*14150*/  BRA `(.L_x_998) ;  /* 0xffffff14008c7947 */ /* 0x000fea000383ffff */
.L_x_1016:
[----:B-1----:R-:W-:-:S04]  /*14160*/  IMAD.U32 R4, RZ, RZ, UR7 ;  /* 0x00000007ff047e24 */ /* 0x002fc8000f8e00ff */
[----:B------:R1:W2:Y:S03]  /*14170*/  SYNCS.PHASECHK.TRANS64.TRYWAIT P0, [R4+URZ+0x30830], R3 ;  /* 0x03083003040075a7 */ /* 0x0002a6000800017f */
[----:B--2---:R-:W-:Y:S05]  /*14180*/  @!P0 NANOSLEEP.SYNCS 0x989680 ;  /* 0x009896800000895d */ /* 0x004fea0003900000 */
[----:B------:R-:W2:Y:S02]  /*14190*/  @!P0 SYNCS.PHASECHK.TRANS64 P0, [R4+URZ+0x30830], R3 ;  /* 0x03083003040085a7 */ /* 0x000ea4000800007f */
[----:B--2---:R-:W-:Y:S05]  /*141a0*/  @!P0 BRA `(.L_x_1016) ;  /* 0xfffffffc00ec8947 */ /* 0x004fea000383ffff */
[----:B------:R-:W-:Y:S05]  /*141b0*/  BRA `(.L_x_1015) ;  /* 0xffffff3000b87947 */ /* 0x000fea000383ffff */
.L_x_1020:
[----:B01----:R-:W-:-:S04]  /*141c0*/  MOV R3, UR14 ;  /* 0x0000000e00037c02 */ /* 0x003fc80008000f00 */
[----:B------:R0:W1:Y:S03]  /*141d0*/  SYNCS.PHASECHK.TRANS64.TRYWAIT P0, [R3+URZ+0x30850], R0 ;  /* 0x03085000030075a7 */ /* 0x000066000800017f */
[----:B-1----:R-:W-:Y:S05]  /*141e0*/  @!P0 NANOSLEEP.SYNCS 0x989680 ;  /* 0x009896800000895d */ /* 0x002fea0003900000 */
[----:B------:R-:W1:Y:S02]  /*141f0*/  @!P0 SYNCS.PHASECHK.TRANS64 P0, [R3+URZ+0x30850], R0 ;  /* 0x03085000030085a7 */ /* 0x000e64000800007f */
[----:B-1----:R-:W-:Y:S05]  /*14200*/  @!P0 BRA `(.L_x_1020) ;  /* 0xfffffffc00ec8947 */ /* 0x002fea000383ffff */
[----:B------:R-:W-:Y:S05]  /*14210*/  BRA `(.L_x_1019) ;  /* 0xffffff4000387947 */ /* 0x000fea000383ffff */
.L_x_1026:
[----:B-1----:R-:W-:-:S04]  /*14220*/  IMAD.U32 R4, RZ, RZ, UR60 ;  /* 0x0000003cff047e24 */ /* 0x002fc8000f8e00ff */
[----:B------:R1:W2:Y:S03]  /*14230*/  SYNCS.PHASECHK.TRANS64.TRYWAIT P0, [R4+URZ+0x30830], R3 ;  /* 0x03083003040075a7 */ /* 0x0002a6000800017f */
[----:B--2---:R-:W-:Y:S05]  /*14240*/  @!P0 NANOSLEEP.SYNCS 0x989680 ;  /* 0x009896800000895d */ /* 0x004fea0003900000 */
[----:B------:R-:W2:Y:S02]  /*14250*/  @!P0 SYNCS.PHASECHK.TRANS64 P0, [R4+URZ+0x30830], R3 ;  /* 0x03083003040085a7 */ /* 0x000ea4000800007f */
[----:B--2---:R-:W-:Y:S05]  /*14260*/  @!P0 BRA `(.L_x_1026) ;  /* 0xfffffffc00ec8947 */ /* 0x004fea000383ffff */
[----:B------:R-:W-:Y:S05]  /*14270*/  BRA `(.L_x_1025) ;  /* 0xffffff4c00d07947 */ /* 0x000fea000383ffff */
.L_x_1030:
[----:B01----:R-:W-:-:S04]  /*14280*/  IMAD.U32 R3, RZ, RZ, UR14 ;  /* 0x0000000eff037e24 */ /* 0x003fc8000f8e00ff */
[----:B------:R0:W1:Y:S03]  /*14290*/  SYNCS.PHASECHK.TRANS64.TRYWAIT P0, [R3+URZ+0x30850], R0 ;  /* 0x03085000030075a7 */ /* 0x000066000800017f */
[----:B-1----:R-:W-:Y:S05]  /*142a0*/  @!P0 NANOSLEEP.SYNCS 0x989680 ;  /* 0x009896800000895d */ /* 0x002fea0003900000 */
[----:B------:R-:W1:Y:S02]  /*142b0*/  @!P0 SYNCS.PHASECHK.TRANS64 P0, [R3+URZ+0x30850], R0 ;  /* 0x03085000030085a7 */ /* 0x000e64000800007f */
[----:B-1----:R-:W-:Y:S05]  /*142c0*/  @!P0 BRA `(.L_x_1030) ;  /* 0xfffffffc00ec8947 */ /* 0x002fea000383ffff */
[----:B------:R-:W-:Y:S05]  /*142d0*/  BRA `(.L_x_1029) ;  /* 0xffffff5c00547947 */ /* 0x000fea000383ffff */
.L_x_1043:
[----:B-1----:R-:W-:-:S04]  /*142e0*/  IMAD.U32 R5, RZ, RZ, UR7 ;  /* 0x00000007ff057e24 */ /* 0x002fc8000f8e00ff */
[----:B------:R1:W2:Y:S03]  /*142f0*/  SYNCS.PHASECHK.TRANS64.TRYWAIT P0, [R5+URZ+0x30850], R0 ;  /* 0x03085000050075a7 */ /* 0x0002a6000800017f */
[----:B--2---:R-:W-:Y:S05]  /*14300*/  @!P0 NANOSLEEP.SYNCS 0x989680 ;  /* 0x009896800000895d */ /* 0x004fea0003900000 */
[----:B------:R-:W2:Y:S02]  /*14310*/  @!P0 SYNCS.PHASECHK.TRANS64 P0, [R5+URZ+0x30850], R0 ;  /* 0x03085000050085a7 */ /* 0x000ea4000800007f */
[----:B--2---:R-:W-:Y:S05]  /*14320*/  @!P0 BRA `(.L_x_1043) ;  /* 0xfffffffc00ec8947 */ /* 0x004fea000383ffff */
[----:B------:R-:W-:Y:S05]  /*14330*/  BRA `(.L_x_1042) ;  /* 0xffffff7c00907947 */ /* 0x000fea000383ffff */
.L_x_1060:
[----:B------:R-:W-:Y:S02]  /*14340*/  IMAD.MOV.U32 R13, RZ, RZ, R0 ;  /* 0x000000ffff0d7224 */ /* 0x000fe400078e0000 */
[----:B------:R-:W-:Y:S02]  /*14350*/  IMAD.MOV.U32 R12, RZ, RZ, RZ ;  /* 0x000000ffff0c7224 */ /* 0x000fe400078e00ff */
[----:B------:R-:W-:Y:S02]  /*14360*/  IMAD.MOV.U32 R11, RZ, RZ, 0x1f ;  /* 0x0000001fff0b7424 */ /* 0x000fe400078e00ff */
[----:B------:R-:W-:-:S07]  /*14370*/  IMAD.MOV.U32 R15, RZ, RZ, -0x1 ;  /* 0xffffffffff0f7424 */ /* 0x000fce00078e00ff */
[----:B------:R-:W-:Y:S05]  /*14380*/  WARPSYNC.COLLECTIVE R15, `(.L_x_1150) ;  /* 0x000000000f087348 */ /* 0x000fea0003c00000 */
[----:B------:R0:W1:Y:S02]  /*14390*/  SHFL.IDX P6, R14, R13, R12, R11 ;  /* 0x0000000c0d0e7389 */ /* 0x00006400000c000b */
[----:B01----:R-:W-:Y:S01]  /*143a0*/  ENDCOLLECTIVE ;  /* 0x000000000000791b */ /* 0x003fe20003800000 */
.L_x_1150:
[----:B------:R-:W-:Y:S05]  /*143b0*/  BRA `(.L_x_1151) ;  /* 0xffffffbc009c7947 */ /* 0x000fea000383ffff */
.L_x_1062:
[----:B------:R-:W-:Y:S01]  /*143c0*/  BSSY B0, `(.L_x_1152) ;  /* 0x0000006000007945 */ /* 0x000fe20003800000 */
[----:B------:R-:W-:-:S07]  /*143d0*/  IMAD.MOV.U32 R15, RZ, RZ, -0x1 ;  /* 0xffffffffff0f7424 */ /* 0x000fce00078e00ff */
[----:B0-----:R-:W-:Y:S05]  /*143e0*/  WARPSYNC.COLLECTIVE R15, `(.L_x_1153) ;  /* 0x000000000f0c7348 */ /* 0x001fea0003c00000 */
[----:B------:R-:W-:Y:S02]  /*143f0*/  ELECT P6, UR62, PT ;  /* 0x00000000003e782f */ /* 0x000fe400038c0000 */
[----:B------:R-:W-:Y:S01]  /*14400*/  MOV R14, UR62 ;  /* 0x0000003e000e7c02 */ /* 0x000fe20008000f00 */
[----:B0-----:R-:W-:Y:S10]  /*14410*/  ENDCOLLECTIVE ;  /* 0x000000000000791b */ /* 0x001ff40003800000 */
.L_x_1153:
[----:B------:R-:W-:Y:S05]  /*14420*/  BSYNC B0 ;  /* 0x0000000000007941 */ /* 0x000fea0003800000 */
.L_x_1152:
[----:B------:R-:W-:Y:S05]  /*14430*/  BRA `(.L_x_1154) ;  /* 0xffffffbc009c7947 */ /* 0x000fea000383ffff */
.L_x_1064:
[----:B0-----:R-:W-:-:S04]  /*14440*/  IMAD.U32 R3, RZ, RZ, UR38 ;  /* 0x00000026ff037e24 */ /* 0x001fc8000f8e00ff */
[----:B------:R0:W1:Y:S03]  /*14450*/  SYNCS.PHASECHK.TRANS64.TRYWAIT P0, [R3+URZ+0x30840], R0 ;  /* 0x03084000030075a7 */ /* 0x000066000800017f */
[----:B-1----:R-:W-:Y:S05]  /*14460*/  @!P0 NANOSLEEP.SYNCS 0x989680 ;  /* 0x009896800000895d */ /* 0x002fea0003900000 */
[----:B------:R-:W1:Y:S02]  /*14470*/  @!P0 SYNCS.PHASECHK.TRANS64 P0, [R3+URZ+0x30840], R0 ;  /* 0x03084000030085a7 */ /* 0x000e64000800007f */
[----:B-1----:R-:W-:Y:S05]  /*14480*/  @!P0 BRA `(.L_x_1064) ;  /* 0xfffffffc00ec8947 */ /* 0x002fea000383ffff */
[----:B------:R-:W-:Y:S05]  /*14490*/  BRA `(.L_x_1155) ;  /* 0xffffffbc00f87947 */ /* 0x000fea000383ffff */
.L_x_1067:
[----:B------:R-:W-:Y:S02]  /*144a0*/  IMAD.MOV.U32 R13, RZ, RZ, R7 ;  /* 0x000000ffff0d7224 */ /* 0x000fe400078e0007 */
[----:B------:R-:W-:Y:S02]  /*144b0*/  IMAD.MOV.U32 R12, RZ, RZ, RZ ;  /* 0x000000ffff0c7224 */ /* 0x000fe400078e00ff */
[----:B------:R-:W-:Y:S02]  /*144c0*/  IMAD.MOV.U32 R11, RZ, RZ, 0x181f ;  /* 0x0000181fff0b7424 */ /* 0x000fe400078e00ff */
[----:B------:R-:W-:Y:S02]  /*144d0*/  IMAD.MOV.U32 R15, RZ, RZ, -0x1 ;  /* 0xffffffffff0f7424 */ /* 0x000fe400078e00ff */
[----:B------:R-:W-:-:S07]  /*144e0*/  VIADD R0, R0, UR45 ;  /* 0x0000002d00007c36 */ /* 0x000fce0008000000 */
[----:B------:R-:W-:Y:S05]  /*144f0*/  WARPSYNC.COLLECTIVE R15, `(.L_x_1156) ;  /* 0x000000000f087348 */ /* 0x000fea0003c00000 */
[----:B------:R0:W1:Y:S02]  /*14500*/  SHFL.IDX P6, R14, R13, R12, R11 ;  /* 0x0000000c0d0e7389 */ /* 0x00006400000c000b */
[----:B01----:R-:W-:Y:S01]  /*14510*/  ENDCOLLECTIVE ;  /* 0x000000000000791b */ /* 0x003fe20003800000 */
.L_x_1156:
[----:B------:R-:W-:Y:S02]  /*14520*/  VIADD R5, R0, 0x10 ;  /* 0x0000001000057836 */ /* 0x000fe40000000000 */
[----:B------:R-:W-:Y:S02]  /*14530*/  IMAD.MOV.U32 R13, RZ, RZ, R8 ;  /* 0x000000ffff0d7224 */ /* 0x000fe400078e0008 */
[----:B------:R-:W-:-:S07]  /*14540*/  IMAD.MOV.U32 R2, RZ, RZ, R14 ;  /* 0x000000ffff027224 */ /* 0x000fce00078e000e */
[----:B------:R-:W-:Y:S05]  /*14550*/  WARPSYNC.COLLECTIVE R15, `(.L_x_1157) ;  /* 0x000000000f087348 */ /* 0x000fea0003c00000 */
[----:B------:R0:W1:Y:S02]  /*14560*/  SHFL.IDX P6, R14, R13, R12, R11 ;  /* 0x0000000c0d0e7389 */ /* 0x00006400000c000b */
[----:B01----:R-:W-:Y:S01]  /*14570*/  ENDCOLLECTIVE ;  /* 0x000000000000791b */ /* 0x003fe20003800000 */
.L_x_1157:
[----:B------:R-:W-:Y:S01]  /*14580*/  ULDC UR4, c[0x0][0x288] ;  /* 0x0000a20000047ab9 */ /* 0x000fe20000000800 */
[----:B------:R-:W-:Y:S01]  /*14590*/  IMAD.MOV.U32 R3, RZ, RZ, R2 ;  /* 0x000000ffff037224 */ /* 0x000fe200078e0002 */
[----:B------:R-:W-:Y:S01]  /*145a0*/  ULDC.64 UR6, c[0x0][0x208] ;  /* 0x0000820000067ab9 */ /* 0x000fe20000000a00 */
[----:B------:R-:W-:-:S05]  /*145b0*/  IMAD R6, R6, UR4, RZ ;  /* 0x0000000406067c24 */ /* 0x000fca000f8e02ff */
[----:B------:R-:W-:Y:S01]  /*145c0*/  ISETP.GE.AND P3, PT, R0, R6, PT ;  /* 0x000000060000720c */ /* 0x000fe20003f66270 */
[----:B------:R-:W-:Y:S02]  /*145d0*/  IMAD.MOV.U32 R13, RZ, RZ, R7 ;  /* 0x000000ffff0d7224 */ /* 0x000fe400078e0007 */
[----:B------:R-:W-:-:S10]  /*145e0*/  IMAD.MOV.U32 R12, RZ, RZ, 0x1 ;  /* 0x00000001ff0c7424 */ /* 0x000fd400078e00ff */
[----:B------:R-:W-:Y:S02]  /*145f0*/  @!P3 LEA R21, R9, UR38, 0x1 ;  /* 0x000000260915bc11 */ /* 0x000fe4000f8e08ff */
        /* <DEDUP_REMOVED lines=13> */
.L_x_1158:
[----:B------:R-:W-:Y:S01]  /*146d0*/  VIADD R3, R0, 0x20 ;  /* 0x0000002000037836 */ /* 0x000fe20000000000 */
[----:B------:R-:W-:Y:S01]  /*146e0*/  @!P3 LEA R20, R9, UR38, 0x1 ;  /* 0x000000260914bc11 */ /* 0x000fe2000f8e08ff */
[----:B------:R-:W-:Y:S02]  /*146f0*/  IMAD.MOV.U32 R13, RZ, RZ, R8 ;  /* 0x000000ffff0d7224 */ /* 0x000fe400078e0008 */
[----:B------:R-:W-:-:S07]  /*14700*/  IMAD.MOV.U32 R5, RZ, RZ, R14 ;  /* 0x000000ffff057224 */ /* 0x000fce00078e000e */
[----:B------:R-:W-:Y:S05]  /*14710*/  WARPSYNC.COLLECTIVE R15, `(.L_x_1159) ;  /* 0x000000000f087348 */ /* 0x000fea0003c00000 */
[----:B------:R0:W1:Y:S02]  /*14720*/  SHFL.IDX P6, R14, R13, R12, R11 ;  /* 0x0000000c0d0e7389 */ /* 0x00006400000c000b */
[----:B01----:R-:W-:Y:S01]  /*14730*/  ENDCOLLECTIVE ;  /* 0x000000000000791b */ /* 0x003fe20003800000 */
.L_x_1159:
[----:B------:R-:W-:Y:S01]  /*14740*/  ULDC.64 UR4, c[0x0][0x208] ;  /* 0x0000820000047ab9 */ /* 0x000fe20000000a00 */
[----:B------:R-:W-:Y:S02]  /*14750*/  IMAD.MOV.U32 R13, RZ, RZ, R7 ;  /* 0x000000ffff0d7224 */ /* 0x000fe400078e0007 */
[----:B------:R-:W-:Y:S02]  /*14760*/  IMAD.MOV.U32 R12, RZ, RZ, 0x2 ;  /* 0x00000002ff0c7424 */ /* 0x000fe400078e00ff */
[----:B------:R-:W-:-:S04]  /*14770*/  IMAD.MOV.U32 R4, RZ, RZ, R14 ;  /* 0x000000ffff047224 */ /* 0x000fc800078e000e */
        /* <DEDUP_REMOVED lines=12> */
.L_x_1160:
[----:B------:R-:W-:Y:S01]  /*14840*/  VIADD R5, R0, 0x30 ;  /* 0x0000003000057836 */ /* 0x000fe20000000000 */
[----:B------:R-:W-:Y:S01]  /*14850*/  @!P3 LEA R21, R9, UR38, 0x1 ;  /* 0x000000260915bc11 */ /* 0x000fe2000f8e08ff */
[----:B------:R-:W-:Y:S02]  /*14860*/  IMAD.MOV.U32 R13, RZ, RZ, R8 ;  /* 0x000000ffff0d7224 */ /* 0x000fe400078e0008 */
[----:B------:R-:W-:-:S07]  /*14870*/  IMAD.MOV.U32 R3, RZ, RZ, R14 ;  /* 0x000000ffff037224 */ /* 0x000fce00078e000e */
[----:B------:R-:W-:Y:S05]  /*14880*/  WARPSYNC.COLLECTIVE R15, `(.L_x_1161) ;  /* 0x000000000f087348 */ /* 0x000fea0003c00000 */
[----:B------:R0:W1:Y:S02]  /*14890*/  SHFL.IDX P6, R14, R13, R12, R11 ;  /* 0x0000000c0d0e7389 */ /* 0x00006400000c000b */
[----:B01----:R-:W-:Y:S01]  /*148a0*/  ENDCOLLECTIVE ;  /* 0x000000000000791b */ /* 0x003fe20003800000 */
.L_x_1161:
        /* <DEDUP_REMOVED lines=16> */
.L_x_1162:
[----:B------:R-:W-:Y:S01]  /*149b0*/  VIADD R3, R0, 0x40 ;  /* 0x0000004000037836 */ /* 0x000fe20000000000 */
[----:B------:R-:W-:Y:S01]  /*149c0*/  @!P3 LEA R20, R9, UR38, 0x1 ;  /* 0x000000260914bc11 */ /* 0x000fe2000f8e08ff */
[----:B------:R-:W-:Y:S02]  /*149d0*/  IMAD.MOV.U32 R13, RZ, RZ, R8 ;  /* 0x000000ffff0d7224 */ /* 0x000fe400078e0008 */
[----:B------:R-:W-:-:S07]  /*149e0*/  IMAD.MOV.U32 R5, RZ, RZ, R14 ;  /* 0x000000ffff057224 */ /* 0x000fce00078e000e */
[----:B------:R-:W-:Y:S05]  /*149f0*/  WARPSYNC.COLLECTIVE R15, `(.L_x_1163) ;  /* 0x000000000f087348 */ /* 0x000fea0003c00000 */
[----:B------:R0:W1:Y:S02]  /*14a00*/  SHFL.IDX P6, R14, R13, R12, R11 ;  /* 0x0000000c0d0e7389 */ /* 0x00006400000c000b */
[----:B01----:R-:W-:Y:S01]  /*14a10*/  ENDCOLLECTIVE ;  /* 0x000000000000791b */ /* 0x003fe20003800000 */
.L_x_1163:
        /* <DEDUP_REMOVED lines=16> */
.L_x_1164:
[----:B------:R-:W-:Y:S01]  /*14b20*/  VIADD R5, R0, 0x50 ;  /* 0x0000005000057836 */ /* 0x000fe20000000000 */
[----:B------:R-:W-:Y:S01]  /*14b30*/  @!P3 LEA R21, R9, UR38, 0x1 ;  /* 0x000000260915bc11 */ /* 0x000fe2000f8e08ff */
[----:B------:R-:W-:Y:S02]  /*14b40*/  IMAD.MOV.U32 R13, RZ, RZ, R8 ;  /* 0x000000ffff0d7224 */ /* 0x000fe400078e0008 */
[----:B------:R-:W-:-:S07]  /*14b50*/  IMAD.MOV.U32 R3, RZ, RZ, R14 ;  /* 0x000000ffff037224 */ /* 0x000fce00078e000e */
[----:B------:R-:W-:Y:S05]  /*14b60*/  WARPSYNC.COLLECTIVE R15, `(.L_x_1165) ;  /* 0x000000000f087348 */ /* 0x000fea0003c00000 */
[----:B------:R0:W1:Y:S02]  /*14b70*/  SHFL.IDX P6, R14, R13, R12, R11 ;  /* 0x0000000c0d0e7389 */ /* 0x00006400000c000b */
[----:B01----:R-:W-:Y:S01]  /*14b80*/  ENDCOLLECTIVE ;  /* 0x000000000000791b */ /* 0x003fe20003800000 */
.L_x_1165:
        /* <DEDUP_REMOVED lines=16> */
.L_x_1166:
[----:B------:R-:W-:Y:S01]  /*14c90*/  VIADD R3, R0, 0x60 ;  /* 0x0000006000037836 */ /* 0x000fe20000000000 */
[----:B------:R-:W-:Y:S01]  /*14ca0*/  @!P3 LEA R20, R9, UR38, 0x1 ;  /* 0x000000260914bc11 */ /* 0x000fe2000f8e08ff */
[----:B------:R-:W-:Y:S02]  /*14cb0*/  IMAD.MOV.U32 R13, RZ, RZ, R8 ;  /* 0x000000ffff0d7224 */ /* 0x000fe400078e0008 */
[----:B------:R-:W-:-:S07]  /*14cc0*/  IMAD.MOV.U32 R5, RZ, RZ, R14 ;  /* 0x000000ffff057224 */ /* 0x000fce00078e000e */
[----:B------:R-:W-:Y:S05]  /*14cd0*/  WARPSYNC.COLLECTIVE R15, `(.L_x_1167) ;  /* 0x000000000f087348 */ /* 0x000fea0003c00000 */
[----:B------:R0:W1:Y:S02]  /*14ce0*/  SHFL.IDX P6, R14, R13, R12, R11 ;  /* 0x0000000c0d0e7389 */ /* 0x00006400000c000b */
[----:B01----:R-:W-:Y:S01]  /*14cf0*/  ENDCOLLECTIVE ;  /* 0x000000000000791b */ /* 0x003fe20003800000 */
.L_x_1167:
        /* <DEDUP_REMOVED lines=16> */
.L_x_1168:
[----:B------:R-:W-:Y:S01]  /*14e00*/  @!P3 LEA R21, R9, UR38, 0x1 ;  /* 0x000000260915bc11 */ /* 0x000fe2000f8e08ff */
[----:B------:R-:W-:Y:S02]  /*14e10*/  IMAD.MOV.U32 R13, RZ, RZ, R8 ;  /* 0x000000ffff0d7224 */ /* 0x000fe400078e0008 */
[----:B------:R-:W-:-:S07]  /*14e20*/  IMAD.MOV.U32 R3, RZ, RZ, R14 ;  /* 0x000000ffff037224 */ /* 0x000fce00078e000e */
[----:B------:R-:W-:Y:S05]  /*14e30*/  WARPSYNC.COLLECTIVE R15, `(.L_x_1169) ;  /* 0x000000000f087348 */ /* 0x000fea0003c00000 */
[----:B------:R0:W1:Y:S02]  /*14e40*/  SHFL.IDX P6, R14, R13, R12, R11 ;  /* 0x0000000c0d0e7389 */ /* 0x00006400000c000b */
[----:B01----:R-:W-:Y:S01]  /*14e50*/  ENDCOLLECTIVE ;  /* 0x000000000000791b */ /* 0x003fe20003800000 */
.L_x_1169:
        /* <DEDUP_REMOVED lines=15> */
.L_x_1170:
[----:B------:R-:W-:Y:S02]  /*14f50*/  IMAD.MOV.U32 R13, RZ, RZ, R8 ;  /* 0x000000ffff0d7224 */ /* 0x000fe400078e0008 */
[----:B------:R-:W-:-:S07]  /*14f60*/  IMAD.MOV.U32 R7, RZ, RZ, R14 ;  /* 0x000000ffff077224 */ /* 0x000fce00078e000e */
[----:B------:R-:W-:Y:S05]  /*14f70*/  WARPSYNC.COLLECTIVE R15, `(.L_x_1171) ;  /* 0x000000000f087348 */ /* 0x000fea0003c00000 */
[----:B------:R0:W1:Y:S02]  /*14f80*/  SHFL.IDX P6, R14, R13, R12, R11 ;  /* 0x0000000c0d0e7389 */ /* 0x00006400000c000b */
[----:B01----:R-:W-:Y:S01]  /*14f90*/  ENDCOLLECTIVE ;  /* 0x000000000000791b */ /* 0x003fe20003800000 */
.L_x_1171:
[----:B------:R-:W-:Y:S05]  /*14fa0*/  BRA `(.L_x_1172) ;  /* 0xffffffc000607947 */ /* 0x000fea000383ffff */
.L_x_1070:
[----:B-1----:R-:W-:-:S04]  /*14fb0*/  IMAD.U32 R3, RZ, RZ, UR38 ;  /* 0x00000026ff037e24 */ /* 0x002fc8000f8e00ff */
[----:B------:R1:W2:Y:S03]  /*14fc0*/  SYNCS.PHASECHK.TRANS64.TRYWAIT P0, [R3+URZ+0x30820], R2 ;  /* 0x03082002030075a7 */ /* 0x0002a6000800017f */
[----:B--2---:R-:W-:Y:S05]  /*14fd0*/  @!P0 NANOSLEEP.SYNCS 0x989680 ;  /* 0x009896800000895d */ /* 0x004fea0003900000 */
[----:B------:R-:W2:Y:S02]  /*14fe0*/  @!P0 SYNCS.PHASECHK.TRANS64 P0, [R3+URZ+0x30820], R2 ;  /* 0x03082002030085a7 */ /* 0x000ea4000800007f */
[----:B--2---:R-:W-:Y:S05]  /*14ff0*/  @!P0 BRA `(.L_x_1070) ;  /* 0xfffffffc00ec8947 */ /* 0x004fea000383ffff */
[----:B------:R-:W-:Y:S05]  /*15000*/  BRA `(.L_x_1173) ;  /* 0xffffffc000bc7947 */ /* 0x000fea000383ffff */
.L_x_1077:
[----:B-1----:R-:W-:-:S04]  /*15010*/  IMAD.U32 R3, RZ, RZ, UR38 ;  /* 0x00000026ff037e24 */ /* 0x002fc8000f8e00ff */
[----:B------:R1:W2:Y:S03]  /*15020*/  SYNCS.PHASECHK.TRANS64.TRYWAIT P0, [R3+URZ+0x30848], R2 ;  /* 0x03084802030075a7 */ /* 0x0002a6000800017f */
[----:B--2---:R-:W-:Y:S05]  /*15030*/  @!P0 NANOSLEEP.SYNCS 0x989680 ;  /* 0x009896800000895d */ /* 0x004fea0003900000 */
[----:B------:R-:W2:Y:S02]  /*15040*/  @!P0 SYNCS.PHASECHK.TRANS64 P0, [R3+URZ+0x30848], R2 ;  /* 0x03084802030085a7 */ /* 0x000ea4000800007f */
[----:B--2---:R-:W-:Y:S05]  /*15050*/  @!P0 BRA `(.L_x_1077) ;  /* 0xfffffffc00ec8947 */ /* 0x004fea000383ffff */
[----:B------:R-:W-:Y:S05]  /*15060*/  BRA `(.L_x_1174) ;  /* 0xffffffc400a47947 */ /* 0x000fea000383ffff */
.L_x_1085:
[----:B0-----:R-:W-:-:S04]  /*15070*/  IMAD.U32 R3, RZ, RZ, UR38 ;  /* 0x00000026ff037e24 */ /* 0x001fc8000f8e00ff */
[----:B------:R0:W1:Y:S03]  /*15080*/  SYNCS.PHASECHK.TRANS64.TRYWAIT P0, [R3+URZ+0x30860], R2 ;  /* 0x03086002030075a7 */ /* 0x000066000800017f */
[----:B-1----:R-:W-:Y:S05]  /*15090*/  @!P0 NANOSLEEP.SYNCS 0x989680 ;  /* 0x009896800000895d */ /* 0x002fea0003900000 */
[----:B------:R-:W1:Y:S02]  /*150a0*/  @!P0 SYNCS.PHASECHK.TRANS64 P0, [R3+URZ+0x30860], R2 ;  /* 0x03086002030085a7 */ /* 0x000e64000800007f */
[----:B-1----:R-:W-:Y:S05]  /*150b0*/  @!P0 BRA `(.L_x_1085) ;  /* 0xfffffffc00ec8947 */ /* 0x002fea000383ffff */
[----:B------:R-:W-:Y:S05]  /*150c0*/  BRA `(.L_x_1175) ;  /* 0xffffffc800b87947 */ /* 0x000fea000383ffff */
.L_x_1096:
[----:B-1----:R-:W-:-:S04]  /*150d0*/  IMAD.U32 R3, RZ, RZ, UR38 ;  /* 0x00000026ff037e24 */ /* 0x002fc8000f8e00ff */
[----:B------:R1:W2:Y:S03]  /*150e0*/  SYNCS.PHASECHK.TRANS64.TRYWAIT P0, [R3+URZ+0x30840], R2 ;  /* 0x03084002030075a7 */ /* 0x0002a6000800017f */
[----:B--2---:R-:W-:Y:S05]  /*150f0*/  @!P0 NANOSLEEP.SYNCS 0x989680 ;  /* 0x009896800000895d */ /* 0x004fea0003900000 */
[----:B------:R-:W2:Y:S02]  /*15100*/  @!P0 SYNCS.PHASECHK.TRANS64 P0, [R3+URZ+0x30840], R2 ;  /* 0x03084002030085a7 */ /* 0x000ea4000800007f */
[----:B--2---:R-:W-:Y:S05]  /*15110*/  @!P0 BRA `(.L_x_1096) ;  /* 0xfffffffc00ec8947 */ /* 0x004fea000383ffff */
[----:B------:R-:W-:Y:S05]  /*15120*/  BRA `(.L_x_1176) ;  /* 0xffffffd000487947 */ /* 0x000fea000383ffff */
.L_x_1104:
[----:B0-----:R-:W-:-:S04]  /*15130*/  IMAD.U32 R3, RZ, RZ, UR38 ;  /* 0x00000026ff037e24 */ /* 0x001fc8000f8e00ff */
[----:B------:R0:W1:Y:S03]  /*15140*/  SYNCS.PHASECHK.TRANS64.TRYWAIT P0, [R3+URZ+0x30868], R2 ;  /* 0x03086802030075a7 */ /* 0x000066000800017f */
[----:B-1----:R-:W-:Y:S05]  /*15150*/  @!P0 NANOSLEEP.SYNCS 0x989680 ;  /* 0x009896800000895d */ /* 0x002fea0003900000 */
[----:B------:R-:W1:Y:S02]  /*15160*/  @!P0 SYNCS.PHASECHK.TRANS64 P0, [R3+URZ+0x30868], R2 ;  /* 0x03086802030085a7 */ /* 0x000e64000800007f */
[----:B-1----:R-:W-:Y:S05]  /*15170*/  @!P0 BRA `(.L_x_1104) ;  /* 0xfffffffc00ec8947 */ /* 0x002fea000383ffff */
[----:B------:R-:W-:Y:S05]  /*15180*/  BRA `(.L_x_1177) ;  /* 0xffffffd400587947 */ /* 0x000fea000383ffff */
.L_x_1115:
[----:B-1----:R-:W-:-:S04]  /*15190*/  IMAD.U32 R3, RZ, RZ, UR38 ;  /* 0x00000026ff037e24 */ /* 0x002fc8000f8e00ff */
[----:B------:R1:W2:Y:S03]  /*151a0*/  SYNCS.PHASECHK.TRANS64.TRYWAIT P0, [R3+URZ+0x30848], R2 ;  /* 0x03084802030075a7 */ /* 0x0002a6000800017f */
[----:B--2---:R-:W-:Y:S05]  /*151b0*/  @!P0 NANOSLEEP.SYNCS 0x989680 ;  /* 0x009896800000895d */ /* 0x004fea0003900000 */
[----:B------:R-:W2:Y:S02]  /*151c0*/  @!P0 SYNCS.PHASECHK.TRANS64 P0, [R3+URZ+0x30848], R2 ;  /* 0x03084802030085a7 */ /* 0x000ea4000800007f */
[----:B--2---:R-:W-:Y:S05]  /*151d0*/  @!P0 BRA `(.L_x_1115) ;  /* 0xfffffffc00ec8947 */ /* 0x004fea000383ffff */
[----:B------:R-:W-:Y:S05]  /*151e0*/  BRA `(.L_x_1178) ;  /* 0xffffffdc00007947 */ /* 0x000fea000383ffff */
.L_x_1123:
[----:B0-----:R-:W-:-:S04]  /*151f0*/  IMAD.U32 R3, RZ, RZ, UR38 ;  /* 0x00000026ff037e24 */ /* 0x001fc8000f8e00ff */
[----:B------:R0:W1:Y:S03]  /*15200*/  SYNCS.PHASECHK.TRANS64.TRYWAIT P0, [R3+URZ+0x30860], R2 ;  /* 0x03086002030075a7 */ /* 0x000066000800017f */
[----:B-1----:R-:W-:Y:S05]  /*15210*/  @!P0 NANOSLEEP.SYNCS 0x989680 ;  /* 0x009896800000895d */ /* 0x002fea0003900000 */
[----:B------:R-:W1:Y:S02]  /*15220*/  @!P0 SYNCS.PHASECHK.TRANS64 P0, [R3+URZ+0x30860], R2 ;  /* 0x03086002030085a7 */ /* 0x000e64000800007f */
[----:B-1----:R-:W-:Y:S05]  /*15230*/  @!P0 BRA `(.L_x_1123) ;  /* 0xfffffffc00ec8947 */ /* 0x002fea000383ffff */
[----:B------:R-:W-:Y:S05]  /*15240*/  BRA `(.L_x_1179) ;  /* 0xffffffe0000c7947 */ /* 0x000fea000383ffff */
.L_x_1133:
[----:B0-----:R0:W1:Y:S02]  /*15250*/  SYNCS.PHASECHK.TRANS64.TRYWAIT P0, [R3+URZ+0x30860], R0 ;  /* 0x03086000030075a7 */ /* 0x001064000800017f */
[----:B-1----:R-:W-:Y:S05]  /*15260*/  @!P0 NANOSLEEP.SYNCS 0x989680 ;  /* 0x009896800000895d */ /* 0x002fea0003900000 */
[----:B------:R-:W1:Y:S02]  /*15270*/  @!P0 SYNCS.PHASECHK.TRANS64 P0, [R3+URZ+0x30860], R0 ;  /* 0x03086000030085a7 */ /* 0x000e64000800007f */
[----:B-1----:R-:W-:Y:S05]  /*15280*/  @!P0 BRA `(.L_x_1133) ;  /* 0xfffffffc00f08947 */ /* 0x002fea000383ffff */
[----:B------:R-:W-:Y:S05]  /*15290*/  BRA `(.L_x_1180) ;  /* 0xffffffe400447947 */ /* 0x000fea000383ffff */
.L_x_1140:
[----:B0-----:R0:W1:Y:S02]  /*152a0*/  SYNCS.PHASECHK.TRANS64.TRYWAIT P0, [R2+URZ+0x30820], R3 ;  /* 0x03082003020075a7 */ /* 0x001064000800017f */
[----:B-1----:R-:W-:Y:S05]  /*152b0*/  @!P0 NANOSLEEP.SYNCS 0x989680 ;  /* 0x009896800000895d */ /* 0x002fea0003900000 */
[----:B------:R-:W1:Y:S02]  /*152c0*/  @!P0 SYNCS.PHASECHK.TRANS64 P0, [R2+URZ+0x30820], R3 ;  /* 0x03082003020085a7 */ /* 0x000e64000800007f */
[----:B-1----:R-:W-:Y:S05]  /*152d0*/  @!P0 BRA `(.L_x_1140) ;  /* 0xfffffffc00f08947 */ /* 0x002fea000383ffff */
[----:B------:R-:W-:Y:S05]  /*152e0*/  BRA `(.L_x_1181) ;  /* 0xffffffe8007c7947 */ /* 0x000fea000383ffff */
.L_x_1141:
        /* <DEDUP_REMOVED lines=11> */
.L_x_1183:
[----:B------:R-:W-:Y:S05]  /*153a0*/  BSYNC B0 ;  /* 0x0000000000007941 */ /* 0x000fea0003800000 */
.L_x_1182:
[----:B------:R-:W-:Y:S05]  /*153b0*/  BRA `(.L_x_1184) ;  /* 0xffffffe800607947 */ /* 0x000fea000383ffff */
.L_x_1142:
[----:B------:R-:W-:Y:S01]  /*153c0*/  BSSY B0, `(.L_x_1185) ;  /* 0x0000006000007945 */ /* 0x000fe20003800000 */
[----:B------:R-:W-:-:S07]  /*153d0*/  IMAD.MOV.U32 R15, RZ, RZ, -0x1 ;  /* 0xffffffffff0f7424 */ /* 0x000fce00078e00ff */
[----:B0-----:R-:W-:Y:S05]  /*153e0*/  WARPSYNC.COLLECTIVE R15, `(.L_x_1186) ;  /* 0x000000000f0c7348 */ /* 0x001fea0003c00000 */
[----:B------:R-:W-:Y:S02]  /*153f0*/  ELECT P6, UR62, PT ;  /* 0x00000000003e782f */ /* 0x000fe400038c0000 */
[----:B------:R-:W-:Y:S01]  /*15400*/  MOV R14, UR62 ;  /* 0x0000003e000e7c02 */ /* 0x000fe20008000f00 */
[----:B0-----:R-:W-:Y:S10]  /*15410*/  ENDCOLLECTIVE ;  /* 0x000000000000791b */ /* 0x001ff40003800000 */
.L_x_1186:
[----:B------:R-:W-:Y:S05]  /*15420*/  BSYNC B0 ;  /* 0x0000000000007941 */ /* 0x000fea0003800000 */
.L_x_1185:
[----:B------:R-:W-:Y:S05]  /*15430*/  BRA `(.L_x_1187) ;  /* 0xffffffe800547947 */ /* 0x000fea000383ffff */
.L_x_1144:
[----:B0-----:R0:W1:Y:S02]  /*15440*/  SYNCS.PHASECHK.TRANS64.TRYWAIT P0, [R6+URZ], R5 ;  /* 0x00000005060075a7 */ /* 0x001064000800017f */
[----:B-1----:R-:W-:Y:S05]  /*15450*/  @!P0 NANOSLEEP.SYNCS 0x989680 ;  /* 0x009896800000895d */ /* 0x002fea0003900000 */
[----:B------:R-:W1:Y:S02]  /*15460*/  @!P0 SYNCS.PHASECHK.TRANS64 P0, [R6+URZ], R5 ;  /* 0x00000005060085a7 */ /* 0x000e64000800007f */
[----:B-1----:R-:W-:Y:S05]  /*15470*/  @!P0 BRA `(.L_x_1144) ;  /* 0xfffffffc00f08947 */ /* 0x002fea000383ffff */
[----:B------:R-:W-:Y:S05]  /*15480*/  BRA `(.L_x_1188) ;  /* 0xffffffe800907947 */ /* 0x000fea000383ffff */
.L_x_1145:
[----:B-1----:R1:W2:Y:S02]  /*15490*/  SYNCS.PHASECHK.TRANS64.TRYWAIT P0, [R3+URZ], R4 ;  /* 0x00000004030075a7 */ /* 0x0022a4000800017f */
[----:B--2---:R-:W-:Y:S05]  /*154a0*/  @!P0 NANOSLEEP.SYNCS 0x989680 ;  /* 0x009896800000895d */ /* 0x004fea0003900000 */
[----:B------:R-:W2:Y:S02]  /*154b0*/  @!P0 SYNCS.PHASECHK.TRANS64 P0, [R3+URZ], R4 ;  /* 0x00000004030085a7 */ /* 0x000ea4000800007f */
[----:B--2---:R-:W-:Y:S05]  /*154c0*/  @!P0 BRA `(.L_x_1145) ;  /* 0xfffffffc00f08947 */ /* 0x004fea000383ffff */
[----:B------:R-:W-:Y:S05]  /*154d0*/  BRA `(.L_x_1189) ;  /* 0xffffffe800847947 */ /* 0x000fea000383ffff */
.L_x_1147:
[----:B-1----:R1:W2:Y:S02]  /*154e0*/  SYNCS.PHASECHK.TRANS64.TRYWAIT P0, [R0+URZ], R5 ;  /* 0x00000005000075a7 */ /* 0x0022a4000800017f */
[----:B--2---:R-:W-:Y:S05]  /*154f0*/  @!P0 NANOSLEEP.SYNCS 0x989680 ;  /* 0x009896800000895d */ /* 0x004fea0003900000 */
[----:B------:R-:W2:Y:S02]  /*15500*/  @!P0 SYNCS.PHASECHK.TRANS64 P0, [R0+URZ], R5 ;  /* 0x00000005000085a7 */ /* 0x000ea4000800007f */
[----:B--2---:R-:W-:Y:S05]  /*15510*/  @!P0 BRA `(.L_x_1147) ;  /* 0xfffffffc00f08947 */ /* 0x004fea000383ffff */
[----:B------:R-:W-:Y:S05]  /*15520*/  BRA `(.L_x_1190) ;  /* 0xffffffe800887947 */ /* 0x000fea000383ffff */
.L_x_1191:
        /* <DEDUP_REMOVED lines=13> */
.L_x_14842:


//--------------------- .text._ZN7cutlass13device_kernelIN5flash11enable_sm90INS1_16FlashAttnFwdSm90INS1_25CollectiveMainloopFwdSm90ILi2EN4cute5tupleIJNS5_1CILi1EEES8_S8_EEENS6_IJNS7_ILi128EEENS7_ILi64EEENS7_ILi256EEEEEELi256ENS_6half_tEfNS_4arch4Sm90ELb0ELb1ELb0ELb1ELb0ELb0ELb0ELb1ELb1ELb1ELb1ELb0EEENS1_21CollectiveEpilogueFwdINS6_IJSA_SC_SB_EEES9_SE_SG_Li256ELb1ELb1ELb1ELb0EEENS1_36VarlenDynamicPersistentTileSchedulerILi128ELi64ELi256ELi128ELb1ELb1ELb1ELb1ELb0ELb1EEEEEEEEEvNT_6ParamsE --------------------------
	.section	.text._ZN7cutlass13device_kernelIN5flash11enable_sm90INS1_16FlashAttnFwdSm90INS1_25CollectiveMainloopFwdSm90ILi2EN4cute5tupleIJNS5_1CILi1EEES8_S8_EEENS6_IJNS7_ILi128EEENS7_ILi64EEENS7_ILi256EEEEEELi256ENS_6half_tEfNS_4arch4Sm90ELb0ELb1ELb0ELb1ELb0ELb0ELb0ELb1ELb1ELb1ELb1ELb0EEENS1_21CollectiveEpilogueFwdINS6_IJSA_SC_SB_EEES9_SE_SG_Li256ELb1ELb1ELb1ELb0EEENS1_36VarlenDynamicPersistentTileSchedulerILi128ELi64ELi256ELi128ELb1ELb1ELb1ELb1ELb0ELb1EEEEEEEEEvNT_6ParamsE,"ax",@progbits
	.align	128
.text._ZN7cutlass13device_kernelIN5flash11enable_sm90INS1_16FlashAttnFwdSm90INS1_25CollectiveMainloopFwdSm90ILi2EN4cute5tupleIJNS5_1CILi1EEES8_S8_EEENS6_IJNS7_ILi128EEENS7_ILi64EEENS7_ILi256EEEEEELi256ENS_6half_tEfNS_4arch4Sm90ELb0ELb1ELb0ELb1ELb0ELb0ELb0ELb1ELb1ELb1ELb1ELb0EEENS1_21CollectiveEpilogueFwdINS6_IJSA_SC_SB_EEES9_SE_SG_Li256ELb1ELb1ELb1ELb0EEENS1_36VarlenDynamicPersistentTileSchedulerILi128ELi64ELi256ELi128ELb1ELb1ELb1ELb1ELb0ELb1EEEEEEEEEvNT_6ParamsE:
        .type           _ZN7cutlass13device_kernelIN5flash11enable_sm90INS1_16FlashAttnFwdSm90INS1_25CollectiveMainloopFwdSm90ILi2EN4cute5tupleIJNS5_1CILi1EEES8_S8_EEENS6_IJNS7_ILi128EEENS7_ILi64EEENS7_ILi256EEEEEELi256ENS_6half_tEfNS_4arch4Sm90ELb0ELb1ELb0ELb1ELb0ELb0ELb0ELb1ELb1ELb1ELb1ELb0EEENS1_21CollectiveEpilogueFwdINS6_IJSA_SC_SB_EEES9_SE_SG_Li256ELb1ELb1ELb1ELb0EEENS1_36VarlenDynamicPersistentTileSchedulerILi128ELi64ELi256ELi128ELb1ELb1ELb1ELb1ELb0ELb1EEEEEEEEEvNT_6ParamsE,@function
        .size           _ZN7cutlass13device_kernelIN5flash11enable_sm90INS1_16FlashAttnFwdSm90INS1_25CollectiveMainloopFwdSm90ILi2EN4cute5tupleIJNS5_1CILi1EEES8_S8_EEENS6_IJNS7_ILi128EEENS7_ILi64EEENS7_ILi256EEEEEELi256ENS_6half_tEfNS_4arch4Sm90ELb0ELb1ELb0ELb1ELb0ELb0ELb0ELb1ELb1ELb1ELb1ELb0EEENS1_21CollectiveEpilogueFwdINS6_IJSA_SC_SB_EEES9_SE_SG_Li256ELb1ELb1ELb1ELb0EEENS1_36VarlenDynamicPersistentTileSchedulerILi128ELi64ELi256ELi128ELb1ELb1ELb1ELb1ELb0ELb1EEEEEEEEEvNT_6ParamsE,(.L_x_14843 - _ZN7cutlass13device_kernelIN5flash11enable_sm90INS1_16FlashAttnFwdSm90INS1_25CollectiveMainloopFwdSm90ILi2EN4cute5tupleIJNS5_1CILi1EEES8_S8_EEENS6_IJNS7_ILi128EEENS7_ILi64EEENS7_ILi256EEEEEELi256ENS_6half_tEfNS_4arch4Sm90ELb0ELb1ELb0ELb1ELb0ELb0ELb0ELb1ELb1ELb1ELb1ELb0EEENS1_21CollectiveEpilogueFwdINS6_IJSA_SC_SB_EEES9_SE_SG_Li256ELb1ELb1ELb1ELb0EEENS1_36VarlenDynamicPersistentTileSchedulerILi128ELi64ELi256ELi128ELb1ELb1ELb1ELb1ELb0ELb1EEEEEEEEEvNT_6ParamsE)
        .other          _ZN7cutlass13device_kernelIN5flash11enable_sm90INS1_16FlashAttnFwdSm90INS1_25CollectiveMainloopFwdSm90ILi2EN4cute5tupleIJNS5_1CILi1EEES8_S8_EEENS6_IJNS7_ILi128EEENS7_ILi64EEENS7_ILi256EEEEEELi256ENS_6half_tEfNS_4arch4Sm90ELb0ELb1ELb0ELb1ELb0ELb0ELb0ELb1ELb1ELb1ELb1ELb0EEENS1_21CollectiveEpilogueFwdINS6_IJSA_SC_SB_EEES9_SE_SG_Li256ELb1ELb1ELb1ELb0EEENS1_36VarlenDynamicPersistentTileSchedulerILi128ELi64ELi256ELi128ELb1ELb1ELb1ELb1ELb0ELb1EEEEEEEEEvNT_6ParamsE,@"STO_CUDA_ENTRY STV_DEFAULT"
_ZN7cutlass13device_kernelIN5flash11enable_sm90INS1_16FlashAttnFwdSm90INS1_25CollectiveMainloopFwdSm90ILi2EN4cute5tupleIJNS5_1CILi1EEES8_S8_EEENS6_IJNS7_ILi128EEENS7_ILi64EEENS7_ILi256EEEEEELi256ENS_6half_tEfNS_4arch4Sm90ELb0ELb1ELb0ELb1ELb0ELb0ELb0ELb1ELb1ELb1ELb1ELb0EEENS1_21CollectiveEpilogueFwdINS6_IJSA_SC_SB_EEES9_SE_SG_Li256ELb1ELb1ELb1ELb0EEENS1_36VarlenDynamicPersistentTileSchedulerILi128ELi64ELi256ELi128ELb1ELb1ELb1ELb1ELb0ELb1EEEEEEEEEvNT_6ParamsE:
        /* <DEDUP_REMOVED lines=18> */
.L_x_1193:
[----:B------:R-:W-:Y:S05]  /*0120*/  BSYNC B0 ;  /* 0x0000000000007941 */ /* 0x000fea0003800000 */
.L_x_1192:
        /* <DEDUP_REMOVED lines=41> */
.L_x_1194:
        /* <DEDUP_REMOVED lines=22> */
.L_x_1195:
        /* <DEDUP_REMOVED lines=18> */
.L_x_1196:
        /* <DEDUP_REMOVED lines=22> */
.L_x_1197:
        /* <DEDUP_REMOVED lines=22> */
.L_x_1198:
        /* <DEDUP_REMOVED lines=8> */
.L_x_1200:
        /* <DEDUP_REMOVED lines=16> */
[----:B------:R-:W-:Y:S01]  /*0a80*/  R2UR UR5, R9 ;  /* 0x00000000090572ca */ /* 0x000fe200000e0000 */
[----:B------:R-:W-:Y:S01]  /*0a90*/  UMOV UR38, URZ ;  /* 0x0000003f00267c82 */ /* 0x000fe20008000000 */
[----:B------:R-:W-:Y:S01]  /*0aa0*/  R2UR UR7, R10 ;  /* 0x000000000a0772ca */ /* 0x000fe200000e0000 */
[----:B------:R-:W-:Y:S01]  /*0ab0*/  UMOV UR36, URZ ;  /* 0x0000003f00247c82 */ /* 0x000fe20008000000 */
[----:B------:R-:W-:Y:S02]  /*0ac0*/  SHF.R.S32.HI R3, RZ, 0x1f, R6 ;  /* 0x0000001fff037819 */ /* 0x000fe40000011406 */
[----:B------:R-:W-:Y:S02]  /*0ad0*/  R2UR UR6, R11 ;  /* 0x000000000b0672ca */ /* 0x000fe400000e0000 */
[----:B0-----:R-:W-:-:S02]  /*0ae0*/  LEA.HI R2, R3, R6, RZ, 0x5 ;  /* 0x0000000603027211 */ /* 0x001fc400078f28ff */
[----:B------:R-:W-:-:S03]  /*0af0*/  LEA.HI R4, R3, R6, RZ, 0x2 ;  /* 0x0000000603047211 */ /* 0x000fc600078f10ff */
[----:B------:R-:W-:Y:S01]  /*0b00*/  IMAD.SHL.U32 R7, R2, 0x20, RZ ;  /* 0x0000002002077824 */ /* 0x000fe200078e00ff */
[----:B------:R-:W-:-:S05]  /*0b10*/  LOP3.LUT R13, R4, 0xfffffffc, RZ, 0xc0, !PT ;  /* 0xfffffffc040d7812 */ /* 0x000fca00078ec0ff */
[----:B------:R-:W-:Y:S01]  /*0b20*/  IMAD.IADD R13, R6, 0x1, -R13 ;  /* 0x00000001060d7824 */ /* 0x000fe200078e0a0d */
[----:B--2---:R-:W-:Y:S02]  /*0b30*/  R2UR UR4, R0 ;  /* 0x00000000000472ca */ /* 0x004fe400000e0000 */
[CC--:B------:R-:W-:Y:S02]  /*0b40*/  LEA.HI R0, R3.reuse, R6.reuse, RZ, 0x7 ;  /* 0x0000000603007211 */ /* 0x0c0fe400078f38ff */
[----:B------:R-:W-:Y:S02]  /*0b50*/  LEA.HI R3, R3, R6, RZ, 0x4 ;  /* 0x0000000603037211 */ /* 0x000fe400078f20ff */
[----:B------:R-:W-:Y:S02]  /*0b60*/  LOP3.LUT R233, R0, 0xffffff80, RZ, 0xc0, !PT ;  /* 0xffffff8000e97812 */ /* 0x000fe400078ec0ff */
[----:B------:R-:W-:Y:S02]  /*0b70*/  SHF.R.S32.HI R2, RZ, 0x4, R3 ;  /* 0x00000004ff027819 */ /* 0x000fe40000011403 */
[C---:B------:R-:W-:Y:S01]  /*0b80*/  LOP3.LUT R5, R3.reuse, 0x3fffff0, RZ, 0xc0, !PT ;  /* 0x03fffff003057812 */ /* 0x040fe200078ec0ff */
[C---:B------:R-:W-:Y:S01]  /*0b90*/  IMAD.IADD R233, R6.reuse, 0x1, -R233 ;  /* 0x0000000106e97824 */ /* 0x040fe200078e0ae9 */
[----:B------:R-:W-:Y:S01]  /*0ba0*/  LEA.HI R4, R3, R2, RZ, 0x1 ;  /* 0x0000000203047211 */ /* 0x000fe200078f08ff */
[----:B------:R-:W-:Y:S01]  /*0bb0*/  ULOP3.LUT UR8, UR4, 0x1, URZ, 0xfc, !UPT ;  /* 0x0000000104087892 */ /* 0x000fe2000f8efc3f */
[----:B------:R-:W-:Y:S01]  /*0bc0*/  SHF.R.S32.HI R3, RZ, 0x7, R0 ;  /* 0x00000007ff037819 */ /* 0x000fe20000011400 */
[----:B------:R-:W-:Y:S01]  /*0bd0*/  IMAD.IADD R5, R6, 0x1, -R5 ;  /* 0x0000000106057824 */ /* 0x000fe200078e0a05 */
[----:B------:R-:W-:Y:S01]  /*0be0*/  SHF.R.S32.HI R8, RZ, 0x1f, R233 ;  /* 0x0000001fff087819 */ /* 0x000fe200000114e9 */
[----:B------:R-:W-:Y:S01]  /*0bf0*/  UMOV UR4, URZ ;  /* 0x0000003f00047c82 */ /* 0x000fe20008000000 */
[----:B------:R-:W-:Y:S01]  /*0c00*/  LOP3.LUT R6, R7, 0xfffffc00, RZ, 0xc0, !PT ;  /* 0xfffffc0007067812 */ /* 0x000fe200078ec0ff */
[----:B------:R-:W-:Y:S01]  /*0c10*/  IMAD.U32 R232, RZ, RZ, UR4 ;  /* 0x00000004ffe87e24 */ /* 0x000fe2000f8e00ff */
[----:B------:R-:W-:-:S02]  /*0c20*/  LEA.HI R9, R8, R233, RZ, 0x2 ;  /* 0x000000e908097211 */ /* 0x000fc400078f10ff */
[----:B------:R-:W-:Y:S01]  /*0c30*/  LEA.HI R0, R0, R3, RZ, 0x1 ;  /* 0x0000000300007211 */ /* 0x000fe200078f08ff */
[----:B------:R-:W-:Y:S01]  /*0c40*/  IMAD R6, R5, 0x40, R6 ;  /* 0x0000004005067824 */ /* 0x000fe200078e0206 */
[--C-:B------:R-:W-:Y:S02]  /*0c50*/  SHF.R.S32.HI R10, RZ, 0x2, R9.reuse ;  /* 0x00000002ff0a7819 */ /* 0x100fe40000011409 */
[----:B------:R-:W-:Y:S02]  /*0c60*/  SHF.R.S32.HI R11, RZ, 0x1f, R9 ;  /* 0x0000001fff0b7819 */ /* 0x000fe40000011409 */
[----:B------:R-:W-:Y:S02]  /*0c70*/  LOP3.LUT R7, R4, 0x1ffffffe, RZ, 0xc0, !PT ;  /* 0x1ffffffe04077812 */ /* 0x000fe400078ec0ff */
[----:B------:R-:W-:Y:S02]  /*0c80*/  LEA.HI R11, R11, R10, RZ, 0x3 ;  /* 0x0000000a0b0b7211 */ /* 0x000fe400078f18ff */
[----:B------:R-:W-:Y:S01]  /*0c90*/  LEA.HI R8, R8, R233, RZ, 0x5 ;  /* 0x000000e908087211 */ /* 0x000fe200078f28ff */
[----:B------:R-:W-:Y:S01]  /*0ca0*/  IMAD.IADD R7, R2, 0x1, -R7 ;  /* 0x0000000102077824 */ /* 0x000fe200078e0a07 */
[----:B------:R-:W-:-:S02]  /*0cb0*/  LOP3.LUT R11, R11, 0xfffffff8, RZ, 0xc0, !PT ;  /* 0xfffffff80b0b7812 */ /* 0x000fc400078ec0ff */
[----:B------:R-:W-:Y:S02]  /*0cc0*/  LOP3.LUT R0, R0, 0x3fffffe, RZ, 0xc0, !PT ;  /* 0x03fffffe00007812 */ /* 0x000fe400078ec0ff */
[----:B------:R-:W-:Y:S01]  /*0cd0*/  LOP3.LUT R4, R9, 0x7ffffffc, RZ, 0xc0, !PT ;  /* 0x7ffffffc09047812 */ /* 0x000fe200078ec0ff */
[----:B------:R-:W-:Y:S01]  /*0ce0*/  IMAD.IADD R11, R10, 0x1, -R11 ;  /* 0x000000010a0b7824 */ /* 0x000fe200078e0a0b */
[----:B------:R-:W-:Y:S01]  /*0cf0*/  SHF.R.S32.HI R8, RZ, 0x5, R8 ;  /* 0x00000005ff087819 */ /* 0x000fe20000011408 */
[----:B------:R-:W-:Y:S01]  /*0d00*/  IMAD.IADD R0, R3, 0x1, -R0 ;  /* 0x0000000103007824 */ /* 0x000fe200078e0a00 */
[----:B------:R-:W-:Y:S01]  /*0d10*/  LEA.HI R2, R13, R13, RZ, 0x1 ;  /* 0x0000000d0d027211 */ /* 0x000fe200078f08ff */
[----:B------:R-:W-:Y:S02]  /*0d20*/  IMAD.IADD R4, R233, 0x1, -R4 ;  /* 0x00000001e9047824 */ /* 0x000fe400078e0a04 */
[----:B------:R-:W-:Y:S01]  /*0d30*/  IMAD R3, R7, 0x8, R6 ;  /* 0x0000000807037824 */ /* 0x000fe200078e0206 */
[----:B------:R-:W-:Y:S01]  /*0d40*/  LOP3.LUT R2, R2, 0x1ffffffe, RZ, 0xc0, !PT ;  /* 0x1ffffffe02027812 */ /* 0x000fe200078ec0ff */
[----:B------:R-:W-:-:S02]  /*0d50*/  IMAD R11, R8, 0x10, R11 ;  /* 0x00000010080b7824 */ /* 0x000fc400078e020b */
[----:B------:R-:W-:Y:S01]  /*0d60*/  IMAD.SHL.U32 R16, R4, 0x2, RZ ;  /* 0x0000000204107824 */ /* 0x000fe200078e00ff */
[----:B------:R0:W-:Y:S01]  /*0d70*/  STL [R1+0x60], R3 ;  /* 0x0000600301007387 */ /* 0x0001e20000100800 */
[----:B------:R-:W-:Y:S02]  /*0d80*/  IMAD R0, R0, 0x40, R11 ;  /* 0x0000004000007824 */ /* 0x000fe400078e020b */
[C---:B------:R-:W-:Y:S01]  /*0d90*/  VIADD R229, R16.reuse, 0x8 ;  /* 0x0000000810e57836 */ /* 0x040fe20000000000 */
[----:B------:R-:W-:Y:S01]  /*0da0*/  SHF.R.S32.HI R4, RZ, 0x1f, R16 ;  /* 0x0000001fff047819 */ /* 0x000fe20000011410 */
[C---:B------:R-:W-:Y:S01]  /*0db0*/  VIADD R228, R16.reuse, 0x10 ;  /* 0x0000001010e47836 */ /* 0x040fe20000000000 */
[----:B------:R-:W-:Y:S01]  /*0dc0*/  STL [R1+0x5c], R0 ;  /* 0x00005c0001007387 */ /* 0x000fe20000100800 */
[C---:B------:R-:W-:Y:S01]  /*0dd0*/  VIADD R227, R16.reuse, 0x18 ;  /* 0x0000001810e37836 */ /* 0x040fe20000000000 */
[----:B------:R-:W-:Y:S01]  /*0de0*/  SHF.R.S32.HI R4, RZ, 0x1f, R229 ;  /* 0x0000001fff047819 */ /* 0x000fe200000114e5 */
[----:B------:R-:W-:-:S02]  /*0df0*/  VIADD R226, R16, 0x20 ;  /* 0x0000002010e27836 */ /* 0x000fc40000000000 */
[----:B0-----:R-:W-:Y:S01]  /*0e00*/  IMAD.U32 R3, RZ, RZ, UR8 ;  /* 0x00000008ff037e24 */ /* 0x001fe2000f8e00ff */
[----:B------:R-:W-:Y:S01]  /*0e10*/  SHF.R.S32.HI R5, RZ, 0x1f, R227 ;  /* 0x0000001fff057819 */ /* 0x000fe200000114e3 */
[C---:B------:R-:W-:Y:S01]  /*0e20*/  VIADD R225, R16.reuse, 0x28 ;  /* 0x0000002810e17836 */ /* 0x040fe20000000000 */
[----:B------:R-:W-:Y:S01]  /*0e30*/  SHF.R.S32.HI R4, RZ, 0x1f, R226 ;  /* 0x0000001fff047819 */ /* 0x000fe200000114e2 */
[C---:B------:R-:W-:Y:S01]  /*0e40*/  VIADD R224, R16.reuse, 0x30 ;  /* 0x0000003010e07836 */ /* 0x040fe20000000000 */
[----:B------:R0:W-:Y:S01]  /*0e50*/  STL [R1+0x64], R3 ;  /* 0x0000640301007387 */ /* 0x0001e20000100800 */
[C---:B------:R-:W-:Y:S02]  /*0e60*/  VIADD R223, R16.reuse, 0x38 ;  /* 0x0000003810df7836 */ /* 0x040fe40000000000 */
[C---:B------:R-:W-:Y:S01]  /*0e70*/  VIADD R222, R16.reuse, 0x40 ;  /* 0x0000004010de7836 */ /* 0x040fe20000000000 */
[----:B------:R-:W-:Y:S01]  /*0e80*/  SHF.R.S32.HI R5, RZ, 0x1f, R224 ;  /* 0x0000001fff057819 */ /* 0x000fe200000114e0 */
[C---:B------:R-:W-:Y:S01]  /*0e90*/  VIADD R221, R16.reuse, 0x48 ;  /* 0x0000004810dd7836 */ /* 0x040fe20000000000 */
[----:B------:R-:W-:Y:S01]  /*0ea0*/  SHF.R.S32.HI R4, RZ, 0x1f, R223 ;  /* 0x0000001fff047819 */ /* 0x000fe200000114df */
[----:B------:R-:W-:-:S02]  /*0eb0*/  VIADD R220, R16, 0x50 ;  /* 0x0000005010dc7836 */ /* 0x000fc40000000000 */
[C---:B------:R-:W-:Y:S01]  /*0ec0*/  VIADD R219, R16.reuse, 0x58 ;  /* 0x0000005810db7836 */ /* 0x040fe20000000000 */
[----:B0-----:R-:W-:Y:S01]  /*0ed0*/  SHF.R.S32.HI R3, RZ, 0x1f, R228 ;  /* 0x0000001fff037819 */ /* 0x001fe200000114e4 */
        /* <DEDUP_REMOVED lines=32> */
[----:B------:R-:W-:Y:S01]  /*10e0*/  IMAD.IADD R2, R13, 0x1, -R2 ;  /* 0x000000010d027824 */ /* 0x000fe200078e0a02 */
[----:B------:R-:W-:Y:S01]  /*10f0*/  SHF.R.S32.HI R3, RZ, 0x1f, R207 ;  /* 0x0000001fff037819 */ /* 0x000fe200000114cf */
[----:B------:R-:W-:Y:S01]  /*1100*/  VIADD R200, R16, 0xe0 ;  /* 0x000000e010c87836 */ /* 0x000fe20000000000 */
[----:B------:R-:W-:Y:S01]  /*1110*/  SHF.R.S32.HI R237, RZ, 0x1f, R206 ;  /* 0x0000001fffed7819 */ /* 0x000fe200000114ce */
[----:B------:R-:W-:Y:S01]  /*1120*/  IMAD R19, R2, 0x8, R0 ;  /* 0x0000000802137824 */ /* 0x000fe200078e0200 */
[----:B------:R-:W-:-:S02]  /*1130*/  SHF.R.S32.HI R236, RZ, 0x1f, R205 ;  /* 0x0000001fffec7819 */ /* 0x000fc400000114cd */
[----:B------:R-:W-:Y:S02]  /*1140*/  SHF.R.S32.HI R235, RZ, 0x1f, R204 ;  /* 0x0000001fffeb7819 */ /* 0x000fe400000114cc */
[----:B------:R-:W-:-:S07]  /*1150*/  SHF.R.S32.HI R234, RZ, 0x1f, R203 ;  /* 0x0000001fffea7819 */ /* 0x000fce00000114cb */
.L_x_1304:
[----:B------:R-:W-:Y:S01]  /*1160*/  ULDC.64 UR8, c[0x0][0xa28] ;  /* 0x00028a0000087ab9 */ /* 0x000fe20000000a00 */
[----:B------:R-:W-:Y:S01]  /*1170*/  ULDC.64 UR12, c[0x0][0x208] ;  /* 0x00008200000c7ab9 */ /* 0x000fe20000000a00 */
[----:B------:R-:W-:-:S04]  /*1180*/  UISETP.NE.U32.AND UP0, UPT, UR8, URZ, UPT ;  /* 0x0000003f0800728c */ /* 0x000fc8000bf05070 */
[----:B------:R-:W-:-:S03]  /*1190*/  UISETP.NE.AND.EX UP0, UPT, UR9, URZ, UPT, UP0 ;  /* 0x0000003f0900728c */ /* 0x000fc6000bf05300 */
[----:B------:R-:W-:Y:S02]  /*11a0*/  ULDC.64 UR8, c[0x0][0xa18] ;  /* 0x0002860000087ab9 */ /* 0x000fe40000000a00 */
[----:B------:R-:W-:Y:S01]  /*11b0*/  UISETP.NE.U32.AND UP1, UPT, UR8, URZ, UPT ;  /* 0x0000003f0800728c */ /* 0x000fe2000bf25070 */
[----:B------:R-:W-:-:S03]  /*11c0*/  PLOP3.LUT P0, PT, PT, PT, UP0, 0x80, 0x0 ;  /* 0x000000000000781c */ /* 0x000fc60003f0f008 */
[----:B------:R-:W-:-:S03]  /*11d0*/  UISETP.NE.AND.EX UP1, UPT, UR9, URZ, UPT, UP1 ;  /* 0x0000003f0900728c */ /* 0x000fc6000bf25310 */
[----:B------:R-:W-:Y:S02]  /*11e0*/  @UP0 ULDC.64 UR8, c[0x0][0xa28] ;  /* 0x00028a0000080ab9 */ /* 0x000fe40000000a00 */
[----:B------:R-:W-:Y:S01]  /*11f0*/  @UP0 UIMAD.WIDE UR8, UR6, 0x4, UR8 ;  /* 0x00000004060808a5 */ /* 0x000fe2000f8e0208 */
[----:B------:R-:W-:-:S05]  /*1200*/  PLOP3.LUT P2, PT, PT, PT, UP1, 0x80, 0x0 ;  /* 0x000000000000781c */ /* 0x000fca0003f4f018 */
[----:B------:R-:W-:Y:S01]  /*1210*/  @UP1 ULDC.64 UR10, c[0x0][0xa18] ;  /* 0x00028600000a1ab9 */ /* 0x000fe20000000a00 */
[----:B01-3--:R-:W-:Y:S02]  /*1220*/  IMAD.U32 R2, RZ, RZ, UR8 ;  /* 0x00000008ff027e24 */ /* 0x00bfe4000f8e00ff */
[----:B------:R-:W-:Y:S01]  /*1230*/  IMAD.U32 R3, RZ, RZ, UR9 ;  /* 0x00000009ff037e24 */ /* 0x000fe2000f8e00ff */
[----:B------:R-:W-:Y:S02]  /*1240*/  @UP1 UIMAD.WIDE UR8, UR6, 0x4, UR10 ;  /* 0x00000004060818a5 */ /* 0x000fe4000f8e020a */
[----:B------:R-:W-:Y:S02]  /*1250*/  ULOP3.LUT UR4, UR7, 0xff0000, URZ, 0xc0, !UPT ;  /* 0x00ff000007047892 */ /* 0x000fe4000f8ec03f */
[----:B--2---:R-:W2:Y:S01]  /*1260*/  @P0 LDG.E R2, desc[UR12][R2.64] ;  /* 0x0000000c02020981 */ /* 0x004ea2000c1e1900 */
[----:B------:R-:W-:Y:S01]  /*1270*/  ULDC UR10, c[0x0][0x2f0] ;  /* 0x0000bc00000a7ab9 */ /* 0x000fe20000000800 */
[----:B------:R-:W-:-:S02]  /*1280*/  IMAD.U32 R4, RZ, RZ, UR8 ;  /* 0x00000008ff047e24 */ /* 0x000fc4000f8e00ff */
[----:B------:R-:W-:Y:S01]  /*1290*/  IMAD.U32 R5, RZ, RZ, UR9 ;  /* 0x00000009ff057e24 */ /* 0x000fe2000f8e00ff */
[----:B------:R-:W-:-:S04]  /*12a0*/  ULDC.64 UR8, c[0x0][0x418] ;  /* 0x0001060000087ab9 */ /* 0x000fc80000000a00 */
[----:B------:R-:W3:Y:S01]  /*12b0*/  @P2 LDG.E R4, desc[UR12][R4.64] ;  /* 0x0000000c04042981 */ /* 0x000ee2000c1e1900 */
[----:B------:R-:W-:Y:S02]  /*12c0*/  UISETP.NE.U32.AND UP0, UPT, UR8, URZ, UPT ;  /* 0x0000003f0800728c */ /* 0x000fe4000bf05070 */
[----:B------:R-:W-:Y:S02]  /*12d0*/  ULOP3.LUT UR8, UR7, 0xff000000, URZ, 0xc0, !UPT ;  /* 0xff00000007087892 */ /* 0x000fe4000f8ec03f */
[----:B------:R-:W-:Y:S01]  /*12e0*/  UISETP.NE.AND.EX UP0, UPT, UR9, URZ, UPT, UP0 ;  /* 0x0000003f0900728c */ /* 0x000fe2000bf05300 */
[----:B------:R-:W-:Y:S02]  /*12f0*/  ULDC.64 UR12, c[0x0][0xa20] ;  /* 0x00028800000c7ab9 */ /* 0x000fe40000000a00 */
[----:B------:R-:W-:Y:S01]  /*1300*/  ULDC UR9, c[0x0][0x424] ;  /* 0x0001090000097ab9 */ /* 0x000fe20000000800 */
[----:B------:R-:W-:Y:S01]  /*1310*/  ULOP3.LUT UR7, UR7, 0xffff, URZ, 0xc0, !UPT ;  /* 0x0000ffff07077892 */ /* 0x000fe2000f8ec03f */
[----:B------:R-:W-:Y:S01]  /*1320*/  ISETP.NE.U32.AND P1, PT, RZ, UR12, PT ;  /* 0x0000000cff007c0c */ /* 0x000fe2000bf25070 */
[----:B------:R-:W-:-:S02]  /*1330*/  USHF.R.U32.HI UR8, URZ, 0x8, UR8 ;  /* 0x000000083f087899 */ /* 0x000fc40008011608 */
[----:B------:R-:W-:Y:S01]  /*1340*/  USEL UR9, UR9, 0x1, UP0 ;  /* 0x0000000109097887 */ /* 0x000fe20008000000 */
[----:B------:R-:W-:Y:S01]  /*1350*/  ISETP.NE.AND.EX P1, PT, RZ, UR13, PT, P1 ;  /* 0x0000000dff007c0c */ /* 0x000fe2000bf25310 */
[----:B------:R-:W-:Y:S01]  /*1360*/  UMOV UR60, URZ ;  /* 0x0000003f003c7c82 */ /* 0x000fe20008000000 */
[----:B------:R-:W-:Y:S01]  /*1370*/  ULDC UR39, c[0x0][0x288] ;  /* 0x0000a20000277ab9 */ /* 0x000fe20000000800 */
[----:B------:R-:W-:Y:S01]  /*1380*/  ULEA.HI UR4, UR4, UR8, URZ, 0x10 ;  /* 0x0000000804047291 */ /* 0x000fe2000f8f803f */
[----:B------:R-:W-:Y:S01]  /*1390*/  IMAD.U32 R202, RZ, RZ, UR7 ;  /* 0x00000007ffca7e24 */ /* 0x000fe2000f8e00ff */
[----:B------:R-:W-:Y:S01]  /*13a0*/  UIMAD UR10, UR9, UR10, URZ ;  /* 0x0000000a090a72a4 */ /* 0x000fe2000f8e023f */
[----:B--2---:R-:W-:Y:S02]  /*13b0*/  @P0 R2UR UR60, R2 ;  /* 0x00000000023c02ca */ /* 0x004fe400000e0000 */
[----:B---3--:R-:W-:Y:S01]  /*13c0*/  @P2 R2UR UR39, R4 ;  /* 0x00000000042722ca */ /* 0x008fe200000e0000 */
[----:B----45:R-:W-:-:S14]  /*13d0*/  @P2 BRA `(.L_x_1201) ;  /* 0x0000000000382947 */ /* 0x030fdc0003800000 */
[----:B------:R-:W-:Y:S02]  /*13e0*/  ULDC.64 UR8, c[0x0][0xa00] ;  /* 0x0002800000087ab9 */ /* 0x000fe40000000a00 */
[----:B------:R-:W-:-:S04]  /*13f0*/  ISETP.NE.U32.AND P0, PT, RZ, UR8, PT ;  /* 0x00000008ff007c0c */ /* 0x000fc8000bf05070 */
[----:B------:R-:W-:-:S13]  /*1400*/  ISETP.NE.AND.EX P0, PT, RZ, UR9, PT, P0 ;  /* 0x00000009ff007c0c */ /* 0x000fda000bf05300 */
[----:B------:R-:W-:Y:S05]  /*1410*/  @!P0 BRA `(.L_x_1201) ;  /* 0x0000000000288947 */ /* 0x000fea0003800000 */
[----:B------:R-:W-:Y:S01]  /*1420*/  ULDC.64 UR8, c[0x0][0xa00] ;  /* 0x0002800000087ab9 */ /* 0x000fe20000000a00 */
[----:B------:R-:W-:Y:S01]  /*1430*/  ULDC.64 UR12, c[0x0][0x208] ;  /* 0x00008200000c7ab9 */ /* 0x000fe20000000a00 */
        /* <DEDUP_REMOVED lines=8> */
.L_x_1201:
[----:B------:R-:W-:Y:S01]  /*14c0*/  IMAD.U32 R231, RZ, RZ, UR6 ;  /* 0x00000006ffe77e24 */ /* 0x000fe2000f8e00ff */
[----:B------:R-:W-:Y:S06]  /*14d0*/  @!P1 BRA `(.L_x_1202) ;  /* 0x0000000000209947 */ /* 0x000fec0003800000 */
[----:B------:R-:W-:Y:S01]  /*14e0*/  ULDC.64 UR8, c[0x0][0xa20] ;  /* 0x0002880000087ab9 */ /* 0x000fe20000000a00 */
[----:B------:R-:W-:Y:S01]  /*14f0*/  ULDC.64 UR10, c[0x0][0x208] ;  /* 0x00008200000a7ab9 */ /* 0x000fe20000000a00 */
[----:B------:R-:W-:-:S06]  /*1500*/  UIMAD.WIDE UR6, UR6, 0x4, UR8 ;  /* 0x00000004060678a5 */ /* 0x000fcc000f8e0208 */
[----:B------:R-:W-:Y:S02]  /*1510*/  IMAD.U32 R2, RZ, RZ, UR6 ;  /* 0x00000006ff027e24 */ /* 0x000fe4000f8e00ff */
[----:B------:R-:W-:-:S05]  /*1520*/  IMAD.U32 R3, RZ, RZ, UR7 ;  /* 0x00000007ff037e24 */ /* 0x000fca000f8e00ff */
[----:B------:R-:W2:Y:S02]  /*1530*/  LDG.E R2, desc[UR10][R2.64] ;  /* 0x0000000a02027981 */ /* 0x000ea4000c1e1900 */
[----:B--2---:R-:W-:Y:S01]  /*1540*/  R2UR UR10, R2 ;  /* 0x00000000020a72ca */ /* 0x004fe200000e0000 */
[----:B------:R-:W-:-:S14]  /*1550*/  BRA `(.L_x_1203) ;  /* 0x0000000000387947 */ /* 0x000fdc0003800000 */
.L_x_1202:
        /* <DEDUP_REMOVED lines=14> */
.L_x_1203:
[----:B------:R-:W-:Y:S01]  /*1640*/  ULDC UR6, c[0x0][0x448] ;  /* 0x0001120000067ab9 */ /* 0x000fe20000000800 */
[----:B------:R-:W-:Y:S02]  /*1650*/  USHF.L.U32 UR61, UR5, 0x7, URZ ;  /* 0x00000007053d7899 */ /* 0x000fe4000800063f */
[----:B------:R-:W-:Y:S02]  /*1660*/  UISETP.NE.AND UP0, UPT, UR6, 0x1, UPT ;  /* 0x000000010600788c */ /* 0x000fe4000bf05270 */
[----:B------:R-:W-:Y:S01]  /*1670*/  UIADD3 UR5, UR61, 0x7f, URZ ;  /* 0x0000007f3d057890 */ /* 0x000fe2000fffe03f */
[----:B------:R-:W-:Y:S01]  /*1680*/  ULDC.64 UR6, c[0x0][0x9e0] ;  /* 0x0002780000067ab9 */ /* 0x000fe20000000a00 */
[----:B------:R-:W-:Y:S02]  /*1690*/  UIADD3 UR60, -UR60, UR10, URZ ;  /* 0x0000000a3c3c7290 */ /* 0x000fe4000fffe13f */
[----:B------:R-:W-:Y:S02]  /*16a0*/  UISETP.GE.AND UP1, UPT, UR7, 0x1, UPT ;  /* 0x000000010700788c */ /* 0x000fe4000bf26270 */
[----:B------:R-:W-:-:S03]  /*16b0*/  UIADD3 UR10, UR60, 0x1, -UR39 ;  /* 0x000000013c0a7890 */ /* 0x000fc6000fffe827 */
[----:B------:R-:W-:Y:S01]  /*16c0*/  @UP0 ULDC UR8, c[0x0][0x44c] ;  /* 0x0001130000080ab9 */ /* 0x000fe20000000800 */
[----:B------:R-:W-:Y:S01]  /*16d0*/  @UP0 ULDC UR11, c[0x0][0x450] ;  /* 0x00011400000b0ab9 */ /* 0x000fe20000000800 */
[----:B------:R-:W-:Y:S01]  /*16e0*/  UIMAD.WIDE.U32 UR8, UR5, UR8, URZ ;  /* 0x00000008050872a5 */ /* 0x000fe2000f8e003f */
[----:B------:R-:W-:-:S03]  /*16f0*/  PLOP3.LUT P1, PT, PT, PT, UP1, 0x80, 0x0 ;  /* 0x000000000000781c */ /* 0x000fc60003f2f018 */
[----:B------:R-:W-:-:S04]  /*1700*/  @UP0 USHF.R.U32.HI UR5, URZ, UR11, UR9 ;  /* 0x0000000b3f050299 */ /* 0x000fc80008011609 */
[----:B------:R-:W-:-:S04]  /*1710*/  UIADD3 UR10, UR10, UR5, URZ ;  /* 0x000000050a0a7290 */ /* 0x000fc8000fffe03f */
[----:B------:R-:W-:Y:S02]  /*1720*/  UIADD3 UR6, UR10, UR6, URZ ;  /* 0x000000060a067290 */ /* 0x000fe4000fffe03f */
[----:B------:R-:W-:Y:S10]  /*1730*/  @!P1 BRA `(.L_x_1204) ;  /* 0x0000000000449947 */ /* 0x000ff40003800000 */
        /* <DEDUP_REMOVED lines=10> */
.L_x_1205:
[----:B------:R-:W-:-:S11]  /*17e0*/  UISETP.NE.AND UP1, UPT, UR7, 0x1, UPT ;  /* 0x000000010700788c */ /* 0x000fd6000bf25270 */
[----:B------:R-:W-:Y:S02]  /*17f0*/  @UP1 ULDC.64 UR10, c[0x0][0x9e8] ;  /* 0x00027a00000a1ab9 */ /* 0x000fe40000000a00 */
[----:B------:R-:W-:-:S04]  /*1800*/  UIMAD.WIDE.U32 UR8, UR5, UR10, URZ ;  /* 0x0000000a050872a5 */ /* 0x000fc8000f8e003f */
[----:B------:R-:W-:-:S12]  /*1810*/  @UP1 USHF.R.U32.HI UR5, URZ, UR11, UR9 ;  /* 0x0000000b3f051299 */ /* 0x000fd80008011609 */
.L_x_1206:
[----:B------:R-:W-:-:S04]  /*1820*/  UIMAD UR5, UR5, UR7, UR7 ;  /* 0x00000007050572a4 */ /* 0x000fc8000f8e0207 */
[----:B------:R-:W-:-:S04]  /*1830*/  UISETP.LT.AND UP1, UPT, UR6, UR5, UPT ;  /* 0x000000050600728c */ /* 0x000fc8000bf21270 */
[----:B------:R-:W-:-:S12]  /*1840*/  USEL UR6, UR6, UR5, UP1 ;  /* 0x0000000506067287 */ /* 0x000fd80008800000 */
.L_x_1204:
[----:B------:R-:W-:Y:S02]  /*1850*/  UIADD3 UR5, UR60, 0x3f, URZ ;  /* 0x0000003f3c057890 */ /* 0x000fe4000fffe03f */
[----:B------:R-:W-:Y:S02]  /*1860*/  UIADD3 UR10, UR6, 0x3f, URZ ;  /* 0x0000003f060a7890 */ /* 0x000fe4000fffe03f */
[----:B------:R-:W-:Y:S02]  /*1870*/  USHF.R.S32.HI UR6, URZ, 0x1f, UR5 ;  /* 0x0000001f3f067899 */ /* 0x000fe40008011405 */
[----:B------:R-:W-:Y:S01]  /*1880*/  USHF.R.S32.HI UR11, URZ, 0x1f, UR10 ;  /* 0x0000001f3f0b7899 */ /* 0x000fe2000801140a */
[----:B------:R-:W-:Y:S01]  /*1890*/  @UP0 ULDC UR8, c[0x0][0x44c] ;  /* 0x0001130000080ab9 */ /* 0x000fe20000000800 */
[----:B------:R-:W-:Y:S02]  /*18a0*/  ULEA.HI UR6, UR6, UR5, URZ, 0x6 ;  /* 0x0000000506067291 */ /* 0x000fe4000f8f303f */
[----:B------:R-:W-:-:S02]  /*18b0*/  UIMAD.WIDE.U32 UR8, UR61, UR8, URZ ;  /* 0x000000083d0872a5 */ /* 0x000fc4000f8e003f */
[----:B------:R-:W-:Y:S01]  /*18c0*/  ULEA.HI UR11, UR11, UR10, URZ, 0x6 ;  /* 0x0000000a0b0b7291 */ /* 0x000fe2000f8f303f */
[----:B------:R-:W-:Y:S01]  /*18d0*/  @UP0 ULDC UR13, c[0x0][0x450] ;  /* 0x00011400000d0ab9 */ /* 0x000fe20000000800 */
[----:B------:R-:W-:Y:S01]  /*18e0*/  UMOV UR12, UR61 ;  /* 0x0000003d000c7c82 */ /* 0x000fe20008000000 */
[----:B------:R-:W-:Y:S02]  /*18f0*/  UIADD3 UR52, UR60, -UR39, URZ ;  /* 0x800000273c347290 */ /* 0x000fe4000fffe03f */
[----:B------:R-:W-:Y:S02]  /*1900*/  USHF.R.S32.HI UR6, URZ, 0x6, UR6 ;  /* 0x000000063f067899 */ /* 0x000fe40008011406 */
[----:B------:R-:W-:Y:S02]  /*1910*/  USHF.R.S32.HI UR11, URZ, 0x6, UR11 ;  /* 0x000000063f0b7899 */ /* 0x000fe4000801140b */
[----:B------:R-:W-:Y:S02]  /*1920*/  @UP0 USHF.R.U32.HI UR12, URZ, UR13, UR9 ;  /* 0x0000000d3f0c0299 */ /* 0x000fe40008011609 */
[----:B------:R-:W-:-:S02]  /*1930*/  UISETP.LT.AND UP0, UPT, UR6, UR11, UPT ;  /* 0x0000000b0600728c */ /* 0x000fc4000bf01270 */
        /* <DEDUP_REMOVED lines=15> */
.L_x_1208:
[----:B------:R-:W-:-:S11]  /*1a30*/  UISETP.NE.AND UP0, UPT, UR7, 0x1, UPT ;  /* 0x000000010700788c */ /* 0x000fd6000bf05270 */
[----:B------:R-:W-:Y:S02]  /*1a40*/  @UP0 ULDC.64 UR12, c[0x0][0x9e8] ;  /* 0x00027a00000c0ab9 */ /* 0x000fe40000000a00 */
[----:B------:R-:W-:-:S04]  /*1a50*/  UIMAD.WIDE.U32 UR8, UR5, UR12, URZ ;  /* 0x0000000c050872a5 */ /* 0x000fc8000f8e003f */
[----:B------:R-:W-:-:S12]  /*1a60*/  @UP0 USHF.R.U32.HI UR5, URZ, UR13, UR9 ;  /* 0x0000000d3f050299 */ /* 0x000fd80008011609 */
.L_x_1209:
[----:B------:R-:W-:-:S04]  /*1a70*/  UIMAD UR5, UR5, UR7, URZ ;  /* 0x00000007050572a4 */ /* 0x000fc8000f8e023f */
[----:B------:R-:W-:-:S04]  /*1a80*/  UISETP.LT.AND UP0, UPT, UR10, UR5, UPT ;  /* 0x000000050a00728c */ /* 0x000fc8000bf01270 */
[----:B------:R-:W-:-:S12]  /*1a90*/  USEL UR10, UR10, UR5, !UP0 ;  /* 0x000000050a0a7287 */ /* 0x000fd8000c000000 */
.L_x_1207:
[----:B------:R-:W-:Y:S02]  /*1aa0*/  USHF.R.S32.HI UR5, URZ, 0x1f, UR10 ;  /* 0x0000001f3f057899 */ /* 0x000fe4000801140a */
[----:B------:R-:W-:Y:S02]  /*1ab0*/  ULOP3.LUT UR7, UR4, 0xff, URZ, 0xc0, !UPT ;  /* 0x000000ff04077892 */ /* 0x000fe4000f8ec03f */
[----:B------:R-:W-:-:S04]  /*1ac0*/  ULEA.HI UR5, UR5, UR10, URZ, 0x6 ;  /* 0x0000000a05057291 */ /* 0x000fc8000f8f303f */
[----:B------:R-:W-:Y:S01]  /*1ad0*/  USHF.R.S32.HI UR5, URZ, 0x6, UR5 ;  /* 0x000000063f057899 */ /* 0x000fe20008011405 */
[----:B------:R-:W-:-:S03]  /*1ae0*/  IMAD.U32 R201, RZ, RZ, UR7 ;  /* 0x00000007ffc97e24 */ /* 0x000fc6000f8e00ff */
[----:B------:R-:W-:-:S04]  /*1af0*/  UISETP.LT.AND UP0, UPT, URZ, UR5, UPT ;  /* 0x000000053f00728c */ /* 0x000fc8000bf01270 */
[----:B------:R-:W-:Y:S02]  /*1b00*/  USEL UR10, URZ, UR5, !UP0 ;  /* 0x000000053f0a7287 */ /* 0x000fe4000c000000 */
[----:B------:R-:W-:Y:S02]  /*1b10*/  USHF.R.U32.HI UR5, URZ, 0x10, UR4 ;  /* 0x000000103f057899 */ /* 0x000fe40008011604 */
[----:B------:R-:W-:Y:S01]  /*1b20*/  UISETP.GT.AND UP0, UPT, UR6, UR10, UPT ;  /* 0x0000000a0600728c */ /* 0x000fe2000bf04270 */
[----:B------:R-:W-:-:S03]  /*1b30*/  UMOV UR4, URZ ;  /* 0x0000003f00047c82 */ /* 0x000fc60008000000 */
[----:B------:R-:W-:Y:S02]  /*1b40*/  IMAD.U32 R23, RZ, RZ, UR5 ;  /* 0x00000005ff177e24 */ /* 0x000fe4000f8e00ff */
[----:B------:R-:W-:-:S13]  /*1b50*/  PLOP3.LUT P0, PT, PT, PT, UP0, 0x80, 0x0 ;  /* 0x000000000000781c */ /* 0x000fda0003f0f008 */
[----:B------:R-:W-:Y:S05]  /*1b60*/  @!P0 BRA `(.L_x_1210) ;  /* 0x0000000000988947 */ /* 0x000fea0003800000 */
[----:B------:R-:W-:Y:S01]  /*1b70*/  R2UR UR5, R23 ;  /* 0x00000000170572ca */ /* 0x000fe200000e0000 */
[----:B------:R-:W-:-:S12]  /*1b80*/  ULDC UR4, c[0x0][0x9f0] ;  /* 0x00027c0000047ab9 */ /* 0x000fd80000000800 */
[----:B------:R-:W-:-:S04]  /*1b90*/  UISETP.NE.AND UP0, UPT, UR5, URZ, UPT ;  /* 0x0000003f0500728c */ /* 0x000fc8000bf05270 */
[----:B------:R-:W-:-:S04]  /*1ba0*/  USEL UR11, UR5, UR4, UP0 ;  /* 0x00000004050b7287 */ /* 0x000fc80008000000 */
[----:B------:R-:W-:Y:S02]  /*1bb0*/  UIADD3 UR4, UR11, -0x1, UR6 ;  /* 0xffffffff0b047890 */ /* 0x000fe4000fffe006 */
[----:B------:R-:W-:Y:S02]  /*1bc0*/  IMAD.U32 R3, RZ, RZ, UR11 ;  /* 0x0000000bff037e24 */ /* 0x000fe4000f8e00ff */
[----:B------:R-:W-:-:S03]  /*1bd0*/  UIADD3 UR7, -UR10, UR4, URZ ;  /* 0x000000040a077290 */ /* 0x000fc6000fffe13f */
[-C--:B------:R-:W-:Y:S01]  /*1be0*/  IABS R0, R3.reuse ;  /* 0x0000000300007213 */ /* 0x080fe20000000000 */
[----:B------:R-:W-:Y:S01]  /*1bf0*/  UMOV UR4, URZ ;  /* 0x0000003f00047c82 */ /* 0x000fe20008000000 */
[----:B------:R-:W-:Y:S01]  /*1c00*/  IABS R5, R3 ;  /* 0x0000000300057213 */ /* 0x000fe20000000000 */
[----:B------:R-:W-:Y:S01]  /*1c10*/  IMAD.U32 R4, RZ, RZ, UR7 ;  /* 0x00000007ff047e24 */ /* 0x000fe2000f8e00ff */
[----:B------:R-:W-:Y:S01]  /*1c20*/  R2UR UR12, R0 ;  /* 0x00000000000c72ca */ /* 0x000fe200000e0000 */
[----:B------:R-:W-:-:S03]  /*1c30*/  ULOP3.LUT UR7, UR7, UR11, URZ, 0x3c, !UPT ;  /* 0x0000000b07077292 */ /* 0x000fc6000f8e3c3f */
[----:B------:R-:W-:-:S05]  /*1c40*/  IABS R4, R4 ;  /* 0x0000000400047213 */ /* 0x000fca0000000000 */
[----:B------:R-:W-:-:S04]  /*1c50*/  IMAD.MOV.U32 R3, RZ, RZ, R4 ;  /* 0x000000ffff037224 */ /* 0x000fc800078e0004 */
[----:B------:R-:W0:Y:S01]  /*1c60*/  I2F.RP R0, UR12 ;  /* 0x0000000c00007d06 */ /* 0x000e220008209400 */
[----:B------:R-:W-:-:S07]  /*1c70*/  R2UR UR9, R3 ;  /* 0x00000000030972ca */ /* 0x000fce00000e0000 */
[----:B0-----:R-:W0:Y:S02]  /*1c80*/  MUFU.RCP R0, R0 ;  /* 0x0000000000007308 */ /* 0x001e240000001000 */
        /* <DEDUP_REMOVED lines=20> */
.L_x_1210:
[----:B------:R-:W-:Y:S01]  /*1dd0*/  R2UR UR5, R201 ;  /* 0x00000000c90572ca */ /* 0x000fe200000e0000 */
[----:B------:R-:W-:Y:S01]  /*1de0*/  IMAD.U32 R152, RZ, RZ, UR6 ;  /* 0x00000006ff987e24 */ /* 0x000fe2000f8e00ff */
[----:B------:R-:W-:Y:S01]  /*1df0*/  PLOP3.LUT P0, PT, PT, PT, PT, 0x80, 0x0 ;  /* 0x000000000000781c */ /* 0x000fe20003f0f070 */
[----:B------:R-:W-:Y:S01]  /*1e00*/  IMAD.U32 R3, RZ, RZ, UR4 ;  /* 0x00000004ff037e24 */ /* 0x000fe2000f8e00ff */
[----:B------:R-:W-:Y:S01]  /*1e10*/  CS2R R150, SRZ ;  /* 0x0000000000967805 */ /* 0x000fe2000001ff00 */
[----:B------:R-:W-:Y:S01]  /*1e20*/  IMAD.MOV.U32 R0, RZ, RZ, RZ ;  /* 0x000000ffff007224 */ /* 0x000fe200078e00ff */
[----:B------:R-:W-:Y:S01]  /*1e30*/  CS2R R148, SRZ ;  /* 0x0000000000947805 */ /* 0x000fe2000001ff00 */
[----:B------:R-:W-:Y:S01]  /*1e40*/  IMAD.MOV.U32 R2, RZ, RZ, RZ ;  /* 0x000000ffff027224 */ /* 0x000fe200078e00ff */
[----:B------:R-:W-:Y:S02]  /*1e50*/  CS2R R146, SRZ ;  /* 0x0000000000927805 */ /* 0x000fe4000001ff00 */
[----:B------:R-:W-:-:S02]  /*1e60*/  CS2R R144, SRZ ;  /* 0x0000000000907805 */ /* 0x000fc4000001ff00 */
[----:B------:R-:W-:Y:S02]  /*1e70*/  CS2R R142, SRZ ;  /* 0x00000000008e7805 */ /* 0x000fe4000001ff00 */
[----:B------:R-:W-:Y:S02]  /*1e80*/  CS2R R140, SRZ ;  /* 0x00000000008c7805 */ /* 0x000fe4000001ff00 */
[----:B------:R-:W-:Y:S01]  /*1e90*/  CS2R R138, SRZ ;  /* 0x00000000008a7805 */ /* 0x000fe2000001ff00 */
[----:B------:R-:W-:Y:S01]  /*1ea0*/  UIMAD UR5, UR5, UR4, UR10 ;  /* 0x00000004050572a4 */ /* 0x000fe2000f8e020a */
[----:B------:R-:W-:Y:S02]  /*1eb0*/  CS2R R136, SRZ ;  /* 0x0000000000887805 */ /* 0x000fe4000001ff00 */
[----:B------:R-:W-:Y:S02]  /*1ec0*/  CS2R R134, SRZ ;  /* 0x0000000000867805 */ /* 0x000fe4000001ff00 */
[----:B------:R-:W-:-:S02]  /*1ed0*/  CS2R R132, SRZ ;  /* 0x0000000000847805 */ /* 0x000fc4000001ff00 */
[----:B------:R-:W-:Y:S02]  /*1ee0*/  CS2R R130, SRZ ;  /* 0x0000000000827805 */ /* 0x000fe4000001ff00 */
[----:B------:R-:W-:Y:S02]  /*1ef0*/  CS2R R128, SRZ ;  /* 0x0000000000807805 */ /* 0x000fe4000001ff00 */
[----:B------:R-:W-:Y:S01]  /*1f00*/  VIADDMNMX R152, R3, UR5, R152, PT ;  /* 0x0000000503987c46 */ /* 0x000fe2000b800198 */
[----:B------:R-:W-:Y:S01]  /*1f10*/  IMAD.U32 R22, RZ, RZ, UR5 ;  /* 0x00000005ff167e24 */ /* 0x000fe2000f8e00ff */
[----:B------:R-:W-:Y:S02]  /*1f20*/  CS2R R126, SRZ ;  /* 0x00000000007e7805 */ /* 0x000fe4000001ff00 */
[----:B------:R-:W-:Y:S02]  /*1f30*/  CS2R R124, SRZ ;  /* 0x00000000007c7805 */ /* 0x000fe4000001ff00 */
[----:B------:R-:W-:-:S02]  /*1f40*/  ISETP.GT.AND P1, PT, R152, UR5, PT ;  /* 0x0000000598007c0c */ /* 0x000fc4000bf24270 */
        /* <DEDUP_REMOVED lines=87> */
.L_x_1212:
[----:B------:R-:W2:Y:S01]  /*24c0*/  LDL R2, [R1+0x64] ;  /* 0x0000640001027983 */ /* 0x000ea20000100800 */
[----:B------:R-:W-:-:S13]  /*24d0*/  R2UR UR6, R232 ;  /* 0x00000000e80672ca */ /* 0x000fda00000e0000 */
[----:B------:R-:W-:-:S04]  /*24e0*/  ULEA.HI UR4, UR6, UR6, URZ, 0x1 ;  /* 0x0000000606047291 */ /* 0x000fc8000f8f083f */
[----:B------:R-:W-:-:S04]  /*24f0*/  ULOP3.LUT UR4, UR4, 0xfffffffe, URZ, 0xc0, !UPT ;  /* 0xfffffffe04047892 */ /* 0x000fc8000f8ec03f */
[----:B------:R-:W-:-:S06]  /*2500*/  UIADD3 UR4, UR6, -UR4, URZ ;  /* 0x8000000406047290 */ /* 0x000fcc000fffe03f */
[----:B------:R-:W-:-:S05]  /*2510*/  IMAD.U32 R0, RZ, RZ, UR4 ;  /* 0x00000004ff007e24 */ /* 0x000fca000f8e00ff */
[----:B------:R-:W-:-:S04]  /*2520*/  SHF.L.U32 R0, R0, 0x1f, RZ ;  /* 0x0000001f00007819 */ /* 0x000fc800000006ff */
[----:B------:R-:W0:Y:S01]  /*2530*/  SYNCS.PHASECHK.TRANS64.TRYWAIT P1, [UR37+0x30800], R0 ;  /* 0x03080000ff0075a7 */ /* 0x000e220008020165 */
[----:B--2---:R-:W-:-:S13]  /*2540*/  R2UR UR5, R2 ;  /* 0x00000000020572ca */ /* 0x004fda00000e0000 */
[----:B------:R-:W-:-:S05]  /*2550*/  IMAD.U32 R2, RZ, RZ, UR5 ;  /* 0x00000005ff027e24 */ /* 0x000fca000f8e00ff */
[----:B------:R-:W-:Y:S01]  /*2560*/  ISETP.NE.AND P0, PT, R2, 0x3, PT ;  /* 0x000000030200780c */ /* 0x000fe20003f05270 */
[----:B0-----:R-:W-:-:S12]  /*2570*/  @!P1 BRA `(.L_x_1213) ;  /* 0x0000017400a49947 */ /* 0x001fd80003800000 */
.L_x_1450:
[----:B------:R-:W-:Y:S05]  /*2580*/  @!P0 BRA `(.L_x_1214) ;  /* 0x0000000000048947 */ /* 0x000fea0003800000 */
[----:B------:R-:W-:Y:S01]  /*2590*/  BPT.TRAP 0x1 ;  /* 0x000000040000795c */ /* 0x000fe20000300000 */
.L_x_1214:
[----:B0-----:R-:W-:Y:S02]  /*25a0*/  IMAD.U32 R3, RZ, RZ, UR36 ;  /* 0x00000024ff037e24 */ /* 0x001fe4000f8e00ff */
[----:B------:R-:W-:-:S03]  /*25b0*/  IMAD.U32 R0, RZ, RZ, UR38 ;  /* 0x00000026ff007e24 */ /* 0x000fc6000f8e00ff */
[----:B------:R-:W-:Y:S02]  /*25c0*/  LEA R3, R3, UR37, 0x3 ;  /* 0x0000002503037c11 */ /* 0x000fe4000f8e18ff */
[----:B------:R-:W-:-:S04]  /*25d0*/  SHF.L.U32 R0, R0, 0x1f, RZ ;  /* 0x0000001f00007819 */ /* 0x000fc800000006ff */
[----:B------:R0:W1:Y:S01]  /*25e0*/  SYNCS.PHASECHK.TRANS64.TRYWAIT P2, [R3+URZ+0x30830], R0 ;  /* 0x03083000030075a7 */ /* 0x000062000804017f */
[----:B------:R-:W-:Y:S05]  /*25f0*/  @!P0 BRA `(.L_x_1215) ;  /* 0x0000000000048947 */ /* 0x000fea0003800000 */
[----:B------:R-:W-:Y:S01]  /*2600*/  BPT.TRAP 0x1 ;  /* 0x000000040000795c */ /* 0x000fe20000300000 */
.L_x_1215:
[----:B------:R-:W2:Y:S02]  /*2610*/  S2R R2, SR_TID.X ;  /* 0x0000000000027919 */ /* 0x000ea40000002100 */
[----:B--2---:R-:W-:-:S04]  /*2620*/  LOP3.LUT R2, R2, 0x7f, RZ, 0xc0, !PT ;  /* 0x0000007f02027812 */ /* 0x004fc800078ec0ff */
[----:B------:R-:W-:Y:S01]  /*2630*/  ISETP.NE.AND P1, PT, R2, RZ, PT ;  /* 0x000000ff0200720c */ /* 0x000fe20003f25270 */
[----:B-1----:R-:W-:-:S12]  /*2640*/  @P2 BRA `(.L_x_1216) ;  /* 0x0000000000082947 */ /* 0x002fd80003800000 */
[----:B------:R-:W1:Y:S02]  /*2650*/  SYNCS.PHASECHK.TRANS64.TRYWAIT P2, [R3+URZ+0x30830], R0 ;  /* 0x03083000030075a7 */ /* 0x000e64000804017f */
[----:B-1----:R-:W-:Y:S05]  /*2660*/  @!P2 BRA `(.L_x_1217) ;  /* 0x000001740080a947 */ /* 0x002fea0003800000 */
.L_x_1216:
[----:B------:R-:W-:Y:S05]  /*2670*/  WARPSYNC.ALL ;  /* 0x0000000000007948 */ /* 0x000fea0003800000 */
[----:B------:R-:W-:Y:S01]  /*2680*/  UIADD3 UR4, UR37, 0x20400, URZ ;  /* 0x0002040025047890 */ /* 0x000fe2000fffe03f */
[----:B------:R-:W-:Y:S01]  /*2690*/  WARPGROUP.ARRIVE ;  /* 0x00000000000079c5 */ /* 0x000fe20000000000 */
[----:B------:R-:W-:Y:S01]  /*26a0*/  UMOV UR9, 0x40000040 ;  /* 0x4000004000097882 */ /* 0x000fe20000000000 */
[----:B------:R-:W-:Y:S01]  /*26b0*/  UMOV UR11, 0x40000040 ;  /* 0x40000040000b7882 */ /* 0x000fe20000000000 */
[----:B------:R-:W-:Y:S01]  /*26c0*/  USHF.R.U32.HI UR4, URZ, 0x4, UR4 ;  /* 0x000000043f047899 */ /* 0x000fe20008011604 */
[----:B------:R-:W-:Y:S01]  /*26d0*/  IMAD.U32 R15, RZ, RZ, UR9 ;  /* 0x00000009ff0f7e24 */ /* 0x000fe2000f8e00ff */
[----:B------:R-:W-:Y:S01]  /*26e0*/  UMOV UR13, 0x40000040 ;  /* 0x40000040000d7882 */ /* 0x000fe20000000000 */
[----:B------:R-:W-:Y:S01]  /*26f0*/  UMOV UR15, 0x40000040 ;  /* 0x40000040000f7882 */ /* 0x000fe20000000000 */
[----:B------:R-:W-:Y:S01]  /*2700*/  ULOP3.LUT UR4, UR4, 0x3fff, URZ, 0xc0, !UPT ;  /* 0x00003fff04047892 */ /* 0x000fe2000f8ec03f */
[----:B01----:R-:W-:Y:S01]  /*2710*/  VIADD R0, R19, UR61 ;  /* 0x0000003d13007c36 */ /* 0x003fe20008000000 */
[----:B------:R-:W-:Y:S01]  /*2720*/  UMOV UR17, 0x40000040 ;  /* 0x4000004000117882 */ /* 0x000fe20000000000 */
[----:B------:R-:W-:Y:S01]  /*2730*/  UMOV UR19, 0x40000040 ;  /* 0x4000004000137882 */ /* 0x000fe20000000000 */
[----:B------:R-:W-:Y:S01]  /*2740*/  ULOP3.LUT UR5, UR4, 0x10000, URZ, 0xfc, !UPT ;  /* 0x0001000004057892 */ /* 0x000fe2000f8efc3f */
[----:B------:R-:W-:Y:S01]  /*2750*/  IMAD.MOV.U32 R2, RZ, RZ, R0 ;  /* 0x000000ffff027224 */ /* 0x000fe200078e0000 */
[----:B------:R-:W-:Y:S01]  /*2760*/  ULOP3.LUT UR4, UR40, 0x10000, URZ, 0xfc, !UPT ;  /* 0x0001000028047892 */ /* 0x000fe2000f8efc3f */
[----:B------:R-:W-:Y:S01]  /*2770*/  LEA R17, R152, 0xffffffc0, 0x6 ;  /* 0xffffffc098117811 */ /* 0x000fe200078e30ff */
[----:B------:R-:W-:Y:S01]  /*2780*/  UMOV UR21, 0x40000040 ;  /* 0x4000004000157882 */ /* 0x000fe20000000000 */
[----:B------:R-:W-:Y:S01]  /*2790*/  UMOV UR23, 0x40000040 ;  /* 0x4000004000177882 */ /* 0x000fe20000000000 */
[----:B------:R-:W-:Y:S01]  /*27a0*/  IMAD.U32 R18, RZ, RZ, UR5 ;  /* 0x00000005ff127e24 */ /* 0x000fe2000f8e00ff */
[----:B------:R-:W-:-:S02]  /*27b0*/  ULEA UR5, UR36, UR5, 0xb ;  /* 0x0000000524057291 */ /* 0x000fc4000f8e583f */
[----:B------:R-:W-:Y:S01]  /*27c0*/  UMOV UR8, UR4 ;  /* 0x0000000400087c82 */ /* 0x000fe20008000000 */
[----:B------:R-:W-:Y:S01]  /*27d0*/  UIADD3 UR6, UR4, 0x2, URZ ;  /* 0x0000000204067890 */ /* 0x000fe2000fffe03f */
[----:B------:R-:W-:Y:S01]  /*27e0*/  IMAD.U32 R14, RZ, RZ, UR8 ;  /* 0x00000008ff0e7e24 */ /* 0x000fe2000f8e00ff */
[----:B------:R-:W-:Y:S02]  /*27f0*/  UIADD3 UR7, UR5, 0x2, URZ ;  /* 0x0000000205077890 */ /* 0x000fe4000fffe03f */
[----:B------:R-:W-:Y:S01]  /*2800*/  UMOV UR10, UR5 ;  /* 0x00000005000a7c82 */ /* 0x000fe20008000000 */
[----:B------:R-:W-:Y:S01]  /*2810*/  UIADD3 UR12, UR4, 0x404, URZ ;  /* 0x00000404040c7890 */ /* 0x000fe2000fffe03f */
[----:B------:R-:W-:Y:S01]  /*2820*/  HGMMA.64x64x16.F32 R24, gdesc[UR8], RZ, !UPT, gsb0 ;  /* 0x00e00000081879f0 */ /* 0x000fe2000c0008ff */
        /* <DEDUP_REMOVED lines=8> */
[----:B------:R-:W-:-:S02]  /*28b0*/  UIADD3 UR14, UR5, 0x204, URZ ;  /* 0x00000204050e7890 */ /* 0x000fc4000fffe03f */
[----:B------:R-:W-:Y:S02]  /*28c0*/  UIADD3 UR16, UR4, 0x406, URZ ;  /* 0x0000040604107890 */ /* 0x000fe4000fffe03f */
[----:B------:R-:W-:Y:S02]  /*28d0*/  UIADD3 UR18, UR5, 0x206, URZ ;  /* 0x0000020605127890 */ /* 0x000fe4000fffe03f */
[----:B------:R-:W-:Y:S02]  /*28e0*/  UIADD3 UR20, UR4, 0x800, URZ ;  /* 0x0000080004147890 */ /* 0x000fe4000fffe03f */
[----:B------:R-:W-:Y:S02]  /*28f0*/  UIADD3 UR22, UR5, 0x400, URZ ;  /* 0x0000040005167890 */ /* 0x000fe4000fffe03f */
[----:B------:R-:W-:Y:S02]  /*2900*/  UIADD3 UR24, UR4, 0x802, URZ ;  /* 0x0000080204187890 */ /* 0x000fe4000fffe03f */
[----:B------:R-:W-:Y:S01]  /*2910*/  UIADD3 UR26, UR5, 0x402, URZ ;  /* 0x00000402051a7890 */ /* 0x000fe2000fffe03f */
[----:B------:R-:W-:Y:S01]  /*2920*/  UMOV UR25, 0x40000040 ;  /* 0x4000004000197882 */ /* 0x000fe20000000000 */
[----:B------:R-:W-:Y:S01]  /*2930*/  UMOV UR27, 0x40000040 ;  /* 0x40000040001b7882 */ /* 0x000fe20000000000 */
[----:B------:R-:W-:-:S02]  /*2940*/  UIADD3 UR28, UR4, 0x804, URZ ;  /* 0x00000804041c7890 */ /* 0x000fc4000fffe03f */
[----:B------:R-:W-:Y:S01]  /*2950*/  UIADD3 UR30, UR5, 0x404, URZ ;  /* 0x00000404051e7890 */ /* 0x000fe2000fffe03f */
[----:B------:R-:W-:Y:S01]  /*2960*/  UMOV UR29, 0x40000040 ;  /* 0x40000040001d7882 */ /* 0x000fe20000000000 */
[----:B------:R-:W-:Y:S01]  /*2970*/  UMOV UR31, 0x40000040 ;  /* 0x40000040001f7882 */ /* 0x000fe20000000000 */
[----:B------:R-:W-:Y:S02]  /*2980*/  UIADD3 UR32, UR4, 0x806, URZ ;  /* 0x0000080604207890 */ /* 0x000fe4000fffe03f */
[----:B------:R-:W-:Y:S01]  /*2990*/  UIADD3 UR34, UR5, 0x406, URZ ;  /* 0x0000040605227890 */ /* 0x000fe2000fffe03f */
[----:B------:R-:W-:Y:S01]  /*29a0*/  UMOV UR33, 0x40000040 ;  /* 0x4000004000217882 */ /* 0x000fe20000000000 */
[----:B------:R-:W-:Y:S01]  /*29b0*/  UMOV UR35, 0x40000040 ;  /* 0x4000004000237882 */ /* 0x000fe20000000000 */
        /* <DEDUP_REMOVED lines=16> */
[----:B------:R-:W-:-:S02]  /*2ac0*/  WARPGROUP.DEPBAR.LE gsb0, 0x0 ;  /* 0x00008000000079c5 */ /* 0x000fc40000010000 */
[----:B------:R-:W-:-:S06]  /*2ad0*/  WARPGROUP.ARRIVE ;  /* 0x00000000000079c5 */ /* 0x000fcc0000000000 */
[----:B------:R-:W-:Y:S01]  /*2ae0*/  HGMMA.64x64x16.F32 R24, gdesc[UR8], R24, gsb0 ;  /* 0x00e00000081879f0 */ /* 0x000fe20008000818 */
        /* <DEDUP_REMOVED lines=8> */
[----:B------:R-:W-:Y:S02]  /*2b70*/  WARPGROUP.DEPBAR.LE gsb0, 0x0 ;  /* 0x00008000000079c5 */ /* 0x000fe40000010000 */
        /* <DEDUP_REMOVED lines=17> */
[----:B------:R-:W-:Y:S01]  /*2c90*/  IMAD.U32 R6, RZ, RZ, UR8 ;  /* 0x00000008ff067e24 */ /* 0x000fe2000f8e00ff */
[----:B------:R-:W-:Y:S01]  /*2ca0*/  ULDC.64 UR6, c[0x0][0x9e0] ;  /* 0x0002780000067ab9 */ /* 0x000fe20000000a00 */
[----:B------:R-:W-:Y:S01]  /*2cb0*/  IMAD.U32 R7, RZ, RZ, UR9 ;  /* 0x00000009ff077e24 */ /* 0x000fe2000f8e00ff */
[----:B------:R-:W-:Y:S01]  /*2cc0*/  UISETP.GE.AND UP1, UPT, UR7, 0x1, UPT ;  /* 0x000000010700788c */ /* 0x000fe2000bf26270 */
[----:B------:R-:W-:Y:S02]  /*2cd0*/  WARPGROUP.DEPBAR.LE gsb0, 0x0 ;  /* 0x00008000000079c5 */ /* 0x000fe40000010000 */
[----:B------:R-:W-:-:S06]  /*2ce0*/  WARPGROUP.ARRIVE ;  /* 0x00000000000079c5 */ /* 0x000fcc0000000000 */
[----:B------:R-:W-:Y:S01]  /*2cf0*/  HGMMA.64x64x16.F32 R24, gdesc[UR8], R24, gsb0 ;  /* 0x00e00000081879f0 */ /* 0x000fe20008000818 */
[----:B------:R-:W-:Y:S02]  /*2d00*/  UIADD3 UR8, UR4, 0x402, URZ ;  /* 0x0000040204087890 */ /* 0x000fe4000fffe03f */
[----:B------:R-:W-:Y:S01]  /*2d10*/  UIADD3 UR10, UR5, 0x202, URZ ;  /* 0x00000202050a7890 */ /* 0x000fe2000fffe03f */
[----:B------:R-:W-:Y:S01]  /*2d20*/  UMOV UR9, 0x40000040 ;  /* 0x4000004000097882 */ /* 0x000fe20000000000 */
[----:B------:R-:W-:Y:S01]  /*2d30*/  UMOV UR11, 0x40000040 ;  /* 0x40000040000b7882 */ /* 0x000fe20000000000 */
[----:B------:R-:W-:Y:S02]  /*2d40*/  ULDC UR4, c[0x0][0x448] ;  /* 0x0001120000047ab9 */ /* 0x000fe40000000800 */
[----:B------:R-:W-:-:S06]  /*2d50*/  UISETP.NE.AND UP0, UPT, UR4, 0x1, UPT ;  /* 0x000000010400788c */ /* 0x000fcc000bf05270 */
[----:B------:R-:W-:Y:S02]  /*2d60*/  PLOP3.LUT P2, PT, PT, PT, UP0, 0x80, 0x0 ;  /* 0x000000000000781c */ /* 0x000fe40003f4f008 */
[----:B------:R-:W-:-:S03]  /*2d70*/  PLOP3.LUT P3, PT, PT, PT, UP0, 0x80, 0x0 ;  /* 0x000000000000781c */ /* 0x000fc60003f6f008 */
[----:B------:R-:W-:-:S08]  /*2d80*/  @UP0 ULDC UR4, c[0x0][0x44c] ;  /* 0x0001130000040ab9 */ /* 0x000fd00000000800 */
[----:B------:R-:W-:Y:S01]  /*2d90*/  @P2 IMAD.HI.U32 R4, R0, UR4, RZ ;  /* 0x0000000400042c27 */ /* 0x000fe2000f8e00ff */
[----:B------:R-:W-:Y:S01]  /*2da0*/  @UP0 ULDC UR4, c[0x0][0x450] ;  /* 0x0001140000040ab9 */ /* 0x000fe20000000800 */
[----:B------:R-:W-:Y:S02]  /*2db0*/  PLOP3.LUT P2, PT, PT, PT, UP1, 0x40, 0x0 ;  /* 0x000000000000781c */ /* 0x000fe40003f4e818 */
[----:B------:R-:W-:Y:S01]  /*2dc0*/  @!P1 VIADD R0, R3, 0x30840 ;  /* 0x0003084003009836 */ /* 0x000fe20000000000 */
[----:B------:R-:W-:Y:S01]  /*2dd0*/  @P3 SHF.R.U32.HI R2, RZ, UR4, R4 ;  /* 0x00000004ff023c19 */ /* 0x000fe20008011604 */
[----:B------:R-:W-:-:S03]  /*2de0*/  IMAD.MOV.U32 R3, RZ, RZ, -0x40 ;  /* 0xffffffc0ff037424 */ /* 0x000fc600078e00ff */
[----:B------:R-:W-:Y:S01]  /*2df0*/  @!P1 PRMT R0, RZ, 0x654, R0 ;  /* 0x00000654ff009816 */ /* 0x000fe20000000000 */
[----:B------:R-:W0:Y:S01]  /*2e00*/  SHFL.IDX PT, R5, R2, RZ, 0x1c1f ;  /* 0x001c1fff02057589 */ /* 0x000e2200000e0000 */
[----:B------:R-:W-:Y:S02]  /*2e10*/  IMAD R21, R152, R3, 0x40 ;  /* 0x0000004098157424 */ /* 0x000fe400078e0203 */
[----:B------:R-:W-:-:S03]  /*2e20*/  IMAD.U32 R3, RZ, RZ, UR39 ;  /* 0x00000027ff037e24 */ /* 0x000fc6000f8e00ff */
[----:B------:R-:W-:Y:S01]  /*2e30*/  IADD3 R20, -R16, UR60, R21 ;  /* 0x0000003c10147c10 */ /* 0x000fe2000fffe115 */
        /* <DEDUP_REMOVED lines=8> */
[----:B------:R-:W-:Y:S01]  /*2ec0*/  HGMMA.64x64x16.F32 R24, gdesc[UR16], R24, gsb0 ;  /* 0x00e00000101879f0 */ /* 0x000fe20008000818 */
[----:B------:R-:W-:Y:S02]  /*2ed0*/  ULDC UR18, c[0x0][0x9dc] ;  /* 0x0002770000127ab9 */ /* 0x000fe40000000800 */
[----:B------:R-:W-:Y:S01]  /*2ee0*/  ULOP3.LUT UR4, URZ, UR18, URZ, 0x33, !UPT ;  /* 0x000000123f047292 */ /* 0x000fe2000f8e333f */
        /* <DEDUP_REMOVED lines=25> */
[----:B------:R1:W-:Y:S02]  /*3080*/  @!P1 SYNCS.ARRIVE.TRANS64.RED.A1T0 RZ, [R0+URZ], RZ ;  /* 0x000000ff00ff99a7 */ /* 0x0003e4000810043f */
[----:B-1----:R-:W-:-:S04]  /*3090*/  IADD3 R0, -R16, 0x1, R21 ;  /* 0x0000000110007810 */ /* 0x002fc80007ffe115 */
[----:B------:R-:W-:-:S05]  /*30a0*/  IADD3 R0, -R3, UR60, R0 ;  /* 0x0000003c03007c10 */ /* 0x000fca000fffe100 */
[C---:B------:R-:W-:Y:S02]  /*30b0*/  VIADD R57, R0.reuse, UR6 ;  /* 0x0000000600397c36 */ /* 0x040fe40008000000 */
[----:B------:R-:W-:-:S03]  /*30c0*/  VIADD R56, R0, UR4 ;  /* 0x0000000400387c36 */ /* 0x000fc60008000000 */
[----:B0-----:R-:W-:Y:S01]  /*30d0*/  VIADDMNMX R0, R5, R57, R20, PT ;  /* 0x0000003905007246 */ /* 0x001fe20003800114 */
[----:B------:R-:W-:Y:S01]  /*30e0*/  IMAD.IADD R3, R56, 0x1, R5 ;  /* 0x0000000138037824 */ /* 0x000fe200078e0205 */
[----:B------:R-:W-:Y:S06]  /*30f0*/  @P2 BRA `(.L_x_1218) ;  /* 0x00000000005c2947 */ /* 0x000fec0003800000 */
[----:B------:R-:W-:Y:S01]  /*3100*/  IMAD.U32 R4, RZ, RZ, UR39 ;  /* 0x00000027ff047e24 */ /* 0x000fe2000f8e00ff */
[----:B------:R-:W-:Y:S04]  /*3110*/  BSSY B0, `(.L_x_1219) ;  /* 0x0000011000007945 */ /* 0x000fe80003800000 */
[----:B------:R-:W-:-:S04]  /*3120*/  IADD3 R4, -R4, UR60, R5 ;  /* 0x0000003c04047c10 */ /* 0x000fc8000fffe105 */
[----:B------:R-:W-:-:S13]  /*3130*/  ISETP.GT.AND P2, PT, R4, -0x1, PT ;  /* 0xffffffff0400780c */ /* 0x000fda0003f44270 */
[----:B------:R-:W-:Y:S05]  /*3140*/  @P2 BRA `(.L_x_1220) ;  /* 0x0000000000202947 */ /* 0x000fea0003800000 */
[----:B------:R-:W-:Y:S01]  /*3150*/  UISETP.NE.AND UP2, UPT, UR7, 0x1, UPT ;  /* 0x000000010700788c */ /* 0x000fe2000bf45270 */
[----:B------:R-:W-:-:S05]  /*3160*/  LOP3.LUT R4, RZ, R4, RZ, 0x33, !PT ;  /* 0x00000004ff047212 */ /* 0x000fca00078e33ff */
[----:B------:R-:W-:-:S05]  /*3170*/  PLOP3.LUT P2, PT, PT, PT, UP2, 0x80, 0x0 ;  /* 0x000000000000781c */ /* 0x000fca0003f4f028 */
[----:B------:R-:W-:-:S08]  /*3180*/  @UP2 ULDC.64 UR4, c[0x0][0x9e8] ;  /* 0x00027a0000042ab9 */ /* 0x000fd00000000a00 */
[----:B------:R-:W-:-:S05]  /*3190*/  @P2 IMAD.HI.U32 R5, R4, UR4, RZ ;  /* 0x0000000404052c27 */ /* 0x000fca000f8e00ff */
[----:B------:R-:W-:-:S04]  /*31a0*/  @P2 SHF.R.U32.HI R4, RZ, UR5, R5 ;  /* 0x00000005ff042c19 */ /* 0x000fc80008011605 */
[----:B------:R-:W-:Y:S01]  /*31b0*/  LOP3.LUT R4, RZ, R4, RZ, 0x33, !PT ;  /* 0x00000004ff047212 */ /* 0x000fe200078e33ff */
[----:B------:R-:W-:Y:S06]  /*31c0*/  BRA `(.L_x_1221) ;  /* 0x0000000000147947 */ /* 0x000fec0003800000 */
.L_x_1220:
[----:B------:R-:W-:-:S06]  /*31d0*/  UISETP.NE.AND UP2, UPT, UR7, 0x1, UPT ;  /* 0x000000010700788c */ /* 0x000fcc000bf45270 */
[----:B------:R-:W-:-:S05]  /*31e0*/  PLOP3.LUT P2, PT, PT, PT, UP2, 0x80, 0x0 ;  /* 0x000000000000781c */ /* 0x000fca0003f4f028 */
[----:B------:R-:W-:-:S08]  /*31f0*/  @UP2 ULDC.64 UR4, c[0x0][0x9e8] ;  /* 0x00027a0000042ab9 */ /* 0x000fd00000000a00 */
[----:B------:R-:W-:-:S05]  /*3200*/  @P2 IMAD.HI.U32 R5, R4, UR4, RZ ;  /* 0x0000000404052c27 */ /* 0x000fca000f8e00ff */
[----:B------:R-:W-:-:S07]  /*3210*/  @P2 SHF.R.U32.HI R4, RZ, UR5, R5 ;  /* 0x00000005ff042c19 */ /* 0x000fce0008011605 */
.L_x_1221:
[----:B------:R-:W-:Y:S05]  /*3220*/  BSYNC B0 ;  /* 0x0000000000007941 */ /* 0x000fea0003800000 */
.L_x_1219:
[----:B------:R-:W-:-:S04]  /*3230*/  IMAD R5, R4, UR7, -R17 ;  /* 0x0000000704057c24 */ /* 0x000fc8000f8e0a11 */
[----:B------:R-:W-:-:S05]  /*3240*/  IMAD.IADD R5, R5, 0x1, -R16 ;  /* 0x0000000105057824 */ /* 0x000fca00078e0a10 */
[----:B------:R-:W-:Y:S02]  /*3250*/  VIMNMX R3, R3, R5, !PT ;  /* 0x0000000503037248 */ /* 0x000fe40007fe0100 */
[----:B------:R-:W-:-:S07]  /*3260*/  VIADDMNMX R0, R5, UR7, R0, PT ;  /* 0x0000000705007c46 */ /* 0x000fce000b800100 */
.L_x_1218:
[C---:B------:R-:W-:Y:S01]  /*3270*/  ISETP.GE.AND P2, PT, R21.reuse, 0x2, PT ;  /* 0x000000021500780c */ /* 0x040fe20003f46270 */
[----:B------:R-:W0:Y:S01]  /*3280*/  SHFL.IDX PT, R5, R2, 0x1, 0x1c1f ;  /* 0x003c1f0002057f89 */ /* 0x000e2200000e0000 */
[----:B------:R-:W-:Y:S02]  /*3290*/  ISETP.GE.AND P6, PT, R21, 0xa, PT ;  /* 0x0000000a1500780c */ /* 0x000fe40003fc6270 */
[----:B------:R-:W-:Y:S02]  /*32a0*/  ISETP.GT.AND P4, PT, R3, 0x1, !P2 ;  /* 0x000000010300780c */ /* 0x000fe40005784270 */
[----:B------:R-:W-:Y:S02]  /*32b0*/  ISETP.GE.AND P3, PT, R21, 0x9, PT ;  /* 0x000000091500780c */ /* 0x000fe40003f66270 */
[----:B------:R-:W-:Y:S02]  /*32c0*/  ISETP.LT.OR P4, PT, R0, 0x2, P4 ;  /* 0x000000020000780c */ /* 0x000fe40002781670 */
[----:B------:R-:W-:-:S02]  /*32d0*/  ISETP.GT.AND P5, PT, R3, 0x8, !P3 ;  /* 0x000000080300780c */ /* 0x000fc40005fa4270 */
[----:B------:R-:W-:Y:S02]  /*32e0*/  FSEL R58, R25, -INF , !P4 ;  /* 0xff800000193a7808 */ /* 0x000fe40006000000 */
[----:B------:R-:W-:Y:S02]  /*32f0*/  ISETP.GT.AND P4, PT, R3, 0x9, !P6 ;  /* 0x000000090300780c */ /* 0x000fe40007784270 */
[----:B------:R-:W-:Y:S02]  /*3300*/  P2R R25, PR, RZ, 0x40 ;  /* 0x00000040ff197803 */ /* 0x000fe40000000000 */
[----:B------:R-:W-:Y:S02]  /*3310*/  ISETP.LT.OR P4, PT, R0, 0xa, P4 ;  /* 0x0000000a0000780c */ /* 0x000fe40002781670 */
[----:B------:R-:W-:Y:S02]  /*3320*/  ISETP.GE.AND P6, PT, R21, 0x11, PT ;  /* 0x000000111500780c */ /* 0x000fe40003fc6270 */
[----:B------:R-:W-:-:S02]  /*3330*/  FSEL R60, R29, -INF , !P4 ;  /* 0xff8000001d3c7808 */ /* 0x000fc40006000000 */
[----:B------:R-:W-:Y:S02]  /*3340*/  ISETP.LT.OR P5, PT, R0, 0x9, P5 ;  /* 0x000000090000780c */ /* 0x000fe40002fa1670 */
[----:B------:R-:W-:Y:S02]  /*3350*/  ISETP.GT.AND P4, PT, R3, 0x10, !P6 ;  /* 0x000000100300780c */ /* 0x000fe40007784270 */
[----:B------:R-:W-:Y:S02]  /*3360*/  FSEL R28, R28, -INF , !P5 ;  /* 0xff8000001c1c7808 */ /* 0x000fe40006800000 */
[----:B------:R-:W-:Y:S02]  /*3370*/  ISETP.LT.OR P4, PT, R0, 0x11, P4 ;  /* 0x000000110000780c */ /* 0x000fe40002781670 */
[----:B------:R-:W-:Y:S02]  /*3380*/  ISETP.GE.AND P5, PT, R21, 0x12, PT ;  /* 0x000000121500780c */ /* 0x000fe40003fa6270 */
[----:B------:R-:W-:-:S02]  /*3390*/  FSEL R32, R32, -INF , !P4 ;  /* 0xff80000020207808 */ /* 0x000fc40006000000 */
[----:B------:R-:W-:Y:S02]  /*33a0*/  ISETP.GT.AND P4, PT, R3, 0x11, !P5 ;  /* 0x000000110300780c */ /* 0x000fe40006f84270 */
[----:B------:R-:W-:Y:S02]  /*33b0*/  P2R R59, PR, RZ, 0x20 ;  /* 0x00000020ff3b7803 */ /* 0x000fe40000000000 */
[----:B------:R-:W-:Y:S02]  /*33c0*/  ISETP.LT.OR P4, PT, R0, 0x12, P4 ;  /* 0x000000120000780c */ /* 0x000fe40002781670 */
[----:B------:R-:W-:Y:S02]  /*33d0*/  ISETP.GE.AND P5, PT, R21, 0x19, PT ;  /* 0x000000191500780c */ /* 0x000fe40003fa6270 */
[----:B------:R-:W-:Y:S02]  /*33e0*/  FSEL R62, R33, -INF , !P4 ;  /* 0xff800000213e7808 */ /* 0x000fe40006000000 */
[----:B------:R-:W-:-:S02]  /*33f0*/  ISETP.GT.AND P4, PT, R3, 0x18, !P5 ;  /* 0x000000180300780c */ /* 0x000fc40006f84270 */
[----:B------:R-:W-:Y:S02]  /*3400*/  P2R R33, PR, RZ, 0x20 ;  /* 0x00000020ff217803 */ /* 0x000fe40000000000 */
[----:B------:R-:W-:Y:S02]  /*3410*/  ISETP.LT.OR P4, PT, R0, 0x19, P4 ;  /* 0x000000190000780c */ /* 0x000fe40002781670 */
[----:B------:R-:W-:Y:S02]  /*3420*/  ISETP.GE.AND P5, PT, R21, 0x1a, PT ;  /* 0x0000001a1500780c */ /* 0x000fe40003fa6270 */
[----:B------:R-:W-:Y:S02]  /*3430*/  FSEL R36, R36, -INF , !P4 ;  /* 0xff80000024247808 */ /* 0x000fe40006000000 */
[----:B------:R-:W-:Y:S02]  /*3440*/  ISETP.GT.AND P4, PT, R3, 0x19, !P5 ;  /* 0x000000190300780c */ /* 0x000fe40006f84270 */
[----:B------:R-:W-:-:S02]  /*3450*/  P2R R61, PR, RZ, 0x20 ;  /* 0x00000020ff3d7803 */ /* 0x000fc40000000000 */
[C---:B------:R-:W-:Y:S02]  /*3460*/  ISETP.LT.OR P4, PT, R0.reuse, 0x1a, P4 ;  /* 0x0000001a0000780c */ /* 0x040fe40002781670 */
[----:B------:R-:W-:Y:S02]  /*3470*/  ISETP.GE.AND P5, PT, R21, 0x21, PT ;  /* 0x000000211500780c */ /* 0x000fe40003fa6270 */
[----:B------:R-:W-:Y:S02]  /*3480*/  FSEL R64, R37, -INF , !P4 ;  /* 0xff80000025407808 */ /* 0x000fe40006000000 */
[----:B------:R-:W-:Y:S02]  /*3490*/  ISETP.GT.AND P4, PT, R3, 0x20, !P5 ;  /* 0x000000200300780c */ /* 0x000fe40006f84270 */
[----:B------:R-:W-:Y:S02]  /*34a0*/  P2R R37, PR, RZ, 0x20 ;  /* 0x00000020ff257803 */ /* 0x000fe40000000000 */
[----:B------:R-:W-:-:S02]  /*34b0*/  ISETP.LT.OR P4, PT, R0, 0x21, P4 ;  /* 0x000000210000780c */ /* 0x000fc40002781670 */
[----:B------:R-:W-:Y:S02]  /*34c0*/  ISETP.GE.AND P5, PT, R21, 0x22, PT ;  /* 0x000000221500780c */ /* 0x000fe40003fa6270 */
[----:B------:R-:W-:Y:S02]  /*34d0*/  FSEL R40, R40, -INF , !P4 ;  /* 0xff80000028287808 */ /* 0x000fe40006000000 */
[----:B------:R-:W-:Y:S02]  /*34e0*/  ISETP.GT.AND P4, PT, R3, 0x21, !P5 ;  /* 0x000000210300780c */ /* 0x000fe40006f84270 */
[----:B------:R-:W-:Y:S02]  /*34f0*/  P2R R63, PR, RZ, 0x20 ;  /* 0x00000020ff3f7803 */ /* 0x000fe40000000000 */
[----:B------:R-:W-:Y:S02]  /*3500*/  ISETP.LT.OR P4, PT, R0, 0x22, P4 ;  /* 0x000000220000780c */ /* 0x000fe40002781670 */
[----:B------:R-:W-:-:S02]  /*3510*/  ISETP.GE.AND P5, PT, R21, 0x29, PT ;  /* 0x000000291500780c */ /* 0x000fc40003fa6270 */
[----:B------:R-:W-:Y:S02]  /*3520*/  FSEL R66, R41, -INF , !P4 ;  /* 0xff80000029427808 */ /* 0x000fe40006000000 */
[----:B------:R-:W-:Y:S02]  /*3530*/  ISETP.GT.AND P4, PT, R3, 0x28, !P5 ;  /* 0x000000280300780c */ /* 0x000fe40006f84270 */
[----:B------:R-:W-:Y:S02]  /*3540*/  P2R R41, PR, RZ, 0x20 ;  /* 0x00000020ff297803 */ /* 0x000fe40000000000 */
        /* <DEDUP_REMOVED lines=11> */
[----:B------:R-:W-:Y:S02]  /*3600*/  P2R R29, PR, RZ, 0x40 ;  /* 0x00000040ff1d7803 */ /* 0x000fe40000000000 */
[----:B------:R-:W-:Y:S02]  /*3610*/  FSEL R48, R48, -INF , !P4 ;  /* 0xff80000030307808 */ /* 0x000fe40006000000 */
[----:B------:R-:W-:-:S04]  /*3620*/  ISETP.GE.AND P4, PT, R21, 0x32, PT ;  /* 0x000000321500780c */ /* 0x000fc80003f86270 */
[----:B------:R-:W-:-:S04]  /*3630*/  ISETP.GT.AND P5, PT, R3, 0x31, !P4 ;  /* 0x000000310300780c */ /* 0x000fc800067a4270 */
[----:B------:R-:W-:-:S04]  /*3640*/  ISETP.LT.OR P5, PT, R0, 0x32, P5 ;  /* 0x000000320000780c */ /* 0x000fc80002fa1670 */
[----:B------:R-:W-:Y:S02]  /*3650*/  FSEL R70, R49, -INF , !P5 ;  /* 0xff80000031467808 */ /* 0x000fe40006800000 */
[----:B------:R-:W-:-:S04]  /*3660*/  ISETP.GE.AND P5, PT, R21, 0x39, PT ;  /* 0x000000391500780c */ /* 0x000fc80003fa6270 */
[----:B------:R-:W-:-:S04]  /*3670*/  ISETP.GT.AND P6, PT, R3, 0x38, !P5 ;  /* 0x000000380300780c */ /* 0x000fc80006fc4270 */
[----:B------:R-:W-:-:S04]  /*3680*/  ISETP.LT.OR P6, PT, R0, 0x39, P6 ;  /* 0x000000390000780c */ /* 0x000fc800037c1670 */
[----:B------:R-:W-:Y:S02]  /*3690*/  FSEL R52, R52, -INF , !P6 ;  /* 0xff80000034347808 */ /* 0x000fe40007000000 */
[----:B------:R-:W-:-:S04]  /*36a0*/  ISETP.GE.AND P6, PT, R21, 0x1, PT ;  /* 0x000000011500780c */ /* 0x000fc80003fc6270 */
[----:B------:R-:W-:Y:S02]  /*36b0*/  P2R R4, PR, RZ, 0x40 ;  /* 0x00000040ff047803 */ /* 0x000fe40000000000 */
[----:B------:R-:W-:-:S04]  /*36c0*/  ISETP.GT.AND P6, PT, R3, RZ, !P6 ;  /* 0x000000ff0300720c */ /* 0x000fc800077c4270 */
[----:B------:R-:W-:-:S04]  /*36d0*/  ISETP.LT.OR P6, PT, R0, 0x1, P6 ;  /* 0x000000010000780c */ /* 0x000fc800037c1670 */
[----:B------:R-:W-:Y:S02]  /*36e0*/  FSEL R24, R24, -INF , !P6 ;  /* 0xff80000018187808 */ /* 0x000fe40007000000 */
[----:B------:R-:W-:-:S04]  /*36f0*/  ISETP.GE.AND P6, PT, R21, 0x3a, PT ;  /* 0x0000003a1500780c */ /* 0x000fc80003fc6270 */
[----:B------:R-:W-:Y:S02]  /*3700*/  P2R R21, PR, RZ, 0x40 ;  /* 0x00000040ff157803 */ /* 0x000fe40000000000 */
[----:B------:R-:W-:Y:S01]  /*3710*/  ISETP.GT.AND P6, PT, R3, 0x39, !P6 ;  /* 0x000000390300780c */ /* 0x000fe200077c4270 */
[----:B0-----:R-:W-:-:S03]  /*3720*/  IMAD.IADD R3, R56, 0x1, R5 ;  /* 0x0000000138037824 */ /* 0x001fc600078e0205 */
[----:B------:R-:W-:Y:S02]  /*3730*/  ISETP.LT.OR P6, PT, R0, 0x3a, P6 ;  /* 0x0000003a0000780c */ /* 0x000fe400037c1670 */
[----:B------:R-:W-:Y:S02]  /*3740*/  VIADDMNMX R0, R5, R57, R20, PT ;  /* 0x0000003905007246 */ /* 0x000fe40003800114 */
[----:B------:R-:W-:Y:S02]  /*3750*/  FSEL R72, R53, -INF , !P6 ;  /* 0xff80000035487808 */ /* 0x000fe40007000000 */
[----:B------:R-:W-:-:S13]  /*3760*/  PLOP3.LUT P6, PT, PT, PT, UP1, 0x40, 0x0 ;  /* 0x000000000000781c */ /* 0x000fda0003fce818 */
[----:B------:R-:W-:Y:S05]  /*3770*/  @P6 BRA `(.L_x_1222) ;  /* 0x0000000000646947 */ /* 0x000fea0003800000 */
        /* <DEDUP_REMOVED lines=9> */
[----:B------:R-:W-:Y:S01]  /*3810*/  @P6 IMAD.HI.U32 R5, R2, UR4, RZ ;  /* 0x0000000402056c27 */ /* 0x000fe2000f8e00ff */
[----:B------:R-:W-:-:S13]  /*3820*/  PLOP3.LUT P6, PT, PT, PT, UP2, 0x80, 0x0 ;  /* 0x000000000000781c */ /* 0x000fda0003fcf028 */
[----:B------:R-:W-:-:S04]  /*3830*/  @P6 SHF.R.U32.HI R2, RZ, UR5, R5 ;  /* 0x00000005ff026c19 */ /* 0x000fc80008011605 */
[----:B------:R-:W-:Y:S01]  /*3840*/  LOP3.LUT R2, RZ, R2, RZ, 0x33, !PT ;  /* 0x00000002ff027212 */ /* 0x000fe200078e33ff */
[----:B------:R-:W-:Y:S06]  /*3850*/  BRA `(.L_x_1225) ;  /* 0x0000000000187947 */ /* 0x000fec0003800000 */
.L_x_1224:
[----:B------:R-:W-:-:S06]  /*3860*/  UISETP.NE.AND UP2, UPT, UR7, 0x1, UPT ;  /* 0x000000010700788c */ /* 0x000fcc000bf45270 */
[----:B------:R-:W-:-:S05]  /*3870*/  PLOP3.LUT P6, PT, PT, PT, UP2, 0x80, 0x0 ;  /* 0x000000000000781c */ /* 0x000fca0003fcf028 */
[----:B------:R-:W-:-:S08]  /*3880*/  @UP2 ULDC.64 UR4, c[0x0][0x9e8] ;  /* 0x00027a0000042ab9 */ /* 0x000fd00000000a00 */
[----:B------:R-:W-:Y:S01]  /*3890*/  @P6 IMAD.HI.U32 R5, R2, UR4, RZ ;  /* 0x0000000402056c27 */ /* 0x000fe2000f8e00ff */
[----:B------:R-:W-:-:S13]  /*38a0*/  PLOP3.LUT P6, PT, PT, PT, UP2, 0x80, 0x0 ;  /* 0x000000000000781c */ /* 0x000fda0003fcf028 */
[----:B------:R-:W-:-:S07]  /*38b0*/  @P6 SHF.R.U32.HI R2, RZ, UR5, R5 ;  /* 0x00000005ff026c19 */ /* 0x000fce0008011605 */
.L_x_1225:
[----:B------:R-:W-:Y:S05]  /*38c0*/  BSYNC B0 ;  /* 0x0000000000007941 */ /* 0x000fea0003800000 */
.L_x_1223:
[----:B------:R-:W-:-:S04]  /*38d0*/  IMAD R5, R2, UR7, -R17 ;  /* 0x0000000702057c24 */ /* 0x000fc8000f8e0a11 */
[----:B------:R-:W-:-:S05]  /*38e0*/  IMAD.IADD R5, R5, 0x1, -R16 ;  /* 0x0000000105057824 */ /* 0x000fca00078e0a10 */
[----:B------:R-:W-:Y:S02]  /*38f0*/  VIMNMX R3, R3, R5, !PT ;  /* 0x0000000503037248 */ /* 0x000fe40007fe0100 */
[----:B------:R-:W-:-:S07]  /*3900*/  VIADDMNMX R0, R5, UR7, R0, PT ;  /* 0x0000000705007c46 */ /* 0x000fce000b800100 */
.L_x_1222:
[----:B------:R-:W-:Y:S01]  /*3910*/  ISETP.GT.AND P2, PT, R3, 0x1, !P2 ;  /* 0x000000010300780c */ /* 0x000fe20005744270 */
[----:B------:R-:W-:Y:S01]  /*3920*/  ULDC UR5, c[0x0][0x988] ;  /* 0x0002620000057ab9 */ /* 0x000fe20000000800 */
[----:B------:R-:W-:Y:S01]  /*3930*/  FMNMX.FTZ R2, R24, R58, !PT ;  /* 0x0000003a18027209 */ /* 0x000fe20007810000 */
[----:B------:R-:W-:Y:S01]  /*3940*/  @UP0 ULDC UR10, c[0x0][0x44c] ;  /* 0x00011300000a0ab9 */ /* 0x000fe20000000800 */
[----:B------:R-:W-:Y:S01]  /*3950*/  ISETP.LT.OR P2, PT, R0, 0x2, P2 ;  /* 0x000000020000780c */ /* 0x000fe20001741670 */
[----:B------:R-:W-:Y:S01]  /*3960*/  UIMAD.WIDE.U32 UR10, UR61, UR10, URZ ;  /* 0x0000000a3d0a72a5 */ /* 0x000fe2000f8e003f */
[----:B------:R-:W-:Y:S01]  /*3970*/  FMNMX.FTZ R2, R28, R2, !PT ;  /* 0x000000021c027209 */ /* 0x000fe20007810000 */
[----:B------:R-:W-:Y:S01]  /*3980*/  @UP0 ULDC UR14, c[0x0][0x450] ;  /* 0x00011400000e0ab9 */ /* 0x000fe20000000800 */
[----:B------:R-:W-:Y:S01]  /*3990*/  FSEL R27, R27, -INF , !P2 ;  /* 0xff8000001b1b7808 */ /* 0x000fe20005000000 */
[----:B------:R-:W-:Y:S01]  /*39a0*/  UMOV UR4, UR61 ;  /* 0x0000003d00047c82 */ /* 0x000fe20008000000 */
[----:B------:R-:W-:Y:S01]  /*39b0*/  ISETP.NE.AND P2, PT, R25, RZ, PT ;  /* 0x000000ff1900720c */ /* 0x000fe20003f45270 */
[----:B------:R-:W-:Y:S01]  /*39c0*/  @UP0 USHF.R.U32.HI UR4, URZ, UR14, UR11 ;  /* 0x0000000e3f040299 */ /* 0x000fe2000801160b */
[----:B------:R-:W-:-:S02]  /*39d0*/  FMNMX.FTZ R2, R60, R2, !PT ;  /* 0x000000023c027209 */ /* 0x000fc40007810000 */
[----:B------:R-:W-:Y:S01]  /*39e0*/  ISETP.GT.AND P2, PT, R3, 0x9, !P2 ;  /* 0x000000090300780c */ /* 0x000fe20005744270 */
[----:B------:R-:W-:Y:S01]  /*39f0*/  UIADD3 UR52, UR52, UR4, URZ ;  /* 0x0000000434347290 */ /* 0x000fe2000fffe03f */
[----:B------:R-:W-:Y:S02]  /*3a00*/  FMNMX.FTZ R2, R32, R2, !PT ;  /* 0x0000000220027209 */ /* 0x000fe40007810000 */
[----:B------:R-:W-:Y:S01]  /*3a10*/  ISETP.LT.OR P2, PT, R0, 0xa, P2 ;  /* 0x0000000a0000780c */ /* 0x000fe20001741670 */
[----:B------:R-:W-:Y:S01]  /*3a20*/  UIADD3 UR6, UR52, UR6, URZ ;  /* 0x0000000634067290 */ /* 0x000fe2000fffe03f */
[----:B------:R-:W-:Y:S02]  /*3a30*/  FMNMX.FTZ R2, R62, R2, !PT ;  /* 0x000000023e027209 */ /* 0x000fe40007810000 */
[----:B------:R-:W-:Y:S02]  /*3a40*/  FSEL R31, R31, -INF , !P2 ;  /* 0xff8000001f1f7808 */ /* 0x000fe40005000000 */
[----:B------:R-:W-:-:S02]  /*3a50*/  ISETP.NE.AND P2, PT, R29, RZ, PT ;  /* 0x000000ff1d00720c */ /* 0x000fc40003f45270 */
[----:B------:R-:W-:Y:S02]  /*3a60*/  FMNMX.FTZ R2, R36, R2, !PT ;  /* 0x0000000224027209 */ /* 0x000fe40007810000 */
[----:B------:R-:W-:Y:S02]  /*3a70*/  ISETP.GT.AND P2, PT, R3, 0x10, !P2 ;  /* 0x000000100300780c */ /* 0x000fe40005744270 */
[----:B------:R-:W-:Y:S02]  /*3a80*/  FMNMX.FTZ R2, R64, R2, !PT ;  /* 0x0000000240027209 */ /* 0x000fe40007810000 */
[----:B------:R-:W-:Y:S02]  /*3a90*/  ISETP.LT.OR P2, PT, R0, 0x11, P2 ;  /* 0x000000110000780c */ /* 0x000fe40001741670 */
[----:B------:R-:W-:Y:S02]  /*3aa0*/  FMNMX.FTZ R2, R40, R2, !PT ;  /* 0x0000000228027209 */ /* 0x000fe40007810000 */
[----:B------:R-:W-:-:S02]  /*3ab0*/  FSEL R34, R34, -INF , !P2 ;  /* 0xff80000022227808 */ /* 0x000fc40005000000 */
[----:B------:R-:W-:Y:S02]  /*3ac0*/  ISETP.NE.AND P2, PT, R59, RZ, PT ;  /* 0x000000ff3b00720c */ /* 0x000fe40003f45270 */
[----:B------:R-:W-:Y:S02]  /*3ad0*/  FMNMX.FTZ R2, R66, R2, !PT ;  /* 0x0000000242027209 */ /* 0x000fe40007810000 */
[----:B------:R-:W-:Y:S02]  /*3ae0*/  ISETP.GT.AND P2, PT, R3, 0x11, !P2 ;  /* 0x000000110300780c */ /* 0x000fe40005744270 */
[----:B------:R-:W-:Y:S02]  /*3af0*/  FMNMX.FTZ R2, R44, R2, !PT ;  /* 0x000000022c027209 */ /* 0x000fe40007810000 */
[----:B------:R-:W-:Y:S02]  /*3b00*/  ISETP.LT.OR P2, PT, R0, 0x12, P2 ;  /* 0x000000120000780c */ /* 0x000fe40001741670 */
[----:B------:R-:W-:-:S02]  /*3b10*/  FMNMX.FTZ R2, R68, R2, !PT ;  /* 0x0000000244027209 */ /* 0x000fc40007810000 */
[----:B------:R-:W-:Y:S02]  /*3b20*/  FSEL R35, R35, -INF , !P2 ;  /* 0xff80000023237808 */ /* 0x000fe40005000000 */
[----:B------:R-:W-:Y:S02]  /*3b30*/  ISETP.NE.AND P2, PT, R33, RZ, PT ;  /* 0x000000ff2100720c */ /* 0x000fe40003f45270 */
[----:B------:R-:W-:Y:S02]  /*3b40*/  FMNMX.FTZ R2, R48, R2, !PT ;  /* 0x0000000230027209 */ /* 0x000fe40007810000 */
[----:B------:R-:W-:Y:S02]  /*3b50*/  ISETP.GT.AND P2, PT, R3, 0x18, !P2 ;  /* 0x000000180300780c */ /* 0x000fe40005744270 */
[----:B------:R-:W-:Y:S02]  /*3b60*/  FMNMX.FTZ R2, R70, R2, !PT ;  /* 0x0000000246027209 */ /* 0x000fe40007810000 */
[----:B------:R-:W-:-:S02]  /*3b70*/  ISETP.LT.OR P2, PT, R0, 0x19, P2 ;  /* 0x000000190000780c */ /* 0x000fc40001741670 */
[----:B------:R-:W-:Y:S02]  /*3b80*/  ISETP.GT.AND P3, PT, R3, 0x8, !P3 ;  /* 0x000000080300780c */ /* 0x000fe40005f64270 */
[----:B------:R-:W-:Y:S02]  /*3b90*/  FSEL R38, R38, -INF , !P2 ;  /* 0xff80000026267808 */ /* 0x000fe40005000000 */
[----:B------:R-:W-:Y:S02]  /*3ba0*/  ISETP.NE.AND P2, PT, R61, RZ, PT ;  /* 0x000000ff3d00720c */ /* 0x000fe40003f45270 */
[----:B------:R-:W-:Y:S02]  /*3bb0*/  FMNMX.FTZ R2, R52, R2, !PT ;  /* 0x0000000234027209 */ /* 0x000fe40007810000 */
[----:B------:R-:W-:Y:S02]  /*3bc0*/  ISETP.GT.AND P2, PT, R3, 0x19, !P2 ;  /* 0x000000190300780c */ /* 0x000fe40005744270 */
[----:B------:R-:W-:-:S02]  /*3bd0*/  ISETP.LT.OR P3, PT, R0, 0x9, P3 ;  /* 0x000000090000780c */ /* 0x000fc40001f61670 */
[----:B------:R-:W-:Y:S02]  /*3be0*/  ISETP.LT.OR P2, PT, R0, 0x1a, P2 ;  /* 0x0000001a0000780c */ /* 0x000fe40001741670 */
[----:B------:R-:W-:Y:S02]  /*3bf0*/  FMNMX.FTZ R17, R72, R2, !PT ;  /* 0x0000000248117209 */ /* 0x000fe40007810000 */
[----:B------:R-:W-:Y:S02]  /*3c00*/  FSEL R39, R39, -INF , !P2 ;  /* 0xff80000027277808 */ /* 0x000fe40005000000 */
[----:B------:R-:W-:Y:S01]  /*3c10*/  ISETP.NE.AND P2, PT, R37, RZ, PT ;  /* 0x000000ff2500720c */ /* 0x000fe20003f45270 */
[----:B------:R-:W0:Y:S01]  /*3c20*/  SHFL.BFLY PT, R2, R17, 0x2, 0x1f ;  /* 0x0c401f0011027f89 */ /* 0x000e2200000e0000 */
[----:B------:R-:W-:Y:S02]  /*3c30*/  FSEL R30, R30, -INF , !P3 ;  /* 0xff8000001e1e7808 */ /* 0x000fe40005800000 */
[----:B------:R-:W-:-:S02]  /*3c40*/  ISETP.GT.AND P2, PT, R3, 0x20, !P2 ;  /* 0x000000200300780c */ /* 0x000fc40005744270 */
[----:B------:R-:W-:Y:S02]  /*3c50*/  ISETP.NE.AND P3, PT, R41, RZ, PT ;  /* 0x000000ff2900720c */ /* 0x000fe40003f65270 */
[----:B------:R-:W-:Y:S02]  /*3c60*/  ISETP.LT.OR P2, PT, R0, 0x21, P2 ;  /* 0x000000210000780c */ /* 0x000fe40001741670 */
[----:B------:R-:W-:Y:S02]  /*3c70*/  ISETP.NE.AND P6, PT, R4, RZ, PT ;  /* 0x000000ff0400720c */ /* 0x000fe40003fc5270 */
[----:B------:R-:W-:Y:S02]  /*3c80*/  FSEL R42, R42, -INF , !P2 ;  /* 0xff8000002a2a7808 */ /* 0x000fe40005000000 */
[----:B------:R-:W-:Y:S02]  /*3c90*/  ISETP.NE.AND P2, PT, R63, RZ, PT ;  /* 0x000000ff3f00720c */ /* 0x000fe40003f45270 */
[----:B------:R-:W-:-:S02]  /*3ca0*/  ISETP.GT.AND P4, PT, R3, 0x31, !P4 ;  /* 0x000000310300780c */ /* 0x000fc40006784270 */
[C---:B------:R-:W-:Y:S02]  /*3cb0*/  ISETP.GT.AND P2, PT, R3.reuse, 0x21, !P2 ;  /* 0x000000210300780c */ /* 0x040fe40005744270 */
[----:B------:R-:W-:Y:S02]  /*3cc0*/  ISETP.GT.AND P5, PT, R3, 0x38, !P5 ;  /* 0x000000380300780c */ /* 0x000fe40006fa4270 */
[C---:B------:R-:W-:Y:S02]  /*3cd0*/  ISETP.LT.OR P2, PT, R0.reuse, 0x22, P2 ;  /* 0x000000220000780c */ /* 0x040fe40001741670 */
[----:B------:R-:W-:Y:S02]  /*3ce0*/  ISETP.LT.OR P4, PT, R0, 0x32, P4 ;  /* 0x000000320000780c */ /* 0x000fe40002781670 */
[----:B------:R-:W-:Y:S02]  /*3cf0*/  FSEL R43, R43, -INF , !P2 ;  /* 0xff8000002b2b7808 */ /* 0x000fe40005000000 */
[----:B------:R-:W-:-:S02]  /*3d00*/  ISETP.GT.AND P2, PT, R3, 0x28, !P3 ;  /* 0x000000280300780c */ /* 0x000fc40005f44270 */
[----:B0-----:R-:W-:Y:S02]  /*3d10*/  FMNMX.FTZ R20, R17, R2, !PT ;  /* 0x0000000211147209 */ /* 0x001fe40007810000 */
[----:B------:R-:W-:Y:S02]  /*3d20*/  ISETP.LT.OR P2, PT, R0, 0x29, P2 ;  /* 0x000000290000780c */ /* 0x000fe40001741670 */
[----:B------:R-:W-:Y:S02]  /*3d30*/  ISETP.NE.AND P3, PT, R45, RZ, PT ;  /* 0x000000ff2d00720c */ /* 0x000fe40003f65270 */
[----:B------:R-:W-:Y:S02]  /*3d40*/  FSEL R46, R46, -INF , !P2 ;  /* 0xff8000002e2e7808 */ /* 0x000fe40005000000 */
[----:B------:R-:W-:Y:S02]  /*3d50*/  ISETP.GT.AND P2, PT, R3, RZ, !P6 ;  /* 0x000000ff0300720c */ /* 0x000fe40007744270 */
[----:B------:R-:W-:-:S02]  /*3d60*/  ISETP.NE.AND P6, PT, R21, RZ, PT ;  /* 0x000000ff1500720c */ /* 0x000fc40003fc5270 */
[----:B------:R-:W-:Y:S01]  /*3d70*/  ISETP.LT.OR P2, PT, R0, 0x1, P2 ;  /* 0x000000010000780c */ /* 0x000fe20001741670 */
[----:B------:R-:W0:Y:S01]  /*3d80*/  SHFL.BFLY PT, R21, R20, 0x1, 0x1f ;  /* 0x0c201f0014157f89 */ /* 0x000e2200000e0000 */
[----:B------:R-:W-:Y:S02]  /*3d90*/  ISETP.GT.AND P3, PT, R3, 0x30, !P3 ;  /* 0x000000300300780c */ /* 0x000fe40005f64270 */
[----:B------:R-:W-:Y:S02]  /*3da0*/  FSEL R26, R26, -INF , !P2 ;  /* 0xff8000001a1a7808 */ /* 0x000fe40005000000 */
[----:B------:R-:W-:Y:S02]  /*3db0*/  ISETP.NE.AND P2, PT, R65, RZ, PT ;  /* 0x000000ff4100720c */ /* 0x000fe40003f45270 */
[----:B------:R-:W-:Y:S02]  /*3dc0*/  FMNMX.FTZ R5, R26, R27, !PT ;  /* 0x0000001b1a057209 */ /* 0x000fe40007810000 */
[----:B------:R-:W-:-:S02]  /*3dd0*/  ISETP.GT.AND P2, PT, R3, 0x29, !P2 ;  /* 0x000000290300780c */ /* 0x000fc40005744270 */
[----:B------:R-:W-:Y:S02]  /*3de0*/  FMNMX.FTZ R2, R30, R5, !PT ;  /* 0x000000051e027209 */ /* 0x000fe40007810000 */
[----:B------:R-:W-:Y:S02]  /*3df0*/  ISETP.LT.OR P2, PT, R0, 0x2a, P2 ;  /* 0x0000002a0000780c */ /* 0x000fe40001741670 */
[----:B------:R-:W-:Y:S02]  /*3e00*/  FMNMX.FTZ R5, R31, R2, !PT ;  /* 0x000000021f057209 */ /* 0x000fe40007810000 */
[----:B------:R-:W-:Y:S02]  /*3e10*/  FSEL R47, R47, -INF , !P2 ;  /* 0xff8000002f2f7808 */ /* 0x000fe40005000000 */
[----:B------:R-:W-:Y:S02]  /*3e20*/  FMNMX.FTZ R2, R34, R5, !PT ;  /* 0x0000000522027209 */ /* 0x000fe40007810000 */
[----:B------:R-:W-:-:S02]  /*3e30*/  ISETP.LT.OR P3, PT, R0, 0x31, P3 ;  /* 0x000000310000780c */ /* 0x000fc40001f61670 */
[----:B------:R-:W-:Y:S02]  /*3e40*/  FMNMX.FTZ R5, R35, R2, !PT ;  /* 0x0000000223057209 */ /* 0x000fe40007810000 */
[----:B0-----:R-:W-:Y:S02]  /*3e50*/  FMNMX.FTZ R4, R20, R21, !PT ;  /* 0x0000001514047209 */ /* 0x001fe40007810000 */
[----:B------:R-:W-:Y:S02]  /*3e60*/  FMNMX.FTZ R2, R38, R5, !PT ;  /* 0x0000000526027209 */ /* 0x000fe40007810000 */
[C---:B------:R-:W-:Y:S01]  /*3e70*/  FSETP.NEU.FTZ.AND P2, PT, R4.reuse, -INF , PT ;  /* 0xff8000000400780b */ /* 0x040fe20003f5d000 */
[----:B------:R-:W-:Y:S01]  /*3e80*/  FMUL.FTZ R17, R4, UR5 ;  /* 0x0000000504117c20 */ /* 0x000fe20008410000 */
[----:B------:R-:W-:Y:S02]  /*3e90*/  FMNMX.FTZ R5, R39, R2, !PT ;  /* 0x0000000227057209 */ /* 0x000fe40007810000 */
[----:B------:R-:W-:-:S02]  /*3ea0*/  FSEL R50, R50, -INF , !P3 ;  /* 0xff80000032327808 */ /* 0x000fc40005800000 */
[----:B------:R-:W-:Y:S02]  /*3eb0*/  FMNMX.FTZ R2, R42, R5, !PT ;  /* 0x000000052a027209 */ /* 0x000fe40007810000 */
[----:B------:R-:W-:Y:S02]  /*3ec0*/  FSEL R17, R17, RZ, P2 ;  /* 0x000000ff11117208 */ /* 0x000fe40001000000 */
[----:B------:R-:W-:Y:S02]  /*3ed0*/  FMNMX.FTZ R5, R43, R2, !PT ;  /* 0x000000022b057209 */ /* 0x000fe40007810000 */
[----:B------:R-:W-:Y:S01]  /*3ee0*/  ISETP.GT.AND P2, PT, R3, 0x39, !P6 ;  /* 0x000000390300780c */ /* 0x000fe20007744270 */
        /* <DEDUP_REMOVED lines=14> */
[----:B------:R-:W0:Y:S01]  /*3fd0*/  MUFU.EX2 R5, R5 ;  /* 0x0000000500057308 */ /* 0x000e220000000800 */
[----:B------:R-:W-:Y:S01]  /*3fe0*/  FMNMX.FTZ R3, R51, R2, !PT ;  /* 0x0000000233037209 */ /* 0x000fe20007810000 */
[--C-:B------:R-:W-:Y:S01]  /*3ff0*/  FFMA.FTZ R2, R28, UR5, -R17.reuse ;  /* 0x000000051c027c23 */ /* 0x100fe20008010811 */
[----:B------:R-:W-:Y:S01]  /*4000*/  FSEL R55, R55, -INF , !P2 ;  /* 0xff80000037377808 */ /* 0x000fe20005000000 */
[--C-:B------:R-:W-:Y:S01]  /*4010*/  FFMA.FTZ R28, R36, UR5, -R17.reuse ;  /* 0x00000005241c7c23 */ /* 0x100fe20008010811 */
[----:B------:R-:W-:Y:S01]  /*4020*/  FMNMX.FTZ R0, R54, R3, !PT ;  /* 0x0000000336007209 */ /* 0x000fe20007810000 */
[--C-:B------:R-:W-:Y:S01]  /*4030*/  FFMA.FTZ R29, R64, UR5, -R17.reuse ;  /* 0x00000005401d7c23 */ /* 0x100fe20008010811 */
[--C-:B------:R-:W-:Y:S01]  /*4040*/  FFMA.FTZ R36, R44, UR5, -R17.reuse ;  /* 0x000000052c247c23 */ /* 0x100fe20008010811 */
[----:B------:R1:W-:Y:S01]  /*4050*/  MUFU.EX2 R198, R2 ;  /* 0x0000000200c67308 */ /* 0x0003e20000000800 */
[----:B------:R-:W-:Y:S01]  /*4060*/  FMNMX.FTZ R0, R55, R0, !PT ;  /* 0x0000000037007209 */ /* 0x000fe20007810000 */
[--C-:B------:R-:W-:Y:S01]  /*4070*/  FFMA.FTZ R37, R68, UR5, -R17.reuse ;  /* 0x0000000544257c23 */ /* 0x100fe20008010811 */
[--C-:B------:R-:W-:Y:S01]  /*4080*/  FFMA.FTZ R40, R48, UR5, -R17.reuse ;  /* 0x0000000530287c23 */ /* 0x100fe20008010811 */
[----:B------:R-:W-:-:S02]  /*4090*/  FFMA.FTZ R41, R70, UR5, -R17 ;  /* 0x0000000546297c23 */ /* 0x000fc40008010811 */
[----:B------:R-:W1:Y:S02]  /*40a0*/  SHFL.BFLY PT, R3, R0, 0x2, 0x1f ;  /* 0x0c401f0000037f89 */ /* 0x000e6400000e0000 */
[----:B------:R-:W-:Y:S01]  /*40b0*/  MUFU.EX2 R21, R21 ;  /* 0x0000001500157308 */ /* 0x000fe20000000800 */
[----:B0-----:R-:W-:-:S07]  /*40c0*/  F2FP.F16.F32.PACK_AB R196, R5, R20 ;  /* 0x0000001405c4723e */ /* 0x001fce00000000ff */
[----:B------:R-:W-:Y:S08]  /*40d0*/  MUFU.EX2 R24, R24 ;  /* 0x0000001800187308 */ /* 0x000ff00000000800 */
[----:B------:R-:W0:Y:S01]  /*40e0*/  MUFU.EX2 R25, R25 ;  /* 0x0000001900197308 */ /* 0x000e220000000800 */
[----:B-1----:R-:W-:Y:S01]  /*40f0*/  FMNMX.FTZ R2, R0, R3, !PT ;  /* 0x0000000300027209 */ /* 0x002fe20007810000 */
[----:B------:R-:W-:-:S06]  /*4100*/  FFMA.FTZ R0, R66, UR5, -R17 ;  /* 0x0000000542007c23 */ /* 0x000fcc0008010811 */
[----:B------:R-:W-:Y:S01]  /*4110*/  MUFU.EX2 R28, R28 ;  /* 0x0000001c001c7308 */ /* 0x000fe20000000800 */
[----:B------:R-:W1:Y:S07]  /*4120*/  SHFL.BFLY PT, R3, R2, 0x1, 0x1f ;  /* 0x0c201f0002037f89 */ /* 0x000e6e00000e0000 */
[----:B------:R2:W-:Y:S01]  /*4130*/  MUFU.EX2 R33, R0 ;  /* 0x0000000000217308 */ /* 0x0005e20000000800 */
[----:B0-----:R-:W-:-:S07]  /*4140*/  F2FP.F16.F32.PACK_AB R192, R25, R24 ;  /* 0x0000001819c0723e */ /* 0x001fce00000000ff */
[----:B------:R-:W0:Y:S08]  /*4150*/  MUFU.EX2 R29, R29 ;  /* 0x0000001d001d7308 */ /* 0x000e300000000800 */
[----:B------:R-:W3:Y:S01]  /*4160*/  MUFU.EX2 R32, R32 ;  /* 0x0000002000207308 */ /* 0x000ee20000000800 */
[----:B-1----:R-:W-:Y:S01]  /*4170*/  FMNMX.FTZ R3, R2, R3, !PT ;  /* 0x0000000302037209 */ /* 0x002fe20007810000 */
[--C-:B------:R-:W-:Y:S01]  /*4180*/  FFMA.FTZ R2, R52, UR5, -R17.reuse ;  /* 0x0000000534027c23 */ /* 0x100fe20008010811 */
[----:B------:R-:W-:-:S02]  /*4190*/  FFMA.FTZ R17, R72, UR5, -R17 ;  /* 0x0000000548117c23 */ /* 0x000fc40008010811 */
[C---:B------:R-:W-:Y:S01]  /*41a0*/  FSETP.NEU.FTZ.AND P2, PT, R3.reuse, -INF , PT ;  /* 0xff8000000300780b */ /* 0x040fe20003f5d000 */
[----:B--2---:R-:W-:Y:S02]  /*41b0*/  FMUL.FTZ R0, R3, UR5 ;  /* 0x0000000503007c20 */ /* 0x004fe40008410000 */
[----:B------:R1:W-:Y:S01]  /*41c0*/  MUFU.EX2 R45, R17 ;  /* 0x00000011002d7308 */ /* 0x0003e20000000800 */
[----:B0-----:R-:W-:Y:S02]  /*41d0*/  F2FP.F16.F32.PACK_AB R194, R29, R28 ;  /* 0x0000001c1dc2723e */ /* 0x001fe400000000ff */
[----:B------:R-:W-:Y:S02]  /*41e0*/  FSEL R0, R0, RZ, P2 ;  /* 0x000000ff00007208 */ /* 0x000fe40001000000 */
[----:B------:R-:W-:-:S03]  /*41f0*/  PLOP3.LUT P2, PT, PT, PT, UP1, 0x40, 0x0 ;  /* 0x000000000000781c */ /* 0x000fc60003f4e818 */
[----:B------:R-:W-:Y:S01]  /*4200*/  MUFU.EX2 R36, R36 ;  /* 0x0000002400247308 */ /* 0x000fe20000000800 */
[--C-:B------:R-:W-:Y:S01]  /*4210*/  FFMA.FTZ R26, R26, UR5, -R0.reuse ;  /* 0x000000051a1a7c23 */ /* 0x100fe20008010800 */
[--C-:B------:R-:W-:Y:S01]  /*4220*/  FFMA.FTZ R27, R27, UR5, -R0.reuse ;  /* 0x000000051b1b7c23 */ /* 0x100fe20008010800 */
[----:B-1----:R-:W-:Y:S01]  /*4230*/  FADD.FTZ R17, R20, R5 ;  /* 0x0000000514117221 */ /* 0x002fe20000010000 */
[--C-:B------:R-:W-:Y:S01]  /*4240*/  FFMA.FTZ R30, R30, UR5, -R0.reuse ;  /* 0x000000051e1e7c23 */ /* 0x100fe20008010800 */
[--C-:B------:R-:W-:Y:S01]  /*4250*/  FFMA.FTZ R31, R31, UR5, -R0.reuse ;  /* 0x000000051f1f7c23 */ /* 0x100fe20008010800 */
[--C-:B------:R-:W-:Y:S01]  /*4260*/  FFMA.FTZ R34, R34, UR5, -R0.reuse ;  /* 0x0000000522227c23 */ /* 0x100fe20008010800 */
[----:B------:R-:W-:Y:S01]  /*4270*/  FADD.FTZ R44, R198, R17 ;  /* 0x00000011c62c7221 */ /* 0x000fe20000010000 */
        /* <DEDUP_REMOVED lines=8> */
[----:B------:R-:W0:Y:S01]  /*4300*/  MUFU.EX2 R27, R27 ;  /* 0x0000001b001b7308 */ /* 0x000e220000000800 */
[--C-:B------:R-:W-:Y:S01]  /*4310*/  FFMA.FTZ R46, R46, UR5, -R0.reuse ;  /* 0x000000052e2e7c23 */ /* 0x100fe20008010800 */
[----:B------:R-:W-:Y:S01]  /*4320*/  FFMA.FTZ R47, R47, UR5, -R0 ;  /* 0x000000052f2f7c23 */ /* 0x000fe20008010800 */
[----:B------:R-:W-:Y:S01]  /*4330*/  FADD.FTZ R17, R25, R44 ;  /* 0x0000002c19117221 */ /* 0x000fe20000010000 */
[--C-:B------:R-:W-:Y:S01]  /*4340*/  FFMA.FTZ R50, R50, UR5, -R0.reuse ;  /* 0x0000000532327c23 */ /* 0x100fe20008010800 */
[--C-:B------:R-:W-:Y:S01]  /*4350*/  FFMA.FTZ R51, R51, UR5, -R0.reuse ;  /* 0x0000000533337c23 */ /* 0x100fe20008010800 */
[--C-:B------:R-:W-:Y:S01]  /*4360*/  FFMA.FTZ R54, R54, UR5, -R0.reuse ;  /* 0x0000000536367c23 */ /* 0x100fe20008010800 */
[----:B------:R-:W-:Y:S01]  /*4370*/  FADD.FTZ R44, R28, R17 ;  /* 0x000000111c2c7221 */ /* 0x000fe20000010000 */
[----:B------:R-:W1:Y:S01]  /*4380*/  MUFU.EX2 R30, R30 ;  /* 0x0000001e001e7308 */ /* 0x000e620000000800 */
[----:B------:R-:W-:Y:S01]  /*4390*/  FFMA.FTZ R0, R55, UR5, -R0 ;  /* 0x0000000537007c23 */ /* 0x000fe20008010800 */
[----:B------:R-:W-:Y:S01]  /*43a0*/  F2FP.F16.F32.PACK_AB R198, R21, R198 ;  /* 0x000000c615c6723e */ /* 0x000fe200000000ff */
[----:B------:R-:W-:Y:S01]  /*43b0*/  FADD.FTZ R49, R29, R44 ;  /* 0x0000002c1d317221 */ /* 0x000fe20000010000 */
[----:B---3--:R-:W-:-:S03]  /*43c0*/  F2FP.F16.F32.PACK_AB R188, R33, R32 ;  /* 0x0000002021bc723e */ /* 0x008fc600000000ff */
[----:B------:R-:W-:Y:S01]  /*43d0*/  FADD.FTZ R48, R32, R49 ;  /* 0x0000003120307221 */ /* 0x000fe20000010000 */
[----:B------:R-:W2:Y:S01]  /*43e0*/  MUFU.EX2 R31, R31 ;  /* 0x0000001f001f7308 */ /* 0x000ea20000000800 */
[----:B0-----:R-:W-:Y:S01]  /*43f0*/  FADD.FTZ R17, R26, R27 ;  /* 0x0000001b1a117221 */ /* 0x001fe20000010000 */
[----:B------:R-:W-:Y:S01]  /*4400*/  F2FP.F16.F32.PACK_AB R197, R27, R26 ;  /* 0x0000001a1bc5723e */ /* 0x000fe200000000ff */
[----:B------:R-:W-:-:S04]  /*4410*/  FADD.FTZ R49, R33, R48 ;  /* 0x0000003021317221 */ /* 0x000fc80000010000 */
[----:B------:R-:W-:Y:S01]  /*4420*/  FADD.FTZ R48, R36, R49 ;  /* 0x0000003124307221 */ /* 0x000fe20000010000 */
        /* <DEDUP_REMOVED lines=10> */
[----:B------:R-:W1:Y:S01]  /*44d0*/  MUFU.EX2 R39, R39 ;  /* 0x0000002700277308 */ /* 0x000e620000000800 */
[----:B--2---:R-:W-:-:S07]  /*44e0*/  FADD.FTZ R20, R38, R5 ;  /* 0x0000000526147221 */ /* 0x004fce0000010000 */
[----:B------:R-:W2:Y:S01]  /*44f0*/  MUFU.EX2 R40, R40 ;  /* 0x0000002800287308 */ /* 0x000ea20000000800 */
[C---:B0-----:R-:W-:Y:S01]  /*4500*/  FADD.FTZ R17, R37.reuse, R48 ;  /* 0x0000003025117221 */ /* 0x041fe20000010000 */
[----:B------:R-:W-:-:S06]  /*4510*/  F2FP.F16.F32.PACK_AB R190, R37, R36 ;  /* 0x0000002425be723e */ /* 0x000fcc00000000ff */
[----:B------:R-:W0:Y:S01]  /*4520*/  MUFU.EX2 R42, R42 ;  /* 0x0000002a002a7308 */ /* 0x000e220000000800 */
[C---:B-1----:R-:W-:Y:S01]  /*4530*/  FADD.FTZ R5, R39.reuse, R20 ;  /* 0x0000001427057221 */ /* 0x042fe20000010000 */
[----:B------:R-:W-:-:S06]  /*4540*/  F2FP.F16.F32.PACK_AB R195, R39, R38 ;  /* 0x0000002627c3723e */ /* 0x000fcc00000000ff */
[----:B------:R-:W1:Y:S01]  /*4550*/  MUFU.EX2 R41, R41 ;  /* 0x0000002900297308 */ /* 0x000e620000000800 */
[----:B--2---:R-:W-:-:S07]  /*4560*/  FADD.FTZ R24, R40, R17 ;  /* 0x0000001128187221 */ /* 0x004fce0000010000 */
[----:B------:R-:W2:Y:S01]  /*4570*/  MUFU.EX2 R43, R43 ;  /* 0x0000002b002b7308 */ /* 0x000ea20000000800 */
[----:B0-----:R-:W-:-:S07]  /*4580*/  FADD.FTZ R20, R42, R5 ;  /* 0x000000052a147221 */ /* 0x001fce0000010000 */
[----:B------:R-:W0:Y:S01]  /*4590*/  MUFU.EX2 R2, R2 ;  /* 0x0000000200027308 */ /* 0x000e220000000800 */
[C---:B-1----:R-:W-:Y:S01]  /*45a0*/  FADD.FTZ R17, R41.reuse, R24 ;  /* 0x0000001829117221 */ /* 0x042fe20000010000 */
[----:B------:R-:W-:-:S06]  /*45b0*/  F2FP.F16.F32.PACK_AB R184, R41, R40 ;  /* 0x0000002829b8723e */ /* 0x000fcc00000000ff */
[----:B------:R-:W1:Y:S01]  /*45c0*/  MUFU.EX2 R46, R46 ;  /* 0x0000002e002e7308 */ /* 0x000e620000000800 */
[C---:B--2---:R-:W-:Y:S01]  /*45d0*/  FADD.FTZ R5, R43.reuse, R20 ;  /* 0x000000142b057221 */ /* 0x044fe20000010000 */
[----:B------:R-:W-:Y:S01]  /*45e0*/  F2FP.F16.F32.PACK_AB R189, R43, R42 ;  /* 0x0000002a2bbd723e */ /* 0x000fe200000000ff */
[----:B------:R-:W-:-:S05]  /*45f0*/  VIADD R20, R152, 0xfffffffe ;  /* 0xfffffffe98147836 */ /* 0x000fca0000000000 */
[----:B------:R-:W2:Y:S01]  /*4600*/  MUFU.EX2 R47, R47 ;  /* 0x0000002f002f7308 */ /* 0x000ea20000000800 */
[----:B0-----:R-:W-:Y:S01]  /*4610*/  FADD.FTZ R24, R2, R17 ;  /* 0x0000001102187221 */ /* 0x001fe20000010000 */
[----:B------:R-:W-:-:S03]  /*4620*/  F2FP.F16.F32.PACK_AB R186, R45, R2 ;  /* 0x000000022dba723e */ /* 0x000fc600000000ff */
[----:B------:R-:W-:-:S03]  /*4630*/  FADD.FTZ R17, R45, R24 ;  /* 0x000000182d117221 */ /* 0x000fc60000010000 */
[----:B------:R-:W0:Y:S01]  /*4640*/  MUFU.EX2 R50, R50 ;  /* 0x0000003200327308 */ /* 0x000e220000000800 */
[----:B-1----:R-:W-:-:S07]  /*4650*/  FADD.FTZ R2, R46, R5 ;  /* 0x000000052e027221 */ /* 0x002fce0000010000 */
[----:B------:R-:W1:Y:S01]  /*4660*/  MUFU.EX2 R51, R51 ;  /* 0x0000003300337308 */ /* 0x000e620000000800 */
[C---:B--2---:R-:W-:Y:S01]  /*4670*/  FADD.FTZ R5, R47.reuse, R2 ;  /* 0x000000022f057221 */ /* 0x044fe20000010000 */
[----:B------:R-:W-:-:S06]  /*4680*/  F2FP.F16.F32.PACK_AB R191, R47, R46 ;  /* 0x0000002e2fbf723e */ /* 0x000fcc00000000ff */
[----:B------:R-:W2:Y:S01]  /*4690*/  MUFU.EX2 R54, R54 ;  /* 0x0000003600367308 */ /* 0x000ea20000000800 */
[----:B0-----:R-:W-:-:S07]  /*46a0*/  FADD.FTZ R2, R50, R5 ;  /* 0x0000000532027221 */ /* 0x001fce0000010000 */
[----:B------:R2:W0:Y:S01]  /*46b0*/  MUFU.EX2 R187, R0 ;  /* 0x0000000000bb7308 */ /* 0x0004220000000800 */
[C---:B-1----:R-:W-:Y:S01]  /*46c0*/  FADD.FTZ R5, R51.reuse, R2 ;  /* 0x0000000233057221 */ /* 0x042fe20000010000 */
[----:B------:R-:W-:-:S03]  /*46d0*/  F2FP.F16.F32.PACK_AB R185, R51, R50 ;  /* 0x0000003233b9723e */ /* 0x000fc600000000ff */
[----:B--2---:R-:W-:-:S04]  /*46e0*/  FADD.FTZ R0, R54, R5 ;  /* 0x0000000536007221 */ /* 0x004fc80000010000 */
[C---:B0-----:R-:W-:Y:S01]  /*46f0*/  FADD.FTZ R5, R187.reuse, R0 ;  /* 0x00000000bb057221 */ /* 0x041fe20000010000 */
[----:B------:R-:W-:Y:S01]  /*4700*/  F2FP.F16.F32.PACK_AB R187, R187, R54 ;  /* 0x00000036bbbb723e */ /* 0x000fe200000000ff */
[----:B------:R-:W-:Y:S06]  /*4710*/  @P2 BRA `(.L_x_1226) ;  /* 0x0000000000442947 */ /* 0x000fec0003800000 */
        /* <DEDUP_REMOVED lines=10> */
.L_x_1227:
[----:B------:R-:W-:-:S11]  /*47c0*/  UISETP.NE.AND UP2, UPT, UR7, 0x1, UPT ;  /* 0x000000010700788c */ /* 0x000fd6000bf45270 */
[----:B------:R-:W-:Y:S02]  /*47d0*/  @UP2 ULDC.64 UR10, c[0x0][0x9e8] ;  /* 0x00027a00000a2ab9 */ /* 0x000fe40000000a00 */
[----:B------:R-:W-:-:S04]  /*47e0*/  UIMAD.WIDE.U32 UR14, UR4, UR10, URZ ;  /* 0x0000000a040e72a5 */ /* 0x000fc8000f8e003f */
[----:B------:R-:W-:-:S12]  /*47f0*/  @UP2 USHF.R.U32.HI UR4, URZ, UR11, UR15 ;  /* 0x0000000b3f042299 */ /* 0x000fd8000801160f */
.L_x_1228:
[----:B------:R-:W-:-:S04]  /*4800*/  UIMAD UR4, UR4, UR7, UR7 ;  /* 0x00000007040472a4 */ /* 0x000fc8000f8e0207 */
[----:B------:R-:W-:-:S04]  /*4810*/  UISETP.LT.AND UP2, UPT, UR6, UR4, UPT ;  /* 0x000000040600728c */ /* 0x000fc8000bf41270 */
[----:B------:R-:W-:-:S12]  /*4820*/  USEL UR6, UR6, UR4, UP2 ;  /* 0x0000000406067287 */ /* 0x000fd80009000000 */
.L_x_1226:
[----:B------:R-:W-:Y:S01]  /*4830*/  R2UR UR7, R22 ;  /* 0x00000000160772ca */ /* 0x000fe200000e0000 */
[----:B------:R-:W-:Y:S01]  /*4840*/  USHF.R.S32.HI UR4, URZ, 0x1f, UR6 ;  /* 0x0000001f3f047899 */ /* 0x000fe20008011406 */
[----:B------:R-:W-:Y:S01]  /*4850*/  IMAD.MOV.U32 R0, RZ, RZ, 0x3f800000 ;  /* 0x3f800000ff007424 */ /* 0x000fe200078e00ff */
[----:B------:R-:W-:Y:S01]  /*4860*/  CS2R R150, SRZ ;  /* 0x0000000000967805 */ /* 0x000fe2000001ff00 */
[----:B------:R-:W-:Y:S01]  /*4870*/  IMAD.MOV.U32 R2, RZ, RZ, 0x3f800000 ;  /* 0x3f800000ff027424 */ /* 0x000fe200078e00ff */
[----:B------:R-:W-:Y:S01]  /*4880*/  ULEA.HI UR4, UR4, UR6, URZ, 0x6 ;  /* 0x0000000604047291 */ /* 0x000fe2000f8f303f */
[----:B------:R-:W-:Y:S02]  /*4890*/  CS2R R148, SRZ ;  /* 0x0000000000947805 */ /* 0x000fe4000001ff00 */
[----:B------:R-:W-:Y:S02]  /*48a0*/  CS2R R146, SRZ ;  /* 0x0000000000927805 */ /* 0x000fe4000001ff00 */
[----:B------:R-:W-:Y:S01]  /*48b0*/  CS2R R144, SRZ ;  /* 0x0000000000907805 */ /* 0x000fe2000001ff00 */
[----:B------:R-:W-:Y:S01]  /*48c0*/  USHF.R.S32.HI UR4, URZ, 0x6, UR4 ;  /* 0x000000063f047899 */ /* 0x000fe20008011404 */
[----:B------:R-:W-:-:S02]  /*48d0*/  CS2R R142, SRZ ;  /* 0x00000000008e7805 */ /* 0x000fc4000001ff00 */
[----:B------:R-:W-:Y:S02]  /*48e0*/  CS2R R140, SRZ ;  /* 0x00000000008c7805 */ /* 0x000fe4000001ff00 */
[----:B------:R-:W-:Y:S01]  /*48f0*/  CS2R R138, SRZ ;  /* 0x00000000008a7805 */ /* 0x000fe2000001ff00 */
[----:B------:R-:W-:Y:S01]  /*4900*/  UISETP.LT.AND UP2, UPT, UR7, UR4, UPT ;  /* 0x000000040700728c */ /* 0x000fe2000bf41270 */
[----:B------:R-:W-:Y:S02]  /*4910*/  CS2R R136, SRZ ;  /* 0x0000000000887805 */ /* 0x000fe4000001ff00 */
[----:B------:R-:W-:Y:S02]  /*4920*/  CS2R R134, SRZ ;  /* 0x0000000000867805 */ /* 0x000fe4000001ff00 */
[----:B------:R-:W-:Y:S01]  /*4930*/  CS2R R132, SRZ ;  /* 0x0000000000847805 */ /* 0x000fe2000001ff00 */
[----:B------:R-:W-:Y:S01]  /*4940*/  USEL UR58, UR7, UR4, !UP2 ;  /* 0x00000004073a7287 */ /* 0x000fe2000d000000 */
[----:B------:R-:W-:-:S02]  /*4950*/  CS2R R130, SRZ ;  /* 0x0000000000827805 */ /* 0x000fc4000001ff00 */
[----:B------:R-:W-:Y:S02]  /*4960*/  CS2R R128, SRZ ;  /* 0x0000000000807805 */ /* 0x000fe4000001ff00 */
[----:B------:R-:W-:Y:S02]  /*4970*/  CS2R R126, SRZ ;  /* 0x00000000007e7805 */ /* 0x000fe4000001ff00 */
[----:B------:R-:W-:Y:S02]  /*4980*/  CS2R R124, SRZ ;  /* 0x00000000007c7805 */ /* 0x000fe4000001ff00 */
[----:B------:R-:W-:Y:S02]  /*4990*/  CS2R R122, SRZ ;  /* 0x00000000007a7805 */ /* 0x000fe4000001ff00 */
[----:B------:R-:W-:Y:S02]  /*49a0*/  ISETP.GE.AND P2, PT, R20, UR58, PT ;  /* 0x0000003a14007c0c */ /* 0x000fe4000bf46270 */
        /* <DEDUP_REMOVED lines=49> */
[----:B------:R-:W-:Y:S06]  /*4cc0*/  @!P2 BRA `(.L_x_1229) ;  /* 0x0000002400f0a947 */ /* 0x000fec0003800000 */
[----:B------:R-:W-:Y:S01]  /*4cd0*/  IMAD.MOV.U32 R0, RZ, RZ, 0x3f800000 ;  /* 0x3f800000ff007424 */ /* 0x000fe200078e00ff */
[----:B------:R-:W-:Y:S01]  /*4ce0*/  ULDC UR59, c[0x0][0x9e4] ;  /* 0x00027900003b7ab9 */ /* 0x000fe20000000800 */
[----:B------:R-:W-:-:S07]  /*4cf0*/  IMAD.MOV.U32 R151, RZ, RZ, RZ ;  /* 0x000000ffff977224 */ /* 0x000fce00078e00ff */
.L_x_1246:
[----:B------:R-:W-:-:S04]  /*4d00*/  UIADD3 UR4, UR36, 0x1, URZ ;  /* 0x0000000124047890 */ /* 0x000fc8000fffe03f */
[----:B------:R-:W-:-:S04]  /*4d10*/  UISETP.NE.AND UP2, UPT, UR4, 0x2, UPT ;  /* 0x000000020400788c */ /* 0x000fc8000bf45270 */
[----:B------:R-:W-:Y:S02]  /*4d20*/  USEL UR7, URZ, 0x1, UP2 ;  /* 0x000000013f077887 */ /* 0x000fe40009000000 */
[----:B------:R-:W-:Y:S02]  /*4d30*/  USEL UR4, UR4, URZ, UP2 ;  /* 0x0000003f04047287 */ /* 0x000fe40009000000 */
[----:B------:R-:W-:Y:S01]  /*4d40*/  ULOP3.LUT UR7, UR38, UR7, URZ, 0x3c, !UPT ;  /* 0x0000000726077292 */ /* 0x000fe2000f8e3c3f */
[----:B------:R-:W-:Y:S11]  /*4d50*/  @!P0 BRA `(.L_x_1230) ;  /* 0x0000000000048947 */ /* 0x000ff60003800000 */
[----:B------:R-:W-:Y:S01]  /*4d60*/  BPT.TRAP 0x1 ;  /* 0x000000040000795c */ /* 0x000fe20000300000 */
.L_x_1230:
[----:B------:R-:W-:Y:S01]  /*4d70*/  ULEA UR6, UR4, UR37, 0x3 ;  /* 0x0000002504067291 */ /* 0x000fe2000f8e183f */
[----:B------:R-:W-:-:S05]  /*4d80*/  IMAD.U32 R21, RZ, RZ, UR7 ;  /* 0x00000007ff157e24 */ /* 0x000fca000f8e00ff */
[----:B------:R-:W-:-:S04]  /*4d90*/  SHF.L.U32 R21, R21, 0x1f, RZ ;  /* 0x0000001f15157819 */ /* 0x000fc800000006ff */
[----:B------:R0:W1:Y:S01]  /*4da0*/  SYNCS.PHASECHK.TRANS64.TRYWAIT P2, [UR6+0x30830], R21 ;  /* 0x03083015ff0075a7 */ /* 0x0000620008040146 */
[----:B------:R-:W-:Y:S05]  /*4db0*/  @!P0 BRA `(.L_x_1231) ;  /* 0x0000000000048947 */ /* 0x000fea0003800000 */
[----:B------:R-:W-:Y:S01]  /*4dc0*/  BPT.TRAP 0x1 ;  /* 0x000000040000795c */ /* 0x000fe20000300000 */
.L_x_1231:
[-C--:B------:R-:W-:Y:S01]  /*4dd0*/  FMUL.FTZ R24, R24, R2.reuse ;  /* 0x0000000218187220 */ /* 0x080fe20000410000 */
[----:B------:R-:W-:Y:S01]  /*4de0*/  FMUL.FTZ R25, R25, R2 ;  /* 0x0000000219197220 */ /* 0x000fe20000410000 */
[----:B-1----:R-:W-:Y:S06]  /*4df0*/  @P2 BRA `(.L_x_1232) ;  /* 0x0000000000082947 */ /* 0x002fec0003800000 */
[----:B------:R-:W1:Y:S02]  /*4e00*/  SYNCS.PHASECHK.TRANS64.TRYWAIT P2, [UR6+0x30830], R21 ;  /* 0x03083015ff0075a7 */ /* 0x000e640008040146 */
[----:B-1----:R-:W-:Y:S05]  /*4e10*/  @!P2 BRA `(.L_x_1233) ;  /* 0x0000014c00a8a947 */ /* 0x002fea0003800000 */
.L_x_1232:
[----:B------:R-:W-:Y:S01]  /*4e20*/  R2UR UR5, R18 ;  /* 0x00000000120572ca */ /* 0x000fe200000e0000 */
[----:B-1----:R-:W-:Y:S01]  /*4e30*/  WARPGROUP.ARRIVE ;  /* 0x00000000000079c5 */ /* 0x002fe20000000000 */
        /* <DEDUP_REMOVED lines=171> */
[----:B------:R-:W-:-:S09]  /*58f0*/  WARPGROUP.ARRIVE ;  /* 0x00000000000079c5 */ /* 0x000fd20000000000 */
        /* <DEDUP_REMOVED lines=8> */
[----:B------:R-:W-:Y:S01]  /*5980*/  UIADD3 UR54, UR5, 0x606, URZ ;  /* 0x0000060605367890 */ /* 0x000fe2000fffe03f */
[----:B------:R-:W-:Y:S01]  /*5990*/  UMOV UR52, UR56 ;  /* 0x0000003800347c82 */ /* 0x000fe20008000000 */
[----:B------:R-:W-:Y:S01]  /*59a0*/  UMOV UR53, UR57 ;  /* 0x0000003900357c82 */ /* 0x000fe20008000000 */
        /* <DEDUP_REMOVED lines=37> */
.L_x_1234:
[----:B------:R-:W-:Y:S01]  /*5c00*/  ULEA UR10, UR36, UR37, 0x3 ;  /* 0x00000025240a7291 */ /* 0x000fe2000f8e183f */
[----:B------:R-:W-:-:S05]  /*5c10*/  IMAD.U32 R0, RZ, RZ, UR38 ;  /* 0x00000026ff007e24 */ /* 0x000fca000f8e00ff */
[----:B------:R-:W-:-:S04]  /*5c20*/  SHF.L.U32 R0, R0, 0x1f, RZ ;  /* 0x0000001f00007819 */ /* 0x000fc800000006ff */
[----:B------:R1:W2:Y:S01]  /*5c30*/  SYNCS.PHASECHK.TRANS64.TRYWAIT P2, [UR10+0x30850], R0 ;  /* 0x03085000ff0075a7 */ /* 0x0002a2000804014a */
[----:B------:R-:W-:Y:S05]  /*5c40*/  @!P0 BRA `(.L_x_1235) ;  /* 0x0000000000048947 */ /* 0x000fea0003800000 */
[----:B------:R-:W-:Y:S01]  /*5c50*/  BPT.TRAP 0x1 ;  /* 0x000000040000795c */ /* 0x000fe20000300000 */
.L_x_1235:
[----:B--2---:R-:W-:Y:S05]  /*5c60*/  @P2 BRA `(.L_x_1236) ;  /* 0x0000000000082947 */ /* 0x004fea0003800000 */
[----:B------:R-:W2:Y:S02]  /*5c70*/  SYNCS.PHASECHK.TRANS64.TRYWAIT P2, [UR10+0x30850], R0 ;  /* 0x03085000ff0075a7 */ /* 0x000ea4000804014a */
[----:B--2---:R-:W-:Y:S05]  /*5c80*/  @!P2 BRA `(.L_x_1237) ;  /* 0x000001400024a947 */ /* 0x004fea0003800000 */
.L_x_1236:
[----:B------:R-:W-:Y:S01]  /*5c90*/  UIADD3 UR5, UR37, 0x400, URZ ;  /* 0x0000040025057890 */ /* 0x000fe2000fffe03f */
[----:B------:R-:W-:Y:S01]  /*5ca0*/  WARPGROUP.ARRIVE ;  /* 0x00000000000079c5 */ /* 0x000fe20000000000 */
[----:B------:R-:W-:Y:S01]  /*5cb0*/  UMOV UR15, 0x40000040 ;  /* 0x40000040000f7882 */ /* 0x000fe20000000000 */
[----:B------:R-:W-:Y:S01]  /*5cc0*/  PLOP3.LUT P2, PT, PT, PT, UP0, 0x80, 0x0 ;  /* 0x000000000000781c */ /* 0x000fe20003f4f008 */
[----:B------:R-:W-:Y:S01]  /*5cd0*/  USHF.R.U32.HI UR5, URZ, 0x4, UR5 ;  /* 0x000000043f057899 */ /* 0x000fe20008011605 */
[----:B------:R-:W-:Y:S01]  /*5ce0*/  PLOP3.LUT P3, PT, PT, PT, UP0, 0x80, 0x0 ;  /* 0x000000000000781c */ /* 0x000fe20003f6f008 */
[----:B-12---:R-:W-:Y:S01]  /*5cf0*/  IMAD.U32 R0, RZ, RZ, UR6 ;  /* 0x00000006ff007e24 */ /* 0x006fe2000f8e00ff */
[----:B------:R-:W-:Y:S01]  /*5d00*/  ULDC UR11, c[0x0][0x9dc] ;  /* 0x00027700000b7ab9 */ /* 0x000fe20000000800 */
[----:B------:R-:W-:Y:S02]  /*5d10*/  ULOP3.LUT UR5, UR5, 0x3fff, URZ, 0xc0, !UPT ;  /* 0x00003fff05057892 */ /* 0x000fe4000f8ec03f */
[----:B------:R-:W-:Y:S01]  /*5d20*/  @!P1 VIADD R0, R0, 0x30840 ;  /* 0x0003084000009836 */ /* 0x000fe20000000000 */
[----:B------:R-:W-:Y:S01]  /*5d30*/  UMOV UR18, UR11 ;  /* 0x0000000b00127c82 */ /* 0x000fe20008000000 */
[----:B------:R-:W-:Y:S01]  /*5d40*/  ULOP3.LUT UR5, UR5, 0x2000000, URZ, 0xfc, !UPT ;  /* 0x0200000005057892 */ /* 0x000fe2000f8efc3f */
[----:B------:R-:W-:-:S02]  /*5d50*/  ULDC UR6, c[0x0][0x9e0] ;  /* 0x0002780000067ab9 */ /* 0x000fc40000000800 */
[----:B------:R-:W-:Y:S01]  /*5d60*/  @!P1 PRMT R0, RZ, 0x654, R0 ;  /* 0x00000654ff009816 */ /* 0x000fe20000000000 */
[----:B------:R-:W-:-:S07]  /*5d70*/  ULEA UR5, UR36, UR5, 0xb ;  /* 0x0000000524057291 */ /* 0x000fce000f8e583f */
        /* <DEDUP_REMOVED lines=16> */
[----:B------:R-:W-:Y:S01]  /*5e80*/  @UP0 ULDC UR5, c[0x0][0x44c] ;  /* 0x0001130000050ab9 */ /* 0x000fe20000000800 */
[----:B------:R-:W-:Y:S02]  /*5e90*/  WARPGROUP.DEPBAR.LE gsb0, 0x0 ;  /* 0x00008000000079c5 */ /* 0x000fe40000010000 */
[----:B------:R-:W-:Y:S01]  /*5ea0*/  WARPGROUP.ARRIVE ;  /* 0x00000000000079c5 */ /* 0x000fe20000000000 */
[----:B------:R-:W-:-:S04]  /*5eb0*/  VIADD R188, R19, UR61 ;  /* 0x0000003d13bc7c36 */ /* 0x000fc80008000000 */
[----:B------:R-:W-:-:S15]  /*5ec0*/  @P2 IMAD.HI.U32 R2, R188, UR5, RZ ;  /* 0x00000005bc022c27 */ /* 0x000fde000f8e00ff */
[----:B------:R-:W-:-:S01]  /*5ed0*/  NOP ;  /* 0x0000000000007918 */ /* 0x000fc20000000000 */
[----:B------:R-:W-:Y:S01]  /*5ee0*/  HGMMA.64x256x16.F32 R24, R184, gdesc[UR12].tnspB, R24, gsb0 ;  /* 0x43e0000cb8187df0 */ /* 0x000fe20008000818 */
[----:B------:R-:W-:Y:S01]  /*5ef0*/  @UP0 ULDC UR5, c[0x0][0x450] ;  /* 0x0001140000050ab9 */ /* 0x000fe20000000800 */
[----:B------:R-:W-:Y:S02]  /*5f00*/  PLOP3.LUT P2, PT, PT, PT, UP1, 0x40, 0x0 ;  /* 0x000000000000781c */ /* 0x000fe40003f4e818 */
[----:B------:R-:W-:Y:S01]  /*5f10*/  @P3 SHF.R.U32.HI R188, RZ, UR5, R2 ;  /* 0x00000005ffbc3c19 */ /* 0x000fe20008011602 */
[----:B------:R-:W-:Y:S01]  /*5f20*/  IMAD.U32 R2, RZ, RZ, UR39 ;  /* 0x00000027ff027e24 */ /* 0x000fe2000f8e00ff */
[----:B------:R-:W-:-:S03]  /*5f30*/  ULOP3.LUT UR5, URZ, UR18, URZ, 0x33, !UPT ;  /* 0x000000123f057292 */ /* 0x000fc6000f8e333f */
[----:B------:R-:W1:Y:S01]  /*5f40*/  SHFL.IDX PT, R189, R188, RZ, 0x1c1f ;  /* 0x001c1fffbcbd7589 */ /* 0x000e6200000e0000 */
[----:B------:R-:W-:Y:S02]  /*5f50*/  WARPGROUP.DEPBAR.LE gsb0, 0x0 ;  /* 0x00008000000079c5 */ /* 0x000fe40000010000 */
[----:B------:R2:W-:Y:S02]  /*5f60*/  @!P1 SYNCS.ARRIVE.TRANS64.RED.A1T0 RZ, [R0+URZ], RZ ;  /* 0x000000ff00ff99a7 */ /* 0x0005e4000810043f */
[----:B--2---:R-:W-:-:S05]  /*5f70*/  IMAD.SHL.U32 R0, R20, 0x40, RZ ;  /* 0x0000004014007824 */ /* 0x004fca00078e00ff */
[----:B0-----:R-:W-:-:S04]  /*5f80*/  IADD3 R21, -R16, 0x1, -R0 ;  /* 0x0000000110157810 */ /* 0x001fc80007ffe900 */
[----:B------:R-:W-:-:S05]  /*5f90*/  IADD3 R2, -R2, UR60, R21 ;  /* 0x0000003c02027c10 */ /* 0x000fca000fffe115 */
[C---:B------:R-:W-:Y:S02]  /*5fa0*/  VIADD R187, R2.reuse, UR6 ;  /* 0x0000000602bb7c36 */ /* 0x040fe40008000000 */
[----:B------:R-:W-:Y:S02]  /*5fb0*/  VIADD R186, R2, UR5 ;  /* 0x0000000502ba7c36 */ /* 0x000fe40008000000 */
[--C-:B-1----:R-:W-:Y:S02]  /*5fc0*/  IMAD.IADD R21, R187, 0x1, R189.reuse ;  /* 0x00000001bb157824 */ /* 0x102fe400078e02bd */
[----:B------:R-:W-:Y:S01]  /*5fd0*/  IMAD.IADD R2, R186, 0x1, R189 ;  /* 0x00000001ba027824 */ /* 0x000fe200078e02bd */
[----:B------:R-:W-:Y:S06]  /*5fe0*/  @P2 BRA `(.L_x_1238) ;  /* 0x00000000005c2947 */ /* 0x000fec0003800000 */
[----:B------:R-:W-:Y:S01]  /*5ff0*/  IMAD.U32 R184, RZ, RZ, UR39 ;  /* 0x00000027ffb87e24 */ /* 0x000fe2000f8e00ff */
[----:B------:R-:W-:Y:S04]  /*6000*/  BSSY B0, `(.L_x_1239) ;  /* 0x0000011000007945 */ /* 0x000fe80003800000 */
[----:B------:R-:W-:-:S04]  /*6010*/  IADD3 R189, -R184, UR60, R189 ;  /* 0x0000003cb8bd7c10 */ /* 0x000fc8000fffe1bd */
[----:B------:R-:W-:-:S13]  /*6020*/  ISETP.GT.AND P2, PT, R189, -0x1, PT ;  /* 0xffffffffbd00780c */ /* 0x000fda0003f44270 */
[----:B------:R-:W-:Y:S05]  /*6030*/  @P2 BRA `(.L_x_1240) ;  /* 0x0000000000202947 */ /* 0x000fea0003800000 */
[----:B------:R-:W-:Y:S01]  /*6040*/  IMAD.U32 R190, RZ, RZ, UR59 ;  /* 0x0000003bffbe7e24 */ /* 0x000fe2000f8e00ff */
[----:B------:R-:W-:-:S04]  /*6050*/  LOP3.LUT R189, RZ, R189, RZ, 0x33, !PT ;  /* 0x000000bdffbd7212 */ /* 0x000fc800078e33ff */
[----:B------:R-:W-:-:S13]  /*6060*/  ISETP.NE.AND P2, PT, R190, 0x1, PT ;  /* 0x00000001be00780c */ /* 0x000fda0003f45270 */
[----:B------:R-:W0:Y:S02]  /*6070*/  @P2 LDC.64 R184, c[0x0][0x9e8] ;  /* 0x00027a00ffb82b82 */ /* 0x000e240000000a00 */
[----:B0-----:R-:W-:-:S05]  /*6080*/  @P2 IMAD.HI.U32 R184, R189, R184, RZ ;  /* 0x000000b8bdb82227 */ /* 0x001fca00078e00ff */
[----:B------:R-:W-:-:S04]  /*6090*/  @P2 SHF.R.U32.HI R189, RZ, R185, R184 ;  /* 0x000000b9ffbd2219 */ /* 0x000fc800000116b8 */
[----:B------:R-:W-:Y:S01]  /*60a0*/  LOP3.LUT R189, RZ, R189, RZ, 0x33, !PT ;  /* 0x000000bdffbd7212 */ /* 0x000fe200078e33ff */
[----:B------:R-:W-:Y:S06]  /*60b0*/  BRA `(.L_x_1241) ;  /* 0x0000000000147947 */ /* 0x000fec0003800000 */
.L_x_1240:
[----:B------:R-:W-:-:S05]  /*60c0*/  IMAD.U32 R190, RZ, RZ, UR59 ;  /* 0x0000003bffbe7e24 */ /* 0x000fca000f8e00ff */
[----:B------:R-:W-:-:S13]  /*60d0*/  ISETP.NE.AND P2, PT, R190, 0x1, PT ;  /* 0x00000001be00780c */ /* 0x000fda0003f45270 */
[----:B------:R-:W0:Y:S02]  /*60e0*/  @P2 LDC.64 R184, c[0x0][0x9e8] ;  /* 0x00027a00ffb82b82 */ /* 0x000e240000000a00 */
[----:B0-----:R-:W-:-:S05]  /*60f0*/  @P2 IMAD.HI.U32 R184, R189, R184, RZ ;  /* 0x000000b8bdb82227 */ /* 0x001fca00078e00ff */
[----:B------:R-:W-:-:S07]  /*6100*/  @P2 SHF.R.U32.HI R189, RZ, R185, R184 ;  /* 0x000000b9ffbd2219 */ /* 0x000fce00000116b8 */
.L_x_1241:
[----:B------:R-:W-:Y:S05]  /*6110*/  BSYNC B0 ;  /* 0x0000000000007941 */ /* 0x000fea0003800000 */
.L_x_1239:
[----:B------:R-:W-:-:S04]  /*6120*/  IMAD R189, R189, R190, -R0 ;  /* 0x000000bebdbd7224 */ /* 0x000fc800078e0a00 */
[----:B------:R-:W-:-:S05]  /*6130*/  IMAD.IADD R189, R189, 0x1, -R16 ;  /* 0x00000001bdbd7824 */ /* 0x000fca00078e0a10 */
[----:B------:R-:W-:Y:S02]  /*6140*/  VIADDMNMX R21, R189, R190, R21, PT ;  /* 0x000000bebd157246 */ /* 0x000fe40003800115 */
[----:B------:R-:W-:-:S07]  /*6150*/  VIMNMX R2, R2, R189, !PT ;  /* 0x000000bd02027248 */ /* 0x000fce0007fe0100 */
.L_x_1238:
[----:B------:R-:W-:Y:S01]  /*6160*/  ISETP.GT.AND P2, PT, R20, -0x1, PT ;  /* 0xffffffff1400780c */ /* 0x000fe20003f44270 */
[----:B------:R-:W0:Y:S03]  /*6170*/  SHFL.IDX PT, R188, R188, 0x1, 0x1c1f ;  /* 0x003c1f00bcbc7f89 */ /* 0x000e2600000e0000 */
[C---:B------:R-:W-:Y:S02]  /*6180*/  ISETP.GT.AND P5, PT, R2.reuse, RZ, P2 ;  /* 0x000000ff0200720c */ /* 0x040fe400017a4270 */
[C---:B------:R-:W-:Y:S02]  /*6190*/  ISETP.GT.AND P4, PT, R2.reuse, 0x1, P2 ;  /* 0x000000010200780c */ /* 0x040fe40001784270 */
[----:B------:R-:W-:Y:S02]  /*61a0*/  ISETP.LT.OR P5, PT, R21, 0x1, P5 ;  /* 0x000000011500780c */ /* 0x000fe40002fa1670 */
[----:B------:R-:W-:-:S02]  /*61b0*/  ISETP.GT.AND P6, PT, R2, 0x8, P2 ;  /* 0x000000080200780c */ /* 0x000fc400017c4270 */
[----:B------:R-:W-:Y:S02]  /*61c0*/  FSEL R184, R152, -INF , !P5 ;  /* 0xff80000098b87808 */ /* 0x000fe40006800000 */
[C---:B------:R-:W-:Y:S02]  /*61d0*/  ISETP.GT.AND P5, PT, R2.reuse, 0x10, P2 ;  /* 0x000000100200780c */ /* 0x040fe400017a4270 */
[----:B------:R-:W-:Y:S02]  /*61e0*/  ISETP.GT.AND P3, PT, R2, 0x9, P2 ;  /* 0x000000090200780c */ /* 0x000fe40001764270 */
[C---:B------:R-:W-:Y:S02]  /*61f0*/  ISETP.LT.OR P5, PT, R21.reuse, 0x11, P5 ;  /* 0x000000111500780c */ /* 0x040fe40002fa1670 */
[----:B------:R-:W-:Y:S02]  /*6200*/  ISETP.LT.OR P4, PT, R21, 0x2, P4 ;  /* 0x000000021500780c */ /* 0x000fe40002781670 */
[----:B------:R-:W-:-:S02]  /*6210*/  FSEL R160, R160, -INF , !P5 ;  /* 0xff800000a0a07808 */ /* 0x000fc40006800000 */
[----:B------:R-:W-:Y:S01]  /*6220*/  ISETP.GT.AND P5, PT, R2, 0x20, P2 ;  /* 0x000000200200780c */ /* 0x000fe200017a4270 */
[--C-:B0-----:R-:W-:Y:S01]  /*6230*/  IMAD.IADD R187, R187, 0x1, R188.reuse ;  /* 0x00000001bbbb7824 */ /* 0x101fe200078e02bc */
[C---:B------:R-:W-:Y:S01]  /*6240*/  ISETP.LT.OR P6, PT, R21.reuse, 0x9, P6 ;  /* 0x000000091500780c */ /* 0x040fe200037c1670 */
[----:B------:R-:W-:Y:S01]  /*6250*/  IMAD.IADD R186, R186, 0x1, R188 ;  /* 0x00000001baba7824 */ /* 0x000fe200078e02bc */
[C---:B------:R-:W-:Y:S02]  /*6260*/  ISETP.LT.OR P3, PT, R21.reuse, 0xa, P3 ;  /* 0x0000000a1500780c */ /* 0x040fe40001f61670 */
[----:B------:R-:W-:Y:S02]  /*6270*/  ISETP.LT.OR P5, PT, R21, 0x21, P5 ;  /* 0x000000211500780c */ /* 0x000fe40002fa1670 */
[----:B------:R-:W-:Y:S02]  /*6280*/  FSEL R185, R153, -INF , !P4 ;  /* 0xff80000099b97808 */ /* 0x000fe40006000000 */
[----:B------:R-:W-:-:S02]  /*6290*/  FSEL R156, R156, -INF , !P6 ;  /* 0xff8000009c9c7808 */ /* 0x000fc40007000000 */
[----:B------:R-:W-:Y:S02]  /*62a0*/  FSEL R157, R157, -INF , !P3 ;  /* 0xff8000009d9d7808 */ /* 0x000fe40005800000 */
[C---:B------:R-:W-:Y:S02]  /*62b0*/  ISETP.GT.AND P4, PT, R2.reuse, 0x11, P2 ;  /* 0x000000110200780c */ /* 0x040fe40001784270 */
[C---:B------:R-:W-:Y:S02]  /*62c0*/  ISETP.GT.AND P6, PT, R2.reuse, 0x18, P2 ;  /* 0x000000180200780c */ /* 0x040fe400017c4270 */
[----:B------:R-:W-:Y:S02]  /*62d0*/  ISETP.GT.AND P3, PT, R2, 0x19, P2 ;  /* 0x000000190200780c */ /* 0x000fe40001764270 */
[----:B------:R-:W-:Y:S02]  /*62e0*/  FSEL R168, R168, -INF , !P5 ;  /* 0xff800000a8a87808 */ /* 0x000fe40006800000 */
[----:B------:R-:W-:-:S02]  /*62f0*/  ISETP.GT.AND P5, PT, R2, 0x30, P2 ;  /* 0x000000300200780c */ /* 0x000fc400017a4270 */
[C---:B------:R-:W-:Y:S02]  /*6300*/  ISETP.LT.OR P4, PT, R21.reuse, 0x12, P4 ;  /* 0x000000121500780c */ /* 0x040fe40002781670 */
[C---:B------:R-:W-:Y:S02]  /*6310*/  ISETP.LT.OR P6, PT, R21.reuse, 0x19, P6 ;  /* 0x000000191500780c */ /* 0x040fe400037c1670 */
        /* <DEDUP_REMOVED lines=9> */
[----:B------:R-:W-:-:S02]  /*63b0*/  PLOP3.LUT P5, PT, PT, PT, UP1, 0x40, 0x0 ;  /* 0x000000000000781c */ /* 0x000fc40003fae818 */
        /* <DEDUP_REMOVED lines=14> */
[----:B------:R-:W-:Y:S01]  /*64a0*/  FSEL R181, R181, -INF , !P3 ;  /* 0xff800000b5b57808 */ /* 0x000fe20005800000 */
        /* <DEDUP_REMOVED lines=14> */
.L_x_1244:
[----:B------:R-:W-:-:S05]  /*6590*/  IMAD.U32 R2, RZ, RZ, UR59 ;  /* 0x0000003bff027e24 */ /* 0x000fca000f8e00ff */
[----:B------:R-:W-:-:S13]  /*65a0*/  ISETP.NE.AND P3, PT, R2, 0x1, PT ;  /* 0x000000010200780c */ /* 0x000fda0003f65270 */
[----:B------:R-:W0:Y:S02]  /*65b0*/  @P3 LDC.64 R152, c[0x0][0x9e8] ;  /* 0x00027a00ff983b82 */ /* 0x000e240000000a00 */
[----:B0-----:R-:W-:-:S05]  /*65c0*/  @P3 IMAD.HI.U32 R152, R188, R152, RZ ;  /* 0x00000098bc983227 */ /* 0x001fca00078e00ff */
[----:B------:R-:W-:-:S07]  /*65d0*/  @P3 SHF.R.U32.HI R188, RZ, R153, R152 ;  /* 0x00000099ffbc3219 */ /* 0x000fce0000011698 */
.L_x_1245:
[----:B------:R-:W-:Y:S05]  /*65e0*/  BSYNC B0 ;  /* 0x0000000000007941 */ /* 0x000fea0003800000 */
.L_x_1243:
[----:B------:R-:W-:-:S04]  /*65f0*/  IMAD R0, R188, R2, -R0 ;  /* 0x00000002bc007224 */ /* 0x000fc800078e0a00 */
[----:B------:R-:W-:-:S05]  /*6600*/  IMAD.IADD R0, R0, 0x1, -R16 ;  /* 0x0000000100007824 */ /* 0x000fca00078e0a10 */
[----:B------:R-:W-:Y:S02]  /*6610*/  VIADDMNMX R187, R0, R2, R187, PT ;  /* 0x0000000200bb7246 */ /* 0x000fe400038001bb */
[----:B------:R-:W-:-:S07]  /*6620*/  VIMNMX R186, R186, R0, !PT ;  /* 0x00000000baba7248 */ /* 0x000fce0007fe0100 */
.L_x_1242:
[----:B------:R-:W-:Y:S01]  /*6630*/  ISETP.GT.AND P4, PT, R186, 0x9, P2 ;  /* 0x00000009ba00780c */ /* 0x000fe20001784270 */
[----:B------:R-:W-:Y:S01]  /*6640*/  ULDC UR5, c[0x0][0x988] ;  /* 0x0002620000057ab9 */ /* 0x000fe20000000800 */
[----:B------:R-:W-:Y:S01]  /*6650*/  FMNMX.FTZ R0, R184, R4, !PT ;  /* 0x00000004b8007209 */ /* 0x000fe20007810000 */
[----:B------:R-:W-:Y:S01]  /*6660*/  UMOV UR38, UR7 ;  /* 0x0000000700267c82 */ /* 0x000fe20008000000 */
[----:B------:R-:W-:Y:S01]  /*6670*/  ISETP.LT.OR P4, PT, R187, 0xa, P4 ;  /* 0x0000000abb00780c */ /* 0x000fe20002781670 */
[----:B------:R-:W-:Y:S01]  /*6680*/  UMOV UR36, UR4 ;  /* 0x0000000400247c82 */ /* 0x000fe20008000000 */
[----:B------:R-:W-:Y:S02]  /*6690*/  FMNMX.FTZ R0, R185, R0, !PT ;  /* 0x00000000b9007209 */ /* 0x000fe40007810000 */
[----:B------:R-:W-:Y:S02]  /*66a0*/  FSEL R159, R159, -INF , !P4 ;  /* 0xff8000009f9f7808 */ /* 0x000fe40006000000 */
[----:B------:R-:W-:-:S02]  /*66b0*/  ISETP.GT.AND P4, PT, R186, 0x19, P2 ;  /* 0x00000019ba00780c */ /* 0x000fc40001784270 */
[----:B------:R-:W-:Y:S02]  /*66c0*/  FMNMX.FTZ R0, R156, R0, !PT ;  /* 0x000000009c007209 */ /* 0x000fe40007810000 */
[----:B------:R-:W-:Y:S02]  /*66d0*/  ISETP.LT.OR P4, PT, R187, 0x1a, P4 ;  /* 0x0000001abb00780c */ /* 0x000fe40002781670 */
[C---:B------:R-:W-:Y:S02]  /*66e0*/  ISETP.GT.AND P3, PT, R186.reuse, 0x1, P2 ;  /* 0x00000001ba00780c */ /* 0x040fe40001764270 */
[----:B------:R-:W-:Y:S02]  /*66f0*/  FSEL R167, R167, -INF , !P4 ;  /* 0xff800000a7a77808 */ /* 0x000fe40006000000 */
[----:B------:R-:W-:Y:S02]  /*6700*/  ISETP.GT.AND P4, PT, R186, RZ, P2 ;  /* 0x000000ffba00720c */ /* 0x000fe40001784270 */
[----:B------:R-:W-:-:S02]  /*6710*/  FMNMX.FTZ R0, R157, R0, !PT ;  /* 0x000000009d007209 */ /* 0x000fc40007810000 */
[C---:B------:R-:W-:Y:S02]  /*6720*/  ISETP.LT.OR P4, PT, R187.reuse, 0x1, P4 ;  /* 0x00000001bb00780c */ /* 0x040fe40002781670 */
[----:B------:R-:W-:Y:S02]  /*6730*/  ISETP.GT.AND P6, PT, R186, 0x8, P2 ;  /* 0x00000008ba00780c */ /* 0x000fe400017c4270 */
[C---:B------:R-:W-:Y:S02]  /*6740*/  ISETP.LT.OR P3, PT, R187.reuse, 0x2, P3 ;  /* 0x00000002bb00780c */ /* 0x040fe40001f61670 */
[----:B------:R-:W-:Y:S02]  /*6750*/  FSEL R154, R154, -INF , !P4 ;  /* 0xff8000009a9a7808 */ /* 0x000fe40006000000 */
[----:B------:R-:W-:Y:S02]  /*6760*/  FMNMX.FTZ R0, R160, R0, !PT ;  /* 0x00000000a0007209 */ /* 0x000fe40007810000 */
[----:B------:R-:W-:-:S02]  /*6770*/  ISETP.LT.OR P6, PT, R187, 0x9, P6 ;  /* 0x00000009bb00780c */ /* 0x000fc400037c1670 */
[----:B------:R-:W-:Y:S02]  /*6780*/  FSEL R155, R155, -INF , !P3 ;  /* 0xff8000009b9b7808 */ /* 0x000fe40005800000 */
[----:B------:R-:W-:Y:S02]  /*6790*/  FMNMX.FTZ R2, R154, R3, !PT ;  /* 0x000000039a027209 */ /* 0x000fe40007810000 */
[----:B------:R-:W-:Y:S02]  /*67a0*/  FMNMX.FTZ R0, R161, R0, !PT ;  /* 0x00000000a1007209 */ /* 0x000fe40007810000 */
[----:B------:R-:W-:Y:S02]  /*67b0*/  ISETP.GT.AND P5, PT, R186, 0x10, P2 ;  /* 0x00000010ba00780c */ /* 0x000fe400017a4270 */
[----:B------:R-:W-:Y:S02]  /*67c0*/  FSEL R158, R158, -INF , !P6 ;  /* 0xff8000009e9e7808 */ /* 0x000fe40007000000 */
[----:B------:R-:W-:-:S02]  /*67d0*/  FMNMX.FTZ R2, R155, R2, !PT ;  /* 0x000000029b027209 */ /* 0x000fc40007810000 */
[----:B------:R-:W-:Y:S02]  /*67e0*/  FMNMX.FTZ R0, R164, R0, !PT ;  /* 0x00000000a4007209 */ /* 0x000fe40007810000 */
[----:B------:R-:W-:Y:S02]  /*67f0*/  ISETP.GT.AND P3, PT, R186, 0x11, P2 ;  /* 0x00000011ba00780c */ /* 0x000fe40001764270 */
[----:B------:R-:W-:Y:S02]  /*6800*/  ISETP.LT.OR P5, PT, R187, 0x11, P5 ;  /* 0x00000011bb00780c */ /* 0x000fe40002fa1670 */
[----:B------:R-:W-:Y:S02]  /*6810*/  FMNMX.FTZ R2, R158, R2, !PT ;  /* 0x000000029e027209 */ /* 0x000fe40007810000 */
[----:B------:R-:W-:Y:S02]  /*6820*/  FMNMX.FTZ R0, R165, R0, !PT ;  /* 0x00000000a5007209 */ /* 0x000fe40007810000 */
[----:B------:R-:W-:-:S02]  /*6830*/  ISETP.GT.AND P6, PT, R186, 0x18, P2 ;  /* 0x00000018ba00780c */ /* 0x000fc400017c4270 */
[----:B------:R-:W-:Y:S02]  /*6840*/  ISETP.LT.OR P3, PT, R187, 0x12, P3 ;  /* 0x00000012bb00780c */ /* 0x000fe40001f61670 */
[----:B------:R-:W-:Y:S02]  /*6850*/  FSEL R162, R162, -INF , !P5 ;  /* 0xff800000a2a27808 */ /* 0x000fe40006800000 */
[----:B------:R-:W-:Y:S02]  /*6860*/  FMNMX.FTZ R2, R159, R2, !PT ;  /* 0x000000029f027209 */ /* 0x000fe40007810000 */
[----:B------:R-:W-:Y:S02]  /*6870*/  FMNMX.FTZ R0, R168, R0, !PT ;  /* 0x00000000a8007209 */ /* 0x000fe40007810000 */
[----:B------:R-:W-:Y:S02]  /*6880*/  ISETP.LT.OR P6, PT, R187, 0x19, P6 ;  /* 0x00000019bb00780c */ /* 0x000fe400037c1670 */
[----:B------:R-:W-:-:S02]  /*6890*/  FSEL R163, R163, -INF , !P3 ;  /* 0xff800000a3a37808 */ /* 0x000fc40005800000 */
[----:B------:R-:W-:Y:S02]  /*68a0*/  FMNMX.FTZ R2, R162, R2, !PT ;  /* 0x00000002a2027209 */ /* 0x000fe40007810000 */
[----:B------:R-:W-:Y:S02]  /*68b0*/  FMNMX.FTZ R0, R169, R0, !PT ;  /* 0x00000000a9007209 */ /* 0x000fe40007810000 */
[----:B------:R-:W-:Y:S02]  /*68c0*/  ISETP.GT.AND P5, PT, R186, 0x20, P2 ;  /* 0x00000020ba00780c */ /* 0x000fe400017a4270 */
[----:B------:R-:W-:Y:S02]  /*68d0*/  FSEL R166, R166, -INF , !P6 ;  /* 0xff800000a6a67808 */ /* 0x000fe40007000000 */
[----:B------:R-:W-:Y:S02]  /*68e0*/  FMNMX.FTZ R2, R163, R2, !PT ;  /* 0x00000002a3027209 */ /* 0x000fe40007810000 */
[----:B------:R-:W-:-:S02]  /*68f0*/  FMNMX.FTZ R0, R172, R0, !PT ;  /* 0x00000000ac007209 */ /* 0x000fc40007810000 */
[----:B------:R-:W-:Y:S02]  /*6900*/  ISETP.GT.AND P3, PT, R186, 0x21, P2 ;  /* 0x00000021ba00780c */ /* 0x000fe40001764270 */
[----:B------:R-:W-:Y:S02]  /*6910*/  ISETP.LT.OR P5, PT, R187, 0x21, P5 ;  /* 0x00000021bb00780c */ /* 0x000fe40002fa1670 */
[----:B------:R-:W-:Y:S02]  /*6920*/  FMNMX.FTZ R2, R166, R2, !PT ;  /* 0x00000002a6027209 */ /* 0x000fe40007810000 */
[----:B------:R-:W-:Y:S02]  /*6930*/  FMNMX.FTZ R0, R173, R0, !PT ;  /* 0x00000000ad007209 */ /* 0x000fe40007810000 */
[----:B------:R-:W-:Y:S02]  /*6940*/  ISETP.GT.AND P6, PT, R186, 0x28, P2 ;  /* 0x00000028ba00780c */ /* 0x000fe400017c4270 */
[----:B------:R-:W-:-:S02]  /*6950*/  FSEL R170, R170, -INF , !P5 ;  /* 0xff800000aaaa7808 */ /* 0x000fc40006800000 */
[----:B------:R-:W-:Y:S02]  /*6960*/  ISETP.LT.OR P3, PT, R187, 0x22, P3 ;  /* 0x00000022bb00780c */ /* 0x000fe40001f61670 */
[----:B------:R-:W-:Y:S02]  /*6970*/  FMNMX.FTZ R2, R167, R2, !PT ;  /* 0x00000002a7027209 */ /* 0x000fe40007810000 */
[----:B------:R-:W-:Y:S02]  /*6980*/  FMNMX.FTZ R0, R176, R0, !PT ;  /* 0x00000000b0007209 */ /* 0x000fe40007810000 */
[----:B------:R-:W-:Y:S02]  /*6990*/  ISETP.GT.AND P5, PT, R186, 0x29, P2 ;  /* 0x00000029ba00780c */ /* 0x000fe400017a4270 */
[----:B------:R-:W-:Y:S02]  /*69a0*/  ISETP.LT.OR P6, PT, R187, 0x29, P6 ;  /* 0x00000029bb00780c */ /* 0x000fe400037c1670 */
[----:B------:R-:W-:-:S02]  /*69b0*/  FSEL R171, R171, -INF , !P3 ;  /* 0xff800000abab7808 */ /* 0x000fc40005800000 */
[----:B------:R-:W-:Y:S02]  /*69c0*/  FMNMX.FTZ R2, R170, R2, !PT ;  /* 0x00000002aa027209 */ /* 0x000fe40007810000 */
[----:B------:R-:W-:Y:S02]  /*69d0*/  FMNMX.FTZ R0, R177, R0, !PT ;  /* 0x00000000b1007209 */ /* 0x000fe40007810000 */
[----:B------:R-:W-:Y:S02]  /*69e0*/  ISETP.GT.AND P3, PT, R186, 0x30, P2 ;  /* 0x00000030ba00780c */ /* 0x000fe40001764270 */
[----:B------:R-:W-:Y:S02]  /*69f0*/  FSEL R174, R174, -INF , !P6 ;  /* 0xff800000aeae7808 */ /* 0x000fe40007000000 */
[----:B------:R-:W-:Y:S02]  /*6a00*/  ISETP.LT.OR P5, PT, R187, 0x2a, P5 ;  /* 0x0000002abb00780c */ /* 0x000fe40002fa1670 */
[----:B------:R-:W-:-:S02]  /*6a10*/  FMNMX.FTZ R2, R171, R2, !PT ;  /* 0x00000002ab027209 */ /* 0x000fc40007810000 */
[----:B------:R-:W-:Y:S02]  /*6a20*/  FMNMX.FTZ R0, R180, R0, !PT ;  /* 0x00000000b4007209 */ /* 0x000fe40007810000 */
[----:B------:R-:W-:Y:S02]  /*6a30*/  ISETP.GT.AND P4, PT, R186, 0x31, P2 ;  /* 0x00000031ba00780c */ /* 0x000fe40001784270 */
[----:B------:R-:W-:Y:S02]  /*6a40*/  ISETP.LT.OR P3, PT, R187, 0x31, P3 ;  /* 0x00000031bb00780c */ /* 0x000fe40001f61670 */
[----:B------:R-:W-:Y:S02]  /*6a50*/  FSEL R175, R175, -INF , !P5 ;  /* 0xff800000afaf7808 */ /* 0x000fe40006800000 */
[----:B------:R-:W-:Y:S02]  /*6a60*/  FMNMX.FTZ R2, R174, R2, !PT ;  /* 0x00000002ae027209 */ /* 0x000fe40007810000 */
[----:B------:R-:W-:-:S02]  /*6a70*/  FMNMX.FTZ R21, R181, R0, !PT ;  /* 0x00000000b5157209 */ /* 0x000fc40007810000 */
[----:B------:R-:W-:Y:S02]  /*6a80*/  ISETP.GT.AND P6, PT, R186, 0x38, P2 ;  /* 0x00000038ba00780c */ /* 0x000fe400017c4270 */
[----:B------:R-:W-:Y:S01]  /*6a90*/  ISETP.LT.OR P4, PT, R187, 0x32, P4 ;  /* 0x00000032bb00780c */ /* 0x000fe20002781670 */
[----:B------:R-:W0:Y:S01]  /*6aa0*/  SHFL.BFLY PT, R0, R21, 0x2, 0x1f ;  /* 0x0c401f0015007f89 */ /* 0x000e2200000e0000 */
[----:B------:R-:W-:Y:S02]  /*6ab0*/  FSEL R178, R178, -INF , !P3 ;  /* 0xff800000b2b27808 */ /* 0x000fe40005800000 */
[----:B------:R-:W-:Y:S02]  /*6ac0*/  FMNMX.FTZ R2, R175, R2, !PT ;  /* 0x00000002af027209 */ /* 0x000fe40007810000 */
[----:B------:R-:W-:Y:S02]  /*6ad0*/  ISETP.GT.AND P2, PT, R186, 0x39, P2 ;  /* 0x00000039ba00780c */ /* 0x000fe40001744270 */
[----:B------:R-:W-:-:S02]  /*6ae0*/  ISETP.LT.OR P6, PT, R187, 0x39, P6 ;  /* 0x00000039bb00780c */ /* 0x000fc400037c1670 */
[----:B------:R-:W-:Y:S02]  /*6af0*/  FSEL R179, R179, -INF , !P4 ;  /* 0xff800000b3b37808 */ /* 0x000fe40006000000 */
[----:B------:R-:W-:Y:S02]  /*6b00*/  FMNMX.FTZ R2, R178, R2, !PT ;  /* 0x00000002b2027209 */ /* 0x000fe40007810000 */
[----:B------:R-:W-:Y:S02]  /*6b10*/  ISETP.LT.OR P2, PT, R187, 0x3a, P2 ;  /* 0x0000003abb00780c */ /* 0x000fe40001741670 */
[----:B------:R-:W-:Y:S02]  /*6b20*/  FSEL R182, R182, -INF , !P6 ;  /* 0xff800000b6b67808 */ /* 0x000fe40007000000 */
[----:B------:R-:W-:Y:S02]  /*6b30*/  FMNMX.FTZ R2, R179, R2, !PT ;  /* 0x00000002b3027209 */ /* 0x000fe40007810000 */
[----:B------:R-:W-:-:S02]  /*6b40*/  FSEL R183, R183, -INF , !P2 ;  /* 0xff800000b7b77808 */ /* 0x000fc40005000000 */
[----:B------:R-:W-:Y:S02]  /*6b50*/  FMNMX.FTZ R2, R182, R2, !PT ;  /* 0x00000002b6027209 */ /* 0x000fe40007810000 */
[----:B0-----:R-:W-:Y:S02]  /*6b60*/  FMNMX.FTZ R21, R21, R0, !PT ;  /* 0x0000000015157209 */ /* 0x001fe40007810000 */
[----:B------:R-:W-:-:S03]  /*6b70*/  FMNMX.FTZ R2, R183, R2, !PT ;  /* 0x00000002b7027209 */ /* 0x000fc60007810000 */
[----:B------:R-:W0:Y:S04]  /*6b80*/  SHFL.BFLY PT, R0, R21, 0x1, 0x1f ;  /* 0x0c201f0015007f89 */ /* 0x000e2800000e0000 */
[----:B------:R-:W1:Y:S01]  /*6b90*/  SHFL.BFLY PT, R153, R2, 0x2, 0x1f ;  /* 0x0c401f0002997f89 */ /* 0x000e6200000e0000 */
[----:B0-----:R-:W-:Y:S02]  /*6ba0*/  FMNMX.FTZ R21, R21, R0, !PT ;  /* 0x0000000015157209 */ /* 0x001fe40007810000 */
[----:B-1----:R-:W-:-:S03]  /*6bb0*/  FMNMX.FTZ R153, R2, R153, !PT ;  /* 0x0000009902997209 */ /* 0x002fc60007810000 */
[C---:B------:R-:W-:Y:S01]  /*6bc0*/  FMUL.FTZ R0, R21.reuse, UR5 ;  /* 0x0000000515007c20 */ /* 0x040fe20008410000 */
[----:B------:R-:W-:Y:S01]  /*6bd0*/  FSETP.NEU.FTZ.AND P5, PT, R21, -INF , PT ;  /* 0xff8000001500780b */ /* 0x000fe20003fbd000 */
[----:B------:R-:W0:Y:S03]  /*6be0*/  SHFL.BFLY PT, R2, R153, 0x1, 0x1f ;  /* 0x0c201f0099027f89 */ /* 0x000e2600000e0000 */
[----:B------:R-:W-:-:S05]  /*6bf0*/  FSEL R0, R0, RZ, P5 ;  /* 0x000000ff00007208 */ /* 0x000fca0002800000 */
        /* <DEDUP_REMOVED lines=17> */
[----:B0-----:R-:W-:-:S02]  /*6d10*/  FMNMX.FTZ R153, R153, R2, !PT ;  /* 0x0000000299997209 */ /* 0x001fc40007810000 */
[----:B------:R-:W-:Y:S02]  /*6d20*/  FSEL R2, R21, RZ, P5 ;  /* 0x000000ff15027208 */ /* 0x000fe40002800000 */
[----:B------:R-:W-:-:S03]  /*6d30*/  FSETP.NEU.FTZ.AND P2, PT, R153, -INF , PT ;  /* 0xff8000009900780b */ /* 0x000fc60003f5d000 */
[----:B------:R-:W-:Y:S01]  /*6d40*/  MUFU.EX2 R152, R152 ;  /* 0x0000009800987308 */ /* 0x000fe20000000800 */
[----:B------:R-:W-:-:S04]  /*6d50*/  FADD.FTZ R2, -R2, R4 ;  /* 0x0000000402027221 */ /* 0x000fc80000010100 */
[----:B------:R-:W-:-:S03]  /*6d60*/  FMUL.FTZ R2, R2, UR5 ;  /* 0x0000000502027c20 */ /* 0x000fc60008410000 */
[----:B------:R0:W-:Y:S08]  /*6d70*/  MUFU.EX2 R4, R0 ;  /* 0x0000000000047308 */ /* 0x0001f00000000800 */
[----:B------:R-:W1:Y:S01]  /*6d80*/  MUFU.EX2 R2, R2 ;  /* 0x0000000200027308 */ /* 0x000e620000000800 */
[----:B0-----:R-:W-:-:S05]  /*6d90*/  FMUL.FTZ R0, R153, UR5 ;  /* 0x0000000599007c20 */ /* 0x001fca0008410000 */
[----:B------:R-:W-:Y:S02]  /*6da0*/  FSEL R0, R0, RZ, P2 ;  /* 0x000000ff00007208 */ /* 0x000fe40001000000 */
[----:B------:R-:W0:Y:S03]  /*6db0*/  MUFU.EX2 R198, R198 ;  /* 0x000000c600c67308 */ /* 0x000e260000000800 */
[--C-:B------:R-:W-:Y:S01]  /*6dc0*/  FFMA.FTZ R197, R154, UR5, -R0.reuse ;  /* 0x000000059ac57c23 */ /* 0x100fe20008010800 */
[--C-:B------:R-:W-:Y:S01]  /*6dd0*/  FFMA.FTZ R154, R155, UR5, -R0.reuse ;  /* 0x000000059b9a7c23 */ /* 0x100fe20008010800 */
[--C-:B------:R-:W-:Y:S01]  /*6de0*/  FFMA.FTZ R155, R159, UR5, -R0.reuse ;  /* 0x000000059f9b7c23 */ /* 0x100fe20008010800 */
[----:B------:R-:W-:Y:S01]  /*6df0*/  FSEL R159, R153, RZ, P2 ;  /* 0x000000ff999f7208 */ /* 0x000fe20001000000 */
[--C-:B------:R-:W-:Y:S01]  /*6e00*/  FFMA.FTZ R199, R158, UR5, -R0.reuse ;  /* 0x000000059ec77c23 */ /* 0x100fe20008010800 */
[--C-:B------:R-:W-:Y:S01]  /*6e10*/  FFMA.FTZ R193, R162, UR5, -R0.reuse ;  /* 0x00000005a2c17c23 */ /* 0x100fe20008010800 */
[--C-:B------:R-:W-:Y:S01]  /*6e20*/  FFMA.FTZ R163, R163, UR5, -R0.reuse ;  /* 0x00000005a3a37c23 */ /* 0x100fe20008010800 */
[--C-:B------:R-:W-:Y:S01]  /*6e30*/  FFMA.FTZ R195, R166, UR5, -R0.reuse ;  /* 0x00000005a6c37c23 */ /* 0x100fe20008010800 */
[----:B------:R-:W-:Y:S01]  /*6e40*/  FADD.FTZ R159, -R159, R3 ;  /* 0x000000039f9f7221 */ /* 0x000fe20000010100 */
[--C-:B------:R-:W-:Y:S01]  /*6e50*/  FFMA.FTZ R3, R167, UR5, -R0.reuse ;  /* 0x00000005a7037c23 */ /* 0x100fe20008010800 */
[--C-:B------:R-:W-:Y:S01]  /*6e60*/  FFMA.FTZ R170, R170, UR5, -R0.reuse ;  /* 0x00000005aaaa7c23 */ /* 0x100fe20008010800 */
[--C-:B------:R-:W-:Y:S01]  /*6e70*/  FFMA.FTZ R171, R171, UR5, -R0.reuse ;  /* 0x00000005abab7c23 */ /* 0x100fe20008010800 */
[----:B------:R-:W-:Y:S01]  /*6e80*/  FMUL.FTZ R159, R159, UR5 ;  /* 0x000000059f9f7c20 */ /* 0x000fe20008410000 */
[--C-:B------:R-:W-:Y:S01]  /*6e90*/  FFMA.FTZ R174, R174, UR5, -R0.reuse ;  /* 0x00000005aeae7c23 */ /* 0x100fe20008010800 */
[--C-:B------:R-:W-:Y:S01]  /*6ea0*/  FFMA.FTZ R175, R175, UR5, -R0.reuse ;  /* 0x00000005afaf7c23 */ /* 0x100fe20008010800 */
[--C-:B------:R-:W-:Y:S01]  /*6eb0*/  FFMA.FTZ R178, R178, UR5, -R0.reuse ;  /* 0x00000005b2b27c23 */ /* 0x100fe20008010800 */
[--C-:B------:R-:W-:Y:S01]  /*6ec0*/  FFMA.FTZ R179, R179, UR5, -R0.reuse ;  /* 0x00000005b3b37c23 */ /* 0x100fe20008010800 */
[--C-:B------:R-:W-:Y:S01]  /*6ed0*/  FFMA.FTZ R182, R182, UR5, -R0.reuse ;  /* 0x00000005b6b67c23 */ /* 0x100fe20008010800 */
[----:B------:R-:W-:Y:S01]  /*6ee0*/  FFMA.FTZ R183, R183, UR5, -R0 ;  /* 0x00000005b7b77c23 */ /* 0x000fe20008010800 */
[----:B------:R-:W-:Y:S01]  /*6ef0*/  MUFU.EX2 R197, R197 ;  /* 0x000000c500c57308 */ /* 0x000fe20000000800 */
[----:B------:R-:W-:-:S02]  /*6f00*/  IMAD.U32 R158, RZ, RZ, UR10 ;  /* 0x0000000aff9e7e24 */ /* 0x000fc4000f8e00ff */
[----:B-1----:R-:W-:Y:S01]  /*6f10*/  FFMA.FTZ R17, R2, R17, R196 ;  /* 0x0000001102117223 */ /* 0x002fe200000100c4 */
[C---:B------:R-:W-:Y:S01]  /*6f20*/  ISETP.GT.AND P2, PT, R20.reuse, UR58, PT ;  /* 0x0000003a14007c0c */ /* 0x040fe2000bf44270 */
[----:B------:R-:W-:Y:S01]  /*6f30*/  VIADD R20, R20, 0xffffffff ;  /* 0xffffffff14147836 */ /* 0x000fe20000000000 */
[----:B------:R-:W-:Y:S01]  /*6f40*/  F2FP.F16.F32.PACK_AB R196, R152, R196 ;  /* 0x000000c498c4723e */ /* 0x000fe200000000ff */
[----:B------:R-:W-:Y:S02]  /*6f50*/  @!P1 VIADD R158, R158, 0x30860 ;  /* 0x000308609e9e9836 */ /* 0x000fe40000000000 */
[----:B------:R-:W-:Y:S01]  /*6f60*/  FADD.FTZ R17, R152, R17 ;  /* 0x0000001198117221 */ /* 0x000fe20000010000 */
[----:B------:R-:W1:Y:S02]  /*6f70*/  MUFU.EX2 R0, R159 ;  /* 0x0000009f00007308 */ /* 0x000e640000000800 */
[----:B------:R-:W-:Y:S01]  /*6f80*/  @!P1 PRMT R158, RZ, 0x654, R158 ;  /* 0x00000654ff9e9816 */ /* 0x000fe2000000009e */
[----:B0-----:R-:W-:-:S03]  /*6f90*/  FADD.FTZ R17, R198, R17 ;  /* 0x00000011c6117221 */ /* 0x001fc60000010000 */
[----:B------:R0:W-:Y:S02]  /*6fa0*/  @!P1 SYNCS.ARRIVE.TRANS64.RED.A1T0 RZ, [R158+URZ], RZ ;  /* 0x000000ff9eff99a7 */ /* 0x0001e4000810043f */
[----:B------:R-:W2:Y:S08]  /*6fb0*/  MUFU.EX2 R154, R154 ;  /* 0x0000009a009a7308 */ /* 0x000eb00000000800 */
[----:B------:R-:W3:Y:S01]  /*6fc0*/  MUFU.EX2 R156, R156 ;  /* 0x0000009c009c7308 */ /* 0x000ee20000000800 */
[----:B-1----:R-:W-:-:S07]  /*6fd0*/  FFMA.FTZ R5, R0, R5, R197 ;  /* 0x0000000500057223 */ /* 0x002fce00000100c5 */
        /* <DEDUP_REMOVED lines=16> */
[----:B0-----:R-:W0:Y:S01]  /*70e0*/  MUFU.EX2 R158, R163 ;  /* 0x000000a3009e7308 */ /* 0x001e220000000800 */
[----:B--2---:R-:W-:-:S07]  /*70f0*/  FADD.FTZ R5, R193, R5 ;  /* 0x00000005c1057221 */ /* 0x004fce0000010000 */
[----:B------:R-:W1:Y:S01]  /*7100*/  MUFU.EX2 R160, R160 ;  /* 0x000000a000a07308 */ /* 0x000e620000000800 */
[----:B---3--:R-:W-:-:S07]  /*7110*/  FADD.FTZ R17, R194, R17 ;  /* 0x00000011c2117221 */ /* 0x008fce0000010000 */
        /* <DEDUP_REMOVED lines=12> */
[----:B------:R-:W-:Y:S01]  /*71e0*/  F2FP.F16.F32.PACK_AB R195, R3, R195 ;  /* 0x000000c303c3723e */ /* 0x000fe200000000ff */
[----:B------:R-:W-:-:S05]  /*71f0*/  IMAD.MOV.U32 R3, RZ, RZ, R153 ;  /* 0x000000ffff037224 */ /* 0x000fca00078e0099 */
[----:B------:R-:W1:Y:S01]  /*7200*/  MUFU.EX2 R190, R190 ;  /* 0x000000be00be7308 */ /* 0x000e620000000800 */
[C---:B--2---:R-:W-:Y:S01]  /*7210*/  FADD.FTZ R17, R161.reuse, R17 ;  /* 0x00000011a1117221 */ /* 0x044fe20000010000 */
[----:B------:R-:W-:-:S06]  /*7220*/  F2FP.F16.F32.PACK_AB R188, R161, R188 ;  /* 0x000000bca1bc723e */ /* 0x000fcc00000000ff */
[----:B------:R-:W2:Y:S01]  /*7230*/  MUFU.EX2 R171, R171 ;  /* 0x000000ab00ab7308 */ /* 0x000ea20000000800 */
[----:B0-----:R-:W-:-:S07]  /*7240*/  FADD.FTZ R5, R170, R5 ;  /* 0x00000005aa057221 */ /* 0x001fce0000010000 */
[----:B------:R-:W0:Y:S01]  /*7250*/  MUFU.EX2 R164, R164 ;  /* 0x000000a400a47308 */ /* 0x000e220000000800 */
[----:B-1----:R-:W-:-:S07]  /*7260*/  FADD.FTZ R17, R190, R17 ;  /* 0x00000011be117221 */ /* 0x002fce0000010000 */
[----:B------:R-:W1:Y:S01]  /*7270*/  MUFU.EX2 R174, R174 ;  /* 0x000000ae00ae7308 */ /* 0x000e620000000800 */
[C---:B--2---:R-:W-:Y:S01]  /*7280*/  FADD.FTZ R5, R171.reuse, R5 ;  /* 0x00000005ab057221 */ /* 0x044fe20000010000 */
[----:B------:R-:W-:-:S06]  /*7290*/  F2FP.F16.F32.PACK_AB R189, R171, R170 ;  /* 0x000000aaabbd723e */ /* 0x000fcc00000000ff */
[----:B------:R-:W2:Y:S01]  /*72a0*/  MUFU.EX2 R184, R184 ;  /* 0x000000b800b87308 */ /* 0x000ea20000000800 */
[C---:B0-----:R-:W-:Y:S01]  /*72b0*/  FADD.FTZ R17, R164.reuse, R17 ;  /* 0x00000011a4117221 */ /* 0x041fe20000010000 */
[----:B------:R-:W-:-:S06]  /*72c0*/  F2FP.F16.F32.PACK_AB R190, R164, R190 ;  /* 0x000000bea4be723e */ /* 0x000fcc00000000ff */
[----:B------:R-:W0:Y:S01]  /*72d0*/  MUFU.EX2 R175, R175 ;  /* 0x000000af00af7308 */ /* 0x000e220000000800 */
[----:B-1----:R-:W-:-:S07]  /*72e0*/  FADD.FTZ R5, R174, R5 ;  /* 0x00000005ae057221 */ /* 0x002fce0000010000 */
        /* <DEDUP_REMOVED lines=11> */
[----:B0-----:R-:W-:Y:S01]  /*73a0*/  FADD.FTZ R17, R186, R17 ;  /* 0x00000011ba117221 */ /* 0x001fe20000010000 */
[----:B------:R-:W-:-:S03]  /*73b0*/  F2FP.F16.F32.PACK_AB R186, R4, R186 ;  /* 0x000000ba04ba723e */ /* 0x000fc600000000ff */
[----:B------:R-:W-:-:S03]  /*73c0*/  FADD.FTZ R17, R4, R17 ;  /* 0x0000001104117221 */ /* 0x000fc60000010000 */
[----:B------:R-:W0:Y:S01]  /*73d0*/  MUFU.EX2 R183, R183 ;  /* 0x000000b700b77308 */ /* 0x000e220000000800 */
[C---:B-1----:R-:W-:Y:S01]  /*73e0*/  FADD.FTZ R5, R179.reuse, R5 ;  /* 0x00000005b3057221 */ /* 0x042fe20000010000 */
[----:B------:R-:W-:-:S03]  /*73f0*/  F2FP.F16.F32.PACK_AB R185, R179, R178 ;  /* 0x000000b2b3b9723e */ /* 0x000fc600000000ff */
[----:B--2---:R-:W-:-:S04]  /*7400*/  FADD.FTZ R4, R182, R5 ;  /* 0x00000005b6047221 */ /* 0x004fc80000010000 */
[C---:B0-----:R-:W-:Y:S01]  /*7410*/  FADD.FTZ R5, R183.reuse, R4 ;  /* 0x00000004b7057221 */ /* 0x041fe20000010000 */
[----:B------:R-:W-:Y:S01]  /*7420*/  F2FP.F16.F32.PACK_AB R187, R183, R182 ;  /* 0x000000b6b7bb723e */ /* 0x000fe200000000ff */
[----:B------:R-:W-:Y:S01]  /*7430*/  IMAD.MOV.U32 R4, RZ, RZ, R21 ;  /* 0x000000ffff047224 */ /* 0x000fe200078e0015 */
[----:B------:R-:W-:Y:S06]  /*7440*/  @P2 BRA `(.L_x_1246) ;  /* 0xffffffd8002c2947 */ /* 0x000fec000383ffff */
[----:B------:R-:W-:Y:S01]  /*7450*/  IMAD.MOV.U32 R3, RZ, RZ, R153 ;  /* 0x000000ffff037224 */ /* 0x000fe200078e0099 */
[----:B------:R-:W-:Y:S01]  /*7460*/  UMOV UR36, UR4 ;  /* 0x0000000400247c82 */ /* 0x000fe20008000000 */
[----:B------:R-:W-:Y:S01]  /*7470*/  IMAD.MOV.U32 R4, RZ, RZ, R21 ;  /* 0x000000ffff047224 */ /* 0x000fe200078e0015 */
[----:B------:R-:W-:-:S06]  /*7480*/  UMOV UR38, UR7 ;  /* 0x0000000700267c82 */ /* 0x000fcc0008000000 */
.L_x_1229:
[----:B------:R-:W-:Y:S01]  /*7490*/  ULDC UR4, c[0x0][0x448] ;  /* 0x0001120000047ab9 */ /* 0x000fe20000000800 */
[----:B------:R-:W-:Y:S02]  /*74a0*/  UIADD3 UR11, UR61, 0x7f, URZ ;  /* 0x0000007f3d0b7890 */ /* 0x000fe4000fffe03f */
[----:B------:R-:W-:Y:S02]  /*74b0*/  UISETP.NE.AND UP0, UPT, UR4, 0x1, UPT ;  /* 0x000000010400788c */ /* 0x000fe4000bf05270 */
[----:B------:R-:W-:Y:S01]  /*74c0*/  UIADD3 UR10, UR60, 0x1, -UR39 ;  /* 0x000000013c0a7890 */ /* 0x000fe2000fffe827 */
[----:B------:R-:W-:Y:S02]  /*74d0*/  ULDC UR4, c[0x0][0x9e4] ;  /* 0x0002790000047ab9 */ /* 0x000fe40000000800 */
[----:B------:R-:W-:-:S06]  /*74e0*/  UISETP.GE.AND UP1, UPT, UR4, 0x1, UPT ;  /* 0x000000010400788c */ /* 0x000fcc000bf26270 */
[----:B------:R-:W-:Y:S01]  /*74f0*/  @UP0 ULDC UR6, c[0x0][0x44c] ;  /* 0x0001130000060ab9 */ /* 0x000fe20000000800 */
[----:B------:R-:W-:Y:S01]  /*7500*/  PLOP3.LUT P5, PT, PT, PT, UP1, 0x80, 0x0 ;  /* 0x000000000000781c */ /* 0x000fe20003faf018 */
[----:B------:R-:W-:Y:S01]  /*7510*/  UIMAD.WIDE.U32 UR6, UR11, UR6, URZ ;  /* 0x000000060b0672a5 */ /* 0x000fe2000f8e003f */
[----:B------:R-:W-:-:S03]  /*7520*/  @UP0 ULDC UR14, c[0x0][0x450] ;  /* 0x00011400000e0ab9 */ /* 0x000fc60000000800 */
[----:B------:R-:W-:-:S04]  /*7530*/  @UP0 USHF.R.U32.HI UR11, URZ, UR14, UR7 ;  /* 0x0000000e3f0b0299 */ /* 0x000fc80008011607 */
[----:B------:R-:W-:-:S04]  /*7540*/  UIADD3 UR10, UR10, UR11, URZ ;  /* 0x0000000b0a0a7290 */ /* 0x000fc8000fffe03f */
[----:B------:R-:W-:Y:S01]  /*7550*/  UIADD3 UR18, UR10, -UR18, URZ ;  /* 0x800000120a127290 */ /* 0x000fe2000fffe03f */
[----:B------:R-:W-:Y:S11]  /*7560*/  @!P5 BRA `(.L_x_1247) ;  /* 0x000000000048d947 */ /* 0x000ff60003800000 */
        /* <DEDUP_REMOVED lines=11> */
.L_x_1248:
[----:B------:R-:W-:-:S11]  /*7620*/  UISETP.NE.AND UP1, UPT, UR4, 0x1, UPT ;  /* 0x000000010400788c */ /* 0x000fd6000bf25270 */
[----:B------:R-:W-:Y:S02]  /*7630*/  @UP1 ULDC.64 UR6, c[0x0][0x9e8] ;  /* 0x00027a0000061ab9 */ /* 0x000fe40000000a00 */
[----:B------:R-:W-:-:S04]  /*7640*/  UIMAD.WIDE.U32 UR10, UR14, UR6, URZ ;  /* 0x000000060e0a72a5 */ /* 0x000fc8000f8e003f */
[----:B------:R-:W-:-:S12]  /*7650*/  @UP1 USHF.R.U32.HI UR14, URZ, UR7, UR11 ;  /* 0x000000073f0e1299 */ /* 0x000fd8000801160b */
.L_x_1249:
[----:B------:R-:W-:-:S04]  /*7660*/  UIMAD UR4, UR14, UR4, URZ ;  /* 0x000000040e0472a4 */ /* 0x000fc8000f8e023f */
[----:B------:R-:W-:-:S04]  /*7670*/  UISETP.LT.AND UP1, UPT, UR18, UR4, UPT ;  /* 0x000000041200728c */ /* 0x000fc8000bf21270 */
[----:B------:R-:W-:-:S12]  /*7680*/  USEL UR18, UR18, UR4, !UP1 ;  /* 0x0000000412127287 */ /* 0x000fd8000c800000 */
.L_x_1247:
[----:B------:R-:W-:Y:S01]  /*7690*/  UIADD3 UR18, UR18, 0x3f, URZ ;  /* 0x0000003f12127890 */ /* 0x000fe2000fffe03f */
[----:B------:R-:W-:-:S03]  /*76a0*/  R2UR UR6, R22 ;  /* 0x00000000160672ca */ /* 0x000fc600000e0000 */
[----:B------:R-:W-:-:S04]  /*76b0*/  USHF.R.S32.HI UR4, URZ, 0x1f, UR18 ;  /* 0x0000001f3f047899 */ /* 0x000fc80008011412 */
[----:B------:R-:W-:-:S04]  /*76c0*/  ULEA.HI UR4, UR4, UR18, URZ, 0x6 ;  /* 0x0000001204047291 */ /* 0x000fc8000f8f303f */
[----:B------:R-:W-:-:S04]  /*76d0*/  USHF.R.S32.HI UR4, URZ, 0x6, UR4 ;  /* 0x000000063f047899 */ /* 0x000fc80008011404 */
[----:B------:R-:W-:-:S04]  /*76e0*/  UISETP.LT.AND UP1, UPT, UR6, UR4, UPT ;  /* 0x000000040600728c */ /* 0x000fc8000bf21270 */
[----:B------:R-:W-:-:S06]  /*76f0*/  USEL UR58, UR6, UR4, !UP1 ;  /* 0x00000004063a7287 */ /* 0x000fcc000c800000 */
[----:B------:R-:W-:-:S13]  /*7700*/  ISETP.GE.AND P2, PT, R20, UR58, PT ;  /* 0x0000003a14007c0c */ /* 0x000fda000bf46270 */
[----:B------:R-:W-:Y:S05]  /*7710*/  @!P2 BRA `(.L_x_1250) ;  /* 0x0000001c0024a947 */ /* 0x000fea0003800000 */
[----:B------:R-:W-:Y:S01]  /*7720*/  IMAD.MOV.U32 R230, RZ, RZ, R3 ;  /* 0x000000ffffe67224 */ /* 0x000fe200078e0003 */
[----:B------:R-:W-:Y:S01]  /*7730*/  UMOV UR6, UR38 ;  /* 0x0000002600067c82 */ /* 0x000fe20008000000 */
[----:B------:R-:W-:Y:S01]  /*7740*/  IMAD.MOV.U32 R21, RZ, RZ, R4 ;  /* 0x000000ffff157224 */ /* 0x000fe200078e0004 */
[----:B------:R-:W-:Y:S01]  /*7750*/  UMOV UR4, UR36 ;  /* 0x0000002400047c82 */ /* 0x000fe20008000000 */
[----:B------:R-:W-:-:S05]  /*7760*/  ULDC UR59, c[0x0][0x988] ;  /* 0x00026200003b7ab9 */ /* 0x000fca0000000800 */
.L_x_1259:
[----:B------:R-:W-:-:S04]  /*7770*/  UIADD3 UR7, UR4, 0x1, URZ ;  /* 0x0000000104077890 */ /* 0x000fc8000fffe03f */
[----:B------:R-:W-:-:S04]  /*7780*/  UISETP.NE.AND UP1, UPT, UR7, 0x2, UPT ;  /* 0x000000020700788c */ /* 0x000fc8000bf25270 */
[----:B------:R-:W-:Y:S02]  /*7790*/  USEL UR7, UR7, URZ, UP1 ;  /* 0x0000003f07077287 */ /* 0x000fe40008800000 */
[----:B------:R-:W-:-:S04]  /*77a0*/  USEL UR38, URZ, 0x1, UP1 ;  /* 0x000000013f267887 */ /* 0x000fc80008800000 */
[----:B------:R-:W-:Y:S01]  /*77b0*/  ULOP3.LUT UR38, UR6, UR38, URZ, 0x3c, !UPT ;  /* 0x0000002606267292 */ /* 0x000fe2000f8e3c3f */
[----:B------:R-:W-:Y:S01]  /*77c0*/  UMOV UR36, UR7 ;  /* 0x0000000700247c82 */ /* 0x000fe20008000000 */
[----:B------:R-:W-:Y:S10]  /*77d0*/  @!P0 BRA `(.L_x_1251) ;  /* 0x0000000000048947 */ /* 0x000ff40003800000 */
[----:B------:R-:W-:Y:S01]  /*77e0*/  BPT.TRAP 0x1 ;  /* 0x000000040000795c */ /* 0x000fe20000300000 */
.L_x_1251:
[----:B------:R-:W-:Y:S01]  /*77f0*/  ULEA UR5, UR36, UR37, 0x3 ;  /* 0x0000002524057291 */ /* 0x000fe2000f8e183f */
[----:B------:R-:W-:-:S05]  /*7800*/  IMAD.U32 R3, RZ, RZ, UR38 ;  /* 0x00000026ff037e24 */ /* 0x000fca000f8e00ff */
[----:B------:R-:W-:-:S04]  /*7810*/  SHF.L.U32 R3, R3, 0x1f, RZ ;  /* 0x0000001f03037819 */ /* 0x000fc800000006ff */
[----:B------:R0:W1:Y:S01]  /*7820*/  SYNCS.PHASECHK.TRANS64.TRYWAIT P2, [UR5+0x30830], R3 ;  /* 0x03083003ff0075a7 */ /* 0x0000620008040145 */
[----:B------:R-:W-:Y:S05]  /*7830*/  @!P0 BRA `(.L_x_1252) ;  /* 0x0000000000048947 */ /* 0x000fea0003800000 */
[----:B------:R-:W-:Y:S01]  /*7840*/  BPT.TRAP 0x1 ;  /* 0x000000040000795c */ /* 0x000fe20000300000 */
.L_x_1252:
[-C--:B------:R-:W-:Y:S01]  /*7850*/  FMUL.FTZ R24, R24, R2.reuse ;  /* 0x0000000218187220 */ /* 0x080fe20000410000 */
[----:B------:R-:W-:Y:S01]  /*7860*/  FMUL.FTZ R25, R25, R2 ;  /* 0x0000000219197220 */ /* 0x000fe20000410000 */
[----:B-1----:R-:W-:Y:S06]  /*7870*/  @P2 BRA `(.L_x_1253) ;  /* 0x0000000000082947 */ /* 0x002fec0003800000 */
[----:B------:R-:W1:Y:S02]  /*7880*/  SYNCS.PHASECHK.TRANS64.TRYWAIT P2, [UR5+0x30830], R3 ;  /* 0x03083003ff0075a7 */ /* 0x000e640008040145 */
[----:B-1----:R-:W-:Y:S05]  /*7890*/  @!P2 BRA `(.L_x_1254) ;  /* 0x000001240038a947 */ /* 0x002fea0003800000 */
.L_x_1253:
        /* <DEDUP_REMOVED lines=222> */
.L_x_1255:
[----:B------:R-:W-:Y:S01]  /*8680*/  ULEA UR14, UR4, UR37, 0x3 ;  /* 0x00000025040e7291 */ /* 0x000fe2000f8e183f */
[----:B------:R-:W-:-:S05]  /*8690*/  IMAD.U32 R0, RZ, RZ, UR6 ;  /* 0x00000006ff007e24 */ /* 0x000fca000f8e00ff */
[----:B------:R-:W-:-:S04]  /*86a0*/  SHF.L.U32 R0, R0, 0x1f, RZ ;  /* 0x0000001f00007819 */ /* 0x000fc800000006ff */
[----:B------:R2:W3:Y:S01]  /*86b0*/  SYNCS.PHASECHK.TRANS64.TRYWAIT P2, [UR14+0x30850], R0 ;  /* 0x03085000ff0075a7 */ /* 0x0004e2000804014e */
[----:B------:R-:W-:Y:S05]  /*86c0*/  @!P0 BRA `(.L_x_1256) ;  /* 0x0000000000048947 */ /* 0x000fea0003800000 */
[----:B------:R-:W-:Y:S01]  /*86d0*/  BPT.TRAP 0x1 ;  /* 0x000000040000795c */ /* 0x000fe20000300000 */
.L_x_1256:
[----:B---3--:R-:W-:Y:S05]  /*86e0*/  @P2 BRA `(.L_x_1257) ;  /* 0x0000000000082947 */ /* 0x008fea0003800000 */
[----:B------:R-:W3:Y:S02]  /*86f0*/  SYNCS.PHASECHK.TRANS64.TRYWAIT P2, [UR14+0x30850], R0 ;  /* 0x03085000ff0075a7 */ /* 0x000ee4000804014e */
[----:B---3--:R-:W-:Y:S05]  /*8700*/  @!P2 BRA `(.L_x_1258) ;  /* 0x0000011400b4a947 */ /* 0x008fea0003800000 */
.L_x_1257:
[----:B------:R-:W-:Y:S01]  /*8710*/  UIADD3 UR5, UR37, 0x400, URZ ;  /* 0x0000040025057890 */ /* 0x000fe2000fffe03f */
[----:B------:R-:W-:Y:S01]  /*8720*/  WARPGROUP.ARRIVE ;  /* 0x00000000000079c5 */ /* 0x000fe20000000000 */
[----:B------:R-:W-:Y:S01]  /*8730*/  UMOV UR11, 0x40000040 ;  /* 0x40000040000b7882 */ /* 0x000fe20000000000 */
[----:B--23--:R-:W-:Y:S01]  /*8740*/  FMNMX.FTZ R0, R152, R21, !PT ;  /* 0x0000001598007209 */ /* 0x00cfe20007810000 */
[----:B------:R-:W-:Y:S01]  /*8750*/  USHF.R.U32.HI UR5, URZ, 0x4, UR5 ;  /* 0x000000043f057899 */ /* 0x000fe20008011605 */
[C---:B------:R-:W-:Y:S01]  /*8760*/  ISETP.GT.AND P2, PT, R20.reuse, UR58, PT ;  /* 0x0000003a14007c0c */ /* 0x040fe2000bf44270 */
[----:B------:R-:W-:Y:S01]  /*8770*/  UMOV UR6, UR38 ;  /* 0x0000002600067c82 */ /* 0x000fe20008000000 */
[----:B------:R-:W-:Y:S01]  /*8780*/  FMNMX.FTZ R0, R153, R0, !PT ;  /* 0x0000000099007209 */ /* 0x000fe20007810000 */
[----:B------:R-:W-:Y:S01]  /*8790*/  ULOP3.LUT UR5, UR5, 0x3fff, URZ, 0xc0, !UPT ;  /* 0x00003fff05057892 */ /* 0x000fe2000f8ec03f */
[----:B------:R-:W-:Y:S02]  /*87a0*/  VIADD R20, R20, 0xffffffff ;  /* 0xffffffff14147836 */ /* 0x000fe40000000000 */
[----:B------:R-:W-:Y:S01]  /*87b0*/  FMNMX.FTZ R0, R156, R0, !PT ;  /* 0x000000009c007209 */ /* 0x000fe20007810000 */
[----:B------:R-:W-:-:S03]  /*87c0*/  ULOP3.LUT UR5, UR5, 0x2000000, URZ, 0xfc, !UPT ;  /* 0x0200000005057892 */ /* 0x000fc6000f8efc3f */
[----:B------:R-:W-:Y:S01]  /*87d0*/  FMNMX.FTZ R0, R157, R0, !PT ;  /* 0x000000009d007209 */ /* 0x000fe20007810000 */
[----:B------:R-:W-:-:S03]  /*87e0*/  ULEA UR4, UR4, UR5, 0xb ;  /* 0x0000000504047291 */ /* 0x000fc6000f8e583f */
[----:B------:R-:W-:Y:S01]  /*87f0*/  FMNMX.FTZ R0, R160, R0, !PT ;  /* 0x00000000a0007209 */ /* 0x000fe20007810000 */
[----:B------:R-:W-:-:S03]  /*8800*/  UMOV UR5, UR59 ;  /* 0x0000003b00057c82 */ /* 0x000fc60008000000 */
        /* <DEDUP_REMOVED lines=15> */
[----:B------:R-:W2:Y:S02]  /*8900*/  SHFL.BFLY PT, R2, R0, 0x2, 0x1f ;  /* 0x0c401f0000027f89 */ /* 0x000ea400000e0000 */
[----:B--2---:R-:W-:Y:S02]  /*8910*/  FMNMX.FTZ R2, R0, R2, !PT ;  /* 0x0000000200027209 */ /* 0x004fe40007810000 */
[----:B------:R-:W-:-:S03]  /*8920*/  FMNMX.FTZ R0, R154, R230, !PT ;  /* 0x000000e69a007209 */ /* 0x000fc60007810000 */
[----:B-1----:R-:W1:Y:S01]  /*8930*/  SHFL.BFLY PT, R4, R2, 0x1, 0x1f ;  /* 0x0c201f0002047f89 */ /* 0x002e6200000e0000 */
[----:B------:R-:W-:-:S04]  /*8940*/  FMNMX.FTZ R0, R155, R0, !PT ;  /* 0x000000009b007209 */ /* 0x000fc80007810000 */
[----:B------:R-:W-:-:S04]  /*8950*/  FMNMX.FTZ R0, R158, R0, !PT ;  /* 0x000000009e007209 */ /* 0x000fc80007810000 */
[----:B------:R-:W-:-:S04]  /*8960*/  FMNMX.FTZ R0, R159, R0, !PT ;  /* 0x000000009f007209 */ /* 0x000fc80007810000 */
[----:B------:R-:W-:-:S04]  /*8970*/  FMNMX.FTZ R0, R162, R0, !PT ;  /* 0x00000000a2007209 */ /* 0x000fc80007810000 */
[----:B------:R-:W-:-:S04]  /*8980*/  FMNMX.FTZ R0, R163, R0, !PT ;  /* 0x00000000a3007209 */ /* 0x000fc80007810000 */
[----:B------:R-:W-:Y:S02]  /*8990*/  FMNMX.FTZ R0, R166, R0, !PT ;  /* 0x00000000a6007209 */ /* 0x000fe40007810000 */
[----:B-1----:R-:W-:Y:S02]  /*89a0*/  FMNMX.FTZ R4, R2, R4, !PT ;  /* 0x0000000402047209 */ /* 0x002fe40007810000 */
[----:B0-----:R-:W-:-:S03]  /*89b0*/  FMNMX.FTZ R3, R167, R0, !PT ;  /* 0x00000000a7037209 */ /* 0x001fc60007810000 */
[----:B------:R-:W-:Y:S01]  /*89c0*/  FMUL.FTZ R0, R4, UR5 ;  /* 0x0000000504007c20 */ /* 0x000fe20008410000 */
[----:B------:R-:W-:Y:S01]  /*89d0*/  FMNMX.FTZ R3, R170, R3, !PT ;  /* 0x00000003aa037209 */ /* 0x000fe20007810000 */
[----:B------:R-:W-:Y:S02]  /*89e0*/  FADD.FTZ R2, -R4, R21 ;  /* 0x0000001504027221 */ /* 0x000fe40000010100 */
[--C-:B------:R-:W-:Y:S01]  /*89f0*/  FFMA.FTZ R21, R153, UR5, -R0.reuse ;  /* 0x0000000599157c23 */ /* 0x100fe20008010800 */
[----:B------:R-:W-:Y:S01]  /*8a00*/  FMNMX.FTZ R3, R171, R3, !PT ;  /* 0x00000003ab037209 */ /* 0x000fe20007810000 */
[----:B------:R-:W-:Y:S01]  /*8a10*/  FMUL.FTZ R2, R2, UR5 ;  /* 0x0000000502027c20 */ /* 0x000fe20008410000 */
[----:B------:R-:W-:Y:S02]  /*8a20*/  FFMA.FTZ R153, R165, UR5, -R0 ;  /* 0x00000005a5997c23 */ /* 0x000fe40008010800 */
[----:B------:R-:W-:Y:S01]  /*8a30*/  FMNMX.FTZ R3, R174, R3, !PT ;  /* 0x00000003ae037209 */ /* 0x000fe20007810000 */
[----:B------:R-:W-:Y:S03]  /*8a40*/  MUFU.EX2 R21, R21 ;  /* 0x0000001500157308 */ /* 0x000fe60000000800 */
[----:B------:R-:W-:-:S04]  /*8a50*/  FMNMX.FTZ R3, R175, R3, !PT ;  /* 0x00000003af037209 */ /* 0x000fc80007810000 */
[----:B------:R-:W-:Y:S01]  /*8a60*/  FMNMX.FTZ R3, R178, R3, !PT ;  /* 0x00000003b2037209 */ /* 0x000fe20007810000 */
[----:B------:R-:W-:Y:S03]  /*8a70*/  MUFU.EX2 R2, R2 ;  /* 0x0000000200027308 */ /* 0x000fe60000000800 */
[----:B------:R-:W-:-:S04]  /*8a80*/  FMNMX.FTZ R3, R179, R3, !PT ;  /* 0x00000003b3037209 */ /* 0x000fc80007810000 */
[----:B------:R-:W-:Y:S01]  /*8a90*/  FMNMX.FTZ R3, R182, R3, !PT ;  /* 0x00000003b6037209 */ /* 0x000fe20007810000 */
[----:B------:R-:W-:Y:S03]  /*8aa0*/  MUFU.EX2 R153, R153 ;  /* 0x0000009900997308 */ /* 0x000fe60000000800 */
[----:B------:R-:W-:Y:S01]  /*8ab0*/  FMNMX.FTZ R3, R183, R3, !PT ;  /* 0x00000003b7037209 */ /* 0x000fe20007810000 */
[----:B------:R-:W-:Y:S02]  /*8ac0*/  WARPGROUP.DEPBAR.LE gsb0, 0x0 ;  /* 0x00008000000079c5 */ /* 0x000fe40000010000 */
[----:B------:R-:W-:Y:S01]  /*8ad0*/  WARPGROUP.ARRIVE ;  /* 0x00000000000079c5 */ /* 0x000fe20000000000 */
[--C-:B------:R-:W-:Y:S01]  /*8ae0*/  FFMA.FTZ R198, R156, UR5, -R0.reuse ;  /* 0x000000059cc67c23 */ /* 0x100fe20008010800 */
[--C-:B------:R-:W-:Y:S01]  /*8af0*/  FFMA.FTZ R196, R152, UR5, -R0.reuse ;  /* 0x0000000598c47c23 */ /* 0x100fe20008010800 */
[----:B------:R-:W0:Y:S01]  /*8b00*/  SHFL.BFLY PT, R156, R3, 0x2, 0x1f ;  /* 0x0c401f00039c7f89 */ /* 0x000e2200000e0000 */
[----:B------:R-:W-:-:S02]  /*8b10*/  FFMA.FTZ R152, R161, UR5, -R0 ;  /* 0x00000005a1987c23 */ /* 0x000fc40008010800 */
[----:B------:R-:W-:Y:S01]  /*8b20*/  HGMMA.64x256x16.F32 R24, R192, gdesc[UR8].tnspB, R24, gsb0 ;  /* 0x43e00008c0187df0 */ /* 0x000fe20008000818 */
[----:B------:R-:W-:Y:S01]  /*8b30*/  UIADD3 UR10, UR4, 0x100, URZ ;  /* 0x00000100040a7890 */ /* 0x000fe2000fffe03f */
[----:B------:R-:W1:Y:S01]  /*8b40*/  MUFU.EX2 R196, R196 ;  /* 0x000000c400c47308 */ /* 0x000e620000000800 */
[----:B------:R-:W-:-:S07]  /*8b50*/  UMOV UR11, 0x40000040 ;  /* 0x40000040000b7882 */ /* 0x000fce0000000000 */
[----:B------:R-:W2:Y:S08]  /*8b60*/  MUFU.EX2 R198, R198 ;  /* 0x000000c600c67308 */ /* 0x000eb00000000800 */
[----:B------:R-:W-:Y:S01]  /*8b70*/  MUFU.EX2 R152, R152 ;  /* 0x0000009800987308 */ /* 0x000fe20000000800 */
[----:B-1----:R-:W-:Y:S01]  /*8b80*/  FFMA.FTZ R17, R2, R17, R196 ;  /* 0x0000001102117223 */ /* 0x002fe200000100c4 */
[----:B------:R-:W-:-:S02]  /*8b90*/  F2FP.F16.F32.PACK_AB R196, R21, R196 ;  /* 0x000000c415c4723e */ /* 0x000fc400000000ff */
[----:B0-----:R-:W-:Y:S01]  /*8ba0*/  FMNMX.FTZ R3, R3, R156, !PT ;  /* 0x0000009c03037209 */ /* 0x001fe20007810000 */
[----:B------:R-:W-:Y:S01]  /*8bb0*/  FFMA.FTZ R156, R169, UR5, -R0 ;  /* 0x00000005a99c7c23 */ /* 0x000fe20008010800 */
[----:B------:R-:W-:-:S03]  /*8bc0*/  FADD.FTZ R17, R21, R17 ;  /* 0x0000001115117221 */ /* 0x000fc60000010000 */
[----:B------:R-:W0:Y:S01]  /*8bd0*/  SHFL.BFLY PT, R161, R3, 0x1, 0x1f ;  /* 0x0c201f0003a17f89 */ /* 0x000e2200000e0000 */
[----:B--2---:R-:W-:Y:S01]  /*8be0*/  FADD.FTZ R17, R198, R17 ;  /* 0x00000011c6117221 */ /* 0x004fe20000010000 */
[----:B------:R-:W-:Y:S01]  /*8bf0*/  MUFU.EX2 R156, R156 ;  /* 0x0000009c009c7308 */ /* 0x000fe20000000800 */
[----:B0-----:R-:W-:Y:S01]  /*8c00*/  FMNMX.FTZ R3, R3, R161, !PT ;  /* 0x000000a103037209 */ /* 0x001fe20007810000 */
[----:B------:R-:W-:-:S06]  /*8c10*/  FFMA.FTZ R161, R181, UR5, -R0 ;  /* 0x00000005b5a17c23 */ /* 0x000fcc0008010800 */
[----:B------:R-:W-:Y:S01]  /*8c20*/  MUFU.EX2 R161, R161 ;  /* 0x000000a100a17308 */ /* 0x000fe20000000800 */
[----:B------:R-:W-:Y:S02]  /*8c30*/  WARPGROUP.DEPBAR.LE gsb0, 0x0 ;  /* 0x00008000000079c5 */ /* 0x000fe40000010000 */
[----:B------:R-:W-:Y:S01]  /*8c40*/  WARPGROUP.ARRIVE ;  /* 0x00000000000079c5 */ /* 0x000fe20000000000 */
[--C-:B------:R-:W-:Y:S01]  /*8c50*/  FFMA.FTZ R194, R164, UR5, -R0.reuse ;  /* 0x00000005a4c27c23 */ /* 0x100fe20008010800 */
[----:B------:R-:W-:Y:S01]  /*8c60*/  FMUL.FTZ R164, R3, UR5 ;  /* 0x0000000503a47c20 */ /* 0x000fe20008410000 */
[--C-:B------:R-:W-:Y:S01]  /*8c70*/  FFMA.FTZ R192, R160, UR5, -R0.reuse ;  /* 0x00000005a0c07c23 */ /* 0x100fe20008010800 */
[----:B------:R-:W-:Y:S02]  /*8c80*/  FFMA.FTZ R160, R177, UR5, -R0 ;  /* 0x00000005b1a07c23 */ /* 0x000fe40008010800 */
[----:B------:R-:W-:Y:S01]  /*8c90*/  HGMMA.64x256x16.F32 R24, R188, gdesc[UR8].tnspB, R24, gsb0 ;  /* 0x43e00008bc187df0 */ /* 0x000fe20008000818 */
[----:B------:R-:W-:Y:S01]  /*8ca0*/  UIADD3 UR10, UR4, 0x180, URZ ;  /* 0x00000180040a7890 */ /* 0x000fe2000fffe03f */
[--C-:B------:R-:W-:Y:S01]  /*8cb0*/  FFMA.FTZ R197, R154, UR5, -R164.reuse ;  /* 0x000000059ac57c23 */ /* 0x100fe200080108a4 */
[----:B------:R-:W-:Y:S01]  /*8cc0*/  UMOV UR11, 0x40000040 ;  /* 0x40000040000b7882 */ /* 0x000fe20000000000 */
[----:B------:R-:W-:Y:S01]  /*8cd0*/  FFMA.FTZ R154, R155, UR5, -R164 ;  /* 0x000000059b9a7c23 */ /* 0x000fe200080108a4 */
[----:B------:R-:W-:-:S02]  /*8ce0*/  IMAD.U32 R155, RZ, RZ, UR7 ;  /* 0x00000007ff9b7e24 */ /* 0x000fc4000f8e00ff */
[--C-:B------:R-:W-:Y:S01]  /*8cf0*/  FFMA.FTZ R199, R158, UR5, -R164.reuse ;  /* 0x000000059ec77c23 */ /* 0x100fe200080108a4 */
[--C-:B------:R-:W-:Y:S01]  /*8d00*/  FFMA.FTZ R158, R159, UR5, -R164.reuse ;  /* 0x000000059f9e7c23 */ /* 0x100fe200080108a4 */
[----:B------:R-:W-:Y:S01]  /*8d10*/  MUFU.EX2 R197, R197 ;  /* 0x000000c500c57308 */ /* 0x000fe20000000800 */
[--C-:B------:R-:W-:Y:S01]  /*8d20*/  FFMA.FTZ R193, R162, UR5, -R164.reuse ;  /* 0x00000005a2c17c23 */ /* 0x100fe200080108a4 */
[----:B------:R-:W-:Y:S01]  /*8d30*/  @!P1 LEA R155, R155, UR37, 0x3 ;  /* 0x000000259b9b9c11 */ /* 0x000fe2000f8e18ff */
[--C-:B------:R-:W-:Y:S01]  /*8d40*/  FFMA.FTZ R163, R163, UR5, -R164.reuse ;  /* 0x00000005a3a37c23 */ /* 0x100fe200080108a4 */
[--C-:B------:R-:W-:Y:S01]  /*8d50*/  FFMA.FTZ R195, R166, UR5, -R164.reuse ;  /* 0x00000005a6c37c23 */ /* 0x100fe200080108a4 */
[--C-:B------:R-:W-:Y:S01]  /*8d60*/  FFMA.FTZ R170, R170, UR5, -R164.reuse ;  /* 0x00000005aaaa7c23 */ /* 0x100fe200080108a4 */
[--C-:B------:R-:W-:Y:S01]  /*8d70*/  FFMA.FTZ R171, R171, UR5, -R164.reuse ;  /* 0x00000005abab7c23 */ /* 0x100fe200080108a4 */
[----:B------:R-:W-:Y:S01]  /*8d80*/  @!P1 VIADD R155, R155, 0x30840 ;  /* 0x000308409b9b9836 */ /* 0x000fe20000000000 */
[----:B------:R-:W-:Y:S01]  /*8d90*/  MUFU.EX2 R154, R154 ;  /* 0x0000009a009a7308 */ /* 0x000fe20000000800 */
[--C-:B------:R-:W-:Y:S01]  /*8da0*/  FFMA.FTZ R174, R174, UR5, -R164.reuse ;  /* 0x00000005aeae7c23 */ /* 0x100fe200080108a4 */
[--C-:B------:R-:W-:Y:S01]  /*8db0*/  FFMA.FTZ R175, R175, UR5, -R164.reuse ;  /* 0x00000005afaf7c23 */ /* 0x100fe200080108a4 */
[--C-:B------:R-:W-:Y:S01]  /*8dc0*/  FFMA.FTZ R178, R178, UR5, -R164.reuse ;  /* 0x00000005b2b27c23 */ /* 0x100fe200080108a4 */
[----:B------:R-:W-:Y:S01]  /*8dd0*/  @!P1 PRMT R155, RZ, 0x654, R155 ;  /* 0x00000654ff9b9816 */ /* 0x000fe2000000009b */
[--C-:B------:R-:W-:Y:S01]  /*8de0*/  FFMA.FTZ R179, R179, UR5, -R164.reuse ;  /* 0x00000005b3b37c23 */ /* 0x100fe200080108a4 */
[----:B------:R-:W-:Y:S01]  /*8df0*/  FFMA.FTZ R182, R182, UR5, -R164 ;  /* 0x00000005b6b67c23 */ /* 0x000fe200080108a4 */
[----:B------:R-:W-:Y:S01]  /*8e00*/  UMOV UR4, UR36 ;  /* 0x0000002400047c82 */ /* 0x000fe20008000000 */
[----:B------:R-:W-:Y:S08]  /*8e10*/  MUFU.EX2 R199, R199 ;  /* 0x000000c700c77308 */ /* 0x000ff00000000800 */
[----:B------:R-:W-:Y:S08]  /*8e20*/  MUFU.EX2 R158, R158 ;  /* 0x0000009e009e7308 */ /* 0x000ff00000000800 */
[----:B------:R-:W-:Y:S08]  /*8e30*/  MUFU.EX2 R192, R192 ;  /* 0x000000c000c07308 */ /* 0x000ff00000000800 */
[----:B------:R-:W-:Y:S08]  /*8e40*/  MUFU.EX2 R193, R193 ;  /* 0x000000c100c17308 */ /* 0x000ff00000000800 */
[----:B------:R-:W-:Y:S08]  /*8e50*/  MUFU.EX2 R194, R194 ;  /* 0x000000c200c27308 */ /* 0x000ff00000000800 */
[----:B------:R-:W-:Y:S08]  /*8e60*/  MUFU.EX2 R195, R195 ;  /* 0x000000c300c37308 */ /* 0x000ff00000000800 */
[----:B------:R-:W-:Y:S08]  /*8e70*/  MUFU.EX2 R170, R170 ;  /* 0x000000aa00aa7308 */ /* 0x000ff00000000800 */
[----:B------:R-:W0:Y:S08]  /*8e80*/  MUFU.EX2 R171, R171 ;  /* 0x000000ab00ab7308 */ /* 0x000e300000000800 */
[----:B------:R-:W-:Y:S08]  /*8e90*/  MUFU.EX2 R174, R174 ;  /* 0x000000ae00ae7308 */ /* 0x000ff00000000800 */
[----:B------:R-:W1:Y:S08]  /*8ea0*/  MUFU.EX2 R175, R175 ;  /* 0x000000af00af7308 */ /* 0x000e700000000800 */
[----:B------:R-:W-:Y:S08]  /*8eb0*/  MUFU.EX2 R178, R178 ;  /* 0x000000b200b27308 */ /* 0x000ff00000000800 */
[----:B------:R-:W-:Y:S08]  /*8ec0*/  MUFU.EX2 R160, R160 ;  /* 0x000000a000a07308 */ /* 0x000ff00000000800 */
[----:B------:R-:W-:Y:S08]  /*8ed0*/  MUFU.EX2 R179, R179 ;  /* 0x000000b300b37308 */ /* 0x000ff00000000800 */
[----:B------:R-:W-:Y:S01]  /*8ee0*/  MUFU.EX2 R182, R182 ;  /* 0x000000b600b67308 */ /* 0x000fe20000000800 */
[----:B------:R-:W-:-:S02]  /*8ef0*/  WARPGROUP.DEPBAR.LE gsb0, 0x0 ;  /* 0x00008000000079c5 */ /* 0x000fc40000010000 */
[----:B------:R-:W-:Y:S01]  /*8f00*/  WARPGROUP.ARRIVE ;  /* 0x00000000000079c5 */ /* 0x000fe20000000000 */
[--C-:B------:R-:W-:Y:S01]  /*8f10*/  FFMA.FTZ R188, R168, UR5, -R0.reuse ;  /* 0x00000005a8bc7c23 */ /* 0x100fe20008010800 */
[----:B------:R-:W-:Y:S01]  /*8f20*/  FFMA.FTZ R190, R172, UR5, -R0 ;  /* 0x00000005acbe7c23 */ /* 0x000fe20008010800 */
[----:B0-----:R-:W-:Y:S02]  /*8f30*/  F2FP.F16.F32.PACK_AB R189, R171, R170 ;  /* 0x000000aaabbd723e */ /* 0x001fe400000000ff */
[----:B-1----:R-:W-:Y:S01]  /*8f40*/  F2FP.F16.F32.PACK_AB R191, R175, R174 ;  /* 0x000000aeafbf723e */ /* 0x002fe200000000ff */
[----:B------:R-:W-:Y:S01]  /*8f50*/  HGMMA.64x256x16.F32 R24, R184, gdesc[UR8].tnspB, R24, gsb0 ;  /* 0x43e00008b8187df0 */ /* 0x000fe20008000818 */
[----:B------:R-:W-:Y:S08]  /*8f60*/  MUFU.EX2 R188, R188 ;  /* 0x000000bc00bc7308 */ /* 0x000ff00000000800 */
[----:B------:R-:W-:Y:S01]  /*8f70*/  MUFU.EX2 R190, R190 ;  /* 0x000000be00be7308 */ /* 0x000fe20000000800 */
[----:B------:R-:W-:-:S02]  /*8f80*/  WARPGROUP.DEPBAR.LE gsb0, 0x0 ;  /* 0x00008000000079c5 */ /* 0x000fc40000010000 */
[--C-:B------:R-:W-:Y:S01]  /*8f90*/  FFMA.FTZ R185, R157, UR5, -R0.reuse ;  /* 0x000000059db97c23 */ /* 0x100fe20008010800 */
[--C-:B------:R-:W-:Y:S01]  /*8fa0*/  FFMA.FTZ R157, R173, UR5, -R0.reuse ;  /* 0x00000005ad9d7c23 */ /* 0x100fe20008010800 */
[--C-:B------:R-:W-:Y:S01]  /*8fb0*/  FFMA.FTZ R184, R176, UR5, -R0.reuse ;  /* 0x00000005b0b87c23 */ /* 0x100fe20008010800 */
[----:B------:R-:W-:Y:S01]  /*8fc0*/  FFMA.FTZ R186, R180, UR5, -R0 ;  /* 0x00000005b4ba7c23 */ /* 0x000fe20008010800 */
[----:B------:R-:W-:Y:S01]  /*8fd0*/  FADD.FTZ R0, -R3, R230 ;  /* 0x000000e603007221 */ /* 0x000fe20000010100 */
[----:B------:R0:W-:Y:S01]  /*8fe0*/  @!P1 SYNCS.ARRIVE.TRANS64.RED.A1T0 RZ, [R155+URZ], RZ ;  /* 0x000000ff9bff99a7 */ /* 0x0001e2000810043f */
[----:B------:R-:W1:Y:S01]  /*8ff0*/  MUFU.EX2 R185, R185 ;  /* 0x000000b900b97308 */ /* 0x000e620000000800 */
[----:B------:R-:W-:Y:S02]  /*9000*/  IMAD.MOV.U32 R230, RZ, RZ, R3 ;  /* 0x000000ffffe67224 */ /* 0x000fe400078e0003 */
[----:B------:R-:W-:Y:S01]  /*9010*/  FMUL.FTZ R0, R0, UR5 ;  /* 0x0000000500007c20 */ /* 0x000fe20008410000 */
[----:B0-----:R-:W-:-:S05]  /*9020*/  IMAD.U32 R155, RZ, RZ, UR14 ;  /* 0x0000000eff9b7e24 */ /* 0x001fca000f8e00ff */
[----:B------:R-:W0:Y:S01]  /*9030*/  MUFU.EX2 R0, R0 ;  /* 0x0000000000007308 */ /* 0x000e220000000800 */
[----:B------:R-:W-:-:S05]  /*9040*/  @!P1 VIADD R159, R155, 0x30860 ;  /* 0x000308609b9f9836 */ /* 0x000fca0000000000 */
[----:B------:R-:W-:Y:S02]  /*9050*/  @!P1 PRMT R159, RZ, 0x654, R159 ;  /* 0x00000654ff9f9816 */ /* 0x000fe4000000009f */
[----:B------:R-:W2:Y:S01]  /*9060*/  MUFU.EX2 R155, R163 ;  /* 0x000000a3009b7308 */ /* 0x000ea20000000800 */
[C---:B-1----:R-:W-:Y:S01]  /*9070*/  F2FP.F16.F32.PACK_AB R198, R185.reuse, R198 ;  /* 0x000000c6b9c6723e */ /* 0x042fe200000000ff */
[----:B------:R1:W-:Y:S01]  /*9080*/  @!P1 SYNCS.ARRIVE.TRANS64.RED.A1T0 RZ, [R159+URZ], RZ ;  /* 0x000000ff9fff99a7 */ /* 0x0003e2000810043f */
[----:B0-----:R-:W-:Y:S01]  /*9090*/  FFMA.FTZ R21, R0, R5, R197 ;  /* 0x0000000500157223 */ /* 0x001fe200000100c5 */
[----:B------:R-:W-:-:S04]  /*90a0*/  FADD.FTZ R5, R185, R17 ;  /* 0x00000011b9057221 */ /* 0x000fc80000010000 */
[----:B------:R-:W-:Y:S01]  /*90b0*/  MUFU.EX2 R157, R157 ;  /* 0x0000009d009d7308 */ /* 0x000fe20000000800 */
[--C-:B-1----:R-:W-:Y:S01]  /*90c0*/  FFMA.FTZ R159, R167, UR5, -R164.reuse ;  /* 0x00000005a79f7c23 */ /* 0x102fe200080108a4 */
[----:B------:R-:W-:Y:S01]  /*90d0*/  FADD.FTZ R21, R154, R21 ;  /* 0x000000159a157221 */ /* 0x000fe20000010000 */
[----:B------:R-:W-:Y:S01]  /*90e0*/  FADD.FTZ R5, R192, R5 ;  /* 0x00000005c0057221 */ /* 0x000fe20000010000 */
[----:B------:R-:W-:Y:S01]  /*90f0*/  FFMA.FTZ R164, R183, UR5, -R164 ;  /* 0x00000005b7a47c23 */ /* 0x000fe200080108a4 */
[C---:B------:R-:W-:Y:S01]  /*9100*/  F2FP.F16.F32.PACK_AB R192, R152.reuse, R192 ;  /* 0x000000c098c0723e */ /* 0x040fe200000000ff */
[----:B------:R-:W-:Y:S01]  /*9110*/  FADD.FTZ R21, R199, R21 ;  /* 0x00000015c7157221 */ /* 0x000fe20000010000 */
[----:B------:R-:W-:Y:S01]  /*9120*/  FADD.FTZ R5, R152, R5 ;  /* 0x0000000598057221 */ /* 0x000fe20000010000 */
[----:B------:R-:W0:Y:S01]  /*9130*/  MUFU.EX2 R159, R159 ;  /* 0x0000009f009f7308 */ /* 0x000e220000000800 */
[----:B------:R-:W-:Y:S01]  /*9140*/  F2FP.F16.F32.PACK_AB R197, R154, R197 ;  /* 0x000000c59ac5723e */ /* 0x000fe200000000ff */
[----:B------:R-:W-:Y:S01]  /*9150*/  FADD.FTZ R21, R158, R21 ;  /* 0x000000159e157221 */ /* 0x000fe20000010000 */
[----:B------:R-:W-:Y:S01]  /*9160*/  FADD.FTZ R17, R194, R5 ;  /* 0x00000005c2117221 */ /* 0x000fe20000010000 */
[----:B------:R-:W-:-:S02]  /*9170*/  F2FP.F16.F32.PACK_AB R199, R158, R199 ;  /* 0x000000c79ec7723e */ /* 0x000fc400000000ff */
[----:B------:R-:W-:Y:S01]  /*9180*/  FADD.FTZ R21, R193, R21 ;  /* 0x00000015c1157221 */ /* 0x000fe20000010000 */
[----:B------:R-:W-:Y:S01]  /*9190*/  FADD.FTZ R17, R153, R17 ;  /* 0x0000001199117221 */ /* 0x000fe20000010000 */
[----:B------:R-:W1:Y:S01]  /*91a0*/  MUFU.EX2 R184, R184 ;  /* 0x000000b800b87308 */ /* 0x000e620000000800 */
[C---:B--2---:R-:W-:Y:S01]  /*91b0*/  F2FP.F16.F32.PACK_AB R193, R155.reuse, R193 ;  /* 0x000000c19bc1723e */ /* 0x044fe200000000ff */
[----:B------:R-:W-:Y:S01]  /*91c0*/  FADD.FTZ R21, R155, R21 ;  /* 0x000000159b157221 */ /* 0x000fe20000010000 */
[----:B------:R-:W-:Y:S01]  /*91d0*/  FADD.FTZ R17, R188, R17 ;  /* 0x00000011bc117221 */ /* 0x000fe20000010000 */
[----:B------:R-:W-:Y:S02]  /*91e0*/  F2FP.F16.F32.PACK_AB R194, R153, R194 ;  /* 0x000000c299c2723e */ /* 0x000fe400000000ff */
[----:B------:R-:W-:Y:S01]  /*91f0*/  FADD.FTZ R5, R195, R21 ;  /* 0x00000015c3057221 */ /* 0x000fe20000010000 */
[----:B------:R-:W-:Y:S01]  /*9200*/  FADD.FTZ R17, R156, R17 ;  /* 0x000000119c117221 */ /* 0x000fe20000010000 */
[----:B------:R-:W2:Y:S01]  /*9210*/  MUFU.EX2 R186, R186 ;  /* 0x000000ba00ba7308 */ /* 0x000ea20000000800 */
[C---:B0-----:R-:W-:Y:S01]  /*9220*/  F2FP.F16.F32.PACK_AB R195, R159.reuse, R195 ;  /* 0x000000c39fc3723e */ /* 0x041fe200000000ff */
[----:B------:R-:W-:Y:S01]  /*9230*/  FADD.FTZ R5, R159, R5 ;  /* 0x000000059f057221 */ /* 0x000fe20000010000 */
[----:B------:R-:W-:Y:S01]  /*9240*/  FADD.FTZ R17, R190, R17 ;  /* 0x00000011be117221 */ /* 0x000fe20000010000 */
[----:B------:R-:W-:Y:S01]  /*9250*/  F2FP.F16.F32.PACK_AB R188, R156, R188 ;  /* 0x000000bc9cbc723e */ /* 0x000fe200000000ff */
[----:B------:R-:W-:-:S02]  /*9260*/  IMAD.MOV.U32 R21, RZ, RZ, R4 ;  /* 0x000000ffff157224 */ /* 0x000fc400078e0004 */
[----:B------:R-:W-:Y:S01]  /*9270*/  FADD.FTZ R5, R170, R5 ;  /* 0x00000005aa057221 */ /* 0x000fe20000010000 */
[C---:B------:R-:W-:Y:S01]  /*9280*/  FADD.FTZ R17, R157.reuse, R17 ;  /* 0x000000119d117221 */ /* 0x040fe20000010000 */
[----:B------:R-:W0:Y:S01]  /*9290*/  MUFU.EX2 R164, R164 ;  /* 0x000000a400a47308 */ /* 0x000e220000000800 */
[----:B------:R-:W-:Y:S01]  /*92a0*/  F2FP.F16.F32.PACK_AB R190, R157, R190 ;  /* 0x000000be9dbe723e */ /* 0x000fe200000000ff */
[----:B------:R-:W-:Y:S01]  /*92b0*/  FADD.FTZ R5, R171, R5 ;  /* 0x00000005ab057221 */ /* 0x000fe20000010000 */
[----:B-1----:R-:W-:Y:S01]  /*92c0*/  FADD.FTZ R17, R184, R17 ;  /* 0x00000011b8117221 */ /* 0x002fe20000010000 */
[----:B------:R-:W-:Y:S02]  /*92d0*/  F2FP.F16.F32.PACK_AB R184, R160, R184 ;  /* 0x000000b8a0b8723e */ /* 0x000fe400000000ff */
[----:B------:R-:W-:Y:S01]  /*92e0*/  FADD.FTZ R5, R174, R5 ;  /* 0x00000005ae057221 */ /* 0x000fe20000010000 */
[----:B------:R-:W-:Y:S01]  /*92f0*/  FADD.FTZ R17, R160, R17 ;  /* 0x00000011a0117221 */ /* 0x000fe20000010000 */
[----:B------:R-:W-:-:S02]  /*9300*/  F2FP.F16.F32.PACK_AB R185, R179, R178 ;  /* 0x000000b2b3b9723e */ /* 0x000fc400000000ff */
[----:B------:R-:W-:Y:S01]  /*9310*/  FADD.FTZ R5, R175, R5 ;  /* 0x00000005af057221 */ /* 0x000fe20000010000 */
[----:B--2---:R-:W-:Y:S01]  /*9320*/  FADD.FTZ R152, R186, R17 ;  /* 0x00000011ba987221 */ /* 0x004fe20000010000 */
[C---:B------:R-:W-:Y:S02]  /*9330*/  F2FP.F16.F32.PACK_AB R186, R161.reuse, R186 ;  /* 0x000000baa1ba723e */ /* 0x040fe400000000ff */
[----:B------:R-:W-:Y:S01]  /*9340*/  FADD.FTZ R5, R178, R5 ;  /* 0x00000005b2057221 */ /* 0x000fe20000010000 */
[----:B------:R-:W-:Y:S01]  /*9350*/  FADD.FTZ R17, R161, R152 ;  /* 0x00000098a1117221 */ /* 0x000fe20000010000 */
[----:B0-----:R-:W-:Y:S02]  /*9360*/  F2FP.F16.F32.PACK_AB R187, R164, R182 ;  /* 0x000000b6a4bb723e */ /* 0x001fe400000000ff */
[----:B------:R-:W-:-:S04]  /*9370*/  FADD.FTZ R5, R179, R5 ;  /* 0x00000005b3057221 */ /* 0x000fc80000010000 */
[----:B------:R-:W-:-:S04]  /*9380*/  FADD.FTZ R5, R182, R5 ;  /* 0x00000005b6057221 */ /* 0x000fc80000010000 */
[----:B------:R-:W-:Y:S01]  /*9390*/  FADD.FTZ R5, R164, R5 ;  /* 0x00000005a4057221 */ /* 0x000fe20000010000 */
[----:B------:R-:W-:Y:S06]  /*93a0*/  @P2 BRA `(.L_x_1259) ;  /* 0xffffffe000f02947 */ /* 0x000fec000383ffff */
.L_x_1250:
[----:B------:R-:W-:-:S13]  /*93b0*/  R2UR UR4, R22 ;  /* 0x00000000160472ca */ /* 0x000fda00000e0000 */
[----:B------:R-:W-:-:S13]  /*93c0*/  ISETP.GE.AND P2, PT, R20, UR4, PT ;  /* 0x0000000414007c0c */ /* 0x000fda000bf46270 */
[----:B------:R-:W-:Y:S05]  /*93d0*/  @!P2 BRA `(.L_x_1260) ;  /* 0x0000002400e8a947 */ /* 0x000fea0003800000 */
[----:B------:R-:W-:Y:S01]  /*93e0*/  IMAD.MOV.U32 R21, RZ, RZ, R3 ;  /* 0x000000ffff157224 */ /* 0x000fe200078e0003 */
[----:B------:R-:W-:Y:S01]  /*93f0*/  UMOV UR6, UR38 ;  /* 0x0000002600067c82 */ /* 0x000fe20008000000 */
[----:B------:R-:W-:Y:S01]  /*9400*/  IMAD.MOV.U32 R230, RZ, RZ, R4 ;  /* 0x000000ffffe67224 */ /* 0x000fe200078e0004 */
[----:B------:R-:W-:Y:S01]  /*9410*/  UMOV UR4, UR36 ;  /* 0x0000002400047c82 */ /* 0x000fe20008000000 */
[----:B------:R-:W-:Y:S01]  /*9420*/  ULDC UR58, c[0x0][0x9e4] ;  /* 0x00027900003a7ab9 */ /* 0x000fe20000000800 */
[----:B------:R-:W-:-:S05]  /*9430*/  ULDC UR59, c[0x0][0x9dc] ;  /* 0x00027700003b7ab9 */ /* 0x000fca0000000800 */
.L_x_1277:
        /* <DEDUP_REMOVED lines=8> */
.L_x_1261:
[----:B------:R-:W-:Y:S01]  /*94c0*/  ULEA UR5, UR36, UR37, 0x3 ;  /* 0x0000002524057291 */ /* 0x000fe2000f8e183f */
[----:B------:R-:W-:-:S05]  /*94d0*/  IMAD.U32 R3, RZ, RZ, UR38 ;  /* 0x00000026ff037e24 */ /* 0x000fca000f8e00ff */
[----:B------:R-:W-:-:S04]  /*94e0*/  SHF.L.U32 R3, R3, 0x1f, RZ ;  /* 0x0000001f03037819 */ /* 0x000fc800000006ff */
[----:B------:R0:W1:Y:S01]  /*94f0*/  SYNCS.PHASECHK.TRANS64.TRYWAIT P2, [UR5+0x30830], R3 ;  /* 0x03083003ff0075a7 */ /* 0x0000620008040145 */
[----:B------:R-:W-:Y:S05]  /*9500*/  @!P0 BRA `(.L_x_1262) ;  /* 0x0000000000048947 */ /* 0x000fea0003800000 */
[----:B------:R-:W-:Y:S01]  /*9510*/  BPT.TRAP 0x1 ;  /* 0x000000040000795c */ /* 0x000fe20000300000 */
.L_x_1262:
[-C--:B------:R-:W-:Y:S01]  /*9520*/  FMUL.FTZ R24, R24, R2.reuse ;  /* 0x0000000218187220 */ /* 0x080fe20000410000 */
[----:B------:R-:W-:Y:S01]  /*9530*/  FMUL.FTZ R25, R25, R2 ;  /* 0x0000000219197220 */ /* 0x000fe20000410000 */
[----:B-1----:R-:W-:Y:S06]  /*9540*/  @P2 BRA `(.L_x_1263) ;  /* 0x0000000000082947 */ /* 0x002fec0003800000 */
[----:B------:R-:W1:Y:S02]  /*9550*/  SYNCS.PHASECHK.TRANS64.TRYWAIT P2, [UR5+0x30830], R3 ;  /* 0x03083003ff0075a7 */ /* 0x000e640008040145 */
[----:B-1----:R-:W-:Y:S05]  /*9560*/  @!P2 BRA `(.L_x_1264) ;  /* 0x000001080034a947 */ /* 0x002fea0003800000 */
.L_x_1263:
        /* <DEDUP_REMOVED lines=222> */
.L_x_1265:
[----:B------:R-:W-:Y:S01]  /*a350*/  ULEA UR14, UR4, UR37, 0x3 ;  /* 0x00000025040e7291 */ /* 0x000fe2000f8e183f */
[----:B------:R-:W-:-:S05]  /*a360*/  IMAD.U32 R0, RZ, RZ, UR6 ;  /* 0x00000006ff007e24 */ /* 0x000fca000f8e00ff */
[----:B------:R-:W-:-:S04]  /*a370*/  SHF.L.U32 R0, R0, 0x1f, RZ ;  /* 0x0000001f00007819 */ /* 0x000fc800000006ff */
[----:B------:R2:W3:Y:S01]  /*a380*/  SYNCS.PHASECHK.TRANS64.TRYWAIT P2, [UR14+0x30850], R0 ;  /* 0x03085000ff0075a7 */ /* 0x0004e2000804014e */
[----:B------:R-:W-:Y:S05]  /*a390*/  @!P0 BRA `(.L_x_1266) ;  /* 0x0000000000048947 */ /* 0x000fea0003800000 */
[----:B------:R-:W-:Y:S01]  /*a3a0*/  BPT.TRAP 0x1 ;  /* 0x000000040000795c */ /* 0x000fe20000300000 */
.L_x_1266:
[----:B---3--:R-:W-:Y:S05]  /*a3b0*/  @P2 BRA `(.L_x_1267) ;  /* 0x0000000000082947 */ /* 0x008fea0003800000 */
[----:B------:R-:W3:Y:S02]  /*a3c0*/  SYNCS.PHASECHK.TRANS64.TRYWAIT P2, [UR14+0x30850], R0 ;  /* 0x03085000ff0075a7 */ /* 0x000ee4000804014e */
[----:B---3--:R-:W-:Y:S05]  /*a3d0*/  @!P2 BRA `(.L_x_1268) ;  /* 0x000000f800b0a947 */ /* 0x008fea0003800000 */
.L_x_1267:
[----:B------:R-:W-:Y:S01]  /*a3e0*/  UIADD3 UR5, UR37, 0x400, URZ ;  /* 0x0000040025057890 */ /* 0x000fe2000fffe03f */
[----:B------:R-:W-:Y:S01]  /*a3f0*/  WARPGROUP.ARRIVE ;  /* 0x00000000000079c5 */ /* 0x000fe20000000000 */
[----:B------:R-:W-:Y:S01]  /*a400*/  UMOV UR11, 0x40000040 ;  /* 0x40000040000b7882 */ /* 0x000fe20000000000 */
[----:B------:R-:W-:Y:S01]  /*a410*/  PLOP3.LUT P2, PT, PT, PT, UP0, 0x80, 0x0 ;  /* 0x000000000000781c */ /* 0x000fe20003f4f008 */
[----:B------:R-:W-:Y:S01]  /*a420*/  USHF.R.U32.HI UR5, URZ, 0x4, UR5 ;  /* 0x000000043f057899 */ /* 0x000fe20008011605 */
[----:B--23--:R-:W-:-:S03]  /*a430*/  IMAD.U32 R0, RZ, RZ, UR7 ;  /* 0x00000007ff007e24 */ /* 0x00cfc6000f8e00ff */
[----:B------:R-:W-:Y:S02]  /*a440*/  ULOP3.LUT UR5, UR5, 0x3fff, URZ, 0xc0, !UPT ;  /* 0x00003fff05057892 */ /* 0x000fe4000f8ec03f */
[----:B------:R-:W-:Y:S02]  /*a450*/  @!P1 LEA R0, R0, UR37, 0x3 ;  /* 0x0000002500009c11 */ /* 0x000fe4000f8e18ff */
[----:B------:R-:W-:-:S03]  /*a460*/  ULOP3.LUT UR5, UR5, 0x2000000, URZ, 0xfc, !UPT ;  /* 0x0200000005057892 */ /* 0x000fc6000f8efc3f */
[----:B------:R-:W-:Y:S01]  /*a470*/  @!P1 VIADD R0, R0, 0x30840 ;  /* 0x0003084000009836 */ /* 0x000fe20000000000 */
[----:B------:R-:W-:-:S03]  /*a480*/  ULEA UR4, UR4, UR5, 0xb ;  /* 0x0000000504047291 */ /* 0x000fc6000f8e583f */
[----:B------:R-:W-:Y:S01]  /*a490*/  ULDC UR5, c[0x0][0x9e0] ;  /* 0x0002780000057ab9 */ /* 0x000fe20000000800 */
[----:B------:R-:W-:-:S03]  /*a4a0*/  @!P1 PRMT R0, RZ, 0x654, R0 ;  /* 0x00000654ff009816 */ /* 0x000fc60000000000 */
        /* <DEDUP_REMOVED lines=18> */
[----:B------:R-:W-:-:S15]  /*a5d0*/  WARPGROUP.ARRIVE ;  /* 0x00000000000079c5 */ /* 0x000fde0000000000 */
[----:B------:R-:W-:-:S06]  /*a5e0*/  NOP ;  /* 0x0000000000007918 */ /* 0x000fcc0000000000 */
[----:B------:R-:W-:Y:S03]  /*a5f0*/  HGMMA.64x256x16.F32 R24, R184, gdesc[UR8].tnspB, R24, gsb0 ;  /* 0x43e00008b8187df0 */ /* 0x000fe60008000818 */
[----:B------:R-:W-:Y:S02]  /*a600*/  WARPGROUP.DEPBAR.LE gsb0, 0x0 ;  /* 0x00008000000079c5 */ /* 0x000fe40000010000 */
[----:B------:R-:W-:Y:S01]  /*a610*/  VIADD R187, R19, UR61 ;  /* 0x0000003d13bb7c36 */ /* 0x000fe20008000000 */
[----:B------:R2:W-:Y:S03]  /*a620*/  @!P1 SYNCS.ARRIVE.TRANS64.RED.A1T0 RZ, [R0+URZ], RZ ;  /* 0x000000ff00ff99a7 */ /* 0x0005e6000810043f */
[----:B------:R-:W-:Y:S01]  /*a630*/  @P2 IMAD.HI.U32 R2, R187, UR4, RZ ;  /* 0x00000004bb022c27 */ /* 0x000fe2000f8e00ff */
[----:B------:R-:W-:-:S04]  /*a640*/  @UP0 ULDC UR4, c[0x0][0x450] ;  /* 0x0001140000040ab9 */ /* 0x000fc80000000800 */
[----:B------:R-:W-:Y:S01]  /*a650*/  @P2 SHF.R.U32.HI R187, RZ, UR4, R2 ;  /* 0x00000004ffbb2c19 */ /* 0x000fe20008011602 */
[----:B--2---:R-:W-:Y:S01]  /*a660*/  IMAD.SHL.U32 R0, R20, 0x40, RZ ;  /* 0x0000004014007824 */ /* 0x004fe200078e00ff */
[----:B------:R-:W-:Y:S01]  /*a670*/  ULOP3.LUT UR4, URZ, UR59, URZ, 0x33, !UPT ;  /* 0x0000003b3f047292 */ /* 0x000fe2000f8e333f */
[----:B------:R-:W-:Y:S02]  /*a680*/  IMAD.U32 R2, RZ, RZ, UR39 ;  /* 0x00000027ff027e24 */ /* 0x000fe4000f8e00ff */
[----:B------:R-:W2:Y:S01]  /*a690*/  SHFL.IDX PT, R188, R187, RZ, 0x1c1f ;  /* 0x001c1fffbbbc7589 */ /* 0x000ea200000e0000 */
[----:B01----:R-:W-:-:S04]  /*a6a0*/  IADD3 R3, -R16, 0x1, -R0 ;  /* 0x0000000110037810 */ /* 0x003fc80007ffe900 */
[----:B------:R-:W-:-:S05]  /*a6b0*/  IADD3 R2, -R2, UR60, R3 ;  /* 0x0000003c02027c10 */ /* 0x000fca000fffe103 */
[C---:B------:R-:W-:Y:S02]  /*a6c0*/  VIADD R186, R2.reuse, UR5 ;  /* 0x0000000502ba7c36 */ /* 0x040fe40008000000 */
[----:B------:R-:W-:Y:S02]  /*a6d0*/  VIADD R185, R2, UR4 ;  /* 0x0000000402b97c36 */ /* 0x000fe40008000000 */
[--C-:B--2---:R-:W-:Y:S02]  /*a6e0*/  IMAD.IADD R184, R186, 0x1, R188.reuse ;  /* 0x00000001bab87824 */ /* 0x104fe400078e02bc */
[----:B------:R-:W-:Y:S01]  /*a6f0*/  IMAD.IADD R4, R185, 0x1, R188 ;  /* 0x00000001b9047824 */ /* 0x000fe200078e02bc */
[----:B------:R-:W-:Y:S06]  /*a700*/  @!P5 BRA `(.L_x_1269) ;  /* 0x00000000005cd947 */ /* 0x000fec0003800000 */
        /* <DEDUP_REMOVED lines=13> */
.L_x_1271:
[----:B------:R-:W-:-:S05]  /*a7e0*/  IMAD.U32 R189, RZ, RZ, UR58 ;  /* 0x0000003affbd7e24 */ /* 0x000fca000f8e00ff */
[----:B------:R-:W-:-:S13]  /*a7f0*/  ISETP.NE.AND P2, PT, R189, 0x1, PT ;  /* 0x00000001bd00780c */ /* 0x000fda0003f45270 */
[----:B------:R-:W0:Y:S02]  /*a800*/  @P2 LDC.64 R2, c[0x0][0x9e8] ;  /* 0x00027a00ff022b82 */ /* 0x000e240000000a00 */
[----:B0-----:R-:W-:-:S05]  /*a810*/  @P2 IMAD.HI.U32 R2, R188, R2, RZ ;  /* 0x00000002bc022227 */ /* 0x001fca00078e00ff */
[----:B------:R-:W-:-:S07]  /*a820*/  @P2 SHF.R.U32.HI R188, RZ, R3, R2 ;  /* 0x00000003ffbc2219 */ /* 0x000fce0000011602 */
.L_x_1272:
[----:B------:R-:W-:Y:S05]  /*a830*/  BSYNC B0 ;  /* 0x0000000000007941 */ /* 0x000fea0003800000 */
.L_x_1270:
[----:B------:R-:W-:-:S04]  /*a840*/  IMAD R188, R188, R189, -R0 ;  /* 0x000000bdbcbc7224 */ /* 0x000fc800078e0a00 */
[----:B------:R-:W-:-:S05]  /*a850*/  IMAD.IADD R188, R188, 0x1, -R16 ;  /* 0x00000001bcbc7824 */ /* 0x000fca00078e0a10 */
[----:B------:R-:W-:Y:S02]  /*a860*/  VIADDMNMX R184, R188, R189, R184, PT ;  /* 0x000000bdbcb87246 */ /* 0x000fe400038001b8 */
[----:B------:R-:W-:-:S07]  /*a870*/  VIMNMX R4, R4, R188, !PT ;  /* 0x000000bc04047248 */ /* 0x000fce0007fe0100 */
.L_x_1269:
[----:B------:R-:W-:Y:S01]  /*a880*/  ISETP.GT.AND P2, PT, R20, -0x1, PT ;  /* 0xffffffff1400780c */ /* 0x000fe20003f44270 */
[----:B------:R-:W0:Y:S03]  /*a890*/  SHFL.IDX PT, R187, R187, 0x1, 0x1c1f ;  /* 0x003c1f00bbbb7f89 */ /* 0x000e2600000e0000 */
[C---:B------:R-:W-:Y:S02]  /*a8a0*/  ISETP.GT.AND P3, PT, R4.reuse, RZ, P2 ;  /* 0x000000ff0400720c */ /* 0x040fe40001764270 */
[----:B------:R-:W-:Y:S02]  /*a8b0*/  ISETP.GT.AND P6, PT, R4, 0x1, P2 ;  /* 0x000000010400780c */ /* 0x000fe400017c4270 */
[----:B------:R-:W-:Y:S02]  /*a8c0*/  ISETP.LT.OR P4, PT, R184, 0x1, P3 ;  /* 0x00000001b800780c */ /* 0x000fe40001f81670 */
[----:B------:R-:W-:-:S02]  /*a8d0*/  ISETP.GT.AND P3, PT, R4, 0x8, P2 ;  /* 0x000000080400780c */ /* 0x000fc40001764270 */
[----:B------:R-:W-:Y:S02]  /*a8e0*/  FSEL R152, R152, -INF , !P4 ;  /* 0xff80000098987808 */ /* 0x000fe40006000000 */
[----:B------:R-:W-:Y:S02]  /*a8f0*/  ISETP.GT.AND P4, PT, R4, 0x9, P2 ;  /* 0x000000090400780c */ /* 0x000fe40001784270 */
[C---:B------:R-:W-:Y:S02]  /*a900*/  ISETP.LT.OR P6, PT, R184.reuse, 0x2, P6 ;  /* 0x00000002b800780c */ /* 0x040fe400037c1670 */
[C---:B------:R-:W-:Y:S02]  /*a910*/  ISETP.LT.OR P3, PT, R184.reuse, 0x9, P3 ;  /* 0x00000009b800780c */ /* 0x040fe40001f61670 */
[----:B------:R-:W-:Y:S02]  /*a920*/  ISETP.LT.OR P4, PT, R184, 0xa, P4 ;  /* 0x0000000ab800780c */ /* 0x000fe40002781670 */
[----:B------:R-:W-:-:S02]  /*a930*/  FSEL R153, R153, -INF , !P6 ;  /* 0xff80000099997808 */ /* 0x000fc40007000000 */
[----:B------:R-:W-:Y:S01]  /*a940*/  FSEL R156, R156, -INF , !P3 ;  /* 0xff8000009c9c7808 */ /* 0x000fe20005800000 */
[--C-:B0-----:R-:W-:Y:S01]  /*a950*/  IMAD.IADD R186, R186, 0x1, R187.reuse ;  /* 0x00000001baba7824 */ /* 0x101fe200078e02bb */
[----:B------:R-:W-:Y:S01]  /*a960*/  FSEL R157, R157, -INF , !P4 ;  /* 0xff8000009d9d7808 */ /* 0x000fe20006000000 */
[----:B------:R-:W-:Y:S01]  /*a970*/  IMAD.IADD R185, R185, 0x1, R187 ;  /* 0x00000001b9b97824 */ /* 0x000fe200078e02bb */
        /* <DEDUP_REMOVED lines=35> */
[----:B------:R-:W-:Y:S01]  /*abb0*/  FSEL R181, R181, -INF , !P4 ;  /* 0xff800000b5b57808 */ /* 0x000fe20006000000 */
        /* <DEDUP_REMOVED lines=14> */
.L_x_1275:
[----:B------:R-:W-:-:S05]  /*aca0*/  IMAD.U32 R4, RZ, RZ, UR58 ;  /* 0x0000003aff047e24 */ /* 0x000fca000f8e00ff */
[----:B------:R-:W-:-:S13]  /*acb0*/  ISETP.NE.AND P3, PT, R4, 0x1, PT ;  /* 0x000000010400780c */ /* 0x000fda0003f65270 */
[----:B------:R-:W0:Y:S02]  /*acc0*/  @P3 LDC.64 R2, c[0x0][0x9e8] ;  /* 0x00027a00ff023b82 */ /* 0x000e240000000a00 */
[----:B0-----:R-:W-:-:S05]  /*acd0*/  @P3 IMAD.HI.U32 R2, R187, R2, RZ ;  /* 0x00000002bb023227 */ /* 0x001fca00078e00ff */
[----:B------:R-:W-:-:S07]  /*ace0*/  @P3 SHF.R.U32.HI R187, RZ, R3, R2 ;  /* 0x00000003ffbb3219 */ /* 0x000fce0000011602 */
.L_x_1276:
[----:B------:R-:W-:Y:S05]  /*acf0*/  BSYNC B0 ;  /* 0x0000000000007941 */ /* 0x000fea0003800000 */
.L_x_1274:
[----:B------:R-:W-:-:S04]  /*ad00*/  IMAD R0, R187, R4, -R0 ;  /* 0x00000004bb007224 */ /* 0x000fc800078e0a00 */
[----:B------:R-:W-:-:S05]  /*ad10*/  IMAD.IADD R0, R0, 0x1, -R16 ;  /* 0x0000000100007824 */ /* 0x000fca00078e0a10 */
[----:B------:R-:W-:Y:S02]  /*ad20*/  VIADDMNMX R186, R0, R4, R186, PT ;  /* 0x0000000400ba7246 */ /* 0x000fe400038001ba */
[----:B------:R-:W-:-:S07]  /*ad30*/  VIMNMX R185, R185, R0, !PT ;  /* 0x00000000b9b97248 */ /* 0x000fce0007fe0100 */
.L_x_1273:
        /* <DEDUP_REMOVED lines=11> */
[----:B------:R-:W-:Y:S02]  /*adf0*/  FMNMX.FTZ R0, R157, R0, !PT ;  /* 0x000000009d007209 */ /* 0x000fe40007810000 */
[----:B------:R-:W-:Y:S02]  /*ae00*/  FSEL R166, R166, -INF , !P6 ;  /* 0xff800000a6a67808 */ /* 0x000fe40007000000 */
[C---:B------:R-:W-:Y:S02]  /*ae10*/  ISETP.GT.AND P6, PT, R185.reuse, 0x21, P2 ;  /* 0x00000021b900780c */ /* 0x040fe400017c4270 */
[----:B------:R-:W-:-:S02]  /*ae20*/  ISETP.GT.AND P4, PT, R185, 0x1, P2 ;  /* 0x00000001b900780c */ /* 0x000fc40001784270 */
[----:B------:R-:W-:Y:S02]  /*ae30*/  ISETP.LT.OR P6, PT, R186, 0x22, P6 ;  /* 0x00000022ba00780c */ /* 0x000fe400037c1670 */
[----:B------:R-:W-:Y:S02]  /*ae40*/  FMNMX.FTZ R0, R160, R0, !PT ;  /* 0x00000000a0007209 */ /* 0x000fe40007810000 */
[----:B------:R-:W-:Y:S02]  /*ae50*/  FSEL R171, R171, -INF , !P6 ;  /* 0xff800000abab7808 */ /* 0x000fe40007000000 */
[C---:B------:R-:W-:Y:S02]  /*ae60*/  ISETP.GT.AND P6, PT, R185.reuse, RZ, P2 ;  /* 0x000000ffb900720c */ /* 0x040fe400017c4270 */
[----:B------:R-:W-:Y:S02]  /*ae70*/  ISETP.GT.AND P3, PT, R185, 0x8, P2 ;  /* 0x00000008b900780c */ /* 0x000fe40001764270 */
[----:B------:R-:W-:-:S02]  /*ae80*/  ISETP.LT.OR P6, PT, R186, 0x1, P6 ;  /* 0x00000001ba00780c */ /* 0x000fc400037c1670 */
[----:B------:R-:W-:Y:S02]  /*ae90*/  ISETP.LT.OR P4, PT, R186, 0x2, P4 ;  /* 0x00000002ba00780c */ /* 0x000fe40002781670 */
[----:B------:R-:W-:Y:S02]  /*aea0*/  FSEL R154, R154, -INF , !P6 ;  /* 0xff8000009a9a7808 */ /* 0x000fe40007000000 */
[----:B------:R-:W-:Y:S02]  /*aeb0*/  FMNMX.FTZ R0, R161, R0, !PT ;  /* 0x00000000a1007209 */ /* 0x000fe40007810000 */
[----:B------:R-:W-:Y:S02]  /*aec0*/  ISETP.LT.OR P3, PT, R186, 0x9, P3 ;  /* 0x00000009ba00780c */ /* 0x000fe40001f61670 */
[----:B------:R-:W-:Y:S02]  /*aed0*/  FSEL R155, R155, -INF , !P4 ;  /* 0xff8000009b9b7808 */ /* 0x000fe40006000000 */
[----:B------:R-:W-:-:S02]  /*aee0*/  FMNMX.FTZ R2, R154, R21, !PT ;  /* 0x000000159a027209 */ /* 0x000fc40007810000 */
[----:B------:R-:W-:Y:S02]  /*aef0*/  FMNMX.FTZ R0, R164, R0, !PT ;  /* 0x00000000a4007209 */ /* 0x000fe40007810000 */
[----:B------:R-:W-:Y:S02]  /*af00*/  ISETP.GT.AND P4, PT, R185, 0x10, P2 ;  /* 0x00000010b900780c */ /* 0x000fe40001784270 */
[----:B------:R-:W-:Y:S02]  /*af10*/  FSEL R158, R158, -INF , !P3 ;  /* 0xff8000009e9e7808 */ /* 0x000fe40005800000 */
[----:B------:R-:W-:Y:S02]  /*af20*/  FMNMX.FTZ R2, R155, R2, !PT ;  /* 0x000000029b027209 */ /* 0x000fe40007810000 */
[----:B------:R-:W-:Y:S02]  /*af30*/  FMNMX.FTZ R0, R165, R0, !PT ;  /* 0x00000000a5007209 */ /* 0x000fe40007810000 */
[----:B------:R-:W-:-:S02]  /*af40*/  ISETP.GT.AND P3, PT, R185, 0x11, P2 ;  /* 0x00000011b900780c */ /* 0x000fc40001764270 */
[----:B------:R-:W-:Y:S02]  /*af50*/  ISETP.LT.OR P4, PT, R186, 0x11, P4 ;  /* 0x00000011ba00780c */ /* 0x000fe40002781670 */
[----:B------:R-:W-:Y:S02]  /*af60*/  FMNMX.FTZ R2, R158, R2, !PT ;  /* 0x000000029e027209 */ /* 0x000fe40007810000 */
        /* <DEDUP_REMOVED lines=10> */
[C---:B------:R-:W-:Y:S02]  /*b010*/  ISETP.LT.OR P4, PT, R186.reuse, 0x1a, P4 ;  /* 0x0000001aba00780c */ /* 0x040fe40002781670 */
[----:B------:R-:W-:Y:S02]  /*b020*/  FMNMX.FTZ R2, R163, R2, !PT ;  /* 0x00000002a3027209 */ /* 0x000fe40007810000 */
[----:B------:R-:W-:Y:S02]  /*b030*/  FMNMX.FTZ R0, R173, R0, !PT ;  /* 0x00000000ad007209 */ /* 0x000fe40007810000 */
[----:B------:R-:W-:Y:S02]  /*b040*/  ISETP.LT.OR P3, PT, R186, 0x21, P3 ;  /* 0x00000021ba00780c */ /* 0x000fe40001f61670 */
[----:B------:R-:W-:Y:S02]  /*b050*/  FSEL R167, R167, -INF , !P4 ;  /* 0xff800000a7a77808 */ /* 0x000fe40006000000 */
[----:B------:R-:W-:-:S02]  /*b060*/  FMNMX.FTZ R2, R166, R2, !PT ;  /* 0x00000002a6027209 */ /* 0x000fc40007810000 */
[----:B------:R-:W-:Y:S02]  /*b070*/  ISETP.GT.AND P4, PT, R185, 0x28, P2 ;  /* 0x00000028b900780c */ /* 0x000fe40001784270 */
[----:B------:R-:W-:Y:S02]  /*b080*/  FMNMX.FTZ R0, R176, R0, !PT ;  /* 0x00000000b0007209 */ /* 0x000fe40007810000 */
[----:B------:R-:W-:Y:S02]  /*b090*/  FSEL R170, R170, -INF , !P3 ;  /* 0xff800000aaaa7808 */ /* 0x000fe40005800000 */
[----:B------:R-:W-:Y:S02]  /*b0a0*/  FMNMX.FTZ R2, R167, R2, !PT ;  /* 0x00000002a7027209 */ /* 0x000fe40007810000 */
[----:B------:R-:W-:Y:S02]  /*b0b0*/  ISETP.LT.OR P4, PT, R186, 0x29, P4 ;  /* 0x00000029ba00780c */ /* 0x000fe40002781670 */
[----:B------:R-:W-:-:S02]  /*b0c0*/  FMNMX.FTZ R0, R177, R0, !PT ;  /* 0x00000000b1007209 */ /* 0x000fc40007810000 */
[C---:B------:R-:W-:Y:S02]  /*b0d0*/  ISETP.GT.AND P3, PT, R185.reuse, 0x29, P2 ;  /* 0x00000029b900780c */ /* 0x040fe40001764270 */
[----:B------:R-:W-:Y:S02]  /*b0e0*/  FMNMX.FTZ R2, R170, R2, !PT ;  /* 0x00000002aa027209 */ /* 0x000fe40007810000 */
[----:B------:R-:W-:Y:S02]  /*b0f0*/  FSEL R174, R174, -INF , !P4 ;  /* 0xff800000aeae7808 */ /* 0x000fe40006000000 */
[----:B------:R-:W-:Y:S02]  /*b100*/  FMNMX.FTZ R0, R180, R0, !PT ;  /* 0x00000000b4007209 */ /* 0x000fe40007810000 */
[----:B------:R-:W-:Y:S02]  /*b110*/  ISETP.LT.OR P3, PT, R186, 0x2a, P3 ;  /* 0x0000002aba00780c */ /* 0x000fe40001f61670 */
[----:B------:R-:W-:-:S02]  /*b120*/  ISETP.GT.AND P4, PT, R185, 0x30, P2 ;  /* 0x00000030b900780c */ /* 0x000fc40001784270 */
[----:B------:R-:W-:Y:S02]  /*b130*/  FMNMX.FTZ R2, R171, R2, !PT ;  /* 0x00000002ab027209 */ /* 0x000fe40007810000 */
[----:B------:R-:W-:Y:S02]  /*b140*/  FMNMX.FTZ R4, R181, R0, !PT ;  /* 0x00000000b5047209 */ /* 0x000fe40007810000 */
[----:B------:R-:W-:Y:S02]  /*b150*/  FSEL R175, R175, -INF , !P3 ;  /* 0xff800000afaf7808 */ /* 0x000fe40005800000 */
[----:B------:R-:W-:Y:S01]  /*b160*/  ISETP.GT.AND P6, PT, R185, 0x31, P2 ;  /* 0x00000031b900780c */ /* 0x000fe200017c4270 */
[----:B------:R-:W0:Y:S01]  /*b170*/  SHFL.BFLY PT, R0, R4, 0x2, 0x1f ;  /* 0x0c401f0004007f89 */ /* 0x000e2200000e0000 */
[----:B------:R-:W-:Y:S02]  /*b180*/  ISETP.LT.OR P4, PT, R186, 0x31, P4 ;  /* 0x00000031ba00780c */ /* 0x000fe40002781670 */
[----:B------:R-:W-:-:S02]  /*b190*/  FMNMX.FTZ R2, R174, R2, !PT ;  /* 0x00000002ae027209 */ /* 0x000fc40007810000 */
[----:B------:R-:W-:Y:S02]  /*b1a0*/  ISETP.GT.AND P3, PT, R185, 0x38, P2 ;  /* 0x00000038b900780c */ /* 0x000fe40001764270 */
[----:B------:R-:W-:Y:S02]  /*b1b0*/  ISETP.LT.OR P6, PT, R186, 0x32, P6 ;  /* 0x00000032ba00780c */ /* 0x000fe400037c1670 */
        /* <DEDUP_REMOVED lines=12> */
[----:B------:R-:W-:Y:S02]  /*b280*/  FMNMX.FTZ R2, R183, R2, !PT ;  /* 0x00000002b7027209 */ /* 0x000fe40007810000 */
[----:B------:R-:W-:Y:S01]  /*b290*/  R2UR UR4, R22 ;  /* 0x00000000160472ca */ /* 0x000fe200000e0000 */
[----:B------:R-:W0:Y:S04]  /*b2a0*/  SHFL.BFLY PT, R0, R4, 0x1, 0x1f ;  /* 0x0c201f0004007f89 */ /* 0x000e2800000e0000 */
[----:B------:R-:W1:Y:S01]  /*b2b0*/  SHFL.BFLY PT, R3, R2, 0x2, 0x1f ;  /* 0x0c401f0002037f89 */ /* 0x000e6200000e0000 */
[----:B0-----:R-:W-:-:S02]  /*b2c0*/  FMNMX.FTZ R4, R4, R0, !PT ;  /* 0x0000000004047209 */ /* 0x001fc40007810000 */
        /* <DEDUP_REMOVED lines=21> */
[----:B------:R-:W-:Y:S01]  /*b420*/  FSEL R0, R4, RZ, P4 ;  /* 0x000000ff04007208 */ /* 0x000fe20002000000 */
[----:B------:R-:W-:Y:S01]  /*b430*/  MUFU.EX2 R196, R196 ;  /* 0x000000c400c47308 */ /* 0x000fe20000000800 */
[----:B0-----:R-:W-:-:S03]  /*b440*/  FMNMX.FTZ R3, R3, R2, !PT ;  /* 0x0000000203037209 */ /* 0x001fc60007810000 */
[----:B------:R-:W-:Y:S01]  /*b450*/  FADD.FTZ R0, -R0, R230 ;  /* 0x000000e600007221 */ /* 0x000fe20000010100 */
[C---:B------:R-:W-:Y:S01]  /*b460*/  FSETP.NEU.FTZ.AND P2, PT, R3.reuse, -INF , PT ;  /* 0xff8000000300780b */ /* 0x040fe20003f5d000 */
[----:B------:R-:W-:Y:S01]  /*b470*/  FMUL.FTZ R2, R3, UR5 ;  /* 0x0000000503027c20 */ /* 0x000fe20008410000 */
[----:B------:R-:W-:Y:S02]  /*b480*/  IMAD.MOV.U32 R230, RZ, RZ, R4 ;  /* 0x000000ffffe67224 */ /* 0x000fe400078e0004 */
[----:B------:R-:W-:Y:S01]  /*b490*/  FMUL.FTZ R168, R0, UR5 ;  /* 0x0000000500a87c20 */ /* 0x000fe20008410000 */
[----:B------:R-:W-:Y:S01]  /*b4a0*/  MUFU.EX2 R152, R152 ;  /* 0x0000009800987308 */ /* 0x000fe20000000800 */
[----:B------:R-:W-:-:S05]  /*b4b0*/  FSEL R0, R2, RZ, P2 ;  /* 0x000000ff02007208 */ /* 0x000fca0001000000 */
        /* <DEDUP_REMOVED lines=19> */
[----:B------:R-:W0:Y:S01]  /*b5f0*/  MUFU.EX2 R2, R168 ;  /* 0x000000a800027308 */ /* 0x000e220000000800 */
[----:B------:R-:W-:Y:S01]  /*b600*/  IMAD.U32 R158, RZ, RZ, UR14 ;  /* 0x0000000eff9e7e24 */ /* 0x000fe2000f8e00ff */
[C---:B------:R-:W-:Y:S01]  /*b610*/  ISETP.GT.AND P2, PT, R20.reuse, UR4, PT ;  /* 0x0000000414007c0c */ /* 0x040fe2000bf44270 */
[----:B------:R-:W-:Y:S01]  /*b620*/  UMOV UR4, UR36 ;  /* 0x0000002400047c82 */ /* 0x000fe20008000000 */
[----:B------:R-:W-:-:S02]  /*b630*/  VIADD R20, R20, 0xffffffff ;  /* 0xffffffff14147836 */ /* 0x000fc40000000000 */
[----:B------:R-:W-:Y:S02]  /*b640*/  @!P1 VIADD R158, R158, 0x30860 ;  /* 0x000308609e9e9836 */ /* 0x000fe40000000000 */
[----:B------:R-:W-:Y:S03]  /*b650*/  MUFU.EX2 R197, R197 ;  /* 0x000000c500c57308 */ /* 0x000fe60000000800 */
[----:B------:R-:W-:-:S04]  /*b660*/  @!P1 PRMT R158, RZ, 0x654, R158 ;  /* 0x00000654ff9e9816 */ /* 0x000fc8000000009e */
[----:B------:R1:W-:Y:S01]  /*b670*/  @!P1 SYNCS.ARRIVE.TRANS64.RED.A1T0 RZ, [R158+URZ], RZ ;  /* 0x000000ff9eff99a7 */ /* 0x0003e2000810043f */
[----:B------:R-:W2:Y:S01]  /*b680*/  MUFU.EX2 R0, R159 ;  /* 0x0000009f00007308 */ /* 0x000ea20000000800 */
[----:B0-----:R-:W-:Y:S01]  /*b690*/  FFMA.FTZ R17, R2, R17, R196 ;  /* 0x0000001102117223 */ /* 0x001fe200000100c4 */
[----:B------:R-:W-:-:S03]  /*b6a0*/  F2FP.F16.F32.PACK_AB R196, R152, R196 ;  /* 0x000000c498c4723e */ /* 0x000fc600000000ff */
[----:B------:R-:W-:-:S03]  /*b6b0*/  FADD.FTZ R17, R152, R17 ;  /* 0x0000001198117221 */ /* 0x000fc60000010000 */
[----:B------:R-:W0:Y:S08]  /*b6c0*/  MUFU.EX2 R154, R154 ;  /* 0x0000009a009a7308 */ /* 0x000e300000000800 */
[----:B------:R-:W3:Y:S01]  /*b6d0*/  MUFU.EX2 R198, R198 ;  /* 0x000000c600c67308 */ /* 0x000ee20000000800 */
[----:B--2---:R-:W-:-:S07]  /*b6e0*/  FFMA.FTZ R5, R0, R5, R197 ;  /* 0x0000000500057223 */ /* 0x004fce00000100c5 */
[----:B------:R-:W2:Y:S01]  /*b6f0*/  MUFU.EX2 R199, R199 ;  /* 0x000000c700c77308 */ /* 0x000ea20000000800 */
[C---:B0-----:R-:W-:Y:S01]  /*b700*/  FADD.FTZ R5, R154.reuse, R5 ;  /* 0x000000059a057221 */ /* 0x041fe20000010000 */
[----:B------:R-:W-:-:S06]  /*b710*/  F2FP.F16.F32.PACK_AB R197, R154, R197 ;  /* 0x000000c59ac5723e */ /* 0x000fcc00000000ff */
[----:B------:R-:W0:Y:S01]  /*b720*/  MUFU.EX2 R153, R153 ;  /* 0x0000009900997308 */ /* 0x000e220000000800 */
[----:B---3--:R-:W-:-:S07]  /*b730*/  FADD.FTZ R17, R198, R17 ;  /* 0x00000011c6117221 */ /* 0x008fce0000010000 */
[----:B------:R-:W3:Y:S01]  /*b740*/  MUFU.EX2 R155, R155 ;  /* 0x0000009b009b7308 */ /* 0x000ee20000000800 */
[----:B--2---:R-:W-:-:S07]  /*b750*/  FADD.FTZ R5, R199, R5 ;  /* 0x00000005c7057221 */ /* 0x004fce0000010000 */
[----:B------:R-:W2:Y:S01]  /*b760*/  MUFU.EX2 R192, R192 ;  /* 0x000000c000c07308 */ /* 0x000ea20000000800 */
[C---:B0-----:R-:W-:Y:S01]  /*b770*/  FADD.FTZ R17, R153.reuse, R17 ;  /* 0x0000001199117221 */ /* 0x041fe20000010000 */
[----:B------:R-:W-:-:S06]  /*b780*/  F2FP.F16.F32.PACK_AB R198, R153, R198 ;  /* 0x000000c699c6723e */ /* 0x000fcc00000000ff */
[----:B------:R-:W0:Y:S01]  /*b790*/  MUFU.EX2 R193, R193 ;  /* 0x000000c100c17308 */ /* 0x000e220000000800 */
[C---:B---3--:R-:W-:Y:S01]  /*b7a0*/  FADD.FTZ R5, R155.reuse, R5 ;  /* 0x000000059b057221 */ /* 0x048fe20000010000 */
[----:B------:R-:W-:-:S06]  /*b7b0*/  F2FP.F16.F32.PACK_AB R199, R155, R199 ;  /* 0x000000c79bc7723e */ /* 0x000fcc00000000ff */
[----:B------:R-:W3:Y:S01]  /*b7c0*/  MUFU.EX2 R156, R156 ;  /* 0x0000009c009c7308 */ /* 0x000ee20000000800 */
[----:B--2---:R-:W-:-:S07]  /*b7d0*/  FADD.FTZ R17, R192, R17 ;  /* 0x00000011c0117221 */ /* 0x004fce0000010000 */
[----:B-1----:R-:W1:Y:S01]  /*b7e0*/  MUFU.EX2 R158, R163 ;  /* 0x000000a3009e7308 */ /* 0x002e620000000800 */
[----:B0-----:R-:W-:-:S07]  /*b7f0*/  FADD.FTZ R5, R193, R5 ;  /* 0x00000005c1057221 */ /* 0x001fce0000010000 */
[----:B------:R-:W0:Y:S01]  /*b800*/  MUFU.EX2 R194, R194 ;  /* 0x000000c200c27308 */ /* 0x000e220000000800 */
[C---:B---3--:R-:W-:Y:S01]  /*b810*/  FADD.FTZ R17, R156.reuse, R17 ;  /* 0x000000119c117221 */ /* 0x048fe20000010000 */
[----:B------:R-:W-:-:S06]  /*b820*/  F2FP.F16.F32.PACK_AB R192, R156, R192 ;  /* 0x000000c09cc0723e */ /* 0x000fcc00000000ff */
[----:B------:R-:W2:Y:S01]  /*b830*/  MUFU.EX2 R195, R195 ;  /* 0x000000c300c37308 */ /* 0x000ea20000000800 */
[C---:B-1----:R-:W-:Y:S01]  /*b840*/  FADD.FTZ R5, R158.reuse, R5 ;  /* 0x000000059e057221 */ /* 0x042fe20000010000 */
[----:B------:R-:W-:-:S06]  /*b850*/  F2FP.F16.F32.PACK_AB R193, R158, R193 ;  /* 0x000000c19ec1723e */ /* 0x000fcc00000000ff */
        /* <DEDUP_REMOVED lines=9> */
[----:B------:R-:W-:Y:S01]  /*b8f0*/  F2FP.F16.F32.PACK_AB R195, R21, R195 ;  /* 0x000000c315c3723e */ /* 0x000fe200000000ff */
[----:B------:R-:W-:-:S05]  /*b900*/  IMAD.MOV.U32 R21, RZ, RZ, R3 ;  /* 0x000000ffff157224 */ /* 0x000fca00078e0003 */
[----:B------:R-:W0:Y:S01]  /*b910*/  MUFU.EX2 R160, R160 ;  /* 0x000000a000a07308 */ /* 0x000e220000000800 */
[----:B--2---:R-:W-:-:S07]  /*b920*/  FADD.FTZ R17, R188, R17 ;  /* 0x00000011bc117221 */ /* 0x004fce0000010000 */
[----:B------:R-:W2:Y:S01]  /*b930*/  MUFU.EX2 R171, R171 ;  /* 0x000000ab00ab7308 */ /* 0x000ea20000000800 */
[----:B-1----:R-:W-:-:S07]  /*b940*/  FADD.FTZ R5, R170, R5 ;  /* 0x00000005aa057221 */ /* 0x002fce0000010000 */
[----:B------:R-:W1:Y:S01]  /*b950*/  MUFU.EX2 R190, R190 ;  /* 0x000000be00be7308 */ /* 0x000e620000000800 */
[C---:B0-----:R-:W-:Y:S01]  /*b960*/  FADD.FTZ R17, R160.reuse, R17 ;  /* 0x00000011a0117221 */ /* 0x041fe20000010000 */
[----:B------:R-:W-:-:S06]  /*b970*/  F2FP.F16.F32.PACK_AB R188, R160, R188 ;  /* 0x000000bca0bc723e */ /* 0x000fcc00000000ff */
[----:B------:R-:W0:Y:S01]  /*b980*/  MUFU.EX2 R174, R174 ;  /* 0x000000ae00ae7308 */ /* 0x000e220000000800 */
[C---:B--2---:R-:W-:Y:S01]  /*b990*/  FADD.FTZ R5, R171.reuse, R5 ;  /* 0x00000005ab057221 */ /* 0x044fe20000010000 */
[----:B------:R-:W-:-:S06]  /*b9a0*/  F2FP.F16.F32.PACK_AB R189, R171, R170 ;  /* 0x000000aaabbd723e */ /* 0x000fcc00000000ff */
[----:B------:R-:W2:Y:S01]  /*b9b0*/  MUFU.EX2 R161, R161 ;  /* 0x000000a100a17308 */ /* 0x000ea20000000800 */
[----:B-1----:R-:W-:-:S07]  /*b9c0*/  FADD.FTZ R17, R190, R17 ;  /* 0x00000011be117221 */ /* 0x002fce0000010000 */
[----:B------:R-:W1:Y:S01]  /*b9d0*/  MUFU.EX2 R175, R175 ;  /* 0x000000af00af7308 */ /* 0x000e620000000800 */
[----:B0-----:R-:W-:-:S07]  /*b9e0*/  FADD.FTZ R5, R174, R5 ;  /* 0x00000005ae057221 */ /* 0x001fce0000010000 */
[----:B------:R-:W0:Y:S01]  /*b9f0*/  MUFU.EX2 R184, R184 ;  /* 0x000000b800b87308 */ /* 0x000e220000000800 */
[C---:B--2---:R-:W-:Y:S01]  /*ba00*/  FADD.FTZ R17, R161.reuse, R17 ;  /* 0x00000011a1117221 */ /* 0x044fe20000010000 */
        /* <DEDUP_REMOVED lines=15> */
[----:B--2---:R-:W-:-:S07]  /*bb00*/  FADD.FTZ R17, R186, R17 ;  /* 0x00000011ba117221 */ /* 0x004fce0000010000 */
[----:B------:R-:W2:Y:S01]  /*bb10*/  MUFU.EX2 R183, R183 ;  /* 0x000000b700b77308 */ /* 0x000ea20000000800 */
[----:B-1----:R-:W-:Y:S01]  /*bb20*/  FADD.FTZ R152, R182, R5 ;  /* 0x00000005b6987221 */ /* 0x002fe20000010000 */
[C---:B0-----:R-:W-:Y:S01]  /*bb30*/  FADD.FTZ R17, R165.reuse, R17 ;  /* 0x00000011a5117221 */ /* 0x041fe20000010000 */
[----:B------:R-:W-:Y:S02]  /*bb40*/  F2FP.F16.F32.PACK_AB R186, R165, R186 ;  /* 0x000000baa5ba723e */ /* 0x000fe400000000ff */
[C---:B--2---:R-:W-:Y:S01]  /*bb50*/  FADD.FTZ R5, R183.reuse, R152 ;  /* 0x00000098b7057221 */ /* 0x044fe20000010000 */
[----:B------:R-:W-:Y:S01]  /*bb60*/  F2FP.F16.F32.PACK_AB R187, R183, R182 ;  /* 0x000000b6b7bb723e */ /* 0x000fe200000000ff */
[----:B------:R-:W-:Y:S06]  /*bb70*/  @P2 BRA `(.L_x_1277) ;  /* 0xffffffd800302947 */ /* 0x000fec000383ffff */
.L_x_1260:
        /* <DEDUP_REMOVED lines=131> */
.L_x_1278:
[----:B------:R-:W-:Y:S01]  /*c3b0*/  ULEA UR8, UR36, UR37, 0x3 ;  /* 0x0000002524087291 */ /* 0x000fe2000f8e183f */
[----:B------:R-:W-:-:S05]  /*c3c0*/  IMAD.U32 R0, RZ, RZ, UR38 ;  /* 0x00000026ff007e24 */ /* 0x000fca000f8e00ff */
[----:B------:R-:W-:-:S04]  /*c3d0*/  SHF.L.U32 R0, R0, 0x1f, RZ ;  /* 0x0000001f00007819 */ /* 0x000fc800000006ff */
[----:B------:R0:W1:Y:S01]  /*c3e0*/  SYNCS.PHASECHK.TRANS64.TRYWAIT P2, [UR8+0x30850], R0 ;  /* 0x03085000ff0075a7 */ /* 0x0000620008040148 */
[----:B------:R-:W-:Y:S05]  /*c3f0*/  @!P0 BRA `(.L_x_1279) ;  /* 0x0000000000048947 */ /* 0x000fea0003800000 */
[----:B------:R-:W-:Y:S01]  /*c400*/  BPT.TRAP 0x1 ;  /* 0x000000040000795c */ /* 0x000fe20000300000 */
.L_x_1279:
[----:B-1----:R-:W-:Y:S05]  /*c410*/  @P2 BRA `(.L_x_1280) ;  /* 0x0000000000082947 */ /* 0x002fea0003800000 */
[----:B------:R-:W1:Y:S02]  /*c420*/  SYNCS.PHASECHK.TRANS64.TRYWAIT P0, [UR8+0x30850], R0 ;  /* 0x03085000ff0075a7 */ /* 0x000e640008000148 */
[----:B-1----:R-:W-:Y:S05]  /*c430*/  @!P0 BRA `(.L_x_1281) ;  /* 0x000000d800b08947 */ /* 0x002fea0003800000 */
.L_x_1280:
[----:B------:R-:W-:Y:S01]  /*c440*/  UIADD3 UR37, UR37, 0x400, URZ ;  /* 0x0000040025257890 */ /* 0x000fe2000fffe03f */
[----:B------:R-:W-:Y:S01]  /*c450*/  WARPGROUP.ARRIVE ;  /* 0x00000000000079c5 */ /* 0x000fe20000000000 */
[----:B------:R-:W-:Y:S01]  /*c460*/  UMOV UR7, 0x40000040 ;  /* 0x4000004000077882 */ /* 0x000fe20000000000 */
[----:B01----:R-:W0:Y:S01]  /*c470*/  SHFL.BFLY PT, R0, R17, 0x2, 0x1f ;  /* 0x0c401f0011007f89 */ /* 0x003e2200000e0000 */
[----:B------:R-:W-:Y:S01]  /*c480*/  USHF.R.U32.HI UR37, URZ, 0x4, UR37 ;  /* 0x000000043f257899 */ /* 0x000fe20008011625 */
[----:B------:R-:W-:Y:S01]  /*c490*/  IMAD.U32 R11, RZ, RZ, UR8 ;  /* 0x00000008ff0b7e24 */ /* 0x000fe2000f8e00ff */
[----:B------:R-:W-:Y:S01]  /*c4a0*/  R2UR UR9, R232 ;  /* 0x00000000e80972ca */ /* 0x000fe200000e0000 */
[----:B------:R-:W1:Y:S01]  /*c4b0*/  SHFL.BFLY PT, R2, R5, 0x2, 0x1f ;  /* 0x0c401f0005027f89 */ /* 0x000e6200000e0000 */
[----:B------:R-:W-:Y:S01]  /*c4c0*/  ULOP3.LUT UR37, UR37, 0x3fff, URZ, 0xc0, !UPT ;  /* 0x00003fff25257892 */ /* 0x000fe2000f8ec03f */
[----:B------:R-:W-:Y:S02]  /*c4d0*/  @!P1 VIADD R11, R11, 0x30860 ;  /* 0x000308600b0b9836 */ /* 0x000fe40000000000 */
[----:B------:R-:W-:Y:S01]  /*c4e0*/  IMAD.MOV.U32 R6, RZ, RZ, RZ ;  /* 0x000000ffff067224 */ /* 0x000fe200078e00ff */
[----:B------:R-:W-:Y:S01]  /*c4f0*/  ULOP3.LUT UR4, UR37, 0x2000000, URZ, 0xfc, !UPT ;  /* 0x0200000025047892 */ /* 0x000fe2000f8efc3f */
[----:B------:R-:W-:Y:S01]  /*c500*/  IMAD.U32 R13, RZ, RZ, UR5 ;  /* 0x00000005ff0d7e24 */ /* 0x000fe2000f8e00ff */
[----:B------:R-:W-:-:S02]  /*c510*/  @!P1 PRMT R11, RZ, 0x654, R11 ;  /* 0x00000654ff0b9816 */ /* 0x000fc4000000000b */
[----:B------:R-:W-:Y:S02]  /*c520*/  ULEA UR4, UR36, UR4, 0xb ;  /* 0x0000000424047291 */ /* 0x000fe4000f8e583f */
[----:B------:R-:W-:Y:S02]  /*c530*/  UIADD3 UR36, UR36, 0x1, URZ ;  /* 0x0000000124247890 */ /* 0x000fe4000fffe03f */
[----:B------:R-:W-:Y:S02]  /*c540*/  UIADD3 UR9, UR9, 0x1, URZ ;  /* 0x0000000109097890 */ /* 0x000fe4000fffe03f */
[----:B------:R-:W-:Y:S01]  /*c550*/  UISETP.NE.AND UP0, UPT, UR36, 0x2, UPT ;  /* 0x000000022400788c */ /* 0x000fe2000bf05270 */
[----:B------:R-:W-:Y:S02]  /*c560*/  UMOV UR6, UR4 ;  /* 0x0000000400067c82 */ /* 0x000fe40008000000 */
[----:B------:R-:W-:Y:S01]  /*c570*/  HGMMA.64x256x16.F32 R24, R196, gdesc[UR4].tnspB, R24, gsb0 ;  /* 0x43e00004c4187df0 */ /* 0x000fe20008000818 */
[----:B------:R-:W-:Y:S01]  /*c580*/  UIADD3 UR6, UR4, 0x80, URZ ;  /* 0x0000008004067890 */ /* 0x000fe2000fffe03f */
[----:B0-----:R-:W-:Y:S01]  /*c590*/  FADD.FTZ R0, R0, R17 ;  /* 0x0000001100007221 */ /* 0x001fe20000010000 */
[----:B------:R-:W-:Y:S01]  /*c5a0*/  UMOV UR7, 0x40000040 ;  /* 0x4000004000077882 */ /* 0x000fe20000000000 */
[----:B------:R-:W-:-:S02]  /*c5b0*/  IMAD.U32 R232, RZ, RZ, UR9 ;  /* 0x00000009ffe87e24 */ /* 0x000fc4000f8e00ff */
[----:B-1----:R-:W-:Y:S01]  /*c5c0*/  FADD.FTZ R2, R2, R5 ;  /* 0x0000000502027221 */ /* 0x002fe20000010000 */
[----:B------:R-:W-:Y:S01]  /*c5d0*/  IMAD.MOV.U32 R5, RZ, RZ, RZ ;  /* 0x000000ffff057224 */ /* 0x000fe200078e00ff */
[----:B------:R-:W0:Y:S01]  /*c5e0*/  SHFL.BFLY PT, R7, R0, 0x1, 0x1f ;  /* 0x0c201f0000077f89 */ /* 0x000e2200000e0000 */
[----:B------:R-:W-:-:S03]  /*c5f0*/  USEL UR36, UR36, URZ, UP0 ;  /* 0x0000003f24247287 */ /* 0x000fc60008000000 */
[----:B------:R-:W1:Y:S01]  /*c600*/  SHFL.BFLY PT, R9, R2, 0x1, 0x1f ;  /* 0x0c201f0002097f89 */ /* 0x000e6200000e0000 */
[----:B0-----:R-:W-:Y:S01]  /*c610*/  FADD.FTZ R10, R0, R7 ;  /* 0x00000007000a7221 */ /* 0x001fe20000010000 */
[----:B------:R-:W-:Y:S02]  /*c620*/  IMAD.U32 R7, RZ, RZ, UR5 ;  /* 0x00000005ff077e24 */ /* 0x000fe4000f8e00ff */
[----:B------:R-:W-:Y:S02]  /*c630*/  IMAD.MOV.U32 R0, RZ, RZ, -0x800000 ;  /* 0xff800000ff007424 */ /* 0x000fe400078e00ff */
[----:B-1----:R-:W-:Y:S01]  /*c640*/  FADD.FTZ R12, R2, R9 ;  /* 0x00000009020c7221 */ /* 0x002fe20000010000 */
[----:B------:R-:W-:Y:S01]  /*c650*/  FSETP.NE.FTZ.AND P0, PT, R10, RZ, PT ;  /* 0x000000ff0a00720b */ /* 0x000fe20003f15000 */
[----:B------:R-:W-:-:S03]  /*c660*/  IMAD.MOV.U32 R2, RZ, RZ, -0x800000 ;  /* 0xff800000ff027424 */ /* 0x000fc600078e00ff */
[----:B------:R-:W-:-:S09]  /*c670*/  FSETP.NE.FTZ.AND P2, PT, R12, RZ, PT ;  /* 0x000000ff0c00720b */ /* 0x000fd20003f55000 */
        /* <DEDUP_REMOVED lines=23> */
[----:B------:R-:W-:-:S04]  /*c7f0*/  USEL UR4, URZ, 0x1, UP0 ;  /* 0x000000013f047887 */ /* 0x000fc80008000000 */
[----:B------:R-:W-:Y:S01]  /*c800*/  ULOP3.LUT UR38, UR38, UR4, URZ, 0x3c, !UPT ;  /* 0x0000000426267292 */ /* 0x000fe2000f8e3c3f */
[----:B------:R-:W-:Y:S02]  /*c810*/  WARPGROUP.DEPBAR.LE gsb0, 0x0 ;  /* 0x00008000000079c5 */ /* 0x000fe40000010000 */
[----:B------:R-:W-:-:S15]  /*c820*/  WARPGROUP.ARRIVE ;  /* 0x00000000000079c5 */ /* 0x000fde0000000000 */
[----:B------:R-:W-:-:S03]  /*c830*/  NOP ;  /* 0x0000000000007918 */ /* 0x000fc60000000000 */
        /* <DEDUP_REMOVED lines=131> */
.L_x_1211:
        /* <DEDUP_REMOVED lines=11> */
[----:B------:R-:W2:Y:S01]  /*d120*/  LDL R3, [R1+0x60] ;  /* 0x0000600001037983 */ /* 0x000ea20000100800 */
[----:B------:R-:W0:Y:S01]  /*d130*/  S2UR UR4, SR_SWINHI ;  /* 0x00000000000479c3 */ /* 0x000e220000002f00 */
[----:B------:R-:W-:Y:S01]  /*d140*/  IMAD.MOV.U32 R20, RZ, RZ, 0x2 ;  /* 0x00000002ff147424 */ /* 0x000fe200078e00ff */
[----:B------:R-:W-:Y:S01]  /*d150*/  R2UR UR19, R23 ;  /* 0x00000000171372ca */ /* 0x000fe200000e0000 */
[----:B------:R-:W-:Y:S01]  /*d160*/  ULDC.64 UR16, c[0x0][0xc00] ;  /* 0x0003000000107ab9 */ /* 0x000fe20000000a00 */
[----:B------:R-:W-:Y:S01]  /*d170*/  F2FP.F16.F32.PACK_AB R6, R29, R28 ;  /* 0x0000001c1d06723e */ /* 0x000fe200000000ff */
[----:B------:R-:W-:Y:S01]  /*d180*/  ULDC.64 UR12, c[0x0][0xc00] ;  /* 0x00030000000c7ab9 */ /* 0x000fe20000000a00 */
[----:B------:R-:W-:Y:S01]  /*d190*/  F2FP.F16.F32.PACK_AB R7, R31, R30 ;  /* 0x0000001e1f07723e */ /* 0x000fe200000000ff */
[----:B------:R-:W-:Y:S01]  /*d1a0*/  ULDC.64 UR20, c[0x0][0x208] ;  /* 0x0000820000147ab9 */ /* 0x000fe20000000a00 */
[----:B------:R-:W-:Y:S01]  /*d1b0*/  R2UR UR9, R231 ;  /* 0x00000000e70972ca */ /* 0x000fe200000e0000 */
[----:B------:R-:W-:Y:S01]  /*d1c0*/  ULDC.64 UR14, c[0x0][0xc08] ;  /* 0x00030200000e7ab9 */ /* 0x000fe20000000a00 */
[----:B------:R-:W-:Y:S01]  /*d1d0*/  ULDC UR22, c[0x0][0xbe8] ;  /* 0x0002fa0000167ab9 */ /* 0x000fe20000000800 */
[----:B------:R-:W-:-:S02]  /*d1e0*/  R2UR UR18, R201 ;  /* 0x00000000c91272ca */ /* 0x000fc400000e0000 */
[----:B------:R-:W-:-:S08]  /*d1f0*/  R2UR UR26, R202 ;  /* 0x00000000ca1a72ca */ /* 0x000fd000000e0000 */
[----:B------:R-:W-:Y:S01]  /*d200*/  UIMAD.WIDE UR12, UR9, 0x4, UR12 ;  /* 0x00000004090c78a5 */ /* 0x000fe2000f8e020c */
[----:B------:R-:W-:Y:S01]  /*d210*/  UMOV UR10, UR8 ;  /* 0x00000008000a7c82 */ /* 0x000fe20008000000 */
[----:B0-----:R-:W-:Y:S01]  /*d220*/  UMOV UR11, UR4 ;  /* 0x00000004000b7c82 */ /* 0x001fe20008000000 */
[----:B------:R-:W-:Y:S01]  /*d230*/  UISETP.NE.U32.AND UP0, UPT, UR14, URZ, UPT ;  /* 0x0000003f0e00728c */ /* 0x000fe2000bf05070 */
[----:B------:R-:W-:-:S03]  /*d240*/  ULDC UR4, c[0x0][0xad4] ;  /* 0x0002b50000047ab9 */ /* 0x000fc60000000800 */
[----:B------:R-:W-:-:S11]  /*d250*/  UISETP.NE.AND.EX UP0, UPT, UR15, URZ, UPT, UP0 ;  /* 0x0000003f0f00728c */ /* 0x000fd6000bf05300 */
[----:B------:R-:W-:Y:S02]  /*d260*/  @UP0 ULDC.64 UR14, c[0x0][0xc08] ;  /* 0x00030200000e0ab9 */ /* 0x000fe40000000a00 */
[----:B------:R-:W-:Y:S01]  /*d270*/  @UP0 UIMAD.WIDE UR14, UR9, 0x4, UR14 ;  /* 0x00000004090e08a5 */ /* 0x000fe2000f8e020e */
[----:B------:R-:W-:Y:S01]  /*d280*/  BAR.SYNC.DEFER_BLOCKING 0x1, 0x100 ;  /* 0x0044000000007b1d */ /* 0x000fe20000010000 */
[----:B--2---:R-:W-:-:S03]  /*d290*/  IMAD.WIDE R20, R3, R20, UR10 ;  /* 0x0000000a03147e25 */ /* 0x004fc6000f8e0214 */
[C---:B------:R-:W-:Y:S02]  /*d2a0*/  IADD3 R9, P1, R20.reuse, 0x20, RZ ;  /* 0x0000002014097810 */ /* 0x040fe40007f3e0ff */
[C---:B------:R-:W-:Y:S02]  /*d2b0*/  IADD3 R11, P0, R20.reuse, 0x40, RZ ;  /* 0x00000040140b7810 */ /* 0x040fe40007f1e0ff */
[----:B------:R-:W-:Y:S02]  /*d2c0*/  LOP3.LUT R8, R9, 0x380, RZ, 0xc0, !PT ;  /* 0x0000038009087812 */ /* 0x000fe400078ec0ff */
[----:B------:R-:W-:Y:S02]  /*d2d0*/  IADD3 R23, P4, R20, 0x60, RZ ;  /* 0x0000006014177810 */ /* 0x000fe40007f9e0ff */
[----:B------:R-:W-:Y:S02]  /*d2e0*/  LOP3.LUT R10, R11, 0x380, RZ, 0xc0, !PT ;  /* 0x000003800b0a7812 */ /* 0x000fe400078ec0ff */
[----:B------:R-:W-:-:S02]  /*d2f0*/  SHF.R.U64 R8, R8, 0x3, RZ ;  /* 0x0000000308087819 */ /* 0x000fc400000012ff */
[C---:B------:R-:W-:Y:S02]  /*d300*/  IADD3 R155, P6, R20.reuse, 0x4020, RZ ;  /* 0x00004020149b7810 */ /* 0x040fe40007fde0ff */
[----:B------:R-:W-:Y:S02]  /*d310*/  IADD3 R157, P5, R20, 0x4040, RZ ;  /* 0x00004040149d7810 */ /* 0x000fe40007fbe0ff */
[----:B------:R-:W-:Y:S02]  /*d320*/  LOP3.LUT R22, R23, 0x380, RZ, 0xc0, !PT ;  /* 0x0000038017167812 */ /* 0x000fe400078ec0ff */
[----:B------:R-:W-:Y:S02]  /*d330*/  SHF.R.U64 R10, R10, 0x3, RZ ;  /* 0x000000030a0a7819 */ /* 0x000fe400000012ff */
[----:B------:R-:W-:Y:S01]  /*d340*/  LOP3.LUT R8, R8, R9, RZ, 0x3c, !PT ;  /* 0x0000000908087212 */ /* 0x000fe200078e3cff */
[----:B------:R-:W-:Y:S01]  /*d350*/  IMAD.X R9, RZ, RZ, R21, P1 ;  /* 0x000000ffff097224 */ /* 0x000fe200008e0615 */
[----:B------:R-:W-:-:S02]  /*d360*/  LOP3.LUT R154, R155, 0x380, RZ, 0xc0, !PT ;  /* 0x000003809b9a7812 */ /* 0x000fc400078ec0ff */
[----:B------:R-:W-:Y:S02]  /*d370*/  LOP3.LUT R156, R157, 0x380, RZ, 0xc0, !PT ;  /* 0x000003809d9c7812 */ /* 0x000fe400078ec0ff */
[C---:B------:R-:W-:Y:S02]  /*d380*/  LOP3.LUT R5, R20.reuse, 0x380, RZ, 0xc0, !PT ;  /* 0x0000038014057812 */ /* 0x040fe400078ec0ff */
[C---:B------:R-:W-:Y:S02]  /*d390*/  IADD3 R153, P3, R20.reuse, 0x4000, RZ ;  /* 0x0000400014997810 */ /* 0x040fe40007f7e0ff */
[C---:B------:R-:W-:Y:S02]  /*d3a0*/  IADD3 R159, P2, R20.reuse, 0x4060, RZ ;  /* 0x00004060149f7810 */ /* 0x040fe40007f5e0ff */
[----:B------:R-:W-:Y:S02]  /*d3b0*/  IADD3 R161, P1, R20, 0x8000, RZ ;  /* 0x0000800014a17810 */ /* 0x000fe40007f3e0ff */
[----:B------:R-:W-:-:S02]  /*d3c0*/  SHF.R.U64 R22, R22, 0x3, RZ ;  /* 0x0000000316167819 */ /* 0x000fc400000012ff */
[----:B------:R-:W-:Y:S01]  /*d3d0*/  LOP3.LUT R10, R10, R11, RZ, 0x3c, !PT ;  /* 0x0000000b0a0a7212 */ /* 0x000fe200078e3cff */
[----:B------:R-:W-:Y:S01]  /*d3e0*/  IMAD.X R11, RZ, RZ, R21, P0 ;  /* 0x000000ffff0b7224 */ /* 0x000fe200000e0615 */
[----:B------:R-:W-:Y:S02]  /*d3f0*/  SHF.R.U64 R154, R154, 0x3, RZ ;  /* 0x000000039a9a7819 */ /* 0x000fe400000012ff */
[----:B------:R-:W-:Y:S02]  /*d400*/  SHF.R.U64 R156, R156, 0x3, RZ ;  /* 0x000000039c9c7819 */ /* 0x000fe400000012ff */
[----:B------:R-:W-:Y:S02]  /*d410*/  SHF.R.U64 R5, R5, 0x3, RZ ;  /* 0x0000000305057819 */ /* 0x000fe400000012ff */
[----:B------:R-:W-:Y:S02]  /*d420*/  LOP3.LUT R152, R153, 0x380, RZ, 0xc0, !PT ;  /* 0x0000038099987812 */ /* 0x000fe400078ec0ff */
[----:B------:R-:W-:-:S02]  /*d430*/  LOP3.LUT R158, R159, 0x380, RZ, 0xc0, !PT ;  /* 0x000003809f9e7812 */ /* 0x000fc400078ec0ff */
[----:B------:R-:W-:Y:S02]  /*d440*/  IADD3 R163, P0, R20, 0x8020, RZ ;  /* 0x0000802014a37810 */ /* 0x000fe40007f1e0ff */
[----:B------:R-:W-:Y:S02]  /*d450*/  LOP3.LUT R160, R161, 0x380, RZ, 0xc0, !PT ;  /* 0x00000380a1a07812 */ /* 0x000fe400078ec0ff */
[----:B------:R-:W-:Y:S01]  /*d460*/  LOP3.LUT R22, R22, R23, RZ, 0x3c, !PT ;  /* 0x0000001716167212 */ /* 0x000fe200078e3cff */
[--C-:B------:R-:W-:Y:S01]  /*d470*/  IMAD.X R23, RZ, RZ, R21.reuse, P4 ;  /* 0x000000ffff177224 */ /* 0x100fe200020e0615 */
[----:B------:R-:W-:Y:S01]  /*d480*/  LOP3.LUT R154, R154, R155, RZ, 0x3c, !PT ;  /* 0x0000009b9a9a7212 */ /* 0x000fe200078e3cff */
[--C-:B------:R-:W-:Y:S01]  /*d490*/  IMAD.X R155, RZ, RZ, R21.reuse, P6 ;  /* 0x000000ffff9b7224 */ /* 0x100fe200030e0615 */
[----:B------:R-:W-:Y:S01]  /*d4a0*/  LOP3.LUT R156, R156, R157, RZ, 0x3c, !PT ;  /* 0x0000009d9c9c7212 */ /* 0x000fe200078e3cff */
[----:B------:R-:W-:Y:S01]  /*d4b0*/  IMAD.X R157, RZ, RZ, R21, P5 ;  /* 0x000000ffff9d7224 */ /* 0x000fe200028e0615 */
[----:B------:R-:W-:-:S02]  /*d4c0*/  IADD3 R169, P4, R20, 0x8040, RZ ;  /* 0x0000804014a97810 */ /* 0x000fc40007f9e0ff */
[----:B------:R-:W-:Y:S01]  /*d4d0*/  LOP3.LUT R4, R5, R20, RZ, 0x3c, !PT ;  /* 0x0000001405047212 */ /* 0x000fe200078e3cff */
[----:B------:R-:W-:Y:S01]  /*d4e0*/  IMAD.MOV.U32 R5, RZ, RZ, R21 ;  /* 0x000000ffff057224 */ /* 0x000fe200078e0015 */
[----:B------:R-:W-:Y:S02]  /*d4f0*/  SHF.R.U64 R152, R152, 0x3, RZ ;  /* 0x0000000398987819 */ /* 0x000fe400000012ff */
[----:B------:R-:W-:Y:S02]  /*d500*/  SHF.R.U64 R158, R158, 0x3, RZ ;  /* 0x000000039e9e7819 */ /* 0x000fe400000012ff */
[----:B------:R-:W-:Y:S02]  /*d510*/  LOP3.LUT R162, R163, 0x380, RZ, 0xc0, !PT ;  /* 0x00000380a3a27812 */ /* 0x000fe400078ec0ff */
[----:B------:R-:W-:Y:S02]  /*d520*/  SHF.R.U64 R160, R160, 0x3, RZ ;  /* 0x00000003a0a07819 */ /* 0x000fe400000012ff */
[----:B------:R-:W-:-:S02]  /*d530*/  IADD3 R13, P6, R20, 0xc000, RZ ;  /* 0x0000c000140d7810 */ /* 0x000fc40007fde0ff */
[----:B------:R-:W-:Y:S02]  /*d540*/  IADD3 R15, P5, R20, 0xc020, RZ ;  /* 0x0000c020140f7810 */ /* 0x000fe40007fbe0ff */
[----:B------:R-:W-:Y:S02]  /*d550*/  LOP3.LUT R168, R169, 0x380, RZ, 0xc0, !PT ;  /* 0x00000380a9a87812 */ /* 0x000fe400078ec0ff */
[----:B------:R-:W-:Y:S01]  /*d560*/  LOP3.LUT R152, R152, R153, RZ, 0x3c, !PT ;  /* 0x0000009998987212 */ /* 0x000fe200078e3cff */
[--C-:B------:R-:W-:Y:S01]  /*d570*/  IMAD.X R153, RZ, RZ, R21.reuse, P3 ;  /* 0x000000ffff997224 */ /* 0x100fe200018e0615 */
[----:B------:R-:W-:Y:S01]  /*d580*/  LOP3.LUT R158, R158, R159, RZ, 0x3c, !PT ;  /* 0x0000009f9e9e7212 */ /* 0x000fe200078e3cff */
[--C-:B------:R-:W-:Y:S01]  /*d590*/  IMAD.X R159, RZ, RZ, R21.reuse, P2 ;  /* 0x000000ffff9f7224 */ /* 0x100fe200010e0615 */
[----:B------:R-:W-:Y:S02]  /*d5a0*/  SHF.R.U64 R162, R162, 0x3, RZ ;  /* 0x00000003a2a27819 */ /* 0x000fe400000012ff */
[----:B------:R-:W-:Y:S01]  /*d5b0*/  LOP3.LUT R160, R160, R161, RZ, 0x3c, !PT ;  /* 0x000000a1a0a07212 */ /* 0x000fe200078e3cff */
[----:B------:R-:W-:Y:S01]  /*d5c0*/  IMAD.X R161, RZ, RZ, R21, P1 ;  /* 0x000000ffffa17224 */ /* 0x000fe200008e0615 */
[----:B------:R-:W-:-:S02]  /*d5d0*/  LOP3.LUT R12, R13, 0x380, RZ, 0xc0, !PT ;  /* 0x000003800d0c7812 */ /* 0x000fc400078ec0ff */
[----:B------:R-:W-:Y:S02]  /*d5e0*/  LOP3.LUT R14, R15, 0x380, RZ, 0xc0, !PT ;  /* 0x000003800f0e7812 */ /* 0x000fe400078ec0ff */
[----:B------:R-:W-:Y:S02]  /*d5f0*/  MOV R3, R4 ;  /* 0x0000000400037202 */ /* 0x000fe40000000f00 */
[C---:B------:R-:W-:Y:S02]  /*d600*/  IADD3 R171, P3, R20.reuse, 0x8060, RZ ;  /* 0x0000806014ab7810 */ /* 0x040fe40007f7e0ff */
[----:B------:R-:W-:Y:S02]  /*d610*/  F2FP.F16.F32.PACK_AB R4, R25, R24 ;  /* 0x000000181904723e */ /* 0x000fe400000000ff */
[----:B------:R-:W-:Y:S02]  /*d620*/  F2FP.F16.F32.PACK_AB R5, R27, R26 ;  /* 0x0000001a1b05723e */ /* 0x000fe400000000ff */
[----:B------:R-:W-:-:S02]  /*d630*/  IADD3 R167, P2, R20, 0xc040, RZ ;  /* 0x0000c04014a77810 */ /* 0x000fc40007f5e0ff */
[----:B------:R-:W-:Y:S01]  /*d640*/  IADD3 R164, P1, R20, 0xc060, RZ ;  /* 0x0000c06014a47810 */ /* 0x000fe20007f3e0ff */
[----:B------:R0:W-:Y:S01]  /*d650*/  STSM.16.M88.4 [R3], R4 ;  /* 0x0000000403007844 */ /* 0x0001e20000000200 */
[----:B------:R-:W-:Y:S02]  /*d660*/  SHF.R.U64 R168, R168, 0x3, RZ ;  /* 0x00000003a8a87819 */ /* 0x000fe400000012ff */
[----:B------:R-:W-:Y:S01]  /*d670*/  LOP3.LUT R162, R162, R163, RZ, 0x3c, !PT ;  /* 0x000000a3a2a27212 */ /* 0x000fe200078e3cff */
[----:B------:R-:W-:Y:S01]  /*d680*/  IMAD.X R163, RZ, RZ, R21, P0 ;  /* 0x000000ffffa37224 */ /* 0x000fe200000e0615 */
[----:B------:R-:W-:Y:S02]  /*d690*/  SHF.R.U64 R12, R12, 0x3, RZ ;  /* 0x000000030c0c7819 */ /* 0x000fe400000012ff */
[----:B------:R-:W-:Y:S02]  /*d6a0*/  SHF.R.U64 R14, R14, 0x3, RZ ;  /* 0x000000030e0e7819 */ /* 0x000fe400000012ff */
[----:B------:R-:W-:-:S02]  /*d6b0*/  LOP3.LUT R170, R171, 0x380, RZ, 0xc0, !PT ;  /* 0x00000380abaa7812 */ /* 0x000fc400078ec0ff */
[----:B------:R-:W-:Y:S02]  /*d6c0*/  LOP3.LUT R166, R167, 0x380, RZ, 0xc0, !PT ;  /* 0x00000380a7a67812 */ /* 0x000fe400078ec0ff */
[----:B------:R-:W-:Y:S02]  /*d6d0*/  LOP3.LUT R165, R164, 0x380, RZ, 0xc0, !PT ;  /* 0x00000380a4a57812 */ /* 0x000fe400078ec0ff */
[----:B------:R-:W-:Y:S01]  /*d6e0*/  LOP3.LUT R168, R168, R169, RZ, 0x3c, !PT ;  /* 0x000000a9a8a87212 */ /* 0x000fe200078e3cff */
[--C-:B------:R-:W-:Y:S01]  /*d6f0*/  IMAD.X R169, RZ, RZ, R21.reuse, P4 ;  /* 0x000000ffffa97224 */ /* 0x100fe200020e0615 */
[----:B------:R-:W-:Y:S01]  /*d700*/  LOP3.LUT R12, R12, R13, RZ, 0x3c, !PT ;  /* 0x0000000d0c0c7212 */ /* 0x000fe200078e3cff */
[--C-:B------:R-:W-:Y:S01]  /*d710*/  IMAD.X R13, RZ, RZ, R21.reuse, P6 ;  /* 0x000000ffff0d7224 */ /* 0x100fe200030e0615 */
[----:B------:R-:W-:Y:S01]  /*d720*/  LOP3.LUT R14, R14, R15, RZ, 0x3c, !PT ;  /* 0x0000000f0e0e7212 */ /* 0x000fe200078e3cff */
[----:B------:R-:W-:Y:S01]  /*d730*/  IMAD.X R15, RZ, RZ, R21, P5 ;  /* 0x000000ffff0f7224 */ /* 0x000fe200028e0615 */
[----:B------:R-:W-:-:S02]  /*d740*/  MOV R18, R8 ;  /* 0x0000000800127202 */ /* 0x000fc40000000f00 */
[----:B------:R-:W-:Y:S02]  /*d750*/  MOV R20, R10 ;  /* 0x0000000a00147202 */ /* 0x000fe40000000f00 */
[----:B0-----:R-:W-:Y:S02]  /*d760*/  F2FP.F16.F32.PACK_AB R4, R33, R32 ;  /* 0x000000202104723e */ /* 0x001fe400000000ff */
[----:B------:R-:W-:Y:S02]  /*d770*/  F2FP.F16.F32.PACK_AB R5, R35, R34 ;  /* 0x000000222305723e */ /* 0x000fe400000000ff */
[----:B------:R-:W-:Y:S02]  /*d780*/  F2FP.F16.F32.PACK_AB R6, R37, R36 ;  /* 0x000000242506723e */ /* 0x000fe400000000ff */
[----:B------:R-:W-:Y:S02]  /*d790*/  F2FP.F16.F32.PACK_AB R7, R39, R38 ;  /* 0x000000262707723e */ /* 0x000fe400000000ff */
[----:B------:R-:W-:-:S02]  /*d7a0*/  MOV R173, R156 ;  /* 0x0000009c00ad7202 */ /* 0x000fc40000000f00 */
[----:B------:R-:W-:Y:S01]  /*d7b0*/  MOV R174, R158 ;  /* 0x0000009e00ae7202 */ /* 0x000fe20000000f00 */
[----:B------:R0:W-:Y:S01]  /*d7c0*/  STSM.16.M88.4 [R18], R4 ;  /* 0x0000000412007844 */ /* 0x0001e20000000200 */
[----:B------:R-:W-:Y:S02]  /*d7d0*/  F2FP.F16.F32.PACK_AB R8, R41, R40 ;  /* 0x000000282908723e */ /* 0x000fe400000000ff */
[----:B------:R-:W-:Y:S02]  /*d7e0*/  F2FP.F16.F32.PACK_AB R9, R43, R42 ;  /* 0x0000002a2b09723e */ /* 0x000fe400000000ff */
[----:B------:R-:W-:Y:S02]  /*d7f0*/  F2FP.F16.F32.PACK_AB R10, R45, R44 ;  /* 0x0000002c2d0a723e */ /* 0x000fe400000000ff */
[----:B------:R-:W-:Y:S02]  /*d800*/  F2FP.F16.F32.PACK_AB R11, R47, R46 ;  /* 0x0000002e2f0b723e */ /* 0x000fe400000000ff */
[----:B------:R-:W-:-:S02]  /*d810*/  SHF.R.U64 R170, R170, 0x3, RZ ;  /* 0x00000003aaaa7819 */ /* 0x000fc400000012ff */
[----:B------:R-:W-:Y:S01]  /*d820*/  SHF.R.U64 R166, R166, 0x3, RZ ;  /* 0x00000003a6a67819 */ /* 0x000fe200000012ff */
[----:B------:R1:W-:Y:S01]  /*d830*/  STSM.16.M88.4 [R20], R8 ;  /* 0x0000000814007844 */ /* 0x0003e20000000200 */
[----:B------:R-:W-:Y:S02]  /*d840*/  SHF.R.U64 R165, R165, 0x3, RZ ;  /* 0x00000003a5a57819 */ /* 0x000fe400000012ff */
[----:B------:R-:W-:Y:S02]  /*d850*/  MOV R22, R22 ;  /* 0x0000001600167202 */ /* 0x000fe40000000f00 */
[----:B------:R-:W-:Y:S02]  /*d860*/  MOV R3, R160 ;  /* 0x000000a000037202 */ /* 0x000fe40000000f00 */
[----:B------:R-:W-:Y:S02]  /*d870*/  MOV R17, R162 ;  /* 0x000000a200117202 */ /* 0x000fe40000000f00 */
[----:B------:R-:W-:-:S02]  /*d880*/  F2FP.F16.F32.PACK_AB R156, R49, R48 ;  /* 0x00000030319c723e */ /* 0x000fc400000000ff */
[----:B------:R-:W-:Y:S02]  /*d890*/  F2FP.F16.F32.PACK_AB R157, R51, R50 ;  /* 0x00000032339d723e */ /* 0x000fe400000000ff */
[----:B------:R-:W-:Y:S02]  /*d8a0*/  F2FP.F16.F32.PACK_AB R158, R53, R52 ;  /* 0x00000034359e723e */ /* 0x000fe400000000ff */
[----:B------:R-:W-:Y:S02]  /*d8b0*/  F2FP.F16.F32.PACK_AB R159, R55, R54 ;  /* 0x00000036379f723e */ /* 0x000fe400000000ff */
[----:B------:R-:W-:Y:S02]  /*d8c0*/  MOV R152, R152 ;  /* 0x0000009800987202 */ /* 0x000fe40000000f00 */
[----:B------:R-:W-:Y:S01]  /*d8d0*/  F2FP.F16.F32.PACK_AB R160, R57, R56 ;  /* 0x0000003839a0723e */ /* 0x000fe200000000ff */
[----:B------:R2:W-:Y:S01]  /*d8e0*/  STSM.16.M88.4 [R22], R156 ;  /* 0x0000009c16007844 */ /* 0x0005e20000000200 */
[----:B------:R-:W-:-:S02]  /*d8f0*/  F2FP.F16.F32.PACK_AB R161, R59, R58 ;  /* 0x0000003a3ba1723e */ /* 0x000fc400000000ff */
[----:B------:R-:W-:Y:S02]  /*d900*/  F2FP.F16.F32.PACK_AB R162, R61, R60 ;  /* 0x0000003c3da2723e */ /* 0x000fe400000000ff */
[----:B------:R-:W-:Y:S02]  /*d910*/  F2FP.F16.F32.PACK_AB R163, R63, R62 ;  /* 0x0000003e3fa3723e */ /* 0x000fe400000000ff */
[----:B------:R-:W-:Y:S02]  /*d920*/  MOV R169, R168 ;  /* 0x000000a800a97202 */ /* 0x000fe40000000f00 */
[----:B------:R-:W-:Y:S01]  /*d930*/  LOP3.LUT R170, R170, R171, RZ, 0x3c, !PT ;  /* 0x000000abaaaa7212 */ /* 0x000fe200078e3cff */
[--C-:B------:R-:W-:Y:S01]  /*d940*/  IMAD.X R171, RZ, RZ, R21.reuse, P3 ;  /* 0x000000ffffab7224 */ /* 0x100fe200018e0615 */
[----:B------:R-:W-:Y:S01]  /*d950*/  LOP3.LUT R166, R166, R167, RZ, 0x3c, !PT ;  /* 0x000000a7a6a67212 */ /* 0x000fe200078e3cff */
[--C-:B------:R-:W-:Y:S01]  /*d960*/  IMAD.X R167, RZ, RZ, R21.reuse, P2 ;  /* 0x000000ffffa77224 */ /* 0x100fe200010e0615 */
[----:B------:R-:W-:Y:S01]  /*d970*/  LOP3.LUT R164, R165, R164, RZ, 0x3c, !PT ;  /* 0x000000a4a5a47212 */ /* 0x000fe200078e3cff */
[----:B------:R-:W-:Y:S01]  /*d980*/  IMAD.X R165, RZ, RZ, R21, P1 ;  /* 0x000000ffffa57224 */ /* 0x000fe200008e0615 */
[----:B0-----:R-:W-:Y:S01]  /*d990*/  MOV R18, R12 ;  /* 0x0000000c00127202 */ /* 0x001fe20000000f00 */
[----:B------:R0:W-:Y:S01]  /*d9a0*/  STSM.16.M88.4 [R152], R160 ;  /* 0x000000a098007844 */ /* 0x0001e20000000200 */
[----:B------:R-:W-:-:S02]  /*d9b0*/  MOV R168, R14 ;  /* 0x0000000e00a87202 */ /* 0x000fc40000000f00 */
[----:B------:R-:W-:Y:S02]  /*d9c0*/  MOV R172, R154 ;  /* 0x0000009a00ac7202 */ /* 0x000fe40000000f00 */
[----:B------:R-:W-:Y:S02]  /*d9d0*/  F2FP.F16.F32.PACK_AB R12, R65, R64 ;  /* 0x00000040410c723e */ /* 0x000fe400000000ff */
[----:B------:R-:W-:Y:S02]  /*d9e0*/  F2FP.F16.F32.PACK_AB R13, R67, R66 ;  /* 0x00000042430d723e */ /* 0x000fe400000000ff */
[----:B------:R-:W-:Y:S02]  /*d9f0*/  F2FP.F16.F32.PACK_AB R14, R69, R68 ;  /* 0x00000044450e723e */ /* 0x000fe400000000ff */
[----:B------:R-:W-:Y:S02]  /*da00*/  F2FP.F16.F32.PACK_AB R15, R71, R70 ;  /* 0x00000046470f723e */ /* 0x000fe400000000ff */
[----:B-1----:R-:W-:-:S02]  /*da10*/  F2FP.F16.F32.PACK_AB R20, R73, R72 ;  /* 0x000000484914723e */ /* 0x002fc400000000ff */
[----:B------:R-:W-:Y:S01]  /*da20*/  F2FP.F16.F32.PACK_AB R21, R75, R74 ;  /* 0x0000004a4b15723e */ /* 0x000fe200000000ff */
[----:B------:R1:W-:Y:S01]  /*da30*/  STSM.16.M88.4 [R172], R12 ;  /* 0x0000000cac007844 */ /* 0x0003e20000000200 */
[----:B--2---:R-:W-:Y:S02]  /*da40*/  F2FP.F16.F32.PACK_AB R22, R77, R76 ;  /* 0x0000004c4d16723e */ /* 0x004fe400000000ff */
[----:B------:R-:W-:Y:S02]  /*da50*/  F2FP.F16.F32.PACK_AB R23, R79, R78 ;  /* 0x0000004e4f17723e */ /* 0x000fe400000000ff */
[----:B0-----:R-:W-:Y:S02]  /*da60*/  F2FP.F16.F32.PACK_AB R152, R81, R80 ;  /* 0x000000505198723e */ /* 0x001fe400000000ff */
[----:B------:R-:W-:Y:S01]  /*da70*/  F2FP.F16.F32.PACK_AB R153, R83, R82 ;  /* 0x000000525399723e */ /* 0x000fe200000000ff */
[----:B------:R0:W-:Y:S01]  /*da80*/  STSM.16.M88.4 [R173], R20 ;  /* 0x00000014ad007844 */ /* 0x0001e20000000200 */
[----:B------:R-:W-:-:S02]  /*da90*/  F2FP.F16.F32.PACK_AB R154, R85, R84 ;  /* 0x00000054559a723e */ /* 0x000fc400000000ff */
[----:B------:R-:W-:Y:S02]  /*daa0*/  F2FP.F16.F32.PACK_AB R155, R87, R86 ;  /* 0x00000056579b723e */ /* 0x000fe400000000ff */
[----:B------:R-:W-:Y:S02]  /*dab0*/  F2FP.F16.F32.PACK_AB R4, R89, R88 ;  /* 0x000000585904723e */ /* 0x000fe400000000ff */
[----:B------:R-:W-:Y:S01]  /*dac0*/  F2FP.F16.F32.PACK_AB R5, R91, R90 ;  /* 0x0000005a5b05723e */ /* 0x000fe200000000ff */
[----:B------:R2:W-:Y:S01]  /*dad0*/  STSM.16.M88.4 [R174], R152 ;  /* 0x00000098ae007844 */ /* 0x0005e20000000200 */
[----:B------:R-:W-:Y:S02]  /*dae0*/  F2FP.F16.F32.PACK_AB R6, R93, R92 ;  /* 0x0000005c5d06723e */ /* 0x000fe400000000ff */
[----:B------:R-:W-:Y:S02]  /*daf0*/  F2FP.F16.F32.PACK_AB R7, R95, R94 ;  /* 0x0000005e5f07723e */ /* 0x000fe400000000ff */
[----:B------:R-:W-:-:S02]  /*db00*/  F2FP.F16.F32.PACK_AB R8, R97, R96 ;  /* 0x000000606108723e */ /* 0x000fc400000000ff */
[----:B------:R-:W-:Y:S01]  /*db10*/  F2FP.F16.F32.PACK_AB R9, R99, R98 ;  /* 0x000000626309723e */ /* 0x000fe200000000ff */
[----:B------:R-:W-:Y:S01]  /*db20*/  STSM.16.M88.4 [R3], R4 ;  /* 0x0000000403007844 */ /* 0x000fe20000000200 */
[----:B------:R-:W-:Y:S02]  /*db30*/  F2FP.F16.F32.PACK_AB R10, R101, R100 ;  /* 0x00000064650a723e */ /* 0x000fe400000000ff */
[----:B------:R-:W-:Y:S02]  /*db40*/  F2FP.F16.F32.PACK_AB R11, R103, R102 ;  /* 0x00000066670b723e */ /* 0x000fe400000000ff */
[----:B-1----:R-:W-:Y:S02]  /*db50*/  F2FP.F16.F32.PACK_AB R12, R105, R104 ;  /* 0x00000068690c723e */ /* 0x002fe400000000ff */
[----:B------:R-:W-:Y:S01]  /*db60*/  F2FP.F16.F32.PACK_AB R13, R107, R106 ;  /* 0x0000006a6b0d723e */ /* 0x000fe200000000ff */
[----:B------:R-:W-:Y:S01]  /*db70*/  STSM.16.M88.4 [R17], R8 ;  /* 0x0000000811007844 */ /* 0x000fe20000000200 */
[----:B------:R-:W-:-:S02]  /*db80*/  F2FP.F16.F32.PACK_AB R14, R109, R108 ;  /* 0x0000006c6d0e723e */ /* 0x000fc400000000ff */
[----:B------:R-:W-:Y:S02]  /*db90*/  F2FP.F16.F32.PACK_AB R15, R111, R110 ;  /* 0x0000006e6f0f723e */ /* 0x000fe400000000ff */
[----:B------:R-:W-:Y:S02]  /*dba0*/  MOV R170, R170 ;  /* 0x000000aa00aa7202 */ /* 0x000fe40000000f00 */
[----:B0-----:R-:W-:Y:S01]  /*dbb0*/  F2FP.F16.F32.PACK_AB R20, R113, R112 ;  /* 0x000000707114723e */ /* 0x001fe200000000ff */
[----:B------:R0:W-:Y:S01]  /*dbc0*/  STSM.16.M88.4 [R169], R12 ;  /* 0x0000000ca9007844 */ /* 0x0001e20000000200 */
[----:B------:R-:W-:Y:S02]  /*dbd0*/  F2FP.F16.F32.PACK_AB R21, R115, R114 ;  /* 0x000000727315723e */ /* 0x000fe400000000ff */
[----:B------:R-:W-:Y:S02]  /*dbe0*/  F2FP.F16.F32.PACK_AB R22, R117, R116 ;  /* 0x000000747516723e */ /* 0x000fe400000000ff */
[----:B------:R-:W-:-:S02]  /*dbf0*/  F2FP.F16.F32.PACK_AB R23, R119, R118 ;  /* 0x000000767717723e */ /* 0x000fc400000000ff */
[----:B--2---:R-:W-:Y:S02]  /*dc00*/  F2FP.F16.F32.PACK_AB R152, R121, R120 ;  /* 0x000000787998723e */ /* 0x004fe400000000ff */
[----:B------:R-:W-:Y:S01]  /*dc10*/  F2FP.F16.F32.PACK_AB R153, R123, R122 ;  /* 0x0000007a7b99723e */ /* 0x000fe200000000ff */
[----:B------:R-:W-:Y:S01]  /*dc20*/  STSM.16.M88.4 [R170], R20 ;  /* 0x00000014aa007844 */ /* 0x000fe20000000200 */
[----:B------:R-:W-:Y:S02]  /*dc30*/  F2FP.F16.F32.PACK_AB R154, R125, R124 ;  /* 0x0000007c7d9a723e */ /* 0x000fe400000000ff */
[----:B------:R-:W-:Y:S02]  /*dc40*/  F2FP.F16.F32.PACK_AB R155, R127, R126 ;  /* 0x0000007e7f9b723e */ /* 0x000fe400000000ff */
[----:B------:R-:W-:Y:S01]  /*dc50*/  F2FP.F16.F32.PACK_AB R156, R129, R128 ;  /* 0x00000080819c723e */ /* 0x000fe200000000ff */
[----:B0-----:R-:W-:Y:S01]  /*dc60*/  IMAD.U32 R12, RZ, RZ, UR12 ;  /* 0x0000000cff0c7e24 */ /* 0x001fe2000f8e00ff */
[----:B------:R-:W-:Y:S01]  /*dc70*/  F2FP.F16.F32.PACK_AB R157, R131, R130 ;  /* 0x00000082839d723e */ /* 0x000fe200000000ff */
[----:B------:R-:W-:Y:S01]  /*dc80*/  STSM.16.M88.4 [R18], R152 ;  /* 0x0000009812007844 */ /* 0x000fe20000000200 */
[----:B------:R-:W-:Y:S01]  /*dc90*/  F2FP.F16.F32.PACK_AB R158, R133, R132 ;  /* 0x00000084859e723e */ /* 0x000fe200000000ff */
[----:B------:R-:W-:Y:S01]  /*dca0*/  IMAD.U32 R13, RZ, RZ, UR13 ;  /* 0x0000000dff0d7e24 */ /* 0x000fe2000f8e00ff */
[----:B------:R-:W-:-:S02]  /*dcb0*/  F2FP.F16.F32.PACK_AB R159, R135, R134 ;  /* 0x00000086879f723e */ /* 0x000fc400000000ff */
[----:B------:R-:W-:Y:S02]  /*dcc0*/  MOV R166, R166 ;  /* 0x000000a600a67202 */ /* 0x000fe40000000f00 */
[----:B------:R-:W-:Y:S01]  /*dcd0*/  F2FP.F16.F32.PACK_AB R4, R137, R136 ;  /* 0x000000888904723e */ /* 0x000fe200000000ff */
[----:B------:R-:W-:Y:S01]  /*dce0*/  STSM.16.M88.4 [R168], R156 ;  /* 0x0000009ca8007844 */ /* 0x000fe20000000200 */
[----:B------:R-:W-:Y:S02]  /*dcf0*/  F2FP.F16.F32.PACK_AB R5, R139, R138 ;  /* 0x0000008a8b05723e */ /* 0x000fe400000000ff */
[----:B------:R-:W-:Y:S02]  /*dd00*/  F2FP.F16.F32.PACK_AB R6, R141, R140 ;  /* 0x0000008c8d06723e */ /* 0x000fe400000000ff */
[----:B------:R-:W-:Y:S02]  /*dd10*/  F2FP.F16.F32.PACK_AB R7, R143, R142 ;  /* 0x0000008e8f07723e */ /* 0x000fe400000000ff */
[----:B------:R-:W-:-:S02]  /*dd20*/  MOV R164, R164 ;  /* 0x000000a400a47202 */ /* 0x000fc40000000f00 */
[----:B------:R-:W-:Y:S01]  /*dd30*/  F2FP.F16.F32.PACK_AB R8, R145, R144 ;  /* 0x000000909108723e */ /* 0x000fe200000000ff */
[----:B------:R0:W-:Y:S01]  /*dd40*/  STSM.16.M88.4 [R166], R4 ;  /* 0x00000004a6007844 */ /* 0x0001e20000000200 */
[----:B------:R-:W-:Y:S02]  /*dd50*/  F2FP.F16.F32.PACK_AB R9, R147, R146 ;  /* 0x000000929309723e */ /* 0x000fe400000000ff */
[----:B------:R-:W-:Y:S02]  /*dd60*/  F2FP.F16.F32.PACK_AB R10, R149, R148 ;  /* 0x00000094950a723e */ /* 0x000fe400000000ff */
[----:B------:R-:W-:Y:S02]  /*dd70*/  F2FP.F16.F32.PACK_AB R11, R151, R150 ;  /* 0x00000096970b723e */ /* 0x000fe400000000ff */
[----:B------:R-:W-:-:S03]  /*dd80*/  ISETP.NE.U32.AND P0, PT, RZ, UR16, PT ;  /* 0x00000010ff007c0c */ /* 0x000fc6000bf05070 */
[----:B------:R1:W-:Y:S01]  /*dd90*/  STSM.16.M88.4 [R164], R8 ;  /* 0x00000008a4007844 */ /* 0x0003e20000000200 */
[----:B------:R-:W-:Y:S01]  /*dda0*/  BAR.SYNC.DEFER_BLOCKING 0x1, 0x100 ;  /* 0x0044000000007b1d */ /* 0x000fe20000010000 */
[----:B------:R-:W-:-:S13]  /*ddb0*/  ISETP.NE.AND.EX P0, PT, RZ, UR17, PT, P0 ;  /* 0x00000011ff007c0c */ /* 0x000fda000bf05300 */
[----:B------:R-:W2:Y:S01]  /*ddc0*/  @P0 LDG.E R12, desc[UR20][R12.64] ;  /* 0x000000140c0c0981 */ /* 0x000ea2000c1e1900 */
[----:B------:R-:W-:Y:S01]  /*ddd0*/  PLOP3.LUT P4, PT, PT, PT, UP0, 0x80, 0x0 ;  /* 0x000000000000781c */ /* 0x000fe20003f8f008 */
[----:B0-----:R-:W-:Y:S02]  /*dde0*/  IMAD.U32 R4, RZ, RZ, UR14 ;  /* 0x0000000eff047e24 */ /* 0x001fe4000f8e00ff */
[----:B------:R-:W-:-:S10]  /*ddf0*/  IMAD.U32 R5, RZ, RZ, UR15 ;  /* 0x0000000fff057e24 */ /* 0x000fd4000f8e00ff */
[----:B------:R0:W3:Y:S01]  /*de00*/  @P4 LDG.E R3, desc[UR20][R4.64] ;  /* 0x0000001404034981 */ /* 0x0000e2000c1e1900 */
[----:B------:R-:W-:Y:S01]  /*de10*/  UISETP.NE.AND UP0, UPT, UR19, URZ, UPT ;  /* 0x0000003f1300728c */ /* 0x000fe2000bf05270 */
[----:B------:R-:W-:Y:S01]  /*de20*/  VIADD R14, R19, UR61 ;  /* 0x0000003d130e7c36 */ /* 0x000fe20008000000 */
[----:B------:R-:W-:Y:S02]  /*de30*/  UISETP.NE.AND UP1, UPT, UR22, 0x1, UPT ;  /* 0x000000011600788c */ /* 0x000fe4000bf25270 */
[----:B------:R-:W-:Y:S01]  /*de40*/  USEL UR4, UR19, UR4, UP0 ;  /* 0x0000000413047287 */ /* 0x000fe20008000000 */
[----:B------:R-:W-:Y:S01]  /*de50*/  UMOV UR25, 0x9b8 ;  /* 0x000009b800197882 */ /* 0x000fe20000000000 */
[----:B------:R-:W-:Y:S02]  /*de60*/  UISETP.NE.U32.AND UP0, UPT, UR16, URZ, UPT ;  /* 0x0000003f1000728c */ /* 0x000fe4000bf05070 */
[----:B------:R-:W-:Y:S01]  /*de70*/  PLOP3.LUT P1, PT, PT, PT, UP1, 0x80, 0x0 ;  /* 0x000000000000781c */ /* 0x000fe20003f2f018 */
[----:B------:R-:W-:Y:S01]  /*de80*/  UISETP.GT.AND UP2, UPT, UR4, 0x1, UPT ;  /* 0x000000010400788c */ /* 0x000fe2000bf44270 */
[----:B0-----:R-:W-:Y:S01]  /*de90*/  IMAD.MOV.U32 R5, RZ, RZ, R14 ;  /* 0x000000ffff057224 */ /* 0x001fe200078e000e */
[----:B------:R-:W-:-:S02]  /*dea0*/  UISETP.NE.AND.EX UP0, UPT, UR17, URZ, UPT, UP0 ;  /* 0x0000003f1100728c */ /* 0x000fc4000bf05300 */
[----:B------:R-:W-:Y:S01]  /*deb0*/  USEL UR25, UR25, 0x978, UP2 ;  /* 0x0000097819197887 */ /* 0x000fe20009000000 */
[----:B------:R-:W-:Y:S01]  /*dec0*/  UMOV UR4, URZ ;  /* 0x0000003f00047c82 */ /* 0x000fe20008000000 */
[----:B------:R-:W-:Y:S02]  /*ded0*/  USHF.R.S32.HI UR14, URZ, 0x1f, UR9 ;  /* 0x0000001f3f0e7899 */ /* 0x000fe40008011409 */
[----:B------:R-:W-:Y:S02]  /*dee0*/  USEL UR9, UR9, URZ, !UP0 ;  /* 0x0000003f09097287 */ /* 0x000fe4000c000000 */
[----:B------:R-:W-:Y:S01]  /*def0*/  USEL UR23, UR18, URZ, UP2 ;  /* 0x0000003f12177287 */ /* 0x000fe20009000000 */
[----:B------:R-:W-:Y:S01]  /*df00*/  @UP1 ULDC UR27, c[0x0][0xbec] ;  /* 0x0002fb00001b1ab9 */ /* 0x000fe20000000800 */
[----:B------:R-:W-:Y:S01]  /*df10*/  USEL UR24, UR14, URZ, !UP0 ;  /* 0x0000003f0e187287 */ /* 0x000fe2000c000000 */
[----:B------:R-:W-:-:S03]  /*df20*/  @P1 IMAD.HI.U32 R4, R14, UR27, RZ ;  /* 0x0000001b0e041c27 */ /* 0x000fc6000f8e00ff */
[----:B------:R-:W-:Y:S01]  /*df30*/  ULDC.64 UR18, c[0x0][UR25+0x220] ;  /* 0x0000880019127abb */ /* 0x000fe20008000a00 */
[----:B------:R-:W-:Y:S01]  /*df40*/  ULDC.64 UR16, c[0x0][UR25+0x218] ;  /* 0x0000860019107abb */ /* 0x000fe20008000a00 */
[----:B------:R-:W-:Y:S01]  /*df50*/  UIMAD UR19, UR19, UR9, URZ ;  /* 0x00000009131372a4 */ /* 0x000fe2000f8e023f */
[----:B------:R-:W-:Y:S01]  /*df60*/  ULDC.64 UR20, c[0x0][UR25+0x228] ;  /* 0x00008a0019147abb */ /* 0x000fe20008000a00 */
[----:B------:R-:W-:Y:S01]  /*df70*/  UIMAD.WIDE.U32 UR14, UR16, UR26, URZ ;  /* 0x0000001a100e72a5 */ /* 0x000fe2000f8e003f */
[----:B------:R-:W-:Y:S01]  /*df80*/  @UP1 ULDC UR30, c[0x0][0xbf0] ;  /* 0x0002fc00001e1ab9 */ /* 0x000fe20000000800 */
[----:B------:R-:W-:Y:S01]  /*df90*/  UIMAD UR26, UR17, UR26, URZ ;  /* 0x0000001a111a72a4 */ /* 0x000fe2000f8e023f */
[----:B------:R-:W-:Y:S01]  /*dfa0*/  @P1 SHF.R.U32.HI R5, RZ, UR30, R4 ;  /* 0x0000001eff051c19 */ /* 0x000fe20008011604 */
[----:B------:R-:W-:Y:S02]  /*dfb0*/  UIMAD.WIDE.U32 UR28, UR20, UR23, URZ ;  /* 0x00000017141c72a5 */ /* 0x000fe4000f8e003f */
[----:B------:R-:W-:-:S02]  /*dfc0*/  UIMAD.WIDE.U32 UR16, UR18, UR9, URZ ;  /* 0x00000009121072a5 */ /* 0x000fc4000f8e003f */
[----:B------:R-:W-:Y:S01]  /*dfd0*/  UIMAD UR20, UR21, UR23, URZ ;  /* 0x00000017151472a4 */ /* 0x000fe2000f8e023f */
[----:B------:R-:W-:Y:S01]  /*dfe0*/  IMAD.MOV R7, RZ, RZ, -R5 ;  /* 0x000000ffff077224 */ /* 0x000fe200078e0a05 */
[----:B------:R-:W-:Y:S01]  /*dff0*/  UIMAD UR19, UR18, UR24, UR19 ;  /* 0x00000018121372a4 */ /* 0x000fe2000f8e0213 */
[----:B------:R-:W-:Y:S01]  /*e000*/  IMAD.U32 R4, RZ, RZ, UR28 ;  /* 0x0000001cff047e24 */ /* 0x000fe2000f8e00ff */
[----:B------:R-:W-:Y:S01]  /*e010*/  UIADD3 UR20, UR29, UR20, URZ ;  /* 0x000000141d147290 */ /* 0x000fe2000fffe03f */
[----:B------:R-:W-:Y:S01]  /*e020*/  IMAD R7, R7, UR22, R14 ;  /* 0x0000001607077c24 */ /* 0x000fe2000f8e020e */
[----:B------:R-:W-:Y:S02]  /*e030*/  UIADD3 UR19, UR17, UR19, URZ ;  /* 0x0000001311137290 */ /* 0x000fe4000fffe03f */
[----:B------:R-:W-:Y:S02]  /*e040*/  UIADD3 UR26, UR15, UR26, URZ ;  /* 0x0000001a0f1a7290 */ /* 0x000fe4000fffe03f */
[----:B-1----:R-:W-:Y:S01]  /*e050*/  IMAD.U32 R8, RZ, RZ, UR20 ;  /* 0x00000014ff087e24 */ /* 0x002fe2000f8e00ff */
[----:B------:R-:W-:-:S02]  /*e060*/  SHF.R.S32.HI R6, RZ, 0x1f, R7 ;  /* 0x0000001fff067819 */ /* 0x000fc40000011407 */
[----:B--2---:R-:W-:-:S13]  /*e070*/  @P0 R2UR UR4, R12 ;  /* 0x000000000c0402ca */ /* 0x004fda00000e0000 */
[----:B------:R-:W-:Y:S02]  /*e080*/  UIADD3 UR14, UP0, UP3, UR16, UR14, UR4 ;  /* 0x0000000e100e7290 */ /* 0x000fe4000fb1e004 */
[----:B------:R-:W-:-:S04]  /*e090*/  USHF.R.S32.HI UR17, URZ, 0x1f, UR4 ;  /* 0x0000001f3f117899 */ /* 0x000fc80008011404 */
[----:B------:R-:W-:Y:S01]  /*e0a0*/  UIADD3.X UR16, UR19, UR26, UR17, UP0, UP3 ;  /* 0x0000001a13107290 */ /* 0x000fe200087e6411 */
[----:B------:R-:W-:Y:S01]  /*e0b0*/  IADD3 R4, P2, P3, R5, UR14, R4 ;  /* 0x0000000e05047c10 */ /* 0x000fe2000fb5e004 */
[----:B------:R-:W-:Y:S01]  /*e0c0*/  ULDC.64 UR14, c[0x0][UR25+0x210] ;  /* 0x00008400190e7abb */ /* 0x000fe20008000a00 */
[----:B------:R-:W-:Y:S01]  /*e0d0*/  SHF.R.S32.HI R5, RZ, 0x1f, R5 ;  /* 0x0000001fff057819 */ /* 0x000fe20000011405 */
[----:B------:R-:W-:Y:S01]  /*e0e0*/  IMAD R9, R7, UR15, RZ ;  /* 0x0000000f07097c24 */ /* 0x000fe2000f8e02ff */
[----:B------:R-:W-:Y:S01]  /*e0f0*/  ULDC.64 UR18, c[0x0][0xba8] ;  /* 0x0002ea0000127ab9 */ /* 0x000fe20000000a00 */
[----:B------:R-:W-:Y:S01]  /*e100*/  @!UP2 ULDC UR18, c[0x0][0xb50] ;  /* 0x0002d4000012aab9 */ /* 0x000fe20000000800 */
[----:B------:R-:W-:Y:S01]  /*e110*/  IADD3.X R5, R5, UR16, R8, P2, P3 ;  /* 0x0000001005057c10 */ /* 0x000fe200097e6408 */
[----:B------:R-:W-:Y:S01]  /*e120*/  IMAD R9, R6, UR14, R9 ;  /* 0x0000000e06097c24 */ /* 0x000fe2000f8e0209 */
[----:B------:R-:W-:Y:S01]  /*e130*/  @!UP2 ULDC UR19, c[0x0][0xb54] ;  /* 0x0002d5000013aab9 */ /* 0x000fe20000000800 */
[----:B------:R-:W-:Y:S01]  /*e140*/  IMAD.WIDE.U32 R4, R7, UR14, R4 ;  /* 0x0000000e07047c25 */ /* 0x000fe2000f8e0004 */
[----:B------:R-:W-:Y:S01]  /*e150*/  ULDC UR14, c[0x0][0xa88] ;  /* 0x0002a200000e7ab9 */ /* 0x000fe20000000800 */
[----:B---3--:R-:W-:-:S02]  /*e160*/  @P4 R2UR UR14, R3 ;  /* 0x00000000030e42ca */ /* 0x008fc400000e0000 */
[----:B------:R-:W-:Y:S01]  /*e170*/  IMAD.IADD R5, R5, 0x1, R9 ;  /* 0x0000000105057824 */ /* 0x000fe200078e0209 */
[----:B------:R-:W-:-:S04]  /*e180*/  LEA R9, P2, R4, UR18, 0x2 ;  /* 0x0000001204097c11 */ /* 0x000fc8000f8410ff */
[----:B------:R-:W-:Y:S01]  /*e190*/  LEA.HI.X R10, R4, UR19, R5, 0x2, P2 ;  /* 0x00000013040a7c11 */ /* 0x000fe200090f1405 */
[----:B------:R-:W-:Y:S08]  /*e1a0*/  @P4 BRA `(.L_x_1284) ;  /* 0x00000000002c4947 */ /* 0x000ff00003800000 */
[----:B------:R-:W-:Y:S05]  /*e1b0*/  @!P0 BRA `(.L_x_1284) ;  /* 0x0000000000288947 */ /* 0x000fea0003800000 */
[----:B------:R-:W-:Y:S01]  /*e1c0*/  IMAD.U32 R4, RZ, RZ, UR12 ;  /* 0x0000000cff047e24 */ /* 0x000fe2000f8e00ff */
[----:B------:R-:W-:Y:S01]  /*e1d0*/  ULDC.64 UR14, c[0x0][0x208] ;  /* 0x00008200000e7ab9 */ /* 0x000fe20000000a00 */
[----:B------:R-:W-:Y:S02]  /*e1e0*/  IMAD.U32 R6, RZ, RZ, UR12 ;  /* 0x0000000cff067e24 */ /* 0x000fe4000f8e00ff */
[----:B------:R-:W-:Y:S02]  /*e1f0*/  IMAD.U32 R5, RZ, RZ, UR13 ;  /* 0x0000000dff057e24 */ /* 0x000fe4000f8e00ff */
[----:B------:R-:W-:-:S03]  /*e200*/  IMAD.U32 R7, RZ, RZ, UR13 ;  /* 0x0000000dff077e24 */ /* 0x000fc6000f8e00ff */
[----:B------:R-:W2:Y:S04]  /*e210*/  LDG.E R4, desc[UR14][R4.64] ;  /* 0x0000000e04047981 */ /* 0x000ea8000c1e1900 */
[----:B------:R-:W3:Y:S01]  /*e220*/  LDG.E R6, desc[UR14][R6.64+0x4] ;  /* 0x0000040e06067981 */ /* 0x000ee2000c1e1900 */
[----:B--2---:R-:W-:Y:S02]  /*e230*/  R2UR UR12, R4 ;  /* 0x00000000040c72ca */ /* 0x004fe400000e0000 */
[----:B---3--:R-:W-:-:S13]  /*e240*/  R2UR UR14, R6 ;  /* 0x00000000060e72ca */ /* 0x008fda00000e0000 */
[----:B------:R-:W-:-:S12]  /*e250*/  UIADD3 UR14, -UR12, UR14, URZ ;  /* 0x0000000e0c0e7290 */ /* 0x000fd8000fffe13f */
.L_x_1284:
[----:B------:R-:W2:Y:S01]  /*e260*/  LDL R3, [R1+0x5c] ;  /* 0x00005c0001037983 */ /* 0x000ea20000100800 */
[----:B------:R-:W-:Y:S01]  /*e270*/  UIMAD UR12, UR14, UR22, URZ ;  /* 0x000000160e0c72a4 */ /* 0x000fe2000f8e023f */
[----:B------:R-:W-:Y:S01]  /*e280*/  LOP3.LUT P0, RZ, R233, 0x3, RZ, 0xc0, !PT ;  /* 0x00000003e9ff7812 */ /* 0x000fe2000780c0ff */
[----:B------:R-:W-:Y:S01]  /*e290*/  ULDC.64 UR18, c[0x0][0x208] ;  /* 0x0000820000127ab9 */ /* 0x000fe20000000a00 */
[----:B------:R-:W-:Y:S04]  /*e2a0*/  SHFL.IDX PT, R4, R9, RZ, 0x1c1f ;  /* 0x001c1fff09047589 */ /* 0x000fe800000e0000 */
[----:B------:R-:W0:Y:S04]  /*e2b0*/  SHFL.IDX PT, R5, R10, RZ, 0x1c1f ;  /* 0x001c1fff0a057589 */ /* 0x000e2800000e0000 */
[----:B------:R-:W-:Y:S04]  /*e2c0*/  SHFL.IDX PT, R6, R9, 0x1, 0x1c1f ;  /* 0x003c1f0009067f89 */ /* 0x000fe800000e0000 */
[----:B------:R-:W1:Y:S01]  /*e2d0*/  SHFL.IDX PT, R7, R10, 0x1, 0x1c1f ;  /* 0x003c1f000a077f89 */ /* 0x000e6200000e0000 */
[----:B--2---:R-:W-:-:S04]  /*e2e0*/  VIADD R11, R3, UR61 ;  /* 0x0000003d030b7c36 */ /* 0x004fc80008000000 */
        /* <DEDUP_REMOVED lines=116> */
[----:B0-----:R-:W-:Y:S01]  /*ea30*/  IMAD R2, R17, 0x20, R78 ;  /* 0x0000002011027824 */ /* 0x001fe200078e024e */
[----:B------:R-:W-:Y:S01]  /*ea40*/  UIMAD.WIDE.U32 UR10, UR4, UR14, URZ ;  /* 0x0000000e040a72a5 */ /* 0x000fe2000f8e003f */
[----:B------:R-:W-:Y:S01]  /*ea50*/  @!PT LDS RZ, [RZ] ;  /* 0x00000000fffff984 */ /* 0x000fe20000000800 */
[----:B------:R-:W-:Y:S01]  /*ea60*/  @!PT LDS RZ, [RZ] ;  /* 0x00000000fffff984 */ /* 0x000fe20000000800 */
[----:B------:R-:W-:Y:S01]  /*ea70*/  @!PT LDS RZ, [RZ] ;  /* 0x00000000fffff984 */ /* 0x000fe20000000800 */
[----:B------:R-:W-:Y:S01]  /*ea80*/  @!PT LDS RZ, [RZ] ;  /* 0x00000000fffff984 */ /* 0x000fe20000000800 */
[----:B------:R0:W-:Y:S06]  /*ea90*/  MEMBAR.ALL.CTA ;  /* 0x0000000000007992 */ /* 0x0001ec0000008000 */
[----:B0-----:R-:W0:Y:S01]  /*eaa0*/  FENCE.VIEW.ASYNC.S ;  /* 0x00000000000073c6 */ /* 0x001e220000000000 */
[----:B------:R-:W-:-:S03]  /*eab0*/  UIMAD UR13, UR4, UR15, UR13 ;  /* 0x0000000f040d72a4 */ /* 0x000fc6000f8e020d */
[----:B------:R-:W-:Y:S01]  /*eac0*/  ULDC.64 UR14, c[0x0][0xae8] ;  /* 0x0002ba00000e7ab9 */ /* 0x000fe20000000a00 */
[----:B------:R-:W-:Y:S02]  /*ead0*/  UIADD3 UR11, UR11, UR13, URZ ;  /* 0x0000000d0b0b7290 */ /* 0x000fe4000fffe03f */
[----:B------:R-:W-:Y:S02]  /*eae0*/  USHF.R.S32.HI UR4, URZ, 0x1f, UR9 ;  /* 0x0000001f3f047899 */ /* 0x000fe40008011409 */
[----:B------:R-:W-:Y:S01]  /*eaf0*/  UIMAD.WIDE.U32 UR10, UR16, UR14, UR10 ;  /* 0x0000000e100a72a5 */ /* 0x000fe2000f8e000a */
[----:B------:R-:W-:Y:S01]  /*eb00*/  VIADD R72, R2, UR61 ;  /* 0x0000003d02487c36 */ /* 0x000fe20008000000 */
        /* <DEDUP_REMOVED lines=25> */
[----:B------:R-:W-:Y:S02]  /*eca0*/  VIADD R78, R78, UR61 ;  /* 0x0000003d4e4e7c36 */ /* 0x000fe40008000000 */
[----:B------:R-:W-:-:S02]  /*ecb0*/  IMAD R17, R73, UR11, R18 ;  /* 0x0000000b49117c24 */ /* 0x000fc4000f8e0212 */
[----:B------:R-:W-:Y:S01]  /*ecc0*/  IMAD.WIDE.U32 R2, R73, UR10, R2 ;  /* 0x0000000a49027c25 */ /* 0x000fe2000f8e0002 */
[----:B------:R-:W-:-:S03]  /*ecd0*/  ULDC.64 UR10, c[0x0][0xa80] ;  /* 0x0002a000000a7ab9 */ /* 0x000fc60000000a00 */
[----:B------:R-:W-:Y:S02]  /*ece0*/  VIADD R18, R78, 0x20 ;  /* 0x000000204e127836 */ /* 0x000fe40000000000 */
[----:B------:R-:W-:Y:S01]  /*ecf0*/  IMAD.IADD R3, R3, 0x1, R17 ;  /* 0x0000000103037824 */ /* 0x000fe200078e0211 */
[----:B------:R-:W-:Y:S01]  /*ed00*/  LEA R17, P2, R2, UR10, 0x1 ;  /* 0x0000000a02117c11 */ /* 0x000fe2000f8408ff */
[----:B------:R-:W-:Y:S01]  /*ed10*/  UIADD3 UR8, UR8, 0x30820, URZ ;  /* 0x0003082008087890 */ /* 0x000fe2000fffe03f */
        /* <DEDUP_REMOVED lines=36> */
.L_x_1287:
[----:B------:R-:W-:Y:S05]  /*ef60*/  BSYNC B1 ;  /* 0x0000000000017941 */ /* 0x000fea0003800000 */
.L_x_1286:
[----:B0----5:R0:W3:Y:S01]  /*ef70*/  SHFL.IDX PT, R25, R18, 0x1, 0x181f ;  /* 0x00381f0012197f89 */ /* 0x0210e200000e0000 */
[----:B------:R-:W-:Y:S03]  /*ef80*/  BSSY B1, `(.L_x_1288) ;  /* 0x0000015000017945 */ /* 0x000fe60003800000 */
[----:B------:R0:W4:Y:S01]  /*ef90*/  SHFL.IDX PT, R7, R17, 0x1, 0x181f ;  /* 0x00381f0011077f89 */ /* 0x00012200000e0000 */
        /* <DEDUP_REMOVED lines=19> */
.L_x_1289:
[----:B------:R-:W-:Y:S05]  /*f0d0*/  BSYNC B1 ;  /* 0x0000000000017941 */ /* 0x000fea0003800000 */
.L_x_1288:
        /* <DEDUP_REMOVED lines=22> */
.L_x_1291:
[----:B------:R-:W-:Y:S05]  /*f240*/  BSYNC B1 ;  /* 0x0000000000017941 */ /* 0x000fea0003800000 */
.L_x_1290:
[----:B0-----:R-:W-:Y:S01]  /*f250*/  VIADD R2, R78, 0x60 ;  /* 0x000000604e027836 */ /* 0x001fe20000000000 */
[----:B------:R0:W0:Y:S04]  /*f260*/  SHFL.IDX PT, R9, R18, 0x3, 0x181f ;  /* 0x00781f0012097f89 */ /* 0x00002800000e0000 */
[----:B------:R-:W-:Y:S01]  /*f270*/  ISETP.GE.AND P0, PT, R2, UR12, PT ;  /* 0x0000000c02007c0c */ /* 0x000fe2000bf06270 */
[----:B---3--:R-:W3:-:S12]  /*f280*/  SHFL.IDX PT, R17, R17, 0x3, 0x181f ;  /* 0x00781f0011117f89 */ /* 0x008ed800000e0000 */
[----:B------:R-:W-:Y:S05]  /*f290*/  @P0 BRA `(.L_x_1292) ;  /* 0x0000002800000947 */ /* 0x000fea0003800000 */
[----:B------:R-:W-:Y:S01]  /*f2a0*/  ULDC UR4, c[0x0][0xac8] ;  /* 0x0002b20000047ab9 */ /* 0x000fe20000000800 */
[----:B------:R-:W-:Y:S01]  /*f2b0*/  ULDC.64 UR8, c[0x0][0x208] ;  /* 0x0000820000087ab9 */ /* 0x000fe20000000a00 */
[----:B------:R-:W-:Y:S02]  /*f2c0*/  ISETP.GE.AND P3, PT, R0, UR4, PT ;  /* 0x0000000400007c0c */ /* 0x000fe4000bf66270 */
[----:B------:R-:W-:Y:S02]  /*f2d0*/  ISETP.GE.AND P4, PT, R80, UR4, PT ;  /* 0x0000000450007c0c */ /* 0x000fe4000bf86270 */
[----:B------:R-:W-:-:S09]  /*f2e0*/  ISETP.GE.AND P5, PT, R82, UR4, PT ;  /* 0x0000000452007c0c */ /* 0x000fd2000bfa6270 */
[-C--:B---3--:R-:W-:Y:S02]  /*f2f0*/  @!P3 LEA R2, P0, R0, R17.reuse, 0x1 ;  /* 0x000000110002b211 */ /* 0x088fe400078008ff */
[----:B------:R-:W-:Y:S02]  /*f300*/  @!P4 LEA R4, P1, R80, R17, 0x1 ;  /* 0x000000115004c211 */ /* 0x000fe400078208ff */
[----:B0-----:R-:W-:Y:S02]  /*f310*/  @!P3 LEA.HI.X R3, R0, R9, R86, 0x1, P0 ;  /* 0x000000090003b211 */ /* 0x001fe400000f0c56 */
        /* <DEDUP_REMOVED lines=13> */
.L_x_1285:
        /* <DEDUP_REMOVED lines=9> */
[----:B------:R-:W-:Y:S01]  /*f480*/  BSSY B1, `(.L_x_1293) ;  /* 0x00000cc000017945 */ /* 0x000fe20003800000 */
[----:B------:R-:W-:Y:S01]  /*f490*/  UIADD3 UR11, UR11, UR13, URZ ;  /* 0x0000000d0b0b7290 */ /* 0x000fe2000fffe03f */
[----:B------:R-:W-:Y:S01]  /*f4a0*/  SHF.R.S32.HI R152, RZ, 0x1f, R207 ;  /* 0x0000001fff987819 */ /* 0x000fe200000114cf */
[----:B------:R-:W-:Y:S01]  /*f4b0*/  ULDC.64 UR14, c[0x0][0xb38] ;  /* 0x0002ce00000e7ab9 */ /* 0x000fe20000000a00 */
[----:B------:R-:W-:Y:S01]  /*f4c0*/  ULDC.64 UR16, c[0x0][0xb40] ;  /* 0x0002d00000107ab9 */ /* 0x000fe20000000a00 */
[----:B------:R-:W-:Y:S01]  /*f4d0*/  UIMAD.WIDE.U32 UR10, UR19, UR14, UR10 ;  /* 0x0000000e130a72a5 */ /* 0x000fe2000f8e000a */
[----:B------:R-:W-:Y:S01]  /*f4e0*/  SHF.R.S32.HI R153, RZ, 0x1f, R208 ;  /* 0x0000001fff997819 */ /* 0x000fe200000114d0 */
[----:B------:R-:W-:Y:S01]  /*f4f0*/  UIMAD UR4, UR4, UR16, URZ ;  /* 0x00000010040472a4 */ /* 0x000fe2000f8e023f */
[----:B------:R-:W-:Y:S01]  /*f500*/  SHF.R.S32.HI R154, RZ, 0x1f, R209 ;  /* 0x0000001fff9a7819 */ /* 0x000fe200000114d1 */
        /* <DEDUP_REMOVED lines=46> */
[----:B------:R-:W-:-:S02]  /*f7f0*/  LEA R0, P1, R2, UR10, 0x2 ;  /* 0x0000000a02007c11 */ /* 0x000fc4000f8210ff */
[----:B------:R-:W-:Y:S02]  /*f800*/  SHF.R.S32.HI R169, RZ, 0x1f, R224 ;  /* 0x0000001fffa97819 */ /* 0x000fe400000114e0 */
[----:B------:R-:W-:Y:S01]  /*f810*/  LEA.HI.X R9, R2, UR11, R9, 0x2, P1 ;  /* 0x0000000b02097c11 */ /* 0x000fe200088f1409 */
[----:B------:R0:W1:Y:S01]  /*f820*/  SHFL.IDX PT, R10, R0, RZ, 0x1c1f ;  /* 0x001c1fff000a7589 */ /* 0x00006200000e0000 */
[----:B------:R-:W-:Y:S02]  /*f830*/  SHF.R.S32.HI R170, RZ, 0x1f, R225 ;  /* 0x0000001fffaa7819 */ /* 0x000fe400000114e1 */
[----:B------:R-:W-:Y:S01]  /*f840*/  SHF.R.S32.HI R171, RZ, 0x1f, R226 ;  /* 0x0000001fffab7819 */ /* 0x000fe200000114e2 */
[----:B------:R0:W2:Y:S01]  /*f850*/  SHFL.IDX PT, R11, R9, RZ, 0x1c1f ;  /* 0x001c1fff090b7589 */ /* 0x0000a200000e0000 */
[----:B------:R-:W-:Y:S02]  /*f860*/  SHF.R.S32.HI R172, RZ, 0x1f, R227 ;  /* 0x0000001fffac7819 */ /* 0x000fe400000114e3 */
[----:B------:R-:W-:-:S02]  /*f870*/  SHF.R.S32.HI R173, RZ, 0x1f, R228 ;  /* 0x0000001fffad7819 */ /* 0x000fc400000114e4 */
[----:B------:R-:W-:Y:S02]  /*f880*/  SHF.R.S32.HI R174, RZ, 0x1f, R229 ;  /* 0x0000001fffae7819 */ /* 0x000fe400000114e5 */
[----:B------:R-:W-:Y:S01]  /*f890*/  SHF.R.S32.HI R175, RZ, 0x1f, R16 ;  /* 0x0000001fffaf7819 */ /* 0x000fe20000011410 */
[----:B0-----:R-:W-:Y:S06]  /*f8a0*/  @P0 BRA `(.L_x_1294) ;  /* 0x0000000800240947 */ /* 0x001fec0003800000 */
[----:B------:R-:W-:Y:S01]  /*f8b0*/  ULDC UR4, c[0x0][0xac8] ;  /* 0x0002b20000047ab9 */ /* 0x000fe20000000800 */
[----:B------:R-:W-:Y:S01]  /*f8c0*/  ULDC.64 UR8, c[0x0][0x208] ;  /* 0x0000820000087ab9 */ /* 0x000fe20000000a00 */
[C---:B------:R-:W-:Y:S01]  /*f8d0*/  ISETP.GE.AND P5, PT, R16.reuse, UR4, PT ;  /* 0x0000000410007c0c */ /* 0x040fe2000bfa6270 */
[----:B------:R-:W-:Y:S01]  /*f8e0*/  VIADD R17, R16, 0xe8 ;  /* 0x000000e810117836 */ /* 0x000fe20000000000 */
[----:B------:R-:W-:Y:S02]  /*f8f0*/  ISETP.GE.AND P4, PT, R229, UR4, PT ;  /* 0x00000004e5007c0c */ /* 0x000fe4000bf86270 */
[----:B------:R-:W-:Y:S02]  /*f900*/  ISETP.GE.AND P3, PT, R228, UR4, PT ;  /* 0x00000004e4007c0c */ /* 0x000fe4000bf66270 */
[----:B------:R-:W-:-:S07]  /*f910*/  ISETP.GE.AND P0, PT, R227, UR4, PT ;  /* 0x00000004e3007c0c */ /* 0x000fce000bf06270 */
[CC--:B-1----:R-:W-:Y:S02]  /*f920*/  @!P5 LEA R2, P1, R16.reuse, R10.reuse, 0x2 ;  /* 0x0000000a1002d211 */ /* 0x0c2fe400078210ff */
[CC--:B------:R-:W-:Y:S02]  /*f930*/  @!P4 LEA R4, P2, R229.reuse, R10.reuse, 0x2 ;  /* 0x0000000ae504c211 */ /* 0x0c0fe400078410ff */
[-C--:B--2---:R-:W-:Y:S02]  /*f940*/  @!P5 LEA.HI.X R3, R16, R11.reuse, R175, 0x2, P1 ;  /* 0x0000000b1003d211 */ /* 0x084fe400008f14af */
[----:B------:R-:W-:Y:S02]  /*f950*/  ISETP.GE.AND P1, PT, R226, UR4, PT ;  /* 0x00000004e2007c0c */ /* 0x000fe4000bf26270 */
[----:B------:R-:W-:Y:S01]  /*f960*/  @!P3 LEA R6, P6, R228, R10, 0x2 ;  /* 0x0000000ae406b211 */ /* 0x000fe200078c10ff */
[----:B------:R0:W-:Y:S01]  /*f970*/  @!P5 ST.E.64 desc[UR8][R2.64], R24 ;  /* 0x000000180200d985 */ /* 0x0001e2000c101b08 */
[----:B------:R-:W-:-:S02]  /*f980*/  @!P4 LEA.HI.X R5, R229, R11, R174, 0x2, P2 ;  /* 0x0000000be505c211 */ /* 0x000fc400010f14ae */
[----:B------:R-:W-:Y:S02]  /*f990*/  ISETP.GE.AND P2, PT, R225, UR4, PT ;  /* 0x00000004e1007c0c */ /* 0x000fe4000bf46270 */
[----:B------:R-:W-:Y:S01]  /*f9a0*/  @!P3 LEA.HI.X R7, R228, R11, R173, 0x2, P6 ;  /* 0x0000000be407b211 */ /* 0x000fe200030f14ad */
[----:B------:R1:W-:Y:S01]  /*f9b0*/  @!P4 ST.E.64 desc[UR8][R4.64], R28 ;  /* 0x0000001c0400c985 */ /* 0x0003e2000c101b08 */
[----:B------:R-:W-:-:S03]  /*f9c0*/  ISETP.GE.AND P4, PT, R223, UR4, PT ;  /* 0x00000004df007c0c */ /* 0x000fc6000bf86270 */
[----:B------:R2:W-:Y:S01]  /*f9d0*/  @!P3 ST.E.64 desc[UR8][R6.64], R32 ;  /* 0x000000200600b985 */ /* 0x0005e2000c101b08 */
[----:B------:R-:W-:Y:S02]  /*f9e0*/  ISETP.GE.AND P3, PT, R224, UR4, PT ;  /* 0x00000004e0007c0c */ /* 0x000fe4000bf66270 */
[----:B0-----:R-:W-:-:S04]  /*f9f0*/  @!P0 LEA R2, P6, R227, R10, 0x2 ;  /* 0x0000000ae3028211 */ /* 0x001fc800078c10ff */
[----:B------:R-:W-:Y:S02]  /*fa00*/  @!P0 LEA.HI.X R3, R227, R11, R172, 0x2, P6 ;  /* 0x0000000be3038211 */ /* 0x000fe400030f14ac */
[----:B-1----:R-:W-:-:S03]  /*fa10*/  @!P1 LEA R4, P5, R226, R10, 0x2 ;  /* 0x0000000ae2049211 */ /* 0x002fc600078a10ff */
[----:B------:R0:W-:Y:S01]  /*fa20*/  @!P0 ST.E.64 desc[UR8][R2.64], R36 ;  /* 0x0000002402008985 */ /* 0x0001e2000c101b08 */
[-C--:B------:R-:W-:Y:S02]  /*fa30*/  @!P1 LEA.HI.X R5, R226, R11.reuse, R171, 0x2, P5 ;  /* 0x0000000be2059211 */ /* 0x080fe400028f14ab */
[----:B------:R-:W-:Y:S02]  /*fa40*/  ISETP.GE.AND P5, PT, R222, UR4, PT ;  /* 0x00000004de007c0c */ /* 0x000fe4000bfa6270 */
[----:B--2---:R-:W-:Y:S01]  /*fa50*/  @!P2 LEA R6, P6, R225, R10, 0x2 ;  /* 0x0000000ae106a211 */ /* 0x004fe200078c10ff */
[----:B------:R1:W-:Y:S01]  /*fa60*/  @!P1 ST.E.64 desc[UR8][R4.64], R40 ;  /* 0x0000002804009985 */ /* 0x0003e2000c101b08 */
[----:B------:R-:W-:Y:S02]  /*fa70*/  ISETP.GE.AND P0, PT, R221, UR4, PT ;  /* 0x00000004dd007c0c */ /* 0x000fe4000bf06270 */
[----:B------:R-:W-:Y:S02]  /*fa80*/  @!P2 LEA.HI.X R7, R225, R11, R170, 0x2, P6 ;  /* 0x0000000be107a211 */ /* 0x000fe400030f14aa */
[----:B------:R-:W-:-:S02]  /*fa90*/  ISETP.GE.AND P1, PT, R220, UR4, PT ;  /* 0x00000004dc007c0c */ /* 0x000fc4000bf26270 */
[CC--:B0-----:R-:W-:Y:S01]  /*faa0*/  @!P3 LEA R2, P6, R224.reuse, R10.reuse, 0x2 ;  /* 0x0000000ae002b211 */ /* 0x0c1fe200078c10ff */
[----:B------:R0:W-:Y:S03]  /*fab0*/  @!P2 ST.E.64 desc[UR8][R6.64], R44 ;  /* 0x0000002c0600a985 */ /* 0x0001e6000c101b08 */
[----:B------:R-:W-:Y:S02]  /*fac0*/  @!P3 LEA.HI.X R3, R224, R11, R169, 0x2, P6 ;  /* 0x0000000be003b211 */ /* 0x000fe400030f14a9 */
[----:B-1----:R-:W-:-:S03]  /*fad0*/  @!P4 LEA R4, P2, R223, R10, 0x2 ;  /* 0x0000000adf04c211 */ /* 0x002fc600078410ff */
[----:B------:R1:W-:Y:S01]  /*fae0*/  @!P3 ST.E.64 desc[UR8][R2.64], R48 ;  /* 0x000000300200b985 */ /* 0x0003e2000c101b08 */
[----:B------:R-:W-:Y:S02]  /*faf0*/  @!P4 LEA.HI.X R5, R223, R11, R168, 0x2, P2 ;  /* 0x0000000bdf05c211 */ /* 0x000fe400010f14a8 */
[----:B------:R-:W-:Y:S02]  /*fb00*/  ISETP.GE.AND P2, PT, R219, UR4, PT ;  /* 0x00000004db007c0c */ /* 0x000fe4000bf46270 */
[----:B------:R-:W-:Y:S01]  /*fb10*/  ISETP.GE.AND P3, PT, R218, UR4, PT ;  /* 0x00000004da007c0c */ /* 0x000fe2000bf66270 */
[----:B------:R2:W-:Y:S01]  /*fb20*/  @!P4 ST.E.64 desc[UR8][R4.64], R52 ;  /* 0x000000340400c985 */ /* 0x0005e2000c101b08 */
[----:B0-----:R-:W-:-:S04]  /*fb30*/  @!P5 LEA R6, P6, R222, R10, 0x2 ;  /* 0x0000000ade06d211 */ /* 0x001fc800078c10ff */
[----:B------:R-:W-:Y:S02]  /*fb40*/  @!P5 LEA.HI.X R7, R222, R11, R167, 0x2, P6 ;  /* 0x0000000bde07d211 */ /* 0x000fe400030f14a7 */
[----:B-1----:R-:W-:-:S03]  /*fb50*/  @!P0 LEA R2, P4, R221, R10, 0x2 ;  /* 0x0000000add028211 */ /* 0x002fc600078810ff */
[----:B------:R0:W-:Y:S01]  /*fb60*/  @!P5 ST.E.64 desc[UR8][R6.64], R56 ;  /* 0x000000380600d985 */ /* 0x0001e2000c101b08 */
[-C--:B------:R-:W-:Y:S02]  /*fb70*/  @!P0 LEA.HI.X R3, R221, R11.reuse, R166, 0x2, P4 ;  /* 0x0000000bdd038211 */ /* 0x080fe400020f14a6 */
[C---:B--2---:R-:W-:Y:S02]  /*fb80*/  @!P1 LEA R4, P5, R220.reuse, R10, 0x2 ;  /* 0x0000000adc049211 */ /* 0x044fe400078a10ff */
[----:B------:R-:W-:Y:S01]  /*fb90*/  ISETP.GE.AND P4, PT, R217, UR4, PT ;  /* 0x00000004d9007c0c */ /* 0x000fe2000bf86270 */
[----:B------:R1:W-:Y:S01]  /*fba0*/  @!P0 ST.E.64 desc[UR8][R2.64], R60 ;  /* 0x0000003c02008985 */ /* 0x0003e2000c101b08 */
[----:B------:R-:W-:Y:S02]  /*fbb0*/  @!P1 LEA.HI.X R5, R220, R11, R165, 0x2, P5 ;  /* 0x0000000bdc059211 */ /* 0x000fe400028f14a5 */
[----:B------:R-:W-:-:S03]  /*fbc0*/  ISETP.GE.AND P5, PT, R216, UR4, PT ;  /* 0x00000004d8007c0c */ /* 0x000fc6000bfa6270 */
[----:B------:R2:W-:Y:S01]  /*fbd0*/  @!P1 ST.E.64 desc[UR8][R4.64], R64 ;  /* 0x0000004004009985 */ /* 0x0005e2000c101b08 */
[CC--:B0-----:R-:W-:Y:S02]  /*fbe0*/  @!P2 LEA R6, P6, R219.reuse, R10.reuse, 0x2 ;  /* 0x0000000adb06a211 */ /* 0x0c1fe400078c10ff */
[----:B------:R-:W-:Y:S02]  /*fbf0*/  ISETP.GE.AND P1, PT, R214, UR4, PT ;  /* 0x00000004d6007c0c */ /* 0x000fe4000bf26270 */
[----:B------:R-:W-:Y:S02]  /*fc00*/  @!P2 LEA.HI.X R7, R219, R11, R164, 0x2, P6 ;  /* 0x0000000bdb07a211 */ /* 0x000fe400030f14a4 */
[----:B-1----:R-:W-:-:S03]  /*fc10*/  @!P3 LEA R2, P6, R218, R10, 0x2 ;  /* 0x0000000ada02b211 */ /* 0x002fc600078c10ff */
        /* <DEDUP_REMOVED lines=8> */
[----:B------:R0:W-:Y:S01]  /*fca0*/  @!P4 ST.E.64 desc[UR8][R4.64], R76 ;  /* 0x0000004c0400c985 */ /* 0x0001e2000c101b08 */
[----:B------:R-:W-:Y:S02]  /*fcb0*/  ISETP.GE.AND P4, PT, R211, UR4, PT ;  /* 0x00000004d3007c0c */ /* 0x000fe4000bf86270 */
[----:B------:R-:W-:Y:S02]  /*fcc0*/  @!P5 LEA.HI.X R7, R216, R11, R161, 0x2, P6 ;  /* 0x0000000bd807d211 */ /* 0x000fe400030f14a1 */
[----:B-1----:R-:W-:-:S03]  /*fcd0*/  @!P2 LEA R2, P6, R215, R10, 0x2 ;  /* 0x0000000ad702a211 */ /* 0x002fc600078c10ff */
        /* <DEDUP_REMOVED lines=8> */
[C---:B-1----:R-:W-:Y:S01]  /*fd60*/  @!P0 LEA R6, P6, R213.reuse, R10, 0x2 ;  /* 0x0000000ad5068211 */ /* 0x042fe200078c10ff */
[----:B------:R1:W-:Y:S03]  /*fd70*/  @!P1 ST.E.64 desc[UR8][R4.64], R88 ;  /* 0x0000005804009985 */ /* 0x0003e6000c101b08 */
[----:B------:R-:W-:-:S02]  /*fd80*/  @!P0 LEA.HI.X R7, R213, R11, R158, 0x2, P6 ;  /* 0x0000000bd5078211 */ /* 0x000fc400030f149e */
[----:B0-----:R-:W-:-:S03]  /*fd90*/  @!P5 LEA R2, P1, R212, R10, 0x2 ;  /* 0x0000000ad402d211 */ /* 0x001fc600078210ff */
[----:B------:R0:W-:Y:S01]  /*fda0*/  @!P0 ST.E.64 desc[UR8][R6.64], R92 ;  /* 0x0000005c06008985 */ /* 0x0001e2000c101b08 */
[-C--:B------:R-:W-:Y:S02]  /*fdb0*/  @!P5 LEA.HI.X R3, R212, R11.reuse, R157, 0x2, P1 ;  /* 0x0000000bd403d211 */ /* 0x080fe400008f149d */
[----:B------:R-:W-:Y:S02]  /*fdc0*/  ISETP.GE.AND P1, PT, R208, UR4, PT ;  /* 0x00000004d0007c0c */ /* 0x000fe4000bf26270 */
[C---:B-1----:R-:W-:Y:S01]  /*fdd0*/  @!P4 LEA R4, P0, R211.reuse, R10, 0x2 ;  /* 0x0000000ad304c211 */ /* 0x042fe200078010ff */
[----:B------:R1:W-:Y:S03]  /*fde0*/  @!P5 ST.E.64 desc[UR8][R2.64], R96 ;  /* 0x000000600200d985 */ /* 0x0003e6000c101b08 */
[----:B------:R-:W-:Y:S02]  /*fdf0*/  @!P4 LEA.HI.X R5, R211, R11, R156, 0x2, P0 ;  /* 0x0000000bd305c211 */ /* 0x000fe400000f149c */
[----:B------:R-:W-:-:S02]  /*fe00*/  ISETP.GE.AND P0, PT, R207, UR4, PT ;  /* 0x00000004cf007c0c */ /* 0x000fc4000bf06270 */
[CC--:B0-----:R-:W-:Y:S01]  /*fe10*/  @!P3 LEA R6, P6, R210.reuse, R10.reuse, 0x2 ;  /* 0x0000000ad206b211 */ /* 0x0c1fe200078c10ff */
[----:B------:R-:W-:Y:S01]  /*fe20*/  @!P4 ST.E.64 desc[UR8][R4.64], R100 ;  /* 0x000000640400c985 */ /* 0x000fe2000c101b08 */
[----:B------:R-:W-:Y:S02]  /*fe30*/  ISETP.GE.AND P4, PT, R205, UR4, PT ;  /* 0x00000004cd007c0c */ /* 0x000fe4000bf86270 */
[----:B------:R-:W-:Y:S02]  /*fe40*/  @!P3 LEA.HI.X R7, R210, R11, R155, 0x2, P6 ;  /* 0x0000000bd207b211 */ /* 0x000fe400030f149b */
[-C--:B------:R-:W-:Y:S02]  /*fe50*/  @!P2 LEA R12, P6, R209, R10.reuse, 0x2 ;  /* 0x0000000ad10ca211 */ /* 0x080fe400078c10ff */
[----:B------:R-:W-:Y:S01]  /*fe60*/  @!P1 LEA R14, P5, R208, R10, 0x2 ;  /* 0x0000000ad00e9211 */ /* 0x000fe200078a10ff */
[----:B------:R-:W-:Y:S01]  /*fe70*/  @!P3 ST.E.64 desc[UR8][R6.64], R104 ;  /* 0x000000680600b985 */ /* 0x000fe2000c101b08 */
[----:B------:R-:W-:-:S02]  /*fe80*/  ISETP.GE.AND P3, PT, R206, UR4, PT ;  /* 0x00000004ce007c0c */ /* 0x000fc4000bf66270 */
[-C--:B------:R-:W-:Y:S02]  /*fe90*/  @!P2 LEA.HI.X R13, R209, R11.reuse, R154, 0x2, P6 ;  /* 0x0000000bd10da211 */ /* 0x080fe400030f149a */
[-C--:B------:R-:W-:Y:S02]  /*fea0*/  @!P1 LEA.HI.X R15, R208, R11.reuse, R153, 0x2, P5 ;  /* 0x0000000bd00f9211 */ /* 0x080fe400028f1499 */
[-C--:B------:R-:W-:Y:S01]  /*feb0*/  @!P0 LEA R20, P6, R207, R10.reuse, 0x2 ;  /* 0x0000000acf148211 */ /* 0x080fe200078c10ff */
[----:B------:R-:W-:Y:S01]  /*fec0*/  @!P2 ST.E.64 desc[UR8][R12.64], R108 ;  /* 0x0000006c0c00a985 */ /* 0x000fe2000c101b08 */
[----:B------:R-:W-:Y:S02]  /*fed0*/  @!P4 LEA R24, P5, R205, R10, 0x2 ;  /* 0x0000000acd18c211 */ /* 0x000fe400078a10ff */
[----:B------:R-:W-:Y:S01]  /*fee0*/  @!P0 LEA.HI.X R21, R207, R11, R152, 0x2, P6 ;  /* 0x0000000bcf158211 */ /* 0x000fe200030f1498 */
[----:B------:R0:W-:Y:S01]  /*fef0*/  @!P1 ST.E.64 desc[UR8][R14.64], R112 ;  /* 0x000000700e009985 */ /* 0x0001e2000c101b08 */
[----:B------:R-:W-:-:S02]  /*ff00*/  ISETP.GE.AND P2, PT, R204, UR4, PT ;  /* 0x00000004cc007c0c */ /* 0x000fc4000bf46270 */
[CC--:B------:R-:W-:Y:S01]  /*ff10*/  @!P3 LEA R22, P1, R206.reuse, R10.reuse, 0x2 ;  /* 0x0000000ace16b211 */ /* 0x0c0fe200078210ff */
[----:B------:R2:W-:Y:S01]  /*ff20*/  @!P0 ST.E.64 desc[UR8][R20.64], R116 ;  /* 0x0000007414008985 */ /* 0x0005e2000c101b08 */
[-C--:B------:R-:W-:Y:S02]  /*ff30*/  @!P4 LEA.HI.X R25, R205, R11.reuse, R236, 0x2, P5 ;  /* 0x0000000bcd19c211 */ /* 0x080fe400028f14ec */
[----:B------:R-:W-:Y:S02]  /*ff40*/  @!P3 LEA.HI.X R23, R206, R11, R237, 0x2, P1 ;  /* 0x0000000bce17b211 */ /* 0x000fe400008f14ed */
[----:B------:R-:W-:Y:S02]  /*ff50*/  ISETP.GE.AND P1, PT, R203, UR4, PT ;  /* 0x00000004cb007c0c */ /* 0x000fe4000bf26270 */
[----:B------:R-:W-:Y:S01]  /*ff60*/  ISETP.GE.AND P0, PT, R200, UR4, PT ;  /* 0x00000004c8007c0c */ /* 0x000fe2000bf06270 */
[----:B------:R3:W-:Y:S01]  /*ff70*/  @!P3 ST.E.64 desc[UR8][R22.64], R120 ;  /* 0x000000781600b985 */ /* 0x0007e2000c101b08 */
[----:B-1----:R-:W-:Y:S01]  /*ff80*/  SHF.R.S32.HI R3, RZ, 0x1f, R200 ;  /* 0x0000001fff037819 */ /* 0x002fe200000114c8 */
[----:B0-----:R-:W-:Y:S01]  /*ff90*/  VIADD R15, R16, 0xf0 ;  /* 0x000000f0100f7836 */ /* 0x001fe20000000000 */
[----:B------:R-:W-:Y:S01]  /*ffa0*/  @!P2 LEA R6, P5, R204, R10, 0x2 ;  /* 0x0000000acc06a211 */ /* 0x000fe200078a10ff */
[----:B------:R3:W-:Y:S01]  /*ffb0*/  @!P4 ST.E.64 desc[UR8][R24.64], R124 ;  /* 0x0000007c1800c985 */ /* 0x0007e2000c101b08 */
[----:B------:R-:W-:Y:S01]  /*ffc0*/  ISETP.GE.AND P4, PT, R17, UR4, PT ;  /* 0x0000000411007c0c */ /* 0x000fe2000bf86270 */
[----:B--2---:R-:W-:Y:S01]  /*ffd0*/  VIADD R20, R16, 0xf8 ;  /* 0x000000f810147836 */ /* 0x004fe20000000000 */
[----:B------:R-:W-:-:S02]  /*ffe0*/  ISETP.GE.AND P3, PT, R15, UR4, PT ;  /* 0x000000040f007c0c */ /* 0x000fc4000bf66270 */
[-C--:B------:R-:W-:Y:S02]  /*fff0*/  @!P2 LEA.HI.X R7, R204, R11.reuse, R235, 0x2, P5 ;  /* 0x0000000bcc07a211 */ /* 0x080fe400028f14eb */
[CC--:B------:R-:W-:Y:S02]  /*10000*/  @!P1 LEA R4, P6, R203.reuse, R10.reuse, 0x2 ;  /* 0x0000000acb049211 */ /* 0x0c0fe400078c10ff */
[----:B------:R-:W-:Y:S01]  /*10010*/  @!P0 LEA R2, P5, R200, R10, 0x2 ;  /* 0x0000000ac8028211 */ /* 0x000fe200078a10ff */
[----:B------:R3:W-:Y:S01]  /*10020*/  @!P2 ST.E.64 desc[UR8][R6.64], R128 ;  /* 0x000000800600a985 */ /* 0x0007e2000c101b08 */
        /* <DEDUP_REMOVED lines=8> */
[-C--:B------:R-:W-:Y:S02]  /*100b0*/  @!P4 LEA.HI.X R13, R17, R11.reuse, R14, 0x2, P5 ;  /* 0x0000000b110dc211 */ /* 0x080fe400028f140e */
[C---:B------:R-:W-:Y:S02]  /*100c0*/  @!P3 LEA R14, P5, R15.reuse, R10, 0x2 ;  /* 0x0000000a0f0eb211 */ /* 0x040fe400078a10ff */
[----:B------:R-:W-:Y:S01]  /*100d0*/  SHF.R.S32.HI R17, RZ, 0x1f, R20 ;  /* 0x0000001fff117819 */ /* 0x000fe20000011414 */
[----:B------:R3:W-:Y:S01]  /*100e0*/  @!P4 ST.E.64 desc[UR8][R12.64], R140 ;  /* 0x0000008c0c00c985 */ /* 0x0007e2000c101b08 */
[----:B------:R-:W-:-:S02]  /*100f0*/  @!P3 LEA.HI.X R15, R15, R11, R18, 0x2, P5 ;  /* 0x0000000b0f0fb211 */ /* 0x000fc400028f1412 */
[----:B------:R-:W-:-:S03]  /*10100*/  @!P6 LEA R10, P5, R20, R10, 0x2 ;  /* 0x0000000a140ae211 */ /* 0x000fc600078a10ff */
[----:B------:R3:W-:Y:S01]  /*10110*/  @!P3 ST.E.64 desc[UR8][R14.64], R144 ;  /* 0x000000900e00b985 */ /* 0x0007e2000c101b08 */
[----:B------:R-:W-:-:S05]  /*10120*/  @!P6 LEA.HI.X R11, R20, R11, R17, 0x2, P5 ;  /* 0x0000000b140be211 */ /* 0x000fca00028f1411 */
[----:B------:R3:W-:Y:S04]  /*10130*/  @!P6 ST.E.64 desc[UR8][R10.64], R148 ;  /* 0x000000940a00e985 */ /* 0x0007e8000c101b08 */
.L_x_1294:
[----:B------:R-:W-:Y:S05]  /*10140*/  BSYNC B1 ;  /* 0x0000000000017941 */ /* 0x000fea0003800000 */
.L_x_1293:
[----:B------:R-:W-:Y:S01]  /*10150*/  ISETP.GE.AND P0, PT, R8, UR12, PT ;  /* 0x0000000c08007c0c */ /* 0x000fe2000bf06270 */
[----:B---3--:R0:W3:Y:S04]  /*10160*/  SHFL.IDX PT, R15, R9, 0x1, 0x1c1f ;  /* 0x003c1f00090f7f89 */ /* 0x0080e800000e0000 */
[----:B------:R0:W4:Y:S08]  /*10170*/  SHFL.IDX PT, R17, R0, 0x1, 0x1c1f ;  /* 0x003c1f0000117f89 */ /* 0x00013000000e0000 */
[----:B0-----:R-:W-:Y:S05]  /*10180*/  @P0 BRA `(.L_x_1292) ;  /* 0x0000001800440947 */ /* 0x001fea0003800000 */
[----:B------:R-:W-:Y:S01]  /*10190*/  ULDC UR4, c[0x0][0xac8] ;  /* 0x0002b20000047ab9 */ /* 0x000fe20000000800 */
[----:B------:R-:W-:Y:S01]  /*101a0*/  ULDC.64 UR8, c[0x0][0x208] ;  /* 0x0000820000087ab9 */ /* 0x000fe20000000a00 */
[C---:B------:R-:W-:Y:S01]  /*101b0*/  ISETP.GE.AND P4, PT, R16.reuse, UR4, PT ;  /* 0x0000000410007c0c */ /* 0x040fe2000bf86270 */
[C---:B------:R-:W-:Y:S01]  /*101c0*/  VIADD R0, R16.reuse, 0xf0 ;  /* 0x000000f010007836 */ /* 0x040fe20000000000 */
[----:B------:R-:W-:Y:S01]  /*101d0*/  ISETP.GE.AND P5, PT, R229, UR4, PT ;  /* 0x00000004e5007c0c */ /* 0x000fe2000bfa6270 */
[----:B------:R-:W-:Y:S01]  /*101e0*/  VIADD R14, R16, 0xe8 ;  /* 0x000000e8100e7836 */ /* 0x000fe20000000000 */
[----:B------:R-:W-:Y:S02]  /*101f0*/  ISETP.GE.AND P2, PT, R228, UR4, PT ;  /* 0x00000004e4007c0c */ /* 0x000fe4000bf46270 */
[----:B------:R-:W-:-:S07]  /*10200*/  ISETP.GE.AND P1, PT, R227, UR4, PT ;  /* 0x00000004e3007c0c */ /* 0x000fce000bf26270 */
[CC--:B----4-:R-:W-:Y:S02]  /*10210*/  @!P4 LEA R2, P0, R16.reuse, R17.reuse, 0x2 ;  /* 0x000000111002c211 */ /* 0x0d0fe400078010ff */
[C---:B------:R-:W-:Y:S02]  /*10220*/  @!P5 LEA R4, P3, R229.reuse, R17, 0x2 ;  /* 0x00000011e504d211 */ /* 0x040fe400078610ff */
[-C--:B---3--:R-:W-:Y:S02]  /*10230*/  @!P4 LEA.HI.X R3, R16, R15.reuse, R175, 0x2, P0 ;  /* 0x0000000f1003c211 */ /* 0x088fe400000f14af */
[----:B------:R-:W-:Y:S02]  /*10240*/  ISETP.GE.AND P0, PT, R226, UR4, PT ;  /* 0x00000004e2007c0c */ /* 0x000fe4000bf06270 */
[----:B------:R-:W-:Y:S01]  /*10250*/  @!P5 LEA.HI.X R5, R229, R15, R174, 0x2, P3 ;  /* 0x0000000fe505d211 */ /* 0x000fe200018f14ae */
[----:B------:R0:W-:Y:S01]  /*10260*/  @!P4 ST.E.64 desc[UR8][R2.64], R26 ;  /* 0x0000001a0200c985 */ /* 0x0001e2000c101b08 */
[----:B------:R-:W-:-:S02]  /*10270*/  @!P2 LEA R6, P6, R228, R17, 0x2 ;  /* 0x00000011e406a211 */ /* 0x000fc400078c10ff */
[----:B------:R-:W-:Y:S01]  /*10280*/  ISETP.GE.AND P3, PT, R225, UR4, PT ;  /* 0x00000004e1007c0c */ /* 0x000fe2000bf66270 */
[----:B------:R3:W-:Y:S01]  /*10290*/  @!P5 ST.E.64 desc[UR8][R4.64], R30 ;  /* 0x0000001e0400d985 */ /* 0x0007e2000c101b08 */
[C---:B------:R-:W-:Y:S02]  /*102a0*/  @!P1 LEA R8, P5, R227.reuse, R17, 0x2 ;  /* 0x00000011e3089211 */ /* 0x040fe400078a10ff */
[----:B------:R-:W-:Y:S02]  /*102b0*/  @!P2 LEA.HI.X R7, R228, R15, R173, 0x2, P6 ;  /* 0x0000000fe407a211 */ /* 0x000fe400030f14ad */
[----:B------:R-:W-:Y:S02]  /*102c0*/  ISETP.GE.AND P4, PT, R224, UR4, PT ;  /* 0x00000004e0007c0c */ /* 0x000fe4000bf86270 */
[----:B-1----:R-:W-:Y:S01]  /*102d0*/  @!P0 LEA R10, P6, R226, R17, 0x2 ;  /* 0x00000011e20a8211 */ /* 0x002fe200078c10ff */
[----:B------:R1:W-:Y:S01]  /*102e0*/  @!P2 ST.E.64 desc[UR8][R6.64], R34 ;  /* 0x000000220600a985 */ /* 0x0003e2000c101b08 */
[----:B------:R-:W-:-:S02]  /*102f0*/  @!P1 LEA.HI.X R9, R227, R15, R172, 0x2, P5 ;  /* 0x0000000fe3099211 */ /* 0x000fc400028f14ac */
[----:B------:R-:W-:Y:S02]  /*10300*/  ISETP.GE.AND P5, PT, R223, UR4, PT ;  /* 0x00000004df007c0c */ /* 0x000fe4000bfa6270 */
[----:B--2---:R-:W-:Y:S01]  /*10310*/  @!P0 LEA.HI.X R11, R226, R15, R171, 0x2, P6 ;  /* 0x0000000fe20b8211 */ /* 0x004fe200030f14ab */
[----:B------:R2:W-:Y:S01]  /*10320*/  @!P1 ST.E.64 desc[UR8][R8.64], R38 ;  /* 0x0000002608009985 */ /* 0x0005e2000c101b08 */
[-C--:B0-----:R-:W-:Y:S02]  /*10330*/  @!P3 LEA R2, P6, R225, R17.reuse, 0x2 ;  /* 0x00000011e102b211 */ /* 0x081fe400078c10ff */
[----:B------:R-:W-:Y:S01]  /*10340*/  ISETP.GE.AND P1, PT, R221, UR4, PT ;  /* 0x00000004dd007c0c */ /* 0x000fe2000bf26270 */
[----:B------:R0:W-:Y:S01]  /*10350*/  @!P0 ST.E.64 desc[UR8][R10.64], R42 ;  /* 0x0000002a0a008985 */ /* 0x0001e2000c101b08 */
[----:B------:R-:W-:Y:S02]  /*10360*/  ISETP.GE.AND P0, PT, R222, UR4, PT ;  /* 0x00000004de007c0c */ /* 0x000fe4000bf06270 */
[----:B---3--:R-:W-:-:S02]  /*10370*/  @!P4 LEA R4, P2, R224, R17, 0x2 ;  /* 0x00000011e004c211 */ /* 0x008fc400078410ff */
[----:B------:R-:W-:Y:S02]  /*10380*/  @!P3 LEA.HI.X R3, R225, R15, R170, 0x2, P6 ;  /* 0x0000000fe103b211 */ /* 0x000fe400030f14aa */
[C---:B------:R-:W-:Y:S02]  /*10390*/  @!P5 LEA R12, P6, R223.reuse, R17, 0x2 ;  /* 0x00000011df0cd211 */ /* 0x040fe400078c10ff */
[-C--:B------:R-:W-:Y:S01]  /*103a0*/  @!P4 LEA.HI.X R5, R224, R15.reuse, R169, 0x2, P2 ;  /* 0x0000000fe005c211 */ /* 0x080fe200010f14a9 */
[----:B------:R3:W-:Y:S01]  /*103b0*/  @!P3 ST.E.64 desc[UR8][R2.64], R46 ;  /* 0x0000002e0200b985 */ /* 0x0007e2000c101b08 */
[----:B------:R-:W-:Y:S02]  /*103c0*/  ISETP.GE.AND P2, PT, R220, UR4, PT ;  /* 0x00000004dc007c0c */ /* 0x000fe4000bf46270 */
[----:B------:R-:W-:Y:S01]  /*103d0*/  @!P5 LEA.HI.X R13, R223, R15, R168, 0x2, P6 ;  /* 0x0000000fdf0dd211 */ /* 0x000fe200030f14a8 */
[----:B------:R4:W-:Y:S01]  /*103e0*/  @!P4 ST.E.64 desc[UR8][R4.64], R50 ;  /* 0x000000320400c985 */ /* 0x0009e2000c101b08 */
[----:B-1----:R-:W-:-:S02]  /*103f0*/  @!P0 LEA R6, P4, R222, R17, 0x2 ;  /* 0x00000011de068211 */ /* 0x002fc400078810ff */
[----:B------:R-:W-:Y:S01]  /*10400*/  ISETP.GE.AND P3, PT, R219, UR4, PT ;  /* 0x00000004db007c0c */ /* 0x000fe2000bf66270 */
[----:B------:R1:W-:Y:S01]  /*10410*/  @!P5 ST.E.64 desc[UR8][R12.64], R54 ;  /* 0x000000360c00d985 */ /* 0x0003e2000c101b08 */
[C---:B--2---:R-:W-:Y:S02]  /*10420*/  @!P1 LEA R8, P5, R221.reuse, R17, 0x2 ;  /* 0x00000011dd089211 */ /* 0x044fe400078a10ff */
[-C--:B------:R-:W-:Y:S02]  /*10430*/  @!P0 LEA.HI.X R7, R222, R15.reuse, R167, 0x2, P4 ;  /* 0x0000000fde078211 */ /* 0x080fe400020f14a7 */
[----:B------:R-:W-:Y:S02]  /*10440*/  ISETP.GE.AND P4, PT, R218, UR4, PT ;  /* 0x00000004da007c0c */ /* 0x000fe4000bf86270 */
[----:B------:R-:W-:Y:S01]  /*10450*/  @!P1 LEA.HI.X R9, R221, R15, R166, 0x2, P5 ;  /* 0x0000000fdd099211 */ /* 0x000fe200028f14a6 */
[----:B------:R-:W-:Y:S01]  /*10460*/  @!P0 ST.E.64 desc[UR8][R6.64], R58 ;  /* 0x0000003a06008985 */ /* 0x000fe2000c101b08 */
[----:B------:R-:W-:-:S02]  /*10470*/  ISETP.GE.AND P5, PT, R217, UR4, PT ;  /* 0x00000004d9007c0c */ /* 0x000fc4000bfa6270 */
[C---:B0-----:R-:W-:Y:S01]  /*10480*/  @!P2 LEA R10, P6, R220.reuse, R17, 0x2 ;  /* 0x00000011dc0aa211 */ /* 0x041fe200078c10ff */
[----:B------:R0:W-:Y:S01]  /*10490*/  @!P1 ST.E.64 desc[UR8][R8.64], R62 ;  /* 0x0000003e08009985 */ /* 0x0001e2000c101b08 */
[----:B------:R-:W-:Y:S02]  /*104a0*/  ISETP.GE.AND P1, PT, R215, UR4, PT ;  /* 0x00000004d7007c0c */ /* 0x000fe4000bf26270 */
[----:B------:R-:W-:Y:S02]  /*104b0*/  @!P2 LEA.HI.X R11, R220, R15, R165, 0x2, P6 ;  /* 0x0000000fdc0ba211 */ /* 0x000fe400030f14a5 */
[-C--:B---3--:R-:W-:Y:S02]  /*104c0*/  @!P3 LEA R2, P6, R219, R17.reuse, 0x2 ;  /* 0x00000011db02b211 */ /* 0x088fe400078c10ff */
[----:B----4-:R-:W-:Y:S01]  /*104d0*/  @!P4 LEA R4, P0, R218, R17, 0x2 ;  /* 0x00000011da04c211 */ /* 0x010fe200078010ff */
[----:B------:R2:W-:Y:S01]  /*104e0*/  @!P2 ST.E.64 desc[UR8][R10.64], R66 ;  /* 0x000000420a00a985 */ /* 0x0005e2000c101b08 */
[----:B------:R-:W-:-:S02]  /*104f0*/  ISETP.GE.AND P2, PT, R216, UR4, PT ;  /* 0x00000004d8007c0c */ /* 0x000fc4000bf46270 */
[----:B------:R-:W-:Y:S02]  /*10500*/  @!P3 LEA.HI.X R3, R219, R15, R164, 0x2, P6 ;  /* 0x0000000fdb03b211 */ /* 0x000fe400030f14a4 */
[C---:B-1----:R-:W-:Y:S02]  /*10510*/  @!P5 LEA R12, P6, R217.reuse, R17, 0x2 ;  /* 0x00000011d90cd211 */ /* 0x042fe400078c10ff */
[-C--:B------:R-:W-:Y:S01]  /*10520*/  @!P4 LEA.HI.X R5, R218, R15.reuse, R163, 0x2, P0 ;  /* 0x0000000fda05c211 */ /* 0x080fe200000f14a3 */
[----:B------:R1:W-:Y:S01]  /*10530*/  @!P3 ST.E.64 desc[UR8][R2.64], R70 ;  /* 0x000000460200b985 */ /* 0x0003e2000c101b08 */
[----:B------:R-:W-:Y:S02]  /*10540*/  ISETP.GE.AND P0, PT, R214, UR4, PT ;  /* 0x00000004d6007c0c */ /* 0x000fe4000bf06270 */
[----:B------:R-:W-:Y:S01]  /*10550*/  @!P5 LEA.HI.X R13, R217, R15, R162, 0x2, P6 ;  /* 0x0000000fd90dd211 */ /* 0x000fe200030f14a2 */
[----:B------:R3:W-:Y:S01]  /*10560*/  @!P4 ST.E.64 desc[UR8][R4.64], R74 ;  /* 0x0000004a0400c985 */ /* 0x0007e2000c101b08 */
[----:B0-----:R-:W-:-:S02]  /*10570*/  @!P1 LEA R8, P3, R215, R17, 0x2 ;  /* 0x00000011d7089211 */ /* 0x001fc400078610ff */
[----:B------:R-:W-:Y:S01]  /*10580*/  @!P2 LEA R6, P6, R216, R17, 0x2 ;  /* 0x00000011d806a211 */ /* 0x000fe200078c10ff */
[----:B------:R0:W-:Y:S01]  /*10590*/  @!P5 ST.E.64 desc[UR8][R12.64], R78 ;  /* 0x0000004e0c00d985 */ /* 0x0001e2000c101b08 */
[----:B------:R-:W-:Y:S02]  /*105a0*/  ISETP.GE.AND P5, PT, R213, UR4, PT ;  /* 0x00000004d5007c0c */ /* 0x000fe4000bfa6270 */
[----:B------:R-:W-:Y:S02]  /*105b0*/  ISETP.GE.AND P4, PT, R212, UR4, PT ;  /* 0x00000004d4007c0c */ /* 0x000fe4000bf86270 */
[----:B------:R-:W-:Y:S02]  /*105c0*/  @!P2 LEA.HI.X R7, R216, R15, R161, 0x2, P6 ;  /* 0x0000000fd807a211 */ /* 0x000fe400030f14a1 */
[----:B--2---:R-:W-:Y:S02]  /*105d0*/  @!P0 LEA R10, P6, R214, R17, 0x2 ;  /* 0x00000011d60a8211 */ /* 0x004fe400078c10ff */
[----:B------:R-:W-:Y:S01]  /*105e0*/  @!P1 LEA.HI.X R9, R215, R15, R160, 0x2, P3 ;  /* 0x0000000fd7099211 */ /* 0x000fe200018f14a0 */
[----:B------:R2:W-:Y:S01]  /*105f0*/  @!P2 ST.E.64 desc[UR8][R6.64], R82 ;  /* 0x000000520600a985 */ /* 0x0005e2000c101b08 */
[----:B------:R-:W-:-:S02]  /*10600*/  ISETP.GE.AND P3, PT, R211, UR4, PT ;  /* 0x00000004d3007c0c */ /* 0x000fc4000bf66270 */
[----:B------:R-:W-:Y:S01]  /*10610*/  @!P0 LEA.HI.X R11, R214, R15, R159, 0x2, P6 ;  /* 0x0000000fd60b8211 */ /* 0x000fe200030f149f */
[----:B------:R4:W-:Y:S01]  /*10620*/  @!P1 ST.E.64 desc[UR8][R8.64], R86 ;  /* 0x0000005608009985 */ /* 0x0009e2000c101b08 */
[CC--:B-1----:R-:W-:Y:S02]  /*10630*/  @!P5 LEA R2, P2, R213.reuse, R17.reuse, 0x2 ;  /* 0x00000011d502d211 */ /* 0x0c2fe400078410ff */
[----:B---3--:R-:W-:Y:S01]  /*10640*/  @!P4 LEA R4, P1, R212, R17, 0x2 ;  /* 0x00000011d404c211 */ /* 0x008fe200078210ff */
[----:B------:R1:W-:Y:S01]  /*10650*/  @!P0 ST.E.64 desc[UR8][R10.64], R90 ;  /* 0x0000005a0a008985 */ /* 0x0003e2000c101b08 */
[----:B------:R-:W-:Y:S02]  /*10660*/  ISETP.GE.AND P0, PT, R210, UR4, PT ;  /* 0x00000004d2007c0c */ /* 0x000fe4000bf06270 */
[----:B------:R-:W-:Y:S02]  /*10670*/  @!P5 LEA.HI.X R3, R213, R15, R158, 0x2, P2 ;  /* 0x0000000fd503d211 */ /* 0x000fe400010f149e */
[----:B------:R-:W-:-:S02]  /*10680*/  ISETP.GE.AND P2, PT, R209, UR4, PT ;  /* 0x00000004d1007c0c */ /* 0x000fc4000bf46270 */
[----:B------:R-:W-:Y:S01]  /*10690*/  @!P4 LEA.HI.X R5, R212, R15, R157, 0x2, P1 ;  /* 0x0000000fd405c211 */ /* 0x000fe200008f149d */
[----:B------:R3:W-:Y:S01]  /*106a0*/  @!P5 ST.E.64 desc[UR8][R2.64], R94 ;  /* 0x0000005e0200d985 */ /* 0x0007e2000c101b08 */
[C---:B0-----:R-:W-:Y:S02]  /*106b0*/  @!P3 LEA R12, P6, R211.reuse, R17, 0x2 ;  /* 0x00000011d30cb211 */ /* 0x041fe400078c10ff */
[----:B------:R-:W-:Y:S01]  /*106c0*/  ISETP.GE.AND P1, PT, R208, UR4, PT ;  /* 0x00000004d0007c0c */ /* 0x000fe2000bf26270 */
[----:B------:R-:W-:Y:S01]  /*106d0*/  @!P4 ST.E.64 desc[UR8][R4.64], R98 ;  /* 0x000000620400c985 */ /* 0x000fe2000c101b08 */
[----:B------:R-:W-:Y:S02]  /*106e0*/  @!P3 LEA.HI.X R13, R211, R15, R156, 0x2, P6 ;  /* 0x0000000fd30db211 */ /* 0x000fe400030f149c */
[----:B------:R-:W-:Y:S02]  /*106f0*/  ISETP.GE.AND P4, PT, R207, UR4, PT ;  /* 0x00000004cf007c0c */ /* 0x000fe4000bf86270 */
[-C--:B--2---:R-:W-:Y:S01]  /*10700*/  @!P0 LEA R6, P6, R210, R17.reuse, 0x2 ;  /* 0x00000011d2068211 */ /* 0x084fe200078c10ff */
[----:B------:R0:W-:Y:S01]  /*10710*/  @!P3 ST.E.64 desc[UR8][R12.64], R102 ;  /* 0x000000660c00b985 */ /* 0x0001e2000c101b08 */
[----:B----4-:R-:W-:-:S02]  /*10720*/  @!P2 LEA R8, P3, R209, R17, 0x2 ;  /* 0x00000011d108a211 */ /* 0x010fc400078610ff */
[-C--:B------:R-:W-:Y:S02]  /*10730*/  @!P0 LEA.HI.X R7, R210, R15.reuse, R155, 0x2, P6 ;  /* 0x0000000fd2078211 */ /* 0x080fe400030f149b */
[----:B------:R-:W-:Y:S02]  /*10740*/  @!P2 LEA.HI.X R9, R209, R15, R154, 0x2, P3 ;  /* 0x0000000fd109a211 */ /* 0x000fe400018f149a */
[----:B------:R-:W-:Y:S01]  /*10750*/  ISETP.GE.AND P3, PT, R205, UR4, PT ;  /* 0x00000004cd007c0c */ /* 0x000fe2000bf66270 */
[----:B------:R2:W-:Y:S01]  /*10760*/  @!P0 ST.E.64 desc[UR8][R6.64], R106 ;  /* 0x0000006a06008985 */ /* 0x0005e2000c101b08 */
[-C--:B-1----:R-:W-:Y:S02]  /*10770*/  @!P1 LEA R10, P6, R208, R17.reuse, 0x2 ;  /* 0x00000011d00a9211 */ /* 0x082fe400078c10ff */
[----:B------:R-:W-:Y:S01]  /*10780*/  ISETP.GE.AND P5, PT, R206, UR4, PT ;  /* 0x00000004ce007c0c */ /* 0x000fe2000bfa6270 */
[----:B------:R1:W-:Y:S01]  /*10790*/  @!P2 ST.E.64 desc[UR8][R8.64], R110 ;  /* 0x0000006e0800a985 */ /* 0x0003e2000c101b08 */
[----:B---3--:R-:W-:-:S02]  /*107a0*/  @!P4 LEA R2, P0, R207, R17, 0x2 ;  /* 0x00000011cf02c211 */ /* 0x008fc400078010ff */
[-C--:B------:R-:W-:Y:S02]  /*107b0*/  @!P1 LEA.HI.X R11, R208, R15.reuse, R153, 0x2, P6 ;  /* 0x0000000fd00b9211 */ /* 0x080fe400030f1499 */
[----:B------:R-:W-:Y:S02]  /*107c0*/  @!P4 LEA.HI.X R3, R207, R15, R152, 0x2, P0 ;  /* 0x0000000fcf03c211 */ /* 0x000fe400000f1498 */
[----:B------:R-:W-:Y:S01]  /*107d0*/  ISETP.GE.AND P0, PT, R204, UR4, PT ;  /* 0x00000004cc007c0c */ /* 0x000fe2000bf06270 */
[----:B------:R-:W-:Y:S01]  /*107e0*/  @!P1 ST.E.64 desc[UR8][R10.64], R114 ;  /* 0x000000720a009985 */ /* 0x000fe2000c101b08 */
[----:B0-----:R-:W-:Y:S02]  /*107f0*/  @!P3 LEA R12, P2, R205, R17, 0x2 ;  /* 0x00000011cd0cb211 */ /* 0x001fe400078410ff */
[----:B------:R-:W-:Y:S01]  /*10800*/  ISETP.GE.AND P1, PT, R14, UR4, PT ;  /* 0x000000040e007c0c */ /* 0x000fe2000bf26270 */
[----:B------:R0:W-:Y:S01]  /*10810*/  @!P4 ST.E.64 desc[UR8][R2.64], R118 ;  /* 0x000000760200c985 */ /* 0x0001e2000c101b08 */
[----:B------:R-:W-:-:S02]  /*10820*/  ISETP.GE.AND P4, PT, R203, UR4, PT ;  /* 0x00000004cb007c0c */ /* 0x000fc4000bf86270 */
[----:B------:R-:W-:Y:S02]  /*10830*/  @!P5 LEA R4, P6, R206, R17, 0x2 ;  /* 0x00000011ce04d211 */ /* 0x000fe400078c10ff */
[-C--:B------:R-:W-:Y:S02]  /*10840*/  @!P3 LEA.HI.X R13, R205, R15.reuse, R236, 0x2, P2 ;  /* 0x0000000fcd0db211 */ /* 0x080fe400010f14ec */
[----:B------:R-:W-:Y:S02]  /*10850*/  ISETP.GE.AND P2, PT, R0, UR4, PT ;  /* 0x0000000400007c0c */ /* 0x000fe4000bf46270 */
[----:B------:R-:W-:Y:S02]  /*10860*/  @!P5 LEA.HI.X R5, R206, R15, R237, 0x2, P6 ;  /* 0x0000000fce05d211 */ /* 0x000fe400030f14ed */
[C---:B--2---:R-:W-:Y:S02]  /*10870*/  @!P0 LEA R6, P6, R204.reuse, R17, 0x2 ;  /* 0x00000011cc068211 */ /* 0x044fe400078c10ff */
[----:B-1----:R-:W-:Y:S01]  /*10880*/  SHF.R.S32.HI R9, RZ, 0x1f, R14 ;  /* 0x0000001fff097819 */ /* 0x002fe2000001140e */
[----:B------:R1:W-:Y:S01]  /*10890*/  @!P5 ST.E.64 desc[UR8][R4.64], R122 ;  /* 0x0000007a0400d985 */ /* 0x0003e2000c101b08 */
[----:B------:R-:W-:-:S02]  /*108a0*/  @!P0 LEA.HI.X R7, R204, R15, R235, 0x2, P6 ;  /* 0x0000000fcc078211 */ /* 0x000fc400030f14eb */
[C---:B0-----:R-:W-:Y:S01]  /*108b0*/  @!P4 LEA R2, P6, R203.reuse, R17, 0x2 ;  /* 0x00000011cb02c211 */ /* 0x041fe200078c10ff */
[----:B------:R0:W-:Y:S01]  /*108c0*/  @!P3 ST.E.64 desc[UR8][R12.64], R126 ;  /* 0x0000007e0c00b985 */ /* 0x0001e2000c101b08 */
[----:B------:R-:W-:Y:S02]  /*108d0*/  ISETP.GE.AND P5, PT, R200, UR4, PT ;  /* 0x00000004c8007c0c */ /* 0x000fe4000bfa6270 */
[----:B------:R-:W-:Y:S01]  /*108e0*/  @!P4 LEA.HI.X R3, R203, R15, R234, 0x2, P6 ;  /* 0x0000000fcb03c211 */ /* 0x000fe200030f14ea */
[----:B------:R0:W-:Y:S01]  /*108f0*/  @!P0 ST.E.64 desc[UR8][R6.64], R130 ;  /* 0x0000008206008985 */ /* 0x0001e2000c101b08 */
[-C--:B------:R-:W-:Y:S02]  /*10900*/  @!P2 LEA R10, P6, R0, R17.reuse, 0x2 ;  /* 0x00000011000aa211 */ /* 0x080fe400078c10ff */
[----:B------:R-:W-:Y:S01]  /*10910*/  @!P1 LEA R8, P3, R14, R17, 0x2 ;  /* 0x000000110e089211 */ /* 0x000fe200078610ff */
[----:B------:R0:W-:Y:S01]  /*10920*/  @!P4 ST.E.64 desc[UR8][R2.64], R134 ;  /* 0x000000860200c985 */ /* 0x0001e2000c101b08 */
[----:B-1----:R-:W-:-:S02]  /*10930*/  SHF.R.S32.HI R5, RZ, 0x1f, R0 ;  /* 0x0000001fff057819 */ /* 0x002fc40000011400 */
[-C--:B------:R-:W-:Y:S02]  /*10940*/  @!P1 LEA.HI.X R9, R14, R15.reuse, R9, 0x2, P3 ;  /* 0x0000000f0e099211 */ /* 0x080fe400018f1409 */
[----:B------:R-:W-:Y:S01]  /*10950*/  @!P2 LEA.HI.X R11, R0, R15, R5, 0x2, P6 ;  /* 0x0000000f000ba211 */ /* 0x000fe200030f1405 */
[----:B------:R-:W-:Y:S01]  /*10960*/  VIADD R0, R16, 0xf8 ;  /* 0x000000f810007836 */ /* 0x000fe20000000000 */
[----:B------:R-:W-:Y:S02]  /*10970*/  SHF.R.S32.HI R14, RZ, 0x1f, R200 ;  /* 0x0000001fff0e7819 */ /* 0x000fe400000114c8 */
[----:B------:R-:W-:Y:S02]  /*10980*/  @!P5 LEA R4, P3, R200, R17, 0x2 ;  /* 0x00000011c804d211 */ /* 0x000fe400078610ff */
[----:B------:R-:W-:Y:S02]  /*10990*/  ISETP.GE.AND P0, PT, R0, UR4, PT ;  /* 0x0000000400007c0c */ /* 0x000fe4000bf06270 */
[----:B------:R-:W-:-:S05]  /*109a0*/  @!P5 LEA.HI.X R5, R200, R15, R14, 0x2, P3 ;  /* 0x0000000fc805d211 */ /* 0x000fca00018f140e */
[----:B------:R0:W-:Y:S04]  /*109b0*/  @!P5 ST.E.64 desc[UR8][R4.64], R138 ;  /* 0x0000008a0400d985 */ /* 0x0001e8000c101b08 */
[----:B------:R0:W-:Y:S04]  /*109c0*/  @!P1 ST.E.64 desc[UR8][R8.64], R142 ;  /* 0x0000008e08009985 */ /* 0x0001e8000c101b08 */
[----:B------:R0:W-:Y:S01]  /*109d0*/  @!P2 ST.E.64 desc[UR8][R10.64], R146 ;  /* 0x000000920a00a985 */ /* 0x0001e2000c101b08 */
[----:B------:R-:W-:Y:S05]  /*109e0*/  @P0 BRA `(.L_x_1292) ;  /* 0x00000010002c0947 */ /* 0x000fea0003800000 */
[----:B0-----:R-:W-:Y:S01]  /*109f0*/  LEA R2, P0, R0, R17, 0x2 ;  /* 0x0000001100027211 */ /* 0x001fe200078010ff */
[----:B------:R-:W-:Y:S01]  /*10a00*/  ULDC.64 UR8, c[0x0][0x208] ;  /* 0x0000820000087ab9 */ /* 0x000fe20000000a00 */
[----:B------:R-:W-:-:S04]  /*10a10*/  SHF.R.S32.HI R3, RZ, 0x1f, R0 ;  /* 0x0000001fff037819 */ /* 0x000fc80000011400 */
[----:B------:R-:W-:-:S05]  /*10a20*/  LEA.HI.X R3, R0, R15, R3, 0x2, P0 ;  /* 0x0000000f00037211 */ /* 0x000fca00000f1403 */
[----:B------:R0:W-:Y:S01]  /*10a30*/  ST.E.64 desc[UR8][R2.64], R150 ;  /* 0x0000009602007985 */ /* 0x0001e2000c101b08 */
[----:B------:R-:W-:Y:S05]  /*10a40*/  BRA `(.L_x_1292) ;  /* 0x0000001000147947 */ /* 0x000fea0003800000 */
.L_x_1283:
[----:B------:R-:W-:Y:S01]  /*10a50*/  ULDC.64 UR8, c[0x0][0xc00] ;  /* 0x0003000000087ab9 */ /* 0x000fe20000000a00 */
[----:B------:R-:W-:Y:S01]  /*10a60*/  R2UR UR4, R231 ;  /* 0x00000000e70472ca */ /* 0x000fe200000e0000 */
[----:B------:R-:W-:Y:S01]  /*10a70*/  UISETP.NE.U32.AND UP0, UPT, UR8, URZ, UPT ;  /* 0x0000003f0800728c */ /* 0x000fe2000bf05070 */
[----:B------:R-:W-:Y:S01]  /*10a80*/  R2UR UR10, R23 ;  /* 0x00000000170a72ca */ /* 0x000fe200000e0000 */
[----:B------:R-:W-:Y:S02]  /*10a90*/  ULDC.64 UR12, c[0x0][0x208] ;  /* 0x00008200000c7ab9 */ /* 0x000fe40000000a00 */
[----:B------:R-:W-:-:S03]  /*10aa0*/  UISETP.NE.AND.EX UP0, UPT, UR9, URZ, UPT, UP0 ;  /* 0x0000003f0900728c */ /* 0x000fc6000bf05300 */
[----:B------:R-:W-:-:S03]  /*10ab0*/  ULDC.64 UR8, c[0x0][0xc00] ;  /* 0x0003000000087ab9 */ /* 0x000fc60000000a00 */
[----:B------:R-:W-:Y:S02]  /*10ac0*/  PLOP3.LUT P1, PT, PT, PT, UP0, 0x80, 0x0 ;  /* 0x000000000000781c */ /* 0x000fe40003f2f008 */
[----:B------:R-:W-:-:S06]  /*10ad0*/  UIMAD.WIDE UR8, UR4, 0x4, UR8 ;  /* 0x00000004040878a5 */ /* 0x000fcc000f8e0208 */
[----:B------:R-:W-:Y:S02]  /*10ae0*/  IMAD.U32 R2, RZ, RZ, UR8 ;  /* 0x00000008ff027e24 */ /* 0x000fe4000f8e00ff */
[----:B------:R-:W-:Y:S01]  /*10af0*/  IMAD.U32 R3, RZ, RZ, UR9 ;  /* 0x00000009ff037e24 */ /* 0x000fe2000f8e00ff */
[----:B------:R-:W0:Y:S01]  /*10b00*/  S2R R6, SR_TID.X ;  /* 0x0000000000067919 */ /* 0x000e220000002100 */
[----:B------:R-:W-:-:S03]  /*10b10*/  ULDC.64 UR8, c[0x0][0xc08] ;  /* 0x0003020000087ab9 */ /* 0x000fc60000000a00 */
[----:B------:R-:W2:Y:S01]  /*10b20*/  @P1 LDG.E R7, desc[UR12][R2.64] ;  /* 0x0000000c02071981 */ /* 0x000ea2000c1e1900 */
[----:B------:R-:W-:-:S04]  /*10b30*/  UISETP.NE.U32.AND UP1, UPT, UR8, URZ, UPT ;  /* 0x0000003f0800728c */ /* 0x000fc8000bf25070 */
[----:B------:R-:W-:-:S06]  /*10b40*/  UISETP.NE.AND.EX UP1, UPT, UR9, URZ, UPT, UP1 ;  /* 0x0000003f0900728c */ /* 0x000fcc000bf25310 */
[----:B------:R-:W-:-:S05]  /*10b50*/  PLOP3.LUT P2, PT, PT, PT, UP1, 0x80, 0x0 ;  /* 0x000000000000781c */ /* 0x000fca0003f4f018 */
[----:B------:R-:W-:Y:S02]  /*10b60*/  @UP1 ULDC.64 UR8, c[0x0][0xc08] ;  /* 0x0003020000081ab9 */ /* 0x000fe40000000a00 */
[----:B------:R-:W-:Y:S02]  /*10b70*/  @UP1 UIMAD.WIDE UR8, UR4, 0x4, UR8 ;  /* 0x00000004040818a5 */ /* 0x000fe4000f8e0208 */
[----:B------:R-:W-:Y:S01]  /*10b80*/  UISETP.NE.AND UP1, UPT, UR10, URZ, UPT ;  /* 0x0000003f0a00728c */ /* 0x000fe2000bf25270 */
[----:B------:R-:W-:Y:S02]  /*10b90*/  ULDC UR4, c[0x0][0xa88] ;  /* 0x0002a20000047ab9 */ /* 0x000fe40000000800 */
[----:B------:R-:W-:Y:S02]  /*10ba0*/  IMAD.U32 R0, RZ, RZ, UR4 ;  /* 0x00000004ff007e24 */ /* 0x000fe4000f8e00ff */
[----:B------:R-:W-:Y:S02]  /*10bb0*/  IMAD.U32 R4, RZ, RZ, UR8 ;  /* 0x00000008ff047e24 */ /* 0x000fe4000f8e00ff */
[----:B------:R-:W-:Y:S01]  /*10bc0*/  IMAD.U32 R5, RZ, RZ, UR9 ;  /* 0x00000009ff057e24 */ /* 0x000fe2000f8e00ff */
[----:B------:R-:W-:Y:S01]  /*10bd0*/  UMOV UR4, URZ ;  /* 0x0000003f00047c82 */ /* 0x000fe20008000000 */
[----:B0-----:R-:W-:-:S02]  /*10be0*/  VIADD R6, R6, 0xffffff80 ;  /* 0xffffff8006067836 */ /* 0x001fc40000000000 */
[----:B------:R-:W-:Y:S01]  /*10bf0*/  @!UP1 ULDC UR10, c[0x0][0xad4] ;  /* 0x0002b500000a9ab9 */ /* 0x000fe20000000800 */
[----:B------:R0:W5:Y:S01]  /*10c00*/  @P2 LDG.E R0, desc[UR12][R4.64] ;  /* 0x0000000c04002981 */ /* 0x000162000c1e1900 */
[----:B------:R-:W-:Y:S01]  /*10c10*/  IMAD.U32 R23, RZ, RZ, UR10 ;  /* 0x0000000aff177e24 */ /* 0x000fe2000f8e00ff */
[----:B------:R-:W-:Y:S02]  /*10c20*/  ISETP.GT.AND P0, PT, R6, 0x7f, PT ;  /* 0x0000007f0600780c */ /* 0x000fe40003f04270 */
[----:B--2---:R-:W-:Y:S01]  /*10c30*/  @P1 R2UR UR4, R7 ;  /* 0x00000000070412ca */ /* 0x004fe200000e0000 */
[----:B0-----:R-:W-:-:S14]  /*10c40*/  @P2 BRA `(.L_x_1295) ;  /* 0x0000000000142947 */ /* 0x001fdc0003800000 */
[----:B------:R-:W-:Y:S05]  /*10c50*/  @!P1 BRA `(.L_x_1295) ;  /* 0x0000000000109947 */ /* 0x000fea0003800000 */
[----:B------:R-:W-:Y:S02]  /*10c60*/  ULDC.64 UR8, c[0x0][0x208] ;  /* 0x0000820000087ab9 */ /* 0x000fe40000000a00 */
[----:B------:R-:W2:Y:S04]  /*10c70*/  LDG.E R5, desc[UR8][R2.64] ;  /* 0x0000000802057981 */ /* 0x000ea8000c1e1900 */
[----:B-----5:R-:W2:Y:S02]  /*10c80*/  LDG.E R0, desc[UR8][R2.64+0x4] ;  /* 0x0000040802007981 */ /* 0x020ea4000c1e1900 */
[----:B--2---:R-:W-:-:S07]  /*10c90*/  IMAD.IADD R0, R0, 0x1, -R5 ;  /* 0x0000000100007824 */ /* 0x004fce00078e0a05 */
.L_x_1295:
[----:B------:R-:W-:Y:S01]  /*10ca0*/  R2UR UR8, R231 ;  /* 0x00000000e70872ca */ /* 0x000fe200000e0000 */
[----:B------:R-:W-:Y:S01]  /*10cb0*/  USHF.R.S32.HI UR21, URZ, 0x1f, UR4 ;  /* 0x0000001f3f157899 */ /* 0x000fe20008011404 */
[----:B------:R-:W-:Y:S11]  /*10cc0*/  BSSY B1, `(.L_x_1296) ;  /* 0x000003e000017945 */ /* 0x000ff60003800000 */
[----:B------:R-:W-:-:S02]  /*10cd0*/  USHF.R.S32.HI UR13, URZ, 0x1f, UR8 ;  /* 0x0000001f3f0d7899 */ /* 0x000fc40008011408 */
[----:B------:R-:W-:Y:S02]  /*10ce0*/  USEL UR12, UR8, URZ, !UP0 ;  /* 0x0000003f080c7287 */ /* 0x000fe4000c000000 */
[----:B------:R-:W-:Y:S01]  /*10cf0*/  USEL UR13, UR13, URZ, !UP0 ;  /* 0x0000003f0d0d7287 */ /* 0x000fe2000c000000 */
[----:B------:R-:W-:Y:S11]  /*10d00*/  @P0 BRA `(.L_x_1297) ;  /* 0x0000000000e40947 */ /* 0x000ff60003800000 */
[----:B------:R-:W0:Y:S01]  /*10d10*/  S2R R4, SR_TID.X ;  /* 0x0000000000047919 */ /* 0x000e220000002100 */
[----:B------:R-:W1:Y:S01]  /*10d20*/  LDC R9, c[0x0][0xbe8] ;  /* 0x0002fa00ff097b82 */ /* 0x000e620000000800 */
[----:B------:R-:W-:Y:S02]  /*10d30*/  IMAD.U32 R3, RZ, RZ, UR61 ;  /* 0x0000003dff037e24 */ /* 0x000fe4000f8e00ff */
[----:B-1---5:R-:W-:-:S03]  /*10d40*/  IMAD R2, R0, R9, RZ ;  /* 0x0000000900027224 */ /* 0x022fc600078e02ff */
[----:B0-----:R-:W-:-:S04]  /*10d50*/  IADD3 R4, R3, -0x80, R4 ;  /* 0xffffff8003047810 */ /* 0x001fc80007ffe004 */
        /* <DEDUP_REMOVED lines=17> */
[----:B------:R-:W-:Y:S02]  /*10e70*/  UIMAD.WIDE.U32 UR10, UR8, UR20, URZ ;  /* 0x00000014080a72a5 */ /* 0x000fe4000f8e003f */
[----:B------:R-:W-:Y:S01]  /*10e80*/  UIMAD UR20, UR9, UR20, URZ ;  /* 0x00000014091472a4 */ /* 0x000fe2000f8e023f */
        /* <DEDUP_REMOVED lines=14> */
[----:B------:R-:W-:Y:S01]  /*10f70*/  IADD3 R2, P0, P1, R5, UR10, R2 ;  /* 0x0000000a05027c10 */ /* 0x000fe2000f91e002 */
[----:B------:R-:W-:Y:S01]  /*10f80*/  IMAD R7, R9, R7, R4 ;  /* 0x0000000709077224 */ /* 0x000fe200078e0204 */
[----:B------:R-:W-:Y:S01]  /*10f90*/  SHF.R.S32.HI R5, RZ, 0x1f, R5 ;  /* 0x0000001fff057819 */ /* 0x000fe20000011405 */
[----:B------:R-:W-:Y:S01]  /*10fa0*/  UIADD3.X UR10, UR15, UR20, UR21, UP1, UP2 ;  /* 0x000000140f0a7290 */ /* 0x000fe20008fe4415 */
[----:B------:R-:W-:Y:S01]  /*10fb0*/  IMAD.U32 R8, RZ, RZ, UR16 ;  /* 0x00000010ff087e24 */ /* 0x000fe2000f8e00ff */
        /* <DEDUP_REMOVED lines=14> */
.L_x_1297:
[----:B------:R-:W-:Y:S05]  /*110a0*/  BSYNC B1 ;  /* 0x0000000000017941 */ /* 0x000fea0003800000 */
.L_x_1296:
[----:B------:R-:W-:-:S13]  /*110b0*/  R2UR UR8, R23 ;  /* 0x00000000170872ca */ /* 0x000fda00000e0000 */
[----:B------:R-:W-:-:S06]  /*110c0*/  UISETP.GT.AND UP0, UPT, UR8, 0x1, UPT ;  /* 0x000000010800788c */ /* 0x000fcc000bf04270 */
[----:B------:R-:W-:-:S13]  /*110d0*/  PLOP3.LUT P0, PT, PT, PT, UP0, 0x80, 0x0 ;  /* 0x000000000000781c */ /* 0x000fda0003f0f008 */
[----:B------:R-:W-:Y:S05]  /*110e0*/  @P0 BRA `(.L_x_1292) ;  /* 0x00000008006c0947 */ /* 0x000fea0003800000 */
[----:B------:R-:W1:Y:S01]  /*110f0*/  LDC R11, c[0x0][0xbe8] ;  /* 0x0002fa00ff0b7b82 */ /* 0x000e620000000800 */
[----:B0-----:R-:W-:Y:S01]  /*11100*/  SHF.R.S32.HI R3, RZ, 0x1f, R6 ;  /* 0x0000001fff037819 */ /* 0x001fe20000011406 */
[----:B------:R-:W-:Y:S01]  /*11110*/  ULDC.64 UR10, c[0x0][0xaa0] ;  /* 0x0002a800000a7ab9 */ /* 0x000fe20000000a00 */
[----:B------:R-:W-:Y:S01]  /*11120*/  R2UR UR14, R202 ;  /* 0x00000000ca0e72ca */ /* 0x000fe200000e0000 */
[----:B------:R-:W-:Y:S01]  /*11130*/  UIMAD.WIDE.U32 UR8, UR4, UR10, URZ ;  /* 0x0000000a040872a5 */ /* 0x000fe2000f8e003f */
[----:B------:R-:W-:Y:S01]  /*11140*/  LEA.HI R2, R3, R6, RZ, 0x3 ;  /* 0x0000000603027211 */ /* 0x000fe200078f18ff */
[----:B------:R-:W-:Y:S01]  /*11150*/  UIMAD UR10, UR21, UR10, URZ ;  /* 0x0000000a150a72a4 */ /* 0x000fe2000f8e023f */
[----:B------:R-:W-:Y:S02]  /*11160*/  BSSY B1, `(.L_x_1298) ;  /* 0x000004e000017945 */ /* 0x000fe40003800000 */
[----:B------:R-:W-:Y:S01]  /*11170*/  LOP3.LUT R5, R2, 0xfffffff8, RZ, 0xc0, !PT ;  /* 0xfffffff802057812 */ /* 0x000fe200078ec0ff */
[----:B------:R-:W-:Y:S01]  /*11180*/  UIMAD UR10, UR4, UR11, UR10 ;  /* 0x0000000b040a72a4 */ /* 0x000fe2000f8e020a */
[----:B------:R-:W-:-:S03]  /*11190*/  SHF.R.S32.HI R13, RZ, 0x3, R2 ;  /* 0x00000003ff0d7819 */ /* 0x000fc60000011402 */
[----:B------:R-:W-:Y:S01]  /*111a0*/  IMAD.IADD R8, R6, 0x1, -R5 ;  /* 0x0000000106087824 */ /* 0x000fe200078e0a05 */
[----:B------:R-:W-:-:S03]  /*111b0*/  UIADD3 UR9, UR9, UR10, URZ ;  /* 0x0000000a09097290 */ /* 0x000fc6000fffe03f */
[----:B------:R-:W-:Y:S01]  /*111c0*/  IMAD R2, R8, 0x20, R13 ;  /* 0x0000002008027824 */ /* 0x000fe200078e020d */
[----:B------:R-:W-:Y:S02]  /*111d0*/  ULDC.64 UR10, c[0x0][0xae8] ;  /* 0x0002ba00000a7ab9 */ /* 0x000fe40000000a00 */
[----:B------:R-:W-:Y:S01]  /*111e0*/  UIMAD.WIDE.U32 UR8, UR14, UR10, UR8 ;  /* 0x0000000a0e0872a5 */ /* 0x000fe2000f8e0008 */
[----:B------:R-:W-:Y:S01]  /*111f0*/  VIADD R6, R2, UR61 ;  /* 0x0000003d02067c36 */ /* 0x000fe20008000000 */
[----:B-1----:R-:W-:Y:S02]  /*11200*/  ISETP.NE.AND P0, PT, R11, 0x1, PT ;  /* 0x000000010b00780c */ /* 0x002fe40003f05270 */
[----:B------:R-:W-:Y:S01]  /*11210*/  UIMAD UR9, UR14, UR11, UR9 ;  /* 0x0000000b0e0972a4 */ /* 0x000fe2000f8e0209 */
[----:B------:R-:W-:Y:S02]  /*11220*/  IMAD.MOV.U32 R5, RZ, RZ, R6 ;  /* 0x000000ffff057224 */ /* 0x000fe400078e0006 */
[----:B------:R-:W-:-:S02]  /*11230*/  ULDC.64 UR10, c[0x0][0xaf0] ;  /* 0x0002bc00000a7ab9 */ /* 0x000fc40000000a00 */
[----:B------:R-:W-:-:S04]  /*11240*/  UIMAD UR13, UR13, UR10, URZ ;  /* 0x0000000a0d0d72a4 */ /* 0x000fc8000f8e023f */
[----:B------:R-:W-:Y:S02]  /*11250*/  UIMAD UR4, UR12, UR11, UR13 ;  /* 0x0000000b0c0472a4 */ /* 0x000fe4000f8e020d */
[----:B------:R-:W-:Y:S01]  /*11260*/  UIMAD.WIDE.U32 UR12, UR12, UR10, UR8 ;  /* 0x0000000a0c0c72a5 */ /* 0x000fe2000f8e0008 */
[----:B------:R-:W0:Y:S02]  /*11270*/  @P0 LDC R3, c[0x0][0xbec] ;  /* 0x0002fb00ff030b82 */ /* 0x000e240000000800 */
[----:B------:R-:W-:Y:S01]  /*11280*/  ULDC.64 UR8, c[0x0][0xae0] ;  /* 0x0002b80000087ab9 */ /* 0x000fe20000000a00 */
[----:B------:R-:W-:-:S05]  /*11290*/  UIADD3 UR4, UR13, UR4, URZ ;  /* 0x000000040d047290 */ /* 0x000fca000fffe03f */
[----:B------:R-:W1:Y:S01]  /*112a0*/  @P0 LDC R7, c[0x0][0xbf0] ;  /* 0x0002fc00ff070b82 */ /* 0x000e620000000800 */
[----:B0-----:R-:W-:-:S04]  /*112b0*/  @P0 IMAD.HI.U32 R2, R6, R3, RZ ;  /* 0x0000000306020227 */ /* 0x001fc800078e00ff */
[----:B------:R-:W-:Y:S02]  /*112c0*/  IMAD.U32 R3, RZ, RZ, UR13 ;  /* 0x0000000dff037e24 */ /* 0x000fe4000f8e00ff */
[----:B------:R-:W-:Y:S01]  /*112d0*/  IMAD.U32 R3, RZ, RZ, UR4 ;  /* 0x00000004ff037e24 */ /* 0x000fe2000f8e00ff */
[----:B-1----:R-:W-:Y:S01]  /*112e0*/  @P0 SHF.R.U32.HI R5, RZ, R7, R2 ;  /* 0x00000007ff050219 */ /* 0x002fe20000011602 */
[----:B------:R-:W-:-:S03]  /*112f0*/  IMAD.U32 R2, RZ, RZ, UR12 ;  /* 0x0000000cff027e24 */ /* 0x000fc6000f8e00ff */
[--C-:B------:R-:W-:Y:S01]  /*11300*/  SHF.R.S32.HI R4, RZ, 0x1f, R5.reuse ;  /* 0x0000001fff047819 */ /* 0x100fe20000011405 */
[----:B------:R-:W-:Y:S02]  /*11310*/  IMAD.MOV R7, RZ, RZ, -R5 ;  /* 0x000000ffff077224 */ /* 0x000fe400078e0a05 */
[----:B------:R-:W-:-:S04]  /*11320*/  IMAD.WIDE.U32 R2, R5, UR8, R2 ;  /* 0x0000000805027c25 */ /* 0x000fc8000f8e0002 */
[----:B------:R-:W-:Y:S02]  /*11330*/  IMAD R7, R11, R7, R6 ;  /* 0x000000070b077224 */ /* 0x000fe400078e0206 */
[----:B------:R-:W-:Y:S02]  /*11340*/  IMAD R4, R4, UR8, RZ ;  /* 0x0000000804047c24 */ /* 0x000fe4000f8e02ff */
[----:B------:R-:W-:Y:S02]  /*11350*/  VIADD R6, R13, UR61 ;  /* 0x0000003d0d067c36 */ /* 0x000fe40008000000 */
[----:B------:R-:W-:Y:S01]  /*11360*/  IMAD R9, R5, UR9, R4 ;  /* 0x0000000905097c24 */ /* 0x000fe2000f8e0204 */
[----:B------:R-:W-:Y:S01]  /*11370*/  SHF.R.S32.HI R4, RZ, 0x1f, R7 ;  /* 0x0000001fff047819 */ /* 0x000fe20000011407 */
[----:B------:R-:W-:Y:S01]  /*11380*/  ULDC.64 UR8, c[0x0][0xad8] ;  /* 0x0002b60000087ab9 */ /* 0x000fe20000000a00 */
[----:B-----5:R-:W-:Y:S02]  /*11390*/  IMAD R11, R0, R11, RZ ;  /* 0x0000000b000b7224 */ /* 0x020fe400078e02ff */
[----:B------:R-:W-:-:S02]  /*113a0*/  IMAD.IADD R3, R3, 0x1, R9 ;  /* 0x0000000103037824 */ /* 0x000fc400078e0209 */
[----:B------:R-:W-:Y:S02]  /*113b0*/  IMAD R4, R4, UR8, RZ ;  /* 0x0000000804047c24 */ /* 0x000fe4000f8e02ff */
[----:B------:R-:W-:-:S04]  /*113c0*/  IMAD.WIDE.U32 R2, R7, UR8, R2 ;  /* 0x0000000807027c25 */ /* 0x000fc8000f8e0002 */
[----:B------:R-:W-:Y:S01]  /*113d0*/  IMAD R5, R7, UR9, R4 ;  /* 0x0000000907057c24 */ /* 0x000fe2000f8e0204 */
[----:B------:R-:W-:Y:S01]  /*113e0*/  ULDC.64 UR8, c[0x0][0xa80] ;  /* 0x0002a00000087ab9 */ /* 0x000fe20000000a00 */
[----:B------:R-:W-:Y:S02]  /*113f0*/  VIADD R4, R6, 0x40 ;  /* 0x0000004006047836 */ /* 0x000fe40000000000 */
[----:B------:R-:W-:Y:S01]  /*11400*/  IMAD.IADD R3, R3, 0x1, R5 ;  /* 0x0000000103037824 */ /* 0x000fe200078e0205 */
[----:B------:R-:W-:Y:S01]  /*11410*/  LEA R5, P2, R2, UR8, 0x1 ;  /* 0x0000000802057c11 */ /* 0x000fe2000f8408ff */
[----:B------:R-:W-:Y:S01]  /*11420*/  VIADD R0, R6, 0x20 ;  /* 0x0000002006007836 */ /* 0x000fe20000000000 */
[-C--:B------:R-:W-:Y:S01]  /*11430*/  ISETP.GE.AND P0, PT, R4, R11.reuse, PT ;  /* 0x0000000b0400720c */ /* 0x080fe20003f06270 */
[----:B------:R-:W-:Y:S01]  /*11440*/  IMAD.SHL.U32 R7, R8, 0x8, RZ ;  /* 0x0000000808077824 */ /* 0x000fe200078e00ff */
[----:B------:R-:W-:Y:S02]  /*11450*/  LEA.HI.X R4, R2, UR9, R3, 0x1, P2 ;  /* 0x0000000902047c11 */ /* 0x000fe400090f0c03 */
[-C--:B------:R-:W-:Y:S01]  /*11460*/  ISETP.GE.AND P2, PT, R6, R11.reuse, PT ;  /* 0x0000000b0600720c */ /* 0x080fe20003f46270 */
[C---:B------:R-:W-:Y:S01]  /*11470*/  VIADD R9, R7.reuse, 0x80 ;  /* 0x0000008007097836 */ /* 0x040fe20000000000 */
[----:B------:R-:W-:Y:S01]  /*11480*/  ISETP.GE.AND P1, PT, R0, R11, PT ;  /* 0x0000000b0000720c */ /* 0x000fe20003f26270 */
[C---:B------:R-:W-:Y:S01]  /*11490*/  VIADD R13, R7.reuse, 0xc0 ;  /* 0x000000c0070d7836 */ /* 0x040fe20000000000 */
[----:B------:R0:W1:Y:S01]  /*114a0*/  SHFL.IDX PT, R2, R5, RZ, 0x181f ;  /* 0x00181fff05027589 */ /* 0x00006200000e0000 */
[----:B------:R-:W-:Y:S01]  /*114b0*/  VIADD R15, R7, 0x40 ;  /* 0x00000040070f7836 */ /* 0x000fe20000000000 */
[----:B------:R-:W-:-:S02]  /*114c0*/  SHF.R.S32.HI R10, RZ, 0x1f, R7 ;  /* 0x0000001fff0a7819 */ /* 0x000fc40000011407 */
[----:B------:R0:W2:Y:S01]  /*114d0*/  SHFL.IDX PT, R0, R4, RZ, 0x181f ;  /* 0x00181fff04007589 */ /* 0x0000a200000e0000 */
[----:B------:R-:W-:Y:S02]  /*114e0*/  SHF.R.S32.HI R8, RZ, 0x1f, R9 ;  /* 0x0000001fff087819 */ /* 0x000fe40000011409 */
[----:B------:R-:W-:Y:S02]  /*114f0*/  SHF.R.S32.HI R12, RZ, 0x1f, R13 ;  /* 0x0000001fff0c7819 */ /* 0x000fe4000001140d */
        /* <DEDUP_REMOVED lines=20> */
.L_x_1299:
[----:B------:R-:W-:Y:S05]  /*11640*/  BSYNC B1 ;  /* 0x0000000000017941 */ /* 0x000fea0003800000 */
.L_x_1298:
        /* <DEDUP_REMOVED lines=22> */
.L_x_1301:
[----:B------:R-:W-:Y:S05]  /*117b0*/  BSYNC B1 ;  /* 0x0000000000017941 */ /* 0x000fea0003800000 */
.L_x_1300:
        /* <DEDUP_REMOVED lines=22> */
.L_x_1303:
[----:B------:R-:W-:Y:S05]  /*11920*/  BSYNC B1 ;  /* 0x0000000000017941 */ /* 0x000fea0003800000 */
.L_x_1302:
[----:B0-----:R-:W-:Y:S01]  /*11930*/  VIADD R0, R6, 0x60 ;  /* 0x0000006006007836 */ /* 0x001fe20000000000 */
[----:B--2-4-:R-:W2:Y:S04]  /*11940*/  SHFL.IDX PT, R4, R4, 0x3, 0x181f ;  /* 0x00781f0004047f89 */ /* 0x014ea800000e0000 */
[----:B------:R-:W-:Y:S01]  /*11950*/  ISETP.GE.AND P0, PT, R0, R11, PT ;  /* 0x0000000b0000720c */ /* 0x000fe20003f06270 */
[----:B-1-3--:R1:W3:-:S12]  /*11960*/  SHFL.IDX PT, R2, R5, 0x3, 0x181f ;  /* 0x00781f0005027f89 */ /* 0x00a2d800000e0000 */
[----:B-1----:R-:W-:Y:S05]  /*11970*/  @P0 BRA `(.L_x_1292) ;  /* 0x0000000000480947 */ /* 0x002fea0003800000 */
[----:B------:R-:W-:Y:S01]  /*11980*/  ULDC UR4, c[0x0][0xac8] ;  /* 0x0002b20000047ab9 */ /* 0x000fe20000000800 */
[----:B------:R-:W-:Y:S01]  /*11990*/  ULDC.64 UR8, c[0x0][0x208] ;  /* 0x0000820000087ab9 */ /* 0x000fe20000000a00 */
[----:B------:R-:W-:Y:S02]  /*119a0*/  ISETP.GE.AND P3, PT, R7, UR4, PT ;  /* 0x0000000407007c0c */ /* 0x000fe4000bf66270 */
[----:B------:R-:W-:Y:S02]  /*119b0*/  ISETP.GE.AND P2, PT, R15, UR4, PT ;  /* 0x000000040f007c0c */ /* 0x000fe4000bf46270 */
[----:B------:R-:W-:Y:S02]  /*119c0*/  ISETP.GE.AND P1, PT, R9, UR4, PT ;  /* 0x0000000409007c0c */ /* 0x000fe4000bf26270 */
[----:B------:R-:W-:-:S07]  /*119d0*/  ISETP.GE.AND P0, PT, R13, UR4, PT ;  /* 0x000000040d007c0c */ /* 0x000fce000bf06270 */
[----:B---3--:R-:W-:-:S04]  /*119e0*/  @!P3 LEA R6, P4, R7, R2, 0x1 ;  /* 0x000000020706b211 */ /* 0x008fc800078808ff */
[----:B--2---:R-:W-:Y:S02]  /*119f0*/  @!P3 LEA.HI.X R7, R7, R4, R10, 0x1, P4 ;  /* 0x000000040707b211 */ /* 0x004fe400020f0c0a */
        /* <DEDUP_REMOVED lines=10> */
.L_x_1292:
[----:B------:R-:W-:Y:S05]  /*11aa0*/  BSYNC B0 ;  /* 0x0000000000007941 */ /* 0x000fea0003800000 */
.L_x_1282:
[----:B------:R-:W-:Y:S02]  /*11ab0*/  ULDC UR4, c[0x0][0xc3c] ;  /* 0x00030f0000047ab9 */ /* 0x000fe40000000800 */
[----:B------:R-:W-:-:S06]  /*11ac0*/  UISETP.GE.AND UP0, UPT, UR6, UR4, UPT ;  /* 0x000000040600728c */ /* 0x000fcc000bf06270 */
[----:B------:R-:W-:-:S13]  /*11ad0*/  PLOP3.LUT P0, PT, PT, PT, UP0, 0x80, 0x0 ;  /* 0x000000000000781c */ /* 0x000fda0003f0f008 */
[----:B------:R-:W-:Y:S05]  /*11ae0*/  @!P0 BRA `(.L_x_1304) ;  /* 0xfffffef4009c8947 */ /* 0x000fea000383ffff */
[----:B------:R-:W-:Y:S05]  /*11af0*/  EXIT ;  /* 0x000000000000794d */ /* 0x000fea0003800000 */
.L_x_1199:
[----:B------:R-:W-:-:S08]  /*11b00*/  NOP ;  /* 0x0000000000007918 */ /* 0x000fd00000000000 */
[----:B0-----:R-:W0:-:S00]  /*11b10*/  USETMAXREG.DEALLOC.CTAPOOL 0x18 ;  /* 0x00000018000079c8 */ /* 0x001e0000080e0500 */
        /* <DEDUP_REMOVED lines=18> */
.L_x_1305:
        /* <DEDUP_REMOVED lines=44> */
.L_x_1309:
        /* <DEDUP_REMOVED lines=39> */
[----:B------:R-:W-:-:S07]  /*12170*/  IMAD.MOV.U32 R5, RZ, RZ, R2 ;  /* 0x000000ffff057224 */ /* 0x000fce00078e0002 */
.L_x_1307:
[----:B------:R-:W-:Y:S02]  /*12180*/  IMAD.IADD R10, R9, 0x1, -R4 ;  /* 0x00000001090a7824 */ /* 0x000fe400078e0a04 */
[----:B------:R-:W-:Y:S02]  /*12190*/  IMAD.MOV.U32 R3, RZ, RZ, RZ ;  /* 0x000000ffff037224 */ /* 0x000fe400078e00ff */
[----:B------:R-:W-:-:S05]  /*121a0*/  IMAD R2, R5, UR5, R10 ;  /* 0x0000000505027c24 */ /* 0x000fca000f8e020a */
[----:B------:R-:W-:-:S13]  /*121b0*/  ISETP.GT.AND P0, PT, R2, UR6, PT ;  /* 0x0000000602007c0c */ /* 0x000fda000bf04270 */
[----:B------:R-:W-:-:S04]  /*121c0*/  VOTE.ANY R2, PT, !P0 ;  /* 0x0000000000027806 */ /* 0x000fc800040e0100 */
[----:B------:R-:W0:Y:S01]  /*121d0*/  POPC R9, R2 ;  /* 0x0000000200097309 */ /* 0x000e220000000000 */
[----:B------:R-:W-:Y:S01]  /*121e0*/  ISETP.NE.AND P0, PT, R2, RZ, PT ;  /* 0x000000ff0200720c */ /* 0x000fe20003f05270 */
[----:B0-----:R0:W1:Y:S04]  /*121f0*/  SHFL.IDX PT, R8, R8, R9, 0x1f ;  /* 0x00001f0908087589 */ /* 0x00106800000e0000 */
[----:B------:R0:W2:Y:S08]  /*12200*/  SHFL.IDX PT, R4, R7, R9, 0x1f ;  /* 0x00001f0907047589 */ /* 0x0000b000000e0000 */
[----:B------:R-:W-:Y:S05]  /*12210*/  @!P0 BRA `(.L_x_1310) ;  /* 0x0000000000088947 */ /* 0x000fea0003800000 */
[----:B------:R-:W-:-:S05]  /*12220*/  VIADD R2, R9, 0xffffffff ;  /* 0xffffffff09027836 */ /* 0x000fca0000000000 */
[----:B------:R3:W4:Y:S02]  /*12230*/  SHFL.IDX PT, R3, R5, R2, 0x1f ;  /* 0x00001f0205037589 */ /* 0x00072400000e0000 */
.L_x_1310:
[----:B----4-:R-:W-:Y:S01]  /*12240*/  IMAD R3, R3, UR5, R10 ;  /* 0x0000000503037c24 */ /* 0x010fe2000f8e020a */
[----:B-1----:R-:W-:Y:S01]  /*12250*/  ISETP.NE.AND P0, PT, R8, 0x1, PT ;  /* 0x000000010800780c */ /* 0x002fe20003f05270 */
[----:B------:R-:W-:-:S03]  /*12260*/  VIADD R14, R9, UR4 ;  /* 0x00000004090e7c36 */ /* 0x000fc60008000000 */
[----:B------:R1:W-:Y:S01]  /*12270*/  STL [R1], R3 ;  /* 0x0000000301007387 */ /* 0x0003e20000100800 */
[----:B---3--:R-:W-:-:S03]  /*12280*/  IADD3 R5, -R3, UR6, RZ ;  /* 0x0000000603057c10 */ /* 0x008fc6000fffe1ff */
[----:B------:R1:W-:Y:S05]  /*12290*/  STL [R1+0xc], R14 ;  /* 0x00000c0e01007387 */ /* 0x0003ea0000100800 */
[----:B------:R-:W-:Y:S05]  /*122a0*/  @!P0 BRA `(.L_x_1311) ;  /* 0x0000000000e08947 */ /* 0x000fea0003800000 */
[----:B0-2---:R-:W-:Y:S02]  /*122b0*/  IABS R7, R4 ;  /* 0x0000000400077213 */ /* 0x005fe40000000000 */
[----:B------:R-:W-:Y:S02]  /*122c0*/  IABS R9, R8 ;  /* 0x0000000800097213 */ /* 0x000fe40000000000 */
[----:B------:R-:W0:Y:S01]  /*122d0*/  I2F.RP R10, R7 ;  /* 0x00000007000a7306 */ /* 0x000e220000209400 */
[----:B------:R-:W-:-:S07]  /*122e0*/  IABS R12, R5 ;  /* 0x00000005000c7213 */ /* 0x000fce0000000000 */
[----:B------:R-:W-:Y:S08]  /*122f0*/  I2F.RP R13, R9 ;  /* 0x00000009000d7306 */ /* 0x000ff00000209400 */
[----:B0-----:R-:W1:Y:S02]  /*12300*/  MUFU.RCP R10, R10 ;  /* 0x0000000a000a7308 */ /* 0x001e640000001000 */
[----:B-1----:R-:W-:-:S06]  /*12310*/  VIADD R3, R10, 0xffffffe ;  /* 0x0ffffffe0a037836 */ /* 0x002fcc0000000000 */
[----:B------:R-:W0:Y:S02]  /*12320*/  F2I.FTZ.U32.TRUNC.NTZ R3, R3 ;  /* 0x0000000300037305 */ /* 0x000e24000021f000 */
[----:B0-----:R-:W-:-:S04]  /*12330*/  IMAD.MOV R2, RZ, RZ, -R3 ;  /* 0x000000ffff027224 */ /* 0x001fc800078e0a03 */
[----:B------:R-:W-:Y:S02]  /*12340*/  IMAD R11, R2, R7, RZ ;  /* 0x00000007020b7224 */ /* 0x000fe400078e02ff */
[----:B------:R-:W-:-:S04]  /*12350*/  IMAD.MOV.U32 R2, RZ, RZ, RZ ;  /* 0x000000ffff027224 */ /* 0x000fc800078e00ff */
[----:B------:R-:W-:Y:S01]  /*12360*/  IMAD.HI.U32 R11, R3, R11, R2 ;  /* 0x0000000b030b7227 */ /* 0x000fe200078e0002 */
[----:B------:R-:W-:Y:S01]  /*12370*/  IABS R3, R4 ;  /* 0x0000000400037213 */ /* 0x000fe20000000000 */
[----:B------:R-:W0:Y:S04]  /*12380*/  MUFU.RCP R2, R13 ;  /* 0x0000000d00027308 */ /* 0x000e280000001000 */
[----:B------:R-:W-:Y:S02]  /*12390*/  IMAD.MOV R3, RZ, RZ, -R3 ;  /* 0x000000ffff037224 */ /* 0x000fe400078e0a03 */
[----:B------:R-:W-:-:S04]  /*123a0*/  IMAD.HI.U32 R10, R11, R12, RZ ;  /* 0x0000000c0b0a7227 */ /* 0x000fc800078e00ff */
[----:B------:R-:W-:-:S05]  /*123b0*/  IMAD R12, R10, R3, R12 ;  /* 0x000000030a0c7224 */ /* 0x000fca00078e020c */
[----:B------:R-:W-:Y:S01]  /*123c0*/  ISETP.GT.U32.AND P1, PT, R7, R12, PT ;  /* 0x0000000c0700720c */ /* 0x000fe20003f24070 */
[----:B0-----:R-:W-:-:S06]  /*123d0*/  VIADD R3, R2, 0xffffffe ;  /* 0x0ffffffe02037836 */ /* 0x001fcc0000000000 */
[----:B------:R-:W0:Y:S06]  /*123e0*/  F2I.FTZ.U32.TRUNC.NTZ R3, R3 ;  /* 0x0000000300037305 */ /* 0x000e2c000021f000 */
[----:B------:R-:W-:Y:S02]  /*123f0*/  @!P1 IMAD.IADD R12, R12, 0x1, -R7 ;  /* 0x000000010c0c9824 */ /* 0x000fe400078e0a07 */
[----:B------:R-:W-:Y:S01]  /*12400*/  @!P1 VIADD R10, R10, 0x1 ;  /* 0x000000010a0a9836 */ /* 0x000fe20000000000 */
[----:B------:R-:W-:Y:S02]  /*12410*/  ISETP.NE.AND P1, PT, R4, RZ, PT ;  /* 0x000000ff0400720c */ /* 0x000fe40003f25270 */
[----:B------:R-:W-:Y:S01]  /*12420*/  ISETP.GE.U32.AND P0, PT, R12, R7, PT ;  /* 0x000000070c00720c */ /* 0x000fe20003f06070 */
[----:B0-----:R-:W-:-:S04]  /*12430*/  IMAD.MOV R2, RZ, RZ, -R3 ;  /* 0x000000ffff027224 */ /* 0x001fc800078e0a03 */
[----:B------:R-:W-:Y:S02]  /*12440*/  IMAD R7, R2, R9, RZ ;  /* 0x0000000902077224 */ /* 0x000fe400078e02ff */
[----:B------:R-:W-:-:S06]  /*12450*/  IMAD.MOV.U32 R2, RZ, RZ, RZ ;  /* 0x000000ffff027224 */ /* 0x000fcc00078e00ff */
[----:B------:R-:W-:Y:S02]  /*12460*/  @P0 VIADD R10, R10, 0x1 ;  /* 0x000000010a0a0836 */ /* 0x000fe40000000000 */
[----:B------:R-:W-:Y:S01]  /*12470*/  IMAD.HI.U32 R7, R3, R7, R2 ;  /* 0x0000000703077227 */ /* 0x000fe200078e0002 */
[----:B------:R-:W-:Y:S02]  /*12480*/  LOP3.LUT R2, R5, R4, RZ, 0x3c, !PT ;  /* 0x0000000405027212 */ /* 0x000fe400078e3cff */
[----:B------:R-:W-:Y:S02]  /*12490*/  IABS R3, R8 ;  /* 0x0000000800037213 */ /* 0x000fe40000000000 */
[----:B------:R-:W-:-:S03]  /*124a0*/  ISETP.GE.AND P2, PT, R2, RZ, PT ;  /* 0x000000ff0200720c */ /* 0x000fc60003f46270 */
[----:B------:R-:W-:-:S10]  /*124b0*/  IMAD.MOV R3, RZ, RZ, -R3 ;  /* 0x000000ffff037224 */ /* 0x000fd400078e0a03 */
[----:B------:R-:W-:Y:S01]  /*124c0*/  @!P2 IMAD.MOV R10, RZ, RZ, -R10 ;  /* 0x000000ffff0aa224 */ /* 0x000fe200078e0a0a */
[----:B------:R-:W-:-:S04]  /*124d0*/  @!P1 LOP3.LUT R10, RZ, R4, RZ, 0x33, !PT ;  /* 0x00000004ff0a9212 */ /* 0x000fc800078e33ff */
        /* <DEDUP_REMOVED lines=8> */
[----:B------:R-:W-:-:S04]  /*12560*/  LOP3.LUT R2, R10, R8, RZ, 0x3c, !PT ;  /* 0x000000080a027212 */ /* 0x000fc800078e3cff */
[----:B------:R-:W-:Y:S01]  /*12570*/  ISETP.GE.AND P2, PT, R2, RZ, PT ;  /* 0x000000ff0200720c */ /* 0x000fe20003f46270 */
[----:B------:R-:W-:-:S04]  /*12580*/  IMAD.MOV R2, RZ, RZ, -R10 ;  /* 0x000000ffff027224 */ /* 0x000fc800078e0a0a */
[----:B------:R-:W-:Y:S02]  /*12590*/  IMAD R2, R4, R2, R5 ;  /* 0x0000000204027224 */ /* 0x000fe400078e0205 */
        /* <DEDUP_REMOVED lines=8> */
[----:B------:R-:W-:Y:S05]  /*12620*/  BRA `(.L_x_1312) ;  /* 0x0000000000f87947 */ /* 0x000fea0003800000 */
.L_x_1311:
[----:B-1----:R-:W1:Y:S01]  /*12630*/  LDC.64 R2, c[0x0][0xc90] ;  /* 0x00032400ff027b82 */ /* 0x002e620000000a00 */
[----:B------:R-:W-:Y:S01]  /*12640*/  ULDC.64 UR6, c[0x0][0x208] ;  /* 0x0000820000067ab9 */ /* 0x000fe20000000a00 */
[----:B-1----:R-:W-:-:S05]  /*12650*/  IMAD.WIDE R2, R14, 0x4, R2 ;  /* 0x000000040e027825 */ /* 0x002fca00078e0202 */
[----:B0-----:R0:W2:Y:S02]  /*12660*/  LDG.E R7, desc[UR6][R2.64] ;  /* 0x0000000602077981 */ /* 0x0010a4000c1e1900 */
[----:B0-----:R-:W-:Y:S02]  /*12670*/  IMAD.MOV.U32 R2, RZ, RZ, RZ ;  /* 0x000000ffff027224 */ /* 0x001fe400078e00ff */
[----:B--2---:R-:W-:-:S05]  /*12680*/  IMAD R8, R4, R7, RZ ;  /* 0x0000000704087224 */ /* 0x004fca00078e02ff */
[----:B------:R-:W-:-:S04]  /*12690*/  IABS R9, R8 ;  /* 0x0000000800097213 */ /* 0x000fc80000000000 */
[----:B------:R-:W0:Y:S08]  /*126a0*/  I2F.RP R10, R9 ;  /* 0x00000009000a7306 */ /* 0x000e300000209400 */
[----:B0-----:R-:W0:Y:S02]  /*126b0*/  MUFU.RCP R10, R10 ;  /* 0x0000000a000a7308 */ /* 0x001e240000001000 */
[----:B0-----:R-:W-:-:S06]  /*126c0*/  VIADD R11, R10, 0xffffffe ;  /* 0x0ffffffe0a0b7836 */ /* 0x001fcc0000000000 */
[----:B------:R-:W0:Y:S02]  /*126d0*/  F2I.FTZ.U32.TRUNC.NTZ R3, R11 ;  /* 0x0000000b00037305 */ /* 0x000e24000021f000 */
[----:B0-----:R-:W-:-:S04]  /*126e0*/  IMAD.MOV R12, RZ, RZ, -R3 ;  /* 0x000000ffff0c7224 */ /* 0x001fc800078e0a03 */
[----:B------:R-:W-:-:S04]  /*126f0*/  IMAD R13, R12, R9, RZ ;  /* 0x000000090c0d7224 */ /* 0x000fc800078e02ff */
[----:B------:R-:W-:Y:S01]  /*12700*/  IMAD.HI.U32 R2, R3, R13, R2 ;  /* 0x0000000d03027227 */ /* 0x000fe200078e0002 */
[----:B------:R-:W-:Y:S02]  /*12710*/  IABS R13, R5 ;  /* 0x00000005000d7213 */ /* 0x000fe40000000000 */
[----:B------:R-:W-:-:S03]  /*12720*/  IABS R3, R8 ;  /* 0x0000000800037213 */ /* 0x000fc60000000000 */
[----:B------:R-:W-:-:S04]  /*12730*/  IMAD.HI.U32 R2, R2, R13, RZ ;  /* 0x0000000d02027227 */ /* 0x000fc800078e00ff */
[----:B------:R-:W-:-:S04]  /*12740*/  IMAD.MOV R3, RZ, RZ, -R3 ;  /* 0x000000ffff037224 */ /* 0x000fc800078e0a03 */
        /* <DEDUP_REMOVED lines=11> */
[----:B------:R-:W-:Y:S02]  /*12800*/  IMAD R9, R7, R2, RZ ;  /* 0x0000000207097224 */ /* 0x000fe400078e02ff */
[----:B------:R-:W-:Y:S02]  /*12810*/  IMAD.MOV R2, RZ, RZ, -R2 ;  /* 0x000000ffff027224 */ /* 0x000fe400078e0a02 */
[----:B------:R-:W-:Y:S02]  /*12820*/  IMAD.MOV R10, RZ, RZ, -R9 ;  /* 0x000000ffff0a7224 */ /* 0x000fe400078e0a09 */
[----:B------:R-:W-:Y:S02]  /*12830*/  IMAD R8, R8, R2, R5 ;  /* 0x0000000208087224 */ /* 0x000fe400078e0205 */
[----:B------:R-:W-:Y:S01]  /*12840*/  IMAD.MOV.U32 R2, RZ, RZ, RZ ;  /* 0x000000ffff027224 */ /* 0x000fe200078e00ff */
[----:B------:R-:W-:Y:S02]  /*12850*/  VIADDMNMX R7, R10, UR5, R7, PT ;  /* 0x000000050a077c46 */ /* 0x000fe4000b800107 */
[----:B------:R-:W-:-:S02]  /*12860*/  IADD3 R9, R9, 0x1000000, R8 ;  /* 0x0100000009097810 */ /* 0x000fc40007ffe008 */
[----:B------:R-:W-:-:S04]  /*12870*/  IABS R10, R7 ;  /* 0x00000007000a7213 */ /* 0x000fc80000000000 */
[----:B------:R-:W0:Y:S08]  /*12880*/  I2F.RP R11, R10 ;  /* 0x0000000a000b7306 */ /* 0x000e300000209400 */
[----:B0-----:R-:W0:Y:S02]  /*12890*/  MUFU.RCP R11, R11 ;  /* 0x0000000b000b7308 */ /* 0x001e240000001000 */
[----:B0-----:R-:W-:Y:S01]  /*128a0*/  VIADD R3, R11, 0xffffffe ;  /* 0x0ffffffe0b037836 */ /* 0x001fe20000000000 */
[----:B------:R-:W-:-:S05]  /*128b0*/  IABS R11, R7 ;  /* 0x00000007000b7213 */ /* 0x000fca0000000000 */
[----:B------:R-:W0:Y:S02]  /*128c0*/  F2I.FTZ.U32.TRUNC.NTZ R3, R3 ;  /* 0x0000000300037305 */ /* 0x000e24000021f000 */
[----:B0-----:R-:W-:-:S04]  /*128d0*/  IMAD.MOV R5, RZ, RZ, -R3 ;  /* 0x000000ffff057224 */ /* 0x001fc800078e0a03 */
[----:B------:R-:W-:-:S04]  /*128e0*/  IMAD R5, R5, R10, RZ ;  /* 0x0000000a05057224 */ /* 0x000fc800078e02ff */
[----:B------:R-:W-:Y:S01]  /*128f0*/  IMAD.HI.U32 R2, R3, R5, R2 ;  /* 0x0000000503027227 */ /* 0x000fe200078e0002 */
[----:B------:R-:W-:-:S03]  /*12900*/  IABS R5, R8 ;  /* 0x0000000800057213 */ /* 0x000fc60000000000 */
[----:B------:R-:W-:Y:S02]  /*12910*/  IMAD.MOV R3, RZ, RZ, -R11 ;  /* 0x000000ffff037224 */ /* 0x000fe400078e0a0b */
        /* <DEDUP_REMOVED lines=8> */
[----:B------:R-:W-:-:S07]  /*129a0*/  ISETP.GE.AND P2, PT, R3, RZ, PT ;  /* 0x000000ff0300720c */ /* 0x000fce0003f46270 */
[----:B------:R-:W-:-:S06]  /*129b0*/  @P0 VIADD R2, R2, 0x1 ;  /* 0x0000000102020836 */ /* 0x000fcc0000000000 */
[----:B------:R-:W-:Y:S01]  /*129c0*/  @!P2 IMAD.MOV R2, RZ, RZ, -R2 ;  /* 0x000000ffff02a224 */ /* 0x000fe200078e0a02 */
[----:B------:R-:W-:Y:S01]  /*129d0*/  @!P1 LOP3.LUT R2, RZ, R7, RZ, 0x33, !PT ;  /* 0x00000007ff029212 */ /* 0x000fe200078e33ff */
[----:B------:R-:W-:-:S04]  /*129e0*/  IMAD.MOV R7, RZ, RZ, -R7 ;  /* 0x000000ffff077224 */ /* 0x000fc800078e0a07 */
[----:B------:R-:W-:-:S05]  /*129f0*/  IMAD R3, R2, R7, R9 ;  /* 0x0000000702037224 */ /* 0x000fca00078e0209 */
[----:B------:R1:W-:Y:S02]  /*12a00*/  STL [R1+0x8], R3 ;  /* 0x0000080301007387 */ /* 0x0003e40000100800 */
.L_x_1312:
[----:B01----:R-:W-:-:S05]  /*12a10*/  LOP3.LUT R3, RZ, R2, RZ, 0x33, !PT ;  /* 0x00000002ff037212 */ /* 0x003fca00078e33ff */
[----:B------:R-:W-:-:S05]  /*12a20*/  IMAD.IADD R2, R4, 0x1, R3 ;  /* 0x0000000104027824 */ /* 0x000fca00078e0203 */
[----:B------:R1:W-:Y:S01]  /*12a30*/  STL [R1+0x4], R2 ;  /* 0x0000040201007387 */ /* 0x0003e20000100800 */
[----:B------:R-:W-:Y:S05]  /*12a40*/  BRA `(.L_x_1313) ;  /* 0x0000000000107947 */ /* 0x000fea0003800000 */
.L_x_1308:
[----:B------:R-:W-:Y:S01]  /*12a50*/  IMAD.U32 R2, RZ, RZ, UR6 ;  /* 0x00000006ff027e24 */ /* 0x000fe2000f8e00ff */
[----:B------:R0:W-:Y:S04]  /*12a60*/  STL [R1+0x4], RZ ;  /* 0x000004ff01007387 */ /* 0x0001e80000100800 */
[----:B------:R0:W-:Y:S04]  /*12a70*/  STL [R1+0x8], RZ ;  /* 0x000008ff01007387 */ /* 0x0001e80000100800 */
[----:B------:R0:W-:Y:S02]  /*12a80*/  STL [R1], R2 ;  /* 0x0000000201007387 */ /* 0x0001e40000100800 */
.L_x_1313:
[----:B------:R-:W2:Y:S04]  /*12a90*/  LDL R8, [R1] ;  /* 0x0000000001087983 */ /* 0x000ea80000100800 */
[----:B------:R-:W2:Y:S04]  /*12aa0*/  LDL R9, [R1+0x4] ;  /* 0x0000040001097983 */ /* 0x000ea80000100800 */
[----:B------:R-:W2:Y:S04]  /*12ab0*/  LDL R10, [R1+0x8] ;  /* 0x00000800010a7983 */ /* 0x000ea80000100800 */
[----:B------:R-:W2:Y:S01]  /*12ac0*/  LDL R11, [R1+0xc] ;  /* 0x00000c00010b7983 */ /* 0x000ea20000100800 */
[----:B------:R-:W-:-:S13]  /*12ad0*/  ISETP.NE.AND P0, PT, R0, RZ, PT ;  /* 0x000000ff0000720c */ /* 0x000fda0003f05270 */
[----:B------:R-:W3:Y:S01]  /*12ae0*/  @!P0 S2R R3, SR_CgaCtaId ;  /* 0x0000000000038919 */ /* 0x000ee20000008800 */
[----:B------:R-:W-:-:S04]  /*12af0*/  @!P0 MOV R0, 0x400 ;  /* 0x0000040000008802 */ /* 0x000fc80000000f00 */
[----:B---3--:R-:W-:-:S05]  /*12b00*/  @!P0 LEA R0, R3, R0, 0x18 ;  /* 0x0000000003008211 */ /* 0x008fca00078ec0ff */
[----:B--2---:R2:W-:Y:S01]  /*12b10*/  @!P0 STS.128 [R0+0x308d0], R8 ;  /* 0x0308d00800008388 */ /* 0x0045e20000000c00 */
[----:B------:R-:W-:Y:S06]  /*12b20*/  BAR.ARV 0x5, 0x180 ;  /* 0x0146000000007b1d */ /* 0x000fec0000002000 */
.L_x_1306:
[----:B--2---:R-:W2:Y:S01]  /*12b30*/  LDL R0, [R1+0xc] ;  /* 0x00000c0001007983 */ /* 0x004ea20000100800 */
[----:B------:R-:W-:Y:S01]  /*12b40*/  ULDC UR4, c[0x0][0xc3c] ;  /* 0x00030f0000047ab9 */ /* 0x000fe20000000800 */
[----:B------:R-:W-:Y:S01]  /*12b50*/  IMAD.MOV.U32 R19, RZ, RZ, RZ ;  /* 0x000000ffff137224 */ /* 0x000fe200078e00ff */
[----:B--2---:R-:W-:Y:S01]  /*12b60*/  ISETP.GE.AND P0, PT, R0, UR4, PT ;  /* 0x0000000400007c0c */ /* 0x004fe2000bf06270 */
[----:B------:R-:W-:-:S05]  /*12b70*/  IMAD.MOV.U32 R0, RZ, RZ, 0x1 ;  /* 0x00000001ff007424 */ /* 0x000fca00078e00ff */
[----:B------:R2:W-:Y:S04]  /*12b80*/  STL [R1+0x10], R0 ;  /* 0x0000100001007387 */ /* 0x0005e80000100800 */
[----:B------:R2:W-:Y:S03]  /*12b90*/  STL [R1+0x50], RZ ;  /* 0x000050ff01007387 */ /* 0x0005e60000100800 */
[----:B------:R-:W-:Y:S05]  /*12ba0*/  @P0 BRA `(.L_x_1314) ;  /* 0x0000006c00240947 */ /* 0x000fea0003800000 */
[----:B------:R-:W4:Y:S01]  /*12bb0*/  S2UR UR5, SR_CgaCtaId ;  /* 0x00000000000579c3 */ /* 0x000f220000008800 */
[C---:B--2---:R-:W-:Y:S01]  /*12bc0*/  IMAD.SHL.U32 R0, R6.reuse, 0x8, RZ ;  /* 0x0000000806007824 */ /* 0x044fe200078e00ff */
[----:B------:R-:W-:Y:S01]  /*12bd0*/  LOP3.LUT R4, R6, 0x7f, RZ, 0xc0, !PT ;  /* 0x0000007f06047812 */ /* 0x000fe200078ec0ff */
[----:B------:R-:W-:Y:S01]  /*12be0*/  UMOV UR4, 0x400 ;  /* 0x0000040000047882 */ /* 0x000fe20000000000 */
[----:B------:R-:W-:Y:S01]  /*12bf0*/  BSSY B8, `(.L_x_1314) ;  /* 0x00006c4000087945 */ /* 0x000fe20003800000 */
[----:B------:R-:W-:Y:S01]  /*12c00*/  IMAD.MOV.U32 R19, RZ, RZ, RZ ;  /* 0x000000ffff137224 */ /* 0x000fe200078e00ff */
[----:B------:R-:W-:Y:S01]  /*12c10*/  LOP3.LUT R3, R0, 0x1f8, RZ, 0xc0, !PT ;  /* 0x000001f800037812 */ /* 0x000fe200078ec0ff */
[----:B01----:R-:W-:Y:S01]  /*12c20*/  IMAD.SHL.U32 R2, R4, 0x8, RZ ;  /* 0x0000000804027824 */ /* 0x003fe200078e00ff */
        /* <DEDUP_REMOVED lines=9> */
[----:B----4-:R-:W-:-:S06]  /*12cc0*/  ULEA UR4, UR5, UR4, 0x18 ;  /* 0x0000000405047291 */ /* 0x010fcc000f8ec03f */
[----:B------:R-:W-:-:S04]  /*12cd0*/  IMAD.U32 R18, RZ, RZ, UR4 ;  /* 0x00000004ff127e24 */ /* 0x000fc8000f8e00ff */
[----:B------:R-:W-:-:S05]  /*12ce0*/  IMAD R3, R3, 0x2, R18 ;  /* 0x0000000203037824 */ /* 0x000fca00078e0212 */
[----:B------:R0:W-:Y:S04]  /*12cf0*/  STL [R1+0x20], R3 ;  /* 0x0000200301007387 */ /* 0x0001e80000100800 */
[----:B------:R-:W-:Y:S04]  /*12d00*/  STL [R1+0x50], RZ ;  /* 0x000050ff01007387 */ /* 0x000fe80000100800 */
[----:B------:R1:W-:Y:S01]  /*12d10*/  STL [R1+0x10], R2 ;  /* 0x0000100201007387 */ /* 0x0003e20000100800 */
[C---:B0-----:R-:W-:Y:S02]  /*12d20*/  LOP3.LUT R3, R0.reuse, 0x40, RZ, 0xfc, !PT ;  /* 0x0000004000037812 */ /* 0x041fe400078efcff */
[----:B-1----:R-:W-:-:S02]  /*12d30*/  LOP3.LUT R2, R0, 0x80, RZ, 0xfc, !PT ;  /* 0x0000008000027812 */ /* 0x002fc400078efcff */
[----:B------:R-:W-:-:S07]  /*12d40*/  LOP3.LUT R0, R0, 0xc0, RZ, 0xfc, !PT ;  /* 0x000000c000007812 */ /* 0x000fce00078efcff */
.L_x_1437:
[----:B---3--:R-:W2:Y:S01]  /*12d50*/  LDL R9, [R1+0xc] ;  /* 0x00000c0001097983 */ /* 0x008ea20000100800 */
[----:B------:R-:W-:Y:S05]  /*12d60*/  YIELD ;  /* 0x0000000000007946 */ /* 0x000fea0003800000 */
[----:B------:R-:W-:Y:S01]  /*12d70*/  ULDC.64 UR4, c[0x0][0xa28] ;  /* 0x00028a0000047ab9 */ /* 0x000fe20000000a00 */
[----:B------:R-:W-:Y:S01]  /*12d80*/  IMAD.MOV.U32 R0, RZ, RZ, RZ ;  /* 0x000000ffff007224 */ /* 0x000fe200078e00ff */
[----:B------:R-:W-:Y:S01]  /*12d90*/  ISETP.NE.U32.AND P0, PT, RZ, UR4, PT ;  /* 0x00000004ff007c0c */ /* 0x000fe2000bf05070 */
[----:B01----:R-:W0:Y:S01]  /*12da0*/  LDC.64 R4, c[0x0][0xa00] ;  /* 0x00028000ff047b82 */ /* 0x003e220000000a00 */
[----:B------:R-:W-:Y:S01]  /*12db0*/  ULDC.64 UR8, c[0x0][0x208] ;  /* 0x0000820000087ab9 */ /* 0x000fe20000000a00 */
[----:B------:R-:W-:Y:S01]  /*12dc0*/  IMAD.MOV.U32 R10, RZ, RZ, RZ ;  /* 0x000000ffff0a7224 */ /* 0x000fe200078e00ff */
[----:B------:R-:W-:Y:S01]  /*12dd0*/  ISETP.NE.AND.EX P0, PT, RZ, UR5, PT, P0 ;  /* 0x00000005ff007c0c */ /* 0x000fe2000bf05300 */
[----:B------:R-:W-:Y:S01]  /*12de0*/  ULDC.64 UR4, c[0x0][0xa18] ;  /* 0x0002860000047ab9 */ /* 0x000fe20000000a00 */
[----:B------:R-:W-:-:S11]  /*12df0*/  ULDC.64 UR6, c[0x0][0xa08] ;  /* 0x0002820000067ab9 */ /* 0x000fd60000000a00 */
[----:B------:R-:W2:Y:S02]  /*12e00*/  @P0 LDC.64 R2, c[0x0][0xa28] ;  /* 0x00028a00ff020b82 */ /* 0x000ea40000000a00 */
[----:B--2---:R-:W-:-:S05]  /*12e10*/  @P0 IMAD.WIDE R2, R9, 0x4, R2 ;  /* 0x0000000409020825 */ /* 0x004fca00078e0202 */
[----:B------:R1:W5:Y:S01]  /*12e20*/  @P0 LDG.E R0, desc[UR8][R2.64] ;  /* 0x0000000802000981 */ /* 0x000362000c1e1900 */
[----:B------:R-:W-:Y:S01]  /*12e30*/  ISETP.NE.U32.AND P0, PT, RZ, UR4, PT ;  /* 0x00000004ff007c0c */ /* 0x000fe2000bf05070 */
[----:B0-----:R-:W-:Y:S01]  /*12e40*/  IMAD.WIDE R4, R9, 0x4, R4 ;  /* 0x0000000409047825 */ /* 0x001fe200078e0204 */
[----:B------:R-:W-:Y:S02]  /*12e50*/  ISETP.NE.U32.AND P1, PT, RZ, UR6, PT ;  /* 0x00000006ff007c0c */ /* 0x000fe4000bf25070 */
[----:B------:R-:W-:Y:S01]  /*12e60*/  ISETP.NE.AND.EX P2, PT, RZ, UR5, PT, P0 ;  /* 0x00000005ff007c0c */ /* 0x000fe2000bf45300 */
[----:B------:R-:W-:Y:S01]  /*12e70*/  ULDC.64 UR4, c[0x0][0xa00] ;  /* 0x0002800000047ab9 */ /* 0x000fe20000000a00 */
[----:B------:R-:W-:Y:S01]  /*12e80*/  ISETP.NE.AND.EX P1, PT, RZ, UR7, PT, P1 ;  /* 0x00000007ff007c0c */ /* 0x000fe2000bf25310 */
[----:B------:R-:W-:Y:S01]  /*12e90*/  IMAD.MOV.U32 R8, RZ, RZ, RZ ;  /* 0x000000ffff087224 */ /* 0x000fe200078e00ff */
[----:B------:R-:W-:Y:S01]  /*12ea0*/  ISETP.NE.U32.AND P0, PT, RZ, UR4, PT ;  /* 0x00000004ff007c0c */ /* 0x000fe2000bf05070 */
[----:B-1----:R-:W0:Y:S03]  /*12eb0*/  LDC.64 R2, c[0x0][0xa08] ;  /* 0x00028200ff027b82 */ /* 0x002e260000000a00 */
[----:B------:R-:W-:-:S05]  /*12ec0*/  ISETP.NE.AND.EX P0, PT, RZ, UR5, PT, P0 ;  /* 0x00000005ff007c0c */ /* 0x000fca000bf05300 */
[----:B------:R-:W1:Y:S08]  /*12ed0*/  @P2 LDC.64 R6, c[0x0][0xa18] ;  /* 0x00028600ff062b82 */ /* 0x000e700000000a00 */
[----:B------:R-:W2:Y:S01]  /*12ee0*/  @P0 LDG.E R10, desc[UR8][R4.64] ;  /* 0x00000008040a0981 */ /* 0x000ea2000c1e1900 */
[----:B------:R-:W-:Y:S01]  /*12ef0*/  ULDC UR4, c[0x0][0x288] ;  /* 0x0000a20000047ab9 */ /* 0x000fe20000000800 */
[----:B0-----:R-:W-:-:S05]  /*12f00*/  IMAD.WIDE R2, R9, 0x4, R2 ;  /* 0x0000000409027825 */ /* 0x001fca00078e0202 */
[----:B------:R-:W5:Y:S01]  /*12f10*/  @P1 LDG.E R8, desc[UR8][R2.64] ;  /* 0x0000000802081981 */ /* 0x000f62000c1e1900 */
[----:B-1----:R-:W-:-:S03]  /*12f20*/  @P2 IMAD.WIDE R6, R9, 0x4, R6 ;  /* 0x0000000409062825 */ /* 0x002fc600078e0206 */
        /* <DEDUP_REMOVED lines=15> */
[----:B------:R-:W0:Y:S04]  /*13020*/  LDG.E R7, desc[UR4][R4.64] ;  /* 0x0000000404077981 */ /* 0x000e28000c1e1900 */
[----:B------:R-:W0:Y:S02]  /*13030*/  LDG.E R4, desc[UR4][R4.64+0x4] ;  /* 0x0000040404047981 */ /* 0x000e24000c1e1900 */
[----:B0-----:R-:W-:-:S05]  /*13040*/  IMAD.IADD R10, R4, 0x1, -R7 ;  /* 0x00000001040a7824 */ /* 0x001fca00078e0a07 */
[----:B------:R1:W-:Y:S02]  /*13050*/  STL [R1+0x2c], R10 ;  /* 0x00002c0a01007387 */ /* 0x0003e40000100800 */
.L_x_1315:
[----:B------:R-:W2:Y:S01]  /*13060*/  LDL.LU R5, [R1+0x8] ;  /* 0x0000080001057983 */ /* 0x000ea20000300800 */
[----:B------:R-:W-:Y:S02]  /*13070*/  ULDC.64 UR4, c[0x0][0xa20] ;  /* 0x0002880000047ab9 */ /* 0x000fe40000000a00 */
[----:B------:R-:W-:-:S04]  /*13080*/  ISETP.NE.U32.AND P0, PT, RZ, UR4, PT ;  /* 0x00000004ff007c0c */ /* 0x000fc8000bf05070 */
[----:B------:R-:W-:Y:S02]  /*13090*/  ISETP.NE.AND.EX P0, PT, RZ, UR5, PT, P0 ;  /* 0x00000005ff007c0c */ /* 0x000fe4000bf05300 */
[C---:B--2---:R-:W-:Y:S02]  /*130a0*/  LOP3.LUT R7, R5.reuse, 0xff000000, RZ, 0xc0, !PT ;  /* 0xff00000005077812 */ /* 0x044fe400078ec0ff */
[C---:B------:R-:W-:Y:S02]  /*130b0*/  LOP3.LUT R4, R5.reuse, 0xff0000, RZ, 0xc0, !PT ;  /* 0x00ff000005047812 */ /* 0x040fe400078ec0ff */
[----:B------:R-:W-:Y:S02]  /*130c0*/  SHF.R.U32.HI R7, RZ, 0x8, R7 ;  /* 0x00000008ff077819 */ /* 0x000fe40000011607 */
[----:B------:R-:W-:Y:S02]  /*130d0*/  LOP3.LUT R16, R5, 0xffff, RZ, 0xc0, !PT ;  /* 0x0000ffff05107812 */ /* 0x000fe400078ec0ff */
[----:B------:R-:W-:Y:S01]  /*130e0*/  LEA.HI R7, R4, R7, RZ, 0x10 ;  /* 0x0000000704077211 */ /* 0x000fe200078f80ff */
[----:B-----5:R-:W-:-:S05]  /*130f0*/  IMAD.IADD R4, R8, 0x1, R0 ;  /* 0x0000000108047824 */ /* 0x020fca00078e0200 */
[----:B------:R2:W-:Y:S01]  /*13100*/  STL [R1+0x14], R4 ;  /* 0x0000140401007387 */ /* 0x0005e20000100800 */
[----:B------:R-:W-:Y:S05]  /*13110*/  @!P0 BRA `(.L_x_1316) ;  /* 0x0000000000148947 */ /* 0x000fea0003800000 */
[----:B------:R-:W3:Y:S01]  /*13120*/  LDC.64 R2, c[0x0][0xa20] ;  /* 0x00028800ff027b82 */ /* 0x000ee20000000a00 */
[----:B------:R-:W-:Y:S01]  /*13130*/  ULDC.64 UR4, c[0x0][0x208] ;  /* 0x0000820000047ab9 */ /* 0x000fe20000000a00 */
[----:B---3--:R-:W-:-:S05]  /*13140*/  IMAD.WIDE R2, R9, 0x4, R2 ;  /* 0x0000000409027825 */ /* 0x008fca00078e0202 */
[----:B------:R3:W5:Y:S01]  /*13150*/  LDG.E R6, desc[UR4][R2.64] ;  /* 0x0000000402067981 */ /* 0x000762000c1e1900 */
[----:B------:R-:W-:Y:S05]  /*13160*/  BRA `(.L_x_1317) ;  /* 0x0000000000147947 */ /* 0x000fea0003800000 */
.L_x_1316:
[----:B------:R-:W-:Y:S05]  /*13170*/  @!P1 BRA `(.L_x_1317) ;  /* 0x0000000000109947 */ /* 0x000fea0003800000 */
[----:B------:R-:W-:Y:S02]  /*13180*/  ULDC.64 UR4, c[0x0][0x208] ;  /* 0x0000820000047ab9 */ /* 0x000fe40000000a00 */
[----:B------:R-:W3:Y:S04]  /*13190*/  LDG.E R6, desc[UR4][R2.64] ;  /* 0x0000000402067981 */ /* 0x000ee8000c1e1900 */
[----:B------:R-:W3:Y:S02]  /*131a0*/  LDG.E R2, desc[UR4][R2.64+0x4] ;  /* 0x0000040402027981 */ /* 0x000ee4000c1e1900 */
[----:B---3--:R-:W-:-:S07]  /*131b0*/  IMAD.IADD R6, R2, 0x1, -R6 ;  /* 0x0000000102067824 */ /* 0x008fce00078e0a06 */
.L_x_1317:
[----:B--2---:R-:W2:Y:S01]  /*131c0*/  LDL.LU R4, [R1+0x4] ;  /* 0x0000040001047983 */ /* 0x004ea20000300800 */
[----:B---3--:R-:W3:Y:S01]  /*131d0*/  LDC R2, c[0x0][0x448] ;  /* 0x00011200ff027b82 */ /* 0x008ee20000000800 */
[----:B-----5:R-:W-:Y:S01]  /*131e0*/  IMAD.IADD R0, R6, 0x1, -R0 ;  /* 0x0000000106007824 */ /* 0x020fe200078e0a00 */
[----:B---3--:R-:W-:-:S13]  /*131f0*/  ISETP.NE.AND P1, PT, R2, 0x1, PT ;  /* 0x000000010200780c */ /* 0x008fda0003f25270 */
[----:B------:R-:W3:Y:S08]  /*13200*/  @P1 LDC R3, c[0x0][0x44c] ;  /* 0x00011300ff031b82 */ /* 0x000ef00000000800 */
[----:B------:R-:W4:Y:S01]  /*13210*/  @P1 LDC R2, c[0x0][0x450] ;  /* 0x00011400ff021b82 */ /* 0x000f220000000800 */
[----:B--2---:R-:W-:-:S04]  /*13220*/  IMAD.SHL.U32 R11, R4, 0x80, RZ ;  /* 0x00000080040b7824 */ /* 0x004fc800078e00ff */
[----:B------:R-:W-:Y:S01]  /*13230*/  VIADD R4, R11, 0x7f ;  /* 0x0000007f0b047836 */ /* 0x000fe20000000000 */
[----:B------:R2:W-:Y:S03]  /*13240*/  STL [R1+0x28], R11 ;  /* 0x0000280b01007387 */ /* 0x0005e60000100800 */
[----:B---3--:R-:W-:-:S04]  /*13250*/  @P1 IMAD.HI.U32 R3, R4, R3, RZ ;  /* 0x0000000304031227 */ /* 0x008fc800078e00ff */
[----:B------:R-:W-:Y:S01]  /*13260*/  IMAD.MOV.U32 R6, RZ, RZ, R4 ;  /* 0x000000ffff067224 */ /* 0x000fe200078e0004 */
[----:B----4-:R-:W-:Y:S01]  /*13270*/  @P1 SHF.R.U32.HI R6, RZ, R2, R3 ;  /* 0x00000002ff061219 */ /* 0x010fe20000011603 */
[----:B------:R-:W-:-:S05]  /*13280*/  VIADD R4, R0, 0x3f ;  /* 0x0000003f00047836 */ /* 0x000fca0000000000 */
[----:B------:R-:W-:-:S04]  /*13290*/  SHF.R.S32.HI R2, RZ, 0x1f, R4 ;  /* 0x0000001fff027819 */ /* 0x000fc80000011404 */
[----:B------:R-:W-:Y:S02]  /*132a0*/  LEA.HI R4, R2, R4, RZ, 0x6 ;  /* 0x0000000402047211 */ /* 0x000fe400078f30ff */
[----:B------:R-:W-:Y:S02]  /*132b0*/  IADD3 R2, R0, 0x1, -R10 ;  /* 0x0000000100027810 */ /* 0x000fe40007ffe80a */
[----:B------:R-:W-:-:S03]  /*132c0*/  SHF.R.S32.HI R9, RZ, 0x6, R4 ;  /* 0x00000006ff097819 */ /* 0x000fc60000011404 */
[----:B------:R-:W-:Y:S02]  /*132d0*/  IMAD.IADD R6, R2, 0x1, R6 ;  /* 0x0000000102067824 */ /* 0x000fe400078e0206 */
[----:B------:R-:W3:Y:S01]  /*132e0*/  LDC.64 R2, c[0x0][0x9e0] ;  /* 0x00027800ff027b82 */ /* 0x000ee20000000a00 */
[----:B------:R2:W-:Y:S01]  /*132f0*/  STL [R1+0x58], R9 ;  /* 0x0000580901007387 */ /* 0x0005e20000100800 */
[----:B---3--:R-:W-:Y:S01]  /*13300*/  ISETP.GE.AND P2, PT, R3, 0x1, PT ;  /* 0x000000010300780c */ /* 0x008fe20003f46270 */
[----:B------:R-:W-:-:S12]  /*13310*/  IMAD.IADD R2, R6, 0x1, R2 ;  /* 0x0000000106027824 */ /* 0x000fd800078e0202 */
[----:B--2---:R-:W-:Y:S05]  /*13320*/  @!P2 BRA `(.L_x_1318) ;  /* 0x000000000048a947 */ /* 0x004fea0003800000 */
[C---:B------:R-:W-:Y:S01]  /*13330*/  ISETP.GT.AND P0, PT, R6.reuse, RZ, PT ;  /* 0x000000ff0600720c */ /* 0x040fe20003f04270 */
[----:B------:R-:W-:Y:S01]  /*13340*/  BSSY B0, `(.L_x_1319) ;  /* 0x000000e000007945 */ /* 0x000fe20003800000 */
[----:B------:R-:W-:-:S11]  /*13350*/  VIADD R8, R6, 0xffffffff ;  /* 0xffffffff06087836 */ /* 0x000fd60000000000 */
[----:B------:R-:W-:Y:S05]  /*13360*/  @P0 BRA `(.L_x_1320) ;  /* 0x00000000001c0947 */ /* 0x000fea0003800000 */
[----:B------:R-:W-:Y:S01]  /*13370*/  ISETP.NE.AND P0, PT, R3, 0x1, PT ;  /* 0x000000010300780c */ /* 0x000fe20003f05270 */
[----:B------:R-:W-:-:S12]  /*13380*/  IMAD.MOV R6, RZ, RZ, -R6 ;  /* 0x000000ffff067224 */ /* 0x000fd800078e0a06 */
[----:B------:R-:W2:Y:S02]  /*13390*/  @P0 LDC.64 R4, c[0x0][0x9e8] ;  /* 0x00027a00ff040b82 */ /* 0x000ea40000000a00 */
[----:B--2---:R-:W-:-:S05]  /*133a0*/  @P0 IMAD.HI.U32 R4, R6, R4, RZ ;  /* 0x0000000406040227 */ /* 0x004fca00078e00ff */
[----:B------:R-:W-:-:S04]  /*133b0*/  @P0 SHF.R.U32.HI R6, RZ, R5, R4 ;  /* 0x00000005ff060219 */ /* 0x000fc80000011604 */
[----:B------:R-:W-:Y:S01]  /*133c0*/  LOP3.LUT R8, RZ, R6, RZ, 0x33, !PT ;  /* 0x00000006ff087212 */ /* 0x000fe200078e33ff */
[----:B------:R-:W-:Y:S06]  /*133d0*/  BRA `(.L_x_1321) ;  /* 0x0000000000107947 */ /* 0x000fec0003800000 */
.L_x_1320:
[----:B------:R-:W-:-:S13]  /*133e0*/  ISETP.NE.AND P0, PT, R3, 0x1, PT ;  /* 0x000000010300780c */ /* 0x000fda0003f05270 */
[----:B------:R-:W2:Y:S02]  /*133f0*/  @P0 LDC.64 R4, c[0x0][0x9e8] ;  /* 0x00027a00ff040b82 */ /* 0x000ea40000000a00 */
[----:B--2---:R-:W-:-:S05]  /*13400*/  @P0 IMAD.HI.U32 R4, R8, R4, RZ ;  /* 0x0000000408040227 */ /* 0x004fca00078e00ff */
[----:B------:R-:W-:-:S07]  /*13410*/  @P0 SHF.R.U32.HI R8, RZ, R5, R4 ;  /* 0x00000005ff080219 */ /* 0x000fce0000011604 */
.L_x_1321:
[----:B------:R-:W-:Y:S05]  /*13420*/  BSYNC B0 ;  /* 0x0000000000007941 */ /* 0x000fea0003800000 */
.L_x_1319:
[----:B------:R-:W-:-:S05]  /*13430*/  IMAD R8, R8, R3, R3 ;  /* 0x0000000308087224 */ /* 0x000fca00078e0203 */
[----:B------:R-:W-:-:S07]  /*13440*/  VIMNMX R2, R2, R8, PT ;  /* 0x0000000802027248 */ /* 0x000fce0003fe0100 */
.L_x_1318:
[----:B------:R-:W2:Y:S01]  /*13450*/  @P1 LDC R4, c[0x0][0x44c] ;  /* 0x00011300ff041b82 */ /* 0x000ea20000000800 */
[----:B------:R-:W-:Y:S01]  /*13460*/  IMAD.MOV.U32 R5, RZ, RZ, R11 ;  /* 0x000000ffff057224 */ /* 0x000fe200078e000b */
[----:B------:R-:W-:Y:S01]  /*13470*/  ULDC UR4, c[0x0][0x9dc] ;  /* 0x0002770000047ab9 */ /* 0x000fe20000000800 */
[----:B------:R-:W-:-:S05]  /*13480*/  VIADD R2, R2, 0x3f ;  /* 0x0000003f02027836 */ /* 0x000fca0000000000 */
[----:B------:R-:W3:Y:S01]  /*13490*/  @P1 LDC R6, c[0x0][0x450] ;  /* 0x00011400ff061b82 */ /* 0x000ee20000000800 */
[----:B--2---:R-:W-:-:S05]  /*134a0*/  @P1 IMAD.HI.U32 R4, R11, R4, RZ ;  /* 0x000000040b041227 */ /* 0x004fca00078e00ff */
[----:B---3--:R-:W-:-:S04]  /*134b0*/  @P1 SHF.R.U32.HI R5, RZ, R6, R4 ;  /* 0x00000006ff051219 */ /* 0x008fc80000011604 */
[----:B------:R-:W-:Y:S02]  /*134c0*/  IADD3 R6, R5, R0, -R10 ;  /* 0x0000000005067210 */ /* 0x000fe40007ffe80a */
[----:B------:R-:W-:-:S04]  /*134d0*/  SHF.R.S32.HI R0, RZ, 0x1f, R2 ;  /* 0x0000001fff007819 */ /* 0x000fc80000011402 */
[----:B------:R-:W-:Y:S01]  /*134e0*/  LEA.HI R0, R0, R2, RZ, 0x6 ;  /* 0x0000000200007211 */ /* 0x000fe200078f30ff */
[----:B------:R-:W-:-:S03]  /*134f0*/  VIADD R2, R6, -UR4 ;  /* 0x8000000406027c36 */ /* 0x000fc60008000000 */
[----:B------:R-:W-:-:S04]  /*13500*/  SHF.R.S32.HI R4, RZ, 0x6, R0 ;  /* 0x00000006ff047819 */ /* 0x000fc80000011400 */
[----:B------:R-:W-:Y:S01]  /*13510*/  VIMNMX R0, R9, R4, PT ;  /* 0x0000000409007248 */ /* 0x000fe20003fe0100 */
[----:B------:R2:W-:Y:S01]  /*13520*/  STL [R1+0x54], R4 ;  /* 0x0000540401007387 */ /* 0x0005e20000100800 */
[----:B------:R-:W-:Y:S05]  /*13530*/  @!P2 BRA `(.L_x_1322) ;  /* 0x000000000044a947 */ /* 0x000fea0003800000 */
[----:B------:R-:W-:Y:S01]  /*13540*/  ISETP.GT.AND P0, PT, R6, -0x1, PT ;  /* 0xffffffff0600780c */ /* 0x000fe20003f04270 */
[----:B------:R-:W-:-:S12]  /*13550*/  BSSY B0, `(.L_x_1323) ;  /* 0x000000d000007945 */ /* 0x000fd80003800000 */
[----:B------:R-:W-:Y:S05]  /*13560*/  @P0 BRA `(.L_x_1324) ;  /* 0x00000000001c0947 */ /* 0x000fea0003800000 */
[----:B------:R-:W-:Y:S02]  /*13570*/  ISETP.NE.AND P0, PT, R3, 0x1, PT ;  /* 0x000000010300780c */ /* 0x000fe40003f05270 */
[----:B------:R-:W-:-:S11]  /*13580*/  LOP3.LUT R6, RZ, R6, RZ, 0x33, !PT ;  /* 0x00000006ff067212 */ /* 0x000fd600078e33ff */
[----:B--2---:R-:W2:Y:S02]  /*13590*/  @P0 LDC.64 R4, c[0x0][0x9e8] ;  /* 0x00027a00ff040b82 */ /* 0x004ea40000000a00 */
[----:B--2---:R-:W-:-:S05]  /*135a0*/  @P0 IMAD.HI.U32 R4, R6, R4, RZ ;  /* 0x0000000406040227 */ /* 0x004fca00078e00ff */
[----:B------:R-:W-:-:S04]  /*135b0*/  @P0 SHF.R.U32.HI R6, RZ, R5, R4 ;  /* 0x00000005ff060219 */ /* 0x000fc80000011604 */
[----:B------:R-:W-:Y:S01]  /*135c0*/  LOP3.LUT R6, RZ, R6, RZ, 0x33, !PT ;  /* 0x00000006ff067212 */ /* 0x000fe200078e33ff */
[----:B------:R-:W-:Y:S06]  /*135d0*/  BRA `(.L_x_1325) ;  /* 0x0000000000107947 */ /* 0x000fec0003800000 */
.L_x_1324:
[----:B------:R-:W-:-:S13]  /*135e0*/  ISETP.NE.AND P0, PT, R3, 0x1, PT ;  /* 0x000000010300780c */ /* 0x000fda0003f05270 */
[----:B--2---:R-:W2:Y:S02]  /*135f0*/  @P0 LDC.64 R4, c[0x0][0x9e8] ;  /* 0x00027a00ff040b82 */ /* 0x004ea40000000a00 */
[----:B--2---:R-:W-:-:S05]  /*13600*/  @P0 IMAD.HI.U32 R4, R6, R4, RZ ;  /* 0x0000000406040227 */ /* 0x004fca00078e00ff */
[----:B------:R-:W-:-:S07]  /*13610*/  @P0 SHF.R.U32.HI R6, RZ, R5, R4 ;  /* 0x00000005ff060219 */ /* 0x000fce0000011604 */
.L_x_1325:
[----:B------:R-:W-:Y:S05]  /*13620*/  BSYNC B0 ;  /* 0x0000000000007941 */ /* 0x000fea0003800000 */
.L_x_1323:
[----:B------:R-:W-:-:S05]  /*13630*/  IMAD R3, R6, R3, RZ ;  /* 0x0000000306037224 */ /* 0x000fca00078e02ff */
[----:B------:R-:W-:-:S07]  /*13640*/  VIMNMX R2, R2, R3, !PT ;  /* 0x0000000302027248 */ /* 0x000fce0007fe0100 */
.L_x_1322:
[----:B------:R-:W-:Y:S01]  /*13650*/  SHF.R.S32.HI R3, RZ, 0x1f, R2 ;  /* 0x0000001fff037819 */ /* 0x000fe20000011402 */
[----:B------:R-:W-:Y:S01]  /*13660*/  IMAD.MOV.U32 R5, RZ, RZ, RZ ;  /* 0x000000ffff057224 */ /* 0x000fe200078e00ff */
[----:B--2---:R-:W-:Y:S01]  /*13670*/  SHF.R.U32.HI R4, RZ, 0x10, R7 ;  /* 0x00000010ff047819 */ /* 0x004fe20000011607 */
[----:B------:R-:W-:Y:S01]  /*13680*/  BSSY B0, `(.L_x_1326) ;  /* 0x0000029000007945 */ /* 0x000fe20003800000 */
[----:B------:R-:W-:Y:S01]  /*13690*/  LEA.HI R3, R3, R2, RZ, 0x6 ;  /* 0x0000000203037211 */ /* 0x000fe200078f30ff */
[----:B01----:R-:W-:Y:S01]  /*136a0*/  IMAD.MOV.U32 R10, RZ, RZ, R5 ;  /* 0x000000ffff0a7224 */ /* 0x003fe200078e0005 */
[----:B------:R-:W-:Y:S02]  /*136b0*/  ISETP.NE.AND P0, PT, R4, RZ, PT ;  /* 0x000000ff0400720c */ /* 0x000fe40003f05270 */
[----:B------:R-:W-:Y:S02]  /*136c0*/  SHF.R.S32.HI R3, RZ, 0x6, R3 ;  /* 0x00000006ff037819 */ /* 0x000fe40000011403 */
[----:B------:R-:W-:-:S02]  /*136d0*/  LOP3.LUT R8, R7, 0xff, RZ, 0xc0, !PT ;  /* 0x000000ff07087812 */ /* 0x000fc400078ec0ff */
[----:B------:R-:W-:-:S04]  /*136e0*/  VIMNMX R9, RZ, R3, !PT ;  /* 0x00000003ff097248 */ /* 0x000fc80007fe0100 */
[----:B------:R-:W-:Y:S01]  /*136f0*/  ISETP.GT.AND P1, PT, R0, R9, PT ;  /* 0x000000090000720c */ /* 0x000fe20003f24270 */
[----:B------:R0:W-:Y:S02]  /*13700*/  STL [R1+0x34], R9 ;  /* 0x0000340901007387 */ /* 0x0001e40000100800 */
[----:B------:R-:W1:Y:S02]  /*13710*/  @!P0 LDC R4, c[0x0][0x9f0] ;  /* 0x00027c00ff048b82 */ /* 0x000e640000000800 */
[----:B------:R0:W-:Y:S04]  /*13720*/  STL [R1+0x38], R5 ;  /* 0x0000380501007387 */ /* 0x0001e80000100800 */
[----:B------:R0:W-:Y:S04]  /*13730*/  STL [R1+0x40], R8 ;  /* 0x0000400801007387 */ /* 0x0001e80000100800 */
[----:B------:R-:W-:Y:S05]  /*13740*/  @!P1 BRA `(.L_x_1327) ;  /* 0x0000000000709947 */ /* 0x000fea0003800000 */
[-C--:B01----:R-:W-:Y:S02]  /*13750*/  IABS R5, R4.reuse ;  /* 0x0000000400057213 */ /* 0x083fe40000000000 */
[----:B------:R-:W-:Y:S02]  /*13760*/  IABS R7, R4 ;  /* 0x0000000400077213 */ /* 0x000fe40000000000 */
[----:B------:R-:W0:Y:S03]  /*13770*/  I2F.RP R2, R5 ;  /* 0x0000000500027306 */ /* 0x000e260000209400 */
[----:B------:R-:W-:-:S05]  /*13780*/  IMAD.MOV R7, RZ, RZ, -R7 ;  /* 0x000000ffff077224 */ /* 0x000fca00078e0a07 */
[----:B0-----:R-:W0:Y:S02]  /*13790*/  MUFU.RCP R2, R2 ;  /* 0x0000000200027308 */ /* 0x001e240000001000 */
[----:B0-----:R-:W-:-:S06]  /*137a0*/  VIADD R2, R2, 0xffffffe ;  /* 0x0ffffffe02027836 */ /* 0x001fcc0000000000 */
[----:B------:R-:W0:Y:S02]  /*137b0*/  F2I.FTZ.U32.TRUNC.NTZ R3, R2 ;  /* 0x0000000200037305 */ /* 0x000e24000021f000 */
[----:B0-----:R-:W-:-:S04]  /*137c0*/  IMAD.MOV R2, RZ, RZ, -R3 ;  /* 0x000000ffff027224 */ /* 0x001fc800078e0a03 */
[----:B------:R-:W-:Y:S02]  /*137d0*/  IMAD R6, R2, R5, RZ ;  /* 0x0000000502067224 */ /* 0x000fe400078e02ff */
[----:B------:R-:W-:-:S04]  /*137e0*/  IMAD.MOV.U32 R2, RZ, RZ, RZ ;  /* 0x000000ffff027224 */ /* 0x000fc800078e00ff */
[----:B------:R-:W-:Y:S01]  /*137f0*/  IMAD.HI.U32 R6, R3, R6, R2 ;  /* 0x0000000603067227 */ /* 0x000fe200078e0002 */
[----:B------:R-:W-:-:S05]  /*13800*/  IADD3 R3, R4, -0x1, R0 ;  /* 0xffffffff04037810 */ /* 0x000fca0007ffe000 */
[----:B------:R-:W-:-:S05]  /*13810*/  IMAD.IADD R3, R3, 0x1, -R9 ;  /* 0x0000000103037824 */ /* 0x000fca00078e0a09 */
[----:B------:R-:W-:Y:S02]  /*13820*/  IABS R2, R3 ;  /* 0x0000000300027213 */ /* 0x000fe40000000000 */
[----:B------:R-:W-:-:S03]  /*13830*/  LOP3.LUT R3, R3, R4, RZ, 0x3c, !PT ;  /* 0x0000000403037212 */ /* 0x000fc600078e3cff */
        /* <DEDUP_REMOVED lines=13> */
.L_x_1327:
[----:B------:R-:W-:Y:S05]  /*13910*/  BSYNC B0 ;  /* 0x0000000000007941 */ /* 0x000fea0003800000 */
.L_x_1326:
[----:B------:R-:W-:Y:S01]  /*13920*/  IMAD.MOV.U32 R3, RZ, RZ, R10 ;  /* 0x000000ffff037224 */ /* 0x000fe200078e000a */
[----:B------:R-:W-:Y:S03]  /*13930*/  BSSY B7, `(.L_x_1328) ;  /* 0x00004ce000077945 */ /* 0x000fe60003800000 */
[----:B------:R-:W-:-:S05]  /*13940*/  IMAD R2, R8, R3, R9 ;  /* 0x0000000308027224 */ /* 0x000fca00078e0209 */
[----:B------:R-:W-:Y:S01]  /*13950*/  VIADDMNMX R0, R2, R3, R0, PT ;  /* 0x0000000302007246 */ /* 0x000fe20003800100 */
[----:B------:R3:W-:Y:S03]  /*13960*/  STL [R1+0x24], R2 ;  /* 0x0000240201007387 */ /* 0x0007e60000100800 */
[----:B------:R-:W-:Y:S01]  /*13970*/  ISETP.GT.AND P0, PT, R0, R2, PT ;  /* 0x000000020000720c */ /* 0x000fe20003f04270 */
[----:B------:R3:W-:-:S12]  /*13980*/  STL [R1+0x3c], R0 ;  /* 0x00003c0001007387 */ /* 0x0007d80000100800 */
[----:B---3--:R-:W-:Y:S05]  /*13990*/  @P0 BRA `(.L_x_1329) ;  /* 0x00000000004c0947 */ /* 0x008fea0003800000 */
[----:B------:R-:W3:Y:S02]  /*139a0*/  S2R R2, SR_TID.X ;  /* 0x0000000000027919 */ /* 0x000ee40000002100 */
[----:B---3--:R-:W-:-:S04]  /*139b0*/  LOP3.LUT R2, R2, 0x7f, RZ, 0xc0, !PT ;  /* 0x0000007f02027812 */ /* 0x008fc800078ec0ff */
[----:B------:R-:W-:-:S13]  /*139c0*/  ISETP.NE.AND P0, PT, R2, RZ, PT ;  /* 0x000000ff0200720c */ /* 0x000fda0003f05270 */
[----:B------:R-:W-:Y:S05]  /*139d0*/  @P0 BRA `(.L_x_1330) ;  /* 0x0000004c000c0947 */ /* 0x000fea0003800000 */
[----:B------:R-:W3:Y:S01]  /*139e0*/  S2R R3, SR_LANEID ;  /* 0x0000000000037919 */ /* 0x000ee20000000000 */
[----:B------:R-:W-:Y:S01]  /*139f0*/  VOTEU.ANY UR4, UPT, PT ;  /* 0x0000000000047886 */ /* 0x000fe200038e0100 */
[----:B------:R-:W-:Y:S01]  /*13a00*/  ULDC.64 UR6, c[0x0][0x208] ;  /* 0x0000820000067ab9 */ /* 0x000fe20000000a00 */
[----:B------:R-:W3:Y:S08]  /*13a10*/  FLO.U32 R0, UR4 ;  /* 0x0000000400007d00 */ /* 0x000ef000080e0000 */
[----:B0-----:R-:W0:Y:S01]  /*13a20*/  POPC R5, UR4 ;  /* 0x0000000400057d09 */ /* 0x001e220008000000 */
[----:B---3--:R-:W-:-:S02]  /*13a30*/  ISETP.EQ.U32.AND P0, PT, R0, R3, PT ;  /* 0x000000030000720c */ /* 0x008fc40003f02070 */
[----:B------:R-:W0:Y:S11]  /*13a40*/  LDC.64 R2, c[0x0][0xc60] ;  /* 0x00031800ff027b82 */ /* 0x000e360000000a00 */
[----:B0-----:R-:W3:Y:S01]  /*13a50*/  @P0 ATOMG.E.ADD.STRONG.GPU PT, R3, desc[UR6][R2.64], R5 ;  /* 0x00000005020309a8 */ /* 0x001ee200081ee1c6 */
[----:B-1----:R-:W0:Y:S02]  /*13a60*/  S2R R4, SR_LTMASK ;  /* 0x0000000000047919 */ /* 0x002e240000003900 */
[----:B0-----:R-:W-:-:S04]  /*13a70*/  LOP3.LUT R4, R4, UR4, RZ, 0xc0, !PT ;  /* 0x0000000404047c12 */ /* 0x001fc8000f8ec0ff */
[----:B------:R-:W0:Y:S01]  /*13a80*/  POPC R7, R4 ;  /* 0x0000000400077309 */ /* 0x000e220000000000 */
[----:B---3--:R-:W0:Y:S02]  /*13a90*/  SHFL.IDX PT, R0, R3, R0, 0x1f ;  /* 0x00001f0003007589 */ /* 0x008e2400000e0000 */
[----:B0-----:R-:W-:-:S05]  /*13aa0*/  IADD3 R0, R0, UR38, R7 ;  /* 0x0000002600007c10 */ /* 0x001fca000fffe007 */
[----:B------:R3:W-:Y:S01]  /*13ab0*/  STL [R1], R0 ;  /* 0x0000000001007387 */ /* 0x0007e20000100800 */
[----:B------:R-:W-:Y:S05]  /*13ac0*/  BRA `(.L_x_1330) ;  /* 0x0000004800d07947 */ /* 0x000fea0003800000 */
.L_x_1329:
        /* <DEDUP_REMOVED lines=8> */
[----:B-1----:R-:W-:Y:S02]  /*13b50*/  IMAD.U32 R4, RZ, RZ, UR6 ;  /* 0x00000006ff047e24 */ /* 0x002fe4000f8e00ff */
[----:B------:R-:W1:Y:S01]  /*13b60*/  LDC.64 R2, c[0x4][R2] ;  /* 0x0100000002027b82 */ /* 0x000e620000000a00 */
[----:B0-----:R-:W-:Y:S02]  /*13b70*/  IMAD.U32 R5, RZ, RZ, UR7 ;  /* 0x00000007ff057e24 */ /* 0x001fe4000f8e00ff */
[----:B------:R-:W-:Y:S02]  /*13b80*/  IMAD.U32 R6, RZ, RZ, UR8 ;  /* 0x00000008ff067e24 */ /* 0x000fe4000f8e00ff */
[----:B------:R-:W-:-:S02]  /*13b90*/  IMAD.U32 R7, RZ, RZ, UR9 ;  /* 0x00000009ff077e24 */ /* 0x000fc4000f8e00ff */
[----:B--2---:R-:W-:Y:S02]  /*13ba0*/  IMAD.U32 R10, RZ, RZ, UR4 ;  /* 0x00000004ff0a7e24 */ /* 0x004fe4000f8e00ff */
[----:B------:R-:W-:Y:S02]  /*13bb0*/  IMAD.U32 R11, RZ, RZ, UR5 ;  /* 0x00000005ff0b7e24 */ /* 0x000fe4000f8e00ff */
[----:B------:R-:W-:Y:S02]  /*13bc0*/  IMAD.MOV.U32 R8, RZ, RZ, 0x70 ;  /* 0x00000070ff087424 */ /* 0x000fe400078e00ff */
[----:B------:R-:W-:Y:S02]  /*13bd0*/  IMAD.MOV.U32 R12, RZ, RZ, 0x1 ;  /* 0x00000001ff0c7424 */ /* 0x000fe400078e00ff */
[----:B------:R-:W-:-:S07]  /*13be0*/  IMAD.MOV.U32 R13, RZ, RZ, RZ ;  /* 0x000000ffff0d7224 */ /* 0x000fce00078e00ff */
[----:B------:R-:W-:-:S07]  /*13bf0*/  LEPC R20, `(.L_x_1332) ;  /* 0x000000001014794e */ /* 0x000fce0000000000 */
[----:B-1----:R-:W-:Y:S05]  /*13c00*/  CALL.ABS.NOINC R2 ;  /* 0x0000000002007343 */ /* 0x002fea0003c00000 */
.L_x_1332:
[----:B------:R-:W-:Y:S05]  /*13c10*/  BSYNC B6 ;  /* 0x0000000000067941 */ /* 0x000fea0003800000 */
.L_x_1331:
        /* <DEDUP_REMOVED lines=9> */
[----:B-1----:R-:W-:Y:S02]  /*13cb0*/  IMAD.U32 R4, RZ, RZ, UR6 ;  /* 0x00000006ff047e24 */ /* 0x002fe4000f8e00ff */
[----:B0-----:R-:W-:Y:S02]  /*13cc0*/  IMAD.U32 R5, RZ, RZ, UR7 ;  /* 0x00000007ff057e24 */ /* 0x001fe4000f8e00ff */
[----:B------:R-:W-:Y:S02]  /*13cd0*/  IMAD.U32 R6, RZ, RZ, UR8 ;  /* 0x00000008ff067e24 */ /* 0x000fe4000f8e00ff */
[----:B------:R-:W-:-:S02]  /*13ce0*/  IMAD.U32 R7, RZ, RZ, UR9 ;  /* 0x00000009ff077e24 */ /* 0x000fc4000f8e00ff */
[----:B--2---:R-:W-:Y:S02]  /*13cf0*/  IMAD.U32 R10, RZ, RZ, UR4 ;  /* 0x00000004ff0a7e24 */ /* 0x004fe4000f8e00ff */
[----:B------:R-:W-:Y:S02]  /*13d00*/  IMAD.U32 R11, RZ, RZ, UR5 ;  /* 0x00000005ff0b7e24 */ /* 0x000fe4000f8e00ff */
[----:B------:R-:W-:Y:S02]  /*13d10*/  IMAD.MOV.U32 R8, RZ, RZ, 0x70 ;  /* 0x00000070ff087424 */ /* 0x000fe400078e00ff */
[----:B------:R-:W-:Y:S02]  /*13d20*/  IMAD.MOV.U32 R12, RZ, RZ, 0x1 ;  /* 0x00000001ff0c7424 */ /* 0x000fe400078e00ff */
[----:B---3--:R-:W-:-:S07]  /*13d30*/  IMAD.MOV.U32 R13, RZ, RZ, RZ ;  /* 0x000000ffff0d7224 */ /* 0x008fce00078e00ff */
[----:B------:R-:W-:-:S07]  /*13d40*/  LEPC R20, `(.L_x_1335) ;  /* 0x000000001014794e */ /* 0x000fce0000000000 */
[----:B----4-:R-:W-:Y:S05]  /*13d50*/  CALL.ABS.NOINC R2 ;  /* 0x0000000002007343 */ /* 0x010fea0003c00000 */
.L_x_1335:
[----:B------:R0:W1:Y:S01]  /*13d60*/  LDC.64 R2, c[0x4][R17] ;  /* 0x0100000011027b82 */ /* 0x0000620000000a00 */
[----:B------:R-:W-:Y:S01]  /*13d70*/  ULDC.64 UR6, c[0x4][0x1b8] ;  /* 0x01006e0000067ab9 */ /* 0x000fe20000000a00 */
[----:B------:R-:W-:Y:S01]  /*13d80*/  ULDC.64 UR8, c[0x4][0x1c0] ;  /* 0x0100700000087ab9 */ /* 0x000fe20000000a00 */
[----:B------:R-:W-:Y:S01]  /*13d90*/  ULDC.64 UR4, c[0x4][0x150] ;  /* 0x0100540000047ab9 */ /* 0x000fe20000000a00 */
        /* <DEDUP_REMOVED lines=11> */
.L_x_1334:
[----:B------:R-:W-:Y:S05]  /*13e50*/  BSYNC B6 ;  /* 0x0000000000067941 */ /* 0x000fea0003800000 */
.L_x_1333:
[----:B------:R-:W3:Y:S01]  /*13e60*/  LDL R0, [R1+0xc] ;  /* 0x00000c0001007983 */ /* 0x000ee20000100800 */
[----:B------:R-:W-:Y:S02]  /*13e70*/  ULDC.64 UR4, c[0x0][0x9f8] ;  /* 0x00027e0000047ab9 */ /* 0x000fe40000000a00 */
[----:B------:R-:W-:Y:S01]  /*13e80*/  ISETP.NE.U32.AND P0, PT, RZ, UR4, PT ;  /* 0x00000004ff007c0c */ /* 0x000fe2000bf05070 */
[----:B------:R-:W4:Y:S01]  /*13e90*/  LDL R17, [R1+0x3c] ;  /* 0x00003c0001117983 */ /* 0x000f220000100800 */
[----:B------:R-:W-:Y:S02]  /*13ea0*/  ULDC.64 UR6, c[0x0][0x208] ;  /* 0x0000820000067ab9 */ /* 0x000fe40000000a00 */
[----:B------:R-:W-:Y:S01]  /*13eb0*/  ISETP.NE.AND.EX P0, PT, RZ, UR5, PT, P0 ;  /* 0x00000005ff007c0c */ /* 0x000fe2000bf05300 */
[----:B------:R-:W-:-:S12]  /*13ec0*/  ULDC.64 UR4, c[0x0][0xa08] ;  /* 0x0002820000047ab9 */ /* 0x000fd80000000a00 */
[----:B------:R-:W5:Y:S01]  /*13ed0*/  @P0 LDC.64 R2, c[0x0][0x9f8] ;  /* 0x00027e00ff020b82 */ /* 0x000f620000000a00 */
[----:B---3--:R-:W-:Y:S02]  /*13ee0*/  IMAD.MOV.U32 R7, RZ, RZ, R0 ;  /* 0x000000ffff077224 */ /* 0x008fe400078e0000 */
[----:B-----5:R-:W-:-:S05]  /*13ef0*/  @P0 IMAD.WIDE R2, R0, 0x4, R2 ;  /* 0x0000000400020825 */ /* 0x020fca00078e0202 */
[----:B------:R3:W0:Y:S01]  /*13f00*/  @P0 LDG.E R7, desc[UR6][R2.64] ;  /* 0x0000000602070981 */ /* 0x000622000c1e1900 */
[----:B----4-:R-:W-:Y:S01]  /*13f10*/  VIADD R0, R17, 0xffffffff ;  /* 0xffffffff11007836 */ /* 0x010fe20000000000 */
[----:B---3--:R-:W3:Y:S02]  /*13f20*/  LDC.64 R2, c[0x0][0x418] ;  /* 0x00010600ff027b82 */ /* 0x008ee40000000a00 */
[----:B---3--:R-:W-:Y:S01]  /*13f30*/  LOP3.LUT P0, RZ, R2, UR4, RZ, 0xfc, !PT ;  /* 0x0000000402ff7c12 */ /* 0x008fe2000f80fcff */
[----:B------:R-:W-:-:S03]  /*13f40*/  UMOV UR4, 0xffffffff ;  /* 0xffffffff00047882 */ /* 0x000fc60000000000 */
[----:B------:R-:W-:Y:S02]  /*13f50*/  LOP3.LUT P0, RZ, R3, UR5, RZ, 0xfc, P0 ;  /* 0x0000000503ff7c12 */ /* 0x000fe4000800fcff */
[----:B0-----:R-:W-:Y:S01]  /*13f60*/  SHF.R.S32.HI R8, RZ, 0x1f, R7 ;  /* 0x0000001fff087819 */ /* 0x001fe20000011407 */
[----:B------:R0:W-:Y:S01]  /*13f70*/  STL [R1+0x8], R7 ;  /* 0x0000080701007387 */ /* 0x0001e20000100800 */
[----:B------:R-:W-:-:S03]  /*13f80*/  SEL R17, R7, RZ, !P0 ;  /* 0x000000ff07117207 */ /* 0x000fc60004000000 */
[----:B------:R0:W-:Y:S01]  /*13f90*/  STL [R1+0x1c], R8 ;  /* 0x00001c0801007387 */ /* 0x0001e20000100800 */
[----:B------:R-:W-:Y:S05]  /*13fa0*/  BRA.DIV UR4, `(.L_x_1336) ;  /* 0x0000005e04ec7947 */ /* 0x000fea000b800000 */
[----:B-1----:R-:W1:Y:S02]  /*13fb0*/  S2R R4, SR_TID.X ;  /* 0x0000000000047919 */ /* 0x002e640000002100 */
[----:B-1----:R-:W-:-:S04]  /*13fc0*/  SHF.R.U32.HI R4, RZ, 0x5, R4 ;  /* 0x00000005ff047819 */ /* 0x002fc80000011604 */
[----:B------:R-:W-:-:S05]  /*13fd0*/  LOP3.LUT R4, R4, 0x3, RZ, 0xc0, !PT ;  /* 0x0000000304047812 */ /* 0x000fca00078ec0ff */
[----:B------:R1:W3:Y:S02]  /*13fe0*/  SHFL.IDX PT, R14, R4, RZ, 0x1f ;  /* 0x00001fff040e7589 */ /* 0x0002e400000e0000 */
.L_x_1453:
[----:B-1----:R-:W4:Y:S01]  /*13ff0*/  LDL.LU R4, [R1+0x18] ;  /* 0x0000180001047983 */ /* 0x002f220000300800 */
[----:B------:R-:W-:Y:S02]  /*14000*/  PLOP3.LUT P1, PT, PT, PT, PT, 0x8, 0x0 ;  /* 0x000000000000781c */ /* 0x000fe40003f2e170 */
[----:B---3--:R-:W-:Y:S01]  /*14010*/  ISETP.NE.AND P0, PT, R14, RZ, PT ;  /* 0x000000ff0e00720c */ /* 0x008fe20003f05270 */
[----:B------:R1:W-:Y:S01]  /*14020*/  STL [R1+0x4], R0 ;  /* 0x0000040001007387 */ /* 0x0003e20000100800 */
[----:B----4-:R-:W-:-:S09]  /*14030*/  LOP3.LUT R4, R4, 0xfffffffe, RZ, 0xc0, !PT ;  /* 0xfffffffe04047812 */ /* 0x010fd200078ec0ff */
[----:B------:R-:W-:-:S05]  /*14040*/  @P1 LOP3.LUT R4, R4, 0x1, RZ, 0xfc, !PT ;  /* 0x0000000104041812 */ /* 0x000fca00078efcff */
[----:B------:R1:W-:Y:S01]  /*14050*/  STL [R1+0x18], R4 ;  /* 0x0000180401007387 */ /* 0x0003e20000100800 */
[----:B------:R-:W-:Y:S05]  /*14060*/  @P0 BRA `(.L_x_1337) ;  /* 0x00000004004c0947 */ /* 0x000fea0003800000 */
[----:B------:R-:W-:-:S03]  /*14070*/  UMOV UR4, 0xffffffff ;  /* 0xffffffff00047882 */ /* 0x000fc60000000000 */
[----:B------:R-:W-:Y:S05]  /*14080*/  BRA.DIV UR4, `(.L_x_1338) ;  /* 0x0000005e04e87947 */ /* 0x000fea000b800000 */
[----:B------:R-:W-:-:S13]  /*14090*/  ELECT P6, URZ, PT ;  /* 0x00000000003f782f */ /* 0x000fda00038c0000 */
.L_x_1456:
[----:B------:R-:W-:Y:S05]  /*140a0*/  @!P6 BRA `(.L_x_1337) ;  /* 0x00000004003ce947 */ /* 0x000fea0003800000 */
[----:B------:R-:W-:-:S04]  /*140b0*/  ISETP.NE.U32.AND P0, PT, R2, RZ, PT ;  /* 0x000000ff0200720c */ /* 0x000fc80003f05070 */
[----:B------:R-:W-:-:S13]  /*140c0*/  ISETP.NE.AND.EX P0, PT, R3, RZ, PT, P0 ;  /* 0x000000ff0300720c */ /* 0x000fda0003f05300 */
[----:B------:R-:W-:Y:S05]  /*140d0*/  @!P0 BRA `(.L_x_1339) ;  /* 0x0000000000548947 */ /* 0x000fea0003800000 */
[----:B------:R-:W3:Y:S01]  /*140e0*/  LDC R6, c[0x0][0x43c] ;  /* 0x00010f00ff067b82 */ /* 0x000ee20000000800 */
[----:B------:R-:W-:Y:S01]  /*140f0*/  IMAD.MOV.U32 R9, RZ, RZ, R0 ;  /* 0x000000ffff097224 */ /* 0x000fe200078e0000 */
[----:B------:R-:W-:Y:S01]  /*14100*/  ULDC.64 UR4, c[0x0][0x428] ;  /* 0x00010a0000047ab9 */ /* 0x000fe20000000a00 */
[----:B------:R-:W-:Y:S02]  /*14110*/  ULDC.64 UR6, c[0x0][0x208] ;  /* 0x0000820000067ab9 */ /* 0x000fe40000000a00 */
[----:B-1----:R-:W-:Y:S01]  /*14120*/  IMAD.MOV.U32 R0, RZ, RZ, R9 ;  /* 0x000000ffff007224 */ /* 0x002fe200078e0009 */
[----:B---3--:R-:W-:-:S13]  /*14130*/  ISETP.NE.AND P0, PT, R6, 0x1, PT ;  /* 0x000000010600780c */ /* 0x008fda0003f05270 */
[----:B------:R-:W1:Y:S02]  /*14140*/  @P0 LDC.64 R4, c[0x0][0x440] ;  /* 0x00011000ff040b82 */ /* 0x000e640000000a00 */
[----:B-1----:R-:W-:-:S05]  /*14150*/  @P0 IMAD.HI.U32 R4, R9, R4, RZ ;  /* 0x0000000409040227 */ /* 0x002fca00078e00ff */
        /* <DEDUP_REMOVED lines=13> */
.L_x_1339:
[----:B---3--:R-:W3:Y:S01]  /*14230*/  LDL R2, [R1+0x10] ;  /* 0x0000100001027983 */ /* 0x008ee20000100800 */
[----:B-1----:R-:W-:Y:S01]  /*14240*/  IMAD R0, R19, 0x8, R18 ;  /* 0x0000000813007824 */ /* 0x002fe200078e0212 */
[----:B---3--:R-:W-:-:S04]  /*14250*/  SHF.L.U32 R2, R2, 0x1f, RZ ;  /* 0x0000001f02027819 */ /* 0x008fc800000006ff */
[----:B------:R-:W1:Y:S02]  /*14260*/  SYNCS.PHASECHK.TRANS64.TRYWAIT P0, [R0+URZ+0x30840], R2 ;  /* 0x03084002000075a7 */ /* 0x000e64000800017f */
[----:B-1----:R-:W-:Y:S05]  /*14270*/  @!P0 BRA `(.L_x_1340) ;  /* 0x0000005c008c8947 */ /* 0x002fea0003800000 */
.L_x_1457:
[----:B------:R-:W3:Y:S02]  /*14280*/  S2R R3, SR_TID.X ;  /* 0x0000000000037919 */ /* 0x000ee40000002100 */
[----:B---3--:R-:W-:-:S04]  /*14290*/  LOP3.LUT R3, R3, 0x7f, RZ, 0xc0, !PT ;  /* 0x0000007f03037812 */ /* 0x008fc800078ec0ff */
[----:B------:R-:W-:-:S13]  /*142a0*/  ISETP.NE.AND P0, PT, R3, RZ, PT ;  /* 0x000000ff0300720c */ /* 0x000fda0003f05270 */
[----:B------:R-:W-:Y:S05]  /*142b0*/  @P0 BRA `(.L_x_1341) ;  /* 0x00000000001c0947 */ /* 0x000fea0003800000 */
[----:B------:R-:W3:Y:S01]  /*142c0*/  S2R R3, SR_TID.X ;  /* 0x0000000000037919 */ /* 0x000ee20000002100 */
[----:B-1----:R-:W-:-:S04]  /*142d0*/  IMAD.MOV.U32 R2, RZ, RZ, 0x8000 ;  /* 0x00008000ff027424 */ /* 0x002fc800078e00ff */
[----:B------:R4:W-:Y:S01]  /*142e0*/  SYNCS.ARRIVE.TRANS64 RZ, [R0+URZ+0x30830], R2 ;  /* 0x0308300200ff79a7 */ /* 0x0009e2000800003f */
[----:B---3--:R-:W-:-:S04]  /*142f0*/  LOP3.LUT R3, R3, 0x1f, RZ, 0xc0, !PT ;  /* 0x0000001f03037812 */ /* 0x008fc800078ec0ff */
[----:B------:R-:W-:-:S13]  /*14300*/  ISETP.NE.AND P0, PT, R3, RZ, PT ;  /* 0x000000ff0300720c */ /* 0x000fda0003f05270 */
[----:B----4-:R-:W-:Y:S05]  /*14310*/  @!P0 BRA `(.L_x_1341) ;  /* 0x0000000000048947 */ /* 0x010fea0003800000 */
[----:B------:R-:W-:Y:S01]  /*14320*/  BPT.TRAP 0x1 ;  /* 0x000000040000795c */ /* 0x000fe20000300000 */
.L_x_1341:
[----:B-1----:R-:W3:Y:S04]  /*14330*/  LDL R2, [R1+0x14] ;  /* 0x0000140001027983 */ /* 0x002ee80000100800 */
[----:B------:R-:W4:Y:S01]  /*14340*/  LDL R3, [R1+0x4] ;  /* 0x0000040001037983 */ /* 0x000f220000100800 */
[----:B------:R-:W-:Y:S01]  /*14350*/  R2UR UR9, R0 ;  /* 0x00000000000972ca */ /* 0x000fe200000e0000 */
[----:B------:R-:W-:-:S05]  /*14360*/  IMAD R0, R19, 0x8000, R18 ;  /* 0x0000800013007824 */ /* 0x000fca00078e0212 */
[----:B------:R-:W-:Y:S01]  /*14370*/  R2UR UR14, R0 ;  /* 0x00000000000e72ca */ /* 0x000fe200000e0000 */
[----:B------:R-:W-:Y:S01]  /*14380*/  UIADD3 UR4, UP0, UR36, 0x370, URZ ;  /* 0x0000037024047890 */ /* 0x000fe2000ff1e03f */
[----:B---3--:R-:W-:Y:S02]  /*14390*/  R2UR UR5, R2 ;  /* 0x00000000020572ca */ /* 0x008fe400000e0000 */
[----:B------:R-:W3:Y:S01]  /*143a0*/  LDL.LU R2, [R1+0x18] ;  /* 0x0000180001027983 */ /* 0x000ee20000300800 */
[----:B----4-:R-:W-:Y:S02]  /*143b0*/  R2UR UR11, R3 ;  /* 0x00000000030b72ca */ /* 0x010fe400000e0000 */
[----:B------:R-:W-:Y:S02]  /*143c0*/  R2UR UR12, R16 ;  /* 0x00000000100c72ca */ /* 0x000fe400000e0000 */
[----:B-----5:R-:W-:Y:S01]  /*143d0*/  R2UR UR13, R17 ;  /* 0x00000000110d72ca */ /* 0x020fe200000e0000 */
[----:B------:R-:W-:Y:S01]  /*143e0*/  UIADD3 UR9, UR9, 0x30830, URZ ;  /* 0x0003083009097890 */ /* 0x000fe2000fffe03f */
[----:B------:R-:W-:-:S02]  /*143f0*/  PLOP3.LUT P0, PT, PT, PT, PT, 0x80, 0x0 ;  /* 0x000000000000781c */ /* 0x000fc40003f0f070 */
[----:B------:R-:W-:Y:S02]  /*14400*/  UIADD3 UR8, UR14, 0x20400, URZ ;  /* 0x000204000e087890 */ /* 0x000fe4000fffe03f */
[----:B------:R-:W-:-:S03]  /*14410*/  UIADD3 UR15, UR14, 0x22400, URZ ;  /* 0x000224000e0f7890 */ /* 0x000fc6000fffe03f */
[----:B------:R-:W-:Y:S02]  /*14420*/  ULEA UR11, UR11, UR5, 0x6 ;  /* 0x000000050b0b7291 */ /* 0x000fe4000f8e303f */
[----:B------:R-:W-:Y:S02]  /*14430*/  UIADD3.X UR5, URZ, UR37, URZ, UP0, !UPT ;  /* 0x000000253f057290 */ /* 0x000fe400087fe43f */
[----:B------:R-:W-:Y:S01]  /*14440*/  UIADD3 UR17, UR14, 0x24400, URZ ;  /* 0x000244000e117890 */ /* 0x000fe2000fffe03f */
[----:B------:R-:W-:Y:S01]  /*14450*/  UMOV UR10, URZ ;  /* 0x0000003f000a7c82 */ /* 0x000fe20008000000 */
[----:B------:R-:W-:Y:S01]  /*14460*/  UMOV UR6, 0x0 ;  /* 0x0000000000067882 */ /* 0x000fe20000000000 */
[----:B------:R-:W-:Y:S01]  /*14470*/  UMOV UR7, 0x14f00000 ;  /* 0x14f0000000077882 */ /* 0x000fe20000000000 */
[----:B------:R-:W-:Y:S01]  /*14480*/  UMOV UR16, 0x40 ;  /* 0x0000004000107882 */ /* 0x000fe20000000000 */
[----:B------:R-:W-:Y:S02]  /*14490*/  UIADD3 UR18, UR14, 0x26400, URZ ;  /* 0x000264000e127890 */ /* 0x000fe4000fffe03f */
[----:B------:R1:W-:Y:S01]  /*144a0*/  UTMALDG.4D [UR8], [UR4], desc[UR6] ;  /* 0x00000608040075b4 */ /* 0x0003e20008019000 */
[----:B------:R-:W-:Y:S01]  /*144b0*/  UMOV UR14, 0x80 ;  /* 0x00000080000e7882 */ /* 0x000fe20000000000 */
[----:B-1----:R-:W-:Y:S01]  /*144c0*/  UMOV UR8, UR15 ;  /* 0x0000000f00087c82 */ /* 0x002fe20008000000 */
[----:B------:R-:W-:-:S02]  /*144d0*/  UMOV UR10, UR16 ;  /* 0x00000010000a7c82 */ /* 0x000fc40008000000 */
[----:B------:R1:W-:Y:S02]  /*144e0*/  UTMALDG.4D [UR8], [UR4], desc[UR6] ;  /* 0x00000608040075b4 */ /* 0x0003e40008019000 */
[----:B-1----:R-:W-:Y:S01]  /*144f0*/  UMOV UR8, UR17 ;  /* 0x0000001100087c82 */ /* 0x002fe20008000000 */
[----:B------:R-:W-:Y:S01]  /*14500*/  UMOV UR10, UR14 ;  /* 0x0000000e000a7c82 */ /* 0x000fe20008000000 */
[----:B------:R-:W-:Y:S01]  /*14510*/  UMOV UR14, 0xc0 ;  /* 0x000000c0000e7882 */ /* 0x000fe20000000000 */
[----:B------:R1:W-:Y:S02]  /*14520*/  UTMALDG.4D [UR8], [UR4], desc[UR6] ;  /* 0x00000608040075b4 */ /* 0x0003e40008019000 */
[----:B-1----:R-:W-:Y:S01]  /*14530*/  UMOV UR8, UR18 ;  /* 0x0000001200087c82 */ /* 0x002fe20008000000 */
[----:B------:R-:W-:Y:S02]  /*14540*/  UMOV UR10, UR14 ;  /* 0x0000000e000a7c82 */ /* 0x000fe40008000000 */
[----:B------:R4:W-:Y:S01]  /*14550*/  UTMALDG.4D [UR8], [UR4], desc[UR6] ;  /* 0x00000608040075b4 */ /* 0x0009e20008019000 */
[----:B---3--:R-:W-:-:S04]  /*14560*/  LOP3.LUT R2, R2, 0xfffffffe, RZ, 0xc0, !PT ;  /* 0xfffffffe02027812 */ /* 0x008fc800078ec0ff */
[----:B------:R-:W-:-:S05]  /*14570*/  @P0 LOP3.LUT R2, R2, 0x1, RZ, 0xfc, !PT ;  /* 0x0000000102020812 */ /* 0x000fca00078efcff */
[----:B------:R4:W-:Y:S01]  /*14580*/  STL [R1+0x18], R2 ;  /* 0x0000180201007387 */ /* 0x0009e20000100800 */
[----:B------:R-:W-:Y:S01]  /*14590*/  NOP ;  /* 0x0000000000007918 */ /* 0x000fe20000000000 */
.L_x_1337:
[----:B------:R-:W1:Y:S01]  /*145a0*/  LDL.LU R3, [R1+0x30] ;  /* 0x0000300001037983 */ /* 0x000e620000300800 */
[----:B------:R-:W-:Y:S05]  /*145b0*/  WARPSYNC.ALL ;  /* 0x0000000000007948 */ /* 0x000fea0003800000 */
[----:B----4-:R-:W-:Y:S01]  /*145c0*/  ULDC.64 UR4, c[0x0][0x298] ;  /* 0x0000a60000047ab9 */ /* 0x010fe20000000a00 */
[----:B------:R-:W-:Y:S01]  /*145d0*/  BSSY B6, `(.L_x_1342) ;  /* 0x000001c000067945 */ /* 0x000fe20003800000 */
[----:B------:R-:W-:Y:S01]  /*145e0*/  BAR.SYNC.DEFER_BLOCKING 0x8, 0x180 ;  /* 0x0206000000007b1d */ /* 0x000fe20000010000 */
[----:B-1----:R-:W-:Y:S01]  /*145f0*/  SHF.R.S32.HI R0, RZ, 0x1f, R3 ;  /* 0x0000001fff007819 */ /* 0x002fe20000011403 */
[----:B------:R-:W-:-:S04]  /*14600*/  IMAD.WIDE.U32 R4, R3, UR4, RZ ;  /* 0x0000000403047c25 */ /* 0x000fc8000f8e00ff */
[----:B------:R-:W-:Y:S01]  /*14610*/  IMAD R2, R0, UR4, RZ ;  /* 0x0000000400027c24 */ /* 0x000fe2000f8e02ff */
[----:B------:R1:W-:Y:S01]  /*14620*/  STL.64 [R1+0x48], R4 ;  /* 0x0000480401007387 */ /* 0x0003e20000100a00 */
[----:B------:R-:W-:Y:S02]  /*14630*/  VIADD R0, R18, 0x10400 ;  /* 0x0001040012007836 */ /* 0x000fe40000000000 */
[----:B------:R-:W-:-:S03]  /*14640*/  IMAD R2, R3, UR5, R2 ;  /* 0x0000000503027c24 */ /* 0x000fc6000f8e0202 */
[----:B------:R-:W-:Y:S01]  /*14650*/  LOP3.LUT P0, RZ, R0, 0x3ff, RZ, 0xc0, !PT ;  /* 0x000003ff00ff7812 */ /* 0x000fe2000780c0ff */
[----:B------:R-:W-:-:S05]  /*14660*/  IMAD.IADD R0, R5, 0x1, R2 ;  /* 0x0000000105007824 */ /* 0x000fca00078e0202 */
[----:B------:R1:W-:Y:S07]  /*14670*/  STL [R1+0x30], R0 ;  /* 0x0000300001007387 */ /* 0x0003ee0000100800 */
[----:B------:R-:W-:Y:S05]  /*14680*/  @!P0 BRA `(.L_x_1343) ;  /* 0x0000000000408947 */ /* 0x000fea0003800000 */
[----:B------:R-:W-:Y:S01]  /*14690*/  MOV R2, 0x0 ;  /* 0x0000000000027802 */ /* 0x000fe20000000f00 */
[----:B------:R-:W-:Y:S01]  /*146a0*/  ULDC.64 UR6, c[0x4][0x1b8] ;  /* 0x01006e0000067ab9 */ /* 0x000fe20000000a00 */
[----:B------:R-:W-:Y:S01]  /*146b0*/  ULDC.64 UR8, c[0x4][0x1c0] ;  /* 0x0100700000087ab9 */ /* 0x000fe20000000a00 */
[----:B------:R-:W-:Y:S01]  /*146c0*/  ULDC.64 UR4, c[0x4][0x130] ;  /* 0x01004c0000047ab9 */ /* 0x000fe20000000a00 */
[----:B-1----:R-:W-:Y:S02]  /*146d0*/  IMAD.U32 R4, RZ, RZ, UR6 ;  /* 0x00000006ff047e24 */ /* 0x002fe4000f8e00ff */
[----:B------:R-:W1:Y:S01]  /*146e0*/  LDC.64 R2, c[0x4][R2] ;  /* 0x0100000002027b82 */ /* 0x000e620000000a00 */
[----:B------:R-:W-:Y:S02]  /*146f0*/  IMAD.U32 R5, RZ, RZ, UR7 ;  /* 0x00000007ff057e24 */ /* 0x000fe4000f8e00ff */
[----:B------:R-:W-:Y:S02]  /*14700*/  IMAD.U32 R6, RZ, RZ, UR8 ;  /* 0x00000008ff067e24 */ /* 0x000fe4000f8e00ff */
[----:B0-----:R-:W-:-:S02]  /*14710*/  IMAD.U32 R7, RZ, RZ, UR9 ;  /* 0x00000009ff077e24 */ /* 0x001fc4000f8e00ff */
[----:B--2---:R-:W-:Y:S02]  /*14720*/  IMAD.U32 R10, RZ, RZ, UR4 ;  /* 0x00000004ff0a7e24 */ /* 0x004fe4000f8e00ff */
[----:B------:R-:W-:Y:S02]  /*14730*/  IMAD.U32 R11, RZ, RZ, UR5 ;  /* 0x00000005ff0b7e24 */ /* 0x000fe4000f8e00ff */
[----:B------:R-:W-:Y:S02]  /*14740*/  IMAD.MOV.U32 R8, RZ, RZ, 0x70 ;  /* 0x00000070ff087424 */ /* 0x000fe400078e00ff */
[----:B------:R-:W-:Y:S02]  /*14750*/  IMAD.MOV.U32 R12, RZ, RZ, 0x1 ;  /* 0x00000001ff0c7424 */ /* 0x000fe400078e00ff */
[----:B------:R-:W-:-:S07]  /*14760*/  IMAD.MOV.U32 R13, RZ, RZ, RZ ;  /* 0x000000ffff0d7224 */ /* 0x000fce00078e00ff */
[----:B------:R-:W-:-:S07]  /*14770*/  LEPC R20, `(.L_x_1343) ;  /* 0x000000001014794e */ /* 0x000fce0000000000 */
[----:B-1----:R-:W-:Y:S05]  /*14780*/  CALL.ABS.NOINC R2 ;  /* 0x0000000002007343 */ /* 0x002fea0003c00000 */
.L_x_1343:
[----:B------:R-:W-:Y:S05]  /*14790*/  BSYNC B6 ;  /* 0x0000000000067941 */ /* 0x000fea0003800000 */
.L_x_1342:
[----:B-1----:R-:W3:Y:S01]  /*147a0*/  LDL.LU R0, [R1+0x30] ;  /* 0x0000300001007983 */ /* 0x002ee20000300800 */
[----:B------:R-:W-:Y:S01]  /*147b0*/  ULDC.64 UR6, c[0x0][0xa00] ;  /* 0x0002800000067ab9 */ /* 0x000fe20000000a00 */
[----:B0-----:R-:W0:Y:S01]  /*147c0*/  LDC R7, c[0x0][0x448] ;  /* 0x00011200ff077b82 */ /* 0x001e220000000800 */
[----:B------:R-:W-:Y:S01]  /*147d0*/  ULDC.64 UR4, c[0x0][0x2d8] ;  /* 0x0000b60000047ab9 */ /* 0x000fe20000000a00 */
[----:B------:R-:W3:Y:S04]  /*147e0*/  LDL.LU.64 R2, [R1+0x48] ;  /* 0x0000480001027983 */ /* 0x000ee80000300a00 */
[----:B------:R-:W4:Y:S04]  /*147f0*/  LDL R5, [R1+0xc] ;  /* 0x00000c0001057983 */ /* 0x000f280000100800 */
[----:B------:R-:W2:Y:S01]  /*14800*/  LDL R8, [R1+0x28] ;  /* 0x0000280001087983 */ /* 0x000ea20000100800 */
[----:B------:R-:W-:-:S04]  /*14810*/  ISETP.NE.U32.AND P0, PT, RZ, UR6, PT ;  /* 0x00000006ff007c0c */ /* 0x000fc8000bf05070 */
[----:B------:R-:W-:Y:S01]  /*14820*/  ISETP.NE.AND.EX P0, PT, RZ, UR7, PT, P0 ;  /* 0x00000007ff007c0c */ /* 0x000fe2000bf05300 */
[----:B------:R-:W1:Y:S02]  /*14830*/  S2R R9, SR_TID.X ;  /* 0x0000000000097919 */ /* 0x000e640000002100 */
[----:B-1----:R-:W-:Y:S02]  /*14840*/  IMAD.SHL.U32 R9, R9, 0x10, RZ ;  /* 0x0000001009097824 */ /* 0x002fe400078e00ff */
[----:B---3--:R-:W-:Y:S01]  /*14850*/  IMAD.MOV.U32 R3, RZ, RZ, R0 ;  /* 0x000000ffff037224 */ /* 0x008fe200078e0000 */
[----:B----4-:R-:W-:-:S04]  /*14860*/  SHF.R.S32.HI R0, RZ, 0x1f, R5 ;  /* 0x0000001fff007819 */ /* 0x010fc80000011405 */
[----:B------:R-:W-:Y:S02]  /*14870*/  SEL R4, R0, RZ, !P0 ;  /* 0x000000ff00047207 */ /* 0x000fe40004000000 */
[----:B------:R-:W-:Y:S02]  /*14880*/  SEL R0, R5, RZ, !P0 ;  /* 0x000000ff05007207 */ /* 0x000fe40004000000 */
[----:B------:R-:W1:Y:S01]  /*14890*/  S2R R5, SR_TID.X ;  /* 0x0000000000057919 */ /* 0x000e620000002100 */
[----:B0-----:R-:W-:Y:S01]  /*148a0*/  ISETP.NE.AND P0, PT, R7, 0x1, PT ;  /* 0x000000010700780c */ /* 0x001fe20003f05270 */
[----:B------:R-:W-:-:S04]  /*148b0*/  IMAD.WIDE.U32 R2, R16, UR4, R2 ;  /* 0x0000000410027c25 */ /* 0x000fc8000f8e0002 */
[----:B------:R-:W-:Y:S01]  /*148c0*/  IMAD R3, R16, UR5, R3 ;  /* 0x0000000510037c24 */ /* 0x000fe2000f8e0203 */
[----:B------:R-:W-:-:S07]  /*148d0*/  ULDC.64 UR4, c[0x0][0x2e0] ;  /* 0x0000b80000047ab9 */ /* 0x000fce0000000a00 */
[----:B------:R-:W0:Y:S01]  /*148e0*/  @P0 LDC R6, c[0x0][0x450] ;  /* 0x00011400ff060b82 */ /* 0x000e220000000800 */
[----:B-1----:R-:W-:-:S04]  /*148f0*/  LOP3.LUT R5, R5, 0x7f, RZ, 0xc0, !PT ;  /* 0x0000007f05057812 */ /* 0x002fc800078ec0ff */
[----:B------:R-:W-:-:S04]  /*14900*/  SHF.R.U32.HI R5, RZ, 0x3, R5 ;  /* 0x00000003ff057819 */ /* 0x000fc80000011605 */
[----:B------:R-:W-:Y:S02]  /*14910*/  LOP3.LUT R9, R5, 0x70, R9, 0xf8, !PT ;  /* 0x0000007005097812 */ /* 0x000fe400078ef809 */
[----:B------:R-:W1:Y:S01]  /*14920*/  @P0 LDC R5, c[0x0][0x44c] ;  /* 0x00011300ff050b82 */ /* 0x000e620000000800 */
[----:B------:R-:W-:Y:S02]  /*14930*/  IMAD R4, R4, UR4, RZ ;  /* 0x0000000404047c24 */ /* 0x000fe4000f8e02ff */
[----:B------:R-:W-:-:S04]  /*14940*/  IMAD.WIDE.U32 R2, R0, UR4, R2 ;  /* 0x0000000400027c25 */ /* 0x000fc8000f8e0002 */
[----:B------:R-:W-:Y:S01]  /*14950*/  IMAD R0, R0, UR5, R4 ;  /* 0x0000000500007c24 */ /* 0x000fe2000f8e0204 */
[----:B------:R-:W-:Y:S01]  /*14960*/  ULDC.64 UR4, c[0x0][0x2d0] ;  /* 0x0000b40000047ab9 */ /* 0x000fe20000000a00 */
[----:B--2---:R-:W-:Y:S02]  /*14970*/  IMAD.IADD R4, R9, 0x1, R8 ;  /* 0x0000000109047824 */ /* 0x004fe400078e0208 */
[----:B------:R-:W2:Y:S01]  /*14980*/  S2R R9, SR_TID.X ;  /* 0x0000000000097919 */ /* 0x000ea20000002100 */
[----:B------:R-:W-:Y:S02]  /*14990*/  IMAD.IADD R3, R3, 0x1, R0 ;  /* 0x0000000103037824 */ /* 0x000fe400078e0200 */
[----:B------:R-:W-:Y:S02]  /*149a0*/  IMAD.MOV.U32 R0, RZ, RZ, R4 ;  /* 0x000000ffff007224 */ /* 0x000fe400078e0004 */
[----:B-1----:R-:W-:-:S05]  /*149b0*/  @P0 IMAD.HI.U32 R5, R4, R5, RZ ;  /* 0x0000000504050227 */ /* 0x002fca00078e00ff */
[----:B0-----:R-:W-:-:S05]  /*149c0*/  @P0 SHF.R.U32.HI R0, RZ, R6, R5 ;  /* 0x00000006ff000219 */ /* 0x001fca0000011605 */
[----:B------:R-:W-:-:S04]  /*149d0*/  IMAD.MOV R5, RZ, RZ, -R0 ;  /* 0x000000ffff057224 */ /* 0x000fc800078e0a00 */
[----:B------:R-:W-:Y:S01]  /*149e0*/  IMAD R4, R7, R5, R4 ;  /* 0x0000000507047224 */ /* 0x000fe200078e0204 */
[----:B------:R-:W-:Y:S01]  /*149f0*/  SHF.R.S32.HI R5, RZ, 0x1f, R0 ;  /* 0x0000001fff057819 */ /* 0x000fe20000011400 */
[----:B------:R-:W-:-:S04]  /*14a00*/  IMAD.WIDE.U32 R2, R0, UR4, R2 ;  /* 0x0000000400027c25 */ /* 0x000fc8000f8e0002 */
[----:B------:R-:W-:-:S04]  /*14a10*/  IMAD R5, R5, UR4, RZ ;  /* 0x0000000405057c24 */ /* 0x000fc8000f8e02ff */
[----:B------:R-:W-:Y:S01]  /*14a20*/  IMAD R0, R0, UR5, R5 ;  /* 0x0000000500007c24 */ /* 0x000fe2000f8e0205 */
[----:B------:R-:W-:-:S03]  /*14a30*/  ULDC.64 UR4, c[0x0][0x2c8] ;  /* 0x0000b20000047ab9 */ /* 0x000fc60000000a00 */
[----:B------:R-:W-:Y:S01]  /*14a40*/  IMAD.IADD R3, R3, 0x1, R0 ;  /* 0x0000000103037824 */ /* 0x000fe200078e0200 */
[----:B------:R-:W-:Y:S01]  /*14a50*/  SHF.R.S32.HI R0, RZ, 0x1f, R4 ;  /* 0x0000001fff007819 */ /* 0x000fe20000011404 */
[----:B--2---:R-:W-:-:S04]  /*14a60*/  IMAD.SHL.U32 R9, R9, 0x8, RZ ;  /* 0x0000000809097824 */ /* 0x004fc800078e00ff */
[----:B------:R-:W-:Y:S01]  /*14a70*/  IMAD R0, R0, UR4, RZ ;  /* 0x0000000400007c24 */ /* 0x000fe2000f8e02ff */
[----:B------:R-:W-:Y:S01]  /*14a80*/  LOP3.LUT R9, R9, 0x38, RZ, 0xc0, !PT ;  /* 0x0000003809097812 */ /* 0x000fe200078ec0ff */
[----:B------:R-:W-:-:S04]  /*14a90*/  IMAD.WIDE.U32 R2, R4, UR4, R2 ;  /* 0x0000000404027c25 */ /* 0x000fc8000f8e0002 */
[----:B------:R-:W-:Y:S01]  /*14aa0*/  IMAD R4, R4, UR5, R0 ;  /* 0x0000000504047c24 */ /* 0x000fe2000f8e0200 */
[C---:B------:R-:W-:Y:S01]  /*14ab0*/  LOP3.LUT R12, R9.reuse, 0x40, RZ, 0xfc, !PT ;  /* 0x00000040090c7812 */ /* 0x040fe200078efcff */
[----:B------:R-:W-:Y:S01]  /*14ac0*/  ULDC.64 UR4, c[0x0][0x280] ;  /* 0x0000a00000047ab9 */ /* 0x000fe20000000a00 */
[----:B------:R-:W-:Y:S01]  /*14ad0*/  LOP3.LUT R11, R9, 0x80, RZ, 0xfc, !PT ;  /* 0x00000080090b7812 */ /* 0x000fe200078efcff */
[----:B------:R-:W-:Y:S01]  /*14ae0*/  IMAD.IADD R3, R3, 0x1, R4 ;  /* 0x0000000103037824 */ /* 0x000fe200078e0204 */
[----:B------:R-:W-:Y:S02]  /*14af0*/  LOP3.LUT R9, R9, 0xc0, RZ, 0xfc, !PT ;  /* 0x000000c009097812 */ /* 0x000fe400078efcff */
[----:B------:R-:W-:Y:S01]  /*14b00*/  LEA R4, P0, R2, UR4, 0x1 ;  /* 0x0000000402047c11 */ /* 0x000fe2000f8008ff */
[----:B------:R-:W-:Y:S02]  /*14b10*/  ULDC UR4, c[0x0][0x2b8] ;  /* 0x0000ae0000047ab9 */ /* 0x000fe40000000800 */
[----:B------:R-:W-:-:S02]  /*14b20*/  ISETP.GE.AND P3, PT, R9, UR4, PT ;  /* 0x0000000409007c0c */ /* 0x000fc4000bf66270 */
[----:B------:R0:W5:Y:S01]  /*14b30*/  LDL R9, [R1+0x20] ;  /* 0x0000200001097983 */ /* 0x0001620000100800 */
[----:B------:R-:W1:Y:S01]  /*14b40*/  S2R R10, SR_TID.X ;  /* 0x00000000000a7919 */ /* 0x000e620000002100 */
[----:B------:R-:W-:Y:S02]  /*14b50*/  LEA.HI.X R3, R2, UR5, R3, 0x1, P0 ;  /* 0x0000000502037c11 */ /* 0x000fe400080f0c03 */
[----:B------:R-:W-:Y:S02]  /*14b60*/  ISETP.GE.AND P1, PT, R12, UR4, PT ;  /* 0x000000040c007c0c */ /* 0x000fe4000bf26270 */
[----:B------:R-:W-:Y:S01]  /*14b70*/  ISETP.GE.AND P2, PT, R11, UR4, PT ;  /* 0x000000040b007c0c */ /* 0x000fe2000bf46270 */
[----:B-1----:R-:W-:-:S05]  /*14b80*/  IMAD.SHL.U32 R10, R10, 0x8, RZ ;  /* 0x000000080a0a7824 */ /* 0x002fca00078e00ff */
[----:B------:R-:W-:-:S04]  /*14b90*/  LOP3.LUT R10, R10, 0x38, RZ, 0xc0, !PT ;  /* 0x000000380a0a7812 */ /* 0x000fc800078ec0ff */
[----:B------:R-:W-:Y:S01]  /*14ba0*/  ISETP.GE.AND P0, PT, R10, UR4, PT ;  /* 0x000000040a007c0c */ /* 0x000fe2000bf06270 */
[----:B------:R-:W-:-:S03]  /*14bb0*/  UMOV UR4, 0xffffffff ;  /* 0xffffffff00047882 */ /* 0x000fc60000000000 */
[----:B0-----:R-:W-:Y:S09]  /*14bc0*/  BRA.DIV UR4, `(.L_x_1344) ;  /* 0x00000056044c7947 */ /* 0x001ff2000b800000 */
[----:B------:R-:W2:Y:S04]  /*14bd0*/  LDL.LU R6, [R1+0x2c] ;  /* 0x00002c0001067983 */ /* 0x000ea80000300800 */
[----:B------:R-:W3:Y:S01]  /*14be0*/  LDL.LU R11, [R1+0x28] ;  /* 0x00002800010b7983 */ /* 0x000ee20000300800 */
[----:B------:R-:W0:Y:S02]  /*14bf0*/  S2R R8, SR_TID.X ;  /* 0x0000000000087919 */ /* 0x000e240000002100 */
[----:B0-----:R-:W-:-:S04]  /*14c00*/  LOP3.LUT R8, R8, 0x7f, RZ, 0xc0, !PT ;  /* 0x0000007f08087812 */ /* 0x001fc800078ec0ff */
[----:B------:R-:W-:Y:S01]  /*14c10*/  SHF.R.U32.HI R8, RZ, 0x3, R8 ;  /* 0x00000003ff087819 */ /* 0x000fe20000011608 */
[----:B------:R-:W-:Y:S01]  /*14c20*/  ULDC.64 UR4, c[0x0][0x208] ;  /* 0x0000820000047ab9 */ /* 0x000fe20000000a00 */
[----:B--2---:R-:W-:Y:S02]  /*14c30*/  IMAD R2, R6, R7, RZ ;  /* 0x0000000706027224 */ /* 0x004fe400078e02ff */
[----:B------:R-:W0:Y:S01]  /*14c40*/  SHFL.IDX PT, R7, R4, RZ, 0x181f ;  /* 0x00181fff04077589 */ /* 0x000e2200000e0000 */
[----:B---3--:R-:W-:-:S03]  /*14c50*/  IMAD.IADD R0, R8, 0x1, R11 ;  /* 0x0000000108007824 */ /* 0x008fc600078e020b */
[----:B------:R-:W1:Y:S02]  /*14c60*/  SHFL.IDX PT, R6, R3, RZ, 0x181f ;  /* 0x00181fff03067589 */ /* 0x000e6400000e0000 */
[----:B------:R-:W-:-:S13]  /*14c70*/  ISETP.GE.AND P5, PT, R0, R2, PT ;  /* 0x000000020000720c */ /* 0x000fda0003fa6270 */
[----:B0-----:R-:W-:-:S05]  /*14c80*/  @!P5 LEA R7, P4, R10, R7, 0x1 ;  /* 0x000000070a07d211 */ /* 0x001fca00078808ff */
[----:B-1----:R-:W-:-:S05]  /*14c90*/  @!P5 IMAD.X R6, RZ, RZ, R6, P4 ;  /* 0x000000ffff06d224 */ /* 0x002fca00020e0606 */
[----:B------:R-:W-:-:S04]  /*14ca0*/  @!P5 LOP3.LUT R7, R7, R6, RZ, 0x3c, !PT ;  /* 0x000000060707d212 */ /* 0x000fc800078e3cff */
[----:B------:R-:W-:-:S04]  /*14cb0*/  @!P5 LOP3.LUT R6, R7, R6, RZ, 0x3c, !PT ;  /* 0x000000060706d212 */ /* 0x000fc800078e3cff */
[----:B------:R-:W-:Y:S01]  /*14cc0*/  @!P5 LOP3.LUT R7, R7, R6, RZ, 0x3c, !PT ;  /* 0x000000060707d212 */ /* 0x000fe200078e3cff */
[----:B------:R-:W-:-:S04]  /*14cd0*/  VIADD R5, R0, 0x10 ;  /* 0x0000001000057836 */ /* 0x000fc80000000000 */
        /* <DEDUP_REMOVED lines=78> */
.L_x_1474:
        /* <DEDUP_REMOVED lines=14> */
.L_x_1346:
[----:B------:R-:W-:Y:S05]  /*152a0*/  BSYNC B0 ;  /* 0x0000000000007941 */ /* 0x000fea0003800000 */
.L_x_1345:
[----:B------:R-:W-:Y:S01]  /*152b0*/  NOP ;  /* 0x0000000000007918 */ /* 0x000fe20000000000 */
[----:B------:R-:W-:Y:S01]  /*152c0*/  PLOP3.LUT P0, PT, PT, PT, PT, 0x80, 0x0 ;  /* 0x000000000000781c */ /* 0x000fe20003f0f070 */
[----:B0-----:R-:W-:-:S12]  /*152d0*/  VIADD R6, R18, 0x30800 ;  /* 0x0003080012067836 */ /* 0x001fd80000000000 */
.L_x_1347:
        /* <DEDUP_REMOVED lines=18> */
.L_x_1475:
[----:B------:R-:W-:Y:S05]  /*15400*/  BSYNC B0 ;  /* 0x0000000000007941 */ /* 0x000fea0003800000 */
.L_x_1348:
[----:B------:R-:W0:Y:S04]  /*15410*/  LDL R2, [R1+0x3c] ;  /* 0x00003c0001027983 */ /* 0x000e280000100800 */
[----:B------:R-:W3:Y:S01]  /*15420*/  LDL R4, [R1+0x24] ;  /* 0x0000240001047983 */ /* 0x000ee20000100800 */
[----:B------:R-:W-:Y:S01]  /*15430*/  BSSY B0, `(.L_x_1350) ;  /* 0x00002a8000007945 */ /* 0x000fe20003800000 */
[----:B0-----:R-:W-:-:S05]  /*15440*/  VIADD R0, R2, 0xfffffffe ;  /* 0xfffffffe02007836 */ /* 0x001fca0000000000 */
[----:B---3--:R-:W-:-:S13]  /*15450*/  ISETP.GE.AND P0, PT, R0, R4, PT ;  /* 0x000000040000720c */ /* 0x008fda0003f06270 */
[----:B------:R-:W-:Y:S05]  /*15460*/  @!P0 BRA `(.L_x_1351) ;  /* 0x0000002800908947 */ /* 0x000fea0003800000 */
[----:B------:R-:W3:Y:S04]  /*15470*/  LDL.LU R2, [R1+0x40] ;  /* 0x0000400001027983 */ /* 0x000ee80000300800 */
[----:B------:R-:W4:Y:S04]  /*15480*/  LDL.LU R8, [R1+0x38] ;  /* 0x0000380001087983 */ /* 0x000f280000300800 */
[----:B--2---:R-:W2:Y:S04]  /*15490*/  LDL.LU R3, [R1+0x54] ;  /* 0x0000540001037983 */ /* 0x004ea80000300800 */
[----:B------:R-:W5:Y:S04]  /*154a0*/  LDL.LU R7, [R1+0x34] ;  /* 0x0000340001077983 */ /* 0x000f680000300800 */
[----:B-1----:R-:W5:Y:S01]  /*154b0*/  LDL.LU R5, [R1+0x58] ;  /* 0x0000580001057983 */ /* 0x002f620000300800 */
[----:B------:R-:W-:Y:S01]  /*154c0*/  LOP3.LUT R11, RZ, R4, RZ, 0x33, !PT ;  /* 0x00000004ff0b7212 */ /* 0x000fe200078e33ff */
[----:B------:R-:W-:Y:S01]  /*154d0*/  BSSY B2, `(.L_x_1352) ;  /* 0x00000e9000027945 */ /* 0x000fe20003800000 */
[----:B---3--:R-:W-:-:S04]  /*154e0*/  VIADD R2, R2, 0x1 ;  /* 0x0000000102027836 */ /* 0x008fc80000000000 */
[----:B----4-:R-:W-:Y:S01]  /*154f0*/  IMAD R2, R2, R8, RZ ;  /* 0x0000000802027224 */ /* 0x010fe200078e02ff */
[----:B--2---:R-:W-:-:S04]  /*15500*/  LOP3.LUT R3, RZ, R3, RZ, 0x33, !PT ;  /* 0x00000003ff037212 */ /* 0x004fc800078e33ff */
[----:B------:R-:W-:-:S04]  /*15510*/  LOP3.LUT R2, RZ, R2, RZ, 0x33, !PT ;  /* 0x00000002ff027212 */ /* 0x000fc800078e33ff */
[----:B-----5:R-:W-:Y:S02]  /*15520*/  VIADDMNMX R2, R2, -R7, R3, !PT ;  /* 0x8000000702027246 */ /* 0x020fe40007800103 */
[----:B------:R-:W-:-:S04]  /*15530*/  LOP3.LUT R8, RZ, R5, RZ, 0x33, !PT ;  /* 0x00000005ff087212 */ /* 0x000fc800078e33ff */
[----:B------:R-:W-:-:S04]  /*15540*/  VIMNMX R8, R2, R8, !PT ;  /* 0x0000000802087248 */ /* 0x000fc80007fe0100 */
[----:B------:R-:W-:Y:S02]  /*15550*/  VIADDMNMX R11, R8, 0x2, R11, !PT ;  /* 0x00000002080b7846 */ /* 0x000fe4000780010b */
[----:B------:R-:W-:-:S05]  /*15560*/  LOP3.LUT R2, RZ, R8, RZ, 0x33, !PT ;  /* 0x00000008ff027212 */ /* 0x000fca00078e33ff */
        /* <DEDUP_REMOVED lines=39> */
.L_x_1356:
[----:B------:R-:W-:Y:S01]  /*157e0*/  IMAD R3, R9, 0x8, R18 ;  /* 0x0000000809037824 */ /* 0x000fe200078e0212 */
[----:B------:R-:W-:Y:S01]  /*157f0*/  SHF.L.U32 R2, R10, 0x1f, RZ ;  /* 0x0000001f0a027819 */ /* 0x000fe200000006ff */
[----:B------:R-:W-:Y:S03]  /*15800*/  BSSY B3, `(.L_x_1357) ;  /* 0x0000003000037945 */ /* 0x000fe60003800000 */
[----:B------:R-:W1:Y:S02]  /*15810*/  SYNCS.PHASECHK.TRANS64.TRYWAIT P0, [R3+URZ+0x30840], R2 ;  /* 0x03084002030075a7 */ /* 0x000e64000800017f */
[----:B-1----:R-:W-:Y:S05]  /*15820*/  @!P0 BRA `(.L_x_1358) ;  /* 0x0000005400548947 */ /* 0x002fea0003800000 */
.L_x_1476:
[----:B------:R-:W-:Y:S05]  /*15830*/  BSYNC B3 ;  /* 0x0000000000037941 */ /* 0x000fea0003800000 */
.L_x_1357:
        /* <DEDUP_REMOVED lines=12> */
.L_x_1360:
[----:B------:R-:W-:Y:S05]  /*15900*/  BSYNC B3 ;  /* 0x0000000000037941 */ /* 0x000fea0003800000 */
.L_x_1359:
        /* <DEDUP_REMOVED lines=12> */
.L_x_1361:
        /* <DEDUP_REMOVED lines=16> */
.L_x_1362:
        /* <DEDUP_REMOVED lines=16> */
.L_x_1363:
        /* <DEDUP_REMOVED lines=16> */
.L_x_1364:
        /* <DEDUP_REMOVED lines=16> */
.L_x_1477:
[----:B------:R-:W-:Y:S05]  /*15dd0*/  BSYNC B3 ;  /* 0x0000000000037941 */ /* 0x000fea0003800000 */
.L_x_1365:
        /* <DEDUP_REMOVED lines=12> */
.L_x_1368:
[----:B------:R-:W-:Y:S05]  /*15ea0*/  BSYNC B3 ;  /* 0x0000000000037941 */ /* 0x000fea0003800000 */
.L_x_1367:
        /* <DEDUP_REMOVED lines=13> */
.L_x_1369:
        /* <DEDUP_REMOVED lines=15> */
.L_x_1370:
        /* <DEDUP_REMOVED lines=15> */
.L_x_1371:
        /* <DEDUP_REMOVED lines=15> */
.L_x_1372:
        /* <DEDUP_REMOVED lines=12> */
.L_x_1355:
[----:B------:R-:W-:Y:S05]  /*16310*/  BSYNC B1 ;  /* 0x0000000000017941 */ /* 0x000fea0003800000 */
.L_x_1354:
[----:B0-----:R-:W2:Y:S01]  /*16320*/  LDL.LU R0, [R1+0x3c] ;  /* 0x00003c0001007983 */ /* 0x001ea20000300800 */
[----:B------:R-:W-:-:S03]  /*16330*/  IMAD.MOV.U32 R19, RZ, RZ, R9 ;  /* 0x000000ffff137224 */ /* 0x000fc600078e0009 */
[----:B------:R0:W-:Y:S02]  /*16340*/  STL [R1+0x10], R10 ;  /* 0x0000100a01007387 */ /* 0x0001e40000100800 */
[----:B0-2---:R-:W-:-:S07]  /*16350*/  VIADD R0, R0, 0xfffffffd ;  /* 0xfffffffd00007836 */ /* 0x005fce0000000000 */
.L_x_1353:
[----:B------:R-:W-:Y:S05]  /*16360*/  BSYNC B2 ;  /* 0x0000000000027941 */ /* 0x000fea0003800000 */
.L_x_1352:
[----:B------:R-:W-:-:S05]  /*16370*/  VIADD R11, R11, 0xfffffffe ;  /* 0xfffffffe0b0b7836 */ /* 0x000fca0000000000 */
[----:B------:R-:W-:-:S13]  /*16380*/  ISETP.NE.AND P0, PT, R11, R8, PT ;  /* 0x000000080b00720c */ /* 0x000fda0003f05270 */
[----:B------:R-:W-:Y:S05]  /*16390*/  @!P0 BRA `(.L_x_1351) ;  /* 0x0000001800c48947 */ /* 0x000fea0003800000 */
[----:B------:R-:W-:-:S07]  /*163a0*/  IMAD.MOV.U32 R9, RZ, RZ, R17 ;  /* 0x000000ffff097224 */ /* 0x000fce00078e0011 */
.L_x_1411:
        /* <DEDUP_REMOVED lines=36> */
.L_x_1375:
[----:B------:R-:W-:Y:S01]  /*165f0*/  IMAD R3, R4, 0x8, R18 ;  /* 0x0000000804037824 */ /* 0x000fe200078e0212 */
[----:B------:R-:W-:Y:S01]  /*16600*/  SHF.L.U32 R2, R5, 0x1f, RZ ;  /* 0x0000001f05027819 */ /* 0x000fe200000006ff */
[----:B------:R-:W-:Y:S03]  /*16610*/  BSSY B2, `(.L_x_1376) ;  /* 0x0000003000027945 */ /* 0x000fe60003800000 */
[----:B------:R-:W1:Y:S02]  /*16620*/  SYNCS.PHASECHK.TRANS64.TRYWAIT P0, [R3+URZ+0x30840], R2 ;  /* 0x03084002030075a7 */ /* 0x000e64000800017f */
[----:B-1----:R-:W-:Y:S05]  /*16630*/  @!P0 BRA `(.L_x_1377) ;  /* 0x0000004400f88947 */ /* 0x002fea0003800000 */
.L_x_1478:
[----:B------:R-:W-:Y:S05]  /*16640*/  BSYNC B2 ;  /* 0x0000000000027941 */ /* 0x000fea0003800000 */
.L_x_1376:
        /* <DEDUP_REMOVED lines=12> */
.L_x_1379:
[----:B------:R-:W-:Y:S05]  /*16710*/  BSYNC B2 ;  /* 0x0000000000027941 */ /* 0x000fea0003800000 */
.L_x_1378:
        /* <DEDUP_REMOVED lines=12> */
.L_x_1380:
        /* <DEDUP_REMOVED lines=16> */
.L_x_1381:
        /* <DEDUP_REMOVED lines=16> */
.L_x_1382:
        /* <DEDUP_REMOVED lines=16> */
.L_x_1383:
        /* <DEDUP_REMOVED lines=16> */
.L_x_1479:
[----:B------:R-:W-:Y:S05]  /*16be0*/  BSYNC B2 ;  /* 0x0000000000027941 */ /* 0x000fea0003800000 */
.L_x_1384:
        /* <DEDUP_REMOVED lines=11> */
.L_x_1387:
[----:B------:R-:W-:Y:S05]  /*16ca0*/  BSYNC B2 ;  /* 0x0000000000027941 */ /* 0x000fea0003800000 */
.L_x_1386:
        /* <DEDUP_REMOVED lines=12> */
.L_x_1388:
        /* <DEDUP_REMOVED lines=15> */
.L_x_1389:
        /* <DEDUP_REMOVED lines=15> */
.L_x_1390:
        /* <DEDUP_REMOVED lines=15> */
.L_x_1391:
        /* <DEDUP_REMOVED lines=12> */
.L_x_1374:
[----:B------:R-:W-:Y:S05]  /*17100*/  BSYNC B1 ;  /* 0x0000000000017941 */ /* 0x000fea0003800000 */
.L_x_1373:
[----:B------:R-:W2:Y:S01]  /*17110*/  LDL R2, [R1+0x18] ;  /* 0x0000180001027983 */ /* 0x000ea20000100800 */
[----:B------:R-:W-:Y:S01]  /*17120*/  VIADD R19, R4, 0x1 ;  /* 0x0000000104137836 */ /* 0x000fe20000000000 */
[----:B------:R-:W-:Y:S01]  /*17130*/  BSSY B1, `(.L_x_1392) ;  /* 0x00000d3000017945 */ /* 0x000fe20003800000 */
[----:B0-----:R-:W-:-:S03]  /*17140*/  VIADD R7, R0, 0xffffffff ;  /* 0xffffffff00077836 */ /* 0x001fc60000000000 */
        /* <DEDUP_REMOVED lines=32> */
.L_x_1394:
[----:B------:R-:W-:Y:S01]  /*17350*/  IMAD R2, R19, 0x8, R18 ;  /* 0x0000000813027824 */ /* 0x000fe200078e0212 */
[----:B------:R-:W-:Y:S01]  /*17360*/  SHF.L.U32 R3, R12, 0x1f, RZ ;  /* 0x0000001f0c037819 */ /* 0x000fe200000006ff */
[----:B------:R-:W-:Y:S03]  /*17370*/  BSSY B2, `(.L_x_1395) ;  /* 0x0000003000027945 */ /* 0x000fe60003800000 */
[----:B------:R-:W2:Y:S02]  /*17380*/  SYNCS.PHASECHK.TRANS64.TRYWAIT P0, [R2+URZ+0x30840], R3 ;  /* 0x03084003020075a7 */ /* 0x000ea4000800017f */
[----:B--2---:R-:W-:Y:S05]  /*17390*/  @!P0 BRA `(.L_x_1396) ;  /* 0x0000003800c88947 */ /* 0x004fea0003800000 */
.L_x_1480:
[----:B------:R-:W-:Y:S05]  /*173a0*/  BSYNC B2 ;  /* 0x0000000000027941 */ /* 0x000fea0003800000 */
.L_x_1395:
        /* <DEDUP_REMOVED lines=12> */
.L_x_1398:
[----:B------:R-:W-:Y:S05]  /*17470*/  BSYNC B2 ;  /* 0x0000000000027941 */ /* 0x000fea0003800000 */
.L_x_1397:
        /* <DEDUP_REMOVED lines=13> */
.L_x_1399:
        /* <DEDUP_REMOVED lines=16> */
.L_x_1400:
        /* <DEDUP_REMOVED lines=16> */
.L_x_1401:
        /* <DEDUP_REMOVED lines=16> */
.L_x_1402:
        /* <DEDUP_REMOVED lines=15> */
.L_x_1481:
[----:B------:R-:W-:Y:S05]  /*17940*/  BSYNC B2 ;  /* 0x0000000000027941 */ /* 0x000fea0003800000 */
.L_x_1403:
        /* <DEDUP_REMOVED lines=11> */
.L_x_1406:
[----:B------:R-:W-:Y:S05]  /*17a00*/  BSYNC B2 ;  /* 0x0000000000027941 */ /* 0x000fea0003800000 */
.L_x_1405:
        /* <DEDUP_REMOVED lines=12> */
.L_x_1407:
        /* <DEDUP_REMOVED lines=15> */
.L_x_1408:
        /* <DEDUP_REMOVED lines=15> */
.L_x_1409:
        /* <DEDUP_REMOVED lines=15> */
.L_x_1410:
        /* <DEDUP_REMOVED lines=12> */
.L_x_1393:
[----:B------:R-:W-:Y:S05]  /*17e60*/  BSYNC B1 ;  /* 0x0000000000017941 */ /* 0x000fea0003800000 */
.L_x_1392:
[----:B------:R-:W2:Y:S01]  /*17e70*/  LDL R2, [R1+0x24] ;  /* 0x0000240001027983 */ /* 0x000ea20000100800 */
[----:B------:R-:W-:Y:S01]  /*17e80*/  VIADD R0, R0, 0xfffffffe ;  /* 0xfffffffe00007836 */ /* 0x000fe20000000000 */
[----:B--2---:R-:W-:-:S13]  /*17e90*/  ISETP.GT.AND P0, PT, R7, R2, PT ;  /* 0x000000020700720c */ /* 0x004fda0003f04270 */
[----:B------:R-:W-:Y:S05]  /*17ea0*/  @P0 BRA `(.L_x_1411) ;  /* 0xffffffe400400947 */ /* 0x000fea000383ffff */
.L_x_1351:
[----:B------:R-:W-:Y:S05]  /*17eb0*/  BSYNC B0 ;  /* 0x0000000000007941 */ /* 0x000fea0003800000 */
.L_x_1350:
[----:B--2---:R-:W2:Y:S01]  /*17ec0*/  S2R R3, SR_TID.X ;  /* 0x0000000000037919 */ /* 0x004ea20000002100 */
        /* <DEDUP_REMOVED lines=18> */
.L_x_1413:
[----:B------:R-:W-:Y:S05]  /*17ff0*/  BSYNC B0 ;  /* 0x0000000000007941 */ /* 0x000fea0003800000 */
.L_x_1412:
[----:B--2---:R-:W2:Y:S01]  /*18000*/  LDL R0, [R1+0x18] ;  /* 0x0000180001007983 */ /* 0x004ea20000100800 */
[----:B------:R-:W-:Y:S01]  /*18010*/  BSSY B0, `(.L_x_1414) ;  /* 0x0000058000007945 */ /* 0x000fe20003800000 */
[----:B--2---:R-:W-:-:S13]  /*18020*/  LOP3.LUT P0, RZ, R0, 0x1, RZ, 0xc0, !PT ;  /* 0x0000000100ff7812 */ /* 0x004fda000780c0ff */
        /* <DEDUP_REMOVED lines=8> */
.L_x_1482:
[----:B------:R-:W-:Y:S05]  /*180b0*/  BSYNC B1 ;  /* 0x0000000000017941 */ /* 0x000fea0003800000 */
.L_x_1416:
        /* <DEDUP_REMOVED lines=9> */
.L_x_1419:
[----:B------:R-:W-:Y:S05]  /*18150*/  BSYNC B1 ;  /* 0x0000000000017941 */ /* 0x000fea0003800000 */
.L_x_1418:
        /* <DEDUP_REMOVED lines=12> */
.L_x_1420:
        /* <DEDUP_REMOVED lines=15> */
.L_x_1421:
        /* <DEDUP_REMOVED lines=15> */
.L_x_1422:
        /* <DEDUP_REMOVED lines=15> */
.L_x_1423:
        /* <DEDUP_REMOVED lines=10> */
.L_x_1415:
[----:B------:R-:W-:Y:S05]  /*18590*/  BSYNC B0 ;  /* 0x0000000000007941 */ /* 0x000fea0003800000 */
.L_x_1414:
[----:B------:R-:W2:Y:S01]  /*185a0*/  LDL.LU R4, [R1+0x10] ;  /* 0x0000100001047983 */ /* 0x000ea20000300800 */
[----:B------:R-:W-:-:S05]  /*185b0*/  VIADD R19, R19, 0x1 ;  /* 0x0000000113137836 */ /* 0x000fca0000000000 */
[----:B------:R-:W-:-:S04]  /*185c0*/  ISETP.NE.AND P0, PT, R19, 0x2, PT ;  /* 0x000000021300780c */ /* 0x000fc80003f05270 */
[----:B------:R-:W-:Y:S02]  /*185d0*/  SEL R0, RZ, 0x1, P0 ;  /* 0x00000001ff007807 */ /* 0x000fe40000000000 */
[----:B------:R-:W-:Y:S02]  /*185e0*/  SEL R19, R19, RZ, P0 ;  /* 0x000000ff13137207 */ /* 0x000fe40000000000 */
[----:B--2---:R-:W-:-:S05]  /*185f0*/  LOP3.LUT R4, R4, R0, RZ, 0x3c, !PT ;  /* 0x0000000004047212 */ /* 0x004fca00078e3cff */
[----:B------:R2:W-:Y:S02]  /*18600*/  STL [R1+0x10], R4 ;  /* 0x0000100401007387 */ /* 0x0005e40000100800 */
.L_x_1330:
[----:B------:R-:W-:Y:S05]  /*18610*/  BSYNC B7 ;  /* 0x0000000000077941 */ /* 0x000fea0003800000 */
.L_x_1328:
[----:B---3--:R-:W3:Y:S02]  /*18620*/  LDL R0, [R1+0x18] ;  /* 0x0000180001007983 */ /* 0x008ee40000100800 */
        /* <DEDUP_REMOVED lines=8> */
[----:B012---:R-:W0:Y:S04]  /*186b0*/  LDS.128 R4, [R18+0x308d0] ;  /* 0x0308d00012047984 */ /* 0x007e280000000c00 */
[----:B0-----:R1:W-:Y:S04]  /*186c0*/  STL.64 [R1], R4 ;  /* 0x0000000401007387 */ /* 0x0013e80000100a00 */
[----:B------:R1:W-:Y:S01]  /*186d0*/  STL.64 [R1+0x8], R6 ;  /* 0x0000080601007387 */ /* 0x0003e20000100a00 */
[----:B------:R-:W-:Y:S06]  /*186e0*/  BAR.ARV 0x4, 0x180 ;  /* 0x0106000000007b1d */ /* 0x000fec0000002000 */
[----:B------:R-:W-:Y:S05]  /*186f0*/  BRA `(.L_x_1425) ;  /* 0x00000010003c7947 */ /* 0x000fea0003800000 */
.L_x_1424:
[----:B------:R-:W3:Y:S01]  /*18700*/  S2R R16, SR_TID.X ;  /* 0x0000000000107919 */ /* 0x000ee20000002100 */
[----:B------:R-:W-:Y:S01]  /*18710*/  UMOV UR4, 0xffffffff ;  /* 0xffffffff00047882 */ /* 0x000fe20000000000 */
[----:B---3--:R-:W-:-:S04]  /*18720*/  LOP3.LUT R16, R16, 0x1f, RZ, 0xc0, !PT ;  /* 0x0000001f10107812 */ /* 0x008fc800078ec0ff */
[----:B------:R-:W-:Y:S01]  /*18730*/  ISETP.NE.AND P0, PT, R16, 0x1f, PT ;  /* 0x0000001f1000780c */ /* 0x000fe20003f05270 */
[----:B------:R-:W-:-:S12]  /*18740*/  BRA.DIV UR4, `(.L_x_1426) ;  /* 0x0000002a04187947 */ /* 0x000fd8000b800000 */
[----:B------:R-:W0:Y:S01]  /*18750*/  LDL.LU R3, [R1] ;  /* 0x0000000001037983 */ /* 0x000e220000300800 */
[----:B------:R-:W-:-:S03]  /*18760*/  ULDC UR4, c[0x0][0xc3c] ;  /* 0x00030f0000047ab9 */ /* 0x000fc60000000800 */
[----:B-12---:R-:W2:Y:S01]  /*18770*/  LDL R4, [R1+0xc] ;  /* 0x00000c0001047983 */ /* 0x006ea20000100800 */
[----:B------:R-:W-:Y:S01]  /*18780*/  ULDC.64 UR6, c[0x0][0x208] ;  /* 0x0000820000067ab9 */ /* 0x000fe20000000a00 */
[----:B0-----:R-:W-:Y:S02]  /*18790*/  IMAD.MOV.U32 R8, RZ, RZ, R3 ;  /* 0x000000ffff087224 */ /* 0x001fe400078e0003 */
[----:B--2---:R-:W-:-:S05]  /*187a0*/  IMAD.IADD R0, R4, 0x1, R16 ;  /* 0x0000000104007824 */ /* 0x004fca00078e0210 */
        /* <DEDUP_REMOVED lines=8> */
[C---:B------:R-:W-:Y:S02]  /*18830*/  ISETP.GE.U32.AND P2, PT, R16.reuse, 0x2, PT ;  /* 0x000000021000780c */ /* 0x040fe40003f46070 */
[C---:B------:R-:W-:Y:S01]  /*18840*/  ISETP.GE.U32.AND P3, PT, R16.reuse, 0x4, PT ;  /* 0x000000041000780c */ /* 0x040fe20003f66070 */
[----:B------:R-:W-:Y:S01]  /*18850*/  SHFL.IDX PT, R0, R8, RZ, 0x1f ;  /* 0x00001fff08007589 */ /* 0x000fe200000e0000 */
[C---:B------:R-:W-:Y:S02]  /*18860*/  ISETP.GE.U32.AND P4, PT, R16.reuse, 0x8, PT ;  /* 0x000000081000780c */ /* 0x040fe40003f86070 */
[----:B------:R-:W-:Y:S01]  /*18870*/  ISETP.GE.U32.AND P5, PT, R16, 0x10, PT ;  /* 0x000000101000780c */ /* 0x000fe20003fa6070 */
[----:B------:R-:W-:Y:S01]  /*18880*/  SHFL.IDX PT, R9, R8, 0x1, 0x1f ;  /* 0x00201f0008097f89 */ /* 0x000fe200000e0000 */
[----:B--2---:R-:W-:Y:S01]  /*18890*/  @!P1 IMAD.MOV.U32 R5, RZ, RZ, R6 ;  /* 0x000000ffff059224 */ /* 0x004fe200078e0006 */
[----:B------:R-:W-:-:S02]  /*188a0*/  CS2R R6, SRZ ;  /* 0x0000000000067805 */ /* 0x000fc4000001ff00 */
[----:B---3--:R-:W-:Y:S01]  /*188b0*/  @!P1 IMAD.MOV.U32 R7, RZ, RZ, R2 ;  /* 0x000000ffff079224 */ /* 0x008fe200078e0002 */
[----:B------:R-:W-:-:S03]  /*188c0*/  ISETP.NE.AND P1, PT, R16, RZ, PT ;  /* 0x000000ff1000720c */ /* 0x000fc60003f25270 */
        /* <DEDUP_REMOVED lines=16> */
[----:B------:R0:W1:Y:S02]  /*189d0*/  SHFL.IDX PT, R10, R2, 0x1f, 0x1f ;  /* 0x03e01f00020a7f89 */ /* 0x00006400000e0000 */
.L_x_1492:
[----:B------:R-:W-:Y:S02]  /*189e0*/  ULDC UR4, c[0x0][0xc38] ;  /* 0x00030e0000047ab9 */ /* 0x000fe40000000800 */
[----:B------:R-:W-:-:S04]  /*189f0*/  IMAD.U32 R8, RZ, RZ, UR4 ;  /* 0x00000004ff087e24 */ /* 0x000fc8000f8e00ff */
[----:B-1----:R-:W-:-:S04]  /*18a00*/  IMAD R10, R10, R8, RZ ;  /* 0x000000080a0a7224 */ /* 0x002fc800078e02ff */
[----:B------:R-:W-:-:S05]  /*18a10*/  IMAD.IADD R4, R9, 0x1, R10 ;  /* 0x0000000109047824 */ /* 0x000fca00078e020a */
[----:B------:R-:W-:-:S13]  /*18a20*/  ISETP.GT.AND P6, PT, R4, R0, PT ;  /* 0x000000000400720c */ /* 0x000fda0003fc4270 */
[----:B------:R-:W-:Y:S05]  /*18a30*/  @P6 BRA `(.L_x_1427) ;  /* 0x0000000000b06947 */ /* 0x000fea0003800000 */
.L_x_1430:
[----:B------:R-:W2:Y:S01]  /*18a40*/  LDL.LU R3, [R1+0xc] ;  /* 0x00000c0001037983 */ /* 0x000ea20000300800 */
[----:B0-----:R-:W0:Y:S01]  /*18a50*/  LDC R2, c[0x0][0xc3c] ;  /* 0x00030f00ff027b82 */ /* 0x001e220000000800 */
[----:B--2---:R-:W-:-:S05]  /*18a60*/  VIADD R3, R3, 0x1f ;  /* 0x0000001f03037836 */ /* 0x004fca0000000000 */
[----:B0-----:R-:W-:-:S13]  /*18a70*/  ISETP.GE.AND P6, PT, R3, R2, PT ;  /* 0x000000020300720c */ /* 0x001fda0003fc6270 */
[----:B------:R-:W-:Y:S05]  /*18a80*/  @P6 BRA `(.L_x_1428) ;  /* 0x0000000800f06947 */ /* 0x000fea0003800000 */
[----:B------:R-:W0:Y:S01]  /*18a90*/  S2R R5, SR_TID.X ;  /* 0x0000000000057919 */ /* 0x000e220000002100 */
[----:B------:R-:W-:Y:S01]  /*18aa0*/  ULDC.64 UR4, c[0x0][0x208] ;  /* 0x0000820000047ab9 */ /* 0x000fe20000000a00 */
[----:B------:R1:W-:Y:S01]  /*18ab0*/  STL [R1+0xc], R3 ;  /* 0x00000c0301007387 */ /* 0x0003e20000100800 */
[----:B0-----:R-:W-:-:S05]  /*18ac0*/  LOP3.LUT R5, R5, 0x1f, RZ, 0xc0, !PT ;  /* 0x0000001f05057812 */ /* 0x001fca00078ec0ff */
[----:B------:R-:W-:Y:S02]  /*18ad0*/  IMAD.IADD R7, R3, 0x1, R5 ;  /* 0x0000000103077824 */ /* 0x000fe400078e0205 */
[----:B------:R-:W-:-:S03]  /*18ae0*/  IMAD.MOV.U32 R5, RZ, RZ, RZ ;  /* 0x000000ffff057224 */ /* 0x000fc600078e00ff */
[----:B------:R-:W-:-:S13]  /*18af0*/  ISETP.GE.OR P6, PT, R7, R2, !P0 ;  /* 0x000000020700720c */ /* 0x000fda00047c6670 */
[----:B-1----:R-:W0:Y:S02]  /*18b00*/  @!P6 LDC.64 R2, c[0x0][0xc80] ;  /* 0x00032000ff02eb82 */ /* 0x002e240000000a00 */
[----:B0-----:R-:W-:-:S05]  /*18b10*/  @!P6 IMAD.WIDE R2, R7, 0x4, R2 ;  /* 0x000000040702e825 */ /* 0x001fca00078e0202 */
[----:B------:R0:W2:Y:S02]  /*18b20*/  @!P6 LDG.E R5, desc[UR4][R2.64] ;  /* 0x000000040205e981 */ /* 0x0000a4000c1e1900 */
[----:B0-----:R-:W0:Y:S02]  /*18b30*/  @!P6 LDC.64 R2, c[0x0][0xc78] ;  /* 0x00031e00ff02eb82 */ /* 0x001e240000000a00 */
[----:B0-----:R-:W-:-:S04]  /*18b40*/  @!P6 IMAD.WIDE R2, R7, 0x4, R2 ;  /* 0x000000040702e825 */ /* 0x001fc800078e0202 */
[----:B------:R-:W-:-:S06]  /*18b50*/  IMAD.MOV.U32 R7, RZ, RZ, RZ ;  /* 0x000000ffff077224 */ /* 0x000fcc00078e00ff */
[----:B------:R-:W2:Y:S01]  /*18b60*/  @!P6 LDG.E R7, desc[UR4][R2.64] ;  /* 0x000000040207e981 */ /* 0x000ea2000c1e1900 */
[----:B------:R-:W-:Y:S01]  /*18b70*/  UMOV UR4, 0xffffffff ;  /* 0xffffffff00047882 */ /* 0x000fe20000000000 */
[----:B--2---:R-:W-:Y:S02]  /*18b80*/  IMAD R2, R7, R5, RZ ;  /* 0x0000000507027224 */ /* 0x004fe400078e02ff */
[----:B------:R-:W-:Y:S05]  /*18b90*/  BRA.DIV UR4, `(.L_x_1429) ;  /* 0x0000002a04647947 */ /* 0x000fea000b800000 */
        /* <DEDUP_REMOVED lines=16> */
.L_x_1500:
[----:B------:R-:W-:Y:S02]  /*18ca0*/  ULDC UR4, c[0x0][0xc38] ;  /* 0x00030e0000047ab9 */ /* 0x000fe40000000800 */
[----:B------:R-:W-:-:S04]  /*18cb0*/  IMAD.U32 R8, RZ, RZ, UR4 ;  /* 0x00000004ff087e24 */ /* 0x000fc8000f8e00ff */
[----:B-1----:R-:W-:-:S04]  /*18cc0*/  IMAD R10, R10, R8, RZ ;  /* 0x000000080a0a7224 */ /* 0x002fc800078e02ff */
[----:B------:R-:W-:-:S05]  /*18cd0*/  IMAD.IADD R4, R10, 0x1, R4 ;  /* 0x000000010a047824 */ /* 0x000fca00078e0204 */
[----:B------:R-:W-:-:S13]  /*18ce0*/  ISETP.GT.AND P6, PT, R4, R0, PT ;  /* 0x000000000400720c */ /* 0x000fda0003fc4270 */
[----:B------:R-:W-:Y:S05]  /*18cf0*/  @!P6 BRA `(.L_x_1430) ;  /* 0xfffffffc0050e947 */ /* 0x000fea000383ffff */
.L_x_1427:
[----:B------:R-:W-:Y:S01]  /*18d00*/  IMAD.IADD R10, R4, 0x1, -R10 ;  /* 0x00000001040a7824 */ /* 0x000fe200078e0a0a */
[----:B------:R-:W-:-:S03]  /*18d10*/  UMOV UR4, 0xffffffff ;  /* 0xffffffff00047882 */ /* 0x000fc60000000000 */
[----:B------:R-:W-:-:S05]  /*18d20*/  IMAD R3, R2, R8, R10 ;  /* 0x0000000802037224 */ /* 0x000fca00078e020a */
[----:B------:R-:W-:Y:S01]  /*18d30*/  ISETP.GT.AND P6, PT, R3, R0, PT ;  /* 0x000000000300720c */ /* 0x000fe20003fc4270 */
[----:B------:R-:W-:-:S12]  /*18d40*/  BRA.DIV UR4, `(.L_x_1431) ;  /* 0x0000002a04d07947 */ /* 0x000fd8000b800000 */
[----:B------:R-:W2:Y:S01]  /*18d50*/  LDL.LU R11, [R1+0xc] ;  /* 0x00000c00010b7983 */ /* 0x000ea20000300800 */
[----:B------:R-:W-:-:S04]  /*18d60*/  VOTE.ANY R3, PT, !P6 ;  /* 0x0000000000037806 */ /* 0x000fc800070e0100 */
[----:B------:R-:W1:Y:S02]  /*18d70*/  POPC R9, R3 ;  /* 0x0000000300097309 */ /* 0x000e640000000000 */
[----:B-1----:R2:W1:Y:S04]  /*18d80*/  SHFL.IDX PT, R4, R5, R9, 0x1f ;  /* 0x00001f0905047589 */ /* 0x00246800000e0000 */
[----:B------:R3:W4:Y:S01]  /*18d90*/  SHFL.IDX PT, R7, R7, R9, 0x1f ;  /* 0x00001f0907077589 */ /* 0x00072200000e0000 */
[----:B--2---:R-:W-:-:S05]  /*18da0*/  IMAD.IADD R5, R9, 0x1, R11 ;  /* 0x0000000109057824 */ /* 0x004fca00078e020b */
[----:B-1--4-:R3:W-:Y:S02]  /*18db0*/  STL [R1+0xc], R5 ;  /* 0x00000c0501007387 */ /* 0x0127e40000100800 */
.L_x_1505:
[----:B------:R-:W-:-:S13]  /*18dc0*/  ISETP.NE.AND P0, PT, R3, RZ, PT ;  /* 0x000000ff0300720c */ /* 0x000fda0003f05270 */
[----:B------:R-:W-:Y:S05]  /*18dd0*/  @!P0 BRA `(.L_x_1432) ;  /* 0x0000000000148947 */ /* 0x000fea0003800000 */
[----:B------:R-:W-:Y:S01]  /*18de0*/  UMOV UR4, 0xffffffff ;  /* 0xffffffff00047882 */ /* 0x000fe20000000000 */
[----:B---3--:R-:W-:Y:S02]  /*18df0*/  VIADD R9, R9, 0xffffffff ;  /* 0xffffffff09097836 */ /* 0x008fe40000000000 */
[----:B------:R-:W-:Y:S05]  /*18e00*/  BRA.DIV UR4, `(.L_x_1433) ;  /* 0x0000002e04087947 */ /* 0x000fea000b800000 */
[----:B0-----:R0:W2:Y:S02]  /*18e10*/  SHFL.IDX PT, R2, R2, R9, 0x1f ;  /* 0x00001f0902027589 */ /* 0x0010a400000e0000 */
.L_x_1508:
[----:B--2---:R-:W-:-:S07]  /*18e20*/  IMAD.MOV.U32 R6, RZ, RZ, R2 ;  /* 0x000000ffff067224 */ /* 0x004fce00078e0002 */
.L_x_1432:
[----:B0-----:R-:W-:Y:S01]  /*18e30*/  IMAD R2, R6, R8, R10 ;  /* 0x0000000806027224 */ /* 0x001fe200078e020a */
[----:B------:R-:W-:-:S03]  /*18e40*/  ISETP.NE.AND P0, PT, R7, 0x1, PT ;  /* 0x000000010700780c */ /* 0x000fc60003f05270 */
[----:B------:R-:W-:Y:S01]  /*18e50*/  IMAD.IADD R0, R0, 0x1, -R2 ;  /* 0x0000000100007824 */ /* 0x000fe200078e0a02 */
[----:B------:R0:W-:Y:S09]  /*18e60*/  STL [R1], R2 ;  /* 0x0000000201007387 */ /* 0x0001f20000100800 */
[----:B------:R-:W-:Y:S05]  /*18e70*/  @!P0 BRA `(.L_x_1434) ;  /* 0x0000000000e48947 */ /* 0x000fea0003800000 */
[----:B-1-3--:R-:W-:-:S04]  /*18e80*/  IABS R5, R4 ;  /* 0x0000000400057213 */ /* 0x00afc80000000000 */
[----:B0-----:R-:W0:Y:S08]  /*18e90*/  I2F.RP R2, R5 ;  /* 0x0000000500027306 */ /* 0x001e300000209400 */
[----:B0-----:R-:W0:Y:S02]  /*18ea0*/  MUFU.RCP R2, R2 ;  /* 0x0000000200027308 */ /* 0x001e240000001000 */
[----:B0-----:R-:W-:-:S06]  /*18eb0*/  VIADD R2, R2, 0xffffffe ;  /* 0x0ffffffe02027836 */ /* 0x001fcc0000000000 */
[----:B------:R-:W0:Y:S02]  /*18ec0*/  F2I.FTZ.U32.TRUNC.NTZ R3, R2 ;  /* 0x0000000200037305 */ /* 0x000e24000021f000 */
[----:B0-----:R-:W-:-:S04]  /*18ed0*/  IMAD.MOV R2, RZ, RZ, -R3 ;  /* 0x000000ffff027224 */ /* 0x001fc800078e0a03 */
[----:B------:R-:W-:Y:S02]  /*18ee0*/  IMAD R8, R2, R5, RZ ;  /* 0x0000000502087224 */ /* 0x000fe400078e02ff */
[----:B------:R-:W-:-:S04]  /*18ef0*/  IMAD.MOV.U32 R2, RZ, RZ, RZ ;  /* 0x000000ffff027224 */ /* 0x000fc800078e00ff */
[----:B------:R-:W-:Y:S01]  /*18f00*/  IMAD.HI.U32 R8, R3, R8, R2 ;  /* 0x0000000803087227 */ /* 0x000fe200078e0002 */
[----:B------:R-:W-:Y:S02]  /*18f10*/  IABS R2, R0 ;  /* 0x0000000000027213 */ /* 0x000fe40000000000 */
[----:B------:R-:W-:-:S03]  /*18f20*/  IABS R3, R4 ;  /* 0x0000000400037213 */ /* 0x000fc60000000000 */
[----:B------:R-:W-:-:S04]  /*18f30*/  IMAD.HI.U32 R8, R8, R2, RZ ;  /* 0x0000000208087227 */ /* 0x000fc800078e00ff */
[----:B------:R-:W-:-:S04]  /*18f40*/  IMAD.MOV R3, RZ, RZ, -R3 ;  /* 0x000000ffff037224 */ /* 0x000fc800078e0a03 */
[----:B------:R-:W-:-:S05]  /*18f50*/  IMAD R2, R8, R3, R2 ;  /* 0x0000000308027224 */ /* 0x000fca00078e0202 */
[----:B------:R-:W-:-:S13]  /*18f60*/  ISETP.GT.U32.AND P1, PT, R5, R2, PT ;  /* 0x000000020500720c */ /* 0x000fda0003f24070 */
[----:B------:R-:W-:Y:S02]  /*18f70*/  @!P1 IMAD.IADD R2, R2, 0x1, -R5 ;  /* 0x0000000102029824 */ /* 0x000fe400078e0a05 */
[----:B------:R-:W-:Y:S01]  /*18f80*/  @!P1 VIADD R8, R8, 0x1 ;  /* 0x0000000108089836 */ /* 0x000fe20000000000 */
[----:B------:R-:W-:Y:S02]  /*18f90*/  ISETP.NE.AND P1, PT, R4, RZ, PT ;  /* 0x000000ff0400720c */ /* 0x000fe40003f25270 */
[----:B------:R-:W-:Y:S02]  /*18fa0*/  ISETP.GE.U32.AND P0, PT, R2, R5, PT ;  /* 0x000000050200720c */ /* 0x000fe40003f06070 */
[----:B------:R-:W-:-:S04]  /*18fb0*/  IABS R5, R7 ;  /* 0x0000000700057213 */ /* 0x000fc80000000000 */
[----:B------:R-:W0:Y:S07]  /*18fc0*/  I2F.RP R2, R5 ;  /* 0x0000000500027306 */ /* 0x000e2e0000209400 */
        /* <DEDUP_REMOVED lines=8> */
[----:B------:R-:W-:-:S03]  /*19050*/  LOP3.LUT R2, R0, R4, RZ, 0x3c, !PT ;  /* 0x0000000400027212 */ /* 0x000fc600078e3cff */
[----:B------:R-:W-:Y:S01]  /*19060*/  IMAD.MOV.U32 R3, RZ, RZ, R8 ;  /* 0x000000ffff037224 */ /* 0x000fe200078e0008 */
[----:B------:R-:W-:Y:S02]  /*19070*/  ISETP.GE.AND P2, PT, R2, RZ, PT ;  /* 0x000000ff0200720c */ /* 0x000fe40003f46270 */
[----:B------:R-:W-:-:S05]  /*19080*/  IABS R8, R7 ;  /* 0x0000000700087213 */ /* 0x000fca0000000000 */
[----:B------:R-:W-:-:S06]  /*19090*/  IMAD.MOV R8, RZ, RZ, -R8 ;  /* 0x000000ffff087224 */ /* 0x000fcc00078e0a08 */
        /* <DEDUP_REMOVED lines=9> */
[----:B------:R-:W-:Y:S01]  /*19130*/  ISETP.GE.U32.AND P0, PT, R2, R5, PT ;  /* 0x000000050200720c */ /* 0x000fe20003f06070 */
[----:B------:R-:W-:-:S04]  /*19140*/  IMAD.MOV R2, RZ, RZ, -R3 ;  /* 0x000000ffff027224 */ /* 0x000fc800078e0a03 */
[----:B------:R-:W-:Y:S01]  /*19150*/  IMAD R0, R4, R2, R0 ;  /* 0x0000000204007224 */ /* 0x000fe200078e0200 */
[----:B------:R-:W-:-:S04]  /*19160*/  LOP3.LUT R2, R3, R7, RZ, 0x3c, !PT ;  /* 0x0000000703027212 */ /* 0x000fc800078e3cff */
[----:B------:R-:W-:-:S03]  /*19170*/  ISETP.GE.AND P2, PT, R2, RZ, PT ;  /* 0x000000ff0200720c */ /* 0x000fc60003f46270 */
[----:B------:R-:W-:-:S10]  /*19180*/  @P0 VIADD R6, R6, 0x1 ;  /* 0x0000000106060836 */ /* 0x000fd40000000000 */
        /* <DEDUP_REMOVED lines=8> */
.L_x_1434:
[----:B-1-3--:R-:W2:Y:S01]  /*19210*/  LDL R5, [R1+0xc] ;  /* 0x00000c0001057983 */ /* 0x00aea20000100800 */
[----:B0-----:R-:W2:Y:S01]  /*19220*/  LDC.64 R2, c[0x0][0xc90] ;  /* 0x00032400ff027b82 */ /* 0x001ea20000000a00 */
[----:B------:R-:W-:Y:S01]  /*19230*/  ULDC.64 UR4, c[0x0][0x208] ;  /* 0x0000820000047ab9 */ /* 0x000fe20000000a00 */
[----:B--2---:R-:W-:-:S05]  /*19240*/  IMAD.WIDE R2, R5, 0x4, R2 ;  /* 0x0000000405027825 */ /* 0x004fca00078e0202 */
[----:B------:R-:W2:Y:S02]  /*19250*/  LDG.E R6, desc[UR4][R2.64] ;  /* 0x0000000402067981 */ /* 0x000ea4000c1e1900 */
[----:B--2---:R-:W-:-:S05]  /*19260*/  IMAD R5, R4, R6, RZ ;  /* 0x0000000604057224 */ /* 0x004fca00078e02ff */
[----:B------:R-:W-:-:S04]  /*19270*/  IABS R7, R5 ;  /* 0x0000000500077213 */ /* 0x000fc80000000000 */
[----:B------:R-:W0:Y:S08]  /*19280*/  I2F.RP R2, R7 ;  /* 0x0000000700027306 */ /* 0x000e300000209400 */
        /* <DEDUP_REMOVED lines=21> */
[----:B------:R-:W-:-:S05]  /*193e0*/  @!P1 LOP3.LUT R2, RZ, R5, RZ, 0x33, !PT ;  /* 0x00000005ff029212 */ /* 0x000fca00078e33ff */
[----:B------:R-:W-:Y:S02]  /*193f0*/  IMAD R7, R6, R2, RZ ;  /* 0x0000000206077224 */ /* 0x000fe400078e02ff */
[----:B------:R-:W-:Y:S02]  /*19400*/  IMAD.MOV R2, RZ, RZ, -R2 ;  /* 0x000000ffff027224 */ /* 0x000fe400078e0a02 */
[----:B------:R-:W-:Y:S02]  /*19410*/  IMAD.MOV R3, RZ, RZ, -R7 ;  /* 0x000000ffff037224 */ /* 0x000fe400078e0a07 */
[----:B------:R-:W-:-:S03]  /*19420*/  IMAD R0, R5, R2, R0 ;  /* 0x0000000205007224 */ /* 0x000fc600078e0200 */
[----:B------:R-:W-:-:S04]  /*19430*/  VIADDMNMX R6, R3, R8, R6, PT ;  /* 0x0000000803067246 */ /* 0x000fc80003800106 */
        /* <DEDUP_REMOVED lines=19> */
[----:B------:R-:W-:Y:S02]  /*19570*/  LOP3.LUT R3, R0, R6, RZ, 0x3c, !PT ;  /* 0x0000000600037212 */ /* 0x000fe400078e3cff */
[----:B------:R-:W-:Y:S02]  /*19580*/  IADD3 R0, R7, 0x1000000, R0 ;  /* 0x0100000007007810 */ /* 0x000fe40007ffe000 */
[----:B------:R-:W-:-:S07]  /*19590*/  ISETP.GE.AND P2, PT, R3, RZ, PT ;  /* 0x000000ff0300720c */ /* 0x000fce0003f46270 */
[----:B------:R-:W-:-:S06]  /*195a0*/  @P0 VIADD R2, R2, 0x1 ;  /* 0x0000000102020836 */ /* 0x000fcc0000000000 */
[----:B------:R-:W-:Y:S01]  /*195b0*/  @!P2 IMAD.MOV R2, RZ, RZ, -R2 ;  /* 0x000000ffff02a224 */ /* 0x000fe200078e0a02 */
[----:B------:R-:W-:Y:S01]  /*195c0*/  @!P1 LOP3.LUT R2, RZ, R6, RZ, 0x33, !PT ;  /* 0x00000006ff029212 */ /* 0x000fe200078e33ff */
[----:B------:R-:W-:-:S04]  /*195d0*/  IMAD.MOV R6, RZ, RZ, -R6 ;  /* 0x000000ffff067224 */ /* 0x000fc800078e0a06 */
[----:B------:R-:W-:Y:S02]  /*195e0*/  IMAD R3, R2, R6, R0 ;  /* 0x0000000602037224 */ /* 0x000fe400078e0200 */
[----:B------:R-:W-:-:S03]  /*195f0*/  IMAD.MOV.U32 R0, RZ, RZ, R2 ;  /* 0x000000ffff007224 */ /* 0x000fc600078e0002 */
[----:B------:R1:W-:Y:S04]  /*19600*/  STL [R1+0x8], R3 ;  /* 0x0000080301007387 */ /* 0x0003e80000100800 */
.L_x_1435:
[----:B-1----:R-:W-:-:S05]  /*19610*/  LOP3.LUT R3, RZ, R0, RZ, 0x33, !PT ;  /* 0x00000000ff037212 */ /* 0x002fca00078e33ff */
[----:B------:R-:W-:-:S05]  /*19620*/  IMAD.IADD R0, R4, 0x1, R3 ;  /* 0x0000000104007824 */ /* 0x000fca00078e0203 */
[----:B------:R2:W-:Y:S01]  /*19630*/  STL [R1+0x4], R0 ;  /* 0x0000040001007387 */ /* 0x0005e20000100800 */
[----:B------:R-:W-:Y:S05]  /*19640*/  BRA `(.L_x_1436) ;  /* 0x0000000000287947 */ /* 0x000fea0003800000 */
.L_x_1428:
[----:B------:R-:W-:Y:S01]  /*19650*/  UMOV UR4, URZ ;  /* 0x0000003f00047c82 */ /* 0x000fe20008000000 */
[----:B------:R-:W-:Y:S01]  /*19660*/  ULDC UR6, c[0x0][0xc3c] ;  /* 0x00030f0000067ab9 */ /* 0x000fe20000000800 */
[----:B------:R-:W-:Y:S01]  /*19670*/  UMOV UR5, URZ ;  /* 0x0000003f00057c82 */ /* 0x000fe20008000000 */
[----:B------:R0:W-:Y:S01]  /*19680*/  STL [R1], R0 ;  /* 0x0000000001007387 */ /* 0x0001e20000100800 */
[----:B------:R-:W-:Y:S02]  /*19690*/  IMAD.U32 R3, RZ, RZ, UR4 ;  /* 0x00000004ff037e24 */ /* 0x000fe4000f8e00ff */
[----:B------:R-:W-:-:S03]  /*196a0*/  IMAD.U32 R2, RZ, RZ, UR5 ;  /* 0x00000005ff027e24 */ /* 0x000fc6000f8e00ff */
[----:B------:R1:W-:Y:S01]  /*196b0*/  STL [R1+0x4], R3 ;  /* 0x0000040301007387 */ /* 0x0003e20000100800 */
[----:B0-----:R-:W-:-:S05]  /*196c0*/  IMAD.U32 R0, RZ, RZ, UR6 ;  /* 0x00000006ff007e24 */ /* 0x001fca000f8e00ff */
[----:B------:R1:W-:Y:S04]  /*196d0*/  STL [R1+0xc], R0 ;  /* 0x00000c0001007387 */ /* 0x0003e80000100800 */
[----:B------:R1:W-:Y:S02]  /*196e0*/  STL [R1+0x8], R2 ;  /* 0x0000080201007387 */ /* 0x0003e40000100800 */
.L_x_1436:
[----:B01----:R-:W3:Y:S04]  /*196f0*/  LDL R2, [R1+0xc] ;  /* 0x00000c0001027983 */ /* 0x003ee80000100800 */
[----:B------:R-:W4:Y:S04]  /*19700*/  LDL R3, [R1+0x8] ;  /* 0x0000080001037983 */ /* 0x000f280000100800 */
[----:B------:R-:W5:Y:S04]  /*19710*/  LDL R5, [R1+0x4] ;  /* 0x0000040001057983 */ /* 0x000f680000100800 */
[----:B------:R-:W5:Y:S01]  /*19720*/  LDL R4, [R1] ;  /* 0x0000000001047983 */ /* 0x000f620000100800 */
[----:B--2---:R-:W0:Y:S01]  /*19730*/  S2R R0, SR_TID.X ;  /* 0x0000000000007919 */ /* 0x004e220000002100 */
[----:B------:R-:W-:Y:S05]  /*19740*/  WARPSYNC.ALL ;  /* 0x0000000000007948 */ /* 0x000fea0003800000 */
[----:B0-----:R-:W-:Y:S01]  /*19750*/  LOP3.LUT R0, R0, 0x1f, RZ, 0xc0, !PT ;  /* 0x0000001f00007812 */ /* 0x001fe200078ec0ff */
[----:B------:R-:W-:Y:S03]  /*19760*/  BAR.SYNC.DEFER_BLOCKING 0x4, 0x180 ;  /* 0x0106000000007b1d */ /* 0x000fe60000010000 */
[----:B------:R-:W-:-:S13]  /*19770*/  ISETP.NE.AND P0, PT, R0, RZ, PT ;  /* 0x000000ff0000720c */ /* 0x000fda0003f05270 */
[----:B------:R-:W0:Y:S01]  /*19780*/  @!P0 S2R R0, SR_CgaCtaId ;  /* 0x0000000000008919 */ /* 0x000e220000008800 */
[----:B---3--:R-:W-:Y:S01]  /*19790*/  IMAD.MOV.U32 R7, RZ, RZ, R2 ;  /* 0x000000ffff077224 */ /* 0x008fe200078e0002 */
[----:B------:R-:W-:Y:S01]  /*197a0*/  @!P0 MOV R2, 0x400 ;  /* 0x0000040000028802 */ /* 0x000fe20000000f00 */
[----:B----4-:R-:W-:-:S03]  /*197b0*/  IMAD.MOV.U32 R6, RZ, RZ, R3 ;  /* 0x000000ffff067224 */ /* 0x010fc600078e0003 */
[----:B0-----:R-:W-:-:S05]  /*197c0*/  @!P0 LEA R18, R0, R2, 0x18 ;  /* 0x0000000200128211 */ /* 0x001fca00078ec0ff */
[----:B-----5:R0:W-:Y:S01]  /*197d0*/  @!P0 STS.128 [R18+0x308d0], R4 ;  /* 0x0308d00412008388 */ /* 0x0201e20000000c00 */
[----:B------:R-:W-:Y:S06]  /*197e0*/  BAR.ARV 0x5, 0x180 ;  /* 0x0146000000007b1d */ /* 0x000fec0000002000 */
.L_x_1425:
[----:B------:R-:W2:Y:S01]  /*197f0*/  LDL R0, [R1+0xc] ;  /* 0x00000c0001007983 */ /* 0x000ea20000100800 */
[----:B------:R-:W-:Y:S02]  /*19800*/  ULDC UR4, c[0x0][0xc3c] ;  /* 0x00030f0000047ab9 */ /* 0x000fe40000000800 */
[----:B--2---:R-:W-:-:S13]  /*19810*/  ISETP.GE.AND P0, PT, R0, UR4, PT ;  /* 0x0000000400007c0c */ /* 0x004fda000bf06270 */
[----:B------:R-:W-:Y:S05]  /*19820*/  @!P0 BRA `(.L_x_1437) ;  /* 0xffffff9400488947 */ /* 0x000fea000383ffff */
[----:B------:R-:W-:Y:S05]  /*19830*/  BSYNC B8 ;  /* 0x0000000000087941 */ /* 0x000fea0003800000 */
.L_x_1314:
[----:B--2---:R-:W2:Y:S01]  /*19840*/  LDL.LU R0, [R1+0x50] ;  /* 0x0000500001007983 */ /* 0x004ea20000300800 */
[----:B------:R-:W-:Y:S01]  /*19850*/  BSSY B0, `(.L_x_1438) ;  /* 0x000000b000007945 */ /* 0x000fe20003800000 */
[----:B01----:R-:W0:Y:S01]  /*19860*/  S2R R5, SR_CgaCtaId ;  /* 0x0000000000057919 */ /* 0x003e220000008800 */
[----:B--2---:R-:W-:-:S05]  /*19870*/  VIADD R0, R0, 0x1 ;  /* 0x0000000100007836 */ /* 0x004fca0000000000 */
        /* <DEDUP_REMOVED lines=8> */
.L_x_1509:
[----:B------:R-:W-:Y:S05]  /*19900*/  BSYNC B0 ;  /* 0x0000000000007941 */ /* 0x000fea0003800000 */
.L_x_1438:
[----:B------:R-:W-:-:S03]  /*19910*/  UMOV UR4, 0xffffffff ;  /* 0xffffffff00047882 */ /* 0x000fc60000000000 */
[----:B------:R-:W-:Y:S05]  /*19920*/  BRA.DIV UR4, `(.L_x_1440) ;  /* 0x0000002204807947 */ /* 0x000fea000b800000 */
[----:B------:R-:W1:Y:S02]  /*19930*/  S2R R2, SR_TID.X ;  /* 0x0000000000027919 */ /* 0x000e640000002100 */
[----:B-1----:R-:W-:-:S04]  /*19940*/  SHF.R.U32.HI R2, RZ, 0x5, R2 ;  /* 0x00000005ff027819 */ /* 0x002fc80000011602 */
[----:B------:R-:W-:-:S05]  /*19950*/  LOP3.LUT R2, R2, 0x3, RZ, 0xc0, !PT ;  /* 0x0000000302027812 */ /* 0x000fca00078ec0ff */
[----:B------:R1:W2:Y:S02]  /*19960*/  SHFL.IDX PT, R14, R2, RZ, 0x1f ;  /* 0x00001fff020e7589 */ /* 0x0002a400000e0000 */
.L_x_1512:
[----:B--2---:R-:W-:Y:S01]  /*19970*/  ISETP.NE.AND P0, PT, R14, RZ, PT ;  /* 0x000000ff0e00720c */ /* 0x004fe20003f05270 */
[----:B------:R-:W-:-:S12]  /*19980*/  BSSY B0, `(.L_x_1441) ;  /* 0x0000027000007945 */ /* 0x000fd80003800000 */
[----:B------:R-:W-:Y:S05]  /*19990*/  @P0 BRA `(.L_x_1442) ;  /* 0x0000000000940947 */ /* 0x000fea0003800000 */
[----:B------:R-:W-:-:S03]  /*199a0*/  UMOV UR4, 0xffffffff ;  /* 0xffffffff00047882 */ /* 0x000fc60000000000 */
[----:B------:R-:W-:Y:S05]  /*199b0*/  BRA.DIV UR4, `(.L_x_1443) ;  /* 0x0000002204907947 */ /* 0x000fea000b800000 */
[----:B------:R-:W-:-:S13]  /*199c0*/  ELECT P6, URZ, PT ;  /* 0x00000000003f782f */ /* 0x000fda00038c0000 */
.L_x_1515:
        /* <DEDUP_REMOVED lines=8> */
.L_x_1444:
        /* <DEDUP_REMOVED lines=13> */
.L_x_1516:
[----:B------:R-:W1:Y:S02]  /*19b20*/  SYNCS.PHASECHK.TRANS64.TRYWAIT P0, [R7+URZ], R2 ;  /* 0x00000002070075a7 */ /* 0x000e64000800017f */
[----:B-1----:R-:W-:Y:S05]  /*19b30*/  @!P0 BRA `(.L_x_1446) ;  /* 0x0000002000648947 */ /* 0x002fea0003800000 */
.L_x_1517:
[----:B------:R-:W-:Y:S05]  /*19b40*/  @!P2 BRA `(.L_x_1447) ;  /* 0x000000000004a947 */ /* 0x000fea0003800000 */
[----:B------:R-:W-:Y:S01]  /*19b50*/  BPT.TRAP 0x1 ;  /* 0x000000040000795c */ /* 0x000fe20000300000 */
.L_x_1447:
[----:B------:R-:W-:-:S04]  /*19b60*/  VIADD R0, R0, 0x30860 ;  /* 0x0003086000007836 */ /* 0x000fc80000000000 */
[----:B------:R-:W-:-:S04]  /*19b70*/  IMAD R4, R19, 0x8, R0 ;  /* 0x0000000813047824 */ /* 0x000fc800078e0200 */
[----:B------:R-:W2:Y:S02]  /*19b80*/  SYNCS.PHASECHK.TRANS64.TRYWAIT P0, [R4+URZ], R5 ;  /* 0x00000005040075a7 */ /* 0x000ea4000800017f */
[----:B--2---:R-:W-:Y:S05]  /*19b90*/  @!P0 BRA `(.L_x_1448) ;  /* 0x0000002000608947 */ /* 0x004fea0003800000 */
.L_x_1518:
[----:B------:R-:W-:-:S07]  /*19ba0*/  IMAD R3, R3, 0x8, R0 ;  /* 0x0000000803037824 */ /* 0x000fce00078e0200 */
.L_x_1449:
[----:B----4-:R4:W0:Y:S02]  /*19bb0*/  SYNCS.PHASECHK.TRANS64.TRYWAIT P0, [R3+URZ], R2 ;  /* 0x00000002030075a7 */ /* 0x010824000800017f */
[----:B0-----:R-:W-:Y:S05]  /*19bc0*/  @!P0 NANOSLEEP.SYNCS 0x989680 ;  /* 0x009896800000895d */ /* 0x001fea0003900000 */
[----:B------:R-:W0:Y:S02]  /*19bd0*/  @!P0 SYNCS.PHASECHK.TRANS64 P0, [R3+URZ], R2 ;  /* 0x00000002030085a7 */ /* 0x000e24000800007f */
[----:B0-----:R-:W-:Y:S05]  /*19be0*/  @!P0 BRA `(.L_x_1449) ;  /* 0xfffffffc00f08947 */ /* 0x001fea000383ffff */
.L_x_1442:
[----:B------:R-:W-:Y:S05]  /*19bf0*/  BSYNC B0 ;  /* 0x0000000000007941 */ /* 0x000fea0003800000 */
.L_x_1441:
[----:B------:R-:W-:Y:S05]  /*19c00*/  EXIT ;  /* 0x000000000000794d */ /* 0x000fea0003800000 */
.L_x_1213:
[----:B0-----:R-:W-:-:S04]  /*19c10*/  IMAD.U32 R3, RZ, RZ, UR37 ;  /* 0x00000025ff037e24 */ /* 0x001fc8000f8e00ff */
[----:B------:R0:W1:Y:S03]  /*19c20*/  SYNCS.PHASECHK.TRANS64.TRYWAIT P1, [R3+URZ+0x30800], R0 ;  /* 0x03080000030075a7 */ /* 0x000066000802017f */
[----:B-1----:R-:W-:Y:S05]  /*19c30*/  @!P1 NANOSLEEP.SYNCS 0x989680 ;  /* 0x009896800000995d */ /* 0x002fea0003900000 */
[----:B------:R-:W1:Y:S02]  /*19c40*/  @!P1 SYNCS.PHASECHK.TRANS64 P1, [R3+URZ+0x30800], R0 ;  /* 0x03080000030095a7 */ /* 0x000e64000802007f */
[----:B-1----:R-:W-:Y:S05]  /*19c50*/  @!P1 BRA `(.L_x_1213) ;  /* 0xfffffffc00ec9947 */ /* 0x002fea000383ffff */
[----:B------:R-:W-:Y:S05]  /*19c60*/  BRA `(.L_x_1450) ;  /* 0xfffffe8800447947 */ /* 0x000fea000383ffff */
.L_x_1217:
[----:B-1----:R1:W2:Y:S02]  /*19c70*/  SYNCS.PHASECHK.TRANS64.TRYWAIT P2, [R3+URZ+0x30830], R0 ;  /* 0x03083000030075a7 */ /* 0x0022a4000804017f */
[----:B--2---:R-:W-:Y:S05]  /*19c80*/  @!P2 NANOSLEEP.SYNCS 0x989680 ;  /* 0x009896800000a95d */ /* 0x004fea0003900000 */
[----:B------:R-:W2:Y:S02]  /*19c90*/  @!P2 SYNCS.PHASECHK.TRANS64 P2, [R3+URZ+0x30830], R0 ;  /* 0x030830000300a5a7 */ /* 0x000ea4000804007f */
[----:B--2---:R-:W-:Y:S05]  /*19ca0*/  @!P2 BRA `(.L_x_1217) ;  /* 0xfffffffc00f0a947 */ /* 0x004fea000383ffff */
[----:B------:R-:W-:Y:S05]  /*19cb0*/  BRA `(.L_x_1216) ;  /* 0xfffffe88006c7947 */ /* 0x000fea000383ffff */
.L_x_1233:
[----:B-1----:R-:W-:-:S04]  /*19cc0*/  IMAD.U32 R152, RZ, RZ, UR6 ;  /* 0x00000006ff987e24 */ /* 0x002fc8000f8e00ff */
[----:B------:R1:W2:Y:S03]  /*19cd0*/  SYNCS.PHASECHK.TRANS64.TRYWAIT P2, [R152+URZ+0x30830], R21 ;  /* 0x03083015980075a7 */ /* 0x0002a6000804017f */
[----:B--2---:R-:W-:Y:S05]  /*19ce0*/  @!P2 NANOSLEEP.SYNCS 0x989680 ;  /* 0x009896800000a95d */ /* 0x004fea0003900000 */
[----:B------:R-:W2:Y:S02]  /*19cf0*/  @!P2 SYNCS.PHASECHK.TRANS64 P2, [R152+URZ+0x30830], R21 ;  /* 0x030830159800a5a7 */ /* 0x000ea4000804007f */
[----:B--2---:R-:W-:Y:S05]  /*19d00*/  @!P2 BRA `(.L_x_1233) ;  /* 0xfffffffc00eca947 */ /* 0x004fea000383ffff */
[----:B------:R-:W-:Y:S05]  /*19d10*/  BRA `(.L_x_1232) ;  /* 0xfffffeb000407947 */ /* 0x000fea000383ffff */
.L_x_1237:
[----:B--2---:R-:W-:-:S04]  /*19d20*/  IMAD.U32 R2, RZ, RZ, UR10 ;  /* 0x0000000aff027e24 */ /* 0x004fc8000f8e00ff */
[----:B------:R2:W3:Y:S03]  /*19d30*/  SYNCS.PHASECHK.TRANS64.TRYWAIT P2, [R2+URZ+0x30850], R0 ;  /* 0x03085000020075a7 */ /* 0x0004e6000804017f */
[----:B---3--:R-:W-:Y:S05]  /*19d40*/  @!P2 NANOSLEEP.SYNCS 0x989680 ;  /* 0x009896800000a95d */ /* 0x008fea0003900000 */
[----:B------:R-:W3:Y:S02]  /*19d50*/  @!P2 SYNCS.PHASECHK.TRANS64 P2, [R2+URZ+0x30850], R0 ;  /* 0x030850000200a5a7 */ /* 0x000ee4000804007f */
[----:B---3--:R-:W-:Y:S05]  /*19d60*/  @!P2 BRA `(.L_x_1237) ;  /* 0xfffffffc00eca947 */ /* 0x008fea000383ffff */
[----:B------:R-:W-:Y:S05]  /*19d70*/  BRA `(.L_x_1236) ;  /* 0xfffffebc00c47947 */ /* 0x000fea000383ffff */
.L_x_1254:
[----:B-1----:R-:W-:-:S04]  /*19d80*/  IMAD.U32 R4, RZ, RZ, UR5 ;  /* 0x00000005ff047e24 */ /* 0x002fc8000f8e00ff */
[----:B------:R1:W2:Y:S03]  /*19d90*/  SYNCS.PHASECHK.TRANS64.TRYWAIT P2, [R4+URZ+0x30830], R3 ;  /* 0x03083003040075a7 */ /* 0x0002a6000804017f */
[----:B--2---:R-:W-:Y:S05]  /*19da0*/  @!P2 NANOSLEEP.SYNCS 0x989680 ;  /* 0x009896800000a95d */ /* 0x004fea0003900000 */
[----:B------:R-:W2:Y:S02]  /*19db0*/  @!P2 SYNCS.PHASECHK.TRANS64 P2, [R4+URZ+0x30830], R3 ;  /* 0x030830030400a5a7 */ /* 0x000ea4000804007f */
[----:B--2---:R-:W-:Y:S05]  /*19dc0*/  @!P2 BRA `(.L_x_1254) ;  /* 0xfffffffc00eca947 */ /* 0x004fea000383ffff */
[----:B------:R-:W-:Y:S05]  /*19dd0*/  BRA `(.L_x_1253) ;  /* 0xfffffed800b07947 */ /* 0x000fea000383ffff */
.L_x_1258:
[----:B---3--:R-:W-:-:S04]  /*19de0*/  IMAD.U32 R2, RZ, RZ, UR14 ;  /* 0x0000000eff027e24 */ /* 0x008fc8000f8e00ff */
[----:B------:R3:W4:Y:S03]  /*19df0*/  SYNCS.PHASECHK.TRANS64.TRYWAIT P2, [R2+URZ+0x30850], R0 ;  /* 0x03085000020075a7 */ /* 0x000726000804017f */
[----:B----4-:R-:W-:Y:S05]  /*19e00*/  @!P2 NANOSLEEP.SYNCS 0x989680 ;  /* 0x009896800000a95d */ /* 0x010fea0003900000 */
[----:B------:R-:W4:Y:S02]  /*19e10*/  @!P2 SYNCS.PHASECHK.TRANS64 P2, [R2+URZ+0x30850], R0 ;  /* 0x030850000200a5a7 */ /* 0x000f24000804007f */
[----:B----4-:R-:W-:Y:S05]  /*19e20*/  @!P2 BRA `(.L_x_1258) ;  /* 0xfffffffc00eca947 */ /* 0x010fea000383ffff */
[----:B------:R-:W-:Y:S05]  /*19e30*/  BRA `(.L_x_1257) ;  /* 0xfffffee800347947 */ /* 0x000fea000383ffff */
.L_x_1264:
[----:B-1----:R-:W-:-:S04]  /*19e40*/  IMAD.U32 R4, RZ, RZ, UR5 ;  /* 0x00000005ff047e24 */ /* 0x002fc8000f8e00ff */
[----:B------:R1:W2:Y:S03]  /*19e50*/  SYNCS.PHASECHK.TRANS64.TRYWAIT P2, [R4+URZ+0x30830], R3 ;  /* 0x03083003040075a7 */ /* 0x0002a6000804017f */
[----:B--2---:R-:W-:Y:S05]  /*19e60*/  @!P2 NANOSLEEP.SYNCS 0x989680 ;  /* 0x009896800000a95d */ /* 0x004fea0003900000 */
[----:B------:R-:W2:Y:S02]  /*19e70*/  @!P2 SYNCS.PHASECHK.TRANS64 P2, [R4+URZ+0x30830], R3 ;  /* 0x030830030400a5a7 */ /* 0x000ea4000804007f */
[----:B--2---:R-:W-:Y:S05]  /*19e80*/  @!P2 BRA `(.L_x_1264) ;  /* 0xfffffffc00eca947 */ /* 0x004fea000383ffff */
[----:B------:R-:W-:Y:S05]  /*19e90*/  BRA `(.L_x_1263) ;  /* 0xfffffef400b47947 */ /* 0x000fea000383ffff */
.L_x_1268:
[----:B---3--:R-:W-:-:S04]  /*19ea0*/  IMAD.U32 R2, RZ, RZ, UR14 ;  /* 0x0000000eff027e24 */ /* 0x008fc8000f8e00ff */
[----:B------:R3:W4:Y:S03]  /*19eb0*/  SYNCS.PHASECHK.TRANS64.TRYWAIT P2, [R2+URZ+0x30850], R0 ;  /* 0x03085000020075a7 */ /* 0x000726000804017f */
[----:B----4-:R-:W-:Y:S05]  /*19ec0*/  @!P2 NANOSLEEP.SYNCS 0x989680 ;  /* 0x009896800000a95d */ /* 0x010fea0003900000 */
[----:B------:R-:W4:Y:S02]  /*19ed0*/  @!P2 SYNCS.PHASECHK.TRANS64 P2, [R2+URZ+0x30850], R0 ;  /* 0x030850000200a5a7 */ /* 0x000f24000804007f */
[----:B----4-:R-:W-:Y:S05]  /*19ee0*/  @!P2 BRA `(.L_x_1268) ;  /* 0xfffffffc00eca947 */ /* 0x010fea000383ffff */
[----:B------:R-:W-:Y:S05]  /*19ef0*/  BRA `(.L_x_1267) ;  /* 0xffffff0400387947 */ /* 0x000fea000383ffff */
.L_x_1281:
[----:B-1----:R-:W-:-:S04]  /*19f00*/  IMAD.U32 R7, RZ, RZ, UR8 ;  /* 0x00000008ff077e24 */ /* 0x002fc8000f8e00ff */
[----:B------:R1:W2:Y:S03]  /*19f10*/  SYNCS.PHASECHK.TRANS64.TRYWAIT P0, [R7+URZ+0x30850], R0 ;  /* 0x03085000070075a7 */ /* 0x0002a6000800017f */
[----:B--2---:R-:W-:Y:S05]  /*19f20*/  @!P0 NANOSLEEP.SYNCS 0x989680 ;  /* 0x009896800000895d */ /* 0x004fea0003900000 */
[----:B------:R-:W2:Y:S02]  /*19f30*/  @!P0 SYNCS.PHASECHK.TRANS64 P0, [R7+URZ+0x30850], R0 ;  /* 0x03085000070085a7 */ /* 0x000ea4000800007f */
[----:B--2---:R-:W-:Y:S05]  /*19f40*/  @!P0 BRA `(.L_x_1281) ;  /* 0xfffffffc00ec8947 */ /* 0x004fea000383ffff */
[----:B------:R-:W-:Y:S05]  /*19f50*/  BRA `(.L_x_1280) ;  /* 0xffffff2400387947 */ /* 0x000fea000383ffff */
.L_x_1336:
[----:B-1----:R-:W1:Y:S01]  /*19f60*/  S2R R4, SR_TID.X ;  /* 0x0000000000047919 */ /* 0x002e620000002100 */
[----:B------:R-:W-:Y:S01]  /*19f70*/  BSSY B0, `(.L_x_1451) ;  /* 0x000000a000007945 */ /* 0x000fe20003800000 */
[----:B------:R-:W-:Y:S02]  /*19f80*/  IMAD.MOV.U32 R12, RZ, RZ, RZ ;  /* 0x000000ffff0c7224 */ /* 0x000fe400078e00ff */
[----:B------:R-:W-:Y:S02]  /*19f90*/  IMAD.MOV.U32 R11, RZ, RZ, 0x1f ;  /* 0x0000001fff0b7424 */ /* 0x000fe400078e00ff */
[----:B------:R-:W-:Y:S01]  /*19fa0*/  IMAD.MOV.U32 R15, RZ, RZ, -0x1 ;  /* 0xffffffffff0f7424 */ /* 0x000fe200078e00ff */
[----:B-1----:R-:W-:-:S04]  /*19fb0*/  SHF.R.U32.HI R4, RZ, 0x5, R4 ;  /* 0x00000005ff047819 */ /* 0x002fc80000011604 */
[----:B------:R-:W-:-:S05]  /*19fc0*/  LOP3.LUT R4, R4, 0x3, RZ, 0xc0, !PT ;  /* 0x0000000304047812 */ /* 0x000fca00078ec0ff */
[----:B------:R-:W-:-:S07]  /*19fd0*/  IMAD.MOV.U32 R13, RZ, RZ, R4 ;  /* 0x000000ffff0d7224 */ /* 0x000fce00078e0004 */
[----:B0-2---:R-:W-:Y:S05]  /*19fe0*/  WARPSYNC.COLLECTIVE R15, `(.L_x_1452) ;  /* 0x000000000f087348 */ /* 0x005fea0003c00000 */
[----:B------:R1:W3:Y:S02]  /*19ff0*/  SHFL.IDX P6, R14, R13, R12, R11 ;  /* 0x0000000c0d0e7389 */ /* 0x0002e400000c000b */
[----:B0123--:R-:W-:Y:S01]  /*1a000*/  ENDCOLLECTIVE ;  /* 0x000000000000791b */ /* 0x00ffe20003800000 */
.L_x_1452:
[----:B------:R-:W-:Y:S05]  /*1a010*/  BSYNC B0 ;  /* 0x0000000000007941 */ /* 0x000fea0003800000 */
.L_x_1451:
[----:B------:R-:W-:Y:S05]  /*1a020*/  BRA `(.L_x_1453) ;  /* 0xffffff9c00f07947 */ /* 0x000fea000383ffff */
.L_x_1338:
[----:B------:R-:W-:Y:S01]  /*1a030*/  BSSY B0, `(.L_x_1454) ;  /* 0x0000006000007945 */ /* 0x000fe20003800000 */
[----:B------:R-:W-:-:S07]  /*1a040*/  IMAD.MOV.U32 R15, RZ, RZ, -0x1 ;  /* 0xffffffffff0f7424 */ /* 0x000fce00078e00ff */
[----:B012---:R-:W-:Y:S05]  /*1a050*/  WARPSYNC.COLLECTIVE R15, `(.L_x_1455) ;  /* 0x000000000f0c7348 */ /* 0x007fea0003c00000 */
[----:B------:R-:W-:Y:S02]  /*1a060*/  ELECT P6, UR62, PT ;  /* 0x00000000003e782f */ /* 0x000fe400038c0000 */
[----:B------:R-:W-:Y:S01]  /*1a070*/  MOV R14, UR62 ;  /* 0x0000003e000e7c02 */ /* 0x000fe20008000f00 */
[----:B012---:R-:W-:Y:S10]  /*1a080*/  ENDCOLLECTIVE ;  /* 0x000000000000791b */ /* 0x007ff40003800000 */
.L_x_1455:
[----:B------:R-:W-:Y:S05]  /*1a090*/  BSYNC B0 ;  /* 0x0000000000007941 */ /* 0x000fea0003800000 */
.L_x_1454:
[----:B------:R-:W-:Y:S05]  /*1a0a0*/  BRA `(.L_x_1456) ;  /* 0xffffff9c00fc7947 */ /* 0x000fea000383ffff */
.L_x_1340:
[----:B-1----:R1:W3:Y:S02]  /*1a0b0*/  SYNCS.PHASECHK.TRANS64.TRYWAIT P0, [R0+URZ+0x30840], R2 ;  /* 0x03084002000075a7 */ /* 0x0022e4000800017f */
[----:B---3--:R-:W-:Y:S05]  /*1a0c0*/  @!P0 NANOSLEEP.SYNCS 0x989680 ;  /* 0x009896800000895d */ /* 0x008fea0003900000 */
[----:B------:R-:W3:Y:S02]  /*1a0d0*/  @!P0 SYNCS.PHASECHK.TRANS64 P0, [R0+URZ+0x30840], R2 ;  /* 0x03084002000085a7 */ /* 0x000ee4000800007f */
[----:B---3--:R-:W-:Y:S05]  /*1a0e0*/  @!P0 BRA `(.L_x_1340) ;  /* 0xfffffffc00f08947 */ /* 0x008fea000383ffff */
[----:B------:R-:W-:Y:S05]  /*1a0f0*/  BRA `(.L_x_1457) ;  /* 0xffffffa000607947 */ /* 0x000fea000383ffff */
.L_x_1344:
        /* <DEDUP_REMOVED lines=15> */
.L_x_1458:
[----:B------:R-:W-:Y:S02]  /*1a1f0*/  IMAD.MOV.U32 R13, RZ, RZ, R4 ;  /* 0x000000ffff0d7224 */ /* 0x000fe400078e0004 */
[----:B------:R-:W-:-:S07]  /*1a200*/  IMAD.MOV.U32 R6, RZ, RZ, R14 ;  /* 0x000000ffff067224 */ /* 0x000fce00078e000e */
[----:B------:R-:W-:Y:S05]  /*1a210*/  WARPSYNC.COLLECTIVE R15, `(.L_x_1459) ;  /* 0x000000000f087348 */ /* 0x000fea0003c00000 */
[----:B------:R0:W1:Y:S02]  /*1a220*/  SHFL.IDX P6, R14, R13, R12, R11 ;  /* 0x0000000c0d0e7389 */ /* 0x00006400000c000b */
[----:B01----:R-:W-:Y:S01]  /*1a230*/  ENDCOLLECTIVE ;  /* 0x000000000000791b */ /* 0x003fe20003800000 */
.L_x_1459:
        /* <DEDUP_REMOVED lines=20> */
.L_x_1460:
[----:B------:R-:W-:Y:S02]  /*1a380*/  IMAD.MOV.U32 R13, RZ, RZ, R4 ;  /* 0x000000ffff0d7224 */ /* 0x000fe400078e0004 */
[----:B------:R-:W-:-:S07]  /*1a390*/  IMAD.MOV.U32 R6, RZ, RZ, R14 ;  /* 0x000000ffff067224 */ /* 0x000fce00078e000e */
[----:B------:R-:W-:Y:S05]  /*1a3a0*/  WARPSYNC.COLLECTIVE R15, `(.L_x_1461) ;  /* 0x000000000f087348 */ /* 0x000fea0003c00000 */
[----:B------:R0:W1:Y:S02]  /*1a3b0*/  SHFL.IDX P6, R14, R13, R12, R11 ;  /* 0x0000000c0d0e7389 */ /* 0x00006400000c000b */
[----:B01----:R-:W-:Y:S01]  /*1a3c0*/  ENDCOLLECTIVE ;  /* 0x000000000000791b */ /* 0x003fe20003800000 */
.L_x_1461:
        /* <DEDUP_REMOVED lines=20> */
.L_x_1462:
[----:B------:R-:W-:Y:S02]  /*1a510*/  IMAD.MOV.U32 R13, RZ, RZ, R4 ;  /* 0x000000ffff0d7224 */ /* 0x000fe400078e0004 */
[----:B------:R-:W-:-:S07]  /*1a520*/  IMAD.MOV.U32 R6, RZ, RZ, R14 ;  /* 0x000000ffff067224 */ /* 0x000fce00078e000e */
[----:B------:R-:W-:Y:S05]  /*1a530*/  WARPSYNC.COLLECTIVE R15, `(.L_x_1463) ;  /* 0x000000000f087348 */ /* 0x000fea0003c00000 */
[----:B------:R0:W1:Y:S02]  /*1a540*/  SHFL.IDX P6, R14, R13, R12, R11 ;  /* 0x0000000c0d0e7389 */ /* 0x00006400000c000b */
[----:B01----:R-:W-:Y:S01]  /*1a550*/  ENDCOLLECTIVE ;  /* 0x000000000000791b */ /* 0x003fe20003800000 */
.L_x_1463:
        /* <DEDUP_REMOVED lines=20> */
.L_x_1464:
[----:B------:R-:W-:Y:S02]  /*1a6a0*/  IMAD.MOV.U32 R13, RZ, RZ, R4 ;  /* 0x000000ffff0d7224 */ /* 0x000fe400078e0004 */
[----:B------:R-:W-:-:S07]  /*1a6b0*/  IMAD.MOV.U32 R6, RZ, RZ, R14 ;  /* 0x000000ffff067224 */ /* 0x000fce00078e000e */
[----:B------:R-:W-:Y:S05]  /*1a6c0*/  WARPSYNC.COLLECTIVE R15, `(.L_x_1465) ;  /* 0x000000000f087348 */ /* 0x000fea0003c00000 */
[----:B------:R0:W1:Y:S02]  /*1a6d0*/  SHFL.IDX P6, R14, R13, R12, R11 ;  /* 0x0000000c0d0e7389 */ /* 0x00006400000c000b */
[----:B01----:R-:W-:Y:S01]  /*1a6e0*/  ENDCOLLECTIVE ;  /* 0x000000000000791b */ /* 0x003fe20003800000 */
.L_x_1465:
        /* <DEDUP_REMOVED lines=20> */
.L_x_1466:
[----:B------:R-:W-:Y:S02]  /*1a830*/  IMAD.MOV.U32 R13, RZ, RZ, R4 ;  /* 0x000000ffff0d7224 */ /* 0x000fe400078e0004 */
[----:B------:R-:W-:-:S07]  /*1a840*/  IMAD.MOV.U32 R6, RZ, RZ, R14 ;  /* 0x000000ffff067224 */ /* 0x000fce00078e000e */
[----:B------:R-:W-:Y:S05]  /*1a850*/  WARPSYNC.COLLECTIVE R15, `(.L_x_1467) ;  /* 0x000000000f087348 */ /* 0x000fea0003c00000 */
[----:B------:R0:W1:Y:S02]  /*1a860*/  SHFL.IDX P6, R14, R13, R12, R11 ;  /* 0x0000000c0d0e7389 */ /* 0x00006400000c000b */
[----:B01----:R-:W-:Y:S01]  /*1a870*/  ENDCOLLECTIVE ;  /* 0x000000000000791b */ /* 0x003fe20003800000 */
.L_x_1467:
        /* <DEDUP_REMOVED lines=20> */
.L_x_1468:
[----:B------:R-:W-:Y:S02]  /*1a9c0*/  IMAD.MOV.U32 R13, RZ, RZ, R4 ;  /* 0x000000ffff0d7224 */ /* 0x000fe400078e0004 */
[----:B------:R-:W-:-:S07]  /*1a9d0*/  IMAD.MOV.U32 R6, RZ, RZ, R14 ;  /* 0x000000ffff067224 */ /* 0x000fce00078e000e */
[----:B------:R-:W-:Y:S05]  /*1a9e0*/  WARPSYNC.COLLECTIVE R15, `(.L_x_1469) ;  /* 0x000000000f087348 */ /* 0x000fea0003c00000 */
[----:B------:R0:W1:Y:S02]  /*1a9f0*/  SHFL.IDX P6, R14, R13, R12, R11 ;  /* 0x0000000c0d0e7389 */ /* 0x00006400000c000b */
[----:B01----:R-:W-:Y:S01]  /*1aa00*/  ENDCOLLECTIVE ;  /* 0x000000000000791b */ /* 0x003fe20003800000 */
.L_x_1469:
        /* <DEDUP_REMOVED lines=18> */
.L_x_1470:
[----:B------:R-:W-:-:S05]  /*1ab30*/  VIADD R7, R0, 0x60 ;  /* 0x0000006000077836 */ /* 0x000fca0000000000 */
[----:B------:R-:W-:Y:S01]  /*1ab40*/  ISETP.GE.AND P5, PT, R7, R2, PT ;  /* 0x000000020700720c */ /* 0x000fe20003fa6270 */
[----:B------:R-:W-:Y:S02]  /*1ab50*/  IMAD.MOV.U32 R13, RZ, RZ, R4 ;  /* 0x000000ffff0d7224 */ /* 0x000fe400078e0004 */
[----:B------:R-:W-:-:S10]  /*1ab60*/  IMAD.MOV.U32 R8, RZ, RZ, R14 ;  /* 0x000000ffff087224 */ /* 0x000fd400078e000e */
[----:B------:R-:W-:Y:S05]  /*1ab70*/  WARPSYNC.COLLECTIVE R15, `(.L_x_1471) ;  /* 0x000000000f087348 */ /* 0x000fea0003c00000 */
[----:B------:R0:W1:Y:S02]  /*1ab80*/  SHFL.IDX P6, R14, R13, R12, R11 ;  /* 0x0000000c0d0e7389 */ /* 0x00006400000c000b */
[----:B01----:R-:W-:Y:S01]  /*1ab90*/  ENDCOLLECTIVE ;  /* 0x000000000000791b */ /* 0x003fe20003800000 */
.L_x_1471:
        /* <DEDUP_REMOVED lines=18> */
.L_x_1472:
[----:B------:R-:W-:Y:S02]  /*1acc0*/  IMAD.MOV.U32 R13, RZ, RZ, R4 ;  /* 0x000000ffff0d7224 */ /* 0x000fe400078e0004 */
[----:B------:R-:W-:-:S07]  /*1acd0*/  IMAD.MOV.U32 R5, RZ, RZ, R14 ;  /* 0x000000ffff057224 */ /* 0x000fce00078e000e */
[----:B------:R-:W-:Y:S05]  /*1ace0*/  WARPSYNC.COLLECTIVE R15, `(.L_x_1473) ;  /* 0x000000000f087348 */ /* 0x000fea0003c00000 */
[----:B------:R0:W1:Y:S02]  /*1acf0*/  SHFL.IDX P6, R14, R13, R12, R11 ;  /* 0x0000000c0d0e7389 */ /* 0x00006400000c000b */
[----:B01----:R-:W-:Y:S01]  /*1ad00*/  ENDCOLLECTIVE ;  /* 0x000000000000791b */ /* 0x003fe20003800000 */
.L_x_1473:
[----:B------:R-:W-:Y:S01]  /*1ad10*/  IMAD.MOV.U32 R3, RZ, RZ, R14 ;  /* 0x000000ffff037224 */ /* 0x000fe200078e000e */
[----:B------:R-:W-:Y:S06]  /*1ad20*/  BRA `(.L_x_1474) ;  /* 0xffffffa400247947 */ /* 0x000fec000383ffff */
.L_x_1349:
[----:B0-----:R0:W3:Y:S02]  /*1ad30*/  SYNCS.PHASECHK.TRANS64.TRYWAIT P0, [R18+URZ+0x30820], R0 ;  /* 0x03082000120075a7 */ /* 0x0010e4000800017f */
[----:B---3--:R-:W-:Y:S05]  /*1ad40*/  @!P0 NANOSLEEP.SYNCS 0x989680 ;  /* 0x009896800000895d */ /* 0x008fea0003900000 */
[----:B------:R-:W3:Y:S02]  /*1ad50*/  @!P0 SYNCS.PHASECHK.TRANS64 P0, [R18+URZ+0x30820], R0 ;  /* 0x03082000120085a7 */ /* 0x000ee4000800007f */
[----:B---3--:R-:W-:Y:S05]  /*1ad60*/  @!P0 BRA `(.L_x_1349) ;  /* 0xfffffffc00f08947 */ /* 0x008fea000383ffff */
[----:B------:R-:W-:Y:S05]  /*1ad70*/  BRA `(.L_x_1475) ;  /* 0xffffffa400a07947 */ /* 0x000fea000383ffff */
.L_x_1358:
[----:B-1----:R1:W2:Y:S02]  /*1ad80*/  SYNCS.PHASECHK.TRANS64.TRYWAIT P0, [R3+URZ+0x30840], R2 ;  /* 0x03084002030075a7 */ /* 0x0022a4000800017f */
[----:B--2---:R-:W-:Y:S05]  /*1ad90*/  @!P0 NANOSLEEP.SYNCS 0x989680 ;  /* 0x009896800000895d */ /* 0x004fea0003900000 */
[----:B------:R-:W2:Y:S02]  /*1ada0*/  @!P0 SYNCS.PHASECHK.TRANS64 P0, [R3+URZ+0x30840], R2 ;  /* 0x03084002030085a7 */ /* 0x000ea4000800007f */
[----:B--2---:R-:W-:Y:S05]  /*1adb0*/  @!P0 BRA `(.L_x_1358) ;  /* 0xfffffffc00f08947 */ /* 0x004fea000383ffff */
[----:B------:R-:W-:Y:S05]  /*1adc0*/  BRA `(.L_x_1476) ;  /* 0xffffffa800987947 */ /* 0x000fea000383ffff */
.L_x_1366:
[----:B0-----:R0:W1:Y:S02]  /*1add0*/  SYNCS.PHASECHK.TRANS64.TRYWAIT P0, [R3+URZ+0x60], R2 ;  /* 0x00006002030075a7 */ /* 0x001064000800017f */
[----:B-1----:R-:W-:Y:S05]  /*1ade0*/  @!P0 NANOSLEEP.SYNCS 0x989680 ;  /* 0x009896800000895d */ /* 0x002fea0003900000 */
[----:B------:R-:W1:Y:S02]  /*1adf0*/  @!P0 SYNCS.PHASECHK.TRANS64 P0, [R3+URZ+0x60], R2 ;  /* 0x00006002030085a7 */ /* 0x000e64000800007f */
[----:B-1----:R-:W-:Y:S05]  /*1ae00*/  @!P0 BRA `(.L_x_1366) ;  /* 0xfffffffc00f08947 */ /* 0x002fea000383ffff */
[----:B------:R-:W-:Y:S05]  /*1ae10*/  BRA `(.L_x_1477) ;  /* 0xffffffac00ec7947 */ /* 0x000fea000383ffff */
.L_x_1377:
[----:B-1----:R1:W2:Y:S02]  /*1ae20*/  SYNCS.PHASECHK.TRANS64.TRYWAIT P0, [R3+URZ+0x30840], R2 ;  /* 0x03084002030075a7 */ /* 0x0022a4000800017f */
[----:B--2---:R-:W-:Y:S05]  /*1ae30*/  @!P0 NANOSLEEP.SYNCS 0x989680 ;  /* 0x009896800000895d */ /* 0x004fea0003900000 */
[----:B------:R-:W2:Y:S02]  /*1ae40*/  @!P0 SYNCS.PHASECHK.TRANS64 P0, [R3+URZ+0x30840], R2 ;  /* 0x03084002030085a7 */ /* 0x000ea4000800007f */
[----:B--2---:R-:W-:Y:S05]  /*1ae50*/  @!P0 BRA `(.L_x_1377) ;  /* 0xfffffffc00f08947 */ /* 0x004fea000383ffff */
[----:B------:R-:W-:Y:S05]  /*1ae60*/  BRA `(.L_x_1478) ;  /* 0xffffffb400f47947 */ /* 0x000fea000383ffff */
.L_x_1385:
[----:B0-----:R0:W1:Y:S02]  /*1ae70*/  SYNCS.PHASECHK.TRANS64.TRYWAIT P0, [R2+URZ+0x60], R3 ;  /* 0x00006003020075a7 */ /* 0x001064000800017f */
[----:B-1----:R-:W-:Y:S05]  /*1ae80*/  @!P0 NANOSLEEP.SYNCS 0x989680 ;  /* 0x009896800000895d */ /* 0x002fea0003900000 */
[----:B------:R-:W1:Y:S02]  /*1ae90*/  @!P0 SYNCS.PHASECHK.TRANS64 P0, [R2+URZ+0x60], R3 ;  /* 0x00006003020085a7 */ /* 0x000e64000800007f */
[----:B-1----:R-:W-:Y:S05]  /*1aea0*/  @!P0 BRA `(.L_x_1385) ;  /* 0xfffffffc00f08947 */ /* 0x002fea000383ffff */
[----:B------:R-:W-:Y:S05]  /*1aeb0*/  BRA `(.L_x_1479) ;  /* 0xffffffbc00487947 */ /* 0x000fea000383ffff */
.L_x_1396:
[----:B--2---:R2:W3:Y:S02]  /*1aec0*/  SYNCS.PHASECHK.TRANS64.TRYWAIT P0, [R2+URZ+0x30840], R3 ;  /* 0x03084003020075a7 */ /* 0x0044e4000800017f */
[----:B---3--:R-:W-:Y:S05]  /*1aed0*/  @!P0 NANOSLEEP.SYNCS 0x989680 ;  /* 0x009896800000895d */ /* 0x008fea0003900000 */
[----:B------:R-:W3:Y:S02]  /*1aee0*/  @!P0 SYNCS.PHASECHK.TRANS64 P0, [R2+URZ+0x30840], R3 ;  /* 0x03084003020085a7 */ /* 0x000ee4000800007f */
[----:B---3--:R-:W-:Y:S05]  /*1aef0*/  @!P0 BRA `(.L_x_1396) ;  /* 0xfffffffc00f08947 */ /* 0x008fea000383ffff */
[----:B------:R-:W-:Y:S05]  /*1af00*/  BRA `(.L_x_1480) ;  /* 0xffffffc400247947 */ /* 0x000fea000383ffff */
.L_x_1404:
[----:B0-----:R0:W1:Y:S02]  /*1af10*/  SYNCS.PHASECHK.TRANS64.TRYWAIT P0, [R2+URZ+0x60], R5 ;  /* 0x00006005020075a7 */ /* 0x001064000800017f */
[----:B-1----:R-:W-:Y:S05]  /*1af20*/  @!P0 NANOSLEEP.SYNCS 0x989680 ;  /* 0x009896800000895d */ /* 0x002fea0003900000 */
[----:B------:R-:W1:Y:S02]  /*1af30*/  @!P0 SYNCS.PHASECHK.TRANS64 P0, [R2+URZ+0x60], R5 ;  /* 0x00006005020085a7 */ /* 0x000e64000800007f */
[----:B-1----:R-:W-:Y:S05]  /*1af40*/  @!P0 BRA `(.L_x_1404) ;  /* 0xfffffffc00f08947 */ /* 0x002fea000383ffff */
[----:B------:R-:W-:Y:S05]  /*1af50*/  BRA `(.L_x_1481) ;  /* 0xffffffc800787947 */ /* 0x000fea000383ffff */
.L_x_1417:
[----:B--2---:R2:W3:Y:S02]  /*1af60*/  SYNCS.PHASECHK.TRANS64.TRYWAIT P0, [R0+URZ+0x30860], R2 ;  /* 0x03086002000075a7 */ /* 0x0044e4000800017f */
[----:B---3--:R-:W-:Y:S05]  /*1af70*/  @!P0 NANOSLEEP.SYNCS 0x989680 ;  /* 0x009896800000895d */ /* 0x008fea0003900000 */
[----:B------:R-:W3:Y:S02]  /*1af80*/  @!P0 SYNCS.PHASECHK.TRANS64 P0, [R0+URZ+0x30860], R2 ;  /* 0x03086002000085a7 */ /* 0x000ee4000800007f */
[----:B---3--:R-:W-:Y:S05]  /*1af90*/  @!P0 BRA `(.L_x_1417) ;  /* 0xfffffffc00f08947 */ /* 0x008fea000383ffff */
[----:B------:R-:W-:Y:S05]  /*1afa0*/  BRA `(.L_x_1482) ;  /* 0xffffffd000407947 */ /* 0x000fea000383ffff */
.L_x_1426:
[----:B------:R-:W3:Y:S01]  /*1afb0*/  LDL R3, [R1] ;  /* 0x0000000001037983 */ /* 0x000ee20000100800 */
[----:B------:R-:W-:Y:S01]  /*1afc0*/  BSSY B0, `(.L_x_1483) ;  /* 0x0000008000007945 */ /* 0x000fe20003800000 */
[----:B0-----:R-:W-:Y:S02]  /*1afd0*/  IMAD.MOV.U32 R12, RZ, RZ, RZ ;  /* 0x000000ffff0c7224 */ /* 0x001fe400078e00ff */
[----:B------:R-:W-:Y:S02]  /*1afe0*/  IMAD.MOV.U32 R11, RZ, RZ, 0x1f ;  /* 0x0000001fff0b7424 */ /* 0x000fe400078e00ff */
[----:B------:R-:W-:Y:S02]  /*1aff0*/  IMAD.MOV.U32 R15, RZ, RZ, -0x1 ;  /* 0xffffffffff0f7424 */ /* 0x000fe400078e00ff */
[----:B---3--:R-:W-:-:S07]  /*1b000*/  IMAD.MOV.U32 R13, RZ, RZ, R3 ;  /* 0x000000ffff0d7224 */ /* 0x008fce00078e0003 */
[----:B-12---:R-:W-:Y:S05]  /*1b010*/  WARPSYNC.COLLECTIVE R15, `(.L_x_1484) ;  /* 0x000000000f087348 */ /* 0x006fea0003c00000 */
[----:B------:R0:W3:Y:S02]  /*1b020*/  SHFL.IDX P6, R14, R13, R12, R11 ;  /* 0x0000000c0d0e7389 */ /* 0x0000e400000c000b */
[----:B0123--:R-:W-:Y:S01]  /*1b030*/  ENDCOLLECTIVE ;  /* 0x000000000000791b */ /* 0x00ffe20003800000 */
.L_x_1484:
[----:B------:R-:W-:Y:S05]  /*1b040*/  BSYNC B0 ;  /* 0x0000000000007941 */ /* 0x000fea0003800000 */
.L_x_1483:
        /* <DEDUP_REMOVED lines=9> */
.L_x_1485:
        /* <DEDUP_REMOVED lines=14> */
[C---:B------:R-:W-:Y:S02]  /*1b1c0*/  ISETP.GE.U32.AND P3, PT, R16.reuse, 0x4, PT ;  /* 0x000000041000780c */ /* 0x040fe40003f66070 */
[C---:B------:R-:W-:Y:S02]  /*1b1d0*/  ISETP.GE.U32.AND P4, PT, R16.reuse, 0x8, PT ;  /* 0x000000081000780c */ /* 0x040fe40003f86070 */
[----:B------:R-:W-:Y:S01]  /*1b1e0*/  ISETP.GE.U32.AND P5, PT, R16, 0x10, PT ;  /* 0x000000101000780c */ /* 0x000fe20003fa6070 */
[----:B--2---:R-:W-:Y:S01]  /*1b1f0*/  @!P1 IMAD.MOV.U32 R5, RZ, RZ, R6 ;  /* 0x000000ffff059224 */ /* 0x004fe200078e0006 */
[----:B------:R-:W-:-:S02]  /*1b200*/  CS2R R6, SRZ ;  /* 0x0000000000067805 */ /* 0x000fc4000001ff00 */
[----:B---3--:R-:W-:Y:S01]  /*1b210*/  @!P1 IMAD.MOV.U32 R7, RZ, RZ, R2 ;  /* 0x000000ffff079224 */ /* 0x008fe200078e0002 */
[----:B------:R-:W-:-:S03]  /*1b220*/  ISETP.NE.AND P1, PT, R16, RZ, PT ;  /* 0x000000ff1000720c */ /* 0x000fc60003f25270 */
[----:B------:R-:W-:-:S04]  /*1b230*/  IMAD R2, R7, R5, RZ ;  /* 0x0000000507027224 */ /* 0x000fc800078e02ff */
[----:B------:R-:W-:-:S07]  /*1b240*/  IMAD.MOV.U32 R13, RZ, RZ, R2 ;  /* 0x000000ffff0d7224 */ /* 0x000fce00078e0002 */
[----:B------:R-:W-:Y:S05]  /*1b250*/  WARPSYNC.COLLECTIVE R15, `(.L_x_1486) ;  /* 0x000000000f087348 */ /* 0x000fea0003c00000 */
[----:B------:R0:W1:Y:S02]  /*1b260*/  SHFL.UP P6, R14, R13, R12, R11 ;  /* 0x0400000c0d0e7389 */ /* 0x00006400000c000b */
[----:B01----:R-:W-:Y:S01]  /*1b270*/  ENDCOLLECTIVE ;  /* 0x000000000000791b */ /* 0x003fe20003800000 */
.L_x_1486:
        /* <DEDUP_REMOVED lines=8> */
.L_x_1487:
        /* <DEDUP_REMOVED lines=8> */
.L_x_1488:
        /* <DEDUP_REMOVED lines=8> */
.L_x_1489:
        /* <DEDUP_REMOVED lines=8> */
.L_x_1490:
        /* <DEDUP_REMOVED lines=9> */
.L_x_1491:
[----:B------:R-:W-:Y:S01]  /*1b510*/  IMAD.MOV.U32 R10, RZ, RZ, R14 ;  /* 0x000000ffff0a7224 */ /* 0x000fe200078e000e */
[----:B------:R-:W-:Y:S06]  /*1b520*/  BRA `(.L_x_1492) ;  /* 0xffffffd4002c7947 */ /* 0x000fec000383ffff */
.L_x_1429:
[----:B------:R-:W-:Y:S01]  /*1b530*/  BSSY B0, `(.L_x_1493) ;  /* 0x0000008000007945 */ /* 0x000fe20003800000 */
[----:B------:R-:W-:Y:S02]  /*1b540*/  IMAD.MOV.U32 R13, RZ, RZ, R2 ;  /* 0x000000ffff0d7224 */ /* 0x000fe400078e0002 */
[----:B------:R-:W-:Y:S02]  /*1b550*/  IMAD.MOV.U32 R12, RZ, RZ, 0x1 ;  /* 0x00000001ff0c7424 */ /* 0x000fe400078e00ff */
[----:B------:R-:W-:Y:S02]  /*1b560*/  IMAD.MOV.U32 R11, RZ, RZ, RZ ;  /* 0x000000ffff0b7224 */ /* 0x000fe400078e00ff */
[----:B------:R-:W-:-:S07]  /*1b570*/  IMAD.MOV.U32 R15, RZ, RZ, -0x1 ;  /* 0xffffffffff0f7424 */ /* 0x000fce00078e00ff */
[----:B------:R-:W-:Y:S05]  /*1b580*/  WARPSYNC.COLLECTIVE R15, `(.L_x_1494) ;  /* 0x000000000f087348 */ /* 0x000fea0003c00000 */
[----:B------:R0:W1:Y:S02]  /*1b590*/  SHFL.UP P6, R14, R13, R12, R11 ;  /* 0x0400000c0d0e7389 */ /* 0x00006400000c000b */
[----:B01----:R-:W-:Y:S01]  /*1b5a0*/  ENDCOLLECTIVE ;  /* 0x000000000000791b */ /* 0x003fe20003800000 */
.L_x_1494:
[----:B------:R-:W-:Y:S05]  /*1b5b0*/  BSYNC B0 ;  /* 0x0000000000007941 */ /* 0x000fea0003800000 */
.L_x_1493:
        /* <DEDUP_REMOVED lines=10> */
.L_x_1495:
        /* <DEDUP_REMOVED lines=8> */
.L_x_1496:
        /* <DEDUP_REMOVED lines=8> */
.L_x_1497:
        /* <DEDUP_REMOVED lines=8> */
.L_x_1498:
        /* <DEDUP_REMOVED lines=9> */
.L_x_1499:
[----:B------:R-:W-:Y:S01]  /*1b870*/  IMAD.MOV.U32 R10, RZ, RZ, R14 ;  /* 0x000000ffff0a7224 */ /* 0x000fe200078e000e */
[----:B------:R-:W-:Y:S06]  /*1b880*/  BRA `(.L_x_1500) ;  /* 0xffffffd400047947 */ /* 0x000fec000383ffff */
.L_x_1431:
[----:B------:R-:W-:Y:S01]  /*1b890*/  BSSY B0, `(.L_x_1501) ;  /* 0x0000006000007945 */ /* 0x000fe20003800000 */
[----:B------:R-:W-:Y:S01]  /*1b8a0*/  PLOP3.LUT P6, PT, P6, PT, PT, 0x8, 0x0 ;  /* 0x000000000000781c */ /* 0x000fe200037ce170 */
[----:B------:R-:W-:-:S12]  /*1b8b0*/  IMAD.MOV.U32 R15, RZ, RZ, -0x1 ;  /* 0xffffffffff0f7424 */ /* 0x000fd800078e00ff */
[----:B0-----:R-:W-:Y:S05]  /*1b8c0*/  WARPSYNC.COLLECTIVE R15, `(.L_x_1502) ;  /* 0x000000000f087348 */ /* 0x001fea0003c00000 */
[----:B------:R-:W-:Y:S01]  /*1b8d0*/  VOTE.ANY R14, PT, P6 ;  /* 0x00000000000e7806 */ /* 0x000fe200030e0100 */
[----:B0-----:R-:W-:Y:S06]  /*1b8e0*/  ENDCOLLECTIVE ;  /* 0x000000000000791b */ /* 0x001fec0003800000 */
.L_x_1502:
[----:B------:R-:W-:Y:S05]  /*1b8f0*/  BSYNC B0 ;  /* 0x0000000000007941 */ /* 0x000fea0003800000 */
.L_x_1501:
[----:B------:R0:W5:Y:S01]  /*1b900*/  LDL.LU R16, [R1+0xc] ;  /* 0x00000c0001107983 */ /* 0x0001620000300800 */
[----:B------:R-:W-:Y:S02]  /*1b910*/  IMAD.MOV.U32 R3, RZ, RZ, R14 ;  /* 0x000000ffff037224 */ /* 0x000fe400078e000e */
[----:B------:R-:W-:Y:S02]  /*1b920*/  IMAD.MOV.U32 R13, RZ, RZ, R5 ;  /* 0x000000ffff0d7224 */ /* 0x000fe400078e0005 */
[----:B------:R-:W1:Y:S01]  /*1b930*/  POPC R9, R3 ;  /* 0x0000000300097309 */ /* 0x000e620000000000 */
[----:B------:R-:W-:Y:S02]  /*1b940*/  IMAD.MOV.U32 R11, RZ, RZ, 0x1f ;  /* 0x0000001fff0b7424 */ /* 0x000fe400078e00ff */
[----:B------:R-:W-:Y:S02]  /*1b950*/  IMAD.MOV.U32 R15, RZ, RZ, -0x1 ;  /* 0xffffffffff0f7424 */ /* 0x000fe400078e00ff */
[----:B01----:R-:W-:-:S07]  /*1b960*/  IMAD.MOV.U32 R12, RZ, RZ, R9 ;  /* 0x000000ffff0c7224 */ /* 0x003fce00078e0009 */
[----:B-----5:R-:W-:Y:S05]  /*1b970*/  WARPSYNC.COLLECTIVE R15, `(.L_x_1503) ;  /* 0x000000000f087348 */ /* 0x020fea0003c00000 */
[----:B------:R0:W1:Y:S02]  /*1b980*/  SHFL.IDX P6, R14, R13, R12, R11 ;  /* 0x0000000c0d0e7389 */ /* 0x00006400000c000b */
[----:B01---5:R-:W-:Y:S01]  /*1b990*/  ENDCOLLECTIVE ;  /* 0x000000000000791b */ /* 0x023fe20003800000 */
.L_x_1503:
[----:B------:R-:W-:Y:S02]  /*1b9a0*/  IMAD.MOV.U32 R13, RZ, RZ, R7 ;  /* 0x000000ffff0d7224 */ /* 0x000fe400078e0007 */
[----:B------:R-:W-:-:S07]  /*1b9b0*/  IMAD.MOV.U32 R4, RZ, RZ, R14 ;  /* 0x000000ffff047224 */ /* 0x000fce00078e000e */
[----:B------:R-:W-:Y:S05]  /*1b9c0*/  WARPSYNC.COLLECTIVE R15, `(.L_x_1504) ;  /* 0x000000000f087348 */ /* 0x000fea0003c00000 */
[----:B------:R0:W1:Y:S02]  /*1b9d0*/  SHFL.IDX P6, R14, R13, R12, R11 ;  /* 0x0000000c0d0e7389 */ /* 0x00006400000c000b */
[----:B01----:R-:W-:Y:S01]  /*1b9e0*/  ENDCOLLECTIVE ;  /* 0x000000000000791b */ /* 0x003fe20003800000 */
.L_x_1504:
[----:B------:R-:W-:Y:S02]  /*1b9f0*/  IMAD.MOV.U32 R7, RZ, RZ, R14 ;  /* 0x000000ffff077224 */ /* 0x000fe400078e000e */
[----:B------:R-:W-:-:S05]  /*1ba00*/  IMAD.IADD R5, R9, 0x1, R16 ;  /* 0x0000000109057824 */ /* 0x000fca00078e0210 */
[----:B------:R1:W-:Y:S01]  /*1ba10*/  STL [R1+0xc], R5 ;  /* 0x00000c0501007387 */ /* 0x0003e20000100800 */
[----:B------:R-:W-:Y:S05]  /*1ba20*/  BRA `(.L_x_1505) ;  /* 0xffffffd000e47947 */ /* 0x000fea000383ffff */
.L_x_1433:
[----:B------:R-:W-:Y:S01]  /*1ba30*/  BSSY B0, `(.L_x_1506) ;  /* 0x0000008000007945 */ /* 0x000fe20003800000 */
[----:B------:R-:W-:Y:S02]  /*1ba40*/  IMAD.MOV.U32 R13, RZ, RZ, R2 ;  /* 0x000000ffff0d7224 */ /* 0x000fe400078e0002 */
[----:B------:R-:W-:Y:S02]  /*1ba50*/  IMAD.MOV.U32 R12, RZ, RZ, R9 ;  /* 0x000000ffff0c7224 */ /* 0x000fe400078e0009 */
[----:B------:R-:W-:Y:S02]  /*1ba60*/  IMAD.MOV.U32 R11, RZ, RZ, 0x1f ;  /* 0x0000001fff0b7424 */ /* 0x000fe400078e00ff */
[----:B------:R-:W-:-:S07]  /*1ba70*/  IMAD.MOV.U32 R15, RZ, RZ, -0x1 ;  /* 0xffffffffff0f7424 */ /* 0x000fce00078e00ff */
[----:B01----:R-:W-:Y:S05]  /*1ba80*/  WARPSYNC.COLLECTIVE R15, `(.L_x_1507) ;  /* 0x000000000f087348 */ /* 0x003fea0003c00000 */
[----:B------:R2:W3:Y:S02]  /*1ba90*/  SHFL.IDX P6, R14, R13, R12, R11 ;  /* 0x0000000c0d0e7389 */ /* 0x0004e400000c000b */
[----:B0123--:R-:W-:Y:S01]  /*1baa0*/  ENDCOLLECTIVE ;  /* 0x000000000000791b */ /* 0x00ffe20003800000 */
.L_x_1507:
[----:B------:R-:W-:Y:S05]  /*1bab0*/  BSYNC B0 ;  /* 0x0000000000007941 */ /* 0x000fea0003800000 */
.L_x_1506:
[----:B------:R-:W-:Y:S01]  /*1bac0*/  IMAD.MOV.U32 R2, RZ, RZ, R14 ;  /* 0x000000ffff027224 */ /* 0x000fe200078e000e */
[----:B------:R-:W-:Y:S06]  /*1bad0*/  BRA `(.L_x_1508) ;  /* 0xffffffd000d07947 */ /* 0x000fec000383ffff */
.L_x_1439:
[----:B0-----:R0:W1:Y:S02]  /*1bae0*/  SYNCS.PHASECHK.TRANS64.TRYWAIT P0, [R0+URZ+0x30820], R3 ;  /* 0x03082003000075a7 */ /* 0x001064000800017f */
[----:B-1----:R-:W-:Y:S05]  /*1baf0*/  @!P0 NANOSLEEP.SYNCS 0x989680 ;  /* 0x009896800000895d */ /* 0x002fea0003900000 */
[----:B------:R-:W1:Y:S02]  /*1bb00*/  @!P0 SYNCS.PHASECHK.TRANS64 P0, [R0+URZ+0x30820], R3 ;  /* 0x03082003000085a7 */ /* 0x000e64000800007f */
[----:B-1----:R-:W-:Y:S05]  /*1bb10*/  @!P0 BRA `(.L_x_1439) ;  /* 0xfffffffc00f08947 */ /* 0x002fea000383ffff */
[----:B------:R-:W-:Y:S05]  /*1bb20*/  BRA `(.L_x_1509) ;  /* 0xffffffdc00747947 */ /* 0x000fea000383ffff */
.L_x_1440:
[----:B------:R-:W1:Y:S01]  /*1bb30*/  S2R R2, SR_TID.X ;  /* 0x0000000000027919 */ /* 0x000e620000002100 */
[----:B------:R-:W-:Y:S01]  /*1bb40*/  BSSY B0, `(.L_x_1510) ;  /* 0x000000a000007945 */ /* 0x000fe20003800000 */
[----:B------:R-:W-:Y:S02]  /*1bb50*/  IMAD.MOV.U32 R12, RZ, RZ, RZ ;  /* 0x000000ffff0c7224 */ /* 0x000fe400078e00ff */
[----:B---3--:R-:W-:Y:S02]  /*1bb60*/  IMAD.MOV.U32 R11, RZ, RZ, 0x1f ;  /* 0x0000001fff0b7424 */ /* 0x008fe400078e00ff */
[----:B------:R-:W-:Y:S01]  /*1bb70*/  IMAD.MOV.U32 R15, RZ, RZ, -0x1 ;  /* 0xffffffffff0f7424 */ /* 0x000fe200078e00ff */
[----:B-1----:R-:W-:-:S04]  /*1bb80*/  SHF.R.U32.HI R2, RZ, 0x5, R2 ;  /* 0x00000005ff027819 */ /* 0x002fc80000011602 */
[----:B------:R-:W-:-:S05]  /*1bb90*/  LOP3.LUT R2, R2, 0x3, RZ, 0xc0, !PT ;  /* 0x0000000302027812 */ /* 0x000fca00078ec0ff */
[----:B------:R-:W-:-:S07]  /*1bba0*/  IMAD.MOV.U32 R13, RZ, RZ, R2 ;  /* 0x000000ffff0d7224 */ /* 0x000fce00078e0002 */
[----:B0-----:R-:W-:Y:S05]  /*1bbb0*/  WARPSYNC.COLLECTIVE R15, `(.L_x_1511) ;  /* 0x000000000f087348 */ /* 0x001fea0003c00000 */
[----:B------:R1:W2:Y:S02]  /*1bbc0*/  SHFL.IDX P6, R14, R13, R12, R11 ;  /* 0x0000000c0d0e7389 */ /* 0x0002a400000c000b */
[----:B012---:R-:W-:Y:S01]  /*1bbd0*/  ENDCOLLECTIVE ;  /* 0x000000000000791b */ /* 0x007fe20003800000 */
.L_x_1511:
[----:B------:R-:W-:Y:S05]  /*1bbe0*/  BSYNC B0 ;  /* 0x0000000000007941 */ /* 0x000fea0003800000 */
.L_x_1510:
[----:B------:R-:W-:Y:S05]  /*1bbf0*/  BRA `(.L_x_1512) ;  /* 0xffffffdc005c7947 */ /* 0x000fea000383ffff */
.L_x_1443:
[----:B------:R-:W-:Y:S01]  /*1bc00*/  BSSY B1, `(.L_x_1513) ;  /* 0x0000006000017945 */ /* 0x000fe20003800000 */
[----:B------:R-:W-:-:S07]  /*1bc10*/  IMAD.MOV.U32 R15, RZ, RZ, -0x1 ;  /* 0xffffffffff0f7424 */ /* 0x000fce00078e00ff */
[----:B01-3--:R-:W-:Y:S05]  /*1bc20*/  WARPSYNC.COLLECTIVE R15, `(.L_x_1514) ;  /* 0x000000000f0c7348 */ /* 0x00bfea0003c00000 */
[----:B------:R-:W-:Y:S02]  /*1bc30*/  ELECT P6, UR62, PT ;  /* 0x00000000003e782f */ /* 0x000fe400038c0000 */
[----:B------:R-:W-:Y:S01]  /*1bc40*/  MOV R14, UR62 ;  /* 0x0000003e000e7c02 */ /* 0x000fe20008000f00 */
[----:B01-3--:R-:W-:Y:S10]  /*1bc50*/  ENDCOLLECTIVE ;  /* 0x000000000000791b */ /* 0x00bff40003800000 */
.L_x_1514:
[----:B------:R-:W-:Y:S05]  /*1bc60*/  BSYNC B1 ;  /* 0x0000000000017941 */ /* 0x000fea0003800000 */
.L_x_1513:
[----:B------:R-:W-:Y:S05]  /*1bc70*/  BRA `(.L_x_1515) ;  /* 0xffffffdc00547947 */ /* 0x000fea000383ffff */
.L_x_1445:
[----:B0-----:R0:W1:Y:S02]  /*1bc80*/  SYNCS.PHASECHK.TRANS64.TRYWAIT P0, [R6+URZ], R5 ;  /* 0x00000005060075a7 */ /* 0x001064000800017f */
[----:B-1----:R-:W-:Y:S05]  /*1bc90*/  @!P0 NANOSLEEP.SYNCS 0x989680 ;  /* 0x009896800000895d */ /* 0x002fea0003900000 */
[----:B------:R-:W1:Y:S02]  /*1bca0*/  @!P0 SYNCS.PHASECHK.TRANS64 P0, [R6+URZ], R5 ;  /* 0x00000005060085a7 */ /* 0x000e64000800007f */
[----:B-1----:R-:W-:Y:S05]  /*1bcb0*/  @!P0 BRA `(.L_x_1445) ;  /* 0xfffffffc00f08947 */ /* 0x002fea000383ffff */
[----:B------:R-:W-:Y:S05]  /*1bcc0*/  BRA `(.L_x_1516) ;  /* 0xffffffdc00947947 */ /* 0x000fea000383ffff */
.L_x_1446:
[----:B-1----:R1:W2:Y:S02]  /*1bcd0*/  SYNCS.PHASECHK.TRANS64.TRYWAIT P0, [R7+URZ], R2 ;  /* 0x00000002070075a7 */ /* 0x0022a4000800017f */
[----:B--2---:R-:W-:Y:S05]  /*1bce0*/  @!P0 NANOSLEEP.SYNCS 0x989680 ;  /* 0x009896800000895d */ /* 0x004fea0003900000 */
[----:B------:R-:W2:Y:S02]  /*1bcf0*/  @!P0 SYNCS.PHASECHK.TRANS64 P0, [R7+URZ], R2 ;  /* 0x00000002070085a7 */ /* 0x000ea4000800007f */
[----:B--2---:R-:W-:Y:S05]  /*1bd00*/  @!P0 BRA `(.L_x_1446) ;  /* 0xfffffffc00f08947 */ /* 0x004fea000383ffff */
[----:B------:R-:W-:Y:S05]  /*1bd10*/  BRA `(.L_x_1517) ;  /* 0xffffffdc00887947 */ /* 0x000fea000383ffff */
.L_x_1448:
[----:B--2---:R2:W4:Y:S02]  /*1bd20*/  SYNCS.PHASECHK.TRANS64.TRYWAIT P0, [R4+URZ], R5 ;  /* 0x00000005040075a7 */ /* 0x004524000800017f */
[----:B----4-:R-:W-:Y:S05]  /*1bd30*/  @!P0 NANOSLEEP.SYNCS 0x989680 ;  /* 0x009896800000895d */ /* 0x010fea0003900000 */
[----:B------:R-:W4:Y:S02]  /*1bd40*/  @!P0 SYNCS.PHASECHK.TRANS64 P0, [R4+URZ], R5 ;  /* 0x00000005040085a7 */ /* 0x000f24000800007f */
[----:B----4-:R-:W-:Y:S05]  /*1bd50*/  @!P0 BRA `(.L_x_1448) ;  /* 0xfffffffc00f08947 */ /* 0x010fea000383ffff */
[----:B------:R-:W-:Y:S05]  /*1bd60*/  BRA `(.L_x_1518) ;  /* 0xffffffdc008c7947 */ /* 0x000fea000383ffff */
.L_x_1519:
        /* <DEDUP_REMOVED lines=9> */
.L_x_14843:


//--------------------- .text._ZN7cutlass13device_kernelIN5flash11enable_sm90INS1_16FlashAttnFwdSm90INS1_25CollectiveMainloopFwdSm90ILi2EN4cute5tupleIJNS5_1CILi1EEES8_S8_EEENS6_IJNS7_ILi128EEENS7_ILi64EEENS7_ILi256EEEEEELi256ENS_6half_tEfNS_4arch4Sm90ELb0ELb1ELb0ELb1ELb0ELb1ELb0ELb1ELb1ELb1ELb1ELb0EEENS1_21CollectiveEpilogueFwdINS6_IJSA_SC_SB_EEES9_SE_SG_Li256ELb1ELb1ELb1ELb0EEENS1_36VarlenDynamicPersistentTileSchedulerILi128ELi64ELi256ELi128ELb1ELb1ELb1ELb1ELb0ELb1EEEEEEEEEvNT_6ParamsE --------------------------
	.section	.text._ZN7cutlass13device_kernelIN5flash11enable_sm90INS1_16FlashAttnFwdSm90INS1_25CollectiveMainloopFwdSm90ILi2EN4cute5tupleIJNS5_1CILi1EEES8_S8_EEENS6_IJNS7_ILi128EEENS7_ILi64EEENS7_ILi256EEEEEELi256ENS_6half_tEfNS_4arch4Sm90ELb0ELb1ELb0ELb1ELb0ELb1ELb0ELb1ELb1ELb1ELb1ELb0EEENS1_21CollectiveEpilogueFwdINS6_IJSA_SC_SB_EEES9_SE_SG_Li256ELb1ELb1ELb1ELb0EEENS1_36VarlenDynamicPersistentTileSchedulerILi128ELi64ELi256ELi128ELb1ELb1ELb1ELb1ELb0ELb1EEEEEEEEEvNT_6ParamsE,"ax",@progbits
	.align	128
.text._ZN7cutlass13device_kernelIN5flash11enable_sm90INS1_16FlashAttnFwdSm90INS1_25CollectiveMainloopFwdSm90ILi2EN4cute5tupleIJNS5_1CILi1EEES8_S8_EEENS6_IJNS7_ILi128EEENS7_ILi64EEENS7_ILi256EEEEEELi256ENS_6half_tEfNS_4arch4Sm90ELb0ELb1ELb0ELb1ELb0ELb1ELb0ELb1ELb1ELb1ELb1ELb0EEENS1_21CollectiveEpilogueFwdINS6_IJSA_SC_SB_EEES9_SE_SG_Li256ELb1ELb1ELb1ELb0EEENS1_36VarlenDynamicPersistentTileSchedulerILi128ELi64ELi256ELi128ELb1ELb1ELb1ELb1ELb0ELb1EEEEEEEEEvNT_6ParamsE:
        .type           _ZN7cutlass13device_kernelIN5flash11enable_sm90INS1_16FlashAttnFwdSm90INS1_25CollectiveMainloopFwdSm90ILi2EN4cute5tupleIJNS5_1CILi1EEES8_S8_EEENS6_IJNS7_ILi128EEENS7_ILi64EEENS7_ILi256EEEEEELi256ENS_6half_tEfNS_4arch4Sm90ELb0ELb1ELb0ELb1ELb0ELb1ELb0ELb1ELb1ELb1ELb1ELb0EEENS1_21CollectiveEpilogueFwdINS6_IJSA_SC_SB_EEES9_SE_SG_Li256ELb1ELb1ELb1ELb0EEENS1_36VarlenDynamicPersistentTileSchedulerILi128ELi64ELi256ELi128ELb1ELb1ELb1ELb1ELb0ELb1EEEEEEEEEvNT_6ParamsE,@function
        .size           _ZN7cutlass13device_kernelIN5flash11enable_sm90INS1_16FlashAttnFwdSm90INS1_25CollectiveMainloopFwdSm90ILi2EN4cute5tupleIJNS5_1CILi1EEES8_S8_EEENS6_IJNS7_ILi128EEENS7_ILi64EEENS7_ILi256EEEEEELi256ENS_6half_tEfNS_4arch4Sm90ELb0ELb1ELb0ELb1ELb0ELb1ELb0ELb1ELb1ELb1ELb1ELb0EEENS1_21CollectiveEpilogueFwdINS6_IJSA_SC_SB_EEES9_SE_SG_Li256ELb1ELb1ELb1ELb0EEENS1_36VarlenDynamicPersistentTileSchedulerILi128ELi64ELi256ELi128ELb1ELb1ELb1ELb1ELb0ELb1EEEEEEEEEvNT_6ParamsE,(.L_x_14844 - _ZN7cutlass13device_kernelIN5flash11enable_sm90INS1_16FlashAttnFwdSm90INS1_25CollectiveMainloopFwdSm90ILi2EN4cute5tupleIJNS5_1CILi1EEES8_S8_EEENS6_IJNS7_ILi128EEENS7_ILi64EEENS7_ILi256EEEEEELi256ENS_6half_tEfNS_4arch4Sm90ELb0ELb1ELb0ELb1ELb0ELb1ELb0ELb1ELb1ELb1ELb1ELb0EEENS1_21CollectiveEpilogueFwdINS6_IJSA_SC_SB_EEES9_SE_SG_Li256ELb1ELb1ELb1ELb0EEENS1_36VarlenDynamicPersistentTileSchedulerILi128ELi64ELi256ELi128ELb1ELb1ELb1ELb1ELb0ELb1EEEEEEEEEvNT_6ParamsE)
        .other          _ZN7cutlass13device_kernelIN5flash11enable_sm90INS1_16FlashAttnFwdSm90INS1_25CollectiveMainloopFwdSm90ILi2EN4cute5tupleIJNS5_1CILi1EEES8_S8_EEENS6_IJNS7_ILi128EEENS7_ILi64EEENS7_ILi256EEEEEELi256ENS_6half_tEfNS_4arch4Sm90ELb0ELb1ELb0ELb1ELb0ELb1ELb0ELb1ELb1ELb1ELb1ELb0EEENS1_21CollectiveEpilogueFwdINS6_IJSA_SC_SB_EEES9_SE_SG_Li256ELb1ELb1ELb1ELb0EEENS1_36VarlenDynamicPersistentTileSchedulerILi128ELi64ELi256ELi128ELb1ELb1ELb1ELb1ELb0ELb1EEEEEEEEEvNT_6ParamsE,@"STO_CUDA_ENTRY STV_DEFAULT"
_ZN7cutlass13device_kernelIN5flash11enable_sm90INS1_16FlashAttnFwdSm90INS1_25CollectiveMainloopFwdSm90ILi2EN4cute5tupleIJNS5_1CILi1EEES8_S8_EEENS6_IJNS7_ILi128EEENS7_ILi64EEENS7_ILi256EEEEEELi256ENS_6half_tEfNS_4arch4Sm90ELb0ELb1ELb0ELb1ELb0ELb1ELb0ELb1ELb1ELb1ELb1ELb0EEENS1_21CollectiveEpilogueFwdINS6_IJSA_SC_SB_EEES9_SE_SG_Li256ELb1ELb1ELb1ELb0EEENS1_36VarlenDynamicPersistentTileSchedulerILi128ELi64ELi256ELi128ELb1ELb1ELb1ELb1ELb0ELb1EEEEEEEEEvNT_6ParamsE:
        /* <DEDUP_REMOVED lines=24> */
.L_x_1521:
[----:B------:R-:W-:Y:S05]  /*0180*/  BSYNC B0 ;  /* 0x0000000000007941 */ /* 0x000fea0003800000 */
.L_x_1520:
        /* <DEDUP_REMOVED lines=41> */
.L_x_1522:
        /* <DEDUP_REMOVED lines=22> */
.L_x_1523:
        /* <DEDUP_REMOVED lines=18> */
.L_x_1524:
        /* <DEDUP_REMOVED lines=22> */
.L_x_1525:
        /* <DEDUP_REMOVED lines=22> */
.L_x_1526:
        /* <DEDUP_REMOVED lines=9> */
.L_x_1529:
        /* <DEDUP_REMOVED lines=8> */
[----:B-1----:R-:W-:-:S06]  /*0a70*/  ULEA UR4, UR5, UR4, 0x18 ;  /* 0x0000000405047291 */ /* 0x002fcc000f8ec03f */
[----:B------:R-:W-:Y:S01]  /*0a80*/  IMAD.U32 R16, RZ, RZ, UR4 ;  /* 0x00000004ff107e24 */ /* 0x000fe2000f8e00ff */
[----:B------:R-:W-:-:S04]  /*0a90*/  ULDC UR4, c[0x0][0xc3c] ;  /* 0x00030f0000047ab9 */ /* 0x000fc80000000800 */
[----:B------:R-:W1:Y:S01]  /*0aa0*/  LDS.128 R24, [R16+0x308d0] ;  /* 0x0308d00010187984 */ /* 0x000e620000000c00 */
[----:B------:R-:W-:Y:S06]  /*0ab0*/  BAR.ARV 0x4, 0x180 ;  /* 0x0106000000007b1d */ /* 0x000fec0000002000 */
[----:B-1----:R-:W-:-:S13]  /*0ac0*/  ISETP.GE.AND P0, PT, R27, UR4, PT ;  /* 0x000000041b007c0c */ /* 0x002fda000bf06270 */
[----:B------:R-:W-:Y:S05]  /*0ad0*/  @P0 BRA `(.L_x_1530) ;  /* 0x000002cc00ac0947 */ /* 0x000fea0003800000 */
[----:B------:R-:W2:Y:S01]  /*0ae0*/  LDL R0, [R1+0xa4] ;  /* 0x0000a40001007983 */ /* 0x000ea20000100800 */
[----:B------:R-:W-:Y:S02]  /*0af0*/  VIADD R6, R6, 0xffffff80 ;  /* 0xffffff8006067836 */ /* 0x000fe40000000000 */
[----:B------:R-:W-:Y:S02]  /*0b00*/  IMAD.MOV.U32 R237, RZ, RZ, RZ ;  /* 0x000000ffffed7224 */ /* 0x000fe400078e00ff */
[----:B------:R-:W-:Y:S01]  /*0b10*/  IMAD.MOV.U32 R205, RZ, RZ, RZ ;  /* 0x000000ffffcd7224 */ /* 0x000fe200078e00ff */
[----:B------:R-:W-:-:S04]  /*0b20*/  SHF.R.S32.HI R3, RZ, 0x1f, R6 ;  /* 0x0000001fff037819 */ /* 0x000fc80000011406 */
[CC--:B0-----:R-:W-:Y:S02]  /*0b30*/  LEA.HI R2, R3.reuse, R6.reuse, RZ, 0x4 ;  /* 0x0000000603027211 */ /* 0x0c1fe400078f20ff */
[CC--:B------:R-:W-:Y:S02]  /*0b40*/  LEA.HI R4, R3.reuse, R6.reuse, RZ, 0x5 ;  /* 0x0000000603047211 */ /* 0x0c0fe400078f28ff */
[----:B------:R-:W-:Y:S02]  /*0b50*/  SHF.R.S32.HI R7, RZ, 0x4, R2 ;  /* 0x00000004ff077819 */ /* 0x000fe40000011402 */
[----:B------:R-:W-:Y:S01]  /*0b60*/  LOP3.LUT R5, R2, 0x3fffff0, RZ, 0xc0, !PT ;  /* 0x03fffff002057812 */ /* 0x000fe200078ec0ff */
[----:B------:R-:W-:Y:S01]  /*0b70*/  IMAD.SHL.U32 R4, R4, 0x20, RZ ;  /* 0x0000002004047824 */ /* 0x000fe200078e00ff */
[----:B------:R-:W-:Y:S02]  /*0b80*/  LEA.HI R2, R2, R7, RZ, 0x1 ;  /* 0x0000000702027211 */ /* 0x000fe400078f08ff */
[----:B------:R-:W-:Y:S01]  /*0b90*/  LEA.HI R10, R3, R6, RZ, 0x2 ;  /* 0x00000006030a7211 */ /* 0x000fe200078f10ff */
[----:B------:R-:W-:Y:S01]  /*0ba0*/  IMAD.IADD R5, R6, 0x1, -R5 ;  /* 0x0000000106057824 */ /* 0x000fe200078e0a05 */
[----:B------:R-:W-:-:S02]  /*0bb0*/  LOP3.LUT R2, R2, 0x1ffffffe, RZ, 0xc0, !PT ;  /* 0x1ffffffe02027812 */ /* 0x000fc400078ec0ff */
[----:B------:R-:W-:Y:S02]  /*0bc0*/  LOP3.LUT R4, R4, 0xfffffc00, RZ, 0xc0, !PT ;  /* 0xfffffc0004047812 */ /* 0x000fe400078ec0ff */
[----:B------:R-:W-:Y:S02]  /*0bd0*/  IADD3 R2, R7, -R2, RZ ;  /* 0x8000000207027210 */ /* 0x000fe40007ffe0ff */
[----:B------:R-:W-:Y:S02]  /*0be0*/  LOP3.LUT R13, R10, 0xfffffffc, RZ, 0xc0, !PT ;  /* 0xfffffffc0a0d7812 */ /* 0x000fe400078ec0ff */
[----:B------:R-:W-:-:S03]  /*0bf0*/  LEA.HI R23, R3, R6, RZ, 0x3 ;  /* 0x0000000603177211 */ /* 0x000fc600078f18ff */
[----:B------:R-:W-:Y:S01]  /*0c00*/  IMAD.IADD R13, R6, 0x1, -R13 ;  /* 0x00000001060d7824 */ /* 0x000fe200078e0a0d */
[----:B--2---:R-:W-:Y:S02]  /*0c10*/  R2UR UR4, R0 ;  /* 0x00000000000472ca */ /* 0x004fe400000e0000 */
[----:B------:R-:W-:-:S04]  /*0c20*/  LEA.HI R0, R3, R6, RZ, 0x7 ;  /* 0x0000000603007211 */ /* 0x000fc800078f38ff */
[----:B------:R-:W-:-:S05]  /*0c30*/  LOP3.LUT R9, R0, 0xffffff80, RZ, 0xc0, !PT ;  /* 0xffffff8000097812 */ /* 0x000fca00078ec0ff */
[----:B------:R-:W-:Y:S02]  /*0c40*/  IMAD.IADD R28, R6, 0x1, -R9 ;  /* 0x00000001061c7824 */ /* 0x000fe400078e0a09 */
[----:B------:R-:W-:Y:S01]  /*0c50*/  IMAD R9, R5, 0x40, R4 ;  /* 0x0000004005097824 */ /* 0x000fe200078e0204 */
[----:B------:R-:W-:Y:S01]  /*0c60*/  SHF.R.S32.HI R5, RZ, 0x7, R0 ;  /* 0x00000007ff057819 */ /* 0x000fe20000011400 */
[----:B------:R-:W-:Y:S01]  /*0c70*/  ULOP3.LUT UR4, UR4, 0x1, URZ, 0xfc, !UPT ;  /* 0x0000000104047892 */ /* 0x000fe2000f8efc3f */
[----:B------:R-:W-:Y:S01]  /*0c80*/  SHF.R.S32.HI R7, RZ, 0x1f, R28 ;  /* 0x0000001fff077819 */ /* 0x000fe2000001141c */
[----:B------:R-:W-:Y:S01]  /*0c90*/  STL [R1+0x7c], R28 ;  /* 0x00007c1c01007387 */ /* 0x000fe20000100800 */
[----:B------:R-:W-:Y:S02]  /*0ca0*/  LEA.HI R4, R3, R6, RZ, 0x6 ;  /* 0x0000000603047211 */ /* 0x000fe400078f30ff */
[----:B------:R-:W-:Y:S02]  /*0cb0*/  LEA.HI R8, R7, R28, RZ, 0x2 ;  /* 0x0000001c07087211 */ /* 0x000fe400078f10ff */
[----:B------:R-:W-:Y:S01]  /*0cc0*/  LEA.HI R0, R0, R5, RZ, 0x1 ;  /* 0x0000000500007211 */ /* 0x000fe200078f08ff */
[----:B------:R-:W-:Y:S01]  /*0cd0*/  IMAD.SHL.U32 R4, R4, 0x8, RZ ;  /* 0x0000000804047824 */ /* 0x000fe200078e00ff */
[----:B------:R-:W-:-:S02]  /*0ce0*/  SHF.R.S32.HI R10, RZ, 0x2, R8 ;  /* 0x00000002ff0a7819 */ /* 0x000fc40000011408 */
[----:B------:R-:W-:Y:S02]  /*0cf0*/  SHF.R.S32.HI R11, RZ, 0x1f, R8 ;  /* 0x0000001fff0b7819 */ /* 0x000fe40000011408 */
[----:B------:R-:W-:Y:S02]  /*0d00*/  LOP3.LUT R3, R23, 0xfffffff8, RZ, 0xc0, !PT ;  /* 0xfffffff817037812 */ /* 0x000fe400078ec0ff */
[----:B------:R-:W-:Y:S02]  /*0d10*/  LEA.HI R11, R11, R10, RZ, 0x3 ;  /* 0x0000000a0b0b7211 */ /* 0x000fe400078f18ff */
[----:B------:R-:W-:Y:S01]  /*0d20*/  LOP3.LUT R0, R0, 0x3fffffe, RZ, 0xc0, !PT ;  /* 0x03fffffe00007812 */ /* 0x000fe200078ec0ff */
[----:B------:R-:W-:Y:S01]  /*0d30*/  IMAD.IADD R12, R6, 0x1, -R3 ;  /* 0x00000001060c7824 */ /* 0x000fe200078e0a03 */
[----:B------:R-:W-:Y:S01]  /*0d40*/  LOP3.LUT R11, R11, 0xfffffff8, RZ, 0xc0, !PT ;  /* 0xfffffff80b0b7812 */ /* 0x000fe200078ec0ff */
[----:B------:R-:W-:Y:S01]  /*0d50*/  IMAD R3, R2, 0x8, R9 ;  /* 0x0000000802037824 */ /* 0x000fe200078e0209 */
[----:B------:R-:W-:Y:S01]  /*0d60*/  SHF.R.S32.HI R23, RZ, 0x3, R23 ;  /* 0x00000003ff177819 */ /* 0x000fe20000011417 */
[----:B------:R-:W-:Y:S01]  /*0d70*/  IMAD.IADD R0, R5, 0x1, -R0 ;  /* 0x0000000105007824 */ /* 0x000fe200078e0a00 */
[----:B------:R-:W-:Y:S01]  /*0d80*/  LEA.HI R7, R7, R28, RZ, 0x5 ;  /* 0x0000001c07077211 */ /* 0x000fe200078f28ff */
[----:B------:R-:W-:Y:S01]  /*0d90*/  IMAD.IADD R10, R10, 0x1, -R11 ;  /* 0x000000010a0a7824 */ /* 0x000fe200078e0a0b */
[----:B------:R-:W-:Y:S01]  /*0da0*/  STL [R1+0x44], R12 ;  /* 0x0000440c01007387 */ /* 0x000fe20000100800 */
[----:B------:R-:W-:Y:S01]  /*0db0*/  VIADD R5, R23, 0x60 ;  /* 0x0000006017057836 */ /* 0x000fe20000000000 */
[----:B------:R-:W-:Y:S01]  /*0dc0*/  SHF.R.S32.HI R7, RZ, 0x5, R7 ;  /* 0x00000005ff077819 */ /* 0x000fe20000011407 */
[C---:B------:R-:W-:Y:S01]  /*0dd0*/  IMAD.SHL.U32 R200, R12.reuse, 0x4, RZ ;  /* 0x000000040cc87824 */ /* 0x040fe200078e00ff */
[----:B------:R0:W-:Y:S01]  /*0de0*/  STL [R1+0xa0], R3 ;  /* 0x0000a00301007387 */ /* 0x0001e20000100800 */
[----:B------:R-:W-:Y:S01]  /*0df0*/  LEA.HI R2, R13, R13, RZ, 0x1 ;  /* 0x0000000d0d027211 */ /* 0x000fe200078f08ff */
[----:B------:R-:W-:Y:S01]  /*0e00*/  IMAD.SHL.U32 R18, R12, 0x8, RZ ;  /* 0x000000080c127824 */ /* 0x000fe200078e00ff */
[----:B------:R-:W-:Y:S01]  /*0e10*/  LEA R7, R7, R10, 0x4 ;  /* 0x0000000a07077211 */ /* 0x000fe200078e20ff */
[----:B------:R-:W-:Y:S01]  /*0e20*/  VIADD R233, R200, 0x40 ;  /* 0x00000040c8e97836 */ /* 0x000fe20000000000 */
[----:B------:R-:W-:Y:S01]  /*0e30*/  SHF.R.S32.HI R10, RZ, 0x1f, R5 ;  /* 0x0000001fff0a7819 */ /* 0x000fe20000011405 */
[C---:B------:R-:W-:Y:S01]  /*0e40*/  IMAD.SHL.U32 R32, R23.reuse, 0x40, RZ ;  /* 0x0000004017207824 */ /* 0x040fe200078e00ff */
[----:B------:R-:W-:Y:S01]  /*0e50*/  LOP3.LUT R2, R2, 0x1ffffffe, RZ, 0xc0, !PT ;  /* 0x1ffffffe02027812 */ /* 0x000fe200078ec0ff */
[----:B------:R-:W-:Y:S01]  /*0e60*/  IMAD.IADD R226, R200, 0x1, R233 ;  /* 0x00000001c8e27824 */ /* 0x000fe200078e02e9 */
[----:B------:R-:W-:Y:S01]  /*0e70*/  LEA.HI R10, R10, R5, RZ, 0x3 ;  /* 0x000000050a0a7211 */ /* 0x000fe200078f18ff */
[C---:B0-----:R-:W-:Y:S01]  /*0e80*/  VIADD R3, R23.reuse, 0x40 ;  /* 0x0000004017037836 */ /* 0x041fe20000000000 */
[----:B------:R-:W-:Y:S01]  /*0e90*/  IADD3 R24, R23, 0x20, RZ ;  /* 0x0000002017187810 */ /* 0x000fe20007ffe0ff */
[----:B------:R-:W-:Y:S01]  /*0ea0*/  IMAD.SHL.U32 R5, R5, 0x40, RZ ;  /* 0x0000004005057824 */ /* 0x000fe200078e00ff */
[----:B------:R-:W-:Y:S01]  /*0eb0*/  SHF.R.S32.HI R9, RZ, 0x1f, R226 ;  /* 0x0000001fff097819 */ /* 0x000fe200000114e2 */
[----:B------:R-:W-:Y:S01]  /*0ec0*/  IMAD.IADD R2, R13, 0x1, -R2 ;  /* 0x000000010d027824 */ /* 0x000fe200078e0a02 */
[----:B------:R-:W-:Y:S01]  /*0ed0*/  SHF.R.S32.HI R6, RZ, 0x1f, R3 ;  /* 0x0000001fff067819 */ /* 0x000fe20000011403 */
[----:B------:R-:W-:Y:S01]  /*0ee0*/  IMAD.SHL.U32 R14, R10, 0x40, RZ ;  /* 0x000000400a0e7824 */ /* 0x000fe200078e00ff */
[----:B------:R-:W-:Y:S01]  /*0ef0*/  LOP3.LUT R13, R5, 0x1c0, RZ, 0xc0, !PT ;  /* 0x000001c0050d7812 */ /* 0x000fe200078ec0ff */
[----:B------:R-:W-:Y:S01]  /*0f00*/  IMAD R21, R0, 0x40, R7 ;  /* 0x0000004000157824 */ /* 0x000fe200078e0207 */
[----:B------:R-:W-:Y:S01]  /*0f10*/  LEA.HI R6, R6, R3, RZ, 0x3 ;  /* 0x0000000306067211 */ /* 0x000fe200078f18ff */
[----:B------:R-:W-:Y:S01]  /*0f20*/  IMAD.SHL.U32 R3, R3, 0x40, RZ ;  /* 0x0000004003037824 */ /* 0x000fe200078e00ff */
[----:B------:R-:W-:Y:S01]  /*0f30*/  LOP3.LUT R30, R4, 0xfffffe00, RZ, 0xc0, !PT ;  /* 0xfffffe00041e7812 */ /* 0x000fe200078ec0ff */
[----:B------:R-:W-:Y:S01]  /*0f40*/  IMAD.SHL.U32 R0, R24, 0x40, RZ ;  /* 0x0000004018007824 */ /* 0x000fe200078e00ff */
[----:B------:R-:W-:Y:S01]  /*0f50*/  SHF.R.U32.HI R15, RZ, 0x3, R13 ;  /* 0x00000003ff0f7819 */ /* 0x000fe2000001160d */
[----:B------:R-:W-:Y:S01]  /*0f60*/  IMAD.SHL.U32 R5, R6, 0x40, RZ ;  /* 0x0000004006057824 */ /* 0x000fe200078e00ff */
[CC--:B------:R-:W-:Y:S01]  /*0f70*/  LEA.HI R6, R9.reuse, R226.reuse, RZ, 0x3 ;  /* 0x000000e209067211 */ /* 0x0c0fe200078f18ff */
[----:B------:R-:W-:Y:S01]  /*0f80*/  STL [R1+0x9c], R21 ;  /* 0x00009c1501007387 */ /* 0x000fe20000100800 */
[----:B------:R-:W-:Y:S01]  /*0f90*/  LEA.HI R9, R9, R226, RZ, 0x6 ;  /* 0x000000e209097211 */ /* 0x000fe200078f30ff */
[C---:B------:R-:W-:Y:S01]  /*0fa0*/  VIADD R234, R200.reuse, 0x20 ;  /* 0x00000020c8ea7836 */ /* 0x040fe20000000000 */
[----:B------:R-:W-:Y:S01]  /*0fb0*/  LOP3.LUT R10, R5, 0xfffffe00, RZ, 0xc0, !PT ;  /* 0xfffffe00050a7812 */ /* 0x000fe200078ec0ff */
[----:B------:R-:W-:Y:S01]  /*0fc0*/  STL [R1+0x28], R30 ;  /* 0x0000281e01007387 */ /* 0x000fe20000100800 */
[----:B------:R-:W-:Y:S01]  /*0fd0*/  SHF.R.S32.HI R5, RZ, 0x1f, R24 ;  /* 0x0000001fff057819 */ /* 0x000fe20000011418 */
[----:B------:R-:W-:Y:S01]  /*0fe0*/  IMAD.SHL.U32 R9, R9, 0x80, RZ ;  /* 0x0000008009097824 */ /* 0x000fe200078e00ff */
[----:B------:R-:W-:Y:S01]  /*0ff0*/  LOP3.LUT R3, R3, 0x1c0, RZ, 0xc0, !PT ;  /* 0x000001c003037812 */ /* 0x000fe200078ec0ff */
[----:B------:R-:W-:Y:S01]  /*1000*/  VIADD R235, R200, 0x60 ;  /* 0x00000060c8eb7836 */ /* 0x000fe20000000000 */
[----:B------:R-:W-:-:S02]  /*1010*/  LEA.HI R5, R5, R24, RZ, 0x3 ;  /* 0x0000001805057211 */ /* 0x000fc400078f18ff */
[----:B------:R-:W-:Y:S02]  /*1020*/  LOP3.LUT R29, R0, 0x1c0, RZ, 0xc0, !PT ;  /* 0x000001c0001d7812 */ /* 0x000fe400078ec0ff */
[----:B------:R-:W-:Y:S01]  /*1030*/  SHF.R.U32.HI R11, RZ, 0x3, R3 ;  /* 0x00000003ff0b7819 */ /* 0x000fe20000011603 */
[----:B------:R-:W-:Y:S01]  /*1040*/  IMAD.SHL.U32 R5, R5, 0x40, RZ ;  /* 0x0000004005057824 */ /* 0x000fe200078e00ff */
[----:B------:R-:W-:Y:S02]  /*1050*/  LOP3.LUT R12, R3, 0x38, R18, 0xf8, !PT ;  /* 0x00000038030c7812 */ /* 0x000fe400078ef812 */
[----:B------:R-:W-:Y:S02]  /*1060*/  SHF.R.U32.HI R24, RZ, 0x3, R29 ;  /* 0x00000003ff187819 */ /* 0x000fe4000001161d */
[----:B------:R-:W-:Y:S02]  /*1070*/  LOP3.LUT R4, R29, 0x38, R6, 0xf8, !PT ;  /* 0x000000381d047812 */ /* 0x000fe400078ef806 */
[----:B------:R-:W-:-:S02]  /*1080*/  LOP3.LUT R17, R13, 0x38, R18, 0xf8, !PT ;  /* 0x000000380d117812 */ /* 0x000fc400078ef812 */
[--C-:B------:R-:W-:Y:S02]  /*1090*/  LOP3.LUT R22, R13, 0x38, R6.reuse, 0xf8, !PT ;  /* 0x000000380d167812 */ /* 0x100fe400078ef806 */
[----:B------:R-:W-:Y:S02]  /*10a0*/  LOP3.LUT R13, R10, R12, R11, 0xf6, !PT ;  /* 0x0000000c0a0d7212 */ /* 0x000fe400078ef60b */
[----:B------:R-:W-:Y:S02]  /*10b0*/  LOP3.LUT R9, R9, 0xffffe000, RZ, 0xc0, !PT ;  /* 0xffffe00009097812 */ /* 0x000fe400078ec0ff */
[----:B------:R-:W-:Y:S02]  /*10c0*/  LOP3.LUT R12, R5, 0xfffffe00, RZ, 0xc0, !PT ;  /* 0xfffffe00050c7812 */ /* 0x000fe400078ec0ff */
[----:B------:R-:W-:Y:S02]  /*10d0*/  LOP3.LUT R4, R4, R24, RZ, 0x3c, !PT ;  /* 0x0000001804047212 */ /* 0x000fe400078e3cff */
[----:B------:R-:W-:Y:S01]  /*10e0*/  LOP3.LUT R20, R3, 0x38, R6, 0xf8, !PT ;  /* 0x0000003803147812 */ /* 0x000fe200078ef806 */
[----:B------:R-:W-:Y:S01]  /*10f0*/  STL [R1+0x24], R12 ;  /* 0x0000240c01007387 */ /* 0x000fe20000100800 */
[----:B------:R-:W-:-:S02]  /*1100*/  LOP3.LUT R3, R32, 0x1c0, RZ, 0xc0, !PT ;  /* 0x000001c020037812 */ /* 0x000fc400078ec0ff */
[----:B------:R-:W-:Y:S01]  /*1110*/  LOP3.LUT R14, R14, 0xfffffe00, RZ, 0xc0, !PT ;  /* 0xfffffe000e0e7812 */ /* 0x000fe200078ec0ff */
[----:B------:R-:W-:Y:S01]  /*1120*/  STL [R1+0x54], RZ ;  /* 0x000054ff01007387 */ /* 0x000fe20000100800 */
[----:B------:R-:W-:Y:S01]  /*1130*/  IADD3 R5, R4, R9, R12 ;  /* 0x0000000904057210 */ /* 0x000fe20007ffe00c */
[----:B------:R-:W-:Y:S01]  /*1140*/  IMAD.U32 R4, RZ, RZ, UR4 ;  /* 0x00000004ff047e24 */ /* 0x000fe2000f8e00ff */
[----:B------:R-:W-:Y:S02]  /*1150*/  LOP3.LUT R22, R22, R15, RZ, 0x3c, !PT ;  /* 0x0000000f16167212 */ /* 0x000fe400078e3cff */
[----:B------:R-:W-:Y:S02]  /*1160*/  LOP3.LUT R20, R20, R11, RZ, 0x3c, !PT ;  /* 0x0000000b14147212 */ /* 0x000fe400078e3cff */
[----:B------:R-:W-:Y:S01]  /*1170*/  SHF.R.U32.HI R31, RZ, 0x3, R3 ;  /* 0x00000003ff1f7819 */ /* 0x000fe20000011603 */
[----:B------:R0:W-:Y:S01]  /*1180*/  STL [R1+0x20], R4 ;  /* 0x0000200401007387 */ /* 0x0001e20000100800 */
[----:B------:R-:W-:-:S02]  /*1190*/  LOP3.LUT R11, R14, R17, R15, 0xf6, !PT ;  /* 0x000000110e0b7212 */ /* 0x000fc400078ef60f */
[----:B------:R-:W-:Y:S02]  /*11a0*/  LOP3.LUT R3, R3, 0x38, R18, 0xf8, !PT ;  /* 0x0000003803037812 */ /* 0x000fe400078ef812 */
[-C--:B------:R-:W-:Y:S01]  /*11b0*/  IADD3 R15, R22, R9.reuse, R14 ;  /* 0x00000009160f7210 */ /* 0x080fe20007ffe00e */
[----:B------:R-:W-:Y:S01]  /*11c0*/  VIADD R14, R18, 0x80 ;  /* 0x00000080120e7836 */ /* 0x000fe20000000000 */
[----:B------:R-:W-:Y:S01]  /*11d0*/  LOP3.LUT R0, R6, 0x38, RZ, 0xc0, !PT ;  /* 0x0000003806007812 */ /* 0x000fe200078ec0ff */
[----:B------:R-:W-:Y:S01]  /*11e0*/  IMAD.MOV.U32 R22, RZ, RZ, RZ ;  /* 0x000000ffff167224 */ /* 0x000fe200078e00ff */
[----:B------:R-:W-:Y:S01]  /*11f0*/  IADD3 R7, R20, R9, R10 ;  /* 0x0000000914077210 */ /* 0x000fe20007ffe00a */
[----:B------:R-:W-:Y:S01]  /*1200*/  VIADD R10, R18, 0xc0 ;  /* 0x000000c0120a7836 */ /* 0x000fe20000000000 */
[----:B0-----:R-:W-:Y:S01]  /*1210*/  SHF.R.S32.HI R4, RZ, 0x1f, R23 ;  /* 0x0000001fff047819 */ /* 0x001fe20000011417 */
[----:B------:R0:W-:Y:S01]  /*1220*/  STL [R1+0xc], R14 ;  /* 0x00000c0e01007387 */ /* 0x0001e20000100800 */
[----:B------:R-:W-:-:S02]  /*1230*/  LOP3.LUT R4, R30, R3, R31, 0xf6, !PT ;  /* 0x000000031e047212 */ /* 0x000fc400078ef61f */
[----:B------:R-:W-:Y:S01]  /*1240*/  SHF.R.S32.HI R20, RZ, 0x1f, R234 ;  /* 0x0000001fff147819 */ /* 0x000fe200000114ea */
[----:B------:R1:W-:Y:S01]  /*1250*/  STL [R1+0x10], R10 ;  /* 0x0000100a01007387 */ /* 0x0003e20000100800 */
[----:B------:R-:W-:Y:S02]  /*1260*/  LOP3.LUT R0, R0, 0x1c0, R32, 0xf8, !PT ;  /* 0x000001c000007812 */ /* 0x000fe400078ef820 */
[----:B------:R-:W-:Y:S01]  /*1270*/  LOP3.LUT R8, R8, 0x7ffffffc, RZ, 0xc0, !PT ;  /* 0x7ffffffc08087812 */ /* 0x000fe200078ec0ff */
[----:B------:R-:W-:Y:S01]  /*1280*/  STL [R1+0x3c], R4 ;  /* 0x00003c0401007387 */ /* 0x000fe20000100800 */
[----:B------:R-:W-:Y:S02]  /*1290*/  LOP3.LUT R3, R29, 0x38, R18, 0xf8, !PT ;  /* 0x000000381d037812 */ /* 0x000fe400078ef812 */
[----:B------:R-:W-:Y:S01]  /*12a0*/  LOP3.LUT R0, R0, R31, RZ, 0x3c, !PT ;  /* 0x0000001f00007212 */ /* 0x000fe200078e3cff */
[----:B------:R2:W-:Y:S01]  /*12b0*/  STL [R1+0x74], R20 ;  /* 0x0000741401007387 */ /* 0x0005e20000100800 */
[----:B------:R-:W-:Y:S01]  /*12c0*/  SHF.R.S32.HI R29, RZ, 0x1f, R233 ;  /* 0x0000001fff1d7819 */ /* 0x000fe200000114e9 */
[----:B------:R-:W-:Y:S01]  /*12d0*/  IMAD.IADD R8, R28, 0x1, -R8 ;  /* 0x000000011c087824 */ /* 0x000fe200078e0a08 */
[----:B0-----:R-:W-:-:S02]  /*12e0*/  SHF.R.S32.HI R14, RZ, 0x1f, R14 ;  /* 0x0000001fff0e7819 */ /* 0x001fc4000001140e */
[----:B-1----:R-:W-:Y:S01]  /*12f0*/  SHF.R.S32.HI R10, RZ, 0x1f, R10 ;  /* 0x0000001fff0a7819 */ /* 0x002fe2000001140a */
[----:B------:R-:W-:Y:S01]  /*1300*/  STL [R1+0x70], R29 ;  /* 0x0000701d01007387 */ /* 0x000fe20000100800 */
[----:B------:R-:W-:Y:S01]  /*1310*/  IADD3 R9, R0, R9, R30 ;  /* 0x0000000900097210 */ /* 0x000fe20007ffe01e */
[----:B------:R-:W-:Y:S01]  /*1320*/  VIADD R0, R16, 0x10400 ;  /* 0x0001040010007836 */ /* 0x000fe20000000000 */
[----:B------:R-:W-:Y:S02]  /*1330*/  LOP3.LUT R3, R12, R3, R24, 0xf6, !PT ;  /* 0x000000030c037212 */ /* 0x000fe400078ef618 */
[----:B--2---:R-:W-:Y:S01]  /*1340*/  SHF.R.S32.HI R20, RZ, 0x1f, R235 ;  /* 0x0000001fff147819 */ /* 0x004fe200000114eb */
[--C-:B------:R-:W-:Y:S01]  /*1350*/  IMAD R5, R5, 0x2, R0.reuse ;  /* 0x0000000205057824 */ /* 0x100fe200078e0200 */
[----:B------:R-:W-:Y:S01]  /*1360*/  SHF.L.U32 R229, R8, 0x1, RZ ;  /* 0x0000000108e57819 */ /* 0x000fe200000006ff */
[--C-:B------:R-:W-:Y:S01]  /*1370*/  IMAD R8, R11, 0x2, R0.reuse ;  /* 0x000000020b087824 */ /* 0x100fe200078e0200 */
[----:B------:R-:W-:Y:S01]  /*1380*/  LOP3.LUT R43, R6, 0xfffffff8, RZ, 0xc0, !PT ;  /* 0xfffffff8062b7812 */ /* 0x000fe200078ec0ff */
[----:B------:R-:W-:Y:S01]  /*1390*/  STL [R1+0x6c], R20 ;  /* 0x00006c1401007387 */ /* 0x000fe20000100800 */
[--C-:B------:R-:W-:Y:S01]  /*13a0*/  IMAD R3, R3, 0x2, R0.reuse ;  /* 0x0000000203037824 */ /* 0x100fe200078e0200 */
[----:B------:R-:W-:Y:S01]  /*13b0*/  IADD3 R42, R229, 0x8, RZ ;  /* 0x00000008e52a7810 */ /* 0x000fe20007ffe0ff */
[----:B------:R-:W-:Y:S01]  /*13c0*/  IMAD R7, R7, 0x2, R0 ;  /* 0x0000000207077824 */ /* 0x000fe200078e0200 */
[----:B------:R0:W-:Y:S01]  /*13d0*/  STL [R1+0x64], R14 ;  /* 0x0000640e01007387 */ /* 0x0001e20000100800 */
[C---:B------:R-:W-:Y:S01]  /*13e0*/  VIADD R41, R229.reuse, 0x10 ;  /* 0x00000010e5297836 */ /* 0x040fe20000000000 */
[----:B------:R-:W-:Y:S01]  /*13f0*/  SHF.R.S32.HI R44, RZ, 0x1f, R43 ;  /* 0x0000001fff2c7819 */ /* 0x000fe2000001142b */
[C---:B------:R-:W-:Y:S01]  /*1400*/  VIADD R40, R229.reuse, 0x18 ;  /* 0x00000018e5287836 */ /* 0x040fe20000000000 */
[----:B------:R1:W-:Y:S01]  /*1410*/  STL [R1+0x60], R10 ;  /* 0x0000600a01007387 */ /* 0x0003e20000100800 */
[C---:B------:R-:W-:Y:S01]  /*1420*/  VIADD R39, R229.reuse, 0x20 ;  /* 0x00000020e5277836 */ /* 0x040fe20000000000 */
[C---:B------:R-:W-:Y:S01]  /*1430*/  IADD3 R33, R229.reuse, 0x50, RZ ;  /* 0x00000050e5217810 */ /* 0x040fe20007ffe0ff */
[C---:B------:R-:W-:Y:S01]  /*1440*/  VIADD R38, R229.reuse, 0x28 ;  /* 0x00000028e5267836 */ /* 0x040fe20000000000 */
[----:B------:R-:W-:Y:S01]  /*1450*/  MOV R17, RZ ;  /* 0x000000ff00117202 */ /* 0x000fe20000000f00 */
[C---:B------:R-:W-:Y:S01]  /*1460*/  VIADD R37, R229.reuse, 0x30 ;  /* 0x00000030e5257836 */ /* 0x040fe20000000000 */
[C---:B0-----:R-:W-:Y:S01]  /*1470*/  IADD3 R14, R229.reuse, 0x98, RZ ;  /* 0x00000098e50e7810 */ /* 0x041fe20007ffe0ff */
[C---:B------:R-:W-:Y:S01]  /*1480*/  VIADD R36, R229.reuse, 0x38 ;  /* 0x00000038e5247836 */ /* 0x040fe20000000000 */
[----:B------:R-:W-:Y:S01]  /*1490*/  SHF.R.S32.HI R19, RZ, 0x1f, R18 ;  /* 0x0000001fff137819 */ /* 0x000fe20000011412 */
[----:B------:R-:W-:-:S02]  /*14a0*/  VIADD R35, R229, 0x40 ;  /* 0x00000040e5237836 */ /* 0x000fc40000000000 */
[----:B-1----:R-:W-:Y:S02]  /*14b0*/  IMAD R10, R13, 0x2, R0 ;  /* 0x000000020d0a7824 */ /* 0x002fe400078e0200 */
[C---:B------:R-:W-:Y:S02]  /*14c0*/  VIADD R34, R229.reuse, 0x48 ;  /* 0x00000048e5227836 */ /* 0x040fe40000000000 */
[C---:B------:R-:W-:Y:S01]  /*14d0*/  VIADD R32, R229.reuse, 0x58 ;  /* 0x00000058e5207836 */ /* 0x040fe20000000000 */
[----:B------:R-:W-:Y:S01]  /*14e0*/  STL [R1+0x8c], R10 ;  /* 0x00008c0a01007387 */ /* 0x000fe20000100800 */
[C---:B------:R-:W-:Y:S02]  /*14f0*/  VIADD R31, R229.reuse, 0x60 ;  /* 0x00000060e51f7836 */ /* 0x040fe40000000000 */
[C---:B------:R-:W-:Y:S01]  /*1500*/  VIADD R30, R229.reuse, 0x68 ;  /* 0x00000068e51e7836 */ /* 0x040fe20000000000 */
[----:B------:R-:W-:Y:S01]  /*1510*/  STL [R1+0x84], R8 ;  /* 0x0000840801007387 */ /* 0x000fe20000100800 */
[----:B------:R-:W-:-:S02]  /*1520*/  VIADD R29, R229, 0x70 ;  /* 0x00000070e51d7836 */ /* 0x000fc40000000000 */
[C---:B------:R-:W-:Y:S01]  /*1530*/  VIADD R28, R229.reuse, 0x78 ;  /* 0x00000078e51c7836 */ /* 0x040fe20000000000 */
[----:B------:R0:W-:Y:S01]  /*1540*/  STL [R1+0x94], R3 ;  /* 0x0000940301007387 */ /* 0x0001e20000100800 */
[C---:B------:R-:W-:Y:S02]  /*1550*/  VIADD R24, R229.reuse, 0x80 ;  /* 0x00000080e5187836 */ /* 0x040fe40000000000 */
[C---:B------:R-:W-:Y:S01]  /*1560*/  VIADD R20, R229.reuse, 0x88 ;  /* 0x00000088e5147836 */ /* 0x040fe20000000000 */
[----:B------:R1:W-:Y:S01]  /*1570*/  STL [R1+0x90], R5 ;  /* 0x0000900501007387 */ /* 0x0003e20000100800 */
[C---:B------:R-:W-:Y:S02]  /*1580*/  VIADD R13, R229.reuse, 0xa0 ;  /* 0x000000a0e50d7836 */ /* 0x040fe40000000000 */
[C---:B------:R-:W-:Y:S01]  /*1590*/  VIADD R12, R229.reuse, 0xa8 ;  /* 0x000000a8e50c7836 */ /* 0x040fe20000000000 */
[----:B------:R2:W-:Y:S01]  /*15a0*/  STL [R1+0x88], R7 ;  /* 0x0000880701007387 */ /* 0x0005e20000100800 */
[----:B------:R-:W-:-:S02]  /*15b0*/  VIADD R11, R229, 0xb0 ;  /* 0x000000b0e50b7836 */ /* 0x000fc40000000000 */
[--C-:B0-----:R-:W-:Y:S02]  /*15c0*/  IMAD R3, R15, 0x2, R0.reuse ;  /* 0x000000020f037824 */ /* 0x101fe400078e0200 */
[----:B------:R-:W-:Y:S02]  /*15d0*/  VIADD R15, R229, 0x90 ;  /* 0x00000090e50f7836 */ /* 0x000fe40000000000 */
[--C-:B-1----:R-:W-:Y:S01]  /*15e0*/  IMAD R5, R9, 0x2, R0.reuse ;  /* 0x0000000209057824 */ /* 0x102fe200078e0200 */
[----:B------:R0:W-:Y:S01]  /*15f0*/  STL [R1+0x80], R3 ;  /* 0x0000800301007387 */ /* 0x0001e20000100800 */
[----:B------:R-:W-:Y:S02]  /*1600*/  IMAD R0, R4, 0x2, R0 ;  /* 0x0000000204007824 */ /* 0x000fe400078e0200 */
[C---:B------:R-:W-:Y:S01]  /*1610*/  VIADD R10, R229.reuse, 0xb8 ;  /* 0x000000b8e50a7836 */ /* 0x040fe20000000000 */
[----:B------:R1:W-:Y:S01]  /*1620*/  STL [R1+0x98], R5 ;  /* 0x0000980501007387 */ /* 0x0003e20000100800 */
[----:B------:R-:W-:-:S02]  /*1630*/  VIADD R9, R229, 0xc0 ;  /* 0x000000c0e5097836 */ /* 0x000fc40000000000 */
[C---:B------:R-:W-:Y:S01]  /*1640*/  VIADD R8, R229.reuse, 0xc8 ;  /* 0x000000c8e5087836 */ /* 0x040fe20000000000 */
[----:B------:R3:W-:Y:S01]  /*1650*/  STL [R1+0x30], R0 ;  /* 0x0000300001007387 */ /* 0x0007e20000100800 */
[C---:B--2---:R-:W-:Y:S01]  /*1660*/  VIADD R7, R229.reuse, 0xd0 ;  /* 0x000000d0e5077836 */ /* 0x044fe20000000000 */
[----:B0-----:R-:W-:Y:S01]  /*1670*/  SHF.R.S32.HI R3, RZ, 0x3, R6 ;  /* 0x00000003ff037819 */ /* 0x001fe20000011406 */
[C---:B------:R-:W-:Y:S02]  /*1680*/  VIADD R6, R229.reuse, 0xd8 ;  /* 0x000000d8e5067836 */ /* 0x040fe40000000000 */
[C---:B------:R-:W-:Y:S01]  /*1690*/  VIADD R4, R229.reuse, 0xe8 ;  /* 0x000000e8e5047836 */ /* 0x040fe20000000000 */
[----:B-1----:R-:W-:Y:S01]  /*16a0*/  IADD3 R5, R229, 0xe0, RZ ;  /* 0x000000e0e5057810 */ /* 0x002fe20007ffe0ff */
[----:B------:R0:W-:Y:S01]  /*16b0*/  STL [R1+0x48], R3 ;  /* 0x0000480301007387 */ /* 0x0001e20000100800 */
[----:B---3--:R-:W-:-:S03]  /*16c0*/  SHF.R.S32.HI R0, RZ, 0x1f, R229 ;  /* 0x0000001fff007819 */ /* 0x008fc600000114e5 */
[----:B------:R1:W-:Y:S01]  /*16d0*/  STL [R1+0x5c], R43 ;  /* 0x00005c2b01007387 */ /* 0x0003e20000100800 */
[----:B------:R-:W-:-:S03]  /*16e0*/  VIADD R0, R229, 0xf8 ;  /* 0x000000f8e5007836 */ /* 0x000fc60000000000 */
[----:B------:R2:W-:Y:S01]  /*16f0*/  STL [R1+0x78], R44 ;  /* 0x0000782c01007387 */ /* 0x0005e20000100800 */
[----:B0-----:R-:W-:Y:S01]  /*1700*/  VIADD R3, R229, 0xf0 ;  /* 0x000000f0e5037836 */ /* 0x001fe20000000000 */
[----:B-1----:R-:W-:Y:S02]  /*1710*/  SHF.R.S32.HI R43, RZ, 0x1f, R42 ;  /* 0x0000001fff2b7819 */ /* 0x002fe4000001142a */
        /* <DEDUP_REMOVED lines=29> */
[----:B------:R-:W-:Y:S01]  /*18f0*/  SHF.R.S32.HI R3, RZ, 0x1f, R0 ;  /* 0x0000001fff037819 */ /* 0x000fe20000011400 */
[----:B------:R-:W-:-:S05]  /*1900*/  IMAD R0, R2, 0x8, R21 ;  /* 0x0000000802007824 */ /* 0x000fca00078e0215 */
[----:B------:R2:W-:Y:S02]  /*1910*/  STL [R1+0x34], R0 ;  /* 0x0000340001007387 */ /* 0x0005e40000100800 */
.L_x_1826:
[----:B------:R-:W-:Y:S01]  /*1920*/  ULDC.64 UR4, c[0x0][0xa28] ;  /* 0x00028a0000047ab9 */ /* 0x000fe20000000a00 */
[----:B0--3--:R-:W0:Y:S01]  /*1930*/  LDC.64 R4, c[0x0][0xa08] ;  /* 0x00028200ff047b82 */ /* 0x009e220000000a00 */
[----:B------:R-:W-:Y:S01]  /*1940*/  ISETP.NE.U32.AND P0, PT, RZ, UR4, PT ;  /* 0x00000004ff007c0c */ /* 0x000fe2000bf05070 */
[----:B-1----:R-:W-:Y:S01]  /*1950*/  IMAD.MOV.U32 R8, RZ, RZ, RZ ;  /* 0x000000ffff087224 */ /* 0x002fe200078e00ff */
[----:B------:R-:W-:Y:S01]  /*1960*/  ULDC.64 UR6, c[0x0][0x208] ;  /* 0x0000820000067ab9 */ /* 0x000fe20000000a00 */
[----:B------:R-:W-:Y:S01]  /*1970*/  IMAD.MOV.U32 R28, RZ, RZ, RZ ;  /* 0x000000ffff1c7224 */ /* 0x000fe200078e00ff */
[----:B------:R-:W-:Y:S01]  /*1980*/  ISETP.NE.AND.EX P0, PT, RZ, UR5, PT, P0 ;  /* 0x00000005ff007c0c */ /* 0x000fe2000bf05300 */
[----:B------:R-:W-:Y:S02]  /*1990*/  ULDC.64 UR4, c[0x0][0xa18] ;  /* 0x0002860000047ab9 */ /* 0x000fe40000000a00 */
[----:B------:R-:W-:-:S04]  /*19a0*/  ISETP.NE.U32.AND P1, PT, RZ, UR4, PT ;  /* 0x00000004ff007c0c */ /* 0x000fc8000bf25070 */
[----:B------:R-:W-:Y:S01]  /*19b0*/  ISETP.NE.AND.EX P1, PT, RZ, UR5, PT, P1 ;  /* 0x00000005ff007c0c */ /* 0x000fe2000bf25310 */
[----:B------:R-:W-:Y:S02]  /*19c0*/  ULDC.64 UR4, c[0x0][0xa08] ;  /* 0x0002820000047ab9 */ /* 0x000fe40000000a00 */
[----:B------:R-:W-:-:S03]  /*19d0*/  ISETP.NE.U32.AND P3, PT, RZ, UR4, PT ;  /* 0x00000004ff007c0c */ /* 0x000fc6000bf65070 */
[----:B------:R-:W1:Y:S01]  /*19e0*/  @P0 LDC.64 R6, c[0x0][0xa28] ;  /* 0x00028a00ff060b82 */ /* 0x000e620000000a00 */
[----:B------:R-:W-:Y:S02]  /*19f0*/  LOP3.LUT R30, R26, 0xffff, RZ, 0xc0, !PT ;  /* 0x0000ffff1a1e7812 */ /* 0x000fe400078ec0ff */
[----:B------:R-:W-:Y:S01]  /*1a00*/  ISETP.NE.AND.EX P3, PT, RZ, UR5, PT, P3 ;  /* 0x00000005ff007c0c */ /* 0x000fe2000bf65330 */
[----:B------:R3:W-:Y:S01]  /*1a10*/  STL [R1+0x50], R27 ;  /* 0x0000501b01007387 */ /* 0x0007e20000100800 */
[----:B0-----:R-:W-:-:S03]  /*1a20*/  IMAD.WIDE R4, R27, 0x4, R4 ;  /* 0x000000041b047825 */ /* 0x001fc600078e0204 */
[----:B----4-:R-:W0:Y:S01]  /*1a30*/  @P1 LDC.64 R2, c[0x0][0xa18] ;  /* 0x00028600ff021b82 */ /* 0x010e220000000a00 */
[----:B------:R-:W-:Y:S01]  /*1a40*/  ULDC UR4, c[0x0][0x288] ;  /* 0x0000a20000047ab9 */ /* 0x000fe20000000800 */
[----:B------:R3:W-:Y:S01]  /*1a50*/  STL [R1+0x40], R30 ;  /* 0x0000401e01007387 */ /* 0x0007e20000100800 */
[----:B------:R-:W-:Y:S01]  /*1a60*/  IMAD.U32 R220, RZ, RZ, UR4 ;  /* 0x00000004ffdc7e24 */ /* 0x000fe2000f8e00ff */
[----:B------:R-:W-:Y:S02]  /*1a70*/  ULDC.64 UR4, c[0x0][0x418] ;  /* 0x0001060000047ab9 */ /* 0x000fe40000000a00 */
[----:B------:R-:W-:Y:S02]  /*1a80*/  UISETP.NE.U32.AND UP0, UPT, UR4, URZ, UPT ;  /* 0x0000003f0400728c */ /* 0x000fe4000bf05070 */
[----:B-----5:R-:W5:Y:S01]  /*1a90*/  @P3 LDG.E R28, desc[UR6][R4.64] ;  /* 0x00000006041c3981 */ /* 0x020f62000c1e1900 */
[----:B------:R-:W-:Y:S01]  /*1aa0*/  ULDC UR4, c[0x0][0x424] ;  /* 0x0001090000047ab9 */ /* 0x000fe20000000800 */
[----:B------:R-:W-:Y:S01]  /*1ab0*/  UISETP.NE.AND.EX UP0, UPT, UR5, URZ, UPT, UP0 ;  /* 0x0000003f0500728c */ /* 0x000fe2000bf05300 */
[----:B--2---:R-:W-:-:S02]  /*1ac0*/  LOP3.LUT R0, R26, 0xff0000, RZ, 0xc0, !PT ;  /* 0x00ff00001a007812 */ /* 0x004fc400078ec0ff */
[----:B------:R-:W-:Y:S01]  /*1ad0*/  ULDC UR5, c[0x0][0x2f0] ;  /* 0x0000bc0000057ab9 */ /* 0x000fe20000000800 */
[----:B-1----:R-:W-:Y:S01]  /*1ae0*/  @P0 IMAD.WIDE R6, R27, 0x4, R6 ;  /* 0x000000041b060825 */ /* 0x002fe200078e0206 */
[----:B------:R-:W-:-:S04]  /*1af0*/  USEL UR4, UR4, 0x1, UP0 ;  /* 0x0000000104047887 */ /* 0x000fc80008000000 */
[----:B------:R1:W5:Y:S01]  /*1b00*/  @P0 LDG.E R8, desc[UR6][R6.64] ;  /* 0x0000000606080981 */ /* 0x000362000c1e1900 */
[----:B0-----:R-:W-:-:S05]  /*1b10*/  @P1 IMAD.WIDE R2, R27, 0x4, R2 ;  /* 0x000000041b021825 */ /* 0x001fca00078e0202 */
[----:B------:R0:W5:Y:S01]  /*1b20*/  @P1 LDG.E R220, desc[UR6][R2.64] ;  /* 0x0000000602dc1981 */ /* 0x000162000c1e1900 */
[----:B------:R-:W-:Y:S01]  /*1b30*/  ULDC.64 UR6, c[0x0][0xa20] ;  /* 0x0002880000067ab9 */ /* 0x000fe20000000a00 */
[----:B-1----:R-:W-:Y:S02]  /*1b40*/  LOP3.LUT R6, R26, 0xff000000, RZ, 0xc0, !PT ;  /* 0xff0000001a067812 */ /* 0x002fe400078ec0ff */
[----:B------:R-:W-:Y:S01]  /*1b50*/  ISETP.NE.U32.AND P2, PT, RZ, UR6, PT ;  /* 0x00000006ff007c0c */ /* 0x000fe2000bf45070 */
[----:B------:R-:W-:-:S03]  /*1b60*/  UIMAD UR4, UR4, UR5, URZ ;  /* 0x00000005040472a4 */ /* 0x000fc6000f8e023f */
[----:B------:R-:W-:Y:S01]  /*1b70*/  ISETP.NE.AND.EX P2, PT, RZ, UR7, PT, P2 ;  /* 0x00000007ff007c0c */ /* 0x000fe2000bf45320 */
[----:B------:R-:W-:Y:S01]  /*1b80*/  ULDC UR5, c[0x0][0x348] ;  /* 0x0000d20000057ab9 */ /* 0x000fe20000000800 */
[----:B0-----:R-:W-:-:S04]  /*1b90*/  SHF.R.U32.HI R3, RZ, 0x8, R6 ;  /* 0x00000008ff037819 */ /* 0x001fc80000011606 */
[----:B------:R-:W-:Y:S01]  /*1ba0*/  LEA.HI R11, R0, R3, RZ, 0x10 ;  /* 0x00000003000b7211 */ /* 0x000fe200078f80ff */
[----:B---3--:R-:W-:Y:S06]  /*1bb0*/  @P1 BRA `(.L_x_1531) ;  /* 0x0000000000281947 */ /* 0x008fec0003800000 */
        /* <DEDUP_REMOVED lines=10> */
.L_x_1531:
[----:B------:R-:W-:Y:S01]  /*1c60*/  MOV R2, UR5 ;  /* 0x0000000500027c02 */ /* 0x000fe20008000f00 */
[----:B------:R-:W-:Y:S01]  /*1c70*/  IMAD.U32 R29, RZ, RZ, UR4 ;  /* 0x00000004ff1d7e24 */ /* 0x000fe2000f8e00ff */
[----:B------:R-:W-:Y:S06]  /*1c80*/  @!P2 BRA `(.L_x_1532) ;  /* 0x000000000014a947 */ /* 0x000fec0003800000 */
[----:B------:R-:W0:Y:S01]  /*1c90*/  LDC.64 R4, c[0x0][0xa20] ;  /* 0x00028800ff047b82 */ /* 0x000e220000000a00 */
[----:B------:R-:W-:Y:S01]  /*1ca0*/  ULDC.64 UR4, c[0x0][0x208] ;  /* 0x0000820000047ab9 */ /* 0x000fe20000000a00 */
[----:B0-----:R-:W-:-:S05]  /*1cb0*/  IMAD.WIDE R4, R27, 0x4, R4 ;  /* 0x000000041b047825 */ /* 0x001fca00078e0204 */
[----:B------:R0:W5:Y:S01]  /*1cc0*/  LDG.E R29, desc[UR4][R4.64] ;  /* 0x00000004041d7981 */ /* 0x000162000c1e1900 */
[----:B------:R-:W-:Y:S05]  /*1cd0*/  BRA `(.L_x_1533) ;  /* 0x0000000000147947 */ /* 0x000fea0003800000 */
.L_x_1532:
[----:B------:R-:W-:Y:S05]  /*1ce0*/  @!P3 BRA `(.L_x_1533) ;  /* 0x000000000010b947 */ /* 0x000fea0003800000 */
[----:B------:R-:W-:Y:S02]  /*1cf0*/  ULDC.64 UR4, c[0x0][0x208] ;  /* 0x0000820000047ab9 */ /* 0x000fe40000000a00 */
[----:B------:R-:W2:Y:S04]  /*1d00*/  LDG.E R0, desc[UR4][R4.64] ;  /* 0x0000000404007981 */ /* 0x000ea8000c1e1900 */
[----:B------:R-:W2:Y:S02]  /*1d10*/  LDG.E R29, desc[UR4][R4.64+0x4] ;  /* 0x00000404041d7981 */ /* 0x000ea4000c1e1900 */
[----:B--2---:R-:W-:-:S07]  /*1d20*/  IMAD.IADD R29, R29, 0x1, -R0 ;  /* 0x000000011d1d7824 */ /* 0x004fce00078e0a00 */
.L_x_1533:
[----:B------:R-:W-:Y:S01]  /*1d30*/  ULDC.64 UR4, c[0x0][0xa10] ;  /* 0x0002840000047ab9 */ /* 0x000fe20000000a00 */
[----:B------:R-:W-:Y:S01]  /*1d40*/  ULDC.64 UR6, c[0x0][0x208] ;  /* 0x0000820000067ab9 */ /* 0x000fe20000000a00 */
[----:B------:R-:W-:Y:S01]  /*1d50*/  ISETP.NE.U32.AND P0, PT, RZ, UR4, PT ;  /* 0x00000004ff007c0c */ /* 0x000fe2000bf05070 */
[----:B------:R-:W1:Y:S03]  /*1d60*/  LDC R9, c[0x0][0x448] ;  /* 0x00011200ff097b82 */ /* 0x000e660000000800 */
[----:B------:R-:W-:Y:S01]  /*1d70*/  ISETP.NE.AND.EX P0, PT, RZ, UR5, PT, P0 ;  /* 0x00000005ff007c0c */ /* 0x000fe2000bf05300 */
[----:B------:R-:W-:Y:S02]  /*1d80*/  ULDC.64 UR4, c[0x0][0xa30] ;  /* 0x00028c0000047ab9 */ /* 0x000fe40000000a00 */
[----:B------:R-:W-:-:S04]  /*1d90*/  ISETP.NE.U32.AND P1, PT, RZ, UR4, PT ;  /* 0x00000004ff007c0c */ /* 0x000fc8000bf25070 */
[----:B------:R-:W-:-:S06]  /*1da0*/  ISETP.NE.AND.EX P1, PT, RZ, UR5, PT, P1 ;  /* 0x00000005ff007c0c */ /* 0x000fcc000bf25310 */
[----:B------:R-:W2:Y:S08]  /*1db0*/  @P0 LDC.64 R6, c[0x0][0xa10] ;  /* 0x00028400ff060b82 */ /* 0x000eb00000000a00 */
[----:B0-----:R-:W0:Y:S01]  /*1dc0*/  @P1 LDC.64 R4, c[0x0][0xa30] ;  /* 0x00028c00ff041b82 */ /* 0x001e220000000a00 */
[----:B--2---:R-:W-:-:S05]  /*1dd0*/  @P0 IMAD.WIDE R6, R27, 0x4, R6 ;  /* 0x000000041b060825 */ /* 0x004fca00078e0206 */
[----:B------:R-:W2:Y:S04]  /*1de0*/  @P0 LDG.E R0, desc[UR6][R6.64] ;  /* 0x0000000606000981 */ /* 0x000ea8000c1e1900 */
[----:B------:R-:W2:Y:S01]  /*1df0*/  @P0 LDG.E R3, desc[UR6][R6.64+0x4] ;  /* 0x0000040606030981 */ /* 0x000ea2000c1e1900 */
[----:B-----5:R-:W-:Y:S02]  /*1e00*/  IMAD.MOV.U32 R101, RZ, RZ, R29 ;  /* 0x000000ffff657224 */ /* 0x020fe400078e001d */
[----:B0-----:R-:W-:-:S05]  /*1e10*/  @P1 IMAD.WIDE R4, R27, 0x4, R4 ;  /* 0x000000041b041825 */ /* 0x001fca00078e0204 */
[----:B------:R0:W5:Y:S01]  /*1e20*/  @P1 LDG.E R101, desc[UR6][R4.64] ;  /* 0x0000000604651981 */ /* 0x000162000c1e1900 */
[----:B-1----:R-:W-:Y:S01]  /*1e30*/  ISETP.NE.AND P1, PT, R9, 0x1, PT ;  /* 0x000000010900780c */ /* 0x002fe20003f25270 */
[----:B------:R-:W-:Y:S02]  /*1e40*/  IMAD.SHL.U32 R12, R25, 0x80, RZ ;  /* 0x00000080190c7824 */ /* 0x000fe400078e00ff */
[----:B------:R-:W-:-:S03]  /*1e50*/  IMAD.IADD R13, R29, 0x1, -R8 ;  /* 0x000000011d0d7824 */ /* 0x000fc600078e0a08 */
[----:B------:R1:W-:Y:S01]  /*1e60*/  STL [R1+0x14], R12 ;  /* 0x0000140c01007387 */ /* 0x0003e20000100800 */
[----:B0-----:R-:W0:Y:S08]  /*1e70*/  LDC.64 R4, c[0x0][0x9e0] ;  /* 0x00027800ff047b82 */ /* 0x001e300000000a00 */
[----:B------:R-:W3:Y:S08]  /*1e80*/  @P1 LDC R9, c[0x0][0x44c] ;  /* 0x00011300ff091b82 */ /* 0x000ef00000000800 */
[----:B------:R-:W4:Y:S01]  /*1e90*/  @P1 LDC R10, c[0x0][0x450] ;  /* 0x00011400ff0a1b82 */ /* 0x000f220000000800 */
[----:B0-----:R-:W-:Y:S01]  /*1ea0*/  ISETP.GE.AND P2, PT, R5, 0x1, PT ;  /* 0x000000010500780c */ /* 0x001fe20003f46270 */
[----:B--2---:R-:W-:-:S02]  /*1eb0*/  @P0 IMAD.IADD R2, R3, 0x1, -R0 ;  /* 0x0000000103020824 */ /* 0x004fc400078e0a00 */
[----:B------:R-:W-:Y:S02]  /*1ec0*/  VIADD R0, R12, 0x7f ;  /* 0x0000007f0c007836 */ /* 0x000fe40000000000 */
[----:B------:R-:W-:Y:S02]  /*1ed0*/  IMAD.IADD R221, R13, 0x1, R2 ;  /* 0x000000010ddd7824 */ /* 0x000fe400078e0202 */
[----:B---3--:R-:W-:Y:S01]  /*1ee0*/  @P1 IMAD.HI.U32 R3, R0, R9, RZ ;  /* 0x0000000900031227 */ /* 0x008fe200078e00ff */
[----:B------:R-:W-:Y:S02]  /*1ef0*/  MOV R6, R0 ;  /* 0x0000000000067202 */ /* 0x000fe40000000f00 */
[C---:B------:R-:W-:Y:S01]  /*1f00*/  IADD3 R7, R221.reuse, 0x1, -R220 ;  /* 0x00000001dd077810 */ /* 0x040fe20007ffe8dc */
[----:B------:R-:W-:Y:S01]  /*1f10*/  VIADD R0, R221, 0x3f ;  /* 0x0000003fdd007836 */ /* 0x000fe20000000000 */
[----:B----4-:R-:W-:-:S04]  /*1f20*/  @P1 SHF.R.U32.HI R6, RZ, R10, R3 ;  /* 0x0000000aff061219 */ /* 0x010fc80000011603 */
[----:B------:R-:W-:Y:S01]  /*1f30*/  SHF.R.S32.HI R3, RZ, 0x1f, R0 ;  /* 0x0000001fff037819 */ /* 0x000fe20000011400 */
[----:B------:R-:W-:-:S03]  /*1f40*/  IMAD.IADD R9, R7, 0x1, R6 ;  /* 0x0000000107097824 */ /* 0x000fc600078e0206 */
[----:B------:R-:W-:Y:S01]  /*1f50*/  LEA.HI R3, R3, R0, RZ, 0x6 ;  /* 0x0000000003037211 */ /* 0x000fe200078f30ff */
[----:B------:R-:W-:-:S03]  /*1f60*/  IMAD.IADD R4, R9, 0x1, R4 ;  /* 0x0000000109047824 */ /* 0x000fc600078e0204 */
[----:B------:R-:W-:Y:S01]  /*1f70*/  SHF.R.S32.HI R104, RZ, 0x6, R3 ;  /* 0x00000006ff687819 */ /* 0x000fe20000011403 */
[----:B-1----:R-:W-:Y:S06]  /*1f80*/  @!P2 BRA `(.L_x_1534) ;  /* 0x000000000048a947 */ /* 0x002fec0003800000 */
[C---:B------:R-:W-:Y:S01]  /*1f90*/  ISETP.GT.AND P0, PT, R9.reuse, RZ, PT ;  /* 0x000000ff0900720c */ /* 0x040fe20003f04270 */
[----:B------:R-:W-:Y:S01]  /*1fa0*/  BSSY B0, `(.L_x_1535) ;  /* 0x000000e000007945 */ /* 0x000fe20003800000 */
[----:B------:R-:W-:-:S11]  /*1fb0*/  VIADD R0, R9, 0xffffffff ;  /* 0xffffffff09007836 */ /* 0x000fd60000000000 */
[----:B------:R-:W-:Y:S05]  /*1fc0*/  @P0 BRA `(.L_x_1536) ;  /* 0x00000000001c0947 */ /* 0x000fea0003800000 */
[----:B------:R-:W-:Y:S01]  /*1fd0*/  ISETP.NE.AND P0, PT, R5, 0x1, PT ;  /* 0x000000010500780c */ /* 0x000fe20003f05270 */
[----:B------:R-:W-:-:S12]  /*1fe0*/  IMAD.MOV R3, RZ, RZ, -R9 ;  /* 0x000000ffff037224 */ /* 0x000fd800078e0a09 */
[----:B------:R-:W0:Y:S02]  /*1ff0*/  @P0 LDC.64 R6, c[0x0][0x9e8] ;  /* 0x00027a00ff060b82 */ /* 0x000e240000000a00 */
[----:B0-----:R-:W-:-:S05]  /*2000*/  @P0 IMAD.HI.U32 R6, R3, R6, RZ ;  /* 0x0000000603060227 */ /* 0x001fca00078e00ff */
[----:B------:R-:W-:-:S04]  /*2010*/  @P0 SHF.R.U32.HI R3, RZ, R7, R6 ;  /* 0x00000007ff030219 */ /* 0x000fc80000011606 */
[----:B------:R-:W-:Y:S01]  /*2020*/  LOP3.LUT R0, RZ, R3, RZ, 0x33, !PT ;  /* 0x00000003ff007212 */ /* 0x000fe200078e33ff */
[----:B------:R-:W-:Y:S06]  /*2030*/  BRA `(.L_x_1537) ;  /* 0x0000000000107947 */ /* 0x000fec0003800000 */
.L_x_1536:
[----:B------:R-:W-:-:S13]  /*2040*/  ISETP.NE.AND P0, PT, R5, 0x1, PT ;  /* 0x000000010500780c */ /* 0x000fda0003f05270 */
[----:B------:R-:W0:Y:S02]  /*2050*/  @P0 LDC.64 R6, c[0x0][0x9e8] ;  /* 0x00027a00ff060b82 */ /* 0x000e240000000a00 */
[----:B0-----:R-:W-:-:S05]  /*2060*/  @P0 IMAD.HI.U32 R6, R0, R6, RZ ;  /* 0x0000000600060227 */ /* 0x001fca00078e00ff */
[----:B------:R-:W-:-:S07]  /*2070*/  @P0 SHF.R.U32.HI R0, RZ, R7, R6 ;  /* 0x00000007ff000219 */ /* 0x000fce0000011606 */
.L_x_1537:
[----:B------:R-:W-:Y:S05]  /*2080*/  BSYNC B0 ;  /* 0x0000000000007941 */ /* 0x000fea0003800000 */
.L_x_1535:
[----:B------:R-:W-:-:S05]  /*2090*/  IMAD R3, R0, R5, R5 ;  /* 0x0000000500037224 */ /* 0x000fca00078e0205 */
[----:B------:R-:W-:-:S07]  /*20a0*/  VIMNMX R4, R4, R3, PT ;  /* 0x0000000304047248 */ /* 0x000fce0003fe0100 */
.L_x_1534:
[----:B------:R-:W0:Y:S01]  /*20b0*/  @P1 LDC R0, c[0x0][0x44c] ;  /* 0x00011300ff001b82 */ /* 0x000e220000000800 */
[----:B------:R-:W-:Y:S01]  /*20c0*/  VIADD R4, R4, 0x3f ;  /* 0x0000003f04047836 */ /* 0x000fe20000000000 */
[----:B------:R-:W-:Y:S01]  /*20d0*/  ULDC UR4, c[0x0][0x9dc] ;  /* 0x0002770000047ab9 */ /* 0x000fe20000000800 */
[----:B------:R-:W-:Y:S02]  /*20e0*/  IMAD.MOV.U32 R7, RZ, RZ, R12 ;  /* 0x000000ffff077224 */ /* 0x000fe400078e000c */
[----:B------:R-:W-:Y:S01]  /*20f0*/  IMAD.IADD R154, R221, 0x1, -R220 ;  /* 0x00000001dd9a7824 */ /* 0x000fe200078e0adc */
[----:B------:R-:W-:Y:S02]  /*2100*/  SHF.R.S32.HI R3, RZ, 0x1f, R4 ;  /* 0x0000001fff037819 */ /* 0x000fe40000011404 */
[----:B------:R-:W1:Y:S02]  /*2110*/  @P1 LDC R9, c[0x0][0x450] ;  /* 0x00011400ff091b82 */ /* 0x000e640000000800 */
[----:B------:R-:W-:-:S04]  /*2120*/  LEA.HI R3, R3, R4, RZ, 0x6 ;  /* 0x0000000403037211 */ /* 0x000fc800078f30ff */
[----:B------:R-:W-:-:S04]  /*2130*/  SHF.R.S32.HI R3, RZ, 0x6, R3 ;  /* 0x00000006ff037819 */ /* 0x000fc80000011403 */
[----:B------:R-:W-:Y:S01]  /*2140*/  VIMNMX R8, R104, R3, PT ;  /* 0x0000000368087248 */ /* 0x000fe20003fe0100 */
[----:B0-----:R-:W-:-:S05]  /*2150*/  @P1 IMAD.HI.U32 R0, R12, R0, RZ ;  /* 0x000000000c001227 */ /* 0x001fca00078e00ff */
[----:B-1----:R-:W-:-:S04]  /*2160*/  @P1 SHF.R.U32.HI R7, RZ, R9, R0 ;  /* 0x00000009ff071219 */ /* 0x002fc80000011600 */
[----:B------:R-:W-:-:S05]  /*2170*/  IADD3 R0, R154, R7, RZ ;  /* 0x000000079a007210 */ /* 0x000fca0007ffe0ff */
[----:B------:R-:W-:Y:S01]  /*2180*/  VIADD R3, R0, -UR4 ;  /* 0x8000000400037c36 */ /* 0x000fe20008000000 */
[----:B------:R-:W-:Y:S06]  /*2190*/  @!P2 BRA `(.L_x_1538) ;  /* 0x000000000044a947 */ /* 0x000fec0003800000 */
[----:B------:R-:W-:Y:S01]  /*21a0*/  ISETP.GT.AND P0, PT, R0, -0x1, PT ;  /* 0xffffffff0000780c */ /* 0x000fe20003f04270 */
[----:B------:R-:W-:-:S12]  /*21b0*/  BSSY B0, `(.L_x_1539) ;  /* 0x000000d000007945 */ /* 0x000fd80003800000 */
        /* <DEDUP_REMOVED lines=8> */
.L_x_1540:
[----:B------:R-:W-:-:S13]  /*2240*/  ISETP.NE.AND P0, PT, R5, 0x1, PT ;  /* 0x000000010500780c */ /* 0x000fda0003f05270 */
[----:B------:R-:W0:Y:S02]  /*2250*/  @P0 LDC.64 R6, c[0x0][0x9e8] ;  /* 0x00027a00ff060b82 */ /* 0x000e240000000a00 */
[----:B0-----:R-:W-:-:S05]  /*2260*/  @P0 IMAD.HI.U32 R6, R0, R6, RZ ;  /* 0x0000000600060227 */ /* 0x001fca00078e00ff */
[----:B------:R-:W-:-:S07]  /*2270*/  @P0 SHF.R.U32.HI R0, RZ, R7, R6 ;  /* 0x00000007ff000219 */ /* 0x000fce0000011606 */
.L_x_1541:
[----:B------:R-:W-:Y:S05]  /*2280*/  BSYNC B0 ;  /* 0x0000000000007941 */ /* 0x000fea0003800000 */
.L_x_1539:
[----:B------:R-:W-:-:S05]  /*2290*/  IMAD R0, R0, R5, RZ ;  /* 0x0000000500007224 */ /* 0x000fca00078e02ff */
[----:B------:R-:W-:-:S07]  /*22a0*/  VIMNMX R3, R3, R0, !PT ;  /* 0x0000000003037248 */ /* 0x000fce0007fe0100 */
.L_x_1538:
[----:B------:R-:W-:Y:S01]  /*22b0*/  SHF.R.S32.HI R0, RZ, 0x1f, R3 ;  /* 0x0000001fff007819 */ /* 0x000fe20000011403 */
[----:B------:R-:W-:Y:S01]  /*22c0*/  BSSY B0, `(.L_x_1542) ;  /* 0x000002a000007945 */ /* 0x000fe20003800000 */
[----:B------:R-:W-:Y:S02]  /*22d0*/  LOP3.LUT R14, R11, 0xff, RZ, 0xc0, !PT ;  /* 0x000000ff0b0e7812 */ /* 0x000fe400078ec0ff */
[----:B------:R-:W-:Y:S02]  /*22e0*/  LEA.HI R0, R0, R3, RZ, 0x6 ;  /* 0x0000000300007211 */ /* 0x000fe400078f30ff */
[----:B------:R-:W-:Y:S01]  /*22f0*/  SHF.R.U32.HI R4, RZ, 0x10, R11 ;  /* 0x00000010ff047819 */ /* 0x000fe2000001160b */
[----:B------:R0:W-:Y:S01]  /*2300*/  STL [R1+0x68], R14 ;  /* 0x0000680e01007387 */ /* 0x0001e20000100800 */
[----:B------:R-:W-:-:S03]  /*2310*/  SHF.R.S32.HI R0, RZ, 0x6, R0 ;  /* 0x00000006ff007819 */ /* 0x000fc60000011400 */
[----:B------:R0:W-:Y:S01]  /*2320*/  STL [R1+0x4c], R4 ;  /* 0x00004c0401007387 */ /* 0x0001e20000100800 */
[----:B------:R-:W-:Y:S01]  /*2330*/  VIMNMX R9, RZ, R0, !PT ;  /* 0x00000000ff097248 */ /* 0x000fe20007fe0100 */
[----:B------:R-:W-:-:S03]  /*2340*/  IMAD.MOV.U32 R0, RZ, RZ, RZ ;  /* 0x000000ffff007224 */ /* 0x000fc600078e00ff */
[----:B------:R-:W-:-:S13]  /*2350*/  ISETP.GT.AND P0, PT, R8, R9, PT ;  /* 0x000000090800720c */ /* 0x000fda0003f04270 */
[----:B0-----:R-:W-:Y:S05]  /*2360*/  @!P0 BRA `(.L_x_1543) ;  /* 0x00000000007c8947 */ /* 0x001fea0003800000 */
[----:B------:R-:W-:Y:S01]  /*2370*/  ISETP.NE.AND P0, PT, R4, RZ, PT ;  /* 0x000000ff0400720c */ /* 0x000fe20003f05270 */
[----:B------:R-:W-:-:S03]  /*2380*/  ULDC UR4, c[0x0][0x9f0] ;  /* 0x00027c0000047ab9 */ /* 0x000fc60000000800 */
[----:B------:R-:W-:-:S04]  /*2390*/  SEL R11, R4, UR4, P0 ;  /* 0x00000004040b7c07 */ /* 0x000fc80008000000 */
[-C--:B------:R-:W-:Y:S02]  /*23a0*/  IABS R6, R11.reuse ;  /* 0x0000000b00067213 */ /* 0x080fe40000000000 */
[----:B------:R-:W-:Y:S02]  /*23b0*/  IADD3 R0, R11, -0x1, R8 ;  /* 0xffffffff0b007810 */ /* 0x000fe40007ffe008 */
[----:B------:R-:W0:Y:S01]  /*23c0*/  I2F.RP R3, R6 ;  /* 0x0000000600037306 */ /* 0x000e220000209400 */
[----:B------:R-:W-:Y:S02]  /*23d0*/  IABS R12, R11 ;  /* 0x0000000b000c7213 */ /* 0x000fe40000000000 */
[----:B------:R-:W-:-:S05]  /*23e0*/  IMAD.IADD R0, R0, 0x1, -R9 ;  /* 0x0000000100007824 */ /* 0x000fca00078e0a09 */
[----:B------:R-:W-:Y:S02]  /*23f0*/  IABS R10, R0 ;  /* 0x00000000000a7213 */ /* 0x000fe40000000000 */
[----:B------:R-:W-:-:S04]  /*2400*/  LOP3.LUT R0, R0, R11, RZ, 0x3c, !PT ;  /* 0x0000000b00007212 */ /* 0x000fc800078e3cff */
[----:B------:R-:W-:Y:S01]  /*2410*/  ISETP.GE.AND P2, PT, R0, RZ, PT ;  /* 0x000000ff0000720c */ /* 0x000fe20003f46270 */
[----:B0-----:R-:W0:Y:S02]  /*2420*/  MUFU.RCP R3, R3 ;  /* 0x0000000300037308 */ /* 0x001e240000001000 */
[----:B0-----:R-:W-:Y:S02]  /*2430*/  VIADD R4, R3, 0xffffffe ;  /* 0x0ffffffe03047836 */ /* 0x001fe40000000000 */
[----:B------:R-:W-:-:S04]  /*2440*/  IMAD.MOV R3, RZ, RZ, -R12 ;  /* 0x000000ffff037224 */ /* 0x000fc800078e0a0c */
[----:B------:R0:W1:Y:S02]  /*2450*/  F2I.FTZ.U32.TRUNC.NTZ R5, R4 ;  /* 0x0000000400057305 */ /* 0x000064000021f000 */
[----:B0-----:R-:W-:Y:S02]  /*2460*/  IMAD.MOV.U32 R4, RZ, RZ, RZ ;  /* 0x000000ffff047224 */ /* 0x001fe400078e00ff */
[----:B-1----:R-:W-:-:S04]  /*2470*/  IMAD.MOV R7, RZ, RZ, -R5 ;  /* 0x000000ffff077224 */ /* 0x002fc800078e0a05 */
[----:B------:R-:W-:-:S04]  /*2480*/  IMAD R7, R7, R6, RZ ;  /* 0x0000000607077224 */ /* 0x000fc800078e02ff */
[----:B------:R-:W-:-:S04]  /*2490*/  IMAD.HI.U32 R5, R5, R7, R4 ;  /* 0x0000000705057227 */ /* 0x000fc800078e0004 */
[----:B------:R-:W-:-:S04]  /*24a0*/  IMAD.MOV.U32 R4, RZ, RZ, R10 ;  /* 0x000000ffff047224 */ /* 0x000fc800078e000a */
        /* <DEDUP_REMOVED lines=8> */
[----:B------:R-:W-:-:S04]  /*2530*/  IMAD.MOV.U32 R0, RZ, RZ, R5 ;  /* 0x000000ffff007224 */ /* 0x000fc800078e0005 */
[----:B------:R-:W-:Y:S01]  /*2540*/  @!P2 IMAD.MOV R0, RZ, RZ, -R0 ;  /* 0x000000ffff00a224 */ /* 0x000fe200078e0a00 */
[----:B------:R-:W-:-:S07]  /*2550*/  @!P1 LOP3.LUT R0, RZ, R11, RZ, 0x33, !PT ;  /* 0x0000000bff009212 */ /* 0x000fce00078e33ff */
.L_x_1543:
[----:B------:R-:W-:Y:S05]  /*2560*/  BSYNC B0 ;  /* 0x0000000000007941 */ /* 0x000fea0003800000 */
.L_x_1542:
[----:B------:R-:W-:Y:S01]  /*2570*/  IMAD R3, R14, R0, R9 ;  /* 0x000000000e037224 */ /* 0x000fe200078e0209 */
[----:B------:R-:W-:-:S04]  /*2580*/  PLOP3.LUT P2, PT, PT, PT, PT, 0x80, 0x0 ;  /* 0x000000000000781c */ /* 0x000fc80003f4f070 */
[C---:B------:R-:W-:Y:S01]  /*2590*/  VIADDMNMX R0, R3.reuse, R0, R8, PT ;  /* 0x0000000003007246 */ /* 0x040fe20003800108 */
[----:B------:R-:W-:-:S04]  /*25a0*/  IMAD R3, R3, 0x40, -R13 ;  /* 0x0000004003037824 */ /* 0x000fc800078e0a0d */
[----:B------:R-:W-:Y:S01]  /*25b0*/  IMAD R5, R0, 0x40, -R13 ;  /* 0x0000004000057824 */ /* 0x000fe200078e0a0d */
[----:B------:R-:W-:-:S04]  /*25c0*/  VIMNMX R3, RZ, R3, !PT ;  /* 0x00000003ff037248 */ /* 0x000fc80007fe0100 */
[----:B------:R-:W-:Y:S02]  /*25d0*/  VIMNMX R0, R5, R2, PT ;  /* 0x0000000205007248 */ /* 0x000fe40003fe0100 */
[----:B------:R-:W-:Y:S02]  /*25e0*/  SHF.R.U32.HI R24, RZ, 0x6, R3 ;  /* 0x00000006ff187819 */ /* 0x000fe40000011603 */
[----:B------:R-:W-:-:S03]  /*25f0*/  ISETP.GT.AND P0, PT, R0, R3, PT ;  /* 0x000000030000720c */ /* 0x000fc60003f04270 */
[----:B------:R-:W-:-:S10]  /*2600*/  IMAD.MOV.U32 R25, RZ, RZ, R24 ;  /* 0x000000ffff197224 */ /* 0x000fd400078e0018 */
[----:B------:R-:W-:-:S05]  /*2610*/  @P0 VIADD R0, R0, 0x3f ;  /* 0x0000003f00000836 */ /* 0x000fca0000000000 */
[----:B------:R-:W-:-:S04]  /*2620*/  @P0 SHF.R.S32.HI R3, RZ, 0x1f, R0 ;  /* 0x0000001fff030819 */ /* 0x000fc80000011400 */
[----:B------:R-:W-:-:S04]  /*2630*/  @P0 LEA.HI R3, R3, R0, RZ, 0x6 ;  /* 0x0000000003030211 */ /* 0x000fc800078f30ff */
[----:B------:R-:W-:-:S04]  /*2640*/  @P0 SHF.R.S32.HI R25, RZ, 0x6, R3 ;  /* 0x00000006ff190819 */ /* 0x000fc80000011403 */
[----:B------:R-:W-:-:S13]  /*2650*/  ISETP.GT.AND P0, PT, R25, R24, PT ;  /* 0x000000181900720c */ /* 0x000fda0003f04270 */
[----:B------:R-:W-:Y:S05]  /*2660*/  @!P0 BRA `(.L_x_1544) ;  /* 0x00000068000c8947 */ /* 0x000fea0003800000 */
[----:B------:R-:W-:Y:S01]  /*2670*/  IADD3 R0, R16, 0x20400, RZ ;  /* 0x0002040010007810 */ /* 0x000fe20007ffe0ff */
[----:B------:R-:W-:Y:S03]  /*2680*/  BSSY B6, `(.L_x_1545) ;  /* 0x0000013000067945 */ /* 0x000fe60003800000 */
[----:B------:R-:W-:-:S13]  /*2690*/  LOP3.LUT P0, RZ, R0, 0x3ff, RZ, 0xc0, !PT ;  /* 0x000003ff00ff7812 */ /* 0x000fda000780c0ff */
[----:B------:R-:W-:Y:S05]  /*26a0*/  @!P0 BRA `(.L_x_1546) ;  /* 0x0000000000408947 */ /* 0x000fea0003800000 */
[----:B------:R-:W-:Y:S01]  /*26b0*/  MOV R14, 0x0 ;  /* 0x00000000000e7802 */ /* 0x000fe20000000f00 */
[----:B------:R-:W-:Y:S01]  /*26c0*/  ULDC.64 UR4, c[0x4][0x1b8] ;  /* 0x01006e0000047ab9 */ /* 0x000fe20000000a00 */
[----:B------:R-:W-:Y:S01]  /*26d0*/  ULDC.64 UR6, c[0x4][0x150] ;  /* 0x0100540000067ab9 */ /* 0x000fe20000000a00 */
[----:B------:R-:W-:Y:S01]  /*26e0*/  IMAD.U32 R4, RZ, RZ, UR4 ;  /* 0x00000004ff047e24 */ /* 0x000fe2000f8e00ff */
[----:B------:R-:W-:Y:S01]  /*26f0*/  MOV R13, RZ ;  /* 0x000000ff000d7202 */ /* 0x000fe20000000f00 */
[----:B------:R-:W-:Y:S01]  /*2700*/  IMAD.U32 R5, RZ, RZ, UR5 ;  /* 0x00000005ff057e24 */ /* 0x000fe2000f8e00ff */
[----:B------:R-:W0:Y:S01]  /*2710*/  LDC.64 R14, c[0x4][R14] ;  /* 0x010000000e0e7b82 */ /* 0x000e220000000a00 */
[----:B------:R-:W-:Y:S01]  /*2720*/  ULDC.64 UR4, c[0x4][0x1c0] ;  /* 0x0100700000047ab9 */ /* 0x000fe20000000a00 */
[----:B------:R-:W-:Y:S02]  /*2730*/  IMAD.U32 R10, RZ, RZ, UR6 ;  /* 0x00000006ff0a7e24 */ /* 0x000fe4000f8e00ff */
[----:B------:R-:W-:-:S02]  /*2740*/  IMAD.U32 R6, RZ, RZ, UR4 ;  /* 0x00000004ff067e24 */ /* 0x000fc4000f8e00ff */
[----:B------:R-:W-:Y:S02]  /*2750*/  IMAD.U32 R7, RZ, RZ, UR5 ;  /* 0x00000005ff077e24 */ /* 0x000fe4000f8e00ff */
[----:B------:R-:W-:Y:S02]  /*2760*/  IMAD.U32 R11, RZ, RZ, UR7 ;  /* 0x00000007ff0b7e24 */ /* 0x000fe4000f8e00ff */
[----:B------:R-:W-:Y:S02]  /*2770*/  IMAD.MOV.U32 R8, RZ, RZ, 0x70 ;  /* 0x00000070ff087424 */ /* 0x000fe400078e00ff */
[----:B------:R-:W-:-:S07]  /*2780*/  IMAD.MOV.U32 R12, RZ, RZ, 0x1 ;  /* 0x00000001ff0c7424 */ /* 0x000fce00078e00ff */
[----:B------:R-:W-:-:S07]  /*2790*/  LEPC R20, `(.L_x_1546) ;  /* 0x000000001014794e */ /* 0x000fce0000000000 */
[----:B0----5:R-:W-:Y:S05]  /*27a0*/  CALL.ABS.NOINC R14 ;  /* 0x000000000e007343 */ /* 0x021fea0003c00000 */
.L_x_1546:
[----:B------:R-:W-:Y:S05]  /*27b0*/  BSYNC B6 ;  /* 0x0000000000067941 */ /* 0x000fea0003800000 */
.L_x_1545:
[----:B------:R-:W-:Y:S01]  /*27c0*/  VIADD R0, R16, 0x400 ;  /* 0x0000040010007836 */ /* 0x000fe20000000000 */
[----:B------:R-:W-:Y:S04]  /*27d0*/  BSSY B6, `(.L_x_1547) ;  /* 0x0000013000067945 */ /* 0x000fe80003800000 */
[----:B------:R-:W-:-:S13]  /*27e0*/  LOP3.LUT P0, RZ, R0, 0x3ff, RZ, 0xc0, !PT ;  /* 0x000003ff00ff7812 */ /* 0x000fda000780c0ff */
[----:B------:R-:W-:Y:S05]  /*27f0*/  @!P0 BRA `(.L_x_1548) ;  /* 0x0000000000408947 */ /* 0x000fea0003800000 */
[----:B------:R-:W-:Y:S01]  /*2800*/  MOV R14, 0x0 ;  /* 0x00000000000e7802 */ /* 0x000fe20000000f00 */
[----:B------:R-:W-:Y:S01]  /*2810*/  ULDC.64 UR4, c[0x4][0x1b8] ;  /* 0x01006e0000047ab9 */ /* 0x000fe20000000a00 */
[----:B------:R-:W-:Y:S01]  /*2820*/  ULDC.64 UR6, c[0x4][0x150] ;  /* 0x0100540000067ab9 */ /* 0x000fe20000000a00 */
[----:B------:R-:W-:Y:S01]  /*2830*/  IMAD.U32 R4, RZ, RZ, UR4 ;  /* 0x00000004ff047e24 */ /* 0x000fe2000f8e00ff */
[----:B------:R-:W-:Y:S01]  /*2840*/  MOV R12, 0x1 ;  /* 0x00000001000c7802 */ /* 0x000fe20000000f00 */
        /* <DEDUP_REMOVED lines=8> */
[----:B------:R-:W-:-:S07]  /*28d0*/  IMAD.MOV.U32 R13, RZ, RZ, RZ ;  /* 0x000000ffff0d7224 */ /* 0x000fce00078e00ff */
[----:B------:R-:W-:-:S07]  /*28e0*/  LEPC R20, `(.L_x_1548) ;  /* 0x000000001014794e */ /* 0x000fce0000000000 */
[----:B0----5:R-:W-:Y:S05]  /*28f0*/  CALL.ABS.NOINC R14 ;  /* 0x000000000e007343 */ /* 0x021fea0003c00000 */
.L_x_1548:
[----:B------:R-:W-:Y:S05]  /*2900*/  BSYNC B6 ;  /* 0x0000000000067941 */ /* 0x000fea0003800000 */
.L_x_1547:
[----:B------:R-:W-:Y:S01]  /*2910*/  ULDC.64 UR4, c[0x0][0x9f8] ;  /* 0x00027e0000047ab9 */ /* 0x000fe20000000a00 */
[----:B------:R-:W-:Y:S01]  /*2920*/  ULDC.64 UR6, c[0x0][0x208] ;  /* 0x0000820000067ab9 */ /* 0x000fe20000000a00 */
[----:B------:R-:W-:Y:S01]  /*2930*/  ISETP.NE.U32.AND P0, PT, RZ, UR4, PT ;  /* 0x00000004ff007c0c */ /* 0x000fe2000bf05070 */
[----:B------:R-:W2:Y:S01]  /*2940*/  LDL R26, [R1+0xc] ;  /* 0x00000c00011a7983 */ /* 0x000ea20000100800 */
[----:B------:R-:W0:Y:S01]  /*2950*/  LDC.64 R12, c[0x0][0x300] ;  /* 0x0000c000ff0c7b82 */ /* 0x000e220000000a00 */
[----:B------:R-:W-:Y:S01]  /*2960*/  IMAD.IADD R76, R28, 0x1, R29 ;  /* 0x000000011c4c7824 */ /* 0x000fe200078e021d */
[----:B------:R-:W-:Y:S01]  /*2970*/  ISETP.NE.AND.EX P0, PT, RZ, UR5, PT, P0 ;  /* 0x00000005ff007c0c */ /* 0x000fe2000bf05300 */
[----:B------:R-:W-:Y:S01]  /*2980*/  ULDC.64 UR4, c[0x0][0xa08] ;  /* 0x0002820000047ab9 */ /* 0x000fe20000000a00 */
[----:B------:R-:W-:Y:S01]  /*2990*/  ULDC.64 UR8, c[0x0][0x330] ;  /* 0x0000cc0000087ab9 */ /* 0x000fe20000000a00 */
[----:B------:R-:W3:Y:S03]  /*29a0*/  LDL R14, [R1+0x28] ;  /* 0x00002800010e7983 */ /* 0x000ee60000100800 */
[----:B------:R-:W1:Y:S08]  /*29b0*/  LDC.64 R20, c[0x0][0x3f8] ;  /* 0x0000fe00ff147b82 */ /* 0x000e700000000a00 */
[----:B------:R-:W4:Y:S08]  /*29c0*/  @P0 LDC.64 R4, c[0x0][0x9f8] ;  /* 0x00027e00ff040b82 */ /* 0x000f300000000a00 */
[----:B------:R-:W1:Y:S01]  /*29d0*/  LDC R33, c[0x0][0x3f4] ;  /* 0x0000fd00ff217b82 */ /* 0x000e620000000800 */
[----:B------:R-:W-:-:S07]  /*29e0*/  SHF.R.S32.HI R32, RZ, 0x1f, R23 ;  /* 0x0000001fff207819 */ /* 0x000fce0000011417 */
[----:B------:R-:W1:Y:S01]  /*29f0*/  LDC.64 R28, c[0x0][0x408] ;  /* 0x00010200ff1c7b82 */ /* 0x000e620000000a00 */
[----:B----4-:R-:W-:-:S05]  /*2a00*/  @P0 IMAD.WIDE R4, R27, 0x4, R4 ;  /* 0x000000041b040825 */ /* 0x010fca00078e0204 */
[----:B------:R4:W2:Y:S01]  /*2a10*/  @P0 LDG.E R27, desc[UR6][R4.64] ;  /* 0x00000006041b0981 */ /* 0x0008a2000c1e1900 */
[----:B------:R-:W-:Y:S01]  /*2a20*/  SHF.R.S32.HI R31, RZ, 0x1f, R76 ;  /* 0x0000001fff1f7819 */ /* 0x000fe2000001144c */
[-C--:B0-----:R-:W-:Y:S01]  /*2a30*/  IMAD.WIDE.U32 R88, R76, R12.reuse, RZ ;  /* 0x0000000c4c587225 */ /* 0x081fe200078e00ff */
[----:B------:R-:W-:Y:S01]  /*2a40*/  ISETP.NE.U32.AND P0, PT, RZ, UR4, PT ;  /* 0x00000004ff007c0c */ /* 0x000fe2000bf05070 */
[----:B------:R-:W-:Y:S01]  /*2a50*/  ULDC UR6, c[0x0][0x2f4] ;  /* 0x0000bd0000067ab9 */ /* 0x000fe20000000800 */
[----:B------:R-:W-:Y:S01]  /*2a60*/  SHF.R.S32.HI R201, RZ, 0x1f, R200 ;  /* 0x0000001fffc97819 */ /* 0x000fe200000114c8 */
[----:B------:R-:W-:Y:S01]  /*2a70*/  IMAD R0, R31, R12, RZ ;  /* 0x0000000c1f007224 */ /* 0x000fe200078e02ff */
[----:B------:R-:W-:Y:S01]  /*2a80*/  ISETP.NE.AND.EX P0, PT, RZ, UR5, PT, P0 ;  /* 0x00000005ff007c0c */ /* 0x000fe2000bf05300 */
[----:B------:R-:W-:Y:S01]  /*2a90*/  ULDC.64 UR4, c[0x0][0x308] ;  /* 0x0000c20000047ab9 */ /* 0x000fe20000000a00 */
[----:B------:R-:W-:Y:S01]  /*2aa0*/  IMAD.WIDE.U32 R86, R30, UR8, R18 ;  /* 0x000000081e567c25 */ /* 0x000fe2000f8e0012 */
[----:B------:R-:W-:-:S02]  /*2ab0*/  ISETP.GE.AND P2, PT, R226, UR6, PT ;  /* 0x00000006e2007c0c */ /* 0x000fc4000bf46270 */
[----:B------:R-:W-:Y:S01]  /*2ac0*/  ISETP.GE.AND P1, PT, R18, UR6, PT ;  /* 0x0000000612007c0c */ /* 0x000fe2000bf26270 */
[----:B------:R-:W-:Y:S02]  /*2ad0*/  IMAD R3, R76, R13, R0 ;  /* 0x0000000d4c037224 */ /* 0x000fe400078e0200 */
[C---:B------:R-:W-:Y:S01]  /*2ae0*/  IMAD R87, R30.reuse, UR9, R87 ;  /* 0x000000091e577c24 */ /* 0x040fe2000f8e0257 */
[----:B------:R-:W-:Y:S01]  /*2af0*/  SEL R0, RZ, 0x1, P1 ;  /* 0x00000001ff007807 */ /* 0x000fe20000800000 */
[----:B------:R-:W-:Y:S01]  /*2b00*/  IMAD.IADD R89, R89, 0x1, R3 ;  /* 0x0000000159597824 */ /* 0x000fe200078e0203 */
[----:B------:R-:W-:Y:S01]  /*2b10*/  SEL R3, RZ, 0xffffffff, P2 ;  /* 0xffffffffff037807 */ /* 0x000fe20001000000 */
[----:B------:R-:W-:-:S04]  /*2b20*/  IMAD.WIDE.U32 R88, R30, UR4, R88 ;  /* 0x000000041e587c25 */ /* 0x000fc8000f8e0058 */
[----:B------:R-:W-:Y:S01]  /*2b30*/  IMAD R89, R30, UR5, R89 ;  /* 0x000000051e597c24 */ /* 0x000fe2000f8e0259 */
[----:B------:R-:W-:Y:S01]  /*2b40*/  ULDC.64 UR4, c[0x0][0x310] ;  /* 0x0000c40000047ab9 */ /* 0x000fe20000000a00 */
[----:B------:R-:W3:Y:S01]  /*2b50*/  LDL R30, [R1+0x10] ;  /* 0x00001000011e7983 */ /* 0x000ee20000100800 */
[----:B----4-:R-:W-:-:S05]  /*2b60*/  IMAD.SHL.U32 R5, R3, 0x2, RZ ;  /* 0x0000000203057824 */ /* 0x010fca00078e00ff */
[----:B------:R-:W-:Y:S01]  /*2b70*/  LOP3.LUT R6, R5, 0x2, R0, 0xe2, !PT ;  /* 0x0000000205067812 */ /* 0x000fe200078ee200 */
[----:B------:R-:W-:Y:S01]  /*2b80*/  IMAD R8, R32, R12, RZ ;  /* 0x0000000c20087224 */ /* 0x000fe200078e02ff */
[----:B--2---:R-:W-:Y:S02]  /*2b90*/  SHF.R.S32.HI R4, RZ, 0x1f, R27 ;  /* 0x0000001fff047819 */ /* 0x004fe4000001141b */
[----:B------:R-:W-:Y:S02]  /*2ba0*/  SEL R27, R27, RZ, !P0 ;  /* 0x000000ff1b1b7207 */ /* 0x000fe40004000000 */
[----:B------:R-:W-:Y:S02]  /*2bb0*/  SEL R3, R4, RZ, !P0 ;  /* 0x000000ff04037207 */ /* 0x000fe40004000000 */
[----:B------:R-:W-:Y:S01]  /*2bc0*/  ISETP.GE.AND P0, PT, R26, UR6, PT ;  /* 0x000000061a007c0c */ /* 0x000fe2000bf06270 */
[----:B------:R-:W-:Y:S01]  /*2bd0*/  IMAD.WIDE.U32 R88, R27, UR4, R88 ;  /* 0x000000041b587c25 */ /* 0x000fe2000f8e0058 */
[----:B------:R-:W2:Y:S03]  /*2be0*/  LDL R26, [R1+0x24] ;  /* 0x00002400011a7983 */ /* 0x000ea60000100800 */
[----:B------:R-:W-:-:S02]  /*2bf0*/  IMAD R0, R3, UR4, RZ ;  /* 0x0000000403007c24 */ /* 0x000fc4000f8e02ff */
[----:B------:R-:W-:-:S04]  /*2c00*/  IMAD.WIDE.U32 R4, R23, R12, R18 ;  /* 0x0000000c17047225 */ /* 0x000fc800078e0012 */
[----:B------:R-:W-:Y:S01]  /*2c10*/  IMAD R11, R27, UR5, R0 ;  /* 0x000000051b0b7c24 */ /* 0x000fe2000f8e0200 */
[----:B------:R-:W-:Y:S01]  /*2c20*/  ULDC.64 UR4, c[0x0][0x338] ;  /* 0x0000ce0000047ab9 */ /* 0x000fe20000000a00 */
[----:B-1----:R-:W-:Y:S01]  /*2c30*/  IMAD R0, R32, R20, RZ ;  /* 0x0000001420007224 */ /* 0x002fe200078e02ff */
[----:B------:R-:W-:Y:S01]  /*2c40*/  SEL R7, RZ, 0x4, P0 ;  /* 0x00000004ff077807 */ /* 0x000fe20000000000 */
[C---:B------:R-:W-:Y:S02]  /*2c50*/  IMAD R15, R23.reuse, R13, R8 ;  /* 0x0000000d170f7224 */ /* 0x040fe400078e0208 */
[----:B------:R-:W-:Y:S02]  /*2c60*/  IMAD R9, R23, R21, R0 ;  /* 0x0000001517097224 */ /* 0x000fe400078e0200 */
[----:B------:R-:W-:Y:S01]  /*2c70*/  IMAD R8, R3, UR4, RZ ;  /* 0x0000000403087c24 */ /* 0x000fe2000f8e02ff */
[----:B------:R-:W-:Y:S01]  /*2c80*/  IADD3 R3, P0, R88, R4, RZ ;  /* 0x0000000458037210 */ /* 0x000fe20007f1e0ff */
[----:B------:R-:W-:Y:S01]  /*2c90*/  IMAD.IADD R0, R89, 0x1, R11 ;  /* 0x0000000159007824 */ /* 0x000fe200078e020b */
[----:B------:R-:W-:-:S04]  /*2ca0*/  ISETP.GE.AND P1, PT, R226, R33, PT ;  /* 0x00000021e200720c */ /* 0x000fc80003f26270 */
[----:B------:R-:W-:Y:S02]  /*2cb0*/  IADD3.X R4, R0, R5, R15, P0, !PT ;  /* 0x0000000500047210 */ /* 0x000fe400007fe40f */
[----:B------:R-:W-:Y:S02]  /*2cc0*/  ISETP.GE.AND P0, PT, R18, R33, PT ;  /* 0x000000211200720c */ /* 0x000fe40003f06270 */
[----:B------:R-:W-:Y:S02]  /*2cd0*/  LOP3.LUT R35, R6, R7, RZ, 0xfc, !PT ;  /* 0x0000000706237212 */ /* 0x000fe400078efcff */
[C---:B------:R-:W-:Y:S01]  /*2ce0*/  SEL R5, R33.reuse, RZ, P0 ;  /* 0x000000ff21057207 */ /* 0x040fe20000000000 */
[----:B------:R-:W-:Y:S01]  /*2cf0*/  IMAD R6, R32, R28, RZ ;  /* 0x0000001c20067224 */ /* 0x000fe200078e02ff */
[----:B------:R-:W-:Y:S02]  /*2d00*/  SEL R7, R33, RZ, P1 ;  /* 0x000000ff21077207 */ /* 0x000fe40000800000 */
[----:B------:R-:W-:Y:S01]  /*2d10*/  IADD3 R5, R18, R5, RZ ;  /* 0x0000000512057210 */ /* 0x000fe20007ffe0ff */
[----:B------:R-:W-:-:S02]  /*2d20*/  VIADD R10, R23, 0x20 ;  /* 0x00000020170a7836 */ /* 0x000fc40000000000 */
[C---:B------:R-:W-:Y:S02]  /*2d30*/  VIADD R36, R23.reuse, 0x20 ;  /* 0x0000002017247836 */ /* 0x040fe40000000000 */
[----:B------:R-:W-:Y:S01]  /*2d40*/  IMAD R11, R23, R29, R6 ;  /* 0x0000001d170b7224 */ /* 0x000fe200078e0206 */
[----:B------:R-:W-:Y:S01]  /*2d50*/  SHF.R.S32.HI R6, RZ, 0x1f, R5 ;  /* 0x0000001fff067819 */ /* 0x000fe20000011405 */
[----:B------:R-:W-:Y:S01]  /*2d60*/  IMAD.IADD R7, R226, 0x1, R7 ;  /* 0x00000001e2077824 */ /* 0x000fe200078e0207 */
[----:B------:R-:W0:Y:S01]  /*2d70*/  S2R R108, SR_TID.X ;  /* 0x00000000006c7919 */ /* 0x000e220000002100 */
[----:B------:R-:W-:Y:S01]  /*2d80*/  IMAD.SHL.U32 R10, R10, 0x40, RZ ;  /* 0x000000400a0a7824 */ /* 0x000fe200078e00ff */
[----:B------:R-:W-:Y:S01]  /*2d90*/  SHF.L.U32 R36, R36, 0x6, RZ ;  /* 0x0000000624247819 */ /* 0x000fe200000006ff */
[----:B------:R-:W-:Y:S01]  /*2da0*/  IMAD R37, R27, UR5, R8 ;  /* 0x000000051b257c24 */ /* 0x000fe2000f8e0208 */
[----:B------:R-:W-:Y:S01]  /*2db0*/  SHF.R.S32.HI R8, RZ, 0x1f, R7 ;  /* 0x0000001fff087819 */ /* 0x000fe20000011407 */
[----:B------:R-:W-:Y:S01]  /*2dc0*/  IMAD.WIDE.U32 R84, R23, R20, R200 ;  /* 0x0000001417547225 */ /* 0x000fe200078e00c8 */
[----:B------:R-:W-:-:S02]  /*2dd0*/  LEA.HI R90, R6, R5, RZ, 0x3 ;  /* 0x00000005065a7211 */ /* 0x000fc400078f18ff */
[----:B------:R-:W-:Y:S01]  /*2de0*/  LEA.HI R5, R6, R5, RZ, 0x6 ;  /* 0x0000000506057211 */ /* 0x000fe200078f30ff */
[C---:B------:R-:W-:Y:S01]  /*2df0*/  IMAD.WIDE.U32 R82, R23.reuse, R20, R18 ;  /* 0x0000001417527225 */ /* 0x040fe200078e0012 */
[----:B------:R-:W-:Y:S02]  /*2e00*/  LOP3.LUT R10, R10, 0x1c0, RZ, 0xc0, !PT ;  /* 0x000001c00a0a7812 */ /* 0x000fe400078ec0ff */
[----:B------:R-:W-:Y:S01]  /*2e10*/  LOP3.LUT R36, R36, 0x1c0, RZ, 0xc0, !PT ;  /* 0x000001c024247812 */ /* 0x000fe200078ec0ff */
[----:B------:R-:W-:Y:S01]  /*2e20*/  IMAD.SHL.U32 R34, R23, 0x40, RZ ;  /* 0x0000004017227824 */ /* 0x000fe200078e00ff */
[CC--:B------:R-:W-:Y:S01]  /*2e30*/  LEA.HI R92, R8.reuse, R7.reuse, RZ, 0x3 ;  /* 0x00000007085c7211 */ /* 0x0c0fe200078f18ff */
[----:B------:R-:W-:Y:S02]  /*2e40*/  IMAD.IADD R85, R85, 0x1, R9 ;  /* 0x0000000155557824 */ /* 0x000fe400078e0209 */
[----:B------:R-:W-:Y:S01]  /*2e50*/  IMAD.IADD R83, R9, 0x1, R83 ;  /* 0x0000000109537824 */ /* 0x000fe200078e0253 */
[----:B------:R-:W-:Y:S01]  /*2e60*/  LEA.HI R9, R8, R7, RZ, 0x6 ;  /* 0x0000000708097211 */ /* 0x000fe200078f30ff */
[----:B------:R-:W-:Y:S01]  /*2e70*/  IMAD.WIDE.U32 R80, R23, R28, R200 ;  /* 0x0000001c17507225 */ /* 0x000fe200078e00c8 */
[----:B------:R-:W-:-:S02]  /*2e80*/  LOP3.LUT R8, R10, 0x38, R90, 0xf8, !PT ;  /* 0x000000380a087812 */ /* 0x000fc400078ef85a */
[----:B------:R-:W-:Y:S01]  /*2e90*/  SHF.R.U32.HI R36, RZ, 0x3, R36 ;  /* 0x00000003ff247819 */ /* 0x000fe20000011624 */
[----:B------:R-:W-:Y:S01]  /*2ea0*/  IMAD.WIDE.U32 R78, R23, R28, R18 ;  /* 0x0000001c174e7225 */ /* 0x000fe200078e0012 */
[----:B------:R-:W-:-:S03]  /*2eb0*/  LOP3.LUT R34, R34, 0x1c0, RZ, 0xc0, !PT ;  /* 0x000001c022227812 */ /* 0x000fc600078ec0ff */
[----:B------:R-:W-:Y:S01]  /*2ec0*/  IMAD.SHL.U32 R6, R5, 0x40, RZ ;  /* 0x0000004005067824 */ /* 0x000fe200078e00ff */
[----:B------:R-:W-:Y:S01]  /*2ed0*/  LOP3.LUT R5, R90, 0x38, RZ, 0xc0, !PT ;  /* 0x000000385a057812 */ /* 0x000fe200078ec0ff */
[----:B------:R-:W-:Y:S01]  /*2ee0*/  IMAD.SHL.U32 R38, R23, 0x40, RZ ;  /* 0x0000004017267824 */ /* 0x000fe200078e00ff */
[----:B------:R-:W-:Y:S01]  /*2ef0*/  LOP3.LUT R7, R92, 0x38, RZ, 0xc0, !PT ;  /* 0x000000385c077812 */ /* 0x000fe200078ec0ff */
[----:B------:R-:W-:Y:S01]  /*2f00*/  IMAD.IADD R81, R81, 0x1, R11 ;  /* 0x0000000151517824 */ /* 0x000fe200078e020b */
[----:B------:R-:W-:Y:S01]  /*2f10*/  SHF.R.U32.HI R34, RZ, 0x3, R34 ;  /* 0x00000003ff227819 */ /* 0x000fe20000011622 */
[----:B------:R-:W-:Y:S01]  /*2f20*/  IMAD.IADD R79, R11, 0x1, R79 ;  /* 0x000000010b4f7824 */ /* 0x000fe200078e024f */
[----:B------:R-:W-:Y:S01]  /*2f30*/  LOP3.LUT R5, R5, 0x1c0, R38, 0xf8, !PT ;  /* 0x000001c005057812 */ /* 0x000fe200078ef826 */
[----:B------:R-:W-:Y:S01]  /*2f40*/  IMAD.SHL.U32 R9, R9, 0x40, RZ ;  /* 0x0000004009097824 */ /* 0x000fe200078e00ff */
[----:B------:R-:W-:Y:S02]  /*2f50*/  LOP3.LUT R11, R8, R36, RZ, 0x3c, !PT ;  /* 0x00000024080b7212 */ /* 0x000fe400078e3cff */
[----:B---3--:R-:W-:Y:S01]  /*2f60*/  ISETP.GE.AND P2, PT, R30, UR6, PT ;  /* 0x000000061e007c0c */ /* 0x008fe2000bf46270 */
[----:B------:R-:W-:Y:S01]  /*2f70*/  VIADD R30, R23, 0x20 ;  /* 0x00000020171e7836 */ /* 0x000fe20000000000 */
[----:B------:R-:W-:-:S02]  /*2f80*/  LOP3.LUT R10, R10, 0x38, R92, 0xf8, !PT ;  /* 0x000000380a0a7812 */ /* 0x000fc400078ef85c */
[----:B------:R-:W-:Y:S01]  /*2f90*/  LOP3.LUT R8, R7, 0x1c0, R38, 0xf8, !PT ;  /* 0x000001c007087812 */ /* 0x000fe200078ef826 */
[----:B------:R-:W-:Y:S01]  /*2fa0*/  IMAD.WIDE.U32 R86, R27, UR4, R86 ;  /* 0x000000041b567c25 */ /* 0x000fe2000f8e0056 */
[----:B------:R-:W-:Y:S02]  /*2fb0*/  LOP3.LUT R6, R6, 0xfffff000, RZ, 0xc0, !PT ;  /* 0xfffff00006067812 */ /* 0x000fe400078ec0ff */
[----:B------:R-:W-:Y:S02]  /*2fc0*/  LOP3.LUT R7, R5, R34, RZ, 0x3c, !PT ;  /* 0x0000002205077212 */ /* 0x000fe400078e3cff */
[----:B------:R-:W-:Y:S02]  /*2fd0*/  LOP3.LUT R9, R9, 0xfffff000, RZ, 0xc0, !PT ;  /* 0xfffff00009097812 */ /* 0x000fe400078ec0ff */
[----:B------:R-:W-:Y:S02]  /*2fe0*/  LOP3.LUT R10, R10, R36, RZ, 0x3c, !PT ;  /* 0x000000240a0a7212 */ /* 0x000fe400078e3cff */
[----:B------:R-:W-:-:S02]  /*2ff0*/  LOP3.LUT R8, R8, R34, RZ, 0x3c, !PT ;  /* 0x0000002208087212 */ /* 0x000fc400078e3cff */
[----:B-----5:R-:W-:Y:S02]  /*3000*/  SHF.R.S32.HI R27, RZ, 0x1f, R101 ;  /* 0x0000001fff1b7819 */ /* 0x020fe40000011465 */
[----:B------:R-:W-:Y:S02]  /*3010*/  SHF.R.S32.HI R102, RZ, 0x1f, R30 ;  /* 0x0000001fff667819 */ /* 0x000fe4000001141e */
[----:B------:R-:W-:Y:S02]  /*3020*/  SEL R30, RZ, 0x8, P2 ;  /* 0x00000008ff1e7807 */ /* 0x000fe40001000000 */
[----:B------:R-:W-:Y:S02]  /*3030*/  IADD3 R8, R8, R9, R14 ;  /* 0x0000000908087210 */ /* 0x000fe40007ffe00e */
[----:B------:R-:W-:Y:S02]  /*3040*/  LOP3.LUT R95, R35, R30, RZ, 0xfc, !PT ;  /* 0x0000001e235f7212 */ /* 0x000fe400078efcff */
[----:B------:R-:W-:-:S02]  /*3050*/  IADD3 R76, P3, R23, R76, RZ ;  /* 0x0000004c174c7210 */ /* 0x000fc40007f7e0ff */
[----:B------:R-:W-:Y:S01]  /*3060*/  LOP3.LUT R30, R35, 0x1, RZ, 0xc0, !PT ;  /* 0x00000001231e7812 */ /* 0x000fe200078ec0ff */
[CC--:B------:R-:W-:Y:S01]  /*3070*/  IMAD.WIDE.U32 R84, R101.reuse, R20.reuse, R84 ;  /* 0x0000001465547225 */ /* 0x0c0fe200078e0054 */
[----:B------:R-:W-:Y:S02]  /*3080*/  SHF.R.S32.HI R35, RZ, 0x3, R90 ;  /* 0x00000003ff237819 */ /* 0x000fe4000001145a */
[----:B------:R-:W-:Y:S01]  /*3090*/  SHF.R.S32.HI R91, RZ, 0x3, R92 ;  /* 0x00000003ff5b7819 */ /* 0x000fe2000001145c */
[C---:B------:R-:W-:Y:S01]  /*30a0*/  IMAD.WIDE.U32 R82, R101.reuse, R20, R82 ;  /* 0x0000001465527225 */ /* 0x040fe200078e0052 */
[----:B------:R-:W-:Y:S02]  /*30b0*/  LOP3.LUT R90, R90, 0xfffffff8, RZ, 0xc0, !PT ;  /* 0xfffffff85a5a7812 */ /* 0x000fe400078ec0ff */
[----:B------:R-:W-:Y:S01]  /*30c0*/  LOP3.LUT R92, R92, 0xfffffff8, RZ, 0xc0, !PT ;  /* 0xfffffff85c5c7812 */ /* 0x000fe200078ec0ff */
[----:B------:R-:W-:Y:S01]  /*30d0*/  IMAD.WIDE.U32 R80, R101, R28, R80 ;  /* 0x0000001c65507225 */ /* 0x000fe200078e0050 */
[----:B------:R-:W-:-:S03]  /*30e0*/  LOP3.LUT R93, R95, 0x2, RZ, 0xc0, !PT ;  /* 0x000000025f5d7812 */ /* 0x000fc600078ec0ff */
[----:B------:R-:W-:Y:S01]  /*30f0*/  IMAD.WIDE.U32 R78, R101, R28, R78 ;  /* 0x0000001c654e7225 */ /* 0x000fe200078e004e */
[C---:B------:R-:W-:Y:S02]  /*3100*/  LOP3.LUT R94, R95.reuse, 0x4, RZ, 0xc0, !PT ;  /* 0x000000045f5e7812 */ /* 0x040fe400078ec0ff */
[----:B0-----:R-:W-:Y:S01]  /*3110*/  LEA.HI R108, R108, 0x8, RZ, 0x19 ;  /* 0x000000086c6c7811 */ /* 0x001fe200078fc8ff */
[----:B------:R-:W-:Y:S01]  /*3120*/  IMAD.SHL.U32 R15, R20, 0x40, RZ ;  /* 0x00000040140f7824 */ /* 0x000fe200078e00ff */
[----:B------:R-:W-:Y:S01]  /*3130*/  LOP3.LUT R95, R95, 0x8, RZ, 0xc0, !PT ;  /* 0x000000085f5f7812 */ /* 0x000fe200078ec0ff */
[----:B------:R-:W-:Y:S01]  /*3140*/  IMAD.X R77, R32, 0x1, R31, P3 ;  /* 0x00000001204d7824 */ /* 0x000fe200018e061f */
[----:B------:R-:W-:Y:S01]  /*3150*/  SHF.R.S32.HI R96, RZ, 0x1f, R90 ;  /* 0x0000001fff607819 */ /* 0x000fe2000001145a */
[----:B------:R-:W-:Y:S01]  /*3160*/  IMAD.IADD R98, R87, 0x1, R37 ;  /* 0x0000000157627824 */ /* 0x000fe200078e0225 */
[----:B------:R-:W-:Y:S02]  /*3170*/  SHF.R.S32.HI R97, RZ, 0x1f, R92 ;  /* 0x0000001fff617819 */ /* 0x000fe4000001145c */
[----:B--2---:R-:W-:-:S02]  /*3180*/  IADD3 R5, R11, R6, R26 ;  /* 0x000000060b057210 */ /* 0x004fc40007ffe01a */
[----:B------:R-:W-:Y:S01]  /*3190*/  IADD3 R6, R7, R6, R14 ;  /* 0x0000000607067210 */ /* 0x000fe20007ffe00e */
[C---:B------:R-:W-:Y:S01]  /*31a0*/  IMAD R14, R27.reuse, R20, RZ ;  /* 0x000000141b0e7224 */ /* 0x040fe200078e02ff */
[----:B------:R-:W-:Y:S01]  /*31b0*/  IADD3 R7, R10, R9, R26 ;  /* 0x000000090a077210 */ /* 0x000fe20007ffe01a */
[----:B------:R-:W-:Y:S01]  /*31c0*/  IMAD R26, R27, R28, RZ ;  /* 0x0000001c1b1a7224 */ /* 0x000fe200078e02ff */
[C-C-:B------:R-:W-:Y:S01]  /*31d0*/  SHF.L.U64.HI R9, R12.reuse, 0x6, R13.reuse ;  /* 0x000000060c097819 */ /* 0x140fe2000001020d */
[C---:B------:R-:W-:Y:S01]  /*31e0*/  IMAD R39, R101.reuse, R21, R14 ;  /* 0x0000001565277224 */ /* 0x040fe200078e020e */
[----:B------:R-:W-:Y:S01]  /*31f0*/  SHF.L.U64.HI R10, R12, 0x5, R13 ;  /* 0x000000050c0a7819 */ /* 0x000fe2000001020d */
[----:B------:R-:W-:Y:S01]  /*3200*/  IMAD R41, R101, R29, R26 ;  /* 0x0000001d65297224 */ /* 0x000fe200078e021a */
[C-C-:B------:R-:W-:Y:S02]  /*3210*/  SHF.L.U64.HI R13, R20.reuse, 0x6, R21.reuse ;  /* 0x00000006140d7819 */ /* 0x140fe40000010215 */
[----:B------:R-:W-:Y:S01]  /*3220*/  SHF.L.U64.HI R14, R20, 0x5, R21 ;  /* 0x00000005140e7819 */ /* 0x000fe20000010215 */
[----:B------:R-:W-:Y:S01]  /*3230*/  IMAD.SHL.U32 R11, R12, 0x40, RZ ;  /* 0x000000400c0b7824 */ /* 0x000fe200078e00ff */
[C-C-:B------:R-:W-:Y:S01]  /*3240*/  SHF.L.U64.HI R21, R28.reuse, 0x6, R29.reuse ;  /* 0x000000061c157819 */ /* 0x140fe2000001021d */
[C---:B------:R-:W-:Y:S01]  /*3250*/  IMAD.SHL.U32 R27, R28.reuse, 0x40, RZ ;  /* 0x000000401c1b7824 */ /* 0x040fe200078e00ff */
[----:B------:R-:W-:Y:S01]  /*3260*/  SHF.L.U64.HI R26, R28, 0x5, R29 ;  /* 0x000000051c1a7819 */ /* 0x000fe2000001021d */
[----:B------:R-:W-:Y:S01]  /*3270*/  IMAD.SHL.U32 R12, R12, 0x20, RZ ;  /* 0x000000200c0c7824 */ /* 0x000fe200078e00ff */
[----:B------:R-:W-:Y:S01]  /*3280*/  SHF.L.U32 R29, R33, 0x1, RZ ;  /* 0x00000001211d7819 */ /* 0x000fe200000006ff */
[----:B------:R-:W-:-:S02]  /*3290*/  IMAD.SHL.U32 R20, R20, 0x20, RZ ;  /* 0x0000002014147824 */ /* 0x000fc400078e00ff */
[----:B------:R-:W-:Y:S02]  /*32a0*/  IMAD.SHL.U32 R28, R28, 0x20, RZ ;  /* 0x000000201c1c7824 */ /* 0x000fe400078e00ff */
[----:B------:R-:W-:Y:S02]  /*32b0*/  IMAD.IADD R31, R85, 0x1, R39 ;  /* 0x00000001551f7824 */ /* 0x000fe400078e0227 */
[----:B------:R-:W-:Y:S02]  /*32c0*/  IMAD.IADD R32, R39, 0x1, R83 ;  /* 0x0000000127207824 */ /* 0x000fe400078e0253 */
[----:B------:R-:W-:Y:S02]  /*32d0*/  IMAD.IADD R33, R81, 0x1, R41 ;  /* 0x0000000151217824 */ /* 0x000fe400078e0229 */
[----:B------:R-:W-:-:S07]  /*32e0*/  IMAD.IADD R34, R41, 0x1, R79 ;  /* 0x0000000129227824 */ /* 0x000fce00078e024f */
.L_x_1624:
[----:B------:R-:W2:Y:S01]  /*32f0*/  LDL R41, [R1+0x3c] ;  /* 0x00003c0001297983 */ /* 0x000ea20000100800 */
[----:B------:R-:W0:Y:S01]  /*3300*/  LDC R116, c[0x0][0x3f4] ;  /* 0x0000fd00ff747b82 */ /* 0x000e220000000800 */
[----:B------:R-:W-:Y:S01]  /*3310*/  VIADD R40, R25, 0xffffffff ;  /* 0xffffffff19287836 */ /* 0x000fe20000000000 */
[----:B------:R-:W-:Y:S05]  /*3320*/  YIELD ;  /* 0x0000000000007946 */ /* 0x000fea0003800000 */
[----:B------:R-:W-:Y:S01]  /*3330*/  SHF.R.S32.HI R109, RZ, 0x1f, R40 ;  /* 0x0000001fff6d7819 */ /* 0x000fe20000011428 */
[----:B------:R-:W1:Y:S01]  /*3340*/  LDC.64 R106, c[0x0][0x2e8] ;  /* 0x0000ba00ff6a7b82 */ /* 0x000e620000000a00 */
[-C--:B------:R-:W-:Y:S01]  /*3350*/  IMAD R36, R9, R40.reuse, RZ ;  /* 0x0000002809247224 */ /* 0x080fe200078e02ff */
[----:B------:R-:W-:Y:S01]  /*3360*/  BSSY B0, `(.L_x_1549) ;  /* 0x000053f000007945 */ /* 0x000fe20003800000 */
[----:B------:R-:W-:-:S04]  /*3370*/  IMAD.WIDE.U32 R110, R11, R40, RZ ;  /* 0x000000280b6e7225 */ /* 0x000fc800078e00ff */
[----:B------:R-:W-:Y:S01]  /*3380*/  IMAD R39, R109, R11, R36 ;  /* 0x0000000b6d277224 */ /* 0x000fe200078e0224 */
[CC--:B------:R-:W-:Y:S02]  /*3390*/  IADD3 R37, P2, R3.reuse, R110.reuse, RZ ;  /* 0x0000006e03257210 */ /* 0x0c0fe40007f5e0ff */
[----:B------:R-:W-:Y:S01]  /*33a0*/  IADD3 R25, P4, P5, R3, R110, R12 ;  /* 0x0000006e03197210 */ /* 0x000fe20007d9e00c */
[----:B------:R-:W-:-:S05]  /*33b0*/  IMAD.IADD R72, R111, 0x1, R39 ;  /* 0x000000016f487824 */ /* 0x000fca00078e0227 */
[----:B------:R-:W-:Y:S02]  /*33c0*/  IADD3.X R38, R72, R4, RZ, P2, !PT ;  /* 0x0000000448267210 */ /* 0x000fe400017fe4ff */
[----:B0-----:R-:W-:Y:S02]  /*33d0*/  ISETP.GE.AND P2, PT, R116, 0x1, PT ;  /* 0x000000017400780c */ /* 0x001fe40003f46270 */
[----:B------:R-:W-:Y:S02]  /*33e0*/  IADD3.X R36, R4, R72, R10, P4, P5 ;  /* 0x0000004804247210 */ /* 0x000fe400027ea40a */
[-C--:B-1----:R-:W-:Y:S02]  /*33f0*/  LEA R50, P3, R37, R106.reuse, 0x1 ;  /* 0x0000006a25327211 */ /* 0x082fe400078608ff */
[----:B------:R-:W-:Y:S02]  /*3400*/  LEA R48, P6, R25, R106, 0x1 ;  /* 0x0000006a19307211 */ /* 0x000fe400078c08ff */
[----:B------:R-:W-:-:S02]  /*3410*/  LEA.HI.X R51, R37, R107, R38, 0x1, P3 ;  /* 0x0000006b25337211 */ /* 0x000fc400018f0c26 */
[----:B------:R-:W-:Y:S02]  /*3420*/  ISETP.GT.AND P3, PT, R40, R24, PT ;  /* 0x000000182800720c */ /* 0x000fe40003f64270 */
[----:B------:R-:W-:Y:S01]  /*3430*/  LEA.HI.X R49, R25, R107, R36, 0x1, P6 ;  /* 0x0000006b19317211 */ /* 0x000fe200030f0c24 */
[----:B------:R-:W-:Y:S01]  /*3440*/  IMAD.MOV.U32 R25, RZ, RZ, R40 ;  /* 0x000000ffff197224 */ /* 0x000fe200078e0028 */
[----:B------:R-:W-:Y:S01]  /*3450*/  P2R R100, PR, RZ, 0x8 ;  /* 0x00000008ff647803 */ /* 0x000fe20000000000 */
[----:B--2---:R-:W-:-:S04]  /*3460*/  IMAD R103, R17, 0x4000, R41 ;  /* 0x0000400011677824 */ /* 0x004fc800078e0229 */
[----:B------:R-:W-:Y:S01]  /*3470*/  IMAD R103, R103, 0x2, R16 ;  /* 0x0000000267677824 */ /* 0x000fe200078e0210 */
[----:B------:R-:W-:Y:S06]  /*3480*/  @!P2 BRA `(.L_x_1550) ;  /* 0x0000004c00f4a947 */ /* 0x000fec0003800000 */
[----:B------:R-:W-:Y:S01]  /*3490*/  ULDC.U8 UR4, c[0x0][0x410] ;  /* 0x0001040000047ab9 */ /* 0x000fe20000000000 */
[-C--:B------:R-:W-:Y:S01]  /*34a0*/  IMAD R36, R13, R40.reuse, RZ ;  /* 0x000000280d247224 */ /* 0x080fe200078e02ff */
[----:B------:R-:W-:Y:S01]  /*34b0*/  ISETP.NE.AND P2, PT, RZ, UR4, PT ;  /* 0x00000004ff007c0c */ /* 0x000fe2000bf45270 */
[-C--:B------:R-:W-:Y:S02]  /*34c0*/  IMAD R38, R21, R40.reuse, RZ ;  /* 0x0000002815267224 */ /* 0x080fe400078e02ff */
[----:B------:R-:W-:Y:S02]  /*34d0*/  IMAD R99, R109, R15, R36 ;  /* 0x0000000f6d637224 */ /* 0x000fe400078e0224 */
[----:B------:R-:W-:Y:S02]  /*34e0*/  IMAD R105, R25, -0x40, R2 ;  /* 0xffffffc019697824 */ /* 0x000fe400078e0202 */
[----:B------:R-:W-:Y:S02]  /*34f0*/  IMAD R109, R109, R27, R38 ;  /* 0x0000001b6d6d7224 */ /* 0x000fe400078e0226 */
[----:B------:R-:W-:Y:S01]  /*3500*/  IMAD.WIDE.U32 R70, R15, R40, RZ ;  /* 0x000000280f467225 */ /* 0x000fe200078e00ff */
[----:B------:R-:W-:-:S03]  /*3510*/  VIMNMX R105, R105, 0x40, PT ;  /* 0x0000004069697848 */ /* 0x000fc60003fe0100 */
[----:B------:R-:W-:-:S04]  /*3520*/  IMAD.WIDE.U32 R68, R27, R40, RZ ;  /* 0x000000281b447225 */ /* 0x000fc800078e00ff */
[----:B------:R-:W-:Y:S02]  /*3530*/  IMAD.IADD R99, R71, 0x1, R99 ;  /* 0x0000000147637824 */ /* 0x000fe400078e0263 */
        /* <DEDUP_REMOVED lines=16> */
[----:B------:R-:W-:Y:S02]  /*3640*/  IADD3 R39, P4, R80, R68, RZ ;  /* 0x0000004450277210 */ /* 0x000fe40007f9e0ff */
[----:B------:R-:W-:Y:S02]  /*3650*/  CS2R R106, SRZ ;  /* 0x00000000006a7805 */ /* 0x000fe4000001ff00 */
[-C--:B------:R-:W-:Y:S01]  /*3660*/  ISETP.GE.AND P5, PT, R200, R116.reuse, PT ;  /* 0x00000074c800720c */ /* 0x080fe20003fa6270 */
[----:B------:R-:W-:Y:S01]  /*3670*/  IMAD.X R38, R99, 0x1, R31, P2 ;  /* 0x0000000163267824 */ /* 0x000fe200010e061f */
[----:B------:R-:W-:Y:S01]  /*3680*/  LEA R36, P2, R37, UR4, 0x1 ;  /* 0x0000000425247c11 */ /* 0x000fe2000f8408ff */
[----:B------:R-:W-:Y:S01]  /*3690*/  IMAD.X R42, R109, 0x1, R33, P4 ;  /* 0x000000016d2a7824 */ /* 0x000fe200020e0621 */
[----:B------:R-:W-:Y:S01]  /*36a0*/  CS2R R110, SRZ ;  /* 0x00000000006e7805 */ /* 0x000fe2000001ff00 */
[----:B------:R-:W-:Y:S01]  /*36b0*/  ULDC.64 UR6, c[0x0][0x208] ;  /* 0x0000820000067ab9 */ /* 0x000fe20000000a00 */
[----:B------:R-:W-:Y:S01]  /*36c0*/  LEA.HI.X R37, R37, UR5, R38, 0x1, P2 ;  /* 0x0000000525257c11 */ /* 0x000fe200090f0c26 */
[----:B------:R-:W-:Y:S01]  /*36d0*/  ULDC.64 UR4, c[0x0][0x400] ;  /* 0x0001000000047ab9 */ /* 0x000fe20000000a00 */
[----:B------:R-:W-:-:S02]  /*36e0*/  ISETP.GE.AND P4, PT, R234, R116, PT ;  /* 0x00000074ea00720c */ /* 0x000fc40003f86270 */
[----:B------:R-:W-:-:S03]  /*36f0*/  LEA R38, P2, R39, UR4, 0x1 ;  /* 0x0000000427267c11 */ /* 0x000fc6000f8408ff */
[----:B------:R0:W5:Y:S01]  /*3700*/  @!P5 LDG.E.64 R106, desc[UR6][R36.64] ;  /* 0x00000006246ad981 */ /* 0x000162000c1e1b00 */
[----:B------:R-:W-:Y:S02]  /*3710*/  LEA.HI.X R39, R39, UR5, R42, 0x1, P2 ;  /* 0x0000000527277c11 */ /* 0x000fe400090f0c2a */
[----:B------:R-:W-:-:S03]  /*3720*/  ISETP.GE.AND P2, PT, R233, R116, PT ;  /* 0x00000074e900720c */ /* 0x000fc60003f46270 */
[----:B------:R0:W5:Y:S01]  /*3730*/  @!P5 LDG.E.64 R110, desc[UR6][R38.64] ;  /* 0x00000006266ed981 */ /* 0x000162000c1e1b00 */
[----:B------:R-:W-:Y:S02]  /*3740*/  ISETP.GE.AND P5, PT, R235, R116, PT ;  /* 0x00000074eb00720c */ /* 0x000fe40003fa6270 */
[----:B------:R-:W-:Y:S02]  /*3750*/  CS2R R72, SRZ ;  /* 0x0000000000487805 */ /* 0x000fe4000001ff00 */
[----:B------:R-:W-:Y:S02]  /*3760*/  CS2R R64, SRZ ;  /* 0x0000000000407805 */ /* 0x000fe4000001ff00 */
[----:B------:R-:W-:Y:S02]  /*3770*/  CS2R R60, SRZ ;  /* 0x00000000003c7805 */ /* 0x000fe4000001ff00 */
[----:B------:R-:W-:Y:S02]  /*3780*/  CS2R R74, SRZ ;  /* 0x00000000004a7805 */ /* 0x000fe4000001ff00 */
[----:B------:R-:W-:-:S02]  /*3790*/  CS2R R66, SRZ ;  /* 0x0000000000427805 */ /* 0x000fc4000001ff00 */
[----:B------:R-:W-:Y:S01]  /*37a0*/  CS2R R62, SRZ ;  /* 0x00000000003e7805 */ /* 0x000fe2000001ff00 */
[----:B------:R0:W5:Y:S04]  /*37b0*/  @!P4 LDG.E.64 R72, desc[UR6][R36.64+0x40] ;  /* 0x000040062448c981 */ /* 0x000168000c1e1b00 */
[----:B------:R0:W5:Y:S04]  /*37c0*/  @!P2 LDG.E.64 R64, desc[UR6][R36.64+0x80] ;  /* 0x000080062440a981 */ /* 0x000168000c1e1b00 */
[----:B------:R0:W5:Y:S04]  /*37d0*/  @!P5 LDG.E.64 R60, desc[UR6][R36.64+0xc0] ;  /* 0x0000c006243cd981 */ /* 0x000168000c1e1b00 */
[----:B------:R0:W5:Y:S04]  /*37e0*/  @!P4 LDG.E.64 R74, desc[UR6][R38.64+0x40] ;  /* 0x00004006264ac981 */ /* 0x000168000c1e1b00 */
[----:B------:R0:W5:Y:S04]  /*37f0*/  @!P2 LDG.E.64 R66, desc[UR6][R38.64+0x80] ;  /* 0x000080062642a981 */ /* 0x000168000c1e1b00 */
[----:B------:R0:W5:Y:S02]  /*3800*/  @!P5 LDG.E.64 R62, desc[UR6][R38.64+0xc0] ;  /* 0x0000c006263ed981 */ /* 0x000164000c1e1b00 */
.L_x_1553:
[----:B------:R-:W-:Y:S05]  /*3810*/  BSYNC B1 ;  /* 0x0000000000017941 */ /* 0x000fea0003800000 */
.L_x_1552:
[----:B0-----:R-:W-:Y:S01]  /*3820*/  VIADD R36, R23, 0x20 ;  /* 0x0000002017247836 */ /* 0x001fe20000000000 */
[----:B------:R-:W-:Y:S01]  /*3830*/  BSSY B1, `(.L_x_1554) ;  /* 0x0000029000017945 */ /* 0x000fe20003800000 */
[----:B------:R-:W-:Y:S02]  /*3840*/  CS2R R44, SRZ ;  /* 0x00000000002c7805 */ /* 0x000fe4000001ff00 */
[----:B------:R-:W-:Y:S02]  /*3850*/  CS2R R52, SRZ ;  /* 0x0000000000347805 */ /* 0x000fe4000001ff00 */
[----:B------:R-:W-:Y:S02]  /*3860*/  CS2R R56, SRZ ;  /* 0x0000000000387805 */ /* 0x000fe4000001ff00 */
[----:B------:R-:W-:Y:S02]  /*3870*/  ISETP.GE.AND P4, PT, R36, R105, PT ;  /* 0x000000692400720c */ /* 0x000fe40003f86270 */
[----:B------:R-:W-:-:S02]  /*3880*/  CS2R R42, SRZ ;  /* 0x00000000002a7805 */ /* 0x000fc4000001ff00 */
[----:B------:R-:W-:Y:S02]  /*3890*/  CS2R R46, SRZ ;  /* 0x00000000002e7805 */ /* 0x000fe4000001ff00 */
[----:B------:R-:W-:Y:S02]  /*38a0*/  CS2R R54, SRZ ;  /* 0x0000000000367805 */ /* 0x000fe4000001ff00 */
[----:B------:R-:W-:-:S05]  /*38b0*/  CS2R R58, SRZ ;  /* 0x00000000003a7805 */ /* 0x000fca000001ff00 */
[----:B------:R-:W-:Y:S05]  /*38c0*/  @P4 BRA `(.L_x_1555) ;  /* 0x00000000007c4947 */ /* 0x000fea0003800000 */
[----:B------:R-:W-:Y:S01]  /*38d0*/  IADD3 R70, P2, P5, R84, R70, R20 ;  /* 0x0000004654467210 */ /* 0x000fe20007d5e014 */
[----:B------:R-:W-:Y:S01]  /*38e0*/  ULDC.64 UR4, c[0x0][0x3e8] ;  /* 0x0000fa0000047ab9 */ /* 0x000fe20000000a00 */
[----:B------:R-:W-:Y:S01]  /*38f0*/  ULDC.64 UR6, c[0x0][0x400] ;  /* 0x0001000000067ab9 */ /* 0x000fe20000000a00 */
[----:B------:R-:W-:Y:S02]  /*3900*/  CS2R R56, SRZ ;  /* 0x0000000000387805 */ /* 0x000fe4000001ff00 */
[----:B------:R-:W-:Y:S02]  /*3910*/  IADD3.X R99, R31, R99, R14, P2, P5 ;  /* 0x000000631f637210 */ /* 0x000fe400017ea40e */
[----:B------:R-:W-:Y:S02]  /*3920*/  CS2R R52, SRZ ;  /* 0x0000000000347805 */ /* 0x000fe4000001ff00 */
[----:B------:R-:W-:Y:S02]  /*3930*/  IADD3 R68, P2, P5, R80, R68, R28 ;  /* 0x0000004450447210 */ /* 0x000fe40007d5e01c */
[----:B------:R-:W-:-:S02]  /*3940*/  CS2R R58, SRZ ;  /* 0x00000000003a7805 */ /* 0x000fc4000001ff00 */
[----:B------:R-:W-:Y:S01]  /*3950*/  CS2R R54, SRZ ;  /* 0x0000000000367805 */ /* 0x000fe2000001ff00 */
[----:B------:R-:W-:Y:S01]  /*3960*/  ULDC.64 UR8, c[0x0][0x208] ;  /* 0x0000820000087ab9 */ /* 0x000fe20000000a00 */
[----:B------:R-:W-:Y:S02]  /*3970*/  IADD3.X R109, R33, R109, R26, P2, P5 ;  /* 0x0000006d216d7210 */ /* 0x000fe400017ea41a */
[----:B------:R-:W-:Y:S02]  /*3980*/  LEA R36, P2, R70, UR4, 0x1 ;  /* 0x0000000446247c11 */ /* 0x000fe4000f8408ff */
[----:B------:R-:W-:Y:S02]  /*3990*/  LEA R38, P5, R68, UR6, 0x1 ;  /* 0x0000000644267c11 */ /* 0x000fe4000f8a08ff */
[----:B------:R-:W-:Y:S02]  /*39a0*/  LEA.HI.X R37, R70, UR5, R99, 0x1, P2 ;  /* 0x0000000546257c11 */ /* 0x000fe400090f0c63 */
[----:B------:R-:W-:-:S02]  /*39b0*/  LEA.HI.X R39, R68, UR7, R109, 0x1, P5 ;  /* 0x0000000744277c11 */ /* 0x000fc4000a8f0c6d */
[-C--:B------:R-:W-:Y:S02]  /*39c0*/  ISETP.GE.AND P2, PT, R200, R116.reuse, PT ;  /* 0x00000074c800720c */ /* 0x080fe40003f46270 */
[----:B------:R-:W-:Y:S02]  /*39d0*/  ISETP.GE.AND P5, PT, R234, R116, PT ;  /* 0x00000074ea00720c */ /* 0x000fe40003fa6270 */
[----:B------:R-:W-:Y:S02]  /*39e0*/  CS2R R44, SRZ ;  /* 0x00000000002c7805 */ /* 0x000fe4000001ff00 */
[----:B------:R-:W-:Y:S02]  /*39f0*/  CS2R R40, SRZ ;  /* 0x0000000000287805 */ /* 0x000fe4000001ff00 */
[----:B------:R-:W-:-:S05]  /*3a00*/  CS2R R46, SRZ ;  /* 0x00000000002e7805 */ /* 0x000fca000001ff00 */
[----:B------:R0:W5:Y:S04]  /*3a10*/  @!P2 LDG.E.64 R56, desc[UR8][R36.64] ;  /* 0x000000082438a981 */ /* 0x000168000c1e1b00 */
[----:B------:R0:W5:Y:S01]  /*3a20*/  @!P2 LDG.E.64 R58, desc[UR8][R38.64] ;  /* 0x00000008263aa981 */ /* 0x000162000c1e1b00 */
[----:B------:R-:W-:-:S03]  /*3a30*/  ISETP.GE.AND P2, PT, R233, R116, PT ;  /* 0x00000074e900720c */ /* 0x000fc60003f46270 */
[----:B------:R0:W5:Y:S04]  /*3a40*/  @!P5 LDG.E.64 R52, desc[UR8][R36.64+0x40] ;  /* 0x000040082434d981 */ /* 0x000168000c1e1b00 */
[----:B------:R0:W5:Y:S01]  /*3a50*/  @!P5 LDG.E.64 R54, desc[UR8][R38.64+0x40] ;  /* 0x000040082636d981 */ /* 0x000162000c1e1b00 */
[----:B------:R-:W-:Y:S02]  /*3a60*/  ISETP.GE.AND P5, PT, R235, R116, PT ;  /* 0x00000074eb00720c */ /* 0x000fe40003fa6270 */
[----:B------:R-:W-:-:S03]  /*3a70*/  CS2R R42, SRZ ;  /* 0x00000000002a7805 */ /* 0x000fc6000001ff00 */
[----:B------:R0:W5:Y:S04]  /*3a80*/  @!P2 LDG.E.64 R44, desc[UR8][R36.64+0x80] ;  /* 0x00008008242ca981 */ /* 0x000168000c1e1b00 */
[----:B------:R0:W5:Y:S04]  /*3a90*/  @!P2 LDG.E.64 R46, desc[UR8][R38.64+0x80] ;  /* 0x00008008262ea981 */ /* 0x000168000c1e1b00 */
[----:B------:R0:W5:Y:S04]  /*3aa0*/  @!P5 LDG.E.64 R40, desc[UR8][R36.64+0xc0] ;  /* 0x0000c0082428d981 */ /* 0x000168000c1e1b00 */
[----:B------:R0:W5:Y:S02]  /*3ab0*/  @!P5 LDG.E.64 R42, desc[UR8][R38.64+0xc0] ;  /* 0x0000c008262ad981 */ /* 0x000164000c1e1b00 */
.L_x_1555:
[----:B------:R-:W-:Y:S05]  /*3ac0*/  BSYNC B1 ;  /* 0x0000000000017941 */ /* 0x000fea0003800000 */
.L_x_1554:
[----:B0-----:R-:W2:Y:S01]  /*3ad0*/  LDL R36, [R1+0x20] ;  /* 0x0000200001247983 */ /* 0x001ea20000100800 */
[----:B-----5:R-:W-:Y:S02]  /*3ae0*/  IMAD.MOV.U32 R37, RZ, RZ, R61 ;  /* 0x000000ffff257224 */ /* 0x020fe400078e003d */
[----:B------:R-:W-:Y:S02]  /*3af0*/  IMAD.MOV.U32 R38, RZ, RZ, R64 ;  /* 0x000000ffff267224 */ /* 0x000fe400078e0040 */
[----:B------:R-:W-:-:S05]  /*3b00*/  IMAD.MOV.U32 R39, RZ, RZ, R65 ;  /* 0x000000ffff277224 */ /* 0x000fca00078e0041 */
[----:B------:R-:W-:Y:S01]  /*3b10*/  PRMT R123, R38, 0x5410, R39 ;  /* 0x00005410267b7816 */ /* 0x000fe20000000027 */
[----:B------:R-:W-:Y:S02]  /*3b20*/  IMAD.MOV.U32 R38, RZ, RZ, R106 ;  /* 0x000000ffff267224 */ /* 0x000fe400078e006a */
[----:B------:R-:W-:-:S05]  /*3b30*/  IMAD.MOV.U32 R39, RZ, RZ, R107 ;  /* 0x000000ffff277224 */ /* 0x000fca00078e006b */
[----:B------:R-:W-:Y:S02]  /*3b40*/  PRMT R128, R38, 0x5410, R39 ;  /* 0x0000541026807816 */ /* 0x000fe40000000027 */
[----:B--2---:R-:W-:Y:S02]  /*3b50*/  R2UR UR4, R36 ;  /* 0x00000000240472ca */ /* 0x004fe400000e0000 */
[----:B------:R-:W-:-:S04]  /*3b60*/  MOV R36, R60 ;  /* 0x0000003c00247202 */ /* 0x000fc80000000f00 */
[----:B------:R-:W-:Y:S01]  /*3b70*/  PRMT R122, R36, 0x5410, R37 ;  /* 0x00005410247a7816 */ /* 0x000fe20000000025 */
[----:B------:R-:W-:Y:S02]  /*3b80*/  IMAD.MOV.U32 R36, RZ, RZ, R72 ;  /* 0x000000ffff247224 */ /* 0x000fe400078e0048 */
[----:B------:R-:W-:-:S03]  /*3b90*/  IMAD.MOV.U32 R37, RZ, RZ, R73 ;  /* 0x000000ffff257224 */ /* 0x000fc600078e0049 */
[----:B------:R-:W-:Y:S01]  /*3ba0*/  PRMT R127, R36, 0x7610, R127 ;  /* 0x00007610247f7816 */ /* 0x000fe2000000007f */
[----:B------:R-:W-:Y:S01]  /*3bb0*/  IMAD.MOV.U32 R36, RZ, RZ, R62 ;  /* 0x000000ffff247224 */ /* 0x000fe200078e003e */
[----:B------:R-:W-:Y:S01]  /*3bc0*/  PRMT R126, R37, 0x7610, R126 ;  /* 0x00007610257e7816 */ /* 0x000fe2000000007e */
[----:B------:R-:W-:Y:S01]  /*3bd0*/  UISETP.NE.AND UP0, UPT, UR4, 0x3, UPT ;  /* 0x000000030400788c */ /* 0x000fe2000bf05270 */
[----:B------:R-:W-:-:S04]  /*3be0*/  MOV R37, R63 ;  /* 0x0000003f00257202 */ /* 0x000fc80000000f00 */
[----:B------:R-:W-:Y:S01]  /*3bf0*/  PRMT R124, R36, 0x5410, R37 ;  /* 0x00005410247c7816 */ /* 0x000fe20000000025 */
[----:B------:R-:W-:Y:S01]  /*3c00*/  IMAD.MOV.U32 R36, RZ, RZ, R66 ;  /* 0x000000ffff247224 */ /* 0x000fe200078e0042 */
[----:B------:R-:W-:Y:S01]  /*3c10*/  PLOP3.LUT P2, PT, PT, PT, UP0, 0x80, 0x0 ;  /* 0x000000000000781c */ /* 0x000fe20003f4f008 */
[----:B------:R-:W-:-:S05]  /*3c20*/  IMAD.MOV.U32 R37, RZ, RZ, R67 ;  /* 0x000000ffff257224 */ /* 0x000fca00078e0043 */
[----:B------:R-:W-:Y:S01]  /*3c30*/  PRMT R125, R36, 0x5410, R37 ;  /* 0x00005410247d7816 */ /* 0x000fe20000000025 */
[----:B------:R-:W-:Y:S02]  /*3c40*/  IMAD.MOV.U32 R36, RZ, RZ, R74 ;  /* 0x000000ffff247224 */ /* 0x000fe400078e004a */
[----:B------:R-:W-:-:S03]  /*3c50*/  IMAD.MOV.U32 R37, RZ, RZ, R75 ;  /* 0x000000ffff257224 */ /* 0x000fc600078e004b */
[----:B------:R-:W-:Y:S01]  /*3c60*/  PRMT R127, R127, 0x5410, R36 ;  /* 0x000054107f7f7816 */ /* 0x000fe20000000024 */
[----:B------:R-:W-:Y:S01]  /*3c70*/  IMAD.MOV.U32 R36, RZ, RZ, R110 ;  /* 0x000000ffff247224 */ /* 0x000fe200078e006e */
[----:B------:R-:W-:Y:S01]  /*3c80*/  PRMT R126, R126, 0x5410, R37 ;  /* 0x000054107e7e7816 */ /* 0x000fe20000000025 */
[----:B------:R-:W-:-:S05]  /*3c90*/  IMAD.MOV.U32 R37, RZ, RZ, R111 ;  /* 0x000000ffff257224 */ /* 0x000fca00078e006f */
        /* <DEDUP_REMOVED lines=10> */
[----:B------:R-:W-:Y:S02]  /*3d40*/  IMAD.MOV.U32 R37, RZ, RZ, R56 ;  /* 0x000000ffff257224 */ /* 0x000fe400078e0038 */
        /* <DEDUP_REMOVED lines=14> */
[----:B------:R-:W-:Y:S06]  /*3e30*/  @!P2 BRA `(.L_x_1556) ;  /* 0x000000000004a947 */ /* 0x000fec0003800000 */
[----:B------:R-:W-:Y:S01]  /*3e40*/  BPT.TRAP 0x1 ;  /* 0x000000040000795c */ /* 0x000fe20000300000 */
.L_x_1556:
[----:B------:R-:W-:Y:S01]  /*3e50*/  IMAD R99, R17, 0x8, R16 ;  /* 0x0000000811637824 */ /* 0x000fe200078e0210 */
[----:B------:R-:W-:Y:S01]  /*3e60*/  SHF.L.U32 R109, R237, 0x1f, RZ ;  /* 0x0000001fed6d7819 */ /* 0x000fe200000006ff */
[----:B------:R-:W-:Y:S03]  /*3e70*/  BSSY B1, `(.L_x_1557) ;  /* 0x0000003000017945 */ /* 0x000fe60003800000 */
[----:B------:R-:W0:Y:S02]  /*3e80*/  SYNCS.PHASECHK.TRANS64.TRYWAIT P5, [R99+URZ+0x30890], R109 ;  /* 0x0308906d630075a7 */ /* 0x000e2400080a017f */
[----:B0-----:R-:W-:Y:S05]  /*3e90*/  @!P5 BRA `(.L_x_1558) ;  /* 0x0000029800c4d947 */ /* 0x001fea0003800000 */
.L_x_2028:
[----:B------:R-:W-:Y:S05]  /*3ea0*/  BSYNC B1 ;  /* 0x0000000000017941 */ /* 0x000fea0003800000 */
.L_x_1557:
[----:B------:R-:W-:Y:S04]  /*3eb0*/  BSSY B1, `(.L_x_1559) ;  /* 0x00000d6000017945 */ /* 0x000fe80003800000 */
[----:B------:R-:W-:Y:S05]  /*3ec0*/  @P3 BRA `(.L_x_1560) ;  /* 0x0000000c00503947 */ /* 0x000fea0003800000 */
[----:B------:R-:W-:Y:S01]  /*3ed0*/  ISETP.NE.AND P3, PT, R30, RZ, PT ;  /* 0x000000ff1e00720c */ /* 0x000fe20003f65270 */
[----:B------:R-:W-:-:S12]  /*3ee0*/  BSSY B2, `(.L_x_1561) ;  /* 0x0000031000027945 */ /* 0x000fd80003800000 */
[----:B------:R-:W-:Y:S05]  /*3ef0*/  @!P3 BRA `(.L_x_1562) ;  /* 0x0000000000bcb947 */ /* 0x000fea0003800000 */
[----:B------:R1:W2:Y:S01]  /*3f00*/  LDS.128 R36, [R103+0x20400] ;  /* 0x0204000067247984 */ /* 0x0002a20000000c00 */
[----:B------:R-:W-:Y:S01]  /*3f10*/  ISETP.GE.AND P3, PT, R200, R116, PT ;  /* 0x00000074c800720c */ /* 0x000fe20003f66270 */
[----:B------:R-:W-:-:S12]  /*3f20*/  BSSY B3, `(.L_x_1563) ;  /* 0x000002a000037945 */ /* 0x000fd80003800000 */
[----:B-1----:R-:W-:Y:S05]  /*3f30*/  @P3 BRA `(.L_x_1564) ;  /* 0x0000000000a03947 */ /* 0x002fea0003800000 */
[----:B------:R-:W-:Y:S01]  /*3f40*/  SHF.R.U64 R70, R110, 0x10, R111 ;  /* 0x000000106e467819 */ /* 0x000fe2000000126f */
[--C-:B--2---:R-:W-:Y:S01]  /*3f50*/  HADD2.F32 R69, -RZ, R37.reuse.H1_H1 ;  /* 0x30000025ff457230 */ /* 0x104fe20000004100 */
[--C-:B------:R-:W-:Y:S01]  /*3f60*/  SHF.R.U64 R68, R106, 0x10, R107.reuse ;  /* 0x000000106a447819 */ /* 0x100fe2000000126b */
[----:B------:R-:W-:Y:S01]  /*3f70*/  HADD2.F32 R71, -RZ, R37.H0_H0 ;  /* 0x20000025ff477230 */ /* 0x000fe20000004100 */
[----:B------:R-:W-:Y:S01]  /*3f80*/  SHF.R.U32.HI R106, RZ, 0x10, R107 ;  /* 0x00000010ff6a7819 */ /* 0x000fe2000001166b */
[----:B------:R-:W-:Y:S01]  /*3f90*/  HADD2.F32 R70, -RZ, R70.H0_H0 ;  /* 0x20000046ff467230 */ /* 0x000fe20000004100 */
[----:B------:R-:W-:Y:S01]  /*3fa0*/  SHF.R.U32.HI R110, RZ, 0x10, R111 ;  /* 0x00000010ff6e7819 */ /* 0x000fe2000001166f */
[----:B------:R-:W-:Y:S02]  /*3fb0*/  HADD2.F32 R68, -RZ, R68.H0_H0 ;  /* 0x20000044ff447230 */ /* 0x000fe40000004100 */
[----:B------:R-:W-:Y:S02]  /*3fc0*/  HADD2.F32 R107, -RZ, R38.H0_H0 ;  /* 0x20000026ff6b7230 */ /* 0x000fe40000004100 */
        /* <DEDUP_REMOVED lines=8> */
[----:B------:R-:W-:Y:S02]  /*4050*/  HADD2.F32 R106, -RZ, R39.H0_H0 ;  /* 0x20000027ff6a7230 */ /* 0x000fe40000004100 */
[----:B------:R-:W-:Y:S01]  /*4060*/  FMUL.FTZ R39, R70, R69 ;  /* 0x0000004546277220 */ /* 0x000fe20000410000 */
[----:B------:R-:W-:-:S02]  /*4070*/  HADD2.F32 R110, -RZ, R129.H0_H0 ;  /* 0x20000081ff6e7230 */ /* 0x000fc40000004100 */
[C---:B------:R-:W-:Y:S01]  /*4080*/  FMUL.FTZ R69, R106.reuse, R69 ;  /* 0x000000456a457220 */ /* 0x040fe20000410000 */
[-C--:B------:R-:W-:Y:S01]  /*4090*/  FFMA.FTZ R39, R106, R71.reuse, -R39 ;  /* 0x000000476a277223 */ /* 0x080fe20000010827 */
[----:B------:R-:W-:Y:S02]  /*40a0*/  HADD2.F32 R106, -RZ, R128.H0_H0 ;  /* 0x20000080ff6a7230 */ /* 0x000fe40000004100 */
[----:B------:R-:W-:Y:S01]  /*40b0*/  FFMA.FTZ R70, R70, R71, R69 ;  /* 0x0000004746467223 */ /* 0x000fe20000010045 */
[--C-:B------:R-:W-:Y:S02]  /*40c0*/  HADD2.F32 R69, -RZ, R36.reuse.H1_H1 ;  /* 0x30000024ff457230 */ /* 0x100fe40000004100 */
[----:B------:R-:W-:Y:S02]  /*40d0*/  HADD2.F32 R71, -RZ, R36.H0_H0 ;  /* 0x20000024ff477230 */ /* 0x000fe40000004100 */
[----:B------:R-:W-:Y:S01]  /*40e0*/  F2FP.F16.F32.PACK_AB R39, R70, R39 ;  /* 0x000000274627723e */ /* 0x000fe200000000ff */
[----:B------:R-:W-:-:S02]  /*40f0*/  FMUL.FTZ R36, R69, R110 ;  /* 0x0000006e45247220 */ /* 0x000fc40000410000 */
[C---:B------:R-:W-:Y:S02]  /*4100*/  FMUL.FTZ R110, R71.reuse, R110 ;  /* 0x0000006e476e7220 */ /* 0x040fe40000410000 */
[-C--:B------:R-:W-:Y:S01]  /*4110*/  FFMA.FTZ R36, R71, R106.reuse, -R36 ;  /* 0x0000006a47247223 */ /* 0x080fe20000010824 */
[----:B------:R-:W-:Y:S02]  /*4120*/  HADD2.F32 R71, -RZ, R38.H1_H1 ;  /* 0x30000026ff477230 */ /* 0x000fe40000004100 */
[----:B------:R-:W-:Y:S01]  /*4130*/  FFMA.FTZ R69, R69, R106, R110 ;  /* 0x0000006a45457223 */ /* 0x000fe2000001006e */
[----:B------:R-:W-:Y:S02]  /*4140*/  HADD2.F32 R110, -RZ, R129.H1_H1 ;  /* 0x30000081ff6e7230 */ /* 0x000fe40000004100 */
[----:B------:R-:W-:Y:S02]  /*4150*/  HADD2.F32 R106, -RZ, R128.H1_H1 ;  /* 0x30000080ff6a7230 */ /* 0x000fe40000004100 */
[----:B------:R-:W-:Y:S01]  /*4160*/  F2FP.F16.F32.PACK_AB R36, R69, R36 ;  /* 0x000000244524723e */ /* 0x000fe200000000ff */
[-C--:B------:R-:W-:Y:S01]  /*4170*/  FMUL.FTZ R38, R71, R110.reuse ;  /* 0x0000006e47267220 */ /* 0x080fe20000410000 */
[----:B------:R-:W-:-:S03]  /*4180*/  FMUL.FTZ R110, R107, R110 ;  /* 0x0000006e6b6e7220 */ /* 0x000fc60000410000 */
[-C--:B------:R-:W-:Y:S01]  /*4190*/  FFMA.FTZ R38, R107, R106.reuse, -R38 ;  /* 0x0000006a6b267223 */ /* 0x080fe20000010826 */
[----:B------:R-:W-:-:S05]  /*41a0*/  FFMA.FTZ R71, R71, R106, R110 ;  /* 0x0000006a47477223 */ /* 0x000fca000001006e */
[----:B------:R-:W-:-:S07]  /*41b0*/  F2FP.F16.F32.PACK_AB R38, R71, R38 ;  /* 0x000000264726723e */ /* 0x000fce00000000ff */
.L_x_1564:
[----:B------:R-:W-:Y:S05]  /*41c0*/  BSYNC B3 ;  /* 0x0000000000037941 */ /* 0x000fea0003800000 */
.L_x_1563:
[----:B------:R-:W-:Y:S02]  /*41d0*/  ULDC.64 UR4, c[0x0][0x208] ;  /* 0x0000820000047ab9 */ /* 0x000fe40000000a00 */
[----:B--2---:R1:W-:Y:S03]  /*41e0*/  STG.E.128 desc[UR4][R50.64], R36 ;  /* 0x0000002432007986 */ /* 0x0043e6000c101d04 */
.L_x_1562:
[----:B------:R-:W-:Y:S05]  /*41f0*/  BSYNC B2 ;  /* 0x0000000000027941 */ /* 0x000fea0003800000 */
.L_x_1561:
[----:B------:R-:W-:Y:S01]  /*4200*/  ISETP.NE.AND P3, PT, R93, RZ, PT ;  /* 0x000000ff5d00720c */ /* 0x000fe20003f65270 */
[----:B------:R-:W-:-:S12]  /*4210*/  BSSY B2, `(.L_x_1565) ;  /* 0x0000035000027945 */ /* 0x000fd80003800000 */
[----:B------:R-:W-:Y:S05]  /*4220*/  @!P3 BRA `(.L_x_1566) ;  /* 0x0000000000ccb947 */ /* 0x000fea0003800000 */
[----:B-1----:R1:W2:Y:S01]  /*4230*/  LDS.128 R36, [R103+0x22400] ;  /* 0x0224000067247984 */ /* 0x0022a20000000c00 */
[----:B------:R-:W-:Y:S01]  /*4240*/  ISETP.GE.AND P3, PT, R234, R116, PT ;  /* 0x00000074ea00720c */ /* 0x000fe20003f66270 */
[----:B------:R-:W-:-:S12]  /*4250*/  BSSY B3, `(.L_x_1567) ;  /* 0x000002e000037945 */ /* 0x000fd80003800000 */
[----:B-1----:R-:W-:Y:S05]  /*4260*/  @P3 BRA `(.L_x_1568) ;  /* 0x0000000000b03947 */ /* 0x002fea0003800000 */
[----:B------:R-:W-:Y:S01]  /*4270*/  SHF.R.U64 R68, R74, 0x10, R75 ;  /* 0x000000104a447819 */ /* 0x000fe2000000124b */
[----:B--2---:R-:W-:Y:S01]  /*4280*/  IMAD.MOV.U32 R70, RZ, RZ, R37 ;  /* 0x000000ffff467224 */ /* 0x004fe200078e0025 */
[--C-:B------:R-:W-:Y:S02]  /*4290*/  SHF.R.U64 R69, R72, 0x10, R73.reuse ;  /* 0x0000001048457819 */ /* 0x100fe40000001249 */
[----:B------:R-:W-:Y:S01]  /*42a0*/  SHF.R.U32.HI R72, RZ, 0x10, R73 ;  /* 0x00000010ff487819 */ /* 0x000fe20000011649 */
[----:B------:R-:W-:Y:S01]  /*42b0*/  HADD2.F32 R37, -RZ, R68.H0_H0 ;  /* 0x20000044ff257230 */ /* 0x000fe20000004100 */
[----:B------:R-:W-:Y:S01]  /*42c0*/  SHF.R.U32.HI R74, RZ, 0x10, R75 ;  /* 0x00000010ff4a7819 */ /* 0x000fe2000001164b */
[--C-:B------:R-:W-:Y:S02]  /*42d0*/  HADD2.F32 R68, -RZ, R70.reuse.H1_H1 ;  /* 0x30000046ff447230 */ /* 0x100fe40000004100 */
[----:B------:R-:W-:Y:S02]  /*42e0*/  HADD2.F32 R70, -RZ, R70.H0_H0 ;  /* 0x20000046ff467230 */ /* 0x000fe40000004100 */
[----:B------:R-:W-:-:S02]  /*42f0*/  HADD2.F32 R69, -RZ, R69.H0_H0 ;  /* 0x20000045ff457230 */ /* 0x000fc40000004100 */
[-C--:B------:R-:W-:Y:S01]  /*4300*/  FMUL.FTZ R71, R68, R37.reuse ;  /* 0x0000002544477220 */ /* 0x080fe20000410000 */
[----:B------:R-:W-:Y:S02]  /*4310*/  HADD2.F32 R72, -RZ, R72.H0_H0 ;  /* 0x20000048ff487230 */ /* 0x000fe40000004100 */
[C---:B------:R-:W-:Y:S01]  /*4320*/  FMUL.FTZ R73, R70.reuse, R37 ;  /* 0x0000002546497220 */ /* 0x040fe20000410000 */
[-C--:B------:R-:W-:Y:S01]  /*4330*/  FFMA.FTZ R37, R70, R69.reuse, -R71 ;  /* 0x0000004546257223 */ /* 0x080fe20000010847 */
[----:B------:R-:W-:Y:S02]  /*4340*/  IMAD.MOV.U32 R70, RZ, RZ, R39 ;  /* 0x000000ffff467224 */ /* 0x000fe400078e0027 */
[----:B------:R-:W-:Y:S01]  /*4350*/  FFMA.FTZ R68, R68, R69, R73 ;  /* 0x0000004544447223 */ /* 0x000fe20000010049 */
[----:B------:R-:W-:Y:S02]  /*4360*/  IMAD.MOV.U32 R69, RZ, RZ, R36 ;  /* 0x000000ffff457224 */ /* 0x000fe400078e0024 */
[----:B------:R-:W-:-:S02]  /*4370*/  HADD2.F32 R36, -RZ, R74.H0_H0 ;  /* 0x2000004aff247230 */ /* 0x000fc40000004100 */
[--C-:B------:R-:W-:Y:S01]  /*4380*/  HADD2.F32 R39, -RZ, R70.reuse.H1_H1 ;  /* 0x30000046ff277230 */ /* 0x100fe20000004100 */
[----:B------:R-:W-:Y:S01]  /*4390*/  F2FP.F16.F32.PACK_AB R37, R68, R37 ;  /* 0x000000254425723e */ /* 0x000fe200000000ff */
[----:B------:R-:W-:-:S03]  /*43a0*/  HADD2.F32 R71, -RZ, R70.H0_H0 ;  /* 0x20000046ff477230 */ /* 0x000fc60000004100 */
[-C--:B------:R-:W-:Y:S02]  /*43b0*/  FMUL.FTZ R70, R39, R36.reuse ;  /* 0x0000002427467220 */ /* 0x080fe40000410000 */
[C---:B------:R-:W-:Y:S02]  /*43c0*/  FMUL.FTZ R74, R71.reuse, R36 ;  /* 0x00000024474a7220 */ /* 0x040fe40000410000 */
[----:B------:R-:W-:Y:S01]  /*43d0*/  FFMA.FTZ R36, R71, R72, -R70 ;  /* 0x0000004847247223 */ /* 0x000fe20000010846 */
[----:B------:R-:W-:Y:S01]  /*43e0*/  MOV R70, R38 ;  /* 0x0000002600467202 */ /* 0x000fe20000000f00 */
[----:B------:R-:W-:Y:S01]  /*43f0*/  FFMA.FTZ R39, R39, R72, R74 ;  /* 0x0000004827277223 */ /* 0x000fe2000001004a */
[--C-:B------:R-:W-:Y:S02]  /*4400*/  HADD2.F32 R38, -RZ, R69.reuse.H0_H0 ;  /* 0x20000045ff267230 */ /* 0x100fe40000004100 */
[----:B------:R-:W-:Y:S02]  /*4410*/  HADD2.F32 R69, -RZ, R69.H1_H1 ;  /* 0x30000045ff457230 */ /* 0x000fe40000004100 */
[--C-:B------:R-:W-:Y:S01]  /*4420*/  HADD2.F32 R72, -RZ, R127.reuse.H1_H1 ;  /* 0x3000007fff487230 */ /* 0x100fe20000004100 */
[----:B------:R-:W-:Y:S01]  /*4430*/  F2FP.F16.F32.PACK_AB R39, R39, R36 ;  /* 0x000000242727723e */ /* 0x000fe200000000ff */
[----:B------:R-:W-:-:S03]  /*4440*/  HADD2.F32 R71, -RZ, R127.H0_H0 ;  /* 0x2000007fff477230 */ /* 0x000fc60000004100 */
[-C--:B------:R-:W-:Y:S01]  /*4450*/  FMUL.FTZ R73, R69, R72.reuse ;  /* 0x0000004845497220 */ /* 0x080fe20000410000 */
[----:B------:R-:W-:-:S03]  /*4460*/  FMUL.FTZ R72, R38, R72 ;  /* 0x0000004826487220 */ /* 0x000fc60000410000 */
[-C--:B------:R-:W-:Y:S01]  /*4470*/  FFMA.FTZ R38, R38, R71.reuse, -R73 ;  /* 0x0000004726267223 */ /* 0x080fe20000010849 */
        /* <DEDUP_REMOVED lines=9> */
[----:B------:R-:W-:-:S05]  /*4510*/  FFMA.FTZ R73, R70, R72, R73 ;  /* 0x0000004846497223 */ /* 0x000fca0000010049 */
[----:B------:R-:W-:-:S07]  /*4520*/  F2FP.F16.F32.PACK_AB R38, R73, R74 ;  /* 0x0000004a4926723e */ /* 0x000fce00000000ff */
.L_x_1568:
[----:B------:R-:W-:Y:S05]  /*4530*/  BSYNC B3 ;  /* 0x0000000000037941 */ /* 0x000fea0003800000 */
.L_x_1567:
[----:B------:R-:W-:Y:S02]  /*4540*/  ULDC.64 UR4, c[0x0][0x208] ;  /* 0x0000820000047ab9 */ /* 0x000fe40000000a00 */
[----:B--2---:R2:W-:Y:S03]  /*4550*/  STG.E.128 desc[UR4][R50.64+0x80], R36 ;  /* 0x0000802432007986 */ /* 0x0045e6000c101d04 */
.L_x_1566:
[----:B------:R-:W-:Y:S05]  /*4560*/  BSYNC B2 ;  /* 0x0000000000027941 */ /* 0x000fea0003800000 */
.L_x_1565:
[----:B------:R-:W-:Y:S01]  /*4570*/  ISETP.NE.AND P3, PT, R94, RZ, PT ;  /* 0x000000ff5e00720c */ /* 0x000fe20003f65270 */
[----:B------:R-:W-:-:S12]  /*4580*/  BSSY B2, `(.L_x_1569) ;  /* 0x0000035000027945 */ /* 0x000fd80003800000 */
[----:B------:R-:W-:Y:S05]  /*4590*/  @!P3 BRA `(.L_x_1570) ;  /* 0x0000000000ccb947 */ /* 0x000fea0003800000 */
[----:B-12---:R1:W2:Y:S01]  /*45a0*/  LDS.128 R36, [R103+0x24400] ;  /* 0x0244000067247984 */ /* 0x0062a20000000c00 */
[----:B------:R-:W-:Y:S01]  /*45b0*/  ISETP.GE.AND P3, PT, R233, R116, PT ;  /* 0x00000074e900720c */ /* 0x000fe20003f66270 */
[----:B------:R-:W-:-:S12]  /*45c0*/  BSSY B3, `(.L_x_1571) ;  /* 0x000002e000037945 */ /* 0x000fd80003800000 */
[----:B-1----:R-:W-:Y:S05]  /*45d0*/  @P3 BRA `(.L_x_1572) ;  /* 0x0000000000b03947 */ /* 0x002fea0003800000 */
[----:B------:R-:W-:Y:S01]  /*45e0*/  SHF.R.U64 R68, R66, 0x10, R67 ;  /* 0x0000001042447819 */ /* 0x000fe20000001243 */
[----:B--2---:R-:W-:Y:S01]  /*45f0*/  IMAD.MOV.U32 R66, RZ, RZ, R37 ;  /* 0x000000ffff427224 */ /* 0x004fe200078e0025 */
[----:B------:R-:W-:Y:S01]  /*4600*/  SHF.R.U64 R64, R64, 0x10, R65 ;  /* 0x0000001040407819 */ /* 0x000fe20000001241 */
[----:B------:R-:W-:Y:S01]  /*4610*/  HADD2.F32 R71, -RZ, R125.H1_H1 ;  /* 0x3000007dff477230 */ /* 0x000fe20000004100 */
[----:B------:R-:W-:Y:S01]  /*4620*/  SHF.R.U32.HI R67, RZ, 0x10, R67 ;  /* 0x00000010ff437819 */ /* 0x000fe20000011643 */
[----:B------:R-:W-:Y:S02]  /*4630*/  HADD2.F32 R68, -RZ, R68.H0_H0 ;  /* 0x20000044ff447230 */ /* 0x000fe40000004100 */
[--C-:B------:R-:W-:Y:S02]  /*4640*/  HADD2.F32 R37, -RZ, R66.reuse.H1_H1 ;  /* 0x30000042ff257230 */ /* 0x100fe40000004100 */
[----:B------:R-:W-:Y:S02]  /*4650*/  HADD2.F32 R69, -RZ, R66.H0_H0 ;  /* 0x20000042ff457230 */ /* 0x000fe40000004100 */
[----:B------:R-:W-:-:S02]  /*4660*/  HADD2.F32 R64, -RZ, R64.H0_H0 ;  /* 0x20000040ff407230 */ /* 0x000fc40000004100 */
[-C--:B------:R-:W-:Y:S01]  /*4670*/  FMUL.FTZ R66, R37, R68.reuse ;  /* 0x0000004425427220 */ /* 0x080fe20000410000 */
[----:B------:R-:W-:-:S03]  /*4680*/  FMUL.FTZ R68, R69, R68 ;  /* 0x0000004445447220 */ /* 0x000fc60000410000 */
[-C--:B------:R-:W-:Y:S01]  /*4690*/  FFMA.FTZ R66, R69, R64.reuse, -R66 ;  /* 0x0000004045427223 */ /* 0x080fe20000010842 */
[----:B------:R-:W-:Y:S02]  /*46a0*/  HADD2.F32 R69, -RZ, R125.H0_H0 ;  /* 0x2000007dff457230 */ /* 0x000fe40000004100 */
[----:B------:R-:W-:Y:S01]  /*46b0*/  FFMA.FTZ R37, R37, R64, R68 ;  /* 0x0000004025257223 */ /* 0x000fe20000010044 */
[----:B------:R-:W-:Y:S01]  /*46c0*/  IMAD.MOV.U32 R68, RZ, RZ, R39 ;  /* 0x000000ffff447224 */ /* 0x000fe200078e0027 */
[----:B------:R-:W-:Y:S01]  /*46d0*/  SHF.R.U32.HI R64, RZ, 0x10, R65 ;  /* 0x00000010ff407819 */ /* 0x000fe20000011641 */
[----:B------:R-:W-:Y:S02]  /*46e0*/  IMAD.MOV.U32 R65, RZ, RZ, R36 ;  /* 0x000000ffff417224 */ /* 0x000fe400078e0024 */
[----:B------:R-:W-:Y:S01]  /*46f0*/  HADD2.F32 R36, -RZ, R67.H0_H0 ;  /* 0x20000043ff247230 */ /* 0x000fe20000004100 */
[----:B------:R-:W-:Y:S01]  /*4700*/  F2FP.F16.F32.PACK_AB R37, R37, R66 ;  /* 0x000000422525723e */ /* 0x000fe200000000ff */
        /* <DEDUP_REMOVED lines=10> */
[----:B------:R-:W-:Y:S01]  /*47b0*/  HADD2.F32 R67, -RZ, R123.H0_H0 ;  /* 0x2000007bff437230 */ /* 0x000fe20000004100 */
[----:B------:R-:W-:Y:S02]  /*47c0*/  F2FP.F16.F32.PACK_AB R39, R39, R36 ;  /* 0x000000242727723e */ /* 0x000fe400000000ff */
[-C--:B------:R-:W-:Y:S01]  /*47d0*/  FMUL.FTZ R65, R38, R69.reuse ;  /* 0x0000004526417220 */ /* 0x080fe20000410000 */
[----:B------:R-:W-:-:S03]  /*47e0*/  FMUL.FTZ R69, R68, R69 ;  /* 0x0000004544457220 */ /* 0x000fc60000410000 */
[-C--:B------:R-:W-:Y:S01]  /*47f0*/  FFMA.FTZ R65, R68, R67.reuse, -R65 ;  /* 0x0000004344417223 */ /* 0x080fe20000010841 */
[--C-:B------:R-:W-:Y:S02]  /*4800*/  HADD2.F32 R68, -RZ, R64.reuse.H0_H0 ;  /* 0x20000040ff447230 */ /* 0x100fe40000004100 */
        /* <DEDUP_REMOVED lines=9> */
.L_x_1572:
[----:B------:R-:W-:Y:S05]  /*48a0*/  BSYNC B3 ;  /* 0x0000000000037941 */ /* 0x000fea0003800000 */
.L_x_1571:
[----:B------:R-:W-:Y:S02]  /*48b0*/  ULDC.64 UR4, c[0x0][0x208] ;  /* 0x0000820000047ab9 */ /* 0x000fe40000000a00 */
[----:B--2---:R3:W-:Y:S03]  /*48c0*/  STG.E.128 desc[UR4][R50.64+0x100], R36 ;  /* 0x0001002432007986 */ /* 0x0047e6000c101d04 */
.L_x_1570:
[----:B------:R-:W-:Y:S05]  /*48d0*/  BSYNC B2 ;  /* 0x0000000000027941 */ /* 0x000fea0003800000 */
.L_x_1569:
[----:B------:R-:W-:-:S13]  /*48e0*/  ISETP.NE.AND P3, PT, R95, RZ, PT ;  /* 0x000000ff5f00720c */ /* 0x000fda0003f65270 */
[----:B------:R-:W-:Y:S05]  /*48f0*/  @!P3 BRA `(.L_x_1560) ;  /* 0x0000000000c4b947 */ /* 0x000fea0003800000 */
[----:B-123--:R1:W2:Y:S01]  /*4900*/  LDS.128 R36, [R103+0x26400] ;  /* 0x0264000067247984 */ /* 0x00e2a20000000c00 */
[----:B------:R-:W-:Y:S01]  /*4910*/  ISETP.GE.AND P3, PT, R235, R116, PT ;  /* 0x00000074eb00720c */ /* 0x000fe20003f66270 */
[----:B------:R-:W-:-:S12]  /*4920*/  BSSY B2, `(.L_x_1573) ;  /* 0x000002c000027945 */ /* 0x000fd80003800000 */
[----:B-1----:R-:W-:Y:S05]  /*4930*/  @P3 BRA `(.L_x_1574) ;  /* 0x0000000000a83947 */ /* 0x002fea0003800000 */
[----:B------:R-:W-:Y:S01]  /*4940*/  SHF.R.U64 R64, R62, 0x10, R63 ;  /* 0x000000103e407819 */ /* 0x000fe2000000123f */
[----:B--2---:R-:W-:Y:S01]  /*4950*/  IMAD.MOV.U32 R62, RZ, RZ, R37 ;  /* 0x000000ffff3e7224 */ /* 0x004fe200078e0025 */
[----:B------:R-:W-:Y:S01]  /*4960*/  SHF.R.U64 R60, R60, 0x10, R61 ;  /* 0x000000103c3c7819 */ /* 0x000fe2000000123d */
[----:B------:R-:W-:Y:S02]  /*4970*/  HADD2.F32 R67, -RZ, R38.H0_H0 ;  /* 0x20000026ff437230 */ /* 0x000fe40000004100 */
[----:B------:R-:W-:Y:S02]  /*4980*/  HADD2.F32 R64, -RZ, R64.H0_H0 ;  /* 0x20000040ff407230 */ /* 0x000fe40000004100 */
[--C-:B------:R-:W-:Y:S02]  /*4990*/  HADD2.F32 R37, -RZ, R62.reuse.H1_H1 ;  /* 0x3000003eff257230 */ /* 0x100fe40000004100 */
[----:B------:R-:W-:Y:S02]  /*49a0*/  HADD2.F32 R65, -RZ, R62.H0_H0 ;  /* 0x2000003eff417230 */ /* 0x000fe40000004100 */
[----:B------:R-:W-:-:S02]  /*49b0*/  HADD2.F32 R60, -RZ, R60.H0_H0 ;  /* 0x2000003cff3c7230 */ /* 0x000fc40000004100 */
[-C--:B------:R-:W-:Y:S01]  /*49c0*/  FMUL.FTZ R62, R37, R64.reuse ;  /* 0x00000040253e7220 */ /* 0x080fe20000410000 */
[----:B------:R-:W-:-:S03]  /*49d0*/  FMUL.FTZ R64, R65, R64 ;  /* 0x0000004041407220 */ /* 0x000fc60000410000 */
[-C--:B------:R-:W-:Y:S01]  /*49e0*/  FFMA.FTZ R62, R65, R60.reuse, -R62 ;  /* 0x0000003c413e7223 */ /* 0x080fe2000001083e */
[----:B------:R-:W-:Y:S02]  /*49f0*/  HADD2.F32 R65, -RZ, R38.H1_H1 ;  /* 0x30000026ff417230 */ /* 0x000fe40000004100 */
[----:B------:R-:W-:Y:S01]  /*4a00*/  FFMA.FTZ R37, R37, R60, R64 ;  /* 0x0000003c25257223 */ /* 0x000fe20000010040 */
[----:B------:R-:W-:Y:S01]  /*4a10*/  SHF.R.U32.HI R60, RZ, 0x10, R63 ;  /* 0x00000010ff3c7819 */ /* 0x000fe2000001163f */
[--C-:B------:R-:W-:Y:S01]  /*4a20*/  HADD2.F32 R64, -RZ, R39.reuse.H0_H0 ;  /* 0x20000027ff407230 */ /* 0x100fe20000004100 */
[----:B------:R-:W-:Y:S02]  /*4a30*/  SHF.R.U32.HI R63, RZ, 0x10, R61 ;  /* 0x00000010ff3f7819 */ /* 0x000fe4000001163d */
[----:B------:R-:W-:Y:S01]  /*4a40*/  F2FP.F16.F32.PACK_AB R37, R37, R62 ;  /* 0x0000003e2525723e */ /* 0x000fe200000000ff */
[----:B------:R-:W-:Y:S02]  /*4a50*/  HADD2.F32 R61, -RZ, R60.H0_H0 ;  /* 0x2000003cff3d7230 */ /* 0x000fe40000004100 */
[----:B------:R-:W-:-:S02]  /*4a60*/  HADD2.F32 R60, -RZ, R39.H1_H1 ;  /* 0x30000027ff3c7230 */ /* 0x000fc40000004100 */
[----:B------:R-:W-:-:S03]  /*4a70*/  HADD2.F32 R63, -RZ, R63.H0_H0 ;  /* 0x2000003fff3f7230 */ /* 0x000fc60000004100 */
        /* <DEDUP_REMOVED lines=10> */
[----:B------:R-:W-:-:S02]  /*4b20*/  HADD2.F32 R124, -RZ, R124.H1_H1 ;  /* 0x3000007cff7c7230 */ /* 0x000fc40000004100 */
[C---:B------:R-:W-:Y:S01]  /*4b30*/  FMUL.FTZ R64, R63.reuse, R64 ;  /* 0x000000403f407220 */ /* 0x040fe20000410000 */
[----:B------:R-:W-:Y:S02]  /*4b40*/  HADD2.F32 R122, -RZ, R122.H1_H1 ;  /* 0x3000007aff7a7230 */ /* 0x000fe40000004100 */
[-C--:B------:R-:W-:Y:S01]  /*4b50*/  FFMA.FTZ R63, R63, R36.reuse, -R66 ;  /* 0x000000243f3f7223 */ /* 0x080fe20000010842 */
[----:B------:R-:W-:Y:S01]  /*4b60*/  FFMA.FTZ R64, R61, R36, R64 ;  /* 0x000000243d407223 */ /* 0x000fe20000010040 */
[-C--:B------:R-:W-:Y:S01]  /*4b70*/  FMUL.FTZ R36, R65, R124.reuse ;  /* 0x0000007c41247220 */ /* 0x080fe20000410000 */
[----:B------:R-:W-:-:S03]  /*4b80*/  FMUL.FTZ R124, R67, R124 ;  /* 0x0000007c437c7220 */ /* 0x000fc60000410000 */
[-C--:B------:R-:W-:Y:S01]  /*4b90*/  FFMA.FTZ R36, R67, R122.reuse, -R36 ;  /* 0x0000007a43247223 */ /* 0x080fe20000010824 */
[----:B------:R-:W-:Y:S01]  /*4ba0*/  FFMA.FTZ R65, R65, R122, R124 ;  /* 0x0000007a41417223 */ /* 0x000fe2000001007c */
[----:B------:R-:W-:-:S04]  /*4bb0*/  F2FP.F16.F32.PACK_AB R64, R64, R63 ;  /* 0x0000003f4040723e */ /* 0x000fc800000000ff */
[----:B------:R-:W-:Y:S01]  /*4bc0*/  F2FP.F16.F32.PACK_AB R38, R65, R36 ;  /* 0x000000244126723e */ /* 0x000fe200000000ff */
[----:B------:R-:W-:-:S07]  /*4bd0*/  IMAD.MOV.U32 R36, RZ, RZ, R64 ;  /* 0x000000ffff247224 */ /* 0x000fce00078e0040 */
.L_x_1574:
[----:B------:R-:W-:Y:S05]  /*4be0*/  BSYNC B2 ;  /* 0x0000000000027941 */ /* 0x000fea0003800000 */
.L_x_1573:
[----:B------:R-:W-:Y:S02]  /*4bf0*/  ULDC.64 UR4, c[0x0][0x208] ;  /* 0x0000820000047ab9 */ /* 0x000fe40000000a00 */
[----:B--2---:R4:W-:Y:S03]  /*4c00*/  STG.E.128 desc[UR4][R50.64+0x180], R36 ;  /* 0x0001802432007986 */ /* 0x0049e6000c101d04 */
.L_x_1560:
[----:B------:R-:W-:Y:S05]  /*4c10*/  BSYNC B1 ;  /* 0x0000000000017941 */ /* 0x000fea0003800000 */
.L_x_1559:
[----:B------:R-:W-:Y:S05]  /*4c20*/  @P4 BRA `(.L_x_1575) ;  /* 0x0000003800c84947 */ /* 0x000fea0003800000 */
[----:B------:R-:W-:Y:S01]  /*4c30*/  ISETP.NE.AND P3, PT, R30, RZ, PT ;  /* 0x000000ff1e00720c */ /* 0x000fe20003f65270 */
[----:B------:R-:W-:-:S12]  /*4c40*/  BSSY B1, `(.L_x_1576) ;  /* 0x0000031000017945 */ /* 0x000fd80003800000 */
[----:B------:R-:W-:Y:S05]  /*4c50*/  @!P3 BRA `(.L_x_1577) ;  /* 0x0000000000bcb947 */ /* 0x000fea0003800000 */
[----:B-1234-:R1:W2:Y:S01]  /*4c60*/  LDS.128 R36, [R103+0x21400] ;  /* 0x0214000067247984 */ /* 0x01e2a20000000c00 */
[----:B------:R-:W-:Y:S01]  /*4c70*/  ISETP.GE.AND P3, PT, R200, R116, PT ;  /* 0x00000074c800720c */ /* 0x000fe20003f66270 */
[----:B------:R-:W-:-:S12]  /*4c80*/  BSSY B2, `(.L_x_1578) ;  /* 0x000002a000027945 */ /* 0x000fd80003800000 */
[----:B-1----:R-:W-:Y:S05]  /*4c90*/  @P3 BRA `(.L_x_1579) ;  /* 0x0000000000a03947 */ /* 0x002fea0003800000 */
        /* <DEDUP_REMOVED lines=11> */
[----:B------:R-:W-:Y:S01]  /*4d50*/  FMUL.FTZ R61, R37, R58 ;  /* 0x0000003a253d7220 */ /* 0x000fe20000410000 */
[----:B------:R-:W-:Y:S02]  /*4d60*/  HADD2.F32 R51, -RZ, R51.H0_H0 ;  /* 0x20000033ff337230 */ /* 0x000fe40000004100 */
[-C--:B------:R-:W-:Y:S01]  /*4d70*/  FMUL.FTZ R58, R56, R59.reuse ;  /* 0x0000003b383a7220 */ /* 0x080fe20000410000 */
[----:B------:R-:W-:Y:S02]  /*4d80*/  HADD2.F32 R57, -RZ, R57.H0_H0 ;  /* 0x20000039ff397230 */ /* 0x000fe40000004100 */
[----:B------:R-:W-:Y:S01]  /*4d90*/  FMUL.FTZ R59, R39, R59 ;  /* 0x0000003b273b7220 */ /* 0x000fe20000410000 */
[-C--:B------:R-:W-:Y:S01]  /*4da0*/  FFMA.FTZ R37, R37, R51.reuse, -R60 ;  /* 0x0000003325257223 */ /* 0x080fe2000001083c */
[----:B------:R-:W-:Y:S01]  /*4db0*/  FFMA.FTZ R50, R50, R51, R61 ;  /* 0x0000003332327223 */ /* 0x000fe2000001003d */
[-C--:B------:R-:W-:Y:S01]  /*4dc0*/  FFMA.FTZ R39, R39, R57.reuse, -R58 ;  /* 0x0000003927277223 */ /* 0x080fe2000001083a */
[----:B------:R-:W-:Y:S01]  /*4dd0*/  FFMA.FTZ R56, R56, R57, R59 ;  /* 0x0000003938387223 */ /* 0x000fe2000001003b */
[----:B------:R-:W-:-:S02]  /*4de0*/  HADD2.F32 R51, -RZ, R36.H1_H1 ;  /* 0x30000024ff337230 */ /* 0x000fc40000004100 */
[--C-:B------:R-:W-:Y:S01]  /*4df0*/  HADD2.F32 R59, -RZ, R121.reuse.H0_H0 ;  /* 0x20000079ff3b7230 */ /* 0x100fe20000004100 */
[----:B------:R-:W-:Y:S01]  /*4e00*/  F2FP.F16.F32.PACK_AB R37, R50, R37 ;  /* 0x000000253225723e */ /* 0x000fe200000000ff */
[----:B------:R-:W-:Y:S01]  /*4e10*/  HADD2.F32 R36, -RZ, R36.H0_H0 ;  /* 0x20000024ff247230 */ /* 0x000fe20000004100 */
[----:B------:R-:W-:Y:S01]  /*4e20*/  F2FP.F16.F32.PACK_AB R39, R56, R39 ;  /* 0x000000273827723e */ /* 0x000fe200000000ff */
[--C-:B------:R-:W-:Y:S02]  /*4e30*/  HADD2.F32 R57, -RZ, R38.reuse.H1_H1 ;  /* 0x30000026ff397230 */ /* 0x100fe40000004100 */
[-C--:B------:R-:W-:Y:S01]  /*4e40*/  FMUL.FTZ R61, R51, R59.reuse ;  /* 0x0000003b333d7220 */ /* 0x080fe20000410000 */
[----:B------:R-:W-:Y:S02]  /*4e50*/  HADD2.F32 R121, -RZ, R121.H1_H1 ;  /* 0x30000079ff797230 */ /* 0x000fe40000004100 */
[----:B------:R-:W-:Y:S01]  /*4e60*/  FMUL.FTZ R60, R36, R59 ;  /* 0x0000003b243c7220 */ /* 0x000fe20000410000 */
[----:B------:R-:W-:-:S02]  /*4e70*/  HADD2.F32 R38, -RZ, R38.H0_H0 ;  /* 0x20000026ff267230 */ /* 0x000fc40000004100 */
[--C-:B------:R-:W-:Y:S02]  /*4e80*/  HADD2.F32 R58, -RZ, R120.reuse.H1_H1 ;  /* 0x30000078ff3a7230 */ /* 0x100fe40000004100 */
[-C--:B------:R-:W-:Y:S01]  /*4e90*/  FMUL.FTZ R59, R57, R121.reuse ;  /* 0x00000079393b7220 */ /* 0x080fe20000410000 */
[----:B------:R-:W-:Y:S02]  /*4ea0*/  HADD2.F32 R120, -RZ, R120.H0_H0 ;  /* 0x20000078ff787230 */ /* 0x000fe40000004100 */
[----:B------:R-:W-:Y:S01]  /*4eb0*/  FMUL.FTZ R62, R38, R121 ;  /* 0x00000079263e7220 */ /* 0x000fe20000410000 */
[-C--:B------:R-:W-:Y:S01]  /*4ec0*/  FFMA.FTZ R61, R36, R58.reuse, -R61 ;  /* 0x0000003a243d7223 */ /* 0x080fe2000001083d */
[----:B------:R-:W-:Y:S01]  /*4ed0*/  FFMA.FTZ R60, R51, R58, R60 ;  /* 0x0000003a333c7223 */ /* 0x000fe2000001003c */
[-C--:B------:R-:W-:Y:S01]  /*4ee0*/  FFMA.FTZ R59, R38, R120.reuse, -R59 ;  /* 0x00000078263b7223 */ /* 0x080fe2000001083b */
[----:B------:R-:W-:-:S03]  /*4ef0*/  FFMA.FTZ R62, R57, R120, R62 ;  /* 0x00000078393e7223 */ /* 0x000fc6000001003e */
[----:B------:R-:W-:Y:S02]  /*4f00*/  F2FP.F16.F32.PACK_AB R36, R60, R61 ;  /* 0x0000003d3c24723e */ /* 0x000fe400000000ff */
[----:B------:R-:W-:-:S07]  /*4f10*/  F2FP.F16.F32.PACK_AB R38, R62, R59 ;  /* 0x0000003b3e26723e */ /* 0x000fce00000000ff */
.L_x_1579:
[----:B------:R-:W-:Y:S05]  /*4f20*/  BSYNC B2 ;  /* 0x0000000000027941 */ /* 0x000fea0003800000 */
.L_x_1578:
[----:B------:R-:W-:Y:S02]  /*4f30*/  ULDC.64 UR4, c[0x0][0x208] ;  /* 0x0000820000047ab9 */ /* 0x000fe40000000a00 */
[----:B--2---:R1:W-:Y:S03]  /*4f40*/  STG.E.128 desc[UR4][R48.64], R36 ;  /* 0x0000002430007986 */ /* 0x0043e6000c101d04 */
.L_x_1577:
[----:B------:R-:W-:Y:S05]  /*4f50*/  BSYNC B1 ;  /* 0x0000000000017941 */ /* 0x000fea0003800000 */
.L_x_1576:
[----:B------:R-:W-:Y:S01]  /*4f60*/  ISETP.NE.AND P3, PT, R93, RZ, PT ;  /* 0x000000ff5d00720c */ /* 0x000fe20003f65270 */
[----:B------:R-:W-:-:S12]  /*4f70*/  BSSY B1, `(.L_x_1580) ;  /* 0x0000033000017945 */ /* 0x000fd80003800000 */
[----:B------:R-:W-:Y:S05]  /*4f80*/  @!P3 BRA `(.L_x_1581) ;  /* 0x0000000000c4b947 */ /* 0x000fea0003800000 */
[----:B-1234-:R1:W2:Y:S01]  /*4f90*/  LDS.128 R36, [R103+0x23400] ;  /* 0x0234000067247984 */ /* 0x01e2a20000000c00 */
[----:B------:R-:W-:Y:S01]  /*4fa0*/  ISETP.GE.AND P3, PT, R234, R116, PT ;  /* 0x00000074ea00720c */ /* 0x000fe20003f66270 */
[----:B------:R-:W-:-:S12]  /*4fb0*/  BSSY B2, `(.L_x_1582) ;  /* 0x000002c000027945 */ /* 0x000fd80003800000 */
[----:B-1----:R-:W-:Y:S05]  /*4fc0*/  @P3 BRA `(.L_x_1583) ;  /* 0x0000000000a83947 */ /* 0x002fea0003800000 */
[----:B------:R-:W-:Y:S01]  /*4fd0*/  SHF.R.U64 R52, R52, 0x10, R53 ;  /* 0x0000001034347819 */ /* 0x000fe20000001235 */
[----:B--2---:R-:W-:Y:S01]  /*4fe0*/  IMAD.MOV.U32 R51, RZ, RZ, R39 ;  /* 0x000000ffff337224 */ /* 0x004fe200078e0027 */
[----:B------:R-:W-:Y:S01]  /*4ff0*/  SHF.R.U32.HI R57, RZ, 0x10, R53 ;  /* 0x00000010ff397819 */ /* 0x000fe20000011635 */
[----:B------:R-:W-:Y:S01]  /*5000*/  IMAD.MOV.U32 R50, RZ, RZ, R36 ;  /* 0x000000ffff327224 */ /* 0x000fe200078e0024 */
[--C-:B------:R-:W-:Y:S01]  /*5010*/  SHF.R.U64 R53, R54, 0x10, R55.reuse ;  /* 0x0000001036357819 */ /* 0x100fe20000001237 */
[--C-:B------:R-:W-:Y:S01]  /*5020*/  HADD2.F32 R39, -RZ, R37.reuse.H1_H1 ;  /* 0x30000025ff277230 */ /* 0x100fe20000004100 */
[----:B------:R-:W-:Y:S01]  /*5030*/  SHF.R.U32.HI R56, RZ, 0x10, R55 ;  /* 0x00000010ff387819 */ /* 0x000fe20000011637 */
[----:B------:R-:W-:Y:S02]  /*5040*/  HADD2.F32 R36, -RZ, R37.H0_H0 ;  /* 0x20000025ff247230 */ /* 0x000fe40000004100 */
[----:B------:R-:W-:Y:S02]  /*5050*/  HADD2.F32 R53, -RZ, R53.H0_H0 ;  /* 0x20000035ff357230 */ /* 0x000fe40000004100 */
[----:B------:R-:W-:-:S02]  /*5060*/  HADD2.F32 R56, -RZ, R56.H0_H0 ;  /* 0x20000038ff387230 */ /* 0x000fc40000004100 */
[--C-:B------:R-:W-:Y:S02]  /*5070*/  HADD2.F32 R37, -RZ, R51.reuse.H1_H1 ;  /* 0x30000033ff257230 */ /* 0x100fe40000004100 */
[-C--:B------:R-:W-:Y:S01]  /*5080*/  FMUL.FTZ R55, R39, R53.reuse ;  /* 0x0000003527377220 */ /* 0x080fe20000410000 */
[----:B------:R-:W-:Y:S02]  /*5090*/  HADD2.F32 R51, -RZ, R51.H0_H0 ;  /* 0x20000033ff337230 */ /* 0x000fe40000004100 */
[C---:B------:R-:W-:Y:S01]  /*50a0*/  FMUL.FTZ R58, R36.reuse, R53 ;  /* 0x00000035243a7220 */ /* 0x040fe20000410000 */
[----:B------:R-:W-:Y:S02]  /*50b0*/  HADD2.F32 R52, -RZ, R52.H0_H0 ;  /* 0x20000034ff347230 */ /* 0x000fe40000004100 */
[-C--:B------:R-:W-:Y:S01]  /*50c0*/  FMUL.FTZ R60, R37, R56.reuse ;  /* 0x00000038253c7220 */ /* 0x080fe20000410000 */
[----:B------:R-:W-:Y:S02]  /*50d0*/  HADD2.F32 R54, -RZ, R57.H0_H0 ;  /* 0x20000039ff367230 */ /* 0x000fe40000004100 */
[----:B------:R-:W-:Y:S01]  /*50e0*/  FMUL.FTZ R56, R51, R56 ;  /* 0x0000003833387220 */ /* 0x000fe20000410000 */
[-C--:B------:R-:W-:Y:S01]  /*50f0*/  FFMA.FTZ R36, R36, R52.reuse, -R55 ;  /* 0x0000003424247223 */ /* 0x080fe20000010837 */
[----:B------:R-:W-:-:S02]  /*5100*/  FFMA.FTZ R55, R39, R52, R58 ;  /* 0x0000003427377223 */ /* 0x000fc4000001003a */
[-C--:B------:R-:W-:Y:S01]  /*5110*/  FFMA.FTZ R59, R37, R54.reuse, R56 ;  /* 0x00000036253b7223 */ /* 0x080fe20000010038 */
[--C-:B------:R-:W-:Y:S02]  /*5120*/  HADD2.F32 R52, -RZ, R119.reuse.H0_H0 ;  /* 0x20000077ff347230 */ /* 0x100fe40000004100 */
[----:B------:R-:W-:Y:S01]  /*5130*/  FFMA.FTZ R60, R51, R54, -R60 ;  /* 0x00000036333c7223 */ /* 0x000fe2000001083c */
[----:B------:R-:W-:Y:S02]  /*5140*/  HADD2.F32 R37, -RZ, R50.H1_H1 ;  /* 0x30000032ff257230 */ /* 0x000fe40000004100 */
[----:B------:R-:W-:Y:S02]  /*5150*/  HADD2.F32 R39, -RZ, R38.H1_H1 ;  /* 0x30000026ff277230 */ /* 0x000fe40000004100 */
[----:B------:R-:W-:Y:S02]  /*5160*/  HADD2.F32 R119, -RZ, R119.H1_H1 ;  /* 0x30000077ff777230 */ /* 0x000fe40000004100 */
[----:B------:R-:W-:Y:S01]  /*5170*/  FMUL.FTZ R53, R37, R52 ;  /* 0x0000003425357220 */ /* 0x000fe20000410000 */
[----:B------:R-:W-:-:S02]  /*5180*/  HADD2.F32 R50, -RZ, R50.H0_H0 ;  /* 0x20000032ff327230 */ /* 0x000fc40000004100 */
[----:B------:R-:W-:Y:S02]  /*5190*/  HADD2.F32 R38, -RZ, R38.H0_H0 ;  /* 0x20000026ff267230 */ /* 0x000fe40000004100 */
[-C--:B------:R-:W-:Y:S01]  /*51a0*/  FMUL.FTZ R57, R39, R119.reuse ;  /* 0x0000007727397220 */ /* 0x080fe20000410000 */
[--C-:B------:R-:W-:Y:S02]  /*51b0*/  HADD2.F32 R51, -RZ, R118.reuse.H1_H1 ;  /* 0x30000076ff337230 */ /* 0x100fe40000004100 */
[----:B------:R-:W-:Y:S01]  /*51c0*/  FMUL.FTZ R52, R50, R52 ;  /* 0x0000003432347220 */ /* 0x000fe20000410000 */
[----:B------:R-:W-:Y:S02]  /*51d0*/  HADD2.F32 R118, -RZ, R118.H0_H0 ;  /* 0x20000076ff767230 */ /* 0x000fe40000004100 */
[----:B------:R-:W-:Y:S01]  /*51e0*/  FMUL.FTZ R54, R38, R119 ;  /* 0x0000007726367220 */ /* 0x000fe20000410000 */
[-C--:B------:R-:W-:Y:S01]  /*51f0*/  FFMA.FTZ R53, R50, R51.reuse, -R53 ;  /* 0x0000003332357223 */ /* 0x080fe20000010835 */
[----:B------:R-:W-:Y:S01]  /*5200*/  FFMA.FTZ R52, R37, R51, R52 ;  /* 0x0000003325347223 */ /* 0x000fe20000010034 */
[-C--:B------:R-:W-:Y:S01]  /*5210*/  FFMA.FTZ R57, R38, R118.reuse, -R57 ;  /* 0x0000007626397223 */ /* 0x080fe20000010839 */
[----:B------:R-:W-:Y:S01]  /*5220*/  FFMA.FTZ R54, R39, R118, R54 ;  /* 0x0000007627367223 */ /* 0x000fe20000010036 */
[----:B------:R-:W-:-:S02]  /*5230*/  F2FP.F16.F32.PACK_AB R37, R55, R36 ;  /* 0x000000243725723e */ /* 0x000fc400000000ff */
[----:B------:R-:W-:Y:S02]  /*5240*/  F2FP.F16.F32.PACK_AB R39, R59, R60 ;  /* 0x0000003c3b27723e */ /* 0x000fe400000000ff */
[----:B------:R-:W-:Y:S02]  /*5250*/  F2FP.F16.F32.PACK_AB R36, R52, R53 ;  /* 0x000000353424723e */ /* 0x000fe400000000ff */
[----:B------:R-:W-:-:S07]  /*5260*/  F2FP.F16.F32.PACK_AB R38, R54, R57 ;  /* 0x000000393626723e */ /* 0x000fce00000000ff */
.L_x_1583:
[----:B------:R-:W-:Y:S05]  /*5270*/  BSYNC B2 ;  /* 0x0000000000027941 */ /* 0x000fea0003800000 */
.L_x_1582:
[----:B------:R-:W-:Y:S02]  /*5280*/  ULDC.64 UR4, c[0x0][0x208] ;  /* 0x0000820000047ab9 */ /* 0x000fe40000000a00 */
[----:B--2---:R1:W-:Y:S03]  /*5290*/  STG.E.128 desc[UR4][R48.64+0x80], R36 ;  /* 0x0000802430007986 */ /* 0x0043e6000c101d04 */
.L_x_1581:
[----:B------:R-:W-:Y:S05]  /*52a0*/  BSYNC B1 ;  /* 0x0000000000017941 */ /* 0x000fea0003800000 */
.L_x_1580:
[----:B------:R-:W-:Y:S01]  /*52b0*/  ISETP.NE.AND P3, PT, R94, RZ, PT ;  /* 0x000000ff5e00720c */ /* 0x000fe20003f65270 */
[----:B------:R-:W-:-:S12]  /*52c0*/  BSSY B1, `(.L_x_1584) ;  /* 0x0000032000017945 */ /* 0x000fd80003800000 */
[----:B------:R-:W-:Y:S05]  /*52d0*/  @!P3 BRA `(.L_x_1585) ;  /* 0x0000000000c0b947 */ /* 0x000fea0003800000 */
[----:B-1234-:R1:W2:Y:S01]  /*52e0*/  LDS.128 R36, [R103+0x25400] ;  /* 0x0254000067247984 */ /* 0x01e2a20000000c00 */
[----:B------:R-:W-:Y:S01]  /*52f0*/  ISETP.GE.AND P3, PT, R233, R116, PT ;  /* 0x00000074e900720c */ /* 0x000fe20003f66270 */
[----:B------:R-:W-:-:S12]  /*5300*/  BSSY B2, `(.L_x_1586) ;  /* 0x000002b000027945 */ /* 0x000fd80003800000 */
[----:B-1----:R-:W-:Y:S05]  /*5310*/  @P3 BRA `(.L_x_1587) ;  /* 0x0000000000a43947 */ /* 0x002fea0003800000 */
[--C-:B------:R-:W-:Y:S02]  /*5320*/  SHF.R.U64 R51, R44, 0x10, R45.reuse ;  /* 0x000000102c337819 */ /* 0x100fe4000000122d */
[----:B------:R-:W-:Y:S02]  /*5330*/  SHF.R.U32.HI R50, RZ, 0x10, R45 ;  /* 0x00000010ff327819 */ /* 0x000fe4000001162d */
[--C-:B------:R-:W-:Y:S01]  /*5340*/  SHF.R.U64 R45, R46, 0x10, R47.reuse ;  /* 0x000000102e2d7819 */ /* 0x100fe2000000122f */
[----:B------:R-:W-:Y:S01]  /*5350*/  HADD2.F32 R46, -RZ, R51.H0_H0 ;  /* 0x20000033ff2e7230 */ /* 0x000fe20000004100 */
[----:B------:R-:W-:Y:S01]  /*5360*/  SHF.R.U32.HI R52, RZ, 0x10, R47 ;  /* 0x00000010ff347819 */ /* 0x000fe2000001162f */
[----:B------:R-:W-:Y:S01]  /*5370*/  HADD2.F32 R50, -RZ, R50.H0_H0 ;  /* 0x20000032ff327230 */ /* 0x000fe20000004100 */
[----:B--2---:R-:W-:Y:S01]  /*5380*/  MOV R44, R38 ;  /* 0x00000026002c7202 */ /* 0x004fe20000000f00 */
[----:B------:R-:W-:Y:S02]  /*5390*/  HADD2.F32 R47, -RZ, R45.H0_H0 ;  /* 0x2000002dff2f7230 */ /* 0x000fe40000004100 */
[----:B------:R-:W-:-:S02]  /*53a0*/  HADD2.F32 R52, -RZ, R52.H0_H0 ;  /* 0x20000034ff347230 */ /* 0x000fc40000004100 */
[----:B------:R-:W-:Y:S02]  /*53b0*/  HADD2.F32 R38, -RZ, R37.H1_H1 ;  /* 0x30000025ff267230 */ /* 0x000fe40000004100 */
[--C-:B------:R-:W-:Y:S02]  /*53c0*/  HADD2.F32 R45, -RZ, R39.reuse.H1_H1 ;  /* 0x30000027ff2d7230 */ /* 0x100fe40000004100 */
[----:B------:R-:W-:Y:S02]  /*53d0*/  HADD2.F32 R39, -RZ, R39.H0_H0 ;  /* 0x20000027ff277230 */ /* 0x000fe40000004100 */
[----:B------:R-:W-:Y:S01]  /*53e0*/  FMUL.FTZ R54, R38, R47 ;  /* 0x0000002f26367220 */ /* 0x000fe20000410000 */
[----:B------:R-:W-:Y:S02]  /*53f0*/  HADD2.F32 R37, -RZ, R37.H0_H0 ;  /* 0x20000025ff257230 */ /* 0x000fe40000004100 */
[-C--:B------:R-:W-:Y:S01]  /*5400*/  FMUL.FTZ R56, R45, R52.reuse ;  /* 0x000000342d387220 */ /* 0x080fe20000410000 */
[----:B------:R-:W-:-:S02]  /*5410*/  FMUL.FTZ R52, R39, R52 ;  /* 0x0000003427347220 */ /* 0x000fc40000410000 */
[C---:B------:R-:W-:Y:S01]  /*5420*/  FMUL.FTZ R47, R37.reuse, R47 ;  /* 0x0000002f252f7220 */ /* 0x040fe20000410000 */
[----:B------:R-:W-:Y:S01]  /*5430*/  FFMA.FTZ R54, R37, R46, -R54 ;  /* 0x0000002e25367223 */ /* 0x000fe20000010836 */
[----:B------:R-:W-:Y:S01]  /*5440*/  FFMA.FTZ R53, R45, R50, R52 ;  /* 0x000000322d357223 */ /* 0x000fe20000010034 */
[--C-:B------:R-:W-:Y:S02]  /*5450*/  HADD2.F32 R37, -RZ, R36.reuse.H1_H1 ;  /* 0x30000024ff257230 */ /* 0x100fe40000004100 */
[----:B------:R-:W-:Y:S01]  /*5460*/  FFMA.FTZ R51, R38, R46, R47 ;  /* 0x0000002e26337223 */ /* 0x000fe2000001002f */
[--C-:B------:R-:W-:Y:S02]  /*5470*/  HADD2.F32 R45, -RZ, R117.reuse.H0_H0 ;  /* 0x20000075ff2d7230 */ /* 0x100fe40000004100 */
[----:B------:R-:W-:Y:S01]  /*5480*/  FFMA.FTZ R56, R39, R50, -R56 ;  /* 0x0000003227387223 */ /* 0x000fe20000010838 */
[----:B------:R-:W-:Y:S02]  /*5490*/  HADD2.F32 R36, -RZ, R36.H0_H0 ;  /* 0x20000024ff247230 */ /* 0x000fe40000004100 */
[----:B------:R-:W-:-:S02]  /*54a0*/  HADD2.F32 R117, -RZ, R117.H1_H1 ;  /* 0x30000075ff757230 */ /* 0x000fc40000004100 */
[CC--:B------:R-:W-:Y:S01]  /*54b0*/  FMUL.FTZ R47, R37.reuse, R45.reuse ;  /* 0x0000002d252f7220 */ /* 0x0c0fe20000410000 */
[--C-:B------:R-:W-:Y:S02]  /*54c0*/  HADD2.F32 R38, -RZ, R44.reuse.H1_H1 ;  /* 0x3000002cff267230 */ /* 0x100fe40000004100 */
[----:B------:R-:W-:Y:S01]  /*54d0*/  FMUL.FTZ R46, R36, R45 ;  /* 0x0000002d242e7220 */ /* 0x000fe20000410000 */
[----:B------:R-:W-:Y:S02]  /*54e0*/  HADD2.F32 R44, -RZ, R44.H0_H0 ;  /* 0x2000002cff2c7230 */ /* 0x000fe40000004100 */
[--C-:B------:R-:W-:Y:S02]  /*54f0*/  HADD2.F32 R39, -RZ, R115.reuse.H0_H0 ;  /* 0x20000073ff277230 */ /* 0x100fe40000004100 */
[-C--:B------:R-:W-:Y:S01]  /*5500*/  FMUL.FTZ R45, R38, R117.reuse ;  /* 0x00000075262d7220 */ /* 0x080fe20000410000 */
[----:B------:R-:W-:Y:S02]  /*5510*/  HADD2.F32 R115, -RZ, R115.H1_H1 ;  /* 0x30000073ff737230 */ /* 0x000fe40000004100 */
        /* <DEDUP_REMOVED lines=9> */
.L_x_1587:
[----:B------:R-:W-:Y:S05]  /*55b0*/  BSYNC B2 ;  /* 0x0000000000027941 */ /* 0x000fea0003800000 */
.L_x_1586:
[----:B------:R-:W-:Y:S02]  /*55c0*/  ULDC.64 UR4, c[0x0][0x208] ;  /* 0x0000820000047ab9 */ /* 0x000fe40000000a00 */
[----:B--2---:R1:W-:Y:S03]  /*55d0*/  STG.E.128 desc[UR4][R48.64+0x100], R36 ;  /* 0x0001002430007986 */ /* 0x0043e6000c101d04 */
.L_x_1585:
[----:B------:R-:W-:Y:S05]  /*55e0*/  BSYNC B1 ;  /* 0x0000000000017941 */ /* 0x000fea0003800000 */
.L_x_1584:
[----:B------:R-:W-:-:S13]  /*55f0*/  ISETP.NE.AND P3, PT, R95, RZ, PT ;  /* 0x000000ff5f00720c */ /* 0x000fda0003f65270 */
[----:B------:R-:W-:Y:S05]  /*5600*/  @!P3 BRA `(.L_x_1575) ;  /* 0x000000300050b947 */ /* 0x000fea0003800000 */
[----:B-1234-:R1:W2:Y:S01]  /*5610*/  LDS.128 R36, [R103+0x27400] ;  /* 0x0274000067247984 */ /* 0x01e2a20000000c00 */
[----:B------:R-:W-:Y:S01]  /*5620*/  ISETP.GE.AND P3, PT, R235, R116, PT ;  /* 0x00000074eb00720c */ /* 0x000fe20003f66270 */
[----:B------:R-:W-:-:S12]  /*5630*/  BSSY B1, `(.L_x_1588) ;  /* 0x000002b000017945 */ /* 0x000fd80003800000 */
[----:B-1----:R-:W-:Y:S05]  /*5640*/  @P3 BRA `(.L_x_1589) ;  /* 0x0000000000a43947 */ /* 0x002fea0003800000 */
[--C-:B------:R-:W-:Y:S01]  /*5650*/  SHF.R.U64 R45, R40, 0x10, R41.reuse ;  /* 0x00000010282d7819 */ /* 0x100fe20000001229 */
[----:B--2---:R-:W-:Y:S01]  /*5660*/  IMAD.MOV.U32 R40, RZ, RZ, R38 ;  /* 0x000000ffff287224 */ /* 0x004fe200078e0026 */
[----:B------:R-:W-:Y:S01]  /*5670*/  SHF.R.U32.HI R44, RZ, 0x10, R41 ;  /* 0x00000010ff2c7819 */ /* 0x000fe20000011629 */
[--C-:B------:R-:W-:Y:S01]  /*5680*/  HADD2.F32 R38, -RZ, R37.reuse.H1_H1 ;  /* 0x30000025ff267230 */ /* 0x100fe20000004100 */
[--C-:B------:R-:W-:Y:S01]  /*5690*/  SHF.R.U64 R41, R42, 0x10, R43.reuse ;  /* 0x000000102a297819 */ /* 0x100fe2000000122b */
[----:B------:R-:W-:Y:S01]  /*56a0*/  HADD2.F32 R37, -RZ, R37.H0_H0 ;  /* 0x20000025ff257230 */ /* 0x000fe20000004100 */
[----:B------:R-:W-:Y:S01]  /*56b0*/  SHF.R.U32.HI R46, RZ, 0x10, R43 ;  /* 0x00000010ff2e7819 */ /* 0x000fe2000001162b */
[----:B------:R-:W-:Y:S02]  /*56c0*/  HADD2.F32 R42, -RZ, R45.H0_H0 ;  /* 0x2000002dff2a7230 */ /* 0x000fe40000004100 */
[----:B------:R-:W-:Y:S02]  /*56d0*/  HADD2.F32 R43, -RZ, R41.H0_H0 ;  /* 0x20000029ff2b7230 */ /* 0x000fe40000004100 */
[----:B------:R-:W-:-:S02]  /*56e0*/  HADD2.F32 R46, -RZ, R46.H0_H0 ;  /* 0x2000002eff2e7230 */ /* 0x000fc40000004100 */
[--C-:B------:R-:W-:Y:S02]  /*56f0*/  HADD2.F32 R41, -RZ, R39.reuse.H1_H1 ;  /* 0x30000027ff297230 */ /* 0x100fe40000004100 */
[-C--:B------:R-:W-:Y:S01]  /*5700*/  FMUL.FTZ R50, R38, R43.reuse ;  /* 0x0000002b26327220 */ /* 0x080fe20000410000 */
[----:B------:R-:W-:Y:S02]  /*5710*/  HADD2.F32 R39, -RZ, R39.H0_H0 ;  /* 0x20000027ff277230 */ /* 0x000fe40000004100 */
[----:B------:R-:W-:Y:S01]  /*5720*/  FMUL.FTZ R43, R37, R43 ;  /* 0x0000002b252b7220 */ /* 0x000fe20000410000 */
[----:B------:R-:W-:Y:S02]  /*5730*/  HADD2.F32 R44, -RZ, R44.H0_H0 ;  /* 0x2000002cff2c7230 */ /* 0x000fe40000004100 */
[----:B------:R-:W-:Y:S01]  /*5740*/  FMUL.FTZ R52, R41, R46 ;  /* 0x0000002e29347220 */ /* 0x000fe20000410000 */
[----:B------:R-:W-:Y:S01]  /*5750*/  FFMA.FTZ R50, R37, R42, -R50 ;  /* 0x0000002a25327223 */ /* 0x000fe20000010832 */
[----:B------:R-:W-:Y:S01]  /*5760*/  FMUL.FTZ R46, R39, R46 ;  /* 0x0000002e272e7220 */ /* 0x000fe20000410000 */
[----:B------:R-:W-:-:S02]  /*5770*/  HADD2.F32 R37, -RZ, R36.H1_H1 ;  /* 0x30000024ff257230 */ /* 0x000fc40000004100 */
[----:B------:R-:W-:Y:S01]  /*5780*/  FFMA.FTZ R47, R38, R42, R43 ;  /* 0x0000002a262f7223 */ /* 0x000fe2000001002b */
[----:B------:R-:W-:Y:S02]  /*5790*/  HADD2.F32 R36, -RZ, R36.H0_H0 ;  /* 0x20000024ff247230 */ /* 0x000fe40000004100 */
[-C--:B------:R-:W-:Y:S01]  /*57a0*/  FFMA.FTZ R51, R41, R44.reuse, R46 ;  /* 0x0000002c29337223 */ /* 0x080fe2000001002e */
[--C-:B------:R-:W-:Y:S02]  /*57b0*/  HADD2.F32 R41, -RZ, R114.reuse.H0_H0 ;  /* 0x20000072ff297230 */ /* 0x100fe40000004100 */
[----:B------:R-:W-:Y:S01]  /*57c0*/  FFMA.FTZ R52, R39, R44, -R52 ;  /* 0x0000002c27347223 */ /* 0x000fe20000010834 */
[----:B------:R-:W-:Y:S02]  /*57d0*/  HADD2.F32 R43, -RZ, R114.H1_H1 ;  /* 0x30000072ff2b7230 */ /* 0x000fe40000004100 */
[--C-:B------:R-:W-:Y:S02]  /*57e0*/  HADD2.F32 R38, -RZ, R40.reuse.H1_H1 ;  /* 0x30000028ff267230 */ /* 0x100fe40000004100 */
[----:B------:R-:W-:Y:S01]  /*57f0*/  FMUL.FTZ R45, R37, R41 ;  /* 0x00000029252d7220 */ /* 0x000fe20000410000 */
[----:B------:R-:W-:-:S02]  /*5800*/  HADD2.F32 R40, -RZ, R40.H0_H0 ;  /* 0x20000028ff287230 */ /* 0x000fc40000004100 */
[----:B------:R-:W-:Y:S01]  /*5810*/  FMUL.FTZ R42, R36, R41 ;  /* 0x00000029242a7220 */ /* 0x000fe20000410000 */
        /* <DEDUP_REMOVED lines=12> */
.L_x_1589:
[----:B------:R-:W-:Y:S05]  /*58e0*/  BSYNC B1 ;  /* 0x0000000000017941 */ /* 0x000fea0003800000 */
.L_x_1588:
[----:B------:R-:W-:Y:S02]  /*58f0*/  ULDC.64 UR4, c[0x0][0x208] ;  /* 0x0000820000047ab9 */ /* 0x000fe40000000a00 */
[----:B--2---:R1:W-:Y:S01]  /*5900*/  STG.E.128 desc[UR4][R48.64+0x180], R36 ;  /* 0x0001802430007986 */ /* 0x0043e2000c101d04 */
[----:B------:R-:W-:Y:S05]  /*5910*/  BRA `(.L_x_1575) ;  /* 0x0000002c008c7947 */ /* 0x000fea0003800000 */
.L_x_1551:
        /* <DEDUP_REMOVED lines=16> */
[----:B------:R-:W-:Y:S01]  /*5a20*/  LEA R52, P3, R38, UR4, 0x1 ;  /* 0x0000000426347c11 */ /* 0x000fe2000f8608ff */
[----:B------:R-:W-:Y:S01]  /*5a30*/  IMAD.X R39, R99, 0x1, R32, P2 ;  /* 0x0000000163277824 */ /* 0x000fe200010e0620 */
[----:B------:R-:W-:Y:S01]  /*5a40*/  LEA R56, P2, R36, UR6, 0x1 ;  /* 0x0000000624387c11 */ /* 0x000fe2000f8408ff */
[----:B------:R-:W-:Y:S01]  /*5a50*/  IMAD.X R37, R109, 0x1, R34, P5 ;  /* 0x000000016d257824 */ /* 0x000fe200028e0622 */
[----:B------:R-:W-:Y:S02]  /*5a60*/  ISETP.GE.AND P5, PT, R226, R116, PT ;  /* 0x00000074e200720c */ /* 0x000fe40003fa6270 */
[----:B------:R-:W-:-:S02]  /*5a70*/  CS2R R42, SRZ ;  /* 0x00000000002a7805 */ /* 0x000fc4000001ff00 */
[----:B------:R-:W-:Y:S02]  /*5a80*/  LEA.HI.X R53, R38, UR5, R39, 0x1, P3 ;  /* 0x0000000526357c11 */ /* 0x000fe400098f0c27 */
[----:B------:R-:W-:Y:S02]  /*5a90*/  CS2R R40, SRZ ;  /* 0x0000000000287805 */ /* 0x000fe4000001ff00 */
[----:B------:R-:W-:Y:S02]  /*5aa0*/  ISETP.GE.AND P3, PT, R18, R116, PT ;  /* 0x000000741200720c */ /* 0x000fe40003f66270 */
[----:B------:R-:W-:Y:S02]  /*5ab0*/  CS2R R38, SRZ ;  /* 0x0000000000267805 */ /* 0x000fe4000001ff00 */
[----:B------:R-:W-:Y:S02]  /*5ac0*/  LEA.HI.X R57, R36, UR7, R37, 0x1, P2 ;  /* 0x0000000724397c11 */ /* 0x000fe400090f0c25 */
[----:B------:R-:W-:-:S02]  /*5ad0*/  CS2R R36, SRZ ;  /* 0x0000000000247805 */ /* 0x000fc4000001ff00 */
[----:B------:R-:W-:Y:S02]  /*5ae0*/  CS2R R50, SRZ ;  /* 0x0000000000327805 */ /* 0x000fe4000001ff00 */
[----:B------:R-:W-:Y:S02]  /*5af0*/  CS2R R48, SRZ ;  /* 0x0000000000307805 */ /* 0x000fe4000001ff00 */
[----:B------:R-:W-:Y:S02]  /*5b00*/  CS2R R46, SRZ ;  /* 0x00000000002e7805 */ /* 0x000fe4000001ff00 */
[----:B------:R-:W-:Y:S01]  /*5b10*/  CS2R R44, SRZ ;  /* 0x00000000002c7805 */ /* 0x000fe2000001ff00 */
[----:B------:R-:W-:Y:S02]  /*5b20*/  ULDC.64 UR8, c[0x0][0x208] ;  /* 0x0000820000087ab9 */ /* 0x000fe40000000a00 */
[----:B------:R0:W5:Y:S04]  /*5b30*/  @!P5 LDG.E.128 R36, desc[UR8][R52.64+0x80] ;  /* 0x000080083424d981 */ /* 0x000168000c1e1d00 */
[----:B------:R0:W5:Y:S04]  /*5b40*/  @!P3 LDG.E.128 R40, desc[UR8][R52.64] ;  /* 0x000000083428b981 */ /* 0x000168000c1e1d00 */
[----:B------:R0:W5:Y:S04]  /*5b50*/  @!P3 LDG.E.128 R48, desc[UR8][R56.64] ;  /* 0x000000083830b981 */ /* 0x000168000c1e1d00 */
[----:B------:R0:W5:Y:S02]  /*5b60*/  @!P5 LDG.E.128 R44, desc[UR8][R56.64+0x80] ;  /* 0x00008008382cd981 */ /* 0x000164000c1e1d00 */
.L_x_1591:
[----:B------:R-:W-:Y:S05]  /*5b70*/  BSYNC B1 ;  /* 0x0000000000017941 */ /* 0x000fea0003800000 */
.L_x_1590:
        /* <DEDUP_REMOVED lines=19> */
[----:B------:R-:W-:Y:S02]  /*5cb0*/  CS2R R64, SRZ ;  /* 0x0000000000407805 */ /* 0x000fe4000001ff00 */
[----:B------:R-:W-:Y:S02]  /*5cc0*/  CS2R R62, SRZ ;  /* 0x00000000003e7805 */ /* 0x000fe4000001ff00 */
[----:B------:R-:W-:Y:S02]  /*5cd0*/  IADD3.X R109, R34, R109, R26, P2, P5 ;  /* 0x0000006d226d7210 */ /* 0x000fe400017ea41a */
[----:B------:R-:W-:Y:S02]  /*5ce0*/  CS2R R60, SRZ ;  /* 0x00000000003c7805 */ /* 0x000fe4000001ff00 */
[----:B------:R-:W-:Y:S01]  /*5cf0*/  LEA R68, P5, R71, UR4, 0x1 ;  /* 0x0000000447447c11 */ /* 0x000fe2000f8a08ff */
[----:B------:R-:W-:Y:S01]  /*5d00*/  ULDC.64 UR8, c[0x0][0x208] ;  /* 0x0000820000087ab9 */ /* 0x000fe20000000a00 */
[----:B------:R-:W-:-:S02]  /*5d10*/  LEA R70, P2, R52, UR6, 0x1 ;  /* 0x0000000634467c11 */ /* 0x000fc4000f8408ff */
[----:B------:R-:W-:Y:S02]  /*5d20*/  LEA.HI.X R69, R71, UR5, R54, 0x1, P5 ;  /* 0x0000000547457c11 */ /* 0x000fe4000a8f0c36 */
[----:B------:R-:W-:Y:S02]  /*5d30*/  CS2R R54, SRZ ;  /* 0x0000000000367805 */ /* 0x000fe4000001ff00 */
[----:B------:R-:W-:Y:S02]  /*5d40*/  LEA.HI.X R71, R52, UR7, R109, 0x1, P2 ;  /* 0x0000000734477c11 */ /* 0x000fe400090f0c6d */
[----:B------:R-:W-:Y:S02]  /*5d50*/  CS2R R52, SRZ ;  /* 0x0000000000347805 */ /* 0x000fe4000001ff00 */
[-C--:B------:R-:W-:Y:S02]  /*5d60*/  ISETP.GE.AND P5, PT, R18, R116.reuse, PT ;  /* 0x000000741200720c */ /* 0x080fe40003fa6270 */
[----:B------:R-:W-:-:S11]  /*5d70*/  ISETP.GE.AND P2, PT, R226, R116, PT ;  /* 0x00000074e200720c */ /* 0x000fd60003f46270 */
[----:B------:R0:W5:Y:S04]  /*5d80*/  @!P5 LDG.E.128 R56, desc[UR8][R68.64] ;  /* 0x000000084438d981 */ /* 0x000168000c1e1d00 */
[----:B------:R0:W5:Y:S04]  /*5d90*/  @!P2 LDG.E.128 R52, desc[UR8][R68.64+0x80] ;  /* 0x000080084434a981 */ /* 0x000168000c1e1d00 */
[----:B------:R0:W5:Y:S04]  /*5da0*/  @!P5 LDG.E.128 R64, desc[UR8][R70.64] ;  /* 0x000000084640d981 */ /* 0x000168000c1e1d00 */
[----:B------:R0:W5:Y:S02]  /*5db0*/  @!P2 LDG.E.128 R60, desc[UR8][R70.64+0x80] ;  /* 0x00008008463ca981 */ /* 0x000164000c1e1d00 */
.L_x_1593:
[----:B------:R-:W-:Y:S05]  /*5dc0*/  BSYNC B1 ;  /* 0x0000000000017941 */ /* 0x000fea0003800000 */
.L_x_1592:
[----:B0-----:R-:W2:Y:S01]  /*5dd0*/  LDL R68, [R1+0x20] ;  /* 0x0000200001447983 */ /* 0x001ea20000100800 */
[----:B-----5:R-:W-:Y:S01]  /*5de0*/  IMAD.MOV.U32 R69, RZ, RZ, R39 ;  /* 0x000000ffff457224 */ /* 0x020fe200078e0027 */
[----:B------:R-:W-:Y:S01]  /*5df0*/  MOV R70, R42 ;  /* 0x0000002a00467202 */ /* 0x000fe20000000f00 */
[----:B------:R-:W-:-:S03]  /*5e00*/  IMAD.MOV.U32 R71, RZ, RZ, R43 ;  /* 0x000000ffff477224 */ /* 0x000fc600078e002b */
[----:B------:R-:W-:Y:S01]  /*5e10*/  PRMT R136, R69, 0x7610, R136 ;  /* 0x0000761045887816 */ /* 0x000fe20000000088 */
[----:B------:R-:W-:Y:S01]  /*5e20*/  IMAD.MOV.U32 R69, RZ, RZ, R37 ;  /* 0x000000ffff457224 */ /* 0x000fe200078e0025 */
[----:B------:R-:W-:Y:S02]  /*5e30*/  PRMT R137, R70, 0x7610, R137 ;  /* 0x0000761046897816 */ /* 0x000fe40000000089 */
[----:B------:R-:W-:Y:S02]  /*5e40*/  PRMT R140, R71, 0x7610, R140 ;  /* 0x00007610478c7816 */ /* 0x000fe4000000008c */
[----:B------:R-:W-:Y:S01]  /*5e50*/  PRMT R136, R136, 0x5410, R69 ;  /* 0x0000541088887816 */ /* 0x000fe20000000045 */
[----:B------:R-:W-:-:S05]  /*5e60*/  IMAD.MOV.U32 R69, RZ, RZ, R41 ;  /* 0x000000ffff457224 */ /* 0x000fca00078e0029 */
[----:B------:R-:W-:Y:S01]  /*5e70*/  PRMT R124, R69, 0x7610, R124 ;  /* 0x00007610457c7816 */ /* 0x000fe2000000007c */
[----:B------:R-:W-:-:S05]  /*5e80*/  IMAD.MOV.U32 R69, RZ, RZ, R47 ;  /* 0x000000ffff457224 */ /* 0x000fca00078e002f */
[----:B------:R-:W-:Y:S01]  /*5e90*/  PRMT R137, R137, 0x5410, R69 ;  /* 0x0000541089897816 */ /* 0x000fe20000000045 */
[----:B------:R-:W-:Y:S01]  /*5ea0*/  IMAD.MOV.U32 R69, RZ, RZ, R45 ;  /* 0x000000ffff457224 */ /* 0x000fe200078e002d */
[----:B--2---:R-:W-:Y:S01]  /*5eb0*/  R2UR UR4, R68 ;  /* 0x00000000440472ca */ /* 0x004fe200000e0000 */
[----:B------:R-:W-:-:S05]  /*5ec0*/  IMAD.MOV.U32 R68, RZ, RZ, R38 ;  /* 0x000000ffff447224 */ /* 0x000fca00078e0026 */
[----:B------:R-:W-:Y:S01]  /*5ed0*/  PRMT R134, R68, 0x7610, R134 ;  /* 0x0000761044867816 */ /* 0x000fe20000000086 */
[----:B------:R-:W-:-:S05]  /*5ee0*/  IMAD.MOV.U32 R68, RZ, RZ, R36 ;  /* 0x000000ffff447224 */ /* 0x000fca00078e0024 */
[----:B------:R-:W-:Y:S01]  /*5ef0*/  PRMT R135, R68, 0x7610, R135 ;  /* 0x0000761044877816 */ /* 0x000fe20000000087 */
[----:B------:R-:W-:Y:S01]  /*5f00*/  IMAD.MOV.U32 R68, RZ, RZ, R40 ;  /* 0x000000ffff447224 */ /* 0x000fe200078e0028 */
[----:B------:R-:W-:-:S04]  /*5f10*/  UISETP.NE.AND UP0, UPT, UR4, 0x3, UPT ;  /* 0x000000030400788c */ /* 0x000fc8000bf05270 */
[----:B------:R-:W-:Y:S01]  /*5f20*/  PRMT R138, R138, 0x5410, R68 ;  /* 0x000054108a8a7816 */ /* 0x000fe20000000044 */
[----:B------:R-:W-:Y:S01]  /*5f30*/  IMAD.MOV.U32 R68, RZ, RZ, R46 ;  /* 0x000000ffff447224 */ /* 0x000fe200078e002e */
[----:B------:R-:W-:Y:S02]  /*5f40*/  PLOP3.LUT P2, PT, PT, PT, UP0, 0x80, 0x0 ;  /* 0x000000000000781c */ /* 0x000fe40003f4f008 */
[----:B------:R-:W-:Y:S02]  /*5f50*/  PRMT R138, R69, 0x7610, R138 ;  /* 0x00007610458a7816 */ /* 0x000fe4000000008a */
[----:B------:R-:W-:Y:S01]  /*5f60*/  PRMT R134, R134, 0x5410, R68 ;  /* 0x0000541086867816 */ /* 0x000fe20000000044 */
[----:B------:R-:W-:Y:S01]  /*5f70*/  IMAD.MOV.U32 R68, RZ, RZ, R44 ;  /* 0x000000ffff447224 */ /* 0x000fe200078e002c */
[----:B------:R-:W-:-:S04]  /*5f80*/  MOV R69, R51 ;  /* 0x0000003300457202 */ /* 0x000fc80000000f00 */
[----:B------:R-:W-:Y:S01]  /*5f90*/  PRMT R135, R135, 0x5410, R68 ;  /* 0x0000541087877816 */ /* 0x000fe20000000044 */
[----:B------:R-:W-:Y:S01]  /*5fa0*/  IMAD.MOV.U32 R68, RZ, RZ, R50 ;  /* 0x000000ffff447224 */ /* 0x000fe200078e0032 */
[----:B------:R-:W-:Y:S01]  /*5fb0*/  PRMT R140, R140, 0x5410, R69 ;  /* 0x000054108c8c7816 */ /* 0x000fe20000000045 */
[----:B------:R-:W-:-:S03]  /*5fc0*/  IMAD.MOV.U32 R69, RZ, RZ, R48 ;  /* 0x000000ffff457224 */ /* 0x000fc600078e0030 */
[----:B------:R-:W-:Y:S01]  /*5fd0*/  PRMT R139, R68, 0x7610, R139 ;  /* 0x00007610448b7816 */ /* 0x000fe2000000008b */
        /* <DEDUP_REMOVED lines=27> */
[----:B------:R-:W-:Y:S06]  /*6190*/  @!P2 BRA `(.L_x_1594) ;  /* 0x000000000004a947 */ /* 0x000fec0003800000 */
[----:B------:R-:W-:Y:S01]  /*61a0*/  BPT.TRAP 0x1 ;  /* 0x000000040000795c */ /* 0x000fe20000300000 */
.L_x_1594:
[----:B------:R-:W-:Y:S01]  /*61b0*/  IMAD R99, R17, 0x8, R16 ;  /* 0x0000000811637824 */ /* 0x000fe200078e0210 */
[----:B------:R-:W-:Y:S01]  /*61c0*/  SHF.L.U32 R109, R237, 0x1f, RZ ;  /* 0x0000001fed6d7819 */ /* 0x000fe200000006ff */
[----:B------:R-:W0:Y:S01]  /*61d0*/  LDC R117, c[0x0][0x2f4] ;  /* 0x0000bd00ff757b82 */ /* 0x000e220000000800 */
[----:B------:R-:W-:Y:S01]  /*61e0*/  BSSY B1, `(.L_x_1595) ;  /* 0x0000004000017945 */ /* 0x000fe20003800000 */
[----:B------:R-:W-:Y:S01]  /*61f0*/  IMAD.MOV.U32 R111, RZ, RZ, R72 ;  /* 0x000000ffff6f7224 */ /* 0x000fe200078e0048 */
[----:B------:R-:W1:Y:S02]  /*6200*/  SYNCS.PHASECHK.TRANS64.TRYWAIT P5, [R99+URZ+0x30890], R109 ;  /* 0x0308906d630075a7 */ /* 0x000e6400080a017f */
[----:B-1----:R-:W-:Y:S05]  /*6210*/  @!P5 BRA `(.L_x_1596) ;  /* 0x0000027400f8d947 */ /* 0x002fea0003800000 */
.L_x_2029:
[----:B------:R-:W-:Y:S05]  /*6220*/  BSYNC B1 ;  /* 0x0000000000017941 */ /* 0x000fea0003800000 */
.L_x_1595:
[----:B------:R-:W2:Y:S01]  /*6230*/  LDC.64 R112, c[0x0][0x300] ;  /* 0x0000c000ff707b82 */ /* 0x000ea20000000a00 */
[----:B------:R-:W-:Y:S01]  /*6240*/  BSSY B1, `(.L_x_1597) ;  /* 0x0000115000017945 */ /* 0x000fe20003800000 */
[----:B0-----:R-:W-:-:S03]  /*6250*/  IMAD.IADD R118, R117, 0x1, -R29 ;  /* 0x0000000175767824 */ /* 0x001fc600078e0a1d */
[----:B------:R-:W-:Y:S05]  /*6260*/  @P4 BRA `(.L_x_1598) ;  /* 0x0000001000484947 */ /* 0x000fea0003800000 */
[----:B------:R-:W-:Y:S01]  /*6270*/  ISETP.NE.AND P4, PT, R30, RZ, PT ;  /* 0x000000ff1e00720c */ /* 0x000fe20003f85270 */
[-C--:B--2---:R-:W-:Y:S01]  /*6280*/  IMAD.WIDE.U32 R114, R23, R112.reuse, R110 ;  /* 0x0000007017727225 */ /* 0x084fe200078e006e */
[----:B------:R-:W-:Y:S01]  /*6290*/  SHF.R.S32.HI R68, RZ, 0x1f, R23 ;  /* 0x0000001fff447819 */ /* 0x000fe20000011417 */
[----:B------:R-:W-:Y:S04]  /*62a0*/  BSSY B2, `(.L_x_1599) ;  /* 0x0000089000027945 */ /* 0x000fe80003800000 */
[----:B------:R-:W-:-:S04]  /*62b0*/  IMAD R119, R68, R112, RZ ;  /* 0x0000007044777224 */ /* 0x000fc800078e02ff */
[----:B------:R-:W-:-:S04]  /*62c0*/  IMAD R119, R23, R113, R119 ;  /* 0x0000007117777224 */ /* 0x000fc800078e0277 */
[----:B------:R-:W-:Y:S01]  /*62d0*/  IMAD.IADD R119, R119, 0x1, R115 ;  /* 0x0000000177777824 */ /* 0x000fe200078e0273 */
[----:B------:R-:W-:Y:S06]  /*62e0*/  @!P4 BRA `(.L_x_1600) ;  /* 0x000000080010c947 */ /* 0x000fec0003800000 */
[----:B------:R-:W2:Y:S01]  /*62f0*/  LDL R70, [R1+0x28] ;  /* 0x0000280001467983 */ /* 0x000ea20000100800 */
[----:B------:R-:W-:Y:S01]  /*6300*/  SEL R68, R29, R118, !P0 ;  /* 0x000000761d447207 */ /* 0x000fe20004000000 */
[C---:B------:R-:W-:Y:S01]  /*6310*/  IMAD.SHL.U32 R71, R23.reuse, 0x40, RZ ;  /* 0x0000004017477824 */ /* 0x040fe200078e00ff */
[----:B------:R-:W-:Y:S01]  /*6320*/  ISETP.GE.AND P4, PT, R18, R116, PT ;  /* 0x000000741200720c */ /* 0x000fe20003f86270 */
[----:B------:R-:W-:Y:S01]  /*6330*/  IMAD.SHL.U32 R72, R23, 0x40, RZ ;  /* 0x0000004017487824 */ /* 0x000fe200078e00ff */
[----:B------:R-:W-:Y:S01]  /*6340*/  SHF.R.S32.HI R69, RZ, 0x1f, R68 ;  /* 0x0000001fff457819 */ /* 0x000fe20000011444 */
[----:B------:R-:W-:Y:S01]  /*6350*/  BSSY B3, `(.L_x_1601) ;  /* 0x0000070000037945 */ /* 0x000fe20003800000 */
[----:B------:R-:W-:Y:S02]  /*6360*/  LOP3.LUT R71, R71, 0x1c0, RZ, 0xc0, !PT ;  /* 0x000001c047477812 */ /* 0x000fe400078ec0ff */
[----:B------:R-:W-:Y:S02]  /*6370*/  LEA.HI R68, R69, R68, RZ, 0x4 ;  /* 0x0000004445447211 */ /* 0x000fe400078f20ff */
[----:B------:R-:W-:-:S02]  /*6380*/  SHF.R.U32.HI R71, RZ, 0x3, R71 ;  /* 0x00000003ff477819 */ /* 0x000fc40000011647 */
[----:B------:R-:W-:-:S04]  /*6390*/  LEA.HI.SX32 R68, R68, R35, 0x1c ;  /* 0x0000002344447211 */ /* 0x000fc800078fe2ff */
[----:B------:R-:W-:Y:S01]  /*63a0*/  SHF.R.S32.HI R69, RZ, 0x1f, R68 ;  /* 0x0000001fff457819 */ /* 0x000fe20000011444 */
[----:B------:R-:W-:-:S03]  /*63b0*/  IMAD.SHL.U32 R120, R68, 0x8, RZ ;  /* 0x0000000844787824 */ /* 0x000fc600078e00ff */
[----:B------:R-:W-:Y:S02]  /*63c0*/  LEA.HI R68, R69, R68, RZ, 0x3 ;  /* 0x0000004445447211 */ /* 0x000fe400078f18ff */
[----:B------:R-:W-:-:S03]  /*63d0*/  LOP3.LUT R69, R120, 0x38, RZ, 0xc0, !PT ;  /* 0x0000003878457812 */ /* 0x000fc600078ec0ff */
[----:B------:R-:W-:Y:S01]  /*63e0*/  IMAD.SHL.U32 R68, R68, 0x200, RZ ;  /* 0x0000020044447824 */ /* 0x000fe200078e00ff */
[----:B------:R-:W-:-:S04]  /*63f0*/  LOP3.LUT R69, R69, 0x1c0, R72, 0xf8, !PT ;  /* 0x000001c045457812 */ /* 0x000fc800078ef848 */
[----:B------:R-:W-:Y:S02]  /*6400*/  LOP3.LUT R68, R68, 0x7ffff000, RZ, 0xc0, !PT ;  /* 0x7ffff00044447812 */ /* 0x000fe400078ec0ff */
[----:B------:R-:W-:-:S04]  /*6410*/  LOP3.LUT R69, R69, R71, RZ, 0x3c, !PT ;  /* 0x0000004745457212 */ /* 0x000fc800078e3cff */
[----:B--2---:R-:W-:-:S04]  /*6420*/  IADD3 R68, R69, R68, R70 ;  /* 0x0000004445447210 */ /* 0x004fc80007ffe046 */
[C---:B------:R-:W-:Y:S01]  /*6430*/  LEA R72, R17.reuse, R68, 0xe ;  /* 0x0000004411487211 */ /* 0x040fe200078e70ff */
[----:B------:R-:W-:-:S04]  /*6440*/  IMAD R68, R17, 0x4000, R6 ;  /* 0x0000400011447824 */ /* 0x000fc800078e0206 */
[--C-:B------:R-:W-:Y:S02]  /*6450*/  IMAD R68, R68, 0x2, R16.reuse ;  /* 0x0000000244447824 */ /* 0x100fe400078e0210 */
[----:B------:R-:W-:-:S04]  /*6460*/  IMAD R72, R72, 0x2, R16 ;  /* 0x0000000248487824 */ /* 0x000fc800078e0210 */
[----:B------:R-:W0:Y:S04]  /*6470*/  LDS.128 R68, [R68+0x20400] ;  /* 0x0204000044447984 */ /* 0x000e280000000c00 */
[----:B------:R-:W2:Y:S01]  /*6480*/  LDS.128 R72, [R72+0x20400] ;  /* 0x0204000048487984 */ /* 0x000ea20000000c00 */
[----:B------:R-:W-:Y:S05]  /*6490*/  @P4 BRA `(.L_x_1602) ;  /* 0x00000004006c4947 */ /* 0x000fea0003800000 */
[----:B--2---:R-:W-:Y:S01]  /*64a0*/  IMAD.MOV.U32 R123, RZ, RZ, R73 ;  /* 0x000000ffff7b7224 */ /* 0x004fe200078e0049 */
[----:B------:R-:W-:Y:S01]  /*64b0*/  SHF.R.U64 R40, R40, 0x10, R41 ;  /* 0x0000001028287819 */ /* 0x000fe20000001229 */
[----:B0-----:R-:W-:Y:S01]  /*64c0*/  IMAD.MOV.U32 R122, RZ, RZ, R69 ;  /* 0x000000ffff7a7224 */ /* 0x001fe200078e0045 */
[----:B------:R-:W-:Y:S01]  /*64d0*/  SHF.R.U32.HI R41, RZ, 0x10, R41 ;  /* 0x00000010ff297819 */ /* 0x000fe20000011629 */
[----:B------:R-:W-:Y:S01]  /*64e0*/  HADD2.F32 R121, -RZ, R121.H0_H0 ;  /* 0x20000079ff797230 */ /* 0x000fe20000004100 */
[----:B------:R-:W-:Y:S01]  /*64f0*/  SHF.R.U64 R42, R42, 0x10, R43 ;  /* 0x000000102a2a7819 */ /* 0x000fe2000000122b */
[----:B------:R-:W-:Y:S02]  /*6500*/  HADD2.F32 R69, -RZ, R123.H0_H0 ;  /* 0x2000007bff457230 */ /* 0x000fe40000004100 */
[----:B------:R-:W-:Y:S02]  /*6510*/  HADD2.F32 R125, -RZ, R122.H0_H0 ;  /* 0x2000007aff7d7230 */ /* 0x000fe40000004100 */
[----:B------:R-:W-:-:S02]  /*6520*/  HADD2.F32 R124, -RZ, R124.H0_H0 ;  /* 0x2000007cff7c7230 */ /* 0x000fc40000004100 */
[-C--:B------:R-:W-:Y:S01]  /*6530*/  FMUL.FTZ R73, R69, R121.reuse ;  /* 0x0000007945497220 */ /* 0x080fe20000410000 */
[----:B------:R-:W-:Y:S02]  /*6540*/  HADD2.F32 R41, -RZ, R41.H0_H0 ;  /* 0x20000029ff297230 */ /* 0x000fe40000004100 */
[C---:B------:R-:W-:Y:S01]  /*6550*/  FMUL.FTZ R121, R125.reuse, R121 ;  /* 0x000000797d797220 */ /* 0x040fe20000410000 */
[----:B------:R-:W-:Y:S02]  /*6560*/  HADD2.F32 R42, -RZ, R42.H0_H0 ;  /* 0x2000002aff2a7230 */ /* 0x000fe40000004100 */
[-C--:B------:R-:W-:Y:S01]  /*6570*/  FFMA.FTZ R73, R125, R124.reuse, -R73 ;  /* 0x0000007c7d497223 */ /* 0x080fe20000010849 */
[----:B------:R-:W-:Y:S01]  /*6580*/  FFMA.FTZ R69, R69, R124, R121 ;  /* 0x0000007c45457223 */ /* 0x000fe20000010079 */
[--C-:B------:R-:W-:Y:S02]  /*6590*/  SHF.R.U32.HI R124, RZ, 0x10, R49.reuse ;  /* 0x00000010ff7c7819 */ /* 0x100fe40000011631 */
[----:B------:R-:W-:Y:S01]  /*65a0*/  SHF.R.U64 R121, R48, 0x10, R49 ;  /* 0x0000001030797819 */ /* 0x000fe20000001231 */
[----:B------:R-:W-:-:S02]  /*65b0*/  HADD2.F32 R48, -RZ, R123.H1_H1 ;  /* 0x3000007bff307230 */ /* 0x000fc40000004100 */
[----:B------:R-:W-:Y:S02]  /*65c0*/  HADD2.F32 R124, -RZ, R124.H0_H0 ;  /* 0x2000007cff7c7230 */ /* 0x000fe40000004100 */
[----:B------:R-:W-:Y:S02]  /*65d0*/  HADD2.F32 R49, -RZ, R122.H1_H1 ;  /* 0x3000007aff317230 */ /* 0x000fe40000004100 */
[----:B------:R-:W-:Y:S02]  /*65e0*/  HADD2.F32 R121, -RZ, R121.H0_H0 ;  /* 0x20000079ff797230 */ /* 0x000fe40000004100 */
[-C--:B------:R-:W-:Y:S01]  /*65f0*/  FMUL.FTZ R122, R48, R124.reuse ;  /* 0x0000007c307a7220 */ /* 0x080fe20000410000 */
[----:B------:R-:W-:-:S03]  /*6600*/  FMUL.FTZ R124, R49, R124 ;  /* 0x0000007c317c7220 */ /* 0x000fc60000410000 */
[-C--:B------:R-:W-:Y:S01]  /*6610*/  FFMA.FTZ R49, R49, R41.reuse, -R122 ;  /* 0x0000002931317223 */ /* 0x080fe2000001087a */
[--C-:B------:R-:W-:Y:S02]  /*6620*/  HADD2.F32 R122, -RZ, R140.reuse.H0_H0 ;  /* 0x2000008cff7a7230 */ /* 0x100fe40000004100 */
[----:B------:R-:W-:Y:S01]  /*6630*/  FFMA.FTZ R41, R48, R41, R124 ;  /* 0x0000002930297223 */ /* 0x000fe2000001007c */
[----:B------:R-:W-:Y:S02]  /*6640*/  IMAD.MOV.U32 R48, RZ, RZ, R71 ;  /* 0x000000ffff307224 */ /* 0x000fe400078e0047 */
[----:B------:R-:W-:Y:S01]  /*6650*/  HADD2.F32 R124, -RZ, R140.H1_H1 ;  /* 0x3000008cff7c7230 */ /* 0x000fe20000004100 */
[----:B------:R-:W-:Y:S01]  /*6660*/  F2FP.F16.F32.PACK_AB R49, R49, R73 ;  /* 0x000000493131723e */ /* 0x000fe200000000ff */
[----:B------:R-:W-:Y:S01]  /*6670*/  HADD2.F32 R71, -RZ, R75.H0_H0 ;  /* 0x2000004bff477230 */ /* 0x000fe20000004100 */
[----:B------:R-:W-:Y:S01]  /*6680*/  F2FP.F16.F32.PACK_AB R41, R41, R69 ;  /* 0x000000452929723e */ /* 0x000fe200000000ff */
[----:B------:R-:W-:-:S02]  /*6690*/  HADD2.F32 R123, -RZ, R48.H0_H0 ;  /* 0x20000030ff7b7230 */ /* 0x000fc40000004100 */
[----:B------:R-:W-:Y:S02]  /*66a0*/  HADD2.F32 R48, -RZ, R48.H1_H1 ;  /* 0x30000030ff307230 */ /* 0x000fe40000004100 */
[----:B------:R-:W-:Y:S01]  /*66b0*/  FMUL.FTZ R125, R71, R124 ;  /* 0x0000007c477d7220 */ /* 0x000fe20000410000 */
[----:B------:R-:W-:Y:S02]  /*66c0*/  IMAD.MOV.U32 R69, RZ, RZ, R49 ;  /* 0x000000ffff457224 */ /* 0x000fe400078e0031 */
[----:B------:R-:W-:Y:S02]  /*66d0*/  IMAD.MOV.U32 R73, RZ, RZ, R41 ;  /* 0x000000ffff497224 */ /* 0x000fe400078e0029 */
[C---:B------:R-:W-:Y:S01]  /*66e0*/  FFMA.FTZ R125, R123.reuse, R122, -R125 ;  /* 0x0000007a7b7d7223 */ /* 0x040fe2000001087d */
[----:B------:R-:W-:Y:S01]  /*66f0*/  FMUL.FTZ R123, R123, R124 ;  /* 0x0000007c7b7b7220 */ /* 0x000fe20000410000 */
[----:B------:R-:W-:-:S03]  /*6700*/  HADD2.F32 R124, -RZ, R139.H1_H1 ;  /* 0x3000008bff7c7230 */ /* 0x000fc60000004100 */
[----:B------:R-:W-:Y:S01]  /*6710*/  FFMA.FTZ R123, R71, R122, R123 ;  /* 0x0000007a477b7223 */ /* 0x000fe2000001007b */
[----:B------:R-:W-:Y:S02]  /*6720*/  SHF.R.U32.HI R71, RZ, 0x10, R43 ;  /* 0x00000010ff477819 */ /* 0x000fe4000001162b */
[--C-:B------:R-:W-:Y:S02]  /*6730*/  SHF.R.U64 R43, R50, 0x10, R51.reuse ;  /* 0x00000010322b7819 */ /* 0x100fe40000001233 */
[----:B------:R-:W-:Y:S01]  /*6740*/  SHF.R.U32.HI R50, RZ, 0x10, R51 ;  /* 0x00000010ff327819 */ /* 0x000fe20000011633 */
[----:B------:R-:W-:Y:S02]  /*6750*/  HADD2.F32 R51, -RZ, R75.H1_H1 ;  /* 0x3000004bff337230 */ /* 0x000fe40000004100 */
[----:B------:R-:W-:Y:S02]  /*6760*/  HADD2.F32 R71, -RZ, R71.H0_H0 ;  /* 0x20000047ff477230 */ /* 0x000fe40000004100 */
[----:B------:R-:W-:-:S02]  /*6770*/  HADD2.F32 R50, -RZ, R50.H0_H0 ;  /* 0x20000032ff327230 */ /* 0x000fc40000004100 */
[----:B------:R-:W-:-:S03]  /*6780*/  HADD2.F32 R43, -RZ, R43.H0_H0 ;  /* 0x2000002bff2b7230 */ /* 0x000fc60000004100 */
[----:B------:R-:W-:-:S04]  /*6790*/  FMUL.FTZ R75, R51, R50 ;  /* 0x00000032334b7220 */ /* 0x000fc80000410000 */
[C---:B------:R-:W-:Y:S01]  /*67a0*/  FFMA.FTZ R75, R48.reuse, R71, -R75 ;  /* 0x00000047304b7223 */ /* 0x040fe2000001084b */
[----:B------:R-:W-:Y:S01]  /*67b0*/  FMUL.FTZ R48, R48, R50 ;  /* 0x0000003230307220 */ /* 0x000fe20000410000 */
[----:B------:R-:W-:-:S03]  /*67c0*/  HADD2.F32 R50, -RZ, R72.H0_H0 ;  /* 0x20000048ff327230 */ /* 0x000fc60000004100 */
[----:B------:R-:W-:Y:S01]  /*67d0*/  FFMA.FTZ R48, R51, R71, R48 ;  /* 0x0000004733307223 */ /* 0x000fe20000010030 */
[----:B------:R-:W-:Y:S02]  /*67e0*/  HADD2.F32 R71, -RZ, R68.H0_H0 ;  /* 0x20000044ff477230 */ /* 0x000fe40000004100 */
[-C--:B------:R-:W-:Y:S01]  /*67f0*/  FMUL.FTZ R122, R50, R124.reuse ;  /* 0x0000007c327a7220 */ /* 0x080fe20000410000 */
[----:B------:R-:W-:Y:S01]  /*6800*/  HADD2.F32 R51, -RZ, R138.H1_H1 ;  /* 0x3000008aff337230 */ /* 0x000fe20000004100 */
[----:B------:R-:W-:Y:S01]  /*6810*/  F2FP.F16.F32.PACK_AB R75, R75, R125 ;  /* 0x0000007d4b4b723e */ /* 0x000fe200000000ff */
[----:B------:R-:W-:Y:S02]  /*6820*/  HADD2.F32 R68, -RZ, R68.H1_H1 ;  /* 0x30000044ff447230 */ /* 0x000fe40000004100 */
[C---:B------:R-:W-:Y:S01]  /*6830*/  FMUL.FTZ R124, R71.reuse, R124 ;  /* 0x0000007c477c7220 */ /* 0x040fe20000410000 */
[----:B------:R-:W-:Y:S01]  /*6840*/  F2FP.F16.F32.PACK_AB R48, R48, R123 ;  /* 0x0000007b3030723e */ /* 0x000fe200000000ff */
[----:B------:R-:W-:Y:S01]  /*6850*/  FFMA.FTZ R122, R71, R51, -R122 ;  /* 0x00000033477a7223 */ /* 0x000fe2000001087a */
[----:B------:R-:W-:-:S02]  /*6860*/  HADD2.F32 R71, -RZ, R137.H0_H0 ;  /* 0x20000089ff477230 */ /* 0x000fc40000004100 */
[----:B------:R-:W-:Y:S01]  /*6870*/  FFMA.FTZ R124, R50, R51, R124 ;  /* 0x00000033327c7223 */ /* 0x000fe2000001007c */
[----:B------:R-:W-:Y:S02]  /*6880*/  HADD2.F32 R50, -RZ, R72.H1_H1 ;  /* 0x30000048ff327230 */ /* 0x000fe40000004100 */
[----:B------:R-:W-:-:S03]  /*6890*/  HADD2.F32 R51, -RZ, R40.H0_H0 ;  /* 0x20000028ff337230 */ /* 0x000fc60000004100 */
[-C--:B------:R-:W-:Y:S01]  /*68a0*/  FMUL.FTZ R40, R50, R121.reuse ;  /* 0x0000007932287220 */ /* 0x080fe20000410000 */
[----:B------:R-:W-:-:S03]  /*68b0*/  FMUL.FTZ R121, R68, R121 ;  /* 0x0000007944797220 */ /* 0x000fc60000410000 */
[-C--:B------:R-:W-:Y:S01]  /*68c0*/  FFMA.FTZ R40, R68, R51.reuse, -R40 ;  /* 0x0000003344287223 */ /* 0x080fe20000010828 */
[----:B------:R-:W-:Y:S01]  /*68d0*/  FFMA.FTZ R50, R50, R51, R121 ;  /* 0x0000003332327223 */ /* 0x000fe20000010079 */
[----:B------:R-:W-:Y:S02]  /*68e0*/  HADD2.F32 R121, -RZ, R139.H0_H0 ;  /* 0x2000008bff797230 */ /* 0x000fe40000004100 */
[----:B------:R-:W-:Y:S01]  /*68f0*/  HADD2.F32 R51, -RZ, R74.H0_H0 ;  /* 0x2000004aff337230 */ /* 0x000fe20000004100 */
[----:B------:R-:W-:Y:S01]  /*6900*/  F2FP.F16.F32.PACK_AB R40, R40, R122 ;  /* 0x0000007a2828723e */ /* 0x000fe200000000ff */
[----:B------:R-:W-:Y:S01]  /*6910*/  HADD2.F32 R68, -RZ, R70.H0_H0 ;  /* 0x20000046ff447230 */ /* 0x000fe20000004100 */
[----:B------:R-:W-:Y:S01]  /*6920*/  F2FP.F16.F32.PACK_AB R50, R50, R124 ;  /* 0x0000007c3232723e */ /* 0x000fe200000000ff */
[----:B------:R-:W-:Y:S02]  /*6930*/  HADD2.F32 R74, -RZ, R74.H1_H1 ;  /* 0x3000004aff4a7230 */ /* 0x000fe40000004100 */
[----:B------:R-:W-:Y:S01]  /*6940*/  FMUL.FTZ R72, R51, R121 ;  /* 0x0000007933487220 */ /* 0x000fe20000410000 */
[----:B------:R-:W-:-:S02]  /*6950*/  HADD2.F32 R70, -RZ, R70.H1_H1 ;  /* 0x30000046ff467230 */ /* 0x000fc40000004100 */
[C---:B------:R-:W-:Y:S01]  /*6960*/  FMUL.FTZ R121, R68.reuse, R121 ;  /* 0x0000007944797220 */ /* 0x040fe20000410000 */
[-C--:B------:R-:W-:Y:S01]  /*6970*/  FFMA.FTZ R72, R68, R71.reuse, -R72 ;  /* 0x0000004744487223 */ /* 0x080fe20000010848 */
[----:B------:R-:W-:Y:S02]  /*6980*/  IMAD.MOV.U32 R68, RZ, RZ, R40 ;  /* 0x000000ffff447224 */ /* 0x000fe400078e0028 */
[----:B------:R-:W-:Y:S01]  /*6990*/  FFMA.FTZ R121, R51, R71, R121 ;  /* 0x0000004733797223 */ /* 0x000fe20000010079 */
[-C--:B------:R-:W-:Y:S01]  /*69a0*/  FMUL.FTZ R51, R74, R43.reuse ;  /* 0x0000002b4a337220 */ /* 0x080fe20000410000 */
[C---:B------:R-:W-:Y:S01]  /*69b0*/  FMUL.FTZ R43, R70.reuse, R43 ;  /* 0x0000002b462b7220 */ /* 0x040fe20000410000 */
[----:B------:R-:W-:Y:S02]  /*69c0*/  IMAD.MOV.U32 R71, RZ, RZ, R75 ;  /* 0x000000ffff477224 */ /* 0x000fe400078e004b */
[-C--:B------:R-:W-:Y:S01]  /*69d0*/  FFMA.FTZ R51, R70, R42.reuse, -R51 ;  /* 0x0000002a46337223 */ /* 0x080fe20000010833 */
[----:B------:R-:W-:Y:S01]  /*69e0*/  FFMA.FTZ R43, R74, R42, R43 ;  /* 0x0000002a4a2b7223 */ /* 0x000fe2000001002b */
[----:B------:R-:W-:-:S03]  /*69f0*/  IMAD.MOV.U32 R75, RZ, RZ, R48 ;  /* 0x000000ffff4b7224 */ /* 0x000fc600078e0030 */
[----:B------:R-:W-:Y:S02]  /*6a00*/  F2FP.F16.F32.PACK_AB R51, R51, R72 ;  /* 0x000000483333723e */ /* 0x000fe400000000ff */
[----:B------:R-:W-:Y:S02]  /*6a10*/  F2FP.F16.F32.PACK_AB R43, R43, R121 ;  /* 0x000000792b2b723e */ /* 0x000fe400000000ff */
[----:B------:R-:W-:Y:S01]  /*6a20*/  MOV R72, R50 ;  /* 0x0000003200487202 */ /* 0x000fe20000000f00 */
[----:B------:R-:W-:Y:S02]  /*6a30*/  IMAD.MOV.U32 R70, RZ, RZ, R51 ;  /* 0x000000ffff467224 */ /* 0x000fe400078e0033 */
[----:B------:R-:W-:-:S07]  /*6a40*/  IMAD.MOV.U32 R74, RZ, RZ, R43 ;  /* 0x000000ffff4a7224 */ /* 0x000fce00078e002b */
.L_x_1602:
[----:B------:R-:W-:Y:S05]  /*6a50*/  BSYNC B3 ;  /* 0x0000000000037941 */ /* 0x000fea0003800000 */
.L_x_1601:
        /* <DEDUP_REMOVED lines=9> */
[----:B0-----:R0:W-:Y:S02]  /*6af0*/  STG.E.128 desc[UR4][R40.64], R68 ;  /* 0x0000004428007986 */ /* 0x0011e4000c101d04 */
[----:B0-----:R-:W-:-:S04]  /*6b00*/  @!P4 LEA R40, P5, R120, R106, 0x1 ;  /* 0x0000006a7828c211 */ /* 0x001fc800078a08ff */
[----:B------:R-:W-:-:S05]  /*6b10*/  @!P4 LEA.HI.X R41, R120, R107, R42, 0x1, P5 ;  /* 0x0000006b7829c211 */ /* 0x000fca00028f0c2a */
[----:B--2---:R0:W-:Y:S04]  /*6b20*/  @!P4 STG.E.128 desc[UR4][R40.64], R72 ;  /* 0x000000482800c986 */ /* 0x0041e8000c101d04 */
.L_x_1600:
[----:B------:R-:W-:Y:S05]  /*6b30*/  BSYNC B2 ;  /* 0x0000000000027941 */ /* 0x000fea0003800000 */
.L_x_1599:
[----:B------:R-:W-:-:S13]  /*6b40*/  ISETP.NE.AND P4, PT, R93, RZ, PT ;  /* 0x000000ff5d00720c */ /* 0x000fda0003f85270 */
[----:B------:R-:W-:Y:S05]  /*6b50*/  @!P4 BRA `(.L_x_1598) ;  /* 0x00000008000cc947 */ /* 0x000fea0003800000 */
[----:B------:R-:W2:Y:S01]  /*6b60*/  LDL R42, [R1+0x28] ;  /* 0x00002800012a7983 */ /* 0x000ea20000100800 */
[----:B0-----:R-:W-:Y:S01]  /*6b70*/  SEL R40, R29, R118, !P1 ;  /* 0x000000761d287207 */ /* 0x001fe20004800000 */
        /* <DEDUP_REMOVED lines=12> */
[----:B------:R-:W-:Y:S02]  /*6c40*/  LOP3.LUT R41, R68, 0x38, RZ, 0xc0, !PT ;  /* 0x0000003844297812 */ /* 0x000fe400078ec0ff */
[----:B------:R-:W-:Y:S02]  /*6c50*/  SHF.L.U32 R40, R40, 0x9, RZ ;  /* 0x0000000928287819 */ /* 0x000fe400000006ff */
[----:B------:R-:W-:Y:S02]  /*6c60*/  LOP3.LUT R41, R41, 0x1c0, R48, 0xf8, !PT ;  /* 0x000001c029297812 */ /* 0x000fe400078ef830 */
[----:B------:R-:W-:Y:S02]  /*6c70*/  LOP3.LUT R40, R40, 0x7ffff000, RZ, 0xc0, !PT ;  /* 0x7ffff00028287812 */ /* 0x000fe400078ec0ff */
[----:B------:R-:W-:-:S04]  /*6c80*/  LOP3.LUT R41, R41, R43, RZ, 0x3c, !PT ;  /* 0x0000002b29297212 */ /* 0x000fc800078e3cff */
[----:B--2---:R-:W-:-:S05]  /*6c90*/  IADD3 R40, R41, R40, R42 ;  /* 0x0000002829287210 */ /* 0x004fca0007ffe02a */
[C---:B------:R-:W-:Y:S02]  /*6ca0*/  IMAD R48, R17.reuse, 0x4000, R40 ;  /* 0x0000400011307824 */ /* 0x040fe400078e0228 */
[----:B------:R-:W-:Y:S02]  /*6cb0*/  IMAD R40, R17, 0x4000, R8 ;  /* 0x0000400011287824 */ /* 0x000fe400078e0208 */
[--C-:B------:R-:W-:Y:S02]  /*6cc0*/  IMAD R48, R48, 0x2, R16.reuse ;  /* 0x0000000230307824 */ /* 0x100fe400078e0210 */
[----:B------:R-:W-:-:S04]  /*6cd0*/  IMAD R40, R40, 0x2, R16 ;  /* 0x0000000228287824 */ /* 0x000fc800078e0210 */
[----:B------:R-:W0:Y:S04]  /*6ce0*/  LDS.128 R48, [R48+0x20400] ;  /* 0x0204000030307984 */ /* 0x000e280000000c00 */
[----:B------:R-:W2:Y:S01]  /*6cf0*/  LDS.128 R40, [R40+0x20400] ;  /* 0x0204000028287984 */ /* 0x000ea20000000c00 */
[----:B------:R-:W-:Y:S05]  /*6d00*/  @P4 BRA `(.L_x_1604) ;  /* 0x0000000400684947 */ /* 0x000fea0003800000 */
[----:B0-----:R-:W-:Y:S01]  /*6d10*/  IMAD.MOV.U32 R70, RZ, RZ, R49 ;  /* 0x000000ffff467224 */ /* 0x001fe200078e0031 */
[----:B------:R-:W-:Y:S01]  /*6d20*/  SHF.R.U64 R36, R36, 0x10, R37 ;  /* 0x0000001024247819 */ /* 0x000fe20000001225 */
[----:B--2---:R-:W-:Y:S01]  /*6d30*/  IMAD.MOV.U32 R69, RZ, RZ, R41 ;  /* 0x000000ffff457224 */ /* 0x004fe200078e0029 */
[----:B------:R-:W-:Y:S01]  /*6d40*/  SHF.R.U32.HI R37, RZ, 0x10, R37 ;  /* 0x00000010ff257819 */ /* 0x000fe20000011625 */
[----:B------:R-:W-:Y:S01]  /*6d50*/  HADD2.F32 R71, -RZ, R138.H0_H0 ;  /* 0x2000008aff477230 */ /* 0x000fe20000004100 */
[----:B------:R-:W-:Y:S01]  /*6d60*/  SHF.R.U64 R38, R38, 0x10, R39 ;  /* 0x0000001026267819 */ /* 0x000fe20000001227 */
[----:B------:R-:W-:Y:S02]  /*6d70*/  HADD2.F32 R41, -RZ, R70.H0_H0 ;  /* 0x20000046ff297230 */ /* 0x000fe40000004100 */
[----:B------:R-:W-:Y:S02]  /*6d80*/  HADD2.F32 R73, -RZ, R69.H0_H0 ;  /* 0x20000045ff497230 */ /* 0x000fe40000004100 */
[----:B------:R-:W-:-:S02]  /*6d90*/  HADD2.F32 R72, -RZ, R136.H1_H1 ;  /* 0x30000088ff487230 */ /* 0x000fc40000004100 */
        /* <DEDUP_REMOVED lines=33> */
[----:B------:R-:W-:-:S02]  /*6fb0*/  HADD2.F32 R69, -RZ, R69.H0_H0 ;  /* 0x20000045ff457230 */ /* 0x000fc40000004100 */
[----:B------:R-:W-:Y:S02]  /*6fc0*/  HADD2.F32 R39, -RZ, R39.H0_H0 ;  /* 0x20000027ff277230 */ /* 0x000fe40000004100 */
[----:B------:R-:W-:Y:S02]  /*6fd0*/  HADD2.F32 R47, -RZ, R47.H0_H0 ;  /* 0x2000002fff2f7230 */ /* 0x000fe40000004100 */
[----:B------:R-:W-:-:S03]  /*6fe0*/  IMAD.MOV.U32 R49, RZ, RZ, R37 ;  /* 0x000000ffff317224 */ /* 0x000fc600078e0025 */
        /* <DEDUP_REMOVED lines=11> */
[----:B------:R-:W-:Y:S01]  /*70a0*/  FMUL.FTZ R72, R69, R72 ;  /* 0x0000004845487220 */ /* 0x000fe20000410000 */
[----:B------:R-:W-:-:S02]  /*70b0*/  IMAD.MOV.U32 R43, RZ, RZ, R51 ;  /* 0x000000ffff2b7224 */ /* 0x000fc400078e0033 */
[-C--:B------:R-:W-:Y:S01]  /*70c0*/  FFMA.FTZ R70, R69, R47.reuse, -R70 ;  /* 0x0000002f45467223 */ /* 0x080fe20000010846 */
[----:B------:R-:W-:Y:S02]  /*70d0*/  HADD2.F32 R69, -RZ, R134.H1_H1 ;  /* 0x30000086ff457230 */ /* 0x000fe40000004100 */
[----:B------:R-:W-:Y:S01]  /*70e0*/  FFMA.FTZ R72, R46, R47, R72 ;  /* 0x0000002f2e487223 */ /* 0x000fe20000010048 */
[----:B------:R-:W-:Y:S02]  /*70f0*/  HADD2.F32 R46, -RZ, R40.H1_H1 ;  /* 0x30000028ff2e7230 */ /* 0x000fe40000004100 */
[----:B------:R-:W-:Y:S02]  /*7100*/  HADD2.F32 R40, -RZ, R36.H0_H0 ;  /* 0x20000024ff287230 */ /* 0x000fe40000004100 */
[-C--:B------:R-:W-:Y:S01]  /*7110*/  FMUL.FTZ R36, R48, R45.reuse ;  /* 0x0000002d30247220 */ /* 0x080fe20000410000 */
[--C-:B------:R-:W-:Y:S02]  /*7120*/  HADD2.F32 R47, -RZ, R42.reuse.H0_H0 ;  /* 0x2000002aff2f7230 */ /* 0x100fe40000004100 */
[----:B------:R-:W-:Y:S01]  /*7130*/  FMUL.FTZ R45, R46, R45 ;  /* 0x0000002d2e2d7220 */ /* 0x000fe20000410000 */
[----:B------:R-:W-:-:S02]  /*7140*/  HADD2.F32 R42, -RZ, R42.H1_H1 ;  /* 0x3000002aff2a7230 */ /* 0x000fc40000004100 */
[-C--:B------:R-:W-:Y:S01]  /*7150*/  FFMA.FTZ R36, R46, R40.reuse, -R36 ;  /* 0x000000282e247223 */ /* 0x080fe20000010824 */
[----:B------:R-:W-:Y:S02]  /*7160*/  HADD2.F32 R46, -RZ, R134.H0_H0 ;  /* 0x20000086ff2e7230 */ /* 0x000fe40000004100 */
        /* <DEDUP_REMOVED lines=15> */
[----:B------:R-:W-:Y:S02]  /*7260*/  F2FP.F16.F32.PACK_AB R45, R45, R48 ;  /* 0x000000302d2d723e */ /* 0x000fe400000000ff */
[----:B------:R-:W-:Y:S02]  /*7270*/  F2FP.F16.F32.PACK_AB R39, R39, R69 ;  /* 0x000000452727723e */ /* 0x000fe400000000ff */
[----:B------:R-:W-:Y:S01]  /*7280*/  MOV R48, R72 ;  /* 0x0000004800307202 */ /* 0x000fe20000000f00 */
[----:B------:R-:W-:Y:S02]  /*7290*/  IMAD.MOV.U32 R42, RZ, RZ, R45 ;  /* 0x000000ffff2a7224 */ /* 0x000fe400078e002d */
[----:B------:R-:W-:-:S07]  /*72a0*/  IMAD.MOV.U32 R50, RZ, RZ, R39 ;  /* 0x000000ffff327224 */ /* 0x000fce00078e0027 */
.L_x_1604:
[----:B------:R-:W-:Y:S05]  /*72b0*/  BSYNC B2 ;  /* 0x0000000000027941 */ /* 0x000fea0003800000 */
.L_x_1603:
        /* <DEDUP_REMOVED lines=9> */
[----:B--2---:R2:W-:Y:S02]  /*7350*/  STG.E.128 desc[UR4][R36.64], R40 ;  /* 0x0000002824007986 */ /* 0x0045e4000c101d04 */
[----:B--2---:R-:W-:-:S04]  /*7360*/  @!P4 LEA R36, P5, R68, R106, 0x1 ;  /* 0x0000006a4424c211 */ /* 0x004fc800078a08ff */
[----:B------:R-:W-:-:S05]  /*7370*/  @!P4 LEA.HI.X R37, R68, R107, R38, 0x1, P5 ;  /* 0x0000006b4425c211 */ /* 0x000fca00028f0c26 */
[----:B0-----:R3:W-:Y:S04]  /*7380*/  @!P4 STG.E.128 desc[UR4][R36.64], R48 ;  /* 0x000000302400c986 */ /* 0x0017e8000c101d04 */
.L_x_1598:
[----:B------:R-:W-:Y:S05]  /*7390*/  BSYNC B1 ;  /* 0x0000000000017941 */ /* 0x000fea0003800000 */
.L_x_1597:
[----:B---3--:R-:W-:Y:S02]  /*73a0*/  VIADD R37, R23, 0x20 ;  /* 0x0000002017257836 */ /* 0x008fe40000000000 */
[-C--:B--2---:R-:W-:Y:S02]  /*73b0*/  IMAD R36, R102, R112.reuse, RZ ;  /* 0x0000007066247224 */ /* 0x084fe400078e02ff */
[----:B------:R-:W-:-:S04]  /*73c0*/  IMAD.WIDE.U32 R110, R37, R112, R110 ;  /* 0x00000070256e7225 */ /* 0x000fc800078e006e */
[----:B------:R-:W-:Y:S01]  /*73d0*/  IMAD R113, R37, R113, R36 ;  /* 0x0000007125717224 */ /* 0x000fe200078e0224 */
[----:B------:R-:W-:Y:S06]  /*73e0*/  @P3 BRA `(.L_x_1575) ;  /* 0x0000001000d83947 */ /* 0x000fec0003800000 */
[----:B------:R-:W-:Y:S01]  /*73f0*/  ISETP.NE.AND P3, PT, R30, RZ, PT ;  /* 0x000000ff1e00720c */ /* 0x000fe20003f65270 */
[----:B------:R-:W-:Y:S01]  /*7400*/  BSSY B1, `(.L_x_1605) ;  /* 0x0000082000017945 */ /* 0x000fe20003800000 */
[----:B------:R-:W-:-:S11]  /*7410*/  IMAD.IADD R48, R111, 0x1, R113 ;  /* 0x000000016f307824 */ /* 0x000fd600078e0271 */
[----:B------:R-:W-:Y:S05]  /*7420*/  @!P3 BRA `(.L_x_1606) ;  /* 0x0000000400fcb947 */ /* 0x000fea0003800000 */
[----:B------:R-:W2:Y:S01]  /*7430*/  LDL R38, [R1+0x24] ;  /* 0x0000240001267983 */ /* 0x000ea20000100800 */
[----:B------:R-:W-:Y:S01]  /*7440*/  SEL R36, R29, R118, !P0 ;  /* 0x000000761d247207 */ /* 0x000fe20004000000 */
[C---:B0-----:R-:W-:Y:S01]  /*7450*/  VIADD R40, R23.reuse, 0x20 ;  /* 0x0000002017287836 */ /* 0x041fe20000000000 */
[----:B------:R-:W-:Y:S01]  /*7460*/  IADD3 R39, R23, 0x20, RZ ;  /* 0x0000002017277810 */ /* 0x000fe20007ffe0ff */
[----:B------:R-:W-:Y:S01]  /*7470*/  BSSY B2, `(.L_x_1607) ;  /* 0x000006e000027945 */ /* 0x000fe20003800000 */
[----:B------:R-:W-:Y:S01]  /*7480*/  SHF.R.S32.HI R37, RZ, 0x1f, R36 ;  /* 0x0000001fff257819 */ /* 0x000fe20000011424 */
[----:B------:R-:W-:Y:S01]  /*7490*/  IMAD.SHL.U32 R40, R40, 0x40, RZ ;  /* 0x0000004028287824 */ /* 0x000fe200078e00ff */
[----:B------:R-:W-:Y:S01]  /*74a0*/  ISETP.GE.AND P4, PT, R18, R116, PT ;  /* 0x000000741200720c */ /* 0x000fe20003f86270 */
[----:B------:R-:W-:Y:S01]  /*74b0*/  IMAD.SHL.U32 R39, R39, 0x40, RZ ;  /* 0x0000004027277824 */ /* 0x000fe200078e00ff */
[----:B------:R-:W-:Y:S02]  /*74c0*/  LEA.HI R36, R37, R36, RZ, 0x4 ;  /* 0x0000002425247211 */ /* 0x000fe400078f20ff */
[----:B------:R-:W-:-:S02]  /*74d0*/  LOP3.LUT R40, R40, 0x1c0, RZ, 0xc0, !PT ;  /* 0x000001c028287812 */ /* 0x000fc400078ec0ff */
[----:B------:R-:W-:Y:S02]  /*74e0*/  LEA.HI.SX32 R36, R36, R35, 0x1c ;  /* 0x0000002324247211 */ /* 0x000fe400078fe2ff */
[----:B------:R-:W-:Y:S02]  /*74f0*/  LOP3.LUT R39, R39, 0x1c0, RZ, 0xc0, !PT ;  /* 0x000001c027277812 */ /* 0x000fe400078ec0ff */
[----:B------:R-:W-:Y:S01]  /*7500*/  SHF.R.S32.HI R37, RZ, 0x1f, R36 ;  /* 0x0000001fff257819 */ /* 0x000fe20000011424 */
[----:B------:R-:W-:Y:S01]  /*7510*/  IMAD.SHL.U32 R44, R36, 0x8, RZ ;  /* 0x00000008242c7824 */ /* 0x000fe200078e00ff */
[----:B------:R-:W-:Y:S02]  /*7520*/  SHF.R.U32.HI R39, RZ, 0x3, R39 ;  /* 0x00000003ff277819 */ /* 0x000fe40000011627 */
[----:B------:R-:W-:Y:S02]  /*7530*/  LEA.HI R37, R37, R36, RZ, 0x3 ;  /* 0x0000002425257211 */ /* 0x000fe400078f18ff */
[----:B------:R-:W-:-:S02]  /*7540*/  LOP3.LUT R36, R40, 0x38, R44, 0xf8, !PT ;  /* 0x0000003828247812 */ /* 0x000fc400078ef82c */
[----:B------:R-:W-:Y:S01]  /*7550*/  ISETP.GE.AND P3, PT, R44, R117, PT ;  /* 0x000000752c00720c */ /* 0x000fe20003f66270 */
[----:B------:R-:W-:Y:S01]  /*7560*/  IMAD.SHL.U32 R37, R37, 0x200, RZ ;  /* 0x0000020025257824 */ /* 0x000fe200078e00ff */
[----:B------:R-:W-:-:S04]  /*7570*/  LOP3.LUT R36, R36, R39, RZ, 0x3c, !PT ;  /* 0x0000002724247212 */ /* 0x000fc800078e3cff */
[----:B------:R-:W-:-:S04]  /*7580*/  LOP3.LUT R37, R37, 0x7ffff000, RZ, 0xc0, !PT ;  /* 0x7ffff00025257812 */ /* 0x000fc800078ec0ff */
[----:B--2---:R-:W-:Y:S01]  /*7590*/  IADD3 R36, R36, R37, R38 ;  /* 0x0000002524247210 */ /* 0x004fe20007ffe026 */
[----:B------:R-:W-:-:S04]  /*75a0*/  IMAD R37, R17, 0x4000, R5 ;  /* 0x0000400011257824 */ /* 0x000fc800078e0205 */
[----:B------:R-:W-:Y:S02]  /*75b0*/  IMAD R39, R17, 0x4000, R36 ;  /* 0x0000400011277824 */ /* 0x000fe400078e0224 */
[--C-:B------:R-:W-:Y:S02]  /*75c0*/  IMAD R37, R37, 0x2, R16.reuse ;  /* 0x0000000225257824 */ /* 0x100fe400078e0210 */
[----:B------:R-:W-:-:S04]  /*75d0*/  IMAD R40, R39, 0x2, R16 ;  /* 0x0000000227287824 */ /* 0x000fc800078e0210 */
[----:B------:R-:W0:Y:S04]  /*75e0*/  LDS.128 R36, [R37+0x20400] ;  /* 0x0204000025247984 */ /* 0x000e280000000c00 */
[----:B------:R-:W2:Y:S01]  /*75f0*/  LDS.128 R40, [R40+0x20400] ;  /* 0x0204000028287984 */ /* 0x000ea20000000c00 */
[----:B------:R-:W-:Y:S05]  /*7600*/  @P4 BRA `(.L_x_1608) ;  /* 0x0000000400504947 */ /* 0x000fea0003800000 */
[----:B------:R-:W-:Y:S01]  /*7610*/  HADD2.F32 R49, -RZ, R133.H1_H1 ;  /* 0x30000085ff317230 */ /* 0x000fe20000004100 */
[----:B------:R-:W-:Y:S01]  /*7620*/  SHF.R.U64 R64, R64, 0x10, R65 ;  /* 0x0000001040407819 */ /* 0x000fe20000001241 */
[----:B--2---:R-:W-:Y:S01]  /*7630*/  HADD2.F32 R45, -RZ, R41.H0_H0 ;  /* 0x20000029ff2d7230 */ /* 0x004fe20000004100 */
[----:B------:R-:W-:Y:S01]  /*7640*/  SHF.R.U64 R58, R58, 0x10, R59 ;  /* 0x000000103a3a7819 */ /* 0x000fe2000000123b */
[----:B0-----:R-:W-:Y:S02]  /*7650*/  HADD2.F32 R46, -RZ, R37.H0_H0 ;  /* 0x20000025ff2e7230 */ /* 0x001fe40000004100 */
        /* <DEDUP_REMOVED lines=9> */
[----:B------:R-:W-:-:S04]  /*76f0*/  HADD2.F32 R47, -RZ, R41.H1_H1 ;  /* 0x30000029ff2f7230 */ /* 0x000fc80000004100 */
[----:B------:R-:W-:Y:S02]  /*7700*/  HADD2.F32 R41, -RZ, R49.H0_H0 ;  /* 0x20000031ff297230 */ /* 0x000fe40000004100 */
[----:B------:R-:W-:Y:S02]  /*7710*/  HADD2.F32 R49, -RZ, R37.H1_H1 ;  /* 0x30000025ff317230 */ /* 0x000fe40000004100 */
[----:B------:R-:W-:Y:S02]  /*7720*/  HADD2.F32 R37, -RZ, R50.H0_H0 ;  /* 0x20000032ff257230 */ /* 0x000fe40000004100 */
[-C--:B------:R-:W-:Y:S01]  /*7730*/  FMUL.FTZ R50, R47, R41.reuse ;  /* 0x000000292f327220 */ /* 0x080fe20000410000 */
[----:B------:R-:W-:-:S03]  /*7740*/  FMUL.FTZ R51, R49, R41 ;  /* 0x0000002931337220 */ /* 0x000fc60000410000 */
[-C--:B------:R-:W-:Y:S01]  /*7750*/  FFMA.FTZ R41, R49, R37.reuse, -R50 ;  /* 0x0000002531297223 */ /* 0x080fe20000010832 */
[----:B------:R-:W-:Y:S02]  /*7760*/  HADD2.F32 R50, -RZ, R132.H1_H1 ;  /* 0x30000084ff327230 */ /* 0x000fe40000004100 */
[----:B------:R-:W-:Y:S01]  /*7770*/  FFMA.FTZ R37, R47, R37, R51 ;  /* 0x000000252f257223 */ /* 0x000fe20000010033 */
[----:B------:R-:W-:Y:S02]  /*7780*/  HADD2.F32 R47, -RZ, R43.H0_H0 ;  /* 0x2000002bff2f7230 */ /* 0x000fe40000004100 */
[----:B------:R-:W-:Y:S01]  /*7790*/  HADD2.F32 R49, -RZ, R39.H0_H0 ;  /* 0x20000027ff317230 */ /* 0x000fe20000004100 */
[----:B------:R-:W-:Y:S01]  /*77a0*/  F2FP.F16.F32.PACK_AB R41, R41, R46 ;  /* 0x0000002e2929723e */ /* 0x000fe200000000ff */
[----:B------:R-:W-:Y:S02]  /*77b0*/  HADD2.F32 R51, -RZ, R130.H1_H1 ;  /* 0x30000082ff337230 */ /* 0x000fe40000004100 */
[----:B------:R-:W-:Y:S01]  /*77c0*/  FMUL.FTZ R68, R47, R50 ;  /* 0x000000322f447220 */ /* 0x000fe20000410000 */
[----:B------:R-:W-:-:S02]  /*77d0*/  HADD2.F32 R43, -RZ, R43.H1_H1 ;  /* 0x3000002bff2b7230 */ /* 0x000fc40000004100 */
[C---:B------:R-:W-:Y:S01]  /*77e0*/  FMUL.FTZ R50, R49.reuse, R50 ;  /* 0x0000003231327220 */ /* 0x040fe20000410000 */
[----:B------:R-:W-:Y:S02]  /*77f0*/  HADD2.F32 R39, -RZ, R39.H1_H1 ;  /* 0x30000027ff277230 */ /* 0x000fe40000004100 */
[-C--:B------:R-:W-:Y:S01]  /*7800*/  FFMA.FTZ R68, R49, R51.reuse, -R68 ;  /* 0x0000003331447223 */ /* 0x080fe20000010844 */
[----:B------:R-:W-:Y:S01]  /*7810*/  SHF.R.U32.HI R49, RZ, 0x10, R59 ;  /* 0x00000010ff317819 */ /* 0x000fe2000001163b */
[----:B------:R-:W-:Y:S01]  /*7820*/  FFMA.FTZ R50, R47, R51, R50 ;  /* 0x000000332f327223 */ /* 0x000fe20000010032 */
[--C-:B------:R-:W-:Y:S01]  /*7830*/  SHF.R.U32.HI R47, RZ, 0x10, R67.reuse ;  /* 0x00000010ff2f7819 */ /* 0x100fe20000011643 */
[----:B------:R-:W-:Y:S01]  /*7840*/  HADD2.F32 R132, -RZ, R132.H0_H0 ;  /* 0x20000084ff847230 */ /* 0x000fe20000004100 */
[----:B------:R-:W-:Y:S01]  /*7850*/  SHF.R.U64 R59, R66, 0x10, R67 ;  /* 0x00000010423b7819 */ /* 0x000fe20000001243 */
[----:B------:R-:W-:Y:S01]  /*7860*/  HADD2.F32 R49, -RZ, R49.H0_H0 ;  /* 0x20000031ff317230 */ /* 0x000fe20000004100 */
[----:B------:R-:W-:Y:S01]  /*7870*/  F2FP.F16.F32.PACK_AB R45, R37, R45 ;  /* 0x0000002d252d723e */ /* 0x000fe200000000ff */
[----:B------:R-:W-:Y:S01]  /*7880*/  HADD2.F32 R47, -RZ, R47.H0_H0 ;  /* 0x2000002fff2f7230 */ /* 0x000fe20000004100 */
[----:B------:R-:W-:Y:S01]  /*7890*/  MOV R37, R41 ;  /* 0x0000002900257202 */ /* 0x000fe20000000f00 */
[----:B------:R-:W-:-:S02]  /*78a0*/  HADD2.F32 R59, -RZ, R59.H0_H0 ;  /* 0x2000003bff3b7230 */ /* 0x000fc40000004100 */
[----:B------:R-:W-:Y:S02]  /*78b0*/  HADD2.F32 R130, -RZ, R130.H0_H0 ;  /* 0x20000082ff827230 */ /* 0x000fe40000004100 */
[-C--:B------:R-:W-:Y:S01]  /*78c0*/  FMUL.FTZ R51, R43, R47.reuse ;  /* 0x0000002f2b337220 */ /* 0x080fe20000410000 */
[C---:B------:R-:W-:Y:S01]  /*78d0*/  FMUL.FTZ R47, R39.reuse, R47 ;  /* 0x0000002f272f7220 */ /* 0x040fe20000410000 */
[----:B------:R-:W-:Y:S02]  /*78e0*/  IMAD.MOV.U32 R41, RZ, RZ, R45 ;  /* 0x000000ffff297224 */ /* 0x000fe400078e002d */
[-C--:B------:R-:W-:Y:S01]  /*78f0*/  FFMA.FTZ R51, R39, R49.reuse, -R51 ;  /* 0x0000003127337223 */ /* 0x080fe20000010833 */
[----:B------:R-:W-:Y:S01]  /*7900*/  FFMA.FTZ R47, R43, R49, R47 ;  /* 0x000000312b2f7223 */ /* 0x000fe2000001002f */
[----:B------:R-:W-:Y:S02]  /*7910*/  HADD2.F32 R39, -RZ, R40.H0_H0 ;  /* 0x20000028ff277230 */ /* 0x000fe40000004100 */
[----:B------:R-:W-:Y:S01]  /*7920*/  HADD2.F32 R43, -RZ, R36.H0_H0 ;  /* 0x20000024ff2b7230 */ /* 0x000fe20000004100 */
[----:B------:R-:W-:Y:S01]  /*7930*/  F2FP.F16.F32.PACK_AB R51, R51, R68 ;  /* 0x000000443333723e */ /* 0x000fe200000000ff */
[----:B------:R-:W-:-:S02]  /*7940*/  HADD2.F32 R40, -RZ, R40.H1_H1 ;  /* 0x30000028ff287230 */ /* 0x000fc40000004100 */
[-C--:B------:R-:W-:Y:S01]  /*7950*/  FMUL.FTZ R49, R39, R133.reuse ;  /* 0x0000008527317220 */ /* 0x080fe20000410000 */
[----:B------:R-:W-:Y:S02]  /*7960*/  HADD2.F32 R36, -RZ, R36.H1_H1 ;  /* 0x30000024ff247230 */ /* 0x000fe40000004100 */
[----:B------:R-:W-:Y:S01]  /*7970*/  FMUL.FTZ R133, R43, R133 ;  /* 0x000000852b857220 */ /* 0x000fe20000410000 */
[----:B------:R-:W-:Y:S01]  /*7980*/  F2FP.F16.F32.PACK_AB R47, R47, R50 ;  /* 0x000000322f2f723e */ /* 0x000fe200000000ff */
[-C--:B------:R-:W-:Y:S01]  /*7990*/  FFMA.FTZ R49, R43, R131.reuse, -R49 ;  /* 0x000000832b317223 */ /* 0x080fe20000010831 */
[----:B------:R-:W-:Y:S01]  /*79a0*/  SHF.R.U64 R43, R56, 0x10, R57 ;  /* 0x00000010382b7819 */ /* 0x000fe20000001239 */
[----:B------:R-:W-:Y:S01]  /*79b0*/  FFMA.FTZ R133, R39, R131, R133 ;  /* 0x0000008327857223 */ /* 0x000fe20000010085 */
[----:B------:R-:W-:-:S03]  /*79c0*/  HADD2.F32 R39, -RZ, R64.H0_H0 ;  /* 0x20000040ff277230 */ /* 0x000fc60000004100 */
[----:B------:R-:W-:Y:S02]  /*79d0*/  HADD2.F32 R43, -RZ, R43.H0_H0 ;  /* 0x2000002bff2b7230 */ /* 0x000fe40000004100 */
        /* <DEDUP_REMOVED lines=11> */
[----:B------:R-:W-:-:S02]  /*7a90*/  HADD2.F32 R57, -RZ, R58.H0_H0 ;  /* 0x2000003aff397230 */ /* 0x000fc40000004100 */
[-C--:B------:R-:W-:Y:S01]  /*7aa0*/  FMUL.FTZ R65, R42, R59.reuse ;  /* 0x0000003b2a417220 */ /* 0x080fe20000410000 */
[-C--:B------:R-:W-:Y:S01]  /*7ab0*/  FFMA.FTZ R43, R43, R130.reuse, -R56 ;  /* 0x000000822b2b7223 */ /* 0x080fe20000010838 */
[C---:B------:R-:W-:Y:S01]  /*7ac0*/  FMUL.FTZ R59, R38.reuse, R59 ;  /* 0x0000003b263b7220 */ /* 0x040fe20000410000 */
[----:B------:R-:W-:Y:S01]  /*7ad0*/  FFMA.FTZ R39, R39, R130, R132 ;  /* 0x0000008227277223 */ /* 0x000fe20000010084 */
[----:B------:R-:W-:Y:S01]  /*7ae0*/  FFMA.FTZ R38, R38, R57, -R65 ;  /* 0x0000003926267223 */ /* 0x000fe20000010841 */
[----:B------:R-:W-:Y:S01]  /*7af0*/  F2FP.F16.F32.PACK_AB R40, R40, R133 ;  /* 0x000000852828723e */ /* 0x000fe200000000ff */
[----:B------:R-:W-:-:S03]  /*7b00*/  FFMA.FTZ R42, R42, R57, R59 ;  /* 0x000000392a2a7223 */ /* 0x000fc6000001003b */
[----:B------:R-:W-:Y:S01]  /*7b10*/  F2FP.F16.F32.PACK_AB R38, R38, R43 ;  /* 0x0000002b2626723e */ /* 0x000fe200000000ff */
[----:B------:R-:W-:Y:S01]  /*7b20*/  IMAD.MOV.U32 R43, RZ, RZ, R47 ;  /* 0x000000ffff2b7224 */ /* 0x000fe200078e002f */
[----:B------:R-:W-:Y:S01]  /*7b30*/  F2FP.F16.F32.PACK_AB R42, R42, R39 ;  /* 0x000000272a2a723e */ /* 0x000fe200000000ff */
[----:B------:R-:W-:-:S07]  /*7b40*/  IMAD.MOV.U32 R39, RZ, RZ, R51 ;  /* 0x000000ffff277224 */ /* 0x000fce00078e0033 */
.L_x_1608:
[----:B------:R-:W-:Y:S05]  /*7b50*/  BSYNC B2 ;  /* 0x0000000000027941 */ /* 0x000fea0003800000 */
.L_x_1607:
[----:B------:R-:W-:Y:S01]  /*7b60*/  IADD3 R45, P4, P5, R88, R110, R90 ;  /* 0x0000006e582d7210 */ /* 0x000fe20007d9e05a */
[----:B------:R-:W-:Y:S01]  /*7b70*/  ULDC.64 UR4, c[0x0][0x208] ;  /* 0x0000820000047ab9 */ /* 0x000fe20000000a00 */
[----:B------:R-:W-:Y:S02]  /*7b80*/  @!P3 SHF.R.S32.HI R49, RZ, 0x1f, R44 ;  /* 0x0000001fff31b819 */ /* 0x000fe4000001142c */
[----:B------:R-:W-:Y:S02]  /*7b90*/  IADD3.X R56, R0, R48, R96, P4, P5 ;  /* 0x0000003000387210 */ /* 0x000fe400027ea460 */
[----:B------:R-:W-:-:S04]  /*7ba0*/  @!P3 IADD3 R47, P4, P5, R88, R110, R44 ;  /* 0x0000006e582fb210 */ /* 0x000fc80007d9e02c */
[----:B------:R-:W-:Y:S02]  /*7bb0*/  @!P3 IADD3.X R50, R0, R48, R49, P4, P5 ;  /* 0x000000300032b210 */ /* 0x000fe400027ea431 */
[-C--:B------:R-:W-:Y:S02]  /*7bc0*/  LEA R44, P4, R45, R106.reuse, 0x1 ;  /* 0x0000006a2d2c7211 */ /* 0x080fe400078808ff */
[----:B------:R-:W-:Y:S02]  /*7bd0*/  @!P3 LEA R46, P5, R47, R106, 0x1 ;  /* 0x0000006a2f2eb211 */ /* 0x000fe400078a08ff */
[-C--:B------:R-:W-:Y:S02]  /*7be0*/  LEA.HI.X R45, R45, R107.reuse, R56, 0x1, P4 ;  /* 0x0000006b2d2d7211 */ /* 0x080fe400020f0c38 */
[----:B------:R-:W-:-:S03]  /*7bf0*/  @!P3 LEA.HI.X R47, R47, R107, R50, 0x1, P5 ;  /* 0x0000006b2f2fb211 */ /* 0x000fc600028f0c32 */
[----:B0-----:R3:W-:Y:S04]  /*7c00*/  STG.E.128 desc[UR4][R44.64], R36 ;  /* 0x000000242c007986 */ /* 0x0017e8000c101d04 */
[----:B--2---:R3:W-:Y:S02]  /*7c10*/  @!P3 STG.E.128 desc[UR4][R46.64], R40 ;  /* 0x000000282e00b986 */ /* 0x0047e4000c101d04 */
.L_x_1606:
[----:B------:R-:W-:Y:S05]  /*7c20*/  BSYNC B1 ;  /* 0x0000000000017941 */ /* 0x000fea0003800000 */
.L_x_1605:
[----:B------:R-:W-:-:S13]  /*7c30*/  ISETP.NE.AND P3, PT, R93, RZ, PT ;  /* 0x000000ff5d00720c */ /* 0x000fda0003f65270 */
[----:B------:R-:W-:Y:S05]  /*7c40*/  @!P3 BRA `(.L_x_1575) ;  /* 0x0000000800c0b947 */ /* 0x000fea0003800000 */
[----:B---3--:R-:W2:Y:S01]  /*7c50*/  LDL R38, [R1+0x24] ;  /* 0x0000240001267983 */ /* 0x008ea20000100800 */
[----:B------:R-:W-:Y:S01]  /*7c60*/  SEL R118, R29, R118, !P1 ;  /* 0x000000761d767207 */ /* 0x000fe20004800000 */
[C---:B------:R-:W-:Y:S01]  /*7c70*/  VIADD R39, R23.reuse, 0x20 ;  /* 0x0000002017277836 */ /* 0x040fe20000000000 */
[----:B------:R-:W-:Y:S01]  /*7c80*/  IADD3 R45, P3, P4, R88, R110, R92 ;  /* 0x0000006e582d7210 */ /* 0x000fe20007c7e05c */
[----:B------:R-:W-:Y:S01]  /*7c90*/  VIADD R36, R23, 0x20 ;  /* 0x0000002017247836 */ /* 0x000fe20000000000 */
[----:B------:R-:W-:Y:S01]  /*7ca0*/  SHF.R.S32.HI R37, RZ, 0x1f, R118 ;  /* 0x0000001fff257819 */ /* 0x000fe20000011476 */
[----:B------:R-:W-:Y:S01]  /*7cb0*/  IMAD.SHL.U32 R39, R39, 0x40, RZ ;  /* 0x0000004027277824 */ /* 0x000fe200078e00ff */
[----:B------:R-:W-:Y:S01]  /*7cc0*/  IADD3.X R46, R0, R48, R97, P3, P4 ;  /* 0x00000030002e7210 */ /* 0x000fe20001fe8461 */
[----:B------:R-:W-:Y:S01]  /*7cd0*/  IMAD.SHL.U32 R36, R36, 0x40, RZ ;  /* 0x0000004024247824 */ /* 0x000fe200078e00ff */
[----:B------:R-:W-:Y:S01]  /*7ce0*/  LEA.HI R118, R37, R118, RZ, 0x4 ;  /* 0x0000007625767211 */ /* 0x000fe200078f20ff */
[----:B------:R-:W-:Y:S01]  /*7cf0*/  BSSY B1, `(.L_x_1609) ;  /* 0x000006a000017945 */ /* 0x000fe20003800000 */
        /* <DEDUP_REMOVED lines=8> */
[----:B------:R-:W-:Y:S02]  /*7d80*/  SHF.L.U32 R37, R37, 0x9, RZ ;  /* 0x0000000925257819 */ /* 0x000fe400000006ff */
[----:B------:R-:W-:Y:S02]  /*7d90*/  LOP3.LUT R36, R36, R39, RZ, 0x3c, !PT ;  /* 0x0000002724247212 */ /* 0x000fe400078e3cff */
[----:B------:R-:W-:Y:S02]  /*7da0*/  LOP3.LUT R37, R37, 0x7ffff000, RZ, 0xc0, !PT ;  /* 0x7ffff00025257812 */ /* 0x000fe400078ec0ff */
[----:B------:R-:W-:Y:S02]  /*7db0*/  ISETP.GE.AND P4, PT, R226, R116, PT ;  /* 0x00000074e200720c */ /* 0x000fe40003f86270 */
[----:B------:R-:W-:-:S04]  /*7dc0*/  LEA R44, P3, R45, R106, 0x1 ;  /* 0x0000006a2d2c7211 */ /* 0x000fc800078608ff */
[----:B------:R-:W-:Y:S02]  /*7dd0*/  LEA.HI.X R45, R45, R107, R46, 0x1, P3 ;  /* 0x0000006b2d2d7211 */ /* 0x000fe400018f0c2e */
[----:B--2---:R-:W-:Y:S01]  /*7de0*/  IADD3 R36, R36, R37, R38 ;  /* 0x0000002524247210 */ /* 0x004fe20007ffe026 */
[----:B------:R-:W-:-:S04]  /*7df0*/  IMAD R37, R17, 0x4000, R7 ;  /* 0x0000400011257824 */ /* 0x000fc800078e0207 */
[----:B------:R-:W-:Y:S02]  /*7e00*/  IMAD R39, R17, 0x4000, R36 ;  /* 0x0000400011277824 */ /* 0x000fe400078e0224 */
[--C-:B------:R-:W-:Y:S02]  /*7e10*/  IMAD R37, R37, 0x2, R16.reuse ;  /* 0x0000000225257824 */ /* 0x100fe400078e0210 */
[----:B0-----:R-:W-:-:S04]  /*7e20*/  IMAD R40, R39, 0x2, R16 ;  /* 0x0000000227287824 */ /* 0x001fc800078e0210 */
[----:B------:R-:W0:Y:S04]  /*7e30*/  LDS.128 R36, [R37+0x20400] ;  /* 0x0204000025247984 */ /* 0x000e280000000c00 */
[----:B------:R-:W2:Y:S01]  /*7e40*/  LDS.128 R40, [R40+0x20400] ;  /* 0x0204000028287984 */ /* 0x000ea20000000c00 */
[----:B------:R-:W-:Y:S05]  /*7e50*/  @P4 BRA `(.L_x_1610) ;  /* 0x00000004004c4947 */ /* 0x000fea0003800000 */
[--C-:B------:R-:W-:Y:S01]  /*7e60*/  SHF.R.U64 R46, R52, 0x10, R53.reuse ;  /* 0x00000010342e7819 */ /* 0x100fe20000001235 */
[----:B------:R-:W-:Y:S01]  /*7e70*/  HADD2.F32 R58, -RZ, R127.H1_H1 ;  /* 0x3000007fff3a7230 */ /* 0x000fe20000004100 */
[----:B------:R-:W-:Y:S01]  /*7e80*/  SHF.R.U32.HI R52, RZ, 0x10, R53 ;  /* 0x00000010ff347819 */ /* 0x000fe20000011635 */
[----:B--2---:R-:W-:Y:S01]  /*7e90*/  IMAD.MOV.U32 R53, RZ, RZ, R41 ;  /* 0x000000ffff357224 */ /* 0x004fe200078e0029 */
[----:B------:R-:W-:Y:S01]  /*7ea0*/  SHF.R.U32.HI R59, RZ, 0x10, R61 ;  /* 0x00000010ff3b7819 */ /* 0x000fe2000001163d */
[----:B0-----:R-:W-:Y:S01]  /*7eb0*/  IMAD.MOV.U32 R41, RZ, RZ, R39 ;  /* 0x000000ffff297224 */ /* 0x001fe200078e0027 */
[----:B------:R-:W-:Y:S01]  /*7ec0*/  SHF.R.U64 R50, R54, 0x10, R55 ;  /* 0x0000001036327819 */ /* 0x000fe20000001237 */
[----:B------:R-:W-:Y:S01]  /*7ed0*/  HADD2.F32 R39, -RZ, R37.H0_H0 ;  /* 0x20000025ff277230 */ /* 0x000fe20000004100 */
[----:B------:R-:W-:Y:S01]  /*7ee0*/  SHF.R.U64 R49, R60, 0x10, R61 ;  /* 0x000000103c317819 */ /* 0x000fe2000000123d */
[----:B------:R-:W-:Y:S01]  /*7ef0*/  HADD2.F32 R60, -RZ, R129.H1_H1 ;  /* 0x30000081ff3c7230 */ /* 0x000fe20000004100 */
[----:B------:R-:W-:Y:S01]  /*7f00*/  SHF.R.U32.HI R54, RZ, 0x10, R55 ;  /* 0x00000010ff367819 */ /* 0x000fe20000011637 */
[--C-:B------:R-:W-:Y:S01]  /*7f10*/  HADD2.F32 R55, -RZ, R53.reuse.H0_H0 ;  /* 0x20000035ff377230 */ /* 0x100fe20000004100 */
[--C-:B------:R-:W-:Y:S01]  /*7f20*/  SHF.R.U64 R51, R62, 0x10, R63.reuse ;  /* 0x000000103e337819 */ /* 0x100fe2000000123f */
[----:B------:R-:W-:Y:S01]  /*7f30*/  HADD2.F32 R56, -RZ, R53.H1_H1 ;  /* 0x30000035ff387230 */ /* 0x000fe20000004100 */
[----:B------:R-:W-:Y:S01]  /*7f40*/  SHF.R.U32.HI R62, RZ, 0x10, R63 ;  /* 0x00000010ff3e7819 */ /* 0x000fe2000001163f */
[----:B------:R-:W-:-:S02]  /*7f50*/  HADD2.F32 R59, -RZ, R59.H0_H0 ;  /* 0x2000003bff3b7230 */ /* 0x000fc40000004100 */
[----:B------:R-:W-:Y:S02]  /*7f60*/  HADD2.F32 R57, -RZ, R52.H0_H0 ;  /* 0x20000034ff397230 */ /* 0x000fe40000004100 */
[-C--:B------:R-:W-:Y:S01]  /*7f70*/  FMUL.FTZ R52, R55, R60.reuse ;  /* 0x0000003c37347220 */ /* 0x080fe20000410000 */
[----:B------:R-:W-:Y:S02]  /*7f80*/  HADD2.F32 R53, -RZ, R37.H1_H1 ;  /* 0x30000025ff357230 */ /* 0x000fe40000004100 */
[C---:B------:R-:W-:Y:S01]  /*7f90*/  FMUL.FTZ R60, R39.reuse, R60 ;  /* 0x0000003c273c7220 */ /* 0x040fe20000410000 */
[-C--:B------:R-:W-:Y:S01]  /*7fa0*/  FMUL.FTZ R64, R56, R59.reuse ;  /* 0x0000003b38407220 */ /* 0x080fe20000410000 */
[-C--:B------:R-:W-:Y:S01]  /*7fb0*/  FFMA.FTZ R37, R39, R58.reuse, -R52 ;  /* 0x0000003a27257223 */ /* 0x080fe20000010834 */
[----:B------:R-:W-:Y:S02]  /*7fc0*/  HADD2.F32 R62, -RZ, R62.H0_H0 ;  /* 0x2000003eff3e7230 */ /* 0x000fe40000004100 */
[----:B------:R-:W-:Y:S01]  /*7fd0*/  FMUL.FTZ R59, R53, R59 ;  /* 0x0000003b353b7220 */ /* 0x000fe20000410000 */
[----:B------:R-:W-:Y:S01]  /*7fe0*/  FFMA.FTZ R39, R55, R58, R60 ;  /* 0x0000003a37277223 */ /* 0x000fe2000001003c */
[----:B------:R-:W-:Y:S01]  /*7ff0*/  FFMA.FTZ R52, R53, R57, -R64 ;  /* 0x0000003935347223 */ /* 0x000fe20000010840 */
[----:B------:R-:W-:-:S02]  /*8000*/  HADD2.F32 R64, -RZ, R128.H1_H1 ;  /* 0x30000080ff407230 */ /* 0x000fc40000004100 */
[----:B------:R-:W-:Y:S01]  /*8010*/  FFMA.FTZ R56, R56, R57, R59 ;  /* 0x0000003938387223 */ /* 0x000fe2000001003b */
[--C-:B------:R-:W-:Y:S02]  /*8020*/  HADD2.F32 R55, -RZ, R43.reuse.H0_H0 ;  /* 0x2000002bff377230 */ /* 0x100fe40000004100 */
[----:B------:R-:W-:Y:S01]  /*8030*/  HADD2.F32 R58, -RZ, R43.H1_H1 ;  /* 0x3000002bff3a7230 */ /* 0x000fe20000004100 */
[----:B------:R-:W-:Y:S01]  /*8040*/  F2FP.F16.F32.PACK_AB R37, R52, R37 ;  /* 0x000000253425723e */ /* 0x000fe200000000ff */
[--C-:B------:R-:W-:Y:S02]  /*8050*/  HADD2.F32 R43, -RZ, R41.reuse.H0_H0 ;  /* 0x20000029ff2b7230 */ /* 0x100fe40000004100 */
[----:B------:R-:W-:Y:S02]  /*8060*/  HADD2.F32 R53, -RZ, R41.H1_H1 ;  /* 0x30000029ff357230 */ /* 0x000fe40000004100 */
[----:B------:R-:W-:Y:S01]  /*8070*/  FMUL.FTZ R66, R58, R62 ;  /* 0x0000003e3a427220 */ /* 0x000fe20000410000 */
[----:B------:R-:W-:-:S02]  /*8080*/  HADD2.F32 R60, -RZ, R126.H1_H1 ;  /* 0x3000007eff3c7230 */ /* 0x000fc40000004100 */
[----:B------:R-:W-:Y:S02]  /*8090*/  HADD2.F32 R57, -RZ, R54.H0_H0 ;  /* 0x20000036ff397230 */ /* 0x000fe40000004100 */
[-C--:B------:R-:W-:Y:S01]  /*80a0*/  FMUL.FTZ R54, R55, R64.reuse ;  /* 0x0000004037367220 */ /* 0x080fe20000410000 */
[----:B------:R-:W-:Y:S01]  /*80b0*/  FMUL.FTZ R64, R43, R64 ;  /* 0x000000402b407220 */ /* 0x000fe20000410000 */
[----:B------:R-:W-:Y:S01]  /*80c0*/  FMUL.FTZ R59, R53, R62 ;  /* 0x0000003e353b7220 */ /* 0x000fe20000410000 */
[----:B------:R-:W-:Y:S02]  /*80d0*/  HADD2.F32 R62, -RZ, R129.H0_H0 ;  /* 0x20000081ff3e7230 */ /* 0x000fe40000004100 */
[-C--:B------:R-:W-:Y:S01]  /*80e0*/  FFMA.FTZ R41, R43, R60.reuse, -R54 ;  /* 0x0000003c2b297223 */ /* 0x080fe20000010836 */
[----:B------:R-:W-:Y:S01]  /*80f0*/  FFMA.FTZ R43, R55, R60, R64 ;  /* 0x0000003c372b7223 */ /* 0x000fe20000010040 */
[----:B------:R-:W-:Y:S02]  /*8100*/  HADD2.F32 R64, -RZ, R49.H0_H0 ;  /* 0x20000031ff407230 */ /* 0x000fe40000004100 */
[-C--:B------:R-:W-:Y:S01]  /*8110*/  FFMA.FTZ R54, R53, R57.reuse, -R66 ;  /* 0x0000003935367223 */ /* 0x080fe20000010842 */
[----:B------:R-:W-:Y:S01]  /*8120*/  FFMA.FTZ R58, R58, R57, R59 ;  /* 0x000000393a3a7223 */ /* 0x000fe2000001003b */
[----:B------:R-:W-:-:S02]  /*8130*/  HADD2.F32 R55, -RZ, R40.H0_H0 ;  /* 0x20000028ff377230 */ /* 0x000fc40000004100 */
[----:B------:R-:W-:Y:S01]  /*8140*/  HADD2.F32 R49, -RZ, R36.H0_H0 ;  /* 0x20000024ff317230 */ /* 0x000fe20000004100 */
[----:B------:R-:W-:Y:S01]  /*8150*/  F2FP.F16.F32.PACK_AB R54, R54, R41 ;  /* 0x000000293636723e */ /* 0x000fe200000000ff */
[----:B------:R-:W-:Y:S01]  /*8160*/  HADD2.F32 R57, -RZ, R40.H1_H1 ;  /* 0x30000028ff397230 */ /* 0x000fe20000004100 */
[----:B------:R-:W-:Y:S01]  /*8170*/  F2FP.F16.F32.PACK_AB R41, R56, R39 ;  /* 0x000000273829723e */ /* 0x000fe200000000ff */
[----:B------:R-:W-:Y:S02]  /*8180*/  HADD2.F32 R53, -RZ, R36.H1_H1 ;  /* 0x30000024ff357230 */ /* 0x000fe40000004100 */
[-C--:B------:R-:W-:Y:S01]  /*8190*/  FMUL.FTZ R36, R55, R62.reuse ;  /* 0x0000003e37247220 */ /* 0x080fe20000410000 */
[----:B------:R-:W-:Y:S02]  /*81a0*/  HADD2.F32 R60, -RZ, R127.H0_H0 ;  /* 0x2000007fff3c7230 */ /* 0x000fe40000004100 */
[----:B------:R-:W-:Y:S01]  /*81b0*/  FMUL.FTZ R40, R49, R62 ;  /* 0x0000003e31287220 */ /* 0x000fe20000410000 */
[----:B------:R-:W-:-:S02]  /*81c0*/  HADD2.F32 R46, -RZ, R46.H0_H0 ;  /* 0x2000002eff2e7230 */ /* 0x000fc40000004100 */
[-C--:B------:R-:W-:Y:S01]  /*81d0*/  FMUL.FTZ R62, R57, R64.reuse ;  /* 0x00000040393e7220 */ /* 0x080fe20000410000 */
[----:B------:R-:W-:Y:S01]  /*81e0*/  FMUL.FTZ R64, R53, R64 ;  /* 0x0000004035407220 */ /* 0x000fe20000410000 */
[-C--:B------:R-:W-:Y:S01]  /*81f0*/  FFMA.FTZ R36, R49, R60.reuse, -R36 ;  /* 0x0000003c31247223 */ /* 0x080fe20000010824 */
[----:B------:R-:W-:Y:S01]  /*8200*/  FFMA.FTZ R40, R55, R60, R40 ;  /* 0x0000003c37287223 */ /* 0x000fe20000010028 */
[-C--:B------:R-:W-:Y:S01]  /*8210*/  FFMA.FTZ R55, R53, R46.reuse, -R62 ;  /* 0x0000002e35377223 */ /* 0x080fe2000001083e */
[----:B------:R-:W-:Y:S01]  /*8220*/  FFMA.FTZ R57, R57, R46, R64 ;  /* 0x0000002e39397223 */ /* 0x000fe20000010040 */
[----:B------:R-:W-:Y:S01]  /*8230*/  HADD2.F32 R49, -RZ, R42.H0_H0 ;  /* 0x2000002aff317230 */ /* 0x000fe20000004100 */
[----:B------:R-:W-:Y:S01]  /*8240*/  F2FP.F16.F32.PACK_AB R43, R58, R43 ;  /* 0x0000002b3a2b723e */ /* 0x000fe200000000ff */
[----:B------:R-:W-:Y:S01]  /*8250*/  HADD2.F32 R128, -RZ, R128.H0_H0 ;  /* 0x20000080ff807230 */ /* 0x000fe20000004100 */
[----:B------:R-:W-:Y:S01]  /*8260*/  F2FP.F16.F32.PACK_AB R36, R55, R36 ;  /* 0x000000243724723e */ /* 0x000fe200000000ff */
[----:B------:R-:W-:Y:S01]  /*8270*/  HADD2.F32 R53, -RZ, R51.H0_H0 ;  /* 0x20000033ff357230 */ /* 0x000fe20000004100 */
[----:B------:R-:W-:Y:S01]  /*8280*/  F2FP.F16.F32.PACK_AB R40, R57, R40 ;  /* 0x000000283928723e */ /* 0x000fe200000000ff */
[----:B------:R-:W-:-:S02]  /*8290*/  HADD2.F32 R46, -RZ, R38.H0_H0 ;  /* 0x20000026ff2e7230 */ /* 0x000fc40000004100 */
[-C--:B------:R-:W-:Y:S01]  /*82a0*/  FMUL.FTZ R59, R49, R128.reuse ;  /* 0x00000080313b7220 */ /* 0x080fe20000410000 */
[----:B------:R-:W-:Y:S02]  /*82b0*/  HADD2.F32 R42, -RZ, R42.H1_H1 ;  /* 0x3000002aff2a7230 */ /* 0x000fe40000004100 */
[----:B------:R-:W-:Y:S02]  /*82c0*/  HADD2.F32 R38, -RZ, R38.H1_H1 ;  /* 0x30000026ff267230 */ /* 0x000fe40000004100 */
[----:B------:R-:W-:Y:S01]  /*82d0*/  FMUL.FTZ R128, R46, R128 ;  /* 0x000000802e807220 */ /* 0x000fe20000410000 */
[----:B------:R-:W-:Y:S02]  /*82e0*/  HADD2.F32 R126, -RZ, R126.H0_H0 ;  /* 0x2000007eff7e7230 */ /* 0x000fe40000004100 */
[-C--:B------:R-:W-:Y:S01]  /*82f0*/  FMUL.FTZ R61, R42, R53.reuse ;  /* 0x000000352a3d7220 */ /* 0x080fe20000410000 */
[----:B------:R-:W-:Y:S02]  /*8300*/  HADD2.F32 R51, -RZ, R50.H0_H0 ;  /* 0x20000032ff337230 */ /* 0x000fe40000004100 */
[----:B------:R-:W-:Y:S01]  /*8310*/  FMUL.FTZ R53, R38, R53 ;  /* 0x0000003526357220 */ /* 0x000fe20000410000 */
[----:B------:R-:W-:-:S02]  /*8320*/  IMAD.MOV.U32 R39, RZ, RZ, R54 ;  /* 0x000000ffff277224 */ /* 0x000fc400078e0036 */
[-C--:B------:R-:W-:Y:S01]  /*8330*/  FFMA.FTZ R59, R46, R126.reuse, -R59 ;  /* 0x0000007e2e3b7223 */ /* 0x080fe2000001083b */
[----:B------:R-:W-:Y:S01]  /*8340*/  FFMA.FTZ R128, R49, R126, R128 ;  /* 0x0000007e31807223 */ /* 0x000fe20000010080 */
[-C--:B------:R-:W-:Y:S01]  /*8350*/  FFMA.FTZ R38, R38, R51.reuse, -R61 ;  /* 0x0000003326267223 */ /* 0x080fe2000001083d */
[----:B------:R-:W-:-:S04]  /*8360*/  FFMA.FTZ R53, R42, R51, R53 ;  /* 0x000000332a357223 */ /* 0x000fc80000010035 */
[----:B------:R-:W-:Y:S02]  /*8370*/  F2FP.F16.F32.PACK_AB R38, R38, R59 ;  /* 0x0000003b2626723e */ /* 0x000fe400000000ff */
[----:B------:R-:W-:-:S07]  /*8380*/  F2FP.F16.F32.PACK_AB R42, R53, R128 ;  /* 0x00000080352a723e */ /* 0x000fce00000000ff */
.L_x_1610:
[----:B------:R-:W-:Y:S05]  /*8390*/  BSYNC B1 ;  /* 0x0000000000017941 */ /* 0x000fea0003800000 */
.L_x_1609:
[----:B------:R-:W-:Y:S01]  /*83a0*/  ISETP.GE.AND P3, PT, R47, R117, PT ;  /* 0x000000752f00720c */ /* 0x000fe20003f66270 */
[----:B------:R-:W-:Y:S02]  /*83b0*/  ULDC.64 UR4, c[0x0][0x208] ;  /* 0x0000820000047ab9 */ /* 0x000fe40000000a00 */
[----:B0-----:R4:W-:Y:S10]  /*83c0*/  STG.E.128 desc[UR4][R44.64], R36 ;  /* 0x000000242c007986 */ /* 0x0019f4000c101d04 */
[----:B------:R-:W-:Y:S05]  /*83d0*/  @P3 BRA `(.L_x_1575) ;  /* 0x0000000000dc3947 */ /* 0x000fea0003800000 */
[--C-:B------:R-:W-:Y:S01]  /*83e0*/  IADD3 R110, P3, P4, R88, R110, R47.reuse ;  /* 0x0000006e586e7210 */ /* 0x100fe20007c7e02f */
[----:B------:R-:W-:Y:S01]  /*83f0*/  ULDC.64 UR4, c[0x0][0x208] ;  /* 0x0000820000047ab9 */ /* 0x000fe20000000a00 */
[----:B------:R-:W-:-:S04]  /*8400*/  SHF.R.S32.HI R47, RZ, 0x1f, R47 ;  /* 0x0000001fff2f7819 */ /* 0x000fc8000001142f */
[----:B------:R-:W-:Y:S02]  /*8410*/  IADD3.X R48, R0, R48, R47, P3, P4 ;  /* 0x0000003000307210 */ /* 0x000fe40001fe842f */
[----:B------:R-:W-:-:S04]  /*8420*/  LEA R106, P3, R110, R106, 0x1 ;  /* 0x0000006a6e6a7211 */ /* 0x000fc800078608ff */
[----:B------:R-:W-:-:S05]  /*8430*/  LEA.HI.X R107, R110, R107, R48, 0x1, P3 ;  /* 0x0000006b6e6b7211 */ /* 0x000fca00018f0c30 */
[----:B--2---:R0:W-:Y:S01]  /*8440*/  STG.E.128 desc[UR4][R106.64], R40 ;  /* 0x000000286a007986 */ /* 0x0041e2000c101d04 */
[----:B------:R-:W-:Y:S05]  /*8450*/  BRA `(.L_x_1575) ;  /* 0x0000000000bc7947 */ /* 0x000fea0003800000 */
.L_x_1550:
[----:B------:R-:W2:Y:S02]  /*8460*/  LDL R36, [R1+0x20] ;  /* 0x0000200001247983 */ /* 0x000ea40000100800 */
[----:B--2---:R-:W-:-:S13]  /*8470*/  R2UR UR4, R36 ;  /* 0x00000000240472ca */ /* 0x004fda00000e0000 */
[----:B------:R-:W-:-:S06]  /*8480*/  UISETP.NE.AND UP0, UPT, UR4, 0x3, UPT ;  /* 0x000000030400788c */ /* 0x000fcc000bf05270 */
[----:B------:R-:W-:-:S13]  /*8490*/  PLOP3.LUT P2, PT, PT, PT, UP0, 0x80, 0x0 ;  /* 0x000000000000781c */ /* 0x000fda0003f4f008 */
[----:B------:R-:W-:Y:S05]  /*84a0*/  @!P2 BRA `(.L_x_1611) ;  /* 0x000000000004a947 */ /* 0x000fea0003800000 */
[----:B------:R-:W-:Y:S01]  /*84b0*/  BPT.TRAP 0x1 ;  /* 0x000000040000795c */ /* 0x000fe20000300000 */
.L_x_1611:
[----:B------:R-:W-:Y:S01]  /*84c0*/  IMAD R99, R17, 0x8, R16 ;  /* 0x0000000811637824 */ /* 0x000fe200078e0210 */
[----:B------:R-:W-:Y:S01]  /*84d0*/  SHF.L.U32 R109, R237, 0x1f, RZ ;  /* 0x0000001fed6d7819 */ /* 0x000fe200000006ff */
[----:B------:R-:W-:Y:S01]  /*84e0*/  IMAD R105, R25, -0x40, R2 ;  /* 0xffffffc019697824 */ /* 0x000fe200078e0202 */
[----:B------:R-:W-:Y:S02]  /*84f0*/  BSSY B1, `(.L_x_1612) ;  /* 0x0000005000017945 */ /* 0x000fe40003800000 */
[----:B------:R-:W0:Y:S02]  /*8500*/  SYNCS.PHASECHK.TRANS64.TRYWAIT P3, [R99+URZ+0x30890], R109 ;  /* 0x0308906d630075a7 */ /* 0x000e24000806017f */
[----:B------:R-:W-:-:S04]  /*8510*/  VIMNMX R105, R105, 0x40, PT ;  /* 0x0000004069697848 */ /* 0x000fc80003fe0100 */
[----:B------:R-:W-:Y:S01]  /*8520*/  ISETP.GE.AND P4, PT, R23, R105, PT ;  /* 0x000000691700720c */ /* 0x000fe20003f86270 */
[----:B0-----:R-:W-:-:S12]  /*8530*/  @!P3 BRA `(.L_x_1613) ;  /* 0x000002540044b947 */ /* 0x001fd80003800000 */
.L_x_2030:
[----:B------:R-:W-:Y:S05]  /*8540*/  BSYNC B1 ;  /* 0x0000000000017941 */ /* 0x000fea0003800000 */
.L_x_1612:
[----:B------:R-:W-:Y:S04]  /*8550*/  BSSY B1, `(.L_x_1614) ;  /* 0x000000f000017945 */ /* 0x000fe80003800000 */
[----:B------:R-:W-:Y:S05]  /*8560*/  @P4 BRA `(.L_x_1615) ;  /* 0x0000000000344947 */ /* 0x000fea0003800000 */
[----:B------:R-:W-:Y:S01]  /*8570*/  ISETP.NE.AND P5, PT, R30, RZ, PT ;  /* 0x000000ff1e00720c */ /* 0x000fe20003fa5270 */
[----:B------:R-:W-:Y:S01]  /*8580*/  ULDC.64 UR4, c[0x0][0x208] ;  /* 0x0000820000047ab9 */ /* 0x000fe20000000a00 */
[----:B------:R-:W-:Y:S02]  /*8590*/  ISETP.NE.AND P4, PT, R93, RZ, PT ;  /* 0x000000ff5d00720c */ /* 0x000fe40003f85270 */
[----:B------:R-:W-:-:S09]  /*85a0*/  ISETP.NE.AND P3, PT, R94, RZ, PT ;  /* 0x000000ff5e00720c */ /* 0x000fd20003f65270 */
[----:B------:R-:W1:Y:S04]  /*85b0*/  @P5 LDS.128 R36, [R103+0x20400] ;  /* 0x0204000067245984 */ /* 0x000e680000000c00 */
[----:B------:R-:W2:Y:S04]  /*85c0*/  @P3 LDS.128 R40, [R103+0x24400] ;  /* 0x0244000067283984 */ /* 0x000ea80000000c00 */
[----:B-1----:R-:W-:Y:S01]  /*85d0*/  @P5 STG.E.128 desc[UR4][R50.64], R36 ;  /* 0x0000002432005986 */ /* 0x002fe2000c101d04 */
[----:B------:R-:W-:-:S03]  /*85e0*/  ISETP.NE.AND P5, PT, R95, RZ, PT ;  /* 0x000000ff5f00720c */ /* 0x000fc60003fa5270 */
[----:B------:R-:W1:Y:S04]  /*85f0*/  @P4 LDS.128 R36, [R103+0x22400] ;  /* 0x0224000067244984 */ /* 0x000e680000000c00 */
[----:B--2---:R-:W-:Y:S06]  /*8600*/  @P3 STG.E.128 desc[UR4][R50.64+0x100], R40 ;  /* 0x0001002832003986 */ /* 0x004fec000c101d04 */
[----:B------:R-:W2:Y:S04]  /*8610*/  @P5 LDS.128 R44, [R103+0x26400] ;  /* 0x02640000672c5984 */ /* 0x000ea80000000c00 */
[----:B-1----:R1:W-:Y:S04]  /*8620*/  @P4 STG.E.128 desc[UR4][R50.64+0x80], R36 ;  /* 0x0000802432004986 */ /* 0x0023e8000c101d04 */
[----:B--2---:R1:W-:Y:S02]  /*8630*/  @P5 STG.E.128 desc[UR4][R50.64+0x180], R44 ;  /* 0x0001802c32005986 */ /* 0x0043e4000c101d04 */
.L_x_1615:
[----:B------:R-:W-:Y:S05]  /*8640*/  BSYNC B1 ;  /* 0x0000000000017941 */ /* 0x000fea0003800000 */
.L_x_1614:
[----:B-1----:R-:W-:-:S04]  /*8650*/  IADD3 R36, R23, 0x20, RZ ;  /* 0x0000002017247810 */ /* 0x002fc80007ffe0ff */
[----:B------:R-:W-:-:S13]  /*8660*/  ISETP.GE.AND P3, PT, R36, R105, PT ;  /* 0x000000692400720c */ /* 0x000fda0003f66270 */
        /* <DEDUP_REMOVED lines=14> */
.L_x_1575:
[----:B------:R-:W-:Y:S05]  /*8750*/  BSYNC B0 ;  /* 0x0000000000007941 */ /* 0x000fea0003800000 */
.L_x_1549:
[----:B-1234-:R-:W1:Y:S01]  /*8760*/  S2R R36, SR_TID.X ;  /* 0x0000000000247919 */ /* 0x01ee620000002100 */
        /* <DEDUP_REMOVED lines=8> */
[----:B-1----:R-:W-:Y:S01]  /*87f0*/  LOP3.LUT R36, R36, 0x7f, RZ, 0xc0, !PT ;  /* 0x0000007f24247812 */ /* 0x002fe200078ec0ff */
[----:B--2---:R1:W-:Y:S03]  /*8800*/  BAR.SYNC.DEFER_BLOCKING R108, 0x80 ;  /* 0x0002006c0000751d */ /* 0x0043e60000010000 */
[----:B------:R-:W-:-:S13]  /*8810*/  ISETP.NE.AND P3, PT, R36, RZ, PT ;  /* 0x000000ff2400720c */ /* 0x000fda0003f65270 */
[----:B------:R-:W-:-:S05]  /*8820*/  @!P3 VIADD R36, R99, 0x308a0 ;  /* 0x000308a06324b836 */ /* 0x000fca0000000000 */
[----:B------:R-:W-:-:S04]  /*8830*/  @!P3 PRMT R36, RZ, 0x654, R36 ;  /* 0x00000654ff24b816 */ /* 0x000fc80000000024 */
[----:B------:R1:W-:Y:S01]  /*8840*/  @!P3 SYNCS.ARRIVE.TRANS64.RED.A1T0 RZ, [R36+URZ], RZ ;  /* 0x000000ff24ffb9a7 */ /* 0x0003e2000810043f */
[----:B------:R-:W-:Y:S05]  /*8850*/  @!P2 BRA `(.L_x_1617) ;  /* 0x000000000004a947 */ /* 0x000fea0003800000 */
[----:B------:R-:W-:Y:S01]  /*8860*/  BPT.TRAP 0x1 ;  /* 0x000000040000795c */ /* 0x000fe20000300000 */
.L_x_1617:
[----:B------:R-:W-:Y:S05]  /*8870*/  BSYNC B0 ;  /* 0x0000000000007941 */ /* 0x000fea0003800000 */
.L_x_1616:
[----:B------:R-:W2:Y:S01]  /*8880*/  SYNCS.PHASECHK.TRANS64.TRYWAIT P2, [R99+URZ+0x308b0], R109 ;  /* 0x0308b06d630075a7 */ /* 0x000ea2000804017f */
[----:B------:R-:W-:Y:S01]  /*8890*/  ULDC.64 UR4, c[0x0][0x318] ;  /* 0x0000c60000047ab9 */ /* 0x000fe20000000a00 */
[----:B------:R-:W-:Y:S01]  /*88a0*/  ULDC.64 UR60, c[0x0][0x328] ;  /* 0x0000ca00003c7ab9 */ /* 0x000fe20000000a00 */
[----:B-1----:R-:W-:Y:S01]  /*88b0*/  IMAD.U32 R36, RZ, RZ, UR5 ;  /* 0x00000005ff247e24 */ /* 0x002fe2000f8e00ff */
[----:B------:R-:W-:Y:S01]  /*88c0*/  BSSY B0, `(.L_x_1618) ;  /* 0x0000007000007945 */ /* 0x000fe20003800000 */
[----:B------:R-:W-:Y:S01]  /*88d0*/  IMAD.U32 R37, RZ, RZ, UR4 ;  /* 0x00000004ff257e24 */ /* 0x000fe2000f8e00ff */
[----:B------:R-:W-:Y:S01]  /*88e0*/  ISETP.GE.AND P4, PT, R23, R105, PT ;  /* 0x000000691700720c */ /* 0x000fe20003f86270 */
[----:B------:R-:W-:Y:S01]  /*88f0*/  IMAD.WIDE R48, R25, 0x40, R76 ;  /* 0x0000004019307825 */ /* 0x000fe200078e024c */
[----:B------:R1:W-:Y:S04]  /*8900*/  STL [R1+0x4], R36 ;  /* 0x0000042401007387 */ /* 0x0003e80000100800 */
[----:B------:R1:W-:Y:S02]  /*8910*/  STL [R1+0x8], R37 ;  /* 0x0000082501007387 */ /* 0x0003e40000100800 */
[----:B-12---:R-:W-:Y:S05]  /*8920*/  @!P2 BRA `(.L_x_1619) ;  /* 0x00000250005ca947 */ /* 0x006fea0003800000 */
.L_x_2031:
[----:B------:R-:W-:Y:S05]  /*8930*/  BSYNC B0 ;  /* 0x0000000000007941 */ /* 0x000fea0003800000 */
.L_x_1618:
[----:B------:R-:W-:Y:S04]  /*8940*/  BSSY B0, `(.L_x_1620) ;  /* 0x000001e000007945 */ /* 0x000fe80003800000 */
[----:B------:R-:W-:Y:S05]  /*8950*/  @P4 BRA `(.L_x_1621) ;  /* 0x0000000000704947 */ /* 0x000fea0003800000 */
[----:B------:R-:W2:Y:S01]  /*8960*/  LDL R37, [R1+0x8] ;  /* 0x0000080001257983 */ /* 0x000ea20000100800 */
[----:B------:R-:W-:-:S03]  /*8970*/  ULDC UR6, c[0x0][0x2f4] ;  /* 0x0000bd0000067ab9 */ /* 0x000fc60000000800 */
[----:B------:R-:W3:Y:S04]  /*8980*/  LDL R36, [R1+0x4] ;  /* 0x0000040001247983 */ /* 0x000ee80000100800 */
[----:B------:R-:W4:Y:S04]  /*8990*/  LDL R44, [R1+0xc] ;  /* 0x00000c00012c7983 */ /* 0x000f280000100800 */
[----:B0-----:R-:W5:Y:S01]  /*89a0*/  LDL R42, [R1+0x10] ;  /* 0x00001000012a7983 */ /* 0x001f620000100800 */
[----:B------:R-:W-:Y:S01]  /*89b0*/  ISETP.GE.AND P5, PT, R18, UR6, PT ;  /* 0x0000000612007c0c */ /* 0x000fe2000bfa6270 */
[----:B------:R-:W-:Y:S01]  /*89c0*/  IMAD R43, R49, UR60, RZ ;  /* 0x0000003c312b7c24 */ /* 0x000fe2000f8e02ff */
[----:B------:R-:W-:Y:S01]  /*89d0*/  ISETP.GE.AND P4, PT, R226, UR6, PT ;  /* 0x00000006e2007c0c */ /* 0x000fe2000bf86270 */
[----:B------:R-:W-:-:S02]  /*89e0*/  IMAD.MOV.U32 R40, RZ, RZ, R86 ;  /* 0x000000ffff287224 */ /* 0x000fc400078e0056 */
[----:B------:R-:W-:Y:S02]  /*89f0*/  IMAD.MOV.U32 R41, RZ, RZ, R98 ;  /* 0x000000ffff297224 */ /* 0x000fe400078e0062 */
[C---:B------:R-:W-:Y:S02]  /*8a00*/  IMAD R43, R48.reuse, UR61, R43 ;  /* 0x0000003d302b7c24 */ /* 0x040fe4000f8e022b */
[----:B------:R-:W-:-:S04]  /*8a10*/  IMAD.WIDE.U32 R40, R48, UR60, R40 ;  /* 0x0000003c30287c25 */ /* 0x000fc8000f8e0028 */
[----:B------:R-:W-:Y:S01]  /*8a20*/  IMAD.IADD R41, R41, 0x1, R43 ;  /* 0x0000000129297824 */ /* 0x000fe200078e022b */
[----:B--2---:R-:W-:Y:S02]  /*8a30*/  R2UR UR4, R37 ;  /* 0x00000000250472ca */ /* 0x004fe400000e0000 */
[----:B---3--:R-:W-:Y:S02]  /*8a40*/  R2UR UR7, R36 ;  /* 0x00000000240772ca */ /* 0x008fe400000e0000 */
[----:B------:R-:W0:Y:S09]  /*8a50*/  @!P5 LDS.128 R36, [R103+0x400] ;  /* 0x000400006724d984 */ /* 0x000e320000000c00 */
[----:B------:R-:W-:Y:S01]  /*8a60*/  LEA R50, P2, R40, UR4, 0x1 ;  /* 0x0000000428327c11 */ /* 0x000fe2000f8408ff */
[----:B------:R-:W-:-:S03]  /*8a70*/  ULDC.64 UR4, c[0x0][0x208] ;  /* 0x0000820000047ab9 */ /* 0x000fc60000000a00 */
[----:B------:R-:W-:Y:S02]  /*8a80*/  LEA.HI.X R51, R40, UR7, R41, 0x1, P2 ;  /* 0x0000000728337c11 */ /* 0x000fe400090f0c29 */
[----:B----4-:R-:W-:-:S03]  /*8a90*/  ISETP.GE.AND P2, PT, R44, UR6, PT ;  /* 0x000000062c007c0c */ /* 0x010fc6000bf46270 */
[----:B0-----:R-:W-:Y:S01]  /*8aa0*/  @!P5 STG.E.128 desc[UR4][R50.64], R36 ;  /* 0x000000243200d986 */ /* 0x001fe2000c101d04 */
[----:B-----5:R-:W-:-:S03]  /*8ab0*/  ISETP.GE.AND P5, PT, R42, UR6, PT ;  /* 0x000000062a007c0c */ /* 0x020fc6000bfa6270 */
[----:B------:R-:W0:Y:S06]  /*8ac0*/  @!P4 LDS.128 R36, [R103+0x2400] ;  /* 0x002400006724c984 */ /* 0x000e2c0000000c00 */
[----:B------:R-:W2:Y:S04]  /*8ad0*/  @!P2 LDS.128 R40, [R103+0x4400] ;  /* 0x004400006728a984 */ /* 0x000ea80000000c00 */
[----:B------:R-:W3:Y:S04]  /*8ae0*/  @!P5 LDS.128 R44, [R103+0x6400] ;  /* 0x00640000672cd984 */ /* 0x000ee80000000c00 */
[----:B0-----:R4:W-:Y:S04]  /*8af0*/  @!P4 STG.E.128 desc[UR4][R50.64+0x80], R36 ;  /* 0x000080243200c986 */ /* 0x0019e8000c101d04 */
[----:B--2---:R4:W-:Y:S04]  /*8b00*/  @!P2 STG.E.128 desc[UR4][R50.64+0x100], R40 ;  /* 0x000100283200a986 */ /* 0x0049e8000c101d04 */
[----:B---3--:R4:W-:Y:S02]  /*8b10*/  @!P5 STG.E.128 desc[UR4][R50.64+0x180], R44 ;  /* 0x0001802c3200d986 */ /* 0x0089e4000c101d04 */
.L_x_1621:
[----:B------:R-:W-:Y:S05]  /*8b20*/  BSYNC B0 ;  /* 0x0000000000007941 */ /* 0x000fea0003800000 */
.L_x_1620:
[----:B----4-:R-:W-:Y:S01]  /*8b30*/  VIADD R36, R23, 0x20 ;  /* 0x0000002017247836 */ /* 0x010fe20000000000 */
[----:B------:R-:W-:Y:S04]  /*8b40*/  BSSY B0, `(.L_x_1622) ;  /* 0x0000023000007945 */ /* 0x000fe80003800000 */
[----:B------:R-:W-:-:S13]  /*8b50*/  ISETP.GE.AND P2, PT, R36, R105, PT ;  /* 0x000000692400720c */ /* 0x000fda0003f46270 */
[----:B------:R-:W-:Y:S05]  /*8b60*/  @P2 BRA `(.L_x_1623) ;  /* 0x0000000000802947 */ /* 0x000fea0003800000 */
[----:B------:R-:W2:Y:S01]  /*8b70*/  LDL R36, [R1+0x4] ;  /* 0x0000040001247983 */ /* 0x000ea20000100800 */
[----:B------:R-:W-:-:S03]  /*8b80*/  ULDC UR6, c[0x0][0x2f4] ;  /* 0x0000bd0000067ab9 */ /* 0x000fc60000000800 */
[----:B------:R-:W3:Y:S04]  /*8b90*/  LDL R39, [R1+0xc] ;  /* 0x00000c0001277983 */ /* 0x000ee80000100800 */
[----:B------:R-:W4:Y:S04]  /*8ba0*/  LDL R38, [R1+0x10] ;  /* 0x0000100001267983 */ /* 0x000f280000100800 */
[----:B------:R-:W5:Y:S01]  /*8bb0*/  LDL R37, [R1+0x8] ;  /* 0x0000080001257983 */ /* 0x000f620000100800 */
[----:B------:R-:W-:Y:S01]  /*8bc0*/  ISETP.GE.AND P2, PT, R18, UR6, PT ;  /* 0x0000000612007c0c */ /* 0x000fe2000bf46270 */
[----:B0-----:R-:W-:Y:S01]  /*8bd0*/  IMAD.MOV.U32 R40, RZ, RZ, R86 ;  /* 0x000000ffff287224 */ /* 0x001fe200078e0056 */
[----:B------:R-:W-:Y:S01]  /*8be0*/  IADD3 R43, P4, R48, 0x20, RZ ;  /* 0x00000020302b7810 */ /* 0x000fe20007f9e0ff */
[----:B------:R-:W-:Y:S01]  /*8bf0*/  IMAD.MOV.U32 R41, RZ, RZ, R98 ;  /* 0x000000ffff297224 */ /* 0x000fe200078e0062 */
[----:B------:R-:W-:-:S03]  /*8c00*/  ISETP.GE.AND P5, PT, R226, UR6, PT ;  /* 0x00000006e2007c0c */ /* 0x000fc6000bfa6270 */
[----:B------:R-:W-:Y:S02]  /*8c10*/  IMAD.X R48, RZ, RZ, R49, P4 ;  /* 0x000000ffff307224 */ /* 0x000fe400020e0631 */
[----:B------:R-:W-:-:S04]  /*8c20*/  IMAD.WIDE.U32 R40, R43, UR60, R40 ;  /* 0x0000003c2b287c25 */ /* 0x000fc8000f8e0028 */
[----:B------:R-:W-:-:S04]  /*8c30*/  IMAD R48, R48, UR60, RZ ;  /* 0x0000003c30307c24 */ /* 0x000fc8000f8e02ff */
[----:B------:R-:W-:-:S04]  /*8c40*/  IMAD R43, R43, UR61, R48 ;  /* 0x0000003d2b2b7c24 */ /* 0x000fc8000f8e0230 */
[----:B------:R-:W-:Y:S01]  /*8c50*/  IMAD.IADD R41, R41, 0x1, R43 ;  /* 0x0000000129297824 */ /* 0x000fe200078e022b */
[----:B--2---:R-:W-:Y:S01]  /*8c60*/  R2UR UR7, R36 ;  /* 0x00000000240772ca */ /* 0x004fe200000e0000 */
[----:B---3--:R-:W-:Y:S01]  /*8c70*/  IMAD.MOV.U32 R44, RZ, RZ, R39 ;  /* 0x000000ffff2c7224 */ /* 0x008fe200078e0027 */
[----:B----4-:R-:W-:Y:S02]  /*8c80*/  MOV R42, R38 ;  /* 0x00000026002a7202 */ /* 0x010fe40000000f00 */
[----:B-----5:R-:W-:Y:S02]  /*8c90*/  R2UR UR4, R37 ;  /* 0x00000000250472ca */ /* 0x020fe400000e0000 */
[----:B------:R-:W0:Y:S11]  /*8ca0*/  @!P2 LDS.128 R36, [R103+0x1400] ;  /* 0x001400006724a984 */ /* 0x000e360000000c00 */
[----:B------:R-:W-:Y:S01]  /*8cb0*/  LEA R48, P4, R40, UR4, 0x1 ;  /* 0x0000000428307c11 */ /* 0x000fe2000f8808ff */
[----:B------:R-:W-:-:S03]  /*8cc0*/  ULDC.64 UR4, c[0x0][0x208] ;  /* 0x0000820000047ab9 */ /* 0x000fc60000000a00 */
[----:B------:R-:W-:Y:S02]  /*8cd0*/  LEA.HI.X R49, R40, UR7, R41, 0x1, P4 ;  /* 0x0000000728317c11 */ /* 0x000fe4000a0f0c29 */
[----:B------:R-:W-:-:S03]  /*8ce0*/  ISETP.GE.AND P4, PT, R44, UR6, PT ;  /* 0x000000062c007c0c */ /* 0x000fc6000bf86270 */
[----:B0-----:R-:W-:Y:S01]  /*8cf0*/  @!P2 STG.E.128 desc[UR4][R48.64], R36 ;  /* 0x000000243000a986 */ /* 0x001fe2000c101d04 */
[----:B------:R-:W-:-:S03]  /*8d00*/  ISETP.GE.AND P2, PT, R42, UR6, PT ;  /* 0x000000062a007c0c */ /* 0x000fc6000bf46270 */
[----:B------:R-:W0:Y:S06]  /*8d10*/  @!P5 LDS.128 R36, [R103+0x3400] ;  /* 0x003400006724d984 */ /* 0x000e2c0000000c00 */
[----:B------:R-:W2:Y:S04]  /*8d20*/  @!P4 LDS.128 R40, [R103+0x5400] ;  /* 0x005400006728c984 */ /* 0x000ea80000000c00 */
[----:B------:R-:W3:Y:S04]  /*8d30*/  @!P2 LDS.128 R44, [R103+0x7400] ;  /* 0x00740000672ca984 */ /* 0x000ee80000000c00 */
[----:B0-----:R4:W-:Y:S04]  /*8d40*/  @!P5 STG.E.128 desc[UR4][R48.64+0x80], R36 ;  /* 0x000080243000d986 */ /* 0x0019e8000c101d04 */
[----:B--2---:R4:W-:Y:S04]  /*8d50*/  @!P4 STG.E.128 desc[UR4][R48.64+0x100], R40 ;  /* 0x000100283000c986 */ /* 0x0049e8000c101d04 */
[----:B---3--:R4:W-:Y:S02]  /*8d60*/  @!P2 STG.E.128 desc[UR4][R48.64+0x180], R44 ;  /* 0x0001802c3000a986 */ /* 0x0089e4000c101d04 */
.L_x_1623:
[----:B------:R-:W-:Y:S05]  /*8d70*/  BSYNC B0 ;  /* 0x0000000000007941 */ /* 0x000fea0003800000 */
.L_x_1622:
[----:B------:R-:W-:Y:S01]  /*8d80*/  @!PT LDS RZ, [RZ] ;  /* 0x00000000fffff984 */ /* 0x000fe20000000800 */
[----:B------:R-:W-:Y:S01]  /*8d90*/  @!PT LDS RZ, [RZ] ;  /* 0x00000000fffff984 */ /* 0x000fe20000000800 */
[----:B------:R-:W-:Y:S01]  /*8da0*/  @!PT LDS RZ, [RZ] ;  /* 0x00000000fffff984 */ /* 0x000fe20000000800 */
[----:B------:R-:W-:Y:S01]  /*8db0*/  @!PT LDS RZ, [RZ] ;  /* 0x00000000fffff984 */ /* 0x000fe20000000800 */
[----:B------:R2:W-:Y:S06]  /*8dc0*/  MEMBAR.ALL.CTA ;  /* 0x0000000000007992 */ /* 0x0005ec0000008000 */
[----:B--2---:R-:W2:Y:S01]  /*8dd0*/  FENCE.VIEW.ASYNC.S ;  /* 0x00000000000073c6 */ /* 0x004ea20000000000 */
[----:B01----:R-:W-:Y:S01]  /*8de0*/  @!P3 VIADD R99, R99, 0x308c0 ;  /* 0x000308c06363b836 */ /* 0x003fe20000000000 */
[----:B--2---:R0:W-:Y:S01]  /*8df0*/  BAR.SYNC.DEFER_BLOCKING R108, 0x80 ;  /* 0x0002006c0000751d */ /* 0x0041e20000010000 */
[----:B------:R-:W-:Y:S01]  /*8e00*/  ISETP.NE.AND P4, PT, R100, RZ, PT ;  /* 0x000000ff6400720c */ /* 0x000fe20003f85270 */
[----:B------:R-:W-:-:S02]  /*8e10*/  VIADD R17, R17, 0x1 ;  /* 0x0000000111117836 */ /* 0x000fc40000000000 */
[----:B------:R-:W-:Y:S02]  /*8e20*/  @!P3 PRMT R99, RZ, 0x654, R99 ;  /* 0x00000654ff63b816 */ /* 0x000fe40000000063 */
[----:B------:R-:W-:Y:S02]  /*8e30*/  PLOP3.LUT P2, PT, PT, PT, PT, 0x8, 0x0 ;  /* 0x000000000000781c */ /* 0x000fe40003f4e170 */
[----:B------:R0:W-:Y:S01]  /*8e40*/  @!P3 SYNCS.ARRIVE.TRANS64.RED.A1T0 RZ, [R99+URZ], RZ ;  /* 0x000000ff63ffb9a7 */ /* 0x0001e2000810043f */
[----:B------:R-:W-:-:S04]  /*8e50*/  ISETP.NE.AND P3, PT, R17, 0x2, PT ;  /* 0x000000021100780c */ /* 0x000fc80003f65270 */
[----:B----4-:R-:W-:Y:S02]  /*8e60*/  SEL R36, RZ, 0x1, P3 ;  /* 0x00000001ff247807 */ /* 0x010fe40001800000 */
[----:B------:R-:W-:Y:S02]  /*8e70*/  SEL R17, R17, RZ, P3 ;  /* 0x000000ff11117207 */ /* 0x000fe40001800000 */
[----:B------:R-:W-:Y:S01]  /*8e80*/  LOP3.LUT R237, R237, R36, RZ, 0x3c, !PT ;  /* 0x00000024eded7212 */ /* 0x000fe200078e3cff */
[----:B0-----:R-:W-:Y:S06]  /*8e90*/  @P4 BRA `(.L_x_1624) ;  /* 0xffffffa400144947 */ /* 0x001fec000383ffff */
.L_x_1544:
[----:B------:R-:W2:Y:S01]  /*8ea0*/  LDL R36, [R1+0x14] ;  /* 0x0000140001247983 */ /* 0x000ea20000100800 */
[----:B------:R-:W0:Y:S01]  /*8eb0*/  LDC R0, c[0x0][0x448] ;  /* 0x00011200ff007b82 */ /* 0x000e220000000800 */
[----:B------:R-:W-:Y:S01]  /*8ec0*/  IADD3 R7, R221, 0x1, -R220 ;  /* 0x00000001dd077810 */ /* 0x000fe20007ffe8dc */
[----:B------:R-:W-:Y:S06]  /*8ed0*/  BSSY B0, `(.L_x_1625) ;  /* 0x000000d000007945 */ /* 0x000fec0003800000 */
[----:B------:R-:W1:Y:S01]  /*8ee0*/  LDC.64 R2, c[0x0][0x9e0] ;  /* 0x00027800ff027b82 */ /* 0x000e620000000a00 */
[----:B0-----:R-:W-:-:S02]  /*8ef0*/  ISETP.NE.AND P1, PT, R0, 0x1, PT ;  /* 0x000000010000780c */ /* 0x001fc40003f25270 */
[----:B-1----:R-:W-:-:S11]  /*8f00*/  ISETP.GE.AND P3, PT, R3, 0x1, PT ;  /* 0x000000010300780c */ /* 0x002fd60003f66270 */
[----:B------:R-:W0:Y:S08]  /*8f10*/  @P1 LDC R5, c[0x0][0x44c] ;  /* 0x00011300ff051b82 */ /* 0x000e300000000800 */
[----:B------:R-:W1:Y:S01]  /*8f20*/  @P1 LDC R4, c[0x0][0x450] ;  /* 0x00011400ff041b82 */ /* 0x000e620000000800 */
[----:B--2---:R-:W-:-:S04]  /*8f30*/  VIADD R0, R36, 0x7f ;  /* 0x0000007f24007836 */ /* 0x004fc80000000000 */
[----:B0-----:R-:W-:-:S05]  /*8f40*/  @P1 IMAD.HI.U32 R5, R0, R5, RZ ;  /* 0x0000000500051227 */ /* 0x001fca00078e00ff */
[----:B-1----:R-:W-:-:S05]  /*8f50*/  @P1 SHF.R.U32.HI R0, RZ, R4, R5 ;  /* 0x00000004ff001219 */ /* 0x002fca0000011605 */
[----:B------:R-:W-:Y:S01]  /*8f60*/  IMAD.IADD R7, R7, 0x1, R0 ;  /* 0x0000000107077824 */ /* 0x000fe200078e0200 */
[----:B------:R-:W-:Y:S06]  /*8f70*/  @P2 BRA `(.L_x_1626) ;  /* 0x0000000000082947 */ /* 0x000fec0003800000 */
[----:B------:R-:W0:Y:S02]  /*8f80*/  FENCE.VIEW.ASYNC.G ;  /* 0x00000000000073c6 */ /* 0x000e240000000100 */
[----:B0-----:R-:W-:Y:S06]  /*8f90*/  BAR.ARV 0xc, 0x180 ;  /* 0x0306000000007b1d */ /* 0x001fec0000002000 */
.L_x_1626:
[----:B------:R-:W-:Y:S05]  /*8fa0*/  BSYNC B0 ;  /* 0x0000000000007941 */ /* 0x000fea0003800000 */
.L_x_1625:
[----:B------:R-:W-:Y:S01]  /*8fb0*/  IADD3 R2, R7, R2, RZ ;  /* 0x0000000207027210 */ /* 0x000fe20007ffe0ff */
[----:B------:R-:W-:Y:S06]  /*8fc0*/  @!P3 BRA `(.L_x_1627) ;  /* 0x000000000048b947 */ /* 0x000fec0003800000 */
        /* <DEDUP_REMOVED lines=11> */
.L_x_1629:
[----:B------:R-:W-:-:S13]  /*9080*/  ISETP.NE.AND P0, PT, R3, 0x1, PT ;  /* 0x000000010300780c */ /* 0x000fda0003f05270 */
[----:B------:R-:W0:Y:S02]  /*9090*/  @P0 LDC.64 R4, c[0x0][0x9e8] ;  /* 0x00027a00ff040b82 */ /* 0x000e240000000a00 */
[----:B0-----:R-:W-:-:S05]  /*90a0*/  @P0 IMAD.HI.U32 R4, R0, R4, RZ ;  /* 0x0000000400040227 */ /* 0x001fca00078e00ff */
[----:B------:R-:W-:-:S07]  /*90b0*/  @P0 SHF.R.U32.HI R0, RZ, R5, R4 ;  /* 0x00000005ff000219 */ /* 0x000fce0000011604 */
.L_x_1630:
[----:B------:R-:W-:Y:S05]  /*90c0*/  BSYNC B0 ;  /* 0x0000000000007941 */ /* 0x000fea0003800000 */
.L_x_1628:
[----:B------:R-:W-:-:S05]  /*90d0*/  IMAD R5, R0, R3, R3 ;  /* 0x0000000300057224 */ /* 0x000fca00078e0203 */
[----:B------:R-:W-:-:S07]  /*90e0*/  VIMNMX R2, R2, R5, PT ;  /* 0x0000000502027248 */ /* 0x000fce0003fe0100 */
.L_x_1627:
[----:B------:R-:W0:Y:S01]  /*90f0*/  @P1 LDC R0, c[0x0][0x44c] ;  /* 0x00011300ff001b82 */ /* 0x000e220000000800 */
[----:B------:R-:W-:Y:S01]  /*9100*/  VIADD R2, R2, 0x3f ;  /* 0x0000003f02027836 */ /* 0x000fe20000000000 */
[----:B------:R-:W-:Y:S01]  /*9110*/  ULDC UR4, c[0x0][0x9dc] ;  /* 0x0002770000047ab9 */ /* 0x000fe20000000800 */
[----:B------:R-:W-:-:S03]  /*9120*/  IMAD.MOV.U32 R7, RZ, RZ, R36 ;  /* 0x000000ffff077224 */ /* 0x000fc600078e0024 */
[----:B------:R-:W-:Y:S02]  /*9130*/  SHF.R.S32.HI R5, RZ, 0x1f, R2 ;  /* 0x0000001fff057819 */ /* 0x000fe40000011402 */
[----:B------:R-:W1:Y:S02]  /*9140*/  @P1 LDC R9, c[0x0][0x450] ;  /* 0x00011400ff091b82 */ /* 0x000e640000000800 */
[----:B------:R-:W-:-:S04]  /*9150*/  LEA.HI R5, R5, R2, RZ, 0x6 ;  /* 0x0000000205057211 */ /* 0x000fc800078f30ff */
[----:B------:R-:W-:Y:S01]  /*9160*/  SHF.R.S32.HI R5, RZ, 0x6, R5 ;  /* 0x00000006ff057819 */ /* 0x000fe20000011405 */
[----:B0-----:R-:W-:-:S05]  /*9170*/  @P1 IMAD.HI.U32 R0, R36, R0, RZ ;  /* 0x0000000024001227 */ /* 0x001fca00078e00ff */
[----:B-1----:R-:W-:Y:S02]  /*9180*/  @P1 SHF.R.U32.HI R7, RZ, R9, R0 ;  /* 0x00000009ff071219 */ /* 0x002fe40000011600 */
[----:B------:R-:W-:-:S03]  /*9190*/  VIMNMX R9, R104, R5, PT ;  /* 0x0000000568097248 */ /* 0x000fc60003fe0100 */
[----:B------:R-:W-:-:S04]  /*91a0*/  IMAD.IADD R0, R154, 0x1, R7 ;  /* 0x000000019a007824 */ /* 0x000fc800078e0207 */
        /* <DEDUP_REMOVED lines=12> */
.L_x_1633:
[----:B------:R-:W-:-:S13]  /*9270*/  ISETP.NE.AND P0, PT, R3, 0x1, PT ;  /* 0x000000010300780c */ /* 0x000fda0003f05270 */
[----:B------:R-:W0:Y:S02]  /*9280*/  @P0 LDC.64 R4, c[0x0][0x9e8] ;  /* 0x00027a00ff040b82 */ /* 0x000e240000000a00 */
[----:B0-----:R-:W-:-:S05]  /*9290*/  @P0 IMAD.HI.U32 R4, R0, R4, RZ ;  /* 0x0000000400040227 */ /* 0x001fca00078e00ff */
[----:B------:R-:W-:-:S07]  /*92a0*/  @P0 SHF.R.U32.HI R0, RZ, R5, R4 ;  /* 0x00000005ff000219 */ /* 0x000fce0000011604 */
.L_x_1634:
[----:B------:R-:W-:Y:S05]  /*92b0*/  BSYNC B0 ;  /* 0x0000000000007941 */ /* 0x000fea0003800000 */
.L_x_1632:
[----:B------:R-:W-:-:S05]  /*92c0*/  IMAD R3, R0, R3, RZ ;  /* 0x0000000300037224 */ /* 0x000fca00078e02ff */
[----:B------:R-:W-:-:S07]  /*92d0*/  VIMNMX R2, R2, R3, !PT ;  /* 0x0000000302027248 */ /* 0x000fce0007fe0100 */
.L_x_1631:
[----:B------:R-:W-:Y:S01]  /*92e0*/  SHF.R.S32.HI R3, RZ, 0x1f, R2 ;  /* 0x0000001fff037819 */ /* 0x000fe20000011402 */
[----:B------:R-:W-:Y:S01]  /*92f0*/  BSSY B0, `(.L_x_1635) ;  /* 0x0000027000007945 */ /* 0x000fe20003800000 */
[----:B------:R-:W-:Y:S02]  /*9300*/  IMAD.MOV.U32 R204, RZ, RZ, RZ ;  /* 0x000000ffffcc7224 */ /* 0x000fe400078e00ff */
[----:B------:R-:W-:-:S04]  /*9310*/  LEA.HI R3, R3, R2, RZ, 0x6 ;  /* 0x0000000203037211 */ /* 0x000fc800078f30ff */
[----:B------:R-:W-:-:S04]  /*9320*/  SHF.R.S32.HI R3, RZ, 0x6, R3 ;  /* 0x00000006ff037819 */ /* 0x000fc80000011403 */
[----:B------:R-:W-:-:S04]  /*9330*/  VIMNMX R11, RZ, R3, !PT ;  /* 0x00000003ff0b7248 */ /* 0x000fc80007fe0100 */
[----:B------:R-:W-:-:S13]  /*9340*/  ISETP.GT.AND P0, PT, R9, R11, PT ;  /* 0x0000000b0900720c */ /* 0x000fda0003f04270 */
[----:B------:R-:W-:Y:S05]  /*9350*/  @!P0 BRA `(.L_x_1636) ;  /* 0x0000000000808947 */ /* 0x000fea0003800000 */
[----:B------:R-:W2:Y:S01]  /*9360*/  LDL R0, [R1+0x4c] ;  /* 0x00004c0001007983 */ /* 0x000ea20000100800 */
[----:B------:R-:W-:Y:S01]  /*9370*/  ULDC UR4, c[0x0][0x9f0] ;  /* 0x00027c0000047ab9 */ /* 0x000fe20000000800 */
[----:B--2---:R-:W-:-:S04]  /*9380*/  ISETP.NE.AND P0, PT, R0, RZ, PT ;  /* 0x000000ff0000720c */ /* 0x004fc80003f05270 */
[----:B------:R-:W-:-:S04]  /*9390*/  SEL R6, R0, UR4, P0 ;  /* 0x0000000400067c07 */ /* 0x000fc80008000000 */
[-C--:B------:R-:W-:Y:S02]  /*93a0*/  IABS R5, R6.reuse ;  /* 0x0000000600057213 */ /* 0x080fe40000000000 */
[----:B------:R-:W-:Y:S02]  /*93b0*/  IADD3 R0, R6, -0x1, R9 ;  /* 0xffffffff06007810 */ /* 0x000fe40007ffe009 */
[----:B------:R-:W0:Y:S01]  /*93c0*/  I2F.RP R4, R5 ;  /* 0x0000000500047306 */ /* 0x000e220000209400 */
[----:B------:R-:W-:Y:S02]  /*93d0*/  IABS R10, R6 ;  /* 0x00000006000a7213 */ /* 0x000fe40000000000 */
[----:B------:R-:W-:-:S05]  /*93e0*/  IMAD.IADD R0, R0, 0x1, -R11 ;  /* 0x0000000100007824 */ /* 0x000fca00078e0a0b */
[----:B0-----:R-:W0:Y:S02]  /*93f0*/  MUFU.RCP R4, R4 ;  /* 0x0000000400047308 */ /* 0x001e240000001000 */
[----:B0-----:R-:W-:Y:S02]  /*9400*/  VIADD R2, R4, 0xffffffe ;  /* 0x0ffffffe04027836 */ /* 0x001fe40000000000 */
[----:B------:R-:W-:-:S04]  /*9410*/  IMAD.MOV R4, RZ, RZ, -R10 ;  /* 0x000000ffff047224 */ /* 0x000fc800078e0a0a */
[----:B------:R0:W1:Y:S02]  /*9420*/  F2I.FTZ.U32.TRUNC.NTZ R3, R2 ;  /* 0x0000000200037305 */ /* 0x000064000021f000 */
[----:B0-----:R-:W-:Y:S01]  /*9430*/  IMAD.MOV.U32 R2, RZ, RZ, RZ ;  /* 0x000000ffff027224 */ /* 0x001fe200078e00ff */
[----:B-1----:R-:W-:-:S05]  /*9440*/  IADD3 R8, RZ, -R3, RZ ;  /* 0x80000003ff087210 */ /* 0x002fca0007ffe0ff */
[----:B------:R-:W-:Y:S01]  /*9450*/  IMAD R7, R8, R5, RZ ;  /* 0x0000000508077224 */ /* 0x000fe200078e02ff */
[----:B------:R-:W-:Y:S02]  /*9460*/  IABS R8, R0 ;  /* 0x0000000000087213 */ /* 0x000fe40000000000 */
[----:B------:R-:W-:Y:S01]  /*9470*/  LOP3.LUT R0, R0, R6, RZ, 0x3c, !PT ;  /* 0x0000000600007212 */ /* 0x000fe200078e3cff */
[----:B------:R-:W-:-:S03]  /*9480*/  IMAD.HI.U32 R3, R3, R7, R2 ;  /* 0x0000000703037227 */ /* 0x000fc600078e0002 */
[----:B------:R-:W-:Y:S01]  /*9490*/  ISETP.GE.AND P2, PT, R0, RZ, PT ;  /* 0x000000ff0000720c */ /* 0x000fe20003f46270 */
[----:B------:R-:W-:-:S04]  /*94a0*/  IMAD.MOV.U32 R2, RZ, RZ, R8 ;  /* 0x000000ffff027224 */ /* 0x000fc800078e0008 */
[----:B------:R-:W-:-:S04]  /*94b0*/  IMAD.HI.U32 R3, R3, R2, RZ ;  /* 0x0000000203037227 */ /* 0x000fc800078e00ff */
        /* <DEDUP_REMOVED lines=8> */
[----:B------:R-:W-:-:S04]  /*9540*/  @!P1 LOP3.LUT R3, RZ, R6, RZ, 0x33, !PT ;  /* 0x00000006ff039212 */ /* 0x000fc800078e33ff */
[----:B------:R-:W-:-:S07]  /*9550*/  MOV R204, R3 ;  /* 0x0000000300cc7202 */ /* 0x000fce0000000f00 */
.L_x_1636:
[----:B------:R-:W-:Y:S05]  /*9560*/  BSYNC B0 ;  /* 0x0000000000007941 */ /* 0x000fea0003800000 */
.L_x_1635:
        /* <DEDUP_REMOVED lines=67> */
[----:B--2---:R-:W-:-:S05]  /*99a0*/  IMAD R0, R0, R204, R11 ;  /* 0x000000cc00007224 */ /* 0x004fca00078e020b */
[----:B------:R0:W-:Y:S01]  /*99b0*/  STL [R1+0x38], R0 ;  /* 0x0000380001007387 */ /* 0x0001e20000100800 */
[----:B------:R-:W-:-:S04]  /*99c0*/  VIADDMNMX R204, R0, R204, R9, PT ;  /* 0x000000cc00cc7246 */ /* 0x000fc80003800109 */
[----:B------:R-:W-:-:S13]  /*99d0*/  ISETP.GT.AND P1, PT, R204, R0, PT ;  /* 0x00000000cc00720c */ /* 0x000fda0003f24270 */
[----:B0-----:R-:W-:Y:S05]  /*99e0*/  @!P1 BRA `(.L_x_1637) ;  /* 0x0000015000749947 */ /* 0x001fea0003800000 */
[----:B------:R-:W0:Y:S01]  /*99f0*/  S2R R0, SR_TID.X ;  /* 0x0000000000007919 */ /* 0x000e220000002100 */
[----:B------:R-:W-:Y:S01]  /*9a00*/  BSSY B6, `(.L_x_1638) ;  /* 0x0000020000067945 */ /* 0x000fe20003800000 */
[----:B0-----:R-:W-:-:S05]  /*9a10*/  VIADD R0, R0, 0xffffff80 ;  /* 0xffffff8000007836 */ /* 0x001fca0000000000 */
[----:B------:R-:W-:-:S04]  /*9a20*/  SHF.R.S32.HI R3, RZ, 0x1f, R0 ;  /* 0x0000001fff037819 */ /* 0x000fc80000011400 */
[----:B------:R-:W-:-:S04]  /*9a30*/  LEA.HI R3, R3, R0, RZ, 0x7 ;  /* 0x0000000003037211 */ /* 0x000fc800078f38ff */
[----:B------:R-:W-:-:S06]  /*9a40*/  SHF.R.S32.HI R0, RZ, 0x7, R3 ;  /* 0x00000007ff007819 */ /* 0x000fcc0000011403 */
[----:B------:R-:W0:Y:S02]  /*9a50*/  SHFL.IDX PT, R0, R0, RZ, 0x1f ;  /* 0x00001fff00007589 */ /* 0x000e2400000e0000 */
[----:B0-----:R-:W-:-:S04]  /*9a60*/  LEA.HI R2, R0, R0, RZ, 0x1 ;  /* 0x0000000000027211 */ /* 0x001fc800078f08ff */
[----:B------:R-:W-:Y:S01]  /*9a70*/  LOP3.LUT R3, R2, 0x1e, RZ, 0xc0, !PT ;  /* 0x0000001e02037812 */ /* 0x000fe200078ec0ff */
[----:B------:R-:W-:-:S04]  /*9a80*/  VIADD R2, R16, 0x10400 ;  /* 0x0001040010027836 */ /* 0x000fc80000000000 */
[----:B------:R-:W-:Y:S01]  /*9a90*/  IMAD.IADD R3, R0, 0x1, -R3 ;  /* 0x0000000100037824 */ /* 0x000fe200078e0a03 */
[----:B------:R-:W-:-:S03]  /*9aa0*/  LOP3.LUT P0, RZ, R2, 0x3ff, RZ, 0xc0, !PT ;  /* 0x000003ff02ff7812 */ /* 0x000fc6000780c0ff */
[----:B------:R-:W-:Y:S01]  /*9ab0*/  IMAD R3, R3, 0x2000, R2 ;  /* 0x0000200003037824 */ /* 0x000fe200078e0202 */
[----:B------:R-:W-:-:S04]  /*9ac0*/  P2R R24, PR, RZ, 0x1 ;  /* 0x00000001ff187803 */ /* 0x000fc80000000000 */
[----:B------:R-:W-:-:S04]  /*9ad0*/  SHF.R.U32.HI R2, RZ, 0x4, R3 ;  /* 0x00000004ff027819 */ /* 0x000fc80000011603 */
[----:B------:R-:W-:Y:S01]  /*9ae0*/  LOP3.LUT R2, R2, 0x3fff, RZ, 0xc0, !PT ;  /* 0x00003fff02027812 */ /* 0x000fe200078ec0ff */
[----:B------:R-:W-:Y:S06]  /*9af0*/  @!P0 BRA `(.L_x_1639) ;  /* 0x0000000000408947 */ /* 0x000fec0003800000 */
[----:B------:R-:W-:Y:S01]  /*9b00*/  MOV R14, 0x0 ;  /* 0x00000000000e7802 */ /* 0x000fe20000000f00 */
[----:B------:R-:W-:Y:S01]  /*9b10*/  ULDC.64 UR4, c[0x4][0x1b8] ;  /* 0x01006e0000047ab9 */ /* 0x000fe20000000a00 */
[----:B------:R-:W-:Y:S01]  /*9b20*/  ULDC.64 UR6, c[0x4][0x1c0] ;  /* 0x0100700000067ab9 */ /* 0x000fe20000000a00 */
[----:B------:R-:W-:Y:S02]  /*9b30*/  IMAD.U32 R4, RZ, RZ, UR4 ;  /* 0x00000004ff047e24 */ /* 0x000fe4000f8e00ff */
        /* <DEDUP_REMOVED lines=8> */
[----:B------:R-:W-:Y:S02]  /*9bc0*/  IMAD.MOV.U32 R12, RZ, RZ, 0x1 ;  /* 0x00000001ff0c7424 */ /* 0x000fe400078e00ff */
[----:B------:R-:W-:-:S07]  /*9bd0*/  IMAD.MOV.U32 R13, RZ, RZ, RZ ;  /* 0x000000ffff0d7224 */ /* 0x000fce00078e00ff */
[----:B------:R-:W-:-:S07]  /*9be0*/  LEPC R20, `(.L_x_1639) ;  /* 0x000000001014794e */ /* 0x000fce0000000000 */
[----:B0----5:R-:W-:Y:S05]  /*9bf0*/  CALL.ABS.NOINC R14 ;  /* 0x000000000e007343 */ /* 0x021fea0003c00000 */
.L_x_1639:
[----:B------:R-:W-:Y:S05]  /*9c00*/  BSYNC B6 ;  /* 0x0000000000067941 */ /* 0x000fea0003800000 */
.L_x_1638:
[----:B------:R-:W-:Y:S02]  /*9c10*/  ULDC UR4, c[0x0][0x3f4] ;  /* 0x0000fd0000047ab9 */ /* 0x000fe40000000800 */
[----:B------:R-:W-:-:S13]  /*9c20*/  ISETP.LT.AND P0, PT, RZ, UR4, PT ;  /* 0x00000004ff007c0c */ /* 0x000fda000bf01270 */
[----:B------:R-:W-:Y:S05]  /*9c30*/  @P0 BRA `(.L_x_1640) ;  /* 0x0000000000400947 */ /* 0x000fea0003800000 */
[----:B------:R-:W2:Y:S02]  /*9c40*/  LDL R20, [R1+0x54] ;  /* 0x0000540001147983 */ /* 0x000ea40000100800 */
[----:B--2---:R-:W-:-:S04]  /*9c50*/  LEA.HI R0, R20, R20, RZ, 0x1 ;  /* 0x0000001414007211 */ /* 0x004fc800078f08ff */
[----:B------:R-:W-:-:S05]  /*9c60*/  LOP3.LUT R0, R0, 0xfffffffe, RZ, 0xc0, !PT ;  /* 0xfffffffe00007812 */ /* 0x000fca00078ec0ff */
[----:B------:R-:W-:-:S05]  /*9c70*/  IMAD.IADD R0, R20, 0x1, -R0 ;  /* 0x0000000114007824 */ /* 0x000fca00078e0a00 */
[----:B------:R-:W-:-:S04]  /*9c80*/  SHF.L.U32 R3, R0, 0x1f, RZ ;  /* 0x0000001f00037819 */ /* 0x000fc800000006ff */
[----:B------:R0:W1:Y:S03]  /*9c90*/  SYNCS.PHASECHK.TRANS64.TRYWAIT P0, [R16+URZ+0x30800], R3 ;  /* 0x03080003100075a7 */ /* 0x000066000800017f */
[----:B-1----:R-:W-:Y:S05]  /*9ca0*/  @!P0 NANOSLEEP.SYNCS 0x989680 ;  /* 0x009896800000895d */ /* 0x002fea0003900000 */
[----:B------:R-:W1:Y:S01]  /*9cb0*/  @!P0 SYNCS.PHASECHK.TRANS64 P0, [R16+URZ+0x30800], R3 ;  /* 0x03080003100085a7 */ /* 0x000e62000800007f */
[----:B------:R-:W-:Y:S04]  /*9cc0*/  BSSY B0, `(.L_x_1641) ;  /* 0x0000006000007945 */ /* 0x000fe80003800000 */
[----:B-1----:R-:W-:Y:S05]  /*9cd0*/  @P0 BRA `(.L_x_1642) ;  /* 0x0000000000100947 */ /* 0x002fea0003800000 */
.L_x_1643:
[----:B-1----:R1:W2:Y:S02]  /*9ce0*/  SYNCS.PHASECHK.TRANS64.TRYWAIT P0, [R16+URZ+0x30800], R3 ;  /* 0x03080003100075a7 */ /* 0x0022a4000800017f */
[----:B--2---:R-:W-:Y:S05]  /*9cf0*/  @!P0 NANOSLEEP.SYNCS 0x989680 ;  /* 0x009896800000895d */ /* 0x004fea0003900000 */
[----:B------:R-:W2:Y:S02]  /*9d00*/  @!P0 SYNCS.PHASECHK.TRANS64 P0, [R16+URZ+0x30800], R3 ;  /* 0x03080003100085a7 */ /* 0x000ea4000800007f */
[----:B--2---:R-:W-:Y:S05]  /*9d10*/  @!P0 BRA `(.L_x_1643) ;  /* 0xfffffffc00f08947 */ /* 0x004fea000383ffff */
.L_x_1642:
[----:B------:R-:W-:Y:S05]  /*9d20*/  BSYNC B0 ;  /* 0x0000000000007941 */ /* 0x000fea0003800000 */
.L_x_1641:
[----:B------:R-:W-:Y:S05]  /*9d30*/  BRA `(.L_x_1644) ;  /* 0x0000009400747947 */ /* 0x000fea0003800000 */
.L_x_1640:
[----:B------:R-:W-:Y:S01]  /*9d40*/  ISETP.NE.AND P0, PT, R24, RZ, PT ;  /* 0x000000ff1800720c */ /* 0x000fe20003f05270 */
[----:B------:R-:W-:Y:S01]  /*9d50*/  ULDC.64 UR4, c[0x0][0x3f8] ;  /* 0x0000fe0000047ab9 */ /* 0x000fe20000000a00 */
[----:B-----5:R-:W-:Y:S01]  /*9d60*/  SHF.R.S32.HI R0, RZ, 0x1f, R101 ;  /* 0x0000001fff007819 */ /* 0x020fe20000011465 */
[----:B------:R-:W-:Y:S01]  /*9d70*/  ULDC.64 UR6, c[0x0][0x408] ;  /* 0x0001020000067ab9 */ /* 0x000fe20000000a00 */
[----:B------:R-:W-:Y:S01]  /*9d80*/  IMAD.WIDE.U32 R24, R101, UR4, RZ ;  /* 0x0000000465187c25 */ /* 0x000fe2000f8e00ff */
[----:B------:R-:W-:Y:S03]  /*9d90*/  BSSY B6, `(.L_x_1645) ;  /* 0x0000019000067945 */ /* 0x000fe60003800000 */
[C---:B------:R-:W-:Y:S02]  /*9da0*/  IMAD R4, R0.reuse, UR4, RZ ;  /* 0x0000000400047c24 */ /* 0x040fe4000f8e02ff */
[----:B------:R-:W-:-:S02]  /*9db0*/  IMAD R0, R0, UR6, RZ ;  /* 0x0000000600007c24 */ /* 0x000fc4000f8e02ff */
[C---:B------:R-:W-:Y:S02]  /*9dc0*/  IMAD R33, R101.reuse, UR5, R4 ;  /* 0x0000000565217c24 */ /* 0x040fe4000f8e0204 */
[C---:B------:R-:W-:Y:S02]  /*9dd0*/  IMAD R29, R101.reuse, UR7, R0 ;  /* 0x00000007651d7c24 */ /* 0x040fe4000f8e0200 */
[----:B------:R-:W-:-:S04]  /*9de0*/  IMAD.WIDE.U32 R26, R101, UR6, RZ ;  /* 0x00000006651a7c25 */ /* 0x000fc8000f8e00ff */
[----:B------:R-:W-:Y:S02]  /*9df0*/  IMAD.IADD R33, R33, 0x1, R25 ;  /* 0x0000000121217824 */ /* 0x000fe400078e0219 */
[----:B------:R-:W-:Y:S01]  /*9e00*/  IMAD.IADD R29, R29, 0x1, R27 ;  /* 0x000000011d1d7824 */ /* 0x000fe200078e021b */
        /* <DEDUP_REMOVED lines=17> */
.L_x_1646:
[----:B------:R-:W-:Y:S05]  /*9f20*/  BSYNC B6 ;  /* 0x0000000000067941 */ /* 0x000fea0003800000 */
.L_x_1645:
[----:B------:R-:W2:Y:S01]  /*9f30*/  LDL R93, [R1+0x14] ;  /* 0x00001400015d7983 */ /* 0x000ea20000100800 */
[----:B------:R-:W-:-:S03]  /*9f40*/  ULDC.U8 UR4, c[0x0][0x410] ;  /* 0x0001040000047ab9 */ /* 0x000fc60000000000 */
[----:B------:R-:W3:Y:S01]  /*9f50*/  LDL R20, [R1+0x44] ;  /* 0x0000440001147983 */ /* 0x000ee20000100800 */
[----:B------:R-:W-:Y:S01]  /*9f60*/  ISETP.NE.AND P0, PT, RZ, UR4, PT ;  /* 0x00000004ff007c0c */ /* 0x000fe2000bf05270 */
[----:B------:R-:W-:Y:S01]  /*9f70*/  BSSY B0, `(.L_x_1647) ;  /* 0x0000931000007945 */ /* 0x000fe20003800000 */
[----:B--2---:R-:W-:-:S05]  /*9f80*/  IMAD.IADD R0, R23, 0x1, R93 ;  /* 0x0000000117007824 */ /* 0x004fca00078e025d */
[----:B---3--:R-:W-:-:S06]  /*9f90*/  LEA R3, R20, R0, 0x5 ;  /* 0x0000000014037211 */ /* 0x008fcc00078e28ff */
[----:B------:R-:W-:Y:S05]  /*9fa0*/  @!P0 BRA `(.L_x_1648) ;  /* 0x0000004800188947 */ /* 0x000fea0003800000 */
[----:B------:R-:W0:Y:S01]  /*9fb0*/  LDC R21, c[0x0][0x448] ;  /* 0x00011200ff157b82 */ /* 0x000e220000000800 */
[----:B------:R-:W-:Y:S01]  /*9fc0*/  ULDC.64 UR4, c[0x0][0x3f8] ;  /* 0x0000fe0000047ab9 */ /* 0x000fe20000000a00 */
[----:B------:R-:W-:Y:S01]  /*9fd0*/  ULDC.64 UR6, c[0x0][0x408] ;  /* 0x0001020000067ab9 */ /* 0x000fe20000000a00 */
[----:B------:R-:W-:Y:S01]  /*9fe0*/  IMAD.MOV.U32 R32, RZ, RZ, R24 ;  /* 0x000000ffff207224 */ /* 0x000fe200078e0018 */
[----:B0-----:R-:W-:-:S13]  /*9ff0*/  ISETP.NE.AND P0, PT, R21, 0x1, PT ;  /* 0x000000011500780c */ /* 0x001fda0003f05270 */
[----:B------:R-:W0:Y:S08]  /*a000*/  @P0 LDC R4, c[0x0][0x44c] ;  /* 0x00011300ff040b82 */ /* 0x000e300000000800 */
[----:B------:R-:W1:Y:S01]  /*a010*/  @P0 LDC R5, c[0x0][0x450] ;  /* 0x00011400ff050b82 */ /* 0x000e620000000800 */
[----:B0-----:R-:W-:-:S05]  /*a020*/  @P0 IMAD.HI.U32 R4, R3, R4, RZ ;  /* 0x0000000403040227 */ /* 0x001fca00078e00ff */
[----:B-1----:R-:W-:Y:S01]  /*a030*/  @P0 SHF.R.U32.HI R3, RZ, R5, R4 ;  /* 0x00000005ff030219 */ /* 0x002fe20000011604 */
[----:B------:R-:W-:Y:S02]  /*a040*/  IMAD.MOV.U32 R4, RZ, RZ, R26 ;  /* 0x000000ffff047224 */ /* 0x000fe400078e001a */
[----:B------:R-:W-:Y:S01]  /*a050*/  IMAD.MOV.U32 R5, RZ, RZ, R29 ;  /* 0x000000ffff057224 */ /* 0x000fe200078e001d */
[----:B------:R-:W-:Y:S01]  /*a060*/  SHF.R.S32.HI R6, RZ, 0x1f, R3 ;  /* 0x0000001fff067819 */ /* 0x000fe20000011403 */
[----:B------:R-:W-:-:S04]  /*a070*/  IMAD.WIDE.U32 R32, R3, UR4, R32 ;  /* 0x0000000403207c25 */ /* 0x000fc8000f8e0020 */
[C---:B------:R-:W-:Y:S02]  /*a080*/  IMAD R8, R6.reuse, UR4, RZ ;  /* 0x0000000406087c24 */ /* 0x040fe4000f8e02ff */
[----:B------:R-:W-:Y:S02]  /*a090*/  IMAD R6, R6, UR6, RZ ;  /* 0x0000000606067c24 */ /* 0x000fe4000f8e02ff */
[C---:B------:R-:W-:Y:S01]  /*a0a0*/  IMAD R7, R3.reuse, UR5, R8 ;  /* 0x0000000503077c24 */ /* 0x040fe2000f8e0208 */
[----:B------:R-:W-:Y:S01]  /*a0b0*/  ULDC.64 UR4, c[0x0][0x3e8] ;  /* 0x0000fa0000047ab9 */ /* 0x000fe20000000a00 */
[C---:B------:R-:W-:Y:S01]  /*a0c0*/  IMAD.WIDE.U32 R4, R3.reuse, UR6, R4 ;  /* 0x0000000603047c25 */ /* 0x040fe2000f8e0004 */
[----:B------:R-:W-:Y:S01]  /*a0d0*/  LEA R31, P0, R32, UR4, 0x1 ;  /* 0x00000004201f7c11 */ /* 0x000fe2000f8008ff */
[----:B------:R-:W-:Y:S02]  /*a0e0*/  UMOV UR4, 0xffffffff ;  /* 0xffffffff00047882 */ /* 0x000fe40000000000 */
[----:B------:R-:W-:Y:S01]  /*a0f0*/  IMAD R9, R3, UR7, R6 ;  /* 0x0000000703097c24 */ /* 0x000fe2000f8e0206 */
[----:B------:R-:W-:Y:S01]  /*a100*/  ULDC.64 UR6, c[0x0][0x400] ;  /* 0x0001000000067ab9 */ /* 0x000fe20000000a00 */
[----:B------:R-:W-:Y:S01]  /*a110*/  IMAD.IADD R3, R33, 0x1, R7 ;  /* 0x0000000121037824 */ /* 0x000fe200078e0207 */
[----:B------:R-:W-:Y:S01]  /*a120*/  LEA R30, P1, R4, UR6, 0x1 ;  /* 0x00000006041e7c11 */ /* 0x000fe2000f8208ff */
[----:B------:R-:W-:-:S03]  /*a130*/  IMAD.IADD R33, R5, 0x1, R9 ;  /* 0x0000000105217824 */ /* 0x000fc600078e0209 */
[----:B------:R-:W-:Y:S02]  /*a140*/  LEA.HI.X R32, R32, UR5, R3, 0x1, P0 ;  /* 0x0000000520207c11 */ /* 0x000fe400080f0c03 */
[----:B------:R-:W-:Y:S01]  /*a150*/  LEA.HI.X R33, R4, UR7, R33, 0x1, P1 ;  /* 0x0000000704217c11 */ /* 0x000fe200088f0c21 */
[----:B------:R-:W-:Y:S06]  /*a160*/  BRA.DIV UR4, `(.L_x_1649) ;  /* 0x0000023a04607947 */ /* 0x000fec000b800000 */
[----:B------:R0:W1:Y:S04]  /*a170*/  SHFL.IDX PT, R9, R32, RZ, 0x181f ;  /* 0x00181fff20097589 */ /* 0x00006800000e0000 */
[----:B------:R0:W2:Y:S04]  /*a180*/  SHFL.IDX PT, R8, R31, RZ, 0x181f ;  /* 0x00181fff1f087589 */ /* 0x0000a800000e0000 */
[----:B------:R0:W3:Y:S04]  /*a190*/  SHFL.IDX PT, R26, R33, RZ, 0x181f ;  /* 0x00181fff211a7589 */ /* 0x0000e800000e0000 */
[----:B------:R0:W4:Y:S02]  /*a1a0*/  SHFL.IDX PT, R5, R30, RZ, 0x181f ;  /* 0x00181fff1e057589 */ /* 0x00012400000e0000 */
.L_x_2037:
[----:B------:R-:W-:Y:S01]  /*a1b0*/  IMAD R3, R220, R21, RZ ;  /* 0x00000015dc037224 */ /* 0x000fe200078e02ff */
        /* <DEDUP_REMOVED lines=8> */
[----:B------:R-:W-:Y:S02]  /*a240*/  CS2R R72, SRZ ;  /* 0x0000000000487805 */ /* 0x000fe4000001ff00 */
[----:B------:R-:W-:-:S03]  /*a250*/  CS2R R76, SRZ ;  /* 0x00000000004c7805 */ /* 0x000fc6000001ff00 */
[----:B------:R-:W-:Y:S05]  /*a260*/  @P0 BRA `(.L_x_1651) ;  /* 0x0000000000bc0947 */ /* 0x000fea0003800000 */
[----:B------:R-:W3:Y:S01]  /*a270*/  LDL R4, [R1+0x70] ;  /* 0x0000700001047983 */ /* 0x000ee20000100800 */
[----:B------:R-:W-:-:S03]  /*a280*/  ULDC UR4, c[0x0][0x3f4] ;  /* 0x0000fd0000047ab9 */ /* 0x000fc60000000800 */
[----:B------:R-:W3:Y:S04]  /*a290*/  LDL R6, [R1+0x74] ;  /* 0x0000740001067983 */ /* 0x000ee80000100800 */
[----:B------:R-:W3:Y:S01]  /*a2a0*/  LDL R29, [R1+0x6c] ;  /* 0x00006c00011d7983 */ /* 0x000ee20000100800 */
[----:B------:R-:W-:Y:S02]  /*a2b0*/  ISETP.GE.AND P2, PT, R234, UR4, PT ;  /* 0x00000004ea007c0c */ /* 0x000fe4000bf46270 */
[----:B------:R-:W-:Y:S02]  /*a2c0*/  ISETP.GE.AND P1, PT, R233, UR4, PT ;  /* 0x00000004e9007c0c */ /* 0x000fe4000bf26270 */
[----:B------:R-:W-:Y:S02]  /*a2d0*/  ISETP.GE.AND P3, PT, R200, UR4, PT ;  /* 0x00000004c8007c0c */ /* 0x000fe4000bf66270 */
[----:B------:R-:W-:-:S07]  /*a2e0*/  ISETP.GE.AND P0, PT, R235, UR4, PT ;  /* 0x00000004eb007c0c */ /* 0x000fce000bf06270 */
[----:B------:R-:W-:-:S05]  /*a2f0*/  @!P2 IMAD.SHL.U32 R12, R234, 0x2, RZ ;  /* 0x00000002ea0ca824 */ /* 0x000fca00078e00ff */
[-C--:B--2---:R-:W-:Y:S01]  /*a300*/  @!P2 IADD3 R14, P4, R8, R12.reuse, RZ ;  /* 0x0000000c080ea210 */ /* 0x084fe20007f9e0ff */
[----:B------:R-:W-:Y:S01]  /*a310*/  @!P0 IMAD.SHL.U32 R27, R235, 0x2, RZ ;  /* 0x00000002eb1b8824 */ /* 0x000fe200078e00ff */
[----:B----4-:R-:W-:Y:S01]  /*a320*/  @!P2 IADD3 R12, P6, R5, R12, RZ ;  /* 0x0000000c050ca210 */ /* 0x010fe20007fde0ff */
[----:B---3--:R-:W-:Y:S02]  /*a330*/  @!P3 IMAD.MOV.U32 R7, RZ, RZ, R26 ;  /* 0x000000ffff07b224 */ /* 0x008fe400078e001a */
[----:B-1----:R-:W-:Y:S01]  /*a340*/  @!P3 IMAD.WIDE R20, R200, 0x2, R8 ;  /* 0x00000002c814b825 */ /* 0x002fe200078e0208 */
        /* <DEDUP_REMOVED lines=8> */
[----:B------:R-:W-:Y:S02]  /*a3d0*/  ULDC.64 UR6, c[0x0][0x208] ;  /* 0x0000820000067ab9 */ /* 0x000fe40000000a00 */
[----:B------:R1:W5:Y:S01]  /*a3e0*/  @!P3 LD.E.64 R74, desc[UR6][R20.64] ;  /* 0x00000006144ab980 */ /* 0x000362000c101b00 */
[C---:B------:R-:W-:Y:S01]  /*a3f0*/  @!P1 SHF.L.U64.HI R28, R233.reuse, 0x1, R4 ;  /* 0x00000001e91c9819 */ /* 0x040fe20000010204 */
[----:B------:R-:W-:Y:S01]  /*a400*/  @!P1 IMAD.SHL.U32 R4, R233, 0x2, RZ ;  /* 0x00000002e9049824 */ /* 0x000fe200078e00ff */
[----:B------:R-:W-:-:S02]  /*a410*/  @!P2 SHF.L.U64.HI R11, R234, 0x1, R6 ;  /* 0x00000001ea0ba819 */ /* 0x000fc40000010206 */
[----:B------:R-:W-:Y:S02]  /*a420*/  @!P3 MOV R6, R5 ;  /* 0x000000050006b202 */ /* 0x000fe40000000f00 */
[----:B------:R-:W-:Y:S01]  /*a430*/  @!P1 IADD3 R10, P5, R8, R4, RZ ;  /* 0x00000004080a9210 */ /* 0x000fe20007fbe0ff */
[----:B------:R-:W-:Y:S02]  /*a440*/  @!P2 IMAD.X R15, R9, 0x1, R11, P4 ;  /* 0x00000001090fa824 */ /* 0x000fe400020e060b */
[----:B------:R-:W-:-:S04]  /*a450*/  @!P3 IMAD.WIDE R24, R200, 0x2, R6 ;  /* 0x00000002c818b825 */ /* 0x000fc800078e0206 */
[----:B------:R-:W-:Y:S01]  /*a460*/  @!P2 IMAD.X R13, R26, 0x1, R11, P6 ;  /* 0x000000011a0da824 */ /* 0x000fe200030e060b */
[-C--:B------:R-:W-:Y:S01]  /*a470*/  @!P0 IADD3 R6, P6, R8, R27.reuse, RZ ;  /* 0x0000001b08068210 */ /* 0x080fe20007fde0ff */
[----:B------:R-:W-:Y:S01]  /*a480*/  @!P1 IMAD.X R11, R9, 0x1, R28, P5 ;  /* 0x00000001090b9824 */ /* 0x000fe200028e061c */
[----:B------:R-:W-:Y:S01]  /*a490*/  @!P0 IADD3 R8, P5, R5, R27, RZ ;  /* 0x0000001b05088210 */ /* 0x000fe20007fbe0ff */
[----:B------:R1:W5:Y:S01]  /*a4a0*/  @!P3 LD.E.64 R76, desc[UR6][R24.64] ;  /* 0x00000006184cb980 */ /* 0x000362000c101b00 */
[----:B------:R-:W-:Y:S02]  /*a4b0*/  @!P0 SHF.L.U64.HI R27, R235, 0x1, R29 ;  /* 0x00000001eb1b8819 */ /* 0x000fe4000001021d */
[----:B------:R-:W-:Y:S01]  /*a4c0*/  @!P1 IADD3 R4, P4, R5, R4, RZ ;  /* 0x0000000405049210 */ /* 0x000fe20007f9e0ff */
[----:B------:R1:W5:Y:S02]  /*a4d0*/  @!P2 LD.E.64 R70, desc[UR6][R14.64] ;  /* 0x000000060e46a980 */ /* 0x000364000c101b00 */
[----:B------:R-:W-:-:S02]  /*a4e0*/  @!P0 IMAD.X R7, R9, 0x1, R27, P6 ;  /* 0x0000000109078824 */ /* 0x000fc400030e061b */
[C---:B------:R-:W-:Y:S01]  /*a4f0*/  @!P1 IMAD.X R5, R26.reuse, 0x1, R28, P4 ;  /* 0x000000011a059824 */ /* 0x040fe200020e061c */
[----:B------:R1:W5:Y:S01]  /*a500*/  @!P2 LD.E.64 R72, desc[UR6][R12.64] ;  /* 0x000000060c48a980 */ /* 0x000362000c101b00 */
[----:B------:R-:W-:-:S03]  /*a510*/  @!P0 IMAD.X R9, R26, 0x1, R27, P5 ;  /* 0x000000011a098824 */ /* 0x000fc600028e061b */
[----:B------:R1:W5:Y:S04]  /*a520*/  @!P1 LD.E.64 R66, desc[UR6][R10.64] ;  /* 0x000000060a429980 */ /* 0x000368000c101b00 */
[----:B------:R1:W5:Y:S04]  /*a530*/  @!P1 LD.E.64 R68, desc[UR6][R4.64] ;  /* 0x0000000604449980 */ /* 0x000368000c101b00 */
[----:B------:R1:W5:Y:S04]  /*a540*/  @!P0 LD.E.64 R62, desc[UR6][R6.64] ;  /* 0x00000006063e8980 */ /* 0x000368000c101b00 */
[----:B------:R1:W5:Y:S02]  /*a550*/  @!P0 LD.E.64 R64, desc[UR6][R8.64] ;  /* 0x0000000608408980 */ /* 0x000364000c101b00 */
.L_x_1651:
[----:B------:R-:W-:Y:S05]  /*a560*/  BSYNC B1 ;  /* 0x0000000000017941 */ /* 0x000fea0003800000 */
.L_x_1650:
[----:B-1---5:R-:W-:Y:S01]  /*a570*/  IMAD.MOV.U32 R4, RZ, RZ, R62 ;  /* 0x000000ffff047224 */ /* 0x022fe200078e003e */
[----:B----4-:R-:W-:Y:S01]  /*a580*/  MOV R5, R63 ;  /* 0x0000003f00057202 */ /* 0x010fe20000000f00 */
[----:B------:R-:W-:Y:S01]  /*a590*/  IMAD.MOV.U32 R7, RZ, RZ, R67 ;  /* 0x000000ffff077224 */ /* 0x000fe200078e0043 */
[----:B------:R-:W-:Y:S01]  /*a5a0*/  UMOV UR4, 0xffffffff ;  /* 0xffffffff00047882 */ /* 0x000fe20000000000 */
        /* <DEDUP_REMOVED lines=25> */
[----:B------:R-:W-:-:S02]  /*a740*/  PRMT R111, R5, 0x5410, R4 ;  /* 0x00005410056f7816 */ /* 0x000fc40000000004 */
[----:B------:R-:W-:Y:S02]  /*a750*/  PRMT R95, R95, 0x5410, R6 ;  /* 0x000054105f5f7816 */ /* 0x000fe40000000006 */
[----:B------:R-:W-:Y:S01]  /*a760*/  PRMT R112, R112, 0x5410, R7 ;  /* 0x0000541070707816 */ /* 0x000fe20000000007 */
[----:B------:R-:W-:Y:S06]  /*a770*/  BRA.DIV UR4, `(.L_x_1652) ;  /* 0x0000023604507947 */ /* 0x000fec000b800000 */
[----:B------:R1:W4:Y:S04]  /*a780*/  SHFL.IDX PT, R9, R32, 0x1, 0x181f ;  /* 0x00381f0020097f89 */ /* 0x00032800000e0000 */
[----:B--2---:R1:W2:Y:S04]  /*a790*/  SHFL.IDX PT, R8, R31, 0x1, 0x181f ;  /* 0x00381f001f087f89 */ /* 0x0042a800000e0000 */
[----:B---3--:R1:W3:Y:S04]  /*a7a0*/  SHFL.IDX PT, R26, R33, 0x1, 0x181f ;  /* 0x00381f00211a7f89 */ /* 0x0082e800000e0000 */
[----:B------:R1:W0:Y:S02]  /*a7b0*/  SHFL.IDX PT, R5, R30, 0x1, 0x181f ;  /* 0x00381f001e057f89 */ /* 0x00022400000e0000 */
.L_x_2043:
[----:B------:R-:W-:Y:S01]  /*a7c0*/  VIADD R4, R0, 0x20 ;  /* 0x0000002000047836 */ /* 0x000fe20000000000 */
        /* <DEDUP_REMOVED lines=10> */
[----:B------:R-:W3:Y:S01]  /*a870*/  LDL R7, [R1+0x74] ;  /* 0x0000740001077983 */ /* 0x000ee20000100800 */
[----:B------:R-:W-:-:S03]  /*a880*/  ULDC UR4, c[0x0][0x3f4] ;  /* 0x0000fd0000047ab9 */ /* 0x000fc60000000800 */
[----:B------:R-:W3:Y:S04]  /*a890*/  LDL R6, [R1+0x70] ;  /* 0x0000700001067983 */ /* 0x000ee80000100800 */
[----:B------:R-:W3:Y:S01]  /*a8a0*/  LDL R29, [R1+0x6c] ;  /* 0x00006c00011d7983 */ /* 0x000ee20000100800 */
[----:B------:R-:W-:Y:S02]  /*a8b0*/  ISETP.GE.AND P2, PT, R234, UR4, PT ;  /* 0x00000004ea007c0c */ /* 0x000fe4000bf46270 */
[----:B------:R-:W-:Y:S02]  /*a8c0*/  CS2R R58, SRZ ;  /* 0x00000000003a7805 */ /* 0x000fe4000001ff00 */
[----:B------:R-:W-:Y:S02]  /*a8d0*/  ISETP.GE.AND P1, PT, R233, UR4, PT ;  /* 0x00000004e9007c0c */ /* 0x000fe4000bf26270 */
[----:B------:R-:W-:-:S02]  /*a8e0*/  CS2R R60, SRZ ;  /* 0x00000000003c7805 */ /* 0x000fc4000001ff00 */
[----:B------:R-:W-:Y:S01]  /*a8f0*/  ISETP.GE.AND P3, PT, R200, UR4, PT ;  /* 0x00000004c8007c0c */ /* 0x000fe2000bf66270 */
[----:B------:R-:W-:Y:S01]  /*a900*/  ULDC.64 UR6, c[0x0][0x208] ;  /* 0x0000820000067ab9 */ /* 0x000fe20000000a00 */
[----:B------:R-:W-:-:S03]  /*a910*/  ISETP.GE.AND P0, PT, R235, UR4, PT ;  /* 0x00000004eb007c0c */ /* 0x000fc6000bf06270 */
[----:B------:R-:W-:-:S04]  /*a920*/  @!P2 IMAD.SHL.U32 R12, R234, 0x2, RZ ;  /* 0x00000002ea0ca824 */ /* 0x000fc800078e00ff */
[----:B------:R-:W-:-:S04]  /*a930*/  @!P1 IMAD.SHL.U32 R4, R233, 0x2, RZ ;  /* 0x00000002e9049824 */ /* 0x000fc800078e00ff */
[----:B--2-4-:R-:W-:Y:S01]  /*a940*/  @!P3 IMAD.WIDE R20, R200, 0x2, R8 ;  /* 0x00000002c814b825 */ /* 0x014fe200078e0208 */
[CC--:B------:R-:W-:Y:S02]  /*a950*/  @!P2 IADD3 R14, P4, R8.reuse, R12.reuse, RZ ;  /* 0x0000000c080ea210 */ /* 0x0c0fe40007f9e0ff */
[----:B0-----:R-:W-:Y:S02]  /*a960*/  @!P2 IADD3 R12, P6, R5, R12, RZ ;  /* 0x0000000c050ca210 */ /* 0x001fe40007fde0ff */
[----:B------:R-:W-:Y:S02]  /*a970*/  @!P1 IADD3 R10, P5, R8, R4, RZ ;  /* 0x00000004080a9210 */ /* 0x000fe40007fbe0ff */
[----:B------:R-:W-:Y:S02]  /*a980*/  CS2R R54, SRZ ;  /* 0x0000000000367805 */ /* 0x000fe4000001ff00 */
[----:B------:R-:W-:Y:S02]  /*a990*/  @!P0 SHF.L.U32 R28, R235, 0x1, RZ ;  /* 0x00000001eb1c8819 */ /* 0x000fe400000006ff */
[----:B------:R-:W-:-:S02]  /*a9a0*/  CS2R R56, SRZ ;  /* 0x0000000000387805 */ /* 0x000fc4000001ff00 */
[----:B------:R-:W-:Y:S02]  /*a9b0*/  CS2R R50, SRZ ;  /* 0x0000000000327805 */ /* 0x000fe4000001ff00 */
[----:B------:R-:W-:Y:S02]  /*a9c0*/  CS2R R52, SRZ ;  /* 0x0000000000347805 */ /* 0x000fe4000001ff00 */
[----:B------:R-:W-:Y:S02]  /*a9d0*/  CS2R R46, SRZ ;  /* 0x00000000002e7805 */ /* 0x000fe4000001ff00 */
[----:B------:R-:W-:Y:S01]  /*a9e0*/  CS2R R48, SRZ ;  /* 0x0000000000307805 */ /* 0x000fe2000001ff00 */
[----:B------:R0:W5:Y:S01]  /*a9f0*/  @!P3 LD.E.64 R58, desc[UR6][R20.64] ;  /* 0x00000006143ab980 */ /* 0x000162000c101b00 */
[----:B---3--:R-:W-:Y:S01]  /*aa00*/  @!P2 SHF.L.U64.HI R11, R234, 0x1, R7 ;  /* 0x00000001ea0ba819 */ /* 0x008fe20000010207 */
[----:B------:R-:W-:Y:S01]  /*aa10*/  @!P3 IMAD.MOV.U32 R7, RZ, RZ, R26 ;  /* 0x000000ffff07b224 */ /* 0x000fe200078e001a */
[----:B------:R-:W-:Y:S01]  /*aa20*/  @!P1 SHF.L.U64.HI R27, R233, 0x1, R6 ;  /* 0x00000001e91b9819 */ /* 0x000fe20000010206 */
[----:B------:R-:W-:-:S02]  /*aa30*/  @!P3 IMAD.MOV.U32 R6, RZ, RZ, R5 ;  /* 0x000000ffff06b224 */ /* 0x000fc400078e0005 */
[----:B------:R-:W-:Y:S01]  /*aa40*/  @!P2 IMAD.X R15, R9, 0x1, R11, P4 ;  /* 0x00000001090fa824 */ /* 0x000fe200020e060b */
[----:B------:R-:W-:Y:S01]  /*aa50*/  @!P1 IADD3 R4, P4, R5, R4, RZ ;  /* 0x0000000405049210 */ /* 0x000fe20007f9e0ff */
[----:B------:R-:W-:-:S03]  /*aa60*/  @!P3 IMAD.WIDE R24, R200, 0x2, R6 ;  /* 0x00000002c818b825 */ /* 0x000fc600078e0206 */
[----:B------:R0:W5:Y:S01]  /*aa70*/  @!P2 LD.E.64 R54, desc[UR6][R14.64] ;  /* 0x000000060e36a980 */ /* 0x000162000c101b00 */
[----:B------:R-:W-:Y:S01]  /*aa80*/  @!P2 IMAD.X R13, R26, 0x1, R11, P6 ;  /* 0x000000011a0da824 */ /* 0x000fe200030e060b */
[-C--:B------:R-:W-:Y:S01]  /*aa90*/  @!P0 IADD3 R6, P6, R8, R28.reuse, RZ ;  /* 0x0000001c08068210 */ /* 0x080fe20007fde0ff */
[----:B------:R-:W-:Y:S01]  /*aaa0*/  @!P1 IMAD.X R11, R9, 0x1, R27, P5 ;  /* 0x00000001090b9824 */ /* 0x000fe200028e061b */
[----:B------:R-:W-:Y:S01]  /*aab0*/  @!P0 IADD3 R8, P5, R5, R28, RZ ;  /* 0x0000001c05088210 */ /* 0x000fe20007fbe0ff */
[----:B------:R0:W5:Y:S01]  /*aac0*/  @!P3 LD.E.64 R60, desc[UR6][R24.64] ;  /* 0x00000006183cb980 */ /* 0x000162000c101b00 */
[----:B------:R-:W-:Y:S01]  /*aad0*/  @!P0 SHF.L.U64.HI R28, R235, 0x1, R29 ;  /* 0x00000001eb1c8819 */ /* 0x000fe2000001021d */
[----:B------:R-:W-:Y:S02]  /*aae0*/  @!P1 IMAD.X R5, R26, 0x1, R27, P4 ;  /* 0x000000011a059824 */ /* 0x000fe400020e061b */
[----:B------:R0:W5:Y:S02]  /*aaf0*/  @!P2 LD.E.64 R56, desc[UR6][R12.64] ;  /* 0x000000060c38a980 */ /* 0x000164000c101b00 */
[----:B------:R-:W-:-:S02]  /*ab00*/  @!P0 IMAD.X R7, R9, 0x1, R28, P6 ;  /* 0x0000000109078824 */ /* 0x000fc400030e061c */
[----:B------:R-:W-:Y:S01]  /*ab10*/  @!P0 IMAD.X R9, R26, 0x1, R28, P5 ;  /* 0x000000011a098824 */ /* 0x000fe200028e061c */
[----:B------:R0:W5:Y:S04]  /*ab20*/  @!P1 LD.E.64 R50, desc[UR6][R10.64] ;  /* 0x000000060a329980 */ /* 0x000168000c101b00 */
[----:B------:R0:W5:Y:S04]  /*ab30*/  @!P1 LD.E.64 R52, desc[UR6][R4.64] ;  /* 0x0000000604349980 */ /* 0x000168000c101b00 */
[----:B------:R0:W5:Y:S04]  /*ab40*/  @!P0 LD.E.64 R46, desc[UR6][R6.64] ;  /* 0x00000006062e8980 */ /* 0x000168000c101b00 */
[----:B------:R0:W5:Y:S02]  /*ab50*/  @!P0 LD.E.64 R48, desc[UR6][R8.64] ;  /* 0x0000000608308980 */ /* 0x000164000c101b00 */
.L_x_1654:
[----:B------:R-:W-:Y:S05]  /*ab60*/  BSYNC B1 ;  /* 0x0000000000017941 */ /* 0x000fea0003800000 */
.L_x_1653:
[----:B0----5:R-:W-:Y:S01]  /*ab70*/  IMAD.MOV.U32 R5, RZ, RZ, R47 ;  /* 0x000000ffff057224 */ /* 0x021fe200078e002f */
[----:B------:R-:W-:Y:S01]  /*ab80*/  MOV R4, R46 ;  /* 0x0000002e00047202 */ /* 0x000fe20000000f00 */
[----:B------:R-:W-:Y:S01]  /*ab90*/  IMAD.MOV.U32 R6, RZ, RZ, R50 ;  /* 0x000000ffff067224 */ /* 0x000fe200078e0032 */
[----:B------:R-:W-:Y:S01]  /*aba0*/  UMOV UR4, 0xffffffff ;  /* 0xffffffff00047882 */ /* 0x000fe20000000000 */
[----:B------:R-:W-:Y:S01]  /*abb0*/  IMAD.MOV.U32 R7, RZ, RZ, R51 ;  /* 0x000000ffff077224 */ /* 0x000fe200078e0033 */
[----:B------:R-:W-:Y:S01]  /*abc0*/  PRMT R87, R5, 0x5410, R4 ;  /* 0x0000541005577816 */ /* 0x000fe20000000004 */
[----:B------:R-:W-:Y:S02]  /*abd0*/  IMAD.MOV.U32 R4, RZ, RZ, R54 ;  /* 0x000000ffff047224 */ /* 0x000fe400078e0036 */
[----:B------:R-:W-:Y:S01]  /*abe0*/  IMAD.MOV.U32 R5, RZ, RZ, R55 ;  /* 0x000000ffff057224 */ /* 0x000fe200078e0037 */
[----:B------:R-:W-:Y:S01]  /*abf0*/  PRMT R96, R6, 0x5410, R7 ;  /* 0x0000541006607816 */ /* 0x000fe20000000007 */
[----:B------:R-:W-:-:S02]  /*ac00*/  IMAD.MOV.U32 R6, RZ, RZ, R58 ;  /* 0x000000ffff067224 */ /* 0x000fc400078e003a */
[----:B------:R-:W-:Y:S01]  /*ac10*/  IMAD.MOV.U32 R7, RZ, RZ, R59 ;  /* 0x000000ffff077224 */ /* 0x000fe200078e003b */
[----:B------:R-:W-:Y:S01]  /*ac20*/  PRMT R101, R4, 0x5410, R5 ;  /* 0x0000541004657816 */ /* 0x000fe20000000005 */
[----:B------:R-:W-:Y:S01]  /*ac30*/  IMAD.MOV.U32 R4, RZ, RZ, R48 ;  /* 0x000000ffff047224 */ /* 0x000fe200078e0030 */
[----:B------:R-:W-:Y:S02]  /*ac40*/  MOV R5, R49 ;  /* 0x0000003100057202 */ /* 0x000fe40000000f00 */
[----:B------:R-:W-:Y:S01]  /*ac50*/  PRMT R104, R6, 0x5410, R7 ;  /* 0x0000541006687816 */ /* 0x000fe20000000007 */
[----:B------:R-:W-:Y:S01]  /*ac60*/  IMAD.MOV.U32 R6, RZ, RZ, R52 ;  /* 0x000000ffff067224 */ /* 0x000fe200078e0034 */
[----:B------:R-:W-:Y:S01]  /*ac70*/  PRMT R88, R4, 0x5410, R5 ;  /* 0x0000541004587816 */ /* 0x000fe20000000005 */
[----:B------:R-:W-:Y:S02]  /*ac80*/  IMAD.MOV.U32 R7, RZ, RZ, R53 ;  /* 0x000000ffff077224 */ /* 0x000fe400078e0035 */
[----:B------:R-:W-:-:S02]  /*ac90*/  IMAD.MOV.U32 R4, RZ, RZ, R56 ;  /* 0x000000ffff047224 */ /* 0x000fc400078e0038 */
[----:B------:R-:W-:Y:S01]  /*aca0*/  IMAD.MOV.U32 R5, RZ, RZ, R57 ;  /* 0x000000ffff057224 */ /* 0x000fe200078e0039 */
[----:B------:R-:W-:Y:S01]  /*acb0*/  PRMT R97, R6, 0x5410, R7 ;  /* 0x0000541006617816 */ /* 0x000fe20000000007 */
[----:B------:R-:W-:Y:S02]  /*acc0*/  IMAD.MOV.U32 R6, RZ, RZ, R60 ;  /* 0x000000ffff067224 */ /* 0x000fe400078e003c */
[----:B------:R-:W-:Y:S01]  /*acd0*/  IMAD.MOV.U32 R7, RZ, RZ, R61 ;  /* 0x000000ffff077224 */ /* 0x000fe200078e003d */
[----:B------:R-:W-:-:S04]  /*ace0*/  PRMT R102, R4, 0x5410, R5 ;  /* 0x0000541004667816 */ /* 0x000fc80000000005 */
[----:B------:R-:W-:Y:S01]  /*acf0*/  PRMT R105, R6, 0x5410, R7 ;  /* 0x0000541006697816 */ /* 0x000fe20000000007 */
[----:B------:R-:W-:Y:S06]  /*ad00*/  BRA.DIV UR4, `(.L_x_1655) ;  /* 0x0000023204607947 */ /* 0x000fec000b800000 */
[----:B----4-:R0:W4:Y:S04]  /*ad10*/  SHFL.IDX PT, R9, R32, 0x2, 0x181f ;  /* 0x00581f0020097f89 */ /* 0x01012800000e0000 */
[----:B--2---:R0:W2:Y:S04]  /*ad20*/  SHFL.IDX PT, R8, R31, 0x2, 0x181f ;  /* 0x00581f001f087f89 */ /* 0x0040a800000e0000 */
[----:B------:R0:W0:Y:S04]  /*ad30*/  SHFL.IDX PT, R78, R33, 0x2, 0x181f ;  /* 0x00581f00214e7f89 */ /* 0x00002800000e0000 */
[----:B------:R0:W0:Y:S02]  /*ad40*/  SHFL.IDX PT, R5, R30, 0x2, 0x181f ;  /* 0x00581f001e057f89 */ /* 0x00002400000e0000 */
.L_x_2049:
[----:B------:R-:W-:Y:S01]  /*ad50*/  VIADD R4, R0, 0x40 ;  /* 0x0000004000047836 */ /* 0x000fe20000000000 */
[----:B------:R-:W-:Y:S01]  /*ad60*/  BSSY B1, `(.L_x_1656) ;  /* 0x000003a000017945 */ /* 0x000fe20003800000 */
[----:B------:R-:W-:Y:S02]  /*ad70*/  CS2R R28, SRZ ;  /* 0x00000000001c7805 */ /* 0x000fe4000001ff00 */
[----:B------:R-:W-:Y:S02]  /*ad80*/  CS2R R34, SRZ ;  /* 0x0000000000227805 */ /* 0x000fe4000001ff00 */
[----:B------:R-:W-:Y:S02]  /*ad90*/  CS2R R38, SRZ ;  /* 0x0000000000267805 */ /* 0x000fe4000001ff00 */
[----:B------:R-:W-:Y:S02]  /*ada0*/  ISETP.GE.AND P0, PT, R4, R3, PT ;  /* 0x000000030400720c */ /* 0x000fe40003f06270 */
[----:B------:R-:W-:-:S02]  /*adb0*/  CS2R R42, SRZ ;  /* 0x00000000002a7805 */ /* 0x000fc4000001ff00 */
[----:B---3--:R-:W-:Y:S02]  /*adc0*/  CS2R R26, SRZ ;  /* 0x00000000001a7805 */ /* 0x008fe4000001ff00 */
        /* <DEDUP_REMOVED lines=16> */
[----:B------:R-:W-:-:S04]  /*aed0*/  @!P1 SHF.L.U32 R4, R233, 0x1, RZ ;  /* 0x00000001e9049819 */ /* 0x000fc800000006ff */
[----:B------:R-:W-:Y:S01]  /*aee0*/  @!P0 IMAD.SHL.U32 R27, R235, 0x2, RZ ;  /* 0x00000002eb1b8824 */ /* 0x000fe200078e00ff */
[-C--:B--2---:R-:W-:Y:S01]  /*aef0*/  @!P2 IADD3 R14, P4, R8, R12.reuse, RZ ;  /* 0x0000000c080ea210 */ /* 0x084fe20007f9e0ff */
[----:B----4-:R-:W-:Y:S01]  /*af00*/  @!P3 IMAD.WIDE R20, R200, 0x2, R8 ;  /* 0x00000002c814b825 */ /* 0x010fe200078e0208 */
[----:B0-----:R-:W-:Y:S02]  /*af10*/  @!P2 IADD3 R12, P6, R5, R12, RZ ;  /* 0x0000000c050ca210 */ /* 0x001fe40007fde0ff */
[----:B------:R-:W-:Y:S02]  /*af20*/  @!P1 IADD3 R10, P5, R8, R4, RZ ;  /* 0x00000004080a9210 */ /* 0x000fe40007fbe0ff */
[----:B------:R-:W-:Y:S02]  /*af30*/  CS2R R38, SRZ ;  /* 0x0000000000267805 */ /* 0x000fe4000001ff00 */
[----:B------:R-:W-:Y:S02]  /*af40*/  CS2R R40, SRZ ;  /* 0x0000000000287805 */ /* 0x000fe4000001ff00 */
[----:B------:R-:W-:-:S02]  /*af50*/  CS2R R34, SRZ ;  /* 0x0000000000227805 */ /* 0x000fc4000001ff00 */
[----:B------:R-:W-:Y:S02]  /*af60*/  CS2R R36, SRZ ;  /* 0x0000000000247805 */ /* 0x000fe4000001ff00 */
[----:B------:R-:W-:Y:S01]  /*af70*/  CS2R R28, SRZ ;  /* 0x00000000001c7805 */ /* 0x000fe2000001ff00 */
[----:B------:R0:W5:Y:S01]  /*af80*/  @!P3 LD.E.64 R42, desc[UR6][R20.64] ;  /* 0x00000006142ab980 */ /* 0x000162000c101b00 */
[----:B---3--:R-:W-:Y:S01]  /*af90*/  @!P2 SHF.L.U64.HI R11, R234, 0x1, R7 ;  /* 0x00000001ea0ba819 */ /* 0x008fe20000010207 */
[----:B------:R-:W-:Y:S01]  /*afa0*/  @!P3 IMAD.MOV.U32 R7, RZ, RZ, R78 ;  /* 0x000000ffff07b224 */ /* 0x000fe200078e004e */
[----:B------:R-:W-:Y:S01]  /*afb0*/  @!P1 SHF.L.U64.HI R26, R233, 0x1, R6 ;  /* 0x00000001e91a9819 */ /* 0x000fe20000010206 */
[----:B------:R-:W-:Y:S02]  /*afc0*/  @!P3 IMAD.MOV.U32 R6, RZ, RZ, R5 ;  /* 0x000000ffff06b224 */ /* 0x000fe400078e0005 */
[----:B------:R-:W-:Y:S01]  /*afd0*/  @!P2 IMAD.X R15, R9, 0x1, R11, P4 ;  /* 0x00000001090fa824 */ /* 0x000fe200020e060b */
[----:B------:R-:W-:Y:S01]  /*afe0*/  @!P1 IADD3 R4, P4, R5, R4, RZ ;  /* 0x0000000405049210 */ /* 0x000fe20007f9e0ff */
[----:B------:R-:W-:-:S03]  /*aff0*/  @!P3 IMAD.WIDE R24, R200, 0x2, R6 ;  /* 0x00000002c818b825 */ /* 0x000fc600078e0206 */
[----:B------:R0:W5:Y:S01]  /*b000*/  @!P2 LD.E.64 R38, desc[UR6][R14.64] ;  /* 0x000000060e26a980 */ /* 0x000162000c101b00 */
[----:B------:R-:W-:Y:S01]  /*b010*/  @!P2 IMAD.X R13, R78, 0x1, R11, P6 ;  /* 0x000000014e0da824 */ /* 0x000fe200030e060b */
[-C--:B------:R-:W-:Y:S01]  /*b020*/  @!P0 IADD3 R6, P6, R8, R27.reuse, RZ ;  /* 0x0000001b08068210 */ /* 0x080fe20007fde0ff */
[--C-:B------:R-:W-:Y:S01]  /*b030*/  @!P1 IMAD.X R11, R9, 0x1, R26.reuse, P5 ;  /* 0x00000001090b9824 */ /* 0x100fe200028e061a */
[----:B------:R-:W-:Y:S01]  /*b040*/  @!P0 IADD3 R8, P5, R5, R27, RZ ;  /* 0x0000001b05088210 */ /* 0x000fe20007fbe0ff */
[----:B------:R0:W5:Y:S01]  /*b050*/  @!P3 LD.E.64 R44, desc[UR6][R24.64] ;  /* 0x00000006182cb980 */ /* 0x000162000c101b00 */
[----:B------:R-:W-:Y:S01]  /*b060*/  @!P0 SHF.L.U64.HI R27, R235, 0x1, R79 ;  /* 0x00000001eb1b8819 */ /* 0x000fe2000001024f */
[C---:B------:R-:W-:Y:S02]  /*b070*/  @!P1 IMAD.X R5, R78.reuse, 0x1, R26, P4 ;  /* 0x000000014e059824 */ /* 0x040fe400020e061a */
[----:B------:R0:W5:Y:S02]  /*b080*/  @!P2 LD.E.64 R40, desc[UR6][R12.64] ;  /* 0x000000060c28a980 */ /* 0x000164000c101b00 */
[----:B------:R-:W-:Y:S01]  /*b090*/  @!P0 IMAD.X R7, R9, 0x1, R27, P6 ;  /* 0x0000000109078824 */ /* 0x000fe200030e061b */
[----:B------:R-:W-:-:S02]  /*b0a0*/  @!P0 IADD3.X R9, R78, R27, RZ, P5, !PT ;  /* 0x0000001b4e098210 */ /* 0x000fc40002ffe4ff */
[----:B------:R-:W-:Y:S01]  /*b0b0*/  CS2R R26, SRZ ;  /* 0x00000000001a7805 */ /* 0x000fe2000001ff00 */
[----:B------:R0:W5:Y:S04]  /*b0c0*/  @!P1 LD.E.64 R34, desc[UR6][R10.64] ;  /* 0x000000060a229980 */ /* 0x000168000c101b00 */
[----:B------:R0:W5:Y:S04]  /*b0d0*/  @!P1 LD.E.64 R36, desc[UR6][R4.64] ;  /* 0x0000000604249980 */ /* 0x000168000c101b00 */
[----:B------:R0:W5:Y:S04]  /*b0e0*/  @!P0 LD.E.64 R28, desc[UR6][R6.64] ;  /* 0x00000006061c8980 */ /* 0x000168000c101b00 */
[----:B------:R0:W5:Y:S02]  /*b0f0*/  @!P0 LD.E.64 R26, desc[UR6][R8.64] ;  /* 0x00000006081a8980 */ /* 0x000164000c101b00 */
.L_x_1657:
[----:B------:R-:W-:Y:S05]  /*b100*/  BSYNC B1 ;  /* 0x0000000000017941 */ /* 0x000fea0003800000 */
.L_x_1656:
[----:B0----5:R-:W-:Y:S01]  /*b110*/  IMAD.MOV.U32 R4, RZ, RZ, R28 ;  /* 0x000000ffff047224 */ /* 0x021fe200078e001c */
[----:B------:R-:W-:Y:S01]  /*b120*/  UMOV UR4, 0xffffffff ;  /* 0xffffffff00047882 */ /* 0x000fe20000000000 */
[----:B------:R-:W-:Y:S02]  /*b130*/  IMAD.MOV.U32 R5, RZ, RZ, R29 ;  /* 0x000000ffff057224 */ /* 0x000fe400078e001d */
[----:B------:R-:W-:Y:S02]  /*b140*/  IMAD.MOV.U32 R6, RZ, RZ, R34 ;  /* 0x000000ffff067224 */ /* 0x000fe400078e0022 */
        /* <DEDUP_REMOVED lines=11> */
[----:B------:R-:W-:Y:S02]  /*b200*/  IMAD.MOV.U32 R6, RZ, RZ, R27 ;  /* 0x000000ffff067224 */ /* 0x000fe400078e001b */
[----:B------:R-:W-:-:S03]  /*b210*/  IMAD.MOV.U32 R7, RZ, RZ, R36 ;  /* 0x000000ffff077224 */ /* 0x000fc600078e0024 */
[----:B------:R-:W-:Y:S01]  /*b220*/  PRMT R83, R5, 0x5410, R6 ;  /* 0x0000541005537816 */ /* 0x000fe20000000006 */
[----:B------:R-:W-:Y:S01]  /*b230*/  IMAD.MOV.U32 R5, RZ, RZ, R44 ;  /* 0x000000ffff057224 */ /* 0x000fe200078e002c */
[----:B------:R-:W-:Y:S01]  /*b240*/  PRMT R85, R7, 0x5410, R4 ;  /* 0x0000541007557816 */ /* 0x000fe20000000004 */
[----:B------:R-:W-:Y:S02]  /*b250*/  IMAD.MOV.U32 R4, RZ, RZ, R45 ;  /* 0x000000ffff047224 */ /* 0x000fe400078e002d */
[----:B------:R-:W-:Y:S02]  /*b260*/  IMAD.MOV.U32 R7, RZ, RZ, R40 ;  /* 0x000000ffff077224 */ /* 0x000fe400078e0028 */
[----:B------:R-:W-:Y:S01]  /*b270*/  IMAD.MOV.U32 R6, RZ, RZ, R41 ;  /* 0x000000ffff067224 */ /* 0x000fe200078e0029 */
[----:B------:R-:W-:Y:S02]  /*b280*/  PRMT R100, R5, 0x5410, R4 ;  /* 0x0000541005647816 */ /* 0x000fe40000000004 */
[----:B------:R-:W-:-:S02]  /*b290*/  CS2R R4, SRZ ;  /* 0x0000000000047805 */ /* 0x000fc4000001ff00 */
[----:B------:R-:W-:Y:S01]  /*b2a0*/  PRMT R90, R7, 0x5410, R6 ;  /* 0x00005410075a7816 */ /* 0x000fe20000000006 */
[----:B------:R-:W-:Y:S06]  /*b2b0*/  BRA.DIV UR4, `(.L_x_1658) ;  /* 0x0000022e04687947 */ /* 0x000fec000b800000 */
[----:B------:R0:W3:Y:S04]  /*b2c0*/  SHFL.IDX PT, R79, R32, 0x3, 0x181f ;  /* 0x00781f00204f7f89 */ /* 0x0000e800000e0000 */
[----:B----4-:R0:W4:Y:S04]  /*b2d0*/  SHFL.IDX PT, R9, R31, 0x3, 0x181f ;  /* 0x00781f001f097f89 */ /* 0x01012800000e0000 */
[----:B------:R0:W0:Y:S04]  /*b2e0*/  SHFL.IDX PT, R80, R33, 0x3, 0x181f ;  /* 0x00781f0021507f89 */ /* 0x00002800000e0000 */
[----:B------:R0:W0:Y:S02]  /*b2f0*/  SHFL.IDX PT, R78, R30, 0x3, 0x181f ;  /* 0x00781f001e4e7f89 */ /* 0x00002400000e0000 */
.L_x_2055:
[----:B------:R-:W5:Y:S01]  /*b300*/  LDL R6, [R1+0x54] ;  /* 0x0000540001067983 */ /* 0x000f620000100800 */
[----:B------:R-:W-:Y:S01]  /*b310*/  VIADD R0, R0, 0x60 ;  /* 0x0000006000007836 */ /* 0x000fe20000000000 */
[----:B------:R-:W-:Y:S01]  /*b320*/  BSSY B1, `(.L_x_1659) ;  /* 0x000003f000017945 */ /* 0x000fe20003800000 */
[----:B------:R-:W-:Y:S02]  /*b330*/  CS2R R12, SRZ ;  /* 0x00000000000c7805 */ /* 0x000fe4000001ff00 */
[----:B------:R-:W-:Y:S02]  /*b340*/  CS2R R20, SRZ ;  /* 0x0000000000147805 */ /* 0x000fe4000001ff00 */
[----:B01----:R-:W-:Y:S02]  /*b350*/  CS2R R30, SRZ ;  /* 0x00000000001e7805 */ /* 0x003fe4000001ff00 */
[----:B------:R-:W-:Y:S02]  /*b360*/  ISETP.GE.AND P0, PT, R0, R3, PT ;  /* 0x000000030000720c */ /* 0x000fe40003f06270 */
[----:B------:R-:W-:-:S02]  /*b370*/  CS2R R14, SRZ ;  /* 0x00000000000e7805 */ /* 0x000fc4000001ff00 */
[----:B------:R-:W-:Y:S02]  /*b380*/  CS2R R24, SRZ ;  /* 0x0000000000187805 */ /* 0x000fe4000001ff00 */
[----:B------:R-:W-:Y:S02]  /*b390*/  CS2R R32, SRZ ;  /* 0x0000000000207805 */ /* 0x000fe4000001ff00 */
[----:B-----5:R-:W-:-:S04]  /*b3a0*/  LEA.HI R81, R6, R6, RZ, 0x1 ;  /* 0x0000000606517211 */ /* 0x020fc800078f08ff */
[----:B------:R-:W-:-:S04]  /*b3b0*/  LOP3.LUT R81, R81, 0xfffffffe, RZ, 0xc0, !PT ;  /* 0xfffffffe51517812 */ /* 0x000fc800078ec0ff */
[----:B------:R-:W-:Y:S02]  /*b3c0*/  IADD3 R81, R6, -R81, RZ ;  /* 0x8000005106517210 */ /* 0x000fe40007ffe0ff */
[----:B------:R-:W-:Y:S02]  /*b3d0*/  CS2R R6, SRZ ;  /* 0x0000000000067805 */ /* 0x000fe4000001ff00 */
[----:B------:R-:W-:Y:S01]  /*b3e0*/  SHF.L.U32 R81, R81, 0x1f, RZ ;  /* 0x0000001f51517819 */ /* 0x000fe200000006ff */
[----:B------:R-:W-:Y:S06]  /*b3f0*/  @P0 BRA `(.L_x_1660) ;  /* 0x0000000000c40947 */ /* 0x000fec0003800000 */
[----:B--2---:R-:W2:Y:S01]  /*b400*/  LDL R8, [R1+0x70] ;  /* 0x0000700001087983 */ /* 0x004ea20000100800 */
[----:B------:R-:W-:-:S03]  /*b410*/  ULDC UR4, c[0x0][0x3f4] ;  /* 0x0000fd0000047ab9 */ /* 0x000fc60000000800 */
[----:B------:R-:W2:Y:S04]  /*b420*/  LDL R10, [R1+0x74] ;  /* 0x00007400010a7983 */ /* 0x000ea80000100800 */
[----:B------:R-:W2:Y:S01]  /*b430*/  LDL R86, [R1+0x6c] ;  /* 0x00006c0001567983 */ /* 0x000ea20000100800 */
[----:B------:R-:W-:Y:S02]  /*b440*/  ISETP.GE.AND P2, PT, R234, UR4, PT ;  /* 0x00000004ea007c0c */ /* 0x000fe4000bf46270 */
[----:B------:R-:W-:Y:S02]  /*b450*/  ISETP.GE.AND P1, PT, R233, UR4, PT ;  /* 0x00000004e9007c0c */ /* 0x000fe4000bf26270 */
[----:B------:R-:W-:Y:S02]  /*b460*/  ISETP.GE.AND P3, PT, R200, UR4, PT ;  /* 0x00000004c8007c0c */ /* 0x000fe4000bf66270 */
[----:B------:R-:W-:-:S02]  /*b470*/  ISETP.GE.AND P0, PT, R235, UR4, PT ;  /* 0x00000004eb007c0c */ /* 0x000fc4000bf06270 */
[----:B------:R-:W-:-:S05]  /*b480*/  CS2R R32, SRZ ;  /* 0x0000000000207805 */ /* 0x000fca000001ff00 */
[----:B------:R-:W-:-:S04]  /*b490*/  @!P2 IMAD.SHL.U32 R6, R234, 0x2, RZ ;  /* 0x00000002ea06a824 */ /* 0x000fc800078e00ff */
[----:B------:R-:W-:Y:S01]  /*b4a0*/  @!P3 IMAD.MOV.U32 R11, RZ, RZ, R80 ;  /* 0x000000ffff0bb224 */ /* 0x000fe200078e0050 */
[-C--:B----4-:R-:W-:Y:S01]  /*b4b0*/  @!P2 IADD3 R12, P4, R9, R6.reuse, RZ ;  /* 0x00000006090ca210 */ /* 0x090fe20007f9e0ff */
[----:B------:R-:W-:Y:S01]  /*b4c0*/  @!P0 IMAD.SHL.U32 R24, R235, 0x2, RZ ;  /* 0x00000002eb188824 */ /* 0x000fe200078e00ff */
[----:B------:R-:W-:Y:S01]  /*b4d0*/  @!P2 IADD3 R6, P6, R78, R6, RZ ;  /* 0x000000064e06a210 */ /* 0x000fe20007fde0ff */
[----:B------:R-:W-:Y:S01]  /*b4e0*/  ULDC.64 UR6, c[0x0][0x208] ;  /* 0x0000820000067ab9 */ /* 0x000fe20000000a00 */
[----:B------:R-:W-:Y:S02]  /*b4f0*/  @!P3 IMAD.MOV.U32 R14, RZ, RZ, R9 ;  /* 0x000000ffff0eb224 */ /* 0x000fe400078e0009 */
[----:B---3--:R-:W-:Y:S01]  /*b500*/  @!P3 IMAD.MOV.U32 R15, RZ, RZ, R79 ;  /* 0x000000ffff0fb224 */ /* 0x008fe200078e004f */
[----:B------:R-:W-:Y:S01]  /*b510*/  CS2R R30, SRZ ;  /* 0x00000000001e7805 */ /* 0x000fe2000001ff00 */
[----:B------:R-:W-:-:S05]  /*b520*/  @!P3 IMAD.WIDE R14, R200, 0x2, R14 ;  /* 0x00000002c80eb825 */ /* 0x000fca00078e020e */
[----:B------:R0:W5:Y:S02]  /*b530*/  @!P3 LD.E.64 R30, desc[UR6][R14.64] ;  /* 0x000000060e1eb980 */ /* 0x000164000c101b00 */
[----:B0-----:R-:W-:Y:S02]  /*b540*/  CS2R R14, SRZ ;  /* 0x00000000000e7805 */ /* 0x001fe4000001ff00 */
[C---:B--2---:R-:W-:Y:S01]  /*b550*/  @!P1 SHF.L.U64.HI R0, R233.reuse, 0x1, R8 ;  /* 0x00000001e9009819 */ /* 0x044fe20000010208 */
[----:B------:R-:W-:Y:S01]  /*b560*/  @!P1 IMAD.SHL.U32 R8, R233, 0x2, RZ ;  /* 0x00000002e9089824 */ /* 0x000fe200078e00ff */
[----:B------:R-:W-:Y:S01]  /*b570*/  @!P2 SHF.L.U64.HI R5, R234, 0x1, R10 ;  /* 0x00000001ea05a819 */ /* 0x000fe2000001020a */
[----:B------:R-:W-:-:S03]  /*b580*/  @!P3 IMAD.MOV.U32 R10, RZ, RZ, R78 ;  /* 0x000000ffff0ab224 */ /* 0x000fc600078e004e */
[----:B------:R-:W-:Y:S01]  /*b590*/  @!P1 IADD3 R4, P5, R9, R8, RZ ;  /* 0x0000000809049210 */ /* 0x000fe20007fbe0ff */
[----:B------:R-:W-:Y:S01]  /*b5a0*/  @!P3 IMAD.WIDE R20, R200, 0x2, R10 ;  /* 0x00000002c814b825 */ /* 0x000fe200078e020a */
[----:B------:R-:W-:-:S03]  /*b5b0*/  @!P2 IADD3.X R7, R80, R5, RZ, P6, !PT ;  /* 0x000000055007a210 */ /* 0x000fc600037fe4ff */
[C---:B------:R-:W-:Y:S01]  /*b5c0*/  @!P2 IMAD.X R13, R79.reuse, 0x1, R5, P4 ;  /* 0x000000014f0da824 */ /* 0x040fe200020e0605 */
[C---:B------:R-:W-:Y:S01]  /*b5d0*/  @!P1 IADD3 R8, P4, R78.reuse, R8, RZ ;  /* 0x000000084e089210 */ /* 0x040fe20007f9e0ff */
[----:B------:R-:W-:Y:S01]  /*b5e0*/  @!P1 IMAD.X R5, R79, 0x1, R0, P5 ;  /* 0x000000014f059824 */ /* 0x000fe200028e0600 */
[-C--:B------:R-:W-:Y:S01]  /*b5f0*/  @!P0 IADD3 R10, P6, R9, R24.reuse, RZ ;  /* 0x00000018090a8210 */ /* 0x080fe20007fde0ff */
[----:B------:R0:W5:Y:S01]  /*b600*/  @!P3 LD.E.64 R32, desc[UR6][R20.64] ;  /* 0x000000061420b980 */ /* 0x000162000c101b00 */
[----:B------:R-:W-:Y:S02]  /*b610*/  @!P0 IADD3 R78, P5, R78, R24, RZ ;  /* 0x000000184e4e8210 */ /* 0x000fe40007fbe0ff */
[----:B------:R-:W-:Y:S02]  /*b620*/  @!P0 SHF.L.U64.HI R24, R235, 0x1, R86 ;  /* 0x00000001eb188819 */ /* 0x000fe40000010256 */
[----:B0-----:R-:W-:-:S03]  /*b630*/  CS2R R20, SRZ ;  /* 0x0000000000147805 */ /* 0x001fc6000001ff00 */
[--C-:B------:R-:W-:Y:S02]  /*b640*/  @!P0 IMAD.X R11, R79, 0x1, R24.reuse, P6 ;  /* 0x000000014f0b8824 */ /* 0x100fe400030e0618 */
[C---:B------:R-:W-:Y:S01]  /*b650*/  @!P0 IMAD.X R79, R80.reuse, 0x1, R24, P5 ;  /* 0x00000001504f8824 */ /* 0x040fe200028e0618 */
[----:B------:R-:W-:Y:S01]  /*b660*/  CS2R R24, SRZ ;  /* 0x0000000000187805 */ /* 0x000fe2000001ff00 */
[----:B------:R0:W5:Y:S01]  /*b670*/  @!P2 LD.E.64 R20, desc[UR6][R12.64] ;  /* 0x000000060c14a980 */ /* 0x000162000c101b00 */
[----:B------:R-:W-:-:S04]  /*b680*/  @!P1 IMAD.X R9, R80, 0x1, R0, P4 ;  /* 0x0000000150099824 */ /* 0x000fc800020e0600 */
[----:B------:R1:W5:Y:S04]  /*b690*/  @!P2 LD.E.64 R24, desc[UR6][R6.64] ;  /* 0x000000060618a980 */ /* 0x000368000c101b00 */
[----:B------:R-:W5:Y:S01]  /*b6a0*/  @!P1 LD.E.64 R14, desc[UR6][R8.64] ;  /* 0x00000006080e9980 */ /* 0x000f62000c101b00 */
[----:B0-----:R-:W-:Y:S02]  /*b6b0*/  CS2R R12, SRZ ;  /* 0x00000000000c7805 */ /* 0x001fe4000001ff00 */
[----:B-1----:R-:W-:-:S04]  /*b6c0*/  CS2R R6, SRZ ;  /* 0x0000000000067805 */ /* 0x002fc8000001ff00 */
[----:B------:R0:W5:Y:S04]  /*b6d0*/  @!P1 LD.E.64 R12, desc[UR6][R4.64] ;  /* 0x00000006040c9980 */ /* 0x000168000c101b00 */
[----:B------:R1:W5:Y:S01]  /*b6e0*/  @!P0 LD.E.64 R6, desc[UR6][R78.64] ;  /* 0x000000064e068980 */ /* 0x000362000c101b00 */
[----:B0-----:R-:W-:-:S06]  /*b6f0*/  CS2R R4, SRZ ;  /* 0x0000000000047805 */ /* 0x001fcc000001ff00 */
[----:B------:R1:W5:Y:S02]  /*b700*/  @!P0 LD.E.64 R4, desc[UR6][R10.64] ;  /* 0x000000060a048980 */ /* 0x000364000c101b00 */
.L_x_1660:
[----:B------:R-:W-:Y:S05]  /*b710*/  BSYNC B1 ;  /* 0x0000000000017941 */ /* 0x000fea0003800000 */
.L_x_1659:
[----:B------:R-:W0:Y:S01]  /*b720*/  SYNCS.PHASECHK.TRANS64.TRYWAIT P0, [R16+URZ+0x30800], R81 ;  /* 0x03080051100075a7 */ /* 0x000e22000800017f */
[----:B--2--5:R-:W-:Y:S01]  /*b730*/  IMAD.MOV.U32 R8, RZ, RZ, R12 ;  /* 0x000000ffff087224 */ /* 0x024fe200078e000c */
[----:B------:R-:W-:Y:S01]  /*b740*/  BSSY B1, `(.L_x_1661) ;  /* 0x0000017000017945 */ /* 0x000fe20003800000 */
[----:B------:R-:W-:Y:S02]  /*b750*/  IMAD.MOV.U32 R0, RZ, RZ, R13 ;  /* 0x000000ffff007224 */ /* 0x000fe400078e000d */
[----:B-1----:R-:W-:Y:S02]  /*b760*/  IMAD.MOV.U32 R10, RZ, RZ, R4 ;  /* 0x000000ffff0a7224 */ /* 0x002fe400078e0004 */
[----:B----4-:R-:W-:Y:S01]  /*b770*/  IMAD.MOV.U32 R9, RZ, RZ, R5 ;  /* 0x000000ffff097224 */ /* 0x010fe200078e0005 */
[----:B------:R-:W-:Y:S01]  /*b780*/  PRMT R80, R8, 0x5410, R0 ;  /* 0x0000541008507816 */ /* 0x000fe20000000000 */
[----:B------:R-:W-:Y:S02]  /*b790*/  IMAD.MOV.U32 R8, RZ, RZ, R30 ;  /* 0x000000ffff087224 */ /* 0x000fe400078e001e */
[----:B------:R-:W-:Y:S01]  /*b7a0*/  IMAD.MOV.U32 R0, RZ, RZ, R31 ;  /* 0x000000ffff007224 */ /* 0x000fe200078e001f */
[----:B------:R-:W-:Y:S01]  /*b7b0*/  PRMT R78, R9, 0x5410, R10 ;  /* 0x00005410094e7816 */ /* 0x000fe2000000000a */
[----:B------:R-:W-:Y:S01]  /*b7c0*/  IMAD.MOV.U32 R9, RZ, RZ, R21 ;  /* 0x000000ffff097224 */ /* 0x000fe200078e0015 */
[----:B------:R-:W-:-:S02]  /*b7d0*/  MOV R10, R20 ;  /* 0x00000014000a7202 */ /* 0x000fc40000000f00 */
[----:B------:R-:W-:Y:S01]  /*b7e0*/  PRMT R103, R8, 0x5410, R0 ;  /* 0x0000541008677816 */ /* 0x000fe20000000000 */
[----:B------:R-:W-:Y:S01]  /*b7f0*/  IMAD.MOV.U32 R8, RZ, RZ, R14 ;  /* 0x000000ffff087224 */ /* 0x000fe200078e000e */
[----:B------:R-:W-:Y:S01]  /*b800*/  PRMT R91, R10, 0x5410, R9 ;  /* 0x000054100a5b7816 */ /* 0x000fe20000000009 */
[----:B------:R-:W-:Y:S02]  /*b810*/  IMAD.MOV.U32 R0, RZ, RZ, R15 ;  /* 0x000000ffff007224 */ /* 0x000fe400078e000f */
[----:B------:R-:W-:Y:S02]  /*b820*/  IMAD.MOV.U32 R10, RZ, RZ, R6 ;  /* 0x000000ffff0a7224 */ /* 0x000fe400078e0006 */
[----:B------:R-:W-:Y:S01]  /*b830*/  IMAD.MOV.U32 R9, RZ, RZ, R7 ;  /* 0x000000ffff097224 */ /* 0x000fe200078e0007 */
[----:B------:R-:W-:Y:S01]  /*b840*/  PRMT R86, R8, 0x5410, R0 ;  /* 0x0000541008567816 */ /* 0x000fe20000000000 */
[----:B------:R-:W-:Y:S01]  /*b850*/  IMAD.MOV.U32 R8, RZ, RZ, R24 ;  /* 0x000000ffff087224 */ /* 0x000fe200078e0018 */
[----:B------:R-:W-:-:S02]  /*b860*/  MOV R0, R25 ;  /* 0x0000001900007202 */ /* 0x000fc40000000f00 */
[----:B---3--:R-:W-:Y:S02]  /*b870*/  PRMT R79, R10, 0x5410, R9 ;  /* 0x000054100a4f7816 */ /* 0x008fe40000000009 */
[----:B------:R-:W-:Y:S02]  /*b880*/  PRMT R92, R8, 0x5410, R0 ;  /* 0x00005410085c7816 */ /* 0x000fe40000000000 */
[----:B------:R-:W-:Y:S01]  /*b890*/  VIADDMNMX R0, R3, -R93, 0x80, PT ;  /* 0x0000008003007446 */ /* 0x000fe2000380095d */
[----:B0-----:R-:W-:Y:S06]  /*b8a0*/  @!P0 BRA `(.L_x_1662) ;  /* 0x0000022800608947 */ /* 0x001fec0003800000 */
.L_x_2056:
[----:B------:R-:W-:Y:S05]  /*b8b0*/  BSYNC B1 ;  /* 0x0000000000017941 */ /* 0x000fea0003800000 */
.L_x_1661:
[----:B------:R-:W-:Y:S01]  /*b8c0*/  ISETP.GE.AND P0, PT, R23, R0, PT ;  /* 0x000000001700720c */ /* 0x000fe20003f06270 */
[----:B------:R-:W-:Y:S01]  /*b8d0*/  IMAD.MOV.U32 R3, RZ, RZ, R32 ;  /* 0x000000ffff037224 */ /* 0x000fe200078e0020 */
[----:B------:R-:W-:Y:S01]  /*b8e0*/  BSSY B1, `(.L_x_1663) ;  /* 0x00000bc000017945 */ /* 0x000fe20003800000 */
[----:B------:R-:W-:-:S05]  /*b8f0*/  IMAD.MOV.U32 R8, RZ, RZ, R33 ;  /* 0x000000ffff087224 */ /* 0x000fca00078e0021 */
[----:B------:R-:W-:-:S05]  /*b900*/  PRMT R106, R3, 0x5410, R8 ;  /* 0x00005410036a7816 */ /* 0x000fca0000000008 */
[----:B------:R-:W-:Y:S05]  /*b910*/  @P0 BRA `(.L_x_1664) ;  /* 0x0000000800e00947 */ /* 0x000fea0003800000 */
[----:B------:R1:W5:Y:S01]  /*b920*/  LDL R113, [R1+0x30] ;  /* 0x0000300001717983 */ /* 0x0003620000100800 */
[----:B------:R-:W2:Y:S01]  /*b930*/  LDC R3, c[0x0][0x3f4] ;  /* 0x0000fd00ff037b82 */ /* 0x000ea20000000800 */
[----:B------:R-:W-:Y:S01]  /*b940*/  BSSY B2, `(.L_x_1665) ;  /* 0x0000030000027945 */ /* 0x000fe20003800000 */
[-C--:B--2---:R-:W-:Y:S02]  /*b950*/  ISETP.GE.AND P0, PT, R200, R3.reuse, PT ;  /* 0x00000003c800720c */ /* 0x084fe40003f06270 */
[-C--:B------:R-:W-:Y:S02]  /*b960*/  ISETP.GE.AND P1, PT, R234, R3.reuse, PT ;  /* 0x00000003ea00720c */ /* 0x080fe40003f26270 */
[-C--:B------:R-:W-:Y:S02]  /*b970*/  ISETP.GE.AND P2, PT, R233, R3.reuse, PT ;  /* 0x00000003e900720c */ /* 0x080fe40003f46270 */
[----:B------:R-:W-:-:S07]  /*b980*/  ISETP.GE.AND P3, PT, R235, R3, PT ;  /* 0x00000003eb00720c */ /* 0x000fce0003f66270 */
[----:B-1----:R-:W-:Y:S06]  /*b990*/  @P0 BRA `(.L_x_1666) ;  /* 0x0000000000a80947 */ /* 0x002fec0003800000 */
[----:B-----5:R-:W1:Y:S01]  /*b9a0*/  LDS.128 R8, [R113] ;  /* 0x0000000071087984 */ /* 0x020e620000000c00 */
[----:B------:R-:W-:Y:S02]  /*b9b0*/  SHF.R.U32.HI R3, RZ, 0x10, R77 ;  /* 0x00000010ff037819 */ /* 0x000fe4000001164d */
[--C-:B------:R-:W-:Y:S02]  /*b9c0*/  SHF.R.U32.HI R93, RZ, 0x10, R75.reuse ;  /* 0x00000010ff5d7819 */ /* 0x100fe4000001164b */
[----:B------:R-:W-:Y:S01]  /*b9d0*/  SHF.R.U64 R74, R74, 0x10, R75 ;  /* 0x000000104a4a7819 */ /* 0x000fe2000000124b */
[----:B------:R-:W-:Y:S01]  /*b9e0*/  HADD2.F32 R3, -RZ, R3.H0_H0 ;  /* 0x20000003ff037230 */ /* 0x000fe20000004100 */
[----:B------:R-:W-:Y:S01]  /*b9f0*/  SHF.R.U64 R76, R76, 0x10, R77 ;  /* 0x000000104c4c7819 */ /* 0x000fe2000000124d */
[----:B------:R-:W-:Y:S02]  /*ba00*/  HADD2.F32 R93, -RZ, R93.H0_H0 ;  /* 0x2000005dff5d7230 */ /* 0x000fe40000004100 */
[----:B------:R-:W-:-:S02]  /*ba10*/  HADD2.F32 R75, -RZ, R112.H1_H1 ;  /* 0x30000070ff4b7230 */ /* 0x000fc40000004100 */
[----:B------:R-:W-:Y:S02]  /*ba20*/  HADD2.F32 R77, -RZ, R112.H0_H0 ;  /* 0x20000070ff4d7230 */ /* 0x000fe40000004100 */
[----:B------:R-:W-:Y:S02]  /*ba30*/  HADD2.F32 R76, -RZ, R76.H0_H0 ;  /* 0x2000004cff4c7230 */ /* 0x000fe40000004100 */
[----:B------:R-:W-:Y:S02]  /*ba40*/  HADD2.F32 R74, -RZ, R74.H0_H0 ;  /* 0x2000004aff4a7230 */ /* 0x000fe40000004100 */
[--C-:B-1----:R-:W-:Y:S02]  /*ba50*/  HADD2.F32 R94, -RZ, R11.reuse.H1_H1 ;  /* 0x3000000bff5e7230 */ /* 0x102fe40000004100 */
[----:B0-----:R-:W-:-:S03]  /*ba60*/  HADD2.F32 R81, -RZ, R11.H0_H0 ;  /* 0x2000000bff517230 */ /* 0x001fc60000004100 */
[C---:B------:R-:W-:Y:S01]  /*ba70*/  FMUL.FTZ R11, R94.reuse, R3 ;  /* 0x000000035e0b7220 */ /* 0x040fe20000410000 */
[----:B------:R-:W-:-:S03]  /*ba80*/  FMUL.FTZ R94, R94, R93 ;  /* 0x0000005d5e5e7220 */ /* 0x000fc60000410000 */
[C---:B------:R-:W-:Y:S01]  /*ba90*/  FFMA.FTZ R11, R81.reuse, R93, -R11 ;  /* 0x0000005d510b7223 */ /* 0x040fe2000001080b */
[----:B------:R-:W-:Y:S01]  /*baa0*/  FFMA.FTZ R3, R81, R3, R94 ;  /* 0x0000000351037223 */ /* 0x000fe2000001005e */
[--C-:B------:R-:W-:Y:S02]  /*bab0*/  HADD2.F32 R81, -RZ, R95.reuse.H1_H1 ;  /* 0x3000005fff517230 */ /* 0x100fe40000004100 */
[--C-:B------:R-:W-:Y:S02]  /*bac0*/  HADD2.F32 R94, -RZ, R8.reuse.H1_H1 ;  /* 0x30000008ff5e7230 */ /* 0x100fe40000004100 */
[----:B------:R-:W-:Y:S01]  /*bad0*/  HADD2.F32 R93, -RZ, R95.H0_H0 ;  /* 0x2000005fff5d7230 */ /* 0x000fe20000004100 */
[----:B------:R-:W-:Y:S01]  /*bae0*/  F2FP.F16.F32.PACK_AB R11, R3, R11 ;  /* 0x0000000b030b723e */ /* 0x000fe200000000ff */
[----:B------:R-:W-:Y:S02]  /*baf0*/  HADD2.F32 R8, -RZ, R8.H0_H0 ;  /* 0x20000008ff087230 */ /* 0x000fe40000004100 */
[C---:B------:R-:W-:Y:S01]  /*bb00*/  FMUL.FTZ R95, R94.reuse, R81 ;  /* 0x000000515e5f7220 */ /* 0x040fe20000410000 */
[----:B------:R-:W-:-:S03]  /*bb10*/  FMUL.FTZ R94, R94, R93 ;  /* 0x0000005d5e5e7220 */ /* 0x000fc60000410000 */
[C---:B------:R-:W-:Y:S01]  /*bb20*/  FFMA.FTZ R95, R8.reuse, R93, -R95 ;  /* 0x0000005d085f7223 */ /* 0x040fe2000001085f */
[----:B------:R-:W-:Y:S01]  /*bb30*/  FFMA.FTZ R8, R8, R81, R94 ;  /* 0x0000005108087223 */ /* 0x000fe2000001005e */
[--C-:B------:R-:W-:Y:S02]  /*bb40*/  HADD2.F32 R81, -RZ, R10.reuse.H1_H1 ;  /* 0x3000000aff517230 */ /* 0x100fe40000004100 */
[----:B------:R-:W-:Y:S02]  /*bb50*/  HADD2.F32 R10, -RZ, R10.H0_H0 ;  /* 0x2000000aff0a7230 */ /* 0x000fe40000004100 */
[----:B------:R-:W-:Y:S01]  /*bb60*/  F2FP.F16.F32.PACK_AB R8, R8, R95 ;  /* 0x0000005f0808723e */ /* 0x000fe200000000ff */
        /* <DEDUP_REMOVED lines=10> */
[----:B------:R-:W-:-:S05]  /*bc10*/  FFMA.FTZ R9, R9, R76, R75 ;  /* 0x0000004c09097223 */ /* 0x000fca000001004b */
[----:B------:R-:W-:-:S05]  /*bc20*/  F2FP.F16.F32.PACK_AB R9, R9, R74 ;  /* 0x0000004a0909723e */ /* 0x000fca00000000ff */
[----:B------:R1:W-:Y:S02]  /*bc30*/  STS.128 [R113], R8 ;  /* 0x0000000871007388 */ /* 0x0003e40000000c00 */
.L_x_1666:
[----:B------:R-:W-:Y:S05]  /*bc40*/  BSYNC B2 ;  /* 0x0000000000027941 */ /* 0x000fea0003800000 */
.L_x_1665:
[----:B------:R-:W-:Y:S04]  /*bc50*/  BSSY B2, `(.L_x_1667) ;  /* 0x000002c000027945 */ /* 0x000fe80003800000 */
[----:B------:R-:W-:Y:S05]  /*bc60*/  @P1 BRA `(.L_x_1668) ;  /* 0x0000000000a81947 */ /* 0x000fea0003800000 */
[----:B-1---5:R-:W1:Y:S01]  /*bc70*/  LDS.128 R8, [R113+0x4000] ;  /* 0x0040000071087984 */ /* 0x022e620000000c00 */
[----:B------:R-:W-:Y:S02]  /*bc80*/  SHF.R.U32.HI R74, RZ, 0x10, R73 ;  /* 0x00000010ff4a7819 */ /* 0x000fe40000011649 */
[----:B------:R-:W-:Y:S02]  /*bc90*/  SHF.R.U32.HI R3, RZ, 0x10, R71 ;  /* 0x00000010ff037819 */ /* 0x000fe40000011647 */
[----:B------:R-:W-:Y:S01]  /*bca0*/  SHF.R.U64 R73, R72, 0x10, R73 ;  /* 0x0000001048497819 */ /* 0x000fe20000001249 */
[----:B------:R-:W-:Y:S01]  /*bcb0*/  HADD2.F32 R74, -RZ, R74.H0_H0 ;  /* 0x2000004aff4a7230 */ /* 0x000fe20000004100 */
[----:B------:R-:W-:Y:S01]  /*bcc0*/  SHF.R.U64 R70, R70, 0x10, R71 ;  /* 0x0000001046467819 */ /* 0x000fe20000001247 */
[----:B------:R-:W-:Y:S02]  /*bcd0*/  HADD2.F32 R3, -RZ, R3.H0_H0 ;  /* 0x20000003ff037230 */ /* 0x000fe40000004100 */
[----:B------:R-:W-:-:S02]  /*bce0*/  HADD2.F32 R71, -RZ, R110.H0_H0 ;  /* 0x2000006eff477230 */ /* 0x000fc40000004100 */
[----:B------:R-:W-:Y:S02]  /*bcf0*/  HADD2.F32 R77, -RZ, R73.H0_H0 ;  /* 0x20000049ff4d7230 */ /* 0x000fe40000004100 */
[----:B------:R-:W-:Y:S02]  /*bd00*/  HADD2.F32 R70, -RZ, R70.H0_H0 ;  /* 0x20000046ff467230 */ /* 0x000fe40000004100 */
[--C-:B-1----:R-:W-:Y:S02]  /*bd10*/  HADD2.F32 R75, -RZ, R11.reuse.H1_H1 ;  /* 0x3000000bff4b7230 */ /* 0x102fe40000004100 */
[----:B------:R-:W-:Y:S02]  /*bd20*/  HADD2.F32 R11, -RZ, R11.H0_H0 ;  /* 0x2000000bff0b7230 */ /* 0x000fe40000004100 */
[----:B------:R-:W-:Y:S02]  /*bd30*/  HADD2.F32 R73, -RZ, R9.H1_H1 ;  /* 0x30000009ff497230 */ /* 0x000fe40000004100 */
[C---:B------:R-:W-:Y:S01]  /*bd40*/  FMUL.FTZ R76, R75.reuse, R74 ;  /* 0x0000004a4b4c7220 */ /* 0x040fe20000410000 */
[----:B------:R-:W-:-:S03]  /*bd50*/  FMUL.FTZ R75, R75, R3 ;  /* 0x000000034b4b7220 */ /* 0x000fc60000410000 */
[C---:B------:R-:W-:Y:S01]  /*bd60*/  FFMA.FTZ R3, R11.reuse, R3, -R76 ;  /* 0x000000030b037223 */ /* 0x040fe2000001084c */
[----:B------:R-:W-:Y:S01]  /*bd70*/  FFMA.FTZ R11, R11, R74, R75 ;  /* 0x0000004a0b0b7223 */ /* 0x000fe2000001004b */
[----:B------:R-:W-:Y:S02]  /*bd80*/  HADD2.F32 R74, -RZ, R111.H1_H1 ;  /* 0x3000006fff4a7230 */ /* 0x000fe40000004100 */
[----:B------:R-:W-:Y:S02]  /*bd90*/  HADD2.F32 R75, -RZ, R8.H1_H1 ;  /* 0x30000008ff4b7230 */ /* 0x000fe40000004100 */
[----:B------:R-:W-:Y:S01]  /*bda0*/  HADD2.F32 R76, -RZ, R110.H1_H1 ;  /* 0x3000006eff4c7230 */ /* 0x000fe20000004100 */
[----:B------:R-:W-:Y:S01]  /*bdb0*/  F2FP.F16.F32.PACK_AB R11, R11, R3 ;  /* 0x000000030b0b723e */ /* 0x000fe200000000ff */
[----:B------:R-:W-:Y:S02]  /*bdc0*/  HADD2.F32 R8, -RZ, R8.H0_H0 ;  /* 0x20000008ff087230 */ /* 0x000fe40000004100 */
[C---:B------:R-:W-:Y:S01]  /*bdd0*/  FMUL.FTZ R72, R75.reuse, R74 ;  /* 0x0000004a4b487220 */ /* 0x040fe20000410000 */
[----:B------:R-:W-:-:S03]  /*bde0*/  FMUL.FTZ R75, R75, R76 ;  /* 0x0000004c4b4b7220 */ /* 0x000fc60000410000 */
[C---:B------:R-:W-:Y:S01]  /*bdf0*/  FFMA.FTZ R72, R8.reuse, R76, -R72 ;  /* 0x0000004c08487223 */ /* 0x040fe20000010848 */
[----:B------:R-:W-:Y:S01]  /*be00*/  FFMA.FTZ R8, R8, R74, R75 ;  /* 0x0000004a08087223 */ /* 0x000fe2000001004b */
[----:B------:R-:W-:Y:S02]  /*be10*/  HADD2.F32 R74, -RZ, R111.H0_H0 ;  /* 0x2000006fff4a7230 */ /* 0x000fe40000004100 */
[--C-:B------:R-:W-:Y:S02]  /*be20*/  HADD2.F32 R75, -RZ, R10.reuse.H1_H1 ;  /* 0x3000000aff4b7230 */ /* 0x100fe40000004100 */
[----:B------:R-:W-:Y:S01]  /*be30*/  HADD2.F32 R10, -RZ, R10.H0_H0 ;  /* 0x2000000aff0a7230 */ /* 0x000fe20000004100 */
[----:B------:R-:W-:Y:S02]  /*be40*/  F2FP.F16.F32.PACK_AB R8, R8, R72 ;  /* 0x000000480808723e */ /* 0x000fe400000000ff */
[C---:B------:R-:W-:Y:S01]  /*be50*/  FMUL.FTZ R76, R75.reuse, R74 ;  /* 0x0000004a4b4c7220 */ /* 0x040fe20000410000 */
[----:B------:R-:W-:-:S03]  /*be60*/  FMUL.FTZ R75, R75, R71 ;  /* 0x000000474b4b7220 */ /* 0x000fc60000410000 */
[C---:B------:R-:W-:Y:S01]  /*be70*/  FFMA.FTZ R76, R10.reuse, R71, -R76 ;  /* 0x000000470a4c7223 */ /* 0x040fe2000001084c */
[----:B------:R-:W-:Y:S02]  /*be80*/  HADD2.F32 R71, -RZ, R9.H0_H0 ;  /* 0x20000009ff477230 */ /* 0x000fe40000004100 */
[CC--:B------:R-:W-:Y:S01]  /*be90*/  FMUL.FTZ R9, R73.reuse, R77.reuse ;  /* 0x0000004d49097220 */ /* 0x0c0fe20000410000 */
[----:B------:R-:W-:Y:S01]  /*bea0*/  FMUL.FTZ R73, R73, R70 ;  /* 0x0000004649497220 */ /* 0x000fe20000410000 */
[----:B------:R-:W-:Y:S02]  /*beb0*/  FFMA.FTZ R10, R10, R74, R75 ;  /* 0x0000004a0a0a7223 */ /* 0x000fe4000001004b */
[C---:B------:R-:W-:Y:S01]  /*bec0*/  FFMA.FTZ R9, R71.reuse, R70, -R9 ;  /* 0x0000004647097223 */ /* 0x040fe20000010809 */
[----:B------:R-:W-:Y:S02]  /*bed0*/  FFMA.FTZ R73, R71, R77, R73 ;  /* 0x0000004d47497223 */ /* 0x000fe40000010049 */
[----:B------:R-:W-:-:S03]  /*bee0*/  F2FP.F16.F32.PACK_AB R10, R10, R76 ;  /* 0x0000004c0a0a723e */ /* 0x000fc600000000ff */
[----:B------:R-:W-:-:S05]  /*bef0*/  F2FP.F16.F32.PACK_AB R9, R73, R9 ;  /* 0x000000094909723e */ /* 0x000fca00000000ff */
[----:B------:R2:W-:Y:S02]  /*bf00*/  STS.128 [R113+0x4000], R8 ;  /* 0x0040000871007388 */ /* 0x0005e40000000c00 */
.L_x_1668:
[----:B------:R-:W-:Y:S05]  /*bf10*/  BSYNC B2 ;  /* 0x0000000000027941 */ /* 0x000fea0003800000 */
.L_x_1667:
[----:B------:R-:W-:Y:S04]  /*bf20*/  BSSY B2, `(.L_x_1669) ;  /* 0x000002c000027945 */ /* 0x000fe80003800000 */
[----:B------:R-:W-:Y:S05]  /*bf30*/  @P2 BRA `(.L_x_1670) ;  /* 0x0000000000a82947 */ /* 0x000fea0003800000 */
[----:B-12--5:R-:W1:Y:S01]  /*bf40*/  LDS.128 R8, [R113+0x8000] ;  /* 0x0080000071087984 */ /* 0x026e620000000c00 */
[----:B------:R-:W-:Y:S02]  /*bf50*/  SHF.R.U32.HI R73, RZ, 0x10, R69 ;  /* 0x00000010ff497819 */ /* 0x000fe40000011645 */
[--C-:B------:R-:W-:Y:S02]  /*bf60*/  SHF.R.U32.HI R71, RZ, 0x10, R67.reuse ;  /* 0x00000010ff477819 */ /* 0x100fe40000011643 */
[----:B------:R-:W-:Y:S01]  /*bf70*/  SHF.R.U64 R3, R66, 0x10, R67 ;  /* 0x0000001042037819 */ /* 0x000fe20000001243 */
[----:B------:R-:W-:Y:S01]  /*bf80*/  HADD2.F32 R73, -RZ, R73.H0_H0 ;  /* 0x20000049ff497230 */ /* 0x000fe20000004100 */
[----:B------:R-:W-:Y:S01]  /*bf90*/  SHF.R.U64 R66, R68, 0x10, R69 ;  /* 0x0000001044427819 */ /* 0x000fe20000001245 */
[----:B------:R-:W-:Y:S02]  /*bfa0*/  HADD2.F32 R71, -RZ, R71.H0_H0 ;  /* 0x20000047ff477230 */ /* 0x000fe40000004100 */
[----:B------:R-:W-:-:S02]  /*bfb0*/  HADD2.F32 R67, -RZ, R109.H0_H0 ;  /* 0x2000006dff437230 */ /* 0x000fc40000004100 */
[----:B------:R-:W-:Y:S02]  /*bfc0*/  HADD2.F32 R68, -RZ, R109.H1_H1 ;  /* 0x3000006dff447230 */ /* 0x000fe40000004100 */
[----:B------:R-:W-:Y:S02]  /*bfd0*/  HADD2.F32 R66, -RZ, R66.H0_H0 ;  /* 0x20000042ff427230 */ /* 0x000fe40000004100 */
[----:B------:R-:W-:Y:S02]  /*bfe0*/  HADD2.F32 R3, -RZ, R3.H0_H0 ;  /* 0x20000003ff037230 */ /* 0x000fe40000004100 */
[--C-:B-1----:R-:W-:Y:S02]  /*bff0*/  HADD2.F32 R70, -RZ, R11.reuse.H1_H1 ;  /* 0x3000000bff467230 */ /* 0x102fe40000004100 */
[----:B------:R-:W-:Y:S02]  /*c000*/  HADD2.F32 R69, -RZ, R11.H0_H0 ;  /* 0x2000000bff457230 */ /* 0x000fe40000004100 */
[----:B------:R-:W-:-:S02]  /*c010*/  HADD2.F32 R11, -RZ, R8.H0_H0 ;  /* 0x20000008ff0b7230 */ /* 0x000fc40000004100 */
[C---:B------:R-:W-:Y:S01]  /*c020*/  FMUL.FTZ R75, R70.reuse, R73 ;  /* 0x00000049464b7220 */ /* 0x040fe20000410000 */
[----:B------:R-:W-:Y:S02]  /*c030*/  HADD2.F32 R8, -RZ, R8.H1_H1 ;  /* 0x30000008ff087230 */ /* 0x000fe40000004100 */
[-C--:B------:R-:W-:Y:S01]  /*c040*/  FMUL.FTZ R70, R70, R71.reuse ;  /* 0x0000004746467220 */ /* 0x080fe20000410000 */
[--C-:B------:R-:W-:Y:S02]  /*c050*/  HADD2.F32 R72, -RZ, R10.reuse.H0_H0 ;  /* 0x2000000aff487230 */ /* 0x100fe40000004100 */
[C---:B------:R-:W-:Y:S01]  /*c060*/  FFMA.FTZ R75, R69.reuse, R71, -R75 ;  /* 0x00000047454b7223 */ /* 0x040fe2000001084b */
[----:B------:R-:W-:Y:S02]  /*c070*/  HADD2.F32 R10, -RZ, R10.H1_H1 ;  /* 0x3000000aff0a7230 */ /* 0x000fe40000004100 */
[C---:B------:R-:W-:Y:S01]  /*c080*/  FMUL.FTZ R76, R8.reuse, R67 ;  /* 0x00000043084c7220 */ /* 0x040fe20000410000 */
[----:B------:R-:W-:Y:S01]  /*c090*/  FFMA.FTZ R70, R69, R73, R70 ;  /* 0x0000004945467223 */ /* 0x000fe20000010046 */
[----:B------:R-:W-:Y:S01]  /*c0a0*/  FMUL.FTZ R69, R8, R68 ;  /* 0x0000004408457220 */ /* 0x000fe20000410000 */
[----:B------:R-:W-:-:S02]  /*c0b0*/  HADD2.F32 R74, -RZ, R9.H0_H0 ;  /* 0x20000009ff4a7230 */ /* 0x000fc40000004100 */
[C---:B------:R-:W-:Y:S01]  /*c0c0*/  FFMA.FTZ R8, R11.reuse, R68, -R76 ;  /* 0x000000440b087223 */ /* 0x040fe2000001084c */
[--C-:B------:R-:W-:Y:S02]  /*c0d0*/  HADD2.F32 R68, -RZ, R108.reuse.H1_H1 ;  /* 0x3000006cff447230 */ /* 0x100fe40000004100 */
[----:B------:R-:W-:Y:S01]  /*c0e0*/  FFMA.FTZ R69, R11, R67, R69 ;  /* 0x000000430b457223 */ /* 0x000fe20000010045 */
[----:B------:R-:W-:Y:S02]  /*c0f0*/  HADD2.F32 R71, -RZ, R108.H0_H0 ;  /* 0x2000006cff477230 */ /* 0x000fe40000004100 */
[----:B------:R-:W-:Y:S02]  /*c100*/  HADD2.F32 R9, -RZ, R9.H1_H1 ;  /* 0x30000009ff097230 */ /* 0x000fe40000004100 */
[C---:B------:R-:W-:Y:S01]  /*c110*/  FMUL.FTZ R11, R10.reuse, R68 ;  /* 0x000000440a0b7220 */ /* 0x040fe20000410000 */
[----:B------:R-:W-:Y:S01]  /*c120*/  F2FP.F16.F32.PACK_AB R8, R69, R8 ;  /* 0x000000084508723e */ /* 0x000fe200000000ff */
[----:B------:R-:W-:Y:S01]  /*c130*/  FMUL.FTZ R67, R10, R71 ;  /* 0x000000470a437220 */ /* 0x000fe20000410000 */
[C---:B------:R-:W-:Y:S01]  /*c140*/  FMUL.FTZ R10, R9.reuse, R66 ;  /* 0x00000042090a7220 */ /* 0x040fe20000410000 */
[----:B------:R-:W-:Y:S01]  /*c150*/  FMUL.FTZ R9, R9, R3 ;  /* 0x0000000309097220 */ /* 0x000fe20000410000 */
[C---:B------:R-:W-:Y:S01]  /*c160*/  FFMA.FTZ R71, R72.reuse, R71, -R11 ;  /* 0x0000004748477223 */ /* 0x040fe2000001080b */
[----:B------:R-:W-:Y:S01]  /*c170*/  FFMA.FTZ R67, R72, R68, R67 ;  /* 0x0000004448437223 */ /* 0x000fe20000010043 */
[C---:B------:R-:W-:Y:S01]  /*c180*/  FFMA.FTZ R3, R74.reuse, R3, -R10 ;  /* 0x000000034a037223 */ /* 0x040fe2000001080a */
[----:B------:R-:W-:Y:S01]  /*c190*/  FFMA.FTZ R9, R74, R66, R9 ;  /* 0x000000424a097223 */ /* 0x000fe20000010009 */
[----:B------:R-:W-:-:S02]  /*c1a0*/  F2FP.F16.F32.PACK_AB R11, R70, R75 ;  /* 0x0000004b460b723e */ /* 0x000fc400000000ff */
[----:B------:R-:W-:Y:S02]  /*c1b0*/  F2FP.F16.F32.PACK_AB R10, R67, R71 ;  /* 0x00000047430a723e */ /* 0x000fe400000000ff */
[----:B------:R-:W-:-:S05]  /*c1c0*/  F2FP.F16.F32.PACK_AB R9, R9, R3 ;  /* 0x000000030909723e */ /* 0x000fca00000000ff */
[----:B------:R3:W-:Y:S02]  /*c1d0*/  STS.128 [R113+0x8000], R8 ;  /* 0x0080000871007388 */ /* 0x0007e40000000c00 */
.L_x_1670:
[----:B------:R-:W-:Y:S05]  /*c1e0*/  BSYNC B2 ;  /* 0x0000000000027941 */ /* 0x000fea0003800000 */
.L_x_1669:
[----:B------:R-:W-:Y:S05]  /*c1f0*/  @P3 BRA `(.L_x_1664) ;  /* 0x0000000000a83947 */ /* 0x000fea0003800000 */
[----:B-123-5:R-:W1:Y:S01]  /*c200*/  LDS.128 R8, [R113+0xc000] ;  /* 0x00c0000071087984 */ /* 0x02ee620000000c00 */
[----:B------:R-:W-:Y:S02]  /*c210*/  SHF.R.U64 R3, R62, 0x10, R63 ;  /* 0x000000103e037819 */ /* 0x000fe4000000123f */
[--C-:B------:R-:W-:Y:S01]  /*c220*/  SHF.R.U64 R62, R64, 0x10, R65.reuse ;  /* 0x00000010403e7819 */ /* 0x100fe20000001241 */
[----:B------:R-:W-:Y:S01]  /*c230*/  HADD2.F32 R64, -RZ, R107.H1_H1 ;  /* 0x3000006bff407230 */ /* 0x000fe20000004100 */
[----:B------:R-:W-:Y:S01]  /*c240*/  SHF.R.U32.HI R69, RZ, 0x10, R65 ;  /* 0x00000010ff457819 */ /* 0x000fe20000011641 */
[----:B------:R-:W-:Y:S01]  /*c250*/  HADD2.F32 R3, -RZ, R3.H0_H0 ;  /* 0x20000003ff037230 */ /* 0x000fe20000004100 */
[----:B------:R-:W-:Y:S01]  /*c260*/  SHF.R.U32.HI R67, RZ, 0x10, R63 ;  /* 0x00000010ff437819 */ /* 0x000fe2000001163f */
[----:B------:R-:W-:Y:S02]  /*c270*/  HADD2.F32 R63, -RZ, R107.H0_H0 ;  /* 0x2000006bff3f7230 */ /* 0x000fe40000004100 */
[----:B------:R-:W-:-:S02]  /*c280*/  HADD2.F32 R69, -RZ, R69.H0_H0 ;  /* 0x20000045ff457230 */ /* 0x000fc40000004100 */
[----:B------:R-:W-:Y:S02]  /*c290*/  HADD2.F32 R62, -RZ, R62.H0_H0 ;  /* 0x2000003eff3e7230 */ /* 0x000fe40000004100 */
[----:B------:R-:W-:Y:S02]  /*c2a0*/  HADD2.F32 R67, -RZ, R67.H0_H0 ;  /* 0x20000043ff437230 */ /* 0x000fe40000004100 */
[--C-:B-1----:R-:W-:Y:S02]  /*c2b0*/  HADD2.F32 R65, -RZ, R11.reuse.H0_H0 ;  /* 0x2000000bff417230 */ /* 0x102fe40000004100 */
[----:B------:R-:W-:Y:S02]  /*c2c0*/  HADD2.F32 R66, -RZ, R11.H1_H1 ;  /* 0x3000000bff427230 */ /* 0x000fe40000004100 */
[--C-:B------:R-:W-:Y:S02]  /*c2d0*/  HADD2.F32 R11, -RZ, R8.reuse.H0_H0 ;  /* 0x20000008ff0b7230 */ /* 0x100fe40000004100 */
[----:B------:R-:W-:-:S02]  /*c2e0*/  HADD2.F32 R8, -RZ, R8.H1_H1 ;  /* 0x30000008ff087230 */ /* 0x000fc40000004100 */
[C---:B------:R-:W-:Y:S01]  /*c2f0*/  FMUL.FTZ R71, R66.reuse, R69 ;  /* 0x0000004542477220 */ /* 0x040fe20000410000 */
[--C-:B------:R-:W-:Y:S02]  /*c300*/  HADD2.F32 R68, -RZ, R10.reuse.H0_H0 ;  /* 0x2000000aff447230 */ /* 0x100fe40000004100 */
[----:B------:R-:W-:Y:S01]  /*c310*/  FMUL.FTZ R66, R66, R67 ;  /* 0x0000004342427220 */ /* 0x000fe20000410000 */
[----:B------:R-:W-:Y:S02]  /*c320*/  HADD2.F32 R10, -RZ, R10.H1_H1 ;  /* 0x3000000aff0a7230 */ /* 0x000fe40000004100 */
[C---:B------:R-:W-:Y:S01]  /*c330*/  FMUL.FTZ R72, R8.reuse, R63 ;  /* 0x0000003f08487220 */ /* 0x040fe20000410000 */
[-C--:B------:R-:W-:Y:S01]  /*c340*/  FMUL.FTZ R8, R8, R64.reuse ;  /* 0x0000004008087220 */ /* 0x080fe20000410000 */
[----:B------:R-:W-:Y:S02]  /*c350*/  HADD2.F32 R70, -RZ, R9.H0_H0 ;  /* 0x20000009ff467230 */ /* 0x000fe40000004100 */
[----:B------:R-:W-:Y:S01]  /*c360*/  FFMA.FTZ R71, R65, R67, -R71 ;  /* 0x0000004341477223 */ /* 0x000fe20000010847 */
[----:B------:R-:W-:Y:S01]  /*c370*/  FFMA.FTZ R72, R11, R64, -R72 ;  /* 0x000000400b487223 */ /* 0x000fe20000010848 */
[----:B------:R-:W-:-:S02]  /*c380*/  HADD2.F32 R64, -RZ, R98.H1_H1 ;  /* 0x30000062ff407230 */ /* 0x000fc40000004100 */
[----:B------:R-:W-:Y:S01]  /*c390*/  FFMA.FTZ R8, R11, R63, R8 ;  /* 0x0000003f0b087223 */ /* 0x000fe20000010008 */
[----:B------:R-:W-:Y:S02]  /*c3a0*/  HADD2.F32 R98, -RZ, R98.H0_H0 ;  /* 0x20000062ff627230 */ /* 0x000fe40000004100 */
[----:B------:R-:W-:Y:S01]  /*c3b0*/  FFMA.FTZ R66, R65, R69, R66 ;  /* 0x0000004541427223 */ /* 0x000fe20000010042 */
[----:B------:R-:W-:Y:S02]  /*c3c0*/  HADD2.F32 R9, -RZ, R9.H1_H1 ;  /* 0x30000009ff097230 */ /* 0x000fe40000004100 */
[----:B------:R-:W-:Y:S01]  /*c3d0*/  FMUL.FTZ R11, R10, R64 ;  /* 0x000000400a0b7220 */ /* 0x000fe20000410000 */
[----:B------:R-:W-:Y:S01]  /*c3e0*/  F2FP.F16.F32.PACK_AB R8, R8, R72 ;  /* 0x000000480808723e */ /* 0x000fe200000000ff */
[----:B------:R-:W-:Y:S01]  /*c3f0*/  FMUL.FTZ R63, R10, R98 ;  /* 0x000000620a3f7220 */ /* 0x000fe20000410000 */
[C---:B------:R-:W-:Y:S01]  /*c400*/  FMUL.FTZ R10, R9.reuse, R62 ;  /* 0x0000003e090a7220 */ /* 0x040fe20000410000 */
[-C--:B------:R-:W-:Y:S01]  /*c410*/  FMUL.FTZ R9, R9, R3.reuse ;  /* 0x0000000309097220 */ /* 0x080fe20000410000 */
        /* <DEDUP_REMOVED lines=8> */
.L_x_1664:
[----:B------:R-:W-:Y:S05]  /*c4a0*/  BSYNC B1 ;  /* 0x0000000000017941 */ /* 0x000fea0003800000 */
.L_x_1663:
[----:B------:R-:W-:Y:S01]  /*c4b0*/  VIADD R3, R23, 0x20 ;  /* 0x0000002017037836 */ /* 0x000fe20000000000 */
[----:B------:R-:W-:Y:S04]  /*c4c0*/  BSSY B1, `(.L_x_1671) ;  /* 0x00000bb000017945 */ /* 0x000fe80003800000 */
[----:B------:R-:W-:-:S13]  /*c4d0*/  ISETP.GE.AND P0, PT, R3, R0, PT ;  /* 0x000000000300720c */ /* 0x000fda0003f06270 */
[----:B------:R-:W-:Y:S05]  /*c4e0*/  @P0 BRA `(.L_x_1672) ;  /* 0x0000000800e00947 */ /* 0x000fea0003800000 */
[----:B------:R0:W5:Y:S01]  /*c4f0*/  LDL R69, [R1+0x30] ;  /* 0x0000300001457983 */ /* 0x0001620000100800 */
[----:B------:R-:W1:Y:S01]  /*c500*/  LDC R3, c[0x0][0x3f4] ;  /* 0x0000fd00ff037b82 */ /* 0x000e620000000800 */
[----:B------:R-:W-:Y:S01]  /*c510*/  BSSY B2, `(.L_x_1673) ;  /* 0x0000030000027945 */ /* 0x000fe20003800000 */
[-C--:B-1----:R-:W-:Y:S02]  /*c520*/  ISETP.GE.AND P0, PT, R200, R3.reuse, PT ;  /* 0x00000003c800720c */ /* 0x082fe40003f06270 */
[-C--:B------:R-:W-:Y:S02]  /*c530*/  ISETP.GE.AND P1, PT, R234, R3.reuse, PT ;  /* 0x00000003ea00720c */ /* 0x080fe40003f26270 */
[-C--:B------:R-:W-:Y:S02]  /*c540*/  ISETP.GE.AND P2, PT, R233, R3.reuse, PT ;  /* 0x00000003e900720c */ /* 0x080fe40003f46270 */
[----:B------:R-:W-:-:S07]  /*c550*/  ISETP.GE.AND P3, PT, R235, R3, PT ;  /* 0x00000003eb00720c */ /* 0x000fce0003f66270 */
[----:B0-----:R-:W-:Y:S06]  /*c560*/  @P0 BRA `(.L_x_1674) ;  /* 0x0000000000a80947 */ /* 0x001fec0003800000 */
[----:B--2345:R-:W0:Y:S01]  /*c570*/  LDS.128 R8, [R69+0x1000] ;  /* 0x0010000045087984 */ /* 0x03ce220000000c00 */
[----:B------:R-:W-:Y:S02]  /*c580*/  SHF.R.U32.HI R66, RZ, 0x10, R61 ;  /* 0x00000010ff427819 */ /* 0x000fe4000001163d */
[--C-:B------:R-:W-:Y:S02]  /*c590*/  SHF.R.U32.HI R62, RZ, 0x10, R59.reuse ;  /* 0x00000010ff3e7819 */ /* 0x100fe4000001163b */
[----:B------:R-:W-:Y:S01]  /*c5a0*/  SHF.R.U64 R3, R58, 0x10, R59 ;  /* 0x000000103a037819 */ /* 0x000fe2000000123b */
[----:B------:R-:W-:Y:S01]  /*c5b0*/  HADD2.F32 R66, -RZ, R66.H0_H0 ;  /* 0x20000042ff427230 */ /* 0x000fe20000004100 */
[----:B------:R-:W-:Y:S01]  /*c5c0*/  SHF.R.U64 R58, R60, 0x10, R61 ;  /* 0x000000103c3a7819 */ /* 0x000fe2000000123d */
[----:B------:R-:W-:Y:S02]  /*c5d0*/  HADD2.F32 R62, -RZ, R62.H0_H0 ;  /* 0x2000003eff3e7230 */ /* 0x000fe40000004100 */
[----:B------:R-:W-:-:S02]  /*c5e0*/  HADD2.F32 R59, -RZ, R105.H0_H0 ;  /* 0x20000069ff3b7230 */ /* 0x000fc40000004100 */
[----:B------:R-:W-:Y:S02]  /*c5f0*/  HADD2.F32 R61, -RZ, R104.H0_H0 ;  /* 0x20000068ff3d7230 */ /* 0x000fe40000004100 */
[----:B------:R-:W-:Y:S02]  /*c600*/  HADD2.F32 R105, -RZ, R105.H1_H1 ;  /* 0x30000069ff697230 */ /* 0x000fe40000004100 */
[----:B------:R-:W-:Y:S02]  /*c610*/  HADD2.F32 R58, -RZ, R58.H0_H0 ;  /* 0x2000003aff3a7230 */ /* 0x000fe40000004100 */
[--C-:B0-----:R-:W-:Y:S02]  /*c620*/  HADD2.F32 R65, -RZ, R11.reuse.H1_H1 ;  /* 0x3000000bff417230 */ /* 0x101fe40000004100 */
[----:B------:R-:W-:Y:S02]  /*c630*/  HADD2.F32 R64, -RZ, R8.H1_H1 ;  /* 0x30000008ff407230 */ /* 0x000fe40000004100 */
[----:B------:R-:W-:-:S02]  /*c640*/  HADD2.F32 R63, -RZ, R11.H0_H0 ;  /* 0x2000000bff3f7230 */ /* 0x000fc40000004100 */
[C---:B------:R-:W-:Y:S01]  /*c650*/  FMUL.FTZ R68, R65.reuse, R66 ;  /* 0x0000004241447220 */ /* 0x040fe20000410000 */
[-C--:B------:R-:W-:Y:S01]  /*c660*/  FMUL.FTZ R67, R65, R62.reuse ;  /* 0x0000003e41437220 */ /* 0x080fe20000410000 */
[----:B------:R-:W-:Y:S02]  /*c670*/  HADD2.F32 R60, -RZ, R8.H0_H0 ;  /* 0x20000008ff3c7230 */ /* 0x000fe40000004100 */
[C---:B------:R-:W-:Y:S01]  /*c680*/  FMUL.FTZ R65, R64.reuse, R59 ;  /* 0x0000003b40417220 */ /* 0x040fe20000410000 */
[C---:B------:R-:W-:Y:S01]  /*c690*/  FFMA.FTZ R62, R63.reuse, R62, -R68 ;  /* 0x0000003e3f3e7223 */ /* 0x040fe20000010844 */
[----:B------:R-:W-:Y:S01]  /*c6a0*/  FFMA.FTZ R63, R63, R66, R67 ;  /* 0x000000423f3f7223 */ /* 0x000fe20000010043 */
[-C--:B------:R-:W-:Y:S01]  /*c6b0*/  FMUL.FTZ R67, R64, R61.reuse ;  /* 0x0000003d40437220 */ /* 0x080fe20000410000 */
[--C-:B------:R-:W-:Y:S02]  /*c6c0*/  HADD2.F32 R8, -RZ, R10.reuse.H0_H0 ;  /* 0x2000000aff087230 */ /* 0x100fe40000004100 */
[----:B------:R-:W-:Y:S01]  /*c6d0*/  FFMA.FTZ R61, R60, R61, -R65 ;  /* 0x0000003d3c3d7223 */ /* 0x000fe20000010841 */
[----:B------:R-:W-:-:S02]  /*c6e0*/  HADD2.F32 R10, -RZ, R10.H1_H1 ;  /* 0x3000000aff0a7230 */ /* 0x000fc40000004100 */
[----:B------:R-:W-:Y:S01]  /*c6f0*/  FFMA.FTZ R60, R60, R59, R67 ;  /* 0x0000003b3c3c7223 */ /* 0x000fe20000010043 */
[--C-:B------:R-:W-:Y:S02]  /*c700*/  HADD2.F32 R11, -RZ, R9.reuse.H0_H0 ;  /* 0x20000009ff0b7230 */ /* 0x100fe40000004100 */
[----:B------:R-:W-:Y:S02]  /*c710*/  HADD2.F32 R65, -RZ, R104.H1_H1 ;  /* 0x30000068ff417230 */ /* 0x000fe40000004100 */
[C---:B------:R-:W-:Y:S01]  /*c720*/  FMUL.FTZ R59, R10.reuse, R105 ;  /* 0x000000690a3b7220 */ /* 0x040fe20000410000 */
[----:B------:R-:W-:Y:S02]  /*c730*/  HADD2.F32 R9, -RZ, R9.H1_H1 ;  /* 0x30000009ff097230 */ /* 0x000fe40000004100 */
[----:B------:R-:W-:Y:S02]  /*c740*/  HADD2.F32 R64, -RZ, R3.H0_H0 ;  /* 0x20000003ff407230 */ /* 0x000fe40000004100 */
[-C--:B------:R-:W-:Y:S01]  /*c750*/  FMUL.FTZ R66, R10, R65.reuse ;  /* 0x000000410a427220 */ /* 0x080fe20000410000 */
[C---:B------:R-:W-:Y:S01]  /*c760*/  FFMA.FTZ R59, R8.reuse, R65, -R59 ;  /* 0x00000041083b7223 */ /* 0x040fe2000001083b */
[C---:B------:R-:W-:Y:S01]  /*c770*/  FMUL.FTZ R10, R9.reuse, R58 ;  /* 0x0000003a090a7220 */ /* 0x040fe20000410000 */
[----:B------:R-:W-:Y:S01]  /*c780*/  FMUL.FTZ R3, R9, R64 ;  /* 0x0000004009037220 */ /* 0x000fe20000410000 */
[----:B------:R-:W-:-:S02]  /*c790*/  FFMA.FTZ R66, R8, R105, R66 ;  /* 0x0000006908427223 */ /* 0x000fc40000010042 */
[C---:B------:R-:W-:Y:S01]  /*c7a0*/  FFMA.FTZ R9, R11.reuse, R64, -R10 ;  /* 0x000000400b097223 */ /* 0x040fe2000001080a */
[----:B------:R-:W-:Y:S01]  /*c7b0*/  F2FP.F16.F32.PACK_AB R8, R60, R61 ;  /* 0x0000003d3c08723e */ /* 0x000fe200000000ff */
[----:B------:R-:W-:Y:S01]  /*c7c0*/  FFMA.FTZ R58, R11, R58, R3 ;  /* 0x0000003a0b3a7223 */ /* 0x000fe20000010003 */
[----:B------:R-:W-:Y:S02]  /*c7d0*/  F2FP.F16.F32.PACK_AB R11, R63, R62 ;  /* 0x0000003e3f0b723e */ /* 0x000fe400000000ff */
[----:B------:R-:W-:Y:S02]  /*c7e0*/  F2FP.F16.F32.PACK_AB R10, R66, R59 ;  /* 0x0000003b420a723e */ /* 0x000fe400000000ff */
[----:B------:R-:W-:-:S05]  /*c7f0*/  F2FP.F16.F32.PACK_AB R9, R58, R9 ;  /* 0x000000093a09723e */ /* 0x000fca00000000ff */
[----:B------:R0:W-:Y:S02]  /*c800*/  STS.128 [R69+0x1000], R8 ;  /* 0x0010000845007388 */ /* 0x0001e40000000c00 */
.L_x_1674:
[----:B------:R-:W-:Y:S05]  /*c810*/  BSYNC B2 ;  /* 0x0000000000027941 */ /* 0x000fea0003800000 */
.L_x_1673:
[----:B------:R-:W-:Y:S04]  /*c820*/  BSSY B2, `(.L_x_1675) ;  /* 0x000002c000027945 */ /* 0x000fe80003800000 */
[----:B------:R-:W-:Y:S05]  /*c830*/  @P1 BRA `(.L_x_1676) ;  /* 0x0000000000a81947 */ /* 0x000fea0003800000 */
[----:B0-2345:R-:W0:Y:S01]  /*c840*/  LDS.128 R8, [R69+0x5000] ;  /* 0x0050000045087984 */ /* 0x03de220000000c00 */
[----:B------:R-:W-:Y:S01]  /*c850*/  SHF.R.U32.HI R64, RZ, 0x10, R57 ;  /* 0x00000010ff407819 */ /* 0x000fe20000011639 */
[--C-:B------:R-:W-:Y:S01]  /*c860*/  HADD2.F32 R61, -RZ, R101.reuse.H0_H0 ;  /* 0x20000065ff3d7230 */ /* 0x100fe20000004100 */
[--C-:B------:R-:W-:Y:S01]  /*c870*/  SHF.R.U32.HI R62, RZ, 0x10, R55.reuse ;  /* 0x00000010ff3e7819 */ /* 0x100fe20000011637 */
[----:B------:R-:W-:Y:S01]  /*c880*/  HADD2.F32 R101, -RZ, R101.H1_H1 ;  /* 0x30000065ff657230 */ /* 0x000fe20000004100 */
        /* <DEDUP_REMOVED lines=9> */
[----:B------:R-:W-:Y:S02]  /*c920*/  HADD2.F32 R59, -RZ, R11.H0_H0 ;  /* 0x2000000bff3b7230 */ /* 0x000fe40000004100 */
[----:B------:R-:W-:-:S02]  /*c930*/  HADD2.F32 R11, -RZ, R10.H0_H0 ;  /* 0x2000000aff0b7230 */ /* 0x000fc40000004100 */
[C---:B------:R-:W-:Y:S01]  /*c940*/  FMUL.FTZ R65, R57.reuse, R62 ;  /* 0x0000003e39417220 */ /* 0x040fe20000410000 */
[----:B------:R-:W-:Y:S02]  /*c950*/  HADD2.F32 R56, -RZ, R10.H1_H1 ;  /* 0x3000000aff387230 */ /* 0x000fe40000004100 */
[----:B------:R-:W-:Y:S01]  /*c960*/  FMUL.FTZ R10, R57, R64 ;  /* 0x00000040390a7220 */ /* 0x000fe20000410000 */
[--C-:B------:R-:W-:Y:S02]  /*c970*/  HADD2.F32 R60, -RZ, R8.reuse.H1_H1 ;  /* 0x30000008ff3c7230 */ /* 0x100fe40000004100 */
[----:B------:R-:W-:Y:S02]  /*c980*/  HADD2.F32 R58, -RZ, R8.H0_H0 ;  /* 0x20000008ff3a7230 */ /* 0x000fe40000004100 */
[--C-:B------:R-:W-:Y:S02]  /*c990*/  HADD2.F32 R8, -RZ, R9.reuse.H0_H0 ;  /* 0x20000009ff087230 */ /* 0x100fe40000004100 */
[----:B------:R-:W-:Y:S01]  /*c9a0*/  FMUL.FTZ R63, R60, R55 ;  /* 0x000000373c3f7220 */ /* 0x000fe20000410000 */
[----:B------:R-:W-:-:S02]  /*c9b0*/  HADD2.F32 R57, -RZ, R9.H1_H1 ;  /* 0x30000009ff397230 */ /* 0x000fc40000004100 */
[C---:B------:R-:W-:Y:S01]  /*c9c0*/  FFMA.FTZ R9, R59.reuse, R62, -R10 ;  /* 0x0000003e3b097223 */ /* 0x040fe2000001080a */
[----:B------:R-:W-:Y:S01]  /*c9d0*/  FFMA.FTZ R10, R59, R64, R65 ;  /* 0x000000403b0a7223 */ /* 0x000fe20000010041 */
[-C--:B------:R-:W-:Y:S01]  /*c9e0*/  FMUL.FTZ R59, R60, R61.reuse ;  /* 0x0000003d3c3b7220 */ /* 0x080fe20000410000 */
[----:B------:R-:W-:Y:S01]  /*c9f0*/  FFMA.FTZ R63, R58, R61, -R63 ;  /* 0x0000003d3a3f7223 */ /* 0x000fe2000001083f */
[----:B------:R-:W-:Y:S02]  /*ca00*/  FMUL.FTZ R60, R56, R102 ;  /* 0x00000066383c7220 */ /* 0x000fe40000410000 */
[----:B------:R-:W-:Y:S01]  /*ca10*/  FFMA.FTZ R58, R58, R55, R59 ;  /* 0x000000373a3a7223 */ /* 0x000fe2000001003b */
[C---:B------:R-:W-:Y:S01]  /*ca20*/  FMUL.FTZ R55, R57.reuse, R54 ;  /* 0x0000003639377220 */ /* 0x040fe20000410000 */
[----:B------:R-:W-:Y:S01]  /*ca30*/  FMUL.FTZ R59, R56, R101 ;  /* 0x00000065383b7220 */ /* 0x000fe20000410000 */
[----:B------:R-:W-:Y:S01]  /*ca40*/  FMUL.FTZ R57, R57, R3 ;  /* 0x0000000339397220 */ /* 0x000fe20000410000 */
[C---:B------:R-:W-:Y:S01]  /*ca50*/  FFMA.FTZ R60, R11.reuse, R101, -R60 ;  /* 0x000000650b3c7223 */ /* 0x040fe2000001083c */
[C---:B------:R-:W-:Y:S01]  /*ca60*/  FFMA.FTZ R55, R8.reuse, R3, -R55 ;  /* 0x0000000308377223 */ /* 0x040fe20000010837 */
[----:B------:R-:W-:Y:S01]  /*ca70*/  FFMA.FTZ R59, R11, R102, R59 ;  /* 0x000000660b3b7223 */ /* 0x000fe2000001003b */
[----:B------:R-:W-:Y:S01]  /*ca80*/  FFMA.FTZ R54, R8, R54, R57 ;  /* 0x0000003608367223 */ /* 0x000fe20000010039 */
[----:B------:R-:W-:-:S02]  /*ca90*/  F2FP.F16.F32.PACK_AB R11, R10, R9 ;  /* 0x000000090a0b723e */ /* 0x000fc400000000ff */
[----:B------:R-:W-:Y:S02]  /*caa0*/  F2FP.F16.F32.PACK_AB R8, R58, R63 ;  /* 0x0000003f3a08723e */ /* 0x000fe400000000ff */
[----:B------:R-:W-:Y:S02]  /*cab0*/  F2FP.F16.F32.PACK_AB R10, R59, R60 ;  /* 0x0000003c3b0a723e */ /* 0x000fe400000000ff */
[----:B------:R-:W-:-:S05]  /*cac0*/  F2FP.F16.F32.PACK_AB R9, R54, R55 ;  /* 0x000000373609723e */ /* 0x000fca00000000ff */
[----:B------:R1:W-:Y:S02]  /*cad0*/  STS.128 [R69+0x5000], R8 ;  /* 0x0050000845007388 */ /* 0x0003e40000000c00 */
.L_x_1676:
[----:B------:R-:W-:Y:S05]  /*cae0*/  BSYNC B2 ;  /* 0x0000000000027941 */ /* 0x000fea0003800000 */
.L_x_1675:
[----:B------:R-:W-:Y:S04]  /*caf0*/  BSSY B2, `(.L_x_1677) ;  /* 0x000002c000027945 */ /* 0x000fe80003800000 */
[----:B------:R-:W-:Y:S05]  /*cb00*/  @P2 BRA `(.L_x_1678) ;  /* 0x0000000000a82947 */ /* 0x000fea0003800000 */
[----:B012345:R-:W0:Y:S01]  /*cb10*/  LDS.128 R8, [R69+0x9000] ;  /* 0x0090000045087984 */ /* 0x03fe220000000c00 */
[----:B------:R-:W-:Y:S01]  /*cb20*/  SHF.R.U32.HI R55, RZ, 0x10, R51 ;  /* 0x00000010ff377819 */ /* 0x000fe20000011633 */
[----:B------:R-:W-:Y:S01]  /*cb30*/  HADD2.F32 R54, -RZ, R96.H0_H0 ;  /* 0x20000060ff367230 */ /* 0x000fe20000004100 */
[--C-:B------:R-:W-:Y:S01]  /*cb40*/  SHF.R.U32.HI R57, RZ, 0x10, R53.reuse ;  /* 0x00000010ff397819 */ /* 0x100fe20000011635 */
[----:B------:R-:W-:Y:S01]  /*cb50*/  HADD2.F32 R56, -RZ, R97.H0_H0 ;  /* 0x20000061ff387230 */ /* 0x000fe20000004100 */
[----:B------:R-:W-:Y:S01]  /*cb60*/  SHF.R.U64 R61, R52, 0x10, R53 ;  /* 0x00000010343d7819 */ /* 0x000fe20000001235 */
[----:B------:R-:W-:Y:S01]  /*cb70*/  HADD2.F32 R55, -RZ, R55.H0_H0 ;  /* 0x20000037ff377230 */ /* 0x000fe20000004100 */
[----:B------:R-:W-:Y:S01]  /*cb80*/  SHF.R.U64 R3, R50, 0x10, R51 ;  /* 0x0000001032037819 */ /* 0x000fe20000001233 */
[----:B------:R-:W-:Y:S02]  /*cb90*/  HADD2.F32 R57, -RZ, R57.H0_H0 ;  /* 0x20000039ff397230 */ /* 0x000fe40000004100 */
[----:B------:R-:W-:-:S02]  /*cba0*/  HADD2.F32 R97, -RZ, R97.H1_H1 ;  /* 0x30000061ff617230 */ /* 0x000fc40000004100 */
[----:B------:R-:W-:Y:S02]  /*cbb0*/  HADD2.F32 R96, -RZ, R96.H1_H1 ;  /* 0x30000060ff607230 */ /* 0x000fe40000004100 */
[----:B------:R-:W-:Y:S02]  /*cbc0*/  HADD2.F32 R3, -RZ, R3.H0_H0 ;  /* 0x20000003ff037230 */ /* 0x000fe40000004100 */
[--C-:B0-----:R-:W-:Y:S02]  /*cbd0*/  HADD2.F32 R53, -RZ, R11.reuse.H1_H1 ;  /* 0x3000000bff357230 */ /* 0x101fe40000004100 */
[----:B------:R-:W-:Y:S02]  /*cbe0*/  HADD2.F32 R52, -RZ, R11.H0_H0 ;  /* 0x2000000bff347230 */ /* 0x000fe40000004100 */
[--C-:B------:R-:W-:Y:S02]  /*cbf0*/  HADD2.F32 R11, -RZ, R8.reuse.H0_H0 ;  /* 0x20000008ff0b7230 */ /* 0x100fe40000004100 */
[----:B------:R-:W-:Y:S01]  /*cc00*/  FMUL.FTZ R59, R53, R57 ;  /* 0x00000039353b7220 */ /* 0x000fe20000410000 */
[----:B------:R-:W-:-:S02]  /*cc10*/  HADD2.F32 R8, -RZ, R8.H1_H1 ;  /* 0x30000008ff087230 */ /* 0x000fc40000004100 */
[-C--:B------:R-:W-:Y:S01]  /*cc20*/  FMUL.FTZ R60, R53, R55.reuse ;  /* 0x00000037353c7220 */ /* 0x080fe20000410000 */
[--C-:B------:R-:W-:Y:S02]  /*cc30*/  HADD2.F32 R50, -RZ, R10.reuse.H0_H0 ;  /* 0x2000000aff327230 */ /* 0x100fe40000004100 */
[C---:B------:R-:W-:Y:S01]  /*cc40*/  FFMA.FTZ R59, R52.reuse, R55, -R59 ;  /* 0x00000037343b7223 */ /* 0x040fe2000001083b */
[----:B------:R-:W-:Y:S02]  /*cc50*/  HADD2.F32 R51, -RZ, R10.H1_H1 ;  /* 0x3000000aff337230 */ /* 0x000fe40000004100 */
[----:B------:R-:W-:Y:S01]  /*cc60*/  FFMA.FTZ R60, R52, R57, R60 ;  /* 0x00000039343c7223 */ /* 0x000fe2000001003c */
[--C-:B------:R-:W-:Y:S02]  /*cc70*/  HADD2.F32 R10, -RZ, R9.reuse.H0_H0 ;  /* 0x20000009ff0a7230 */ /* 0x100fe40000004100 */
[C---:B------:R-:W-:Y:S01]  /*cc80*/  FMUL.FTZ R58, R8.reuse, R56 ;  /* 0x00000038083a7220 */ /* 0x040fe20000410000 */
[----:B------:R-:W-:Y:S01]  /*cc90*/  FMUL.FTZ R52, R8, R54 ;  /* 0x0000003608347220 */ /* 0x000fe20000410000 */
[----:B------:R-:W-:-:S02]  /*cca0*/  HADD2.F32 R9, -RZ, R9.H1_H1 ;  /* 0x30000009ff097230 */ /* 0x000fc40000004100 */
[----:B------:R-:W-:Y:S01]  /*ccb0*/  FMUL.FTZ R55, R51, R97 ;  /* 0x0000006133377220 */ /* 0x000fe20000410000 */
[----:B------:R-:W-:Y:S02]  /*ccc0*/  HADD2.F32 R8, -RZ, R61.H0_H0 ;  /* 0x2000003dff087230 */ /* 0x000fe40000004100 */
[C---:B------:R-:W-:Y:S01]  /*ccd0*/  FFMA.FTZ R53, R11.reuse, R56, R52 ;  /* 0x000000380b357223 */ /* 0x040fe20000010034 */
[----:B------:R-:W-:Y:S01]  /*cce0*/  FFMA.FTZ R58, R11, R54, -R58 ;  /* 0x000000360b3a7223 */ /* 0x000fe2000001083a */
[----:B------:R-:W-:Y:S01]  /*ccf0*/  FMUL.FTZ R52, R51, R96 ;  /* 0x0000006033347220 */ /* 0x000fe20000410000 */
[C---:B------:R-:W-:Y:S01]  /*cd00*/  FMUL.FTZ R51, R9.reuse, R3 ;  /* 0x0000000309337220 */ /* 0x040fe20000410000 */
[----:B------:R-:W-:Y:S01]  /*cd10*/  FMUL.FTZ R11, R9, R8 ;  /* 0x00000008090b7220 */ /* 0x000fe20000410000 */
[C---:B------:R-:W-:Y:S01]  /*cd20*/  FFMA.FTZ R55, R50.reuse, R96, -R55 ;  /* 0x0000006032377223 */ /* 0x040fe20000010837 */
[----:B------:R-:W-:Y:S01]  /*cd30*/  FFMA.FTZ R52, R50, R97, R52 ;  /* 0x0000006132347223 */ /* 0x000fe20000010034 */
[C---:B------:R-:W-:Y:S01]  /*cd40*/  FFMA.FTZ R50, R10.reuse, R8, R51 ;  /* 0x000000080a327223 */ /* 0x040fe20000010033 */
[----:B------:R-:W-:Y:S01]  /*cd50*/  FFMA.FTZ R9, R10, R3, -R11 ;  /* 0x000000030a097223 */ /* 0x000fe2000001080b */
[----:B------:R-:W-:-:S02]  /*cd60*/  F2FP.F16.F32.PACK_AB R11, R60, R59 ;  /* 0x0000003b3c0b723e */ /* 0x000fc400000000ff */
[----:B------:R-:W-:Y:S02]  /*cd70*/  F2FP.F16.F32.PACK_AB R10, R52, R55 ;  /* 0x00000037340a723e */ /* 0x000fe400000000ff */
[----:B------:R-:W-:Y:S02]  /*cd80*/  F2FP.F16.F32.PACK_AB R8, R53, R58 ;  /* 0x0000003a3508723e */ /* 0x000fe400000000ff */
[----:B------:R-:W-:-:S05]  /*cd90*/  F2FP.F16.F32.PACK_AB R9, R50, R9 ;  /* 0x000000093209723e */ /* 0x000fca00000000ff */
[----:B------:R0:W-:Y:S02]  /*cda0*/  STS.128 [R69+0x9000], R8 ;  /* 0x0090000845007388 */ /* 0x0001e40000000c00 */
.L_x_1678:
[----:B------:R-:W-:Y:S05]  /*cdb0*/  BSYNC B2 ;  /* 0x0000000000027941 */ /* 0x000fea0003800000 */
.L_x_1677:
[----:B------:R-:W-:Y:S05]  /*cdc0*/  @P3 BRA `(.L_x_1672) ;  /* 0x0000000000a83947 */ /* 0x000fea0003800000 */
[----:B012345:R-:W0:Y:S01]  /*cdd0*/  LDS.128 R8, [R69+0xd000] ;  /* 0x00d0000045087984 */ /* 0x03fe220000000c00 */
[----:B------:R-:W-:Y:S01]  /*cde0*/  SHF.R.U32.HI R52, RZ, 0x10, R49 ;  /* 0x00000010ff347819 */ /* 0x000fe20000011631 */
[--C-:B------:R-:W-:Y:S01]  /*cdf0*/  HADD2.F32 R51, -RZ, R88.reuse.H0_H0 ;  /* 0x20000058ff337230 */ /* 0x100fe20000004100 */
[----:B------:R-:W-:Y:S01]  /*ce00*/  SHF.R.U32.HI R50, RZ, 0x10, R47 ;  /* 0x00000010ff327819 */ /* 0x000fe2000001162f */
[----:B------:R-:W-:Y:S01]  /*ce10*/  HADD2.F32 R88, -RZ, R88.H1_H1 ;  /* 0x30000058ff587230 */ /* 0x000fe20000004100 */
[----:B------:R-:W-:Y:S01]  /*ce20*/  SHF.R.U64 R55, R48, 0x10, R49 ;  /* 0x0000001030377819 */ /* 0x000fe20000001231 */
[----:B------:R-:W-:Y:S01]  /*ce30*/  HADD2.F32 R52, -RZ, R52.H0_H0 ;  /* 0x20000034ff347230 */ /* 0x000fe20000004100 */
[----:B------:R-:W-:Y:S01]  /*ce40*/  SHF.R.U64 R56, R46, 0x10, R47 ;  /* 0x000000102e387819 */ /* 0x000fe2000000122f */
[----:B------:R-:W-:Y:S02]  /*ce50*/  HADD2.F32 R50, -RZ, R50.H0_H0 ;  /* 0x20000032ff327230 */ /* 0x000fe40000004100 */
[----:B------:R-:W-:-:S02]  /*ce60*/  HADD2.F32 R49, -RZ, R87.H1_H1 ;  /* 0x30000057ff317230 */ /* 0x000fc40000004100 */
[----:B------:R-:W-:Y:S02]  /*ce70*/  HADD2.F32 R87, -RZ, R87.H0_H0 ;  /* 0x20000057ff577230 */ /* 0x000fe40000004100 */
[--C-:B0-----:R-:W-:Y:S02]  /*ce80*/  HADD2.F32 R48, -RZ, R11.reuse.H1_H1 ;  /* 0x3000000bff307230 */ /* 0x101fe40000004100 */
[--C-:B------:R-:W-:Y:S02]  /*ce90*/  HADD2.F32 R3, -RZ, R8.reuse.H0_H0 ;  /* 0x20000008ff037230 */ /* 0x100fe40000004100 */
[----:B------:R-:W-:Y:S02]  /*cea0*/  HADD2.F32 R47, -RZ, R11.H0_H0 ;  /* 0x2000000bff2f7230 */ /* 0x000fe40000004100 */
[C---:B------:R-:W-:Y:S01]  /*ceb0*/  FMUL.FTZ R54, R48.reuse, R52 ;  /* 0x0000003430367220 */ /* 0x040fe20000410000 */
[----:B------:R-:W-:Y:S02]  /*cec0*/  HADD2.F32 R8, -RZ, R8.H1_H1 ;  /* 0x30000008ff087230 */ /* 0x000fe40000004100 */
[----:B------:R-:W-:Y:S01]  /*ced0*/  FMUL.FTZ R53, R48, R50 ;  /* 0x0000003230357220 */ /* 0x000fe20000410000 */
[----:B------:R-:W-:-:S02]  /*cee0*/  HADD2.F32 R11, -RZ, R10.H0_H0 ;  /* 0x2000000aff0b7230 */ /* 0x000fc40000004100 */
[C---:B------:R-:W-:Y:S01]  /*cef0*/  FFMA.FTZ R54, R47.reuse, R50, -R54 ;  /* 0x000000322f367223 */ /* 0x040fe20000010836 */
[----:B------:R-:W-:Y:S02]  /*cf00*/  HADD2.F32 R46, -RZ, R10.H1_H1 ;  /* 0x3000000aff2e7230 */ /* 0x000fe40000004100 */
[C---:B------:R-:W-:Y:S01]  /*cf10*/  FMUL.FTZ R48, R8.reuse, R51 ;  /* 0x0000003308307220 */ /* 0x040fe20000410000 */
[--C-:B------:R-:W-:Y:S02]  /*cf20*/  HADD2.F32 R10, -RZ, R9.reuse.H0_H0 ;  /* 0x20000009ff0a7230 */ /* 0x100fe40000004100 */
[----:B------:R-:W-:Y:S01]  /*cf30*/  FFMA.FTZ R53, R47, R52, R53 ;  /* 0x000000342f357223 */ /* 0x000fe20000010035 */
[-C--:B------:R-:W-:Y:S01]  /*cf40*/  FMUL.FTZ R50, R8, R49.reuse ;  /* 0x0000003108327220 */ /* 0x080fe20000410000 */
[----:B------:R-:W-:Y:S02]  /*cf50*/  HADD2.F32 R9, -RZ, R9.H1_H1 ;  /* 0x30000009ff097230 */ /* 0x000fe40000004100 */
[----:B------:R-:W-:Y:S01]  /*cf60*/  FFMA.FTZ R48, R3, R49, -R48 ;  /* 0x0000003103307223 */ /* 0x000fe20000010830 */
[----:B------:R-:W-:-:S02]  /*cf70*/  HADD2.F32 R47, -RZ, R55.H0_H0 ;  /* 0x20000037ff2f7230 */ /* 0x000fc40000004100 */
[----:B------:R-:W-:Y:S01]  /*cf80*/  FFMA.FTZ R3, R3, R51, R50 ;  /* 0x0000003303037223 */ /* 0x000fe20000010032 */
[----:B------:R-:W-:Y:S02]  /*cf90*/  HADD2.F32 R8, -RZ, R56.H0_H0 ;  /* 0x20000038ff087230 */ /* 0x000fe40000004100 */
[C---:B------:R-:W-:Y:S01]  /*cfa0*/  FMUL.FTZ R50, R46.reuse, R88 ;  /* 0x000000582e327220 */ /* 0x040fe20000410000 */
        /* <DEDUP_REMOVED lines=9> */
[----:B------:R-:W-:Y:S02]  /*d040*/  F2FP.F16.F32.PACK_AB R8, R3, R48 ;  /* 0x000000300308723e */ /* 0x000fe400000000ff */
[----:B------:R-:W-:-:S05]  /*d050*/  F2FP.F16.F32.PACK_AB R9, R46, R9 ;  /* 0x000000092e09723e */ /* 0x000fca00000000ff */
[----:B------:R0:W-:Y:S02]  /*d060*/  STS.128 [R69+0xd000], R8 ;  /* 0x00d0000845007388 */ /* 0x0001e40000000c00 */
.L_x_1672:
[----:B------:R-:W-:Y:S05]  /*d070*/  BSYNC B1 ;  /* 0x0000000000017941 */ /* 0x000fea0003800000 */
.L_x_1671:
        /* <DEDUP_REMOVED lines=21> */
[----:B------:R-:W-:-:S02]  /*d1d0*/  HADD2.F32 R45, -RZ, R99.H0_H0 ;  /* 0x20000063ff2d7230 */ /* 0x000fc40000004100 */
[----:B------:R-:W-:Y:S02]  /*d1e0*/  HADD2.F32 R99, -RZ, R99.H1_H1 ;  /* 0x30000063ff637230 */ /* 0x000fe40000004100 */
        /* <DEDUP_REMOVED lines=31> */
.L_x_1682:
[----:B------:R-:W-:Y:S05]  /*d3e0*/  BSYNC B2 ;  /* 0x0000000000027941 */ /* 0x000fea0003800000 */
.L_x_1681:
[----:B------:R-:W-:Y:S04]  /*d3f0*/  BSSY B2, `(.L_x_1683) ;  /* 0x000002c000027945 */ /* 0x000fe80003800000 */
[----:B------:R-:W-:Y:S05]  /*d400*/  @P1 BRA `(.L_x_1684) ;  /* 0x0000000000a81947 */ /* 0x000fea0003800000 */
[----:B0-2345:R-:W0:Y:S01]  /*d410*/  LDS.128 R8, [R53+0x6000] ;  /* 0x0060000035087984 */ /* 0x03de220000000c00 */
        /* <DEDUP_REMOVED lines=41> */
.L_x_1684:
[----:B------:R-:W-:Y:S05]  /*d6b0*/  BSYNC B2 ;  /* 0x0000000000027941 */ /* 0x000fea0003800000 */
.L_x_1683:
[----:B------:R-:W-:Y:S04]  /*d6c0*/  BSSY B2, `(.L_x_1685) ;  /* 0x000002c000027945 */ /* 0x000fe80003800000 */
        /* <DEDUP_REMOVED lines=43> */
.L_x_1686:
[----:B------:R-:W-:Y:S05]  /*d980*/  BSYNC B2 ;  /* 0x0000000000027941 */ /* 0x000fea0003800000 */
.L_x_1685:
[----:B------:R-:W-:Y:S05]  /*d990*/  @P3 BRA `(.L_x_1680) ;  /* 0x0000000000a83947 */ /* 0x000fea0003800000 */
[----:B012345:R-:W0:Y:S01]  /*d9a0*/  LDS.128 R8, [R53+0xe000] ;  /* 0x00e0000035087984 */ /* 0x03fe220000000c00 */
        /* <DEDUP_REMOVED lines=41> */
.L_x_1680:
[----:B------:R-:W-:Y:S05]  /*dc40*/  BSYNC B1 ;  /* 0x0000000000017941 */ /* 0x000fea0003800000 */
.L_x_1679:
[----:B------:R-:W-:-:S05]  /*dc50*/  VIADD R3, R23, 0x60 ;  /* 0x0000006017037836 */ /* 0x000fca0000000000 */
        /* <DEDUP_REMOVED lines=11> */
[----:B------:R-:W-:Y:S01]  /*dd10*/  SHF.R.U64 R36, R30, 0x10, R31 ;  /* 0x000000101e247819 */ /* 0x000fe2000000121f */
[--C-:B------:R-:W-:Y:S01]  /*dd20*/  HADD2.F32 R29, -RZ, R103.reuse.H0_H0 ;  /* 0x20000067ff1d7230 */ /* 0x100fe20000004100 */
[----:B------:R-:W-:Y:S01]  /*dd30*/  SHF.R.U32.HI R30, RZ, 0x10, R33 ;  /* 0x00000010ff1e7819 */ /* 0x000fe20000011621 */
[----:B------:R-:W-:Y:S01]  /*dd40*/  HADD2.F32 R103, -RZ, R103.H1_H1 ;  /* 0x30000067ff677230 */ /* 0x000fe20000004100 */
[----:B------:R-:W-:Y:S01]  /*dd50*/  SHF.R.U32.HI R28, RZ, 0x10, R31 ;  /* 0x00000010ff1c7819 */ /* 0x000fe2000001161f */
        /* <DEDUP_REMOVED lines=12> */
[----:B------:R-:W-:Y:S01]  /*de20*/  FFMA.FTZ R32, R26, R28, -R33 ;  /* 0x0000001c1a207223 */ /* 0x000fe20000010821 */
[----:B------:R-:W-:Y:S02]  /*de30*/  HADD2.F32 R10, -RZ, R10.H1_H1 ;  /* 0x3000000aff0a7230 */ /* 0x000fe40000004100 */
[----:B------:R-:W-:Y:S01]  /*de40*/  FMUL.FTZ R27, R8, R31 ;  /* 0x0000001f081b7220 */ /* 0x000fe20000410000 */
        /* <DEDUP_REMOVED lines=9> */
[-C--:B------:R-:W-:Y:S01]  /*dee0*/  FMUL.FTZ R31, R10, R103.reuse ;  /* 0x000000670a1f7220 */ /* 0x080fe20000410000 */
        /* <DEDUP_REMOVED lines=11> */
.L_x_1689:
[----:B------:R-:W-:Y:S05]  /*dfa0*/  BSYNC B1 ;  /* 0x0000000000017941 */ /* 0x000fea0003800000 */
.L_x_1688:
        /* <DEDUP_REMOVED lines=44> */
.L_x_1691:
[----:B------:R-:W-:Y:S05]  /*e270*/  BSYNC B1 ;  /* 0x0000000000017941 */ /* 0x000fea0003800000 */
.L_x_1690:
[----:B------:R-:W-:Y:S04]  /*e280*/  BSSY B1, `(.L_x_1692) ;  /* 0x000002c000017945 */ /* 0x000fe80003800000 */
        /* <DEDUP_REMOVED lines=43> */
.L_x_1693:
[----:B------:R-:W-:Y:S05]  /*e540*/  BSYNC B1 ;  /* 0x0000000000017941 */ /* 0x000fea0003800000 */
.L_x_1692:
[----:B------:R-:W-:Y:S05]  /*e550*/  @P3 BRA `(.L_x_1687) ;  /* 0x0000004c00483947 */ /* 0x000fea0003800000 */
[----:B012345:R-:W0:Y:S01]  /*e560*/  LDS.128 R8, [R37+0xf000] ;  /* 0x00f0000025087984 */ /* 0x03fe220000000c00 */
[--C-:B------:R-:W-:Y:S01]  /*e570*/  SHF.R.U64 R25, R4, 0x10, R5.reuse ;  /* 0x0000001004197819 */ /* 0x100fe20000001205 */
[--C-:B------:R-:W-:Y:S01]  /*e580*/  HADD2.F32 R13, -RZ, R79.reuse.H0_H0 ;  /* 0x2000004fff0d7230 */ /* 0x100fe20000004100 */
[----:B------:R-:W-:Y:S01]  /*e590*/  SHF.R.U32.HI R4, RZ, 0x10, R5 ;  /* 0x00000010ff047819 */ /* 0x000fe20000011605 */
[----:B------:R-:W-:Y:S01]  /*e5a0*/  HADD2.F32 R79, -RZ, R79.H1_H1 ;  /* 0x3000004fff4f7230 */ /* 0x000fe20000004100 */
[--C-:B------:R-:W-:Y:S02]  /*e5b0*/  SHF.R.U32.HI R12, RZ, 0x10, R7.reuse ;  /* 0x00000010ff0c7819 */ /* 0x100fe40000011607 */
[----:B------:R-:W-:Y:S01]  /*e5c0*/  SHF.R.U64 R24, R6, 0x10, R7 ;  /* 0x0000001006187819 */ /* 0x000fe20000001207 */
[----:B------:R-:W-:Y:S02]  /*e5d0*/  HADD2.F32 R6, -RZ, R4.H0_H0 ;  /* 0x20000004ff067230 */ /* 0x000fe40000004100 */
[----:B------:R-:W-:-:S02]  /*e5e0*/  HADD2.F32 R12, -RZ, R12.H0_H0 ;  /* 0x2000000cff0c7230 */ /* 0x000fc40000004100 */
[----:B------:R-:W-:Y:S02]  /*e5f0*/  HADD2.F32 R7, -RZ, R78.H1_H1 ;  /* 0x3000004eff077230 */ /* 0x000fe40000004100 */
[--C-:B0-----:R-:W-:Y:S02]  /*e600*/  HADD2.F32 R5, -RZ, R11.reuse.H0_H0 ;  /* 0x2000000bff057230 */ /* 0x101fe40000004100 */
[----:B------:R-:W-:Y:S02]  /*e610*/  HADD2.F32 R11, -RZ, R11.H1_H1 ;  /* 0x3000000bff0b7230 */ /* 0x000fe40000004100 */
[--C-:B------:R-:W-:Y:S02]  /*e620*/  HADD2.F32 R0, -RZ, R8.reuse.H0_H0 ;  /* 0x20000008ff007230 */ /* 0x100fe40000004100 */
[----:B------:R-:W-:Y:S02]  /*e630*/  HADD2.F32 R8, -RZ, R8.H1_H1 ;  /* 0x30000008ff087230 */ /* 0x000fe40000004100 */
[C---:B------:R-:W-:Y:S01]  /*e640*/  FMUL.FTZ R14, R11.reuse, R12 ;  /* 0x0000000c0b0e7220 */ /* 0x040fe20000410000 */
[----:B------:R-:W-:Y:S01]  /*e650*/  FMUL.FTZ R15, R11, R6 ;  /* 0x000000060b0f7220 */ /* 0x000fe20000410000 */
[----:B------:R-:W-:-:S02]  /*e660*/  HADD2.F32 R4, -RZ, R10.H0_H0 ;  /* 0x2000000aff047230 */ /* 0x000fc40000004100 */
[C---:B------:R-:W-:Y:S01]  /*e670*/  FFMA.FTZ R20, R5.reuse, R6, -R14 ;  /* 0x0000000605147223 */ /* 0x040fe2000001080e */
[----:B------:R-:W-:Y:S01]  /*e680*/  FFMA.FTZ R21, R5, R12, R15 ;  /* 0x0000000c05157223 */ /* 0x000fe2000001000f */
[----:B------:R-:W-:Y:S02]  /*e690*/  HADD2.F32 R10, -RZ, R10.H1_H1 ;  /* 0x3000000aff0a7230 */ /* 0x000fe40000004100 */
[C---:B------:R-:W-:Y:S01]  /*e6a0*/  FMUL.FTZ R11, R8.reuse, R13 ;  /* 0x0000000d080b7220 */ /* 0x040fe20000410000 */
[--C-:B------:R-:W-:Y:S02]  /*e6b0*/  HADD2.F32 R3, -RZ, R9.reuse.H0_H0 ;  /* 0x20000009ff037230 */ /* 0x100fe40000004100 */
[-C--:B------:R-:W-:Y:S01]  /*e6c0*/  FMUL.FTZ R15, R8, R7.reuse ;  /* 0x00000007080f7220 */ /* 0x080fe20000410000 */
[----:B------:R-:W-:Y:S02]  /*e6d0*/  HADD2.F32 R5, -RZ, R78.H0_H0 ;  /* 0x2000004eff057230 */ /* 0x000fe40000004100 */
[----:B------:R-:W-:Y:S01]  /*e6e0*/  FFMA.FTZ R11, R0, R7, -R11 ;  /* 0x00000007000b7223 */ /* 0x000fe2000001080b */
[----:B------:R-:W-:-:S02]  /*e6f0*/  HADD2.F32 R9, -RZ, R9.H1_H1 ;  /* 0x30000009ff097230 */ /* 0x000fc40000004100 */
[C---:B------:R-:W-:Y:S01]  /*e700*/  FMUL.FTZ R7, R10.reuse, R79 ;  /* 0x0000004f0a077220 */ /* 0x040fe20000410000 */
[----:B------:R-:W-:Y:S02]  /*e710*/  HADD2.F32 R8, -RZ, R24.H0_H0 ;  /* 0x20000018ff087230 */ /* 0x000fe40000004100 */
[-C--:B------:R-:W-:Y:S01]  /*e720*/  FMUL.FTZ R14, R10, R5.reuse ;  /* 0x000000050a0e7220 */ /* 0x080fe20000410000 */
[----:B------:R-:W-:Y:S02]  /*e730*/  HADD2.F32 R6, -RZ, R25.H0_H0 ;  /* 0x20000019ff067230 */ /* 0x000fe40000004100 */
[----:B------:R-:W-:Y:S01]  /*e740*/  FFMA.FTZ R12, R4, R5, -R7 ;  /* 0x00000005040c7223 */ /* 0x000fe20000010807 */
[----:B------:R-:W-:Y:S01]  /*e750*/  FFMA.FTZ R0, R0, R13, R15 ;  /* 0x0000000d00007223 */ /* 0x000fe2000001000f */
[C---:B------:R-:W-:Y:S01]  /*e760*/  FMUL.FTZ R10, R9.reuse, R8 ;  /* 0x00000008090a7220 */ /* 0x040fe20000410000 */
[----:B------:R-:W-:Y:S01]  /*e770*/  FFMA.FTZ R79, R4, R79, R14 ;  /* 0x0000004f044f7223 */ /* 0x000fe2000001000e */
[----:B------:R-:W-:Y:S01]  /*e780*/  FMUL.FTZ R9, R9, R6 ;  /* 0x0000000609097220 */ /* 0x000fe20000410000 */
[----:B------:R-:W-:Y:S01]  /*e790*/  F2FP.F16.F32.PACK_AB R7, R21, R20 ;  /* 0x000000141507723e */ /* 0x000fe200000000ff */
[C---:B------:R-:W-:Y:S01]  /*e7a0*/  FFMA.FTZ R5, R3.reuse, R6, -R10 ;  /* 0x0000000603057223 */ /* 0x040fe2000001080a */
[----:B------:R-:W-:Y:S01]  /*e7b0*/  F2FP.F16.F32.PACK_AB R4, R0, R11 ;  /* 0x0000000b0004723e */ /* 0x000fe200000000ff */
[----:B------:R-:W-:Y:S01]  /*e7c0*/  FFMA.FTZ R8, R3, R8, R9 ;  /* 0x0000000803087223 */ /* 0x000fe20000010009 */
[----:B------:R-:W-:-:S04]  /*e7d0*/  F2FP.F16.F32.PACK_AB R6, R79, R12 ;  /* 0x0000000c4f06723e */ /* 0x000fc800000000ff */
[----:B------:R-:W-:-:S05]  /*e7e0*/  F2FP.F16.F32.PACK_AB R5, R8, R5 ;  /* 0x000000050805723e */ /* 0x000fca00000000ff */
[----:B------:R0:W-:Y:S01]  /*e7f0*/  STS.128 [R37+0xf000], R4 ;  /* 0x00f0000425007388 */ /* 0x0001e20000000c00 */
[----:B------:R-:W-:Y:S05]  /*e800*/  BRA `(.L_x_1687) ;  /* 0x00000048009c7947 */ /* 0x000fea0003800000 */
.L_x_1648:
[----:B------:R-:W0:Y:S01]  /*e810*/  LDC R9, c[0x0][0x448] ;  /* 0x00011200ff097b82 */ /* 0x000e220000000800 */
[----:B------:R-:W-:Y:S01]  /*e820*/  ULDC.64 UR4, c[0x0][0x3f8] ;  /* 0x0000fe0000047ab9 */ /* 0x000fe20000000a00 */
[----:B------:R-:W-:Y:S01]  /*e830*/  ULDC.64 UR6, c[0x0][0x408] ;  /* 0x0001020000067ab9 */ /* 0x000fe20000000a00 */
[----:B------:R-:W-:Y:S02]  /*e840*/  IMAD.MOV.U32 R25, RZ, RZ, R33 ;  /* 0x000000ffff197224 */ /* 0x000fe400078e0021 */
[----:B------:R-:W-:Y:S01]  /*e850*/  IMAD.MOV.U32 R27, RZ, RZ, R29 ;  /* 0x000000ffff1b7224 */ /* 0x000fe200078e001d */
[----:B0-----:R-:W-:-:S13]  /*e860*/  ISETP.NE.AND P0, PT, R9, 0x1, PT ;  /* 0x000000010900780c */ /* 0x001fda0003f05270 */
[----:B------:R-:W0:Y:S08]  /*e870*/  @P0 LDC R4, c[0x0][0x44c] ;  /* 0x00011300ff040b82 */ /* 0x000e300000000800 */
[----:B------:R-:W1:Y:S01]  /*e880*/  @P0 LDC R5, c[0x0][0x450] ;  /* 0x00011400ff050b82 */ /* 0x000e620000000800 */
[----:B0-----:R-:W-:-:S05]  /*e890*/  @P0 IMAD.HI.U32 R4, R3, R4, RZ ;  /* 0x0000000403040227 */ /* 0x001fca00078e00ff */
[----:B-1----:R-:W-:-:S04]  /*e8a0*/  @P0 SHF.R.U32.HI R3, RZ, R5, R4 ;  /* 0x00000005ff030219 */ /* 0x002fc80000011604 */
        /* <DEDUP_REMOVED lines=12> */
[----:B------:R-:W-:-:S02]  /*e970*/  LEA R20, P1, R26, UR6, 0x1 ;  /* 0x000000061a147c11 */ /* 0x000fc4000f8208ff */
[----:B------:R-:W-:Y:S02]  /*e980*/  IADD3 R3, R27, R3, RZ ;  /* 0x000000031b037210 */ /* 0x000fe40007ffe0ff */
[----:B------:R-:W-:Y:S02]  /*e990*/  LEA.HI.X R72, R24, UR5, R5, 0x1, P0 ;  /* 0x0000000518487c11 */ /* 0x000fe400080f0c05 */
[----:B------:R-:W-:Y:S01]  /*e9a0*/  LEA.HI.X R73, R26, UR7, R3, 0x1, P1 ;  /* 0x000000071a497c11 */ /* 0x000fe200088f0c03 */
[----:B------:R-:W-:Y:S06]  /*e9b0*/  BRA.DIV UR4, `(.L_x_1694) ;  /* 0x000001fa04307947 */ /* 0x000fec000b800000 */
[----:B------:R0:W1:Y:S04]  /*e9c0*/  SHFL.IDX PT, R5, R72, RZ, 0x181f ;  /* 0x00181fff48057589 */ /* 0x00006800000e0000 */
[----:B------:R0:W2:Y:S04]  /*e9d0*/  SHFL.IDX PT, R8, R21, RZ, 0x181f ;  /* 0x00181fff15087589 */ /* 0x0000a800000e0000 */
[----:B------:R0:W3:Y:S04]  /*e9e0*/  SHFL.IDX PT, R7, R73, RZ, 0x181f ;  /* 0x00181fff49077589 */ /* 0x0000e800000e0000 */
[----:B------:R0:W4:Y:S02]  /*e9f0*/  SHFL.IDX PT, R14, R20, RZ, 0x181f ;  /* 0x00181fff140e7589 */ /* 0x00012400000e0000 */
.L_x_2062:
        /* <DEDUP_REMOVED lines=12> */
[----:B------:R-:W2:Y:S01]  /*eac0*/  LDL R4, [R1+0x48] ;  /* 0x0000480001047983 */ /* 0x000ea20000100800 */
[----:B------:R-:W-:Y:S01]  /*ead0*/  ULDC UR4, c[0x0][0x3f4] ;  /* 0x0000fd0000047ab9 */ /* 0x000fe20000000800 */
[----:B-1----:R-:W-:Y:S01]  /*eae0*/  IMAD.MOV.U32 R9, RZ, RZ, R5 ;  /* 0x000000ffff097224 */ /* 0x002fe200078e0005 */
[----:B------:R-:W-:Y:S02]  /*eaf0*/  ISETP.GE.AND P2, PT, R18, UR4, PT ;  /* 0x0000000412007c0c */ /* 0x000fe4000bf46270 */
[----:B------:R-:W-:Y:S02]  /*eb00*/  CS2R R56, SRZ ;  /* 0x0000000000387805 */ /* 0x000fe4000001ff00 */
[----:B------:R-:W-:Y:S02]  /*eb10*/  ISETP.GE.AND P3, PT, R226, UR4, PT ;  /* 0x00000004e2007c0c */ /* 0x000fe4000bf66270 */
[----:B------:R-:W-:Y:S01]  /*eb20*/  CS2R R58, SRZ ;  /* 0x00000000003a7805 */ /* 0x000fe2000001ff00 */
[----:B------:R-:W-:-:S06]  /*eb30*/  ULDC.64 UR6, c[0x0][0x208] ;  /* 0x0000820000067ab9 */ /* 0x000fcc0000000a00 */
[C---:B------:R-:W-:Y:S01]  /*eb40*/  @!P2 IMAD.SHL.U32 R11, R18.reuse, 0x2, RZ ;  /* 0x00000002120ba824 */ /* 0x040fe200078e00ff */
[----:B------:R-:W-:-:S04]  /*eb50*/  @!P2 SHF.L.U64.HI R12, R18, 0x1, R19 ;  /* 0x00000001120ca819 */ /* 0x000fc80000010213 */
[----:B----4-:R-:W-:Y:S02]  /*eb60*/  @!P2 IADD3 R6, P1, R14, R11, RZ ;  /* 0x0000000b0e06a210 */ /* 0x010fe40007f3e0ff */
[----:B------:R-:W-:Y:S02]  /*eb70*/  CS2R R68, SRZ ;  /* 0x0000000000447805 */ /* 0x000fe4000001ff00 */
[----:B------:R-:W-:Y:S02]  /*eb80*/  CS2R R70, SRZ ;  /* 0x0000000000467805 */ /* 0x000fe4000001ff00 */
[----:B------:R-:W-:Y:S02]  /*eb90*/  CS2R R60, SRZ ;  /* 0x00000000003c7805 */ /* 0x000fe4000001ff00 */
[----:B------:R-:W-:Y:S02]  /*eba0*/  CS2R R62, SRZ ;  /* 0x00000000003e7805 */ /* 0x000fe4000001ff00 */
[----:B------:R-:W-:-:S02]  /*ebb0*/  CS2R R66, SRZ ;  /* 0x0000000000427805 */ /* 0x000fc4000001ff00 */
[----:B------:R-:W-:Y:S01]  /*ebc0*/  CS2R R64, SRZ ;  /* 0x0000000000407805 */ /* 0x000fe2000001ff00 */
[----:B--2---:R-:W-:Y:S01]  /*ebd0*/  @!P3 IMAD.SHL.U32 R13, R4, 0x8, RZ ;  /* 0x00000008040db824 */ /* 0x004fe200078e00ff */
[----:B------:R-:W-:-:S03]  /*ebe0*/  @!P2 IADD3 R4, P0, R8, R11, RZ ;  /* 0x0000000b0804a210 */ /* 0x000fc60007f1e0ff */
[----:B------:R-:W-:-:S04]  /*ebf0*/  @!P3 IMAD.WIDE R10, R13, 0x2, R8 ;  /* 0x000000020d0ab825 */ /* 0x000fc800078e0208 */
[----:B------:R-:W-:Y:S01]  /*ec00*/  IMAD.MOV.U32 R8, RZ, RZ, R14 ;  /* 0x000000ffff087224 */ /* 0x000fe200078e000e */
[----:B------:R1:W5:Y:S01]  /*ec10*/  @!P3 LD.E.128 R56, desc[UR6][R10.64] ;  /* 0x000000060a38b980 */ /* 0x000362000c101d00 */
[----:B---3--:R-:W-:Y:S02]  /*ec20*/  IMAD.MOV.U32 R9, RZ, RZ, R7 ;  /* 0x000000ffff097224 */ /* 0x008fe400078e0007 */
[----:B------:R-:W-:Y:S02]  /*ec30*/  @!P2 IMAD.X R5, R5, 0x1, R12, P0 ;  /* 0x000000010505a824 */ /* 0x000fe400000e060c */
[----:B------:R-:W-:-:S03]  /*ec40*/  @!P3 IMAD.WIDE R8, R13, 0x2, R8 ;  /* 0x000000020d08b825 */ /* 0x000fc600078e0208 */
[----:B------:R1:W5:Y:S01]  /*ec50*/  @!P2 LD.E.128 R60, desc[UR6][R4.64] ;  /* 0x00000006043ca980 */ /* 0x000362000c101d00 */
[----:B------:R-:W-:-:S03]  /*ec60*/  @!P2 IMAD.X R7, R7, 0x1, R12, P1 ;  /* 0x000000010707a824 */ /* 0x000fc600008e060c */
[----:B------:R1:W5:Y:S04]  /*ec70*/  @!P3 LD.E.128 R68, desc[UR6][R8.64] ;  /* 0x000000060844b980 */ /* 0x000368000c101d00 */
[----:B------:R1:W5:Y:S02]  /*ec80*/  @!P2 LD.E.128 R64, desc[UR6][R6.64] ;  /* 0x000000060640a980 */ /* 0x000364000c101d00 */
.L_x_1696:
[----:B------:R-:W-:Y:S05]  /*ec90*/  BSYNC B1 ;  /* 0x0000000000017941 */ /* 0x000fea0003800000 */
.L_x_1695:
[----:B-1---5:R-:W-:Y:S01]  /*eca0*/  IMAD.MOV.U32 R4, RZ, RZ, R68 ;  /* 0x000000ffff047224 */ /* 0x022fe200078e0044 */
[----:B------:R-:W-:Y:S01]  /*ecb0*/  MOV R5, R69 ;  /* 0x0000004500057202 */ /* 0x000fe20000000f00 */
[----:B---3--:R-:W-:Y:S01]  /*ecc0*/  IMAD.MOV.U32 R7, RZ, RZ, R67 ;  /* 0x000000ffff077224 */ /* 0x008fe200078e0043 */
        /* <DEDUP_REMOVED lines=17> */
[----:B------:R-:W-:Y:S02]  /*ede0*/  CS2R R52, SRZ ;  /* 0x0000000000347805 */ /* 0x000fe4000001ff00 */
[----:B------:R-:W-:Y:S02]  /*edf0*/  MOV R6, R62 ;  /* 0x0000003e00067202 */ /* 0x000fe40000000f00 */
        /* <DEDUP_REMOVED lines=10> */
[----:B------:R-:W-:Y:S02]  /*eea0*/  PRMT R117, R6, 0x7610, R117 ;  /* 0x0000761006757816 */ /* 0x000fe40000000075 */
[----:B------:R-:W-:Y:S01]  /*eeb0*/  PRMT R116, R116, 0x5410, R7 ;  /* 0x0000541074747816 */ /* 0x000fe20000000007 */
[----:B------:R-:W-:Y:S06]  /*eec0*/  BRA.DIV UR4, `(.L_x_1697) ;  /* 0x000001f6045c7947 */ /* 0x000fec000b800000 */
[----:B------:R1:W3:Y:S04]  /*eed0*/  SHFL.IDX PT, R5, R72, 0x1, 0x181f ;  /* 0x00381f0048057f89 */ /* 0x0002e800000e0000 */
[----:B--2---:R1:W2:Y:S04]  /*eee0*/  SHFL.IDX PT, R8, R21, 0x1, 0x181f ;  /* 0x00381f0015087f89 */ /* 0x0042a800000e0000 */
[----:B------:R1:W0:Y:S04]  /*eef0*/  SHFL.IDX PT, R7, R73, 0x1, 0x181f ;  /* 0x00381f0049077f89 */ /* 0x00022800000e0000 */
[----:B----4-:R1:W4:Y:S02]  /*ef00*/  SHFL.IDX PT, R14, R20, 0x1, 0x181f ;  /* 0x00381f00140e7f89 */ /* 0x01032400000e0000 */
.L_x_2068:
        /* <DEDUP_REMOVED lines=11> */
[----:B------:R-:W4:Y:S01]  /*efc0*/  LDL R6, [R1+0x48] ;  /* 0x0000480001067983 */ /* 0x000f220000100800 */
[----:B------:R-:W-:Y:S01]  /*efd0*/  ULDC UR4, c[0x0][0x3f4] ;  /* 0x0000fd0000047ab9 */ /* 0x000fe20000000800 */
[----:B---3--:R-:W-:Y:S01]  /*efe0*/  IMAD.MOV.U32 R9, RZ, RZ, R5 ;  /* 0x000000ffff097224 */ /* 0x008fe200078e0005 */
[----:B------:R-:W-:Y:S02]  /*eff0*/  ISETP.GE.AND P2, PT, R18, UR4, PT ;  /* 0x0000000412007c0c */ /* 0x000fe4000bf46270 */
[----:B------:R-:W-:Y:S02]  /*f000*/  CS2R R40, SRZ ;  /* 0x0000000000287805 */ /* 0x000fe4000001ff00 */
[----:B------:R-:W-:Y:S02]  /*f010*/  ISETP.GE.AND P3, PT, R226, UR4, PT ;  /* 0x00000004e2007c0c */ /* 0x000fe4000bf66270 */
[----:B------:R-:W-:Y:S01]  /*f020*/  CS2R R42, SRZ ;  /* 0x00000000002a7805 */ /* 0x000fe2000001ff00 */
[----:B------:R-:W-:-:S06]  /*f030*/  ULDC.64 UR6, c[0x0][0x208] ;  /* 0x0000820000067ab9 */ /* 0x000fcc0000000a00 */
[C---:B------:R-:W-:Y:S01]  /*f040*/  @!P2 IMAD.SHL.U32 R11, R18.reuse, 0x2, RZ ;  /* 0x00000002120ba824 */ /* 0x040fe200078e00ff */
[----:B------:R-:W-:-:S04]  /*f050*/  @!P2 SHF.L.U64.HI R12, R18, 0x1, R19 ;  /* 0x00000001120ca819 */ /* 0x000fc80000010213 */
[----:B--2---:R-:W-:Y:S02]  /*f060*/  @!P2 IADD3 R4, P0, R8, R11, RZ ;  /* 0x0000000b0804a210 */ /* 0x004fe40007f1e0ff */
[----:B------:R-:W-:Y:S02]  /*f070*/  CS2R R48, SRZ ;  /* 0x0000000000307805 */ /* 0x000fe4000001ff00 */
[----:B------:R-:W-:Y:S02]  /*f080*/  CS2R R50, SRZ ;  /* 0x0000000000327805 */ /* 0x000fe4000001ff00 */
[----:B------:R-:W-:Y:S02]  /*f090*/  CS2R R44, SRZ ;  /* 0x00000000002c7805 */ /* 0x000fe4000001ff00 */
[----:B------:R-:W-:Y:S02]  /*f0a0*/  CS2R R46, SRZ ;  /* 0x00000000002e7805 */ /* 0x000fe4000001ff00 */
[----:B------:R-:W-:-:S02]  /*f0b0*/  CS2R R52, SRZ ;  /* 0x0000000000347805 */ /* 0x000fc4000001ff00 */
[----:B------:R-:W-:Y:S01]  /*f0c0*/  CS2R R54, SRZ ;  /* 0x0000000000367805 */ /* 0x000fe2000001ff00 */
[----:B------:R-:W-:-:S05]  /*f0d0*/  @!P2 IMAD.X R5, R5, 0x1, R12, P0 ;  /* 0x000000010505a824 */ /* 0x000fca00000e060c */
[----:B------:R2:W5:Y:S01]  /*f0e0*/  @!P2 LD.E.128 R44, desc[UR6][R4.64] ;  /* 0x00000006042ca980 */ /* 0x000562000c101d00 */
[----:B----4-:R-:W-:Y:S02]  /*f0f0*/  @!P3 SHF.L.U32 R13, R6, 0x3, RZ ;  /* 0x00000003060db819 */ /* 0x010fe400000006ff */
[----:B------:R-:W-:-:S03]  /*f100*/  @!P2 IADD3 R6, P1, R14, R11, RZ ;  /* 0x0000000b0e06a210 */ /* 0x000fc60007f3e0ff */
[----:B------:R-:W-:-:S04]  /*f110*/  @!P3 IMAD.WIDE R10, R13, 0x2, R8 ;  /* 0x000000020d0ab825 */ /* 0x000fc800078e0208 */
[----:B------:R-:W-:Y:S01]  /*f120*/  IMAD.MOV.U32 R8, RZ, RZ, R14 ;  /* 0x000000ffff087224 */ /* 0x000fe200078e000e */
[----:B------:R2:W5:Y:S01]  /*f130*/  @!P3 LD.E.128 R40, desc[UR6][R10.64] ;  /* 0x000000060a28b980 */ /* 0x000562000c101d00 */
[----:B0-----:R-:W-:Y:S02]  /*f140*/  IMAD.MOV.U32 R9, RZ, RZ, R7 ;  /* 0x000000ffff097224 */ /* 0x001fe400078e0007 */
[----:B------:R-:W-:Y:S02]  /*f150*/  @!P2 IMAD.X R7, R7, 0x1, R12, P1 ;  /* 0x000000010707a824 */ /* 0x000fe400008e060c */
[----:B------:R-:W-:-:S03]  /*f160*/  @!P3 IMAD.WIDE R8, R13, 0x2, R8 ;  /* 0x000000020d08b825 */ /* 0x000fc600078e0208 */
[----:B------:R2:W5:Y:S04]  /*f170*/  @!P2 LD.E.128 R52, desc[UR6][R6.64] ;  /* 0x000000060634a980 */ /* 0x000568000c101d00 */
[----:B------:R2:W5:Y:S02]  /*f180*/  @!P3 LD.E.128 R48, desc[UR6][R8.64] ;  /* 0x000000060830b980 */ /* 0x000564000c101d00 */
.L_x_1699:
[----:B------:R-:W-:Y:S05]  /*f190*/  BSYNC B1 ;  /* 0x0000000000017941 */ /* 0x000fea0003800000 */
.L_x_1698:
[----:B--2--5:R-:W-:Y:S01]  /*f1a0*/  IMAD.MOV.U32 R4, RZ, RZ, R52 ;  /* 0x000000ffff047224 */ /* 0x024fe200078e0034 */
[----:B------:R-:W-:Y:S01]  /*f1b0*/  UMOV UR4, 0xffffffff ;  /* 0xffffffff00047882 */ /* 0x000fe20000000000 */
[----:B---3--:R-:W-:Y:S02]  /*f1c0*/  IMAD.MOV.U32 R5, RZ, RZ, R53 ;  /* 0x000000ffff057224 */ /* 0x008fe400078e0035 */
[----:B------:R-:W-:Y:S02]  /*f1d0*/  IMAD.MOV.U32 R6, RZ, RZ, R54 ;  /* 0x000000ffff067224 */ /* 0x000fe400078e0036 */
[----:B0-----:R-:W-:Y:S01]  /*f1e0*/  IMAD.MOV.U32 R7, RZ, RZ, R55 ;  /* 0x000000ffff077224 */ /* 0x001fe200078e0037 */
[----:B------:R-:W-:Y:S01]  /*f1f0*/  PRMT R115, R5, 0x7610, R115 ;  /* 0x0000761005737816 */ /* 0x000fe20000000073 */
[----:B------:R-:W-:Y:S01]  /*f200*/  IMAD.MOV.U32 R5, RZ, RZ, R49 ;  /* 0x000000ffff057224 */ /* 0x000fe200078e0031 */
[----:B------:R-:W-:Y:S01]  /*f210*/  PRMT R112, R4, 0x5410, R6 ;  /* 0x0000541004707816 */ /* 0x000fe20000000006 */
[----:B------:R-:W-:Y:S01]  /*f220*/  IMAD.MOV.U32 R6, RZ, RZ, R50 ;  /* 0x000000ffff067224 */ /* 0x000fe200078e0032 */
[----:B------:R-:W-:Y:S01]  /*f230*/  PRMT R113, R7, 0x7610, R113 ;  /* 0x0000761007717816 */ /* 0x000fe20000000071 */
[----:B------:R-:W-:Y:S01]  /*f240*/  IMAD.MOV.U32 R7, RZ, RZ, R51 ;  /* 0x000000ffff077224 */ /* 0x000fe200078e0033 */
[----:B------:R-:W-:-:S04]  /*f250*/  MOV R4, R48 ;  /* 0x0000003000047202 */ /* 0x000fc80000000f00 */
        /* <DEDUP_REMOVED lines=8> */
[----:B------:R-:W-:Y:S01]  /*f2e0*/  PRMT R114, R4, 0x5410, R7 ;  /* 0x0000541004727816 */ /* 0x000fe20000000007 */
[----:B------:R-:W-:Y:S01]  /*f2f0*/  IMAD.MOV.U32 R4, RZ, RZ, R40 ;  /* 0x000000ffff047224 */ /* 0x000fe200078e0028 */
[----:B------:R-:W-:Y:S01]  /*f300*/  PRMT R115, R115, 0x5410, R5 ;  /* 0x0000541073737816 */ /* 0x000fe20000000005 */
[----:B------:R-:W-:Y:S01]  /*f310*/  IMAD.MOV.U32 R7, RZ, RZ, R43 ;  /* 0x000000ffff077224 */ /* 0x000fe200078e002b */
[----:B------:R-:W-:-:S04]  /*f320*/  MOV R5, R41 ;  /* 0x0000002900057202 */ /* 0x000fc80000000f00 */
[----:B------:R-:W-:Y:S02]  /*f330*/  PRMT R110, R4, 0x5410, R5 ;  /* 0x00005410046e7816 */ /* 0x000fe40000000005 */
[----:B------:R-:W-:Y:S01]  /*f340*/  PRMT R111, R6, 0x5410, R7 ;  /* 0x00005410066f7816 */ /* 0x000fe20000000007 */
[----:B------:R-:W-:Y:S06]  /*f350*/  BRA.DIV UR4, `(.L_x_1700) ;  /* 0x000001f204a87947 */ /* 0x000fec000b800000 */
[----:B------:R0:W2:Y:S04]  /*f360*/  SHFL.IDX PT, R5, R72, 0x2, 0x181f ;  /* 0x00581f0048057f89 */ /* 0x0000a800000e0000 */
[----:B------:R0:W3:Y:S04]  /*f370*/  SHFL.IDX PT, R8, R21, 0x2, 0x181f ;  /* 0x00581f0015087f89 */ /* 0x0000e800000e0000 */
[----:B------:R0:W0:Y:S04]  /*f380*/  SHFL.IDX PT, R7, R73, 0x2, 0x181f ;  /* 0x00581f0049077f89 */ /* 0x00002800000e0000 */
[----:B----4-:R4:W0:Y:S02]  /*f390*/  SHFL.IDX PT, R14, R20, 0x2, 0x181f ;  /* 0x00581f00140e7f89 */ /* 0x01082400000e0000 */
.L_x_2074:
        /* <DEDUP_REMOVED lines=12> */
[----:B------:R-:W4:Y:S01]  /*f460*/  LDL R6, [R1+0x48] ;  /* 0x0000480001067983 */ /* 0x000f220000100800 */
[----:B------:R-:W-:Y:S01]  /*f470*/  ULDC UR4, c[0x0][0x3f4] ;  /* 0x0000fd0000047ab9 */ /* 0x000fe20000000800 */
[----:B--2---:R-:W-:Y:S01]  /*f480*/  IMAD.MOV.U32 R9, RZ, RZ, R5 ;  /* 0x000000ffff097224 */ /* 0x004fe200078e0005 */
[----:B------:R-:W-:Y:S02]  /*f490*/  ISETP.GE.AND P2, PT, R18, UR4, PT ;  /* 0x0000000412007c0c */ /* 0x000fe4000bf46270 */
[----:B------:R-:W-:Y:S02]  /*f4a0*/  CS2R R24, SRZ ;  /* 0x0000000000187805 */ /* 0x000fe4000001ff00 */
[----:B------:R-:W-:Y:S02]  /*f4b0*/  ISETP.GE.AND P3, PT, R226, UR4, PT ;  /* 0x00000004e2007c0c */ /* 0x000fe4000bf66270 */
[----:B------:R-:W-:Y:S01]  /*f4c0*/  CS2R R26, SRZ ;  /* 0x00000000001a7805 */ /* 0x000fe2000001ff00 */
[----:B------:R-:W-:-:S06]  /*f4d0*/  ULDC.64 UR6, c[0x0][0x208] ;  /* 0x0000820000067ab9 */ /* 0x000fcc0000000a00 */
[C---:B------:R-:W-:Y:S01]  /*f4e0*/  @!P2 IMAD.SHL.U32 R11, R18.reuse, 0x2, RZ ;  /* 0x00000002120ba824 */ /* 0x040fe200078e00ff */
[----:B------:R-:W-:-:S04]  /*f4f0*/  @!P2 SHF.L.U64.HI R12, R18, 0x1, R19 ;  /* 0x00000001120ca819 */ /* 0x000fc80000010213 */
[----:B---3--:R-:W-:Y:S02]  /*f500*/  @!P2 IADD3 R4, P0, R8, R11, RZ ;  /* 0x0000000b0804a210 */ /* 0x008fe40007f1e0ff */
[----:B------:R-:W-:Y:S02]  /*f510*/  CS2R R32, SRZ ;  /* 0x0000000000207805 */ /* 0x000fe4000001ff00 */
[----:B------:R-:W-:Y:S02]  /*f520*/  CS2R R34, SRZ ;  /* 0x0000000000227805 */ /* 0x000fe4000001ff00 */
[----:B------:R-:W-:Y:S02]  /*f530*/  CS2R R28, SRZ ;  /* 0x00000000001c7805 */ /* 0x000fe4000001ff00 */
[----:B------:R-:W-:Y:S02]  /*f540*/  CS2R R30, SRZ ;  /* 0x00000000001e7805 */ /* 0x000fe4000001ff00 */
[----:B------:R-:W-:-:S02]  /*f550*/  CS2R R36, SRZ ;  /* 0x0000000000247805 */ /* 0x000fc4000001ff00 */
[----:B------:R-:W-:Y:S02]  /*f560*/  CS2R R38, SRZ ;  /* 0x0000000000267805 */ /* 0x000fe4000001ff00 */
[----:B------:R-:W-:-:S05]  /*f570*/  @!P2 IADD3.X R5, R5, R12, RZ, P0, !PT ;  /* 0x0000000c0505a210 */ /* 0x000fca00007fe4ff */
[----:B------:R2:W5:Y:S01]  /*f580*/  @!P2 LD.E.128 R28, desc[UR6][R4.64] ;  /* 0x00000006041ca980 */ /* 0x000562000c101d00 */
[----:B----4-:R-:W-:Y:S01]  /*f590*/  @!P3 IMAD.SHL.U32 R13, R6, 0x8, RZ ;  /* 0x00000008060db824 */ /* 0x010fe200078e00ff */
[----:B0-----:R-:W-:-:S03]  /*f5a0*/  @!P2 IADD3 R6, P1, R14, R11, RZ ;  /* 0x0000000b0e06a210 */ /* 0x001fc60007f3e0ff */
[----:B------:R-:W-:-:S04]  /*f5b0*/  @!P3 IMAD.WIDE R10, R13, 0x2, R8 ;  /* 0x000000020d0ab825 */ /* 0x000fc800078e0208 */
[----:B------:R-:W-:Y:S01]  /*f5c0*/  IMAD.MOV.U32 R8, RZ, RZ, R14 ;  /* 0x000000ffff087224 */ /* 0x000fe200078e000e */
[----:B------:R2:W5:Y:S01]  /*f5d0*/  @!P3 LD.E.128 R24, desc[UR6][R10.64] ;  /* 0x000000060a18b980 */ /* 0x000562000c101d00 */
[----:B------:R-:W-:Y:S02]  /*f5e0*/  IMAD.MOV.U32 R9, RZ, RZ, R7 ;  /* 0x000000ffff097224 */ /* 0x000fe400078e0007 */
[----:B------:R-:W-:Y:S02]  /*f5f0*/  @!P2 IMAD.X R7, R7, 0x1, R12, P1 ;  /* 0x000000010707a824 */ /* 0x000fe400008e060c */
[----:B------:R-:W-:-:S03]  /*f600*/  @!P3 IMAD.WIDE R8, R13, 0x2, R8 ;  /* 0x000000020d08b825 */ /* 0x000fc600078e0208 */
[----:B------:R2:W5:Y:S04]  /*f610*/  @!P2 LD.E.128 R36, desc[UR6][R6.64] ;  /* 0x000000060624a980 */ /* 0x000568000c101d00 */
[----:B------:R2:W5:Y:S02]  /*f620*/  @!P3 LD.E.128 R32, desc[UR6][R8.64] ;  /* 0x000000060820b980 */ /* 0x000564000c101d00 */
.L_x_1702:
[----:B------:R-:W-:Y:S05]  /*f630*/  BSYNC B1 ;  /* 0x0000000000017941 */ /* 0x000fea0003800000 */
.L_x_1701:
[----:B--2--5:R-:W-:Y:S01]  /*f640*/  IMAD.MOV.U32 R4, RZ, RZ, R36 ;  /* 0x000000ffff047224 */ /* 0x024fe200078e0024 */
[----:B------:R-:W-:Y:S01]  /*f650*/  UMOV UR4, 0xffffffff ;  /* 0xffffffff00047882 */ /* 0x000fe20000000000 */
[----:B------:R-:W-:Y:S02]  /*f660*/  IMAD.MOV.U32 R5, RZ, RZ, R37 ;  /* 0x000000ffff057224 */ /* 0x000fe400078e0025 */
[----:B------:R-:W-:Y:S02]  /*f670*/  IMAD.MOV.U32 R6, RZ, RZ, R38 ;  /* 0x000000ffff067224 */ /* 0x000fe400078e0026 */
[----:B0-----:R-:W-:Y:S01]  /*f680*/  IMAD.MOV.U32 R7, RZ, RZ, R39 ;  /* 0x000000ffff077224 */ /* 0x001fe200078e0027 */
        /* <DEDUP_REMOVED lines=17> */
[----:B------:R-:W-:-:S03]  /*f7a0*/  IMAD.MOV.U32 R7, RZ, RZ, R24 ;  /* 0x000000ffff077224 */ /* 0x000fc600078e0018 */
[----:B------:R-:W-:Y:S02]  /*f7b0*/  PRMT R96, R5, 0x5410, R4 ;  /* 0x0000541005607816 */ /* 0x000fe40000000004 */
[----:B------:R-:W-:Y:S02]  /*f7c0*/  CS2R R4, SRZ ;  /* 0x0000000000047805 */ /* 0x000fe4000001ff00 */
[----:B------:R-:W-:Y:S01]  /*f7d0*/  PRMT R95, R7, 0x5410, R6 ;  /* 0x00005410075f7816 */ /* 0x000fe20000000006 */
[----:B------:R-:W-:Y:S06]  /*f7e0*/  BRA.DIV UR4, `(.L_x_1703) ;  /* 0x000001ee04f47947 */ /* 0x000fec000b800000 */
[----:B------:R0:W2:Y:S04]  /*f7f0*/  SHFL.IDX PT, R77, R72, 0x3, 0x181f ;  /* 0x00781f00484d7f89 */ /* 0x0000a800000e0000 */
[----:B-1----:R-:W1:Y:S04]  /*f800*/  SHFL.IDX PT, R21, R21, 0x3, 0x181f ;  /* 0x00781f0015157f89 */ /* 0x002e6800000e0000 */
[----:B------:R0:W0:Y:S04]  /*f810*/  SHFL.IDX PT, R80, R73, 0x3, 0x181f ;  /* 0x00781f0049507f89 */ /* 0x00002800000e0000 */
[----:B------:R0:W0:Y:S02]  /*f820*/  SHFL.IDX PT, R78, R20, 0x3, 0x181f ;  /* 0x00781f00144e7f89 */ /* 0x00002400000e0000 */
.L_x_2080:
[----:B------:R-:W5:Y:S01]  /*f830*/  LDL R12, [R1+0x54] ;  /* 0x00005400010c7983 */ /* 0x000f620000100800 */
[----:B------:R-:W-:Y:S01]  /*f840*/  IADD3 R0, R0, 0x60, RZ ;  /* 0x0000006000007810 */ /* 0x000fe20007ffe0ff */
[----:B------:R-:W-:Y:S01]  /*f850*/  BSSY B1, `(.L_x_1704) ;  /* 0x000002c000017945 */ /* 0x000fe20003800000 */
[----:B------:R-:W-:Y:S02]  /*f860*/  CS2R R6, SRZ ;  /* 0x0000000000067805 */ /* 0x000fe4000001ff00 */
[----:B---3--:R-:W-:Y:S02]  /*f870*/  CS2R R8, SRZ ;  /* 0x0000000000087805 */ /* 0x008fe4000001ff00 */
[----:B------:R-:W-:Y:S02]  /*f880*/  ISETP.GE.AND P0, PT, R0, R3, PT ;  /* 0x000000030000720c */ /* 0x000fe40003f06270 */
[----:B------:R-:W-:Y:S02]  /*f890*/  CS2R R10, SRZ ;  /* 0x00000000000a7805 */ /* 0x000fe4000001ff00 */
[----:B------:R-:W-:-:S02]  /*f8a0*/  CS2R R14, SRZ ;  /* 0x00000000000e7805 */ /* 0x000fc4000001ff00 */
[----:B0-----:R-:W-:Y:S02]  /*f8b0*/  CS2R R72, SRZ ;  /* 0x0000000000487805 */ /* 0x001fe4000001ff00 */
[----:B------:R-:W-:Y:S02]  /*f8c0*/  CS2R R74, SRZ ;  /* 0x00000000004a7805 */ /* 0x000fe4000001ff00 */
[----:B-----5:R-:W-:-:S04]  /*f8d0*/  LEA.HI R81, R12, R12, RZ, 0x1 ;  /* 0x0000000c0c517211 */ /* 0x020fc800078f08ff */
[----:B------:R-:W-:-:S05]  /*f8e0*/  LOP3.LUT R81, R81, 0xfffffffe, RZ, 0xc0, !PT ;  /* 0xfffffffe51517812 */ /* 0x000fca00078ec0ff */
[----:B------:R-:W-:Y:S01]  /*f8f0*/  IMAD.IADD R81, R12, 0x1, -R81 ;  /* 0x000000010c517824 */ /* 0x000fe200078e0a51 */
[----:B------:R-:W-:-:S04]  /*f900*/  CS2R R12, SRZ ;  /* 0x00000000000c7805 */ /* 0x000fc8000001ff00 */
[----:B------:R-:W-:Y:S01]  /*f910*/  SHF.L.U32 R81, R81, 0x1f, RZ ;  /* 0x0000001f51517819 */ /* 0x000fe200000006ff */
[----:B------:R-:W-:Y:S06]  /*f920*/  @P0 BRA `(.L_x_1705) ;  /* 0x0000000000780947 */ /* 0x000fec0003800000 */
[----:B----4-:R-:W3:Y:S01]  /*f930*/  LDL R20, [R1+0x48] ;  /* 0x0000480001147983 */ /* 0x010ee20000100800 */
[----:B------:R-:W-:Y:S01]  /*f940*/  ULDC UR4, c[0x0][0x3f4] ;  /* 0x0000fd0000047ab9 */ /* 0x000fe20000000800 */
[----:B-1----:R-:W-:Y:S01]  /*f950*/  IMAD.MOV.U32 R4, RZ, RZ, R21 ;  /* 0x000000ffff047224 */ /* 0x002fe200078e0015 */
[----:B------:R-:W-:Y:S01]  /*f960*/  ISETP.GE.AND P2, PT, R18, UR4, PT ;  /* 0x0000000412007c0c */ /* 0x000fe2000bf46270 */
[----:B--2---:R-:W-:Y:S01]  /*f970*/  IMAD.MOV.U32 R5, RZ, RZ, R77 ;  /* 0x000000ffff057224 */ /* 0x004fe200078e004d */
[----:B------:R-:W-:Y:S02]  /*f980*/  ISETP.GE.AND P3, PT, R226, UR4, PT ;  /* 0x00000004e2007c0c */ /* 0x000fe4000bf66270 */
[----:B------:R-:W-:Y:S02]  /*f990*/  CS2R R72, SRZ ;  /* 0x0000000000487805 */ /* 0x000fe4000001ff00 */
[----:B------:R-:W-:Y:S01]  /*f9a0*/  CS2R R74, SRZ ;  /* 0x00000000004a7805 */ /* 0x000fe2000001ff00 */
[----:B------:R-:W-:Y:S01]  /*f9b0*/  IMAD.MOV.U32 R6, RZ, RZ, R78 ;  /* 0x000000ffff067224 */ /* 0x000fe200078e004e */
[----:B------:R-:W-:Y:S01]  /*f9c0*/  ULDC.64 UR6, c[0x0][0x208] ;  /* 0x0000820000067ab9 */ /* 0x000fe20000000a00 */
[----:B------:R-:W-:-:S04]  /*f9d0*/  IMAD.MOV.U32 R7, RZ, RZ, R80 ;  /* 0x000000ffff077224 */ /* 0x000fc800078e0050 */
[C---:B------:R-:W-:Y:S01]  /*f9e0*/  @!P2 IMAD.SHL.U32 R76, R18.reuse, 0x2, RZ ;  /* 0x00000002124ca824 */ /* 0x040fe200078e00ff */
[----:B------:R-:W-:Y:S02]  /*f9f0*/  @!P2 SHF.L.U64.HI R0, R18, 0x1, R19 ;  /* 0x000000011200a819 */ /* 0x000fe40000010213 */
[----:B------:R-:W-:Y:S02]  /*fa00*/  CS2R R8, SRZ ;  /* 0x0000000000087805 */ /* 0x000fe4000001ff00 */
[----:B------:R-:W-:Y:S02]  /*fa10*/  CS2R R10, SRZ ;  /* 0x00000000000a7805 */ /* 0x000fe4000001ff00 */
[----:B------:R-:W-:Y:S02]  /*fa20*/  CS2R R12, SRZ ;  /* 0x00000000000c7805 */ /* 0x000fe4000001ff00 */
[----:B------:R-:W-:Y:S01]  /*fa30*/  CS2R R14, SRZ ;  /* 0x00000000000e7805 */ /* 0x000fe2000001ff00 */
[----:B---3--:R-:W-:Y:S01]  /*fa40*/  @!P3 IMAD.SHL.U32 R79, R20, 0x8, RZ ;  /* 0x00000008144fb824 */ /* 0x008fe200078e00ff */
[----:B------:R-:W-:-:S02]  /*fa50*/  @!P2 IADD3 R20, P0, R21, R76, RZ ;  /* 0x0000004c1514a210 */ /* 0x000fc40007f1e0ff */
[----:B------:R-:W-:Y:S01]  /*fa60*/  @!P2 IADD3 R76, P1, R78, R76, RZ ;  /* 0x0000004c4e4ca210 */ /* 0x000fe20007f3e0ff */
[----:B------:R-:W-:-:S04]  /*fa70*/  @!P3 IMAD.WIDE R4, R79, 0x2, R4 ;  /* 0x000000024f04b825 */ /* 0x000fc800078e0204 */
[----:B------:R-:W-:Y:S01]  /*fa80*/  @!P3 IMAD.WIDE R78, R79, 0x2, R6 ;  /* 0x000000024f4eb825 */ /* 0x000fe200078e0206 */
[----:B------:R0:W5:Y:S01]  /*fa90*/  @!P3 LD.E.128 R72, desc[UR6][R4.64] ;  /* 0x000000060448b980 */ /* 0x000162000c101d00 */
[----:B------:R-:W-:Y:S02]  /*faa0*/  CS2R R6, SRZ ;  /* 0x0000000000067805 */ /* 0x000fe4000001ff00 */
[----:B------:R-:W-:Y:S01]  /*fab0*/  @!P2 IMAD.X R21, R77, 0x1, R0, P0 ;  /* 0x000000014d15a824 */ /* 0x000fe200000e0600 */
[----:B------:R-:W-:Y:S01]  /*fac0*/  @!P2 IADD3.X R77, R80, R0, RZ, P1, !PT ;  /* 0x00000000504da210 */ /* 0x000fe20000ffe4ff */
[----:B------:R3:W5:Y:S04]  /*fad0*/  @!P3 LD.E.128 R8, desc[UR6][R78.64] ;  /* 0x000000064e08b980 */ /* 0x000768000c101d00 */
[----:B------:R3:W5:Y:S01]  /*fae0*/  @!P2 LD.E.128 R12, desc[UR6][R20.64] ;  /* 0x00000006140ca980 */ /* 0x000762000c101d00 */
[----:B0-----:R-:W-:-:S06]  /*faf0*/  CS2R R4, SRZ ;  /* 0x0000000000047805 */ /* 0x001fcc000001ff00 */
[----:B------:R3:W5:Y:S02]  /*fb00*/  @!P2 LD.E.128 R4, desc[UR6][R76.64] ;  /* 0x000000064c04a980 */ /* 0x000764000c101d00 */
.L_x_1705:
[----:B------:R-:W-:Y:S05]  /*fb10*/  BSYNC B1 ;  /* 0x0000000000017941 */ /* 0x000fea0003800000 */
.L_x_1704:
[----:B---3--:R-:W3:Y:S01]  /*fb20*/  LDL R78, [R1+0x14] ;  /* 0x00001400014e7983 */ /* 0x008ee20000100800 */
[----:B------:R-:W0:Y:S01]  /*fb30*/  SYNCS.PHASECHK.TRANS64.TRYWAIT P0, [R16+URZ+0x30800], R81 ;  /* 0x03080051100075a7 */ /* 0x000e22000800017f */
[----:B----45:R-:W-:Y:S01]  /*fb40*/  IMAD.MOV.U32 R20, RZ, RZ, R6 ;  /* 0x000000ffff147224 */ /* 0x030fe200078e0006 */
[----:B--2---:R-:W-:Y:S01]  /*fb50*/  MOV R77, R12 ;  /* 0x0000000c004d7202 */ /* 0x004fe20000000f00 */
[----:B------:R-:W-:Y:S01]  /*fb60*/  IMAD.MOV.U32 R0, RZ, RZ, R7 ;  /* 0x000000ffff007224 */ /* 0x000fe200078e0007 */
[----:B------:R-:W-:Y:S01]  /*fb70*/  BSSY B1, `(.L_x_1706) ;  /* 0x0000015000017945 */ /* 0x000fe20003800000 */
[----:B------:R-:W-:Y:S02]  /*fb80*/  IMAD.MOV.U32 R76, RZ, RZ, R4 ;  /* 0x000000ffff4c7224 */ /* 0x000fe400078e0004 */
[----:B-1----:R-:W-:Y:S01]  /*fb90*/  IMAD.MOV.U32 R21, RZ, RZ, R5 ;  /* 0x000000ffff157224 */ /* 0x002fe200078e0005 */
[----:B------:R-:W-:Y:S01]  /*fba0*/  PRMT R98, R20, 0x5410, R0 ;  /* 0x0000541014627816 */ /* 0x000fe20000000000 */
[----:B------:R-:W-:-:S02]  /*fbb0*/  IMAD.MOV.U32 R20, RZ, RZ, R10 ;  /* 0x000000ffff147224 */ /* 0x000fc400078e000a */
[----:B------:R-:W-:Y:S01]  /*fbc0*/  IMAD.MOV.U32 R0, RZ, RZ, R11 ;  /* 0x000000ffff007224 */ /* 0x000fe200078e000b */
[----:B------:R-:W-:Y:S01]  /*fbd0*/  PRMT R97, R76, 0x5410, R21 ;  /* 0x000054104c617816 */ /* 0x000fe20000000015 */
[----:B------:R-:W-:Y:S02]  /*fbe0*/  IMAD.MOV.U32 R21, RZ, RZ, R8 ;  /* 0x000000ffff157224 */ /* 0x000fe400078e0008 */
[----:B------:R-:W-:Y:S01]  /*fbf0*/  IMAD.MOV.U32 R76, RZ, RZ, R9 ;  /* 0x000000ffff4c7224 */ /* 0x000fe200078e0009 */
[----:B------:R-:W-:Y:S01]  /*fc00*/  PRMT R84, R20, 0x5410, R0 ;  /* 0x0000541014547816 */ /* 0x000fe20000000000 */
[----:B------:R-:W-:Y:S02]  /*fc10*/  IMAD.MOV.U32 R20, RZ, RZ, R14 ;  /* 0x000000ffff147224 */ /* 0x000fe400078e000e */
[----:B------:R-:W-:Y:S01]  /*fc20*/  IMAD.MOV.U32 R0, RZ, RZ, R15 ;  /* 0x000000ffff007224 */ /* 0x000fe200078e000f */
[----:B------:R-:W-:Y:S01]  /*fc30*/  PRMT R21, R21, 0x5410, R76 ;  /* 0x0000541015157816 */ /* 0x000fe2000000004c */
[----:B------:R-:W-:-:S03]  /*fc40*/  IMAD.MOV.U32 R76, RZ, RZ, R13 ;  /* 0x000000ffff4c7224 */ /* 0x000fc600078e000d */
[----:B------:R-:W-:Y:S01]  /*fc50*/  PRMT R100, R20, 0x5410, R0 ;  /* 0x0000541014647816 */ /* 0x000fe20000000000 */
[----:B------:R-:W-:Y:S01]  /*fc60*/  IMAD.MOV.U32 R20, RZ, RZ, R72 ;  /* 0x000000ffff147224 */ /* 0x000fe200078e0048 */
[----:B------:R-:W-:Y:S01]  /*fc70*/  PRMT R99, R77, 0x5410, R76 ;  /* 0x000054104d637816 */ /* 0x000fe2000000004c */
[----:B------:R-:W-:-:S05]  /*fc80*/  IMAD.MOV.U32 R0, RZ, RZ, R73 ;  /* 0x000000ffff007224 */ /* 0x000fca00078e0049 */
[----:B------:R-:W-:Y:S02]  /*fc90*/  PRMT R85, R20, 0x5410, R0 ;  /* 0x0000541014557816 */ /* 0x000fe40000000000 */
[----:B---3--:R-:W-:Y:S01]  /*fca0*/  VIADDMNMX R0, R3, -R78, 0x80, PT ;  /* 0x0000008003007446 */ /* 0x008fe2000380094e */
[----:B0-----:R-:W-:Y:S06]  /*fcb0*/  @!P0 BRA `(.L_x_1707) ;  /* 0x000001ec00348947 */ /* 0x001fec0003800000 */
.L_x_2081:
[----:B------:R-:W-:Y:S05]  /*fcc0*/  BSYNC B1 ;  /* 0x0000000000017941 */ /* 0x000fea0003800000 */
.L_x_1706:
        /* <DEDUP_REMOVED lines=8> */
[C---:B------:R-:W-:Y:S01]  /*fd50*/  IMAD.SHL.U32 R121, R23.reuse, 0x40, RZ ;  /* 0x0000004017797824 */ /* 0x040fe200078e00ff */
[----:B------:R-:W-:Y:S01]  /*fd60*/  BSSY B2, `(.L_x_1710) ;  /* 0x0000068000027945 */ /* 0x000fe20003800000 */
[----:B------:R-:W-:-:S03]  /*fd70*/  SHF.L.U32 R122, R23, 0x6, RZ ;  /* 0x00000006177a7819 */ /* 0x000fc600000006ff */
[----:B------:R-:W-:-:S04]  /*fd80*/  LOP3.LUT R121, R121, 0x1c0, RZ, 0xc0, !PT ;  /* 0x000001c079797812 */ /* 0x000fc800078ec0ff */
[----:B------:R-:W-:Y:S02]  /*fd90*/  SHF.R.U32.HI R121, RZ, 0x3, R121 ;  /* 0x00000003ff797819 */ /* 0x000fe40000011679 */
[-C--:B--2---:R-:W-:Y:S02]  /*fda0*/  ISETP.GE.AND P0, PT, R18, R3.reuse, PT ;  /* 0x000000031200720c */ /* 0x084fe40003f06270 */
[----:B------:R-:W-:-:S11]  /*fdb0*/  ISETP.GE.AND P1, PT, R226, R3, PT ;  /* 0x00000003e200720c */ /* 0x000fd60003f26270 */
[----:B-1----:R-:W-:Y:S05]  /*fdc0*/  @P0 BRA `(.L_x_1711) ;  /* 0x0000000400840947 */ /* 0x002fea0003800000 */
[----:B------:R-:W2:Y:S04]  /*fdd0*/  LDL R76, [R1+0x44] ;  /* 0x00004400014c7983 */ /* 0x000ea80000100800 */
[----:B------:R-:W0:Y:S01]  /*fde0*/  LDL R123, [R1+0x30] ;  /* 0x00003000017b7983 */ /* 0x000e220000100800 */
[----:B------:R-:W-:Y:S01]  /*fdf0*/  HADD2.F32 R88, -RZ, R88.H0_H0 ;  /* 0x20000058ff587230 */ /* 0x000fe20000004100 */
[--C-:B------:R-:W-:Y:S01]  /*fe00*/  SHF.R.U32.HI R92, RZ, 0x10, R61.reuse ;  /* 0x00000010ff5c7819 */ /* 0x100fe2000001163d */
[----:B------:R-:W-:Y:S01]  /*fe10*/  HADD2.F32 R91, -RZ, R91.H0_H0 ;  /* 0x2000005bff5b7230 */ /* 0x000fe20000004100 */
[----:B------:R-:W-:Y:S01]  /*fe20*/  SHF.R.U64 R60, R60, 0x10, R61 ;  /* 0x000000103c3c7819 */ /* 0x000fe2000000123d */
[----:B------:R-:W-:Y:S01]  /*fe30*/  HADD2.F32 R61, -RZ, R102.H0_H0 ;  /* 0x20000066ff3d7230 */ /* 0x000fe20000004100 */
[----:B------:R-:W-:Y:S01]  /*fe40*/  SHF.R.U64 R64, R64, 0x10, R65 ;  /* 0x0000001040407819 */ /* 0x000fe20000001241 */
[----:B------:R-:W-:Y:S01]  /*fe50*/  HADD2.F32 R92, -RZ, R92.H0_H0 ;  /* 0x2000005cff5c7230 */ /* 0x000fe20000004100 */
[----:B------:R-:W-:Y:S01]  /*fe60*/  SHF.R.U64 R66, R66, 0x10, R67 ;  /* 0x0000001042427819 */ /* 0x000fe20000001243 */
[----:B------:R-:W-:Y:S01]  /*fe70*/  HADD2.F32 R60, -RZ, R60.H0_H0 ;  /* 0x2000003cff3c7230 */ /* 0x000fe20000004100 */
[----:B------:R-:W-:Y:S01]  /*fe80*/  SHF.R.U64 R62, R62, 0x10, R63 ;  /* 0x000000103e3e7819 */ /* 0x000fe2000000123f */
[----:B------:R-:W-:-:S02]  /*fe90*/  HADD2.F32 R64, -RZ, R64.H0_H0 ;  /* 0x20000040ff407230 */ /* 0x000fc40000004100 */
[----:B------:R-:W-:Y:S02]  /*fea0*/  HADD2.F32 R66, -RZ, R66.H0_H0 ;  /* 0x20000042ff427230 */ /* 0x000fe40000004100 */
[----:B------:R-:W-:Y:S01]  /*feb0*/  HADD2.F32 R62, -RZ, R62.H0_H0 ;  /* 0x2000003eff3e7230 */ /* 0x000fe20000004100 */
[----:B--2---:R-:W-:-:S04]  /*fec0*/  LEA.HI R20, R3, R76, RZ, 0x1d ;  /* 0x0000004c03147211 */ /* 0x004fc800078fe8ff */
[----:B------:R-:W-:Y:S01]  /*fed0*/  SHF.R.S32.HI R76, RZ, 0x1f, R20 ;  /* 0x0000001fff4c7819 */ /* 0x000fe20000011414 */
[----:B------:R-:W-:Y:S01]  /*fee0*/  IMAD.SHL.U32 R77, R20, 0x8, RZ ;  /* 0x00000008144d7824 */ /* 0x000fe200078e00ff */
[----:B0-----:R-:W0:Y:S02]  /*fef0*/  LDS.128 R80, [R123] ;  /* 0x000000007b507984 */ /* 0x001e240000000c00 */
[----:B------:R-:W-:Y:S02]  /*ff00*/  LEA.HI R76, R76, R20, RZ, 0x3 ;  /* 0x000000144c4c7211 */ /* 0x000fe400078f18ff */
[----:B------:R-:W-:-:S03]  /*ff10*/  LOP3.LUT R20, R77, 0x38, RZ, 0xc0, !PT ;  /* 0x000000384d147812 */ /* 0x000fc600078ec0ff */
[----:B------:R-:W-:Y:S01]  /*ff20*/  IMAD.SHL.U32 R76, R76, 0x400, RZ ;  /* 0x000004004c4c7824 */ /* 0x000fe200078e00ff */
[----:B------:R-:W-:-:S04]  /*ff30*/  LOP3.LUT R20, R20, 0x1c0, R122, 0xf8, !PT ;  /* 0x000001c014147812 */ /* 0x000fc800078ef87a */
[----:B------:R-:W-:Y:S02]  /*ff40*/  LOP3.LUT R20, R20, R121, RZ, 0x3c, !PT ;  /* 0x0000007914147212 */ /* 0x000fe400078e3cff */
[----:B------:R-:W-:-:S04]  /*ff50*/  LOP3.LUT R76, R76, 0x7fffe000, RZ, 0xc0, !PT ;  /* 0x7fffe0004c4c7812 */ /* 0x000fc800078ec0ff */
[----:B-----5:R-:W-:-:S05]  /*ff60*/  IADD3 R20, R20, R76, R120 ;  /* 0x0000004c14147210 */ /* 0x020fca0007ffe078 */
[----:B------:R-:W-:-:S05]  /*ff70*/  IMAD R20, R20, 0x2, R16 ;  /* 0x0000000214147824 */ /* 0x000fca00078e0210 */
[----:B------:R-:W1:Y:S01]  /*ff80*/  LDS.128 R76, [R20+0x10400] ;  /* 0x01040000144c7984 */ /* 0x000e620000000c00 */
[--C-:B0-----:R-:W-:Y:S02]  /*ff90*/  HADD2.F32 R87, -RZ, R81.reuse.H0_H0 ;  /* 0x20000051ff577230 */ /* 0x101fe40000004100 */
[----:B------:R-:W-:Y:S02]  /*ffa0*/  HADD2.F32 R81, -RZ, R81.H1_H1 ;  /* 0x30000051ff517230 */ /* 0x000fe40000004100 */
[--C-:B-1----:R-:W-:Y:S02]  /*ffb0*/  HADD2.F32 R89, -RZ, R77.reuse.H0_H0 ;  /* 0x2000004dff597230 */ /* 0x102fe40000004100 */
[----:B------:R-:W-:-:S03]  /*ffc0*/  HADD2.F32 R77, -RZ, R77.H1_H1 ;  /* 0x3000004dff4d7230 */ /* 0x000fc60000004100 */
[C---:B------:R-:W-:Y:S01]  /*ffd0*/  FMUL.FTZ R90, R89.reuse, R88 ;  /* 0x00000058595a7220 */ /* 0x040fe20000410000 */
[----:B------:R-:W-:-:S03]  /*ffe0*/  FMUL.FTZ R89, R89, R91 ;  /* 0x0000005b59597220 */ /* 0x000fc60000410000 */
[C---:B------:R-:W-:Y:S01]  /*fff0*/  FFMA.FTZ R91, R87.reuse, R91, -R90 ;  /* 0x0000005b575b7223 */ /* 0x040fe2000001085a */
[----:B------:R-:W-:Y:S01]  /*10000*/  SHF.R.U32.HI R90, RZ, 0x10, R65 ;  /* 0x00000010ff5a7819 */ /* 0x000fe20000011641 */
[----:B------:R-:W-:Y:S01]  /*10010*/  FFMA.FTZ R87, R87, R88, R89 ;  /* 0x0000005857577223 */ /* 0x000fe20000010059 */
[----:B------:R-:W-:Y:S02]  /*10020*/  HADD2.F32 R89, -RZ, R101.H1_H1 ;  /* 0x30000065ff597230 */ /* 0x000fe40000004100 */
[----:B------:R-:W-:Y:S02]  /*10030*/  HADD2.F32 R65, -RZ, R103.H0_H0 ;  /* 0x20000067ff417230 */ /* 0x000fe40000004100 */
[----:B------:R-:W-:-:S05]  /*10040*/  HADD2.F32 R90, -RZ, R90.H0_H0 ;  /* 0x2000005aff5a7230 */ /* 0x000fca0000004100 */
[C---:B------:R-:W-:Y:S01]  /*10050*/  FMUL.FTZ R88, R77.reuse, R90 ;  /* 0x0000005a4d587220 */ /* 0x040fe20000410000 */
[----:B------:R-:W-:-:S03]  /*10060*/  FMUL.FTZ R77, R77, R92 ;  /* 0x0000005c4d4d7220 */ /* 0x000fc60000410000 */
[C---:B------:R-:W-:Y:S01]  /*10070*/  FFMA.FTZ R92, R81.reuse, R92, -R88 ;  /* 0x0000005c515c7223 */ /* 0x040fe20000010858 */
[----:B------:R-:W-:Y:S01]  /*10080*/  FFMA.FTZ R90, R81, R90, R77 ;  /* 0x0000005a515a7223 */ /* 0x000fe2000001004d */
[----:B------:R-:W-:Y:S02]  /*10090*/  HADD2.F32 R77, -RZ, R101.H0_H0 ;  /* 0x20000065ff4d7230 */ /* 0x000fe40000004100 */
[----:B------:R-:W-:Y:S02]  /*100a0*/  HADD2.F32 R88, -RZ, R76.H0_H0 ;  /* 0x2000004cff587230 */ /* 0x000fe40000004100 */
[----:B------:R-:W-:Y:S02]  /*100b0*/  HADD2.F32 R81, -RZ, R80.H0_H0 ;  /* 0x20000050ff517230 */ /* 0x000fe40000004100 */
[----:B------:R-:W-:Y:S02]  /*100c0*/  HADD2.F32 R76, -RZ, R76.H1_H1 ;  /* 0x3000004cff4c7230 */ /* 0x000fe40000004100 */
[C---:B------:R-:W-:Y:S01]  /*100d0*/  FMUL.FTZ R101, R88.reuse, R77 ;  /* 0x0000004d58657220 */ /* 0x040fe20000410000 */
[----:B------:R-:W-:Y:S01]  /*100e0*/  FMUL.FTZ R88, R88, R89 ;  /* 0x0000005958587220 */ /* 0x000fe20000410000 */
[----:B------:R-:W-:-:S02]  /*100f0*/  HADD2.F32 R80, -RZ, R80.H1_H1 ;  /* 0x30000050ff507230 */ /* 0x000fc40000004100 */
[C---:B------:R-:W-:Y:S01]  /*10100*/  FFMA.FTZ R89, R81.reuse, R89, -R101 ;  /* 0x0000005951597223 */ /* 0x040fe20000010865 */
[----:B------:R-:W-:Y:S01]  /*10110*/  FFMA.FTZ R81, R81, R77, R88 ;  /* 0x0000004d51517223 */ /* 0x000fe20000010058 */
[----:B------:R-:W-:Y:S02]  /*10120*/  HADD2.F32 R101, -RZ, R78.H0_H0 ;  /* 0x2000004eff657230 */ /* 0x000fe40000004100 */
[----:B------:R-:W-:Y:S02]  /*10130*/  HADD2.F32 R88, -RZ, R102.H1_H1 ;  /* 0x30000066ff587230 */ /* 0x000fe40000004100 */
[----:B------:R-:W-:Y:S02]  /*10140*/  HADD2.F32 R77, -RZ, R82.H0_H0 ;  /* 0x20000052ff4d7230 */ /* 0x000fe40000004100 */
[C---:B------:R-:W-:Y:S01]  /*10150*/  FMUL.FTZ R102, R101.reuse, R61 ;  /* 0x0000003d65667220 */ /* 0x040fe20000410000 */
[----:B------:R-:W-:Y:S02]  /*10160*/  HADD2.F32 R78, -RZ, R78.H1_H1 ;  /* 0x3000004eff4e7230 */ /* 0x000fe40000004100 */
[----:B------:R-:W-:Y:S01]  /*10170*/  FMUL.FTZ R101, R101, R88 ;  /* 0x0000005865657220 */ /* 0x000fe20000410000 */
[----:B------:R-:W-:-:S02]  /*10180*/  HADD2.F32 R82, -RZ, R82.H1_H1 ;  /* 0x30000052ff527230 */ /* 0x000fc40000004100 */
[C---:B------:R-:W-:Y:S01]  /*10190*/  FFMA.FTZ R88, R77.reuse, R88, -R102 ;  /* 0x000000584d587223 */ /* 0x040fe20000010866 */
[----:B------:R-:W-:Y:S01]  /*101a0*/  FFMA.FTZ R77, R77, R61, R101 ;  /* 0x0000003d4d4d7223 */ /* 0x000fe20000010065 */
[----:B------:R-:W-:Y:S02]  /*101b0*/  HADD2.F32 R61, -RZ, R103.H1_H1 ;  /* 0x30000067ff3d7230 */ /* 0x000fe40000004100 */
        /* <DEDUP_REMOVED lines=8> */
[----:B------:R-:W-:Y:S02]  /*10240*/  SHF.R.U32.HI R101, RZ, 0x10, R67 ;  /* 0x00000010ff657819 */ /* 0x000fe40000011643 */
[----:B------:R-:W-:Y:S01]  /*10250*/  SHF.R.U32.HI R102, RZ, 0x10, R63 ;  /* 0x00000010ff667819 */ /* 0x000fe2000001163f */
[C---:B------:R-:W-:Y:S01]  /*10260*/  FMUL.FTZ R63, R76.reuse, R64 ;  /* 0x000000404c3f7220 */ /* 0x040fe20000410000 */
[-C--:B------:R-:W-:Y:S01]  /*10270*/  FMUL.FTZ R76, R76, R60.reuse ;  /* 0x0000003c4c4c7220 */ /* 0x080fe20000410000 */
[----:B------:R-:W-:Y:S02]  /*10280*/  HADD2.F32 R101, -RZ, R101.H0_H0 ;  /* 0x20000065ff657230 */ /* 0x000fe40000004100 */
[----:B------:R-:W-:Y:S02]  /*10290*/  HADD2.F32 R102, -RZ, R102.H0_H0 ;  /* 0x20000066ff667230 */ /* 0x000fe40000004100 */
[----:B------:R-:W-:Y:S01]  /*102a0*/  FFMA.FTZ R60, R80, R60, -R63 ;  /* 0x0000003c503c7223 */ /* 0x000fe2000001083f */
[C---:B------:R-:W-:Y:S01]  /*102b0*/  FMUL.FTZ R63, R78.reuse, R66 ;  /* 0x000000424e3f7220 */ /* 0x040fe20000410000 */
[CC--:B------:R-:W-:Y:S01]  /*102c0*/  FMUL.FTZ R103, R79.reuse, R101.reuse ;  /* 0x000000654f677220 */ /* 0x0c0fe20000410000 */
[----:B------:R-:W-:Y:S01]  /*102d0*/  FMUL.FTZ R78, R78, R62 ;  /* 0x0000003e4e4e7220 */ /* 0x000fe20000410000 */
[----:B------:R-:W-:Y:S01]  /*102e0*/  FMUL.FTZ R79, R79, R102 ;  /* 0x000000664f4f7220 */ /* 0x000fe20000410000 */
[----:B------:R-:W-:Y:S01]  /*102f0*/  FFMA.FTZ R62, R82, R62, -R63 ;  /* 0x0000003e523e7223 */ /* 0x000fe2000001083f */
[C---:B------:R-:W-:Y:S01]  /*10300*/  FFMA.FTZ R103, R83.reuse, R102, -R103 ;  /* 0x0000006653677223 */ /* 0x040fe20000010867 */
        /* <DEDUP_REMOVED lines=13> */
.L_x_1711:
[----:B------:R-:W-:Y:S05]  /*103e0*/  BSYNC B2 ;  /* 0x0000000000027941 */ /* 0x000fea0003800000 */
.L_x_1710:
[----:B------:R-:W-:Y:S05]  /*103f0*/  @P1 BRA `(.L_x_1709) ;  /* 0x0000000400841947 */ /* 0x000fea0003800000 */
[----:B-1----:R-:W2:Y:S04]  /*10400*/  LDL R20, [R1+0x48] ;  /* 0x0000480001147983 */ /* 0x002ea80000100800 */
[----:B------:R-:W3:Y:S01]  /*10410*/  LDL R89, [R1+0x98] ;  /* 0x0000980001597983 */ /* 0x000ee20000100800 */
[----:B------:R-:W-:Y:S01]  /*10420*/  HADD2.F32 R79, -RZ, R119.H1_H1 ;  /* 0x30000077ff4f7230 */ /* 0x000fe20000004100 */
[--C-:B------:R-:W-:Y:S02]  /*10430*/  SHF.R.U32.HI R80, RZ, 0x10, R57.reuse ;  /* 0x00000010ff507819 */ /* 0x100fe40000011639 */
[----:B------:R-:W-:Y:S02]  /*10440*/  SHF.R.U64 R56, R56, 0x10, R57 ;  /* 0x0000001038387819 */ /* 0x000fe40000001239 */
[----:B------:R-:W-:Y:S01]  /*10450*/  SHF.R.U32.HI R57, RZ, 0x10, R71 ;  /* 0x00000010ff397819 */ /* 0x000fe20000011647 */
[----:B------:R-:W-:Y:S01]  /*10460*/  HADD2.F32 R80, -RZ, R80.H0_H0 ;  /* 0x20000050ff507230 */ /* 0x000fe20000004100 */
[--C-:B------:R-:W-:Y:S01]  /*10470*/  SHF.R.U64 R58, R58, 0x10, R59.reuse ;  /* 0x000000103a3a7819 */ /* 0x100fe2000000123b */
[----:B------:R-:W-:Y:S01]  /*10480*/  HADD2.F32 R56, -RZ, R56.H0_H0 ;  /* 0x20000038ff387230 */ /* 0x000fe20000004100 */
[----:B------:R-:W-:Y:S01]  /*10490*/  SHF.R.U32.HI R59, RZ, 0x10, R59 ;  /* 0x00000010ff3b7819 */ /* 0x000fe2000001163b */
        /* <DEDUP_REMOVED lines=10> */
[----:B---3--:R-:W1:Y:S02]  /*10540*/  LDS.128 R64, [R89] ;  /* 0x0000000059407984 */ /* 0x008e640000000c00 */
[----:B------:R-:W-:Y:S01]  /*10550*/  LEA.HI R3, R3, R20, RZ, 0x3 ;  /* 0x0000001403037211 */ /* 0x000fe200078f18ff */
[----:B------:R-:W-:Y:S01]  /*10560*/  HADD2.F32 R20, -RZ, R119.H0_H0 ;  /* 0x20000077ff147230 */ /* 0x000fe20000004100 */
[----:B------:R-:W-:-:S03]  /*10570*/  LOP3.LUT R60, R60, 0x38, RZ, 0xc0, !PT ;  /* 0x000000383c3c7812 */ /* 0x000fc600078ec0ff */
[----:B------:R-:W-:Y:S01]  /*10580*/  IMAD.SHL.U32 R3, R3, 0x400, RZ ;  /* 0x0000040003037824 */ /* 0x000fe200078e00ff */
[----:B------:R-:W-:-:S04]  /*10590*/  LOP3.LUT R60, R60, 0x1c0, R122, 0xf8, !PT ;  /* 0x000001c03c3c7812 */ /* 0x000fc800078ef87a */
[----:B------:R-:W-:Y:S02]  /*105a0*/  LOP3.LUT R60, R60, R121, RZ, 0x3c, !PT ;  /* 0x000000793c3c7212 */ /* 0x000fe400078e3cff */
[----:B------:R-:W-:-:S04]  /*105b0*/  LOP3.LUT R3, R3, 0x7fffe000, RZ, 0xc0, !PT ;  /* 0x7fffe00003037812 */ /* 0x000fc800078ec0ff */
[----:B-----5:R-:W-:-:S05]  /*105c0*/  IADD3 R3, R60, R3, R120 ;  /* 0x000000033c037210 */ /* 0x020fca0007ffe078 */
[----:B------:R-:W-:-:S05]  /*105d0*/  IMAD R3, R3, 0x2, R16 ;  /* 0x0000000203037824 */ /* 0x000fca00078e0210 */
[----:B------:R-:W2:Y:S01]  /*105e0*/  LDS.128 R60, [R3+0x10400] ;  /* 0x01040000033c7984 */ /* 0x000ea20000000c00 */
[----:B-1----:R-:W-:Y:S02]  /*105f0*/  HADD2.F32 R77, -RZ, R65.H0_H0 ;  /* 0x20000041ff4d7230 */ /* 0x002fe40000004100 */
[----:B--2---:R-:W-:Y:S02]  /*10600*/  HADD2.F32 R76, -RZ, R61.H0_H0 ;  /* 0x2000003dff4c7230 */ /* 0x004fe40000004100 */
[----:B------:R-:W-:Y:S02]  /*10610*/  HADD2.F32 R82, -RZ, R62.H0_H0 ;  /* 0x2000003eff527230 */ /* 0x000fe40000004100 */
[--C-:B------:R-:W-:Y:S02]  /*10620*/  HADD2.F32 R88, -RZ, R63.reuse.H0_H0 ;  /* 0x2000003fff587230 */ /* 0x100fe40000004100 */
[C---:B------:R-:W-:Y:S01]  /*10630*/  FMUL.FTZ R78, R76.reuse, R20 ;  /* 0x000000144c4e7220 */ /* 0x040fe20000410000 */
[----:B------:R-:W-:Y:S01]  /*10640*/  FMUL.FTZ R76, R76, R79 ;  /* 0x0000004f4c4c7220 */ /* 0x000fe20000410000 */
[----:B------:R-:W-:-:S02]  /*10650*/  HADD2.F32 R63, -RZ, R63.H1_H1 ;  /* 0x3000003fff3f7230 */ /* 0x000fc40000004100 */
[C---:B------:R-:W-:Y:S01]  /*10660*/  FFMA.FTZ R79, R77.reuse, R79, -R78 ;  /* 0x0000004f4d4f7223 */ /* 0x040fe2000001084e */
[----:B------:R-:W-:Y:S01]  /*10670*/  FFMA.FTZ R77, R77, R20, R76 ;  /* 0x000000144d4d7223 */ /* 0x000fe2000001004c */
[----:B------:R-:W-:Y:S01]  /*10680*/  SHF.R.U32.HI R20, RZ, 0x10, R69 ;  /* 0x00000010ff147819 */ /* 0x000fe20000011645 */
[----:B------:R-:W-:Y:S02]  /*10690*/  HADD2.F32 R76, -RZ, R61.H1_H1 ;  /* 0x3000003dff4c7230 */ /* 0x000fe40000004100 */
[----:B------:R-:W-:Y:S02]  /*106a0*/  HADD2.F32 R61, -RZ, R65.H1_H1 ;  /* 0x30000041ff3d7230 */ /* 0x000fe40000004100 */
[----:B------:R-:W-:Y:S02]  /*106b0*/  HADD2.F32 R20, -RZ, R20.H0_H0 ;  /* 0x20000014ff147230 */ /* 0x000fe40000004100 */
[----:B------:R-:W-:Y:S02]  /*106c0*/  HADD2.F32 R78, -RZ, R118.H0_H0 ;  /* 0x20000076ff4e7230 */ /* 0x000fe40000004100 */
[----:B------:R-:W-:-:S02]  /*106d0*/  HADD2.F32 R69, -RZ, R67.H1_H1 ;  /* 0x30000043ff457230 */ /* 0x000fc40000004100 */
[C---:B------:R-:W-:Y:S01]  /*106e0*/  FMUL.FTZ R65, R76.reuse, R20 ;  /* 0x000000144c417220 */ /* 0x040fe20000410000 */
[-C--:B------:R-:W-:Y:S01]  /*106f0*/  FMUL.FTZ R76, R76, R80.reuse ;  /* 0x000000504c4c7220 */ /* 0x080fe20000410000 */
[----:B------:R-:W-:Y:S02]  /*10700*/  HADD2.F32 R62, -RZ, R62.H1_H1 ;  /* 0x3000003eff3e7230 */ /* 0x000fe40000004100 */
[C---:B------:R-:W-:Y:S01]  /*10710*/  FFMA.FTZ R80, R61.reuse, R80, -R65 ;  /* 0x000000503d507223 */ /* 0x040fe20000010841 */
[----:B------:R-:W-:Y:S01]  /*10720*/  FFMA.FTZ R61, R61, R20, R76 ;  /* 0x000000143d3d7223 */ /* 0x000fe2000001004c */
[----:B------:R-:W-:Y:S02]  /*10730*/  HADD2.F32 R20, -RZ, R118.H1_H1 ;  /* 0x30000076ff147230 */ /* 0x000fe40000004100 */
[----:B------:R-:W-:Y:S02]  /*10740*/  HADD2.F32 R65, -RZ, R60.H0_H0 ;  /* 0x2000003cff417230 */ /* 0x000fe40000004100 */
[----:B------:R-:W-:Y:S01]  /*10750*/  HADD2.F32 R76, -RZ, R64.H0_H0 ;  /* 0x20000040ff4c7230 */ /* 0x000fe20000004100 */
[----:B------:R-:W-:Y:S01]  /*10760*/  F2FP.F16.F32.PACK_AB R61, R61, R77 ;  /* 0x0000004d3d3d723e */ /* 0x000fe200000000ff */
[----:B------:R-:W-:-:S02]  /*10770*/  HADD2.F32 R60, -RZ, R60.H1_H1 ;  /* 0x3000003cff3c7230 */ /* 0x000fc40000004100 */
[C---:B0-----:R-:W-:Y:S01]  /*10780*/  FMUL.FTZ R81, R65.reuse, R20 ;  /* 0x0000001441517220 */ /* 0x041fe20000410000 */
[-C--:B------:R-:W-:Y:S01]  /*10790*/  FMUL.FTZ R65, R65, R78.reuse ;  /* 0x0000004e41417220 */ /* 0x080fe20000410000 */
[----:B------:R-:W-:Y:S02]  /*107a0*/  HADD2.F32 R64, -RZ, R64.H1_H1 ;  /* 0x30000040ff407230 */ /* 0x000fe40000004100 */
[C---:B------:R-:W-:Y:S01]  /*107b0*/  FFMA.FTZ R78, R76.reuse, R78, -R81 ;  /* 0x0000004e4c4e7223 */ /* 0x040fe20000010851 */
[----:B------:R-:W-:Y:S01]  /*107c0*/  FFMA.FTZ R76, R76, R20, R65 ;  /* 0x000000144c4c7223 */ /* 0x000fe20000010041 */
[--C-:B------:R-:W-:Y:S02]  /*107d0*/  HADD2.F32 R81, -RZ, R117.reuse.H1_H1 ;  /* 0x30000075ff517230 */ /* 0x100fe40000004100 */
[----:B------:R-:W-:Y:S02]  /*107e0*/  HADD2.F32 R65, -RZ, R117.H0_H0 ;  /* 0x20000075ff417230 */ /* 0x000fe40000004100 */
[----:B------:R-:W-:-:S02]  /*107f0*/  HADD2.F32 R20, -RZ, R66.H0_H0 ;  /* 0x20000042ff147230 */ /* 0x000fc40000004100 */
[C---:B------:R-:W-:Y:S01]  /*10800*/  FMUL.FTZ R83, R82.reuse, R81 ;  /* 0x0000005152537220 */ /* 0x040fe20000410000 */
[----:B------:R-:W-:Y:S02]  /*10810*/  HADD2.F32 R66, -RZ, R66.H1_H1 ;  /* 0x30000042ff427230 */ /* 0x000fe40000004100 */
[-C--:B------:R-:W-:Y:S01]  /*10820*/  FMUL.FTZ R82, R82, R65.reuse ;  /* 0x0000004152527220 */ /* 0x080fe20000410000 */
[C---:B------:R-:W-:Y:S01]  /*10830*/  FFMA.FTZ R65, R20.reuse, R65, -R83 ;  /* 0x0000004114417223 */ /* 0x040fe20000010853 */
[--C-:B------:R-:W-:Y:S02]  /*10840*/  HADD2.F32 R83, -RZ, R116.reuse.H1_H1 ;  /* 0x30000074ff537230 */ /* 0x100fe40000004100 */
[----:B------:R-:W-:Y:S01]  /*10850*/  FFMA.FTZ R20, R20, R81, R82 ;  /* 0x0000005114147223 */ /* 0x000fe20000010052 */
[----:B------:R-:W-:Y:S02]  /*10860*/  HADD2.F32 R81, -RZ, R67.H0_H0 ;  /* 0x20000043ff517230 */ /* 0x000fe40000004100 */
[----:B------:R-:W-:Y:S01]  /*10870*/  FMUL.FTZ R67, R63, R57 ;  /* 0x000000393f437220 */ /* 0x000fe20000410000 */
[----:B------:R-:W-:-:S02]  /*10880*/  HADD2.F32 R82, -RZ, R116.H0_H0 ;  /* 0x20000074ff527230 */ /* 0x000fc40000004100 */
[-C--:B------:R-:W-:Y:S01]  /*10890*/  FMUL.FTZ R63, R63, R59.reuse ;  /* 0x0000003b3f3f7220 */ /* 0x080fe20000410000 */
[C---:B------:R-:W-:Y:S01]  /*108a0*/  FFMA.FTZ R59, R69.reuse, R59, -R67 ;  /* 0x0000003b453b7223 */ /* 0x040fe20000010843 */
[----:B------:R-:W-:Y:S02]  /*108b0*/  FMUL.FTZ R67, R60, R68 ;  /* 0x000000443c437220 */ /* 0x000fe40000410000 */
[----:B------:R-:W-:Y:S01]  /*108c0*/  FFMA.FTZ R63, R69, R57, R63 ;  /* 0x00000039453f7223 */ /* 0x000fe2000001003f */
[----:B------:R-:W-:Y:S01]  /*108d0*/  FMUL.FTZ R87, R88, R82 ;  /* 0x0000005258577220 */ /* 0x000fe20000410000 */
[----:B------:R-:W-:Y:S01]  /*108e0*/  FMUL.FTZ R57, R62, R70 ;  /* 0x000000463e397220 */ /* 0x000fe20000410000 */
[-C--:B------:R-:W-:Y:S01]  /*108f0*/  FMUL.FTZ R88, R88, R83.reuse ;  /* 0x0000005358587220 */ /* 0x080fe20000410000 */
[----:B------:R-:W-:Y:S01]  /*10900*/  FMUL.FTZ R60, R60, R56 ;  /* 0x000000383c3c7220 */ /* 0x000fe20000410000 */
[----:B------:R-:W-:Y:S01]  /*10910*/  FMUL.FTZ R62, R62, R58 ;  /* 0x0000003a3e3e7220 */ /* 0x000fe20000410000 */
[C---:B------:R-:W-:Y:S01]  /*10920*/  FFMA.FTZ R87, R81.reuse, R83, -R87 ;  /* 0x0000005351577223 */ /* 0x040fe20000010857 */
        /* <DEDUP_REMOVED lines=14> */
.L_x_1709:
[----:B------:R-:W-:Y:S05]  /*10a10*/  BSYNC B1 ;  /* 0x0000000000017941 */ /* 0x000fea0003800000 */
.L_x_1708:
[----:B--2---:R-:W-:Y:S01]  /*10a20*/  VIADD R3, R23, 0x20 ;  /* 0x0000002017037836 */ /* 0x004fe20000000000 */
[----:B------:R-:W-:Y:S04]  /*10a30*/  BSSY B1, `(.L_x_1712) ;  /* 0x00000d2000017945 */ /* 0x000fe80003800000 */
[----:B------:R-:W-:-:S13]  /*10a40*/  ISETP.GE.AND P0, PT, R3, R0, PT ;  /* 0x000000000300720c */ /* 0x000fda0003f06270 */
[----:B------:R-:W-:Y:S05]  /*10a50*/  @P0 BRA `(.L_x_1713) ;  /* 0x0000000c003c0947 */ /* 0x000fea0003800000 */
[----:B------:R2:W5:Y:S01]  /*10a60*/  LDL R79, [R1+0x24] ;  /* 0x00002400014f7983 */ /* 0x0005620000100800 */
[----:B------:R-:W3:Y:S01]  /*10a70*/  LDC R3, c[0x0][0x3f4] ;  /* 0x0000fd00ff037b82 */ /* 0x000ee20000000800 */
[C---:B------:R-:W-:Y:S01]  /*10a80*/  VIADD R80, R23.reuse, 0x20 ;  /* 0x0000002017507836 */ /* 0x040fe20000000000 */
[----:B------:R-:W-:Y:S01]  /*10a90*/  BSSY B2, `(.L_x_1714) ;  /* 0x000006a000027945 */ /* 0x000fe20003800000 */
[----:B0-----:R-:W-:-:S03]  /*10aa0*/  VIADD R81, R23, 0x20 ;  /* 0x0000002017517836 */ /* 0x001fc60000000000 */
[----:B------:R-:W-:Y:S01]  /*10ab0*/  SHF.L.U32 R80, R80, 0x6, RZ ;  /* 0x0000000650507819 */ /* 0x000fe200000006ff */
[----:B------:R-:W-:-:S03]  /*10ac0*/  IMAD.SHL.U32 R81, R81, 0x40, RZ ;  /* 0x0000004051517824 */ /* 0x000fc600078e00ff */
[----:B------:R-:W-:Y:S02]  /*10ad0*/  LOP3.LUT R80, R80, 0x1c0, RZ, 0xc0, !PT ;  /* 0x000001c050507812 */ /* 0x000fe400078ec0ff */
[----:B------:R-:W-:Y:S02]  /*10ae0*/  LOP3.LUT R81, R81, 0x1c0, RZ, 0xc0, !PT ;  /* 0x000001c051517812 */ /* 0x000fe400078ec0ff */
[----:B------:R-:W-:Y:S02]  /*10af0*/  SHF.R.U32.HI R80, RZ, 0x3, R80 ;  /* 0x00000003ff507819 */ /* 0x000fe40000011650 */
[-C--:B---3--:R-:W-:Y:S02]  /*10b00*/  ISETP.GE.AND P0, PT, R18, R3.reuse, PT ;  /* 0x000000031200720c */ /* 0x088fe40003f06270 */
[----:B------:R-:W-:-:S11]  /*10b10*/  ISETP.GE.AND P1, PT, R226, R3, PT ;  /* 0x00000003e200720c */ /* 0x000fd60003f26270 */
[----:B--2---:R-:W-:Y:S05]  /*10b20*/  @P0 BRA `(.L_x_1715) ;  /* 0x0000000400800947 */ /* 0x004fea0003800000 */
[----:B-1----:R-:W2:Y:S04]  /*10b30*/  LDL R20, [R1+0x44] ;  /* 0x0000440001147983 */ /* 0x002ea80000100800 */
[----:B------:R-:W3:Y:S01]  /*10b40*/  LDL R82, [R1+0x94] ;  /* 0x0000940001527983 */ /* 0x000ee20000100800 */
[--C-:B------:R-:W-:Y:S01]  /*10b50*/  SHF.R.U64 R44, R44, 0x10, R45.reuse ;  /* 0x000000102c2c7819 */ /* 0x100fe2000000122d */
[--C-:B------:R-:W-:Y:S01]  /*10b60*/  HADD2.F32 R68, -RZ, R115.reuse.H1_H1 ;  /* 0x30000073ff447230 */ /* 0x100fe20000004100 */
[----:B------:R-:W-:Y:S01]  /*10b70*/  SHF.R.U32.HI R64, RZ, 0x10, R45 ;  /* 0x00000010ff407819 */ /* 0x000fe2000001162d */
[----:B------:R-:W-:Y:S01]  /*10b80*/  HADD2.F32 R115, -RZ, R115.H0_H0 ;  /* 0x20000073ff737230 */ /* 0x000fe20000004100 */
[--C-:B------:R-:W-:Y:S02]  /*10b90*/  SHF.R.U64 R45, R52, 0x10, R53.reuse ;  /* 0x00000010342d7819 */ /* 0x100fe40000001235 */
[----:B------:R-:W-:Y:S01]  /*10ba0*/  SHF.R.U32.HI R52, RZ, 0x10, R53 ;  /* 0x00000010ff347819 */ /* 0x000fe20000011635 */
[----:B------:R-:W-:Y:S01]  /*10bb0*/  HADD2.F32 R64, -RZ, R64.H0_H0 ;  /* 0x20000040ff407230 */ /* 0x000fe20000004100 */
[--C-:B------:R-:W-:Y:S01]  /*10bc0*/  SHF.R.U64 R46, R46, 0x10, R47.reuse ;  /* 0x000000102e2e7819 */ /* 0x100fe2000000122f */
[----:B------:R-:W-:Y:S01]  /*10bd0*/  HADD2.F32 R45, -RZ, R45.H0_H0 ;  /* 0x2000002dff2d7230 */ /* 0x000fe20000004100 */
[----:B------:R-:W-:Y:S01]  /*10be0*/  SHF.R.U32.HI R53, RZ, 0x10, R47 ;  /* 0x00000010ff357819 */ /* 0x000fe2000001162f */
[----:B------:R-:W-:Y:S01]  /*10bf0*/  HADD2.F32 R52, -RZ, R52.H0_H0 ;  /* 0x20000034ff347230 */ /* 0x000fe20000004100 */
[----:B------:R-:W-:-:S02]  /*10c00*/  SHF.R.U64 R47, R54, 0x10, R55 ;  /* 0x00000010362f7819 */ /* 0x000fc40000001237 */
[----:B------:R-:W-:-:S03]  /*10c10*/  SHF.R.U32.HI R55, RZ, 0x10, R55 ;  /* 0x00000010ff377819 */ /* 0x000fc60000011637 */
[----:B------:R-:W-:Y:S02]  /*10c20*/  HADD2.F32 R47, -RZ, R47.H0_H0 ;  /* 0x2000002fff2f7230 */ /* 0x000fe40000004100 */
[----:B------:R-:W-:Y:S01]  /*10c30*/  HADD2.F32 R55, -RZ, R55.H0_H0 ;  /* 0x20000037ff377230 */ /* 0x000fe20000004100 */
[----:B--2---:R-:W-:-:S04]  /*10c40*/  LEA.HI R20, R3, R20, RZ, 0x1d ;  /* 0x0000001403147211 */ /* 0x004fc800078fe8ff */
[----:B------:R-:W-:Y:S01]  /*10c50*/  SHF.R.S32.HI R57, RZ, 0x1f, R20 ;  /* 0x0000001fff397819 */ /* 0x000fe20000011414 */
[----:B------:R-:W-:-:S03]  /*10c60*/  IMAD.SHL.U32 R56, R20, 0x8, RZ ;  /* 0x0000000814387824 */ /* 0x000fc600078e00ff */
[----:B------:R-:W-:Y:S02]  /*10c70*/  LEA.HI R57, R57, R20, RZ, 0x3 ;  /* 0x0000001439397211 */ /* 0x000fe400078f18ff */
[----:B------:R-:W-:-:S03]  /*10c80*/  LOP3.LUT R20, R81, 0x38, R56, 0xf8, !PT ;  /* 0x0000003851147812 */ /* 0x000fc600078ef838 */
[----:B------:R-:W-:Y:S01]  /*10c90*/  IMAD.SHL.U32 R57, R57, 0x400, RZ ;  /* 0x0000040039397824 */ /* 0x000fe200078e00ff */
[----:B------:R-:W-:-:S04]  /*10ca0*/  LOP3.LUT R20, R20, R80, RZ, 0x3c, !PT ;  /* 0x0000005014147212 */ /* 0x000fc800078e3cff */
[----:B------:R-:W-:Y:S02]  /*10cb0*/  LOP3.LUT R61, R57, 0x7fffe000, RZ, 0xc0, !PT ;  /* 0x7fffe000393d7812 */ /* 0x000fe400078ec0ff */
[----:B---3--:R-:W0:Y:S02]  /*10cc0*/  LDS.128 R56, [R82] ;  /* 0x0000000052387984 */ /* 0x008e240000000c00 */
[----:B-----5:R-:W-:-:S05]  /*10cd0*/  IADD3 R61, R20, R61, R79 ;  /* 0x0000003d143d7210 */ /* 0x020fca0007ffe04f */
[----:B------:R-:W-:-:S05]  /*10ce0*/  IMAD R20, R61, 0x2, R16 ;  /* 0x000000023d147824 */ /* 0x000fca00078e0210 */
[----:B------:R-:W1:Y:S01]  /*10cf0*/  LDS.128 R60, [R20+0x10400] ;  /* 0x01040000143c7984 */ /* 0x000e620000000c00 */
[--C-:B0-----:R-:W-:Y:S02]  /*10d00*/  HADD2.F32 R54, -RZ, R57.reuse.H0_H0 ;  /* 0x20000039ff367230 */ /* 0x101fe40000004100 */
[----:B------:R-:W-:Y:S02]  /*10d10*/  HADD2.F32 R65, -RZ, R57.H1_H1 ;  /* 0x30000039ff417230 */ /* 0x000fe40000004100 */
[----:B------:R-:W-:Y:S02]  /*10d20*/  HADD2.F32 R57, -RZ, R56.H0_H0 ;  /* 0x20000038ff397230 */ /* 0x000fe40000004100 */
[----:B------:R-:W-:Y:S02]  /*10d30*/  HADD2.F32 R66, -RZ, R58.H0_H0 ;  /* 0x2000003aff427230 */ /* 0x000fe40000004100 */
[--C-:B------:R-:W-:Y:S02]  /*10d40*/  HADD2.F32 R67, -RZ, R59.reuse.H0_H0 ;  /* 0x2000003bff437230 */ /* 0x100fe40000004100 */
[----:B------:R-:W-:-:S02]  /*10d50*/  HADD2.F32 R59, -RZ, R59.H1_H1 ;  /* 0x3000003bff3b7230 */ /* 0x000fc40000004100 */
[--C-:B-1----:R-:W-:Y:S02]  /*10d60*/  HADD2.F32 R69, -RZ, R61.reuse.H0_H0 ;  /* 0x2000003dff457230 */ /* 0x102fe40000004100 */
[----:B------:R-:W-:Y:S02]  /*10d70*/  HADD2.F32 R70, -RZ, R61.H1_H1 ;  /* 0x3000003dff467230 */ /* 0x000fe40000004100 */
[----:B------:R-:W-:Y:S02]  /*10d80*/  HADD2.F32 R61, -RZ, R60.H0_H0 ;  /* 0x2000003cff3d7230 */ /* 0x000fe40000004100 */
[C---:B------:R-:W-:Y:S01]  /*10d90*/  FMUL.FTZ R76, R69.reuse, R115 ;  /* 0x00000073454c7220 */ /* 0x040fe20000410000 */
[----:B------:R-:W-:Y:S01]  /*10da0*/  FMUL.FTZ R69, R69, R68 ;  /* 0x0000004445457220 */ /* 0x000fe20000410000 */
[C---:B------:R-:W-:Y:S01]  /*10db0*/  FMUL.FTZ R78, R70.reuse, R52 ;  /* 0x00000034464e7220 */ /* 0x040fe20000410000 */
[----:B------:R-:W-:Y:S01]  /*10dc0*/  FMUL.FTZ R70, R70, R64 ;  /* 0x0000004046467220 */ /* 0x000fe20000410000 */
[----:B------:R-:W-:Y:S01]  /*10dd0*/  FFMA.FTZ R76, R54, R68, -R76 ;  /* 0x00000044364c7223 */ /* 0x000fe2000001084c */
[----:B------:R-:W-:-:S02]  /*10de0*/  HADD2.F32 R68, -RZ, R112.H0_H0 ;  /* 0x20000070ff447230 */ /* 0x000fc40000004100 */
[----:B------:R-:W-:Y:S01]  /*10df0*/  FFMA.FTZ R69, R54, R115, R69 ;  /* 0x0000007336457223 */ /* 0x000fe20000010045 */
[----:B------:R-:W-:Y:S02]  /*10e00*/  HADD2.F32 R54, -RZ, R114.H0_H0 ;  /* 0x20000072ff367230 */ /* 0x000fe40000004100 */
[----:B------:R-:W-:Y:S01]  /*10e10*/  FFMA.FTZ R78, R65, R64, -R78 ;  /* 0x00000040414e7223 */ /* 0x000fe2000001084e */
[----:B------:R-:W-:Y:S02]  /*10e20*/  HADD2.F32 R71, -RZ, R62.H0_H0 ;  /* 0x2000003eff477230 */ /* 0x000fe40000004100 */
[C---:B------:R-:W-:Y:S01]  /*10e30*/  FMUL.FTZ R64, R61.reuse, R68 ;  /* 0x000000443d407220 */ /* 0x040fe20000410000 */
[----:B------:R-:W-:Y:S02]  /*10e40*/  HADD2.F32 R112, -RZ, R112.H1_H1 ;  /* 0x30000070ff707230 */ /* 0x000fe40000004100 */
[----:B------:R-:W-:Y:S01]  /*10e50*/  FMUL.FTZ R61, R61, R54 ;  /* 0x000000363d3d7220 */ /* 0x000fe20000410000 */
[----:B------:R-:W-:Y:S01]  /*10e60*/  FFMA.FTZ R70, R65, R52, R70 ;  /* 0x0000003441467223 */ /* 0x000fe20000010046 */
[----:B------:R-:W-:Y:S01]  /*10e70*/  FFMA.FTZ R64, R57, R54, -R64 ;  /* 0x0000003639407223 */ /* 0x000fe20000010840 */
[----:B------:R-:W-:-:S02]  /*10e80*/  HADD2.F32 R54, -RZ, R113.H1_H1 ;  /* 0x30000071ff367230 */ /* 0x000fc40000004100 */
[----:B------:R-:W-:Y:S01]  /*10e90*/  FFMA.FTZ R52, R57, R68, R61 ;  /* 0x0000004439347223 */ /* 0x000fe2000001003d */
[--C-:B------:R-:W-:Y:S02]  /*10ea0*/  HADD2.F32 R77, -RZ, R63.reuse.H0_H0 ;  /* 0x2000003fff4d7230 */ /* 0x100fe40000004100 */
[C---:B------:R-:W-:Y:S01]  /*10eb0*/  FMUL.FTZ R57, R71.reuse, R112 ;  /* 0x0000007047397220 */ /* 0x040fe20000410000 */
[----:B------:R-:W-:Y:S02]  /*10ec0*/  HADD2.F32 R63, -RZ, R63.H1_H1 ;  /* 0x3000003fff3f7230 */ /* 0x000fe40000004100 */
[-C--:B------:R-:W-:Y:S01]  /*10ed0*/  FMUL.FTZ R71, R71, R54.reuse ;  /* 0x0000003647477220 */ /* 0x080fe20000410000 */
[----:B------:R-:W-:Y:S02]  /*10ee0*/  HADD2.F32 R60, -RZ, R60.H1_H1 ;  /* 0x3000003cff3c7230 */ /* 0x000fe40000004100 */
[----:B------:R-:W-:Y:S01]  /*10ef0*/  FFMA.FTZ R54, R66, R54, -R57 ;  /* 0x0000003642367223 */ /* 0x000fe20000010839 */
[----:B------:R-:W-:-:S02]  /*10f00*/  HADD2.F32 R57, -RZ, R53.H0_H0 ;  /* 0x20000035ff397230 */ /* 0x000fc40000004100 */
[----:B------:R-:W-:Y:S01]  /*10f10*/  FFMA.FTZ R71, R66, R112, R71 ;  /* 0x0000007042477223 */ /* 0x000fe20000010047 */
[C---:B------:R-:W-:Y:S01]  /*10f20*/  FMUL.FTZ R66, R63.reuse, R55 ;  /* 0x000000373f427220 */ /* 0x040fe20000410000 */
[----:B------:R-:W-:Y:S02]  /*10f30*/  HADD2.F32 R62, -RZ, R62.H1_H1 ;  /* 0x3000003eff3e7230 */ /* 0x000fe40000004100 */
[----:B------:R-:W-:Y:S02]  /*10f40*/  HADD2.F32 R113, -RZ, R113.H0_H0 ;  /* 0x20000071ff717230 */ /* 0x000fe40000004100 */
[-C--:B------:R-:W-:Y:S01]  /*10f50*/  FMUL.FTZ R68, R63, R57.reuse ;  /* 0x000000393f447220 */ /* 0x080fe20000410000 */
[----:B------:R-:W-:Y:S01]  /*10f60*/  FFMA.FTZ R66, R59, R57, -R66 ;  /* 0x000000393b427223 */ /* 0x000fe20000010842 */
[----:B------:R-:W-:Y:S02]  /*10f70*/  HADD2.F32 R114, -RZ, R114.H1_H1 ;  /* 0x30000072ff727230 */ /* 0x000fe40000004100 */
[----:B------:R-:W-:Y:S01]  /*10f80*/  FMUL.FTZ R63, R62, R47 ;  /* 0x0000002f3e3f7220 */ /* 0x000fe20000410000 */
[----:B------:R-:W-:-:S02]  /*10f90*/  HADD2.F32 R61, -RZ, R44.H0_H0 ;  /* 0x2000002cff3d7230 */ /* 0x000fc40000004100 */
[----:B------:R-:W-:Y:S01]  /*10fa0*/  FFMA.FTZ R68, R59, R55, R68 ;  /* 0x000000373b447223 */ /* 0x000fe20000010044 */
[----:B------:R-:W-:Y:S02]  /*10fb0*/  HADD2.F32 R57, -RZ, R46.H0_H0 ;  /* 0x2000002eff397230 */ /* 0x000fe40000004100 */
[C---:B------:R-:W-:Y:S01]  /*10fc0*/  FMUL.FTZ R53, R77.reuse, R113 ;  /* 0x000000714d357220 */ /* 0x040fe20000410000 */
[----:B------:R-:W-:Y:S02]  /*10fd0*/  HADD2.F32 R56, -RZ, R56.H1_H1 ;  /* 0x30000038ff387230 */ /* 0x000fe40000004100 */
[C---:B------:R-:W-:Y:S01]  /*10fe0*/  FMUL.FTZ R55, R60.reuse, R45 ;  /* 0x0000002d3c377220 */ /* 0x040fe20000410000 */
[----:B------:R-:W-:Y:S02]  /*10ff0*/  HADD2.F32 R58, -RZ, R58.H1_H1 ;  /* 0x3000003aff3a7230 */ /* 0x000fe40000004100 */
        /* <DEDUP_REMOVED lines=16> */
[----:B------:R-:W-:-:S02]  /*11100*/  F2FP.F16.F32.PACK_AB R52, R59, R52 ;  /* 0x000000343b34723e */ /* 0x000fc400000000ff */
[----:B------:R-:W-:-:S05]  /*11110*/  F2FP.F16.F32.PACK_AB R54, R62, R71 ;  /* 0x000000473e36723e */ /* 0x000fca00000000ff */
[----:B------:R0:W-:Y:S02]  /*11120*/  STS.128 [R20+0x10400], R52 ;  /* 0x0104003414007388 */ /* 0x0001e40000000c00 */
.L_x_1715:
[----:B------:R-:W-:Y:S05]  /*11130*/  BSYNC B2 ;  /* 0x0000000000027941 */ /* 0x000fea0003800000 */
.L_x_1714:
[----:B------:R-:W-:Y:S05]  /*11140*/  @P1 BRA `(.L_x_1713) ;  /* 0x0000000400801947 */ /* 0x000fea0003800000 */
[----:B01----:R-:W2:Y:S04]  /*11150*/  LDL R20, [R1+0x48] ;  /* 0x0000480001147983 */ /* 0x003ea80000100800 */
[----:B------:R-:W3:Y:S01]  /*11160*/  LDL R67, [R1+0x90] ;  /* 0x0000900001437983 */ /* 0x000ee20000100800 */
[----:B------:R-:W-:Y:S01]  /*11170*/  HADD2.F32 R66, -RZ, R108.H1_H1 ;  /* 0x3000006cff427230 */ /* 0x000fe20000004100 */
[----:B------:R-:W-:Y:S01]  /*11180*/  SHF.R.U32.HI R57, RZ, 0x10, R49 ;  /* 0x00000010ff397819 */ /* 0x000fe20000011631 */
[----:B------:R-:W-:Y:S01]  /*11190*/  HADD2.F32 R64, -RZ, R110.H1_H1 ;  /* 0x3000006eff407230 */ /* 0x000fe20000004100 */
[----:B------:R-:W-:Y:S01]  /*111a0*/  SHF.R.U32.HI R56, RZ, 0x10, R41 ;  /* 0x00000010ff387819 */ /* 0x000fe20000011629 */
[----:B------:R-:W-:Y:S02]  /*111b0*/  HADD2.F32 R108, -RZ, R108.H0_H0 ;  /* 0x2000006cff6c7230 */ /* 0x000fe40000004100 */
[----:B------:R-:W-:-:S02]  /*111c0*/  HADD2.F32 R62, -RZ, R57.H0_H0 ;  /* 0x20000039ff3e7230 */ /* 0x000fc40000004100 */
        /* <DEDUP_REMOVED lines=10> */
[----:B-----5:R-:W-:Y:S02]  /*11270*/  IADD3 R3, R3, R20, R79 ;  /* 0x0000001403037210 */ /* 0x020fe40007ffe04f */
[----:B------:R-:W-:Y:S02]  /*11280*/  SHF.R.U64 R20, R40, 0x10, R41 ;  /* 0x0000001028147819 */ /* 0x000fe40000001229 */
[----:B------:R-:W-:Y:S01]  /*11290*/  SHF.R.U64 R41, R42, 0x10, R43 ;  /* 0x000000102a297819 */ /* 0x000fe2000000122b */
[----:B------:R-:W-:Y:S01]  /*112a0*/  IMAD R3, R3, 0x2, R16 ;  /* 0x0000000203037824 */ /* 0x000fe200078e0210 */
[----:B------:R-:W-:-:S02]  /*112b0*/  SHF.R.U64 R42, R50, 0x10, R51 ;  /* 0x00000010322a7819 */ /* 0x000fc40000001233 */
[----:B------:R-:W-:Y:S01]  /*112c0*/  SHF.R.U32.HI R50, RZ, 0x10, R51 ;  /* 0x00000010ff327819 */ /* 0x000fe20000011633 */
[----:B------:R-:W-:Y:S01]  /*112d0*/  HADD2.F32 R41, -RZ, R41.H0_H0 ;  /* 0x20000029ff297230 */ /* 0x000fe20000004100 */
[----:B------:R-:W1:Y:S01]  /*112e0*/  LDS.128 R52, [R3+0x10400] ;  /* 0x0104000003347984 */ /* 0x000e620000000c00 */
[----:B------:R-:W-:Y:S02]  /*112f0*/  SHF.R.U64 R40, R48, 0x10, R49 ;  /* 0x0000001030287819 */ /* 0x000fe40000001231 */
[----:B------:R-:W-:Y:S01]  /*11300*/  SHF.R.U32.HI R43, RZ, 0x10, R43 ;  /* 0x00000010ff2b7819 */ /* 0x000fe2000001162b */
[--C-:B0-----:R-:W-:Y:S02]  /*11310*/  HADD2.F32 R60, -RZ, R45.reuse.H0_H0 ;  /* 0x2000002dff3c7230 */ /* 0x101fe40000004100 */
[----:B------:R-:W-:Y:S02]  /*11320*/  HADD2.F32 R51, -RZ, R45.H1_H1 ;  /* 0x3000002dff337230 */ /* 0x000fe40000004100 */
[----:B------:R-:W-:-:S02]  /*11330*/  HADD2.F32 R49, -RZ, R44.H0_H0 ;  /* 0x2000002cff317230 */ /* 0x000fc40000004100 */
[----:B------:R-:W-:Y:S02]  /*11340*/  HADD2.F32 R45, -RZ, R46.H0_H0 ;  /* 0x2000002eff2d7230 */ /* 0x000fe40000004100 */
[--C-:B------:R-:W-:Y:S02]  /*11350*/  HADD2.F32 R48, -RZ, R47.reuse.H0_H0 ;  /* 0x2000002fff307230 */ /* 0x100fe40000004100 */
[----:B------:R-:W-:Y:S02]  /*11360*/  HADD2.F32 R47, -RZ, R47.H1_H1 ;  /* 0x3000002fff2f7230 */ /* 0x000fe40000004100 */
[--C-:B-1----:R-:W-:Y:S02]  /*11370*/  HADD2.F32 R63, -RZ, R53.reuse.H0_H0 ;  /* 0x20000035ff3f7230 */ /* 0x102fe40000004100 */
[----:B------:R-:W-:Y:S02]  /*11380*/  HADD2.F32 R65, -RZ, R53.H1_H1 ;  /* 0x30000035ff417230 */ /* 0x000fe40000004100 */
[----:B------:R-:W-:-:S02]  /*11390*/  HADD2.F32 R61, -RZ, R52.H0_H0 ;  /* 0x20000034ff3d7230 */ /* 0x000fc40000004100 */
[C---:B------:R-:W-:Y:S01]  /*113a0*/  FMUL.FTZ R53, R63.reuse, R66 ;  /* 0x000000423f357220 */ /* 0x040fe20000410000 */
[----:B------:R-:W-:Y:S01]  /*113b0*/  FMUL.FTZ R63, R63, R64 ;  /* 0x000000403f3f7220 */ /* 0x000fe20000410000 */
[----:B------:R-:W-:Y:S01]  /*113c0*/  FMUL.FTZ R68, R65, R62 ;  /* 0x0000003e41447220 */ /* 0x000fe20000410000 */
[----:B------:R-:W-:Y:S02]  /*113d0*/  HADD2.F32 R59, -RZ, R54.H0_H0 ;  /* 0x20000036ff3b7230 */ /* 0x000fe40000004100 */
[C---:B------:R-:W-:Y:S01]  /*113e0*/  FFMA.FTZ R53, R60.reuse, R64, -R53 ;  /* 0x000000403c357223 */ /* 0x040fe20000010835 */
[----:B------:R-:W-:Y:S02]  /*113f0*/  HADD2.F32 R64, -RZ, R56.H0_H0 ;  /* 0x20000038ff407230 */ /* 0x000fe40000004100 */
[----:B------:R-:W-:Y:S01]  /*11400*/  FFMA.FTZ R56, R60, R66, R63 ;  /* 0x000000423c387223 */ /* 0x000fe2000001003f */
[----:B------:R-:W-:Y:S01]  /*11410*/  FMUL.FTZ R66, R61, R108 ;  /* 0x0000006c3d427220 */ /* 0x000fe20000410000 */
[----:B------:R-:W-:-:S02]  /*11420*/  HADD2.F32 R58, -RZ, R55.H0_H0 ;  /* 0x20000037ff3a7230 */ /* 0x000fc40000004100 */
[----:B------:R-:W-:Y:S01]  /*11430*/  FMUL.FTZ R61, R61, R110 ;  /* 0x0000006e3d3d7220 */ /* 0x000fe20000410000 */
[-C--:B------:R-:W-:Y:S01]  /*11440*/  FMUL.FTZ R70, R65, R64.reuse ;  /* 0x0000004041467220 */ /* 0x080fe20000410000 */
[----:B------:R-:W-:Y:S01]  /*11450*/  FFMA.FTZ R60, R51, R64, -R68 ;  /* 0x00000040333c7223 */ /* 0x000fe20000010844 */
[----:B------:R-:W-:Y:S02]  /*11460*/  HADD2.F32 R64, -RZ, R109.H0_H0 ;  /* 0x2000006dff407230 */ /* 0x000fe40000004100 */
[----:B------:R-:W-:Y:S01]  /*11470*/  FFMA.FTZ R57, R49, R110, -R66 ;  /* 0x0000006e31397223 */ /* 0x000fe20000010842 */
[----:B------:R-:W-:Y:S01]  /*11480*/  FFMA.FTZ R51, R51, R62, R70 ;  /* 0x0000003e33337223 */ /* 0x000fe20000010046 */
[----:B------:R-:W-:Y:S02]  /*11490*/  HADD2.F32 R62, -RZ, R111.H0_H0 ;  /* 0x2000006fff3e7230 */ /* 0x000fe40000004100 */
[----:B------:R-:W-:Y:S01]  /*114a0*/  FFMA.FTZ R49, R49, R108, R61 ;  /* 0x0000006c31317223 */ /* 0x000fe2000001003d */
[----:B------:R-:W-:Y:S01]  /*114b0*/  FMUL.FTZ R66, R59, R64 ;  /* 0x000000403b427220 */ /* 0x000fe20000410000 */
[----:B------:R-:W-:-:S02]  /*114c0*/  HADD2.F32 R109, -RZ, R109.H1_H1 ;  /* 0x3000006dff6d7230 */ /* 0x000fc40000004100 */
[----:B------:R-:W-:Y:S02]  /*114d0*/  HADD2.F32 R111, -RZ, R111.H1_H1 ;  /* 0x3000006fff6f7230 */ /* 0x000fe40000004100 */
[-C--:B------:R-:W-:Y:S01]  /*114e0*/  FMUL.FTZ R68, R59, R62.reuse ;  /* 0x0000003e3b447220 */ /* 0x080fe20000410000 */
[C---:B------:R-:W-:Y:S01]  /*114f0*/  FFMA.FTZ R59, R45.reuse, R62, -R66 ;  /* 0x0000003e2d3b7223 */ /* 0x040fe20000010842 */
[----:B------:R-:W-:Y:S02]  /*11500*/  HADD2.F32 R62, -RZ, R50.H0_H0 ;  /* 0x20000032ff3e7230 */ /* 0x000fe40000004100 */
[----:B------:R-:W-:Y:S02]  /*11510*/  HADD2.F32 R50, -RZ, R43.H0_H0 ;  /* 0x2000002bff327230 */ /* 0x000fe40000004100 */
[C---:B------:R-:W-:Y:S01]  /*11520*/  FMUL.FTZ R43, R58.reuse, R109 ;  /* 0x0000006d3a2b7220 */ /* 0x040fe20000410000 */
[----:B------:R-:W-:Y:S02]  /*11530*/  HADD2.F32 R55, -RZ, R55.H1_H1 ;  /* 0x30000037ff377230 */ /* 0x000fe40000004100 */
[-C--:B------:R-:W-:Y:S01]  /*11540*/  FMUL.FTZ R58, R58, R111.reuse ;  /* 0x0000006f3a3a7220 */ /* 0x080fe20000410000 */
[----:B------:R-:W-:Y:S01]  /*11550*/  FFMA.FTZ R64, R45, R64, R68 ;  /* 0x000000402d407223 */ /* 0x000fe20000010044 */
[----:B------:R-:W-:Y:S01]  /*11560*/  FFMA.FTZ R111, R48, R111, -R43 ;  /* 0x0000006f306f7223 */ /* 0x000fe2000001082b */
[----:B------:R-:W-:-:S02]  /*11570*/  HADD2.F32 R52, -RZ, R52.H1_H1 ;  /* 0x30000034ff347230 */ /* 0x000fc40000004100 */
[----:B------:R-:W-:Y:S01]  /*11580*/  FFMA.FTZ R58, R48, R109, R58 ;  /* 0x0000006d303a7223 */ /* 0x000fe2000001003a */
[C---:B------:R-:W-:Y:S01]  /*11590*/  FMUL.FTZ R66, R55.reuse, R62 ;  /* 0x0000003e37427220 */ /* 0x040fe20000410000 */
[-C--:B------:R-:W-:Y:S01]  /*115a0*/  FMUL.FTZ R48, R55, R50.reuse ;  /* 0x0000003237307220 */ /* 0x080fe20000410000 */
[----:B------:R-:W-:Y:S02]  /*115b0*/  HADD2.F32 R54, -RZ, R54.H1_H1 ;  /* 0x30000036ff367230 */ /* 0x000fe40000004100 */
[----:B------:R-:W-:Y:S02]  /*115c0*/  HADD2.F32 R45, -RZ, R40.H0_H0 ;  /* 0x20000028ff2d7230 */ /* 0x000fe40000004100 */
[C---:B------:R-:W-:Y:S01]  /*115d0*/  FFMA.FTZ R66, R47.reuse, R50, -R66 ;  /* 0x000000322f427223 */ /* 0x040fe20000010842 */
[----:B------:R-:W-:Y:S02]  /*115e0*/  HADD2.F32 R55, -RZ, R42.H0_H0 ;  /* 0x2000002aff377230 */ /* 0x000fe40000004100 */
[----:B------:R-:W-:Y:S01]  /*115f0*/  FFMA.FTZ R63, R47, R62, R48 ;  /* 0x0000003e2f3f7223 */ /* 0x000fe20000010030 */
[----:B------:R-:W-:-:S02]  /*11600*/  HADD2.F32 R43, -RZ, R20.H0_H0 ;  /* 0x20000014ff2b7230 */ /* 0x000fc40000004100 */
[----:B------:R-:W-:Y:S01]  /*11610*/  FMUL.FTZ R47, R52, R45 ;  /* 0x0000002d342f7220 */ /* 0x000fe20000410000 */
[----:B------:R-:W-:Y:S02]  /*11620*/  HADD2.F32 R44, -RZ, R44.H1_H1 ;  /* 0x3000002cff2c7230 */ /* 0x000fe40000004100 */
[----:B------:R-:W-:Y:S01]  /*11630*/  FMUL.FTZ R61, R54, R55 ;  /* 0x00000037363d7220 */ /* 0x000fe20000410000 */
[----:B------:R-:W-:Y:S02]  /*11640*/  HADD2.F32 R46, -RZ, R46.H1_H1 ;  /* 0x3000002eff2e7230 */ /* 0x000fe40000004100 */
[----:B------:R-:W-:Y:S01]  /*11650*/  FMUL.FTZ R52, R52, R43 ;  /* 0x0000002b34347220 */ /* 0x000fe20000410000 */
[----:B------:R-:W-:Y:S01]  /*11660*/  FMUL.FTZ R54, R54, R41 ;  /* 0x0000002936367220 */ /* 0x000fe20000410000 */
[----:B------:R-:W-:Y:S01]  /*11670*/  FFMA.FTZ R40, R44, R43, -R47 ;  /* 0x0000002b2c287223 */ /* 0x000fe2000001082f */
[----:B------:R-:W-:Y:S01]  /*11680*/  F2FP.F16.F32.PACK_AB R43, R66, R111 ;  /* 0x0000006f422b723e */ /* 0x000fe200000000ff */
[----:B------:R-:W-:Y:S01]  /*11690*/  FFMA.FTZ R42, R46, R41, -R61 ;  /* 0x000000292e2a7223 */ /* 0x000fe2000001083d */
[----:B------:R-:W-:Y:S01]  /*116a0*/  FFMA.FTZ R44, R44, R45, R52 ;  /* 0x0000002d2c2c7223 */ /* 0x000fe20000010034 */
[----:B------:R-:W-:Y:S01]  /*116b0*/  FFMA.FTZ R55, R46, R55, R54 ;  /* 0x000000372e377223 */ /* 0x000fe20000010036 */
[----:B------:R-:W-:-:S02]  /*116c0*/  F2FP.F16.F32.PACK_AB R41, R60, R53 ;  /* 0x000000353c29723e */ /* 0x000fc400000000ff */
[----:B------:R-:W-:Y:S02]  /*116d0*/  F2FP.F16.F32.PACK_AB R40, R40, R57 ;  /* 0x000000392828723e */ /* 0x000fe400000000ff */
[----:B------:R-:W-:Y:S02]  /*116e0*/  F2FP.F16.F32.PACK_AB R42, R42, R59 ;  /* 0x0000003b2a2a723e */ /* 0x000fe400000000ff */
[----:B------:R-:W-:Y:S02]  /*116f0*/  F2FP.F16.F32.PACK_AB R47, R63, R58 ;  /* 0x0000003a3f2f723e */ /* 0x000fe400000000ff */
[----:B------:R-:W-:Y:S01]  /*11700*/  F2FP.F16.F32.PACK_AB R45, R51, R56 ;  /* 0x00000038332d723e */ /* 0x000fe200000000ff */
[----:B------:R2:W-:Y:S01]  /*11710*/  STS.128 [R67], R40 ;  /* 0x0000002843007388 */ /* 0x0005e20000000c00 */
[----:B------:R-:W-:Y:S02]  /*11720*/  F2FP.F16.F32.PACK_AB R44, R44, R49 ;  /* 0x000000312c2c723e */ /* 0x000fe400000000ff */
[----:B------:R-:W-:-:S05]  /*11730*/  F2FP.F16.F32.PACK_AB R46, R55, R64 ;  /* 0x00000040372e723e */ /* 0x000fca00000000ff */
[----:B------:R2:W-:Y:S02]  /*11740*/  STS.128 [R3+0x10400], R44 ;  /* 0x0104002c03007388 */ /* 0x0005e40000000c00 */
.L_x_1713:
[----:B------:R-:W-:Y:S05]  /*11750*/  BSYNC B1 ;  /* 0x0000000000017941 */ /* 0x000fea0003800000 */
.L_x_1712:
[----:B--2---:R-:W-:Y:S01]  /*11760*/  IADD3 R3, R23, 0x40, RZ ;  /* 0x0000004017037810 */ /* 0x004fe20007ffe0ff */
[----:B------:R-:W-:Y:S03]  /*11770*/  BSSY B1, `(.L_x_1716) ;  /* 0x00000d8000017945 */ /* 0x000fe60003800000 */
[----:B------:R-:W-:-:S13]  /*11780*/  ISETP.GE.AND P0, PT, R3, R0, PT ;  /* 0x000000000300720c */ /* 0x000fda0003f06270 */
[----:B------:R-:W-:Y:S05]  /*11790*/  @P0 BRA `(.L_x_1717) ;  /* 0x0000000c00540947 */ /* 0x000fea0003800000 */
[----:B------:R-:W2:Y:S01]  /*117a0*/  LDC R49, c[0x0][0x3f4] ;  /* 0x0000fd00ff317b82 */ /* 0x000ea20000000800 */
[----:B------:R-:W-:Y:S01]  /*117b0*/  BSSY B2, `(.L_x_1718) ;  /* 0x000006b000027945 */ /* 0x000fe20003800000 */
[-C--:B--2---:R-:W-:Y:S02]  /*117c0*/  ISETP.GE.AND P0, PT, R18, R49.reuse, PT ;  /* 0x000000311200720c */ /* 0x084fe40003f06270 */
[----:B------:R-:W-:-:S11]  /*117d0*/  ISETP.GE.AND P1, PT, R226, R49, PT ;  /* 0x00000031e200720c */ /* 0x000fd60003f26270 */
[----:B------:R-:W-:Y:S05]  /*117e0*/  @P0 BRA `(.L_x_1719) ;  /* 0x00000004009c0947 */ /* 0x000fea0003800000 */
[----:B01----:R-:W2:Y:S04]  /*117f0*/  LDL R20, [R1+0x44] ;  /* 0x0000440001147983 */ /* 0x003ea80000100800 */
[----:B------:R-:W3:Y:S01]  /*11800*/  LDL R66, [R1+0x8c] ;  /* 0x00008c0001427983 */ /* 0x000ee20000100800 */
[----:B------:R-:W-:Y:S01]  /*11810*/  IMAD.SHL.U32 R40, R3, 0x40, RZ ;  /* 0x0000004003287824 */ /* 0x000fe200078e00ff */
[----:B------:R-:W-:Y:S01]  /*11820*/  SHF.R.S32.HI R42, RZ, 0x1f, R3 ;  /* 0x0000001fff2a7819 */ /* 0x000fe20000011403 */
[----:B------:R-:W-:Y:S01]  /*11830*/  HADD2.F32 R58, -RZ, R104.H1_H1 ;  /* 0x30000068ff3a7230 */ /* 0x000fe20000004100 */
[----:B------:R-:W-:Y:S01]  /*11840*/  SHF.R.U32.HI R57, RZ, 0x10, R29 ;  /* 0x00000010ff397819 */ /* 0x000fe2000001161d */
[----:B------:R-:W-:Y:S01]  /*11850*/  HADD2.F32 R56, -RZ, R106.H1_H1 ;  /* 0x3000006aff387230 */ /* 0x000fe20000004100 */
[----:B------:R-:W-:Y:S01]  /*11860*/  LOP3.LUT R43, R40, 0x1c0, RZ, 0xc0, !PT ;  /* 0x000001c0282b7812 */ /* 0x000fe200078ec0ff */
[----:B------:R-:W-:Y:S01]  /*11870*/  HADD2.F32 R60, -RZ, R105.H1_H1 ;  /* 0x30000069ff3c7230 */ /* 0x000fe20000004100 */
[----:B------:R-:W-:Y:S01]  /*11880*/  LEA.HI R42, R42, R3, RZ, 0x3 ;  /* 0x000000032a2a7211 */ /* 0x000fe200078f18ff */
[----:B------:R-:W-:Y:S01]  /*11890*/  HADD2.F32 R57, -RZ, R57.H0_H0 ;  /* 0x20000039ff397230 */ /* 0x000fe20000004100 */
[----:B------:R-:W-:Y:S01]  /*118a0*/  SHF.R.U32.HI R59, RZ, 0x10, R37 ;  /* 0x00000010ff3b7819 */ /* 0x000fe20000011625 */
[----:B------:R-:W-:Y:S01]  /*118b0*/  HADD2.F32 R104, -RZ, R104.H0_H0 ;  /* 0x20000068ff687230 */ /* 0x000fe20000004100 */
[----:B------:R-:W-:Y:S01]  /*118c0*/  SHF.R.U64 R28, R28, 0x10, R29 ;  /* 0x000000101c1c7819 */ /* 0x000fe2000000121d */
[----:B------:R-:W-:Y:S01]  /*118d0*/  IMAD.SHL.U32 R42, R42, 0x40, RZ ;  /* 0x000000402a2a7824 */ /* 0x000fe200078e00ff */
[----:B------:R-:W-:Y:S01]  /*118e0*/  SHF.R.U64 R29, R36, 0x10, R37 ;  /* 0x00000010241d7819 */ /* 0x000fe20000001225 */
[----:B------:R-:W-:Y:S01]  /*118f0*/  HADD2.F32 R59, -RZ, R59.H0_H0 ;  /* 0x2000003bff3b7230 */ /* 0x000fe20000004100 */
[----:B------:R-:W-:Y:S01]  /*11900*/  SHF.R.U64 R30, R30, 0x10, R31 ;  /* 0x000000101e1e7819 */ /* 0x000fe2000000121f */
[----:B------:R-:W-:Y:S01]  /*11910*/  HADD2.F32 R106, -RZ, R106.H0_H0 ;  /* 0x2000006aff6a7230 */ /* 0x000fe20000004100 */
[----:B------:R-:W-:-:S02]  /*11920*/  LOP3.LUT R44, R42, 0xfffffe00, RZ, 0xc0, !PT ;  /* 0xfffffe002a2c7812 */ /* 0x000fc400078ec0ff */
[----:B------:R-:W-:Y:S02]  /*11930*/  SHF.R.U32.HI R36, RZ, 0x10, R31 ;  /* 0x00000010ff247819 */ /* 0x000fe4000001161f */
[--C-:B------:R-:W-:Y:S02]  /*11940*/  SHF.R.U64 R31, R38, 0x10, R39.reuse ;  /* 0x00000010261f7819 */ /* 0x100fe40000001227 */
[----:B------:R-:W-:Y:S01]  /*11950*/  SHF.R.U32.HI R38, RZ, 0x10, R39 ;  /* 0x00000010ff267819 */ /* 0x000fe20000011627 */
[----:B------:R-:W-:-:S04]  /*11960*/  HADD2.F32 R36, -RZ, R36.H0_H0 ;  /* 0x20000024ff247230 */ /* 0x000fc80000004100 */
[----:B------:R-:W-:Y:S01]  /*11970*/  HADD2.F32 R38, -RZ, R38.H0_H0 ;  /* 0x20000026ff267230 */ /* 0x000fe20000004100 */
[----:B--2---:R-:W-:-:S04]  /*11980*/  LEA.HI R20, R49, R20, RZ, 0x1d ;  /* 0x0000001431147211 */ /* 0x004fc800078fe8ff */
[----:B------:R-:W-:Y:S01]  /*11990*/  SHF.R.S32.HI R41, RZ, 0x1f, R20 ;  /* 0x0000001fff297819 */ /* 0x000fe20000011414 */
[----:B------:R-:W-:-:S03]  /*119a0*/  IMAD.SHL.U32 R40, R20, 0x8, RZ ;  /* 0x0000000814287824 */ /* 0x000fc600078e00ff */
[----:B------:R-:W-:Y:S02]  /*119b0*/  LEA.HI R41, R41, R20, RZ, 0x3 ;  /* 0x0000001429297211 */ /* 0x000fe400078f18ff */
[----:B------:R-:W-:Y:S02]  /*119c0*/  LOP3.LUT R20, R43, 0x38, R40, 0xf8, !PT ;  /* 0x000000382b147812 */ /* 0x000fe400078ef828 */
[----:B------:R-:W-:Y:S01]  /*119d0*/  SHF.R.U32.HI R43, RZ, 0x3, R43 ;  /* 0x00000003ff2b7819 */ /* 0x000fe2000001162b */
[----:B------:R-:W-:-:S03]  /*119e0*/  IMAD.SHL.U32 R41, R41, 0x400, RZ ;  /* 0x0000040029297824 */ /* 0x000fc600078e00ff */
[----:B------:R-:W-:Y:S02]  /*119f0*/  LOP3.LUT R20, R20, R43, RZ, 0x3c, !PT ;  /* 0x0000002b14147212 */ /* 0x000fe400078e3cff */
[----:B------:R-:W-:Y:S02]  /*11a00*/  LOP3.LUT R45, R41, 0x7fffe000, RZ, 0xc0, !PT ;  /* 0x7fffe000292d7812 */ /* 0x000fe400078ec0ff */
[----:B---3--:R-:W0:Y:S02]  /*11a10*/  LDS.128 R40, [R66] ;  /* 0x0000000042287984 */ /* 0x008e240000000c00 */
[----:B------:R-:W-:-:S05]  /*11a20*/  IADD3 R45, R20, R45, R44 ;  /* 0x0000002d142d7210 */ /* 0x000fca0007ffe02c */
[----:B------:R-:W-:-:S05]  /*11a30*/  IMAD R20, R45, 0x2, R16 ;  /* 0x000000022d147824 */ /* 0x000fca00078e0210 */
[----:B------:R-:W1:Y:S01]  /*11a40*/  LDS.128 R44, [R20+0x10400] ;  /* 0x01040000142c7984 */ /* 0x000e620000000c00 */
[--C-:B0-----:R-:W-:Y:S02]  /*11a50*/  HADD2.F32 R48, -RZ, R41.reuse.H0_H0 ;  /* 0x20000029ff307230 */ /* 0x101fe40000004100 */
[----:B------:R-:W-:Y:S02]  /*11a60*/  HADD2.F32 R50, -RZ, R41.H1_H1 ;  /* 0x30000029ff327230 */ /* 0x000fe40000004100 */
[----:B------:R-:W-:Y:S02]  /*11a70*/  HADD2.F32 R37, -RZ, R42.H0_H0 ;  /* 0x2000002aff257230 */ /* 0x000fe40000004100 */
[--C-:B------:R-:W-:Y:S02]  /*11a80*/  HADD2.F32 R39, -RZ, R43.reuse.H0_H0 ;  /* 0x2000002bff277230 */ /* 0x100fe40000004100 */
[----:B------:R-:W-:Y:S02]  /*11a90*/  HADD2.F32 R52, -RZ, R40.H0_H0 ;  /* 0x20000028ff347230 */ /* 0x000fe40000004100 */
[----:B------:R-:W-:-:S02]  /*11aa0*/  HADD2.F32 R43, -RZ, R43.H1_H1 ;  /* 0x3000002bff2b7230 */ /* 0x000fc40000004100 */
[--C-:B-1----:R-:W-:Y:S02]  /*11ab0*/  HADD2.F32 R41, -RZ, R45.reuse.H0_H0 ;  /* 0x2000002dff297230 */ /* 0x102fe40000004100 */
[----:B------:R-:W-:Y:S02]  /*11ac0*/  HADD2.F32 R54, -RZ, R45.H1_H1 ;  /* 0x3000002dff367230 */ /* 0x000fe40000004100 */
[----:B------:R-:W-:Y:S02]  /*11ad0*/  HADD2.F32 R55, -RZ, R46.H0_H0 ;  /* 0x2000002eff377230 */ /* 0x000fe40000004100 */
[C---:B------:R-:W-:Y:S01]  /*11ae0*/  FMUL.FTZ R45, R41.reuse, R58 ;  /* 0x0000003a292d7220 */ /* 0x040fe20000410000 */
[-C--:B------:R-:W-:Y:S01]  /*11af0*/  FMUL.FTZ R61, R41, R56.reuse ;  /* 0x00000038293d7220 */ /* 0x080fe20000410000 */
[C---:B------:R-:W-:Y:S01]  /*11b00*/  FMUL.FTZ R63, R54.reuse, R59 ;  /* 0x0000003b363f7220 */ /* 0x040fe20000410000 */
[----:B------:R-:W-:Y:S01]  /*11b10*/  FMUL.FTZ R65, R54, R57 ;  /* 0x0000003936417220 */ /* 0x000fe20000410000 */
[C---:B------:R-:W-:Y:S01]  /*11b20*/  FFMA.FTZ R41, R48.reuse, R56, -R45 ;  /* 0x0000003830297223 */ /* 0x040fe2000001082d */
[----:B------:R-:W-:Y:S01]  /*11b30*/  FFMA.FTZ R45, R48, R58, R61 ;  /* 0x0000003a302d7223 */ /* 0x000fe2000001003d */
[----:B------:R-:W-:-:S02]  /*11b40*/  HADD2.F32 R58, -RZ, R105.H0_H0 ;  /* 0x20000069ff3a7230 */ /* 0x000fc40000004100 */
[C---:B------:R-:W-:Y:S01]  /*11b50*/  FFMA.FTZ R48, R50.reuse, R57, -R63 ;  /* 0x0000003932307223 */ /* 0x040fe2000001083f */
[----:B------:R-:W-:Y:S02]  /*11b60*/  HADD2.F32 R54, -RZ, R107.H0_H0 ;  /* 0x2000006bff367230 */ /* 0x000fe40000004100 */
[----:B------:R-:W-:Y:S01]  /*11b70*/  FFMA.FTZ R50, R50, R59, R65 ;  /* 0x0000003b32327223 */ /* 0x000fe20000010041 */
[----:B------:R-:W-:Y:S02]  /*11b80*/  HADD2.F32 R53, -RZ, R47.H0_H0 ;  /* 0x2000002fff357230 */ /* 0x000fe40000004100 */
[C---:B------:R-:W-:Y:S01]  /*11b90*/  FMUL.FTZ R62, R55.reuse, R58 ;  /* 0x0000003a373e7220 */ /* 0x040fe20000410000 */
[----:B------:R-:W-:Y:S02]  /*11ba0*/  HADD2.F32 R56, -RZ, R107.H1_H1 ;  /* 0x3000006bff387230 */ /* 0x000fe40000004100 */
[----:B------:R-:W-:Y:S01]  /*11bb0*/  FMUL.FTZ R64, R55, R54 ;  /* 0x0000003637407220 */ /* 0x000fe20000410000 */
[----:B------:R-:W-:-:S02]  /*11bc0*/  HADD2.F32 R51, -RZ, R44.H0_H0 ;  /* 0x2000002cff337230 */ /* 0x000fc40000004100 */
[----:B------:R-:W-:Y:S01]  /*11bd0*/  FFMA.FTZ R62, R37, R54, -R62 ;  /* 0x00000036253e7223 */ /* 0x000fe2000001083e */
[C---:B------:R-:W-:Y:S01]  /*11be0*/  FMUL.FTZ R54, R53.reuse, R60 ;  /* 0x0000003c35367220 */ /* 0x040fe20000410000 */
[----:B------:R-:W-:Y:S02]  /*11bf0*/  HADD2.F32 R47, -RZ, R47.H1_H1 ;  /* 0x3000002fff2f7230 */ /* 0x000fe40000004100 */
[----:B------:R-:W-:Y:S01]  /*11c00*/  FMUL.FTZ R53, R53, R56 ;  /* 0x0000003835357220 */ /* 0x000fe20000410000 */
[----:B------:R-:W-:Y:S01]  /*11c10*/  FMUL.FTZ R57, R51, R104 ;  /* 0x0000006833397220 */ /* 0x000fe20000410000 */
[----:B------:R-:W-:Y:S01]  /*11c20*/  FFMA.FTZ R64, R37, R58, R64 ;  /* 0x0000003a25407223 */ /* 0x000fe20000010040 */
[C---:B------:R-:W-:Y:S01]  /*11c30*/  FFMA.FTZ R54, R39.reuse, R56, -R54 ;  /* 0x0000003827367223 */ /* 0x040fe20000010836 */
[----:B------:R-:W-:Y:S01]  /*11c40*/  FFMA.FTZ R60, R39, R60, R53 ;  /* 0x0000003c273c7223 */ /* 0x000fe20000010035 */
[----:B------:R-:W-:Y:S02]  /*11c50*/  HADD2.F32 R44, -RZ, R44.H1_H1 ;  /* 0x3000002cff2c7230 */ /* 0x000fe40000004100 */
[----:B------:R-:W-:Y:S01]  /*11c60*/  FMUL.FTZ R58, R47, R38 ;  /* 0x000000262f3a7220 */ /* 0x000fe20000410000 */
[----:B------:R-:W-:-:S02]  /*11c70*/  HADD2.F32 R46, -RZ, R46.H1_H1 ;  /* 0x3000002eff2e7230 */ /* 0x000fc40000004100 */
[----:B------:R-:W-:Y:S01]  /*11c80*/  FMUL.FTZ R56, R47, R36 ;  /* 0x000000242f387220 */ /* 0x000fe20000410000 */
[----:B------:R-:W-:Y:S02]  /*11c90*/  HADD2.F32 R37, -RZ, R29.H0_H0 ;  /* 0x2000001dff257230 */ /* 0x000fe40000004100 */
[-C--:B------:R-:W-:Y:S01]  /*11ca0*/  FMUL.FTZ R61, R51, R106.reuse ;  /* 0x0000006a333d7220 */ /* 0x080fe20000410000 */
[----:B------:R-:W-:Y:S02]  /*11cb0*/  HADD2.F32 R39, -RZ, R31.H0_H0 ;  /* 0x2000001fff277230 */ /* 0x000fe40000004100 */
[----:B------:R-:W-:Y:S01]  /*11cc0*/  FFMA.FTZ R51, R52, R106, -R57 ;  /* 0x0000006a34337223 */ /* 0x000fe20000010839 */
[----:B------:R-:W-:Y:S02]  /*11cd0*/  HADD2.F32 R29, -RZ, R28.H0_H0 ;  /* 0x2000001cff1d7230 */ /* 0x000fe40000004100 */
[----:B------:R-:W-:Y:S01]  /*11ce0*/  FFMA.FTZ R55, R43, R36, -R58 ;  /* 0x000000242b377223 */ /* 0x000fe2000001083a */
[----:B------:R-:W-:-:S02]  /*11cf0*/  HADD2.F32 R31, -RZ, R30.H0_H0 ;  /* 0x2000001eff1f7230 */ /* 0x000fc40000004100 */
[----:B------:R-:W-:Y:S01]  /*11d00*/  FFMA.FTZ R57, R43, R38, R56 ;  /* 0x000000262b397223 */ /* 0x000fe20000010038 */
[----:B------:R-:W-:Y:S02]  /*11d10*/  HADD2.F32 R40, -RZ, R40.H1_H1 ;  /* 0x30000028ff287230 */ /* 0x000fe40000004100 */
[----:B------:R-:W-:Y:S01]  /*11d20*/  FMUL.FTZ R43, R44, R37 ;  /* 0x000000252c2b7220 */ /* 0x000fe20000410000 */
[----:B------:R-:W-:Y:S02]  /*11d30*/  HADD2.F32 R42, -RZ, R42.H1_H1 ;  /* 0x3000002aff2a7230 */ /* 0x000fe40000004100 */
[----:B------:R-:W-:Y:S01]  /*11d40*/  FMUL.FTZ R47, R46, R39 ;  /* 0x000000272e2f7220 */ /* 0x000fe20000410000 */
[----:B------:R-:W-:Y:S01]  /*11d50*/  FMUL.FTZ R44, R44, R29 ;  /* 0x0000001d2c2c7220 */ /* 0x000fe20000410000 */
[----:B------:R-:W-:Y:S01]  /*11d60*/  FMUL.FTZ R46, R46, R31 ;  /* 0x0000001f2e2e7220 */ /* 0x000fe20000410000 */
        /* <DEDUP_REMOVED lines=15> */
.L_x_1719:
[----:B------:R-:W-:Y:S05]  /*11e60*/  BSYNC B2 ;  /* 0x0000000000027941 */ /* 0x000fea0003800000 */
.L_x_1718:
[----:B------:R-:W-:Y:S05]  /*11e70*/  @P1 BRA `(.L_x_1717) ;  /* 0x00000004009c1947 */ /* 0x000fea0003800000 */
[----:B--2---:R-:W2:Y:S04]  /*11e80*/  LDL R28, [R1+0x48] ;  /* 0x00004800011c7983 */ /* 0x004ea80000100800 */
[----:B0-----:R-:W3:Y:S01]  /*11e90*/  LDL R55, [R1+0x88] ;  /* 0x0000880001377983 */ /* 0x001ee20000100800 */
[----:B-1----:R-:W-:Y:S01]  /*11ea0*/  IMAD.SHL.U32 R20, R3, 0x40, RZ ;  /* 0x0000004003147824 */ /* 0x002fe200078e00ff */
[----:B------:R-:W-:Y:S01]  /*11eb0*/  SHF.R.S32.HI R30, RZ, 0x1f, R3 ;  /* 0x0000001fff1e7819 */ /* 0x000fe20000011403 */
[----:B------:R-:W-:Y:S01]  /*11ec0*/  HADD2.F32 R43, -RZ, R95.H1_H1 ;  /* 0x3000005fff2b7230 */ /* 0x000fe20000004100 */
[----:B------:R-:W-:Y:S01]  /*11ed0*/  SHF.R.U32.HI R46, RZ, 0x10, R33 ;  /* 0x00000010ff2e7819 */ /* 0x000fe20000011621 */
[----:B------:R-:W-:Y:S01]  /*11ee0*/  HADD2.F32 R45, -RZ, R93.H1_H1 ;  /* 0x3000005dff2d7230 */ /* 0x000fe20000004100 */
[----:B------:R-:W-:-:S02]  /*11ef0*/  LOP3.LUT R29, R20, 0x1c0, RZ, 0xc0, !PT ;  /* 0x000001c0141d7812 */ /* 0x000fc400078ec0ff */
[----:B------:R-:W-:Y:S01]  /*11f00*/  LEA.HI R30, R30, R3, RZ, 0x3 ;  /* 0x000000031e1e7211 */ /* 0x000fe200078f18ff */
[----:B------:R-:W-:Y:S01]  /*11f10*/  HADD2.F32 R46, -RZ, R46.H0_H0 ;  /* 0x2000002eff2e7230 */ /* 0x000fe20000004100 */
[----:B------:R-:W-:Y:S02]  /*11f20*/  SHF.R.U32.HI R44, RZ, 0x10, R25 ;  /* 0x00000010ff2c7819 */ /* 0x000fe40000011619 */
[----:B------:R-:W-:Y:S01]  /*11f30*/  SHF.R.U32.HI R51, RZ, 0x10, R35 ;  /* 0x00000010ff337819 */ /* 0x000fe20000011623 */
[----:B------:R-:W-:Y:S01]  /*11f40*/  IMAD.SHL.U32 R30, R30, 0x40, RZ ;  /* 0x000000401e1e7824 */ /* 0x000fe200078e00ff */
[----:B------:R-:W-:-:S04]  /*11f50*/  SHF.R.U32.HI R53, RZ, 0x10, R27 ;  /* 0x00000010ff357819 */ /* 0x000fc8000001161b */
[----:B------:R-:W-:Y:S02]  /*11f60*/  LOP3.LUT R36, R30, 0xfffffe00, RZ, 0xc0, !PT ;  /* 0xfffffe001e247812 */ /* 0x000fe400078ec0ff */
[----:B--2---:R-:W-:-:S04]  /*11f70*/  LEA.HI R49, R49, R28, RZ, 0x1d ;  /* 0x0000001c31317211 */ /* 0x004fc800078fe8ff */
[----:B------:R-:W-:Y:S01]  /*11f80*/  SHF.R.S32.HI R28, RZ, 0x1f, R49 ;  /* 0x0000001fff1c7819 */ /* 0x000fe20000011431 */
[----:B------:R-:W-:-:S03]  /*11f90*/  IMAD.SHL.U32 R20, R49, 0x8, RZ ;  /* 0x0000000831147824 */ /* 0x000fc600078e00ff */
[----:B------:R-:W-:Y:S02]  /*11fa0*/  LEA.HI R28, R28, R49, RZ, 0x3 ;  /* 0x000000311c1c7211 */ /* 0x000fe400078f18ff */
[----:B------:R-:W-:Y:S02]  /*11fb0*/  LOP3.LUT R3, R29, 0x38, R20, 0xf8, !PT ;  /* 0x000000381d037812 */ /* 0x000fe400078ef814 */
[----:B------:R-:W-:Y:S02]  /*11fc0*/  SHF.R.U32.HI R20, RZ, 0x3, R29 ;  /* 0x00000003ff147819 */ /* 0x000fe4000001161d */
[----:B------:R-:W-:Y:S02]  /*11fd0*/  SHF.L.U32 R28, R28, 0xa, RZ ;  /* 0x0000000a1c1c7819 */ /* 0x000fe400000006ff */
[----:B------:R-:W-:Y:S02]  /*11fe0*/  LOP3.LUT R3, R3, R20, RZ, 0x3c, !PT ;  /* 0x0000001403037212 */ /* 0x000fe400078e3cff */
[----:B------:R-:W-:-:S02]  /*11ff0*/  LOP3.LUT R20, R28, 0x7fffe000, RZ, 0xc0, !PT ;  /* 0x7fffe0001c147812 */ /* 0x000fc400078ec0ff */
[----:B---3--:R-:W0:Y:S02]  /*12000*/  LDS.128 R28, [R55] ;  /* 0x00000000371c7984 */ /* 0x008e240000000c00 */
[----:B------:R-:W-:Y:S02]  /*12010*/  IADD3 R3, R3, R20, R36 ;  /* 0x0000001403037210 */ /* 0x000fe40007ffe024 */
[----:B------:R-:W-:Y:S02]  /*12020*/  SHF.R.U64 R20, R24, 0x10, R25 ;  /* 0x0000001018147819 */ /* 0x000fe40000001219 */
[----:B------:R-:W-:Y:S01]  /*12030*/  SHF.R.U64 R25, R32, 0x10, R33 ;  /* 0x0000001020197819 */ /* 0x000fe20000001221 */
[----:B------:R-:W-:Y:S01]  /*12040*/  IMAD R3, R3, 0x2, R16 ;  /* 0x0000000203037824 */ /* 0x000fe200078e0210 */
[----:B------:R-:W-:Y:S02]  /*12050*/  SHF.R.U64 R24, R26, 0x10, R27 ;  /* 0x000000101a187819 */ /* 0x000fe4000000121b */
[----:B------:R-:W-:-:S02]  /*12060*/  SHF.R.U64 R26, R34, 0x10, R35 ;  /* 0x00000010221a7819 */ /* 0x000fc40000001223 */
        /* <DEDUP_REMOVED lines=12> */
[----:B------:R-:W-:Y:S02]  /*12130*/  HADD2.F32 R40, -RZ, R44.H0_H0 ;  /* 0x2000002cff287230 */ /* 0x000fe40000004100 */
[----:B------:R-:W-:Y:S01]  /*12140*/  FMUL.FTZ R48, R37, R46 ;  /* 0x0000002e25307220 */ /* 0x000fe20000410000 */
[----:B------:R-:W-:-:S02]  /*12150*/  HADD2.F32 R44, -RZ, R93.H0_H0 ;  /* 0x2000005dff2c7230 */ /* 0x000fc40000004100 */
[C---:B------:R-:W-:Y:S01]  /*12160*/  FFMA.FTZ R47, R32.reuse, R43, -R47 ;  /* 0x0000002b202f7223 */ /* 0x040fe2000001082f */
[----:B------:R-:W-:Y:S01]  /*12170*/  FFMA.FTZ R49, R32, R45, R49 ;  /* 0x0000002d20317223 */ /* 0x000fe20000010031 */
[----:B------:R-:W-:Y:S02]  /*12180*/  HADD2.F32 R32, -RZ, R95.H0_H0 ;  /* 0x2000005fff207230 */ /* 0x000fe40000004100 */
[----:B------:R-:W-:Y:S01]  /*12190*/  FFMA.FTZ R50, R29, R40, -R48 ;  /* 0x000000281d327223 */ /* 0x000fe20000010830 */
[----:B------:R-:W-:Y:S01]  /*121a0*/  FMUL.FTZ R48, R35, R44 ;  /* 0x0000002c23307220 */ /* 0x000fe20000410000 */
[----:B------:R-:W-:Y:S01]  /*121b0*/  FMUL.FTZ R52, R37, R40 ;  /* 0x0000002825347220 */ /* 0x000fe20000410000 */
[----:B------:R-:W-:Y:S02]  /*121c0*/  HADD2.F32 R41, -RZ, R38.H0_H0 ;  /* 0x20000026ff297230 */ /* 0x000fe40000004100 */
[----:B------:R-:W-:Y:S01]  /*121d0*/  FMUL.FTZ R35, R35, R32 ;  /* 0x0000002023237220 */ /* 0x000fe20000410000 */
[----:B------:R-:W-:-:S02]  /*121e0*/  HADD2.F32 R40, -RZ, R94.H0_H0 ;  /* 0x2000005eff287230 */ /* 0x000fc40000004100 */
[----:B------:R-:W-:Y:S01]  /*121f0*/  FFMA.FTZ R48, R27, R32, -R48 ;  /* 0x000000201b307223 */ /* 0x000fe20000010830 */
[----:B------:R-:W-:Y:S01]  /*12200*/  FFMA.FTZ R52, R29, R46, R52 ;  /* 0x0000002e1d347223 */ /* 0x000fe20000010034 */
[----:B------:R-:W-:Y:S02]  /*12210*/  HADD2.F32 R32, -RZ, R96.H0_H0 ;  /* 0x20000060ff207230 */ /* 0x000fe40000004100 */
[----:B------:R-:W-:Y:S01]  /*12220*/  FFMA.FTZ R35, R27, R44, R35 ;  /* 0x0000002c1b237223 */ /* 0x000fe20000010023 */
[----:B------:R-:W-:Y:S02]  /*12230*/  HADD2.F32 R42, -RZ, R39.H0_H0 ;  /* 0x20000027ff2a7230 */ /* 0x000fe40000004100 */
[C---:B------:R-:W-:Y:S01]  /*12240*/  FMUL.FTZ R44, R41.reuse, R40 ;  /* 0x00000028292c7220 */ /* 0x040fe20000410000 */
[----:B------:R-:W-:Y:S02]  /*12250*/  HADD2.F32 R29, -RZ, R94.H1_H1 ;  /* 0x3000005eff1d7230 */ /* 0x000fe40000004100 */
[----:B------:R-:W-:Y:S01]  /*12260*/  FMUL.FTZ R46, R41, R32 ;  /* 0x00000020292e7220 */ /* 0x000fe20000410000 */
[----:B------:R-:W-:-:S02]  /*12270*/  HADD2.F32 R27, -RZ, R96.H1_H1 ;  /* 0x30000060ff1b7230 */ /* 0x000fc40000004100 */
[C---:B------:R-:W-:Y:S01]  /*12280*/  FFMA.FTZ R41, R33.reuse, R32, -R44 ;  /* 0x0000002021297223 */ /* 0x040fe2000001082c */
[----:B------:R-:W-:Y:S02]  /*12290*/  HADD2.F32 R39, -RZ, R39.H1_H1 ;  /* 0x30000027ff277230 */ /* 0x000fe40000004100 */
[C---:B------:R-:W-:Y:S01]  /*122a0*/  FMUL.FTZ R37, R42.reuse, R29 ;  /* 0x0000001d2a257220 */ /* 0x040fe20000410000 */
[----:B------:R-:W-:Y:S02]  /*122b0*/  HADD2.F32 R44, -RZ, R51.H0_H0 ;  /* 0x20000033ff2c7230 */ /* 0x000fe40000004100 */
[-C--:B------:R-:W-:Y:S01]  /*122c0*/  FMUL.FTZ R42, R42, R27.reuse ;  /* 0x0000001b2a2a7220 */ /* 0x080fe20000410000 */
[----:B------:R-:W-:Y:S02]  /*122d0*/  HADD2.F32 R32, -RZ, R53.H0_H0 ;  /* 0x20000035ff207230 */ /* 0x000fe40000004100 */
[----:B------:R-:W-:Y:S01]  /*122e0*/  FFMA.FTZ R46, R33, R40, R46 ;  /* 0x00000028212e7223 */ /* 0x000fe2000001002e */
[C---:B------:R-:W-:Y:S01]  /*122f0*/  FFMA.FTZ R40, R34.reuse, R27, -R37 ;  /* 0x0000001b22287223 */ /* 0x040fe20000010825 */
[----:B------:R-:W-:Y:S01]  /*12300*/  FFMA.FTZ R42, R34, R29, R42 ;  /* 0x0000001d222a7223 */ /* 0x000fe2000001002a */
[----:B------:R-:W-:-:S02]  /*12310*/  HADD2.F32 R36, -RZ, R36.H1_H1 ;  /* 0x30000024ff247230 */ /* 0x000fc40000004100 */
[C---:B------:R-:W-:Y:S01]  /*12320*/  FMUL.FTZ R54, R39.reuse, R44 ;  /* 0x0000002c27367220 */ /* 0x040fe20000410000 */
[----:B------:R-:W-:Y:S02]  /*12330*/  HADD2.F32 R38, -RZ, R38.H1_H1 ;  /* 0x30000026ff267230 */ /* 0x000fe40000004100 */
[-C--:B------:R-:W-:Y:S01]  /*12340*/  FMUL.FTZ R34, R39, R32.reuse ;  /* 0x0000002027227220 */ /* 0x080fe20000410000 */
[----:B------:R-:W-:Y:S02]  /*12350*/  HADD2.F32 R29, -RZ, R25.H0_H0 ;  /* 0x20000019ff1d7230 */ /* 0x000fe40000004100 */
[C---:B------:R-:W-:Y:S01]  /*12360*/  FFMA.FTZ R43, R31.reuse, R32, -R54 ;  /* 0x000000201f2b7223 */ /* 0x040fe20000010836 */
[----:B------:R-:W-:Y:S02]  /*12370*/  HADD2.F32 R33, -RZ, R26.H0_H0 ;  /* 0x2000001aff217230 */ /* 0x000fe40000004100 */
[----:B------:R-:W-:Y:S01]  /*12380*/  FFMA.FTZ R45, R31, R44, R34 ;  /* 0x0000002c1f2d7223 */ /* 0x000fe20000010022 */
[----:B------:R-:W-:-:S02]  /*12390*/  HADD2.F32 R25, -RZ, R20.H0_H0 ;  /* 0x20000014ff197230 */ /* 0x000fc40000004100 */
[----:B------:R-:W-:Y:S01]  /*123a0*/  FMUL.FTZ R31, R36, R29 ;  /* 0x0000001d241f7220 */ /* 0x000fe20000410000 */
[----:B------:R-:W-:Y:S02]  /*123b0*/  HADD2.F32 R27, -RZ, R24.H0_H0 ;  /* 0x20000018ff1b7230 */ /* 0x000fe40000004100 */
[----:B------:R-:W-:Y:S01]  /*123c0*/  FMUL.FTZ R39, R38, R33 ;  /* 0x0000002126277220 */ /* 0x000fe20000410000 */
[----:B------:R-:W-:Y:S02]  /*123d0*/  HADD2.F32 R28, -RZ, R28.H1_H1 ;  /* 0x3000001cff1c7230 */ /* 0x000fe40000004100 */
[----:B------:R-:W-:Y:S01]  /*123e0*/  FMUL.FTZ R36, R36, R25 ;  /* 0x0000001924247220 */ /* 0x000fe20000410000 */
[----:B------:R-:W-:Y:S02]  /*123f0*/  HADD2.F32 R30, -RZ, R30.H1_H1 ;  /* 0x3000001eff1e7230 */ /* 0x000fe40000004100 */
        /* <DEDUP_REMOVED lines=15> */
.L_x_1717:
[----:B------:R-:W-:Y:S05]  /*124f0*/  BSYNC B1 ;  /* 0x0000000000017941 */ /* 0x000fea0003800000 */
.L_x_1716:
[----:B---3--:R-:W-:-:S05]  /*12500*/  VIADD R3, R23, 0x60 ;  /* 0x0000006017037836 */ /* 0x008fca0000000000 */
[----:B------:R-:W-:-:S13]  /*12510*/  ISETP.GE.AND P0, PT, R3, R0, PT ;  /* 0x000000000300720c */ /* 0x000fda0003f06270 */
[----:B------:R-:W-:Y:S05]  /*12520*/  @P0 BRA `(.L_x_1687) ;  /* 0x0000000c00540947 */ /* 0x000fea0003800000 */
[----:B------:R-:W3:Y:S01]  /*12530*/  LDC R33, c[0x0][0x3f4] ;  /* 0x0000fd00ff217b82 */ /* 0x000ee20000000800 */
[----:B------:R-:W-:Y:S01]  /*12540*/  BSSY B1, `(.L_x_1720) ;  /* 0x000006b000017945 */ /* 0x000fe20003800000 */
[-C--:B---3--:R-:W-:Y:S02]  /*12550*/  ISETP.GE.AND P0, PT, R18, R33.reuse, PT ;  /* 0x000000211200720c */ /* 0x088fe40003f06270 */
[----:B------:R-:W-:-:S11]  /*12560*/  ISETP.GE.AND P1, PT, R226, R33, PT ;  /* 0x00000021e200720c */ /* 0x000fd60003f26270 */
[----:B------:R-:W-:Y:S05]  /*12570*/  @P0 BRA `(.L_x_1721) ;  /* 0x00000004009c0947 */ /* 0x000fea0003800000 */
[----:B------:R-:W3:Y:S04]  /*12580*/  LDL R24, [R1+0x44] ;  /* 0x0000440001187983 */ /* 0x000ee80000100800 */
[----:B0-----:R-:W4:Y:S01]  /*12590*/  LDL R46, [R1+0x84] ;  /* 0x00008400012e7983 */ /* 0x001f220000100800 */
[----:B-12---:R-:W-:Y:S01]  /*125a0*/  IMAD.SHL.U32 R20, R3, 0x40, RZ ;  /* 0x0000004003147824 */ /* 0x006fe200078e00ff */
[--C-:B------:R-:W-:Y:S01]  /*125b0*/  SHF.R.U64 R45, R12, 0x10, R13.reuse ;  /* 0x000000100c2d7819 */ /* 0x100fe2000000120d */
[--C-:B------:R-:W-:Y:S01]  /*125c0*/  HADD2.F32 R32, -RZ, R97.reuse.H1_H1 ;  /* 0x30000061ff207230 */ /* 0x100fe20000004100 */
[----:B------:R-:W-:Y:S01]  /*125d0*/  SHF.R.U32.HI R35, RZ, 0x10, R13 ;  /* 0x00000010ff237819 */ /* 0x000fe2000001160d */
[----:B------:R-:W-:Y:S01]  /*125e0*/  HADD2.F32 R97, -RZ, R97.H0_H0 ;  /* 0x20000061ff617230 */ /* 0x000fe20000004100 */
[----:B------:R-:W-:-:S02]  /*125f0*/  LOP3.LUT R27, R20, 0x1c0, RZ, 0xc0, !PT ;  /* 0x000001c0141b7812 */ /* 0x000fc400078ec0ff */
[--C-:B------:R-:W-:Y:S02]  /*12600*/  SHF.R.U64 R42, R4, 0x10, R5.reuse ;  /* 0x00000010042a7819 */ /* 0x100fe40000001205 */
[----:B------:R-:W-:Y:S02]  /*12610*/  SHF.R.U32.HI R34, RZ, 0x10, R5 ;  /* 0x00000010ff227819 */ /* 0x000fe40000011605 */
[--C-:B------:R-:W-:Y:S02]  /*12620*/  SHF.R.U64 R44, R14, 0x10, R15.reuse ;  /* 0x000000100e2c7819 */ /* 0x100fe4000000120f */
[----:B------:R-:W-:Y:S01]  /*12630*/  SHF.R.U32.HI R43, RZ, 0x10, R15 ;  /* 0x00000010ff2b7819 */ /* 0x000fe2000001160f */
[----:B------:R-:W-:Y:S01]  /*12640*/  HADD2.F32 R34, -RZ, R34.H0_H0 ;  /* 0x20000022ff227230 */ /* 0x000fe20000004100 */
[--C-:B------:R-:W-:Y:S02]  /*12650*/  SHF.R.U32.HI R39, RZ, 0x10, R7.reuse ;  /* 0x00000010ff277819 */ /* 0x100fe40000011607 */
[----:B------:R-:W-:-:S02]  /*12660*/  SHF.R.U64 R41, R6, 0x10, R7 ;  /* 0x0000001006297819 */ /* 0x000fc40000001207 */
[----:B---3--:R-:W-:Y:S02]  /*12670*/  LEA.HI R0, R33, R24, RZ, 0x1d ;  /* 0x0000001821007211 */ /* 0x008fe400078fe8ff */
[----:B------:R-:W-:Y:S02]  /*12680*/  SHF.R.S32.HI R24, RZ, 0x1f, R3 ;  /* 0x0000001fff187819 */ /* 0x000fe40000011403 */
[----:B------:R-:W-:Y:S01]  /*12690*/  SHF.R.S32.HI R25, RZ, 0x1f, R0 ;  /* 0x0000001fff197819 */ /* 0x000fe20000011400 */
[----:B------:R-:W-:Y:S01]  /*126a0*/  IMAD.SHL.U32 R20, R0, 0x8, RZ ;  /* 0x0000000800147824 */ /* 0x000fe200078e00ff */
[----:B------:R-:W-:Y:S02]  /*126b0*/  LEA.HI R24, R24, R3, RZ, 0x3 ;  /* 0x0000000318187211 */ /* 0x000fe400078f18ff */
[----:B------:R-:W-:Y:S02]  /*126c0*/  LEA.HI R25, R25, R0, RZ, 0x3 ;  /* 0x0000000019197211 */ /* 0x000fe400078f18ff */
[----:B------:R-:W-:Y:S01]  /*126d0*/  LOP3.LUT R0, R27, 0x38, R20, 0xf8, !PT ;  /* 0x000000381b007812 */ /* 0x000fe200078ef814 */
[----:B------:R-:W-:Y:S01]  /*126e0*/  IMAD.SHL.U32 R24, R24, 0x40, RZ ;  /* 0x0000004018187824 */ /* 0x000fe200078e00ff */
[----:B------:R-:W-:Y:S01]  /*126f0*/  SHF.R.U32.HI R27, RZ, 0x3, R27 ;  /* 0x00000003ff1b7819 */ /* 0x000fe2000001161b */
[----:B------:R-:W-:-:S03]  /*12700*/  IMAD.SHL.U32 R25, R25, 0x400, RZ ;  /* 0x0000040019197824 */ /* 0x000fc600078e00ff */
[----:B------:R-:W-:Y:S02]  /*12710*/  LOP3.LUT R0, R0, R27, RZ, 0x3c, !PT ;  /* 0x0000001b00007212 */ /* 0x000fe400078e3cff */
[----:B------:R-:W-:Y:S02]  /*12720*/  LOP3.LUT R20, R24, 0xfffffe00, RZ, 0xc0, !PT ;  /* 0xfffffe0018147812 */ /* 0x000fe400078ec0ff */
[----:B------:R-:W-:Y:S02]  /*12730*/  LOP3.LUT R29, R25, 0x7fffe000, RZ, 0xc0, !PT ;  /* 0x7fffe000191d7812 */ /* 0x000fe400078ec0ff */
[----:B----4-:R-:W0:Y:S02]  /*12740*/  LDS.128 R24, [R46] ;  /* 0x000000002e187984 */ /* 0x010e240000000c00 */
[----:B------:R-:W-:Y:S01]  /*12750*/  IADD3 R29, R0, R29, R20 ;  /* 0x0000001d001d7210 */ /* 0x000fe20007ffe014 */
[--C-:B------:R-:W-:Y:S02]  /*12760*/  HADD2.F32 R20, -RZ, R99.reuse.H1_H1 ;  /* 0x30000063ff147230 */ /* 0x100fe40000004100 */
[----:B------:R-:W-:-:S02]  /*12770*/  HADD2.F32 R99, -RZ, R99.H0_H0 ;  /* 0x20000063ff637230 */ /* 0x000fc40000004100 */
[----:B------:R-:W-:-:S05]  /*12780*/  IMAD R0, R29, 0x2, R16 ;  /* 0x000000021d007824 */ /* 0x000fca00078e0210 */
[----:B------:R-:W1:Y:S01]  /*12790*/  LDS.128 R28, [R0+0x10400] ;  /* 0x01040000001c7984 */ /* 0x000e620000000c00 */
[--C-:B0-----:R-:W-:Y:S02]  /*127a0*/  HADD2.F32 R5, -RZ, R25.reuse.H0_H0 ;  /* 0x20000019ff057230 */ /* 0x101fe40000004100 */
[----:B------:R-:W-:Y:S02]  /*127b0*/  HADD2.F32 R4, -RZ, R24.H0_H0 ;  /* 0x20000018ff047230 */ /* 0x000fe40000004100 */
[----:B------:R-:W-:Y:S02]  /*127c0*/  HADD2.F32 R25, -RZ, R25.H1_H1 ;  /* 0x30000019ff197230 */ /* 0x000fe40000004100 */
[----:B------:R-:W-:Y:S02]  /*127d0*/  HADD2.F32 R6, -RZ, R26.H0_H0 ;  /* 0x2000001aff067230 */ /* 0x000fe40000004100 */
[--C-:B------:R-:W-:Y:S02]  /*127e0*/  HADD2.F32 R7, -RZ, R27.reuse.H0_H0 ;  /* 0x2000001bff077230 */ /* 0x100fe40000004100 */
[----:B------:R-:W-:-:S02]  /*127f0*/  HADD2.F32 R27, -RZ, R27.H1_H1 ;  /* 0x3000001bff1b7230 */ /* 0x000fc40000004100 */
[--C-:B-1----:R-:W-:Y:S02]  /*12800*/  HADD2.F32 R13, -RZ, R29.reuse.H0_H0 ;  /* 0x2000001dff0d7230 */ /* 0x102fe40000004100 */
[----:B------:R-:W-:Y:S02]  /*12810*/  HADD2.F32 R12, -RZ, R28.H0_H0 ;  /* 0x2000001cff0c7230 */ /* 0x000fe40000004100 */
[----:B------:R-:W-:Y:S02]  /*12820*/  HADD2.F32 R29, -RZ, R29.H1_H1 ;  /* 0x3000001dff1d7230 */ /* 0x000fe40000004100 */
[C---:B------:R-:W-:Y:S01]  /*12830*/  FMUL.FTZ R36, R13.reuse, R32 ;  /* 0x000000200d247220 */ /* 0x040fe20000410000 */
[-C--:B------:R-:W-:Y:S01]  /*12840*/  FMUL.FTZ R38, R13, R20.reuse ;  /* 0x000000140d267220 */ /* 0x080fe20000410000 */
[----:B------:R-:W-:Y:S02]  /*12850*/  HADD2.F32 R13, -RZ, R98.H0_H0 ;  /* 0x20000062ff0d7230 */ /* 0x000fe40000004100 */
[C---:B------:R-:W-:Y:S01]  /*12860*/  FFMA.FTZ R36, R5.reuse, R20, -R36 ;  /* 0x0000001405247223 */ /* 0x040fe20000010824 */
[----:B------:R-:W-:Y:S01]  /*12870*/  FFMA.FTZ R38, R5, R32, R38 ;  /* 0x0000002005267223 */ /* 0x000fe20000010026 */
[----:B------:R-:W-:Y:S01]  /*12880*/  FMUL.FTZ R5, R12, R97 ;  /* 0x000000610c057220 */ /* 0x000fe20000410000 */
[----:B------:R-:W-:-:S02]  /*12890*/  HADD2.F32 R20, -RZ, R35.H0_H0 ;  /* 0x20000023ff147230 */ /* 0x000fc40000004100 */
[-C--:B------:R-:W-:Y:S01]  /*128a0*/  FMUL.FTZ R12, R12, R99.reuse ;  /* 0x000000630c0c7220 */ /* 0x080fe20000410000 */
[----:B------:R-:W-:Y:S02]  /*128b0*/  HADD2.F32 R15, -RZ, R31.H0_H0 ;  /* 0x2000001fff0f7230 */ /* 0x000fe40000004100 */
[----:B------:R-:W-:Y:S01]  /*128c0*/  FFMA.FTZ R99, R4, R99, -R5 ;  /* 0x0000006304637223 */ /* 0x000fe20000010805 */
[C---:B------:R-:W-:Y:S01]  /*128d0*/  FMUL.FTZ R40, R29.reuse, R34 ;  /* 0x000000221d287220 */ /* 0x040fe20000410000 */
[----:B------:R-:W-:Y:S02]  /*128e0*/  HADD2.F32 R5, -RZ, R100.H0_H0 ;  /* 0x20000064ff057230 */ /* 0x000fe40000004100 */
[-C--:B------:R-:W-:Y:S01]  /*128f0*/  FMUL.FTZ R32, R29, R20.reuse ;  /* 0x000000141d207220 */ /* 0x080fe20000410000 */
[----:B------:R-:W-:Y:S02]  /*12900*/  HADD2.F32 R98, -RZ, R98.H1_H1 ;  /* 0x30000062ff627230 */ /* 0x000fe40000004100 */
[----:B------:R-:W-:Y:S01]  /*12910*/  FFMA.FTZ R29, R25, R20, -R40 ;  /* 0x00000014191d7223 */ /* 0x000fe20000010828 */
[----:B------:R-:W-:-:S02]  /*12920*/  HADD2.F32 R14, -RZ, R30.H0_H0 ;  /* 0x2000001eff0e7230 */ /* 0x000fc40000004100 */
[----:B------:R-:W-:Y:S01]  /*12930*/  FFMA.FTZ R35, R25, R34, R32 ;  /* 0x0000002219237223 */ /* 0x000fe20000010020 */
[----:B------:R-:W-:Y:S02]  /*12940*/  HADD2.F32 R100, -RZ, R100.H1_H1 ;  /* 0x30000064ff647230 */ /* 0x000fe40000004100 */
[----:B------:R-:W-:Y:S01]  /*12950*/  FFMA.FTZ R97, R4, R97, R12 ;  /* 0x0000006104617223 */ /* 0x000fe2000001000c */
[C---:B------:R-:W-:Y:S01]  /*12960*/  FMUL.FTZ R20, R15.reuse, R98 ;  /* 0x000000620f147220 */ /* 0x040fe20000410000 */
[----:B------:R-:W-:Y:S02]  /*12970*/  HADD2.F32 R31, -RZ, R31.H1_H1 ;  /* 0x3000001fff1f7230 */ /* 0x000fe40000004100 */
[C---:B------:R-:W-:Y:S01]  /*12980*/  FMUL.FTZ R25, R14.reuse, R13 ;  /* 0x0000000d0e197220 */ /* 0x040fe20000410000 */
[----:B------:R-:W-:Y:S01]  /*12990*/  FMUL.FTZ R37, R14, R5 ;  /* 0x000000050e257220 */ /* 0x000fe20000410000 */
[----:B------:R-:W-:Y:S02]  /*129a0*/  HADD2.F32 R12, -RZ, R39.H0_H0 ;  /* 0x20000027ff0c7230 */ /* 0x000fe40000004100 */
[----:B------:R-:W-:Y:S01]  /*129b0*/  FMUL.FTZ R15, R15, R100 ;  /* 0x000000640f0f7220 */ /* 0x000fe20000410000 */
[----:B------:R-:W-:-:S02]  /*129c0*/  HADD2.F32 R4, -RZ, R43.H0_H0 ;  /* 0x2000002bff047230 */ /* 0x000fc40000004100 */
[C---:B------:R-:W-:Y:S01]  /*129d0*/  FFMA.FTZ R14, R6.reuse, R5, -R25 ;  /* 0x00000005060e7223 */ /* 0x040fe20000010819 */
[----:B------:R-:W-:Y:S01]  /*129e0*/  FFMA.FTZ R37, R6, R13, R37 ;  /* 0x0000000d06257223 */ /* 0x000fe20000010025 */
[----:B------:R-:W-:Y:S01]  /*129f0*/  FFMA.FTZ R98, R7, R98, R15 ;  /* 0x0000006207627223 */ /* 0x000fe2000001000f */
[----:B------:R-:W-:Y:S02]  /*12a00*/  HADD2.F32 R28, -RZ, R28.H1_H1 ;  /* 0x3000001cff1c7230 */ /* 0x000fe40000004100 */
[----:B------:R-:W-:Y:S01]  /*12a10*/  FMUL.FTZ R6, R31, R12 ;  /* 0x0000000c1f067220 */ /* 0x000fe20000410000 */
[----:B------:R-:W-:Y:S02]  /*12a20*/  HADD2.F32 R30, -RZ, R30.H1_H1 ;  /* 0x3000001eff1e7230 */ /* 0x000fe40000004100 */
[----:B------:R-:W-:Y:S01]  /*12a30*/  FFMA.FTZ R20, R7, R100, -R20 ;  /* 0x0000006407147223 */ /* 0x000fe20000010814 */
[----:B------:R-:W-:Y:S01]  /*12a40*/  FMUL.FTZ R32, R31, R4 ;  /* 0x000000041f207220 */ /* 0x000fe20000410000 */
[----:B------:R-:W-:-:S02]  /*12a50*/  HADD2.F32 R13, -RZ, R42.H0_H0 ;  /* 0x2000002aff0d7230 */ /* 0x000fc40000004100 */
[C---:B------:R-:W-:Y:S01]  /*12a60*/  FFMA.FTZ R31, R27.reuse, R4, -R6 ;  /* 0x000000041b1f7223 */ /* 0x040fe20000010806 */
[----:B------:R-:W-:Y:S02]  /*12a70*/  HADD2.F32 R15, -RZ, R41.H0_H0 ;  /* 0x20000029ff0f7230 */ /* 0x000fe40000004100 */
[----:B------:R-:W-:Y:S01]  /*12a80*/  FFMA.FTZ R39, R27, R12, R32 ;  /* 0x0000000c1b277223 */ /* 0x000fe20000010020 */
[----:B------:R-:W-:Y:S02]  /*12a90*/  HADD2.F32 R5, -RZ, R45.H0_H0 ;  /* 0x2000002dff057230 */ /* 0x000fe40000004100 */
[----:B------:R-:W-:Y:S01]  /*12aa0*/  FMUL.FTZ R25, R28, R13 ;  /* 0x0000000d1c197220 */ /* 0x000fe20000410000 */
[----:B------:R-:W-:Y:S02]  /*12ab0*/  HADD2.F32 R7, -RZ, R44.H0_H0 ;  /* 0x2000002cff077230 */ /* 0x000fe40000004100 */
[----:B------:R-:W-:Y:S01]  /*12ac0*/  FMUL.FTZ R27, R30, R15 ;  /* 0x0000000f1e1b7220 */ /* 0x000fe20000410000 */
[----:B------:R-:W-:-:S02]  /*12ad0*/  HADD2.F32 R24, -RZ, R24.H1_H1 ;  /* 0x30000018ff187230 */ /* 0x000fc40000004100 */
        /* <DEDUP_REMOVED lines=17> */
.L_x_1721:
[----:B------:R-:W-:Y:S05]  /*12bf0*/  BSYNC B1 ;  /* 0x0000000000017941 */ /* 0x000fea0003800000 */
.L_x_1720:
[----:B------:R-:W-:Y:S05]  /*12c00*/  @P1 BRA `(.L_x_1687) ;  /* 0x00000004009c1947 */ /* 0x000fea0003800000 */
[----:B---3--:R-:W3:Y:S04]  /*12c10*/  LDL R4, [R1+0x48] ;  /* 0x0000480001047983 */ /* 0x008ee80000100800 */
[----:B--2---:R-:W2:Y:S01]  /*12c20*/  LDL R38, [R1+0x80] ;  /* 0x0000800001267983 */ /* 0x004ea20000100800 */
[----:B------:R-:W-:Y:S01]  /*12c30*/  IMAD.SHL.U32 R0, R3, 0x40, RZ ;  /* 0x0000004003007824 */ /* 0x000fe200078e00ff */
[----:B------:R-:W-:Y:S01]  /*12c40*/  SHF.R.S32.HI R6, RZ, 0x1f, R3 ;  /* 0x0000001fff067819 */ /* 0x000fe20000011403 */
[----:B------:R-:W-:Y:S01]  /*12c50*/  HADD2.F32 R27, -RZ, R85.H1_H1 ;  /* 0x30000055ff1b7230 */ /* 0x000fe20000004100 */
[----:B------:R-:W-:Y:S01]  /*12c60*/  SHF.R.U32.HI R26, RZ, 0x10, R9 ;  /* 0x00000010ff1a7819 */ /* 0x000fe20000011609 */
[--C-:B------:R-:W-:Y:S01]  /*12c70*/  HADD2.F32 R29, -RZ, R21.reuse.H1_H1 ;  /* 0x30000015ff1d7230 */ /* 0x100fe20000004100 */
[----:B------:R-:W-:Y:S01]  /*12c80*/  LOP3.LUT R5, R0, 0x1c0, RZ, 0xc0, !PT ;  /* 0x000001c000057812 */ /* 0x000fe200078ec0ff */
[----:B------:R-:W-:Y:S01]  /*12c90*/  HADD2.F32 R21, -RZ, R21.H0_H0 ;  /* 0x20000015ff157230 */ /* 0x000fe20000004100 */
[----:B------:R-:W-:Y:S01]  /*12ca0*/  LEA.HI R6, R6, R3, RZ, 0x3 ;  /* 0x0000000306067211 */ /* 0x000fe200078f18ff */
[----:B------:R-:W-:Y:S01]  /*12cb0*/  HADD2.F32 R26, -RZ, R26.H0_H0 ;  /* 0x2000001aff1a7230 */ /* 0x000fe20000004100 */
[--C-:B------:R-:W-:Y:S01]  /*12cc0*/  SHF.R.U64 R37, R72, 0x10, R73.reuse ;  /* 0x0000001048257819 */ /* 0x100fe20000001249 */
[----:B------:R-:W-:Y:S01]  /*12cd0*/  HADD2.F32 R85, -RZ, R85.H0_H0 ;  /* 0x20000055ff557230 */ /* 0x000fe20000004100 */
[----:B------:R-:W-:Y:S01]  /*12ce0*/  SHF.R.U32.HI R72, RZ, 0x10, R73 ;  /* 0x00000010ff487819 */ /* 0x000fe20000011649 */
[----:B------:R-:W-:Y:S01]  /*12cf0*/  IMAD.SHL.U32 R6, R6, 0x40, RZ ;  /* 0x0000004006067824 */ /* 0x000fe200078e00ff */
[----:B------:R-:W-:-:S02]  /*12d00*/  SHF.R.U64 R35, R8, 0x10, R9 ;  /* 0x0000001008237819 */ /* 0x000fc40000001209 */
[--C-:B------:R-:W-:Y:S02]  /*12d10*/  SHF.R.U64 R34, R10, 0x10, R11.reuse ;  /* 0x000000100a227819 */ /* 0x100fe4000000120b */
[----:B------:R-:W-:Y:S02]  /*12d20*/  LOP3.LUT R12, R6, 0xfffffe00, RZ, 0xc0, !PT ;  /* 0xfffffe00060c7812 */ /* 0x000fe400078ec0ff */
[----:B------:R-:W-:Y:S02]  /*12d30*/  SHF.R.U32.HI R32, RZ, 0x10, R11 ;  /* 0x00000010ff207819 */ /* 0x000fe4000001160b */
[--C-:B------:R-:W-:Y:S02]  /*12d40*/  SHF.R.U64 R36, R74, 0x10, R75.reuse ;  /* 0x000000104a247819 */ /* 0x100fe4000000124b */
[----:B------:R-:W-:Y:S02]  /*12d50*/  SHF.R.U32.HI R74, RZ, 0x10, R75 ;  /* 0x00000010ff4a7819 */ /* 0x000fe4000001164b */
[----:B---3--:R-:W-:-:S04]  /*12d60*/  LEA.HI R33, R33, R4, RZ, 0x1d ;  /* 0x0000000421217211 */ /* 0x008fc800078fe8ff */
[----:B------:R-:W-:Y:S02]  /*12d70*/  SHF.R.S32.HI R4, RZ, 0x1f, R33 ;  /* 0x0000001fff047819 */ /* 0x000fe40000011421 */
[----:B------:R-:W-:Y:S02]  /*12d80*/  SHF.L.U32 R0, R33, 0x3, RZ ;  /* 0x0000000321007819 */ /* 0x000fe400000006ff */
[----:B------:R-:W-:Y:S02]  /*12d90*/  LEA.HI R4, R4, R33, RZ, 0x3 ;  /* 0x0000002104047211 */ /* 0x000fe400078f18ff */
[----:B------:R-:W-:Y:S02]  /*12da0*/  LOP3.LUT R0, R5, 0x38, R0, 0xf8, !PT ;  /* 0x0000003805007812 */ /* 0x000fe400078ef800 */
[----:B------:R-:W-:Y:S01]  /*12db0*/  SHF.R.U32.HI R5, RZ, 0x3, R5 ;  /* 0x00000003ff057819 */ /* 0x000fe20000011605 */
[----:B------:R-:W-:-:S03]  /*12dc0*/  IMAD.SHL.U32 R4, R4, 0x400, RZ ;  /* 0x0000040004047824 */ /* 0x000fc600078e00ff */
[----:B------:R-:W-:Y:S02]  /*12dd0*/  LOP3.LUT R0, R0, R5, RZ, 0x3c, !PT ;  /* 0x0000000500007212 */ /* 0x000fe400078e3cff */
[----:B------:R-:W-:Y:S02]  /*12de0*/  LOP3.LUT R3, R4, 0x7fffe000, RZ, 0xc0, !PT ;  /* 0x7fffe00004037812 */ /* 0x000fe400078ec0ff */
[----:B--2---:R-:W2:Y:S02]  /*12df0*/  LDS.128 R4, [R38] ;  /* 0x0000000026047984 */ /* 0x004ea40000000c00 */
[----:B------:R-:W-:-:S05]  /*12e00*/  IADD3 R3, R0, R3, R12 ;  /* 0x0000000300037210 */ /* 0x000fca0007ffe00c */
[----:B------:R-:W-:-:S05]  /*12e10*/  IMAD R3, R3, 0x2, R16 ;  /* 0x0000000203037824 */ /* 0x000fca00078e0210 */
[----:B------:R-:W0:Y:S01]  /*12e20*/  LDS.128 R12, [R3+0x10400] ;  /* 0x01040000030c7984 */ /* 0x000e220000000c00 */
[--C-:B--2---:R-:W-:Y:S02]  /*12e30*/  HADD2.F32 R8, -RZ, R5.reuse.H0_H0 ;  /* 0x20000005ff087230 */ /* 0x104fe40000004100 */
[----:B------:R-:W-:Y:S02]  /*12e40*/  HADD2.F32 R5, -RZ, R5.H1_H1 ;  /* 0x30000005ff057230 */ /* 0x000fe40000004100 */
[----:B------:R-:W-:Y:S02]  /*12e50*/  HADD2.F32 R0, -RZ, R4.H0_H0 ;  /* 0x20000004ff007230 */ /* 0x000fe40000004100 */
[----:B------:R-:W-:Y:S02]  /*12e60*/  HADD2.F32 R9, -RZ, R6.H0_H0 ;  /* 0x20000006ff097230 */ /* 0x000fe40000004100 */
[--C-:B------:R-:W-:Y:S02]  /*12e70*/  HADD2.F32 R10, -RZ, R7.reuse.H0_H0 ;  /* 0x20000007ff0a7230 */ /* 0x100fe40000004100 */
[----:B------:R-:W-:-:S02]  /*12e80*/  HADD2.F32 R7, -RZ, R7.H1_H1 ;  /* 0x30000007ff077230 */ /* 0x000fc40000004100 */
[--C-:B01----:R-:W-:Y:S02]  /*12e90*/  HADD2.F32 R20, -RZ, R13.reuse.H0_H0 ;  /* 0x2000000dff147230 */ /* 0x103fe40000004100 */
[----:B------:R-:W-:Y:S02]  /*12ea0*/  HADD2.F32 R13, -RZ, R13.H1_H1 ;  /* 0x3000000dff0d7230 */ /* 0x000fe40000004100 */
[----:B------:R-:W-:Y:S02]  /*12eb0*/  HADD2.F32 R11, -RZ, R12.H0_H0 ;  /* 0x2000000cff0b7230 */ /* 0x000fe40000004100 */
[C---:B------:R-:W-:Y:S01]  /*12ec0*/  FMUL.FTZ R31, R20.reuse, R29 ;  /* 0x0000001d141f7220 */ /* 0x040fe20000410000 */
[-C--:B------:R-:W-:Y:S01]  /*12ed0*/  FMUL.FTZ R33, R20, R27.reuse ;  /* 0x0000001b14217220 */ /* 0x080fe20000410000 */
[----:B------:R-:W-:Y:S02]  /*12ee0*/  HADD2.F32 R20, -RZ, R72.H0_H0 ;  /* 0x20000048ff147230 */ /* 0x000fe40000004100 */
[----:B------:R-:W-:Y:S01]  /*12ef0*/  FMUL.FTZ R28, R13, R26 ;  /* 0x0000001a0d1c7220 */ /* 0x000fe20000410000 */
[C---:B------:R-:W-:Y:S01]  /*12f00*/  FFMA.FTZ R31, R8.reuse, R27, -R31 ;  /* 0x0000001b081f7223 */ /* 0x040fe2000001081f */
[----:B------:R-:W-:Y:S01]  /*12f10*/  FFMA.FTZ R33, R8, R29, R33 ;  /* 0x0000001d08217223 */ /* 0x000fe20000010021 */
[----:B------:R-:W-:-:S02]  /*12f20*/  HADD2.F32 R24, -RZ, R14.H0_H0 ;  /* 0x2000000eff187230 */ /* 0x000fc40000004100 */
[-C--:B------:R-:W-:Y:S01]  /*12f30*/  FMUL.FTZ R30, R13, R20.reuse ;  /* 0x000000140d1e7220 */ /* 0x080fe20000410000 */
[----:B------:R-:W-:Y:S01]  /*12f40*/  FFMA.FTZ R28, R5, R20, -R28 ;  /* 0x00000014051c7223 */ /* 0x000fe2000001081c */
[C---:B------:R-:W-:Y:S01]  /*12f50*/  FMUL.FTZ R13, R11.reuse, R21 ;  /* 0x000000150b0d7220 */ /* 0x040fe20000410000 */
[----:B------:R-:W-:Y:S02]  /*12f60*/  HADD2.F32 R8, -RZ, R84.H0_H0 ;  /* 0x20000054ff087230 */ /* 0x000fe40000004100 */
[-C--:B------:R-:W-:Y:S01]  /*12f70*/  FMUL.FTZ R20, R11, R85.reuse ;  /* 0x000000550b147220 */ /* 0x080fe20000410000 */
[----:B------:R-:W-:Y:S01]  /*12f80*/  FFMA.FTZ R30, R5, R26, R30 ;  /* 0x0000001a051e7223 */ /* 0x000fe2000001001e */
[----:B------:R-:W-:Y:S02]  /*12f90*/  HADD2.F32 R5, -RZ, R86.H0_H0 ;  /* 0x20000056ff057230 */ /* 0x000fe40000004100 */
[C---:B------:R-:W-:Y:S01]  /*12fa0*/  FFMA.FTZ R85, R0.reuse, R85, -R13 ;  /* 0x0000005500557223 */ /* 0x040fe2000001080d */
[----:B------:R-:W-:Y:S01]  /*12fb0*/  FFMA.FTZ R21, R0, R21, R20 ;  /* 0x0000001500157223 */ /* 0x000fe20000010014 */
[----:B------:R-:W-:-:S02]  /*12fc0*/  HADD2.F32 R25, -RZ, R15.H0_H0 ;  /* 0x2000000fff197230 */ /* 0x000fc40000004100 */
[C---:B------:R-:W-:Y:S01]  /*12fd0*/  FMUL.FTZ R0, R24.reuse, R8 ;  /* 0x0000000818007220 */ /* 0x040fe20000410000 */
[----:B------:R-:W-:Y:S02]  /*12fe0*/  HADD2.F32 R84, -RZ, R84.H1_H1 ;  /* 0x30000054ff547230 */ /* 0x000fe40000004100 */
[-C--:B------:R-:W-:Y:S01]  /*12ff0*/  FMUL.FTZ R26, R24, R5.reuse ;  /* 0x00000005181a7220 */ /* 0x080fe20000410000 */
[----:B------:R-:W-:Y:S02]  /*13000*/  HADD2.F32 R86, -RZ, R86.H1_H1 ;  /* 0x30000056ff567230 */ /* 0x000fe40000004100 */
[----:B------:R-:W-:Y:S01]  /*13010*/  FFMA.FTZ R24, R9, R5, -R0 ;  /* 0x0000000509187223 */ /* 0x000fe20000010800 */
[----:B------:R-:W-:Y:S02]  /*13020*/  HADD2.F32 R15, -RZ, R15.H1_H1 ;  /* 0x3000000fff0f7230 */ /* 0x000fe40000004100 */
[----:B------:R-:W-:Y:S01]  /*13030*/  FMUL.FTZ R5, R25, R84 ;  /* 0x0000005419057220 */ /* 0x000fe20000410000 */
[----:B------:R-:W-:-:S02]  /*13040*/  HADD2.F32 R20, -RZ, R32.H0_H0 ;  /* 0x20000020ff147230 */ /* 0x000fc40000004100 */
[----:B------:R-:W-:Y:S01]  /*13050*/  FMUL.FTZ R25, R25, R86 ;  /* 0x0000005619197220 */ /* 0x000fe20000410000 */
[----:B------:R-:W-:Y:S02]  /*13060*/  HADD2.F32 R0, -RZ, R74.H0_H0 ;  /* 0x2000004aff007230 */ /* 0x000fe40000004100 */
[----:B------:R-:W-:Y:S01]  /*13070*/  FFMA.FTZ R26, R9, R8, R26 ;  /* 0x00000008091a7223 */ /* 0x000fe2000001001a */
[C---:B------:R-:W-:Y:S01]  /*13080*/  FFMA.FTZ R86, R10.reuse, R86, -R5 ;  /* 0x000000560a567223 */ /* 0x040fe20000010805 */
[----:B------:R-:W-:Y:S01]  /*13090*/  FFMA.FTZ R25, R10, R84, R25 ;  /* 0x000000540a197223 */ /* 0x000fe20000010019 */
[----:B------:R-:W-:Y:S02]  /*130a0*/  HADD2.F32 R12, -RZ, R12.H1_H1 ;  /* 0x3000000cff0c7230 */ /* 0x000fe40000004100 */
[C---:B------:R-:W-:Y:S01]  /*130b0*/  FMUL.FTZ R8, R15.reuse, R20 ;  /* 0x000000140f087220 */ /* 0x040fe20000410000 */
[----:B------:R-:W-:Y:S02]  /*130c0*/  HADD2.F32 R14, -RZ, R14.H1_H1 ;  /* 0x3000000eff0e7230 */ /* 0x000fe40000004100 */
        /* <DEDUP_REMOVED lines=27> */
.L_x_1687:
[----:B------:R-:W-:Y:S05]  /*13280*/  BSYNC B0 ;  /* 0x0000000000007941 */ /* 0x000fea0003800000 */
.L_x_1647:
[----:B------:R-:W-:Y:S01]  /*13290*/  @!PT LDS RZ, [RZ] ;  /* 0x00000000fffff984 */ /* 0x000fe20000000800 */
[----:B------:R-:W-:Y:S01]  /*132a0*/  @!PT LDS RZ, [RZ] ;  /* 0x00000000fffff984 */ /* 0x000fe20000000800 */
[----:B------:R-:W-:Y:S01]  /*132b0*/  @!PT LDS RZ, [RZ] ;  /* 0x00000000fffff984 */ /* 0x000fe20000000800 */
[----:B------:R-:W-:Y:S01]  /*132c0*/  @!PT LDS RZ, [RZ] ;  /* 0x00000000fffff984 */ /* 0x000fe20000000800 */
[----:B------:R1:W-:Y:S06]  /*132d0*/  MEMBAR.ALL.CTA ;  /* 0x0000000000007992 */ /* 0x0003ec0000008000 */
[----:B-1----:R-:W1:Y:S01]  /*132e0*/  FENCE.VIEW.ASYNC.S ;  /* 0x00000000000073c6 */ /* 0x002e620000000000 */
[----:B------:R-:W-:Y:S05]  /*132f0*/  WARPSYNC.ALL ;  /* 0x0000000000007948 */ /* 0x000fea0003800000 */
[----:B-1----:R-:W-:Y:S06]  /*13300*/  BAR.SYNC.DEFER_BLOCKING 0xd, 0x100 ;  /* 0x0344000000007b1d */ /* 0x002fec0000010000 */
.L_x_1644:
[----:B---3--:R-:W3:Y:S02]  /*13310*/  LDL R0, [R1+0x20] ;  /* 0x0000200001007983 */ /* 0x008ee40000100800 */
[----:B---3--:R-:W-:-:S13]  /*13320*/  R2UR UR4, R0 ;  /* 0x00000000000472ca */ /* 0x008fda00000e0000 */
[----:B------:R-:W-:-:S05]  /*13330*/  IMAD.U32 R0, RZ, RZ, UR4 ;  /* 0x00000004ff007e24 */ /* 0x000fca000f8e00ff */
[----:B------:R-:W-:-:S13]  /*13340*/  ISETP.NE.AND P0, PT, R0, 0x3, PT ;  /* 0x000000030000780c */ /* 0x000fda0003f05270 */
[----:B------:R-:W-:Y:S05]  /*13350*/  @!P0 BRA `(.L_x_1722) ;  /* 0x0000000000048947 */ /* 0x000fea0003800000 */
[----:B------:R-:W-:Y:S01]  /*13360*/  BPT.TRAP 0x1 ;  /* 0x000000040000795c */ /* 0x000fe20000300000 */
.L_x_1722:
[----:B------:R-:W-:Y:S01]  /*13370*/  IMAD R59, R22, 0x8, R16 ;  /* 0x00000008163b7824 */ /* 0x000fe200078e0210 */
[----:B------:R-:W-:-:S04]  /*13380*/  SHF.L.U32 R0, R205, 0x1f, RZ ;  /* 0x0000001fcd007819 */ /* 0x000fc800000006ff */
[----:B------:R3:W0:Y:S01]  /*13390*/  SYNCS.PHASECHK.TRANS64.TRYWAIT P2, [R59+URZ+0x30830], R0 ;  /* 0x030830003b0075a7 */ /* 0x000622000804017f */
[----:B------:R-:W-:Y:S05]  /*133a0*/  @!P0 BRA `(.L_x_1723) ;  /* 0x0000000000048947 */ /* 0x000fea0003800000 */
[----:B------:R-:W-:Y:S01]  /*133b0*/  BPT.TRAP 0x1 ;  /* 0x000000040000795c */ /* 0x000fe20000300000 */
.L_x_1723:
[----:B01--4-:R-:W0:Y:S02]  /*133c0*/  S2R R3, SR_TID.X ;  /* 0x0000000000037919 */ /* 0x013e240000002100 */
[----:B0-----:R-:W-:-:S04]  /*133d0*/  LOP3.LUT R3, R3, 0x7f, RZ, 0xc0, !PT ;  /* 0x0000007f03037812 */ /* 0x001fc800078ec0ff */
[----:B------:R-:W-:Y:S01]  /*133e0*/  ISETP.NE.AND P1, PT, R3, RZ, PT ;  /* 0x000000ff0300720c */ /* 0x000fe20003f25270 */
[----:B------:R-:W-:-:S12]  /*133f0*/  @P2 BRA `(.L_x_1724) ;  /* 0x0000000000082947 */ /* 0x000fd80003800000 */
[----:B------:R-:W0:Y:S02]  /*13400*/  SYNCS.PHASECHK.TRANS64.TRYWAIT P2, [R59+URZ+0x30830], R0 ;  /* 0x030830003b0075a7 */ /* 0x000e24000804017f */
[----:B0-----:R-:W-:Y:S05]  /*13410*/  @!P2 BRA `(.L_x_1725) ;  /* 0x000001b40070a947 */ /* 0x001fea0003800000 */
.L_x_1724:
[----:B------:R-:W-:Y:S05]  /*13420*/  WARPSYNC.ALL ;  /* 0x0000000000007948 */ /* 0x000fea0003800000 */
[----:B0--3--:R-:W-:Y:S01]  /*13430*/  VIADD R0, R16, 0x20400 ;  /* 0x0002040010007836 */ /* 0x009fe20000000000 */
[----:B------:R-:W-:-:S04]  /*13440*/  LOP3.LUT R6, R2, 0x10000, RZ, 0xfc, !PT ;  /* 0x0001000002067812 */ /* 0x000fc800078efcff */
[----:B------:R-:W-:-:S04]  /*13450*/  SHF.R.U32.HI R0, RZ, 0x4, R0 ;  /* 0x00000004ff007819 */ /* 0x000fc80000011600 */
[----:B------:R-:W-:-:S04]  /*13460*/  LOP3.LUT R0, R0, 0x3fff, RZ, 0xc0, !PT ;  /* 0x00003fff00007812 */ /* 0x000fc800078ec0ff */
[----:B------:R-:W-:Y:S01]  /*13470*/  LOP3.LUT R4, R0, 0x10000, RZ, 0xfc, !PT ;  /* 0x0001000000047812 */ /* 0x000fe200078efcff */
[----:B------:R-:W-:Y:S01]  /*13480*/  IMAD.MOV.U32 R7, RZ, RZ, 0x40000040 ;  /* 0x40000040ff077424 */ /* 0x000fe200078e00ff */
[----:B------:R-:W-:Y:S01]  /*13490*/  MOV R3, 0x40000040 ;  /* 0x4000004000037802 */ /* 0x000fe20000000f00 */
[----:B--2--5:R-:W-:Y:S01]  /*134a0*/  WARPGROUP.ARRIVE ;  /* 0x00000000000079c5 */ /* 0x024fe20000000000 */
[----:B------:R-:W-:Y:S01]  /*134b0*/  R2UR UR4, R6 ;  /* 0x00000000060472ca */ /* 0x000fe200000e0000 */
[----:B------:R-:W-:Y:S01]  /*134c0*/  IMAD R2, R22, 0x800, R4 ;  /* 0x0000080016027824 */ /* 0x000fe200078e0204 */
[----:B------:R-:W-:Y:S01]  /*134d0*/  R2UR UR5, R7 ;  /* 0x00000000070572ca */ /* 0x000fe200000e0000 */
[----:B------:R0:W-:Y:S01]  /*134e0*/  STL [R1], R4 ;  /* 0x0000000401007387 */ /* 0x0001e20000100800 */
[----:B------:R-:W-:Y:S01]  /*134f0*/  R2UR UR7, R3 ;  /* 0x00000000030772ca */ /* 0x000fe200000e0000 */
[----:B------:R-:W-:Y:S01]  /*13500*/  VIADD R224, R6, 0x2 ;  /* 0x0000000206e07836 */ /* 0x000fe20000000000 */
[----:B------:R-:W-:Y:S01]  /*13510*/  R2UR UR6, R2 ;  /* 0x00000000020672ca */ /* 0x000fe200000e0000 */
[----:B------:R-:W-:-:S02]  /*13520*/  IMAD.MOV.U32 R225, RZ, RZ, 0x40000040 ;  /* 0x40000040ffe17424 */ /* 0x000fc400078e00ff */
[----:B------:R-:W-:Y:S02]  /*13530*/  IMAD.MOV.U32 R5, RZ, RZ, 0x40000040 ;  /* 0x40000040ff057424 */ /* 0x000fe400078e00ff */
[----:B------:R-:W-:Y:S01]  /*13540*/  IMAD.MOV.U32 R223, RZ, RZ, 0x40000040 ;  /* 0x40000040ffdf7424 */ /* 0x000fe200078e00ff */
[----:B------:R-:W-:Y:S01]  /*13550*/  IADD3 R218, R6, 0x6, RZ ;  /* 0x0000000606da7810 */ /* 0x000fe20007ffe0ff */
[----:B0-----:R-:W-:Y:S02]  /*13560*/  VIADD R4, R2, 0x2 ;  /* 0x0000000202047836 */ /* 0x001fe40000000000 */
[----:B------:R-:W-:Y:S02]  /*13570*/  IMAD.MOV.U32 R219, RZ, RZ, 0x40000040 ;  /* 0x40000040ffdb7424 */ /* 0x000fe400078e00ff */
[----:B------:R-:W-:Y:S02]  /*13580*/  IMAD.MOV.U32 R217, RZ, RZ, 0x40000040 ;  /* 0x40000040ffd97424 */ /* 0x000fe400078e00ff */
[----:B------:R-:W-:Y:S01]  /*13590*/  IMAD.MOV.U32 R215, RZ, RZ, 0x40000040 ;  /* 0x40000040ffd77424 */ /* 0x000fe200078e00ff */
[----:B------:R-:W-:Y:S01]  /*135a0*/  HGMMA.64x64x16.F32 R24, gdesc[UR4], RZ, !UPT, gsb0 ;  /* 0x00e00000041879f0 */ /* 0x000fe2000c0008ff */
[----:B------:R-:W-:Y:S01]  /*135b0*/  R2UR UR4, R224 ;  /* 0x00000000e00472ca */ /* 0x000fe200000e0000 */
[C---:B------:R-:W-:Y:S01]  /*135c0*/  VIADD R222, R6.reuse, 0x4 ;  /* 0x0000000406de7836 */ /* 0x040fe20000000000 */
[----:B------:R-:W-:Y:S01]  /*135d0*/  R2UR UR5, R225 ;  /* 0x00000000e10572ca */ /* 0x000fe200000e0000 */
[----:B------:R-:W-:Y:S01]  /*135e0*/  VIADD R216, R6, 0x400 ;  /* 0x0000040006d87836 */ /* 0x000fe20000000000 */
[----:B------:R-:W-:Y:S01]  /*135f0*/  R2UR UR6, R4 ;  /* 0x00000000040672ca */ /* 0x000fe200000e0000 */
[C---:B------:R-:W-:Y:S01]  /*13600*/  VIADD R214, R6.reuse, 0x402 ;  /* 0x0000040206d67836 */ /* 0x040fe20000000000 */
[----:B------:R-:W-:Y:S01]  /*13610*/  R2UR UR7, R5 ;  /* 0x00000000050772ca */ /* 0x000fe200000e0000 */
[----:B------:R-:W-:-:S02]  /*13620*/  VIADD R212, R6, 0x404 ;  /* 0x0000040406d47836 */ /* 0x000fc40000000000 */
[----:B------:R-:W-:Y:S01]  /*13630*/  IMAD.MOV.U32 R213, RZ, RZ, 0x40000040 ;  /* 0x40000040ffd57424 */ /* 0x000fe200078e00ff */
[----:B------:R-:W-:Y:S01]  /*13640*/  MOV R211, 0x40000040 ;  /* 0x4000004000d37802 */ /* 0x000fe20000000f00 */
[C---:B------:R-:W-:Y:S02]  /*13650*/  VIADD R210, R6.reuse, 0x406 ;  /* 0x0000040606d27836 */ /* 0x040fe40000000000 */
[----:B------:R-:W-:Y:S02]  /*13660*/  IMAD.MOV.U32 R209, RZ, RZ, 0x40000040 ;  /* 0x40000040ffd17424 */ /* 0x000fe400078e00ff */
[----:B------:R-:W-:Y:S02]  /*13670*/  IMAD.MOV.U32 R207, RZ, RZ, 0x40000040 ;  /* 0x40000040ffcf7424 */ /* 0x000fe400078e00ff */
[----:B------:R-:W-:Y:S02]  /*13680*/  IMAD.MOV.U32 R203, RZ, RZ, 0x40000040 ;  /* 0x40000040ffcb7424 */ /* 0x000fe400078e00ff */
[----:B------:R-:W-:Y:S01]  /*13690*/  IMAD.MOV.U32 R21, RZ, RZ, 0x40000040 ;  /* 0x40000040ff157424 */ /* 0x000fe200078e00ff */
[C---:B------:R-:W-:Y:S01]  /*136a0*/  IADD3 R14, R6.reuse, 0xc00, RZ ;  /* 0x00000c00060e7810 */ /* 0x040fe20007ffe0ff */
[C---:B------:R-:W-:Y:S01]  /*136b0*/  VIADD R208, R6.reuse, 0x800 ;  /* 0x0000080006d07836 */ /* 0x040fe20000000000 */
[----:B------:R-:W2:Y:S01]  /*136c0*/  LDL R56, [R1+0x34] ;  /* 0x0000340001387983 */ /* 0x000ea20000100800 */
[C---:B------:R-:W-:Y:S01]  /*136d0*/  VIADD R206, R6.reuse, 0x802 ;  /* 0x0000080206ce7836 */ /* 0x040fe20000000000 */
[----:B------:R-:W0:Y:S01]  /*136e0*/  LDC R0, c[0x0][0x448] ;  /* 0x00011200ff007b82 */ /* 0x000e220000000800 */
[----:B------:R-:W-:Y:S01]  /*136f0*/  VIADD R202, R6, 0x804 ;  /* 0x0000080406ca7836 */ /* 0x000fe20000000000 */
[----:B------:R-:W2:Y:S01]  /*13700*/  LDL R80, [R1+0x14] ;  /* 0x0000140001507983 */ /* 0x000ea20000100800 */
[----:B------:R-:W-:-:S02]  /*13710*/  VIADD R4, R2, 0x4 ;  /* 0x0000000402047836 */ /* 0x000fc40000000000 */
[----:B------:R-:W-:Y:S02]  /*13720*/  IMAD.MOV.U32 R5, RZ, RZ, 0x40000040 ;  /* 0x40000040ff057424 */ /* 0x000fe400078e00ff */
[C---:B------:R-:W-:Y:S02]  /*13730*/  VIADD R20, R6.reuse, 0x806 ;  /* 0x0000080606147836 */ /* 0x040fe40000000000 */
[----:B------:R-:W-:Y:S02]  /*13740*/  IMAD.MOV.U32 R15, RZ, RZ, 0x40000040 ;  /* 0x40000040ff0f7424 */ /* 0x000fe400078e00ff */
[C---:B------:R-:W-:Y:S02]  /*13750*/  VIADD R12, R6.reuse, 0xc02 ;  /* 0x00000c02060c7836 */ /* 0x040fe40000000000 */
[----:B------:R-:W-:Y:S02]  /*13760*/  IMAD.MOV.U32 R13, RZ, RZ, 0x40000040 ;  /* 0x40000040ff0d7424 */ /* 0x000fe400078e00ff */
[----:B------:R-:W-:-:S02]  /*13770*/  VIADD R10, R6, 0xc04 ;  /* 0x00000c04060a7836 */ /* 0x000fc40000000000 */
[----:B------:R-:W-:Y:S02]  /*13780*/  IMAD.MOV.U32 R11, RZ, RZ, 0x40000040 ;  /* 0x40000040ff0b7424 */ /* 0x000fe400078e00ff */
[----:B------:R-:W-:Y:S02]  /*13790*/  VIADD R8, R6, 0xc06 ;  /* 0x00000c0606087836 */ /* 0x000fe40000000000 */
[----:B------:R-:W-:Y:S02]  /*137a0*/  IMAD.MOV.U32 R3, RZ, RZ, 0x40000040 ;  /* 0x40000040ff037424 */ /* 0x000fe400078e00ff */
[----:B------:R-:W-:Y:S01]  /*137b0*/  IMAD.MOV.U32 R9, RZ, RZ, 0x40000040 ;  /* 0x40000040ff097424 */ /* 0x000fe200078e00ff */
[----:B0-----:R-:W-:Y:S01]  /*137c0*/  ISETP.NE.AND P2, PT, R0, 0x1, PT ;  /* 0x000000010000780c */ /* 0x001fe20003f45270 */
[----:B------:R-:W-:Y:S02]  /*137d0*/  WARPGROUP.DEPBAR.LE gsb0, 0x0 ;  /* 0x00008000000079c5 */ /* 0x000fe40000010000 */
[----:B------:R-:W-:-:S06]  /*137e0*/  WARPGROUP.ARRIVE ;  /* 0x00000000000079c5 */ /* 0x000fcc0000000000 */
[----:B------:R-:W-:Y:S01]  /*137f0*/  HGMMA.64x64x16.F32 R24, gdesc[UR4], R24, gsb0 ;  /* 0x00e00000041879f0 */ /* 0x000fe20008000818 */
[----:B------:R-:W-:Y:S02]  /*13800*/  R2UR UR4, R222 ;  /* 0x00000000de0472ca */ /* 0x000fe400000e0000 */
[----:B------:R-:W-:Y:S02]  /*13810*/  R2UR UR5, R223 ;  /* 0x00000000df0572ca */ /* 0x000fe400000e0000 */
[----:B------:R-:W-:Y:S01]  /*13820*/  R2UR UR6, R4 ;  /* 0x00000000040672ca */ /* 0x000fe200000e0000 */
[----:B------:R-:W-:Y:S01]  /*13830*/  VIADD R4, R2, 0x6 ;  /* 0x0000000602047836 */ /* 0x000fe20000000000 */
[----:B------:R-:W-:Y:S01]  /*13840*/  R2UR UR7, R5 ;  /* 0x00000000050772ca */ /* 0x000fe200000e0000 */
[----:B------:R-:W-:Y:S01]  /*13850*/  IMAD.MOV.U32 R5, RZ, RZ, 0x40000040 ;  /* 0x40000040ff057424 */ /* 0x000fe200078e00ff */
[----:B------:R-:W-:Y:S02]  /*13860*/  WARPGROUP.DEPBAR.LE gsb0, 0x0 ;  /* 0x00008000000079c5 */ /* 0x000fe40000010000 */
[----:B------:R-:W-:-:S09]  /*13870*/  WARPGROUP.ARRIVE ;  /* 0x00000000000079c5 */ /* 0x000fd20000000000 */
        /* <DEDUP_REMOVED lines=12> */
[----:B------:R-:W-:Y:S02]  /*13940*/  R2UR UR6, R4 ;  /* 0x00000000040672ca */ /* 0x000fe400000e0000 */
[----:B------:R-:W-:Y:S01]  /*13950*/  R2UR UR7, R5 ;  /* 0x00000000050772ca */ /* 0x000fe200000e0000 */
[----:B------:R-:W-:Y:S01]  /*13960*/  IMAD.MOV.U32 R5, RZ, RZ, 0x40000040 ;  /* 0x40000040ff057424 */ /* 0x000fe200078e00ff */
[----:B------:R-:W-:Y:S01]  /*13970*/  IADD3 R4, R2, 0x202, RZ ;  /* 0x0000020202047810 */ /* 0x000fe20007ffe0ff */
[----:B------:R-:W-:-:S02]  /*13980*/  WARPGROUP.DEPBAR.LE gsb0, 0x0 ;  /* 0x00008000000079c5 */ /* 0x000fc40000010000 */
[----:B------:R-:W-:-:S08]  /*13990*/  WARPGROUP.ARRIVE ;  /* 0x00000000000079c5 */ /* 0x000fd00000000000 */
        /* <DEDUP_REMOVED lines=32> */
[----:B------:R-:W-:Y:S02]  /*13ba0*/  R2UR UR7, R5 ;  /* 0x00000000050772ca */ /* 0x000fe400000e0000 */
[----:B------:R-:W-:Y:S01]  /*13bb0*/  MOV R5, 0x40000040 ;  /* 0x4000004000057802 */ /* 0x000fe20000000f00 */
        /* <DEDUP_REMOVED lines=44> */
[C---:B------:R-:W-:Y:S01]  /*13e80*/  IADD3 R4, R2.reuse, 0x604, RZ ;  /* 0x0000060402047810 */ /* 0x040fe20007ffe0ff */
[----:B------:R-:W-:Y:S01]  /*13e90*/  VIADD R2, R2, 0x606 ;  /* 0x0000060602027836 */ /* 0x000fe20000000000 */
[----:B------:R-:W-:-:S02]  /*13ea0*/  WARPGROUP.DEPBAR.LE gsb0, 0x0 ;  /* 0x00008000000079c5 */ /* 0x000fc40000010000 */
[----:B------:R-:W-:-:S07]  /*13eb0*/  WARPGROUP.ARRIVE ;  /* 0x00000000000079c5 */ /* 0x000fce0000000000 */
[----:B------:R-:W-:Y:S01]  /*13ec0*/  HGMMA.64x64x16.F32 R24, gdesc[UR4], R24, gsb0 ;  /* 0x00e00000041879f0 */ /* 0x000fe20008000818 */
[----:B------:R-:W-:Y:S02]  /*13ed0*/  R2UR UR4, R10 ;  /* 0x000000000a0472ca */ /* 0x000fe400000e0000 */
[----:B------:R-:W-:Y:S02]  /*13ee0*/  R2UR UR5, R11 ;  /* 0x000000000b0572ca */ /* 0x000fe400000e0000 */
[----:B------:R-:W-:Y:S01]  /*13ef0*/  R2UR UR6, R4 ;  /* 0x00000000040672ca */ /* 0x000fe200000e0000 */
[----:B--2---:R-:W-:Y:S01]  /*13f00*/  IMAD.IADD R4, R56, 0x1, R80 ;  /* 0x0000000138047824 */ /* 0x004fe200078e0250 */
[----:B------:R-:W-:Y:S01]  /*13f10*/  R2UR UR7, R5 ;  /* 0x00000000050772ca */ /* 0x000fe200000e0000 */
[----:B------:R-:W0:Y:S08]  /*13f20*/  LDC.64 R56, c[0x0][0x9e0] ;  /* 0x00027800ff387b82 */ /* 0x000e300000000a00 */
[----:B------:R-:W1:Y:S01]  /*13f30*/  @P2 LDC R5, c[0x0][0x450] ;  /* 0x00011400ff052b82 */ /* 0x000e620000000800 */
[----:B0-----:R-:W-:Y:S01]  /*13f40*/  ISETP.GE.AND P3, PT, R57, 0x1, PT ;  /* 0x000000013900780c */ /* 0x001fe20003f66270 */
[----:B------:R-:W-:-:S02]  /*13f50*/  WARPGROUP.DEPBAR.LE gsb0, 0x0 ;  /* 0x00008000000079c5 */ /* 0x000fc40000010000 */
[----:B------:R-:W-:-:S06]  /*13f60*/  WARPGROUP.ARRIVE ;  /* 0x00000000000079c5 */ /* 0x000fcc0000000000 */
[----:B------:R-:W-:Y:S01]  /*13f70*/  HGMMA.64x64x16.F32 R24, gdesc[UR4], R24, gsb0 ;  /* 0x00e00000041879f0 */ /* 0x000fe20008000818 */
[----:B------:R-:W-:Y:S02]  /*13f80*/  R2UR UR6, R2 ;  /* 0x00000000020672ca */ /* 0x000fe400000e0000 */
[----:B------:R-:W-:Y:S02]  /*13f90*/  R2UR UR7, R3 ;  /* 0x00000000030772ca */ /* 0x000fe400000e0000 */
[----:B------:R-:W-:Y:S01]  /*13fa0*/  R2UR UR4, R8 ;  /* 0x00000000080472ca */ /* 0x000fe200000e0000 */
[----:B------:R-:W0:Y:S01]  /*13fb0*/  @P2 LDC R3, c[0x0][0x44c] ;  /* 0x00011300ff032b82 */ /* 0x000e220000000800 */
[----:B------:R-:W-:Y:S01]  /*13fc0*/  R2UR UR5, R9 ;  /* 0x00000000090572ca */ /* 0x000fe200000e0000 */
[----:B0-----:R-:W-:Y:S01]  /*13fd0*/  @P2 IMAD.HI.U32 R0, R4, R3, RZ ;  /* 0x0000000304002227 */ /* 0x001fe200078e00ff */
[----:B------:R-:W-:-:S04]  /*13fe0*/  MOV R3, 0xffffffc0 ;  /* 0xffffffc000037802 */ /* 0x000fc80000000f00 */
[----:B-1----:R-:W-:Y:S01]  /*13ff0*/  @P2 SHF.R.U32.HI R4, RZ, R5, R0 ;  /* 0x00000005ff042219 */ /* 0x002fe20000011600 */
[----:B------:R-:W-:Y:S02]  /*14000*/  @!P1 VIADD R0, R59, 0x30840 ;  /* 0x000308403b009836 */ /* 0x000fe40000000000 */
[----:B------:R-:W-:Y:S02]  /*14010*/  IMAD R58, R204, R3, 0x40 ;  /* 0x00000040cc3a7424 */ /* 0x000fe400078e0203 */
[----:B------:R-:W0:Y:S01]  /*14020*/  SHFL.IDX PT, R66, R4, RZ, 0x1c1f ;  /* 0x001c1fff04427589 */ /* 0x000e2200000e0000 */
[----:B------:R-:W-:Y:S02]  /*14030*/  @!P1 PRMT R0, RZ, 0x654, R0 ;  /* 0x00000654ff009816 */ /* 0x000fe40000000000 */
[----:B------:R-:W-:Y:S01]  /*14040*/  IADD3 R60, -R229, R221, R58 ;  /* 0x000000dde53c7210 */ /* 0x000fe20007ffe13a */
[----:B------:R-:W-:Y:S02]  /*14050*/  WARPGROUP.DEPBAR.LE gsb0, 0x0 ;  /* 0x00008000000079c5 */ /* 0x000fe40000010000 */
[----:B------:R-:W-:-:S06]  /*14060*/  WARPGROUP.ARRIVE ;  /* 0x00000000000079c5 */ /* 0x000fcc0000000000 */
[----:B------:R-:W-:Y:S01]  /*14070*/  HGMMA.64x64x16.F32 R24, gdesc[UR4], R24, gsb0 ;  /* 0x00e00000041879f0 */ /* 0x000fe20008000818 */
[----:B------:R-:W-:Y:S02]  /*14080*/  ULDC UR4, c[0x0][0x9dc] ;  /* 0x0002770000047ab9 */ /* 0x000fe40000000800 */
[----:B------:R-:W-:-:S05]  /*14090*/  IMAD.U32 R232, RZ, RZ, UR4 ;  /* 0x00000004ffe87e24 */ /* 0x000fca000f8e00ff */
[----:B------:R-:W-:Y:S01]  /*140a0*/  LOP3.LUT R2, RZ, R232, RZ, 0x33, !PT ;  /* 0x000000e8ff027212 */ /* 0x000fe200078e33ff */
[----:B------:R-:W-:Y:S02]  /*140b0*/  WARPGROUP.DEPBAR.LE gsb0, 0x0 ;  /* 0x00008000000079c5 */ /* 0x000fe40000010000 */
[----:B------:R1:W-:Y:S02]  /*140c0*/  @!P1 SYNCS.ARRIVE.TRANS64.RED.A1T0 RZ, [R0+URZ], RZ ;  /* 0x000000ff00ff99a7 */ /* 0x0003e4000810043f */
[----:B-1----:R-:W-:-:S04]  /*140d0*/  IADD3 R0, -R229, 0x1, R58 ;  /* 0x00000001e5007810 */ /* 0x002fc80007ffe13a */
[----:B------:R-:W-:Y:S02]  /*140e0*/  IADD3 R73, -R220, R0, R221 ;  /* 0x00000000dc497210 */ /* 0x000fe40007ffe1dd */
[----:B------:R-:W-:-:S03]  /*140f0*/  LEA R0, R204, 0xffffffc0, 0x6 ;  /* 0xffffffc0cc007811 */ /* 0x000fc600078e30ff */
[C---:B------:R-:W-:Y:S02]  /*14100*/  IMAD.IADD R5, R73.reuse, 0x1, R2 ;  /* 0x0000000149057824 */ /* 0x040fe400078e0202 */
[----:B------:R-:W-:Y:S02]  /*14110*/  IMAD.IADD R73, R73, 0x1, R56 ;  /* 0x0000000149497824 */ /* 0x000fe400078e0238 */
[----:B0-----:R-:W-:-:S03]  /*14120*/  IMAD.IADD R64, R5, 0x1, R66 ;  /* 0x0000000105407824 */ /* 0x001fc600078e0242 */
[----:B------:R-:W-:Y:S01]  /*14130*/  VIADDMNMX R62, R66, R73, R60, PT ;  /* 0x00000049423e7246 */ /* 0x000fe2000380013c */
[----:B------:R-:W-:Y:S06]  /*14140*/  @!P3 BRA `(.L_x_1726) ;  /* 0x000000000050b947 */ /* 0x000fec0003800000 */
[----:B------:R-:W-:Y:S01]  /*14150*/  IADD3 R59, -R220, R221, R66 ;  /* 0x000000dddc3b7210 */ /* 0x000fe20007ffe142 */
[----:B------:R-:W-:Y:S03]  /*14160*/  BSSY B0, `(.L_x_1727) ;  /* 0x000000e000007945 */ /* 0x000fe60003800000 */
        /* <DEDUP_REMOVED lines=9> */
.L_x_1728:
[----:B------:R-:W-:-:S13]  /*14200*/  ISETP.NE.AND P4, PT, R57, 0x1, PT ;  /* 0x000000013900780c */ /* 0x000fda0003f85270 */
[----:B------:R-:W0:Y:S02]  /*14210*/  @P4 LDC.64 R2, c[0x0][0x9e8] ;  /* 0x00027a00ff024b82 */ /* 0x000e240000000a00 */
[----:B0-----:R-:W-:-:S05]  /*14220*/  @P4 IMAD.HI.U32 R2, R59, R2, RZ ;  /* 0x000000023b024227 */ /* 0x001fca00078e00ff */
[----:B------:R-:W-:-:S07]  /*14230*/  @P4 SHF.R.U32.HI R59, RZ, R3, R2 ;  /* 0x00000003ff3b4219 */ /* 0x000fce0000011602 */
.L_x_1729:
[----:B------:R-:W-:Y:S05]  /*14240*/  BSYNC B0 ;  /* 0x0000000000007941 */ /* 0x000fea0003800000 */
.L_x_1727:
[----:B------:R-:W-:-:S04]  /*14250*/  IMAD R2, R59, R57, -R0 ;  /* 0x000000393b027224 */ /* 0x000fc800078e0a00 */
[----:B------:R-:W-:-:S05]  /*14260*/  IMAD.IADD R3, R2, 0x1, -R229 ;  /* 0x0000000102037824 */ /* 0x000fca00078e0ae5 */
[----:B------:R-:W-:Y:S02]  /*14270*/  VIMNMX R64, R64, R3, !PT ;  /* 0x0000000340407248 */ /* 0x000fe40007fe0100 */
[----:B------:R-:W-:-:S07]  /*14280*/  VIADDMNMX R62, R3, R57, R62, PT ;  /* 0x00000039033e7246 */ /* 0x000fce000380013e */
.L_x_1726:
[C---:B------:R-:W-:Y:S01]  /*14290*/  ISETP.GE.AND P4, PT, R58.reuse, 0x2, PT ;  /* 0x000000023a00780c */ /* 0x040fe20003f86270 */
[----:B------:R-:W0:Y:S01]  /*142a0*/  SHFL.IDX PT, R4, R4, 0x1, 0x1c1f ;  /* 0x003c1f0004047f89 */ /* 0x000e2200000e0000 */
[----:B------:R-:W-:Y:S02]  /*142b0*/  ISETP.GE.AND P6, PT, R58, 0x9, PT ;  /* 0x000000093a00780c */ /* 0x000fe40003fc6270 */
[----:B------:R-:W-:Y:S02]  /*142c0*/  ISETP.GT.AND P5, PT, R64, 0x1, !P4 ;  /* 0x000000014000780c */ /* 0x000fe400067a4270 */
[----:B------:R-:W-:Y:S02]  /*142d0*/  P2R R75, PR, RZ, 0x40 ;  /* 0x00000040ff4b7803 */ /* 0x000fe40000000000 */
[----:B------:R-:W-:-:S04]  /*142e0*/  ISETP.LT.OR P5, PT, R62, 0x2, P5 ;  /* 0x000000023e00780c */ /* 0x000fc80002fa1670 */
[----:B------:R-:W-:Y:S02]  /*142f0*/  FSEL R25, R25, -INF , !P5 ;  /* 0xff80000019197808 */ /* 0x000fe40006800000 */
[----:B------:R-:W-:Y:S02]  /*14300*/  ISETP.GT.AND P5, PT, R64, 0x8, !P6 ;  /* 0x000000084000780c */ /* 0x000fe400077a4270 */
[----:B------:R-:W-:Y:S02]  /*14310*/  ISETP.GE.AND P6, PT, R58, 0xa, PT ;  /* 0x0000000a3a00780c */ /* 0x000fe40003fc6270 */
[----:B------:R-:W-:Y:S02]  /*14320*/  ISETP.LT.OR P5, PT, R62, 0x9, P5 ;  /* 0x000000093e00780c */ /* 0x000fe40002fa1670 */
[----:B------:R-:W-:Y:S02]  /*14330*/  P2R R66, PR, RZ, 0x40 ;  /* 0x00000040ff427803 */ /* 0x000fe40000000000 */
[----:B------:R-:W-:-:S02]  /*14340*/  FSEL R59, R28, -INF , !P5 ;  /* 0xff8000001c3b7808 */ /* 0x000fc40006800000 */
[----:B------:R-:W-:Y:S01]  /*14350*/  ISETP.GT.AND P5, PT, R64, 0x9, !P6 ;  /* 0x000000094000780c */ /* 0x000fe200077a4270 */
[----:B0-----:R-:W-:Y:S01]  /*14360*/  IMAD.IADD R28, R5, 0x1, R4 ;  /* 0x00000001051c7824 */ /* 0x001fe200078e0204 */
[----:B------:R-:W-:Y:S02]  /*14370*/  ISETP.GE.AND P6, PT, R58, 0x11, PT ;  /* 0x000000113a00780c */ /* 0x000fe40003fc6270 */
[----:B------:R-:W-:Y:S02]  /*14380*/  ISETP.LT.OR P5, PT, R62, 0xa, P5 ;  /* 0x0000000a3e00780c */ /* 0x000fe40002fa1670 */
[----:B------:R-:W-:Y:S02]  /*14390*/  P2R R68, PR, RZ, 0x40 ;  /* 0x00000040ff447803 */ /* 0x000fe40000000000 */
[----:B------:R-:W-:Y:S02]  /*143a0*/  FSEL R29, R29, -INF , !P5 ;  /* 0xff8000001d1d7808 */ /* 0x000fe40006800000 */
[----:B------:R-:W-:-:S02]  /*143b0*/  ISETP.GT.AND P5, PT, R64, 0x10, !P6 ;  /* 0x000000104000780c */ /* 0x000fc400077a4270 */
[----:B------:R-:W-:Y:S02]  /*143c0*/  ISETP.GE.AND P6, PT, R58, 0x12, PT ;  /* 0x000000123a00780c */ /* 0x000fe40003fc6270 */
[----:B------:R-:W-:Y:S02]  /*143d0*/  ISETP.LT.OR P5, PT, R62, 0x11, P5 ;  /* 0x000000113e00780c */ /* 0x000fe40002fa1670 */
[----:B------:R-:W-:Y:S02]  /*143e0*/  P2R R70, PR, RZ, 0x40 ;  /* 0x00000040ff467803 */ /* 0x000fe40000000000 */
[----:B------:R-:W-:Y:S02]  /*143f0*/  FSEL R61, R32, -INF , !P5 ;  /* 0xff800000203d7808 */ /* 0x000fe40006800000 */
[----:B------:R-:W-:Y:S02]  /*14400*/  ISETP.GT.AND P5, PT, R64, 0x11, !P6 ;  /* 0x000000114000780c */ /* 0x000fe400077a4270 */
[----:B------:R-:W-:-:S02]  /*14410*/  ISETP.GE.AND P6, PT, R58, 0x19, PT ;  /* 0x000000193a00780c */ /* 0x000fc40003fc6270 */
[----:B------:R-:W-:Y:S02]  /*14420*/  ISETP.LT.OR P5, PT, R62, 0x12, P5 ;  /* 0x000000123e00780c */ /* 0x000fe40002fa1670 */
[----:B------:R-:W-:Y:S02]  /*14430*/  P2R R72, PR, RZ, 0x40 ;  /* 0x00000040ff487803 */ /* 0x000fe40000000000 */
[----:B------:R-:W-:Y:S02]  /*14440*/  FSEL R33, R33, -INF , !P5 ;  /* 0xff80000021217808 */ /* 0x000fe40006800000 */
[----:B------:R-:W-:Y:S02]  /*14450*/  ISETP.GT.AND P5, PT, R64, 0x18, !P6 ;  /* 0x000000184000780c */ /* 0x000fe400077a4270 */
[----:B------:R-:W-:Y:S02]  /*14460*/  ISETP.GE.AND P6, PT, R58, 0x1a, PT ;  /* 0x0000001a3a00780c */ /* 0x000fe40003fc6270 */
[----:B------:R-:W-:-:S02]  /*14470*/  ISETP.LT.OR P5, PT, R62, 0x19, P5 ;  /* 0x000000193e00780c */ /* 0x000fc40002fa1670 */
[----:B------:R-:W-:Y:S02]  /*14480*/  VIADDMNMX R60, R4, R73, R60, PT ;  /* 0x00000049043c7246 */ /* 0x000fe4000380013c */
        /* <DEDUP_REMOVED lines=23> */
[----:B------:R-:W-:Y:S02]  /*14600*/  ISETP.LT.OR P5, PT, R62, 0x2a, P5 ;  /* 0x0000002a3e00780c */ /* 0x000fe40002fa1670 */
        /* <DEDUP_REMOVED lines=22> */
[----:B------:R-:W-:-:S04]  /*14770*/  ISETP.GT.AND P6, PT, R64, 0x39, !P6 ;  /* 0x000000394000780c */ /* 0x000fc800077c4270 */
[----:B------:R-:W-:-:S04]  /*14780*/  ISETP.LT.OR P6, PT, R62, 0x3a, P6 ;  /* 0x0000003a3e00780c */ /* 0x000fc800037c1670 */
[----:B------:R-:W-:Y:S01]  /*14790*/  FSEL R53, R53, -INF , !P6 ;  /* 0xff80000035357808 */ /* 0x000fe20007000000 */
[----:B------:R-:W-:Y:S08]  /*147a0*/  @!P3 BRA `(.L_x_1730) ;  /* 0x000000000050b947 */ /* 0x000ff00003800000 */
        /* <DEDUP_REMOVED lines=11> */
.L_x_1732:
[----:B------:R-:W-:-:S13]  /*14860*/  ISETP.NE.AND P6, PT, R57, 0x1, PT ;  /* 0x000000013900780c */ /* 0x000fda0003fc5270 */
[----:B------:R-:W0:Y:S02]  /*14870*/  @P6 LDC.64 R2, c[0x0][0x9e8] ;  /* 0x00027a00ff026b82 */ /* 0x000e240000000a00 */
[----:B0-----:R-:W-:-:S05]  /*14880*/  @P6 IMAD.HI.U32 R2, R5, R2, RZ ;  /* 0x0000000205026227 */ /* 0x001fca00078e00ff */
[----:B------:R-:W-:-:S07]  /*14890*/  @P6 SHF.R.U32.HI R5, RZ, R3, R2 ;  /* 0x00000003ff056219 */ /* 0x000fce0000011602 */
.L_x_1733:
[----:B------:R-:W-:Y:S05]  /*148a0*/  BSYNC B0 ;  /* 0x0000000000007941 */ /* 0x000fea0003800000 */
.L_x_1731:
[----:B------:R-:W-:-:S04]  /*148b0*/  IMAD R0, R5, R57, -R0 ;  /* 0x0000003905007224 */ /* 0x000fc800078e0a00 */
[----:B------:R-:W-:-:S05]  /*148c0*/  IMAD.IADD R3, R0, 0x1, -R229 ;  /* 0x0000000100037824 */ /* 0x000fca00078e0ae5 */
[----:B------:R-:W-:Y:S02]  /*148d0*/  VIMNMX R28, R28, R3, !PT ;  /* 0x000000031c1c7248 */ /* 0x000fe40007fe0100 */
[----:B------:R-:W-:-:S07]  /*148e0*/  VIADDMNMX R60, R3, R57, R60, PT ;  /* 0x00000039033c7246 */ /* 0x000fce000380013c */
.L_x_1730:
[----:B------:R-:W-:Y:S01]  /*148f0*/  ISETP.GT.AND P4, PT, R28, 0x1, !P4 ;  /* 0x000000011c00780c */ /* 0x000fe20006784270 */
[----:B------:R-:W-:Y:S01]  /*14900*/  ULDC UR4, c[0x0][0x988] ;  /* 0x0002620000047ab9 */ /* 0x000fe20000000800 */
[----:B------:R-:W-:Y:S01]  /*14910*/  ISETP.NE.AND P6, PT, R75, RZ, PT ;  /* 0x000000ff4b00720c */ /* 0x000fe20003fc5270 */
[----:B------:R-:W-:Y:S01]  /*14920*/  IMAD.U32 R2, RZ, RZ, UR4 ;  /* 0x00000004ff027e24 */ /* 0x000fe2000f8e00ff */
[----:B------:R-:W-:Y:S01]  /*14930*/  ISETP.LT.OR P4, PT, R60, 0x2, P4 ;  /* 0x000000023c00780c */ /* 0x000fe20002781670 */
[----:B------:R-:W-:Y:S01]  /*14940*/  VIADD R204, R204, 0xfffffffe ;  /* 0xfffffffecccc7836 */ /* 0x000fe20000000000 */
[----:B------:R-:W-:Y:S02]  /*14950*/  FMNMX.FTZ R0, R24, R25, !PT ;  /* 0x0000001918007209 */ /* 0x000fe40007810000 */
[----:B------:R-:W-:Y:S02]  /*14960*/  FSEL R27, R27, -INF , !P4 ;  /* 0xff8000001b1b7808 */ /* 0x000fe40006000000 */
[----:B------:R-:W-:-:S02]  /*14970*/  ISETP.GT.AND P4, PT, R28, 0x8, !P6 ;  /* 0x000000081c00780c */ /* 0x000fc40007784270 */
[----:B------:R-:W-:Y:S02]  /*14980*/  FMNMX.FTZ R0, R59, R0, !PT ;  /* 0x000000003b007209 */ /* 0x000fe40007810000 */
[----:B------:R-:W-:Y:S02]  /*14990*/  ISETP.LT.OR P4, PT, R60, 0x9, P4 ;  /* 0x000000093c00780c */ /* 0x000fe40002781670 */
[----:B------:R-:W-:Y:S02]  /*149a0*/  FMNMX.FTZ R0, R29, R0, !PT ;  /* 0x000000001d007209 */ /* 0x000fe40007810000 */
[----:B------:R-:W-:Y:S02]  /*149b0*/  FSEL R3, R30, -INF , !P4 ;  /* 0xff8000001e037808 */ /* 0x000fe40006000000 */
[----:B------:R-:W-:Y:S02]  /*149c0*/  ISETP.NE.AND P4, PT, R66, RZ, PT ;  /* 0x000000ff4200720c */ /* 0x000fe40003f85270 */
[----:B------:R-:W-:-:S02]  /*149d0*/  FMNMX.FTZ R0, R61, R0, !PT ;  /* 0x000000003d007209 */ /* 0x000fc40007810000 */
[----:B------:R-:W-:Y:S02]  /*149e0*/  ISETP.GT.AND P4, PT, R28, 0x9, !P4 ;  /* 0x000000091c00780c */ /* 0x000fe40006784270 */
[----:B------:R-:W-:Y:S02]  /*149f0*/  FMNMX.FTZ R0, R33, R0, !PT ;  /* 0x0000000021007209 */ /* 0x000fe40007810000 */
[----:B------:R-:W-:Y:S02]  /*14a00*/  ISETP.LT.OR P4, PT, R60, 0xa, P4 ;  /* 0x0000000a3c00780c */ /* 0x000fe40002781670 */
        /* <DEDUP_REMOVED lines=21> */
[----:B------:R-:W-:Y:S02]  /*14b60*/  FMNMX.FTZ R30, R53, R0, !PT ;  /* 0x00000000351e7209 */ /* 0x000fe40007810000 */
[----:B------:R-:W-:Y:S02]  /*14b70*/  FSEL R75, R38, -INF , !P4 ;  /* 0xff800000264b7808 */ /* 0x000fe40006000000 */
[----:B------:R-:W-:Y:S01]  /*14b80*/  ISETP.NE.AND P4, PT, R36, RZ, PT ;  /* 0x000000ff2400720c */ /* 0x000fe20003f85270 */
[----:B------:R-:W0:Y:S01]  /*14b90*/  SHFL.BFLY PT, R5, R30, 0x2, 0x1f ;  /* 0x0c401f001e057f89 */ /* 0x000e2200000e0000 */
[----:B------:R-:W-:Y:S02]  /*14ba0*/  ISETP.NE.AND P6, PT, R52, RZ, PT ;  /* 0x000000ff3400720c */ /* 0x000fe40003fc5270 */
[C---:B------:R-:W-:Y:S02]  /*14bb0*/  ISETP.GT.AND P4, PT, R28.reuse, 0x19, !P4 ;  /* 0x000000191c00780c */ /* 0x040fe40006784270 */
[----:B------:R-:W-:-:S02]  /*14bc0*/  ISETP.GT.AND P5, PT, R28, 0x38, !P5 ;  /* 0x000000381c00780c */ /* 0x000fc40006fa4270 */
[C---:B------:R-:W-:Y:S02]  /*14bd0*/  ISETP.LT.OR P4, PT, R60.reuse, 0x1a, P4 ;  /* 0x0000001a3c00780c */ /* 0x040fe40002781670 */
[----:B------:R-:W-:Y:S02]  /*14be0*/  ISETP.LT.OR P5, PT, R60, 0x39, P5 ;  /* 0x000000393c00780c */ /* 0x000fe40002fa1670 */
[----:B------:R-:W-:Y:S02]  /*14bf0*/  FSEL R39, R39, -INF , !P4 ;  /* 0xff80000027277808 */ /* 0x000fe40006000000 */
[----:B------:R-:W-:-:S04]  /*14c00*/  ISETP.NE.AND P4, PT, R74, RZ, PT ;  /* 0x000000ff4a00720c */ /* 0x000fc80003f85270 */
[----:B------:R-:W-:-:S04]  /*14c10*/  ISETP.GT.AND P4, PT, R28, 0x20, !P4 ;  /* 0x000000201c00780c */ /* 0x000fc80006784270 */
[----:B------:R-:W-:Y:S02]  /*14c20*/  ISETP.LT.OR P4, PT, R60, 0x21, P4 ;  /* 0x000000213c00780c */ /* 0x000fe40002781670 */
[----:B0-----:R-:W-:Y:S02]  /*14c30*/  FMNMX.FTZ R34, R30, R5, !PT ;  /* 0x000000051e227209 */ /* 0x001fe40007810000 */
[----:B------:R-:W-:Y:S02]  /*14c40*/  FSEL R77, R42, -INF , !P4 ;  /* 0xff8000002a4d7808 */ /* 0x000fe40006000000 */
[----:B------:R-:W-:Y:S01]  /*14c50*/  ISETP.NE.AND P4, PT, R40, RZ, PT ;  /* 0x000000ff2800720c */ /* 0x000fe20003f85270 */
[----:B------:R-:W0:Y:S01]  /*14c60*/  SHFL.BFLY PT, R5, R34, 0x1, 0x1f ;  /* 0x0c201f0022057f89 */ /* 0x000e2200000e0000 */
[----:B------:R-:W1:Y:S02]  /*14c70*/  @P2 LDC R40, c[0x0][0x450] ;  /* 0x00011400ff282b82 */ /* 0x000e640000000800 */
[----:B------:R-:W-:-:S04]  /*14c80*/  ISETP.GT.AND P4, PT, R28, 0x21, !P4 ;  /* 0x000000211c00780c */ /* 0x000fc80006784270 */
[----:B------:R-:W-:-:S04]  /*14c90*/  ISETP.LT.OR P4, PT, R60, 0x22, P4 ;  /* 0x000000223c00780c */ /* 0x000fc80002781670 */
[----:B------:R-:W-:Y:S02]  /*14ca0*/  FSEL R43, R43, -INF , !P4 ;  /* 0xff8000002b2b7808 */ /* 0x000fe40006000000 */
[----:B------:R-:W-:-:S04]  /*14cb0*/  ISETP.NE.AND P4, PT, R76, RZ, PT ;  /* 0x000000ff4c00720c */ /* 0x000fc80003f85270 */
[----:B------:R-:W-:-:S04]  /*14cc0*/  ISETP.GT.AND P4, PT, R28, 0x28, !P4 ;  /* 0x000000281c00780c */ /* 0x000fc80006784270 */
[----:B------:R-:W-:Y:S02]  /*14cd0*/  ISETP.LT.OR P4, PT, R60, 0x29, P4 ;  /* 0x000000293c00780c */ /* 0x000fe40002781670 */
[----:B0-----:R-:W-:Y:S02]  /*14ce0*/  FMNMX.FTZ R5, R34, R5, !PT ;  /* 0x0000000522057209 */ /* 0x001fe40007810000 */
[----:B------:R-:W-:Y:S02]  /*14cf0*/  FSEL R79, R46, -INF , !P4 ;  /* 0xff8000002e4f7808 */ /* 0x000fe40006000000 */
[----:B------:R-:W-:Y:S01]  /*14d00*/  ISETP.NE.AND P4, PT, R44, RZ, PT ;  /* 0x000000ff2c00720c */ /* 0x000fe20003f85270 */
[----:B------:R-:W-:-:S03]  /*14d10*/  FMUL.FTZ R0, R5, R2 ;  /* 0x0000000205007220 */ /* 0x000fc60000410000 */
[----:B------:R-:W-:-:S04]  /*14d20*/  ISETP.GT.AND P4, PT, R28, 0x29, !P4 ;  /* 0x000000291c00780c */ /* 0x000fc80006784270 */
[----:B------:R-:W-:-:S04]  /*14d30*/  ISETP.LT.OR P4, PT, R60, 0x2a, P4 ;  /* 0x0000002a3c00780c */ /* 0x000fc80002781670 */
[----:B------:R-:W-:Y:S02]  /*14d40*/  FSEL R47, R47, -INF , !P4 ;  /* 0xff8000002f2f7808 */ /* 0x000fe40006000000 */
[----:B------:R-:W-:-:S04]  /*14d50*/  ISETP.NE.AND P4, PT, R78, RZ, PT ;  /* 0x000000ff4e00720c */ /* 0x000fc80003f85270 */
[----:B------:R-:W-:-:S04]  /*14d60*/  ISETP.GT.AND P4, PT, R28, 0x30, !P4 ;  /* 0x000000301c00780c */ /* 0x000fc80006784270 */
[----:B------:R-:W-:-:S04]  /*14d70*/  ISETP.LT.OR P4, PT, R60, 0x31, P4 ;  /* 0x000000313c00780c */ /* 0x000fc80002781670 */
[----:B------:R-:W-:Y:S02]  /*14d80*/  FSEL R81, R50, -INF , !P4 ;  /* 0xff80000032517808 */ /* 0x000fe40006000000 */
[----:B------:R-:W-:Y:S02]  /*14d90*/  ISETP.GT.AND P4, PT, R28, RZ, !P6 ;  /* 0x000000ff1c00720c */ /* 0x000fe40007784270 */
[----:B------:R-:W-:Y:S02]  /*14da0*/  ISETP.NE.AND P6, PT, R48, RZ, PT ;  /* 0x000000ff3000720c */ /* 0x000fe40003fc5270 */
[----:B------:R-:W-:Y:S02]  /*14db0*/  ISETP.LT.OR P4, PT, R60, 0x1, P4 ;  /* 0x000000013c00780c */ /* 0x000fe40002781670 */
[----:B------:R-:W-:Y:S02]  /*14dc0*/  ISETP.GT.AND P6, PT, R28, 0x39, !P6 ;  /* 0x000000391c00780c */ /* 0x000fe400077c4270 */
[----:B------:R-:W-:-:S02]  /*14dd0*/  FSEL R26, R26, -INF , !P4 ;  /* 0xff8000001a1a7808 */ /* 0x000fc40006000000 */
[----:B------:R-:W-:Y:S02]  /*14de0*/  FSETP.NEU.FTZ.AND P4, PT, R5, -INF , PT ;  /* 0xff8000000500780b */ /* 0x000fe40003f9d000 */
[----:B------:R-:W-:Y:S02]  /*14df0*/  FMNMX.FTZ R4, R26, R27, !PT ;  /* 0x0000001b1a047209 */ /* 0x000fe40007810000 */
[----:B------:R-:W-:Y:S02]  /*14e00*/  FSEL R0, R0, RZ, P4 ;  /* 0x000000ff00007208 */ /* 0x000fe40002000000 */
[----:B------:R-:W-:Y:S02]  /*14e10*/  FMNMX.FTZ R4, R3, R4, !PT ;  /* 0x0000000403047209 */ /* 0x000fe40007810000 */
[----:B------:R-:W-:Y:S01]  /*14e20*/  ISETP.NE.AND P4, PT, R32, RZ, PT ;  /* 0x000000ff2000720c */ /* 0x000fe20003f85270 */
[--C-:B------:R-:W-:Y:S01]  /*14e30*/  FFMA.FTZ R83, R25, R2, -R0.reuse ;  /* 0x0000000219537223 */ /* 0x100fe20000010800 */
[----:B------:R-:W-:Y:S01]  /*14e40*/  FMNMX.FTZ R4, R31, R4, !PT ;  /* 0x000000041f047209 */ /* 0x000fe20007810000 */
[-CC-:B------:R-:W-:Y:S01]  /*14e50*/  FFMA.FTZ R198, R59, R2.reuse, -R0.reuse ;  /* 0x000000023bc67223 */ /* 0x180fe20000010800 */
[----:B------:R-:W-:Y:S01]  /*14e60*/  ISETP.GT.AND P4, PT, R28, 0x31, !P4 ;  /* 0x000000311c00780c */ /* 0x000fe20006784270 */
[--C-:B------:R-:W-:Y:S01]  /*14e70*/  FFMA.FTZ R196, R24, R2, -R0.reuse ;  /* 0x0000000218c47223 */ /* 0x100fe20000010800 */
[----:B------:R-:W-:Y:S01]  /*14e80*/  FMNMX.FTZ R4, R73, R4, !PT ;  /* 0x0000000449047209 */ /* 0x000fe20007810000 */
[--C-:B------:R-:W-:Y:S01]  /*14e90*/  FFMA.FTZ R192, R61, R2, -R0.reuse ;  /* 0x000000023dc07223 */ /* 0x100fe20000010800 */
[C---:B------:R-:W-:Y:S01]  /*14ea0*/  ISETP.LT.OR P4, PT, R60.reuse, 0x32, P4 ;  /* 0x000000323c00780c */ /* 0x040fe20002781670 */
[----:B------:R-:W-:Y:S01]  /*14eb0*/  MUFU.EX2 R83, R83 ;  /* 0x0000005300537308 */ /* 0x000fe20000000800 */
[----:B------:R-:W-:Y:S01]  /*14ec0*/  FMNMX.FTZ R4, R35, R4, !PT ;  /* 0x0000000423047209 */ /* 0x000fe20007810000 */
[-CC-:B------:R-:W-:Y:S01]  /*14ed0*/  FFMA.FTZ R186, R49, R2.reuse, -R0.reuse ;  /* 0x0000000231ba7223 */ /* 0x180fe20000010800 */
[----:B------:R-:W-:Y:S01]  /*14ee0*/  FSEL R51, R51, -INF , !P4 ;  /* 0xff80000033337808 */ /* 0x000fe20006000000 */
[--C-:B------:R-:W-:Y:S01]  /*14ef0*/  FFMA.FTZ R29, R29, R2, -R0.reuse ;  /* 0x000000021d1d7223 */ /* 0x100fe20000010800 */
[----:B------:R-:W-:Y:S01]  /*14f00*/  FMNMX.FTZ R4, R75, R4, !PT ;  /* 0x000000044b047209 */ /* 0x000fe20007810000 */
[--C-:B------:R-:W-:Y:S01]  /*14f10*/  FFMA.FTZ R33, R33, R2, -R0.reuse ;  /* 0x0000000221217223 */ /* 0x100fe20000010800 */
[----:B------:R-:W-:Y:S01]  /*14f20*/  ISETP.LT.OR P6, PT, R60, 0x3a, P6 ;  /* 0x0000003a3c00780c */ /* 0x000fe200037c1670 */
[----:B------:R-:W0:Y:S01]  /*14f30*/  MUFU.EX2 R196, R196 ;  /* 0x000000c400c47308 */ /* 0x000e220000000800 */
[----:B------:R-:W-:Y:S01]  /*14f40*/  FMNMX.FTZ R4, R39, R4, !PT ;  /* 0x0000000427047209 */ /* 0x000fe20007810000 */
[-CC-:B------:R-:W-:Y:S01]  /*14f50*/  FFMA.FTZ R194, R63, R2.reuse, -R0.reuse ;  /* 0x000000023fc27223 */ /* 0x180fe20000010800 */
[----:B------:R-:W-:Y:S01]  /*14f60*/  FSEL R25, R54, -INF , !P5 ;  /* 0xff80000036197808 */ /* 0x000fe20006800000 */
[--C-:B------:R-:W-:Y:S01]  /*14f70*/  FFMA.FTZ R37, R37, R2, -R0.reuse ;  /* 0x0000000225257223 */ /* 0x100fe20000010800 */
[----:B------:R-:W-:Y:S01]  /*14f80*/  FMNMX.FTZ R4, R77, R4, !PT ;  /* 0x000000044d047209 */ /* 0x000fe20007810000 */
[-CC-:B------:R-:W-:Y:S01]  /*14f90*/  FFMA.FTZ R188, R65, R2.reuse, -R0.reuse ;  /* 0x0000000241bc7223 */ /* 0x180fe20000010800 */
[----:B------:R-:W-:Y:S01]  /*14fa0*/  FSEL R55, R55, -INF , !P6 ;  /* 0xff80000037377808 */ /* 0x000fe20007000000 */
[--C-:B------:R-:W-:Y:S01]  /*14fb0*/  FFMA.FTZ R41, R41, R2, -R0.reuse ;  /* 0x0000000229297223 */ /* 0x100fe20000010800 */
[----:B------:R-:W-:Y:S01]  /*14fc0*/  FMNMX.FTZ R4, R43, R4, !PT ;  /* 0x000000042b047209 */ /* 0x000fe20007810000 */
[-CC-:B------:R-:W-:Y:S01]  /*14fd0*/  FFMA.FTZ R190, R67, R2.reuse, -R0.reuse ;  /* 0x0000000243be7223 */ /* 0x180fe20000010800 */
[-CC-:B------:R-:W-:Y:S01]  /*14fe0*/  FFMA.FTZ R45, R45, R2.reuse, -R0.reuse ;  /* 0x000000022d2d7223 */ /* 0x180fe20000010800 */
[--C-:B------:R-:W-:Y:S01]  /*14ff0*/  FFMA.FTZ R184, R69, R2, -R0.reuse ;  /* 0x0000000245b87223 */ /* 0x100fe20000010800 */
[----:B------:R-:W-:Y:S01]  /*15000*/  FMNMX.FTZ R4, R79, R4, !PT ;  /* 0x000000044f047209 */ /* 0x000fe20007810000 */
[----:B------:R-:W-:Y:S01]  /*15010*/  FFMA.FTZ R49, R53, R2, -R0 ;  /* 0x0000000235317223 */ /* 0x000fe20000010800 */
[----:B------:R-:W2:Y:S02]  /*15020*/  MUFU.EX2 R198, R198 ;  /* 0x000000c600c67308 */ /* 0x000ea40000000800 */
[----:B------:R-:W-:-:S04]  /*15030*/  FMNMX.FTZ R4, R47, R4, !PT ;  /* 0x000000042f047209 */ /* 0x000fc80007810000 */
[----:B------:R-:W-:Y:S02]  /*15040*/  FMNMX.FTZ R4, R81, R4, !PT ;  /* 0x0000000451047209 */ /* 0x000fe40007810000 */
[----:B------:R-:W3:Y:S02]  /*15050*/  MUFU.EX2 R29, R29 ;  /* 0x0000001d001d7308 */ /* 0x000ee40000000800 */
[----:B------:R-:W-:-:S04]  /*15060*/  FMNMX.FTZ R4, R51, R4, !PT ;  /* 0x0000000433047209 */ /* 0x000fc80007810000 */
[----:B------:R-:W-:Y:S02]  /*15070*/  FMNMX.FTZ R4, R25, R4, !PT ;  /* 0x0000000419047209 */ /* 0x000fe40007810000 */
[----:B------:R-:W4:Y:S02]  /*15080*/  MUFU.EX2 R192, R192 ;  /* 0x000000c000c07308 */ /* 0x000f240000000800 */
[----:B------:R-:W-:-:S05]  /*15090*/  FMNMX.FTZ R4, R55, R4, !PT ;  /* 0x0000000437047209 */ /* 0x000fca0007810000 */
[----:B------:R-:W5:Y:S01]  /*150a0*/  SHFL.BFLY PT, R59, R4, 0x2, 0x1f ;  /* 0x0c401f00043b7f89 */ /* 0x000f6200000e0000 */
[----:B------:R-:W1:Y:S08]  /*150b0*/  MUFU.EX2 R33, R33 ;  /* 0x0000002100217308 */ /* 0x000e700000000800 */
[----:B------:R-:W1:Y:S08]  /*150c0*/  MUFU.EX2 R194, R194 ;  /* 0x000000c200c27308 */ /* 0x000e700000000800 */
[----:B------:R-:W1:Y:S01]  /*150d0*/  MUFU.EX2 R37, R37 ;  /* 0x0000002500257308 */ /* 0x000e620000000800 */
[----:B-----5:R-:W-:Y:S01]  /*150e0*/  FMNMX.FTZ R24, R4, R59, !PT ;  /* 0x0000003b04187209 */ /* 0x020fe20007810000 */
[----:B------:R-:W-:-:S06]  /*150f0*/  FFMA.FTZ R59, R71, R2, -R0 ;  /* 0x00000002473b7223 */ /* 0x000fcc0000010800 */
[----:B------:R-:W-:Y:S01]  /*15100*/  MUFU.EX2 R188, R188 ;  /* 0x000000bc00bc7308 */ /* 0x000fe20000000800 */
[----:B------:R-:W5:Y:S07]  /*15110*/  SHFL.BFLY PT, R61, R24, 0x1, 0x1f ;  /* 0x0c201f00183d7f89 */ /* 0x000f6e00000e0000 */
[----:B------:R-:W-:Y:S08]  /*15120*/  MUFU.EX2 R41, R41 ;  /* 0x0000002900297308 */ /* 0x000ff00000000800 */
[----:B------:R-:W-:Y:S08]  /*15130*/  MUFU.EX2 R190, R190 ;  /* 0x000000be00be7308 */ /* 0x000ff00000000800 */
[----:B------:R-:W-:Y:S01]  /*15140*/  MUFU.EX2 R45, R45 ;  /* 0x0000002d002d7308 */ /* 0x000fe20000000800 */
[----:B-----5:R-:W-:-:S04]  /*15150*/  FMNMX.FTZ R4, R24, R61, !PT ;  /* 0x0000003d18047209 */ /* 0x020fc80007810000 */
[C---:B------:R-:W-:Y:S01]  /*15160*/  FSETP.NEU.FTZ.AND P4, PT, R4.reuse, -INF , PT ;  /* 0xff8000000400780b */ /* 0x040fe20003f9d000 */
[----:B------:R-:W-:Y:S02]  /*15170*/  FMUL.FTZ R28, R4, R2 ;  /* 0x00000002041c7220 */ /* 0x000fe40000410000 */
[----:B------:R-:W-:Y:S03]  /*15180*/  MUFU.EX2 R184, R184 ;  /* 0x000000b800b87308 */ /* 0x000fe60000000800 */
[----:B------:R-:W-:-:S05]  /*15190*/  FSEL R28, R28, RZ, P4 ;  /* 0x000000ff1c1c7208 */ /* 0x000fca0002000000 */
[----:B------:R-:W-:Y:S01]  /*151a0*/  MUFU.EX2 R59, R59 ;  /* 0x0000003b003b7308 */ /* 0x000fe20000000800 */
[-CC-:B------:R-:W-:Y:S01]  /*151b0*/  FFMA.FTZ R197, R26, R2.reuse, -R28.reuse ;  /* 0x000000021ac57223 */ /* 0x180fe2000001081c */
[-CC-:B------:R-:W-:Y:S01]  /*151c0*/  FFMA.FTZ R0, R27, R2.reuse, -R28.reuse ;  /* 0x000000021b007223 */ /* 0x180fe2000001081c */
[-CC-:B------:R-:W-:Y:S01]  /*151d0*/  FFMA.FTZ R199, R3, R2.reuse, -R28.reuse ;  /* 0x0000000203c77223 */ /* 0x180fe2000001081c */
[-CC-:B------:R-:W-:Y:S01]  /*151e0*/  FFMA.FTZ R24, R31, R2.reuse, -R28.reuse ;  /* 0x000000021f187223 */ /* 0x180fe2000001081c */
[-CC-:B------:R-:W-:Y:S01]  /*151f0*/  FFMA.FTZ R193, R73, R2.reuse, -R28.reuse ;  /* 0x0000000249c17223 */ /* 0x180fe2000001081c */
[----:B0-----:R-:W-:Y:S01]  /*15200*/  FADD.FTZ R3, R196, R83 ;  /* 0x00000053c4037221 */ /* 0x001fe20000010000 */
[-CC-:B------:R-:W-:Y:S01]  /*15210*/  FFMA.FTZ R26, R35, R2.reuse, -R28.reuse ;  /* 0x00000002231a7223 */ /* 0x180fe2000001081c */
[----:B------:R-:W-:Y:S01]  /*15220*/  MUFU.EX2 R197, R197 ;  /* 0x000000c500c57308 */ /* 0x000fe20000000800 */
[-CC-:B------:R-:W-:Y:S01]  /*15230*/  FFMA.FTZ R195, R75, R2.reuse, -R28.reuse ;  /* 0x000000024bc37223 */ /* 0x180fe2000001081c */
[----:B--2---:R-:W-:Y:S01]  /*15240*/  FADD.FTZ R34, R198, R3 ;  /* 0x00000003c6227221 */ /* 0x004fe20000010000 */
[-CC-:B------:R-:W-:Y:S01]  /*15250*/  FFMA.FTZ R30, R39, R2.reuse, -R28.reuse ;  /* 0x00000002271e7223 */ /* 0x180fe2000001081c */
[-CC-:B------:R-:W-:Y:S01]  /*15260*/  FFMA.FTZ R189, R77, R2.reuse, -R28.reuse ;  /* 0x000000024dbd7223 */ /* 0x180fe2000001081c */
[-C--:B------:R-:W-:Y:S01]  /*15270*/  FFMA.FTZ R32, R43, R2.reuse, -R28 ;  /* 0x000000022b207223 */ /* 0x080fe2000001081c */
[----:B---3--:R-:W-:Y:S01]  /*15280*/  FADD.FTZ R3, R29, R34 ;  /* 0x000000221d037221 */ /* 0x008fe20000010000 */
[-CC-:B------:R-:W-:Y:S01]  /*15290*/  FFMA.FTZ R191, R79, R2.reuse, -R28.reuse ;  /* 0x000000024fbf7223 */ /* 0x180fe2000001081c */
[----:B------:R-:W0:Y:S01]  /*152a0*/  MUFU.EX2 R0, R0 ;  /* 0x0000000000007308 */ /* 0x000e220000000800 */
[-CC-:B------:R-:W-:Y:S01]  /*152b0*/  FFMA.FTZ R34, R47, R2.reuse, -R28.reuse ;  /* 0x000000022f227223 */ /* 0x180fe2000001081c */
[----:B----4-:R-:W-:Y:S01]  /*152c0*/  FADD.FTZ R38, R192, R3 ;  /* 0x00000003c0267221 */ /* 0x010fe20000010000 */
[----:B------:R-:W2:Y:S01]  /*152d0*/  @P2 LDC R35, c[0x0][0x44c] ;  /* 0x00011300ff232b82 */ /* 0x000ea20000000800 */
[-CC-:B------:R-:W-:Y:S01]  /*152e0*/  FFMA.FTZ R185, R81, R2.reuse, -R28.reuse ;  /* 0x0000000251b97223 */ /* 0x180fe2000001081c */
[-C--:B------:R-:W-:Y:S01]  /*152f0*/  FFMA.FTZ R51, R51, R2.reuse, -R28 ;  /* 0x0000000233337223 */ /* 0x080fe2000001081c */
[----:B-1----:R-:W-:Y:S01]  /*15300*/  FADD.FTZ R27, R33, R38 ;  /* 0x00000026211b7221 */ /* 0x002fe20000010000 */
[-CC-:B------:R-:W-:Y:S01]  /*15310*/  FFMA.FTZ R25, R25, R2.reuse, -R28.reuse ;  /* 0x0000000219197223 */ /* 0x180fe2000001081c */
[----:B------:R-:W1:Y:S01]  /*15320*/  MUFU.EX2 R199, R199 ;  /* 0x000000c700c77308 */ /* 0x000e620000000800 */
[----:B------:R-:W-:Y:S01]  /*15330*/  FFMA.FTZ R55, R55, R2, -R28 ;  /* 0x0000000237377223 */ /* 0x000fe2000001081c */
[----:B------:R-:W-:Y:S01]  /*15340*/  FADD.FTZ R38, R194, R27 ;  /* 0x0000001bc2267221 */ /* 0x000fe20000010000 */
[----:B------:R-:W-:-:S02]  /*15350*/  MOV R31, R80 ;  /* 0x00000050001f7202 */ /* 0x000fc40000000f00 */
[----:B------:R-:W-:Y:S01]  /*15360*/  F2FP.F16.F32.PACK_AB R196, R83, R196 ;  /* 0x000000c453c4723e */ /* 0x000fe200000000ff */
[----:B------:R-:W-:Y:S01]  /*15370*/  FADD.FTZ R27, R37, R38 ;  /* 0x00000026251b7221 */ /* 0x000fe20000010000 */
[----:B------:R-:W-:Y:S01]  /*15380*/  F2FP.F16.F32.PACK_AB R198, R29, R198 ;  /* 0x000000c61dc6723e */ /* 0x000fe200000000ff */
[----:B------:R-:W3:Y:S01]  /*15390*/  MUFU.EX2 R24, R24 ;  /* 0x0000001800187308 */ /* 0x000ee20000000800 */
[----:B0-----:R-:W-:Y:S01]  /*153a0*/  FADD.FTZ R36, R197, R0 ;  /* 0x00000000c5247221 */ /* 0x001fe20000010000 */
[----:B------:R-:W-:Y:S01]  /*153b0*/  FADD.FTZ R38, R188, R27 ;  /* 0x0000001bbc267221 */ /* 0x000fe20000010000 */
[----:B------:R-:W-:Y:S02]  /*153c0*/  F2FP.F16.F32.PACK_AB R197, R0, R197 ;  /* 0x000000c500c5723e */ /* 0x000fe400000000ff */
[----:B------:R-:W-:Y:S01]  /*153d0*/  F2FP.F16.F32.PACK_AB R192, R33, R192 ;  /* 0x000000c021c0723e */ /* 0x000fe200000000ff */
[----:B------:R-:W-:Y:S01]  /*153e0*/  FADD.FTZ R27, R41, R38 ;  /* 0x00000026291b7221 */ /* 0x000fe20000010000 */
[----:B------:R-:W-:Y:S01]  /*153f0*/  F2FP.F16.F32.PACK_AB R194, R37, R194 ;  /* 0x000000c225c2723e */ /* 0x000fe200000000ff */
[----:B------:R-:W0:Y:S01]  /*15400*/  MUFU.EX2 R193, R193 ;  /* 0x000000c100c17308 */ /* 0x000e220000000800 */
[----:B-1----:R-:W-:Y:S01]  /*15410*/  FADD.FTZ R3, R199, R36 ;  /* 0x00000024c7037221 */ /* 0x002fe20000010000 */
[----:B------:R-:W-:Y:S01]  /*15420*/  FADD.FTZ R38, R190, R27 ;  /* 0x0000001bbe267221 */ /* 0x000fe20000010000 */
[----:B--2---:R-:W-:Y:S01]  /*15430*/  @P2 IMAD.HI.U32 R35, R80, R35, RZ ;  /* 0x0000002350232227 */ /* 0x004fe200078e00ff */
[----:B------:R-:W-:-:S03]  /*15440*/  F2FP.F16.F32.PACK_AB R188, R41, R188 ;  /* 0x000000bc29bc723e */ /* 0x000fc600000000ff */
[C---:B------:R-:W-:Y:S01]  /*15450*/  FADD.FTZ R27, R45.reuse, R38 ;  /* 0x000000262d1b7221 */ /* 0x040fe20000010000 */
[----:B------:R-:W-:Y:S01]  /*15460*/  F2FP.F16.F32.PACK_AB R190, R45, R190 ;  /* 0x000000be2dbe723e */ /* 0x000fe200000000ff */
[----:B------:R-:W1:Y:S01]  /*15470*/  MUFU.EX2 R26, R26 ;  /* 0x0000001a001a7308 */ /* 0x000e620000000800 */
[----:B---3--:R-:W-:Y:S01]  /*15480*/  FADD.FTZ R36, R24, R3 ;  /* 0x0000000318247221 */ /* 0x008fe20000010000 */
[----:B------:R-:W-:Y:S01]  /*15490*/  FADD.FTZ R38, R184, R27 ;  /* 0x0000001bb8267221 */ /* 0x000fe20000010000 */
[----:B------:R-:W-:Y:S02]  /*154a0*/  @P2 SHF.R.U32.HI R31, RZ, R40, R35 ;  /* 0x00000028ff1f2219 */ /* 0x000fe40000011623 */
[C---:B------:R-:W-:Y:S01]  /*154b0*/  F2FP.F16.F32.PACK_AB R184, R59.reuse, R184 ;  /* 0x000000b83bb8723e */ /* 0x040fe200000000ff */
[----:B------:R-:W-:Y:S01]  /*154c0*/  FADD.FTZ R27, R59, R38 ;  /* 0x000000263b1b7221 */ /* 0x000fe20000010000 */
[----:B------:R-:W-:Y:S01]  /*154d0*/  F2FP.F16.F32.PACK_AB R199, R24, R199 ;  /* 0x000000c718c7723e */ /* 0x000fe200000000ff */
[----:B------:R-:W2:Y:S01]  /*154e0*/  MUFU.EX2 R195, R195 ;  /* 0x000000c300c37308 */ /* 0x000ea20000000800 */
[----:B0-----:R-:W-:Y:S01]  /*154f0*/  FADD.FTZ R3, R193, R36 ;  /* 0x00000024c1037221 */ /* 0x001fe20000010000 */
[----:B------:R-:W-:-:S04]  /*15500*/  IMAD.IADD R31, R154, 0x1, R31 ;  /* 0x000000019a1f7824 */ /* 0x000fc800078e021f */
[----:B------:R-:W-:Y:S02]  /*15510*/  IMAD.IADD R56, R31, 0x1, R56 ;  /* 0x000000011f387824 */ /* 0x000fe400078e0238 */
        /* <DEDUP_REMOVED lines=26> */
[----:B--2---:R-:W-:Y:S01]  /*156c0*/  FADD.FTZ R227, R25, R0 ;  /* 0x0000000019e37221 */ /* 0x004fe20000010000 */
[C---:B0-----:R-:W-:Y:S01]  /*156d0*/  FADD.FTZ R228, R49.reuse, R228 ;  /* 0x000000e431e47221 */ /* 0x041fe20000010000 */
[----:B------:R-:W-:Y:S02]  /*156e0*/  F2FP.F16.F32.PACK_AB R186, R49, R186 ;  /* 0x000000ba31ba723e */ /* 0x000fe400000000ff */
[C---:B-1----:R-:W-:Y:S01]  /*156f0*/  FADD.FTZ R227, R36.reuse, R227 ;  /* 0x000000e324e37221 */ /* 0x042fe20000010000 */
[----:B------:R-:W-:Y:S01]  /*15700*/  F2FP.F16.F32.PACK_AB R187, R36, R25 ;  /* 0x0000001924bb723e */ /* 0x000fe200000000ff */
        /* <DEDUP_REMOVED lines=12> */
.L_x_1736:
[----:B------:R-:W-:-:S13]  /*157d0*/  ISETP.NE.AND P4, PT, R57, 0x1, PT ;  /* 0x000000013900780c */ /* 0x000fda0003f85270 */
[----:B------:R-:W0:Y:S02]  /*157e0*/  @P4 LDC.64 R24, c[0x0][0x9e8] ;  /* 0x00027a00ff184b82 */ /* 0x000e240000000a00 */
[----:B0-----:R-:W-:-:S05]  /*157f0*/  @P4 IMAD.HI.U32 R24, R0, R24, RZ ;  /* 0x0000001800184227 */ /* 0x001fca00078e00ff */
[----:B------:R-:W-:-:S07]  /*15800*/  @P4 SHF.R.U32.HI R0, RZ, R25, R24 ;  /* 0x00000019ff004219 */ /* 0x000fce0000011618 */
.L_x_1737:
[----:B------:R-:W-:Y:S05]  /*15810*/  BSYNC B0 ;  /* 0x0000000000007941 */ /* 0x000fea0003800000 */
.L_x_1735:
[----:B------:R-:W-:-:S05]  /*15820*/  IMAD R57, R0, R57, R57 ;  /* 0x0000003900397224 */ /* 0x000fca00078e0239 */
[----:B------:R-:W-:-:S07]  /*15830*/  VIMNMX R56, R56, R57, PT ;  /* 0x0000003938387248 */ /* 0x000fce0003fe0100 */
.L_x_1734:
[----:B------:R-:W2:Y:S01]  /*15840*/  LDL R25, [R1+0x38] ;  /* 0x0000380001197983 */ /* 0x000ea20000100800 */
[----:B------:R-:W-:Y:S01]  /*15850*/  SHF.R.S32.HI R3, RZ, 0x1f, R56 ;  /* 0x0000001fff037819 */ /* 0x000fe20000011438 */
[----:B------:R-:W-:Y:S01]  /*15860*/  BSSY B0, `(.L_x_1738) ;  /* 0x00002fe000007945 */ /* 0x000fe20003800000 */
[----:B------:R-:W-:Y:S01]  /*15870*/  IMAD.MOV.U32 R0, RZ, RZ, 0x3f800000 ;  /* 0x3f800000ff007424 */ /* 0x000fe200078e00ff */
[----:B------:R-:W-:Y:S02]  /*15880*/  CS2R R150, SRZ ;  /* 0x0000000000967805 */ /* 0x000fe4000001ff00 */
[----:B------:R-:W-:Y:S01]  /*15890*/  LEA.HI R24, R3, R56, RZ, 0x6 ;  /* 0x0000003803187211 */ /* 0x000fe200078f30ff */
[----:B------:R-:W-:Y:S01]  /*158a0*/  IMAD.MOV.U32 R3, RZ, RZ, 0x3f800000 ;  /* 0x3f800000ff037424 */ /* 0x000fe200078e00ff */
[----:B------:R-:W-:Y:S02]  /*158b0*/  CS2R R148, SRZ ;  /* 0x0000000000947805 */ /* 0x000fe4000001ff00 */
[----:B------:R-:W-:-:S02]  /*158c0*/  CS2R R146, SRZ ;  /* 0x0000000000927805 */ /* 0x000fc4000001ff00 */
[----:B------:R-:W-:Y:S02]  /*158d0*/  SHF.R.S32.HI R24, RZ, 0x6, R24 ;  /* 0x00000006ff187819 */ /* 0x000fe40000011418 */
        /* <DEDUP_REMOVED lines=60> */
[----:B--2---:R-:W-:-:S04]  /*15ca0*/  VIMNMX R25, R25, R24, !PT ;  /* 0x0000001819197248 */ /* 0x004fc80007fe0100 */
[----:B------:R-:W-:Y:S01]  /*15cb0*/  ISETP.GE.AND P4, PT, R204, R25, PT ;  /* 0x00000019cc00720c */ /* 0x000fe20003f86270 */
[----:B------:R0:W-:Y:S02]  /*15cc0*/  STL [R1+0x1c], R25 ;  /* 0x00001c1901007387 */ /* 0x0001e40000100800 */
[----:B0-----:R-:W-:-:S10]  /*15cd0*/  CS2R R24, SRZ ;  /* 0x0000000000187805 */ /* 0x001fd4000001ff00 */
[----:B------:R-:W-:Y:S05]  /*15ce0*/  @!P4 BRA `(.L_x_1739) ;  /* 0x0000002800d4c947 */ /* 0x000fea0003800000 */
[----:B------:R-:W-:Y:S01]  /*15cf0*/  BSSY B1, `(.L_x_1740) ;  /* 0x00002b0000017945 */ /* 0x000fe20003800000 */
[----:B------:R-:W-:Y:S01]  /*15d00*/  IMAD.MOV.U32 R0, RZ, RZ, 0x3f800000 ;  /* 0x3f800000ff007424 */ /* 0x000fe200078e00ff */
[----:B------:R-:W-:-:S07]  /*15d10*/  MOV R151, RZ ;  /* 0x000000ff00977202 */ /* 0x000fce0000000f00 */
.L_x_1759:
[----:B------:R-:W-:-:S05]  /*15d20*/  VIADD R231, R22, 0x1 ;  /* 0x0000000116e77836 */ /* 0x000fca0000000000 */
[----:B------:R-:W-:-:S04]  /*15d30*/  ISETP.NE.AND P4, PT, R231, 0x2, PT ;  /* 0x00000002e700780c */ /* 0x000fc80003f85270 */
[----:B------:R-:W-:Y:S02]  /*15d40*/  SEL R230, RZ, 0x1, P4 ;  /* 0x00000001ffe67807 */ /* 0x000fe40002000000 */
[----:B------:R-:W-:Y:S02]  /*15d50*/  SEL R231, R231, RZ, P4 ;  /* 0x000000ffe7e77207 */ /* 0x000fe40002000000 */
[----:B------:R-:W-:Y:S01]  /*15d60*/  LOP3.LUT R230, R205, R230, RZ, 0x3c, !PT ;  /* 0x000000e6cde67212 */ /* 0x000fe200078e3cff */
[----:B------:R-:W-:Y:S06]  /*15d70*/  @!P0 BRA `(.L_x_1741) ;  /* 0x0000000000048947 */ /* 0x000fec0003800000 */
[----:B------:R-:W-:Y:S01]  /*15d80*/  BPT.TRAP 0x1 ;  /* 0x000000040000795c */ /* 0x000fe20000300000 */
.L_x_1741:
[----:B------:R-:W-:Y:S01]  /*15d90*/  IMAD R232, R231, 0x8, R16 ;  /* 0x00000008e7e87824 */ /* 0x000fe200078e0210 */
[----:B------:R-:W-:-:S04]  /*15da0*/  SHF.L.U32 R152, R230, 0x1f, RZ ;  /* 0x0000001fe6987819 */ /* 0x000fc800000006ff */
[----:B------:R0:W1:Y:S01]  /*15db0*/  SYNCS.PHASECHK.TRANS64.TRYWAIT P4, [R232+URZ+0x30830], R152 ;  /* 0x03083098e80075a7 */ /* 0x000062000808017f */
[----:B------:R-:W-:Y:S05]  /*15dc0*/  @!P0 BRA `(.L_x_1742) ;  /* 0x0000000000048947 */ /* 0x000fea0003800000 */
[----:B------:R-:W-:Y:S01]  /*15dd0*/  BPT.TRAP 0x1 ;  /* 0x000000040000795c */ /* 0x000fe20000300000 */
.L_x_1742:
[----:B------:R-:W2:Y:S01]  /*15de0*/  LDL R2, [R1] ;  /* 0x0000000001027983 */ /* 0x000ea20000100800 */
[----:B------:R-:W-:Y:S01]  /*15df0*/  BSSY B2, `(.L_x_1743) ;  /* 0x0000007000027945 */ /* 0x000fe20003800000 */
[----:B--2---:R-:W-:-:S04]  /*15e00*/  IMAD R158, R231, 0x800, R2 ;  /* 0x00000800e79e7824 */ /* 0x004fc800078e0202 */
[C---:B------:R-:W-:Y:S02]  /*15e10*/  VIADD R155, R158.reuse, 0x2 ;  /* 0x000000029e9b7836 */ /* 0x040fe40000000000 */
[----:B------:R-:W-:Y:S01]  /*15e20*/  VIADD R2, R158, 0x4 ;  /* 0x000000049e027836 */ /* 0x000fe20000000000 */
[----:B-1----:R-:W-:Y:S06]  /*15e30*/  @P4 BRA `(.L_x_1744) ;  /* 0x0000000000084947 */ /* 0x002fec0003800000 */
[----:B------:R-:W1:Y:S02]  /*15e40*/  SYNCS.PHASECHK.TRANS64.TRYWAIT P4, [R232+URZ+0x30830], R152 ;  /* 0x03083098e80075a7 */ /* 0x000e64000808017f */
[----:B-1----:R-:W-:Y:S05]  /*15e50*/  @!P4 BRA `(.L_x_1745) ;  /* 0x0000018800f4c947 */ /* 0x002fea0003800000 */
.L_x_1744:
[----:B------:R-:W-:Y:S05]  /*15e60*/  BSYNC B2 ;  /* 0x0000000000027941 */ /* 0x000fea0003800000 */
.L_x_1743:
[----:B01----:R-:W-:Y:S01]  /*15e70*/  IMAD.MOV.U32 R152, RZ, RZ, R158 ;  /* 0x000000ffff987224 */ /* 0x003fe200078e009e */
[----:B------:R-:W-:Y:S01]  /*15e80*/  R2UR UR12, R216 ;  /* 0x00000000d80c72ca */ /* 0x000fe200000e0000 */
[----:B------:R-:W-:Y:S01]  /*15e90*/  VIADD R154, R158, 0x6 ;  /* 0x000000069e9a7836 */ /* 0x000fe20000000000 */
[----:B------:R-:W-:Y:S01]  /*15ea0*/  R2UR UR13, R217 ;  /* 0x00000000d90d72ca */ /* 0x000fe200000e0000 */
[----:B------:R-:W-:Y:S01]  /*15eb0*/  IMAD.MOV.U32 R153, RZ, RZ, 0x40000040 ;  /* 0x40000040ff997424 */ /* 0x000fe200078e00ff */
[----:B------:R-:W-:Y:S01]  /*15ec0*/  R2UR UR6, R152 ;  /* 0x00000000980672ca */ /* 0x000fe200000e0000 */
[----:B------:R-:W-:Y:S01]  /*15ed0*/  VIADD R156, R158, 0x204 ;  /* 0x000002049e9c7836 */ /* 0x000fe20000000000 */
[----:B------:R-:W-:Y:S01]  /*15ee0*/  MOV R152, R155 ;  /* 0x0000009b00987202 */ /* 0x000fe20000000f00 */
[----:B------:R-:W-:Y:S01]  /*15ef0*/  IMAD.MOV.U32 R155, RZ, RZ, 0x40000040 ;  /* 0x40000040ff9b7424 */ /* 0x000fe200078e00ff */
[----:B------:R-:W-:Y:S01]  /*15f00*/  R2UR UR10, R154 ;  /* 0x000000009a0a72ca */ /* 0x000fe200000e0000 */
[----:B------:R-:W-:Y:S01]  /*15f10*/  VIADD R154, R158, 0x202 ;  /* 0x000002029e9a7836 */ /* 0x000fe20000000000 */
[----:B------:R-:W-:Y:S01]  /*15f20*/  R2UR UR4, R152 ;  /* 0x00000000980472ca */ /* 0x000fe200000e0000 */
[----:B------:R-:W-:Y:S01]  /*15f30*/  IMAD.MOV.U32 R152, RZ, RZ, R2 ;  /* 0x000000ffff987224 */ /* 0x000fe200078e0002 */
[----:B------:R-:W-:Y:S01]  /*15f40*/  R2UR UR11, R155 ;  /* 0x000000009b0b72ca */ /* 0x000fe200000e0000 */
[----:B------:R-:W-:Y:S01]  /*15f50*/  IMAD.MOV.U32 R157, RZ, RZ, 0x40000040 ;  /* 0x40000040ff9d7424 */ /* 0x000fe200078e00ff */
[----:B------:R-:W-:Y:S01]  /*15f60*/  R2UR UR5, R153 ;  /* 0x00000000990572ca */ /* 0x000fe200000e0000 */
[-C--:B------:R-:W-:Y:S01]  /*15f70*/  FMUL.FTZ R24, R24, R3.reuse ;  /* 0x0000000318187220 */ /* 0x080fe20000410000 */
[----:B------:R-:W-:Y:S01]  /*15f80*/  R2UR UR8, R152 ;  /* 0x00000000980872ca */ /* 0x000fe200000e0000 */
[----:B------:R-:W-:Y:S01]  /*15f90*/  VIADD R152, R158, 0x200 ;  /* 0x000002009e987836 */ /* 0x000fe20000000000 */
[----:B------:R-:W-:Y:S01]  /*15fa0*/  R2UR UR22, R156 ;  /* 0x000000009c1672ca */ /* 0x000fe200000e0000 */
[----:B------:R-:W-:Y:S01]  /*15fb0*/  VIADD R156, R158, 0x400 ;  /* 0x000004009e9c7836 */ /* 0x000fe20000000000 */
[----:B------:R-:W-:Y:S01]  /*15fc0*/  R2UR UR18, R154 ;  /* 0x000000009a1272ca */ /* 0x000fe200000e0000 */
[-C--:B------:R-:W-:Y:S01]  /*15fd0*/  FMUL.FTZ R25, R25, R3.reuse ;  /* 0x0000000319197220 */ /* 0x080fe20000410000 */
[----:B------:R-:W-:Y:S01]  /*15fe0*/  R2UR UR14, R152 ;  /* 0x00000000980e72ca */ /* 0x000fe200000e0000 */
[----:B------:R-:W-:Y:S01]  /*15ff0*/  VIADD R152, R158, 0x206 ;  /* 0x000002069e987836 */ /* 0x000fe20000000000 */
[----:B------:R-:W-:Y:S01]  /*16000*/  R2UR UR30, R156 ;  /* 0x000000009c1e72ca */ /* 0x000fe200000e0000 */
[C---:B------:R-:W-:Y:S01]  /*16010*/  VIADD R156, R158.reuse, 0x406 ;  /* 0x000004069e9c7836 */ /* 0x040fe20000000000 */
[----:B------:R-:W-:Y:S01]  /*16020*/  IADD3 R154, R158, 0x402, RZ ;  /* 0x000004029e9a7810 */ /* 0x000fe20007ffe0ff */
[-C--:B------:R-:W-:Y:S01]  /*16030*/  FMUL.FTZ R28, R28, R3.reuse ;  /* 0x000000031c1c7220 */ /* 0x080fe20000410000 */
[----:B------:R-:W-:Y:S01]  /*16040*/  R2UR UR26, R152 ;  /* 0x00000000981a72ca */ /* 0x000fe200000e0000 */
[----:B------:R-:W-:Y:S01]  /*16050*/  VIADD R152, R158, 0x404 ;  /* 0x000004049e987836 */ /* 0x000fe20000000000 */
[----:B------:R-:W-:Y:S01]  /*16060*/  MOV R236, UR11 ;  /* 0x0000000b00ec7c02 */ /* 0x000fe20008000f00 */
[----:B------:R-:W-:Y:S01]  /*16070*/  UMOV UR11, UR5 ;  /* 0x00000005000b7c82 */ /* 0x000fe20008000000 */
[----:B------:R-:W-:Y:S01]  /*16080*/  MOV R2, UR10 ;  /* 0x0000000a00027c02 */ /* 0x000fe20008000f00 */
[----:B------:R-:W-:Y:S01]  /*16090*/  UMOV UR10, UR4 ;  /* 0x00000004000a7c82 */ /* 0x000fe20008000000 */
[----:B------:R-:W-:Y:S01]  /*160a0*/  R2UR UR38, R152 ;  /* 0x00000000982672ca */ /* 0x000fe200000e0000 */
[----:B------:R-:W-:Y:S01]  /*160b0*/  VIADD R152, R158, 0x600 ;  /* 0x000006009e987836 */ /* 0x000fe20000000000 */
[----:B------:R-:W-:Y:S01]  /*160c0*/  R2UR UR7, R153 ;  /* 0x00000000990772ca */ /* 0x000fe200000e0000 */
[-C--:B------:R-:W-:Y:S01]  /*160d0*/  FMUL.FTZ R29, R29, R3.reuse ;  /* 0x000000031d1d7220 */ /* 0x080fe20000410000 */
[----:B------:R-:W-:Y:S01]  /*160e0*/  R2UR UR34, R154 ;  /* 0x000000009a2272ca */ /* 0x000fe200000e0000 */
[----:B------:R-:W-:Y:S01]  /*160f0*/  VIADD R154, R158, 0x604 ;  /* 0x000006049e9a7836 */ /* 0x000fe20000000000 */
[----:B------:R-:W-:Y:S01]  /*16100*/  R2UR UR42, R156 ;  /* 0x000000009c2a72ca */ /* 0x000fe200000e0000 */
[----:B------:R-:W-:Y:S01]  /*16110*/  VIADD R156, R158, 0x602 ;  /* 0x000006029e9c7836 */ /* 0x000fe20000000000 */
[----:B------:R-:W-:Y:S01]  /*16120*/  R2UR UR46, R152 ;  /* 0x00000000982e72ca */ /* 0x000fe200000e0000 */
[----:B------:R-:W-:Y:S01]  /*16130*/  VIADD R152, R158, 0x606 ;  /* 0x000006069e987836 */ /* 0x000fe20000000000 */
[----:B------:R-:W-:Y:S01]  /*16140*/  R2UR UR4, R6 ;  /* 0x00000000060472ca */ /* 0x000fe200000e0000 */
[-C--:B------:R-:W-:Y:S01]  /*16150*/  FMUL.FTZ R32, R32, R3.reuse ;  /* 0x0000000320207220 */ /* 0x080fe20000410000 */
[----:B------:R-:W-:Y:S01]  /*16160*/  R2UR UR5, R7 ;  /* 0x00000000070572ca */ /* 0x000fe200000e0000 */
[-C--:B------:R-:W-:Y:S01]  /*16170*/  FMUL.FTZ R33, R33, R3.reuse ;  /* 0x0000000321217220 */ /* 0x080fe20000410000 */
[C---:B------:R-:W-:Y:S01]  /*16180*/  R2UR UR9, R153.reuse ;  /* 0x00000000990972ca */ /* 0x040fe200000e0000 */
[-C--:B------:R-:W-:Y:S01]  /*16190*/  FMUL.FTZ R36, R36, R3.reuse ;  /* 0x0000000324247220 */ /* 0x080fe20000410000 */
[----:B------:R-:W-:Y:S01]  /*161a0*/  R2UR UR15, R153 ;  /* 0x00000000990f72ca */ /* 0x000fe200000e0000 */
        /* <DEDUP_REMOVED lines=29> */
[----:B------:R-:W-:Y:S01]  /*16380*/  WARPGROUP.ARRIVE ;  /* 0x00000000000079c5 */ /* 0x000fe20000000000 */
[----:B------:R-:W-:Y:S01]  /*16390*/  R2UR UR16, R214 ;  /* 0x00000000d61072ca */ /* 0x000fe200000e0000 */
[-C--:B------:R-:W-:Y:S01]  /*163a0*/  FMUL.FTZ R68, R68, R3.reuse ;  /* 0x0000000344447220 */ /* 0x080fe20000410000 */
[----:B------:R-:W-:Y:S01]  /*163b0*/  R2UR UR17, R215 ;  /* 0x00000000d71172ca */ /* 0x000fe200000e0000 */
[-C--:B------:R-:W-:Y:S01]  /*163c0*/  FMUL.FTZ R69, R69, R3.reuse ;  /* 0x0000000345457220 */ /* 0x080fe20000410000 */
[----:B------:R-:W-:Y:S01]  /*163d0*/  R2UR UR20, R212 ;  /* 0x00000000d41472ca */ /* 0x000fe200000e0000 */
[----:B------:R-:W-:Y:S01]  /*163e0*/  HGMMA.64x64x16.F32 R152, gdesc[UR4], RZ, !UPT, gsb0 ;  /* 0x00e00000049879f0 */ /* 0x000fe2000c0008ff */
[----:B------:R-:W-:Y:S01]  /*163f0*/  UMOV UR6, UR8 ;  /* 0x0000000800067c82 */ /* 0x000fe20008000000 */
[----:B------:R-:W-:Y:S01]  /*16400*/  UMOV UR7, UR9 ;  /* 0x0000000900077c82 */ /* 0x000fe20008000000 */
        /* <DEDUP_REMOVED lines=179> */
.L_x_1746:
[----:B------:R-:W-:Y:S01]  /*16f40*/  SHF.L.U32 R2, R205, 0x1f, RZ ;  /* 0x0000001fcd027819 */ /* 0x000fe200000006ff */
[----:B------:R-:W-:-:S04]  /*16f50*/  IMAD R0, R22, 0x8, R16 ;  /* 0x0000000816007824 */ /* 0x000fc800078e0210 */
[----:B------:R0:W1:Y:S01]  /*16f60*/  SYNCS.PHASECHK.TRANS64.TRYWAIT P4, [R0+URZ+0x30850], R2 ;  /* 0x03085002000075a7 */ /* 0x000062000808017f */
[----:B------:R-:W-:Y:S05]  /*16f70*/  @!P0 BRA `(.L_x_1747) ;  /* 0x0000000000048947 */ /* 0x000fea0003800000 */
[----:B------:R-:W-:Y:S01]  /*16f80*/  BPT.TRAP 0x1 ;  /* 0x000000040000795c */ /* 0x000fe20000300000 */
.L_x_1747:
[----:B------:R-:W-:Y:S04]  /*16f90*/  BSSY B2, `(.L_x_1748) ;  /* 0x0000004000027945 */ /* 0x000fe80003800000 */
[----:B-1----:R-:W-:Y:S05]  /*16fa0*/  @P4 BRA `(.L_x_1749) ;  /* 0x0000000000084947 */ /* 0x002fea0003800000 */
[----:B------:R-:W1:Y:S02]  /*16fb0*/  SYNCS.PHASECHK.TRANS64.TRYWAIT P4, [R0+URZ+0x30850], R2 ;  /* 0x03085002000075a7 */ /* 0x000e64000808017f */
[----:B-1----:R-:W-:Y:S05]  /*16fc0*/  @!P4 BRA `(.L_x_1750) ;  /* 0x0000017800acc947 */ /* 0x002fea0003800000 */
.L_x_1749:
[----:B------:R-:W-:Y:S05]  /*16fd0*/  BSYNC B2 ;  /* 0x0000000000027941 */ /* 0x000fea0003800000 */
.L_x_1748:
[----:B01----:R-:W-:Y:S01]  /*16fe0*/  VIADD R2, R16, 0x400 ;  /* 0x0000040010027836 */ /* 0x003fe20000000000 */
[----:B------:R-:W2:Y:S01]  /*16ff0*/  LDL R205, [R1+0x34] ;  /* 0x0000340001cd7983 */ /* 0x000ea20000100800 */
[----:B------:R-:W-:Y:S01]  /*17000*/  IMAD.MOV.U32 R3, RZ, RZ, 0x40000040 ;  /* 0x40000040ff037424 */ /* 0x000fe200078e00ff */
[----:B------:R-:W-:Y:S01]  /*17010*/  WARPGROUP.ARRIVE ;  /* 0x00000000000079c5 */ /* 0x000fe20000000000 */
[----:B------:R-:W-:Y:S01]  /*17020*/  ULDC UR4, c[0x0][0x9dc] ;  /* 0x0002770000047ab9 */ /* 0x000fe20000000800 */
[----:B------:R-:W-:-:S04]  /*17030*/  SHF.R.U32.HI R2, RZ, 0x4, R2 ;  /* 0x00000004ff027819 */ /* 0x000fc80000011602 */
[----:B------:R-:W-:-:S04]  /*17040*/  LOP3.LUT R2, R2, 0x3fff, RZ, 0xc0, !PT ;  /* 0x00003fff02027812 */ /* 0x000fc800078ec0ff */
[----:B------:R-:W-:-:S04]  /*17050*/  LOP3.LUT R2, R2, 0x2000000, RZ, 0xfc, !PT ;  /* 0x0200000002027812 */ /* 0x000fc800078efcff */
[----:B------:R-:W-:Y:S02]  /*17060*/  LEA R2, R22, R2, 0xb ;  /* 0x0000000216027211 */ /* 0x000fe400078e58ff */
[----:B------:R-:W-:Y:S01]  /*17070*/  R2UR UR7, R3 ;  /* 0x00000000030772ca */ /* 0x000fe200000e0000 */
[----:B------:R-:W2:Y:S01]  /*17080*/  LDL R22, [R1+0x14] ;  /* 0x0000140001167983 */ /* 0x000ea20000100800 */
[----:B------:R-:W-:Y:S01]  /*17090*/  R2UR UR6, R2 ;  /* 0x00000000020672ca */ /* 0x000fe200000e0000 */
[----:B------:R-:W-:-:S12]  /*170a0*/  IMAD.MOV.U32 R3, RZ, RZ, 0x40000040 ;  /* 0x40000040ff037424 */ /* 0x000fd800078e00ff */
[----:B------:R-:W-:Y:S03]  /*170b0*/  HGMMA.64x256x16.F32 R24, R196, gdesc[UR4].tnspB, R24, gsb0 ;  /* 0x43e00004c4187df0 */ /* 0x000fe60008000818 */
[----:B------:R-:W-:Y:S02]  /*170c0*/  WARPGROUP.DEPBAR.LE gsb0, 0x0 ;  /* 0x00008000000079c5 */ /* 0x000fe40000010000 */
[----:B------:R-:W-:Y:S01]  /*170d0*/  VIADD R196, R2, 0x80 ;  /* 0x0000008002c47836 */ /* 0x000fe20000000000 */
[----:B------:R-:W-:Y:S01]  /*170e0*/  WARPGROUP.ARRIVE ;  /* 0x00000000000079c5 */ /* 0x000fe20000000000 */
[----:B------:R-:W-:-:S03]  /*170f0*/  IMAD.MOV.U32 R197, RZ, RZ, 0x40000040 ;  /* 0x40000040ffc57424 */ /* 0x000fc600078e00ff */
[----:B------:R-:W-:Y:S02]  /*17100*/  R2UR UR6, R196 ;  /* 0x00000000c40672ca */ /* 0x000fe400000e0000 */
[----:B------:R-:W-:-:S15]  /*17110*/  R2UR UR7, R197 ;  /* 0x00000000c50772ca */ /* 0x000fde00000e0000 */
[----:B------:R-:W-:-:S01]  /*17120*/  NOP ;  /* 0x0000000000007918 */ /* 0x000fc20000000000 */
[----:B------:R-:W-:Y:S03]  /*17130*/  HGMMA.64x256x16.F32 R24, R192, gdesc[UR4].tnspB, R24, gsb0 ;  /* 0x43e00004c0187df0 */ /* 0x000fe60008000818 */
[----:B------:R-:W-:Y:S02]  /*17140*/  WARPGROUP.DEPBAR.LE gsb0, 0x0 ;  /* 0x00008000000079c5 */ /* 0x000fe40000010000 */
[C---:B------:R-:W-:Y:S01]  /*17150*/  VIADD R192, R2.reuse, 0x100 ;  /* 0x0000010002c07836 */ /* 0x040fe20000000000 */
[----:B------:R-:W-:Y:S01]  /*17160*/  WARPGROUP.ARRIVE ;  /* 0x00000000000079c5 */ /* 0x000fe20000000000 */
[----:B------:R-:W-:Y:S02]  /*17170*/  IMAD.MOV.U32 R193, RZ, RZ, 0x40000040 ;  /* 0x40000040ffc17424 */ /* 0x000fe400078e00ff */
[----:B------:R-:W-:Y:S01]  /*17180*/  VIADD R2, R2, 0x180 ;  /* 0x0000018002027836 */ /* 0x000fe20000000000 */
[----:B------:R-:W-:-:S02]  /*17190*/  R2UR UR6, R192 ;  /* 0x00000000c00672ca */ /* 0x000fc400000e0000 */
[----:B------:R-:W-:-:S15]  /*171a0*/  R2UR UR7, R193 ;  /* 0x00000000c10772ca */ /* 0x000fde00000e0000 */
[----:B------:R-:W-:-:S01]  /*171b0*/  NOP ;  /* 0x0000000000007918 */ /* 0x000fc20000000000 */
[----:B------:R-:W-:Y:S01]  /*171c0*/  HGMMA.64x256x16.F32 R24, R188, gdesc[UR4].tnspB, R24, gsb0 ;  /* 0x43e00004bc187df0 */ /* 0x000fe20008000818 */
[----:B------:R-:W-:Y:S02]  /*171d0*/  R2UR UR6, R2 ;  /* 0x00000000020672ca */ /* 0x000fe400000e0000 */
[----:B------:R-:W-:Y:S01]  /*171e0*/  R2UR UR7, R3 ;  /* 0x00000000030772ca */ /* 0x000fe200000e0000 */
[----:B------:R-:W0:Y:S08]  /*171f0*/  @P2 LDC R2, c[0x0][0x450] ;  /* 0x00011400ff022b82 */ /* 0x000e300000000800 */
[----:B------:R-:W1:Y:S01]  /*17200*/  @P2 LDC R3, c[0x0][0x44c] ;  /* 0x00011300ff032b82 */ /* 0x000e620000000800 */
[----:B------:R-:W-:-:S02]  /*17210*/  WARPGROUP.DEPBAR.LE gsb0, 0x0 ;  /* 0x00008000000079c5 */ /* 0x000fc40000010000 */
[----:B------:R-:W-:-:S13]  /*17220*/  WARPGROUP.ARRIVE ;  /* 0x00000000000079c5 */ /* 0x000fda0000000000 */
[----:B------:R-:W-:Y:S03]  /*17230*/  HGMMA.64x256x16.F32 R24, R184, gdesc[UR4].tnspB, R24, gsb0 ;  /* 0x43e00004b8187df0 */ /* 0x000fe60008000818 */
[----:B------:R-:W-:Y:S02]  /*17240*/  WARPGROUP.DEPBAR.LE gsb0, 0x0 ;  /* 0x00008000000079c5 */ /* 0x000fe40000010000 */
[----:B--2---:R-:W-:Y:S02]  /*17250*/  IMAD.IADD R184, R205, 0x1, R22 ;  /* 0x00000001cdb87824 */ /* 0x004fe400078e0216 */
[----:B------:R-:W-:Y:S02]  /*17260*/  IMAD.SHL.U32 R22, R204, 0x40, RZ ;  /* 0x00000040cc167824 */ /* 0x000fe400078e00ff */
[----:B-1----:R-:W-:-:S03]  /*17270*/  @P2 IMAD.HI.U32 R3, R184, R3, RZ ;  /* 0x00000003b8032227 */ /* 0x002fc600078e00ff */
[----:B------:R-:W-:Y:S02]  /*17280*/  IADD3 R187, -R229, 0x1, -R22 ;  /* 0x00000001e5bb7810 */ /* 0x000fe40007ffe916 */
[----:B0-----:R-:W-:Y:S02]  /*17290*/  @P2 SHF.R.U32.HI R184, RZ, R2, R3 ;  /* 0x00000002ffb82219 */ /* 0x001fe40000011603 */
[----:B------:R-:W-:Y:S01]  /*172a0*/  @!P1 IADD3 R2, R232, 0x30840, RZ ;  /* 0x00030840e8029810 */ /* 0x000fe20007ffe0ff */
[----:B------:R-:W-:Y:S01]  /*172b0*/  IMAD.U32 R232, RZ, RZ, UR4 ;  /* 0x00000004ffe87e24 */ /* 0x000fe2000f8e00ff */
[----:B------:R-:W-:Y:S01]  /*172c0*/  IADD3 R187, -R220, R187, R221 ;  /* 0x000000bbdcbb7210 */ /* 0x000fe20007ffe1dd */
[----:B------:R-:W0:Y:S01]  /*172d0*/  SHFL.IDX PT, R189, R184, RZ, 0x1c1f ;  /* 0x001c1fffb8bd7589 */ /* 0x000e2200000e0000 */
[----:B------:R-:W-:Y:S01]  /*172e0*/  @!P1 PRMT R2, RZ, 0x654, R2 ;  /* 0x00000654ff029816 */ /* 0x000fe20000000002 */
[----:B------:R-:W-:Y:S01]  /*172f0*/  ULDC UR4, c[0x0][0x9e0] ;  /* 0x0002780000047ab9 */ /* 0x000fe20000000800 */
[----:B------:R-:W-:-:S02]  /*17300*/  LOP3.LUT R188, RZ, R232, RZ, 0x33, !PT ;  /* 0x000000e8ffbc7212 */ /* 0x000fc400078e33ff */
[----:B------:R1:W-:Y:S03]  /*17310*/  @!P1 SYNCS.ARRIVE.TRANS64.RED.A1T0 RZ, [R2+URZ], RZ ;  /* 0x000000ff02ff99a7 */ /* 0x0003e6000810043f */
[----:B------:R-:W-:Y:S02]  /*17320*/  IMAD.IADD R188, R188, 0x1, R187 ;  /* 0x00000001bcbc7824 */ /* 0x000fe400078e02bb */
[----:B------:R-:W-:-:S04]  /*17330*/  VIADD R187, R187, UR4 ;  /* 0x00000004bbbb7c36 */ /* 0x000fc80008000000 */
[--C-:B0-----:R-:W-:Y:S02]  /*17340*/  IMAD.IADD R186, R187, 0x1, R189.reuse ;  /* 0x00000001bbba7824 */ /* 0x101fe400078e02bd */
[----:B------:R-:W-:Y:S01]  /*17350*/  IMAD.IADD R185, R188, 0x1, R189 ;  /* 0x00000001bcb97824 */ /* 0x000fe200078e02bd */
[----:B-1----:R-:W-:Y:S06]  /*17360*/  @!P3 BRA `(.L_x_1751) ;  /* 0x000000000060b947 */ /* 0x002fec0003800000 */
[----:B------:R-:W-:Y:S01]  /*17370*/  IADD3 R189, -R220, R221, R189 ;  /* 0x000000dddcbd7210 */ /* 0x000fe20007ffe1bd */
[----:B------:R-:W-:Y:S03]  /*17380*/  BSSY B2, `(.L_x_1752) ;  /* 0x0000012000027945 */ /* 0x000fe60003800000 */
        /* <DEDUP_REMOVED lines=11> */
.L_x_1753:
[----:B------:R-:W-:Y:S02]  /*17440*/  ULDC UR4, c[0x0][0x9e4] ;  /* 0x0002790000047ab9 */ /* 0x000fe40000000800 */
[----:B------:R-:W-:-:S05]  /*17450*/  IMAD.U32 R190, RZ, RZ, UR4 ;  /* 0x00000004ffbe7e24 */ /* 0x000fca000f8e00ff */
[----:B------:R-:W-:-:S13]  /*17460*/  ISETP.NE.AND P4, PT, R190, 0x1, PT ;  /* 0x00000001be00780c */ /* 0x000fda0003f85270 */
[----:B------:R-:W0:Y:S02]  /*17470*/  @P4 LDC.64 R2, c[0x0][0x9e8] ;  /* 0x00027a00ff024b82 */ /* 0x000e240000000a00 */
[----:B0-----:R-:W-:-:S05]  /*17480*/  @P4 IMAD.HI.U32 R2, R189, R2, RZ ;  /* 0x00000002bd024227 */ /* 0x001fca00078e00ff */
[----:B------:R-:W-:-:S07]  /*17490*/  @P4 SHF.R.U32.HI R189, RZ, R3, R2 ;  /* 0x00000003ffbd4219 */ /* 0x000fce0000011602 */
.L_x_1754:
[----:B------:R-:W-:Y:S05]  /*174a0*/  BSYNC B2 ;  /* 0x0000000000027941 */ /* 0x000fea0003800000 */
.L_x_1752:
[----:B------:R-:W-:-:S05]  /*174b0*/  IMAD R189, R189, R190, -R22 ;  /* 0x000000bebdbd7224 */ /* 0x000fca00078e0a16 */
[----:B------:R-:W-:-:S04]  /*174c0*/  IADD3 R189, -R229, R189, RZ ;  /* 0x000000bde5bd7210 */ /* 0x000fc80007ffe1ff */
[----:B------:R-:W-:Y:S02]  /*174d0*/  VIMNMX R185, R185, R189, !PT ;  /* 0x000000bdb9b97248 */ /* 0x000fe40007fe0100 */
[----:B------:R-:W-:-:S07]  /*174e0*/  VIADDMNMX R186, R189, R190, R186, PT ;  /* 0x000000bebdba7246 */ /* 0x000fce00038001ba */
.L_x_1751:
[----:B------:R-:W-:Y:S01]  /*174f0*/  ISETP.GT.AND P4, PT, R204, -0x1, PT ;  /* 0xffffffffcc00780c */ /* 0x000fe20003f84270 */
[----:B------:R-:W0:Y:S03]  /*17500*/  SHFL.IDX PT, R184, R184, 0x1, 0x1c1f ;  /* 0x003c1f00b8b87f89 */ /* 0x000e2600000e0000 */
[C---:B------:R-:W-:Y:S02]  /*17510*/  ISETP.GT.AND P6, PT, R185.reuse, RZ, P4 ;  /* 0x000000ffb900720c */ /* 0x040fe400027c4270 */
[----:B------:R-:W-:Y:S02]  /*17520*/  ISETP.GT.AND P5, PT, R185, 0x1, P4 ;  /* 0x00000001b900780c */ /* 0x000fe400027a4270 */
[C---:B------:R-:W-:Y:S02]  /*17530*/  ISETP.LT.OR P6, PT, R186.reuse, 0x1, P6 ;  /* 0x00000001ba00780c */ /* 0x040fe400037c1670 */
[----:B------:R-:W-:-:S02]  /*17540*/  ISETP.LT.OR P5, PT, R186, 0x2, P5 ;  /* 0x00000002ba00780c */ /* 0x000fc40002fa1670 */
[----:B------:R-:W-:Y:S02]  /*17550*/  FSEL R152, R152, -INF , !P6 ;  /* 0xff80000098987808 */ /* 0x000fe40007000000 */
[----:B------:R-:W-:Y:S02]  /*17560*/  FSEL R153, R153, -INF , !P5 ;  /* 0xff80000099997808 */ /* 0x000fe40006800000 */
[C---:B------:R-:W-:Y:S02]  /*17570*/  ISETP.GT.AND P6, PT, R185.reuse, 0x8, P4 ;  /* 0x00000008b900780c */ /* 0x040fe400027c4270 */
[----:B------:R-:W-:Y:S02]  /*17580*/  ISETP.GT.AND P5, PT, R185, 0x9, P4 ;  /* 0x00000009b900780c */ /* 0x000fe400027a4270 */
[C---:B------:R-:W-:Y:S02]  /*17590*/  ISETP.LT.OR P6, PT, R186.reuse, 0x9, P6 ;  /* 0x00000009ba00780c */ /* 0x040fe400037c1670 */
[----:B------:R-:W-:-:S02]  /*175a0*/  ISETP.LT.OR P5, PT, R186, 0xa, P5 ;  /* 0x0000000aba00780c */ /* 0x000fc40002fa1670 */
[----:B------:R-:W-:Y:S01]  /*175b0*/  FSEL R156, R156, -INF , !P6 ;  /* 0xff8000009c9c7808 */ /* 0x000fe20007000000 */
[--C-:B0-----:R-:W-:Y:S01]  /*175c0*/  IMAD.IADD R187, R187, 0x1, R184.reuse ;  /* 0x00000001bbbb7824 */ /* 0x101fe200078e02b8 */
[----:B------:R-:W-:Y:S01]  /*175d0*/  FSEL R157, R157, -INF , !P5 ;  /* 0xff8000009d9d7808 */ /* 0x000fe20006800000 */
[----:B------:R-:W-:Y:S01]  /*175e0*/  IMAD.IADD R188, R188, 0x1, R184 ;  /* 0x00000001bcbc7824 */ /* 0x000fe200078e02b8 */
[C---:B------:R-:W-:Y:S02]  /*175f0*/  ISETP.GT.AND P6, PT, R185.reuse, 0x10, P4 ;  /* 0x00000010b900780c */ /* 0x040fe400027c4270 */
        /* <DEDUP_REMOVED lines=34> */
[----:B------:R-:W-:Y:S01]  /*17820*/  FSEL R181, R181, -INF , !P5 ;  /* 0xff800000b5b57808 */ /* 0x000fe20006800000 */
[----:B------:R-:W-:Y:S08]  /*17830*/  @!P3 BRA `(.L_x_1755) ;  /* 0x000000000060b947 */ /* 0x000ff00003800000 */
        /* <DEDUP_REMOVED lines=13> */
.L_x_1757:
[----:B------:R-:W-:Y:S02]  /*17910*/  ULDC UR4, c[0x0][0x9e4] ;  /* 0x0002790000047ab9 */ /* 0x000fe40000000800 */
[----:B------:R-:W-:-:S05]  /*17920*/  IMAD.U32 R165, RZ, RZ, UR4 ;  /* 0x00000004ffa57e24 */ /* 0x000fca000f8e00ff */
[----:B------:R-:W-:-:S13]  /*17930*/  ISETP.NE.AND P5, PT, R165, 0x1, PT ;  /* 0x00000001a500780c */ /* 0x000fda0003fa5270 */
[----:B------:R-:W0:Y:S02]  /*17940*/  @P5 LDC.64 R2, c[0x0][0x9e8] ;  /* 0x00027a00ff025b82 */ /* 0x000e240000000a00 */
[----:B0-----:R-:W-:-:S05]  /*17950*/  @P5 IMAD.HI.U32 R2, R184, R2, RZ ;  /* 0x00000002b8025227 */ /* 0x001fca00078e00ff */
[----:B------:R-:W-:-:S07]  /*17960*/  @P5 SHF.R.U32.HI R184, RZ, R3, R2 ;  /* 0x00000003ffb85219 */ /* 0x000fce0000011602 */
.L_x_1758:
[----:B------:R-:W-:Y:S05]  /*17970*/  BSYNC B2 ;  /* 0x0000000000027941 */ /* 0x000fea0003800000 */
.L_x_1756:
[----:B------:R-:W-:-:S04]  /*17980*/  IMAD R22, R184, R165, -R22 ;  /* 0x000000a5b8167224 */ /* 0x000fc800078e0a16 */
[----:B------:R-:W-:-:S05]  /*17990*/  IMAD.IADD R22, R22, 0x1, -R229 ;  /* 0x0000000116167824 */ /* 0x000fca00078e0ae5 */
[----:B------:R-:W-:Y:S02]  /*179a0*/  VIMNMX R188, R188, R22, !PT ;  /* 0x00000016bcbc7248 */ /* 0x000fe40007fe0100 */
[----:B------:R-:W-:-:S07]  /*179b0*/  VIADDMNMX R187, R22, R165, R187, PT ;  /* 0x000000a516bb7246 */ /* 0x000fce00038001bb */
.L_x_1755:
[----:B------:R-:W-:Y:S01]  /*179c0*/  @!P1 VIADD R0, R0, 0x30860 ;  /* 0x0003086000009836 */ /* 0x000fe20000000000 */
[----:B------:R-:W2:Y:S01]  /*179d0*/  LDL R205, [R1+0x1c] ;  /* 0x00001c0001cd7983 */ /* 0x000ea20000100800 */
[----:B------:R-:W-:Y:S01]  /*179e0*/  ISETP.GT.AND P5, PT, R188, 0x1, P4 ;  /* 0x00000001bc00780c */ /* 0x000fe200027a4270 */
[----:B------:R-:W-:Y:S02]  /*179f0*/  ULDC UR4, c[0x0][0x988] ;  /* 0x0002620000047ab9 */ /* 0x000fe40000000800 */
[----:B------:R-:W-:Y:S02]  /*17a00*/  @!P1 PRMT R0, RZ, 0x654, R0 ;  /* 0x00000654ff009816 */ /* 0x000fe40000000000 */
[----:B------:R-:W-:Y:S02]  /*17a10*/  ISETP.LT.OR P5, PT, R187, 0x2, P5 ;  /* 0x00000002bb00780c */ /* 0x000fe40002fa1670 */
[----:B------:R0:W-:Y:S02]  /*17a20*/  @!P1 SYNCS.ARRIVE.TRANS64.RED.A1T0 RZ, [R0+URZ], RZ ;  /* 0x000000ff00ff99a7 */ /* 0x0001e4000810043f */
[----:B------:R-:W-:-:S02]  /*17a30*/  FSEL R155, R155, -INF , !P5 ;  /* 0xff8000009b9b7808 */ /* 0x000fc40006800000 */
[----:B------:R-:W-:Y:S02]  /*17a40*/  ISETP.GT.AND P5, PT, R188, 0x9, P4 ;  /* 0x00000009bc00780c */ /* 0x000fe400027a4270 */
[----:B0-----:R-:W-:Y:S02]  /*17a50*/  FMNMX.FTZ R0, R152, R5, !PT ;  /* 0x0000000598007209 */ /* 0x001fe40007810000 */
[----:B------:R-:W-:Y:S02]  /*17a60*/  ISETP.LT.OR P5, PT, R187, 0xa, P5 ;  /* 0x0000000abb00780c */ /* 0x000fe40002fa1670 */
[----:B------:R-:W-:Y:S02]  /*17a70*/  FMNMX.FTZ R0, R153, R0, !PT ;  /* 0x0000000099007209 */ /* 0x000fe40007810000 */
[----:B------:R-:W-:Y:S02]  /*17a80*/  FSEL R159, R159, -INF , !P5 ;  /* 0xff8000009f9f7808 */ /* 0x000fe40006800000 */
[----:B------:R-:W-:-:S02]  /*17a90*/  FMNMX.FTZ R0, R156, R0, !PT ;  /* 0x000000009c007209 */ /* 0x000fc40007810000 */
[----:B------:R-:W-:Y:S02]  /*17aa0*/  ISETP.GT.AND P5, PT, R188, 0x11, P4 ;  /* 0x00000011bc00780c */ /* 0x000fe400027a4270 */
[----:B------:R-:W-:Y:S02]  /*17ab0*/  FMNMX.FTZ R0, R157, R0, !PT ;  /* 0x000000009d007209 */ /* 0x000fe40007810000 */
        /* <DEDUP_REMOVED lines=22> */
[----:B------:R-:W-:Y:S02]  /*17c20*/  ISETP.GT.AND P5, PT, R188, RZ, P4 ;  /* 0x000000ffbc00720c */ /* 0x000fe400027a4270 */
[----:B------:R-:W-:Y:S02]  /*17c30*/  FMNMX.FTZ R0, R181, R0, !PT ;  /* 0x00000000b5007209 */ /* 0x000fe40007810000 */
[----:B------:R-:W-:-:S03]  /*17c40*/  ISETP.LT.OR P5, PT, R187, 0x1, P5 ;  /* 0x00000001bb00780c */ /* 0x000fc60002fa1670 */
[----:B------:R-:W0:Y:S01]  /*17c50*/  SHFL.BFLY PT, R2, R0, 0x2, 0x1f ;  /* 0x0c401f0000027f89 */ /* 0x000e2200000e0000 */
[----:B------:R-:W-:Y:S02]  /*17c60*/  FSEL R154, R154, -INF , !P5 ;  /* 0xff8000009a9a7808 */ /* 0x000fe40006800000 */
[----:B------:R-:W-:-:S04]  /*17c70*/  ISETP.GT.AND P5, PT, R188, 0x38, P4 ;  /* 0x00000038bc00780c */ /* 0x000fc800027a4270 */
[----:B------:R-:W-:-:S04]  /*17c80*/  ISETP.LT.OR P5, PT, R187, 0x39, P5 ;  /* 0x00000039bb00780c */ /* 0x000fc80002fa1670 */
[----:B------:R-:W-:Y:S02]  /*17c90*/  FSEL R182, R182, -INF , !P5 ;  /* 0xff800000b6b67808 */ /* 0x000fe40006800000 */
[----:B0-----:R-:W-:-:S05]  /*17ca0*/  FMNMX.FTZ R2, R0, R2, !PT ;  /* 0x0000000200027209 */ /* 0x001fca0007810000 */
[----:B------:R-:W0:Y:S02]  /*17cb0*/  SHFL.BFLY PT, R165, R2, 0x1, 0x1f ;  /* 0x0c201f0002a57f89 */ /* 0x000e2400000e0000 */
[----:B0-----:R-:W-:Y:S01]  /*17cc0*/  FMNMX.FTZ R165, R2, R165, !PT ;  /* 0x000000a502a57209 */ /* 0x001fe20007810000 */
[----:B------:R-:W-:-:S03]  /*17cd0*/  IMAD.U32 R2, RZ, RZ, UR4 ;  /* 0x00000004ff027e24 */ /* 0x000fc6000f8e00ff */
[C---:B------:R-:W-:Y:S01]  /*17ce0*/  FSETP.NEU.FTZ.AND P6, PT, R165.reuse, -INF , PT ;  /* 0xff800000a500780b */ /* 0x040fe20003fdd000 */
[----:B------:R-:W-:-:S03]  /*17cf0*/  FMUL.FTZ R0, R165, R2 ;  /* 0x00000002a5007220 */ /* 0x000fc60000410000 */
[----:B------:R-:W-:Y:S02]  /*17d00*/  FSEL R3, R165, RZ, P6 ;  /* 0x000000ffa5037208 */ /* 0x000fe40003000000 */
[----:B------:R-:W-:Y:S02]  /*17d10*/  FSEL R0, R0, RZ, P6 ;  /* 0x000000ff00007208 */ /* 0x000fe40003000000 */
[----:B------:R-:W-:Y:S01]  /*17d20*/  ISETP.GT.AND P6, PT, R188, 0x8, P4 ;  /* 0x00000008bc00780c */ /* 0x000fe200027c4270 */
[----:B------:R-:W-:Y:S01]  /*17d30*/  FADD.FTZ R3, -R3, R5 ;  /* 0x0000000503037221 */ /* 0x000fe20000010100 */
[----:B------:R-:W-:Y:S01]  /*17d40*/  FMNMX.FTZ R5, R154, R4, !PT ;  /* 0x000000049a057209 */ /* 0x000fe20007810000 */
[-CC-:B------:R-:W-:Y:S01]  /*17d50*/  FFMA.FTZ R152, R152, R2.reuse, -R0.reuse ;  /* 0x0000000298987223 */ /* 0x180fe20000010800 */
[----:B------:R-:W-:Y:S01]  /*17d60*/  ISETP.LT.OR P6, PT, R187, 0x9, P6 ;  /* 0x00000009bb00780c */ /* 0x000fe200037c1670 */
[-C--:B------:R-:W-:Y:S01]  /*17d70*/  FMUL.FTZ R3, R3, R2.reuse ;  /* 0x0000000203037220 */ /* 0x080fe20000410000 */
[----:B------:R-:W-:Y:S01]  /*17d80*/  FMNMX.FTZ R5, R155, R5, !PT ;  /* 0x000000059b057209 */ /* 0x000fe20007810000 */
[-CC-:B------:R-:W-:Y:S01]  /*17d90*/  FFMA.FTZ R153, R153, R2.reuse, -R0.reuse ;  /* 0x0000000299997223 */ /* 0x180fe20000010800 */
[----:B------:R-:W-:Y:S01]  /*17da0*/  FSEL R158, R158, -INF , !P6 ;  /* 0xff8000009e9e7808 */ /* 0x000fe20007000000 */
[-CC-:B------:R-:W-:Y:S01]  /*17db0*/  FFMA.FTZ R156, R156, R2.reuse, -R0.reuse ;  /* 0x000000029c9c7223 */ /* 0x180fe20000010800 */
[----:B------:R-:W-:Y:S01]  /*17dc0*/  ISETP.GT.AND P6, PT, R188, 0x10, P4 ;  /* 0x00000010bc00780c */ /* 0x000fe200027c4270 */
[-CC-:B------:R-:W-:Y:S01]  /*17dd0*/  FFMA.FTZ R157, R157, R2.reuse, -R0.reuse ;  /* 0x000000029d9d7223 */ /* 0x180fe20000010800 */
[----:B------:R-:W-:Y:S01]  /*17de0*/  FMNMX.FTZ R5, R158, R5, !PT ;  /* 0x000000059e057209 */ /* 0x000fe20007810000 */
[-CC-:B------:R-:W-:Y:S01]  /*17df0*/  FFMA.FTZ R160, R160, R2.reuse, -R0.reuse ;  /* 0x00000002a0a07223 */ /* 0x180fe20000010800 */
[----:B------:R-:W-:Y:S01]  /*17e00*/  ISETP.LT.OR P6, PT, R187, 0x11, P6 ;  /* 0x00000011bb00780c */ /* 0x000fe200037c1670 */
[-CC-:B------:R-:W-:Y:S01]  /*17e10*/  FFMA.FTZ R161, R161, R2.reuse, -R0.reuse ;  /* 0x00000002a1a17223 */ /* 0x180fe20000010800 */
        /* <DEDUP_REMOVED lines=19> */
[----:B------:R-:W-:Y:S01]  /*17f50*/  MUFU.EX2 R196, R152 ;  /* 0x0000009800c47308 */ /* 0x000fe20000000800 */
[----:B------:R-:W-:Y:S01]  /*17f60*/  FMNMX.FTZ R5, R167, R5, !PT ;  /* 0x00000005a7057209 */ /* 0x000fe20007810000 */
[----:B------:R-:W-:Y:S01]  /*17f70*/  FFMA.FTZ R0, R181, R2, -R0 ;  /* 0x00000002b5007223 */ /* 0x000fe20000010800 */
[----:B------:R-:W-:-:S02]  /*17f80*/  FSEL R170, R170, -INF , !P6 ;  /* 0xff800000aaaa7808 */ /* 0x000fc40007000000 */
[----:B------:R-:W-:Y:S02]  /*17f90*/  ISETP.GT.AND P6, PT, R188, 0x28, P4 ;  /* 0x00000028bc00780c */ /* 0x000fe400027c4270 */
[----:B------:R-:W-:Y:S01]  /*17fa0*/  FMNMX.FTZ R5, R170, R5, !PT ;  /* 0x00000005aa057209 */ /* 0x000fe20007810000 */
[----:B------:R-:W-:Y:S01]  /*17fb0*/  MUFU.EX2 R3, R3 ;  /* 0x0000000300037308 */ /* 0x000fe20000000800 */
[----:B------:R-:W-:Y:S02]  /*17fc0*/  ISETP.LT.OR P6, PT, R187, 0x29, P6 ;  /* 0x00000029bb00780c */ /* 0x000fe400037c1670 */
[----:B------:R-:W-:Y:S02]  /*17fd0*/  FMNMX.FTZ R5, R171, R5, !PT ;  /* 0x00000005ab057209 */ /* 0x000fe40007810000 */
[----:B------:R-:W-:Y:S02]  /*17fe0*/  FSEL R174, R174, -INF , !P6 ;  /* 0xff800000aeae7808 */ /* 0x000fe40007000000 */
[----:B------:R-:W-:Y:S01]  /*17ff0*/  ISETP.GT.AND P6, PT, R188, 0x30, P4 ;  /* 0x00000030bc00780c */ /* 0x000fe200027c4270 */
[----:B------:R-:W-:Y:S01]  /*18000*/  MUFU.EX2 R153, R153 ;  /* 0x0000009900997308 */ /* 0x000fe20000000800 */
[----:B------:R-:W-:-:S02]  /*18010*/  FMNMX.FTZ R5, R174, R5, !PT ;  /* 0x00000005ae057209 */ /* 0x000fc40007810000 */
[----:B------:R-:W-:Y:S02]  /*18020*/  ISETP.LT.OR P6, PT, R187, 0x31, P6 ;  /* 0x00000031bb00780c */ /* 0x000fe400037c1670 */
[----:B------:R-:W-:Y:S02]  /*18030*/  FMNMX.FTZ R5, R175, R5, !PT ;  /* 0x00000005af057209 */ /* 0x000fe40007810000 */
[----:B------:R-:W-:Y:S01]  /*18040*/  FSEL R178, R178, -INF , !P6 ;  /* 0xff800000b2b27808 */ /* 0x000fe20007000000 */
[----:B------:R-:W-:Y:S01]  /*18050*/  MUFU.EX2 R186, R0 ;  /* 0x0000000000ba7308 */ /* 0x000fe20000000800 */
[C---:B------:R-:W-:Y:S02]  /*18060*/  ISETP.GT.AND P6, PT, R188.reuse, 0x31, P4 ;  /* 0x00000031bc00780c */ /* 0x040fe400027c4270 */
[----:B------:R-:W-:Y:S02]  /*18070*/  ISETP.GT.AND P4, PT, R188, 0x39, P4 ;  /* 0x00000039bc00780c */ /* 0x000fe40002784270 */
[----:B------:R-:W-:-:S02]  /*18080*/  ISETP.LT.OR P6, PT, R187, 0x32, P6 ;  /* 0x00000032bb00780c */ /* 0x000fc400037c1670 */
[----:B------:R-:W-:Y:S01]  /*18090*/  FMNMX.FTZ R5, R178, R5, !PT ;  /* 0x00000005b2057209 */ /* 0x000fe20007810000 */
[----:B------:R-:W-:Y:S01]  /*180a0*/  MUFU.EX2 R156, R156 ;  /* 0x0000009c009c7308 */ /* 0x000fe20000000800 */
[----:B------:R-:W-:Y:S02]  /*180b0*/  FSEL R179, R179, -INF , !P6 ;  /* 0xff800000b3b37808 */ /* 0x000fe40007000000 */
[----:B------:R-:W-:Y:S02]  /*180c0*/  ISETP.LT.OR P4, PT, R187, 0x3a, P4 ;  /* 0x0000003abb00780c */ /* 0x000fe40002781670 */
[----:B------:R-:W-:Y:S02]  /*180d0*/  FMNMX.FTZ R5, R179, R5, !PT ;  /* 0x00000005b3057209 */ /* 0x000fe40007810000 */
[----:B------:R-:W-:Y:S01]  /*180e0*/  FSEL R183, R183, -INF , !P4 ;  /* 0xff800000b7b77808 */ /* 0x000fe20006000000 */
[----:B------:R-:W0:Y:S01]  /*180f0*/  MUFU.EX2 R157, R157 ;  /* 0x0000009d009d7308 */ /* 0x000e220000000800 */
[----:B------:R-:W-:-:S04]  /*18100*/  FMNMX.FTZ R5, R182, R5, !PT ;  /* 0x00000005b6057209 */ /* 0x000fc80007810000 */
[----:B------:R-:W-:-:S03]  /*18110*/  FMNMX.FTZ R22, R183, R5, !PT ;  /* 0x00000005b7167209 */ /* 0x000fc60007810000 */
[----:B------:R-:W-:Y:S02]  /*18120*/  MUFU.EX2 R160, R160 ;  /* 0x000000a000a07308 */ /* 0x000fe40000000800 */
[----:B------:R-:W1:Y:S06]  /*18130*/  SHFL.BFLY PT, R5, R22, 0x2, 0x1f ;  /* 0x0c401f0016057f89 */ /* 0x000e6c00000e0000 */
[----:B------:R-:W3:Y:S01]  /*18140*/  MUFU.EX2 R161, R161 ;  /* 0x000000a100a17308 */ /* 0x000ee20000000800 */
[----:B0-----:R-:W-:-:S07]  /*18150*/  F2FP.F16.F32.PACK_AB R198, R157, R156 ;  /* 0x0000009c9dc6723e */ /* 0x001fce00000000ff */
[----:B------:R-:W-:Y:S08]  /*18160*/  MUFU.EX2 R164, R164 ;  /* 0x000000a400a47308 */ /* 0x000ff00000000800 */
[----:B------:R-:W0:Y:S01]  /*18170*/  MUFU.EX2 R189, R189 ;  /* 0x000000bd00bd7308 */ /* 0x000e220000000800 */
[----:B---3--:R-:W-:Y:S02]  /*18180*/  F2FP.F16.F32.PACK_AB R192, R161, R160 ;  /* 0x000000a0a1c0723e */ /* 0x008fe400000000ff */
[----:B-1----:R-:W-:-:S05]  /*18190*/  FMNMX.FTZ R22, R22, R5, !PT ;  /* 0x0000000516167209 */ /* 0x002fca0007810000 */
[----:B------:R-:W1:Y:S01]  /*181a0*/  SHFL.BFLY PT, R5, R22, 0x1, 0x1f ;  /* 0x0c201f0016057f89 */ /* 0x000e6200000e0000 */
[----:B------:R-:W-:Y:S08]  /*181b0*/  MUFU.EX2 R168, R168 ;  /* 0x000000a800a87308 */ /* 0x000ff00000000800 */
[----:B------:R-:W3:Y:S01]  /*181c0*/  MUFU.EX2 R169, R169 ;  /* 0x000000a900a97308 */ /* 0x000ee20000000800 */
[----:B0-----:R-:W-:-:S07]  /*181d0*/  F2FP.F16.F32.PACK_AB R194, R189, R164 ;  /* 0x000000a4bdc2723e */ /* 0x001fce00000000ff */
[----:B------:R-:W-:Y:S01]  /*181e0*/  MUFU.EX2 R172, R172 ;  /* 0x000000ac00ac7308 */ /* 0x000fe20000000800 */
[----:B-1----:R-:W-:-:S07]  /*181f0*/  FMNMX.FTZ R152, R22, R5, !PT ;  /* 0x0000000516987209 */ /* 0x002fce0007810000 */
[----:B------:R-:W0:Y:S01]  /*18200*/  MUFU.EX2 R173, R173 ;  /* 0x000000ad00ad7308 */ /* 0x000e220000000800 */
[----:B---3--:R-:W-:Y:S01]  /*18210*/  F2FP.F16.F32.PACK_AB R188, R169, R168 ;  /* 0x000000a8a9bc723e */ /* 0x008fe200000000ff */
[----:B------:R-:W-:Y:S01]  /*18220*/  IMAD.MOV.U32 R22, RZ, RZ, R231 ;  /* 0x000000ffff167224 */ /* 0x000fe200078e00e7 */
[C---:B------:R-:W-:Y:S01]  /*18230*/  FSETP.NEU.FTZ.AND P4, PT, R152.reuse, -INF , PT ;  /* 0xff8000009800780b */ /* 0x040fe20003f9d000 */
[----:B------:R-:W-:-:S03]  /*18240*/  FMUL.FTZ R0, R152, R2 ;  /* 0x0000000298007220 */ /* 0x000fc60000410000 */
[----:B------:R-:W-:Y:S01]  /*18250*/  FSEL R5, R152, RZ, P4 ;  /* 0x000000ff98057208 */ /* 0x000fe20002000000 */
[----:B------:R-:W-:Y:S01]  /*18260*/  MUFU.EX2 R176, R176 ;  /* 0x000000b000b07308 */ /* 0x000fe20000000800 */
[----:B------:R-:W-:-:S03]  /*18270*/  FSEL R0, R0, RZ, P4 ;  /* 0x000000ff00007208 */ /* 0x000fc60002000000 */
[----:B------:R-:W-:Y:S02]  /*18280*/  FADD.FTZ R5, -R5, R4 ;  /* 0x0000000405057221 */ /* 0x000fe40000010100 */
        /* <DEDUP_REMOVED lines=16> */
[----:B------:R-:W-:Y:S01]  /*18390*/  FFMA.FTZ R0, R3, R228, R196 ;  /* 0x000000e403007223 */ /* 0x000fe200000100c4 */
[----:B------:R-:W-:Y:S01]  /*183a0*/  FMUL.FTZ R5, R5, R2 ;  /* 0x0000000205057220 */ /* 0x000fe20000410000 */
[----:B------:R-:W-:Y:S01]  /*183b0*/  MUFU.EX2 R154, R154 ;  /* 0x0000009a009a7308 */ /* 0x000fe20000000800 */
[C---:B--2---:R-:W-:Y:S01]  /*183c0*/  ISETP.GT.AND P4, PT, R204.reuse, R205, PT ;  /* 0x000000cdcc00720c */ /* 0x044fe20003f84270 */
[C---:B------:R-:W-:Y:S01]  /*183d0*/  FADD.FTZ R0, R153.reuse, R0 ;  /* 0x0000000099007221 */ /* 0x040fe20000010000 */
[----:B------:R-:W-:Y:S01]  /*183e0*/  F2FP.F16.F32.PACK_AB R196, R153, R196 ;  /* 0x000000c499c4723e */ /* 0x000fe200000000ff */
[----:B------:R-:W-:Y:S01]  /*183f0*/  VIADD R204, R204, 0xffffffff ;  /* 0xffffffffcccc7836 */ /* 0x000fe20000000000 */
[----:B0-----:R-:W-:Y:S01]  /*18400*/  F2FP.F16.F32.PACK_AB R190, R173, R172 ;  /* 0x000000acadbe723e */ /* 0x001fe200000000ff */
[----:B------:R-:W-:Y:S01]  /*18410*/  FADD.FTZ R0, R156, R0 ;  /* 0x000000009c007221 */ /* 0x000fe20000010000 */
[----:B------:R-:W-:Y:S01]  /*18420*/  MOV R205, R230 ;  /* 0x000000e600cd7202 */ /* 0x000fe20000000f00 */
[----:B------:R-:W0:Y:S02]  /*18430*/  MUFU.EX2 R155, R155 ;  /* 0x0000009b009b7308 */ /* 0x000e240000000800 */
[----:B------:R-:W-:-:S04]  /*18440*/  FADD.FTZ R0, R157, R0 ;  /* 0x000000009d007221 */ /* 0x000fc80000010000 */
[----:B------:R-:W-:Y:S02]  /*18450*/  FADD.FTZ R0, R160, R0 ;  /* 0x00000000a0007221 */ /* 0x000fe40000010000 */
[----:B------:R-:W-:Y:S02]  /*18460*/  MUFU.EX2 R158, R158 ;  /* 0x0000009e009e7308 */ /* 0x000fe40000000800 */
[----:B------:R-:W-:-:S04]  /*18470*/  FADD.FTZ R0, R161, R0 ;  /* 0x00000000a1007221 */ /* 0x000fc80000010000 */
[----:B------:R-:W-:Y:S02]  /*18480*/  FADD.FTZ R4, R164, R0 ;  /* 0x00000000a4047221 */ /* 0x000fe40000010000 */
[----:B------:R1:W2:Y:S01]  /*18490*/  MUFU.EX2 R0, R5 ;  /* 0x0000000500007308 */ /* 0x0002a20000000800 */
[----:B0-----:R-:W-:Y:S01]  /*184a0*/  F2FP.F16.F32.PACK_AB R197, R155, R154 ;  /* 0x0000009a9bc5723e */ /* 0x001fe200000000ff */
[----:B------:R-:W-:-:S04]  /*184b0*/  FADD.FTZ R4, R189, R4 ;  /* 0x00000004bd047221 */ /* 0x000fc80000010000 */
[----:B------:R-:W-:Y:S02]  /*184c0*/  FADD.FTZ R4, R168, R4 ;  /* 0x00000004a8047221 */ /* 0x000fe40000010000 */
[----:B------:R-:W0:Y:S01]  /*184d0*/  MUFU.EX2 R159, R159 ;  /* 0x0000009f009f7308 */ /* 0x000e220000000800 */
[----:B-1----:R-:W-:Y:S02]  /*184e0*/  IMAD.MOV.U32 R5, RZ, RZ, R165 ;  /* 0x000000ffff057224 */ /* 0x002fe400078e00a5 */
[----:B------:R-:W-:-:S04]  /*184f0*/  FADD.FTZ R4, R169, R4 ;  /* 0x00000004a9047221 */ /* 0x000fc80000010000 */
[----:B------:R-:W-:Y:S01]  /*18500*/  FADD.FTZ R4, R172, R4 ;  /* 0x00000004ac047221 */ /* 0x000fe20000010000 */
[----:B------:R-:W1:Y:S01]  /*18510*/  MUFU.EX2 R162, R162 ;  /* 0x000000a200a27308 */ /* 0x000e620000000800 */
[----:B--2---:R-:W-:Y:S02]  /*18520*/  FFMA.FTZ R227, R0, R227, R154 ;  /* 0x000000e300e37223 */ /* 0x004fe4000001009a */
[----:B------:R-:W-:Y:S02]  /*18530*/  FADD.FTZ R4, R173, R4 ;  /* 0x00000004ad047221 */ /* 0x000fe40000010000 */
[----:B------:R-:W-:Y:S02]  /*18540*/  FADD.FTZ R227, R155, R227 ;  /* 0x000000e39be37221 */ /* 0x000fe40000010000 */
[----:B------:R-:W-:Y:S01]  /*18550*/  FADD.FTZ R4, R176, R4 ;  /* 0x00000004b0047221 */ /* 0x000fe20000010000 */
[----:B------:R-:W2:Y:S01]  /*18560*/  MUFU.EX2 R163, R163 ;  /* 0x000000a300a37308 */ /* 0x000ea20000000800 */
[----:B------:R-:W-:Y:S01]  /*18570*/  FADD.FTZ R227, R158, R227 ;  /* 0x000000e39ee37221 */ /* 0x000fe20000010000 */
[----:B0-----:R-:W-:-:S03]  /*18580*/  F2FP.F16.F32.PACK_AB R199, R159, R158 ;  /* 0x0000009e9fc7723e */ /* 0x001fc600000000ff */
        /* <DEDUP_REMOVED lines=27> */
[C---:B--2---:R-:W-:Y:S01]  /*18740*/  FADD.FTZ R227, R179.reuse, R227 ;  /* 0x000000e3b3e37221 */ /* 0x044fe20000010000 */
[----:B------:R-:W-:-:S06]  /*18750*/  F2FP.F16.F32.PACK_AB R185, R179, R178 ;  /* 0x000000b2b3b9723e */ /* 0x000fcc00000000ff */
[----:B------:R-:W2:Y:S01]  /*18760*/  MUFU.EX2 R183, R183 ;  /* 0x000000b700b77308 */ /* 0x000ea20000000800 */
[----:B0-----:R-:W-:-:S04]  /*18770*/  FADD.FTZ R4, R180, R4 ;  /* 0x00000004b4047221 */ /* 0x001fc80000010000 */
[C---:B------:R-:W-:Y:S01]  /*18780*/  FADD.FTZ R228, R186.reuse, R4 ;  /* 0x00000004bae47221 */ /* 0x040fe20000010000 */
[----:B------:R-:W-:Y:S01]  /*18790*/  F2FP.F16.F32.PACK_AB R186, R186, R180 ;  /* 0x000000b4baba723e */ /* 0x000fe200000000ff */
[----:B------:R-:W-:Y:S02]  /*187a0*/  IMAD.MOV.U32 R4, RZ, RZ, R152 ;  /* 0x000000ffff047224 */ /* 0x000fe400078e0098 */
[----:B-1----:R-:W-:-:S04]  /*187b0*/  FADD.FTZ R227, R182, R227 ;  /* 0x000000e3b6e37221 */ /* 0x002fc80000010000 */
[C---:B--2---:R-:W-:Y:S01]  /*187c0*/  FADD.FTZ R227, R183.reuse, R227 ;  /* 0x000000e3b7e37221 */ /* 0x044fe20000010000 */
[----:B------:R-:W-:Y:S01]  /*187d0*/  F2FP.F16.F32.PACK_AB R187, R183, R182 ;  /* 0x000000b6b7bb723e */ /* 0x000fe200000000ff */
[----:B------:R-:W-:Y:S06]  /*187e0*/  @P4 BRA `(.L_x_1759) ;  /* 0xffffffd4004c4947 */ /* 0x000fec000383ffff */
[----:B------:R-:W-:Y:S05]  /*187f0*/  BSYNC B1 ;  /* 0x0000000000017941 */ /* 0x000fea0003800000 */
.L_x_1740:
[----:B------:R-:W-:Y:S02]  /*18800*/  IMAD.MOV.U32 R4, RZ, RZ, R152 ;  /* 0x000000ffff047224 */ /* 0x000fe400078e0098 */
[----:B------:R-:W-:Y:S02]  /*18810*/  IMAD.MOV.U32 R5, RZ, RZ, R165 ;  /* 0x000000ffff057224 */ /* 0x000fe400078e00a5 */
[----:B------:R-:W-:Y:S02]  /*18820*/  IMAD.MOV.U32 R22, RZ, RZ, R231 ;  /* 0x000000ffff167224 */ /* 0x000fe400078e00e7 */
[----:B------:R-:W-:-:S07]  /*18830*/  IMAD.MOV.U32 R205, RZ, RZ, R230 ;  /* 0x000000ffffcd7224 */ /* 0x000fce00078e00e6 */
.L_x_1739:
[----:B------:R-:W-:Y:S05]  /*18840*/  BSYNC B0 ;  /* 0x0000000000007941 */ /* 0x000fea0003800000 */
.L_x_1738:
[----:B------:R-:W2:Y:S01]  /*18850*/  LDL R153, [R1+0x14] ;  /* 0x0000140001997983 */ /* 0x000ea20000100800 */
[----:B------:R-:W0:Y:S08]  /*18860*/  LDC R152, c[0x0][0x448] ;  /* 0x00011200ff987b82 */ /* 0x000e300000000800 */
[----:B------:R-:W1:Y:S01]  /*18870*/  LDC R155, c[0x0][0x9e4] ;  /* 0x00027900ff9b7b82 */ /* 0x000e620000000800 */
[----:B0-----:R-:W-:-:S02]  /*18880*/  ISETP.NE.AND P5, PT, R152, 0x1, PT ;  /* 0x000000019800780c */ /* 0x001fc40003fa5270 */
[----:B-1----:R-:W-:-:S11]  /*18890*/  ISETP.GE.AND P6, PT, R155, 0x1, PT ;  /* 0x000000019b00780c */ /* 0x002fd60003fc6270 */
[----:B------:R-:W0:Y:S08]  /*188a0*/  @P5 LDC R154, c[0x0][0x44c] ;  /* 0x00011300ff9a5b82 */ /* 0x000e300000000800 */
[----:B------:R-:W1:Y:S01]  /*188b0*/  @P5 LDC R152, c[0x0][0x450] ;  /* 0x00011400ff985b82 */ /* 0x000e620000000800 */
[----:B--2---:R-:W-:-:S04]  /*188c0*/  VIADD R153, R153, 0x7f ;  /* 0x0000007f99997836 */ /* 0x004fc80000000000 */
[----:B0-----:R-:W-:-:S05]  /*188d0*/  @P5 IMAD.HI.U32 R154, R153, R154, RZ ;  /* 0x0000009a999a5227 */ /* 0x001fca00078e00ff */
[----:B-1----:R-:W-:Y:S02]  /*188e0*/  @P5 SHF.R.U32.HI R153, RZ, R152, R154 ;  /* 0x00000098ff995219 */ /* 0x002fe4000001169a */
[----:B------:R-:W-:-:S04]  /*188f0*/  IADD3 R152, R221, 0x1, -R220 ;  /* 0x00000001dd987810 */ /* 0x000fc80007ffe8dc */
[----:B------:R-:W-:-:S05]  /*18900*/  IADD3 R153, R152, R153, RZ ;  /* 0x0000009998997210 */ /* 0x000fca0007ffe0ff */
[----:B------:R-:W-:Y:S01]  /*18910*/  IMAD.IADD R232, R153, 0x1, -R232 ;  /* 0x0000000199e87824 */ /* 0x000fe200078e0ae8 */
[----:B------:R-:W-:Y:S06]  /*18920*/  @!P6 BRA `(.L_x_1760) ;  /* 0x000000000048e947 */ /* 0x000fec0003800000 */
[----:B------:R-:W-:Y:S01]  /*18930*/  IMAD.MOV.U32 R154, RZ, RZ, R153 ;  /* 0x000000ffff9a7224 */ /* 0x000fe200078e0099 */
[----:B------:R-:W-:Y:S04]  /*18940*/  BSSY B0, `(.L_x_1761) ;  /* 0x000000e000007945 */ /* 0x000fe80003800000 */
        /* <DEDUP_REMOVED lines=9> */
.L_x_1762:
[----:B------:R-:W-:-:S13]  /*189e0*/  ISETP.NE.AND P2, PT, R155, 0x1, PT ;  /* 0x000000019b00780c */ /* 0x000fda0003f45270 */
[----:B------:R-:W0:Y:S02]  /*189f0*/  @P2 LDC.64 R152, c[0x0][0x9e8] ;  /* 0x00027a00ff982b82 */ /* 0x000e240000000a00 */
[----:B0-----:R-:W-:-:S05]  /*18a00*/  @P2 IMAD.HI.U32 R152, R154, R152, RZ ;  /* 0x000000989a982227 */ /* 0x001fca00078e00ff */
[----:B------:R-:W-:-:S07]  /*18a10*/  @P2 SHF.R.U32.HI R154, RZ, R153, R152 ;  /* 0x00000099ff9a2219 */ /* 0x000fce0000011698 */
.L_x_1763:
[----:B------:R-:W-:Y:S05]  /*18a20*/  BSYNC B0 ;  /* 0x0000000000007941 */ /* 0x000fea0003800000 */
.L_x_1761:
[----:B------:R-:W-:-:S05]  /*18a30*/  IMAD R154, R154, R155, RZ ;  /* 0x0000009b9a9a7224 */ /* 0x000fca00078e02ff */
[----:B------:R-:W-:-:S07]  /*18a40*/  VIMNMX R232, R232, R154, !PT ;  /* 0x0000009ae8e87248 */ /* 0x000fce0007fe0100 */
.L_x_1760:
[----:B------:R-:W2:Y:S01]  /*18a50*/  LDL R153, [R1+0x38] ;  /* 0x0000380001997983 */ /* 0x000ea20000100800 */
[----:B------:R-:W-:Y:S01]  /*18a60*/  VIADD R232, R232, 0x3f ;  /* 0x0000003fe8e87836 */ /* 0x000fe20000000000 */
[----:B------:R-:W-:Y:S04]  /*18a70*/  BSSY B0, `(.L_x_1764) ;  /* 0x000020d000007945 */ /* 0x000fe80003800000 */
[----:B------:R-:W-:-:S04]  /*18a80*/  SHF.R.S32.HI R152, RZ, 0x1f, R232 ;  /* 0x0000001fff987819 */ /* 0x000fc800000114e8 */
[----:B------:R-:W-:-:S04]  /*18a90*/  LEA.HI R152, R152, R232, RZ, 0x6 ;  /* 0x000000e898987211 */ /* 0x000fc800078f30ff */
[----:B------:R-:W-:-:S04]  /*18aa0*/  SHF.R.S32.HI R152, RZ, 0x6, R152 ;  /* 0x00000006ff987819 */ /* 0x000fc80000011498 */
[----:B--2---:R-:W-:-:S04]  /*18ab0*/  VIMNMX R153, R153, R152, !PT ;  /* 0x0000009899997248 */ /* 0x004fc80007fe0100 */
[----:B------:R-:W-:Y:S01]  /*18ac0*/  ISETP.GE.AND P2, PT, R204, R153, PT ;  /* 0x00000099cc00720c */ /* 0x000fe20003f46270 */
[----:B------:R0:W-:-:S12]  /*18ad0*/  STL [R1+0x1c], R153 ;  /* 0x00001c9901007387 */ /* 0x0001d80000100800 */
[----:B0-----:R-:W-:Y:S05]  /*18ae0*/  @!P2 BRA `(.L_x_1765) ;  /* 0x000000200014a947 */ /* 0x001fea0003800000 */
[----:B------:R-:W-:Y:S01]  /*18af0*/  BSSY B1, `(.L_x_1766) ;  /* 0x0000203000017945 */ /* 0x000fe20003800000 */
[----:B------:R-:W-:Y:S01]  /*18b00*/  IMAD.MOV.U32 R232, RZ, RZ, R204 ;  /* 0x000000ffffe87224 */ /* 0x000fe200078e00cc */
[----:B------:R-:W-:Y:S01]  /*18b10*/  MOV R236, R22 ;  /* 0x0000001600ec7202 */ /* 0x000fe20000000f00 */
[----:B------:R-:W-:Y:S02]  /*18b20*/  IMAD.MOV.U32 R231, RZ, RZ, R4 ;  /* 0x000000ffffe77224 */ /* 0x000fe400078e0004 */
[----:B------:R-:W-:Y:S02]  /*18b30*/  IMAD.MOV.U32 R230, RZ, RZ, R5 ;  /* 0x000000ffffe67224 */ /* 0x000fe400078e0005 */
[----:B------:R-:W-:-:S07]  /*18b40*/  IMAD.MOV.U32 R204, RZ, RZ, R205 ;  /* 0x000000ffffcc7224 */ /* 0x000fce00078e00cd */
.L_x_1777:
[----:B------:R-:W-:-:S05]  /*18b50*/  VIADD R22, R236, 0x1 ;  /* 0x00000001ec167836 */ /* 0x000fca0000000000 */
[----:B------:R-:W-:-:S04]  /*18b60*/  ISETP.NE.AND P2, PT, R22, 0x2, PT ;  /* 0x000000021600780c */ /* 0x000fc80003f45270 */
[----:B------:R-:W-:Y:S02]  /*18b70*/  SEL R205, RZ, 0x1, P2 ;  /* 0x00000001ffcd7807 */ /* 0x000fe40001000000 */
[----:B------:R-:W-:Y:S02]  /*18b80*/  SEL R22, R22, RZ, P2 ;  /* 0x000000ff16167207 */ /* 0x000fe40001000000 */
[----:B------:R-:W-:Y:S01]  /*18b90*/  LOP3.LUT R205, R204, R205, RZ, 0x3c, !PT ;  /* 0x000000cdcccd7212 */ /* 0x000fe200078e3cff */
[----:B------:R-:W-:Y:S06]  /*18ba0*/  @!P0 BRA `(.L_x_1767) ;  /* 0x0000000000048947 */ /* 0x000fec0003800000 */
[----:B------:R-:W-:Y:S01]  /*18bb0*/  BPT.TRAP 0x1 ;  /* 0x000000040000795c */ /* 0x000fe20000300000 */
.L_x_1767:
[----:B------:R-:W-:Y:S01]  /*18bc0*/  IMAD R4, R22, 0x8, R16 ;  /* 0x0000000816047824 */ /* 0x000fe200078e0210 */
[----:B------:R-:W-:-:S04]  /*18bd0*/  SHF.L.U32 R5, R205, 0x1f, RZ ;  /* 0x0000001fcd057819 */ /* 0x000fc800000006ff */
[----:B------:R0:W1:Y:S01]  /*18be0*/  SYNCS.PHASECHK.TRANS64.TRYWAIT P2, [R4+URZ+0x30830], R5 ;  /* 0x03083005040075a7 */ /* 0x000062000804017f */
[----:B------:R-:W-:Y:S05]  /*18bf0*/  @!P0 BRA `(.L_x_1768) ;  /* 0x0000000000048947 */ /* 0x000fea0003800000 */
[----:B------:R-:W-:Y:S01]  /*18c00*/  BPT.TRAP 0x1 ;  /* 0x000000040000795c */ /* 0x000fe20000300000 */
.L_x_1768:
        /* <DEDUP_REMOVED lines=8> */
.L_x_1770:
[----:B------:R-:W-:Y:S05]  /*18c90*/  BSYNC B2 ;  /* 0x0000000000027941 */ /* 0x000fea0003800000 */
.L_x_1769:
[----:B------:R-:W-:Y:S01]  /*18ca0*/  R2UR UR4, R152 ;  /* 0x00000000980472ca */ /* 0x000fe200000e0000 */
[----:B------:R-:W-:Y:S01]  /*18cb0*/  IMAD.MOV.U32 R152, RZ, RZ, R2 ;  /* 0x000000ffff987224 */ /* 0x000fe200078e0002 */
[----:B------:R-:W-:Y:S01]  /*18cc0*/  MOV R157, 0x40000040 ;  /* 0x40000040009d7802 */ /* 0x000fe20000000f00 */
[----:B01----:R-:W-:Y:S01]  /*18cd0*/  IMAD.MOV.U32 R4, RZ, RZ, R158 ;  /* 0x000000ffff047224 */ /* 0x003fe200078e009e */
[----:B------:R-:W-:Y:S01]  /*18ce0*/  R2UR UR12, R216 ;  /* 0x00000000d80c72ca */ /* 0x000fe200000e0000 */
[----:B------:R-:W-:Y:S01]  /*18cf0*/  IMAD.MOV.U32 R5, RZ, RZ, 0x40000040 ;  /* 0x40000040ff057424 */ /* 0x000fe200078e00ff */
[----:B------:R-:W-:Y:S01]  /*18d00*/  R2UR UR8, R152 ;  /* 0x00000000980872ca */ /* 0x000fe200000e0000 */
[----:B------:R-:W-:Y:S01]  /*18d10*/  VIADD R152, R158, 0x200 ;  /* 0x000002009e987836 */ /* 0x000fe20000000000 */
[----:B------:R-:W-:Y:S01]  /*18d20*/  R2UR UR6, R4 ;  /* 0x00000000040672ca */ /* 0x000fe200000e0000 */
[----:B------:R-:W-:Y:S01]  /*18d30*/  IMAD.MOV.U32 R153, RZ, RZ, 0x40000040 ;  /* 0x40000040ff997424 */ /* 0x000fe200078e00ff */
[C---:B------:R-:W-:Y:S01]  /*18d40*/  IADD3 R4, R158.reuse, 0x6, RZ ;  /* 0x000000069e047810 */ /* 0x040fe20007ffe0ff */
[----:B------:R-:W-:Y:S01]  /*18d50*/  VIADD R156, R158, 0x204 ;  /* 0x000002049e9c7836 */ /* 0x000fe20000000000 */
[----:B------:R-:W-:Y:S01]  /*18d60*/  R2UR UR14, R152 ;  /* 0x00000000980e72ca */ /* 0x000fe200000e0000 */
[----:B------:R-:W-:Y:S01]  /*18d70*/  VIADD R152, R158, 0x206 ;  /* 0x000002069e987836 */ /* 0x000fe20000000000 */
[----:B------:R-:W-:Y:S01]  /*18d80*/  R2UR UR10, R4 ;  /* 0x00000000040a72ca */ /* 0x000fe200000e0000 */
[----:B------:R-:W-:Y:S01]  /*18d90*/  VIADD R154, R158, 0x202 ;  /* 0x000002029e9a7836 */ /* 0x000fe20000000000 */
        /* <DEDUP_REMOVED lines=14> */
[----:B------:R-:W-:Y:S01]  /*18e80*/  MOV R4, UR11 ;  /* 0x0000000b00047c02 */ /* 0x000fe20008000f00 */
[----:B------:R-:W-:Y:S01]  /*18e90*/  UMOV UR11, UR5 ;  /* 0x00000005000b7c82 */ /* 0x000fe20008000000 */
[----:B------:R-:W-:Y:S01]  /*18ea0*/  MOV R2, UR10 ;  /* 0x0000000a00027c02 */ /* 0x000fe20008000f00 */
[----:B------:R-:W-:Y:S01]  /*18eb0*/  UMOV UR10, UR4 ;  /* 0x00000004000a7c82 */ /* 0x000fe20008000000 */
        /* <DEDUP_REMOVED lines=10> */
[----:B------:R-:W-:Y:S01]  /*18f60*/  R2UR UR5, R7 ;  /* 0x00000000070572ca */ /* 0x000fe200000e0000 */
[-C--:B------:R-:W-:Y:S01]  /*18f70*/  FMUL.FTZ R32, R32, R3.reuse ;  /* 0x0000000320207220 */ /* 0x080fe20000410000 */
[----:B------:R-:W-:Y:S01]  /*18f80*/  IADD3 R152, R158, 0x606, RZ ;  /* 0x000006069e987810 */ /* 0x000fe20007ffe0ff */
        /* <DEDUP_REMOVED lines=222> */
.L_x_1772:
[----:B------:R-:W-:Y:S01]  /*19d70*/  SHF.L.U32 R0, R204, 0x1f, RZ ;  /* 0x0000001fcc007819 */ /* 0x000fe200000006ff */
[----:B------:R-:W-:-:S04]  /*19d80*/  IMAD R204, R236, 0x8, R16 ;  /* 0x00000008eccc7824 */ /* 0x000fc800078e0210 */
[----:B------:R0:W1:Y:S01]  /*19d90*/  SYNCS.PHASECHK.TRANS64.TRYWAIT P2, [R204+URZ+0x30850], R0 ;  /* 0x03085000cc0075a7 */ /* 0x000062000804017f */
[----:B------:R-:W-:Y:S05]  /*19da0*/  @!P0 BRA `(.L_x_1773) ;  /* 0x0000000000048947 */ /* 0x000fea0003800000 */
[----:B------:R-:W-:Y:S01]  /*19db0*/  BPT.TRAP 0x1 ;  /* 0x000000040000795c */ /* 0x000fe20000300000 */
.L_x_1773:
[----:B------:R-:W-:Y:S04]  /*19dc0*/  BSSY B2, `(.L_x_1774) ;  /* 0x0000004000027945 */ /* 0x000fe80003800000 */
[----:B-1----:R-:W-:Y:S05]  /*19dd0*/  @P2 BRA `(.L_x_1775) ;  /* 0x0000000000082947 */ /* 0x002fea0003800000 */
[----:B------:R-:W1:Y:S02]  /*19de0*/  SYNCS.PHASECHK.TRANS64.TRYWAIT P2, [R204+URZ+0x30850], R0 ;  /* 0x03085000cc0075a7 */ /* 0x000e64000804017f */
[----:B-1----:R-:W-:Y:S05]  /*19df0*/  @!P2 BRA `(.L_x_1776) ;  /* 0x0000014c0048a947 */ /* 0x002fea0003800000 */
.L_x_1775:
[----:B------:R-:W-:Y:S05]  /*19e00*/  BSYNC B2 ;  /* 0x0000000000027941 */ /* 0x000fea0003800000 */
.L_x_1774:
[----:B01----:R-:W-:Y:S01]  /*19e10*/  VIADD R0, R16, 0x400 ;  /* 0x0000040010007836 */ /* 0x003fe20000000000 */
[----:B------:R-:W-:Y:S01]  /*19e20*/  WARPGROUP.ARRIVE ;  /* 0x00000000000079c5 */ /* 0x000fe20000000000 */
[----:B------:R-:W-:Y:S01]  /*19e30*/  IMAD.MOV.U32 R3, RZ, RZ, 0x40000040 ;  /* 0x40000040ff037424 */ /* 0x000fe200078e00ff */
[----:B------:R-:W-:Y:S01]  /*19e40*/  ULDC UR4, c[0x0][0x988] ;  /* 0x0002620000047ab9 */ /* 0x000fe20000000800 */
[----:B------:R-:W-:Y:S01]  /*19e50*/  IMAD.MOV.U32 R5, RZ, RZ, 0x40000040 ;  /* 0x40000040ff057424 */ /* 0x000fe200078e00ff */
[----:B------:R-:W-:Y:S02]  /*19e60*/  SHF.R.U32.HI R0, RZ, 0x4, R0 ;  /* 0x00000004ff007819 */ /* 0x000fe40000011600 */
[----:B------:R-:W-:Y:S01]  /*19e70*/  R2UR UR7, R3 ;  /* 0x00000000030772ca */ /* 0x000fe200000e0000 */
[----:B------:R-:W-:Y:S01]  /*19e80*/  IMAD.MOV.U32 R3, RZ, RZ, 0x40000040 ;  /* 0x40000040ff037424 */ /* 0x000fe200078e00ff */
[----:B------:R-:W-:-:S04]  /*19e90*/  LOP3.LUT R0, R0, 0x3fff, RZ, 0xc0, !PT ;  /* 0x00003fff00007812 */ /* 0x000fc800078ec0ff */
[----:B------:R-:W-:-:S05]  /*19ea0*/  LOP3.LUT R0, R0, 0x2000000, RZ, 0xfc, !PT ;  /* 0x0200000000007812 */ /* 0x000fca00078efcff */
        /* <DEDUP_REMOVED lines=8> */
[----:B------:R-:W-:Y:S01]  /*19f30*/  R2UR UR6, R4 ;  /* 0x00000000040672ca */ /* 0x000fe200000e0000 */
[C---:B------:R-:W-:Y:S01]  /*19f40*/  VIADD R4, R2.reuse, 0x100 ;  /* 0x0000010002047836 */ /* 0x040fe20000000000 */
[----:B------:R-:W-:Y:S01]  /*19f50*/  R2UR UR7, R5 ;  /* 0x00000000050772ca */ /* 0x000fe200000e0000 */
[----:B------:R-:W-:Y:S01]  /*19f60*/  VIADD R2, R2, 0x180 ;  /* 0x0000018002027836 */ /* 0x000fe20000000000 */
[----:B------:R-:W-:Y:S02]  /*19f70*/  MOV R5, 0x40000040 ;  /* 0x4000004000057802 */ /* 0x000fe40000000f00 */
        /* <DEDUP_REMOVED lines=15> */
[----:B------:R-:W-:Y:S02]  /*1a070*/  R2UR UR6, R4 ;  /* 0x00000000040672ca */ /* 0x000fe400000e0000 */
[----:B------:R-:W-:Y:S01]  /*1a080*/  R2UR UR7, R5 ;  /* 0x00000000050772ca */ /* 0x000fe200000e0000 */
        /* <DEDUP_REMOVED lines=8> */
[----:B------:R-:W-:Y:S02]  /*1a110*/  FMNMX.FTZ R0, R163, R0, !PT ;  /* 0x00000000a3007209 */ /* 0x000fe40007810000 */
[----:B0-----:R-:W-:Y:S01]  /*1a120*/  FMNMX.FTZ R5, R4, R5, !PT ;  /* 0x0000000504057209 */ /* 0x001fe20007810000 */
[----:B------:R-:W-:Y:S02]  /*1a130*/  WARPGROUP.DEPBAR.LE gsb0, 0x0 ;  /* 0x00008000000079c5 */ /* 0x000fe40000010000 */
[----:B------:R-:W-:-:S06]  /*1a140*/  WARPGROUP.ARRIVE ;  /* 0x00000000000079c5 */ /* 0x000fcc0000000000 */
[----:B------:R-:W-:Y:S01]  /*1a150*/  HGMMA.64x256x16.F32 R24, R188, gdesc[UR4].tnspB, R24, gsb0 ;  /* 0x43e00004bc187df0 */ /* 0x000fe20008000818 */
[----:B------:R-:W-:Y:S01]  /*1a160*/  R2UR UR7, R3 ;  /* 0x00000000030772ca */ /* 0x000fe200000e0000 */
[----:B------:R-:W-:Y:S01]  /*1a170*/  FADD.FTZ R3, -R5, R230 ;  /* 0x000000e605037221 */ /* 0x000fe20000010100 */
[----:B------:R-:W-:Y:S01]  /*1a180*/  R2UR UR6, R2 ;  /* 0x00000000020672ca */ /* 0x000fe200000e0000 */
[----:B------:R-:W2:Y:S01]  /*1a190*/  LDL R230, [R1+0x1c] ;  /* 0x00001c0001e67983 */ /* 0x000ea20000100800 */
        /* <DEDUP_REMOVED lines=8> */
[----:B------:R-:W-:-:S03]  /*1a220*/  IMAD.U32 R2, RZ, RZ, UR4 ;  /* 0x00000004ff027e24 */ /* 0x000fc6000f8e00ff */
[----:B------:R-:W-:Y:S01]  /*1a230*/  FMNMX.FTZ R4, R182, R4, !PT ;  /* 0x00000004b6047209 */ /* 0x000fe20007810000 */
[----:B------:R-:W-:-:S03]  /*1a240*/  FMUL.FTZ R0, R5, R2 ;  /* 0x0000000205007220 */ /* 0x000fc60000410000 */
[----:B------:R-:W-:Y:S01]  /*1a250*/  FMNMX.FTZ R4, R183, R4, !PT ;  /* 0x00000004b7047209 */ /* 0x000fe20007810000 */
[----:B------:R-:W-:-:S04]  /*1a260*/  FFMA.FTZ R196, R153, R2, -R0 ;  /* 0x0000000299c47223 */ /* 0x000fc80000010800 */
[----:B------:R-:W0:Y:S02]  /*1a270*/  SHFL.BFLY PT, R153, R4, 0x2, 0x1f ;  /* 0x0c401f0004997f89 */ /* 0x000e2400000e0000 */
[----:B0-----:R-:W-:Y:S01]  /*1a280*/  FMNMX.FTZ R4, R4, R153, !PT ;  /* 0x0000009904047209 */ /* 0x001fe20007810000 */
[----:B------:R-:W-:Y:S01]  /*1a290*/  FFMA.FTZ R198, R156, R2, -R0 ;  /* 0x000000029cc67223 */ /* 0x000fe20000010800 */
[----:B------:R-:W-:Y:S02]  /*1a2a0*/  WARPGROUP.DEPBAR.LE gsb0, 0x0 ;  /* 0x00008000000079c5 */ /* 0x000fe40000010000 */
[----:B------:R-:W-:-:S06]  /*1a2b0*/  WARPGROUP.ARRIVE ;  /* 0x00000000000079c5 */ /* 0x000fcc0000000000 */
[----:B------:R-:W-:Y:S01]  /*1a2c0*/  HGMMA.64x256x16.F32 R24, R184, gdesc[UR4].tnspB, R24, gsb0 ;  /* 0x43e00004b8187df0 */ /* 0x000fe20008000818 */
[-CC-:B------:R-:W-:Y:S01]  /*1a2d0*/  FFMA.FTZ R189, R152, R2.reuse, -R0.reuse ;  /* 0x0000000298bd7223 */ /* 0x180fe20000010800 */
[-CC-:B------:R-:W-:Y:S01]  /*1a2e0*/  FFMA.FTZ R192, R161, R2.reuse, -R0.reuse ;  /* 0x00000002a1c07223 */ /* 0x180fe20000010800 */
[-CC-:B------:R-:W-:Y:S01]  /*1a2f0*/  FFMA.FTZ R194, R164, R2.reuse, -R0.reuse ;  /* 0x00000002a4c27223 */ /* 0x180fe20000010800 */
[-CC-:B------:R-:W-:Y:S01]  /*1a300*/  FFMA.FTZ R152, R165, R2.reuse, -R0.reuse ;  /* 0x00000002a5987223 */ /* 0x180fe20000010800 */
[-CC-:B------:R-:W-:Y:S01]  /*1a310*/  FFMA.FTZ R188, R168, R2.reuse, -R0.reuse ;  /* 0x00000002a8bc7223 */ /* 0x180fe20000010800 */
[-CC-:B------:R-:W-:Y:S01]  /*1a320*/  FFMA.FTZ R153, R169, R2.reuse, -R0.reuse ;  /* 0x00000002a9997223 */ /* 0x180fe20000010800 */
[-CC-:B------:R-:W-:Y:S01]  /*1a330*/  FFMA.FTZ R190, R172, R2.reuse, -R0.reuse ;  /* 0x00000002acbe7223 */ /* 0x180fe20000010800 */
[-C--:B------:R-:W-:Y:S01]  /*1a340*/  FFMA.FTZ R156, R173, R2.reuse, -R0 ;  /* 0x00000002ad9c7223 */ /* 0x080fe20000010800 */
[----:B------:R-:W-:Y:S01]  /*1a350*/  FMUL.FTZ R3, R3, R2 ;  /* 0x0000000203037220 */ /* 0x000fe20000410000 */
[----:B------:R-:W-:Y:S08]  /*1a360*/  MUFU.EX2 R189, R189 ;  /* 0x000000bd00bd7308 */ /* 0x000ff00000000800 */
[----:B------:R-:W0:Y:S08]  /*1a370*/  MUFU.EX2 R3, R3 ;  /* 0x0000000300037308 */ /* 0x000e300000000800 */
[----:B------:R-:W1:Y:S08]  /*1a380*/  MUFU.EX2 R196, R196 ;  /* 0x000000c400c47308 */ /* 0x000e700000000800 */
[----:B------:R-:W-:Y:S01]  /*1a390*/  MUFU.EX2 R198, R198 ;  /* 0x000000c600c67308 */ /* 0x000fe20000000800 */
[----:B0-----:R-:W-:-:S07]  /*1a3a0*/  FFMA.FTZ R228, R3, R228, R189 ;  /* 0x000000e403e47223 */ /* 0x001fce00000100bd */
[----:B------:R-:W-:Y:S01]  /*1a3b0*/  MUFU.EX2 R192, R192 ;  /* 0x000000c000c07308 */ /* 0x000fe20000000800 */
[----:B-1----:R-:W-:-:S07]  /*1a3c0*/  FADD.FTZ R228, R196, R228 ;  /* 0x000000e4c4e47221 */ /* 0x002fce0000010000 */
[----:B------:R-:W-:Y:S08]  /*1a3d0*/  MUFU.EX2 R194, R194 ;  /* 0x000000c200c27308 */ /* 0x000ff00000000800 */
[----:B------:R-:W-:Y:S08]  /*1a3e0*/  MUFU.EX2 R152, R152 ;  /* 0x0000009800987308 */ /* 0x000ff00000000800 */
[----:B------:R-:W-:Y:S08]  /*1a3f0*/  MUFU.EX2 R188, R188 ;  /* 0x000000bc00bc7308 */ /* 0x000ff00000000800 */
[----:B------:R-:W-:Y:S08]  /*1a400*/  MUFU.EX2 R153, R153 ;  /* 0x0000009900997308 */ /* 0x000ff00000000800 */
[----:B------:R-:W-:Y:S08]  /*1a410*/  MUFU.EX2 R190, R190 ;  /* 0x000000be00be7308 */ /* 0x000ff00000000800 */
[----:B------:R-:W-:Y:S01]  /*1a420*/  MUFU.EX2 R156, R156 ;  /* 0x0000009c009c7308 */ /* 0x000fe20000000800 */
[----:B--2---:R-:W-:Y:S01]  /*1a430*/  ISETP.GT.AND P2, PT, R232, R230, PT ;  /* 0x000000e6e800720c */ /* 0x004fe20003f44270 */
[----:B------:R-:W-:-:S05]  /*1a440*/  @!P1 VIADD R204, R204, 0x30860 ;  /* 0x00030860cccc9836 */ /* 0x000fca0000000000 */
[----:B------:R-:W-:Y:S01]  /*1a450*/  @!P1 PRMT R204, RZ, 0x654, R204 ;  /* 0x00000654ffcc9816 */ /* 0x000fe200000000cc */
[----:B------:R-:W-:Y:S01]  /*1a460*/  VIADD R232, R232, 0xffffffff ;  /* 0xffffffffe8e87836 */ /* 0x000fe20000000000 */
[----:B------:R-:W-:Y:S01]  /*1a470*/  F2FP.F16.F32.PACK_AB R196, R196, R189 ;  /* 0x000000bdc4c4723e */ /* 0x000fe200000000ff */
[----:B------:R-:W-:Y:S02]  /*1a480*/  IMAD.MOV.U32 R236, RZ, RZ, R22 ;  /* 0x000000ffffec7224 */ /* 0x000fe400078e0016 */
[----:B------:R-:W-:Y:S01]  /*1a490*/  IMAD.MOV.U32 R230, RZ, RZ, R5 ;  /* 0x000000ffffe67224 */ /* 0x000fe200078e0005 */
[----:B------:R-:W-:Y:S02]  /*1a4a0*/  WARPGROUP.DEPBAR.LE gsb0, 0x0 ;  /* 0x00008000000079c5 */ /* 0x000fe40000010000 */
[-CC-:B------:R-:W-:Y:S02]  /*1a4b0*/  FFMA.FTZ R187, R160, R2.reuse, -R0.reuse ;  /* 0x00000002a0bb7223 */ /* 0x180fe40000010800 */
[----:B------:R-:W0:Y:S01]  /*1a4c0*/  SHFL.BFLY PT, R160, R4, 0x1, 0x1f ;  /* 0x0c201f0004a07f89 */ /* 0x000e2200000e0000 */
[-CC-:B------:R-:W-:Y:S01]  /*1a4d0*/  FFMA.FTZ R185, R157, R2.reuse, -R0.reuse ;  /* 0x000000029db97223 */ /* 0x180fe20000010800 */
[-CC-:B------:R-:W-:Y:S01]  /*1a4e0*/  FFMA.FTZ R184, R176, R2.reuse, -R0.reuse ;  /* 0x00000002b0b87223 */ /* 0x180fe20000010800 */
[-CC-:B------:R-:W-:Y:S01]  /*1a4f0*/  FFMA.FTZ R157, R177, R2.reuse, -R0.reuse ;  /* 0x00000002b19d7223 */ /* 0x180fe20000010800 */
[--C-:B------:R-:W-:Y:S01]  /*1a500*/  FFMA.FTZ R186, R180, R2, -R0.reuse ;  /* 0x00000002b4ba7223 */ /* 0x100fe20000010800 */
[----:B0-----:R-:W-:Y:S01]  /*1a510*/  FMNMX.FTZ R4, R4, R160, !PT ;  /* 0x000000a004047209 */ /* 0x001fe20007810000 */
[----:B------:R-:W-:-:S04]  /*1a520*/  FFMA.FTZ R160, R181, R2, -R0 ;  /* 0x00000002b5a07223 */ /* 0x000fc80000010800 */
[C---:B------:R-:W-:Y:S01]  /*1a530*/  FADD.FTZ R0, -R4.reuse, R231 ;  /* 0x000000e704007221 */ /* 0x040fe20000010100 */
[----:B------:R-:W-:-:S03]  /*1a540*/  FMUL.FTZ R161, R4, R2 ;  /* 0x0000000204a17220 */ /* 0x000fc60000410000 */
[-C--:B------:R-:W-:Y:S01]  /*1a550*/  FMUL.FTZ R0, R0, R2.reuse ;  /* 0x0000000200007220 */ /* 0x080fe20000410000 */
[-CC-:B------:R-:W-:Y:S01]  /*1a560*/  FFMA.FTZ R197, R154, R2.reuse, -R161.reuse ;  /* 0x000000029ac57223 */ /* 0x180fe200000108a1 */
[-CC-:B------:R-:W-:Y:S01]  /*1a570*/  FFMA.FTZ R154, R155, R2.reuse, -R161.reuse ;  /* 0x000000029b9a7223 */ /* 0x180fe200000108a1 */
[----:B------:R-:W-:Y:S02]  /*1a580*/  @!P1 IMAD R155, R22, 0x8, R16 ;  /* 0x00000008169b9824 */ /* 0x000fe400078e0210 */
[----:B------:R-:W-:Y:S01]  /*1a590*/  FFMA.FTZ R199, R158, R2, -R161 ;  /* 0x000000029ec77223 */ /* 0x000fe200000108a1 */
[----:B------:R-:W-:Y:S01]  /*1a5a0*/  MUFU.EX2 R0, R0 ;  /* 0x0000000000007308 */ /* 0x000fe20000000800 */
[----:B------:R-:W-:-:S07]  /*1a5b0*/  @!P1 VIADD R155, R155, 0x30840 ;  /* 0x000308409b9b9836 */ /* 0x000fce0000000000 */
[----:B------:R-:W0:Y:S01]  /*1a5c0*/  MUFU.EX2 R197, R197 ;  /* 0x000000c500c57308 */ /* 0x000e220000000800 */
[-C--:B------:R-:W-:Y:S01]  /*1a5d0*/  FFMA.FTZ R159, R159, R2.reuse, -R161 ;  /* 0x000000029f9f7223 */ /* 0x080fe200000108a1 */
[----:B------:R-:W-:Y:S01]  /*1a5e0*/  @!P1 PRMT R158, RZ, 0x654, R155 ;  /* 0x00000654ff9e9816 */ /* 0x000fe2000000009b */
[----:B------:R-:W-:-:S03]  /*1a5f0*/  FFMA.FTZ R193, R162, R2, -R161 ;  /* 0x00000002a2c17223 */ /* 0x000fc600000108a1 */
[----:B------:R1:W-:Y:S02]  /*1a600*/  @!P1 SYNCS.ARRIVE.TRANS64.RED.A1T0 RZ, [R158+URZ], RZ ;  /* 0x000000ff9eff99a7 */ /* 0x0003e4000810043f */
[----:B------:R-:W2:Y:S08]  /*1a610*/  MUFU.EX2 R154, R154 ;  /* 0x0000009a009a7308 */ /* 0x000eb00000000800 */
[----:B------:R-:W3:Y:S01]  /*1a620*/  MUFU.EX2 R199, R199 ;  /* 0x000000c700c77308 */ /* 0x000ee20000000800 */
[----:B-1----:R-:W-:Y:S01]  /*1a630*/  FFMA.FTZ R158, R163, R2, -R161 ;  /* 0x00000002a39e7223 */ /* 0x002fe200000108a1 */
[----:B0-----:R-:W-:-:S06]  /*1a640*/  FFMA.FTZ R227, R0, R227, R197 ;  /* 0x000000e300e37223 */ /* 0x001fcc00000100c5 */
[----:B------:R-:W0:Y:S01]  /*1a650*/  MUFU.EX2 R185, R185 ;  /* 0x000000b900b97308 */ /* 0x000e220000000800 */
[----:B------:R-:W-:-:S07]  /*1a660*/  FFMA.FTZ R195, R166, R2, -R161 ;  /* 0x00000002a6c37223 */ /* 0x000fce00000108a1 */
[----:B------:R1:W4:Y:S01]  /*1a670*/  MUFU.EX2 R155, R159 ;  /* 0x0000009f009b7308 */ /* 0x0003220000000800 */
[----:B--2---:R-:W-:-:S07]  /*1a680*/  FADD.FTZ R227, R154, R227 ;  /* 0x000000e39ae37221 */ /* 0x004fce0000010000 */
[----:B------:R-:W2:Y:S01]  /*1a690*/  MUFU.EX2 R187, R187 ;  /* 0x000000bb00bb7308 */ /* 0x000ea20000000800 */
[----:B------:R-:W-:-:S07]  /*1a6a0*/  FFMA.FTZ R167, R167, R2, -R161 ;  /* 0x00000002a7a77223 */ /* 0x000fce00000108a1 */
[----:B------:R-:W5:Y:S01]  /*1a6b0*/  MUFU.EX2 R193, R193 ;  /* 0x000000c100c17308 */ /* 0x000f620000000800 */
[----:B-1----:R-:W-:Y:S01]  /*1a6c0*/  FADD.FTZ R159, R198, R228 ;  /* 0x000000e4c69f7221 */ /* 0x002fe20000010000 */
[----:B------:R-:W-:Y:S01]  /*1a6d0*/  F2FP.F16.F32.PACK_AB R197, R154, R197 ;  /* 0x000000c59ac5723e */ /* 0x000fe200000000ff */
[----:B---3--:R-:W-:Y:S01]  /*1a6e0*/  FADD.FTZ R154, R199, R227 ;  /* 0x000000e3c79a7221 */ /* 0x008fe20000010000 */
[-CC-:B------:R-:W-:Y:S01]  /*1a6f0*/  FFMA.FTZ R170, R170, R2.reuse, -R161.reuse ;  /* 0x00000002aaaa7223 */ /* 0x180fe200000108a1 */
[-CC-:B------:R-:W-:Y:S01]  /*1a700*/  FFMA.FTZ R171, R171, R2.reuse, -R161.reuse ;  /* 0x00000002abab7223 */ /* 0x180fe200000108a1 */
[-CC-:B------:R-:W-:Y:S01]  /*1a710*/  FFMA.FTZ R174, R174, R2.reuse, -R161.reuse ;  /* 0x00000002aeae7223 */ /* 0x180fe200000108a1 */
[-C--:B------:R-:W-:Y:S01]  /*1a720*/  FFMA.FTZ R175, R175, R2.reuse, -R161 ;  /* 0x00000002afaf7223 */ /* 0x080fe200000108a1 */
[----:B------:R-:W1:Y:S01]  /*1a730*/  MUFU.EX2 R158, R158 ;  /* 0x0000009e009e7308 */ /* 0x000e620000000800 */
[----:B0-----:R-:W-:Y:S01]  /*1a740*/  FADD.FTZ R159, R185, R159 ;  /* 0x0000009fb99f7221 */ /* 0x001fe20000010000 */
[----:B----4-:R-:W-:Y:S01]  /*1a750*/  FADD.FTZ R154, R155, R154 ;  /* 0x0000009a9b9a7221 */ /* 0x010fe20000010000 */
[-CC-:B------:R-:W-:Y:S01]  /*1a760*/  FFMA.FTZ R178, R178, R2.reuse, -R161.reuse ;  /* 0x00000002b2b27223 */ /* 0x180fe200000108a1 */
[-CC-:B------:R-:W-:Y:S01]  /*1a770*/  FFMA.FTZ R179, R179, R2.reuse, -R161.reuse ;  /* 0x00000002b3b37223 */ /* 0x180fe200000108a1 */
[----:B------:R-:W-:Y:S01]  /*1a780*/  FFMA.FTZ R182, R182, R2, -R161 ;  /* 0x00000002b6b67223 */ /* 0x000fe200000108a1 */
[----:B------:R0:W-:Y:S02]  /*1a790*/  @!P1 SYNCS.ARRIVE.TRANS64.RED.A1T0 RZ, [R204+URZ], RZ ;  /* 0x000000ffccff99a7 */ /* 0x0001e4000810043f */
[----:B------:R-:W3:Y:S01]  /*1a7a0*/  MUFU.EX2 R195, R195 ;  /* 0x000000c300c37308 */ /* 0x000ee20000000800 */
[----:B------:R-:W-:Y:S01]  /*1a7b0*/  F2FP.F16.F32.PACK_AB R199, R155, R199 ;  /* 0x000000c79bc7723e */ /* 0x000fe200000000ff */
[----:B--2---:R-:W-:Y:S01]  /*1a7c0*/  FADD.FTZ R155, R187, R159 ;  /* 0x0000009fbb9b7221 */ /* 0x004fe20000010000 */
[----:B-----5:R-:W-:-:S05]  /*1a7d0*/  FADD.FTZ R154, R193, R154 ;  /* 0x0000009ac19a7221 */ /* 0x020fca0000010000 */
[----:B------:R-:W2:Y:S01]  /*1a7e0*/  MUFU.EX2 R167, R167 ;  /* 0x000000a700a77308 */ /* 0x000ea20000000800 */
[----:B------:R-:W-:Y:S01]  /*1a7f0*/  FADD.FTZ R155, R192, R155 ;  /* 0x0000009bc09b7221 */ /* 0x000fe20000010000 */
[----:B-1----:R-:W-:-:S06]  /*1a800*/  FADD.FTZ R154, R158, R154 ;  /* 0x0000009a9e9a7221 */ /* 0x002fcc0000010000 */
[----:B------:R-:W1:Y:S01]  /*1a810*/  MUFU.EX2 R170, R170 ;  /* 0x000000aa00aa7308 */ /* 0x000e620000000800 */
[----:B------:R-:W-:Y:S01]  /*1a820*/  FADD.FTZ R159, R194, R155 ;  /* 0x0000009bc29f7221 */ /* 0x000fe20000010000 */
[----:B---3--:R-:W-:-:S06]  /*1a830*/  FADD.FTZ R155, R195, R154 ;  /* 0x0000009ac39b7221 */ /* 0x008fcc0000010000 */
[----:B------:R-:W3:Y:S01]  /*1a840*/  MUFU.EX2 R171, R171 ;  /* 0x000000ab00ab7308 */ /* 0x000ee20000000800 */
[----:B------:R-:W-:Y:S01]  /*1a850*/  FADD.FTZ R154, R152, R159 ;  /* 0x0000009f989a7221 */ /* 0x000fe20000010000 */
[----:B--2---:R-:W-:-:S06]  /*1a860*/  FADD.FTZ R155, R167, R155 ;  /* 0x0000009ba79b7221 */ /* 0x004fcc0000010000 */
[----:B------:R-:W2:Y:S01]  /*1a870*/  MUFU.EX2 R174, R174 ;  /* 0x000000ae00ae7308 */ /* 0x000ea20000000800 */
[----:B------:R-:W-:Y:S01]  /*1a880*/  FADD.FTZ R154, R188, R154 ;  /* 0x0000009abc9a7221 */ /* 0x000fe20000010000 */
[----:B-1----:R-:W-:-:S06]  /*1a890*/  FADD.FTZ R155, R170, R155 ;  /* 0x0000009baa9b7221 */ /* 0x002fcc0000010000 */
[----:B------:R-:W1:Y:S01]  /*1a8a0*/  MUFU.EX2 R175, R175 ;  /* 0x000000af00af7308 */ /* 0x000e620000000800 */
[----:B------:R-:W-:Y:S01]  /*1a8b0*/  FADD.FTZ R154, R153, R154 ;  /* 0x0000009a999a7221 */ /* 0x000fe20000010000 */
[----:B---3--:R-:W-:-:S06]  /*1a8c0*/  FADD.FTZ R155, R171, R155 ;  /* 0x0000009bab9b7221 */ /* 0x008fcc0000010000 */
[----:B------:R-:W3:Y:S01]  /*1a8d0*/  MUFU.EX2 R184, R184 ;  /* 0x000000b800b87308 */ /* 0x000ee20000000800 */
[----:B------:R-:W-:-:S07]  /*1a8e0*/  FFMA.FTZ R161, R183, R2, -R161 ;  /* 0x00000002b7a17223 */ /* 0x000fce00000108a1 */
[----:B------:R-:W4:Y:S01]  /*1a8f0*/  MUFU.EX2 R178, R178 ;  /* 0x000000b200b27308 */ /* 0x000f220000000800 */
[----:B------:R-:W-:Y:S01]  /*1a900*/  FADD.FTZ R154, R190, R154 ;  /* 0x0000009abe9a7221 */ /* 0x000fe20000010000 */
[----:B--2---:R-:W-:-:S06]  /*1a910*/  FADD.FTZ R155, R174, R155 ;  /* 0x0000009bae9b7221 */ /* 0x004fcc0000010000 */
[----:B------:R-:W2:Y:S08]  /*1a920*/  MUFU.EX2 R157, R157 ;  /* 0x0000009d009d7308 */ /* 0x000eb00000000800 */
[----:B------:R-:W5:Y:S01]  /*1a930*/  MUFU.EX2 R179, R179 ;  /* 0x000000b300b37308 */ /* 0x000f620000000800 */
[----:B------:R-:W-:Y:S01]  /*1a940*/  FADD.FTZ R154, R156, R154 ;  /* 0x0000009a9c9a7221 */ /* 0x000fe20000010000 */
[----:B-1----:R-:W-:-:S06]  /*1a950*/  FADD.FTZ R155, R175, R155 ;  /* 0x0000009baf9b7221 */ /* 0x002fcc0000010000 */
[----:B------:R-:W1:Y:S08]  /*1a960*/  MUFU.EX2 R186, R186 ;  /* 0x000000ba00ba7308 */ /* 0x000e700000000800 */
[----:B------:R-:W0:Y:S01]  /*1a970*/  MUFU.EX2 R182, R182 ;  /* 0x000000b600b67308 */ /* 0x000e220000000800 */
[----:B---3--:R-:W-:Y:S01]  /*1a980*/  FADD.FTZ R154, R184, R154 ;  /* 0x0000009ab89a7221 */ /* 0x008fe20000010000 */
[----:B----4-:R-:W-:-:S06]  /*1a990*/  FADD.FTZ R155, R178, R155 ;  /* 0x0000009bb29b7221 */ /* 0x010fcc0000010000 */
[----:B------:R-:W3:Y:S08]  /*1a9a0*/  MUFU.EX2 R160, R160 ;  /* 0x000000a000a07308 */ /* 0x000ef00000000800 */
[----:B------:R-:W4:Y:S01]  /*1a9b0*/  MUFU.EX2 R161, R161 ;  /* 0x000000a100a17308 */ /* 0x000f220000000800 */
[----:B--2---:R-:W-:Y:S01]  /*1a9c0*/  FADD.FTZ R154, R157, R154 ;  /* 0x0000009a9d9a7221 */ /* 0x004fe20000010000 */
[----:B-----5:R-:W-:-:S03]  /*1a9d0*/  FADD.FTZ R155, R179, R155 ;  /* 0x0000009bb39b7221 */ /* 0x020fc60000010000 */
[----:B-1----:R-:W-:Y:S01]  /*1a9e0*/  FADD.FTZ R154, R186, R154 ;  /* 0x0000009aba9a7221 */ /* 0x002fe20000010000 */
[----:B0-----:R-:W-:Y:S01]  /*1a9f0*/  FADD.FTZ R155, R182, R155 ;  /* 0x0000009bb69b7221 */ /* 0x001fe20000010000 */
[----:B------:R-:W-:Y:S01]  /*1aa00*/  F2FP.F16.F32.PACK_AB R198, R185, R198 ;  /* 0x000000c6b9c6723e */ /* 0x000fe200000000ff */
[----:B------:R-:W-:Y:S01]  /*1aa10*/  IMAD.MOV.U32 R231, RZ, RZ, R4 ;  /* 0x000000ffffe77224 */ /* 0x000fe200078e0004 */
[----:B------:R-:W-:Y:S01]  /*1aa20*/  F2FP.F16.F32.PACK_AB R192, R192, R187 ;  /* 0x000000bbc0c0723e */ /* 0x000fe200000000ff */
[----:B---3--:R-:W-:Y:S01]  /*1aa30*/  FADD.FTZ R228, R160, R154 ;  /* 0x0000009aa0e47221 */ /* 0x008fe20000010000 */
[----:B------:R-:W-:Y:S02]  /*1aa40*/  F2FP.F16.F32.PACK_AB R193, R158, R193 ;  /* 0x000000c19ec1723e */ /* 0x000fe400000000ff */
[----:B------:R-:W-:Y:S02]  /*1aa50*/  F2FP.F16.F32.PACK_AB R194, R152, R194 ;  /* 0x000000c298c2723e */ /* 0x000fe400000000ff */
[----:B------:R-:W-:-:S02]  /*1aa60*/  F2FP.F16.F32.PACK_AB R195, R167, R195 ;  /* 0x000000c3a7c3723e */ /* 0x000fc400000000ff */
[----:B------:R-:W-:Y:S01]  /*1aa70*/  F2FP.F16.F32.PACK_AB R188, R153, R188 ;  /* 0x000000bc99bc723e */ /* 0x000fe200000000ff */
[----:B----4-:R-:W-:Y:S01]  /*1aa80*/  FADD.FTZ R227, R161, R155 ;  /* 0x0000009ba1e37221 */ /* 0x010fe20000010000 */
[----:B------:R-:W-:Y:S02]  /*1aa90*/  F2FP.F16.F32.PACK_AB R189, R171, R170 ;  /* 0x000000aaabbd723e */ /* 0x000fe400000000ff */
[----:B------:R-:W-:Y:S02]  /*1aaa0*/  F2FP.F16.F32.PACK_AB R190, R156, R190 ;  /* 0x000000be9cbe723e */ /* 0x000fe400000000ff */
[----:B------:R-:W-:Y:S02]  /*1aab0*/  F2FP.F16.F32.PACK_AB R191, R175, R174 ;  /* 0x000000aeafbf723e */ /* 0x000fe400000000ff */
[----:B------:R-:W-:Y:S02]  /*1aac0*/  F2FP.F16.F32.PACK_AB R184, R157, R184 ;  /* 0x000000b89db8723e */ /* 0x000fe400000000ff */
[----:B------:R-:W-:-:S02]  /*1aad0*/  F2FP.F16.F32.PACK_AB R185, R179, R178 ;  /* 0x000000b2b3b9723e */ /* 0x000fc400000000ff */
[----:B------:R-:W-:Y:S02]  /*1aae0*/  F2FP.F16.F32.PACK_AB R186, R160, R186 ;  /* 0x000000baa0ba723e */ /* 0x000fe400000000ff */
[----:B------:R-:W-:Y:S02]  /*1aaf0*/  F2FP.F16.F32.PACK_AB R187, R161, R182 ;  /* 0x000000b6a1bb723e */ /* 0x000fe400000000ff */
[----:B------:R-:W-:Y:S01]  /*1ab00*/  MOV R204, R205 ;  /* 0x000000cd00cc7202 */ /* 0x000fe20000000f00 */
[----:B------:R-:W-:Y:S06]  /*1ab10*/  @P2 BRA `(.L_x_1777) ;  /* 0xffffffe0000c2947 */ /* 0x000fec000383ffff */
[----:B------:R-:W-:Y:S05]  /*1ab20*/  BSYNC B1 ;  /* 0x0000000000017941 */ /* 0x000fea0003800000 */
.L_x_1766:
[----:B------:R-:W-:-:S07]  /*1ab30*/  IMAD.MOV.U32 R204, RZ, RZ, R232 ;  /* 0x000000ffffcc7224 */ /* 0x000fce00078e00e8 */
.L_x_1765:
[----:B------:R-:W-:Y:S05]  /*1ab40*/  BSYNC B0 ;  /* 0x0000000000007941 */ /* 0x000fea0003800000 */
.L_x_1764:
[----:B------:R-:W2:Y:S01]  /*1ab50*/  LDL R152, [R1+0x38] ;  /* 0x0000380001987983 */ /* 0x000ea20000100800 */
[----:B------:R-:W-:Y:S01]  /*1ab60*/  BSSY B0, `(.L_x_1778) ;  /* 0x00002b3000007945 */ /* 0x000fe20003800000 */
[----:B--2---:R-:W-:-:S13]  /*1ab70*/  ISETP.GE.AND P2, PT, R204, R152, PT ;  /* 0x00000098cc00720c */ /* 0x004fda0003f46270 */
[----:B------:R-:W-:Y:S05]  /*1ab80*/  @!P2 BRA `(.L_x_1779) ;  /* 0x0000002800c0a947 */ /* 0x000fea0003800000 */
[----:B------:R-:W-:Y:S01]  /*1ab90*/  IMAD.MOV.U32 R230, RZ, RZ, R4 ;  /* 0x000000ffffe67224 */ /* 0x000fe200078e0004 */
[----:B------:R-:W-:Y:S01]  /*1aba0*/  MOV R232, R22 ;  /* 0x0000001600e87202 */ /* 0x000fe20000000f00 */
[----:B------:R-:W-:Y:S02]  /*1abb0*/  IMAD.MOV.U32 R231, RZ, RZ, R5 ;  /* 0x000000ffffe77224 */ /* 0x000fe400078e0005 */
[----:B------:R-:W-:-:S07]  /*1abc0*/  IMAD.MOV.U32 R236, RZ, RZ, R205 ;  /* 0x000000ffffec7224 */ /* 0x000fce00078e00cd */
.L_x_1798:
[----:B------:R-:W-:-:S05]  /*1abd0*/  VIADD R22, R232, 0x1 ;  /* 0x00000001e8167836 */ /* 0x000fca0000000000 */
[----:B------:R-:W-:-:S04]  /*1abe0*/  ISETP.NE.AND P2, PT, R22, 0x2, PT ;  /* 0x000000021600780c */ /* 0x000fc80003f45270 */
[----:B------:R-:W-:Y:S02]  /*1abf0*/  SEL R205, RZ, 0x1, P2 ;  /* 0x00000001ffcd7807 */ /* 0x000fe40001000000 */
[----:B------:R-:W-:Y:S02]  /*1ac00*/  SEL R22, R22, RZ, P2 ;  /* 0x000000ff16167207 */ /* 0x000fe40001000000 */
[----:B------:R-:W-:Y:S01]  /*1ac10*/  LOP3.LUT R205, R236, R205, RZ, 0x3c, !PT ;  /* 0x000000cdeccd7212 */ /* 0x000fe200078e3cff */
[----:B------:R-:W-:Y:S06]  /*1ac20*/  @!P0 BRA `(.L_x_1780) ;  /* 0x0000000000048947 */ /* 0x000fec0003800000 */
[----:B------:R-:W-:Y:S01]  /*1ac30*/  BPT.TRAP 0x1 ;  /* 0x000000040000795c */ /* 0x000fe20000300000 */
.L_x_1780:
[----:B------:R-:W-:Y:S01]  /*1ac40*/  IMAD R4, R22, 0x8, R16 ;  /* 0x0000000816047824 */ /* 0x000fe200078e0210 */
[----:B------:R-:W-:-:S04]  /*1ac50*/  SHF.L.U32 R5, R205, 0x1f, RZ ;  /* 0x0000001fcd057819 */ /* 0x000fc800000006ff */
[----:B------:R0:W1:Y:S01]  /*1ac60*/  SYNCS.PHASECHK.TRANS64.TRYWAIT P2, [R4+URZ+0x30830], R5 ;  /* 0x03083005040075a7 */ /* 0x000062000804017f */
[----:B------:R-:W-:Y:S05]  /*1ac70*/  @!P0 BRA `(.L_x_1781) ;  /* 0x0000000000048947 */ /* 0x000fea0003800000 */
[----:B------:R-:W-:Y:S01]  /*1ac80*/  BPT.TRAP 0x1 ;  /* 0x000000040000795c */ /* 0x000fe20000300000 */
.L_x_1781:
        /* <DEDUP_REMOVED lines=8> */
.L_x_1783:
[----:B------:R-:W-:Y:S05]  /*1ad10*/  BSYNC B1 ;  /* 0x0000000000017941 */ /* 0x000fea0003800000 */
.L_x_1782:
        /* <DEDUP_REMOVED lines=269> */
.L_x_1785:
[----:B------:R-:W-:Y:S01]  /*1bdf0*/  SHF.L.U32 R2, R236, 0x1f, RZ ;  /* 0x0000001fec027819 */ /* 0x000fe200000006ff */
[----:B------:R-:W-:-:S04]  /*1be00*/  IMAD R0, R232, 0x8, R16 ;  /* 0x00000008e8007824 */ /* 0x000fc800078e0210 */
[----:B------:R0:W1:Y:S01]  /*1be10*/  SYNCS.PHASECHK.TRANS64.TRYWAIT P2, [R0+URZ+0x30850], R2 ;  /* 0x03085002000075a7 */ /* 0x000062000804017f */
[----:B------:R-:W-:Y:S05]  /*1be20*/  @!P0 BRA `(.L_x_1786) ;  /* 0x0000000000048947 */ /* 0x000fea0003800000 */
[----:B------:R-:W-:Y:S01]  /*1be30*/  BPT.TRAP 0x1 ;  /* 0x000000040000795c */ /* 0x000fe20000300000 */
.L_x_1786:
[----:B------:R-:W-:Y:S04]  /*1be40*/  BSSY B1, `(.L_x_1787) ;  /* 0x0000004000017945 */ /* 0x000fe80003800000 */
[----:B-1----:R-:W-:Y:S05]  /*1be50*/  @P2 BRA `(.L_x_1788) ;  /* 0x0000000000082947 */ /* 0x002fea0003800000 */
[----:B------:R-:W1:Y:S02]  /*1be60*/  SYNCS.PHASECHK.TRANS64.TRYWAIT P2, [R0+URZ+0x30850], R2 ;  /* 0x03085002000075a7 */ /* 0x000e64000804017f */
[----:B-1----:R-:W-:Y:S05]  /*1be70*/  @!P2 BRA `(.L_x_1789) ;  /* 0x0000012c0050a947 */ /* 0x002fea0003800000 */
.L_x_1788:
[----:B------:R-:W-:Y:S05]  /*1be80*/  BSYNC B1 ;  /* 0x0000000000017941 */ /* 0x000fea0003800000 */
.L_x_1787:
[----:B01----:R-:W-:Y:S02]  /*1be90*/  VIADD R2, R16, 0x400 ;  /* 0x0000040010027836 */ /* 0x003fe40000000000 */
[----:B------:R-:W-:Y:S01]  /*1bea0*/  IMAD.MOV.U32 R3, RZ, RZ, 0x40000040 ;  /* 0x40000040ff037424 */ /* 0x000fe200078e00ff */
[----:B------:R-:W-:Y:S01]  /*1beb0*/  WARPGROUP.ARRIVE ;  /* 0x00000000000079c5 */ /* 0x000fe20000000000 */
[----:B------:R-:W-:Y:S01]  /*1bec0*/  IMAD.MOV.U32 R5, RZ, RZ, 0x40000040 ;  /* 0x40000040ff057424 */ /* 0x000fe200078e00ff */
[----:B------:R-:W-:Y:S01]  /*1bed0*/  SHF.R.U32.HI R2, RZ, 0x4, R2 ;  /* 0x00000004ff027819 */ /* 0x000fe20000011602 */
[----:B------:R-:W-:Y:S01]  /*1bee0*/  ULDC UR4, c[0x0][0x9dc] ;  /* 0x0002770000047ab9 */ /* 0x000fe20000000800 */
[----:B------:R-:W-:Y:S02]  /*1bef0*/  ULDC UR5, c[0x0][0x9e0] ;  /* 0x0002780000057ab9 */ /* 0x000fe40000000800 */
[----:B------:R-:W-:-:S04]  /*1bf00*/  LOP3.LUT R2, R2, 0x3fff, RZ, 0xc0, !PT ;  /* 0x00003fff02027812 */ /* 0x000fc800078ec0ff */
[----:B------:R-:W-:-:S05]  /*1bf10*/  LOP3.LUT R2, R2, 0x2000000, RZ, 0xfc, !PT ;  /* 0x0200000002027812 */ /* 0x000fca00078efcff */
[----:B------:R-:W-:Y:S01]  /*1bf20*/  IMAD R2, R232, 0x800, R2 ;  /* 0x00000800e8027824 */ /* 0x000fe200078e0202 */
[----:B------:R-:W-:Y:S01]  /*1bf30*/  R2UR UR7, R3 ;  /* 0x00000000030772ca */ /* 0x000fe200000e0000 */
[----:B------:R-:W2:Y:S03]  /*1bf40*/  LDL R232, [R1+0x34] ;  /* 0x0000340001e87983 */ /* 0x000ea60000100800 */
[----:B------:R-:W-:-:S13]  /*1bf50*/  R2UR UR6, R2 ;  /* 0x00000000020672ca */ /* 0x000fda00000e0000 */
[----:B------:R-:W-:Y:S01]  /*1bf60*/  HGMMA.64x256x16.F32 R24, R196, gdesc[UR4].tnspB, R24, gsb0 ;  /* 0x43e00004c4187df0 */ /* 0x000fe20008000818 */
[----:B------:R-:W-:Y:S01]  /*1bf70*/  VIADD R4, R2, 0x80 ;  /* 0x0000008002047836 */ /* 0x000fe20000000000 */
[----:B------:R-:W-:-:S04]  /*1bf80*/  R2UR UR7, R5 ;  /* 0x00000000050772ca */ /* 0x000fc800000e0000 */
[----:B------:R-:W-:Y:S01]  /*1bf90*/  R2UR UR6, R4 ;  /* 0x00000000040672ca */ /* 0x000fe200000e0000 */
[C---:B------:R-:W-:Y:S01]  /*1bfa0*/  VIADD R4, R2.reuse, 0x100 ;  /* 0x0000010002047836 */ /* 0x040fe20000000000 */
[----:B------:R-:W-:Y:S01]  /*1bfb0*/  MOV R5, 0x40000040 ;  /* 0x4000004000057802 */ /* 0x000fe20000000f00 */
[----:B------:R-:W-:Y:S02]  /*1bfc0*/  WARPGROUP.DEPBAR.LE gsb0, 0x0 ;  /* 0x00008000000079c5 */ /* 0x000fe40000010000 */
[----:B------:R-:W-:Y:S01]  /*1bfd0*/  WARPGROUP.ARRIVE ;  /* 0x00000000000079c5 */ /* 0x000fe20000000000 */
[----:B------:R-:W2:Y:S01]  /*1bfe0*/  LDL R199, [R1+0x14] ;  /* 0x0000140001c77983 */ /* 0x000ea20000100800 */
[----:B------:R-:W-:Y:S01]  /*1bff0*/  VIADD R2, R2, 0x180 ;  /* 0x0000018002027836 */ /* 0x000fe20000000000 */
[----:B------:R-:W-:Y:S01]  /*1c000*/  ULOP3.LUT UR4, URZ, UR4, URZ, 0x33, !UPT ;  /* 0x000000043f047292 */ /* 0x000fe2000f8e333f */
[----:B------:R-:W-:-:S13]  /*1c010*/  IMAD.MOV.U32 R3, RZ, RZ, 0x40000040 ;  /* 0x40000040ff037424 */ /* 0x000fda00078e00ff */
[----:B------:R-:W-:Y:S01]  /*1c020*/  HGMMA.64x256x16.F32 R24, R192, gdesc[UR4].tnspB, R24, gsb0 ;  /* 0x43e00004c0187df0 */ /* 0x000fe20008000818 */
[----:B------:R-:W-:Y:S01]  /*1c030*/  R2UR UR6, R4 ;  /* 0x00000000040672ca */ /* 0x000fe200000e0000 */
[----:B------:R-:W-:Y:S01]  /*1c040*/  IMAD.SHL.U32 R4, R204, 0x40, RZ ;  /* 0x00000040cc047824 */ /* 0x000fe200078e00ff */
[----:B------:R-:W-:Y:S01]  /*1c050*/  R2UR UR7, R5 ;  /* 0x00000000050772ca */ /* 0x000fe200000e0000 */
[----:B------:R-:W-:Y:S02]  /*1c060*/  WARPGROUP.DEPBAR.LE gsb0, 0x0 ;  /* 0x00008000000079c5 */ /* 0x000fe40000010000 */
[----:B------:R-:W-:-:S15]  /*1c070*/  WARPGROUP.ARRIVE ;  /* 0x00000000000079c5 */ /* 0x000fde0000000000 */
[----:B------:R-:W-:-:S07]  /*1c080*/  NOP ;  /* 0x0000000000007918 */ /* 0x000fce0000000000 */
[----:B------:R-:W-:Y:S01]  /*1c090*/  HGMMA.64x256x16.F32 R24, R188, gdesc[UR4].tnspB, R24, gsb0 ;  /* 0x43e00004bc187df0 */ /* 0x000fe20008000818 */
[----:B------:R-:W-:Y:S02]  /*1c0a0*/  R2UR UR6, R2 ;  /* 0x00000000020672ca */ /* 0x000fe400000e0000 */
[----:B------:R-:W-:Y:S01]  /*1c0b0*/  R2UR UR7, R3 ;  /* 0x00000000030772ca */ /* 0x000fe200000e0000 */
[----:B------:R-:W0:Y:S08]  /*1c0c0*/  @P5 LDC R2, c[0x0][0x450] ;  /* 0x00011400ff025b82 */ /* 0x000e300000000800 */
[----:B------:R-:W1:Y:S01]  /*1c0d0*/  @P5 LDC R3, c[0x0][0x44c] ;  /* 0x00011300ff035b82 */ /* 0x000e620000000800 */
[----:B--2---:R-:W-:-:S04]  /*1c0e0*/  IMAD.IADD R5, R232, 0x1, R199 ;  /* 0x00000001e8057824 */ /* 0x004fc800078e02c7 */
[----:B-1----:R-:W-:-:S05]  /*1c0f0*/  @P5 IMAD.HI.U32 R3, R5, R3, RZ ;  /* 0x0000000305035227 */ /* 0x002fca00078e00ff */
[----:B0-----:R-:W-:Y:S01]  /*1c100*/  @P5 SHF.R.U32.HI R5, RZ, R2, R3 ;  /* 0x00000002ff055219 */ /* 0x001fe20000011603 */
[----:B------:R-:W-:-:S04]  /*1c110*/  @!P1 IMAD R2, R22, 0x8, R16 ;  /* 0x0000000816029824 */ /* 0x000fc800078e0210 */
[----:B------:R-:W-:-:S05]  /*1c120*/  @!P1 VIADD R2, R2, 0x30840 ;  /* 0x0003084002029836 */ /* 0x000fca0000000000 */
[----:B------:R-:W-:Y:S01]  /*1c130*/  @!P1 PRMT R2, RZ, 0x654, R2 ;  /* 0x00000654ff029816 */ /* 0x000fe20000000002 */
[----:B------:R-:W-:Y:S02]  /*1c140*/  WARPGROUP.DEPBAR.LE gsb0, 0x0 ;  /* 0x00008000000079c5 */ /* 0x000fe40000010000 */
[----:B------:R-:W-:Y:S01]  /*1c150*/  WARPGROUP.ARRIVE ;  /* 0x00000000000079c5 */ /* 0x000fe20000000000 */
[----:B------:R-:W0:Y:S05]  /*1c160*/  SHFL.IDX PT, R188, R5, RZ, 0x1c1f ;  /* 0x001c1fff05bc7589 */ /* 0x000e2a00000e0000 */
[----:B------:R-:W-:Y:S03]  /*1c170*/  HGMMA.64x256x16.F32 R24, R184, gdesc[UR4].tnspB, R24, gsb0 ;  /* 0x43e00004b8187df0 */ /* 0x000fe60008000818 */
[----:B------:R-:W-:-:S02]  /*1c180*/  WARPGROUP.DEPBAR.LE gsb0, 0x0 ;  /* 0x00008000000079c5 */ /* 0x000fc40000010000 */
[----:B------:R-:W-:Y:S01]  /*1c190*/  IADD3 R186, -R229, 0x1, -R4 ;  /* 0x00000001e5ba7810 */ /* 0x000fe20007ffe904 */
[----:B------:R1:W-:Y:S03]  /*1c1a0*/  @!P1 SYNCS.ARRIVE.TRANS64.RED.A1T0 RZ, [R2+URZ], RZ ;  /* 0x000000ff02ff99a7 */ /* 0x0003e6000810043f */
[----:B------:R-:W-:-:S05]  /*1c1b0*/  IADD3 R186, -R220, R186, R221 ;  /* 0x000000badcba7210 */ /* 0x000fca0007ffe1dd */
[C---:B------:R-:W-:Y:S01]  /*1c1c0*/  VIADD R187, R186.reuse, UR5 ;  /* 0x00000005babb7c36 */ /* 0x040fe20008000000 */
[----:B------:R-:W-:-:S03]  /*1c1d0*/  IADD3 R186, R186, UR4, RZ ;  /* 0x00000004baba7c10 */ /* 0x000fc6000fffe0ff */
        /* <DEDUP_REMOVED lines=16> */
.L_x_1792:
[----:B------:R-:W-:Y:S02]  /*1c2e0*/  ULDC UR4, c[0x0][0x9e4] ;  /* 0x0002790000047ab9 */ /* 0x000fe40000000800 */
[----:B------:R-:W-:-:S05]  /*1c2f0*/  IMAD.U32 R189, RZ, RZ, UR4 ;  /* 0x00000004ffbd7e24 */ /* 0x000fca000f8e00ff */
[----:B------:R-:W-:-:S13]  /*1c300*/  ISETP.NE.AND P2, PT, R189, 0x1, PT ;  /* 0x00000001bd00780c */ /* 0x000fda0003f45270 */
[----:B------:R-:W0:Y:S02]  /*1c310*/  @P2 LDC.64 R2, c[0x0][0x9e8] ;  /* 0x00027a00ff022b82 */ /* 0x000e240000000a00 */
[----:B0-----:R-:W-:-:S05]  /*1c320*/  @P2 IMAD.HI.U32 R2, R188, R2, RZ ;  /* 0x00000002bc022227 */ /* 0x001fca00078e00ff */
[----:B------:R-:W-:-:S07]  /*1c330*/  @P2 SHF.R.U32.HI R188, RZ, R3, R2 ;  /* 0x00000003ffbc2219 */ /* 0x000fce0000011602 */
.L_x_1793:
[----:B------:R-:W-:Y:S05]  /*1c340*/  BSYNC B1 ;  /* 0x0000000000017941 */ /* 0x000fea0003800000 */
.L_x_1791:
[----:B------:R-:W-:-:S04]  /*1c350*/  IMAD R188, R188, R189, -R4 ;  /* 0x000000bdbcbc7224 */ /* 0x000fc800078e0a04 */
[----:B------:R-:W-:-:S05]  /*1c360*/  IMAD.IADD R188, R188, 0x1, -R229 ;  /* 0x00000001bcbc7824 */ /* 0x000fca00078e0ae5 */
[----:B------:R-:W-:Y:S02]  /*1c370*/  VIMNMX R184, R184, R188, !PT ;  /* 0x000000bcb8b87248 */ /* 0x000fe40007fe0100 */
[----:B------:R-:W-:-:S07]  /*1c380*/  VIADDMNMX R185, R188, R189, R185, PT ;  /* 0x000000bdbcb97246 */ /* 0x000fce00038001b9 */
.L_x_1790:
        /* <DEDUP_REMOVED lines=58> */
[----:B------:R-:W-:Y:S02]  /*1c730*/  LOP3.LUT R5, RZ, R5, RZ, 0x33, !PT ;  /* 0x00000005ff057212 */ /* 0x000fe400078e33ff */
[----:B------:R-:W-:-:S04]  /*1c740*/  MOV R184, UR4 ;  /* 0x0000000400b87c02 */ /* 0x000fc80008000f00 */
[----:B------:R-:W-:-:S13]  /*1c750*/  ISETP.NE.AND P3, PT, R184, 0x1, PT ;  /* 0x00000001b800780c */ /* 0x000fda0003f65270 */
[----:B------:R-:W0:Y:S02]  /*1c760*/  @P3 LDC.64 R2, c[0x0][0x9e8] ;  /* 0x00027a00ff023b82 */ /* 0x000e240000000a00 */
[----:B0-----:R-:W-:-:S05]  /*1c770*/  @P3 IMAD.HI.U32 R2, R5, R2, RZ ;  /* 0x0000000205023227 */ /* 0x001fca00078e00ff */
[----:B------:R-:W-:-:S04]  /*1c780*/  @P3 SHF.R.U32.HI R5, RZ, R3, R2 ;  /* 0x00000003ff053219 */ /* 0x000fc80000011602 */
[----:B------:R-:W-:Y:S01]  /*1c790*/  LOP3.LUT R5, RZ, R5, RZ, 0x33, !PT ;  /* 0x00000005ff057212 */ /* 0x000fe200078e33ff */
[----:B------:R-:W-:Y:S06]  /*1c7a0*/  BRA `(.L_x_1797) ;  /* 0x0000000000187947 */ /* 0x000fec0003800000 */
.L_x_1796:
[----:B------:R-:W-:Y:S02]  /*1c7b0*/  ULDC UR4, c[0x0][0x9e4] ;  /* 0x0002790000047ab9 */ /* 0x000fe40000000800 */
[----:B------:R-:W-:-:S05]  /*1c7c0*/  IMAD.U32 R184, RZ, RZ, UR4 ;  /* 0x00000004ffb87e24 */ /* 0x000fca000f8e00ff */
[----:B------:R-:W-:-:S13]  /*1c7d0*/  ISETP.NE.AND P3, PT, R184, 0x1, PT ;  /* 0x00000001b800780c */ /* 0x000fda0003f65270 */
[----:B------:R-:W0:Y:S02]  /*1c7e0*/  @P3 LDC.64 R2, c[0x0][0x9e8] ;  /* 0x00027a00ff023b82 */ /* 0x000e240000000a00 */
[----:B0-----:R-:W-:-:S05]  /*1c7f0*/  @P3 IMAD.HI.U32 R2, R5, R2, RZ ;  /* 0x0000000205023227 */ /* 0x001fca00078e00ff */
[----:B------:R-:W-:-:S07]  /*1c800*/  @P3 SHF.R.U32.HI R5, RZ, R3, R2 ;  /* 0x00000003ff053219 */ /* 0x000fce0000011602 */
.L_x_1797:
[----:B------:R-:W-:Y:S05]  /*1c810*/  BSYNC B1 ;  /* 0x0000000000017941 */ /* 0x000fea0003800000 */
.L_x_1795:
[----:B------:R-:W-:-:S04]  /*1c820*/  IMAD R4, R5, R184, -R4 ;  /* 0x000000b805047224 */ /* 0x000fc800078e0a04 */
[----:B------:R-:W-:-:S05]  /*1c830*/  IMAD.IADD R4, R4, 0x1, -R229 ;  /* 0x0000000104047824 */ /* 0x000fca00078e0ae5 */
[----:B------:R-:W-:Y:S02]  /*1c840*/  VIMNMX R186, R186, R4, !PT ;  /* 0x00000004baba7248 */ /* 0x000fe40007fe0100 */
[----:B------:R-:W-:-:S07]  /*1c850*/  VIADDMNMX R187, R4, R184, R187, PT ;  /* 0x000000b804bb7246 */ /* 0x000fce00038001bb */
.L_x_1794:
[----:B------:R-:W-:Y:S01]  /*1c860*/  @!P1 VIADD R0, R0, 0x30860 ;  /* 0x0003086000009836 */ /* 0x000fe20000000000 */
[----:B------:R-:W2:Y:S01]  /*1c870*/  LDL R232, [R1+0x38] ;  /* 0x0000380001e87983 */ /* 0x000ea20000100800 */
[----:B------:R-:W-:Y:S01]  /*1c880*/  ISETP.GT.AND P3, PT, R186, 0x1, P2 ;  /* 0x00000001ba00780c */ /* 0x000fe20001764270 */
[----:B------:R-:W-:Y:S01]  /*1c890*/  ULDC UR4, c[0x0][0x988] ;  /* 0x0002620000047ab9 */ /* 0x000fe20000000800 */
[----:B------:R-:W-:Y:S01]  /*1c8a0*/  IMAD.MOV.U32 R236, RZ, RZ, R205 ;  /* 0x000000ffffec7224 */ /* 0x000fe200078e00cd */
        /* <DEDUP_REMOVED lines=39> */
[----:B------:R-:W-:Y:S02]  /*1cb20*/  ISETP.GT.AND P3, PT, R186, 0x38, P2 ;  /* 0x00000038ba00780c */ /* 0x000fe40001764270 */
[----:B------:R-:W-:Y:S02]  /*1cb30*/  FMNMX.FTZ R4, R154, R230, !PT ;  /* 0x000000e69a047209 */ /* 0x000fe40007810000 */
[----:B------:R-:W-:Y:S02]  /*1cb40*/  ISETP.LT.OR P3, PT, R187, 0x39, P3 ;  /* 0x00000039bb00780c */ /* 0x000fe40001f61670 */
[----:B------:R-:W-:Y:S02]  /*1cb50*/  FMNMX.FTZ R4, R155, R4, !PT ;  /* 0x000000049b047209 */ /* 0x000fe40007810000 */
[----:B------:R-:W-:-:S02]  /*1cb60*/  FSEL R182, R182, -INF , !P3 ;  /* 0xff800000b6b67808 */ /* 0x000fc40005800000 */
        /* <DEDUP_REMOVED lines=10> */
[----:B------:R-:W-:Y:S01]  /*1cc10*/  MOV R231, R5 ;  /* 0x0000000500e77202 */ /* 0x000fe20000000f00 */
[-CC-:B------:R-:W-:Y:S01]  /*1cc20*/  FFMA.FTZ R152, R152, R2.reuse, -R3.reuse ;  /* 0x0000000298987223 */ /* 0x180fe20000010803 */
[----:B------:R-:W-:Y:S01]  /*1cc30*/  ISETP.LT.OR P4, PT, R187, 0x9, P4 ;  /* 0x00000009bb00780c */ /* 0x000fe20002781670 */
[-CC-:B------:R-:W-:Y:S01]  /*1cc40*/  FFMA.FTZ R153, R153, R2.reuse, -R3.reuse ;  /* 0x0000000299997223 */ /* 0x180fe20000010803 */
[-CC-:B------:R-:W-:Y:S01]  /*1cc50*/  FFMA.FTZ R156, R156, R2.reuse, -R3.reuse ;  /* 0x000000029c9c7223 */ /* 0x180fe20000010803 */
[-CC-:B------:R-:W-:Y:S01]  /*1cc60*/  FFMA.FTZ R157, R157, R2.reuse, -R3.reuse ;  /* 0x000000029d9d7223 */ /* 0x180fe20000010803 */
[----:B------:R-:W-:Y:S01]  /*1cc70*/  FSEL R158, R158, -INF , !P4 ;  /* 0xff8000009e9e7808 */ /* 0x000fe20006000000 */
[-CC-:B------:R-:W-:Y:S01]  /*1cc80*/  FFMA.FTZ R160, R160, R2.reuse, -R3.reuse ;  /* 0x00000002a0a07223 */ /* 0x180fe20000010803 */
[----:B------:R-:W-:Y:S01]  /*1cc90*/  ISETP.GT.AND P4, PT, R186, 0x10, P2 ;  /* 0x00000010ba00780c */ /* 0x000fe20001784270 */
[--C-:B------:R-:W-:Y:S01]  /*1cca0*/  FFMA.FTZ R161, R161, R2, -R3.reuse ;  /* 0x00000002a1a17223 */ /* 0x100fe20000010803 */
[----:B------:R-:W-:Y:S01]  /*1ccb0*/  FMNMX.FTZ R4, R158, R4, !PT ;  /* 0x000000049e047209 */ /* 0x000fe20007810000 */
[-CC-:B------:R-:W-:Y:S01]  /*1ccc0*/  FFMA.FTZ R164, R164, R2.reuse, -R3.reuse ;  /* 0x00000002a4a47223 */ /* 0x180fe20000010803 */
[----:B------:R-:W-:Y:S01]  /*1ccd0*/  ISETP.LT.OR P4, PT, R187, 0x11, P4 ;  /* 0x00000011bb00780c */ /* 0x000fe20002781670 */
[--C-:B------:R-:W-:Y:S01]  /*1cce0*/  FFMA.FTZ R165, R165, R2, -R3.reuse ;  /* 0x00000002a5a57223 */ /* 0x100fe20000010803 */
[----:B------:R-:W-:Y:S01]  /*1ccf0*/  FMNMX.FTZ R4, R159, R4, !PT ;  /* 0x000000049f047209 */ /* 0x000fe20007810000 */
        /* <DEDUP_REMOVED lines=14> */
[----:B------:R-:W-:Y:S01]  /*1cde0*/  FFMA.FTZ R3, R181, R2, -R3 ;  /* 0x00000002b5037223 */ /* 0x000fe20000010803 */
[----:B------:R-:W-:Y:S01]  /*1cdf0*/  FMNMX.FTZ R4, R166, R4, !PT ;  /* 0x00000004a6047209 */ /* 0x000fe20007810000 */
[----:B------:R-:W-:Y:S01]  /*1ce00*/  MUFU.EX2 R152, R152 ;  /* 0x0000009800987308 */ /* 0x000fe20000000800 */
[----:B------:R-:W-:-:S02]  /*1ce10*/  ISETP.LT.OR P4, PT, R187, 0x21, P4 ;  /* 0x00000021bb00780c */ /* 0x000fc40002781670 */
[----:B------:R-:W-:Y:S02]  /*1ce20*/  FMNMX.FTZ R4, R167, R4, !PT ;  /* 0x00000004a7047209 */ /* 0x000fe40007810000 */
[----:B------:R-:W-:Y:S02]  /*1ce30*/  FSEL R170, R170, -INF , !P4 ;  /* 0xff800000aaaa7808 */ /* 0x000fe40006000000 */
[----:B------:R-:W-:Y:S01]  /*1ce40*/  ISETP.GT.AND P4, PT, R186, 0x28, P2 ;  /* 0x00000028ba00780c */ /* 0x000fe20001784270 */
[----:B------:R-:W0:Y:S01]  /*1ce50*/  MUFU.EX2 R153, R153 ;  /* 0x0000009900997308 */ /* 0x000e220000000800 */
[----:B------:R-:W-:Y:S02]  /*1ce60*/  FMNMX.FTZ R4, R170, R4, !PT ;  /* 0x00000004aa047209 */ /* 0x000fe40007810000 */
[----:B------:R-:W-:Y:S02]  /*1ce70*/  ISETP.LT.OR P4, PT, R187, 0x29, P4 ;  /* 0x00000029bb00780c */ /* 0x000fe40002781670 */
[----:B------:R-:W-:-:S02]  /*1ce80*/  FMNMX.FTZ R4, R171, R4, !PT ;  /* 0x00000004ab047209 */ /* 0x000fc40007810000 */
[----:B------:R-:W-:Y:S01]  /*1ce90*/  FSEL R174, R174, -INF , !P4 ;  /* 0xff800000aeae7808 */ /* 0x000fe20006000000 */
[----:B------:R-:W-:Y:S01]  /*1cea0*/  MUFU.EX2 R156, R156 ;  /* 0x0000009c009c7308 */ /* 0x000fe20000000800 */
[----:B------:R-:W-:Y:S02]  /*1ceb0*/  ISETP.GT.AND P4, PT, R186, 0x30, P2 ;  /* 0x00000030ba00780c */ /* 0x000fe40001784270 */
[----:B------:R-:W-:Y:S02]  /*1cec0*/  FMNMX.FTZ R4, R174, R4, !PT ;  /* 0x00000004ae047209 */ /* 0x000fe40007810000 */
[----:B------:R-:W-:Y:S02]  /*1ced0*/  ISETP.LT.OR P4, PT, R187, 0x31, P4 ;  /* 0x00000031bb00780c */ /* 0x000fe40002781670 */
[----:B------:R-:W-:Y:S01]  /*1cee0*/  FMNMX.FTZ R4, R175, R4, !PT ;  /* 0x00000004af047209 */ /* 0x000fe20007810000 */
[----:B------:R-:W1:Y:S01]  /*1cef0*/  MUFU.EX2 R157, R157 ;  /* 0x0000009d009d7308 */ /* 0x000e620000000800 */
[----:B------:R-:W-:-:S02]  /*1cf00*/  FSEL R178, R178, -INF , !P4 ;  /* 0xff800000b2b27808 */ /* 0x000fc40006000000 */
[C---:B------:R-:W-:Y:S02]  /*1cf10*/  ISETP.GT.AND P4, PT, R186.reuse, 0x31, P2 ;  /* 0x00000031ba00780c */ /* 0x040fe40001784270 */
[----:B------:R-:W-:Y:S02]  /*1cf20*/  ISETP.GT.AND P2, PT, R186, 0x39, P2 ;  /* 0x00000039ba00780c */ /* 0x000fe40001744270 */
[----:B------:R-:W-:Y:S01]  /*1cf30*/  ISETP.LT.OR P4, PT, R187, 0x32, P4 ;  /* 0x00000032bb00780c */ /* 0x000fe20002781670 */
[----:B------:R-:W-:Y:S01]  /*1cf40*/  MUFU.EX2 R186, R3 ;  /* 0x0000000300ba7308 */ /* 0x000fe20000000800 */
[----:B------:R-:W-:Y:S02]  /*1cf50*/  FMNMX.FTZ R4, R178, R4, !PT ;  /* 0x00000004b2047209 */ /* 0x000fe40007810000 */
[----:B------:R-:W-:Y:S02]  /*1cf60*/  FSEL R179, R179, -INF , !P4 ;  /* 0xff800000b3b37808 */ /* 0x000fe40006000000 */
[----:B------:R-:W-:-:S02]  /*1cf70*/  ISETP.LT.OR P2, PT, R187, 0x3a, P2 ;  /* 0x0000003abb00780c */ /* 0x000fc40001741670 */
[----:B------:R-:W-:Y:S01]  /*1cf80*/  FMNMX.FTZ R4, R179, R4, !PT ;  /* 0x00000004b3047209 */ /* 0x000fe20007810000 */
[----:B------:R-:W-:Y:S01]  /*1cf90*/  MUFU.EX2 R160, R160 ;  /* 0x000000a000a07308 */ /* 0x000fe20000000800 */
[----:B------:R-:W-:Y:S02]  /*1cfa0*/  FSEL R183, R183, -INF , !P2 ;  /* 0xff800000b7b77808 */ /* 0x000fe40005000000 */
[----:B------:R-:W-:Y:S02]  /*1cfb0*/  FMNMX.FTZ R4, R182, R4, !PT ;  /* 0x00000004b6047209 */ /* 0x000fe40007810000 */
[----:B0-----:R-:W-:Y:S02]  /*1cfc0*/  F2FP.F16.F32.PACK_AB R196, R153, R152 ;  /* 0x0000009899c4723e */ /* 0x001fe400000000ff */
[----:B------:R-:W-:Y:S01]  /*1cfd0*/  FMNMX.FTZ R181, R183, R4, !PT ;  /* 0x00000004b7b57209 */ /* 0x000fe20007810000 */
[----:B------:R-:W0:Y:S01]  /*1cfe0*/  MUFU.EX2 R161, R161 ;  /* 0x000000a100a17308 */ /* 0x000e220000000800 */
[----:B-1----:R-:W-:-:S03]  /*1cff0*/  F2FP.F16.F32.PACK_AB R198, R157, R156 ;  /* 0x0000009c9dc6723e */ /* 0x002fc600000000ff */
[----:B------:R-:W1:Y:S04]  /*1d000*/  SHFL.BFLY PT, R4, R181, 0x2, 0x1f ;  /* 0x0c401f00b5047f89 */ /* 0x000e6800000e0000 */
[----:B------:R-:W-:Y:S08]  /*1d010*/  MUFU.EX2 R164, R164 ;  /* 0x000000a400a47308 */ /* 0x000ff00000000800 */
[----:B------:R-:W3:Y:S01]  /*1d020*/  MUFU.EX2 R165, R165 ;  /* 0x000000a500a57308 */ /* 0x000ee20000000800 */
[----:B0-----:R-:W-:-:S07]  /*1d030*/  F2FP.F16.F32.PACK_AB R192, R161, R160 ;  /* 0x000000a0a1c0723e */ /* 0x001fce00000000ff */
[----:B------:R-:W-:Y:S01]  /*1d040*/  MUFU.EX2 R168, R168 ;  /* 0x000000a800a87308 */ /* 0x000fe20000000800 */
[----:B-1----:R-:W-:-:S07]  /*1d050*/  FMNMX.FTZ R181, R181, R4, !PT ;  /* 0x00000004b5b57209 */ /* 0x002fce0007810000 */
[----:B------:R-:W0:Y:S01]  /*1d060*/  MUFU.EX2 R169, R169 ;  /* 0x000000a900a97308 */ /* 0x000e220000000800 */
[----:B------:R-:W1:Y:S01]  /*1d070*/  SHFL.BFLY PT, R4, R181, 0x1, 0x1f ;  /* 0x0c201f00b5047f89 */ /* 0x000e6200000e0000 */
[----:B---3--:R-:W-:-:S06]  /*1d080*/  F2FP.F16.F32.PACK_AB R194, R165, R164 ;  /* 0x000000a4a5c2723e */ /* 0x008fcc00000000ff */
[----:B------:R-:W-:Y:S08]  /*1d090*/  MUFU.EX2 R172, R172 ;  /* 0x000000ac00ac7308 */ /* 0x000ff00000000800 */
[----:B------:R-:W3:Y:S01]  /*1d0a0*/  MUFU.EX2 R173, R173 ;  /* 0x000000ad00ad7308 */ /* 0x000ee20000000800 */
[----:B0-----:R-:W-:-:S07]  /*1d0b0*/  F2FP.F16.F32.PACK_AB R188, R169, R168 ;  /* 0x000000a8a9bc723e */ /* 0x001fce00000000ff */
[----:B------:R-:W-:Y:S01]  /*1d0c0*/  MUFU.EX2 R176, R176 ;  /* 0x000000b000b07308 */ /* 0x000fe20000000800 */
[----:B-1----:R-:W-:Y:S01]  /*1d0d0*/  FMNMX.FTZ R4, R181, R4, !PT ;  /* 0x00000004b5047209 */ /* 0x002fe20007810000 */
[----:B------:R-:W-:-:S03]  /*1d0e0*/  FMUL.FTZ R181, R0, R2 ;  /* 0x0000000200b57220 */ /* 0x000fc60000410000 */
[C---:B------:R-:W-:Y:S01]  /*1d0f0*/  FSETP.NEU.FTZ.AND P2, PT, R4.reuse, -INF , PT ;  /* 0xff8000000400780b */ /* 0x040fe20003f5d000 */
[----:B------:R-:W-:Y:S02]  /*1d100*/  FMUL.FTZ R3, R4, R2 ;  /* 0x0000000204037220 */ /* 0x000fe40000410000 */
[----:B------:R-:W-:Y:S01]  /*1d110*/  MUFU.EX2 R177, R177 ;  /* 0x000000b100b17308 */ /* 0x000fe20000000800 */
[----:B---3--:R-:W-:Y:S02]  /*1d120*/  F2FP.F16.F32.PACK_AB R190, R173, R172 ;  /* 0x000000acadbe723e */ /* 0x008fe400000000ff */
[----:B------:R-:W-:-:S05]  /*1d130*/  FSEL R0, R3, RZ, P2 ;  /* 0x000000ff03007208 */ /* 0x000fca0001000000 */
[----:B------:R-:W0:Y:S01]  /*1d140*/  MUFU.EX2 R3, R181 ;  /* 0x000000b500037308 */ /* 0x000e220000000800 */
        /* <DEDUP_REMOVED lines=16> */
[----:B0-----:R-:W-:Y:S01]  /*1d250*/  FFMA.FTZ R0, R3, R228, R152 ;  /* 0x000000e403007223 */ /* 0x001fe20000010098 */
[----:B------:R-:W-:Y:S01]  /*1d260*/  FSEL R152, R4, RZ, P2 ;  /* 0x000000ff04987208 */ /* 0x000fe20001000000 */
[----:B------:R-:W-:Y:S01]  /*1d270*/  MUFU.EX2 R154, R154 ;  /* 0x0000009a009a7308 */ /* 0x000fe20000000800 */
[----:B--2---:R-:W-:Y:S01]  /*1d280*/  ISETP.GT.AND P2, PT, R204, R232, PT ;  /* 0x000000e8cc00720c */ /* 0x004fe20003f44270 */
[----:B------:R-:W-:Y:S01]  /*1d290*/  FADD.FTZ R0, R153, R0 ;  /* 0x0000000099007221 */ /* 0x000fe20000010000 */
[----:B------:R-:W-:Y:S01]  /*1d2a0*/  F2FP.F16.F32.PACK_AB R184, R177, R176 ;  /* 0x000000b0b1b8723e */ /* 0x000fe200000000ff */
[----:B------:R-:W-:Y:S01]  /*1d2b0*/  FADD.FTZ R152, -R152, R230 ;  /* 0x000000e698987221 */ /* 0x000fe20000010100 */
[----:B------:R-:W-:-:S02]  /*1d2c0*/  VIADD R204, R204, 0xffffffff ;  /* 0xffffffffcccc7836 */ /* 0x000fc40000000000 */
[----:B------:R-:W-:Y:S01]  /*1d2d0*/  FADD.FTZ R0, R156, R0 ;  /* 0x000000009c007221 */ /* 0x000fe20000010000 */
[----:B------:R-:W-:Y:S02]  /*1d2e0*/  IMAD.MOV.U32 R232, RZ, RZ, R22 ;  /* 0x000000ffffe87224 */ /* 0x000fe400078e0016 */
[----:B------:R-:W-:Y:S01]  /*1d2f0*/  FMUL.FTZ R152, R152, R2 ;  /* 0x0000000298987220 */ /* 0x000fe20000410000 */
[----:B------:R-:W0:Y:S01]  /*1d300*/  MUFU.EX2 R155, R155 ;  /* 0x0000009b009b7308 */ /* 0x000e220000000800 */
[----:B------:R-:W-:Y:S01]  /*1d310*/  FADD.FTZ R0, R157, R0 ;  /* 0x000000009d007221 */ /* 0x000fe20000010000 */
[----:B------:R-:W-:-:S03]  /*1d320*/  IMAD.MOV.U32 R230, RZ, RZ, R4 ;  /* 0x000000ffffe67224 */ /* 0x000fc600078e0004 */
[----:B------:R-:W-:-:S03]  /*1d330*/  FADD.FTZ R0, R160, R0 ;  /* 0x00000000a0007221 */ /* 0x000fc60000010000 */
[----:B------:R-:W-:Y:S01]  /*1d340*/  MUFU.EX2 R158, R158 ;  /* 0x0000009e009e7308 */ /* 0x000fe20000000800 */
[----:B------:R-:W-:-:S04]  /*1d350*/  FADD.FTZ R0, R161, R0 ;  /* 0x00000000a1007221 */ /* 0x000fc80000010000 */
[----:B------:R-:W-:-:S03]  /*1d360*/  FADD.FTZ R0, R164, R0 ;  /* 0x00000000a4007221 */ /* 0x000fc60000010000 */
[----:B------:R-:W1:Y:S01]  /*1d370*/  MUFU.EX2 R159, R159 ;  /* 0x0000009f009f7308 */ /* 0x000e620000000800 */
[----:B------:R-:W-:Y:S01]  /*1d380*/  FADD.FTZ R0, R165, R0 ;  /* 0x00000000a5007221 */ /* 0x000fe20000010000 */
[----:B0-----:R-:W-:-:S03]  /*1d390*/  F2FP.F16.F32.PACK_AB R197, R155, R154 ;  /* 0x0000009a9bc5723e */ /* 0x001fc600000000ff */
[----:B------:R-:W-:-:S03]  /*1d3a0*/  FADD.FTZ R153, R168, R0 ;  /* 0x00000000a8997221 */ /* 0x000fc60000010000 */
[----:B------:R0:W2:Y:S01]  /*1d3b0*/  MUFU.EX2 R0, R152 ;  /* 0x0000009800007308 */ /* 0x0000a20000000800 */
[----:B------:R-:W-:-:S04]  /*1d3c0*/  FADD.FTZ R153, R169, R153 ;  /* 0x00000099a9997221 */ /* 0x000fc80000010000 */
[----:B------:R-:W-:-:S03]  /*1d3d0*/  FADD.FTZ R153, R172, R153 ;  /* 0x00000099ac997221 */ /* 0x000fc60000010000 */
[----:B------:R-:W3:Y:S01]  /*1d3e0*/  MUFU.EX2 R162, R162 ;  /* 0x000000a200a27308 */ /* 0x000ee20000000800 */
[----:B------:R-:W-:Y:S01]  /*1d3f0*/  FADD.FTZ R153, R173, R153 ;  /* 0x00000099ad997221 */ /* 0x000fe20000010000 */
[----:B-1----:R-:W-:-:S03]  /*1d400*/  F2FP.F16.F32.PACK_AB R199, R159, R158 ;  /* 0x0000009e9fc7723e */ /* 0x002fc600000000ff */
[----:B0-----:R-:W-:-:S03]  /*1d410*/  FADD.FTZ R152, R176, R153 ;  /* 0x00000099b0987221 */ /* 0x001fc60000010000 */
[----:B------:R-:W0:Y:S01]  /*1d420*/  MUFU.EX2 R163, R163 ;  /* 0x000000a300a37308 */ /* 0x000e220000000800 */
[----:B--2---:R-:W-:Y:S01]  /*1d430*/  FFMA.FTZ R227, R0, R227, R154 ;  /* 0x000000e300e37223 */ /* 0x004fe2000001009a */
[----:B------:R-:W-:-:S03]  /*1d440*/  FADD.FTZ R152, R177, R152 ;  /* 0x00000098b1987221 */ /* 0x000fc60000010000 */
[----:B------:R-:W-:-:S03]  /*1d450*/  FADD.FTZ R227, R155, R227 ;  /* 0x000000e39be37221 */ /* 0x000fc60000010000 */
[----:B------:R-:W1:Y:S01]  /*1d460*/  MUFU.EX2 R166, R166 ;  /* 0x000000a600a67308 */ /* 0x000e620000000800 */
[----:B------:R-:W-:-:S04]  /*1d470*/  FADD.FTZ R227, R158, R227 ;  /* 0x000000e39ee37221 */ /* 0x000fc80000010000 */
[----:B------:R-:W-:-:S03]  /*1d480*/  FADD.FTZ R227, R159, R227 ;  /* 0x000000e39fe37221 */ /* 0x000fc60000010000 */
[----:B------:R-:W2:Y:S01]  /*1d490*/  MUFU.EX2 R167, R167 ;  /* 0x000000a700a77308 */ /* 0x000ea20000000800 */
[----:B---3--:R-:W-:Y:S01]  /*1d4a0*/  FADD.FTZ R227, R162, R227 ;  /* 0x000000e3a2e37221 */ /* 0x008fe20000010000 */
        /* <DEDUP_REMOVED lines=23> */
[----:B0-----:R-:W-:-:S04]  /*1d620*/  FADD.FTZ R152, R180, R152 ;  /* 0x00000098b4987221 */ /* 0x001fc80000010000 */
[C---:B------:R-:W-:Y:S01]  /*1d630*/  FADD.FTZ R228, R186.reuse, R152 ;  /* 0x00000098bae47221 */ /* 0x040fe20000010000 */
[----:B------:R-:W-:Y:S01]  /*1d640*/  F2FP.F16.F32.PACK_AB R186, R186, R180 ;  /* 0x000000b4baba723e */ /* 0x000fe200000000ff */
[----:B-1----:R-:W-:-:S04]  /*1d650*/  FADD.FTZ R227, R182, R227 ;  /* 0x000000e3b6e37221 */ /* 0x002fc80000010000 */
[C---:B--2---:R-:W-:Y:S01]  /*1d660*/  FADD.FTZ R227, R183.reuse, R227 ;  /* 0x000000e3b7e37221 */ /* 0x044fe20000010000 */
[----:B------:R-:W-:Y:S01]  /*1d670*/  F2FP.F16.F32.PACK_AB R187, R183, R182 ;  /* 0x000000b6b7bb723e */ /* 0x000fe200000000ff */
[----:B------:R-:W-:Y:S06]  /*1d680*/  @P2 BRA `(.L_x_1798) ;  /* 0xffffffd400502947 */ /* 0x000fec000383ffff */
.L_x_1779:
[----:B------:R-:W-:Y:S05]  /*1d690*/  BSYNC B0 ;  /* 0x0000000000007941 */ /* 0x000fea0003800000 */
.L_x_1778:
        /* <DEDUP_REMOVED lines=131> */
.L_x_1799:
[----:B------:R-:W-:Y:S01]  /*1ded0*/  IMAD R3, R22, 0x8, R16 ;  /* 0x0000000816037824 */ /* 0x000fe200078e0210 */
[----:B------:R-:W-:-:S04]  /*1dee0*/  SHF.L.U32 R0, R205, 0x1f, RZ ;  /* 0x0000001fcd007819 */ /* 0x000fc800000006ff */
[----:B------:R0:W1:Y:S01]  /*1def0*/  SYNCS.PHASECHK.TRANS64.TRYWAIT P2, [R3+URZ+0x30850], R0 ;  /* 0x03085000030075a7 */ /* 0x000062000804017f */
[----:B------:R-:W-:Y:S05]  /*1df00*/  @!P0 BRA `(.L_x_1800) ;  /* 0x0000000000048947 */ /* 0x000fea0003800000 */
[----:B------:R-:W-:Y:S01]  /*1df10*/  BPT.TRAP 0x1 ;  /* 0x000000040000795c */ /* 0x000fe20000300000 */
.L_x_1800:
[----:B------:R-:W-:Y:S04]  /*1df20*/  BSSY B0, `(.L_x_1801) ;  /* 0x0000004000007945 */ /* 0x000fe80003800000 */
[----:B-1----:R-:W-:Y:S05]  /*1df30*/  @P2 BRA `(.L_x_1802) ;  /* 0x0000000000082947 */ /* 0x002fea0003800000 */
[----:B------:R-:W1:Y:S02]  /*1df40*/  SYNCS.PHASECHK.TRANS64.TRYWAIT P0, [R3+URZ+0x30850], R0 ;  /* 0x03085000030075a7 */ /* 0x000e64000800017f */
[----:B-1----:R-:W-:Y:S05]  /*1df50*/  @!P0 BRA `(.L_x_1803) ;  /* 0x0000010c002c8947 */ /* 0x002fea0003800000 */
.L_x_1802:
[----:B------:R-:W-:Y:S05]  /*1df60*/  BSYNC B0 ;  /* 0x0000000000007941 */ /* 0x000fea0003800000 */
.L_x_1801:
[----:B------:R-:W-:Y:S01]  /*1df70*/  VIADD R16, R16, 0x400 ;  /* 0x0000040010107836 */ /* 0x000fe20000000000 */
[----:B------:R-:W2:Y:S01]  /*1df80*/  LDL.LU R10, [R1+0x54] ;  /* 0x00005400010a7983 */ /* 0x000ea20000300800 */
[----:B------:R-:W-:Y:S01]  /*1df90*/  IMAD.MOV.U32 R7, RZ, RZ, 0x40000040 ;  /* 0x40000040ff077424 */ /* 0x000fe200078e00ff */
[----:B------:R-:W-:Y:S01]  /*1dfa0*/  WARPGROUP.ARRIVE ;  /* 0x00000000000079c5 */ /* 0x000fe20000000000 */
[----:B------:R-:W-:Y:S01]  /*1dfb0*/  IMAD.MOV.U32 R9, RZ, RZ, 0x40000040 ;  /* 0x40000040ff097424 */ /* 0x000fe200078e00ff */
[----:B------:R-:W-:Y:S01]  /*1dfc0*/  SHF.R.U32.HI R16, RZ, 0x4, R16 ;  /* 0x00000004ff107819 */ /* 0x000fe20000011610 */
[----:B01----:R-:W-:Y:S01]  /*1dfd0*/  SHFL.BFLY PT, R0, R227, 0x2, 0x1f ;  /* 0x0c401f00e3007f89 */ /* 0x003fe200000e0000 */
[----:B------:R-:W-:Y:S01]  /*1dfe0*/  R2UR UR7, R7 ;  /* 0x00000000070772ca */ /* 0x000fe200000e0000 */
[----:B------:R-:W-:Y:S01]  /*1dff0*/  IMAD.MOV.U32 R7, RZ, RZ, 0x40000040 ;  /* 0x40000040ff077424 */ /* 0x000fe200078e00ff */
[----:B------:R-:W-:Y:S01]  /*1e000*/  LOP3.LUT R16, R16, 0x3fff, RZ, 0xc0, !PT ;  /* 0x00003fff10107812 */ /* 0x000fe200078ec0ff */
[----:B------:R-:W-:-:S02]  /*1e010*/  IMAD.MOV.U32 R152, RZ, RZ, -0x800000 ;  /* 0xff800000ff987424 */ /* 0x000fc400078e00ff */
[----:B------:R-:W-:Y:S01]  /*1e020*/  @!P1 VIADD R3, R3, 0x30860 ;  /* 0x0003086003039836 */ /* 0x000fe20000000000 */
[----:B------:R-:W-:Y:S01]  /*1e030*/  LOP3.LUT R16, R16, 0x2000000, RZ, 0xfc, !PT ;  /* 0x0200000010107812 */ /* 0x000fe200078efcff */
[----:B------:R-:W-:-:S03]  /*1e040*/  IMAD.MOV.U32 R153, RZ, RZ, -0x800000 ;  /* 0xff800000ff997424 */ /* 0x000fc600078e00ff */
[----:B------:R-:W-:Y:S01]  /*1e050*/  @!P1 PRMT R3, RZ, 0x654, R3 ;  /* 0x00000654ff039816 */ /* 0x000fe20000000003 */
[C---:B------:R-:W-:Y:S02]  /*1e060*/  IMAD R6, R22.reuse, 0x800, R16 ;  /* 0x0000080016067824 */ /* 0x040fe400078e0210 */
[----:B------:R-:W-:Y:S02]  /*1e070*/  VIADD R22, R22, 0x1 ;  /* 0x0000000116167836 */ /* 0x000fe40000000000 */
[C---:B------:R-:W-:Y:S01]  /*1e080*/  VIADD R8, R6.reuse, 0x80 ;  /* 0x0000008006087836 */ /* 0x040fe20000000000 */
[----:B------:R-:W-:Y:S02]  /*1e090*/  R2UR UR6, R6 ;  /* 0x00000000060672ca */ /* 0x000fe400000e0000 */
[----:B------:R-:W-:-:S04]  /*1e0a0*/  ISETP.NE.AND P2, PT, R22, 0x2, PT ;  /* 0x000000021600780c */ /* 0x000fc80003f45270 */
[----:B------:R-:W-:-:S07]  /*1e0b0*/  SEL R22, R22, RZ, P2 ;  /* 0x000000ff16167207 */ /* 0x000fce0001000000 */
[----:B------:R-:W-:Y:S01]  /*1e0c0*/  HGMMA.64x256x16.F32 R24, R196, gdesc[UR4].tnspB, R24, gsb0 ;  /* 0x43e00004c4187df0 */ /* 0x000fe20008000818 */
[----:B------:R-:W-:Y:S02]  /*1e0d0*/  R2UR UR6, R8 ;  /* 0x00000000080672ca */ /* 0x000fe400000e0000 */
[----:B------:R-:W-:Y:S01]  /*1e0e0*/  R2UR UR7, R9 ;  /* 0x00000000090772ca */ /* 0x000fe200000e0000 */
[----:B------:R-:W-:Y:S01]  /*1e0f0*/  IMAD.MOV.U32 R9, RZ, RZ, 0x40000040 ;  /* 0x40000040ff097424 */ /* 0x000fe200078e00ff */
[C---:B------:R-:W-:Y:S01]  /*1e100*/  IADD3 R8, R6.reuse, 0x100, RZ ;  /* 0x0000010006087810 */ /* 0x040fe20007ffe0ff */
[----:B------:R-:W-:Y:S02]  /*1e110*/  VIADD R6, R6, 0x180 ;  /* 0x0000018006067836 */ /* 0x000fe40000000000 */
[----:B--2---:R-:W-:Y:S01]  /*1e120*/  VIADD R10, R10, 0x1 ;  /* 0x000000010a0a7836 */ /* 0x004fe20000000000 */
[----:B------:R-:W-:Y:S02]  /*1e130*/  WARPGROUP.DEPBAR.LE gsb0, 0x0 ;  /* 0x00008000000079c5 */ /* 0x000fe40000010000 */
[----:B------:R-:W-:-:S02]  /*1e140*/  WARPGROUP.ARRIVE ;  /* 0x00000000000079c5 */ /* 0x000fc40000000000 */
[----:B------:R-:W-:-:S15]  /*1e150*/  STL [R1+0x54], R10 ;  /* 0x0000540a01007387 */ /* 0x000fde0000100800 */
        /* <DEDUP_REMOVED lines=9> */
[----:B------:R-:W0:Y:S02]  /*1e1f0*/  SHFL.BFLY PT, R6, R228, 0x2, 0x1f ;  /* 0x0c401f00e4067f89 */ /* 0x000e2400000e0000 */
[----:B0-----:R-:W-:Y:S01]  /*1e200*/  FADD.FTZ R228, R6, R228 ;  /* 0x000000e406e47221 */ /* 0x001fe20000010000 */
[----:B------:R-:W-:-:S04]  /*1e210*/  FADD.FTZ R6, R0, R227 ;  /* 0x000000e300067221 */ /* 0x000fc80000010000 */
[----:B------:R-:W0:Y:S04]  /*1e220*/  SHFL.BFLY PT, R0, R228, 0x1, 0x1f ;  /* 0x0c201f00e4007f89 */ /* 0x000e2800000e0000 */
[----:B------:R-:W1:Y:S01]  /*1e230*/  SHFL.BFLY PT, R7, R6, 0x1, 0x1f ;  /* 0x0c201f0006077f89 */ /* 0x000e6200000e0000 */
[----:B0-----:R-:W-:Y:S01]  /*1e240*/  FADD.FTZ R0, R228, R0 ;  /* 0x00000000e4007221 */ /* 0x001fe20000010000 */
[----:B-1----:R-:W-:-:S04]  /*1e250*/  FADD.FTZ R6, R6, R7 ;  /* 0x0000000706067221 */ /* 0x002fc80000010000 */
[----:B------:R-:W-:Y:S02]  /*1e260*/  FSETP.NE.FTZ.AND P0, PT, R0, RZ, PT ;  /* 0x000000ff0000720b */ /* 0x000fe40003f15000 */
[----:B------:R-:W-:-:S11]  /*1e270*/  FSETP.NE.FTZ.AND P3, PT, R6, RZ, PT ;  /* 0x000000ff0600720b */ /* 0x000fd60003f75000 */
[C---:B------:R-:W-:Y:S01]  /*1e280*/  @P0 FMUL.FTZ R9, R2.reuse, 0.69314718246459960938 ;  /* 0x3f31721802090820 */ /* 0x040fe20000410000 */
[----:B------:R-:W0:Y:S01]  /*1e290*/  @P0 MUFU.LG2 R8, R0 ;  /* 0x0000000000080308 */ /* 0x000e220000000c00 */
[----:B------:R-:W-:-:S07]  /*1e2a0*/  @P3 FMUL.FTZ R2, R2, 0.69314718246459960938 ;  /* 0x3f31721802023820 */ /* 0x000fce0000410000 */
[----:B------:R-:W1:Y:S01]  /*1e2b0*/  @P3 MUFU.LG2 R7, R6 ;  /* 0x0000000600073308 */ /* 0x000e620000000c00 */
[----:B0-----:R-:W-:-:S04]  /*1e2c0*/  @P0 FMUL.FTZ R8, R8, 0.69314718246459960938 ;  /* 0x3f31721808080820 */ /* 0x001fc80000410000 */
[----:B------:R-:W-:Y:S01]  /*1e2d0*/  @P0 FFMA.FTZ R153, R9, R5, R8 ;  /* 0x0000000509990223 */ /* 0x000fe20000010008 */
[----:B-1----:R-:W-:-:S04]  /*1e2e0*/  @P3 FMUL.FTZ R7, R7, 0.69314718246459960938 ;  /* 0x3f31721807073820 */ /* 0x002fc80000410000 */
[----:B------:R-:W-:Y:S01]  /*1e2f0*/  @P3 FFMA.FTZ R152, R2, R4, R7 ;  /* 0x0000000402983223 */ /* 0x000fe20000010007 */
[----:B------:R-:W-:Y:S01]  /*1e300*/  IMAD.MOV.U32 R4, RZ, RZ, RZ ;  /* 0x000000ffff047224 */ /* 0x000fe200078e00ff */
[----:B------:R-:W-:-:S04]  /*1e310*/  SEL R2, RZ, 0x1, P2 ;  /* 0x00000001ff027807 */ /* 0x000fc80001000000 */
[----:B------:R-:W-:Y:S01]  /*1e320*/  LOP3.LUT R205, R205, R2, RZ, 0x3c, !PT ;  /* 0x00000002cdcd7212 */ /* 0x000fe200078e3cff */
[----:B------:R0:W1:Y:S01]  /*1e330*/  @P0 MUFU.RCP R4, R0 ;  /* 0x0000000000040308 */ /* 0x0000620000001000 */
[----:B------:R-:W-:Y:S02]  /*1e340*/  PLOP3.LUT P0, PT, PT, PT, PT, 0x8, 0x0 ;  /* 0x000000000000781c */ /* 0x000fe40003f0e170 */
[----:B0-----:R-:W-:-:S06]  /*1e350*/  MOV R0, RZ ;  /* 0x000000ff00007202 */ /* 0x001fcc0000000f00 */
[----:B------:R-:W0:Y:S01]  /*1e360*/  @P3 MUFU.RCP R0, R6 ;  /* 0x0000000600003308 */ /* 0x000e220000001000 */
[----:B------:R-:W-:Y:S02]  /*1e370*/  WARPGROUP.DEPBAR.LE gsb0, 0x0 ;  /* 0x00008000000079c5 */ /* 0x000fe40000010000 */
[----:B------:R-:W-:-:S06]  /*1e380*/  WARPGROUP.ARRIVE ;  /* 0x00000000000079c5 */ /* 0x000fcc0000000000 */
        /* <DEDUP_REMOVED lines=131> */
.L_x_1637:
[----:B------:R-:W0:Y:S08]  /*1ebc0*/  S2UR UR5, SR_CgaCtaId ;  /* 0x00000000000579c3 */ /* 0x000e300000008800 */
[----:B------:R-:W-:Y:S06]  /*1ebd0*/  BAR.SYNC.DEFER_BLOCKING 0x5, 0x180 ;  /* 0x0146000000007b1d */ /* 0x000fec0000010000 */
[----:B------:R-:W-:Y:S01]  /*1ebe0*/  UMOV UR4, 0x400 ;  /* 0x0000040000047882 */ /* 0x000fe20000000000 */
[----:B------:R-:W-:Y:S01]  /*1ebf0*/  BSSY B0, `(.L_x_1804) ;  /* 0x00004a2000007945 */ /* 0x000fe20003800000 */
[----:B0-----:R-:W-:-:S06]  /*1ec00*/  ULEA UR4, UR5, UR4, 0x18 ;  /* 0x0000000405047291 */ /* 0x001fcc000f8ec03f */
[----:B------:R-:W-:-:S05]  /*1ec10*/  IMAD.U32 R16, RZ, RZ, UR4 ;  /* 0x00000004ff107e24 */ /* 0x000fca000f8e00ff */
[----:B------:R0:W1:Y:S01]  /*1ec20*/  LDS.128 R24, [R16+0x308d0] ;  /* 0x0308d00010187984 */ /* 0x0000620000000c00 */
[----:B------:R-:W-:Y:S06]  /*1ec30*/  BAR.ARV 0x4, 0x180 ;  /* 0x0106000000007b1d */ /* 0x000fec0000002000 */
[----:B------:R-:W-:Y:S05]  /*1ec40*/  @P0 BRA `(.L_x_1805) ;  /* 0x0000003800b40947 */ /* 0x000fea0003800000 */
[----:B------:R-:W2:Y:S01]  /*1ec50*/  LDL R8, [R1+0xa0] ;  /* 0x0000a00001087983 */ /* 0x000ea20000100800 */
[----:B------:R-:W3:Y:S01]  /*1ec60*/  S2R R0, SR_SWINHI ;  /* 0x0000000000007919 */ /* 0x000ee20000002f00 */
[----:B------:R-:W-:Y:S01]  /*1ec70*/  F2FP.F16.F32.PACK_AB R10, R29, R28 ;  /* 0x0000001c1d0a723e */ /* 0x000fe200000000ff */
[----:B------:R-:W-:Y:S01]  /*1ec80*/  ULDC.64 UR4, c[0x0][0xc08] ;  /* 0x0003020000047ab9 */ /* 0x000fe20000000a00 */
[----:B------:R-:W-:Y:S01]  /*1ec90*/  F2FP.F16.F32.PACK_AB R11, R31, R30 ;  /* 0x0000001e1f0b723e */ /* 0x000fe200000000ff */
[----:B------:R-:W4:Y:S01]  /*1eca0*/  LDL.LU R155, [R1+0x4c] ;  /* 0x00004c00019b7983 */ /* 0x000f220000300800 */
[----:B------:R-:W-:Y:S01]  /*1ecb0*/  F2FP.F16.F32.PACK_AB R12, R33, R32 ;  /* 0x00000020210c723e */ /* 0x000fe200000000ff */
[----:B------:R-:W-:Y:S01]  /*1ecc0*/  ULDC.64 UR6, c[0x0][0xc00] ;  /* 0x0003000000067ab9 */ /* 0x000fe20000000a00 */
[----:B------:R-:W-:Y:S01]  /*1ecd0*/  F2FP.F16.F32.PACK_AB R13, R35, R34 ;  /* 0x00000022230d723e */ /* 0x000fe200000000ff */
[----:B------:R-:W4:Y:S01]  /*1ece0*/  LDL R154, [R1+0x50] ;  /* 0x00005000019a7983 */ /* 0x000f220000100800 */
[----:B------:R-:W-:-:S02]  /*1ecf0*/  MOV R6, R16 ;  /* 0x0000001000067202 */ /* 0x000fc40000000f00 */
[----:B---3--:R-:W-:Y:S02]  /*1ed00*/  MOV R7, R0 ;  /* 0x0000000000077202 */ /* 0x008fe40000000f00 */
[----:B------:R-:W-:Y:S02]  /*1ed10*/  F2FP.F16.F32.PACK_AB R14, R37, R36 ;  /* 0x00000024250e723e */ /* 0x000fe400000000ff */
[----:B------:R-:W-:Y:S01]  /*1ed20*/  F2FP.F16.F32.PACK_AB R15, R39, R38 ;  /* 0x00000026270f723e */ /* 0x000fe200000000ff */
[----:B------:R-:W-:Y:S01]  /*1ed30*/  BAR.SYNC.DEFER_BLOCKING 0x1, 0x100 ;  /* 0x0044000000007b1d */ /* 0x000fe20000010000 */
[----:B--2--5:R-:W-:-:S03]  /*1ed40*/  IMAD.WIDE R100, R8, 0x2, R6 ;  /* 0x0000000208647825 */ /* 0x024fc600078e0206 */
[----:B------:R-:W-:Y:S01]  /*1ed50*/  LOP3.LUT R0, R100, 0x380, RZ, 0xc0, !PT ;  /* 0x0000038064007812 */ /* 0x000fe200078ec0ff */
[----:B------:R-:W-:-:S03]  /*1ed60*/  IMAD.MOV.U32 R9, RZ, RZ, R101 ;  /* 0x000000ffff097224 */ /* 0x000fc600078e0065 */
[----:B------:R-:W-:-:S04]  /*1ed70*/  SHF.R.U64 R0, R0, 0x3, RZ ;  /* 0x0000000300007819 */ /* 0x000fc800000012ff */
[----:B------:R-:W-:-:S04]  /*1ed80*/  LOP3.LUT R8, R0, R100, RZ, 0x3c, !PT ;  /* 0x0000006400087212 */ /* 0x000fc800078e3cff */
[----:B------:R-:W-:Y:S02]  /*1ed90*/  MOV R0, R8 ;  /* 0x0000000800007202 */ /* 0x000fe40000000f00 */
[----:B------:R-:W-:Y:S02]  /*1eda0*/  F2FP.F16.F32.PACK_AB R8, R21, R20 ;  /* 0x000000141508723e */ /* 0x000fe400000000ff */
[----:B------:R-:W-:-:S05]  /*1edb0*/  F2FP.F16.F32.PACK_AB R9, R5, R4 ;  /* 0x000000040509723e */ /* 0x000fca00000000ff */
[----:B------:R2:W-:Y:S02]  /*1edc0*/  STSM.16.M88.4 [R0], R8 ;  /* 0x0000000800007844 */ /* 0x0005e40000000200 */
[----:B--2---:R-:W-:-:S04]  /*1edd0*/  IADD3 R8, P0, R100, 0x20, RZ ;  /* 0x0000002064087810 */ /* 0x004fc80007f1e0ff */
[----:B------:R-:W-:Y:S01]  /*1ede0*/  LOP3.LUT R0, R8, 0x380, RZ, 0xc0, !PT ;  /* 0x0000038008007812 */ /* 0x000fe200078ec0ff */
[----:B------:R-:W-:-:S03]  /*1edf0*/  IMAD.X R9, RZ, RZ, R101, P0 ;  /* 0x000000ffff097224 */ /* 0x000fc600000e0665 */
[----:B------:R-:W-:-:S04]  /*1ee00*/  SHF.R.U64 R0, R0, 0x3, RZ ;  /* 0x0000000300007819 */ /* 0x000fc800000012ff */
[----:B------:R-:W-:-:S04]  /*1ee10*/  LOP3.LUT R8, R0, R8, RZ, 0x3c, !PT ;  /* 0x0000000800087212 */ /* 0x000fc800078e3cff */
[----:B------:R-:W-:-:S05]  /*1ee20*/  MOV R8, R8 ;  /* 0x0000000800087202 */ /* 0x000fca0000000f00 */
[----:B------:R2:W-:Y:S02]  /*1ee30*/  STSM.16.M88.4 [R8], R12 ;  /* 0x0000000c08007844 */ /* 0x0005e40000000200 */
[----:B--2---:R-:W-:-:S04]  /*1ee40*/  IADD3 R8, P0, R100, 0x40, RZ ;  /* 0x0000004064087810 */ /* 0x004fc80007f1e0ff */
[----:B------:R-:W-:Y:S01]  /*1ee50*/  LOP3.LUT R0, R8, 0x380, RZ, 0xc0, !PT ;  /* 0x0000038008007812 */ /* 0x000fe200078ec0ff */
[----:B------:R-:W-:-:S03]  /*1ee60*/  IMAD.X R9, RZ, RZ, R101, P0 ;  /* 0x000000ffff097224 */ /* 0x000fc600000e0665 */
[----:B------:R-:W-:-:S04]  /*1ee70*/  SHF.R.U64 R0, R0, 0x3, RZ ;  /* 0x0000000300007819 */ /* 0x000fc800000012ff */
[----:B------:R-:W-:Y:S02]  /*1ee80*/  LOP3.LUT R8, R0, R8, RZ, 0x3c, !PT ;  /* 0x0000000800087212 */ /* 0x000fe400078e3cff */
[----:B------:R-:W-:Y:S02]  /*1ee90*/  F2FP.F16.F32.PACK_AB R10, R45, R44 ;  /* 0x0000002c2d0a723e */ /* 0x000fe400000000ff */
[----:B------:R-:W-:Y:S02]  /*1eea0*/  MOV R0, R8 ;  /* 0x0000000800007202 */ /* 0x000fe40000000f00 */
[----:B------:R-:W-:Y:S02]  /*1eeb0*/  F2FP.F16.F32.PACK_AB R8, R41, R40 ;  /* 0x000000282908723e */ /* 0x000fe400000000ff */
[----:B------:R-:W-:Y:S02]  /*1eec0*/  F2FP.F16.F32.PACK_AB R9, R43, R42 ;  /* 0x0000002a2b09723e */ /* 0x000fe400000000ff */
[----:B------:R-:W-:-:S05]  /*1eed0*/  F2FP.F16.F32.PACK_AB R11, R47, R46 ;  /* 0x0000002e2f0b723e */ /* 0x000fca00000000ff */
        /* <DEDUP_REMOVED lines=13> */
[----:B------:R-:W-:-:S04]  /*1efb0*/  LOP3.LUT R0, R8, 0x380, RZ, 0xc0, !PT ;  /* 0x0000038008007812 */ /* 0x000fc800078ec0ff */
[----:B------:R-:W-:Y:S02]  /*1efc0*/  SHF.R.U64 R0, R0, 0x3, RZ ;  /* 0x0000000300007819 */ /* 0x000fe400000012ff */
[----:B------:R-:W-:Y:S02]  /*1efd0*/  IADD3.X R9, RZ, R101, RZ, P0, !PT ;  /* 0x00000065ff097210 */ /* 0x000fe400007fe4ff */
[----:B------:R-:W-:Y:S02]  /*1efe0*/  LOP3.LUT R8, R0, R8, RZ, 0x3c, !PT ;  /* 0x0000000800087212 */ /* 0x000fe400078e3cff */
[----:B------:R-:W-:Y:S02]  /*1eff0*/  F2FP.F16.F32.PACK_AB R10, R61, R60 ;  /* 0x0000003c3d0a723e */ /* 0x000fe400000000ff */
[----:B------:R-:W-:Y:S02]  /*1f000*/  MOV R0, R8 ;  /* 0x0000000800007202 */ /* 0x000fe40000000f00 */
[----:B------:R-:W-:-:S02]  /*1f010*/  F2FP.F16.F32.PACK_AB R8, R57, R56 ;  /* 0x000000383908723e */ /* 0x000fc400000000ff */
        /* <DEDUP_REMOVED lines=113> */
[----:B--2---:R-:W-:Y:S01]  /*1f730*/  IADD3 R0, P0, R100, 0xc060, RZ ;  /* 0x0000c06064007810 */ /* 0x004fe20007f1e0ff */
[----:B------:R-:W-:Y:S01]  /*1f740*/  ULDC.64 UR8, c[0x0][0x208] ;  /* 0x0000820000087ab9 */ /* 0x000fe20000000a00 */
[----:B------:R-:W-:Y:S01]  /*1f750*/  F2FP.F16.F32.PACK_AB R12, R145, R144 ;  /* 0x00000090910c723e */ /* 0x000fe200000000ff */
[----:B------:R-:W2:Y:S02]  /*1f760*/  LDC.64 R10, c[0x0][0xc00] ;  /* 0x00030000ff0a7b82 */ /* 0x000ea40000000a00 */
[----:B------:R-:W-:Y:S01]  /*1f770*/  IMAD.X R101, RZ, RZ, R101, P0 ;  /* 0x000000ffff657224 */ /* 0x000fe200000e0665 */
[----:B------:R-:W-:Y:S02]  /*1f780*/  ISETP.NE.U32.AND P0, PT, RZ, UR4, PT ;  /* 0x00000004ff007c0c */ /* 0x000fe4000bf05070 */
[----:B------:R-:W-:-:S02]  /*1f790*/  LOP3.LUT R8, R0, 0x380, RZ, 0xc0, !PT ;  /* 0x0000038000087812 */ /* 0x000fc400078ec0ff */
[----:B------:R-:W-:Y:S02]  /*1f7a0*/  ISETP.NE.AND.EX P0, PT, RZ, UR5, PT, P0 ;  /* 0x00000005ff007c0c */ /* 0x000fe4000bf05300 */
[----:B------:R-:W-:-:S04]  /*1f7b0*/  SHF.R.U64 R8, R8, 0x3, RZ ;  /* 0x0000000308087819 */ /* 0x000fc800000012ff */
[----:B------:R-:W-:Y:S02]  /*1f7c0*/  LOP3.LUT R100, R8, R0, RZ, 0x3c, !PT ;  /* 0x0000000008647212 */ /* 0x000fe400078e3cff */
[----:B------:R-:W-:Y:S02]  /*1f7d0*/  F2FP.F16.F32.PACK_AB R13, R147, R146 ;  /* 0x00000092930d723e */ /* 0x000fe400000000ff */
[----:B------:R-:W-:Y:S02]  /*1f7e0*/  MOV R100, R100 ;  /* 0x0000006400647202 */ /* 0x000fe40000000f00 */
[----:B------:R-:W-:Y:S01]  /*1f7f0*/  F2FP.F16.F32.PACK_AB R14, R149, R148 ;  /* 0x00000094950e723e */ /* 0x000fe200000000ff */
[----:B------:R-:W3:Y:S01]  /*1f800*/  @P0 LDC.64 R8, c[0x0][0xc08] ;  /* 0x00030200ff080b82 */ /* 0x000ee20000000a00 */
[----:B------:R-:W-:-:S05]  /*1f810*/  F2FP.F16.F32.PACK_AB R15, R151, R150 ;  /* 0x00000096970f723e */ /* 0x000fca00000000ff */
[----:B------:R0:W-:Y:S01]  /*1f820*/  STSM.16.M88.4 [R100], R12 ;  /* 0x0000000c64007844 */ /* 0x0001e20000000200 */
[----:B------:R-:W-:Y:S02]  /*1f830*/  ULDC UR4, c[0x0][0xa88] ;  /* 0x0002a20000047ab9 */ /* 0x000fe40000000800 */
[----:B-1----:R-:W-:Y:S01]  /*1f840*/  IMAD.U32 R24, RZ, RZ, UR4 ;  /* 0x00000004ff187e24 */ /* 0x002fe2000f8e00ff */
[----:B------:R-:W-:Y:S01]  /*1f850*/  BAR.SYNC.DEFER_BLOCKING 0x1, 0x100 ;  /* 0x0044000000007b1d */ /* 0x000fe20000010000 */
[----:B----4-:R-:W-:-:S05]  /*1f860*/  ISETP.NE.AND P2, PT, R155, RZ, PT ;  /* 0x000000ff9b00720c */ /* 0x010fca0003f45270 */
[----:B------:R-:W-:Y:S01]  /*1f870*/  ULDC UR4, c[0x0][0xad4] ;  /* 0x0002b50000047ab9 */ /* 0x000fe20000000800 */
[----:B---3--:R-:W-:-:S04]  /*1f880*/  @P0 IMAD.WIDE R8, R154, 0x4, R8 ;  /* 0x000000049a080825 */ /* 0x008fc800078e0208 */
[----:B0-----:R-:W-:Y:S01]  /*1f890*/  IMAD.MOV.U32 R100, RZ, RZ, 0x9b8 ;  /* 0x000009b8ff647424 */ /* 0x001fe200078e00ff */
[----:B------:R0:W5:Y:S02]  /*1f8a0*/  @P0 LDG.E R24, desc[UR8][R8.64] ;  /* 0x0000000808180981 */ /* 0x000164000c1e1900 */
[----:B0-----:R-:W-:-:S04]  /*1f8b0*/  SEL R8, R155, UR4, P2 ;  /* 0x000000049b087c07 */ /* 0x001fc80009000000 */
[----:B------:R-:W-:-:S04]  /*1f8c0*/  ISETP.GT.AND P2, PT, R8, 0x1, PT ;  /* 0x000000010800780c */ /* 0x000fc80003f44270 */
[----:B------:R-:W-:-:S04]  /*1f8d0*/  SEL R100, R100, 0x978, P2 ;  /* 0x0000097864647807 */ /* 0x000fc80001000000 */
[----:B------:R0:W1:Y:S08]  /*1f8e0*/  LDC.64 R12, c[0x0][R100+0x220] ;  /* 0x00008800640c7b82 */ /* 0x0000700000000a00 */
[----:B------:R0:W3:Y:S01]  /*1f8f0*/  LDC.64 R8, c[0x0][R100+0x218] ;  /* 0x0000860064087b82 */ /* 0x0000e20000000a00 */
[----:B------:R-:W-:-:S04]  /*1f900*/  ISETP.NE.U32.AND P1, PT, RZ, UR6, PT ;  /* 0x00000006ff007c0c */ /* 0x000fc8000bf25070 */
[----:B------:R-:W-:Y:S01]  /*1f910*/  ISETP.NE.AND.EX P1, PT, RZ, UR7, PT, P1 ;  /* 0x00000007ff007c0c */ /* 0x000fe2000bf25310 */
[----:B------:R-:W-:Y:S02]  /*1f920*/  IMAD.MOV.U32 R0, RZ, RZ, RZ ;  /* 0x000000ffff007224 */ /* 0x000fe400078e00ff */
[----:B--2---:R-:W-:-:S10]  /*1f930*/  IMAD.WIDE R10, R154, 0x4, R10 ;  /* 0x000000049a0a7825 */ /* 0x004fd400078e020a */
[----:B------:R0:W5:Y:S01]  /*1f940*/  @P1 LDG.E R0, desc[UR8][R10.64] ;  /* 0x000000080a001981 */ /* 0x000162000c1e1900 */
[----:B------:R-:W-:Y:S05]  /*1f950*/  @P0 BRA `(.L_x_1806) ;  /* 0x0000000000140947 */ /* 0x000fea0003800000 */
[----:B------:R-:W-:Y:S05]  /*1f960*/  @!P1 BRA `(.L_x_1806) ;  /* 0x0000000000109947 */ /* 0x000fea0003800000 */
[----:B------:R-:W-:Y:S02]  /*1f970*/  ULDC.64 UR4, c[0x0][0x208] ;  /* 0x0000820000047ab9 */ /* 0x000fe40000000a00 */
[----:B-----5:R-:W2:Y:S04]  /*1f980*/  LDG.E R24, desc[UR4][R10.64] ;  /* 0x000000040a187981 */ /* 0x020ea8000c1e1900 */
[----:B0-----:R-:W2:Y:S02]  /*1f990*/  LDG.E R10, desc[UR4][R10.64+0x4] ;  /* 0x000004040a0a7981 */ /* 0x001ea4000c1e1900 */
[----:B--2---:R-:W-:-:S07]  /*1f9a0*/  IMAD.IADD R24, R10, 0x1, -R24 ;  /* 0x000000010a187824 */ /* 0x004fce00078e0a18 */
.L_x_1806:
[----:B------:R-:W3:Y:S01]  /*1f9b0*/  LDL R158, [R1+0x40] ;  /* 0x00004000019e7983 */ /* 0x000ee20000100800 */
[----:B------:R-:W2:Y:S03]  /*1f9c0*/  LDC R156, c[0x0][0xbe8] ;  /* 0x0002fa00ff9c7b82 */ /* 0x000ea60000000800 */
[----:B------:R-:W4:Y:S04]  /*1f9d0*/  LDL R157, [R1+0x68] ;  /* 0x00006800019d7983 */ /* 0x000f280000100800 */
[----:B------:R-:W4:Y:S04]  /*1f9e0*/  LDL R155, [R1+0x34] ;  /* 0x00003400019b7983 */ /* 0x000f280000100800 */
[----:B------:R-:W4:Y:S04]  /*1f9f0*/  LDL R159, [R1+0x14] ;  /* 0x00001400019f7983 */ /* 0x000f280000100800 */
[----:B------:R-:W4:Y:S04]  /*1fa00*/  LDL R161, [R1+0x9c] ;  /* 0x00009c0001a17983 */ /* 0x000f280000100800 */
[----:B------:R-:W4:Y:S01]  /*1fa10*/  LDL R160, [R1+0x7c] ;  /* 0x00007c0001a07983 */ /* 0x000f220000100800 */
[----:B------:R-:W4:Y:S01]  /*1fa20*/  LDC.64 R14, c[0x0][R100+0x228] ;  /* 0x00008a00640e7b82 */ /* 0x000f220000000a00 */
[----:B------:R-:W-:-:S04]  /*1fa30*/  ISETP.NE.U32.AND P0, PT, RZ, UR6, PT ;  /* 0x00000006ff007c0c */ /* 0x000fc8000bf05070 */
[----:B------:R-:W-:Y:S02]  /*1fa40*/  ISETP.NE.AND.EX P0, PT, RZ, UR7, PT, P0 ;  /* 0x00000007ff007c0c */ /* 0x000fe4000bf05300 */
[----:B0-----:R-:W-:Y:S02]  /*1fa50*/  SHF.R.S32.HI R11, RZ, 0x1f, R154 ;  /* 0x0000001fff0b7819 */ /* 0x001fe4000001149a */
[----:B------:R-:W-:Y:S02]  /*1fa60*/  SEL R10, R154, RZ, !P0 ;  /* 0x000000ff9a0a7207 */ /* 0x000fe40004000000 */
[----:B--2---:R-:W-:Y:S02]  /*1fa70*/  ISETP.NE.AND P1, PT, R156, 0x1, PT ;  /* 0x000000019c00780c */ /* 0x004fe40003f25270 */
[----:B------:R-:W-:Y:S01]  /*1fa80*/  SEL R11, R11, RZ, !P0 ;  /* 0x000000ff0b0b7207 */ /* 0x000fe20004000000 */
[----:B-1----:R-:W-:-:S04]  /*1fa90*/  IMAD R13, R13, R10, RZ ;  /* 0x0000000a0d0d7224 */ /* 0x002fc800078e02ff */
[C---:B------:R-:W-:Y:S02]  /*1faa0*/  IMAD R11, R12.reuse, R11, R13 ;  /* 0x0000000b0c0b7224 */ /* 0x040fe400078e020d */
[----:B------:R-:W-:-:S05]  /*1fab0*/  IMAD.WIDE.U32 R12, R12, R10, RZ ;  /* 0x0000000a0c0c7225 */ /* 0x000fca00078e00ff */
[----:B------:R-:W-:Y:S02]  /*1fac0*/  IADD3 R11, R13, R11, RZ ;  /* 0x0000000b0d0b7210 */ /* 0x000fe40007ffe0ff */
[----:B------:R-:W0:Y:S01]  /*1fad0*/  @P1 LDC R13, c[0x0][0xbec] ;  /* 0x0002fb00ff0d1b82 */ /* 0x000e220000000800 */
[----:B------:R-:W-:Y:S01]  /*1fae0*/  ULDC.64 UR4, c[0x0][0x208] ;  /* 0x0000820000047ab9 */ /* 0x000fe20000000a00 */
[-C--:B---3--:R-:W-:Y:S02]  /*1faf0*/  IMAD R101, R9, R158.reuse, RZ ;  /* 0x0000009e09657224 */ /* 0x088fe400078e02ff */
[----:B------:R-:W-:-:S03]  /*1fb00*/  IMAD.WIDE.U32 R8, R8, R158, RZ ;  /* 0x0000009e08087225 */ /* 0x000fc600078e00ff */
[----:B-----5:R-:W-:Y:S02]  /*1fb10*/  IADD3 R8, P0, P3, R12, R8, R0 ;  /* 0x000000080c087210 */ /* 0x020fe40007b1e000 */
[----:B------:R-:W1:Y:S01]  /*1fb20*/  @P1 LDC R12, c[0x0][0xbf0] ;  /* 0x0002fc00ff0c1b82 */ /* 0x000e620000000800 */
[----:B------:R-:W-:Y:S01]  /*1fb30*/  IMAD.IADD R154, R9, 0x1, R101 ;  /* 0x00000001099a7824 */ /* 0x000fe200078e0265 */
[----:B----4-:R-:W-:-:S05]  /*1fb40*/  SEL R9, R157, RZ, P2 ;  /* 0x000000ff9d097207 */ /* 0x010fca0001000000 */
[-C--:B------:R-:W-:Y:S02]  /*1fb50*/  IMAD R101, R15, R9.reuse, RZ ;  /* 0x000000090f657224 */ /* 0x080fe400078e02ff */
[----:B------:R-:W-:Y:S01]  /*1fb60*/  IMAD.WIDE.U32 R14, R14, R9, RZ ;  /* 0x000000090e0e7225 */ /* 0x000fe200078e00ff */
[----:B------:R-:W-:-:S04]  /*1fb70*/  SHF.R.S32.HI R9, RZ, 0x1f, R0 ;  /* 0x0000001fff097819 */ /* 0x000fc80000011400 */
[----:B------:R-:W-:Y:S01]  /*1fb80*/  IADD3.X R11, R11, R154, R9, P0, P3 ;  /* 0x0000009a0b0b7210 */ /* 0x000fe200007e6409 */
[----:B------:R-:W-:-:S04]  /*1fb90*/  IMAD.IADD R154, R155, 0x1, R159 ;  /* 0x000000019b9a7824 */ /* 0x000fc800078e029f */
[----:B0-----:R-:W-:-:S04]  /*1fba0*/  @P1 IMAD.HI.U32 R13, R154, R13, RZ ;  /* 0x0000000d9a0d1227 */ /* 0x001fc800078e00ff */
[----:B------:R-:W-:Y:S01]  /*1fbb0*/  IMAD.MOV.U32 R155, RZ, RZ, R154 ;  /* 0x000000ffff9b7224 */ /* 0x000fe200078e009a */
[----:B-1----:R-:W-:Y:S02]  /*1fbc0*/  @P1 SHF.R.U32.HI R155, RZ, R12, R13 ;  /* 0x0000000cff9b1219 */ /* 0x002fe4000001160d */
[----:B------:R0:W1:Y:S01]  /*1fbd0*/  LDC.64 R12, c[0x0][R100+0x210] ;  /* 0x00008400640c7b82 */ /* 0x0000620000000a00 */
[----:B------:R-:W-:Y:S01]  /*1fbe0*/  IMAD.IADD R101, R15, 0x1, R101 ;  /* 0x000000010f657824 */ /* 0x000fe200078e0265 */
[----:B------:R-:W-:Y:S02]  /*1fbf0*/  IADD3 R14, P0, P3, R155, R8, R14 ;  /* 0x000000089b0e7210 */ /* 0x000fe40007b1e00e */
[----:B------:R-:W-:-:S04]  /*1fc00*/  SHF.R.S32.HI R8, RZ, 0x1f, R155 ;  /* 0x0000001fff087819 */ /* 0x000fc8000001149b */
[----:B------:R-:W-:Y:S02]  /*1fc10*/  IADD3.X R15, R8, R11, R101, P0, P3 ;  /* 0x0000000b080f7210 */ /* 0x000fe400007e6465 */
[----:B0-----:R-:W0:Y:S01]  /*1fc20*/  LDC.64 R100, c[0x0][0xba8] ;  /* 0x0002ea00ff647b82 */ /* 0x001e220000000a00 */
[----:B------:R-:W-:-:S04]  /*1fc30*/  IMAD.MOV R11, RZ, RZ, -R155 ;  /* 0x000000ffff0b7224 */ /* 0x000fc800078e0a9b */
[----:B------:R-:W-:-:S05]  /*1fc40*/  IMAD R11, R156, R11, R154 ;  /* 0x0000000b9c0b7224 */ /* 0x000fca00078e029a */
[----:B------:R-:W-:Y:S01]  /*1fc50*/  SHF.R.S32.HI R8, RZ, 0x1f, R11 ;  /* 0x0000001fff087819 */ /* 0x000fe2000001140b */
[----:B0-----:R-:W0:Y:S08]  /*1fc60*/  @!P2 LDC R100, c[0x0][0xb50] ;  /* 0x0002d400ff64ab82 */ /* 0x001e300000000800 */
[----:B------:R-:W2:Y:S01]  /*1fc70*/  @!P2 LDC R101, c[0x0][0xb54] ;  /* 0x0002d500ff65ab82 */ /* 0x000ea20000000800 */
[----:B-1----:R-:W-:-:S02]  /*1fc80*/  IMAD R13, R13, R11, RZ ;  /* 0x0000000b0d0d7224 */ /* 0x002fc400078e02ff */
[----:B------:R-:W-:-:S04]  /*1fc90*/  IMAD.WIDE.U32 R14, R12, R11, R14 ;  /* 0x0000000b0c0e7225 */ /* 0x000fc800078e000e */
[----:B------:R-:W-:-:S04]  /*1fca0*/  IMAD R8, R12, R8, R13 ;  /* 0x000000080c087224 */ /* 0x000fc800078e020d */
[----:B------:R-:W-:Y:S01]  /*1fcb0*/  IMAD.IADD R8, R15, 0x1, R8 ;  /* 0x000000010f087824 */ /* 0x000fe200078e0208 */
[----:B0-----:R-:W-:-:S04]  /*1fcc0*/  LEA R100, P0, R14, R100, 0x2 ;  /* 0x000000640e647211 */ /* 0x001fc800078010ff */
[----:B--2---:R-:W-:Y:S01]  /*1fcd0*/  LEA.HI.X R8, R14, R101, R8, 0x2, P0 ;  /* 0x000000650e087211 */ /* 0x004fe200000f1408 */
[----:B------:R-:W-:Y:S04]  /*1fce0*/  SHFL.IDX PT, R12, R100, RZ, 0x1c1f ;  /* 0x001c1fff640c7589 */ /* 0x000fe800000e0000 */
[----:B------:R-:W0:Y:S04]  /*1fcf0*/  SHFL.IDX PT, R13, R8, RZ, 0x1c1f ;  /* 0x001c1fff080d7589 */ /* 0x000e2800000e0000 */
[----:B------:R-:W-:Y:S04]  /*1fd00*/  SHFL.IDX PT, R14, R100, 0x1, 0x1c1f ;  /* 0x003c1f00640e7f89 */ /* 0x000fe800000e0000 */
[----:B------:R1:W2:Y:S01]  /*1fd10*/  SHFL.IDX PT, R15, R8, 0x1, 0x1c1f ;  /* 0x003c1f00080f7f89 */ /* 0x0002a200000e0000 */
[----:B------:R-:W-:Y:S01]  /*1fd20*/  LOP3.LUT P0, RZ, R160, 0x3, RZ, 0xc0, !PT ;  /* 0x00000003a0ff7812 */ /* 0x000fe2000780c0ff */
[----:B-1----:R-:W-:-:S02]  /*1fd30*/  IMAD R8, R24, R156, RZ ;  /* 0x0000009c18087224 */ /* 0x002fc400078e02ff */
[----:B------:R-:W-:-:S05]  /*1fd40*/  IMAD.IADD R24, R161, 0x1, R159 ;  /* 0x00000001a1187824 */ /* 0x000fca00078e029f */
[C---:B------:R-:W-:Y:S02]  /*1fd50*/  IADD3 R11, R24.reuse, 0x8, RZ ;  /* 0x00000008180b7810 */ /* 0x040fe40007ffe0ff */
[-C--:B------:R-:W-:Y:S02]  /*1fd60*/  ISETP.GE.OR P3, PT, R24, R8.reuse, P0 ;  /* 0x000000081800720c */ /* 0x080fe40000766670 */
[----:B------:R-:W-:-:S11]  /*1fd70*/  ISETP.GE.OR P0, PT, R11, R8, P0 ;  /* 0x000000080b00720c */ /* 0x000fd60000706670 */
[----:B0-----:R0:W-:Y:S04]  /*1fd80*/  @!P3 ST.E desc[UR4][R12.64], R153 ;  /* 0x000000990c00b985 */ /* 0x0011e8000c101904 */
[----:B--2---:R0:W-:Y:S01]  /*1fd90*/  @!P0 ST.E desc[UR4][R14.64], R152 ;  /* 0x000000980e008985 */ /* 0x0041e2000c101904 */
[----:B------:R-:W-:Y:S05]  /*1fda0*/  @P2 BRA `(.L_x_1807) ;  /* 0x0000000c00f82947 */ /* 0x000fea0003800000 */
[----:B------:R-:W2:Y:S01]  /*1fdb0*/  LDL R160, [R1+0x44] ;  /* 0x0000440001a07983 */ /* 0x000ea20000100800 */
[C---:B------:R-:W-:Y:S01]  /*1fdc0*/  IMAD.SHL.U32 R161, R23.reuse, 0x40, RZ ;  /* 0x0000004017a17824 */ /* 0x040fe200078e00ff */
[----:B------:R-:W1:Y:S02]  /*1fdd0*/  @P1 LDC R21, c[0x0][0xbec] ;  /* 0x0002fb00ff151b82 */ /* 0x000e640000000800 */
[----:B------:R3:W5:Y:S04]  /*1fde0*/  LDL R90, [R1+0xc] ;  /* 0x00000c00015a7983 */ /* 0x0007680000100800 */
[----:B------:R3:W5:Y:S01]  /*1fdf0*/  LDL R86, [R1+0x10] ;  /* 0x0000100001567983 */ /* 0x0007620000100800 */
[----:B------:R-:W-:Y:S01]  /*1fe00*/  ULDC.64 UR4, c[0x0][0x208] ;  /* 0x0000820000047ab9 */ /* 0x000fe20000000a00 */
[----:B------:R-:W4:Y:S02]  /*1fe10*/  @P1 LDC R85, c[0x0][0xbf0] ;  /* 0x0002fc00ff551b82 */ /* 0x000f240000000800 */
[----:B------:R3:W5:Y:S04]  /*1fe20*/  LDL R93, [R1+0x78] ;  /* 0x00007800015d7983 */ /* 0x0007680000100800 */
[----:B------:R3:W5:Y:S04]  /*1fe30*/  LDL R92, [R1+0x5c] ;  /* 0x00005c00015c7983 */ /* 0x0007680000100800 */
[----:B------:R3:W5:Y:S04]  /*1fe40*/  LDL R91, [R1+0x64] ;  /* 0x00006400015b7983 */ /* 0x0007680000100800 */
[----:B------:R3:W5:Y:S01]  /*1fe50*/  LDL R88, [R1+0x60] ;  /* 0x0000600001587983 */ /* 0x0007620000100800 */
[----:B------:R-:W-:Y:S01]  /*1fe60*/  SHF.R.S32.HI R11, RZ, 0x1f, R10 ;  /* 0x0000001fff0b7819 */ /* 0x000fe2000001140a */
[----:B------:R-:W-:Y:S01]  /*1fe70*/  IMAD.IADD R89, R23, 0x1, R159 ;  /* 0x0000000117597824 */ /* 0x000fe200078e029f */
[----:B------:R-:W-:Y:S01]  /*1fe80*/  BSSY B1, `(.L_x_1808) ;  /* 0x00000a8000017945 */ /* 0x000fe20003800000 */
[----:B--2---:R-:W-:-:S04]  /*1fe90*/  IMAD R3, R160, 0x8, R161 ;  /* 0x00000008a0037824 */ /* 0x004fc800078e02a1 */
[----:B------:R-:W-:-:S03]  /*1fea0*/  IMAD.WIDE R6, R3, 0x2, R6 ;  /* 0x0000000203067825 */ /* 0x000fc600078e0206 */
[C---:B0-----:R-:W-:Y:S02]  /*1feb0*/  IADD3 R13, P4, R6.reuse, 0x1000, RZ ;  /* 0x00001000060d7810 */ /* 0x041fe40007f9e0ff */
        /* <DEDUP_REMOVED lines=38> */
[----:B------:R-:W-:Y:S01]  /*20120*/  IMAD.X R41, RZ, RZ, R7, P6 ;  /* 0x000000ffff297224 */ /* 0x000fe200030e0607 */
[----:B------:R-:W-:-:S02]  /*20130*/  LOP3.LUT R44, R44, R45, RZ, 0x3c, !PT ;  /* 0x0000002d2c2c7212 */ /* 0x000fc400078e3cff */
[----:B------:R-:W-:Y:S01]  /*20140*/  LOP3.LUT R48, R48, R49, RZ, 0x3c, !PT ;  /* 0x0000003130307212 */ /* 0x000fe200078e3cff */
[--C-:B------:R-:W-:Y:S01]  /*20150*/  IMAD.X R49, RZ, RZ, R7.reuse, P4 ;  /* 0x000000ffff317224 */ /* 0x100fe200020e0607 */
[----:B------:R-:W-:Y:S01]  /*20160*/  LOP3.LUT R52, R52, R53, RZ, 0x3c, !PT ;  /* 0x0000003534347212 */ /* 0x000fe200078e3cff */
[--C-:B------:R-:W-:Y:S01]  /*20170*/  IMAD.X R53, RZ, RZ, R7.reuse, P3 ;  /* 0x000000ffff357224 */ /* 0x100fe200018e0607 */
[----:B------:R-:W-:Y:S01]  /*20180*/  LOP3.LUT R56, R56, R57, RZ, 0x3c, !PT ;  /* 0x0000003938387212 */ /* 0x000fe200078e3cff */
[----:B------:R-:W-:Y:S01]  /*20190*/  IMAD.X R57, RZ, RZ, R7, P2 ;  /* 0x000000ffff397224 */ /* 0x000fe200010e0607 */
[----:B------:R-:W-:Y:S01]  /*201a0*/  IADD3.X R45, RZ, R7, RZ, P5, !PT ;  /* 0x00000007ff2d7210 */ /* 0x000fe20002ffe4ff */
[----:B------:R-:W5:Y:S01]  /*201b0*/  LD.E.128 R36, desc[UR4][R36.64] ;  /* 0x0000000424247980 */ /* 0x000f62000c101d00 */
[C---:B------:R-:W-:Y:S02]  /*201c0*/  IADD3 R61, P0, R6.reuse, 0xa000, RZ ;  /* 0x0000a000063d7810 */ /* 0x040fe40007f1e0ff */
[C---:B------:R-:W-:Y:S01]  /*201d0*/  IADD3 R65, P6, R6.reuse, 0xb000, RZ ;  /* 0x0000b00006417810 */ /* 0x040fe20007fde0ff */
[----:B------:R-:W5:Y:S01]  /*201e0*/  LD.E.128 R40, desc[UR4][R40.64] ;  /* 0x0000000428287980 */ /* 0x000f62000c101d00 */
[----:B------:R-:W-:-:S02]  /*201f0*/  IADD3 R69, P5, R6, 0xc000, RZ ;  /* 0x0000c00006457810 */ /* 0x000fc40007fbe0ff */
[C---:B------:R-:W-:Y:S01]  /*20200*/  IADD3 R73, P4, R6.reuse, 0xd000, RZ ;  /* 0x0000d00006497810 */ /* 0x040fe20007f9e0ff */
[----:B------:R-:W5:Y:S01]  /*20210*/  LD.E.128 R44, desc[UR4][R44.64] ;  /* 0x000000042c2c7980 */ /* 0x000f62000c101d00 */
[C---:B------:R-:W-:Y:S02]  /*20220*/  IADD3 R77, P3, R6.reuse, 0xe000, RZ ;  /* 0x0000e000064d7810 */ /* 0x040fe40007f7e0ff */
[----:B------:R-:W-:Y:S01]  /*20230*/  IADD3 R3, P2, R6, 0xf000, RZ ;  /* 0x0000f00006037810 */ /* 0x000fe20007f5e0ff */
[----:B------:R-:W5:Y:S01]  /*20240*/  LD.E.128 R48, desc[UR4][R48.64] ;  /* 0x0000000430307980 */ /* 0x000f62000c101d00 */
[----:B------:R-:W-:Y:S02]  /*20250*/  LOP3.LUT R60, R61, 0x380, RZ, 0xc0, !PT ;  /* 0x000003803d3c7812 */ /* 0x000fe400078ec0ff */
[----:B------:R-:W-:Y:S01]  /*20260*/  LOP3.LUT R64, R65, 0x380, RZ, 0xc0, !PT ;  /* 0x0000038041407812 */ /* 0x000fe200078ec0ff */
[----:B------:R-:W5:Y:S01]  /*20270*/  LD.E.128 R52, desc[UR4][R52.64] ;  /* 0x0000000434347980 */ /* 0x000f62000c101d00 */
[----:B------:R-:W-:-:S02]  /*20280*/  LOP3.LUT R68, R69, 0x380, RZ, 0xc0, !PT ;  /* 0x0000038045447812 */ /* 0x000fc400078ec0ff */
[----:B------:R-:W-:Y:S01]  /*20290*/  LOP3.LUT R72, R73, 0x380, RZ, 0xc0, !PT ;  /* 0x0000038049487812 */ /* 0x000fe200078ec0ff */
[----:B------:R-:W5:Y:S01]  /*202a0*/  LD.E.128 R56, desc[UR4][R56.64] ;  /* 0x0000000438387980 */ /* 0x000f62000c101d00 */
        /* <DEDUP_REMOVED lines=9> */
[----:B------:R-:W-:Y:S01]  /*20340*/  SHF.R.U64 R2, R2, 0x3, RZ ;  /* 0x0000000302027819 */ /* 0x000fe200000012ff */
        /* <DEDUP_REMOVED lines=23> */
[----:B------:R-:W-:Y:S01]  /*204c0*/  @!PT LDS RZ, [RZ] ;  /* 0x00000000fffff984 */ /* 0x000fe20000000800 */
[----:B------:R-:W-:Y:S01]  /*204d0*/  @!PT LDS RZ, [RZ] ;  /* 0x00000000fffff984 */ /* 0x000fe20000000800 */
[----:B------:R-:W-:Y:S01]  /*204e0*/  @!PT LDS RZ, [RZ] ;  /* 0x00000000fffff984 */ /* 0x000fe20000000800 */
[----:B------:R-:W-:Y:S01]  /*204f0*/  @!PT LDS RZ, [RZ] ;  /* 0x00000000fffff984 */ /* 0x000fe20000000800 */
[----:B------:R0:W-:Y:S06]  /*20500*/  MEMBAR.ALL.CTA ;  /* 0x0000000000007992 */ /* 0x0001ec0000008000 */
[----:B0-----:R-:W0:Y:S01]  /*20510*/  FENCE.VIEW.ASYNC.S ;  /* 0x00000000000073c6 */ /* 0x001e220000000000 */
[----:B------:R-:W-:-:S04]  /*20520*/  IMAD.WIDE.U32 R2, R0, UR4, RZ ;  /* 0x0000000400027c25 */ /* 0x000fc8000f8e00ff */
[----:B------:R-:W-:Y:S01]  /*20530*/  IMAD R9, R0, UR5, R9 ;  /* 0x0000000500097c24 */ /* 0x000fe2000f8e0209 */
[----:B------:R-:W-:Y:S01]  /*20540*/  ULDC.64 UR4, c[0x0][0xae8] ;  /* 0x0002ba0000047ab9 */ /* 0x000fe20000000a00 */
[----:B------:R-:W-:Y:S02]  /*20550*/  IMAD R0, R160, 0x20, R23 ;  /* 0x00000020a0007824 */ /* 0x000fe400078e0217 */
[----:B------:R-:W-:Y:S02]  /*20560*/  IMAD.IADD R3, R3, 0x1, R9 ;  /* 0x0000000103037824 */ /* 0x000fe400078e0209 */
[----:B------:R-:W-:Y:S02]  /*20570*/  IMAD.IADD R20, R159, 0x1, R0 ;  /* 0x000000019f147824 */ /* 0x000fe400078e0200 */
[----:B------:R-:W-:-:S04]  /*20580*/  IMAD.WIDE.U32 R2, R158, UR4, R2 ;  /* 0x000000049e027c25 */ /* 0x000fc8000f8e0002 */
[----:B-1----:R-:W-:-:S04]  /*20590*/  @P1 IMAD.HI.U32 R0, R20, R21, RZ ;  /* 0x0000001514001227 */ /* 0x002fc800078e00ff */
[----:B------:R-:W-:Y:S01]  /*205a0*/  IMAD R3, R158, UR5, R3 ;  /* 0x000000059e037c24 */ /* 0x000fe2000f8e0203 */
[----:B------:R-:W-:Y:S01]  /*205b0*/  ULDC.64 UR4, c[0x0][0xaf0] ;  /* 0x0002bc0000047ab9 */ /* 0x000fe20000000a00 */
[----:B------:R-:W-:Y:S01]  /*205c0*/  IMAD.MOV.U32 R9, RZ, RZ, R20 ;  /* 0x000000ffff097224 */ /* 0x000fe200078e0014 */
[----:B----4-:R-:W-:Y:S01]  /*205d0*/  @P1 SHF.R.U32.HI R9, RZ, R85, R0 ;  /* 0x00000055ff091219 */ /* 0x010fe20000011600 */
[----:B------:R-:W-:Y:S02]  /*205e0*/  IMAD R11, R11, UR4, RZ ;  /* 0x000000040b0b7c24 */ /* 0x000fe4000f8e02ff */
[----:B------:R-:W-:Y:S01]  /*205f0*/  IMAD.WIDE.U32 R2, R10, UR4, R2 ;  /* 0x000000040a027c25 */ /* 0x000fe2000f8e0002 */
[----:B------:R-:W-:-:S03]  /*20600*/  SHF.R.S32.HI R0, RZ, 0x1f, R9 ;  /* 0x0000001fff007819 */ /* 0x000fc60000011409 */
[----:B------:R-:W-:Y:S01]  /*20610*/  IMAD R11, R10, UR5, R11 ;  /* 0x000000050a0b7c24 */ /* 0x000fe2000f8e020b */
[----:B------:R-:W-:Y:S01]  /*20620*/  ULDC.64 UR4, c[0x0][0xae0] ;  /* 0x0002b80000047ab9 */ /* 0x000fe20000000a00 */
[----:B------:R-:W-:Y:S02]  /*20630*/  IMAD.MOV R21, RZ, RZ, -R9 ;  /* 0x000000ffff157224 */ /* 0x000fe400078e0a09 */
[----:B------:R-:W-:Y:S01]  /*20640*/  IMAD R0, R0, UR4, RZ ;  /* 0x0000000400007c24 */ /* 0x000fe2000f8e02ff */
[----:B------:R-:W-:Y:S01]  /*20650*/  IADD3 R3, R3, R11, RZ ;  /* 0x0000000b03037210 */ /* 0x000fe20007ffe0ff */
[----:B------:R-:W-:Y:S02]  /*20660*/  IMAD R11, R156, R21, R20 ;  /* 0x000000159c0b7224 */ /* 0x000fe400078e0214 */
[C---:B------:R-:W-:Y:S02]  /*20670*/  IMAD R21, R9.reuse, UR5, R0 ;  /* 0x0000000509157c24 */ /* 0x040fe4000f8e0200 */
[----:B------:R-:W-:Y:S01]  /*20680*/  IMAD.WIDE.U32 R2, R9, UR4, R2 ;  /* 0x0000000409027c25 */ /* 0x000fe2000f8e0002 */
[----:B------:R-:W-:Y:S01]  /*20690*/  SHF.R.S32.HI R0, RZ, 0x1f, R11 ;  /* 0x0000001fff007819 */ /* 0x000fe2000001140b */
[----:B------:R-:W-:-:S02]  /*206a0*/  ULDC.64 UR4, c[0x0][0xad8] ;  /* 0x0002b60000047ab9 */ /* 0x000fc40000000a00 */
[----:B------:R-:W-:Y:S02]  /*206b0*/  IMAD.IADD R3, R3, 0x1, R21 ;  /* 0x0000000103037824 */ /* 0x000fe400078e0215 */
[----:B------:R-:W-:Y:S02]  /*206c0*/  IMAD R0, R0, UR4, RZ ;  /* 0x0000000400007c24 */ /* 0x000fe4000f8e02ff */
[----:B------:R-:W-:Y:S02]  /*206d0*/  VIADD R9, R89, 0x20 ;  /* 0x0000002059097836 */ /* 0x000fe40000000000 */
[C---:B------:R-:W-:Y:S02]  /*206e0*/  IMAD R21, R11.reuse, UR5, R0 ;  /* 0x000000050b157c24 */ /* 0x040fe4000f8e0200 */
[----:B------:R-:W-:Y:S01]  /*206f0*/  IMAD.WIDE.U32 R2, R11, UR4, R2 ;  /* 0x000000040b027c25 */ /* 0x000fe2000f8e0002 */
[-C--:B------:R-:W-:Y:S01]  /*20700*/  ISETP.GE.AND P1, PT, R9, R8.reuse, PT ;  /* 0x000000080900720c */ /* 0x080fe20003f26270 */
[----:B------:R-:W-:Y:S01]  /*20710*/  ULDC.64 UR4, c[0x0][0xa80] ;  /* 0x0002a00000047ab9 */ /* 0x000fe20000000a00 */
[C---:B------:R-:W-:Y:S01]  /*20720*/  ISETP.GE.AND P2, PT, R89.reuse, R8, PT ;  /* 0x000000085900720c */ /* 0x040fe20003f46270 */
[----:B------:R-:W-:Y:S01]  /*20730*/  VIADD R9, R89, 0x40 ;  /* 0x0000004059097836 */ /* 0x000fe20000000000 */
[----:B------:R-:W-:Y:S01]  /*20740*/  LEA R24, P3, R2, UR4, 0x1 ;  /* 0x0000000402187c11 */ /* 0x000fe2000f8608ff */
[----:B------:R-:W-:-:S02]  /*20750*/  IMAD.IADD R3, R3, 0x1, R21 ;  /* 0x0000000103037824 */ /* 0x000fc400078e0215 */
[----:B------:R-:W-:Y:S01]  /*20760*/  VIADD R0, R16, 0x30820 ;  /* 0x0003082010007836 */ /* 0x000fe20000000000 */
[----:B------:R-:W-:Y:S02]  /*20770*/  ISETP.GE.AND P0, PT, R9, R8, PT ;  /* 0x000000080900720c */ /* 0x000fe40003f06270 */
[----:B------:R-:W-:Y:S02]  /*20780*/  LEA.HI.X R9, R2, UR5, R3, 0x1, P3 ;  /* 0x0000000502097c11 */ /* 0x000fe400098f0c03 */
[----:B------:R-:W-:Y:S01]  /*20790*/  PRMT R0, RZ, 0x654, R0 ;  /* 0x00000654ff007816 */ /* 0x000fe20000000000 */
[----:B0-----:R3:W0:Y:S03]  /*207a0*/  SHFL.IDX PT, R87, R24, RZ, 0x181f ;  /* 0x00181fff18577589 */ /* 0x00162600000e0000 */
[----:B------:R3:W-:Y:S01]  /*207b0*/  SYNCS.ARRIVE.TRANS64.RED.A1T0 RZ, [R0+URZ], RZ ;  /* 0x000000ff00ff79a7 */ /* 0x0007e2000810043f */
[----:B------:R3:W1:Y:S01]  /*207c0*/  SHFL.IDX PT, R85, R9, RZ, 0x181f ;  /* 0x00181fff09557589 */ /* 0x00066200000e0000 */
[----:B------:R-:W-:Y:S05]  /*207d0*/  @P2 BRA `(.L_x_1809) ;  /* 0x0000000000482947 */ /* 0x000fea0003800000 */
[----:B------:R-:W-:Y:S01]  /*207e0*/  ULDC UR4, c[0x0][0xac8] ;  /* 0x0002b20000047ab9 */ /* 0x000fe20000000800 */
[----:B------:R-:W-:Y:S01]  /*207f0*/  ULDC.64 UR6, c[0x0][0x208] ;  /* 0x0000820000067ab9 */ /* 0x000fe20000000a00 */
[----:B------:R-:W-:Y:S02]  /*20800*/  ISETP.GE.AND P5, PT, R18, UR4, PT ;  /* 0x0000000412007c0c */ /* 0x000fe4000bfa6270 */
[----:B------:R-:W-:Y:S02]  /*20810*/  ISETP.GE.AND P4, PT, R226, UR4, PT ;  /* 0x00000004e2007c0c */ /* 0x000fe4000bf86270 */
[----:B-----5:R-:W-:Y:S02]  /*20820*/  ISETP.GE.AND P3, PT, R90, UR4, PT ;  /* 0x000000045a007c0c */ /* 0x020fe4000bf66270 */
[----:B------:R-:W-:-:S07]  /*20830*/  ISETP.GE.AND P2, PT, R86, UR4, PT ;  /* 0x0000000456007c0c */ /* 0x000fce000bf46270 */
[----:B0-----:R-:W-:-:S04]  /*20840*/  @!P5 LEA R2, P6, R18, R87, 0x1 ;  /* 0x000000571202d211 */ /* 0x001fc800078c08ff */
[----:B-1----:R-:W-:Y:S02]  /*20850*/  @!P5 LEA.HI.X R3, R18, R85, R19, 0x1, P6 ;  /* 0x000000551203d211 */ /* 0x002fe400030f0c13 */
[----:B------:R-:W-:-:S03]  /*20860*/  @!P4 LEA R10, P6, R92, R87, 0x1 ;  /* 0x000000575c0ac211 */ /* 0x000fc600078c08ff */
        /* <DEDUP_REMOVED lines=9> */
.L_x_1809:
[----:B------:R-:W-:Y:S05]  /*20900*/  BSYNC B1 ;  /* 0x0000000000017941 */ /* 0x000fea0003800000 */
.L_x_1808:
[----:B--2---:R2:W4:Y:S01]  /*20910*/  SHFL.IDX PT, R11, R9, 0x1, 0x181f ;  /* 0x00381f00090b7f89 */ /* 0x00452200000e0000 */
        /* <DEDUP_REMOVED lines=10> */
[----:B------:R-:W-:Y:S02]  /*209c0*/  @!P3 LEA R4, P5, R92, R7, 0x1 ;  /* 0x000000075c04b211 */ /* 0x000fe400078a08ff */
[----:B----4-:R-:W-:Y:S02]  /*209d0*/  @!P4 LEA.HI.X R3, R18, R11, R19, 0x1, P6 ;  /* 0x0000000b1203c211 */ /* 0x010fe400030f0c13 */
        /* <DEDUP_REMOVED lines=9> */
.L_x_1811:
[----:B------:R-:W-:Y:S05]  /*20a70*/  BSYNC B1 ;  /* 0x0000000000017941 */ /* 0x000fea0003800000 */
.L_x_1810:
[----:B0---4-:R0:W4:Y:S01]  /*20a80*/  SHFL.IDX PT, R11, R9, 0x2, 0x181f ;  /* 0x00581f00090b7f89 */ /* 0x01112200000e0000 */
        /* <DEDUP_REMOVED lines=12> */
[----:B----4-:R-:W-:Y:S02]  /*20b50*/  @!P3 LEA.HI.X R3, R18, R11, R19, 0x1, P6 ;  /* 0x0000000b1203b211 */ /* 0x010fe400030f0c13 */
        /* <DEDUP_REMOVED lines=8> */
.L_x_1813:
[----:B------:R-:W-:Y:S05]  /*20be0*/  BSYNC B1 ;  /* 0x0000000000017941 */ /* 0x000fea0003800000 */
.L_x_1812:
[----:B0-----:R-:W-:Y:S01]  /*20bf0*/  VIADD R3, R89, 0x60 ;  /* 0x0000006059037836 */ /* 0x001fe20000000000 */
[----:B--23--:R-:W0:Y:S04]  /*20c00*/  SHFL.IDX PT, R9, R9, 0x3, 0x181f ;  /* 0x00781f0009097f89 */ /* 0x00ce2800000e0000 */
[----:B------:R-:W-:Y:S01]  /*20c10*/  ISETP.GE.AND P0, PT, R3, R8, PT ;  /* 0x000000080300720c */ /* 0x000fe20003f06270 */
[----:B----4-:R2:W3:-:S12]  /*20c20*/  SHFL.IDX PT, R11, R24, 0x3, 0x181f ;  /* 0x00781f00180b7f89 */ /* 0x0104d800000e0000 */
[----:B--2---:R-:W-:Y:S05]  /*20c30*/  @P0 BRA `(.L_x_1814) ;  /* 0x0000002800740947 */ /* 0x004fea0003800000 */
        /* <DEDUP_REMOVED lines=21> */
.L_x_1807:
[----:B------:R-:W1:Y:S01]  /*20d90*/  @P1 LDC R7, c[0x0][0xbec] ;  /* 0x0002fb00ff071b82 */ /* 0x000e620000000800 */
[----:B------:R-:W-:Y:S01]  /*20da0*/  ULDC.64 UR4, c[0x0][0xb08] ;  /* 0x0002c20000047ab9 */ /* 0x000fe20000000a00 */
[----:B0-----:R-:W-:Y:S01]  /*20db0*/  MOV R12, R154 ;  /* 0x0000009a000c7202 */ /* 0x001fe20000000f00 */
[----:B------:R-:W-:Y:S01]  /*20dc0*/  IMAD R9, R9, UR4, RZ ;  /* 0x0000000409097c24 */ /* 0x000fe2000f8e02ff */
[C---:B------:R-:W-:Y:S01]  /*20dd0*/  IADD3 R101, R229.reuse, 0xf8, RZ ;  /* 0x000000f8e5657810 */ /* 0x040fe20007ffe0ff */
[C---:B------:R-:W-:Y:S01]  /*20de0*/  VIADD R153, R229.reuse, 0xf0 ;  /* 0x000000f0e5997836 */ /* 0x040fe20000000000 */
[C---:B------:R-:W-:Y:S01]  /*20df0*/  IADD3 R159, R229.reuse, 0xd8, RZ ;  /* 0x000000d8e59f7810 */ /* 0x040fe20007ffe0ff */
[----:B------:R-:W-:Y:S01]  /*20e00*/  IMAD R9, R0, UR5, R9 ;  /* 0x0000000500097c24 */ /* 0x000fe2000f8e0209 */
[----:B------:R-:W0:Y:S01]  /*20e10*/  @P1 LDC R6, c[0x0][0xbf0] ;  /* 0x0002fc00ff061b82 */ /* 0x000e220000000800 */
[C---:B------:R-:W-:Y:S01]  /*20e20*/  VIADD R155, R229.reuse, 0xe8 ;  /* 0x000000e8e59b7836 */ /* 0x040fe20000000000 */
[C---:B------:R-:W-:Y:S01]  /*20e30*/  IADD3 R167, R229.reuse, 0xb8, RZ ;  /* 0x000000b8e5a77810 */ /* 0x040fe20007ffe0ff */
        /* <DEDUP_REMOVED lines=11> */
[----:B------:R-:W-:Y:S01]  /*20ef0*/  BSSY B1, `(.L_x_1815) ;  /* 0x00000f9000017945 */ /* 0x000fe20003800000 */
[----:B------:R-:W-:Y:S01]  /*20f00*/  VIADD R177, R229, 0x90 ;  /* 0x00000090e5b17836 */ /* 0x000fe20000000000 */
[----:B------:R-:W-:Y:S01]  /*20f10*/  SHF.R.S32.HI R101, RZ, 0x1f, R101 ;  /* 0x0000001fff657819 */ /* 0x000fe20000011465 */
[----:B-1----:R-:W-:Y:S01]  /*20f20*/  @P1 IMAD.HI.U32 R7, R154, R7, RZ ;  /* 0x000000079a071227 */ /* 0x002fe200078e00ff */
[----:B------:R-:W-:-:S02]  /*20f30*/  SHF.R.S32.HI R153, RZ, 0x1f, R153 ;  /* 0x0000001fff997819 */ /* 0x000fc40000011499 */
[----:B------:R-:W-:Y:S01]  /*20f40*/  SHF.R.S32.HI R155, RZ, 0x1f, R155 ;  /* 0x0000001fff9b7819 */ /* 0x000fe2000001149b */
[C---:B------:R-:W-:Y:S01]  /*20f50*/  VIADD R179, R229.reuse, 0x88 ;  /* 0x00000088e5b37836 */ /* 0x040fe20000000000 */
[----:B------:R-:W-:Y:S01]  /*20f60*/  SHF.R.S32.HI R159, RZ, 0x1f, R159 ;  /* 0x0000001fff9f7819 */ /* 0x000fe2000001149f */
[----:B------:R-:W-:Y:S01]  /*20f70*/  VIADD R181, R229, 0x80 ;  /* 0x00000080e5b57836 */ /* 0x000fe20000000000 */
[----:B0-----:R-:W-:Y:S01]  /*20f80*/  @P1 SHF.R.U32.HI R12, RZ, R6, R7 ;  /* 0x00000006ff0c1219 */ /* 0x001fe20000011607 */
[----:B------:R-:W-:Y:S01]  /*20f90*/  IMAD.WIDE.U32 R6, R0, UR4, RZ ;  /* 0x0000000400067c25 */ /* 0x000fe2000f8e00ff */
[----:B------:R-:W-:Y:S01]  /*20fa0*/  ULDC.64 UR4, c[0x0][0xb38] ;  /* 0x0002ce0000047ab9 */ /* 0x000fe20000000a00 */
[----:B------:R-:W-:Y:S02]  /*20fb0*/  SHF.R.S32.HI R0, RZ, 0x1f, R10 ;  /* 0x0000001fff007819 */ /* 0x000fe4000001140a */
[----:B------:R-:W-:Y:S01]  /*20fc0*/  IMAD.IADD R7, R7, 0x1, R9 ;  /* 0x0000000107077824 */ /* 0x000fe200078e0209 */
[----:B------:R-:W-:Y:S01]  /*20fd0*/  SHF.R.S32.HI R9, RZ, 0x1f, R12 ;  /* 0x0000001fff097819 */ /* 0x000fe2000001140c */
[----:B------:R-:W-:Y:S01]  /*20fe0*/  VIADD R185, R229, 0x70 ;  /* 0x00000070e5b97836 */ /* 0x000fe20000000000 */
[----:B------:R-:W-:Y:S01]  /*20ff0*/  SHF.R.S32.HI R161, RZ, 0x1f, R161 ;  /* 0x0000001fffa17819 */ /* 0x000fe200000114a1 */
[----:B------:R-:W-:Y:S01]  /*21000*/  IMAD.WIDE.U32 R6, R158, UR4, R6 ;  /* 0x000000049e067c25 */ /* 0x000fe2000f8e0006 */
[----:B------:R-:W-:-:S02]  /*21010*/  SHF.R.S32.HI R163, RZ, 0x1f, R163 ;  /* 0x0000001fffa37819 */ /* 0x000fc400000114a3 */
[----:B------:R-:W-:Y:S01]  /*21020*/  SHF.R.S32.HI R165, RZ, 0x1f, R165 ;  /* 0x0000001fffa57819 */ /* 0x000fe200000114a5 */
[----:B------:R-:W-:Y:S01]  /*21030*/  IMAD R7, R158, UR5, R7 ;  /* 0x000000059e077c24 */ /* 0x000fe2000f8e0207 */
[----:B------:R-:W-:Y:S01]  /*21040*/  ULDC.64 UR4, c[0x0][0xb40] ;  /* 0x0002d00000047ab9 */ /* 0x000fe20000000a00 */
[C---:B------:R-:W-:Y:S01]  /*21050*/  VIADD R187, R229.reuse, 0x68 ;  /* 0x00000068e5bb7836 */ /* 0x040fe20000000000 */
[----:B------:R-:W-:Y:S01]  /*21060*/  SHF.R.S32.HI R167, RZ, 0x1f, R167 ;  /* 0x0000001fffa77819 */ /* 0x000fe200000114a7 */
[----:B------:R-:W-:Y:S01]  /*21070*/  IMAD R0, R0, UR4, RZ ;  /* 0x0000000400007c24 */ /* 0x000fe2000f8e02ff */
[----:B------:R-:W-:Y:S01]  /*21080*/  SHF.R.S32.HI R169, RZ, 0x1f, R169 ;  /* 0x0000001fffa97819 */ /* 0x000fe200000114a9 */
[C---:B------:R-:W-:Y:S01]  /*21090*/  IMAD.WIDE.U32 R6, R10.reuse, UR4, R6 ;  /* 0x000000040a067c25 */ /* 0x040fe2000f8e0006 */
[----:B------:R-:W-:Y:S02]  /*210a0*/  SHF.R.S32.HI R171, RZ, 0x1f, R171 ;  /* 0x0000001fffab7819 */ /* 0x000fe400000114ab */
[----:B------:R-:W-:Y:S01]  /*210b0*/  SHF.R.S32.HI R173, RZ, 0x1f, R173 ;  /* 0x0000001fffad7819 */ /* 0x000fe200000114ad */
[----:B------:R-:W-:Y:S01]  /*210c0*/  IMAD R0, R10, UR5, R0 ;  /* 0x000000050a007c24 */ /* 0x000fe2000f8e0200 */
[----:B------:R-:W-:Y:S01]  /*210d0*/  ULDC.64 UR4, c[0x0][0xb48] ;  /* 0x0002d20000047ab9 */ /* 0x000fe20000000a00 */
[----:B------:R-:W-:Y:S01]  /*210e0*/  VIADD R189, R229, 0x60 ;  /* 0x00000060e5bd7836 */ /* 0x000fe20000000000 */
[----:B------:R-:W-:Y:S01]  /*210f0*/  SHF.R.S32.HI R175, RZ, 0x1f, R175 ;  /* 0x0000001fffaf7819 */ /* 0x000fe200000114af */
[----:B------:R-:W-:Y:S01]  /*21100*/  IMAD.IADD R7, R7, 0x1, R0 ;  /* 0x0000000107077824 */ /* 0x000fe200078e0200 */
[----:B------:R-:W-:Y:S01]  /*21110*/  SHF.R.S32.HI R177, RZ, 0x1f, R177 ;  /* 0x0000001fffb17819 */ /* 0x000fe200000114b1 */
[----:B------:R-:W-:Y:S01]  /*21120*/  IMAD.MOV R0, RZ, RZ, -R12 ;  /* 0x000000ffff007224 */ /* 0x000fe200078e0a0c */
[----:B------:R-:W-:Y:S01]  /*21130*/  SHF.R.S32.HI R179, RZ, 0x1f, R179 ;  /* 0x0000001fffb37819 */ /* 0x000fe200000114b3 */
[----:B------:R-:W-:Y:S01]  /*21140*/  IMAD.WIDE.U32 R6, R157, UR4, R6 ;  /* 0x000000049d067c25 */ /* 0x000fe2000f8e0006 */
[----:B------:R-:W-:-:S02]  /*21150*/  SHF.R.S32.HI R181, RZ, 0x1f, R181 ;  /* 0x0000001fffb57819 */ /* 0x000fc400000114b5 */
[----:B------:R-:W-:Y:S01]  /*21160*/  SHF.R.S32.HI R183, RZ, 0x1f, R183 ;  /* 0x0000001fffb77819 */ /* 0x000fe200000114b7 */
[----:B------:R-:W-:Y:S01]  /*21170*/  IMAD R7, R157, UR5, R7 ;  /* 0x000000059d077c24 */ /* 0x000fe2000f8e0207 */
[----:B------:R-:W-:Y:S01]  /*21180*/  ULDC.64 UR4, c[0x0][0xb30] ;  /* 0x0002cc0000047ab9 */ /* 0x000fe20000000a00 */
[----:B------:R-:W-:Y:S01]  /*21190*/  IMAD R0, R156, R0, R154 ;  /* 0x000000009c007224 */ /* 0x000fe200078e029a */
        /* <DEDUP_REMOVED lines=12> */
[----:B------:R-:W-:Y:S01]  /*21260*/  IMAD R10, R10, UR4, RZ ;  /* 0x000000040a0a7c24 */ /* 0x000fe2000f8e02ff */
[----:B------:R-:W-:Y:S01]  /*21270*/  SHF.R.S32.HI R157, RZ, 0x1f, R157 ;  /* 0x0000001fff9d7819 */ /* 0x000fe2000001149d */
[----:B------:R-:W-:Y:S01]  /*21280*/  IMAD.WIDE.U32 R6, R0, UR4, R6 ;  /* 0x0000000400067c25 */ /* 0x000fe2000f8e0006 */
[----:B------:R-:W-:-:S02]  /*21290*/  SHF.R.S32.HI R210, RZ, 0x1f, R210 ;  /* 0x0000001fffd27819 */ /* 0x000fc400000114d2 */
[----:B------:R-:W-:Y:S01]  /*212a0*/  SHF.R.S32.HI R215, RZ, 0x1f, R229 ;  /* 0x0000001fffd77819 */ /* 0x000fe200000114e5 */
[----:B------:R-:W-:Y:S01]  /*212b0*/  IMAD R10, R0, UR5, R10 ;  /* 0x00000005000a7c24 */ /* 0x000fe2000f8e020a */
[----:B------:R-:W-:Y:S01]  /*212c0*/  ULDC.64 UR4, c[0x0][0xb00] ;  /* 0x0002c00000047ab9 */ /* 0x000fe20000000a00 */
[----:B------:R-:W-:Y:S01]  /*212d0*/  VIADD R193, R229, 0x50 ;  /* 0x00000050e5c17836 */ /* 0x000fe20000000000 */
[C---:B------:R-:W-:Y:S01]  /*212e0*/  LEA R0, P0, R6.reuse, UR4, 0x2 ;  /* 0x0000000406007c11 */ /* 0x040fe2000f8010ff */
[----:B------:R-:W-:Y:S02]  /*212f0*/  IMAD.IADD R9, R7, 0x1, R10 ;  /* 0x0000000107097824 */ /* 0x000fe400078e020a */
[C---:B------:R-:W-:Y:S01]  /*21300*/  VIADD R195, R229.reuse, 0x48 ;  /* 0x00000048e5c37836 */ /* 0x040fe20000000000 */
[----:B------:R-:W-:Y:S01]  /*21310*/  SHF.R.S32.HI R193, RZ, 0x1f, R193 ;  /* 0x0000001fffc17819 */ /* 0x000fe200000114c1 */
[C---:B------:R-:W-:Y:S01]  /*21320*/  VIADD R197, R229.reuse, 0x40 ;  /* 0x00000040e5c57836 */ /* 0x040fe20000000000 */
[----:B------:R-:W-:Y:S01]  /*21330*/  LEA.HI.X R9, R6, UR5, R9, 0x2, P0 ;  /* 0x0000000506097c11 */ /* 0x000fe200080f1409 */
[----:B------:R-:W-:Y:S01]  /*21340*/  VIADD R6, R16, 0x30820 ;  /* 0x0003082010067836 */ /* 0x000fe20000000000 */
[----:B------:R-:W-:Y:S01]  /*21350*/  ISETP.GE.AND P0, PT, R24, R8, PT ;  /* 0x000000081800720c */ /* 0x000fe20003f06270 */
[C---:B------:R-:W-:Y:S01]  /*21360*/  VIADD R203, R229.reuse, 0x30 ;  /* 0x00000030e5cb7836 */ /* 0x040fe20000000000 */
[----:B------:R0:W1:Y:S01]  /*21370*/  SHFL.IDX PT, R24, R0, RZ, 0x1c1f ;  /* 0x001c1fff00187589 */ /* 0x00006200000e0000 */
[C---:B------:R-:W-:Y:S01]  /*21380*/  VIADD R206, R229.reuse, 0x28 ;  /* 0x00000028e5ce7836 */ /* 0x040fe20000000000 */
[----:B------:R-:W-:Y:S01]  /*21390*/  PRMT R6, RZ, 0x654, R6 ;  /* 0x00000654ff067816 */ /* 0x000fe20000000006 */
[C---:B------:R-:W-:Y:S01]  /*213a0*/  VIADD R208, R229.reuse, 0x20 ;  /* 0x00000020e5d07836 */ /* 0x040fe20000000000 */
[----:B------:R0:W2:Y:S01]  /*213b0*/  SHFL.IDX PT, R10, R9, RZ, 0x1c1f ;  /* 0x001c1fff090a7589 */ /* 0x0000a200000e0000 */
[C---:B------:R-:W-:Y:S01]  /*213c0*/  VIADD R212, R229.reuse, 0x10 ;  /* 0x00000010e5d47836 */ /* 0x040fe20000000000 */
[----:B------:R0:W-:Y:S01]  /*213d0*/  SYNCS.ARRIVE.TRANS64.RED.A1T0 RZ, [R6+URZ], RZ ;  /* 0x000000ff06ff79a7 */ /* 0x0001e2000810043f */
        /* <DEDUP_REMOVED lines=14> */
[----:B------:R-:W-:-:S02]  /*214c0*/  VIADD R162, R229, 0xc8 ;  /* 0x000000c8e5a27836 */ /* 0x000fc40000000000 */
[C---:B------:R-:W-:Y:S02]  /*214d0*/  VIADD R164, R229.reuse, 0xc0 ;  /* 0x000000c0e5a47836 */ /* 0x040fe40000000000 */
[C---:B------:R-:W-:Y:S02]  /*214e0*/  VIADD R166, R229.reuse, 0xb8 ;  /* 0x000000b8e5a67836 */ /* 0x040fe40000000000 */
[C---:B------:R-:W-:Y:S02]  /*214f0*/  VIADD R168, R229.reuse, 0xb0 ;  /* 0x000000b0e5a87836 */ /* 0x040fe40000000000 */
[C---:B------:R-:W-:Y:S02]  /*21500*/  VIADD R170, R229.reuse, 0xa8 ;  /* 0x000000a8e5aa7836 */ /* 0x040fe40000000000 */
[C---:B------:R-:W-:Y:S02]  /*21510*/  VIADD R172, R229.reuse, 0xa0 ;  /* 0x000000a0e5ac7836 */ /* 0x040fe40000000000 */
        /* <DEDUP_REMOVED lines=18> */
[----:B------:R-:W-:Y:S01]  /*21640*/  VIADD R213, R229, 0x8 ;  /* 0x00000008e5d57836 */ /* 0x000fe20000000000 */
[----:B012---:R-:W-:Y:S06]  /*21650*/  @P0 BRA `(.L_x_1816) ;  /* 0x0000000800080947 */ /* 0x007fec0003800000 */
[----:B------:R-:W-:Y:S01]  /*21660*/  ULDC UR4, c[0x0][0xac8] ;  /* 0x0002b20000047ab9 */ /* 0x000fe20000000800 */
[----:B------:R-:W-:Y:S01]  /*21670*/  ULDC.64 UR6, c[0x0][0x208] ;  /* 0x0000820000067ab9 */ /* 0x000fe20000000a00 */
[----:B------:R-:W-:Y:S02]  /*21680*/  ISETP.GE.AND P0, PT, R229, UR4, PT ;  /* 0x00000004e5007c0c */ /* 0x000fe4000bf06270 */
[----:B------:R-:W-:Y:S02]  /*21690*/  ISETP.GE.AND P5, PT, R190, UR4, PT ;  /* 0x00000004be007c0c */ /* 0x000fe4000bfa6270 */
[----:B------:R-:W-:Y:S02]  /*216a0*/  ISETP.GE.AND P4, PT, R188, UR4, PT ;  /* 0x00000004bc007c0c */ /* 0x000fe4000bf86270 */
[----:B------:R-:W-:-:S07]  /*216b0*/  ISETP.GE.AND P3, PT, R186, UR4, PT ;  /* 0x00000004ba007c0c */ /* 0x000fce000bf66270 */
[----:B------:R-:W-:-:S04]  /*216c0*/  @!P0 LEA R6, P1, R229, R24, 0x2 ;  /* 0x00000018e5068211 */ /* 0x000fc800078210ff */
[----:B------:R-:W-:-:S05]  /*216d0*/  @!P0 LEA.HI.X R7, R229, R10, R215, 0x2, P1 ;  /* 0x0000000ae5078211 */ /* 0x000fca00008f14d7 */
        /* <DEDUP_REMOVED lines=55> */
[----:B-1----:R-:W-:Y:S02]  /*21a50*/  @!P1 LEA R12, P5, R182, R24, 0x2 ;  /* 0x00000018b60c9211 */ /* 0x002fe400078a10ff */
[----:B------:R-:W-:-:S02]  /*21a60*/  @!P0 LEA.HI.X R7, R184, R10, R185, 0x2, P4 ;  /* 0x0000000ab8078211 */ /* 0x000fc400020f14b9 */
[----:B------:R-:W-:Y:S02]  /*21a70*/  ISETP.GE.AND P4, PT, R176, UR4, PT ;  /* 0x00000004b0007c0c */ /* 0x000fe4000bf86270 */
[----:B------:R-:W-:Y:S01]  /*21a80*/  @!P1 LEA.HI.X R13, R182, R10, R183, 0x2, P5 ;  /* 0x0000000ab60d9211 */ /* 0x000fe200028f14b7 */
[----:B------:R0:W-:Y:S01]  /*21a90*/  @!P0 ST.E.64 desc[UR6][R6.64], R80 ;  /* 0x0000005006008985 */ /* 0x0001e2000c101b06 */
[----:B--2---:R-:W-:Y:S02]  /*21aa0*/  @!P2 LEA R14, P6, R180, R24, 0x2 ;  /* 0x00000018b40ea211 */ /* 0x004fe400078c10ff */
[----:B------:R-:W-:Y:S01]  /*21ab0*/  ISETP.GE.AND P5, PT, R174, UR4, PT ;  /* 0x00000004ae007c0c */ /* 0x000fe2000bfa6270 */
[----:B------:R1:W-:Y:S01]  /*21ac0*/  @!P1 ST.E.64 desc[UR6][R12.64], R84 ;  /* 0x000000540c009985 */ /* 0x0003e2000c101b06 */
[----:B------:R-:W-:Y:S02]  /*21ad0*/  @!P2 LEA.HI.X R15, R180, R10, R181, 0x2, P6 ;  /* 0x0000000ab40fa211 */ /* 0x000fe400030f14b5 */
[----:B------:R-:W-:-:S03]  /*21ae0*/  ISETP.GE.AND P1, PT, R170, UR4, PT ;  /* 0x00000004aa007c0c */ /* 0x000fc6000bf26270 */
[----:B------:R2:W-:Y:S01]  /*21af0*/  @!P2 ST.E.64 desc[UR6][R14.64], R88 ;  /* 0x000000580e00a985 */ /* 0x0005e2000c101b06 */
[----:B------:R-:W-:Y:S02]  /*21b00*/  ISETP.GE.AND P2, PT, R172, UR4, PT ;  /* 0x00000004ac007c0c */ /* 0x000fe4000bf46270 */
[-C--:B0-----:R-:W-:Y:S02]  /*21b10*/  @!P3 LEA R6, P6, R178, R24.reuse, 0x2 ;  /* 0x00000018b206b211 */ /* 0x081fe400078c10ff */
[----:B-1----:R-:W-:Y:S02]  /*21b20*/  @!P4 LEA R12, P0, R176, R24, 0x2 ;  /* 0x00000018b00cc211 */ /* 0x002fe400078010ff */
[-C--:B------:R-:W-:Y:S02]  /*21b30*/  @!P3 LEA.HI.X R7, R178, R10.reuse, R179, 0x2, P6 ;  /* 0x0000000ab207b211 */ /* 0x080fe400030f14b3 */
[----:B------:R-:W-:Y:S02]  /*21b40*/  @!P4 LEA.HI.X R13, R176, R10, R177, 0x2, P0 ;  /* 0x0000000ab00dc211 */ /* 0x000fe400000f14b1 */
[----:B--2---:R-:W-:Y:S01]  /*21b50*/  @!P5 LEA R14, P6, R174, R24, 0x2 ;  /* 0x00000018ae0ed211 */ /* 0x004fe200078c10ff */
[----:B------:R0:W-:Y:S01]  /*21b60*/  @!P3 ST.E.64 desc[UR6][R6.64], R92 ;  /* 0x0000005c0600b985 */ /* 0x0001e2000c101b06 */
[----:B------:R-:W-:-:S02]  /*21b70*/  ISETP.GE.AND P0, PT, R168, UR4, PT ;  /* 0x00000004a8007c0c */ /* 0x000fc4000bf06270 */
[----:B------:R-:W-:Y:S01]  /*21b80*/  @!P5 LEA.HI.X R15, R174, R10, R175, 0x2, P6 ;  /* 0x0000000aae0fd211 */ /* 0x000fe200030f14af */
[----:B------:R-:W-:Y:S01]  /*21b90*/  @!P4 ST.E.64 desc[UR6][R12.64], R96 ;  /* 0x000000600c00c985 */ /* 0x000fe2000c101b06 */
[----:B------:R-:W-:-:S03]  /*21ba0*/  ISETP.GE.AND P4, PT, R164, UR4, PT ;  /* 0x00000004a4007c0c */ /* 0x000fc6000bf86270 */
[----:B------:R1:W-:Y:S01]  /*21bb0*/  @!P5 ST.E.64 desc[UR6][R14.64], R2 ;  /* 0x000000020e00d985 */ /* 0x0003e2000c101b06 */
[----:B------:R-:W-:Y:S02]  /*21bc0*/  ISETP.GE.AND P5, PT, R166, UR4, PT ;  /* 0x00000004a6007c0c */ /* 0x000fe4000bfa6270 */
[----:B0-----:R-:W-:-:S04]  /*21bd0*/  @!P1 LEA R6, P3, R170, R24, 0x2 ;  /* 0x00000018aa069211 */ /* 0x001fc800078610ff */
[----:B------:R-:W-:Y:S02]  /*21be0*/  @!P1 LEA.HI.X R7, R170, R10, R171, 0x2, P3 ;  /* 0x0000000aaa079211 */ /* 0x000fe400018f14ab */
[----:B------:R-:W-:Y:S02]  /*21bf0*/  ISETP.GE.AND P3, PT, R162, UR4, PT ;  /* 0x00000004a2007c0c */ /* 0x000fe4000bf66270 */
[----:B-1----:R-:W-:-:S04]  /*21c00*/  @!P2 LEA R2, P6, R172, R24, 0x2 ;  /* 0x00000018ac02a211 */ /* 0x002fc800078c10ff */
        /* <DEDUP_REMOVED lines=10> */
[----:B--2---:R-:W-:Y:S02]  /*21cb0*/  @!P3 LEA R12, P6, R162, R24, 0x2 ;  /* 0x00000018a20cb211 */ /* 0x004fe400078c10ff */
[----:B------:R-:W-:Y:S01]  /*21cc0*/  ISETP.GE.AND P1, PT, R158, UR4, PT ;  /* 0x000000049e007c0c */ /* 0x000fe2000bf26270 */
[----:B------:R0:W-:Y:S01]  /*21cd0*/  @!P5 ST.E.64 desc[UR6][R2.64], R116 ;  /* 0x000000740200d985 */ /* 0x0001e2000c101b06 */
[-C--:B------:R-:W-:Y:S02]  /*21ce0*/  @!P4 LEA.HI.X R7, R164, R10.reuse, R165, 0x2, P2 ;  /* 0x0000000aa407c211 */ /* 0x080fe400010f14a5 */
[----:B------:R-:W-:Y:S02]  /*21cf0*/  @!P3 LEA.HI.X R13, R162, R10, R163, 0x2, P6 ;  /* 0x0000000aa20db211 */ /* 0x000fe400030f14a3 */
[----:B------:R-:W-:Y:S01]  /*21d00*/  ISETP.GE.AND P2, PT, R152, UR4, PT ;  /* 0x0000000498007c0c */ /* 0x000fe2000bf46270 */
[----:B------:R1:W-:Y:S01]  /*21d10*/  @!P4 ST.E.64 desc[UR6][R6.64], R120 ;  /* 0x000000780600c985 */ /* 0x0003e2000c101b06 */
[----:B------:R-:W-:-:S03]  /*21d20*/  ISETP.GE.AND P4, PT, R156, UR4, PT ;  /* 0x000000049c007c0c */ /* 0x000fc6000bf86270 */
[----:B------:R2:W-:Y:S01]  /*21d30*/  @!P3 ST.E.64 desc[UR6][R12.64], R124 ;  /* 0x0000007c0c00b985 */ /* 0x0005e2000c101b06 */
[----:B------:R-:W-:Y:S02]  /*21d40*/  ISETP.GE.AND P3, PT, R154, UR4, PT ;  /* 0x000000049a007c0c */ /* 0x000fe4000bf66270 */
[----:B0-----:R-:W-:-:S04]  /*21d50*/  @!P0 LEA R2, P5, R160, R24, 0x2 ;  /* 0x00000018a0028211 */ /* 0x001fc800078a10ff */
[----:B------:R-:W-:Y:S02]  /*21d60*/  @!P0 LEA.HI.X R3, R160, R10, R161, 0x2, P5 ;  /* 0x0000000aa0038211 */ /* 0x000fe400028f14a1 */
[----:B------:R-:W-:Y:S02]  /*21d70*/  ISETP.GE.AND P5, PT, R100, UR4, PT ;  /* 0x0000000464007c0c */ /* 0x000fe4000bfa6270 */
[C---:B-1----:R-:W-:Y:S01]  /*21d80*/  @!P1 LEA R6, P6, R158.reuse, R24, 0x2 ;  /* 0x000000189e069211 */ /* 0x042fe200078c10ff */
[----:B------:R0:W-:Y:S03]  /*21d90*/  @!P0 ST.E.64 desc[UR6][R2.64], R128 ;  /* 0x0000008002008985 */ /* 0x0001e6000c101b06 */
[----:B------:R-:W-:Y:S02]  /*21da0*/  @!P1 LEA.HI.X R7, R158, R10, R159, 0x2, P6 ;  /* 0x0000000a9e079211 */ /* 0x000fe400030f149f */
[----:B--2---:R-:W-:-:S03]  /*21db0*/  @!P3 LEA R12, P6, R154, R24, 0x2 ;  /* 0x000000189a0cb211 */ /* 0x004fc600078c10ff */
[----:B------:R1:W-:Y:S01]  /*21dc0*/  @!P1 ST.E.64 desc[UR6][R6.64], R132 ;  /* 0x0000008406009985 */ /* 0x0003e2000c101b06 */
[----:B------:R-:W-:Y:S02]  /*21dd0*/  @!P3 LEA.HI.X R13, R154, R10, R155, 0x2, P6 ;  /* 0x0000000a9a0db211 */ /* 0x000fe400030f149b */
[----:B0-----:R-:W-:-:S04]  /*21de0*/  @!P4 LEA R2, P0, R156, R24, 0x2 ;  /* 0x000000189c02c211 */ /* 0x001fc800078010ff */
[----:B------:R-:W-:Y:S02]  /*21df0*/  @!P4 LEA.HI.X R3, R156, R10, R157, 0x2, P0 ;  /* 0x0000000a9c03c211 */ /* 0x000fe400000f149d */
[-C--:B------:R-:W-:Y:S02]  /*21e00*/  @!P5 LEA R14, P0, R100, R24.reuse, 0x2 ;  /* 0x00000018640ed211 */ /* 0x080fe400078010ff */
[----:B-1----:R-:W-:Y:S01]  /*21e10*/  @!P2 LEA R6, P1, R152, R24, 0x2 ;  /* 0x000000189806a211 */ /* 0x002fe200078210ff */
[----:B------:R0:W-:Y:S01]  /*21e20*/  @!P4 ST.E.64 desc[UR6][R2.64], R136 ;  /* 0x000000880200c985 */ /* 0x0001e2000c101b06 */
[-C--:B------:R-:W-:Y:S02]  /*21e30*/  @!P5 LEA.HI.X R15, R100, R10.reuse, R101, 0x2, P0 ;  /* 0x0000000a640fd211 */ /* 0x080fe400000f1465 */
[----:B------:R-:W-:Y:S01]  /*21e40*/  @!P2 LEA.HI.X R7, R152, R10, R153, 0x2, P1 ;  /* 0x0000000a9807a211 */ /* 0x000fe200008f1499 */
[----:B------:R0:W-:Y:S04]  /*21e50*/  @!P3 ST.E.64 desc[UR6][R12.64], R140 ;  /* 0x0000008c0c00b985 */ /* 0x0001e8000c101b06 */
[----:B------:R0:W-:Y:S04]  /*21e60*/  @!P2 ST.E.64 desc[UR6][R6.64], R144 ;  /* 0x000000900600a985 */ /* 0x0001e8000c101b06 */
[----:B------:R0:W-:Y:S02]  /*21e70*/  @!P5 ST.E.64 desc[UR6][R14.64], R148 ;  /* 0x000000940e00d985 */ /* 0x0001e4000c101b06 */
.L_x_1816:
[----:B------:R-:W-:Y:S05]  /*21e80*/  BSYNC B1 ;  /* 0x0000000000017941 */ /* 0x000fea0003800000 */
.L_x_1815:
[----:B------:R-:W-:Y:S01]  /*21e90*/  ISETP.GE.AND P0, PT, R11, R8, PT ;  /* 0x000000080b00720c */ /* 0x000fe20003f06270 */
[----:B------:R-:W1:Y:S04]  /*21ea0*/  SHFL.IDX PT, R9, R9, 0x1, 0x1c1f ;  /* 0x003c1f0009097f89 */ /* 0x000e6800000e0000 */
[----:B------:R-:W2:Y:S08]  /*21eb0*/  SHFL.IDX PT, R0, R0, 0x1, 0x1c1f ;  /* 0x003c1f0000007f89 */ /* 0x000eb000000e0000 */
[----:B------:R-:W-:Y:S05]  /*21ec0*/  @P0 BRA `(.L_x_1814) ;  /* 0x0000001400d00947 */ /* 0x000fea0003800000 */
[----:B------:R-:W-:Y:S01]  /*21ed0*/  ULDC UR4, c[0x0][0xac8] ;  /* 0x0002b20000047ab9 */ /* 0x000fe20000000800 */
[----:B------:R-:W-:Y:S01]  /*21ee0*/  ULDC.64 UR6, c[0x0][0x208] ;  /* 0x0000820000067ab9 */ /* 0x000fe20000000a00 */
[----:B------:R-:W-:Y:S02]  /*21ef0*/  ISETP.GE.AND P4, PT, R229, UR4, PT ;  /* 0x00000004e5007c0c */ /* 0x000fe4000bf86270 */
[----:B------:R-:W-:Y:S02]  /*21f00*/  ISETP.GE.AND P2, PT, R213, UR4, PT ;  /* 0x00000004d5007c0c */ /* 0x000fe4000bf46270 */
[----:B------:R-:W-:Y:S02]  /*21f10*/  ISETP.GE.AND P1, PT, R211, UR4, PT ;  /* 0x00000004d3007c0c */ /* 0x000fe4000bf26270 */
[----:B------:R-:W-:-:S07]  /*21f20*/  ISETP.GE.AND P0, PT, R209, UR4, PT ;  /* 0x00000004d1007c0c */ /* 0x000fce000bf06270 */
[----:B0-2---:R-:W-:-:S04]  /*21f30*/  @!P4 LEA R2, P3, R229, R0, 0x2 ;  /* 0x00000000e502c211 */ /* 0x005fc800078610ff */
[----:B-1----:R-:W-:Y:S02]  /*21f40*/  @!P4 LEA.HI.X R3, R229, R9, R215, 0x2, P3 ;  /* 0x00000009e503c211 */ /* 0x002fe400018f14d7 */
[----:B------:R-:W-:-:S03]  /*21f50*/  ISETP.GE.AND P3, PT, R207, UR4, PT ;  /* 0x00000004cf007c0c */ /* 0x000fc6000bf66270 */
[----:B------:R0:W-:Y:S01]  /*21f60*/  @!P4 ST.E.64 desc[UR6][R2.64], R4 ;  /* 0x000000040200c985 */ /* 0x0001e2000c101b06 */
[----:B------:R-:W-:Y:S02]  /*21f70*/  ISETP.GE.AND P4, PT, R204, UR4, PT ;  /* 0x00000004cc007c0c */ /* 0x000fe4000bf86270 */
[-C--:B0-----:R-:W-:Y:S02]  /*21f80*/  @!P2 LEA R2, P6, R213, R0.reuse, 0x2 ;  /* 0x00000000d502a211 */ /* 0x081fe400078c10ff */
[-C--:B------:R-:W-:Y:S02]  /*21f90*/  @!P1 LEA R4, P5, R211, R0.reuse, 0x2 ;  /* 0x00000000d3049211 */ /* 0x080fe400078a10ff */
[-C--:B------:R-:W-:Y:S02]  /*21fa0*/  @!P2 LEA.HI.X R3, R213, R9.reuse, R214, 0x2, P6 ;  /* 0x00000009d503a211 */ /* 0x080fe400030f14d6 */
[----:B------:R-:W-:Y:S02]  /*21fb0*/  @!P0 LEA R6, P6, R209, R0, 0x2 ;  /* 0x00000000d1068211 */ /* 0x000fe400078c10ff */
[----:B------:R-:W-:Y:S01]  /*21fc0*/  @!P1 LEA.HI.X R5, R211, R9, R212, 0x2, P5 ;  /* 0x00000009d3059211 */ /* 0x000fe200028f14d4 */
[----:B------:R0:W-:Y:S01]  /*21fd0*/  @!P2 ST.E.64 desc[UR6][R2.64], R30 ;  /* 0x0000001e0200a985 */ /* 0x0001e2000c101b06 */
[----:B------:R-:W-:-:S02]  /*21fe0*/  ISETP.GE.AND P5, PT, R202, UR4, PT ;  /* 0x00000004ca007c0c */ /* 0x000fc4000bfa6270 */
[----:B------:R-:W-:Y:S01]  /*21ff0*/  @!P0 LEA.HI.X R7, R209, R9, R210, 0x2, P6 ;  /* 0x00000009d1078211 */ /* 0x000fe200030f14d2 */
[----:B------:R1:W-:Y:S04]  /*22000*/  @!P1 ST.E.64 desc[UR6][R4.64], R34 ;  /* 0x0000002204009985 */ /* 0x0003e8000c101b06 */
[----:B------:R2:W-:Y:S01]  /*22010*/  @!P0 ST.E.64 desc[UR6][R6.64], R38 ;  /* 0x0000002606008985 */ /* 0x0005e2000c101b06 */
[----:B------:R-:W-:Y:S02]  /*22020*/  ISETP.GE.AND P0, PT, R198, UR4, PT ;  /* 0x00000004c6007c0c */ /* 0x000fe4000bf06270 */
[-C--:B0-----:R-:W-:Y:S02]  /*22030*/  @!P3 LEA R2, P1, R207, R0.reuse, 0x2 ;  /* 0x00000000cf02b211 */ /* 0x081fe400078210ff */
[----:B-1----:R-:W-:-:S02]  /*22040*/  @!P4 LEA R4, P2, R204, R0, 0x2 ;  /* 0x00000000cc04c211 */ /* 0x002fc400078410ff */
[-C--:B------:R-:W-:Y:S02]  /*22050*/  @!P3 LEA.HI.X R3, R207, R9.reuse, R208, 0x2, P1 ;  /* 0x00000009cf03b211 */ /* 0x080fe400008f14d0 */
[----:B------:R-:W-:Y:S02]  /*22060*/  ISETP.GE.AND P1, PT, R196, UR4, PT ;  /* 0x00000004c4007c0c */ /* 0x000fe4000bf26270 */
[----:B------:R-:W-:Y:S01]  /*22070*/  @!P4 LEA.HI.X R5, R204, R9, R206, 0x2, P2 ;  /* 0x00000009cc05c211 */ /* 0x000fe200010f14ce */
[----:B------:R0:W-:Y:S01]  /*22080*/  @!P3 ST.E.64 desc[UR6][R2.64], R42 ;  /* 0x0000002a0200b985 */ /* 0x0001e2000c101b06 */
[----:B------:R-:W-:Y:S02]  /*22090*/  ISETP.GE.AND P2, PT, R194, UR4, PT ;  /* 0x00000004c2007c0c */ /* 0x000fe4000bf46270 */
[----:B--2---:R-:W-:Y:S01]  /*220a0*/  @!P5 LEA R6, P6, R202, R0, 0x2 ;  /* 0x00000000ca06d211 */ /* 0x004fe200078c10ff */
[----:B------:R1:W-:Y:S01]  /*220b0*/  @!P4 ST.E.64 desc[UR6][R4.64], R46 ;  /* 0x0000002e0400c985 */ /* 0x0003e2000c101b06 */
[----:B------:R-:W-:-:S02]  /*220c0*/  ISETP.GE.AND P3, PT, R192, UR4, PT ;  /* 0x00000004c0007c0c */ /* 0x000fc4000bf66270 */
[----:B------:R-:W-:Y:S02]  /*220d0*/  @!P5 LEA.HI.X R7, R202, R9, R203, 0x2, P6 ;  /* 0x00000009ca07d211 */ /* 0x000fe400030f14cb */
[----:B------:R-:W-:-:S03]  /*220e0*/  ISETP.GE.AND P4, PT, R190, UR4, PT ;  /* 0x00000004be007c0c */ /* 0x000fc6000bf86270 */
[----:B------:R2:W-:Y:S01]  /*220f0*/  @!P5 ST.E.64 desc[UR6][R6.64], R50 ;  /* 0x000000320600d985 */ /* 0x0005e2000c101b06 */
[-C--:B0-----:R-:W-:Y:S02]  /*22100*/  @!P0 LEA R2, P6, R198, R0.reuse, 0x2 ;  /* 0x00000000c6028211 */ /* 0x081fe400078c10ff */
[-C--:B-1----:R-:W-:Y:S02]  /*22110*/  @!P1 LEA R4, P5, R196, R0.reuse, 0x2 ;  /* 0x00000000c4049211 */ /* 0x082fe400078a10ff */
[-C--:B------:R-:W-:Y:S02]  /*22120*/  @!P0 LEA.HI.X R3, R198, R9.reuse, R199, 0x2, P6 ;  /* 0x00000009c6038211 */ /* 0x080fe400030f14c7 */
[----:B------:R-:W-:Y:S02]  /*22130*/  @!P1 LEA.HI.X R5, R196, R9, R197, 0x2, P5 ;  /* 0x00000009c4059211 */ /* 0x000fe400028f14c5 */
[----:B------:R-:W-:Y:S01]  /*22140*/  ISETP.GE.AND P5, PT, R188, UR4, PT ;  /* 0x00000004bc007c0c */ /* 0x000fe2000bfa6270 */
[----:B------:R0:W-:Y:S01]  /*22150*/  @!P0 ST.E.64 desc[UR6][R2.64], R54 ;  /* 0x0000003602008985 */ /* 0x0001e2000c101b06 */
[----:B--2---:R-:W-:-:S02]  /*22160*/  @!P2 LEA R6, P6, R194, R0, 0x2 ;  /* 0x00000000c206a211 */ /* 0x004fc400078c10ff */
[----:B------:R-:W-:Y:S01]  /*22170*/  ISETP.GE.AND P0, PT, R186, UR4, PT ;  /* 0x00000004ba007c0c */ /* 0x000fe2000bf06270 */
[----:B------:R1:W-:Y:S01]  /*22180*/  @!P1 ST.E.64 desc[UR6][R4.64], R58 ;  /* 0x0000003a04009985 */ /* 0x0003e2000c101b06 */
        /* <DEDUP_REMOVED lines=14> */
[----:B0-----:R-:W-:-:S04]  /*22270*/  @!P0 LEA R2, P4, R186, R0, 0x2 ;  /* 0x00000000ba028211 */ /* 0x001fc800078810ff */
[-C--:B------:R-:W-:Y:S02]  /*22280*/  @!P0 LEA.HI.X R3, R186, R9.reuse, R187, 0x2, P4 ;  /* 0x00000009ba038211 */ /* 0x080fe400020f14bb */
[----:B------:R-:W-:Y:S02]  /*22290*/  ISETP.GE.AND P4, PT, R178, UR4, PT ;  /* 0x00000004b2007c0c */ /* 0x000fe4000bf86270 */
[-C--:B-1----:R-:W-:Y:S01]  /*222a0*/  @!P1 LEA R4, P3, R184, R0.reuse, 0x2 ;  /* 0x00000000b8049211 */ /* 0x082fe200078610ff */
[----:B------:R0:W-:Y:S01]  /*222b0*/  @!P0 ST.E.64 desc[UR6][R2.64], R78 ;  /* 0x0000004e02008985 */ /* 0x0001e2000c101b06 */
[----:B--2---:R-:W-:Y:S02]  /*222c0*/  @!P2 LEA R6, P6, R182, R0, 0x2 ;  /* 0x00000000b606a211 */ /* 0x004fe400078c10ff */
        /* <DEDUP_REMOVED lines=11> */
[----:B------:R-:W-:Y:S02]  /*22380*/  ISETP.GE.AND P5, PT, R168, UR4, PT ;  /* 0x00000004a8007c0c */ /* 0x000fe4000bfa6270 */
[-C--:B------:R-:W-:Y:S02]  /*22390*/  @!P4 LEA.HI.X R5, R178, R9.reuse, R179, 0x2, P0 ;  /* 0x00000009b205c211 */ /* 0x080fe400000f14b3 */
[----:B------:R-:W-:Y:S02]  /*223a0*/  ISETP.GE.AND P0, PT, R170, UR4, PT ;  /* 0x00000004aa007c0c */ /* 0x000fe4000bf06270 */
[----:B--2---:R-:W-:Y:S01]  /*223b0*/  @!P3 LEA R6, P6, R176, R0, 0x2 ;  /* 0x00000000b006b211 */ /* 0x004fe200078c10ff */
[----:B------:R1:W-:Y:S01]  /*223c0*/  @!P4 ST.E.64 desc[UR6][R4.64], R94 ;  /* 0x0000005e0400c985 */ /* 0x0003e2000c101b06 */
[----:B------:R-:W-:Y:S02]  /*223d0*/  ISETP.GE.AND P4, PT, R166, UR4, PT ;  /* 0x00000004a6007c0c */ /* 0x000fe4000bf86270 */
[----:B------:R-:W-:-:S02]  /*223e0*/  @!P3 LEA.HI.X R7, R176, R9, R177, 0x2, P6 ;  /* 0x00000009b007b211 */ /* 0x000fc400030f14b1 */
[----:B0-----:R-:W-:-:S03]  /*223f0*/  @!P2 LEA R2, P6, R174, R0, 0x2 ;  /* 0x00000000ae02a211 */ /* 0x001fc600078c10ff */
[----:B------:R0:W-:Y:S01]  /*22400*/  @!P3 ST.E.64 desc[UR6][R6.64], R98 ;  /* 0x000000620600b985 */ /* 0x0001e2000c101b06 */
[----:B------:R-:W-:Y:S02]  /*22410*/  @!P2 LEA.HI.X R3, R174, R9, R175, 0x2, P6 ;  /* 0x00000009ae03a211 */ /* 0x000fe400030f14af */
[----:B-1----:R-:W-:-:S03]  /*22420*/  @!P1 LEA R4, P3, R172, R0, 0x2 ;  /* 0x00000000ac049211 */ /* 0x002fc600078610ff */
[----:B------:R1:W-:Y:S01]  /*22430*/  @!P2 ST.E.64 desc[UR6][R2.64], R102 ;  /* 0x000000660200a985 */ /* 0x0003e2000c101b06 */
[-C--:B------:R-:W-:Y:S02]  /*22440*/  @!P1 LEA.HI.X R5, R172, R9.reuse, R173, 0x2, P3 ;  /* 0x00000009ac059211 */ /* 0x080fe400018f14ad */
[----:B------:R-:W-:Y:S02]  /*22450*/  ISETP.GE.AND P3, PT, R164, UR4, PT ;  /* 0x00000004a4007c0c */ /* 0x000fe4000bf66270 */
[CC--:B0-----:R-:W-:Y:S01]  /*22460*/  @!P0 LEA R6, P6, R170.reuse, R0.reuse, 0x2 ;  /* 0x00000000aa068211 */ /* 0x0c1fe200078c10ff */
[----:B------:R0:W-:Y:S03]  /*22470*/  @!P1 ST.E.64 desc[UR6][R4.64], R106 ;  /* 0x0000006a04009985 */ /* 0x0001e6000c101b06 */
[----:B------:R-:W-:Y:S02]  /*22480*/  @!P0 LEA.HI.X R7, R170, R9, R171, 0x2, P6 ;  /* 0x00000009aa078211 */ /* 0x000fe400030f14ab */
[----:B-1----:R-:W-:-:S03]  /*22490*/  @!P5 LEA R2, P1, R168, R0, 0x2 ;  /* 0x00000000a802d211 */ /* 0x002fc600078210ff */
        /* <DEDUP_REMOVED lines=8> */
[-C--:B-1----:R-:W-:Y:S01]  /*22520*/  @!P3 LEA R6, P6, R164, R0.reuse, 0x2 ;  /* 0x00000000a406b211 */ /* 0x082fe200078c10ff */
[----:B------:R1:W-:Y:S01]  /*22530*/  @!P4 ST.E.64 desc[UR6][R4.64], R118 ;  /* 0x000000760400c985 */ /* 0x0003e2000c101b06 */
[----:B------:R-:W-:Y:S02]  /*22540*/  ISETP.GE.AND P4, PT, R158, UR4, PT ;  /* 0x000000049e007c0c */ /* 0x000fe4000bf86270 */
[----:B------:R-:W-:Y:S02]  /*22550*/  @!P3 LEA.HI.X R7, R164, R9, R165, 0x2, P6 ;  /* 0x00000009a407b211 */ /* 0x000fe400030f14a5 */
[----:B0-----:R-:W-:-:S03]  /*22560*/  @!P1 LEA R2, P6, R160, R0, 0x2 ;  /* 0x00000000a0029211 */ /* 0x001fc600078c10ff */
[----:B------:R0:W-:Y:S01]  /*22570*/  @!P3 ST.E.64 desc[UR6][R6.64], R122 ;  /* 0x0000007a0600b985 */ /* 0x0001e2000c101b06 */
[----:B------:R-:W-:Y:S02]  /*22580*/  ISETP.GE.AND P3, PT, R156, UR4, PT ;  /* 0x000000049c007c0c */ /* 0x000fe4000bf66270 */
[----:B------:R-:W-:Y:S02]  /*22590*/  @!P1 LEA.HI.X R3, R160, R9, R161, 0x2, P6 ;  /* 0x00000009a0039211 */ /* 0x000fe400030f14a1 */
[----:B-1----:R-:W-:-:S04]  /*225a0*/  @!P0 LEA R4, P5, R162, R0, 0x2 ;  /* 0x00000000a2048211 */ /* 0x002fc800078a10ff */
[----:B------:R-:W-:Y:S02]  /*225b0*/  @!P0 LEA.HI.X R5, R162, R9, R163, 0x2, P5 ;  /* 0x00000009a2058211 */ /* 0x000fe400028f14a3 */
[----:B------:R-:W-:-:S03]  /*225c0*/  ISETP.GE.AND P5, PT, R152, UR4, PT ;  /* 0x0000000498007c0c */ /* 0x000fc6000bfa6270 */
[----:B------:R1:W-:Y:S04]  /*225d0*/  @!P0 ST.E.64 desc[UR6][R4.64], R126 ;  /* 0x0000007e04008985 */ /* 0x0003e8000c101b06 */
[----:B------:R2:W-:Y:S01]  /*225e0*/  @!P1 ST.E.64 desc[UR6][R2.64], R130 ;  /* 0x0000008202009985 */ /* 0x0005e2000c101b06 */
[----:B0-----:R-:W-:-:S04]  /*225f0*/  @!P2 LEA R6, P1, R154, R0, 0x2 ;  /* 0x000000009a06a211 */ /* 0x001fc800078210ff */
[----:B------:R-:W-:Y:S02]  /*22600*/  @!P2 LEA.HI.X R7, R154, R9, R155, 0x2, P1 ;  /* 0x000000099a07a211 */ /* 0x000fe400008f149b */
[----:B-1----:R-:W-:-:S04]  /*22610*/  @!P4 LEA R4, P0, R158, R0, 0x2 ;  /* 0x000000009e04c211 */ /* 0x002fc800078010ff */
[-C--:B------:R-:W-:Y:S02]  /*22620*/  @!P4 LEA.HI.X R5, R158, R9.reuse, R159, 0x2, P0 ;  /* 0x000000099e05c211 */ /* 0x080fe400000f149f */
[-C--:B------:R-:W-:Y:S02]  /*22630*/  @!P5 LEA R10, P0, R152, R0.reuse, 0x2 ;  /* 0x00000000980ad211 */ /* 0x080fe400078010ff */
[----:B--2---:R-:W-:Y:S01]  /*22640*/  @!P3 LEA R2, P6, R156, R0, 0x2 ;  /* 0x000000009c02b211 */ /* 0x004fe200078c10ff */
        /* <DEDUP_REMOVED lines=8> */
[----:B---3--:R-:W-:Y:S01]  /*226d0*/  LEA R2, P0, R100, R0, 0x2 ;  /* 0x0000000064027211 */ /* 0x008fe200078010ff */
[----:B------:R-:W-:-:S03]  /*226e0*/  ULDC.64 UR4, c[0x0][0x208] ;  /* 0x0000820000047ab9 */ /* 0x000fc60000000a00 */
[----:B------:R-:W-:-:S05]  /*226f0*/  LEA.HI.X R3, R100, R9, R101, 0x2, P0 ;  /* 0x0000000964037211 */ /* 0x000fca00000f1465 */
[----:B------:R4:W-:Y:S01]  /*22700*/  ST.E.64 desc[UR4][R2.64], R150 ;  /* 0x0000009602007985 */ /* 0x0009e2000c101b04 */
[----:B------:R-:W-:Y:S05]  /*22710*/  BRA `(.L_x_1814) ;  /* 0x0000000c00bc7947 */ /* 0x000fea0003800000 */
.L_x_1805:
[----:B------:R-:W2:Y:S01]  /*22720*/  LDL R7, [R1+0x4c] ;  /* 0x00004c0001077983 */ /* 0x000ea20000100800 */
[----:B------:R-:W-:Y:S01]  /*22730*/  ULDC.64 UR4, c[0x0][0xc08] ;  /* 0x0003020000047ab9 */ /* 0x000fe20000000a00 */
[----:B------:R-:W3:Y:S02]  /*22740*/  LDC.64 R2, c[0x0][0xc00] ;  /* 0x00030000ff027b82 */ /* 0x000ee40000000a00 */
[----:B------:R-:W3:Y:S01]  /*22750*/  LDL R8, [R1+0x50] ;  /* 0x0000500001087983 */ /* 0x000ee20000100800 */
[----:B------:R-:W-:-:S04]  /*22760*/  ISETP.NE.U32.AND P0, PT, RZ, UR4, PT ;  /* 0x00000004ff007c0c */ /* 0x000fc8000bf05070 */
[----:B------:R-:W-:Y:S01]  /*22770*/  ISETP.NE.AND.EX P1, PT, RZ, UR5, PT, P0 ;  /* 0x00000005ff007c0c */ /* 0x000fe2000bf25300 */
[----:B------:R-:W4:Y:S01]  /*22780*/  S2R R35, SR_TID.X ;  /* 0x0000000000237919 */ /* 0x000f220000002100 */
[----:B------:R-:W-:-:S11]  /*22790*/  ULDC.64 UR4, c[0x0][0xc00] ;  /* 0x0003000000047ab9 */ /* 0x000fd60000000a00 */
[----:B------:R-:W0:Y:S01]  /*227a0*/  @P1 LDC.64 R4, c[0x0][0xc08] ;  /* 0x00030200ff041b82 */ /* 0x000e220000000a00 */
[----:B------:R-:W-:-:S04]  /*227b0*/  ISETP.NE.U32.AND P0, PT, RZ, UR4, PT ;  /* 0x00000004ff007c0c */ /* 0x000fc8000bf05070 */
[----:B------:R-:W-:Y:S01]  /*227c0*/  ISETP.NE.AND.EX P0, PT, RZ, UR5, PT, P0 ;  /* 0x00000005ff007c0c */ /* 0x000fe2000bf05300 */
[----:B------:R-:W-:Y:S01]  /*227d0*/  ULDC UR4, c[0x0][0xa88] ;  /* 0x0002a20000047ab9 */ /* 0x000fe20000000800 */
[----:B------:R-:W-:Y:S02]  /*227e0*/  IMAD.MOV.U32 R15, RZ, RZ, RZ ;  /* 0x000000ffff0f7224 */ /* 0x000fe400078e00ff */
[----:B------:R-:W-:Y:S01]  /*227f0*/  IMAD.U32 R0, RZ, RZ, UR4 ;  /* 0x00000004ff007e24 */ /* 0x000fe2000f8e00ff */
[----:B------:R-:W-:Y:S01]  /*22800*/  ULDC.64 UR6, c[0x0][0x208] ;  /* 0x0000820000067ab9 */ /* 0x000fe20000000a00 */
[----:B----4-:R-:W-:-:S05]  /*22810*/  VIADD R6, R35, 0xffffff80 ;  /* 0xffffff8023067836 */ /* 0x010fca0000000000 */
[----:B------:R-:W-:Y:S02]  /*22820*/  ISETP.GT.AND P3, PT, R6, 0x7f, PT ;  /* 0x0000007f0600780c */ /* 0x000fe40003f64270 */
[----:B--2---:R-:W-:-:S13]  /*22830*/  ISETP.NE.AND P2, PT, R7, RZ, PT ;  /* 0x000000ff0700720c */ /* 0x004fda0003f45270 */
[----:B------:R-:W2:Y:S01]  /*22840*/  @!P2 LDC R7, c[0x0][0xad4] ;  /* 0x0002b500ff07ab82 */ /* 0x000ea20000000800 */
[----:B---3--:R-:W-:-:S04]  /*22850*/  IMAD.WIDE R2, R8, 0x4, R2 ;  /* 0x0000000408027825 */ /* 0x008fc800078e0202 */
[----:B0-----:R-:W-:Y:S01]  /*22860*/  @P1 IMAD.WIDE R4, R8, 0x4, R4 ;  /* 0x0000000408041825 */ /* 0x001fe200078e0204 */
[----:B------:R0:W5:Y:S01]  /*22870*/  @P0 LDG.E R15, desc[UR6][R2.64] ;  /* 0x00000006020f0981 */ /* 0x000162000c1e1900 */
[----:B------:R-:W-:-:S03]  /*22880*/  SHF.R.S32.HI R28, RZ, 0x1f, R8 ;  /* 0x0000001fff1c7819 */ /* 0x000fc60000011408 */
[----:B------:R0:W5:Y:S04]  /*22890*/  @P1 LDG.E R0, desc[UR6][R4.64] ;  /* 0x0000000604001981 */ /* 0x000168000c1e1900 */
[----:B--2---:R0:W-:Y:S01]  /*228a0*/  @!P2 STL [R1+0x4c], R7 ;  /* 0x00004c070100a387 */ /* 0x0041e20000100800 */
[----:B------:R-:W-:Y:S01]  /*228b0*/  ISETP.GT.AND P2, PT, R7, 0x1, PT ;  /* 0x000000010700780c */ /* 0x000fe20003f44270 */
[----:B------:R-:W-:-:S12]  /*228c0*/  @P1 BRA `(.L_x_1817) ;  /* 0x0000000000141947 */ /* 0x000fd80003800000 */
[----:B------:R-:W-:Y:S05]  /*228d0*/  @!P0 BRA `(.L_x_1817) ;  /* 0x0000000000108947 */ /* 0x000fea0003800000 */
[----:B------:R-:W-:Y:S02]  /*228e0*/  ULDC.64 UR4, c[0x0][0x208] ;  /* 0x0000820000047ab9 */ /* 0x000fe40000000a00 */
[----:B0-----:R-:W2:Y:S04]  /*228f0*/  LDG.E R5, desc[UR4][R2.64] ;  /* 0x0000000402057981 */ /* 0x001ea8000c1e1900 */
[----:B-----5:R-:W2:Y:S02]  /*22900*/  LDG.E R0, desc[UR4][R2.64+0x4] ;  /* 0x0000040402007981 */ /* 0x020ea4000c1e1900 */
[----:B--2---:R-:W-:-:S07]  /*22910*/  IADD3 R0, -R5, R0, RZ ;  /* 0x0000000005007210 */ /* 0x004fce0007ffe1ff */
.L_x_1817:
[----:B------:R-:W-:Y:S01]  /*22920*/  BSSY B1, `(.L_x_1818) ;  /* 0x0000039000017945 */ /* 0x000fe20003800000 */
[----:B------:R-:W-:Y:S02]  /*22930*/  SEL R33, R8, RZ, !P0 ;  /* 0x000000ff08217207 */ /* 0x000fe40004000000 */
[----:B------:R-:W-:Y:S02]  /*22940*/  SEL R28, R28, RZ, !P0 ;  /* 0x000000ff1c1c7207 */ /* 0x000fe40004000000 */
[----:B-1---5:R-:W-:Y:S01]  /*22950*/  SHF.R.S32.HI R24, RZ, 0x1f, R15 ;  /* 0x0000001fff187819 */ /* 0x022fe2000001140f */
[----:B------:R-:W-:Y:S06]  /*22960*/  @P3 BRA `(.L_x_1819) ;  /* 0x0000000000d03947 */ /* 0x000fec0003800000 */
[----:B0-----:R-:W2:Y:S01]  /*22970*/  LDL R3, [R1+0x14] ;  /* 0x0000140001037983 */ /* 0x001ea20000100800 */
[----:B------:R-:W0:Y:S02]  /*22980*/  LDC R37, c[0x0][0xbe8] ;  /* 0x0002fa00ff257b82 */ /* 0x000e240000000800 */
[----:B0-----:R-:W-:Y:S01]  /*22990*/  IMAD R2, R0, R37, RZ ;  /* 0x0000002500027224 */ /* 0x001fe200078e02ff */
[----:B--2---:R-:W-:-:S04]  /*229a0*/  IADD3 R35, R3, -0x80, R35 ;  /* 0xffffff8003237810 */ /* 0x004fc80007ffe023 */
[----:B------:R-:W-:-:S13]  /*229b0*/  ISETP.GE.AND P0, PT, R35, R2, PT ;  /* 0x000000022300720c */ /* 0x000fda0003f06270 */
[----:B------:R-:W-:Y:S05]  /*229c0*/  @P0 BRA `(.L_x_1819) ;  /* 0x0000000000b80947 */ /* 0x000fea0003800000 */
[----:B------:R-:W2:Y:S01]  /*229d0*/  LDL R12, [R1+0x40] ;  /* 0x00004000010c7983 */ /* 0x000ea20000100800 */
[----:B------:R-:W-:Y:S01]  /*229e0*/  IMAD.MOV.U32 R20, RZ, RZ, 0x9b8 ;  /* 0x000009b8ff147424 */ /* 0x000fe200078e00ff */
[----:B------:R-:W-:Y:S01]  /*229f0*/  ISETP.GT.AND P0, PT, R7, 0x1, PT ;  /* 0x000000010700780c */ /* 0x000fe20003f04270 */
[----:B------:R-:W0:Y:S01]  /*22a00*/  LDC.64 R8, c[0x0][0xba8] ;  /* 0x0002ea00ff087b82 */ /* 0x000e220000000a00 */
[----:B------:R-:W3:Y:S01]  /*22a10*/  LDL.LU R30, [R1+0x68] ;  /* 0x00006800011e7983 */ /* 0x000ee20000300800 */
[----:B------:R-:W-:Y:S01]  /*22a20*/  ISETP.NE.AND P1, PT, R37, 0x1, PT ;  /* 0x000000012500780c */ /* 0x000fe20003f25270 */
[----:B------:R-:W-:Y:S01]  /*22a30*/  IMAD.MOV.U32 R21, RZ, RZ, R35 ;  /* 0x000000ffff157224 */ /* 0x000fe200078e0023 */
[----:B------:R-:W-:Y:S01]  /*22a40*/  SEL R20, R20, 0x978, P0 ;  /* 0x0000097814147807 */ /* 0x000fe20000000000 */
[----:B------:R-:W-:-:S03]  /*22a50*/  ULDC.64 UR4, c[0x0][0x208] ;  /* 0x0000820000047ab9 */ /* 0x000fc60000000a00 */
[----:B------:R-:W1:Y:S08]  /*22a60*/  LDC.64 R2, c[0x0][R20+0x220] ;  /* 0x0000880014027b82 */ /* 0x000e700000000a00 */
[----:B------:R-:W2:Y:S08]  /*22a70*/  LDC.64 R10, c[0x0][R20+0x218] ;  /* 0x00008600140a7b82 */ /* 0x000eb00000000a00 */
[----:B------:R-:W4:Y:S08]  /*22a80*/  LDC.64 R4, c[0x0][R20+0x228] ;  /* 0x00008a0014047b82 */ /* 0x000f300000000a00 */
[----:B------:R-:W5:Y:S08]  /*22a90*/  @P1 LDC R14, c[0x0][0xbec] ;  /* 0x0002fb00ff0e1b82 */ /* 0x000f700000000800 */
[----:B------:R-:W4:Y:S08]  /*22aa0*/  LDC.64 R6, c[0x0][R20+0x210] ;  /* 0x0000840014067b82 */ /* 0x000f300000000a00 */
[----:B------:R-:W4:Y:S01]  /*22ab0*/  @P1 LDC R31, c[0x0][0xbf0] ;  /* 0x0002fc00ff1f1b82 */ /* 0x000f220000000800 */
[----:B-----5:R-:W-:-:S07]  /*22ac0*/  @P1 IMAD.HI.U32 R14, R35, R14, RZ ;  /* 0x0000000e230e1227 */ /* 0x020fce00078e00ff */
[----:B0-----:R-:W0:Y:S01]  /*22ad0*/  @!P0 LDC R8, c[0x0][0xb50] ;  /* 0x0002d400ff088b82 */ /* 0x001e220000000800 */
[----:B-1----:R-:W-:-:S07]  /*22ae0*/  IMAD R3, R3, R33, RZ ;  /* 0x0000002103037224 */ /* 0x002fce00078e02ff */
[----:B------:R-:W1:Y:S01]  /*22af0*/  @!P0 LDC R9, c[0x0][0xb54] ;  /* 0x0002d500ff098b82 */ /* 0x000e620000000800 */
[----:B----4-:R-:W-:Y:S01]  /*22b00*/  @P1 SHF.R.U32.HI R21, RZ, R31, R14 ;  /* 0x0000001fff151219 */ /* 0x010fe2000001160e */
[----:B------:R-:W-:Y:S02]  /*22b10*/  IMAD R31, R2, R28, R3 ;  /* 0x0000001c021f7224 */ /* 0x000fe400078e0203 */
[-C--:B--2---:R-:W-:Y:S02]  /*22b20*/  IMAD R29, R11, R12.reuse, RZ ;  /* 0x0000000c0b1d7224 */ /* 0x084fe400078e02ff */
[----:B------:R-:W-:Y:S01]  /*22b30*/  IMAD.WIDE.U32 R10, R10, R12, RZ ;  /* 0x0000000c0a0a7225 */ /* 0x000fe200078e00ff */
[----:B---3--:R-:W-:-:S03]  /*22b40*/  SEL R3, R30, RZ, P0 ;  /* 0x000000ff1e037207 */ /* 0x008fc60000000000 */
[----:B------:R-:W-:-:S04]  /*22b50*/  IMAD.WIDE.U32 R12, R2, R33, RZ ;  /* 0x00000021020c7225 */ /* 0x000fc800078e00ff */
[----:B------:R-:W-:Y:S01]  /*22b60*/  IMAD.IADD R29, R11, 0x1, R29 ;  /* 0x000000010b1d7824 */ /* 0x000fe200078e021d */
[----:B------:R-:W-:Y:S01]  /*22b70*/  IADD3 R10, P1, P3, R12, R10, R15 ;  /* 0x0000000a0c0a7210 */ /* 0x000fe20007b3e00f */
[----:B------:R-:W-:Y:S02]  /*22b80*/  IMAD.MOV R2, RZ, RZ, -R21 ;  /* 0x000000ffff027224 */ /* 0x000fe400078e0a15 */
[----:B------:R-:W-:Y:S02]  /*22b90*/  IMAD.IADD R31, R13, 0x1, R31 ;  /* 0x000000010d1f7824 */ /* 0x000fe400078e021f */
        /* <DEDUP_REMOVED lines=10> */
[----:B------:R-:W-:Y:S01]  /*22c40*/  IMAD.WIDE.U32 R4, R6, R3, R4 ;  /* 0x0000000306047225 */ /* 0x000fe200078e0004 */
[----:B------:R-:W-:-:S03]  /*22c50*/  MOV R3, 0xff800000 ;  /* 0xff80000000037802 */ /* 0x000fc60000000f00 */
[----:B------:R-:W-:Y:S01]  /*22c60*/  IMAD R11, R6, R11, R2 ;  /* 0x0000000b060b7224 */ /* 0x000fe200078e0202 */
[----:B0-----:R-:W-:-:S03]  /*22c70*/  LEA R8, P0, R4, R8, 0x2 ;  /* 0x0000000804087211 */ /* 0x001fc600078010ff */
[----:B------:R-:W-:-:S05]  /*22c80*/  IMAD.IADD R2, R5, 0x1, R11 ;  /* 0x0000000105027824 */ /* 0x000fca00078e020b */
[----:B-1----:R-:W-:-:S05]  /*22c90*/  LEA.HI.X R9, R4, R9, R2, 0x2, P0 ;  /* 0x0000000904097211 */ /* 0x002fca00000f1402 */
[----:B------:R1:W-:Y:S02]  /*22ca0*/  STG.E desc[UR4][R8.64], R3 ;  /* 0x0000000308007986 */ /* 0x0003e4000c101904 */
.L_x_1819:
[----:B------:R-:W-:Y:S05]  /*22cb0*/  BSYNC B1 ;  /* 0x0000000000017941 */ /* 0x000fea0003800000 */
.L_x_1818:
[----:B------:R-:W-:Y:S05]  /*22cc0*/  @P2 BRA `(.L_x_1814) ;  /* 0x0000000800502947 */ /* 0x000fea0003800000 */
[----:B01----:R-:W2:Y:S01]  /*22cd0*/  LDL.LU R3, [R1+0x40] ;  /* 0x0000400001037983 */ /* 0x003ea20000300800 */
[----:B------:R-:W-:Y:S01]  /*22ce0*/  ULDC.64 UR4, c[0x0][0xaa0] ;  /* 0x0002a80000047ab9 */ /* 0x000fe20000000a00 */
[----:B------:R-:W0:Y:S01]  /*22cf0*/  LDC R11, c[0x0][0xbe8] ;  /* 0x0002fa00ff0b7b82 */ /* 0x000e220000000800 */
[----:B------:R-:W-:Y:S01]  /*22d00*/  ULDC.64 UR6, c[0x0][0xaf0] ;  /* 0x0002bc0000067ab9 */ /* 0x000fe20000000a00 */
[----:B------:R-:W3:Y:S04]  /*22d10*/  LDL.LU R2, [R1+0x14] ;  /* 0x0000140001027983 */ /* 0x000ee80000300800 */
[----:B------:R-:W4:Y:S04]  /*22d20*/  LDL R4, [R1+0x44] ;  /* 0x0000440001047983 */ /* 0x000f280000100800 */
[----:B------:R1:W5:Y:S04]  /*22d30*/  LDL R29, [R1+0x64] ;  /* 0x00006400011d7983 */ /* 0x0003680000100800 */
[----:B------:R1:W5:Y:S04]  /*22d40*/  LDL R21, [R1+0xc] ;  /* 0x00000c0001157983 */ /* 0x0003680000100800 */
[----:B------:R1:W5:Y:S04]  /*22d50*/  LDL R14, [R1+0x10] ;  /* 0x00001000010e7983 */ /* 0x0003680000100800 */
[----:B------:R1:W5:Y:S01]  /*22d60*/  LDL R20, [R1+0x60] ;  /* 0x0000600001147983 */ /* 0x0003620000100800 */
[----:B0-----:R-:W-:-:S13]  /*22d70*/  ISETP.NE.AND P0, PT, R11, 0x1, PT ;  /* 0x000000010b00780c */ /* 0x001fda0003f05270 */
[----:B------:R-:W0:Y:S08]  /*22d80*/  @P0 LDC R6, c[0x0][0xbec] ;  /* 0x0002fb00ff060b82 */ /* 0x000e300000000800 */
[----:B------:R-:W1:Y:S01]  /*22d90*/  @P0 LDC R7, c[0x0][0xbf0] ;  /* 0x0002fc00ff070b82 */ /* 0x000e620000000800 */
[----:B------:R-:W-:Y:S01]  /*22da0*/  BSSY B1, `(.L_x_1820) ;  /* 0x0000041000017945 */ /* 0x000fe20003800000 */
[----:B--2---:R-:W-:-:S02]  /*22db0*/  IMAD.MOV.U32 R10, RZ, RZ, R3 ;  /* 0x000000ffff0a7224 */ /* 0x004fc400078e0003 */
[----:B---3--:R-:W-:Y:S02]  /*22dc0*/  IMAD.MOV.U32 R8, RZ, RZ, R2 ;  /* 0x000000ffff087224 */ /* 0x008fe400078e0002 */
[----:B------:R-:W-:Y:S02]  /*22dd0*/  IMAD R2, R24, UR4, RZ ;  /* 0x0000000418027c24 */ /* 0x000fe4000f8e02ff */
[----:B------:R2:W5:Y:S01]  /*22de0*/  LDL R24, [R1+0x48] ;  /* 0x0000480001187983 */ /* 0x0005620000100800 */
[----:B----4-:R-:W-:Y:S02]  /*22df0*/  IMAD R4, R4, 0x20, R23 ;  /* 0x0000002004047824 */ /* 0x010fe400078e0217 */
[C---:B------:R-:W-:Y:S02]  /*22e00*/  IMAD R5, R15.reuse, UR5, R2 ;  /* 0x000000050f057c24 */ /* 0x040fe4000f8e0202 */
[----:B------:R-:W-:Y:S01]  /*22e10*/  IMAD.WIDE.U32 R2, R15, UR4, RZ ;  /* 0x000000040f027c25 */ /* 0x000fe2000f8e00ff */
[----:B------:R-:W-:-:S03]  /*22e20*/  ULDC.64 UR4, c[0x0][0xae8] ;  /* 0x0002ba0000047ab9 */ /* 0x000fc60000000a00 */
[----:B------:R-:W-:Y:S02]  /*22e30*/  IMAD.IADD R3, R3, 0x1, R5 ;  /* 0x0000000103037824 */ /* 0x000fe400078e0205 */
[----:B------:R-:W-:Y:S02]  /*22e40*/  IMAD.IADD R9, R8, 0x1, R4 ;  /* 0x0000000108097824 */ /* 0x000fe400078e0204 */
[----:B------:R-:W-:-:S04]  /*22e50*/  IMAD.WIDE.U32 R2, R10, UR4, R2 ;  /* 0x000000040a027c25 */ /* 0x000fc8000f8e0002 */
[----:B0-----:R-:W-:-:S04]  /*22e60*/  @P0 IMAD.HI.U32 R4, R9, R6, RZ ;  /* 0x0000000609040227 */ /* 0x001fc800078e00ff */
[----:B------:R-:W-:Y:S01]  /*22e70*/  IMAD.MOV.U32 R5, RZ, RZ, R9 ;  /* 0x000000ffff057224 */ /* 0x000fe200078e0009 */
[----:B-1----:R-:W-:Y:S01]  /*22e80*/  @P0 SHF.R.U32.HI R5, RZ, R7, R4 ;  /* 0x00000007ff050219 */ /* 0x002fe20000011604 */
[----:B------:R-:W-:Y:S02]  /*22e90*/  IMAD R6, R28, UR6, RZ ;  /* 0x000000061c067c24 */ /* 0x000fe4000f8e02ff */
[----:B------:R-:W-:Y:S01]  /*22ea0*/  IMAD R3, R10, UR5, R3 ;  /* 0x000000050a037c24 */ /* 0x000fe2000f8e0203 */
[----:B------:R-:W-:Y:S01]  /*22eb0*/  SHF.R.S32.HI R4, RZ, 0x1f, R5 ;  /* 0x0000001fff047819 */ /* 0x000fe20000011405 */
[C---:B------:R-:W-:Y:S01]  /*22ec0*/  IMAD R7, R33.reuse, UR7, R6 ;  /* 0x0000000721077c24 */ /* 0x040fe2000f8e0206 */
[----:B------:R-:W-:Y:S01]  /*22ed0*/  ULDC.64 UR4, c[0x0][0xae0] ;  /* 0x0002b80000047ab9 */ /* 0x000fe20000000a00 */
[----:B------:R-:W-:-:S04]  /*22ee0*/  IMAD.WIDE.U32 R2, R33, UR6, R2 ;  /* 0x0000000621027c25 */ /* 0x000fc8000f8e0002 */
[----:B------:R-:W-:Y:S01]  /*22ef0*/  IMAD.MOV R6, RZ, RZ, -R5 ;  /* 0x000000ffff067224 */ /* 0x000fe200078e0a05 */
[----:B------:R-:W-:Y:S01]  /*22f00*/  IADD3 R3, R3, R7, RZ ;  /* 0x0000000703037210 */ /* 0x000fe20007ffe0ff */
        /* <DEDUP_REMOVED lines=8> */
[----:B------:R-:W-:Y:S02]  /*22f90*/  IMAD.IADD R12, R23, 0x1, R8 ;  /* 0x00000001170c7824 */ /* 0x000fe400078e0208 */
[----:B------:R-:W-:Y:S02]  /*22fa0*/  IMAD R13, R0, R11, RZ ;  /* 0x0000000b000d7224 */ /* 0x000fe400078e02ff */
[C---:B------:R-:W-:Y:S02]  /*22fb0*/  IMAD R5, R7.reuse, UR5, R4 ;  /* 0x0000000507057c24 */ /* 0x040fe4000f8e0204 */
[----:B------:R-:W-:Y:S01]  /*22fc0*/  IMAD.WIDE.U32 R2, R7, UR4, R2 ;  /* 0x0000000407027c25 */ /* 0x000fe2000f8e0002 */
[----:B------:R-:W-:Y:S01]  /*22fd0*/  ISETP.GE.AND P2, PT, R12, R13, PT ;  /* 0x0000000d0c00720c */ /* 0x000fe20003f46270 */
[----:B------:R-:W-:-:S02]  /*22fe0*/  ULDC.64 UR4, c[0x0][0xa80] ;  /* 0x0002a00000047ab9 */ /* 0x000fc40000000a00 */
[----:B------:R-:W-:Y:S01]  /*22ff0*/  IMAD.IADD R3, R3, 0x1, R5 ;  /* 0x0000000103037824 */ /* 0x000fe200078e0205 */
[----:B------:R-:W-:Y:S01]  /*23000*/  LEA R10, P3, R2, UR4, 0x1 ;  /* 0x00000004020a7c11 */ /* 0x000fe2000f8608ff */
[----:B------:R-:W-:-:S03]  /*23010*/  VIADD R0, R12, 0x20 ;  /* 0x000000200c007836 */ /* 0x000fc60000000000 */
[----:B------:R-:W-:Y:S02]  /*23020*/  LEA.HI.X R11, R2, UR5, R3, 0x1, P3 ;  /* 0x00000005020b7c11 */ /* 0x000fe400098f0c03 */
[-C--:B------:R-:W-:Y:S01]  /*23030*/  ISETP.GE.AND P1, PT, R0, R13.reuse, PT ;  /* 0x0000000d0000720c */ /* 0x080fe20003f26270 */
[----:B------:R-:W-:Y:S01]  /*23040*/  VIADD R0, R12, 0x40 ;  /* 0x000000400c007836 */ /* 0x000fe20000000000 */
[----:B------:R2:W0:Y:S04]  /*23050*/  SHFL.IDX PT, R8, R10, RZ, 0x181f ;  /* 0x00181fff0a087589 */ /* 0x00042800000e0000 */
[----:B------:R2:W1:Y:S01]  /*23060*/  SHFL.IDX PT, R9, R11, RZ, 0x181f ;  /* 0x00181fff0b097589 */ /* 0x00046200000e0000 */
[----:B------:R-:W-:Y:S01]  /*23070*/  ISETP.GE.AND P0, PT, R0, R13, PT ;  /* 0x0000000d0000720c */ /* 0x000fe20003f06270 */
[----:B------:R-:W-:-:S12]  /*23080*/  @P2 BRA `(.L_x_1821) ;  /* 0x0000000000482947 */ /* 0x000fd80003800000 */
[----:B------:R-:W-:Y:S01]  /*23090*/  ULDC UR4, c[0x0][0xac8] ;  /* 0x0002b20000047ab9 */ /* 0x000fe20000000800 */
[----:B------:R-:W-:Y:S01]  /*230a0*/  ULDC.64 UR6, c[0x0][0x208] ;  /* 0x0000820000067ab9 */ /* 0x000fe20000000a00 */
[----:B------:R-:W-:Y:S02]  /*230b0*/  ISETP.GE.AND P5, PT, R18, UR4, PT ;  /* 0x0000000412007c0c */ /* 0x000fe4000bfa6270 */
[----:B-----5:R-:W-:Y:S02]  /*230c0*/  ISETP.GE.AND P3, PT, R21, UR4, PT ;  /* 0x0000000415007c0c */ /* 0x020fe4000bf66270 */
[----:B------:R-:W-:Y:S02]  /*230d0*/  ISETP.GE.AND P2, PT, R14, UR4, PT ;  /* 0x000000040e007c0c */ /* 0x000fe4000bf46270 */
[----:B------:R-:W-:-:S07]  /*230e0*/  ISETP.GE.AND P4, PT, R226, UR4, PT ;  /* 0x00000004e2007c0c */ /* 0x000fce000bf86270 */
[----:B0-----:R-:W-:-:S04]  /*230f0*/  @!P5 LEA R6, P6, R18, R8, 0x1 ;  /* 0x000000081206d211 */ /* 0x001fc800078c08ff */
[-C--:B-1----:R-:W-:Y:S02]  /*23100*/  @!P5 LEA.HI.X R7, R18, R9.reuse, R19, 0x1, P6 ;  /* 0x000000091207d211 */ /* 0x082fe400030f0c13 */
[CC--:B------:R-:W-:Y:S01]  /*23110*/  @!P3 LEA R4, P6, R21.reuse, R8.reuse, 0x1 ;  /* 0x000000081504b211 */ /* 0x0c0fe200078c08ff */
[----:B------:R-:W-:Y:S02]  /*23120*/  @!P4 IMAD.SHL.U32 R15, R24, 0x8, RZ ;  /* 0x00000008180fc824 */ /* 0x000fe400078e00ff */
        /* <DEDUP_REMOVED lines=8> */
.L_x_1821:
[----:B------:R-:W-:Y:S05]  /*231b0*/  BSYNC B1 ;  /* 0x0000000000017941 */ /* 0x000fea0003800000 */
.L_x_1820:
[----:B-1-3--:R1:W3:Y:S01]  /*231c0*/  SHFL.IDX PT, R9, R11, 0x1, 0x181f ;  /* 0x00381f000b097f89 */ /* 0x00a2e200000e0000 */
[----:B------:R-:W-:Y:S03]  /*231d0*/  BSSY B1, `(.L_x_1822) ;  /* 0x0000015000017945 */ /* 0x000fe60003800000 */
[----:B0-----:R1:W0:Y:S01]  /*231e0*/  SHFL.IDX PT, R8, R10, 0x1, 0x181f ;  /* 0x00381f000a087f89 */ /* 0x00122200000e0000 */
[----:B------:R-:W-:Y:S05]  /*231f0*/  @P1 BRA `(.L_x_1823) ;  /* 0x0000000000481947 */ /* 0x000fea0003800000 */
[----:B------:R-:W-:Y:S01]  /*23200*/  ULDC UR4, c[0x0][0xac8] ;  /* 0x0002b20000047ab9 */ /* 0x000fe20000000800 */
[----:B------:R-:W-:Y:S01]  /*23210*/  ULDC.64 UR6, c[0x0][0x208] ;  /* 0x0000820000067ab9 */ /* 0x000fe20000000a00 */
[----:B------:R-:W-:Y:S02]  /*23220*/  ISETP.GE.AND P4, PT, R18, UR4, PT ;  /* 0x0000000412007c0c */ /* 0x000fe4000bf86270 */
[----:B-----5:R-:W-:Y:S02]  /*23230*/  ISETP.GE.AND P2, PT, R21, UR4, PT ;  /* 0x0000000415007c0c */ /* 0x020fe4000bf46270 */
[----:B------:R-:W-:Y:S02]  /*23240*/  ISETP.GE.AND P1, PT, R14, UR4, PT ;  /* 0x000000040e007c0c */ /* 0x000fe4000bf26270 */
[----:B------:R-:W-:-:S07]  /*23250*/  ISETP.GE.AND P3, PT, R226, UR4, PT ;  /* 0x00000004e2007c0c */ /* 0x000fce000bf66270 */
[CC--:B0-----:R-:W-:Y:S02]  /*23260*/  @!P4 LEA R6, P6, R18.reuse, R8.reuse, 0x1 ;  /* 0x000000081206c211 */ /* 0x0c1fe400078c08ff */
[CC--:B------:R-:W-:Y:S02]  /*23270*/  @!P2 LEA R4, P5, R21.reuse, R8.reuse, 0x1 ;  /* 0x000000081504a211 */ /* 0x0c0fe400078a08ff */
[-C--:B---3--:R-:W-:Y:S02]  /*23280*/  @!P4 LEA.HI.X R7, R18, R9.reuse, R19, 0x1, P6 ;  /* 0x000000091207c211 */ /* 0x088fe400030f0c13 */
[----:B------:R-:W-:Y:S01]  /*23290*/  @!P1 LEA R2, P6, R14, R8, 0x1 ;  /* 0x000000080e029211 */ /* 0x000fe200078c08ff */
[----:B------:R-:W-:Y:S01]  /*232a0*/  @!P3 IMAD.SHL.U32 R15, R24, 0x8, RZ ;  /* 0x00000008180fb824 */ /* 0x000fe200078e00ff */
[-C--:B------:R-:W-:Y:S01]  /*232b0*/  @!P2 LEA.HI.X R5, R21, R9.reuse, R29, 0x1, P5 ;  /* 0x000000091505a211 */ /* 0x080fe200028f0c1d */
[----:B------:R4:W-:Y:S01]  /*232c0*/  @!P4 ST.E.128 desc[UR6][R6.64], RZ ;  /* 0x000000ff0600c985 */ /* 0x0009e2000c101d06 */
[----:B------:R-:W-:Y:S01]  /*232d0*/  @!P1 LEA.HI.X R3, R14, R9, R20, 0x1, P6 ;  /* 0x000000090e039211 */ /* 0x000fe200030f0c14 */
[----:B------:R-:W-:-:S05]  /*232e0*/  @!P3 IMAD.WIDE R8, R15, 0x2, R8 ;  /* 0x000000020f08b825 */ /* 0x000fca00078e0208 */
[----:B------:R4:W-:Y:S04]  /*232f0*/  @!P3 ST.E.128 desc[UR6][R8.64], RZ ;  /* 0x000000ff0800b985 */ /* 0x0009e8000c101d06 */
[----:B------:R4:W-:Y:S04]  /*23300*/  @!P2 ST.E.128 desc[UR6][R4.64], RZ ;  /* 0x000000ff0400a985 */ /* 0x0009e8000c101d06 */
[----:B------:R4:W-:Y:S02]  /*23310*/  @!P1 ST.E.128 desc[UR6][R2.64], RZ ;  /* 0x000000ff02009985 */ /* 0x0009e4000c101d06 */
.L_x_1823:
[----:B------:R-:W-:Y:S05]  /*23320*/  BSYNC B1 ;  /* 0x0000000000017941 */ /* 0x000fea0003800000 */
.L_x_1822:
[----:B---34-:R3:W4:Y:S01]  /*23330*/  SHFL.IDX PT, R9, R11, 0x2, 0x181f ;  /* 0x00581f000b097f89 */ /* 0x01872200000e0000 */
[----:B------:R-:W-:Y:S03]  /*23340*/  BSSY B1, `(.L_x_1824) ;  /* 0x0000015000017945 */ /* 0x000fe60003800000 */
[----:B0-----:R3:W0:Y:S01]  /*23350*/  SHFL.IDX PT, R8, R10, 0x2, 0x181f ;  /* 0x00581f000a087f89 */ /* 0x00162200000e0000 */
[----:B------:R-:W-:Y:S05]  /*23360*/  @P0 BRA `(.L_x_1825) ;  /* 0x0000000000480947 */ /* 0x000fea0003800000 */
[----:B------:R-:W-:Y:S01]  /*23370*/  ULDC UR4, c[0x0][0xac8] ;  /* 0x0002b20000047ab9 */ /* 0x000fe20000000800 */
[----:B------:R-:W-:Y:S01]  /*23380*/  ULDC.64 UR6, c[0x0][0x208] ;  /* 0x0000820000067ab9 */ /* 0x000fe20000000a00 */
[----:B------:R-:W-:Y:S02]  /*23390*/  ISETP.GE.AND P3, PT, R18, UR4, PT ;  /* 0x0000000412007c0c */ /* 0x000fe4000bf66270 */
[----:B------:R-:W-:Y:S02]  /*233a0*/  ISETP.GE.AND P4, PT, R226, UR4, PT ;  /* 0x00000004e2007c0c */ /* 0x000fe4000bf86270 */
[----:B-----5:R-:W-:Y:S02]  /*233b0*/  ISETP.GE.AND P5, PT, R21, UR4, PT ;  /* 0x0000000415007c0c */ /* 0x020fe4000bfa6270 */
[----:B------:R-:W-:-:S07]  /*233c0*/  ISETP.GE.AND P6, PT, R14, UR4, PT ;  /* 0x000000040e007c0c */ /* 0x000fce000bfc6270 */
[-C--:B0-----:R-:W-:Y:S02]  /*233d0*/  @!P3 LEA R6, P0, R18, R8.reuse, 0x1 ;  /* 0x000000081206b211 */ /* 0x081fe400078008ff */
[----:B------:R-:W-:Y:S02]  /*233e0*/  @!P4 SHF.L.U32 R15, R24, 0x3, RZ ;  /* 0x00000003180fc819 */ /* 0x000fe400000006ff */
[CC--:B------:R-:W-:Y:S02]  /*233f0*/  @!P5 LEA R4, P1, R21.reuse, R8.reuse, 0x1 ;  /* 0x000000081504d211 */ /* 0x0c0fe400078208ff */
[----:B------:R-:W-:Y:S02]  /*23400*/  @!P6 LEA R2, P2, R14, R8, 0x1 ;  /* 0x000000080e02e211 */ /* 0x000fe400078408ff */
[-C--:B----4-:R-:W-:Y:S02]  /*23410*/  @!P3 LEA.HI.X R7, R18, R9.reuse, R19, 0x1, P0 ;  /* 0x000000091207b211 */ /* 0x090fe400000f0c13 */
[----:B------:R-:W-:-:S02]  /*23420*/  @!P5 LEA.HI.X R5, R21, R9, R29, 0x1, P1 ;  /* 0x000000091505d211 */ /* 0x000fc400008f0c1d */
[----:B------:R-:W-:Y:S01]  /*23430*/  @!P6 LEA.HI.X R3, R14, R9, R20, 0x1, P2 ;  /* 0x000000090e03e211 */ /* 0x000fe200010f0c14 */
[----:B------:R-:W-:Y:S01]  /*23440*/  @!P4 IMAD.WIDE R8, R15, 0x2, R8 ;  /* 0x000000020f08c825 */ /* 0x000fe200078e0208 */
[----:B------:R0:W-:Y:S04]  /*23450*/  @!P3 ST.E.128 desc[UR6][R6.64], RZ ;  /* 0x000000ff0600b985 */ /* 0x0001e8000c101d06 */
[----:B------:R0:W-:Y:S04]  /*23460*/  @!P4 ST.E.128 desc[UR6][R8.64], RZ ;  /* 0x000000ff0800c985 */ /* 0x0001e8000c101d06 */
[----:B------:R0:W-:Y:S04]  /*23470*/  @!P5 ST.E.128 desc[UR6][R4.64], RZ ;  /* 0x000000ff0400d985 */ /* 0x0001e8000c101d06 */
[----:B------:R0:W-:Y:S02]  /*23480*/  @!P6 ST.E.128 desc[UR6][R2.64], RZ ;  /* 0x000000ff0200e985 */ /* 0x0001e4000c101d06 */
.L_x_1825:
[----:B------:R-:W-:Y:S05]  /*23490*/  BSYNC B1 ;  /* 0x0000000000017941 */ /* 0x000fea0003800000 */
.L_x_1824:
[----:B------:R-:W-:Y:S01]  /*234a0*/  VIADD R0, R12, 0x60 ;  /* 0x000000600c007836 */ /* 0x000fe20000000000 */
[----:B0---4-:R0:W4:Y:S04]  /*234b0*/  SHFL.IDX PT, R9, R11, 0x3, 0x181f ;  /* 0x00781f000b097f89 */ /* 0x01112800000e0000 */
[----:B------:R-:W-:Y:S01]  /*234c0*/  ISETP.GE.AND P0, PT, R0, R13, PT ;  /* 0x0000000d0000720c */ /* 0x000fe20003f06270 */
[----:B------:R0:W0:-:S12]  /*234d0*/  SHFL.IDX PT, R8, R10, 0x3, 0x181f ;  /* 0x00781f000a087f89 */ /* 0x00001800000e0000 */
[----:B------:R-:W-:Y:S05]  /*234e0*/  @P0 BRA `(.L_x_1814) ;  /* 0x0000000000480947 */ /* 0x000fea0003800000 */
[----:B------:R-:W-:Y:S01]  /*234f0*/  ULDC UR4, c[0x0][0xac8] ;  /* 0x0002b20000047ab9 */ /* 0x000fe20000000800 */
[----:B------:R-:W-:Y:S01]  /*23500*/  ULDC.64 UR6, c[0x0][0x208] ;  /* 0x0000820000067ab9 */ /* 0x000fe20000000a00 */
[----:B------:R-:W-:Y:S02]  /*23510*/  ISETP.GE.AND P3, PT, R18, UR4, PT ;  /* 0x0000000412007c0c */ /* 0x000fe4000bf66270 */
[----:B-----5:R-:W-:Y:S02]  /*23520*/  ISETP.GE.AND P5, PT, R21, UR4, PT ;  /* 0x0000000415007c0c */ /* 0x020fe4000bfa6270 */
[----:B------:R-:W-:Y:S02]  /*23530*/  ISETP.GE.AND P6, PT, R14, UR4, PT ;  /* 0x000000040e007c0c */ /* 0x000fe4000bfc6270 */
[----:B------:R-:W-:-:S07]  /*23540*/  ISETP.GE.AND P4, PT, R226, UR4, PT ;  /* 0x00000004e2007c0c */ /* 0x000fce000bf86270 */
[-C--:B0-----:R-:W-:Y:S02]  /*23550*/  @!P3 LEA R6, P0, R18, R8.reuse, 0x1 ;  /* 0x000000081206b211 */ /* 0x081fe400078008ff */
[CC--:B------:R-:W-:Y:S02]  /*23560*/  @!P5 LEA R4, P1, R21.reuse, R8.reuse, 0x1 ;  /* 0x000000081504d211 */ /* 0x0c0fe400078208ff */
[----:B------:R-:W-:Y:S02]  /*23570*/  @!P6 LEA R2, P2, R14, R8, 0x1 ;  /* 0x000000080e02e211 */ /* 0x000fe400078408ff */
[----:B-123--:R-:W-:Y:S01]  /*23580*/  @!P4 IMAD.SHL.U32 R11, R24, 0x8, RZ ;  /* 0x00000008180bc824 */ /* 0x00efe200078e00ff */
[-C--:B----4-:R-:W-:Y:S02]  /*23590*/  @!P3 LEA.HI.X R7, R18, R9.reuse, R19, 0x1, P0 ;  /* 0x000000091207b211 */ /* 0x090fe400000f0c13 */
[-C--:B------:R-:W-:Y:S02]  /*235a0*/  @!P5 LEA.HI.X R5, R21, R9.reuse, R29, 0x1, P1 ;  /* 0x000000091505d211 */ /* 0x080fe400008f0c1d */
[----:B------:R-:W-:Y:S01]  /*235b0*/  @!P6 LEA.HI.X R3, R14, R9, R20, 0x1, P2 ;  /* 0x000000090e03e211 */ /* 0x000fe200010f0c14 */
[----:B------:R-:W-:Y:S01]  /*235c0*/  @!P4 IMAD.WIDE R8, R11, 0x2, R8 ;  /* 0x000000020b08c825 */ /* 0x000fe200078e0208 */
[----:B------:R0:W-:Y:S04]  /*235d0*/  @!P3 ST.E.128 desc[UR6][R6.64], RZ ;  /* 0x000000ff0600b985 */ /* 0x0001e8000c101d06 */
[----:B------:R0:W-:Y:S04]  /*235e0*/  @!P4 ST.E.128 desc[UR6][R8.64], RZ ;  /* 0x000000ff0800c985 */ /* 0x0001e8000c101d06 */
[----:B------:R0:W-:Y:S04]  /*235f0*/  @!P5 ST.E.128 desc[UR6][R4.64], RZ ;  /* 0x000000ff0400d985 */ /* 0x0001e8000c101d06 */
[----:B------:R0:W-:Y:S02]  /*23600*/  @!P6 ST.E.128 desc[UR6][R2.64], RZ ;  /* 0x000000ff0200e985 */ /* 0x0001e4000c101d06 */
.L_x_1814:
[----:B------:R-:W-:Y:S05]  /*23610*/  BSYNC B0 ;  /* 0x0000000000007941 */ /* 0x000fea0003800000 */
.L_x_1804:
[----:B------:R-:W-:Y:S02]  /*23620*/  ULDC UR4, c[0x0][0xc3c] ;  /* 0x00030f0000047ab9 */ /* 0x000fe40000000800 */
[----:B------:R-:W-:-:S13]  /*23630*/  ISETP.GE.AND P0, PT, R27, UR4, PT ;  /* 0x000000041b007c0c */ /* 0x000fda000bf06270 */
[----:B------:R-:W-:Y:S05]  /*23640*/  @!P0 BRA `(.L_x_1826) ;  /* 0xfffffde000b48947 */ /* 0x000fea000383ffff */
[----:B------:R-:W-:Y:S05]  /*23650*/  BRA `(.L_x_1530) ;  /* 0x000000a000cc7947 */ /* 0x000fea0003800000 */
.L_x_1528:
[----:B------:R-:W-:-:S08]  /*23660*/  NOP ;  /* 0x0000000000007918 */ /* 0x000fd00000000000 */
[----:B0-----:R-:W0:-:S00]  /*23670*/  USETMAXREG.DEALLOC.CTAPOOL 0x18 ;  /* 0x00000018000079c8 */ /* 0x001e0000080e0500 */
[----:B0-----:R-:W-:Y:S01]  /*23680*/  LOP3.LUT R0, R0, 0x3, RZ, 0xc0, !PT ;  /* 0x0000000300007812 */ /* 0x001fe200078ec0ff */
[----:B------:R-:W-:Y:S01]  /*23690*/  IMAD.MOV.U32 R7, RZ, RZ, RZ ;  /* 0x000000ffff077224 */ /* 0x000fe200078e00ff */
[----:B------:R-:W-:-:S04]  /*236a0*/  LOP3.LUT R19, R19, 0xffffffef, RZ, 0xc0, !PT ;  /* 0xffffffef13137812 */ /* 0x000fc800078ec0ff */
[----:B------:R-:W0:Y:S02]  /*236b0*/  SHFL.IDX PT, R0, R0, RZ, 0x1f ;  /* 0x00001fff00007589 */ /* 0x000e2400000e0000 */
[----:B0-----:R-:W-:-:S13]  /*236c0*/  ISETP.NE.AND P0, PT, R0, RZ, PT ;  /* 0x000000ff0000720c */ /* 0x001fda0003f05270 */
[----:B------:R-:W-:Y:S01]  /*236d0*/  @P0 LOP3.LUT R19, R19, 0x10, RZ, 0xfc, !PT ;  /* 0x0000001013130812 */ /* 0x000fe200078efcff */
[----:B------:R-:W-:Y:S06]  /*236e0*/  @!P0 BRA `(.L_x_1827) ;  /* 0x0000000000248947 */ /* 0x000fec0003800000 */
[----:B------:R-:W0:Y:S08]  /*236f0*/  S2UR UR5, SR_CgaCtaId ;  /* 0x00000000000579c3 */ /* 0x000e300000008800 */
[----:B------:R-:W-:Y:S06]  /*23700*/  BAR.SYNC.DEFER_BLOCKING 0x5, 0x180 ;  /* 0x0146000000007b1d */ /* 0x000fec0000010000 */
[----:B------:R-:W-:-:S02]  /*23710*/  UMOV UR4, 0x400 ;  /* 0x0000040000047882 */ /* 0x000fc40000000000 */
[----:B0-----:R-:W-:-:S09]  /*23720*/  ULEA UR4, UR5, UR4, 0x18 ;  /* 0x0000000405047291 */ /* 0x001fd2000f8ec03f */
[----:B------:R-:W0:Y:S04]  /*23730*/  LDS.128 R8, [UR4+0x308d0] ;  /* 0x0308d004ff087984 */ /* 0x000e280008000c00 */
[----:B0-----:R0:W-:Y:S04]  /*23740*/  STL.64 [R1], R8 ;  /* 0x0000000801007387 */ /* 0x0011e80000100a00 */
[----:B------:R0:W-:Y:S01]  /*23750*/  STL.64 [R1+0x8], R10 ;  /* 0x0000080a01007387 */ /* 0x0001e20000100a00 */
[----:B------:R-:W-:Y:S06]  /*23760*/  BAR.ARV 0x4, 0x180 ;  /* 0x0106000000007b1d */ /* 0x000fec0000002000 */
[----:B------:R-:W-:Y:S05]  /*23770*/  BRA `(.L_x_1828) ;  /* 0x0000000c00bc7947 */ /* 0x000fea0003800000 */
.L_x_1827:
[----:B------:R-:W-:Y:S01]  /*23780*/  LOP3.LUT R0, R6, 0x1f, RZ, 0xc0, !PT ;  /* 0x0000001f06007812 */ /* 0x000fe200078ec0ff */
        /* <DEDUP_REMOVED lines=43> */
.L_x_1831:
        /* <DEDUP_REMOVED lines=40> */
.L_x_1829:
[----:B------:R-:W-:Y:S01]  /*23cc0*/  IMAD.IADD R10, R9, 0x1, -R4 ;  /* 0x00000001090a7824 */ /* 0x000fe200078e0a04 */
[----:B------:R-:W-:-:S03]  /*23cd0*/  MOV R3, RZ ;  /* 0x000000ff00037202 */ /* 0x000fc60000000f00 */
        /* <DEDUP_REMOVED lines=10> */
.L_x_1832:
        /* <DEDUP_REMOVED lines=27> */
[-C--:B------:R-:W-:Y:S01]  /*23f30*/  @!P1 IADD3 R12, R12, -R7.reuse, RZ ;  /* 0x800000070c0c9210 */ /* 0x080fe20007ffe0ff */
        /* <DEDUP_REMOVED lines=18> */
[----:B------:R-:W-:Y:S01]  /*24060*/  @!P1 IMAD.IADD R2, R2, 0x1, -R9 ;  /* 0x0000000102029824 */ /* 0x000fe200078e0a09 */
[----:B------:R-:W-:Y:S02]  /*24070*/  @!P1 IADD3 R7, R7, 0x1, RZ ;  /* 0x0000000107079810 */ /* 0x000fe40007ffe0ff */
        /* <DEDUP_REMOVED lines=15> */
.L_x_1833:
        /* <DEDUP_REMOVED lines=11> */
[----:B0-----:R-:W-:-:S05]  /*24220*/  IADD3 R12, RZ, -R3, RZ ;  /* 0x80000003ff0c7210 */ /* 0x001fca0007ffe0ff */
        /* <DEDUP_REMOVED lines=27> */
[----:B0-----:R-:W-:-:S02]  /*243e0*/  IADD3 R3, R11, 0xffffffe, RZ ;  /* 0x0ffffffe0b037810 */ /* 0x001fc40007ffe0ff */
[----:B------:R-:W-:-:S04]  /*243f0*/  IABS R11, R7 ;  /* 0x00000007000b7213 */ /* 0x000fc80000000000 */
        /* <DEDUP_REMOVED lines=16> */
[----:B------:R-:W-:Y:S02]  /*24500*/  @!P2 IADD3 R2, -R2, RZ, RZ ;  /* 0x000000ff0202a210 */ /* 0x000fe40007ffe1ff */
[----:B------:R-:W-:Y:S01]  /*24510*/  @!P1 LOP3.LUT R2, RZ, R7, RZ, 0x33, !PT ;  /* 0x00000007ff029212 */ /* 0x000fe200078e33ff */
[----:B------:R-:W-:-:S04]  /*24520*/  IMAD.MOV R7, RZ, RZ, -R7 ;  /* 0x000000ffff077224 */ /* 0x000fc800078e0a07 */
[----:B------:R-:W-:-:S05]  /*24530*/  IMAD R3, R2, R7, R9 ;  /* 0x0000000702037224 */ /* 0x000fca00078e0209 */
[----:B------:R1:W-:Y:S02]  /*24540*/  STL [R1+0x8], R3 ;  /* 0x0000080301007387 */ /* 0x0003e40000100800 */
.L_x_1834:
[----:B01----:R-:W-:-:S05]  /*24550*/  LOP3.LUT R3, RZ, R2, RZ, 0x33, !PT ;  /* 0x00000002ff037212 */ /* 0x003fca00078e33ff */
[----:B------:R-:W-:-:S05]  /*24560*/  IMAD.IADD R2, R4, 0x1, R3 ;  /* 0x0000000104027824 */ /* 0x000fca00078e0203 */
[----:B------:R1:W-:Y:S01]  /*24570*/  STL [R1+0x4], R2 ;  /* 0x0000040201007387 */ /* 0x0003e20000100800 */
[----:B------:R-:W-:Y:S05]  /*24580*/  BRA `(.L_x_1835) ;  /* 0x0000000000107947 */ /* 0x000fea0003800000 */
.L_x_1830:
[----:B------:R-:W-:Y:S01]  /*24590*/  IMAD.U32 R2, RZ, RZ, UR6 ;  /* 0x00000006ff027e24 */ /* 0x000fe2000f8e00ff */
[----:B------:R0:W-:Y:S04]  /*245a0*/  STL [R1+0x4], RZ ;  /* 0x000004ff01007387 */ /* 0x0001e80000100800 */
[----:B------:R0:W-:Y:S04]  /*245b0*/  STL [R1+0x8], RZ ;  /* 0x000008ff01007387 */ /* 0x0001e80000100800 */
[----:B------:R0:W-:Y:S02]  /*245c0*/  STL [R1], R2 ;  /* 0x0000000201007387 */ /* 0x0001e40000100800 */
.L_x_1835:
        /* <DEDUP_REMOVED lines=10> */
.L_x_1828:
[----:B--2---:R-:W2:Y:S01]  /*24670*/  LDL R0, [R1+0xc] ;  /* 0x00000c0001007983 */ /* 0x004ea20000100800 */
[----:B------:R-:W-:-:S03]  /*24680*/  ULDC UR4, c[0x0][0xc3c] ;  /* 0x00030f0000047ab9 */ /* 0x000fc60000000800 */
[----:B------:R3:W-:Y:S01]  /*24690*/  STL [R1+0x10], RZ ;  /* 0x000010ff01007387 */ /* 0x0007e20000100800 */
[----:B--2---:R-:W-:Y:S01]  /*246a0*/  ISETP.GE.AND P0, PT, R0, UR4, PT ;  /* 0x0000000400007c0c */ /* 0x004fe2000bf06270 */
[----:B------:R-:W-:-:S05]  /*246b0*/  IMAD.MOV.U32 R0, RZ, RZ, 0x1 ;  /* 0x00000001ff007424 */ /* 0x000fca00078e00ff */
[----:B------:R3:W-:Y:S04]  /*246c0*/  STL [R1+0x14], R0 ;  /* 0x0000140001007387 */ /* 0x0007e80000100800 */
[----:B------:R3:W-:Y:S03]  /*246d0*/  STL [R1+0x58], RZ ;  /* 0x000058ff01007387 */ /* 0x0007e60000100800 */
[----:B------:R-:W-:Y:S05]  /*246e0*/  @P0 BRA `(.L_x_1836) ;  /* 0x0000008c00b80947 */ /* 0x000fea0003800000 */
[----:B---3--:R-:W2:Y:S01]  /*246f0*/  LDL R0, [R1+0xa4] ;  /* 0x0000a40001007983 */ /* 0x008ea20000100800 */
[----:B------:R-:W3:Y:S01]  /*24700*/  S2UR UR5, SR_CgaCtaId ;  /* 0x00000000000579c3 */ /* 0x000ee20000008800 */
[----:B------:R-:W-:Y:S01]  /*24710*/  LOP3.LUT R4, R6, 0x7f, RZ, 0xc0, !PT ;  /* 0x0000007f06047812 */ /* 0x000fe200078ec0ff */
[----:B------:R-:W-:Y:S01]  /*24720*/  UMOV UR4, 0x400 ;  /* 0x0000040000047882 */ /* 0x000fe20000000000 */
[----:B------:R-:W-:Y:S01]  /*24730*/  LOP3.LUT R19, R19, 0xfffffffd, RZ, 0xc0, !PT ;  /* 0xfffffffd13137812 */ /* 0x000fe200078ec0ff */
[----:B------:R-:W-:Y:S01]  /*24740*/  BSSY B8, `(.L_x_1836) ;  /* 0x00008e8000087945 */ /* 0x000fe20003800000 */
[C---:B------:R-:W-:Y:S01]  /*24750*/  ISETP.NE.AND P1, PT, R4.reuse, RZ, PT ;  /* 0x000000ff0400720c */ /* 0x040fe20003f25270 */
[----:B01----:R-:W-:Y:S01]  /*24760*/  IMAD.SHL.U32 R2, R4, 0x8, RZ ;  /* 0x0000000804027824 */ /* 0x003fe200078e00ff */
[----:B------:R-:W-:Y:S01]  /*24770*/  ULDC.64 UR36, c[0x0][0x198] ;  /* 0x0000660000247ab9 */ /* 0x000fe20000000a00 */
[----:B------:R-:W-:-:S10]  /*24780*/  ULDC UR39, c[0x0][0xc] ;  /* 0x0000030000277ab9 */ /* 0x000fd40000000800 */
[----:B------:R-:W-:-:S04]  /*24790*/  @P1 LOP3.LUT R19, R19, 0x2, RZ, 0xfc, !PT ;  /* 0x0000000213131812 */ /* 0x000fc800078efcff */
[----:B------:R-:W-:Y:S01]  /*247a0*/  LOP3.LUT R19, R19, 0xfffffffe, RZ, 0xc0, !PT ;  /* 0xfffffffe13137812 */ /* 0x000fe200078ec0ff */
[----:B---3--:R-:W-:-:S06]  /*247b0*/  ULEA UR4, UR5, UR4, 0x18 ;  /* 0x0000000405047291 */ /* 0x008fcc000f8ec03f */
[----:B------:R-:W-:Y:S02]  /*247c0*/  MOV R18, UR4 ;  /* 0x0000000400127c02 */ /* 0x000fe40008000f00 */
[----:B--2---:R-:W-:Y:S01]  /*247d0*/  R2UR UR6, R0 ;  /* 0x00000000000672ca */ /* 0x004fe200000e0000 */
[----:B------:R-:W-:-:S05]  /*247e0*/  IMAD.SHL.U32 R0, R6, 0x8, RZ ;  /* 0x0000000806007824 */ /* 0x000fca00078e00ff */
[C---:B------:R-:W-:Y:S02]  /*247f0*/  LOP3.LUT R3, R0.reuse, 0x1f8, RZ, 0xc0, !PT ;  /* 0x000001f800037812 */ /* 0x040fe400078ec0ff */
[----:B------:R-:W-:Y:S02]  /*24800*/  LOP3.LUT R0, R0, 0x38, RZ, 0xc0, !PT ;  /* 0x0000003800007812 */ /* 0x000fe400078ec0ff */
[----:B------:R-:W-:-:S03]  /*24810*/  LOP3.LUT R3, R3, 0x38, R6, 0x78, !PT ;  /* 0x0000003803037812 */ /* 0x000fc600078e7806 */
[----:B------:R-:W-:Y:S01]  /*24820*/  ULOP3.LUT UR38, UR6, 0x2, URZ, 0xfc, !UPT ;  /* 0x0000000206267892 */ /* 0x000fe2000f8efc3f */
[----:B------:R-:W-:Y:S02]  /*24830*/  LOP3.LUT R3, R3, 0x200, R2, 0xf8, !PT ;  /* 0x0000020003037812 */ /* 0x000fe400078ef802 */
[C---:B------:R-:W-:Y:S01]  /*24840*/  LOP3.LUT P0, R2, R6.reuse, 0x1f, RZ, 0xc0, !PT ;  /* 0x0000001f06027812 */ /* 0x040fe2000780c0ff */
[----:B------:R-:W-:-:S04]  /*24850*/  IMAD.SHL.U32 R6, R6, 0x10, RZ ;  /* 0x0000001006067824 */ /* 0x000fc800078e00ff */
[----:B------:R0:W-:Y:S08]  /*24860*/  STL [R1+0x2c], R2 ;  /* 0x00002c0201007387 */ /* 0x0001f00000100800 */
[----:B------:R-:W-:Y:S02]  /*24870*/  @P0 LOP3.LUT R19, R19, 0x1, RZ, 0xfc, !PT ;  /* 0x0000000113130812 */ /* 0x000fe400078efcff */
[----:B0-----:R-:W-:-:S02]  /*24880*/  SHF.R.U32.HI R2, RZ, 0x3, R4 ;  /* 0x00000003ff027819 */ /* 0x001fc40000011604 */
[----:B------:R-:W-:Y:S02]  /*24890*/  ISETP.NE.OR P0, PT, R4, RZ, !P0 ;  /* 0x000000ff0400720c */ /* 0x000fe40004705670 */
[----:B------:R-:W-:Y:S01]  /*248a0*/  LOP3.LUT R4, R2, 0x70, R6, 0xf8, !PT ;  /* 0x0000007002047812 */ /* 0x000fe200078ef806 */
[----:B------:R-:W-:Y:S01]  /*248b0*/  IMAD R2, R3, 0x2, R18 ;  /* 0x0000000203027824 */ /* 0x000fe200078e0212 */
[----:B------:R-:W-:Y:S01]  /*248c0*/  LOP3.LUT R19, R19, 0xfffffff7, RZ, 0xc0, !PT ;  /* 0xfffffff713137812 */ /* 0x000fe200078ec0ff */
[----:B------:R-:W-:Y:S01]  /*248d0*/  IMAD.MOV.U32 R4, RZ, RZ, 0x1 ;  /* 0x00000001ff047424 */ /* 0x000fe200078e00ff */
[----:B------:R-:W-:Y:S02]  /*248e0*/  LOP3.LUT R3, R0, 0x40, RZ, 0xfc, !PT ;  /* 0x0000004000037812 */ /* 0x000fe400078efcff */
[----:B------:R0:W-:Y:S04]  /*248f0*/  STL [R1+0x28], R2 ;  /* 0x0000280201007387 */ /* 0x0001e80000100800 */
[----:B------:R-:W-:Y:S01]  /*24900*/  STL [R1+0x58], RZ ;  /* 0x000058ff01007387 */ /* 0x000fe20000100800 */
[----:B------:R-:W-:Y:S01]  /*24910*/  @P0 LOP3.LUT R19, R19, 0x8, RZ, 0xfc, !PT ;  /* 0x0000000813130812 */ /* 0x000fe200078efcff */
[----:B0-----:R-:W-:-:S05]  /*24920*/  IMAD.MOV.U32 R2, RZ, RZ, 0x1 ;  /* 0x00000001ff027424 */ /* 0x001fca00078e00ff */
[----:B------:R0:W-:Y:S04]  /*24930*/  STL [R1+0x20], R2 ;  /* 0x0000200201007387 */ /* 0x0001e80000100800 */
[----:B------:R1:W-:Y:S04]  /*24940*/  STL [R1+0x1c], RZ ;  /* 0x00001cff01007387 */ /* 0x0003e80000100800 */
[----:B------:R1:W-:Y:S01]  /*24950*/  STL [R1+0x10], RZ ;  /* 0x000010ff01007387 */ /* 0x0003e20000100800 */
[----:B0-----:R-:W-:-:S03]  /*24960*/  LOP3.LUT R2, R0, 0x80, RZ, 0xfc, !PT ;  /* 0x0000008000027812 */ /* 0x001fc600078efcff */
[----:B------:R1:W-:Y:S01]  /*24970*/  STL [R1+0x14], R4 ;  /* 0x0000140401007387 */ /* 0x0003e20000100800 */
[----:B------:R-:W-:-:S07]  /*24980*/  LOP3.LUT R0, R0, 0xc0, RZ, 0xfc, !PT ;  /* 0x000000c000007812 */ /* 0x000fce00078efcff */
.L_x_2017:
[----:B--2---:R-:W2:Y:S01]  /*24990*/  LDL R14, [R1+0xc] ;  /* 0x00000c00010e7983 */ /* 0x004ea20000100800 */
[----:B------:R-:W2:Y:S01]  /*249a0*/  LDC.64 R12, c[0x0][0xa00] ;  /* 0x00028000ff0c7b82 */ /* 0x000ea20000000a00 */
[----:B------:R-:W-:Y:S05]  /*249b0*/  YIELD ;  /* 0x0000000000007946 */ /* 0x000fea0003800000 */
[----:B------:R-:W-:Y:S01]  /*249c0*/  ULDC.64 UR4, c[0x0][0xa28] ;  /* 0x00028a0000047ab9 */ /* 0x000fe20000000a00 */
[----:B01----:R-:W-:Y:S02]  /*249d0*/  CS2R R6, SRZ ;  /* 0x0000000000067805 */ /* 0x003fe4000001ff00 */
[----:B------:R-:W-:Y:S01]  /*249e0*/  ISETP.NE.U32.AND P0, PT, RZ, UR4, PT ;  /* 0x00000004ff007c0c */ /* 0x000fe2000bf05070 */
[----:B------:R-:W-:Y:S01]  /*249f0*/  ULDC.64 UR10, c[0x0][0x208] ;  /* 0x00008200000a7ab9 */ /* 0x000fe20000000a00 */
[----:B------:R-:W-:Y:S01]  /*24a00*/  ULDC.64 UR8, c[0x0][0xa18] ;  /* 0x0002860000087ab9 */ /* 0x000fe20000000a00 */
[----:B------:R-:W-:Y:S01]  /*24a10*/  IMAD.MOV.U32 R0, RZ, RZ, RZ ;  /* 0x000000ffff007224 */ /* 0x000fe200078e00ff */
[----:B------:R-:W-:Y:S01]  /*24a20*/  ISETP.NE.AND.EX P0, PT, RZ, UR5, PT, P0 ;  /* 0x00000005ff007c0c */ /* 0x000fe2000bf05300 */
[----:B------:R-:W-:Y:S01]  /*24a30*/  ULDC.64 UR4, c[0x0][0xa00] ;  /* 0x0002800000047ab9 */ /* 0x000fe20000000a00 */
[----:B-1----:R-:W0:Y:S01]  /*24a40*/  LDC.64 R4, c[0x0][0xa08] ;  /* 0x00028200ff047b82 */ /* 0x002e220000000a00 */
[----:B------:R-:W-:Y:S01]  /*24a50*/  ISETP.NE.U32.AND P1, PT, RZ, UR4, PT ;  /* 0x00000004ff007c0c */ /* 0x000fe2000bf25070 */
[----:B------:R-:W-:-:S03]  /*24a60*/  ULDC.64 UR6, c[0x0][0xa08] ;  /* 0x0002820000067ab9 */ /* 0x000fc60000000a00 */
[----:B------:R-:W-:Y:S01]  /*24a70*/  ISETP.NE.AND.EX P1, PT, RZ, UR5, PT, P1 ;  /* 0x00000005ff007c0c */ /* 0x000fe2000bf25310 */
[----:B------:R-:W-:Y:S01]  /*24a80*/  ULDC.64 UR4, c[0x0][0xa10] ;  /* 0x0002840000047ab9 */ /* 0x000fe20000000a00 */
[----:B------:R-:W-:-:S04]  /*24a90*/  ISETP.NE.U32.AND P3, PT, RZ, UR8, PT ;  /* 0x00000008ff007c0c */ /* 0x000fc8000bf65070 */
[----:B------:R-:W-:Y:S01]  /*24aa0*/  ISETP.NE.AND.EX P3, PT, RZ, UR9, PT, P3 ;  /* 0x00000009ff007c0c */ /* 0x000fe2000bf65330 */
[----:B------:R-:W1:-:S12]  /*24ab0*/  @P0 LDC.64 R2, c[0x0][0xa28] ;  /* 0x00028a00ff020b82 */ /* 0x000e580000000a00 */
[----:B------:R-:W3:Y:S01]  /*24ac0*/  @P3 LDC.64 R8, c[0x0][0xa18] ;  /* 0x00028600ff083b82 */ /* 0x000ee20000000a00 */
[----:B--2---:R-:W-:-:S04]  /*24ad0*/  IMAD.WIDE R12, R14, 0x4, R12 ;  /* 0x000000040e0c7825 */ /* 0x004fc800078e020c */
[C---:B-1----:R-:W-:Y:S01]  /*24ae0*/  @P0 IMAD.WIDE R2, R14.reuse, 0x4, R2 ;  /* 0x000000040e020825 */ /* 0x042fe200078e0202 */
[----:B------:R-:W2:Y:S04]  /*24af0*/  @P1 LDG.E R6, desc[UR10][R12.64] ;  /* 0x0000000a0c061981 */ /* 0x000ea8000c1e1900 */
[----:B------:R1:W5:Y:S01]  /*24b00*/  @P0 LDG.E R0, desc[UR10][R2.64] ;  /* 0x0000000a02000981 */ /* 0x000362000c1e1900 */
[----:B------:R-:W-:Y:S01]  /*24b10*/  ISETP.NE.U32.AND P0, PT, RZ, UR4, PT ;  /* 0x00000004ff007c0c */ /* 0x000fe2000bf05070 */
[----:B------:R-:W-:Y:S01]  /*24b20*/  ULDC UR4, c[0x0][0x288] ;  /* 0x0000a20000047ab9 */ /* 0x000fe20000000800 */
[C---:B---3--:R-:W-:Y:S01]  /*24b30*/  @P3 IMAD.WIDE R8, R14.reuse, 0x4, R8 ;  /* 0x000000040e083825 */ /* 0x048fe200078e0208 */
[----:B------:R-:W-:Y:S02]  /*24b40*/  ISETP.NE.U32.AND P2, PT, RZ, UR6, PT ;  /* 0x00000006ff007c0c */ /* 0x000fe4000bf45070 */
[----:B------:R-:W-:Y:S01]  /*24b50*/  ISETP.NE.AND.EX P0, PT, RZ, UR5, PT, P0 ;  /* 0x00000005ff007c0c */ /* 0x000fe2000bf05300 */
[----:B------:R-:W-:Y:S01]  /*24b60*/  IMAD.MOV.U32 R10, RZ, RZ, RZ ;  /* 0x000000ffff0a7224 */ /* 0x000fe200078e00ff */
[----:B------:R-:W-:Y:S01]  /*24b70*/  ISETP.NE.AND.EX P2, PT, RZ, UR7, PT, P2 ;  /* 0x00000007ff007c0c */ /* 0x000fe2000bf45320 */
[C---:B0-----:R-:W-:Y:S01]  /*24b80*/  IMAD.WIDE R4, R14.reuse, 0x4, R4 ;  /* 0x000000040e047825 */ /* 0x041fe200078e0204 */
[----:B-1----:R-:W0:Y:S11]  /*24b90*/  LDC.64 R2, c[0x0][0xa10] ;  /* 0x00028400ff027b82 */ /* 0x002e360000000a00 */
[----:B------:R1:W5:Y:S01]  /*24ba0*/  @P2 LDG.E R7, desc[UR10][R4.64] ;  /* 0x0000000a04072981 */ /* 0x000362000c1e1900 */
[----:B0-----:R-:W-:-:S05]  /*24bb0*/  IMAD.WIDE R2, R14, 0x4, R2 ;  /* 0x000000040e027825 */ /* 0x001fca00078e0202 */
[----:B------:R1:W5:Y:S04]  /*24bc0*/  @P0 LDG.E R10, desc[UR10][R2.64] ;  /* 0x0000000a020a0981 */ /* 0x000368000c1e1900 */
[----:B--2---:R0:W-:Y:S02]  /*24bd0*/  STL [R1+0x48], R6 ;  /* 0x0000480601007387 */ /* 0x0041e40000100800 */
[----:B0-----:R-:W-:Y:S01]  /*24be0*/  IMAD.U32 R6, RZ, RZ, UR4 ;  /* 0x00000004ff067e24 */ /* 0x001fe2000f8e00ff */
[----:B------:R-:W-:-:S05]  /*24bf0*/  ULDC.64 UR4, c[0x0][0x418] ;  /* 0x0001060000047ab9 */ /* 0x000fca0000000a00 */
[----:B------:R-:W2:Y:S01]  /*24c00*/  @P3 LDG.E R6, desc[UR10][R8.64] ;  /* 0x0000000a08063981 */ /* 0x000ea2000c1e1900 */
[----:B------:R-:W-:-:S03]  /*24c10*/  UISETP.NE.U32.AND UP0, UPT, UR4, URZ, UPT ;  /* 0x0000003f0400728c */ /* 0x000fc6000bf05070 */
[----:B------:R-:W-:Y:S01]  /*24c20*/  ULDC UR4, c[0x0][0x424] ;  /* 0x0001090000047ab9 */ /* 0x000fe20000000800 */
[----:B------:R-:W-:-:S03]  /*24c30*/  UISETP.NE.AND.EX UP0, UPT, UR5, URZ, UPT, UP0 ;  /* 0x0000003f0500728c */ /* 0x000fc6000bf05300 */
[----:B------:R-:W-:Y:S01]  /*24c40*/  ULDC UR5, c[0x0][0x2f0] ;  /* 0x0000bc0000057ab9 */ /* 0x000fe20000000800 */
[----:B------:R-:W-:Y:S01]  /*24c50*/  USEL UR4, UR4, 0x1, UP0 ;  /* 0x0000000104047887 */ /* 0x000fe20008000000 */
[----:B--2---:R0:W-:Y:S04]  /*24c60*/  STL [R1+0x3c], R6 ;  /* 0x00003c0601007387 */ /* 0x0041e80000100800 */
[----:B------:R1:W5:Y:S01]  /*24c70*/  LDL R15, [R1+0x3c] ;  /* 0x00003c00010f7983 */ /* 0x0003620000100800 */
[----:B------:R-:W-:-:S03]  /*24c80*/  UIMAD UR4, UR4, UR5, URZ ;  /* 0x00000005040472a4 */ /* 0x000fc6000f8e023f */
[----:B------:R-:W-:Y:S02]  /*24c90*/  ULDC UR5, c[0x0][0x348] ;  /* 0x0000d20000057ab9 */ /* 0x000fe40000000800 */
[----:B------:R-:W-:Y:S01]  /*24ca0*/  IMAD.U32 R9, RZ, RZ, UR5 ;  /* 0x00000005ff097e24 */ /* 0x000fe2000f8e00ff */
[----:B0-----:R-:W-:Y:S01]  /*24cb0*/  MOV R6, UR4 ;  /* 0x0000000400067c02 */ /* 0x001fe20008000f00 */
[----:B-1----:R-:W-:Y:S06]  /*24cc0*/  @P3 BRA `(.L_x_1837) ;  /* 0x0000000000183947 */ /* 0x002fec0003800000 */
[----:B------:R-:W-:Y:S05]  /*24cd0*/  @!P1 BRA `(.L_x_1837) ;  /* 0x0000000000149947 */ /* 0x000fea0003800000 */
[----:B------:R-:W-:Y:S02]  /*24ce0*/  ULDC.64 UR4, c[0x0][0x208] ;  /* 0x0000820000047ab9 */ /* 0x000fe40000000a00 */
[----:B------:R-:W2:Y:S04]  /*24cf0*/  LDG.E R8, desc[UR4][R12.64] ;  /* 0x000000040c087981 */ /* 0x000ea8000c1e1900 */
[----:B------:R-:W2:Y:S02]  /*24d00*/  LDG.E R12, desc[UR4][R12.64+0x4] ;  /* 0x000004040c0c7981 */ /* 0x000ea4000c1e1900 */
[----:B--2--5:R-:W-:-:S05]  /*24d10*/  IMAD.IADD R15, R12, 0x1, -R8 ;  /* 0x000000010c0f7824 */ /* 0x024fca00078e0a08 */
[----:B------:R0:W-:Y:S02]  /*24d20*/  STL [R1+0x3c], R15 ;  /* 0x00003c0f01007387 */ /* 0x0001e40000100800 */
.L_x_1837:
[----:B------:R-:W2:Y:S01]  /*24d30*/  LDL.LU R11, [R1+0x8] ;  /* 0x00000800010b7983 */ /* 0x000ea20000300800 */
[----:B-----5:R-:W-:Y:S01]  /*24d40*/  IMAD.IADD R7, R7, 0x1, R0 ;  /* 0x0000000107077824 */ /* 0x020fe200078e0200 */
[----:B------:R-:W-:Y:S02]  /*24d50*/  ULDC.64 UR4, c[0x0][0xa20] ;  /* 0x0002880000047ab9 */ /* 0x000fe40000000a00 */
[----:B------:R-:W-:Y:S02]  /*24d60*/  ISETP.NE.U32.AND P1, PT, RZ, UR4, PT ;  /* 0x00000004ff007c0c */ /* 0x000fe4000bf25070 */
[----:B------:R1:W-:Y:S02]  /*24d70*/  STL [R1+0x18], R7 ;  /* 0x0000180701007387 */ /* 0x0003e40000100800 */
[----:B------:R-:W-:Y:S02]  /*24d80*/  ISETP.NE.AND.EX P1, PT, RZ, UR5, PT, P1 ;  /* 0x00000005ff007c0c */ /* 0x000fe4000bf25310 */
[----:B--2---:R-:W-:-:S02]  /*24d90*/  LOP3.LUT R17, R11, 0xff000000, RZ, 0xc0, !PT ;  /* 0xff0000000b117812 */ /* 0x004fc400078ec0ff */
[C---:B------:R-:W-:Y:S02]  /*24da0*/  LOP3.LUT R8, R11.reuse, 0xff0000, RZ, 0xc0, !PT ;  /* 0x00ff00000b087812 */ /* 0x040fe400078ec0ff */
[----:B------:R-:W-:Y:S02]  /*24db0*/  SHF.R.U32.HI R17, RZ, 0x8, R17 ;  /* 0x00000008ff117819 */ /* 0x000fe40000011611 */
[----:B------:R-:W-:Y:S02]  /*24dc0*/  LOP3.LUT R16, R11, 0xffff, RZ, 0xc0, !PT ;  /* 0x0000ffff0b107812 */ /* 0x000fe400078ec0ff */
[----:B------:R-:W-:-:S03]  /*24dd0*/  LEA.HI R17, R8, R17, RZ, 0x10 ;  /* 0x0000001108117211 */ /* 0x000fc600078f80ff */
[----:B-1----:R-:W-:Y:S05]  /*24de0*/  @!P1 BRA `(.L_x_1838) ;  /* 0x0000000000149947 */ /* 0x002fea0003800000 */
[----:B------:R-:W1:Y:S01]  /*24df0*/  LDC.64 R6, c[0x0][0xa20] ;  /* 0x00028800ff067b82 */ /* 0x000e620000000a00 */
[----:B------:R-:W-:Y:S01]  /*24e00*/  ULDC.64 UR4, c[0x0][0x208] ;  /* 0x0000820000047ab9 */ /* 0x000fe20000000a00 */
[----:B-1----:R-:W-:-:S06]  /*24e10*/  IMAD.WIDE R6, R14, 0x4, R6 ;  /* 0x000000040e067825 */ /* 0x002fcc00078e0206 */
[----:B------:R1:W5:Y:S01]  /*24e20*/  LDG.E R6, desc[UR4][R6.64] ;  /* 0x0000000406067981 */ /* 0x000362000c1e1900 */
[----:B------:R-:W-:Y:S05]  /*24e30*/  BRA `(.L_x_1839) ;  /* 0x0000000000147947 */ /* 0x000fea0003800000 */
.L_x_1838:
[----:B------:R-:W-:Y:S05]  /*24e40*/  @!P2 BRA `(.L_x_1839) ;  /* 0x000000000010a947 */ /* 0x000fea0003800000 */
[----:B------:R-:W-:Y:S02]  /*24e50*/  ULDC.64 UR4, c[0x0][0x208] ;  /* 0x0000820000047ab9 */ /* 0x000fe40000000a00 */
[----:B------:R-:W2:Y:S04]  /*24e60*/  LDG.E R6, desc[UR4][R4.64] ;  /* 0x0000000404067981 */ /* 0x000ea8000c1e1900 */
[----:B------:R-:W2:Y:S02]  /*24e70*/  LDG.E R4, desc[UR4][R4.64+0x4] ;  /* 0x0000040404047981 */ /* 0x000ea4000c1e1900 */
[----:B--2---:R-:W-:-:S07]  /*24e80*/  IMAD.IADD R6, R4, 0x1, -R6 ;  /* 0x0000000104067824 */ /* 0x004fce00078e0a06 */
.L_x_1839:
[----:B-1----:R-:W2:Y:S01]  /*24e90*/  LDL.LU R7, [R1+0x4] ;  /* 0x0000040001077983 */ /* 0x002ea20000300800 */
[----:B------:R-:W-:-:S03]  /*24ea0*/  ULDC.64 UR4, c[0x0][0x208] ;  /* 0x0000820000047ab9 */ /* 0x000fc60000000a00 */
[----:B------:R-:W3:Y:S04]  /*24eb0*/  @P0 LDG.E R4, desc[UR4][R2.64] ;  /* 0x0000000402040981 */ /* 0x000ee8000c1e1900 */
[----:B------:R1:W3:Y:S01]  /*24ec0*/  @P0 LDG.E R2, desc[UR4][R2.64+0x4] ;  /* 0x0000040402020981 */ /* 0x0002e2000c1e1900 */
[----:B-----5:R-:W-:Y:S01]  /*24ed0*/  IMAD.IADD R8, R6, 0x1, -R0 ;  /* 0x0000000106087824 */ /* 0x020fe200078e0a00 */
[----:B-1----:R-:W1:Y:S02]  /*24ee0*/  LDC R3, c[0x0][0x448] ;  /* 0x00011200ff037b82 */ /* 0x002e640000000800 */
[----:B-1----:R-:W-:-:S13]  /*24ef0*/  ISETP.NE.AND P1, PT, R3, 0x1, PT ;  /* 0x000000010300780c */ /* 0x002fda0003f25270 */
[----:B------:R-:W1:Y:S08]  /*24f00*/  @P1 LDC R3, c[0x0][0x44c] ;  /* 0x00011300ff031b82 */ /* 0x000e700000000800 */
[----:B------:R-:W4:Y:S01]  /*24f10*/  @P1 LDC R5, c[0x0][0x450] ;  /* 0x00011400ff051b82 */ /* 0x000f220000000800 */
[----:B--2---:R-:W-:-:S04]  /*24f20*/  IMAD.SHL.U32 R12, R7, 0x80, RZ ;  /* 0x00000080070c7824 */ /* 0x004fc800078e00ff */
[----:B------:R-:W-:Y:S01]  /*24f30*/  VIADD R6, R12, 0x7f ;  /* 0x0000007f0c067836 */ /* 0x000fe20000000000 */
[----:B------:R2:W-:Y:S03]  /*24f40*/  STL [R1+0x34], R12 ;  /* 0x0000340c01007387 */ /* 0x0005e60000100800 */
[----:B-1----:R-:W-:-:S05]  /*24f50*/  @P1 IMAD.HI.U32 R0, R6, R3, RZ ;  /* 0x0000000306001227 */ /* 0x002fca00078e00ff */
[----:B----4-:R-:W-:Y:S01]  /*24f60*/  @P1 SHF.R.U32.HI R6, RZ, R5, R0 ;  /* 0x00000005ff061219 */ /* 0x010fe20000011600 */
[----:B---3--:R-:W-:-:S05]  /*24f70*/  @P0 IMAD.IADD R9, R2, 0x1, -R4 ;  /* 0x0000000102090824 */ /* 0x008fca00078e0a04 */
[----:B------:R-:W-:-:S04]  /*24f80*/  IADD3 R0, R8, R9, RZ ;  /* 0x0000000908007210 */ /* 0x000fc80007ffe0ff */
[C---:B------:R-:W-:Y:S01]  /*24f90*/  IADD3 R21, R0.reuse, 0x1, -R15 ;  /* 0x0000000100157810 */ /* 0x040fe20007ffe80f */
[----:B------:R-:W-:-:S04]  /*24fa0*/  VIADD R2, R0, 0x3f ;  /* 0x0000003f00027836 */ /* 0x000fc80000000000 */
[----:B------:R-:W-:Y:S01]  /*24fb0*/  IMAD.IADD R6, R21, 0x1, R6 ;  /* 0x0000000115067824 */ /* 0x000fe200078e0206 */
[----:B------:R-:W-:-:S04]  /*24fc0*/  SHF.R.S32.HI R3, RZ, 0x1f, R2 ;  /* 0x0000001fff037819 */ /* 0x000fc80000011402 */
[----:B------:R-:W-:Y:S02]  /*24fd0*/  LEA.HI R4, R3, R2, RZ, 0x6 ;  /* 0x0000000203047211 */ /* 0x000fe400078f30ff */
[----:B------:R-:W1:Y:S02]  /*24fe0*/  LDC.64 R2, c[0x0][0x9e0] ;  /* 0x00027800ff027b82 */ /* 0x000e640000000a00 */
[----:B------:R-:W-:-:S05]  /*24ff0*/  SHF.R.S32.HI R11, RZ, 0x6, R4 ;  /* 0x00000006ff0b7819 */ /* 0x000fca0000011404 */
[----:B------:R2:W-:Y:S01]  /*25000*/  STL [R1+0x5c], R11 ;  /* 0x00005c0b01007387 */ /* 0x0005e20000100800 */
[----:B-1----:R-:W-:Y:S01]  /*25010*/  ISETP.GE.AND P2, PT, R3, 0x1, PT ;  /* 0x000000010300780c */ /* 0x002fe20003f46270 */
        /* <DEDUP_REMOVED lines=8> */
[----:B------:R-:W1:Y:S02]  /*250a0*/  @P3 LDC.64 R4, c[0x0][0x9e8] ;  /* 0x00027a00ff043b82 */ /* 0x000e640000000a00 */
[----:B-1----:R-:W-:-:S05]  /*250b0*/  @P3 IMAD.HI.U32 R4, R6, R4, RZ ;  /* 0x0000000406043227 */ /* 0x002fca00078e00ff */
[----:B------:R-:W-:-:S04]  /*250c0*/  @P3 SHF.R.U32.HI R6, RZ, R5, R4 ;  /* 0x00000005ff063219 */ /* 0x000fc80000011604 */
[----:B------:R-:W-:Y:S01]  /*250d0*/  LOP3.LUT R7, RZ, R6, RZ, 0x33, !PT ;  /* 0x00000006ff077212 */ /* 0x000fe200078e33ff */
[----:B------:R-:W-:Y:S06]  /*250e0*/  BRA `(.L_x_1843) ;  /* 0x0000000000107947 */ /* 0x000fec0003800000 */
.L_x_1842:
[----:B------:R-:W-:-:S13]  /*250f0*/  ISETP.NE.AND P3, PT, R3, 0x1, PT ;  /* 0x000000010300780c */ /* 0x000fda0003f65270 */
[----:B------:R-:W1:Y:S02]  /*25100*/  @P3 LDC.64 R4, c[0x0][0x9e8] ;  /* 0x00027a00ff043b82 */ /* 0x000e640000000a00 */
[----:B-1----:R-:W-:-:S05]  /*25110*/  @P3 IMAD.HI.U32 R4, R7, R4, RZ ;  /* 0x0000000407043227 */ /* 0x002fca00078e00ff */
[----:B------:R-:W-:-:S07]  /*25120*/  @P3 SHF.R.U32.HI R7, RZ, R5, R4 ;  /* 0x00000005ff073219 */ /* 0x000fce0000011604 */
.L_x_1843:
[----:B------:R-:W-:Y:S05]  /*25130*/  BSYNC B0 ;  /* 0x0000000000007941 */ /* 0x000fea0003800000 */
.L_x_1841:
[----:B------:R-:W-:-:S05]  /*25140*/  IMAD R7, R7, R3, R3 ;  /* 0x0000000307077224 */ /* 0x000fca00078e0203 */
[----:B------:R-:W-:-:S07]  /*25150*/  VIMNMX R2, R2, R7, PT ;  /* 0x0000000702027248 */ /* 0x000fce0003fe0100 */
.L_x_1840:
[----:B------:R-:W1:Y:S01]  /*25160*/  @P1 LDC R5, c[0x0][0x44c] ;  /* 0x00011300ff051b82 */ /* 0x000e620000000800 */
[----:B------:R-:W-:Y:S01]  /*25170*/  VIADD R2, R2, 0x3f ;  /* 0x0000003f02027836 */ /* 0x000fe20000000000 */
[----:B------:R-:W-:Y:S01]  /*25180*/  IADD3 R20, R0, -R15, RZ ;  /* 0x8000000f00147210 */ /* 0x000fe20007ffe0ff */
[----:B------:R-:W-:Y:S01]  /*25190*/  IMAD.MOV.U32 R4, RZ, RZ, R12 ;  /* 0x000000ffff047224 */ /* 0x000fe200078e000c */
[----:B------:R-:W-:-:S04]  /*251a0*/  ULDC UR4, c[0x0][0x9dc] ;  /* 0x0002770000047ab9 */ /* 0x000fc80000000800 */
[----:B------:R-:W2:Y:S01]  /*251b0*/  @P1 LDC R6, c[0x0][0x450] ;  /* 0x00011400ff061b82 */ /* 0x000ea20000000800 */
[----:B-1----:R-:W-:-:S05]  /*251c0*/  @P1 IMAD.HI.U32 R5, R12, R5, RZ ;  /* 0x000000050c051227 */ /* 0x002fca00078e00ff */
[----:B--2---:R-:W-:Y:S02]  /*251d0*/  @P1 SHF.R.U32.HI R4, RZ, R6, R5 ;  /* 0x00000006ff041219 */ /* 0x004fe40000011605 */
[----:B------:R-:W-:-:S04]  /*251e0*/  SHF.R.S32.HI R6, RZ, 0x1f, R2 ;  /* 0x0000001fff067819 */ /* 0x000fc80000011402 */
[----:B------:R-:W-:Y:S01]  /*251f0*/  LEA.HI R6, R6, R2, RZ, 0x6 ;  /* 0x0000000206067211 */ /* 0x000fe200078f30ff */
[----:B------:R-:W-:-:S03]  /*25200*/  IMAD.IADD R2, R20, 0x1, R4 ;  /* 0x0000000114027824 */ /* 0x000fc600078e0204 */
[----:B------:R-:W-:Y:S01]  /*25210*/  SHF.R.S32.HI R6, RZ, 0x6, R6 ;  /* 0x00000006ff067819 */ /* 0x000fe20000011406 */
[----:B------:R-:W-:-:S03]  /*25220*/  VIADD R0, R2, -UR4 ;  /* 0x8000000402007c36 */ /* 0x000fc60008000000 */
[----:B------:R-:W-:Y:S01]  /*25230*/  VIMNMX R6, R11, R6, PT ;  /* 0x000000060b067248 */ /* 0x000fe20003fe0100 */
[----:B------:R-:W-:Y:S06]  /*25240*/  @!P2 BRA `(.L_x_1844) ;  /* 0x000000000044a947 */ /* 0x000fec0003800000 */
[----:B------:R-:W-:Y:S01]  /*25250*/  ISETP.GT.AND P1, PT, R2, -0x1, PT ;  /* 0xffffffff0200780c */ /* 0x000fe20003f24270 */
[----:B------:R-:W-:-:S12]  /*25260*/  BSSY B0, `(.L_x_1845) ;  /* 0x000000d000007945 */ /* 0x000fd80003800000 */
[----:B------:R-:W-:Y:S05]  /*25270*/  @P1 BRA `(.L_x_1846) ;  /* 0x00000000001c1947 */ /* 0x000fea0003800000 */
[----:B------:R-:W-:Y:S02]  /*25280*/  ISETP.NE.AND P1, PT, R3, 0x1, PT ;  /* 0x000000010300780c */ /* 0x000fe40003f25270 */
[----:B------:R-:W-:-:S11]  /*25290*/  LOP3.LUT R2, RZ, R2, RZ, 0x33, !PT ;  /* 0x00000002ff027212 */ /* 0x000fd600078e33ff */
[----:B------:R-:W1:Y:S02]  /*252a0*/  @P1 LDC.64 R4, c[0x0][0x9e8] ;  /* 0x00027a00ff041b82 */ /* 0x000e640000000a00 */
[----:B-1----:R-:W-:-:S05]  /*252b0*/  @P1 IMAD.HI.U32 R4, R2, R4, RZ ;  /* 0x0000000402041227 */ /* 0x002fca00078e00ff */
[----:B------:R-:W-:-:S04]  /*252c0*/  @P1 SHF.R.U32.HI R2, RZ, R5, R4 ;  /* 0x00000005ff021219 */ /* 0x000fc80000011604 */
[----:B------:R-:W-:Y:S01]  /*252d0*/  LOP3.LUT R2, RZ, R2, RZ, 0x33, !PT ;  /* 0x00000002ff027212 */ /* 0x000fe200078e33ff */
[----:B------:R-:W-:Y:S06]  /*252e0*/  BRA `(.L_x_1847) ;  /* 0x0000000000107947 */ /* 0x000fec0003800000 */
.L_x_1846:
[----:B------:R-:W-:-:S13]  /*252f0*/  ISETP.NE.AND P1, PT, R3, 0x1, PT ;  /* 0x000000010300780c */ /* 0x000fda0003f25270 */
[----:B------:R-:W1:Y:S02]  /*25300*/  @P1 LDC.64 R4, c[0x0][0x9e8] ;  /* 0x00027a00ff041b82 */ /* 0x000e640000000a00 */
[----:B-1----:R-:W-:-:S05]  /*25310*/  @P1 IMAD.HI.U32 R4, R2, R4, RZ ;  /* 0x0000000402041227 */ /* 0x002fca00078e00ff */
[----:B------:R-:W-:-:S07]  /*25320*/  @P1 SHF.R.U32.HI R2, RZ, R5, R4 ;  /* 0x00000005ff021219 */ /* 0x000fce0000011604 */
.L_x_1847:
[----:B------:R-:W-:Y:S05]  /*25330*/  BSYNC B0 ;  /* 0x0000000000007941 */ /* 0x000fea0003800000 */
.L_x_1845:
[----:B------:R-:W-:-:S05]  /*25340*/  IMAD R2, R2, R3, RZ ;  /* 0x0000000302027224 */ /* 0x000fca00078e02ff */
[----:B------:R-:W-:-:S07]  /*25350*/  VIMNMX R0, R0, R2, !PT ;  /* 0x0000000200007248 */ /* 0x000fce0007fe0100 */
.L_x_1844:
[----:B------:R-:W-:Y:S01]  /*25360*/  SHF.R.S32.HI R2, RZ, 0x1f, R0 ;  /* 0x0000001fff027819 */ /* 0x000fe20000011400 */
[----:B------:R-:W-:Y:S01]  /*25370*/  BSSY B0, `(.L_x_1848) ;  /* 0x0000028000007945 */ /* 0x000fe20003800000 */
[----:B------:R-:W-:Y:S02]  /*25380*/  LOP3.LUT R12, R17, 0xff, RZ, 0xc0, !PT ;  /* 0x000000ff110c7812 */ /* 0x000fe400078ec0ff */
[----:B------:R-:W-:Y:S01]  /*25390*/  LEA.HI R0, R2, R0, RZ, 0x6 ;  /* 0x0000000002007211 */ /* 0x000fe200078f30ff */
[----:B------:R-:W-:Y:S01]  /*253a0*/  IMAD.MOV.U32 R2, RZ, RZ, RZ ;  /* 0x000000ffff027224 */ /* 0x000fe200078e00ff */
[----:B------:R-:W-:Y:S01]  /*253b0*/  SHF.R.U32.HI R17, RZ, 0x10, R17 ;  /* 0x00000010ff117819 */ /* 0x000fe20000011611 */
[----:B------:R1:W-:Y:S01]  /*253c0*/  STL [R1+0x50], R12 ;  /* 0x0000500c01007387 */ /* 0x0003e20000100800 */
[----:B------:R-:W-:-:S04]  /*253d0*/  SHF.R.S32.HI R0, RZ, 0x6, R0 ;  /* 0x00000006ff007819 */ /* 0x000fc80000011400 */
[----:B------:R-:W-:-:S04]  /*253e0*/  VIMNMX R0, RZ, R0, !PT ;  /* 0x00000000ff007248 */ /* 0x000fc80007fe0100 */
[----:B------:R-:W-:-:S13]  /*253f0*/  ISETP.GT.AND P1, PT, R6, R0, PT ;  /* 0x000000000600720c */ /* 0x000fda0003f24270 */
[----:B-1----:R-:W-:Y:S05]  /*25400*/  @!P1 BRA `(.L_x_1849) ;  /* 0x0000000000789947 */ /* 0x002fea0003800000 */
[----:B------:R-:W-:Y:S01]  /*25410*/  ISETP.NE.AND P1, PT, R17, RZ, PT ;  /* 0x000000ff1100720c */ /* 0x000fe20003f25270 */
[----:B------:R-:W-:-:S03]  /*25420*/  ULDC UR4, c[0x0][0x9f0] ;  /* 0x00027c0000047ab9 */ /* 0x000fc60000000800 */
[----:B------:R-:W-:-:S04]  /*25430*/  SEL R4, R17, UR4, P1 ;  /* 0x0000000411047c07 */ /* 0x000fc80008800000 */
[----:B------:R-:W-:Y:S02]  /*25440*/  IABS R5, R4 ;  /* 0x0000000400057213 */ /* 0x000fe40000000000 */
[----:B------:R-:W-:Y:S02]  /*25450*/  IADD3 R7, R4, -0x1, R6 ;  /* 0xffffffff04077810 */ /* 0x000fe40007ffe006 */
[----:B------:R-:W1:Y:S03]  /*25460*/  I2F.RP R2, R5 ;  /* 0x0000000500027306 */ /* 0x000e660000209400 */
[----:B------:R-:W-:-:S05]  /*25470*/  IMAD.IADD R7, R7, 0x1, -R0 ;  /* 0x0000000107077824 */ /* 0x000fca00078e0a00 */
[----:B-1----:R-:W1:Y:S02]  /*25480*/  MUFU.RCP R2, R2 ;  /* 0x0000000200027308 */ /* 0x002e640000001000 */
[----:B-1----:R-:W-:-:S06]  /*25490*/  VIADD R2, R2, 0xffffffe ;  /* 0x0ffffffe02027836 */ /* 0x002fcc0000000000 */
[----:B------:R1:W2:Y:S02]  /*254a0*/  F2I.FTZ.U32.TRUNC.NTZ R3, R2 ;  /* 0x0000000200037305 */ /* 0x0002a4000021f000 */
[----:B-1----:R-:W-:-:S04]  /*254b0*/  LOP3.LUT R2, R7, R4, RZ, 0x3c, !PT ;  /* 0x0000000407027212 */ /* 0x002fc800078e3cff */
[----:B------:R-:W-:Y:S01]  /*254c0*/  ISETP.GE.AND P1, PT, R2, RZ, PT ;  /* 0x000000ff0200720c */ /* 0x000fe20003f26270 */
[----:B--2---:R-:W-:-:S04]  /*254d0*/  IMAD.MOV R2, RZ, RZ, -R3 ;  /* 0x000000ffff027224 */ /* 0x004fc800078e0a03 */
[----:B------:R-:W-:Y:S02]  /*254e0*/  IMAD R11, R2, R5, RZ ;  /* 0x00000005020b7224 */ /* 0x000fe400078e02ff */
[----:B------:R-:W-:-:S04]  /*254f0*/  IMAD.MOV.U32 R2, RZ, RZ, RZ ;  /* 0x000000ffff027224 */ /* 0x000fc800078e00ff */
[----:B------:R-:W-:Y:S01]  /*25500*/  IMAD.HI.U32 R11, R3, R11, R2 ;  /* 0x0000000b030b7227 */ /* 0x000fe200078e0002 */
[----:B------:R-:W-:Y:S02]  /*25510*/  IABS R2, R4 ;  /* 0x0000000400027213 */ /* 0x000fe40000000000 */
[----:B------:R-:W-:Y:S02]  /*25520*/  IABS R3, R7 ;  /* 0x0000000700037213 */ /* 0x000fe40000000000 */
[----:B------:R-:W-:-:S05]  /*25530*/  IADD3 R2, RZ, -R2, RZ ;  /* 0x80000002ff027210 */ /* 0x000fca0007ffe0ff */
[----:B------:R-:W-:Y:S02]  /*25540*/  IMAD.MOV.U32 R7, RZ, RZ, R2 ;  /* 0x000000ffff077224 */ /* 0x000fe400078e0002 */
[----:B------:R-:W-:-:S04]  /*25550*/  IMAD.HI.U32 R2, R11, R3, RZ ;  /* 0x000000030b027227 */ /* 0x000fc800078e00ff */
[----:B------:R-:W-:-:S05]  /*25560*/  IMAD R3, R2, R7, R3 ;  /* 0x0000000702037224 */ /* 0x000fca00078e0203 */
[----:B------:R-:W-:-:S13]  /*25570*/  ISETP.GT.U32.AND P2, PT, R5, R3, PT ;  /* 0x000000030500720c */ /* 0x000fda0003f44070 */
[----:B------:R-:W-:Y:S02]  /*25580*/  @!P2 IMAD.IADD R3, R3, 0x1, -R5 ;  /* 0x000000010303a824 */ /* 0x000fe400078e0a05 */
[----:B------:R-:W-:-:S03]  /*25590*/  @!P2 VIADD R2, R2, 0x1 ;  /* 0x000000010202a836 */ /* 0x000fc60000000000 */
[----:B------:R-:W-:-:S13]  /*255a0*/  ISETP.GE.U32.AND P2, PT, R3, R5, PT ;  /* 0x000000050300720c */ /* 0x000fda0003f46070 */
[----:B------:R-:W-:Y:S01]  /*255b0*/  @P2 VIADD R2, R2, 0x1 ;  /* 0x0000000102022836 */ /* 0x000fe20000000000 */
[----:B------:R-:W-:-:S03]  /*255c0*/  ISETP.NE.AND P2, PT, R4, RZ, PT ;  /* 0x000000ff0400720c */ /* 0x000fc60003f45270 */
[----:B------:R-:W-:-:S10]  /*255d0*/  @!P1 IMAD.MOV R2, RZ, RZ, -R2 ;  /* 0x000000ffff029224 */ /* 0x000fd400078e0a02 */
[----:B------:R-:W-:-:S07]  /*255e0*/  @!P2 LOP3.LUT R2, RZ, R4, RZ, 0x33, !PT ;  /* 0x00000004ff02a212 */ /* 0x000fce00078e33ff */
.L_x_1849:
[----:B------:R-:W-:Y:S05]  /*255f0*/  BSYNC B0 ;  /* 0x0000000000007941 */ /* 0x000fea0003800000 */
.L_x_1848:
[-C--:B------:R-:W-:Y:S01]  /*25600*/  IMAD R0, R12, R2.reuse, R0 ;  /* 0x000000020c007224 */ /* 0x080fe200078e0200 */
[----:B------:R-:W-:Y:S01]  /*25610*/  BSSY B0, `(.L_x_1850) ;  /* 0x0000199000007945 */ /* 0x000fe20003800000 */
[----:B------:R-:W-:Y:S02]  /*25620*/  PLOP3.LUT P5, PT, PT, PT, PT, 0x80, 0x0 ;  /* 0x000000000000781c */ /* 0x000fe40003faf070 */
[C---:B------:R-:W-:Y:S01]  /*25630*/  IMAD R3, R0.reuse, 0x40, -R8 ;  /* 0x0000004000037824 */ /* 0x040fe200078e0a08 */
[----:B------:R-:W-:-:S05]  /*25640*/  VIADDMNMX R2, R0, R2, R6, PT ;  /* 0x0000000200027246 */ /* 0x000fca0003800106 */
[----:B------:R-:W-:-:S05]  /*25650*/  IMAD R2, R2, 0x40, -R8 ;  /* 0x0000004002027824 */ /* 0x000fca00078e0a08 */
[----:B------:R-:W-:Y:S02]  /*25660*/  VIMNMX R0, R2, R9, PT ;  /* 0x0000000902007248 */ /* 0x000fe40003fe0100 */
[----:B------:R-:W-:-:S04]  /*25670*/  VIMNMX R2, RZ, R3, !PT ;  /* 0x00000003ff027248 */ /* 0x000fc80007fe0100 */
[----:B------:R-:W-:Y:S02]  /*25680*/  ISETP.GT.AND P1, PT, R0, R2, PT ;  /* 0x000000020000720c */ /* 0x000fe40003f24270 */
[----:B------:R-:W-:-:S05]  /*25690*/  SHF.R.U32.HI R2, RZ, 0x6, R2 ;  /* 0x00000006ff027819 */ /* 0x000fca0000011602 */
[----:B------:R-:W-:-:S06]  /*256a0*/  IMAD.MOV.U32 R8, RZ, RZ, R2 ;  /* 0x000000ffff087224 */ /* 0x000fcc00078e0002 */
[----:B------:R-:W-:-:S04]  /*256b0*/  @P1 IADD3 R0, R0, 0x3f, RZ ;  /* 0x0000003f00001810 */ /* 0x000fc80007ffe0ff */
[----:B------:R-:W-:-:S04]  /*256c0*/  @P1 SHF.R.S32.HI R3, RZ, 0x1f, R0 ;  /* 0x0000001fff031819 */ /* 0x000fc80000011400 */
[----:B------:R-:W-:-:S04]  /*256d0*/  @P1 LEA.HI R0, R3, R0, RZ, 0x6 ;  /* 0x0000000003001211 */ /* 0x000fc800078f30ff */
[----:B------:R-:W-:-:S04]  /*256e0*/  @P1 SHF.R.S32.HI R8, RZ, 0x6, R0 ;  /* 0x00000006ff081819 */ /* 0x000fc80000011400 */
[----:B------:R-:W-:-:S13]  /*256f0*/  ISETP.GT.AND P1, PT, R8, R2, PT ;  /* 0x000000020800720c */ /* 0x000fda0003f24270 */
[----:B------:R-:W-:Y:S05]  /*25700*/  @!P1 BRA `(.L_x_1851) ;  /* 0x0000001800249947 */ /* 0x000fea0003800000 */
[----:B------:R-:W-:Y:S01]  /*25710*/  UMOV UR4, 0xffffffff ;  /* 0xffffffff00047882 */ /* 0x000fe20000000000 */
[----:B------:R-:W-:Y:S02]  /*25720*/  SEL R0, R14, RZ, !P0 ;  /* 0x000000ff0e007207 */ /* 0x000fe40004000000 */
[----:B------:R-:W-:Y:S05]  /*25730*/  BRA.DIV UR4, `(.L_x_1852) ;  /* 0x0000009604487947 */ /* 0x000fea000b800000 */
[----:B------:R-:W1:Y:S02]  /*25740*/  S2R R3, SR_TID.X ;  /* 0x0000000000037919 */ /* 0x000e640000002100 */
[----:B-1----:R-:W-:-:S04]  /*25750*/  SHF.R.U32.HI R3, RZ, 0x5, R3 ;  /* 0x00000005ff037819 */ /* 0x002fc80000011603 */
[----:B------:R-:W-:-:S05]  /*25760*/  LOP3.LUT R3, R3, 0x3, RZ, 0xc0, !PT ;  /* 0x0000000303037812 */ /* 0x000fca00078ec0ff */
[----:B------:R1:W2:Y:S02]  /*25770*/  SHFL.IDX PT, R14, R3, RZ, 0x1f ;  /* 0x00001fff030e7589 */ /* 0x0002a400000e0000 */
.L_x_2084:
[----:B--2---:R-:W-:Y:S02]  /*25780*/  ISETP.NE.AND P0, PT, R14, RZ, PT ;  /* 0x000000ff0e00720c */ /* 0x004fe40003f05270 */
[----:B------:R-:W-:-:S11]  /*25790*/  PLOP3.LUT P2, PT, PT, PT, PT, 0x8, 0x0 ;  /* 0x000000000000781c */ /* 0x000fd60003f4e170 */
[----:B------:R-:W-:Y:S05]  /*257a0*/  @P0 BRA `(.L_x_1853) ;  /* 0x00000000000c0947 */ /* 0x000fea0003800000 */
[----:B------:R-:W-:-:S03]  /*257b0*/  UMOV UR4, 0xffffffff ;  /* 0xffffffff00047882 */ /* 0x000fc60000000000 */
[----:B------:R-:W-:Y:S05]  /*257c0*/  BRA.DIV UR4, `(.L_x_1854) ;  /* 0x0000009604587947 */ /* 0x000fea000b800000 */
[----:B------:R-:W-:-:S13]  /*257d0*/  ELECT P2, URZ, PT ;  /* 0x00000000003f782f */ /* 0x000fda0003840000 */
.L_x_1853:
[----:B-1----:R-:W2:Y:S01]  /*257e0*/  LDL R3, [R1+0x58] ;  /* 0x0000580001037983 */ /* 0x002ea20000100800 */
[----:B------:R-:W-:Y:S01]  /*257f0*/  BSSY B1, `(.L_x_1855) ;  /* 0x0000008000017945 */ /* 0x000fe20003800000 */
[----:B--2---:R-:W-:-:S05]  /*25800*/  VIADD R3, R3, 0x1 ;  /* 0x0000000103037836 */ /* 0x004fca0000000000 */
[----:B------:R-:W-:-:S04]  /*25810*/  LEA.HI R4, R3, R3, RZ, 0x1 ;  /* 0x0000000303047211 */ /* 0x000fc800078f08ff */
[----:B------:R-:W-:-:S05]  /*25820*/  LOP3.LUT R4, R4, 0xfffffffe, RZ, 0xc0, !PT ;  /* 0xfffffffe04047812 */ /* 0x000fca00078ec0ff */
[----:B------:R-:W-:-:S05]  /*25830*/  IMAD.IADD R3, R3, 0x1, -R4 ;  /* 0x0000000103037824 */ /* 0x000fca00078e0a04 */
[----:B------:R-:W-:-:S04]  /*25840*/  SHF.L.U32 R3, R3, 0x1f, RZ ;  /* 0x0000001f03037819 */ /* 0x000fc800000006ff */
[----:B------:R-:W1:Y:S02]  /*25850*/  SYNCS.PHASECHK.TRANS64.TRYWAIT P0, [R18+URZ+0x30820], R3 ;  /* 0x03082003120075a7 */ /* 0x000e64000800017f */
[----:B-1----:R-:W-:Y:S05]  /*25860*/  @!P0 BRA `(.L_x_1856) ;  /* 0x0000009400548947 */ /* 0x002fea0003800000 */
.L_x_2087:
[----:B------:R-:W-:Y:S05]  /*25870*/  BSYNC B1 ;  /* 0x0000000000017941 */ /* 0x000fea0003800000 */
.L_x_1855:
[----:B------:R-:W-:Y:S04]  /*25880*/  BSSY B1, `(.L_x_1857) ;  /* 0x00000ad000017945 */ /* 0x000fe80003800000 */
[----:B------:R-:W-:Y:S05]  /*25890*/  @!P2 BRA `(.L_x_1858) ;  /* 0x0000000800aca947 */ /* 0x000fea0003800000 */
[----:B------:R-:W2:Y:S04]  /*258a0*/  LDL R5, [R1+0x1c] ;  /* 0x00001c0001057983 */ /* 0x000ea80000100800 */
[----:B------:R-:W3:Y:S01]  /*258b0*/  LDL R6, [R1+0x20] ;  /* 0x0000200001067983 */ /* 0x000ee20000100800 */
[----:B------:R-:W-:Y:S01]  /*258c0*/  BSSY B2, `(.L_x_1859) ;  /* 0x0000008000027945 */ /* 0x000fe20003800000 */
[----:B------:R-:W4:Y:S02]  /*258d0*/  S2R R4, SR_TID.X ;  /* 0x0000000000047919 */ /* 0x000f240000002100 */
[----:B----4-:R-:W-:-:S04]  /*258e0*/  LOP3.LUT R4, R4, 0x7f, RZ, 0xc0, !PT ;  /* 0x0000007f04047812 */ /* 0x010fc800078ec0ff */
[----:B------:R-:W-:Y:S01]  /*258f0*/  ISETP.NE.AND P4, PT, R4, RZ, PT ;  /* 0x000000ff0400720c */ /* 0x000fe20003f85270 */
[----:B--2---:R-:W-:Y:S01]  /*25900*/  IMAD R5, R5, 0x8, R18 ;  /* 0x0000000805057824 */ /* 0x004fe200078e0212 */
[----:B---3--:R-:W-:-:S04]  /*25910*/  SHF.L.U32 R9, R6, 0x1f, RZ ;  /* 0x0000001f06097819 */ /* 0x008fc800000006ff */
[----:B------:R-:W2:Y:S02]  /*25920*/  SYNCS.PHASECHK.TRANS64.TRYWAIT P0, [R5+URZ+0x308a0], R9 ;  /* 0x0308a009050075a7 */ /* 0x000ea4000800017f */
[----:B--2---:R-:W-:Y:S05]  /*25930*/  @!P0 BRA `(.L_x_1860) ;  /* 0x0000009400348947 */ /* 0x004fea0003800000 */
.L_x_2088:
[----:B------:R-:W-:Y:S05]  /*25940*/  BSYNC B2 ;  /* 0x0000000000027941 */ /* 0x000fea0003800000 */
.L_x_1859:
[----:B------:R-:W-:Y:S04]  /*25950*/  BSSY B2, `(.L_x_1861) ;  /* 0x0000007000027945 */ /* 0x000fe80003800000 */
[----:B------:R-:W-:Y:S05]  /*25960*/  @P4 BRA `(.L_x_1862) ;  /* 0x0000000000144947 */ /* 0x000fea0003800000 */
[----:B------:R-:W-:Y:S01]  /*25970*/  LOP3.LUT P0, RZ, R19, 0x1, RZ, 0xc0, !PT ;  /* 0x0000000113ff7812 */ /* 0x000fe2000780c0ff */
[----:B-1----:R-:W-:-:S04]  /*25980*/  IMAD.MOV.U32 R3, RZ, RZ, 0x8000 ;  /* 0x00008000ff037424 */ /* 0x002fc800078e00ff */
[----:B------:R3:W-:Y:S08]  /*25990*/  SYNCS.ARRIVE.TRANS64 RZ, [R5+URZ+0x30890], R3 ;  /* 0x0308900305ff79a7 */ /* 0x0007f0000800003f */
[----:B------:R-:W-:Y:S05]  /*259a0*/  @!P0 BRA `(.L_x_1862) ;  /* 0x0000000000048947 */ /* 0x000fea0003800000 */
[----:B------:R-:W-:Y:S01]  /*259b0*/  BPT.TRAP 0x1 ;  /* 0x000000040000795c */ /* 0x000fe20000300000 */
.L_x_1862:
[----:B------:R-:W-:Y:S05]  /*259c0*/  BSYNC B2 ;  /* 0x0000000000027941 */ /* 0x000fea0003800000 */
.L_x_1861:
[----:B-1-3--:R-:W3:Y:S01]  /*259d0*/  LDL R3, [R1+0x1c] ;  /* 0x00001c0001037983 */ /* 0x00aee20000100800 */
[----:B------:R-:W-:Y:S01]  /*259e0*/  IMAD.MOV.U32 R14, RZ, RZ, RZ ;  /* 0x000000ffff0e7224 */ /* 0x000fe200078e00ff */
[----:B------:R-:W-:Y:S01]  /*259f0*/  UIADD3 UR4, UP0, UR36, 0x570, URZ ;  /* 0x0000057024047890 */ /* 0x000fe2000ff1e03f */
[----:B------:R-:W-:Y:S01]  /*25a00*/  IMAD R4, R8, 0x40, R10 ;  /* 0x0000004008047824 */ /* 0x000fe200078e020a */
[----:B------:R-:W-:Y:S01]  /*25a10*/  PLOP3.LUT P0, PT, PT, PT, PT, 0x80, 0x0 ;  /* 0x000000000000781c */ /* 0x000fe20003f0f070 */
[----:B------:R-:W-:Y:S01]  /*25a20*/  UMOV UR6, 0x0 ;  /* 0x0000000000067882 */ /* 0x000fe20000000000 */
[----:B------:R-:W-:Y:S01]  /*25a30*/  R2UR UR10, R14 ;  /* 0x000000000e0a72ca */ /* 0x000fe200000e0000 */
[----:B------:R-:W-:Y:S01]  /*25a40*/  UIADD3.X UR5, URZ, UR37, URZ, UP0, !UPT ;  /* 0x000000253f057290 */ /* 0x000fe200087fe43f */
[----:B------:R-:W-:Y:S01]  /*25a50*/  IADD3 R4, R4, -0x40, RZ ;  /* 0xffffffc004047810 */ /* 0x000fe20007ffe0ff */
[----:B------:R-:W-:Y:S01]  /*25a60*/  UMOV UR7, 0x12f00000 ;  /* 0x12f0000000077882 */ /* 0x000fe20000000000 */
[----:B---3--:R-:W-:-:S02]  /*25a70*/  IMAD R7, R3, 0x8000, R18 ;  /* 0x0000800003077824 */ /* 0x008fc400078e0212 */
[----:B------:R-:W-:Y:S02]  /*25a80*/  IMAD.SHL.U32 R11, R3, 0x4000, RZ ;  /* 0x00004000030b7824 */ /* 0x000fe400078e00ff */
[----:B------:R-:W-:Y:S02]  /*25a90*/  VIADD R3, R5, 0x30890 ;  /* 0x0003089005037836 */ /* 0x000fe40000000000 */
[----:B------:R-:W-:-:S07]  /*25aa0*/  VIADD R6, R7, 0x20400 ;  /* 0x0002040007067836 */ /* 0x000fce0000000000 */
.L_x_1863:
        /* <DEDUP_REMOVED lines=12> */
[----:B------:R-:W-:Y:S01]  /*25b70*/  UMOV UR6, 0x0 ;  /* 0x0000000000067882 */ /* 0x000fe20000000000 */
[----:B------:R-:W-:Y:S02]  /*25b80*/  UMOV UR7, 0x12f00000 ;  /* 0x12f0000000077882 */ /* 0x000fe40000000000 */
[----:B------:R-:W-:Y:S01]  /*25b90*/  R2UR UR10, R6 ;  /* 0x00000000060a72ca */ /* 0x000fe200000e0000 */
[----:B------:R-:W-:-:S14]  /*25ba0*/  VIADD R6, R7, 0x22400 ;  /* 0x0002240007067836 */ /* 0x000fdc0000000000 */
.L_x_1864:
        /* <DEDUP_REMOVED lines=14> */
[----:B------:R-:W-:Y:S02]  /*25c90*/  R2UR UR10, R6 ;  /* 0x00000000060a72ca */ /* 0x000fe400000e0000 */
[----:B------:R-:W-:-:S13]  /*25ca0*/  IADD3 R6, R7, 0x24400, RZ ;  /* 0x0002440007067810 */ /* 0x000fda0007ffe0ff */
.L_x_1865:
        /* <DEDUP_REMOVED lines=10> */
[----:B0-----:R-:W-:Y:S01]  /*25d50*/  IMAD.MOV.U32 R15, RZ, RZ, 0xc0 ;  /* 0x000000c0ff0f7424 */ /* 0x001fe200078e00ff */
[----:B------:R-:W-:Y:S01]  /*25d60*/  PLOP3.LUT P0, PT, PT, PT, PT, 0x80, 0x0 ;  /* 0x000000000000781c */ /* 0x000fe20003f0f070 */
[----:B------:R-:W-:Y:S01]  /*25d70*/  VIADD R7, R7, 0x26400 ;  /* 0x0002640007077836 */ /* 0x000fe20000000000 */
[----:B------:R-:W-:Y:S01]  /*25d80*/  UMOV UR6, 0x0 ;  /* 0x0000000000067882 */ /* 0x000fe20000000000 */
[----:B------:R-:W-:Y:S01]  /*25d90*/  UMOV UR7, 0x12f00000 ;  /* 0x12f0000000077882 */ /* 0x000fe20000000000 */
[----:B------:R-:W-:-:S15]  /*25da0*/  R2UR UR10, R15 ;  /* 0x000000000f0a72ca */ /* 0x000fde00000e0000 */
.L_x_1866:
        /* <DEDUP_REMOVED lines=13> */
.L_x_2089:
[----:B------:R-:W-:Y:S05]  /*25e80*/  BSYNC B2 ;  /* 0x0000000000027941 */ /* 0x000fea0003800000 */
.L_x_1867:
[----:B------:R-:W-:Y:S01]  /*25e90*/  BSSY B2, `(.L_x_1869) ;  /* 0x0000009000027945 */ /* 0x000fe20003800000 */
[----:B------:R-:W-:Y:S02]  /*25ea0*/  IMAD.MOV.U32 R12, RZ, RZ, 0x0 ;  /* 0x00000000ff0c7424 */ /* 0x000fe400078e00ff */
[----:B------:R-:W-:Y:S01]  /*25eb0*/  IMAD.MOV.U32 R13, RZ, RZ, 0x12f00000 ;  /* 0x12f00000ff0d7424 */ /* 0x000fe200078e00ff */
[----:B------:R-:W-:Y:S06]  /*25ec0*/  @P4 BRA `(.L_x_1870) ;  /* 0x0000000000144947 */ /* 0x000fec0003800000 */
[----:B------:R-:W-:Y:S01]  /*25ed0*/  LOP3.LUT P0, RZ, R19, 0x1, RZ, 0xc0, !PT ;  /* 0x0000000113ff7812 */ /* 0x000fe2000780c0ff */
[----:B------:R-:W-:-:S04]  /*25ee0*/  IMAD.MOV.U32 R3, RZ, RZ, 0x8000 ;  /* 0x00008000ff037424 */ /* 0x000fc800078e00ff */
[----:B------:R1:W-:Y:S08]  /*25ef0*/  SYNCS.ARRIVE.TRANS64 RZ, [R5+URZ+0x308b0], R3 ;  /* 0x0308b00305ff79a7 */ /* 0x0003f0000800003f */
[----:B------:R-:W-:Y:S05]  /*25f00*/  @!P0 BRA `(.L_x_1870) ;  /* 0x0000000000048947 */ /* 0x000fea0003800000 */
[----:B------:R-:W-:Y:S01]  /*25f10*/  BPT.TRAP 0x1 ;  /* 0x000000040000795c */ /* 0x000fe20000300000 */
.L_x_1870:
[----:B------:R-:W-:Y:S05]  /*25f20*/  BSYNC B2 ;  /* 0x0000000000027941 */ /* 0x000fea0003800000 */
.L_x_1869:
[----:B------:R-:W-:Y:S01]  /*25f30*/  R2UR UR10, R14 ;  /* 0x000000000e0a72ca */ /* 0x000fe200000e0000 */
[----:B-1----:R-:W-:Y:S01]  /*25f40*/  IMAD R3, R11, 0x2, R18 ;  /* 0x000000020b037824 */ /* 0x002fe200078e0212 */
[----:B------:R-:W-:Y:S01]  /*25f50*/  R2UR UR6, R12 ;  /* 0x000000000c0672ca */ /* 0x000fe200000e0000 */
[----:B------:R-:W-:Y:S01]  /*25f60*/  UIADD3 UR4, UP0, UR36, 0x670, URZ ;  /* 0x0000067024047890 */ /* 0x000fe2000ff1e03f */
[----:B------:R-:W-:Y:S01]  /*25f70*/  R2UR UR7, R13 ;  /* 0x000000000d0772ca */ /* 0x000fe200000e0000 */
[----:B0-2---:R-:W-:Y:S01]  /*25f80*/  VIADD R5, R5, 0x308b0 ;  /* 0x000308b005057836 */ /* 0x005fe20000000000 */
[----:B------:R-:W-:Y:S01]  /*25f90*/  PLOP3.LUT P0, PT, PT, PT, PT, 0x80, 0x0 ;  /* 0x000000000000781c */ /* 0x000fe20003f0f070 */
[----:B------:R-:W-:Y:S01]  /*25fa0*/  UIADD3.X UR5, URZ, UR37, URZ, UP0, !UPT ;  /* 0x000000253f057290 */ /* 0x000fe200087fe43f */
[----:B------:R-:W-:-:S11]  /*25fb0*/  IADD3 R6, R3, 0x400, RZ ;  /* 0x0000040003067810 */ /* 0x000fd60007ffe0ff */
.L_x_1871:
        /* <DEDUP_REMOVED lines=11> */
[----:B------:R-:W-:Y:S01]  /*26070*/  R2UR UR6, R12 ;  /* 0x000000000c0672ca */ /* 0x000fe200000e0000 */
[----:B------:R-:W-:Y:S01]  /*26080*/  VIADD R6, R3, 0x2400 ;  /* 0x0000240003067836 */ /* 0x000fe20000000000 */
[----:B------:R-:W-:Y:S02]  /*26090*/  R2UR UR7, R13 ;  /* 0x000000000d0772ca */ /* 0x000fe400000e0000 */
[----:B------:R-:W-:Y:S02]  /*260a0*/  R2UR UR10, R7 ;  /* 0x00000000070a72ca */ /* 0x000fe400000e0000 */
[----:B------:R-:W-:-:S13]  /*260b0*/  PLOP3.LUT P0, PT, PT, PT, PT, 0x80, 0x0 ;  /* 0x000000000000781c */ /* 0x000fda0003f0f070 */
.L_x_1872:
        /* <DEDUP_REMOVED lines=16> */
.L_x_1873:
        /* <DEDUP_REMOVED lines=15> */
.L_x_1874:
        /* <DEDUP_REMOVED lines=10> */
.L_x_1858:
[----:B------:R-:W-:Y:S05]  /*26350*/  BSYNC B1 ;  /* 0x0000000000017941 */ /* 0x000fea0003800000 */
.L_x_1857:
[----:B------:R-:W1:Y:S04]  /*26360*/  LDL.LU R7, [R1+0x1c] ;  /* 0x00001c0001077983 */ /* 0x000e680000300800 */
[----:B------:R-:W2:Y:S01]  /*26370*/  LDL.LU R6, [R1+0x20] ;  /* 0x0000200001067983 */ /* 0x000ea20000300800 */
[----:B------:R-:W-:Y:S01]  /*26380*/  VIADD R8, R8, 0xfffffffe ;  /* 0xfffffffe08087836 */ /* 0x000fe20000000000 */
[----:B------:R-:W-:Y:S01]  /*26390*/  PLOP3.LUT P5, PT, PT, PT, PT, 0x8, 0x0 ;  /* 0x000000000000781c */ /* 0x000fe20003fae170 */
[----:B-1----:R-:W-:-:S05]  /*263a0*/  VIADD R3, R7, 0x1 ;  /* 0x0000000107037836 */ /* 0x002fca0000000000 */
[----:B------:R-:W-:-:S04]  /*263b0*/  ISETP.NE.AND P0, PT, R3, 0x2, PT ;  /* 0x000000020300780c */ /* 0x000fc80003f05270 */
[----:B------:R-:W-:Y:S02]  /*263c0*/  SEL R4, RZ, 0x1, P0 ;  /* 0x00000001ff047807 */ /* 0x000fe40000000000 */
[----:B------:R-:W-:Y:S02]  /*263d0*/  SEL R3, R3, RZ, P0 ;  /* 0x000000ff03037207 */ /* 0x000fe40000000000 */
[----:B--2---:R-:W-:Y:S02]  /*263e0*/  LOP3.LUT R6, R6, R4, RZ, 0x3c, !PT ;  /* 0x0000000406067212 */ /* 0x004fe400078e3cff */
[----:B------:R-:W-:-:S03]  /*263f0*/  ISETP.GE.AND P0, PT, R8, R2, PT ;  /* 0x000000020800720c */ /* 0x000fc60003f06270 */
[----:B------:R1:W-:Y:S04]  /*26400*/  STL [R1+0x20], R6 ;  /* 0x0000200601007387 */ /* 0x0003e80000100800 */
[----:B------:R1:W-:Y:S06]  /*26410*/  STL [R1+0x1c], R3 ;  /* 0x00001c0301007387 */ /* 0x0003ec0000100800 */
[----:B------:R-:W-:Y:S05]  /*26420*/  @!P0 BRA `(.L_x_1851) ;  /* 0x0000000800dc8947 */ /* 0x000fea0003800000 */
.L_x_1893:
[----:B------:R-:W-:Y:S05]  /*26430*/  YIELD ;  /* 0x0000000000007946 */ /* 0x000fea0003800000 */
[----:B------:R-:W-:Y:S04]  /*26440*/  BSSY B1, `(.L_x_1875) ;  /* 0x00000a9000017945 */ /* 0x000fe80003800000 */
[----:B--2---:R-:W-:Y:S05]  /*26450*/  @!P2 BRA `(.L_x_1876) ;  /* 0x00000008009ca947 */ /* 0x004fea0003800000 */
[----:B------:R-:W2:Y:S04]  /*26460*/  LDL R5, [R1+0x1c] ;  /* 0x00001c0001057983 */ /* 0x000ea80000100800 */
[----:B------:R-:W3:Y:S01]  /*26470*/  LDL R4, [R1+0x20] ;  /* 0x0000200001047983 */ /* 0x000ee20000100800 */
[----:B------:R-:W-:Y:S01]  /*26480*/  BSSY B2, `(.L_x_1877) ;  /* 0x0000008000027945 */ /* 0x000fe20003800000 */
[----:B-1----:R-:W1:Y:S02]  /*26490*/  S2R R3, SR_TID.X ;  /* 0x0000000000037919 */ /* 0x002e640000002100 */
[----:B-1----:R-:W-:-:S04]  /*264a0*/  LOP3.LUT R3, R3, 0x7f, RZ, 0xc0, !PT ;  /* 0x0000007f03037812 */ /* 0x002fc800078ec0ff */
[----:B------:R-:W-:Y:S02]  /*264b0*/  ISETP.NE.AND P1, PT, R3, RZ, PT ;  /* 0x000000ff0300720c */ /* 0x000fe40003f25270 */
[----:B--2---:R-:W-:Y:S02]  /*264c0*/  LEA R7, R5, R18, 0x3 ;  /* 0x0000001205077211 */ /* 0x004fe400078e18ff */
[----:B---3--:R-:W-:-:S04]  /*264d0*/  SHF.L.U32 R6, R4, 0x1f, RZ ;  /* 0x0000001f04067819 */ /* 0x008fc800000006ff */
[----:B------:R-:W1:Y:S02]  /*264e0*/  SYNCS.PHASECHK.TRANS64.TRYWAIT P0, [R7+URZ+0x308a0], R6 ;  /* 0x0308a006070075a7 */ /* 0x000e64000800017f */
[----:B-1----:R-:W-:Y:S05]  /*264f0*/  @!P0 BRA `(.L_x_1878) ;  /* 0x00000088006c8947 */ /* 0x002fea0003800000 */
.L_x_2090:
[----:B------:R-:W-:Y:S05]  /*26500*/  BSYNC B2 ;  /* 0x0000000000027941 */ /* 0x000fea0003800000 */
.L_x_1877:
[----:B------:R-:W-:Y:S04]  /*26510*/  BSSY B2, `(.L_x_1879) ;  /* 0x0000007000027945 */ /* 0x000fe80003800000 */
[----:B------:R-:W-:Y:S05]  /*26520*/  @P1 BRA `(.L_x_1880) ;  /* 0x0000000000141947 */ /* 0x000fea0003800000 */
[----:B------:R-:W-:Y:S01]  /*26530*/  LOP3.LUT P0, RZ, R19, 0x1, RZ, 0xc0, !PT ;  /* 0x0000000113ff7812 */ /* 0x000fe2000780c0ff */
[----:B------:R-:W-:-:S04]  /*26540*/  IMAD.MOV.U32 R3, RZ, RZ, 0x8000 ;  /* 0x00008000ff037424 */ /* 0x000fc800078e00ff */
[----:B------:R2:W-:Y:S08]  /*26550*/  SYNCS.ARRIVE.TRANS64 RZ, [R7+URZ+0x30890], R3 ;  /* 0x0308900307ff79a7 */ /* 0x0005f0000800003f */
[----:B------:R-:W-:Y:S05]  /*26560*/  @!P0 BRA `(.L_x_1880) ;  /* 0x0000000000048947 */ /* 0x000fea0003800000 */
[----:B------:R-:W-:Y:S01]  /*26570*/  BPT.TRAP 0x1 ;  /* 0x000000040000795c */ /* 0x000fe20000300000 */
.L_x_1880:
[----:B------:R-:W-:Y:S05]  /*26580*/  BSYNC B2 ;  /* 0x0000000000027941 */ /* 0x000fea0003800000 */
.L_x_1879:
[----:B--2---:R-:W2:Y:S01]  /*26590*/  LDL R3, [R1+0x1c] ;  /* 0x00001c0001037983 */ /* 0x004ea20000100800 */
[----:B------:R-:W-:Y:S01]  /*265a0*/  IMAD.MOV.U32 R11, RZ, RZ, RZ ;  /* 0x000000ffff0b7224 */ /* 0x000fe200078e00ff */
        /* <DEDUP_REMOVED lines=10> */
.L_x_1881:
        /* <DEDUP_REMOVED lines=10> */
[----:B------:R-:W-:Y:S01]  /*266f0*/  IMAD.MOV.U32 R9, RZ, RZ, 0x40 ;  /* 0x00000040ff097424 */ /* 0x000fe200078e00ff */
[----:B------:R-:W-:Y:S01]  /*26700*/  PLOP3.LUT P0, PT, PT, PT, PT, 0x80, 0x0 ;  /* 0x000000000000781c */ /* 0x000fe20003f0f070 */
[----:B------:R-:W-:Y:S01]  /*26710*/  UMOV UR6, 0x0 ;  /* 0x0000000000067882 */ /* 0x000fe20000000000 */
[----:B------:R-:W-:Y:S02]  /*26720*/  UMOV UR7, 0x12f00000 ;  /* 0x12f0000000077882 */ /* 0x000fe40000000000 */
[----:B------:R-:W-:Y:S02]  /*26730*/  R2UR UR10, R9 ;  /* 0x00000000090a72ca */ /* 0x000fe400000e0000 */
[----:B------:R-:W-:-:S13]  /*26740*/  IADD3 R9, R5, 0x22400, RZ ;  /* 0x0002240005097810 */ /* 0x000fda0007ffe0ff */
.L_x_1882:
        /* <DEDUP_REMOVED lines=10> */
[----:B0-----:R-:W-:Y:S01]  /*267f0*/  IMAD.MOV.U32 R15, RZ, RZ, 0x80 ;  /* 0x00000080ff0f7424 */ /* 0x001fe200078e00ff */
[----:B------:R-:W-:Y:S01]  /*26800*/  PLOP3.LUT P0, PT, PT, PT, PT, 0x80, 0x0 ;  /* 0x000000000000781c */ /* 0x000fe20003f0f070 */
[----:B------:R-:W-:Y:S01]  /*26810*/  VIADD R9, R5, 0x24400 ;  /* 0x0002440005097836 */ /* 0x000fe20000000000 */
[----:B------:R-:W-:Y:S01]  /*26820*/  UMOV UR6, 0x0 ;  /* 0x0000000000067882 */ /* 0x000fe20000000000 */
[----:B------:R-:W-:Y:S01]  /*26830*/  UMOV UR7, 0x12f00000 ;  /* 0x12f0000000077882 */ /* 0x000fe20000000000 */
[----:B------:R-:W-:-:S15]  /*26840*/  R2UR UR10, R15 ;  /* 0x000000000f0a72ca */ /* 0x000fde00000e0000 */
.L_x_1883:
        /* <DEDUP_REMOVED lines=16> */
.L_x_1884:
        /* <DEDUP_REMOVED lines=13> */
.L_x_2091:
[----:B------:R-:W-:Y:S05]  /*26a20*/  BSYNC B2 ;  /* 0x0000000000027941 */ /* 0x000fea0003800000 */
.L_x_1885:
        /* <DEDUP_REMOVED lines=9> */
.L_x_1888:
[----:B------:R-:W-:Y:S05]  /*26ac0*/  BSYNC B2 ;  /* 0x0000000000027941 */ /* 0x000fea0003800000 */
.L_x_1887:
[----:B------:R-:W-:Y:S01]  /*26ad0*/  R2UR UR10, R11 ;  /* 0x000000000b0a72ca */ /* 0x000fe200000e0000 */
[----:B------:R-:W-:Y:S01]  /*26ae0*/  UIADD3 UR4, UP0, UR36, 0x670, URZ ;  /* 0x0000067024047890 */ /* 0x000fe2000ff1e03f */
[----:B------:R-:W-:Y:S01]  /*26af0*/  R2UR UR6, R12 ;  /* 0x000000000c0672ca */ /* 0x000fe200000e0000 */
[----:B--2---:R-:W-:Y:S01]  /*26b00*/  VIADD R3, R5, 0x400 ;  /* 0x0000040005037836 */ /* 0x004fe20000000000 */
[----:B------:R-:W-:Y:S01]  /*26b10*/  R2UR UR7, R13 ;  /* 0x000000000d0772ca */ /* 0x000fe200000e0000 */
[----:B------:R-:W-:Y:S01]  /*26b20*/  UIADD3.X UR5, URZ, UR37, URZ, UP0, !UPT ;  /* 0x000000253f057290 */ /* 0x000fe200087fe43f */
[----:B------:R-:W-:Y:S02]  /*26b30*/  PLOP3.LUT P0, PT, PT, PT, PT, 0x80, 0x0 ;  /* 0x000000000000781c */ /* 0x000fe40003f0f070 */
[----:B01----:R-:W-:-:S11]  /*26b40*/  IADD3 R7, R7, 0x308b0, RZ ;  /* 0x000308b007077810 */ /* 0x003fd60007ffe0ff */
.L_x_1889:
        /* <DEDUP_REMOVED lines=16> */
.L_x_1890:
        /* <DEDUP_REMOVED lines=15> */
.L_x_1891:
        /* <DEDUP_REMOVED lines=15> */
.L_x_1892:
        /* <DEDUP_REMOVED lines=10> */
.L_x_1876:
[----:B------:R-:W-:Y:S05]  /*26ed0*/  BSYNC B1 ;  /* 0x0000000000017941 */ /* 0x000fea0003800000 */
.L_x_1875:
[----:B-1----:R-:W2:Y:S04]  /*26ee0*/  LDL.LU R3, [R1+0x1c] ;  /* 0x00001c0001037983 */ /* 0x002ea80000300800 */
        /* <DEDUP_REMOVED lines=11> */
.L_x_1851:
[----:B------:R-:W-:Y:S05]  /*26fa0*/  BSYNC B0 ;  /* 0x0000000000007941 */ /* 0x000fea0003800000 */
.L_x_1850:
[----:B------:R-:W3:Y:S01]  /*26fb0*/  LDL R7, [R1+0x34] ;  /* 0x0000340001077983 */ /* 0x000ee20000100800 */
[----:B------:R-:W4:Y:S01]  /*26fc0*/  LDC R0, c[0x0][0x448] ;  /* 0x00011200ff007b82 */ /* 0x000f220000000800 */
[----:B------:R-:W-:Y:S07]  /*26fd0*/  @!P5 WARPSYNC.ALL ;  /* 0x000000000000d948 */ /* 0x000fee0003800000 */
[----:B------:R-:W-:Y:S01]  /*26fe0*/  @!P5 BAR.SYNC.DEFER_BLOCKING 0xc, 0x180 ;  /* 0x030600000000db1d */ /* 0x000fe20000010000 */
[----:B----4-:R-:W-:-:S13]  /*26ff0*/  ISETP.NE.AND P0, PT, R0, 0x1, PT ;  /* 0x000000010000780c */ /* 0x010fda0003f05270 */
[----:B------:R-:W4:Y:S08]  /*27000*/  @P0 LDC R0, c[0x0][0x44c] ;  /* 0x00011300ff000b82 */ /* 0x000f300000000800 */
[----:B-12---:R-:W1:Y:S01]  /*27010*/  @P0 LDC R3, c[0x0][0x450] ;  /* 0x00011400ff030b82 */ /* 0x006e620000000800 */
[----:B---3--:R-:W-:-:S05]  /*27020*/  IADD3 R2, R7, 0x7f, RZ ;  /* 0x0000007f07027810 */ /* 0x008fca0007ffe0ff */
[----:B----4-:R-:W-:-:S05]  /*27030*/  @P0 IMAD.HI.U32 R0, R2, R0, RZ ;  /* 0x0000000002000227 */ /* 0x010fca00078e00ff */
[----:B-1----:R-:W-:-:S05]  /*27040*/  @P0 SHF.R.U32.HI R2, RZ, R3, R0 ;  /* 0x00000003ff020219 */ /* 0x002fca0000011600 */
[----:B------:R-:W-:Y:S02]  /*27050*/  IMAD.IADD R0, R21, 0x1, R2 ;  /* 0x0000000115007824 */ /* 0x000fe400078e0202 */
[----:B------:R-:W1:Y:S02]  /*27060*/  LDC.64 R2, c[0x0][0x9e0] ;  /* 0x00027800ff027b82 */ /* 0x000e640000000a00 */
[----:B-1----:R-:W-:Y:S01]  /*27070*/  ISETP.GE.AND P1, PT, R3, 0x1, PT ;  /* 0x000000010300780c */ /* 0x002fe20003f26270 */
[----:B------:R-:W-:-:S12]  /*27080*/  IMAD.IADD R2, R0, 0x1, R2 ;  /* 0x0000000100027824 */ /* 0x000fd800078e0202 */
[----:B------:R-:W-:Y:S05]  /*27090*/  @!P1 BRA `(.L_x_1894) ;  /* 0x0000000000489947 */ /* 0x000fea0003800000 */
        /* <DEDUP_REMOVED lines=11> */
.L_x_1896:
[----:B------:R-:W-:-:S13]  /*27150*/  ISETP.NE.AND P2, PT, R3, 0x1, PT ;  /* 0x000000010300780c */ /* 0x000fda0003f45270 */
[----:B------:R-:W1:Y:S02]  /*27160*/  @P2 LDC.64 R4, c[0x0][0x9e8] ;  /* 0x00027a00ff042b82 */ /* 0x000e640000000a00 */
[----:B-1----:R-:W-:-:S05]  /*27170*/  @P2 IMAD.HI.U32 R4, R6, R4, RZ ;  /* 0x0000000406042227 */ /* 0x002fca00078e00ff */
[----:B------:R-:W-:-:S07]  /*27180*/  @P2 SHF.R.U32.HI R6, RZ, R5, R4 ;  /* 0x00000005ff062219 */ /* 0x000fce0000011604 */
.L_x_1897:
[----:B------:R-:W-:Y:S05]  /*27190*/  BSYNC B0 ;  /* 0x0000000000007941 */ /* 0x000fea0003800000 */
.L_x_1895:
[----:B------:R-:W-:-:S05]  /*271a0*/  IMAD R6, R6, R3, R3 ;  /* 0x0000000306067224 */ /* 0x000fca00078e0203 */
[----:B------:R-:W-:-:S07]  /*271b0*/  VIMNMX R2, R2, R6, PT ;  /* 0x0000000602027248 */ /* 0x000fce0003fe0100 */
.L_x_1894:
[----:B------:R-:W2:Y:S01]  /*271c0*/  LDL R6, [R1+0x5c] ;  /* 0x00005c0001067983 */ /* 0x000ea20000100800 */
[----:B------:R-:W1:Y:S01]  /*271d0*/  @P0 LDC R4, c[0x0][0x44c] ;  /* 0x00011300ff040b82 */ /* 0x000e620000000800 */
[----:B------:R-:W-:Y:S01]  /*271e0*/  IMAD.MOV.U32 R0, RZ, RZ, R7 ;  /* 0x000000ffff007224 */ /* 0x000fe200078e0007 */
[----:B------:R-:W-:-:S06]  /*271f0*/  ULDC UR4, c[0x0][0x9dc] ;  /* 0x0002770000047ab9 */ /* 0x000fcc0000000800 */
[----:B------:R-:W3:Y:S01]  /*27200*/  @P0 LDC R5, c[0x0][0x450] ;  /* 0x00011400ff050b82 */ /* 0x000ee20000000800 */
[----:B-1----:R-:W-:-:S05]  /*27210*/  @P0 IMAD.HI.U32 R4, R7, R4, RZ ;  /* 0x0000000407040227 */ /* 0x002fca00078e00ff */
[----:B---3--:R-:W-:Y:S01]  /*27220*/  @P0 SHF.R.U32.HI R0, RZ, R5, R4 ;  /* 0x00000005ff000219 */ /* 0x008fe20000011604 */
[----:B------:R-:W-:-:S04]  /*27230*/  VIADD R4, R2, 0x3f ;  /* 0x0000003f02047836 */ /* 0x000fc80000000000 */
[----:B------:R-:W-:Y:S01]  /*27240*/  IMAD.IADD R2, R20, 0x1, R0 ;  /* 0x0000000114027824 */ /* 0x000fe200078e0200 */
[----:B------:R-:W-:-:S04]  /*27250*/  SHF.R.S32.HI R0, RZ, 0x1f, R4 ;  /* 0x0000001fff007819 */ /* 0x000fc80000011404 */
[----:B------:R-:W-:-:S04]  /*27260*/  LEA.HI R0, R0, R4, RZ, 0x6 ;  /* 0x0000000400007211 */ /* 0x000fc800078f30ff */
[----:B------:R-:W-:Y:S02]  /*27270*/  SHF.R.S32.HI R7, RZ, 0x6, R0 ;  /* 0x00000006ff077819 */ /* 0x000fe40000011400 */
[----:B------:R-:W-:-:S03]  /*27280*/  IADD3 R0, R2, -UR4, RZ ;  /* 0x8000000402007c10 */ /* 0x000fc6000fffe0ff */
[----:B------:R1:W-:Y:S01]  /*27290*/  STL [R1+0x60], R7 ;  /* 0x0000600701007387 */ /* 0x0003e20000100800 */
[----:B--2---:R-:W-:Y:S01]  /*272a0*/  VIMNMX R6, R6, R7, PT ;  /* 0x0000000706067248 */ /* 0x004fe20003fe0100 */
[----:B-1----:R-:W-:Y:S06]  /*272b0*/  @!P1 BRA `(.L_x_1898) ;  /* 0x0000000000449947 */ /* 0x002fec0003800000 */
        /* <DEDUP_REMOVED lines=10> */
.L_x_1900:
[----:B------:R-:W-:-:S13]  /*27360*/  ISETP.NE.AND P0, PT, R3, 0x1, PT ;  /* 0x000000010300780c */ /* 0x000fda0003f05270 */
[----:B------:R-:W1:Y:S02]  /*27370*/  @P0 LDC.64 R4, c[0x0][0x9e8] ;  /* 0x00027a00ff040b82 */ /* 0x000e640000000a00 */
[----:B-1----:R-:W-:-:S05]  /*27380*/  @P0 IMAD.HI.U32 R4, R2, R4, RZ ;  /* 0x0000000402040227 */ /* 0x002fca00078e00ff */
[----:B------:R-:W-:-:S07]  /*27390*/  @P0 SHF.R.U32.HI R2, RZ, R5, R4 ;  /* 0x00000005ff020219 */ /* 0x000fce0000011604 */
.L_x_1901:
[----:B------:R-:W-:Y:S05]  /*273a0*/  BSYNC B0 ;  /* 0x0000000000007941 */ /* 0x000fea0003800000 */
.L_x_1899:
[----:B------:R-:W-:-:S05]  /*273b0*/  IMAD R2, R2, R3, RZ ;  /* 0x0000000302027224 */ /* 0x000fca00078e02ff */
[----:B------:R-:W-:-:S07]  /*273c0*/  VIMNMX R0, R0, R2, !PT ;  /* 0x0000000200007248 */ /* 0x000fce0007fe0100 */
.L_x_1898:
[----:B------:R-:W-:Y:S01]  /*273d0*/  SHF.R.S32.HI R2, RZ, 0x1f, R0 ;  /* 0x0000001fff027819 */ /* 0x000fe20000011400 */
[----:B------:R-:W-:Y:S01]  /*273e0*/  BSSY B0, `(.L_x_1902) ;  /* 0x0000026000007945 */ /* 0x000fe20003800000 */
[----:B------:R-:W-:Y:S02]  /*273f0*/  ISETP.NE.AND P1, PT, R17, RZ, PT ;  /* 0x000000ff1100720c */ /* 0x000fe40003f25270 */
[----:B------:R-:W-:-:S04]  /*27400*/  LEA.HI R2, R2, R0, RZ, 0x6 ;  /* 0x0000000002027211 */ /* 0x000fc800078f30ff */
[----:B------:R-:W-:-:S04]  /*27410*/  SHF.R.S32.HI R2, RZ, 0x6, R2 ;  /* 0x00000006ff027819 */ /* 0x000fc80000011402 */
[----:B------:R-:W-:-:S03]  /*27420*/  VIMNMX R8, RZ, R2, !PT ;  /* 0x00000002ff087248 */ /* 0x000fc60007fe0100 */
[----:B------:R-:W1:Y:S01]  /*27430*/  @!P1 LDC R17, c[0x0][0x9f0] ;  /* 0x00027c00ff119b82 */ /* 0x000e620000000800 */
[----:B------:R-:W-:Y:S01]  /*27440*/  ISETP.GT.AND P0, PT, R6, R8, PT ;  /* 0x000000080600720c */ /* 0x000fe20003f04270 */
[----:B------:R2:W-:Y:S04]  /*27450*/  STL [R1+0x38], R8 ;  /* 0x0000380801007387 */ /* 0x0005e80000100800 */
[----:B------:R2:W-:Y:S08]  /*27460*/  STL [R1+0x40], RZ ;  /* 0x000040ff01007387 */ /* 0x0005f00000100800 */
[----:B--2---:R-:W-:Y:S05]  /*27470*/  @!P0 BRA `(.L_x_1903) ;  /* 0x0000000000708947 */ /* 0x004fea0003800000 */
[----:B-1----:R-:W-:-:S04]  /*27480*/  IABS R0, R17 ;  /* 0x0000001100007213 */ /* 0x002fc80000000000 */
[----:B------:R-:W1:Y:S08]  /*27490*/  I2F.RP R2, R0 ;  /* 0x0000000000027306 */ /* 0x000e700000209400 */
[----:B-1----:R-:W1:Y:S02]  /*274a0*/  MUFU.RCP R2, R2 ;  /* 0x0000000200027308 */ /* 0x002e640000001000 */
[----:B-1----:R-:W-:-:S06]  /*274b0*/  VIADD R2, R2, 0xffffffe ;  /* 0x0ffffffe02027836 */ /* 0x002fcc0000000000 */
[----:B------:R-:W1:Y:S02]  /*274c0*/  F2I.FTZ.U32.TRUNC.NTZ R3, R2 ;  /* 0x0000000200037305 */ /* 0x000e64000021f000 */
[----:B-1----:R-:W-:-:S04]  /*274d0*/  IMAD.MOV R2, RZ, RZ, -R3 ;  /* 0x000000ffff027224 */ /* 0x002fc800078e0a03 */
[----:B------:R-:W-:Y:S02]  /*274e0*/  IMAD R4, R2, R0, RZ ;  /* 0x0000000002047224 */ /* 0x000fe400078e02ff */
[----:B------:R-:W-:-:S04]  /*274f0*/  IMAD.MOV.U32 R2, RZ, RZ, RZ ;  /* 0x000000ffff027224 */ /* 0x000fc800078e00ff */
[----:B------:R-:W-:Y:S01]  /*27500*/  IMAD.HI.U32 R7, R3, R4, R2 ;  /* 0x0000000403077227 */ /* 0x000fe200078e0002 */
[----:B------:R-:W-:Y:S02]  /*27510*/  IADD3 R4, R17, -0x1, R6 ;  /* 0xffffffff11047810 */ /* 0x000fe40007ffe006 */
[----:B------:R-:W-:-:S03]  /*27520*/  IABS R2, R17 ;  /* 0x0000001100027213 */ /* 0x000fc60000000000 */
[----:B------:R-:W-:Y:S02]  /*27530*/  IMAD.IADD R4, R4, 0x1, -R8 ;  /* 0x0000000104047824 */ /* 0x000fe400078e0a08 */
[----:B------:R-:W-:-:S03]  /*27540*/  IMAD.MOV R2, RZ, RZ, -R2 ;  /* 0x000000ffff027224 */ /* 0x000fc600078e0a02 */
[----:B------:R-:W-:Y:S01]  /*27550*/  IABS R3, R4 ;  /* 0x0000000400037213 */ /* 0x000fe20000000000 */
[----:B------:R-:W-:Y:S01]  /*27560*/  IMAD.MOV.U32 R5, RZ, RZ, R2 ;  /* 0x000000ffff057224 */ /* 0x000fe200078e0002 */
[----:B------:R-:W-:-:S03]  /*27570*/  LOP3.LUT R4, R4, R17, RZ, 0x3c, !PT ;  /* 0x0000001104047212 */ /* 0x000fc600078e3cff */
[----:B------:R-:W-:Y:S01]  /*27580*/  IMAD.HI.U32 R2, R7, R3, RZ ;  /* 0x0000000307027227 */ /* 0x000fe200078e00ff */
[----:B------:R-:W-:-:S03]  /*27590*/  ISETP.GE.AND P1, PT, R4, RZ, PT ;  /* 0x000000ff0400720c */ /* 0x000fc60003f26270 */
[----:B------:R-:W-:-:S05]  /*275a0*/  IMAD R3, R2, R5, R3 ;  /* 0x0000000502037224 */ /* 0x000fca00078e0203 */
[----:B------:R-:W-:-:S13]  /*275b0*/  ISETP.GT.U32.AND P2, PT, R0, R3, PT ;  /* 0x000000030000720c */ /* 0x000fda0003f44070 */
[----:B------:R-:W-:Y:S01]  /*275c0*/  @!P2 IMAD.IADD R3, R3, 0x1, -R0 ;  /* 0x000000010303a824 */ /* 0x000fe200078e0a00 */
[----:B------:R-:W-:Y:S02]  /*275d0*/  @!P2 IADD3 R2, R2, 0x1, RZ ;  /* 0x000000010202a810 */ /* 0x000fe40007ffe0ff */
[----:B------:R-:W-:Y:S02]  /*275e0*/  ISETP.NE.AND P2, PT, R17, RZ, PT ;  /* 0x000000ff1100720c */ /* 0x000fe40003f45270 */
[----:B------:R-:W-:-:S13]  /*275f0*/  ISETP.GE.U32.AND P0, PT, R3, R0, PT ;  /* 0x000000000300720c */ /* 0x000fda0003f06070 */
[----:B------:R-:W-:-:S04]  /*27600*/  @P0 VIADD R2, R2, 0x1 ;  /* 0x0000000102020836 */ /* 0x000fc80000000000 */
[----:B------:R-:W-:Y:S01]  /*27610*/  @!P1 IMAD.MOV R2, RZ, RZ, -R2 ;  /* 0x000000ffff029224 */ /* 0x000fe200078e0a02 */
[----:B------:R-:W-:-:S05]  /*27620*/  @!P2 LOP3.LUT R2, RZ, R17, RZ, 0x33, !PT ;  /* 0x00000011ff02a212 */ /* 0x000fca00078e33ff */
[----:B------:R2:W-:Y:S02]  /*27630*/  STL [R1+0x40], R2 ;  /* 0x0000400201007387 */ /* 0x0005e40000100800 */
.L_x_1903:
[----:B------:R-:W-:Y:S05]  /*27640*/  BSYNC B0 ;  /* 0x0000000000007941 */ /* 0x000fea0003800000 */
.L_x_1902:
[----:B------:R-:W3:Y:S04]  /*27650*/  LDL R0, [R1+0x40] ;  /* 0x0000400001007983 */ /* 0x000ee80000100800 */
[----:B--2---:R-:W3:Y:S01]  /*27660*/  LDL R2, [R1+0x50] ;  /* 0x0000500001027983 */ /* 0x004ee20000100800 */
[----:B------:R-:W-:Y:S01]  /*27670*/  BSSY B7, `(.L_x_1904) ;  /* 0x00004d5000077945 */ /* 0x000fe20003800000 */
[----:B---3--:R-:W-:-:S05]  /*27680*/  IMAD R2, R2, R0, R8 ;  /* 0x0000000002027224 */ /* 0x008fca00078e0208 */
[----:B------:R-:W-:Y:S01]  /*27690*/  VIADDMNMX R0, R2, R0, R6, PT ;  /* 0x0000000002007246 */ /* 0x000fe20003800106 */
[----:B------:R2:W-:Y:S03]  /*276a0*/  STL [R1+0x30], R2 ;  /* 0x0000300201007387 */ /* 0x0005e60000100800 */
[----:B------:R-:W-:Y:S01]  /*276b0*/  ISETP.GT.AND P0, PT, R0, R2, PT ;  /* 0x000000020000720c */ /* 0x000fe20003f04270 */
[----:B------:R2:W-:-:S12]  /*276c0*/  STL [R1+0x44], R0 ;  /* 0x0000440001007387 */ /* 0x0005d80000100800 */
[----:B--2---:R-:W-:Y:S05]  /*276d0*/  @P0 BRA `(.L_x_1905) ;  /* 0x00000000004c0947 */ /* 0x004fea0003800000 */
[----:B------:R-:W2:Y:S02]  /*276e0*/  S2R R0, SR_TID.X ;  /* 0x0000000000007919 */ /* 0x000ea40000002100 */
[----:B--2---:R-:W-:-:S04]  /*276f0*/  LOP3.LUT R0, R0, 0x7f, RZ, 0xc0, !PT ;  /* 0x0000007f00007812 */ /* 0x004fc800078ec0ff */
[----:B------:R-:W-:-:S13]  /*27700*/  ISETP.NE.AND P1, PT, R0, RZ, PT ;  /* 0x000000ff0000720c */ /* 0x000fda0003f25270 */
[----:B------:R-:W-:Y:S05]  /*27710*/  @P1 BRA `(.L_x_1906) ;  /* 0x0000004c00281947 */ /* 0x000fea0003800000 */
[----:B------:R-:W2:Y:S01]  /*27720*/  S2R R3, SR_LANEID ;  /* 0x0000000000037919 */ /* 0x000ea20000000000 */
[----:B------:R-:W-:Y:S01]  /*27730*/  VOTEU.ANY UR4, UPT, PT ;  /* 0x0000000000047886 */ /* 0x000fe200038e0100 */
[----:B------:R-:W3:Y:S01]  /*27740*/  LDC.64 R4, c[0x0][0xc60] ;  /* 0x00031800ff047b82 */ /* 0x000ee20000000a00 */
[----:B------:R-:W2:Y:S01]  /*27750*/  FLO.U32 R0, UR4 ;  /* 0x0000000400007d00 */ /* 0x000ea200080e0000 */
[----:B------:R-:W-:-:S07]  /*27760*/  ULDC.64 UR6, c[0x0][0x208] ;  /* 0x0000820000067ab9 */ /* 0x000fce0000000a00 */
[----:B------:R-:W3:Y:S01]  /*27770*/  POPC R2, UR4 ;  /* 0x0000000400027d09 */ /* 0x000ee20008000000 */
[----:B--2---:R-:W-:-:S13]  /*27780*/  ISETP.EQ.U32.AND P0, PT, R0, R3, PT ;  /* 0x000000030000720c */ /* 0x004fda0003f02070 */
[----:B---3--:R-:W2:Y:S01]  /*27790*/  @P0 ATOMG.E.ADD.STRONG.GPU PT, R5, desc[UR6][R4.64], R2 ;  /* 0x00000002040509a8 */ /* 0x008ea200081ee1c6 */
[----:B------:R-:W3:Y:S02]  /*277a0*/  S2R R3, SR_LTMASK ;  /* 0x0000000000037919 */ /* 0x000ee40000003900 */
[----:B---3--:R-:W-:-:S06]  /*277b0*/  LOP3.LUT R3, R3, UR4, RZ, 0xc0, !PT ;  /* 0x0000000403037c12 */ /* 0x008fcc000f8ec0ff */
[----:B------:R-:W3:Y:S01]  /*277c0*/  POPC R3, R3 ;  /* 0x0000000300037309 */ /* 0x000ee20000000000 */
[----:B--2---:R-:W3:Y:S02]  /*277d0*/  SHFL.IDX PT, R0, R5, R0, 0x1f ;  /* 0x00001f0005007589 */ /* 0x004ee400000e0000 */
[----:B---3--:R-:W-:-:S05]  /*277e0*/  IADD3 R0, R0, UR39, R3 ;  /* 0x0000002700007c10 */ /* 0x008fca000fffe003 */
[----:B------:R3:W-:Y:S01]  /*277f0*/  STL [R1], R0 ;  /* 0x0000000001007387 */ /* 0x0007e20000100800 */
[----:B------:R-:W-:Y:S05]  /*27800*/  BRA `(.L_x_1906) ;  /* 0x0000004800ec7947 */ /* 0x000fea0003800000 */
.L_x_1905:
        /* <DEDUP_REMOVED lines=10> */
[----:B------:R-:W2:Y:S01]  /*278b0*/  LDC.64 R2, c[0x4][R2] ;  /* 0x0100000002027b82 */ /* 0x000ea20000000a00 */
        /* <DEDUP_REMOVED lines=8> */
[----:B012---:R-:W-:Y:S05]  /*27940*/  CALL.ABS.NOINC R2 ;  /* 0x0000000002007343 */ /* 0x007fea0003c00000 */
.L_x_1908:
[----:B------:R-:W-:Y:S05]  /*27950*/  BSYNC B6 ;  /* 0x0000000000067941 */ /* 0x000fea0003800000 */
.L_x_1907:
[----:B------:R-:W-:Y:S01]  /*27960*/  VIADD R0, R18, 0x400 ;  /* 0x0000040012007836 */ /* 0x000fe20000000000 */
[----:B------:R-:W-:Y:S04]  /*27970*/  BSSY B6, `(.L_x_1909) ;  /* 0x0000022000067945 */ /* 0x000fe80003800000 */
[----:B------:R-:W-:-:S13]  /*27980*/  LOP3.LUT P0, RZ, R0, 0x3ff, RZ, 0xc0, !PT ;  /* 0x000003ff00ff7812 */ /* 0x000fda000780c0ff */
[----:B------:R-:W-:Y:S05]  /*27990*/  @!P0 BRA `(.L_x_1910) ;  /* 0x00000000007c8947 */ /* 0x000fea0003800000 */
[----:B-1----:R-:W-:Y:S01]  /*279a0*/  MOV R17, 0x0 ;  /* 0x0000000000117802 */ /* 0x002fe20000000f00 */
[----:B------:R-:W-:Y:S01]  /*279b0*/  ULDC.64 UR6, c[0x4][0x1b8] ;  /* 0x01006e0000067ab9 */ /* 0x000fe20000000a00 */
[----:B------:R-:W-:Y:S01]  /*279c0*/  ULDC.64 UR8, c[0x4][0x1c0] ;  /* 0x0100700000087ab9 */ /* 0x000fe20000000a00 */
[----:B------:R-:W-:Y:S01]  /*279d0*/  ULDC.64 UR4, c[0x4][0x148] ;  /* 0x0100520000047ab9 */ /* 0x000fe20000000a00 */
[----:B------:R1:W2:Y:S01]  /*279e0*/  LDC.64 R2, c[0x4][R17] ;  /* 0x0100000011027b82 */ /* 0x0002a20000000a00 */
        /* <DEDUP_REMOVED lines=8> */
[----:B-1----:R-:W-:-:S07]  /*27a70*/  IMAD.MOV.U32 R13, RZ, RZ, RZ ;  /* 0x000000ffff0d7224 */ /* 0x002fce00078e00ff */
[----:B------:R-:W-:-:S07]  /*27a80*/  LEPC R20, `(.L_x_1911) ;  /* 0x000000001014794e */ /* 0x000fce0000000000 */
[----:B0-2---:R-:W-:Y:S05]  /*27a90*/  CALL.ABS.NOINC R2 ;  /* 0x0000000002007343 */ /* 0x005fea0003c00000 */
.L_x_1911:
        /* <DEDUP_REMOVED lines=15> */
.L_x_1910:
[----:B------:R-:W-:Y:S05]  /*27b90*/  BSYNC B6 ;  /* 0x0000000000067941 */ /* 0x000fea0003800000 */
.L_x_1909:
[----:B------:R-:W2:Y:S01]  /*27ba0*/  LDL R0, [R1+0xc] ;  /* 0x00000c0001007983 */ /* 0x000ea20000100800 */
[----:B------:R-:W-:Y:S02]  /*27bb0*/  ULDC.64 UR4, c[0x0][0x9f8] ;  /* 0x00027e0000047ab9 */ /* 0x000fe40000000a00 */
[----:B------:R-:W-:Y:S01]  /*27bc0*/  ISETP.NE.U32.AND P0, PT, RZ, UR4, PT ;  /* 0x00000004ff007c0c */ /* 0x000fe2000bf05070 */
[----:B-1----:R-:W3:Y:S01]  /*27bd0*/  LDL R17, [R1+0x44] ;  /* 0x0000440001117983 */ /* 0x002ee20000100800 */
[----:B------:R-:W-:Y:S02]  /*27be0*/  ULDC.64 UR6, c[0x0][0x208] ;  /* 0x0000820000067ab9 */ /* 0x000fe40000000a00 */
[----:B------:R-:W-:Y:S01]  /*27bf0*/  ISETP.NE.AND.EX P0, PT, RZ, UR5, PT, P0 ;  /* 0x00000005ff007c0c */ /* 0x000fe2000bf05300 */
[----:B------:R-:W-:-:S12]  /*27c00*/  ULDC.64 UR4, c[0x0][0xa08] ;  /* 0x0002820000047ab9 */ /* 0x000fd80000000a00 */
[----:B------:R-:W1:Y:S01]  /*27c10*/  @P0 LDC.64 R2, c[0x0][0x9f8] ;  /* 0x00027e00ff020b82 */ /* 0x000e620000000a00 */
[----:B--2---:R-:W-:Y:S01]  /*27c20*/  MOV R7, R0 ;  /* 0x0000000000077202 */ /* 0x004fe20000000f00 */
[----:B-1----:R-:W-:-:S05]  /*27c30*/  @P0 IMAD.WIDE R2, R0, 0x4, R2 ;  /* 0x0000000400020825 */ /* 0x002fca00078e0202 */
[----:B------:R1:W2:Y:S01]  /*27c40*/  @P0 LDG.E R7, desc[UR6][R2.64] ;  /* 0x0000000602070981 */ /* 0x0002a2000c1e1900 */
[----:B---3--:R-:W-:Y:S01]  /*27c50*/  VIADD R0, R17, 0xffffffff ;  /* 0xffffffff11007836 */ /* 0x008fe20000000000 */
[----:B-1----:R-:W1:Y:S02]  /*27c60*/  LDC.64 R2, c[0x0][0x418] ;  /* 0x00010600ff027b82 */ /* 0x002e640000000a00 */
[----:B-1----:R-:W-:Y:S01]  /*27c70*/  LOP3.LUT P0, RZ, R2, UR4, RZ, 0xfc, !PT ;  /* 0x0000000402ff7c12 */ /* 0x002fe2000f80fcff */
[----:B------:R-:W-:-:S03]  /*27c80*/  UMOV UR4, 0xffffffff ;  /* 0xffffffff00047882 */ /* 0x000fc60000000000 */
[----:B------:R-:W-:Y:S02]  /*27c90*/  LOP3.LUT P0, RZ, R3, UR5, RZ, 0xfc, P0 ;  /* 0x0000000503ff7c12 */ /* 0x000fe4000800fcff */
[----:B--2---:R-:W-:Y:S01]  /*27ca0*/  SHF.R.S32.HI R8, RZ, 0x1f, R7 ;  /* 0x0000001fff087819 */ /* 0x004fe20000011407 */
[----:B------:R1:W-:Y:S01]  /*27cb0*/  STL [R1+0x8], R7 ;  /* 0x0000080701007387 */ /* 0x0003e20000100800 */
[----:B------:R-:W-:-:S03]  /*27cc0*/  SEL R17, R7, RZ, !P0 ;  /* 0x000000ff07117207 */ /* 0x000fc60004000000 */
[----:B------:R1:W-:Y:S01]  /*27cd0*/  STL [R1+0x24], R8 ;  /* 0x0000240801007387 */ /* 0x0003e20000100800 */
[----:B------:R-:W-:Y:S05]  /*27ce0*/  BRA.DIV UR4, `(.L_x_1912) ;  /* 0x0000007204987947 */ /* 0x000fea000b800000 */
[----:B------:R-:W2:Y:S02]  /*27cf0*/  S2R R4, SR_TID.X ;  /* 0x0000000000047919 */ /* 0x000ea40000002100 */
[----:B--2---:R-:W-:-:S04]  /*27d00*/  SHF.R.U32.HI R4, RZ, 0x5, R4 ;  /* 0x00000005ff047819 */ /* 0x004fc80000011604 */
[----:B------:R-:W-:-:S05]  /*27d10*/  LOP3.LUT R4, R4, 0x3, RZ, 0xc0, !PT ;  /* 0x0000000304047812 */ /* 0x000fca00078ec0ff */
[----:B------:R2:W3:Y:S02]  /*27d20*/  SHFL.IDX PT, R14, R4, RZ, 0x1f ;  /* 0x00001fff040e7589 */ /* 0x0004e400000e0000 */
.L_x_2094:
[----:B------:R4:W-:Y:S01]  /*27d30*/  STL [R1+0x4], R0 ;  /* 0x0000040001007387 */ /* 0x0009e20000100800 */
[----:B---3--:R-:W-:Y:S02]  /*27d40*/  ISETP.NE.AND P0, PT, R14, RZ, PT ;  /* 0x000000ff0e00720c */ /* 0x008fe40003f05270 */
[----:B------:R-:W-:Y:S02]  /*27d50*/  PLOP3.LUT P1, PT, PT, PT, PT, 0x8, 0x0 ;  /* 0x000000000000781c */ /* 0x000fe40003f2e170 */
[----:B------:R-:W-:-:S11]  /*27d60*/  LOP3.LUT R19, R19, 0xfffffffb, RZ, 0xc0, !PT ;  /* 0xfffffffb13137812 */ /* 0x000fd600078ec0ff */
[----:B------:R-:W-:Y:S01]  /*27d70*/  @P1 LOP3.LUT R19, R19, 0x4, RZ, 0xfc, !PT ;  /* 0x0000000413131812 */ /* 0x000fe200078efcff */
[----:B----4-:R-:W-:Y:S06]  /*27d80*/  @P0 BRA `(.L_x_1913) ;  /* 0x0000000400440947 */ /* 0x010fec0003800000 */
[----:B------:R-:W-:-:S03]  /*27d90*/  UMOV UR4, 0xffffffff ;  /* 0xffffffff00047882 */ /* 0x000fc60000000000 */
[----:B------:R-:W-:Y:S05]  /*27da0*/  BRA.DIV UR4, `(.L_x_1914) ;  /* 0x00000072049c7947 */ /* 0x000fea000b800000 */
[----:B------:R-:W-:-:S13]  /*27db0*/  ELECT P6, URZ, PT ;  /* 0x00000000003f782f */ /* 0x000fda00038c0000 */
.L_x_2097:
        /* <DEDUP_REMOVED lines=8> */
[----:B------:R-:W-:Y:S01]  /*27e40*/  IMAD.MOV.U32 R0, RZ, RZ, R9 ;  /* 0x000000ffff007224 */ /* 0x000fe200078e0009 */
[----:B---3--:R-:W-:-:S13]  /*27e50*/  ISETP.NE.AND P0, PT, R6, 0x1, PT ;  /* 0x000000010600780c */ /* 0x008fda0003f05270 */
[----:B--2---:R-:W2:Y:S02]  /*27e60*/  @P0 LDC.64 R4, c[0x0][0x440] ;  /* 0x00011000ff040b82 */ /* 0x004ea40000000a00 */
        /* <DEDUP_REMOVED lines=14> */
.L_x_1915:
[----:B------:R-:W4:Y:S04]  /*27f50*/  LDL R0, [R1+0x10] ;  /* 0x0000100001007983 */ /* 0x000f280000100800 */
[----:B---3--:R-:W3:Y:S01]  /*27f60*/  LDL R2, [R1+0x14] ;  /* 0x0000140001027983 */ /* 0x008ee20000100800 */
[----:B----4-:R-:W-:Y:S01]  /*27f70*/  IMAD R0, R0, 0x8, R18 ;  /* 0x0000000800007824 */ /* 0x010fe200078e0212 */
[----:B---3--:R-:W-:-:S04]  /*27f80*/  SHF.L.U32 R2, R2, 0x1f, RZ ;  /* 0x0000001f02027819 */ /* 0x008fc800000006ff */
[----:B------:R-:W3:Y:S02]  /*27f90*/  SYNCS.PHASECHK.TRANS64.TRYWAIT P0, [R0+URZ+0x30840], R2 ;  /* 0x03084002000075a7 */ /* 0x000ee4000800017f */
[----:B---3--:R-:W-:Y:S05]  /*27fa0*/  @!P0 BRA `(.L_x_1916) ;  /* 0x00000070003c8947 */ /* 0x008fea0003800000 */
.L_x_2098:
[----:B------:R-:W4:Y:S02]  /*27fb0*/  S2R R3, SR_TID.X ;  /* 0x0000000000037919 */ /* 0x000f240000002100 */
[----:B----4-:R-:W-:-:S04]  /*27fc0*/  LOP3.LUT R3, R3, 0x7f, RZ, 0xc0, !PT ;  /* 0x0000007f03037812 */ /* 0x010fc800078ec0ff */
[----:B------:R-:W-:-:S13]  /*27fd0*/  ISETP.NE.AND P0, PT, R3, RZ, PT ;  /* 0x000000ff0300720c */ /* 0x000fda0003f05270 */
[----:B------:R-:W-:Y:S05]  /*27fe0*/  @P0 BRA `(.L_x_1917) ;  /* 0x0000000000140947 */ /* 0x000fea0003800000 */
[----:B------:R-:W-:Y:S02]  /*27ff0*/  LOP3.LUT P1, RZ, R19, 0x1, RZ, 0xc0, !PT ;  /* 0x0000000113ff7812 */ /* 0x000fe4000782c0ff */
[----:B---3--:R-:W-:-:S04]  /*28000*/  MOV R2, 0x8000 ;  /* 0x0000800000027802 */ /* 0x008fc80000000f00 */
[----:B------:R4:W-:Y:S07]  /*28010*/  SYNCS.ARRIVE.TRANS64 RZ, [R0+URZ+0x30830], R2 ;  /* 0x0308300200ff79a7 */ /* 0x0009ee000800003f */
[----:B------:R-:W-:Y:S05]  /*28020*/  @!P1 BRA `(.L_x_1917) ;  /* 0x0000000000049947 */ /* 0x000fea0003800000 */
[----:B------:R-:W-:Y:S01]  /*28030*/  BPT.TRAP 0x1 ;  /* 0x000000040000795c */ /* 0x000fe20000300000 */
.L_x_1917:
[----:B------:R-:W3:Y:S04]  /*28040*/  LDL R3, [R1+0x10] ;  /* 0x0000100001037983 */ /* 0x000ee80000100800 */
[----:B--2---:R-:W2:Y:S04]  /*28050*/  LDL R4, [R1+0x4] ;  /* 0x0000040001047983 */ /* 0x004ea80000100800 */
[----:B---34-:R-:W3:Y:S01]  /*28060*/  LDL R2, [R1+0x18] ;  /* 0x0000180001027983 */ /* 0x018ee20000100800 */
[----:B------:R-:W-:Y:S01]  /*28070*/  R2UR UR9, R0 ;  /* 0x00000000000972ca */ /* 0x000fe200000e0000 */
[----:B------:R-:W-:Y:S01]  /*28080*/  UIADD3 UR4, UP0, UR36, 0x370, URZ ;  /* 0x0000037024047890 */ /* 0x000fe2000ff1e03f */
[----:B------:R-:W-:-:S02]  /*28090*/  R2UR UR12, R16 ;  /* 0x00000000100c72ca */ /* 0x000fc400000e0000 */
[----:B-----5:R-:W-:Y:S01]  /*280a0*/  R2UR UR13, R17 ;  /* 0x00000000110d72ca */ /* 0x020fe200000e0000 */
[----:B------:R-:W-:Y:S01]  /*280b0*/  UMOV UR10, URZ ;  /* 0x0000003f000a7c82 */ /* 0x000fe20008000000 */
[----:B------:R-:W-:-:S07]  /*280c0*/  UMOV UR6, 0x0 ;  /* 0x0000000000067882 */ /* 0x000fce0000000000 */
[----:B------:R-:W-:Y:S01]  /*280d0*/  UIADD3 UR9, UR9, 0x30830, URZ ;  /* 0x0003083009097890 */ /* 0x000fe2000fffe03f */
[----:B------:R-:W-:Y:S01]  /*280e0*/  UMOV UR7, 0x14f00000 ;  /* 0x14f0000000077882 */ /* 0x000fe20000000000 */
[----:B------:R-:W-:Y:S01]  /*280f0*/  UMOV UR17, 0x40 ;  /* 0x0000004000117882 */ /* 0x000fe20000000000 */
[----:B------:R-:W-:Y:S02]  /*28100*/  PLOP3.LUT P0, PT, PT, PT, PT, 0x80, 0x0 ;  /* 0x000000000000781c */ /* 0x000fe40003f0f070 */
[----:B------:R-:W-:-:S11]  /*28110*/  LOP3.LUT R19, R19, 0xfffffffb, RZ, 0xc0, !PT ;  /* 0xfffffffb13137812 */ /* 0x000fd600078ec0ff */
[----:B------:R-:W-:Y:S01]  /*28120*/  @P0 LOP3.LUT R19, R19, 0x4, RZ, 0xfc, !PT ;  /* 0x0000000413130812 */ /* 0x000fe200078efcff */
[----:B------:R-:W-:Y:S01]  /*28130*/  IMAD R0, R3, 0x8000, R18 ;  /* 0x0000800003007824 */ /* 0x000fe200078e0212 */
[----:B--2---:R-:W-:-:S04]  /*28140*/  R2UR UR11, R4 ;  /* 0x00000000040b72ca */ /* 0x004fc800000e0000 */
[----:B------:R-:W-:Y:S02]  /*28150*/  R2UR UR14, R0 ;  /* 0x00000000000e72ca */ /* 0x000fe400000e0000 */
[----:B---3--:R-:W-:-:S11]  /*28160*/  R2UR UR5, R2 ;  /* 0x00000000020572ca */ /* 0x008fd600000e0000 */
[----:B------:R-:W-:Y:S02]  /*28170*/  UIADD3 UR8, UR14, 0x20400, URZ ;  /* 0x000204000e087890 */ /* 0x000fe4000fffe03f */
[----:B------:R-:W-:Y:S02]  /*28180*/  ULEA UR11, UR11, UR5, 0x6 ;  /* 0x000000050b0b7291 */ /* 0x000fe4000f8e303f */
[----:B------:R-:W-:Y:S02]  /*28190*/  UIADD3.X UR5, URZ, UR37, URZ, UP0, !UPT ;  /* 0x000000253f057290 */ /* 0x000fe400087fe43f */
[----:B------:R-:W-:Y:S02]  /*281a0*/  UIADD3 UR15, UR14, 0x22400, URZ ;  /* 0x000224000e0f7890 */ /* 0x000fe4000fffe03f */
[----:B------:R-:W-:Y:S02]  /*281b0*/  UIADD3 UR16, UR14, 0x24400, URZ ;  /* 0x000244000e107890 */ /* 0x000fe4000fffe03f */
[----:B------:R-:W-:-:S03]  /*281c0*/  UIADD3 UR14, UR14, 0x26400, URZ ;  /* 0x000264000e0e7890 */ /* 0x000fc6000fffe03f */
[----:B------:R2:W-:Y:S02]  /*281d0*/  UTMALDG.4D [UR8], [UR4], desc[UR6] ;  /* 0x00000608040075b4 */ /* 0x0005e40008019000 */
[----:B--2---:R-:W-:Y:S01]  /*281e0*/  UMOV UR8, UR15 ;  /* 0x0000000f00087c82 */ /* 0x004fe20008000000 */
[----:B------:R-:W-:Y:S01]  /*281f0*/  UMOV UR10, UR17 ;  /* 0x00000011000a7c82 */ /* 0x000fe20008000000 */
[----:B------:R-:W-:Y:S01]  /*28200*/  UMOV UR15, 0x80 ;  /* 0x00000080000f7882 */ /* 0x000fe20000000000 */
        /* <DEDUP_REMOVED lines=8> */
[----:B---3--:R-:W-:Y:S01]  /*28290*/  NOP ;  /* 0x0000000000007918 */ /* 0x008fe20000000000 */
.L_x_1913:
[----:B------:R-:W3:Y:S01]  /*282a0*/  LDL.LU R3, [R1+0x48] ;  /* 0x0000480001037983 */ /* 0x000ee20000300800 */
[----:B------:R-:W-:Y:S05]  /*282b0*/  WARPSYNC.ALL ;  /* 0x0000000000007948 */ /* 0x000fea0003800000 */
[----:B------:R-:W-:Y:S01]  /*282c0*/  ULDC.64 UR4, c[0x0][0x298] ;  /* 0x0000a60000047ab9 */ /* 0x000fe20000000a00 */
[----:B------:R-:W-:Y:S01]  /*282d0*/  BSSY B6, `(.L_x_1918) ;  /* 0x000001c000067945 */ /* 0x000fe20003800000 */
[----:B------:R-:W-:Y:S01]  /*282e0*/  BAR.SYNC.DEFER_BLOCKING 0x8, 0x180 ;  /* 0x0206000000007b1d */ /* 0x000fe20000010000 */
[----:B---3--:R-:W-:Y:S01]  /*282f0*/  SHF.R.S32.HI R0, RZ, 0x1f, R3 ;  /* 0x0000001fff007819 */ /* 0x008fe20000011403 */
[----:B--2---:R-:W-:-:S04]  /*28300*/  IMAD.WIDE.U32 R4, R3, UR4, RZ ;  /* 0x0000000403047c25 */ /* 0x004fc8000f8e00ff */
        /* <DEDUP_REMOVED lines=12> */
[----:B--2---:R-:W-:Y:S01]  /*283d0*/  IMAD.U32 R4, RZ, RZ, UR4 ;  /* 0x00000004ff047e24 */ /* 0x004fe2000f8e00ff */
[----:B------:R-:W-:Y:S01]  /*283e0*/  MOV R10, UR8 ;  /* 0x00000008000a7c02 */ /* 0x000fe20008000f00 */
[----:B------:R-:W2:Y:S01]  /*283f0*/  LDC.64 R2, c[0x4][R2] ;  /* 0x0100000002027b82 */ /* 0x000ea20000000a00 */
[----:B------:R-:W-:Y:S02]  /*28400*/  IMAD.U32 R5, RZ, RZ, UR5 ;  /* 0x00000005ff057e24 */ /* 0x000fe4000f8e00ff */
[----:B------:R-:W-:Y:S02]  /*28410*/  IMAD.U32 R6, RZ, RZ, UR6 ;  /* 0x00000006ff067e24 */ /* 0x000fe4000f8e00ff */
[----:B-1----:R-:W-:-:S02]  /*28420*/  IMAD.U32 R7, RZ, RZ, UR7 ;  /* 0x00000007ff077e24 */ /* 0x002fc4000f8e00ff */
[----:B------:R-:W-:Y:S02]  /*28430*/  IMAD.U32 R11, RZ, RZ, UR9 ;  /* 0x00000009ff0b7e24 */ /* 0x000fe4000f8e00ff */
[----:B------:R-:W-:Y:S02]  /*28440*/  IMAD.MOV.U32 R8, RZ, RZ, 0x70 ;  /* 0x00000070ff087424 */ /* 0x000fe400078e00ff */
[----:B------:R-:W-:Y:S02]  /*28450*/  IMAD.MOV.U32 R12, RZ, RZ, 0x1 ;  /* 0x00000001ff0c7424 */ /* 0x000fe400078e00ff */
[----:B------:R-:W-:-:S07]  /*28460*/  IMAD.MOV.U32 R13, RZ, RZ, RZ ;  /* 0x000000ffff0d7224 */ /* 0x000fce00078e00ff */
[----:B------:R-:W-:-:S07]  /*28470*/  LEPC R20, `(.L_x_1919) ;  /* 0x000000001014794e */ /* 0x000fce0000000000 */
[----:B0-2---:R-:W-:Y:S05]  /*28480*/  CALL.ABS.NOINC R2 ;  /* 0x0000000002007343 */ /* 0x005fea0003c00000 */
.L_x_1919:
[----:B------:R-:W-:Y:S05]  /*28490*/  BSYNC B6 ;  /* 0x0000000000067941 */ /* 0x000fea0003800000 */
.L_x_1918:
[----:B--2---:R-:W2:Y:S01]  /*284a0*/  LDL.LU R0, [R1+0x54] ;  /* 0x0000540001007983 */ /* 0x004ea20000300800 */
[----:B------:R-:W-:Y:S01]  /*284b0*/  ULDC.64 UR6, c[0x0][0xa00] ;  /* 0x0002800000067ab9 */ /* 0x000fe20000000a00 */
[----:B-1----:R-:W1:Y:S01]  /*284c0*/  LDC R7, c[0x0][0x448] ;  /* 0x00011200ff077b82 */ /* 0x002e620000000800 */
[----:B------:R-:W-:Y:S01]  /*284d0*/  ULDC.64 UR4, c[0x0][0x2d8] ;  /* 0x0000b60000047ab9 */ /* 0x000fe20000000a00 */
[----:B------:R-:W2:Y:S04]  /*284e0*/  LDL.LU.64 R2, [R1+0x48] ;  /* 0x0000480001027983 */ /* 0x000ea80000300a00 */
[----:B------:R-:W3:Y:S04]  /*284f0*/  LDL R5, [R1+0xc] ;  /* 0x00000c0001057983 */ /* 0x000ee80000100800 */
[----:B------:R-:W4:Y:S01]  /*28500*/  LDL R11, [R1+0x34] ;  /* 0x00003400010b7983 */ /* 0x000f220000100800 */
[----:B------:R-:W-:-:S04]  /*28510*/  ISETP.NE.U32.AND P0, PT, RZ, UR6, PT ;  /* 0x00000006ff007c0c */ /* 0x000fc8000bf05070 */
[----:B------:R-:W-:Y:S01]  /*28520*/  ISETP.NE.AND.EX P0, PT, RZ, UR7, PT, P0 ;  /* 0x00000007ff007c0c */ /* 0x000fe2000bf05300 */
[----:B------:R-:W5:Y:S02]  /*28530*/  S2R R8, SR_TID.X ;  /* 0x0000000000087919 */ /* 0x000f640000002100 */
[----:B-----5:R-:W-:Y:S01]  /*28540*/  IMAD.SHL.U32 R8, R8, 0x10, RZ ;  /* 0x0000001008087824 */ /* 0x020fe200078e00ff */
[----:B------:R-:W5:Y:S01]  /*28550*/  S2R R9, SR_TID.X ;  /* 0x0000000000097919 */ /* 0x000f620000002100 */
[----:B------:R-:W0:Y:S01]  /*28560*/  S2R R10, SR_TID.X ;  /* 0x00000000000a7919 */ /* 0x000e220000002100 */
[----:B-----5:R-:W-:-:S05]  /*28570*/  IMAD.SHL.U32 R9, R9, 0x8, RZ ;  /* 0x0000000809097824 */ /* 0x020fca00078e00ff */
[----:B------:R-:W-:-:S04]  /*28580*/  LOP3.LUT R9, R9, 0x38, RZ, 0xc0, !PT ;  /* 0x0000003809097812 */ /* 0x000fc800078ec0ff */
[C---:B------:R-:W-:Y:S02]  /*28590*/  LOP3.LUT R13, R9.reuse, 0x40, RZ, 0xfc, !PT ;  /* 0x00000040090d7812 */ /* 0x040fe400078efcff */
[C---:B------:R-:W-:Y:S02]  /*285a0*/  LOP3.LUT R12, R9.reuse, 0x80, RZ, 0xfc, !PT ;  /* 0x00000080090c7812 */ /* 0x040fe400078efcff */
[----:B------:R-:W-:Y:S02]  /*285b0*/  LOP3.LUT R9, R9, 0xc0, RZ, 0xfc, !PT ;  /* 0x000000c009097812 */ /* 0x000fe400078efcff */
[----:B0-----:R-:W-:-:S04]  /*285c0*/  LOP3.LUT R10, R10, 0x7f, RZ, 0xc0, !PT ;  /* 0x0000007f0a0a7812 */ /* 0x001fc800078ec0ff */
[----:B------:R-:W-:Y:S01]  /*285d0*/  SHF.R.U32.HI R10, RZ, 0x3, R10 ;  /* 0x00000003ff0a7819 */ /* 0x000fe2000001160a */
[----:B--2---:R-:W-:Y:S01]  /*285e0*/  IMAD.MOV.U32 R3, RZ, RZ, R0 ;  /* 0x000000ffff037224 */ /* 0x004fe200078e0000 */
[----:B---3--:R-:W-:-:S04]  /*285f0*/  SHF.R.S32.HI R0, RZ, 0x1f, R5 ;  /* 0x0000001fff007819 */ /* 0x008fc80000011405 */
[----:B------:R-:W-:Y:S02]  /*28600*/  SEL R4, R0, RZ, !P0 ;  /* 0x000000ff00047207 */ /* 0x000fe40004000000 */
[----:B------:R-:W-:Y:S02]  /*28610*/  SEL R0, R5, RZ, !P0 ;  /* 0x000000ff05007207 */ /* 0x000fe40004000000 */
[----:B------:R-:W0:Y:S01]  /*28620*/  S2R R5, SR_TID.X ;  /* 0x0000000000057919 */ /* 0x000e220000002100 */
[----:B-1----:R-:W-:Y:S01]  /*28630*/  ISETP.NE.AND P0, PT, R7, 0x1, PT ;  /* 0x000000010700780c */ /* 0x002fe20003f05270 */
[----:B------:R-:W-:-:S04]  /*28640*/  IMAD.WIDE.U32 R2, R16, UR4, R2 ;  /* 0x0000000410027c25 */ /* 0x000fc8000f8e0002 */
[----:B------:R-:W-:Y:S01]  /*28650*/  IMAD R3, R16, UR5, R3 ;  /* 0x0000000510037c24 */ /* 0x000fe2000f8e0203 */
[----:B------:R-:W-:-:S07]  /*28660*/  ULDC.64 UR4, c[0x0][0x2e0] ;  /* 0x0000b80000047ab9 */ /* 0x000fce0000000a00 */
[----:B------:R-:W1:Y:S01]  /*28670*/  @P0 LDC R6, c[0x0][0x450] ;  /* 0x00011400ff060b82 */ /* 0x000e620000000800 */
[----:B0-----:R-:W-:-:S04]  /*28680*/  LOP3.LUT R5, R5, 0x7f, RZ, 0xc0, !PT ;  /* 0x0000007f05057812 */ /* 0x001fc800078ec0ff */
[----:B------:R-:W-:-:S04]  /*28690*/  SHF.R.U32.HI R5, RZ, 0x3, R5 ;  /* 0x00000003ff057819 */ /* 0x000fc80000011605 */
[----:B------:R-:W-:Y:S02]  /*286a0*/  LOP3.LUT R8, R5, 0x70, R8, 0xf8, !PT ;  /* 0x0000007005087812 */ /* 0x000fe400078ef808 */
[----:B------:R-:W0:Y:S01]  /*286b0*/  @P0 LDC R5, c[0x0][0x44c] ;  /* 0x00011300ff050b82 */ /* 0x000e220000000800 */
[----:B------:R-:W-:Y:S02]  /*286c0*/  IMAD R4, R4, UR4, RZ ;  /* 0x0000000404047c24 */ /* 0x000fe4000f8e02ff */
[----:B------:R-:W-:-:S04]  /*286d0*/  IMAD.WIDE.U32 R2, R0, UR4, R2 ;  /* 0x0000000400027c25 */ /* 0x000fc8000f8e0002 */
[----:B------:R-:W-:Y:S01]  /*286e0*/  IMAD R0, R0, UR5, R4 ;  /* 0x0000000500007c24 */ /* 0x000fe2000f8e0204 */
[----:B----4-:R-:W-:Y:S01]  /*286f0*/  IADD3 R4, R8, R11, RZ ;  /* 0x0000000b08047210 */ /* 0x010fe20007ffe0ff */
[----:B------:R-:W-:Y:S02]  /*28700*/  ULDC.64 UR4, c[0x0][0x2d0] ;  /* 0x0000b40000047ab9 */ /* 0x000fe40000000a00 */
[----:B------:R-:W-:Y:S02]  /*28710*/  IMAD.IADD R3, R3, 0x1, R0 ;  /* 0x0000000103037824 */ /* 0x000fe400078e0200 */
[----:B------:R-:W-:Y:S01]  /*28720*/  IMAD.MOV.U32 R0, RZ, RZ, R4 ;  /* 0x000000ffff007224 */ /* 0x000fe200078e0004 */
[----:B------:R-:W2:Y:S01]  /*28730*/  S2R R8, SR_TID.X ;  /* 0x0000000000087919 */ /* 0x000ea20000002100 */
[----:B0-----:R-:W-:-:S05]  /*28740*/  @P0 IMAD.HI.U32 R5, R4, R5, RZ ;  /* 0x0000000504050227 */ /* 0x001fca00078e00ff */
[----:B-1----:R-:W-:-:S05]  /*28750*/  @P0 SHF.R.U32.HI R0, RZ, R6, R5 ;  /* 0x00000006ff000219 */ /* 0x002fca0000011605 */
        /* <DEDUP_REMOVED lines=8> */
[----:B------:R-:W-:-:S05]  /*287e0*/  SHF.R.S32.HI R0, RZ, 0x1f, R4 ;  /* 0x0000001fff007819 */ /* 0x000fca0000011404 */
[----:B------:R-:W-:Y:S02]  /*287f0*/  IMAD R0, R0, UR4, RZ ;  /* 0x0000000400007c24 */ /* 0x000fe4000f8e02ff */
[----:B------:R-:W-:-:S04]  /*28800*/  IMAD.WIDE.U32 R2, R4, UR4, R2 ;  /* 0x0000000404027c25 */ /* 0x000fc8000f8e0002 */
[----:B------:R-:W-:Y:S01]  /*28810*/  IMAD R4, R4, UR5, R0 ;  /* 0x0000000504047c24 */ /* 0x000fe2000f8e0200 */
[----:B------:R-:W-:Y:S01]  /*28820*/  ULDC.64 UR4, c[0x0][0x280] ;  /* 0x0000a00000047ab9 */ /* 0x000fe20000000a00 */
[----:B--2---:R-:W-:Y:S02]  /*28830*/  IMAD.SHL.U32 R8, R8, 0x8, RZ ;  /* 0x0000000808087824 */ /* 0x004fe400078e00ff */
[----:B------:R-:W-:Y:S01]  /*28840*/  IMAD.IADD R3, R3, 0x1, R4 ;  /* 0x0000000103037824 */ /* 0x000fe200078e0204 */
[----:B------:R-:W-:Y:S01]  /*28850*/  LEA R4, P0, R2, UR4, 0x1 ;  /* 0x0000000402047c11 */ /* 0x000fe2000f8008ff */
[----:B------:R-:W-:Y:S01]  /*28860*/  ULDC UR4, c[0x0][0x2b8] ;  /* 0x0000ae0000047ab9 */ /* 0x000fe20000000800 */
[----:B------:R-:W-:Y:S02]  /*28870*/  LOP3.LUT R8, R8, 0x38, RZ, 0xc0, !PT ;  /* 0x0000003808087812 */ /* 0x000fe400078ec0ff */
[----:B------:R-:W-:Y:S01]  /*28880*/  LEA.HI.X R3, R2, UR5, R3, 0x1, P0 ;  /* 0x0000000502037c11 */ /* 0x000fe200080f0c03 */
[----:B------:R-:W-:Y:S01]  /*28890*/  UMOV UR5, 0xffffffff ;  /* 0xffffffff00057882 */ /* 0x000fe20000000000 */
[----:B------:R-:W-:-:S02]  /*288a0*/  ISETP.GE.AND P4, PT, R8, UR4, PT ;  /* 0x0000000408007c0c */ /* 0x000fc4000bf86270 */
[----:B------:R-:W-:Y:S02]  /*288b0*/  ISETP.GE.AND P3, PT, R13, UR4, PT ;  /* 0x000000040d007c0c */ /* 0x000fe4000bf66270 */
[----:B------:R-:W-:Y:S02]  /*288c0*/  ISETP.GE.AND P0, PT, R12, UR4, PT ;  /* 0x000000040c007c0c */ /* 0x000fe4000bf06270 */
[----:B------:R-:W-:Y:S01]  /*288d0*/  ISETP.GE.AND P1, PT, R9, UR4, PT ;  /* 0x0000000409007c0c */ /* 0x000fe2000bf26270 */
[----:B------:R-:W-:-:S12]  /*288e0*/  BRA.DIV UR5, `(.L_x_1920) ;  /* 0x0000006a05007947 */ /* 0x000fd8000b800000 */
[----:B------:R-:W2:Y:S04]  /*288f0*/  LDL.LU R6, [R1+0x3c] ;  /* 0x00003c0001067983 */ /* 0x000ea80000300800 */
[----:B------:R-:W3:Y:S04]  /*28900*/  LDL.LU R11, [R1+0x34] ;  /* 0x00003400010b7983 */ /* 0x000ee80000300800 */
[----:B------:R-:W4:Y:S01]  /*28910*/  LDL R9, [R1+0x28] ;  /* 0x0000280001097983 */ /* 0x000f220000100800 */
[----:B------:R-:W-:-:S03]  /*28920*/  ULDC.64 UR4, c[0x0][0x208] ;  /* 0x0000820000047ab9 */ /* 0x000fc60000000a00 */
[----:B------:R-:W-:Y:S01]  /*28930*/  SHFL.IDX PT, R5, R4, 0x1, 0x181f ;  /* 0x00381f0004057f89 */ /* 0x000fe200000e0000 */
[----:B--2---:R-:W-:-:S03]  /*28940*/  IMAD R2, R6, R7, RZ ;  /* 0x0000000706027224 */ /* 0x004fc600078e02ff */
[----:B------:R-:W0:Y:S01]  /*28950*/  SHFL.IDX PT, R7, R4, RZ, 0x181f ;  /* 0x00181fff04077589 */ /* 0x000e2200000e0000 */
[----:B---3--:R-:W-:-:S03]  /*28960*/  IMAD.IADD R0, R10, 0x1, R11 ;  /* 0x000000010a007824 */ /* 0x008fc600078e020b */
[----:B------:R-:W1:Y:S02]  /*28970*/  SHFL.IDX PT, R6, R3, RZ, 0x181f ;  /* 0x00181fff03067589 */ /* 0x000e6400000e0000 */
[----:B------:R-:W-:-:S13]  /*28980*/  ISETP.GE.AND P2, PT, R0, R2, PT ;  /* 0x000000020000720c */ /* 0x000fda0003f46270 */
[----:B0-----:R-:W-:-:S04]  /*28990*/  @!P2 LEA R7, P5, R8, R7, 0x1 ;  /* 0x000000070807a211 */ /* 0x001fc800078a08ff */
[----:B-1----:R-:W-:-:S04]  /*289a0*/  @!P2 IADD3.X R6, RZ, R6, RZ, P5, !PT ;  /* 0x00000006ff06a210 */ /* 0x002fc80002ffe4ff */
[----:B------:R-:W-:-:S04]  /*289b0*/  @!P2 LOP3.LUT R7, R7, R6, RZ, 0x3c, !PT ;  /* 0x000000060707a212 */ /* 0x000fc800078e3cff */
[----:B------:R-:W-:-:S04]  /*289c0*/  @!P2 LOP3.LUT R6, R7, R6, RZ, 0x3c, !PT ;  /* 0x000000060706a212 */ /* 0x000fc800078e3cff */
[----:B------:R-:W-:-:S05]  /*289d0*/  @!P2 LOP3.LUT R7, R7, R6, RZ, 0x3c, !PT ;  /* 0x000000060707a212 */ /* 0x000fca00078e3cff */
[----:B----4-:R-:W-:Y:S04]  /*289e0*/  @!P2 LDGSTS.E.BYPASS.LTC128B.128 [R9+0x10400], desc[UR4][R6.64], !P4 ;  /* 0x104000000609afae */ /* 0x010fe8000e101d44 */
[----:B------:R-:W-:Y:S04]  /*289f0*/  @!P2 LDGSTS.E.BYPASS.LTC128B.128 [R9+0x14400], desc[UR4][R6.64+0x80], !P3 ;  /* 0x144000800609afae */ /* 0x000fe8000d901d44 */
[----:B------:R-:W-:Y:S04]  /*28a00*/  @!P2 LDGSTS.E.BYPASS.LTC128B.128 [R9+0x18400], desc[UR4][R6.64+0x100], !P0 ;  /* 0x184001000609afae */ /* 0x000fe8000c101d44 */
[----:B------:R0:W-:Y:S04]  /*28a10*/  @!P2 LDGSTS.E.BYPASS.LTC128B.128 [R9+0x1c400], desc[UR4][R6.64+0x180], !P1 ;  /* 0x1c4001800609afae */ /* 0x0001e8000c901d44 */
[----:B0-----:R-:W0:Y:S01]  /*28a20*/  SHFL.IDX PT, R7, R3, 0x1, 0x181f ;  /* 0x00381f0003077f89 */ /* 0x001e2200000e0000 */
[----:B------:R-:W-:-:S05]  /*28a30*/  VIADD R6, R0, 0x10 ;  /* 0x0000001000067836 */ /* 0x000fca0000000000 */
        /* <DEDUP_REMOVED lines=11> */
[----:B------:R-:W-:-:S05]  /*28af0*/  VIADD R6, R0, 0x20 ;  /* 0x0000002000067836 */ /* 0x000fca0000000000 */
[----:B------:R-:W-:-:S13]  /*28b00*/  ISETP.GE.AND P2, PT, R6, R2, PT ;  /* 0x000000020600720c */ /* 0x000fda0003f46270 */
[----:B0-----:R-:W-:-:S05]  /*28b10*/  @!P2 LEA R5, P5, R8, R5, 0x1 ;  /* 0x000000050805a211 */ /* 0x001fca00078a08ff */
[----:B-1----:R-:W-:-:S04]  /*28b20*/  @!P2 IMAD.X R6, RZ, RZ, R7, P5 ;  /* 0x000000ffff06a224 */ /* 0x002fc800028e0607 */
[----:B------:R-:W-:Y:S01]  /*28b30*/  @!P2 IMAD.MOV.U32 R7, RZ, RZ, R6 ;  /* 0x000000ffff07a224 */ /* 0x000fe200078e0006 */
[----:B------:R-:W-:Y:S02]  /*28b40*/  @!P2 MOV R6, R5 ;  /* 0x000000050006a202 */ /* 0x000fe40000000f00 */
        /* <DEDUP_REMOVED lines=48> */
[----:B------:R0:W1:Y:S04]  /*28e50*/  SHFL.IDX PT, R5, R3, 0x7, 0x181f ;  /* 0x00f81f0003057f89 */ /* 0x00006800000e0000 */
[----:B------:R0:W-:Y:S04]  /*28e60*/  @!P2 LDGSTS.E.BYPASS.LTC128B.128 [R9+0x13400], desc[UR4][R6.64], !P4 ;  /* 0x134000000609afae */ /* 0x0001e8000e101d44 */
[----:B------:R0:W-:Y:S04]  /*28e70*/  @!P2 LDGSTS.E.BYPASS.LTC128B.128 [R9+0x17400], desc[UR4][R6.64+0x80], !P3 ;  /* 0x174000800609afae */ /* 0x0001e8000d901d44 */
[----:B------:R0:W-:Y:S04]  /*28e80*/  @!P2 LDGSTS.E.BYPASS.LTC128B.128 [R9+0x1b400], desc[UR4][R6.64+0x100], !P0 ;  /* 0x1b4001000609afae */ /* 0x0001e8000c101d44 */
[----:B------:R0:W-:Y:S04]  /*28e90*/  @!P2 LDGSTS.E.BYPASS.LTC128B.128 [R9+0x1f400], desc[UR4][R6.64+0x180], !P1 ;  /* 0x1f4001800609afae */ /* 0x0001e8000c901d44 */
[----:B------:R0:W2:Y:S02]  /*28ea0*/  SHFL.IDX PT, R3, R4, 0x7, 0x181f ;  /* 0x00f81f0004037f89 */ /* 0x0000a400000e0000 */
.L_x_2115:
[----:B------:R-:W-:Y:S01]  /*28eb0*/  VIADD R0, R0, 0x70 ;  /* 0x0000007000007836 */ /* 0x000fe20000000000 */
[----:B------:R-:W-:Y:S04]  /*28ec0*/  BSSY B0, `(.L_x_1921) ;  /* 0x000000e000007945 */ /* 0x000fe80003800000 */
        /* <DEDUP_REMOVED lines=13> */
.L_x_1922:
[----:B------:R-:W-:Y:S05]  /*28fa0*/  BSYNC B0 ;  /* 0x0000000000007941 */ /* 0x000fea0003800000 */
.L_x_1921:
[----:B------:R-:W-:Y:S01]  /*28fb0*/  NOP ;  /* 0x0000000000007918 */ /* 0x000fe20000000000 */
[----:B------:R-:W-:-:S13]  /*28fc0*/  PLOP3.LUT P0, PT, PT, PT, PT, 0x80, 0x0 ;  /* 0x000000000000781c */ /* 0x000fda0003f0f070 */
.L_x_1923:
        /* <DEDUP_REMOVED lines=18> */
.L_x_2116:
[----:B------:R-:W-:Y:S05]  /*290f0*/  BSYNC B0 ;  /* 0x0000000000007941 */ /* 0x000fea0003800000 */
.L_x_1924:
[----:B------:R-:W3:Y:S04]  /*29100*/  LDL R2, [R1+0x44] ;  /* 0x0000440001027983 */ /* 0x000ee80000100800 */
[----:B0-----:R-:W4:Y:S01]  /*29110*/  LDL R4, [R1+0x30] ;  /* 0x0000300001047983 */ /* 0x001f220000100800 */
[----:B------:R-:W-:Y:S01]  /*29120*/  BSSY B0, `(.L_x_1926) ;  /* 0x00002ad000007945 */ /* 0x000fe20003800000 */
[----:B---3--:R-:W-:-:S05]  /*29130*/  VIADD R0, R2, 0xfffffffe ;  /* 0xfffffffe02007836 */ /* 0x008fca0000000000 */
[----:B----4-:R-:W-:-:S13]  /*29140*/  ISETP.GE.AND P0, PT, R0, R4, PT ;  /* 0x000000040000720c */ /* 0x010fda0003f06270 */
[----:B------:R-:W-:Y:S05]  /*29150*/  @!P0 BRA `(.L_x_1927) ;  /* 0x0000002800a48947 */ /* 0x000fea0003800000 */
[----:B--2---:R-:W2:Y:S04]  /*29160*/  LDL.LU R3, [R1+0x50] ;  /* 0x0000500001037983 */ /* 0x004ea80000300800 */
[----:B------:R-:W3:Y:S04]  /*29170*/  LDL.LU R7, [R1+0x40] ;  /* 0x0000400001077983 */ /* 0x000ee80000300800 */
[----:B------:R-:W4:Y:S04]  /*29180*/  LDL.LU R2, [R1+0x60] ;  /* 0x0000600001027983 */ /* 0x000f280000300800 */
[----:B------:R-:W5:Y:S04]  /*29190*/  LDL.LU R6, [R1+0x38] ;  /* 0x0000380001067983 */ /* 0x000f680000300800 */
[----:B-1----:R-:W5:Y:S01]  /*291a0*/  LDL.LU R5, [R1+0x5c] ;  /* 0x00005c0001057983 */ /* 0x002f620000300800 */
[----:B------:R-:W-:Y:S01]  /*291b0*/  LOP3.LUT R10, RZ, R4, RZ, 0x33, !PT ;  /* 0x00000004ff0a7212 */ /* 0x000fe200078e33ff */
[----:B------:R-:W-:Y:S01]  /*291c0*/  BSSY B2, `(.L_x_1928) ;  /* 0x00000ea000027945 */ /* 0x000fe20003800000 */
[----:B--2---:R-:W-:-:S04]  /*291d0*/  VIADD R3, R3, 0x1 ;  /* 0x0000000103037836 */ /* 0x004fc80000000000 */
[----:B---3--:R-:W-:Y:S01]  /*291e0*/  IMAD R3, R3, R7, RZ ;  /* 0x0000000703037224 */ /* 0x008fe200078e02ff */
[----:B----4-:R-:W-:-:S04]  /*291f0*/  LOP3.LUT R2, RZ, R2, RZ, 0x33, !PT ;  /* 0x00000002ff027212 */ /* 0x010fc800078e33ff */
        /* <DEDUP_REMOVED lines=12> */
[----:B------:R-:W-:Y:S01]  /*292c0*/  LOP3.LUT P1, RZ, R19, 0x4, RZ, 0xc0, !PT ;  /* 0x0000000413ff7812 */ /* 0x000fe2000782c0ff */
[----:B------:R-:W-:Y:S01]  /*292d0*/  BSSY B1, `(.L_x_1930) ;  /* 0x00000d4000017945 */ /* 0x000fe20003800000 */
[----:B--2---:R-:W-:-:S04]  /*292e0*/  IADD3 R8, R5, 0x1, RZ ;  /* 0x0000000105087810 */ /* 0x004fc80007ffe0ff */
[----:B------:R-:W-:-:S04]  /*292f0*/  ISETP.NE.AND P0, PT, R8, 0x2, PT ;  /* 0x000000020800780c */ /* 0x000fc80003f05270 */
[----:B------:R-:W-:Y:S02]  /*29300*/  SEL R9, RZ, 0x1, P0 ;  /* 0x00000001ff097807 */ /* 0x000fe40000000000 */
[----:B------:R-:W-:Y:S02]  /*29310*/  SEL R8, R8, RZ, P0 ;  /* 0x000000ff08087207 */ /* 0x000fe40000000000 */
[----:B---3--:R-:W-:Y:S01]  /*29320*/  LOP3.LUT R9, R4, R9, RZ, 0x3c, !PT ;  /* 0x0000000904097212 */ /* 0x008fe200078e3cff */
[----:B------:R-:W-:Y:S06]  /*29330*/  @!P1 BRA `(.L_x_1931) ;  /* 0x0000000c00349947 */ /* 0x000fec0003800000 */
        /* <DEDUP_REMOVED lines=23> */
[----:B------:R-:W-:-:S05]  /*294b0*/  LEA.HI.X R5, R2, UR5, R3, 0x2, P0 ;  /* 0x0000000502057c11 */ /* 0x000fca00080f1403 */
[----:B------:R0:W5:Y:S04]  /*294c0*/  LDG.E R4, desc[UR8][R4.64] ;  /* 0x0000000804047981 */ /* 0x000168000c1e1900 */
.L_x_1932:
[----:B------:R-:W-:Y:S01]  /*294d0*/  IMAD R3, R8, 0x8, R18 ;  /* 0x0000000808037824 */ /* 0x000fe200078e0212 */
[----:B------:R-:W-:Y:S01]  /*294e0*/  SHF.L.U32 R2, R9, 0x1f, RZ ;  /* 0x0000001f09027819 */ /* 0x000fe200000006ff */
[----:B------:R-:W-:Y:S03]  /*294f0*/  BSSY B3, `(.L_x_1933) ;  /* 0x0000003000037945 */ /* 0x000fe60003800000 */
[----:B------:R-:W1:Y:S02]  /*29500*/  SYNCS.PHASECHK.TRANS64.TRYWAIT P0, [R3+URZ+0x30840], R2 ;  /* 0x03084002030075a7 */ /* 0x000e64000800017f */
[----:B-1----:R-:W-:Y:S05]  /*29510*/  @!P0 BRA `(.L_x_1934) ;  /* 0x0000006800108947 */ /* 0x002fea0003800000 */
.L_x_2117:
[----:B------:R-:W-:Y:S05]  /*29520*/  BSYNC B3 ;  /* 0x0000000000037941 */ /* 0x000fea0003800000 */
.L_x_1933:
[----:B0-----:R-:W0:Y:S01]  /*29530*/  S2R R5, SR_TID.X ;  /* 0x0000000000057919 */ /* 0x001e220000002100 */
[----:B------:R-:W-:Y:S01]  /*29540*/  BSSY B3, `(.L_x_1935) ;  /* 0x0000009000037945 */ /* 0x000fe20003800000 */
[----:B0-----:R-:W-:-:S04]  /*29550*/  LOP3.LUT R5, R5, 0x7f, RZ, 0xc0, !PT ;  /* 0x0000007f05057812 */ /* 0x001fc800078ec0ff */
[----:B------:R-:W-:-:S13]  /*29560*/  ISETP.NE.AND P0, PT, R5, RZ, PT ;  /* 0x000000ff0500720c */ /* 0x000fda0003f05270 */
[----:B------:R-:W-:Y:S05]  /*29570*/  @P0 BRA `(.L_x_1936) ;  /* 0x0000000000140947 */ /* 0x000fea0003800000 */
[----:B------:R-:W-:Y:S01]  /*29580*/  LOP3.LUT P1, RZ, R19, 0x1, RZ, 0xc0, !PT ;  /* 0x0000000113ff7812 */ /* 0x000fe2000782c0ff */
[----:B-1----:R-:W-:-:S04]  /*29590*/  IMAD.MOV.U32 R2, RZ, RZ, 0x8000 ;  /* 0x00008000ff027424 */ /* 0x002fc800078e00ff */
[----:B------:R0:W-:Y:S08]  /*295a0*/  SYNCS.ARRIVE.TRANS64 RZ, [R3+URZ+0x30830], R2 ;  /* 0x0308300203ff79a7 */ /* 0x0001f0000800003f */
[----:B------:R-:W-:Y:S05]  /*295b0*/  @!P1 BRA `(.L_x_1936) ;  /* 0x0000000000049947 */ /* 0x000fea0003800000 */
[----:B------:R-:W-:Y:S01]  /*295c0*/  BPT.TRAP 0x1 ;  /* 0x000000040000795c */ /* 0x000fe20000300000 */
.L_x_1936:
[----:B------:R-:W-:Y:S05]  /*295d0*/  BSYNC B3 ;  /* 0x0000000000037941 */ /* 0x000fea0003800000 */
.L_x_1935:
[----:B01----:R-:W2:Y:S01]  /*295e0*/  LDL R2, [R1+0x18] ;  /* 0x0000180001027983 */ /* 0x003ea20000100800 */
[----:B------:R-:W-:Y:S01]  /*295f0*/  IMAD.MOV.U32 R11, RZ, RZ, RZ ;  /* 0x000000ffff0b7224 */ /* 0x000fe200078e00ff */
[----:B------:R-:W-:Y:S01]  /*29600*/  LEA R6, R8, R18, 0xf ;  /* 0x0000001208067211 */ /* 0x000fe200078e78ff */
[----:B------:R-:W-:Y:S01]  /*29610*/  UIADD3 UR4, UP0, UR36, 0x370, URZ ;  /* 0x0000037024047890 */ /* 0x000fe2000ff1e03f */
        /* <DEDUP_REMOVED lines=8> */
.L_x_1937:
        /* <DEDUP_REMOVED lines=16> */
.L_x_1938:
        /* <DEDUP_REMOVED lines=16> */
.L_x_1939:
        /* <DEDUP_REMOVED lines=16> */
.L_x_1940:
        /* <DEDUP_REMOVED lines=10> */
[----:B------:R-:W2:Y:S04]  /*29a40*/  LDL.LU R15, [R1+0x14] ;  /* 0x00001400010f7983 */ /* 0x000ea80000300800 */
[----:B------:R-:W3:Y:S01]  /*29a50*/  LDL R6, [R1+0x10] ;  /* 0x0000100001067983 */ /* 0x000ee20000100800 */
[----:B------:R-:W-:Y:S01]  /*29a60*/  BSSY B3, `(.L_x_1941) ;  /* 0x0000005000037945 */ /* 0x000fe20003800000 */
[----:B--2---:R-:W-:Y:S01]  /*29a70*/  SHF.L.U32 R3, R15, 0x1f, RZ ;  /* 0x0000001f0f037819 */ /* 0x004fe200000006ff */
[----:B---3--:R-:W-:-:S04]  /*29a80*/  IMAD R2, R6, 0x8, R18 ;  /* 0x0000000806027824 */ /* 0x008fc800078e0212 */
[----:B------:R-:W0:Y:S02]  /*29a90*/  SYNCS.PHASECHK.TRANS64.TRYWAIT P0, [R2+URZ+0x30860], R3 ;  /* 0x03086003020075a7 */ /* 0x000e24000800017f */
[----:B0-----:R-:W-:Y:S05]  /*29aa0*/  @!P0 BRA `(.L_x_1942) ;  /* 0x0000006000c08947 */ /* 0x001fea0003800000 */
.L_x_2118:
[----:B------:R-:W-:Y:S05]  /*29ab0*/  BSYNC B3 ;  /* 0x0000000000037941 */ /* 0x000fea0003800000 */
.L_x_1941:
        /* <DEDUP_REMOVED lines=10> */
.L_x_1943:
[----:B------:R-:W-:Y:S01]  /*29b60*/  LOP3.LUT P0, RZ, R19, 0x8, RZ, 0xc0, !PT ;  /* 0x0000000813ff7812 */ /* 0x000fe2000780c0ff */
[----:B------:R-:W-:-:S12]  /*29b70*/  BSSY B3, `(.L_x_1944) ;  /* 0x0000003000037945 */ /* 0x000fd80003800000 */
[----:B------:R-:W-:Y:S05]  /*29b80*/  @P0 BRA `(.L_x_1945) ;  /* 0x0000000000040947 */ /* 0x000fea0003800000 */
[----:B------:R-:W-:Y:S01]  /*29b90*/  BPT.TRAP 0x1 ;  /* 0x000000040000795c */ /* 0x000fe20000300000 */
.L_x_1945:
[----:B------:R-:W-:Y:S05]  /*29ba0*/  BSYNC B3 ;  /* 0x0000000000037941 */ /* 0x000fea0003800000 */
.L_x_1944:
[----:B------:R-:W2:Y:S04]  /*29bb0*/  LDL.LU R3, [R1+0x10] ;  /* 0x0000100001037983 */ /* 0x000ea80000300800 */
[----:B------:R-:W3:Y:S04]  /*29bc0*/  LDL R6, [R1+0x18] ;  /* 0x0000180001067983 */ /* 0x000ee80000100800 */
[----:B------:R-:W3:Y:S01]  /*29bd0*/  LDL.LU R5, [R1+0x4] ;  /* 0x0000040001057983 */ /* 0x000ee20000300800 */
[----:B------:R-:W-:Y:S01]  /*29be0*/  R2UR UR10, R11 ;  /* 0x000000000b0a72ca */ /* 0x000fe200000e0000 */
[----:B------:R-:W-:Y:S01]  /*29bf0*/  UIADD3 UR4, UP0, UR36, 0x470, URZ ;  /* 0x0000047024047890 */ /* 0x000fe2000ff1e03f */
[----:B------:R-:W-:Y:S01]  /*29c00*/  PLOP3.LUT P0, PT, PT, PT, PT, 0x80, 0x0 ;  /* 0x000000000000781c */ /* 0x000fe20003f0f070 */
[----:B------:R-:W-:Y:S01]  /*29c10*/  VIADD R2, R2, 0x30850 ;  /* 0x0003085002027836 */ /* 0x000fe20000000000 */
[----:B------:R-:W-:Y:S01]  /*29c20*/  UMOV UR6, 0x0 ;  /* 0x0000000000067882 */ /* 0x000fe20000000000 */
[----:B------:R-:W-:Y:S01]  /*29c30*/  UIADD3.X UR5, URZ, UR37, URZ, UP0, !UPT ;  /* 0x000000253f057290 */ /* 0x000fe200087fe43f */
[----:B------:R-:W-:Y:S01]  /*29c40*/  UMOV UR7, 0x14f00000 ;  /* 0x14f0000000077882 */ /* 0x000fe20000000000 */
[----:B--2---:R-:W-:-:S02]  /*29c50*/  IMAD R3, R3, 0x8000, R18 ;  /* 0x0000800003037824 */ /* 0x004fc400078e0212 */
[----:B---3--:R-:W-:Y:S02]  /*29c60*/  IMAD R5, R5, 0x40, R6 ;  /* 0x0000004005057824 */ /* 0x008fe400078e0206 */
[----:B------:R-:W-:-:S07]  /*29c70*/  VIADD R6, R3, 0x400 ;  /* 0x0000040003067836 */ /* 0x000fce0000000000 */
.L_x_1946:
        /* <DEDUP_REMOVED lines=15> */
.L_x_1947:
        /* <DEDUP_REMOVED lines=15> */
.L_x_1948:
        /* <DEDUP_REMOVED lines=15> */
.L_x_1949:
        /* <DEDUP_REMOVED lines=12> */
.L_x_1931:
[----:B------:R-:W-:Y:S05]  /*2a010*/  BSYNC B1 ;  /* 0x0000000000017941 */ /* 0x000fea0003800000 */
.L_x_1930:
[----:B0-----:R-:W2:Y:S04]  /*2a020*/  LDL.LU R0, [R1+0x44] ;  /* 0x0000440001007983 */ /* 0x001ea80000300800 */
[----:B------:R0:W-:Y:S04]  /*2a030*/  STL [R1+0x10], R8 ;  /* 0x0000100801007387 */ /* 0x0001e80000100800 */
[----:B------:R0:W-:Y:S02]  /*2a040*/  STL [R1+0x14], R9 ;  /* 0x0000140901007387 */ /* 0x0001e40000100800 */
[----:B0-2---:R-:W-:-:S07]  /*2a050*/  VIADD R0, R0, 0xfffffffd ;  /* 0xfffffffd00007836 */ /* 0x005fce0000000000 */
.L_x_1929:
[----:B------:R-:W-:Y:S05]  /*2a060*/  BSYNC B2 ;  /* 0x0000000000027941 */ /* 0x000fea0003800000 */
.L_x_1928:
[----:B------:R-:W-:-:S05]  /*2a070*/  VIADD R10, R10, 0xfffffffe ;  /* 0xfffffffe0a0a7836 */ /* 0x000fca0000000000 */
[----:B------:R-:W-:-:S13]  /*2a080*/  ISETP.NE.AND P0, PT, R10, R7, PT ;  /* 0x000000070a00720c */ /* 0x000fda0003f05270 */
[----:B------:R-:W-:Y:S05]  /*2a090*/  @!P0 BRA `(.L_x_1927) ;  /* 0x0000001800d48947 */ /* 0x000fea0003800000 */
[----:B------:R-:W-:-:S07]  /*2a0a0*/  IMAD.MOV.U32 R9, RZ, RZ, R17 ;  /* 0x000000ffff097224 */ /* 0x000fce00078e0011 */
.L_x_1990:
[----:B------:R-:W2:Y:S04]  /*2a0b0*/  LDL R3, [R1+0x10] ;  /* 0x0000100001037983 */ /* 0x000ea80000100800 */
[----:B------:R-:W3:Y:S01]  /*2a0c0*/  LDL R2, [R1+0x14] ;  /* 0x0000140001027983 */ /* 0x000ee20000100800 */
[----:B------:R-:W-:Y:S01]  /*2a0d0*/  LOP3.LUT P1, RZ, R19, 0x4, RZ, 0xc0, !PT ;  /* 0x0000000413ff7812 */ /* 0x000fe2000782c0ff */
[----:B------:R-:W-:Y:S05]  /*2a0e0*/  YIELD ;  /* 0x0000000000007946 */ /* 0x000fea0003800000 */
[----:B------:R-:W-:Y:S01]  /*2a0f0*/  BSSY B1, `(.L_x_1950) ;  /* 0x00000d4000017945 */ /* 0x000fe20003800000 */
[----:B--2---:R-:W-:-:S05]  /*2a100*/  VIADD R4, R3, 0x1 ;  /* 0x0000000103047836 */ /* 0x004fca0000000000 */
[----:B------:R-:W-:-:S04]  /*2a110*/  ISETP.NE.AND P0, PT, R4, 0x2, PT ;  /* 0x000000020400780c */ /* 0x000fc80003f05270 */
[----:B------:R-:W-:Y:S02]  /*2a120*/  SEL R5, RZ, 0x1, P0 ;  /* 0x00000001ff057807 */ /* 0x000fe40000000000 */
[----:B------:R-:W-:Y:S02]  /*2a130*/  SEL R4, R4, RZ, P0 ;  /* 0x000000ff04047207 */ /* 0x000fe40000000000 */
[----:B---3--:R-:W-:Y:S01]  /*2a140*/  LOP3.LUT R5, R2, R5, RZ, 0x3c, !PT ;  /* 0x0000000502057212 */ /* 0x008fe200078e3cff */
[----:B01----:R-:W-:Y:S06]  /*2a150*/  @!P1 BRA `(.L_x_1951) ;  /* 0x0000000c00349947 */ /* 0x003fec0003800000 */
[----:B------:R-:W-:Y:S01]  /*2a160*/  ULDC.64 UR4, c[0x0][0x418] ;  /* 0x0001060000047ab9 */ /* 0x000fe20000000a00 */
[----:B------:R-:W-:Y:S02]  /*2a170*/  MOV R6, R0 ;  /* 0x0000000000067202 */ /* 0x000fe40000000f00 */
        /* <DEDUP_REMOVED lines=23> */
.L_x_1952:
[----:B------:R-:W-:Y:S01]  /*2a2f0*/  IMAD R3, R4, 0x8, R18 ;  /* 0x0000000804037824 */ /* 0x000fe200078e0212 */
[----:B------:R-:W-:Y:S01]  /*2a300*/  SHF.L.U32 R2, R5, 0x1f, RZ ;  /* 0x0000001f05027819 */ /* 0x000fe200000006ff */
[----:B------:R-:W-:Y:S03]  /*2a310*/  BSSY B2, `(.L_x_1953) ;  /* 0x0000003000027945 */ /* 0x000fe60003800000 */
[----:B------:R-:W1:Y:S02]  /*2a320*/  SYNCS.PHASECHK.TRANS64.TRYWAIT P0, [R3+URZ+0x30840], R2 ;  /* 0x03084002030075a7 */ /* 0x000e64000800017f */
[----:B-1----:R-:W-:Y:S05]  /*2a330*/  @!P0 BRA `(.L_x_1954) ;  /* 0x0000005800b08947 */ /* 0x002fea0003800000 */
.L_x_2119:
[----:B------:R-:W-:Y:S05]  /*2a340*/  BSYNC B2 ;  /* 0x0000000000027941 */ /* 0x000fea0003800000 */
.L_x_1953:
[----:B------:R-:W2:Y:S01]  /*2a350*/  S2R R7, SR_TID.X ;  /* 0x0000000000077919 */ /* 0x000ea20000002100 */
[----:B------:R-:W-:Y:S01]  /*2a360*/  BSSY B2, `(.L_x_1955) ;  /* 0x0000009000027945 */ /* 0x000fe20003800000 */
[----:B--2---:R-:W-:-:S04]  /*2a370*/  LOP3.LUT R7, R7, 0x7f, RZ, 0xc0, !PT ;  /* 0x0000007f07077812 */ /* 0x004fc800078ec0ff */
[----:B------:R-:W-:-:S13]  /*2a380*/  ISETP.NE.AND P0, PT, R7, RZ, PT ;  /* 0x000000ff0700720c */ /* 0x000fda0003f05270 */
[----:B------:R-:W-:Y:S05]  /*2a390*/  @P0 BRA `(.L_x_1956) ;  /* 0x0000000000140947 */ /* 0x000fea0003800000 */
[----:B------:R-:W-:Y:S01]  /*2a3a0*/  LOP3.LUT P1, RZ, R19, 0x1, RZ, 0xc0, !PT ;  /* 0x0000000113ff7812 */ /* 0x000fe2000782c0ff */
[----:B-1----:R-:W-:-:S04]  /*2a3b0*/  IMAD.MOV.U32 R2, RZ, RZ, 0x8000 ;  /* 0x00008000ff027424 */ /* 0x002fc800078e00ff */
[----:B------:R2:W-:Y:S08]  /*2a3c0*/  SYNCS.ARRIVE.TRANS64 RZ, [R3+URZ+0x30830], R2 ;  /* 0x0308300203ff79a7 */ /* 0x0005f0000800003f */
[----:B------:R-:W-:Y:S05]  /*2a3d0*/  @!P1 BRA `(.L_x_1956) ;  /* 0x0000000000049947 */ /* 0x000fea0003800000 */
[----:B------:R-:W-:Y:S01]  /*2a3e0*/  BPT.TRAP 0x1 ;  /* 0x000000040000795c */ /* 0x000fe20000300000 */
.L_x_1956:
[----:B------:R-:W-:Y:S05]  /*2a3f0*/  BSYNC B2 ;  /* 0x0000000000027941 */ /* 0x000fea0003800000 */
.L_x_1955:
[----:B-12---:R-:W2:Y:S01]  /*2a400*/  LDL R2, [R1+0x18] ;  /* 0x0000180001027983 */ /* 0x006ea20000100800 */
        /* <DEDUP_REMOVED lines=11> */
.L_x_1957:
        /* <DEDUP_REMOVED lines=16> */
.L_x_1958:
        /* <DEDUP_REMOVED lines=16> */
.L_x_1959:
        /* <DEDUP_REMOVED lines=16> */
.L_x_1960:
        /* <DEDUP_REMOVED lines=17> */
.L_x_2120:
[----:B------:R-:W-:Y:S05]  /*2a8d0*/  BSYNC B2 ;  /* 0x0000000000027941 */ /* 0x000fea0003800000 */
.L_x_1961:
        /* <DEDUP_REMOVED lines=10> */
.L_x_1963:
[----:B------:R-:W-:Y:S01]  /*2a980*/  LOP3.LUT P0, RZ, R19, 0x8, RZ, 0xc0, !PT ;  /* 0x0000000813ff7812 */ /* 0x000fe2000780c0ff */
[----:B------:R-:W-:-:S12]  /*2a990*/  BSSY B2, `(.L_x_1964) ;  /* 0x0000003000027945 */ /* 0x000fd80003800000 */
[----:B------:R-:W-:Y:S05]  /*2a9a0*/  @P0 BRA `(.L_x_1965) ;  /* 0x0000000000040947 */ /* 0x000fea0003800000 */
[----:B------:R-:W-:Y:S01]  /*2a9b0*/  BPT.TRAP 0x1 ;  /* 0x000000040000795c */ /* 0x000fe20000300000 */
.L_x_1965:
[----:B------:R-:W-:Y:S05]  /*2a9c0*/  BSYNC B2 ;  /* 0x0000000000027941 */ /* 0x000fea0003800000 */
.L_x_1964:
        /* <DEDUP_REMOVED lines=13> */
.L_x_1966:
        /* <DEDUP_REMOVED lines=15> */
.L_x_1967:
        /* <DEDUP_REMOVED lines=15> */
.L_x_1968:
        /* <DEDUP_REMOVED lines=15> */
.L_x_1969:
        /* <DEDUP_REMOVED lines=12> */
.L_x_1951:
[----:B------:R-:W-:Y:S05]  /*2ae30*/  BSYNC B1 ;  /* 0x0000000000017941 */ /* 0x000fea0003800000 */
.L_x_1950:
[----:B------:R-:W-:Y:S01]  /*2ae40*/  VIADD R3, R4, 0x1 ;  /* 0x0000000104037836 */ /* 0x000fe20000000000 */
[----:B------:R-:W-:Y:S01]  /*2ae50*/  LOP3.LUT P1, RZ, R19, 0x4, RZ, 0xc0, !PT ;  /* 0x0000000413ff7812 */ /* 0x000fe2000782c0ff */
[----:B------:R-:W-:Y:S01]  /*2ae60*/  BSSY B1, `(.L_x_1970) ;  /* 0x00000d4000017945 */ /* 0x000fe20003800000 */
[----:B0-----:R-:W-:Y:S02]  /*2ae70*/  VIADD R6, R0, 0xffffffff ;  /* 0xffffffff00067836 */ /* 0x001fe40000000000 */
[----:B------:R-:W-:-:S04]  /*2ae80*/  ISETP.NE.AND P0, PT, R3, 0x2, PT ;  /* 0x000000020300780c */ /* 0x000fc80003f05270 */
[----:B------:R-:W-:Y:S02]  /*2ae90*/  SEL R2, RZ, 0x1, P0 ;  /* 0x00000001ff027807 */ /* 0x000fe40000000000 */
[----:B------:R-:W-:Y:S02]  /*2aea0*/  SEL R11, R3, RZ, P0 ;  /* 0x000000ff030b7207 */ /* 0x000fe40000000000 */
[----:B------:R-:W-:-:S05]  /*2aeb0*/  LOP3.LUT R10, R5, R2, RZ, 0x3c, !PT ;  /* 0x00000002050a7212 */ /* 0x000fca00078e3cff */
[----:B------:R0:W-:Y:S04]  /*2aec0*/  STL [R1+0x14], R10 ;  /* 0x0000140a01007387 */ /* 0x0001e80000100800 */
[----:B------:R0:W-:Y:S01]  /*2aed0*/  STL [R1+0x10], R11 ;  /* 0x0000100b01007387 */ /* 0x0001e20000100800 */
        /* <DEDUP_REMOVED lines=26> */
.L_x_1972:
[----:B------:R-:W-:Y:S01]  /*2b080*/  IMAD R3, R11, 0x8, R18 ;  /* 0x000000080b037824 */ /* 0x000fe200078e0212 */
[----:B------:R-:W-:Y:S01]  /*2b090*/  SHF.L.U32 R2, R10, 0x1f, RZ ;  /* 0x0000001f0a027819 */ /* 0x000fe200000006ff */
[----:B------:R-:W-:Y:S03]  /*2b0a0*/  BSSY B2, `(.L_x_1973) ;  /* 0x0000003000027945 */ /* 0x000fe60003800000 */
[----:B------:R-:W2:Y:S02]  /*2b0b0*/  SYNCS.PHASECHK.TRANS64.TRYWAIT P0, [R3+URZ+0x30840], R2 ;  /* 0x03084002030075a7 */ /* 0x000ea4000800017f */
[----:B--2---:R-:W-:Y:S05]  /*2b0c0*/  @!P0 BRA `(.L_x_1974) ;  /* 0x0000004c00748947 */ /* 0x004fea0003800000 */
.L_x_2121:
[----:B------:R-:W-:Y:S05]  /*2b0d0*/  BSYNC B2 ;  /* 0x0000000000027941 */ /* 0x000fea0003800000 */
.L_x_1973:
[----:B-1----:R-:W1:Y:S01]  /*2b0e0*/  S2R R8, SR_TID.X ;  /* 0x0000000000087919 */ /* 0x002e620000002100 */
[----:B------:R-:W-:Y:S01]  /*2b0f0*/  BSSY B2, `(.L_x_1975) ;  /* 0x0000009000027945 */ /* 0x000fe20003800000 */
[----:B-1----:R-:W-:-:S04]  /*2b100*/  LOP3.LUT R8, R8, 0x7f, RZ, 0xc0, !PT ;  /* 0x0000007f08087812 */ /* 0x002fc800078ec0ff */
[----:B------:R-:W-:-:S13]  /*2b110*/  ISETP.NE.AND P0, PT, R8, RZ, PT ;  /* 0x000000ff0800720c */ /* 0x000fda0003f05270 */
[----:B------:R-:W-:Y:S05]  /*2b120*/  @P0 BRA `(.L_x_1976) ;  /* 0x0000000000140947 */ /* 0x000fea0003800000 */
[----:B------:R-:W-:Y:S01]  /*2b130*/  LOP3.LUT P1, RZ, R19, 0x1, RZ, 0xc0, !PT ;  /* 0x0000000113ff7812 */ /* 0x000fe2000782c0ff */
[----:B--2---:R-:W-:-:S04]  /*2b140*/  IMAD.MOV.U32 R2, RZ, RZ, 0x8000 ;  /* 0x00008000ff027424 */ /* 0x004fc800078e00ff */
[----:B------:R1:W-:Y:S08]  /*2b150*/  SYNCS.ARRIVE.TRANS64 RZ, [R3+URZ+0x30830], R2 ;  /* 0x0308300203ff79a7 */ /* 0x0003f0000800003f */
[----:B------:R-:W-:Y:S05]  /*2b160*/  @!P1 BRA `(.L_x_1976) ;  /* 0x0000000000049947 */ /* 0x000fea0003800000 */
[----:B------:R-:W-:Y:S01]  /*2b170*/  BPT.TRAP 0x1 ;  /* 0x000000040000795c */ /* 0x000fe20000300000 */
.L_x_1976:
[----:B------:R-:W-:Y:S05]  /*2b180*/  BSYNC B2 ;  /* 0x0000000000027941 */ /* 0x000fea0003800000 */
.L_x_1975:
[----:B------:R-:W3:Y:S04]  /*2b190*/  LDL R8, [R1+0x10] ;  /* 0x0000100001087983 */ /* 0x000ee80000100800 */
[----:B-12---:R-:W2:Y:S01]  /*2b1a0*/  LDL R2, [R1+0x18] ;  /* 0x0000180001027983 */ /* 0x006ea20000100800 */
[----:B0-----:R-:W-:Y:S01]  /*2b1b0*/  IMAD.MOV.U32 R11, RZ, RZ, RZ ;  /* 0x000000ffff0b7224 */ /* 0x001fe200078e00ff */
[----:B------:R-:W-:Y:S01]  /*2b1c0*/  UIADD3 UR4, UP0, UR36, 0x370, URZ ;  /* 0x0000037024047890 */ /* 0x000fe2000ff1e03f */
[----:B------:R-:W-:Y:S01]  /*2b1d0*/  PLOP3.LUT P0, PT, PT, PT, PT, 0x80, 0x0 ;  /* 0x000000000000781c */ /* 0x000fe20003f0f070 */
[----:B------:R-:W-:Y:S01]  /*2b1e0*/  VIADD R3, R3, 0x30830 ;  /* 0x0003083003037836 */ /* 0x000fe20000000000 */
[----:B------:R-:W-:Y:S01]  /*2b1f0*/  UMOV UR6, 0x0 ;  /* 0x0000000000067882 */ /* 0x000fe20000000000 */
[----:B------:R-:W-:Y:S01]  /*2b200*/  R2UR UR10, R11 ;  /* 0x000000000b0a72ca */ /* 0x000fe200000e0000 */
[----:B------:R-:W-:Y:S01]  /*2b210*/  UIADD3.X UR5, URZ, UR37, URZ, UP0, !UPT ;  /* 0x000000253f057290 */ /* 0x000fe200087fe43f */
[----:B------:R-:W-:Y:S01]  /*2b220*/  UMOV UR7, 0x14f00000 ;  /* 0x14f0000000077882 */ /* 0x000fe20000000000 */
[----:B---3--:R-:W-:-:S02]  /*2b230*/  IMAD R8, R8, 0x8000, R18 ;  /* 0x0000800008087824 */ /* 0x008fc400078e0212 */
[----:B--2---:R-:W-:Y:S02]  /*2b240*/  IMAD R2, R7, 0x40, R2 ;  /* 0x0000004007027824 */ /* 0x004fe400078e0202 */
[----:B------:R-:W-:-:S08]  /*2b250*/  VIADD R10, R8, 0x20400 ;  /* 0x00020400080a7836 */ /* 0x000fd00000000000 */
.L_x_1977:
        /* <DEDUP_REMOVED lines=16> */
.L_x_1978:
        /* <DEDUP_REMOVED lines=16> */
.L_x_1979:
        /* <DEDUP_REMOVED lines=16> */
.L_x_1980:
        /* <DEDUP_REMOVED lines=15> */
.L_x_2122:
[----:B------:R-:W-:Y:S05]  /*2b650*/  BSYNC B2 ;  /* 0x0000000000027941 */ /* 0x000fea0003800000 */
.L_x_1981:
        /* <DEDUP_REMOVED lines=10> */
.L_x_1983:
[----:B------:R-:W-:Y:S01]  /*2b700*/  LOP3.LUT P0, RZ, R19, 0x8, RZ, 0xc0, !PT ;  /* 0x0000000813ff7812 */ /* 0x000fe2000780c0ff */
[----:B------:R-:W-:-:S12]  /*2b710*/  BSSY B2, `(.L_x_1984) ;  /* 0x0000003000027945 */ /* 0x000fd80003800000 */
[----:B------:R-:W-:Y:S05]  /*2b720*/  @P0 BRA `(.L_x_1985) ;  /* 0x0000000000040947 */ /* 0x000fea0003800000 */
[----:B------:R-:W-:Y:S01]  /*2b730*/  BPT.TRAP 0x1 ;  /* 0x000000040000795c */ /* 0x000fe20000300000 */
.L_x_1985:
[----:B------:R-:W-:Y:S05]  /*2b740*/  BSYNC B2 ;  /* 0x0000000000027941 */ /* 0x000fea0003800000 */
.L_x_1984:
[----:B0-----:R-:W2:Y:S04]  /*2b750*/  LDL R5, [R1+0x18] ;  /* 0x0000180001057983 */ /* 0x001ea80000100800 */
[----:B------:R-:W2:Y:S01]  /*2b760*/  LDL.LU R3, [R1+0x4] ;  /* 0x0000040001037983 */ /* 0x000ea20000300800 */
[----:B------:R-:W-:Y:S01]  /*2b770*/  R2UR UR10, R11 ;  /* 0x000000000b0a72ca */ /* 0x000fe200000e0000 */
[----:B------:R-:W-:Y:S01]  /*2b780*/  UIADD3 UR4, UP0, UR36, 0x470, URZ ;  /* 0x0000047024047890 */ /* 0x000fe2000ff1e03f */
[----:B------:R-:W-:Y:S01]  /*2b790*/  LEA R4, R4, R18, 0xf ;  /* 0x0000001204047211 */ /* 0x000fe200078e78ff */
[----:B------:R-:W-:Y:S01]  /*2b7a0*/  VIADD R2, R2, 0x30850 ;  /* 0x0003085002027836 */ /* 0x000fe20000000000 */
[----:B------:R-:W-:Y:S01]  /*2b7b0*/  PLOP3.LUT P0, PT, PT, PT, PT, 0x80, 0x0 ;  /* 0x000000000000781c */ /* 0x000fe20003f0f070 */
[----:B------:R-:W-:Y:S01]  /*2b7c0*/  UIADD3.X UR5, URZ, UR37, URZ, UP0, !UPT ;  /* 0x000000253f057290 */ /* 0x000fe200087fe43f */
[----:B------:R-:W-:Y:S01]  /*2b7d0*/  UMOV UR6, 0x0 ;  /* 0x0000000000067882 */ /* 0x000fe20000000000 */
[----:B------:R-:W-:Y:S01]  /*2b7e0*/  UMOV UR7, 0x14f00000 ;  /* 0x14f0000000077882 */ /* 0x000fe20000000000 */
[----:B--2---:R-:W-:-:S02]  /*2b7f0*/  IMAD R3, R3, 0x40, R5 ;  /* 0x0000004003037824 */ /* 0x004fc400078e0205 */
[----:B------:R-:W-:-:S07]  /*2b800*/  VIADD R5, R4, 0x400 ;  /* 0x0000040004057836 */ /* 0x000fce0000000000 */
.L_x_1986:
        /* <DEDUP_REMOVED lines=15> */
.L_x_1987:
        /* <DEDUP_REMOVED lines=15> */
.L_x_1988:
        /* <DEDUP_REMOVED lines=15> */
.L_x_1989:
        /* <DEDUP_REMOVED lines=12> */
.L_x_1971:
[----:B------:R-:W-:Y:S05]  /*2bba0*/  BSYNC B1 ;  /* 0x0000000000017941 */ /* 0x000fea0003800000 */
.L_x_1970:
[----:B------:R-:W2:Y:S01]  /*2bbb0*/  LDL R2, [R1+0x30] ;  /* 0x0000300001027983 */ /* 0x000ea20000100800 */
[----:B------:R-:W-:Y:S02]  /*2bbc0*/  IADD3 R0, R0, -0x2, RZ ;  /* 0xfffffffe00007810 */ /* 0x000fe40007ffe0ff */
[----:B--2---:R-:W-:-:S13]  /*2bbd0*/  ISETP.GT.AND P0, PT, R6, R2, PT ;  /* 0x000000020600720c */ /* 0x004fda0003f04270 */
[----:B------:R-:W-:Y:S05]  /*2bbe0*/  @P0 BRA `(.L_x_1990) ;  /* 0xffffffe400300947 */ /* 0x000fea000383ffff */
.L_x_1927:
[----:B------:R-:W-:Y:S05]  /*2bbf0*/  BSYNC B0 ;  /* 0x0000000000007941 */ /* 0x000fea0003800000 */
.L_x_1926:
[----:B------:R-:W3:Y:S01]  /*2bc00*/  S2R R2, SR_TID.X ;  /* 0x0000000000027919 */ /* 0x000ee20000002100 */
[----:B------:R-:W-:Y:S01]  /*2bc10*/  BSSY B0, `(.L_x_1991) ;  /* 0x0000012000007945 */ /* 0x000fe20003800000 */
[----:B---3--:R-:W-:-:S04]  /*2bc20*/  LOP3.LUT R2, R2, 0x7f, RZ, 0xc0, !PT ;  /* 0x0000007f02027812 */ /* 0x008fc800078ec0ff */
[----:B------:R-:W-:-:S13]  /*2bc30*/  ISETP.NE.AND P0, PT, R2, RZ, PT ;  /* 0x000000ff0200720c */ /* 0x000fda0003f05270 */
[----:B------:R-:W-:Y:S05]  /*2bc40*/  @P0 BRA `(.L_x_1992) ;  /* 0x0000000000380947 */ /* 0x000fea0003800000 */
[----:B------:R-:W3:Y:S01]  /*2bc50*/  S2R R2, SR_LANEID ;  /* 0x0000000000027919 */ /* 0x000ee20000000000 */
[----:B------:R-:W-:Y:S01]  /*2bc60*/  VOTEU.ANY UR4, UPT, PT ;  /* 0x0000000000047886 */ /* 0x000fe200038e0100 */
[----:B-1----:R-:W1:Y:S01]  /*2bc70*/  LDC.64 R4, c[0x0][0xc60] ;  /* 0x00031800ff047b82 */ /* 0x002e620000000a00 */
[----:B------:R-:W3:Y:S01]  /*2bc80*/  FLO.U32 R0, UR4 ;  /* 0x0000000400007d00 */ /* 0x000ee200080e0000 */
[----:B------:R-:W-:Y:S01]  /*2bc90*/  ULDC.64 UR6, c[0x0][0x208] ;  /* 0x0000820000067ab9 */ /* 0x000fe20000000a00 */
[----:B---3--:R-:W-:-:S06]  /*2bca0*/  ISETP.EQ.U32.AND P0, PT, R0, R2, PT ;  /* 0x000000020000720c */ /* 0x008fcc0003f02070 */
[----:B------:R-:W1:Y:S07]  /*2bcb0*/  POPC R2, UR4 ;  /* 0x0000000400027d09 */ /* 0x000e6e0008000000 */
[----:B-1----:R-:W3:Y:S04]  /*2bcc0*/  @P0 ATOMG.E.ADD.STRONG.GPU PT, R2, desc[UR6][R4.64], R2 ;  /* 0x00000002040209a8 */ /* 0x002ee800081ee1c6 */
[----:B---3--:R1:W3:Y:S02]  /*2bcd0*/  SHFL.IDX PT, R2, R2, R0, 0x1f ;  /* 0x00001f0002027589 */ /* 0x0082e400000e0000 */
[----:B-1----:R-:W1:Y:S02]  /*2bce0*/  S2R R0, SR_LTMASK ;  /* 0x0000000000007919 */ /* 0x002e640000003900 */
[----:B-1----:R-:W-:-:S06]  /*2bcf0*/  LOP3.LUT R0, R0, UR4, RZ, 0xc0, !PT ;  /* 0x0000000400007c12 */ /* 0x002fcc000f8ec0ff */
[----:B------:R-:W3:Y:S02]  /*2bd00*/  POPC R0, R0 ;  /* 0x0000000000007309 */ /* 0x000ee40000000000 */
[----:B---3--:R-:W-:-:S05]  /*2bd10*/  IADD3 R0, R2, UR39, R0 ;  /* 0x0000002702007c10 */ /* 0x008fca000fffe000 */
[----:B------:R3:W-:Y:S02]  /*2bd20*/  STL [R1], R0 ;  /* 0x0000000001007387 */ /* 0x0007e40000100800 */
.L_x_1992:
[----:B------:R-:W-:Y:S05]  /*2bd30*/  BSYNC B0 ;  /* 0x0000000000007941 */ /* 0x000fea0003800000 */
.L_x_1991:
[----:B------:R-:W-:Y:S01]  /*2bd40*/  LOP3.LUT P0, RZ, R19, 0x4, RZ, 0xc0, !PT ;  /* 0x0000000413ff7812 */ /* 0x000fe2000780c0ff */
[----:B------:R-:W-:-:S12]  /*2bd50*/  BSSY B0, `(.L_x_1993) ;  /* 0x000005d000007945 */ /* 0x000fd80003800000 */
[----:B------:R-:W-:Y:S05]  /*2bd60*/  @!P0 BRA `(.L_x_1994) ;  /* 0x00000004006c8947 */ /* 0x000fea0003800000 */
[----:B---3--:R-:W3:Y:S04]  /*2bd70*/  LDL R0, [R1+0x10] ;  /* 0x0000100001007983 */ /* 0x008ee80000100800 */
[----:B------:R-:W4:Y:S01]  /*2bd80*/  LDL R2, [R1+0x14] ;  /* 0x0000140001027983 */ /* 0x000f220000100800 */
[----:B------:R-:W-:Y:S01]  /*2bd90*/  BSSY B1, `(.L_x_1995) ;  /* 0x0000005000017945 */ /* 0x000fe20003800000 */
[----:B---3--:R-:W-:Y:S01]  /*2bda0*/  IMAD R0, R0, 0x8, R18 ;  /* 0x0000000800007824 */ /* 0x008fe200078e0212 */
[----:B----4-:R-:W-:-:S04]  /*2bdb0*/  SHF.L.U32 R2, R2, 0x1f, RZ ;  /* 0x0000001f02027819 */ /* 0x010fc800000006ff */
[----:B------:R-:W3:Y:S02]  /*2bdc0*/  SYNCS.PHASECHK.TRANS64.TRYWAIT P0, [R0+URZ+0x30860], R2 ;  /* 0x03086002000075a7 */ /* 0x000ee4000800017f */
[----:B---3--:R-:W-:Y:S05]  /*2bdd0*/  @!P0 BRA `(.L_x_1996) ;  /* 0x0000004000588947 */ /* 0x008fea0003800000 */
.L_x_2123:
[----:B------:R-:W-:Y:S05]  /*2bde0*/  BSYNC B1 ;  /* 0x0000000000017941 */ /* 0x000fea0003800000 */
.L_x_1995:
[----:B--2---:R-:W2:Y:S01]  /*2bdf0*/  S2R R3, SR_TID.X ;  /* 0x0000000000037919 */ /* 0x004ea20000002100 */
[----:B------:R-:W-:-:S04]  /*2be00*/  UPRMT UR4, UR38, 0x9910, URZ ;  /* 0x0000991026047896 */ /* 0x000fc8000800003f */
[----:B------:R-:W-:Y:S01]  /*2be10*/  UISETP.NE.AND UP0, UPT, UR4, 0x2, UPT ;  /* 0x000000020400788c */ /* 0x000fe2000bf05270 */
[----:B--2---:R-:W-:-:S04]  /*2be20*/  LOP3.LUT R3, R3, 0x7f, RZ, 0xc0, !PT ;  /* 0x0000007f03037812 */ /* 0x004fc800078ec0ff */
[----:B------:R-:W-:-:S13]  /*2be30*/  ISETP.NE.AND P0, PT, R3, RZ, PT ;  /* 0x000000ff0300720c */ /* 0x000fda0003f05270 */
[----:B---3--:R-:W-:-:S04]  /*2be40*/  @!P0 IMAD.MOV.U32 R2, RZ, RZ, 0x8000 ;  /* 0x00008000ff028424 */ /* 0x008fc800078e00ff */
[----:B------:R2:W-:Y:S01]  /*2be50*/  @!P0 SYNCS.ARRIVE.TRANS64 RZ, [R0+URZ+0x30850], R2 ;  /* 0x0308500200ff89a7 */ /* 0x0005e2000800003f */
[----:B------:R-:W-:-:S13]  /*2be60*/  PLOP3.LUT P0, PT, PT, PT, UP0, 0x80, 0x0 ;  /* 0x000000000000781c */ /* 0x000fda0003f0f008 */
[----:B--2---:R-:W-:Y:S05]  /*2be70*/  @P0 BRA `(.L_x_1997) ;  /* 0x0000000000040947 */ /* 0x004fea0003800000 */
[----:B------:R-:W-:Y:S01]  /*2be80*/  BPT.TRAP 0x1 ;  /* 0x000000040000795c */ /* 0x000fe20000300000 */
.L_x_1997:
[----:B------:R-:W-:Y:S01]  /*2be90*/  LOP3.LUT P0, RZ, R19, 0x8, RZ, 0xc0, !PT ;  /* 0x0000000813ff7812 */ /* 0x000fe2000780c0ff */
[----:B------:R-:W-:-:S12]  /*2bea0*/  BSSY B1, `(.L_x_1998) ;  /* 0x0000003000017945 */ /* 0x000fd80003800000 */
[----:B------:R-:W-:Y:S05]  /*2beb0*/  @P0 BRA `(.L_x_1999) ;  /* 0x0000000000040947 */ /* 0x000fea0003800000 */
[----:B------:R-:W-:Y:S01]  /*2bec0*/  BPT.TRAP 0x1 ;  /* 0x000000040000795c */ /* 0x000fe20000300000 */
.L_x_1999:
[----:B------:R-:W-:Y:S05]  /*2bed0*/  BSYNC B1 ;  /* 0x0000000000017941 */ /* 0x000fea0003800000 */
.L_x_1998:
[----:B------:R-:W2:Y:S04]  /*2bee0*/  LDL.LU R4, [R1+0x18] ;  /* 0x0000180001047983 */ /* 0x000ea80000300800 */
[----:B------:R-:W2:Y:S04]  /*2bef0*/  LDL.LU R3, [R1+0x4] ;  /* 0x0000040001037983 */ /* 0x000ea80000300800 */
[----:B------:R-:W3:Y:S01]  /*2bf00*/  LDL R2, [R1+0x10] ;  /* 0x0000100001027983 */ /* 0x000ee20000100800 */
[----:B------:R-:W-:Y:S01]  /*2bf10*/  UIADD3 UR4, UP0, UR36, 0x470, URZ ;  /* 0x0000047024047890 */ /* 0x000fe2000ff1e03f */
[----:B------:R-:W-:Y:S01]  /*2bf20*/  PLOP3.LUT P0, PT, PT, PT, PT, 0x80, 0x0 ;  /* 0x000000000000781c */ /* 0x000fe20003f0f070 */
[----:B------:R-:W-:Y:S01]  /*2bf30*/  VIADD R0, R0, 0x30850 ;  /* 0x0003085000007836 */ /* 0x000fe20000000000 */
[----:B------:R-:W-:Y:S01]  /*2bf40*/  UMOV UR6, 0x0 ;  /* 0x0000000000067882 */ /* 0x000fe20000000000 */
[----:B------:R-:W-:Y:S01]  /*2bf50*/  UIADD3.X UR5, URZ, UR37, URZ, UP0, !UPT ;  /* 0x000000253f057290 */ /* 0x000fe200087fe43f */
[----:B------:R-:W-:Y:S01]  /*2bf60*/  UMOV UR7, 0x14f00000 ;  /* 0x14f0000000077882 */ /* 0x000fe20000000000 */
[----:B------:R-:W-:Y:S01]  /*2bf70*/  UMOV UR10, URZ ;  /* 0x0000003f000a7c82 */ /* 0x000fe20008000000 */
[----:B--2---:R-:W-:-:S02]  /*2bf80*/  IMAD R3, R3, 0x40, R4 ;  /* 0x0000004003037824 */ /* 0x004fc400078e0204 */
[----:B---3--:R-:W-:-:S04]  /*2bf90*/  IMAD R2, R2, 0x8000, R18 ;  /* 0x0000800002027824 */ /* 0x008fc800078e0212 */
[----:B------:R-:W-:-:S07]  /*2bfa0*/  VIADD R4, R2, 0x400 ;  /* 0x0000040002047836 */ /* 0x000fce0000000000 */
.L_x_2000:
        /* <DEDUP_REMOVED lines=15> */
.L_x_2001:
        /* <DEDUP_REMOVED lines=15> */
.L_x_2002:
        /* <DEDUP_REMOVED lines=15> */
.L_x_2003:
        /* <DEDUP_REMOVED lines=9> */
[----:B----4-:R-:W-:Y:S05]  /*2c310*/  @P0 BRA.U.ANY `(.L_x_2003) ;  /* 0xfffffffd00d80947 */ /* 0x010fea000393ffff */
.L_x_1994:
[----:B------:R-:W-:Y:S05]  /*2c320*/  BSYNC B0 ;  /* 0x0000000000007941 */ /* 0x000fea0003800000 */
.L_x_1993:
[----:B-1----:R-:W3:Y:S04]  /*2c330*/  LDL.LU R5, [R1+0x10] ;  /* 0x0000100001057983 */ /* 0x002ee80000300800 */
[----:B------:R-:W4:Y:S01]  /*2c340*/  LDL.LU R4, [R1+0x14] ;  /* 0x0000140001047983 */ /* 0x000f220000300800 */
[----:B---3--:R-:W-:-:S05]  /*2c350*/  VIADD R0, R5, 0x1 ;  /* 0x0000000105007836 */ /* 0x008fca0000000000 */
[----:B------:R-:W-:-:S04]  /*2c360*/  ISETP.NE.AND P0, PT, R0, 0x2, PT ;  /* 0x000000020000780c */ /* 0x000fc80003f05270 */
[----:B------:R-:W-:Y:S02]  /*2c370*/  SEL R2, RZ, 0x1, P0 ;  /* 0x00000001ff027807 */ /* 0x000fe40000000000 */
[----:B------:R-:W-:Y:S02]  /*2c380*/  SEL R0, R0, RZ, P0 ;  /* 0x000000ff00007207 */ /* 0x000fe40000000000 */
[----:B----4-:R-:W-:-:S03]  /*2c390*/  LOP3.LUT R4, R4, R2, RZ, 0x3c, !PT ;  /* 0x0000000204047212 */ /* 0x010fc600078e3cff */
[----:B------:R1:W-:Y:S04]  /*2c3a0*/  STL [R1+0x10], R0 ;  /* 0x0000100001007387 */ /* 0x0003e80000100800 */
[----:B------:R1:W-:Y:S02]  /*2c3b0*/  STL [R1+0x14], R4 ;  /* 0x0000140401007387 */ /* 0x0003e40000100800 */
.L_x_1906:
[----:B------:R-:W-:Y:S05]  /*2c3c0*/  BSYNC B7 ;  /* 0x0000000000077941 */ /* 0x000fea0003800000 */
.L_x_1904:
[----:B------:R-:W-:-:S13]  /*2c3d0*/  LOP3.LUT P0, RZ, R19, 0x10, RZ, 0xc0, !PT ;  /* 0x0000001013ff7812 */ /* 0x000fda000780c0ff */
[----:B------:R-:W-:Y:S05]  /*2c3e0*/  @!P0 BRA `(.L_x_2004) ;  /* 0x00000000002c8947 */ /* 0x000fea0003800000 */
[----:B------:R-:W-:Y:S05]  /*2c3f0*/  WARPSYNC.ALL ;  /* 0x0000000000007948 */ /* 0x000fea0003800000 */
[----:B------:R-:W4:Y:S08]  /*2c400*/  S2UR UR5, SR_CgaCtaId ;  /* 0x00000000000579c3 */ /* 0x000f300000008800 */
[----:B------:R-:W-:Y:S06]  /*2c410*/  BAR.SYNC.DEFER_BLOCKING 0x5, 0x180 ;  /* 0x0146000000007b1d */ /* 0x000fec0000010000 */
[----:B------:R-:W-:-:S02]  /*2c420*/  UMOV UR4, 0x400 ;  /* 0x0000040000047882 */ /* 0x000fc40000000000 */
[----:B----4-:R-:W-:-:S06]  /*2c430*/  ULEA UR4, UR5, UR4, 0x18 ;  /* 0x0000000405047291 */ /* 0x010fcc000f8ec03f */
[----:B------:R-:W-:-:S05]  /*2c440*/  IMAD.U32 R18, RZ, RZ, UR4 ;  /* 0x00000004ff127e24 */ /* 0x000fca000f8e00ff */
[----:B-1----:R-:W1:Y:S04]  /*2c450*/  LDS.128 R4, [R18+0x308d0] ;  /* 0x0308d00012047984 */ /* 0x002e680000000c00 */
[----:B-1----:R1:W-:Y:S04]  /*2c460*/  STL.64 [R1], R4 ;  /* 0x0000000401007387 */ /* 0x0023e80000100a00 */
[----:B------:R1:W-:Y:S01]  /*2c470*/  STL.64 [R1+0x8], R6 ;  /* 0x0000080601007387 */ /* 0x0003e20000100a00 */
[----:B------:R-:W-:Y:S06]  /*2c480*/  BAR.ARV 0x4, 0x180 ;  /* 0x0106000000007b1d */ /* 0x000fec0000002000 */
[----:B------:R-:W-:Y:S05]  /*2c490*/  BRA `(.L_x_2005) ;  /* 0x0000001000387947 */ /* 0x000fea0003800000 */
.L_x_2004:
[----:B------:R-:W4:Y:S01]  /*2c4a0*/  LDL R16, [R1+0x2c] ;  /* 0x00002c0001107983 */ /* 0x000f220000100800 */
[----:B------:R-:W-:Y:S01]  /*2c4b0*/  UMOV UR4, 0xffffffff ;  /* 0xffffffff00047882 */ /* 0x000fe20000000000 */
[----:B----4-:R-:W-:Y:S02]  /*2c4c0*/  ISETP.NE.AND P5, PT, R16, 0x1f, PT ;  /* 0x0000001f1000780c */ /* 0x010fe40003fa5270 */
[----:B------:R-:W-:Y:S11]  /*2c4d0*/  BRA.DIV UR4, `(.L_x_2006) ;  /* 0x0000003a04ac7947 */ /* 0x000ff6000b800000 */
[----:B--2---:R-:W1:Y:S01]  /*2c4e0*/  LDL R3, [R1+0xc] ;  /* 0x00000c0001037983 */ /* 0x004e620000100800 */
[----:B------:R-:W-:-:S03]  /*2c4f0*/  ULDC UR4, c[0x0][0xc3c] ;  /* 0x00030f0000047ab9 */ /* 0x000fc60000000800 */
[----:B------:R-:W0:Y:S01]  /*2c500*/  LDL.LU R2, [R1] ;  /* 0x0000000001027983 */ /* 0x000e220000300800 */
[----:B------:R-:W-:Y:S01]  /*2c510*/  ULDC.64 UR6, c[0x0][0x208] ;  /* 0x0000820000067ab9 */ /* 0x000fe20000000a00 */
[----:B------:R-:W-:Y:S01]  /*2c520*/  LOP3.LUT P4, RZ, R19, 0x1, RZ, 0xc0, !PT ;  /* 0x0000000113ff7812 */ /* 0x000fe2000788c0ff */
[----:B-1-3--:R-:W-:Y:S02]  /*2c530*/  IMAD.IADD R0, R3, 0x1, R16 ;  /* 0x0000000103007824 */ /* 0x00afe400078e0210 */
[----:B0-----:R-:W-:-:S03]  /*2c540*/  IMAD.MOV.U32 R10, RZ, RZ, R2 ;  /* 0x000000ffff0a7224 */ /* 0x001fc600078e0002 */
        /* <DEDUP_REMOVED lines=8> */
[----:B------:R-:W-:Y:S02]  /*2c5d0*/  MOV R6, RZ ;  /* 0x000000ff00067202 */ /* 0x000fe40000000f00 */
[C---:B------:R-:W-:Y:S01]  /*2c5e0*/  ISETP.GE.U32.AND P1, PT, R16.reuse, 0x4, PT ;  /* 0x000000041000780c */ /* 0x040fe20003f26070 */
[----:B------:R-:W-:Y:S01]  /*2c5f0*/  SHFL.IDX PT, R5, R10, RZ, 0x1f ;  /* 0x00001fff0a057589 */ /* 0x000fe200000e0000 */
[C---:B------:R-:W-:Y:S02]  /*2c600*/  ISETP.GE.U32.AND P2, PT, R16.reuse, 0x8, PT ;  /* 0x000000081000780c */ /* 0x040fe40003f46070 */
[----:B------:R-:W-:Y:S01]  /*2c610*/  ISETP.GE.U32.AND P3, PT, R16, 0x10, PT ;  /* 0x000000101000780c */ /* 0x000fe20003f66070 */
[----:B------:R-:W-:Y:S01]  /*2c620*/  SHFL.IDX PT, R0, R10, 0x1, 0x1f ;  /* 0x00201f000a007f89 */ /* 0x000fe200000e0000 */
[----:B--2---:R-:W-:-:S02]  /*2c630*/  @!P0 IMAD.MOV.U32 R4, RZ, RZ, R8 ;  /* 0x000000ffff048224 */ /* 0x004fc400078e0008 */
[----:B------:R-:W-:Y:S02]  /*2c640*/  IMAD.MOV.U32 R8, RZ, RZ, RZ ;  /* 0x000000ffff087224 */ /* 0x000fe400078e00ff */
[----:B---3--:R-:W-:Y:S01]  /*2c650*/  @!P0 IMAD.MOV.U32 R6, RZ, RZ, R2 ;  /* 0x000000ffff068224 */ /* 0x008fe200078e0002 */
        /* <DEDUP_REMOVED lines=18> */
.L_x_2133:
[----:B------:R-:W-:Y:S02]  /*2c780*/  ULDC UR4, c[0x0][0xc38] ;  /* 0x00030e0000047ab9 */ /* 0x000fe40000000800 */
[----:B------:R-:W-:-:S05]  /*2c790*/  MOV R2, UR4 ;  /* 0x0000000400027c02 */ /* 0x000fca0008000f00 */
[----:B-1----:R-:W-:-:S04]  /*2c7a0*/  IMAD R9, R9, R2, RZ ;  /* 0x0000000209097224 */ /* 0x002fc800078e02ff */
[----:B------:R-:W-:-:S05]  /*2c7b0*/  IMAD.IADD R0, R0, 0x1, R9 ;  /* 0x0000000100007824 */ /* 0x000fca00078e0209 */
[----:B------:R-:W-:-:S13]  /*2c7c0*/  ISETP.GT.AND P4, PT, R0, R5, PT ;  /* 0x000000050000720c */ /* 0x000fda0003f84270 */
[----:B------:R-:W-:Y:S05]  /*2c7d0*/  @P4 BRA `(.L_x_2007) ;  /* 0x0000000000b04947 */ /* 0x000fea0003800000 */
.L_x_2010:
        /* <DEDUP_REMOVED lines=21> */
[----:B------:R-:W1:Y:S01]  /*2c930*/  SHFL.UP PT, R3, R2, 0x1, RZ ;  /* 0x0420000002037989 */ /* 0x000e6200000e00ff */
[----:B------:R-:W-:-:S04]  /*2c940*/  LOP3.LUT P4, RZ, R19, 0x1, RZ, 0xc0, !PT ;  /* 0x0000000113ff7812 */ /* 0x000fc8000788c0ff */
        /* <DEDUP_REMOVED lines=13> */
[----:B0-----:R-:W-:-:S05]  /*2ca20*/  IMAD.IADD R7, R2, 0x1, R3 ;  /* 0x0000000102077824 */ /* 0x001fca00078e0203 */
[----:B------:R0:W1:Y:S02]  /*2ca30*/  SHFL.IDX PT, R9, R7, 0x1f, 0x1f ;  /* 0x03e01f0007097f89 */ /* 0x00006400000e0000 */
.L_x_2141:
[----:B------:R-:W-:Y:S02]  /*2ca40*/  ULDC UR4, c[0x0][0xc38] ;  /* 0x00030e0000047ab9 */ /* 0x000fe40000000800 */
[----:B------:R-:W-:-:S04]  /*2ca50*/  IMAD.U32 R2, RZ, RZ, UR4 ;  /* 0x00000004ff027e24 */ /* 0x000fc8000f8e00ff */
[----:B-1----:R-:W-:-:S04]  /*2ca60*/  IMAD R9, R9, R2, RZ ;  /* 0x0000000209097224 */ /* 0x002fc800078e02ff */
[----:B------:R-:W-:-:S05]  /*2ca70*/  IMAD.IADD R0, R9, 0x1, R0 ;  /* 0x0000000109007824 */ /* 0x000fca00078e0200 */
[----:B------:R-:W-:-:S13]  /*2ca80*/  ISETP.GT.AND P4, PT, R0, R5, PT ;  /* 0x000000050000720c */ /* 0x000fda0003f84270 */
[----:B------:R-:W-:Y:S05]  /*2ca90*/  @!P4 BRA `(.L_x_2010) ;  /* 0xfffffffc0050c947 */ /* 0x000fea000383ffff */
.L_x_2007:
        /* <DEDUP_REMOVED lines=8> */
[----:B-1----:R1:W3:Y:S04]  /*2cb20*/  SHFL.IDX PT, R4, R4, R3, 0x1f ;  /* 0x00001f0304047589 */ /* 0x0022e800000e0000 */
[----:B------:R1:W4:Y:S01]  /*2cb30*/  SHFL.IDX PT, R6, R6, R3, 0x1f ;  /* 0x00001f0306067589 */ /* 0x00032200000e0000 */
[----:B--2---:R-:W-:-:S05]  /*2cb40*/  IMAD.IADD R10, R3, 0x1, R10 ;  /* 0x00000001030a7824 */ /* 0x004fca00078e020a */
[----:B---34-:R1:W-:Y:S02]  /*2cb50*/  STL [R1+0xc], R10 ;  /* 0x00000c0a01007387 */ /* 0x0183e40000100800 */
.L_x_2146:
[----:B------:R-:W-:-:S13]  /*2cb60*/  ISETP.NE.AND P0, PT, R0, RZ, PT ;  /* 0x000000ff0000720c */ /* 0x000fda0003f05270 */
[----:B------:R-:W-:Y:S05]  /*2cb70*/  @!P0 BRA `(.L_x_2012) ;  /* 0x0000000000148947 */ /* 0x000fea0003800000 */
[----:B------:R-:W-:Y:S01]  /*2cb80*/  UMOV UR4, 0xffffffff ;  /* 0xffffffff00047882 */ /* 0x000fe20000000000 */
[----:B-1----:R-:W-:Y:S02]  /*2cb90*/  VIADD R3, R3, 0xffffffff ;  /* 0xffffffff03037836 */ /* 0x002fe40000000000 */
[----:B------:R-:W-:Y:S05]  /*2cba0*/  BRA.DIV UR4, `(.L_x_2013) ;  /* 0x0000003e04a07947 */ /* 0x000fea000b800000 */
[----:B------:R1:W3:Y:S02]  /*2cbb0*/  SHFL.IDX PT, R3, R7, R3, 0x1f ;  /* 0x00001f0307037589 */ /* 0x0002e400000e0000 */
.L_x_2149:
[----:B---3--:R-:W-:-:S07]  /*2cbc0*/  MOV R8, R3 ;  /* 0x0000000300087202 */ /* 0x008fce0000000f00 */
.L_x_2012:
[----:B------:R-:W-:Y:S01]  /*2cbd0*/  ISETP.NE.AND P0, PT, R6, 0x1, PT ;  /* 0x000000010600780c */ /* 0x000fe20003f05270 */
[----:B------:R-:W-:-:S05]  /*2cbe0*/  IMAD R0, R8, R2, R9 ;  /* 0x0000000208007224 */ /* 0x000fca00078e0209 */
[----:B------:R3:W-:Y:S02]  /*2cbf0*/  STL [R1], R0 ;  /* 0x0000000001007387 */ /* 0x0007e40000100800 */
[----:B---3--:R-:W-:-:S05]  /*2cc00*/  IMAD.IADD R0, R5, 0x1, -R0 ;  /* 0x0000000105007824 */ /* 0x008fca00078e0a00 */
[----:B------:R-:W-:Y:S05]  /*2cc10*/  @!P0 BRA `(.L_x_2014) ;  /* 0x0000000000e48947 */ /* 0x000fea0003800000 */
[----:B------:R-:W-:-:S04]  /*2cc20*/  IABS R5, R4 ;  /* 0x0000000400057213 */ /* 0x000fc80000000000 */
[----:B------:R-:W3:Y:S08]  /*2cc30*/  I2F.RP R2, R5 ;  /* 0x0000000500027306 */ /* 0x000ef00000209400 */
[----:B---3--:R-:W3:Y:S02]  /*2cc40*/  MUFU.RCP R2, R2 ;  /* 0x0000000200027308 */ /* 0x008ee40000001000 */
[----:B---3--:R-:W-:-:S06]  /*2cc50*/  VIADD R2, R2, 0xffffffe ;  /* 0x0ffffffe02027836 */ /* 0x008fcc0000000000 */
[----:B-1----:R-:W1:Y:S02]  /*2cc60*/  F2I.FTZ.U32.TRUNC.NTZ R3, R2 ;  /* 0x0000000200037305 */ /* 0x002e64000021f000 */
[----:B-1----:R-:W-:-:S04]  /*2cc70*/  IMAD.MOV R2, RZ, RZ, -R3 ;  /* 0x000000ffff027224 */ /* 0x002fc800078e0a03 */
        /* <DEDUP_REMOVED lines=14> */
[----:B------:R-:W1:Y:S07]  /*2cd60*/  I2F.RP R2, R5 ;  /* 0x0000000500027306 */ /* 0x000e6e0000209400 */
[----:B------:R-:W-:Y:S01]  /*2cd70*/  @P0 VIADD R8, R8, 0x1 ;  /* 0x0000000108080836 */ /* 0x000fe20000000000 */
[----:B-1----:R-:W1:Y:S02]  /*2cd80*/  MUFU.RCP R2, R2 ;  /* 0x0000000200027308 */ /* 0x002e640000001000 */
[----:B-1----:R-:W-:-:S06]  /*2cd90*/  VIADD R2, R2, 0xffffffe ;  /* 0x0ffffffe02027836 */ /* 0x002fcc0000000000 */
[----:B------:R-:W1:Y:S02]  /*2cda0*/  F2I.FTZ.U32.TRUNC.NTZ R3, R2 ;  /* 0x0000000200037305 */ /* 0x000e64000021f000 */
[----:B-1----:R-:W-:-:S05]  /*2cdb0*/  IADD3 R2, RZ, -R3, RZ ;  /* 0x80000003ff027210 */ /* 0x002fca0007ffe0ff */
[----:B0-----:R-:W-:Y:S02]  /*2cdc0*/  IMAD R7, R2, R5, RZ ;  /* 0x0000000502077224 */ /* 0x001fe400078e02ff */
        /* <DEDUP_REMOVED lines=17> */
[----:B------:R-:W-:-:S05]  /*2cee0*/  IADD3 R2, -R3, RZ, RZ ;  /* 0x000000ff03027210 */ /* 0x000fca0007ffe1ff */
[----:B------:R-:W-:Y:S01]  /*2cef0*/  IMAD R0, R4, R2, R0 ;  /* 0x0000000204007224 */ /* 0x000fe200078e0200 */
[----:B------:R-:W-:-:S04]  /*2cf00*/  LOP3.LUT R2, R3, R6, RZ, 0x3c, !PT ;  /* 0x0000000603027212 */ /* 0x000fc800078e3cff */
[----:B------:R-:W-:Y:S01]  /*2cf10*/  ISETP.GE.AND P1, PT, R2, RZ, PT ;  /* 0x000000ff0200720c */ /* 0x000fe20003f26270 */
[----:B------:R-:W-:-:S12]  /*2cf20*/  @P0 VIADD R7, R7, 0x1 ;  /* 0x0000000107070836 */ /* 0x000fd80000000000 */
[----:B------:R-:W-:Y:S01]  /*2cf30*/  @!P1 IMAD.MOV R7, RZ, RZ, -R7 ;  /* 0x000000ffff079224 */ /* 0x000fe200078e0a07 */
[----:B------:R-:W-:-:S05]  /*2cf40*/  @!P2 LOP3.LUT R7, RZ, R6, RZ, 0x33, !PT ;  /* 0x00000006ff07a212 */ /* 0x000fca00078e33ff */
[----:B------:R-:W-:-:S04]  /*2cf50*/  IMAD.MOV R2, RZ, RZ, -R7 ;  /* 0x000000ffff027224 */ /* 0x000fc800078e0a07 */
[C---:B------:R-:W-:Y:S02]  /*2cf60*/  IMAD R2, R6.reuse, R2, R3 ;  /* 0x0000000206027224 */ /* 0x040fe400078e0203 */
[----:B------:R-:W-:-:S04]  /*2cf70*/  IMAD R6, R6, 0x1000000, R7 ;  /* 0x0100000006067824 */ /* 0x000fc800078e0207 */
[----:B------:R-:W-:-:S05]  /*2cf80*/  IMAD R2, R2, 0x10000, R6 ;  /* 0x0001000002027824 */ /* 0x000fca00078e0206 */
[----:B------:R1:W-:Y:S01]  /*2cf90*/  STL [R1+0x8], R2 ;  /* 0x0000080201007387 */ /* 0x0003e20000100800 */
[----:B------:R-:W-:Y:S05]  /*2cfa0*/  BRA `(.L_x_2015) ;  /* 0x0000000400007947 */ /* 0x000fea0003800000 */
.L_x_2014:
[----:B-1----:R-:W3:Y:S01]  /*2cfb0*/  LDL R3, [R1+0xc] ;  /* 0x00000c0001037983 */ /* 0x002ee20000100800 */
[----:B0-----:R-:W3:Y:S01]  /*2cfc0*/  LDC.64 R6, c[0x0][0xc90] ;  /* 0x00032400ff067b82 */ /* 0x001ee20000000a00 */
[----:B------:R-:W-:Y:S01]  /*2cfd0*/  ULDC.64 UR4, c[0x0][0x208] ;  /* 0x0000820000047ab9 */ /* 0x000fe20000000a00 */
[----:B---3--:R-:W-:-:S05]  /*2cfe0*/  IMAD.WIDE R6, R3, 0x4, R6 ;  /* 0x0000000403067825 */ /* 0x008fca00078e0206 */
[----:B------:R-:W3:Y:S02]  /*2cff0*/  LDG.E R3, desc[UR4][R6.64] ;  /* 0x0000000406037981 */ /* 0x000ee4000c1e1900 */
[----:B---3--:R-:W-:-:S05]  /*2d000*/  IMAD R5, R4, R3, RZ ;  /* 0x0000000304057224 */ /* 0x008fca00078e02ff */
[----:B------:R-:W-:-:S04]  /*2d010*/  IABS R8, R5 ;  /* 0x0000000500087213 */ /* 0x000fc80000000000 */
        /* <DEDUP_REMOVED lines=31> */
[----:B0-----:R-:W-:-:S06]  /*2d210*/  IADD3 R2, R2, 0xffffffe, RZ ;  /* 0x0ffffffe02027810 */ /* 0x001fcc0007ffe0ff */
[----:B------:R0:W1:Y:S02]  /*2d220*/  F2I.FTZ.U32.TRUNC.NTZ R3, R2 ;  /* 0x0000000200037305 */ /* 0x000064000021f000 */
[----:B0-----:R-:W-:Y:S02]  /*2d230*/  IMAD.MOV.U32 R2, RZ, RZ, RZ ;  /* 0x000000ffff027224 */ /* 0x001fe400078e00ff */
[----:B-1----:R-:W-:-:S04]  /*2d240*/  IMAD.MOV R0, RZ, RZ, -R3 ;  /* 0x000000ffff007224 */ /* 0x002fc800078e0a03 */
[----:B------:R-:W-:-:S04]  /*2d250*/  IMAD R0, R0, R9, RZ ;  /* 0x0000000900007224 */ /* 0x000fc800078e02ff */
        /* <DEDUP_REMOVED lines=14> */
[----:B------:R-:W-:-:S05]  /*2d340*/  @P0 VIADD R2, R2, 0x1 ;  /* 0x0000000102020836 */ /* 0x000fca0000000000 */
[----:B------:R-:W-:-:S05]  /*2d350*/  MOV R0, R2 ;  /* 0x0000000200007202 */ /* 0x000fca0000000f00 */
[----:B------:R-:W-:Y:S01]  /*2d360*/  @!P1 IMAD.MOV R0, RZ, RZ, -R0 ;  /* 0x000000ffff009224 */ /* 0x000fe200078e0a00 */
[----:B------:R-:W-:Y:S01]  /*2d370*/  @!P2 LOP3.LUT R0, RZ, R8, RZ, 0x33, !PT ;  /* 0x00000008ff00a212 */ /* 0x000fe200078e33ff */
[----:B------:R-:W-:-:S04]  /*2d380*/  IMAD.MOV R8, RZ, RZ, -R8 ;  /* 0x000000ffff087224 */ /* 0x000fc800078e0a08 */
[----:B------:R-:W-:-:S05]  /*2d390*/  IMAD R2, R0, R8, R6 ;  /* 0x0000000800027224 */ /* 0x000fca00078e0206 */
[----:B------:R0:W-:Y:S02]  /*2d3a0*/  STL [R1+0x8], R2 ;  /* 0x0000080201007387 */ /* 0x0001e40000100800 */
.L_x_2015:
[----:B------:R-:W-:-:S05]  /*2d3b0*/  LOP3.LUT R0, RZ, R0, RZ, 0x33, !PT ;  /* 0x00000000ff007212 */ /* 0x000fca00078e33ff */
[----:B------:R-:W-:-:S05]  /*2d3c0*/  IMAD.IADD R0, R4, 0x1, R0 ;  /* 0x0000000104007824 */ /* 0x000fca00078e0200 */
[----:B------:R3:W-:Y:S01]  /*2d3d0*/  STL [R1+0x4], R0 ;  /* 0x0000040001007387 */ /* 0x0007e20000100800 */
[----:B------:R-:W-:Y:S05]  /*2d3e0*/  BRA `(.L_x_2016) ;  /* 0x0000000000287947 */ /* 0x000fea0003800000 */
.L_x_2008:
        /* <DEDUP_REMOVED lines=10> */
.L_x_2016:
[----:B-1-3--:R-:W3:Y:S04]  /*2d490*/  LDL R0, [R1+0x2c] ;  /* 0x00002c0001007983 */ /* 0x00aee80000100800 */
[----:B0-----:R-:W4:Y:S04]  /*2d4a0*/  LDL R2, [R1+0xc] ;  /* 0x00000c0001027983 */ /* 0x001f280000100800 */
[----:B------:R-:W5:Y:S04]  /*2d4b0*/  LDL R3, [R1+0x8] ;  /* 0x0000080001037983 */ /* 0x000f680000100800 */
[----:B------:R-:W2:Y:S04]  /*2d4c0*/  LDL R4, [R1] ;  /* 0x0000000001047983 */ /* 0x000ea80000100800 */
[----:B------:R-:W2:Y:S01]  /*2d4d0*/  LDL R5, [R1+0x4] ;  /* 0x0000040001057983 */ /* 0x000ea20000100800 */
[----:B------:R-:W-:Y:S05]  /*2d4e0*/  WARPSYNC.ALL ;  /* 0x0000000000007948 */ /* 0x000fea0003800000 */
[----:B------:R-:W-:Y:S01]  /*2d4f0*/  BAR.SYNC.DEFER_BLOCKING 0x4, 0x180 ;  /* 0x0106000000007b1d */ /* 0x000fe20000010000 */
[----:B---3--:R-:W-:-:S13]  /*2d500*/  ISETP.NE.AND P0, PT, R0, RZ, PT ;  /* 0x000000ff0000720c */ /* 0x008fda0003f05270 */
[----:B------:R-:W0:Y:S01]  /*2d510*/  @!P0 S2R R0, SR_CgaCtaId ;  /* 0x0000000000008919 */ /* 0x000e220000008800 */
[----:B----4-:R-:W-:Y:S02]  /*2d520*/  MOV R7, R2 ;  /* 0x0000000200077202 */ /* 0x010fe40000000f00 */
[----:B------:R-:W-:Y:S01]  /*2d530*/  @!P0 MOV R2, 0x400 ;  /* 0x0000040000028802 */ /* 0x000fe20000000f00 */
[----:B-----5:R-:W-:-:S03]  /*2d540*/  IMAD.MOV.U32 R6, RZ, RZ, R3 ;  /* 0x000000ffff067224 */ /* 0x020fc600078e0003 */
[----:B0-----:R-:W-:-:S05]  /*2d550*/  @!P0 LEA R18, R0, R2, 0x18 ;  /* 0x0000000200128211 */ /* 0x001fca00078ec0ff */
[----:B--2---:R0:W-:Y:S01]  /*2d560*/  @!P0 STS.128 [R18+0x308d0], R4 ;  /* 0x0308d00412008388 */ /* 0x0041e20000000c00 */
[----:B------:R-:W-:Y:S06]  /*2d570*/  BAR.ARV 0x5, 0x180 ;  /* 0x0146000000007b1d */ /* 0x000fec0000002000 */
.L_x_2005:
[----:B---3--:R-:W3:Y:S01]  /*2d580*/  LDL R0, [R1+0xc] ;  /* 0x00000c0001007983 */ /* 0x008ee20000100800 */
[----:B------:R-:W-:Y:S02]  /*2d590*/  ULDC UR4, c[0x0][0xc3c] ;  /* 0x00030f0000047ab9 */ /* 0x000fe40000000800 */
[----:B---3--:R-:W-:-:S13]  /*2d5a0*/  ISETP.GE.AND P0, PT, R0, UR4, PT ;  /* 0x0000000400007c0c */ /* 0x008fda000bf06270 */
[----:B------:R-:W-:Y:S05]  /*2d5b0*/  @!P0 BRA `(.L_x_2017) ;  /* 0xffffff7000f48947 */ /* 0x000fea000383ffff */
[----:B------:R-:W-:Y:S05]  /*2d5c0*/  BSYNC B8 ;  /* 0x0000000000087941 */ /* 0x000fea0003800000 */
.L_x_1836:
[----:B---3--:R-:W3:Y:S01]  /*2d5d0*/  LDL.LU R0, [R1+0x58] ;  /* 0x0000580001007983 */ /* 0x008ee20000300800 */
[----:B------:R-:W-:Y:S01]  /*2d5e0*/  BSSY B0, `(.L_x_2018) ;  /* 0x000000b000007945 */ /* 0x000fe20003800000 */
[----:B01----:R-:W0:Y:S01]  /*2d5f0*/  S2R R5, SR_CgaCtaId ;  /* 0x0000000000057919 */ /* 0x003e220000008800 */
[----:B---3--:R-:W-:-:S05]  /*2d600*/  VIADD R0, R0, 0x1 ;  /* 0x0000000100007836 */ /* 0x008fca0000000000 */
[----:B------:R-:W-:-:S04]  /*2d610*/  LEA.HI R2, R0, R0, RZ, 0x1 ;  /* 0x0000000000027211 */ /* 0x000fc800078f08ff */
[----:B--2---:R-:W-:-:S05]  /*2d620*/  LOP3.LUT R3, R2, 0xfffffffe, RZ, 0xc0, !PT ;  /* 0xfffffffe02037812 */ /* 0x004fca00078ec0ff */
[----:B------:R-:W-:Y:S01]  /*2d630*/  IMAD.IADD R3, R0, 0x1, -R3 ;  /* 0x0000000100037824 */ /* 0x000fe200078e0a03 */
[----:B------:R-:W-:-:S04]  /*2d640*/  MOV R0, 0x400 ;  /* 0x0000040000007802 */ /* 0x000fc80000000f00 */
[----:B0-----:R-:W-:Y:S02]  /*2d650*/  LEA R0, R5, R0, 0x18 ;  /* 0x0000000005007211 */ /* 0x001fe400078ec0ff */
[----:B------:R-:W-:-:S04]  /*2d660*/  SHF.L.U32 R3, R3, 0x1f, RZ ;  /* 0x0000001f03037819 */ /* 0x000fc800000006ff */
[----:B------:R-:W0:Y:S02]  /*2d670*/  SYNCS.PHASECHK.TRANS64.TRYWAIT P0, [R0+URZ+0x30820], R3 ;  /* 0x03082003000075a7 */ /* 0x000e24000800017f */
[----:B0-----:R-:W-:Y:S05]  /*2d680*/  @!P0 BRA `(.L_x_2019) ;  /* 0x0000003400148947 */ /* 0x001fea0003800000 */
.L_x_2150:
[----:B------:R-:W-:Y:S05]  /*2d690*/  BSYNC B0 ;  /* 0x0000000000007941 */ /* 0x000fea0003800000 */
.L_x_2018:
[----:B------:R-:W-:-:S03]  /*2d6a0*/  UMOV UR4, 0xffffffff ;  /* 0xffffffff00047882 */ /* 0x000fc60000000000 */
[----:B------:R-:W-:Y:S05]  /*2d6b0*/  BRA.DIV UR4, `(.L_x_2020) ;  /* 0x00000036041c7947 */ /* 0x000fea000b800000 */
[----:B------:R-:W1:Y:S02]  /*2d6c0*/  S2R R2, SR_TID.X ;  /* 0x0000000000027919 */ /* 0x000e640000002100 */
[----:B-1----:R-:W-:-:S04]  /*2d6d0*/  SHF.R.U32.HI R2, RZ, 0x5, R2 ;  /* 0x00000005ff027819 */ /* 0x002fc80000011602 */
[----:B------:R-:W-:-:S05]  /*2d6e0*/  LOP3.LUT R2, R2, 0x3, RZ, 0xc0, !PT ;  /* 0x0000000302027812 */ /* 0x000fca00078ec0ff */
[----:B------:R1:W2:Y:S02]  /*2d6f0*/  SHFL.IDX PT, R14, R2, RZ, 0x1f ;  /* 0x00001fff020e7589 */ /* 0x0002a400000e0000 */
.L_x_2153:
[----:B--2---:R-:W-:-:S13]  /*2d700*/  ISETP.NE.AND P0, PT, R14, RZ, PT ;  /* 0x000000ff0e00720c */ /* 0x004fda0003f05270 */
[----:B------:R-:W-:Y:S05]  /*2d710*/  @P0 BRA `(.L_x_1530) ;  /* 0x00000000009c0947 */ /* 0x000fea0003800000 */
[----:B------:R-:W-:-:S03]  /*2d720*/  UMOV UR4, 0xffffffff ;  /* 0xffffffff00047882 */ /* 0x000fc60000000000 */
[----:B------:R-:W-:Y:S05]  /*2d730*/  BRA.DIV UR4, `(.L_x_2021) ;  /* 0x0000003604307947 */ /* 0x000fea000b800000 */
[----:B------:R-:W-:-:S13]  /*2d740*/  ELECT P6, URZ, PT ;  /* 0x00000000003f782f */ /* 0x000fda00038c0000 */
.L_x_2156:
        /* <DEDUP_REMOVED lines=8> */
.L_x_2022:
[----:B0-----:R-:W2:Y:S04]  /*2d7d0*/  LDL R3, [R1+0x10] ;  /* 0x0000100001037983 */ /* 0x001ea80000100800 */
[----:B------:R-:W3:Y:S01]  /*2d7e0*/  LDL.LU R7, [R1+0x14] ;  /* 0x0000140001077983 */ /* 0x000ee20000300800 */
[----:B------:R-:W-:-:S04]  /*2d7f0*/  VIADD R2, R0, 0x30840 ;  /* 0x0003084000027836 */ /* 0x000fc80000000000 */
[C---:B--2---:R-:W-:Y:S02]  /*2d800*/  IMAD R6, R3.reuse, 0x8, R2 ;  /* 0x0000000803067824 */ /* 0x044fe400078e0202 */
[----:B------:R-:W-:Y:S01]  /*2d810*/  VIADD R3, R3, 0x1 ;  /* 0x0000000103037836 */ /* 0x000fe20000000000 */
[----:B---3--:R-:W-:-:S04]  /*2d820*/  SHF.L.U32 R5, R7, 0x1f, RZ ;  /* 0x0000001f07057819 */ /* 0x008fc800000006ff */
        /* <DEDUP_REMOVED lines=8> */
.L_x_2157:
[----:B------:R-:W1:Y:S02]  /*2d8b0*/  SYNCS.PHASECHK.TRANS64.TRYWAIT P0, [R7+URZ], R2 ;  /* 0x00000002070075a7 */ /* 0x000e64000800017f */
[----:B-1----:R-:W-:Y:S05]  /*2d8c0*/  @!P0 BRA `(.L_x_2024) ;  /* 0x0000003400008947 */ /* 0x002fea0003800000 */
.L_x_2158:
[----:B------:R-:W-:Y:S05]  /*2d8d0*/  @!P2 BRA `(.L_x_2025) ;  /* 0x000000000004a947 */ /* 0x000fea0003800000 */
[----:B------:R-:W-:Y:S01]  /*2d8e0*/  BPT.TRAP 0x1 ;  /* 0x000000040000795c */ /* 0x000fe20000300000 */
.L_x_2025:
[----:B------:R-:W2:Y:S01]  /*2d8f0*/  LDL.LU R4, [R1+0x10] ;  /* 0x0000100001047983 */ /* 0x000ea20000300800 */
[----:B------:R-:W-:-:S05]  /*2d900*/  IADD3 R0, R0, 0x30860, RZ ;  /* 0x0003086000007810 */ /* 0x000fca0007ffe0ff */
[----:B--2---:R-:W-:-:S04]  /*2d910*/  IMAD R4, R4, 0x8, R0 ;  /* 0x0000000804047824 */ /* 0x004fc800078e0200 */
[----:B------:R-:W2:Y:S02]  /*2d920*/  SYNCS.PHASECHK.TRANS64.TRYWAIT P0, [R4+URZ], R5 ;  /* 0x00000005040075a7 */ /* 0x000ea4000800017f */
[----:B--2---:R-:W-:Y:S05]  /*2d930*/  @!P0 BRA `(.L_x_2026) ;  /* 0x0000003000f88947 */ /* 0x004fea0003800000 */
.L_x_2159:
[----:B------:R-:W-:-:S07]  /*2d940*/  IMAD R3, R3, 0x8, R0 ;  /* 0x0000000803037824 */ /* 0x000fce00078e0200 */
.L_x_2027:
[----:B---3--:R3:W4:Y:S02]  /*2d950*/  SYNCS.PHASECHK.TRANS64.TRYWAIT P0, [R3+URZ], R2 ;  /* 0x00000002030075a7 */ /* 0x008724000800017f */
[----:B----4-:R-:W-:Y:S05]  /*2d960*/  @!P0 NANOSLEEP.SYNCS 0x989680 ;  /* 0x009896800000895d */ /* 0x010fea0003900000 */
[----:B------:R-:W4:Y:S02]  /*2d970*/  @!P0 SYNCS.PHASECHK.TRANS64 P0, [R3+URZ], R2 ;  /* 0x00000002030085a7 */ /* 0x000f24000800007f */
[----:B----4-:R-:W-:Y:S05]  /*2d980*/  @!P0 BRA `(.L_x_2027) ;  /* 0xfffffffc00f08947 */ /* 0x010fea000383ffff */
.L_x_1530:
[----:B------:R-:W-:Y:S05]  /*2d990*/  BSYNC B9 ;  /* 0x0000000000097941 */ /* 0x000fea0003800000 */
.L_x_1527:
[----:B------:R-:W-:Y:S05]  /*2d9a0*/  EXIT ;  /* 0x000000000000794d */ /* 0x000fea0003800000 */
.L_x_1558:
[----:B0-----:R0:W1:Y:S02]  /*2d9b0*/  SYNCS.PHASECHK.TRANS64.TRYWAIT P5, [R99+URZ+0x30890], R109 ;  /* 0x0308906d630075a7 */ /* 0x00106400080a017f */
[----:B-1----:R-:W-:Y:S05]  /*2d9c0*/  @!P5 NANOSLEEP.SYNCS 0x989680 ;  /* 0x009896800000d95d */ /* 0x002fea0003900000 */
[----:B------:R-:W1:Y:S02]  /*2d9d0*/  @!P5 SYNCS.PHASECHK.TRANS64 P5, [R99+URZ+0x30890], R109 ;  /* 0x0308906d6300d5a7 */ /* 0x000e6400080a007f */
[----:B-1----:R-:W-:Y:S05]  /*2d9e0*/  @!P5 BRA `(.L_x_1558) ;  /* 0xfffffffc00f0d947 */ /* 0x002fea000383ffff */
[----:B------:R-:W-:Y:S05]  /*2d9f0*/  BRA `(.L_x_2028) ;  /* 0xfffffd6400287947 */ /* 0x000fea000383ffff */
.L_x_1596:
[----:B-1----:R1:W2:Y:S02]  /*2da00*/  SYNCS.PHASECHK.TRANS64.TRYWAIT P5, [R99+URZ+0x30890], R109 ;  /* 0x0308906d630075a7 */ /* 0x0022a400080a017f */
[----:B--2---:R-:W-:Y:S05]  /*2da10*/  @!P5 NANOSLEEP.SYNCS 0x989680 ;  /* 0x009896800000d95d */ /* 0x004fea0003900000 */
[----:B------:R-:W2:Y:S02]  /*2da20*/  @!P5 SYNCS.PHASECHK.TRANS64 P5, [R99+URZ+0x30890], R109 ;  /* 0x0308906d6300d5a7 */ /* 0x000ea400080a007f */
[----:B--2---:R-:W-:Y:S05]  /*2da30*/  @!P5 BRA `(.L_x_1596) ;  /* 0xfffffffc00f0d947 */ /* 0x004fea000383ffff */
[----:B------:R-:W-:Y:S05]  /*2da40*/  BRA `(.L_x_2029) ;  /* 0xfffffd8400f47947 */ /* 0x000fea000383ffff */
.L_x_1613:
[----:B0-----:R0:W1:Y:S02]  /*2da50*/  SYNCS.PHASECHK.TRANS64.TRYWAIT P3, [R99+URZ+0x30890], R109 ;  /* 0x0308906d630075a7 */ /* 0x001064000806017f */
[----:B-1----:R-:W-:Y:S05]  /*2da60*/  @!P3 NANOSLEEP.SYNCS 0x989680 ;  /* 0x009896800000b95d */ /* 0x002fea0003900000 */
[----:B------:R-:W1:Y:S02]  /*2da70*/  @!P3 SYNCS.PHASECHK.TRANS64 P3, [R99+URZ+0x30890], R109 ;  /* 0x0308906d6300b5a7 */ /* 0x000e64000806007f */
[----:B-1----:R-:W-:Y:S05]  /*2da80*/  @!P3 BRA `(.L_x_1613) ;  /* 0xfffffffc00f0b947 */ /* 0x002fea000383ffff */
[----:B------:R-:W-:Y:S05]  /*2da90*/  BRA `(.L_x_2030) ;  /* 0xfffffda800a87947 */ /* 0x000fea000383ffff */
.L_x_1619:
[----:B-1----:R1:W2:Y:S02]  /*2daa0*/  SYNCS.PHASECHK.TRANS64.TRYWAIT P2, [R99+URZ+0x308b0], R109 ;  /* 0x0308b06d630075a7 */ /* 0x0022a4000804017f */
[----:B--2---:R-:W-:Y:S05]  /*2dab0*/  @!P2 NANOSLEEP.SYNCS 0x989680 ;  /* 0x009896800000a95d */ /* 0x004fea0003900000 */
[----:B------:R-:W2:Y:S02]  /*2dac0*/  @!P2 SYNCS.PHASECHK.TRANS64 P2, [R99+URZ+0x308b0], R109 ;  /* 0x0308b06d6300a5a7 */ /* 0x000ea4000804007f */
[----:B--2---:R-:W-:Y:S05]  /*2dad0*/  @!P2 BRA `(.L_x_1619) ;  /* 0xfffffffc00f0a947 */ /* 0x004fea000383ffff */
[----:B------:R-:W-:Y:S05]  /*2dae0*/  BRA `(.L_x_2031) ;  /* 0xfffffdac00907947 */ /* 0x000fea000383ffff */
.L_x_1649:
[----:B------:R-:W-:Y:S01]  /*2daf0*/  BSSY B1, `(.L_x_2032) ;  /* 0x0000008000017945 */ /* 0x000fe20003800000 */
[----:B------:R-:W-:Y:S02]  /*2db00*/  IMAD.MOV.U32 R13, RZ, RZ, R32 ;  /* 0x000000ffff0d7224 */ /* 0x000fe400078e0020 */
[----:B------:R-:W-:Y:S02]  /*2db10*/  IMAD.MOV.U32 R12, RZ, RZ, RZ ;  /* 0x000000ffff0c7224 */ /* 0x000fe400078e00ff */
[----:B------:R-:W-:Y:S02]  /*2db20*/  IMAD.MOV.U32 R11, RZ, RZ, 0x181f ;  /* 0x0000181fff0b7424 */ /* 0x000fe400078e00ff */
[----:B------:R-:W-:-:S07]  /*2db30*/  IMAD.MOV.U32 R15, RZ, RZ, -0x1 ;  /* 0xffffffffff0f7424 */ /* 0x000fce00078e00ff */
[----:B------:R-:W-:Y:S05]  /*2db40*/  WARPSYNC.COLLECTIVE R15, `(.L_x_2033) ;  /* 0x000000000f087348 */ /* 0x000fea0003c00000 */
[----:B------:R0:W1:Y:S02]  /*2db50*/  SHFL.IDX P6, R14, R13, R12, R11 ;  /* 0x0000000c0d0e7389 */ /* 0x00006400000c000b */
[----:B01----:R-:W-:Y:S01]  /*2db60*/  ENDCOLLECTIVE ;  /* 0x000000000000791b */ /* 0x003fe20003800000 */
.L_x_2033:
[----:B------:R-:W-:Y:S05]  /*2db70*/  BSYNC B1 ;  /* 0x0000000000017941 */ /* 0x000fea0003800000 */
.L_x_2032:
[----:B------:R-:W-:Y:S01]  /*2db80*/  MOV R13, R31 ;  /* 0x0000001f000d7202 */ /* 0x000fe20000000f00 */
[----:B------:R-:W-:Y:S02]  /*2db90*/  IMAD.MOV.U32 R12, RZ, RZ, RZ ;  /* 0x000000ffff0c7224 */ /* 0x000fe400078e00ff */
[----:B------:R-:W-:Y:S02]  /*2dba0*/  IMAD.MOV.U32 R11, RZ, RZ, 0x181f ;  /* 0x0000181fff0b7424 */ /* 0x000fe400078e00ff */
[----:B------:R-:W-:Y:S02]  /*2dbb0*/  IMAD.MOV.U32 R15, RZ, RZ, -0x1 ;  /* 0xffffffffff0f7424 */ /* 0x000fe400078e00ff */
[----:B------:R-:W-:-:S07]  /*2dbc0*/  IMAD.MOV.U32 R9, RZ, RZ, R14 ;  /* 0x000000ffff097224 */ /* 0x000fce00078e000e */
[----:B------:R-:W-:Y:S05]  /*2dbd0*/  WARPSYNC.COLLECTIVE R15, `(.L_x_2034) ;  /* 0x000000000f087348 */ /* 0x000fea0003c00000 */
[----:B------:R0:W1:Y:S02]  /*2dbe0*/  SHFL.IDX P6, R14, R13, R12, R11 ;  /* 0x0000000c0d0e7389 */ /* 0x00006400000c000b */
[----:B01----:R-:W-:Y:S01]  /*2dbf0*/  ENDCOLLECTIVE ;  /* 0x000000000000791b */ /* 0x003fe20003800000 */
.L_x_2034:
[----:B------:R-:W-:Y:S02]  /*2dc00*/  IMAD.MOV.U32 R13, RZ, RZ, R33 ;  /* 0x000000ffff0d7224 */ /* 0x000fe400078e0021 */
[----:B------:R-:W-:-:S07]  /*2dc10*/  IMAD.MOV.U32 R8, RZ, RZ, R14 ;  /* 0x000000ffff087224 */ /* 0x000fce00078e000e */
[----:B------:R-:W-:Y:S05]  /*2dc20*/  WARPSYNC.COLLECTIVE R15, `(.L_x_2035) ;  /* 0x000000000f087348 */ /* 0x000fea0003c00000 */
[----:B------:R0:W1:Y:S02]  /*2dc30*/  SHFL.IDX P6, R14, R13, R12, R11 ;  /* 0x0000000c0d0e7389 */ /* 0x00006400000c000b */
[----:B01----:R-:W-:Y:S01]  /*2dc40*/  ENDCOLLECTIVE ;  /* 0x000000000000791b */ /* 0x003fe20003800000 */
.L_x_2035:
[----:B------:R-:W-:Y:S02]  /*2dc50*/  IMAD.MOV.U32 R13, RZ, RZ, R30 ;  /* 0x000000ffff0d7224 */ /* 0x000fe400078e001e */
[----:B------:R-:W-:-:S07]  /*2dc60*/  IMAD.MOV.U32 R26, RZ, RZ, R14 ;  /* 0x000000ffff1a7224 */ /* 0x000fce00078e000e */
[----:B------:R-:W-:Y:S05]  /*2dc70*/  WARPSYNC.COLLECTIVE R15, `(.L_x_2036) ;  /* 0x000000000f087348 */ /* 0x000fea0003c00000 */
[----:B------:R0:W1:Y:S02]  /*2dc80*/  SHFL.IDX P6, R14, R13, R12, R11 ;  /* 0x0000000c0d0e7389 */ /* 0x00006400000c000b */
[----:B01----:R-:W-:Y:S01]  /*2dc90*/  ENDCOLLECTIVE ;  /* 0x000000000000791b */ /* 0x003fe20003800000 */
.L_x_2036:
[----:B------:R-:W-:Y:S01]  /*2dca0*/  MOV R5, R14 ;  /* 0x0000000e00057202 */ /* 0x000fe20000000f00 */
[----:B------:R-:W-:Y:S06]  /*2dcb0*/  BRA `(.L_x_2037) ;  /* 0xfffffdc4003c7947 */ /* 0x000fec000383ffff */
.L_x_1652:
[----:B------:R-:W-:Y:S01]  /*2dcc0*/  BSSY B1, `(.L_x_2038) ;  /* 0x0000008000017945 */ /* 0x000fe20003800000 */
[----:B------:R-:W-:Y:S02]  /*2dcd0*/  IMAD.MOV.U32 R13, RZ, RZ, R32 ;  /* 0x000000ffff0d7224 */ /* 0x000fe400078e0020 */
[----:B------:R-:W-:Y:S02]  /*2dce0*/  IMAD.MOV.U32 R12, RZ, RZ, 0x1 ;  /* 0x00000001ff0c7424 */ /* 0x000fe400078e00ff */
[----:B------:R-:W-:Y:S02]  /*2dcf0*/  IMAD.MOV.U32 R11, RZ, RZ, 0x181f ;  /* 0x0000181fff0b7424 */ /* 0x000fe400078e00ff */
[----:B------:R-:W-:-:S07]  /*2dd00*/  IMAD.MOV.U32 R15, RZ, RZ, -0x1 ;  /* 0xffffffffff0f7424 */ /* 0x000fce00078e00ff */
[----:B0-23--:R-:W-:Y:S05]  /*2dd10*/  WARPSYNC.COLLECTIVE R15, `(.L_x_2039) ;  /* 0x000000000f087348 */ /* 0x00dfea0003c00000 */
[----:B------:R1:W4:Y:S02]  /*2dd20*/  SHFL.IDX P6, R14, R13, R12, R11 ;  /* 0x0000000c0d0e7389 */ /* 0x00032400000c000b */
[----:B01234-:R-:W-:Y:S01]  /*2dd30*/  ENDCOLLECTIVE ;  /* 0x000000000000791b */ /* 0x01ffe20003800000 */
.L_x_2039:
[----:B------:R-:W-:Y:S05]  /*2dd40*/  BSYNC B1 ;  /* 0x0000000000017941 */ /* 0x000fea0003800000 */
.L_x_2038:
[----:B------:R-:W-:Y:S01]  /*2dd50*/  IMAD.MOV.U32 R13, RZ, RZ, R31 ;  /* 0x000000ffff0d7224 */ /* 0x000fe200078e001f */
[----:B------:R-:W-:Y:S01]  /*2dd60*/  MOV R11, 0x181f ;  /* 0x0000181f000b7802 */ /* 0x000fe20000000f00 */
[----:B------:R-:W-:Y:S02]  /*2dd70*/  IMAD.MOV.U32 R12, RZ, RZ, 0x1 ;  /* 0x00000001ff0c7424 */ /* 0x000fe400078e00ff */
[----:B------:R-:W-:Y:S02]  /*2dd80*/  IMAD.MOV.U32 R15, RZ, RZ, -0x1 ;  /* 0xffffffffff0f7424 */ /* 0x000fe400078e00ff */
[----:B------:R-:W-:-:S07]  /*2dd90*/  IMAD.MOV.U32 R9, RZ, RZ, R14 ;  /* 0x000000ffff097224 */ /* 0x000fce00078e000e */
[----:B------:R-:W-:Y:S05]  /*2dda0*/  WARPSYNC.COLLECTIVE R15, `(.L_x_2040) ;  /* 0x000000000f087348 */ /* 0x000fea0003c00000 */
[----:B------:R0:W1:Y:S02]  /*2ddb0*/  SHFL.IDX P6, R14, R13, R12, R11 ;  /* 0x0000000c0d0e7389 */ /* 0x00006400000c000b */
[----:B01----:R-:W-:Y:S01]  /*2ddc0*/  ENDCOLLECTIVE ;  /* 0x000000000000791b */ /* 0x003fe20003800000 */
.L_x_2040:
[----:B------:R-:W-:Y:S02]  /*2ddd0*/  IMAD.MOV.U32 R13, RZ, RZ, R33 ;  /* 0x000000ffff0d7224 */ /* 0x000fe400078e0021 */
[----:B------:R-:W-:-:S07]  /*2dde0*/  IMAD.MOV.U32 R8, RZ, RZ, R14 ;  /* 0x000000ffff087224 */ /* 0x000fce00078e000e */
[----:B------:R-:W-:Y:S05]  /*2ddf0*/  WARPSYNC.COLLECTIVE R15, `(.L_x_2041) ;  /* 0x000000000f087348 */ /* 0x000fea0003c00000 */
[----:B------:R0:W1:Y:S02]  /*2de00*/  SHFL.IDX P6, R14, R13, R12, R11 ;  /* 0x0000000c0d0e7389 */ /* 0x00006400000c000b */
[----:B01----:R-:W-:Y:S01]  /*2de10*/  ENDCOLLECTIVE ;  /* 0x000000000000791b */ /* 0x003fe20003800000 */
.L_x_2041:
[----:B------:R-:W-:Y:S02]  /*2de20*/  IMAD.MOV.U32 R13, RZ, RZ, R30 ;  /* 0x000000ffff0d7224 */ /* 0x000fe400078e001e */
[----:B------:R-:W-:-:S07]  /*2de30*/  IMAD.MOV.U32 R26, RZ, RZ, R14 ;  /* 0x000000ffff1a7224 */ /* 0x000fce00078e000e */
[----:B------:R-:W-:Y:S05]  /*2de40*/  WARPSYNC.COLLECTIVE R15, `(.L_x_2042) ;  /* 0x000000000f087348 */ /* 0x000fea0003c00000 */
[----:B------:R0:W1:Y:S02]  /*2de50*/  SHFL.IDX P6, R14, R13, R12, R11 ;  /* 0x0000000c0d0e7389 */ /* 0x00006400000c000b */
[----:B01----:R-:W-:Y:S01]  /*2de60*/  ENDCOLLECTIVE ;  /* 0x000000000000791b */ /* 0x003fe20003800000 */
.L_x_2042:
[----:B------:R-:W-:Y:S01]  /*2de70*/  IMAD.MOV.U32 R5, RZ, RZ, R14 ;  /* 0x000000ffff057224 */ /* 0x000fe200078e000e */
[----:B------:R-:W-:Y:S06]  /*2de80*/  BRA `(.L_x_2043) ;  /* 0xfffffdc8004c7947 */ /* 0x000fec000383ffff */
.L_x_1655:
[----:B------:R-:W-:Y:S01]  /*2de90*/  BSSY B1, `(.L_x_2044) ;  /* 0x0000008000017945 */ /* 0x000fe20003800000 */
[----:B------:R-:W-:Y:S01]  /*2dea0*/  IMAD.MOV.U32 R13, RZ, RZ, R32 ;  /* 0x000000ffff0d7224 */ /* 0x000fe200078e0020 */
[----:B------:R-:W-:Y:S01]  /*2deb0*/  MOV R12, 0x2 ;  /* 0x00000002000c7802 */ /* 0x000fe20000000f00 */
[----:B------:R-:W-:Y:S02]  /*2dec0*/  IMAD.MOV.U32 R11, RZ, RZ, 0x181f ;  /* 0x0000181fff0b7424 */ /* 0x000fe400078e00ff */
[----:B------:R-:W-:-:S07]  /*2ded0*/  IMAD.MOV.U32 R15, RZ, RZ, -0x1 ;  /* 0xffffffffff0f7424 */ /* 0x000fce00078e00ff */
[----:B-1234-:R-:W-:Y:S05]  /*2dee0*/  WARPSYNC.COLLECTIVE R15, `(.L_x_2045) ;  /* 0x000000000f087348 */ /* 0x01efea0003c00000 */
[----:B------:R0:W0:Y:S02]  /*2def0*/  SHFL.IDX P6, R14, R13, R12, R11 ;  /* 0x0000000c0d0e7389 */ /* 0x00002400000c000b */
[----:B01234-:R-:W-:Y:S01]  /*2df00*/  ENDCOLLECTIVE ;  /* 0x000000000000791b */ /* 0x01ffe20003800000 */
.L_x_2045:
[----:B------:R-:W-:Y:S05]  /*2df10*/  BSYNC B1 ;  /* 0x0000000000017941 */ /* 0x000fea0003800000 */
.L_x_2044:
[----:B------:R-:W-:Y:S02]  /*2df20*/  IMAD.MOV.U32 R13, RZ, RZ, R31 ;  /* 0x000000ffff0d7224 */ /* 0x000fe400078e001f */
[----:B------:R-:W-:Y:S02]  /*2df30*/  IMAD.MOV.U32 R12, RZ, RZ, 0x2 ;  /* 0x00000002ff0c7424 */ /* 0x000fe400078e00ff */
[----:B------:R-:W-:Y:S02]  /*2df40*/  IMAD.MOV.U32 R11, RZ, RZ, 0x181f ;  /* 0x0000181fff0b7424 */ /* 0x000fe400078e00ff */
[----:B------:R-:W-:Y:S02]  /*2df50*/  IMAD.MOV.U32 R15, RZ, RZ, -0x1 ;  /* 0xffffffffff0f7424 */ /* 0x000fe400078e00ff */
[----:B------:R-:W-:-:S07]  /*2df60*/  IMAD.MOV.U32 R9, RZ, RZ, R14 ;  /* 0x000000ffff097224 */ /* 0x000fce00078e000e */
[----:B------:R-:W-:Y:S05]  /*2df70*/  WARPSYNC.COLLECTIVE R15, `(.L_x_2046) ;  /* 0x000000000f087348 */ /* 0x000fea0003c00000 */
[----:B------:R0:W1:Y:S02]  /*2df80*/  SHFL.IDX P6, R14, R13, R12, R11 ;  /* 0x0000000c0d0e7389 */ /* 0x00006400000c000b */
[----:B01----:R-:W-:Y:S01]  /*2df90*/  ENDCOLLECTIVE ;  /* 0x000000000000791b */ /* 0x003fe20003800000 */
.L_x_2046:
[----:B------:R-:W-:Y:S01]  /*2dfa0*/  IMAD.MOV.U32 R13, RZ, RZ, R33 ;  /* 0x000000ffff0d7224 */ /* 0x000fe200078e0021 */
[----:B------:R-:W-:-:S07]  /*2dfb0*/  MOV R8, R14 ;  /* 0x0000000e00087202 */ /* 0x000fce0000000f00 */
[----:B------:R-:W-:Y:S05]  /*2dfc0*/  WARPSYNC.COLLECTIVE R15, `(.L_x_2047) ;  /* 0x000000000f087348 */ /* 0x000fea0003c00000 */
[----:B------:R0:W1:Y:S02]  /*2dfd0*/  SHFL.IDX P6, R14, R13, R12, R11 ;  /* 0x0000000c0d0e7389 */ /* 0x00006400000c000b */
[----:B01----:R-:W-:Y:S01]  /*2dfe0*/  ENDCOLLECTIVE ;  /* 0x000000000000791b */ /* 0x003fe20003800000 */
.L_x_2047:
[----:B------:R-:W-:Y:S02]  /*2dff0*/  IMAD.MOV.U32 R13, RZ, RZ, R30 ;  /* 0x000000ffff0d7224 */ /* 0x000fe400078e001e */
[----:B------:R-:W-:-:S07]  /*2e000*/  IMAD.MOV.U32 R78, RZ, RZ, R14 ;  /* 0x000000ffff4e7224 */ /* 0x000fce00078e000e */
[----:B------:R-:W-:Y:S05]  /*2e010*/  WARPSYNC.COLLECTIVE R15, `(.L_x_2048) ;  /* 0x000000000f087348 */ /* 0x000fea0003c00000 */
[----:B------:R0:W1:Y:S02]  /*2e020*/  SHFL.IDX P6, R14, R13, R12, R11 ;  /* 0x0000000c0d0e7389 */ /* 0x00006400000c000b */
[----:B01----:R-:W-:Y:S01]  /*2e030*/  ENDCOLLECTIVE ;  /* 0x000000000000791b */ /* 0x003fe20003800000 */
.L_x_2048:
[----:B------:R-:W-:Y:S01]  /*2e040*/  IMAD.MOV.U32 R5, RZ, RZ, R14 ;  /* 0x000000ffff057224 */ /* 0x000fe200078e000e */
[----:B------:R-:W-:Y:S06]  /*2e050*/  BRA `(.L_x_2049) ;  /* 0xfffffdcc003c7947 */ /* 0x000fec000383ffff */
.L_x_1658:
[----:B------:R-:W-:Y:S01]  /*2e060*/  BSSY B1, `(.L_x_2050) ;  /* 0x0000008000017945 */ /* 0x000fe20003800000 */
[----:B------:R-:W-:Y:S01]  /*2e070*/  IMAD.MOV.U32 R13, RZ, RZ, R32 ;  /* 0x000000ffff0d7224 */ /* 0x000fe200078e0020 */
[----:B------:R-:W-:Y:S01]  /*2e080*/  MOV R15, 0xffffffff ;  /* 0xffffffff000f7802 */ /* 0x000fe20000000f00 */
[----:B------:R-:W-:Y:S02]  /*2e090*/  IMAD.MOV.U32 R12, RZ, RZ, 0x3 ;  /* 0x00000003ff0c7424 */ /* 0x000fe400078e00ff */
[----:B------:R-:W-:-:S07]  /*2e0a0*/  IMAD.MOV.U32 R11, RZ, RZ, 0x181f ;  /* 0x0000181fff0b7424 */ /* 0x000fce00078e00ff */
[----:B-12-4-:R-:W-:Y:S05]  /*2e0b0*/  WARPSYNC.COLLECTIVE R15, `(.L_x_2051) ;  /* 0x000000000f087348 */ /* 0x016fea0003c00000 */
[----:B------:R0:W3:Y:S02]  /*2e0c0*/  SHFL.IDX P6, R14, R13, R12, R11 ;  /* 0x0000000c0d0e7389 */ /* 0x0000e400000c000b */
[----:B01234-:R-:W-:Y:S01]  /*2e0d0*/  ENDCOLLECTIVE ;  /* 0x000000000000791b */ /* 0x01ffe20003800000 */
.L_x_2051:
[----:B------:R-:W-:Y:S05]  /*2e0e0*/  BSYNC B1 ;  /* 0x0000000000017941 */ /* 0x000fea0003800000 */
.L_x_2050:
        /* <DEDUP_REMOVED lines=8> */
.L_x_2052:
[----:B------:R-:W-:Y:S02]  /*2e170*/  IMAD.MOV.U32 R13, RZ, RZ, R33 ;  /* 0x000000ffff0d7224 */ /* 0x000fe400078e0021 */
[----:B------:R-:W-:-:S07]  /*2e180*/  IMAD.MOV.U32 R9, RZ, RZ, R14 ;  /* 0x000000ffff097224 */ /* 0x000fce00078e000e */
[----:B------:R-:W-:Y:S05]  /*2e190*/  WARPSYNC.COLLECTIVE R15, `(.L_x_2053) ;  /* 0x000000000f087348 */ /* 0x000fea0003c00000 */
[----:B------:R0:W1:Y:S02]  /*2e1a0*/  SHFL.IDX P6, R14, R13, R12, R11 ;  /* 0x0000000c0d0e7389 */ /* 0x00006400000c000b */
[----:B01----:R-:W-:Y:S01]  /*2e1b0*/  ENDCOLLECTIVE ;  /* 0x000000000000791b */ /* 0x003fe20003800000 */
.L_x_2053:
[----:B------:R-:W-:Y:S01]  /*2e1c0*/  IMAD.MOV.U32 R13, RZ, RZ, R30 ;  /* 0x000000ffff0d7224 */ /* 0x000fe200078e001e */
[----:B------:R-:W-:-:S07]  /*2e1d0*/  MOV R80, R14 ;  /* 0x0000000e00507202 */ /* 0x000fce0000000f00 */
[----:B------:R-:W-:Y:S05]  /*2e1e0*/  WARPSYNC.COLLECTIVE R15, `(.L_x_2054) ;  /* 0x000000000f087348 */ /* 0x000fea0003c00000 */
[----:B------:R0:W1:Y:S02]  /*2e1f0*/  SHFL.IDX P6, R14, R13, R12, R11 ;  /* 0x0000000c0d0e7389 */ /* 0x00006400000c000b */
[----:B01----:R-:W-:Y:S01]  /*2e200*/  ENDCOLLECTIVE ;  /* 0x000000000000791b */ /* 0x003fe20003800000 */
.L_x_2054:
[----:B------:R-:W-:Y:S01]  /*2e210*/  IMAD.MOV.U32 R78, RZ, RZ, R14 ;  /* 0x000000ffff4e7224 */ /* 0x000fe200078e000e */
[----:B------:R-:W-:Y:S06]  /*2e220*/  BRA `(.L_x_2055) ;  /* 0xfffffdd000347947 */ /* 0x000fec000383ffff */
.L_x_1662:
[----:B0-----:R0:W1:Y:S02]  /*2e230*/  SYNCS.PHASECHK.TRANS64.TRYWAIT P0, [R16+URZ+0x30800], R81 ;  /* 0x03080051100075a7 */ /* 0x001064000800017f */
[----:B-1----:R-:W-:Y:S05]  /*2e240*/  @!P0 NANOSLEEP.SYNCS 0x989680 ;  /* 0x009896800000895d */ /* 0x002fea0003900000 */
[----:B------:R-:W1:Y:S02]  /*2e250*/  @!P0 SYNCS.PHASECHK.TRANS64 P0, [R16+URZ+0x30800], R81 ;  /* 0x03080051100085a7 */ /* 0x000e64000800007f */
[----:B-1----:R-:W-:Y:S05]  /*2e260*/  @!P0 BRA `(.L_x_1662) ;  /* 0xfffffffc00f08947 */ /* 0x002fea000383ffff */
[----:B------:R-:W-:Y:S05]  /*2e270*/  BRA `(.L_x_2056) ;  /* 0xfffffdd4008c7947 */ /* 0x000fea000383ffff */
.L_x_1694:
        /* <DEDUP_REMOVED lines=8> */
.L_x_2058:
[----:B------:R-:W-:Y:S05]  /*2e300*/  BSYNC B1 ;  /* 0x0000000000017941 */ /* 0x000fea0003800000 */
.L_x_2057:
        /* <DEDUP_REMOVED lines=8> */
.L_x_2059:
[----:B------:R-:W-:Y:S02]  /*2e390*/  IMAD.MOV.U32 R13, RZ, RZ, R73 ;  /* 0x000000ffff0d7224 */ /* 0x000fe400078e0049 */
[----:B------:R-:W-:-:S07]  /*2e3a0*/  IMAD.MOV.U32 R8, RZ, RZ, R14 ;  /* 0x000000ffff087224 */ /* 0x000fce00078e000e */
[----:B------:R-:W-:Y:S05]  /*2e3b0*/  WARPSYNC.COLLECTIVE R15, `(.L_x_2060) ;  /* 0x000000000f087348 */ /* 0x000fea0003c00000 */
[----:B------:R0:W1:Y:S02]  /*2e3c0*/  SHFL.IDX P6, R14, R13, R12, R11 ;  /* 0x0000000c0d0e7389 */ /* 0x00006400000c000b */
[----:B01----:R-:W-:Y:S01]  /*2e3d0*/  ENDCOLLECTIVE ;  /* 0x000000000000791b */ /* 0x003fe20003800000 */
.L_x_2060:
[----:B------:R-:W-:Y:S02]  /*2e3e0*/  IMAD.MOV.U32 R13, RZ, RZ, R20 ;  /* 0x000000ffff0d7224 */ /* 0x000fe400078e0014 */
[----:B------:R-:W-:-:S07]  /*2e3f0*/  IMAD.MOV.U32 R7, RZ, RZ, R14 ;  /* 0x000000ffff077224 */ /* 0x000fce00078e000e */
[----:B------:R-:W-:Y:S05]  /*2e400*/  WARPSYNC.COLLECTIVE R15, `(.L_x_2061) ;  /* 0x000000000f087348 */ /* 0x000fea0003c00000 */
[----:B------:R0:W1:Y:S02]  /*2e410*/  SHFL.IDX P6, R14, R13, R12, R11 ;  /* 0x0000000c0d0e7389 */ /* 0x00006400000c000b */
[----:B01----:R-:W-:Y:S01]  /*2e420*/  ENDCOLLECTIVE ;  /* 0x000000000000791b */ /* 0x003fe20003800000 */
.L_x_2061:
[----:B------:R-:W-:Y:S05]  /*2e430*/  BRA `(.L_x_2062) ;  /* 0xfffffe0400707947 */ /* 0x000fea000383ffff */
.L_x_1697:
[----:B------:R-:W-:Y:S01]  /*2e440*/  BSSY B1, `(.L_x_2063) ;  /* 0x0000008000017945 */ /* 0x000fe20003800000 */
[----:B------:R-:W-:Y:S01]  /*2e450*/  MOV R13, R72 ;  /* 0x00000048000d7202 */ /* 0x000fe20000000f00 */
[----:B------:R-:W-:Y:S02]  /*2e460*/  IMAD.MOV.U32 R12, RZ, RZ, 0x1 ;  /* 0x00000001ff0c7424 */ /* 0x000fe400078e00ff */
[----:B------:R-:W-:Y:S02]  /*2e470*/  IMAD.MOV.U32 R11, RZ, RZ, 0x181f ;  /* 0x0000181fff0b7424 */ /* 0x000fe400078e00ff */
[----:B------:R-:W-:-:S07]  /*2e480*/  IMAD.MOV.U32 R15, RZ, RZ, -0x1 ;  /* 0xffffffffff0f7424 */ /* 0x000fce00078e00ff */
[----:B0-2-4-:R-:W-:Y:S05]  /*2e490*/  WARPSYNC.COLLECTIVE R15, `(.L_x_2064) ;  /* 0x000000000f087348 */ /* 0x015fea0003c00000 */
[----:B----4-:R1:W3:Y:S02]  /*2e4a0*/  SHFL.IDX P6, R14, R13, R12, R11 ;  /* 0x0000000c0d0e7389 */ /* 0x0102e400000c000b */
[----:B0123--:R-:W-:Y:S01]  /*2e4b0*/  ENDCOLLECTIVE ;  /* 0x000000000000791b */ /* 0x00ffe20003800000 */
.L_x_2064:
[----:B------:R-:W-:Y:S05]  /*2e4c0*/  BSYNC B1 ;  /* 0x0000000000017941 */ /* 0x000fea0003800000 */
.L_x_2063:
[----:B------:R-:W-:Y:S01]  /*2e4d0*/  IMAD.MOV.U32 R13, RZ, RZ, R21 ;  /* 0x000000ffff0d7224 */ /* 0x000fe200078e0015 */
[----:B------:R-:W-:Y:S01]  /*2e4e0*/  MOV R15, 0xffffffff ;  /* 0xffffffff000f7802 */ /* 0x000fe20000000f00 */
[----:B------:R-:W-:Y:S02]  /*2e4f0*/  IMAD.MOV.U32 R12, RZ, RZ, 0x1 ;  /* 0x00000001ff0c7424 */ /* 0x000fe400078e00ff */
[----:B------:R-:W-:Y:S02]  /*2e500*/  IMAD.MOV.U32 R11, RZ, RZ, 0x181f ;  /* 0x0000181fff0b7424 */ /* 0x000fe400078e00ff */
[----:B------:R-:W-:-:S07]  /*2e510*/  IMAD.MOV.U32 R5, RZ, RZ, R14 ;  /* 0x000000ffff057224 */ /* 0x000fce00078e000e */
[----:B------:R-:W-:Y:S05]  /*2e520*/  WARPSYNC.COLLECTIVE R15, `(.L_x_2065) ;  /* 0x000000000f087348 */ /* 0x000fea0003c00000 */
[----:B------:R0:W1:Y:S02]  /*2e530*/  SHFL.IDX P6, R14, R13, R12, R11 ;  /* 0x0000000c0d0e7389 */ /* 0x00006400000c000b */
[----:B01----:R-:W-:Y:S01]  /*2e540*/  ENDCOLLECTIVE ;  /* 0x000000000000791b */ /* 0x003fe20003800000 */
.L_x_2065:
[----:B------:R-:W-:Y:S02]  /*2e550*/  IMAD.MOV.U32 R13, RZ, RZ, R73 ;  /* 0x000000ffff0d7224 */ /* 0x000fe400078e0049 */
[----:B------:R-:W-:-:S07]  /*2e560*/  IMAD.MOV.U32 R8, RZ, RZ, R14 ;  /* 0x000000ffff087224 */ /* 0x000fce00078e000e */
[----:B------:R-:W-:Y:S05]  /*2e570*/  WARPSYNC.COLLECTIVE R15, `(.L_x_2066) ;  /* 0x000000000f087348 */ /* 0x000fea0003c00000 */
[----:B------:R0:W1:Y:S02]  /*2e580*/  SHFL.IDX P6, R14, R13, R12, R11 ;  /* 0x0000000c0d0e7389 */ /* 0x00006400000c000b */
[----:B01----:R-:W-:Y:S01]  /*2e590*/  ENDCOLLECTIVE ;  /* 0x000000000000791b */ /* 0x003fe20003800000 */
.L_x_2066:
[----:B------:R-:W-:Y:S02]  /*2e5a0*/  IMAD.MOV.U32 R13, RZ, RZ, R20 ;  /* 0x000000ffff0d7224 */ /* 0x000fe400078e0014 */
[----:B------:R-:W-:-:S07]  /*2e5b0*/  IMAD.MOV.U32 R7, RZ, RZ, R14 ;  /* 0x000000ffff077224 */ /* 0x000fce00078e000e */
[----:B------:R-:W-:Y:S05]  /*2e5c0*/  WARPSYNC.COLLECTIVE R15, `(.L_x_2067) ;  /* 0x000000000f087348 */ /* 0x000fea0003c00000 */
[----:B------:R0:W1:Y:S02]  /*2e5d0*/  SHFL.IDX P6, R14, R13, R12, R11 ;  /* 0x0000000c0d0e7389 */ /* 0x00006400000c000b */
[----:B01----:R-:W-:Y:S01]  /*2e5e0*/  ENDCOLLECTIVE ;  /* 0x000000000000791b */ /* 0x003fe20003800000 */
.L_x_2067:
[----:B------:R-:W-:Y:S05]  /*2e5f0*/  BRA `(.L_x_2068) ;  /* 0xfffffe0800447947 */ /* 0x000fea000383ffff */
.L_x_1700:
[----:B------:R-:W-:Y:S01]  /*2e600*/  BSSY B1, `(.L_x_2069) ;  /* 0x0000008000017945 */ /* 0x000fe20003800000 */
[----:B------:R-:W-:Y:S01]  /*2e610*/  IMAD.MOV.U32 R13, RZ, RZ, R72 ;  /* 0x000000ffff0d7224 */ /* 0x000fe200078e0048 */
[----:B------:R-:W-:Y:S01]  /*2e620*/  MOV R15, 0xffffffff ;  /* 0xffffffff000f7802 */ /* 0x000fe20000000f00 */
[----:B------:R-:W-:Y:S02]  /*2e630*/  IMAD.MOV.U32 R12, RZ, RZ, 0x2 ;  /* 0x00000002ff0c7424 */ /* 0x000fe400078e00ff */
[----:B------:R-:W-:-:S07]  /*2e640*/  IMAD.MOV.U32 R11, RZ, RZ, 0x181f ;  /* 0x0000181fff0b7424 */ /* 0x000fce00078e00ff */
[----:B-1--4-:R-:W-:Y:S05]  /*2e650*/  WARPSYNC.COLLECTIVE R15, `(.L_x_2070) ;  /* 0x000000000f087348 */ /* 0x012fea0003c00000 */
[----:B----4-:R0:W2:Y:S02]  /*2e660*/  SHFL.IDX P6, R14, R13, R12, R11 ;  /* 0x0000000c0d0e7389 */ /* 0x0100a400000c000b */
[----:B012---:R-:W-:Y:S01]  /*2e670*/  ENDCOLLECTIVE ;  /* 0x000000000000791b */ /* 0x007fe20003800000 */
.L_x_2070:
[----:B------:R-:W-:Y:S05]  /*2e680*/  BSYNC B1 ;  /* 0x0000000000017941 */ /* 0x000fea0003800000 */
.L_x_2069:
        /* <DEDUP_REMOVED lines=8> */
.L_x_2071:
[----:B------:R-:W-:Y:S02]  /*2e710*/  IMAD.MOV.U32 R13, RZ, RZ, R73 ;  /* 0x000000ffff0d7224 */ /* 0x000fe400078e0049 */
[----:B------:R-:W-:-:S07]  /*2e720*/  IMAD.MOV.U32 R8, RZ, RZ, R14 ;  /* 0x000000ffff087224 */ /* 0x000fce00078e000e */
[----:B------:R-:W-:Y:S05]  /*2e730*/  WARPSYNC.COLLECTIVE R15, `(.L_x_2072) ;  /* 0x000000000f087348 */ /* 0x000fea0003c00000 */
[----:B------:R0:W1:Y:S02]  /*2e740*/  SHFL.IDX P6, R14, R13, R12, R11 ;  /* 0x0000000c0d0e7389 */ /* 0x00006400000c000b */
[----:B01----:R-:W-:Y:S01]  /*2e750*/  ENDCOLLECTIVE ;  /* 0x000000000000791b */ /* 0x003fe20003800000 */
.L_x_2072:
[----:B------:R-:W-:Y:S01]  /*2e760*/  IMAD.MOV.U32 R13, RZ, RZ, R20 ;  /* 0x000000ffff0d7224 */ /* 0x000fe200078e0014 */
[----:B------:R-:W-:-:S07]  /*2e770*/  MOV R7, R14 ;  /* 0x0000000e00077202 */ /* 0x000fce0000000f00 */
[----:B------:R-:W-:Y:S05]  /*2e780*/  WARPSYNC.COLLECTIVE R15, `(.L_x_2073) ;  /* 0x000000000f087348 */ /* 0x000fea0003c00000 */
[----:B------:R0:W1:Y:S02]  /*2e790*/  SHFL.IDX P6, R14, R13, R12, R11 ;  /* 0x0000000c0d0e7389 */ /* 0x00006400000c000b */
[----:B01----:R-:W-:Y:S01]  /*2e7a0*/  ENDCOLLECTIVE ;  /* 0x000000000000791b */ /* 0x003fe20003800000 */
.L_x_2073:
[----:B------:R-:W-:Y:S05]  /*2e7b0*/  BRA `(.L_x_2074) ;  /* 0xfffffe0800f87947 */ /* 0x000fea000383ffff */
.L_x_1703:
[----:B------:R-:W-:Y:S01]  /*2e7c0*/  BSSY B1, `(.L_x_2075) ;  /* 0x0000008000017945 */ /* 0x000fe20003800000 */
[----:B------:R-:W-:Y:S02]  /*2e7d0*/  IMAD.MOV.U32 R13, RZ, RZ, R72 ;  /* 0x000000ffff0d7224 */ /* 0x000fe400078e0048 */
[----:B------:R-:W-:Y:S02]  /*2e7e0*/  IMAD.MOV.U32 R12, RZ, RZ, 0x3 ;  /* 0x00000003ff0c7424 */ /* 0x000fe400078e00ff */
[----:B------:R-:W-:Y:S02]  /*2e7f0*/  IMAD.MOV.U32 R11, RZ, RZ, 0x181f ;  /* 0x0000181fff0b7424 */ /* 0x000fe400078e00ff */
[----:B------:R-:W-:-:S07]  /*2e800*/  IMAD.MOV.U32 R15, RZ, RZ, -0x1 ;  /* 0xffffffffff0f7424 */ /* 0x000fce00078e00ff */
[----:B-1-34-:R-:W-:Y:S05]  /*2e810*/  WARPSYNC.COLLECTIVE R15, `(.L_x_2076) ;  /* 0x000000000f087348 */ /* 0x01afea0003c00000 */
[----:B------:R0:W2:Y:S02]  /*2e820*/  SHFL.IDX P6, R14, R13, R12, R11 ;  /* 0x0000000c0d0e7389 */ /* 0x0000a400000c000b */
[----:B01234-:R-:W-:Y:S01]  /*2e830*/  ENDCOLLECTIVE ;  /* 0x000000000000791b */ /* 0x01ffe20003800000 */
.L_x_2076:
[----:B------:R-:W-:Y:S05]  /*2e840*/  BSYNC B1 ;  /* 0x0000000000017941 */ /* 0x000fea0003800000 */
.L_x_2075:
        /* <DEDUP_REMOVED lines=8> */
.L_x_2077:
[----:B------:R-:W-:Y:S02]  /*2e8d0*/  IMAD.MOV.U32 R13, RZ, RZ, R73 ;  /* 0x000000ffff0d7224 */ /* 0x000fe400078e0049 */
[----:B------:R-:W-:-:S07]  /*2e8e0*/  IMAD.MOV.U32 R21, RZ, RZ, R14 ;  /* 0x000000ffff157224 */ /* 0x000fce00078e000e */
[----:B------:R-:W-:Y:S05]  /*2e8f0*/  WARPSYNC.COLLECTIVE R15, `(.L_x_2078) ;  /* 0x000000000f087348 */ /* 0x000fea0003c00000 */
[----:B------:R0:W1:Y:S02]  /*2e900*/  SHFL.IDX P6, R14, R13, R12, R11 ;  /* 0x0000000c0d0e7389 */ /* 0x00006400000c000b */
[----:B01----:R-:W-:Y:S01]  /*2e910*/  ENDCOLLECTIVE ;  /* 0x000000000000791b */ /* 0x003fe20003800000 */
.L_x_2078:
[----:B------:R-:W-:Y:S02]  /*2e920*/  IMAD.MOV.U32 R13, RZ, RZ, R20 ;  /* 0x000000ffff0d7224 */ /* 0x000fe400078e0014 */
[----:B------:R-:W-:-:S07]  /*2e930*/  IMAD.MOV.U32 R80, RZ, RZ, R14 ;  /* 0x000000ffff507224 */ /* 0x000fce00078e000e */
[----:B------:R-:W-:Y:S05]  /*2e940*/  WARPSYNC.COLLECTIVE R15, `(.L_x_2079) ;  /* 0x000000000f087348 */ /* 0x000fea0003c00000 */
[----:B------:R0:W1:Y:S02]  /*2e950*/  SHFL.IDX P6, R14, R13, R12, R11 ;  /* 0x0000000c0d0e7389 */ /* 0x00006400000c000b */
[----:B01----:R-:W-:Y:S01]  /*2e960*/  ENDCOLLECTIVE ;  /* 0x000000000000791b */ /* 0x003fe20003800000 */
.L_x_2079:
[----:B------:R-:W-:Y:S01]  /*2e970*/  IMAD.MOV.U32 R78, RZ, RZ, R14 ;  /* 0x000000ffff4e7224 */ /* 0x000fe200078e000e */
[----:B------:R-:W-:Y:S06]  /*2e980*/  BRA `(.L_x_2080) ;  /* 0xfffffe0c00a87947 */ /* 0x000fec000383ffff */
.L_x_1707:
[----:B0-----:R0:W1:Y:S02]  /*2e990*/  SYNCS.PHASECHK.TRANS64.TRYWAIT P0, [R16+URZ+0x30800], R81 ;  /* 0x03080051100075a7 */ /* 0x001064000800017f */
[----:B-1----:R-:W-:Y:S05]  /*2e9a0*/  @!P0 NANOSLEEP.SYNCS 0x989680 ;  /* 0x009896800000895d */ /* 0x002fea0003900000 */
[----:B------:R-:W1:Y:S02]  /*2e9b0*/  @!P0 SYNCS.PHASECHK.TRANS64 P0, [R16+URZ+0x30800], R81 ;  /* 0x03080051100085a7 */ /* 0x000e64000800007f */
[----:B-1----:R-:W-:Y:S05]  /*2e9c0*/  @!P0 BRA `(.L_x_1707) ;  /* 0xfffffffc00f08947 */ /* 0x002fea000383ffff */
[----:B------:R-:W-:Y:S05]  /*2e9d0*/  BRA `(.L_x_2081) ;  /* 0xfffffe1000b87947 */ /* 0x000fea000383ffff */
.L_x_1725:
[----:B0-----:R0:W1:Y:S02]  /*2e9e0*/  SYNCS.PHASECHK.TRANS64.TRYWAIT P2, [R59+URZ+0x30830], R0 ;  /* 0x030830003b0075a7 */ /* 0x001064000804017f */
[----:B-1----:R-:W-:Y:S05]  /*2e9f0*/  @!P2 NANOSLEEP.SYNCS 0x989680 ;  /* 0x009896800000a95d */ /* 0x002fea0003900000 */
[----:B------:R-:W1:Y:S02]  /*2ea00*/  @!P2 SYNCS.PHASECHK.TRANS64 P2, [R59+URZ+0x30830], R0 ;  /* 0x030830003b00a5a7 */ /* 0x000e64000804007f */
[----:B-1----:R-:W-:Y:S05]  /*2ea10*/  @!P2 BRA `(.L_x_1725) ;  /* 0xfffffffc00f0a947 */ /* 0x002fea000383ffff */
[----:B------:R-:W-:Y:S05]  /*2ea20*/  BRA `(.L_x_1724) ;  /* 0xfffffe48007c7947 */ /* 0x000fea000383ffff */
.L_x_1745:
[----:B-1----:R1:W2:Y:S02]  /*2ea30*/  SYNCS.PHASECHK.TRANS64.TRYWAIT P4, [R232+URZ+0x30830], R152 ;  /* 0x03083098e80075a7 */ /* 0x0022a4000808017f */
[----:B--2---:R-:W-:Y:S05]  /*2ea40*/  @!P4 NANOSLEEP.SYNCS 0x989680 ;  /* 0x009896800000c95d */ /* 0x004fea0003900000 */
[----:B------:R-:W2:Y:S02]  /*2ea50*/  @!P4 SYNCS.PHASECHK.TRANS64 P4, [R232+URZ+0x30830], R152 ;  /* 0x03083098e800c5a7 */ /* 0x000ea4000808007f */
[----:B--2---:R-:W-:Y:S05]  /*2ea60*/  @!P4 BRA `(.L_x_1745) ;  /* 0xfffffffc00f0c947 */ /* 0x004fea000383ffff */
[----:B------:R-:W-:Y:S05]  /*2ea70*/  BRA `(.L_x_1744) ;  /* 0xfffffe7000f87947 */ /* 0x000fea000383ffff */
.L_x_1750:
[----:B-1----:R1:W2:Y:S02]  /*2ea80*/  SYNCS.PHASECHK.TRANS64.TRYWAIT P4, [R0+URZ+0x30850], R2 ;  /* 0x03085002000075a7 */ /* 0x0022a4000808017f */
[----:B--2---:R-:W-:Y:S05]  /*2ea90*/  @!P4 NANOSLEEP.SYNCS 0x989680 ;  /* 0x009896800000c95d */ /* 0x004fea0003900000 */
[----:B------:R-:W2:Y:S02]  /*2eaa0*/  @!P4 SYNCS.PHASECHK.TRANS64 P4, [R0+URZ+0x30850], R2 ;  /* 0x030850020000c5a7 */ /* 0x000ea4000808007f */
[----:B--2---:R-:W-:Y:S05]  /*2eab0*/  @!P4 BRA `(.L_x_1750) ;  /* 0xfffffffc00f0c947 */ /* 0x004fea000383ffff */
[----:B------:R-:W-:Y:S05]  /*2eac0*/  BRA `(.L_x_1749) ;  /* 0xfffffe8400407947 */ /* 0x000fea000383ffff */
.L_x_1771:
[----:B-1----:R1:W2:Y:S02]  /*2ead0*/  SYNCS.PHASECHK.TRANS64.TRYWAIT P2, [R4+URZ+0x30830], R5 ;  /* 0x03083005040075a7 */ /* 0x0022a4000804017f */
[----:B--2---:R-:W-:Y:S05]  /*2eae0*/  @!P2 NANOSLEEP.SYNCS 0x989680 ;  /* 0x009896800000a95d */ /* 0x004fea0003900000 */
[----:B------:R-:W2:Y:S02]  /*2eaf0*/  @!P2 SYNCS.PHASECHK.TRANS64 P2, [R4+URZ+0x30830], R5 ;  /* 0x030830050400a5a7 */ /* 0x000ea4000804007f */
[----:B--2---:R-:W-:Y:S05]  /*2eb00*/  @!P2 BRA `(.L_x_1771) ;  /* 0xfffffffc00f0a947 */ /* 0x004fea000383ffff */
[----:B------:R-:W-:Y:S05]  /*2eb10*/  BRA `(.L_x_1770) ;  /* 0xfffffea0005c7947 */ /* 0x000fea000383ffff */
.L_x_1776:
[----:B-1----:R1:W2:Y:S02]  /*2eb20*/  SYNCS.PHASECHK.TRANS64.TRYWAIT P2, [R204+URZ+0x30850], R0 ;  /* 0x03085000cc0075a7 */ /* 0x0022a4000804017f */
[----:B--2---:R-:W-:Y:S05]  /*2eb30*/  @!P2 NANOSLEEP.SYNCS 0x989680 ;  /* 0x009896800000a95d */ /* 0x004fea0003900000 */
[----:B------:R-:W2:Y:S02]  /*2eb40*/  @!P2 SYNCS.PHASECHK.TRANS64 P2, [R204+URZ+0x30850], R0 ;  /* 0x03085000cc00a5a7 */ /* 0x000ea4000804007f */
[----:B--2---:R-:W-:Y:S05]  /*2eb50*/  @!P2 BRA `(.L_x_1776) ;  /* 0xfffffffc00f0a947 */ /* 0x004fea000383ffff */
[----:B------:R-:W-:Y:S05]  /*2eb60*/  BRA `(.L_x_1775) ;  /* 0xfffffeb000a47947 */ /* 0x000fea000383ffff */
.L_x_1784:
[----:B-1----:R1:W2:Y:S02]  /*2eb70*/  SYNCS.PHASECHK.TRANS64.TRYWAIT P2, [R4+URZ+0x30830], R5 ;  /* 0x03083005040075a7 */ /* 0x0022a4000804017f */
[----:B--2---:R-:W-:Y:S05]  /*2eb80*/  @!P2 NANOSLEEP.SYNCS 0x989680 ;  /* 0x009896800000a95d */ /* 0x004fea0003900000 */
[----:B------:R-:W2:Y:S02]  /*2eb90*/  @!P2 SYNCS.PHASECHK.TRANS64 P2, [R4+URZ+0x30830], R5 ;  /* 0x030830050400a5a7 */ /* 0x000ea4000804007f */
[----:B--2---:R-:W-:Y:S05]  /*2eba0*/  @!P2 BRA `(.L_x_1784) ;  /* 0xfffffffc00f0a947 */ /* 0x004fea000383ffff */
[----:B------:R-:W-:Y:S05]  /*2ebb0*/  BRA `(.L_x_1783) ;  /* 0xfffffec000547947 */ /* 0x000fea000383ffff */
.L_x_1789:
[----:B-1----:R1:W2:Y:S02]  /*2ebc0*/  SYNCS.PHASECHK.TRANS64.TRYWAIT P2, [R0+URZ+0x30850], R2 ;  /* 0x03085002000075a7 */ /* 0x0022a4000804017f */
[----:B--2---:R-:W-:Y:S05]  /*2ebd0*/  @!P2 NANOSLEEP.SYNCS 0x989680 ;  /* 0x009896800000a95d */ /* 0x004fea0003900000 */
[----:B------:R-:W2:Y:S02]  /*2ebe0*/  @!P2 SYNCS.PHASECHK.TRANS64 P2, [R0+URZ+0x30850], R2 ;  /* 0x030850020000a5a7 */ /* 0x000ea4000804007f */
[----:B--2---:R-:W-:Y:S05]  /*2ebf0*/  @!P2 BRA `(.L_x_1789) ;  /* 0xfffffffc00f0a947 */ /* 0x004fea000383ffff */
[----:B------:R-:W-:Y:S05]  /*2ec00*/  BRA `(.L_x_1788) ;  /* 0xfffffed0009c7947 */ /* 0x000fea000383ffff */
.L_x_1803:
[----:B-1----:R1:W2:Y:S02]  /*2ec10*/  SYNCS.PHASECHK.TRANS64.TRYWAIT P0, [R3+URZ+0x30850], R0 ;  /* 0x03085000030075a7 */ /* 0x0022a4000800017f */
[----:B--2---:R-:W-:Y:S05]  /*2ec20*/  @!P0 NANOSLEEP.SYNCS 0x989680 ;  /* 0x009896800000895d */ /* 0x004fea0003900000 */
[----:B------:R-:W2:Y:S02]  /*2ec30*/  @!P0 SYNCS.PHASECHK.TRANS64 P0, [R3+URZ+0x30850], R0 ;  /* 0x03085000030085a7 */ /* 0x000ea4000800007f */
[----:B--2---:R-:W-:Y:S05]  /*2ec40*/  @!P0 BRA `(.L_x_1803) ;  /* 0xfffffffc00f08947 */ /* 0x004fea000383ffff */
[----:B------:R-:W-:Y:S05]  /*2ec50*/  BRA `(.L_x_1802) ;  /* 0xfffffef000c07947 */ /* 0x000fea000383ffff */
.L_x_1852:
[----:B------:R-:W1:Y:S01]  /*2ec60*/  S2R R4, SR_TID.X ;  /* 0x0000000000047919 */ /* 0x000e620000002100 */
[----:B------:R-:W-:Y:S01]  /*2ec70*/  BSSY B1, `(.L_x_2082) ;  /* 0x000000a000017945 */ /* 0x000fe20003800000 */
[----:B------:R-:W-:Y:S02]  /*2ec80*/  IMAD.MOV.U32 R12, RZ, RZ, RZ ;  /* 0x000000ffff0c7224 */ /* 0x000fe400078e00ff */
[----:B------:R-:W-:Y:S02]  /*2ec90*/  IMAD.MOV.U32 R11, RZ, RZ, 0x1f ;  /* 0x0000001fff0b7424 */ /* 0x000fe400078e00ff */
[----:B0-----:R-:W-:Y:S01]  /*2eca0*/  IMAD.MOV.U32 R15, RZ, RZ, -0x1 ;  /* 0xffffffffff0f7424 */ /* 0x001fe200078e00ff */
[----:B-1----:R-:W-:-:S04]  /*2ecb0*/  SHF.R.U32.HI R4, RZ, 0x5, R4 ;  /* 0x00000005ff047819 */ /* 0x002fc80000011604 */
[----:B------:R-:W-:-:S04]  /*2ecc0*/  LOP3.LUT R4, R4, 0x3, RZ, 0xc0, !PT ;  /* 0x0000000304047812 */ /* 0x000fc800078ec0ff */
[----:B------:R-:W-:-:S07]  /*2ecd0*/  MOV R13, R4 ;  /* 0x00000004000d7202 */ /* 0x000fce0000000f00 */
[----:B------:R-:W-:Y:S05]  /*2ece0*/  WARPSYNC.COLLECTIVE R15, `(.L_x_2083) ;  /* 0x000000000f087348 */ /* 0x000fea0003c00000 */
[----:B------:R0:W1:Y:S02]  /*2ecf0*/  SHFL.IDX P6, R14, R13, R12, R11 ;  /* 0x0000000c0d0e7389 */ /* 0x00006400000c000b */
[----:B01----:R-:W-:Y:S01]  /*2ed00*/  ENDCOLLECTIVE ;  /* 0x000000000000791b */ /* 0x003fe20003800000 */
.L_x_2083:
[----:B------:R-:W-:Y:S05]  /*2ed10*/  BSYNC B1 ;  /* 0x0000000000017941 */ /* 0x000fea0003800000 */
.L_x_2082:
[----:B------:R-:W-:Y:S05]  /*2ed20*/  BRA `(.L_x_2084) ;  /* 0xffffff6800947947 */ /* 0x000fea000383ffff */
.L_x_1854:
[----:B------:R-:W-:Y:S01]  /*2ed30*/  BSSY B1, `(.L_x_2085) ;  /* 0x0000006000017945 */ /* 0x000fe20003800000 */
[----:B0-----:R-:W-:-:S07]  /*2ed40*/  IMAD.MOV.U32 R15, RZ, RZ, -0x1 ;  /* 0xffffffffff0f7424 */ /* 0x001fce00078e00ff */
[----:B-1----:R-:W-:Y:S05]  /*2ed50*/  WARPSYNC.COLLECTIVE R15, `(.L_x_2086) ;  /* 0x000000000f0c7348 */ /* 0x002fea0003c00000 */
[----:B------:R-:W-:Y:S02]  /*2ed60*/  ELECT P6, UR62, PT ;  /* 0x00000000003e782f */ /* 0x000fe400038c0000 */
[----:B------:R-:W-:Y:S01]  /*2ed70*/  MOV R14, UR62 ;  /* 0x0000003e000e7c02 */ /* 0x000fe20008000f00 */
[----:B-1----:R-:W-:Y:S10]  /*2ed80*/  ENDCOLLECTIVE ;  /* 0x000000000000791b */ /* 0x002ff40003800000 */
.L_x_2086:
[----:B------:R-:W-:Y:S05]  /*2ed90*/  BSYNC B1 ;  /* 0x0000000000017941 */ /* 0x000fea0003800000 */
.L_x_2085:
[----:B------:R-:W-:Y:S01]  /*2eda0*/  PLOP3.LUT P2, PT, P6, PT, PT, 0x80, 0x0 ;  /* 0x000000000000781c */ /* 0x000fe2000374f070 */
[----:B------:R-:W-:-:S12]  /*2edb0*/  BRA `(.L_x_1853) ;  /* 0xffffff6800887947 */ /* 0x000fd8000383ffff */
.L_x_1856:
[----:B-1----:R1:W2:Y:S02]  /*2edc0*/  SYNCS.PHASECHK.TRANS64.TRYWAIT P0, [R18+URZ+0x30820], R3 ;  /* 0x03082003120075a7 */ /* 0x0022a4000800017f */
[----:B--2---:R-:W-:Y:S05]  /*2edd0*/  @!P0 NANOSLEEP.SYNCS 0x989680 ;  /* 0x009896800000895d */ /* 0x004fea0003900000 */
[----:B------:R-:W2:Y:S02]  /*2ede0*/  @!P0 SYNCS.PHASECHK.TRANS64 P0, [R18+URZ+0x30820], R3 ;  /* 0x03082003120085a7 */ /* 0x000ea4000800007f */
[----:B--2---:R-:W-:Y:S05]  /*2edf0*/  @!P0 BRA `(.L_x_1856) ;  /* 0xfffffffc00f08947 */ /* 0x004fea000383ffff */
[----:B------:R-:W-:Y:S05]  /*2ee00*/  BRA `(.L_x_2087) ;  /* 0xffffff6800987947 */ /* 0x000fea000383ffff */
.L_x_1860:
[----:B--2---:R2:W3:Y:S02]  /*2ee10*/  SYNCS.PHASECHK.TRANS64.TRYWAIT P0, [R5+URZ+0x308a0], R9 ;  /* 0x0308a009050075a7 */ /* 0x0044e4000800017f */
[----:B---3--:R-:W-:Y:S05]  /*2ee20*/  @!P0 NANOSLEEP.SYNCS 0x989680 ;  /* 0x009896800000895d */ /* 0x008fea0003900000 */
[----:B------:R-:W3:Y:S02]  /*2ee30*/  @!P0 SYNCS.PHASECHK.TRANS64 P0, [R5+URZ+0x308a0], R9 ;  /* 0x0308a009050085a7 */ /* 0x000ee4000800007f */
[----:B---3--:R-:W-:Y:S05]  /*2ee40*/  @!P0 BRA `(.L_x_1860) ;  /* 0xfffffffc00f08947 */ /* 0x008fea000383ffff */
[----:B------:R-:W-:Y:S05]  /*2ee50*/  BRA `(.L_x_2088) ;  /* 0xffffff6800b87947 */ /* 0x000fea000383ffff */
.L_x_1868:
[----:B0-----:R0:W1:Y:S02]  /*2ee60*/  SYNCS.PHASECHK.TRANS64.TRYWAIT P0, [R5+URZ+0x308c0], R9 ;  /* 0x0308c009050075a7 */ /* 0x001064000800017f */
[----:B-1----:R-:W-:Y:S05]  /*2ee70*/  @!P0 NANOSLEEP.SYNCS 0x989680 ;  /* 0x009896800000895d */ /* 0x002fea0003900000 */
[----:B------:R-:W1:Y:S02]  /*2ee80*/  @!P0 SYNCS.PHASECHK.TRANS64 P0, [R5+URZ+0x308c0], R9 ;  /* 0x0308c009050085a7 */ /* 0x000e64000800007f */
[----:B-1----:R-:W-:Y:S05]  /*2ee90*/  @!P0 BRA `(.L_x_1868) ;  /* 0xfffffffc00f08947 */ /* 0x002fea000383ffff */
[----:B------:R-:W-:Y:S05]  /*2eea0*/  BRA `(.L_x_2089) ;  /* 0xffffff6c00f47947 */ /* 0x000fea000383ffff */
.L_x_1878:
[----:B-1----:R1:W2:Y:S02]  /*2eeb0*/  SYNCS.PHASECHK.TRANS64.TRYWAIT P0, [R7+URZ+0x308a0], R6 ;  /* 0x0308a006070075a7 */ /* 0x0022a4000800017f */
[----:B--2---:R-:W-:Y:S05]  /*2eec0*/  @!P0 NANOSLEEP.SYNCS 0x989680 ;  /* 0x009896800000895d */ /* 0x004fea0003900000 */
[----:B------:R-:W2:Y:S02]  /*2eed0*/  @!P0 SYNCS.PHASECHK.TRANS64 P0, [R7+URZ+0x308a0], R6 ;  /* 0x0308a006070085a7 */ /* 0x000ea4000800007f */
[----:B--2---:R-:W-:Y:S05]  /*2eee0*/  @!P0 BRA `(.L_x_1878) ;  /* 0xfffffffc00f08947 */ /* 0x004fea000383ffff */
[----:B------:R-:W-:Y:S05]  /*2eef0*/  BRA `(.L_x_2090) ;  /* 0xffffff7400807947 */ /* 0x000fea000383ffff */
.L_x_1886:
[----:B0-----:R0:W2:Y:S02]  /*2ef00*/  SYNCS.PHASECHK.TRANS64.TRYWAIT P0, [R7+URZ+0x308c0], R6 ;  /* 0x0308c006070075a7 */ /* 0x0010a4000800017f */
[----:B--2---:R-:W-:Y:S05]  /*2ef10*/  @!P0 NANOSLEEP.SYNCS 0x989680 ;  /* 0x009896800000895d */ /* 0x004fea0003900000 */
[----:B------:R-:W2:Y:S02]  /*2ef20*/  @!P0 SYNCS.PHASECHK.TRANS64 P0, [R7+URZ+0x308c0], R6 ;  /* 0x0308c006070085a7 */ /* 0x000ea4000800007f */
[----:B--2---:R-:W-:Y:S05]  /*2ef30*/  @!P0 BRA `(.L_x_1886) ;  /* 0xfffffffc00f08947 */ /* 0x004fea000383ffff */
[----:B------:R-:W-:Y:S05]  /*2ef40*/  BRA `(.L_x_2091) ;  /* 0xffffff7800b47947 */ /* 0x000fea000383ffff */
.L_x_1912:
[----:B------:R-:W2:Y:S01]  /*2ef50*/  S2R R4, SR_TID.X ;  /* 0x0000000000047919 */ /* 0x000ea20000002100 */
[----:B------:R-:W-:Y:S01]  /*2ef60*/  BSSY B0, `(.L_x_2092) ;  /* 0x000000a000007945 */ /* 0x000fe20003800000 */
[----:B------:R-:W-:Y:S01]  /*2ef70*/  IMAD.MOV.U32 R12, RZ, RZ, RZ ;  /* 0x000000ffff0c7224 */ /* 0x000fe200078e00ff */
[----:B0-----:R-:W-:Y:S01]  /*2ef80*/  MOV R15, 0xffffffff ;  /* 0xffffffff000f7802 */ /* 0x001fe20000000f00 */
[----:B------:R-:W-:Y:S01]  /*2ef90*/  IMAD.MOV.U32 R11, RZ, RZ, 0x1f ;  /* 0x0000001fff0b7424 */ /* 0x000fe200078e00ff */
[----:B--2---:R-:W-:-:S04]  /*2efa0*/  SHF.R.U32.HI R4, RZ, 0x5, R4 ;  /* 0x00000005ff047819 */ /* 0x004fc80000011604 */
[----:B------:R-:W-:-:S05]  /*2efb0*/  LOP3.LUT R4, R4, 0x3, RZ, 0xc0, !PT ;  /* 0x0000000304047812 */ /* 0x000fca00078ec0ff */
[----:B------:R-:W-:-:S07]  /*2efc0*/  IMAD.MOV.U32 R13, RZ, RZ, R4 ;  /* 0x000000ffff0d7224 */ /* 0x000fce00078e0004 */
[----:B-1----:R-:W-:Y:S05]  /*2efd0*/  WARPSYNC.COLLECTIVE R15, `(.L_x_2093) ;  /* 0x000000000f087348 */ /* 0x002fea0003c00000 */
[----:B------:R0:W2:Y:S02]  /*2efe0*/  SHFL.IDX P6, R14, R13, R12, R11 ;  /* 0x0000000c0d0e7389 */ /* 0x0000a400000c000b */
[----:B012---:R-:W-:Y:S01]  /*2eff0*/  ENDCOLLECTIVE ;  /* 0x000000000000791b */ /* 0x007fe20003800000 */
.L_x_2093:
[----:B------:R-:W-:Y:S05]  /*2f000*/  BSYNC B0 ;  /* 0x0000000000007941 */ /* 0x000fea0003800000 */
.L_x_2092:
[----:B------:R-:W-:Y:S05]  /*2f010*/  BRA `(.L_x_2094) ;  /* 0xffffff8c00447947 */ /* 0x000fea000383ffff */
.L_x_1914:
[----:B------:R-:W-:Y:S01]  /*2f020*/  BSSY B0, `(.L_x_2095) ;  /* 0x0000006000007945 */ /* 0x000fe20003800000 */
[----:B0-----:R-:W-:-:S07]  /*2f030*/  IMAD.MOV.U32 R15, RZ, RZ, -0x1 ;  /* 0xffffffffff0f7424 */ /* 0x001fce00078e00ff */
[----:B-12---:R-:W-:Y:S05]  /*2f040*/  WARPSYNC.COLLECTIVE R15, `(.L_x_2096) ;  /* 0x000000000f0c7348 */ /* 0x006fea0003c00000 */
[----:B------:R-:W-:Y:S02]  /*2f050*/  ELECT P6, UR62, PT ;  /* 0x00000000003e782f */ /* 0x000fe400038c0000 */
[----:B------:R-:W-:Y:S01]  /*2f060*/  MOV R14, UR62 ;  /* 0x0000003e000e7c02 */ /* 0x000fe20008000f00 */
[----:B-12---:R-:W-:Y:S10]  /*2f070*/  ENDCOLLECTIVE ;  /* 0x000000000000791b */ /* 0x006ff40003800000 */
.L_x_2096:
[----:B------:R-:W-:Y:S05]  /*2f080*/  BSYNC B0 ;  /* 0x0000000000007941 */ /* 0x000fea0003800000 */
.L_x_2095:
[----:B------:R-:W-:Y:S05]  /*2f090*/  BRA `(.L_x_2097) ;  /* 0xffffff8c00487947 */ /* 0x000fea000383ffff */
.L_x_1916:
[----:B---3--:R3:W4:Y:S02]  /*2f0a0*/  SYNCS.PHASECHK.TRANS64.TRYWAIT P0, [R0+URZ+0x30840], R2 ;  /* 0x03084002000075a7 */ /* 0x008724000800017f */
[----:B----4-:R-:W-:Y:S05]  /*2f0b0*/  @!P0 NANOSLEEP.SYNCS 0x989680 ;  /* 0x009896800000895d */ /* 0x010fea0003900000 */
[----:B------:R-:W4:Y:S02]  /*2f0c0*/  @!P0 SYNCS.PHASECHK.TRANS64 P0, [R0+URZ+0x30840], R2 ;  /* 0x03084002000085a7 */ /* 0x000f24000800007f */
[----:B----4-:R-:W-:Y:S05]  /*2f0d0*/  @!P0 BRA `(.L_x_1916) ;  /* 0xfffffffc00f08947 */ /* 0x010fea000383ffff */
[----:B------:R-:W-:Y:S05]  /*2f0e0*/  BRA `(.L_x_2098) ;  /* 0xffffff8c00b07947 */ /* 0x000fea000383ffff */
.L_x_1920:
[----:B------:R0:W5:Y:S01]  /*2f0f0*/  LDL.LU R9, [R1+0x3c] ;  /* 0x00003c0001097983 */ /* 0x0001620000300800 */
[----:B------:R-:W-:Y:S02]  /*2f100*/  IMAD.MOV.U32 R5, RZ, RZ, R11 ;  /* 0x000000ffff057224 */ /* 0x000fe400078e000b */
[----:B------:R-:W-:Y:S02]  /*2f110*/  IMAD.MOV.U32 R13, RZ, RZ, R3 ;  /* 0x000000ffff0d7224 */ /* 0x000fe400078e0003 */
[----:B------:R-:W-:Y:S02]  /*2f120*/  IMAD.MOV.U32 R12, RZ, RZ, RZ ;  /* 0x000000ffff0c7224 */ /* 0x000fe400078e00ff */
[----:B------:R-:W-:Y:S02]  /*2f130*/  IMAD.MOV.U32 R11, RZ, RZ, 0x181f ;  /* 0x0000181fff0b7424 */ /* 0x000fe400078e00ff */
[----:B0-----:R-:W-:-:S07]  /*2f140*/  IMAD.MOV.U32 R15, RZ, RZ, -0x1 ;  /* 0xffffffffff0f7424 */ /* 0x001fce00078e00ff */
[----:B-----5:R-:W-:Y:S05]  /*2f150*/  WARPSYNC.COLLECTIVE R15, `(.L_x_2099) ;  /* 0x000000000f087348 */ /* 0x020fea0003c00000 */
[----:B------:R0:W1:Y:S02]  /*2f160*/  SHFL.IDX P6, R14, R13, R12, R11 ;  /* 0x0000000c0d0e7389 */ /* 0x00006400000c000b */
[----:B01---5:R-:W-:Y:S01]  /*2f170*/  ENDCOLLECTIVE ;  /* 0x000000000000791b */ /* 0x023fe20003800000 */
.L_x_2099:
[----:B------:R-:W-:Y:S01]  /*2f180*/  MOV R13, R4 ;  /* 0x00000004000d7202 */ /* 0x000fe20000000f00 */
[----:B------:R-:W-:-:S07]  /*2f190*/  IMAD.MOV.U32 R6, RZ, RZ, R14 ;  /* 0x000000ffff067224 */ /* 0x000fce00078e000e */
[----:B------:R-:W-:Y:S05]  /*2f1a0*/  WARPSYNC.COLLECTIVE R15, `(.L_x_2100) ;  /* 0x000000000f087348 */ /* 0x000fea0003c00000 */
[----:B------:R0:W1:Y:S02]  /*2f1b0*/  SHFL.IDX P6, R14, R13, R12, R11 ;  /* 0x0000000c0d0e7389 */ /* 0x00006400000c000b */
[----:B01----:R-:W-:Y:S01]  /*2f1c0*/  ENDCOLLECTIVE ;  /* 0x000000000000791b */ /* 0x003fe20003800000 */
.L_x_2100:
[----:B------:R-:W-:Y:S02]  /*2f1d0*/  IMAD R2, R9, R7, RZ ;  /* 0x0000000709027224 */ /* 0x000fe400078e02ff */
[----:B------:R-:W2:Y:S01]  /*2f1e0*/  LDL R9, [R1+0x28] ;  /* 0x0000280001097983 */ /* 0x000ea20000100800 */
[----:B------:R-:W-:Y:S01]  /*2f1f0*/  IMAD.IADD R0, R10, 0x1, R5 ;  /* 0x000000010a007824 */ /* 0x000fe200078e0205 */
[----:B------:R-:W-:Y:S01]  /*2f200*/  ULDC.64 UR4, c[0x0][0x208] ;  /* 0x0000820000047ab9 */ /* 0x000fe20000000a00 */
[----:B------:R-:W-:Y:S02]  /*2f210*/  IMAD.MOV.U32 R7, RZ, RZ, R14 ;  /* 0x000000ffff077224 */ /* 0x000fe400078e000e */
[----:B------:R-:W-:Y:S01]  /*2f220*/  IMAD.MOV.U32 R13, RZ, RZ, R3 ;  /* 0x000000ffff0d7224 */ /* 0x000fe200078e0003 */
[C---:B------:R-:W-:Y:S01]  /*2f230*/  ISETP.GE.AND P2, PT, R0.reuse, R2, PT ;  /* 0x000000020000720c */ /* 0x040fe20003f46270 */
[----:B------:R-:W-:Y:S02]  /*2f240*/  IMAD.MOV.U32 R12, RZ, RZ, 0x1 ;  /* 0x00000001ff0c7424 */ /* 0x000fe400078e00ff */
[----:B------:R-:W-:-:S10]  /*2f250*/  VIADD R5, R0, 0x10 ;  /* 0x0000001000057836 */ /* 0x000fd40000000000 */
        /* <DEDUP_REMOVED lines=16> */
.L_x_2101:
[----:B------:R-:W-:Y:S01]  /*2f360*/  MOV R13, R4 ;  /* 0x00000004000d7202 */ /* 0x000fe20000000f00 */
[----:B------:R-:W-:-:S07]  /*2f370*/  IMAD.MOV.U32 R7, RZ, RZ, R14 ;  /* 0x000000ffff077224 */ /* 0x000fce00078e000e */
[----:B------:R-:W-:Y:S05]  /*2f380*/  WARPSYNC.COLLECTIVE R15, `(.L_x_2102) ;  /* 0x000000000f087348 */ /* 0x000fea0003c00000 */
[----:B------:R0:W1:Y:S02]  /*2f390*/  SHFL.IDX P6, R14, R13, R12, R11 ;  /* 0x0000000c0d0e7389 */ /* 0x00006400000c000b */
[----:B01----:R-:W-:Y:S01]  /*2f3a0*/  ENDCOLLECTIVE ;  /* 0x000000000000791b */ /* 0x003fe20003800000 */
.L_x_2102:
        /* <DEDUP_REMOVED lines=20> */
.L_x_2103:
[----:B------:R-:W-:Y:S01]  /*2f4f0*/  IMAD.MOV.U32 R13, RZ, RZ, R4 ;  /* 0x000000ffff0d7224 */ /* 0x000fe200078e0004 */
[----:B------:R-:W-:-:S07]  /*2f500*/  MOV R7, R14 ;  /* 0x0000000e00077202 */ /* 0x000fce0000000f00 */
[----:B------:R-:W-:Y:S05]  /*2f510*/  WARPSYNC.COLLECTIVE R15, `(.L_x_2104) ;  /* 0x000000000f087348 */ /* 0x000fea0003c00000 */
[----:B------:R0:W1:Y:S02]  /*2f520*/  SHFL.IDX P6, R14, R13, R12, R11 ;  /* 0x0000000c0d0e7389 */ /* 0x00006400000c000b */
[----:B01----:R-:W-:Y:S01]  /*2f530*/  ENDCOLLECTIVE ;  /* 0x000000000000791b */ /* 0x003fe20003800000 */
.L_x_2104:
[----:B------:R-:W-:Y:S01]  /*2f540*/  ULDC.64 UR4, c[0x0][0x208] ;  /* 0x0000820000047ab9 */ /* 0x000fe20000000a00 */
[----:B------:R-:W-:Y:S01]  /*2f550*/  IMAD.MOV.U32 R13, RZ, RZ, R3 ;  /* 0x000000ffff0d7224 */ /* 0x000fe200078e0003 */
[----:B------:R-:W-:Y:S01]  /*2f560*/  MOV R12, 0x3 ;  /* 0x00000003000c7802 */ /* 0x000fe20000000f00 */
        /* <DEDUP_REMOVED lines=17> */
.L_x_2105:
[----:B------:R-:W-:Y:S02]  /*2f680*/  IMAD.MOV.U32 R13, RZ, RZ, R4 ;  /* 0x000000ffff0d7224 */ /* 0x000fe400078e0004 */
[----:B------:R-:W-:-:S07]  /*2f690*/  IMAD.MOV.U32 R7, RZ, RZ, R14 ;  /* 0x000000ffff077224 */ /* 0x000fce00078e000e */
[----:B------:R-:W-:Y:S05]  /*2f6a0*/  WARPSYNC.COLLECTIVE R15, `(.L_x_2106) ;  /* 0x000000000f087348 */ /* 0x000fea0003c00000 */
[----:B------:R0:W1:Y:S02]  /*2f6b0*/  SHFL.IDX P6, R14, R13, R12, R11 ;  /* 0x0000000c0d0e7389 */ /* 0x00006400000c000b */
[----:B01----:R-:W-:Y:S01]  /*2f6c0*/  ENDCOLLECTIVE ;  /* 0x000000000000791b */ /* 0x003fe20003800000 */
.L_x_2106:
[----:B------:R-:W-:Y:S01]  /*2f6d0*/  ULDC.64 UR4, c[0x0][0x208] ;  /* 0x0000820000047ab9 */ /* 0x000fe20000000a00 */
[----:B------:R-:W-:Y:S01]  /*2f6e0*/  MOV R13, R3 ;  /* 0x00000003000d7202 */ /* 0x000fe20000000f00 */
        /* <DEDUP_REMOVED lines=18> */
.L_x_2107:
[----:B------:R-:W-:Y:S02]  /*2f810*/  IMAD.MOV.U32 R13, RZ, RZ, R4 ;  /* 0x000000ffff0d7224 */ /* 0x000fe400078e0004 */
[----:B------:R-:W-:-:S07]  /*2f820*/  IMAD.MOV.U32 R7, RZ, RZ, R14 ;  /* 0x000000ffff077224 */ /* 0x000fce00078e000e */
[----:B------:R-:W-:Y:S05]  /*2f830*/  WARPSYNC.COLLECTIVE R15, `(.L_x_2108) ;  /* 0x000000000f087348 */ /* 0x000fea0003c00000 */
[----:B------:R0:W1:Y:S02]  /*2f840*/  SHFL.IDX P6, R14, R13, R12, R11 ;  /* 0x0000000c0d0e7389 */ /* 0x00006400000c000b */
[----:B01----:R-:W-:Y:S01]  /*2f850*/  ENDCOLLECTIVE ;  /* 0x000000000000791b */ /* 0x003fe20003800000 */
.L_x_2108:
[----:B------:R-:W-:Y:S01]  /*2f860*/  ULDC.64 UR4, c[0x0][0x208] ;  /* 0x0000820000047ab9 */ /* 0x000fe20000000a00 */
[----:B------:R-:W-:Y:S02]  /*2f870*/  IMAD.MOV.U32 R13, RZ, RZ, R3 ;  /* 0x000000ffff0d7224 */ /* 0x000fe400078e0003 */
[----:B------:R-:W-:Y:S02]  /*2f880*/  IMAD.MOV.U32 R12, RZ, RZ, 0x5 ;  /* 0x00000005ff0c7424 */ /* 0x000fe400078e00ff */
[----:B------:R-:W-:-:S05]  /*2f890*/  IMAD.MOV.U32 R5, RZ, RZ, R14 ;  /* 0x000000ffff057224 */ /* 0x000fca00078e000e */
        /* <DEDUP_REMOVED lines=16> */
.L_x_2109:
[----:B------:R-:W-:Y:S02]  /*2f9a0*/  IMAD.MOV.U32 R13, RZ, RZ, R4 ;  /* 0x000000ffff0d7224 */ /* 0x000fe400078e0004 */
[----:B------:R-:W-:-:S07]  /*2f9b0*/  IMAD.MOV.U32 R7, RZ, RZ, R14 ;  /* 0x000000ffff077224 */ /* 0x000fce00078e000e */
[----:B------:R-:W-:Y:S05]  /*2f9c0*/  WARPSYNC.COLLECTIVE R15, `(.L_x_2110) ;  /* 0x000000000f087348 */ /* 0x000fea0003c00000 */
[----:B------:R0:W1:Y:S02]  /*2f9d0*/  SHFL.IDX P6, R14, R13, R12, R11 ;  /* 0x0000000c0d0e7389 */ /* 0x00006400000c000b */
[----:B01----:R-:W-:Y:S01]  /*2f9e0*/  ENDCOLLECTIVE ;  /* 0x000000000000791b */ /* 0x003fe20003800000 */
.L_x_2110:
        /* <DEDUP_REMOVED lines=20> */
.L_x_2111:
[----:B------:R-:W-:Y:S02]  /*2fb30*/  IMAD.MOV.U32 R13, RZ, RZ, R4 ;  /* 0x000000ffff0d7224 */ /* 0x000fe400078e0004 */
[----:B------:R-:W-:-:S07]  /*2fb40*/  IMAD.MOV.U32 R7, RZ, RZ, R14 ;  /* 0x000000ffff077224 */ /* 0x000fce00078e000e */
[----:B------:R-:W-:Y:S05]  /*2fb50*/  WARPSYNC.COLLECTIVE R15, `(.L_x_2112) ;  /* 0x000000000f087348 */ /* 0x000fea0003c00000 */
[----:B------:R0:W1:Y:S02]  /*2fb60*/  SHFL.IDX P6, R14, R13, R12, R11 ;  /* 0x0000000c0d0e7389 */ /* 0x00006400000c000b */
[----:B01----:R-:W-:Y:S01]  /*2fb70*/  ENDCOLLECTIVE ;  /* 0x000000000000791b */ /* 0x003fe20003800000 */
.L_x_2112:
[----:B------:R-:W-:Y:S01]  /*2fb80*/  ULDC.64 UR4, c[0x0][0x208] ;  /* 0x0000820000047ab9 */ /* 0x000fe20000000a00 */
[----:B------:R-:W-:Y:S02]  /*2fb90*/  IMAD.MOV.U32 R13, RZ, RZ, R3 ;  /* 0x000000ffff0d7224 */ /* 0x000fe400078e0003 */
[----:B------:R-:W-:Y:S02]  /*2fba0*/  IMAD.MOV.U32 R12, RZ, RZ, 0x7 ;  /* 0x00000007ff0c7424 */ /* 0x000fe400078e00ff */
[----:B------:R-:W-:-:S05]  /*2fbb0*/  IMAD.MOV.U32 R5, RZ, RZ, R14 ;  /* 0x000000ffff057224 */ /* 0x000fca00078e000e */
[----:B------:R-:W-:-:S05]  /*2fbc0*/  @!P2 LEA R5, P5, R8, R5, 0x1 ;  /* 0x000000050805a211 */ /* 0x000fca00078a08ff */
[----:B------:R-:W-:-:S05]  /*2fbd0*/  @!P2 IMAD.X R6, RZ, RZ, R7, P5 ;  /* 0x000000ffff06a224 */ /* 0x000fca00028e0607 */
[----:B------:R-:W-:Y:S01]  /*2fbe0*/  @!P2 MOV R7, R6 ;  /* 0x000000060007a202 */ /* 0x000fe20000000f00 */
        /* <DEDUP_REMOVED lines=11> */
.L_x_2113:
[----:B------:R-:W-:Y:S02]  /*2fca0*/  IMAD.MOV.U32 R13, RZ, RZ, R4 ;  /* 0x000000ffff0d7224 */ /* 0x000fe400078e0004 */
[----:B------:R-:W-:-:S07]  /*2fcb0*/  IMAD.MOV.U32 R5, RZ, RZ, R14 ;  /* 0x000000ffff057224 */ /* 0x000fce00078e000e */
[----:B------:R-:W-:Y:S05]  /*2fcc0*/  WARPSYNC.COLLECTIVE R15, `(.L_x_2114) ;  /* 0x000000000f087348 */ /* 0x000fea0003c00000 */
[----:B------:R0:W1:Y:S02]  /*2fcd0*/  SHFL.IDX P6, R14, R13, R12, R11 ;  /* 0x0000000c0d0e7389 */ /* 0x00006400000c000b */
[----:B01----:R-:W-:Y:S01]  /*2fce0*/  ENDCOLLECTIVE ;  /* 0x000000000000791b */ /* 0x003fe20003800000 */
.L_x_2114:
[----:B------:R-:W-:Y:S01]  /*2fcf0*/  IMAD.MOV.U32 R3, RZ, RZ, R14 ;  /* 0x000000ffff037224 */ /* 0x000fe200078e000e */
[----:B------:R-:W-:Y:S06]  /*2fd00*/  BRA `(.L_x_2115) ;  /* 0xffffff9000687947 */ /* 0x000fec000383ffff */
.L_x_1925:
[----:B---3--:R3:W4:Y:S02]  /*2fd10*/  SYNCS.PHASECHK.TRANS64.TRYWAIT P0, [R18+URZ+0x30820], R0 ;  /* 0x03082000120075a7 */ /* 0x008724000800017f */
[----:B----4-:R-:W-:Y:S05]  /*2fd20*/  @!P0 NANOSLEEP.SYNCS 0x989680 ;  /* 0x009896800000895d */ /* 0x010fea0003900000 */
[----:B------:R-:W4:Y:S02]  /*2fd30*/  @!P0 SYNCS.PHASECHK.TRANS64 P0, [R18+URZ+0x30820], R0 ;  /* 0x03082000120085a7 */ /* 0x000f24000800007f */
[----:B----4-:R-:W-:Y:S05]  /*2fd40*/  @!P0 BRA `(.L_x_1925) ;  /* 0xfffffffc00f08947 */ /* 0x010fea000383ffff */
[----:B------:R-:W-:Y:S05]  /*2fd50*/  BRA `(.L_x_2116) ;  /* 0xffffff9000e47947 */ /* 0x000fea000383ffff */
.L_x_1934:
[----:B-1----:R1:W2:Y:S02]  /*2fd60*/  SYNCS.PHASECHK.TRANS64.TRYWAIT P0, [R3+URZ+0x30840], R2 ;  /* 0x03084002030075a7 */ /* 0x0022a4000800017f */
[----:B--2---:R-:W-:Y:S05]  /*2fd70*/  @!P0 NANOSLEEP.SYNCS 0x989680 ;  /* 0x009896800000895d */ /* 0x004fea0003900000 */
[----:B------:R-:W2:Y:S02]  /*2fd80*/  @!P0 SYNCS.PHASECHK.TRANS64 P0, [R3+URZ+0x30840], R2 ;  /* 0x03084002030085a7 */ /* 0x000ea4000800007f */
[----:B--2---:R-:W-:Y:S05]  /*2fd90*/  @!P0 BRA `(.L_x_1934) ;  /* 0xfffffffc00f08947 */ /* 0x004fea000383ffff */
[----:B------:R-:W-:Y:S05]  /*2fda0*/  BRA `(.L_x_2117) ;  /* 0xffffff9400dc7947 */ /* 0x000fea000383ffff */
.L_x_1942:
[----:B0-----:R0:W1:Y:S02]  /*2fdb0*/  SYNCS.PHASECHK.TRANS64.TRYWAIT P0, [R2+URZ+0x30860], R3 ;  /* 0x03086003020075a7 */ /* 0x001064000800017f */
[----:B-1----:R-:W-:Y:S05]  /*2fdc0*/  @!P0 NANOSLEEP.SYNCS 0x989680 ;  /* 0x009896800000895d */ /* 0x002fea0003900000 */
[----:B------:R-:W1:Y:S02]  /*2fdd0*/  @!P0 SYNCS.PHASECHK.TRANS64 P0, [R2+URZ+0x30860], R3 ;  /* 0x03086003020085a7 */ /* 0x000e64000800007f */
[----:B-1----:R-:W-:Y:S05]  /*2fde0*/  @!P0 BRA `(.L_x_1942) ;  /* 0xfffffffc00f08947 */ /* 0x002fea000383ffff */
[----:B------:R-:W-:Y:S05]  /*2fdf0*/  BRA `(.L_x_2118) ;  /* 0xffffff9c002c7947 */ /* 0x000fea000383ffff */
.L_x_1954:
[----:B-1----:R1:W2:Y:S02]  /*2fe00*/  SYNCS.PHASECHK.TRANS64.TRYWAIT P0, [R3+URZ+0x30840], R2 ;  /* 0x03084002030075a7 */ /* 0x0022a4000800017f */
[----:B--2---:R-:W-:Y:S05]  /*2fe10*/  @!P0 NANOSLEEP.SYNCS 0x989680 ;  /* 0x009896800000895d */ /* 0x004fea0003900000 */
[----:B------:R-:W2:Y:S02]  /*2fe20*/  @!P0 SYNCS.PHASECHK.TRANS64 P0, [R3+URZ+0x30840], R2 ;  /* 0x03084002030085a7 */ /* 0x000ea4000800007f */
[----:B--2---:R-:W-:Y:S05]  /*2fe30*/  @!P0 BRA `(.L_x_1954) ;  /* 0xfffffffc00f08947 */ /* 0x004fea000383ffff */
[----:B------:R-:W-:Y:S05]  /*2fe40*/  BRA `(.L_x_2119) ;  /* 0xffffffa4003c7947 */ /* 0x000fea000383ffff */
.L_x_1962:
[----:B0-----:R0:W1:Y:S02]  /*2fe50*/  SYNCS.PHASECHK.TRANS64.TRYWAIT P0, [R2+URZ+0x30860], R3 ;  /* 0x03086003020075a7 */ /* 0x001064000800017f */
[----:B-1----:R-:W-:Y:S05]  /*2fe60*/  @!P0 NANOSLEEP.SYNCS 0x989680 ;  /* 0x009896800000895d */ /* 0x002fea0003900000 */
[----:B------:R-:W1:Y:S02]  /*2fe70*/  @!P0 SYNCS.PHASECHK.TRANS64 P0, [R2+URZ+0x30860], R3 ;  /* 0x03086003020085a7 */ /* 0x000e64000800007f */
[----:B-1----:R-:W-:Y:S05]  /*2fe80*/  @!P0 BRA `(.L_x_1962) ;  /* 0xfffffffc00f08947 */ /* 0x002fea000383ffff */
[----:B------:R-:W-:Y:S05]  /*2fe90*/  BRA `(.L_x_2120) ;  /* 0xffffffa8008c7947 */ /* 0x000fea000383ffff */
.L_x_1974:
[----:B--2---:R2:W3:Y:S02]  /*2fea0*/  SYNCS.PHASECHK.TRANS64.TRYWAIT P0, [R3+URZ+0x30840], R2 ;  /* 0x03084002030075a7 */ /* 0x0044e4000800017f */
[----:B---3--:R-:W-:Y:S05]  /*2feb0*/  @!P0 NANOSLEEP.SYNCS 0x989680 ;  /* 0x009896800000895d */ /* 0x008fea0003900000 */
[----:B------:R-:W3:Y:S02]  /*2fec0*/  @!P0 SYNCS.PHASECHK.TRANS64 P0, [R3+URZ+0x30840], R2 ;  /* 0x03084002030085a7 */ /* 0x000ee4000800007f */
[----:B---3--:R-:W-:Y:S05]  /*2fed0*/  @!P0 BRA `(.L_x_1974) ;  /* 0xfffffffc00f08947 */ /* 0x008fea000383ffff */
[----:B------:R-:W-:Y:S05]  /*2fee0*/  BRA `(.L_x_2121) ;  /* 0xffffffb000787947 */ /* 0x000fea000383ffff */
.L_x_1982:
[----:B0-----:R0:W1:Y:S02]  /*2fef0*/  SYNCS.PHASECHK.TRANS64.TRYWAIT P0, [R2+URZ+0x30860], R5 ;  /* 0x03086005020075a7 */ /* 0x001064000800017f */
[----:B-1----:R-:W-:Y:S05]  /*2ff00*/  @!P0 NANOSLEEP.SYNCS 0x989680 ;  /* 0x009896800000895d */ /* 0x002fea0003900000 */
[----:B------:R-:W1:Y:S02]  /*2ff10*/  @!P0 SYNCS.PHASECHK.TRANS64 P0, [R2+URZ+0x30860], R5 ;  /* 0x03086005020085a7 */ /* 0x000e64000800007f */
[----:B-1----:R-:W-:Y:S05]  /*2ff20*/  @!P0 BRA `(.L_x_1982) ;  /* 0xfffffffc00f08947 */ /* 0x002fea000383ffff */
[----:B------:R-:W-:Y:S05]  /*2ff30*/  BRA `(.L_x_2122) ;  /* 0xffffffb400c47947 */ /* 0x000fea000383ffff */
.L_x_1996:
[----:B---3--:R3:W4:Y:S02]  /*2ff40*/  SYNCS.PHASECHK.TRANS64.TRYWAIT P0, [R0+URZ+0x30860], R2 ;  /* 0x03086002000075a7 */ /* 0x008724000800017f */
[----:B----4-:R-:W-:Y:S05]  /*2ff50*/  @!P0 NANOSLEEP.SYNCS 0x989680 ;  /* 0x009896800000895d */ /* 0x010fea0003900000 */
[----:B------:R-:W4:Y:S02]  /*2ff60*/  @!P0 SYNCS.PHASECHK.TRANS64 P0, [R0+URZ+0x30860], R2 ;  /* 0x03086002000085a7 */ /* 0x000f24000800007f */
[----:B----4-:R-:W-:Y:S05]  /*2ff70*/  @!P0 BRA `(.L_x_1996) ;  /* 0xfffffffc00f08947 */ /* 0x010fea000383ffff */
[----:B------:R-:W-:Y:S05]  /*2ff80*/  BRA `(.L_x_2123) ;  /* 0xffffffbc00947947 */ /* 0x000fea000383ffff */
.L_x_2006:
[----:B-1-3--:R-:W3:Y:S01]  /*2ff90*/  LDL R0, [R1] ;  /* 0x0000000001007983 */ /* 0x00aee20000100800 */
[----:B------:R-:W-:Y:S01]  /*2ffa0*/  BSSY B0, `(.L_x_2124) ;  /* 0x0000008000007945 */ /* 0x000fe20003800000 */
[----:B------:R-:W-:Y:S01]  /*2ffb0*/  MOV R12, RZ ;  /* 0x000000ff000c7202 */ /* 0x000fe20000000f00 */
[----:B0-----:R-:W-:Y:S02]  /*2ffc0*/  IMAD.MOV.U32 R11, RZ, RZ, 0x1f ;  /* 0x0000001fff0b7424 */ /* 0x001fe400078e00ff */
[----:B------:R-:W-:Y:S02]  /*2ffd0*/  IMAD.MOV.U32 R15, RZ, RZ, -0x1 ;  /* 0xffffffffff0f7424 */ /* 0x000fe400078e00ff */
[----:B---3--:R-:W-:-:S07]  /*2ffe0*/  IMAD.MOV.U32 R13, RZ, RZ, R0 ;  /* 0x000000ffff0d7224 */ /* 0x008fce00078e0000 */
[----:B--2---:R-:W-:Y:S05]  /*2fff0*/  WARPSYNC.COLLECTIVE R15, `(.L_x_2125) ;  /* 0x000000000f087348 */ /* 0x004fea0003c00000 */
[----:B------:R0:W1:Y:S02]  /*30000*/  SHFL.IDX P6, R14, R13, R12, R11 ;  /* 0x0000000c0d0e7389 */ /* 0x00006400000c000b */
[----:B012---:R-:W-:Y:S01]  /*30010*/  ENDCOLLECTIVE ;  /* 0x000000000000791b */ /* 0x007fe20003800000 */
.L_x_2125:
[----:B------:R-:W-:Y:S05]  /*30020*/  BSYNC B0 ;  /* 0x0000000000007941 */ /* 0x000fea0003800000 */
.L_x_2124:
[----:B------:R0:W5:Y:S01]  /*30030*/  LDL R2, [R1+0xc] ;  /* 0x00000c0001027983 */ /* 0x0001620000100800 */
[----:B------:R-:W-:Y:S01]  /*30040*/  IMAD.MOV.U32 R13, RZ, RZ, R0 ;  /* 0x000000ffff0d7224 */ /* 0x000fe200078e0000 */
[----:B------:R-:W-:Y:S01]  /*30050*/  LOP3.LUT P1, RZ, R19, 0x1, RZ, 0xc0, !PT ;  /* 0x0000000113ff7812 */ /* 0x000fe2000782c0ff */
[----:B------:R-:W-:Y:S02]  /*30060*/  IMAD.MOV.U32 R12, RZ, RZ, 0x1 ;  /* 0x00000001ff0c7424 */ /* 0x000fe400078e00ff */
[----:B------:R-:W-:Y:S02]  /*30070*/  IMAD.MOV.U32 R11, RZ, RZ, 0x1f ;  /* 0x0000001fff0b7424 */ /* 0x000fe400078e00ff */
[----:B------:R-:W-:Y:S02]  /*30080*/  IMAD.MOV.U32 R15, RZ, RZ, -0x1 ;  /* 0xffffffffff0f7424 */ /* 0x000fe400078e00ff */
[----:B0-----:R-:W-:-:S07]  /*30090*/  IMAD.MOV.U32 R5, RZ, RZ, R14 ;  /* 0x000000ffff057224 */ /* 0x001fce00078e000e */
[----:B-----5:R-:W-:Y:S05]  /*300a0*/  WARPSYNC.COLLECTIVE R15, `(.L_x_2126) ;  /* 0x000000000f087348 */ /* 0x020fea0003c00000 */
[----:B------:R0:W1:Y:S02]  /*300b0*/  SHFL.IDX P6, R14, R13, R12, R11 ;  /* 0x0000000c0d0e7389 */ /* 0x00006400000c000b */
[----:B01---5:R-:W-:Y:S01]  /*300c0*/  ENDCOLLECTIVE ;  /* 0x000000000000791b */ /* 0x023fe20003800000 */
.L_x_2126:
[----:B------:R-:W-:Y:S01]  /*300d0*/  ULDC UR4, c[0x0][0xc3c] ;  /* 0x00030f0000047ab9 */ /* 0x000fe20000000800 */
[----:B------:R-:W-:Y:S01]  /*300e0*/  ULDC.64 UR6, c[0x0][0x208] ;  /* 0x0000820000067ab9 */ /* 0x000fe20000000a00 */
[----:B------:R-:W-:Y:S01]  /*300f0*/  IMAD.IADD R4, R2, 0x1, R16 ;  /* 0x0000000102047824 */ /* 0x000fe200078e0210 */
[----:B------:R-:W-:-:S04]  /*30100*/  MOV R0, R14 ;  /* 0x0000000e00007202 */ /* 0x000fc80000000f00 */
        /* <DEDUP_REMOVED lines=11> */
[----:B------:R-:W-:Y:S02]  /*301c0*/  IMAD.MOV.U32 R11, RZ, RZ, RZ ;  /* 0x000000ffff0b7224 */ /* 0x000fe400078e00ff */
[----:B--2---:R-:W-:Y:S02]  /*301d0*/  @!P0 IMAD.MOV.U32 R4, RZ, RZ, R8 ;  /* 0x000000ffff048224 */ /* 0x004fe400078e0008 */
[----:B------:R-:W-:Y:S02]  /*301e0*/  IMAD.MOV.U32 R8, RZ, RZ, RZ ;  /* 0x000000ffff087224 */ /* 0x000fe400078e00ff */
[----:B---3--:R-:W-:Y:S01]  /*301f0*/  @!P0 IMAD.MOV.U32 R6, RZ, RZ, R2 ;  /* 0x000000ffff068224 */ /* 0x008fe200078e0002 */
[----:B------:R-:W-:-:S03]  /*30200*/  ISETP.GE.U32.AND P0, PT, R16, 0x2, PT ;  /* 0x000000021000780c */ /* 0x000fc60003f06070 */
[----:B------:R-:W-:-:S04]  /*30210*/  IMAD R2, R6, R4, RZ ;  /* 0x0000000406027224 */ /* 0x000fc800078e02ff */
[----:B------:R-:W-:-:S07]  /*30220*/  IMAD.MOV.U32 R13, RZ, RZ, R2 ;  /* 0x000000ffff0d7224 */ /* 0x000fce00078e0002 */
[----:B------:R-:W-:Y:S05]  /*30230*/  WARPSYNC.COLLECTIVE R15, `(.L_x_2127) ;  /* 0x000000000f087348 */ /* 0x000fea0003c00000 */
[----:B------:R0:W1:Y:S02]  /*30240*/  SHFL.UP P6, R14, R13, R12, R11 ;  /* 0x0400000c0d0e7389 */ /* 0x00006400000c000b */
[----:B01----:R-:W-:Y:S01]  /*30250*/  ENDCOLLECTIVE ;  /* 0x000000000000791b */ /* 0x003fe20003800000 */
.L_x_2127:
[----:B------:R-:W-:Y:S01]  /*30260*/  IMAD.MOV.U32 R12, RZ, RZ, 0x2 ;  /* 0x00000002ff0c7424 */ /* 0x000fe200078e00ff */
[----:B------:R-:W-:-:S04]  /*30270*/  MOV R3, R14 ;  /* 0x0000000e00037202 */ /* 0x000fc80000000f00 */
[----:B------:R-:W-:Y:S02]  /*30280*/  SEL R3, R3, RZ, P1 ;  /* 0x000000ff03037207 */ /* 0x000fe40000800000 */
[----:B------:R-:W-:-:S03]  /*30290*/  ISETP.GE.U32.AND P1, PT, R16, 0x4, PT ;  /* 0x000000041000780c */ /* 0x000fc60003f26070 */
[----:B------:R-:W-:-:S04]  /*302a0*/  IMAD.IADD R2, R2, 0x1, R3 ;  /* 0x0000000102027824 */ /* 0x000fc800078e0203 */
[----:B------:R-:W-:-:S07]  /*302b0*/  IMAD.MOV.U32 R13, RZ, RZ, R2 ;  /* 0x000000ffff0d7224 */ /* 0x000fce00078e0002 */
[----:B------:R-:W-:Y:S05]  /*302c0*/  WARPSYNC.COLLECTIVE R15, `(.L_x_2128) ;  /* 0x000000000f087348 */ /* 0x000fea0003c00000 */
[----:B------:R0:W1:Y:S02]  /*302d0*/  SHFL.UP P6, R14, R13, R12, R11 ;  /* 0x0400000c0d0e7389 */ /* 0x00006400000c000b */
[----:B01----:R-:W-:Y:S01]  /*302e0*/  ENDCOLLECTIVE ;  /* 0x000000000000791b */ /* 0x003fe20003800000 */
.L_x_2128:
        /* <DEDUP_REMOVED lines=8> */
.L_x_2129:
[----:B------:R-:W-:Y:S01]  /*30370*/  IMAD.MOV.U32 R12, RZ, RZ, 0x8 ;  /* 0x00000008ff0c7424 */ /* 0x000fe200078e00ff */
[----:B------:R-:W-:-:S04]  /*30380*/  MOV R3, R14 ;  /* 0x0000000e00037202 */ /* 0x000fc80000000f00 */
[----:B------:R-:W-:-:S05]  /*30390*/  SEL R3, R3, RZ, P1 ;  /* 0x000000ff03037207 */ /* 0x000fca0000800000 */
[----:B------:R-:W-:-:S04]  /*303a0*/  IMAD.IADD R2, R2, 0x1, R3 ;  /* 0x0000000102027824 */ /* 0x000fc800078e0203 */
[----:B------:R-:W-:-:S07]  /*303b0*/  IMAD.MOV.U32 R13, RZ, RZ, R2 ;  /* 0x000000ffff0d7224 */ /* 0x000fce00078e0002 */
[----:B------:R-:W-:Y:S05]  /*303c0*/  WARPSYNC.COLLECTIVE R15, `(.L_x_2130) ;  /* 0x000000000f087348 */ /* 0x000fea0003c00000 */
[----:B------:R0:W1:Y:S02]  /*303d0*/  SHFL.UP P6, R14, R13, R12, R11 ;  /* 0x0400000c0d0e7389 */ /* 0x00006400000c000b */
[----:B01----:R-:W-:Y:S01]  /*303e0*/  ENDCOLLECTIVE ;  /* 0x000000000000791b */ /* 0x003fe20003800000 */
.L_x_2130:
        /* <DEDUP_REMOVED lines=8> */
.L_x_2131:
[----:B------:R-:W-:Y:S02]  /*30470*/  IMAD.MOV.U32 R12, RZ, RZ, 0x1f ;  /* 0x0000001fff0c7424 */ /* 0x000fe400078e00ff */
[----:B------:R-:W-:Y:S01]  /*30480*/  IMAD.MOV.U32 R11, RZ, RZ, 0x1f ;  /* 0x0000001fff0b7424 */ /* 0x000fe200078e00ff */
[----:B------:R-:W-:-:S04]  /*30490*/  MOV R3, R14 ;  /* 0x0000000e00037202 */ /* 0x000fc80000000f00 */
[----:B------:R-:W-:-:S05]  /*304a0*/  SEL R3, R3, RZ, P3 ;  /* 0x000000ff03037207 */ /* 0x000fca0001800000 */
[----:B------:R-:W-:-:S04]  /*304b0*/  IMAD.IADD R7, R2, 0x1, R3 ;  /* 0x0000000102077824 */ /* 0x000fc800078e0203 */
[----:B------:R-:W-:-:S07]  /*304c0*/  IMAD.MOV.U32 R13, RZ, RZ, R7 ;  /* 0x000000ffff0d7224 */ /* 0x000fce00078e0007 */
[----:B------:R-:W-:Y:S05]  /*304d0*/  WARPSYNC.COLLECTIVE R15, `(.L_x_2132) ;  /* 0x000000000f087348 */ /* 0x000fea0003c00000 */
[----:B------:R0:W1:Y:S02]  /*304e0*/  SHFL.IDX P6, R14, R13, R12, R11 ;  /* 0x0000000c0d0e7389 */ /* 0x00006400000c000b */
[----:B01----:R-:W-:Y:S01]  /*304f0*/  ENDCOLLECTIVE ;  /* 0x000000000000791b */ /* 0x003fe20003800000 */
.L_x_2132:
[----:B------:R-:W-:Y:S01]  /*30500*/  IMAD.MOV.U32 R9, RZ, RZ, R14 ;  /* 0x000000ffff097224 */ /* 0x000fe200078e000e */
[----:B------:R-:W-:Y:S06]  /*30510*/  BRA `(.L_x_2133) ;  /* 0xffffffc000987947 */ /* 0x000fec000383ffff */
.L_x_2009:
[----:B------:R-:W-:Y:S01]  /*30520*/  BSSY B0, `(.L_x_2134) ;  /* 0x0000008000007945 */ /* 0x000fe20003800000 */
[----:B------:R-:W-:Y:S01]  /*30530*/  IMAD.MOV.U32 R13, RZ, RZ, R2 ;  /* 0x000000ffff0d7224 */ /* 0x000fe200078e0002 */
[----:B------:R-:W-:Y:S01]  /*30540*/  MOV R12, 0x1 ;  /* 0x00000001000c7802 */ /* 0x000fe20000000f00 */
[----:B------:R-:W-:Y:S02]  /*30550*/  IMAD.MOV.U32 R11, RZ, RZ, RZ ;  /* 0x000000ffff0b7224 */ /* 0x000fe400078e00ff */
[----:B------:R-:W-:-:S07]  /*30560*/  IMAD.MOV.U32 R15, RZ, RZ, -0x1 ;  /* 0xffffffffff0f7424 */ /* 0x000fce00078e00ff */
[----:B0-----:R-:W-:Y:S05]  /*30570*/  WARPSYNC.COLLECTIVE R15, `(.L_x_2135) ;  /* 0x000000000f087348 */ /* 0x001fea0003c00000 */
[----:B------:R1:W2:Y:S02]  /*30580*/  SHFL.UP P6, R14, R13, R12, R11 ;  /* 0x0400000c0d0e7389 */ /* 0x0002a400000c000b */
[----:B012---:R-:W-:Y:S01]  /*30590*/  ENDCOLLECTIVE ;  /* 0x000000000000791b */ /* 0x007fe20003800000 */
.L_x_2135:
[----:B------:R-:W-:Y:S05]  /*305a0*/  BSYNC B0 ;  /* 0x0000000000007941 */ /* 0x000fea0003800000 */
.L_x_2134:
[----:B------:R-:W-:Y:S01]  /*305b0*/  IMAD.MOV.U32 R3, RZ, RZ, R14 ;  /* 0x000000ffff037224 */ /* 0x000fe200078e000e */
[----:B------:R-:W-:Y:S01]  /*305c0*/  LOP3.LUT P4, RZ, R19, 0x1, RZ, 0xc0, !PT ;  /* 0x0000000113ff7812 */ /* 0x000fe2000788c0ff */
[----:B------:R-:W-:Y:S01]  /*305d0*/  IMAD.MOV.U32 R12, RZ, RZ, 0x2 ;  /* 0x00000002ff0c7424 */ /* 0x000fe200078e00ff */
[----:B------:R-:W-:Y:S01]  /*305e0*/  MOV R15, 0xffffffff ;  /* 0xffffffff000f7802 */ /* 0x000fe20000000f00 */
[----:B------:R-:W-:Y:S01]  /*305f0*/  IMAD.MOV.U32 R11, RZ, RZ, RZ ;  /* 0x000000ffff0b7224 */ /* 0x000fe200078e00ff */
[----:B------:R-:W-:-:S05]  /*30600*/  SEL R3, R3, RZ, P4 ;  /* 0x000000ff03037207 */ /* 0x000fca0002000000 */
[----:B------:R-:W-:-:S04]  /*30610*/  IMAD.IADD R2, R2, 0x1, R3 ;  /* 0x0000000102027824 */ /* 0x000fc800078e0203 */
[----:B------:R-:W-:-:S07]  /*30620*/  IMAD.MOV.U32 R13, RZ, RZ, R2 ;  /* 0x000000ffff0d7224 */ /* 0x000fce00078e0002 */
[----:B------:R-:W-:Y:S05]  /*30630*/  WARPSYNC.COLLECTIVE R15, `(.L_x_2136) ;  /* 0x000000000f087348 */ /* 0x000fea0003c00000 */
[----:B------:R0:W1:Y:S02]  /*30640*/  SHFL.UP P6, R14, R13, R12, R11 ;  /* 0x0400000c0d0e7389 */ /* 0x00006400000c000b */
[----:B01----:R-:W-:Y:S01]  /*30650*/  ENDCOLLECTIVE ;  /* 0x000000000000791b */ /* 0x003fe20003800000 */
.L_x_2136:
        /* <DEDUP_REMOVED lines=8> */
.L_x_2137:
[----:B------:R-:W-:Y:S01]  /*306e0*/  MOV R12, 0x8 ;  /* 0x00000008000c7802 */ /* 0x000fe20000000f00 */
[----:B------:R-:W-:-:S05]  /*306f0*/  IMAD.MOV.U32 R3, RZ, RZ, R14 ;  /* 0x000000ffff037224 */ /* 0x000fca00078e000e */
[----:B------:R-:W-:-:S05]  /*30700*/  SEL R3, R3, RZ, P1 ;  /* 0x000000ff03037207 */ /* 0x000fca0000800000 */
[----:B------:R-:W-:-:S04]  /*30710*/  IMAD.IADD R2, R2, 0x1, R3 ;  /* 0x0000000102027824 */ /* 0x000fc800078e0203 */
[----:B------:R-:W-:-:S07]  /*30720*/  IMAD.MOV.U32 R13, RZ, RZ, R2 ;  /* 0x000000ffff0d7224 */ /* 0x000fce00078e0002 */
[----:B------:R-:W-:Y:S05]  /*30730*/  WARPSYNC.COLLECTIVE R15, `(.L_x_2138) ;  /* 0x000000000f087348 */ /* 0x000fea0003c00000 */
[----:B------:R0:W1:Y:S02]  /*30740*/  SHFL.UP P6, R14, R13, R12, R11 ;  /* 0x0400000c0d0e7389 */ /* 0x00006400000c000b */
[----:B01----:R-:W-:Y:S01]  /*30750*/  ENDCOLLECTIVE ;  /* 0x000000000000791b */ /* 0x003fe20003800000 */
.L_x_2138:
        /* <DEDUP_REMOVED lines=8> */
.L_x_2139:
[----:B------:R-:W-:Y:S01]  /*307e0*/  MOV R12, 0x1f ;  /* 0x0000001f000c7802 */ /* 0x000fe20000000f00 */
        /* <DEDUP_REMOVED lines=8> */
.L_x_2140:
[----:B------:R-:W-:Y:S01]  /*30870*/  IMAD.MOV.U32 R9, RZ, RZ, R14 ;  /* 0x000000ffff097224 */ /* 0x000fe200078e000e */
[----:B------:R-:W-:Y:S06]  /*30880*/  BRA `(.L_x_2141) ;  /* 0xffffffc0006c7947 */ /* 0x000fec000383ffff */
.L_x_2011:
[----:B------:R-:W-:Y:S01]  /*30890*/  BSSY B0, `(.L_x_2142) ;  /* 0x0000006000007945 */ /* 0x000fe20003800000 */
[----:B------:R-:W-:Y:S01]  /*308a0*/  PLOP3.LUT P6, PT, P6, PT, PT, 0x8, 0x0 ;  /* 0x000000000000781c */ /* 0x000fe200037ce170 */
[----:B------:R-:W-:-:S12]  /*308b0*/  IMAD.MOV.U32 R15, RZ, RZ, -0x1 ;  /* 0xffffffffff0f7424 */ /* 0x000fd800078e00ff */
[----:B0-----:R-:W-:Y:S05]  /*308c0*/  WARPSYNC.COLLECTIVE R15, `(.L_x_2143) ;  /* 0x000000000f087348 */ /* 0x001fea0003c00000 */
[----:B------:R-:W-:Y:S01]  /*308d0*/  VOTE.ANY R14, PT, P6 ;  /* 0x00000000000e7806 */ /* 0x000fe200030e0100 */
[----:B0-----:R-:W-:Y:S06]  /*308e0*/  ENDCOLLECTIVE ;  /* 0x000000000000791b */ /* 0x001fec0003800000 */
.L_x_2143:
[----:B------:R-:W-:Y:S05]  /*308f0*/  BSYNC B0 ;  /* 0x0000000000007941 */ /* 0x000fea0003800000 */
.L_x_2142:
[----:B------:R0:W5:Y:S01]  /*30900*/  LDL.LU R10, [R1+0xc] ;  /* 0x00000c00010a7983 */ /* 0x0001620000300800 */
[----:B------:R-:W-:Y:S01]  /*30910*/  IMAD.MOV.U32 R0, RZ, RZ, R14 ;  /* 0x000000ffff007224 */ /* 0x000fe200078e000e */
[----:B------:R-:W-:Y:S01]  /*30920*/  MOV R15, 0xffffffff ;  /* 0xffffffff000f7802 */ /* 0x000fe20000000f00 */
[----:B------:R-:W-:Y:S02]  /*30930*/  IMAD.MOV.U32 R13, RZ, RZ, R4 ;  /* 0x000000ffff0d7224 */ /* 0x000fe400078e0004 */
[----:B------:R-:W1:Y:S01]  /*30940*/  POPC R3, R0 ;  /* 0x0000000000037309 */ /* 0x000e620000000000 */
[----:B------:R-:W-:Y:S02]  /*30950*/  IMAD.MOV.U32 R11, RZ, RZ, 0x1f ;  /* 0x0000001fff0b7424 */ /* 0x000fe400078e00ff */
[----:B01----:R-:W-:-:S07]  /*30960*/  IMAD.MOV.U32 R12, RZ, RZ, R3 ;  /* 0x000000ffff0c7224 */ /* 0x003fce00078e0003 */
[----:B-----5:R-:W-:Y:S05]  /*30970*/  WARPSYNC.COLLECTIVE R15, `(.L_x_2144) ;  /* 0x000000000f087348 */ /* 0x020fea0003c00000 */
[----:B------:R0:W1:Y:S02]  /*30980*/  SHFL.IDX P6, R14, R13, R12, R11 ;  /* 0x0000000c0d0e7389 */ /* 0x00006400000c000b */
[----:B01---5:R-:W-:Y:S01]  /*30990*/  ENDCOLLECTIVE ;  /* 0x000000000000791b */ /* 0x023fe20003800000 */
.L_x_2144:
[----:B------:R-:W-:Y:S02]  /*309a0*/  IMAD.MOV.U32 R13, RZ, RZ, R6 ;  /* 0x000000ffff0d7224 */ /* 0x000fe400078e0006 */
[----:B------:R-:W-:-:S07]  /*309b0*/  IMAD.MOV.U32 R4, RZ, RZ, R14 ;  /* 0x000000ffff047224 */ /* 0x000fce00078e000e */
[----:B------:R-:W-:Y:S05]  /*309c0*/  WARPSYNC.COLLECTIVE R15, `(.L_x_2145) ;  /* 0x000000000f087348 */ /* 0x000fea0003c00000 */
[----:B------:R0:W1:Y:S02]  /*309d0*/  SHFL.IDX P6, R14, R13, R12, R11 ;  /* 0x0000000c0d0e7389 */ /* 0x00006400000c000b */
[----:B01----:R-:W-:Y:S01]  /*309e0*/  ENDCOLLECTIVE ;  /* 0x000000000000791b */ /* 0x003fe20003800000 */
.L_x_2145:
[----:B------:R-:W-:Y:S02]  /*309f0*/  IMAD.MOV.U32 R6, RZ, RZ, R14 ;  /* 0x000000ffff067224 */ /* 0x000fe400078e000e */
[----:B------:R-:W-:-:S05]  /*30a00*/  IMAD.IADD R10, R3, 0x1, R10 ;  /* 0x00000001030a7824 */ /* 0x000fca00078e020a */
[----:B------:R2:W-:Y:S01]  /*30a10*/  STL [R1+0xc], R10 ;  /* 0x00000c0a01007387 */ /* 0x0005e20000100800 */
[----:B------:R-:W-:Y:S05]  /*30a20*/  BRA `(.L_x_2146) ;  /* 0xffffffc0004c7947 */ /* 0x000fea000383ffff */
.L_x_2013:
[----:B------:R-:W-:Y:S01]  /*30a30*/  BSSY B0, `(.L_x_2147) ;  /* 0x0000008000007945 */ /* 0x000fe20003800000 */
[----:B------:R-:W-:Y:S01]  /*30a40*/  IMAD.MOV.U32 R13, RZ, RZ, R7 ;  /* 0x000000ffff0d7224 */ /* 0x000fe200078e0007 */
[----:B------:R-:W-:Y:S01]  /*30a50*/  MOV R15, 0xffffffff ;  /* 0xffffffff000f7802 */ /* 0x000fe20000000f00 */
[----:B------:R-:W-:Y:S02]  /*30a60*/  IMAD.MOV.U32 R12, RZ, RZ, R3 ;  /* 0x000000ffff0c7224 */ /* 0x000fe400078e0003 */
[----:B------:R-:W-:-:S07]  /*30a70*/  IMAD.MOV.U32 R11, RZ, RZ, 0x1f ;  /* 0x0000001fff0b7424 */ /* 0x000fce00078e00ff */
[----:B0-2---:R-:W-:Y:S05]  /*30a80*/  WARPSYNC.COLLECTIVE R15, `(.L_x_2148) ;  /* 0x000000000f087348 */ /* 0x005fea0003c00000 */
[----:B------:R1:W3:Y:S02]  /*30a90*/  SHFL.IDX P6, R14, R13, R12, R11 ;  /* 0x0000000c0d0e7389 */ /* 0x0002e400000c000b */
[----:B0123--:R-:W-:Y:S01]  /*30aa0*/  ENDCOLLECTIVE ;  /* 0x000000000000791b */ /* 0x00ffe20003800000 */
.L_x_2148:
[----:B------:R-:W-:Y:S05]  /*30ab0*/  BSYNC B0 ;  /* 0x0000000000007941 */ /* 0x000fea0003800000 */
.L_x_2147:
[----:B------:R-:W-:Y:S01]  /*30ac0*/  IMAD.MOV.U32 R3, RZ, RZ, R14 ;  /* 0x000000ffff037224 */ /* 0x000fe200078e000e */
[----:B------:R-:W-:Y:S06]  /*30ad0*/  BRA `(.L_x_2149) ;  /* 0xffffffc000387947 */ /* 0x000fec000383ffff */
.L_x_2019:
[----:B0-----:R0:W1:Y:S02]  /*30ae0*/  SYNCS.PHASECHK.TRANS64.TRYWAIT P0, [R0+URZ+0x30820], R3 ;  /* 0x03082003000075a7 */ /* 0x001064000800017f */
[----:B-1----:R-:W-:Y:S05]  /*30af0*/  @!P0 NANOSLEEP.SYNCS 0x989680 ;  /* 0x009896800000895d */ /* 0x002fea0003900000 */
[----:B------:R-:W1:Y:S02]  /*30b00*/  @!P0 SYNCS.PHASECHK.TRANS64 P0, [R0+URZ+0x30820], R3 ;  /* 0x03082003000085a7 */ /* 0x000e64000800007f */
[----:B-1----:R-:W-:Y:S05]  /*30b10*/  @!P0 BRA `(.L_x_2019) ;  /* 0xfffffffc00f08947 */ /* 0x002fea000383ffff */
[----:B------:R-:W-:Y:S05]  /*30b20*/  BRA `(.L_x_2150) ;  /* 0xffffffc800d87947 */ /* 0x000fea000383ffff */
.L_x_2020:
        /* <DEDUP_REMOVED lines=11> */
.L_x_2152:
[----:B------:R-:W-:Y:S05]  /*30be0*/  BSYNC B0 ;  /* 0x0000000000007941 */ /* 0x000fea0003800000 */
.L_x_2151:
[----:B------:R-:W-:Y:S05]  /*30bf0*/  BRA `(.L_x_2153) ;  /* 0xffffffc800c07947 */ /* 0x000fea000383ffff */
.L_x_2021:
[----:B------:R-:W-:Y:S01]  /*30c00*/  BSSY B0, `(.L_x_2154) ;  /* 0x0000006000007945 */ /* 0x000fe20003800000 */
[----:B------:R-:W-:-:S07]  /*30c10*/  IMAD.MOV.U32 R15, RZ, RZ, -0x1 ;  /* 0xffffffffff0f7424 */ /* 0x000fce00078e00ff */
[----:B01----:R-:W-:Y:S05]  /*30c20*/  WARPSYNC.COLLECTIVE R15, `(.L_x_2155) ;  /* 0x000000000f0c7348 */ /* 0x003fea0003c00000 */
[----:B------:R-:W-:Y:S02]  /*30c30*/  ELECT P6, UR62, PT ;  /* 0x00000000003e782f */ /* 0x000fe400038c0000 */
[----:B------:R-:W-:Y:S01]  /*30c40*/  MOV R14, UR62 ;  /* 0x0000003e000e7c02 */ /* 0x000fe20008000f00 */
[----:B01----:R-:W-:Y:S10]  /*30c50*/  ENDCOLLECTIVE ;  /* 0x000000000000791b */ /* 0x003ff40003800000 */
.L_x_2155:
[----:B------:R-:W-:Y:S05]  /*30c60*/  BSYNC B0 ;  /* 0x0000000000007941 */ /* 0x000fea0003800000 */
.L_x_2154:
[----:B------:R-:W-:Y:S05]  /*30c70*/  BRA `(.L_x_2156) ;  /* 0xffffffc800b47947 */ /* 0x000fea000383ffff */
.L_x_2023:
[----:B0-----:R0:W1:Y:S02]  /*30c80*/  SYNCS.PHASECHK.TRANS64.TRYWAIT P0, [R6+URZ], R5 ;  /* 0x00000005060075a7 */ /* 0x001064000800017f */
[----:B-1----:R-:W-:Y:S05]  /*30c90*/  @!P0 NANOSLEEP.SYNCS 0x989680 ;  /* 0x009896800000895d */ /* 0x002fea0003900000 */
[----:B------:R-:W1:Y:S02]  /*30ca0*/  @!P0 SYNCS.PHASECHK.TRANS64 P0, [R6+URZ], R5 ;  /* 0x00000005060085a7 */ /* 0x000e64000800007f */
[----:B-1----:R-:W-:Y:S05]  /*30cb0*/  @!P0 BRA `(.L_x_2023) ;  /* 0xfffffffc00f08947 */ /* 0x002fea000383ffff */
[----:B------:R-:W-:Y:S05]  /*30cc0*/  BRA `(.L_x_2157) ;  /* 0xffffffc800f87947 */ /* 0x000fea000383ffff */
.L_x_2024:
[----:B-1----:R1:W2:Y:S02]  /*30cd0*/  SYNCS.PHASECHK.TRANS64.TRYWAIT P0, [R7+URZ], R2 ;  /* 0x00000002070075a7 */ /* 0x0022a4000800017f */
[----:B--2---:R-:W-:Y:S05]  /*30ce0*/  @!P0 NANOSLEEP.SYNCS 0x989680 ;  /* 0x009896800000895d */ /* 0x004fea0003900000 */
[----:B------:R-:W2:Y:S02]  /*30cf0*/  @!P0 SYNCS.PHASECHK.TRANS64 P0, [R7+URZ], R2 ;  /* 0x00000002070085a7 */ /* 0x000ea4000800007f */
[----:B--2---:R-:W-:Y:S05]  /*30d00*/  @!P0 BRA `(.L_x_2024) ;  /* 0xfffffffc00f08947 */ /* 0x004fea000383ffff */
[----:B------:R-:W-:Y:S05]  /*30d10*/  BRA `(.L_x_2158) ;  /* 0xffffffc800ec7947 */ /* 0x000fea000383ffff */
.L_x_2026:
[----:B--2---:R2:W3:Y:S02]  /*30d20*/  SYNCS.PHASECHK.TRANS64.TRYWAIT P0, [R4+URZ], R5 ;  /* 0x00000005040075a7 */ /* 0x0044e4000800017f */
[----:B---3--:R-:W-:Y:S05]  /*30d30*/  @!P0 NANOSLEEP.SYNCS 0x989680 ;  /* 0x009896800000895d */ /* 0x008fea0003900000 */
[----:B------:R-:W3:Y:S02]  /*30d40*/  @!P0 SYNCS.PHASECHK.TRANS64 P0, [R4+URZ], R5 ;  /* 0x00000005040085a7 */ /* 0x000ee4000800007f */
[----:B---3--:R-:W-:Y:S05]  /*30d50*/  @!P0 BRA `(.L_x_2026) ;  /* 0xfffffffc00f08947 */ /* 0x008fea000383ffff */
[----:B------:R-:W-:Y:S05]  /*30d60*/  BRA `(.L_x_2159) ;  /* 0xffffffc800f47947 */ /* 0x000fea000383ffff */
.L_x_2160:
        /* <DEDUP_REMOVED lines=9> */
.L_x_14844:


//--------------------- .text._ZN7cutlass13device_kernelIN5flash11enable_sm90INS1_16FlashAttnFwdSm90INS1_25CollectiveMainloopFwdSm90ILi2EN4cute5tupleIJNS5_1CILi1EEES8_S8_EEENS6_IJNS7_ILi128EEENS7_ILi80EEENS7_ILi256EEEEEELi256ENS_6half_tEfNS_4arch4Sm90ELb1ELb0ELb0ELb0ELb0ELb0ELb0ELb1ELb1ELb1ELb1ELb0EEENS1_21CollectiveEpilogueFwdINS6_IJSA_SC_SB_EEES9_SE_SG_Li256ELb0ELb1ELb1ELb0EEENS1_19SingleTileSchedulerILb0ELb1ELb1ELi128EEEEEEEEEvNT_6ParamsE --------------------------
	.section	.text._ZN7cutlass13device_kernelIN5flash11enable_sm90INS1_16FlashAttnFwdSm90INS1_25CollectiveMainloopFwdSm90ILi2EN4cute5tupleIJNS5_1CILi1EEES8_S8_EEENS6_IJNS7_ILi128EEENS7_ILi80EEENS7_ILi256EEEEEELi256ENS_6half_tEfNS_4arch4Sm90ELb1ELb0ELb0ELb0ELb0ELb0ELb0ELb1ELb1ELb1ELb1ELb0EEENS1_21CollectiveEpilogueFwdINS6_IJSA_SC_SB_EEES9_SE_SG_Li256ELb0ELb1ELb1ELb0EEENS1_19SingleTileSchedulerILb0ELb1ELb1ELi128EEEEEEEEEvNT_6ParamsE,"ax",@progbits
	.align	128
.text._ZN7cutlass13device_kernelIN5flash11enable_sm90INS1_16FlashAttnFwdSm90INS1_25CollectiveMainloopFwdSm90ILi2EN4cute5tupleIJNS5_1CILi1EEES8_S8_EEENS6_IJNS7_ILi128EEENS7_ILi80EEENS7_ILi256EEEEEELi256ENS_6half_tEfNS_4arch4Sm90ELb1ELb0ELb0ELb0ELb0ELb0ELb0ELb1ELb1ELb1ELb1ELb0EEENS1_21CollectiveEpilogueFwdINS6_IJSA_SC_SB_EEES9_SE_SG_Li256ELb0ELb1ELb1ELb0EEENS1_19SingleTileSchedulerILb0ELb1ELb1ELi128EEEEEEEEEvNT_6ParamsE:
        .type           _ZN7cutlass13device_kernelIN5flash11enable_sm90INS1_16FlashAttnFwdSm90INS1_25CollectiveMainloopFwdSm90ILi2EN4cute5tupleIJNS5_1CILi1EEES8_S8_EEENS6_IJNS7_ILi128EEENS7_ILi80EEENS7_ILi256EEEEEELi256ENS_6half_tEfNS_4arch4Sm90ELb1ELb0ELb0ELb0ELb0ELb0ELb0ELb1ELb1ELb1ELb1ELb0EEENS1_21CollectiveEpilogueFwdINS6_IJSA_SC_SB_EEES9_SE_SG_Li256ELb0ELb1ELb1ELb0EEENS1_19SingleTileSchedulerILb0ELb1ELb1ELi128EEEEEEEEEvNT_6ParamsE,@function
        .size           _ZN7cutlass13device_kernelIN5flash11enable_sm90INS1_16FlashAttnFwdSm90INS1_25CollectiveMainloopFwdSm90ILi2EN4cute5tupleIJNS5_1CILi1EEES8_S8_EEENS6_IJNS7_ILi128EEENS7_ILi80EEENS7_ILi256EEEEEELi256ENS_6half_tEfNS_4arch4Sm90ELb1ELb0ELb0ELb0ELb0ELb0ELb0ELb1ELb1ELb1ELb1ELb0EEENS1_21CollectiveEpilogueFwdINS6_IJSA_SC_SB_EEES9_SE_SG_Li256ELb0ELb1ELb1ELb0EEENS1_19SingleTileSchedulerILb0ELb1ELb1ELi128EEEEEEEEEvNT_6ParamsE,(.L_x_14845 - _ZN7cutlass13device_kernelIN5flash11enable_sm90INS1_16FlashAttnFwdSm90INS1_25CollectiveMainloopFwdSm90ILi2EN4cute5tupleIJNS5_1CILi1EEES8_S8_EEENS6_IJNS7_ILi128EEENS7_ILi80EEENS7_ILi256EEEEEELi256ENS_6half_tEfNS_4arch4Sm90ELb1ELb0ELb0ELb0ELb0ELb0ELb0ELb1ELb1ELb1ELb1ELb0EEENS1_21CollectiveEpilogueFwdINS6_IJSA_SC_SB_EEES9_SE_SG_Li256ELb0ELb1ELb1ELb0EEENS1_19SingleTileSchedulerILb0ELb1ELb1ELi128EEEEEEEEEvNT_6ParamsE)
        .other          _ZN7cutlass13device_kernelIN5flash11enable_sm90INS1_16FlashAttnFwdSm90INS1_25CollectiveMainloopFwdSm90ILi2EN4cute5tupleIJNS5_1CILi1EEES8_S8_EEENS6_IJNS7_ILi128EEENS7_ILi80EEENS7_ILi256EEEEEELi256ENS_6half_tEfNS_4arch4Sm90ELb1ELb0ELb0ELb0ELb0ELb0ELb0ELb1ELb1ELb1ELb1ELb0EEENS1_21CollectiveEpilogueFwdINS6_IJSA_SC_SB_EEES9_SE_SG_Li256ELb0ELb1ELb1ELb0EEENS1_19SingleTileSchedulerILb0ELb1ELb1ELi128EEEEEEEEEvNT_6ParamsE,@"STO_CUDA_ENTRY STV_DEFAULT"
_ZN7cutlass13device_kernelIN5flash11enable_sm90INS1_16FlashAttnFwdSm90INS1_25CollectiveMainloopFwdSm90ILi2EN4cute5tupleIJNS5_1CILi1EEES8_S8_EEENS6_IJNS7_ILi128EEENS7_ILi80EEENS7_ILi256EEEEEELi256ENS_6half_tEfNS_4arch4Sm90ELb1ELb0ELb0ELb0ELb0ELb0ELb0ELb1ELb1ELb1ELb1ELb0EEENS1_21CollectiveEpilogueFwdINS6_IJSA_SC_SB_EEES9_SE_SG_Li256ELb0ELb1ELb1ELb0EEENS1_19SingleTileSchedulerILb0ELb1ELb1ELi128EEEEEEEEEvNT_6ParamsE:
        /* <DEDUP_REMOVED lines=17> */
.L_x_2162:
[----:B------:R-:W-:Y:S05]  /*0110*/  BSYNC B0 ;  /* 0x0000000000007941 */ /* 0x000fea0003800000 */
.L_x_2161:
        /* <DEDUP_REMOVED lines=40> */
.L_x_2163:
        /* <DEDUP_REMOVED lines=22> */
.L_x_2164:
        /* <DEDUP_REMOVED lines=18> */
.L_x_2165:
        /* <DEDUP_REMOVED lines=22> */
.L_x_2166:
        /* <DEDUP_REMOVED lines=22> */
.L_x_2167:
        /* <DEDUP_REMOVED lines=8> */
.L_x_2170:
        /* <DEDUP_REMOVED lines=18> */
[----:B------:R-:W0:Y:S01]  /*0a80*/  LDC R0, c[0x0][0x448] ;  /* 0x00011200ff007b82 */ /* 0x000e220000000800 */
[----:B------:R-:W1:Y:S01]  /*0a90*/  S2R R152, SR_CTAID.X ;  /* 0x0000000000987919 */ /* 0x000e620000002500 */
[----:B------:R-:W-:Y:S01]  /*0aa0*/  SHF.R.U32.HI R4, RZ, 0x10, R22 ;  /* 0x00000010ff047819 */ /* 0x000fe20000011616 */
[----:B------:R-:W-:Y:S01]  /*0ab0*/  IMAD.MOV.U32 R213, RZ, RZ, RZ ;  /* 0x000000ffffd57224 */ /* 0x000fe200078e00ff */
[----:B------:R-:W-:-:S04]  /*0ac0*/  LOP3.LUT R22, R22, 0xffff, RZ, 0xc0, !PT ;  /* 0x0000ffff16167812 */ /* 0x000fc800078ec0ff */
[----:B------:R-:W2:Y:S08]  /*0ad0*/  LDC.64 R8, c[0x0][0x418] ;  /* 0x00010600ff087b82 */ /* 0x000eb00000000a00 */
[----:B------:R-:W3:Y:S01]  /*0ae0*/  LDC R3, c[0x0][0x288] ;  /* 0x0000a200ff037b82 */ /* 0x000ee20000000800 */
[----:B0-----:R-:W-:-:S07]  /*0af0*/  ISETP.NE.AND P1, PT, R0, 0x1, PT ;  /* 0x000000010000780c */ /* 0x001fce0003f25270 */
[----:B------:R-:W0:Y:S01]  /*0b00*/  LDC R18, c[0x0][0x424] ;  /* 0x00010900ff127b82 */ /* 0x000e220000000800 */
[----:B--2---:R-:W-:-:S07]  /*0b10*/  ISETP.NE.U32.AND P0, PT, R8, RZ, PT ;  /* 0x000000ff0800720c */ /* 0x004fce0003f05070 */
[----:B------:R-:W2:Y:S01]  /*0b20*/  LDC R153, c[0x0][0x2f0] ;  /* 0x0000bc00ff997b82 */ /* 0x000ea20000000800 */
[----:B-1----:R-:W-:Y:S01]  /*0b30*/  IMAD.SHL.U32 R152, R152, 0x80, RZ ;  /* 0x0000008098987824 */ /* 0x002fe200078e00ff */
[----:B------:R-:W-:-:S03]  /*0b40*/  ISETP.NE.AND.EX P0, PT, R9, RZ, PT, P0 ;  /* 0x000000ff0900720c */ /* 0x000fc60003f05300 */
[----:B------:R-:W-:Y:S01]  /*0b50*/  @P1 VIADD R0, R152, 0x7f ;  /* 0x0000007f98001836 */ /* 0x000fe20000000000 */
[----:B---3--:R-:W-:Y:S02]  /*0b60*/  IADD3 R3, -R3, 0x50, RZ ;  /* 0x0000005003037810 */ /* 0x008fe40007ffe1ff */
[----:B------:R-:W1:Y:S08]  /*0b70*/  @P1 LDC R5, c[0x0][0x44c] ;  /* 0x00011300ff051b82 */ /* 0x000e700000000800 */
[----:B------:R-:W3:Y:S01]  /*0b80*/  @P1 LDC R7, c[0x0][0x450] ;  /* 0x00011400ff071b82 */ /* 0x000ee20000000800 */
[----:B0-----:R-:W-:-:S02]  /*0b90*/  SEL R18, R18, 0x1, P0 ;  /* 0x0000000112127807 */ /* 0x001fc40000000000 */
[----:B------:R-:W-:-:S03]  /*0ba0*/  ISETP.NE.AND P0, PT, R4, RZ, PT ;  /* 0x000000ff0400720c */ /* 0x000fc60003f05270 */
[----:B--2---:R-:W-:Y:S02]  /*0bb0*/  IMAD R3, R18, R153, R3 ;  /* 0x0000009912037224 */ /* 0x004fe400078e0203 */
[----:B-1----:R-:W-:-:S08]  /*0bc0*/  @P1 IMAD.HI.U32 R2, R0, R5, RZ ;  /* 0x0000000500021227 */ /* 0x002fd000078e00ff */
[----:B------:R-:W0:Y:S01]  /*0bd0*/  @!P0 LDC R4, c[0x0][0x9f0] ;  /* 0x00027c00ff048b82 */ /* 0x000e220000000800 */
[----:B------:R-:W-:Y:S01]  /*0be0*/  VIADD R0, R152, 0x7f ;  /* 0x0000007f98007836 */ /* 0x000fe20000000000 */
[----:B---3--:R-:W-:Y:S01]  /*0bf0*/  @P1 SHF.R.U32.HI R0, RZ, R7, R2 ;  /* 0x00000007ff001219 */ /* 0x008fe20000011602 */
[----:B------:R-:W-:-:S04]  /*0c00*/  IMAD R2, R18, R153, 0x4f ;  /* 0x0000004f12027424 */ /* 0x000fc800078e0299 */
[----:B------:R-:W-:Y:S02]  /*0c10*/  IMAD.IADD R0, R3, 0x1, R0 ;  /* 0x0000000103007824 */ /* 0x000fe400078e0200 */
[----:B------:R-:W-:-:S04]  /*0c20*/  IMAD.HI R2, R2, 0x66666667, RZ ;  /* 0x6666666702027827 */ /* 0x000fc800078e02ff */
[----:B------:R-:W-:Y:S01]  /*0c30*/  IMAD.HI R0, R0, 0x66666667, RZ ;  /* 0x6666666700007827 */ /* 0x000fe200078e02ff */
[----:B------:R-:W-:-:S04]  /*0c40*/  SHF.R.U32.HI R3, RZ, 0x1f, R2 ;  /* 0x0000001fff037819 */ /* 0x000fc80000011602 */
[----:B------:R-:W-:Y:S02]  /*0c50*/  SHF.R.U32.HI R5, RZ, 0x1f, R0 ;  /* 0x0000001fff057819 */ /* 0x000fe40000011600 */
[----:B------:R-:W-:Y:S02]  /*0c60*/  LEA.HI.SX32 R3, R2, R3, 0x1b ;  /* 0x0000000302037211 */ /* 0x000fe400078fdaff */
[----:B------:R-:W-:-:S04]  /*0c70*/  LEA.HI.SX32 R0, R0, R5, 0x1b ;  /* 0x0000000500007211 */ /* 0x000fc800078fdaff */
[----:B------:R-:W-:-:S04]  /*0c80*/  VIMNMX R11, R3, R0, PT ;  /* 0x00000000030b7248 */ /* 0x000fc80003fe0100 */
[----:B------:R-:W-:-:S13]  /*0c90*/  ISETP.GE.AND P1, PT, R11, 0x1, PT ;  /* 0x000000010b00780c */ /* 0x000fda0003f26270 */
[----:B0-----:R-:W-:Y:S05]  /*0ca0*/  @!P1 BRA `(.L_x_2172) ;  /* 0x00000000006c9947 */ /* 0x001fea0003800000 */
[-C--:B------:R-:W-:Y:S02]  /*0cb0*/  IABS R7, R4.reuse ;  /* 0x0000000400077213 */ /* 0x080fe40000000000 */
[----:B------:R-:W-:Y:S02]  /*0cc0*/  IADD3 R5, R4, -0x1, R11 ;  /* 0xffffffff04057810 */ /* 0x000fe40007ffe00b */
[----:B------:R-:W0:Y:S01]  /*0cd0*/  I2F.RP R0, R7 ;  /* 0x0000000700007306 */ /* 0x000e220000209400 */
[----:B------:R-:W-:-:S05]  /*0ce0*/  IABS R8, R4 ;  /* 0x0000000400087213 */ /* 0x000fca0000000000 */
[----:B------:R-:W-:Y:S02]  /*0cf0*/  IMAD.MOV R8, RZ, RZ, -R8 ;  /* 0x000000ffff087224 */ /* 0x000fe400078e0a08 */
[----:B0-----:R-:W0:Y:S02]  /*0d00*/  MUFU.RCP R0, R0 ;  /* 0x0000000000007308 */ /* 0x001e240000001000 */
[----:B0-----:R-:W-:Y:S01]  /*0d10*/  VIADD R2, R0, 0xffffffe ;  /* 0x0ffffffe00027836 */ /* 0x001fe20000000000 */
[----:B------:R-:W-:Y:S02]  /*0d20*/  IABS R0, R5 ;  /* 0x0000000500007213 */ /* 0x000fe40000000000 */
[----:B------:R-:W-:-:S03]  /*0d30*/  LOP3.LUT R5, R5, R4, RZ, 0x3c, !PT ;  /* 0x0000000405057212 */ /* 0x000fc600078e3cff */
[----:B------:R0:W1:Y:S01]  /*0d40*/  F2I.FTZ.U32.TRUNC.NTZ R3, R2 ;  /* 0x0000000200037305 */ /* 0x000062000021f000 */
        /* <DEDUP_REMOVED lines=17> */
.L_x_2172:
[----:B------:R-:W0:Y:S01]  /*0e60*/  S2R R0, SR_TID.X ;  /* 0x0000000000007919 */ /* 0x000e220000002100 */
[-C--:B------:R-:W-:Y:S01]  /*0e70*/  IMAD R22, R22, R213.reuse, RZ ;  /* 0x000000d516167224 */ /* 0x080fe200078e02ff */
[----:B------:R-:W-:Y:S01]  /*0e80*/  PLOP3.LUT P0, PT, PT, PT, PT, 0x80, 0x0 ;  /* 0x000000000000781c */ /* 0x000fe20003f0f070 */
[----:B------:R-:W-:Y:S01]  /*0e90*/  IMAD.MOV.U32 R2, RZ, RZ, RZ ;  /* 0x000000ffff027224 */ /* 0x000fe200078e00ff */
[----:B------:R-:W-:Y:S02]  /*0ea0*/  CS2R R150, SRZ ;  /* 0x0000000000967805 */ /* 0x000fe4000001ff00 */
[----:B------:R-:W-:Y:S02]  /*0eb0*/  CS2R R148, SRZ ;  /* 0x0000000000947805 */ /* 0x000fe4000001ff00 */
[----:B------:R-:W-:Y:S02]  /*0ec0*/  VIADDMNMX R213, R22, R213, R11, PT ;  /* 0x000000d516d57246 */ /* 0x000fe4000380010b */
[----:B------:R-:W-:-:S02]  /*0ed0*/  CS2R R146, SRZ ;  /* 0x0000000000927805 */ /* 0x000fc4000001ff00 */
[----:B------:R-:W-:Y:S02]  /*0ee0*/  CS2R R144, SRZ ;  /* 0x0000000000907805 */ /* 0x000fe4000001ff00 */
[----:B------:R-:W-:Y:S02]  /*0ef0*/  CS2R R142, SRZ ;  /* 0x00000000008e7805 */ /* 0x000fe4000001ff00 */
[----:B------:R-:W-:Y:S02]  /*0f00*/  ISETP.GT.AND P1, PT, R213, R22, PT ;  /* 0x00000016d500720c */ /* 0x000fe40003f24270 */
        /* <DEDUP_REMOVED lines=21> */
[----:B0-----:R-:W-:Y:S01]  /*1060*/  VIADD R19, R0, 0xffffff80 ;  /* 0xffffff8000137836 */ /* 0x001fe20000000000 */
[----:B------:R-:W-:Y:S01]  /*1070*/  CS2R R98, SRZ ;  /* 0x0000000000627805 */ /* 0x000fe2000001ff00 */
[----:B------:R-:W-:Y:S01]  /*1080*/  IMAD.MOV.U32 R0, RZ, RZ, RZ ;  /* 0x000000ffff007224 */ /* 0x000fe200078e00ff */
        /* <DEDUP_REMOVED lines=37> */
[----:B------:R-:W-:Y:S01]  /*12e0*/  IMAD R153, R18, R153, RZ ;  /* 0x0000009912997224 */ /* 0x000fe200078e02ff */
        /* <DEDUP_REMOVED lines=36> */
.L_x_2174:
[----:B------:R-:W2:Y:S01]  /*1530*/  LDL.LU R17, [R1+0x14] ;  /* 0x0000140001117983 */ /* 0x000ea20000300800 */
[----:B------:R-:W-:Y:S02]  /*1540*/  R2UR UR4, R16 ;  /* 0x00000000100472ca */ /* 0x000fe400000e0000 */
[----:B------:R-:W-:-:S11]  /*1550*/  SHF.L.U32 R2, RZ, 0x1f, RZ ;  /* 0x0000001fff027819 */ /* 0x000fd600000006ff */
[----:B------:R-:W0:Y:S01]  /*1560*/  SYNCS.PHASECHK.TRANS64.TRYWAIT P1, [UR4+0x38800], R2 ;  /* 0x03880002ff0075a7 */ /* 0x000e220008020144 */
[----:B--2---:R-:W-:-:S04]  /*1570*/  LOP3.LUT R0, R17, 0x1, RZ, 0xfc, !PT ;  /* 0x0000000111007812 */ /* 0x004fc800078efcff */
[----:B------:R-:W-:Y:S01]  /*1580*/  ISETP.NE.AND P0, PT, R0, 0x3, PT ;  /* 0x000000030000780c */ /* 0x000fe20003f05270 */
[----:B0-----:R-:W-:-:S12]  /*1590*/  @!P1 BRA `(.L_x_2175) ;  /* 0x0000013400ac9947 */ /* 0x001fd80003800000 */
.L_x_2303:
[----:B------:R-:W-:Y:S05]  /*15a0*/  @!P0 BRA `(.L_x_2176) ;  /* 0x0000000000048947 */ /* 0x000fea0003800000 */
[----:B------:R-:W-:Y:S01]  /*15b0*/  BPT.TRAP 0x1 ;  /* 0x000000040000795c */ /* 0x000fe20000300000 */
.L_x_2176:
[----:B------:R-:W-:-:S13]  /*15c0*/  R2UR UR4, R16 ;  /* 0x00000000100472ca */ /* 0x000fda00000e0000 */
[----:B------:R1:W2:Y:S01]  /*15d0*/  SYNCS.PHASECHK.TRANS64.TRYWAIT P2, [UR4+0x38830], R2 ;  /* 0x03883002ff0075a7 */ /* 0x0002a20008040144 */
[----:B------:R-:W-:Y:S05]  /*15e0*/  @!P0 BRA `(.L_x_2177) ;  /* 0x0000000000048947 */ /* 0x000fea0003800000 */
[----:B------:R-:W-:Y:S01]  /*15f0*/  BPT.TRAP 0x1 ;  /* 0x000000040000795c */ /* 0x000fe20000300000 */
.L_x_2177:
[----:B------:R-:W3:Y:S01]  /*1600*/  S2R R0, SR_TID.X ;  /* 0x0000000000007919 */ /* 0x000ee20000002100 */
[----:B------:R-:W-:-:S04]  /*1610*/  MOV R4, UR36 ;  /* 0x0000002400047c02 */ /* 0x000fc80008000f00 */
[----:B------:R-:W-:Y:S02]  /*1620*/  LOP3.LUT R4, R4, 0x10000, RZ, 0xfc, !PT ;  /* 0x0001000004047812 */ /* 0x000fe400078efcff */
[----:B---3--:R-:W-:-:S04]  /*1630*/  LOP3.LUT R0, R0, 0x7f, RZ, 0xc0, !PT ;  /* 0x0000007f00007812 */ /* 0x008fc800078ec0ff */
[----:B------:R-:W-:Y:S01]  /*1640*/  ISETP.NE.AND P1, PT, R0, RZ, PT ;  /* 0x000000ff0000720c */ /* 0x000fe20003f25270 */
[----:B--2---:R-:W-:-:S12]  /*1650*/  @P2 BRA `(.L_x_2178) ;  /* 0x00000000000c2947 */ /* 0x004fd80003800000 */
[----:B------:R-:W-:-:S13]  /*1660*/  R2UR UR4, R16 ;  /* 0x00000000100472ca */ /* 0x000fda00000e0000 */
[----:B------:R-:W2:Y:S02]  /*1670*/  SYNCS.PHASECHK.TRANS64.TRYWAIT P2, [UR4+0x38830], R2 ;  /* 0x03883002ff0075a7 */ /* 0x000ea40008040144 */
[----:B--2---:R-:W-:Y:S05]  /*1680*/  @!P2 BRA `(.L_x_2179) ;  /* 0x00000134008ca947 */ /* 0x004fea0003800000 */
.L_x_2178:
[----:B------:R-:W-:Y:S05]  /*1690*/  WARPSYNC.ALL ;  /* 0x0000000000007948 */ /* 0x000fea0003800000 */
        /* <DEDUP_REMOVED lines=12> */
[----:B------:R-:W-:Y:S01]  /*1760*/  IMAD.U32 R13, RZ, RZ, UR21 ;  /* 0x00000015ff0d7e24 */ /* 0x000fe2000f8e00ff */
[----:B------:R-:W-:Y:S01]  /*1770*/  R2UR UR17, R5 ;  /* 0x00000000051172ca */ /* 0x000fe200000e0000 */
[----:B------:R-:W-:Y:S01]  /*1780*/  UIADD3 UR4, UR60, 0x24400, URZ ;  /* 0x000244003c047890 */ /* 0x000fe2000fffe03f */
[----:B------:R-:W-:Y:S01]  /*1790*/  R2UR UR6, R4 ;  /* 0x00000000040672ca */ /* 0x000fe200000e0000 */
[----:B------:R-:W-:Y:S01]  /*17a0*/  UMOV UR23, 0x40000040 ;  /* 0x4000004000177882 */ /* 0x000fe20000000000 */
[----:B------:R-:W-:Y:S01]  /*17b0*/  UMOV UR25, 0x40000040 ;  /* 0x4000004000197882 */ /* 0x000fe20000000000 */
[----:B------:R-:W-:Y:S01]  /*17c0*/  USHF.R.U32.HI UR4, URZ, 0x4, UR4 ;  /* 0x000000043f047899 */ /* 0x000fe20008011604 */
[----:B01----:R-:W0:Y:S01]  /*17d0*/  LDC R2, c[0x0][0x448] ;  /* 0x00011200ff027b82 */ /* 0x003e220000000800 */
[----:B------:R-:W-:Y:S01]  /*17e0*/  UMOV UR27, 0x40000040 ;  /* 0x40000040001b7882 */ /* 0x000fe20000000000 */
[----:B------:R-:W-:Y:S01]  /*17f0*/  UMOV UR29, 0x40000040 ;  /* 0x40000040001d7882 */ /* 0x000fe20000000000 */
[----:B------:R-:W-:Y:S01]  /*1800*/  ULOP3.LUT UR4, UR4, 0x3fff, URZ, 0xc0, !UPT ;  /* 0x00003fff04047892 */ /* 0x000fe2000f8ec03f */
[----:B------:R-:W-:Y:S01]  /*1810*/  LOP3.LUT R0, R65, 0xffffff80, RZ, 0xc0, !PT ;  /* 0xffffff8041007812 */ /* 0x000fe200078ec0ff */
[----:B------:R-:W-:Y:S01]  /*1820*/  UMOV UR31, 0x40000040 ;  /* 0x40000040001f7882 */ /* 0x000fe20000000000 */
[----:B------:R-:W-:Y:S01]  /*1830*/  UMOV UR33, 0x40000040 ;  /* 0x4000004000217882 */ /* 0x000fe20000000000 */
[----:B------:R-:W-:Y:S01]  /*1840*/  ULOP3.LUT UR61, UR4, 0x10000, URZ, 0xfc, !UPT ;  /* 0x00010000043d7892 */ /* 0x000fe2000f8efc3f */
[----:B------:R-:W-:Y:S01]  /*1850*/  LEA.HI R6, R66, R66, RZ, 0x1 ;  /* 0x0000004242067211 */ /* 0x000fe200078f08ff */
[----:B------:R-:W-:Y:S01]  /*1860*/  UIADD3 UR5, UR6, 0x2, URZ ;  /* 0x0000000206057890 */ /* 0x000fe2000fffe03f */
[----:B------:R-:W-:Y:S01]  /*1870*/  IMAD.IADD R0, R19, 0x1, -R0 ;  /* 0x0000000113007824 */ /* 0x000fe200078e0a00 */
[----:B------:R-:W-:Y:S01]  /*1880*/  UIADD3 UR4, UR61, 0x80, URZ ;  /* 0x000000803d047890 */ /* 0x000fe2000fffe03f */
[----:B------:R-:W-:Y:S01]  /*1890*/  LOP3.LUT R9, R6, 0x3fffffe, RZ, 0xc0, !PT ;  /* 0x03fffffe06097812 */ /* 0x000fe200078ec0ff */
[----:B------:R-:W-:Y:S01]  /*18a0*/  UIADD3 UR7, UR6, 0x4, URZ ;  /* 0x0000000406077890 */ /* 0x000fe2000fffe03f */
[----:B------:R-:W-:Y:S01]  /*18b0*/  LEA.HI R64, R64, R19, RZ, 0x2 ;  /* 0x0000001340407211 */ /* 0x000fe200078f10ff */
        /* <DEDUP_REMOVED lines=11> */
[----:B------:R-:W-:Y:S01]  /*1970*/  SHF.R.S32.HI R3, RZ, 0x1f, R0 ;  /* 0x0000001fff037819 */ /* 0x000fe20000011400 */
[----:B------:R-:W-:Y:S01]  /*1980*/  UMOV UR10, UR4 ;  /* 0x00000004000a7c82 */ /* 0x000fe20008000000 */
[----:B------:R-:W-:Y:S01]  /*1990*/  UIADD3 UR4, UR61, 0x180, URZ ;  /* 0x000001803d047890 */ /* 0x000fe2000fffe03f */
[----:B0-----:R-:W-:Y:S01]  /*19a0*/  ISETP.NE.AND P2, PT, R2, 0x1, PT ;  /* 0x000000010200780c */ /* 0x001fe20003f45270 */
[----:B------:R-:W-:Y:S01]  /*19b0*/  UIADD3 UR24, UR6, 0x406, URZ ;  /* 0x0000040606187890 */ /* 0x000fe2000fffe03f */
[CC--:B------:R-:W-:Y:S01]  /*19c0*/  LEA.HI R2, R3.reuse, R0.reuse, RZ, 0x2 ;  /* 0x0000000003027211 */ /* 0x0c0fe200078f10ff */
[----:B------:R-:W-:Y:S01]  /*19d0*/  UIADD3 UR26, UR61, 0x286, URZ ;  /* 0x000002863d1a7890 */ /* 0x000fe2000fffe03f */
[----:B------:R-:W-:Y:S01]  /*19e0*/  LEA.HI R6, R3, R0, RZ, 0x5 ;  /* 0x0000000003067211 */ /* 0x000fe200078f28ff */
[----:B------:R-:W-:Y:S01]  /*19f0*/  UIADD3 UR28, UR6, 0x800, URZ ;  /* 0x00000800061c7890 */ /* 0x000fe2000fffe03f */
[--C-:B------:R-:W-:Y:S01]  /*1a00*/  SHF.R.S32.HI R3, RZ, 0x2, R2.reuse ;  /* 0x00000002ff037819 */ /* 0x100fe20000011402 */
[----:B------:R-:W-:Y:S01]  /*1a10*/  UIADD3 UR30, UR61, 0x500, URZ ;  /* 0x000005003d1e7890 */ /* 0x000fe2000fffe03f */
[----:B------:R-:W-:Y:S01]  /*1a20*/  SHF.R.S32.HI R8, RZ, 0x1f, R2 ;  /* 0x0000001fff087819 */ /* 0x000fe20000011402 */
[----:B------:R-:W-:Y:S01]  /*1a30*/  UIADD3 UR32, UR6, 0x802, URZ ;  /* 0x0000080206207890 */ /* 0x000fe2000fffe03f */
[----:B------:R-:W-:Y:S01]  /*1a40*/  SHF.R.S32.HI R7, RZ, 0x5, R6 ;  /* 0x00000005ff077819 */ /* 0x000fe20000011406 */
[----:B------:R-:W-:Y:S01]  /*1a50*/  UIADD3 UR34, UR61, 0x502, URZ ;  /* 0x000005023d227890 */ /* 0x000fe2000fffe03f */
[-C--:B------:R-:W-:Y:S01]  /*1a60*/  LEA.HI R8, R8, R3.reuse, RZ, 0x3 ;  /* 0x0000000308087211 */ /* 0x080fe200078f18ff */
[----:B------:R-:W-:Y:S01]  /*1a70*/  UMOV UR35, 0x40000040 ;  /* 0x4000004000237882 */ /* 0x000fe20000000000 */
[----:B------:R-:W-:Y:S01]  /*1a80*/  UIADD3 UR36, UR6, 0x804, URZ ;  /* 0x0000080406247890 */ /* 0x000fe2000fffe03f */
[----:B------:R-:W-:Y:S01]  /*1a90*/  IMAD R6, R7, 0x10, R152 ;  /* 0x0000001007067824 */ /* 0x000fe200078e0298 */
[----:B------:R-:W-:Y:S01]  /*1aa0*/  UIADD3 UR38, UR61, 0x504, URZ ;  /* 0x000005043d267890 */ /* 0x000fe2000fffe03f */
[----:B------:R-:W-:Y:S01]  /*1ab0*/  LOP3.LUT R8, R8, 0xfffffff8, RZ, 0xc0, !PT ;  /* 0xfffffff808087812 */ /* 0x000fe200078ec0ff */
[----:B------:R-:W-:Y:S01]  /*1ac0*/  UMOV UR37, 0x40000040 ;  /* 0x4000004000257882 */ /* 0x000fe20000000000 */
[----:B------:R-:W-:Y:S01]  /*1ad0*/  UMOV UR39, 0x40000040 ;  /* 0x4000004000277882 */ /* 0x000fe20000000000 */
[----:B------:R-:W-:Y:S01]  /*1ae0*/  UIADD3 UR40, UR6, 0x806, URZ ;  /* 0x0000080606287890 */ /* 0x000fe2000fffe03f */
[----:B------:R-:W-:Y:S01]  /*1af0*/  LOP3.LUT R64, R64, 0xfffffffc, RZ, 0xc0, !PT ;  /* 0xfffffffc40407812 */ /* 0x000fe200078ec0ff */
[----:B------:R-:W-:Y:S01]  /*1b00*/  UIADD3 UR42, UR61, 0x506, URZ ;  /* 0x000005063d2a7890 */ /* 0x000fe2000fffe03f */
[----:B------:R-:W-:Y:S01]  /*1b10*/  IMAD.IADD R9, R66, 0x1, -R9 ;  /* 0x0000000142097824 */ /* 0x000fe200078e0a09 */
[----:B------:R-:W-:Y:S01]  /*1b20*/  UMOV UR41, 0x40000040 ;  /* 0x4000004000297882 */ /* 0x000fe20000000000 */
[----:B------:R-:W-:Y:S01]  /*1b30*/  UMOV UR43, 0x40000040 ;  /* 0x40000040002b7882 */ /* 0x000fe20000000000 */
[----:B------:R-:W-:Y:S01]  /*1b40*/  UIADD3 UR44, UR6, 0xc00, URZ ;  /* 0x00000c00062c7890 */ /* 0x000fe2000fffe03f */
[----:B------:R-:W-:Y:S01]  /*1b50*/  IADD3 R6, R6, R3, -R8 ;  /* 0x0000000306067210 */ /* 0x000fe20007ffe808 */
[----:B------:R-:W-:Y:S01]  /*1b60*/  UIADD3 UR46, UR61, 0x780, URZ ;  /* 0x000007803d2e7890 */ /* 0x000fe2000fffe03f */
[----:B------:R-:W0:Y:S01]  /*1b70*/  @P2 LDC R8, c[0x0][0x44c] ;  /* 0x00011300ff082b82 */ /* 0x000e220000000800 */
[----:B------:R-:W-:Y:S01]  /*1b80*/  UMOV UR45, 0x40000040 ;  /* 0x40000040002d7882 */ /* 0x000fe20000000000 */
[----:B------:R-:W-:Y:S01]  /*1b90*/  UMOV UR47, 0x40000040 ;  /* 0x40000040002f7882 */ /* 0x000fe20000000000 */
[----:B------:R-:W-:Y:S01]  /*1ba0*/  UIADD3 UR48, UR6, 0xc02, URZ ;  /* 0x00000c0206307890 */ /* 0x000fe2000fffe03f */
[----:B------:R-:W-:Y:S01]  /*1bb0*/  IMAD.IADD R64, R19, 0x1, -R64 ;  /* 0x0000000113407824 */ /* 0x000fe200078e0a40 */
[----:B------:R-:W-:Y:S01]  /*1bc0*/  UIADD3 UR50, UR61, 0x782, URZ ;  /* 0x000007823d327890 */ /* 0x000fe2000fffe03f */
[----:B------:R-:W-:Y:S01]  /*1bd0*/  IMAD R6, R9, 0x40, R6 ;  /* 0x0000004009067824 */ /* 0x000fe200078e0206 */
[----:B------:R-:W-:Y:S01]  /*1be0*/  UMOV UR49, 0x40000040 ;  /* 0x4000004000317882 */ /* 0x000fe20000000000 */
[----:B------:R-:W-:Y:S01]  /*1bf0*/  UMOV UR51, 0x40000040 ;  /* 0x4000004000337882 */ /* 0x000fe20000000000 */
[----:B------:R-:W-:Y:S01]  /*1c00*/  UIADD3 UR52, UR6, 0xc04, URZ ;  /* 0x00000c0406347890 */ /* 0x000fe2000fffe03f */
[----:B------:R-:W1:Y:S01]  /*1c10*/  @P2 LDC R9, c[0x0][0x450] ;  /* 0x00011400ff092b82 */ /* 0x000e620000000800 */
[----:B------:R-:W-:-:S02]  /*1c20*/  WARPGROUP.DEPBAR.LE gsb0, 0x0 ;  /* 0x00008000000079c5 */ /* 0x000fc40000010000 */
[----:B------:R-:W-:Y:S01]  /*1c30*/  WARPGROUP.ARRIVE ;  /* 0x00000000000079c5 */ /* 0x000fe20000000000 */
[----:B------:R-:W-:Y:S01]  /*1c40*/  UIADD3 UR54, UR61, 0x784, URZ ;  /* 0x000007843d367890 */ /* 0x000fe2000fffe03f */
[----:B------:R-:W-:Y:S01]  /*1c50*/  LEA.HI R10, R64, R64, RZ, 0x1 ;  /* 0x00000040400a7211 */ /* 0x000fe200078f08ff */
        /* <DEDUP_REMOVED lines=9> */
[----:B------:R-:W-:Y:S01]  /*1cf0*/  LOP3.LUT R7, R10, 0x1ffffffe, RZ, 0xc0, !PT ;  /* 0x1ffffffe0a077812 */ /* 0x000fe200078ec0ff */
[----:B------:R-:W-:Y:S01]  /*1d00*/  UMOV UR59, 0x40000040 ;  /* 0x40000040003b7882 */ /* 0x000fe20000000000 */
[----:B------:R-:W2:Y:S01]  /*1d10*/  LDC R65, c[0x0][0x288] ;  /* 0x0000a200ff417b82 */ /* 0x000ea20000000800 */
[----:B------:R-:W-:Y:S01]  /*1d20*/  LOP3.LUT R19, R2, 0x7ffffffc, RZ, 0xc0, !PT ;  /* 0x7ffffffc02137812 */ /* 0x000fe200078ec0ff */
[----:B------:R-:W-:Y:S01]  /*1d30*/  IMAD.MOV.U32 R14, RZ, RZ, -0x50 ;  /* 0xffffffb0ff0e7424 */ /* 0x000fe200078e00ff */
[----:B------:R-:W-:Y:S01]  /*1d40*/  CS2R R150, SRZ ;  /* 0x0000000000967805 */ /* 0x000fe2000001ff00 */
[----:B------:R-:W-:Y:S01]  /*1d50*/  IMAD.IADD R7, R64, 0x1, -R7 ;  /* 0x0000000140077824 */ /* 0x000fe200078e0a07 */
[----:B------:R-:W-:Y:S01]  /*1d60*/  IADD3 R19, R0, -R19, RZ ;  /* 0x8000001300137210 */ /* 0x000fe20007ffe0ff */
[----:B------:R-:W-:Y:S01]  /*1d70*/  IMAD R0, R213, R14, 0x51 ;  /* 0x00000051d5007424 */ /* 0x000fe200078e020e */
[----:B------:R-:W-:Y:S01]  /*1d80*/  CS2R R148, SRZ ;  /* 0x0000000000947805 */ /* 0x000fe2000001ff00 */
[----:B------:R-:W-:Y:S01]  /*1d90*/  IMAD R15, R7, 0x8, R6 ;  /* 0x00000008070f7824 */ /* 0x000fe200078e0206 */
[----:B------:R-:W-:Y:S01]  /*1da0*/  CS2R R146, SRZ ;  /* 0x0000000000927805 */ /* 0x000fe2000001ff00 */
[----:B------:R-:W-:Y:S01]  /*1db0*/  IMAD R0, R19, -0x2, R0 ;  /* 0xfffffffe13007824 */ /* 0x000fe200078e0200 */
[----:B------:R-:W-:Y:S01]  /*1dc0*/  CS2R R144, SRZ ;  /* 0x0000000000907805 */ /* 0x000fe2000001ff00 */
[----:B0-----:R-:W-:Y:S01]  /*1dd0*/  @P2 IMAD.HI.U32 R6, R15, R8, RZ ;  /* 0x000000080f062227 */ /* 0x001fe200078e00ff */
[----:B------:R-:W-:-:S02]  /*1de0*/  CS2R R142, SRZ ;  /* 0x00000000008e7805 */ /* 0x000fc4000001ff00 */
[----:B------:R-:W-:Y:S02]  /*1df0*/  CS2R R140, SRZ ;  /* 0x00000000008c7805 */ /* 0x000fe4000001ff00 */
[----:B------:R-:W-:Y:S01]  /*1e00*/  CS2R R138, SRZ ;  /* 0x00000000008a7805 */ /* 0x000fe2000001ff00 */
[----:B------:R-:W-:Y:S01]  /*1e10*/  IMAD.MOV.U32 R3, RZ, RZ, R15 ;  /* 0x000000ffff037224 */ /* 0x000fe200078e000f */
[----:B-1----:R-:W-:Y:S01]  /*1e20*/  @P2 SHF.R.U32.HI R3, RZ, R9, R6 ;  /* 0x00000009ff032219 */ /* 0x002fe20000011606 */
[C-C-:B------:R-:W-:Y:S01]  /*1e30*/  IMAD R6, R213.reuse, -0x50, R153.reuse ;  /* 0xffffffb0d5067824 */ /* 0x140fe200078e0299 */
[----:B------:R-:W-:Y:S01]  /*1e40*/  CS2R R136, SRZ ;  /* 0x0000000000887805 */ /* 0x000fe2000001ff00 */
[----:B------:R-:W-:Y:S01]  /*1e50*/  VIADD R213, R213, 0xfffffffe ;  /* 0xfffffffed5d57836 */ /* 0x000fe20000000000 */
[----:B------:R-:W-:Y:S01]  /*1e60*/  CS2R R134, SRZ ;  /* 0x0000000000867805 */ /* 0x000fe2000001ff00 */
[----:B------:R-:W0:Y:S01]  /*1e70*/  SHFL.IDX PT, R8, R3, 0x1, 0x1c1f ;  /* 0x003c1f0003087f89 */ /* 0x000e2200000e0000 */
[----:B------:R-:W-:Y:S01]  /*1e80*/  VIADD R6, R6, 0x50 ;  /* 0x0000005006067836 */ /* 0x000fe20000000000 */
[----:B--2---:R-:W-:Y:S01]  /*1e90*/  IADD3 R7, R0, -R65, R153 ;  /* 0x8000004100077210 */ /* 0x004fe20007ffe099 */
[----:B------:R-:W-:Y:S01]  /*1ea0*/  IMAD.U32 R17, RZ, RZ, UR61 ;  /* 0x0000003dff117e24 */ /* 0x000fe2000f8e00ff */
[----:B------:R-:W1:Y:S01]  /*1eb0*/  SHFL.IDX PT, R0, R3, RZ, 0x1c1f ;  /* 0x001c1fff03007589 */ /* 0x000e6200000e0000 */
[----:B------:R-:W-:Y:S01]  /*1ec0*/  IMAD R6, R19, -0x2, R6 ;  /* 0xfffffffe13067824 */ /* 0x000fe200078e0206 */
        /* <DEDUP_REMOVED lines=16> */
[----:B------:R-:W-:Y:S02]  /*1fd0*/  WARPGROUP.DEPBAR.LE gsb0, 0x0 ;  /* 0x00008000000079c5 */ /* 0x000fe40000010000 */
[----:B------:R-:W-:Y:S01]  /*1fe0*/  WARPGROUP.ARRIVE ;  /* 0x00000000000079c5 */ /* 0x000fe20000000000 */
[----:B0-----:R-:W-:Y:S02]  /*1ff0*/  VIADDMNMX R8, R8, R7, R6, PT ;  /* 0x0000000708087246 */ /* 0x001fe40003800106 */
[----:B------:R-:W-:-:S02]  /*2000*/  CS2R R100, SRZ ;  /* 0x0000000000647805 */ /* 0x000fc4000001ff00 */
[----:B------:R-:W-:Y:S02]  /*2010*/  CS2R R98, SRZ ;  /* 0x0000000000627805 */ /* 0x000fe4000001ff00 */
[----:B-1----:R-:W-:Y:S02]  /*2020*/  VIADDMNMX R0, R0, R7, R6, PT ;  /* 0x0000000700007246 */ /* 0x002fe40003800106 */
[----:B------:R-:W-:Y:S01]  /*2030*/  CS2R R96, SRZ ;  /* 0x0000000000607805 */ /* 0x000fe2000001ff00 */
[----:B------:R-:W-:Y:S01]  /*2040*/  HGMMA.64x16x16.F32 R40, gdesc[UR8], RZ, !UPT, gsb0 ;  /* 0x00200000082879f0 */ /* 0x000fe2000c0008ff */
[----:B------:R-:W-:Y:S01]  /*2050*/  UIADD3 UR8, UR61, 0x200, URZ ;  /* 0x000002003d087890 */ /* 0x000fe2000fffe03f */
[C---:B------:R-:W-:Y:S01]  /*2060*/  ISETP.GT.AND P3, PT, R8.reuse, RZ, PT ;  /* 0x000000ff0800720c */ /* 0x040fe20003f64270 */
[----:B------:R-:W-:Y:S01]  /*2070*/  UIADD3 UR10, UR61, 0x2, URZ ;  /* 0x000000023d0a7890 */ /* 0x000fe2000fffe03f */
[C---:B------:R-:W-:Y:S01]  /*2080*/  ISETP.GT.AND P4, PT, R8.reuse, 0x1, PT ;  /* 0x000000010800780c */ /* 0x040fe20003f84270 */
[----:B------:R-:W-:Y:S01]  /*2090*/  UMOV UR9, UR21 ;  /* 0x0000001500097c82 */ /* 0x000fe20008000000 */
[----:B------:R-:W-:Y:S01]  /*20a0*/  UMOV UR11, 0x40000040 ;  /* 0x40000040000b7882 */ /* 0x000fe20000000000 */
[----:B------:R-:W-:Y:S01]  /*20b0*/  ISETP.GT.AND P5, PT, R8, 0x8, PT ;  /* 0x000000080800780c */ /* 0x000fe20003fa4270 */
[----:B------:R-:W-:Y:S01]  /*20c0*/  UMOV UR18, UR8 ;  /* 0x0000000800127c82 */ /* 0x000fe20008000000 */
[----:B------:R-:W-:Y:S01]  /*20d0*/  UMOV UR8, UR20 ;  /* 0x0000001400087c82 */ /* 0x000fe20008000000 */
[----:B------:R-:W-:-:S02]  /*20e0*/  ISETP.GT.AND P6, PT, R0, 0x9, PT ;  /* 0x000000090000780c */ /* 0x000fc40003fc4270 */
[----:B------:R-:W-:Y:S02]  /*20f0*/  CS2R R94, SRZ ;  /* 0x00000000005e7805 */ /* 0x000fe4000001ff00 */
[----:B------:R-:W-:Y:S01]  /*2100*/  CS2R R92, SRZ ;  /* 0x00000000005c7805 */ /* 0x000fe2000001ff00 */
[----:B------:R-:W-:Y:S02]  /*2110*/  WARPGROUP.DEPBAR.LE gsb0, 0x0 ;  /* 0x00008000000079c5 */ /* 0x000fe40000010000 */
[----:B------:R-:W-:-:S06]  /*2120*/  WARPGROUP.ARRIVE ;  /* 0x00000000000079c5 */ /* 0x000fcc0000000000 */
[----:B------:R-:W-:Y:S01]  /*2130*/  HGMMA.64x16x16.F32 R32, gdesc[UR12], RZ, !UPT, gsb0 ;  /* 0x002000000c2079f0 */ /* 0x000fe2000c0008ff */
[----:B------:R-:W-:Y:S02]  /*2140*/  UIADD3 UR12, UR61, 0x4, URZ ;  /* 0x000000043d0c7890 */ /* 0x000fe4000fffe03f */
[----:B------:R-:W-:Y:S02]  /*2150*/  UIADD3 UR13, UR61, 0x6, URZ ;  /* 0x000000063d0d7890 */ /* 0x000fe4000fffe03f */
[----:B------:R-:W-:Y:S01]  /*2160*/  UIADD3 UR14, UR61, 0x280, URZ ;  /* 0x000002803d0e7890 */ /* 0x000fe2000fffe03f */
[----:B------:R-:W-:Y:S01]  /*2170*/  UMOV UR15, 0x40000040 ;  /* 0x40000040000f7882 */ /* 0x000fe20000000000 */
[----:B------:R-:W-:Y:S02]  /*2180*/  WARPGROUP.DEPBAR.LE gsb0, 0x0 ;  /* 0x00008000000079c5 */ /* 0x000fe40000010000 */
        /* <DEDUP_REMOVED lines=375> */
[----:B------:R-:W-:Y:S01]  /*3900*/  ULDC UR6, c[0x0][0x988] ;  /* 0x0002620000067ab9 */ /* 0x000fe20000000800 */
        /* <DEDUP_REMOVED lines=12> */
[----:B------:R-:W-:Y:S02]  /*39d0*/  FSEL R58, R58, -INF , P3 ;  /* 0xff8000003a3a7808 */ /* 0x000fe40001800000 */
[----:B------:R-:W-:-:S02]  /*39e0*/  FSEL R59, R59, -INF , P4 ;  /* 0xff8000003b3b7808 */ /* 0x000fc40002000000 */
[----:B------:R-:W-:Y:S01]  /*39f0*/  ISETP.GT.AND P3, PT, R8, 0x9, PT ;  /* 0x000000090800780c */ /* 0x000fe20003f64270 */
[----:B------:R-:W-:Y:S01]  /*3a00*/  HGMMA.64x16x16.F32 R48, gdesc[UR56], R48, gsb0 ;  /* 0x00200000383079f0 */ /* 0x000fe20008000830 */
[----:B------:R-:W-:Y:S01]  /*3a10*/  UIADD3 UR58, UR61, 0x886, URZ ;  /* 0x000008863d3a7890 */ /* 0x000fe2000fffe03f */
[----:B------:R-:W-:Y:S01]  /*3a20*/  FSEL R62, R62, -INF , P5 ;  /* 0xff8000003e3e7808 */ /* 0x000fe20002800000 */
[----:B------:R-:W-:Y:S01]  /*3a30*/  UMOV UR56, UR10 ;  /* 0x0000000a00387c82 */ /* 0x000fe20008000000 */
[----:B------:R-:W-:Y:S01]  /*3a40*/  UMOV UR57, UR11 ;  /* 0x0000000b00397c82 */ /* 0x000fe20008000000 */
[----:B------:R-:W-:Y:S01]  /*3a50*/  UMOV UR59, 0x40000040 ;  /* 0x40000040003b7882 */ /* 0x000fe20000000000 */
[----:B------:R-:W-:Y:S02]  /*3a60*/  FMNMX.FTZ R9, R58, R59, !PT ;  /* 0x0000003b3a097209 */ /* 0x000fe40007810000 */
[----:B------:R-:W-:Y:S02]  /*3a70*/  ISETP.GT.AND P4, PT, R8, 0x10, PT ;  /* 0x000000100800780c */ /* 0x000fe40003f84270 */
[----:B------:R-:W-:-:S02]  /*3a80*/  FSEL R64, R63, -INF , P3 ;  /* 0xff8000003f407808 */ /* 0x000fc40001800000 */
[----:B------:R-:W-:Y:S02]  /*3a90*/  FMNMX.FTZ R9, R62, R9, !PT ;  /* 0x000000093e097209 */ /* 0x000fe40007810000 */
[----:B------:R-:W-:Y:S02]  /*3aa0*/  ISETP.GT.AND P3, PT, R8, 0x11, PT ;  /* 0x000000110800780c */ /* 0x000fe40003f64270 */
[----:B------:R-:W-:Y:S02]  /*3ab0*/  FMNMX.FTZ R9, R64, R9, !PT ;  /* 0x0000000940097209 */ /* 0x000fe40007810000 */
[----:B------:R-:W-:-:S04]  /*3ac0*/  ISETP.GT.AND P5, PT, R0, 0x8, PT ;  /* 0x000000080000780c */ /* 0x000fc80003fa4270 */
[----:B------:R-:W-:Y:S02]  /*3ad0*/  FSEL R60, R60, -INF , P5 ;  /* 0xff8000003c3c7808 */ /* 0x000fe40002800000 */
[----:B------:R-:W-:Y:S01]  /*3ae0*/  ISETP.GT.AND P5, PT, R0, 0x18, PT ;  /* 0x000000180000780c */ /* 0x000fe20003fa4270 */
[----:B------:R-:W-:Y:S02]  /*3af0*/  WARPGROUP.DEPBAR.LE gsb0, 0x0 ;  /* 0x00008000000079c5 */ /* 0x000fe40000010000 */
[----:B------:R-:W-:Y:S01]  /*3b00*/  WARPGROUP.ARRIVE ;  /* 0x00000000000079c5 */ /* 0x000fe20000000000 */
[----:B------:R-:W-:Y:S02]  /*3b10*/  FSEL R50, R50, -INF , P4 ;  /* 0xff80000032327808 */ /* 0x000fe40002000000 */
[----:B------:R-:W-:Y:S02]  /*3b20*/  ISETP.GT.AND P4, PT, R8, 0x18, PT ;  /* 0x000000180800780c */ /* 0x000fe40003f84270 */
[----:B------:R-:W-:Y:S01]  /*3b30*/  FSEL R66, R51, -INF , P3 ;  /* 0xff80000033427808 */ /* 0x000fe20001800000 */
[----:B------:R-:W-:Y:S01]  /*3b40*/  HGMMA.64x16x16.F32 R40, gdesc[UR56], R40, gsb0 ;  /* 0x00200000382879f0 */ /* 0x000fe20008000828 */
[----:B------:R-:W-:Y:S01]  /*3b50*/  UIADD3 UR58, UR61, 0x906, URZ ;  /* 0x000009063d3a7890 */ /* 0x000fe2000fffe03f */
[----:B------:R-:W-:Y:S01]  /*3b60*/  FMNMX.FTZ R9, R50, R9, !PT ;  /* 0x0000000932097209 */ /* 0x000fe20007810000 */
[----:B------:R-:W-:Y:S01]  /*3b70*/  UMOV UR56, UR10 ;  /* 0x0000000a00387c82 */ /* 0x000fe20008000000 */
[----:B------:R-:W-:Y:S01]  /*3b80*/  UMOV UR57, UR11 ;  /* 0x0000000b00397c82 */ /* 0x000fe20008000000 */
[----:B------:R-:W-:Y:S01]  /*3b90*/  UMOV UR59, 0x40000040 ;  /* 0x40000040003b7882 */ /* 0x000fe20000000000 */
[----:B------:R-:W-:-:S02]  /*3ba0*/  ISETP.GT.AND P3, PT, R8, 0x19, PT ;  /* 0x000000190800780c */ /* 0x000fc40003f64270 */
[----:B------:R-:W-:Y:S02]  /*3bb0*/  FSEL R54, R54, -INF , P4 ;  /* 0xff80000036367808 */ /* 0x000fe40002000000 */
[----:B------:R-:W-:Y:S02]  /*3bc0*/  FMNMX.FTZ R9, R66, R9, !PT ;  /* 0x0000000942097209 */ /* 0x000fe40007810000 */
[----:B------:R-:W-:Y:S02]  /*3bd0*/  ISETP.GT.AND P4, PT, R8, 0x20, PT ;  /* 0x000000200800780c */ /* 0x000fe40003f84270 */
[----:B------:R-:W-:Y:S02]  /*3be0*/  FSEL R68, R55, -INF , P3 ;  /* 0xff80000037447808 */ /* 0x000fe40001800000 */
[----:B------:R-:W-:Y:S02]  /*3bf0*/  FMNMX.FTZ R9, R54, R9, !PT ;  /* 0x0000000936097209 */ /* 0x000fe40007810000 */
[----:B------:R-:W-:-:S02]  /*3c00*/  ISETP.GT.AND P3, PT, R8, 0x21, PT ;  /* 0x000000210800780c */ /* 0x000fc40003f64270 */
[----:B------:R-:W-:Y:S02]  /*3c10*/  FMNMX.FTZ R9, R68, R9, !PT ;  /* 0x0000000944097209 */ /* 0x000fe40007810000 */
[----:B------:R-:W-:Y:S01]  /*3c20*/  FSEL R52, R52, -INF , P5 ;  /* 0xff80000034347808 */ /* 0x000fe20002800000 */
        /* <DEDUP_REMOVED lines=11> */
[----:B------:R-:W-:Y:S01]  /*3ce0*/  ISETP.GT.AND P3, PT, R8, 0x29, PT ;  /* 0x000000290800780c */ /* 0x000fe20003f64270 */
[----:B------:R-:W-:Y:S01]  /*3cf0*/  UMOV UR61, URZ ;  /* 0x0000003f003d7c82 */ /* 0x000fe20008000000 */
[----:B------:R-:W-:-:S02]  /*3d00*/  FSEL R46, R46, -INF , P4 ;  /* 0xff8000002e2e7808 */ /* 0x000fc40002000000 */
[----:B------:R-:W-:Y:S02]  /*3d10*/  FMNMX.FTZ R9, R72, R9, !PT ;  /* 0x0000000948097209 */ /* 0x000fe40007810000 */
[----:B------:R-:W-:Y:S02]  /*3d20*/  ISETP.GT.AND P4, PT, R8, 0x30, PT ;  /* 0x000000300800780c */ /* 0x000fe40003f84270 */
[----:B------:R-:W-:Y:S02]  /*3d30*/  FSEL R74, R47, -INF , P3 ;  /* 0xff8000002f4a7808 */ /* 0x000fe40001800000 */
[----:B------:R-:W-:Y:S02]  /*3d40*/  FMNMX.FTZ R9, R46, R9, !PT ;  /* 0x000000092e097209 */ /* 0x000fe40007810000 */
[----:B------:R-:W-:Y:S02]  /*3d50*/  ISETP.GT.AND P3, PT, R8, 0x31, PT ;  /* 0x000000310800780c */ /* 0x000fe40003f64270 */
[----:B------:R-:W-:Y:S01]  /*3d60*/  FMNMX.FTZ R9, R74, R9, !PT ;  /* 0x000000094a097209 */ /* 0x000fe20007810000 */
[----:B------:R-:W-:-:S02]  /*3d70*/  WARPGROUP.DEPBAR.LE gsb0, 0x0 ;  /* 0x00008000000079c5 */ /* 0x000fc40000010000 */
[----:B------:R-:W-:Y:S01]  /*3d80*/  WARPGROUP.ARRIVE ;  /* 0x00000000000079c5 */ /* 0x000fe20000000000 */
[----:B------:R-:W-:Y:S02]  /*3d90*/  FSEL R76, R34, -INF , P4 ;  /* 0xff800000224c7808 */ /* 0x000fe40002000000 */
[----:B------:R-:W-:Y:S02]  /*3da0*/  ISETP.GT.AND P4, PT, R8, 0x38, PT ;  /* 0x000000380800780c */ /* 0x000fe40003f84270 */
[----:B------:R-:W-:Y:S01]  /*3db0*/  FSEL R78, R35, -INF , P3 ;  /* 0xff800000234e7808 */ /* 0x000fe20001800000 */
[----:B------:R-:W-:Y:S01]  /*3dc0*/  HGMMA.64x16x16.F32 R24, gdesc[UR56], R24, gsb0 ;  /* 0x00200000381879f0 */ /* 0x000fe20008000818 */
[----:B------:R-:W-:Y:S02]  /*3dd0*/  FMNMX.FTZ R9, R76, R9, !PT ;  /* 0x000000094c097209 */ /* 0x000fe40007810000 */
[----:B------:R-:W-:Y:S02]  /*3de0*/  ISETP.GT.AND P3, PT, R8, 0x39, PT ;  /* 0x000000390800780c */ /* 0x000fe40003f64270 */
        /* <DEDUP_REMOVED lines=8> */
[----:B------:R-:W-:Y:S02]  /*3e70*/  FSEL R84, R26, -INF , P4 ;  /* 0xff8000001a547808 */ /* 0x000fe40002000000 */
[----:B------:R-:W-:Y:S02]  /*3e80*/  ISETP.GT.AND P4, PT, R8, 0x48, PT ;  /* 0x000000480800780c */ /* 0x000fe40003f84270 */
[----:B------:R-:W-:Y:S02]  /*3e90*/  FSEL R86, R27, -INF , P3 ;  /* 0xff8000001b567808 */ /* 0x000fe40001800000 */
[----:B------:R-:W-:Y:S02]  /*3ea0*/  FMNMX.FTZ R9, R84, R9, !PT ;  /* 0x0000000954097209 */ /* 0x000fe40007810000 */
[----:B------:R-:W-:Y:S02]  /*3eb0*/  ISETP.GT.AND P3, PT, R8, 0x49, PT ;  /* 0x000000490800780c */ /* 0x000fe40003f64270 */
[----:B------:R-:W-:-:S02]  /*3ec0*/  FSEL R88, R30, -INF , P4 ;  /* 0xff8000001e587808 */ /* 0x000fc40002000000 */
[----:B------:R-:W-:Y:S02]  /*3ed0*/  FMNMX.FTZ R9, R86, R9, !PT ;  /* 0x0000000956097209 */ /* 0x000fe40007810000 */
[----:B------:R-:W-:Y:S02]  /*3ee0*/  FSEL R90, R31, -INF , P3 ;  /* 0xff8000001f5a7808 */ /* 0x000fe40001800000 */
[----:B------:R-:W-:Y:S01]  /*3ef0*/  FMNMX.FTZ R9, R88, R9, !PT ;  /* 0x0000000958097209 */ /* 0x000fe20007810000 */
[----:B------:R-:W0:Y:S01]  /*3f00*/  @P2 LDC R31, c[0x0][0x44c] ;  /* 0x00011300ff1f2b82 */ /* 0x000e220000000800 */
[----:B------:R-:W-:Y:S02]  /*3f10*/  ISETP.GT.AND P3, PT, R0, RZ, PT ;  /* 0x000000ff0000720c */ /* 0x000fe40003f64270 */
[----:B------:R-:W-:Y:S02]  /*3f20*/  FMNMX.FTZ R9, R90, R9, !PT ;  /* 0x000000095a097209 */ /* 0x000fe40007810000 */
[----:B------:R-:W-:-:S02]  /*3f30*/  ISETP.GT.AND P4, PT, R0, 0x1, PT ;  /* 0x000000010000780c */ /* 0x000fc40003f84270 */
[----:B------:R-:W-:Y:S01]  /*3f40*/  FSEL R56, R56, -INF , P3 ;  /* 0xff80000038387808 */ /* 0x000fe20001800000 */
[----:B------:R-:W1:Y:S01]  /*3f50*/  SHFL.BFLY PT, R2, R9, 0x2, 0x1f ;  /* 0x0c401f0009027f89 */ /* 0x000e6200000e0000 */
[----:B------:R-:W-:Y:S02]  /*3f60*/  FSEL R57, R57, -INF , P4 ;  /* 0xff80000039397808 */ /* 0x000fe40002000000 */
[----:B------:R-:W-:Y:S02]  /*3f70*/  ISETP.GT.AND P3, PT, R0, 0x10, PT ;  /* 0x000000100000780c */ /* 0x000fe40003f64270 */
[----:B------:R-:W-:Y:S02]  /*3f80*/  FMNMX.FTZ R3, R56, R57, !PT ;  /* 0x0000003938037209 */ /* 0x000fe40007810000 */
[----:B------:R-:W-:Y:S02]  /*3f90*/  ISETP.GT.AND P4, PT, R0, 0x11, PT ;  /* 0x000000110000780c */ /* 0x000fe40003f84270 */
[----:B------:R-:W-:-:S02]  /*3fa0*/  FSEL R48, R48, -INF , P3 ;  /* 0xff80000030307808 */ /* 0x000fc40001800000 */
[----:B------:R-:W-:-:S04]  /*3fb0*/  ISETP.GT.AND P3, PT, R0, 0x19, PT ;  /* 0x000000190000780c */ /* 0x000fc80003f64270 */
[----:B------:R-:W-:Y:S02]  /*3fc0*/  FSEL R14, R53, -INF , P3 ;  /* 0xff800000350e7808 */ /* 0x000fe40001800000 */
[----:B------:R-:W-:-:S04]  /*3fd0*/  ISETP.GT.AND P3, PT, R0, 0x21, PT ;  /* 0x000000210000780c */ /* 0x000fc80003f64270 */
[----:B------:R-:W-:Y:S02]  /*3fe0*/  FSEL R20, R41, -INF , P3 ;  /* 0xff80000029147808 */ /* 0x000fe40001800000 */
[----:B------:R-:W-:Y:S02]  /*3ff0*/  ISETP.GT.AND P3, PT, R0, 0x29, PT ;  /* 0x000000290000780c */ /* 0x000fe40003f64270 */
[----:B-1----:R-:W-:Y:S02]  /*4000*/  FMNMX.FTZ R8, R9, R2, !PT ;  /* 0x0000000209087209 */ /* 0x002fe40007810000 */
[----:B------:R-:W-:Y:S02]  /*4010*/  FSEL R2, R61, -INF , P6 ;  /* 0xff8000003d027808 */ /* 0x000fe40003000000 */
[----:B------:R-:W-:Y:S01]  /*4020*/  FMNMX.FTZ R9, R60, R3, !PT ;  /* 0x000000033c097209 */ /* 0x000fe20007810000 */
[----:B------:R-:W1:Y:S01]  /*4030*/  SHFL.BFLY PT, R21, R8, 0x1, 0x1f ;  /* 0x0c201f0008157f89 */ /* 0x000e6200000e0000 */
[----:B------:R-:W-:Y:S01]  /*4040*/  FSEL R26, R45, -INF , P3 ;  /* 0xff8000002d1a7808 */ /* 0x000fe20001800000 */
[----:B------:R-:W-:Y:S01]  /*4050*/  IMAD.U32 R3, RZ, RZ, UR6 ;  /* 0x00000006ff037e24 */ /* 0x000fe2000f8e00ff */
[----:B------:R-:W-:-:S02]  /*4060*/  FMNMX.FTZ R9, R2, R9, !PT ;  /* 0x0000000902097209 */ /* 0x000fc40007810000 */
[----:B------:R-:W-:Y:S02]  /*4070*/  ISETP.GT.AND P3, PT, R0, 0x30, PT ;  /* 0x000000300000780c */ /* 0x000fe40003f64270 */
[----:B------:R-:W-:Y:S02]  /*4080*/  FMNMX.FTZ R9, R48, R9, !PT ;  /* 0x0000000930097209 */ /* 0x000fe40007810000 */
[----:B------:R-:W-:Y:S02]  /*4090*/  FSEL R32, R32, -INF , P3 ;  /* 0xff80000020207808 */ /* 0x000fe40001800000 */
[----:B------:R-:W-:-:S04]  /*40a0*/  ISETP.GT.AND P3, PT, R0, 0x38, PT ;  /* 0x000000380000780c */ /* 0x000fc80003f64270 */
[----:B------:R-:W-:Y:S02]  /*40b0*/  FSEL R36, R36, -INF , P3 ;  /* 0xff80000024247808 */ /* 0x000fe40001800000 */
[----:B------:R-:W-:-:S04]  /*40c0*/  ISETP.GT.AND P3, PT, R0, 0x40, PT ;  /* 0x000000400000780c */ /* 0x000fc80003f64270 */
[----:B------:R-:W-:Y:S02]  /*40d0*/  FSEL R24, R24, -INF , P3 ;  /* 0xff80000018187808 */ /* 0x000fe40001800000 */
[----:B------:R-:W-:Y:S02]  /*40e0*/  ISETP.GT.AND P3, PT, R0, 0x48, PT ;  /* 0x000000480000780c */ /* 0x000fe40003f64270 */
[----:B-1----:R-:W-:Y:S02]  /*40f0*/  FMNMX.FTZ R7, R8, R21, !PT ;  /* 0x0000001508077209 */ /* 0x002fe40007810000 */
[----:B------:R-:W-:Y:S02]  /*4100*/  FSEL R8, R49, -INF , P4 ;  /* 0xff80000031087808 */ /* 0x000fe40002000000 */
[----:B------:R-:W-:Y:S01]  /*4110*/  ISETP.GT.AND P4, PT, R0, 0x20, PT ;  /* 0x000000200000780c */ /* 0x000fe20003f84270 */
[----:B------:R-:W-:Y:S01]  /*4120*/  FMUL.FTZ R6, R7, R3 ;  /* 0x0000000307067220 */ /* 0x000fe20000410000 */
[----:B------:R-:W-:-:S02]  /*4130*/  FMNMX.FTZ R9, R8, R9, !PT ;  /* 0x0000000908097209 */ /* 0x000fc40007810000 */
[----:B------:R-:W-:Y:S02]  /*4140*/  FSEL R40, R40, -INF , P4 ;  /* 0xff80000028287808 */ /* 0x000fe40002000000 */
[----:B------:R-:W-:Y:S02]  /*4150*/  FMNMX.FTZ R9, R52, R9, !PT ;  /* 0x0000000934097209 */ /* 0x000fe40007810000 */
[----:B------:R-:W-:Y:S02]  /*4160*/  ISETP.GT.AND P4, PT, R0, 0x28, PT ;  /* 0x000000280000780c */ /* 0x000fe40003f84270 */
[----:B------:R-:W-:Y:S02]  /*4170*/  FMNMX.FTZ R9, R14, R9, !PT ;  /* 0x000000090e097209 */ /* 0x000fe40007810000 */
[----:B------:R-:W-:Y:S02]  /*4180*/  FSEL R44, R44, -INF , P4 ;  /* 0xff8000002c2c7808 */ /* 0x000fe40002000000 */
[----:B------:R-:W-:-:S02]  /*4190*/  FMNMX.FTZ R9, R40, R9, !PT ;  /* 0x0000000928097209 */ /* 0x000fc40007810000 */
[----:B------:R-:W-:Y:S02]  /*41a0*/  ISETP.GT.AND P4, PT, R0, 0x31, PT ;  /* 0x000000310000780c */ /* 0x000fe40003f84270 */
[----:B------:R-:W-:Y:S02]  /*41b0*/  FMNMX.FTZ R9, R20, R9, !PT ;  /* 0x0000000914097209 */ /* 0x000fe40007810000 */
[----:B------:R-:W-:Y:S02]  /*41c0*/  FSEL R30, R33, -INF , P4 ;  /* 0xff800000211e7808 */ /* 0x000fe40002000000 */
[----:B------:R-:W-:Y:S01]  /*41d0*/  FMNMX.FTZ R9, R44, R9, !PT ;  /* 0x000000092c097209 */ /* 0x000fe20007810000 */
[----:B------:R-:W1:Y:S01]  /*41e0*/  @P2 LDC R33, c[0x0][0x450] ;  /* 0x00011400ff212b82 */ /* 0x000e620000000800 */
[----:B------:R-:W-:Y:S02]  /*41f0*/  ISETP.GT.AND P4, PT, R0, 0x39, PT ;  /* 0x000000390000780c */ /* 0x000fe40003f84270 */
        /* <DEDUP_REMOVED lines=10> */
[----:B------:R-:W-:Y:S02]  /*42a0*/  FMNMX.FTZ R9, R24, R9, !PT ;  /* 0x0000000918097209 */ /* 0x000fe40007810000 */
[----:B------:R-:W-:Y:S02]  /*42b0*/  FSEL R42, R29, -INF , P4 ;  /* 0xff8000001d2a7808 */ /* 0x000fe40002000000 */
[----:B------:R-:W-:-:S02]  /*42c0*/  FMNMX.FTZ R9, R38, R9, !PT ;  /* 0x0000000926097209 */ /* 0x000fc40007810000 */
[----:B------:R-:W-:Y:S02]  /*42d0*/  FSETP.NEU.FTZ.AND P6, PT, R7, -INF , PT ;  /* 0xff8000000700780b */ /* 0x000fe40003fdd000 */
[----:B------:R-:W-:Y:S02]  /*42e0*/  FMNMX.FTZ R9, R28, R9, !PT ;  /* 0x000000091c097209 */ /* 0x000fe40007810000 */
[----:B------:R-:W-:Y:S02]  /*42f0*/  FSEL R21, R6, RZ, P6 ;  /* 0x000000ff06157208 */ /* 0x000fe40003000000 */
[----:B------:R-:W-:-:S03]  /*4300*/  FMNMX.FTZ R9, R42, R9, !PT ;  /* 0x000000092a097209 */ /* 0x000fc60007810000 */
[-CC-:B------:R-:W-:Y:S01]  /*4310*/  FFMA.FTZ R58, R58, R3.reuse, -R21.reuse ;  /* 0x000000033a3a7223 */ /* 0x180fe20000010815 */
[-CC-:B------:R-:W-:Y:S01]  /*4320*/  FFMA.FTZ R59, R59, R3.reuse, -R21.reuse ;  /* 0x000000033b3b7223 */ /* 0x180fe20000010815 */
[----:B------:R-:W2:Y:S01]  /*4330*/  SHFL.BFLY PT, R0, R9, 0x2, 0x1f ;  /* 0x0c401f0009007f89 */ /* 0x000ea200000e0000 */
[-CC-:B------:R-:W-:Y:S01]  /*4340*/  FFMA.FTZ R62, R62, R3.reuse, -R21.reuse ;  /* 0x000000033e3e7223 */ /* 0x180fe20000010815 */
[-CC-:B------:R-:W-:Y:S01]  /*4350*/  FFMA.FTZ R64, R64, R3.reuse, -R21.reuse ;  /* 0x0000000340407223 */ /* 0x180fe20000010815 */
[-CC-:B------:R-:W-:Y:S01]  /*4360*/  FFMA.FTZ R50, R50, R3.reuse, -R21.reuse ;  /* 0x0000000332327223 */ /* 0x180fe20000010815 */
[----:B------:R-:W-:Y:S01]  /*4370*/  MUFU.EX2 R58, R58 ;  /* 0x0000003a003a7308 */ /* 0x000fe20000000800 */
        /* <DEDUP_REMOVED lines=8> */
[-CC-:B------:R-:W-:Y:S01]  /*4400*/  FFMA.FTZ R76, R76, R3.reuse, -R21.reuse ;  /* 0x000000034c4c7223 */ /* 0x180fe20000010815 */
[-CC-:B------:R-:W-:Y:S01]  /*4410*/  FFMA.FTZ R78, R78, R3.reuse, -R21.reuse ;  /* 0x000000034e4e7223 */ /* 0x180fe20000010815 */
[-CC-:B------:R-:W-:Y:S01]  /*4420*/  FFMA.FTZ R80, R80, R3.reuse, -R21.reuse ;  /* 0x0000000350507223 */ /* 0x180fe20000010815 */
[-CC-:B------:R-:W-:Y:S01]  /*4430*/  FFMA.FTZ R82, R82, R3.reuse, -R21.reuse ;  /* 0x0000000352527223 */ /* 0x180fe20000010815 */
[-CC-:B------:R-:W-:Y:S01]  /*4440*/  FFMA.FTZ R84, R84, R3.reuse, -R21.reuse ;  /* 0x0000000354547223 */ /* 0x180fe20000010815 */
[-CC-:B------:R-:W-:Y:S01]  /*4450*/  FFMA.FTZ R86, R86, R3.reuse, -R21.reuse ;  /* 0x0000000356567223 */ /* 0x180fe20000010815 */
[-CC-:B------:R-:W-:Y:S01]  /*4460*/  FFMA.FTZ R88, R88, R3.reuse, -R21.reuse ;  /* 0x0000000358587223 */ /* 0x180fe20000010815 */
[----:B------:R-:W-:Y:S01]  /*4470*/  MUFU.EX2 R62, R62 ;  /* 0x0000003e003e7308 */ /* 0x000fe20000000800 */
[----:B------:R-:W-:Y:S01]  /*4480*/  FFMA.FTZ R90, R90, R3, -R21 ;  /* 0x000000035a5a7223 */ /* 0x000fe20000010815 */
[----:B--2---:R-:W-:-:S06]  /*4490*/  FMNMX.FTZ R0, R9, R0, !PT ;  /* 0x0000000009007209 */ /* 0x004fcc0007810000 */
[----:B------:R-:W-:Y:S01]  /*44a0*/  MUFU.EX2 R211, R64 ;  /* 0x0000004000d37308 */ /* 0x000fe20000000800 */
[----:B------:R-:W2:Y:S01]  /*44b0*/  SHFL.BFLY PT, R9, R0, 0x1, 0x1f ;  /* 0x0c201f0000097f89 */ /* 0x000ea200000e0000 */
[----:B---3--:R-:W-:-:S06]  /*44c0*/  F2FP.F16.F32.PACK_AB R209, R59, R58 ;  /* 0x0000003a3bd1723e */ /* 0x008fcc00000000ff */
[----:B------:R-:W-:Y:S08]  /*44d0*/  MUFU.EX2 R50, R50 ;  /* 0x0000003200327308 */ /* 0x000ff00000000800 */
[----:B------:R3:W-:Y:S08]  /*44e0*/  MUFU.EX2 R205, R66 ;  /* 0x0000004200cd7308 */ /* 0x0007f00000000800 */
[----:B------:R-:W-:Y:S01]  /*44f0*/  MUFU.EX2 R54, R54 ;  /* 0x0000003600367308 */ /* 0x000fe20000000800 */
[----:B--2---:R-:W-:-:S02]  /*4500*/  FMNMX.FTZ R6, R0, R9, !PT ;  /* 0x0000000900067209 */ /* 0x004fc40007810000 */
[----:B---3--:R-:W-:Y:S02]  /*4510*/  CS2R R66, SRZ ;  /* 0x0000000000427805 */ /* 0x008fe4000001ff00 */
[C---:B------:R-:W-:Y:S01]  /*4520*/  FSETP.NEU.FTZ.AND P3, PT, R6.reuse, -INF , PT ;  /* 0xff8000000600780b */ /* 0x040fe20003f7d000 */
[----:B------:R-:W-:Y:S02]  /*4530*/  FMUL.FTZ R0, R6, R3 ;  /* 0x0000000306007220 */ /* 0x000fe40000410000 */
[----:B------:R2:W-:Y:S03]  /*4540*/  MUFU.EX2 R207, R68 ;  /* 0x0000004400cf7308 */ /* 0x0005e60000000800 */
[----:B------:R-:W-:-:S05]  /*4550*/  FSEL R9, R0, RZ, P3 ;  /* 0x000000ff00097208 */ /* 0x000fca0001800000 */
[-CC-:B------:R-:W-:Y:S01]  /*4560*/  FFMA.FTZ R56, R56, R3.reuse, -R9.reuse ;  /* 0x0000000338387223 */ /* 0x180fe20000010809 */
[-CC-:B------:R-:W-:Y:S01]  /*4570*/  FFMA.FTZ R57, R57, R3.reuse, -R9.reuse ;  /* 0x0000000339397223 */ /* 0x180fe20000010809 */
[-CC-:B------:R-:W-:Y:S01]  /*4580*/  FFMA.FTZ R2, R2, R3.reuse, -R9.reuse ;  /* 0x0000000302027223 */ /* 0x180fe20000010809 */
        /* <DEDUP_REMOVED lines=18> */
[----:B------:R-:W-:Y:S01]  /*46b0*/  FFMA.FTZ R42, R42, R3, -R9 ;  /* 0x000000032a2a7223 */ /* 0x000fe20000010809 */
[----:B------:R0:W-:Y:S01]  /*46c0*/  MUFU.EX2 R21, R2 ;  /* 0x0000000200157308 */ /* 0x0001e20000000800 */
[----:B--2---:R-:W-:-:S07]  /*46d0*/  CS2R R68, SRZ ;  /* 0x0000000000447805 */ /* 0x004fce000001ff00 */
[----:B------:R-:W2:Y:S01]  /*46e0*/  MUFU.EX2 R60, R60 ;  /* 0x0000003c003c7308 */ /* 0x000ea20000000800 */
[----:B0-----:R-:W-:-:S04]  /*46f0*/  @P2 IMAD.HI.U32 R2, R152, R31, RZ ;  /* 0x0000001f98022227 */ /* 0x001fc800078e00ff */
[----:B------:R-:W-:Y:S01]  /*4700*/  FADD.FTZ R31, R58, R59 ;  /* 0x0000003b3a1f7221 */ /* 0x000fe20000010000 */
[----:B---3--:R-:W-:Y:S02]  /*4710*/  F2FP.F16.F32.PACK_AB R208, R57, R56 ;  /* 0x0000003839d0723e */ /* 0x008fe400000000ff */
[----:B------:R-:W-:Y:S01]  /*4720*/  CS2R R58, SRZ ;  /* 0x00000000003a7805 */ /* 0x000fe2000001ff00 */
[----:B------:R-:W-:Y:S01]  /*4730*/  FADD.FTZ R0, R62, R31 ;  /* 0x0000001f3e007221 */ /* 0x000fe20000010000 */
[----:B-1----:R-:W-:Y:S01]  /*4740*/  @P2 SHF.R.U32.HI R152, RZ, R33, R2 ;  /* 0x00000021ff982219 */ /* 0x002fe20000011602 */
[----:B------:R-:W0:Y:S02]  /*4750*/  MUFU.EX2 R48, R48 ;  /* 0x0000003000307308 */ /* 0x000e240000000800 */
[----:B------:R-:W-:Y:S01]  /*4760*/  FADD.FTZ R33, R211, R0 ;  /* 0x00000000d3217221 */ /* 0x000fe20000010000 */
[----:B------:R-:W-:Y:S01]  /*4770*/  IMAD.U32 R0, RZ, RZ, UR60 ;  /* 0x0000003cff007e24 */ /* 0x000fe2000f8e00ff */
[----:B------:R-:W-:-:S02]  /*4780*/  IADD3 R152, R152, -R65, R153 ;  /* 0x8000004198987210 */ /* 0x000fc40007ffe099 */
[----:B------:R-:W-:Y:S01]  /*4790*/  CS2R R64, SRZ ;  /* 0x0000000000407805 */ /* 0x000fe2000001ff00 */
[----:B------:R-:W-:Y:S01]  /*47a0*/  FADD.FTZ R2, R50, R33 ;  /* 0x0000002132027221 */ /* 0x000fe20000010000 */
[----:B------:R-:W-:Y:S01]  /*47b0*/  FADD.FTZ R33, R56, R57 ;  /* 0x0000003938217221 */ /* 0x000fe20000010000 */
[----:B------:R-:W1:Y:S01]  /*47c0*/  MUFU.EX2 R70, R70 ;  /* 0x0000004600467308 */ /* 0x000e620000000800 */
[----:B------:R-:W-:Y:S02]  /*47d0*/  @!P1 VIADD R0, R0, 0x38840 ;  /* 0x0003884000009836 */ /* 0x000fe40000000000 */
[----:B------:R-:W-:Y:S01]  /*47e0*/  FADD.FTZ R35, R205, R2 ;  /* 0x00000002cd237221 */ /* 0x000fe20000010000 */
[----:B--2---:R-:W-:Y:S01]  /*47f0*/  FADD.FTZ R2, R60, R33 ;  /* 0x000000213c027221 */ /* 0x004fe20000010000 */
[----:B------:R-:W-:Y:S01]  /*4800*/  IMAD.HI R152, R152, 0x66666667, RZ ;  /* 0x6666666798987827 */ /* 0x000fe200078e02ff */
[----:B------:R-:W-:Y:S02]  /*4810*/  F2FP.F16.F32.PACK_AB R210, R21, R60 ;  /* 0x0000003c15d2723e */ /* 0x000fe400000000ff */
[----:B------:R-:W-:-:S02]  /*4820*/  CS2R R60, SRZ ;  /* 0x00000000003c7805 */ /* 0x000fc4000001ff00 */
[----:B------:R-:W-:Y:S01]  /*4830*/  @!P1 PRMT R0, RZ, 0x654, R0 ;  /* 0x00000654ff009816 */ /* 0x000fe20000000000 */
[----:B------:R2:W3:Y:S01]  /*4840*/  MUFU.EX2 R25, R8 ;  /* 0x0000000800197308 */ /* 0x0004e20000000800 */
[----:B------:R-:W-:Y:S02]  /*4850*/  F2FP.F16.F32.PACK_AB R211, R211, R62 ;  /* 0x0000003ed3d3723e */ /* 0x000fe400000000ff */
[----:B------:R-:W-:Y:S01]  /*4860*/  CS2R R62, SRZ ;  /* 0x00000000003e7805 */ /* 0x000fe2000001ff00 */
[----:B------:R0:W-:Y:S01]  /*4870*/  @!P1 SYNCS.ARRIVE.TRANS64.RED.A1T0 RZ, [R0+URZ], RZ ;  /* 0x000000ff00ff99a7 */ /* 0x0001e2000810043f */
[----:B------:R-:W-:Y:S02]  /*4880*/  F2FP.F16.F32.PACK_AB R205, R205, R50 ;  /* 0x00000032cdcd723e */ /* 0x000fe400000000ff */
[----:B------:R-:W-:Y:S02]  /*4890*/  CS2R R56, SRZ ;  /* 0x0000000000387805 */ /* 0x000fe4000001ff00 */
[----:B------:R-:W-:Y:S01]  /*48a0*/  CS2R R50, SRZ ;  /* 0x0000000000327805 */ /* 0x000fe2000001ff00 */
[----:B------:R4:W5:Y:S01]  /*48b0*/  MUFU.EX2 R201, R72 ;  /* 0x0000004800c97308 */ /* 0x0009620000000800 */
[----:B--2---:R-:W-:Y:S01]  /*48c0*/  FADD.FTZ R8, R54, R35 ;  /* 0x0000002336087221 */ /* 0x004fe20000010000 */
[----:B------:R-:W-:-:S03]  /*48d0*/  FADD.FTZ R35, R21, R2 ;  /* 0x0000000215237221 */ /* 0x000fc60000010000 */
[C---:B------:R-:W-:Y:S01]  /*48e0*/  FADD.FTZ R37, R207.reuse, R8 ;  /* 0x00000008cf257221 */ /* 0x040fe20000010000 */
[----:B0-----:R-:W-:Y:S01]  /*48f0*/  FADD.FTZ R0, R48, R35 ;  /* 0x0000002330007221 */ /* 0x001fe20000010000 */
[----:B------:R-:W-:Y:S01]  /*4900*/  F2FP.F16.F32.PACK_AB R207, R207, R54 ;  /* 0x00000036cfcf723e */ /* 0x000fe200000000ff */
[----:B------:R-:W0:Y:S01]  /*4910*/  MUFU.EX2 R52, R52 ;  /* 0x0000003400347308 */ /* 0x000e220000000800 */
[----:B-1----:R-:W-:Y:S01]  /*4920*/  FADD.FTZ R2, R70, R37 ;  /* 0x0000002546027221 */ /* 0x002fe20000010000 */
[C---:B---3--:R-:W-:Y:S01]  /*4930*/  FADD.FTZ R35, R25.reuse, R0 ;  /* 0x0000000019237221 */ /* 0x048fe20000010000 */
[----:B------:R-:W-:Y:S01]  /*4940*/  F2FP.F16.F32.PACK_AB R204, R25, R48 ;  /* 0x0000003019cc723e */ /* 0x000fe200000000ff */
[----:B------:R-:W-:Y:S01]  /*4950*/  IMAD.MOV.U32 R8, RZ, RZ, RZ ;  /* 0x000000ffff087224 */ /* 0x000fe200078e00ff */
[----:B----4-:R-:W-:Y:S02]  /*4960*/  CS2R R72, SRZ ;  /* 0x0000000000487805 */ /* 0x010fe4000001ff00 */
[----:B------:R-:W-:-:S02]  /*4970*/  CS2R R54, SRZ ;  /* 0x0000000000367805 */ /* 0x000fc4000001ff00 */
[----:B------:R-:W-:Y:S01]  /*4980*/  CS2R R48, SRZ ;  /* 0x0000000000307805 */ /* 0x000fe2000001ff00 */
[----:B------:R-:W1:Y:S01]  /*4990*/  MUFU.EX2 R46, R46 ;  /* 0x0000002e002e7308 */ /* 0x000e620000000800 */
[C---:B-----5:R-:W-:Y:S01]  /*49a0*/  FADD.FTZ R37, R201.reuse, R2 ;  /* 0x00000002c9257221 */ /* 0x060fe20000010000 */
[----:B------:R-:W-:Y:S02]  /*49b0*/  F2FP.F16.F32.PACK_AB R201, R201, R70 ;  /* 0x00000046c9c9723e */ /* 0x000fe400000000ff */
[----:B------:R-:W-:-:S04]  /*49c0*/  CS2R R70, SRZ ;  /* 0x0000000000467805 */ /* 0x000fc8000001ff00 */
[----:B------:R-:W2:Y:S01]  /*49d0*/  MUFU.EX2 R27, R14 ;  /* 0x0000000e001b7308 */ /* 0x000ea20000000800 */
[----:B0-----:R-:W-:-:S07]  /*49e0*/  FADD.FTZ R0, R52, R35 ;  /* 0x0000002334007221 */ /* 0x001fce0000010000 */
[----:B------:R0:W3:Y:S01]  /*49f0*/  MUFU.EX2 R203, R74 ;  /* 0x0000004a00cb7308 */ /* 0x0000e20000000800 */
[----:B-1----:R-:W-:-:S07]  /*4a00*/  FADD.FTZ R2, R46, R37 ;  /* 0x000000252e027221 */ /* 0x002fce0000010000 */
[----:B------:R-:W1:Y:S01]  /*4a10*/  MUFU.EX2 R40, R40 ;  /* 0x0000002800287308 */ /* 0x000e620000000800 */
[C---:B--2---:R-:W-:Y:S01]  /*4a20*/  FADD.FTZ R37, R27.reuse, R0 ;  /* 0x000000001b257221 */ /* 0x044fe20000010000 */
[----:B------:R-:W-:Y:S02]  /*4a30*/  F2FP.F16.F32.PACK_AB R206, R27, R52 ;  /* 0x000000341bce723e */ /* 0x000fe400000000ff */
[----:B0-----:R-:W-:Y:S02]  /*4a40*/  CS2R R74, SRZ ;  /* 0x00000000004a7805 */ /* 0x001fe4000001ff00 */
[----:B------:R-:W-:Y:S02]  /*4a50*/  CS2R R52, SRZ ;  /* 0x0000000000347805 */ /* 0x000fe4000001ff00 */
[----:B------:R-:W0:Y:S01]  /*4a60*/  MUFU.EX2 R76, R76 ;  /* 0x0000004c004c7308 */ /* 0x000e220000000800 */
[C---:B---3--:R-:W-:Y:S01]  /*4a70*/  FADD.FTZ R39, R203.reuse, R2 ;  /* 0x00000002cb277221 */ /* 0x048fe20000010000 */
[----:B------:R-:W-:-:S02]  /*4a80*/  F2FP.F16.F32.PACK_AB R203, R203, R46 ;  /* 0x0000002ecbcb723e */ /* 0x000fc400000000ff */
[----:B------:R-:W-:-:S04]  /*4a90*/  CS2R R46, SRZ ;  /* 0x00000000002e7805 */ /* 0x000fc8000001ff00 */
[----:B------:R-:W2:Y:S01]  /*4aa0*/  MUFU.EX2 R29, R20 ;  /* 0x00000014001d7308 */ /* 0x000ea20000000800 */
[----:B-1----:R-:W-:Y:S01]  /*4ab0*/  FADD.FTZ R0, R40, R37 ;  /* 0x0000002528007221 */ /* 0x002fe20000010000 */
[----:B------:R-:W-:-:S04]  /*4ac0*/  SHF.R.U32.HI R37, RZ, 0x1f, R152 ;  /* 0x0000001fff257819 */ /* 0x000fc80000011698 */
[----:B------:R-:W-:Y:S02]  /*4ad0*/  LEA.HI.SX32 R153, R152, R37, 0x1b ;  /* 0x0000002598997211 */ /* 0x000fe400078fdaff */
[----:B------:R1:W3:Y:S01]  /*4ae0*/  MUFU.EX2 R197, R78 ;  /* 0x0000004e00c57308 */ /* 0x0002e20000000800 */
[----:B0-----:R-:W-:Y:S01]  /*4af0*/  FADD.FTZ R2, R76, R39 ;  /* 0x000000274c027221 */ /* 0x001fe20000010000 */
[----:B------:R-:W-:-:S04]  /*4b00*/  VIMNMX R212, R22, R153, !PT ;  /* 0x0000009916d47248 */ /* 0x000fc80007fe0100 */
[----:B------:R-:W-:Y:S02]  /*4b10*/  ISETP.GE.AND P3, PT, R213, R212, PT ;  /* 0x000000d4d500720c */ /* 0x000fe40003f66270 */
[----:B------:R-:W0:Y:S01]  /*4b20*/  MUFU.EX2 R44, R44 ;  /* 0x0000002c002c7308 */ /* 0x000e220000000800 */
[C---:B--2---:R-:W-:Y:S01]  /*4b30*/  FADD.FTZ R9, R29.reuse, R0 ;  /* 0x000000001d097221 */ /* 0x044fe20000010000 */
[----:B------:R-:W-:Y:S02]  /*4b40*/  F2FP.F16.F32.PACK_AB R200, R29, R40 ;  /* 0x000000281dc8723e */ /* 0x000fe400000000ff */
[----:B-1----:R-:W-:-:S04]  /*4b50*/  CS2R R78, SRZ ;  /* 0x00000000004e7805 */ /* 0x002fc8000001ff00 */
[----:B------:R-:W1:Y:S01]  /*4b60*/  MUFU.EX2 R80, R80 ;  /* 0x0000005000507308 */ /* 0x000e620000000800 */
[C---:B---3--:R-:W-:Y:S01]  /*4b70*/  FADD.FTZ R37, R197.reuse, R2 ;  /* 0x00000002c5257221 */ /* 0x048fe20000010000 */
[----:B------:R-:W-:Y:S02]  /*4b80*/  F2FP.F16.F32.PACK_AB R197, R197, R76 ;  /* 0x0000004cc5c5723e */ /* 0x000fe400000000ff */
[----:B------:R-:W-:-:S04]  /*4b90*/  CS2R R76, SRZ ;  /* 0x00000000004c7805 */ /* 0x000fc8000001ff00 */
[----:B------:R2:W3:Y:S01]  /*4ba0*/  MUFU.EX2 R31, R26 ;  /* 0x0000001a001f7308 */ /* 0x0004e20000000800 */
[----:B0-----:R-:W-:-:S07]  /*4bb0*/  FADD.FTZ R0, R44, R9 ;  /* 0x000000092c007221 */ /* 0x001fce0000010000 */
[----:B------:R0:W4:Y:S01]  /*4bc0*/  MUFU.EX2 R199, R82 ;  /* 0x0000005200c77308 */ /* 0x0001220000000800 */
[----:B-1----:R-:W-:Y:S01]  /*4bd0*/  FADD.FTZ R2, R80, R37 ;  /* 0x0000002550027221 */ /* 0x002fe20000010000 */
[----:B--2---:R-:W-:-:S06]  /*4be0*/  CS2R R26, SRZ ;  /* 0x00000000001a7805 */ /* 0x004fcc000001ff00 */
[----:B------:R-:W1:Y:S01]  /*4bf0*/  MUFU.EX2 R32, R32 ;  /* 0x0000002000207308 */ /* 0x000e620000000800 */
[C---:B---3--:R-:W-:Y:S01]  /*4c00*/  FADD.FTZ R9, R31.reuse, R0 ;  /* 0x000000001f097221 */ /* 0x048fe20000010000 */
[----:B------:R-:W-:Y:S02]  /*4c10*/  F2FP.F16.F32.PACK_AB R202, R31, R44 ;  /* 0x0000002c1fca723e */ /* 0x000fe400000000ff */
[----:B0-----:R-:W-:Y:S02]  /*4c20*/  CS2R R82, SRZ ;  /* 0x0000000000527805 */ /* 0x001fe4000001ff00 */
[----:B------:R-:W-:Y:S02]  /*4c30*/  CS2R R44, SRZ ;  /* 0x00000000002c7805 */ /* 0x000fe4000001ff00 */
[----:B------:R-:W0:Y:S01]  /*4c40*/  MUFU.EX2 R84, R84 ;  /* 0x0000005400547308 */ /* 0x000e220000000800 */
[C---:B----4-:R-:W-:Y:S01]  /*4c50*/  FADD.FTZ R39, R199.reuse, R2 ;  /* 0x00000002c7277221 */ /* 0x050fe20000010000 */
[----:B------:R-:W-:-:S02]  /*4c60*/  F2FP.F16.F32.PACK_AB R199, R199, R80 ;  /* 0x00000050c7c7723e */ /* 0x000fc400000000ff */
[----:B------:R-:W-:-:S04]  /*4c70*/  CS2R R80, SRZ ;  /* 0x0000000000507805 */ /* 0x000fc8000001ff00 */
[----:B------:R2:W3:Y:S01]  /*4c80*/  MUFU.EX2 R33, R30 ;  /* 0x0000001e00217308 */ /* 0x0004e20000000800 */
[----:B-1----:R-:W-:-:S07]  /*4c90*/  FADD.FTZ R0, R32, R9 ;  /* 0x0000000920007221 */ /* 0x002fce0000010000 */
[----:B------:R1:W4:Y:S01]  /*4ca0*/  MUFU.EX2 R193, R86 ;  /* 0x0000005600c17308 */ /* 0x0003220000000800 */
[----:B0-----:R-:W-:Y:S01]  /*4cb0*/  FADD.FTZ R2, R84, R39 ;  /* 0x0000002754027221 */ /* 0x001fe20000010000 */
[----:B--2---:R-:W-:-:S06]  /*4cc0*/  CS2R R30, SRZ ;  /* 0x00000000001e7805 */ /* 0x004fcc000001ff00 */
[----:B------:R-:W0:Y:S01]  /*4cd0*/  MUFU.EX2 R36, R36 ;  /* 0x0000002400247308 */ /* 0x000e220000000800 */
[C---:B---3--:R-:W-:Y:S01]  /*4ce0*/  FADD.FTZ R9, R33.reuse, R0 ;  /* 0x0000000021097221 */ /* 0x048fe20000010000 */
[----:B------:R-:W-:Y:S02]  /*4cf0*/  F2FP.F16.F32.PACK_AB R196, R33, R32 ;  /* 0x0000002021c4723e */ /* 0x000fe400000000ff */
[----:B-1----:R-:W-:Y:S02]  /*4d00*/  CS2R R86, SRZ ;  /* 0x0000000000567805 */ /* 0x002fe4000001ff00 */
[----:B------:R-:W-:Y:S02]  /*4d10*/  CS2R R32, SRZ ;  /* 0x0000000000207805 */ /* 0x000fe4000001ff00 */
[----:B------:R-:W1:Y:S01]  /*4d20*/  MUFU.EX2 R88, R88 ;  /* 0x0000005800587308 */ /* 0x000e620000000800 */
[C---:B----4-:R-:W-:Y:S01]  /*4d30*/  FADD.FTZ R39, R193.reuse, R2 ;  /* 0x00000002c1277221 */ /* 0x050fe20000010000 */
[----:B------:R-:W-:-:S02]  /*4d40*/  F2FP.F16.F32.PACK_AB R193, R193, R84 ;  /* 0x00000054c1c1723e */ /* 0x000fc400000000ff */
[----:B------:R-:W-:-:S04]  /*4d50*/  CS2R R84, SRZ ;  /* 0x0000000000547805 */ /* 0x000fc8000001ff00 */
[----:B------:R-:W2:Y:S01]  /*4d60*/  MUFU.EX2 R35, R34 ;  /* 0x0000002200237308 */ /* 0x000ea20000000800 */
[----:B0-----:R-:W-:-:S07]  /*4d70*/  FADD.FTZ R0, R36, R9 ;  /* 0x0000000924007221 */ /* 0x001fce0000010000 */
[----:B------:R-:W0:Y:S01]  /*4d80*/  MUFU.EX2 R24, R24 ;  /* 0x0000001800187308 */ /* 0x000e220000000800 */
[----:B-1----:R-:W-:-:S07]  /*4d90*/  FADD.FTZ R2, R88, R39 ;  /* 0x0000002758027221 */ /* 0x002fce0000010000 */
[----:B------:R-:W1:Y:S01]  /*4da0*/  MUFU.EX2 R37, R38 ;  /* 0x0000002600257308 */ /* 0x000e620000000800 */
[C---:B--2---:R-:W-:Y:S01]  /*4db0*/  FADD.FTZ R41, R35.reuse, R0 ;  /* 0x0000000023297221 */ /* 0x044fe20000010000 */
[----:B------:R-:W-:Y:S02]  /*4dc0*/  F2FP.F16.F32.PACK_AB R198, R35, R36 ;  /* 0x0000002423c6723e */ /* 0x000fe400000000ff */
[----:B------:R-:W-:-:S04]  /*4dd0*/  CS2R R34, SRZ ;  /* 0x0000000000227805 */ /* 0x000fc8000001ff00 */
[----:B------:R-:W2:Y:S01]  /*4de0*/  MUFU.EX2 R28, R28 ;  /* 0x0000001c001c7308 */ /* 0x000ea20000000800 */
[----:B0-----:R-:W-:Y:S01]  /*4df0*/  FADD.FTZ R0, R24, R41 ;  /* 0x0000002918007221 */ /* 0x001fe20000010000 */
[----:B------:R-:W-:-:S06]  /*4e00*/  CS2R R40, SRZ ;  /* 0x0000000000287805 */ /* 0x000fcc000001ff00 */
[----:B------:R0:W3:Y:S01]  /*4e10*/  MUFU.EX2 R195, R90 ;  /* 0x0000005a00c37308 */ /* 0x0000e20000000800 */
[C---:B-1----:R-:W-:Y:S01]  /*4e20*/  FADD.FTZ R21, R37.reuse, R0 ;  /* 0x0000000025157221 */ /* 0x042fe20000010000 */
[----:B------:R-:W-:Y:S01]  /*4e30*/  F2FP.F16.F32.PACK_AB R192, R37, R24 ;  /* 0x0000001825c0723e */ /* 0x000fe200000000ff */
[----:B------:R-:W-:Y:S01]  /*4e40*/  IMAD.MOV.U32 R0, RZ, RZ, 0x3f800000 ;  /* 0x3f800000ff007424 */ /* 0x000fe200078e00ff */
[----:B------:R-:W-:Y:S02]  /*4e50*/  CS2R R36, SRZ ;  /* 0x0000000000247805 */ /* 0x000fe4000001ff00 */
[----:B------:R-:W-:Y:S02]  /*4e60*/  CS2R R24, SRZ ;  /* 0x0000000000187805 */ /* 0x000fe4000001ff00 */
[----:B------:R1:W4:Y:S01]  /*4e70*/  MUFU.EX2 R39, R42 ;  /* 0x0000002a00277308 */ /* 0x0003220000000800 */
[----:B--2---:R-:W-:Y:S01]  /*4e80*/  FADD.FTZ R14, R28, R21 ;  /* 0x000000151c0e7221 */ /* 0x004fe20000010000 */
[----:B0-----:R-:W-:Y:S01]  /*4e90*/  CS2R R90, SRZ ;  /* 0x00000000005a7805 */ /* 0x001fe2000001ff00 */
[C---:B---3--:R-:W-:Y:S01]  /*4ea0*/  FADD.FTZ R9, R195.reuse, R2 ;  /* 0x00000002c3097221 */ /* 0x048fe20000010000 */
[----:B------:R-:W-:Y:S01]  /*4eb0*/  F2FP.F16.F32.PACK_AB R195, R195, R88 ;  /* 0x00000058c3c3723e */ /* 0x000fe200000000ff */
[----:B------:R-:W-:Y:S01]  /*4ec0*/  IMAD.MOV.U32 R2, RZ, RZ, 0x3f800000 ;  /* 0x3f800000ff027424 */ /* 0x000fe200078e00ff */
[----:B------:R-:W-:-:S02]  /*4ed0*/  CS2R R88, SRZ ;  /* 0x0000000000587805 */ /* 0x000fc4000001ff00 */
[----:B-1----:R-:W-:Y:S01]  /*4ee0*/  CS2R R42, SRZ ;  /* 0x00000000002a7805 */ /* 0x002fe2000001ff00 */
[C---:B----4-:R-:W-:Y:S01]  /*4ef0*/  FADD.FTZ R14, R39.reuse, R14 ;  /* 0x0000000e270e7221 */ /* 0x050fe20000010000 */
[----:B------:R-:W-:Y:S02]  /*4f00*/  F2FP.F16.F32.PACK_AB R194, R39, R28 ;  /* 0x0000001c27c2723e */ /* 0x000fe400000000ff */
[----:B------:R-:W-:Y:S02]  /*4f10*/  CS2R R38, SRZ ;  /* 0x0000000000267805 */ /* 0x000fe4000001ff00 */
[----:B------:R-:W-:Y:S01]  /*4f20*/  CS2R R28, SRZ ;  /* 0x00000000001c7805 */ /* 0x000fe2000001ff00 */
[----:B------:R-:W-:Y:S06]  /*4f30*/  @!P3 BRA `(.L_x_2180) ;  /* 0x00000040002cb947 */ /* 0x000fec0003800000 */
[----:B------:R-:W-:Y:S01]  /*4f40*/  UMOV UR6, URZ ;  /* 0x0000003f00067c82 */ /* 0x000fe20008000000 */
[----:B------:R-:W-:Y:S02]  /*4f50*/  IMAD.MOV.U32 R20, RZ, RZ, R7 ;  /* 0x000000ffff147224 */ /* 0x000fe400078e0007 */
[----:B------:R-:W-:Y:S02]  /*4f60*/  IMAD.MOV.U32 R21, RZ, RZ, R6 ;  /* 0x000000ffff157224 */ /* 0x000fe400078e0006 */
[----:B------:R-:W-:Y:S02]  /*4f70*/  IMAD.MOV.U32 R214, RZ, RZ, RZ ;  /* 0x000000ffffd67224 */ /* 0x000fe400078e00ff */
[----:B------:R-:W-:Y:S02]  /*4f80*/  IMAD.MOV.U32 R2, RZ, RZ, 0x3f800000 ;  /* 0x3f800000ff027424 */ /* 0x000fe400078e00ff */
[----:B------:R-:W-:Y:S02]  /*4f90*/  IMAD.U32 R218, RZ, RZ, UR6 ;  /* 0x00000006ffda7e24 */ /* 0x000fe4000f8e00ff */
[----:B------:R-:W-:-:S02]  /*4fa0*/  IMAD.MOV.U32 R0, RZ, RZ, 0x3f800000 ;  /* 0x3f800000ff007424 */ /* 0x000fc400078e00ff */
[----:B------:R-:W-:-:S07]  /*4fb0*/  IMAD.MOV.U32 R151, RZ, RZ, RZ ;  /* 0x000000ffff977224 */ /* 0x000fce00078e00ff */
.L_x_2189:
[----:B------:R-:W-:-:S13]  /*4fc0*/  R2UR UR6, R218 ;  /* 0x00000000da0672ca */ /* 0x000fda00000e0000 */
[----:B------:R-:W-:-:S04]  /*4fd0*/  UIADD3 UR6, UR6, 0x1, URZ ;  /* 0x0000000106067890 */ /* 0x000fc8000fffe03f */
[----:B------:R-:W-:-:S04]  /*4fe0*/  UISETP.NE.AND UP0, UPT, UR6, 0x2, UPT ;  /* 0x000000020600788c */ /* 0x000fc8000bf05270 */
[----:B------:R-:W-:Y:S02]  /*4ff0*/  USEL UR7, URZ, 0x1, UP0 ;  /* 0x000000013f077887 */ /* 0x000fe40008000000 */
[----:B------:R-:W-:-:S04]  /*5000*/  USEL UR61, UR6, URZ, UP0 ;  /* 0x0000003f063d7287 */ /* 0x000fc80008000000 */
[----:B------:R-:W-:Y:S01]  /*5010*/  LOP3.LUT R8, R214, UR7, RZ, 0x3c, !PT ;  /* 0x00000007d6087c12 */ /* 0x000fe2000f8e3cff */
[----:B------:R-:W-:Y:S07]  /*5020*/  @!P0 BRA `(.L_x_2181) ;  /* 0x0000000000048947 */ /* 0x000fee0003800000 */
[----:B------:R-:W-:Y:S01]  /*5030*/  BPT.TRAP 0x1 ;  /* 0x000000040000795c */ /* 0x000fe20000300000 */
.L_x_2181:
[----:B------:R-:W-:Y:S02]  /*5040*/  R2UR UR6, R16 ;  /* 0x00000000100672ca */ /* 0x000fe400000e0000 */
[----:B------:R-:W-:-:S11]  /*5050*/  SHF.L.U32 R3, R8, 0x1f, RZ ;  /* 0x0000001f08037819 */ /* 0x000fd600000006ff */
[----:B------:R-:W-:-:S06]  /*5060*/  ULEA UR6, UR61, UR6, 0x3 ;  /* 0x000000063d067291 */ /* 0x000fcc000f8e183f */
[----:B------:R-:W-:-:S03]  /*5070*/  MOV R215, UR6 ;  /* 0x0000000600d77c02 */ /* 0x000fc60008000f00 */
[----:B------:R0:W1:Y:S01]  /*5080*/  SYNCS.PHASECHK.TRANS64.TRYWAIT P3, [UR6+0x38830], R3 ;  /* 0x03883003ff0075a7 */ /* 0x0000620008060146 */
[----:B------:R-:W-:Y:S05]  /*5090*/  @!P0 BRA `(.L_x_2182) ;  /* 0x0000000000048947 */ /* 0x000fea0003800000 */
[----:B------:R-:W-:Y:S01]  /*50a0*/  BPT.TRAP 0x1 ;  /* 0x000000040000795c */ /* 0x000fe20000300000 */
.L_x_2182:
[----:B-1----:R-:W-:Y:S05]  /*50b0*/  @P3 BRA `(.L_x_2183) ;  /* 0x00000000000c3947 */ /* 0x002fea0003800000 */
[----:B------:R-:W-:-:S13]  /*50c0*/  R2UR UR6, R215 ;  /* 0x00000000d70672ca */ /* 0x000fda00000e0000 */
[----:B------:R-:W1:Y:S02]  /*50d0*/  SYNCS.PHASECHK.TRANS64.TRYWAIT P3, [UR6+0x38830], R3 ;  /* 0x03883003ff0075a7 */ /* 0x000e640008060146 */
[----:B-1----:R-:W-:Y:S05]  /*50e0*/  @!P3 BRA `(.L_x_2184) ;  /* 0x000000fc0010b947 */ /* 0x002fea0003800000 */
.L_x_2183:
        /* <DEDUP_REMOVED lines=649> */
.L_x_2185:
[----:B------:R-:W-:Y:S02]  /*7980*/  R2UR UR7, R16 ;  /* 0x00000000100772ca */ /* 0x000fe400000e0000 */
[----:B------:R-:W-:Y:S02]  /*7990*/  R2UR UR6, R218 ;  /* 0x00000000da0672ca */ /* 0x000fe400000e0000 */
[----:B------:R-:W-:-:S11]  /*79a0*/  SHF.L.U32 R0, R214, 0x1f, RZ ;  /* 0x0000001fd6007819 */ /* 0x000fd600000006ff */
[----:B------:R-:W-:-:S09]  /*79b0*/  ULEA UR7, UR6, UR7, 0x3 ;  /* 0x0000000706077291 */ /* 0x000fd2000f8e183f */
[----:B------:R0:W1:Y:S01]  /*79c0*/  SYNCS.PHASECHK.TRANS64.TRYWAIT P3, [UR7+0x38850], R0 ;  /* 0x03885000ff0075a7 */ /* 0x0000620008060147 */
[----:B------:R-:W-:Y:S05]  /*79d0*/  @!P0 BRA `(.L_x_2186) ;  /* 0x0000000000048947 */ /* 0x000fea0003800000 */
[----:B------:R-:W-:Y:S01]  /*79e0*/  BPT.TRAP 0x1 ;  /* 0x000000040000795c */ /* 0x000fe20000300000 */
.L_x_2186:
[----:B-1----:R-:W-:Y:S05]  /*79f0*/  @P3 BRA `(.L_x_2187) ;  /* 0x0000000000083947 */ /* 0x002fea0003800000 */
[----:B------:R-:W1:Y:S02]  /*7a00*/  SYNCS.PHASECHK.TRANS64.TRYWAIT P3, [UR7+0x38850], R0 ;  /* 0x03885000ff0075a7 */ /* 0x000e640008060147 */
[----:B-1----:R-:W-:Y:S05]  /*7a10*/  @!P3 BRA `(.L_x_2188) ;  /* 0x000000d000e0b947 */ /* 0x002fea0003800000 */
.L_x_2187:
[----:B------:R-:W-:Y:S01]  /*7a20*/  R2UR UR6, R16 ;  /* 0x00000000100672ca */ /* 0x000fe200000e0000 */
[----:B------:R-:W-:Y:S01]  /*7a30*/  WARPGROUP.ARRIVE ;  /* 0x00000000000079c5 */ /* 0x000fe20000000000 */
[----:B------:R-:W-:Y:S01]  /*7a40*/  R2UR UR10, R218 ;  /* 0x00000000da0a72ca */ /* 0x000fe200000e0000 */
[----:B------:R-:W-:Y:S01]  /*7a50*/  UMOV UR11, 0x40000040 ;  /* 0x40000040000b7882 */ /* 0x000fe20000000000 */
[----:B01----:R-:W0:Y:S01]  /*7a60*/  @P2 LDC R0, c[0x0][0x44c] ;  /* 0x00011300ff002b82 */ /* 0x003e220000000800 */
[----:B------:R-:W-:Y:S01]  /*7a70*/  IMAD.MOV.U32 R3, RZ, RZ, R15 ;  /* 0x000000ffff037224 */ /* 0x000fe200078e000f */
[----:B------:R-:W-:Y:S01]  /*7a80*/  ULDC UR15, c[0x0][0x2f0] ;  /* 0x0000bc00000f7ab9 */ /* 0x000fe20000000800 */
[----:B------:R-:W-:-:S05]  /*7a90*/  ULDC UR14, c[0x0][0x288] ;  /* 0x0000a200000e7ab9 */ /* 0x000fca0000000800 */
[----:B------:R-:W1:Y:S01]  /*7aa0*/  @P2 LDC R7, c[0x0][0x450] ;  /* 0x00011400ff072b82 */ /* 0x000e620000000800 */
[----:B------:R-:W-:-:S04]  /*7ab0*/  UIADD3 UR6, UR6, 0x400, URZ ;  /* 0x0000040006067890 */ /* 0x000fc8000fffe03f */
[----:B------:R-:W-:-:S04]  /*7ac0*/  USHF.R.U32.HI UR6, URZ, 0x4, UR6 ;  /* 0x000000043f067899 */ /* 0x000fc80008011606 */
[----:B------:R-:W-:-:S04]  /*7ad0*/  ULOP3.LUT UR6, UR6, 0x3fff, URZ, 0xc0, !UPT ;  /* 0x00003fff06067892 */ /* 0x000fc8000f8ec03f */
[----:B------:R-:W-:Y:S01]  /*7ae0*/  ULOP3.LUT UR6, UR6, 0x2800000, URZ, 0xfc, !UPT ;  /* 0x0280000006067892 */ /* 0x000fe2000f8efc3f */
[----:B0-----:R-:W-:-:S03]  /*7af0*/  @P2 IMAD.HI.U32 R0, R15, R0, RZ ;  /* 0x000000000f002227 */ /* 0x001fc600078e00ff */
[----:B------:R-:W-:-:S07]  /*7b00*/  UIMAD UR6, UR10, 0xa00, UR6 ;  /* 0x00000a000a0678a4 */ /* 0x000fce000f8e0206 */
[----:B------:R-:W-:Y:S01]  /*7b10*/  UMOV UR10, UR6 ;  /* 0x00000006000a7c82 */ /* 0x000fe20008000000 */
[----:B-1----:R-:W-:Y:S01]  /*7b20*/  @P2 SHF.R.U32.HI R3, RZ, R7, R0 ;  /* 0x00000007ff032219 */ /* 0x002fe20000011600 */
[----:B------:R-:W-:Y:S01]  /*7b30*/  HGMMA.64x256x16.F32 R24, R208, gdesc[UR8].tnspB, R24, gsb0 ;  /* 0x43e00008d0187df0 */ /* 0x000fe20008000818 */
[----:B------:R-:W-:Y:S01]  /*7b40*/  UIADD3 UR10, UR6, 0x80, URZ ;  /* 0x00000080060a7890 */ /* 0x000fe2000fffe03f */
[----:B------:R-:W-:Y:S01]  /*7b50*/  IMAD.MOV.U32 R0, RZ, RZ, -0x50 ;  /* 0xffffffb0ff007424 */ /* 0x000fe200078e00ff */
[----:B------:R-:W-:Y:S01]  /*7b60*/  UMOV UR11, 0x40000040 ;  /* 0x40000040000b7882 */ /* 0x000fe20000000000 */
[----:B------:R-:W0:Y:S02]  /*7b70*/  SHFL.IDX PT, R2, R3, 0x1, 0x1c1f ;  /* 0x003c1f0003027f89 */ /* 0x000e2400000e0000 */
[----:B------:R-:W-:-:S04]  /*7b80*/  IMAD R0, R213, R0, 0x1 ;  /* 0x00000001d5007424 */ /* 0x000fc800078e0200 */
[----:B------:R-:W-:-:S04]  /*7b90*/  IMAD R7, R19, -0x2, R0 ;  /* 0xfffffffe13077824 */ /* 0x000fc800078e0200 */
[----:B------:R-:W-:Y:S01]  /*7ba0*/  IMAD R7, R18, UR15, R7 ;  /* 0x0000000f12077c24 */ /* 0x000fe2000f8e0207 */
[----:B------:R-:W-:Y:S02]  /*7bb0*/  WARPGROUP.DEPBAR.LE gsb0, 0x0 ;  /* 0x00008000000079c5 */ /* 0x000fe40000010000 */
[----:B------:R-:W-:Y:S01]  /*7bc0*/  WARPGROUP.ARRIVE ;  /* 0x00000000000079c5 */ /* 0x000fe20000000000 */
[----:B------:R-:W1:Y:S10]  /*7bd0*/  SHFL.IDX PT, R208, R3, RZ, 0x1c1f ;  /* 0x001c1fff03d07589 */ /* 0x000e7400000e0000 */
[----:B------:R-:W-:Y:S01]  /*7be0*/  HGMMA.64x256x16.F32 R24, R204, gdesc[UR8].tnspB, R24, gsb0 ;  /* 0x43e00008cc187df0 */ /* 0x000fe20008000818 */
[----:B------:R-:W-:Y:S01]  /*7bf0*/  UIADD3 UR10, UR6, 0x100, URZ ;  /* 0x00000100060a7890 */ /* 0x000fe2000fffe03f */
[----:B------:R-:W-:Y:S01]  /*7c00*/  UMOV UR11, 0x40000040 ;  /* 0x40000040000b7882 */ /* 0x000fe20000000000 */
[----:B------:R-:W-:-:S02]  /*7c10*/  WARPGROUP.DEPBAR.LE gsb0, 0x0 ;  /* 0x00008000000079c5 */ /* 0x000fc40000010000 */
[----:B------:R-:W-:-:S15]  /*7c20*/  WARPGROUP.ARRIVE ;  /* 0x00000000000079c5 */ /* 0x000fde0000000000 */
[----:B------:R-:W-:-:S08]  /*7c30*/  NOP ;  /* 0x0000000000007918 */ /* 0x000fd00000000000 */
[----:B------:R-:W-:Y:S01]  /*7c40*/  HGMMA.64x256x16.F32 R24, R200, gdesc[UR8].tnspB, R24, gsb0 ;  /* 0x43e00008c8187df0 */ /* 0x000fe20008000818 */
[----:B------:R-:W-:Y:S01]  /*7c50*/  UIADD3 UR10, UR6, 0x180, URZ ;  /* 0x00000180060a7890 */ /* 0x000fe2000fffe03f */
[----:B------:R-:W-:Y:S01]  /*7c60*/  UMOV UR11, 0x40000040 ;  /* 0x40000040000b7882 */ /* 0x000fe20000000000 */
[----:B------:R-:W-:Y:S01]  /*7c70*/  UIADD3 UR6, UR6, 0x200, URZ ;  /* 0x0000020006067890 */ /* 0x000fe2000fffe03f */
[----:B------:R-:W-:Y:S02]  /*7c80*/  WARPGROUP.DEPBAR.LE gsb0, 0x0 ;  /* 0x00008000000079c5 */ /* 0x000fe40000010000 */
[----:B------:R-:W-:Y:S01]  /*7c90*/  WARPGROUP.ARRIVE ;  /* 0x00000000000079c5 */ /* 0x000fe20000000000 */
[----:B0-----:R-:W-:-:S04]  /*7ca0*/  IADD3 R201, R2, -UR14, R7 ;  /* 0x8000000e02c97c10 */ /* 0x001fc8000fffe007 */
[----:B------:R-:W-:-:S15]  /*7cb0*/  ISETP.GT.AND P3, PT, R201, RZ, PT ;  /* 0x000000ffc900720c */ /* 0x000fde0003f64270 */
[----:B------:R-:W-:-:S02]  /*7cc0*/  NOP ;  /* 0x0000000000007918 */ /* 0x000fc40000000000 */
[----:B------:R-:W-:Y:S01]  /*7cd0*/  HGMMA.64x256x16.F32 R24, R196, gdesc[UR8].tnspB, R24, gsb0 ;  /* 0x43e00008c4187df0 */ /* 0x000fe20008000818 */
[----:B------:R-:W-:Y:S01]  /*7ce0*/  ISETP.GT.AND P4, PT, R201, 0x1, PT ;  /* 0x00000001c900780c */ /* 0x000fe20003f84270 */
[----:B------:R-:W-:Y:S01]  /*7cf0*/  UMOV UR10, UR6 ;  /* 0x00000006000a7c82 */ /* 0x000fe20008000000 */
[----:B------:R-:W-:Y:S01]  /*7d00*/  FSEL R216, R186, -INF , P3 ;  /* 0xff800000bad87808 */ /* 0x000fe20001800000 */
[----:B------:R-:W-:Y:S01]  /*7d10*/  UMOV UR11, 0x40000040 ;  /* 0x40000040000b7882 */ /* 0x000fe20000000000 */
[----:B------:R-:W-:Y:S02]  /*7d20*/  FSEL R214, R187, -INF , P4 ;  /* 0xff800000bbd67808 */ /* 0x000fe40002000000 */
[C---:B------:R-:W-:Y:S02]  /*7d30*/  ISETP.GT.AND P3, PT, R201.reuse, 0x8, PT ;  /* 0x00000008c900780c */ /* 0x040fe40003f64270 */
[----:B------:R-:W-:Y:S02]  /*7d40*/  FMNMX.FTZ R187, R216, R20, !PT ;  /* 0x00000014d8bb7209 */ /* 0x000fe40007810000 */
[----:B------:R-:W-:-:S02]  /*7d50*/  ISETP.GT.AND P4, PT, R201, 0x9, PT ;  /* 0x00000009c900780c */ /* 0x000fc40003f84270 */
[----:B------:R-:W-:Y:S02]  /*7d60*/  FSEL R210, R190, -INF , P3 ;  /* 0xff800000bed27808 */ /* 0x000fe40001800000 */
[----:B------:R-:W-:Y:S02]  /*7d70*/  FMNMX.FTZ R187, R214, R187, !PT ;  /* 0x000000bbd6bb7209 */ /* 0x000fe40007810000 */
[----:B------:R-:W-:Y:S02]  /*7d80*/  ISETP.GT.AND P3, PT, R201, 0x10, PT ;  /* 0x00000010c900780c */ /* 0x000fe40003f64270 */
[----:B------:R-:W-:Y:S02]  /*7d90*/  FSEL R0, R191, -INF , P4 ;  /* 0xff800000bf007808 */ /* 0x000fe40002000000 */
        /* <DEDUP_REMOVED lines=46> */
[----:B------:R-:W-:Y:S02]  /*8080*/  FSEL R158, R159, -INF , P4 ;  /* 0xff8000009f9e7808 */ /* 0x000fe40002000000 */
[----:B------:R-:W-:Y:S02]  /*8090*/  FMNMX.FTZ R187, R206, R187, !PT ;  /* 0x000000bbcebb7209 */ /* 0x000fe40007810000 */
[----:B-1----:R-:W-:Y:S02]  /*80a0*/  IADD3 R159, R208, -UR14, R7 ;  /* 0x8000000ed09f7c10 */ /* 0x002fe4000fffe007 */
[----:B------:R-:W-:-:S02]  /*80b0*/  FMNMX.FTZ R187, R158, R187, !PT ;  /* 0x000000bb9ebb7209 */ /* 0x000fc40007810000 */
[C---:B------:R-:W-:Y:S02]  /*80c0*/  ISETP.GT.AND P3, PT, R159.reuse, RZ, PT ;  /* 0x000000ff9f00720c */ /* 0x040fe40003f64270 */
[C---:B------:R-:W-:Y:S01]  /*80d0*/  ISETP.GT.AND P4, PT, R159.reuse, 0x1, PT ;  /* 0x000000019f00780c */ /* 0x040fe20003f84270 */
[----:B------:R-:W0:Y:S01]  /*80e0*/  SHFL.BFLY PT, R218, R187, 0x2, 0x1f ;  /* 0x0c401f00bbda7f89 */ /* 0x000e2200000e0000 */
[----:B------:R-:W-:Y:S02]  /*80f0*/  FSEL R184, R184, -INF , P3 ;  /* 0xff800000b8b87808 */ /* 0x000fe40001800000 */
[----:B------:R-:W-:Y:S02]  /*8100*/  ISETP.GT.AND P5, PT, R159, 0x8, PT ;  /* 0x000000089f00780c */ /* 0x000fe40003fa4270 */
[----:B------:R-:W-:Y:S02]  /*8110*/  FSEL R208, R185, -INF , P4 ;  /* 0xff800000b9d07808 */ /* 0x000fe40002000000 */
[----:B------:R-:W-:-:S02]  /*8120*/  FMNMX.FTZ R3, R184, R21, !PT ;  /* 0x00000015b8037209 */ /* 0x000fc40007810000 */
[C---:B------:R-:W-:Y:S02]  /*8130*/  ISETP.GT.AND P3, PT, R159.reuse, 0x9, PT ;  /* 0x000000099f00780c */ /* 0x040fe40003f64270 */
[----:B------:R-:W-:Y:S02]  /*8140*/  FSEL R188, R188, -INF , P5 ;  /* 0xff800000bcbc7808 */ /* 0x000fe40002800000 */
[----:B------:R-:W-:Y:S02]  /*8150*/  FMNMX.FTZ R7, R208, R3, !PT ;  /* 0x00000003d0077209 */ /* 0x000fe40007810000 */
[C---:B------:R-:W-:Y:S01]  /*8160*/  ISETP.GT.AND P4, PT, R159.reuse, 0x11, PT ;  /* 0x000000119f00780c */ /* 0x040fe20003f84270 */
[----:B------:R-:W1:Y:S01]  /*8170*/  LDC R3, c[0x0][0x988] ;  /* 0x00026200ff037b82 */ /* 0x000e620000000800 */
[----:B------:R-:W-:Y:S02]  /*8180*/  FMNMX.FTZ R7, R188, R7, !PT ;  /* 0x00000007bc077209 */ /* 0x000fe40007810000 */
[----:B------:R-:W-:-:S02]  /*8190*/  ISETP.GT.AND P5, PT, R159, 0x21, PT ;  /* 0x000000219f00780c */ /* 0x000fc40003fa4270 */
[----:B------:R-:W-:Y:S02]  /*81a0*/  R2UR UR14, R215 ;  /* 0x00000000d70e72ca */ /* 0x000fe400000e0000 */
[----:B------:R-:W-:Y:S02]  /*81b0*/  FSEL R226, R169, -INF , P5 ;  /* 0xff800000a9e27808 */ /* 0x000fe40002800000 */
[----:B0-----:R-:W-:Y:S02]  /*81c0*/  FMNMX.FTZ R163, R187, R218, !PT ;  /* 0x000000dabba37209 */ /* 0x001fe40007810000 */
[----:B------:R-:W-:Y:S02]  /*81d0*/  FSEL R218, R177, -INF , P4 ;  /* 0xff800000b1da7808 */ /* 0x000fe40002000000 */
[C---:B------:R-:W-:Y:S01]  /*81e0*/  ISETP.GT.AND P4, PT, R159.reuse, 0x19, PT ;  /* 0x000000199f00780c */ /* 0x040fe20003f84270 */
[----:B------:R-:W0:Y:S01]  /*81f0*/  SHFL.BFLY PT, R224, R163, 0x1, 0x1f ;  /* 0x0c201f00a3e07f89 */ /* 0x000e2200000e0000 */
[----:B------:R-:W-:-:S02]  /*8200*/  ISETP.GT.AND P5, PT, R159, 0x29, PT ;  /* 0x000000299f00780c */ /* 0x000fc40003fa4270 */
[----:B------:R-:W-:Y:S02]  /*8210*/  FSEL R222, R181, -INF , P4 ;  /* 0xff800000b5de7808 */ /* 0x000fe40002000000 */
[----:B------:R-:W-:Y:S01]  /*8220*/  ISETP.GT.AND P4, PT, R159, 0x20, PT ;  /* 0x000000209f00780c */ /* 0x000fe20003f84270 */
[----:B------:R-:W-:Y:S02]  /*8230*/  WARPGROUP.DEPBAR.LE gsb0, 0x0 ;  /* 0x00008000000079c5 */ /* 0x000fe40000010000 */
[----:B------:R-:W-:Y:S01]  /*8240*/  FSEL R196, R189, -INF , P3 ;  /* 0xff800000bdc47808 */ /* 0x000fe20001800000 */
[----:B------:R-:W-:Y:S01]  /*8250*/  WARPGROUP.ARRIVE ;  /* 0x00000000000079c5 */ /* 0x000fe20000000000 */
[C---:B------:R-:W-:Y:S02]  /*8260*/  ISETP.GT.AND P3, PT, R159.reuse, 0x10, PT ;  /* 0x000000109f00780c */ /* 0x040fe40003f64270 */
[----:B------:R-:W-:Y:S02]  /*8270*/  FMNMX.FTZ R7, R196, R7, !PT ;  /* 0x00000007c4077209 */ /* 0x000fe40007810000 */
[----:B------:R-:W-:Y:S01]  /*8280*/  FSEL R198, R176, -INF , P3 ;  /* 0xff800000b0c67808 */ /* 0x000fe20001800000 */
[----:B------:R-:W-:Y:S01]  /*8290*/  HGMMA.64x256x16.F32 R24, R192, gdesc[UR8].tnspB, R24, gsb0 ;  /* 0x43e00008c0187df0 */ /* 0x000fe20008000818 */
[----:B------:R-:W-:-:S02]  /*82a0*/  ISETP.GT.AND P3, PT, R159, 0x18, PT ;  /* 0x000000189f00780c */ /* 0x000fc40003f64270 */
[----:B------:R-:W-:Y:S02]  /*82b0*/  FMNMX.FTZ R7, R198, R7, !PT ;  /* 0x00000007c6077209 */ /* 0x000fe40007810000 */
[----:B------:R-:W-:Y:S02]  /*82c0*/  FSEL R220, R180, -INF , P3 ;  /* 0xff800000b4dc7808 */ /* 0x000fe40001800000 */
[----:B------:R-:W-:Y:S02]  /*82d0*/  FMNMX.FTZ R155, R218, R7, !PT ;  /* 0x00000007da9b7209 */ /* 0x000fe40007810000 */
[----:B0-----:R-:W-:Y:S02]  /*82e0*/  FMNMX.FTZ R7, R163, R224, !PT ;  /* 0x000000e0a3077209 */ /* 0x001fe40007810000 */
[----:B------:R-:W-:Y:S02]  /*82f0*/  FMNMX.FTZ R155, R220, R155, !PT ;  /* 0x0000009bdc9b7209 */ /* 0x000fe40007810000 */
[----:B------:R-:W-:Y:S01]  /*8300*/  FSEL R224, R168, -INF , P4 ;  /* 0xff800000a8e07808 */ /* 0x000fe20002000000 */
[----:B-1----:R-:W-:Y:S01]  /*8310*/  FMUL.FTZ R167, R7, R3 ;  /* 0x0000000307a77220 */ /* 0x002fe20000410000 */
[----:B------:R-:W-:-:S02]  /*8320*/  FMNMX.FTZ R155, R222, R155, !PT ;  /* 0x0000009bde9b7209 */ /* 0x000fc40007810000 */
[----:B------:R-:W-:Y:S02]  /*8330*/  ISETP.GT.AND P3, PT, R159, 0x28, PT ;  /* 0x000000289f00780c */ /* 0x000fe40003f64270 */
[----:B------:R-:W-:Y:S02]  /*8340*/  FMNMX.FTZ R163, R224, R155, !PT ;  /* 0x0000009be0a37209 */ /* 0x000fe40007810000 */
[----:B------:R-:W-:Y:S02]  /*8350*/  FSEL R228, R172, -INF , P3 ;  /* 0xff800000ace47808 */ /* 0x000fe40001800000 */
[----:B------:R-:W-:Y:S02]  /*8360*/  FMNMX.FTZ R163, R226, R163, !PT ;  /* 0x000000a3e2a37209 */ /* 0x000fe40007810000 */
[----:B------:R-:W-:Y:S02]  /*8370*/  FSEL R168, R173, -INF , P5 ;  /* 0xff800000ada87808 */ /* 0x000fe40002800000 */
[----:B------:R-:W-:-:S02]  /*8380*/  ISETP.GT.AND P3, PT, R159, 0x30, PT ;  /* 0x000000309f00780c */ /* 0x000fc40003f64270 */
[----:B------:R-:W-:Y:S02]  /*8390*/  FMNMX.FTZ R163, R228, R163, !PT ;  /* 0x000000a3e4a37209 */ /* 0x000fe40007810000 */
[C---:B------:R-:W-:Y:S02]  /*83a0*/  ISETP.GT.AND P5, PT, R159.reuse, 0x31, PT ;  /* 0x000000319f00780c */ /* 0x040fe40003fa4270 */
[----:B------:R-:W-:Y:S02]  /*83b0*/  FSEL R176, R160, -INF , P3 ;  /* 0xff800000a0b07808 */ /* 0x000fe40001800000 */
[----:B------:R-:W-:Y:S02]  /*83c0*/  FMNMX.FTZ R163, R168, R163, !PT ;  /* 0x000000a3a8a37209 */ /* 0x000fe40007810000 */
[----:B------:R-:W-:Y:S02]  /*83d0*/  ISETP.GT.AND P3, PT, R159, 0x38, PT ;  /* 0x000000389f00780c */ /* 0x000fe40003f64270 */
[----:B------:R-:W-:-:S02]  /*83e0*/  FSEL R172, R161, -INF , P5 ;  /* 0xff800000a1ac7808 */ /* 0x000fc40002800000 */
[----:B------:R-:W-:Y:S02]  /*83f0*/  FMNMX.FTZ R163, R176, R163, !PT ;  /* 0x000000a3b0a37209 */ /* 0x000fe40007810000 */
[----:B------:R-:W-:Y:S02]  /*8400*/  ISETP.GT.AND P5, PT, R159, 0x39, PT ;  /* 0x000000399f00780c */ /* 0x000fe40003fa4270 */
[----:B------:R-:W-:Y:S02]  /*8410*/  FSEL R180, R164, -INF , P3 ;  /* 0xff800000a4b47808 */ /* 0x000fe40001800000 */
[----:B------:R-:W-:Y:S02]  /*8420*/  FMNMX.FTZ R163, R172, R163, !PT ;  /* 0x000000a3aca37209 */ /* 0x000fe40007810000 */
[----:B------:R-:W-:Y:S02]  /*8430*/  FSETP.NEU.FTZ.AND P4, PT, R7, -INF , PT ;  /* 0xff8000000700780b */ /* 0x000fe40003f9d000 */
[----:B------:R-:W-:-:S02]  /*8440*/  FSEL R164, R165, -INF , P5 ;  /* 0xff800000a5a47808 */ /* 0x000fc40002800000 */
[----:B------:R-:W-:Y:S02]  /*8450*/  ISETP.GT.AND P3, PT, R159, 0x40, PT ;  /* 0x000000409f00780c */ /* 0x000fe40003f64270 */
[----:B------:R-:W-:Y:S02]  /*8460*/  FMNMX.FTZ R163, R180, R163, !PT ;  /* 0x000000a3b4a37209 */ /* 0x000fe40007810000 */
[----:B------:R-:W-:Y:S02]  /*8470*/  FSEL R155, R167, RZ, P4 ;  /* 0x000000ffa79b7208 */ /* 0x000fe40002000000 */
[C---:B------:R-:W-:Y:S02]  /*8480*/  ISETP.GT.AND P5, PT, R159.reuse, 0x41, PT ;  /* 0x000000419f00780c */ /* 0x040fe40003fa4270 */
[----:B------:R-:W-:Y:S01]  /*8490*/  FSEL R152, R152, -INF , P3 ;  /* 0xff80000098987808 */ /* 0x000fe20001800000 */
[--C-:B------:R-:W-:Y:S01]  /*84a0*/  FFMA.FTZ R211, R210, R3, -R155.reuse ;  /* 0x00000003d2d37223 */ /* 0x100fe2000001089b */
[----:B------:R-:W-:Y:S01]  /*84b0*/  FMNMX.FTZ R163, R164, R163, !PT ;  /* 0x000000a3a4a37209 */ /* 0x000fe20007810000 */
[-CC-:B------:R-:W-:Y:S01]  /*84c0*/  FFMA.FTZ R160, R214, R3.reuse, -R155.reuse ;  /* 0x00000003d6a07223 */ /* 0x180fe2000001089b */
[----:B------:R-:W-:Y:S01]  /*84d0*/  ISETP.GT.AND P3, PT, R159, 0x48, PT ;  /* 0x000000489f00780c */ /* 0x000fe20003f64270 */
[-CC-:B------:R-:W-:Y:S01]  /*84e0*/  FFMA.FTZ R209, R216, R3.reuse, -R155.reuse ;  /* 0x00000003d8d17223 */ /* 0x180fe2000001089b */
        /* <DEDUP_REMOVED lines=9> */
[----:B------:R0:W-:Y:S01]  /*8580*/  MUFU.EX2 R156, R153 ;  /* 0x00000099009c7308 */ /* 0x0001e20000000800 */
[----:B------:R-:W-:Y:S01]  /*8590*/  FSEL R216, R157, -INF , P5 ;  /* 0xff8000009dd87808 */ /* 0x000fe20002800000 */
[--C-:B------:R-:W-:Y:S01]  /*85a0*/  FFMA.FTZ R207, R182, R3, -R155.reuse ;  /* 0x00000003b6cf7223 */ /* 0x100fe2000001089b */
[----:B------:R-:W-:Y:S01]  /*85b0*/  FMNMX.FTZ R163, R214, R163, !PT ;  /* 0x000000a3d6a37209 */ /* 0x000fe20007810000 */
[-CC-:B------:R-:W-:Y:S01]  /*85c0*/  FFMA.FTZ R157, R206, R3.reuse, -R155.reuse ;  /* 0x00000003ce9d7223 */ /* 0x180fe2000001089b */
[----:B------:R-:W-:Y:S01]  /*85d0*/  FSEL R171, R7, RZ, P4 ;  /* 0x000000ff07ab7208 */ /* 0x000fe20002000000 */
[--C-:B------:R-:W-:Y:S01]  /*85e0*/  FFMA.FTZ R197, R162, R3, -R155.reuse ;  /* 0x00000003a2c57223 */ /* 0x100fe2000001089b */
[----:B------:R-:W-:Y:S01]  /*85f0*/  FMNMX.FTZ R163, R216, R163, !PT ;  /* 0x000000a3d8a37209 */ /* 0x000fe20007810000 */
[----:B------:R-:W-:Y:S01]  /*8600*/  MUFU.EX2 R209, R209 ;  /* 0x000000d100d17308 */ /* 0x000fe20000000800 */
[-CC-:B------:R-:W-:Y:S01]  /*8610*/  FFMA.FTZ R162, R200, R3.reuse, -R155.reuse ;  /* 0x00000003c8a27223 */ /* 0x180fe2000001089b */
[----:B------:R-:W-:Y:S01]  /*8620*/  FADD.FTZ R2, -R171, R20 ;  /* 0x00000014ab027221 */ /* 0x000fe20000010100 */
[----:B------:R-:W-:Y:S01]  /*8630*/  IMAD.U32 R20, RZ, RZ, UR14 ;  /* 0x0000000eff147e24 */ /* 0x000fe2000f8e00ff */
[----:B------:R-:W1:Y:S01]  /*8640*/  SHFL.BFLY PT, R0, R163, 0x2, 0x1f ;  /* 0x0c401f00a3007f89 */ /* 0x000e6200000e0000 */
[-CC-:B------:R-:W-:Y:S01]  /*8650*/  FFMA.FTZ R201, R186, R3.reuse, -R155.reuse ;  /* 0x00000003bac97223 */ /* 0x180fe2000001089b */
[-C--:B------:R-:W-:Y:S01]  /*8660*/  FMUL.FTZ R2, R2, R3.reuse ;  /* 0x0000000302027220 */ /* 0x080fe20000410000 */
[----:B------:R-:W-:Y:S01]  /*8670*/  @!P1 VIADD R20, R20, 0x38840 ;  /* 0x0003884014149836 */ /* 0x000fe20000000000 */
[----:B------:R-:W-:Y:S01]  /*8680*/  MUFU.EX2 R160, R160 ;  /* 0x000000a000a07308 */ /* 0x000fe20000000800 */
[-CC-:B------:R-:W-:Y:S01]  /*8690*/  FFMA.FTZ R170, R170, R3.reuse, -R155.reuse ;  /* 0x00000003aaaa7223 */ /* 0x180fe2000001089b */
[-CC-:B------:R-:W-:Y:S01]  /*86a0*/  FFMA.FTZ R199, R166, R3.reuse, -R155.reuse ;  /* 0x00000003a6c77223 */ /* 0x180fe2000001089b */
[-CC-:B------:R-:W-:Y:S01]  /*86b0*/  FFMA.FTZ R166, R202, R3.reuse, -R155.reuse ;  /* 0x00000003caa67223 */ /* 0x180fe2000001089b */
[----:B------:R-:W-:Y:S01]  /*86c0*/  @!P1 PRMT R20, RZ, 0x654, R20 ;  /* 0x00000654ff149816 */ /* 0x000fe20000000014 */
[-CC-:B------:R-:W-:Y:S01]  /*86d0*/  FFMA.FTZ R203, R174, R3.reuse, -R155.reuse ;  /* 0x00000003aecb7223 */ /* 0x180fe2000001089b */
[-CC-:B------:R-:W-:Y:S01]  /*86e0*/  FFMA.FTZ R174, R190, R3.reuse, -R155.reuse ;  /* 0x00000003beae7223 */ /* 0x180fe2000001089b */
[----:B------:R-:W-:Y:S01]  /*86f0*/  FFMA.FTZ R158, R158, R3, -R155 ;  /* 0x000000039e9e7223 */ /* 0x000fe2000001089b */
[----:B------:R-:W2:Y:S08]  /*8700*/  MUFU.EX2 R2, R2 ;  /* 0x0000000200027308 */ /* 0x000eb00000000800 */
[----:B------:R-:W-:Y:S01]  /*8710*/  MUFU.EX2 R211, R211 ;  /* 0x000000d300d37308 */ /* 0x000fe20000000800 */
[----:B-1----:R-:W-:-:S07]  /*8720*/  FMNMX.FTZ R0, R163, R0, !PT ;  /* 0x00000000a3007209 */ /* 0x002fce0007810000 */
[----:B------:R-:W-:Y:S01]  /*8730*/  MUFU.EX2 R205, R205 ;  /* 0x000000cd00cd7308 */ /* 0x000fe20000000800 */
[----:B0-----:R-:W0:Y:S01]  /*8740*/  SHFL.BFLY PT, R153, R0, 0x1, 0x1f ;  /* 0x0c201f0000997f89 */ /* 0x001e2200000e0000 */
[----:B--2---:R-:W-:Y:S01]  /*8750*/  FFMA.FTZ R173, R2, R9, R209 ;  /* 0x0000000902ad7223 */ /* 0x004fe200000100d1 */
[----:B------:R-:W-:-:S05]  /*8760*/  F2FP.F16.F32.PACK_AB R209, R160, R209 ;  /* 0x000000d1a0d1723e */ /* 0x000fca00000000ff */
[----:B------:R-:W-:Y:S08]  /*8770*/  MUFU.EX2 R230, R230 ;  /* 0x000000e600e67308 */ /* 0x000ff00000000800 */
[----:B------:R-:W-:Y:S08]  /*8780*/  MUFU.EX2 R207, R207 ;  /* 0x000000cf00cf7308 */ /* 0x000ff00000000800 */
[----:B------:R-:W-:Y:S01]  /*8790*/  MUFU.EX2 R178, R178 ;  /* 0x000000b200b27308 */ /* 0x000fe20000000800 */
[----:B0-----:R-:W-:Y:S01]  /*87a0*/  FMNMX.FTZ R6, R0, R153, !PT ;  /* 0x0000009900067209 */ /* 0x001fe20007810000 */
[-CC-:B------:R-:W-:Y:S01]  /*87b0*/  FFMA.FTZ R153, R154, R3.reuse, -R155.reuse ;  /* 0x000000039a997223 */ /* 0x180fe2000001089b */
[----:B------:R-:W-:-:S02]  /*87c0*/  FFMA.FTZ R154, R204, R3, -R155 ;  /* 0x00000003cc9a7223 */ /* 0x000fc4000001089b */
[C---:B------:R-:W-:Y:S01]  /*87d0*/  FSETP.NEU.FTZ.AND P3, PT, R6.reuse, -INF , PT ;  /* 0xff8000000600780b */ /* 0x040fe20003f7d000 */
[C---:B------:R-:W-:Y:S02]  /*87e0*/  FMUL.FTZ R159, R6.reuse, R3 ;  /* 0x00000003069f7220 */ /* 0x040fe40000410000 */
[----:B------:R-:W-:Y:S01]  /*87f0*/  MUFU.EX2 R201, R201 ;  /* 0x000000c900c97308 */ /* 0x000fe20000000800 */
[----:B------:R-:W-:Y:S02]  /*8800*/  FSEL R0, R6, RZ, P3 ;  /* 0x000000ff06007208 */ /* 0x000fe40001800000 */
[----:B------:R-:W-:Y:S02]  /*8810*/  FSEL R159, R159, RZ, P3 ;  /* 0x000000ff9f9f7208 */ /* 0x000fe40001800000 */
[C---:B------:R-:W-:Y:S01]  /*8820*/  ISETP.GT.AND P3, PT, R213.reuse, R212, PT ;  /* 0x000000d4d500720c */ /* 0x040fe20003f64270 */
[----:B------:R-:W-:Y:S01]  /*8830*/  FADD.FTZ R0, -R0, R21 ;  /* 0x0000001500007221 */ /* 0x000fe20000010100 */
[----:B------:R-:W-:-:S02]  /*8840*/  VIADD R213, R213, 0xffffffff ;  /* 0xffffffffd5d57836 */ /* 0x000fc40000000000 */
[-CC-:B------:R-:W-:Y:S01]  /*8850*/  FFMA.FTZ R161, R184, R3.reuse, -R159.reuse ;  /* 0x00000003b8a17223 */ /* 0x180fe2000001089f */
[-CC-:B------:R-:W-:Y:S01]  /*8860*/  FFMA.FTZ R208, R208, R3.reuse, -R159.reuse ;  /* 0x00000003d0d07223 */ /* 0x180fe2000001089f */
[-C--:B------:R-:W-:Y:S01]  /*8870*/  FMUL.FTZ R0, R0, R3.reuse ;  /* 0x0000000300007220 */ /* 0x080fe20000410000 */
        /* <DEDUP_REMOVED lines=11> */
[----:B------:R-:W0:Y:S01]  /*8930*/  MUFU.EX2 R0, R0 ;  /* 0x0000000000007308 */ /* 0x000e220000000800 */
[-CC-:B------:R-:W-:Y:S01]  /*8940*/  FFMA.FTZ R155, R164, R3.reuse, -R159.reuse ;  /* 0x00000003a49b7223 */ /* 0x180fe2000001089f */
[-CC-:B------:R-:W-:Y:S01]  /*8950*/  FFMA.FTZ R196, R176, R3.reuse, -R159.reuse ;  /* 0x00000003b0c47223 */ /* 0x180fe2000001089f */
[-CC-:B------:R-:W-:Y:S01]  /*8960*/  FFMA.FTZ R172, R172, R3.reuse, -R159.reuse ;  /* 0x00000003acac7223 */ /* 0x180fe2000001089f */
[-CC-:B------:R-:W-:Y:S01]  /*8970*/  FFMA.FTZ R198, R180, R3.reuse, -R159.reuse ;  /* 0x00000003b4c67223 */ /* 0x180fe2000001089f */
[-CC-:B------:R-:W-:Y:S01]  /*8980*/  FFMA.FTZ R152, R152, R3.reuse, -R159.reuse ;  /* 0x0000000398987223 */ /* 0x180fe2000001089f */
[----:B------:R-:W-:Y:S01]  /*8990*/  FFMA.FTZ R214, R214, R3, -R159 ;  /* 0x00000003d6d67223 */ /* 0x000fe2000001089f */
[----:B------:R-:W-:Y:S01]  /*89a0*/  IMAD.U32 R168, RZ, RZ, UR7 ;  /* 0x00000007ffa87e24 */ /* 0x000fe2000f8e00ff */
[----:B------:R-:W1:Y:S01]  /*89b0*/  MUFU.EX2 R208, R208 ;  /* 0x000000d000d07308 */ /* 0x000e620000000800 */
[----:B------:R-:W-:-:S02]  /*89c0*/  IMAD.U32 R218, RZ, RZ, UR61 ;  /* 0x0000003dffda7e24 */ /* 0x000fc4000f8e00ff */
[----:B------:R-:W-:-:S05]  /*89d0*/  @!P1 VIADD R168, R168, 0x38860 ;  /* 0x00038860a8a89836 */ /* 0x000fca0000000000 */
[----:B------:R-:W2:Y:S01]  /*89e0*/  MUFU.EX2 R163, R163 ;  /* 0x000000a300a37308 */ /* 0x000ea20000000800 */
[----:B0-----:R-:W-:Y:S01]  /*89f0*/  FFMA.FTZ R171, R0, R14, R161 ;  /* 0x0000000e00ab7223 */ /* 0x001fe200000100a1 */
[----:B------:R-:W-:-:S06]  /*8a00*/  @!P1 PRMT R168, RZ, 0x654, R168 ;  /* 0x00000654ffa89816 */ /* 0x000fcc00000000a8 */
[----:B------:R-:W0:Y:S01]  /*8a10*/  MUFU.EX2 R182, R182 ;  /* 0x000000b600b67308 */ /* 0x000e220000000800 */
[C---:B-1----:R-:W-:Y:S01]  /*8a20*/  FADD.FTZ R14, R208.reuse, R171 ;  /* 0x000000abd00e7221 */ /* 0x042fe20000010000 */
[----:B------:R-:W-:-:S06]  /*8a30*/  F2FP.F16.F32.PACK_AB R208, R208, R161 ;  /* 0x000000a1d0d0723e */ /* 0x000fcc00000000ff */
[----:B------:R-:W1:Y:S01]  /*8a40*/  MUFU.EX2 R204, R204 ;  /* 0x000000cc00cc7308 */ /* 0x000e620000000800 */
[----:B--2---:R-:W-:-:S07]  /*8a50*/  FADD.FTZ R171, R163, R14 ;  /* 0x0000000ea3ab7221 */ /* 0x004fce0000010000 */
[----:B------:R-:W2:Y:S01]  /*8a60*/  MUFU.EX2 R165, R165 ;  /* 0x000000a500a57308 */ /* 0x000ea20000000800 */
[----:B0-----:R-:W-:-:S07]  /*8a70*/  FADD.FTZ R171, R182, R171 ;  /* 0x000000abb6ab7221 */ /* 0x001fce0000010000 */
[----:B------:R-:W0:Y:S08]  /*8a80*/  MUFU.EX2 R206, R206 ;  /* 0x000000ce00ce7308 */ /* 0x000e300000000800 */
[----:B------:R-:W3:Y:S08]  /*8a90*/  MUFU.EX2 R167, R167 ;  /* 0x000000a700a77308 */ /* 0x000ef00000000800 */
[----:B------:R-:W4:Y:S08]  /*8aa0*/  MUFU.EX2 R200, R200 ;  /* 0x000000c800c87308 */ /* 0x000f300000000800 */
[----:B------:R-:W5:Y:S08]  /*8ab0*/  MUFU.EX2 R169, R169 ;  /* 0x000000a900a97308 */ /* 0x000f700000000800 */
[----:B------:R-:W-:Y:S08]  /*8ac0*/  MUFU.EX2 R170, R170 ;  /* 0x000000aa00aa7308 */ /* 0x000ff00000000800 */
[----:B------:R-:W5:Y:S08]  /*8ad0*/  MUFU.EX2 R202, R202 ;  /* 0x000000ca00ca7308 */ /* 0x000f700000000800 */
[----:B------:R-:W-:Y:S01]  /*8ae0*/  MUFU.EX2 R203, R203 ;  /* 0x000000cb00cb7308 */ /* 0x000fe20000000800 */
[----:B------:R-:W-:-:S02]  /*8af0*/  WARPGROUP.DEPBAR.LE gsb0, 0x0 ;  /* 0x00008000000079c5 */ /* 0x000fc40000010000 */
[----:B------:R1:W-:Y:S05]  /*8b00*/  @!P1 SYNCS.ARRIVE.TRANS64.RED.A1T0 RZ, [R20+URZ], RZ ;  /* 0x000000ff14ff99a7 */ /* 0x0003ea000810043f */
[----:B------:R-:W5:Y:S01]  /*8b10*/  MUFU.EX2 R21, R21 ;  /* 0x0000001500157308 */ /* 0x000f620000000800 */
[----:B-1----:R-:W-:Y:S01]  /*8b20*/  FADD.FTZ R20, R160, R173 ;  /* 0x000000ada0147221 */ /* 0x002fe20000010000 */
[----:B------:R1:W-:Y:S06]  /*8b30*/  @!P1 SYNCS.ARRIVE.TRANS64.RED.A1T0 RZ, [R168+URZ], RZ ;  /* 0x000000ffa8ff99a7 */ /* 0x0003ec000810043f */
[----:B------:R-:W1:Y:S01]  /*8b40*/  MUFU.EX2 R174, R174 ;  /* 0x000000ae00ae7308 */ /* 0x000e620000000800 */
[----:B------:R-:W-:Y:S01]  /*8b50*/  FADD.FTZ R173, R211, R20 ;  /* 0x00000014d3ad7221 */ /* 0x000fe20000010000 */
[----:B------:R-:W-:Y:S01]  /*8b60*/  FADD.FTZ R20, R204, R171 ;  /* 0x000000abcc147221 */ /* 0x000fe20000010000 */
[----:B------:R-:W-:-:S02]  /*8b70*/  F2FP.F16.F32.PACK_AB R211, R156, R211 ;  /* 0x000000d39cd3723e */ /* 0x000fc400000000ff */
[----:B------:R-:W-:Y:S01]  /*8b80*/  FADD.FTZ R14, R156, R173 ;  /* 0x000000ad9c0e7221 */ /* 0x000fe20000010000 */
[C---:B--2---:R-:W-:Y:S02]  /*8b90*/  FADD.FTZ R173, R165.reuse, R20 ;  /* 0x00000014a5ad7221 */ /* 0x044fe40000010000 */
[----:B------:R-:W-:Y:S01]  /*8ba0*/  MUFU.EX2 R196, R196 ;  /* 0x000000c400c47308 */ /* 0x000fe20000000800 */
[----:B------:R-:W-:Y:S01]  /*8bb0*/  F2FP.F16.F32.PACK_AB R204, R165, R204 ;  /* 0x000000cca5cc723e */ /* 0x000fe200000000ff */
[----:B------:R-:W-:Y:S01]  /*8bc0*/  FADD.FTZ R171, R205, R14 ;  /* 0x0000000ecdab7221 */ /* 0x000fe20000010000 */
[----:B0-----:R-:W-:Y:S01]  /*8bd0*/  FADD.FTZ R164, R206, R173 ;  /* 0x000000adcea47221 */ /* 0x001fe20000010000 */
[----:B------:R-:W-:Y:S01]  /*8be0*/  FFMA.FTZ R14, R210, R3, -R159 ;  /* 0x00000003d20e7223 */ /* 0x000fe2000001089f */
[----:B------:R-:W-:Y:S01]  /*8bf0*/  F2FP.F16.F32.PACK_AB R210, R182, R163 ;  /* 0x000000a3b6d2723e */ /* 0x000fe200000000ff */
[----:B------:R-:W-:Y:S01]  /*8c00*/  FADD.FTZ R20, R230, R171 ;  /* 0x000000abe6147221 */ /* 0x000fe20000010000 */
[----:B---3--:R-:W-:Y:S01]  /*8c10*/  FADD.FTZ R173, R167, R164 ;  /* 0x000000a4a7ad7221 */ /* 0x008fe20000010000 */
[----:B------:R-:W0:Y:S01]  /*8c20*/  MUFU.EX2 R197, R197 ;  /* 0x000000c500c57308 */ /* 0x000e220000000800 */
[----:B------:R-:W-:Y:S01]  /*8c30*/  FFMA.FTZ R159, R216, R3, -R159 ;  /* 0x00000003d89f7223 */ /* 0x000fe2000001089f */
[----:B------:R-:W-:Y:S01]  /*8c40*/  FADD.FTZ R171, R207, R20 ;  /* 0x00000014cfab7221 */ /* 0x000fe20000010000 */
[----:B----4-:R-:W-:Y:S01]  /*8c50*/  FADD.FTZ R164, R200, R173 ;  /* 0x000000adc8a47221 */ /* 0x010fe20000010000 */
[----:B------:R-:W-:-:S02]  /*8c60*/  F2FP.F16.F32.PACK_AB R205, R230, R205 ;  /* 0x000000cde6cd723e */ /* 0x000fc400000000ff */
[----:B------:R-:W-:Y:S01]  /*8c70*/  FADD.FTZ R20, R178, R171 ;  /* 0x000000abb2147221 */ /* 0x000fe20000010000 */
[----:B-----5:R-:W-:Y:S01]  /*8c80*/  FADD.FTZ R173, R169, R164 ;  /* 0x000000a4a9ad7221 */ /* 0x020fe20000010000 */
[----:B------:R-:W-:Y:S01]  /*8c90*/  MUFU.EX2 R9, R172 ;  /* 0x000000ac00097308 */ /* 0x000fe20000000800 */
[----:B------:R-:W-:Y:S01]  /*8ca0*/  F2FP.F16.F32.PACK_AB R206, R167, R206 ;  /* 0x000000cea7ce723e */ /* 0x000fe200000000ff */
[----:B------:R-:W-:Y:S01]  /*8cb0*/  FADD.FTZ R171, R201, R20 ;  /* 0x00000014c9ab7221 */ /* 0x000fe20000010000 */
[----:B------:R-:W-:Y:S01]  /*8cc0*/  FADD.FTZ R156, R202, R173 ;  /* 0x000000adca9c7221 */ /* 0x000fe20000010000 */
[C---:B------:R-:W-:Y:S02]  /*8cd0*/  F2FP.F16.F32.PACK_AB R202, R21.reuse, R202 ;  /* 0x000000ca15ca723e */ /* 0x040fe400000000ff */
[----:B------:R-:W-:Y:S01]  /*8ce0*/  FADD.FTZ R20, R170, R171 ;  /* 0x000000abaa147221 */ /* 0x000fe20000010000 */
[----:B------:R-:W-:Y:S01]  /*8cf0*/  FADD.FTZ R163, R21, R156 ;  /* 0x0000009c15a37221 */ /* 0x000fe20000010000 */
[----:B------:R-:W2:Y:S01]  /*8d00*/  MUFU.EX2 R162, R162 ;  /* 0x000000a200a27308 */ /* 0x000ea20000000800 */
[----:B------:R-:W-:Y:S01]  /*8d10*/  F2FP.F16.F32.PACK_AB R207, R178, R207 ;  /* 0x000000cfb2cf723e */ /* 0x000fe200000000ff */
[----:B------:R-:W-:Y:S01]  /*8d20*/  FADD.FTZ R161, R203, R20 ;  /* 0x00000014cba17221 */ /* 0x000fe20000010000 */
[----:B------:R-:W-:-:S02]  /*8d30*/  F2FP.F16.F32.PACK_AB R200, R169, R200 ;  /* 0x000000c8a9c8723e */ /* 0x000fc400000000ff */
[----:B------:R-:W-:Y:S01]  /*8d40*/  F2FP.F16.F32.PACK_AB R201, R170, R201 ;  /* 0x000000c9aac9723e */ /* 0x000fe200000000ff */
[C---:B-1----:R-:W-:Y:S01]  /*8d50*/  FADD.FTZ R20, R174.reuse, R161 ;  /* 0x000000a1ae147221 */ /* 0x042fe20000010000 */
[----:B------:R-:W-:Y:S01]  /*8d60*/  F2FP.F16.F32.PACK_AB R203, R174, R203 ;  /* 0x000000cbaecb723e */ /* 0x000fe200000000ff */
[----:B------:R-:W1:Y:S02]  /*8d70*/  MUFU.EX2 R198, R198 ;  /* 0x000000c600c67308 */ /* 0x000e640000000800 */
[----:B0-----:R-:W-:-:S06]  /*8d80*/  FADD.FTZ R161, R197, R20 ;  /* 0x00000014c5a17221 */ /* 0x001fcc0000010000 */
[----:B------:R-:W-:Y:S01]  /*8d90*/  MUFU.EX2 R199, R199 ;  /* 0x000000c700c77308 */ /* 0x000fe20000000800 */
[----:B--2---:R-:W-:-:S07]  /*8da0*/  F2FP.F16.F32.PACK_AB R197, R162, R197 ;  /* 0x000000c5a2c5723e */ /* 0x004fce00000000ff */
[----:B------:R-:W0:Y:S08]  /*8db0*/  MUFU.EX2 R155, R155 ;  /* 0x0000009b009b7308 */ /* 0x000e300000000800 */
[----:B------:R-:W-:Y:S08]  /*8dc0*/  MUFU.EX2 R166, R166 ;  /* 0x000000a600a67308 */ /* 0x000ff00000000800 */
[----:B------:R2:W3:Y:S08]  /*8dd0*/  MUFU.EX2 R175, R152 ;  /* 0x0000009800af7308 */ /* 0x0004f00000000800 */
[----:B------:R-:W-:Y:S01]  /*8de0*/  MUFU.EX2 R153, R153 ;  /* 0x0000009900997308 */ /* 0x000fe20000000800 */
[----:B--2---:R-:W-:Y:S01]  /*8df0*/  FADD.FTZ R152, R196, R163 ;  /* 0x000000a3c4987221 */ /* 0x004fe20000010000 */
[----:B------:R-:W-:-:S03]  /*8e00*/  F2FP.F16.F32.PACK_AB R196, R9, R196 ;  /* 0x000000c409c4723e */ /* 0x000fc600000000ff */
[----:B------:R-:W-:-:S03]  /*8e10*/  FADD.FTZ R163, R9, R152 ;  /* 0x0000009809a37221 */ /* 0x000fc60000010000 */
[----:B------:R2:W4:Y:S01]  /*8e20*/  MUFU.EX2 R192, R14 ;  /* 0x0000000e00c07308 */ /* 0x0005220000000800 */
[----:B-1----:R-:W-:Y:S01]  /*8e30*/  FADD.FTZ R20, R198, R163 ;  /* 0x000000a3c6147221 */ /* 0x002fe20000010000 */
[----:B0-----:R-:W-:-:S03]  /*8e40*/  F2FP.F16.F32.PACK_AB R198, R155, R198 ;  /* 0x000000c69bc6723e */ /* 0x001fc600000000ff */
[----:B------:R-:W-:-:S03]  /*8e50*/  FADD.FTZ R20, R155, R20 ;  /* 0x000000149b147221 */ /* 0x000fc60000010000 */
[----:B------:R-:W0:Y:S01]  /*8e60*/  MUFU.EX2 R154, R154 ;  /* 0x0000009a009a7308 */ /* 0x000e220000000800 */
[----:B--2---:R-:W-:Y:S01]  /*8e70*/  FADD.FTZ R14, R162, R161 ;  /* 0x000000a1a20e7221 */ /* 0x004fe20000010000 */
[----:B---3--:R-:W-:-:S03]  /*8e80*/  FADD.FTZ R20, R175, R20 ;  /* 0x00000014af147221 */ /* 0x008fc60000010000 */
[----:B------:R-:W-:Y:S01]  /*8e90*/  FADD.FTZ R21, R199, R14 ;  /* 0x0000000ec7157221 */ /* 0x000fe20000010000 */
[C---:B------:R-:W-:Y:S02]  /*8ea0*/  F2FP.F16.F32.PACK_AB R199, R166.reuse, R199 ;  /* 0x000000c7a6c7723e */ /* 0x040fe400000000ff */
[----:B------:R1:W2:Y:S01]  /*8eb0*/  MUFU.EX2 R165, R214 ;  /* 0x000000d600a57308 */ /* 0x0002a20000000800 */
[----:B------:R-:W-:Y:S01]  /*8ec0*/  FADD.FTZ R14, R166, R21 ;  /* 0x00000015a60e7221 */ /* 0x000fe20000010000 */
[C---:B----4-:R-:W-:Y:S01]  /*8ed0*/  FADD.FTZ R20, R192.reuse, R20 ;  /* 0x00000014c0147221 */ /* 0x050fe20000010000 */
[----:B------:R-:W-:Y:S01]  /*8ee0*/  F2FP.F16.F32.PACK_AB R192, R192, R175 ;  /* 0x000000afc0c0723e */ /* 0x000fe200000000ff */
[----:B------:R-:W-:Y:S02]  /*8ef0*/  IMAD.MOV.U32 R21, RZ, RZ, R6 ;  /* 0x000000ffff157224 */ /* 0x000fe400078e0006 */
[----:B------:R-:W-:Y:S02]  /*8f00*/  FADD.FTZ R9, R153, R14 ;  /* 0x0000000e99097221 */ /* 0x000fe40000010000 */
[----:B------:R-:W3:Y:S02]  /*8f10*/  MUFU.EX2 R157, R157 ;  /* 0x0000009d009d7308 */ /* 0x000ee40000000800 */
[C---:B0-----:R-:W-:Y:S01]  /*8f20*/  FADD.FTZ R14, R154.reuse, R9 ;  /* 0x000000099a0e7221 */ /* 0x041fe20000010000 */
[----:B------:R-:W-:Y:S01]  /*8f30*/  F2FP.F16.F32.PACK_AB R193, R154, R153 ;  /* 0x000000999ac1723e */ /* 0x000fe200000000ff */
[----:B-1----:R-:W-:-:S04]  /*8f40*/  IMAD.MOV.U32 R214, RZ, RZ, R8 ;  /* 0x000000ffffd67224 */ /* 0x002fc800078e0008 */
[----:B------:R-:W0:Y:S01]  /*8f50*/  MUFU.EX2 R159, R159 ;  /* 0x0000009f009f7308 */ /* 0x000e220000000800 */
[----:B--2---:R-:W-:-:S07]  /*8f60*/  FADD.FTZ R20, R165, R20 ;  /* 0x00000014a5147221 */ /* 0x004fce0000010000 */
[----:B------:R-:W1:Y:S01]  /*8f70*/  MUFU.EX2 R158, R158 ;  /* 0x0000009e009e7308 */ /* 0x000e620000000800 */
[----:B---3--:R-:W-:Y:S01]  /*8f80*/  FADD.FTZ R9, R157, R14 ;  /* 0x0000000e9d097221 */ /* 0x008fe20000010000 */
[C---:B0-----:R-:W-:Y:S01]  /*8f90*/  FADD.FTZ R14, R159.reuse, R20 ;  /* 0x000000149f0e7221 */ /* 0x041fe20000010000 */
[----:B------:R-:W-:Y:S01]  /*8fa0*/  F2FP.F16.F32.PACK_AB R194, R159, R165 ;  /* 0x000000a59fc2723e */ /* 0x000fe200000000ff */
[----:B------:R-:W-:Y:S02]  /*8fb0*/  IMAD.MOV.U32 R20, RZ, RZ, R7 ;  /* 0x000000ffff147224 */ /* 0x000fe400078e0007 */
[C---:B-1----:R-:W-:Y:S01]  /*8fc0*/  FADD.FTZ R9, R158.reuse, R9 ;  /* 0x000000099e097221 */ /* 0x042fe20000010000 */
[----:B------:R-:W-:Y:S01]  /*8fd0*/  F2FP.F16.F32.PACK_AB R195, R158, R157 ;  /* 0x0000009d9ec3723e */ /* 0x000fe200000000ff */
[----:B------:R-:W-:Y:S06]  /*8fe0*/  @P3 BRA `(.L_x_2189) ;  /* 0xffffffbc00f43947 */ /* 0x000fec000383ffff */
.L_x_2180:
[----:B------:R-:W-:-:S13]  /*8ff0*/  ISETP.GE.AND P2, PT, R213, R22, PT ;  /* 0x00000016d500720c */ /* 0x000fda0003f46270 */
[----:B------:R-:W-:Y:S05]  /*9000*/  @!P2 BRA `(.L_x_2190) ;  /* 0x000000380074a947 */ /* 0x000fea0003800000 */
[----:B------:R-:W-:Y:S01]  /*9010*/  IMAD.MOV.U32 R15, RZ, RZ, R7 ;  /* 0x000000ffff0f7224 */ /* 0x000fe200078e0007 */
[----:B------:R-:W-:Y:S01]  /*9020*/  UMOV UR7, UR61 ;  /* 0x0000003d00077c82 */ /* 0x000fe20008000000 */
[----:B------:R-:W-:Y:S02]  /*9030*/  IMAD.MOV.U32 R19, RZ, RZ, R6 ;  /* 0x000000ffff137224 */ /* 0x000fe400078e0006 */
[----:B------:R-:W-:-:S07]  /*9040*/  IMAD.MOV.U32 R18, RZ, RZ, R8 ;  /* 0x000000ffff127224 */ /* 0x000fce00078e0008 */
.L_x_2199:
[----:B------:R-:W-:-:S04]  /*9050*/  UIADD3 UR61, UR7, 0x1, URZ ;  /* 0x00000001073d7890 */ /* 0x000fc8000fffe03f */
[----:B------:R-:W-:-:S04]  /*9060*/  UISETP.NE.AND UP0, UPT, UR61, 0x2, UPT ;  /* 0x000000023d00788c */ /* 0x000fc8000bf05270 */
[----:B------:R-:W-:Y:S02]  /*9070*/  USEL UR6, URZ, 0x1, UP0 ;  /* 0x000000013f067887 */ /* 0x000fe40008000000 */
[----:B------:R-:W-:-:S04]  /*9080*/  USEL UR61, UR61, URZ, UP0 ;  /* 0x0000003f3d3d7287 */ /* 0x000fc80008000000 */
[----:B------:R-:W-:Y:S01]  /*9090*/  LOP3.LUT R8, R18, UR6, RZ, 0x3c, !PT ;  /* 0x0000000612087c12 */ /* 0x000fe2000f8e3cff */
[----:B------:R-:W-:Y:S07]  /*90a0*/  @!P0 BRA `(.L_x_2191) ;  /* 0x0000000000048947 */ /* 0x000fee0003800000 */
[----:B------:R-:W-:Y:S01]  /*90b0*/  BPT.TRAP 0x1 ;  /* 0x000000040000795c */ /* 0x000fe20000300000 */
.L_x_2191:
[----:B------:R-:W-:Y:S02]  /*90c0*/  R2UR UR6, R16 ;  /* 0x00000000100672ca */ /* 0x000fe400000e0000 */
[----:B------:R-:W-:-:S11]  /*90d0*/  SHF.L.U32 R3, R8, 0x1f, RZ ;  /* 0x0000001f08037819 */ /* 0x000fd600000006ff */
[----:B------:R-:W-:-:S09]  /*90e0*/  ULEA UR60, UR61, UR6, 0x3 ;  /* 0x000000063d3c7291 */ /* 0x000fd2000f8e183f */
[----:B------:R0:W1:Y:S01]  /*90f0*/  SYNCS.PHASECHK.TRANS64.TRYWAIT P2, [UR60+0x38830], R3 ;  /* 0x03883003ff0075a7 */ /* 0x000062000804017c */
[----:B------:R-:W-:Y:S05]  /*9100*/  @!P0 BRA `(.L_x_2192) ;  /* 0x0000000000048947 */ /* 0x000fea0003800000 */
[----:B------:R-:W-:Y:S01]  /*9110*/  BPT.TRAP 0x1 ;  /* 0x000000040000795c */ /* 0x000fe20000300000 */
.L_x_2192:
[----:B-1----:R-:W-:Y:S05]  /*9120*/  @P2 BRA `(.L_x_2193) ;  /* 0x0000000000082947 */ /* 0x002fea0003800000 */
[----:B------:R-:W1:Y:S02]  /*9130*/  SYNCS.PHASECHK.TRANS64.TRYWAIT P2, [UR60+0x38830], R3 ;  /* 0x03883003ff0075a7 */ /* 0x000e64000804017c */
[----:B-1----:R-:W-:Y:S05]  /*9140*/  @!P2 BRA `(.L_x_2194) ;  /* 0x000000bc002ca947 */ /* 0x002fea0003800000 */
.L_x_2193:
        /* <DEDUP_REMOVED lines=35> */
[----:B------:R-:W-:Y:S01]  /*9380*/  R2UR UR14, R12 ;  /* 0x000000000c0e72ca */ /* 0x000fe200000e0000 */
[----:B------:R-:W-:Y:S01]  /*9390*/  UMOV UR54, UR10 ;  /* 0x0000000a00367c82 */ /* 0x000fe20008000000 */
[----:B------:R-:W-:Y:S01]  /*93a0*/  R2UR UR15, R13 ;  /* 0x000000000d0f72ca */ /* 0x000fe200000e0000 */
        /* <DEDUP_REMOVED lines=158> */
[----:B------:R-:W-:Y:S01]  /*9d90*/  R2UR UR52, R152 ;  /* 0x00000000983472ca */ /* 0x000fe200000e0000 */
[----:B------:R-:W-:Y:S01]  /*9da0*/  UIADD3 UR54, UR6, 0x784, URZ ;  /* 0x0000078406367890 */ /* 0x000fe2000fffe03f */
[----:B------:R-:W-:Y:S01]  /*9db0*/  R2UR UR53, R21 ;  /* 0x00000000153572ca */ /* 0x000fe200000e0000 */
[----:B------:R-:W-:Y:S01]  /*9dc0*/  UMOV UR55, 0x40000040 ;  /* 0x4000004000377882 */ /* 0x000fe20000000000 */
        /* <DEDUP_REMOVED lines=141> */
[----:B------:R-:W-:Y:S02]  /*a6a0*/  R2UR UR14, R10 ;  /* 0x000000000a0e72ca */ /* 0x000fe400000e0000 */
[----:B------:R-:W-:-:S11]  /*a6b0*/  R2UR UR15, R11 ;  /* 0x000000000b0f72ca */ /* 0x000fd600000e0000 */
[----:B------:R-:W-:Y:S02]  /*a6c0*/  UMOV UR56, UR14 ;  /* 0x0000000e00387c82 */ /* 0x000fe40008000000 */
[----:B------:R-:W-:Y:S01]  /*a6d0*/  UMOV UR57, UR15 ;  /* 0x0000000f00397c82 */ /* 0x000fe20008000000 */
        /* <DEDUP_REMOVED lines=306> */
.L_x_2195:
[----:B------:R-:W-:Y:S02]  /*ba00*/  R2UR UR6, R16 ;  /* 0x00000000100672ca */ /* 0x000fe400000e0000 */
[----:B------:R-:W-:-:S11]  /*ba10*/  SHF.L.U32 R0, R18, 0x1f, RZ ;  /* 0x0000001f12007819 */ /* 0x000fd600000006ff */
[----:B------:R-:W-:-:S09]  /*ba20*/  ULEA UR11, UR7, UR6, 0x3 ;  /* 0x00000006070b7291 */ /* 0x000fd2000f8e183f */
[----:B------:R0:W1:Y:S01]  /*ba30*/  SYNCS.PHASECHK.TRANS64.TRYWAIT P2, [UR11+0x38850], R0 ;  /* 0x03885000ff0075a7 */ /* 0x000062000804014b */
[----:B------:R-:W-:Y:S05]  /*ba40*/  @!P0 BRA `(.L_x_2196) ;  /* 0x0000000000048947 */ /* 0x000fea0003800000 */
[----:B------:R-:W-:Y:S01]  /*ba50*/  BPT.TRAP 0x1 ;  /* 0x000000040000795c */ /* 0x000fe20000300000 */
.L_x_2196:
[----:B-1----:R-:W-:Y:S05]  /*ba60*/  @P2 BRA `(.L_x_2197) ;  /* 0x0000000000082947 */ /* 0x002fea0003800000 */
[----:B------:R-:W1:Y:S02]  /*ba70*/  SYNCS.PHASECHK.TRANS64.TRYWAIT P2, [UR11+0x38850], R0 ;  /* 0x03885000ff0075a7 */ /* 0x000e64000804014b */
[----:B-1----:R-:W-:Y:S05]  /*ba80*/  @!P2 BRA `(.L_x_2198) ;  /* 0x0000009000f4a947 */ /* 0x002fea0003800000 */
.L_x_2197:
[----:B------:R-:W-:Y:S01]  /*ba90*/  R2UR UR6, R16 ;  /* 0x00000000100672ca */ /* 0x000fe200000e0000 */
[----:B------:R-:W-:Y:S01]  /*baa0*/  WARPGROUP.ARRIVE ;  /* 0x00000000000079c5 */ /* 0x000fe20000000000 */
[----:B------:R-:W-:Y:S01]  /*bab0*/  UMOV UR15, 0x40000040 ;  /* 0x40000040000f7882 */ /* 0x000fe20000000000 */
[----:B01----:R-:W-:Y:S02]  /*bac0*/  FMNMX.FTZ R0, R184, R19, !PT ;  /* 0x00000013b8007209 */ /* 0x003fe40007810000 */
[C---:B------:R-:W-:Y:S01]  /*bad0*/  ISETP.GT.AND P2, PT, R213.reuse, R22, PT ;  /* 0x00000016d500720c */ /* 0x040fe20003f44270 */
[----:B------:R-:W-:Y:S01]  /*bae0*/  VIADD R213, R213, 0xffffffff ;  /* 0xffffffffd5d57836 */ /* 0x000fe20000000000 */
[----:B------:R-:W-:-:S04]  /*baf0*/  FMNMX.FTZ R3, R185, R0, !PT ;  /* 0x00000000b9037209 */ /* 0x000fc80007810000 */
        /* <DEDUP_REMOVED lines=9> */
[----:B------:R-:W-:Y:S02]  /*bb90*/  UIMAD UR6, UR7, 0xa00, UR6 ;  /* 0x00000a00070678a4 */ /* 0x000fe4000f8e0206 */
[----:B------:R-:W-:Y:S01]  /*bba0*/  FMNMX.FTZ R3, R181, R0, !PT ;  /* 0x00000000b5037209 */ /* 0x000fe20007810000 */
[----:B------:R-:W-:Y:S01]  /*bbb0*/  UMOV UR7, 0x40000040 ;  /* 0x4000004000077882 */ /* 0x000fe20000000000 */
[----:B------:R-:W-:-:S02]  /*bbc0*/  UIADD3 UR10, UR6, 0x80, URZ ;  /* 0x00000080060a7890 */ /* 0x000fc4000fffe03f */
[----:B------:R-:W-:-:S03]  /*bbd0*/  FMNMX.FTZ R0, R168, R3, !PT ;  /* 0x00000003a8007209 */ /* 0x000fc60007810000 */
[----:B------:R-:W-:Y:S01]  /*bbe0*/  HGMMA.64x256x16.F32 R24, R208, gdesc[UR4].tnspB, R24, gsb0 ;  /* 0x43e00004d0187df0 */ /* 0x000fe20008000818 */
[----:B------:R-:W-:Y:S01]  /*bbf0*/  FMNMX.FTZ R3, R169, R0, !PT ;  /* 0x00000000a9037209 */ /* 0x000fe20007810000 */
[----:B------:R-:W-:Y:S01]  /*bc00*/  UMOV UR14, UR10 ;  /* 0x0000000a000e7c82 */ /* 0x000fe20008000000 */
[----:B------:R-:W-:Y:S02]  /*bc10*/  UIADD3 UR10, UR6, 0x100, URZ ;  /* 0x00000100060a7890 */ /* 0x000fe4000fffe03f */
        /* <DEDUP_REMOVED lines=12> */
[----:B------:R-:W0:Y:S02]  /*bce0*/  SHFL.BFLY PT, R3, R2, 0x2, 0x1f ;  /* 0x0c401f0002037f89 */ /* 0x000e2400000e0000 */
[----:B0-----:R-:W-:Y:S02]  /*bcf0*/  FMNMX.FTZ R20, R2, R3, !PT ;  /* 0x0000000302147209 */ /* 0x001fe40007810000 */
[----:B------:R-:W0:Y:S03]  /*bd00*/  LDC R3, c[0x0][0x988] ;  /* 0x00026200ff037b82 */ /* 0x000e260000000800 */
[----:B------:R-:W1:Y:S02]  /*bd10*/  SHFL.BFLY PT, R7, R20, 0x1, 0x1f ;  /* 0x0c201f0014077f89 */ /* 0x000e6400000e0000 */
[----:B-1----:R-:W-:Y:S02]  /*bd20*/  FMNMX.FTZ R6, R20, R7, !PT ;  /* 0x0000000714067209 */ /* 0x002fe40007810000 */
[----:B------:R-:W-:-:S03]  /*bd30*/  FMNMX.FTZ R7, R187, R0, !PT ;  /* 0x00000000bb077209 */ /* 0x000fc60007810000 */
[C---:B------:R-:W-:Y:S01]  /*bd40*/  FADD.FTZ R18, -R6.reuse, R19 ;  /* 0x0000001306127221 */ /* 0x040fe20000010100 */
[----:B0-----:R-:W-:-:S03]  /*bd50*/  FMUL.FTZ R2, R6, R3 ;  /* 0x0000000306027220 */ /* 0x001fc60000410000 */
[----:B------:R-:W-:Y:S01]  /*bd60*/  FMUL.FTZ R0, R18, R3 ;  /* 0x0000000312007220 */ /* 0x000fe20000410000 */
        /* <DEDUP_REMOVED lines=14> */
[----:B------:R-:W-:Y:S01]  /*be50*/  FFMA.FTZ R157, R157, R3, -R2 ;  /* 0x000000039d9d7223 */ /* 0x000fe20000010802 */
[----:B------:R-:W-:Y:S01]  /*be60*/  MUFU.EX2 R0, R0 ;  /* 0x0000000000007308 */ /* 0x000fe20000000800 */
[----:B------:R-:W-:-:S04]  /*be70*/  FMNMX.FTZ R18, R182, R7, !PT ;  /* 0x00000007b6127209 */ /* 0x000fc80007810000 */
[----:B------:R-:W-:-:S03]  /*be80*/  FMNMX.FTZ R7, R183, R18, !PT ;  /* 0x00000012b7077209 */ /* 0x000fc60007810000 */
        /* <DEDUP_REMOVED lines=18> */
[----:B------:R-:W-:Y:S02]  /*bfb0*/  MUFU.EX2 R161, R161 ;  /* 0x000000a100a17308 */ /* 0x000fe40000000800 */
[----:B------:R-:W0:Y:S06]  /*bfc0*/  SHFL.BFLY PT, R7, R18, 0x2, 0x1f ;  /* 0x0c401f0012077f89 */ /* 0x000e2c00000e0000 */
[----:B------:R-:W-:Y:S08]  /*bfd0*/  MUFU.EX2 R165, R165 ;  /* 0x000000a500a57308 */ /* 0x000ff00000000800 */
[----:B------:R-:W-:Y:S08]  /*bfe0*/  MUFU.EX2 R153, R153 ;  /* 0x0000009900997308 */ /* 0x000ff00000000800 */
[----:B------:R-:W-:Y:S01]  /*bff0*/  MUFU.EX2 R20, R20 ;  /* 0x0000001400147308 */ /* 0x000fe20000000800 */
[----:B------:R-:W-:-:S02]  /*c000*/  WARPGROUP.DEPBAR.LE gsb0, 0x0 ;  /* 0x00008000000079c5 */ /* 0x000fc40000010000 */
[----:B------:R-:W-:Y:S01]  /*c010*/  WARPGROUP.ARRIVE ;  /* 0x00000000000079c5 */ /* 0x000fe20000000000 */
[-CC-:B------:R-:W-:Y:S01]  /*c020*/  FFMA.FTZ R208, R185, R3.reuse, -R2.reuse ;  /* 0x00000003b9d07223 */ /* 0x180fe20000010802 */
[----:B------:R-:W-:-:S04]  /*c030*/  FFMA.FTZ R210, R188, R3, -R2 ;  /* 0x00000003bcd27223 */ /* 0x000fc80000010802 */
[----:B------:R-:W-:Y:S01]  /*c040*/  HGMMA.64x256x16.F32 R24, R204, gdesc[UR12].tnspB, R24, gsb0 ;  /* 0x43e0000ccc187df0 */ /* 0x000fe20008000818 */
[----:B------:R-:W-:Y:S01]  /*c050*/  UMOV UR14, UR10 ;  /* 0x0000000a000e7c82 */ /* 0x000fe20008000000 */
[----:B------:R-:W-:Y:S01]  /*c060*/  UMOV UR15, 0x40000040 ;  /* 0x40000040000f7882 */ /* 0x000fe20000000000 */
[----:B------:R-:W-:Y:S01]  /*c070*/  UIADD3 UR10, UR6, 0x180, URZ ;  /* 0x00000180060a7890 */ /* 0x000fe2000fffe03f */
[----:B------:R-:W-:Y:S01]  /*c080*/  MUFU.EX2 R208, R208 ;  /* 0x000000d000d07308 */ /* 0x000fe20000000800 */
[----:B------:R-:W-:-:S07]  /*c090*/  UIADD3 UR6, UR6, 0x200, URZ ;  /* 0x0000020006067890 */ /* 0x000fce000fffe03f */
[----:B------:R-:W-:Y:S01]  /*c0a0*/  MUFU.EX2 R210, R210 ;  /* 0x000000d200d27308 */ /* 0x000fe20000000800 */
[----:B------:R-:W-:Y:S02]  /*c0b0*/  WARPGROUP.DEPBAR.LE gsb0, 0x0 ;  /* 0x00008000000079c5 */ /* 0x000fe40000010000 */
[----:B------:R-:W-:Y:S01]  /*c0c0*/  WARPGROUP.ARRIVE ;  /* 0x00000000000079c5 */ /* 0x000fe20000000000 */
[-CC-:B------:R-:W-:Y:S01]  /*c0d0*/  FFMA.FTZ R204, R176, R3.reuse, -R2.reuse ;  /* 0x00000003b0cc7223 */ /* 0x180fe20000010802 */
[----:B------:R-:W-:-:S11]  /*c0e0*/  FFMA.FTZ R206, R180, R3, -R2 ;  /* 0x00000003b4ce7223 */ /* 0x000fd60000010802 */
[----:B------:R-:W-:Y:S01]  /*c0f0*/  HGMMA.64x256x16.F32 R24, R200, gdesc[UR12].tnspB, R24, gsb0 ;  /* 0x43e0000cc8187df0 */ /* 0x000fe20008000818 */
[----:B------:R-:W-:Y:S01]  /*c100*/  UMOV UR14, UR10 ;  /* 0x0000000a000e7c82 */ /* 0x000fe20008000000 */
[----:B------:R-:W-:Y:S01]  /*c110*/  UMOV UR15, 0x40000040 ;  /* 0x40000040000f7882 */ /* 0x000fe20000000000 */
[----:B------:R-:W-:Y:S08]  /*c120*/  MUFU.EX2 R204, R204 ;  /* 0x000000cc00cc7308 */ /* 0x000ff00000000800 */
[----:B------:R-:W-:Y:S01]  /*c130*/  MUFU.EX2 R206, R206 ;  /* 0x000000ce00ce7308 */ /* 0x000fe20000000800 */
[----:B------:R-:W-:-:S02]  /*c140*/  WARPGROUP.DEPBAR.LE gsb0, 0x0 ;  /* 0x00008000000079c5 */ /* 0x000fc40000010000 */
[----:B------:R-:W-:Y:S01]  /*c150*/  WARPGROUP.ARRIVE ;  /* 0x00000000000079c5 */ /* 0x000fe20000000000 */
[-CC-:B------:R-:W-:Y:S01]  /*c160*/  FFMA.FTZ R200, R168, R3.reuse, -R2.reuse ;  /* 0x00000003a8c87223 */ /* 0x180fe20000010802 */
[----:B------:R-:W-:-:S12]  /*c170*/  FFMA.FTZ R202, R172, R3, -R2 ;  /* 0x00000003acca7223 */ /* 0x000fd80000010802 */
[----:B------:R-:W-:Y:S01]  /*c180*/  HGMMA.64x256x16.F32 R24, R196, gdesc[UR12].tnspB, R24, gsb0 ;  /* 0x43e0000cc4187df0 */ /* 0x000fe20008000818 */
[----:B------:R-:W-:Y:S08]  /*c190*/  MUFU.EX2 R200, R200 ;  /* 0x000000c800c87308 */ /* 0x000ff00000000800 */
[----:B------:R-:W-:Y:S01]  /*c1a0*/  MUFU.EX2 R202, R202 ;  /* 0x000000ca00ca7308 */ /* 0x000fe20000000800 */
[----:B------:R-:W-:-:S02]  /*c1b0*/  WARPGROUP.DEPBAR.LE gsb0, 0x0 ;  /* 0x00008000000079c5 */ /* 0x000fc40000010000 */
[----:B------:R-:W-:Y:S01]  /*c1c0*/  WARPGROUP.ARRIVE ;  /* 0x00000000000079c5 */ /* 0x000fe20000000000 */
[--C-:B------:R-:W-:Y:S01]  /*c1d0*/  FFMA.FTZ R196, R160, R3, -R2.reuse ;  /* 0x00000003a0c47223 */ /* 0x100fe20000010802 */
[----:B0-----:R-:W-:Y:S01]  /*c1e0*/  FMNMX.FTZ R160, R18, R7, !PT ;  /* 0x0000000712a07209 */ /* 0x001fe20007810000 */
[-CC-:B------:R-:W-:Y:S01]  /*c1f0*/  FFMA.FTZ R198, R164, R3.reuse, -R2.reuse ;  /* 0x00000003a4c67223 */ /* 0x180fe20000010802 */
[----:B------:R-:W-:-:S12]  /*c200*/  FFMA.FTZ R18, R152, R3, -R2 ;  /* 0x0000000398127223 */ /* 0x000fd80000010802 */
[----:B------:R-:W-:Y:S01]  /*c210*/  HGMMA.64x256x16.F32 R24, R192, gdesc[UR4].tnspB, R24, gsb0 ;  /* 0x43e00004c0187df0 */ /* 0x000fe20008000818 */
[----:B------:R-:W0:Y:S01]  /*c220*/  SHFL.BFLY PT, R7, R160, 0x1, 0x1f ;  /* 0x0c201f00a0077f89 */ /* 0x000e2200000e0000 */
[----:B------:R-:W-:Y:S01]  /*c230*/  MUFU.EX2 R196, R196 ;  /* 0x000000c400c47308 */ /* 0x000fe20000000800 */
[----:B------:R-:W-:-:S07]  /*c240*/  UMOV UR7, UR61 ;  /* 0x0000003d00077c82 */ /* 0x000fce0008000000 */
[----:B------:R-:W-:Y:S08]  /*c250*/  MUFU.EX2 R198, R198 ;  /* 0x000000c600c67308 */ /* 0x000ff00000000800 */
[----:B------:R-:W-:Y:S01]  /*c260*/  MUFU.EX2 R18, R18 ;  /* 0x0000001200127308 */ /* 0x000fe20000000800 */
[----:B0-----:R-:W-:-:S05]  /*c270*/  FMNMX.FTZ R7, R160, R7, !PT ;  /* 0x00000007a0077209 */ /* 0x001fca0007810000 */
[C---:B------:R-:W-:Y:S01]  /*c280*/  FADD.FTZ R2, -R7.reuse, R15 ;  /* 0x0000000f07027221 */ /* 0x040fe20000010100 */
[-C--:B------:R-:W-:Y:S01]  /*c290*/  FMUL.FTZ R152, R7, R3.reuse ;  /* 0x0000000307987220 */ /* 0x080fe20000410000 */
[----:B------:R0:W-:Y:S02]  /*c2a0*/  MUFU.EX2 R15, R157 ;  /* 0x0000009d000f7308 */ /* 0x0001e40000000800 */
[-C--:B------:R-:W-:Y:S01]  /*c2b0*/  FMUL.FTZ R2, R2, R3.reuse ;  /* 0x0000000302027220 */ /* 0x080fe20000410000 */
[-CC-:B------:R-:W-:Y:S01]  /*c2c0*/  FFMA.FTZ R209, R186, R3.reuse, -R152.reuse ;  /* 0x00000003bad17223 */ /* 0x180fe20000010898 */
[-CC-:B------:R-:W-:Y:S01]  /*c2d0*/  FFMA.FTZ R156, R187, R3.reuse, -R152.reuse ;  /* 0x00000003bb9c7223 */ /* 0x180fe20000010898 */
[-CC-:B------:R-:W-:Y:S01]  /*c2e0*/  FFMA.FTZ R211, R190, R3.reuse, -R152.reuse ;  /* 0x00000003bed37223 */ /* 0x180fe20000010898 */
[-CC-:B------:R-:W-:Y:S01]  /*c2f0*/  FFMA.FTZ R160, R191, R3.reuse, -R152.reuse ;  /* 0x00000003bfa07223 */ /* 0x180fe20000010898 */
[----:B------:R-:W-:Y:S01]  /*c300*/  FFMA.FTZ R205, R178, R3, -R152 ;  /* 0x00000003b2cd7223 */ /* 0x000fe20000010898 */
[----:B------:R-:W-:Y:S01]  /*c310*/  MUFU.EX2 R2, R2 ;  /* 0x0000000200027308 */ /* 0x000fe20000000800 */
[----:B0-----:R-:W-:-:S02]  /*c320*/  IMAD.U32 R157, RZ, RZ, UR60 ;  /* 0x0000003cff9d7e24 */ /* 0x001fc4000f8e00ff */
[-CC-:B------:R-:W-:Y:S01]  /*c330*/  FFMA.FTZ R164, R179, R3.reuse, -R152.reuse ;  /* 0x00000003b3a47223 */ /* 0x180fe20000010898 */
[-CC-:B------:R-:W-:Y:S01]  /*c340*/  FFMA.FTZ R207, R182, R3.reuse, -R152.reuse ;  /* 0x00000003b6cf7223 */ /* 0x180fe20000010898 */
[-CC-:B------:R-:W-:Y:S01]  /*c350*/  FFMA.FTZ R197, R162, R3.reuse, -R152.reuse ;  /* 0x00000003a2c57223 */ /* 0x180fe20000010898 */
[-CC-:B------:R-:W-:Y:S01]  /*c360*/  FFMA.FTZ R168, R183, R3.reuse, -R152.reuse ;  /* 0x00000003b7a87223 */ /* 0x180fe20000010898 */
[----:B------:R-:W-:Y:S01]  /*c370*/  @!P1 IADD3 R157, R157, 0x38840, RZ ;  /* 0x000388409d9d9810 */ /* 0x000fe20007ffe0ff */
[-CC-:B------:R-:W-:Y:S01]  /*c380*/  FFMA.FTZ R203, R174, R3.reuse, -R152.reuse ;  /* 0x00000003aecb7223 */ /* 0x180fe20000010898 */
[----:B------:R-:W0:Y:S01]  /*c390*/  MUFU.EX2 R209, R209 ;  /* 0x000000d100d17308 */ /* 0x000e220000000800 */
[-CC-:B------:R-:W-:Y:S01]  /*c3a0*/  FFMA.FTZ R201, R170, R3.reuse, -R152.reuse ;  /* 0x00000003aac97223 */ /* 0x180fe20000010898 */
[----:B------:R-:W-:Y:S01]  /*c3b0*/  @!P1 PRMT R157, RZ, 0x654, R157 ;  /* 0x00000654ff9d9816 */ /* 0x000fe2000000009d */
[-CC-:B------:R-:W-:Y:S01]  /*c3c0*/  FFMA.FTZ R170, R171, R3.reuse, -R152.reuse ;  /* 0x00000003abaa7223 */ /* 0x180fe20000010898 */
[-CC-:B------:R-:W-:Y:S01]  /*c3d0*/  FFMA.FTZ R172, R175, R3.reuse, -R152.reuse ;  /* 0x00000003afac7223 */ /* 0x180fe20000010898 */
[-CC-:B------:R-:W-:Y:S01]  /*c3e0*/  FFMA.FTZ R166, R166, R3.reuse, -R152.reuse ;  /* 0x00000003a6a67223 */ /* 0x180fe20000010898 */
[-CC-:B------:R-:W-:Y:S01]  /*c3f0*/  FFMA.FTZ R167, R167, R3.reuse, -R152.reuse ;  /* 0x00000003a7a77223 */ /* 0x180fe20000010898 */
[-CC-:B------:R-:W-:Y:S01]  /*c400*/  FFMA.FTZ R154, R154, R3.reuse, -R152.reuse ;  /* 0x000000039a9a7223 */ /* 0x180fe20000010898 */
[----:B------:R-:W1:Y:S01]  /*c410*/  MUFU.EX2 R156, R156 ;  /* 0x0000009c009c7308 */ /* 0x000e620000000800 */
[-CC-:B------:R-:W-:Y:S01]  /*c420*/  FFMA.FTZ R155, R155, R3.reuse, -R152.reuse ;  /* 0x000000039b9b7223 */ /* 0x180fe20000010898 */
[----:B------:R-:W-:-:S06]  /*c430*/  FFMA.FTZ R158, R158, R3, -R152 ;  /* 0x000000039e9e7223 */ /* 0x000fcc0000010898 */
[----:B------:R-:W2:Y:S01]  /*c440*/  MUFU.EX2 R211, R211 ;  /* 0x000000d300d37308 */ /* 0x000ea20000000800 */
[----:B0-----:R-:W-:-:S07]  /*c450*/  FFMA.FTZ R9, R2, R9, R209 ;  /* 0x0000000902097223 */ /* 0x001fce00000100d1 */
        /* <DEDUP_REMOVED lines=25> */
[----:B------:R-:W-:Y:S01]  /*c5f0*/  MUFU.EX2 R176, R166 ;  /* 0x000000a600b07308 */ /* 0x000fe20000000800 */
[C---:B--2---:R-:W-:Y:S01]  /*c600*/  FADD.FTZ R156, R172.reuse, R9 ;  /* 0x00000009ac9c7221 */ /* 0x044fe20000010000 */
[----:B------:R-:W-:-:S06]  /*c610*/  F2FP.F16.F32.PACK_AB R203, R172, R203 ;  /* 0x000000cbaccb723e */ /* 0x000fcc00000000ff */
[----:B------:R-:W1:Y:S01]  /*c620*/  MUFU.EX2 R167, R167 ;  /* 0x000000a700a77308 */ /* 0x000e620000000800 */
[----:B0-----:R-:W-:-:S07]  /*c630*/  FADD.FTZ R9, R197, R156 ;  /* 0x0000009cc5097221 */ /* 0x001fce0000010000 */
[----:B------:R-:W-:Y:S08]  /*c640*/  MUFU.EX2 R155, R155 ;  /* 0x0000009b009b7308 */ /* 0x000ff00000000800 */
[----:B------:R-:W-:Y:S01]  /*c650*/  MUFU.EX2 R158, R158 ;  /* 0x0000009e009e7308 */ /* 0x000fe20000000800 */
[----:B-1----:R-:W-:Y:S01]  /*c660*/  F2FP.F16.F32.PACK_AB R199, R167, R176 ;  /* 0x000000b0a7c7723e */ /* 0x002fe200000000ff */
[----:B------:R-:W-:-:S02]  /*c670*/  WARPGROUP.DEPBAR.LE gsb0, 0x0 ;  /* 0x00008000000079c5 */ /* 0x000fc40000010000 */
[----:B------:R0:W-:Y:S01]  /*c680*/  @!P1 SYNCS.ARRIVE.TRANS64.RED.A1T0 RZ, [R157+URZ], RZ ;  /* 0x000000ff9dff99a7 */ /* 0x0001e2000810043f */
[----:B------:R-:W-:Y:S02]  /*c690*/  F2FP.F16.F32.PACK_AB R192, R153, R18 ;  /* 0x0000001299c0723e */ /* 0x000fe400000000ff */
[----:B------:R-:W-:Y:S01]  /*c6a0*/  F2FP.F16.F32.PACK_AB R194, R15, R20 ;  /* 0x000000140fc2723e */ /* 0x000fe200000000ff */
[----:B0-----:R-:W-:Y:S01]  /*c6b0*/  FFMA.FTZ R157, R0, R14, R19 ;  /* 0x0000000e009d7223 */ /* 0x001fe20000010013 */
[----:B------:R-:W-:-:S03]  /*c6c0*/  IMAD.U32 R14, RZ, RZ, UR11 ;  /* 0x0000000bff0e7e24 */ /* 0x000fc6000f8e00ff */
[----:B------:R-:W-:Y:S01]  /*c6d0*/  FADD.FTZ R157, R208, R157 ;  /* 0x0000009dd09d7221 */ /* 0x000fe20000010000 */
[----:B------:R-:W-:Y:S01]  /*c6e0*/  @!P1 VIADD R14, R14, 0x38860 ;  /* 0x000388600e0e9836 */ /* 0x000fe20000000000 */
[----:B------:R-:W-:Y:S02]  /*c6f0*/  F2FP.F16.F32.PACK_AB R208, R208, R19 ;  /* 0x00000013d0d0723e */ /* 0x000fe400000000ff */
[----:B------:R-:W-:Y:S01]  /*c700*/  FADD.FTZ R174, R210, R157 ;  /* 0x0000009dd2ae7221 */ /* 0x000fe20000010000 */
[C---:B------:R-:W-:Y:S02]  /*c710*/  F2FP.F16.F32.PACK_AB R210, R21.reuse, R210 ;  /* 0x000000d215d2723e */ /* 0x040fe400000000ff */
[----:B------:R-:W-:Y:S01]  /*c720*/  @!P1 PRMT R171, RZ, 0x654, R14 ;  /* 0x00000654ffab9816 */ /* 0x000fe2000000000e */
[----:B------:R-:W-:Y:S01]  /*c730*/  FADD.FTZ R157, R21, R174 ;  /* 0x000000ae159d7221 */ /* 0x000fe20000010000 */
[-CC-:B------:R-:W-:Y:S01]  /*c740*/  FFMA.FTZ R14, R163, R3.reuse, -R152.reuse ;  /* 0x00000003a30e7223 */ /* 0x180fe20000010898 */
[----:B------:R-:W-:Y:S01]  /*c750*/  FFMA.FTZ R152, R159, R3, -R152 ;  /* 0x000000039f987223 */ /* 0x000fe20000010898 */
[----:B------:R0:W-:Y:S01]  /*c760*/  @!P1 SYNCS.ARRIVE.TRANS64.RED.A1T0 RZ, [R171+URZ], RZ ;  /* 0x000000ffabff99a7 */ /* 0x0001e2000810043f */
[----:B------:R-:W-:Y:S01]  /*c770*/  FADD.FTZ R174, R204, R157 ;  /* 0x0000009dccae7221 */ /* 0x000fe20000010000 */
[----:B------:R-:W-:-:S02]  /*c780*/  F2FP.F16.F32.PACK_AB R204, R177, R204 ;  /* 0x000000ccb1cc723e */ /* 0x000fc400000000ff */
[----:B------:R-:W1:Y:S01]  /*c790*/  MUFU.EX2 R14, R14 ;  /* 0x0000000e000e7308 */ /* 0x000e620000000800 */
[----:B------:R-:W-:-:S04]  /*c7a0*/  FADD.FTZ R157, R177, R174 ;  /* 0x000000aeb19d7221 */ /* 0x000fc80000010000 */
[----:B------:R-:W-:Y:S01]  /*c7b0*/  FADD.FTZ R174, R206, R157 ;  /* 0x0000009dceae7221 */ /* 0x000fe20000010000 */
[C---:B------:R-:W-:Y:S02]  /*c7c0*/  F2FP.F16.F32.PACK_AB R206, R181.reuse, R206 ;  /* 0x000000ceb5ce723e */ /* 0x040fe400000000ff */
[----:B------:R-:W2:Y:S01]  /*c7d0*/  MUFU.EX2 R152, R152 ;  /* 0x0000009800987308 */ /* 0x000ea20000000800 */
[----:B------:R-:W-:-:S04]  /*c7e0*/  FADD.FTZ R157, R181, R174 ;  /* 0x000000aeb59d7221 */ /* 0x000fc80000010000 */
[----:B------:R-:W-:Y:S01]  /*c7f0*/  FADD.FTZ R174, R200, R157 ;  /* 0x0000009dc8ae7221 */ /* 0x000fe20000010000 */
[----:B------:R-:W-:-:S03]  /*c800*/  F2FP.F16.F32.PACK_AB R200, R169, R200 ;  /* 0x000000c8a9c8723e */ /* 0x000fc600000000ff */
[----:B------:R-:W-:Y:S01]  /*c810*/  FADD.FTZ R19, R169, R174 ;  /* 0x000000aea9137221 */ /* 0x000fe20000010000 */
[C---:B-1----:R-:W-:Y:S01]  /*c820*/  FADD.FTZ R9, R14.reuse, R9 ;  /* 0x000000090e097221 */ /* 0x042fe20000010000 */
[----:B------:R-:W1:Y:S01]  /*c830*/  MUFU.EX2 R174, R154 ;  /* 0x0000009a00ae7308 */ /* 0x000e620000000800 */
[----:B------:R-:W-:Y:S01]  /*c840*/  F2FP.F16.F32.PACK_AB R197, R14, R197 ;  /* 0x000000c50ec5723e */ /* 0x000fe200000000ff */
[----:B------:R-:W-:Y:S01]  /*c850*/  FADD.FTZ R166, R202, R19 ;  /* 0x00000013caa67221 */ /* 0x000fe20000010000 */
[----:B------:R-:W-:Y:S01]  /*c860*/  FADD.FTZ R9, R176, R9 ;  /* 0x00000009b0097221 */ /* 0x000fe20000010000 */
[C---:B------:R-:W-:Y:S02]  /*c870*/  F2FP.F16.F32.PACK_AB R202, R173.reuse, R202 ;  /* 0x000000caadca723e */ /* 0x040fe400000000ff */
[----:B------:R-:W-:Y:S01]  /*c880*/  FADD.FTZ R19, R173, R166 ;  /* 0x000000a6ad137221 */ /* 0x000fe20000010000 */
[----:B------:R-:W-:Y:S01]  /*c890*/  FADD.FTZ R9, R167, R9 ;  /* 0x00000009a7097221 */ /* 0x000fe20000010000 */
[----:B--2---:R-:W-:-:S02]  /*c8a0*/  F2FP.F16.F32.PACK_AB R195, R152, R158 ;  /* 0x0000009e98c3723e */ /* 0x004fc400000000ff */
[----:B------:R-:W-:Y:S01]  /*c8b0*/  FADD.FTZ R160, R196, R19 ;  /* 0x00000013c4a07221 */ /* 0x000fe20000010000 */
[----:B------:R-:W-:-:S03]  /*c8c0*/  F2FP.F16.F32.PACK_AB R196, R161, R196 ;  /* 0x000000c4a1c4723e */ /* 0x000fc600000000ff */
[----:B------:R-:W-:Y:S01]  /*c8d0*/  FADD.FTZ R19, R161, R160 ;  /* 0x000000a0a1137221 */ /* 0x000fe20000010000 */
[----:B-1----:R-:W-:-:S03]  /*c8e0*/  FADD.FTZ R9, R174, R9 ;  /* 0x00000009ae097221 */ /* 0x002fc60000010000 */
[----:B------:R-:W-:Y:S01]  /*c8f0*/  FADD.FTZ R154, R198, R19 ;  /* 0x00000013c69a7221 */ /* 0x000fe20000010000 */
[----:B------:R-:W-:Y:S01]  /*c900*/  F2FP.F16.F32.PACK_AB R198, R165, R198 ;  /* 0x000000c6a5c6723e */ /* 0x000fe200000000ff */
[----:B------:R-:W-:Y:S02]  /*c910*/  FADD.FTZ R9, R155, R9 ;  /* 0x000000099b097221 */ /* 0x000fe40000010000 */
[----:B------:R-:W-:Y:S01]  /*c920*/  FADD.FTZ R19, R165, R154 ;  /* 0x0000009aa5137221 */ /* 0x000fe20000010000 */
[----:B------:R-:W-:Y:S01]  /*c930*/  F2FP.F16.F32.PACK_AB R193, R155, R174 ;  /* 0x000000ae9bc1723e */ /* 0x000fe200000000ff */
[----:B------:R-:W-:Y:S02]  /*c940*/  FADD.FTZ R9, R158, R9 ;  /* 0x000000099e097221 */ /* 0x000fe40000010000 */
[----:B------:R-:W-:Y:S01]  /*c950*/  FADD.FTZ R154, R18, R19 ;  /* 0x00000013129a7221 */ /* 0x000fe20000010000 */
[----:B------:R-:W-:Y:S02]  /*c960*/  IMAD.MOV.U32 R18, RZ, RZ, R8 ;  /* 0x000000ffff127224 */ /* 0x000fe400078e0008 */
[----:B------:R-:W-:Y:S01]  /*c970*/  FADD.FTZ R9, R152, R9 ;  /* 0x0000000998097221 */ /* 0x000fe20000010000 */
[----:B------:R-:W-:-:S04]  /*c980*/  FADD.FTZ R19, R153, R154 ;  /* 0x0000009a99137221 */ /* 0x000fc80000010000 */
[----:B------:R-:W-:Y:S01]  /*c990*/  FADD.FTZ R14, R20, R19 ;  /* 0x00000013140e7221 */ /* 0x000fe20000010000 */
[----:B------:R-:W-:-:S03]  /*c9a0*/  IMAD.MOV.U32 R19, RZ, RZ, R6 ;  /* 0x000000ffff137224 */ /* 0x000fc600078e0006 */
[----:B------:R-:W-:Y:S01]  /*c9b0*/  FADD.FTZ R14, R15, R14 ;  /* 0x0000000e0f0e7221 */ /* 0x000fe20000010000 */
[----:B------:R-:W-:Y:S01]  /*c9c0*/  IMAD.MOV.U32 R15, RZ, RZ, R7 ;  /* 0x000000ffff0f7224 */ /* 0x000fe200078e0007 */
[----:B0-----:R-:W-:Y:S06]  /*c9d0*/  @P2 BRA `(.L_x_2199) ;  /* 0xffffffc4009c2947 */ /* 0x001fec000383ffff */
.L_x_2190:
        /* <DEDUP_REMOVED lines=131> */
.L_x_2200:
[----:B------:R-:W-:Y:S02]  /*d210*/  R2UR UR4, R16 ;  /* 0x00000000100472ca */ /* 0x000fe400000e0000 */
[----:B------:R-:W-:-:S11]  /*d220*/  SHF.L.U32 R8, R8, 0x1f, RZ ;  /* 0x0000001f08087819 */ /* 0x000fd600000006ff */
[----:B------:R-:W-:-:S09]  /*d230*/  ULEA UR5, UR61, UR4, 0x3 ;  /* 0x000000043d057291 */ /* 0x000fd2000f8e183f */
[----:B------:R0:W1:Y:S01]  /*d240*/  SYNCS.PHASECHK.TRANS64.TRYWAIT P2, [UR5+0x38850], R8 ;  /* 0x03885008ff0075a7 */ /* 0x0000620008040145 */
[----:B------:R-:W-:Y:S05]  /*d250*/  @!P0 BRA `(.L_x_2201) ;  /* 0x0000000000048947 */ /* 0x000fea0003800000 */
[----:B------:R-:W-:Y:S01]  /*d260*/  BPT.TRAP 0x1 ;  /* 0x000000040000795c */ /* 0x000fe20000300000 */
.L_x_2201:
[----:B-1----:R-:W-:Y:S05]  /*d270*/  @P2 BRA `(.L_x_2202) ;  /* 0x0000000000082947 */ /* 0x002fea0003800000 */
[----:B------:R-:W1:Y:S02]  /*d280*/  SYNCS.PHASECHK.TRANS64.TRYWAIT P0, [UR5+0x38850], R8 ;  /* 0x03885008ff0075a7 */ /* 0x000e640008000145 */
[----:B-1----:R-:W-:Y:S05]  /*d290*/  @!P0 BRA `(.L_x_2203) ;  /* 0x0000007c00088947 */ /* 0x002fea0003800000 */
.L_x_2202:
[----:B------:R-:W-:Y:S01]  /*d2a0*/  R2UR UR4, R16 ;  /* 0x00000000100472ca */ /* 0x000fe200000e0000 */
[----:B------:R-:W-:Y:S01]  /*d2b0*/  WARPGROUP.ARRIVE ;  /* 0x00000000000079c5 */ /* 0x000fe20000000000 */
[----:B------:R-:W-:Y:S01]  /*d2c0*/  UMOV UR7, 0x40000040 ;  /* 0x4000004000077882 */ /* 0x000fe20000000000 */
[----:B-1----:R-:W1:Y:S01]  /*d2d0*/  SHFL.BFLY PT, R5, R14, 0x2, 0x1f ;  /* 0x0c401f000e057f89 */ /* 0x002e6200000e0000 */
[----:B0-----:R-:W-:Y:S02]  /*d2e0*/  IMAD.MOV.U32 R8, RZ, RZ, RZ ;  /* 0x000000ffff087224 */ /* 0x001fe400078e00ff */
[----:B------:R-:W-:Y:S01]  /*d2f0*/  IMAD.MOV.U32 R4, RZ, RZ, RZ ;  /* 0x000000ffff047224 */ /* 0x000fe200078e00ff */
[----:B------:R-:W0:Y:S06]  /*d300*/  SHFL.BFLY PT, R0, R9, 0x2, 0x1f ;  /* 0x0c401f0009007f89 */ /* 0x000e2c00000e0000 */
[----:B------:R-:W-:-:S04]  /*d310*/  UIADD3 UR4, UR4, 0x400, URZ ;  /* 0x0000040004047890 */ /* 0x000fc8000fffe03f */
[----:B------:R-:W-:-:S04]  /*d320*/  USHF.R.U32.HI UR4, URZ, 0x4, UR4 ;  /* 0x000000043f047899 */ /* 0x000fc80008011604 */
[----:B------:R-:W-:-:S04]  /*d330*/  ULOP3.LUT UR4, UR4, 0x3fff, URZ, 0xc0, !UPT ;  /* 0x00003fff04047892 */ /* 0x000fc8000f8ec03f */
[----:B------:R-:W-:Y:S01]  /*d340*/  ULOP3.LUT UR4, UR4, 0x2800000, URZ, 0xfc, !UPT ;  /* 0x0280000004047892 */ /* 0x000fe2000f8efc3f */
[----:B-1----:R-:W-:-:S03]  /*d350*/  FADD.FTZ R5, R5, R14 ;  /* 0x0000000e05057221 */ /* 0x002fc60000010000 */
[----:B------:R-:W-:Y:S01]  /*d360*/  UIMAD UR4, UR61, 0xa00, UR4 ;  /* 0x00000a003d0478a4 */ /* 0x000fe2000f8e0204 */
[----:B0-----:R-:W-:Y:S01]  /*d370*/  FADD.FTZ R2, R0, R9 ;  /* 0x0000000900027221 */ /* 0x001fe20000010000 */
[----:B------:R-:W-:Y:S01]  /*d380*/  IMAD.U32 R9, RZ, RZ, UR5 ;  /* 0x00000005ff097e24 */ /* 0x000fe2000f8e00ff */
[----:B------:R-:W0:Y:S04]  /*d390*/  SHFL.BFLY PT, R0, R5, 0x1, 0x1f ;  /* 0x0c201f0005007f89 */ /* 0x000e2800000e0000 */
[----:B------:R-:W-:Y:S01]  /*d3a0*/  UMOV UR6, UR4 ;  /* 0x0000000400067c82 */ /* 0x000fe20008000000 */
[----:B------:R-:W1:Y:S01]  /*d3b0*/  SHFL.BFLY PT, R11, R2, 0x1, 0x1f ;  /* 0x0c201f00020b7f89 */ /* 0x000e6200000e0000 */
[----:B------:R-:W-:Y:S01]  /*d3c0*/  HGMMA.64x256x16.F32 R24, R208, gdesc[UR4].tnspB, R24, gsb0 ;  /* 0x43e00004d0187df0 */ /* 0x000fe20008000818 */
[----:B------:R-:W-:Y:S01]  /*d3d0*/  UIADD3 UR6, UR4, 0x80, URZ ;  /* 0x0000008004067890 */ /* 0x000fe2000fffe03f */
[----:B------:R-:W-:Y:S01]  /*d3e0*/  @!P1 VIADD R9, R9, 0x38860 ;  /* 0x0003886009099836 */ /* 0x000fe20000000000 */
[----:B------:R-:W-:-:S04]  /*d3f0*/  UMOV UR7, 0x40000040 ;  /* 0x4000004000077882 */ /* 0x000fc80000000000 */
[----:B------:R-:W-:Y:S01]  /*d400*/  @!P1 PRMT R9, RZ, 0x654, R9 ;  /* 0x00000654ff099816 */ /* 0x000fe20000000009 */
[----:B0-----:R-:W-:Y:S01]  /*d410*/  FADD.FTZ R13, R5, R0 ;  /* 0x00000000050d7221 */ /* 0x001fe20000010000 */
[----:B------:R-:W-:Y:S02]  /*d420*/  IMAD.MOV.U32 R0, RZ, RZ, -0x800000 ;  /* 0xff800000ff007424 */ /* 0x000fe400078e00ff */
[----:B-1----:R-:W-:Y:S02]  /*d430*/  FADD.FTZ R15, R2, R11 ;  /* 0x0000000b020f7221 */ /* 0x002fe40000010000 */
[----:B------:R-:W-:Y:S01]  /*d440*/  FSETP.NE.FTZ.AND P0, PT, R13, RZ, PT ;  /* 0x000000ff0d00720b */ /* 0x000fe20003f15000 */
[----:B------:R-:W-:Y:S02]  /*d450*/  IMAD.MOV.U32 R2, RZ, RZ, -0x800000 ;  /* 0xff800000ff027424 */ /* 0x000fe400078e00ff */
[----:B------:R-:W-:-:S10]  /*d460*/  FSETP.NE.FTZ.AND P2, PT, R15, RZ, PT ;  /* 0x000000ff0f00720b */ /* 0x000fd40003f55000 */
[----:B------:R-:W0:Y:S01]  /*d470*/  @P0 MUFU.LG2 R10, R13 ;  /* 0x0000000d000a0308 */ /* 0x000e220000000c00 */
[C---:B------:R-:W-:Y:S02]  /*d480*/  @P0 FMUL.FTZ R5, R3.reuse, 0.69314718246459960938 ;  /* 0x3f31721803050820 */ /* 0x040fe40000410000 */
[----:B------:R-:W-:-:S05]  /*d490*/  @P2 FMUL.FTZ R3, R3, 0.69314718246459960938 ;  /* 0x3f31721803032820 */ /* 0x000fca0000410000 */
[----:B------:R-:W1:Y:S08]  /*d4a0*/  @P2 MUFU.LG2 R11, R15 ;  /* 0x0000000f000b2308 */ /* 0x000e700000000c00 */
[----:B------:R-:W2:Y:S01]  /*d4b0*/  @P0 MUFU.RCP R8, R13 ;  /* 0x0000000d00080308 */ /* 0x000ea20000001000 */
        /* <DEDUP_REMOVED lines=158> */
.L_x_2173:
[----:B------:R-:W-:Y:S05]  /*dea0*/  @P0 BRA `(.L_x_2204) ;  /* 0x0000002000440947 */ /* 0x000fea0003800000 */
[----:B------:R-:W0:Y:S01]  /*deb0*/  S2R R3, SR_TID.X ;  /* 0x0000000000037919 */ /* 0x000e220000002100 */
[----:B------:R-:W1:Y:S01]  /*dec0*/  LDC R8, c[0x0][0xbe8] ;  /* 0x0002fa00ff087b82 */ /* 0x000e620000000800 */
[----:B------:R-:W-:Y:S01]  /*ded0*/  ULDC.64 UR4, c[0x0][0xbd0] ;  /* 0x0002f40000047ab9 */ /* 0x000fe20000000a00 */
[----:B------:R-:W-:Y:S01]  /*dee0*/  ULDC.64 UR6, c[0x0][0xb38] ;  /* 0x0002ce0000067ab9 */ /* 0x000fe20000000a00 */
[----:B------:R-:W-:Y:S01]  /*def0*/  ULDC.64 UR10, c[0x0][0x208] ;  /* 0x00008200000a7ab9 */ /* 0x000fe20000000a00 */
[----:B------:R-:W-:Y:S04]  /*df00*/  BSSY B0, `(.L_x_2205) ;  /* 0x0000145000007945 */ /* 0x000fe80003800000 */
[----:B------:R-:W2:Y:S08]  /*df10*/  S2UR UR9, SR_CTAID.Z ;  /* 0x00000000000979c3 */ /* 0x000eb00000002700 */
[----:B------:R-:W3:Y:S08]  /*df20*/  LDC.64 R20, c[0x0][0xbd8] ;  /* 0x0002f600ff147b82 */ /* 0x000ef00000000a00 */
[----:B------:R-:W-:Y:S01]  /*df30*/  BAR.SYNC.DEFER_BLOCKING 0x1, 0x100 ;  /* 0x0044000000007b1d */ /* 0x000fe20000010000 */
[----:B-1----:R-:W-:-:S07]  /*df40*/  ISETP.NE.AND P0, PT, R8, 0x1, PT ;  /* 0x000000010800780c */ /* 0x002fce0003f05270 */
[----:B------:R-:W1:Y:S01]  /*df50*/  S2UR UR8, SR_CTAID.Y ;  /* 0x00000000000879c3 */ /* 0x000e620000002600 */
[----:B0-----:R-:W-:-:S07]  /*df60*/  VIADD R4, R3, 0xffffff80 ;  /* 0xffffff8003047836 */ /* 0x001fce0000000000 */
[----:B------:R-:W1:Y:S01]  /*df70*/  LDC R22, c[0x0][0xc50] ;  /* 0x00031400ff167b82 */ /* 0x000e620000000800 */
[----:B------:R-:W-:-:S04]  /*df80*/  SHF.R.S32.HI R5, RZ, 0x1f, R4 ;  /* 0x0000001fff057819 */ /* 0x000fc80000011404 */
[----:B------:R-:W-:-:S03]  /*df90*/  LEA.HI R6, R5, R4, RZ, 0x7 ;  /* 0x0000000405067211 */ /* 0x000fc600078f38ff */
[----:B------:R-:W0:Y:S01]  /*dfa0*/  @P0 LDC R18, c[0x0][0xbec] ;  /* 0x0002fb00ff120b82 */ /* 0x000e220000000800 */
[----:B------:R-:W-:Y:S02]  /*dfb0*/  LEA.HI R5, R5, R4, RZ, 0x2 ;  /* 0x0000000405057211 */ /* 0x000fe400078f10ff */
[----:B------:R-:W-:Y:S02]  /*dfc0*/  LOP3.LUT R3, R6, 0xffffff80, RZ, 0xc0, !PT ;  /* 0xffffff8006037812 */ /* 0x000fe400078ec0ff */
[----:B------:R-:W-:Y:S02]  /*dfd0*/  LOP3.LUT R5, R5, 0xfffffffc, RZ, 0xc0, !PT ;  /* 0xfffffffc05057812 */ /* 0x000fe400078ec0ff */
[----:B------:R-:W-:Y:S01]  /*dfe0*/  SHF.R.S32.HI R7, RZ, 0x7, R6 ;  /* 0x00000007ff077819 */ /* 0x000fe20000011406 */
[C---:B------:R-:W-:Y:S01]  /*dff0*/  IMAD.IADD R3, R4.reuse, 0x1, -R3 ;  /* 0x0000000104037824 */ /* 0x040fe200078e0a03 */
[----:B------:R-:W4:Y:S01]  /*e000*/  LDC.64 R152, c[0x0][0xb40] ;  /* 0x0002d000ff987b82 */ /* 0x000f220000000a00 */
[----:B------:R-:W-:Y:S01]  /*e010*/  IMAD.IADD R11, R4, 0x1, -R5 ;  /* 0x00000001040b7824 */ /* 0x000fe200078e0a05 */
[----:B------:R-:W-:-:S02]  /*e020*/  LEA.HI R4, R6, R7, RZ, 0x1 ;  /* 0x0000000706047211 */ /* 0x000fc400078f08ff */
[----:B------:R-:W-:Y:S02]  /*e030*/  SHF.R.S32.HI R12, RZ, 0x1f, R3 ;  /* 0x0000001fff0c7819 */ /* 0x000fe40000011403 */
[----:B------:R-:W-:Y:S02]  /*e040*/  LEA.HI R6, R11, R11, RZ, 0x1 ;  /* 0x0000000b0b067211 */ /* 0x000fe400078f08ff */
[CC--:B------:R-:W-:Y:S01]  /*e050*/  LEA.HI R10, R12.reuse, R3.reuse, RZ, 0x2 ;  /* 0x000000030c0a7211 */ /* 0x0c0fe200078f10ff */
[----:B------:R-:W5:Y:S01]  /*e060*/  @P0 LDC R17, c[0x0][0xbf0] ;  /* 0x0002fc00ff110b82 */ /* 0x000f620000000800 */
[----:B------:R-:W-:Y:S02]  /*e070*/  LEA.HI R12, R12, R3, RZ, 0x5 ;  /* 0x000000030c0c7211 */ /* 0x000fe400078f28ff */
[--C-:B------:R-:W-:Y:S02]  /*e080*/  SHF.R.S32.HI R9, RZ, 0x2, R10.reuse ;  /* 0x00000002ff097819 */ /* 0x100fe4000001140a */
[----:B------:R-:W-:-:S02]  /*e090*/  SHF.R.S32.HI R14, RZ, 0x1f, R10 ;  /* 0x0000001fff0e7819 */ /* 0x000fc4000001140a */
[----:B------:R-:W-:Y:S01]  /*e0a0*/  SHF.R.S32.HI R12, RZ, 0x5, R12 ;  /* 0x00000005ff0c7819 */ /* 0x000fe2000001140c */
[----:B------:R-:W5:Y:S01]  /*e0b0*/  @P0 LDC R154, c[0x0][0xbec] ;  /* 0x0002fb00ff9a0b82 */ /* 0x000f620000000800 */
[----:B------:R-:W-:Y:S02]  /*e0c0*/  LEA.HI R14, R14, R9, RZ, 0x3 ;  /* 0x000000090e0e7211 */ /* 0x000fe400078f18ff */
[----:B------:R-:W-:Y:S02]  /*e0d0*/  LOP3.LUT R4, R4, 0x3fffffe, RZ, 0xc0, !PT ;  /* 0x03fffffe04047812 */ /* 0x000fe400078ec0ff */
[----:B------:R-:W-:Y:S02]  /*e0e0*/  LOP3.LUT R14, R14, 0xfffffff8, RZ, 0xc0, !PT ;  /* 0xfffffff80e0e7812 */ /* 0x000fe400078ec0ff */
[----:B------:R-:W-:Y:S01]  /*e0f0*/  LOP3.LUT R6, R6, 0x1ffffffe, RZ, 0xc0, !PT ;  /* 0x1ffffffe06067812 */ /* 0x000fe200078ec0ff */
[----:B------:R-:W-:Y:S01]  /*e100*/  IMAD.IADD R4, R7, 0x1, -R4 ;  /* 0x0000000107047824 */ /* 0x000fe200078e0a04 */
[----:B------:R-:W-:Y:S01]  /*e110*/  IADD3 R5, R9, -R14, RZ ;  /* 0x8000000e09057210 */ /* 0x000fe20007ffe0ff */
[----:B------:R-:W5:Y:S01]  /*e120*/  @P0 LDC R19, c[0x0][0xbf0] ;  /* 0x0002fc00ff130b82 */ /* 0x000f620000000800 */
[----:B------:R-:W1:Y:S01]  /*e130*/  S2R R9, SR_CTAID.X ;  /* 0x0000000000097919 */ /* 0x000e620000002500 */
[----:B------:R-:W-:Y:S01]  /*e140*/  IMAD.IADD R15, R11, 0x1, -R6 ;  /* 0x000000010b0f7824 */ /* 0x000fe200078e0a06 */
[----:B------:R-:W-:Y:S01]  /*e150*/  LOP3.LUT R10, R10, 0x7ffffffc, RZ, 0xc0, !PT ;  /* 0x7ffffffc0a0a7812 */ /* 0x000fe200078ec0ff */
[----:B------:R-:W-:Y:S01]  /*e160*/  IMAD R5, R12, 0x10, R5 ;  /* 0x000000100c057824 */ /* 0x000fe200078e0205 */
[----:B------:R-:W-:-:S03]  /*e170*/  SHF.R.S32.HI R12, RZ, 0x1f, R23 ;  /* 0x0000001fff0c7819 */ /* 0x000fc60000011417 */
[----:B------:R-:W-:Y:S02]  /*e180*/  IMAD R16, R4, 0x40, R5 ;  /* 0x0000004004107824 */ /* 0x000fe400078e0205 */
[C---:B------:R-:W-:Y:S02]  /*e190*/  IMAD R6, R12.reuse, UR4, RZ ;  /* 0x000000040c067c24 */ /* 0x040fe4000f8e02ff */
[----:B------:R-:W-:Y:S02]  /*e1a0*/  IMAD R12, R12, UR6, RZ ;  /* 0x000000060c0c7c24 */ /* 0x000fe4000f8e02ff */
[----:B------:R-:W-:Y:S01]  /*e1b0*/  IMAD.WIDE.U32 R4, R23, UR4, RZ ;  /* 0x0000000417047c25 */ /* 0x000fe2000f8e00ff */
[----:B--2---:R-:W-:-:S03]  /*e1c0*/  USHF.R.S32.HI UR4, URZ, 0x1f, UR9 ;  /* 0x0000001f3f047899 */ /* 0x004fc60008011409 */
[C---:B------:R-:W-:Y:S02]  /*e1d0*/  IMAD R11, R23.reuse, UR5, R6 ;  /* 0x00000005170b7c24 */ /* 0x040fe4000f8e0206 */
[----:B------:R-:W-:Y:S02]  /*e1e0*/  IMAD R13, R23, UR7, R12 ;  /* 0x00000007170d7c24 */ /* 0x000fe4000f8e020c */
[----:B------:R-:W-:Y:S02]  /*e1f0*/  IMAD R12, R15, 0x8, R16 ;  /* 0x000000080f0c7824 */ /* 0x000fe400078e0210 */
[----:B------:R-:W-:Y:S02]  /*e200*/  IMAD.IADD R5, R5, 0x1, R11 ;  /* 0x0000000105057824 */ /* 0x000fe400078e020b */
[----:B------:R-:W-:Y:S01]  /*e210*/  IMAD.WIDE.U32 R6, R23, UR6, RZ ;  /* 0x0000000617067c25 */ /* 0x000fe2000f8e00ff */
[----:B------:R-:W-:-:S03]  /*e220*/  ULDC.64 UR6, c[0x0][0xb48] ;  /* 0x0002d20000067ab9 */ /* 0x000fc60000000a00 */
[----:B---3--:R-:W-:Y:S02]  /*e230*/  IMAD R14, R20, UR4, RZ ;  /* 0x00000004140e7c24 */ /* 0x008fe4000f8e02ff */
[----:B------:R-:W-:Y:S02]  /*e240*/  IMAD.MOV R23, RZ, RZ, -R23 ;  /* 0x000000ffff177224 */ /* 0x000fe400078e0a17 */
[----:B-1----:R-:W-:Y:S02]  /*e250*/  IMAD R11, R9, 0x80, R12 ;  /* 0x00000080090b7824 */ /* 0x002fe400078e020c */
[----:B------:R-:W-:Y:S02]  /*e260*/  IMAD R15, R21, UR9, R14 ;  /* 0x00000009150f7c24 */ /* 0x000fe4000f8e020e */
[----:B0-----:R-:W-:-:S04]  /*e270*/  @P0 IMAD.HI.U32 R12, R11, R18, RZ ;  /* 0x000000120b0c0227 */ /* 0x001fc800078e00ff */
[----:B----4-:R-:W-:Y:S01]  /*e280*/  IMAD R14, R152, UR4, RZ ;  /* 0x00000004980e7c24 */ /* 0x010fe2000f8e02ff */
[----:B------:R-:W-:Y:S01]  /*e290*/  ULDC.64 UR4, c[0x0][0xbe0] ;  /* 0x0002f80000047ab9 */ /* 0x000fe20000000a00 */
[----:B------:R-:W-:Y:S02]  /*e2a0*/  IMAD R23, R22, R23, UR8 ;  /* 0x0000000816177e24 */ /* 0x000fe4000f8e0217 */
[----:B------:R-:W-:Y:S02]  /*e2b0*/  IMAD.IADD R7, R7, 0x1, R13 ;  /* 0x0000000107077824 */ /* 0x000fe400078e020d */
[----:B------:R-:W-:-:S04]  /*e2c0*/  IMAD.WIDE.U32 R4, R20, UR9, R4 ;  /* 0x0000000914047c25 */ /* 0x000fc8000f8e0004 */
[----:B------:R-:W-:Y:S01]  /*e2d0*/  IMAD.MOV.U32 R13, RZ, RZ, R11 ;  /* 0x000000ffff0d7224 */ /* 0x000fe200078e000b */
[----:B-----5:R-:W-:Y:S01]  /*e2e0*/  @P0 SHF.R.U32.HI R13, RZ, R17, R12 ;  /* 0x00000011ff0d0219 */ /* 0x020fe2000001160c */
[----:B------:R-:W-:Y:S01]  /*e2f0*/  IMAD R17, R153, UR9, R14 ;  /* 0x0000000999117c24 */ /* 0x000fe2000f8e020e */
[----:B------:R-:W-:Y:S01]  /*e300*/  SHF.R.S32.HI R14, RZ, 0x1f, R23 ;  /* 0x0000001fff0e7819 */ /* 0x000fe20000011417 */
[----:B------:R-:W-:Y:S01]  /*e310*/  IMAD.WIDE.U32 R6, R152, UR9, R6 ;  /* 0x0000000998067c25 */ /* 0x000fe2000f8e0006 */
[----:B------:R-:W-:-:S03]  /*e320*/  ULDC.64 UR8, c[0x0][0xb28] ;  /* 0x0002ca0000087ab9 */ /* 0x000fc60000000a00 */
[----:B------:R-:W-:Y:S02]  /*e330*/  IMAD.IADD R5, R5, 0x1, R15 ;  /* 0x0000000105057824 */ /* 0x000fe400078e020f */
        /* <DEDUP_REMOVED lines=9> */
[C---:B------:R-:W-:Y:S01]  /*e3d0*/  IMAD R19, R23.reuse, UR7, R17 ;  /* 0x0000000717137c24 */ /* 0x040fe2000f8e0211 */
[--C-:B------:R-:W-:Y:S01]  /*e3e0*/  SHF.R.S32.HI R17, RZ, 0x1f, R13.reuse ;  /* 0x0000001fff117819 */ /* 0x100fe2000001140d */
[----:B------:R-:W-:Y:S01]  /*e3f0*/  IMAD.MOV R13, RZ, RZ, -R13 ;  /* 0x000000ffff0d7224 */ /* 0x000fe200078e0a0d */
[----:B------:R-:W-:Y:S01]  /*e400*/  SHF.R.S32.HI R12, RZ, 0x1f, R15 ;  /* 0x0000001fff0c7819 */ /* 0x000fe2000001140f */
[----:B------:R-:W-:Y:S01]  /*e410*/  ULDC.64 UR4, c[0x0][0xb30] ;  /* 0x0002cc0000047ab9 */ /* 0x000fe20000000a00 */
[----:B------:R-:W-:Y:S01]  /*e420*/  IMAD.WIDE.U32 R6, R23, UR6, R6 ;  /* 0x0000000617067c25 */ /* 0x000fe2000f8e0006 */
[----:B------:R-:W-:Y:S01]  /*e430*/  IADD3.X R5, R17, R5, R14, P0, !PT ;  /* 0x0000000511057210 */ /* 0x000fe200007fe40e */
[----:B------:R-:W-:Y:S02]  /*e440*/  ULDC.64 UR6, c[0x0][0xbc8] ;  /* 0x0002f20000067ab9 */ /* 0x000fe40000000a00 */
[----:B------:R-:W-:Y:S01]  /*e450*/  IMAD.MOV R18, RZ, RZ, -R15 ;  /* 0x000000ffff127224 */ /* 0x000fe200078e0a0f */
[----:B------:R-:W-:Y:S01]  /*e460*/  IADD3 R7, R7, R19, RZ ;  /* 0x0000001307077210 */ /* 0x000fe20007ffe0ff */
[----:B------:R-:W-:-:S02]  /*e470*/  IMAD R12, R12, UR4, RZ ;  /* 0x000000040c0c7c24 */ /* 0x000fc4000f8e02ff */
[C-C-:B------:R-:W-:Y:S02]  /*e480*/  IMAD R13, R8.reuse, R13, R11.reuse ;  /* 0x0000000d080d7224 */ /* 0x140fe400078e020b */
[----:B------:R-:W-:Y:S02]  /*e490*/  IMAD R11, R8, R18, R11 ;  /* 0x00000012080b7224 */ /* 0x000fe400078e020b */
[C---:B------:R-:W-:Y:S01]  /*e4a0*/  IMAD R17, R15.reuse, UR5, R12 ;  /* 0x000000050f117c24 */ /* 0x040fe2000f8e020c */
[----:B------:R-:W-:Y:S01]  /*e4b0*/  SHF.R.S32.HI R12, RZ, 0x1f, R13 ;  /* 0x0000001fff0c7819 */ /* 0x000fe2000001140d */
[----:B------:R-:W-:Y:S01]  /*e4c0*/  IMAD.WIDE.U32 R6, R15, UR4, R6 ;  /* 0x000000040f067c25 */ /* 0x000fe2000f8e0006 */
[----:B------:R-:W-:Y:S01]  /*e4d0*/  SHF.R.S32.HI R14, RZ, 0x1f, R11 ;  /* 0x0000001fff0e7819 */ /* 0x000fe2000001140b */
[----:B------:R-:W0:Y:S01]  /*e4e0*/  S2UR UR5, SR_CgaCtaId ;  /* 0x00000000000579c3 */ /* 0x000e220000008800 */
[----:B------:R-:W-:Y:S01]  /*e4f0*/  UMOV UR4, 0x400 ;  /* 0x0000040000047882 */ /* 0x000fe20000000000 */
[----:B------:R-:W-:-:S02]  /*e500*/  IMAD R12, R12, UR6, RZ ;  /* 0x000000060c0c7c24 */ /* 0x000fc4000f8e02ff */
[----:B------:R-:W-:Y:S02]  /*e510*/  IMAD.IADD R7, R7, 0x1, R17 ;  /* 0x0000000107077824 */ /* 0x000fe400078e0211 */
[----:B------:R-:W-:Y:S02]  /*e520*/  IMAD R14, R14, UR8, RZ ;  /* 0x000000080e0e7c24 */ /* 0x000fe4000f8e02ff */
[C---:B------:R-:W-:Y:S02]  /*e530*/  IMAD R15, R13.reuse, UR7, R12 ;  /* 0x000000070d0f7c24 */ /* 0x040fe4000f8e020c */
[----:B------:R-:W-:Y:S01]  /*e540*/  IMAD.WIDE.U32 R4, R13, UR6, R4 ;  /* 0x000000060d047c25 */ /* 0x000fe2000f8e0004 */
[----:B------:R-:W-:-:S03]  /*e550*/  ULDC.64 UR6, c[0x0][0xba8] ;  /* 0x0002ea0000067ab9 */ /* 0x000fc60000000a00 */
[C---:B------:R-:W-:Y:S01]  /*e560*/  IMAD R17, R11.reuse, UR9, R14 ;  /* 0x000000090b117c24 */ /* 0x040fe2000f8e020e */
[----:B------:R-:W-:Y:S01]  /*e570*/  LEA R18, P0, R4, UR6, 0x2 ;  /* 0x0000000604127c11 */ /* 0x000fe2000f8010ff */
[----:B------:R-:W-:Y:S01]  /*e580*/  IMAD.WIDE.U32 R12, R11, UR8, R6 ;  /* 0x000000080b0c7c25 */ /* 0x000fe2000f8e0006 */
[----:B------:R-:W-:Y:S01]  /*e590*/  ULDC.64 UR8, c[0x0][0xb00] ;  /* 0x0002c00000087ab9 */ /* 0x000fe20000000a00 */
[----:B------:R-:W-:Y:S02]  /*e5a0*/  ULDC UR6, c[0x0][0xa88] ;  /* 0x0002a20000067ab9 */ /* 0x000fe40000000800 */
[----:B------:R-:W-:Y:S01]  /*e5b0*/  IMAD.IADD R5, R5, 0x1, R15 ;  /* 0x0000000105057824 */ /* 0x000fe200078e020f */
[----:B------:R-:W-:Y:S01]  /*e5c0*/  LEA R6, P1, R12, UR8, 0x2 ;  /* 0x000000080c067c11 */ /* 0x000fe2000f8210ff */
[----:B------:R-:W-:Y:S01]  /*e5d0*/  IMAD.IADD R7, R13, 0x1, R17 ;  /* 0x000000010d077824 */ /* 0x000fe200078e0211 */
[----:B------:R-:W-:Y:S01]  /*e5e0*/  SHFL.IDX PT, R14, R18, 0x1, 0x1c1f ;  /* 0x003c1f00120e7f89 */ /* 0x000fe200000e0000 */
[----:B------:R-:W-:Y:S01]  /*e5f0*/  IMAD R11, R9, 0x80, R16 ;  /* 0x00000080090b7824 */ /* 0x000fe200078e0210 */
[----:B------:R-:W-:Y:S01]  /*e600*/  LEA.HI.X R17, R4, UR7, R5, 0x2, P0 ;  /* 0x0000000704117c11 */ /* 0x000fe200080f1405 */
[----:B0-----:R-:W-:Y:S01]  /*e610*/  ULEA UR4, UR5, UR4, 0x18 ;  /* 0x0000000405047291 */ /* 0x001fe2000f8ec03f */
[----:B------:R-:W-:Y:S01]  /*e620*/  LEA.HI.X R7, R12, UR9, R7, 0x2, P1 ;  /* 0x000000090c077c11 */ /* 0x000fe200088f1407 */
[----:B------:R-:W-:Y:S01]  /*e630*/  IMAD R8, R8, UR6, RZ ;  /* 0x0000000608087c24 */ /* 0x000fe2000f8e02ff */
[----:B------:R-:W-:Y:S01]  /*e640*/  SHFL.IDX PT, R12, R18, RZ, 0x1c1f ;  /* 0x001c1fff120c7589 */ /* 0x000fe200000e0000 */
[----:B------:R-:W-:Y:S01]  /*e650*/  LOP3.LUT P0, RZ, R3, 0x3, RZ, 0xc0, !PT ;  /* 0x0000000303ff7812 */ /* 0x000fe2000780c0ff */
[C---:B------:R-:W-:Y:S01]  /*e660*/  VIADD R9, R11.reuse, 0x8 ;  /* 0x000000080b097836 */ /* 0x040fe20000000000 */
[----:B------:R-:W-:Y:S01]  /*e670*/  UIADD3 UR4, UR4, 0x38820, URZ ;  /* 0x0003882004047890 */ /* 0x000fe2000fffe03f */
[----:B------:R-:W0:Y:S01]  /*e680*/  SHFL.IDX PT, R13, R17, RZ, 0x1c1f ;  /* 0x001c1fff110d7589 */ /* 0x000e2200000e0000 */
[-C--:B------:R-:W-:Y:S01]  /*e690*/  ISETP.GE.OR P1, PT, R11, R8.reuse, P0 ;  /* 0x000000080b00720c */ /* 0x080fe20000726670 */
[----:B------:R-:W-:Y:S01]  /*e6a0*/  IMAD.IADD R3, R3, 0x1, -R10 ;  /* 0x0000000103037824 */ /* 0x000fe200078e0a0a */
[-C--:B------:R-:W-:Y:S01]  /*e6b0*/  ISETP.GE.OR P0, PT, R9, R8.reuse, P0 ;  /* 0x000000080900720c */ /* 0x080fe20000706670 */
[----:B------:R-:W1:Y:S01]  /*e6c0*/  SHFL.IDX PT, R15, R17, 0x1, 0x1c1f ;  /* 0x003c1f00110f7f89 */ /* 0x000e6200000e0000 */
[----:B------:R-:W-:Y:S01]  /*e6d0*/  ISETP.GE.AND P2, PT, R11, R8, PT ;  /* 0x000000080b00720c */ /* 0x000fe20003f46270 */
[----:B------:R-:W-:Y:S01]  /*e6e0*/  UPRMT UR4, URZ, 0x654, UR4 ;  /* 0x000006543f047896 */ /* 0x000fe20008000004 */
[----:B------:R-:W-:Y:S01]  /*e6f0*/  IMAD.SHL.U32 R3, R3, 0x2, RZ ;  /* 0x0000000203037824 */ /* 0x000fe200078e00ff */
[----:B------:R2:W3:Y:S04]  /*e700*/  SHFL.IDX PT, R4, R6, RZ, 0x1c1f ;  /* 0x001c1fff06047589 */ /* 0x0004e800000e0000 */
        /* <DEDUP_REMOVED lines=19> */
[C---:B------:R-:W-:Y:S01]  /*e840*/  VIADD R22, R3.reuse, 0x50 ;  /* 0x0000005003167836 */ /* 0x040fe20000000000 */
[----:B------:R-:W-:-:S03]  /*e850*/  IADD3 R21, R3, 0x48, RZ ;  /* 0x0000004803157810 */ /* 0x000fc60007ffe0ff */
        /* <DEDUP_REMOVED lines=74> */
[----:B------:R-:W-:Y:S01]  /*ed00*/  @!P3 LEA.HI R22, R22, R22, RZ, 0x1 ;  /* 0x000000161616b211 */ /* 0x000fe200078f08ff */
[----:B------:R0:W-:Y:S01]  /*ed10*/  @!P1 ST.E.64 desc[UR6][R10.64], R68 ;  /* 0x000000440a009985 */ /* 0x0001e2000c101b06 */
[----:B------:R-:W-:-:S02]  /*ed20*/  @!P4 LEA.HI R21, R21, R21, RZ, 0x1 ;  /* 0x000000151515c211 */ /* 0x000fc400078f08ff */
        /* <DEDUP_REMOVED lines=36> */
[----:B------:R-:W-:Y:S01]  /*ef70*/  @!P1 IMAD.WIDE R12, R13, 0x4, R4 ;  /* 0x000000040d0c9825 */ /* 0x000fe200078e0204 */
[----:B--2---:R-:W-:Y:S01]  /*ef80*/  @!P2 LOP3.LUT R15, R0, 0xfffffffe, RZ, 0xc0, !PT ;  /* 0xfffffffe000fa812 */ /* 0x004fe200078ec0ff */
[----:B------:R0:W-:Y:S01]  /*ef90*/  @!P0 ST.E.64 desc[UR6][R10.64], R96 ;  /* 0x000000600a008985 */ /* 0x0001e2000c101b06 */
[----:B------:R-:W-:-:S02]  /*efa0*/  @!P5 LEA.HI R21, R21, R21, RZ, 0x1 ;  /* 0x000000151515d211 */ /* 0x000fc400078f08ff */
        /* <DEDUP_REMOVED lines=9> */
[C---:B------:R-:W-:Y:S01]  /*f040*/  VIADD R20, R3.reuse, 0xd8 ;  /* 0x000000d803147836 */ /* 0x040fe20000000000 */
[----:B------:R-:W-:Y:S01]  /*f050*/  IADD3 R0, R3, 0xc8, RZ ;  /* 0x000000c803007810 */ /* 0x000fe20007ffe0ff */
[----:B0-----:R-:W-:Y:S01]  /*f060*/  @!P3 IMAD.WIDE R10, R17, 0x4, R4 ;  /* 0x00000004110ab825 */ /* 0x001fe200078e0204 */
[----:B------:R-:W-:-:S02]  /*f070*/  ISETP.GE.AND P1, PT, R2, UR4, PT ;  /* 0x0000000402007c0c */ /* 0x000fc4000bf26270 */
[----:B------:R-:W-:Y:S01]  /*f080*/  ISETP.GE.AND P0, PT, R0, UR4, PT ;  /* 0x0000000400007c0c */ /* 0x000fe2000bf06270 */
[--C-:B------:R-:W-:Y:S01]  /*f090*/  @!P5 IMAD.WIDE R16, R21, 0x4, R4.reuse ;  /* 0x000000041510d825 */ /* 0x100fe200078e0204 */
[----:B------:R0:W-:Y:S01]  /*f0a0*/  @!P3 ST.E.64 desc[UR6][R10.64], R108 ;  /* 0x0000006c0a00b985 */ /* 0x0001e2000c101b06 */
[----:B------:R-:W-:Y:S02]  /*f0b0*/  ISETP.GE.AND P2, PT, R20, UR4, PT ;  /* 0x0000000414007c0c */ /* 0x000fe4000bf46270 */
        /* <DEDUP_REMOVED lines=41> */
.L_x_2206:
[----:B------:R-:W-:Y:S05]  /*f350*/  BSYNC B0 ;  /* 0x0000000000007941 */ /* 0x000fea0003800000 */
.L_x_2205:
[----:B------:R-:W-:Y:S01]  /*f360*/  ISETP.GE.AND P0, PT, R9, R8, PT ;  /* 0x000000080900720c */ /* 0x000fe20003f06270 */
[----:B0---4-:R1:W4:Y:S04]  /*f370*/  SHFL.IDX PT, R5, R7, 0x1, 0x1c1f ;  /* 0x003c1f0007057f89 */ /* 0x01132800000e0000 */
[----:B---3--:R1:W3:Y:S08]  /*f380*/  SHFL.IDX PT, R4, R6, 0x1, 0x1c1f ;  /* 0x003c1f0006047f89 */ /* 0x0082f000000e0000 */
[----:B-1----:R-:W-:Y:S05]  /*f390*/  @P0 BRA `(.L_x_2171) ;  /* 0x0000005800240947 */ /* 0x002fea0003800000 */
        /* <DEDUP_REMOVED lines=13> */
[C---:B------:R-:W-:Y:S01]  /*f470*/  IADD3 R18, R3.reuse, 0x50, RZ ;  /* 0x0000005003127810 */ /* 0x040fe20007ffe0ff */
[----:B------:R-:W-:-:S02]  /*f480*/  VIADD R16, R3, 0x48 ;  /* 0x0000004803107836 */ /* 0x000fc40000000000 */
[--C-:B---34-:R-:W-:Y:S01]  /*f490*/  @!P0 IMAD.WIDE R6, R3, 0x4, R4.reuse ;  /* 0x0000000403068825 */ /* 0x118fe200078e0204 */
        /* <DEDUP_REMOVED lines=14> */
[----:B------:R1:W-:Y:S01]  /*f580*/  @!P1 ST.E.64 desc[UR6][R8.64], R30 ;  /* 0x0000001e08009985 */ /* 0x0003e2000c101b06 */
[----:B------:R-:W-:Y:S02]  /*f590*/  ISETP.GE.AND P1, PT, R2, UR4, PT ;  /* 0x0000000402007c0c */ /* 0x000fe4000bf26270 */
[----:B------:R-:W-:Y:S01]  /*f5a0*/  @!P6 LEA.HI R13, R13, R13, RZ, 0x1 ;  /* 0x0000000d0d0de211 */ /* 0x000fe200078f08ff */
[----:B------:R2:W-:Y:S01]  /*f5b0*/  @!P2 ST.E.64 desc[UR6][R10.64], R34 ;  /* 0x000000220a00a985 */ /* 0x0005e2000c101b06 */
[----:B------:R-:W-:Y:S02]  /*f5c0*/  ISETP.GE.AND P2, PT, R14, UR4, PT ;  /* 0x000000040e007c0c */ /* 0x000fe4000bf46270 */
[----:B0-----:R-:W-:Y:S02]  /*f5d0*/  @!P5 LOP3.LUT R7, R12, 0xfffffffe, RZ, 0xc0, !PT ;  /* 0xfffffffe0c07d812 */ /* 0x001fe400078ec0ff */
[----:B------:R-:W-:-:S02]  /*f5e0*/  @!P0 LEA.HI R0, R0, R0, RZ, 0x1 ;  /* 0x0000000000008211 */ /* 0x000fc400078f08ff */
[----:B------:R-:W-:Y:S01]  /*f5f0*/  @!P4 LEA.HI R16, R16, R16, RZ, 0x1 ;  /* 0x000000101010c211 */ /* 0x000fe200078f08ff */
[--C-:B------:R-:W-:Y:S01]  /*f600*/  @!P5 IMAD.WIDE R6, R7, 0x4, R4.reuse ;  /* 0x000000040706d825 */ /* 0x100fe200078e0204 */
[----:B-1----:R-:W-:Y:S02]  /*f610*/  @!P6 LOP3.LUT R9, R13, 0xfffffffe, RZ, 0xc0, !PT ;  /* 0xfffffffe0d09e812 */ /* 0x002fe400078ec0ff */
[----:B------:R-:W-:Y:S02]  /*f620*/  @!P1 LEA.HI R2, R2, R2, RZ, 0x1 ;  /* 0x0000000202029211 */ /* 0x000fe400078f08ff */
[----:B------:R0:W-:Y:S01]  /*f630*/  @!P5 ST.E.64 desc[UR6][R6.64], R38 ;  /* 0x000000260600d985 */ /* 0x0001e2000c101b06 */
[----:B------:R-:W-:Y:S01]  /*f640*/  @!P2 LEA.HI R14, R14, R14, RZ, 0x1 ;  /* 0x0000000e0e0ea211 */ /* 0x000fe200078f08ff */
[----:B------:R-:W-:Y:S01]  /*f650*/  @!P6 IMAD.WIDE R8, R9, 0x4, R4 ;  /* 0x000000040908e825 */ /* 0x000fe200078e0204 */
[----:B--2---:R-:W-:Y:S02]  /*f660*/  @!P3 LEA.HI R10, R15, R15, RZ, 0x1 ;  /* 0x0000000f0f0ab211 */ /* 0x004fe400078f08ff */
[----:B------:R-:W-:Y:S01]  /*f670*/  @!P0 LOP3.LUT R11, R0, 0xfffffffe, RZ, 0xc0, !PT ;  /* 0xfffffffe000b8812 */ /* 0x000fe200078ec0ff */
[C---:B------:R-:W-:Y:S01]  /*f680*/  VIADD R0, R3.reuse, 0x60 ;  /* 0x0000006003007836 */ /* 0x040fe20000000000 */
[----:B------:R-:W-:Y:S01]  /*f690*/  @!P1 LOP3.LUT R13, R2, 0xfffffffe, RZ, 0xc0, !PT ;  /* 0xfffffffe020d9812 */ /* 0x000fe200078ec0ff */
[----:B------:R1:W-:Y:S01]  /*f6a0*/  @!P6 ST.E.64 desc[UR6][R8.64], R42 ;  /* 0x0000002a0800e985 */ /* 0x0003e2000c101b06 */
[----:B------:R-:W-:Y:S01]  /*f6b0*/  @!P2 LOP3.LUT R15, R14, 0xfffffffe, RZ, 0xc0, !PT ;  /* 0xfffffffe0e0fa812 */ /* 0x000fe200078ec0ff */
[----:B------:R-:W-:Y:S01]  /*f6c0*/  VIADD R2, R3, 0x68 ;  /* 0x0000006803027836 */ /* 0x000fe20000000000 */
[----:B------:R-:W-:-:S02]  /*f6d0*/  @!P3 LOP3.LUT R17, R10, 0xfffffffe, RZ, 0xc0, !PT ;  /* 0xfffffffe0a11b812 */ /* 0x000fc400078ec0ff */
[----:B------:R-:W-:Y:S01]  /*f6e0*/  @!P4 LOP3.LUT R19, R16, 0xfffffffe, RZ, 0xc0, !PT ;  /* 0xfffffffe1013c812 */ /* 0x000fe200078ec0ff */
[--C-:B0-----:R-:W-:Y:S01]  /*f6f0*/  @!P0 IMAD.WIDE R6, R11, 0x4, R4.reuse ;  /* 0x000000040b068825 */ /* 0x101fe200078e0204 */
[----:B------:R-:W-:Y:S02]  /*f700*/  ISETP.GE.AND P5, PT, R18, UR4, PT ;  /* 0x0000000412007c0c */ /* 0x000fe4000bfa6270 */
[----:B------:R-:W-:Y:S01]  /*f710*/  ISETP.GE.AND P6, PT, R20, UR4, PT ;  /* 0x0000000414007c0c */ /* 0x000fe2000bfc6270 */
[--C-:B------:R-:W-:Y:S01]  /*f720*/  @!P2 IMAD.WIDE R10, R15, 0x4, R4.reuse ;  /* 0x000000040f0aa825 */ /* 0x100fe200078e0204 */
[----:B------:R0:W-:Y:S03]  /*f730*/  @!P0 ST.E.64 desc[UR6][R6.64], R46 ;  /* 0x0000002e06008985 */ /* 0x0001e6000c101b06 */
[----:B-1----:R-:W-:-:S04]  /*f740*/  @!P1 IMAD.WIDE R8, R13, 0x4, R4 ;  /* 0x000000040d089825 */ /* 0x002fc800078e0204 */
[--C-:B------:R-:W-:Y:S01]  /*f750*/  @!P3 IMAD.WIDE R12, R17, 0x4, R4.reuse ;  /* 0x00000004110cb825 */ /* 0x100fe200078e0204 */
[----:B------:R1:W-:Y:S01]  /*f760*/  @!P1 ST.E.64 desc[UR6][R8.64], R50 ;  /* 0x0000003208009985 */ /* 0x0003e2000c101b06 */
[----:B------:R-:W-:Y:S02]  /*f770*/  @!P5 LEA.HI R18, R18, R18, RZ, 0x1 ;  /* 0x000000121212d211 */ /* 0x000fe400078f08ff */
        /* <DEDUP_REMOVED lines=10> */
[----:B------:R-:W-:Y:S02]  /*f820*/  ISETP.GE.AND P2, PT, R16, UR4, PT ;  /* 0x0000000410007c0c */ /* 0x000fe4000bf46270 */
[----:B------:R-:W-:Y:S02]  /*f830*/  ISETP.GE.AND P1, PT, R17, UR4, PT ;  /* 0x0000000411007c0c */ /* 0x000fe4000bf26270 */
[----:B------:R-:W-:Y:S02]  /*f840*/  ISETP.GE.AND P0, PT, R19, UR4, PT ;  /* 0x0000000413007c0c */ /* 0x000fe4000bf06270 */
[----:B0-----:R-:W-:Y:S01]  /*f850*/  @!P5 LOP3.LUT R7, R18, 0xfffffffe, RZ, 0xc0, !PT ;  /* 0xfffffffe1207d812 */ /* 0x001fe200078ec0ff */
[C---:B------:R-:W-:Y:S01]  /*f860*/  VIADD R18, R3.reuse, 0x88 ;  /* 0x0000008803127836 */ /* 0x040fe20000000000 */
[----:B-1----:R-:W-:Y:S01]  /*f870*/  @!P6 LOP3.LUT R9, R20, 0xfffffffe, RZ, 0xc0, !PT ;  /* 0xfffffffe1409e812 */ /* 0x002fe200078ec0ff */
        /* <DEDUP_REMOVED lines=16> */
[----:B------:R-:W-:Y:S01]  /*f980*/  VIADD R16, R3, 0xa8 ;  /* 0x000000a803107836 */ /* 0x000fe20000000000 */
[----:B------:R-:W-:-:S02]  /*f990*/  @!P0 LOP3.LUT R19, R19, 0xfffffffe, RZ, 0xc0, !PT ;  /* 0xfffffffe13138812 */ /* 0x000fc400078ec0ff */
        /* <DEDUP_REMOVED lines=31> */
[----:B--2---:R-:W-:-:S02]  /*fb90*/  @!P0 LOP3.LUT R11, R0, 0xfffffffe, RZ, 0xc0, !PT ;  /* 0xfffffffe000b8812 */ /* 0x004fc400078ec0ff */
[----:B------:R1:W-:Y:S01]  /*fba0*/  @!P5 ST.E.64 desc[UR6][R8.64], R98 ;  /* 0x000000620800d985 */ /* 0x0003e2000c101b06 */
[----:B------:R-:W-:Y:S02]  /*fbb0*/  ISETP.GE.AND P5, PT, R18, UR4, PT ;  /* 0x0000000412007c0c */ /* 0x000fe4000bfa6270 */
[----:B------:R-:W-:Y:S02]  /*fbc0*/  @!P2 LEA.HI R17, R17, R17, RZ, 0x1 ;  /* 0x000000111111a211 */ /* 0x000fe400078f08ff */
[----:B------:R-:W-:Y:S01]  /*fbd0*/  @!P1 LEA.HI R19, R19, R19, RZ, 0x1 ;  /* 0x0000001313139211 */ /* 0x000fe200078f08ff */
[--C-:B0-----:R-:W-:Y:S01]  /*fbe0*/  @!P0 IMAD.WIDE R6, R11, 0x4, R4.reuse ;  /* 0x000000040b068825 */ /* 0x101fe200078e0204 */
[----:B------:R-:W-:Y:S02]  /*fbf0*/  @!P4 LOP3.LUT R13, R2, 0xfffffffe, RZ, 0xc0, !PT ;  /* 0xfffffffe020dc812 */ /* 0x000fe400078ec0ff */
[C---:B------:R-:W-:Y:S01]  /*fc00*/  IADD3 R0, R3.reuse, 0xd0, RZ ;  /* 0x000000d003007810 */ /* 0x040fe20007ffe0ff */
[----:B------:R-:W-:Y:S01]  /*fc10*/  VIADD R2, R3, 0xd8 ;  /* 0x000000d803027836 */ /* 0x000fe20000000000 */
[----:B------:R-:W-:Y:S01]  /*fc20*/  @!P3 LOP3.LUT R15, R16, 0xfffffffe, RZ, 0xc0, !PT ;  /* 0xfffffffe100fb812 */ /* 0x000fe200078ec0ff */
[----:B------:R0:W-:Y:S01]  /*fc30*/  @!P0 ST.E.64 desc[UR6][R6.64], R102 ;  /* 0x0000006606008985 */ /* 0x0001e2000c101b06 */
[----:B------:R-:W-:Y:S01]  /*fc40*/  @!P2 LOP3.LUT R17, R17, 0xfffffffe, RZ, 0xc0, !PT ;  /* 0xfffffffe1111a812 */ /* 0x000fe200078ec0ff */
[----:B-1----:R-:W-:Y:S01]  /*fc50*/  @!P4 IMAD.WIDE R8, R13, 0x4, R4 ;  /* 0x000000040d08c825 */ /* 0x002fe200078e0204 */
[----:B------:R-:W-:-:S02]  /*fc60*/  ISETP.GE.AND P6, PT, R20, UR4, PT ;  /* 0x0000000414007c0c */ /* 0x000fc4000bfc6270 */
[----:B------:R-:W-:Y:S01]  /*fc70*/  @!P1 LOP3.LUT R19, R19, 0xfffffffe, RZ, 0xc0, !PT ;  /* 0xfffffffe13139812 */ /* 0x000fe200078ec0ff */
[--C-:B------:R-:W-:Y:S01]  /*fc80*/  @!P3 IMAD.WIDE R10, R15, 0x4, R4.reuse ;  /* 0x000000040f0ab825 */ /* 0x100fe200078e0204 */
[----:B------:R-:W-:Y:S01]  /*fc90*/  ISETP.GE.AND P0, PT, R0, UR4, PT ;  /* 0x0000000400007c0c */ /* 0x000fe2000bf06270 */
[----:B------:R1:W-:Y:S01]  /*fca0*/  @!P4 ST.E.64 desc[UR6][R8.64], R106 ;  /* 0x0000006a0800c985 */ /* 0x0003e2000c101b06 */
[----:B------:R-:W-:Y:S01]  /*fcb0*/  @!P5 LEA.HI R18, R18, R18, RZ, 0x1 ;  /* 0x000000121212d211 */ /* 0x000fe200078f08ff */
[--C-:B------:R-:W-:Y:S02]  /*fcc0*/  @!P2 IMAD.WIDE R12, R17, 0x4, R4.reuse ;  /* 0x00000004110ca825 */ /* 0x100fe400078e0204 */
[----:B------:R2:W-:Y:S02]  /*fcd0*/  @!P3 ST.E.64 desc[UR6][R10.64], R110 ;  /* 0x0000006e0a00b985 */ /* 0x0005e4000c101b06 */
[----:B------:R-:W-:Y:S01]  /*fce0*/  @!P1 IMAD.WIDE R14, R19, 0x4, R4 ;  /* 0x00000004130e9825 */ /* 0x000fe200078e0204 */
[----:B0-----:R-:W-:Y:S01]  /*fcf0*/  @!P5 LOP3.LUT R7, R18, 0xfffffffe, RZ, 0xc0, !PT ;  /* 0xfffffffe1207d812 */ /* 0x001fe200078ec0ff */
[----:B------:R-:W-:Y:S01]  /*fd00*/  @!P2 ST.E.64 desc[UR6][R12.64], R114 ;  /* 0x000000720c00a985 */ /* 0x000fe2000c101b06 */
[----:B------:R-:W-:Y:S01]  /*fd10*/  @!P6 LEA.HI R20, R20, R20, RZ, 0x1 ;  /* 0x000000141414e211 */ /* 0x000fe200078f08ff */
[----:B------:R-:W-:-:S02]  /*fd20*/  VIADD R16, R3, 0xe0 ;  /* 0x000000e003107836 */ /* 0x000fc40000000000 */
[C---:B------:R-:W-:Y:S01]  /*fd30*/  VIADD R17, R3.reuse, 0xe8 ;  /* 0x000000e803117836 */ /* 0x040fe20000000000 */
[----:B------:R-:W-:Y:S01]  /*fd40*/  @!P1 ST.E.64 desc[UR6][R14.64], R118 ;  /* 0x000000760e009985 */ /* 0x000fe2000c101b06 */
[----:B------:R-:W-:Y:S01]  /*fd50*/  VIADD R19, R3, 0xf0 ;  /* 0x000000f003137836 */ /* 0x000fe20000000000 */
[----:B------:R-:W-:Y:S01]  /*fd60*/  ISETP.GE.AND P1, PT, R2, UR4, PT ;  /* 0x0000000402007c0c */ /* 0x000fe2000bf26270 */
[----:B------:R-:W-:Y:S01]  /*fd70*/  @!P5 IMAD.WIDE R6, R7, 0x4, R4 ;  /* 0x000000040706d825 */ /* 0x000fe200078e0204 */
[----:B------:R-:W-:Y:S02]  /*fd80*/  ISETP.GE.AND P2, PT, R16, UR4, PT ;  /* 0x0000000410007c0c */ /* 0x000fe4000bf46270 */
        /* <DEDUP_REMOVED lines=35> */
.L_x_2204:
        /* <DEDUP_REMOVED lines=39> */
[--C-:B------:R-:W-:Y:S01]  /*10230*/  SHF.R.S32.HI R9, RZ, 0x1f, R5.reuse ;  /* 0x0000001fff097819 */ /* 0x100fe20000011405 */
[----:B------:R-:W-:Y:S01]  /*10240*/  IMAD.MOV R7, RZ, RZ, -R5 ;  /* 0x000000ffff077224 */ /* 0x000fe200078e0a05 */
[----:B------:R-:W-:Y:S01]  /*10250*/  IADD3 R2, P0, R5, R2, RZ ;  /* 0x0000000205027210 */ /* 0x000fe20007f1e0ff */
[----:B------:R-:W-:Y:S02]  /*10260*/  IMAD R4, R4, UR4, RZ ;  /* 0x0000000404047c24 */ /* 0x000fe4000f8e02ff */
[----:B------:R-:W-:-:S02]  /*10270*/  IMAD R7, R6, R7, R0 ;  /* 0x0000000706077224 */ /* 0x000fc400078e0200 */
[----:B------:R-:W-:Y:S01]  /*10280*/  IMAD R4, R23, UR5, R4 ;  /* 0x0000000517047c24 */ /* 0x000fe2000f8e0204 */
[----:B------:R-:W-:Y:S02]  /*10290*/  ULDC.64 UR4, c[0x0][0xbc8] ;  /* 0x0002f20000047ab9 */ /* 0x000fe40000000a00 */
        /* <DEDUP_REMOVED lines=8> */
[----:B------:R-:W-:Y:S01]  /*10320*/  LEA.HI.X R5, R2, UR5, R3, 0x2, P0 ;  /* 0x0000000502057c11 */ /* 0x000fe200080f1403 */
[----:B------:R-:W-:-:S05]  /*10330*/  IMAD.MOV.U32 R3, RZ, RZ, -0x800000 ;  /* 0xff800000ff037424 */ /* 0x000fca00078e00ff */
[----:B------:R0:W-:Y:S01]  /*10340*/  STG.E desc[UR10][R4.64], R3 ;  /* 0x0000000304007986 */ /* 0x0001e2000c10190a */
[----:B------:R-:W-:Y:S05]  /*10350*/  BRA `(.L_x_2171) ;  /* 0x0000004800347947 */ /* 0x000fea0003800000 */
.L_x_2169:
        /* <DEDUP_REMOVED lines=18> */
.L_x_2207:
[----:B------:R-:W-:Y:S01]  /*10480*/  ULDC UR40, c[0x0][0xc50] ;  /* 0x0003140000287ab9 */ /* 0x000fe20000000800 */
[----:B------:R-:W-:Y:S01]  /*10490*/  UMOV UR36, UR6 ;  /* 0x0000000600247c82 */ /* 0x000fe20008000000 */
[----:B------:R-:W-:-:S11]  /*104a0*/  UISETP.NE.AND UP0, UPT, UR40, 0x1, UPT ;  /* 0x000000012800788c */ /* 0x000fd6000bf05270 */
[----:B------:R-:W-:Y:S01]  /*104b0*/  @UP0 ULDC UR4, c[0x0][0xc54] ;  /* 0x0003150000040ab9 */ /* 0x000fe20000000800 */
[----:B------:R-:W-:Y:S01]  /*104c0*/  @UP0 ULDC UR7, c[0x0][0xc58] ;  /* 0x0003160000070ab9 */ /* 0x000fe20000000800 */
[----:B------:R-:W-:-:S04]  /*104d0*/  UIMAD.WIDE.U32 UR4, UR6, UR4, URZ ;  /* 0x00000004060472a5 */ /* 0x000fc8000f8e003f */
[----:B------:R-:W-:-:S12]  /*104e0*/  @UP0 USHF.R.U32.HI UR36, URZ, UR7, UR5 ;  /* 0x000000073f240299 */ /* 0x000fd80008011605 */
.L_x_2208:
[----:B------:R-:W-:Y:S01]  /*104f0*/  ISETP.GE.AND P0, PT, R18, RZ, PT ;  /* 0x000000ff1200720c */ /* 0x000fe20003f06270 */
[----:B------:R-:W-:Y:S01]  /*10500*/  UIADD3 UR4, -UR36, URZ, URZ ;  /* 0x0000003f24047290 */ /* 0x000fe2000fffe13f */
[----:B------:R-:W-:Y:S01]  /*10510*/  MOV R9, 0x1 ;  /* 0x0000000100097802 */ /* 0x000fe20000000f00 */
[----:B------:R-:W-:Y:S02]  /*10520*/  IMAD.MOV.U32 R0, RZ, RZ, RZ ;  /* 0x000000ffff007224 */ /* 0x000fe400078e00ff */
[----:B------:R-:W-:Y:S01]  /*10530*/  UIMAD UR40, UR40, UR4, UR6 ;  /* 0x00000004282872a4 */ /* 0x000fe2000f8e0206 */
[----:B------:R-:W-:-:S07]  /*10540*/  IMAD.MOV.U32 R3, RZ, RZ, 0x1 ;  /* 0x00000001ff037424 */ /* 0x000fce00078e00ff */
[----:B------:R-:W-:Y:S05]  /*10550*/  @!P0 BRA `(.L_x_2209) ;  /* 0x0000004000f48947 */ /* 0x000fea0003800000 */
[----:B------:R-:W0:Y:S01]  /*10560*/  S2UR UR4, SR_CTAID.X ;  /* 0x00000000000479c3 */ /* 0x000e220000002500 */
[----:B------:R-:W-:Y:S01]  /*10570*/  ULDC UR5, c[0x0][0x448] ;  /* 0x0001120000057ab9 */ /* 0x000fe20000000800 */
[----:B------:R-:W-:Y:S01]  /*10580*/  ULDC.64 UR6, c[0x0][0x418] ;  /* 0x0001060000067ab9 */ /* 0x000fe20000000a00 */
[----:B------:R-:W-:Y:S01]  /*10590*/  UISETP.NE.AND UP1, UPT, UR5, 0x1, UPT ;  /* 0x000000010500788c */ /* 0x000fe2000bf25270 */
[----:B------:R1:W-:Y:S01]  /*105a0*/  STL [R1+0xc], RZ ;  /* 0x00000cff01007387 */ /* 0x0003e20000100800 */
[----:B------:R-:W-:Y:S01]  /*105b0*/  UISETP.NE.U32.AND UP0, UPT, UR6, URZ, UPT ;  /* 0x0000003f0600728c */ /* 0x000fe2000bf05070 */
[----:B------:R-:W-:Y:S02]  /*105c0*/  ULDC UR5, c[0x0][0x288] ;  /* 0x0000a20000057ab9 */ /* 0x000fe40000000800 */
[----:B------:R-:W-:Y:S01]  /*105d0*/  ULDC UR6, c[0x0][0x424] ;  /* 0x0001090000067ab9 */ /* 0x000fe20000000800 */
[----:B------:R-:W-:Y:S02]  /*105e0*/  UISETP.NE.AND.EX UP0, UPT, UR7, URZ, UPT, UP0 ;  /* 0x0000003f0700728c */ /* 0x000fe4000bf05300 */
[----:B------:R-:W-:-:S02]  /*105f0*/  UIADD3 UR10, -UR5, 0x50, URZ ;  /* 0x00000050050a7890 */ /* 0x000fc4000fffe13f */
[----:B------:R-:W-:Y:S01]  /*10600*/  USEL UR7, UR6, 0x1, UP0 ;  /* 0x0000000106077887 */ /* 0x000fe20008000000 */
[----:B------:R-:W-:-:S03]  /*10610*/  ULDC UR9, c[0x0][0x2f0] ;  /* 0x0000bc0000097ab9 */ /* 0x000fc60000000800 */
[----:B------:R-:W-:Y:S02]  /*10620*/  UIMAD UR10, UR7, UR9, UR10 ;  /* 0x00000009070a72a4 */ /* 0x000fe4000f8e020a */
[----:B0-----:R-:W-:-:S03]  /*10630*/  ULEA UR8, UR4, 0x7f, 0x7 ;  /* 0x0000007f04087891 */ /* 0x001fc6000f8e383f */
[----:B------:R-:W-:Y:S02]  /*10640*/  @UP1 ULDC UR4, c[0x0][0x44c] ;  /* 0x0001130000041ab9 */ /* 0x000fe40000000800 */
[----:B------:R-:W-:Y:S02]  /*10650*/  UIMAD.WIDE.U32 UR4, UR8, UR4, URZ ;  /* 0x00000004080472a5 */ /* 0x000fe4000f8e003f */
[----:B------:R-:W-:Y:S01]  /*10660*/  UMOV UR6, UR8 ;  /* 0x0000000800067c82 */ /* 0x000fe20008000000 */
[----:B------:R-:W-:Y:S01]  /*10670*/  @UP1 ULDC UR8, c[0x0][0x450] ;  /* 0x0001140000081ab9 */ /* 0x000fe20000000800 */
[----:B------:R-:W-:Y:S02]  /*10680*/  UIMAD UR4, UR7, UR9, 0x4f ;  /* 0x0000004f070474a4 */ /* 0x000fe4000f8e0209 */
[----:B------:R-:W-:Y:S02]  /*10690*/  @UP1 USHF.R.U32.HI UR6, URZ, UR8, UR5 ;  /* 0x000000083f061299 */ /* 0x000fe40008011605 */
[----:B------:R-:W-:-:S02]  /*106a0*/  UIMAD.WIDE UR4, UR4, 0x66666667, URZ ;  /* 0x66666667040478a5 */ /* 0x000fc4000f8e023f */
[----:B------:R-:W-:Y:S02]  /*106b0*/  UIADD3 UR6, UR10, UR6, URZ ;  /* 0x000000060a067290 */ /* 0x000fe4000fffe03f */
[----:B------:R-:W-:Y:S02]  /*106c0*/  USHF.R.U32.HI UR8, URZ, 0x1f, UR5 ;  /* 0x0000001f3f087899 */ /* 0x000fe40008011605 */
[----:B------:R-:W-:Y:S02]  /*106d0*/  UIMAD.WIDE UR6, UR6, 0x66666667, URZ ;  /* 0x66666667060678a5 */ /* 0x000fe4000f8e023f */
[----:B------:R-:W-:Y:S02]  /*106e0*/  ULEA.HI.SX32 UR8, UR5, UR8, 0x1b ;  /* 0x0000000805087291 */ /* 0x000fe4000f8fda3f */
[----:B------:R-:W-:Y:S02]  /*106f0*/  USHF.R.U32.HI UR4, URZ, 0x1f, UR7 ;  /* 0x0000001f3f047899 */ /* 0x000fe40008011607 */
[----:B------:R-:W-:-:S02]  /*10700*/  USHF.R.U32.HI UR5, URZ, 0x10, UR40 ;  /* 0x000000103f057899 */ /* 0x000fc40008011628 */
[----:B------:R-:W-:Y:S02]  /*10710*/  ULEA.HI.SX32 UR4, UR7, UR4, 0x1b ;  /* 0x0000000407047291 */ /* 0x000fe4000f8fda3f */
[----:B------:R-:W-:Y:S02]  /*10720*/  ULOP3.LUT UR40, UR40, 0xffff, URZ, 0xc0, !UPT ;  /* 0x0000ffff28287892 */ /* 0x000fe4000f8ec03f */
[----:B------:R-:W-:-:S04]  /*10730*/  UISETP.LT.AND UP0, UPT, UR8, UR4, UPT ;  /* 0x000000040800728c */ /* 0x000fc8000bf01270 */
[----:B------:R-:W-:Y:S02]  /*10740*/  USEL UR39, UR8, UR4, UP0 ;  /* 0x0000000408277287 */ /* 0x000fe40008000000 */
[----:B------:R-:W-:Y:S02]  /*10750*/  UISETP.NE.AND UP0, UPT, UR5, URZ, UPT ;  /* 0x0000003f0500728c */ /* 0x000fe4000bf05270 */
[----:B------:R-:W-:-:S06]  /*10760*/  UISETP.GE.AND UP1, UPT, UR39, 0x1, UPT ;  /* 0x000000012700788c */ /* 0x000fcc000bf26270 */
[----:B------:R-:W-:-:S03]  /*10770*/  PLOP3.LUT P0, PT, PT, PT, UP1, 0x80, 0x0 ;  /* 0x000000000000781c */ /* 0x000fc60003f0f018 */
[----:B------:R-:W-:-:S10]  /*10780*/  @!UP0 ULDC UR5, c[0x0][0x9f0] ;  /* 0x00027c0000058ab9 */ /* 0x000fd40000000800 */
[----:B-1----:R-:W-:Y:S05]  /*10790*/  @!P0 BRA `(.L_x_2210) ;  /* 0x0000000000708947 */ /* 0x002fea0003800000 */
        /* <DEDUP_REMOVED lines=8> */
[----:B0-----:R-:W-:Y:S02]  /*10820*/  IMAD.MOV.U32 R2, RZ, RZ, RZ ;  /* 0x000000ffff027224 */ /* 0x001fe400078e00ff */
        /* <DEDUP_REMOVED lines=15> */
[----:B------:R-:W-:-:S04]  /*10920*/  @P0 VIADD R3, R3, 0x1 ;  /* 0x0000000103030836 */ /* 0x000fc80000000000 */
[----:B------:R-:W-:Y:S01]  /*10930*/  @!P2 IMAD.MOV R3, RZ, RZ, -R3 ;  /* 0x000000ffff03a224 */ /* 0x000fe200078e0a03 */
[----:B------:R-:W-:-:S05]  /*10940*/  @!P1 LOP3.LUT R3, RZ, UR5, RZ, 0x33, !PT ;  /* 0x00000005ff039c12 */ /* 0x000fca000f8e33ff */
[----:B------:R0:W-:Y:S02]  /*10950*/  STL [R1+0xc], R3 ;  /* 0x00000c0301007387 */ /* 0x0001e40000100800 */
.L_x_2210:
        /* <DEDUP_REMOVED lines=32> */
.L_x_2211:
        /* <DEDUP_REMOVED lines=9> */
[----:B------:R-:W-:Y:S01]  /*10bf0*/  IMAD.U32 R4, RZ, RZ, UR6 ;  /* 0x00000006ff047e24 */ /* 0x000fe2000f8e00ff */
[----:B------:R-:W-:Y:S01]  /*10c00*/  MOV R13, RZ ;  /* 0x000000ff000d7202 */ /* 0x000fe20000000f00 */
[----:B------:R-:W-:Y:S02]  /*10c10*/  IMAD.U32 R5, RZ, RZ, UR7 ;  /* 0x00000007ff057e24 */ /* 0x000fe4000f8e00ff */
[----:B------:R-:W-:Y:S02]  /*10c20*/  IMAD.U32 R6, RZ, RZ, UR8 ;  /* 0x00000008ff067e24 */ /* 0x000fe4000f8e00ff */
[----:B------:R-:W-:-:S02]  /*10c30*/  IMAD.U32 R7, RZ, RZ, UR9 ;  /* 0x00000009ff077e24 */ /* 0x000fc4000f8e00ff */
[----:B------:R-:W-:Y:S02]  /*10c40*/  IMAD.U32 R10, RZ, RZ, UR4 ;  /* 0x00000004ff0a7e24 */ /* 0x000fe4000f8e00ff */
[----:B------:R-:W-:Y:S02]  /*10c50*/  IMAD.U32 R11, RZ, RZ, UR5 ;  /* 0x00000005ff0b7e24 */ /* 0x000fe4000f8e00ff */
[----:B------:R-:W-:Y:S02]  /*10c60*/  IMAD.MOV.U32 R8, RZ, RZ, 0x70 ;  /* 0x00000070ff087424 */ /* 0x000fe400078e00ff */
[----:B0-----:R-:W-:-:S07]  /*10c70*/  IMAD.MOV.U32 R12, RZ, RZ, 0x1 ;  /* 0x00000001ff0c7424 */ /* 0x001fce00078e00ff */
[----:B------:R-:W-:-:S07]  /*10c80*/  LEPC R20, `(.L_x_2213) ;  /* 0x000000001014794e */ /* 0x000fce0000000000 */
[----:B-1----:R-:W-:Y:S05]  /*10c90*/  CALL.ABS.NOINC R2 ;  /* 0x0000000002007343 */ /* 0x002fea0003c00000 */
.L_x_2213:
        /* <DEDUP_REMOVED lines=15> */
.L_x_2212:
        /* <DEDUP_REMOVED lines=21> */
.L_x_2305:
        /* <DEDUP_REMOVED lines=8> */
.L_x_2308:
        /* <DEDUP_REMOVED lines=22> */
.L_x_2217:
[----:B0-----:R-:W-:Y:S01]  /*110c0*/  MOV R0, 0x1 ;  /* 0x0000000100007802 */ /* 0x001fe20000000f00 */
[----:B------:R-:W1:Y:S03]  /*110d0*/  S2R R8, SR_TID.X ;  /* 0x0000000000087919 */ /* 0x000e660000002100 */
[----:B------:R-:W-:-:S04]  /*110e0*/  SHF.L.U32 R0, R0, 0x1f, RZ ;  /* 0x0000001f00007819 */ /* 0x000fc800000006ff */
[----:B------:R-:W0:Y:S01]  /*110f0*/  SYNCS.PHASECHK.TRANS64.TRYWAIT P0, [UR38+0x38840], R0 ;  /* 0x03884000ff0075a7 */ /* 0x000e220008000166 */
[----:B-1----:R-:W-:-:S04]  /*11100*/  LOP3.LUT R2, R8, 0x7f, RZ, 0xc0, !PT ;  /* 0x0000007f08027812 */ /* 0x002fc800078ec0ff */
[----:B------:R-:W-:Y:S01]  /*11110*/  ISETP.NE.AND P1, PT, R2, RZ, PT ;  /* 0x000000ff0200720c */ /* 0x000fe20003f25270 */
[----:B0-----:R-:W-:-:S12]  /*11120*/  @!P0 BRA `(.L_x_2218) ;  /* 0x0000003c00bc8947 */ /* 0x001fd80003800000 */
.L_x_2309:
[----:B------:R-:W-:Y:S05]  /*11130*/  @P1 BRA `(.L_x_2219) ;  /* 0x0000000000181947 */ /* 0x000fea0003800000 */
[----:B------:R-:W1:Y:S01]  /*11140*/  S2R R2, SR_TID.X ;  /* 0x0000000000027919 */ /* 0x000e620000002100 */
[----:B0-----:R-:W-:-:S04]  /*11150*/  IMAD.MOV.U32 R0, RZ, RZ, 0xa000 ;  /* 0x0000a000ff007424 */ /* 0x001fc800078e00ff */
[----:B------:R2:W-:Y:S01]  /*11160*/  SYNCS.ARRIVE.TRANS64 RZ, [UR38+0x38830], R0 ;  /* 0x03883000ffff79a7 */ /* 0x0005e20008000026 */
[----:B-1----:R-:W-:-:S13]  /*11170*/  LOP3.LUT P0, RZ, R2, 0x1f, RZ, 0xc0, !PT ;  /* 0x0000001f02ff7812 */ /* 0x002fda000780c0ff */
[----:B--2---:R-:W-:Y:S05]  /*11180*/  @!P0 BRA `(.L_x_2219) ;  /* 0x0000000000048947 */ /* 0x004fea0003800000 */
[----:B------:R-:W-:Y:S01]  /*11190*/  BPT.TRAP 0x1 ;  /* 0x000000040000795c */ /* 0x000fe20000300000 */
.L_x_2219:
        /* <DEDUP_REMOVED lines=37> */
.L_x_2215:
        /* <DEDUP_REMOVED lines=10> */
[----:B------:R-:W-:Y:S02]  /*11490*/  IMAD.U32 R4, RZ, RZ, UR6 ;  /* 0x00000006ff047e24 */ /* 0x000fe4000f8e00ff */
[----:B------:R-:W1:Y:S01]  /*114a0*/  LDC.64 R2, c[0x4][R2] ;  /* 0x0100000002027b82 */ /* 0x000e620000000a00 */
        /* <DEDUP_REMOVED lines=9> */
[----:B01----:R-:W-:Y:S05]  /*11540*/  CALL.ABS.NOINC R2 ;  /* 0x0000000002007343 */ /* 0x003fea0003c00000 */
.L_x_2220:
        /* <DEDUP_REMOVED lines=17> */
[C---:B------:R-:W-:Y:S02]  /*11660*/  IMAD R5, R4.reuse, R3, R0 ;  /* 0x0000000304057224 */ /* 0x040fe400078e0200 */
[----:B------:R-:W-:Y:S01]  /*11670*/  IMAD.WIDE.U32 R2, R4, R2, UR4 ;  /* 0x0000000404027e25 */ /* 0x000fe2000f8e0002 */
[----:B------:R-:W-:-:S03]  /*11680*/  ULDC.64 UR4, c[0x0][0x2d0] ;  /* 0x0000b40000047ab9 */ /* 0x000fc60000000a00 */
[----:B------:R-:W1:Y:S01]  /*11690*/  @P0 LDC R0, c[0x0][0x450] ;  /* 0x00011400ff000b82 */ /* 0x000e620000000800 */
[----:B------:R-:W-:Y:S02]  /*116a0*/  IMAD.IADD R3, R3, 0x1, R5 ;  /* 0x0000000103037824 */ /* 0x000fe400078e0205 */
[----:B------:R-:W-:Y:S02]  /*116b0*/  IMAD.SHL.U32 R5, R12, 0x10, RZ ;  /* 0x000000100c057824 */ /* 0x000fe400078e00ff */
[----:B------:R-:W-:-:S03]  /*116c0*/  IMAD.SHL.U32 R9, R9, 0x8, RZ ;  /* 0x0000000809097824 */ /* 0x000fc600078e00ff */
[----:B------:R-:W-:-:S05]  /*116d0*/  LOP3.LUT R4, R8, 0x70, R5, 0xf8, !PT ;  /* 0x0000007008047812 */ /* 0x000fca00078ef805 */
[----:B----4-:R-:W-:-:S04]  /*116e0*/  IMAD R5, R11, 0x80, R4 ;  /* 0x000000800b057824 */ /* 0x010fc800078e0204 */
        /* <DEDUP_REMOVED lines=10> */
[----:B------:R-:W-:-:S03]  /*11790*/  ULDC.64 UR4, c[0x0][0x2c8] ;  /* 0x0000b20000047ab9 */ /* 0x000fc60000000a00 */
[----:B------:R-:W-:Y:S01]  /*117a0*/  IADD3 R3, R3, R5, RZ ;  /* 0x0000000503037210 */ /* 0x000fe20007ffe0ff */
[----:B------:R-:W-:-:S04]  /*117b0*/  IMAD R5, R4, UR4, RZ ;  /* 0x0000000404057c24 */ /* 0x000fc8000f8e02ff */
[C---:B------:R-:W-:Y:S02]  /*117c0*/  IMAD R4, R0.reuse, UR5, R5 ;  /* 0x0000000500047c24 */ /* 0x040fe4000f8e0205 */
[----:B------:R-:W-:Y:S01]  /*117d0*/  IMAD.WIDE.U32 R2, R0, UR4, R2 ;  /* 0x0000000400027c25 */ /* 0x000fe2000f8e0002 */
[----:B------:R-:W-:-:S03]  /*117e0*/  ULDC.64 UR4, c[0x0][0x280] ;  /* 0x0000a00000047ab9 */ /* 0x000fc60000000a00 */
[----:B------:R-:W-:Y:S01]  /*117f0*/  IMAD.SHL.U32 R0, R12, 0x8, RZ ;  /* 0x000000080c007824 */ /* 0x000fe200078e00ff */
[----:B------:R-:W-:Y:S01]  /*11800*/  LEA R7, P0, R2, UR4, 0x1 ;  /* 0x0000000402077c11 */ /* 0x000fe2000f8008ff */
[----:B------:R-:W-:Y:S01]  /*11810*/  IMAD.IADD R3, R3, 0x1, R4 ;  /* 0x0000000103037824 */ /* 0x000fe200078e0204 */
[----:B------:R-:W-:Y:S02]  /*11820*/  ULDC UR4, c[0x0][0x2b8] ;  /* 0x0000ae0000047ab9 */ /* 0x000fe40000000800 */
[----:B------:R-:W-:Y:S02]  /*11830*/  LOP3.LUT R10, R0, 0x38, RZ, 0xc0, !PT ;  /* 0x00000038000a7812 */ /* 0x000fe400078ec0ff */
[----:B------:R-:W-:Y:S02]  /*11840*/  LEA.HI.X R6, R2, UR5, R3, 0x1, P0 ;  /* 0x0000000502067c11 */ /* 0x000fe400080f0c03 */
[----:B------:R-:W-:Y:S02]  /*11850*/  LOP3.LUT R2, R10, 0x40, RZ, 0xfc, !PT ;  /* 0x000000400a027812 */ /* 0x000fe400078efcff */
[----:B------:R-:W-:-:S02]  /*11860*/  LOP3.LUT R3, R0, 0x1c0, RZ, 0xc0, !PT ;  /* 0x000001c000037812 */ /* 0x000fc400078ec0ff */
[----:B------:R-:W-:Y:S02]  /*11870*/  ISETP.GE.AND P2, PT, R2, UR4, PT ;  /* 0x0000000402007c0c */ /* 0x000fe4000bf46270 */
[----:B------:R-:W-:Y:S02]  /*11880*/  LOP3.LUT R2, R10, 0x80, RZ, 0xfc, !PT ;  /* 0x000000800a027812 */ /* 0x000fe400078efcff */
[----:B------:R-:W-:Y:S02]  /*11890*/  LOP3.LUT R3, R3, 0x38, R0, 0xf8, !PT ;  /* 0x0000003803037812 */ /* 0x000fe400078ef800 */
[----:B------:R-:W-:Y:S02]  /*118a0*/  ISETP.GE.AND P1, PT, R2, UR4, PT ;  /* 0x0000000402007c0c */ /* 0x000fe4000bf26270 */
[C---:B------:R-:W-:Y:S02]  /*118b0*/  LOP3.LUT R2, R10.reuse, 0xc0, RZ, 0xfc, !PT ;  /* 0x000000c00a027812 */ /* 0x040fe400078efcff */
[----:B------:R-:W-:-:S02]  /*118c0*/  ISETP.GE.AND P4, PT, R10, UR4, PT ;  /* 0x000000040a007c0c */ /* 0x000fc4000bf86270 */
[----:B------:R-:W-:Y:S01]  /*118d0*/  ISETP.GE.AND P0, PT, R2, UR4, PT ;  /* 0x0000000402007c0c */ /* 0x000fe2000bf06270 */
[----:B------:R-:W-:Y:S01]  /*118e0*/  UMOV UR4, 0xffffffff ;  /* 0xffffffff00047882 */ /* 0x000fe20000000000 */
[----:B------:R-:W-:-:S04]  /*118f0*/  LOP3.LUT R0, R3, 0x38, R12, 0x78, !PT ;  /* 0x0000003803007812 */ /* 0x000fc800078e780c */
[----:B------:R-:W-:Y:S01]  /*11900*/  LOP3.LUT R9, R0, 0x200, R9, 0xf8, !PT ;  /* 0x0000020000097812 */ /* 0x000fe200078ef809 */
[----:B------:R-:W-:Y:S06]  /*11910*/  BRA.DIV UR4, `(.L_x_2221) ;  /* 0x0000003604d87947 */ /* 0x000fec000b800000 */
[----:B------:R-:W-:Y:S01]  /*11920*/  SHFL.IDX PT, R2, R6, RZ, 0x181f ;  /* 0x00181fff06027589 */ /* 0x000fe200000e0000 */
[----:B------:R-:W-:Y:S01]  /*11930*/  ULDC UR4, c[0x0][0x288] ;  /* 0x0000a20000047ab9 */ /* 0x000fe20000000800 */
[----:B------:R-:W-:Y:S01]  /*11940*/  IMAD R8, R11, 0x80, R8 ;  /* 0x000000800b087824 */ /* 0x000fe200078e0208 */
[----:B------:R-:W-:Y:S01]  /*11950*/  ULDC.64 UR6, c[0x0][0x208] ;  /* 0x0000820000067ab9 */ /* 0x000fe20000000a00 */
[----:B------:R-:W0:Y:S01]  /*11960*/  SHFL.IDX PT, R3, R7, RZ, 0x181f ;  /* 0x00181fff07037589 */ /* 0x000e2200000e0000 */
[----:B------:R-:W-:Y:S02]  /*11970*/  IMAD R0, R20, UR4, RZ ;  /* 0x0000000414007c24 */ /* 0x000fe4000f8e02ff */
[C---:B------:R-:W-:Y:S01]  /*11980*/  VIADD R5, R8.reuse, 0x10 ;  /* 0x0000001008057836 */ /* 0x040fe20000000000 */
[----:B------:R-:W-:Y:S02]  /*11990*/  SHFL.IDX PT, R4, R7, 0x1, 0x181f ;  /* 0x00381f0007047f89 */ /* 0x000fe400000e0000 */
[----:B------:R-:W-:-:S02]  /*119a0*/  ISETP.GE.AND P3, PT, R8, R0, PT ;  /* 0x000000000800720c */ /* 0x000fc40003f66270 */
[----:B------:R-:W-:Y:S11]  /*119b0*/  SHFL.IDX PT, R14, R7, 0x7, 0x181f ;  /* 0x00f81f00070e7f89 */ /* 0x000ff600000e0000 */
[----:B------:R-:W-:-:S02]  /*119c0*/  @!P3 LEA R21, R9, UR38, 0x1 ;  /* 0x000000260915bc11 */ /* 0x000fc4000f8e08ff */
        /* <DEDUP_REMOVED lines=67> */
.L_x_2326:
        /* <DEDUP_REMOVED lines=16> */
.L_x_2223:
[----:B------:R-:W-:Y:S05]  /*11f00*/  BSYNC B0 ;  /* 0x0000000000007941 */ /* 0x000fea0003800000 */
.L_x_2222:
        /* <DEDUP_REMOVED lines=10> */
[----:B--2---:R-:W-:-:S05]  /*11fb0*/  VIADD R0, R4, 0xfffffffe ;  /* 0xfffffffe04007836 */ /* 0x004fca0000000000 */
[----:B---3--:R-:W-:Y:S01]  /*11fc0*/  ISETP.GE.AND P1, PT, R0, R3, PT ;  /* 0x000000030000720c */ /* 0x008fe20003f26270 */
[----:B-1----:R-:W-:-:S12]  /*11fd0*/  @!P0 BRA `(.L_x_2224) ;  /* 0x0000003800f48947 */ /* 0x002fd80003800000 */
.L_x_2327:
[----:B0-----:R-:W-:Y:S01]  /*11fe0*/  MOV R9, 0x1 ;  /* 0x0000000100097802 */ /* 0x001fe20000000f00 */
[----:B------:R-:W-:Y:S01]  /*11ff0*/  IMAD.MOV.U32 R8, RZ, RZ, RZ ;  /* 0x000000ffff087224 */ /* 0x000fe200078e00ff */
[----:B------:R-:W-:Y:S06]  /*12000*/  @!P1 BRA `(.L_x_2225) ;  /* 0x0000002000e49947 */ /* 0x000fec0003800000 */
[----:B------:R-:W2:Y:S04]  /*12010*/  LDL.LU R4, [R1+0xc] ;  /* 0x00000c0001047983 */ /* 0x000ea80000300800 */
[----:B-1----:R-:W3:Y:S01]  /*12020*/  LDL.LU R3, [R1+0x8] ;  /* 0x0000080001037983 */ /* 0x002ee20000300800 */
[----:B------:R-:W-:Y:S01]  /*12030*/  UIADD3 UR4, UR40, 0x1, URZ ;  /* 0x0000000128047890 */ /* 0x000fe2000fffe03f */
[----:B------:R-:W-:Y:S01]  /*12040*/  IMAD.MOV.U32 R9, RZ, RZ, 0x1 ;  /* 0x00000001ff097424 */ /* 0x000fe200078e00ff */
        /* <DEDUP_REMOVED lines=18> */
.L_x_2265:
        /* <DEDUP_REMOVED lines=29> */
.L_x_2229:
[----:B------:R-:W1:Y:S01]  /*12340*/  S2R R2, SR_TID.X ;  /* 0x0000000000027919 */ /* 0x000e620000002100 */
[----:B------:R-:W-:Y:S01]  /*12350*/  BSSY B2, `(.L_x_2230) ;  /* 0x0000006000027945 */ /* 0x000fe20003800000 */
[----:B-1----:R-:W-:Y:S02]  /*12360*/  LOP3.LUT R3, R2, 0x7f, RZ, 0xc0, !PT ;  /* 0x0000007f02037812 */ /* 0x002fe400078ec0ff */
[----:B------:R-:W-:Y:S02]  /*12370*/  SHF.L.U32 R2, R7, 0x1f, RZ ;  /* 0x0000001f07027819 */ /* 0x000fe400000006ff */
[----:B------:R-:W-:Y:S02]  /*12380*/  ISETP.NE.AND P1, PT, R3, RZ, PT ;  /* 0x000000ff0300720c */ /* 0x000fe40003f25270 */
[----:B------:R-:W1:Y:S02]  /*12390*/  SYNCS.PHASECHK.TRANS64.TRYWAIT P0, [UR38+0x38848], R2 ;  /* 0x03884802ff0075a7 */ /* 0x000e640008000166 */
[----:B-1----:R-:W-:Y:S09]  /*123a0*/  @!P0 BRA `(.L_x_2231) ;  /* 0x0000003800188947 */ /* 0x002ff20003800000 */
.L_x_2328:
[----:B------:R-:W-:Y:S05]  /*123b0*/  BSYNC B2 ;  /* 0x0000000000027941 */ /* 0x000fea0003800000 */
.L_x_2230:
[----:B------:R-:W-:Y:S04]  /*123c0*/  BSSY B2, `(.L_x_2232) ;  /* 0x0000007000027945 */ /* 0x000fe80003800000 */
[----:B------:R-:W-:Y:S05]  /*123d0*/  @P1 BRA `(.L_x_2233) ;  /* 0x0000000000141947 */ /* 0x000fea0003800000 */
[----:B------:R-:W-:Y:S01]  /*123e0*/  ISETP.NE.AND P0, PT, R10, RZ, PT ;  /* 0x000000ff0a00720c */ /* 0x000fe20003f05270 */
[----:B-1----:R-:W-:-:S04]  /*123f0*/  IMAD.MOV.U32 R3, RZ, RZ, 0xa000 ;  /* 0x0000a000ff037424 */ /* 0x002fc800078e00ff */
[----:B------:R2:W-:Y:S08]  /*12400*/  SYNCS.ARRIVE.TRANS64 RZ, [UR38+0x38838], R3 ;  /* 0x03883803ffff79a7 */ /* 0x0005f00008000026 */
[----:B--2---:R-:W-:Y:S05]  /*12410*/  @!P0 BRA `(.L_x_2233) ;  /* 0x0000000000048947 */ /* 0x004fea0003800000 */
[----:B------:R-:W-:Y:S01]  /*12420*/  BPT.TRAP 0x1 ;  /* 0x000000040000795c */ /* 0x000fe20000300000 */
.L_x_2233:
[----:B------:R-:W-:Y:S05]  /*12430*/  BSYNC B2 ;  /* 0x0000000000027941 */ /* 0x000fea0003800000 */
.L_x_2232:
[----:B------:R-:W-:Y:S01]  /*12440*/  MOV R14, RZ ;  /* 0x000000ff000e7202 */ /* 0x000fe20000000f00 */
        /* <DEDUP_REMOVED lines=10> */
.L_x_2234:
        /* <DEDUP_REMOVED lines=13> */
.L_x_2235:
        /* <DEDUP_REMOVED lines=15> */
.L_x_2236:
        /* <DEDUP_REMOVED lines=15> */
.L_x_2237:
        /* <DEDUP_REMOVED lines=12> */
.L_x_2329:
[----:B------:R-:W-:Y:S05]  /*12860*/  BSYNC B2 ;  /* 0x0000000000027941 */ /* 0x000fea0003800000 */
.L_x_2238:
        /* <DEDUP_REMOVED lines=9> */
.L_x_2241:
[----:B------:R-:W-:Y:S05]  /*12900*/  BSYNC B2 ;  /* 0x0000000000027941 */ /* 0x000fea0003800000 */
.L_x_2240:
        /* <DEDUP_REMOVED lines=10> */
.L_x_2242:
        /* <DEDUP_REMOVED lines=13> */
.L_x_2243:
        /* <DEDUP_REMOVED lines=13> */
.L_x_2244:
        /* <DEDUP_REMOVED lines=13> */
.L_x_2245:
        /* <DEDUP_REMOVED lines=10> */
.L_x_2228:
[----:B------:R-:W-:Y:S05]  /*12cc0*/  BSYNC B1 ;  /* 0x0000000000017941 */ /* 0x000fea0003800000 */
.L_x_2227:
        /* <DEDUP_REMOVED lines=28> */
.L_x_2248:
[----:B------:R-:W1:Y:S01]  /*12e90*/  S2R R2, SR_TID.X ;  /* 0x0000000000027919 */ /* 0x000e620000002100 */
[----:B------:R-:W-:Y:S01]  /*12ea0*/  BSSY B2, `(.L_x_2249) ;  /* 0x0000006000027945 */ /* 0x000fe20003800000 */
[----:B-1----:R-:W-:Y:S02]  /*12eb0*/  LOP3.LUT R3, R2, 0x7f, RZ, 0xc0, !PT ;  /* 0x0000007f02037812 */ /* 0x002fe400078ec0ff */
[----:B------:R-:W-:Y:S02]  /*12ec0*/  SHF.L.U32 R2, R9, 0x1f, RZ ;  /* 0x0000001f09027819 */ /* 0x000fe400000006ff */
[----:B------:R-:W-:Y:S02]  /*12ed0*/  ISETP.NE.AND P1, PT, R3, RZ, PT ;  /* 0x000000ff0300720c */ /* 0x000fe40003f25270 */
[----:B------:R-:W1:Y:S02]  /*12ee0*/  SYNCS.PHASECHK.TRANS64.TRYWAIT P0, [UR38+0x38840], R2 ;  /* 0x03884002ff0075a7 */ /* 0x000e640008000166 */
[----:B-1----:R-:W-:Y:S09]  /*12ef0*/  @!P0 BRA `(.L_x_2250) ;  /* 0x0000002c00748947 */ /* 0x002ff20003800000 */
.L_x_2330:
[----:B------:R-:W-:Y:S05]  /*12f00*/  BSYNC B2 ;  /* 0x0000000000027941 */ /* 0x000fea0003800000 */
.L_x_2249:
[----:B------:R-:W-:Y:S04]  /*12f10*/  BSSY B2, `(.L_x_2251) ;  /* 0x0000007000027945 */ /* 0x000fe80003800000 */
[----:B------:R-:W-:Y:S05]  /*12f20*/  @P1 BRA `(.L_x_2252) ;  /* 0x0000000000141947 */ /* 0x000fea0003800000 */
[----:B------:R-:W-:Y:S01]  /*12f30*/  ISETP.NE.AND P0, PT, R10, RZ, PT ;  /* 0x000000ff0a00720c */ /* 0x000fe20003f05270 */
[----:B-1----:R-:W-:-:S04]  /*12f40*/  IMAD.MOV.U32 R2, RZ, RZ, 0xa000 ;  /* 0x0000a000ff027424 */ /* 0x002fc800078e00ff */
[----:B------:R2:W-:Y:S08]  /*12f50*/  SYNCS.ARRIVE.TRANS64 RZ, [UR38+0x38830], R2 ;  /* 0x03883002ffff79a7 */ /* 0x0005f00008000026 */
[----:B--2---:R-:W-:Y:S05]  /*12f60*/  @!P0 BRA `(.L_x_2252) ;  /* 0x0000000000048947 */ /* 0x004fea0003800000 */
[----:B------:R-:W-:Y:S01]  /*12f70*/  BPT.TRAP 0x1 ;  /* 0x000000040000795c */ /* 0x000fe20000300000 */
.L_x_2252:
[----:B------:R-:W-:Y:S05]  /*12f80*/  BSYNC B2 ;  /* 0x0000000000027941 */ /* 0x000fea0003800000 */
.L_x_2251:
        /* <DEDUP_REMOVED lines=11> */
.L_x_2253:
        /* <DEDUP_REMOVED lines=14> */
.L_x_2254:
        /* <DEDUP_REMOVED lines=14> */
.L_x_2255:
        /* <DEDUP_REMOVED lines=14> */
.L_x_2256:
        /* <DEDUP_REMOVED lines=12> */
.L_x_2331:
[----:B------:R-:W-:Y:S05]  /*133a0*/  BSYNC B2 ;  /* 0x0000000000027941 */ /* 0x000fea0003800000 */
.L_x_2257:
        /* <DEDUP_REMOVED lines=9> */
.L_x_2260:
[----:B------:R-:W-:Y:S05]  /*13440*/  BSYNC B2 ;  /* 0x0000000000027941 */ /* 0x000fea0003800000 */
.L_x_2259:
        /* <DEDUP_REMOVED lines=10> */
.L_x_2261:
        /* <DEDUP_REMOVED lines=13> */
.L_x_2262:
        /* <DEDUP_REMOVED lines=13> */
.L_x_2263:
        /* <DEDUP_REMOVED lines=13> */
.L_x_2264:
        /* <DEDUP_REMOVED lines=10> */
.L_x_2247:
[----:B------:R-:W-:Y:S05]  /*13800*/  BSYNC B1 ;  /* 0x0000000000017941 */ /* 0x000fea0003800000 */
.L_x_2246:
[----:B------:R-:W-:Y:S02]  /*13810*/  VIADD R0, R0, 0xfffffffe ;  /* 0xfffffffe00007836 */ /* 0x000fe40000000000 */
[----:B------:R-:W-:Y:S01]  /*13820*/  IMAD.MOV.U32 R7, RZ, RZ, R9 ;  /* 0x000000ffff077224 */ /* 0x000fe200078e0009 */
[----:B------:R-:W-:Y:S06]  /*13830*/  @P2 BRA `(.L_x_2265) ;  /* 0xffffffe8004c2947 */ /* 0x000fec000383ffff */
[----:B------:R-:W-:Y:S05]  /*13840*/  BSYNC B0 ;  /* 0x0000000000007941 */ /* 0x000fea0003800000 */
.L_x_2226:
        /* <DEDUP_REMOVED lines=30> */
.L_x_2267:
[----:B------:R-:W1:Y:S01]  /*13a30*/  S2R R2, SR_TID.X ;  /* 0x0000000000027919 */ /* 0x000e620000002100 */
[----:B------:R-:W-:Y:S01]  /*13a40*/  BSSY B1, `(.L_x_2268) ;  /* 0x0000006000017945 */ /* 0x000fe20003800000 */
[----:B-1----:R-:W-:Y:S02]  /*13a50*/  LOP3.LUT R3, R2, 0x7f, RZ, 0xc0, !PT ;  /* 0x0000007f02037812 */ /* 0x002fe400078ec0ff */
[----:B------:R-:W-:Y:S02]  /*13a60*/  SHF.L.U32 R2, R9, 0x1f, RZ ;  /* 0x0000001f09027819 */ /* 0x000fe400000006ff */
[----:B------:R-:W-:Y:S02]  /*13a70*/  ISETP.NE.AND P1, PT, R3, RZ, PT ;  /* 0x000000ff0300720c */ /* 0x000fe40003f25270 */
[----:B------:R-:W1:Y:S02]  /*13a80*/  SYNCS.PHASECHK.TRANS64.TRYWAIT P0, [UR38+0x38848], R2 ;  /* 0x03884802ff0075a7 */ /* 0x000e640008000166 */
[----:B-1----:R-:W-:Y:S09]  /*13a90*/  @!P0 BRA `(.L_x_2269) ;  /* 0x0000002000bc8947 */ /* 0x002ff20003800000 */
.L_x_2332:
[----:B------:R-:W-:Y:S05]  /*13aa0*/  BSYNC B1 ;  /* 0x0000000000017941 */ /* 0x000fea0003800000 */
.L_x_2268:
[----:B------:R-:W-:Y:S04]  /*13ab0*/  BSSY B1, `(.L_x_2270) ;  /* 0x0000007000017945 */ /* 0x000fe80003800000 */
[----:B------:R-:W-:Y:S05]  /*13ac0*/  @P1 BRA `(.L_x_2271) ;  /* 0x0000000000141947 */ /* 0x000fea0003800000 */
[----:B------:R-:W-:Y:S01]  /*13ad0*/  ISETP.NE.AND P0, PT, R10, RZ, PT ;  /* 0x000000ff0a00720c */ /* 0x000fe20003f05270 */
[----:B-1----:R-:W-:-:S04]  /*13ae0*/  IMAD.MOV.U32 R3, RZ, RZ, 0xa000 ;  /* 0x0000a000ff037424 */ /* 0x002fc800078e00ff */
[----:B------:R2:W-:Y:S08]  /*13af0*/  SYNCS.ARRIVE.TRANS64 RZ, [UR38+0x38838], R3 ;  /* 0x03883803ffff79a7 */ /* 0x0005f00008000026 */
[----:B--2---:R-:W-:Y:S05]  /*13b00*/  @!P0 BRA `(.L_x_2271) ;  /* 0x0000000000048947 */ /* 0x004fea0003800000 */
[----:B------:R-:W-:Y:S01]  /*13b10*/  BPT.TRAP 0x1 ;  /* 0x000000040000795c */ /* 0x000fe20000300000 */
.L_x_2271:
[----:B------:R-:W-:Y:S05]  /*13b20*/  BSYNC B1 ;  /* 0x0000000000017941 */ /* 0x000fea0003800000 */
.L_x_2270:
[----:B0-----:R-:W-:Y:S01]  /*13b30*/  IMAD.MOV.U32 R5, RZ, RZ, RZ ;  /* 0x000000ffff057224 */ /* 0x001fe200078e00ff */
        /* <DEDUP_REMOVED lines=10> */
.L_x_2272:
        /* <DEDUP_REMOVED lines=8> */
[----:B------:R-:W-:Y:S01]  /*13c60*/  MOV R6, 0x40 ;  /* 0x0000004000067802 */ /* 0x000fe20000000f00 */
[----:B------:R-:W-:Y:S01]  /*13c70*/  UIADD3 UR8, UR38, 0x30c00, URZ ;  /* 0x00030c0026087890 */ /* 0x000fe2000fffe03f */
[----:B------:R-:W-:Y:S01]  /*13c80*/  PLOP3.LUT P0, PT, PT, PT, PT, 0x80, 0x0 ;  /* 0x000000000000781c */ /* 0x000fe20003f0f070 */
[----:B------:R-:W-:Y:S01]  /*13c90*/  UMOV UR6, 0x0 ;  /* 0x0000000000067882 */ /* 0x000fe20000000000 */
[----:B------:R-:W-:Y:S01]  /*13ca0*/  R2UR UR10, R6 ;  /* 0x00000000060a72ca */ /* 0x000fe200000e0000 */
[----:B------:R-:W-:-:S14]  /*13cb0*/  UMOV UR7, 0x14f00000 ;  /* 0x14f0000000077882 */ /* 0x000fdc0000000000 */
.L_x_2273:
        /* <DEDUP_REMOVED lines=14> */
.L_x_2274:
        /* <DEDUP_REMOVED lines=14> */
.L_x_2275:
        /* <DEDUP_REMOVED lines=11> */
.L_x_2333:
[----:B------:R-:W-:Y:S05]  /*13f30*/  BSYNC B1 ;  /* 0x0000000000017941 */ /* 0x000fea0003800000 */
.L_x_2276:
        /* <DEDUP_REMOVED lines=9> */
.L_x_2279:
[----:B------:R-:W-:Y:S05]  /*13fd0*/  BSYNC B1 ;  /* 0x0000000000017941 */ /* 0x000fea0003800000 */
.L_x_2278:
        /* <DEDUP_REMOVED lines=10> */
.L_x_2280:
        /* <DEDUP_REMOVED lines=13> */
.L_x_2281:
        /* <DEDUP_REMOVED lines=13> */
.L_x_2282:
        /* <DEDUP_REMOVED lines=13> */
.L_x_2283:
        /* <DEDUP_REMOVED lines=10> */
.L_x_2266:
[----:B------:R-:W-:Y:S05]  /*14390*/  BSYNC B0 ;  /* 0x0000000000007941 */ /* 0x000fea0003800000 */
.L_x_2225:
        /* <DEDUP_REMOVED lines=12> */
.L_x_2334:
[----:B------:R-:W-:Y:S05]  /*14460*/  BSYNC B1 ;  /* 0x0000000000017941 */ /* 0x000fea0003800000 */
.L_x_2286:
        /* <DEDUP_REMOVED lines=8> */
.L_x_2289:
[----:B------:R-:W-:Y:S05]  /*144f0*/  BSYNC B1 ;  /* 0x0000000000017941 */ /* 0x000fea0003800000 */
.L_x_2288:
        /* <DEDUP_REMOVED lines=13> */
.L_x_2290:
        /* <DEDUP_REMOVED lines=13> */
.L_x_2291:
        /* <DEDUP_REMOVED lines=13> */
.L_x_2292:
        /* <DEDUP_REMOVED lines=13> */
.L_x_2293:
        /* <DEDUP_REMOVED lines=8> */
.L_x_2285:
[----:B------:R-:W-:Y:S05]  /*148c0*/  BSYNC B0 ;  /* 0x0000000000007941 */ /* 0x000fea0003800000 */
.L_x_2284:
[----:B0-----:R-:W-:Y:S02]  /*148d0*/  VIADD R0, R8, 0x1 ;  /* 0x0000000108007836 */ /* 0x001fe40000000000 */
[----:B-1----:R-:W-:-:S03]  /*148e0*/  IMAD.MOV.U32 R3, RZ, RZ, RZ ;  /* 0x000000ffff037224 */ /* 0x002fc600078e00ff */
[----:B------:R-:W-:-:S04]  /*148f0*/  ISETP.NE.AND P0, PT, R0, 0x2, PT ;  /* 0x000000020000780c */ /* 0x000fc80003f05270 */
[----:B------:R-:W-:Y:S02]  /*14900*/  SEL R2, RZ, 0x1, P0 ;  /* 0x00000001ff027807 */ /* 0x000fe40000000000 */
[----:B------:R-:W-:Y:S02]  /*14910*/  SEL R0, R0, RZ, P0 ;  /* 0x000000ff00007207 */ /* 0x000fe40000000000 */
[----:B------:R-:W-:-:S07]  /*14920*/  LOP3.LUT R9, R9, R2, RZ, 0x3c, !PT ;  /* 0x0000000209097212 */ /* 0x000fce00078e3cff */
.L_x_2209:
[----:B------:R-:W0:Y:S01]  /*14930*/  S2R R5, SR_CgaCtaId ;  /* 0x0000000000057919 */ /* 0x000e220000008800 */
[----:B------:R-:W-:Y:S02]  /*14940*/  MOV R2, 0x400 ;  /* 0x0000040000027802 */ /* 0x000fe40000000f00 */
[----:B------:R-:W-:Y:S02]  /*14950*/  SHF.L.U32 R3, R3, 0x1f, RZ ;  /* 0x0000001f03037819 */ /* 0x000fe400000006ff */
[----:B0-----:R-:W-:-:S04]  /*14960*/  LEA R2, R5, R2, 0x18 ;  /* 0x0000000205027211 */ /* 0x001fc800078ec0ff */
[----:B------:R-:W0:Y:S02]  /*14970*/  SYNCS.PHASECHK.TRANS64.TRYWAIT P0, [R2+URZ+0x38820], R3 ;  /* 0x03882003020075a7 */ /* 0x000e24000800017f */
[----:B0-----:R-:W-:Y:S05]  /*14980*/  @!P0 BRA `(.L_x_2294) ;  /* 0x0000001400448947 */ /* 0x001fea0003800000 */
.L_x_2335:
[----:B------:R-:W-:-:S03]  /*14990*/  UMOV UR4, 0xffffffff ;  /* 0xffffffff00047882 */ /* 0x000fc60000000000 */
[----:B------:R-:W-:Y:S05]  /*149a0*/  BRA.DIV UR4, `(.L_x_2295) ;  /* 0x0000001604507947 */ /* 0x000fea000b800000 */
[----:B0-----:R-:W0:Y:S02]  /*149b0*/  S2R R3, SR_TID.X ;  /* 0x0000000000037919 */ /* 0x001e240000002100 */
[----:B0-----:R-:W-:-:S04]  /*149c0*/  SHF.R.U32.HI R3, RZ, 0x5, R3 ;  /* 0x00000005ff037819 */ /* 0x001fc80000011603 */
[----:B------:R-:W-:-:S05]  /*149d0*/  LOP3.LUT R3, R3, 0x3, RZ, 0xc0, !PT ;  /* 0x0000000303037812 */ /* 0x000fca00078ec0ff */
[----:B------:R0:W1:Y:S02]  /*149e0*/  SHFL.IDX PT, R14, R3, RZ, 0x1f ;  /* 0x00001fff030e7589 */ /* 0x00006400000e0000 */
.L_x_2338:
[----:B-1----:R-:W-:-:S13]  /*149f0*/  ISETP.NE.AND P0, PT, R14, RZ, PT ;  /* 0x000000ff0e00720c */ /* 0x002fda0003f05270 */
[----:B------:R-:W-:Y:S05]  /*14a00*/  @P0 BRA `(.L_x_2171) ;  /* 0x0000000000880947 */ /* 0x000fea0003800000 */
[----:B------:R-:W-:-:S03]  /*14a10*/  UMOV UR4, 0xffffffff ;  /* 0xffffffff00047882 */ /* 0x000fc60000000000 */
[----:B------:R-:W-:Y:S05]  /*14a20*/  BRA.DIV UR4, `(.L_x_2296) ;  /* 0x0000001604647947 */ /* 0x000fea000b800000 */
[----:B------:R-:W-:-:S13]  /*14a30*/  ELECT P6, URZ, PT ;  /* 0x00000000003f782f */ /* 0x000fda00038c0000 */
.L_x_2341:
[----:B------:R-:W-:Y:S05]  /*14a40*/  @!P6 BRA `(.L_x_2171) ;  /* 0x000000000078e947 */ /* 0x000fea0003800000 */
[----:B0-----:R-:W2:Y:S02]  /*14a50*/  LDL.LU R3, [R1+0x14] ;  /* 0x0000140001037983 */ /* 0x001ea40000300800 */
[----:B--2---:R-:W-:-:S04]  /*14a60*/  LOP3.LUT R3, R3, 0x2, RZ, 0xfc, !PT ;  /* 0x0000000203037812 */ /* 0x004fc800078efcff */
[----:B------:R-:W-:-:S13]  /*14a70*/  ISETP.NE.AND P2, PT, R3, 0x3, PT ;  /* 0x000000030300780c */ /* 0x000fda0003f45270 */
[----:B------:R-:W-:Y:S05]  /*14a80*/  @!P2 BRA `(.L_x_2297) ;  /* 0x000000000004a947 */ /* 0x000fea0003800000 */
[----:B------:R-:W-:Y:S01]  /*14a90*/  BPT.TRAP 0x1 ;  /* 0x000000040000795c */ /* 0x000fe20000300000 */
.L_x_2297:
        /* <DEDUP_REMOVED lines=12> */
.L_x_2342:
[----:B------:R-:W1:Y:S02]  /*14b60*/  SYNCS.PHASECHK.TRANS64.TRYWAIT P0, [R3+URZ], R4 ;  /* 0x00000004030075a7 */ /* 0x000e64000800017f */
[----:B-1----:R-:W-:Y:S05]  /*14b70*/  @!P0 BRA `(.L_x_2299) ;  /* 0x0000001400448947 */ /* 0x002fea0003800000 */
.L_x_2343:
[----:B------:R-:W-:Y:S05]  /*14b80*/  @!P2 BRA `(.L_x_2300) ;  /* 0x000000000004a947 */ /* 0x000fea0003800000 */
[----:B------:R-:W-:Y:S01]  /*14b90*/  BPT.TRAP 0x1 ;  /* 0x000000040000795c */ /* 0x000fe20000300000 */
.L_x_2300:
[----:B-1----:R-:W-:-:S05]  /*14ba0*/  VIADD R3, R2, 0x38860 ;  /* 0x0003886002037836 */ /* 0x002fca0000000000 */
[----:B------:R-:W-:-:S04]  /*14bb0*/  LEA R0, R0, R3, 0x3 ;  /* 0x0000000300007211 */ /* 0x000fc800078e18ff */
[----:B------:R-:W1:Y:S02]  /*14bc0*/  SYNCS.PHASECHK.TRANS64.TRYWAIT P0, [R0+URZ], R5 ;  /* 0x00000005000075a7 */ /* 0x000e64000800017f */
[----:B-1----:R-:W-:Y:S05]  /*14bd0*/  @!P0 BRA `(.L_x_2301) ;  /* 0x0000001400408947 */ /* 0x002fea0003800000 */
.L_x_2344:
[----:B------:R-:W-:-:S07]  /*14be0*/  IMAD R3, R8, 0x8, R3 ;  /* 0x0000000808037824 */ /* 0x000fce00078e0203 */
.L_x_2302:
[----:B--2---:R2:W3:Y:S02]  /*14bf0*/  SYNCS.PHASECHK.TRANS64.TRYWAIT P0, [R3+URZ], R4 ;  /* 0x00000004030075a7 */ /* 0x0044e4000800017f */
[----:B---3--:R-:W-:Y:S05]  /*14c00*/  @!P0 NANOSLEEP.SYNCS 0x989680 ;  /* 0x009896800000895d */ /* 0x008fea0003900000 */
[----:B------:R-:W3:Y:S02]  /*14c10*/  @!P0 SYNCS.PHASECHK.TRANS64 P0, [R3+URZ], R4 ;  /* 0x00000004030085a7 */ /* 0x000ee4000800007f */
[----:B---3--:R-:W-:Y:S05]  /*14c20*/  @!P0 BRA `(.L_x_2302) ;  /* 0xfffffffc00f08947 */ /* 0x008fea000383ffff */
.L_x_2171:
[----:B------:R-:W-:Y:S05]  /*14c30*/  BSYNC B6 ;  /* 0x0000000000067941 */ /* 0x000fea0003800000 */
.L_x_2168:
[----:B------:R-:W-:Y:S05]  /*14c40*/  EXIT ;  /* 0x000000000000794d */ /* 0x000fea0003800000 */
.L_x_2175:
[----:B------:R-:W-:-:S13]  /*14c50*/  R2UR UR4, R16 ;  /* 0x00000000100472ca */ /* 0x000fda00000e0000 */
[----:B0-----:R-:W-:-:S04]  /*14c60*/  IMAD.U32 R3, RZ, RZ, UR4 ;  /* 0x00000004ff037e24 */ /* 0x001fc8000f8e00ff */
[----:B------:R0:W1:Y:S03]  /*14c70*/  SYNCS.PHASECHK.TRANS64.TRYWAIT P1, [R3+URZ+0x38800], R2 ;  /* 0x03880002030075a7 */ /* 0x000066000802017f */
[----:B-1----:R-:W-:Y:S05]  /*14c80*/  @!P1 NANOSLEEP.SYNCS 0x989680 ;  /* 0x009896800000995d */ /* 0x002fea0003900000 */
[----:B------:R-:W1:Y:S02]  /*14c90*/  @!P1 SYNCS.PHASECHK.TRANS64 P1, [R3+URZ+0x38800], R2 ;  /* 0x03880002030095a7 */ /* 0x000e64000802007f */
[----:B-1----:R-:W-:Y:S05]  /*14ca0*/  @!P1 BRA `(.L_x_2175) ;  /* 0xfffffffc00e89947 */ /* 0x002fea000383ffff */
[----:B------:R-:W-:Y:S05]  /*14cb0*/  BRA `(.L_x_2303) ;  /* 0xfffffec800387947 */ /* 0x000fea000383ffff */
.L_x_2179:
[----:B------:R-:W-:-:S13]  /*14cc0*/  R2UR UR4, R16 ;  /* 0x00000000100472ca */ /* 0x000fda00000e0000 */
[----:B0-----:R-:W-:-:S04]  /*14cd0*/  IMAD.U32 R3, RZ, RZ, UR4 ;  /* 0x00000004ff037e24 */ /* 0x001fc8000f8e00ff */
[----:B------:R0:W2:Y:S03]  /*14ce0*/  SYNCS.PHASECHK.TRANS64.TRYWAIT P2, [R3+URZ+0x38830], R2 ;  /* 0x03883002030075a7 */ /* 0x0000a6000804017f */
[----:B--2---:R-:W-:Y:S05]  /*14cf0*/  @!P2 NANOSLEEP.SYNCS 0x989680 ;  /* 0x009896800000a95d */ /* 0x004fea0003900000 */
[----:B------:R-:W2:Y:S02]  /*14d00*/  @!P2 SYNCS.PHASECHK.TRANS64 P2, [R3+URZ+0x38830], R2 ;  /* 0x038830020300a5a7 */ /* 0x000ea4000804007f */
[----:B--2---:R-:W-:Y:S05]  /*14d10*/  @!P2 BRA `(.L_x_2179) ;  /* 0xfffffffc00e8a947 */ /* 0x004fea000383ffff */
[----:B------:R-:W-:Y:S05]  /*14d20*/  BRA `(.L_x_2178) ;  /* 0xfffffec800587947 */ /* 0x000fea000383ffff */
.L_x_2184:
[----:B------:R-:W-:-:S13]  /*14d30*/  R2UR UR6, R215 ;  /* 0x00000000d70672ca */ /* 0x000fda00000e0000 */
[----:B-1----:R-:W-:-:S04]  /*14d40*/  IMAD.U32 R6, RZ, RZ, UR6 ;  /* 0x00000006ff067e24 */ /* 0x002fc8000f8e00ff */
[----:B------:R1:W2:Y:S03]  /*14d50*/  SYNCS.PHASECHK.TRANS64.TRYWAIT P3, [R6+URZ+0x38830], R3 ;  /* 0x03883003060075a7 */ /* 0x0002a6000806017f */
[----:B--2---:R-:W-:Y:S05]  /*14d60*/  @!P3 NANOSLEEP.SYNCS 0x989680 ;  /* 0x009896800000b95d */ /* 0x004fea0003900000 */
[----:B------:R-:W2:Y:S02]  /*14d70*/  @!P3 SYNCS.PHASECHK.TRANS64 P3, [R6+URZ+0x38830], R3 ;  /* 0x038830030600b5a7 */ /* 0x000ea4000806007f */
[----:B--2---:R-:W-:Y:S05]  /*14d80*/  @!P3 BRA `(.L_x_2184) ;  /* 0xfffffffc00e8b947 */ /* 0x004fea000383ffff */
[----:B------:R-:W-:Y:S05]  /*14d90*/  BRA `(.L_x_2183) ;  /* 0xffffff0000d47947 */ /* 0x000fea000383ffff */
.L_x_2188:
[----:B-1----:R-:W-:-:S04]  /*14da0*/  IMAD.U32 R3, RZ, RZ, UR7 ;  /* 0x00000007ff037e24 */ /* 0x002fc8000f8e00ff */
[----:B------:R1:W2:Y:S03]  /*14db0*/  SYNCS.PHASECHK.TRANS64.TRYWAIT P3, [R3+URZ+0x38850], R0 ;  /* 0x03885000030075a7 */ /* 0x0002a6000806017f */
[----:B--2---:R-:W-:Y:S05]  /*14dc0*/  @!P3 NANOSLEEP.SYNCS 0x989680 ;  /* 0x009896800000b95d */ /* 0x004fea0003900000 */
[----:B------:R-:W2:Y:S02]  /*14dd0*/  @!P3 SYNCS.PHASECHK.TRANS64 P3, [R3+URZ+0x38850], R0 ;  /* 0x038850000300b5a7 */ /* 0x000ea4000806007f */
[----:B--2---:R-:W-:Y:S05]  /*14de0*/  @!P3 BRA `(.L_x_2188) ;  /* 0xfffffffc00ecb947 */ /* 0x004fea000383ffff */
[----:B------:R-:W-:Y:S05]  /*14df0*/  BRA `(.L_x_2187) ;  /* 0xffffff2c00087947 */ /* 0x000fea000383ffff */
.L_x_2194:
[----:B-1----:R-:W-:-:S04]  /*14e00*/  IMAD.U32 R6, RZ, RZ, UR60 ;  /* 0x0000003cff067e24 */ /* 0x002fc8000f8e00ff */
[----:B------:R1:W2:Y:S03]  /*14e10*/  SYNCS.PHASECHK.TRANS64.TRYWAIT P2, [R6+URZ+0x38830], R3 ;  /* 0x03883003060075a7 */ /* 0x0002a6000804017f */
[----:B--2---:R-:W-:Y:S05]  /*14e20*/  @!P2 NANOSLEEP.SYNCS 0x989680 ;  /* 0x009896800000a95d */ /* 0x004fea0003900000 */
[----:B------:R-:W2:Y:S02]  /*14e30*/  @!P2 SYNCS.PHASECHK.TRANS64 P2, [R6+URZ+0x38830], R3 ;  /* 0x038830030600a5a7 */ /* 0x000ea4000804007f */
[----:B--2---:R-:W-:Y:S05]  /*14e40*/  @!P2 BRA `(.L_x_2194) ;  /* 0xfffffffc00eca947 */ /* 0x004fea000383ffff */
[----:B------:R-:W-:Y:S05]  /*14e50*/  BRA `(.L_x_2193) ;  /* 0xffffff4000bc7947 */ /* 0x000fea000383ffff */
.L_x_2198:
[----:B-1----:R-:W-:-:S04]  /*14e60*/  IMAD.U32 R3, RZ, RZ, UR11 ;  /* 0x0000000bff037e24 */ /* 0x002fc8000f8e00ff */
[----:B------:R1:W2:Y:S03]  /*14e70*/  SYNCS.PHASECHK.TRANS64.TRYWAIT P2, [R3+URZ+0x38850], R0 ;  /* 0x03885000030075a7 */ /* 0x0002a6000804017f */
[----:B--2---:R-:W-:Y:S05]  /*14e80*/  @!P2 NANOSLEEP.SYNCS 0x989680 ;  /* 0x009896800000a95d */ /* 0x004fea0003900000 */
[----:B------:R-:W2:Y:S02]  /*14e90*/  @!P2 SYNCS.PHASECHK.TRANS64 P2, [R3+URZ+0x38850], R0 ;  /* 0x038850000300a5a7 */ /* 0x000ea4000804007f */
[----:B--2---:R-:W-:Y:S05]  /*14ea0*/  @!P2 BRA `(.L_x_2198) ;  /* 0xfffffffc00eca947 */ /* 0x004fea000383ffff */
[----:B------:R-:W-:Y:S05]  /*14eb0*/  BRA `(.L_x_2197) ;  /* 0xffffff6800f47947 */ /* 0x000fea000383ffff */
.L_x_2203:
[----:B-1----:R-:W-:-:S04]  /*14ec0*/  IMAD.U32 R5, RZ, RZ, UR5 ;  /* 0x00000005ff057e24 */ /* 0x002fc8000f8e00ff */
[----:B------:R1:W2:Y:S03]  /*14ed0*/  SYNCS.PHASECHK.TRANS64.TRYWAIT P0, [R5+URZ+0x38850], R8 ;  /* 0x03885008050075a7 */ /* 0x0002a6000800017f */
[----:B--2---:R-:W-:Y:S05]  /*14ee0*/  @!P0 NANOSLEEP.SYNCS 0x989680 ;  /* 0x009896800000895d */ /* 0x004fea0003900000 */
[----:B------:R-:W2:Y:S02]  /*14ef0*/  @!P0 SYNCS.PHASECHK.TRANS64 P0, [R5+URZ+0x38850], R8 ;  /* 0x03885008050085a7 */ /* 0x000ea4000800007f */
[----:B--2---:R-:W-:Y:S05]  /*14f00*/  @!P0 BRA `(.L_x_2203) ;  /* 0xfffffffc00ec8947 */ /* 0x004fea000383ffff */
[----:B------:R-:W-:Y:S05]  /*14f10*/  BRA `(.L_x_2202) ;  /* 0xffffff8000e07947 */ /* 0x000fea000383ffff */
.L_x_2214:
[----:B------:R-:W-:Y:S02]  /*14f20*/  IMAD.MOV.U32 R13, RZ, RZ, R0 ;  /* 0x000000ffff0d7224 */ /* 0x000fe400078e0000 */
[----:B------:R-:W-:Y:S02]  /*14f30*/  IMAD.MOV.U32 R12, RZ, RZ, RZ ;  /* 0x000000ffff0c7224 */ /* 0x000fe400078e00ff */
[----:B------:R-:W-:Y:S02]  /*14f40*/  IMAD.MOV.U32 R11, RZ, RZ, 0x1f ;  /* 0x0000001fff0b7424 */ /* 0x000fe400078e00ff */
[----:B------:R-:W-:-:S07]  /*14f50*/  IMAD.MOV.U32 R15, RZ, RZ, -0x1 ;  /* 0xffffffffff0f7424 */ /* 0x000fce00078e00ff */
[----:B------:R-:W-:Y:S05]  /*14f60*/  WARPSYNC.COLLECTIVE R15, `(.L_x_2304) ;  /* 0x000000000f087348 */ /* 0x000fea0003c00000 */
[----:B------:R0:W1:Y:S02]  /*14f70*/  SHFL.IDX P6, R14, R13, R12, R11 ;  /* 0x0000000c0d0e7389 */ /* 0x00006400000c000b */
[----:B01----:R-:W-:Y:S01]  /*14f80*/  ENDCOLLECTIVE ;  /* 0x000000000000791b */ /* 0x003fe20003800000 */
.L_x_2304:
[----:B------:R-:W-:Y:S05]  /*14f90*/  BRA `(.L_x_2305) ;  /* 0xffffffbc00d07947 */ /* 0x000fea000383ffff */
.L_x_2216:
[----:B------:R-:W-:Y:S01]  /*14fa0*/  BSSY B0, `(.L_x_2306) ;  /* 0x0000006000007945 */ /* 0x000fe20003800000 */
[----:B------:R-:W-:-:S07]  /*14fb0*/  IMAD.MOV.U32 R15, RZ, RZ, -0x1 ;  /* 0xffffffffff0f7424 */ /* 0x000fce00078e00ff */
[----:B0-----:R-:W-:Y:S05]  /*14fc0*/  WARPSYNC.COLLECTIVE R15, `(.L_x_2307) ;  /* 0x000000000f0c7348 */ /* 0x001fea0003c00000 */
[----:B------:R-:W-:Y:S02]  /*14fd0*/  ELECT P6, UR62, PT ;  /* 0x00000000003e782f */ /* 0x000fe400038c0000 */
[----:B------:R-:W-:Y:S01]  /*14fe0*/  MOV R14, UR62 ;  /* 0x0000003e000e7c02 */ /* 0x000fe20008000f00 */
[----:B0-----:R-:W-:Y:S10]  /*14ff0*/  ENDCOLLECTIVE ;  /* 0x000000000000791b */ /* 0x001ff40003800000 */
.L_x_2307:
[----:B------:R-:W-:Y:S05]  /*15000*/  BSYNC B0 ;  /* 0x0000000000007941 */ /* 0x000fea0003800000 */
.L_x_2306:
[----:B------:R-:W-:Y:S05]  /*15010*/  BRA `(.L_x_2308) ;  /* 0xffffffbc00d07947 */ /* 0x000fea000383ffff */
.L_x_2218:
[----:B0-----:R-:W-:-:S04]  /*15020*/  IMAD.U32 R3, RZ, RZ, UR38 ;  /* 0x00000026ff037e24 */ /* 0x001fc8000f8e00ff */
[----:B------:R0:W1:Y:S03]  /*15030*/  SYNCS.PHASECHK.TRANS64.TRYWAIT P0, [R3+URZ+0x38840], R0 ;  /* 0x03884000030075a7 */ /* 0x000066000800017f */
[----:B-1----:R-:W-:Y:S05]  /*15040*/  @!P0 NANOSLEEP.SYNCS 0x989680 ;  /* 0x009896800000895d */ /* 0x002fea0003900000 */
[----:B------:R-:W1:Y:S02]  /*15050*/  @!P0 SYNCS.PHASECHK.TRANS64 P0, [R3+URZ+0x38840], R0 ;  /* 0x03884000030085a7 */ /* 0x000e64000800007f */
[----:B-1----:R-:W-:Y:S05]  /*15060*/  @!P0 BRA `(.L_x_2218) ;  /* 0xfffffffc00ec8947 */ /* 0x002fea000383ffff */
[----:B------:R-:W-:Y:S05]  /*15070*/  BRA `(.L_x_2309) ;  /* 0xffffffc0002c7947 */ /* 0x000fea000383ffff */
.L_x_2221:
        /* <DEDUP_REMOVED lines=9> */
.L_x_2310:
[----:B------:R-:W-:Y:S02]  /*15110*/  IMAD.MOV.U32 R13, RZ, RZ, R7 ;  /* 0x000000ffff0d7224 */ /* 0x000fe400078e0007 */
[----:B------:R-:W-:-:S07]  /*15120*/  IMAD.MOV.U32 R2, RZ, RZ, R14 ;  /* 0x000000ffff027224 */ /* 0x000fce00078e000e */
[----:B------:R-:W-:Y:S05]  /*15130*/  WARPSYNC.COLLECTIVE R15, `(.L_x_2311) ;  /* 0x000000000f087348 */ /* 0x000fea0003c00000 */
[----:B------:R0:W1:Y:S02]  /*15140*/  SHFL.IDX P6, R14, R13, R12, R11 ;  /* 0x0000000c0d0e7389 */ /* 0x00006400000c000b */
[----:B01----:R-:W-:Y:S01]  /*15150*/  ENDCOLLECTIVE ;  /* 0x000000000000791b */ /* 0x003fe20003800000 */
.L_x_2311:
[----:B------:R-:W-:Y:S01]  /*15160*/  ULDC UR4, c[0x0][0x288] ;  /* 0x0000a20000047ab9 */ /* 0x000fe20000000800 */
[----:B------:R-:W-:Y:S01]  /*15170*/  ULDC.64 UR6, c[0x0][0x208] ;  /* 0x0000820000067ab9 */ /* 0x000fe20000000a00 */
[----:B------:R-:W-:-:S05]  /*15180*/  IMAD R0, R20, UR4, RZ ;  /* 0x0000000414007c24 */ /* 0x000fca000f8e02ff */
[----:B------:R-:W-:Y:S01]  /*15190*/  ISETP.GE.AND P3, PT, R8, R0, PT ;  /* 0x000000000800720c */ /* 0x000fe20003f66270 */
[----:B------:R-:W-:Y:S02]  /*151a0*/  IMAD.MOV.U32 R13, RZ, RZ, R6 ;  /* 0x000000ffff0d7224 */ /* 0x000fe400078e0006 */
[----:B------:R-:W-:-:S10]  /*151b0*/  IMAD.MOV.U32 R12, RZ, RZ, 0x1 ;  /* 0x00000001ff0c7424 */ /* 0x000fd400078e00ff */
[----:B------:R-:W-:Y:S01]  /*151c0*/  @!P3 LEA R21, R9, UR38, 0x1 ;  /* 0x000000260915bc11 */ /* 0x000fe2000f8e08ff */
[----:B------:R-:W-:-:S05]  /*151d0*/  IMAD.MOV.U32 R3, RZ, RZ, R14 ;  /* 0x000000ffff037224 */ /* 0x000fca00078e000e */
        /* <DEDUP_REMOVED lines=15> */
.L_x_2312:
[----:B------:R-:W-:Y:S01]  /*152d0*/  VIADD R3, R8, 0x20 ;  /* 0x0000002008037836 */ /* 0x000fe20000000000 */
[----:B------:R-:W-:Y:S01]  /*152e0*/  @!P3 LEA R20, R9, UR38, 0x1 ;  /* 0x000000260914bc11 */ /* 0x000fe2000f8e08ff */
[----:B------:R-:W-:Y:S02]  /*152f0*/  IMAD.MOV.U32 R13, RZ, RZ, R7 ;  /* 0x000000ffff0d7224 */ /* 0x000fe400078e0007 */
[----:B------:R-:W-:-:S07]  /*15300*/  IMAD.MOV.U32 R5, RZ, RZ, R14 ;  /* 0x000000ffff057224 */ /* 0x000fce00078e000e */
[----:B------:R-:W-:Y:S05]  /*15310*/  WARPSYNC.COLLECTIVE R15, `(.L_x_2313) ;  /* 0x000000000f087348 */ /* 0x000fea0003c00000 */
[----:B------:R0:W1:Y:S02]  /*15320*/  SHFL.IDX P6, R14, R13, R12, R11 ;  /* 0x0000000c0d0e7389 */ /* 0x00006400000c000b */
[----:B01----:R-:W-:Y:S01]  /*15330*/  ENDCOLLECTIVE ;  /* 0x000000000000791b */ /* 0x003fe20003800000 */
.L_x_2313:
[----:B------:R-:W-:Y:S01]  /*15340*/  ULDC.64 UR4, c[0x0][0x208] ;  /* 0x0000820000047ab9 */ /* 0x000fe20000000a00 */
[----:B------:R-:W-:Y:S01]  /*15350*/  IMAD.MOV.U32 R13, RZ, RZ, R6 ;  /* 0x000000ffff0d7224 */ /* 0x000fe200078e0006 */
[----:B------:R-:W-:Y:S01]  /*15360*/  MOV R12, 0x2 ;  /* 0x00000002000c7802 */ /* 0x000fe20000000f00 */
        /* <DEDUP_REMOVED lines=13> */
.L_x_2314:
[----:B------:R-:W-:Y:S01]  /*15440*/  VIADD R5, R8, 0x30 ;  /* 0x0000003008057836 */ /* 0x000fe20000000000 */
[----:B------:R-:W-:Y:S01]  /*15450*/  @!P3 LEA R21, R9, UR38, 0x1 ;  /* 0x000000260915bc11 */ /* 0x000fe2000f8e08ff */
[----:B------:R-:W-:Y:S02]  /*15460*/  IMAD.MOV.U32 R13, RZ, RZ, R7 ;  /* 0x000000ffff0d7224 */ /* 0x000fe400078e0007 */
[----:B------:R-:W-:-:S07]  /*15470*/  IMAD.MOV.U32 R3, RZ, RZ, R14 ;  /* 0x000000ffff037224 */ /* 0x000fce00078e000e */
[----:B------:R-:W-:Y:S05]  /*15480*/  WARPSYNC.COLLECTIVE R15, `(.L_x_2315) ;  /* 0x000000000f087348 */ /* 0x000fea0003c00000 */
[----:B------:R0:W1:Y:S02]  /*15490*/  SHFL.IDX P6, R14, R13, R12, R11 ;  /* 0x0000000c0d0e7389 */ /* 0x00006400000c000b */
[----:B01----:R-:W-:Y:S01]  /*154a0*/  ENDCOLLECTIVE ;  /* 0x000000000000791b */ /* 0x003fe20003800000 */
.L_x_2315:
        /* <DEDUP_REMOVED lines=16> */
.L_x_2316:
[----:B------:R-:W-:Y:S01]  /*155b0*/  VIADD R3, R8, 0x40 ;  /* 0x0000004008037836 */ /* 0x000fe20000000000 */
[----:B------:R-:W-:Y:S01]  /*155c0*/  @!P3 LEA R20, R9, UR38, 0x1 ;  /* 0x000000260914bc11 */ /* 0x000fe2000f8e08ff */
[----:B------:R-:W-:Y:S02]  /*155d0*/  IMAD.MOV.U32 R13, RZ, RZ, R7 ;  /* 0x000000ffff0d7224 */ /* 0x000fe400078e0007 */
[----:B------:R-:W-:-:S07]  /*155e0*/  IMAD.MOV.U32 R5, RZ, RZ, R14 ;  /* 0x000000ffff057224 */ /* 0x000fce00078e000e */
[----:B------:R-:W-:Y:S05]  /*155f0*/  WARPSYNC.COLLECTIVE R15, `(.L_x_2317) ;  /* 0x000000000f087348 */ /* 0x000fea0003c00000 */
[----:B------:R0:W1:Y:S02]  /*15600*/  SHFL.IDX P6, R14, R13, R12, R11 ;  /* 0x0000000c0d0e7389 */ /* 0x00006400000c000b */
[----:B01----:R-:W-:Y:S01]  /*15610*/  ENDCOLLECTIVE ;  /* 0x000000000000791b */ /* 0x003fe20003800000 */
.L_x_2317:
        /* <DEDUP_REMOVED lines=16> */
.L_x_2318:
[----:B------:R-:W-:Y:S01]  /*15720*/  VIADD R5, R8, 0x50 ;  /* 0x0000005008057836 */ /* 0x000fe20000000000 */
[----:B------:R-:W-:Y:S01]  /*15730*/  @!P3 LEA R21, R9, UR38, 0x1 ;  /* 0x000000260915bc11 */ /* 0x000fe2000f8e08ff */
[----:B------:R-:W-:Y:S02]  /*15740*/  IMAD.MOV.U32 R13, RZ, RZ, R7 ;  /* 0x000000ffff0d7224 */ /* 0x000fe400078e0007 */
[----:B------:R-:W-:-:S07]  /*15750*/  IMAD.MOV.U32 R3, RZ, RZ, R14 ;  /* 0x000000ffff037224 */ /* 0x000fce00078e000e */
[----:B------:R-:W-:Y:S05]  /*15760*/  WARPSYNC.COLLECTIVE R15, `(.L_x_2319) ;  /* 0x000000000f087348 */ /* 0x000fea0003c00000 */
[----:B------:R0:W1:Y:S02]  /*15770*/  SHFL.IDX P6, R14, R13, R12, R11 ;  /* 0x0000000c0d0e7389 */ /* 0x00006400000c000b */
[----:B01----:R-:W-:Y:S01]  /*15780*/  ENDCOLLECTIVE ;  /* 0x000000000000791b */ /* 0x003fe20003800000 */
.L_x_2319:
        /* <DEDUP_REMOVED lines=16> */
.L_x_2320:
[----:B------:R-:W-:Y:S01]  /*15890*/  VIADD R3, R8, 0x60 ;  /* 0x0000006008037836 */ /* 0x000fe20000000000 */
[----:B------:R-:W-:Y:S01]  /*158a0*/  @!P3 LEA R20, R9, UR38, 0x1 ;  /* 0x000000260914bc11 */ /* 0x000fe2000f8e08ff */
[----:B------:R-:W-:Y:S02]  /*158b0*/  IMAD.MOV.U32 R13, RZ, RZ, R7 ;  /* 0x000000ffff0d7224 */ /* 0x000fe400078e0007 */
[----:B------:R-:W-:-:S07]  /*158c0*/  IMAD.MOV.U32 R5, RZ, RZ, R14 ;  /* 0x000000ffff057224 */ /* 0x000fce00078e000e */
[----:B------:R-:W-:Y:S05]  /*158d0*/  WARPSYNC.COLLECTIVE R15, `(.L_x_2321) ;  /* 0x000000000f087348 */ /* 0x000fea0003c00000 */
[----:B------:R0:W1:Y:S02]  /*158e0*/  SHFL.IDX P6, R14, R13, R12, R11 ;  /* 0x0000000c0d0e7389 */ /* 0x00006400000c000b */
[----:B01----:R-:W-:Y:S01]  /*158f0*/  ENDCOLLECTIVE ;  /* 0x000000000000791b */ /* 0x003fe20003800000 */
.L_x_2321:
        /* <DEDUP_REMOVED lines=16> */
.L_x_2322:
[----:B------:R-:W-:Y:S01]  /*15a00*/  @!P3 LEA R21, R9, UR38, 0x1 ;  /* 0x000000260915bc11 */ /* 0x000fe2000f8e08ff */
[----:B------:R-:W-:Y:S02]  /*15a10*/  IMAD.MOV.U32 R13, RZ, RZ, R7 ;  /* 0x000000ffff0d7224 */ /* 0x000fe400078e0007 */
[----:B------:R-:W-:-:S07]  /*15a20*/  IMAD.MOV.U32 R3, RZ, RZ, R14 ;  /* 0x000000ffff037224 */ /* 0x000fce00078e000e */
[----:B------:R-:W-:Y:S05]  /*15a30*/  WARPSYNC.COLLECTIVE R15, `(.L_x_2323) ;  /* 0x000000000f087348 */ /* 0x000fea0003c00000 */
[----:B------:R0:W1:Y:S02]  /*15a40*/  SHFL.IDX P6, R14, R13, R12, R11 ;  /* 0x0000000c0d0e7389 */ /* 0x00006400000c000b */
[----:B01----:R-:W-:Y:S01]  /*15a50*/  ENDCOLLECTIVE ;  /* 0x000000000000791b */ /* 0x003fe20003800000 */
.L_x_2323:
        /* <DEDUP_REMOVED lines=15> */
.L_x_2324:
[----:B------:R-:W-:Y:S01]  /*15b50*/  IMAD.MOV.U32 R13, RZ, RZ, R7 ;  /* 0x000000ffff0d7224 */ /* 0x000fe200078e0007 */
[----:B------:R-:W-:-:S07]  /*15b60*/  MOV R4, R14 ;  /* 0x0000000e00047202 */ /* 0x000fce0000000f00 */
[----:B------:R-:W-:Y:S05]  /*15b70*/  WARPSYNC.COLLECTIVE R15, `(.L_x_2325) ;  /* 0x000000000f087348 */ /* 0x000fea0003c00000 */
[----:B------:R0:W1:Y:S02]  /*15b80*/  SHFL.IDX P6, R14, R13, R12, R11 ;  /* 0x0000000c0d0e7389 */ /* 0x00006400000c000b */
[----:B01----:R-:W-:Y:S01]  /*15b90*/  ENDCOLLECTIVE ;  /* 0x000000000000791b */ /* 0x003fe20003800000 */
.L_x_2325:
[----:B------:R-:W-:Y:S05]  /*15ba0*/  BRA `(.L_x_2326) ;  /* 0xffffffc000947947 */ /* 0x000fea000383ffff */
.L_x_2224:
[----:B-1----:R-:W-:-:S04]  /*15bb0*/  IMAD.U32 R3, RZ, RZ, UR38 ;  /* 0x00000026ff037e24 */ /* 0x002fc8000f8e00ff */
[----:B------:R1:W2:Y:S03]  /*15bc0*/  SYNCS.PHASECHK.TRANS64.TRYWAIT P0, [R3+URZ+0x38820], R2 ;  /* 0x03882002030075a7 */ /* 0x0002a6000800017f */
[----:B--2---:R-:W-:Y:S05]  /*15bd0*/  @!P0 NANOSLEEP.SYNCS 0x989680 ;  /* 0x009896800000895d */ /* 0x004fea0003900000 */
[----:B------:R-:W2:Y:S02]  /*15be0*/  @!P0 SYNCS.PHASECHK.TRANS64 P0, [R3+URZ+0x38820], R2 ;  /* 0x03882002030085a7 */ /* 0x000ea4000800007f */
[----:B--2---:R-:W-:Y:S05]  /*15bf0*/  @!P0 BRA `(.L_x_2224) ;  /* 0xfffffffc00ec8947 */ /* 0x004fea000383ffff */
[----:B------:R-:W-:Y:S05]  /*15c00*/  BRA `(.L_x_2327) ;  /* 0xffffffc000f47947 */ /* 0x000fea000383ffff */
.L_x_2231:
[----:B-1----:R-:W-:-:S04]  /*15c10*/  IMAD.U32 R3, RZ, RZ, UR38 ;  /* 0x00000026ff037e24 */ /* 0x002fc8000f8e00ff */
[----:B------:R1:W2:Y:S03]  /*15c20*/  SYNCS.PHASECHK.TRANS64.TRYWAIT P0, [R3+URZ+0x38848], R2 ;  /* 0x03884802030075a7 */ /* 0x0002a6000800017f */
[----:B--2---:R-:W-:Y:S05]  /*15c30*/  @!P0 NANOSLEEP.SYNCS 0x989680 ;  /* 0x009896800000895d */ /* 0x004fea0003900000 */
[----:B------:R-:W2:Y:S02]  /*15c40*/  @!P0 SYNCS.PHASECHK.TRANS64 P0, [R3+URZ+0x38848], R2 ;  /* 0x03884802030085a7 */ /* 0x000ea4000800007f */
[----:B--2---:R-:W-:Y:S05]  /*15c50*/  @!P0 BRA `(.L_x_2231) ;  /* 0xfffffffc00ec8947 */ /* 0x004fea000383ffff */
[----:B------:R-:W-:Y:S05]  /*15c60*/  BRA `(.L_x_2328) ;  /* 0xffffffc400d07947 */ /* 0x000fea000383ffff */
.L_x_2239:
[----:B0-----:R-:W-:-:S04]  /*15c70*/  IMAD.U32 R3, RZ, RZ, UR38 ;  /* 0x00000026ff037e24 */ /* 0x001fc8000f8e00ff */
[----:B------:R0:W1:Y:S03]  /*15c80*/  SYNCS.PHASECHK.TRANS64.TRYWAIT P0, [R3+URZ+0x38860], R2 ;  /* 0x03886002030075a7 */ /* 0x000066000800017f */
[----:B-1----:R-:W-:Y:S05]  /*15c90*/  @!P0 NANOSLEEP.SYNCS 0x989680 ;  /* 0x009896800000895d */ /* 0x002fea0003900000 */
[----:B------:R-:W1:Y:S02]  /*15ca0*/  @!P0 SYNCS.PHASECHK.TRANS64 P0, [R3+URZ+0x38860], R2 ;  /* 0x03886002030085a7 */ /* 0x000e64000800007f */
[----:B-1----:R-:W-:Y:S05]  /*15cb0*/  @!P0 BRA `(.L_x_2239) ;  /* 0xfffffffc00ec8947 */ /* 0x002fea000383ffff */
[----:B------:R-:W-:Y:S05]  /*15cc0*/  BRA `(.L_x_2329) ;  /* 0xffffffc800e47947 */ /* 0x000fea000383ffff */
.L_x_2250:
[----:B-1----:R-:W-:-:S04]  /*15cd0*/  IMAD.U32 R3, RZ, RZ, UR38 ;  /* 0x00000026ff037e24 */ /* 0x002fc8000f8e00ff */
[----:B------:R1:W2:Y:S03]  /*15ce0*/  SYNCS.PHASECHK.TRANS64.TRYWAIT P0, [R3+URZ+0x38840], R2 ;  /* 0x03884002030075a7 */ /* 0x0002a6000800017f */
[----:B--2---:R-:W-:Y:S05]  /*15cf0*/  @!P0 NANOSLEEP.SYNCS 0x989680 ;  /* 0x009896800000895d */ /* 0x004fea0003900000 */
[----:B------:R-:W2:Y:S02]  /*15d00*/  @!P0 SYNCS.PHASECHK.TRANS64 P0, [R3+URZ+0x38840], R2 ;  /* 0x03884002030085a7 */ /* 0x000ea4000800007f */
[----:B--2---:R-:W-:Y:S05]  /*15d10*/  @!P0 BRA `(.L_x_2250) ;  /* 0xfffffffc00ec8947 */ /* 0x004fea000383ffff */
[----:B------:R-:W-:Y:S05]  /*15d20*/  BRA `(.L_x_2330) ;  /* 0xffffffd000747947 */ /* 0x000fea000383ffff */
.L_x_2258:
[----:B0-----:R-:W-:-:S04]  /*15d30*/  IMAD.U32 R3, RZ, RZ, UR38 ;  /* 0x00000026ff037e24 */ /* 0x001fc8000f8e00ff */
[----:B------:R0:W1:Y:S03]  /*15d40*/  SYNCS.PHASECHK.TRANS64.TRYWAIT P0, [R3+URZ+0x38868], R2 ;  /* 0x03886802030075a7 */ /* 0x000066000800017f */
[----:B-1----:R-:W-:Y:S05]  /*15d50*/  @!P0 NANOSLEEP.SYNCS 0x989680 ;  /* 0x009896800000895d */ /* 0x002fea0003900000 */
[----:B------:R-:W1:Y:S02]  /*15d60*/  @!P0 SYNCS.PHASECHK.TRANS64 P0, [R3+URZ+0x38868], R2 ;  /* 0x03886802030085a7 */ /* 0x000e64000800007f */
[----:B-1----:R-:W-:Y:S05]  /*15d70*/  @!P0 BRA `(.L_x_2258) ;  /* 0xfffffffc00ec8947 */ /* 0x002fea000383ffff */
[----:B------:R-:W-:Y:S05]  /*15d80*/  BRA `(.L_x_2331) ;  /* 0xffffffd400847947 */ /* 0x000fea000383ffff */
.L_x_2269:
[----:B-1----:R-:W-:-:S04]  /*15d90*/  IMAD.U32 R3, RZ, RZ, UR38 ;  /* 0x00000026ff037e24 */ /* 0x002fc8000f8e00ff */
[----:B------:R1:W2:Y:S03]  /*15da0*/  SYNCS.PHASECHK.TRANS64.TRYWAIT P0, [R3+URZ+0x38848], R2 ;  /* 0x03884802030075a7 */ /* 0x0002a6000800017f */
[----:B--2---:R-:W-:Y:S05]  /*15db0*/  @!P0 NANOSLEEP.SYNCS 0x989680 ;  /* 0x009896800000895d */ /* 0x004fea0003900000 */
[----:B------:R-:W2:Y:S02]  /*15dc0*/  @!P0 SYNCS.PHASECHK.TRANS64 P0, [R3+URZ+0x38848], R2 ;  /* 0x03884802030085a7 */ /* 0x000ea4000800007f */
[----:B--2---:R-:W-:Y:S05]  /*15dd0*/  @!P0 BRA `(.L_x_2269) ;  /* 0xfffffffc00ec8947 */ /* 0x004fea000383ffff */
[----:B------:R-:W-:Y:S05]  /*15de0*/  BRA `(.L_x_2332) ;  /* 0xffffffdc002c7947 */ /* 0x000fea000383ffff */
.L_x_2277:
[----:B0-----:R-:W-:-:S04]  /*15df0*/  IMAD.U32 R3, RZ, RZ, UR38 ;  /* 0x00000026ff037e24 */ /* 0x001fc8000f8e00ff */
[----:B------:R0:W1:Y:S03]  /*15e00*/  SYNCS.PHASECHK.TRANS64.TRYWAIT P0, [R3+URZ+0x38860], R2 ;  /* 0x03886002030075a7 */ /* 0x000066000800017f */
[----:B-1----:R-:W-:Y:S05]  /*15e10*/  @!P0 NANOSLEEP.SYNCS 0x989680 ;  /* 0x009896800000895d */ /* 0x002fea0003900000 */
[----:B------:R-:W1:Y:S02]  /*15e20*/  @!P0 SYNCS.PHASECHK.TRANS64 P0, [R3+URZ+0x38860], R2 ;  /* 0x03886002030085a7 */ /* 0x000e64000800007f */
[----:B-1----:R-:W-:Y:S05]  /*15e30*/  @!P0 BRA `(.L_x_2277) ;  /* 0xfffffffc00ec8947 */ /* 0x002fea000383ffff */
[----:B------:R-:W-:Y:S05]  /*15e40*/  BRA `(.L_x_2333) ;  /* 0xffffffe000387947 */ /* 0x000fea000383ffff */
.L_x_2287:
[----:B0-----:R0:W1:Y:S02]  /*15e50*/  SYNCS.PHASECHK.TRANS64.TRYWAIT P0, [R3+URZ+0x38860], R0 ;  /* 0x03886000030075a7 */ /* 0x001064000800017f */
[----:B-1----:R-:W-:Y:S05]  /*15e60*/  @!P0 NANOSLEEP.SYNCS 0x989680 ;  /* 0x009896800000895d */ /* 0x002fea0003900000 */
[----:B------:R-:W1:Y:S02]  /*15e70*/  @!P0 SYNCS.PHASECHK.TRANS64 P0, [R3+URZ+0x38860], R0 ;  /* 0x03886000030085a7 */ /* 0x000e64000800007f */
[----:B-1----:R-:W-:Y:S05]  /*15e80*/  @!P0 BRA `(.L_x_2287) ;  /* 0xfffffffc00f08947 */ /* 0x002fea000383ffff */
[----:B------:R-:W-:Y:S05]  /*15e90*/  BRA `(.L_x_2334) ;  /* 0xffffffe400707947 */ /* 0x000fea000383ffff */
.L_x_2294:
[----:B0-----:R0:W1:Y:S02]  /*15ea0*/  SYNCS.PHASECHK.TRANS64.TRYWAIT P0, [R2+URZ+0x38820], R3 ;  /* 0x03882003020075a7 */ /* 0x001064000800017f */
[----:B-1----:R-:W-:Y:S05]  /*15eb0*/  @!P0 NANOSLEEP.SYNCS 0x989680 ;  /* 0x009896800000895d */ /* 0x002fea0003900000 */
[----:B------:R-:W1:Y:S02]  /*15ec0*/  @!P0 SYNCS.PHASECHK.TRANS64 P0, [R2+URZ+0x38820], R3 ;  /* 0x03882003020085a7 */ /* 0x000e64000800007f */
[----:B-1----:R-:W-:Y:S05]  /*15ed0*/  @!P0 BRA `(.L_x_2294) ;  /* 0xfffffffc00f08947 */ /* 0x002fea000383ffff */
[----:B------:R-:W-:Y:S05]  /*15ee0*/  BRA `(.L_x_2335) ;  /* 0xffffffe800a87947 */ /* 0x000fea000383ffff */
.L_x_2295:
        /* <DEDUP_REMOVED lines=11> */
.L_x_2337:
[----:B------:R-:W-:Y:S05]  /*15fa0*/  BSYNC B0 ;  /* 0x0000000000007941 */ /* 0x000fea0003800000 */
.L_x_2336:
[----:B------:R-:W-:Y:S05]  /*15fb0*/  BRA `(.L_x_2338) ;  /* 0xffffffe8008c7947 */ /* 0x000fea000383ffff */
.L_x_2296:
[----:B------:R-:W-:Y:S01]  /*15fc0*/  BSSY B0, `(.L_x_2339) ;  /* 0x0000006000007945 */ /* 0x000fe20003800000 */
[----:B------:R-:W-:-:S07]  /*15fd0*/  IMAD.MOV.U32 R15, RZ, RZ, -0x1 ;  /* 0xffffffffff0f7424 */ /* 0x000fce00078e00ff */
[----:B0-----:R-:W-:Y:S05]  /*15fe0*/  WARPSYNC.COLLECTIVE R15, `(.L_x_2340) ;  /* 0x000000000f0c7348 */ /* 0x001fea0003c00000 */
[----:B------:R-:W-:Y:S02]  /*15ff0*/  ELECT P6, UR62, PT ;  /* 0x00000000003e782f */ /* 0x000fe400038c0000 */
[----:B------:R-:W-:Y:S01]  /*16000*/  MOV R14, UR62 ;  /* 0x0000003e000e7c02 */ /* 0x000fe20008000f00 */
[----:B0-----:R-:W-:Y:S10]  /*16010*/  ENDCOLLECTIVE ;  /* 0x000000000000791b */ /* 0x001ff40003800000 */
.L_x_2340:
[----:B------:R-:W-:Y:S05]  /*16020*/  BSYNC B0 ;  /* 0x0000000000007941 */ /* 0x000fea0003800000 */
.L_x_2339:
[----:B------:R-:W-:Y:S05]  /*16030*/  BRA `(.L_x_2341) ;  /* 0xffffffe800807947 */ /* 0x000fea000383ffff */
.L_x_2298:
[----:B0-----:R0:W1:Y:S02]  /*16040*/  SYNCS.PHASECHK.TRANS64.TRYWAIT P0, [R6+URZ], R5 ;  /* 0x00000005060075a7 */ /* 0x001064000800017f */
[----:B-1----:R-:W-:Y:S05]  /*16050*/  @!P0 NANOSLEEP.SYNCS 0x989680 ;  /* 0x009896800000895d */ /* 0x002fea0003900000 */
[----:B------:R-:W1:Y:S02]  /*16060*/  @!P0 SYNCS.PHASECHK.TRANS64 P0, [R6+URZ], R5 ;  /* 0x00000005060085a7 */ /* 0x000e64000800007f */
[----:B-1----:R-:W-:Y:S05]  /*16070*/  @!P0 BRA `(.L_x_2298) ;  /* 0xfffffffc00f08947 */ /* 0x002fea000383ffff */
[----:B------:R-:W-:Y:S05]  /*16080*/  BRA `(.L_x_2342) ;  /* 0xffffffe800b47947 */ /* 0x000fea000383ffff */
.L_x_2299:
[----:B-1----:R1:W2:Y:S02]  /*16090*/  SYNCS.PHASECHK.TRANS64.TRYWAIT P0, [R3+URZ], R4 ;  /* 0x00000004030075a7 */ /* 0x0022a4000800017f */
[----:B--2---:R-:W-:Y:S05]  /*160a0*/  @!P0 NANOSLEEP.SYNCS 0x989680 ;  /* 0x009896800000895d */ /* 0x004fea0003900000 */
[----:B------:R-:W2:Y:S02]  /*160b0*/  @!P0 SYNCS.PHASECHK.TRANS64 P0, [R3+URZ], R4 ;  /* 0x00000004030085a7 */ /* 0x000ea4000800007f */
[----:B--2---:R-:W-:Y:S05]  /*160c0*/  @!P0 BRA `(.L_x_2299) ;  /* 0xfffffffc00f08947 */ /* 0x004fea000383ffff */
[----:B------:R-:W-:Y:S05]  /*160d0*/  BRA `(.L_x_2343) ;  /* 0xffffffe800a87947 */ /* 0x000fea000383ffff */
.L_x_2301:
[----:B-1----:R1:W2:Y:S02]  /*160e0*/  SYNCS.PHASECHK.TRANS64.TRYWAIT P0, [R0+URZ], R5 ;  /* 0x00000005000075a7 */ /* 0x0022a4000800017f */
[----:B--2---:R-:W-:Y:S05]  /*160f0*/  @!P0 NANOSLEEP.SYNCS 0x989680 ;  /* 0x009896800000895d */ /* 0x004fea0003900000 */
[----:B------:R-:W2:Y:S02]  /*16100*/  @!P0 SYNCS.PHASECHK.TRANS64 P0, [R0+URZ], R5 ;  /* 0x00000005000085a7 */ /* 0x000ea4000800007f */
[----:B--2---:R-:W-:Y:S05]  /*16110*/  @!P0 BRA `(.L_x_2301) ;  /* 0xfffffffc00f08947 */ /* 0x004fea000383ffff */
[----:B------:R-:W-:Y:S05]  /*16120*/  BRA `(.L_x_2344) ;  /* 0xffffffe800ac7947 */ /* 0x000fea000383ffff */
.L_x_2345:
        /* <DEDUP_REMOVED lines=13> */
.L_x_14845:


//--------------------- .text._ZN7cutlass13device_kernelIN5flash11enable_sm90INS1_16FlashAttnFwdSm90INS1_25CollectiveMainloopFwdSm90ILi2EN4cute5tupleIJNS5_1CILi1EEES8_S8_EEENS6_IJNS7_ILi128EEENS7_ILi80EEENS7_ILi256EEEEEELi256ENS_6half_tEfNS_4arch4Sm90ELb1ELb0ELb0ELb1ELb0ELb0ELb0ELb1ELb1ELb1ELb1ELb0EEENS1_21CollectiveEpilogueFwdINS6_IJSA_SC_SB_EEES9_SE_SG_Li256ELb1ELb1ELb1ELb0EEENS1_36VarlenDynamicPersistentTileSchedulerILi128ELi80ELi256ELi128ELb1ELb1ELb1ELb1ELb1ELb1EEEEEEEEEvNT_6ParamsE --------------------------
	.section	.text._ZN7cutlass13device_kernelIN5flash11enable_sm90INS1_16FlashAttnFwdSm90INS1_25CollectiveMainloopFwdSm90ILi2EN4cute5tupleIJNS5_1CILi1EEES8_S8_EEENS6_IJNS7_ILi128EEENS7_ILi80EEENS7_ILi256EEEEEELi256ENS_6half_tEfNS_4arch4Sm90ELb1ELb0ELb0ELb1ELb0ELb0ELb0ELb1ELb1ELb1ELb1ELb0EEENS1_21CollectiveEpilogueFwdINS6_IJSA_SC_SB_EEES9_SE_SG_Li256ELb1ELb1ELb1ELb0EEENS1_36VarlenDynamicPersistentTileSchedulerILi128ELi80ELi256ELi128ELb1ELb1ELb1ELb1ELb1ELb1EEEEEEEEEvNT_6ParamsE,"ax",@progbits
	.align	128
.text._ZN7cutlass13device_kernelIN5flash11enable_sm90INS1_16FlashAttnFwdSm90INS1_25CollectiveMainloopFwdSm90ILi2EN4cute5tupleIJNS5_1CILi1EEES8_S8_EEENS6_IJNS7_ILi128EEENS7_ILi80EEENS7_ILi256EEEEEELi256ENS_6half_tEfNS_4arch4Sm90ELb1ELb0ELb0ELb1ELb0ELb0ELb0ELb1ELb1ELb1ELb1ELb0EEENS1_21CollectiveEpilogueFwdINS6_IJSA_SC_SB_EEES9_SE_SG_Li256ELb1ELb1ELb1ELb0EEENS1_36VarlenDynamicPersistentTileSchedulerILi128ELi80ELi256ELi128ELb1ELb1ELb1ELb1ELb1ELb1EEEEEEEEEvNT_6ParamsE:
        .type           _ZN7cutlass13device_kernelIN5flash11enable_sm90INS1_16FlashAttnFwdSm90INS1_25CollectiveMainloopFwdSm90ILi2EN4cute5tupleIJNS5_1CILi1EEES8_S8_EEENS6_IJNS7_ILi128EEENS7_ILi80EEENS7_ILi256EEEEEELi256ENS_6half_tEfNS_4arch4Sm90ELb1ELb0ELb0ELb1ELb0ELb0ELb0ELb1ELb1ELb1ELb1ELb0EEENS1_21CollectiveEpilogueFwdINS6_IJSA_SC_SB_EEES9_SE_SG_Li256ELb1ELb1ELb1ELb0EEENS1_36VarlenDynamicPersistentTileSchedulerILi128ELi80ELi256ELi128ELb1ELb1ELb1ELb1ELb1ELb1EEEEEEEEEvNT_6ParamsE,@function
        .size           _ZN7cutlass13device_kernelIN5flash11enable_sm90INS1_16FlashAttnFwdSm90INS1_25CollectiveMainloopFwdSm90ILi2EN4cute5tupleIJNS5_1CILi1EEES8_S8_EEENS6_IJNS7_ILi128EEENS7_ILi80EEENS7_ILi256EEEEEELi256ENS_6half_tEfNS_4arch4Sm90ELb1ELb0ELb0ELb1ELb0ELb0ELb0ELb1ELb1ELb1ELb1ELb0EEENS1_21CollectiveEpilogueFwdINS6_IJSA_SC_SB_EEES9_SE_SG_Li256ELb1ELb1ELb1ELb0EEENS1_36VarlenDynamicPersistentTileSchedulerILi128ELi80ELi256ELi128ELb1ELb1ELb1ELb1ELb1ELb1EEEEEEEEEvNT_6ParamsE,(.L_x_14846 - _ZN7cutlass13device_kernelIN5flash11enable_sm90INS1_16FlashAttnFwdSm90INS1_25CollectiveMainloopFwdSm90ILi2EN4cute5tupleIJNS5_1CILi1EEES8_S8_EEENS6_IJNS7_ILi128EEENS7_ILi80EEENS7_ILi256EEEEEELi256ENS_6half_tEfNS_4arch4Sm90ELb1ELb0ELb0ELb1ELb0ELb0ELb0ELb1ELb1ELb1ELb1ELb0EEENS1_21CollectiveEpilogueFwdINS6_IJSA_SC_SB_EEES9_SE_SG_Li256ELb1ELb1ELb1ELb0EEENS1_36VarlenDynamicPersistentTileSchedulerILi128ELi80ELi256ELi128ELb1ELb1ELb1ELb1ELb1ELb1EEEEEEEEEvNT_6ParamsE)
        .other          _ZN7cutlass13device_kernelIN5flash11enable_sm90INS1_16FlashAttnFwdSm90INS1_25CollectiveMainloopFwdSm90ILi2EN4cute5tupleIJNS5_1CILi1EEES8_S8_EEENS6_IJNS7_ILi128EEENS7_ILi80EEENS7_ILi256EEEEEELi256ENS_6half_tEfNS_4arch4Sm90ELb1ELb0ELb0ELb1ELb0ELb0ELb0ELb1ELb1ELb1ELb1ELb0EEENS1_21CollectiveEpilogueFwdINS6_IJSA_SC_SB_EEES9_SE_SG_Li256ELb1ELb1ELb1ELb0EEENS1_36VarlenDynamicPersistentTileSchedulerILi128ELi80ELi256ELi128ELb1ELb1ELb1ELb1ELb1ELb1EEEEEEEEEvNT_6ParamsE,@"STO_CUDA_ENTRY STV_DEFAULT"
_ZN7cutlass13device_kernelIN5flash11enable_sm90INS1_16FlashAttnFwdSm90INS1_25CollectiveMainloopFwdSm90ILi2EN4cute5tupleIJNS5_1CILi1EEES8_S8_EEENS6_IJNS7_ILi128EEENS7_ILi80EEENS7_ILi256EEEEEELi256ENS_6half_tEfNS_4arch4Sm90ELb1ELb0ELb0ELb1ELb0ELb0ELb0ELb1ELb1ELb1ELb1ELb0EEENS1_21CollectiveEpilogueFwdINS6_IJSA_SC_SB_EEES9_SE_SG_Li256ELb1ELb1ELb1ELb0EEENS1_36VarlenDynamicPersistentTileSchedulerILi128ELi80ELi256ELi128ELb1ELb1ELb1ELb1ELb1ELb1EEEEEEEEEvNT_6ParamsE:
        /* <DEDUP_REMOVED lines=18> */
.L_x_2347:
[----:B------:R-:W-:Y:S05]  /*0120*/  BSYNC B0 ;  /* 0x0000000000007941 */ /* 0x000fea0003800000 */
.L_x_2346:
        /* <DEDUP_REMOVED lines=41> */
.L_x_2348:
        /* <DEDUP_REMOVED lines=22> */
.L_x_2349:
        /* <DEDUP_REMOVED lines=18> */
.L_x_2350:
        /* <DEDUP_REMOVED lines=22> */
.L_x_2351:
        /* <DEDUP_REMOVED lines=22> */
.L_x_2352:
        /* <DEDUP_REMOVED lines=8> */
.L_x_2354:
        /* <DEDUP_REMOVED lines=18> */
[----:B------:R-:W-:Y:S02]  /*0aa0*/  R2UR UR6, R10 ;  /* 0x000000000a0672ca */ /* 0x000fe400000e0000 */
        /* <DEDUP_REMOVED lines=11> */
[----:B------:R-:W-:-:S03]  /*0b60*/  SHF.R.S32.HI R2, RZ, 0x4, R3 ;  /* 0x00000004ff027819 */ /* 0x000fc60000011403 */
[C---:B------:R-:W-:Y:S01]  /*0b70*/  IMAD.IADD R12, R6.reuse, 0x1, -R5 ;  /* 0x00000001060c7824 */ /* 0x040fe200078e0a05 */
[C---:B------:R-:W-:Y:S01]  /*0b80*/  LOP3.LUT R5, R3.reuse, 0x3fffff0, RZ, 0xc0, !PT ;  /* 0x03fffff003057812 */ /* 0x040fe200078ec0ff */
[----:B------:R-:W-:Y:S01]  /*0b90*/  ULOP3.LUT UR8, UR4, 0x1, URZ, 0xfc, !UPT ;  /* 0x0000000104087892 */ /* 0x000fe2000f8efc3f */
[----:B------:R-:W-:Y:S02]  /*0ba0*/  LEA.HI R4, R3, R2, RZ, 0x1 ;  /* 0x0000000203047211 */ /* 0x000fe400078f08ff */
[----:B------:R-:W-:Y:S01]  /*0bb0*/  SHF.R.S32.HI R8, RZ, 0x1f, R12 ;  /* 0x0000001fff087819 */ /* 0x000fe2000001140c */
[----:B------:R-:W-:Y:S01]  /*0bc0*/  IMAD.IADD R5, R6, 0x1, -R5 ;  /* 0x0000000106057824 */ /* 0x000fe200078e0a05 */
[----:B------:R-:W-:Y:S01]  /*0bd0*/  SHF.R.S32.HI R3, RZ, 0x7, R0 ;  /* 0x00000007ff037819 */ /* 0x000fe20000011400 */
[----:B------:R0:W-:Y:S01]  /*0be0*/  STL [R1+0x34], R12 ;  /* 0x0000340c01007387 */ /* 0x0001e20000100800 */
[----:B------:R-:W-:Y:S01]  /*0bf0*/  LEA.HI R9, R8, R12, RZ, 0x2 ;  /* 0x0000000c08097211 */ /* 0x000fe200078f10ff */
[----:B------:R-:W-:Y:S01]  /*0c00*/  UMOV UR4, URZ ;  /* 0x0000003f00047c82 */ /* 0x000fe20008000000 */
[----:B------:R-:W-:Y:S01]  /*0c10*/  LOP3.LUT R6, R7, 0xfffffc00, RZ, 0xc0, !PT ;  /* 0xfffffc0007067812 */ /* 0x000fe200078ec0ff */
[----:B------:R-:W-:Y:S01]  /*0c20*/  IMAD.U32 R16, RZ, RZ, UR4 ;  /* 0x00000004ff107e24 */ /* 0x000fe2000f8e00ff */
[----:B------:R-:W-:-:S02]  /*0c30*/  SHF.R.S32.HI R10, RZ, 0x2, R9 ;  /* 0x00000002ff0a7819 */ /* 0x000fc40000011409 */
[----:B------:R-:W-:Y:S01]  /*0c40*/  SHF.R.S32.HI R11, RZ, 0x1f, R9 ;  /* 0x0000001fff0b7819 */ /* 0x000fe20000011409 */
[----:B------:R-:W-:Y:S01]  /*0c50*/  IMAD R6, R5, 0x40, R6 ;  /* 0x0000004005067824 */ /* 0x000fe200078e0206 */
[----:B------:R-:W-:Y:S02]  /*0c60*/  LEA.HI R0, R0, R3, RZ, 0x1 ;  /* 0x0000000300007211 */ /* 0x000fe400078f08ff */
[----:B------:R-:W-:Y:S02]  /*0c70*/  LEA.HI R11, R11, R10, RZ, 0x3 ;  /* 0x0000000a0b0b7211 */ /* 0x000fe400078f18ff */
[----:B------:R-:W-:Y:S02]  /*0c80*/  LOP3.LUT R7, R4, 0x1ffffffe, RZ, 0xc0, !PT ;  /* 0x1ffffffe04077812 */ /* 0x000fe400078ec0ff */
[----:B------:R-:W-:Y:S02]  /*0c90*/  LOP3.LUT R11, R11, 0xfffffff8, RZ, 0xc0, !PT ;  /* 0xfffffff80b0b7812 */ /* 0x000fe400078ec0ff */
[----:B------:R-:W-:Y:S01]  /*0ca0*/  LEA.HI R8, R8, R12, RZ, 0x5 ;  /* 0x0000000c08087211 */ /* 0x000fe200078f28ff */
[----:B------:R-:W-:Y:S01]  /*0cb0*/  IMAD.IADD R7, R2, 0x1, -R7 ;  /* 0x0000000102077824 */ /* 0x000fe200078e0a07 */
[----:B------:R-:W-:Y:S01]  /*0cc0*/  LOP3.LUT R0, R0, 0x3fffffe, RZ, 0xc0, !PT ;  /* 0x03fffffe00007812 */ /* 0x000fe200078ec0ff */
[----:B------:R-:W-:Y:S01]  /*0cd0*/  IMAD.IADD R11, R10, 0x1, -R11 ;  /* 0x000000010a0b7824 */ /* 0x000fe200078e0a0b */
[----:B------:R-:W-:-:S02]  /*0ce0*/  SHF.R.S32.HI R8, RZ, 0x5, R8 ;  /* 0x00000005ff087819 */ /* 0x000fc40000011408 */
[----:B------:R-:W-:Y:S01]  /*0cf0*/  LOP3.LUT R9, R9, 0x7ffffffc, RZ, 0xc0, !PT ;  /* 0x7ffffffc09097812 */ /* 0x000fe200078ec0ff */
[----:B------:R-:W-:Y:S01]  /*0d00*/  IMAD.IADD R0, R3, 0x1, -R0 ;  /* 0x0000000103007824 */ /* 0x000fe200078e0a00 */
[----:B------:R-:W-:Y:S01]  /*0d10*/  LEA.HI R2, R13, R13, RZ, 0x1 ;  /* 0x0000000d0d027211 */ /* 0x000fe200078f08ff */
[----:B------:R-:W-:Y:S02]  /*0d20*/  IMAD R3, R7, 0x8, R6 ;  /* 0x0000000807037824 */ /* 0x000fe400078e0206 */
[----:B------:R-:W-:Y:S01]  /*0d30*/  IMAD R11, R8, 0x10, R11 ;  /* 0x00000010080b7824 */ /* 0x000fe200078e020b */
[----:B------:R-:W-:Y:S01]  /*0d40*/  LOP3.LUT R2, R2, 0x1ffffffe, RZ, 0xc0, !PT ;  /* 0x1ffffffe02027812 */ /* 0x000fe200078ec0ff */
[----:B------:R-:W-:Y:S01]  /*0d50*/  IMAD.IADD R9, R12, 0x1, -R9 ;  /* 0x000000010c097824 */ /* 0x000fe200078e0a09 */
[----:B------:R1:W-:Y:S01]  /*0d60*/  STL [R1+0x64], R3 ;  /* 0x0000640301007387 */ /* 0x0003e20000100800 */
[----:B------:R-:W-:Y:S02]  /*0d70*/  IMAD R0, R0, 0x40, R11 ;  /* 0x0000004000007824 */ /* 0x000fe400078e020b */
[----:B------:R-:W-:-:S02]  /*0d80*/  IMAD.SHL.U32 R19, R9, 0x2, RZ ;  /* 0x0000000209137824 */ /* 0x000fc400078e00ff */
[----:B------:R-:W-:Y:S01]  /*0d90*/  IMAD.IADD R2, R13, 0x1, -R2 ;  /* 0x000000010d027824 */ /* 0x000fe200078e0a02 */
[----:B------:R-:W-:Y:S01]  /*0da0*/  STL [R1+0x60], R0 ;  /* 0x0000600001007387 */ /* 0x000fe20000100800 */
[C---:B0-----:R-:W-:Y:S02]  /*0db0*/  VIADD R12, R19.reuse, 0x8 ;  /* 0x00000008130c7836 */ /* 0x041fe40000000000 */
[C---:B------:R-:W-:Y:S02]  /*0dc0*/  VIADD R11, R19.reuse, 0x10 ;  /* 0x00000010130b7836 */ /* 0x040fe40000000000 */
[----:B-1----:R-:W-:Y:S01]  /*0dd0*/  IMAD.U32 R3, RZ, RZ, UR8 ;  /* 0x00000008ff037e24 */ /* 0x002fe2000f8e00ff */
[----:B------:R-:W-:Y:S01]  /*0de0*/  SHF.R.S32.HI R14, RZ, 0x1f, R12 ;  /* 0x0000001fff0e7819 */ /* 0x000fe2000001140c */
[C---:B------:R-:W-:Y:S01]  /*0df0*/  VIADD R10, R19.reuse, 0x18 ;  /* 0x00000018130a7836 */ /* 0x040fe20000000000 */
[----:B------:R-:W-:Y:S01]  /*0e00*/  SHF.R.S32.HI R13, RZ, 0x1f, R11 ;  /* 0x0000001fff0d7819 */ /* 0x000fe2000001140b */
[C---:B------:R-:W-:Y:S01]  /*0e10*/  VIADD R9, R19.reuse, 0x20 ;  /* 0x0000002013097836 */ /* 0x040fe20000000000 */
[----:B------:R0:W-:Y:S01]  /*0e20*/  STL [R1+0x68], R3 ;  /* 0x0000680301007387 */ /* 0x0001e20000100800 */
        /* <DEDUP_REMOVED lines=10> */
[----:B0-----:R-:W-:Y:S01]  /*0ed0*/  IMAD.U32 R3, RZ, RZ, UR4 ;  /* 0x00000004ff037e24 */ /* 0x001fe2000f8e00ff */
[----:B------:R-:W-:Y:S01]  /*0ee0*/  SHF.R.S32.HI R7, RZ, 0x1f, R5 ;  /* 0x0000001fff077819 */ /* 0x000fe20000011405 */
[C---:B------:R-:W-:Y:S01]  /*0ef0*/  VIADD R234, R19.reuse, 0x58 ;  /* 0x0000005813ea7836 */ /* 0x040fe20000000000 */
[----:B------:R-:W-:Y:S01]  /*0f00*/  SHF.R.S32.HI R6, RZ, 0x1f, R4 ;  /* 0x0000001fff067819 */ /* 0x000fe20000011404 */
[C---:B------:R-:W-:Y:S01]  /*0f10*/  VIADD R233, R19.reuse, 0x60 ;  /* 0x0000006013e97836 */ /* 0x040fe20000000000 */
[----:B------:R0:W-:Y:S01]  /*0f20*/  STL [R1+0x30], R3 ;  /* 0x0000300301007387 */ /* 0x0001e20000100800 */
[C---:B------:R-:W-:Y:S01]  /*0f30*/  VIADD R232, R19.reuse, 0x68 ;  /* 0x0000006813e87836 */ /* 0x040fe20000000000 */
[----:B------:R-:W-:Y:S01]  /*0f40*/  SHF.R.S32.HI R4, RZ, 0x1f, R234 ;  /* 0x0000001fff047819 */ /* 0x000fe200000114ea */
[----:B------:R-:W-:-:S02]  /*0f50*/  VIADD R231, R19, 0x70 ;  /* 0x0000007013e77836 */ /* 0x000fc40000000000 */
[C---:B------:R-:W-:Y:S02]  /*0f60*/  VIADD R230, R19.reuse, 0x78 ;  /* 0x0000007813e67836 */ /* 0x040fe40000000000 */
[C---:B------:R-:W-:Y:S01]  /*0f70*/  VIADD R229, R19.reuse, 0x80 ;  /* 0x0000008013e57836 */ /* 0x040fe20000000000 */
[----:B------:R-:W-:Y:S01]  /*0f80*/  SHF.R.S32.HI R4, RZ, 0x1f, R231 ;  /* 0x0000001fff047819 */ /* 0x000fe200000114e7 */
[C---:B------:R-:W-:Y:S02]  /*0f90*/  VIADD R228, R19.reuse, 0x88 ;  /* 0x0000008813e47836 */ /* 0x040fe40000000000 */
[C---:B0-----:R-:W-:Y:S02]  /*0fa0*/  VIADD R3, R19.reuse, 0x50 ;  /* 0x0000005013037836 */ /* 0x041fe40000000000 */
        /* <DEDUP_REMOVED lines=21> */
[----:B------:R-:W-:Y:S01]  /*1100*/  SHF.R.S32.HI R5, RZ, 0x1f, R223 ;  /* 0x0000001fff057819 */ /* 0x000fe200000114df */
[----:B------:R-:W-:Y:S01]  /*1110*/  IMAD R213, R2, 0x8, R0 ;  /* 0x0000000802d57824 */ /* 0x000fe200078e0200 */
[----:B------:R-:W-:-:S02]  /*1120*/  SHF.R.S32.HI R4, RZ, 0x1f, R222 ;  /* 0x0000001fff047819 */ /* 0x000fc400000114de */
[----:B------:R-:W-:Y:S02]  /*1130*/  SHF.R.S32.HI R3, RZ, 0x1f, R221 ;  /* 0x0000001fff037819 */ /* 0x000fe400000114dd */
[----:B------:R-:W-:Y:S02]  /*1140*/  SHF.R.S32.HI R5, RZ, 0x1f, R220 ;  /* 0x0000001fff057819 */ /* 0x000fe400000114dc */
[----:B------:R-:W-:Y:S02]  /*1150*/  SHF.R.S32.HI R4, RZ, 0x1f, R219 ;  /* 0x0000001fff047819 */ /* 0x000fe400000114db */
[----:B------:R-:W-:-:S07]  /*1160*/  SHF.R.S32.HI R3, RZ, 0x1f, R218 ;  /* 0x0000001fff037819 */ /* 0x000fce00000114da */
.L_x_2412:
[----:B------:R-:W-:Y:S01]  /*1170*/  ULDC.64 UR8, c[0x0][0xc88] ;  /* 0x0003220000087ab9 */ /* 0x000fe20000000a00 */
[----:B------:R-:W-:Y:S01]  /*1180*/  ULDC.64 UR12, c[0x0][0x208] ;  /* 0x00008200000c7ab9 */ /* 0x000fe20000000a00 */
[----:B------:R-:W-:Y:S01]  /*1190*/  UIMAD.WIDE UR8, UR7, 0x4, UR8 ;  /* 0x00000004070878a5 */ /* 0x000fe2000f8e0208 */
[----:B------:R-:W-:-:S05]  /*11a0*/  ULDC.64 UR10, c[0x0][0xa18] ;  /* 0x00028600000a7ab9 */ /* 0x000fca0000000a00 */
[----:B01234-:R-:W-:Y:S02]  /*11b0*/  IMAD.U32 R2, RZ, RZ, UR8 ;  /* 0x00000008ff027e24 */ /* 0x01ffe4000f8e00ff */
[----:B------:R-:W-:Y:S01]  /*11c0*/  IMAD.U32 R3, RZ, RZ, UR9 ;  /* 0x00000009ff037e24 */ /* 0x000fe2000f8e00ff */
        /* <DEDUP_REMOVED lines=10> */
[----:B------:R-:W-:Y:S01]  /*1270*/  IMAD.U32 R217, RZ, RZ, UR4 ;  /* 0x00000004ffd97e24 */ /* 0x000fe2000f8e00ff */
[----:B------:R-:W-:-:S04]  /*1280*/  @UP0 ULEA UR8, UP2, UR4, UR8, 0x2 ;  /* 0x0000000804080291 */ /* 0x000fc8000f84103f */
[----:B------:R-:W-:Y:S02]  /*1290*/  @UP0 ULEA.HI.X UR9, UR4, UR9, UR14, 0x2, UP2 ;  /* 0x0000000904090291 */ /* 0x000fe400090f140e */
[----:B------:R-:W-:Y:S01]  /*12a0*/  IMAD.U32 R6, RZ, RZ, UR14 ;  /* 0x0000000eff067e24 */ /* 0x000fe2000f8e00ff */
[----:B------:R-:W-:Y:S01]  /*12b0*/  @UP1 ULEA UR10, UP0, UR4, UR10, 0x2 ;  /* 0x0000000a040a1291 */ /* 0x000fe2000f80103f */
[----:B------:R-:W-:-:S03]  /*12c0*/  IMAD.U32 R2, RZ, RZ, UR8 ;  /* 0x00000008ff027e24 */ /* 0x000fc6000f8e00ff */
[----:B------:R-:W-:Y:S01]  /*12d0*/  @UP1 ULEA.HI.X UR11, UR4, UR11, UR14, 0x2, UP0 ;  /* 0x0000000b040b1291 */ /* 0x000fe200080f140e */
[----:B------:R-:W-:Y:S01]  /*12e0*/  IMAD.U32 R3, RZ, RZ, UR9 ;  /* 0x00000009ff037e24 */ /* 0x000fe2000f8e00ff */
[----:B------:R-:W-:Y:S01]  /*12f0*/  ULDC.64 UR8, c[0x0][0x418] ;  /* 0x0001060000087ab9 */ /* 0x000fe20000000a00 */
[----:B------:R-:W-:Y:S01]  /*1300*/  IMAD.U32 R4, RZ, RZ, UR10 ;  /* 0x0000000aff047e24 */ /* 0x000fe2000f8e00ff */
[----:B------:R-:W-:Y:S01]  /*1310*/  ULOP3.LUT UR7, UR6, 0xff0000, URZ, 0xc0, !UPT ;  /* 0x00ff000006077892 */ /* 0x000fe2000f8ec03f */
[----:B------:R0:W-:Y:S01]  /*1320*/  STL [R1+0x2c], R6 ;  /* 0x00002c0601007387 */ /* 0x0001e20000100800 */
[----:B------:R-:W-:-:S03]  /*1330*/  IMAD.U32 R5, RZ, RZ, UR11 ;  /* 0x0000000bff057e24 */ /* 0x000fc6000f8e00ff */
[----:B------:R-:W2:Y:S01]  /*1340*/  @P0 LDG.E R2, desc[UR12][R2.64] ;  /* 0x0000000c02020981 */ /* 0x000ea2000c1e1900 */
[----:B------:R-:W-:Y:S01]  /*1350*/  UISETP.NE.U32.AND UP0, UPT, UR8, URZ, UPT ;  /* 0x0000003f0800728c */ /* 0x000fe2000bf05070 */
[----:B------:R-:W-:Y:S02]  /*1360*/  ULDC UR10, c[0x0][0x2f0] ;  /* 0x0000bc00000a7ab9 */ /* 0x000fe40000000800 */
[----:B------:R-:W3:Y:S01]  /*1370*/  @P2 LDG.E R4, desc[UR12][R4.64] ;  /* 0x0000000c04042981 */ /* 0x000ee2000c1e1900 */
[----:B------:R-:W-:Y:S02]  /*1380*/  ULOP3.LUT UR8, UR6, 0xff000000, URZ, 0xc0, !UPT ;  /* 0xff00000006087892 */ /* 0x000fe4000f8ec03f */
[----:B------:R-:W-:Y:S01]  /*1390*/  ULOP3.LUT UR6, UR6, 0xffff, URZ, 0xc0, !UPT ;  /* 0x0000ffff06067892 */ /* 0x000fe2000f8ec03f */
[----:B------:R-:W-:Y:S01]  /*13a0*/  ULDC UR11, c[0x0][0x288] ;  /* 0x0000a200000b7ab9 */ /* 0x000fe20000000800 */
[----:B------:R-:W-:Y:S01]  /*13b0*/  UISETP.NE.AND.EX UP0, UPT, UR9, URZ, UPT, UP0 ;  /* 0x0000003f0900728c */ /* 0x000fe2000bf05300 */
[----:B------:R-:W-:-:S03]  /*13c0*/  ULDC.64 UR12, c[0x0][0xa20] ;  /* 0x00028800000c7ab9 */ /* 0x000fc60000000a00 */
[----:B-----5:R-:W-:Y:S01]  /*13d0*/  IMAD.U32 R0, RZ, RZ, UR6 ;  /* 0x00000006ff007e24 */ /* 0x020fe2000f8e00ff */
[----:B------:R-:W-:Y:S01]  /*13e0*/  ULDC UR9, c[0x0][0x424] ;  /* 0x0001090000097ab9 */ /* 0x000fe20000000800 */
[----:B------:R-:W-:Y:S01]  /*13f0*/  USHF.R.U32.HI UR8, URZ, 0x8, UR8 ;  /* 0x000000083f087899 */ /* 0x000fe20008011608 */
[----:B------:R-:W-:Y:S01]  /*1400*/  ISETP.NE.U32.AND P1, PT, RZ, UR12, PT ;  /* 0x0000000cff007c0c */ /* 0x000fe2000bf25070 */
[----:B------:R-:W-:Y:S01]  /*1410*/  USEL UR9, UR9, 0x1, UP0 ;  /* 0x0000000109097887 */ /* 0x000fe20008000000 */
[----:B------:R0:W-:Y:S01]  /*1420*/  STL [R1+0x28], R0 ;  /* 0x0000280001007387 */ /* 0x0001e20000100800 */
[----:B------:R-:W-:Y:S01]  /*1430*/  UMOV UR4, URZ ;  /* 0x0000003f00047c82 */ /* 0x000fe20008000000 */
[----:B------:R-:W-:Y:S01]  /*1440*/  ULEA.HI UR7, UR7, UR8, URZ, 0x10 ;  /* 0x0000000807077291 */ /* 0x000fe2000f8f803f */
[----:B------:R-:W-:Y:S01]  /*1450*/  ISETP.NE.AND.EX P1, PT, RZ, UR13, PT, P1 ;  /* 0x0000000dff007c0c */ /* 0x000fe2000bf25310 */
[----:B------:R-:W-:Y:S01]  /*1460*/  UIMAD UR10, UR9, UR10, URZ ;  /* 0x0000000a090a72a4 */ /* 0x000fe2000f8e023f */
[----:B--2---:R-:W-:-:S02]  /*1470*/  @P0 R2UR UR4, R2 ;  /* 0x00000000020402ca */ /* 0x004fc400000e0000 */
[----:B---3--:R-:W-:-:S13]  /*1480*/  @P2 R2UR UR11, R4 ;  /* 0x00000000040b22ca */ /* 0x008fda00000e0000 */
[----:B------:R-:W-:Y:S01]  /*1490*/  IMAD.U32 R18, RZ, RZ, UR11 ;  /* 0x0000000bff127e24 */ /* 0x000fe2000f8e00ff */
[----:B0-----:R-:W-:Y:S06]  /*14a0*/  @P2 BRA `(.L_x_2355) ;  /* 0x0000000000402947 */ /* 0x001fec0003800000 */
        /* <DEDUP_REMOVED lines=14> */
[----:B------:R-:W-:-:S06]  /*1590*/  UIADD3 UR6, -UR6, UR8, URZ ;  /* 0x0000000806067290 */ /* 0x000fcc000fffe13f */
[----:B------:R-:W-:-:S07]  /*15a0*/  IMAD.U32 R18, RZ, RZ, UR6 ;  /* 0x00000006ff127e24 */ /* 0x000fce000f8e00ff */
.L_x_2355:
[----:B------:R-:W-:Y:S05]  /*15b0*/  @!P1 BRA `(.L_x_2356) ;  /* 0x0000000000289947 */ /* 0x000fea0003800000 */
[----:B------:R-:W-:Y:S01]  /*15c0*/  R2UR UR8, R217 ;  /* 0x00000000d90872ca */ /* 0x000fe200000e0000 */
[----:B------:R-:W-:Y:S01]  /*15d0*/  ULDC.64 UR10, c[0x0][0x208] ;  /* 0x00008200000a7ab9 */ /* 0x000fe20000000a00 */
[----:B------:R-:W-:-:S11]  /*15e0*/  R2UR UR9, R6 ;  /* 0x00000000060972ca */ /* 0x000fd600000e0000 */
[----:B------:R-:W-:-:S04]  /*15f0*/  ULEA UR6, UP0, UR8, UR12, 0x2 ;  /* 0x0000000c08067291 */ /* 0x000fc8000f80103f */
[----:B------:R-:W-:Y:S02]  /*1600*/  ULEA.HI.X UR8, UR8, UR13, UR9, 0x2, UP0 ;  /* 0x0000000d08087291 */ /* 0x000fe400080f1409 */
[----:B------:R-:W-:-:S04]  /*1610*/  IMAD.U32 R2, RZ, RZ, UR6 ;  /* 0x00000006ff027e24 */ /* 0x000fc8000f8e00ff */
[----:B------:R-:W-:-:S05]  /*1620*/  IMAD.U32 R3, RZ, RZ, UR8 ;  /* 0x00000008ff037e24 */ /* 0x000fca000f8e00ff */
[----:B------:R-:W2:Y:S02]  /*1630*/  LDG.E R2, desc[UR10][R2.64] ;  /* 0x0000000a02027981 */ /* 0x000ea4000c1e1900 */
[----:B--2---:R-:W-:Y:S01]  /*1640*/  R2UR UR10, R2 ;  /* 0x00000000020a72ca */ /* 0x004fe200000e0000 */
[----:B------:R-:W-:-:S14]  /*1650*/  BRA `(.L_x_2357) ;  /* 0x00000000003c7947 */ /* 0x000fdc0003800000 */
.L_x_2356:
        /* <DEDUP_REMOVED lines=15> */
.L_x_2357:
[----:B------:R-:W-:Y:S01]  /*1750*/  ULDC UR6, c[0x0][0x448] ;  /* 0x0001120000067ab9 */ /* 0x000fe20000000800 */
[----:B------:R-:W-:Y:S01]  /*1760*/  R2UR UR8, R18 ;  /* 0x00000000120872ca */ /* 0x000fe200000e0000 */
[----:B------:R-:W-:Y:S02]  /*1770*/  UISETP.NE.AND UP0, UPT, UR6, 0x1, UPT ;  /* 0x000000010600788c */ /* 0x000fe4000bf05270 */
[----:B------:R-:W-:Y:S02]  /*1780*/  USHF.L.U32 UR5, UR5, 0x7, URZ ;  /* 0x0000000705057899 */ /* 0x000fe4000800063f */
[----:B------:R-:W-:Y:S02]  /*1790*/  UIADD3 UR10, -UR4, UR10, URZ ;  /* 0x0000000a040a7290 */ /* 0x000fe4000fffe13f */
[----:B------:R-:W-:Y:S02]  /*17a0*/  UIADD3 UR6, UR5, 0x7f, URZ ;  /* 0x0000007f05067890 */ /* 0x000fe4000fffe03f */
[----:B------:R-:W-:-:S02]  /*17b0*/  IMAD.U32 R212, RZ, RZ, UR5 ;  /* 0x00000005ffd47e24 */ /* 0x000fc4000f8e00ff */
[----:B------:R-:W-:Y:S01]  /*17c0*/  IMAD.U32 R22, RZ, RZ, UR10 ;  /* 0x0000000aff167e24 */ /* 0x000fe2000f8e00ff */
[----:B------:R-:W-:Y:S01]  /*17d0*/  @UP0 ULDC UR4, c[0x0][0x44c] ;  /* 0x0001130000040ab9 */ /* 0x000fe20000000800 */
[----:B------:R-:W-:Y:S01]  /*17e0*/  @UP0 ULDC UR9, c[0x0][0x450] ;  /* 0x0001140000090ab9 */ /* 0x000fe20000000800 */
[----:B------:R-:W-:Y:S02]  /*17f0*/  UIMAD.WIDE.U32 UR4, UR6, UR4, URZ ;  /* 0x00000004060472a5 */ /* 0x000fe4000f8e003f */
[----:B------:R-:W-:Y:S02]  /*1800*/  UIADD3 UR8, UR10, 0x50, -UR8 ;  /* 0x000000500a087890 */ /* 0x000fe4000fffe808 */
[----:B------:R-:W-:Y:S02]  /*1810*/  @UP0 USHF.R.U32.HI UR6, URZ, UR9, UR5 ;  /* 0x000000093f060299 */ /* 0x000fe40008011605 */
[----:B------:R-:W-:Y:S02]  /*1820*/  UIADD3 UR4, UR10, 0x4f, URZ ;  /* 0x0000004f0a047890 */ /* 0x000fe4000fffe03f */
[----:B------:R-:W-:-:S02]  /*1830*/  UIADD3 UR8, UR8, UR6, URZ ;  /* 0x0000000608087290 */ /* 0x000fc4000fffe03f */
[----:B------:R-:W-:Y:S02]  /*1840*/  UIMAD.WIDE UR4, UR4, 0x66666667, URZ ;  /* 0x66666667040478a5 */ /* 0x000fe4000f8e023f */
[----:B------:R-:W-:Y:S02]  /*1850*/  UIMAD.WIDE UR8, UR8, 0x66666667, URZ ;  /* 0x66666667080878a5 */ /* 0x000fe4000f8e023f */
[----:B------:R-:W-:Y:S02]  /*1860*/  USHF.R.U32.HI UR4, URZ, 0x1f, UR5 ;  /* 0x0000001f3f047899 */ /* 0x000fe40008011605 */
[----:B------:R-:W-:Y:S02]  /*1870*/  USHF.R.U32.HI UR6, URZ, 0x1f, UR9 ;  /* 0x0000001f3f067899 */ /* 0x000fe40008011609 */
[----:B------:R-:W-:Y:S02]  /*1880*/  ULEA.HI.SX32 UR4, UR5, UR4, 0x1b ;  /* 0x0000000405047291 */ /* 0x000fe4000f8fda3f */
[----:B------:R-:W-:-:S02]  /*1890*/  ULEA.HI.SX32 UR6, UR9, UR6, 0x1b ;  /* 0x0000000609067291 */ /* 0x000fc4000f8fda3f */
[----:B------:R-:W-:Y:S02]  /*18a0*/  USHF.R.U32.HI UR5, URZ, 0x10, UR7 ;  /* 0x000000103f057899 */ /* 0x000fe40008011607 */
[----:B------:R-:W-:-:S04]  /*18b0*/  UISETP.LT.AND UP0, UPT, UR4, UR6, UPT ;  /* 0x000000060400728c */ /* 0x000fc8000bf01270 */
[----:B------:R-:W-:Y:S01]  /*18c0*/  USEL UR9, UR4, UR6, UP0 ;  /* 0x0000000604097287 */ /* 0x000fe20008000000 */
[----:B------:R-:W-:Y:S01]  /*18d0*/  IMAD.U32 R214, RZ, RZ, UR5 ;  /* 0x00000005ffd67e24 */ /* 0x000fe2000f8e00ff */
[----:B------:R-:W-:Y:S02]  /*18e0*/  ULOP3.LUT UR6, UR7, 0xff, URZ, 0xc0, !UPT ;  /* 0x000000ff07067892 */ /* 0x000fe4000f8ec03f */
[----:B------:R-:W-:Y:S01]  /*18f0*/  UISETP.GE.AND UP0, UPT, UR9, 0x1, UPT ;  /* 0x000000010900788c */ /* 0x000fe2000bf06270 */
[----:B------:R-:W-:-:S03]  /*1900*/  UMOV UR4, URZ ;  /* 0x0000003f00047c82 */ /* 0x000fc60008000000 */
[----:B------:R-:W-:Y:S02]  /*1910*/  IMAD.U32 R216, RZ, RZ, UR6 ;  /* 0x00000006ffd87e24 */ /* 0x000fe4000f8e00ff */
[----:B------:R-:W-:-:S13]  /*1920*/  PLOP3.LUT P0, PT, PT, PT, UP0, 0x80, 0x0 ;  /* 0x000000000000781c */ /* 0x000fda0003f0f008 */
[----:B------:R-:W-:Y:S05]  /*1930*/  @!P0 BRA `(.L_x_2358) ;  /* 0x0000000000948947 */ /* 0x000fea0003800000 */
        /* <DEDUP_REMOVED lines=37> */
.L_x_2358:
        /* <DEDUP_REMOVED lines=81> */
[----:B------:R-:W-:Y:S02]  /*20a0*/  UIADD3 UR6, UR8, 0x14400, URZ ;  /* 0x0001440008067890 */ /* 0x000fe4000fffe03f */
[----:B------:R-:W-:Y:S02]  /*20b0*/  IMAD.U32 R17, RZ, RZ, UR8 ;  /* 0x00000008ff117e24 */ /* 0x000fe4000f8e00ff */
[----:B0-----:R-:W-:Y:S01]  /*20c0*/  VIADD R0, R0, 0xffffff80 ;  /* 0xffffff8000007836 */ /* 0x001fe20000000000 */
[----:B------:R-:W-:-:S04]  /*20d0*/  ULOP3.LUT UP0, URZ, UR6, 0x9f, URZ, 0xc0, !UPT ;  /* 0x0000009f063f7892 */ /* 0x000fc8000f80c03f */
[----:B------:R-:W-:Y:S02]  /*20e0*/  SHF.R.S32.HI R3, RZ, 0x1f, R0 ;  /* 0x0000001fff037819 */ /* 0x000fe40000011400 */
        /* <DEDUP_REMOVED lines=28> */
.L_x_2360:
[----:B------:R-:W2:Y:S04]  /*22b0*/  LDL R20, [R1+0x30] ;  /* 0x0000300001147983 */ /* 0x000ea80000100800 */
[----:B------:R-:W3:Y:S01]  /*22c0*/  LDL R2, [R1+0x68] ;  /* 0x0000680001027983 */ /* 0x000ee20000100800 */
[----:B------:R-:W-:Y:S02]  /*22d0*/  R2UR UR6, R17 ;  /* 0x00000000110672ca */ /* 0x000fe400000e0000 */
[----:B--2---:R-:W-:Y:S02]  /*22e0*/  R2UR UR7, R20 ;  /* 0x00000000140772ca */ /* 0x004fe400000e0000 */
[----:B---3--:R-:W-:-:S11]  /*22f0*/  R2UR UR5, R2 ;  /* 0x00000000020572ca */ /* 0x008fd600000e0000 */
[----:B------:R-:W-:-:S04]  /*2300*/  ULEA.HI UR4, UR7, UR7, URZ, 0x1 ;  /* 0x0000000707047291 */ /* 0x000fc8000f8f083f */
[----:B------:R-:W-:Y:S01]  /*2310*/  ULOP3.LUT UR4, UR4, 0xfffffffe, URZ, 0xc0, !UPT ;  /* 0xfffffffe04047892 */ /* 0x000fe2000f8ec03f */
[----:B------:R-:W-:-:S03]  /*2320*/  IMAD.U32 R2, RZ, RZ, UR5 ;  /* 0x00000005ff027e24 */ /* 0x000fc6000f8e00ff */
[----:B------:R-:W-:Y:S02]  /*2330*/  UIADD3 UR4, UR7, -UR4, URZ ;  /* 0x8000000407047290 */ /* 0x000fe4000fffe03f */
[----:B------:R-:W-:-:S04]  /*2340*/  ISETP.NE.AND P0, PT, R2, 0x3, PT ;  /* 0x000000030200780c */ /* 0x000fc80003f05270 */
[----:B------:R-:W-:-:S05]  /*2350*/  IMAD.U32 R0, RZ, RZ, UR4 ;  /* 0x00000004ff007e24 */ /* 0x000fca000f8e00ff */
[----:B------:R-:W-:-:S04]  /*2360*/  SHF.L.U32 R0, R0, 0x1f, RZ ;  /* 0x0000001f00007819 */ /* 0x000fc800000006ff */
[----:B------:R-:W0:Y:S02]  /*2370*/  SYNCS.PHASECHK.TRANS64.TRYWAIT P1, [UR6+0x38800], R0 ;  /* 0x03880000ff0075a7 */ /* 0x000e240008020146 */
[----:B0-----:R-:W-:Y:S05]  /*2380*/  @!P1 BRA `(.L_x_2361) ;  /* 0x0000018c00309947 */ /* 0x001fea0003800000 */
.L_x_2550:
[----:B------:R-:W-:Y:S05]  /*2390*/  @!P0 BRA `(.L_x_2362) ;  /* 0x0000000000048947 */ /* 0x000fea0003800000 */
[----:B------:R-:W-:Y:S01]  /*23a0*/  BPT.TRAP 0x1 ;  /* 0x000000040000795c */ /* 0x000fe20000300000 */
.L_x_2362:
[----:B------:R-:W-:Y:S01]  /*23b0*/  R2UR UR5, R16 ;  /* 0x00000000100572ca */ /* 0x000fe200000e0000 */
[----:B0-----:R-:W-:Y:S01]  /*23c0*/  IMAD.U32 R0, RZ, RZ, UR60 ;  /* 0x0000003cff007e24 */ /* 0x001fe2000f8e00ff */
[----:B------:R-:W-:-:S11]  /*23d0*/  R2UR UR4, R17 ;  /* 0x00000000110472ca */ /* 0x000fd600000e0000 */
[----:B------:R-:W-:Y:S02]  /*23e0*/  IMAD.U32 R3, RZ, RZ, UR5 ;  /* 0x00000005ff037e24 */ /* 0x000fe4000f8e00ff */
[----:B------:R-:W-:-:S03]  /*23f0*/  LEA R0, R0, UR4, 0x3 ;  /* 0x0000000400007c11 */ /* 0x000fc6000f8e18ff */
[----:B------:R-:W-:-:S04]  /*2400*/  SHF.L.U32 R3, R3, 0x1f, RZ ;  /* 0x0000001f03037819 */ /* 0x000fc800000006ff */
[----:B------:R0:W1:Y:S01]  /*2410*/  SYNCS.PHASECHK.TRANS64.TRYWAIT P2, [R0+URZ+0x38830], R3 ;  /* 0x03883003000075a7 */ /* 0x000062000804017f */
[----:B------:R-:W-:Y:S05]  /*2420*/  @!P0 BRA `(.L_x_2363) ;  /* 0x0000000000048947 */ /* 0x000fea0003800000 */
[----:B------:R-:W-:Y:S01]  /*2430*/  BPT.TRAP 0x1 ;  /* 0x000000040000795c */ /* 0x000fe20000300000 */
.L_x_2363:
[----:B------:R-:W2:Y:S02]  /*2440*/  S2R R2, SR_TID.X ;  /* 0x0000000000027919 */ /* 0x000ea40000002100 */
[----:B--2---:R-:W-:-:S04]  /*2450*/  LOP3.LUT R2, R2, 0x7f, RZ, 0xc0, !PT ;  /* 0x0000007f02027812 */ /* 0x004fc800078ec0ff */
[----:B------:R-:W-:Y:S01]  /*2460*/  ISETP.NE.AND P1, PT, R2, RZ, PT ;  /* 0x000000ff0200720c */ /* 0x000fe20003f25270 */
[----:B-1----:R-:W-:-:S12]  /*2470*/  @P2 BRA `(.L_x_2364) ;  /* 0x0000000000082947 */ /* 0x002fd80003800000 */
[----:B------:R-:W1:Y:S02]  /*2480*/  SYNCS.PHASECHK.TRANS64.TRYWAIT P2, [R0+URZ+0x38830], R3 ;  /* 0x03883003000075a7 */ /* 0x000e64000804017f */
[----:B-1----:R-:W-:Y:S05]  /*2490*/  @!P2 BRA `(.L_x_2365) ;  /* 0x0000018c0008a947 */ /* 0x002fea0003800000 */
.L_x_2364:
[----:B------:R-:W-:Y:S05]  /*24a0*/  WARPSYNC.ALL ;  /* 0x0000000000007948 */ /* 0x000fea0003800000 */
[----:B------:R-:W-:Y:S01]  /*24b0*/  R2UR UR4, R17 ;  /* 0x00000000110472ca */ /* 0x000fe200000e0000 */
[----:B------:R-:W-:Y:S01]  /*24c0*/  ULOP3.LUT UR5, UR36, 0x10000, URZ, 0xfc, !UPT ;  /* 0x0001000024057892 */ /* 0x000fe2000f8efc3f */
[----:B------:R-:W-:Y:S01]  /*24d0*/  WARPGROUP.ARRIVE ;  /* 0x00000000000079c5 */ /* 0x000fe20000000000 */
[----:B------:R-:W-:Y:S01]  /*24e0*/  UMOV UR9, 0x40000040 ;  /* 0x4000004000097882 */ /* 0x000fe20000000000 */
[----:B------:R-:W-:Y:S01]  /*24f0*/  UMOV UR11, 0x40000040 ;  /* 0x40000040000b7882 */ /* 0x000fe20000000000 */
[----:B------:R-:W-:Y:S01]  /*2500*/  UMOV UR15, UR9 ;  /* 0x00000009000f7c82 */ /* 0x000fe20008000000 */
[----:B------:R-:W-:Y:S01]  /*2510*/  IMAD.U32 R13, RZ, RZ, UR9 ;  /* 0x00000009ff0d7e24 */ /* 0x000fe2000f8e00ff */
[----:B------:R-:W-:Y:S01]  /*2520*/  UIADD3 UR7, UR5, 0x2, URZ ;  /* 0x0000000205077890 */ /* 0x000fe2000fffe03f */
[----:B01----:R-:W-:Y:S01]  /*2530*/  @!P1 VIADD R0, R0, 0x38840 ;  /* 0x0003884000009836 */ /* 0x003fe20000000000 */
[----:B------:R-:W-:Y:S01]  /*2540*/  UMOV UR8, UR5 ;  /* 0x0000000500087c82 */ /* 0x000fe20008000000 */
[----:B------:R-:W-:Y:S01]  /*2550*/  UMOV UR17, 0x40000040 ;  /* 0x4000004000117882 */ /* 0x000fe20000000000 */
[----:B------:R-:W-:Y:S01]  /*2560*/  UMOV UR14, UR8 ;  /* 0x00000008000e7c82 */ /* 0x000fe20008000000 */
[----:B------:R-:W-:Y:S01]  /*2570*/  IMAD.U32 R12, RZ, RZ, UR8 ;  /* 0x00000008ff0c7e24 */ /* 0x000fe2000f8e00ff */
[----:B------:R-:W-:Y:S01]  /*2580*/  UIADD3 UR4, UR4, 0x24400, URZ ;  /* 0x0002440004047890 */ /* 0x000fe2000fffe03f */
[----:B------:R-:W-:Y:S01]  /*2590*/  IMAD.U32 R11, RZ, RZ, UR17 ;  /* 0x00000011ff0b7e24 */ /* 0x000fe2000f8e00ff */
[----:B------:R-:W-:Y:S01]  /*25a0*/  UMOV UR16, UR7 ;  /* 0x0000000700107c82 */ /* 0x000fe20008000000 */
[----:B------:R-:W-:Y:S01]  /*25b0*/  UMOV UR19, 0x40000040 ;  /* 0x4000004000137882 */ /* 0x000fe20000000000 */
[----:B------:R-:W-:Y:S01]  /*25c0*/  USHF.R.U32.HI UR4, URZ, 0x4, UR4 ;  /* 0x000000043f047899 */ /* 0x000fe20008011604 */
[----:B------:R-:W-:Y:S01]  /*25d0*/  IMAD.U32 R10, RZ, RZ, UR16 ;  /* 0x00000010ff0a7e24 */ /* 0x000fe2000f8e00ff */
[----:B------:R-:W-:Y:S01]  /*25e0*/  UIADD3 UR7, UR5, 0x4, URZ ;  /* 0x0000000405077890 */ /* 0x000fe2000fffe03f */
[----:B------:R-:W-:Y:S01]  /*25f0*/  @!P1 PRMT R0, RZ, 0x654, R0 ;  /* 0x00000654ff009816 */ /* 0x000fe20000000000 */
[----:B------:R-:W-:Y:S01]  /*2600*/  ULOP3.LUT UR4, UR4, 0x3fff, URZ, 0xc0, !UPT ;  /* 0x00003fff04047892 */ /* 0x000fe2000f8ec03f */
[----:B------:R-:W-:Y:S01]  /*2610*/  CS2R R150, SRZ ;  /* 0x0000000000967805 */ /* 0x000fe2000001ff00 */
[----:B------:R-:W-:Y:S01]  /*2620*/  UMOV UR13, 0x40000040 ;  /* 0x40000040000d7882 */ /* 0x000fe20000000000 */
[----:B------:R-:W-:Y:S01]  /*2630*/  UIADD3 UR20, UR5, 0x404, URZ ;  /* 0x0000040405147890 */ /* 0x000fe2000fffe03f */
[----:B------:R-:W-:Y:S01]  /*2640*/  CS2R R148, SRZ ;  /* 0x0000000000947805 */ /* 0x000fe2000001ff00 */
[----:B------:R-:W-:Y:S01]  /*2650*/  ULOP3.LUT UR6, UR4, 0x10000, URZ, 0xfc, !UPT ;  /* 0x0001000004067892 */ /* 0x000fe2000f8efc3f */
[----:B------:R-:W-:Y:S01]  /*2660*/  CS2R R146, SRZ ;  /* 0x0000000000927805 */ /* 0x000fe2000001ff00 */
[----:B------:R-:W-:Y:S01]  /*2670*/  UMOV UR21, 0x40000040 ;  /* 0x4000004000157882 */ /* 0x000fe20000000000 */
[----:B------:R-:W-:Y:S01]  /*2680*/  UMOV UR23, 0x40000040 ;  /* 0x4000004000177882 */ /* 0x000fe20000000000 */
[----:B------:R-:W-:Y:S01]  /*2690*/  UIMAD UR4, UR60, 0xa00, UR6 ;  /* 0x00000a003c0478a4 */ /* 0x000fe2000f8e0206 */
[----:B------:R-:W-:Y:S01]  /*26a0*/  CS2R R144, SRZ ;  /* 0x0000000000907805 */ /* 0x000fe2000001ff00 */
[----:B------:R-:W-:Y:S01]  /*26b0*/  IMAD.U32 R15, RZ, RZ, UR6 ;  /* 0x00000006ff0f7e24 */ /* 0x000fe2000f8e00ff */
[----:B------:R-:W-:Y:S01]  /*26c0*/  UIADD3 UR24, UR5, 0x406, URZ ;  /* 0x0000040605187890 */ /* 0x000fe2000fffe03f */
[----:B------:R-:W-:Y:S01]  /*26d0*/  CS2R R142, SRZ ;  /* 0x00000000008e7805 */ /* 0x000fe2000001ff00 */
[----:B------:R-:W-:Y:S01]  /*26e0*/  UIADD3 UR6, UR4, 0x200, URZ ;  /* 0x0000020004067890 */ /* 0x000fe2000fffe03f */
[----:B------:R-:W-:Y:S01]  /*26f0*/  CS2R R140, SRZ ;  /* 0x00000000008c7805 */ /* 0x000fe2000001ff00 */
[----:B------:R-:W-:Y:S01]  /*2700*/  UMOV UR10, UR4 ;  /* 0x00000004000a7c82 */ /* 0x000fe20008000000 */
[----:B------:R-:W-:Y:S01]  /*2710*/  UIADD3 UR12, UR4, 0x2, URZ ;  /* 0x00000002040c7890 */ /* 0x000fe2000fffe03f */
[----:B------:R-:W-:Y:S01]  /*2720*/  HGMMA.64x16x16.F32 R56, gdesc[UR8], RZ, !UPT, gsb0 ;  /* 0x00200000083879f0 */ /* 0x000fe2000c0008ff */
[----:B------:R-:W-:Y:S01]  /*2730*/  UIADD3 UR10, UR4, 0x80, URZ ;  /* 0x00000080040a7890 */ /* 0x000fe2000fffe03f */
[----:B------:R-:W-:Y:S01]  /*2740*/  CS2R R138, SRZ ;  /* 0x00000000008a7805 */ /* 0x000fe2000001ff00 */
[----:B------:R-:W-:Y:S01]  /*2750*/  UMOV UR8, UR14 ;  /* 0x0000000e00087c82 */ /* 0x000fe20008000000 */
[----:B------:R-:W-:Y:S01]  /*2760*/  UMOV UR9, UR15 ;  /* 0x0000000f00097c82 */ /* 0x000fe20008000000 */
[----:B------:R-:W-:Y:S01]  /*2770*/  UMOV UR11, 0x40000040 ;  /* 0x40000040000b7882 */ /* 0x000fe20000000000 */
[----:B------:R-:W-:Y:S01]  /*2780*/  UMOV UR18, UR12 ;  /* 0x0000000c00127c82 */ /* 0x000fe20008000000 */
[----:B------:R-:W-:Y:S01]  /*2790*/  UIADD3 UR12, UR4, 0x4, URZ ;  /* 0x00000004040c7890 */ /* 0x000fe2000fffe03f */
[----:B------:R-:W-:Y:S01]  /*27a0*/  CS2R R136, SRZ ;  /* 0x0000000000887805 */ /* 0x000fe2000001ff00 */
[----:B------:R-:W-:Y:S01]  /*27b0*/  UIADD3 UR22, UR4, 0x284, URZ ;  /* 0x0000028404167890 */ /* 0x000fe2000fffe03f */
[----:B------:R-:W-:Y:S01]  /*27c0*/  CS2R R134, SRZ ;  /* 0x0000000000867805 */ /* 0x000fe2000001ff00 */
[----:B------:R-:W-:Y:S01]  /*27d0*/  UIADD3 UR26, UR4, 0x286, URZ ;  /* 0x00000286041a7890 */ /* 0x000fe2000fffe03f */
[----:B------:R-:W-:Y:S01]  /*27e0*/  CS2R R132, SRZ ;  /* 0x0000000000847805 */ /* 0x000fe2000001ff00 */
[----:B------:R-:W-:Y:S01]  /*27f0*/  UMOV UR25, 0x40000040 ;  /* 0x4000004000197882 */ /* 0x000fe20000000000 */
[----:B------:R-:W-:Y:S01]  /*2800*/  UMOV UR27, 0x40000040 ;  /* 0x40000040001b7882 */ /* 0x000fe20000000000 */
        /* <DEDUP_REMOVED lines=37> */
[----:B------:R-:W-:-:S02]  /*2a60*/  WARPGROUP.DEPBAR.LE gsb0, 0x0 ;  /* 0x00008000000079c5 */ /* 0x000fc40000010000 */
[----:B------:R-:W-:Y:S01]  /*2a70*/  WARPGROUP.ARRIVE ;  /* 0x00000000000079c5 */ /* 0x000fe20000000000 */
[----:B------:R-:W-:Y:S01]  /*2a80*/  UIADD3 UR54, UR4, 0x784, URZ ;  /* 0x0000078404367890 */ /* 0x000fe2000fffe03f */
[----:B------:R-:W-:Y:S01]  /*2a90*/  CS2R R106, SRZ ;  /* 0x00000000006a7805 */ /* 0x000fe2000001ff00 */
[----:B------:R-:W-:Y:S01]  /*2aa0*/  UMOV UR53, 0x40000040 ;  /* 0x4000004000357882 */ /* 0x000fe20000000000 */
[----:B------:R-:W-:Y:S01]  /*2ab0*/  UMOV UR55, 0x40000040 ;  /* 0x4000004000377882 */ /* 0x000fe20000000000 */
[----:B------:R-:W-:Y:S01]  /*2ac0*/  UMOV UR57, 0x40000040 ;  /* 0x4000004000397882 */ /* 0x000fe20000000000 */
[----:B------:R-:W-:Y:S01]  /*2ad0*/  HGMMA.64x16x16.F32 R48, gdesc[UR8], RZ, !UPT, gsb0 ;  /* 0x00200000083079f0 */ /* 0x000fe2000c0008ff */
[----:B------:R-:W-:Y:S01]  /*2ae0*/  UIADD3 UR10, UR4, 0x100, URZ ;  /* 0x00000100040a7890 */ /* 0x000fe2000fffe03f */
[----:B------:R-:W-:Y:S01]  /*2af0*/  IMAD.U32 R7, RZ, RZ, UR57 ;  /* 0x00000039ff077e24 */ /* 0x000fe2000f8e00ff */
[----:B------:R-:W-:Y:S01]  /*2b00*/  UMOV UR8, UR14 ;  /* 0x0000000e00087c82 */ /* 0x000fe20008000000 */
[----:B------:R-:W-:Y:S01]  /*2b10*/  UMOV UR9, UR15 ;  /* 0x0000000f00097c82 */ /* 0x000fe20008000000 */
[----:B------:R-:W-:Y:S01]  /*2b20*/  UMOV UR11, 0x40000040 ;  /* 0x40000040000b7882 */ /* 0x000fe20000000000 */
[----:B------:R-:W-:Y:S01]  /*2b30*/  UMOV UR59, 0x40000040 ;  /* 0x40000040003b7882 */ /* 0x000fe20000000000 */
        /* <DEDUP_REMOVED lines=31> */
[----:B------:R-:W-:Y:S01]  /*2d30*/  UMOV UR8, UR14 ;  /* 0x0000000e00087c82 */ /* 0x000fe20008000000 */
[----:B------:R-:W-:Y:S01]  /*2d40*/  UMOV UR9, UR15 ;  /* 0x0000000f00097c82 */ /* 0x000fe20008000000 */
[----:B------:R-:W-:Y:S01]  /*2d50*/  UMOV UR10, UR6 ;  /* 0x00000006000a7c82 */ /* 0x000fe20008000000 */
[----:B------:R-:W-:Y:S01]  /*2d60*/  UMOV UR11, 0x40000040 ;  /* 0x40000040000b7882 */ /* 0x000fe20000000000 */
[----:B------:R-:W-:Y:S01]  /*2d70*/  UMOV UR14, UR16 ;  /* 0x00000010000e7c82 */ /* 0x000fe20008000000 */
[----:B------:R-:W-:Y:S01]  /*2d80*/  UMOV UR15, UR17 ;  /* 0x00000011000f7c82 */ /* 0x000fe20008000000 */
[----:B------:R-:W-:Y:S01]  /*2d90*/  UIADD3 UR6, UR4, 0x202, URZ ;  /* 0x0000020204067890 */ /* 0x000fe2000fffe03f */
        /* <DEDUP_REMOVED lines=87> */
[----:B------:R-:W-:Y:S02]  /*3310*/  UIADD3 UR12, UR5, 0x400, URZ ;  /* 0x00000400050c7890 */ /* 0x000fe4000fffe03f */
[----:B------:R-:W-:Y:S02]  /*3320*/  UIADD3 UR5, UR5, 0xc06, URZ ;  /* 0x00000c0605057890 */ /* 0x000fe4000fffe03f */
[----:B------:R-:W-:-:S05]  /*3330*/  UIADD3 UR7, UR4, 0x786, URZ ;  /* 0x0000078604077890 */ /* 0x000fca000fffe03f */
[----:B------:R-:W-:Y:S02]  /*3340*/  UMOV UR56, UR5 ;  /* 0x0000000500387c82 */ /* 0x000fe40008000000 */
[----:B------:R-:W-:Y:S01]  /*3350*/  UMOV UR58, UR7 ;  /* 0x00000007003a7c82 */ /* 0x000fe20008000000 */
[----:B------:R-:W-:Y:S01]  /*3360*/  IMAD.U32 R6, RZ, RZ, UR56 ;  /* 0x00000038ff067e24 */ /* 0x000fe2000f8e00ff */
        /* <DEDUP_REMOVED lines=26> */
[----:B------:R-:W-:-:S06]  /*3510*/  UIADD3 UR11, UR61, -0x2, URZ ;  /* 0xfffffffe3d0b7890 */ /* 0x000fcc000fffe03f */
[----:B------:R-:W-:-:S06]  /*3520*/  IMAD.U32 R236, RZ, RZ, UR11 ;  /* 0x0000000bffec7e24 */ /* 0x000fcc000f8e00ff */
[----:B------:R-:W-:Y:S01]  /*3530*/  VIADD R2, R213, UR10 ;  /* 0x0000000ad5027c36 */ /* 0x000fe20008000000 */
        /* <DEDUP_REMOVED lines=25> */
[----:B------:R-:W-:Y:S01]  /*36d0*/  R2UR UR14, R23 ;  /* 0x00000000170e72ca */ /* 0x000fe200000e0000 */
        /* <DEDUP_REMOVED lines=24> */
[----:B------:R-:W-:-:S13]  /*3860*/  R2UR UR19, R18 ;  /* 0x00000000121372ca */ /* 0x000fda00000e0000 */
        /* <DEDUP_REMOVED lines=192> */
[----:B------:R-:W-:Y:S02]  /*4470*/  UISETP.NE.AND UP0, UPT, UR6, 0x1, UPT ;  /* 0x000000010600788c */ /* 0x000fe4000bf05270 */
[----:B------:R-:W-:-:S04]  /*4480*/  UIADD3 UR6, UR4, 0x984, URZ ;  /* 0x0000098404067890 */ /* 0x000fc8000fffe03f */
[----:B------:R-:W-:-:S05]  /*4490*/  PLOP3.LUT P2, PT, PT, PT, UP0, 0x80, 0x0 ;  /* 0x000000000000781c */ /* 0x000fca0003f4f008 */
[----:B------:R-:W-:-:S08]  /*44a0*/  @UP0 ULDC UR5, c[0x0][0x44c] ;  /* 0x0001130000050ab9 */ /* 0x000fd00000000800 */
[----:B------:R-:W-:Y:S01]  /*44b0*/  @P2 IMAD.HI.U32 R3, R2, UR5, RZ ;  /* 0x0000000502032c27 */ /* 0x000fe2000f8e00ff */
[----:B------:R-:W-:-:S04]  /*44c0*/  @UP0 ULDC UR5, c[0x0][0x450] ;  /* 0x0001140000050ab9 */ /* 0x000fc80000000800 */
[----:B------:R-:W-:Y:S01]  /*44d0*/  @P2 SHF.R.U32.HI R2, RZ, UR5, R3 ;  /* 0x00000005ff022c19 */ /* 0x000fe20008011603 */
[----:B------:R-:W-:-:S04]  /*44e0*/  UIMAD UR5, UR61, -0x50, UR15 ;  /* 0xffffffb03d0578a4 */ /* 0x000fc8000f8e020f */
[----:B------:R-:W0:Y:S02]  /*44f0*/  SHFL.IDX PT, R5, R2, 0x1, 0x1c1f ;  /* 0x003c1f0002057f89 */ /* 0x000e2400000e0000 */
[----:B------:R-:W-:Y:S01]  /*4500*/  IMAD.U32 R14, RZ, RZ, UR5 ;  /* 0x00000005ff0e7e24 */ /* 0x000fe2000f8e00ff */
[----:B------:R-:W-:Y:S01]  /*4510*/  UMOV UR5, UR23 ;  /* 0x0000001700057c82 */ /* 0x000fe20008000000 */
[----:B------:R-:W1:Y:S01]  /*4520*/  SHFL.IDX PT, R2, R2, RZ, 0x1c1f ;  /* 0x001c1fff02027589 */ /* 0x000e6200000e0000 */
        /* <DEDUP_REMOVED lines=23> */
[----:B------:R-:W-:-:S06]  /*46a0*/  UIMAD UR6, UR61, -0x50, URZ ;  /* 0xffffffb03d0678a4 */ /* 0x000fcc000f8e023f */
[----:B------:R-:W-:Y:S01]  /*46b0*/  IMAD.U32 R4, RZ, RZ, UR6 ;  /* 0x00000006ff047e24 */ /* 0x000fe2000f8e00ff */
[----:B------:R-:W-:-:S04]  /*46c0*/  UIADD3 UR6, UR4, 0x986, URZ ;  /* 0x0000098604067890 */ /* 0x000fc8000fffe03f */
[----:B------:R-:W-:-:S04]  /*46d0*/  IADD3 R3, -R19, 0x51, R4 ;  /* 0x0000005113037810 */ /* 0x000fc80007ffe104 */
[----:B------:R-:W-:Y:S02]  /*46e0*/  IADD3 R4, -R20, UR15, R3 ;  /* 0x0000000f14047c10 */ /* 0x000fe4000fffe103 */
[----:B------:R-:W-:-:S04]  /*46f0*/  IADD3 R3, -R19, 0x50, R14 ;  /* 0x0000005013037810 */ /* 0x000fc80007ffe10e */
[-CC-:B0-----:R-:W-:Y:S02]  /*4700*/  VIADDMNMX R5, R5, R4.reuse, R3.reuse, PT ;  /* 0x0000000405057246 */ /* 0x181fe40003800103 */
[----:B-1----:R-:W-:Y:S02]  /*4710*/  VIADDMNMX R3, R2, R4, R3, PT ;  /* 0x0000000402037246 */ /* 0x002fe40003800103 */
[C---:B------:R-:W-:Y:S02]  /*4720*/  ISETP.GT.AND P3, PT, R5.reuse, RZ, PT ;  /* 0x000000ff0500720c */ /* 0x040fe40003f64270 */
[C---:B------:R-:W-:Y:S02]  /*4730*/  ISETP.GT.AND P4, PT, R5.reuse, 0x1, PT ;  /* 0x000000010500780c */ /* 0x040fe40003f84270 */
[----:B------:R-:W-:Y:S01]  /*4740*/  ISETP.GT.AND P5, PT, R5, 0x8, PT ;  /* 0x000000080500780c */ /* 0x000fe20003fa4270 */
        /* <DEDUP_REMOVED lines=14> */
[C---:B------:R-:W-:Y:S01]  /*4830*/  ISETP.GT.AND P3, PT, R5.reuse, 0x9, PT ;  /* 0x000000090500780c */ /* 0x040fe20003f64270 */
        /* <DEDUP_REMOVED lines=26> */
[----:B------:R-:W-:Y:S01]  /*49e0*/  UMOV UR4, UR22 ;  /* 0x0000001600047c82 */ /* 0x000fe20008000000 */
        /* <DEDUP_REMOVED lines=15> */
[----:B------:R-:W-:-:S02]  /*4ae0*/  FMNMX.FTZ R14, R42, R21, !PT ;  /* 0x000000152a0e7209 */ /* 0x000fc40007810000 */
[----:B------:R-:W-:Y:S02]  /*4af0*/  ISETP.GT.AND P3, PT, R5, 0x29, PT ;  /* 0x000000290500780c */ /* 0x000fe40003f64270 */
[----:B------:R-:W-:Y:S02]  /*4b00*/  FSEL R46, R46, -INF , P4 ;  /* 0xff8000002e2e7808 */ /* 0x000fe40002000000 */
[----:B------:R-:W-:Y:S02]  /*4b10*/  FMNMX.FTZ R21, R43, R14, !PT ;  /* 0x0000000e2b157209 */ /* 0x000fe40007810000 */
[----:B------:R-:W-:Y:S02]  /*4b20*/  ISETP.GT.AND P4, PT, R5, 0x30, PT ;  /* 0x000000300500780c */ /* 0x000fe40003f84270 */
[----:B------:R-:W-:Y:S02]  /*4b30*/  FSEL R47, R47, -INF , P3 ;  /* 0xff8000002f2f7808 */ /* 0x000fe40001800000 */
[----:B------:R-:W-:-:S02]  /*4b40*/  FMNMX.FTZ R14, R46, R21, !PT ;  /* 0x000000152e0e7209 */ /* 0x000fc40007810000 */
[----:B------:R-:W-:Y:S02]  /*4b50*/  ISETP.GT.AND P3, PT, R5, 0x31, PT ;  /* 0x000000310500780c */ /* 0x000fe40003f64270 */
[----:B------:R-:W-:Y:S01]  /*4b60*/  FMNMX.FTZ R21, R47, R14, !PT ;  /* 0x0000000e2f157209 */ /* 0x000fe20007810000 */
[----:B------:R-:W-:Y:S02]  /*4b70*/  WARPGROUP.DEPBAR.LE gsb0, 0x0 ;  /* 0x00008000000079c5 */ /* 0x000fe40000010000 */
[----:B------:R-:W-:Y:S01]  /*4b80*/  WARPGROUP.ARRIVE ;  /* 0x00000000000079c5 */ /* 0x000fe20000000000 */
[----:B------:R-:W-:Y:S02]  /*4b90*/  FSEL R34, R34, -INF , P4 ;  /* 0xff80000022227808 */ /* 0x000fe40002000000 */
[----:B------:R-:W-:Y:S02]  /*4ba0*/  ISETP.GT.AND P4, PT, R5, 0x38, PT ;  /* 0x000000380500780c */ /* 0x000fe40003f84270 */
[----:B------:R-:W-:Y:S01]  /*4bb0*/  FSEL R35, R35, -INF , P3 ;  /* 0xff80000023237808 */ /* 0x000fe20001800000 */
[----:B------:R-:W-:Y:S01]  /*4bc0*/  HGMMA.64x16x16.F32 R24, gdesc[UR4], R24, gsb0 ;  /* 0x00200000041879f0 */ /* 0x000fe20008000818 */
[----:B------:R-:W-:Y:S01]  /*4bd0*/  FMNMX.FTZ R14, R34, R21, !PT ;  /* 0x00000015220e7209 */ /* 0x000fe20007810000 */
[----:B------:R-:W-:Y:S01]  /*4be0*/  ULDC UR5, c[0x0][0x988] ;  /* 0x0002620000057ab9 */ /* 0x000fe20000000800 */
[----:B------:R-:W-:Y:S01]  /*4bf0*/  ISETP.GT.AND P3, PT, R5, 0x39, PT ;  /* 0x000000390500780c */ /* 0x000fe20003f64270 */
[----:B------:R-:W-:Y:S01]  /*4c00*/  @UP0 ULDC UR6, c[0x0][0x44c] ;  /* 0x0001130000060ab9 */ /* 0x000fe20000000800 */
[----:B------:R-:W-:Y:S01]  /*4c10*/  FSEL R38, R38, -INF , P4 ;  /* 0xff80000026267808 */ /* 0x000fe20002000000 */
[----:B------:R-:W-:Y:S01]  /*4c20*/  UIMAD.WIDE.U32 UR6, UR10, UR6, URZ ;  /* 0x000000060a0672a5 */ /* 0x000fe2000f8e003f */
[----:B------:R-:W-:Y:S01]  /*4c30*/  FMNMX.FTZ R21, R35, R14, !PT ;  /* 0x0000000e23157209 */ /* 0x000fe20007810000 */
[----:B------:R-:W-:Y:S01]  /*4c40*/  UMOV UR4, UR10 ;  /* 0x0000000a00047c82 */ /* 0x000fe20008000000 */
[----:B------:R-:W-:Y:S01]  /*4c50*/  ISETP.GT.AND P4, PT, R5, 0x40, PT ;  /* 0x000000400500780c */ /* 0x000fe20003f84270 */
[----:B------:R-:W-:Y:S01]  /*4c60*/  @UP0 ULDC UR10, c[0x0][0x450] ;  /* 0x00011400000a0ab9 */ /* 0x000fe20000000800 */
[----:B------:R-:W-:Y:S01]  /*4c70*/  FSEL R39, R39, -INF , P3 ;  /* 0xff80000027277808 */ /* 0x000fe20001800000 */
[----:B------:R-:W-:Y:S01]  /*4c80*/  @UP0 USHF.R.U32.HI UR4, URZ, UR10, UR7 ;  /* 0x0000000a3f040299 */ /* 0x000fe20008011607 */
[----:B------:R-:W-:-:S02]  /*4c90*/  FMNMX.FTZ R14, R38, R21, !PT ;  /* 0x00000015260e7209 */ /* 0x000fc40007810000 */
[----:B------:R-:W-:Y:S01]  /*4ca0*/  ISETP.GT.AND P3, PT, R5, 0x41, PT ;  /* 0x000000410500780c */ /* 0x000fe20003f64270 */
[----:B------:R-:W-:Y:S01]  /*4cb0*/  UIADD3 UR6, UR4, UR15, -UR19 ;  /* 0x0000000f04067290 */ /* 0x000fe2000fffe813 */
[----:B------:R-:W-:-:S03]  /*4cc0*/  FMNMX.FTZ R21, R39, R14, !PT ;  /* 0x0000000e27157209 */ /* 0x000fc60007810000 */
[----:B------:R-:W-:-:S04]  /*4cd0*/  UIMAD.WIDE UR6, UR6, 0x66666667, URZ ;  /* 0x66666667060678a5 */ /* 0x000fc8000f8e023f */
[----:B------:R-:W-:-:S04]  /*4ce0*/  USHF.R.U32.HI UR4, URZ, 0x1f, UR7 ;  /* 0x0000001f3f047899 */ /* 0x000fc80008011607 */
[----:B------:R-:W-:-:S04]  /*4cf0*/  ULEA.HI.SX32 UR4, UR7, UR4, 0x1b ;  /* 0x0000000407047291 */ /* 0x000fc8000f8fda3f */
[----:B------:R-:W-:-:S04]  /*4d00*/  UISETP.LT.AND UP1, UPT, UR14, UR4, UPT ;  /* 0x000000040e00728c */ /* 0x000fc8000bf21270 */
[----:B------:R-:W-:-:S04]  /*4d10*/  USEL UR6, UR14, UR4, !UP1 ;  /* 0x000000040e067287 */ /* 0x000fc8000c800000 */
[----:B------:R-:W-:Y:S01]  /*4d20*/  UISETP.GE.AND UP1, UPT, UR11, UR6, UPT ;  /* 0x000000060b00728c */ /* 0x000fe2000bf26270 */
[----:B------:R-:W-:Y:S02]  /*4d30*/  WARPGROUP.DEPBAR.LE gsb0, 0x0 ;  /* 0x00008000000079c5 */ /* 0x000fe40000010000 */
[----:B------:R-:W-:Y:S01]  /*4d40*/  FSEL R26, R26, -INF , P4 ;  /* 0xff8000001a1a7808 */ /* 0x000fe20002000000 */
[----:B------:R0:W-:Y:S01]  /*4d50*/  @!P1 SYNCS.ARRIVE.TRANS64.RED.A1T0 RZ, [R0+URZ], RZ ;  /* 0x000000ff00ff99a7 */ /* 0x0001e2000810043f */
        /* <DEDUP_REMOVED lines=8> */
[----:B------:R-:W-:Y:S02]  /*4de0*/  ISETP.GT.AND P3, PT, R3, RZ, PT ;  /* 0x000000ff0300720c */ /* 0x000fe40003f64270 */
[----:B------:R-:W-:-:S02]  /*4df0*/  FMNMX.FTZ R14, R31, R14, !PT ;  /* 0x0000000e1f0e7209 */ /* 0x000fc40007810000 */
[----:B------:R-:W-:Y:S02]  /*4e00*/  ISETP.GT.AND P4, PT, R3, 0x1, PT ;  /* 0x000000010300780c */ /* 0x000fe40003f84270 */
[----:B------:R-:W-:Y:S01]  /*4e10*/  FSEL R56, R56, -INF , P3 ;  /* 0xff80000038387808 */ /* 0x000fe20001800000 */
[----:B------:R-:W1:Y:S01]  /*4e20*/  SHFL.BFLY PT, R5, R14, 0x2, 0x1f ;  /* 0x0c401f000e057f89 */ /* 0x000e6200000e0000 */
[----:B------:R-:W-:Y:S02]  /*4e30*/  FSEL R57, R57, -INF , P4 ;  /* 0xff80000039397808 */ /* 0x000fe40002000000 */
[C---:B------:R-:W-:Y:S02]  /*4e40*/  ISETP.GT.AND P3, PT, R3.reuse, 0x9, PT ;  /* 0x000000090300780c */ /* 0x040fe40003f64270 */
[----:B------:R-:W-:Y:S02]  /*4e50*/  ISETP.GT.AND P4, PT, R3, 0x11, PT ;  /* 0x000000110300780c */ /* 0x000fe40003f84270 */
[----:B------:R-:W-:-:S02]  /*4e60*/  FSEL R61, R61, -INF , P3 ;  /* 0xff8000003d3d7808 */ /* 0x000fc40001800000 */
[----:B------:R-:W-:Y:S02]  /*4e70*/  ISETP.GT.AND P3, PT, R3, 0x10, PT ;  /* 0x000000100300780c */ /* 0x000fe40003f64270 */
[----:B------:R-:W-:Y:S02]  /*4e80*/  FSEL R49, R49, -INF , P4 ;  /* 0xff80000031317808 */ /* 0x000fe40002000000 */
[----:B------:R-:W-:Y:S02]  /*4e90*/  FSEL R48, R48, -INF , P3 ;  /* 0xff80000030307808 */ /* 0x000fe40001800000 */
[C---:B------:R-:W-:Y:S02]  /*4ea0*/  ISETP.GT.AND P3, PT, R3.reuse, 0x19, PT ;  /* 0x000000190300780c */ /* 0x040fe40003f64270 */
[----:B------:R-:W-:Y:S02]  /*4eb0*/  ISETP.GT.AND P4, PT, R3, 0x20, PT ;  /* 0x000000200300780c */ /* 0x000fe40003f84270 */
[----:B------:R-:W-:-:S02]  /*4ec0*/  FSEL R53, R53, -INF , P3 ;  /* 0xff80000035357808 */ /* 0x000fc40001800000 */
[C---:B------:R-:W-:Y:S02]  /*4ed0*/  ISETP.GT.AND P3, PT, R3.reuse, 0x21, PT ;  /* 0x000000210300780c */ /* 0x040fe40003f64270 */
[----:B------:R-:W-:Y:S02]  /*4ee0*/  FSEL R40, R40, -INF , P4 ;  /* 0xff80000028287808 */ /* 0x000fe40002000000 */
[----:B-1----:R-:W-:Y:S02]  /*4ef0*/  FMNMX.FTZ R20, R14, R5, !PT ;  /* 0x000000050e147209 */ /* 0x002fe40007810000 */
[----:B------:R-:W-:Y:S02]  /*4f00*/  FMNMX.FTZ R5, R56, R57, !PT ;  /* 0x0000003938057209 */ /* 0x000fe40007810000 */
[----:B------:R-:W-:Y:S01]  /*4f10*/  ISETP.GT.AND P4, PT, R3, 0x28, PT ;  /* 0x000000280300780c */ /* 0x000fe20003f84270 */
[----:B------:R-:W1:Y:S01]  /*4f20*/  SHFL.BFLY PT, R21, R20, 0x1, 0x1f ;  /* 0x0c201f0014157f89 */ /* 0x000e6200000e0000 */
[----:B------:R-:W-:-:S02]  /*4f30*/  FMNMX.FTZ R2, R60, R5, !PT ;  /* 0x000000053c027209 */ /* 0x000fc40007810000 */
[----:B------:R-:W-:Y:S02]  /*4f40*/  FSEL R41, R41, -INF , P3 ;  /* 0xff80000029297808 */ /* 0x000fe40001800000 */
[----:B------:R-:W-:Y:S02]  /*4f50*/  FMNMX.FTZ R5, R61, R2, !PT ;  /* 0x000000023d057209 */ /* 0x000fe40007810000 */
[----:B------:R-:W-:Y:S02]  /*4f60*/  ISETP.GT.AND P3, PT, R3, 0x29, PT ;  /* 0x000000290300780c */ /* 0x000fe40003f64270 */
[----:B------:R-:W-:Y:S02]  /*4f70*/  FMNMX.FTZ R2, R48, R5, !PT ;  /* 0x0000000530027209 */ /* 0x000fe40007810000 */
[----:B------:R-:W-:Y:S02]  /*4f80*/  FSEL R44, R44, -INF , P4 ;  /* 0xff8000002c2c7808 */ /* 0x000fe40002000000 */
[----:B------:R-:W-:-:S02]  /*4f90*/  FMNMX.FTZ R5, R49, R2, !PT ;  /* 0x0000000231057209 */ /* 0x000fc40007810000 */
[----:B------:R-:W-:Y:S02]  /*4fa0*/  FSEL R45, R45, -INF , P3 ;  /* 0xff8000002d2d7808 */ /* 0x000fe40001800000 */
[----:B------:R-:W-:Y:S02]  /*4fb0*/  FMNMX.FTZ R2, R52, R5, !PT ;  /* 0x0000000534027209 */ /* 0x000fe40007810000 */
[----:B------:R-:W-:Y:S02]  /*4fc0*/  ISETP.GT.AND P3, PT, R3, 0x30, PT ;  /* 0x000000300300780c */ /* 0x000fe40003f64270 */
[----:B------:R-:W-:Y:S02]  /*4fd0*/  FMNMX.FTZ R5, R53, R2, !PT ;  /* 0x0000000235057209 */ /* 0x000fe40007810000 */
[----:B------:R-:W-:Y:S02]  /*4fe0*/  ISETP.GT.AND P4, PT, R3, 0x31, PT ;  /* 0x000000310300780c */ /* 0x000fe40003f84270 */
[----:B-1----:R-:W-:-:S02]  /*4ff0*/  FMNMX.FTZ R4, R20, R21, !PT ;  /* 0x0000001514047209 */ /* 0x002fc40007810000 */
[----:B------:R-:W-:Y:S02]  /*5000*/  FMNMX.FTZ R2, R40, R5, !PT ;  /* 0x0000000528027209 */ /* 0x000fe40007810000 */
[C---:B------:R-:W-:Y:S01]  /*5010*/  FSETP.NEU.FTZ.AND P6, PT, R4.reuse, -INF , PT ;  /* 0xff8000000400780b */ /* 0x040fe20003fdd000 */
[----:B------:R-:W-:Y:S01]  /*5020*/  FMUL.FTZ R14, R4, UR5 ;  /* 0x00000005040e7c20 */ /* 0x000fe20008410000 */
[----:B------:R-:W-:Y:S02]  /*5030*/  FMNMX.FTZ R5, R41, R2, !PT ;  /* 0x0000000229057209 */ /* 0x000fe40007810000 */
[----:B------:R-:W-:Y:S02]  /*5040*/  FSEL R32, R32, -INF , P3 ;  /* 0xff80000020207808 */ /* 0x000fe40001800000 */
[----:B------:R-:W-:Y:S02]  /*5050*/  FSEL R21, R14, RZ, P6 ;  /* 0x000000ff0e157208 */ /* 0x000fe40003000000 */
[----:B------:R-:W-:-:S02]  /*5060*/  FMNMX.FTZ R14, R44, R5, !PT ;  /* 0x000000052c0e7209 */ /* 0x000fc40007810000 */
[----:B------:R-:W-:Y:S01]  /*5070*/  ISETP.GT.AND P3, PT, R3, 0x38, PT ;  /* 0x000000380300780c */ /* 0x000fe20003f64270 */
[--C-:B------:R-:W-:Y:S01]  /*5080*/  FFMA.FTZ R209, R58, UR5, -R21.reuse ;  /* 0x000000053ad17c23 */ /* 0x100fe20008010815 */
[----:B------:R-:W-:Y:S01]  /*5090*/  FMNMX.FTZ R5, R45, R14, !PT ;  /* 0x0000000e2d057209 */ /* 0x000fe20007810000 */
[--C-:B------:R-:W-:Y:S01]  /*50a0*/  FFMA.FTZ R59, R59, UR5, -R21.reuse ;  /* 0x000000053b3b7c23 */ /* 0x100fe20008010815 */
[----:B------:R-:W-:Y:S01]  /*50b0*/  FSEL R33, R33, -INF , P4 ;  /* 0xff80000021217808 */ /* 0x000fe20002000000 */
[--C-:B------:R-:W-:Y:S01]  /*50c0*/  FFMA.FTZ R211, R62, UR5, -R21.reuse ;  /* 0x000000053ed37c23 */ /* 0x100fe20008010815 */
[----:B------:R-:W-:Y:S01]  /*50d0*/  FMNMX.FTZ R14, R32, R5, !PT ;  /* 0x00000005200e7209 */ /* 0x000fe20007810000 */
[----:B------:R-:W-:Y:S01]  /*50e0*/  MUFU.EX2 R209, R209 ;  /* 0x000000d100d17308 */ /* 0x000fe20000000800 */
[----:B------:R-:W-:Y:S01]  /*50f0*/  ISETP.GT.AND P4, PT, R3, 0x39, PT ;  /* 0x000000390300780c */ /* 0x000fe20003f84270 */
[--C-:B------:R-:W-:Y:S01]  /*5100*/  FFMA.FTZ R63, R63, UR5, -R21.reuse ;  /* 0x000000053f3f7c23 */ /* 0x100fe20008010815 */
[----:B------:R-:W-:Y:S01]  /*5110*/  FSEL R36, R36, -INF , P3 ;  /* 0xff80000024247808 */ /* 0x000fe20001800000 */
[--C-:B------:R-:W-:Y:S01]  /*5120*/  FFMA.FTZ R205, R50, UR5, -R21.reuse ;  /* 0x0000000532cd7c23 */ /* 0x100fe20008010815 */
[----:B------:R-:W-:Y:S01]  /*5130*/  FMNMX.FTZ R5, R33, R14, !PT ;  /* 0x0000000e21057209 */ /* 0x000fe20007810000 */
[--C-:B------:R-:W-:Y:S01]  /*5140*/  FFMA.FTZ R51, R51, UR5, -R21.reuse ;  /* 0x0000000533337c23 */ /* 0x100fe20008010815 */
[----:B------:R-:W-:Y:S01]  /*5150*/  FSEL R37, R37, -INF , P4 ;  /* 0xff80000025257808 */ /* 0x000fe20002000000 */
[----:B------:R-:W-:Y:S01]  /*5160*/  MUFU.EX2 R2, R59 ;  /* 0x0000003b00027308 */ /* 0x000fe20000000800 */
[----:B------:R-:W-:Y:S01]  /*5170*/  ISETP.GT.AND P3, PT, R3, 0x40, PT ;  /* 0x000000400300780c */ /* 0x000fe20003f64270 */
[--C-:B------:R-:W-:Y:S01]  /*5180*/  FFMA.FTZ R54, R54, UR5, -R21.reuse ;  /* 0x0000000536367c23 */ /* 0x100fe20008010815 */
[----:B------:R-:W-:Y:S01]  /*5190*/  FMNMX.FTZ R20, R36, R5, !PT ;  /* 0x0000000524147209 */ /* 0x000fe20007810000 */
[--C-:B------:R-:W-:Y:S01]  /*51a0*/  FFMA.FTZ R55, R55, UR5, -R21.reuse ;  /* 0x0000000537377c23 */ /* 0x100fe20008010815 */
[----:B------:R-:W-:Y:S01]  /*51b0*/  ISETP.GT.AND P4, PT, R3, 0x41, PT ;  /* 0x000000410300780c */ /* 0x000fe20003f84270 */
[--C-:B------:R-:W-:Y:S01]  /*51c0*/  FFMA.FTZ R42, R42, UR5, -R21.reuse ;  /* 0x000000052a2a7c23 */ /* 0x100fe20008010815 */
[----:B------:R-:W-:Y:S01]  /*51d0*/  FSEL R24, R24, -INF , P3 ;  /* 0xff80000018187808 */ /* 0x000fe20001800000 */
[----:B------:R-:W-:Y:S01]  /*51e0*/  MUFU.EX2 R211, R211 ;  /* 0x000000d300d37308 */ /* 0x000fe20000000800 */
[----:B------:R-:W-:Y:S01]  /*51f0*/  FMNMX.FTZ R5, R37, R20, !PT ;  /* 0x0000001425057209 */ /* 0x000fe20007810000 */
[--C-:B------:R-:W-:Y:S01]  /*5200*/  FFMA.FTZ R43, R43, UR5, -R21.reuse ;  /* 0x000000052b2b7c23 */ /* 0x100fe20008010815 */
[----:B------:R-:W-:Y:S01]  /*5210*/  ISETP.GT.AND P3, PT, R3, 0x48, PT ;  /* 0x000000480300780c */ /* 0x000fe20003f64270 */
[--C-:B------:R-:W-:Y:S01]  /*5220*/  FFMA.FTZ R46, R46, UR5, -R21.reuse ;  /* 0x000000052e2e7c23 */ /* 0x100fe20008010815 */
[----:B------:R-:W-:Y:S01]  /*5230*/  FSEL R25, R25, -INF , P4 ;  /* 0xff80000019197808 */ /* 0x000fe20002000000 */
[--C-:B------:R-:W-:Y:S01]  /*5240*/  FFMA.FTZ R47, R47, UR5, -R21.reuse ;  /* 0x000000052f2f7c23 */ /* 0x100fe20008010815 */
[----:B------:R-:W-:Y:S01]  /*5250*/  FMNMX.FTZ R20, R24, R5, !PT ;  /* 0x0000000518147209 */ /* 0x000fe20007810000 */
[----:B------:R1:W-:Y:S01]  /*5260*/  MUFU.EX2 R14, R63 ;  /* 0x0000003f000e7308 */ /* 0x0003e20000000800 */
        /* <DEDUP_REMOVED lines=8> */
[----:B------:R-:W-:Y:S01]  /*52f0*/  FMNMX.FTZ R20, R28, R3, !PT ;  /* 0x000000031c147209 */ /* 0x000fe20007810000 */
[--C-:B------:R-:W-:Y:S01]  /*5300*/  FFMA.FTZ R39, R39, UR5, -R21.reuse ;  /* 0x0000000527277c23 */ /* 0x100fe20008010815 */
[--C-:B------:R-:W-:Y:S01]  /*5310*/  FFMA.FTZ R26, R26, UR5, -R21.reuse ;  /* 0x000000051a1a7c23 */ /* 0x100fe20008010815 */
[--C-:B------:R-:W-:Y:S01]  /*5320*/  FFMA.FTZ R27, R27, UR5, -R21.reuse ;  /* 0x000000051b1b7c23 */ /* 0x100fe20008010815 */
[----:B------:R-:W-:Y:S01]  /*5330*/  FMNMX.FTZ R20, R29, R20, !PT ;  /* 0x000000141d147209 */ /* 0x000fe20007810000 */
[--C-:B------:R-:W-:Y:S01]  /*5340*/  FFMA.FTZ R30, R30, UR5, -R21.reuse ;  /* 0x000000051e1e7c23 */ /* 0x100fe20008010815 */
[----:B------:R-:W-:Y:S01]  /*5350*/  FFMA.FTZ R21, R31, UR5, -R21 ;  /* 0x000000051f157c23 */ /* 0x000fe20008010815 */
[----:B------:R-:W-:Y:S01]  /*5360*/  MUFU.EX2 R50, R51 ;  /* 0x0000003300327308 */ /* 0x000fe20000000800 */
[----:B-1----:R-:W-:Y:S01]  /*5370*/  CS2R R62, SRZ ;  /* 0x00000000003e7805 */ /* 0x002fe2000001ff00 */
[----:B------:R-:W1:Y:S06]  /*5380*/  SHFL.BFLY PT, R3, R20, 0x2, 0x1f ;  /* 0x0c401f0014037f89 */ /* 0x000e6c00000e0000 */
[----:B------:R-:W-:Y:S08]  /*5390*/  MUFU.EX2 R54, R54 ;  /* 0x0000003600367308 */ /* 0x000ff00000000800 */
[----:B------:R-:W2:Y:S08]  /*53a0*/  MUFU.EX2 R55, R55 ;  /* 0x0000003700377308 */ /* 0x000eb00000000800 */
[----:B------:R-:W-:Y:S01]  /*53b0*/  MUFU.EX2 R42, R42 ;  /* 0x0000002a002a7308 */ /* 0x000fe20000000800 */
[----:B-1----:R-:W-:-:S05]  /*53c0*/  FMNMX.FTZ R5, R20, R3, !PT ;  /* 0x0000000314057209 */ /* 0x002fca0007810000 */
[----:B------:R-:W1:Y:S02]  /*53d0*/  SHFL.BFLY PT, R20, R5, 0x1, 0x1f ;  /* 0x0c201f0005147f89 */ /* 0x000e6400000e0000 */
[----:B------:R-:W3:Y:S01]  /*53e0*/  MUFU.EX2 R43, R43 ;  /* 0x0000002b002b7308 */ /* 0x000ee20000000800 */
[----:B--2---:R-:W-:-:S07]  /*53f0*/  F2FP.F16.F32.PACK_AB R207, R55, R54 ;  /* 0x0000003637cf723e */ /* 0x004fce00000000ff */
[----:B------:R-:W-:Y:S08]  /*5400*/  MUFU.EX2 R46, R46 ;  /* 0x0000002e002e7308 */ /* 0x000ff00000000800 */
[----:B------:R-:W-:Y:S01]  /*5410*/  MUFU.EX2 R47, R47 ;  /* 0x0000002f002f7308 */ /* 0x000fe20000000800 */
[----:B---3--:R-:W-:Y:S02]  /*5420*/  F2FP.F16.F32.PACK_AB R201, R43, R42 ;  /* 0x0000002a2bc9723e */ /* 0x008fe400000000ff */
[----:B-1----:R-:W-:Y:S01]  /*5430*/  FMNMX.FTZ R3, R5, R20, !PT ;  /* 0x0000001405037209 */ /* 0x002fe20007810000 */
[----:B------:R-:W-:-:S04]  /*5440*/  FADD.FTZ R20, R209, R2 ;  /* 0x00000002d1147221 */ /* 0x000fc80000010000 */
[----:B------:R-:W-:Y:S01]  /*5450*/  MUFU.EX2 R34, R34 ;  /* 0x0000002200227308 */ /* 0x000fe20000000800 */
[----:B------:R-:W-:Y:S01]  /*5460*/  F2FP.F16.F32.PACK_AB R209, R2, R209 ;  /* 0x000000d102d1723e */ /* 0x000fe200000000ff */
[C---:B------:R-:W-:Y:S01]  /*5470*/  FMUL.FTZ R5, R3.reuse, UR5 ;  /* 0x0000000503057c20 */ /* 0x040fe20008410000 */
[----:B------:R-:W-:Y:S01]  /*5480*/  FSETP.NEU.FTZ.AND P3, PT, R3, -INF , PT ;  /* 0xff8000000300780b */ /* 0x000fe20003f7d000 */
[----:B------:R-:W-:Y:S01]  /*5490*/  FADD.FTZ R31, R211, R20 ;  /* 0x00000014d31f7221 */ /* 0x000fe20000010000 */
[C---:B------:R-:W-:Y:S02]  /*54a0*/  F2FP.F16.F32.PACK_AB R211, R14.reuse, R211 ;  /* 0x000000d30ed3723e */ /* 0x040fe400000000ff */
[----:B------:R-:W-:Y:S01]  /*54b0*/  FSEL R5, R5, RZ, P3 ;  /* 0x000000ff05057208 */ /* 0x000fe20001800000 */
[----:B------:R-:W-:Y:S01]  /*54c0*/  FADD.FTZ R20, R14, R31 ;  /* 0x0000001f0e147221 */ /* 0x000fe20000010000 */
[----:B------:R-:W-:Y:S01]  /*54d0*/  MUFU.EX2 R35, R35 ;  /* 0x0000002300237308 */ /* 0x000fe20000000800 */
[----:B------:R-:W-:-:S02]  /*54e0*/  PLOP3.LUT P3, PT, PT, PT, UP1, 0x80, 0x0 ;  /* 0x000000000000781c */ /* 0x000fc40003f6f018 */
        /* <DEDUP_REMOVED lines=17> */
[--C-:B------:R-:W-:Y:S01]  /*5600*/  FFMA.FTZ R32, R32, UR5, -R5.reuse ;  /* 0x0000000520207c23 */ /* 0x100fe20008010805 */
[--C-:B------:R-:W-:Y:S01]  /*5610*/  FFMA.FTZ R33, R33, UR5, -R5.reuse ;  /* 0x0000000521217c23 */ /* 0x100fe20008010805 */
[--C-:B------:R-:W-:Y:S01]  /*5620*/  FFMA.FTZ R36, R36, UR5, -R5.reuse ;  /* 0x0000000524247c23 */ /* 0x100fe20008010805 */
[----:B------:R-:W-:Y:S01]  /*5630*/  FADD.FTZ R51, R55, R58 ;  /* 0x0000003a37337221 */ /* 0x000fe20000010000 */
[--C-:B------:R-:W-:Y:S01]  /*5640*/  FFMA.FTZ R37, R37, UR5, -R5.reuse ;  /* 0x0000000525257c23 */ /* 0x100fe20008010805 */
[----:B------:R-:W2:Y:S01]  /*5650*/  MUFU.EX2 R60, R60 ;  /* 0x0000003c003c7308 */ /* 0x000ea20000000800 */
[----:B------:R-:W-:Y:S01]  /*5660*/  FFMA.FTZ R24, R24, UR5, -R5 ;  /* 0x0000000518187c23 */ /* 0x000fe20008010805 */
[----:B------:R-:W-:Y:S01]  /*5670*/  FADD.FTZ R58, R42, R51 ;  /* 0x000000332a3a7221 */ /* 0x000fe20000010000 */
[--C-:B------:R-:W-:Y:S01]  /*5680*/  FFMA.FTZ R25, R25, UR5, -R5.reuse ;  /* 0x0000000519197c23 */ /* 0x100fe20008010805 */
[--C-:B------:R-:W-:Y:S01]  /*5690*/  FFMA.FTZ R28, R28, UR5, -R5.reuse ;  /* 0x000000051c1c7c23 */ /* 0x100fe20008010805 */
[----:B------:R-:W-:Y:S01]  /*56a0*/  FFMA.FTZ R29, R29, UR5, -R5 ;  /* 0x000000051d1d7c23 */ /* 0x000fe20008010805 */
[----:B------:R-:W-:Y:S01]  /*56b0*/  FADD.FTZ R51, R43, R58 ;  /* 0x0000003a2b337221 */ /* 0x000fe20000010000 */
[----:B------:R-:W-:Y:S01]  /*56c0*/  F2FP.F16.F32.PACK_AB R205, R50, R205 ;  /* 0x000000cd32cd723e */ /* 0x000fe200000000ff */
[----:B------:R-:W3:Y:S01]  /*56d0*/  MUFU.EX2 R61, R61 ;  /* 0x0000003d003d7308 */ /* 0x000ee20000000800 */
[----:B-1----:R-:W-:Y:S01]  /*56e0*/  FADD.FTZ R31, R56, R57 ;  /* 0x00000039381f7221 */ /* 0x002fe20000010000 */
[----:B0-----:R-:W-:Y:S01]  /*56f0*/  FADD.FTZ R0, R46, R51 ;  /* 0x000000332e007221 */ /* 0x001fe20000010000 */
[----:B------:R-:W-:-:S02]  /*5700*/  F2FP.F16.F32.PACK_AB R203, R47, R46 ;  /* 0x0000002e2fcb723e */ /* 0x000fc400000000ff */
[----:B------:R-:W-:Y:S02]  /*5710*/  CS2R R58, SRZ ;  /* 0x00000000003a7805 */ /* 0x000fe4000001ff00 */
[----:B------:R-:W-:Y:S01]  /*5720*/  F2FP.F16.F32.PACK_AB R197, R35, R34 ;  /* 0x0000002223c5723e */ /* 0x000fe200000000ff */
[----:B------:R-:W-:Y:S01]  /*5730*/  FADD.FTZ R51, R47, R0 ;  /* 0x000000002f337221 */ /* 0x000fe20000010000 */
[----:B------:R-:W-:Y:S01]  /*5740*/  F2FP.F16.F32.PACK_AB R208, R57, R56 ;  /* 0x0000003839d0723e */ /* 0x000fe200000000ff */
[----:B------:R-:W0:Y:S01]  /*5750*/  MUFU.EX2 R48, R48 ;  /* 0x0000003000307308 */ /* 0x000e220000000800 */
[----:B--2---:R-:W-:Y:S01]  /*5760*/  FADD.FTZ R20, R60, R31 ;  /* 0x0000001f3c147221 */ /* 0x004fe20000010000 */
[----:B------:R-:W-:Y:S02]  /*5770*/  CS2R R56, SRZ ;  /* 0x0000000000387805 */ /* 0x000fe4000001ff00 */
[----:B------:R-:W-:Y:S02]  /*5780*/  CS2R R54, SRZ ;  /* 0x0000000000367805 */ /* 0x000fe4000001ff00 */
[----:B------:R-:W-:-:S02]  /*5790*/  CS2R R46, SRZ ;  /* 0x00000000002e7805 */ /* 0x000fc4000001ff00 */
[----:B------:R-:W-:Y:S01]  /*57a0*/  CS2R R42, SRZ ;  /* 0x00000000002a7805 */ /* 0x000fe2000001ff00 */
[----:B------:R-:W1:Y:S01]  /*57b0*/  MUFU.EX2 R49, R49 ;  /* 0x0000003100317308 */ /* 0x000e620000000800 */
[C---:B---3--:R-:W-:Y:S01]  /*57c0*/  FADD.FTZ R31, R61.reuse, R20 ;  /* 0x000000143d1f7221 */ /* 0x048fe20000010000 */
[----:B------:R-:W-:Y:S02]  /*57d0*/  F2FP.F16.F32.PACK_AB R210, R61, R60 ;  /* 0x0000003c3dd2723e */ /* 0x000fe400000000ff */
[----:B------:R-:W-:-:S04]  /*57e0*/  CS2R R60, SRZ ;  /* 0x00000000003c7805 */ /* 0x000fc8000001ff00 */
[----:B------:R-:W2:Y:S01]  /*57f0*/  MUFU.EX2 R52, R52 ;  /* 0x0000003400347308 */ /* 0x000ea20000000800 */
[----:B0-----:R-:W-:-:S07]  /*5800*/  FADD.FTZ R20, R48, R31 ;  /* 0x0000001f30147221 */ /* 0x001fce0000010000 */
[----:B------:R-:W0:Y:S01]  /*5810*/  MUFU.EX2 R53, R53 ;  /* 0x0000003500357308 */ /* 0x000e220000000800 */
[C---:B-1----:R-:W-:Y:S01]  /*5820*/  FADD.FTZ R31, R49.reuse, R20 ;  /* 0x00000014311f7221 */ /* 0x042fe20000010000 */
[----:B------:R-:W-:Y:S02]  /*5830*/  F2FP.F16.F32.PACK_AB R204, R49, R48 ;  /* 0x0000003031cc723e */ /* 0x000fe400000000ff */
[----:B------:R-:W-:-:S04]  /*5840*/  CS2R R48, SRZ ;  /* 0x0000000000307805 */ /* 0x000fc8000001ff00 */
[----:B------:R-:W1:Y:S01]  /*5850*/  MUFU.EX2 R40, R40 ;  /* 0x0000002800287308 */ /* 0x000e620000000800 */
[----:B--2---:R-:W-:-:S07]  /*5860*/  FADD.FTZ R20, R52, R31 ;  /* 0x0000001f34147221 */ /* 0x004fce0000010000 */
[----:B------:R-:W2:Y:S01]  /*5870*/  MUFU.EX2 R41, R41 ;  /* 0x0000002900297308 */ /* 0x000ea20000000800 */
[C---:B0-----:R-:W-:Y:S01]  /*5880*/  FADD.FTZ R31, R53.reuse, R20 ;  /* 0x00000014351f7221 */ /* 0x041fe20000010000 */
[----:B------:R-:W-:Y:S01]  /*5890*/  FADD.FTZ R20, R34, R51 ;  /* 0x0000003322147221 */ /* 0x000fe20000010000 */
[----:B------:R-:W-:Y:S02]  /*58a0*/  F2FP.F16.F32.PACK_AB R206, R53, R52 ;  /* 0x0000003435ce723e */ /* 0x000fe400000000ff */
[----:B------:R-:W-:Y:S02]  /*58b0*/  CS2R R52, SRZ ;  /* 0x0000000000347805 */ /* 0x000fe4000001ff00 */
[----:B------:R-:W-:Y:S01]  /*58c0*/  CS2R R50, SRZ ;  /* 0x0000000000327805 */ /* 0x000fe2000001ff00 */
[----:B------:R-:W-:Y:S01]  /*58d0*/  FADD.FTZ R5, R35, R20 ;  /* 0x0000001423057221 */ /* 0x000fe20000010000 */
[----:B------:R-:W-:Y:S01]  /*58e0*/  IMAD.U32 R20, RZ, RZ, UR6 ;  /* 0x00000006ff147e24 */ /* 0x000fe2000f8e00ff */
[----:B------:R-:W0:Y:S01]  /*58f0*/  MUFU.EX2 R44, R44 ;  /* 0x0000002c002c7308 */ /* 0x000e220000000800 */
[----:B-1----:R-:W-:Y:S01]  /*5900*/  FADD.FTZ R0, R40, R31 ;  /* 0x0000001f28007221 */ /* 0x002fe20000010000 */
[----:B------:R-:W-:-:S06]  /*5910*/  CS2R R34, SRZ ;  /* 0x0000000000227805 */ /* 0x000fcc000001ff00 */
[----:B------:R-:W1:Y:S01]  /*5920*/  MUFU.EX2 R38, R38 ;  /* 0x0000002600267308 */ /* 0x000e620000000800 */
[C---:B--2---:R-:W-:Y:S01]  /*5930*/  FADD.FTZ R31, R41.reuse, R0 ;  /* 0x00000000291f7221 */ /* 0x044fe20000010000 */
[----:B------:R-:W-:Y:S02]  /*5940*/  F2FP.F16.F32.PACK_AB R200, R41, R40 ;  /* 0x0000002829c8723e */ /* 0x000fe400000000ff */
        /* <DEDUP_REMOVED lines=10> */
[C---:B0-----:R-:W-:Y:S01]  /*59f0*/  FADD.FTZ R31, R39.reuse, R2 ;  /* 0x00000002271f7221 */ /* 0x041fe20000010000 */
[----:B------:R-:W-:Y:S02]  /*5a00*/  F2FP.F16.F32.PACK_AB R199, R39, R38 ;  /* 0x0000002627c7723e */ /* 0x000fe400000000ff */
[----:B------:R-:W-:-:S04]  /*5a10*/  CS2R R38, SRZ ;  /* 0x0000000000267805 */ /* 0x000fc8000001ff00 */
[----:B------:R-:W0:Y:S01]  /*5a20*/  MUFU.EX2 R33, R33 ;  /* 0x0000002100217308 */ /* 0x000e220000000800 */
[----:B-1----:R-:W-:-:S07]  /*5a30*/  FADD.FTZ R0, R32, R5 ;  /* 0x0000000520007221 */ /* 0x002fce0000010000 */
[----:B------:R-:W1:Y:S01]  /*5a40*/  MUFU.EX2 R27, R27 ;  /* 0x0000001b001b7308 */ /* 0x000e620000000800 */
[----:B--2---:R-:W-:-:S07]  /*5a50*/  FADD.FTZ R2, R26, R31 ;  /* 0x0000001f1a027221 */ /* 0x004fce0000010000 */
[----:B------:R-:W2:Y:S01]  /*5a60*/  MUFU.EX2 R36, R36 ;  /* 0x0000002400247308 */ /* 0x000ea20000000800 */
[C---:B0-----:R-:W-:Y:S01]  /*5a70*/  FADD.FTZ R5, R33.reuse, R0 ;  /* 0x0000000021057221 */ /* 0x041fe20000010000 */
[----:B------:R-:W-:Y:S02]  /*5a80*/  F2FP.F16.F32.PACK_AB R196, R33, R32 ;  /* 0x0000002021c4723e */ /* 0x000fe400000000ff */
[----:B------:R-:W-:-:S04]  /*5a90*/  CS2R R32, SRZ ;  /* 0x0000000000207805 */ /* 0x000fc8000001ff00 */
[----:B------:R-:W0:Y:S01]  /*5aa0*/  MUFU.EX2 R30, R30 ;  /* 0x0000001e001e7308 */ /* 0x000e220000000800 */
[C---:B-1----:R-:W-:Y:S01]  /*5ab0*/  FADD.FTZ R31, R27.reuse, R2 ;  /* 0x000000021b1f7221 */ /* 0x042fe20000010000 */
[----:B------:R-:W-:Y:S02]  /*5ac0*/  F2FP.F16.F32.PACK_AB R193, R27, R26 ;  /* 0x0000001a1bc1723e */ /* 0x000fe400000000ff */
[----:B------:R-:W-:-:S04]  /*5ad0*/  CS2R R26, SRZ ;  /* 0x00000000001a7805 */ /* 0x000fc8000001ff00 */
[----:B------:R-:W1:Y:S01]  /*5ae0*/  MUFU.EX2 R37, R37 ;  /* 0x0000002500257308 */ /* 0x000e620000000800 */
[----:B--2---:R-:W-:-:S07]  /*5af0*/  FADD.FTZ R0, R36, R5 ;  /* 0x0000000524007221 */ /* 0x004fce0000010000 */
        /* <DEDUP_REMOVED lines=10> */
[----:B------:R-:W-:Y:S01]  /*5ba0*/  F2FP.F16.F32.PACK_AB R195, R21, R30 ;  /* 0x0000001e15c3723e */ /* 0x000fe200000000ff */
[----:B------:R-:W-:Y:S01]  /*5bb0*/  IMAD.MOV.U32 R2, RZ, RZ, 0x3f800000 ;  /* 0x3f800000ff027424 */ /* 0x000fe200078e00ff */
[----:B------:R-:W-:-:S04]  /*5bc0*/  CS2R R30, SRZ ;  /* 0x00000000001e7805 */ /* 0x000fc8000001ff00 */
[----:B------:R-:W0:Y:S01]  /*5bd0*/  MUFU.EX2 R29, R29 ;  /* 0x0000001d001d7308 */ /* 0x000e220000000800 */
[C---:B-1----:R-:W-:Y:S01]  /*5be0*/  FADD.FTZ R21, R25.reuse, R0 ;  /* 0x0000000019157221 */ /* 0x042fe20000010000 */
[----:B------:R-:W-:Y:S01]  /*5bf0*/  F2FP.F16.F32.PACK_AB R192, R25, R24 ;  /* 0x0000001819c0723e */ /* 0x000fe200000000ff */
[----:B------:R-:W-:Y:S01]  /*5c00*/  IMAD.MOV.U32 R0, RZ, RZ, 0x3f800000 ;  /* 0x3f800000ff007424 */ /* 0x000fe200078e00ff */
[----:B------:R-:W-:Y:S01]  /*5c10*/  CS2R R24, SRZ ;  /* 0x0000000000187805 */ /* 0x000fe2000001ff00 */
[----:B--2---:R-:W-:-:S04]  /*5c20*/  FADD.FTZ R14, R28, R21 ;  /* 0x000000151c0e7221 */ /* 0x004fc80000010000 */
[C---:B0-----:R-:W-:Y:S01]  /*5c30*/  FADD.FTZ R14, R29.reuse, R14 ;  /* 0x0000000e1d0e7221 */ /* 0x041fe20000010000 */
[----:B------:R-:W-:Y:S02]  /*5c40*/  F2FP.F16.F32.PACK_AB R194, R29, R28 ;  /* 0x0000001c1dc2723e */ /* 0x000fe400000000ff */
[----:B------:R-:W-:Y:S01]  /*5c50*/  CS2R R28, SRZ ;  /* 0x00000000001c7805 */ /* 0x000fe2000001ff00 */
[----:B------:R-:W-:Y:S06]  /*5c60*/  @!P3 BRA `(.L_x_2366) ;  /* 0x0000003c0048b947 */ /* 0x000fec0003800000 */
[----:B------:R-:W-:Y:S01]  /*5c70*/  R2UR UR4, R236 ;  /* 0x00000000ec0472ca */ /* 0x000fe200000e0000 */
[----:B------:R-:W-:Y:S01]  /*5c80*/  IMAD.MOV.U32 R21, RZ, RZ, R4 ;  /* 0x000000ffff157224 */ /* 0x000fe200078e0004 */
[----:B------:R-:W-:Y:S01]  /*5c90*/  UMOV UR61, UR60 ;  /* 0x0000003c003d7c82 */ /* 0x000fe20008000000 */
[----:B------:R-:W-:Y:S02]  /*5ca0*/  IMAD.MOV.U32 R235, RZ, RZ, R3 ;  /* 0x000000ffffeb7224 */ /* 0x000fe400078e0003 */
[----:B------:R-:W-:Y:S02]  /*5cb0*/  IMAD.MOV.U32 R2, RZ, RZ, 0x3f800000 ;  /* 0x3f800000ff027424 */ /* 0x000fe400078e00ff */
[----:B------:R-:W-:-:S06]  /*5cc0*/  IMAD.MOV.U32 R151, RZ, RZ, RZ ;  /* 0x000000ffff977224 */ /* 0x000fcc00078e00ff */
[----:B------:R-:W-:Y:S01]  /*5cd0*/  IMAD.U32 R236, RZ, RZ, UR4 ;  /* 0x00000004ffec7e24 */ /* 0x000fe2000f8e00ff */
[----:B------:R-:W-:-:S13]  /*5ce0*/  R2UR UR4, R16 ;  /* 0x00000000100472ca */ /* 0x000fda00000e0000 */
[----:B------:R-:W-:-:S07]  /*5cf0*/  IMAD.U32 R237, RZ, RZ, UR4 ;  /* 0x00000004ffed7e24 */ /* 0x000fce000f8e00ff */
.L_x_2375:
[----:B------:R-:W-:Y:S01]  /*5d00*/  R2UR UR6, R237 ;  /* 0x00000000ed0672ca */ /* 0x000fe200000e0000 */
[----:B------:R-:W-:-:S04]  /*5d10*/  UIADD3 UR4, UR61, 0x1, URZ ;  /* 0x000000013d047890 */ /* 0x000fc8000fffe03f */
[----:B------:R-:W-:-:S04]  /*5d20*/  UISETP.NE.AND UP1, UPT, UR4, 0x2, UPT ;  /* 0x000000020400788c */ /* 0x000fc8000bf25270 */
[----:B------:R-:W-:Y:S02]  /*5d30*/  USEL UR5, URZ, 0x1, UP1 ;  /* 0x000000013f057887 */ /* 0x000fe40008800000 */
[----:B------:R-:W-:Y:S02]  /*5d40*/  USEL UR60, UR4, URZ, UP1 ;  /* 0x0000003f043c7287 */ /* 0x000fe40008800000 */
[----:B------:R-:W-:-:S06]  /*5d50*/  ULOP3.LUT UR4, UR6, UR5, URZ, 0x3c, !UPT ;  /* 0x0000000506047292 */ /* 0x000fcc000f8e3c3f */
[----:B------:R-:W-:Y:S01]  /*5d60*/  IMAD.U32 R16, RZ, RZ, UR4 ;  /* 0x00000004ff107e24 */ /* 0x000fe2000f8e00ff */
[----:B------:R-:W-:Y:S06]  /*5d70*/  @!P0 BRA `(.L_x_2367) ;  /* 0x0000000000048947 */ /* 0x000fec0003800000 */
[----:B------:R-:W-:Y:S01]  /*5d80*/  BPT.TRAP 0x1 ;  /* 0x000000040000795c */ /* 0x000fe20000300000 */
.L_x_2367:
[----:B------:R-:W-:Y:S02]  /*5d90*/  R2UR UR4, R17 ;  /* 0x00000000110472ca */ /* 0x000fe400000e0000 */
[----:B------:R-:W-:-:S11]  /*5da0*/  R2UR UR5, R16 ;  /* 0x00000000100572ca */ /* 0x000fd600000e0000 */
[----:B------:R-:W-:Y:S02]  /*5db0*/  ULEA UR4, UR60, UR4, 0x3 ;  /* 0x000000043c047291 */ /* 0x000fe4000f8e183f */
[----:B------:R-:W-:-:S04]  /*5dc0*/  IMAD.U32 R4, RZ, RZ, UR5 ;  /* 0x00000005ff047e24 */ /* 0x000fc8000f8e00ff */
[----:B------:R-:W-:Y:S01]  /*5dd0*/  IMAD.U32 R3, RZ, RZ, UR4 ;  /* 0x00000004ff037e24 */ /* 0x000fe2000f8e00ff */
[----:B------:R-:W-:-:S04]  /*5de0*/  SHF.L.U32 R4, R4, 0x1f, RZ ;  /* 0x0000001f04047819 */ /* 0x000fc800000006ff */
[----:B------:R0:W1:Y:S01]  /*5df0*/  SYNCS.PHASECHK.TRANS64.TRYWAIT P3, [UR4+0x38830], R4 ;  /* 0x03883004ff0075a7 */ /* 0x0000620008060144 */
[----:B------:R-:W-:Y:S05]  /*5e00*/  @!P0 BRA `(.L_x_2368) ;  /* 0x0000000000048947 */ /* 0x000fea0003800000 */
[----:B------:R-:W-:Y:S01]  /*5e10*/  BPT.TRAP 0x1 ;  /* 0x000000040000795c */ /* 0x000fe20000300000 */
.L_x_2368:
[----:B-1----:R-:W-:Y:S05]  /*5e20*/  @P3 BRA `(.L_x_2369) ;  /* 0x00000000000c3947 */ /* 0x002fea0003800000 */
[----:B------:R-:W-:-:S13]  /*5e30*/  R2UR UR4, R3 ;  /* 0x00000000030472ca */ /* 0x000fda00000e0000 */
[----:B------:R-:W1:Y:S02]  /*5e40*/  SYNCS.PHASECHK.TRANS64.TRYWAIT P3, [UR4+0x38830], R4 ;  /* 0x03883004ff0075a7 */ /* 0x000e640008060144 */
[----:B-1----:R-:W-:Y:S05]  /*5e50*/  @!P3 BRA `(.L_x_2370) ;  /* 0x0000015000acb947 */ /* 0x002fea0003800000 */
.L_x_2369:
[----:B------:R-:W-:Y:S01]  /*5e60*/  R2UR UR4, R15 ;  /* 0x000000000f0472ca */ /* 0x000fe200000e0000 */
[----:B------:R-:W-:Y:S01]  /*5e70*/  WARPGROUP.ARRIVE ;  /* 0x00000000000079c5 */ /* 0x000fe20000000000 */
[----:B------:R-:W-:Y:S01]  /*5e80*/  R2UR UR14, R12 ;  /* 0x000000000c0e72ca */ /* 0x000fe200000e0000 */
[----:B------:R-:W-:Y:S01]  /*5e90*/  UMOV UR59, 0x40000040 ;  /* 0x40000040003b7882 */ /* 0x000fe20000000000 */
        /* <DEDUP_REMOVED lines=9> */
[----:B------:R-:W-:Y:S01]  /*5f30*/  UIMAD UR4, UR60, 0xa00, UR4 ;  /* 0x00000a003c0478a4 */ /* 0x000fe2000f8e0204 */
[-C--:B------:R-:W-:Y:S01]  /*5f40*/  FMUL.FTZ R24, R24, R0.reuse ;  /* 0x0000000018187220 */ /* 0x080fe20000410000 */
[----:B------:R-:W-:Y:S01]  /*5f50*/  UMOV UR56, UR14 ;  /* 0x0000000e00387c82 */ /* 0x000fe20008000000 */
[----:B------:R-:W-:Y:S01]  /*5f60*/  UMOV UR35, 0x40000040 ;  /* 0x4000004000237882 */ /* 0x000fe20000000000 */
[----:B------:R-:W-:Y:S01]  /*5f70*/  UMOV UR57, UR15 ;  /* 0x0000000f00397c82 */ /* 0x000fe20008000000 */
[----:B------:R-:W-:Y:S01]  /*5f80*/  UIADD3 UR18, UR4, 0x282, URZ ;  /* 0x0000028204127890 */ /* 0x000fe2000fffe03f */
[-C--:B------:R-:W-:Y:S01]  /*5f90*/  FMUL.FTZ R25, R25, R0.reuse ;  /* 0x0000000019197220 */ /* 0x080fe20000410000 */
[----:B------:R-:W-:Y:S01]  /*5fa0*/  UMOV UR58, UR4 ;  /* 0x00000004003a7c82 */ /* 0x000fe20008000000 */
[----:B------:R-:W-:Y:S01]  /*5fb0*/  UIADD3 UR22, UR4, 0x284, URZ ;  /* 0x0000028404167890 */ /* 0x000fe2000fffe03f */
[----:B------:R-:W-:Y:S01]  /*5fc0*/  HGMMA.64x16x16.F32 R184, gdesc[UR56], RZ, !UPT, gsb0 ;  /* 0x0020000038b879f0 */ /* 0x000fe2000c0008ff */
[----:B------:R-:W-:Y:S01]  /*5fd0*/  UIADD3 UR58, UR4, 0x80, URZ ;  /* 0x00000080043a7890 */ /* 0x000fe2000fffe03f */
[-C--:B------:R-:W-:Y:S01]  /*5fe0*/  FMUL.FTZ R28, R28, R0.reuse ;  /* 0x000000001c1c7220 */ /* 0x080fe20000410000 */
[----:B------:R-:W-:Y:S01]  /*5ff0*/  UMOV UR59, 0x40000040 ;  /* 0x40000040003b7882 */ /* 0x000fe20000000000 */
[----:B------:R-:W-:Y:S01]  /*6000*/  UMOV UR56, UR14 ;  /* 0x0000000e00387c82 */ /* 0x000fe20008000000 */
[----:B------:R-:W-:Y:S01]  /*6010*/  UMOV UR57, UR15 ;  /* 0x0000000f00397c82 */ /* 0x000fe20008000000 */
        /* <DEDUP_REMOVED lines=54> */
[----:B------:R-:W-:Y:S01]  /*6380*/  UIADD3 UR58, UR4, 0x100, URZ ;  /* 0x00000100043a7890 */ /* 0x000fe2000fffe03f */
[-C--:B------:R-:W-:Y:S01]  /*6390*/  FMUL.FTZ R105, R105, R0.reuse ;  /* 0x0000000069697220 */ /* 0x080fe20000410000 */
[----:B------:R-:W-:Y:S01]  /*63a0*/  UMOV UR59, 0x40000040 ;  /* 0x40000040003b7882 */ /* 0x000fe20000000000 */
[----:B------:R-:W-:Y:S01]  /*63b0*/  UMOV UR56, UR14 ;  /* 0x0000000e00387c82 */ /* 0x000fe20008000000 */
[----:B------:R-:W-:Y:S01]  /*63c0*/  UMOV UR57, UR15 ;  /* 0x0000000f00397c82 */ /* 0x000fe20008000000 */
        /* <DEDUP_REMOVED lines=97> */
[----:B------:R-:W-:Y:S01]  /*69e0*/  UMOV UR59, 0x40000040 ;  /* 0x40000040003b7882 */ /* 0x000fe20000000000 */
[----:B------:R-:W-:Y:S01]  /*69f0*/  UMOV UR56, UR14 ;  /* 0x0000000e00387c82 */ /* 0x000fe20008000000 */
[----:B------:R-:W-:Y:S01]  /*6a00*/  UMOV UR57, UR15 ;  /* 0x0000000f00397c82 */ /* 0x000fe20008000000 */
[----:B------:R-:W-:Y:S01]  /*6a10*/  UIADD3 UR14, UR4, 0x280, URZ ;  /* 0x00000280040e7890 */ /* 0x000fe2000fffe03f */
[----:B------:R-:W-:Y:S01]  /*6a20*/  UMOV UR15, 0x40000040 ;  /* 0x40000040000f7882 */ /* 0x000fe20000000000 */
[----:B------:R-:W-:Y:S02]  /*6a30*/  WARPGROUP.DEPBAR.LE gsb0, 0x0 ;  /* 0x00008000000079c5 */ /* 0x000fe40000010000 */
[----:B-1----:R-:W-:-:S06]  /*6a40*/  WARPGROUP.ARRIVE ;  /* 0x00000000000079c5 */ /* 0x002fcc0000000000 */
[----:B------:R-:W-:Y:S01]  /*6a50*/  HGMMA.64x16x16.F32 R152, gdesc[UR56], RZ, !UPT, gsb0 ;  /* 0x00200000389879f0 */ /* 0x000fe2000c0008ff */
[----:B------:R-:W-:Y:S01]  /*6a60*/  UIADD3 UR58, UR4, 0x2, URZ ;  /* 0x00000002043a7890 */ /* 0x000fe2000fffe03f */
[----:B------:R-:W-:Y:S01]  /*6a70*/  UMOV UR59, 0x40000040 ;  /* 0x40000040003b7882 */ /* 0x000fe20000000000 */
[----:B------:R-:W-:Y:S01]  /*6a80*/  UMOV UR56, UR10 ;  /* 0x0000000a00387c82 */ /* 0x000fe20008000000 */
[----:B------:R-:W-:Y:S01]  /*6a90*/  UMOV UR57, UR11 ;  /* 0x0000000b00397c82 */ /* 0x000fe20008000000 */
[----:B------:R-:W-:Y:S02]  /*6aa0*/  WARPGROUP.DEPBAR.LE gsb0, 0x0 ;  /* 0x00008000000079c5 */ /* 0x000fe40000010000 */
[----:B------:R-:W-:-:S06]  /*6ab0*/  WARPGROUP.ARRIVE ;  /* 0x00000000000079c5 */ /* 0x000fcc0000000000 */
[----:B------:R-:W-:Y:S01]  /*6ac0*/  HGMMA.64x16x16.F32 R184, gdesc[UR56], R184, gsb0 ;  /* 0x0020000038b879f0 */ /* 0x000fe200080008b8 */
        /* <DEDUP_REMOVED lines=25> */
[----:B------:R-:W-:Y:S01]  /*6c60*/  UIADD3 UR10, UR4, 0x6, URZ ;  /* 0x00000006040a7890 */ /* 0x000fe2000fffe03f */
[----:B------:R-:W-:Y:S01]  /*6c70*/  UMOV UR11, 0x40000040 ;  /* 0x40000040000b7882 */ /* 0x000fe20000000000 */
        /* <DEDUP_REMOVED lines=65> */
[----:B------:R-:W-:Y:S02]  /*7090*/  R2UR UR10, R6 ;  /* 0x00000000060a72ca */ /* 0x000fe400000e0000 */
[----:B------:R-:W-:-:S11]  /*70a0*/  R2UR UR11, R7 ;  /* 0x00000000070b72ca */ /* 0x000fd600000e0000 */
[----:B------:R-:W-:Y:S02]  /*70b0*/  UMOV UR56, UR10 ;  /* 0x0000000a00387c82 */ /* 0x000fe40008000000 */
        /* <DEDUP_REMOVED lines=276> */
[----:B------:R-:W-:Y:S01]  /*8200*/  UMOV UR4, UR10 ;  /* 0x0000000a00047c82 */ /* 0x000fe20008000000 */
[----:B------:R-:W-:Y:S02]  /*8210*/  WARPGROUP.DEPBAR.LE gsb0, 0x0 ;  /* 0x00008000000079c5 */ /* 0x000fe40000010000 */
[----:B------:R-:W-:-:S06]  /*8220*/  WARPGROUP.ARRIVE ;  /* 0x00000000000079c5 */ /* 0x000fcc0000000000 */
[----:B------:R-:W-:Y:S03]  /*8230*/  HGMMA.64x16x16.F32 R160, gdesc[UR56], R160, gsb0 ;  /* 0x0020000038a079f0 */ /* 0x000fe600080008a0 */
[----:B------:R-:W-:Y:S02]  /*8240*/  WARPGROUP.DEPBAR.LE gsb0, 0x0 ;  /* 0x00008000000079c5 */ /* 0x000fe40000010000 */
[----:B------:R-:W-:-:S06]  /*8250*/  WARPGROUP.ARRIVE ;  /* 0x00000000000079c5 */ /* 0x000fcc0000000000 */
[----:B------:R-:W-:Y:S03]  /*8260*/  HGMMA.64x16x16.F32 R152, gdesc[UR4], R152, gsb0 ;  /* 0x00200000049879f0 */ /* 0x000fe60008000898 */
[----:B------:R-:W-:Y:S02]  /*8270*/  WARPGROUP.DEPBAR.LE gsb0, 0x0 ;  /* 0x00008000000079c5 */ /* 0x000fe40000010000 */
[----:B------:R-:W-:Y:S05]  /*8280*/  @!P0 BRA `(.L_x_2371) ;  /* 0x0000000000048947 */ /* 0x000fea0003800000 */
[----:B------:R-:W-:Y:S01]  /*8290*/  BPT.TRAP 0x1 ;  /* 0x000000040000795c */ /* 0x000fe20000300000 */
.L_x_2371:
[----:B------:R-:W-:Y:S02]  /*82a0*/  R2UR UR4, R17 ;  /* 0x00000000110472ca */ /* 0x000fe400000e0000 */
[----:B------:R-:W-:-:S11]  /*82b0*/  R2UR UR5, R237 ;  /* 0x00000000ed0572ca */ /* 0x000fd600000e0000 */
[----:B------:R-:W-:Y:S02]  /*82c0*/  ULEA UR4, UR61, UR4, 0x3 ;  /* 0x000000043d047291 */ /* 0x000fe4000f8e183f */
[----:B------:R-:W-:-:S05]  /*82d0*/  IMAD.U32 R0, RZ, RZ, UR5 ;  /* 0x00000005ff007e24 */ /* 0x000fca000f8e00ff */
[----:B------:R-:W-:-:S04]  /*82e0*/  SHF.L.U32 R0, R0, 0x1f, RZ ;  /* 0x0000001f00007819 */ /* 0x000fc800000006ff */
[----:B------:R1:W2:Y:S01]  /*82f0*/  SYNCS.PHASECHK.TRANS64.TRYWAIT P3, [UR4+0x38850], R0 ;  /* 0x03885000ff0075a7 */ /* 0x0002a20008060144 */
[----:B------:R-:W-:Y:S05]  /*8300*/  @!P0 BRA `(.L_x_2372) ;  /* 0x0000000000048947 */ /* 0x000fea0003800000 */
[----:B------:R-:W-:Y:S01]  /*8310*/  BPT.TRAP 0x1 ;  /* 0x000000040000795c */ /* 0x000fe20000300000 */
.L_x_2372:
[----:B--2---:R-:W-:Y:S05]  /*8320*/  @P3 BRA `(.L_x_2373) ;  /* 0x0000000000083947 */ /* 0x004fea0003800000 */
[----:B------:R-:W2:Y:S02]  /*8330*/  SYNCS.PHASECHK.TRANS64.TRYWAIT P3, [UR4+0x38850], R0 ;  /* 0x03885000ff0075a7 */ /* 0x000ea40008060144 */
[----:B--2---:R-:W-:Y:S05]  /*8340*/  @!P3 BRA `(.L_x_2374) ;  /* 0x0000012c008cb947 */ /* 0x004fea0003800000 */
.L_x_2373:
[----:B------:R-:W-:Y:S01]  /*8350*/  R2UR UR5, R17 ;  /* 0x00000000110572ca */ /* 0x000fe200000e0000 */
[----:B------:R-:W-:Y:S01]  /*8360*/  WARPGROUP.ARRIVE ;  /* 0x00000000000079c5 */ /* 0x000fe20000000000 */
[----:B------:R-:W-:Y:S01]  /*8370*/  UMOV UR7, 0x40000040 ;  /* 0x4000004000077882 */ /* 0x000fe20000000000 */
[----:B------:R-:W-:Y:S02]  /*8380*/  R2UR UR15, R212 ;  /* 0x00000000d40f72ca */ /* 0x000fe400000e0000 */
[----:B------:R-:W-:Y:S02]  /*8390*/  R2UR UR10, R236 ;  /* 0x00000000ec0a72ca */ /* 0x000fe400000e0000 */
[----:B------:R-:W-:Y:S02]  /*83a0*/  R2UR UR14, R18 ;  /* 0x00000000120e72ca */ /* 0x000fe400000e0000 */
[----:B------:R-:W-:-:S04]  /*83b0*/  R2UR UR11, R22 ;  /* 0x00000000160b72ca */ /* 0x000fc800000e0000 */
[----:B------:R-:W-:-:S03]  /*83c0*/  UIADD3 UR5, UR5, 0x400, URZ ;  /* 0x0000040005057890 */ /* 0x000fc6000fffe03f */
[----:B-12---:R-:W-:Y:S01]  /*83d0*/  VIADD R0, R213, UR15 ;  /* 0x0000000fd5007c36 */ /* 0x006fe20008000000 */
[----:B------:R-:W-:-:S04]  /*83e0*/  USHF.R.U32.HI UR5, URZ, 0x4, UR5 ;  /* 0x000000043f057899 */ /* 0x000fc80008011605 */
[----:B------:R-:W-:-:S04]  /*83f0*/  ULOP3.LUT UR5, UR5, 0x3fff, URZ, 0xc0, !UPT ;  /* 0x00003fff05057892 */ /* 0x000fc8000f8ec03f */
[----:B------:R-:W-:-:S04]  /*8400*/  ULOP3.LUT UR5, UR5, 0x2800000, URZ, 0xfc, !UPT ;  /* 0x0280000005057892 */ /* 0x000fc8000f8efc3f */
[----:B------:R-:W-:-:S03]  /*8410*/  UIMAD UR5, UR61, 0xa00, UR5 ;  /* 0x00000a003d0578a4 */ /* 0x000fc6000f8e0205 */
[----:B------:R-:W-:-:S04]  /*8420*/  UMOV UR61, UR60 ;  /* 0x0000003c003d7c82 */ /* 0x000fc80008000000 */
        /* <DEDUP_REMOVED lines=20> */
[----:B------:R-:W-:Y:S01]  /*8570*/  @UP0 ULDC UR6, c[0x0][0x44c] ;  /* 0x0001130000060ab9 */ /* 0x000fe20000000800 */
[----:B------:R-:W-:Y:S01]  /*8580*/  UMOV UR7, 0x40000040 ;  /* 0x4000004000077882 */ /* 0x000fe20000000000 */
[----:B------:R-:W-:Y:S01]  /*8590*/  @P2 IMAD.HI.U32 R2, R0, UR6, RZ ;  /* 0x0000000600022c27 */ /* 0x000fe2000f8e00ff */
[----:B------:R-:W-:-:S04]  /*85a0*/  @UP0 ULDC UR6, c[0x0][0x450] ;  /* 0x0001140000060ab9 */ /* 0x000fc80000000800 */
[----:B------:R-:W-:Y:S01]  /*85b0*/  @P2 SHF.R.U32.HI R0, RZ, UR6, R2 ;  /* 0x00000006ff002c19 */ /* 0x000fe20008011602 */
[----:B------:R-:W-:-:S04]  /*85c0*/  UIMAD UR6, UR10, -0x50, URZ ;  /* 0xffffffb00a0678a4 */ /* 0x000fc8000f8e023f */
[----:B0-----:R-:W0:Y:S02]  /*85d0*/  SHFL.IDX PT, R4, R0, 0x1, 0x1c1f ;  /* 0x003c1f0000047f89 */ /* 0x001e2400000e0000 */
[----:B------:R-:W-:Y:S01]  /*85e0*/  IMAD.U32 R2, RZ, RZ, UR6 ;  /* 0x00000006ff027e24 */ /* 0x000fe2000f8e00ff */
[----:B------:R-:W-:-:S03]  /*85f0*/  UIADD3 UR6, UR5, 0x200, URZ ;  /* 0x0000020005067890 */ /* 0x000fc6000fffe03f */
[----:B------:R-:W-:Y:S01]  /*8600*/  ULDC UR5, c[0x0][0x988] ;  /* 0x0002620000057ab9 */ /* 0x000fe20000000800 */
[----:B------:R-:W-:Y:S01]  /*8610*/  IADD3 R2, -R19, 0x1, R2 ;  /* 0x0000000113027810 */ /* 0x000fe20007ffe102 */
[----:B------:R-:W-:Y:S02]  /*8620*/  WARPGROUP.DEPBAR.LE gsb0, 0x0 ;  /* 0x00008000000079c5 */ /* 0x000fe40000010000 */
[----:B------:R-:W-:Y:S01]  /*8630*/  IMAD.U32 R196, RZ, RZ, UR14 ;  /* 0x0000000effc47e24 */ /* 0x000fe2000f8e00ff */
[----:B------:R-:W-:-:S04]  /*8640*/  WARPGROUP.ARRIVE ;  /* 0x00000000000079c5 */ /* 0x000fc80000000000 */
[----:B------:R-:W-:Y:S02]  /*8650*/  IADD3 R2, -R196, UR11, R2 ;  /* 0x0000000bc4027c10 */ /* 0x000fe4000fffe102 */
[----:B------:R-:W-:Y:S01]  /*8660*/  R2UR UR11, R3 ;  /* 0x00000000030b72ca */ /* 0x000fe200000e0000 */
[----:B------:R-:W-:Y:S01]  /*8670*/  HGMMA.64x256x16.F32 R24, R192, gdesc[UR4].tnspB, R24, gsb0 ;  /* 0x43e00004c0187df0 */ /* 0x000fe20008000818 */
[----:B------:R-:W-:Y:S01]  /*8680*/  R2UR UR6, R20 ;  /* 0x00000000140672ca */ /* 0x000fe200000e0000 */
[----:B0-----:R-:W-:-:S05]  /*8690*/  IMAD.IADD R3, R2, 0x1, R4 ;  /* 0x0000000102037824 */ /* 0x001fca00078e0204 */
[C---:B------:R-:W-:Y:S02]  /*86a0*/  ISETP.GT.AND P3, PT, R3.reuse, RZ, PT ;  /* 0x000000ff0300720c */ /* 0x040fe40003f64270 */
[C---:B------:R-:W-:Y:S02]  /*86b0*/  ISETP.GT.AND P4, PT, R3.reuse, 0x1, PT ;  /* 0x000000010300780c */ /* 0x040fe40003f84270 */
[----:B------:R-:W-:Y:S02]  /*86c0*/  FSEL R186, R186, -INF , P3 ;  /* 0xff800000baba7808 */ /* 0x000fe40001800000 */
[----:B------:R-:W-:Y:S01]  /*86d0*/  ISETP.GT.AND P3, PT, R3, 0x8, PT ;  /* 0x000000080300780c */ /* 0x000fe20003f64270 */
[----:B------:R-:W-:Y:S01]  /*86e0*/  UISETP.GT.AND UP1, UPT, UR10, UR6, UPT ;  /* 0x000000060a00728c */ /* 0x000fe2000bf24270 */
[----:B------:R-:W-:Y:S02]  /*86f0*/  FSEL R187, R187, -INF , P4 ;  /* 0xff800000bbbb7808 */ /* 0x000fe40002000000 */
        /* <DEDUP_REMOVED lines=50> */
[----:B------:R-:W-:Y:S01]  /*8a20*/  FSEL R158, R158, -INF , P6 ;  /* 0xff8000009e9e7808 */ /* 0x000fe20003000000 */
[----:B------:R-:W0:Y:S01]  /*8a30*/  SHFL.IDX PT, R3, R0, RZ, 0x1c1f ;  /* 0x001c1fff00037589 */ /* 0x000e2200000e0000 */
[----:B------:R-:W-:Y:S02]  /*8a40*/  FMNMX.FTZ R4, R155, R4, !PT ;  /* 0x000000049b047209 */ /* 0x000fe40007810000 */
[----:B------:R-:W-:Y:S02]  /*8a50*/  FSEL R159, R159, -INF , P5 ;  /* 0xff8000009f9f7808 */ /* 0x000fe40002800000 */
[----:B------:R-:W-:Y:S02]  /*8a60*/  FMNMX.FTZ R4, R158, R4, !PT ;  /* 0x000000049e047209 */ /* 0x000fe40007810000 */
[----:B------:R-:W-:-:S02]  /*8a70*/  R2UR UR6, R16 ;  /* 0x00000000100672ca */ /* 0x000fc400000e0000 */
[----:B------:R-:W-:-:S05]  /*8a80*/  FMNMX.FTZ R4, R159, R4, !PT ;  /* 0x000000049f047209 */ /* 0x000fca0007810000 */
[----:B------:R-:W1:Y:S06]  /*8a90*/  SHFL.BFLY PT, R0, R4, 0x2, 0x1f ;  /* 0x0c401f0004007f89 */ /* 0x000e6c00000e0000 */
[----:B------:R-:W-:Y:S02]  /*8aa0*/  IMAD.U32 R237, RZ, RZ, UR6 ;  /* 0x00000006ffed7e24 */ /* 0x000fe4000f8e00ff */
[----:B0-----:R-:W-:-:S05]  /*8ab0*/  IMAD.IADD R2, R2, 0x1, R3 ;  /* 0x0000000102027824 */ /* 0x001fca00078e0203 */
[C---:B------:R-:W-:Y:S02]  /*8ac0*/  ISETP.GT.AND P3, PT, R2.reuse, RZ, PT ;  /* 0x000000ff0200720c */ /* 0x040fe40003f64270 */
[----:B------:R-:W-:Y:S02]  /*8ad0*/  ISETP.GT.AND P4, PT, R2, 0x1, PT ;  /* 0x000000010200780c */ /* 0x000fe40003f84270 */
[----:B------:R-:W-:Y:S02]  /*8ae0*/  FSEL R184, R184, -INF , P3 ;  /* 0xff800000b8b87808 */ /* 0x000fe40001800000 */
[----:B------:R-:W-:Y:S02]  /*8af0*/  ISETP.GT.AND P5, PT, R2, 0x8, PT ;  /* 0x000000080200780c */ /* 0x000fe40003fa4270 */
[----:B------:R-:W-:Y:S02]  /*8b00*/  FSEL R185, R185, -INF , P4 ;  /* 0xff800000b9b97808 */ /* 0x000fe40002000000 */
[----:B-1----:R-:W-:-:S02]  /*8b10*/  FMNMX.FTZ R4, R4, R0, !PT ;  /* 0x0000000004047209 */ /* 0x002fc40007810000 */
[----:B------:R-:W-:Y:S02]  /*8b20*/  FMNMX.FTZ R3, R184, R235, !PT ;  /* 0x000000ebb8037209 */ /* 0x000fe40007810000 */
[----:B------:R-:W-:Y:S01]  /*8b30*/  ISETP.GT.AND P6, PT, R2, 0x9, PT ;  /* 0x000000090200780c */ /* 0x000fe20003fc4270 */
[----:B------:R-:W0:Y:S01]  /*8b40*/  SHFL.BFLY PT, R0, R4, 0x1, 0x1f ;  /* 0x0c201f0004007f89 */ /* 0x000e2200000e0000 */
[----:B------:R-:W-:Y:S02]  /*8b50*/  FSEL R188, R188, -INF , P5 ;  /* 0xff800000bcbc7808 */ /* 0x000fe40002800000 */
[----:B------:R-:W-:Y:S02]  /*8b60*/  FMNMX.FTZ R3, R185, R3, !PT ;  /* 0x00000003b9037209 */ /* 0x000fe40007810000 */
[----:B------:R-:W-:Y:S02]  /*8b70*/  FSEL R189, R189, -INF , P6 ;  /* 0xff800000bdbd7808 */ /* 0x000fe40003000000 */
[----:B------:R-:W-:-:S02]  /*8b80*/  ISETP.GT.AND P3, PT, R2, 0x10, PT ;  /* 0x000000100200780c */ /* 0x000fc40003f64270 */
[----:B------:R-:W-:Y:S02]  /*8b90*/  FMNMX.FTZ R3, R188, R3, !PT ;  /* 0x00000003bc037209 */ /* 0x000fe40007810000 */
[----:B------:R-:W-:Y:S02]  /*8ba0*/  ISETP.GT.AND P4, PT, R2, 0x11, PT ;  /* 0x000000110200780c */ /* 0x000fe40003f84270 */
[----:B------:R-:W-:Y:S02]  /*8bb0*/  FSEL R176, R176, -INF , P3 ;  /* 0xff800000b0b07808 */ /* 0x000fe40001800000 */
[----:B------:R-:W-:Y:S02]  /*8bc0*/  FMNMX.FTZ R3, R189, R3, !PT ;  /* 0x00000003bd037209 */ /* 0x000fe40007810000 */
[----:B------:R-:W-:Y:S02]  /*8bd0*/  ISETP.GT.AND P5, PT, R2, 0x18, PT ;  /* 0x000000180200780c */ /* 0x000fe40003fa4270 */
[----:B------:R-:W-:-:S02]  /*8be0*/  FSEL R177, R177, -INF , P4 ;  /* 0xff800000b1b17808 */ /* 0x000fc40002000000 */
[----:B------:R-:W-:Y:S02]  /*8bf0*/  FMNMX.FTZ R3, R176, R3, !PT ;  /* 0x00000003b0037209 */ /* 0x000fe40007810000 */
[----:B------:R-:W-:Y:S02]  /*8c00*/  ISETP.GT.AND P6, PT, R2, 0x19, PT ;  /* 0x000000190200780c */ /* 0x000fe40003fc4270 */
[----:B0-----:R-:W-:Y:S02]  /*8c10*/  FMNMX.FTZ R4, R4, R0, !PT ;  /* 0x0000000004047209 */ /* 0x001fe40007810000 */
[----:B------:R-:W-:Y:S02]  /*8c20*/  FSEL R180, R180, -INF , P5 ;  /* 0xff800000b4b47808 */ /* 0x000fe40002800000 */
[----:B------:R-:W-:Y:S02]  /*8c30*/  FMNMX.FTZ R0, R177, R3, !PT ;  /* 0x00000003b1007209 */ /* 0x000fe40007810000 */
[----:B------:R-:W-:-:S02]  /*8c40*/  FSEL R181, R181, -INF , P6 ;  /* 0xff800000b5b57808 */ /* 0x000fc40003000000 */
[----:B------:R-:W-:Y:S02]  /*8c50*/  ISETP.GT.AND P3, PT, R2, 0x20, PT ;  /* 0x000000200200780c */ /* 0x000fe40003f64270 */
        /* <DEDUP_REMOVED lines=10> */
[----:B------:R-:W-:-:S02]  /*8d00*/  FSEL R173, R173, -INF , P6 ;  /* 0xff800000adad7808 */ /* 0x000fc40003000000 */
[----:B------:R-:W-:Y:S02]  /*8d10*/  ISETP.GT.AND P3, PT, R2, 0x30, PT ;  /* 0x000000300200780c */ /* 0x000fe40003f64270 */
[----:B------:R-:W-:Y:S02]  /*8d20*/  FMNMX.FTZ R0, R172, R0, !PT ;  /* 0x00000000ac007209 */ /* 0x000fe40007810000 */
[C---:B------:R-:W-:Y:S02]  /*8d30*/  ISETP.GT.AND P4, PT, R2.reuse, 0x31, PT ;  /* 0x000000310200780c */ /* 0x040fe40003f84270 */
[----:B------:R-:W-:Y:S02]  /*8d40*/  ISETP.GT.AND P6, PT, R2, 0x39, PT ;  /* 0x000000390200780c */ /* 0x000fe40003fc4270 */
[----:B------:R-:W-:Y:S02]  /*8d50*/  FSEL R160, R160, -INF , P3 ;  /* 0xff800000a0a07808 */ /* 0x000fe40001800000 */
[----:B------:R-:W-:-:S02]  /*8d60*/  FMNMX.FTZ R0, R173, R0, !PT ;  /* 0x00000000ad007209 */ /* 0x000fc40007810000 */
[----:B------:R-:W-:Y:S02]  /*8d70*/  ISETP.GT.AND P5, PT, R2, 0x38, PT ;  /* 0x000000380200780c */ /* 0x000fe40003fa4270 */
[----:B------:R-:W-:Y:S02]  /*8d80*/  FSEL R161, R161, -INF , P4 ;  /* 0xff800000a1a17808 */ /* 0x000fe40002000000 */
[----:B------:R-:W-:Y:S02]  /*8d90*/  FSEL R165, R165, -INF , P6 ;  /* 0xff800000a5a57808 */ /* 0x000fe40003000000 */
[----:B------:R-:W-:Y:S02]  /*8da0*/  FMNMX.FTZ R0, R160, R0, !PT ;  /* 0x00000000a0007209 */ /* 0x000fe40007810000 */
[----:B------:R-:W-:Y:S02]  /*8db0*/  ISETP.GT.AND P6, PT, R2, 0x40, PT ;  /* 0x000000400200780c */ /* 0x000fe40003fc4270 */
[----:B------:R-:W-:-:S02]  /*8dc0*/  FSEL R164, R164, -INF , P5 ;  /* 0xff800000a4a47808 */ /* 0x000fc40002800000 */
[----:B------:R-:W-:Y:S02]  /*8dd0*/  FMNMX.FTZ R0, R161, R0, !PT ;  /* 0x00000000a1007209 */ /* 0x000fe40007810000 */
[----:B------:R-:W-:Y:S02]  /*8de0*/  FSEL R152, R152, -INF , P6 ;  /* 0xff80000098987808 */ /* 0x000fe40003000000 */
[----:B------:R-:W-:Y:S02]  /*8df0*/  FSETP.NEU.FTZ.AND P6, PT, R4, -INF , PT ;  /* 0xff8000000400780b */ /* 0x000fe40003fdd000 */
[----:B------:R-:W-:Y:S02]  /*8e00*/  FMNMX.FTZ R0, R164, R0, !PT ;  /* 0x00000000a4007209 */ /* 0x000fe40007810000 */
[----:B------:R-:W-:Y:S02]  /*8e10*/  ISETP.GT.AND P3, PT, R2, 0x41, PT ;  /* 0x000000410200780c */ /* 0x000fe40003f64270 */
[----:B------:R-:W-:-:S02]  /*8e20*/  FMNMX.FTZ R0, R165, R0, !PT ;  /* 0x00000000a5007209 */ /* 0x000fc40007810000 */
[----:B------:R-:W-:Y:S02]  /*8e30*/  ISETP.GT.AND P4, PT, R2, 0x48, PT ;  /* 0x000000480200780c */ /* 0x000fe40003f84270 */
[----:B------:R-:W-:Y:S02]  /*8e40*/  FMNMX.FTZ R0, R152, R0, !PT ;  /* 0x0000000098007209 */ /* 0x000fe40007810000 */
[----:B------:R-:W-:Y:S01]  /*8e50*/  ISETP.GT.AND P5, PT, R2, 0x49, PT ;  /* 0x000000490200780c */ /* 0x000fe20003fa4270 */
[----:B------:R-:W-:Y:S02]  /*8e60*/  WARPGROUP.DEPBAR.LE gsb0, 0x0 ;  /* 0x00008000000079c5 */ /* 0x000fe40000010000 */
[----:B------:R-:W-:-:S05]  /*8e70*/  FMUL.FTZ R192, R4, UR5 ;  /* 0x0000000504c07c20 */ /* 0x000fca0008410000 */
[----:B------:R-:W-:-:S05]  /*8e80*/  FSEL R192, R192, RZ, P6 ;  /* 0x000000ffc0c07208 */ /* 0x000fca0003000000 */
[--C-:B------:R-:W-:Y:S01]  /*8e90*/  FFMA.FTZ R211, R190, UR5, -R192.reuse ;  /* 0x00000005bed37c23 */ /* 0x100fe200080108c0 */
[----:B------:R-:W-:Y:S01]  /*8ea0*/  FSEL R190, R153, -INF , P3 ;  /* 0xff80000099be7808 */ /* 0x000fe20001800000 */
[--C-:B------:R-:W-:Y:S01]  /*8eb0*/  FFMA.FTZ R205, R178, UR5, -R192.reuse ;  /* 0x00000005b2cd7c23 */ /* 0x100fe200080108c0 */
[----:B------:R-:W-:Y:S01]  /*8ec0*/  FSEL R178, R156, -INF , P4 ;  /* 0xff8000009cb27808 */ /* 0x000fe20002000000 */
[--C-:B------:R-:W-:Y:S01]  /*8ed0*/  FFMA.FTZ R209, R186, UR5, -R192.reuse ;  /* 0x00000005bad17c23 */ /* 0x100fe200080108c0 */
[----:B------:R-:W-:Y:S01]  /*8ee0*/  FMNMX.FTZ R0, R190, R0, !PT ;  /* 0x00000000be007209 */ /* 0x000fe20007810000 */
[--C-:B------:R-:W-:Y:S01]  /*8ef0*/  FFMA.FTZ R186, R187, UR5, -R192.reuse ;  /* 0x00000005bbba7c23 */ /* 0x100fe200080108c0 */
[--C-:B------:R-:W-:Y:S01]  /*8f00*/  FFMA.FTZ R187, R191, UR5, -R192.reuse ;  /* 0x00000005bfbb7c23 */ /* 0x100fe200080108c0 */
[----:B------:R-:W-:Y:S01]  /*8f10*/  FSEL R191, R157, -INF , P5 ;  /* 0xff8000009dbf7808 */ /* 0x000fe20002800000 */
[--C-:B------:R-:W-:Y:S01]  /*8f20*/  FFMA.FTZ R193, R154, UR5, -R192.reuse ;  /* 0x000000059ac17c23 */ /* 0x100fe200080108c0 */
[----:B------:R-:W-:Y:S01]  /*8f30*/  FMNMX.FTZ R0, R178, R0, !PT ;  /* 0x00000000b2007209 */ /* 0x000fe20007810000 */
[--C-:B------:R-:W-:Y:S01]  /*8f40*/  FFMA.FTZ R154, R155, UR5, -R192.reuse ;  /* 0x000000059b9a7c23 */ /* 0x100fe200080108c0 */
[--C-:B------:R-:W-:Y:S01]  /*8f50*/  FFMA.FTZ R195, R158, UR5, -R192.reuse ;  /* 0x000000059ec37c23 */ /* 0x100fe200080108c0 */
[----:B------:R-:W-:Y:S01]  /*8f60*/  MUFU.EX2 R209, R209 ;  /* 0x000000d100d17308 */ /* 0x000fe20000000800 */
[----:B------:R-:W-:Y:S01]  /*8f70*/  FMNMX.FTZ R0, R191, R0, !PT ;  /* 0x00000000bf007209 */ /* 0x000fe20007810000 */
[--C-:B------:R-:W-:Y:S01]  /*8f80*/  FFMA.FTZ R199, R166, UR5, -R192.reuse ;  /* 0x00000005a6c77c23 */ /* 0x100fe200080108c0 */
[--C-:B------:R-:W-:Y:S01]  /*8f90*/  FFMA.FTZ R197, R162, UR5, -R192.reuse ;  /* 0x00000005a2c57c23 */ /* 0x100fe200080108c0 */
[--C-:B------:R-:W-:Y:S01]  /*8fa0*/  FFMA.FTZ R201, R170, UR5, -R192.reuse ;  /* 0x00000005aac97c23 */ /* 0x100fe200080108c0 */
[--C-:B------:R-:W-:Y:S01]  /*8fb0*/  FFMA.FTZ R157, R171, UR5, -R192.reuse ;  /* 0x00000005ab9d7c23 */ /* 0x100fe200080108c0 */
[----:B------:R-:W0:Y:S01]  /*8fc0*/  SHFL.BFLY PT, R2, R0, 0x2, 0x1f ;  /* 0x0c401f0000027f89 */ /* 0x000e2200000e0000 */
[--C-:B------:R-:W-:Y:S01]  /*8fd0*/  FFMA.FTZ R162, R163, UR5, -R192.reuse ;  /* 0x00000005a3a27c23 */ /* 0x100fe200080108c0 */
[----:B------:R-:W-:Y:S01]  /*8fe0*/  MUFU.EX2 R186, R186 ;  /* 0x000000ba00ba7308 */ /* 0x000fe20000000800 */
[--C-:B------:R-:W-:Y:S01]  /*8ff0*/  FFMA.FTZ R153, R179, UR5, -R192.reuse ;  /* 0x00000005b3997c23 */ /* 0x100fe200080108c0 */
[--C-:B------:R-:W-:Y:S01]  /*9000*/  FFMA.FTZ R207, R182, UR5, -R192.reuse ;  /* 0x00000005b6cf7c23 */ /* 0x100fe200080108c0 */
[--C-:B------:R-:W-:Y:S01]  /*9010*/  FFMA.FTZ R156, R183, UR5, -R192.reuse ;  /* 0x00000005b79c7c23 */ /* 0x100fe200080108c0 */
[--C-:B------:R-:W-:Y:S01]  /*9020*/  FFMA.FTZ R203, R174, UR5, -R192.reuse ;  /* 0x00000005aecb7c23 */ /* 0x100fe200080108c0 */
[--C-:B------:R-:W-:Y:S01]  /*9030*/  FFMA.FTZ R170, R175, UR5, -R192.reuse ;  /* 0x00000005afaa7c23 */ /* 0x100fe200080108c0 */
[--C-:B------:R-:W-:Y:S01]  /*9040*/  FFMA.FTZ R163, R167, UR5, -R192.reuse ;  /* 0x00000005a7a37c23 */ /* 0x100fe200080108c0 */
[----:B------:R-:W-:Y:S01]  /*9050*/  FFMA.FTZ R159, R159, UR5, -R192 ;  /* 0x000000059f9f7c23 */ /* 0x000fe200080108c0 */
[----:B------:R-:W-:Y:S08]  /*9060*/  MUFU.EX2 R211, R211 ;  /* 0x000000d300d37308 */ /* 0x000ff00000000800 */
[----:B------:R-:W-:Y:S01]  /*9070*/  MUFU.EX2 R187, R187 ;  /* 0x000000bb00bb7308 */ /* 0x000fe20000000800 */
[----:B0-----:R-:W-:-:S02]  /*9080*/  FMNMX.FTZ R0, R0, R2, !PT ;  /* 0x0000000200007209 */ /* 0x001fc40007810000 */
[----:B------:R-:W-:-:S05]  /*9090*/  FSEL R2, R4, RZ, P6 ;  /* 0x000000ff04027208 */ /* 0x000fca0003000000 */
[----:B------:R-:W-:Y:S01]  /*90a0*/  MUFU.EX2 R205, R205 ;  /* 0x000000cd00cd7308 */ /* 0x000fe20000000800 */
[----:B------:R-:W0:Y:S01]  /*90b0*/  SHFL.BFLY PT, R3, R0, 0x1, 0x1f ;  /* 0x0c201f0000037f89 */ /* 0x000e2200000e0000 */
[----:B------:R-:W-:Y:S01]  /*90c0*/  FADD.FTZ R2, -R2, R21 ;  /* 0x0000001502027221 */ /* 0x000fe20000010100 */
[----:B------:R-:W-:Y:S01]  /*90d0*/  IMAD.U32 R21, RZ, RZ, UR4 ;  /* 0x00000004ff157e24 */ /* 0x000fe2000f8e00ff */
[----:B------:R-:W-:Y:S02]  /*90e0*/  UIADD3 UR4, UR10, -0x1, URZ ;  /* 0xffffffff0a047890 */ /* 0x000fe4000fffe03f */
[----:B------:R-:W-:Y:S02]  /*90f0*/  FMUL.FTZ R2, R2, UR5 ;  /* 0x0000000502027c20 */ /* 0x000fe40008410000 */
[----:B------:R-:W-:Y:S01]  /*9100*/  MUFU.EX2 R153, R153 ;  /* 0x0000009900997308 */ /* 0x000fe20000000800 */
[----:B------:R-:W-:Y:S02]  /*9110*/  @!P1 VIADD R21, R21, 0x38860 ;  /* 0x0003886015159836 */ /* 0x000fe40000000000 */
[----:B------:R-:W-:-:S03]  /*9120*/  IMAD.U32 R236, RZ, RZ, UR4 ;  /* 0x00000004ffec7e24 */ /* 0x000fc6000f8e00ff */
[----:B------:R-:W-:Y:S02]  /*9130*/  @!P1 PRMT R21, RZ, 0x654, R21 ;  /* 0x00000654ff159816 */ /* 0x000fe40000000015 */
[----:B------:R-:W1:Y:S08]  /*9140*/  MUFU.EX2 R2, R2 ;  /* 0x0000000200027308 */ /* 0x000e700000000800 */
[----:B------:R-:W-:Y:S01]  /*9150*/  MUFU.EX2 R207, R207 ;  /* 0x000000cf00cf7308 */ /* 0x000fe20000000800 */
[----:B0-----:R-:W-:Y:S01]  /*9160*/  FMNMX.FTZ R3, R0, R3, !PT ;  /* 0x0000000300037209 */ /* 0x001fe20007810000 */
[----:B------:R-:W-:-:S03]  /*9170*/  IMAD.U32 R0, RZ, RZ, UR11 ;  /* 0x0000000bff007e24 */ /* 0x000fc6000f8e00ff */
[C---:B------:R-:W-:Y:S01]  /*9180*/  FSETP.NEU.FTZ.AND P3, PT, R3.reuse, -INF , PT ;  /* 0xff8000000300780b */ /* 0x040fe20003f7d000 */
[----:B------:R-:W-:Y:S02]  /*9190*/  @!P1 VIADD R0, R0, 0x38840 ;  /* 0x0003884000009836 */ /* 0x000fe40000000000 */
[----:B------:R-:W-:Y:S01]  /*91a0*/  FMUL.FTZ R155, R3, UR5 ;  /* 0x00000005039b7c20 */ /* 0x000fe20008410000 */
[----:B------:R-:W-:Y:S01]  /*91b0*/  MUFU.EX2 R156, R156 ;  /* 0x0000009c009c7308 */ /* 0x000fe20000000800 */
[----:B-1----:R-:W-:Y:S01]  /*91c0*/  FFMA.FTZ R5, R2, R5, R209 ;  /* 0x0000000502057223 */ /* 0x002fe200000100d1 */
[C---:B------:R-:W-:Y:S02]  /*91d0*/  F2FP.F16.F32.PACK_AB R209, R186.reuse, R209 ;  /* 0x000000d1bad1723e */ /* 0x040fe400000000ff */
[----:B------:R-:W-:Y:S01]  /*91e0*/  @!P1 PRMT R0, RZ, 0x654, R0 ;  /* 0x00000654ff009816 */ /* 0x000fe20000000000 */
[----:B------:R-:W-:Y:S01]  /*91f0*/  FADD.FTZ R5, R186, R5 ;  /* 0x00000005ba057221 */ /* 0x000fe20000010000 */
[----:B------:R-:W-:-:S02]  /*9200*/  FSEL R155, R155, RZ, P3 ;  /* 0x000000ff9b9b7208 */ /* 0x000fc40001800000 */
[----:B------:R0:W-:Y:S01]  /*9210*/  @!P1 SYNCS.ARRIVE.TRANS64.RED.A1T0 RZ, [R0+URZ], RZ ;  /* 0x000000ff00ff99a7 */ /* 0x0001e2000810043f */
[----:B------:R-:W-:Y:S01]  /*9220*/  FADD.FTZ R5, R211, R5 ;  /* 0x00000005d3057221 */ /* 0x000fe20000010000 */
[----:B------:R-:W-:Y:S01]  /*9230*/  MUFU.EX2 R201, R201 ;  /* 0x000000c900c97308 */ /* 0x000fe20000000800 */
[--C-:B------:R-:W-:Y:S01]  /*9240*/  FFMA.FTZ R208, R184, UR5, -R155.reuse ;  /* 0x00000005b8d07c23 */ /* 0x100fe2000801089b */
[--C-:B------:R-:W-:Y:S01]  /*9250*/  FFMA.FTZ R158, R185, UR5, -R155.reuse ;  /* 0x00000005b99e7c23 */ /* 0x100fe2000801089b */
[--C-:B------:R-:W-:Y:S01]  /*9260*/  FFMA.FTZ R210, R188, UR5, -R155.reuse ;  /* 0x00000005bcd27c23 */ /* 0x100fe2000801089b */
[--C-:B------:R-:W-:Y:S01]  /*9270*/  FFMA.FTZ R166, R189, UR5, -R155.reuse ;  /* 0x00000005bda67c23 */ /* 0x100fe2000801089b */
[--C-:B------:R-:W-:Y:S01]  /*9280*/  FFMA.FTZ R204, R176, UR5, -R155.reuse ;  /* 0x00000005b0cc7c23 */ /* 0x100fe2000801089b */
[----:B0-----:R-:W-:Y:S01]  /*9290*/  FSEL R0, R3, RZ, P3 ;  /* 0x000000ff03007208 */ /* 0x001fe20001800000 */
[--C-:B------:R-:W-:Y:S01]  /*92a0*/  FFMA.FTZ R171, R177, UR5, -R155.reuse ;  /* 0x00000005b1ab7c23 */ /* 0x100fe2000801089b */
[----:B------:R-:W-:Y:S01]  /*92b0*/  MUFU.EX2 R208, R208 ;  /* 0x000000d000d07308 */ /* 0x000fe20000000800 */
[--C-:B------:R-:W-:Y:S01]  /*92c0*/  FFMA.FTZ R192, R152, UR5, -R155.reuse ;  /* 0x0000000598c07c23 */ /* 0x100fe2000801089b */
[----:B------:R-:W-:Y:S01]  /*92d0*/  FFMA.FTZ R206, R180, UR5, -R155 ;  /* 0x00000005b4ce7c23 */ /* 0x000fe2000801089b */
[----:B------:R-:W-:Y:S01]  /*92e0*/  FADD.FTZ R0, -R0, R235 ;  /* 0x000000eb00007221 */ /* 0x000fe20000010100 */
[--C-:B------:R-:W-:Y:S01]  /*92f0*/  FFMA.FTZ R167, R181, UR5, -R155.reuse ;  /* 0x00000005b5a77c23 */ /* 0x100fe2000801089b */
[----:B------:R-:W-:Y:S01]  /*9300*/  FFMA.FTZ R200, R168, UR5, -R155 ;  /* 0x00000005a8c87c23 */ /* 0x000fe2000801089b */
[----:B------:R-:W-:Y:S01]  /*9310*/  FADD.FTZ R5, R187, R5 ;  /* 0x00000005bb057221 */ /* 0x000fe20000010000 */
[----:B------:R-:W-:Y:S01]  /*9320*/  FMUL.FTZ R0, R0, UR5 ;  /* 0x0000000500007c20 */ /* 0x000fe20008410000 */
[----:B------:R-:W-:Y:S01]  /*9330*/  MUFU.EX2 R158, R158 ;  /* 0x0000009e009e7308 */ /* 0x000fe20000000800 */
[--C-:B------:R-:W-:Y:S01]  /*9340*/  FFMA.FTZ R168, R169, UR5, -R155.reuse ;  /* 0x00000005a9a87c23 */ /* 0x100fe2000801089b */
[--C-:B------:R-:W-:Y:S01]  /*9350*/  FFMA.FTZ R196, R160, UR5, -R155.reuse ;  /* 0x00000005a0c47c23 */ /* 0x100fe2000801089b */
[--C-:B------:R-:W-:Y:S01]  /*9360*/  FFMA.FTZ R202, R172, UR5, -R155.reuse ;  /* 0x00000005acca7c23 */ /* 0x100fe2000801089b */
[----:B------:R0:W-:Y:S01]  /*9370*/  @!P1 SYNCS.ARRIVE.TRANS64.RED.A1T0 RZ, [R21+URZ], RZ ;  /* 0x000000ff15ff99a7 */ /* 0x0001e2000810043f */
[--C-:B------:R-:W-:Y:S01]  /*9380*/  FFMA.FTZ R161, R161, UR5, -R155.reuse ;  /* 0x00000005a1a17c23 */ /* 0x100fe2000801089b */
[--C-:B------:R-:W-:Y:S01]  /*9390*/  FFMA.FTZ R198, R164, UR5, -R155.reuse ;  /* 0x00000005a4c67c23 */ /* 0x100fe2000801089b */
[--C-:B------:R-:W-:Y:S01]  /*93a0*/  FFMA.FTZ R165, R165, UR5, -R155.reuse ;  /* 0x00000005a5a57c23 */ /* 0x100fe2000801089b */
[----:B------:R-:W1:Y:S01]  /*93b0*/  MUFU.EX2 R0, R0 ;  /* 0x0000000000007308 */ /* 0x000e620000000800 */
[--C-:B------:R-:W-:Y:S01]  /*93c0*/  FFMA.FTZ R190, R190, UR5, -R155.reuse ;  /* 0x00000005bebe7c23 */ /* 0x100fe2000801089b */
[--C-:B------:R-:W-:Y:S01]  /*93d0*/  FFMA.FTZ R178, R178, UR5, -R155.reuse ;  /* 0x00000005b2b27c23 */ /* 0x100fe2000801089b */
[----:B------:R-:W-:Y:S01]  /*93e0*/  PLOP3.LUT P3, PT, PT, PT, UP1, 0x80, 0x0 ;  /* 0x000000000000781c */ /* 0x000fe20003f6f018 */
[--C-:B0-----:R-:W-:Y:S01]  /*93f0*/  FFMA.FTZ R21, R173, UR5, -R155.reuse ;  /* 0x00000005ad157c23 */ /* 0x101fe2000801089b */
[----:B------:R-:W-:Y:S01]  /*9400*/  FFMA.FTZ R155, R191, UR5, -R155 ;  /* 0x00000005bf9b7c23 */ /* 0x000fe2000801089b */
[----:B------:R-:W-:Y:S01]  /*9410*/  F2FP.F16.F32.PACK_AB R211, R187, R211 ;  /* 0x000000d3bbd3723e */ /* 0x000fe200000000ff */
[----:B------:R-:W-:Y:S01]  /*9420*/  IMAD.MOV.U32 R235, RZ, RZ, R3 ;  /* 0x000000ffffeb7224 */ /* 0x000fe200078e0003 */
[----:B------:R-:W0:Y:S08]  /*9430*/  MUFU.EX2 R210, R210 ;  /* 0x000000d200d27308 */ /* 0x000e300000000800 */
[----:B------:R-:W2:Y:S01]  /*9440*/  MUFU.EX2 R166, R166 ;  /* 0x000000a600a67308 */ /* 0x000ea20000000800 */
[----:B-1----:R-:W-:Y:S01]  /*9450*/  FFMA.FTZ R152, R0, R14, R208 ;  /* 0x0000000e00987223 */ /* 0x002fe200000100d0 */
[----:B------:R-:W-:-:S03]  /*9460*/  F2FP.F16.F32.PACK_AB R208, R158, R208 ;  /* 0x000000d09ed0723e */ /* 0x000fc600000000ff */
[----:B------:R-:W-:-:S03]  /*9470*/  FADD.FTZ R152, R158, R152 ;  /* 0x000000989e987221 */ /* 0x000fc60000010000 */
[----:B------:R-:W1:Y:S01]  /*9480*/  MUFU.EX2 R204, R204 ;  /* 0x000000cc00cc7308 */ /* 0x000e620000000800 */
[----:B0-----:R-:W-:-:S07]  /*9490*/  FADD.FTZ R152, R210, R152 ;  /* 0x00000098d2987221 */ /* 0x001fce0000010000 */
[----:B------:R-:W0:Y:S01]  /*94a0*/  MUFU.EX2 R171, R171 ;  /* 0x000000ab00ab7308 */ /* 0x000e220000000800 */
[C---:B--2---:R-:W-:Y:S01]  /*94b0*/  FADD.FTZ R152, R166.reuse, R152 ;  /* 0x00000098a6987221 */ /* 0x044fe20000010000 */
[----:B------:R-:W-:-:S06]  /*94c0*/  F2FP.F16.F32.PACK_AB R210, R166, R210 ;  /* 0x000000d2a6d2723e */ /* 0x000fcc00000000ff */
[----:B------:R-:W2:Y:S01]  /*94d0*/  MUFU.EX2 R206, R206 ;  /* 0x000000ce00ce7308 */ /* 0x000ea20000000800 */
[----:B-1----:R-:W-:Y:S01]  /*94e0*/  FADD.FTZ R160, R204, R152 ;  /* 0x00000098cca07221 */ /* 0x002fe20000010000 */
[----:B------:R-:W-:Y:S01]  /*94f0*/  FADD.FTZ R152, R205, R5 ;  /* 0x00000005cd987221 */ /* 0x000fe20000010000 */
[----:B------:R-:W-:-:S03]  /*9500*/  F2FP.F16.F32.PACK_AB R205, R153, R205 ;  /* 0x000000cd99cd723e */ /* 0x000fc600000000ff */
[----:B------:R-:W-:Y:S02]  /*9510*/  FADD.FTZ R152, R153, R152 ;  /* 0x0000009899987221 */ /* 0x000fe40000010000 */
[----:B------:R-:W1:Y:S01]  /*9520*/  MUFU.EX2 R167, R167 ;  /* 0x000000a700a77308 */ /* 0x000e620000000800 */
[----:B0-----:R-:W-:Y:S01]  /*9530*/  FADD.FTZ R160, R171, R160 ;  /* 0x000000a0aba07221 */ /* 0x001fe20000010000 */
[----:B------:R-:W-:Y:S01]  /*9540*/  FADD.FTZ R152, R207, R152 ;  /* 0x00000098cf987221 */ /* 0x000fe20000010000 */
[----:B------:R-:W-:Y:S02]  /*9550*/  F2FP.F16.F32.PACK_AB R204, R171, R204 ;  /* 0x000000ccabcc723e */ /* 0x000fe400000000ff */
[C---:B------:R-:W-:Y:S01]  /*9560*/  F2FP.F16.F32.PACK_AB R207, R156.reuse, R207 ;  /* 0x000000cf9ccf723e */ /* 0x040fe200000000ff */
[----:B------:R-:W-:Y:S02]  /*9570*/  FADD.FTZ R152, R156, R152 ;  /* 0x000000989c987221 */ /* 0x000fe40000010000 */
[----:B------:R-:W0:Y:S01]  /*9580*/  MUFU.EX2 R200, R200 ;  /* 0x000000c800c87308 */ /* 0x000e220000000800 */
[----:B--2---:R-:W-:Y:S01]  /*9590*/  FADD.FTZ R160, R206, R160 ;  /* 0x000000a0cea07221 */ /* 0x004fe20000010000 */
[----:B------:R-:W-:-:S06]  /*95a0*/  FADD.FTZ R152, R201, R152 ;  /* 0x00000098c9987221 */ /* 0x000fcc0000010000 */
        /* <DEDUP_REMOVED lines=55> */
[----:B-1----:R-:W-:-:S04]  /*9920*/  FADD.FTZ R160, R178, R160 ;  /* 0x000000a0b2a07221 */ /* 0x002fc80000010000 */
[C---:B0-----:R-:W-:Y:S01]  /*9930*/  FADD.FTZ R14, R155.reuse, R160 ;  /* 0x000000a09b0e7221 */ /* 0x041fe20000010000 */
[----:B------:R-:W-:Y:S01]  /*9940*/  F2FP.F16.F32.PACK_AB R194, R155, R178 ;  /* 0x000000b29bc2723e */ /* 0x000fe200000000ff */
[C---:B--2---:R-:W-:Y:S01]  /*9950*/  FADD.FTZ R5, R159.reuse, R152 ;  /* 0x000000989f057221 */ /* 0x044fe20000010000 */
[----:B------:R-:W-:Y:S01]  /*9960*/  F2FP.F16.F32.PACK_AB R195, R159, R195 ;  /* 0x000000c39fc3723e */ /* 0x000fe200000000ff */
[----:B------:R-:W-:Y:S06]  /*9970*/  @P3 BRA `(.L_x_2375) ;  /* 0xffffffc000e03947 */ /* 0x000fec000383ffff */
[----:B------:R-:W-:-:S07]  /*9980*/  IMAD.U32 R236, RZ, RZ, UR4 ;  /* 0x00000004ffec7e24 */ /* 0x000fce000f8e00ff */
.L_x_2366:
[----:B------:R-:W-:Y:S02]  /*9990*/  R2UR UR6, R23 ;  /* 0x00000000170672ca */ /* 0x000fe400000e0000 */
[----:B------:R-:W-:-:S13]  /*99a0*/  R2UR UR4, R236 ;  /* 0x00000000ec0472ca */ /* 0x000fda00000e0000 */
[----:B------:R-:W-:-:S06]  /*99b0*/  UISETP.GE.AND UP0, UPT, UR4, UR6, UPT ;  /* 0x000000060400728c */ /* 0x000fcc000bf06270 */
[----:B------:R-:W-:-:S13]  /*99c0*/  PLOP3.LUT P2, PT, PT, PT, UP0, 0x80, 0x0 ;  /* 0x000000000000781c */ /* 0x000fda0003f4f008 */
[----:B------:R-:W-:Y:S05]  /*99d0*/  @!P2 BRA `(.L_x_2376) ;  /* 0x000000340094a947 */ /* 0x000fea0003800000 */
[----:B------:R-:W-:Y:S01]  /*99e0*/  R2UR UR4, R16 ;  /* 0x00000000100472ca */ /* 0x000fe200000e0000 */
[----:B------:R-:W-:Y:S01]  /*99f0*/  IMAD.MOV.U32 R18, RZ, RZ, R4 ;  /* 0x000000ffff127224 */ /* 0x000fe200078e0004 */
[----:B------:R-:W-:Y:S01]  /*9a00*/  UMOV UR61, UR60 ;  /* 0x0000003c003d7c82 */ /* 0x000fe20008000000 */
[----:B------:R-:W-:-:S10]  /*9a10*/  IMAD.MOV.U32 R20, RZ, RZ, R3 ;  /* 0x000000ffff147224 */ /* 0x000fd400078e0003 */
[----:B------:R-:W-:-:S07]  /*9a20*/  IMAD.U32 R21, RZ, RZ, UR4 ;  /* 0x00000004ff157e24 */ /* 0x000fce000f8e00ff */
.L_x_2385:
        /* <DEDUP_REMOVED lines=9> */
.L_x_2377:
        /* <DEDUP_REMOVED lines=8> */
.L_x_2378:
[----:B-1----:R-:W-:Y:S05]  /*9b40*/  @P2 BRA `(.L_x_2379) ;  /* 0x0000000000082947 */ /* 0x002fea0003800000 */
[----:B------:R-:W1:Y:S02]  /*9b50*/  SYNCS.PHASECHK.TRANS64.TRYWAIT P2, [UR4+0x38830], R3 ;  /* 0x03883003ff0075a7 */ /* 0x000e640008040144 */
[----:B-1----:R-:W-:Y:S05]  /*9b60*/  @!P2 BRA `(.L_x_2380) ;  /* 0x00000114009ca947 */ /* 0x002fea0003800000 */
.L_x_2379:
        /* <DEDUP_REMOVED lines=25> */
[----:B------:R-:W-:Y:S01]  /*9d00*/  UMOV UR56, UR14 ;  /* 0x0000000e00387c82 */ /* 0x000fe20008000000 */
[----:B------:R-:W-:Y:S01]  /*9d10*/  UMOV UR57, UR15 ;  /* 0x0000000f00397c82 */ /* 0x000fe20008000000 */
        /* <DEDUP_REMOVED lines=57> */
[----:B------:R-:W-:Y:S01]  /*a0b0*/  UMOV UR56, UR14 ;  /* 0x0000000e00387c82 */ /* 0x000fe20008000000 */
[----:B------:R-:W-:Y:S01]  /*a0c0*/  UMOV UR57, UR15 ;  /* 0x0000000f00397c82 */ /* 0x000fe20008000000 */
        /* <DEDUP_REMOVED lines=101> */
[----:B------:R-:W-:Y:S01]  /*a720*/  UIADD3 UR14, UR4, 0x280, URZ ;  /* 0x00000280040e7890 */ /* 0x000fe2000fffe03f */
        /* <DEDUP_REMOVED lines=103> */
[----:B------:R-:W-:Y:S02]  /*ada0*/  UIADD3 UR10, UR4, 0x986, URZ ;  /* 0x00000986040a7890 */ /* 0x000fe4000fffe03f */
        /* <DEDUP_REMOVED lines=272> */
[----:B------:R-:W-:Y:S01]  /*beb0*/  UMOV UR4, UR14 ;  /* 0x0000000e00047c82 */ /* 0x000fe20008000000 */
        /* <DEDUP_REMOVED lines=16> */
.L_x_2381:
        /* <DEDUP_REMOVED lines=8> */
.L_x_2382:
[----:B---3--:R-:W-:Y:S05]  /*c040*/  @P2 BRA `(.L_x_2383) ;  /* 0x0000000000082947 */ /* 0x008fea0003800000 */
[----:B------:R-:W3:Y:S02]  /*c050*/  SYNCS.PHASECHK.TRANS64.TRYWAIT P2, [UR4+0x38850], R0 ;  /* 0x03885000ff0075a7 */ /* 0x000ee40008040144 */
[----:B---3--:R-:W-:Y:S05]  /*c060*/  @!P2 BRA `(.L_x_2384) ;  /* 0x000000f00074a947 */ /* 0x008fea0003800000 */
.L_x_2383:
[----:B------:R-:W-:Y:S01]  /*c070*/  R2UR UR10, R17 ;  /* 0x00000000110a72ca */ /* 0x000fe200000e0000 */
[----:B------:R-:W-:Y:S01]  /*c080*/  WARPGROUP.ARRIVE ;  /* 0x00000000000079c5 */ /* 0x000fe20000000000 */
[----:B------:R-:W-:Y:S01]  /*c090*/  UMOV UR7, 0x40000040 ;  /* 0x4000004000077882 */ /* 0x000fe20000000000 */
[----:B--23--:R-:W-:Y:S01]  /*c0a0*/  FMNMX.FTZ R0, R184, R20, !PT ;  /* 0x00000014b8007209 */ /* 0x00cfe20007810000 */
[----:B------:R-:W-:-:S03]  /*c0b0*/  ULDC UR11, c[0x0][0x988] ;  /* 0x00026200000b7ab9 */ /* 0x000fc60000000800 */
        /* <DEDUP_REMOVED lines=12> */
[----:B------:R-:W-:-:S03]  /*c180*/  UMOV UR61, UR60 ;  /* 0x0000003c003d7c82 */ /* 0x000fc60008000000 */
[----:B------:R-:W-:Y:S01]  /*c190*/  FMNMX.FTZ R0, R168, R0, !PT ;  /* 0x00000000a8007209 */ /* 0x000fe20007810000 */
        /* <DEDUP_REMOVED lines=18> */
[----:B01----:R-:W0:Y:S01]  /*c2c0*/  SHFL.BFLY PT, R3, R2, 0x1, 0x1f ;  /* 0x0c201f0002037f89 */ /* 0x003e2200000e0000 */
        /* <DEDUP_REMOVED lines=38> */
[----:B------:R-:W-:Y:S02]  /*c530*/  UMOV UR5, UR11 ;  /* 0x0000000b00057c82 */ /* 0x000fe40008000000 */
[----:B------:R-:W-:-:S04]  /*c540*/  FMUL.FTZ R2, R2, UR5 ;  /* 0x0000000502027c20 */ /* 0x000fc80008410000 */
[----:B------:R0:W-:Y:S02]  /*c550*/  MUFU.EX2 R0, R2 ;  /* 0x0000000200007308 */ /* 0x0001e40000000800 */
[----:B0-----:R-:W-:-:S04]  /*c560*/  FMUL.FTZ R2, R3, UR5 ;  /* 0x0000000503027c20 */ /* 0x001fc80008410000 */
        /* <DEDUP_REMOVED lines=13> */
[----:B------:R-:W1:Y:S08]  /*c640*/  MUFU.EX2 R208, R208 ;  /* 0x000000d000d07308 */ /* 0x000e700000000800 */
[----:B------:R-:W2:Y:S01]  /*c650*/  MUFU.EX2 R20, R20 ;  /* 0x0000001400147308 */ /* 0x000ea20000000800 */
[----:B0-----:R-:W-:-:S07]  /*c660*/  FMNMX.FTZ R4, R4, R176, !PT ;  /* 0x000000b004047209 */ /* 0x001fce0007810000 */
[----:B------:R-:W-:Y:S01]  /*c670*/  MUFU.EX2 R210, R210 ;  /* 0x000000d200d27308 */ /* 0x000fe20000000800 */
[----:B-1----:R-:W-:Y:S01]  /*c680*/  FFMA.FTZ R14, R0, R14, R208 ;  /* 0x0000000e000e7223 */ /* 0x002fe200000100d0 */
[----:B------:R-:W0:Y:S06]  /*c690*/  SHFL.BFLY PT, R172, R4, 0x1, 0x1f ;  /* 0x0c201f0004ac7f89 */ /* 0x000e2c00000e0000 */
[----:B------:R-:W-:Y:S01]  /*c6a0*/  MUFU.EX2 R184, R184 ;  /* 0x000000b800b87308 */ /* 0x000fe20000000800 */
[C---:B--2---:R-:W-:Y:S01]  /*c6b0*/  FADD.FTZ R14, R20.reuse, R14 ;  /* 0x0000000e140e7221 */ /* 0x044fe20000010000 */
[----:B------:R-:W-:Y:S01]  /*c6c0*/  F2FP.F16.F32.PACK_AB R208, R20, R208 ;  /* 0x000000d014d0723e */ /* 0x000fe200000000ff */
[----:B------:R-:W-:-:S05]  /*c6d0*/  IMAD.MOV.U32 R20, RZ, RZ, R3 ;  /* 0x000000ffff147224 */ /* 0x000fca00078e0003 */
[----:B------:R-:W-:Y:S08]  /*c6e0*/  MUFU.EX2 R204, R204 ;  /* 0x000000cc00cc7308 */ /* 0x000ff00000000800 */
[----:B------:R-:W-:Y:S01]  /*c6f0*/  MUFU.EX2 R21, R21 ;  /* 0x0000001500157308 */ /* 0x000fe20000000800 */
[----:B0-----:R-:W-:-:S07]  /*c700*/  FMNMX.FTZ R4, R4, R172, !PT ;  /* 0x000000ac04047209 */ /* 0x001fce0007810000 */
        /* <DEDUP_REMOVED lines=8> */
[--C-:B------:R-:W-:Y:S01]  /*c790*/  FFMA.FTZ R196, R160, UR5, -R2.reuse ;  /* 0x00000005a0c47c23 */ /* 0x100fe20008010802 */
[--C-:B------:R-:W-:Y:S01]  /*c7a0*/  FFMA.FTZ R160, R161, UR5, -R2.reuse ;  /* 0x00000005a1a07c23 */ /* 0x100fe20008010802 */
[--C-:B------:R-:W-:Y:S01]  /*c7b0*/  FFMA.FTZ R198, R164, UR5, -R2.reuse ;  /* 0x00000005a4c67c23 */ /* 0x100fe20008010802 */
[----:B------:R-:W-:Y:S01]  /*c7c0*/  FFMA.FTZ R161, R165, UR5, -R2 ;  /* 0x00000005a5a17c23 */ /* 0x000fe20008010802 */
[----:B------:R-:W-:Y:S01]  /*c7d0*/  IMAD.U32 R165, RZ, RZ, UR60 ;  /* 0x0000003cffa57e24 */ /* 0x000fe2000f8e00ff */
[----:B------:R-:W-:Y:S01]  /*c7e0*/  HGMMA.64x256x16.F32 R24, R192, gdesc[UR4].tnspB, R24, gsb0 ;  /* 0x43e00004c0187df0 */ /* 0x000fe20008000818 */
[----:B------:R-:W-:Y:S01]  /*c7f0*/  MUFU.EX2 R196, R196 ;  /* 0x000000c400c47308 */ /* 0x000fe20000000800 */
[----:B------:R-:W-:Y:S02]  /*c800*/  R2UR UR7, R23 ;  /* 0x00000000170772ca */ /* 0x000fe400000e0000 */
[----:B------:R-:W-:-:S02]  /*c810*/  @!P1 LEA R165, R165, UR10, 0x3 ;  /* 0x0000000aa5a59c11 */ /* 0x000fc4000f8e18ff */
[----:B------:R-:W-:-:S03]  /*c820*/  R2UR UR6, R236 ;  /* 0x00000000ec0672ca */ /* 0x000fc600000e0000 */
[----:B------:R-:W-:Y:S01]  /*c830*/  @!P1 VIADD R165, R165, 0x38840 ;  /* 0x00038840a5a59836 */ /* 0x000fe20000000000 */
[----:B------:R-:W-:Y:S04]  /*c840*/  MUFU.EX2 R160, R160 ;  /* 0x000000a000a07308 */ /* 0x000fe80000000800 */
[----:B------:R-:W-:-:S04]  /*c850*/  @!P1 PRMT R172, RZ, 0x654, R165 ;  /* 0x00000654ffac9816 */ /* 0x000fc800000000a5 */
[----:B------:R-:W-:Y:S01]  /*c860*/  MUFU.EX2 R198, R198 ;  /* 0x000000c600c67308 */ /* 0x000fe20000000800 */
[----:B------:R-:W-:-:S06]  /*c870*/  UISETP.GT.AND UP0, UPT, UR6, UR7, UPT ;  /* 0x000000070600728c */ /* 0x000fcc000bf04270 */
[----:B------:R-:W-:Y:S01]  /*c880*/  PLOP3.LUT P2, PT, PT, PT, UP0, 0x80, 0x0 ;  /* 0x000000000000781c */ /* 0x000fe20003f4f008 */
[----:B------:R-:W-:Y:S01]  /*c890*/  MUFU.EX2 R161, R161 ;  /* 0x000000a100a17308 */ /* 0x000fe20000000800 */
[----:B------:R-:W-:Y:S02]  /*c8a0*/  WARPGROUP.DEPBAR.LE gsb0, 0x0 ;  /* 0x00008000000079c5 */ /* 0x000fe40000010000 */
[--C-:B------:R-:W-:Y:S01]  /*c8b0*/  FFMA.FTZ R192, R152, UR5, -R2.reuse ;  /* 0x0000000598c07c23 */ /* 0x100fe20008010802 */
[----:B------:R-:W-:Y:S01]  /*c8c0*/  FFMA.FTZ R152, R153, UR5, -R2 ;  /* 0x0000000599987c23 */ /* 0x000fe20008010802 */
[----:B------:R-:W-:Y:S01]  /*c8d0*/  FADD.FTZ R153, -R4, R18 ;  /* 0x0000001204997221 */ /* 0x000fe20000010100 */
[--C-:B------:R-:W-:Y:S01]  /*c8e0*/  FFMA.FTZ R194, R156, UR5, -R2.reuse ;  /* 0x000000059cc27c23 */ /* 0x100fe20008010802 */
[----:B------:R-:W-:Y:S01]  /*c8f0*/  FFMA.FTZ R2, R157, UR5, -R2 ;  /* 0x000000059d027c23 */ /* 0x000fe20008010802 */
[----:B------:R0:W-:Y:S01]  /*c900*/  @!P1 SYNCS.ARRIVE.TRANS64.RED.A1T0 RZ, [R172+URZ], RZ ;  /* 0x000000ffacff99a7 */ /* 0x0001e2000810043f */
[----:B------:R-:W-:Y:S01]  /*c910*/  FMUL.FTZ R153, R153, UR5 ;  /* 0x0000000599997c20 */ /* 0x000fe20008410000 */
[----:B------:R-:W-:Y:S08]  /*c920*/  MUFU.EX2 R192, R192 ;  /* 0x000000c000c07308 */ /* 0x000ff00000000800 */
[----:B------:R-:W-:Y:S08]  /*c930*/  MUFU.EX2 R18, R2 ;  /* 0x0000000200127308 */ /* 0x000ff00000000800 */
[----:B------:R1:W-:Y:S08]  /*c940*/  MUFU.EX2 R2, R153 ;  /* 0x0000009900027308 */ /* 0x0003f00000000800 */
[----:B------:R-:W-:Y:S01]  /*c950*/  MUFU.EX2 R152, R152 ;  /* 0x0000009800987308 */ /* 0x000fe20000000800 */
[----:B-1----:R-:W-:-:S04]  /*c960*/  FMUL.FTZ R153, R4, UR5 ;  /* 0x0000000504997c20 */ /* 0x002fc80008410000 */
        /* <DEDUP_REMOVED lines=13> */
[--C-:B------:R-:W-:Y:S01]  /*ca40*/  FFMA.FTZ R175, R175, UR5, -R153.reuse ;  /* 0x00000005afaf7c23 */ /* 0x100fe20008010899 */
[----:B------:R-:W2:Y:S01]  /*ca50*/  MUFU.EX2 R156, R156 ;  /* 0x0000009c009c7308 */ /* 0x000ea20000000800 */
[--C-:B------:R-:W-:Y:S01]  /*ca60*/  FFMA.FTZ R163, R163, UR5, -R153.reuse ;  /* 0x00000005a3a37c23 */ /* 0x100fe20008010899 */
[--C-:B------:R-:W-:Y:S01]  /*ca70*/  FFMA.FTZ R199, R166, UR5, -R153.reuse ;  /* 0x00000005a6c77c23 */ /* 0x100fe20008010899 */
[--C-:B------:R-:W-:Y:S01]  /*ca80*/  FFMA.FTZ R167, R167, UR5, -R153.reuse ;  /* 0x00000005a7a77c23 */ /* 0x100fe20008010899 */
[--C-:B------:R-:W-:Y:S01]  /*ca90*/  FFMA.FTZ R162, R154, UR5, -R153.reuse ;  /* 0x000000059aa27c23 */ /* 0x100fe20008010899 */
[--C-:B------:R-:W-:Y:S01]  /*caa0*/  FFMA.FTZ R155, R155, UR5, -R153.reuse ;  /* 0x000000059b9b7c23 */ /* 0x100fe20008010899 */
[--C-:B------:R-:W-:Y:S01]  /*cab0*/  FFMA.FTZ R158, R158, UR5, -R153.reuse ;  /* 0x000000059e9e7c23 */ /* 0x100fe20008010899 */
[----:B------:R-:W-:Y:S01]  /*cac0*/  FFMA.FTZ R153, R159, UR5, -R153 ;  /* 0x000000059f997c23 */ /* 0x000fe20008010899 */
[----:B------:R-:W3:Y:S01]  /*cad0*/  MUFU.EX2 R211, R211 ;  /* 0x000000d300d37308 */ /* 0x000ee20000000800 */
[----:B-1----:R-:W-:Y:S01]  /*cae0*/  FFMA.FTZ R5, R2, R5, R209 ;  /* 0x0000000502057223 */ /* 0x002fe200000100d1 */
[----:B------:R-:W-:Y:S01]  /*caf0*/  FADD.FTZ R159, R210, R14 ;  /* 0x0000000ed29f7221 */ /* 0x000fe20000010000 */
[----:B------:R-:W-:Y:S01]  /*cb00*/  IMAD.U32 R170, RZ, RZ, UR4 ;  /* 0x00000004ffaa7e24 */ /* 0x000fe2000f8e00ff */
[----:B------:R-:W-:Y:S01]  /*cb10*/  UIADD3 UR4, UR6, -0x1, URZ ;  /* 0xffffffff06047890 */ /* 0x000fe2000fffe03f */
[----:B------:R-:W-:Y:S01]  /*cb20*/  R2UR UR6, R16 ;  /* 0x00000000100672ca */ /* 0x000fe200000e0000 */
[----:B------:R-:W-:Y:S01]  /*cb30*/  FADD.FTZ R159, R184, R159 ;  /* 0x0000009fb89f7221 */ /* 0x000fe20000010000 */
[----:B------:R-:W-:Y:S01]  /*cb40*/  @!P1 VIADD R170, R170, 0x38860 ;  /* 0x00038860aaaa9836 */ /* 0x000fe20000000000 */
[----:B------:R-:W1:Y:S01]  /*cb50*/  MUFU.EX2 R157, R157 ;  /* 0x0000009d009d7308 */ /* 0x000e620000000800 */
[----:B--2---:R-:W-:Y:S01]  /*cb60*/  FADD.FTZ R5, R156, R5 ;  /* 0x000000059c057221 */ /* 0x004fe20000010000 */
[----:B------:R-:W-:Y:S01]  /*cb70*/  FADD.FTZ R159, R204, R159 ;  /* 0x0000009fcc9f7221 */ /* 0x000fe20000010000 */
[C---:B------:R-:W-:Y:S01]  /*cb80*/  F2FP.F16.F32.PACK_AB R204, R21.reuse, R204 ;  /* 0x000000cc15cc723e */ /* 0x040fe200000000ff */
[----:B------:R-:W-:Y:S01]  /*cb90*/  IMAD.U32 R236, RZ, RZ, UR4 ;  /* 0x00000004ffec7e24 */ /* 0x000fe2000f8e00ff */
[----:B0-----:R-:W-:Y:S01]  /*cba0*/  @!P1 PRMT R172, RZ, 0x654, R170 ;  /* 0x00000654ffac9816 */ /* 0x001fe200000000aa */
[----:B------:R-:W-:Y:S01]  /*cbb0*/  FADD.FTZ R159, R21, R159 ;  /* 0x0000009f159f7221 */ /* 0x000fe20000010000 */
[----:B------:R-:W-:Y:S01]  /*cbc0*/  F2FP.F16.F32.PACK_AB R210, R184, R210 ;  /* 0x000000d2b8d2723e */ /* 0x000fe200000000ff */
[----:B------:R-:W0:Y:S01]  /*cbd0*/  MUFU.EX2 R205, R205 ;  /* 0x000000cd00cd7308 */ /* 0x000e220000000800 */
[----:B---3--:R-:W-:Y:S01]  /*cbe0*/  FADD.FTZ R14, R211, R5 ;  /* 0x00000005d30e7221 */ /* 0x008fe20000010000 */
[----:B------:R-:W-:Y:S01]  /*cbf0*/  FADD.FTZ R159, R206, R159 ;  /* 0x0000009fce9f7221 */ /* 0x000fe20000010000 */
[----:B------:R2:W-:Y:S01]  /*cc00*/  @!P1 SYNCS.ARRIVE.TRANS64.RED.A1T0 RZ, [R172+URZ], RZ ;  /* 0x000000ffacff99a7 */ /* 0x0005e2000810043f */
[----:B------:R-:W-:Y:S01]  /*cc10*/  IMAD.U32 R21, RZ, RZ, UR6 ;  /* 0x00000006ff157e24 */ /* 0x000fe2000f8e00ff */
[----:B------:R-:W-:Y:S01]  /*cc20*/  F2FP.F16.F32.PACK_AB R209, R156, R209 ;  /* 0x000000d19cd1723e */ /* 0x000fe200000000ff */
[C---:B------:R-:W-:Y:S01]  /*cc30*/  FADD.FTZ R159, R22.reuse, R159 ;  /* 0x0000009f169f7221 */ /* 0x040fe20000010000 */
[----:B------:R-:W-:Y:S01]  /*cc40*/  F2FP.F16.F32.PACK_AB R206, R22, R206 ;  /* 0x000000ce16ce723e */ /* 0x000fe200000000ff */
[----:B------:R-:W3:Y:S01]  /*cc50*/  MUFU.EX2 R164, R164 ;  /* 0x000000a400a47308 */ /* 0x000ee20000000800 */
[C---:B-1----:R-:W-:Y:S01]  /*cc60*/  FADD.FTZ R14, R157.reuse, R14 ;  /* 0x0000000e9d0e7221 */ /* 0x042fe20000010000 */
[----:B------:R-:W-:Y:S01]  /*cc70*/  FADD.FTZ R159, R200, R159 ;  /* 0x0000009fc89f7221 */ /* 0x000fe20000010000 */
[----:B------:R-:W-:-:S02]  /*cc80*/  F2FP.F16.F32.PACK_AB R211, R157, R211 ;  /* 0x000000d39dd3723e */ /* 0x000fc400000000ff */
[C---:B------:R-:W-:Y:S01]  /*cc90*/  F2FP.F16.F32.PACK_AB R200, R168.reuse, R200 ;  /* 0x000000c8a8c8723e */ /* 0x040fe200000000ff */
[----:B------:R-:W-:Y:S02]  /*cca0*/  FADD.FTZ R159, R168, R159 ;  /* 0x0000009fa89f7221 */ /* 0x000fe40000010000 */
[----:B------:R-:W1:Y:S01]  /*ccb0*/  MUFU.EX2 R207, R207 ;  /* 0x000000cf00cf7308 */ /* 0x000e620000000800 */
[----:B0-----:R-:W-:Y:S01]  /*ccc0*/  FADD.FTZ R14, R205, R14 ;  /* 0x0000000ecd0e7221 */ /* 0x001fe20000010000 */
[----:B------:R-:W-:Y:S01]  /*ccd0*/  FADD.FTZ R159, R202, R159 ;  /* 0x0000009fca9f7221 */ /* 0x000fe20000010000 */
[----:B------:R-:W-:-:S03]  /*cce0*/  F2FP.F16.F32.PACK_AB R202, R169, R202 ;  /* 0x000000caa9ca723e */ /* 0x000fc600000000ff */
[----:B------:R-:W-:Y:S02]  /*ccf0*/  FADD.FTZ R159, R169, R159 ;  /* 0x0000009fa99f7221 */ /* 0x000fe40000010000 */
[----:B------:R-:W0:Y:S01]  /*cd00*/  MUFU.EX2 R165, R183 ;  /* 0x000000b700a57308 */ /* 0x000e220000000800 */
        /* <DEDUP_REMOVED lines=11> */
[C---:B0-----:R-:W-:Y:S01]  /*cdc0*/  FADD.FTZ R14, R165.reuse, R14 ;  /* 0x0000000ea50e7221 */ /* 0x041fe20000010000 */
[----:B------:R-:W-:Y:S01]  /*cdd0*/  FADD.FTZ R159, R192, R159 ;  /* 0x0000009fc09f7221 */ /* 0x000fe20000010000 */
[----:B------:R-:W-:Y:S02]  /*cde0*/  F2FP.F16.F32.PACK_AB R207, R165, R207 ;  /* 0x000000cfa5cf723e */ /* 0x000fe400000000ff */
[C---:B------:R-:W-:Y:S01]  /*cdf0*/  F2FP.F16.F32.PACK_AB R192, R152.reuse, R192 ;  /* 0x000000c098c0723e */ /* 0x040fe200000000ff */
[----:B------:R-:W-:Y:S02]  /*ce00*/  FADD.FTZ R159, R152, R159 ;  /* 0x0000009f989f7221 */ /* 0x000fe40000010000 */
[----:B------:R-:W0:Y:S01]  /*ce10*/  MUFU.EX2 R203, R203 ;  /* 0x000000cb00cb7308 */ /* 0x000e220000000800 */
[----:B---3--:R-:W-:-:S07]  /*ce20*/  FADD.FTZ R14, R201, R14 ;  /* 0x0000000ec90e7221 */ /* 0x008fce0000010000 */
[----:B------:R-:W3:Y:S01]  /*ce30*/  MUFU.EX2 R154, R175 ;  /* 0x000000af009a7308 */ /* 0x000ee20000000800 */
[C---:B-1----:R-:W-:Y:S01]  /*ce40*/  FADD.FTZ R14, R170.reuse, R14 ;  /* 0x0000000eaa0e7221 */ /* 0x042fe20000010000 */
[----:B------:R-:W-:-:S06]  /*ce50*/  F2FP.F16.F32.PACK_AB R201, R170, R201 ;  /* 0x000000c9aac9723e */ /* 0x000fcc00000000ff */
[----:B------:R-:W1:Y:S01]  /*ce60*/  MUFU.EX2 R197, R197 ;  /* 0x000000c500c57308 */ /* 0x000e620000000800 */
[----:B0-----:R-:W-:-:S07]  /*ce70*/  FADD.FTZ R14, R203, R14 ;  /* 0x0000000ecb0e7221 */ /* 0x001fce0000010000 */
[----:B------:R-:W0:Y:S01]  /*ce80*/  MUFU.EX2 R5, R163 ;  /* 0x000000a300057308 */ /* 0x000e220000000800 */
[C---:B---3--:R-:W-:Y:S01]  /*ce90*/  FADD.FTZ R14, R154.reuse, R14 ;  /* 0x0000000e9a0e7221 */ /* 0x048fe20000010000 */
[----:B------:R-:W-:-:S06]  /*cea0*/  F2FP.F16.F32.PACK_AB R203, R154, R203 ;  /* 0x000000cb9acb723e */ /* 0x000fcc00000000ff */
[----:B------:R-:W3:Y:S01]  /*ceb0*/  MUFU.EX2 R199, R199 ;  /* 0x000000c700c77308 */ /* 0x000ee20000000800 */
[----:B-1----:R-:W-:-:S07]  /*cec0*/  FADD.FTZ R14, R197, R14 ;  /* 0x0000000ec50e7221 */ /* 0x002fce0000010000 */
[----:B------:R-:W1:Y:S01]  /*ced0*/  MUFU.EX2 R167, R167 ;  /* 0x000000a700a77308 */ /* 0x000e620000000800 */
[C---:B0-----:R-:W-:Y:S01]  /*cee0*/  FADD.FTZ R14, R5.reuse, R14 ;  /* 0x0000000e050e7221 */ /* 0x041fe20000010000 */
[----:B------:R-:W-:-:S06]  /*cef0*/  F2FP.F16.F32.PACK_AB R197, R5, R197 ;  /* 0x000000c505c5723e */ /* 0x000fcc00000000ff */
        /* <DEDUP_REMOVED lines=11> */
[----:B-1----:R-:W-:Y:S01]  /*cfb0*/  FADD.FTZ R159, R194, R159 ;  /* 0x0000009fc29f7221 */ /* 0x002fe20000010000 */
[----:B------:R-:W-:Y:S01]  /*cfc0*/  F2FP.F16.F32.PACK_AB R194, R18, R194 ;  /* 0x000000c212c2723e */ /* 0x000fe200000000ff */
[----:B0-----:R-:W-:Y:S02]  /*cfd0*/  FADD.FTZ R5, R158, R14 ;  /* 0x0000000e9e057221 */ /* 0x001fe40000010000 */
[----:B------:R-:W-:Y:S01]  /*cfe0*/  FADD.FTZ R14, R18, R159 ;  /* 0x0000009f120e7221 */ /* 0x000fe20000010000 */
[----:B------:R-:W-:Y:S02]  /*cff0*/  IMAD.MOV.U32 R18, RZ, RZ, R4 ;  /* 0x000000ffff127224 */ /* 0x000fe400078e0004 */
[C---:B---3--:R-:W-:Y:S01]  /*d000*/  FADD.FTZ R5, R153.reuse, R5 ;  /* 0x0000000599057221 */ /* 0x048fe20000010000 */
[----:B------:R-:W-:Y:S01]  /*d010*/  F2FP.F16.F32.PACK_AB R195, R153, R158 ;  /* 0x0000009e99c3723e */ /* 0x000fe200000000ff */
[----:B--2---:R-:W-:Y:S06]  /*d020*/  @P2 BRA `(.L_x_2385) ;  /* 0xffffffc800802947 */ /* 0x004fec000383ffff */
.L_x_2376:
        /* <DEDUP_REMOVED lines=131> */
.L_x_2386:
        /* <DEDUP_REMOVED lines=8> */
.L_x_2387:
[----:B-1----:R-:W-:Y:S05]  /*d8e0*/  @P2 BRA `(.L_x_2388) ;  /* 0x0000000000082947 */ /* 0x002fea0003800000 */
[----:B------:R-:W1:Y:S02]  /*d8f0*/  SYNCS.PHASECHK.TRANS64.TRYWAIT P0, [UR8+0x38850], R0 ;  /* 0x03885000ff0075a7 */ /* 0x000e640008000148 */
[----:B-1----:R-:W-:Y:S05]  /*d900*/  @!P0 BRA `(.L_x_2389) ;  /* 0x000000d800648947 */ /* 0x002fea0003800000 */
.L_x_2388:
[----:B------:R-:W-:Y:S01]  /*d910*/  R2UR UR4, R17 ;  /* 0x00000000110472ca */ /* 0x000fe200000e0000 */
[----:B------:R-:W2:Y:S01]  /*d920*/  LDL.LU R2, [R1+0x30] ;  /* 0x0000300001027983 */ /* 0x000ea20000300800 */
[----:B------:R-:W-:Y:S01]  /*d930*/  WARPGROUP.ARRIVE ;  /* 0x00000000000079c5 */ /* 0x000fe20000000000 */
[----:B------:R-:W-:Y:S01]  /*d940*/  UMOV UR7, 0x40000040 ;  /* 0x4000004000077882 */ /* 0x000fe20000000000 */
[----:B------:R-:W-:Y:S01]  /*d950*/  IMAD.U32 R8, RZ, RZ, UR5 ;  /* 0x00000005ff087e24 */ /* 0x000fe2000f8e00ff */
[----:B-1----:R-:W1:Y:S01]  /*d960*/  SHFL.BFLY PT, R7, R14, 0x2, 0x1f ;  /* 0x0c401f000e077f89 */ /* 0x002e6200000e0000 */
[----:B------:R-:W-:Y:S02]  /*d970*/  IMAD.U32 R11, RZ, RZ, UR8 ;  /* 0x00000008ff0b7e24 */ /* 0x000fe4000f8e00ff */
[----:B------:R-:W-:Y:S01]  /*d980*/  IMAD.MOV.U32 R6, RZ, RZ, RZ ;  /* 0x000000ffff067224 */ /* 0x000fe200078e00ff */
[----:B0-----:R-:W0:Y:S01]  /*d990*/  SHFL.BFLY PT, R0, R5, 0x2, 0x1f ;  /* 0x0c401f0005007f89 */ /* 0x001e2200000e0000 */
[----:B------:R-:W-:-:S03]  /*d9a0*/  @!P1 VIADD R11, R11, 0x38860 ;  /* 0x000388600b0b9836 */ /* 0x000fc60000000000 */
[----:B------:R-:W-:Y:S02]  /*d9b0*/  UIADD3 UR4, UR4, 0x400, URZ ;  /* 0x0000040004047890 */ /* 0x000fe4000fffe03f */
[----:B------:R-:W-:Y:S02]  /*d9c0*/  @!P1 PRMT R11, RZ, 0x654, R11 ;  /* 0x00000654ff0b9816 */ /* 0x000fe4000000000b */
[----:B------:R-:W-:-:S04]  /*d9d0*/  USHF.R.U32.HI UR4, URZ, 0x4, UR4 ;  /* 0x000000043f047899 */ /* 0x000fc80008011604 */
[----:B------:R-:W-:-:S04]  /*d9e0*/  ULOP3.LUT UR4, UR4, 0x3fff, URZ, 0xc0, !UPT ;  /* 0x00003fff04047892 */ /* 0x000fc8000f8ec03f */
[----:B------:R-:W-:-:S04]  /*d9f0*/  ULOP3.LUT UR4, UR4, 0x2800000, URZ, 0xfc, !UPT ;  /* 0x0280000004047892 */ /* 0x000fc8000f8efc3f */
[----:B------:R-:W-:Y:S01]  /*da00*/  UIMAD UR4, UR60, 0xa00, UR4 ;  /* 0x00000a003c0478a4 */ /* 0x000fe2000f8e0204 */
[----:B-1----:R-:W-:Y:S01]  /*da10*/  FADD.FTZ R7, R7, R14 ;  /* 0x0000000e07077221 */ /* 0x002fe20000010000 */
[----:B------:R-:W-:-:S04]  /*da20*/  UIADD3 UR60, UR60, 0x1, URZ ;  /* 0x000000013c3c7890 */ /* 0x000fc8000fffe03f */
[----:B------:R-:W-:Y:S01]  /*da30*/  UISETP.NE.AND UP0, UPT, UR60, 0x2, UPT ;  /* 0x000000023c00788c */ /* 0x000fe2000bf05270 */
[----:B------:R-:W-:Y:S02]  /*da40*/  UMOV UR6, UR4 ;  /* 0x0000000400067c82 */ /* 0x000fe40008000000 */
[----:B------:R-:W-:Y:S01]  /*da50*/  HGMMA.64x256x16.F32 R24, R208, gdesc[UR4].tnspB, R24, gsb0 ;  /* 0x43e00004d0187df0 */ /* 0x000fe20008000818 */
[----:B------:R-:W-:Y:S01]  /*da60*/  UIADD3 UR6, UR4, 0x80, URZ ;  /* 0x0000008004067890 */ /* 0x000fe2000fffe03f */
[----:B------:R-:W-:Y:S01]  /*da70*/  UMOV UR7, 0x40000040 ;  /* 0x4000004000077882 */ /* 0x000fe20000000000 */
[----:B------:R-:W-:Y:S01]  /*da80*/  USEL UR60, UR60, URZ, UP0 ;  /* 0x0000003f3c3c7287 */ /* 0x000fe20008000000 */
[----:B--2---:R-:W-:Y:S01]  /*da90*/  R2UR UR9, R2 ;  /* 0x00000000020972ca */ /* 0x004fe200000e0000 */
[----:B0-----:R-:W-:Y:S01]  /*daa0*/  FADD.FTZ R2, R0, R5 ;  /* 0x0000000500027221 */ /* 0x001fe20000010000 */
[----:B------:R-:W-:Y:S01]  /*dab0*/  IMAD.MOV.U32 R5, RZ, RZ, RZ ;  /* 0x000000ffff057224 */ /* 0x000fe200078e00ff */
[----:B------:R-:W0:Y:S04]  /*dac0*/  SHFL.BFLY PT, R0, R7, 0x1, 0x1f ;  /* 0x0c201f0007007f89 */ /* 0x000e2800000e0000 */
[----:B------:R-:W1:Y:S01]  /*dad0*/  SHFL.BFLY PT, R9, R2, 0x1, 0x1f ;  /* 0x0c201f0002097f89 */ /* 0x000e6200000e0000 */
[----:B------:R-:W-:-:S02]  /*dae0*/  WARPGROUP.DEPBAR.LE gsb0, 0x0 ;  /* 0x00008000000079c5 */ /* 0x000fc40000010000 */
[----:B------:R-:W-:-:S03]  /*daf0*/  WARPGROUP.ARRIVE ;  /* 0x00000000000079c5 */ /* 0x000fc60000000000 */
[----:B------:R-:W-:-:S11]  /*db00*/  UIADD3 UR9, UR9, 0x1, URZ ;  /* 0x0000000109097890 */ /* 0x000fd6000fffe03f */
[----:B------:R-:W-:Y:S01]  /*db10*/  HGMMA.64x256x16.F32 R24, R204, gdesc[UR4].tnspB, R24, gsb0 ;  /* 0x43e00004cc187df0 */ /* 0x000fe20008000818 */
[----:B------:R-:W-:Y:S01]  /*db20*/  UIADD3 UR6, UR4, 0x100, URZ ;  /* 0x0000010004067890 */ /* 0x000fe2000fffe03f */
[----:B------:R-:W-:Y:S01]  /*db30*/  UMOV UR7, 0x40000040 ;  /* 0x4000004000077882 */ /* 0x000fe20000000000 */
[----:B0-----:R-:W-:Y:S01]  /*db40*/  FADD.FTZ R12, R7, R0 ;  /* 0x00000000070c7221 */ /* 0x001fe20000010000 */
[----:B------:R-:W-:Y:S01]  /*db50*/  IMAD.U32 R7, RZ, RZ, UR5 ;  /* 0x00000005ff077e24 */ /* 0x000fe2000f8e00ff */
[----:B------:R-:W-:Y:S01]  /*db60*/  R2UR UR5, R16 ;  /* 0x00000000100572ca */ /* 0x000fe200000e0000 */
[----:B------:R-:W-:Y:S02]  /*db70*/  IMAD.MOV.U32 R0, RZ, RZ, -0x800000 ;  /* 0xff800000ff007424 */ /* 0x000fe400078e00ff */
[----:B-1----:R-:W-:Y:S01]  /*db80*/  FADD.FTZ R13, R2, R9 ;  /* 0x00000009020d7221 */ /* 0x002fe20000010000 */
[----:B------:R-:W-:Y:S01]  /*db90*/  FSETP.NE.FTZ.AND P0, PT, R12, RZ, PT ;  /* 0x000000ff0c00720b */ /* 0x000fe20003f15000 */
[----:B------:R-:W-:-:S03]  /*dba0*/  IMAD.MOV.U32 R2, RZ, RZ, -0x800000 ;  /* 0xff800000ff027424 */ /* 0x000fc600078e00ff */
[----:B------:R-:W-:-:S09]  /*dbb0*/  FSETP.NE.FTZ.AND P2, PT, R13, RZ, PT ;  /* 0x000000ff0d00720b */ /* 0x000fd20003f55000 */
[----:B------:R-:W0:Y:S01]  /*dbc0*/  @P0 MUFU.LG2 R9, R12 ;  /* 0x0000000c00090308 */ /* 0x000e220000000c00 */
[----:B------:R-:W-:-:S07]  /*dbd0*/  @P0 FMUL.FTZ R8, R8, 0.69314718246459960938 ;  /* 0x3f31721808080820 */ /* 0x000fce0000410000 */
[----:B------:R-:W1:Y:S08]  /*dbe0*/  @P2 MUFU.LG2 R10, R13 ;  /* 0x0000000d000a2308 */ /* 0x000e700000000c00 */
[----:B------:R2:W3:Y:S01]  /*dbf0*/  @P0 MUFU.RCP R6, R12 ;  /* 0x0000000c00060308 */ /* 0x0004e20000001000 */
[----:B0-----:R-:W-:-:S04]  /*dc00*/  @P0 FMUL.FTZ R9, R9, 0.69314718246459960938 ;  /* 0x3f31721809090820 */ /* 0x001fc80000410000 */
[----:B------:R-:W-:Y:S01]  /*dc10*/  @P0 FFMA.FTZ R2, R8, R3, R9 ;  /* 0x0000000308020223 */ /* 0x000fe20000010009 */
[----:B------:R-:W-:Y:S01]  /*dc20*/  IMAD.U32 R3, RZ, RZ, UR9 ;  /* 0x00000009ff037e24 */ /* 0x000fe2000f8e00ff */
[----:B------:R-:W-:Y:S01]  /*dc30*/  PLOP3.LUT P0, PT, PT, PT, PT, 0x8, 0x0 ;  /* 0x000000000000781c */ /* 0x000fe20003f0e170 */
[----:B------:R-:W0:Y:S01]  /*dc40*/  @P2 MUFU.RCP R5, R13 ;  /* 0x0000000d00052308 */ /* 0x000e220000001000 */
[----:B--2---:R-:W-:Y:S01]  /*dc50*/  @P2 FMUL.FTZ R12, R7, 0.69314718246459960938 ;  /* 0x3f317218070c2820 */ /* 0x004fe20000410000 */
[----:B-1----:R-:W-:Y:S01]  /*dc60*/  @P2 FMUL.FTZ R7, R10, 0.69314718246459960938 ;  /* 0x3f3172180a072820 */ /* 0x002fe20000410000 */
[----:B------:R1:W-:Y:S03]  /*dc70*/  STL [R1+0x30], R3 ;  /* 0x0000300301007387 */ /* 0x0003e60000100800 */
[----:B------:R-:W-:Y:S01]  /*dc80*/  @P2 FFMA.FTZ R0, R12, R4, R7 ;  /* 0x000000040c002223 */ /* 0x000fe20000010007 */
[----:B------:R-:W-:-:S02]  /*dc90*/  WARPGROUP.DEPBAR.LE gsb0, 0x0 ;  /* 0x00008000000079c5 */ /* 0x000fc40000010000 */
        /* <DEDUP_REMOVED lines=12> */
[----:B------:R-:W-:-:S06]  /*dd60*/  ULOP3.LUT UR5, UR5, UR4, URZ, 0x3c, !UPT ;  /* 0x0000000405057292 */ /* 0x000fcc000f8e3c3f */
[----:B------:R-:W-:Y:S01]  /*dd70*/  IMAD.U32 R16, RZ, RZ, UR5 ;  /* 0x00000005ff107e24 */ /* 0x000fe2000f8e00ff */
[----:B------:R-:W-:Y:S02]  /*dd80*/  WARPGROUP.DEPBAR.LE gsb0, 0x0 ;  /* 0x00008000000079c5 */ /* 0x000fe40000010000 */
[----:B------:R-:W-:-:S12]  /*dd90*/  WARPGROUP.ARRIVE ;  /* 0x00000000000079c5 */ /* 0x000fd80000000000 */
[----:B------:R-:W-:Y:S03]  /*dda0*/  HGMMA.64x256x16.F32 R24, R192, gdesc[UR4].tnspB, R24, gsb0 ;  /* 0x43e00004c0187df0 */ /* 0x000fe60008000818 */
[----:B------:R-:W-:Y:S02]  /*ddb0*/  WARPGROUP.DEPBAR.LE gsb0, 0x0 ;  /* 0x00008000000079c5 */ /* 0x000fe40000010000 */
[----:B------:R1:W-:Y:S01]  /*ddc0*/  @!P1 SYNCS.ARRIVE.TRANS64.RED.A1T0 RZ, [R11+URZ], RZ ;  /* 0x000000ff0bff99a7 */ /* 0x0003e2000810043f */
[-C--:B---3--:R-:W-:Y:S01]  /*ddd0*/  FMUL.FTZ R24, R24, R6.reuse ;  /* 0x0000000618187220 */ /* 0x088fe20000410000 */
        /* <DEDUP_REMOVED lines=127> */
.L_x_2359:
        /* <DEDUP_REMOVED lines=15> */
[----:B------:R-:W3:Y:S01]  /*e6c0*/  LDL R3, [R1+0x64] ;  /* 0x0000640001037983 */ /* 0x000ee20000100800 */
[----:B------:R-:W-:Y:S01]  /*e6d0*/  F2FP.F16.F32.PACK_AB R7, R31, R30 ;  /* 0x0000001e1f07723e */ /* 0x000fe200000000ff */
[----:B------:R-:W-:Y:S01]  /*e6e0*/  ULDC.64 UR16, c[0x0][0xc00] ;  /* 0x0003000000107ab9 */ /* 0x000fe20000000a00 */
[----:B------:R-:W-:Y:S01]  /*e6f0*/  R2UR UR9, R217 ;  /* 0x00000000d90972ca */ /* 0x000fe200000e0000 */
[----:B------:R-:W-:Y:S01]  /*e700*/  ULDC.64 UR12, c[0x0][0xc00] ;  /* 0x00030000000c7ab9 */ /* 0x000fe20000000a00 */
[----:B------:R-:W4:Y:S01]  /*e710*/  LDL R174, [R1+0x28] ;  /* 0x0000280001ae7983 */ /* 0x000f220000100800 */
[----:B------:R-:W-:Y:S01]  /*e720*/  ULDC.64 UR22, c[0x0][0x208] ;  /* 0x0000820000167ab9 */ /* 0x000fe20000000a00 */
[----:B------:R-:W-:Y:S01]  /*e730*/  ULDC.64 UR14, c[0x0][0xc08] ;  /* 0x00030200000e7ab9 */ /* 0x000fe20000000a00 */
[----:B------:R-:W-:-:S02]  /*e740*/  R2UR UR20, R214 ;  /* 0x00000000d61472ca */ /* 0x000fc400000e0000 */
[----:B------:R-:W-:Y:S02]  /*e750*/  R2UR UR28, R212 ;  /* 0x00000000d41c72ca */ /* 0x000fe400000e0000 */
[----:B------:R-:W-:-:S04]  /*e760*/  R2UR UR19, R216 ;  /* 0x00000000d81372ca */ /* 0x000fc800000e0000 */
[----:B------:R-:W-:Y:S01]  /*e770*/  UIMAD.WIDE UR12, UR9, 0x4, UR12 ;  /* 0x00000004090c78a5 */ /* 0x000fe2000f8e020c */
[----:B------:R-:W-:Y:S01]  /*e780*/  UMOV UR10, UR8 ;  /* 0x00000008000a7c82 */ /* 0x000fe20008000000 */
[----:B0-----:R-:W-:Y:S01]  /*e790*/  UMOV UR11, UR4 ;  /* 0x00000004000b7c82 */ /* 0x001fe20008000000 */
[----:B------:R-:W-:Y:S01]  /*e7a0*/  UISETP.NE.U32.AND UP0, UPT, UR14, URZ, UPT ;  /* 0x0000003f0e00728c */ /* 0x000fe2000bf05070 */
[----:B------:R-:W-:-:S03]  /*e7b0*/  ULDC UR4, c[0x0][0xad4] ;  /* 0x0002b50000047ab9 */ /* 0x000fc60000000800 */
[----:B------:R-:W-:-:S11]  /*e7c0*/  UISETP.NE.AND.EX UP0, UPT, UR15, URZ, UPT, UP0 ;  /* 0x0000003f0f00728c */ /* 0x000fd6000bf05300 */
[----:B------:R-:W-:Y:S01]  /*e7d0*/  @UP0 ULEA UR14, UP1, UR9, UR14, 0x2 ;  /* 0x0000000e090e0291 */ /* 0x000fe2000f82103f */
[----:B------:R-:W-:Y:S01]  /*e7e0*/  BAR.SYNC.DEFER_BLOCKING 0x1, 0x100 ;  /* 0x0044000000007b1d */ /* 0x000fe20000010000 */
[----:B--2---:R-:W-:Y:S01]  /*e7f0*/  R2UR UR18, R8 ;  /* 0x00000000081272ca */ /* 0x004fe200000e0000 */
[----:B---3--:R-:W-:-:S03]  /*e800*/  IMAD.WIDE R152, R3, R152, UR10 ;  /* 0x0000000a03987e25 */ /* 0x008fc6000f8e0298 */
[C---:B------:R-:W-:Y:S02]  /*e810*/  IADD3 R11, P0, R152.reuse, 0x40, RZ ;  /* 0x00000040980b7810 */ /* 0x040fe40007f1e0ff */
[C---:B------:R-:W-:Y:S02]  /*e820*/  IADD3 R21, P6, R152.reuse, 0x4020, RZ ;  /* 0x0000402098157810 */ /* 0x040fe40007fde0ff */
[----:B------:R-:W-:Y:S02]  /*e830*/  LOP3.LUT R10, R11, 0x380, RZ, 0xc0, !PT ;  /* 0x000003800b0a7812 */ /* 0x000fe400078ec0ff */
[----:B------:R-:W-:Y:S02]  /*e840*/  IADD3 R9, P1, R152, 0x20, RZ ;  /* 0x0000002098097810 */ /* 0x000fe40007f3e0ff */
[----:B------:R-:W-:Y:S02]  /*e850*/  SHF.R.U64 R10, R10, 0x3, RZ ;  /* 0x000000030a0a7819 */ /* 0x000fe400000012ff */
[----:B------:R-:W-:-:S02]  /*e860*/  LOP3.LUT R20, R21, 0x380, RZ, 0xc0, !PT ;  /* 0x0000038015147812 */ /* 0x000fc400078ec0ff */
[----:B------:R-:W-:Y:S02]  /*e870*/  LOP3.LUT R5, R152, 0x380, RZ, 0xc0, !PT ;  /* 0x0000038098057812 */ /* 0x000fe400078ec0ff */
[----:B------:R-:W-:Y:S02]  /*e880*/  LOP3.LUT R8, R9, 0x380, RZ, 0xc0, !PT ;  /* 0x0000038009087812 */ /* 0x000fe400078ec0ff */
[----:B------:R-:W-:Y:S01]  /*e890*/  LOP3.LUT R10, R10, R11, RZ, 0x3c, !PT ;  /* 0x0000000b0a0a7212 */ /* 0x000fe200078e3cff */
[----:B------:R-:W-:Y:S01]  /*e8a0*/  IMAD.X R11, RZ, RZ, R153, P0 ;  /* 0x000000ffff0b7224 */ /* 0x000fe200000e0699 */
[----:B------:R-:W-:Y:S02]  /*e8b0*/  SHF.R.U64 R20, R20, 0x3, RZ ;  /* 0x0000000314147819 */ /* 0x000fe400000012ff */
[----:B------:R-:W-:Y:S02]  /*e8c0*/  IADD3 R23, P5, R152, 0x4040, RZ ;  /* 0x0000404098177810 */ /* 0x000fe40007fbe0ff */
[----:B------:R-:W-:-:S02]  /*e8d0*/  SHF.R.U64 R5, R5, 0x3, RZ ;  /* 0x0000000305057819 */ /* 0x000fc400000012ff */
[----:B------:R-:W-:Y:S02]  /*e8e0*/  IADD3 R159, P0, R152, 0x8020, RZ ;  /* 0x00008020989f7810 */ /* 0x000fe40007f1e0ff */
[----:B------:R-:W-:Y:S02]  /*e8f0*/  SHF.R.U64 R8, R8, 0x3, RZ ;  /* 0x0000000308087819 */ /* 0x000fe400000012ff */
[----:B------:R-:W-:Y:S01]  /*e900*/  LOP3.LUT R20, R20, R21, RZ, 0x3c, !PT ;  /* 0x0000001514147212 */ /* 0x000fe200078e3cff */
[--C-:B------:R-:W-:Y:S01]  /*e910*/  IMAD.X R21, RZ, RZ, R153.reuse, P6 ;  /* 0x000000ffff157224 */ /* 0x100fe200030e0699 */
[----:B------:R-:W-:Y:S02]  /*e920*/  LOP3.LUT R22, R23, 0x380, RZ, 0xc0, !PT ;  /* 0x0000038017167812 */ /* 0x000fe400078ec0ff */
[----:B------:R-:W-:Y:S01]  /*e930*/  LOP3.LUT R4, R5, R152, RZ, 0x3c, !PT ;  /* 0x0000009805047212 */ /* 0x000fe200078e3cff */
[----:B------:R-:W-:Y:S01]  /*e940*/  IMAD.MOV.U32 R5, RZ, RZ, R153 ;  /* 0x000000ffff057224 */ /* 0x000fe200078e0099 */
[----:B------:R-:W-:-:S02]  /*e950*/  LOP3.LUT R158, R159, 0x380, RZ, 0xc0, !PT ;  /* 0x000003809f9e7812 */ /* 0x000fc400078ec0ff */
[----:B------:R-:W-:Y:S02]  /*e960*/  IADD3 R18, P6, R152, 0xc000, RZ ;  /* 0x0000c00098127810 */ /* 0x000fe40007fde0ff */
[----:B------:R-:W-:Y:S01]  /*e970*/  LOP3.LUT R8, R8, R9, RZ, 0x3c, !PT ;  /* 0x0000000908087212 */ /* 0x000fe200078e3cff */
[----:B------:R-:W-:Y:S01]  /*e980*/  IMAD.X R9, RZ, RZ, R153, P1 ;  /* 0x000000ffff097224 */ /* 0x000fe200008e0699 */
[----:B------:R-:W-:Y:S02]  /*e990*/  SHF.R.U64 R22, R22, 0x3, RZ ;  /* 0x0000000316167819 */ /* 0x000fe400000012ff */
[C---:B------:R-:W-:Y:S02]  /*e9a0*/  IADD3 R13, P4, R152.reuse, 0x60, RZ ;  /* 0x00000060980d7810 */ /* 0x040fe40007f9e0ff */
[C---:B------:R-:W-:Y:S02]  /*e9b0*/  IADD3 R15, P3, R152.reuse, 0x4000, RZ ;  /* 0x00004000980f7810 */ /* 0x040fe40007f7e0ff */
[----:B------:R-:W-:-:S02]  /*e9c0*/  IADD3 R155, P2, R152, 0x4060, RZ ;  /* 0x00004060989b7810 */ /* 0x000fc40007f5e0ff */
[----:B------:R-:W-:Y:S02]  /*e9d0*/  IADD3 R157, P1, R152, 0x8000, RZ ;  /* 0x00008000989d7810 */ /* 0x000fe40007f3e0ff */
[----:B------:R-:W-:Y:S02]  /*e9e0*/  SHF.R.U64 R158, R158, 0x3, RZ ;  /* 0x000000039e9e7819 */ /* 0x000fe400000012ff */
[----:B------:R-:W-:Y:S02]  /*e9f0*/  LOP3.LUT R17, R18, 0x380, RZ, 0xc0, !PT ;  /* 0x0000038012117812 */ /* 0x000fe400078ec0ff */
[----:B------:R-:W-:Y:S02]  /*ea00*/  MOV R3, R4 ;  /* 0x0000000400037202 */ /* 0x000fe40000000f00 */
[----:B------:R-:W-:Y:S02]  /*ea10*/  F2FP.F16.F32.PACK_AB R4, R25, R24 ;  /* 0x000000181904723e */ /* 0x000fe400000000ff */
[----:B------:R-:W-:-:S02]  /*ea20*/  F2FP.F16.F32.PACK_AB R5, R27, R26 ;  /* 0x0000001a1b05723e */ /* 0x000fc400000000ff */
[----:B------:R-:W-:Y:S01]  /*ea30*/  LOP3.LUT R22, R22, R23, RZ, 0x3c, !PT ;  /* 0x0000001716167212 */ /* 0x000fe200078e3cff */
[----:B------:R-:W-:Y:S01]  /*ea40*/  IMAD.X R23, RZ, RZ, R153, P5 ;  /* 0x000000ffff177224 */ /* 0x000fe200028e0699 */
[----:B------:R-:W-:Y:S01]  /*ea50*/  LOP3.LUT R12, R13, 0x380, RZ, 0xc0, !PT ;  /* 0x000003800d0c7812 */ /* 0x000fe200078ec0ff */
[----:B------:R0:W-:Y:S01]  /*ea60*/  STSM.16.M88.4 [R3], R4 ;  /* 0x0000000403007844 */ /* 0x0001e20000000200 */
[----:B------:R-:W-:Y:S02]  /*ea70*/  LOP3.LUT R14, R15, 0x380, RZ, 0xc0, !PT ;  /* 0x000003800f0e7812 */ /* 0x000fe400078ec0ff */
[----:B------:R-:W-:Y:S02]  /*ea80*/  LOP3.LUT R154, R155, 0x380, RZ, 0xc0, !PT ;  /* 0x000003809b9a7812 */ /* 0x000fe400078ec0ff */
[----:B------:R-:W-:Y:S02]  /*ea90*/  LOP3.LUT R156, R157, 0x380, RZ, 0xc0, !PT ;  /* 0x000003809d9c7812 */ /* 0x000fe400078ec0ff */
[----:B------:R-:W-:-:S02]  /*eaa0*/  LOP3.LUT R158, R158, R159, RZ, 0x3c, !PT ;  /* 0x0000009f9e9e7212 */ /* 0x000fc400078e3cff */
[----:B------:R-:W-:Y:S02]  /*eab0*/  SHF.R.U64 R17, R17, 0x3, RZ ;  /* 0x0000000311117819 */ /* 0x000fe400000012ff */
[----:B------:R-:W-:Y:S02]  /*eac0*/  IADD3 R159, P5, R152, 0xc020, RZ ;  /* 0x0000c020989f7810 */ /* 0x000fe40007fbe0ff */
[----:B------:R-:W-:Y:S02]  /*ead0*/  SHF.R.U64 R12, R12, 0x3, RZ ;  /* 0x000000030c0c7819 */ /* 0x000fe400000012ff */
[----:B------:R-:W-:Y:S01]  /*eae0*/  SHF.R.U64 R14, R14, 0x3, RZ ;  /* 0x000000030e0e7819 */ /* 0x000fe200000012ff */
[--C-:B0-----:R-:W-:Y:S01]  /*eaf0*/  IMAD.X R5, RZ, RZ, R153.reuse, P6 ;  /* 0x000000ffff057224 */ /* 0x101fe200030e0699 */
[----:B------:R-:W-:Y:S01]  /*eb00*/  SHF.R.U64 R154, R154, 0x3, RZ ;  /* 0x000000039a9a7819 */ /* 0x000fe200000012ff */
[----:B------:R-:W-:Y:S01]  /*eb10*/  IMAD.X R7, RZ, RZ, R153, P5 ;  /* 0x000000ffff077224 */ /* 0x000fe200028e0699 */
[----:B------:R-:W-:-:S02]  /*eb20*/  SHF.R.U64 R156, R156, 0x3, RZ ;  /* 0x000000039c9c7819 */ /* 0x000fc400000012ff */
[----:B------:R-:W-:Y:S02]  /*eb30*/  LOP3.LUT R4, R17, R18, RZ, 0x3c, !PT ;  /* 0x0000001211047212 */ /* 0x000fe400078e3cff */
[----:B------:R-:W-:Y:S02]  /*eb40*/  LOP3.LUT R17, R159, 0x380, RZ, 0xc0, !PT ;  /* 0x000003809f117812 */ /* 0x000fe400078ec0ff */
        /* <DEDUP_REMOVED lines=8> */
[----:B------:R-:W-:-:S02]  /*ebd0*/  SHF.R.U64 R6, R17, 0x3, RZ ;  /* 0x0000000311067819 */ /* 0x000fc400000012ff */
[C---:B------:R-:W-:Y:S02]  /*ebe0*/  IADD3 R165, P4, R152.reuse, 0x8040, RZ ;  /* 0x0000804098a57810 */ /* 0x040fe40007f9e0ff */
[C---:B------:R-:W-:Y:S02]  /*ebf0*/  IADD3 R167, P3, R152.reuse, 0x8060, RZ ;  /* 0x0000806098a77810 */ /* 0x040fe40007f7e0ff */
[C---:B------:R-:W-:Y:S02]  /*ec00*/  IADD3 R163, P2, R152.reuse, 0xc040, RZ ;  /* 0x0000c04098a37810 */ /* 0x040fe40007f5e0ff */
[----:B------:R-:W-:Y:S02]  /*ec10*/  IADD3 R160, P1, R152, 0xc060, RZ ;  /* 0x0000c06098a07810 */ /* 0x000fe40007f3e0ff */
[----:B------:R-:W-:Y:S01]  /*ec20*/  LOP3.LUT R6, R6, R159, RZ, 0x3c, !PT ;  /* 0x0000009f06067212 */ /* 0x000fe200078e3cff */
[----:B------:R-:W-:Y:S01]  /*ec30*/  IMAD.X R159, RZ, RZ, R153, P0 ;  /* 0x000000ffff9f7224 */ /* 0x000fe200000e0699 */
[----:B------:R-:W-:-:S02]  /*ec40*/  LOP3.LUT R164, R165, 0x380, RZ, 0xc0, !PT ;  /* 0x00000380a5a47812 */ /* 0x000fc400078ec0ff */
[----:B------:R-:W-:Y:S02]  /*ec50*/  LOP3.LUT R166, R167, 0x380, RZ, 0xc0, !PT ;  /* 0x00000380a7a67812 */ /* 0x000fe400078ec0ff */
[----:B------:R-:W-:Y:S02]  /*ec60*/  LOP3.LUT R162, R163, 0x380, RZ, 0xc0, !PT ;  /* 0x00000380a3a27812 */ /* 0x000fe400078ec0ff */
[----:B------:R-:W-:Y:S02]  /*ec70*/  LOP3.LUT R161, R160, 0x380, RZ, 0xc0, !PT ;  /* 0x00000380a0a17812 */ /* 0x000fe400078ec0ff */
[----:B------:R-:W-:Y:S02]  /*ec80*/  MOV R169, R20 ;  /* 0x0000001400a97202 */ /* 0x000fe40000000f00 */
[----:B------:R-:W-:Y:S02]  /*ec90*/  MOV R170, R22 ;  /* 0x0000001600aa7202 */ /* 0x000fe40000000f00 */
[----:B------:R-:W-:-:S02]  /*eca0*/  MOV R8, R8 ;  /* 0x0000000800087202 */ /* 0x000fc40000000f00 */
[----:B------:R-:W-:Y:S02]  /*ecb0*/  F2FP.F16.F32.PACK_AB R20, R33, R32 ;  /* 0x000000202114723e */ /* 0x000fe400000000ff */
[----:B------:R-:W-:Y:S02]  /*ecc0*/  F2FP.F16.F32.PACK_AB R21, R35, R34 ;  /* 0x000000222315723e */ /* 0x000fe400000000ff */
[----:B------:R-:W-:Y:S02]  /*ecd0*/  F2FP.F16.F32.PACK_AB R22, R37, R36 ;  /* 0x000000242516723e */ /* 0x000fe400000000ff */
[----:B------:R-:W-:Y:S02]  /*ece0*/  F2FP.F16.F32.PACK_AB R23, R39, R38 ;  /* 0x000000262717723e */ /* 0x000fe400000000ff */
[----:B------:R-:W-:Y:S02]  /*ecf0*/  MOV R3, R4 ;  /* 0x0000000400037202 */ /* 0x000fe40000000f00 */
[----:B------:R-:W-:Y:S01]  /*ed00*/  MOV R17, R6 ;  /* 0x0000000600117202 */ /* 0x000fe20000000f00 */
[----:B------:R0:W-:Y:S01]  /*ed10*/  STSM.16.M88.4 [R8], R20 ;  /* 0x0000001408007844 */ /* 0x0001e20000000200 */
[----:B------:R-:W-:-:S02]  /*ed20*/  SHF.R.U64 R164, R164, 0x3, RZ ;  /* 0x00000003a4a47819 */ /* 0x000fc400000012ff */
[----:B------:R-:W-:Y:S02]  /*ed30*/  SHF.R.U64 R166, R166, 0x3, RZ ;  /* 0x00000003a6a67819 */ /* 0x000fe400000012ff */
[----:B------:R-:W-:Y:S02]  /*ed40*/  SHF.R.U64 R162, R162, 0x3, RZ ;  /* 0x00000003a2a27819 */ /* 0x000fe400000012ff */
[----:B------:R-:W-:Y:S02]  /*ed50*/  SHF.R.U64 R161, R161, 0x3, RZ ;  /* 0x00000003a1a17819 */ /* 0x000fe400000012ff */
[----:B------:R-:W-:Y:S02]  /*ed60*/  MOV R152, R10 ;  /* 0x0000000a00987202 */ /* 0x000fe40000000f00 */
[----:B------:R-:W-:Y:S02]  /*ed70*/  F2FP.F16.F32.PACK_AB R4, R41, R40 ;  /* 0x000000282904723e */ /* 0x000fe400000000ff */
[----:B------:R-:W-:-:S02]  /*ed80*/  F2FP.F16.F32.PACK_AB R5, R43, R42 ;  /* 0x0000002a2b05723e */ /* 0x000fc400000000ff */
[----:B------:R-:W-:Y:S02]  /*ed90*/  F2FP.F16.F32.PACK_AB R6, R45, R44 ;  /* 0x0000002c2d06723e */ /* 0x000fe400000000ff */
[----:B------:R-:W-:Y:S02]  /*eda0*/  F2FP.F16.F32.PACK_AB R7, R47, R46 ;  /* 0x0000002e2f07723e */ /* 0x000fe400000000ff */
[----:B------:R-:W-:Y:S02]  /*edb0*/  MOV R172, R12 ;  /* 0x0000000c00ac7202 */ /* 0x000fe40000000f00 */
[----:B------:R-:W-:Y:S01]  /*edc0*/  MOV R173, R14 ;  /* 0x0000000e00ad7202 */ /* 0x000fe20000000f00 */
[----:B------:R1:W-:Y:S01]  /*edd0*/  STSM.16.M88.4 [R152], R4 ;  /* 0x0000000498007844 */ /* 0x0003e20000000200 */
[----:B0-----:R-:W-:Y:S02]  /*ede0*/  F2FP.F16.F32.PACK_AB R8, R49, R48 ;  /* 0x000000303108723e */ /* 0x001fe400000000ff */
[----:B------:R-:W-:-:S02]  /*edf0*/  F2FP.F16.F32.PACK_AB R9, R51, R50 ;  /* 0x000000323309723e */ /* 0x000fc400000000ff */
        /* <DEDUP_REMOVED lines=10> */
[----:B------:R-:W-:Y:S01]  /*eea0*/  F2FP.F16.F32.PACK_AB R12, R57, R56 ;  /* 0x00000038390c723e */ /* 0x000fe200000000ff */
[----:B------:R0:W-:Y:S01]  /*eeb0*/  STSM.16.M88.4 [R172], R8 ;  /* 0x00000008ac007844 */ /* 0x0001e20000000200 */
[----:B------:R-:W-:-:S02]  /*eec0*/  F2FP.F16.F32.PACK_AB R13, R59, R58 ;  /* 0x0000003a3b0d723e */ /* 0x000fc400000000ff */
[----:B------:R-:W-:Y:S02]  /*eed0*/  F2FP.F16.F32.PACK_AB R14, R61, R60 ;  /* 0x0000003c3d0e723e */ /* 0x000fe400000000ff */
[----:B------:R-:W-:Y:S02]  /*eee0*/  F2FP.F16.F32.PACK_AB R15, R63, R62 ;  /* 0x0000003e3f0f723e */ /* 0x000fe400000000ff */
[----:B------:R-:W-:Y:S02]  /*eef0*/  MOV R171, R154 ;  /* 0x0000009a00ab7202 */ /* 0x000fe40000000f00 */
[----:B------:R-:W-:Y:S01]  /*ef00*/  F2FP.F16.F32.PACK_AB R20, R65, R64 ;  /* 0x000000404114723e */ /* 0x000fe200000000ff */
[----:B------:R2:W-:Y:S01]  /*ef10*/  STSM.16.M88.4 [R173], R12 ;  /* 0x0000000cad007844 */ /* 0x0005e20000000200 */
[----:B------:R-:W-:Y:S02]  /*ef20*/  F2FP.F16.F32.PACK_AB R21, R67, R66 ;  /* 0x000000424315723e */ /* 0x000fe400000000ff */
[----:B------:R-:W-:-:S02]  /*ef30*/  F2FP.F16.F32.PACK_AB R22, R69, R68 ;  /* 0x000000444516723e */ /* 0x000fc400000000ff */
[----:B------:R-:W-:Y:S02]  /*ef40*/  F2FP.F16.F32.PACK_AB R23, R71, R70 ;  /* 0x000000464717723e */ /* 0x000fe400000000ff */
[----:B------:R-:W-:Y:S02]  /*ef50*/  MOV R18, R156 ;  /* 0x0000009c00127202 */ /* 0x000fe40000000f00 */
[----:B------:R-:W-:Y:S01]  /*ef60*/  MOV R168, R158 ;  /* 0x0000009e00a87202 */ /* 0x000fe20000000f00 */
[----:B------:R3:W-:Y:S01]  /*ef70*/  STSM.16.M88.4 [R169], R20 ;  /* 0x00000014a9007844 */ /* 0x0007e20000000200 */
[----:B-1----:R-:W-:Y:S02]  /*ef80*/  F2FP.F16.F32.PACK_AB R152, R73, R72 ;  /* 0x000000484998723e */ /* 0x002fe400000000ff */
[----:B------:R-:W-:Y:S02]  /*ef90*/  F2FP.F16.F32.PACK_AB R153, R75, R74 ;  /* 0x0000004a4b99723e */ /* 0x000fe400000000ff */
        /* <DEDUP_REMOVED lines=9> */
[----:B------:R5:W-:Y:S01]  /*f030*/  STSM.16.M88.4 [R171], R156 ;  /* 0x0000009cab007844 */ /* 0x000be20000000200 */
[----:B------:R-:W-:Y:S02]  /*f040*/  F2FP.F16.F32.PACK_AB R6, R93, R92 ;  /* 0x0000005c5d06723e */ /* 0x000fe400000000ff */
[----:B------:R-:W-:Y:S02]  /*f050*/  F2FP.F16.F32.PACK_AB R7, R95, R94 ;  /* 0x0000005e5f07723e */ /* 0x000fe400000000ff */
[----:B0-----:R-:W-:Y:S02]  /*f060*/  F2FP.F16.F32.PACK_AB R8, R97, R96 ;  /* 0x000000606108723e */ /* 0x001fe400000000ff */
[----:B------:R-:W-:Y:S01]  /*f070*/  F2FP.F16.F32.PACK_AB R9, R99, R98 ;  /* 0x000000626309723e */ /* 0x000fe200000000ff */
[----:B------:R-:W-:Y:S01]  /*f080*/  STSM.16.M88.4 [R18], R4 ;  /* 0x0000000412007844 */ /* 0x000fe20000000200 */
[----:B------:R-:W-:-:S02]  /*f090*/  F2FP.F16.F32.PACK_AB R10, R101, R100 ;  /* 0x00000064650a723e */ /* 0x000fc400000000ff */
[----:B------:R-:W-:Y:S02]  /*f0a0*/  F2FP.F16.F32.PACK_AB R11, R103, R102 ;  /* 0x00000066670b723e */ /* 0x000fe400000000ff */
[----:B------:R-:W-:Y:S02]  /*f0b0*/  MOV R164, R164 ;  /* 0x000000a400a47202 */ /* 0x000fe40000000f00 */
[----:B--2---:R-:W-:Y:S01]  /*f0c0*/  F2FP.F16.F32.PACK_AB R12, R105, R104 ;  /* 0x00000068690c723e */ /* 0x004fe200000000ff */
[----:B------:R-:W-:Y:S01]  /*f0d0*/  STSM.16.M88.4 [R168], R8 ;  /* 0x00000008a8007844 */ /* 0x000fe20000000200 */
[----:B------:R-:W-:Y:S02]  /*f0e0*/  F2FP.F16.F32.PACK_AB R13, R107, R106 ;  /* 0x0000006a6b0d723e */ /* 0x000fe400000000ff */
[----:B------:R-:W-:Y:S02]  /*f0f0*/  F2FP.F16.F32.PACK_AB R14, R109, R108 ;  /* 0x0000006c6d0e723e */ /* 0x000fe400000000ff */
[----:B------:R-:W-:-:S02]  /*f100*/  F2FP.F16.F32.PACK_AB R15, R111, R110 ;  /* 0x0000006e6f0f723e */ /* 0x000fc400000000ff */
[----:B------:R-:W-:Y:S02]  /*f110*/  MOV R166, R166 ;  /* 0x000000a600a67202 */ /* 0x000fe40000000f00 */
[----:B---3--:R-:W-:Y:S01]  /*f120*/  F2FP.F16.F32.PACK_AB R20, R113, R112 ;  /* 0x000000707114723e */ /* 0x008fe200000000ff */
[----:B------:R0:W-:Y:S01]  /*f130*/  STSM.16.M88.4 [R164], R12 ;  /* 0x0000000ca4007844 */ /* 0x0001e20000000200 */
[----:B------:R-:W-:Y:S02]  /*f140*/  F2FP.F16.F32.PACK_AB R21, R115, R114 ;  /* 0x000000727315723e */ /* 0x000fe400000000ff */
[----:B------:R-:W-:Y:S02]  /*f150*/  F2FP.F16.F32.PACK_AB R22, R117, R116 ;  /* 0x000000747516723e */ /* 0x000fe400000000ff */
[----:B------:R-:W-:Y:S02]  /*f160*/  F2FP.F16.F32.PACK_AB R23, R119, R118 ;  /* 0x000000767717723e */ /* 0x000fe400000000ff */
[----:B-1----:R-:W-:-:S02]  /*f170*/  F2FP.F16.F32.PACK_AB R152, R121, R120 ;  /* 0x000000787998723e */ /* 0x002fc400000000ff */
[----:B------:R-:W-:Y:S01]  /*f180*/  F2FP.F16.F32.PACK_AB R153, R123, R122 ;  /* 0x0000007a7b99723e */ /* 0x000fe200000000ff */
[----:B------:R-:W-:Y:S01]  /*f190*/  STSM.16.M88.4 [R166], R20 ;  /* 0x00000014a6007844 */ /* 0x000fe20000000200 */
[----:B------:R-:W-:Y:S02]  /*f1a0*/  F2FP.F16.F32.PACK_AB R154, R125, R124 ;  /* 0x0000007c7d9a723e */ /* 0x000fe400000000ff */
[----:B------:R-:W-:Y:S02]  /*f1b0*/  F2FP.F16.F32.PACK_AB R155, R127, R126 ;  /* 0x0000007e7f9b723e */ /* 0x000fe400000000ff */
[----:B-----5:R-:W-:Y:S01]  /*f1c0*/  F2FP.F16.F32.PACK_AB R156, R129, R128 ;  /* 0x00000080819c723e */ /* 0x020fe200000000ff */
        /* <DEDUP_REMOVED lines=18> */
[----:B------:R-:W-:Y:S01]  /*f2f0*/  ISETP.NE.U32.AND P0, PT, RZ, UR16, PT ;  /* 0x00000010ff007c0c */ /* 0x000fe2000bf05070 */
[----:B------:R-:W-:Y:S01]  /*f300*/  UMOV UR25, 0x9b8 ;  /* 0x000009b800197882 */ /* 0x000fe20000000000 */
[----:B----4-:R-:W-:Y:S01]  /*f310*/  R2UR UR26, R174 ;  /* 0x00000000ae1a72ca */ /* 0x010fe200000e0000 */
[----:B------:R1:W-:Y:S01]  /*f320*/  STSM.16.M88.4 [R160], R8 ;  /* 0x00000008a0007844 */ /* 0x0003e20000000200 */
[----:B------:R-:W-:Y:S01]  /*f330*/  BAR.SYNC.DEFER_BLOCKING 0x1, 0x100 ;  /* 0x0044000000007b1d */ /* 0x000fe20000010000 */
[----:B------:R-:W-:-:S13]  /*f340*/  ISETP.NE.AND.EX P0, PT, RZ, UR17, PT, P0 ;  /* 0x00000011ff007c0c */ /* 0x000fda000bf05300 */
[----:B------:R-:W2:Y:S01]  /*f350*/  @P0 LDG.E R12, desc[UR22][R12.64] ;  /* 0x000000160c0c0981 */ /* 0x000ea2000c1e1900 */
[----:B------:R-:W-:Y:S01]  /*f360*/  PLOP3.LUT P4, PT, PT, PT, UP0, 0x80, 0x0 ;  /* 0x000000000000781c */ /* 0x000fe20003f8f008 */
[----:B------:R-:W-:Y:S01]  /*f370*/  @UP0 ULEA.HI.X UR15, UR9, UR15, UR18, 0x2, UP1 ;  /* 0x0000000f090f0291 */ /* 0x000fe200088f1412 */
[----:B0-----:R-:W-:-:S05]  /*f380*/  IMAD.U32 R4, RZ, RZ, UR14 ;  /* 0x0000000eff047e24 */ /* 0x001fca000f8e00ff */
[----:B------:R-:W-:-:S06]  /*f390*/  IMAD.U32 R5, RZ, RZ, UR15 ;  /* 0x0000000fff057e24 */ /* 0x000fcc000f8e00ff */
[----:B------:R0:W3:Y:S01]  /*f3a0*/  @P4 LDG.E R3, desc[UR22][R4.64] ;  /* 0x0000001604034981 */ /* 0x0000e2000c1e1900 */
[----:B------:R-:W-:Y:S01]  /*f3b0*/  UISETP.NE.AND UP0, UPT, UR20, URZ, UPT ;  /* 0x0000003f1400728c */ /* 0x000fe2000bf05270 */
[----:B------:R-:W-:Y:S01]  /*f3c0*/  VIADD R14, R213, UR28 ;  /* 0x0000001cd50e7c36 */ /* 0x000fe20008000000 */
[----:B------:R-:W-:Y:S02]  /*f3d0*/  ULDC UR22, c[0x0][0xbe8] ;  /* 0x0002fa0000167ab9 */ /* 0x000fe40000000800 */
[----:B------:R-:W-:Y:S02]  /*f3e0*/  USEL UR4, UR20, UR4, UP0 ;  /* 0x0000000414047287 */ /* 0x000fe40008000000 */
[----:B------:R-:W-:Y:S02]  /*f3f0*/  UISETP.NE.AND UP1, UPT, UR22, 0x1, UPT ;  /* 0x000000011600788c */ /* 0x000fe4000bf25270 */
[----:B------:R-:W-:Y:S01]  /*f400*/  UISETP.GT.AND UP2, UPT, UR4, 0x1, UPT ;  /* 0x000000010400788c */ /* 0x000fe2000bf44270 */
[----:B0-----:R-:W-:Y:S01]  /*f410*/  IMAD.MOV.U32 R5, RZ, RZ, R14 ;  /* 0x000000ffff057224 */ /* 0x001fe200078e000e */
[----:B------:R-:W-:-:S02]  /*f420*/  UISETP.NE.U32.AND UP0, UPT, UR16, URZ, UPT ;  /* 0x0000003f1000728c */ /* 0x000fc4000bf05070 */
[----:B------:R-:W-:Y:S01]  /*f430*/  USEL UR25, UR25, 0x978, UP2 ;  /* 0x0000097819197887 */ /* 0x000fe20009000000 */
[----:B------:R-:W-:Y:S01]  /*f440*/  PLOP3.LUT P1, PT, PT, PT, UP1, 0x80, 0x0 ;  /* 0x000000000000781c */ /* 0x000fe20003f2f018 */
[----:B------:R-:W-:Y:S01]  /*f450*/  UISETP.NE.AND.EX UP0, UPT, UR17, URZ, UPT, UP0 ;  /* 0x0000003f1100728c */ /* 0x000fe2000bf05300 */
[----:B------:R-:W-:Y:S01]  /*f460*/  UMOV UR4, URZ ;  /* 0x0000003f00047c82 */ /* 0x000fe20008000000 */
[----:B------:R-:W-:Y:S02]  /*f470*/  USEL UR23, UR19, URZ, UP2 ;  /* 0x0000003f13177287 */ /* 0x000fe40009000000 */
[----:B------:R-:W-:Y:S02]  /*f480*/  USEL UR9, UR9, URZ, !UP0 ;  /* 0x0000003f09097287 */ /* 0x000fe4000c000000 */
[----:B------:R-:W-:Y:S01]  /*f490*/  USEL UR24, UR18, URZ, !UP0 ;  /* 0x0000003f12187287 */ /* 0x000fe2000c000000 */
[----:B------:R-:W-:-:S03]  /*f4a0*/  @UP1 ULDC UR27, c[0x0][0xbec] ;  /* 0x0002fb00001b1ab9 */ /* 0x000fc60000000800 */
[----:B------:R-:W-:Y:S01]  /*f4b0*/  ULDC.64 UR18, c[0x0][UR25+0x220] ;  /* 0x0000880019127abb */ /* 0x000fe20008000a00 */
[----:B------:R-:W-:Y:S01]  /*f4c0*/  ULDC.64 UR16, c[0x0][UR25+0x218] ;  /* 0x0000860019107abb */ /* 0x000fe20008000a00 */
[----:B------:R-:W-:Y:S01]  /*f4d0*/  @P1 IMAD.HI.U32 R4, R14, UR27, RZ ;  /* 0x0000001b0e041c27 */ /* 0x000fe2000f8e00ff */
        /* <DEDUP_REMOVED lines=49> */
.L_x_2392:
[----:B------:R-:W2:Y:S04]  /*f7f0*/  LDL R10, [R1+0x60] ;  /* 0x00006000010a7983 */ /* 0x000ea80000100800 */
[----:B------:R-:W3:Y:S01]  /*f800*/  LDL R3, [R1+0x34] ;  /* 0x0000340001037983 */ /* 0x000ee20000100800 */
[----:B------:R-:W-:Y:S01]  /*f810*/  R2UR UR12, R212 ;  /* 0x00000000d40c72ca */ /* 0x000fe200000e0000 */
[----:B------:R-:W-:Y:S02]  /*f820*/  ULDC.64 UR18, c[0x0][0x208] ;  /* 0x0000820000127ab9 */ /* 0x000fe40000000a00 */
[----:B------:R-:W-:Y:S04]  /*f830*/  SHFL.IDX PT, R4, R8, RZ, 0x1c1f ;  /* 0x001c1fff08047589 */ /* 0x000fe800000e0000 */
[----:B------:R-:W0:Y:S04]  /*f840*/  SHFL.IDX PT, R5, R9, RZ, 0x1c1f ;  /* 0x001c1fff09057589 */ /* 0x000e2800000e0000 */
[----:B------:R-:W-:Y:S04]  /*f850*/  SHFL.IDX PT, R6, R8, 0x1, 0x1c1f ;  /* 0x003c1f0008067f89 */ /* 0x000fe800000e0000 */
[----:B------:R-:W1:Y:S01]  /*f860*/  SHFL.IDX PT, R7, R9, 0x1, 0x1c1f ;  /* 0x003c1f0009077f89 */ /* 0x000e6200000e0000 */
[----:B--2---:R-:W-:Y:S01]  /*f870*/  VIADD R12, R10, UR12 ;  /* 0x0000000c0a0c7c36 */ /* 0x004fe20008000000 */
[----:B------:R-:W-:Y:S01]  /*f880*/  UIMAD UR12, UR14, UR22, URZ ;  /* 0x000000160e0c72a4 */ /* 0x000fe2000f8e023f */
[----:B---3--:R-:W-:-:S02]  /*f890*/  LOP3.LUT P0, RZ, R3, 0x3, RZ, 0xc0, !PT ;  /* 0x0000000303ff7812 */ /* 0x008fc4000780c0ff */
[----:B------:R-:W-:-:S03]  /*f8a0*/  VIADD R10, R12, 0x8 ;  /* 0x000000080c0a7836 */ /* 0x000fc60000000000 */
[----:B------:R-:W-:Y:S02]  /*f8b0*/  ISETP.GE.OR P2, PT, R12, UR12, P0 ;  /* 0x0000000c0c007c0c */ /* 0x000fe40008746670 */
[----:B------:R-:W-:-:S11]  /*f8c0*/  ISETP.GE.OR P0, PT, R10, UR12, P0 ;  /* 0x0000000c0a007c0c */ /* 0x000fd60008706670 */
        /* <DEDUP_REMOVED lines=197> */
.L_x_2395:
[----:B------:R-:W-:Y:S05]  /*10520*/  BSYNC B1 ;  /* 0x0000000000017941 */ /* 0x000fea0003800000 */
.L_x_2394:
        /* <DEDUP_REMOVED lines=22> */
.L_x_2397:
[----:B------:R-:W-:Y:S05]  /*10690*/  BSYNC B1 ;  /* 0x0000000000017941 */ /* 0x000fea0003800000 */
.L_x_2396:
        /* <DEDUP_REMOVED lines=22> */
.L_x_2399:
[----:B------:R-:W-:Y:S05]  /*10800*/  BSYNC B1 ;  /* 0x0000000000017941 */ /* 0x000fea0003800000 */
.L_x_2398:
        /* <DEDUP_REMOVED lines=26> */
.L_x_2393:
        /* <DEDUP_REMOVED lines=15> */
[C---:B------:R-:W-:Y:S01]  /*10aa0*/  VIADD R172, R19.reuse, 0x40 ;  /* 0x0000004013ac7836 */ /* 0x040fe20000000000 */
[----:B------:R-:W-:Y:S01]  /*10ab0*/  UIMAD UR4, UR4, UR16, URZ ;  /* 0x00000010040472a4 */ /* 0x000fe2000f8e023f */
[C---:B------:R-:W-:Y:S01]  /*10ac0*/  VIADD R174, R19.reuse, 0x38 ;  /* 0x0000003813ae7836 */ /* 0x040fe20000000000 */
[----:B------:R-:W-:Y:S01]  /*10ad0*/  UIMAD UR11, UR19, UR15, UR11 ;  /* 0x0000000f130b72a4 */ /* 0x000fe2000f8e020b */
[C---:B------:R-:W-:Y:S01]  /*10ae0*/  VIADD R176, R19.reuse, 0x30 ;  /* 0x0000003013b07836 */ /* 0x040fe20000000000 */
[----:B------:R-:W-:Y:S01]  /*10af0*/  UIMAD UR4, UR9, UR17, UR4 ;  /* 0x00000011090472a4 */ /* 0x000fe2000f8e0204 */
[C---:B------:R-:W-:Y:S01]  /*10b00*/  VIADD R178, R19.reuse, 0x28 ;  /* 0x0000002813b27836 */ /* 0x040fe20000000000 */
[----:B------:R-:W-:Y:S01]  /*10b10*/  UIMAD.WIDE.U32 UR10, UR9, UR16, UR10 ;  /* 0x00000010090a72a5 */ /* 0x000fe2000f8e000a */
[C---:B------:R-:W-:Y:S01]  /*10b20*/  VIADD R180, R19.reuse, 0x20 ;  /* 0x0000002013b47836 */ /* 0x040fe20000000000 */
[----:B------:R-:W-:Y:S01]  /*10b30*/  ULDC.64 UR14, c[0x0][0xb48] ;  /* 0x0002d200000e7ab9 */ /* 0x000fe20000000a00 */
[----:B------:R-:W-:Y:S01]  /*10b40*/  @UP1 ULDC UR9, c[0x0][0xbec] ;  /* 0x0002fb0000091ab9 */ /* 0x000fe20000000800 */
[----:B------:R-:W-:Y:S01]  /*10b50*/  UIADD3 UR11, UR11, UR4, URZ ;  /* 0x000000040b0b7290 */ /* 0x000fe2000fffe03f */
[----:B------:R-:W-:Y:S01]  /*10b60*/  @P1 IMAD.HI.U32 R0, R14, UR9, RZ ;  /* 0x000000090e001c27 */ /* 0x000fe2000f8e00ff */
[----:B------:R-:W-:Y:S01]  /*10b70*/  UIADD3 UR8, UR8, 0x38820, URZ ;  /* 0x0003882008087890 */ /* 0x000fe2000fffe03f */
[----:B------:R-:W-:Y:S01]  /*10b80*/  BSSY B1, `(.L_x_2401) ;  /* 0x00000ce000017945 */ /* 0x000fe20003800000 */
[----:B------:R-:W-:Y:S01]  /*10b90*/  @UP1 ULDC UR4, c[0x0][0xbf0] ;  /* 0x0002fc0000041ab9 */ /* 0x000fe20000000800 */
[----:B------:R-:W-:Y:S01]  /*10ba0*/  UIMAD.WIDE.U32 UR10, UR18, UR14, UR10 ;  /* 0x0000000e120a72a5 */ /* 0x000fe2000f8e000a */
[----:B------:R-:W-:Y:S01]  /*10bb0*/  @P1 SHF.R.U32.HI R5, RZ, UR4, R0 ;  /* 0x00000004ff051c19 */ /* 0x000fe20008011600 */
[----:B------:R-:W-:Y:S01]  /*10bc0*/  UPRMT UR8, URZ, 0x654, UR8 ;  /* 0x000006543f087896 */ /* 0x000fe20008000008 */
[----:B------:R-:W-:Y:S01]  /*10bd0*/  VIADD R182, R19, 0x18 ;  /* 0x0000001813b67836 */ /* 0x000fe20000000000 */
        /* <DEDUP_REMOVED lines=34> */
[C---:B------:R-:W-:Y:S01]  /*10e00*/  VIADD R167, R19.reuse, 0x50 ;  /* 0x0000005013a77836 */ /* 0x040fe20000000000 */
[----:B------:R0:W1:Y:S01]  /*10e10*/  SHFL.IDX PT, R2, R0, RZ, 0x1c1f ;  /* 0x001c1fff00027589 */ /* 0x00006200000e0000 */
[----:B------:R-:W-:Y:S01]  /*10e20*/  SHF.R.S32.HI R160, RZ, 0x1f, R228 ;  /* 0x0000001fffa07819 */ /* 0x000fe200000114e4 */
[C---:B------:R-:W-:Y:S01]  /*10e30*/  VIADD R169, R19.reuse, 0x48 ;  /* 0x0000004813a97836 */ /* 0x040fe20000000000 */
[----:B------:R-:W-:Y:S01]  /*10e40*/  SHF.R.S32.HI R161, RZ, 0x1f, R229 ;  /* 0x0000001fffa17819 */ /* 0x000fe200000114e5 */
[----:B------:R0:W2:Y:S01]  /*10e50*/  SHFL.IDX PT, R3, R11, RZ, 0x1c1f ;  /* 0x001c1fff0b037589 */ /* 0x0000a200000e0000 */
        /* <DEDUP_REMOVED lines=18> */
[----:B------:R-:W-:Y:S02]  /*10f80*/  SHF.R.S32.HI R178, RZ, 0x1f, R178 ;  /* 0x0000001fffb27819 */ /* 0x000fe400000114b2 */
[----:B------:R-:W-:Y:S02]  /*10f90*/  SHF.R.S32.HI R180, RZ, 0x1f, R180 ;  /* 0x0000001fffb47819 */ /* 0x000fe400000114b4 */
[----:B------:R-:W-:Y:S02]  /*10fa0*/  SHF.R.S32.HI R182, RZ, 0x1f, R182 ;  /* 0x0000001fffb67819 */ /* 0x000fe400000114b6 */
[----:B------:R-:W-:Y:S02]  /*10fb0*/  SHF.R.S32.HI R184, RZ, 0x1f, R184 ;  /* 0x0000001fffb87819 */ /* 0x000fe400000114b8 */
[----:B------:R-:W-:Y:S01]  /*10fc0*/  SHF.R.S32.HI R186, RZ, 0x1f, R186 ;  /* 0x0000001fffba7819 */ /* 0x000fe200000114ba */
[----:B012---:R-:W-:Y:S06]  /*10fd0*/  @P0 BRA `(.L_x_2402) ;  /* 0x0000000800200947 */ /* 0x007fec0003800000 */
[----:B------:R-:W-:Y:S01]  /*10fe0*/  ULDC UR4, c[0x0][0xac8] ;  /* 0x0002b20000047ab9 */ /* 0x000fe20000000800 */
[----:B------:R-:W-:Y:S01]  /*10ff0*/  ULDC.64 UR8, c[0x0][0x208] ;  /* 0x0000820000087ab9 */ /* 0x000fe20000000a00 */
[----:B------:R-:W-:Y:S01]  /*11000*/  ISETP.GE.AND P4, PT, R185, UR4, PT ;  /* 0x00000004b9007c0c */ /* 0x000fe2000bf86270 */
[----:B------:R-:W-:Y:S01]  /*11010*/  VIADD R23, R19, 0xe8 ;  /* 0x000000e813177836 */ /* 0x000fe20000000000 */
[----:B------:R-:W-:Y:S02]  /*11020*/  ISETP.GE.AND P3, PT, R183, UR4, PT ;  /* 0x00000004b7007c0c */ /* 0x000fe4000bf66270 */
[----:B------:R-:W-:Y:S02]  /*11030*/  ISETP.GE.AND P5, PT, R19, UR4, PT ;  /* 0x0000000413007c0c */ /* 0x000fe4000bfa6270 */
[----:B------:R-:W-:Y:S02]  /*11040*/  ISETP.GE.AND P1, PT, R179, UR4, PT ;  /* 0x00000004b3007c0c */ /* 0x000fe4000bf26270 */
[----:B------:R-:W-:-:S02]  /*11050*/  ISETP.GE.AND P0, PT, R181, UR4, PT ;  /* 0x00000004b5007c0c */ /* 0x000fc4000bf06270 */
[----:B------:R-:W-:-:S03]  /*11060*/  SHF.R.S32.HI R17, RZ, 0x1f, R215 ;  /* 0x0000001fff117819 */ /* 0x000fc600000114d7 */
[-C--:B------:R-:W-:Y:S02]  /*11070*/  @!P4 LEA R4, P2, R185, R2.reuse, 0x2 ;  /* 0x00000002b904c211 */ /* 0x080fe400078410ff */
[----:B------:R-:W-:Y:S02]  /*11080*/  @!P3 LEA R6, P6, R183, R2, 0x2 ;  /* 0x00000002b706b211 */ /* 0x000fe400078c10ff */
[----:B------:R-:W-:Y:S01]  /*11090*/  @!P5 IMAD.WIDE R8, R19, 0x4, R2 ;  /* 0x000000041308d825 */ /* 0x000fe200078e0202 */
[-C--:B------:R-:W-:Y:S02]  /*110a0*/  @!P4 LEA.HI.X R5, R185, R3.reuse, R186, 0x2, P2 ;  /* 0x00000003b905c211 */ /* 0x080fe400010f14ba */
[----:B------:R-:W-:Y:S02]  /*110b0*/  ISETP.GE.AND P2, PT, R177, UR4, PT ;  /* 0x00000004b1007c0c */ /* 0x000fe4000bf46270 */
[----:B------:R-:W-:Y:S01]  /*110c0*/  @!P3 LEA.HI.X R7, R183, R3, R184, 0x2, P6 ;  /* 0x00000003b707b211 */ /* 0x000fe200030f14b8 */
[----:B------:R0:W-:Y:S04]  /*110d0*/  @!P5 ST.E.64 desc[UR8][R8.64], R24 ;  /* 0x000000180800d985 */ /* 0x0001e8000c101b08 */
[----:B------:R1:W-:Y:S01]  /*110e0*/  @!P4 ST.E.64 desc[UR8][R4.64], R28 ;  /* 0x0000001c0400c985 */ /* 0x0003e2000c101b08 */
[----:B------:R-:W-:-:S03]  /*110f0*/  ISETP.GE.AND P4, PT, R173, UR4, PT ;  /* 0x00000004ad007c0c */ /* 0x000fc6000bf86270 */
[----:B------:R2:W-:Y:S01]  /*11100*/  @!P3 ST.E.64 desc[UR8][R6.64], R32 ;  /* 0x000000200600b985 */ /* 0x0005e2000c101b08 */
[----:B------:R-:W-:Y:S01]  /*11110*/  ISETP.GE.AND P3, PT, R175, UR4, PT ;  /* 0x00000004af007c0c */ /* 0x000fe2000bf66270 */
[----:B0-----:R-:W-:Y:S01]  /*11120*/  VIADD R25, R19, 0xf8 ;  /* 0x000000f813197836 */ /* 0x001fe20000000000 */
[-C--:B-1----:R-:W-:Y:S02]  /*11130*/  @!P0 LEA R4, P6, R181, R2.reuse, 0x2 ;  /* 0x00000002b5048211 */ /* 0x082fe400078c10ff */
[-C--:B--2---:R-:W-:Y:S02]  /*11140*/  @!P1 LEA R6, P5, R179, R2.reuse, 0x2 ;  /* 0x00000002b3069211 */ /* 0x084fe400078a10ff */
        /* <DEDUP_REMOVED lines=21> */
[-C--:B0-----:R-:W-:Y:S02]  /*112a0*/  @!P0 LEA R4, P4, R169, R2.reuse, 0x2 ;  /* 0x00000002a9048211 */ /* 0x081fe400078810ff */
[----:B-1----:R-:W-:Y:S02]  /*112b0*/  @!P1 LEA R6, P5, R167, R2, 0x2 ;  /* 0x00000002a7069211 */ /* 0x002fe400078a10ff */
        /* <DEDUP_REMOVED lines=29> */
[----:B--2---:R-:W-:-:S02]  /*11490*/  @!P2 LEA R8, P6, R228, R2, 0x2 ;  /* 0x00000002e408a211 */ /* 0x004fc400078c10ff */
[-C--:B------:R-:W-:Y:S01]  /*114a0*/  @!P4 LEA R14, P0, R226, R2.reuse, 0x2 ;  /* 0x00000002e20ec211 */ /* 0x080fe200078010ff */
[----:B------:R1:W-:Y:S01]  /*114b0*/  @!P1 ST.E.64 desc[UR8][R6.64], R88 ;  /* 0x0000005806009985 */ /* 0x0003e2000c101b08 */
[-C--:B------:R-:W-:Y:S02]  /*114c0*/  @!P2 LEA.HI.X R9, R228, R3.reuse, R160, 0x2, P6 ;  /* 0x00000003e409a211 */ /* 0x080fe400030f14a0 */
[C---:B------:R-:W-:Y:S02]  /*114d0*/  @!P5 LEA R12, P1, R227.reuse, R2, 0x2 ;  /* 0x00000002e30cd211 */ /* 0x040fe400078210ff */
[-C--:B------:R-:W-:Y:S01]  /*114e0*/  @!P4 LEA.HI.X R15, R226, R3.reuse, R158, 0x2, P0 ;  /* 0x00000003e20fc211 */ /* 0x080fe200000f149e */
[----:B------:R2:W-:Y:S01]  /*114f0*/  @!P2 ST.E.64 desc[UR8][R8.64], R92 ;  /* 0x0000005c0800a985 */ /* 0x0005e2000c101b08 */
[----:B------:R-:W-:Y:S02]  /*11500*/  ISETP.GE.AND P2, PT, R224, UR4, PT ;  /* 0x00000004e0007c0c */ /* 0x000fe4000bf46270 */
[----:B------:R-:W-:-:S02]  /*11510*/  @!P5 LEA.HI.X R13, R227, R3, R159, 0x2, P1 ;  /* 0x00000003e30dd211 */ /* 0x000fc400008f149f */
[-C--:B------:R-:W-:Y:S02]  /*11520*/  @!P3 LEA R20, P6, R225, R2.reuse, 0x2 ;  /* 0x00000002e114b211 */ /* 0x080fe400078c10ff */
[----:B------:R-:W-:Y:S01]  /*11530*/  ISETP.GE.AND P1, PT, R223, UR4, PT ;  /* 0x00000004df007c0c */ /* 0x000fe2000bf26270 */
[----:B------:R-:W-:Y:S01]  /*11540*/  @!P5 ST.E.64 desc[UR8][R12.64], R96 ;  /* 0x000000600c00d985 */ /* 0x000fe2000c101b08 */
[----:B------:R-:W-:Y:S02]  /*11550*/  @!P3 LEA.HI.X R21, R225, R3, R157, 0x2, P6 ;  /* 0x00000003e115b211 */ /* 0x000fe400030f149d */
[----:B------:R-:W-:Y:S01]  /*11560*/  ISETP.GE.AND P0, PT, R222, UR4, PT ;  /* 0x00000004de007c0c */ /* 0x000fe2000bf06270 */
[----:B------:R3:W-:Y:S01]  /*11570*/  @!P4 ST.E.64 desc[UR8][R14.64], R100 ;  /* 0x000000640e00c985 */ /* 0x0007e2000c101b08 */
[----:B------:R-:W-:Y:S02]  /*11580*/  ISETP.GE.AND P4, PT, R220, UR4, PT ;  /* 0x00000004dc007c0c */ /* 0x000fe4000bf86270 */
[----:B0-----:R-:W-:Y:S01]  /*11590*/  @!P2 LEA R4, P6, R224, R2, 0x2 ;  /* 0x00000002e004a211 */ /* 0x001fe200078c10ff */
[----:B------:R0:W-:Y:S01]  /*115a0*/  @!P3 ST.E.64 desc[UR8][R20.64], R104 ;  /* 0x000000681400b985 */ /* 0x0001e2000c101b08 */
[----:B------:R-:W-:-:S02]  /*115b0*/  ISETP.GE.AND P3, PT, R221, UR4, PT ;  /* 0x00000004dd007c0c */ /* 0x000fc4000bf66270 */
[----:B------:R-:W-:Y:S02]  /*115c0*/  @!P2 LEA.HI.X R5, R224, R3, R156, 0x2, P6 ;  /* 0x00000003e005a211 */ /* 0x000fe400030f149c */
[----:B-1----:R-:W-:-:S03]  /*115d0*/  @!P1 LEA R6, P5, R223, R2, 0x2 ;  /* 0x00000002df069211 */ /* 0x002fc600078a10ff */
[CC--:B--2---:R-:W-:Y:S01]  /*115e0*/  @!P0 LEA R8, P6, R222.reuse, R2.reuse, 0x2 ;  /* 0x00000002de088211 */ /* 0x0c4fe200078c10ff */
[----:B------:R1:W-:Y:S01]  /*115f0*/  @!P2 ST.E.64 desc[UR8][R4.64], R108 ;  /* 0x0000006c0400a985 */ /* 0x0003e2000c101b08 */
[-C--:B------:R-:W-:Y:S02]  /*11600*/  @!P1 LEA.HI.X R7, R223, R3.reuse, R155, 0x2, P5 ;  /* 0x00000003df079211 */ /* 0x080fe400028f149b */
[-C--:B------:R-:W-:Y:S02]  /*11610*/  @!P0 LEA.HI.X R9, R222, R3.reuse, R154, 0x2, P6 ;  /* 0x00000003de098211 */ /* 0x080fe400030f149a */
[-C--:B---3--:R-:W-:Y:S01]  /*11620*/  @!P4 LEA R14, P5, R220, R2.reuse, 0x2 ;  /* 0x00000002dc0ec211 */ /* 0x088fe200078a10ff */
[----:B------:R2:W-:Y:S01]  /*11630*/  @!P1 ST.E.64 desc[UR8][R6.64], R112 ;  /* 0x0000007006009985 */ /* 0x0005e2000c101b08 */
[----:B------:R-:W-:Y:S01]  /*11640*/  @!P3 LEA R12, P1, R221, R2, 0x2 ;  /* 0x00000002dd0cb211 */ /* 0x000fe200078210ff */
[----:B0-----:R-:W-:Y:S01]  /*11650*/  VIADD R21, R19, 0xf0 ;  /* 0x000000f013157836 */ /* 0x001fe20000000000 */
[----:B------:R-:W-:Y:S01]  /*11660*/  ISETP.GE.AND P2, PT, R219, UR4, PT ;  /* 0x00000004db007c0c */ /* 0x000fe2000bf46270 */
[----:B------:R0:W-:Y:S01]  /*11670*/  @!P0 ST.E.64 desc[UR8][R8.64], R116 ;  /* 0x0000007408008985 */ /* 0x0001e2000c101b08 */
[----:B------:R-:W-:-:S02]  /*11680*/  @!P3 LEA.HI.X R13, R221, R3, R153, 0x2, P1 ;  /* 0x00000003dd0db211 */ /* 0x000fc400008f1499 */
[----:B------:R-:W-:Y:S02]  /*11690*/  ISETP.GE.AND P1, PT, R218, UR4, PT ;  /* 0x00000004da007c0c */ /* 0x000fe4000bf26270 */
[----:B------:R-:W-:Y:S01]  /*116a0*/  @!P4 LEA.HI.X R15, R220, R3, R152, 0x2, P5 ;  /* 0x00000003dc0fc211 */ /* 0x000fe200028f1498 */
[----:B------:R3:W-:Y:S01]  /*116b0*/  @!P3 ST.E.64 desc[UR8][R12.64], R120 ;  /* 0x000000780c00b985 */ /* 0x0007e2000c101b08 */
[----:B------:R-:W-:Y:S02]  /*116c0*/  ISETP.GE.AND P0, PT, R215, UR4, PT ;  /* 0x00000004d7007c0c */ /* 0x000fe4000bf06270 */
[----:B------:R-:W-:Y:S01]  /*116d0*/  ISETP.GE.AND P3, PT, R21, UR4, PT ;  /* 0x0000000415007c0c */ /* 0x000fe2000bf66270 */
[----:B------:R4:W-:Y:S01]  /*116e0*/  @!P4 ST.E.64 desc[UR8][R14.64], R124 ;  /* 0x0000007c0e00c985 */ /* 0x0009e2000c101b08 */
[----:B------:R-:W-:Y:S02]  /*116f0*/  ISETP.GE.AND P4, PT, R23, UR4, PT ;  /* 0x0000000417007c0c */ /* 0x000fe4000bf86270 */
[----:B-1----:R-:W-:-:S03]  /*11700*/  @!P2 LEA R4, P5, R219, R2, 0x2 ;  /* 0x00000002db04a211 */ /* 0x002fc600078a10ff */
[CC--:B--2---:R-:W-:Y:S02]  /*11710*/  @!P1 LEA R6, P6, R218.reuse, R2.reuse, 0x2 ;  /* 0x00000002da069211 */ /* 0x0c4fe400078c10ff */
[-C--:B------:R-:W-:Y:S02]  /*11720*/  @!P2 LEA.HI.X R5, R219, R3.reuse, R18, 0x2, P5 ;  /* 0x00000003db05a211 */ /* 0x080fe400028f1412 */
[----:B0-----:R-:W-:Y:S02]  /*11730*/  @!P0 LEA R8, P5, R215, R2, 0x2 ;  /* 0x00000002d7088211 */ /* 0x001fe400078a10ff */
[-C--:B------:R-:W-:Y:S01]  /*11740*/  @!P1 LEA.HI.X R7, R218, R3.reuse, R22, 0x2, P6 ;  /* 0x00000003da079211 */ /* 0x080fe200030f1416 */
[----:B------:R0:W-:Y:S01]  /*11750*/  @!P2 ST.E.64 desc[UR8][R4.64], R128 ;  /* 0x000000800400a985 */ /* 0x0001e2000c101b08 */
[----:B------:R-:W-:Y:S02]  /*11760*/  ISETP.GE.AND P6, PT, R25, UR4, PT ;  /* 0x0000000419007c0c */ /* 0x000fe4000bfc6270 */
[----:B------:R-:W-:Y:S01]  /*11770*/  @!P0 LEA.HI.X R9, R215, R3, R17, 0x2, P5 ;  /* 0x00000003d7098211 */ /* 0x000fe200028f1411 */
[----:B------:R0:W-:Y:S01]  /*11780*/  @!P1 ST.E.64 desc[UR8][R6.64], R132 ;  /* 0x0000008406009985 */ /* 0x0001e2000c101b08 */
[----:B---3--:R-:W-:-:S02]  /*11790*/  SHF.R.S32.HI R13, RZ, 0x1f, R23 ;  /* 0x0000001fff0d7819 */ /* 0x008fc40000011417 */
[CC--:B------:R-:W-:Y:S01]  /*117a0*/  @!P4 LEA R12, P5, R23.reuse, R2.reuse, 0x2 ;  /* 0x00000002170cc211 */ /* 0x0c0fe200078a10ff */
[----:B------:R0:W-:Y:S01]  /*117b0*/  @!P0 ST.E.64 desc[UR8][R8.64], R136 ;  /* 0x0000008808008985 */ /* 0x0001e2000c101b08 */
[----:B----4-:R-:W-:Y:S02]  /*117c0*/  SHF.R.S32.HI R15, RZ, 0x1f, R21 ;  /* 0x0000001fff0f7819 */ /* 0x010fe40000011415 */
        /* <DEDUP_REMOVED lines=9> */
.L_x_2402:
[----:B------:R-:W-:Y:S05]  /*11860*/  BSYNC B1 ;  /* 0x0000000000017941 */ /* 0x000fea0003800000 */
.L_x_2401:
[----:B------:R-:W-:Y:S01]  /*11870*/  ISETP.GE.AND P0, PT, R10, UR12, PT ;  /* 0x0000000c0a007c0c */ /* 0x000fe2000bf06270 */
[----:B0-----:R0:W1:Y:S04]  /*11880*/  SHFL.IDX PT, R3, R11, 0x1, 0x1c1f ;  /* 0x003c1f000b037f89 */ /* 0x00106800000e0000 */
        /* <DEDUP_REMOVED lines=11> */
[----:B------:R-:W-:-:S03]  /*11940*/  SHF.R.S32.HI R0, RZ, 0x1f, R21 ;  /* 0x0000001fff007819 */ /* 0x000fc60000011415 */
[-C--:B--2---:R-:W-:Y:S02]  /*11950*/  @!P5 LEA R6, P3, R185, R2.reuse, 0x2 ;  /* 0x00000002b906d211 */ /* 0x084fe400078610ff */
[----:B-1----:R-:W-:Y:S02]  /*11960*/  @!P4 IMAD.WIDE R4, R19, 0x4, R2 ;  /* 0x000000041304c825 */ /* 0x002fe400078e0202 */
[-C--:B------:R-:W-:Y:S02]  /*11970*/  @!P5 LEA.HI.X R7, R185, R3.reuse, R186, 0x2, P3 ;  /* 0x00000003b907d211 */ /* 0x080fe400018f14ba */
[-C--:B------:R-:W-:Y:S01]  /*11980*/  @!P2 LEA R8, P6, R183, R2.reuse, 0x2 ;  /* 0x00000002b708a211 */ /* 0x080fe200078c10ff */
[----:B------:R0:W-:Y:S01]  /*11990*/  @!P4 ST.E.64 desc[UR8][R4.64], R26 ;  /* 0x0000001a0400c985 */ /* 0x0001e2000c101b08 */
[----:B------:R-:W-:Y:S02]  /*119a0*/  ISETP.GE.AND P3, PT, R177, UR4, PT ;  /* 0x00000004b1007c0c */ /* 0x000fe4000bf66270 */
[----:B------:R-:W-:Y:S01]  /*119b0*/  @!P2 LEA.HI.X R9, R183, R3, R184, 0x2, P6 ;  /* 0x00000003b709a211 */ /* 0x000fe200030f14b8 */
[----:B------:R1:W-:Y:S01]  /*119c0*/  @!P5 ST.E.64 desc[UR8][R6.64], R30 ;  /* 0x0000001e0600d985 */ /* 0x0003e2000c101b08 */
[----:B------:R-:W-:-:S02]  /*119d0*/  @!P1 LEA R10, P5, R181, R2, 0x2 ;  /* 0x00000002b50a9211 */ /* 0x000fc400078a10ff */
[----:B------:R-:W-:Y:S01]  /*119e0*/  ISETP.GE.AND P4, PT, R175, UR4, PT ;  /* 0x00000004af007c0c */ /* 0x000fe2000bf86270 */
[----:B------:R2:W-:Y:S01]  /*119f0*/  @!P2 ST.E.64 desc[UR8][R8.64], R34 ;  /* 0x000000220800a985 */ /* 0x0005e2000c101b08 */
[-C--:B------:R-:W-:Y:S02]  /*11a00*/  @!P0 LEA R12, P6, R179, R2.reuse, 0x2 ;  /* 0x00000002b30c8211 */ /* 0x080fe400078c10ff */
[-C--:B------:R-:W-:Y:S02]  /*11a10*/  @!P1 LEA.HI.X R11, R181, R3.reuse, R182, 0x2, P5 ;  /* 0x00000003b50b9211 */ /* 0x080fe400028f14b6 */
[----:B------:R-:W-:Y:S02]  /*11a20*/  ISETP.GE.AND P5, PT, R173, UR4, PT ;  /* 0x00000004ad007c0c */ /* 0x000fe4000bfa6270 */
[----:B------:R-:W-:Y:S01]  /*11a30*/  @!P0 LEA.HI.X R13, R179, R3, R180, 0x2, P6 ;  /* 0x00000003b30d8211 */ /* 0x000fe200030f14b4 */
[----:B------:R3:W-:Y:S01]  /*11a40*/  @!P1 ST.E.64 desc[UR8][R10.64], R38 ;  /* 0x000000260a009985 */ /* 0x0007e2000c101b08 */
[----:B0-----:R-:W-:-:S02]  /*11a50*/  @!P3 LEA R4, P6, R177, R2, 0x2 ;  /* 0x00000002b104b211 */ /* 0x001fc400078c10ff */
[----:B------:R-:W-:Y:S01]  /*11a60*/  ISETP.GE.AND P1, PT, R169, UR4, PT ;  /* 0x00000004a9007c0c */ /* 0x000fe2000bf26270 */
[----:B------:R0:W-:Y:S01]  /*11a70*/  @!P0 ST.E.64 desc[UR8][R12.64], R42 ;  /* 0x0000002a0c008985 */ /* 0x0001e2000c101b08 */
[----:B------:R-:W-:Y:S02]  /*11a80*/  ISETP.GE.AND P0, PT, R171, UR4, PT ;  /* 0x00000004ab007c0c */ /* 0x000fe4000bf06270 */
[-C--:B-1----:R-:W-:Y:S02]  /*11a90*/  @!P4 LEA R6, P2, R175, R2.reuse, 0x2 ;  /* 0x00000002af06c211 */ /* 0x082fe400078410ff */
[-C--:B------:R-:W-:Y:S02]  /*11aa0*/  @!P3 LEA.HI.X R5, R177, R3.reuse, R178, 0x2, P6 ;  /* 0x00000003b105b211 */ /* 0x080fe400030f14b2 */
[----:B------:R-:W-:Y:S02]  /*11ab0*/  @!P5 LEA R14, P6, R173, R2, 0x2 ;  /* 0x00000002ad0ed211 */ /* 0x000fe400078c10ff */
[----:B------:R-:W-:Y:S01]  /*11ac0*/  @!P4 LEA.HI.X R7, R175, R3, R176, 0x2, P2 ;  /* 0x00000003af07c211 */ /* 0x000fe200010f14b0 */
[----:B------:R1:W-:Y:S01]  /*11ad0*/  @!P3 ST.E.64 desc[UR8][R4.64], R46 ;  /* 0x0000002e0400b985 */ /* 0x0003e2000c101b08 */
[----:B------:R-:W-:-:S02]  /*11ae0*/  ISETP.GE.AND P2, PT, R167, UR4, PT ;  /* 0x00000004a7007c0c */ /* 0x000fc4000bf46270 */
[-C--:B------:R-:W-:Y:S01]  /*11af0*/  @!P5 LEA.HI.X R15, R173, R3.reuse, R174, 0x2, P6 ;  /* 0x00000003ad0fd211 */ /* 0x080fe200030f14ae */
[----:B------:R4:W-:Y:S01]  /*11b00*/  @!P4 ST.E.64 desc[UR8][R6.64], R50 ;  /* 0x000000320600c985 */ /* 0x0009e2000c101b08 */
[-C--:B--2---:R-:W-:Y:S02]  /*11b10*/  @!P0 LEA R8, P4, R171, R2.reuse, 0x2 ;  /* 0x00000002ab088211 */ /* 0x084fe400078810ff */
[----:B------:R-:W-:Y:S01]  /*11b20*/  ISETP.GE.AND P3, PT, R234, UR4, PT ;  /* 0x00000004ea007c0c */ /* 0x000fe2000bf66270 */
[----:B------:R2:W-:Y:S01]  /*11b30*/  @!P5 ST.E.64 desc[UR8][R14.64], R54 ;  /* 0x000000360e00d985 */ /* 0x0005e2000c101b08 */
[----:B---3--:R-:W-:Y:S02]  /*11b40*/  @!P1 LEA R10, P5, R169, R2, 0x2 ;  /* 0x00000002a90a9211 */ /* 0x008fe400078a10ff */
[----:B------:R-:W-:Y:S02]  /*11b50*/  @!P0 LEA.HI.X R9, R171, R3, R172, 0x2, P4 ;  /* 0x00000003ab098211 */ /* 0x000fe400020f14ac */
[----:B------:R-:W-:-:S02]  /*11b60*/  ISETP.GE.AND P4, PT, R233, UR4, PT ;  /* 0x00000004e9007c0c */ /* 0x000fc4000bf86270 */
[-C--:B0-----:R-:W-:Y:S01]  /*11b70*/  @!P2 LEA R12, P6, R167, R2.reuse, 0x2 ;  /* 0x00000002a70ca211 */ /* 0x081fe200078c10ff */
[----:B------:R0:W-:Y:S01]  /*11b80*/  @!P0 ST.E.64 desc[UR8][R8.64], R58 ;  /* 0x0000003a08008985 */ /* 0x0001e2000c101b08 */
[-C--:B------:R-:W-:Y:S02]  /*11b90*/  @!P1 LEA.HI.X R11, R169, R3.reuse, R170, 0x2, P5 ;  /* 0x00000003a90b9211 */ /* 0x080fe400028f14aa */
[----:B------:R-:W-:Y:S02]  /*11ba0*/  ISETP.GE.AND P5, PT, R232, UR4, PT ;  /* 0x00000004e8007c0c */ /* 0x000fe4000bfa6270 */
[----:B------:R-:W-:Y:S01]  /*11bb0*/  @!P2 LEA.HI.X R13, R167, R3, R168, 0x2, P6 ;  /* 0x00000003a70da211 */ /* 0x000fe200030f14a8 */
[----:B------:R3:W-:Y:S01]  /*11bc0*/  @!P1 ST.E.64 desc[UR8][R10.64], R62 ;  /* 0x0000003e0a009985 */ /* 0x0007e2000c101b08 */
[----:B-1----:R-:W-:Y:S02]  /*11bd0*/  @!P3 LEA R4, P6, R234, R2, 0x2 ;  /* 0x00000002ea04b211 */ /* 0x002fe400078c10ff */
[----:B------:R-:W-:Y:S01]  /*11be0*/  ISETP.GE.AND P1, PT, R230, UR4, PT ;  /* 0x00000004e6007c0c */ /* 0x000fe2000bf26270 */
[----:B------:R1:W-:Y:S01]  /*11bf0*/  @!P2 ST.E.64 desc[UR8][R12.64], R66 ;  /* 0x000000420c00a985 */ /* 0x0003e2000c101b08 */
[----:B------:R-:W-:-:S02]  /*11c00*/  ISETP.GE.AND P2, PT, R231, UR4, PT ;  /* 0x00000004e7007c0c */ /* 0x000fc4000bf46270 */
[CC--:B----4-:R-:W-:Y:S02]  /*11c10*/  @!P4 LEA R6, P0, R233.reuse, R2.reuse, 0x2 ;  /* 0x00000002e906c211 */ /* 0x0d0fe400078010ff */
[-C--:B------:R-:W-:Y:S02]  /*11c20*/  @!P3 LEA.HI.X R5, R234, R3.reuse, R166, 0x2, P6 ;  /* 0x00000003ea05b211 */ /* 0x080fe400030f14a6 */
[CC--:B--2---:R-:W-:Y:S02]  /*11c30*/  @!P5 LEA R14, P6, R232.reuse, R2.reuse, 0x2 ;  /* 0x00000002e80ed211 */ /* 0x0c4fe400078c10ff */
[-C--:B------:R-:W-:Y:S01]  /*11c40*/  @!P4 LEA.HI.X R7, R233, R3.reuse, R165, 0x2, P0 ;  /* 0x00000003e907c211 */ /* 0x080fe200000f14a5 */
[----:B------:R2:W-:Y:S01]  /*11c50*/  @!P3 ST.E.64 desc[UR8][R4.64], R70 ;  /* 0x000000460400b985 */ /* 0x0005e2000c101b08 */
[----:B------:R-:W-:Y:S02]  /*11c60*/  ISETP.GE.AND P0, PT, R229, UR4, PT ;  /* 0x00000004e5007c0c */ /* 0x000fe4000bf06270 */
[----:B------:R-:W-:Y:S01]  /*11c70*/  @!P5 LEA.HI.X R15, R232, R3, R164, 0x2, P6 ;  /* 0x00000003e80fd211 */ /* 0x000fe200030f14a4 */
[----:B------:R4:W-:Y:S01]  /*11c80*/  @!P4 ST.E.64 desc[UR8][R6.64], R74 ;  /* 0x0000004a0600c985 */ /* 0x0009e2000c101b08 */
[----:B0-----:R-:W-:-:S02]  /*11c90*/  @!P2 LEA R8, P6, R231, R2, 0x2 ;  /* 0x00000002e708a211 */ /* 0x001fc400078c10ff */
[----:B------:R-:W-:Y:S01]  /*11ca0*/  ISETP.GE.AND P4, PT, R227, UR4, PT ;  /* 0x00000004e3007c0c */ /* 0x000fe2000bf86270 */
[----:B------:R0:W-:Y:S01]  /*11cb0*/  @!P5 ST.E.64 desc[UR8][R14.64], R78 ;  /* 0x0000004e0e00d985 */ /* 0x0001e2000c101b08 */
[----:B------:R-:W-:Y:S02]  /*11cc0*/  ISETP.GE.AND P5, PT, R228, UR4, PT ;  /* 0x00000004e4007c0c */ /* 0x000fe4000bfa6270 */
[CC--:B---3--:R-:W-:Y:S02]  /*11cd0*/  @!P1 LEA R10, P3, R230.reuse, R2.reuse, 0x2 ;  /* 0x00000002e60a9211 */ /* 0x0c8fe400078610ff */
[-C--:B------:R-:W-:Y:S02]  /*11ce0*/  @!P2 LEA.HI.X R9, R231, R3.reuse, R163, 0x2, P6 ;  /* 0x00000003e709a211 */ /* 0x080fe400030f14a3 */
[C---:B-1----:R-:W-:Y:S02]  /*11cf0*/  @!P0 LEA R12, P6, R229.reuse, R2, 0x2 ;  /* 0x00000002e50c8211 */ /* 0x042fe400078c10ff */
[-C--:B------:R-:W-:Y:S01]  /*11d00*/  @!P1 LEA.HI.X R11, R230, R3.reuse, R162, 0x2, P3 ;  /* 0x00000003e60b9211 */ /* 0x080fe200018f14a2 */
[----:B------:R1:W-:Y:S01]  /*11d10*/  @!P2 ST.E.64 desc[UR8][R8.64], R82 ;  /* 0x000000520800a985 */ /* 0x0003e2000c101b08 */
[----:B------:R-:W-:-:S02]  /*11d20*/  @!P0 LEA.HI.X R13, R229, R3, R161, 0x2, P6 ;  /* 0x00000003e50d8211 */ /* 0x000fc400030f14a1 */
[----:B------:R-:W-:Y:S01]  /*11d30*/  ISETP.GE.AND P3, PT, R226, UR4, PT ;  /* 0x00000004e2007c0c */ /* 0x000fe2000bf66270 */
[----:B------:R3:W-:Y:S01]  /*11d40*/  @!P1 ST.E.64 desc[UR8][R10.64], R86 ;  /* 0x000000560a009985 */ /* 0x0007e2000c101b08 */
[CC--:B--2---:R-:W-:Y:S02]  /*11d50*/  @!P5 LEA R4, P2, R228.reuse, R2.reuse, 0x2 ;  /* 0x00000002e404d211 */ /* 0x0c4fe400078410ff */
[----:B----4-:R-:W-:Y:S01]  /*11d60*/  @!P4 LEA R6, P1, R227, R2, 0x2 ;  /* 0x00000002e306c211 */ /* 0x010fe200078210ff */
[----:B------:R2:W-:Y:S01]  /*11d70*/  @!P0 ST.E.64 desc[UR8][R12.64], R90 ;  /* 0x0000005a0c008985 */ /* 0x0005e2000c101b08 */
[----:B------:R-:W-:Y:S02]  /*11d80*/  ISETP.GE.AND P0, PT, R225, UR4, PT ;  /* 0x00000004e1007c0c */ /* 0x000fe4000bf06270 */
[-C--:B------:R-:W-:Y:S02]  /*11d90*/  @!P5 LEA.HI.X R5, R228, R3.reuse, R160, 0x2, P2 ;  /* 0x00000003e405d211 */ /* 0x080fe400010f14a0 */
[----:B------:R-:W-:-:S02]  /*11da0*/  @!P4 LEA.HI.X R7, R227, R3, R159, 0x2, P1 ;  /* 0x00000003e307c211 */ /* 0x000fc400008f149f */
[----:B------:R-:W-:Y:S01]  /*11db0*/  ISETP.GE.AND P2, PT, R224, UR4, PT ;  /* 0x00000004e0007c0c */ /* 0x000fe2000bf46270 */
[----:B------:R4:W-:Y:S01]  /*11dc0*/  @!P5 ST.E.64 desc[UR8][R4.64], R94 ;  /* 0x0000005e0400d985 */ /* 0x0009e2000c101b08 */
[-C--:B0-----:R-:W-:Y:S02]  /*11dd0*/  @!P3 LEA R14, P6, R226, R2.reuse, 0x2 ;  /* 0x00000002e20eb211 */ /* 0x081fe400078c10ff */
[----:B------:R-:W-:Y:S01]  /*11de0*/  ISETP.GE.AND P1, PT, R223, UR4, PT ;  /* 0x00000004df007c0c */ /* 0x000fe2000bf26270 */
[----:B------:R0:W-:Y:S01]  /*11df0*/  @!P4 ST.E.64 desc[UR8][R6.64], R98 ;  /* 0x000000620600c985 */ /* 0x0001e2000c101b08 */
[----:B------:R-:W-:Y:S02]  /*11e00*/  ISETP.GE.AND P4, PT, R222, UR4, PT ;  /* 0x00000004de007c0c */ /* 0x000fe4000bf86270 */
[----:B------:R-:W-:Y:S02]  /*11e10*/  @!P3 LEA.HI.X R15, R226, R3, R158, 0x2, P6 ;  /* 0x00000003e20fb211 */ /* 0x000fe400030f149e */
[----:B-1----:R-:W-:-:S02]  /*11e20*/  @!P0 LEA R8, P6, R225, R2, 0x2 ;  /* 0x00000002e1088211 */ /* 0x002fc400078c10ff */
[----:B------:R-:W-:Y:S01]  /*11e30*/  ISETP.GE.AND P5, PT, R221, UR4, PT ;  /* 0x00000004dd007c0c */ /* 0x000fe2000bfa6270 */
[----:B------:R1:W-:Y:S01]  /*11e40*/  @!P3 ST.E.64 desc[UR8][R14.64], R102 ;  /* 0x000000660e00b985 */ /* 0x0003e2000c101b08 */
[-C--:B------:R-:W-:Y:S02]  /*11e50*/  @!P0 LEA.HI.X R9, R225, R3.reuse, R157, 0x2, P6 ;  /* 0x00000003e1098211 */ /* 0x080fe400030f149d */
[CC--:B---3--:R-:W-:Y:S02]  /*11e60*/  @!P2 LEA R10, P3, R224.reuse, R2.reuse, 0x2 ;  /* 0x00000002e00aa211 */ /* 0x0c8fe400078610ff */
[----:B--2---:R-:W-:Y:S01]  /*11e70*/  @!P1 LEA R12, P6, R223, R2, 0x2 ;  /* 0x00000002df0c9211 */ /* 0x004fe200078c10ff */
[----:B------:R2:W-:Y:S01]  /*11e80*/  @!P0 ST.E.64 desc[UR8][R8.64], R106 ;  /* 0x0000006a08008985 */ /* 0x0005e2000c101b08 */
[----:B------:R-:W-:Y:S02]  /*11e90*/  @!P2 LEA.HI.X R11, R224, R3, R156, 0x2, P3 ;  /* 0x00000003e00ba211 */ /* 0x000fe400018f149c */
[----:B------:R-:W-:-:S02]  /*11ea0*/  ISETP.GE.AND P3, PT, R220, UR4, PT ;  /* 0x00000004dc007c0c */ /* 0x000fc4000bf66270 */
[CC--:B----4-:R-:W-:Y:S01]  /*11eb0*/  @!P4 LEA R4, P0, R222.reuse, R2.reuse, 0x2 ;  /* 0x00000002de04c211 */ /* 0x0d0fe200078010ff */
[----:B------:R3:W-:Y:S01]  /*11ec0*/  @!P2 ST.E.64 desc[UR8][R10.64], R110 ;  /* 0x0000006e0a00a985 */ /* 0x0007e2000c101b08 */
[-C--:B------:R-:W-:Y:S02]  /*11ed0*/  @!P1 LEA.HI.X R13, R223, R3.reuse, R155, 0x2, P6 ;  /* 0x00000003df0d9211 */ /* 0x080fe400030f149b */
[-C--:B------:R-:W-:Y:S02]  /*11ee0*/  @!P4 LEA.HI.X R5, R222, R3.reuse, R154, 0x2, P0 ;  /* 0x00000003de05c211 */ /* 0x080fe400000f149a */
[----:B------:R-:W-:Y:S01]  /*11ef0*/  ISETP.GE.AND P0, PT, R219, UR4, PT ;  /* 0x00000004db007c0c */ /* 0x000fe2000bf06270 */
[----:B------:R-:W-:Y:S01]  /*11f00*/  @!P1 ST.E.64 desc[UR8][R12.64], R114 ;  /* 0x000000720c009985 */ /* 0x000fe2000c101b08 */
[----:B0-----:R-:W-:Y:S02]  /*11f10*/  @!P5 LEA R6, P6, R221, R2, 0x2 ;  /* 0x00000002dd06d211 */ /* 0x001fe400078c10ff */
[----:B------:R-:W-:Y:S01]  /*11f20*/  ISETP.GE.AND P1, PT, R21, UR4, PT ;  /* 0x0000000415007c0c */ /* 0x000fe2000bf26270 */
[----:B------:R0:W-:Y:S01]  /*11f30*/  @!P4 ST.E.64 desc[UR8][R4.64], R118 ;  /* 0x000000760400c985 */ /* 0x0001e2000c101b08 */
[----:B------:R-:W-:-:S02]  /*11f40*/  @!P5 LEA.HI.X R7, R221, R3, R153, 0x2, P6 ;  /* 0x00000003dd07d211 */ /* 0x000fc400030f1499 */
[-C--:B-1----:R-:W-:Y:S02]  /*11f50*/  @!P3 LEA R14, P2, R220, R2.reuse, 0x2 ;  /* 0x00000002dc0eb211 */ /* 0x082fe400078410ff */
[----:B------:R-:W-:Y:S01]  /*11f60*/  ISETP.GE.AND P4, PT, R218, UR4, PT ;  /* 0x00000004da007c0c */ /* 0x000fe2000bf86270 */
[----:B------:R1:W-:Y:S01]  /*11f70*/  @!P5 ST.E.64 desc[UR8][R6.64], R122 ;  /* 0x0000007a0600d985 */ /* 0x0003e2000c101b08 */
[----:B------:R-:W-:Y:S02]  /*11f80*/  ISETP.GE.AND P5, PT, R215, UR4, PT ;  /* 0x00000004d7007c0c */ /* 0x000fe4000bfa6270 */
[----:B------:R-:W-:Y:S02]  /*11f90*/  @!P3 LEA.HI.X R15, R220, R3, R152, 0x2, P2 ;  /* 0x00000003dc0fb211 */ /* 0x000fe400010f1498 */
[----:B------:R-:W-:Y:S02]  /*11fa0*/  ISETP.GE.AND P2, PT, R17, UR4, PT ;  /* 0x0000000411007c0c */ /* 0x000fe4000bf46270 */
[-C--:B--2---:R-:W-:Y:S01]  /*11fb0*/  @!P0 LEA R8, P6, R219, R2.reuse, 0x2 ;  /* 0x00000002db088211 */ /* 0x084fe200078c10ff */
[----:B------:R2:W-:Y:S01]  /*11fc0*/  @!P3 ST.E.64 desc[UR8][R14.64], R126 ;  /* 0x0000007e0e00b985 */ /* 0x0005e2000c101b08 */
[----:B---3--:R-:W-:-:S02]  /*11fd0*/  @!P1 LEA R10, P3, R21, R2, 0x2 ;  /* 0x00000002150a9211 */ /* 0x008fc400078610ff */
[-C--:B------:R-:W-:Y:S02]  /*11fe0*/  @!P0 LEA.HI.X R9, R219, R3.reuse, R18, 0x2, P6 ;  /* 0x00000003db098211 */ /* 0x080fe400030f1412 */
[CC--:B0-----:R-:W-:Y:S02]  /*11ff0*/  @!P4 LEA R4, P6, R218.reuse, R2.reuse, 0x2 ;  /* 0x00000002da04c211 */ /* 0x0c1fe400078c10ff */
[-C--:B------:R-:W-:Y:S01]  /*12000*/  @!P1 LEA.HI.X R11, R21, R3.reuse, R0, 0x2, P3 ;  /* 0x00000003150b9211 */ /* 0x080fe200018f1400 */
[----:B------:R0:W-:Y:S01]  /*12010*/  @!P0 ST.E.64 desc[UR8][R8.64], R130 ;  /* 0x0000008208008985 */ /* 0x0001e2000c101b08 */
[----:B------:R-:W-:Y:S02]  /*12020*/  SHF.R.S32.HI R18, RZ, 0x1f, R215 ;  /* 0x0000001fff127819 */ /* 0x000fe400000114d7 */
[----:B-1----:R-:W-:Y:S02]  /*12030*/  @!P5 LEA R6, P3, R215, R2, 0x2 ;  /* 0x00000002d706d211 */ /* 0x002fe400078610ff */
[----:B------:R-:W-:Y:S01]  /*12040*/  @!P4 LEA.HI.X R5, R218, R3, R22, 0x2, P6 ;  /* 0x00000003da05c211 */ /* 0x000fe200030f1416 */
[----:B--2---:R-:W-:Y:S01]  /*12050*/  VIADD R15, R19, 0xf8 ;  /* 0x000000f8130f7836 */ /* 0x004fe20000000000 */
[----:B------:R-:W-:-:S02]  /*12060*/  SHF.R.S32.HI R0, RZ, 0x1f, R17 ;  /* 0x0000001fff007819 */ /* 0x000fc40000011411 */
[----:B------:R-:W-:Y:S01]  /*12070*/  @!P2 LEA R12, P6, R17, R2, 0x2 ;  /* 0x00000002110ca211 */ /* 0x000fe200078c10ff */
[----:B------:R0:W-:Y:S01]  /*12080*/  @!P4 ST.E.64 desc[UR8][R4.64], R134 ;  /* 0x000000860400c985 */ /* 0x0001e2000c101b08 */
[----:B------:R-:W-:Y:S02]  /*12090*/  ISETP.GE.AND P0, PT, R15, UR4, PT ;  /* 0x000000040f007c0c */ /* 0x000fe4000bf06270 */
[-C--:B------:R-:W-:Y:S02]  /*120a0*/  @!P5 LEA.HI.X R7, R215, R3.reuse, R18, 0x2, P3 ;  /* 0x00000003d707d211 */ /* 0x080fe400018f1412 */
[----:B------:R-:W-:-:S03]  /*120b0*/  @!P2 LEA.HI.X R13, R17, R3, R0, 0x2, P6 ;  /* 0x00000003110da211 */ /* 0x000fc600030f1400 */
[----:B------:R0:W-:Y:S04]  /*120c0*/  @!P5 ST.E.64 desc[UR8][R6.64], R138 ;  /* 0x0000008a0600d985 */ /* 0x0001e8000c101b08 */
[----:B------:R0:W-:Y:S04]  /*120d0*/  @!P1 ST.E.64 desc[UR8][R10.64], R142 ;  /* 0x0000008e0a009985 */ /* 0x0001e8000c101b08 */
[----:B------:R0:W-:Y:S01]  /*120e0*/  @!P2 ST.E.64 desc[UR8][R12.64], R146 ;  /* 0x000000920c00a985 */ /* 0x0001e2000c101b08 */
[----:B------:R-:W-:Y:S05]  /*120f0*/  @P0 BRA `(.L_x_2400) ;  /* 0x0000001000440947 */ /* 0x000fea0003800000 */
[----:B------:R-:W-:Y:S01]  /*12100*/  LEA R2, P0, R15, R2, 0x2 ;  /* 0x000000020f027211 */ /* 0x000fe200078010ff */
[----:B------:R-:W-:Y:S01]  /*12110*/  ULDC.64 UR8, c[0x0][0x208] ;  /* 0x0000820000087ab9 */ /* 0x000fe20000000a00 */
[----:B------:R-:W-:-:S04]  /*12120*/  SHF.R.S32.HI R0, RZ, 0x1f, R15 ;  /* 0x0000001fff007819 */ /* 0x000fc8000001140f */
[----:B------:R-:W-:-:S05]  /*12130*/  LEA.HI.X R3, R15, R3, R0, 0x2, P0 ;  /* 0x000000030f037211 */ /* 0x000fca00000f1400 */
[----:B------:R1:W-:Y:S01]  /*12140*/  ST.E.64 desc[UR8][R2.64], R150 ;  /* 0x0000009602007985 */ /* 0x0003e2000c101b08 */
[----:B------:R-:W-:Y:S05]  /*12150*/  BRA `(.L_x_2400) ;  /* 0x00000010002c7947 */ /* 0x000fea0003800000 */
.L_x_2391:
[----:B------:R-:W-:Y:S01]  /*12160*/  ULDC.64 UR8, c[0x0][0xc00] ;  /* 0x0003000000087ab9 */ /* 0x000fe20000000a00 */
[----:B------:R-:W-:Y:S01]  /*12170*/  R2UR UR4, R217 ;  /* 0x00000000d90472ca */ /* 0x000fe200000e0000 */
[----:B------:R-:W-:Y:S01]  /*12180*/  UISETP.NE.U32.AND UP0, UPT, UR8, URZ, UPT ;  /* 0x0000003f0800728c */ /* 0x000fe2000bf05070 */
[----:B------:R-:W2:Y:S01]  /*12190*/  LDL R8, [R1+0x2c] ;  /* 0x00002c0001087983 */ /* 0x000ea20000100800 */
[----:B------:R-:W-:Y:S01]  /*121a0*/  ULDC.64 UR12, c[0x0][0x208] ;  /* 0x00008200000c7ab9 */ /* 0x000fe20000000a00 */
[----:B------:R-:W-:Y:S01]  /*121b0*/  R2UR UR10, R214 ;  /* 0x00000000d60a72ca */ /* 0x000fe200000e0000 */
[----:B------:R-:W-:-:S03]  /*121c0*/  UISETP.NE.AND.EX UP0, UPT, UR9, URZ, UPT, UP0 ;  /* 0x0000003f0900728c */ /* 0x000fc6000bf05300 */
[----:B------:R-:W-:-:S03]  /*121d0*/  ULDC.64 UR8, c[0x0][0xc00] ;  /* 0x0003000000087ab9 */ /* 0x000fc60000000a00 */
[----:B------:R-:W-:Y:S02]  /*121e0*/  PLOP3.LUT P1, PT, PT, PT, UP0, 0x80, 0x0 ;  /* 0x000000000000781c */ /* 0x000fe40003f2f008 */
[----:B------:R-:W-:-:S06]  /*121f0*/  UIMAD.WIDE UR8, UR4, 0x4, UR8 ;  /* 0x00000004040878a5 */ /* 0x000fcc000f8e0208 */
[----:B------:R-:W-:Y:S02]  /*12200*/  IMAD.U32 R2, RZ, RZ, UR8 ;  /* 0x00000008ff027e24 */ /* 0x000fe4000f8e00ff */
[----:B------:R-:W-:Y:S01]  /*12210*/  IMAD.U32 R3, RZ, RZ, UR9 ;  /* 0x00000009ff037e24 */ /* 0x000fe2000f8e00ff */
[----:B------:R-:W-:-:S04]  /*12220*/  ULDC.64 UR8, c[0x0][0xc08] ;  /* 0x0003020000087ab9 */ /* 0x000fc80000000a00 */
[----:B------:R-:W3:Y:S01]  /*12230*/  @P1 LDG.E R7, desc[UR12][R2.64] ;  /* 0x0000000c02071981 */ /* 0x000ee2000c1e1900 */
[----:B------:R-:W-:Y:S01]  /*12240*/  UISETP.NE.U32.AND UP1, UPT, UR8, URZ, UPT ;  /* 0x0000003f0800728c */ /* 0x000fe2000bf25070 */
[----:B------:R-:W0:Y:S03]  /*12250*/  S2R R6, SR_TID.X ;  /* 0x0000000000067919 */ /* 0x000e260000002100 */
[----:B------:R-:W-:-:S11]  /*12260*/  UISETP.NE.AND.EX UP1, UPT, UR9, URZ, UPT, UP1 ;  /* 0x0000003f0900728c */ /* 0x000fd6000bf25310 */
[----:B------:R-:W-:Y:S01]  /*12270*/  @UP1 ULEA UR8, UP2, UR4, UR8, 0x2 ;  /* 0x0000000804081291 */ /* 0x000fe2000f84103f */
[----:B------:R-:W-:-:S05]  /*12280*/  PLOP3.LUT P2, PT, PT, PT, UP1, 0x80, 0x0 ;  /* 0x000000000000781c */ /* 0x000fca0003f4f018 */
[----:B------:R-:W-:Y:S02]  /*12290*/  IMAD.U32 R4, RZ, RZ, UR8 ;  /* 0x00000008ff047e24 */ /* 0x000fe4000f8e00ff */
[----:B0-----:R-:W-:-:S05]  /*122a0*/  VIADD R6, R6, 0xffffff80 ;  /* 0xffffff8006067836 */ /* 0x001fca0000000000 */
[----:B------:R-:W-:Y:S02]  /*122b0*/  ISETP.GT.AND P0, PT, R6, 0x7f, PT ;  /* 0x0000007f0600780c */ /* 0x000fe40003f04270 */
[----:B--2---:R-:W-:-:S13]  /*122c0*/  R2UR UR11, R8 ;  /* 0x00000000080b72ca */ /* 0x004fda00000e0000 */
[----:B------:R-:W-:-:S03]  /*122d0*/  @UP1 ULEA.HI.X UR9, UR4, UR9, UR11, 0x2, UP2 ;  /* 0x0000000904091291 */ /* 0x000fc600090f140b */
[----:B------:R-:W-:Y:S02]  /*122e0*/  ULDC UR4, c[0x0][0xa88] ;  /* 0x0002a20000047ab9 */ /* 0x000fe40000000800 */
[----:B------:R-:W-:Y:S01]  /*122f0*/  IMAD.U32 R0, RZ, RZ, UR4 ;  /* 0x00000004ff007e24 */ /* 0x000fe2000f8e00ff */
[----:B------:R-:W-:Y:S01]  /*12300*/  UMOV UR4, URZ ;  /* 0x0000003f00047c82 */ /* 0x000fe20008000000 */
[----:B------:R-:W-:Y:S01]  /*12310*/  UISETP.NE.AND UP1, UPT, UR10, URZ, UPT ;  /* 0x0000003f0a00728c */ /* 0x000fe2000bf25270 */
[----:B---3--:R-:W-:Y:S01]  /*12320*/  @P1 R2UR UR4, R7 ;  /* 0x00000000070412ca */ /* 0x008fe200000e0000 */
[----:B------:R-:W-:-:S05]  /*12330*/  IMAD.U32 R5, RZ, RZ, UR9 ;  /* 0x00000009ff057e24 */ /* 0x000fca000f8e00ff */
[----:B------:R0:W5:Y:S04]  /*12340*/  @P2 LDG.E R0, desc[UR12][R4.64] ;  /* 0x0000000c04002981 */ /* 0x000168000c1e1900 */
[----:B------:R-:W-:Y:S02]  /*12350*/  @!UP1 ULDC UR10, c[0x0][0xad4] ;  /* 0x0002b500000a9ab9 */ /* 0x000fe40000000800 */
[----:B------:R-:W-:Y:S01]  /*12360*/  IMAD.U32 R214, RZ, RZ, UR10 ;  /* 0x0000000affd67e24 */ /* 0x000fe2000f8e00ff */
[----:B------:R-:W-:Y:S01]  /*12370*/  USHF.R.S32.HI UR21, URZ, 0x1f, UR4 ;  /* 0x0000001f3f157899 */ /* 0x000fe20008011404 */
[----:B------:R-:W-:Y:S11]  /*12380*/  @P2 BRA `(.L_x_2403) ;  /* 0x0000000000142947 */ /* 0x000ff60003800000 */
[----:B------:R-:W-:Y:S05]  /*12390*/  @!P1 BRA `(.L_x_2403) ;  /* 0x0000000000109947 */ /* 0x000fea0003800000 */
[----:B------:R-:W-:Y:S02]  /*123a0*/  ULDC.64 UR8, c[0x0][0x208] ;  /* 0x0000820000087ab9 */ /* 0x000fe40000000a00 */
[----:B0-----:R-:W2:Y:S04]  /*123b0*/  LDG.E R5, desc[UR8][R2.64] ;  /* 0x0000000802057981 */ /* 0x001ea8000c1e1900 */
[----:B-----5:R-:W2:Y:S02]  /*123c0*/  LDG.E R0, desc[UR8][R2.64+0x4] ;  /* 0x0000040802007981 */ /* 0x020ea4000c1e1900 */
[----:B--2---:R-:W-:-:S07]  /*123d0*/  IMAD.IADD R0, R0, 0x1, -R5 ;  /* 0x0000000100007824 */ /* 0x004fce00078e0a05 */
.L_x_2403:
[----:B------:R-:W-:Y:S01]  /*123e0*/  R2UR UR9, R217 ;  /* 0x00000000d90972ca */ /* 0x000fe200000e0000 */
[----:B------:R-:W-:Y:S01]  /*123f0*/  BSSY B1, `(.L_x_2404) ;  /* 0x0000040000017945 */ /* 0x000fe20003800000 */
[----:B------:R-:W-:-:S11]  /*12400*/  R2UR UR8, R8 ;  /* 0x00000000080872ca */ /* 0x000fd600000e0000 */
[----:B------:R-:W-:Y:S02]  /*12410*/  USEL UR12, UR9, URZ, !UP0 ;  /* 0x0000003f090c7287 */ /* 0x000fe4000c000000 */
[----:B------:R-:W-:Y:S01]  /*12420*/  USEL UR13, UR8, URZ, !UP0 ;  /* 0x0000003f080d7287 */ /* 0x000fe2000c000000 */
[----:B------:R-:W-:Y:S11]  /*12430*/  @P0 BRA `(.L_x_2405) ;  /* 0x0000000000ec0947 */ /* 0x000ff60003800000 */
[----:B0-----:R-:W0:Y:S01]  /*12440*/  S2R R4, SR_TID.X ;  /* 0x0000000000047919 */ /* 0x001e220000002100 */
[----:B------:R-:W1:Y:S01]  /*12450*/  LDC R9, c[0x0][0xbe8] ;  /* 0x0002fa00ff097b82 */ /* 0x000e620000000800 */
[----:B------:R-:W-:-:S13]  /*12460*/  R2UR UR8, R212 ;  /* 0x00000000d40872ca */ /* 0x000fda00000e0000 */
[----:B------:R-:W-:Y:S02]  /*12470*/  IMAD.U32 R3, RZ, RZ, UR8 ;  /* 0x00000008ff037e24 */ /* 0x000fe4000f8e00ff */
[----:B-1---5:R-:W-:-:S03]  /*12480*/  IMAD R2, R0, R9, RZ ;  /* 0x0000000900027224 */ /* 0x022fc600078e02ff */
[----:B0-----:R-:W-:-:S04]  /*12490*/  IADD3 R4, R3, -0x80, R4 ;  /* 0xffffff8003047810 */ /* 0x001fc80007ffe004 */
[----:B------:R-:W-:-:S13]  /*124a0*/  ISETP.GE.AND P0, PT, R4, R2, PT ;  /* 0x000000020400720c */ /* 0x000fda0003f06270 */
[----:B------:R-:W-:Y:S05]  /*124b0*/  @P0 BRA `(.L_x_2405) ;  /* 0x0000000000cc0947 */ /* 0x000fea0003800000 */
[----:B------:R-:W2:Y:S01]  /*124c0*/  LDL R5, [R1+0x28] ;  /* 0x0000280001057983 */ /* 0x000ea20000100800 */
[----:B------:R-:W-:Y:S01]  /*124d0*/  ISETP.NE.AND P0, PT, R9, 0x1, PT ;  /* 0x000000010900780c */ /* 0x000fe20003f05270 */
[----:B------:R-:W-:Y:S01]  /*124e0*/  UMOV UR19, 0x9b8 ;  /* 0x000009b800137882 */ /* 0x000fe20000000000 */
[----:B------:R-:W-:Y:S01]  /*124f0*/  R2UR UR9, R214 ;  /* 0x00000000d60972ca */ /* 0x000fe200000e0000 */
[----:B------:R-:W-:Y:S01]  /*12500*/  ULDC.64 UR24, c[0x0][0x208] ;  /* 0x0000820000187ab9 */ /* 0x000fe20000000a00 */
[----:B------:R-:W-:-:S09]  /*12510*/  R2UR UR8, R216 ;  /* 0x00000000d80872ca */ /* 0x000fd200000e0000 */
        /* <DEDUP_REMOVED lines=12> */
[----:B------:R-:W-:Y:S02]  /*125e0*/  UIMAD UR15, UR14, UR13, UR15 ;  /* 0x0000000d0e0f72a4 */ /* 0x000fe4000f8e020f */
[----:B------:R-:W-:-:S02]  /*125f0*/  UIADD3 UR16, UR23, UR16, URZ ;  /* 0x0000001017107290 */ /* 0x000fc4000fffe03f */
[----:B------:R-:W-:-:S04]  /*12600*/  IMAD.U32 R3, RZ, RZ, UR23 ;  /* 0x00000017ff037e24 */ /* 0x000fc8000f8e00ff */
[----:B------:R-:W-:Y:S01]  /*12610*/  IMAD.U32 R8, RZ, RZ, UR16 ;  /* 0x00000010ff087e24 */ /* 0x000fe2000f8e00ff */
[----:B--2---:R-:W-:Y:S01]  /*12620*/  R2UR UR20, R5 ;  /* 0x00000000051472ca */ /* 0x004fe200000e0000 */
[----:B------:R-:W-:Y:S01]  /*12630*/  IMAD.MOV.U32 R5, RZ, RZ, R4 ;  /* 0x000000ffff057224 */ /* 0x000fe200078e0004 */
[----:B-1----:R-:W-:Y:S01]  /*12640*/  @P0 SHF.R.U32.HI R5, RZ, R7, R2 ;  /* 0x00000007ff050219 */ /* 0x002fe20000011602 */
[----:B------:R-:W-:-:S04]  /*12650*/  IMAD.U32 R2, RZ, RZ, UR22 ;  /* 0x00000016ff027e24 */ /* 0x000fc8000f8e00ff */
[----:B------:R-:W-:-:S04]  /*12660*/  IMAD.MOV R7, RZ, RZ, -R5 ;  /* 0x000000ffff077224 */ /* 0x000fc800078e0a05 */
[----:B------:R-:W-:Y:S02]  /*12670*/  IMAD R7, R9, R7, R4 ;  /* 0x0000000709077224 */ /* 0x000fe400078e0204 */
[----:B------:R-:W-:Y:S02]  /*12680*/  UIMAD.WIDE.U32 UR10, UR8, UR20, URZ ;  /* 0x00000014080a72a5 */ /* 0x000fe4000f8e003f */
[----:B------:R-:W-:Y:S01]  /*12690*/  UIMAD UR20, UR9, UR20, URZ ;  /* 0x00000014091472a4 */ /* 0x000fe2000f8e023f */
[----:B------:R-:W-:Y:S01]  /*126a0*/  SHF.R.S32.HI R4, RZ, 0x1f, R7 ;  /* 0x0000001fff047819 */ /* 0x000fe20000011407 */
[----:B------:R-:W-:Y:S02]  /*126b0*/  UIMAD.WIDE.U32 UR8, UR14, UR12, URZ ;  /* 0x0000000c0e0872a5 */ /* 0x000fe4000f8e003f */
[----:B------:R-:W-:Y:S02]  /*126c0*/  UIADD3 UR20, UR11, UR20, URZ ;  /* 0x000000140b147290 */ /* 0x000fe4000fffe03f */
[----:B------:R-:W-:-:S02]  /*126d0*/  UIADD3 UR10, UP1, UP2, UR8, UR10, UR4 ;  /* 0x0000000a080a7290 */ /* 0x000fc4000fa3e004 */
[----:B------:R-:W-:-:S03]  /*126e0*/  UIADD3 UR15, UR9, UR15, URZ ;  /* 0x0000000f090f7290 */ /* 0x000fc6000fffe03f */
[----:B------:R-:W-:Y:S01]  /*126f0*/  ULDC.64 UR8, c[0x0][UR19+0x210] ;  /* 0x0000840013087abb */ /* 0x000fe20008000a00 */
[----:B------:R-:W-:Y:S01]  /*12700*/  IADD3 R2, P0, P1, R5, UR10, R2 ;  /* 0x0000000a05027c10 */ /* 0x000fe2000f91e002 */
[----:B------:R-:W-:Y:S01]  /*12710*/  UIADD3.X UR10, UR15, UR20, UR21, UP1, UP2 ;  /* 0x000000140f0a7290 */ /* 0x000fe20008fe4415 */
[----:B------:R-:W-:Y:S01]  /*12720*/  SHF.R.S32.HI R5, RZ, 0x1f, R5 ;  /* 0x0000001fff057819 */ /* 0x000fe20000011405 */
[----:B------:R-:W-:-:S04]  /*12730*/  IMAD R9, R7, UR9, RZ ;  /* 0x0000000907097c24 */ /* 0x000fc8000f8e02ff */
[----:B------:R-:W-:Y:S01]  /*12740*/  IADD3.X R3, R5, UR10, R8, P0, P1 ;  /* 0x0000000a05037c10 */ /* 0x000fe200087e2408 */
[----:B------:R-:W-:Y:S01]  /*12750*/  IMAD R9, R4, UR8, R9 ;  /* 0x0000000804097c24 */ /* 0x000fe2000f8e0209 */
[----:B------:R-:W-:Y:S01]  /*12760*/  ULDC.64 UR10, c[0x0][0xba8] ;  /* 0x0002ea00000a7ab9 */ /* 0x000fe20000000a00 */
        /* <DEDUP_REMOVED lines=8> */
.L_x_2405:
[----:B------:R-:W-:Y:S05]  /*127f0*/  BSYNC B1 ;  /* 0x0000000000017941 */ /* 0x000fea0003800000 */
.L_x_2404:
[----:B------:R-:W-:-:S13]  /*12800*/  R2UR UR8, R214 ;  /* 0x00000000d60872ca */ /* 0x000fda00000e0000 */
[----:B------:R-:W-:-:S06]  /*12810*/  UISETP.GT.AND UP0, UPT, UR8, 0x1, UPT ;  /* 0x000000010800788c */ /* 0x000fcc000bf04270 */
[----:B------:R-:W-:-:S13]  /*12820*/  PLOP3.LUT P0, PT, PT, PT, UP0, 0x80, 0x0 ;  /* 0x000000000000781c */ /* 0x000fda0003f0f008 */
[----:B------:R-:W-:Y:S05]  /*12830*/  @P0 BRA `(.L_x_2400) ;  /* 0x0000000800740947 */ /* 0x000fea0003800000 */
[----:B------:R-:W2:Y:S01]  /*12840*/  LDL.LU R2, [R1+0x28] ;  /* 0x0000280001027983 */ /* 0x000ea20000300800 */
[----:B------:R-:W3:Y:S01]  /*12850*/  LDC R11, c[0x0][0xbe8] ;  /* 0x0002fa00ff0b7b82 */ /* 0x000ee20000000800 */
[----:B-1----:R-:W-:Y:S01]  /*12860*/  SHF.R.S32.HI R3, RZ, 0x1f, R6 ;  /* 0x0000001fff037819 */ /* 0x002fe20000011406 */
[----:B------:R-:W-:Y:S01]  /*12870*/  ULDC.64 UR10, c[0x0][0xaa0] ;  /* 0x0002a800000a7ab9 */ /* 0x000fe20000000a00 */
[----:B------:R-:W-:Y:S01]  /*12880*/  R2UR UR14, R212 ;  /* 0x00000000d40e72ca */ /* 0x000fe200000e0000 */
[----:B------:R-:W-:Y:S01]  /*12890*/  UIMAD.WIDE.U32 UR8, UR4, UR10, URZ ;  /* 0x0000000a040872a5 */ /* 0x000fe2000f8e003f */
[----:B------:R-:W-:Y:S01]  /*128a0*/  BSSY B1, `(.L_x_2406) ;  /* 0x0000051000017945 */ /* 0x000fe20003800000 */
[----:B------:R-:W-:-:S04]  /*128b0*/  UIMAD UR10, UR21, UR10, URZ ;  /* 0x0000000a150a72a4 */ /* 0x000fc8000f8e023f */
[----:B------:R-:W-:-:S04]  /*128c0*/  UIMAD UR10, UR4, UR11, UR10 ;  /* 0x0000000b040a72a4 */ /* 0x000fc8000f8e020a */
[----:B------:R-:W-:-:S03]  /*128d0*/  UIADD3 UR9, UR9, UR10, URZ ;  /* 0x0000000a09097290 */ /* 0x000fc6000fffe03f */
[----:B------:R-:W-:Y:S01]  /*128e0*/  ULDC.64 UR10, c[0x0][0xae8] ;  /* 0x0002ba00000a7ab9 */ /* 0x000fe20000000a00 */
[----:B---3--:R-:W-:-:S13]  /*128f0*/  ISETP.NE.AND P0, PT, R11, 0x1, PT ;  /* 0x000000010b00780c */ /* 0x008fda0003f05270 */
[----:B------:R-:W1:Y:S01]  /*12900*/  @P0 LDC R7, c[0x0][0xbf0] ;  /* 0x0002fc00ff070b82 */ /* 0x000e620000000800 */
[----:B--2---:R-:W-:Y:S02]  /*12910*/  R2UR UR15, R2 ;  /* 0x00000000020f72ca */ /* 0x004fe400000e0000 */
[----:B------:R-:W-:-:S05]  /*12920*/  LEA.HI R2, R3, R6, RZ, 0x3 ;  /* 0x0000000603027211 */ /* 0x000fca00078f18ff */
[----:B------:R-:W2:Y:S01]  /*12930*/  @P0 LDC R3, c[0x0][0xbec] ;  /* 0x0002fb00ff030b82 */ /* 0x000ea20000000800 */
[----:B0-----:R-:W-:Y:S02]  /*12940*/  LOP3.LUT R5, R2, 0xfffffff8, RZ, 0xc0, !PT ;  /* 0xfffffff802057812 */ /* 0x001fe400078ec0ff */
[----:B------:R-:W-:-:S03]  /*12950*/  SHF.R.S32.HI R13, RZ, 0x3, R2 ;  /* 0x00000003ff0d7819 */ /* 0x000fc60000011402 */
[----:B------:R-:W-:Y:S01]  /*12960*/  IMAD.IADD R8, R6, 0x1, -R5 ;  /* 0x0000000106087824 */ /* 0x000fe200078e0a05 */
[----:B------:R-:W-:-:S03]  /*12970*/  UIMAD.WIDE.U32 UR8, UR15, UR10, UR8 ;  /* 0x0000000a0f0872a5 */ /* 0x000fc6000f8e0008 */
[----:B------:R-:W-:Y:S01]  /*12980*/  IMAD R2, R8, 0x20, R13 ;  /* 0x0000002008027824 */ /* 0x000fe200078e020d */
[----:B------:R-:W-:-:S03]  /*12990*/  UIMAD UR9, UR15, UR11, UR9 ;  /* 0x0000000b0f0972a4 */ /* 0x000fc6000f8e0209 */
[----:B------:R-:W-:Y:S01]  /*129a0*/  VIADD R6, R2, UR14 ;  /* 0x0000000e02067c36 */ /* 0x000fe20008000000 */
[----:B------:R-:W-:Y:S02]  /*129b0*/  ULDC.64 UR10, c[0x0][0xaf0] ;  /* 0x0002bc00000a7ab9 */ /* 0x000fe40000000a00 */
[----:B------:R-:W-:Y:S01]  /*129c0*/  UIMAD UR13, UR13, UR10, URZ ;  /* 0x0000000a0d0d72a4 */ /* 0x000fe2000f8e023f */
[----:B------:R-:W-:-:S03]  /*129d0*/  IMAD.MOV.U32 R5, RZ, RZ, R6 ;  /* 0x000000ffff057224 */ /* 0x000fc600078e0006 */
[----:B------:R-:W-:Y:S01]  /*129e0*/  UIMAD UR4, UR12, UR11, UR13 ;  /* 0x0000000b0c0472a4 */ /* 0x000fe2000f8e020d */
[----:B--2---:R-:W-:Y:S01]  /*129f0*/  @P0 IMAD.HI.U32 R2, R6, R3, RZ ;  /* 0x0000000306020227 */ /* 0x004fe200078e00ff */
[----:B------:R-:W-:-:S03]  /*12a00*/  UIMAD.WIDE.U32 UR12, UR12, UR10, UR8 ;  /* 0x0000000a0c0c72a5 */ /* 0x000fc6000f8e0008 */
[----:B------:R-:W-:Y:S01]  /*12a10*/  ULDC.64 UR8, c[0x0][0xae0] ;  /* 0x0002b80000087ab9 */ /* 0x000fe20000000a00 */
[----:B-1----:R-:W-:Y:S01]  /*12a20*/  @P0 SHF.R.U32.HI R5, RZ, R7, R2 ;  /* 0x00000007ff050219 */ /* 0x002fe20000011602 */
[----:B------:R-:W-:Y:S02]  /*12a30*/  UIADD3 UR4, UR13, UR4, URZ ;  /* 0x000000040d047290 */ /* 0x000fe4000fffe03f */
[----:B------:R-:W-:Y:S01]  /*12a40*/  IMAD.U32 R3, RZ, RZ, UR13 ;  /* 0x0000000dff037e24 */ /* 0x000fe2000f8e00ff */
[--C-:B------:R-:W-:Y:S01]  /*12a50*/  SHF.R.S32.HI R4, RZ, 0x1f, R5.reuse ;  /* 0x0000001fff047819 */ /* 0x100fe20000011405 */
[----:B------:R-:W-:Y:S02]  /*12a60*/  IMAD.MOV R7, RZ, RZ, -R5 ;  /* 0x000000ffff077224 */ /* 0x000fe400078e0a05 */
[----:B------:R-:W-:Y:S02]  /*12a70*/  IMAD.U32 R2, RZ, RZ, UR12 ;  /* 0x0000000cff027e24 */ /* 0x000fe4000f8e00ff */
[----:B------:R-:W-:-:S02]  /*12a80*/  IMAD R7, R11, R7, R6 ;  /* 0x000000070b077224 */ /* 0x000fc400078e0206 */
[----:B------:R-:W-:Y:S02]  /*12a90*/  IMAD R4, R4, UR8, RZ ;  /* 0x0000000804047c24 */ /* 0x000fe4000f8e02ff */
[----:B------:R-:W-:Y:S02]  /*12aa0*/  IMAD.U32 R3, RZ, RZ, UR4 ;  /* 0x00000004ff037e24 */ /* 0x000fe4000f8e00ff */
[C---:B------:R-:W-:Y:S01]  /*12ab0*/  IMAD R9, R5.reuse, UR9, R4 ;  /* 0x0000000905097c24 */ /* 0x040fe2000f8e0204 */
[----:B------:R-:W-:Y:S01]  /*12ac0*/  SHF.R.S32.HI R4, RZ, 0x1f, R7 ;  /* 0x0000001fff047819 */ /* 0x000fe20000011407 */
[----:B------:R-:W-:Y:S01]  /*12ad0*/  IMAD.WIDE.U32 R2, R5, UR8, R2 ;  /* 0x0000000805027c25 */ /* 0x000fe2000f8e0002 */
[----:B------:R-:W-:-:S03]  /*12ae0*/  ULDC.64 UR8, c[0x0][0xad8] ;  /* 0x0002b60000087ab9 */ /* 0x000fc60000000a00 */
[----:B------:R-:W-:Y:S02]  /*12af0*/  IMAD R4, R4, UR8, RZ ;  /* 0x0000000804047c24 */ /* 0x000fe4000f8e02ff */
[----:B------:R-:W-:Y:S02]  /*12b00*/  IMAD.IADD R3, R3, 0x1, R9 ;  /* 0x0000000103037824 */ /* 0x000fe400078e0209 */
[----:B------:R-:W-:Y:S02]  /*12b10*/  VIADD R6, R13, UR14 ;  /* 0x0000000e0d067c36 */ /* 0x000fe40008000000 */
[C---:B------:R-:W-:Y:S02]  /*12b20*/  IMAD R5, R7.reuse, UR9, R4 ;  /* 0x0000000907057c24 */ /* 0x040fe4000f8e0204 */
[----:B------:R-:W-:Y:S01]  /*12b30*/  IMAD.WIDE.U32 R2, R7, UR8, R2 ;  /* 0x0000000807027c25 */ /* 0x000fe2000f8e0002 */
[----:B------:R-:W-:-:S03]  /*12b40*/  ULDC.64 UR8, c[0x0][0xa80] ;  /* 0x0002a00000087ab9 */ /* 0x000fc60000000a00 */
[----:B-----5:R-:W-:Y:S02]  /*12b50*/  IMAD R11, R0, R11, RZ ;  /* 0x0000000b000b7224 */ /* 0x020fe400078e02ff */
        /* <DEDUP_REMOVED lines=37> */
.L_x_2407:
[----:B------:R-:W-:Y:S05]  /*12db0*/  BSYNC B1 ;  /* 0x0000000000017941 */ /* 0x000fea0003800000 */
.L_x_2406:
        /* <DEDUP_REMOVED lines=22> */
.L_x_2409:
[----:B------:R-:W-:Y:S05]  /*12f20*/  BSYNC B1 ;  /* 0x0000000000017941 */ /* 0x000fea0003800000 */
.L_x_2408:
        /* <DEDUP_REMOVED lines=22> */
.L_x_2411:
[----:B------:R-:W-:Y:S05]  /*13090*/  BSYNC B1 ;  /* 0x0000000000017941 */ /* 0x000fea0003800000 */
.L_x_2410:
[----:B0-----:R-:W-:Y:S01]  /*130a0*/  VIADD R0, R6, 0x60 ;  /* 0x0000006006007836 */ /* 0x001fe20000000000 */
[----:B--2-4-:R-:W2:Y:S04]  /*130b0*/  SHFL.IDX PT, R4, R4, 0x3, 0x181f ;  /* 0x00781f0004047f89 */ /* 0x014ea800000e0000 */
[----:B------:R-:W-:Y:S01]  /*130c0*/  ISETP.GE.AND P0, PT, R0, R11, PT ;  /* 0x0000000b0000720c */ /* 0x000fe20003f06270 */
[----:B-1-3--:R3:W4:-:S12]  /*130d0*/  SHFL.IDX PT, R2, R5, 0x3, 0x181f ;  /* 0x00781f0005027f89 */ /* 0x00a71800000e0000 */
[----:B---3--:R-:W-:Y:S05]  /*130e0*/  @P0 BRA `(.L_x_2400) ;  /* 0x0000000000480947 */ /* 0x008fea0003800000 */
[----:B------:R-:W-:Y:S01]  /*130f0*/  ULDC UR4, c[0x0][0xac8] ;  /* 0x0002b20000047ab9 */ /* 0x000fe20000000800 */
[----:B------:R-:W-:Y:S01]  /*13100*/  ULDC.64 UR8, c[0x0][0x208] ;  /* 0x0000820000087ab9 */ /* 0x000fe20000000a00 */
[----:B------:R-:W-:Y:S02]  /*13110*/  ISETP.GE.AND P3, PT, R7, UR4, PT ;  /* 0x0000000407007c0c */ /* 0x000fe4000bf66270 */
[----:B------:R-:W-:Y:S02]  /*13120*/  ISETP.GE.AND P2, PT, R13, UR4, PT ;  /* 0x000000040d007c0c */ /* 0x000fe4000bf46270 */
[----:B------:R-:W-:Y:S02]  /*13130*/  ISETP.GE.AND P1, PT, R9, UR4, PT ;  /* 0x0000000409007c0c */ /* 0x000fe4000bf26270 */
[----:B------:R-:W-:-:S07]  /*13140*/  ISETP.GE.AND P0, PT, R15, UR4, PT ;  /* 0x000000040f007c0c */ /* 0x000fce000bf06270 */
[----:B----4-:R-:W-:-:S04]  /*13150*/  @!P3 LEA R6, P4, R7, R2, 0x1 ;  /* 0x000000020706b211 */ /* 0x010fc800078808ff */
        /* <DEDUP_REMOVED lines=11> */
.L_x_2400:
[----:B------:R-:W-:Y:S05]  /*13210*/  BSYNC B0 ;  /* 0x0000000000007941 */ /* 0x000fea0003800000 */
.L_x_2390:
[----:B------:R-:W-:Y:S02]  /*13220*/  ULDC UR4, c[0x0][0xc3c] ;  /* 0x00030f0000047ab9 */ /* 0x000fe40000000800 */
[----:B------:R-:W-:-:S06]  /*13230*/  UISETP.GE.AND UP0, UPT, UR7, UR4, UPT ;  /* 0x000000040700728c */ /* 0x000fcc000bf06270 */
[----:B------:R-:W-:-:S13]  /*13240*/  PLOP3.LUT P0, PT, PT, PT, UP0, 0x80, 0x0 ;  /* 0x000000000000781c */ /* 0x000fda0003f0f008 */
[----:B------:R-:W-:Y:S05]  /*13250*/  @!P0 BRA `(.L_x_2412) ;  /* 0xfffffedc00c48947 */ /* 0x000fea000383ffff */
[----:B------:R-:W-:Y:S05]  /*13260*/  EXIT ;  /* 0x000000000000794d */ /* 0x000fea0003800000 */
.L_x_2353:
        /* <DEDUP_REMOVED lines=18> */
.L_x_2413:
        /* <DEDUP_REMOVED lines=44> */
.L_x_2417:
        /* <DEDUP_REMOVED lines=40> */
.L_x_2415:
        /* <DEDUP_REMOVED lines=12> */
.L_x_2418:
        /* <DEDUP_REMOVED lines=63> */
.L_x_2419:
        /* <DEDUP_REMOVED lines=62> */
.L_x_2420:
[----:B01----:R-:W-:-:S05]  /*14160*/  LOP3.LUT R3, RZ, R2, RZ, 0x33, !PT ;  /* 0x00000002ff037212 */ /* 0x003fca00078e33ff */
[----:B------:R-:W-:-:S05]  /*14170*/  IMAD.IADD R2, R4, 0x1, R3 ;  /* 0x0000000104027824 */ /* 0x000fca00078e0203 */
[----:B------:R1:W-:Y:S01]  /*14180*/  STL [R1+0x4], R2 ;  /* 0x0000040201007387 */ /* 0x0003e20000100800 */
[----:B------:R-:W-:Y:S05]  /*14190*/  BRA `(.L_x_2421) ;  /* 0x0000000000107947 */ /* 0x000fea0003800000 */
.L_x_2416:
[----:B------:R-:W-:Y:S01]  /*141a0*/  IMAD.U32 R2, RZ, RZ, UR6 ;  /* 0x00000006ff027e24 */ /* 0x000fe2000f8e00ff */
[----:B------:R0:W-:Y:S04]  /*141b0*/  STL [R1+0x4], RZ ;  /* 0x000004ff01007387 */ /* 0x0001e80000100800 */
[----:B------:R0:W-:Y:S04]  /*141c0*/  STL [R1+0x8], RZ ;  /* 0x000008ff01007387 */ /* 0x0001e80000100800 */
[----:B------:R0:W-:Y:S02]  /*141d0*/  STL [R1], R2 ;  /* 0x0000000201007387 */ /* 0x0001e40000100800 */
.L_x_2421:
        /* <DEDUP_REMOVED lines=10> */
.L_x_2414:
[----:B0-2---:R-:W2:Y:S01]  /*14280*/  LDL R0, [R1+0xc] ;  /* 0x00000c0001007983 */ /* 0x005ea20000100800 */
[----:B------:R-:W-:Y:S01]  /*14290*/  ULDC UR4, c[0x0][0xc3c] ;  /* 0x00030f0000047ab9 */ /* 0x000fe20000000800 */
[----:B------:R-:W-:Y:S02]  /*142a0*/  IMAD.MOV.U32 R19, RZ, RZ, RZ ;  /* 0x000000ffff137224 */ /* 0x000fe400078e00ff */
[----:B------:R0:W-:Y:S01]  /*142b0*/  STL [R1+0x58], RZ ;  /* 0x000058ff01007387 */ /* 0x0001e20000100800 */
[----:B--2---:R-:W-:Y:S01]  /*142c0*/  ISETP.GE.AND P0, PT, R0, UR4, PT ;  /* 0x0000000400007c0c */ /* 0x004fe2000bf06270 */
[----:B------:R-:W-:-:S05]  /*142d0*/  IMAD.MOV.U32 R0, RZ, RZ, 0x1 ;  /* 0x00000001ff007424 */ /* 0x000fca00078e00ff */
[----:B------:R0:W-:Y:S07]  /*142e0*/  STL [R1+0x14], R0 ;  /* 0x0000140001007387 */ /* 0x0001ee0000100800 */
[----:B------:R-:W-:Y:S05]  /*142f0*/  @P0 BRA `(.L_x_2422) ;  /* 0x0000006800600947 */ /* 0x000fea0003800000 */
[----:B------:R-:W2:Y:S01]  /*14300*/  S2UR UR5, SR_CgaCtaId ;  /* 0x00000000000579c3 */ /* 0x000ea20000008800 */
[C---:B0-----:R-:W-:Y:S01]  /*14310*/  IMAD.SHL.U32 R0, R6.reuse, 0x8, RZ ;  /* 0x0000000806007824 */ /* 0x041fe200078e00ff */
[----:B------:R-:W-:Y:S01]  /*14320*/  LOP3.LUT R4, R6, 0x7f, RZ, 0xc0, !PT ;  /* 0x0000007f06047812 */ /* 0x000fe200078ec0ff */
[----:B------:R-:W-:Y:S01]  /*14330*/  UMOV UR4, 0x400 ;  /* 0x0000040000047882 */ /* 0x000fe20000000000 */
[----:B------:R-:W-:Y:S01]  /*14340*/  BSSY B8, `(.L_x_2422) ;  /* 0x0000693000087945 */ /* 0x000fe20003800000 */
[----:B------:R-:W-:Y:S01]  /*14350*/  IMAD.MOV.U32 R19, RZ, RZ, RZ ;  /* 0x000000ffff137224 */ /* 0x000fe200078e00ff */
[----:B------:R-:W-:Y:S01]  /*14360*/  LOP3.LUT R3, R0, 0x1f8, RZ, 0xc0, !PT ;  /* 0x000001f800037812 */ /* 0x000fe200078ec0ff */
[----:B-1----:R-:W-:Y:S01]  /*14370*/  IMAD.SHL.U32 R2, R4, 0x8, RZ ;  /* 0x0000000804027824 */ /* 0x002fe200078e00ff */
        /* <DEDUP_REMOVED lines=9> */
[----:B--2---:R-:W-:-:S06]  /*14410*/  ULEA UR4, UR5, UR4, 0x18 ;  /* 0x0000000405047291 */ /* 0x004fcc000f8ec03f */
[----:B------:R-:W-:-:S04]  /*14420*/  IMAD.U32 R18, RZ, RZ, UR4 ;  /* 0x00000004ff127e24 */ /* 0x000fc8000f8e00ff */
[----:B------:R-:W-:-:S05]  /*14430*/  IMAD R3, R3, 0x2, R18 ;  /* 0x0000000203037824 */ /* 0x000fca00078e0212 */
[----:B------:R0:W-:Y:S04]  /*14440*/  STL [R1+0x24], R3 ;  /* 0x0000240301007387 */ /* 0x0001e80000100800 */
[----:B------:R1:W-:Y:S04]  /*14450*/  STL [R1+0x14], R2 ;  /* 0x0000140201007387 */ /* 0x0003e80000100800 */
[----:B------:R2:W-:Y:S01]  /*14460*/  STL [R1+0x58], RZ ;  /* 0x000058ff01007387 */ /* 0x0005e20000100800 */
[C---:B0-----:R-:W-:Y:S02]  /*14470*/  LOP3.LUT R3, R0.reuse, 0x40, RZ, 0xfc, !PT ;  /* 0x0000004000037812 */ /* 0x041fe400078efcff */
[----:B-1----:R-:W-:-:S02]  /*14480*/  LOP3.LUT R2, R0, 0x80, RZ, 0xfc, !PT ;  /* 0x0000008000027812 */ /* 0x002fc400078efcff */
[----:B--2---:R-:W-:-:S07]  /*14490*/  LOP3.LUT R0, R0, 0xc0, RZ, 0xfc, !PT ;  /* 0x000000c000007812 */ /* 0x004fce00078efcff */
.L_x_2537:
[----:B------:R-:W2:Y:S01]  /*144a0*/  LDL R0, [R1+0xc] ;  /* 0x00000c0001007983 */ /* 0x000ea20000100800 */
[----:B------:R-:W2:Y:S01]  /*144b0*/  LDC.64 R2, c[0x0][0xc88] ;  /* 0x00032200ff027b82 */ /* 0x000ea20000000a00 */
[----:B------:R-:W-:Y:S01]  /*144c0*/  ULDC.64 UR4, c[0x0][0x208] ;  /* 0x0000820000047ab9 */ /* 0x000fe20000000a00 */
[----:B--2---:R-:W-:-:S05]  /*144d0*/  IMAD.WIDE R2, R0, 0x4, R2 ;  /* 0x0000000400027825 */ /* 0x004fca00078e0202 */
[----:B------:R-:W2:Y:S01]  /*144e0*/  LDG.E R11, desc[UR4][R2.64] ;  /* 0x00000004020b7981 */ /* 0x000ea2000c1e1900 */
[----:B------:R-:W-:Y:S05]  /*144f0*/  YIELD ;  /* 0x0000000000007946 */ /* 0x000fea0003800000 */
[----:B------:R-:W-:Y:S01]  /*14500*/  ULDC.64 UR4, c[0x0][0xa28] ;  /* 0x00028a0000047ab9 */ /* 0x000fe20000000a00 */
[----:B------:R-:W-:Y:S01]  /*14510*/  IMAD.MOV.U32 R0, RZ, RZ, RZ ;  /* 0x000000ffff007224 */ /* 0x000fe200078e00ff */
[----:B------:R-:W-:Y:S01]  /*14520*/  ISETP.NE.U32.AND P0, PT, RZ, UR4, PT ;  /* 0x00000004ff007c0c */ /* 0x000fe2000bf05070 */
[----:B------:R-:W-:Y:S01]  /*14530*/  ULDC.64 UR10, c[0x0][0x208] ;  /* 0x00008200000a7ab9 */ /* 0x000fe20000000a00 */
[----:B01----:R-:W-:Y:S01]  /*14540*/  IMAD.MOV.U32 R6, RZ, RZ, RZ ;  /* 0x000000ffff067224 */ /* 0x003fe200078e00ff */
        /* <DEDUP_REMOVED lines=10> */
[----:B------:R0:W-:Y:S01]  /*145f0*/  STL [R1+0x44], R4 ;  /* 0x0000440401007387 */ /* 0x0001e20000100800 */
        /* <DEDUP_REMOVED lines=37> */
.L_x_2423:
[----:B------:R-:W2:Y:S01]  /*14850*/  LDL.LU R7, [R1+0x8] ;  /* 0x0000080001077983 */ /* 0x000ea20000300800 */
[----:B------:R-:W-:Y:S02]  /*14860*/  ULDC.64 UR4, c[0x0][0xa20] ;  /* 0x0002880000047ab9 */ /* 0x000fe40000000a00 */
[----:B------:R-:W-:-:S04]  /*14870*/  ISETP.NE.U32.AND P1, PT, RZ, UR4, PT ;  /* 0x00000004ff007c0c */ /* 0x000fc8000bf25070 */
[----:B------:R-:W-:Y:S02]  /*14880*/  ISETP.NE.AND.EX P1, PT, RZ, UR5, PT, P1 ;  /* 0x00000005ff007c0c */ /* 0x000fe4000bf25310 */
[C---:B--2---:R-:W-:Y:S02]  /*14890*/  LOP3.LUT R2, R7.reuse, 0xff000000, RZ, 0xc0, !PT ;  /* 0xff00000007027812 */ /* 0x044fe400078ec0ff */
        /* <DEDUP_REMOVED lines=11> */
[----:B--2---:R-:W-:-:S05]  /*14950*/  IADD3.X R7, R10, UR5, RZ, P0, !PT ;  /* 0x000000050a077c10 */ /* 0x004fca00087fe4ff */
[----:B------:R2:W5:Y:S01]  /*14960*/  LDG.E R6, desc[UR6][R6.64] ;  /* 0x0000000606067981 */ /* 0x000562000c1e1900 */
[----:B------:R-:W-:Y:S05]  /*14970*/  BRA `(.L_x_2425) ;  /* 0x0000000000147947 */ /* 0x000fea0003800000 */
.L_x_2424:
[----:B------:R-:W-:Y:S05]  /*14980*/  @!P0 BRA `(.L_x_2425) ;  /* 0x0000000000108947 */ /* 0x000fea0003800000 */
[----:B------:R-:W-:Y:S02]  /*14990*/  ULDC.64 UR4, c[0x0][0x208] ;  /* 0x0000820000047ab9 */ /* 0x000fe40000000a00 */
[----:B------:R-:W3:Y:S04]  /*149a0*/  LDG.E R6, desc[UR4][R4.64] ;  /* 0x0000000404067981 */ /* 0x000ee8000c1e1900 */
[----:B------:R-:W3:Y:S02]  /*149b0*/  LDG.E R4, desc[UR4][R4.64+0x4] ;  /* 0x0000040404047981 */ /* 0x000ee4000c1e1900 */
[----:B---3--:R-:W-:-:S07]  /*149c0*/  IMAD.IADD R6, R4, 0x1, -R6 ;  /* 0x0000000104067824 */ /* 0x008fce00078e0a06 */
.L_x_2425:
[----:B------:R-:W3:Y:S01]  /*149d0*/  LDL R5, [R1+0x4] ;  /* 0x0000040001057983 */ /* 0x000ee20000100800 */
[----:B-----5:R-:W-:Y:S01]  /*149e0*/  IMAD.IADD R6, R6, 0x1, -R0 ;  /* 0x0000000106067824 */ /* 0x020fe200078e0a00 */
[----:B------:R-:W-:Y:S01]  /*149f0*/  BSSY B0, `(.L_x_2426) ;  /* 0x000003a000007945 */ /* 0x000fe20003800000 */
[----:B------:R-:W4:Y:S02]  /*14a00*/  LDC R0, c[0x0][0x448] ;  /* 0x00011200ff007b82 */ /* 0x000f240000000800 */
[----:B----4-:R-:W-:-:S13]  /*14a10*/  ISETP.NE.AND P0, PT, R0, 0x1, PT ;  /* 0x000000010000780c */ /* 0x010fda0003f05270 */
[----:B--2---:R-:W2:Y:S08]  /*14a20*/  @P0 LDC R3, c[0x0][0x44c] ;  /* 0x00011300ff030b82 */ /* 0x004eb00000000800 */
[----:B------:R-:W4:Y:S01]  /*14a30*/  @P0 LDC R4, c[0x0][0x450] ;  /* 0x00011400ff040b82 */ /* 0x000f220000000800 */
[----:B---3--:R-:W-:Y:S02]  /*14a40*/  IMAD.SHL.U32 R0, R5, 0x80, RZ ;  /* 0x0000008005007824 */ /* 0x008fe400078e00ff */
[----:B------:R-:W-:-:S02]  /*14a50*/  IMAD.MOV.U32 R5, RZ, RZ, RZ ;  /* 0x000000ffff057224 */ /* 0x000fc400078e00ff */
[----:B------:R-:W-:Y:S02]  /*14a60*/  VIADD R0, R0, 0x7f ;  /* 0x0000007f00007836 */ /* 0x000fe40000000000 */
[----:B------:R-:W-:Y:S02]  /*14a70*/  IMAD.MOV.U32 R10, RZ, RZ, R5 ;  /* 0x000000ffff0a7224 */ /* 0x000fe400078e0005 */
[----:B--2---:R-:W-:-:S05]  /*14a80*/  @P0 IMAD.HI.U32 R3, R0, R3, RZ ;  /* 0x0000000300030227 */ /* 0x004fca00078e00ff */
[----:B----4-:R-:W-:Y:S01]  /*14a90*/  @P0 SHF.R.U32.HI R0, RZ, R4, R3 ;  /* 0x00000004ff000219 */ /* 0x010fe20000011603 */
[C---:B------:R-:W-:Y:S01]  /*14aa0*/  VIADD R3, R6.reuse, 0x4f ;  /* 0x0000004f06037836 */ /* 0x040fe20000000000 */
[----:B------:R-:W-:Y:S02]  /*14ab0*/  IADD3 R6, R6, 0x50, -R9 ;  /* 0x0000005006067810 */ /* 0x000fe40007ffe809 */
[----:B01----:R-:W-:Y:S01]  /*14ac0*/  LOP3.LUT R9, R2, 0xff, RZ, 0xc0, !PT ;  /* 0x000000ff02097812 */ /* 0x003fe200078ec0ff */
[----:B------:R-:W-:-:S04]  /*14ad0*/  IMAD.HI R3, R3, 0x66666667, RZ ;  /* 0x6666666703037827 */ /* 0x000fc800078e02ff */
[----:B------:R-:W-:Y:S01]  /*14ae0*/  IMAD.IADD R0, R6, 0x1, R0 ;  /* 0x0000000106007824 */ /* 0x000fe200078e0200 */
[----:B------:R-:W-:-:S03]  /*14af0*/  SHF.R.U32.HI R4, RZ, 0x1f, R3 ;  /* 0x0000001fff047819 */ /* 0x000fc60000011603 */
[----:B------:R-:W-:Y:S01]  /*14b00*/  IMAD.HI R0, R0, 0x66666667, RZ ;  /* 0x6666666700007827 */ /* 0x000fe200078e02ff */
[----:B------:R-:W-:-:S04]  /*14b10*/  LEA.HI.SX32 R4, R3, R4, 0x1b ;  /* 0x0000000403047211 */ /* 0x000fc800078fdaff */
[----:B------:R-:W-:-:S04]  /*14b20*/  SHF.R.U32.HI R3, RZ, 0x1f, R0 ;  /* 0x0000001fff037819 */ /* 0x000fc80000011600 */
[----:B------:R-:W-:Y:S02]  /*14b30*/  LEA.HI.SX32 R3, R0, R3, 0x1b ;  /* 0x0000000300037211 */ /* 0x000fe400078fdaff */
[----:B------:R-:W-:Y:S02]  /*14b40*/  SHF.R.U32.HI R0, RZ, 0x10, R2 ;  /* 0x00000010ff007819 */ /* 0x000fe40000011602 */
[----:B------:R-:W-:Y:S02]  /*14b50*/  VIMNMX R8, R4, R3, PT ;  /* 0x0000000304087248 */ /* 0x000fe40003fe0100 */
[----:B------:R-:W-:Y:S02]  /*14b60*/  ISETP.NE.AND P0, PT, R0, RZ, PT ;  /* 0x000000ff0000720c */ /* 0x000fe40003f05270 */
[----:B------:R-:W-:Y:S01]  /*14b70*/  ISETP.GE.AND P1, PT, R8, 0x1, PT ;  /* 0x000000010800780c */ /* 0x000fe20003f26270 */
[----:B------:R0:W-:Y:S04]  /*14b80*/  STL [R1+0x38], R8 ;  /* 0x0000380801007387 */ /* 0x0001e80000100800 */
[----:B------:R0:W-:Y:S04]  /*14b90*/  STL [R1+0x3c], R5 ;  /* 0x00003c0501007387 */ /* 0x0001e80000100800 */
[----:B------:R0:W-:Y:S02]  /*14ba0*/  STL [R1+0x48], R9 ;  /* 0x0000480901007387 */ /* 0x0001e40000100800 */
[----:B------:R-:W1:Y:S02]  /*14bb0*/  @!P0 LDC R0, c[0x0][0x9f0] ;  /* 0x00027c00ff008b82 */ /* 0x000e640000000800 */
[----:B------:R-:W-:Y:S05]  /*14bc0*/  @!P1 BRA `(.L_x_2427) ;  /* 0x0000000000709947 */ /* 0x000fea0003800000 */
[----:B-1----:R-:W-:-:S04]  /*14bd0*/  IABS R4, R0 ;  /* 0x0000000000047213 */ /* 0x002fc80000000000 */
[----:B------:R-:W1:Y:S08]  /*14be0*/  I2F.RP R2, R4 ;  /* 0x0000000400027306 */ /* 0x000e700000209400 */
[----:B-1----:R-:W1:Y:S02]  /*14bf0*/  MUFU.RCP R2, R2 ;  /* 0x0000000200027308 */ /* 0x002e640000001000 */
[----:B-1----:R-:W-:-:S06]  /*14c00*/  VIADD R2, R2, 0xffffffe ;  /* 0x0ffffffe02027836 */ /* 0x002fcc0000000000 */
[----:B------:R-:W1:Y:S02]  /*14c10*/  F2I.FTZ.U32.TRUNC.NTZ R3, R2 ;  /* 0x0000000200037305 */ /* 0x000e64000021f000 */
[----:B-1----:R-:W-:-:S04]  /*14c20*/  IMAD.MOV R2, RZ, RZ, -R3 ;  /* 0x000000ffff027224 */ /* 0x002fc800078e0a03 */
[----:B0-----:R-:W-:Y:S02]  /*14c30*/  IMAD R5, R2, R4, RZ ;  /* 0x0000000402057224 */ /* 0x001fe400078e02ff */
[----:B------:R-:W-:-:S04]  /*14c40*/  IMAD.MOV.U32 R2, RZ, RZ, RZ ;  /* 0x000000ffff027224 */ /* 0x000fc800078e00ff */
[----:B------:R-:W-:Y:S01]  /*14c50*/  IMAD.HI.U32 R7, R3, R5, R2 ;  /* 0x0000000503077227 */ /* 0x000fe200078e0002 */
        /* <DEDUP_REMOVED lines=19> */
.L_x_2427:
[----:B------:R-:W-:Y:S05]  /*14d90*/  BSYNC B0 ;  /* 0x0000000000007941 */ /* 0x000fea0003800000 */
.L_x_2426:
[----:B-1----:R-:W-:Y:S01]  /*14da0*/  IMAD.MOV.U32 R0, RZ, RZ, R10 ;  /* 0x000000ffff007224 */ /* 0x002fe200078e000a */
[----:B------:R-:W-:Y:S03]  /*14db0*/  BSSY B7, `(.L_x_2428) ;  /* 0x00004ca000077945 */ /* 0x000fe60003800000 */
[----:B------:R-:W-:-:S05]  /*14dc0*/  IMAD R2, R9, R0, RZ ;  /* 0x0000000009027224 */ /* 0x000fca00078e02ff */
[----:B------:R-:W-:Y:S01]  /*14dd0*/  VIADDMNMX R0, R2, R0, R8, PT ;  /* 0x0000000002007246 */ /* 0x000fe20003800108 */
[----:B------:R1:W-:Y:S03]  /*14de0*/  STL [R1+0x28], R2 ;  /* 0x0000280201007387 */ /* 0x0003e60000100800 */
[----:B------:R-:W-:Y:S01]  /*14df0*/  ISETP.GT.AND P0, PT, R0, R2, PT ;  /* 0x000000020000720c */ /* 0x000fe20003f04270 */
[----:B------:R1:W-:-:S12]  /*14e00*/  STL [R1+0x40], R0 ;  /* 0x0000400001007387 */ /* 0x0003d80000100800 */
[----:B------:R-:W-:Y:S05]  /*14e10*/  @P0 BRA `(.L_x_2429) ;  /* 0x00000000004c0947 */ /* 0x000fea0003800000 */
[----:B-1----:R-:W1:Y:S02]  /*14e20*/  S2R R0, SR_TID.X ;  /* 0x0000000000007919 */ /* 0x002e640000002100 */
[----:B-1----:R-:W-:-:S04]  /*14e30*/  LOP3.LUT R0, R0, 0x7f, RZ, 0xc0, !PT ;  /* 0x0000007f00007812 */ /* 0x002fc800078ec0ff */
[----:B------:R-:W-:-:S13]  /*14e40*/  ISETP.NE.AND P0, PT, R0, RZ, PT ;  /* 0x000000ff0000720c */ /* 0x000fda0003f05270 */
[----:B------:R-:W-:Y:S05]  /*14e50*/  @P0 BRA `(.L_x_2430) ;  /* 0x0000004800fc0947 */ /* 0x000fea0003800000 */
[----:B------:R-:W1:Y:S01]  /*14e60*/  S2R R3, SR_LANEID ;  /* 0x0000000000037919 */ /* 0x000e620000000000 */
[----:B------:R-:W-:Y:S01]  /*14e70*/  VOTEU.ANY UR4, UPT, PT ;  /* 0x0000000000047886 */ /* 0x000fe200038e0100 */
[----:B------:R-:W-:Y:S01]  /*14e80*/  ULDC.64 UR6, c[0x0][0x208] ;  /* 0x0000820000067ab9 */ /* 0x000fe20000000a00 */
[----:B------:R-:W1:Y:S08]  /*14e90*/  FLO.U32 R0, UR4 ;  /* 0x0000000400007d00 */ /* 0x000e7000080e0000 */
[----:B0-----:R-:W0:Y:S01]  /*14ea0*/  POPC R5, UR4 ;  /* 0x0000000400057d09 */ /* 0x001e220008000000 */
[----:B-1----:R-:W-:-:S02]  /*14eb0*/  ISETP.EQ.U32.AND P0, PT, R0, R3, PT ;  /* 0x000000030000720c */ /* 0x002fc40003f02070 */
[----:B------:R-:W0:Y:S11]  /*14ec0*/  LDC.64 R2, c[0x0][0xc60] ;  /* 0x00031800ff027b82 */ /* 0x000e360000000a00 */
[----:B0-----:R-:W3:Y:S01]  /*14ed0*/  @P0 ATOMG.E.ADD.STRONG.GPU PT, R3, desc[UR6][R2.64], R5 ;  /* 0x00000005020309a8 */ /* 0x001ee200081ee1c6 */
[----:B------:R-:W0:Y:S02]  /*14ee0*/  S2R R4, SR_LTMASK ;  /* 0x0000000000047919 */ /* 0x000e240000003900 */
[----:B0-----:R-:W-:-:S04]  /*14ef0*/  LOP3.LUT R4, R4, UR4, RZ, 0xc0, !PT ;  /* 0x0000000404047c12 */ /* 0x001fc8000f8ec0ff */
[----:B------:R-:W0:Y:S01]  /*14f00*/  POPC R7, R4 ;  /* 0x0000000400077309 */ /* 0x000e220000000000 */
[----:B---3--:R-:W0:Y:S02]  /*14f10*/  SHFL.IDX PT, R0, R3, R0, 0x1f ;  /* 0x00001f0003007589 */ /* 0x008e2400000e0000 */
[----:B0-----:R-:W-:-:S05]  /*14f20*/  IADD3 R0, R0, UR38, R7 ;  /* 0x0000002600007c10 */ /* 0x001fca000fffe007 */
[----:B------:R3:W-:Y:S01]  /*14f30*/  STL [R1], R0 ;  /* 0x0000000001007387 */ /* 0x0007e20000100800 */
[----:B------:R-:W-:Y:S05]  /*14f40*/  BRA `(.L_x_2430) ;  /* 0x0000004800c07947 */ /* 0x000fea0003800000 */
.L_x_2429:
[----:B-1----:R-:W-:Y:S01]  /*14f50*/  VIADD R0, R18, 0x24400 ;  /* 0x0002440012007836 */ /* 0x002fe20000000000 */
[----:B------:R-:W-:Y:S04]  /*14f60*/  BSSY B6, `(.L_x_2431) ;  /* 0x0000013000067945 */ /* 0x000fe80003800000 */
[----:B------:R-:W-:-:S13]  /*14f70*/  LOP3.LUT P0, RZ, R0, 0x3ff, RZ, 0xc0, !PT ;  /* 0x000003ff00ff7812 */ /* 0x000fda000780c0ff */
[----:B------:R-:W-:Y:S05]  /*14f80*/  @!P0 BRA `(.L_x_2432) ;  /* 0x0000000000408947 */ /* 0x000fea0003800000 */
[----:B------:R-:W-:Y:S01]  /*14f90*/  MOV R2, 0x0 ;  /* 0x0000000000027802 */ /* 0x000fe20000000f00 */
[----:B------:R-:W-:Y:S01]  /*14fa0*/  ULDC.64 UR6, c[0x4][0x1b8] ;  /* 0x01006e0000067ab9 */ /* 0x000fe20000000a00 */
[----:B------:R-:W-:Y:S01]  /*14fb0*/  ULDC.64 UR8, c[0x4][0x1c0] ;  /* 0x0100700000087ab9 */ /* 0x000fe20000000a00 */
[----:B------:R-:W-:Y:S01]  /*14fc0*/  ULDC.64 UR4, c[0x4][0x118] ;  /* 0x0100460000047ab9 */ /* 0x000fe20000000a00 */
[----:B------:R-:W-:Y:S02]  /*14fd0*/  IMAD.U32 R4, RZ, RZ, UR6 ;  /* 0x00000006ff047e24 */ /* 0x000fe4000f8e00ff */
        /* <DEDUP_REMOVED lines=11> */
.L_x_2432:
[----:B------:R-:W-:Y:S05]  /*15090*/  BSYNC B6 ;  /* 0x0000000000067941 */ /* 0x000fea0003800000 */
.L_x_2431:
        /* <DEDUP_REMOVED lines=8> */
[----:B------:R1:W3:Y:S01]  /*15120*/  LDC.64 R2, c[0x4][R0] ;  /* 0x0100000000027b82 */ /* 0x0002e20000000a00 */
[----:B------:R-:W-:Y:S02]  /*15130*/  IMAD.U32 R4, RZ, RZ, UR6 ;  /* 0x00000006ff047e24 */ /* 0x000fe4000f8e00ff */
[----:B0-----:R-:W-:Y:S02]  /*15140*/  IMAD.U32 R5, RZ, RZ, UR7 ;  /* 0x00000007ff057e24 */ /* 0x001fe4000f8e00ff */
[----:B------:R-:W-:Y:S02]  /*15150*/  IMAD.U32 R6, RZ, RZ, UR8 ;  /* 0x00000008ff067e24 */ /* 0x000fe4000f8e00ff */
[----:B------:R-:W-:-:S02]  /*15160*/  IMAD.U32 R7, RZ, RZ, UR9 ;  /* 0x00000009ff077e24 */ /* 0x000fc4000f8e00ff */
[----:B--2---:R-:W-:Y:S02]  /*15170*/  IMAD.U32 R10, RZ, RZ, UR4 ;  /* 0x00000004ff0a7e24 */ /* 0x004fe4000f8e00ff */
[----:B------:R-:W-:Y:S02]  /*15180*/  IMAD.U32 R11, RZ, RZ, UR5 ;  /* 0x00000005ff0b7e24 */ /* 0x000fe4000f8e00ff */
[----:B------:R-:W-:Y:S02]  /*15190*/  IMAD.MOV.U32 R8, RZ, RZ, 0x70 ;  /* 0x00000070ff087424 */ /* 0x000fe400078e00ff */
[----:B------:R-:W-:Y:S02]  /*151a0*/  IMAD.MOV.U32 R12, RZ, RZ, 0x1 ;  /* 0x00000001ff0c7424 */ /* 0x000fe400078e00ff */
[----:B-1----:R-:W-:-:S07]  /*151b0*/  IMAD.MOV.U32 R13, RZ, RZ, RZ ;  /* 0x000000ffff0d7224 */ /* 0x002fce00078e00ff */
[----:B------:R-:W-:-:S07]  /*151c0*/  LEPC R20, `(.L_x_2435) ;  /* 0x000000001014794e */ /* 0x000fce0000000000 */
[----:B---3--:R-:W-:Y:S05]  /*151d0*/  CALL.ABS.NOINC R2 ;  /* 0x0000000002007343 */ /* 0x008fea0003c00000 */
.L_x_2435:
        /* <DEDUP_REMOVED lines=16> */
.L_x_2434:
[----:B------:R-:W-:Y:S05]  /*152e0*/  BSYNC B6 ;  /* 0x0000000000067941 */ /* 0x000fea0003800000 */
.L_x_2433:
[----:B------:R-:W3:Y:S01]  /*152f0*/  LDL.LU R4, [R1+0x1c] ;  /* 0x00001c0001047983 */ /* 0x000ee20000300800 */
[----:B------:R-:W-:-:S03]  /*15300*/  ULDC.64 UR4, c[0x0][0x9f8] ;  /* 0x00027e0000047ab9 */ /* 0x000fc60000000a00 */
[----:B------:R-:W4:Y:S01]  /*15310*/  LDL R7, [R1+0x10] ;  /* 0x0000100001077983 */ /* 0x000f220000100800 */
[----:B------:R-:W-:Y:S01]  /*15320*/  ISETP.NE.U32.AND P0, PT, RZ, UR4, PT ;  /* 0x00000004ff007c0c */ /* 0x000fe2000bf05070 */
[----:B------:R-:W-:Y:S02]  /*15330*/  ULDC.64 UR6, c[0x0][0x208] ;  /* 0x0000820000067ab9 */ /* 0x000fe40000000a00 */
[----:B------:R-:W5:Y:S01]  /*15340*/  LDL R0, [R1+0x40] ;  /* 0x0000400001007983 */ /* 0x000f620000100800 */
[----:B------:R-:W-:-:S13]  /*15350*/  ISETP.NE.AND.EX P0, PT, RZ, UR5, PT, P0 ;  /* 0x00000005ff007c0c */ /* 0x000fda000bf05300 */
[----:B------:R-:W-:-:S04]  /*15360*/  @P0 IADD3 R2, P1, R17, UR4, RZ ;  /* 0x0000000411020c10 */ /* 0x000fc8000ff3e0ff */
[----:B---3--:R-:W-:Y:S01]  /*15370*/  @P0 IADD3.X R3, R4, UR5, RZ, P1, !PT ;  /* 0x0000000504030c10 */ /* 0x008fe20008ffe4ff */
[----:B------:R-:W-:-:S04]  /*15380*/  ULDC.64 UR4, c[0x0][0xa08] ;  /* 0x0002820000047ab9 */ /* 0x000fc80000000a00 */
[----:B----4-:R1:W0:Y:S02]  /*15390*/  @P0 LDG.E R7, desc[UR6][R2.64] ;  /* 0x0000000602070981 */ /* 0x010224000c1e1900 */
[----:B-1----:R-:W1:Y:S01]  /*153a0*/  LDC.64 R2, c[0x0][0x418] ;  /* 0x00010600ff027b82 */ /* 0x002e620000000a00 */
[----:B-----5:R-:W-:Y:S01]  /*153b0*/  VIADD R0, R0, 0xffffffff ;  /* 0xffffffff00007836 */ /* 0x020fe20000000000 */
[----:B0-----:R-:W-:Y:S01]  /*153c0*/  SHF.R.S32.HI R8, RZ, 0x1f, R7 ;  /* 0x0000001fff087819 */ /* 0x001fe20000011407 */
[----:B------:R0:W-:Y:S04]  /*153d0*/  @P0 STL [R1+0x10], R7 ;  /* 0x0000100701000387 */ /* 0x0001e80000100800 */
[----:B------:R0:W-:Y:S01]  /*153e0*/  STL [R1+0x1c], R8 ;  /* 0x00001c0801007387 */ /* 0x0001e20000100800 */
[----:B-1----:R-:W-:Y:S01]  /*153f0*/  LOP3.LUT P0, RZ, R2, UR4, RZ, 0xfc, !PT ;  /* 0x0000000402ff7c12 */ /* 0x002fe2000f80fcff */
[----:B------:R-:W-:-:S03]  /*15400*/  UMOV UR4, 0xffffffff ;  /* 0xffffffff00047882 */ /* 0x000fc60000000000 */
[----:B------:R-:W-:-:S04]  /*15410*/  LOP3.LUT P0, RZ, R3, UR5, RZ, 0xfc, P0 ;  /* 0x0000000503ff7c12 */ /* 0x000fc8000800fcff */
[----:B------:R-:W-:Y:S01]  /*15420*/  SEL R17, R7, RZ, !P0 ;  /* 0x000000ff07117207 */ /* 0x000fe20004000000 */
[----:B0-----:R-:W-:Y:S08]  /*15430*/  BRA.DIV UR4, `(.L_x_2436) ;  /* 0x0000005e04b07947 */ /* 0x001ff0000b800000 */
[----:B------:R-:W0:Y:S02]  /*15440*/  S2R R4, SR_TID.X ;  /* 0x0000000000047919 */ /* 0x000e240000002100 */
[----:B0-----:R-:W-:-:S04]  /*15450*/  SHF.R.U32.HI R4, RZ, 0x5, R4 ;  /* 0x00000005ff047819 */ /* 0x001fc80000011604 */
[----:B------:R-:W-:-:S05]  /*15460*/  LOP3.LUT R4, R4, 0x3, RZ, 0xc0, !PT ;  /* 0x0000000304047812 */ /* 0x000fca00078ec0ff */
[----:B------:R0:W1:Y:S02]  /*15470*/  SHFL.IDX PT, R14, R4, RZ, 0x1f ;  /* 0x00001fff040e7589 */ /* 0x00006400000e0000 */
.L_x_2553:
[----:B------:R-:W-:Y:S01]  /*15480*/  PLOP3.LUT P1, PT, PT, PT, PT, 0x8, 0x0 ;  /* 0x000000000000781c */ /* 0x000fe20003f2e170 */
[----:B------:R3:W-:Y:S01]  /*15490*/  STL [R1+0x8], R0 ;  /* 0x0000080001007387 */ /* 0x0007e20000100800 */
[----:B-1----:R-:W-:Y:S02]  /*154a0*/  ISETP.NE.AND P0, PT, R14, RZ, PT ;  /* 0x000000ff0e00720c */ /* 0x002fe40003f05270 */
[----:B0-----:R-:W-:-:S05]  /*154b0*/  P2R R4, PR, RZ, 0x2 ;  /* 0x00000002ff047803 */ /* 0x001fca0000000000 */
[----:B------:R3:W-:Y:S06]  /*154c0*/  STL [R1+0x20], R4 ;  /* 0x0000200401007387 */ /* 0x0007ec0000100800 */
[----:B------:R-:W-:Y:S05]  /*154d0*/  @P0 BRA `(.L_x_2437) ;  /* 0x0000000400440947 */ /* 0x000fea0003800000 */
[----:B------:R-:W-:-:S03]  /*154e0*/  UMOV UR4, 0xffffffff ;  /* 0xffffffff00047882 */ /* 0x000fc60000000000 */
[----:B------:R-:W-:Y:S05]  /*154f0*/  BRA.DIV UR4, `(.L_x_2438) ;  /* 0x0000005e04b47947 */ /* 0x000fea000b800000 */
[----:B------:R-:W-:-:S13]  /*15500*/  ELECT P6, URZ, PT ;  /* 0x00000000003f782f */ /* 0x000fda00038c0000 */
.L_x_2556:
[----:B------:R-:W-:Y:S05]  /*15510*/  @!P6 BRA `(.L_x_2437) ;  /* 0x000000040034e947 */ /* 0x000fea0003800000 */
[----:B------:R-:W-:-:S04]  /*15520*/  ISETP.NE.U32.AND P0, PT, R2, RZ, PT ;  /* 0x000000ff0200720c */ /* 0x000fc80003f05070 */
[----:B------:R-:W-:-:S13]  /*15530*/  ISETP.NE.AND.EX P0, PT, R3, RZ, PT, P0 ;  /* 0x000000ff0300720c */ /* 0x000fda0003f05300 */
[----:B------:R-:W-:Y:S05]  /*15540*/  @!P0 BRA `(.L_x_2439) ;  /* 0x0000000000548947 */ /* 0x000fea0003800000 */
[----:B------:R-:W0:Y:S01]  /*15550*/  LDC R6, c[0x0][0x43c] ;  /* 0x00010f00ff067b82 */ /* 0x000e220000000800 */
[----:B------:R-:W-:Y:S01]  /*15560*/  IMAD.MOV.U32 R9, RZ, RZ, R0 ;  /* 0x000000ffff097224 */ /* 0x000fe200078e0000 */
[----:B------:R-:W-:Y:S01]  /*15570*/  ULDC.64 UR4, c[0x0][0x428] ;  /* 0x00010a0000047ab9 */ /* 0x000fe20000000a00 */
[----:B------:R-:W-:Y:S02]  /*15580*/  ULDC.64 UR6, c[0x0][0x208] ;  /* 0x0000820000067ab9 */ /* 0x000fe40000000a00 */
[----:B---3--:R-:W-:Y:S01]  /*15590*/  IMAD.MOV.U32 R0, RZ, RZ, R9 ;  /* 0x000000ffff007224 */ /* 0x008fe200078e0009 */
[----:B0-----:R-:W-:-:S13]  /*155a0*/  ISETP.NE.AND P0, PT, R6, 0x1, PT ;  /* 0x000000010600780c */ /* 0x001fda0003f05270 */
[----:B------:R-:W0:Y:S02]  /*155b0*/  @P0 LDC.64 R4, c[0x0][0x440] ;  /* 0x00011000ff040b82 */ /* 0x000e240000000a00 */
[----:B0-----:R-:W-:-:S05]  /*155c0*/  @P0 IMAD.HI.U32 R4, R9, R4, RZ ;  /* 0x0000000409040227 */ /* 0x001fca00078e00ff */
        /* <DEDUP_REMOVED lines=13> */
.L_x_2439:
[----:B0-----:R-:W4:Y:S01]  /*156a0*/  LDL R2, [R1+0x14] ;  /* 0x0000140001027983 */ /* 0x001f220000100800 */
[----:B---3--:R-:W-:Y:S01]  /*156b0*/  IMAD R0, R19, 0x8, R18 ;  /* 0x0000000813007824 */ /* 0x008fe200078e0212 */
[----:B----4-:R-:W-:-:S04]  /*156c0*/  SHF.L.U32 R2, R2, 0x1f, RZ ;  /* 0x0000001f02027819 */ /* 0x010fc800000006ff */
[----:B------:R-:W0:Y:S02]  /*156d0*/  SYNCS.PHASECHK.TRANS64.TRYWAIT P0, [R0+URZ+0x38840], R2 ;  /* 0x03884002000075a7 */ /* 0x000e24000800017f */
[----:B0-----:R-:W-:Y:S05]  /*156e0*/  @!P0 BRA `(.L_x_2440) ;  /* 0x0000005c00588947 */ /* 0x001fea0003800000 */
.L_x_2557:
[----:B------:R-:W1:Y:S02]  /*156f0*/  S2R R3, SR_TID.X ;  /* 0x0000000000037919 */ /* 0x000e640000002100 */
[----:B-1----:R-:W-:-:S04]  /*15700*/  LOP3.LUT R3, R3, 0x7f, RZ, 0xc0, !PT ;  /* 0x0000007f03037812 */ /* 0x002fc800078ec0ff */
[----:B------:R-:W-:-:S13]  /*15710*/  ISETP.NE.AND P0, PT, R3, RZ, PT ;  /* 0x000000ff0300720c */ /* 0x000fda0003f05270 */
[----:B------:R-:W-:Y:S05]  /*15720*/  @P0 BRA `(.L_x_2441) ;  /* 0x00000000001c0947 */ /* 0x000fea0003800000 */
[----:B------:R-:W1:Y:S01]  /*15730*/  S2R R3, SR_TID.X ;  /* 0x0000000000037919 */ /* 0x000e620000002100 */
[----:B0-----:R-:W-:-:S04]  /*15740*/  IMAD.MOV.U32 R2, RZ, RZ, 0xa000 ;  /* 0x0000a000ff027424 */ /* 0x001fc800078e00ff */
[----:B------:R3:W-:Y:S01]  /*15750*/  SYNCS.ARRIVE.TRANS64 RZ, [R0+URZ+0x38830], R2 ;  /* 0x0388300200ff79a7 */ /* 0x0007e2000800003f */
[----:B-1----:R-:W-:-:S04]  /*15760*/  LOP3.LUT R3, R3, 0x1f, RZ, 0xc0, !PT ;  /* 0x0000001f03037812 */ /* 0x002fc800078ec0ff */
[----:B------:R-:W-:-:S13]  /*15770*/  ISETP.NE.AND P0, PT, R3, RZ, PT ;  /* 0x000000ff0300720c */ /* 0x000fda0003f05270 */
[----:B---3--:R-:W-:Y:S05]  /*15780*/  @!P0 BRA `(.L_x_2441) ;  /* 0x0000000000048947 */ /* 0x008fea0003800000 */
[----:B------:R-:W-:Y:S01]  /*15790*/  BPT.TRAP 0x1 ;  /* 0x000000040000795c */ /* 0x000fe20000300000 */
.L_x_2441:
[----:B------:R-:W3:Y:S04]  /*157a0*/  LDL R3, [R1+0x8] ;  /* 0x0000080001037983 */ /* 0x000ee80000100800 */
[----:B0-----:R-:W4:Y:S01]  /*157b0*/  LDL R2, [R1+0x18] ;  /* 0x0000180001027983 */ /* 0x001f220000100800 */
        /* <DEDUP_REMOVED lines=20> */
[----:B----4-:R-:W-:-:S13]  /*15900*/  R2UR UR5, R2 ;  /* 0x00000000020572ca */ /* 0x010fda00000e0000 */
[----:B------:R-:W-:Y:S02]  /*15910*/  UIMAD UR11, UR11, 0x50, UR5 ;  /* 0x000000500b0b78a4 */ /* 0x000fe4000f8e0205 */
[----:B------:R-:W-:-:S09]  /*15920*/  UIADD3.X UR5, URZ, UR37, URZ, UP0, !UPT ;  /* 0x000000253f057290 */ /* 0x000fd200087fe43f */
[----:B------:R1:W-:Y:S02]  /*15930*/  UTMALDG.4D [UR8], [UR4], desc[UR6] ;  /* 0x00000608040075b4 */ /* 0x0003e40008019000 */
[----:B-1----:R-:W-:Y:S01]  /*15940*/  UMOV UR8, UR15 ;  /* 0x0000000f00087c82 */ /* 0x002fe20008000000 */
[----:B------:R-:W-:Y:S02]  /*15950*/  UMOV UR10, UR16 ;  /* 0x00000010000a7c82 */ /* 0x000fe40008000000 */
[----:B------:R1:W-:Y:S02]  /*15960*/  UTMALDG.4D [UR8], [UR4], desc[UR6] ;  /* 0x00000608040075b4 */ /* 0x0003e40008019000 */
[----:B-1----:R-:W-:Y:S01]  /*15970*/  UMOV UR8, UR17 ;  /* 0x0000001100087c82 */ /* 0x002fe20008000000 */
[----:B------:R-:W-:Y:S01]  /*15980*/  UMOV UR10, UR14 ;  /* 0x0000000e000a7c82 */ /* 0x000fe20008000000 */
[----:B------:R-:W-:Y:S01]  /*15990*/  UMOV UR14, 0xc0 ;  /* 0x000000c0000e7882 */ /* 0x000fe20000000000 */
[----:B------:R1:W-:Y:S02]  /*159a0*/  UTMALDG.4D [UR8], [UR4], desc[UR6] ;  /* 0x00000608040075b4 */ /* 0x0003e40008019000 */
[----:B-1----:R-:W-:Y:S01]  /*159b0*/  UMOV UR8, UR18 ;  /* 0x0000001200087c82 */ /* 0x002fe20008000000 */
[----:B------:R-:W-:-:S02]  /*159c0*/  UMOV UR10, UR14 ;  /* 0x0000000e000a7c82 */ /* 0x000fc40008000000 */
[----:B------:R0:W-:Y:S02]  /*159d0*/  UTMALDG.4D [UR8], [UR4], desc[UR6] ;  /* 0x00000608040075b4 */ /* 0x0001e40008019000 */
[----:B0-----:R-:W-:Y:S01]  /*159e0*/  NOP ;  /* 0x0000000000007918 */ /* 0x001fe20000000000 */
.L_x_2437:
[----:B------:R-:W4:Y:S04]  /*159f0*/  LDL.LU R3, [R1+0x30] ;  /* 0x0000300001037983 */ /* 0x000f280000300800 */
[----:B------:R-:W5:Y:S04]  /*15a00*/  LDL.LU R5, [R1+0x2c] ;  /* 0x00002c0001057983 */ /* 0x000f680000300800 */
[----:B---3--:R-:W3:Y:S01]  /*15a10*/  LDL.LU R4, [R1+0x44] ;  /* 0x0000440001047983 */ /* 0x008ee20000300800 */
        /* <DEDUP_REMOVED lines=9> */
[----:B----4-:R-:W-:Y:S02]  /*15ab0*/  SHF.R.S32.HI R0, RZ, 0x1f, R3 ;  /* 0x0000001fff007819 */ /* 0x010fe40000011403 */
[----:B-----5:R-:W-:-:S03]  /*15ac0*/  SEL R5, R5, RZ, !P0 ;  /* 0x000000ff05057207 */ /* 0x020fc60004000000 */
[----:B------:R-:W-:Y:S01]  /*15ad0*/  IMAD R0, R0, UR4, RZ ;  /* 0x0000000400007c24 */ /* 0x000fe2000f8e02ff */
[----:B---3--:R-:W-:-:S03]  /*15ae0*/  SEL R4, R4, RZ, !P0 ;  /* 0x000000ff04047207 */ /* 0x008fc60004000000 */
        /* <DEDUP_REMOVED lines=23> */
[----:B0-----:R-:W-:Y:S05]  /*15c60*/  CALL.ABS.NOINC R2 ;  /* 0x0000000002007343 */ /* 0x001fea0003c00000 */
.L_x_2443:
[----:B------:R-:W-:Y:S05]  /*15c70*/  BSYNC B6 ;  /* 0x0000000000067941 */ /* 0x000fea0003800000 */
.L_x_2442:
[----:B0-----:R-:W3:Y:S01]  /*15c80*/  LDL.LU R0, [R1+0x44] ;  /* 0x0000440001007983 */ /* 0x001ee20000300800 */
[----:B------:R-:W-:Y:S01]  /*15c90*/  ULDC.64 UR4, c[0x0][0x2d8] ;  /* 0x0000b60000047ab9 */ /* 0x000fe20000000a00 */
[----:B------:R-:W0:Y:S01]  /*15ca0*/  LDC R7, c[0x0][0x448] ;  /* 0x00011200ff077b82 */ /* 0x000e220000000800 */
[----:B------:R-:W-:Y:S01]  /*15cb0*/  ULDC.64 UR6, c[0x0][0x280] ;  /* 0x0000a00000067ab9 */ /* 0x000fe20000000a00 */
[----:B------:R-:W4:Y:S04]  /*15cc0*/  LDL.LU R4, [R1+0x30] ;  /* 0x0000300001047983 */ /* 0x000f280000300800 */
[----:B------:R-:W4:Y:S04]  /*15cd0*/  LDL.LU.64 R2, [R1+0x50] ;  /* 0x0000500001027983 */ /* 0x000f280000300a00 */
[----:B------:R-:W3:Y:S04]  /*15ce0*/  LDL.LU R5, [R1+0x2c] ;  /* 0x00002c0001057983 */ /* 0x000ee80000300800 */
[----:B------:R-:W3:Y:S01]  /*15cf0*/  LDL R8, [R1+0x4] ;  /* 0x0000040001087983 */ /* 0x000ee20000100800 */
[----:B------:R-:W1:Y:S01]  /*15d00*/  S2R R9, SR_TID.X ;  /* 0x0000000000097919 */ /* 0x000e620000002100 */
[----:B--2---:R-:W2:Y:S01]  /*15d10*/  S2R R10, SR_TID.X ;  /* 0x00000000000a7919 */ /* 0x004ea20000002100 */
[----:B0-----:R-:W-:-:S13]  /*15d20*/  ISETP.NE.AND P0, PT, R7, 0x1, PT ;  /* 0x000000010700780c */ /* 0x001fda0003f05270 */
[----:B------:R-:W0:Y:S01]  /*15d30*/  @P0 LDC R6, c[0x0][0x450] ;  /* 0x00011400ff060b82 */ /* 0x000e220000000800 */
[----:B-1----:R-:W-:Y:S02]  /*15d40*/  IMAD.SHL.U32 R9, R9, 0x8, RZ ;  /* 0x0000000809097824 */ /* 0x002fe400078e00ff */
[----:B--2---:R-:W-:-:S03]  /*15d50*/  IMAD.SHL.U32 R10, R10, 0x8, RZ ;  /* 0x000000080a0a7824 */ /* 0x004fc600078e00ff */
[----:B------:R-:W-:-:S04]  /*15d60*/  LOP3.LUT R9, R9, 0x38, RZ, 0xc0, !PT ;  /* 0x0000003809097812 */ /* 0x000fc800078ec0ff */
[C---:B------:R-:W-:Y:S02]  /*15d70*/  LOP3.LUT R12, R9.reuse, 0x40, RZ, 0xfc, !PT ;  /* 0x00000040090c7812 */ /* 0x040fe400078efcff */
[C---:B------:R-:W-:Y:S02]  /*15d80*/  LOP3.LUT R11, R9.reuse, 0x80, RZ, 0xfc, !PT ;  /* 0x00000080090b7812 */ /* 0x040fe400078efcff */
[----:B------:R-:W-:Y:S02]  /*15d90*/  LOP3.LUT R9, R9, 0xc0, RZ, 0xfc, !PT ;  /* 0x000000c009097812 */ /* 0x000fe400078efcff */
[----:B------:R-:W-:Y:S01]  /*15da0*/  LOP3.LUT R10, R10, 0x38, RZ, 0xc0, !PT ;  /* 0x000000380a0a7812 */ /* 0x000fe200078ec0ff */
[----:B----4-:R-:W-:Y:S02]  /*15db0*/  IMAD.MOV.U32 R3, RZ, RZ, R4 ;  /* 0x000000ffff037224 */ /* 0x010fe400078e0004 */
[----:B------:R-:W1:Y:S01]  /*15dc0*/  S2R R4, SR_TID.X ;  /* 0x0000000000047919 */ /* 0x000e620000002100 */
[----:B------:R-:W-:-:S04]  /*15dd0*/  IMAD.WIDE.U32 R2, R16, UR4, R2 ;  /* 0x0000000410027c25 */ /* 0x000fc8000f8e0002 */
[----:B------:R-:W-:Y:S01]  /*15de0*/  IMAD R3, R16, UR5, R3 ;  /* 0x0000000510037c24 */ /* 0x000fe2000f8e0203 */
[----:B------:R-:W-:Y:S02]  /*15df0*/  ULDC.64 UR4, c[0x0][0x2e0] ;  /* 0x0000b80000047ab9 */ /* 0x000fe40000000a00 */
[----:B---3--:R-:W-:Y:S02]  /*15e00*/  IMAD R0, R0, UR4, RZ ;  /* 0x0000000400007c24 */ /* 0x008fe4000f8e02ff */
[----:B------:R-:W-:-:S04]  /*15e10*/  IMAD.WIDE.U32 R2, R5, UR4, R2 ;  /* 0x0000000405027c25 */ /* 0x000fc8000f8e0002 */
[----:B------:R-:W-:Y:S01]  /*15e20*/  IMAD R0, R5, UR5, R0 ;  /* 0x0000000505007c24 */ /* 0x000fe2000f8e0200 */
[----:B------:R-:W-:-:S03]  /*15e30*/  ULDC.64 UR4, c[0x0][0x2d0] ;  /* 0x0000b40000047ab9 */ /* 0x000fc60000000a00 */
[----:B------:R-:W-:Y:S01]  /*15e40*/  IMAD.IADD R3, R3, 0x1, R0 ;  /* 0x0000000103037824 */ /* 0x000fe200078e0200 */
[----:B-1----:R-:W-:-:S04]  /*15e50*/  LOP3.LUT R4, R4, 0x7f, RZ, 0xc0, !PT ;  /* 0x0000007f04047812 */ /* 0x002fc800078ec0ff */
[----:B------:R-:W-:Y:S02]  /*15e60*/  SHF.R.U32.HI R5, RZ, 0x3, R4 ;  /* 0x00000003ff057819 */ /* 0x000fe40000011604 */
[----:B------:R-:W1:Y:S02]  /*15e70*/  S2R R4, SR_TID.X ;  /* 0x0000000000047919 */ /* 0x000e640000002100 */
[----:B-1----:R-:W-:-:S05]  /*15e80*/  IMAD.SHL.U32 R4, R4, 0x10, RZ ;  /* 0x0000001004047824 */ /* 0x002fca00078e00ff */
[----:B------:R-:W-:Y:S02]  /*15e90*/  LOP3.LUT R4, R5, 0x70, R4, 0xf8, !PT ;  /* 0x0000007005047812 */ /* 0x000fe400078ef804 */
[----:B------:R-:W1:Y:S03]  /*15ea0*/  @P0 LDC R5, c[0x0][0x44c] ;  /* 0x00011300ff050b82 */ /* 0x000e660000000800 */
[----:B------:R-:W-:-:S04]  /*15eb0*/  IMAD R0, R8, 0x80, R4 ;  /* 0x0000008008007824 */ /* 0x000fc800078e0204 */
[----:B------:R-:W-:Y:S02]  /*15ec0*/  IMAD.MOV.U32 R4, RZ, RZ, R0 ;  /* 0x000000ffff047224 */ /* 0x000fe400078e0000 */
        /* <DEDUP_REMOVED lines=33> */
[----:B---3--:R-:W-:-:S03]  /*160e0*/  IMAD R2, R8, 0x80, R11 ;  /* 0x0000008008027824 */ /* 0x008fc600078e020b */
        /* <DEDUP_REMOVED lines=86> */
.L_x_2574:
        /* <DEDUP_REMOVED lines=14> */
.L_x_2446:
[----:B------:R-:W-:Y:S05]  /*16730*/  BSYNC B0 ;  /* 0x0000000000007941 */ /* 0x000fea0003800000 */
.L_x_2445:
[----:B------:R-:W-:Y:S01]  /*16740*/  NOP ;  /* 0x0000000000007918 */ /* 0x000fe20000000000 */
[----:B------:R-:W-:Y:S01]  /*16750*/  PLOP3.LUT P0, PT, PT, PT, PT, 0x80, 0x0 ;  /* 0x000000000000781c */ /* 0x000fe20003f0f070 */
[----:B0-----:R-:W-:-:S12]  /*16760*/  VIADD R6, R18, 0x38800 ;  /* 0x0003880012067836 */ /* 0x001fd80000000000 */
.L_x_2447:
        /* <DEDUP_REMOVED lines=18> */
.L_x_2575:
[----:B------:R-:W-:Y:S05]  /*16890*/  BSYNC B0 ;  /* 0x0000000000007941 */ /* 0x000fea0003800000 */
.L_x_2448:
        /* <DEDUP_REMOVED lines=55> */
.L_x_2456:
[----:B------:R-:W-:Y:S01]  /*16c10*/  IMAD R3, R9, 0x8, R18 ;  /* 0x0000000809037824 */ /* 0x000fe200078e0212 */
[----:B------:R-:W-:Y:S01]  /*16c20*/  SHF.L.U32 R2, R11, 0x1f, RZ ;  /* 0x0000001f0b027819 */ /* 0x000fe200000006ff */
[----:B------:R-:W-:Y:S03]  /*16c30*/  BSSY B3, `(.L_x_2457) ;  /* 0x0000003000037945 */ /* 0x000fe60003800000 */
[----:B------:R-:W1:Y:S02]  /*16c40*/  SYNCS.PHASECHK.TRANS64.TRYWAIT P0, [R3+URZ+0x38840], R2 ;  /* 0x03884002030075a7 */ /* 0x000e64000800017f */
[----:B-1----:R-:W-:Y:S05]  /*16c50*/  @!P0 BRA `(.L_x_2458) ;  /* 0x0000005400308947 */ /* 0x002fea0003800000 */
.L_x_2576:
[----:B------:R-:W-:Y:S05]  /*16c60*/  BSYNC B3 ;  /* 0x0000000000037941 */ /* 0x000fea0003800000 */
.L_x_2457:
        /* <DEDUP_REMOVED lines=12> */
.L_x_2460:
[----:B------:R-:W-:Y:S05]  /*16d30*/  BSYNC B3 ;  /* 0x0000000000037941 */ /* 0x000fea0003800000 */
.L_x_2459:
        /* <DEDUP_REMOVED lines=12> */
.L_x_2461:
        /* <DEDUP_REMOVED lines=16> */
.L_x_2462:
        /* <DEDUP_REMOVED lines=16> */
.L_x_2463:
        /* <DEDUP_REMOVED lines=16> */
.L_x_2464:
        /* <DEDUP_REMOVED lines=16> */
.L_x_2577:
[----:B------:R-:W-:Y:S05]  /*17200*/  BSYNC B3 ;  /* 0x0000000000037941 */ /* 0x000fea0003800000 */
.L_x_2465:
        /* <DEDUP_REMOVED lines=12> */
.L_x_2468:
[----:B------:R-:W-:Y:S05]  /*172d0*/  BSYNC B3 ;  /* 0x0000000000037941 */ /* 0x000fea0003800000 */
.L_x_2467:
        /* <DEDUP_REMOVED lines=13> */
.L_x_2469:
        /* <DEDUP_REMOVED lines=15> */
.L_x_2470:
        /* <DEDUP_REMOVED lines=15> */
.L_x_2471:
        /* <DEDUP_REMOVED lines=15> */
.L_x_2472:
        /* <DEDUP_REMOVED lines=12> */
.L_x_2455:
[----:B------:R-:W-:Y:S05]  /*17740*/  BSYNC B1 ;  /* 0x0000000000017941 */ /* 0x000fea0003800000 */
.L_x_2454:
[----:B0-----:R-:W2:Y:S01]  /*17750*/  LDL.LU R0, [R1+0x40] ;  /* 0x0000400001007983 */ /* 0x001ea20000300800 */
[----:B------:R-:W-:-:S03]  /*17760*/  IMAD.MOV.U32 R19, RZ, RZ, R9 ;  /* 0x000000ffff137224 */ /* 0x000fc600078e0009 */
[----:B------:R0:W-:Y:S02]  /*17770*/  STL [R1+0x14], R11 ;  /* 0x0000140b01007387 */ /* 0x0001e40000100800 */
[----:B0-2---:R-:W-:-:S07]  /*17780*/  VIADD R0, R0, 0xfffffffd ;  /* 0xfffffffd00007836 */ /* 0x005fce0000000000 */
.L_x_2453:
[----:B------:R-:W-:Y:S05]  /*17790*/  BSYNC B2 ;  /* 0x0000000000027941 */ /* 0x000fea0003800000 */
.L_x_2452:
[----:B------:R-:W-:Y:S01]  /*177a0*/  VIADD R10, R10, 0xfffffffe ;  /* 0xfffffffe0a0a7836 */ /* 0x000fe20000000000 */
[----:B------:R-:W-:-:S04]  /*177b0*/  LOP3.LUT R8, RZ, R8, RZ, 0x33, !PT ;  /* 0x00000008ff087212 */ /* 0x000fc800078e33ff */
[----:B------:R-:W-:-:S13]  /*177c0*/  ISETP.NE.AND P0, PT, R10, R8, PT ;  /* 0x000000080a00720c */ /* 0x000fda0003f05270 */
[----:B------:R-:W-:Y:S05]  /*177d0*/  @!P0 BRA `(.L_x_2451) ;  /* 0x0000001800c48947 */ /* 0x000fea0003800000 */
[----:B------:R-:W-:-:S07]  /*177e0*/  IMAD.MOV.U32 R9, RZ, RZ, R17 ;  /* 0x000000ffff097224 */ /* 0x000fce00078e0011 */
.L_x_2511:
        /* <DEDUP_REMOVED lines=36> */
.L_x_2475:
[----:B------:R-:W-:Y:S01]  /*17a30*/  IMAD R3, R4, 0x8, R18 ;  /* 0x0000000804037824 */ /* 0x000fe200078e0212 */
[----:B------:R-:W-:Y:S01]  /*17a40*/  SHF.L.U32 R2, R5, 0x1f, RZ ;  /* 0x0000001f05027819 */ /* 0x000fe200000006ff */
[----:B------:R-:W-:Y:S03]  /*17a50*/  BSSY B2, `(.L_x_2476) ;  /* 0x0000003000027945 */ /* 0x000fe60003800000 */
[----:B------:R-:W1:Y:S02]  /*17a60*/  SYNCS.PHASECHK.TRANS64.TRYWAIT P0, [R3+URZ+0x38840], R2 ;  /* 0x03884002030075a7 */ /* 0x000e64000800017f */
[----:B-1----:R-:W-:Y:S05]  /*17a70*/  @!P0 BRA `(.L_x_2477) ;  /* 0x0000004400d08947 */ /* 0x002fea0003800000 */
.L_x_2578:
[----:B------:R-:W-:Y:S05]  /*17a80*/  BSYNC B2 ;  /* 0x0000000000027941 */ /* 0x000fea0003800000 */
.L_x_2476:
        /* <DEDUP_REMOVED lines=12> */
.L_x_2479:
[----:B------:R-:W-:Y:S05]  /*17b50*/  BSYNC B2 ;  /* 0x0000000000027941 */ /* 0x000fea0003800000 */
.L_x_2478:
        /* <DEDUP_REMOVED lines=12> */
.L_x_2480:
        /* <DEDUP_REMOVED lines=16> */
.L_x_2481:
        /* <DEDUP_REMOVED lines=16> */
.L_x_2482:
        /* <DEDUP_REMOVED lines=16> */
.L_x_2483:
        /* <DEDUP_REMOVED lines=16> */
.L_x_2579:
[----:B------:R-:W-:Y:S05]  /*18020*/  BSYNC B2 ;  /* 0x0000000000027941 */ /* 0x000fea0003800000 */
.L_x_2484:
        /* <DEDUP_REMOVED lines=11> */
.L_x_2487:
[----:B------:R-:W-:Y:S05]  /*180e0*/  BSYNC B2 ;  /* 0x0000000000027941 */ /* 0x000fea0003800000 */
.L_x_2486:
        /* <DEDUP_REMOVED lines=12> */
.L_x_2488:
        /* <DEDUP_REMOVED lines=15> */
.L_x_2489:
        /* <DEDUP_REMOVED lines=15> */
.L_x_2490:
        /* <DEDUP_REMOVED lines=15> */
.L_x_2491:
        /* <DEDUP_REMOVED lines=12> */
.L_x_2474:
[----:B------:R-:W-:Y:S05]  /*18540*/  BSYNC B1 ;  /* 0x0000000000017941 */ /* 0x000fea0003800000 */
.L_x_2473:
        /* <DEDUP_REMOVED lines=36> */
.L_x_2494:
[----:B------:R-:W-:Y:S01]  /*18790*/  IMAD R2, R19, 0x8, R18 ;  /* 0x0000000813027824 */ /* 0x000fe200078e0212 */
[----:B------:R-:W-:Y:S01]  /*187a0*/  SHF.L.U32 R3, R12, 0x1f, RZ ;  /* 0x0000001f0c037819 */ /* 0x000fe200000006ff */
[----:B------:R-:W-:Y:S03]  /*187b0*/  BSSY B2, `(.L_x_2495) ;  /* 0x0000003000027945 */ /* 0x000fe60003800000 */
[----:B------:R-:W2:Y:S02]  /*187c0*/  SYNCS.PHASECHK.TRANS64.TRYWAIT P0, [R2+URZ+0x38840], R3 ;  /* 0x03884003020075a7 */ /* 0x000ea4000800017f */
[----:B--2---:R-:W-:Y:S05]  /*187d0*/  @!P0 BRA `(.L_x_2496) ;  /* 0x0000003800a08947 */ /* 0x004fea0003800000 */
.L_x_2580:
[----:B------:R-:W-:Y:S05]  /*187e0*/  BSYNC B2 ;  /* 0x0000000000027941 */ /* 0x000fea0003800000 */
.L_x_2495:
        /* <DEDUP_REMOVED lines=12> */
.L_x_2498:
[----:B------:R-:W-:Y:S05]  /*188b0*/  BSYNC B2 ;  /* 0x0000000000027941 */ /* 0x000fea0003800000 */
.L_x_2497:
        /* <DEDUP_REMOVED lines=13> */
.L_x_2499:
        /* <DEDUP_REMOVED lines=16> */
.L_x_2500:
        /* <DEDUP_REMOVED lines=16> */
.L_x_2501:
        /* <DEDUP_REMOVED lines=16> */
.L_x_2502:
        /* <DEDUP_REMOVED lines=15> */
.L_x_2581:
[----:B------:R-:W-:Y:S05]  /*18d80*/  BSYNC B2 ;  /* 0x0000000000027941 */ /* 0x000fea0003800000 */
.L_x_2503:
        /* <DEDUP_REMOVED lines=11> */
.L_x_2506:
[----:B------:R-:W-:Y:S05]  /*18e40*/  BSYNC B2 ;  /* 0x0000000000027941 */ /* 0x000fea0003800000 */
.L_x_2505:
        /* <DEDUP_REMOVED lines=12> */
.L_x_2507:
        /* <DEDUP_REMOVED lines=15> */
.L_x_2508:
        /* <DEDUP_REMOVED lines=15> */
.L_x_2509:
        /* <DEDUP_REMOVED lines=15> */
.L_x_2510:
        /* <DEDUP_REMOVED lines=12> */
.L_x_2493:
[----:B------:R-:W-:Y:S05]  /*192a0*/  BSYNC B1 ;  /* 0x0000000000017941 */ /* 0x000fea0003800000 */
.L_x_2492:
[----:B------:R-:W2:Y:S01]  /*192b0*/  LDL R2, [R1+0x28] ;  /* 0x0000280001027983 */ /* 0x000ea20000100800 */
[----:B------:R-:W-:Y:S01]  /*192c0*/  VIADD R0, R0, 0xfffffffe ;  /* 0xfffffffe00007836 */ /* 0x000fe20000000000 */
[----:B--2---:R-:W-:-:S13]  /*192d0*/  ISETP.GT.AND P0, PT, R7, R2, PT ;  /* 0x000000020700720c */ /* 0x004fda0003f04270 */
[----:B------:R-:W-:Y:S05]  /*192e0*/  @P0 BRA `(.L_x_2511) ;  /* 0xffffffe400400947 */ /* 0x000fea000383ffff */
.L_x_2451:
[----:B------:R-:W-:Y:S05]  /*192f0*/  BSYNC B0 ;  /* 0x0000000000007941 */ /* 0x000fea0003800000 */
.L_x_2450:
        /* <DEDUP_REMOVED lines=19> */
.L_x_2513:
[----:B------:R-:W-:Y:S05]  /*19430*/  BSYNC B0 ;  /* 0x0000000000007941 */ /* 0x000fea0003800000 */
.L_x_2512:
        /* <DEDUP_REMOVED lines=11> */
.L_x_2582:
[----:B------:R-:W-:Y:S05]  /*194f0*/  BSYNC B1 ;  /* 0x0000000000017941 */ /* 0x000fea0003800000 */
.L_x_2516:
        /* <DEDUP_REMOVED lines=9> */
.L_x_2519:
[----:B------:R-:W-:Y:S05]  /*19590*/  BSYNC B1 ;  /* 0x0000000000017941 */ /* 0x000fea0003800000 */
.L_x_2518:
        /* <DEDUP_REMOVED lines=12> */
.L_x_2520:
        /* <DEDUP_REMOVED lines=15> */
.L_x_2521:
        /* <DEDUP_REMOVED lines=15> */
.L_x_2522:
        /* <DEDUP_REMOVED lines=15> */
.L_x_2523:
        /* <DEDUP_REMOVED lines=10> */
.L_x_2515:
[----:B------:R-:W-:Y:S05]  /*199d0*/  BSYNC B0 ;  /* 0x0000000000007941 */ /* 0x000fea0003800000 */
.L_x_2514:
[----:B------:R-:W2:Y:S01]  /*199e0*/  LDL.LU R4, [R1+0x14] ;  /* 0x0000140001047983 */ /* 0x000ea20000300800 */
[----:B------:R-:W-:-:S05]  /*199f0*/  VIADD R19, R19, 0x1 ;  /* 0x0000000113137836 */ /* 0x000fca0000000000 */
[----:B------:R-:W-:-:S04]  /*19a00*/  ISETP.NE.AND P0, PT, R19, 0x2, PT ;  /* 0x000000021300780c */ /* 0x000fc80003f05270 */
[----:B------:R-:W-:Y:S02]  /*19a10*/  SEL R0, RZ, 0x1, P0 ;  /* 0x00000001ff007807 */ /* 0x000fe40000000000 */
[----:B------:R-:W-:Y:S02]  /*19a20*/  SEL R19, R19, RZ, P0 ;  /* 0x000000ff13137207 */ /* 0x000fe40000000000 */
[----:B--2---:R-:W-:-:S05]  /*19a30*/  LOP3.LUT R4, R4, R0, RZ, 0x3c, !PT ;  /* 0x0000000004047212 */ /* 0x004fca00078e3cff */
[----:B------:R2:W-:Y:S02]  /*19a40*/  STL [R1+0x14], R4 ;  /* 0x0000140401007387 */ /* 0x0005e40000100800 */
.L_x_2430:
[----:B------:R-:W-:Y:S05]  /*19a50*/  BSYNC B7 ;  /* 0x0000000000077941 */ /* 0x000fea0003800000 */
.L_x_2428:
[----:B---3--:R-:W3:Y:S02]  /*19a60*/  LDL R0, [R1+0x5c] ;  /* 0x00005c0001007983 */ /* 0x008ee40000100800 */
[----:B---3--:R-:W-:-:S13]  /*19a70*/  ISETP.NE.AND P0, PT, R0, RZ, PT ;  /* 0x000000ff0000720c */ /* 0x008fda0003f05270 */
        /* <DEDUP_REMOVED lines=12> */
.L_x_2524:
[----:B--2---:R-:W2:Y:S01]  /*19b40*/  S2R R10, SR_TID.X ;  /* 0x00000000000a7919 */ /* 0x004ea20000002100 */
[----:B------:R-:W-:Y:S01]  /*19b50*/  UMOV UR4, 0xffffffff ;  /* 0xffffffff00047882 */ /* 0x000fe20000000000 */
[----:B--2---:R-:W-:-:S04]  /*19b60*/  LOP3.LUT R10, R10, 0x1f, RZ, 0xc0, !PT ;  /* 0x0000001f0a0a7812 */ /* 0x004fc800078ec0ff */
[----:B------:R-:W-:Y:S01]  /*19b70*/  ISETP.NE.AND P0, PT, R10, 0x1f, PT ;  /* 0x0000001f0a00780c */ /* 0x000fe20003f05270 */
[----:B------:R-:W-:-:S12]  /*19b80*/  BRA.DIV UR4, `(.L_x_2526) ;  /* 0x0000002604f07947 */ /* 0x000fd8000b800000 */
[----:B------:R-:W2:Y:S01]  /*19b90*/  LDL.LU R3, [R1] ;  /* 0x0000000001037983 */ /* 0x000ea20000300800 */
[----:B------:R-:W-:-:S03]  /*19ba0*/  ULDC UR4, c[0x0][0xc3c] ;  /* 0x00030f0000047ab9 */ /* 0x000fc60000000800 */
[----:B01----:R-:W3:Y:S01]  /*19bb0*/  LDL R8, [R1+0xc] ;  /* 0x00000c0001087983 */ /* 0x003ee20000100800 */
[----:B------:R-:W-:Y:S01]  /*19bc0*/  ULDC.64 UR6, c[0x0][0x208] ;  /* 0x0000820000067ab9 */ /* 0x000fe20000000a00 */
[----:B---3--:R-:W-:Y:S02]  /*19bd0*/  IMAD.IADD R0, R8, 0x1, R10 ;  /* 0x0000000108007824 */ /* 0x008fe400078e020a */
[----:B--2---:R-:W-:-:S03]  /*19be0*/  IMAD.MOV.U32 R8, RZ, RZ, R3 ;  /* 0x000000ffff087224 */ /* 0x004fc600078e0003 */
[----:B------:R-:W-:-:S13]  /*19bf0*/  ISETP.GE.OR P1, PT, R0, UR4, !P0 ;  /* 0x0000000400007c0c */ /* 0x000fda000c726670 */
[----:B------:R-:W0:Y:S08]  /*19c00*/  @!P1 LDC.64 R2, c[0x0][0xc80] ;  /* 0x00032000ff029b82 */ /* 0x000e300000000a00 */
[----:B------:R-:W1:Y:S01]  /*19c10*/  @!P1 LDC.64 R6, c[0x0][0xc78] ;  /* 0x00031e00ff069b82 */ /* 0x000e620000000a00 */
[----:B0-----:R-:W-:-:S05]  /*19c20*/  @!P1 IMAD.WIDE R2, R0, 0x4, R2 ;  /* 0x0000000400029825 */ /* 0x001fca00078e0202 */
[----:B------:R1:W2:Y:S02]  /*19c30*/  @!P1 LDG.E R5, desc[UR6][R2.64] ;  /* 0x0000000602059981 */ /* 0x0002a4000c1e1900 */
[----:B-1----:R-:W-:-:S06]  /*19c40*/  @!P1 IMAD.WIDE R2, R0, 0x4, R6 ;  /* 0x0000000400029825 */ /* 0x002fcc00078e0206 */
[----:B------:R-:W3:Y:S01]  /*19c50*/  @!P1 LDG.E R2, desc[UR6][R2.64] ;  /* 0x0000000602029981 */ /* 0x000ee2000c1e1900 */
[----:B------:R-:W-:Y:S02]  /*19c60*/  CS2R R6, SRZ ;  /* 0x0000000000067805 */ /* 0x000fe4000001ff00 */
[C---:B------:R-:W-:Y:S02]  /*19c70*/  ISETP.GE.U32.AND P2, PT, R10.reuse, 0x2, PT ;  /* 0x000000020a00780c */ /* 0x040fe40003f46070 */
        /* <DEDUP_REMOVED lines=26> */
.L_x_2592:
[----:B------:R-:W-:Y:S02]  /*19e20*/  ULDC UR4, c[0x0][0xc38] ;  /* 0x00030e0000047ab9 */ /* 0x000fe40000000800 */
[----:B------:R-:W-:-:S04]  /*19e30*/  IMAD.U32 R8, RZ, RZ, UR4 ;  /* 0x00000004ff087e24 */ /* 0x000fc8000f8e00ff */
[----:B-1----:R-:W-:-:S04]  /*19e40*/  IMAD R9, R9, R8, RZ ;  /* 0x0000000809097224 */ /* 0x002fc800078e02ff */
[----:B------:R-:W-:-:S05]  /*19e50*/  IMAD.IADD R0, R0, 0x1, R9 ;  /* 0x0000000100007824 */ /* 0x000fca00078e0209 */
[----:B------:R-:W-:-:S13]  /*19e60*/  ISETP.GT.AND P6, PT, R0, R4, PT ;  /* 0x000000040000720c */ /* 0x000fda0003fc4270 */
[----:B------:R-:W-:Y:S05]  /*19e70*/  @P6 BRA `(.L_x_2527) ;  /* 0x0000000000b06947 */ /* 0x000fea0003800000 */
.L_x_2530:
        /* <DEDUP_REMOVED lines=38> */
.L_x_2600:
[----:B------:R-:W-:Y:S02]  /*1a0e0*/  ULDC UR4, c[0x0][0xc38] ;  /* 0x00030e0000047ab9 */ /* 0x000fe40000000800 */
[----:B------:R-:W-:-:S04]  /*1a0f0*/  IMAD.U32 R8, RZ, RZ, UR4 ;  /* 0x00000004ff087e24 */ /* 0x000fc8000f8e00ff */
[----:B-1----:R-:W-:-:S04]  /*1a100*/  IMAD R9, R9, R8, RZ ;  /* 0x0000000809097224 */ /* 0x002fc800078e02ff */
[----:B------:R-:W-:-:S05]  /*1a110*/  IMAD.IADD R0, R9, 0x1, R0 ;  /* 0x0000000109007824 */ /* 0x000fca00078e0200 */
[----:B------:R-:W-:-:S13]  /*1a120*/  ISETP.GT.AND P6, PT, R0, R4, PT ;  /* 0x000000040000720c */ /* 0x000fda0003fc4270 */
[----:B------:R-:W-:Y:S05]  /*1a130*/  @!P6 BRA `(.L_x_2530) ;  /* 0xfffffffc0050e947 */ /* 0x000fea000383ffff */
.L_x_2527:
        /* <DEDUP_REMOVED lines=12> */
.L_x_2605:
[----:B------:R-:W-:-:S13]  /*1a200*/  ISETP.NE.AND P0, PT, R3, RZ, PT ;  /* 0x000000ff0300720c */ /* 0x000fda0003f05270 */
[----:B------:R-:W-:Y:S05]  /*1a210*/  @!P0 BRA `(.L_x_2532) ;  /* 0x0000000000148947 */ /* 0x000fea0003800000 */
[----:B------:R-:W-:Y:S01]  /*1a220*/  UMOV UR4, 0xffffffff ;  /* 0xffffffff00047882 */ /* 0x000fe20000000000 */
[----:B---3--:R-:W-:Y:S02]  /*1a230*/  VIADD R10, R10, 0xffffffff ;  /* 0xffffffff0a0a7836 */ /* 0x008fe40000000000 */
[----:B------:R-:W-:Y:S05]  /*1a240*/  BRA.DIV UR4, `(.L_x_2533) ;  /* 0x0000002a04e07947 */ /* 0x000fea000b800000 */
[----:B0-----:R0:W2:Y:S02]  /*1a250*/  SHFL.IDX PT, R2, R2, R10, 0x1f ;  /* 0x00001f0a02027589 */ /* 0x0010a400000e0000 */
.L_x_2608:
[----:B--2---:R-:W-:-:S07]  /*1a260*/  IMAD.MOV.U32 R5, RZ, RZ, R2 ;  /* 0x000000ffff057224 */ /* 0x004fce00078e0002 */
.L_x_2532:
[----:B0-----:R-:W-:Y:S01]  /*1a270*/  IMAD R2, R5, R8, R9 ;  /* 0x0000000805027224 */ /* 0x001fe200078e0209 */
[----:B------:R-:W-:-:S03]  /*1a280*/  ISETP.NE.AND P0, PT, R7, 0x1, PT ;  /* 0x000000010700780c */ /* 0x000fc60003f05270 */
[----:B------:R-:W-:Y:S01]  /*1a290*/  IMAD.IADD R4, R4, 0x1, -R2 ;  /* 0x0000000104047824 */ /* 0x000fe200078e0a02 */
[----:B------:R0:W-:Y:S09]  /*1a2a0*/  STL [R1], R2 ;  /* 0x0000000201007387 */ /* 0x0001f20000100800 */
[----:B------:R-:W-:Y:S05]  /*1a2b0*/  @!P0 BRA `(.L_x_2534) ;  /* 0x0000000000e48947 */ /* 0x000fea0003800000 */
[----:B------:R-:W-:-:S04]  /*1a2c0*/  IABS R5, R0 ;  /* 0x0000000000057213 */ /* 0x000fc80000000000 */
        /* <DEDUP_REMOVED lines=25> */
[----:B-1-3--:R-:W-:Y:S02]  /*1a460*/  IMAD R6, R2, R5, RZ ;  /* 0x0000000502067224 */ /* 0x00afe400078e02ff */
        /* <DEDUP_REMOVED lines=30> */
.L_x_2534:
[----:B------:R-:W2:Y:S01]  /*1a650*/  LDL R5, [R1+0xc] ;  /* 0x00000c0001057983 */ /* 0x000ea20000100800 */
[----:B0-----:R-:W2:Y:S01]  /*1a660*/  LDC.64 R2, c[0x0][0xc90] ;  /* 0x00032400ff027b82 */ /* 0x001ea20000000a00 */
[----:B------:R-:W-:Y:S01]  /*1a670*/  ULDC.64 UR4, c[0x0][0x208] ;  /* 0x0000820000047ab9 */ /* 0x000fe20000000a00 */
[----:B--2---:R-:W-:-:S05]  /*1a680*/  IMAD.WIDE R2, R5, 0x4, R2 ;  /* 0x0000000405027825 */ /* 0x004fca00078e0202 */
[----:B-1-3--:R-:W2:Y:S02]  /*1a690*/  LDG.E R6, desc[UR4][R2.64] ;  /* 0x0000000402067981 */ /* 0x00aea4000c1e1900 */
        /* <DEDUP_REMOVED lines=59> */
.L_x_2535:
[----:B-1----:R-:W-:-:S05]  /*1aa50*/  LOP3.LUT R3, RZ, R4, RZ, 0x33, !PT ;  /* 0x00000004ff037212 */ /* 0x002fca00078e33ff */
[----:B------:R-:W-:-:S05]  /*1aa60*/  IMAD.IADD R0, R0, 0x1, R3 ;  /* 0x0000000100007824 */ /* 0x000fca00078e0203 */
[----:B------:R1:W-:Y:S01]  /*1aa70*/  STL [R1+0x4], R0 ;  /* 0x0000040001007387 */ /* 0x0003e20000100800 */
[----:B------:R-:W-:Y:S05]  /*1aa80*/  BRA `(.L_x_2536) ;  /* 0x0000000000287947 */ /* 0x000fea0003800000 */
.L_x_2528:
        /* <DEDUP_REMOVED lines=10> */
.L_x_2536:
[----:B0-----:R-:W2:Y:S04]  /*1ab30*/  LDL R2, [R1+0xc] ;  /* 0x00000c0001027983 */ /* 0x001ea80000100800 */
[----:B------:R-:W3:Y:S04]  /*1ab40*/  LDL R3, [R1+0x8] ;  /* 0x0000080001037983 */ /* 0x000ee80000100800 */
[----:B------:R-:W4:Y:S04]  /*1ab50*/  LDL R5, [R1+0x4] ;  /* 0x0000040001057983 */ /* 0x000f280000100800 */
[----:B------:R-:W4:Y:S01]  /*1ab60*/  LDL R4, [R1] ;  /* 0x0000000001047983 */ /* 0x000f220000100800 */
[----:B-1----:R-:W0:Y:S01]  /*1ab70*/  S2R R0, SR_TID.X ;  /* 0x0000000000007919 */ /* 0x002e220000002100 */
[----:B------:R-:W-:Y:S05]  /*1ab80*/  WARPSYNC.ALL ;  /* 0x0000000000007948 */ /* 0x000fea0003800000 */
[----:B0-----:R-:W-:Y:S01]  /*1ab90*/  LOP3.LUT R0, R0, 0x1f, RZ, 0xc0, !PT ;  /* 0x0000001f00007812 */ /* 0x001fe200078ec0ff */
[----:B------:R-:W-:Y:S03]  /*1aba0*/  BAR.SYNC.DEFER_BLOCKING 0x4, 0x180 ;  /* 0x0106000000007b1d */ /* 0x000fe60000010000 */
[----:B------:R-:W-:-:S13]  /*1abb0*/  ISETP.NE.AND P0, PT, R0, RZ, PT ;  /* 0x000000ff0000720c */ /* 0x000fda0003f05270 */
[----:B------:R-:W0:Y:S01]  /*1abc0*/  @!P0 S2R R0, SR_CgaCtaId ;  /* 0x0000000000008919 */ /* 0x000e220000008800 */
[----:B--2---:R-:W-:Y:S01]  /*1abd0*/  IMAD.MOV.U32 R7, RZ, RZ, R2 ;  /* 0x000000ffff077224 */ /* 0x004fe200078e0002 */
[----:B------:R-:W-:Y:S01]  /*1abe0*/  @!P0 MOV R2, 0x400 ;  /* 0x0000040000028802 */ /* 0x000fe20000000f00 */
[----:B---3--:R-:W-:-:S03]  /*1abf0*/  IMAD.MOV.U32 R6, RZ, RZ, R3 ;  /* 0x000000ffff067224 */ /* 0x008fc600078e0003 */
[----:B0-----:R-:W-:-:S05]  /*1ac00*/  @!P0 LEA R18, R0, R2, 0x18 ;  /* 0x0000000200128211 */ /* 0x001fca00078ec0ff */
[----:B----4-:R0:W-:Y:S01]  /*1ac10*/  @!P0 STS.128 [R18+0x388d0], R4 ;  /* 0x0388d00412008388 */ /* 0x0101e20000000c00 */
[----:B------:R-:W-:Y:S06]  /*1ac20*/  BAR.ARV 0x5, 0x180 ;  /* 0x0146000000007b1d */ /* 0x000fec0000002000 */
.L_x_2525:
[----:B------:R-:W2:Y:S01]  /*1ac30*/  LDL R0, [R1+0xc] ;  /* 0x00000c0001007983 */ /* 0x000ea20000100800 */
[----:B------:R-:W-:Y:S02]  /*1ac40*/  ULDC UR4, c[0x0][0xc3c] ;  /* 0x00030f0000047ab9 */ /* 0x000fe40000000800 */
[----:B--2---:R-:W-:-:S13]  /*1ac50*/  ISETP.GE.AND P0, PT, R0, UR4, PT ;  /* 0x0000000400007c0c */ /* 0x004fda000bf06270 */
[----:B------:R-:W-:Y:S05]  /*1ac60*/  @!P0 BRA `(.L_x_2537) ;  /* 0xffffff98000c8947 */ /* 0x000fea000383ffff */
[----:B------:R-:W-:Y:S05]  /*1ac70*/  BSYNC B8 ;  /* 0x0000000000087941 */ /* 0x000fea0003800000 */
.L_x_2422:
[----:B0-----:R-:W2:Y:S01]  /*1ac80*/  LDL.LU R0, [R1+0x58] ;  /* 0x0000580001007983 */ /* 0x001ea20000300800 */
[----:B------:R-:W-:Y:S01]  /*1ac90*/  BSSY B0, `(.L_x_2538) ;  /* 0x000000b000007945 */ /* 0x000fe20003800000 */
[----:B-1----:R-:W0:Y:S01]  /*1aca0*/  S2R R5, SR_CgaCtaId ;  /* 0x0000000000057919 */ /* 0x002e220000008800 */
        /* <DEDUP_REMOVED lines=9> */
.L_x_2609:
[----:B------:R-:W-:Y:S05]  /*1ad40*/  BSYNC B0 ;  /* 0x0000000000007941 */ /* 0x000fea0003800000 */
.L_x_2538:
[----:B------:R-:W-:-:S03]  /*1ad50*/  UMOV UR4, 0xffffffff ;  /* 0xffffffff00047882 */ /* 0x000fc60000000000 */
[----:B------:R-:W-:Y:S05]  /*1ad60*/  BRA.DIV UR4, `(.L_x_2540) ;  /* 0x0000002204587947 */ /* 0x000fea000b800000 */
[----:B------:R-:W1:Y:S02]  /*1ad70*/  S2R R2, SR_TID.X ;  /* 0x0000000000027919 */ /* 0x000e640000002100 */
[----:B-1----:R-:W-:-:S04]  /*1ad80*/  SHF.R.U32.HI R2, RZ, 0x5, R2 ;  /* 0x00000005ff027819 */ /* 0x002fc80000011602 */
[----:B------:R-:W-:-:S05]  /*1ad90*/  LOP3.LUT R2, R2, 0x3, RZ, 0xc0, !PT ;  /* 0x0000000302027812 */ /* 0x000fca00078ec0ff */
[----:B------:R1:W2:Y:S02]  /*1ada0*/  SHFL.IDX PT, R14, R2, RZ, 0x1f ;  /* 0x00001fff020e7589 */ /* 0x0002a400000e0000 */
.L_x_2612:
[----:B--2---:R-:W-:Y:S01]  /*1adb0*/  ISETP.NE.AND P0, PT, R14, RZ, PT ;  /* 0x000000ff0e00720c */ /* 0x004fe20003f05270 */
[----:B------:R-:W-:-:S12]  /*1adc0*/  BSSY B0, `(.L_x_2541) ;  /* 0x0000027000007945 */ /* 0x000fd80003800000 */
[----:B------:R-:W-:Y:S05]  /*1add0*/  @P0 BRA `(.L_x_2542) ;  /* 0x0000000000940947 */ /* 0x000fea0003800000 */
[----:B------:R-:W-:-:S03]  /*1ade0*/  UMOV UR4, 0xffffffff ;  /* 0xffffffff00047882 */ /* 0x000fc60000000000 */
[----:B------:R-:W-:Y:S05]  /*1adf0*/  BRA.DIV UR4, `(.L_x_2543) ;  /* 0x0000002204687947 */ /* 0x000fea000b800000 */
[----:B------:R-:W-:-:S13]  /*1ae00*/  ELECT P6, URZ, PT ;  /* 0x00000000003f782f */ /* 0x000fda00038c0000 */
.L_x_2615:
        /* <DEDUP_REMOVED lines=8> */
.L_x_2544:
        /* <DEDUP_REMOVED lines=13> */
.L_x_2616:
[----:B------:R-:W1:Y:S02]  /*1af60*/  SYNCS.PHASECHK.TRANS64.TRYWAIT P0, [R7+URZ], R2 ;  /* 0x00000002070075a7 */ /* 0x000e64000800017f */
[----:B-1----:R-:W-:Y:S05]  /*1af70*/  @!P0 BRA `(.L_x_2546) ;  /* 0x00000020003c8947 */ /* 0x002fea0003800000 */
.L_x_2617:
[----:B------:R-:W-:Y:S05]  /*1af80*/  @!P2 BRA `(.L_x_2547) ;  /* 0x000000000004a947 */ /* 0x000fea0003800000 */
[----:B------:R-:W-:Y:S01]  /*1af90*/  BPT.TRAP 0x1 ;  /* 0x000000040000795c */ /* 0x000fe20000300000 */
.L_x_2547:
[----:B------:R-:W-:-:S04]  /*1afa0*/  VIADD R0, R0, 0x38860 ;  /* 0x0003886000007836 */ /* 0x000fc80000000000 */
[----:B------:R-:W-:-:S04]  /*1afb0*/  IMAD R4, R19, 0x8, R0 ;  /* 0x0000000813047824 */ /* 0x000fc800078e0200 */
[----:B------:R-:W2:Y:S02]  /*1afc0*/  SYNCS.PHASECHK.TRANS64.TRYWAIT P0, [R4+URZ], R5 ;  /* 0x00000005040075a7 */ /* 0x000ea4000800017f */
[----:B--2---:R-:W-:Y:S05]  /*1afd0*/  @!P0 BRA `(.L_x_2548) ;  /* 0x0000002000388947 */ /* 0x004fea0003800000 */
.L_x_2618:
[----:B------:R-:W-:-:S07]  /*1afe0*/  IMAD R3, R3, 0x8, R0 ;  /* 0x0000000803037824 */ /* 0x000fce00078e0200 */
.L_x_2549:
[----:B---3--:R3:W4:Y:S02]  /*1aff0*/  SYNCS.PHASECHK.TRANS64.TRYWAIT P0, [R3+URZ], R2 ;  /* 0x00000002030075a7 */ /* 0x008724000800017f */
[----:B----4-:R-:W-:Y:S05]  /*1b000*/  @!P0 NANOSLEEP.SYNCS 0x989680 ;  /* 0x009896800000895d */ /* 0x010fea0003900000 */
[----:B------:R-:W4:Y:S02]  /*1b010*/  @!P0 SYNCS.PHASECHK.TRANS64 P0, [R3+URZ], R2 ;  /* 0x00000002030085a7 */ /* 0x000f24000800007f */
[----:B----4-:R-:W-:Y:S05]  /*1b020*/  @!P0 BRA `(.L_x_2549) ;  /* 0xfffffffc00f08947 */ /* 0x010fea000383ffff */
.L_x_2542:
[----:B------:R-:W-:Y:S05]  /*1b030*/  BSYNC B0 ;  /* 0x0000000000007941 */ /* 0x000fea0003800000 */
.L_x_2541:
[----:B------:R-:W-:Y:S05]  /*1b040*/  EXIT ;  /* 0x000000000000794d */ /* 0x000fea0003800000 */
.L_x_2361:
[----:B------:R-:W-:-:S13]  /*1b050*/  R2UR UR4, R17 ;  /* 0x00000000110472ca */ /* 0x000fda00000e0000 */
[----:B0-----:R-:W-:-:S04]  /*1b060*/  IMAD.U32 R3, RZ, RZ, UR4 ;  /* 0x00000004ff037e24 */ /* 0x001fc8000f8e00ff */
[----:B------:R0:W1:Y:S03]  /*1b070*/  SYNCS.PHASECHK.TRANS64.TRYWAIT P1, [R3+URZ+0x38800], R0 ;  /* 0x03880000030075a7 */ /* 0x000066000802017f */
[----:B-1----:R-:W-:Y:S05]  /*1b080*/  @!P1 NANOSLEEP.SYNCS 0x989680 ;  /* 0x009896800000995d */ /* 0x002fea0003900000 */
[----:B------:R-:W1:Y:S02]  /*1b090*/  @!P1 SYNCS.PHASECHK.TRANS64 P1, [R3+URZ+0x38800], R0 ;  /* 0x03880000030095a7 */ /* 0x000e64000802007f */
[----:B-1----:R-:W-:Y:S05]  /*1b0a0*/  @!P1 BRA `(.L_x_2361) ;  /* 0xfffffffc00e89947 */ /* 0x002fea000383ffff */
[----:B------:R-:W-:Y:S05]  /*1b0b0*/  BRA `(.L_x_2550) ;  /* 0xfffffe7000b47947 */ /* 0x000fea000383ffff */
.L_x_2365:
[----:B-1----:R1:W2:Y:S02]  /*1b0c0*/  SYNCS.PHASECHK.TRANS64.TRYWAIT P2, [R0+URZ+0x38830], R3 ;  /* 0x03883003000075a7 */ /* 0x0022a4000804017f */
[----:B--2---:R-:W-:Y:S05]  /*1b0d0*/  @!P2 NANOSLEEP.SYNCS 0x989680 ;  /* 0x009896800000a95d */ /* 0x004fea0003900000 */
[----:B------:R-:W2:Y:S02]  /*1b0e0*/  @!P2 SYNCS.PHASECHK.TRANS64 P2, [R0+URZ+0x38830], R3 ;  /* 0x038830030000a5a7 */ /* 0x000ea4000804007f */
[----:B--2---:R-:W-:Y:S05]  /*1b0f0*/  @!P2 BRA `(.L_x_2365) ;  /* 0xfffffffc00f0a947 */ /* 0x004fea000383ffff */
[----:B------:R-:W-:Y:S05]  /*1b100*/  BRA `(.L_x_2364) ;  /* 0xfffffe7000e47947 */ /* 0x000fea000383ffff */
.L_x_2370:
[----:B------:R-:W-:-:S13]  /*1b110*/  R2UR UR4, R3 ;  /* 0x00000000030472ca */ /* 0x000fda00000e0000 */
[----:B-1----:R-:W-:-:S04]  /*1b120*/  IMAD.U32 R152, RZ, RZ, UR4 ;  /* 0x00000004ff987e24 */ /* 0x002fc8000f8e00ff */
[----:B------:R1:W2:Y:S03]  /*1b130*/  SYNCS.PHASECHK.TRANS64.TRYWAIT P3, [R152+URZ+0x38830], R4 ;  /* 0x03883004980075a7 */ /* 0x0002a6000806017f */
[----:B--2---:R-:W-:Y:S05]  /*1b140*/  @!P3 NANOSLEEP.SYNCS 0x989680 ;  /* 0x009896800000b95d */ /* 0x004fea0003900000 */
[----:B------:R-:W2:Y:S02]  /*1b150*/  @!P3 SYNCS.PHASECHK.TRANS64 P3, [R152+URZ+0x38830], R4 ;  /* 0x038830049800b5a7 */ /* 0x000ea4000806007f */
[----:B--2---:R-:W-:Y:S05]  /*1b160*/  @!P3 BRA `(.L_x_2370) ;  /* 0xfffffffc00e8b947 */ /* 0x004fea000383ffff */
[----:B------:R-:W-:Y:S05]  /*1b170*/  BRA `(.L_x_2369) ;  /* 0xfffffeac00387947 */ /* 0x000fea000383ffff */
.L_x_2374:
[----:B--2---:R-:W-:-:S04]  /*1b180*/  IMAD.U32 R2, RZ, RZ, UR4 ;  /* 0x00000004ff027e24 */ /* 0x004fc8000f8e00ff */
[----:B------:R2:W3:Y:S03]  /*1b190*/  SYNCS.PHASECHK.TRANS64.TRYWAIT P3, [R2+URZ+0x38850], R0 ;  /* 0x03885000020075a7 */ /* 0x0004e6000806017f */
[----:B---3--:R-:W-:Y:S05]  /*1b1a0*/  @!P3 NANOSLEEP.SYNCS 0x989680 ;  /* 0x009896800000b95d */ /* 0x008fea0003900000 */
[----:B------:R-:W3:Y:S02]  /*1b1b0*/  @!P3 SYNCS.PHASECHK.TRANS64 P3, [R2+URZ+0x38850], R0 ;  /* 0x038850000200b5a7 */ /* 0x000ee4000806007f */
[----:B---3--:R-:W-:Y:S05]  /*1b1c0*/  @!P3 BRA `(.L_x_2374) ;  /* 0xfffffffc00ecb947 */ /* 0x008fea000383ffff */
[----:B------:R-:W-:Y:S05]  /*1b1d0*/  BRA `(.L_x_2373) ;  /* 0xfffffed0005c7947 */ /* 0x000fea000383ffff */
.L_x_2380:
[----:B-1----:R-:W-:-:S04]  /*1b1e0*/  IMAD.U32 R4, RZ, RZ, UR4 ;  /* 0x00000004ff047e24 */ /* 0x002fc8000f8e00ff */
[----:B------:R1:W2:Y:S03]  /*1b1f0*/  SYNCS.PHASECHK.TRANS64.TRYWAIT P2, [R4+URZ+0x38830], R3 ;  /* 0x03883003040075a7 */ /* 0x0002a6000804017f */
[----:B--2---:R-:W-:Y:S05]  /*1b200*/  @!P2 NANOSLEEP.SYNCS 0x989680 ;  /* 0x009896800000a95d */ /* 0x004fea0003900000 */
[----:B------:R-:W2:Y:S02]  /*1b210*/  @!P2 SYNCS.PHASECHK.TRANS64 P2, [R4+URZ+0x38830], R3 ;  /* 0x038830030400a5a7 */ /* 0x000ea4000804007f */
[----:B--2---:R-:W-:Y:S05]  /*1b220*/  @!P2 BRA `(.L_x_2380) ;  /* 0xfffffffc00eca947 */ /* 0x004fea000383ffff */
[----:B------:R-:W-:Y:S05]  /*1b230*/  BRA `(.L_x_2379) ;  /* 0xfffffee8004c7947 */ /* 0x000fea000383ffff */
.L_x_2384:
[----:B---3--:R-:W-:-:S04]  /*1b240*/  IMAD.U32 R2, RZ, RZ, UR4 ;  /* 0x00000004ff027e24 */ /* 0x008fc8000f8e00ff */
[----:B------:R3:W4:Y:S03]  /*1b250*/  SYNCS.PHASECHK.TRANS64.TRYWAIT P2, [R2+URZ+0x38850], R0 ;  /* 0x03885000020075a7 */ /* 0x000726000804017f */
[----:B----4-:R-:W-:Y:S05]  /*1b260*/  @!P2 NANOSLEEP.SYNCS 0x989680 ;  /* 0x009896800000a95d */ /* 0x010fea0003900000 */
[----:B------:R-:W4:Y:S02]  /*1b270*/  @!P2 SYNCS.PHASECHK.TRANS64 P2, [R2+URZ+0x38850], R0 ;  /* 0x038850000200a5a7 */ /* 0x000f24000804007f */
[----:B----4-:R-:W-:Y:S05]  /*1b280*/  @!P2 BRA `(.L_x_2384) ;  /* 0xfffffffc00eca947 */ /* 0x010fea000383ffff */
[----:B------:R-:W-:Y:S05]  /*1b290*/  BRA `(.L_x_2383) ;  /* 0xffffff0c00747947 */ /* 0x000fea000383ffff */
.L_x_2389:
[----:B-1----:R-:W-:-:S04]  /*1b2a0*/  IMAD.U32 R7, RZ, RZ, UR8 ;  /* 0x00000008ff077e24 */ /* 0x002fc8000f8e00ff */
[----:B------:R1:W2:Y:S03]  /*1b2b0*/  SYNCS.PHASECHK.TRANS64.TRYWAIT P0, [R7+URZ+0x38850], R0 ;  /* 0x03885000070075a7 */ /* 0x0002a6000800017f */
[----:B--2---:R-:W-:Y:S05]  /*1b2c0*/  @!P0 NANOSLEEP.SYNCS 0x989680 ;  /* 0x009896800000895d */ /* 0x004fea0003900000 */
[----:B------:R-:W2:Y:S02]  /*1b2d0*/  @!P0 SYNCS.PHASECHK.TRANS64 P0, [R7+URZ+0x38850], R0 ;  /* 0x03885000070085a7 */ /* 0x000ea4000800007f */
[----:B--2---:R-:W-:Y:S05]  /*1b2e0*/  @!P0 BRA `(.L_x_2389) ;  /* 0xfffffffc00ec8947 */ /* 0x004fea000383ffff */
[----:B------:R-:W-:Y:S05]  /*1b2f0*/  BRA `(.L_x_2388) ;  /* 0xffffff2400847947 */ /* 0x000fea000383ffff */
.L_x_2436:
[----:B------:R-:W0:Y:S01]  /*1b300*/  S2R R4, SR_TID.X ;  /* 0x0000000000047919 */ /* 0x000e220000002100 */
[----:B------:R-:W-:Y:S01]  /*1b310*/  BSSY B0, `(.L_x_2551) ;  /* 0x000000a000007945 */ /* 0x000fe20003800000 */
[----:B------:R-:W-:Y:S02]  /*1b320*/  IMAD.MOV.U32 R12, RZ, RZ, RZ ;  /* 0x000000ffff0c7224 */ /* 0x000fe400078e00ff */
[----:B------:R-:W-:Y:S02]  /*1b330*/  IMAD.MOV.U32 R11, RZ, RZ, 0x1f ;  /* 0x0000001fff0b7424 */ /* 0x000fe400078e00ff */
[----:B------:R-:W-:Y:S01]  /*1b340*/  IMAD.MOV.U32 R15, RZ, RZ, -0x1 ;  /* 0xffffffffff0f7424 */ /* 0x000fe200078e00ff */
[----:B0-----:R-:W-:-:S04]  /*1b350*/  SHF.R.U32.HI R4, RZ, 0x5, R4 ;  /* 0x00000005ff047819 */ /* 0x001fc80000011604 */
[----:B------:R-:W-:-:S05]  /*1b360*/  LOP3.LUT R4, R4, 0x3, RZ, 0xc0, !PT ;  /* 0x0000000304047812 */ /* 0x000fca00078ec0ff */
[----:B------:R-:W-:-:S07]  /*1b370*/  IMAD.MOV.U32 R13, RZ, RZ, R4 ;  /* 0x000000ffff0d7224 */ /* 0x000fce00078e0004 */
[----:B--2---:R-:W-:Y:S05]  /*1b380*/  WARPSYNC.COLLECTIVE R15, `(.L_x_2552) ;  /* 0x000000000f087348 */ /* 0x004fea0003c00000 */
[----:B------:R0:W1:Y:S02]  /*1b390*/  SHFL.IDX P6, R14, R13, R12, R11 ;  /* 0x0000000c0d0e7389 */ /* 0x00006400000c000b */
[----:B012---:R-:W-:Y:S01]  /*1b3a0*/  ENDCOLLECTIVE ;  /* 0x000000000000791b */ /* 0x007fe20003800000 */
.L_x_2552:
[----:B------:R-:W-:Y:S05]  /*1b3b0*/  BSYNC B0 ;  /* 0x0000000000007941 */ /* 0x000fea0003800000 */
.L_x_2551:
[----:B------:R-:W-:Y:S05]  /*1b3c0*/  BRA `(.L_x_2553) ;  /* 0xffffffa0002c7947 */ /* 0x000fea000383ffff */
.L_x_2438:
[----:B------:R-:W-:Y:S01]  /*1b3d0*/  BSSY B0, `(.L_x_2554) ;  /* 0x0000006000007945 */ /* 0x000fe20003800000 */
[----:B------:R-:W-:-:S07]  /*1b3e0*/  IMAD.MOV.U32 R15, RZ, RZ, -0x1 ;  /* 0xffffffffff0f7424 */ /* 0x000fce00078e00ff */
[----:B--23--:R-:W-:Y:S05]  /*1b3f0*/  WARPSYNC.COLLECTIVE R15, `(.L_x_2555) ;  /* 0x000000000f0c7348 */ /* 0x00cfea0003c00000 */
[----:B------:R-:W-:Y:S02]  /*1b400*/  ELECT P6, UR62, PT ;  /* 0x00000000003e782f */ /* 0x000fe400038c0000 */
[----:B------:R-:W-:Y:S01]  /*1b410*/  MOV R14, UR62 ;  /* 0x0000003e000e7c02 */ /* 0x000fe20008000f00 */
[----:B--23--:R-:W-:Y:S10]  /*1b420*/  ENDCOLLECTIVE ;  /* 0x000000000000791b */ /* 0x00cff40003800000 */
.L_x_2555:
[----:B------:R-:W-:Y:S05]  /*1b430*/  BSYNC B0 ;  /* 0x0000000000007941 */ /* 0x000fea0003800000 */
.L_x_2554:
[----:B------:R-:W-:Y:S05]  /*1b440*/  BRA `(.L_x_2556) ;  /* 0xffffffa000307947 */ /* 0x000fea000383ffff */
.L_x_2440:
[----:B0-----:R0:W1:Y:S02]  /*1b450*/  SYNCS.PHASECHK.TRANS64.TRYWAIT P0, [R0+URZ+0x38840], R2 ;  /* 0x03884002000075a7 */ /* 0x001064000800017f */
[----:B-1----:R-:W-:Y:S05]  /*1b460*/  @!P0 NANOSLEEP.SYNCS 0x989680 ;  /* 0x009896800000895d */ /* 0x002fea0003900000 */
[----:B------:R-:W1:Y:S02]  /*1b470*/  @!P0 SYNCS.PHASECHK.TRANS64 P0, [R0+URZ+0x38840], R2 ;  /* 0x03884002000085a7 */ /* 0x000e64000800007f */
[----:B-1----:R-:W-:Y:S05]  /*1b480*/  @!P0 BRA `(.L_x_2440) ;  /* 0xfffffffc00f08947 */ /* 0x002fea000383ffff */
[----:B------:R-:W-:Y:S05]  /*1b490*/  BRA `(.L_x_2557) ;  /* 0xffffffa000947947 */ /* 0x000fea000383ffff */
.L_x_2444:
[----:B------:R-:W2:Y:S01]  /*1b4a0*/  LDL.LU R11, [R1+0x34] ;  /* 0x00003400010b7983 */ /* 0x000ea20000300800 */
[----:B------:R-:W-:Y:S02]  /*1b4b0*/  IMAD.MOV.U32 R13, RZ, RZ, R3 ;  /* 0x000000ffff0d7224 */ /* 0x000fe400078e0003 */
[----:B------:R-:W-:Y:S01]  /*1b4c0*/  IMAD.MOV.U32 R12, RZ, RZ, RZ ;  /* 0x000000ffff0c7224 */ /* 0x000fe200078e00ff */
[----:B------:R-:W0:Y:S01]  /*1b4d0*/  S2R R5, SR_TID.X ;  /* 0x0000000000057919 */ /* 0x000e220000002100 */
[----:B------:R-:W-:Y:S01]  /*1b4e0*/  IMAD.MOV.U32 R15, RZ, RZ, -0x1 ;  /* 0xffffffffff0f7424 */ /* 0x000fe200078e00ff */
[----:B0-----:R-:W-:-:S04]  /*1b4f0*/  LOP3.LUT R5, R5, 0x7f, RZ, 0xc0, !PT ;  /* 0x0000007f05057812 */ /* 0x001fc800078ec0ff */
[----:B------:R-:W-:-:S05]  /*1b500*/  SHF.R.U32.HI R5, RZ, 0x3, R5 ;  /* 0x00000003ff057819 */ /* 0x000fca0000011605 */
[----:B------:R-:W-:-:S04]  /*1b510*/  IMAD R2, R8, 0x80, R5 ;  /* 0x0000008008027824 */ /* 0x000fc800078e0205 */
[----:B------:R-:W-:Y:S02]  /*1b520*/  VIADD R5, R2, 0x10 ;  /* 0x0000001002057836 */ /* 0x000fe40000000000 */
[----:B--2---:R-:W-:Y:S02]  /*1b530*/  IMAD R0, R11, R7, RZ ;  /* 0x000000070b007224 */ /* 0x004fe400078e02ff */
[----:B------:R-:W-:-:S03]  /*1b540*/  IMAD.MOV.U32 R11, RZ, RZ, 0x181f ;  /* 0x0000181fff0b7424 */ /* 0x000fc600078e00ff */
[----:B------:R-:W-:-:S13]  /*1b550*/  ISETP.GE.AND P5, PT, R2, R0, PT ;  /* 0x000000000200720c */ /* 0x000fda0003fa6270 */
[----:B-----5:R-:W-:Y:S05]  /*1b560*/  WARPSYNC.COLLECTIVE R15, `(.L_x_2558) ;  /* 0x000000000f087348 */ /* 0x020fea0003c00000 */
[----:B------:R0:W1:Y:S02]  /*1b570*/  SHFL.IDX P6, R14, R13, R12, R11 ;  /* 0x0000000c0d0e7389 */ /* 0x00006400000c000b */
[----:B01---5:R-:W-:Y:S01]  /*1b580*/  ENDCOLLECTIVE ;  /* 0x000000000000791b */ /* 0x023fe20003800000 */
.L_x_2558:
[----:B------:R-:W-:Y:S02]  /*1b590*/  IMAD.MOV.U32 R13, RZ, RZ, R4 ;  /* 0x000000ffff0d7224 */ /* 0x000fe400078e0004 */
[----:B------:R-:W-:-:S07]  /*1b5a0*/  IMAD.MOV.U32 R6, RZ, RZ, R14 ;  /* 0x000000ffff067224 */ /* 0x000fce00078e000e */
[----:B------:R-:W-:Y:S05]  /*1b5b0*/  WARPSYNC.COLLECTIVE R15, `(.L_x_2559) ;  /* 0x000000000f087348 */ /* 0x000fea0003c00000 */
[----:B------:R0:W1:Y:S02]  /*1b5c0*/  SHFL.IDX P6, R14, R13, R12, R11 ;  /* 0x0000000c0d0e7389 */ /* 0x00006400000c000b */
[----:B01----:R-:W-:Y:S01]  /*1b5d0*/  ENDCOLLECTIVE ;  /* 0x000000000000791b */ /* 0x003fe20003800000 */
.L_x_2559:
        /* <DEDUP_REMOVED lines=20> */
.L_x_2560:
[----:B------:R-:W-:Y:S02]  /*1b720*/  IMAD.MOV.U32 R13, RZ, RZ, R4 ;  /* 0x000000ffff0d7224 */ /* 0x000fe400078e0004 */
[----:B------:R-:W-:-:S07]  /*1b730*/  IMAD.MOV.U32 R6, RZ, RZ, R14 ;  /* 0x000000ffff067224 */ /* 0x000fce00078e000e */
[----:B------:R-:W-:Y:S05]  /*1b740*/  WARPSYNC.COLLECTIVE R15, `(.L_x_2561) ;  /* 0x000000000f087348 */ /* 0x000fea0003c00000 */
[----:B------:R0:W1:Y:S02]  /*1b750*/  SHFL.IDX P6, R14, R13, R12, R11 ;  /* 0x0000000c0d0e7389 */ /* 0x00006400000c000b */
[----:B01----:R-:W-:Y:S01]  /*1b760*/  ENDCOLLECTIVE ;  /* 0x000000000000791b */ /* 0x003fe20003800000 */
.L_x_2561:
        /* <DEDUP_REMOVED lines=20> */
.L_x_2562:
[----:B------:R-:W-:Y:S02]  /*1b8b0*/  IMAD.MOV.U32 R13, RZ, RZ, R4 ;  /* 0x000000ffff0d7224 */ /* 0x000fe400078e0004 */
[----:B------:R-:W-:-:S07]  /*1b8c0*/  IMAD.MOV.U32 R6, RZ, RZ, R14 ;  /* 0x000000ffff067224 */ /* 0x000fce00078e000e */
[----:B------:R-:W-:Y:S05]  /*1b8d0*/  WARPSYNC.COLLECTIVE R15, `(.L_x_2563) ;  /* 0x000000000f087348 */ /* 0x000fea0003c00000 */
[----:B------:R0:W1:Y:S02]  /*1b8e0*/  SHFL.IDX P6, R14, R13, R12, R11 ;  /* 0x0000000c0d0e7389 */ /* 0x00006400000c000b */
[----:B01----:R-:W-:Y:S01]  /*1b8f0*/  ENDCOLLECTIVE ;  /* 0x000000000000791b */ /* 0x003fe20003800000 */
.L_x_2563:
        /* <DEDUP_REMOVED lines=20> */
.L_x_2564:
[----:B------:R-:W-:Y:S02]  /*1ba40*/  IMAD.MOV.U32 R13, RZ, RZ, R4 ;  /* 0x000000ffff0d7224 */ /* 0x000fe400078e0004 */
[----:B------:R-:W-:-:S07]  /*1ba50*/  IMAD.MOV.U32 R6, RZ, RZ, R14 ;  /* 0x000000ffff067224 */ /* 0x000fce00078e000e */
[----:B------:R-:W-:Y:S05]  /*1ba60*/  WARPSYNC.COLLECTIVE R15, `(.L_x_2565) ;  /* 0x000000000f087348 */ /* 0x000fea0003c00000 */
[----:B------:R0:W1:Y:S02]  /*1ba70*/  SHFL.IDX P6, R14, R13, R12, R11 ;  /* 0x0000000c0d0e7389 */ /* 0x00006400000c000b */
[----:B01----:R-:W-:Y:S01]  /*1ba80*/  ENDCOLLECTIVE ;  /* 0x000000000000791b */ /* 0x003fe20003800000 */
.L_x_2565:
        /* <DEDUP_REMOVED lines=20> */
.L_x_2566:
[----:B------:R-:W-:Y:S02]  /*1bbd0*/  IMAD.MOV.U32 R13, RZ, RZ, R4 ;  /* 0x000000ffff0d7224 */ /* 0x000fe400078e0004 */
[----:B------:R-:W-:-:S07]  /*1bbe0*/  IMAD.MOV.U32 R6, RZ, RZ, R14 ;  /* 0x000000ffff067224 */ /* 0x000fce00078e000e */
[----:B------:R-:W-:Y:S05]  /*1bbf0*/  WARPSYNC.COLLECTIVE R15, `(.L_x_2567) ;  /* 0x000000000f087348 */ /* 0x000fea0003c00000 */
[----:B------:R0:W1:Y:S02]  /*1bc00*/  SHFL.IDX P6, R14, R13, R12, R11 ;  /* 0x0000000c0d0e7389 */ /* 0x00006400000c000b */
[----:B01----:R-:W-:Y:S01]  /*1bc10*/  ENDCOLLECTIVE ;  /* 0x000000000000791b */ /* 0x003fe20003800000 */
.L_x_2567:
        /* <DEDUP_REMOVED lines=20> */
.L_x_2568:
[----:B------:R-:W-:Y:S02]  /*1bd60*/  IMAD.MOV.U32 R13, RZ, RZ, R4 ;  /* 0x000000ffff0d7224 */ /* 0x000fe400078e0004 */
[----:B------:R-:W-:-:S07]  /*1bd70*/  IMAD.MOV.U32 R6, RZ, RZ, R14 ;  /* 0x000000ffff067224 */ /* 0x000fce00078e000e */
[----:B------:R-:W-:Y:S05]  /*1bd80*/  WARPSYNC.COLLECTIVE R15, `(.L_x_2569) ;  /* 0x000000000f087348 */ /* 0x000fea0003c00000 */
[----:B------:R0:W1:Y:S02]  /*1bd90*/  SHFL.IDX P6, R14, R13, R12, R11 ;  /* 0x0000000c0d0e7389 */ /* 0x00006400000c000b */
[----:B01----:R-:W-:Y:S01]  /*1bda0*/  ENDCOLLECTIVE ;  /* 0x000000000000791b */ /* 0x003fe20003800000 */
.L_x_2569:
        /* <DEDUP_REMOVED lines=18> */
.L_x_2570:
[----:B------:R-:W-:-:S05]  /*1bed0*/  VIADD R7, R2, 0x60 ;  /* 0x0000006002077836 */ /* 0x000fca0000000000 */
[----:B------:R-:W-:Y:S01]  /*1bee0*/  ISETP.GE.AND P5, PT, R7, R0, PT ;  /* 0x000000000700720c */ /* 0x000fe20003fa6270 */
[----:B------:R-:W-:Y:S02]  /*1bef0*/  IMAD.MOV.U32 R13, RZ, RZ, R4 ;  /* 0x000000ffff0d7224 */ /* 0x000fe400078e0004 */
[----:B------:R-:W-:-:S10]  /*1bf00*/  IMAD.MOV.U32 R8, RZ, RZ, R14 ;  /* 0x000000ffff087224 */ /* 0x000fd400078e000e */
[----:B------:R-:W-:Y:S05]  /*1bf10*/  WARPSYNC.COLLECTIVE R15, `(.L_x_2571) ;  /* 0x000000000f087348 */ /* 0x000fea0003c00000 */
[----:B------:R0:W1:Y:S02]  /*1bf20*/  SHFL.IDX P6, R14, R13, R12, R11 ;  /* 0x0000000c0d0e7389 */ /* 0x00006400000c000b */
[----:B01----:R-:W-:Y:S01]  /*1bf30*/  ENDCOLLECTIVE ;  /* 0x000000000000791b */ /* 0x003fe20003800000 */
.L_x_2571:
        /* <DEDUP_REMOVED lines=18> */
.L_x_2572:
[----:B------:R-:W-:Y:S02]  /*1c060*/  IMAD.MOV.U32 R13, RZ, RZ, R4 ;  /* 0x000000ffff0d7224 */ /* 0x000fe400078e0004 */
[----:B------:R-:W-:-:S07]  /*1c070*/  IMAD.MOV.U32 R5, RZ, RZ, R14 ;  /* 0x000000ffff057224 */ /* 0x000fce00078e000e */
[----:B------:R-:W-:Y:S05]  /*1c080*/  WARPSYNC.COLLECTIVE R15, `(.L_x_2573) ;  /* 0x000000000f087348 */ /* 0x000fea0003c00000 */
[----:B------:R0:W1:Y:S02]  /*1c090*/  SHFL.IDX P6, R14, R13, R12, R11 ;  /* 0x0000000c0d0e7389 */ /* 0x00006400000c000b */
[----:B01----:R-:W-:Y:S01]  /*1c0a0*/  ENDCOLLECTIVE ;  /* 0x000000000000791b */ /* 0x003fe20003800000 */
.L_x_2573:
[----:B------:R-:W-:Y:S01]  /*1c0b0*/  IMAD.MOV.U32 R3, RZ, RZ, R14 ;  /* 0x000000ffff037224 */ /* 0x000fe200078e000e */
[----:B------:R-:W-:Y:S06]  /*1c0c0*/  BRA `(.L_x_2574) ;  /* 0xffffffa400607947 */ /* 0x000fec000383ffff */
.L_x_2449:
[----:B0-----:R0:W3:Y:S02]  /*1c0d0*/  SYNCS.PHASECHK.TRANS64.TRYWAIT P0, [R18+URZ+0x38820], R0 ;  /* 0x03882000120075a7 */ /* 0x0010e4000800017f */
[----:B---3--:R-:W-:Y:S05]  /*1c0e0*/  @!P0 NANOSLEEP.SYNCS 0x989680 ;  /* 0x009896800000895d */ /* 0x008fea0003900000 */
[----:B------:R-:W3:Y:S02]  /*1c0f0*/  @!P0 SYNCS.PHASECHK.TRANS64 P0, [R18+URZ+0x38820], R0 ;  /* 0x03882000120085a7 */ /* 0x000ee4000800007f */
[----:B---3--:R-:W-:Y:S05]  /*1c100*/  @!P0 BRA `(.L_x_2449) ;  /* 0xfffffffc00f08947 */ /* 0x008fea000383ffff */
[----:B------:R-:W-:Y:S05]  /*1c110*/  BRA `(.L_x_2575) ;  /* 0xffffffa400dc7947 */ /* 0x000fea000383ffff */
.L_x_2458:
[----:B-1----:R1:W2:Y:S02]  /*1c120*/  SYNCS.PHASECHK.TRANS64.TRYWAIT P0, [R3+URZ+0x38840], R2 ;  /* 0x03884002030075a7 */ /* 0x0022a4000800017f */
[----:B--2---:R-:W-:Y:S05]  /*1c130*/  @!P0 NANOSLEEP.SYNCS 0x989680 ;  /* 0x009896800000895d */ /* 0x004fea0003900000 */
[----:B------:R-:W2:Y:S02]  /*1c140*/  @!P0 SYNCS.PHASECHK.TRANS64 P0, [R3+URZ+0x38840], R2 ;  /* 0x03884002030085a7 */ /* 0x000ea4000800007f */
[----:B--2---:R-:W-:Y:S05]  /*1c150*/  @!P0 BRA `(.L_x_2458) ;  /* 0xfffffffc00f08947 */ /* 0x004fea000383ffff */
[----:B------:R-:W-:Y:S05]  /*1c160*/  BRA `(.L_x_2576) ;  /* 0xffffffa800bc7947 */ /* 0x000fea000383ffff */
.L_x_2466:
[----:B0-----:R0:W1:Y:S02]  /*1c170*/  SYNCS.PHASECHK.TRANS64.TRYWAIT P0, [R3+URZ+0x60], R2 ;  /* 0x00006002030075a7 */ /* 0x001064000800017f */
[----:B-1----:R-:W-:Y:S05]  /*1c180*/  @!P0 NANOSLEEP.SYNCS 0x989680 ;  /* 0x009896800000895d */ /* 0x002fea0003900000 */
[----:B------:R-:W1:Y:S02]  /*1c190*/  @!P0 SYNCS.PHASECHK.TRANS64 P0, [R3+URZ+0x60], R2 ;  /* 0x00006002030085a7 */ /* 0x000e64000800007f */
[----:B-1----:R-:W-:Y:S05]  /*1c1a0*/  @!P0 BRA `(.L_x_2466) ;  /* 0xfffffffc00f08947 */ /* 0x002fea000383ffff */
[----:B------:R-:W-:Y:S05]  /*1c1b0*/  BRA `(.L_x_2577) ;  /* 0xffffffb000107947 */ /* 0x000fea000383ffff */
.L_x_2477:
[----:B-1----:R1:W2:Y:S02]  /*1c1c0*/  SYNCS.PHASECHK.TRANS64.TRYWAIT P0, [R3+URZ+0x38840], R2 ;  /* 0x03884002030075a7 */ /* 0x0022a4000800017f */
[----:B--2---:R-:W-:Y:S05]  /*1c1d0*/  @!P0 NANOSLEEP.SYNCS 0x989680 ;  /* 0x009896800000895d */ /* 0x004fea0003900000 */
[----:B------:R-:W2:Y:S02]  /*1c1e0*/  @!P0 SYNCS.PHASECHK.TRANS64 P0, [R3+URZ+0x38840], R2 ;  /* 0x03884002030085a7 */ /* 0x000ea4000800007f */
[----:B--2---:R-:W-:Y:S05]  /*1c1f0*/  @!P0 BRA `(.L_x_2477) ;  /* 0xfffffffc00f08947 */ /* 0x004fea000383ffff */
[----:B------:R-:W-:Y:S05]  /*1c200*/  BRA `(.L_x_2578) ;  /* 0xffffffb8001c7947 */ /* 0x000fea000383ffff */
.L_x_2485:
[----:B0-----:R0:W1:Y:S02]  /*1c210*/  SYNCS.PHASECHK.TRANS64.TRYWAIT P0, [R2+URZ+0x60], R3 ;  /* 0x00006003020075a7 */ /* 0x001064000800017f */
[----:B-1----:R-:W-:Y:S05]  /*1c220*/  @!P0 NANOSLEEP.SYNCS 0x989680 ;  /* 0x009896800000895d */ /* 0x002fea0003900000 */
[----:B------:R-:W1:Y:S02]  /*1c230*/  @!P0 SYNCS.PHASECHK.TRANS64 P0, [R2+URZ+0x60], R3 ;  /* 0x00006003020085a7 */ /* 0x000e64000800007f */
[----:B-1----:R-:W-:Y:S05]  /*1c240*/  @!P0 BRA `(.L_x_2485) ;  /* 0xfffffffc00f08947 */ /* 0x002fea000383ffff */
[----:B------:R-:W-:Y:S05]  /*1c250*/  BRA `(.L_x_2579) ;  /* 0xffffffbc00707947 */ /* 0x000fea000383ffff */
.L_x_2496:
[----:B--2---:R2:W3:Y:S02]  /*1c260*/  SYNCS.PHASECHK.TRANS64.TRYWAIT P0, [R2+URZ+0x38840], R3 ;  /* 0x03884003020075a7 */ /* 0x0044e4000800017f */
[----:B---3--:R-:W-:Y:S05]  /*1c270*/  @!P0 NANOSLEEP.SYNCS 0x989680 ;  /* 0x009896800000895d */ /* 0x008fea0003900000 */
[----:B------:R-:W3:Y:S02]  /*1c280*/  @!P0 SYNCS.PHASECHK.TRANS64 P0, [R2+URZ+0x38840], R3 ;  /* 0x03884003020085a7 */ /* 0x000ee4000800007f */
[----:B---3--:R-:W-:Y:S05]  /*1c290*/  @!P0 BRA `(.L_x_2496) ;  /* 0xfffffffc00f08947 */ /* 0x008fea000383ffff */
[----:B------:R-:W-:Y:S05]  /*1c2a0*/  BRA `(.L_x_2580) ;  /* 0xffffffc4004c7947 */ /* 0x000fea000383ffff */
.L_x_2504:
[----:B0-----:R0:W1:Y:S02]  /*1c2b0*/  SYNCS.PHASECHK.TRANS64.TRYWAIT P0, [R2+URZ+0x60], R5 ;  /* 0x00006005020075a7 */ /* 0x001064000800017f */
[----:B-1----:R-:W-:Y:S05]  /*1c2c0*/  @!P0 NANOSLEEP.SYNCS 0x989680 ;  /* 0x009896800000895d */ /* 0x002fea0003900000 */
[----:B------:R-:W1:Y:S02]  /*1c2d0*/  @!P0 SYNCS.PHASECHK.TRANS64 P0, [R2+URZ+0x60], R5 ;  /* 0x00006005020085a7 */ /* 0x000e64000800007f */
[----:B-1----:R-:W-:Y:S05]  /*1c2e0*/  @!P0 BRA `(.L_x_2504) ;  /* 0xfffffffc00f08947 */ /* 0x002fea000383ffff */
[----:B------:R-:W-:Y:S05]  /*1c2f0*/  BRA `(.L_x_2581) ;  /* 0xffffffc800a07947 */ /* 0x000fea000383ffff */
.L_x_2517:
[----:B--2---:R2:W3:Y:S02]  /*1c300*/  SYNCS.PHASECHK.TRANS64.TRYWAIT P0, [R0+URZ+0x38860], R2 ;  /* 0x03886002000075a7 */ /* 0x0044e4000800017f */
[----:B---3--:R-:W-:Y:S05]  /*1c310*/  @!P0 NANOSLEEP.SYNCS 0x989680 ;  /* 0x009896800000895d */ /* 0x008fea0003900000 */
[----:B------:R-:W3:Y:S02]  /*1c320*/  @!P0 SYNCS.PHASECHK.TRANS64 P0, [R0+URZ+0x38860], R2 ;  /* 0x03886002000085a7 */ /* 0x000ee4000800007f */
[----:B---3--:R-:W-:Y:S05]  /*1c330*/  @!P0 BRA `(.L_x_2517) ;  /* 0xfffffffc00f08947 */ /* 0x008fea000383ffff */
[----:B------:R-:W-:Y:S05]  /*1c340*/  BRA `(.L_x_2582) ;  /* 0xffffffd000687947 */ /* 0x000fea000383ffff */
.L_x_2526:
[----:B------:R-:W2:Y:S01]  /*1c350*/  LDL R0, [R1] ;  /* 0x0000000001007983 */ /* 0x000ea20000100800 */
[----:B------:R-:W-:Y:S01]  /*1c360*/  BSSY B0, `(.L_x_2583) ;  /* 0x0000008000007945 */ /* 0x000fe20003800000 */
[----:B0-----:R-:W-:Y:S02]  /*1c370*/  IMAD.MOV.U32 R12, RZ, RZ, RZ ;  /* 0x000000ffff0c7224 */ /* 0x001fe400078e00ff */
[----:B------:R-:W-:Y:S02]  /*1c380*/  IMAD.MOV.U32 R11, RZ, RZ, 0x1f ;  /* 0x0000001fff0b7424 */ /* 0x000fe400078e00ff */
[----:B------:R-:W-:Y:S02]  /*1c390*/  IMAD.MOV.U32 R15, RZ, RZ, -0x1 ;  /* 0xffffffffff0f7424 */ /* 0x000fe400078e00ff */
[----:B--2---:R-:W-:-:S07]  /*1c3a0*/  IMAD.MOV.U32 R13, RZ, RZ, R0 ;  /* 0x000000ffff0d7224 */ /* 0x004fce00078e0000 */
[----:B-1----:R-:W-:Y:S05]  /*1c3b0*/  WARPSYNC.COLLECTIVE R15, `(.L_x_2584) ;  /* 0x000000000f087348 */ /* 0x002fea0003c00000 */
[----:B------:R0:W2:Y:S02]  /*1c3c0*/  SHFL.IDX P6, R14, R13, R12, R11 ;  /* 0x0000000c0d0e7389 */ /* 0x0000a400000c000b */
[----:B012---:R-:W-:Y:S01]  /*1c3d0*/  ENDCOLLECTIVE ;  /* 0x000000000000791b */ /* 0x007fe20003800000 */
.L_x_2584:
[----:B------:R-:W-:Y:S05]  /*1c3e0*/  BSYNC B0 ;  /* 0x0000000000007941 */ /* 0x000fea0003800000 */
.L_x_2583:
        /* <DEDUP_REMOVED lines=9> */
.L_x_2585:
        /* <DEDUP_REMOVED lines=14> */
[C---:B------:R-:W-:Y:S02]  /*1c560*/  ISETP.GE.U32.AND P3, PT, R10.reuse, 0x4, PT ;  /* 0x000000040a00780c */ /* 0x040fe40003f66070 */
[C---:B------:R-:W-:Y:S02]  /*1c570*/  ISETP.GE.U32.AND P4, PT, R10.reuse, 0x8, PT ;  /* 0x000000080a00780c */ /* 0x040fe40003f86070 */
[----:B------:R-:W-:Y:S01]  /*1c580*/  ISETP.GE.U32.AND P5, PT, R10, 0x10, PT ;  /* 0x000000100a00780c */ /* 0x000fe20003fa6070 */
[----:B--2---:R-:W-:-:S02]  /*1c590*/  @!P1 IMAD.MOV.U32 R6, RZ, RZ, R5 ;  /* 0x000000ffff069224 */ /* 0x004fc400078e0005 */
[----:B------:R-:W-:Y:S02]  /*1c5a0*/  IMAD.MOV.U32 R5, RZ, RZ, RZ ;  /* 0x000000ffff057224 */ /* 0x000fe400078e00ff */
[----:B---3--:R-:W-:Y:S01]  /*1c5b0*/  @!P1 IMAD.MOV.U32 R7, RZ, RZ, R2 ;  /* 0x000000ffff079224 */ /* 0x008fe200078e0002 */
[----:B------:R-:W-:-:S03]  /*1c5c0*/  ISETP.NE.AND P1, PT, R10, RZ, PT ;  /* 0x000000ff0a00720c */ /* 0x000fc60003f25270 */
[----:B------:R-:W-:-:S04]  /*1c5d0*/  IMAD R2, R7, R6, RZ ;  /* 0x0000000607027224 */ /* 0x000fc800078e02ff */
[----:B------:R-:W-:-:S07]  /*1c5e0*/  IMAD.MOV.U32 R13, RZ, RZ, R2 ;  /* 0x000000ffff0d7224 */ /* 0x000fce00078e0002 */
[----:B------:R-:W-:Y:S05]  /*1c5f0*/  WARPSYNC.COLLECTIVE R15, `(.L_x_2586) ;  /* 0x000000000f087348 */ /* 0x000fea0003c00000 */
[----:B------:R0:W1:Y:S02]  /*1c600*/  SHFL.UP P6, R14, R13, R12, R11 ;  /* 0x0400000c0d0e7389 */ /* 0x00006400000c000b */
[----:B01----:R-:W-:Y:S01]  /*1c610*/  ENDCOLLECTIVE ;  /* 0x000000000000791b */ /* 0x003fe20003800000 */
.L_x_2586:
        /* <DEDUP_REMOVED lines=8> */
.L_x_2587:
        /* <DEDUP_REMOVED lines=8> */
.L_x_2588:
        /* <DEDUP_REMOVED lines=8> */
.L_x_2589:
        /* <DEDUP_REMOVED lines=8> */
.L_x_2590:
        /* <DEDUP_REMOVED lines=9> */
.L_x_2591:
[----:B------:R-:W-:Y:S01]  /*1c8b0*/  IMAD.MOV.U32 R9, RZ, RZ, R14 ;  /* 0x000000ffff097224 */ /* 0x000fe200078e000e */
[----:B------:R-:W-:Y:S06]  /*1c8c0*/  BRA `(.L_x_2592) ;  /* 0xffffffd400547947 */ /* 0x000fec000383ffff */
.L_x_2529:
        /* <DEDUP_REMOVED lines=8> */
.L_x_2594:
[----:B------:R-:W-:Y:S05]  /*1c950*/  BSYNC B0 ;  /* 0x0000000000007941 */ /* 0x000fea0003800000 */
.L_x_2593:
        /* <DEDUP_REMOVED lines=10> */
.L_x_2595:
        /* <DEDUP_REMOVED lines=8> */
.L_x_2596:
        /* <DEDUP_REMOVED lines=8> */
.L_x_2597:
        /* <DEDUP_REMOVED lines=8> */
.L_x_2598:
        /* <DEDUP_REMOVED lines=9> */
.L_x_2599:
[----:B------:R-:W-:Y:S01]  /*1cc10*/  IMAD.MOV.U32 R9, RZ, RZ, R14 ;  /* 0x000000ffff097224 */ /* 0x000fe200078e000e */
[----:B------:R-:W-:Y:S06]  /*1cc20*/  BRA `(.L_x_2600) ;  /* 0xffffffd4002c7947 */ /* 0x000fec000383ffff */
.L_x_2531:
[----:B------:R-:W-:Y:S01]  /*1cc30*/  BSSY B0, `(.L_x_2601) ;  /* 0x0000006000007945 */ /* 0x000fe20003800000 */
[----:B------:R-:W-:Y:S01]  /*1cc40*/  PLOP3.LUT P6, PT, P6, PT, PT, 0x8, 0x0 ;  /* 0x000000000000781c */ /* 0x000fe200037ce170 */
[----:B------:R-:W-:-:S12]  /*1cc50*/  IMAD.MOV.U32 R15, RZ, RZ, -0x1 ;  /* 0xffffffffff0f7424 */ /* 0x000fd800078e00ff */
[----:B0-----:R-:W-:Y:S05]  /*1cc60*/  WARPSYNC.COLLECTIVE R15, `(.L_x_2602) ;  /* 0x000000000f087348 */ /* 0x001fea0003c00000 */
[----:B------:R-:W-:Y:S01]  /*1cc70*/  VOTE.ANY R14, PT, P6 ;  /* 0x00000000000e7806 */ /* 0x000fe200030e0100 */
[----:B0-----:R-:W-:Y:S06]  /*1cc80*/  ENDCOLLECTIVE ;  /* 0x000000000000791b */ /* 0x001fec0003800000 */
.L_x_2602:
[----:B------:R-:W-:Y:S05]  /*1cc90*/  BSYNC B0 ;  /* 0x0000000000007941 */ /* 0x000fea0003800000 */
.L_x_2601:
        /* <DEDUP_REMOVED lines=10> */
.L_x_2603:
[----:B------:R-:W-:Y:S02]  /*1cd40*/  IMAD.MOV.U32 R13, RZ, RZ, R7 ;  /* 0x000000ffff0d7224 */ /* 0x000fe400078e0007 */
[----:B------:R-:W-:-:S07]  /*1cd50*/  IMAD.MOV.U32 R0, RZ, RZ, R14 ;  /* 0x000000ffff007224 */ /* 0x000fce00078e000e */
[----:B------:R-:W-:Y:S05]  /*1cd60*/  WARPSYNC.COLLECTIVE R15, `(.L_x_2604) ;  /* 0x000000000f087348 */ /* 0x000fea0003c00000 */
[----:B------:R0:W1:Y:S02]  /*1cd70*/  SHFL.IDX P6, R14, R13, R12, R11 ;  /* 0x0000000c0d0e7389 */ /* 0x00006400000c000b */
[----:B01----:R-:W-:Y:S01]  /*1cd80*/  ENDCOLLECTIVE ;  /* 0x000000000000791b */ /* 0x003fe20003800000 */
.L_x_2604:
[----:B------:R-:W-:Y:S02]  /*1cd90*/  IMAD.MOV.U32 R7, RZ, RZ, R14 ;  /* 0x000000ffff077224 */ /* 0x000fe400078e000e */
[----:B------:R-:W-:-:S05]  /*1cda0*/  IMAD.IADD R6, R10, 0x1, R16 ;  /* 0x000000010a067824 */ /* 0x000fca00078e0210 */
[----:B------:R1:W-:Y:S01]  /*1cdb0*/  STL [R1+0xc], R6 ;  /* 0x00000c0601007387 */ /* 0x0003e20000100800 */
[----:B------:R-:W-:Y:S05]  /*1cdc0*/  BRA `(.L_x_2605) ;  /* 0xffffffd4000c7947 */ /* 0x000fea000383ffff */
.L_x_2533:
        /* <DEDUP_REMOVED lines=8> */
.L_x_2607:
[----:B------:R-:W-:Y:S05]  /*1ce50*/  BSYNC B0 ;  /* 0x0000000000007941 */ /* 0x000fea0003800000 */
.L_x_2606:
[----:B------:R-:W-:Y:S01]  /*1ce60*/  IMAD.MOV.U32 R2, RZ, RZ, R14 ;  /* 0x000000ffff027224 */ /* 0x000fe200078e000e */
[----:B------:R-:W-:Y:S06]  /*1ce70*/  BRA `(.L_x_2608) ;  /* 0xffffffd000f87947 */ /* 0x000fec000383ffff */
.L_x_2539:
[----:B0-----:R0:W1:Y:S02]  /*1ce80*/  SYNCS.PHASECHK.TRANS64.TRYWAIT P0, [R0+URZ+0x38820], R3 ;  /* 0x03882003000075a7 */ /* 0x001064000800017f */
[----:B-1----:R-:W-:Y:S05]  /*1ce90*/  @!P0 NANOSLEEP.SYNCS 0x989680 ;  /* 0x009896800000895d */ /* 0x002fea0003900000 */
[----:B------:R-:W1:Y:S02]  /*1cea0*/  @!P0 SYNCS.PHASECHK.TRANS64 P0, [R0+URZ+0x38820], R3 ;  /* 0x03882003000085a7 */ /* 0x000e64000800007f */
[----:B-1----:R-:W-:Y:S05]  /*1ceb0*/  @!P0 BRA `(.L_x_2539) ;  /* 0xfffffffc00f08947 */ /* 0x002fea000383ffff */
[----:B------:R-:W-:Y:S05]  /*1cec0*/  BRA `(.L_x_2609) ;  /* 0xffffffdc009c7947 */ /* 0x000fea000383ffff */
.L_x_2540:
        /* <DEDUP_REMOVED lines=11> */
.L_x_2611:
[----:B------:R-:W-:Y:S05]  /*1cf80*/  BSYNC B0 ;  /* 0x0000000000007941 */ /* 0x000fea0003800000 */
.L_x_2610:
[----:B------:R-:W-:Y:S05]  /*1cf90*/  BRA `(.L_x_2612) ;  /* 0xffffffdc00847947 */ /* 0x000fea000383ffff */
.L_x_2543:
[----:B------:R-:W-:Y:S01]  /*1cfa0*/  BSSY B1, `(.L_x_2613) ;  /* 0x0000006000017945 */ /* 0x000fe20003800000 */
[----:B------:R-:W-:-:S07]  /*1cfb0*/  IMAD.MOV.U32 R15, RZ, RZ, -0x1 ;  /* 0xffffffffff0f7424 */ /* 0x000fce00078e00ff */
[----:B01----:R-:W-:Y:S05]  /*1cfc0*/  WARPSYNC.COLLECTIVE R15, `(.L_x_2614) ;  /* 0x000000000f0c7348 */ /* 0x003fea0003c00000 */
[----:B------:R-:W-:Y:S02]  /*1cfd0*/  ELECT P6, UR62, PT ;  /* 0x00000000003e782f */ /* 0x000fe400038c0000 */
[----:B------:R-:W-:Y:S01]  /*1cfe0*/  MOV R14, UR62 ;  /* 0x0000003e000e7c02 */ /* 0x000fe20008000f00 */
[----:B01----:R-:W-:Y:S10]  /*1cff0*/  ENDCOLLECTIVE ;  /* 0x000000000000791b */ /* 0x003ff40003800000 */
.L_x_2614:
[----:B------:R-:W-:Y:S05]  /*1d000*/  BSYNC B1 ;  /* 0x0000000000017941 */ /* 0x000fea0003800000 */
.L_x_2613:
[----:B------:R-:W-:Y:S05]  /*1d010*/  BRA `(.L_x_2615) ;  /* 0xffffffdc007c7947 */ /* 0x000fea000383ffff */
.L_x_2545:
[----:B0-----:R0:W1:Y:S02]  /*1d020*/  SYNCS.PHASECHK.TRANS64.TRYWAIT P0, [R6+URZ], R5 ;  /* 0x00000005060075a7 */ /* 0x001064000800017f */
[----:B-1----:R-:W-:Y:S05]  /*1d030*/  @!P0 NANOSLEEP.SYNCS 0x989680 ;  /* 0x009896800000895d */ /* 0x002fea0003900000 */
[----:B------:R-:W1:Y:S02]  /*1d040*/  @!P0 SYNCS.PHASECHK.TRANS64 P0, [R6+URZ], R5 ;  /* 0x00000005060085a7 */ /* 0x000e64000800007f */
[----:B-1----:R-:W-:Y:S05]  /*1d050*/  @!P0 BRA `(.L_x_2545) ;  /* 0xfffffffc00f08947 */ /* 0x002fea000383ffff */
[----:B------:R-:W-:Y:S05]  /*1d060*/  BRA `(.L_x_2616) ;  /* 0xffffffdc00bc7947 */ /* 0x000fea000383ffff */
.L_x_2546:
[----:B-1----:R1:W2:Y:S02]  /*1d070*/  SYNCS.PHASECHK.TRANS64.TRYWAIT P0, [R7+URZ], R2 ;  /* 0x00000002070075a7 */ /* 0x0022a4000800017f */
[----:B--2---:R-:W-:Y:S05]  /*1d080*/  @!P0 NANOSLEEP.SYNCS 0x989680 ;  /* 0x009896800000895d */ /* 0x004fea0003900000 */
[----:B------:R-:W2:Y:S02]  /*1d090*/  @!P0 SYNCS.PHASECHK.TRANS64 P0, [R7+URZ], R2 ;  /* 0x00000002070085a7 */ /* 0x000ea4000800007f */
[----:B--2---:R-:W-:Y:S05]  /*1d0a0*/  @!P0 BRA `(.L_x_2546) ;  /* 0xfffffffc00f08947 */ /* 0x004fea000383ffff */
[----:B------:R-:W-:Y:S05]  /*1d0b0*/  BRA `(.L_x_2617) ;  /* 0xffffffdc00b07947 */ /* 0x000fea000383ffff */
.L_x_2548:
[----:B--2---:R2:W3:Y:S02]  /*1d0c0*/  SYNCS.PHASECHK.TRANS64.TRYWAIT P0, [R4+URZ], R5 ;  /* 0x00000005040075a7 */ /* 0x0044e4000800017f */
[----:B---3--:R-:W-:Y:S05]  /*1d0d0*/  @!P0 NANOSLEEP.SYNCS 0x989680 ;  /* 0x009896800000895d */ /* 0x008fea0003900000 */
[----:B------:R-:W3:Y:S02]  /*1d0e0*/  @!P0 SYNCS.PHASECHK.TRANS64 P0, [R4+URZ], R5 ;  /* 0x00000005040085a7 */ /* 0x000ee4000800007f */
[----:B---3--:R-:W-:Y:S05]  /*1d0f0*/  @!P0 BRA `(.L_x_2548) ;  /* 0xfffffffc00f08947 */ /* 0x008fea000383ffff */
[----:B------:R-:W-:Y:S05]  /*1d100*/  BRA `(.L_x_2618) ;  /* 0xffffffdc00b47947 */ /* 0x000fea000383ffff */
.L_x_2619:
        /* <DEDUP_REMOVED lines=15> */
.L_x_14846:


//--------------------- .text._ZN7cutlass13device_kernelIN5flash11enable_sm90INS1_16FlashAttnFwdSm90INS1_25CollectiveMainloopFwdSm90ILi2EN4cute5tupleIJNS5_1CILi1EEES8_S8_EEENS6_IJNS7_ILi128EEENS7_ILi80EEENS7_ILi256EEEEEELi256ENS_6half_tEfNS_4arch4Sm90ELb1ELb0ELb0ELb1ELb0ELb1ELb0ELb1ELb1ELb1ELb1ELb0EEENS1_21CollectiveEpilogueFwdINS6_IJSA_SC_SB_EEES9_SE_SG_Li256ELb1ELb1ELb1ELb0EEENS1_36VarlenDynamicPersistentTileSchedulerILi128ELi80ELi256ELi128ELb1ELb1ELb1ELb1ELb1ELb1EEEEEEEEEvNT_6ParamsE --------------------------
	.section	.text._ZN7cutlass13device_kernelIN5flash11enable_sm90INS1_16FlashAttnFwdSm90INS1_25CollectiveMainloopFwdSm90ILi2EN4cute5tupleIJNS5_1CILi1EEES8_S8_EEENS6_IJNS7_ILi128EEENS7_ILi80EEENS7_ILi256EEEEEELi256ENS_6half_tEfNS_4arch4Sm90ELb1ELb0ELb0ELb1ELb0ELb1ELb0ELb1ELb1ELb1ELb1ELb0EEENS1_21CollectiveEpilogueFwdINS6_IJSA_SC_SB_EEES9_SE_SG_Li256ELb1ELb1ELb1ELb0EEENS1_36VarlenDynamicPersistentTileSchedulerILi128ELi80ELi256ELi128ELb1ELb1ELb1ELb1ELb1ELb1EEEEEEEEEvNT_6ParamsE,"ax",@progbits
	.align	128
.text._ZN7cutlass13device_kernelIN5flash11enable_sm90INS1_16FlashAttnFwdSm90INS1_25CollectiveMainloopFwdSm90ILi2EN4cute5tupleIJNS5_1CILi1EEES8_S8_EEENS6_IJNS7_ILi128EEENS7_ILi80EEENS7_ILi256EEEEEELi256ENS_6half_tEfNS_4arch4Sm90ELb1ELb0ELb0ELb1ELb0ELb1ELb0ELb1ELb1ELb1ELb1ELb0EEENS1_21CollectiveEpilogueFwdINS6_IJSA_SC_SB_EEES9_SE_SG_Li256ELb1ELb1ELb1ELb0EEENS1_36VarlenDynamicPersistentTileSchedulerILi128ELi80ELi256ELi128ELb1ELb1ELb1ELb1ELb1ELb1EEEEEEEEEvNT_6ParamsE:
        .type           _ZN7cutlass13device_kernelIN5flash11enable_sm90INS1_16FlashAttnFwdSm90INS1_25CollectiveMainloopFwdSm90ILi2EN4cute5tupleIJNS5_1CILi1EEES8_S8_EEENS6_IJNS7_ILi128EEENS7_ILi80EEENS7_ILi256EEEEEELi256ENS_6half_tEfNS_4arch4Sm90ELb1ELb0ELb0ELb1ELb0ELb1ELb0ELb1ELb1ELb1ELb1ELb0EEENS1_21CollectiveEpilogueFwdINS6_IJSA_SC_SB_EEES9_SE_SG_Li256ELb1ELb1ELb1ELb0EEENS1_36VarlenDynamicPersistentTileSchedulerILi128ELi80ELi256ELi128ELb1ELb1ELb1ELb1ELb1ELb1EEEEEEEEEvNT_6ParamsE,@function
        .size           _ZN7cutlass13device_kernelIN5flash11enable_sm90INS1_16FlashAttnFwdSm90INS1_25CollectiveMainloopFwdSm90ILi2EN4cute5tupleIJNS5_1CILi1EEES8_S8_EEENS6_IJNS7_ILi128EEENS7_ILi80EEENS7_ILi256EEEEEELi256ENS_6half_tEfNS_4arch4Sm90ELb1ELb0ELb0ELb1ELb0ELb1ELb0ELb1ELb1ELb1ELb1ELb0EEENS1_21CollectiveEpilogueFwdINS6_IJSA_SC_SB_EEES9_SE_SG_Li256ELb1ELb1ELb1ELb0EEENS1_36VarlenDynamicPersistentTileSchedulerILi128ELi80ELi256ELi128ELb1ELb1ELb1ELb1ELb1ELb1EEEEEEEEEvNT_6ParamsE,(.L_x_14847 - _ZN7cutlass13device_kernelIN5flash11enable_sm90INS1_16FlashAttnFwdSm90INS1_25CollectiveMainloopFwdSm90ILi2EN4cute5tupleIJNS5_1CILi1EEES8_S8_EEENS6_IJNS7_ILi128EEENS7_ILi80EEENS7_ILi256EEEEEELi256ENS_6half_tEfNS_4arch4Sm90ELb1ELb0ELb0ELb1ELb0ELb1ELb0ELb1ELb1ELb1ELb1ELb0EEENS1_21CollectiveEpilogueFwdINS6_IJSA_SC_SB_EEES9_SE_SG_Li256ELb1ELb1ELb1ELb0EEENS1_36VarlenDynamicPersistentTileSchedulerILi128ELi80ELi256ELi128ELb1ELb1ELb1ELb1ELb1ELb1EEEEEEEEEvNT_6ParamsE)
        .other          _ZN7cutlass13device_kernelIN5flash11enable_sm90INS1_16FlashAttnFwdSm90INS1_25CollectiveMainloopFwdSm90ILi2EN4cute5tupleIJNS5_1CILi1EEES8_S8_EEENS6_IJNS7_ILi128EEENS7_ILi80EEENS7_ILi256EEEEEELi256ENS_6half_tEfNS_4arch4Sm90ELb1ELb0ELb0ELb1ELb0ELb1ELb0ELb1ELb1ELb1ELb1ELb0EEENS1_21CollectiveEpilogueFwdINS6_IJSA_SC_SB_EEES9_SE_SG_Li256ELb1ELb1ELb1ELb0EEENS1_36VarlenDynamicPersistentTileSchedulerILi128ELi80ELi256ELi128ELb1ELb1ELb1ELb1ELb1ELb1EEEEEEEEEvNT_6ParamsE,@"STO_CUDA_ENTRY STV_DEFAULT"
_ZN7cutlass13device_kernelIN5flash11enable_sm90INS1_16FlashAttnFwdSm90INS1_25CollectiveMainloopFwdSm90ILi2EN4cute5tupleIJNS5_1CILi1EEES8_S8_EEENS6_IJNS7_ILi128EEENS7_ILi80EEENS7_ILi256EEEEEELi256ENS_6half_tEfNS_4arch4Sm90ELb1ELb0ELb0ELb1ELb0ELb1ELb0ELb1ELb1ELb1ELb1ELb0EEENS1_21CollectiveEpilogueFwdINS6_IJSA_SC_SB_EEES9_SE_SG_Li256ELb1ELb1ELb1ELb0EEENS1_36VarlenDynamicPersistentTileSchedulerILi128ELi80ELi256ELi128ELb1ELb1ELb1ELb1ELb1ELb1EEEEEEEEEvNT_6ParamsE:
        /* <DEDUP_REMOVED lines=24> */
.L_x_2621:
[----:B------:R-:W-:Y:S05]  /*0180*/  BSYNC B0 ;  /* 0x0000000000007941 */ /* 0x000fea0003800000 */
.L_x_2620:
        /* <DEDUP_REMOVED lines=41> */
.L_x_2622:
        /* <DEDUP_REMOVED lines=22> */
.L_x_2623:
        /* <DEDUP_REMOVED lines=18> */
.L_x_2624:
        /* <DEDUP_REMOVED lines=22> */
.L_x_2625:
        /* <DEDUP_REMOVED lines=22> */
.L_x_2626:
        /* <DEDUP_REMOVED lines=9> */
.L_x_2629:
        /* <DEDUP_REMOVED lines=16> */
[----:B------:R-:W-:Y:S01]  /*0af0*/  VIADD R6, R6, 0xffffff80 ;  /* 0xffffff8006067836 */ /* 0x000fe20000000000 */
[----:B------:R-:W-:Y:S02]  /*0b00*/  R2UR UR4, R16 ;  /* 0x00000000100472ca */ /* 0x000fe400000e0000 */
[----:B------:R-:W-:Y:S02]  /*0b10*/  CS2R R218, SRZ ;  /* 0x0000000000da7805 */ /* 0x000fe4000001ff00 */
[----:B------:R-:W-:Y:S01]  /*0b20*/  MOV R17, RZ ;  /* 0x000000ff00117202 */ /* 0x000fe20000000f00 */
[----:B------:R-:W-:Y:S01]  /*0b30*/  IMAD.MOV.U32 R216, RZ, RZ, RZ ;  /* 0x000000ffffd87224 */ /* 0x000fe200078e00ff */
[----:B------:R-:W-:-:S04]  /*0b40*/  SHF.R.S32.HI R3, RZ, 0x1f, R6 ;  /* 0x0000001fff037819 */ /* 0x000fc80000011406 */
[CC--:B------:R-:W-:Y:S02]  /*0b50*/  LEA.HI R4, R3.reuse, R6.reuse, RZ, 0x5 ;  /* 0x0000000603047211 */ /* 0x0c0fe400078f28ff */
[CC--:B------:R-:W-:Y:S02]  /*0b60*/  LEA.HI R212, R3.reuse, R6.reuse, RZ, 0x3 ;  /* 0x0000000603d47211 */ /* 0x0c0fe400078f18ff */
[CC--:B0-----:R-:W-:Y:S01]  /*0b70*/  LEA.HI R2, R3.reuse, R6.reuse, RZ, 0x4 ;  /* 0x0000000603027211 */ /* 0x0c1fe200078f20ff */
[----:B------:R-:W-:Y:S01]  /*0b80*/  IMAD.SHL.U32 R5, R4, 0x20, RZ ;  /* 0x0000002004057824 */ /* 0x000fe200078e00ff */
[CC--:B------:R-:W-:Y:S01]  /*0b90*/  LEA.HI R10, R3.reuse, R6.reuse, RZ, 0x2 ;  /* 0x00000006030a7211 */ /* 0x0c0fe200078f10ff */
[----:B------:R-:W-:Y:S01]  /*0ba0*/  UIADD3 UR4, UR4, 0x14400, URZ ;  /* 0x0001440004047890 */ /* 0x000fe2000fffe03f */
[----:B------:R-:W-:Y:S02]  /*0bb0*/  LEA.HI R8, R3, R6, RZ, 0x6 ;  /* 0x0000000603087211 */ /* 0x000fe400078f30ff */
[----:B------:R-:W-:-:S02]  /*0bc0*/  LOP3.LUT R7, R212, 0xfffffff8, RZ, 0xc0, !PT ;  /* 0xfffffff8d4077812 */ /* 0x000fc400078ec0ff */
[----:B------:R-:W-:Y:S01]  /*0bd0*/  LOP3.LUT R11, R10, 0xfffffffc, RZ, 0xc0, !PT ;  /* 0xfffffffc0a0b7812 */ /* 0x000fe200078ec0ff */
[----:B------:R-:W-:Y:S01]  /*0be0*/  IMAD.SHL.U32 R8, R8, 0x8, RZ ;  /* 0x0000000808087824 */ /* 0x000fe200078e00ff */
[----:B------:R-:W-:Y:S01]  /*0bf0*/  SHF.R.S32.HI R212, RZ, 0x3, R212 ;  /* 0x00000003ffd47819 */ /* 0x000fe200000114d4 */
[C---:B------:R-:W-:Y:S01]  /*0c00*/  IMAD.IADD R18, R6.reuse, 0x1, -R7 ;  /* 0x0000000106127824 */ /* 0x040fe200078e0a07 */
[----:B------:R-:W-:Y:S01]  /*0c10*/  LOP3.LUT R7, R5, 0xfffffc00, RZ, 0xc0, !PT ;  /* 0xfffffc0005077812 */ /* 0x000fe200078ec0ff */
[----:B------:R-:W-:Y:S01]  /*0c20*/  IMAD.IADD R10, R6, 0x1, -R11 ;  /* 0x00000001060a7824 */ /* 0x000fe200078e0a0b */
[----:B------:R-:W-:Y:S01]  /*0c30*/  SHF.R.S32.HI R5, RZ, 0x4, R2 ;  /* 0x00000004ff057819 */ /* 0x000fe20000011402 */
[----:B------:R-:W-:Y:S01]  /*0c40*/  IMAD.SHL.U32 R22, R18, 0x4, RZ ;  /* 0x0000000412167824 */ /* 0x000fe200078e00ff */
[----:B------:R-:W-:Y:S02]  /*0c50*/  LOP3.LUT R227, R8, 0xfffffe00, RZ, 0xc0, !PT ;  /* 0xfffffe0008e37812 */ /* 0x000fe400078ec0ff */
[----:B------:R-:W-:Y:S01]  /*0c60*/  LEA.HI R12, R10, R10, RZ, 0x1 ;  /* 0x0000000a0a0c7211 */ /* 0x000fe200078f08ff */
[C---:B------:R-:W-:Y:S01]  /*0c70*/  VIADD R215, R22.reuse, 0x20 ;  /* 0x0000002016d77836 */ /* 0x040fe20000000000 */
[C---:B------:R-:W-:Y:S01]  /*0c80*/  IADD3 R214, R22.reuse, 0x40, RZ ;  /* 0x0000004016d67810 */ /* 0x040fe20007ffe0ff */
[----:B------:R-:W-:Y:S01]  /*0c90*/  VIADD R217, R22, 0x60 ;  /* 0x0000006016d97836 */ /* 0x000fe20000000000 */
[----:B------:R-:W-:-:S03]  /*0ca0*/  SHF.R.S32.HI R23, RZ, 0x1f, R22 ;  /* 0x0000001fff177819 */ /* 0x000fc60000011416 */
[----:B------:R-:W-:Y:S01]  /*0cb0*/  IMAD.IADD R213, R22, 0x1, R214 ;  /* 0x0000000116d57824 */ /* 0x000fe200078e02d6 */
[----:B--2---:R-:W-:Y:S02]  /*0cc0*/  R2UR UR5, R0 ;  /* 0x00000000000572ca */ /* 0x004fe400000e0000 */
[----:B------:R-:W-:Y:S02]  /*0cd0*/  LEA.HI R0, R3, R6, RZ, 0x7 ;  /* 0x0000000603007211 */ /* 0x000fe400078f38ff */
[----:B------:R-:W-:Y:S02]  /*0ce0*/  LOP3.LUT R3, R2, 0x3fffff0, RZ, 0xc0, !PT ;  /* 0x03fffff002037812 */ /* 0x000fe400078ec0ff */
[----:B------:R-:W-:Y:S02]  /*0cf0*/  LOP3.LUT R9, R0, 0xffffff80, RZ, 0xc0, !PT ;  /* 0xffffff8000097812 */ /* 0x000fe400078ec0ff */
[----:B------:R-:W-:Y:S01]  /*0d00*/  LEA.HI R2, R2, R5, RZ, 0x1 ;  /* 0x0000000502027211 */ /* 0x000fe200078f08ff */
[C---:B------:R-:W-:Y:S01]  /*0d10*/  IMAD.IADD R4, R6.reuse, 0x1, -R3 ;  /* 0x0000000106047824 */ /* 0x040fe200078e0a03 */
[----:B------:R-:W-:-:S02]  /*0d20*/  IADD3 R21, R6, -R9, RZ ;  /* 0x8000000906157210 */ /* 0x000fc40007ffe0ff */
[----:B------:R-:W-:Y:S01]  /*0d30*/  LOP3.LUT R2, R2, 0x1ffffffe, RZ, 0xc0, !PT ;  /* 0x1ffffffe02027812 */ /* 0x000fe200078ec0ff */
[----:B------:R-:W-:Y:S01]  /*0d40*/  IMAD R7, R4, 0x40, R7 ;  /* 0x0000004004077824 */ /* 0x000fe200078e0207 */
[----:B------:R-:W-:Y:S01]  /*0d50*/  SHF.R.S32.HI R6, RZ, 0x1f, R21 ;  /* 0x0000001fff067819 */ /* 0x000fe20000011415 */
[----:B------:R-:W-:Y:S01]  /*0d60*/  STL [R1+0xa4], R21 ;  /* 0x0000a41501007387 */ /* 0x000fe20000100800 */
[----:B------:R-:W-:Y:S01]  /*0d70*/  SHF.R.S32.HI R3, RZ, 0x7, R0 ;  /* 0x00000007ff037819 */ /* 0x000fe20000011400 */
[----:B------:R-:W-:Y:S01]  /*0d80*/  IMAD.IADD R2, R5, 0x1, -R2 ;  /* 0x0000000105027824 */ /* 0x000fe200078e0a02 */
[----:B------:R-:W-:Y:S01]  /*0d90*/  LEA.HI R9, R6, R21, RZ, 0x2 ;  /* 0x0000001506097211 */ /* 0x000fe200078f10ff */
[----:B------:R-:W-:Y:S01]  /*0da0*/  VIADD R5, R212, 0x20 ;  /* 0x00000020d4057836 */ /* 0x000fe20000000000 */
[----:B------:R-:W-:Y:S01]  /*0db0*/  LEA.HI R0, R0, R3, RZ, 0x1 ;  /* 0x0000000300007211 */ /* 0x000fe200078f08ff */
[----:B------:R-:W-:Y:S01]  /*0dc0*/  IMAD R2, R2, 0x8, R7 ;  /* 0x0000000802027824 */ /* 0x000fe200078e0207 */
[--C-:B------:R-:W-:Y:S01]  /*0dd0*/  SHF.R.S32.HI R4, RZ, 0x2, R9.reuse ;  /* 0x00000002ff047819 */ /* 0x100fe20000011409 */
[----:B------:R0:W-:Y:S01]  /*0de0*/  STL [R1+0x60], R18 ;  /* 0x0000601201007387 */ /* 0x0001e20000100800 */
[----:B------:R-:W-:Y:S01]  /*0df0*/  SHF.R.S32.HI R11, RZ, 0x1f, R9 ;  /* 0x0000001fff0b7819 */ /* 0x000fe20000011409 */
[----:B------:R-:W-:Y:S01]  /*0e00*/  IMAD.SHL.U32 R223, R5, 0x40, RZ ;  /* 0x0000004005df7824 */ /* 0x000fe200078e00ff */
[----:B------:R-:W-:Y:S01]  /*0e10*/  LOP3.LUT R0, R0, 0x3fffffe, RZ, 0xc0, !PT ;  /* 0x03fffffe00007812 */ /* 0x000fe200078ec0ff */
[----:B------:R1:W-:Y:S01]  /*0e20*/  STL [R1+0xbc], R2 ;  /* 0x0000bc0201007387 */ /* 0x0003e20000100800 */
[----:B------:R-:W-:Y:S01]  /*0e30*/  LEA.HI R11, R11, R4, RZ, 0x3 ;  /* 0x000000040b0b7211 */ /* 0x000fe200078f18ff */
[----:B------:R-:W-:Y:S01]  /*0e40*/  ULOP3.LUT UR5, UR5, 0x1, URZ, 0xfc, !UPT ;  /* 0x0000000105057892 */ /* 0x000fe2000f8efc3f */
[----:B------:R-:W-:-:S02]  /*0e50*/  IADD3 R0, R3, -R0, RZ ;  /* 0x8000000003007210 */ /* 0x000fc40007ffe0ff */
[----:B------:R-:W-:Y:S01]  /*0e60*/  LOP3.LUT R11, R11, 0xfffffff8, RZ, 0xc0, !PT ;  /* 0xfffffff80b0b7812 */ /* 0x000fe200078ec0ff */
[----:B0-----:R-:W-:Y:S01]  /*0e70*/  IMAD.SHL.U32 R18, R18, 0x8, RZ ;  /* 0x0000000812127824 */ /* 0x001fe200078e00ff */
[----:B------:R-:W-:Y:S02]  /*0e80*/  LEA.HI R6, R6, R21, RZ, 0x5 ;  /* 0x0000001506067211 */ /* 0x000fe400078f28ff */
[----:B------:R-:W-:Y:S01]  /*0e90*/  LOP3.LUT R3, R12, 0x1ffffffe, RZ, 0xc0, !PT ;  /* 0x1ffffffe0c037812 */ /* 0x000fe200078ec0ff */
[----:B------:R-:W-:Y:S01]  /*0ea0*/  IMAD.IADD R11, R4, 0x1, -R11 ;  /* 0x00000001040b7824 */ /* 0x000fe200078e0a0b */
[----:B------:R-:W-:Y:S01]  /*0eb0*/  SHF.R.S32.HI R4, RZ, 0x1f, R213 ;  /* 0x0000001fff047819 */ /* 0x000fe200000114d5 */
[----:B------:R-:W-:Y:S01]  /*0ec0*/  IMAD.SHL.U32 R12, R212, 0x40, RZ ;  /* 0x00000040d40c7824 */ /* 0x000fe200078e00ff */
[----:B-1----:R-:W-:Y:S01]  /*0ed0*/  SHF.R.S32.HI R2, RZ, 0x1f, R5 ;  /* 0x0000001fff027819 */ /* 0x002fe20000011405 */
[----:B------:R-:W-:Y:S01]  /*0ee0*/  IMAD.IADD R235, R10, 0x1, -R3 ;  /* 0x000000010aeb7824 */ /* 0x000fe200078e0a03 */
[----:B------:R-:W-:Y:S01]  /*0ef0*/  LEA.HI R8, R4, R213, RZ, 0x3 ;  /* 0x000000d504087211 */ /* 0x000fe200078f18ff */
[----:B------:R-:W-:Y:S01]  /*0f00*/  VIADD R10, R212, 0x40 ;  /* 0x00000040d40a7836 */ /* 0x000fe20000000000 */
[----:B------:R-:W-:Y:S01]  /*0f10*/  SHF.R.S32.HI R6, RZ, 0x5, R6 ;  /* 0x00000005ff067819 */ /* 0x000fe20000011406 */
[----:B------:R-:W-:Y:S01]  /*0f20*/  VIADD R220, R18, 0x80 ;  /* 0x0000008012dc7836 */ /* 0x000fe20000000000 */
[----:B------:R-:W-:Y:S01]  /*0f30*/  LEA.HI R2, R2, R5, RZ, 0x3 ;  /* 0x0000000502027211 */ /* 0x000fe200078f18ff */
[----:B------:R-:W-:Y:S01]  /*0f40*/  IMAD.SHL.U32 R222, R10, 0x40, RZ ;  /* 0x000000400ade7824 */ /* 0x000fe200078e00ff */
[----:B------:R-:W-:Y:S01]  /*0f50*/  LEA.HI R5, R4, R213, RZ, 0x6 ;  /* 0x000000d504057211 */ /* 0x000fe200078f30ff */
[----:B------:R-:W-:Y:S01]  /*0f60*/  IMAD R11, R6, 0x10, R11 ;  /* 0x00000010060b7824 */ /* 0x000fe200078e020b */
[----:B------:R-:W-:Y:S01]  /*0f70*/  LOP3.LUT R3, R12, 0x1c0, RZ, 0xc0, !PT ;  /* 0x000001c00c037812 */ /* 0x000fe200078ec0ff */
[----:B------:R-:W-:Y:S01]  /*0f80*/  VIADD R221, R18, 0xc0 ;  /* 0x000000c012dd7836 */ /* 0x000fe20000000000 */
[----:B------:R-:W-:Y:S01]  /*0f90*/  LOP3.LUT R4, R8, 0x38, RZ, 0xc0, !PT ;  /* 0x0000003808047812 */ /* 0x000fe200078ec0ff */
[----:B------:R-:W-:Y:S01]  /*0fa0*/  IMAD.SHL.U32 R6, R5, 0x80, RZ ;  /* 0x0000008005067824 */ /* 0x000fe200078e00ff */
[----:B------:R-:W-:Y:S01]  /*0fb0*/  SHF.R.U32.HI R228, RZ, 0x3, R3 ;  /* 0x00000003ffe47819 */ /* 0x000fe20000011603 */
[----:B------:R-:W-:Y:S01]  /*0fc0*/  IMAD R11, R0, 0x40, R11 ;  /* 0x00000040000b7824 */ /* 0x000fe200078e020b */
[----:B------:R-:W-:Y:S01]  /*0fd0*/  LOP3.LUT R5, R4, 0x1c0, R12, 0xf8, !PT ;  /* 0x000001c004057812 */ /* 0x000fe200078ef80c */
[----:B------:R-:W-:Y:S01]  /*0fe0*/  IMAD.U32 R0, RZ, RZ, UR5 ;  /* 0x00000005ff007e24 */ /* 0x000fe2000f8e00ff */
[----:B------:R-:W-:Y:S01]  /*0ff0*/  SHF.L.U32 R2, R2, 0x6, RZ ;  /* 0x0000000602027819 */ /* 0x000fe200000006ff */
[----:B------:R-:W-:Y:S01]  /*1000*/  IMAD R235, R235, 0x8, R11 ;  /* 0x00000008ebeb7824 */ /* 0x000fe200078e020b */
[----:B------:R-:W-:Y:S01]  /*1010*/  LOP3.LUT R6, R6, 0xffffe000, RZ, 0xc0, !PT ;  /* 0xffffe00006067812 */ /* 0x000fe200078ec0ff */
[----:B------:R-:W-:Y:S01]  /*1020*/  STL [R1+0xb8], R11 ;  /* 0x0000b80b01007387 */ /* 0x000fe20000100800 */
[----:B------:R-:W-:-:S02]  /*1030*/  LOP3.LUT R5, R5, R228, RZ, 0x3c, !PT ;  /* 0x000000e405057212 */ /* 0x000fc400078e3cff */
[----:B------:R-:W-:Y:S01]  /*1040*/  LOP3.LUT R223, R223, 0x1c0, RZ, 0xc0, !PT ;  /* 0x000001c0dfdf7812 */ /* 0x000fe200078ec0ff */
[----:B------:R-:W-:Y:S01]  /*1050*/  STL [R1+0x78], RZ ;  /* 0x000078ff01007387 */ /* 0x000fe20000100800 */
[----:B------:R-:W-:Y:S02]  /*1060*/  LOP3.LUT R226, R2, 0xfffffe00, RZ, 0xc0, !PT ;  /* 0xfffffe0002e27812 */ /* 0x000fe400078ec0ff */
[----:B------:R-:W-:Y:S01]  /*1070*/  IADD3 R2, R5, R6, R227 ;  /* 0x0000000605027210 */ /* 0x000fe20007ffe0e3 */
[----:B------:R-:W-:Y:S01]  /*1080*/  IMAD.MOV.U32 R5, RZ, RZ, R13 ;  /* 0x000000ffff057224 */ /* 0x000fe200078e000d */
[----:B------:R-:W-:Y:S01]  /*1090*/  MOV R13, UR4 ;  /* 0x00000004000d7c02 */ /* 0x000fe20008000f00 */
[----:B------:R0:W-:Y:S01]  /*10a0*/  STL [R1+0x5c], R0 ;  /* 0x00005c0001007387 */ /* 0x0001e20000100800 */
[----:B------:R-:W-:Y:S02]  /*10b0*/  SHF.R.U32.HI R20, RZ, 0x3, R223 ;  /* 0x00000003ff147819 */ /* 0x000fe400000116df */
[----:B------:R-:W-:Y:S01]  /*10c0*/  LOP3.LUT R7, R223, 0x38, R8, 0xf8, !PT ;  /* 0x00000038df077812 */ /* 0x000fe200078ef808 */
[----:B------:R1:W-:Y:S01]  /*10d0*/  STL [R1+0x90], R13 ;  /* 0x0000900d01007387 */ /* 0x0003e20000100800 */
[----:B------:R-:W-:-:S02]  /*10e0*/  LOP3.LUT R222, R222, 0x1c0, RZ, 0xc0, !PT ;  /* 0x000001c0dede7812 */ /* 0x000fc400078ec0ff */
[----:B------:R-:W-:Y:S02]  /*10f0*/  LOP3.LUT R7, R7, R20, RZ, 0x3c, !PT ;  /* 0x0000001407077212 */ /* 0x000fe400078e3cff */
[----:B------:R-:W-:Y:S02]  /*1100*/  LOP3.LUT R236, R3, 0x38, R18, 0xf8, !PT ;  /* 0x0000003803ec7812 */ /* 0x000fe400078ef812 */
[----:B0-----:R-:W-:Y:S02]  /*1110*/  SHF.R.S32.HI R0, RZ, 0x1f, R10 ;  /* 0x0000001fff007819 */ /* 0x001fe4000001140a */
[----:B------:R-:W-:Y:S01]  /*1120*/  IADD3 R4, R7, R6, R226 ;  /* 0x0000000607047210 */ /* 0x000fe20007ffe0e2 */
[----:B------:R-:W-:Y:S01]  /*1130*/  IMAD.MOV.U32 R6, RZ, RZ, R14 ;  /* 0x000000ffff067224 */ /* 0x000fe200078e000e */
[----:B-1----:R-:W-:Y:S01]  /*1140*/  SHF.R.S32.HI R13, RZ, 0x1f, R215 ;  /* 0x0000001fff0d7819 */ /* 0x002fe200000114d7 */
[----:B------:R-:W-:Y:S01]  /*1150*/  IMAD.MOV.U32 R7, RZ, RZ, R15 ;  /* 0x000000ffff077224 */ /* 0x000fe200078e000f */
[----:B------:R-:W-:-:S02]  /*1160*/  LEA.HI R0, R0, R10, RZ, 0x3 ;  /* 0x0000000a00007211 */ /* 0x000fc400078f18ff */
[----:B------:R-:W-:Y:S01]  /*1170*/  SHF.R.S32.HI R14, RZ, 0x1f, R214 ;  /* 0x0000001fff0e7819 */ /* 0x000fe200000114d6 */
[----:B------:R0:W-:Y:S01]  /*1180*/  STL [R1+0x9c], R13 ;  /* 0x00009c0d01007387 */ /* 0x0001e20000100800 */
[----:B------:R-:W-:Y:S01]  /*1190*/  LOP3.LUT R3, R223, 0x38, R18, 0xf8, !PT ;  /* 0x00000038df037812 */ /* 0x000fe200078ef812 */
[----:B------:R-:W-:Y:S01]  /*11a0*/  IMAD.SHL.U32 R0, R0, 0x40, RZ ;  /* 0x0000004000007824 */ /* 0x000fe200078e00ff */
[----:B------:R-:W-:Y:S01]  /*11b0*/  SHF.R.S32.HI R12, RZ, 0x1f, R212 ;  /* 0x0000001fff0c7819 */ /* 0x000fe200000114d4 */
[----:B------:R1:W-:Y:S01]  /*11c0*/  STL [R1+0x98], R14 ;  /* 0x0000980e01007387 */ /* 0x0003e20000100800 */
[----:B------:R-:W-:Y:S02]  /*11d0*/  SHF.R.U32.HI R12, RZ, 0x3, R222 ;  /* 0x00000003ff0c7819 */ /* 0x000fe400000116de */
[----:B------:R-:W-:Y:S02]  /*11e0*/  LOP3.LUT R10, R222, 0x38, R18, 0xf8, !PT ;  /* 0x00000038de0a7812 */ /* 0x000fe400078ef812 */
[----:B------:R-:W-:-:S02]  /*11f0*/  LOP3.LUT R225, R0, 0xfffffe00, RZ, 0xc0, !PT ;  /* 0xfffffe0000e17812 */ /* 0x000fc400078ec0ff */
[----:B0-----:R-:W-:Y:S02]  /*1200*/  SHF.R.S32.HI R13, RZ, 0x1f, R217 ;  /* 0x0000001fff0d7819 */ /* 0x001fe400000114d9 */
[----:B------:R-:W-:Y:S02]  /*1210*/  LOP3.LUT R9, R9, 0x7ffffffc, RZ, 0xc0, !PT ;  /* 0x7ffffffc09097812 */ /* 0x000fe400078ec0ff */
[----:B-1----:R-:W-:Y:S01]  /*1220*/  SHF.R.S32.HI R14, RZ, 0x1f, R220 ;  /* 0x0000001fff0e7819 */ /* 0x002fe200000114dc */
[----:B------:R0:W-:Y:S01]  /*1230*/  STL [R1+0x94], R13 ;  /* 0x0000940d01007387 */ /* 0x0001e20000100800 */
[----:B------:R-:W-:Y:S02]  /*1240*/  LOP3.LUT R3, R226, R3, R20, 0xf6, !PT ;  /* 0x00000003e2037212 */ /* 0x000fe400078ef614 */
[----:B------:R-:W-:Y:S01]  /*1250*/  SHF.R.S32.HI R0, RZ, 0x3, R8 ;  /* 0x00000003ff007819 */ /* 0x000fe20000011408 */
[----:B------:R-:W-:Y:S01]  /*1260*/  STL [R1+0x84], R14 ;  /* 0x0000840e01007387 */ /* 0x000fe20000100800 */
[----:B------:R-:W-:-:S02]  /*1270*/  LOP3.LUT R10, R225, R10, R12, 0xf6, !PT ;  /* 0x0000000ae10a7212 */ /* 0x000fc400078ef60c */
[----:B------:R-:W-:Y:S02]  /*1280*/  IADD3 R9, R21, -R9, RZ ;  /* 0x8000000915097210 */ /* 0x000fe40007ffe0ff */
[----:B------:R-:W-:Y:S02]  /*1290*/  LEA R3, R3, UR4, 0x1 ;  /* 0x0000000403037c11 */ /* 0x000fe4000f8e08ff */
[----:B0-----:R-:W-:Y:S01]  /*12a0*/  SHF.R.S32.HI R13, RZ, 0x1f, R221 ;  /* 0x0000001fff0d7819 */ /* 0x001fe200000114dd */
[----:B------:R-:W-:Y:S01]  /*12b0*/  IMAD.SHL.U32 R234, R9, 0x2, RZ ;  /* 0x0000000209ea7824 */ /* 0x000fe200078e00ff */
[----:B------:R-:W-:Y:S02]  /*12c0*/  LOP3.LUT R44, R8, 0xfffffff8, RZ, 0xc0, !PT ;  /* 0xfffffff8082c7812 */ /* 0x000fe400078ec0ff */
[----:B------:R-:W-:Y:S01]  /*12d0*/  LOP3.LUT R236, R227, R236, R228, 0xf6, !PT ;  /* 0x000000ece3ec7212 */ /* 0x000fe200078ef6e4 */
[----:B------:R-:W-:Y:S01]  /*12e0*/  STL [R1+0x80], R13 ;  /* 0x0000800d01007387 */ /* 0x000fe20000100800 */
[C---:B------:R-:W-:Y:S01]  /*12f0*/  VIADD R42, R234.reuse, 0x18 ;  /* 0x00000018ea2a7836 */ /* 0x040fe20000000000 */
[C---:B------:R-:W-:Y:S01]  /*1300*/  IADD3 R40, R234.reuse, 0x28, RZ ;  /* 0x00000028ea287810 */ /* 0x040fe20007ffe0ff */
[C---:B------:R-:W-:Y:S01]  /*1310*/  VIADD R39, R234.reuse, 0x30 ;  /* 0x00000030ea277836 */ /* 0x040fe20000000000 */
[----:B------:R0:W-:Y:S01]  /*1320*/  STL [R1+0x64], R0 ;  /* 0x0000640001007387 */ /* 0x0001e20000100800 */
[C---:B------:R-:W-:Y:S01]  /*1330*/  VIADD R36, R234.reuse, 0x48 ;  /* 0x00000048ea247836 */ /* 0x040fe20000000000 */
[C---:B------:R-:W-:Y:S01]  /*1340*/  IADD3 R34, R234.reuse, 0x58, RZ ;  /* 0x00000058ea227810 */ /* 0x040fe20007ffe0ff */
[C---:B------:R-:W-:Y:S01]  /*1350*/  VIADD R33, R234.reuse, 0x60 ;  /* 0x00000060ea217836 */ /* 0x040fe20000000000 */
[----:B------:R1:W-:Y:S01]  /*1360*/  STL [R1+0xb0], R3 ;  /* 0x0000b00301007387 */ /* 0x0003e20000100800 */
[C---:B------:R-:W-:Y:S01]  /*1370*/  VIADD R30, R234.reuse, 0x78 ;  /* 0x00000078ea1e7836 */ /* 0x040fe20000000000 */
[C---:B------:R-:W-:Y:S01]  /*1380*/  IADD3 R28, R234.reuse, 0x88, RZ ;  /* 0x00000088ea1c7810 */ /* 0x040fe20007ffe0ff */
[C---:B------:R-:W-:Y:S01]  /*1390*/  VIADD R27, R234.reuse, 0x90 ;  /* 0x00000090ea1b7836 */ /* 0x040fe20000000000 */
[----:B------:R-:W-:Y:S01]  /*13a0*/  STL [R1+0x7c], R44 ;  /* 0x00007c2c01007387 */ /* 0x000fe20000100800 */
[----:B------:R-:W-:Y:S01]  /*13b0*/  VIADD R24, R234, 0xa8 ;  /* 0x000000a8ea187836 */ /* 0x000fe20000000000 */
[----:B0-----:R-:W-:Y:S01]  /*13c0*/  LEA R0, R10, UR4, 0x1 ;  /* 0x000000040a007c11 */ /* 0x001fe2000f8e08ff */
[C---:B------:R-:W-:Y:S01]  /*13d0*/  VIADD R15, R234.reuse, 0xc0 ;  /* 0x000000c0ea0f7836 */ /* 0x040fe20000000000 */
[----:B------:R-:W-:Y:S01]  /*13e0*/  SHF.R.S32.HI R10, RZ, 0x1f, R44 ;  /* 0x0000001fff0a7819 */ /* 0x000fe2000001142c */
[C---:B------:R-:W-:Y:S01]  /*13f0*/  VIADD R45, R234.reuse, 0x8 ;  /* 0x00000008ea2d7836 */ /* 0x040fe20000000000 */
[C---:B------:R-:W-:Y:S01]  /*1400*/  IADD3 R20, R234.reuse, 0xb8, RZ ;  /* 0x000000b8ea147810 */ /* 0x040fe20007ffe0ff */
[----:B------:R0:W-:Y:S01]  /*1410*/  STL [R1+0xa8], R0 ;  /* 0x0000a80001007387 */ /* 0x0001e20000100800 */
[C---:B-1----:R-:W-:Y:S01]  /*1420*/  VIADD R3, R234.reuse, 0xf0 ;  /* 0x000000f0ea037836 */ /* 0x042fe20000000000 */
[C---:B------:R-:W-:Y:S01]  /*1430*/  IADD3 R8, R234.reuse, 0xe8, RZ ;  /* 0x000000e8ea087810 */ /* 0x040fe20007ffe0ff */
[C---:B------:R-:W-:Y:S01]  /*1440*/  VIADD R43, R234.reuse, 0x10 ;  /* 0x00000010ea2b7836 */ /* 0x040fe20000000000 */
[----:B------:R1:W-:Y:S01]  /*1450*/  STL [R1+0xa0], R10 ;  /* 0x0000a00a01007387 */ /* 0x0003e20000100800 */
[C---:B------:R-:W-:Y:S01]  /*1460*/  VIADD R41, R234.reuse, 0x20 ;  /* 0x00000020ea297836 */ /* 0x040fe20000000000 */
[----:B------:R-:W-:Y:S01]  /*1470*/  SHF.R.S32.HI R3, RZ, 0x1f, R3 ;  /* 0x0000001fff037819 */ /* 0x000fe20000011403 */
[----:B------:R-:W-:Y:S01]  /*1480*/  VIADD R38, R234, 0x38 ;  /* 0x00000038ea267836 */ /* 0x000fe20000000000 */
[----:B------:R-:W-:Y:S01]  /*1490*/  LEA R3, R4, UR4, 0x1 ;  /* 0x0000000404037c11 */ /* 0x000fe2000f8e08ff */
[C---:B------:R-:W-:Y:S01]  /*14a0*/  VIADD R37, R234.reuse, 0x40 ;  /* 0x00000040ea257836 */ /* 0x040fe20000000000 */
[----:B------:R-:W-:Y:S01]  /*14b0*/  SHF.R.S32.HI R19, RZ, 0x1f, R18 ;  /* 0x0000001fff137819 */ /* 0x000fe20000011412 */
[----:B0-----:R-:W-:Y:S01]  /*14c0*/  VIADD R0, R234, 0xf8 ;  /* 0x000000f8ea007836 */ /* 0x001fe20000000000 */
[----:B------:R-:W-:Y:S01]  /*14d0*/  LEA R230, R236, UR4, 0x1 ;  /* 0x00000004ece67c11 */ /* 0x000fe2000f8e08ff */
[C---:B------:R-:W-:Y:S01]  /*14e0*/  VIADD R35, R234.reuse, 0x50 ;  /* 0x00000050ea237836 */ /* 0x040fe20000000000 */
[----:B-1----:R-:W-:Y:S01]  /*14f0*/  SHF.R.S32.HI R10, RZ, 0x1f, R42 ;  /* 0x0000001fff0a7819 */ /* 0x002fe2000001142a */
[C---:B------:R-:W-:Y:S01]  /*1500*/  VIADD R32, R234.reuse, 0x68 ;  /* 0x00000068ea207836 */ /* 0x040fe20000000000 */
[----:B------:R-:W-:Y:S01]  /*1510*/  SHF.R.S32.HI R0, RZ, 0x1f, R0 ;  /* 0x0000001fff007819 */ /* 0x000fe20000011400 */
[----:B------:R-:W-:Y:S01]  /*1520*/  VIADD R31, R234, 0x70 ;  /* 0x00000070ea1f7836 */ /* 0x000fe20000000000 */
[----:B------:R-:W-:Y:S01]  /*1530*/  LEA R0, R2, UR4, 0x1 ;  /* 0x0000000402007c11 */ /* 0x000fe2000f8e08ff */
[C---:B------:R-:W-:Y:S01]  /*1540*/  VIADD R29, R234.reuse, 0x80 ;  /* 0x00000080ea1d7836 */ /* 0x040fe20000000000 */
[----:B------:R-:W-:Y:S01]  /*1550*/  SHF.R.S32.HI R10, RZ, 0x1f, R39 ;  /* 0x0000001fff0a7819 */ /* 0x000fe20000011427 */
[C---:B------:R-:W-:Y:S01]  /*1560*/  VIADD R26, R234.reuse, 0x98 ;  /* 0x00000098ea1a7836 */ /* 0x040fe20000000000 */
[----:B------:R-:W-:Y:S01]  /*1570*/  SHF.R.S32.HI R10, RZ, 0x1f, R36 ;  /* 0x0000001fff0a7819 */ /* 0x000fe20000011424 */
[----:B------:R0:W-:Y:S01]  /*1580*/  STL [R1+0xb4], R0 ;  /* 0x0000b40001007387 */ /* 0x0001e20000100800 */
        /* <DEDUP_REMOVED lines=32> */
[----:B0-----:R-:W-:-:S07]  /*1790*/  SHF.R.S32.HI R8, RZ, 0x1f, R8 ;  /* 0x0000001fff087819 */ /* 0x001fce0000011408 */
.L_x_2893:
[----:B01--4-:R-:W0:Y:S01]  /*17a0*/  LDC.64 R2, c[0x0][0xc88] ;  /* 0x00032200ff027b82 */ /* 0x013e220000000a00 */
[----:B------:R-:W-:Y:S01]  /*17b0*/  ULDC.64 UR10, c[0x0][0x208] ;  /* 0x00008200000a7ab9 */ /* 0x000fe20000000a00 */
[----:B------:R-:W-:Y:S01]  /*17c0*/  ULDC.64 UR4, c[0x0][0xa28] ;  /* 0x00028a0000047ab9 */ /* 0x000fe20000000a00 */
[----:B------:R-:W-:Y:S01]  /*17d0*/  ULDC.64 UR8, c[0x0][0xa18] ;  /* 0x0002860000087ab9 */ /* 0x000fe20000000a00 */
[----:B------:R-:W-:Y:S01]  /*17e0*/  ULDC.64 UR6, c[0x0][0xa08] ;  /* 0x0002820000067ab9 */ /* 0x000fe20000000a00 */
[----:B0-----:R-:W-:-:S05]  /*17f0*/  IMAD.WIDE R2, R7, 0x4, R2 ;  /* 0x0000000407027825 */ /* 0x001fca00078e0202 */
[----:B--2--5:R-:W2:Y:S01]  /*1800*/  LDG.E R25, desc[UR10][R2.64] ;  /* 0x0000000a02197981 */ /* 0x024ea2000c1e1900 */
        /* <DEDUP_REMOVED lines=8> */
[C---:B---3--:R-:W-:Y:S02]  /*1890*/  LOP3.LUT R4, R6.reuse, 0xff000000, RZ, 0xc0, !PT ;  /* 0xff00000006047812 */ /* 0x048fe400078ec0ff */
[----:B------:R-:W-:Y:S02]  /*18a0*/  LOP3.LUT R237, R6, 0xffff, RZ, 0xc0, !PT ;  /* 0x0000ffff06ed7812 */ /* 0x000fe400078ec0ff */
[----:B--2---:R-:W-:Y:S01]  /*18b0*/  SHF.R.S32.HI R0, RZ, 0x1f, R25 ;  /* 0x0000001fff007819 */ /* 0x004fe20000011419 */
[C---:B------:R-:W-:Y:S01]  /*18c0*/  IMAD.SHL.U32 R28, R25.reuse, 0x4, RZ ;  /* 0x00000004191c7824 */ /* 0x040fe200078e00ff */
[C---:B------:R-:W-:Y:S01]  /*18d0*/  @P2 LEA R2, P3, R25.reuse, UR4, 0x2 ;  /* 0x0000000419022c11 */ /* 0x040fe2000f8610ff */
[----:B------:R-:W-:Y:S01]  /*18e0*/  STL [R1+0x6c], R25 ;  /* 0x00006c1901007387 */ /* 0x000fe20000100800 */
[C-C-:B------:R-:W-:Y:S01]  /*18f0*/  SHF.L.U64.HI R27, R25.reuse, 0x2, R0.reuse ;  /* 0x00000002191b7819 */ /* 0x140fe20000010200 */
[----:B------:R-:W-:Y:S01]  /*1900*/  ULDC UR4, c[0x0][0x288] ;  /* 0x0000a20000047ab9 */ /* 0x000fe20000000800 */
[----:B------:R-:W-:Y:S01]  /*1910*/  @P2 LEA.HI.X R3, R25, UR5, R0, 0x2, P3 ;  /* 0x0000000519032c11 */ /* 0x000fe200098f1400 */
[----:B------:R0:W-:Y:S01]  /*1920*/  STL [R1+0x8c], R0 ;  /* 0x00008c0001007387 */ /* 0x0001e20000100800 */
[----:B------:R-:W-:Y:S01]  /*1930*/  IMAD.U32 R232, RZ, RZ, UR4 ;  /* 0x00000004ffe87e24 */ /* 0x000fe2000f8e00ff */
[----:B------:R-:W-:Y:S01]  /*1940*/  ULDC.64 UR4, c[0x0][0x418] ;  /* 0x0001060000047ab9 */ /* 0x000fe20000000a00 */
[----:B------:R-:W-:Y:S01]  /*1950*/  IADD3 R8, P4, R28, UR6, RZ ;  /* 0x000000061c087c10 */ /* 0x000fe2000ff9e0ff */
[----:B------:R1:W-:Y:S01]  /*1960*/  STL [R1+0x70], R28 ;  /* 0x0000701c01007387 */ /* 0x0003e20000100800 */
[----:B------:R-:W-:-:S02]  /*1970*/  UISETP.NE.U32.AND UP0, UPT, UR4, URZ, UPT ;  /* 0x0000003f0400728c */ /* 0x000fc4000bf05070 */
[----:B------:R-:W-:Y:S01]  /*1980*/  IADD3.X R9, R27, UR7, RZ, P4, !PT ;  /* 0x000000071b097c10 */ /* 0x000fe2000a7fe4ff */
[----:B------:R1:W-:Y:S01]  /*1990*/  STL [R1+0x74], R27 ;  /* 0x0000741b01007387 */ /* 0x0003e20000100800 */
[----:B------:R-:W-:Y:S01]  /*19a0*/  UISETP.NE.AND.EX UP0, UPT, UR5, URZ, UPT, UP0 ;  /* 0x0000003f0500728c */ /* 0x000fe2000bf05300 */
[----:B------:R-:W-:Y:S02]  /*19b0*/  ULDC UR4, c[0x0][0x424] ;  /* 0x0001090000047ab9 */ /* 0x000fe40000000800 */
[----:B------:R2:W5:Y:S01]  /*19c0*/  @P2 LDG.E R11, desc[UR10][R2.64] ;  /* 0x0000000a020b2981 */ /* 0x000562000c1e1900 */
[----:B------:R-:W-:Y:S01]  /*19d0*/  ULDC.64 UR6, c[0x0][0xa20] ;  /* 0x0002880000067ab9 */ /* 0x000fe20000000a00 */
[----:B------:R-:W-:Y:S01]  /*19e0*/  USEL UR4, UR4, 0x1, UP0 ;  /* 0x0000000104047887 */ /* 0x000fe20008000000 */
[----:B------:R-:W-:Y:S01]  /*19f0*/  ULDC UR5, c[0x0][0x2f0] ;  /* 0x0000bc0000057ab9 */ /* 0x000fe20000000800 */
[----:B0-----:R-:W-:Y:S01]  /*1a00*/  LOP3.LUT R0, R6, 0xff0000, RZ, 0xc0, !PT ;  /* 0x00ff000006007812 */ /* 0x001fe200078ec0ff */
[----:B------:R-:W5:Y:S01]  /*1a10*/  @P0 LDG.E R113, desc[UR10][R8.64] ;  /* 0x0000000a08710981 */ /* 0x000f62000c1e1900 */
[----:B--2---:R-:W-:-:S04]  /*1a20*/  @P1 IADD3 R2, P2, R28, UR8, RZ ;  /* 0x000000081c021c10 */ /* 0x004fc8000ff5e0ff */
[----:B------:R-:W-:Y:S02]  /*1a30*/  @P1 IADD3.X R3, R27, UR9, RZ, P2, !PT ;  /* 0x000000091b031c10 */ /* 0x000fe400097fe4ff */
[----:B------:R-:W-:Y:S01]  /*1a40*/  ISETP.NE.U32.AND P2, PT, RZ, UR6, PT ;  /* 0x00000006ff007c0c */ /* 0x000fe2000bf45070 */
[----:B------:R-:W-:Y:S02]  /*1a50*/  UIMAD UR4, UR4, UR5, URZ ;  /* 0x00000005040472a4 */ /* 0x000fe4000f8e023f */
        /* <DEDUP_REMOVED lines=16> */
.L_x_2631:
[----:B------:R-:W-:Y:S02]  /*1b60*/  IMAD.U32 R2, RZ, RZ, UR5 ;  /* 0x00000005ff027e24 */ /* 0x000fe4000f8e00ff */
[----:B------:R-:W-:Y:S01]  /*1b70*/  IMAD.U32 R26, RZ, RZ, UR4 ;  /* 0x00000004ff1a7e24 */ /* 0x000fe2000f8e00ff */
[----:B------:R-:W-:Y:S06]  /*1b80*/  @!P2 BRA `(.L_x_2632) ;  /* 0x000000000014a947 */ /* 0x000fec0003800000 */
[----:B------:R-:W-:Y:S01]  /*1b90*/  IADD3 R6, P0, R28, UR6, RZ ;  /* 0x000000061c067c10 */ /* 0x000fe2000ff1e0ff */
[----:B------:R-:W-:-:S03]  /*1ba0*/  ULDC.64 UR4, c[0x0][0x208] ;  /* 0x0000820000047ab9 */ /* 0x000fc60000000a00 */
[----:B------:R-:W-:-:S05]  /*1bb0*/  IADD3.X R7, R27, UR7, RZ, P0, !PT ;  /* 0x000000071b077c10 */ /* 0x000fca00087fe4ff */
[----:B------:R0:W5:Y:S01]  /*1bc0*/  LDG.E R26, desc[UR4][R6.64] ;  /* 0x00000004061a7981 */ /* 0x000162000c1e1900 */
[----:B------:R-:W-:Y:S05]  /*1bd0*/  BRA `(.L_x_2633) ;  /* 0x0000000000147947 */ /* 0x000fea0003800000 */
.L_x_2632:
[----:B------:R-:W-:Y:S05]  /*1be0*/  @!P0 BRA `(.L_x_2633) ;  /* 0x0000000000108947 */ /* 0x000fea0003800000 */
[----:B------:R-:W-:Y:S02]  /*1bf0*/  ULDC.64 UR4, c[0x0][0x208] ;  /* 0x0000820000047ab9 */ /* 0x000fe40000000a00 */
[----:B------:R-:W2:Y:S04]  /*1c00*/  LDG.E R3, desc[UR4][R8.64] ;  /* 0x0000000408037981 */ /* 0x000ea8000c1e1900 */
[----:B------:R-:W2:Y:S02]  /*1c10*/  LDG.E R26, desc[UR4][R8.64+0x4] ;  /* 0x00000404081a7981 */ /* 0x000ea4000c1e1900 */
[----:B--2---:R-:W-:-:S07]  /*1c20*/  IMAD.IADD R26, R26, 0x1, -R3 ;  /* 0x000000011a1a7824 */ /* 0x004fce00078e0a03 */
.L_x_2633:
[----:B------:R-:W-:Y:S01]  /*1c30*/  ULDC.64 UR4, c[0x0][0xa10] ;  /* 0x0002840000047ab9 */ /* 0x000fe20000000a00 */
[----:B------:R-:W-:Y:S01]  /*1c40*/  ULDC.64 UR6, c[0x0][0x208] ;  /* 0x0000820000067ab9 */ /* 0x000fe20000000a00 */
[----:B------:R-:W-:Y:S01]  /*1c50*/  ISETP.NE.U32.AND P0, PT, RZ, UR4, PT ;  /* 0x00000004ff007c0c */ /* 0x000fe2000bf05070 */
[----:B------:R-:W1:Y:S03]  /*1c60*/  LDC R4, c[0x0][0x448] ;  /* 0x00011200ff047b82 */ /* 0x000e660000000800 */
[----:B------:R-:W-:Y:S01]  /*1c70*/  ISETP.NE.AND.EX P0, PT, RZ, UR5, PT, P0 ;  /* 0x00000005ff007c0c */ /* 0x000fe2000bf05300 */
[----:B------:R-:W-:-:S12]  /*1c80*/  ULDC.64 UR4, c[0x0][0xa30] ;  /* 0x00028c0000047ab9 */ /* 0x000fd80000000a00 */
[----:B0-----:R-:W0:Y:S02]  /*1c90*/  @P0 LDC.64 R6, c[0x0][0xa10] ;  /* 0x00028400ff060b82 */ /* 0x001e240000000a00 */
[----:B0-----:R-:W-:-:S05]  /*1ca0*/  @P0 IMAD.WIDE R6, R25, 0x4, R6 ;  /* 0x0000000419060825 */ /* 0x001fca00078e0206 */
[----:B------:R-:W2:Y:S04]  /*1cb0*/  @P0 LDG.E R0, desc[UR6][R6.64] ;  /* 0x0000000606000981 */ /* 0x000ea8000c1e1900 */
[----:B------:R0:W2:Y:S01]  /*1cc0*/  @P0 LDG.E R3, desc[UR6][R6.64+0x4] ;  /* 0x0000040606030981 */ /* 0x0000a2000c1e1900 */
[----:B------:R-:W-:Y:S02]  /*1cd0*/  ISETP.NE.U32.AND P1, PT, RZ, UR4, PT ;  /* 0x00000004ff007c0c */ /* 0x000fe4000bf25070 */
[----:B-----5:R-:W-:Y:S02]  /*1ce0*/  MOV R152, R26 ;  /* 0x0000001a00987202 */ /* 0x020fe40000000f00 */
[----:B------:R-:W-:-:S13]  /*1cf0*/  ISETP.NE.AND.EX P1, PT, RZ, UR5, PT, P1 ;  /* 0x00000005ff007c0c */ /* 0x000fda000bf25310 */
[----:B0-----:R-:W-:-:S04]  /*1d00*/  @P1 IADD3 R6, P2, R28, UR4, RZ ;  /* 0x000000041c061c10 */ /* 0x001fc8000ff5e0ff */
[----:B------:R-:W-:-:S05]  /*1d10*/  @P1 IADD3.X R7, R27, UR5, RZ, P2, !PT ;  /* 0x000000051b071c10 */ /* 0x000fca00097fe4ff */
[----:B------:R0:W5:Y:S01]  /*1d20*/  @P1 LDG.E R152, desc[UR6][R6.64] ;  /* 0x0000000606981981 */ /* 0x000162000c1e1900 */
[----:B-1----:R-:W-:Y:S01]  /*1d30*/  ISETP.NE.AND P1, PT, R4, 0x1, PT ;  /* 0x000000010400780c */ /* 0x002fe20003f25270 */
[----:B------:R-:W-:Y:S01]  /*1d40*/  IMAD.SHL.U32 R231, R5, 0x80, RZ ;  /* 0x0000008005e77824 */ /* 0x000fe200078e00ff */
[----:B------:R-:W-:Y:S01]  /*1d50*/  LOP3.LUT R14, R10, 0xff, RZ, 0xc0, !PT ;  /* 0x000000ff0a0e7812 */ /* 0x000fe200078ec0ff */
[----:B------:R-:W-:Y:S01]  /*1d60*/  IMAD.IADD R11, R26, 0x1, -R11 ;  /* 0x000000011a0b7824 */ /* 0x000fe200078e0a0b */
[----:B------:R-:W-:Y:S01]  /*1d70*/  SHF.R.U32.HI R8, RZ, 0x10, R10 ;  /* 0x00000010ff087819 */ /* 0x000fe2000001160a */
[----:B------:R-:W-:Y:S01]  /*1d80*/  VIADD R4, R231, 0x7f ;  /* 0x0000007fe7047836 */ /* 0x000fe20000000000 */
[----:B------:R-:W-:Y:S01]  /*1d90*/  BSSY B0, `(.L_x_2634) ;  /* 0x0000033000007945 */ /* 0x000fe20003800000 */
[----:B------:R0:W-:Y:S04]  /*1da0*/  STL [R1+0x88], R14 ;  /* 0x0000880e01007387 */ /* 0x0001e80000100800 */
[----:B------:R0:W-:Y:S02]  /*1db0*/  STL [R1+0x68], R8 ;  /* 0x0000680801007387 */ /* 0x0001e40000100800 */
[----:B------:R-:W1:Y:S08]  /*1dc0*/  @P1 LDC R9, c[0x0][0x44c] ;  /* 0x00011300ff091b82 */ /* 0x000e700000000800 */
[----:B------:R-:W3:Y:S01]  /*1dd0*/  @P1 LDC R13, c[0x0][0x450] ;  /* 0x00011400ff0d1b82 */ /* 0x000ee20000000800 */
[----:B--2---:R-:W-:-:S02]  /*1de0*/  @P0 IMAD.IADD R2, R3, 0x1, -R0 ;  /* 0x0000000103020824 */ /* 0x004fc400078e0a00 */
[----:B-1----:R-:W-:-:S04]  /*1df0*/  @P1 IMAD.HI.U32 R0, R4, R9, RZ ;  /* 0x0000000904001227 */ /* 0x002fc800078e00ff */
[----:B------:R-:W-:Y:S01]  /*1e00*/  IMAD.IADD R233, R11, 0x1, R2 ;  /* 0x000000010be97824 */ /* 0x000fe200078e0202 */
[----:B---3--:R-:W-:-:S04]  /*1e10*/  @P1 SHF.R.U32.HI R4, RZ, R13, R0 ;  /* 0x0000000dff041219 */ /* 0x008fc80000011600 */
[C---:B------:R-:W-:Y:S02]  /*1e20*/  IADD3 R143, R233.reuse, 0x50, -R232 ;  /* 0x00000050e98f7810 */ /* 0x040fe40007ffe8e8 */
[----:B------:R-:W-:-:S03]  /*1e30*/  IADD3 R0, R233, 0x4f, RZ ;  /* 0x0000004fe9007810 */ /* 0x000fc60007ffe0ff */
[----:B------:R-:W-:Y:S02]  /*1e40*/  IMAD.IADD R4, R143, 0x1, R4 ;  /* 0x000000018f047824 */ /* 0x000fe400078e0204 */
[----:B------:R-:W-:-:S04]  /*1e50*/  IMAD.HI R0, R0, 0x66666667, RZ ;  /* 0x6666666700007827 */ /* 0x000fc800078e02ff */
[----:B------:R-:W-:Y:S01]  /*1e60*/  IMAD.HI R4, R4, 0x66666667, RZ ;  /* 0x6666666704047827 */ /* 0x000fe200078e02ff */
[----:B------:R-:W-:-:S04]  /*1e70*/  SHF.R.U32.HI R3, RZ, 0x1f, R0 ;  /* 0x0000001fff037819 */ /* 0x000fc80000011600 */
[----:B------:R-:W-:Y:S02]  /*1e80*/  SHF.R.U32.HI R5, RZ, 0x1f, R4 ;  /* 0x0000001fff057819 */ /* 0x000fe40000011604 */
[----:B------:R-:W-:Y:S01]  /*1e90*/  LEA.HI.SX32 R144, R0, R3, 0x1b ;  /* 0x0000000300907211 */ /* 0x000fe200078fdaff */
[----:B------:R-:W-:Y:S01]  /*1ea0*/  IMAD.MOV.U32 R0, RZ, RZ, RZ ;  /* 0x000000ffff007224 */ /* 0x000fe200078e00ff */
[----:B------:R-:W-:-:S04]  /*1eb0*/  LEA.HI.SX32 R5, R4, R5, 0x1b ;  /* 0x0000000504057211 */ /* 0x000fc800078fdaff */
[----:B------:R-:W-:-:S04]  /*1ec0*/  VIMNMX R9, R144, R5, PT ;  /* 0x0000000590097248 */ /* 0x000fc80003fe0100 */
[----:B------:R-:W-:-:S13]  /*1ed0*/  ISETP.GE.AND P0, PT, R9, 0x1, PT ;  /* 0x000000010900780c */ /* 0x000fda0003f06270 */
        /* <DEDUP_REMOVED lines=8> */
[----:B------:R-:W-:Y:S02]  /*1f60*/  IABS R8, R0 ;  /* 0x0000000000087213 */ /* 0x000fe40000000000 */
[----:B------:R-:W-:-:S04]  /*1f70*/  LOP3.LUT R0, R0, R10, RZ, 0x3c, !PT ;  /* 0x0000000a00007212 */ /* 0x000fc800078e3cff */
[----:B------:R-:W-:Y:S01]  /*1f80*/  ISETP.GE.AND P2, PT, R0, RZ, PT ;  /* 0x000000ff0000720c */ /* 0x000fe20003f46270 */
[----:B0-----:R-:W0:Y:S02]  /*1f90*/  MUFU.RCP R3, R3 ;  /* 0x0000000300037308 */ /* 0x001e240000001000 */
[----:B0-----:R-:W-:Y:S02]  /*1fa0*/  VIADD R4, R3, 0xffffffe ;  /* 0x0ffffffe03047836 */ /* 0x001fe40000000000 */
[----:B------:R-:W-:-:S04]  /*1fb0*/  IMAD.MOV R3, RZ, RZ, -R12 ;  /* 0x000000ffff037224 */ /* 0x000fc800078e0a0c */
[----:B------:R0:W1:Y:S02]  /*1fc0*/  F2I.FTZ.U32.TRUNC.NTZ R5, R4 ;  /* 0x0000000400057305 */ /* 0x000064000021f000 */
[----:B0-----:R-:W-:Y:S01]  /*1fd0*/  MOV R4, RZ ;  /* 0x000000ff00047202 */ /* 0x001fe20000000f00 */
[----:B-1----:R-:W-:-:S04]  /*1fe0*/  IMAD.MOV R7, RZ, RZ, -R5 ;  /* 0x000000ffff077224 */ /* 0x002fc800078e0a05 */
[----:B------:R-:W-:-:S04]  /*1ff0*/  IMAD R7, R7, R6, RZ ;  /* 0x0000000607077224 */ /* 0x000fc800078e02ff */
[----:B------:R-:W-:-:S06]  /*2000*/  IMAD.HI.U32 R5, R5, R7, R4 ;  /* 0x0000000705057227 */ /* 0x000fcc00078e0004 */
        /* <DEDUP_REMOVED lines=8> */
[----:B------:R-:W-:-:S04]  /*2090*/  IMAD.MOV.U32 R0, RZ, RZ, R5 ;  /* 0x000000ffff007224 */ /* 0x000fc800078e0005 */
[----:B------:R-:W-:Y:S01]  /*20a0*/  @!P2 IMAD.MOV R0, RZ, RZ, -R0 ;  /* 0x000000ffff00a224 */ /* 0x000fe200078e0a00 */
[----:B------:R-:W-:-:S07]  /*20b0*/  @!P1 LOP3.LUT R0, RZ, R10, RZ, 0x33, !PT ;  /* 0x0000000aff009212 */ /* 0x000fce00078e33ff */
.L_x_2635:
[----:B------:R-:W-:Y:S05]  /*20c0*/  BSYNC B0 ;  /* 0x0000000000007941 */ /* 0x000fea0003800000 */
.L_x_2634:
        /* <DEDUP_REMOVED lines=11> */
[----:B------:R-:W-:-:S05]  /*2180*/  @P0 IADD3 R0, R0, 0x4f, RZ ;  /* 0x0000004f00000810 */ /* 0x000fca0007ffe0ff */
        /* <DEDUP_REMOVED lines=25> */
.L_x_2638:
[----:B------:R-:W-:Y:S05]  /*2320*/  BSYNC B6 ;  /* 0x0000000000067941 */ /* 0x000fea0003800000 */
.L_x_2637:
        /* <DEDUP_REMOVED lines=8> */
[----:B------:R-:W-:Y:S01]  /*23b0*/  MOV R11, UR7 ;  /* 0x00000007000b7c02 */ /* 0x000fe20008000f00 */
[----:B------:R-:W-:Y:S01]  /*23c0*/  IMAD.U32 R5, RZ, RZ, UR5 ;  /* 0x00000005ff057e24 */ /* 0x000fe2000f8e00ff */
[----:B------:R-:W0:Y:S01]  /*23d0*/  LDC.64 R14, c[0x4][R14] ;  /* 0x010000000e0e7b82 */ /* 0x000e220000000a00 */
[----:B------:R-:W-:Y:S01]  /*23e0*/  ULDC.64 UR4, c[0x4][0x1c0] ;  /* 0x0100700000047ab9 */ /* 0x000fe20000000a00 */
[----:B------:R-:W-:Y:S02]  /*23f0*/  IMAD.U32 R10, RZ, RZ, UR6 ;  /* 0x00000006ff0a7e24 */ /* 0x000fe4000f8e00ff */
[----:B------:R-:W-:-:S02]  /*2400*/  IMAD.U32 R6, RZ, RZ, UR4 ;  /* 0x00000004ff067e24 */ /* 0x000fc4000f8e00ff */
[----:B------:R-:W-:Y:S02]  /*2410*/  IMAD.U32 R7, RZ, RZ, UR5 ;  /* 0x00000005ff077e24 */ /* 0x000fe4000f8e00ff */
[----:B------:R-:W-:Y:S02]  /*2420*/  IMAD.MOV.U32 R8, RZ, RZ, 0x70 ;  /* 0x00000070ff087424 */ /* 0x000fe400078e00ff */
[----:B------:R-:W-:Y:S02]  /*2430*/  IMAD.MOV.U32 R12, RZ, RZ, 0x1 ;  /* 0x00000001ff0c7424 */ /* 0x000fe400078e00ff */
[----:B------:R-:W-:-:S07]  /*2440*/  IMAD.MOV.U32 R13, RZ, RZ, RZ ;  /* 0x000000ffff0d7224 */ /* 0x000fce00078e00ff */
[----:B------:R-:W-:-:S07]  /*2450*/  LEPC R20, `(.L_x_2640) ;  /* 0x000000001014794e */ /* 0x000fce0000000000 */
[----:B0----5:R-:W-:Y:S05]  /*2460*/  CALL.ABS.NOINC R14 ;  /* 0x000000000e007343 */ /* 0x021fea0003c00000 */
.L_x_2640:
[----:B------:R-:W-:Y:S05]  /*2470*/  BSYNC B6 ;  /* 0x0000000000067941 */ /* 0x000fea0003800000 */
.L_x_2639:
[----:B------:R-:W-:Y:S01]  /*2480*/  ULDC.64 UR4, c[0x0][0x9f8] ;  /* 0x00027e0000047ab9 */ /* 0x000fe20000000a00 */
[----:B------:R-:W-:Y:S01]  /*2490*/  IMAD.MOV.U32 R0, RZ, RZ, R25 ;  /* 0x000000ffff007224 */ /* 0x000fe200078e0019 */
[----:B------:R-:W-:Y:S01]  /*24a0*/  ISETP.NE.U32.AND P0, PT, RZ, UR4, PT ;  /* 0x00000004ff007c0c */ /* 0x000fe2000bf05070 */
[----:B------:R-:W-:Y:S01]  /*24b0*/  ULDC.64 UR6, c[0x0][0x208] ;  /* 0x0000820000067ab9 */ /* 0x000fe20000000a00 */
[----:B------:R-:W0:Y:S01]  /*24c0*/  LDC.64 R98, c[0x0][0x300] ;  /* 0x0000c000ff627b82 */ /* 0x000e220000000a00 */
[----:B------:R-:W-:Y:S01]  /*24d0*/  IMAD.IADD R113, R113, 0x1, R26 ;  /* 0x0000000171717824 */ /* 0x000fe200078e021a */
[----:B------:R-:W-:Y:S01]  /*24e0*/  ISETP.NE.AND.EX P0, PT, RZ, UR5, PT, P0 ;  /* 0x00000005ff007c0c */ /* 0x000fe2000bf05300 */
[----:B------:R-:W-:-:S05]  /*24f0*/  ULDC.64 UR8, c[0x0][0xa08] ;  /* 0x0002820000087ab9 */ /* 0x000fca0000000a00 */
[----:B------:R-:W1:Y:S07]  /*2500*/  LDC R115, c[0x0][0x3f4] ;  /* 0x0000fd00ff737b82 */ /* 0x000e6e0000000800 */
[----:B------:R-:W-:Y:S01]  /*2510*/  @P0 IADD3 R4, P1, R28, UR4, RZ ;  /* 0x000000041c040c10 */ /* 0x000fe2000ff3e0ff */
[----:B------:R-:W2:Y:S03]  /*2520*/  LDC.64 R104, c[0x0][0x3f8] ;  /* 0x0000fe00ff687b82 */ /* 0x000ea60000000a00 */
[----:B------:R-:W-:Y:S01]  /*2530*/  @P0 IADD3.X R5, R27, UR5, RZ, P1, !PT ;  /* 0x000000051b050c10 */ /* 0x000fe20008ffe4ff */
[----:B------:R-:W-:-:S04]  /*2540*/  ULDC.64 UR4, c[0x0][0x330] ;  /* 0x0000cc0000047ab9 */ /* 0x000fc80000000a00 */
[----:B------:R3:W4:Y:S01]  /*2550*/  @P0 LDG.E R0, desc[UR6][R4.64] ;  /* 0x0000000604000981 */ /* 0x000722000c1e1900 */
[----:B------:R-:W-:Y:S01]  /*2560*/  ULDC UR6, c[0x0][0x2f4] ;  /* 0x0000bd0000067ab9 */ /* 0x000fe20000000800 */
[----:B------:R-:W-:Y:S01]  /*2570*/  SHF.R.S32.HI R3, RZ, 0x1f, R113 ;  /* 0x0000001fff037819 */ /* 0x000fe20000011471 */
[----:B------:R-:W-:Y:S01]  /*2580*/  IMAD.WIDE.U32 R94, R237, UR4, R18 ;  /* 0x00000004ed5e7c25 */ /* 0x000fe2000f8e0012 */
[----:B------:R-:W-:Y:S01]  /*2590*/  ISETP.GE.AND P1, PT, R213, UR6, PT ;  /* 0x00000006d5007c0c */ /* 0x000fe2000bf26270 */
[----:B------:R-:W1:Y:S01]  /*25a0*/  LDC.64 R110, c[0x0][0x408] ;  /* 0x00010200ff6e7b82 */ /* 0x000e620000000a00 */
[----:B------:R-:W-:Y:S01]  /*25b0*/  ISETP.GE.AND P0, PT, R18, UR6, PT ;  /* 0x0000000612007c0c */ /* 0x000fe2000bf06270 */
[-C--:B0-----:R-:W-:Y:S01]  /*25c0*/  IMAD R8, R3, R98.reuse, RZ ;  /* 0x0000006203087224 */ /* 0x081fe200078e02ff */
[----:B------:R-:W-:Y:S01]  /*25d0*/  SEL R7, RZ, 0xffffffff, P1 ;  /* 0xffffffffff077807 */ /* 0x000fe20000800000 */
[----:B------:R-:W-:Y:S01]  /*25e0*/  IMAD R95, R237, UR5, R95 ;  /* 0x00000005ed5f7c24 */ /* 0x000fe2000f8e025f */
[----:B------:R-:W-:Y:S01]  /*25f0*/  SEL R6, RZ, 0x1, P0 ;  /* 0x00000001ff067807 */ /* 0x000fe20000000000 */
[----:B---3--:R-:W-:Y:S01]  /*2600*/  IMAD.WIDE.U32 R4, R113, R98, RZ ;  /* 0x0000006271047225 */ /* 0x008fe200078e00ff */
[----:B------:R-:W-:Y:S01]  /*2610*/  SHF.L.U32 R9, R7, 0x1, RZ ;  /* 0x0000000107097819 */ /* 0x000fe200000006ff */
[----:B------:R-:W-:Y:S01]  /*2620*/  ULDC.64 UR4, c[0x0][0x308] ;  /* 0x0000c20000047ab9 */ /* 0x000fe20000000a00 */
[----:B------:R-:W-:Y:S01]  /*2630*/  ISETP.NE.U32.AND P0, PT, RZ, UR8, PT ;  /* 0x00000008ff007c0c */ /* 0x000fe2000bf05070 */
[----:B------:R-:W-:Y:S01]  /*2640*/  IMAD R7, R113, R99, R8 ;  /* 0x0000006371077224 */ /* 0x000fe200078e0208 */
[----:B------:R-:W-:Y:S01]  /*2650*/  ISETP.GE.AND P1, PT, R220, UR6, PT ;  /* 0x00000006dc007c0c */ /* 0x000fe2000bf26270 */
[CC--:B--2---:R-:W-:Y:S01]  /*2660*/  IMAD.WIDE.U32 R100, R212.reuse, R104.reuse, R22 ;  /* 0x00000068d4647225 */ /* 0x0c4fe200078e0016 */
[----:B------:R-:W-:Y:S01]  /*2670*/  ISETP.NE.AND.EX P0, PT, RZ, UR9, PT, P0 ;  /* 0x00000009ff007c0c */ /* 0x000fe2000bf05300 */
[----:B------:R-:W-:Y:S01]  /*2680*/  ULDC.64 UR8, c[0x0][0x338] ;  /* 0x0000ce0000087ab9 */ /* 0x000fe20000000a00 */
[----:B------:R-:W-:Y:S01]  /*2690*/  LOP3.LUT R6, R9, 0x2, R6, 0xe2, !PT ;  /* 0x0000000209067812 */ /* 0x000fe200078ee206 */
[----:B------:R-:W-:Y:S01]  /*26a0*/  IMAD.IADD R5, R5, 0x1, R7 ;  /* 0x0000000105057824 */ /* 0x000fe200078e0207 */
[----:B------:R-:W-:Y:S01]  /*26b0*/  SEL R7, RZ, 0x4, P1 ;  /* 0x00000004ff077807 */ /* 0x000fe20000800000 */
[----:B------:R-:W-:Y:S01]  /*26c0*/  IMAD.WIDE.U32 R102, R212, R104, R18 ;  /* 0x00000068d4667225 */ /* 0x000fe200078e0012 */
[----:B------:R-:W-:Y:S01]  /*26d0*/  SHF.R.S32.HI R12, RZ, 0x1f, R212 ;  /* 0x0000001fff0c7819 */ /* 0x000fe200000114d4 */
[----:B------:R-:W0:Y:S01]  /*26e0*/  S2R R172, SR_TID.X ;  /* 0x0000000000ac7919 */ /* 0x000e220000002100 */
[----:B------:R-:W-:Y:S01]  /*26f0*/  LOP3.LUT R26, R6, R7, RZ, 0xfc, !PT ;  /* 0x00000007061a7212 */ /* 0x000fe200078efcff */
[----:B------:R-:W-:Y:S01]  /*2700*/  IMAD.WIDE.U32 R96, R237, UR4, R4 ;  /* 0x00000004ed607c25 */ /* 0x000fe2000f8e0004 */
[----:B------:R-:W-:-:S02]  /*2710*/  SHF.R.U32.HI R15, RZ, 0x3, R223 ;  /* 0x00000003ff0f7819 */ /* 0x000fc400000116df */
[----:B------:R-:W-:Y:S01]  /*2720*/  SHF.R.U32.HI R14, RZ, 0x3, R222 ;  /* 0x00000003ff0e7819 */ /* 0x000fe200000116de */
[----:B------:R-:W-:Y:S01]  /*2730*/  IMAD R97, R237, UR5, R97 ;  /* 0x00000005ed617c24 */ /* 0x000fe2000f8e0261 */
[----:B------:R-:W-:Y:S01]  /*2740*/  ULDC.64 UR4, c[0x0][0x310] ;  /* 0x0000c40000047ab9 */ /* 0x000fe20000000a00 */
[----:B------:R-:W-:Y:S01]  /*2750*/  IMAD R7, R12, R98, RZ ;  /* 0x000000620c077224 */ /* 0x000fe200078e02ff */
[----:B------:R-:W-:Y:S01]  /*2760*/  IADD3 R112, P3, R212, R113, RZ ;  /* 0x00000071d4707210 */ /* 0x000fe20007f7e0ff */
[----:B------:R-:W-:Y:S01]  /*2770*/  IMAD R6, R12, R104, RZ ;  /* 0x000000680c067224 */ /* 0x000fe200078e02ff */
[----:B------:R-:W-:Y:S01]  /*2780*/  ISETP.GE.AND P2, PT, R221, UR6, PT ;  /* 0x00000006dd007c0c */ /* 0x000fe2000bf46270 */
[----:B------:R-:W-:Y:S01]  /*2790*/  IMAD R35, R212, R99, R7 ;  /* 0x00000063d4237224 */ /* 0x000fe200078e0207 */
[--C-:B------:R-:W-:Y:S01]  /*27a0*/  SHF.L.U64.HI R34, R104, 0x5, R105.reuse ;  /* 0x0000000568227819 */ /* 0x100fe20000010269 */
[----:B------:R-:W-:Y:S01]  /*27b0*/  IMAD R7, R212, R105, R6 ;  /* 0x00000069d4077224 */ /* 0x000fe200078e0206 */
[----:B------:R-:W-:Y:S01]  /*27c0*/  SHF.L.U64.HI R33, R104, 0x6, R105 ;  /* 0x0000000668217819 */ /* 0x000fe20000010269 */
[----:B-1----:R-:W-:Y:S01]  /*27d0*/  IMAD.WIDE.U32 R106, R212, R110, R22 ;  /* 0x0000006ed46a7225 */ /* 0x002fe200078e0016 */
[----:B------:R-:W-:-:S02]  /*27e0*/  SHF.L.U32 R32, R104, 0x5, RZ ;  /* 0x0000000568207819 */ /* 0x000fc400000006ff */
[C---:B------:R-:W-:Y:S01]  /*27f0*/  SHF.L.U64.HI R123, R98.reuse, 0x5, R99 ;  /* 0x00000005627b7819 */ /* 0x040fe20000010263 */
[----:B------:R-:W-:Y:S01]  /*2800*/  IMAD.IADD R101, R101, 0x1, R7 ;  /* 0x0000000165657824 */ /* 0x000fe200078e0207 */
[----:B------:R-:W-:Y:S01]  /*2810*/  SHF.L.U64.HI R129, R98, 0x6, R99 ;  /* 0x0000000662817819 */ /* 0x000fe20000010263 */
[----:B------:R-:W-:Y:S01]  /*2820*/  IMAD.IADD R103, R7, 0x1, R103 ;  /* 0x0000000107677824 */ /* 0x000fe200078e0267 */
[----:B------:R-:W-:Y:S01]  /*2830*/  SHF.L.U64.HI R30, R110, 0x5, R111 ;  /* 0x000000056e1e7819 */ /* 0x000fe2000001026f */
[----:B------:R-:W-:Y:S01]  /*2840*/  IMAD.WIDE.U32 R108, R212, R110, R18 ;  /* 0x0000006ed46c7225 */ /* 0x000fe200078e0012 */
[----:B------:R-:W-:-:S03]  /*2850*/  SHF.L.U64.HI R29, R110, 0x6, R111 ;  /* 0x000000066e1d7819 */ /* 0x000fc6000001026f */
[----:B------:R-:W-:Y:S02]  /*2860*/  IMAD.SHL.U32 R20, R212, 0x40, RZ ;  /* 0x00000040d4147824 */ /* 0x000fe400078e00ff */
[----:B------:R-:W-:Y:S01]  /*2870*/  IMAD.X R113, R12, 0x1, R3, P3 ;  /* 0x000000010c717824 */ /* 0x000fe200018e0603 */
[----:B------:R-:W-:Y:S01]  /*2880*/  SEL R3, RZ, 0x8, P2 ;  /* 0x00000008ff037807 */ /* 0x000fe20001000000 */
[----:B------:R-:W-:Y:S01]  /*2890*/  IMAD.SHL.U32 R31, R104, 0x40, RZ ;  /* 0x00000040681f7824 */ /* 0x000fe200078e00ff */
[----:B0-----:R-:W-:Y:S01]  /*28a0*/  LEA.HI R172, R172, 0x8, RZ, 0x19 ;  /* 0x00000008acac7811 */ /* 0x001fe200078fc8ff */
[-C--:B-----5:R-:W-:Y:S01]  /*28b0*/  IMAD.WIDE.U32 R100, R152, R104.reuse, R100 ;  /* 0x0000006898647225 */ /* 0x0a0fe200078e0064 */
[C---:B------:R-:W-:Y:S02]  /*28c0*/  LOP3.LUT R3, R26.reuse, R3, RZ, 0xfc, !PT ;  /* 0x000000031a037212 */ /* 0x040fe400078efcff */
[----:B------:R-:W-:Y:S01]  /*28d0*/  LOP3.LUT R26, R26, 0x1, RZ, 0xc0, !PT ;  /* 0x000000011a1a7812 */ /* 0x000fe200078ec0ff */
[----:B------:R-:W-:-:S04]  /*28e0*/  IMAD.WIDE.U32 R102, R152, R104, R102 ;  /* 0x0000006898667225 */ /* 0x000fc800078e0066 */
[----:B------:R-:W-:Y:S02]  /*28f0*/  IMAD R119, R99, 0x50, RZ ;  /* 0x0000005063777824 */ /* 0x000fe400078e02ff */
[C---:B------:R-:W-:Y:S02]  /*2900*/  IMAD.SHL.U32 R128, R98.reuse, 0x20, RZ ;  /* 0x0000002062807824 */ /* 0x040fe400078e00ff */
[----:B------:R-:W-:Y:S02]  /*2910*/  IMAD.SHL.U32 R130, R98, 0x40, RZ ;  /* 0x0000004062827824 */ /* 0x000fe400078e00ff */
[----:B------:R-:W-:Y:S02]  /*2920*/  IMAD R121, R111, 0x50, RZ ;  /* 0x000000506f797824 */ /* 0x000fe400078e02ff */
[C---:B------:R-:W-:Y:S02]  /*2930*/  IMAD.SHL.U32 R28, R110.reuse, 0x20, RZ ;  /* 0x000000206e1c7824 */ /* 0x040fe400078e00ff */
[----:B------:R-:W-:Y:S01]  /*2940*/  IMAD.SHL.U32 R27, R110, 0x40, RZ ;  /* 0x000000406e1b7824 */ /* 0x000fe200078e00ff */
[----:B----4-:R-:W-:-:S02]  /*2950*/  SHF.R.S32.HI R4, RZ, 0x1f, R0 ;  /* 0x0000001fff047819 */ /* 0x010fc40000011400 */
[----:B------:R-:W-:Y:S02]  /*2960*/  SEL R5, R0, RZ, !P0 ;  /* 0x000000ff00057207 */ /* 0x000fe40004000000 */
[----:B------:R-:W-:Y:S02]  /*2970*/  SEL R4, R4, RZ, !P0 ;  /* 0x000000ff04047207 */ /* 0x000fe40004000000 */
[----:B------:R-:W-:Y:S01]  /*2980*/  ISETP.GE.AND P0, PT, R18, R115, PT ;  /* 0x000000731200720c */ /* 0x000fe20003f06270 */
[----:B------:R-:W-:-:S04]  /*2990*/  IMAD.WIDE.U32 R94, R5, UR8, R94 ;  /* 0x00000008055e7c25 */ /* 0x000fc8000f8e005e */
[C---:B------:R-:W-:Y:S02]  /*29a0*/  IMAD R0, R4.reuse, UR8, RZ ;  /* 0x0000000804007c24 */ /* 0x040fe4000f8e02ff */
[----:B------:R-:W-:Y:S02]  /*29b0*/  IMAD R4, R4, UR4, RZ ;  /* 0x0000000404047c24 */ /* 0x000fe4000f8e02ff */
[C---:B------:R-:W-:Y:S02]  /*29c0*/  IMAD R0, R5.reuse, UR9, R0 ;  /* 0x0000000905007c24 */ /* 0x040fe4000f8e0200 */
[C---:B------:R-:W-:Y:S02]  /*29d0*/  IMAD R9, R5.reuse, UR5, R4 ;  /* 0x0000000505097c24 */ /* 0x040fe4000f8e0204 */
[----:B------:R-:W-:-:S04]  /*29e0*/  IMAD.WIDE.U32 R96, R5, UR4, R96 ;  /* 0x0000000405607c25 */ /* 0x000fc8000f8e0060 */
[----:B------:R-:W-:-:S04]  /*29f0*/  IMAD.WIDE.U32 R4, R212, R98, R18 ;  /* 0x00000062d4047225 */ /* 0x000fc800078e0012 */
[----:B------:R-:W-:Y:S01]  /*2a00*/  IMAD.IADD R92, R97, 0x1, R9 ;  /* 0x00000001615c7824 */ /* 0x000fe200078e0209 */
[----:B------:R-:W-:Y:S01]  /*2a10*/  IADD3 R93, P1, R96, R4, RZ ;  /* 0x00000004605d7210 */ /* 0x000fe20007f3e0ff */
[----:B------:R-:W-:Y:S02]  /*2a20*/  IMAD R4, R12, R110, RZ ;  /* 0x0000006e0c047224 */ /* 0x000fe400078e02ff */
[----:B------:R-:W-:Y:S01]  /*2a30*/  IMAD.WIDE.U32 R98, R98, 0x50, RZ ;  /* 0x0000005062627825 */ /* 0x000fe200078e00ff */
[----:B------:R-:W-:Y:S02]  /*2a40*/  IADD3.X R35, R92, R5, R35, P1, !PT ;  /* 0x000000055c237210 */ /* 0x000fe40000ffe423 */
[----:B------:R-:W-:Y:S01]  /*2a50*/  SEL R5, R115, RZ, P0 ;  /* 0x000000ff73057207 */ /* 0x000fe20000000000 */
[----:B------:R-:W-:Y:S01]  /*2a60*/  IMAD R7, R212, R111, R4 ;  /* 0x0000006fd4077224 */ /* 0x000fe200078e0204 */
[----:B------:R-:W-:Y:S01]  /*2a70*/  ISETP.GE.AND P1, PT, R213, R115, PT ;  /* 0x00000073d500720c */ /* 0x000fe20003f26270 */
[----:B------:R-:W-:-:S02]  /*2a80*/  IMAD.IADD R119, R99, 0x1, R119 ;  /* 0x0000000163777824 */ /* 0x000fc400078e0277 */
[----:B------:R-:W-:Y:S01]  /*2a90*/  IMAD.IADD R5, R18, 0x1, R5 ;  /* 0x0000000112057824 */ /* 0x000fe200078e0205 */
[----:B------:R-:W-:Y:S01]  /*2aa0*/  SEL R6, R115, RZ, P1 ;  /* 0x000000ff73067207 */ /* 0x000fe20000800000 */
[----:B------:R-:W-:Y:S01]  /*2ab0*/  IMAD.IADD R109, R7, 0x1, R109 ;  /* 0x00000001076d7824 */ /* 0x000fe200078e026d */
[----:B------:R-:W-:Y:S02]  /*2ac0*/  IADD3 R107, R107, R7, RZ ;  /* 0x000000076b6b7210 */ /* 0x000fe40007ffe0ff */
[----:B------:R-:W-:Y:S01]  /*2ad0*/  SHF.R.S32.HI R4, RZ, 0x1f, R5 ;  /* 0x0000001fff047819 */ /* 0x000fe20000011405 */
[----:B------:R-:W-:Y:S01]  /*2ae0*/  IMAD.IADD R11, R213, 0x1, R6 ;  /* 0x00000001d50b7824 */ /* 0x000fe200078e0206 */
[----:B------:R-:W-:Y:S01]  /*2af0*/  SHF.L.U32 R115, R115, 0x1, RZ ;  /* 0x0000000173737819 */ /* 0x000fe200000006ff */
[-C--:B------:R-:W-:Y:S01]  /*2b00*/  IMAD.WIDE.U32 R106, R152, R110.reuse, R106 ;  /* 0x0000006e986a7225 */ /* 0x080fe200078e006a */
[CC--:B------:R-:W-:Y:S02]  /*2b10*/  LEA.HI R13, R4.reuse, R5.reuse, RZ, 0x3 ;  /* 0x00000005040d7211 */ /* 0x0c0fe400078f18ff */
[----:B------:R-:W-:Y:S01]  /*2b20*/  LEA.HI R4, R4, R5, RZ, 0x6 ;  /* 0x0000000504047211 */ /* 0x000fe200078f30ff */
[----:B------:R-:W-:Y:S01]  /*2b30*/  IMAD.WIDE.U32 R108, R152, R110, R108 ;  /* 0x0000006e986c7225 */ /* 0x000fe200078e006c */
[----:B------:R-:W-:-:S02]  /*2b40*/  LOP3.LUT R5, R223, 0x38, R13, 0xf8, !PT ;  /* 0x00000038df057812 */ /* 0x000fc400078ef80d */
[----:B------:R-:W-:Y:S02]  /*2b50*/  SHF.R.S32.HI R6, RZ, 0x6, R4 ;  /* 0x00000006ff067819 */ /* 0x000fe40000011404 */
[----:B------:R-:W-:Y:S02]  /*2b60*/  SHF.R.S32.HI R4, RZ, 0x1f, R11 ;  /* 0x0000001fff047819 */ /* 0x000fe4000001140b */
[----:B------:R-:W-:Y:S01]  /*2b70*/  LOP3.LUT R7, R5, R15, RZ, 0x3c, !PT ;  /* 0x0000000f05077212 */ /* 0x000fe200078e3cff */
[----:B------:R-:W-:Y:S01]  /*2b80*/  IMAD R136, R6, 0x1400, R226 ;  /* 0x0000140006887824 */ /* 0x000fe200078e02e2 */
[----:B------:R-:W-:Y:S01]  /*2b90*/  LOP3.LUT R8, R222, 0x38, R13, 0xf8, !PT ;  /* 0x00000038de087812 */ /* 0x000fe200078ef80d */
[----:B------:R-:W-:Y:S01]  /*2ba0*/  IMAD R138, R6, 0x1400, R227 ;  /* 0x00001400068a7824 */ /* 0x000fe200078e02e3 */
[-C--:B------:R-:W-:Y:S01]  /*2bb0*/  LEA.HI R5, R4, R11.reuse, RZ, 0x6 ;  /* 0x0000000b04057211 */ /* 0x080fe200078f30ff */
[----:B------:R-:W-:Y:S01]  /*2bc0*/  IMAD.IADD R136, R136, 0x1, R7 ;  /* 0x0000000188887824 */ /* 0x000fe200078e0207 */
[----:B------:R-:W-:Y:S01]  /*2bd0*/  LEA.HI R11, R4, R11, RZ, 0x3 ;  /* 0x0000000b040b7211 */ /* 0x000fe200078f18ff */
[----:B------:R-:W-:Y:S01]  /*2be0*/  IMAD R132, R6, 0x1400, R225 ;  /* 0x0000140006847824 */ /* 0x000fe200078e02e1 */
[----:B------:R-:W-:-:S02]  /*2bf0*/  LOP3.LUT R4, R13, 0x38, RZ, 0xc0, !PT ;  /* 0x000000380d047812 */ /* 0x000fc400078ec0ff */
[----:B------:R-:W-:Y:S02]  /*2c00*/  LOP3.LUT R9, R8, R14, RZ, 0x3c, !PT ;  /* 0x0000000e08097212 */ /* 0x000fe400078e3cff */
[----:B------:R-:W-:Y:S02]  /*2c10*/  SHF.R.S32.HI R8, RZ, 0x6, R5 ;  /* 0x00000006ff087819 */ /* 0x000fe40000011405 */
[----:B------:R-:W-:Y:S01]  /*2c20*/  LOP3.LUT R5, R4, 0x1c0, R20, 0xf8, !PT ;  /* 0x000001c004057812 */ /* 0x000fe200078ef814 */
[----:B------:R-:W-:Y:S01]  /*2c30*/  IMAD.IADD R132, R132, 0x1, R9 ;  /* 0x0000000184847824 */ /* 0x000fe200078e0209 */
[----:B------:R-:W-:Y:S01]  /*2c40*/  LOP3.LUT R7, R11, 0x38, RZ, 0xc0, !PT ;  /* 0x000000380b077812 */ /* 0x000fe200078ec0ff */
[C---:B------:R-:W-:Y:S01]  /*2c50*/  IMAD R137, R8.reuse, 0x1400, R227 ;  /* 0x0000140008897824 */ /* 0x040fe200078e02e3 */
[-C--:B------:R-:W-:Y:S01]  /*2c60*/  LOP3.LUT R5, R5, R228.reuse, RZ, 0x3c, !PT ;  /* 0x000000e405057212 */ /* 0x080fe200078e3cff */
[C---:B------:R-:W-:Y:S01]  /*2c70*/  IMAD R133, R8.reuse, 0x1400, R226 ;  /* 0x0000140008857824 */ /* 0x040fe200078e02e2 */
[----:B------:R-:W-:Y:S01]  /*2c80*/  LOP3.LUT R7, R7, 0x1c0, R20, 0xf8, !PT ;  /* 0x000001c007077812 */ /* 0x000fe200078ef814 */
[----:B------:R-:W-:Y:S01]  /*2c90*/  IMAD R131, R8, 0x1400, R225 ;  /* 0x0000140008837824 */ /* 0x000fe200078e02e1 */
[----:B------:R-:W-:Y:S01]  /*2ca0*/  LOP3.LUT R9, R223, 0x38, R11, 0xf8, !PT ;  /* 0x00000038df097812 */ /* 0x000fe200078ef80b */
[----:B------:R-:W-:Y:S01]  /*2cb0*/  IMAD.IADD R138, R138, 0x1, R5 ;  /* 0x000000018a8a7824 */ /* 0x000fe200078e0205 */
[----:B------:R-:W-:Y:S01]  /*2cc0*/  LOP3.LUT R4, R7, R228, RZ, 0x3c, !PT ;  /* 0x000000e407047212 */ /* 0x000fe200078e3cff */
[----:B------:R-:W-:Y:S01]  /*2cd0*/  IMAD R7, R105, 0x50, RZ ;  /* 0x0000005069077824 */ /* 0x000fe200078e02ff */
[----:B------:R-:W-:Y:S01]  /*2ce0*/  SHF.R.S32.HI R5, RZ, 0x1f, R152 ;  /* 0x0000001fff057819 */ /* 0x000fe20000011498 */
[----:B------:R-:W-:Y:S01]  /*2cf0*/  VIADD R8, R212, 0x40 ;  /* 0x00000040d4087836 */ /* 0x000fe20000000000 */
[----:B------:R-:W-:Y:S01]  /*2d00*/  LOP3.LUT R10, R222, 0x38, R11, 0xf8, !PT ;  /* 0x00000038de0a7812 */ /* 0x000fe200078ef80b */
[----:B------:R-:W-:Y:S01]  /*2d10*/  IMAD.IADD R137, R137, 0x1, R4 ;  /* 0x0000000189897824 */ /* 0x000fe200078e0204 */
[----:B------:R-:W-:Y:S01]  /*2d20*/  LOP3.LUT R6, R9, R15, RZ, 0x3c, !PT ;  /* 0x0000000f09067212 */ /* 0x000fe200078e3cff */
[C---:B------:R-:W-:Y:S01]  /*2d30*/  IMAD R4, R5.reuse, R104, RZ ;  /* 0x0000006805047224 */ /* 0x040fe200078e02ff */
[----:B------:R-:W-:Y:S01]  /*2d40*/  LOP3.LUT R10, R10, R14, RZ, 0x3c, !PT ;  /* 0x0000000e0a0a7212 */ /* 0x000fe200078e3cff */
[----:B------:R-:W-:Y:S01]  /*2d50*/  IMAD R5, R5, R110, RZ ;  /* 0x0000006e05057224 */ /* 0x000fe200078e02ff */
[----:B------:R-:W-:Y:S01]  /*2d60*/  SHF.R.S32.HI R14, RZ, 0x3, R13 ;  /* 0x00000003ff0e7819 */ /* 0x000fe2000001140d */
[----:B------:R-:W-:Y:S01]  /*2d70*/  IMAD R21, R152, R105, R4 ;  /* 0x0000006998157224 */ /* 0x000fe200078e0204 */
[----:B------:R-:W-:Y:S01]  /*2d80*/  SHF.R.S32.HI R12, RZ, 0x3, R11 ;  /* 0x00000003ff0c7819 */ /* 0x000fe2000001140b */
[----:B------:R-:W-:Y:S01]  /*2d90*/  VIADD R9, R212, 0x20 ;  /* 0x00000020d4097836 */ /* 0x000fe20000000000 */
[----:B------:R-:W-:Y:S01]  /*2da0*/  LOP3.LUT R13, R13, 0xfffffff8, RZ, 0xc0, !PT ;  /* 0xfffffff80d0d7812 */ /* 0x000fe200078ec0ff */
[----:B------:R-:W-:Y:S01]  /*2db0*/  IMAD.WIDE.U32 R104, R104, 0x50, RZ ;  /* 0x0000005068687825 */ /* 0x000fe200078e00ff */
[----:B------:R-:W-:-:S02]  /*2dc0*/  LOP3.LUT R11, R11, 0xfffffff8, RZ, 0xc0, !PT ;  /* 0xfffffff80b0b7812 */ /* 0x000fc400078ec0ff */
[----:B------:R-:W-:Y:S01]  /*2dd0*/  IADD3 R133, R133, R6, RZ ;  /* 0x0000000685857210 */ /* 0x000fe20007ffe0ff */
[----:B------:R-:W-:Y:S01]  /*2de0*/  IMAD R5, R152, R111, R5 ;  /* 0x0000006f98057224 */ /* 0x000fe200078e0205 */
[----:B------:R-:W-:Y:S01]  /*2df0*/  SHF.R.S32.HI R141, RZ, 0x1f, R9 ;  /* 0x0000001fff8d7819 */ /* 0x000fe20000011409 */
[----:B------:R-:W-:Y:S01]  /*2e00*/  IMAD.WIDE.U32 R110, R110, 0x50, RZ ;  /* 0x000000506e6e7825 */ /* 0x000fe200078e00ff */
[----:B------:R-:W-:Y:S02]  /*2e10*/  SHF.R.S32.HI R139, RZ, 0x1f, R8 ;  /* 0x0000001fff8b7819 */ /* 0x000fe40000011408 */
[----:B------:R-:W-:Y:S01]  /*2e20*/  LOP3.LUT R9, R3, 0x4, RZ, 0xc0, !PT ;  /* 0x0000000403097812 */ /* 0x000fe200078ec0ff */
[----:B------:R-:W-:Y:S01]  /*2e30*/  IMAD.IADD R131, R131, 0x1, R10 ;  /* 0x0000000183837824 */ /* 0x000fe200078e020a */
[----:B------:R-:W-:Y:S01]  /*2e40*/  LOP3.LUT R10, R3, 0x2, RZ, 0xc0, !PT ;  /* 0x00000002030a7812 */ /* 0x000fe200078ec0ff */
[----:B------:R-:W-:Y:S01]  /*2e50*/  IMAD.IADD R120, R105, 0x1, R7 ;  /* 0x0000000169787824 */ /* 0x000fe200078e0207 */
[----:B------:R-:W-:Y:S01]  /*2e60*/  LOP3.LUT R8, R3, 0x8, RZ, 0xc0, !PT ;  /* 0x0000000803087812 */ /* 0x000fe200078ec0ff */
[----:B------:R-:W-:Y:S01]  /*2e70*/  IMAD.IADD R25, R101, 0x1, R21 ;  /* 0x0000000165197824 */ /* 0x000fe200078e0215 */
[----:B------:R-:W-:Y:S01]  /*2e80*/  IADD3 R21, R21, R103, RZ ;  /* 0x0000006715157210 */ /* 0x000fe20007ffe0ff */
[----:B------:R-:W-:Y:S01]  /*2e90*/  IMAD.IADD R20, R107, 0x1, R5 ;  /* 0x000000016b147824 */ /* 0x000fe200078e0205 */
[----:B------:R-:W-:Y:S01]  /*2ea0*/  SHF.R.S32.HI R7, RZ, 0x1f, R13 ;  /* 0x0000001fff077819 */ /* 0x000fe2000001140d */
[----:B------:R-:W-:Y:S01]  /*2eb0*/  IMAD.IADD R15, R5, 0x1, R109 ;  /* 0x00000001050f7824 */ /* 0x000fe200078e026d */
[----:B------:R-:W-:Y:S01]  /*2ec0*/  SHF.R.S32.HI R6, RZ, 0x1f, R11 ;  /* 0x0000001fff067819 */ /* 0x000fe2000001140b */
[----:B------:R-:W-:-:S02]  /*2ed0*/  IMAD.IADD R121, R111, 0x1, R121 ;  /* 0x000000016f797824 */ /* 0x000fc400078e0279 */
[----:B------:R-:W-:-:S07]  /*2ee0*/  IMAD.IADD R5, R95, 0x1, R0 ;  /* 0x000000015f057824 */ /* 0x000fce00078e0200 */
.L_x_2748:
[----:B------:R-:W2:Y:S01]  /*2ef0*/  LDL.LU R40, [R1+0x10] ;  /* 0x0000100001287983 */ /* 0x000ea20000300800 */
[----:B------:R-:W-:Y:S01]  /*2f00*/  VIADD R24, R24, 0xffffffff ;  /* 0xffffffff18187836 */ /* 0x000fe20000000000 */
[----:B------:R-:W0:Y:S01]  /*2f10*/  LDC.64 R116, c[0x0][0x2e8] ;  /* 0x0000ba00ff747b82 */ /* 0x000e220000000a00 */
[----:B------:R-:W-:Y:S05]  /*2f20*/  YIELD ;  /* 0x0000000000007946 */ /* 0x000fea0003800000 */
[----:B-1----:R-:W-:Y:S01]  /*2f30*/  SHF.R.S32.HI R37, RZ, 0x1f, R24 ;  /* 0x0000001fff257819 */ /* 0x002fe20000011418 */
[-C--:B------:R-:W-:Y:S01]  /*2f40*/  IMAD R0, R119, R24.reuse, RZ ;  /* 0x0000001877007224 */ /* 0x080fe200078e02ff */
[----:B------:R-:W1:Y:S01]  /*2f50*/  LDC R122, c[0x0][0x3f4] ;  /* 0x0000fd00ff7a7b82 */ /* 0x000e620000000800 */
[----:B------:R-:W-:Y:S01]  /*2f60*/  IMAD.WIDE.U32 R124, R98, R24, RZ ;  /* 0x00000018627c7225 */ /* 0x000fe200078e00ff */
[----:B------:R-:W-:Y:S03]  /*2f70*/  BSSY B0, `(.L_x_2641) ;  /* 0x00007c0000007945 */ /* 0x000fe60003800000 */
[----:B------:R-:W-:Y:S01]  /*2f80*/  IMAD R3, R37, R98, R0 ;  /* 0x0000006225037224 */ /* 0x000fe200078e0200 */
[----:B------:R-:W-:-:S02]  /*2f90*/  IADD3 R0, P3, P4, R93, R124, R130 ;  /* 0x0000007c5d007210 */ /* 0x000fc40007c7e082 */
[-C--:B------:R-:W-:Y:S01]  /*2fa0*/  IADD3 R38, P2, R93, R124.reuse, RZ ;  /* 0x0000007c5d267210 */ /* 0x080fe20007f5e0ff */
[----:B------:R-:W-:Y:S01]  /*2fb0*/  IMAD.IADD R88, R125, 0x1, R3 ;  /* 0x000000017d587824 */ /* 0x000fe200078e0203 */
[----:B------:R-:W-:-:S04]  /*2fc0*/  IADD3 R4, P5, P6, R93, R124, R128 ;  /* 0x0000007c5d047210 */ /* 0x000fc80007ebe080 */
[C---:B------:R-:W-:Y:S02]  /*2fd0*/  IADD3.X R3, R35.reuse, R88, R129, P3, P4 ;  /* 0x0000005823037210 */ /* 0x040fe40001fe8481 */
[----:B------:R-:W-:Y:S02]  /*2fe0*/  ISETP.GT.AND P3, PT, R24, R118, PT ;  /* 0x000000761800720c */ /* 0x000fe40003f64270 */
[----:B------:R-:W-:Y:S02]  /*2ff0*/  IADD3.X R39, R88, R35, RZ, P2, !PT ;  /* 0x0000002358277210 */ /* 0x000fe400017fe4ff */
[C---:B0-----:R-:W-:Y:S02]  /*3000*/  LEA R48, P2, R0.reuse, R116, 0x1 ;  /* 0x0000007400307211 */ /* 0x041fe400078408ff */
[----:B------:R-:W-:Y:S02]  /*3010*/  IADD3.X R36, R35, R88, R123, P5, P6 ;  /* 0x0000005823247210 */ /* 0x000fe40002fec47b */
[----:B------:R-:W-:Y:S01]  /*3020*/  LEA.HI.X R49, R0, R117, R3, 0x1, P2 ;  /* 0x0000007500317211 */ /* 0x000fe200010f0c03 */
[----:B------:R-:W-:Y:S01]  /*3030*/  IMAD R3, R17, 0x5000, R236 ;  /* 0x0000500011037824 */ /* 0x000fe200078e02ec */
[----:B-1----:R-:W-:-:S02]  /*3040*/  ISETP.GE.AND P2, PT, R122, 0x1, PT ;  /* 0x000000017a00780c */ /* 0x002fc40003f46270 */
[-C--:B------:R-:W-:Y:S02]  /*3050*/  LEA R50, P5, R4, R116.reuse, 0x1 ;  /* 0x0000007404327211 */ /* 0x080fe400078a08ff */
[----:B------:R-:W-:Y:S02]  /*3060*/  LEA R60, P6, R38, R116, 0x1 ;  /* 0x00000074263c7211 */ /* 0x000fe400078c08ff */
[-C--:B------:R-:W-:Y:S01]  /*3070*/  LEA.HI.X R51, R4, R117.reuse, R36, 0x1, P5 ;  /* 0x0000007504337211 */ /* 0x080fe200028f0c24 */
[----:B------:R-:W-:Y:S01]  /*3080*/  IMAD R4, R3, 0x2, R16 ;  /* 0x0000000203047824 */ /* 0x000fe200078e0210 */
[----:B------:R-:W-:Y:S02]  /*3090*/  LEA.HI.X R61, R38, R117, R39, 0x1, P6 ;  /* 0x00000075263d7211 */ /* 0x000fe400030f0c27 */
        /* <DEDUP_REMOVED lines=36> */
[----:B0-----:R-:W-:Y:S01]  /*32e0*/  IMAD.X R40, R114, 0x1, R20, P4 ;  /* 0x0000000172287824 */ /* 0x001fe200020e0614 */
        /* <DEDUP_REMOVED lines=23> */
.L_x_2645:
[----:B------:R-:W-:Y:S05]  /*3460*/  BSYNC B1 ;  /* 0x0000000000017941 */ /* 0x000fea0003800000 */
.L_x_2644:
[----:B-1---5:R-:W-:Y:S01]  /*3470*/  IMAD.MOV.U32 R36, RZ, RZ, R79 ;  /* 0x000000ffff247224 */ /* 0x022fe200078e004f */
[----:B------:R-:W-:Y:S01]  /*3480*/  MOV R37, R78 ;  /* 0x0000004e00257202 */ /* 0x000fe20000000f00 */
[----:B0-----:R-:W-:Y:S01]  /*3490*/  VIADD R40, R212, 0x20 ;  /* 0x00000020d4287836 */ /* 0x001fe20000000000 */
[----:B------:R-:W-:Y:S01]  /*34a0*/  BSSY B1, `(.L_x_2646) ;  /* 0x0000042000017945 */ /* 0x000fe20003800000 */
[----:B------:R-:W-:Y:S01]  /*34b0*/  IMAD.MOV.U32 R39, RZ, RZ, R82 ;  /* 0x000000ffff277224 */ /* 0x000fe200078e0052 */
[----:B------:R-:W-:Y:S01]  /*34c0*/  PRMT R159, R37, 0x7610, R159 ;  /* 0x00007610259f7816 */ /* 0x000fe2000000009f */
[----:B------:R-:W-:Y:S01]  /*34d0*/  IMAD.MOV.U32 R38, RZ, RZ, R83 ;  /* 0x000000ffff267224 */ /* 0x000fe200078e0053 */
[----:B------:R-:W-:Y:S01]  /*34e0*/  PRMT R158, R36, 0x7610, R158 ;  /* 0x00007610249e7816 */ /* 0x000fe2000000009e */
[----:B------:R-:W-:Y:S01]  /*34f0*/  IMAD.MOV.U32 R36, RZ, RZ, R90 ;  /* 0x000000ffff247224 */ /* 0x000fe200078e005a */
[----:B------:R-:W-:Y:S01]  /*3500*/  ISETP.GE.AND P4, PT, R40, R3, PT ;  /* 0x000000032800720c */ /* 0x000fe20003f86270 */
        /* <DEDUP_REMOVED lines=21> */
[----:B------:R-:W-:Y:S02]  /*3660*/  PRMT R164, R36, 0x5410, R37 ;  /* 0x0000541024a47816 */ /* 0x000fe40000000025 */
[----:B------:R-:W-:-:S02]  /*3670*/  CS2R R68, SRZ ;  /* 0x0000000000447805 */ /* 0x000fc4000001ff00 */
[----:B------:R-:W-:Y:S01]  /*3680*/  CS2R R72, SRZ ;  /* 0x0000000000487805 */ /* 0x000fe2000001ff00 */
        /* <DEDUP_REMOVED lines=13> */
[----:B------:R-:W-:Y:S02]  /*3760*/  LEA R38, P2, R36, UR4, 0x1 ;  /* 0x0000000424267c11 */ /* 0x000fe4000f8408ff */
[----:B------:R-:W-:Y:S02]  /*3770*/  ISETP.GE.AND P5, PT, R22, R122, PT ;  /* 0x0000007a1600720c */ /* 0x000fe40003fa6270 */
[----:B------:R-:W-:Y:S02]  /*3780*/  LEA.HI.X R39, R36, UR5, R39, 0x1, P2 ;  /* 0x0000000524277c11 */ /* 0x000fe400090f0c27 */
[----:B------:R-:W-:-:S04]  /*3790*/  LEA R36, P2, R37, UR6, 0x1 ;  /* 0x0000000625247c11 */ /* 0x000fc8000f8408ff */
[----:B------:R-:W-:Y:S02]  /*37a0*/  LEA.HI.X R37, R37, UR7, R42, 0x1, P2 ;  /* 0x0000000725257c11 */ /* 0x000fe400090f0c2a */
[-C--:B------:R-:W-:Y:S02]  /*37b0*/  ISETP.GE.AND P2, PT, R215, R122.reuse, PT ;  /* 0x0000007ad700720c */ /* 0x080fe40003f46270 */
[----:B------:R-:W-:Y:S02]  /*37c0*/  CS2R R70, SRZ ;  /* 0x0000000000467805 */ /* 0x000fe4000001ff00 */
[----:B------:R-:W-:Y:S01]  /*37d0*/  CS2R R72, SRZ ;  /* 0x0000000000487805 */ /* 0x000fe2000001ff00 */
        /* <DEDUP_REMOVED lines=8> */
[----:B------:R-:W-:-:S02]  /*3860*/  CS2R R68, SRZ ;  /* 0x0000000000447805 */ /* 0x000fc4000001ff00 */
[----:B------:R-:W-:Y:S01]  /*3870*/  CS2R R64, SRZ ;  /* 0x0000000000407805 */ /* 0x000fe2000001ff00 */
[----:B------:R0:W5:Y:S04]  /*3880*/  @!P5 LDG.E.64 R66, desc[UR8][R38.64+0x80] ;  /* 0x000080082642d981 */ /* 0x000168000c1e1b00 */
[----:B------:R0:W5:Y:S04]  /*3890*/  @!P5 LDG.E.64 R68, desc[UR8][R36.64+0x80] ;  /* 0x000080082444d981 */ /* 0x000168000c1e1b00 */
[----:B------:R0:W5:Y:S04]  /*38a0*/  @!P2 LDG.E.64 R62, desc[UR8][R38.64+0xc0] ;  /* 0x0000c008263ea981 */ /* 0x000168000c1e1b00 */
[----:B------:R0:W5:Y:S02]  /*38b0*/  @!P2 LDG.E.64 R64, desc[UR8][R36.64+0xc0] ;  /* 0x0000c0082440a981 */ /* 0x000164000c1e1b00 */
.L_x_2647:
[----:B------:R-:W-:Y:S05]  /*38c0*/  BSYNC B1 ;  /* 0x0000000000017941 */ /* 0x000fea0003800000 */
.L_x_2646:
[----:B0----5:R-:W-:Y:S01]  /*38d0*/  IMAD.MOV.U32 R37, RZ, RZ, R62 ;  /* 0x000000ffff257224 */ /* 0x021fe200078e003e */
[----:B------:R-:W-:Y:S01]  /*38e0*/  MOV R36, R63 ;  /* 0x0000003f00247202 */ /* 0x000fe20000000f00 */
[----:B------:R-:W-:Y:S01]  /*38f0*/  VIADD R42, R212, 0x40 ;  /* 0x00000040d42a7836 */ /* 0x000fe20000000000 */
[----:B------:R-:W-:Y:S01]  /*3900*/  BSSY B1, `(.L_x_2648) ;  /* 0x0000043000017945 */ /* 0x000fe20003800000 */
        /* <DEDUP_REMOVED lines=19> */
[----:B------:R-:W-:Y:S02]  /*3a40*/  CS2R R44, SRZ ;  /* 0x00000000002c7805 */ /* 0x000fe4000001ff00 */
[----:B------:R-:W-:Y:S02]  /*3a50*/  CS2R R54, SRZ ;  /* 0x0000000000367805 */ /* 0x000fe4000001ff00 */
[----:B------:R-:W-:-:S02]  /*3a60*/  CS2R R56, SRZ ;  /* 0x0000000000387805 */ /* 0x000fc4000001ff00 */
[----:B------:R-:W-:Y:S02]  /*3a70*/  CS2R R40, SRZ ;  /* 0x0000000000287805 */ /* 0x000fe4000001ff00 */
[----:B------:R-:W-:Y:S01]  /*3a80*/  PRMT R149, R37, 0x5410, R36 ;  /* 0x0000541025957816 */ /* 0x000fe20000000024 */
[----:B------:R-:W-:Y:S01]  /*3a90*/  IMAD.MOV.U32 R37, RZ, RZ, R72 ;  /* 0x000000ffff257224 */ /* 0x000fe200078e0048 */
[----:B------:R-:W-:Y:S02]  /*3aa0*/  MOV R36, R73 ;  /* 0x0000004900247202 */ /* 0x000fe40000000f00 */
[----:B------:R-:W-:Y:S02]  /*3ab0*/  CS2R R46, SRZ ;  /* 0x00000000002e7805 */ /* 0x000fe4000001ff00 */
[----:B------:R-:W-:Y:S02]  /*3ac0*/  CS2R R52, SRZ ;  /* 0x0000000000347805 */ /* 0x000fe4000001ff00 */
[----:B------:R-:W-:-:S02]  /*3ad0*/  CS2R R58, SRZ ;  /* 0x00000000003a7805 */ /* 0x000fc4000001ff00 */
[----:B------:R-:W-:Y:S01]  /*3ae0*/  PRMT R151, R151, 0x5410, R37 ;  /* 0x0000541097977816 */ /* 0x000fe20000000025 */
[----:B------:R-:W-:Y:S01]  /*3af0*/  IMAD.MOV.U32 R37, RZ, RZ, R76 ;  /* 0x000000ffff257224 */ /* 0x000fe200078e004c */
[----:B------:R-:W-:Y:S01]  /*3b00*/  PRMT R153, R36, 0x7610, R153 ;  /* 0x0000761024997816 */ /* 0x000fe20000000099 */
[----:B------:R-:W-:-:S05]  /*3b10*/  IMAD.MOV.U32 R36, RZ, RZ, R77 ;  /* 0x000000ffff247224 */ /* 0x000fca00078e004d */
[----:B------:R-:W-:Y:S01]  /*3b20*/  PRMT R155, R36, 0x5410, R37 ;  /* 0x00005410249b7816 */ /* 0x000fe20000000025 */
        /* <DEDUP_REMOVED lines=32> */
.L_x_2649:
[----:B------:R-:W-:Y:S05]  /*3d30*/  BSYNC B1 ;  /* 0x0000000000017941 */ /* 0x000fea0003800000 */
.L_x_2648:
[----:B------:R-:W2:Y:S01]  /*3d40*/  LDL R0, [R1+0x5c] ;  /* 0x00005c0001007983 */ /* 0x000ea20000100800 */
[----:B0----5:R-:W-:Y:S01]  /*3d50*/  IMAD.MOV.U32 R36, RZ, RZ, R42 ;  /* 0x000000ffff247224 */ /* 0x021fe200078e002a */
[----:B--2---:R-:W-:Y:S01]  /*3d60*/  R2UR UR4, R0 ;  /* 0x00000000000472ca */ /* 0x004fe200000e0000 */
[----:B------:R-:W-:-:S05]  /*3d70*/  IMAD.MOV.U32 R0, RZ, RZ, R43 ;  /* 0x000000ffff007224 */ /* 0x000fca00078e002b */
[----:B------:R-:W-:Y:S01]  /*3d80*/  PRMT R134, R0, 0x5410, R36 ;  /* 0x0000541000867816 */ /* 0x000fe20000000024 */
[----:B------:R-:W-:Y:S01]  /*3d90*/  IMAD.MOV.U32 R0, RZ, RZ, R45 ;  /* 0x000000ffff007224 */ /* 0x000fe200078e002d */
[----:B------:R-:W-:-:S04]  /*3da0*/  MOV R36, R44 ;  /* 0x0000002c00247202 */ /* 0x000fc80000000f00 */
[----:B------:R-:W-:Y:S01]  /*3db0*/  PRMT R140, R36, 0x5410, R0 ;  /* 0x00005410248c7816 */ /* 0x000fe20000000000 */
[----:B------:R-:W-:Y:S01]  /*3dc0*/  IMAD.MOV.U32 R36, RZ, RZ, R54 ;  /* 0x000000ffff247224 */ /* 0x000fe200078e0036 */
[----:B------:R-:W-:Y:S01]  /*3dd0*/  UISETP.NE.AND UP0, UPT, UR4, 0x3, UPT ;  /* 0x000000030400788c */ /* 0x000fe2000bf05270 */
[----:B------:R-:W-:-:S05]  /*3de0*/  IMAD.MOV.U32 R0, RZ, RZ, R55 ;  /* 0x000000ffff007224 */ /* 0x000fca00078e0037 */
[----:B------:R-:W-:Y:S01]  /*3df0*/  PRMT R147, R36, 0x5410, R0 ;  /* 0x0000541024937816 */ /* 0x000fe20000000000 */
[----:B------:R-:W-:Y:S01]  /*3e00*/  IMAD.MOV.U32 R0, RZ, RZ, R57 ;  /* 0x000000ffff007224 */ /* 0x000fe200078e0039 */
[----:B------:R-:W-:Y:S01]  /*3e10*/  PLOP3.LUT P2, PT, PT, PT, UP0, 0x80, 0x0 ;  /* 0x000000000000781c */ /* 0x000fe20003f4f008 */
[----:B------:R-:W-:-:S03]  /*3e20*/  IMAD.MOV.U32 R36, RZ, RZ, R56 ;  /* 0x000000ffff247224 */ /* 0x000fc600078e0038 */
[----:B------:R-:W-:Y:S01]  /*3e30*/  PRMT R153, R153, 0x5410, R0 ;  /* 0x0000541099997816 */ /* 0x000fe20000000000 */
[----:B------:R-:W-:Y:S01]  /*3e40*/  IMAD.MOV.U32 R0, RZ, RZ, R41 ;  /* 0x000000ffff007224 */ /* 0x000fe200078e0029 */
        /* <DEDUP_REMOVED lines=15> */
[----:B------:R-:W-:Y:S06]  /*3f40*/  @!P2 BRA `(.L_x_2650) ;  /* 0x000000000004a947 */ /* 0x000fec0003800000 */
[----:B------:R-:W-:Y:S01]  /*3f50*/  BPT.TRAP 0x1 ;  /* 0x000000040000795c */ /* 0x000fe20000300000 */
.L_x_2650:
[----:B------:R-:W-:Y:S01]  /*3f60*/  IMAD R0, R17, 0x8, R16 ;  /* 0x0000000811007824 */ /* 0x000fe200078e0210 */
[----:B------:R-:W-:Y:S01]  /*3f70*/  SHF.L.U32 R114, R219, 0x1f, RZ ;  /* 0x0000001fdb727819 */ /* 0x000fe200000006ff */
[----:B------:R-:W-:Y:S03]  /*3f80*/  BSSY B1, `(.L_x_2651) ;  /* 0x0000003000017945 */ /* 0x000fe60003800000 */
[----:B------:R-:W0:Y:S02]  /*3f90*/  SYNCS.PHASECHK.TRANS64.TRYWAIT P6, [R0+URZ+0x38890], R114 ;  /* 0x03889072000075a7 */ /* 0x000e2400080c017f */
[----:B0-----:R-:W-:Y:S05]  /*3fa0*/  @!P6 BRA `(.L_x_2652) ;  /* 0x000002f000c4e947 */ /* 0x001fea0003800000 */
.L_x_3079:
[----:B------:R-:W-:Y:S05]  /*3fb0*/  BSYNC B1 ;  /* 0x0000000000017941 */ /* 0x000fea0003800000 */
.L_x_2651:
        /* <DEDUP_REMOVED lines=30> */
[----:B------:R-:W-:Y:S01]  /*41a0*/  FMUL.FTZ R86, R86, R126 ;  /* 0x0000007e56567220 */ /* 0x000fe20000410000 */
[----:B------:R-:W-:-:S03]  /*41b0*/  HADD2.F32 R126, -RZ, R165.H1_H1 ;  /* 0x300000a5ff7e7230 */ /* 0x000fc60000004100 */
[----:B------:R-:W-:Y:S01]  /*41c0*/  FFMA.FTZ R85, R85, R124, R86 ;  /* 0x0000007c55557223 */ /* 0x000fe20000010056 */
[----:B------:R-:W-:Y:S02]  /*41d0*/  HADD2.F32 R124, -RZ, R165.H0_H0 ;  /* 0x200000a5ff7c7230 */ /* 0x000fe40000004100 */
[----:B------:R-:W-:Y:S02]  /*41e0*/  HADD2.F32 R86, -RZ, R36.H1_H1 ;  /* 0x30000024ff567230 */ /* 0x000fe40000004100 */
[----:B------:R-:W-:-:S03]  /*41f0*/  F2FP.F16.F32.PACK_AB R39, R85, R39 ;  /* 0x000000275527723e */ /* 0x000fc600000000ff */
[-C--:B------:R-:W-:Y:S01]  /*4200*/  FMUL.FTZ R36, R86, R124.reuse ;  /* 0x0000007c56247220 */ /* 0x080fe20000410000 */
[----:B------:R-:W-:-:S03]  /*4210*/  FMUL.FTZ R124, R125, R124 ;  /* 0x0000007c7d7c7220 */ /* 0x000fc60000410000 */
[-C--:B------:R-:W-:Y:S01]  /*4220*/  FFMA.FTZ R36, R125, R87.reuse, -R36 ;  /* 0x000000577d247223 */ /* 0x080fe20000010824 */
[----:B------:R-:W-:Y:S02]  /*4230*/  IMAD.MOV.U32 R125, RZ, RZ, R38 ;  /* 0x000000ffff7d7224 */ /* 0x000fe400078e0026 */
[----:B------:R-:W-:Y:S01]  /*4240*/  FFMA.FTZ R38, R86, R87, R124 ;  /* 0x0000005756267223 */ /* 0x000fe2000001007c */
[----:B------:R-:W-:Y:S02]  /*4250*/  HADD2.F32 R124, -RZ, R163.H1_H1 ;  /* 0x300000a3ff7c7230 */ /* 0x000fe40000004100 */
[--C-:B------:R-:W-:Y:S02]  /*4260*/  HADD2.F32 R87, -RZ, R125.reuse.H1_H1 ;  /* 0x3000007dff577230 */ /* 0x100fe40000004100 */
[----:B------:R-:W-:Y:S01]  /*4270*/  F2FP.F16.F32.PACK_AB R36, R38, R36 ;  /* 0x000000242624723e */ /* 0x000fe200000000ff */
[----:B------:R-:W-:Y:S02]  /*4280*/  HADD2.F32 R125, -RZ, R125.H0_H0 ;  /* 0x2000007dff7d7230 */ /* 0x000fe40000004100 */
[----:B------:R-:W-:-:S04]  /*4290*/  FMUL.FTZ R86, R87, R126 ;  /* 0x0000007e57567220 */ /* 0x000fc80000410000 */
[C---:B------:R-:W-:Y:S01]  /*42a0*/  FFMA.FTZ R86, R125.reuse, R124, -R86 ;  /* 0x0000007c7d567223 */ /* 0x040fe20000010856 */
[----:B------:R-:W-:-:S04]  /*42b0*/  FMUL.FTZ R125, R125, R126 ;  /* 0x0000007e7d7d7220 */ /* 0x000fc80000410000 */
[----:B------:R-:W-:-:S05]  /*42c0*/  FFMA.FTZ R125, R87, R124, R125 ;  /* 0x0000007c577d7223 */ /* 0x000fca000001007d */
[----:B------:R-:W-:-:S05]  /*42d0*/  F2FP.F16.F32.PACK_AB R86, R125, R86 ;  /* 0x000000567d56723e */ /* 0x000fca00000000ff */
[----:B------:R-:W-:-:S07]  /*42e0*/  IMAD.MOV.U32 R38, RZ, RZ, R86 ;  /* 0x000000ffff267224 */ /* 0x000fce00078e0056 */
.L_x_2658:
[----:B------:R-:W-:Y:S05]  /*42f0*/  BSYNC B3 ;  /* 0x0000000000037941 */ /* 0x000fea0003800000 */
.L_x_2657:
[----:B------:R-:W-:Y:S02]  /*4300*/  ULDC.64 UR4, c[0x0][0x208] ;  /* 0x0000820000047ab9 */ /* 0x000fe40000000a00 */
[----:B--2---:R1:W-:Y:S03]  /*4310*/  STG.E.128 desc[UR4][R60.64], R36 ;  /* 0x000000243c007986 */ /* 0x0043e6000c101d04 */
.L_x_2656:
[----:B------:R-:W-:Y:S05]  /*4320*/  BSYNC B2 ;  /* 0x0000000000027941 */ /* 0x000fea0003800000 */
.L_x_2655:
        /* <DEDUP_REMOVED lines=47> */
.L_x_2662:
[----:B------:R-:W-:Y:S05]  /*4620*/  BSYNC B3 ;  /* 0x0000000000037941 */ /* 0x000fea0003800000 */
.L_x_2661:
[----:B------:R-:W-:Y:S02]  /*4630*/  ULDC.64 UR4, c[0x0][0x208] ;  /* 0x0000820000047ab9 */ /* 0x000fe40000000a00 */
[----:B--2---:R2:W-:Y:S03]  /*4640*/  STG.E.128 desc[UR4][R60.64+0x80], R36 ;  /* 0x000080243c007986 */ /* 0x0045e6000c101d04 */
.L_x_2660:
[----:B------:R-:W-:Y:S05]  /*4650*/  BSYNC B2 ;  /* 0x0000000000027941 */ /* 0x000fea0003800000 */
.L_x_2659:
[----:B------:R-:W-:Y:S01]  /*4660*/  ISETP.NE.AND P3, PT, R9, RZ, PT ;  /* 0x000000ff0900720c */ /* 0x000fe20003f65270 */
[----:B------:R-:W-:-:S12]  /*4670*/  BSSY B2, `(.L_x_2663) ;  /* 0x0000034000027945 */ /* 0x000fd80003800000 */
[----:B------:R-:W-:Y:S05]  /*4680*/  @!P3 BRA `(.L_x_2664) ;  /* 0x0000000000c8b947 */ /* 0x000fea0003800000 */
[----:B-12---:R1:W2:Y:S01]  /*4690*/  LDS.128 R36, [R4+0x29400] ;  /* 0x0294000004247984 */ /* 0x0062a20000000c00 */
[----:B------:R-:W-:Y:S01]  /*46a0*/  ISETP.GE.AND P3, PT, R214, R122, PT ;  /* 0x0000007ad600720c */ /* 0x000fe20003f66270 */
[----:B------:R-:W-:-:S12]  /*46b0*/  BSSY B3, `(.L_x_2665) ;  /* 0x000002d000037945 */ /* 0x000fd80003800000 */
[----:B-1----:R-:W-:Y:S05]  /*46c0*/  @P3 BRA `(.L_x_2666) ;  /* 0x0000000000ac3947 */ /* 0x002fea0003800000 */
[--C-:B------:R-:W-:Y:S01]  /*46d0*/  SHF.R.U64 R84, R82, 0x10, R83.reuse ;  /* 0x0000001052547819 */ /* 0x100fe20000001253 */
[----:B--2---:R-:W-:Y:S01]  /*46e0*/  IMAD.MOV.U32 R87, RZ, RZ, R36 ;  /* 0x000000ffff577224 */ /* 0x004fe200078e0024 */
[----:B------:R-:W-:Y:S01]  /*46f0*/  SHF.R.U32.HI R82, RZ, 0x10, R83 ;  /* 0x00000010ff527819 */ /* 0x000fe20000011653 */
[----:B------:R-:W-:Y:S01]  /*4700*/  IMAD.MOV.U32 R83, RZ, RZ, R37 ;  /* 0x000000ffff537224 */ /* 0x000fe200078e0025 */
[--C-:B------:R-:W-:Y:S01]  /*4710*/  SHF.R.U64 R85, R88, 0x10, R89.reuse ;  /* 0x0000001058557819 */ /* 0x100fe20000001259 */
[----:B------:R-:W-:Y:S01]  /*4720*/  HADD2.F32 R84, -RZ, R84.H0_H0 ;  /* 0x20000054ff547230 */ /* 0x000fe20000004100 */
[----:B------:R-:W-:Y:S01]  /*4730*/  SHF.R.U32.HI R88, RZ, 0x10, R89 ;  /* 0x00000010ff587819 */ /* 0x000fe20000011659 */
[----:B------:R-:W-:Y:S02]  /*4740*/  HADD2.F32 R36, -RZ, R87.H1_H1 ;  /* 0x30000057ff247230 */ /* 0x000fe40000004100 */
        /* <DEDUP_REMOVED lines=10> */
[----:B------:R-:W-:Y:S01]  /*47f0*/  MOV R84, R39 ;  /* 0x0000002700547202 */ /* 0x000fe20000000f00 */
[----:B------:R-:W-:-:S03]  /*4800*/  HADD2.F32 R85, -RZ, R82.H0_H0 ;  /* 0x20000052ff557230 */ /* 0x000fc60000004100 */
        /* <DEDUP_REMOVED lines=23> */
.L_x_2666:
[----:B------:R-:W-:Y:S05]  /*4980*/  BSYNC B3 ;  /* 0x0000000000037941 */ /* 0x000fea0003800000 */
.L_x_2665:
[----:B------:R-:W-:Y:S02]  /*4990*/  ULDC.64 UR4, c[0x0][0x208] ;  /* 0x0000820000047ab9 */ /* 0x000fe40000000a00 */
[----:B--2---:R3:W-:Y:S03]  /*49a0*/  STG.E.128 desc[UR4][R60.64+0x100], R36 ;  /* 0x000100243c007986 */ /* 0x0047e6000c101d04 */
.L_x_2664:
[----:B------:R-:W-:Y:S05]  /*49b0*/  BSYNC B2 ;  /* 0x0000000000027941 */ /* 0x000fea0003800000 */
.L_x_2663:
[----:B------:R-:W-:-:S13]  /*49c0*/  ISETP.NE.AND P3, PT, R8, RZ, PT ;  /* 0x000000ff0800720c */ /* 0x000fda0003f65270 */
[----:B------:R-:W-:Y:S05]  /*49d0*/  @!P3 BRA `(.L_x_2654) ;  /* 0x0000000000c8b947 */ /* 0x000fea0003800000 */
[----:B-123--:R1:W2:Y:S01]  /*49e0*/  LDS.128 R36, [R4+0x2bc00] ;  /* 0x02bc000004247984 */ /* 0x00e2a20000000c00 */
[----:B------:R-:W-:Y:S01]  /*49f0*/  ISETP.GE.AND P3, PT, R217, R122, PT ;  /* 0x0000007ad900720c */ /* 0x000fe20003f66270 */
[----:B------:R-:W-:-:S12]  /*4a00*/  BSSY B2, `(.L_x_2667) ;  /* 0x000002d000027945 */ /* 0x000fd80003800000 */
[----:B-1----:R-:W-:Y:S05]  /*4a10*/  @P3 BRA `(.L_x_2668) ;  /* 0x0000000000ac3947 */ /* 0x002fea0003800000 */
        /* <DEDUP_REMOVED lines=15> */
[----:B------:R-:W-:Y:S02]  /*4b10*/  IMAD.MOV.U32 R81, RZ, RZ, R39 ;  /* 0x000000ffff517224 */ /* 0x000fe400078e0027 */
[----:B------:R-:W-:Y:S02]  /*4b20*/  HADD2.F32 R82, -RZ, R78.H0_H0 ;  /* 0x2000004eff527230 */ /* 0x000fe40000004100 */
[----:B------:R-:W-:Y:S01]  /*4b30*/  HADD2.F32 R36, -RZ, R83.H1_H1 ;  /* 0x30000053ff247230 */ /* 0x000fe20000004100 */
[----:B------:R-:W-:Y:S01]  /*4b40*/  F2FP.F16.F32.PACK_AB R37, R37, R79 ;  /* 0x0000004f2525723e */ /* 0x000fe200000000ff */
[----:B------:R-:W-:-:S02]  /*4b50*/  HADD2.F32 R39, -RZ, R81.H1_H1 ;  /* 0x30000051ff277230 */ /* 0x000fc40000004100 */
[----:B------:R-:W-:Y:S02]  /*4b60*/  HADD2.F32 R81, -RZ, R81.H0_H0 ;  /* 0x20000051ff517230 */ /* 0x000fe40000004100 */
        /* <DEDUP_REMOVED lines=22> */
.L_x_2668:
[----:B------:R-:W-:Y:S05]  /*4cd0*/  BSYNC B2 ;  /* 0x0000000000027941 */ /* 0x000fea0003800000 */
.L_x_2667:
[----:B------:R-:W-:Y:S02]  /*4ce0*/  ULDC.64 UR4, c[0x0][0x208] ;  /* 0x0000820000047ab9 */ /* 0x000fe40000000a00 */
[----:B--2---:R4:W-:Y:S03]  /*4cf0*/  STG.E.128 desc[UR4][R60.64+0x180], R36 ;  /* 0x000180243c007986 */ /* 0x0049e6000c101d04 */
.L_x_2654:
[----:B------:R-:W-:Y:S05]  /*4d00*/  BSYNC B1 ;  /* 0x0000000000017941 */ /* 0x000fea0003800000 */
.L_x_2653:
[----:B------:R-:W-:Y:S04]  /*4d10*/  BSSY B1, `(.L_x_2669) ;  /* 0x00000dc000017945 */ /* 0x000fe80003800000 */
        /* <DEDUP_REMOVED lines=39> */
[----:B------:R-:W-:-:S03]  /*4f90*/  IMAD.MOV.U32 R37, RZ, RZ, R60 ;  /* 0x000000ffff257224 */ /* 0x000fc600078e003c */
        /* <DEDUP_REMOVED lines=12> */
.L_x_2674:
[----:B------:R-:W-:Y:S05]  /*5060*/  BSYNC B3 ;  /* 0x0000000000037941 */ /* 0x000fea0003800000 */
.L_x_2673:
[----:B------:R-:W-:Y:S02]  /*5070*/  ULDC.64 UR4, c[0x0][0x208] ;  /* 0x0000820000047ab9 */ /* 0x000fe40000000a00 */
[----:B--2---:R1:W-:Y:S03]  /*5080*/  STG.E.128 desc[UR4][R50.64], R36 ;  /* 0x0000002432007986 */ /* 0x0043e6000c101d04 */
.L_x_2672:
[----:B------:R-:W-:Y:S05]  /*5090*/  BSYNC B2 ;  /* 0x0000000000027941 */ /* 0x000fea0003800000 */
.L_x_2671:
        /* <DEDUP_REMOVED lines=48> */
[----:B------:R-:W-:-:S03]  /*53a0*/  MOV R39, R61 ;  /* 0x0000003d00277202 */ /* 0x000fc60000000f00 */
[----:B------:R-:W-:-:S05]  /*53b0*/  FFMA.FTZ R38, R70, R151, R38 ;  /* 0x0000009746267223 */ /* 0x000fca0000010026 */
[----:B------:R-:W-:-:S07]  /*53c0*/  F2FP.F16.F32.PACK_AB R38, R38, R71 ;  /* 0x000000472626723e */ /* 0x000fce00000000ff */
.L_x_2678:
[----:B------:R-:W-:Y:S05]  /*53d0*/  BSYNC B3 ;  /* 0x0000000000037941 */ /* 0x000fea0003800000 */
.L_x_2677:
[----:B------:R-:W-:Y:S02]  /*53e0*/  ULDC.64 UR4, c[0x0][0x208] ;  /* 0x0000820000047ab9 */ /* 0x000fe40000000a00 */
[----:B--2---:R1:W-:Y:S03]  /*53f0*/  STG.E.128 desc[UR4][R50.64+0x80], R36 ;  /* 0x0000802432007986 */ /* 0x0043e6000c101d04 */
.L_x_2676:
[----:B------:R-:W-:Y:S05]  /*5400*/  BSYNC B2 ;  /* 0x0000000000027941 */ /* 0x000fea0003800000 */
.L_x_2675:
        /* <DEDUP_REMOVED lines=51> */
.L_x_2682:
[----:B------:R-:W-:Y:S05]  /*5740*/  BSYNC B3 ;  /* 0x0000000000037941 */ /* 0x000fea0003800000 */
.L_x_2681:
[----:B------:R-:W-:Y:S02]  /*5750*/  ULDC.64 UR4, c[0x0][0x208] ;  /* 0x0000820000047ab9 */ /* 0x000fe40000000a00 */
[----:B--2---:R1:W-:Y:S03]  /*5760*/  STG.E.128 desc[UR4][R50.64+0x100], R36 ;  /* 0x0001002432007986 */ /* 0x0043e6000c101d04 */
.L_x_2680:
[----:B------:R-:W-:Y:S05]  /*5770*/  BSYNC B2 ;  /* 0x0000000000027941 */ /* 0x000fea0003800000 */
.L_x_2679:
[----:B------:R-:W-:-:S13]  /*5780*/  ISETP.NE.AND P3, PT, R8, RZ, PT ;  /* 0x000000ff0800720c */ /* 0x000fda0003f65270 */
        /* <DEDUP_REMOVED lines=49> */
.L_x_2684:
[----:B------:R-:W-:Y:S05]  /*5aa0*/  BSYNC B2 ;  /* 0x0000000000027941 */ /* 0x000fea0003800000 */
.L_x_2683:
[----:B------:R-:W-:Y:S02]  /*5ab0*/  ULDC.64 UR4, c[0x0][0x208] ;  /* 0x0000820000047ab9 */ /* 0x000fe40000000a00 */
[----:B--2---:R1:W-:Y:S03]  /*5ac0*/  STG.E.128 desc[UR4][R50.64+0x180], R36 ;  /* 0x0001802432007986 */ /* 0x0043e6000c101d04 */
.L_x_2670:
[----:B------:R-:W-:Y:S05]  /*5ad0*/  BSYNC B1 ;  /* 0x0000000000017941 */ /* 0x000fea0003800000 */
.L_x_2669:
        /* <DEDUP_REMOVED lines=50> */
[----:B------:R-:W-:Y:S01]  /*5e00*/  F2FP.F16.F32.PACK_AB R157, R157, R37 ;  /* 0x000000259d9d723e */ /* 0x000fe200000000ff */
[----:B------:R-:W-:-:S03]  /*5e10*/  IMAD.MOV.U32 R37, RZ, RZ, R56 ;  /* 0x000000ffff257224 */ /* 0x000fc600078e0038 */
[----:B------:R-:W-:-:S07]  /*5e20*/  MOV R38, R157 ;  /* 0x0000009d00267202 */ /* 0x000fce0000000f00 */
.L_x_2689:
[----:B------:R-:W-:Y:S05]  /*5e30*/  BSYNC B2 ;  /* 0x0000000000027941 */ /* 0x000fea0003800000 */
.L_x_2688:
[----:B------:R-:W-:Y:S02]  /*5e40*/  ULDC.64 UR4, c[0x0][0x208] ;  /* 0x0000820000047ab9 */ /* 0x000fe40000000a00 */
[----:B--2---:R1:W-:Y:S03]  /*5e50*/  STG.E.128 desc[UR4][R48.64], R36 ;  /* 0x0000002430007986 */ /* 0x0043e6000c101d04 */
.L_x_2687:
[----:B------:R-:W-:Y:S05]  /*5e60*/  BSYNC B1 ;  /* 0x0000000000017941 */ /* 0x000fea0003800000 */
.L_x_2686:
        /* <DEDUP_REMOVED lines=47> */
[----:B------:R-:W-:Y:S02]  /*6160*/  IMAD.MOV.U32 R36, RZ, RZ, R37 ;  /* 0x000000ffff247224 */ /* 0x000fe400078e0025 */
[----:B------:R-:W-:Y:S02]  /*6170*/  IMAD.MOV.U32 R37, RZ, RZ, R52 ;  /* 0x000000ffff257224 */ /* 0x000fe400078e0034 */
[----:B------:R-:W-:-:S05]  /*6180*/  F2FP.F16.F32.PACK_AB R39, R154, R39 ;  /* 0x000000279a27723e */ /* 0x000fca00000000ff */
[----:B------:R-:W-:Y:S01]  /*6190*/  IMAD.MOV.U32 R38, RZ, RZ, R39 ;  /* 0x000000ffff267224 */ /* 0x000fe200078e0027 */
[----:B------:R-:W-:-:S07]  /*61a0*/  MOV R39, R50 ;  /* 0x0000003200277202 */ /* 0x000fce0000000f00 */
.L_x_2693:
[----:B------:R-:W-:Y:S05]  /*61b0*/  BSYNC B2 ;  /* 0x0000000000027941 */ /* 0x000fea0003800000 */
.L_x_2692:
[----:B------:R-:W-:Y:S02]  /*61c0*/  ULDC.64 UR4, c[0x0][0x208] ;  /* 0x0000820000047ab9 */ /* 0x000fe40000000a00 */
[----:B--2---:R1:W-:Y:S03]  /*61d0*/  STG.E.128 desc[UR4][R48.64+0x80], R36 ;  /* 0x0000802430007986 */ /* 0x0043e6000c101d04 */
.L_x_2691:
[----:B------:R-:W-:Y:S05]  /*61e0*/  BSYNC B1 ;  /* 0x0000000000017941 */ /* 0x000fea0003800000 */
.L_x_2690:
        /* <DEDUP_REMOVED lines=15> */
[----:B------:R-:W-:Y:S02]  /*62e0*/  HADD2.F32 R51, -RZ, R39.H1_H1 ;  /* 0x30000027ff337230 */ /* 0x000fe40000004100 */
[----:B------:R-:W-:Y:S01]  /*62f0*/  FMUL.FTZ R53, R37, R46 ;  /* 0x0000002e25357220 */ /* 0x000fe20000410000 */
[----:B------:R-:W-:-:S02]  /*6300*/  HADD2.F32 R44, -RZ, R44.H0_H0 ;  /* 0x2000002cff2c7230 */ /* 0x000fc40000004100 */
[----:B------:R-:W-:Y:S02]  /*6310*/  HADD2.F32 R52, -RZ, R45.H0_H0 ;  /* 0x2000002dff347230 */ /* 0x000fe40000004100 */
[C---:B------:R-:W-:Y:S01]  /*6320*/  FMUL.FTZ R45, R50.reuse, R46 ;  /* 0x0000002e322d7220 */ /* 0x040fe20000410000 */
[----:B------:R-:W-:Y:S02]  /*6330*/  HADD2.F32 R39, -RZ, R39.H0_H0 ;  /* 0x20000027ff277230 */ /* 0x000fe40000004100 */
[-C--:B------:R-:W-:Y:S01]  /*6340*/  FMUL.FTZ R46, R51, R47.reuse ;  /* 0x0000002f332e7220 */ /* 0x080fe20000410000 */
[-C--:B------:R-:W-:Y:S01]  /*6350*/  FFMA.FTZ R53, R50, R44.reuse, R53 ;  /* 0x0000002c32357223 */ /* 0x080fe20000010035 */
[----:B------:R-:W-:Y:S01]  /*6360*/  FFMA.FTZ R45, R37, R44, -R45 ;  /* 0x0000002c252d7223 */ /* 0x000fe2000001082d */
[----:B------:R-:W-:Y:S02]  /*6370*/  HADD2.F32 R44, -RZ, R36.H1_H1 ;  /* 0x30000024ff2c7230 */ /* 0x000fe40000004100 */
[C---:B------:R-:W-:Y:S01]  /*6380*/  FMUL.FTZ R47, R39.reuse, R47 ;  /* 0x0000002f272f7220 */ /* 0x040fe20000410000 */
[----:B------:R-:W-:Y:S01]  /*6390*/  FFMA.FTZ R46, R39, R52, -R46 ;  /* 0x00000034272e7223 */ /* 0x000fe2000001082e */
[----:B------:R-:W-:Y:S01]  /*63a0*/  HADD2.F32 R39, -RZ, R142.H0_H0 ;  /* 0x2000008eff277230 */ /* 0x000fe20000004100 */
[----:B------:R-:W-:Y:S01]  /*63b0*/  F2FP.F16.F32.PACK_AB R45, R53, R45 ;  /* 0x0000002d352d723e */ /* 0x000fe200000000ff */
[----:B------:R-:W-:-:S02]  /*63c0*/  HADD2.F32 R36, -RZ, R36.H0_H0 ;  /* 0x20000024ff247230 */ /* 0x000fc40000004100 */
[----:B------:R-:W-:Y:S01]  /*63d0*/  FFMA.FTZ R47, R51, R52, R47 ;  /* 0x00000034332f7223 */ /* 0x000fe2000001002f */
[----:B------:R-:W-:Y:S02]  /*63e0*/  HADD2.F32 R142, -RZ, R142.H1_H1 ;  /* 0x3000008eff8e7230 */ /* 0x000fe40000004100 */
[-C--:B------:R-:W-:Y:S01]  /*63f0*/  FMUL.FTZ R51, R44, R39.reuse ;  /* 0x000000272c337220 */ /* 0x080fe20000410000 */
[--C-:B------:R-:W-:Y:S02]  /*6400*/  HADD2.F32 R50, -RZ, R38.reuse.H1_H1 ;  /* 0x30000026ff327230 */ /* 0x100fe40000004100 */
[----:B------:R-:W-:Y:S01]  /*6410*/  FMUL.FTZ R52, R36, R39 ;  /* 0x0000002724347220 */ /* 0x000fe20000410000 */
[----:B------:R-:W-:Y:S01]  /*6420*/  HADD2.F32 R38, -RZ, R38.H0_H0 ;  /* 0x20000026ff267230 */ /* 0x000fe20000004100 */
[----:B------:R-:W-:Y:S01]  /*6430*/  F2FP.F16.F32.PACK_AB R46, R47, R46 ;  /* 0x0000002e2f2e723e */ /* 0x000fe200000000ff */
[--C-:B------:R-:W-:Y:S02]  /*6440*/  HADD2.F32 R37, -RZ, R140.reuse.H0_H0 ;  /* 0x2000008cff257230 */ /* 0x100fe40000004100 */
[----:B------:R-:W-:Y:S01]  /*6450*/  FMUL.FTZ R39, R50, R142 ;  /* 0x0000008e32277220 */ /* 0x000fe20000410000 */
[----:B------:R-:W-:-:S02]  /*6460*/  HADD2.F32 R140, -RZ, R140.H1_H1 ;  /* 0x3000008cff8c7230 */ /* 0x000fc40000004100 */
[----:B------:R-:W-:Y:S01]  /*6470*/  FMUL.FTZ R142, R38, R142 ;  /* 0x0000008e268e7220 */ /* 0x000fe20000410000 */
[-C--:B------:R-:W-:Y:S01]  /*6480*/  FFMA.FTZ R51, R36, R37.reuse, -R51 ;  /* 0x0000002524337223 */ /* 0x080fe20000010833 */
[----:B------:R-:W-:Y:S01]  /*6490*/  FFMA.FTZ R52, R44, R37, R52 ;  /* 0x000000252c347223 */ /* 0x000fe20000010034 */
[-C--:B------:R-:W-:Y:S01]  /*64a0*/  FFMA.FTZ R39, R38, R140.reuse, -R39 ;  /* 0x0000008c26277223 */ /* 0x080fe20000010827 */
[----:B------:R-:W-:Y:S01]  /*64b0*/  FFMA.FTZ R142, R50, R140, R142 ;  /* 0x0000008c328e7223 */ /* 0x000fe2000001008e */
[----:B------:R-:W-:Y:S02]  /*64c0*/  IMAD.MOV.U32 R37, RZ, RZ, R45 ;  /* 0x000000ffff257224 */ /* 0x000fe400078e002d */
[----:B------:R-:W-:Y:S02]  /*64d0*/  F2FP.F16.F32.PACK_AB R51, R52, R51 ;  /* 0x000000333433723e */ /* 0x000fe400000000ff */
[----:B------:R-:W-:-:S03]  /*64e0*/  F2FP.F16.F32.PACK_AB R39, R142, R39 ;  /* 0x000000278e27723e */ /* 0x000fc600000000ff */
[----:B------:R-:W-:Y:S02]  /*64f0*/  IMAD.MOV.U32 R36, RZ, RZ, R51 ;  /* 0x000000ffff247224 */ /* 0x000fe400078e0033 */
[----:B------:R-:W-:Y:S02]  /*6500*/  IMAD.MOV.U32 R38, RZ, RZ, R39 ;  /* 0x000000ffff267224 */ /* 0x000fe400078e0027 */
[----:B------:R-:W-:-:S07]  /*6510*/  IMAD.MOV.U32 R39, RZ, RZ, R46 ;  /* 0x000000ffff277224 */ /* 0x000fce00078e002e */
.L_x_2697:
[----:B------:R-:W-:Y:S05]  /*6520*/  BSYNC B2 ;  /* 0x0000000000027941 */ /* 0x000fea0003800000 */
.L_x_2696:
[----:B------:R-:W-:Y:S02]  /*6530*/  ULDC.64 UR4, c[0x0][0x208] ;  /* 0x0000820000047ab9 */ /* 0x000fe40000000a00 */
[----:B--2---:R1:W-:Y:S03]  /*6540*/  STG.E.128 desc[UR4][R48.64+0x100], R36 ;  /* 0x0001002430007986 */ /* 0x0043e6000c101d04 */
.L_x_2695:
[----:B------:R-:W-:Y:S05]  /*6550*/  BSYNC B1 ;  /* 0x0000000000017941 */ /* 0x000fea0003800000 */
.L_x_2694:
[----:B------:R-:W-:-:S13]  /*6560*/  ISETP.NE.AND P3, PT, R8, RZ, PT ;  /* 0x000000ff0800720c */ /* 0x000fda0003f65270 */
        /* <DEDUP_REMOVED lines=34> */
[----:B------:R-:W-:-:S02]  /*6790*/  HADD2.F32 R47, -RZ, R134.H0_H0 ;  /* 0x20000086ff2f7230 */ /* 0x000fc40000004100 */
[-C--:B------:R-:W-:Y:S01]  /*67a0*/  FMUL.FTZ R39, R46, R135.reuse ;  /* 0x000000872e277220 */ /* 0x080fe20000410000 */
[----:B------:R-:W-:Y:S02]  /*67b0*/  HADD2.F32 R37, -RZ, R134.H1_H1 ;  /* 0x30000086ff257230 */ /* 0x000fe40000004100 */
[C---:B------:R-:W-:Y:S01]  /*67c0*/  FMUL.FTZ R135, R38.reuse, R135 ;  /* 0x0000008726877220 */ /* 0x040fe20000410000 */
[----:B------:R-:W-:-:S03]  /*67d0*/  FFMA.FTZ R39, R38, R47, -R39 ;  /* 0x0000002f26277223 */ /* 0x000fc60000010827 */
[----:B------:R-:W-:Y:S01]  /*67e0*/  FFMA.FTZ R46, R46, R47, R135 ;  /* 0x0000002f2e2e7223 */ /* 0x000fe20000010087 */
[-C--:B------:R-:W-:Y:S01]  /*67f0*/  FFMA.FTZ R45, R36, R37.reuse, -R45 ;  /* 0x00000025242d7223 */ /* 0x080fe2000001082d */
[----:B------:R-:W-:Y:S01]  /*6800*/  FFMA.FTZ R44, R44, R37, R51 ;  /* 0x000000252c2c7223 */ /* 0x000fe20000010033 */
[----:B------:R-:W-:Y:S02]  /*6810*/  F2FP.F16.F32.PACK_AB R37, R42, R43 ;  /* 0x0000002b2a25723e */ /* 0x000fe400000000ff */
[----:B------:R-:W-:Y:S01]  /*6820*/  F2FP.F16.F32.PACK_AB R38, R46, R39 ;  /* 0x000000272e26723e */ /* 0x000fe200000000ff */
[----:B------:R-:W-:Y:S01]  /*6830*/  IMAD.MOV.U32 R39, RZ, RZ, R40 ;  /* 0x000000ffff277224 */ /* 0x000fe200078e0028 */
[----:B------:R-:W-:-:S07]  /*6840*/  F2FP.F16.F32.PACK_AB R36, R44, R45 ;  /* 0x0000002d2c24723e */ /* 0x000fce00000000ff */
.L_x_2699:
[----:B------:R-:W-:Y:S05]  /*6850*/  BSYNC B1 ;  /* 0x0000000000017941 */ /* 0x000fea0003800000 */
.L_x_2698:
[----:B------:R-:W-:Y:S02]  /*6860*/  ULDC.64 UR4, c[0x0][0x208] ;  /* 0x0000820000047ab9 */ /* 0x000fe40000000a00 */
[----:B--2---:R1:W-:Y:S01]  /*6870*/  STG.E.128 desc[UR4][R48.64+0x180], R36 ;  /* 0x0001802430007986 */ /* 0x0043e2000c101d04 */
[----:B------:R-:W-:Y:S05]  /*6880*/  BRA `(.L_x_2685) ;  /* 0x0000004000b87947 */ /* 0x000fea0003800000 */
.L_x_2643:
[----:B------:R-:W-:Y:S01]  /*6890*/  ISETP.GE.AND P4, PT, R212, R3, PT ;  /* 0x00000003d400720c */ /* 0x000fe20003f86270 */
[----:B------:R-:W-:Y:S01]  /*68a0*/  BSSY B1, `(.L_x_2700) ;  /* 0x0000024000017945 */ /* 0x000fe20003800000 */
[----:B------:R-:W-:Y:S02]  /*68b0*/  CS2R R54, SRZ ;  /* 0x0000000000367805 */ /* 0x000fe4000001ff00 */
[----:B------:R-:W-:Y:S02]  /*68c0*/  CS2R R38, SRZ ;  /* 0x0000000000267805 */ /* 0x000fe4000001ff00 */
[----:B------:R-:W-:Y:S02]  /*68d0*/  CS2R R36, SRZ ;  /* 0x0000000000247805 */ /* 0x000fe4000001ff00 */
[----:B------:R-:W-:Y:S02]  /*68e0*/  CS2R R42, SRZ ;  /* 0x00000000002a7805 */ /* 0x000fe4000001ff00 */
[----:B0-----:R-:W-:-:S02]  /*68f0*/  CS2R R40, SRZ ;  /* 0x0000000000287805 */ /* 0x001fc4000001ff00 */
[----:B------:R-:W-:Y:S02]  /*6900*/  CS2R R46, SRZ ;  /* 0x00000000002e7805 */ /* 0x000fe4000001ff00 */
[----:B------:R-:W-:Y:S02]  /*6910*/  CS2R R44, SRZ ;  /* 0x00000000002c7805 */ /* 0x000fe4000001ff00 */
[----:B------:R-:W-:Y:S02]  /*6920*/  CS2R R50, SRZ ;  /* 0x0000000000327805 */ /* 0x000fe4000001ff00 */
[----:B------:R-:W-:Y:S01]  /*6930*/  CS2R R48, SRZ ;  /* 0x0000000000307805 */ /* 0x000fe2000001ff00 */
[----:B------:R-:W-:Y:S06]  /*6940*/  @P4 BRA `(.L_x_2701) ;  /* 0x0000000000644947 */ /* 0x000fec0003800000 */
[----:B------:R-:W-:Y:S01]  /*6950*/  IADD3 R36, P2, R102, R86, RZ ;  /* 0x0000005666247210 */ /* 0x000fe20007f5e0ff */
[----:B------:R-:W-:Y:S01]  /*6960*/  ULDC.64 UR4, c[0x0][0x3e8] ;  /* 0x0000fa0000047ab9 */ /* 0x000fe20000000a00 */
[----:B------:R-:W-:Y:S02]  /*6970*/  ISETP.GE.AND P3, PT, R18, R122, PT ;  /* 0x0000007a1200720c */ /* 0x000fe40003f66270 */
[----:B------:R-:W-:Y:S02]  /*6980*/  CS2R R42, SRZ ;  /* 0x00000000002a7805 */ /* 0x000fe4000001ff00 */
[----:B------:R-:W-:Y:S02]  /*6990*/  IADD3.X R37, R0, R21, RZ, P2, !PT ;  /* 0x0000001500257210 */ /* 0x000fe400017fe4ff */
[----:B------:R-:W-:Y:S02]  /*69a0*/  CS2R R40, SRZ ;  /* 0x0000000000287805 */ /* 0x000fe4000001ff00 */
[----:B------:R-:W-:-:S02]  /*69b0*/  LEA R44, P5, R36, UR4, 0x1 ;  /* 0x00000004242c7c11 */ /* 0x000fc4000f8a08ff */
[----:B------:R-:W-:Y:S02]  /*69c0*/  CS2R R38, SRZ ;  /* 0x0000000000267805 */ /* 0x000fe4000001ff00 */
[----:B------:R-:W-:Y:S01]  /*69d0*/  ISETP.GE.AND P2, PT, R213, R122, PT ;  /* 0x0000007ad500720c */ /* 0x000fe20003f46270 */
[----:B------:R-:W-:Y:S01]  /*69e0*/  ULDC.64 UR6, c[0x0][0x208] ;  /* 0x0000820000067ab9 */ /* 0x000fe20000000a00 */
[----:B------:R-:W-:Y:S01]  /*69f0*/  LEA.HI.X R45, R36, UR5, R37, 0x1, P5 ;  /* 0x00000005242d7c11 */ /* 0x000fe2000a8f0c25 */
[----:B------:R-:W-:Y:S01]  /*6a00*/  ULDC.64 UR4, c[0x0][0x400] ;  /* 0x0001000000047ab9 */ /* 0x000fe20000000a00 */
[----:B------:R-:W-:Y:S02]  /*6a10*/  IADD3 R46, P5, R108, R84, RZ ;  /* 0x000000546c2e7210 */ /* 0x000fe40007fbe0ff */
[----:B------:R-:W-:Y:S02]  /*6a20*/  CS2R R36, SRZ ;  /* 0x0000000000247805 */ /* 0x000fe4000001ff00 */
[----:B------:R-:W-:Y:S01]  /*6a30*/  CS2R R50, SRZ ;  /* 0x0000000000327805 */ /* 0x000fe2000001ff00 */
[----:B------:R-:W5:Y:S01]  /*6a40*/  @!P3 LDG.E.128 R40, desc[UR6][R44.64] ;  /* 0x000000062c28b981 */ /* 0x000f62000c1e1d00 */
[----:B------:R-:W-:Y:S01]  /*6a50*/  IMAD.X R47, R114, 0x1, R15, P5 ;  /* 0x00000001722f7824 */ /* 0x000fe200028e060f */
[----:B------:R-:W-:-:S02]  /*6a60*/  LEA R52, P5, R46, UR4, 0x1 ;  /* 0x000000042e347c11 */ /* 0x000fc4000f8a08ff */
[----:B------:R-:W-:Y:S01]  /*6a70*/  CS2R R48, SRZ ;  /* 0x0000000000307805 */ /* 0x000fe2000001ff00 */
[----:B------:R0:W5:Y:S01]  /*6a80*/  @!P2 LDG.E.128 R36, desc[UR6][R44.64+0x80] ;  /* 0x000080062c24a981 */ /* 0x000162000c1e1d00 */
[----:B------:R-:W-:Y:S02]  /*6a90*/  LEA.HI.X R53, R46, UR5, R47, 0x1, P5 ;  /* 0x000000052e357c11 */ /* 0x000fe4000a8f0c2f */
[----:B------:R-:W-:-:S03]  /*6aa0*/  CS2R R46, SRZ ;  /* 0x00000000002e7805 */ /* 0x000fc6000001ff00 */
[----:B------:R1:W5:Y:S01]  /*6ab0*/  @!P3 LDG.E.128 R48, desc[UR6][R52.64] ;  /* 0x000000063430b981 */ /* 0x000362000c1e1d00 */
[----:B0-----:R-:W-:-:S06]  /*6ac0*/  CS2R R44, SRZ ;  /* 0x00000000002c7805 */ /* 0x001fcc000001ff00 */
[----:B------:R1:W5:Y:S02]  /*6ad0*/  @!P2 LDG.E.128 R44, desc[UR6][R52.64+0x80] ;  /* 0x00008006342ca981 */ /* 0x000364000c1e1d00 */
.L_x_2701:
[----:B------:R-:W-:Y:S05]  /*6ae0*/  BSYNC B1 ;  /* 0x0000000000017941 */ /* 0x000fea0003800000 */
.L_x_2700:
[----:B------:R-:W2:Y:S01]  /*6af0*/  LDL.LU R60, [R1+0x10] ;  /* 0x00001000013c7983 */ /* 0x000ea20000300800 */
[----:B-1---5:R-:W-:Y:S01]  /*6b00*/  IMAD.MOV.U32 R53, RZ, RZ, R38 ;  /* 0x000000ffff357224 */ /* 0x022fe200078e0026 */
[----:B------:R-:W-:Y:S01]  /*6b10*/  BSSY B1, `(.L_x_2702) ;  /* 0x0000044000017945 */ /* 0x000fe20003800000 */
[----:B------:R-:W-:Y:S01]  /*6b20*/  VIADD R58, R212, 0x20 ;  /* 0x00000020d43a7836 */ /* 0x000fe20000000000 */
[----:B------:R-:W-:Y:S01]  /*6b30*/  CS2R R62, SRZ ;  /* 0x00000000003e7805 */ /* 0x000fe2000001ff00 */
[----:B------:R-:W-:Y:S01]  /*6b40*/  IMAD.MOV.U32 R52, RZ, RZ, R39 ;  /* 0x000000ffff347224 */ /* 0x000fe200078e0027 */
[----:B------:R-:W-:Y:S01]  /*6b50*/  PRMT R169, R53, 0x7610, R169 ;  /* 0x0000761035a97816 */ /* 0x000fe200000000a9 */
[----:B------:R-:W-:Y:S01]  /*6b60*/  IMAD.MOV.U32 R56, RZ, RZ, R37 ;  /* 0x000000ffff387224 */ /* 0x000fe200078e0025 */
[----:B------:R-:W-:Y:S01]  /*6b70*/  ISETP.GE.AND P2, PT, R58, R3, PT ;  /* 0x000000033a00720c */ /* 0x000fe20003f46270 */
        /* <DEDUP_REMOVED lines=21> */
[----:B------:R-:W-:Y:S01]  /*6cd0*/  MOV R57, R44 ;  /* 0x0000002c00397202 */ /* 0x000fe20000000f00 */
[----:B------:R-:W-:Y:S01]  /*6ce0*/  IMAD.MOV.U32 R70, RZ, RZ, R48 ;  /* 0x000000ffff467224 */ /* 0x000fe200078e0030 */
[----:B------:R-:W-:Y:S02]  /*6cf0*/  PRMT R173, R173, 0x5410, R56 ;  /* 0x00005410adad7816 */ /* 0x000fe40000000038 */
[----:B------:R-:W-:Y:S02]  /*6d00*/  CS2R R64, SRZ ;  /* 0x0000000000407805 */ /* 0x000fe4000001ff00 */
[----:B------:R-:W-:Y:S02]  /*6d10*/  PRMT R170, R170, 0x5410, R57 ;  /* 0x00005410aaaa7816 */ /* 0x000fe40000000039 */
[----:B------:R-:W-:-:S02]  /*6d20*/  CS2R R56, SRZ ;  /* 0x0000000000387805 */ /* 0x000fc4000001ff00 */
[----:B------:R-:W-:Y:S02]  /*6d30*/  PRMT R174, R174, 0x5410, R52 ;  /* 0x00005410aeae7816 */ /* 0x000fe40000000034 */
[----:B------:R-:W-:Y:S02]  /*6d40*/  PRMT R176, R53, 0x7610, R176 ;  /* 0x0000761035b07816 */ /* 0x000fe400000000b0 */
[----:B------:R-:W-:Y:S02]  /*6d50*/  CS2R R52, SRZ ;  /* 0x0000000000347805 */ /* 0x000fe4000001ff00 */
[----:B------:R-:W-:Y:S02]  /*6d60*/  MOV R71, R49 ;  /* 0x0000003100477202 */ /* 0x000fe40000000f00 */
        /* <DEDUP_REMOVED lines=11> */
[----:B------:R-:W-:Y:S01]  /*6e20*/  LEA R60, P2, R52, UR4, 0x1 ;  /* 0x00000004343c7c11 */ /* 0x000fe2000f8408ff */
[----:B------:R-:W-:-:S03]  /*6e30*/  ULDC.64 UR6, c[0x0][0x208] ;  /* 0x0000820000067ab9 */ /* 0x000fc60000000a00 */
[----:B------:R-:W-:Y:S01]  /*6e40*/  LEA.HI.X R61, R52, UR5, R53, 0x1, P2 ;  /* 0x00000005343d7c11 */ /* 0x000fe200090f0c35 */
[----:B------:R-:W-:Y:S01]  /*6e50*/  ULDC.64 UR4, c[0x0][0x400] ;  /* 0x0001000000047ab9 */ /* 0x000fe20000000a00 */
[----:B------:R-:W-:-:S04]  /*6e60*/  IADD3 R52, P2, P3, R108, R84, R28 ;  /* 0x000000546c347210 */ /* 0x000fc80007b5e01c */
[----:B------:R-:W-:Y:S02]  /*6e70*/  IADD3.X R53, R15, R114, R30, P2, P3 ;  /* 0x000000720f357210 */ /* 0x000fe400017e641e */
[C---:B------:R-:W-:Y:S02]  /*6e80*/  LEA R68, P2, R52.reuse, UR4, 0x1 ;  /* 0x0000000434447c11 */ /* 0x040fe4000f8408ff */
[-C--:B------:R-:W-:Y:S02]  /*6e90*/  ISETP.GE.AND P3, PT, R213, R122.reuse, PT ;  /* 0x0000007ad500720c */ /* 0x080fe40003f66270 */
[----:B------:R-:W-:Y:S02]  /*6ea0*/  LEA.HI.X R69, R52, UR5, R53, 0x1, P2 ;  /* 0x0000000534457c11 */ /* 0x000fe400090f0c35 */
[----:B------:R-:W-:Y:S02]  /*6eb0*/  CS2R R52, SRZ ;  /* 0x0000000000347805 */ /* 0x000fe4000001ff00 */
[----:B------:R-:W-:-:S02]  /*6ec0*/  ISETP.GE.AND P2, PT, R18, R122, PT ;  /* 0x0000007a1200720c */ /* 0x000fc40003f46270 */
[----:B------:R-:W-:Y:S02]  /*6ed0*/  CS2R R66, SRZ ;  /* 0x0000000000427805 */ /* 0x000fe4000001ff00 */
[----:B------:R-:W-:Y:S02]  /*6ee0*/  CS2R R64, SRZ ;  /* 0x0000000000407805 */ /* 0x000fe4000001ff00 */
[----:B------:R-:W-:Y:S01]  /*6ef0*/  CS2R R62, SRZ ;  /* 0x00000000003e7805 */ /* 0x000fe2000001ff00 */
[----:B------:R-:W5:Y:S06]  /*6f00*/  @!P3 LDG.E.128 R52, desc[UR6][R60.64+0x80] ;  /* 0x000080063c34b981 */ /* 0x000f6c000c1e1d00 */
[----:B------:R0:W5:Y:S04]  /*6f10*/  @!P2 LDG.E.128 R56, desc[UR6][R60.64] ;  /* 0x000000063c38a981 */ /* 0x000168000c1e1d00 */
[----:B------:R1:W5:Y:S01]  /*6f20*/  @!P2 LDG.E.128 R64, desc[UR6][R68.64] ;  /* 0x000000064440a981 */ /* 0x000362000c1e1d00 */
[----:B0-----:R-:W-:-:S06]  /*6f30*/  CS2R R60, SRZ ;  /* 0x00000000003c7805 */ /* 0x001fcc000001ff00 */
[----:B------:R1:W5:Y:S02]  /*6f40*/  @!P3 LDG.E.128 R60, desc[UR6][R68.64+0x80] ;  /* 0x00008006443cb981 */ /* 0x000364000c1e1d00 */
.L_x_2703:
[----:B------:R-:W-:Y:S05]  /*6f50*/  BSYNC B1 ;  /* 0x0000000000017941 */ /* 0x000fea0003800000 */
.L_x_2702:
[----:B-1---5:R-:W-:Y:S01]  /*6f60*/  IMAD.MOV.U32 R69, RZ, RZ, R54 ;  /* 0x000000ffff457224 */ /* 0x022fe200078e0036 */
[----:B------:R-:W-:Y:S01]  /*6f70*/  PRMT R176, R176, 0x5410, R70 ;  /* 0x00005410b0b07816 */ /* 0x000fe20000000046 */
[----:B------:R-:W-:Y:S01]  /*6f80*/  IMAD.MOV.U32 R68, RZ, RZ, R55 ;  /* 0x000000ffff447224 */ /* 0x000fe200078e0037 */
[----:B------:R-:W-:Y:S01]  /*6f90*/  PRMT R155, R71, 0x7610, R155 ;  /* 0x00007610479b7816 */ /* 0x000fe2000000009b */
[----:B------:R-:W-:Y:S01]  /*6fa0*/  VIADD R72, R212, 0x40 ;  /* 0x00000040d4487836 */ /* 0x000fe20000000000 */
[----:B------:R-:W-:Y:S01]  /*6fb0*/  BSSY B1, `(.L_x_2704) ;  /* 0x0000036000017945 */ /* 0x000fe20003800000 */
[----:B------:R-:W-:Y:S01]  /*6fc0*/  IMAD.MOV.U32 R71, RZ, RZ, R52 ;  /* 0x000000ffff477224 */ /* 0x000fe200078e0034 */
[----:B------:R-:W-:Y:S01]  /*6fd0*/  PRMT R161, R69, 0x5410, R68 ;  /* 0x0000541045a17816 */ /* 0x000fe20000000044 */
[----:B------:R-:W-:Y:S01]  /*6fe0*/  IMAD.MOV.U32 R69, RZ, RZ, R58 ;  /* 0x000000ffff457224 */ /* 0x000fe200078e003a */
[----:B------:R-:W-:Y:S01]  /*6ff0*/  MOV R68, R59 ;  /* 0x0000003b00447202 */ /* 0x000fe20000000f00 */
[----:B------:R-:W-:Y:S01]  /*7000*/  IMAD.MOV.U32 R70, RZ, RZ, R53 ;  /* 0x000000ffff467224 */ /* 0x000fe200078e0035 */
[----:B------:R-:W-:-:S02]  /*7010*/  ISETP.GE.AND P3, PT, R72, R3, PT ;  /* 0x000000034800720c */ /* 0x000fc40003f66270 */
[----:B------:R-:W-:Y:S02]  /*7020*/  CS2R R74, SRZ ;  /* 0x00000000004a7805 */ /* 0x000fe4000001ff00 */
[----:B------:R-:W-:Y:S01]  /*7030*/  PRMT R165, R69, 0x5410, R68 ;  /* 0x0000541045a57816 */ /* 0x000fe20000000044 */
[----:B------:R-:W-:Y:S01]  /*7040*/  IMAD.MOV.U32 R69, RZ, RZ, R62 ;  /* 0x000000ffff457224 */ /* 0x000fe200078e003e */
[----:B------:R-:W-:Y:S01]  /*7050*/  PRMT R162, R71, 0x5410, R70 ;  /* 0x0000541047a27816 */ /* 0x000fe20000000046 */
[----:B------:R-:W-:Y:S01]  /*7060*/  IMAD.MOV.U32 R68, RZ, RZ, R63 ;  /* 0x000000ffff447224 */ /* 0x000fe200078e003f */
[----:B------:R-:W-:Y:S01]  /*7070*/  CS2R R72, SRZ ;  /* 0x0000000000487805 */ /* 0x000fe2000001ff00 */
        /* <DEDUP_REMOVED lines=11> */
[----:B------:R-:W-:Y:S01]  /*7130*/  CS2R R82, SRZ ;  /* 0x0000000000527805 */ /* 0x000fe2000001ff00 */
[----:B------:R-:W-:Y:S01]  /*7140*/  IMAD.MOV.U32 R68, RZ, RZ, R67 ;  /* 0x000000ffff447224 */ /* 0x000fe200078e0043 */
[----:B------:R-:W-:-:S04]  /*7150*/  CS2R R80, SRZ ;  /* 0x0000000000507805 */ /* 0x000fc8000001ff00 */
[----:B------:R-:W-:Y:S01]  /*7160*/  PRMT R167, R69, 0x5410, R68 ;  /* 0x0000541045a77816 */ /* 0x000fe20000000044 */
[----:B------:R-:W-:Y:S02]  /*7170*/  IMAD.MOV.U32 R69, RZ, RZ, R64 ;  /* 0x000000ffff457224 */ /* 0x000fe400078e0040 */
[----:B------:R-:W-:-:S05]  /*7180*/  IMAD.MOV.U32 R68, RZ, RZ, R65 ;  /* 0x000000ffff447224 */ /* 0x000fca00078e0041 */
        /* <DEDUP_REMOVED lines=24> */
.L_x_2705:
[----:B------:R-:W-:Y:S05]  /*7310*/  BSYNC B1 ;  /* 0x0000000000017941 */ /* 0x000fea0003800000 */
.L_x_2704:
[----:B------:R-:W2:Y:S01]  /*7320*/  LDL R0, [R1+0x5c] ;  /* 0x00005c0001007983 */ /* 0x000ea20000100800 */
[----:B0----5:R-:W-:Y:S02]  /*7330*/  MOV R84, R70 ;  /* 0x0000004600547202 */ /* 0x021fe40000000f00 */
[----:B--2---:R-:W-:Y:S01]  /*7340*/  R2UR UR4, R0 ;  /* 0x00000000000472ca */ /* 0x004fe200000e0000 */
[----:B------:R-:W-:-:S05]  /*7350*/  IMAD.MOV.U32 R0, RZ, RZ, R71 ;  /* 0x000000ffff007224 */ /* 0x000fca00078e0047 */
[----:B------:R-:W-:Y:S01]  /*7360*/  PRMT R153, R0, 0x5410, R84 ;  /* 0x0000541000997816 */ /* 0x000fe20000000054 */
[----:B------:R-:W-:Y:S02]  /*7370*/  IMAD.MOV.U32 R84, RZ, RZ, R68 ;  /* 0x000000ffff547224 */ /* 0x000fe400078e0044 */
[----:B------:R-:W-:-:S04]  /*7380*/  IMAD.MOV.U32 R0, RZ, RZ, R69 ;  /* 0x000000ffff007224 */ /* 0x000fc800078e0045 */
[----:B------:R-:W-:Y:S01]  /*7390*/  UISETP.NE.AND UP0, UPT, UR4, 0x3, UPT ;  /* 0x000000030400788c */ /* 0x000fe2000bf05270 */
[----:B------:R-:W-:Y:S01]  /*73a0*/  PRMT R151, R0, 0x5410, R84 ;  /* 0x0000541000977816 */ /* 0x000fe20000000054 */
[----:B------:R-:W-:Y:S02]  /*73b0*/  IMAD.MOV.U32 R84, RZ, RZ, R74 ;  /* 0x000000ffff547224 */ /* 0x000fe400078e004a */
[----:B------:R-:W-:Y:S02]  /*73c0*/  IMAD.MOV.U32 R0, RZ, RZ, R75 ;  /* 0x000000ffff007224 */ /* 0x000fe400078e004b */
[----:B------:R-:W-:-:S03]  /*73d0*/  PLOP3.LUT P2, PT, PT, PT, UP0, 0x80, 0x0 ;  /* 0x000000000000781c */ /* 0x000fc60003f4f008 */
        /* <DEDUP_REMOVED lines=19> */
[----:B------:R-:W-:Y:S06]  /*7510*/  @!P2 BRA `(.L_x_2706) ;  /* 0x000000000004a947 */ /* 0x000fec0003800000 */
[----:B------:R-:W-:Y:S01]  /*7520*/  BPT.TRAP 0x1 ;  /* 0x000000040000795c */ /* 0x000fe20000300000 */
.L_x_2706:
[----:B------:R-:W-:Y:S01]  /*7530*/  IMAD R0, R17, 0x8, R16 ;  /* 0x0000000811007824 */ /* 0x000fe200078e0210 */
[----:B------:R-:W-:Y:S01]  /*7540*/  SHF.L.U32 R114, R219, 0x1f, RZ ;  /* 0x0000001fdb727819 */ /* 0x000fe200000006ff */
[----:B------:R-:W0:Y:S01]  /*7550*/  LDC R140, c[0x0][0x2f4] ;  /* 0x0000bd00ff8c7b82 */ /* 0x000e220000000800 */
[----:B------:R-:W-:Y:S01]  /*7560*/  BSSY B1, `(.L_x_2707) ;  /* 0x0000004000017945 */ /* 0x000fe20003800000 */
[----:B------:R-:W-:Y:S01]  /*7570*/  IMAD.MOV.U32 R125, RZ, RZ, R88 ;  /* 0x000000ffff7d7224 */ /* 0x000fe200078e0058 */
[----:B------:R-:W1:Y:S02]  /*7580*/  SYNCS.PHASECHK.TRANS64.TRYWAIT P5, [R0+URZ+0x38890], R114 ;  /* 0x03889072000075a7 */ /* 0x000e6400080a017f */
[----:B-1----:R-:W-:Y:S05]  /*7590*/  @!P5 BRA `(.L_x_2708) ;  /* 0x000002bc005cd947 */ /* 0x002fea0003800000 */
.L_x_3080:
[----:B------:R-:W-:Y:S05]  /*75a0*/  BSYNC B1 ;  /* 0x0000000000017941 */ /* 0x000fea0003800000 */
.L_x_2707:
[----:B------:R-:W2:Y:S01]  /*75b0*/  LDC.64 R126, c[0x0][0x300] ;  /* 0x0000c000ff7e7b82 */ /* 0x000ea20000000a00 */
[----:B------:R-:W-:Y:S01]  /*75c0*/  BSSY B1, `(.L_x_2709) ;  /* 0x000010a000017945 */ /* 0x000fe20003800000 */
[----:B0-----:R-:W-:-:S03]  /*75d0*/  IADD3 R142, -R115, R140, RZ ;  /* 0x0000008c738e7210 */ /* 0x001fc60007ffe1ff */
        /* <DEDUP_REMOVED lines=30> */
[----:B------:R-:W2:Y:S01]  /*77c0*/  LDS.128 R84, [R84+0x24400] ;  /* 0x0244000054547984 */ /* 0x000ea20000000c00 */
[----:B------:R-:W-:Y:S05]  /*77d0*/  @P4 BRA `(.L_x_2714) ;  /* 0x0000000400604947 */ /* 0x000fea0003800000 */
[----:B0-----:R-:W-:Y:S01]  /*77e0*/  IMAD.MOV.U32 R148, RZ, RZ, R89 ;  /* 0x000000ffff947224 */ /* 0x001fe200078e0059 */
[----:B------:R-:W-:Y:S01]  /*77f0*/  SHF.R.U64 R40, R40, 0x10, R41 ;  /* 0x0000001028287819 */ /* 0x000fe20000001229 */
[----:B--2---:R-:W-:Y:S01]  /*7800*/  IMAD.MOV.U32 R147, RZ, RZ, R85 ;  /* 0x000000ffff937224 */ /* 0x004fe200078e0055 */
[----:B------:R-:W-:Y:S01]  /*7810*/  SHF.R.U64 R48, R48, 0x10, R49 ;  /* 0x0000001030307819 */ /* 0x000fe20000001231 */
[----:B------:R-:W-:Y:S01]  /*7820*/  HADD2.F32 R155, -RZ, R155.H0_H0 ;  /* 0x2000009bff9b7230 */ /* 0x000fe20000004100 */
[----:B------:R-:W-:Y:S01]  /*7830*/  SHF.R.U64 R42, R42, 0x10, R43 ;  /* 0x000000102a2a7819 */ /* 0x000fe2000000122b */
[----:B------:R-:W-:Y:S02]  /*7840*/  HADD2.F32 R89, -RZ, R148.H0_H0 ;  /* 0x20000094ff597230 */ /* 0x000fe40000004100 */
[----:B------:R-:W-:Y:S02]  /*7850*/  HADD2.F32 R156, -RZ, R147.H0_H0 ;  /* 0x20000093ff9c7230 */ /* 0x000fe40000004100 */
[----:B------:R-:W-:-:S02]  /*7860*/  HADD2.F32 R154, -RZ, R154.H0_H0 ;  /* 0x2000009aff9a7230 */ /* 0x000fc40000004100 */
[CC--:B------:R-:W-:Y:S01]  /*7870*/  FMUL.FTZ R85, R89.reuse, R155.reuse ;  /* 0x0000009b59557220 */ /* 0x0c0fe20000410000 */
[----:B------:R-:W-:Y:S02]  /*7880*/  HADD2.F32 R48, -RZ, R48.H0_H0 ;  /* 0x20000030ff307230 */ /* 0x000fe40000004100 */
[C---:B------:R-:W-:Y:S01]  /*7890*/  FMUL.FTZ R155, R156.reuse, R155 ;  /* 0x0000009b9c9b7220 */ /* 0x040fe20000410000 */
[----:B------:R-:W-:Y:S02]  /*78a0*/  HADD2.F32 R42, -RZ, R42.H0_H0 ;  /* 0x2000002aff2a7230 */ /* 0x000fe40000004100 */
[-C--:B------:R-:W-:Y:S01]  /*78b0*/  FFMA.FTZ R85, R156, R154.reuse, -R85 ;  /* 0x0000009a9c557223 */ /* 0x080fe20000010855 */
[----:B------:R-:W-:Y:S01]  /*78c0*/  FFMA.FTZ R89, R89, R154, R155 ;  /* 0x0000009a59597223 */ /* 0x000fe2000001009b */
[----:B------:R-:W-:Y:S01]  /*78d0*/  SHF.R.U32.HI R155, RZ, 0x10, R49 ;  /* 0x00000010ff9b7819 */ /* 0x000fe20000011631 */
[----:B------:R-:W-:Y:S01]  /*78e0*/  HADD2.F32 R49, -RZ, R147.H1_H1 ;  /* 0x30000093ff317230 */ /* 0x000fe20000004100 */
[----:B------:R-:W-:Y:S01]  /*78f0*/  SHF.R.U32.HI R154, RZ, 0x10, R41 ;  /* 0x00000010ff9a7819 */ /* 0x000fe20000011629 */
[----:B------:R-:W-:-:S02]  /*7900*/  HADD2.F32 R41, -RZ, R148.H1_H1 ;  /* 0x30000094ff297230 */ /* 0x000fc40000004100 */
[----:B------:R-:W-:Y:S02]  /*7910*/  HADD2.F32 R155, -RZ, R155.H0_H0 ;  /* 0x2000009bff9b7230 */ /* 0x000fe40000004100 */
[----:B------:R-:W-:Y:S02]  /*7920*/  HADD2.F32 R154, -RZ, R154.H0_H0 ;  /* 0x2000009aff9a7230 */ /* 0x000fe40000004100 */
[----:B------:R-:W-:Y:S02]  /*7930*/  IMAD.MOV.U32 R148, RZ, RZ, R91 ;  /* 0x000000ffff947224 */ /* 0x000fe400078e005b */
[-C--:B------:R-:W-:Y:S01]  /*7940*/  FMUL.FTZ R147, R41, R155.reuse ;  /* 0x0000009b29937220 */ /* 0x080fe20000410000 */
[----:B------:R-:W-:-:S03]  /*7950*/  FMUL.FTZ R155, R49, R155 ;  /* 0x0000009b319b7220 */ /* 0x000fc60000410000 */
[-C--:B------:R-:W-:Y:S01]  /*7960*/  FFMA.FTZ R49, R49, R154.reuse, -R147 ;  /* 0x0000009a31317223 */ /* 0x080fe20000010893 */
[----:B------:R-:W-:Y:S02]  /*7970*/  IMAD.MOV.U32 R147, RZ, RZ, R87 ;  /* 0x000000ffff937224 */ /* 0x000fe400078e0057 */
[----:B------:R-:W-:Y:S01]  /*7980*/  FFMA.FTZ R41, R41, R154, R155 ;  /* 0x0000009a29297223 */ /* 0x000fe2000001009b */
[----:B------:R-:W-:Y:S02]  /*7990*/  HADD2.F32 R155, -RZ, R176.H0_H0 ;  /* 0x200000b0ff9b7230 */ /* 0x000fe40000004100 */
[----:B------:R-:W-:Y:S01]  /*79a0*/  HADD2.F32 R91, -RZ, R148.H0_H0 ;  /* 0x20000094ff5b7230 */ /* 0x000fe20000004100 */
[----:B------:R-:W-:Y:S01]  /*79b0*/  F2FP.F16.F32.PACK_AB R85, R49, R85 ;  /* 0x000000553155723e */ /* 0x000fe200000000ff */
[----:B------:R-:W-:Y:S01]  /*79c0*/  HADD2.F32 R156, -RZ, R147.H0_H0 ;  /* 0x20000093ff9c7230 */ /* 0x000fe20000004100 */
[----:B------:R-:W-:Y:S01]  /*79d0*/  F2FP.F16.F32.PACK_AB R89, R41, R89 ;  /* 0x000000592959723e */ /* 0x000fe200000000ff */
[----:B------:R-:W-:-:S02]  /*79e0*/  HADD2.F32 R154, -RZ, R175.H0_H0 ;  /* 0x200000afff9a7230 */ /* 0x000fc40000004100 */
[CC--:B------:R-:W-:Y:S01]  /*79f0*/  FMUL.FTZ R87, R91.reuse, R155.reuse ;  /* 0x0000009b5b577220 */ /* 0x0c0fe20000410000 */
[----:B------:R-:W-:Y:S02]  /*7a00*/  HADD2.F32 R147, -RZ, R147.H1_H1 ;  /* 0x30000093ff937230 */ /* 0x000fe40000004100 */
[C---:B------:R-:W-:Y:S01]  /*7a10*/  FMUL.FTZ R155, R156.reuse, R155 ;  /* 0x0000009b9c9b7220 */ /* 0x040fe20000410000 */
[-C--:B------:R-:W-:Y:S01]  /*7a20*/  FFMA.FTZ R87, R156, R154.reuse, -R87 ;  /* 0x0000009a9c577223 */ /* 0x080fe20000010857 */
[----:B------:R-:W-:Y:S02]  /*7a30*/  HADD2.F32 R156, -RZ, R176.H1_H1 ;  /* 0x300000b0ff9c7230 */ /* 0x000fe40000004100 */
[----:B------:R-:W-:Y:S01]  /*7a40*/  FFMA.FTZ R91, R91, R154, R155 ;  /* 0x0000009a5b5b7223 */ /* 0x000fe2000001009b */
[----:B------:R-:W-:Y:S02]  /*7a50*/  SHF.R.U32.HI R154, RZ, 0x10, R43 ;  /* 0x00000010ff9a7819 */ /* 0x000fe4000001162b */
[----:B------:R-:W-:-:S02]  /*7a60*/  SHF.R.U64 R43, R50, 0x10, R51 ;  /* 0x00000010322b7819 */ /* 0x000fc40000001233 */
[----:B------:R-:W-:Y:S01]  /*7a70*/  SHF.R.U32.HI R50, RZ, 0x10, R51 ;  /* 0x00000010ff327819 */ /* 0x000fe20000011633 */
[----:B------:R-:W-:Y:S02]  /*7a80*/  HADD2.F32 R51, -RZ, R148.H1_H1 ;  /* 0x30000094ff337230 */ /* 0x000fe40000004100 */
[----:B------:R-:W-:Y:S02]  /*7a90*/  HADD2.F32 R154, -RZ, R154.H0_H0 ;  /* 0x2000009aff9a7230 */ /* 0x000fe40000004100 */
[----:B------:R-:W-:Y:S02]  /*7aa0*/  HADD2.F32 R148, -RZ, R50.H0_H0 ;  /* 0x20000032ff947230 */ /* 0x000fe40000004100 */
[----:B------:R-:W-:-:S03]  /*7ab0*/  HADD2.F32 R43, -RZ, R43.H0_H0 ;  /* 0x2000002bff2b7230 */ /* 0x000fc60000004100 */
[----:B------:R-:W-:-:S04]  /*7ac0*/  FMUL.FTZ R50, R51, R148 ;  /* 0x0000009433327220 */ /* 0x000fc80000410000 */
[C---:B------:R-:W-:Y:S01]  /*7ad0*/  FFMA.FTZ R50, R147.reuse, R154, -R50 ;  /* 0x0000009a93327223 */ /* 0x040fe20000010832 */
        /* <DEDUP_REMOVED lines=40> */
.L_x_2714:
[----:B------:R-:W-:Y:S05]  /*7d60*/  BSYNC B3 ;  /* 0x0000000000037941 */ /* 0x000fea0003800000 */
.L_x_2713:
        /* <DEDUP_REMOVED lines=10> */
[----:B--2---:R2:W-:Y:S01]  /*7e10*/  STG.E.128 desc[UR4][R40.64], R84 ;  /* 0x0000005428007986 */ /* 0x0045e2000c101d04 */
[----:B------:R-:W-:-:S05]  /*7e20*/  @!P4 LEA.HI.X R43, R146, R117, R43, 0x1, P5 ;  /* 0x00000075922bc211 */ /* 0x000fca00028f0c2b */
[----:B0-----:R2:W-:Y:S04]  /*7e30*/  @!P4 STG.E.128 desc[UR4][R42.64], R88 ;  /* 0x000000582a00c986 */ /* 0x0015e8000c101d04 */
.L_x_2712:
[----:B------:R-:W-:Y:S05]  /*7e40*/  BSYNC B2 ;  /* 0x0000000000027941 */ /* 0x000fea0003800000 */
.L_x_2711:
[----:B------:R-:W-:-:S13]  /*7e50*/  ISETP.NE.AND P4, PT, R10, RZ, PT ;  /* 0x000000ff0a00720c */ /* 0x000fda0003f85270 */
[----:B------:R-:W-:Y:S05]  /*7e60*/  @!P4 BRA `(.L_x_2710) ;  /* 0x0000000400fcc947 */ /* 0x000fea0003800000 */
[----:B--2---:R-:W-:Y:S01]  /*7e70*/  SEL R40, R115, R142, !P1 ;  /* 0x0000008e73287207 */ /* 0x004fe20004800000 */
        /* <DEDUP_REMOVED lines=20> */
[----:B------:R-:W2:Y:S01]  /*7fc0*/  LDS.128 R40, [R40+0x24400] ;  /* 0x0244000028287984 */ /* 0x000ea20000000c00 */
[----:B------:R-:W-:Y:S05]  /*7fd0*/  @P4 BRA `(.L_x_2716) ;  /* 0x0000000400684947 */ /* 0x000fea0003800000 */
[----:B0-----:R-:W-:Y:S01]  /*7fe0*/  IMAD.MOV.U32 R86, RZ, RZ, R49 ;  /* 0x000000ffff567224 */ /* 0x001fe200078e0031 */
[----:B------:R-:W-:Y:S01]  /*7ff0*/  SHF.R.U64 R36, R36, 0x10, R37 ;  /* 0x0000001024247819 */ /* 0x000fe20000001225 */
[----:B--2---:R-:W-:Y:S01]  /*8000*/  IMAD.MOV.U32 R85, RZ, RZ, R41 ;  /* 0x000000ffff557224 */ /* 0x004fe200078e0029 */
        /* <DEDUP_REMOVED lines=87> */
.L_x_2716:
[----:B------:R-:W-:Y:S05]  /*8580*/  BSYNC B2 ;  /* 0x0000000000027941 */ /* 0x000fea0003800000 */
.L_x_2715:
        /* <DEDUP_REMOVED lines=13> */
.L_x_2710:
[----:B------:R-:W-:Y:S05]  /*8660*/  BSYNC B1 ;  /* 0x0000000000017941 */ /* 0x000fea0003800000 */
.L_x_2709:
[----:B---3--:R-:W3:Y:S01]  /*8670*/  LDL R36, [R1+0x10] ;  /* 0x0000100001247983 */ /* 0x008ee20000100800 */
[----:B------:R-:W-:Y:S01]  /*8680*/  BSSY B1, `(.L_x_2717) ;  /* 0x0000106000017945 */ /* 0x000fe20003800000 */
[----:B---3--:R-:W-:-:S13]  /*8690*/  LOP3.LUT P4, RZ, R36, 0x1, RZ, 0xc0, !PT ;  /* 0x0000000124ff7812 */ /* 0x008fda000788c0ff */
[----:B------:R-:W-:Y:S05]  /*86a0*/  @P4 BRA `(.L_x_2718) ;  /* 0x00000010000c4947 */ /* 0x000fea0003800000 */
[----:B------:R-:W-:Y:S01]  /*86b0*/  ISETP.NE.AND P4, PT, R26, RZ, PT ;  /* 0x000000ff1a00720c */ /* 0x000fe20003f85270 */
[-C--:B--2---:R-:W-:Y:S01]  /*86c0*/  IMAD R48, R141, R126.reuse, RZ ;  /* 0x0000007e8d307224 */ /* 0x084fe200078e02ff */
[----:B------:R-:W-:Y:S01]  /*86d0*/  IADD3 R36, R212, 0x20, RZ ;  /* 0x00000020d4247810 */ /* 0x000fe20007ffe0ff */
[----:B------:R-:W-:Y:S04]  /*86e0*/  BSSY B2, `(.L_x_2719) ;  /* 0x0000081000027945 */ /* 0x000fe80003800000 */
[C---:B------:R-:W-:Y:S02]  /*86f0*/  IMAD R48, R36.reuse, R127, R48 ;  /* 0x0000007f24307224 */ /* 0x040fe400078e0230 */
[----:B------:R-:W-:-:S04]  /*8700*/  IMAD.WIDE.U32 R44, R36, R126, R124 ;  /* 0x0000007e242c7225 */ /* 0x000fc800078e007c */
[----:B------:R-:W-:Y:S01]  /*8710*/  IMAD.IADD R48, R45, 0x1, R48 ;  /* 0x000000012d307824 */ /* 0x000fe200078e0230 */
        /* <DEDUP_REMOVED lines=16> */
[C---:B------:R-:W-:Y:S02]  /*8820*/  IMAD R40, R17.reuse, 0x5000, R36 ;  /* 0x0000500011287824 */ /* 0x040fe400078e0224 */
        /* <DEDUP_REMOVED lines=8> */
[----:B0-----:R-:W-:Y:S02]  /*88b0*/  HADD2.F32 R47, -RZ, R41.H0_H0 ;  /* 0x20000029ff2f7230 */ /* 0x001fe40000004100 */
[----:B--2---:R-:W-:Y:S02]  /*88c0*/  HADD2.F32 R51, -RZ, R37.H0_H0 ;  /* 0x20000025ff337230 */ /* 0x004fe40000004100 */
        /* <DEDUP_REMOVED lines=43> */
[----:B------:R-:W-:Y:S02]  /*8b80*/  IMAD.MOV.U32 R37, RZ, RZ, R41 ;  /* 0x000000ffff257224 */ /* 0x000fe400078e0029 */
[----:B------:R-:W-:Y:S02]  /*8b90*/  IMAD.MOV.U32 R41, RZ, RZ, R47 ;  /* 0x000000ffff297224 */ /* 0x000fe400078e002f */
        /* <DEDUP_REMOVED lines=33> */
[----:B------:R-:W-:Y:S02]  /*8db0*/  F2FP.F16.F32.PACK_AB R49, R36, R49 ;  /* 0x000000312431723e */ /* 0x000fe400000000ff */
[----:B------:R-:W-:Y:S02]  /*8dc0*/  F2FP.F16.F32.PACK_AB R56, R56, R167 ;  /* 0x000000a73838723e */ /* 0x000fe400000000ff */
[----:B------:R-:W-:Y:S01]  /*8dd0*/  MOV R36, R43 ;  /* 0x0000002b00247202 */ /* 0x000fe20000000f00 */
[----:B------:R-:W-:Y:S01]  /*8de0*/  IMAD.MOV.U32 R38, RZ, RZ, R49 ;  /* 0x000000ffff267224 */ /* 0x000fe200078e0031 */
[----:B------:R-:W-:Y:S01]  /*8df0*/  MOV R42, R56 ;  /* 0x00000038002a7202 */ /* 0x000fe20000000f00 */
[----:B------:R-:W-:-:S07]  /*8e00*/  IMAD.MOV.U32 R43, RZ, RZ, R50 ;  /* 0x000000ffff2b7224 */ /* 0x000fce00078e0032 */
.L_x_2722:
[----:B------:R-:W-:Y:S05]  /*8e10*/  BSYNC B3 ;  /* 0x0000000000037941 */ /* 0x000fea0003800000 */
.L_x_2721:
        /* <DEDUP_REMOVED lines=13> */
.L_x_2720:
[----:B------:R-:W-:Y:S05]  /*8ef0*/  BSYNC B2 ;  /* 0x0000000000027941 */ /* 0x000fea0003800000 */
.L_x_2719:
[----:B------:R-:W-:-:S13]  /*8f00*/  ISETP.NE.AND P4, PT, R10, RZ, PT ;  /* 0x000000ff0a00720c */ /* 0x000fda0003f85270 */
[----:B------:R-:W-:Y:S05]  /*8f10*/  @!P4 BRA `(.L_x_2718) ;  /* 0x0000000400f0c947 */ /* 0x000fea0003800000 */
[----:B0-----:R-:W-:Y:S01]  /*8f20*/  SEL R36, R115, R142, !P1 ;  /* 0x0000008e73247207 */ /* 0x001fe20004800000 */
        /* <DEDUP_REMOVED lines=109> */
.L_x_2724:
[----:B------:R-:W-:Y:S05]  /*9600*/  BSYNC B2 ;  /* 0x0000000000027941 */ /* 0x000fea0003800000 */
.L_x_2723:
        /* <DEDUP_REMOVED lines=13> */
.L_x_2718:
[----:B------:R-:W-:Y:S05]  /*96e0*/  BSYNC B1 ;  /* 0x0000000000017941 */ /* 0x000fea0003800000 */
.L_x_2717:
[----:B0--3--:R-:W-:Y:S02]  /*96f0*/  VIADD R37, R212, 0x40 ;  /* 0x00000040d4257836 */ /* 0x009fe40000000000 */
        /* <DEDUP_REMOVED lines=63> */
[----:B------:R-:W-:Y:S02]  /*9af0*/  HADD2.F32 R80, -RZ, R80.H0_H0 ;  /* 0x20000050ff507230 */ /* 0x000fe40000004100 */
        /* <DEDUP_REMOVED lines=17> */
[----:B------:R-:W-:-:S02]  /*9c10*/  IMAD.MOV.U32 R37, RZ, RZ, R41 ;  /* 0x000000ffff257224 */ /* 0x000fc400078e0029 */
[----:B------:R-:W-:Y:S02]  /*9c20*/  IMAD.MOV.U32 R41, RZ, RZ, R44 ;  /* 0x000000ffff297224 */ /* 0x000fe400078e002c */
[----:B------:R-:W-:Y:S01]  /*9c30*/  FFMA.FTZ R39, R43, R74, R39 ;  /* 0x0000004a2b277223 */ /* 0x000fe20000010027 */
[--C-:B------:R-:W-:Y:S01]  /*9c40*/  HADD2.F32 R43, -RZ, R40.reuse.H0_H0 ;  /* 0x20000028ff2b7230 */ /* 0x100fe20000004100 */
[----:B------:R-:W-:Y:S01]  /*9c50*/  F2FP.F16.F32.PACK_AB R52, R52, R53 ;  /* 0x000000353434723e */ /* 0x000fe200000000ff */
[----:B------:R-:W-:Y:S02]  /*9c60*/  HADD2.F32 R40, -RZ, R40.H1_H1 ;  /* 0x30000028ff287230 */ /* 0x000fe40000004100 */
[----:B------:R-:W-:Y:S01]  /*9c70*/  F2FP.F16.F32.PACK_AB R48, R39, R48 ;  /* 0x000000302730723e */ /* 0x000fe200000000ff */
[-C--:B------:R-:W-:Y:S01]  /*9c80*/  FMUL.FTZ R55, R43, R160.reuse ;  /* 0x000000a02b377220 */ /* 0x080fe20000410000 */
[----:B------:R-:W-:Y:S01]  /*9c90*/  FMUL.FTZ R160, R54, R160 ;  /* 0x000000a036a07220 */ /* 0x000fe20000410000 */
[----:B------:R-:W-:-:S02]  /*9ca0*/  IMAD.MOV.U32 R39, RZ, RZ, R52 ;  /* 0x000000ffff277224 */ /* 0x000fc400078e0034 */
        /* <DEDUP_REMOVED lines=24> */
[----:B------:R-:W-:Y:S01]  /*9e30*/  IMAD.MOV.U32 R43, RZ, RZ, R48 ;  /* 0x000000ffff2b7224 */ /* 0x000fe200078e0030 */
[----:B------:R-:W-:-:S03]  /*9e40*/  MOV R38, R45 ;  /* 0x0000002d00267202 */ /* 0x000fc60000000f00 */
[----:B------:R-:W-:-:S07]  /*9e50*/  IMAD.MOV.U32 R42, RZ, RZ, R51 ;  /* 0x000000ffff2a7224 */ /* 0x000fce00078e0033 */
.L_x_2728:
[----:B------:R-:W-:Y:S05]  /*9e60*/  BSYNC B2 ;  /* 0x0000000000027941 */ /* 0x000fea0003800000 */
.L_x_2727:
[----:B------:R-:W-:Y:S01]  /*9e70*/  IADD3 R45, P3, P4, R96, R124, R13 ;  /* 0x0000007c602d7210 */ /* 0x000fe20007c7e00d */
[----:B------:R-:W-:-:S03]  /*9e80*/  ULDC.64 UR4, c[0x0][0x208] ;  /* 0x0000820000047ab9 */ /* 0x000fc60000000a00 */
[----:B------:R-:W-:Y:S02]  /*9e90*/  IADD3.X R48, R92, R46, R7, P3, P4 ;  /* 0x0000002e5c307210 */ /* 0x000fe40001fe8407 */
[----:B------:R-:W-:-:S04]  /*9ea0*/  LEA R44, P3, R45, R116, 0x1 ;  /* 0x000000742d2c7211 */ /* 0x000fc800078608ff */
[----:B------:R-:W-:Y:S02]  /*9eb0*/  LEA.HI.X R45, R45, R117, R48, 0x1, P3 ;  /* 0x000000752d2d7211 */ /* 0x000fe400018f0c30 */
[----:B------:R-:W-:-:S03]  /*9ec0*/  ISETP.GE.AND P3, PT, R47, R140, PT ;  /* 0x0000008c2f00720c */ /* 0x000fc60003f66270 */
[----:B--2---:R2:W-:Y:S10]  /*9ed0*/  STG.E.128 desc[UR4][R44.64], R36 ;  /* 0x000000242c007986 */ /* 0x0045f4000c101d04 */
[----:B--2---:R-:W-:-:S02]  /*9ee0*/  @!P3 SHF.R.S32.HI R37, RZ, 0x1f, R47 ;  /* 0x0000001fff25b819 */ /* 0x004fc4000001142f */
[----:B------:R-:W-:-:S04]  /*9ef0*/  @!P3 IADD3 R47, P4, P5, R96, R124, R47 ;  /* 0x0000007c602fb210 */ /* 0x000fc80007d9e02f */
[----:B------:R-:W-:Y:S02]  /*9f00*/  @!P3 IADD3.X R37, R92, R46, R37, P4, P5 ;  /* 0x0000002e5c25b210 */ /* 0x000fe400027ea425 */
[----:B------:R-:W-:-:S04]  /*9f10*/  @!P3 LEA R36, P4, R47, R116, 0x1 ;  /* 0x000000742f24b211 */ /* 0x000fc800078808ff */
[----:B------:R-:W-:-:S05]  /*9f20*/  @!P3 LEA.HI.X R37, R47, R117, R37, 0x1, P4 ;  /* 0x000000752f25b211 */ /* 0x000fca00020f0c25 */
[----:B0-----:R0:W-:Y:S04]  /*9f30*/  @!P3 STG.E.128 desc[UR4][R36.64], R40 ;  /* 0x000000282400b986 */ /* 0x0011e8000c101d04 */
.L_x_2726:
[----:B------:R-:W-:Y:S05]  /*9f40*/  BSYNC B1 ;  /* 0x0000000000017941 */ /* 0x000fea0003800000 */
.L_x_2725:
[----:B------:R-:W-:-:S13]  /*9f50*/  ISETP.NE.AND P3, PT, R10, RZ, PT ;  /* 0x000000ff0a00720c */ /* 0x000fda0003f65270 */
[----:B------:R-:W-:Y:S05]  /*9f60*/  @!P3 BRA `(.L_x_2685) ;  /* 0x0000000c0000b947 */ /* 0x000fea0003800000 */
[----:B------:R-:W-:Y:S01]  /*9f70*/  SEL R142, R115, R142, !P1 ;  /* 0x0000008e738e7207 */ /* 0x000fe20004800000 */
[----:B------:R-:W-:Y:S01]  /*9f80*/  BSSY B1, `(.L_x_2729) ;  /* 0x000006d000017945 */ /* 0x000fe20003800000 */
[----:B------:R-:W-:Y:S02]  /*9f90*/  SHF.R.U32.HI R38, RZ, 0x3, R222 ;  /* 0x00000003ff267819 */ /* 0x000fe400000116de */
[----:B0-----:R-:W-:Y:S02]  /*9fa0*/  SHF.R.S32.HI R36, RZ, 0x1f, R142 ;  /* 0x0000001fff247819 */ /* 0x001fe4000001148e */
        /* <DEDUP_REMOVED lines=10> */
[----:B------:R-:W-:Y:S02]  /*a050*/  IMAD.IADD R37, R37, 0x1, R36 ;  /* 0x0000000125257824 */ /* 0x000fe400078e0224 */
[C---:B------:R-:W-:Y:S02]  /*a060*/  IMAD R36, R17.reuse, 0x5000, R131 ;  /* 0x0000500011247824 */ /* 0x040fe400078e0283 */
[----:B------:R-:W-:-:S03]  /*a070*/  IMAD R40, R17, 0x5000, R37 ;  /* 0x0000500011287824 */ /* 0x000fc600078e0225 */
[----:B------:R-:W-:Y:S01]  /*a080*/  LEA R36, R36, R16, 0x1 ;  /* 0x0000001024247211 */ /* 0x000fe200078e08ff */
[----:B------:R-:W-:-:S05]  /*a090*/  IMAD R40, R40, 0x2, R16 ;  /* 0x0000000228287824 */ /* 0x000fca00078e0210 */
[----:B------:R-:W0:Y:S04]  /*a0a0*/  LDS.128 R36, [R36+0x24400] ;  /* 0x0244000024247984 */ /* 0x000e280000000c00 */
[----:B------:R-:W2:Y:S01]  /*a0b0*/  LDS.128 R40, [R40+0x24400] ;  /* 0x0244000028287984 */ /* 0x000ea20000000c00 */
[----:B------:R-:W-:Y:S05]  /*a0c0*/  @P3 BRA `(.L_x_2730) ;  /* 0x0000000400603947 */ /* 0x000fea0003800000 */
[----:B------:R-:W-:Y:S01]  /*a0d0*/  HADD2.F32 R49, -RZ, R149.H0_H0 ;  /* 0x20000095ff317230 */ /* 0x000fe20000004100 */
[----:B------:R-:W-:Y:S01]  /*a0e0*/  SHF.R.U64 R76, R76, 0x10, R77 ;  /* 0x000000104c4c7819 */ /* 0x000fe2000000124d */
[----:B--2---:R-:W-:Y:S01]  /*a0f0*/  HADD2.F32 R44, -RZ, R41.H0_H0 ;  /* 0x20000029ff2c7230 */ /* 0x004fe20000004100 */
[----:B------:R-:W-:Y:S01]  /*a100*/  SHF.R.U64 R68, R68, 0x10, R69 ;  /* 0x0000001044447819 */ /* 0x000fe20000001245 */
[----:B0-----:R-:W-:Y:S01]  /*a110*/  HADD2.F32 R45, -RZ, R37.H0_H0 ;  /* 0x20000025ff2d7230 */ /* 0x001fe20000004100 */
[----:B------:R-:W-:Y:S01]  /*a120*/  SHF.R.U64 R78, R78, 0x10, R79 ;  /* 0x000000104e4e7819 */ /* 0x000fe2000000124f */
[----:B------:R-:W-:Y:S02]  /*a130*/  HADD2.F32 R48, -RZ, R151.H0_H0 ;  /* 0x20000097ff307230 */ /* 0x000fe40000004100 */
[-C--:B------:R-:W-:Y:S01]  /*a140*/  FMUL.FTZ R50, R44, R49.reuse ;  /* 0x000000312c327220 */ /* 0x080fe20000410000 */
[----:B------:R-:W-:Y:S02]  /*a150*/  HADD2.F32 R149, -RZ, R149.H1_H1 ;  /* 0x30000095ff957230 */ /* 0x000fe40000004100 */
[----:B------:R-:W-:Y:S01]  /*a160*/  FMUL.FTZ R49, R45, R49 ;  /* 0x000000312d317220 */ /* 0x000fe20000410000 */
[----:B------:R-:W-:-:S02]  /*a170*/  HADD2.F32 R151, -RZ, R151.H1_H1 ;  /* 0x30000097ff977230 */ /* 0x000fc40000004100 */
        /* <DEDUP_REMOVED lines=15> */
[----:B------:R-:W-:Y:S02]  /*a270*/  HADD2.F32 R50, -RZ, R150.H0_H0 ;  /* 0x20000096ff327230 */ /* 0x000fe40000004100 */
[----:B------:R-:W-:Y:S01]  /*a280*/  FFMA.FTZ R37, R48, R37, R51 ;  /* 0x0000002530257223 */ /* 0x000fe20000010033 */
[----:B------:R-:W-:-:S02]  /*a290*/  HADD2.F32 R48, -RZ, R43.H0_H0 ;  /* 0x2000002bff307230 */ /* 0x000fc40000004100 */
[----:B------:R-:W-:Y:S01]  /*a2a0*/  HADD2.F32 R49, -RZ, R39.H0_H0 ;  /* 0x20000027ff317230 */ /* 0x000fe20000004100 */
[----:B------:R-:W-:Y:S01]  /*a2b0*/  F2FP.F16.F32.PACK_AB R41, R41, R45 ;  /* 0x0000002d2929723e */ /* 0x000fe200000000ff */
[----:B------:R-:W-:Y:S02]  /*a2c0*/  HADD2.F32 R51, -RZ, R153.H0_H0 ;  /* 0x20000099ff337230 */ /* 0x000fe40000004100 */
        /* <DEDUP_REMOVED lines=8> */
[----:B------:R-:W-:Y:S01]  /*a350*/  HADD2.F32 R150, -RZ, R150.H1_H1 ;  /* 0x30000096ff967230 */ /* 0x000fe20000004100 */
[----:B------:R-:W-:Y:S01]  /*a360*/  F2FP.F16.F32.PACK_AB R44, R37, R44 ;  /* 0x0000002c252c723e */ /* 0x000fe200000000ff */
[----:B------:R-:W-:-:S02]  /*a370*/  HADD2.F32 R49, -RZ, R49.H0_H0 ;  /* 0x20000031ff317230 */ /* 0x000fc40000004100 */
[----:B------:R-:W-:Y:S02]  /*a380*/  HADD2.F32 R48, -RZ, R48.H0_H0 ;  /* 0x20000030ff307230 */ /* 0x000fe40000004100 */
[----:B------:R-:W-:Y:S02]  /*a390*/  HADD2.F32 R153, -RZ, R153.H1_H1 ;  /* 0x30000099ff997230 */ /* 0x000fe40000004100 */
        /* <DEDUP_REMOVED lines=40> */
[----:B------:R-:W-:Y:S01]  /*a620*/  MOV R38, R43 ;  /* 0x0000002b00267202 */ /* 0x000fe20000000f00 */
[----:B------:R-:W-:Y:S02]  /*a630*/  IMAD.MOV.U32 R43, RZ, RZ, R48 ;  /* 0x000000ffff2b7224 */ /* 0x000fe400078e0030 */
[----:B------:R-:W-:-:S07]  /*a640*/  IMAD.MOV.U32 R42, RZ, RZ, R78 ;  /* 0x000000ffff2a7224 */ /* 0x000fce00078e004e */
.L_x_2730:
[----:B------:R-:W-:Y:S05]  /*a650*/  BSYNC B1 ;  /* 0x0000000000017941 */ /* 0x000fea0003800000 */
.L_x_2729:
[----:B------:R-:W-:Y:S01]  /*a660*/  IADD3 R45, P3, P4, R96, R124, R11 ;  /* 0x0000007c602d7210 */ /* 0x000fe20007c7e00b */
[----:B------:R-:W-:-:S03]  /*a670*/  ULDC.64 UR4, c[0x0][0x208] ;  /* 0x0000820000047ab9 */ /* 0x000fc60000000a00 */
[----:B------:R-:W-:Y:S02]  /*a680*/  IADD3.X R48, R92, R46, R6, P3, P4 ;  /* 0x0000002e5c307210 */ /* 0x000fe40001fe8406 */
[----:B------:R-:W-:-:S04]  /*a690*/  LEA R44, P3, R45, R116, 0x1 ;  /* 0x000000742d2c7211 */ /* 0x000fc800078608ff */
[----:B------:R-:W-:Y:S02]  /*a6a0*/  LEA.HI.X R45, R45, R117, R48, 0x1, P3 ;  /* 0x000000752d2d7211 */ /* 0x000fe400018f0c30 */
[----:B------:R-:W-:-:S03]  /*a6b0*/  ISETP.GE.AND P3, PT, R47, R140, PT ;  /* 0x0000008c2f00720c */ /* 0x000fc60003f66270 */
        /* <DEDUP_REMOVED lines=10> */
.L_x_2642:
[----:B------:R-:W2:Y:S02]  /*a760*/  LDL R36, [R1+0x5c] ;  /* 0x00005c0001247983 */ /* 0x000ea40000100800 */
[----:B--2---:R-:W-:-:S13]  /*a770*/  R2UR UR4, R36 ;  /* 0x00000000240472ca */ /* 0x004fda00000e0000 */
[----:B------:R-:W-:-:S06]  /*a780*/  UISETP.NE.AND UP0, UPT, UR4, 0x3, UPT ;  /* 0x000000030400788c */ /* 0x000fcc000bf05270 */
[----:B------:R-:W-:-:S13]  /*a790*/  PLOP3.LUT P2, PT, PT, PT, UP0, 0x80, 0x0 ;  /* 0x000000000000781c */ /* 0x000fda0003f4f008 */
[----:B------:R-:W-:Y:S05]  /*a7a0*/  @!P2 BRA `(.L_x_2731) ;  /* 0x000000000004a947 */ /* 0x000fea0003800000 */
[----:B------:R-:W-:Y:S01]  /*a7b0*/  BPT.TRAP 0x1 ;  /* 0x000000040000795c */ /* 0x000fe20000300000 */
.L_x_2731:
        /* <DEDUP_REMOVED lines=8> */
.L_x_3081:
[----:B------:R-:W-:Y:S05]  /*a840*/  BSYNC B1 ;  /* 0x0000000000017941 */ /* 0x000fea0003800000 */
.L_x_2732:
[----:B------:R-:W-:Y:S04]  /*a850*/  BSSY B1, `(.L_x_2734) ;  /* 0x000000f000017945 */ /* 0x000fe80003800000 */
[----:B------:R-:W-:Y:S05]  /*a860*/  @P4 BRA `(.L_x_2735) ;  /* 0x0000000000344947 */ /* 0x000fea0003800000 */
[----:B------:R-:W-:Y:S01]  /*a870*/  ISETP.NE.AND P5, PT, R26, RZ, PT ;  /* 0x000000ff1a00720c */ /* 0x000fe20003fa5270 */
[----:B------:R-:W-:Y:S01]  /*a880*/  ULDC.64 UR4, c[0x0][0x208] ;  /* 0x0000820000047ab9 */ /* 0x000fe20000000a00 */
[----:B------:R-:W-:Y:S02]  /*a890*/  ISETP.NE.AND P4, PT, R10, RZ, PT ;  /* 0x000000ff0a00720c */ /* 0x000fe40003f85270 */
[----:B------:R-:W-:-:S09]  /*a8a0*/  ISETP.NE.AND P3, PT, R9, RZ, PT ;  /* 0x000000ff0900720c */ /* 0x000fd20003f65270 */
[----:B------:R-:W2:Y:S04]  /*a8b0*/  @P5 LDS.128 R36, [R4+0x24400] ;  /* 0x0244000004245984 */ /* 0x000ea80000000c00 */
[----:B0-----:R-:W0:Y:S04]  /*a8c0*/  @P3 LDS.128 R40, [R4+0x29400] ;  /* 0x0294000004283984 */ /* 0x001e280000000c00 */
[----:B--2---:R-:W-:Y:S01]  /*a8d0*/  @P5 STG.E.128 desc[UR4][R60.64], R36 ;  /* 0x000000243c005986 */ /* 0x004fe2000c101d04 */
[----:B------:R-:W-:-:S03]  /*a8e0*/  ISETP.NE.AND P5, PT, R8, RZ, PT ;  /* 0x000000ff0800720c */ /* 0x000fc60003fa5270 */
[----:B------:R-:W2:Y:S04]  /*a8f0*/  @P4 LDS.128 R36, [R4+0x26c00] ;  /* 0x026c000004244984 */ /* 0x000ea80000000c00 */
[----:B0-----:R-:W-:Y:S06]  /*a900*/  @P3 STG.E.128 desc[UR4][R60.64+0x100], R40 ;  /* 0x000100283c003986 */ /* 0x001fec000c101d04 */
[----:B------:R-:W0:Y:S04]  /*a910*/  @P5 LDS.128 R44, [R4+0x2bc00] ;  /* 0x02bc0000042c5984 */ /* 0x000e280000000c00 */
[----:B--2---:R2:W-:Y:S04]  /*a920*/  @P4 STG.E.128 desc[UR4][R60.64+0x80], R36 ;  /* 0x000080243c004986 */ /* 0x0045e8000c101d04 */
[----:B0-----:R2:W-:Y:S02]  /*a930*/  @P5 STG.E.128 desc[UR4][R60.64+0x180], R44 ;  /* 0x0001802c3c005986 */ /* 0x0015e4000c101d04 */
.L_x_2735:
[----:B------:R-:W-:Y:S05]  /*a940*/  BSYNC B1 ;  /* 0x0000000000017941 */ /* 0x000fea0003800000 */
.L_x_2734:
[----:B--2---:R-:W-:Y:S01]  /*a950*/  VIADD R36, R212, 0x20 ;  /* 0x00000020d4247836 */ /* 0x004fe20000000000 */
[----:B------:R-:W-:Y:S04]  /*a960*/  BSSY B1, `(.L_x_2736) ;  /* 0x0000010000017945 */ /* 0x000fe80003800000 */
[----:B------:R-:W-:-:S13]  /*a970*/  ISETP.GE.AND P3, PT, R36, R3, PT ;  /* 0x000000032400720c */ /* 0x000fda0003f66270 */
        /* <DEDUP_REMOVED lines=14> */
.L_x_2737:
[----:B------:R-:W-:Y:S05]  /*aa60*/  BSYNC B1 ;  /* 0x0000000000017941 */ /* 0x000fea0003800000 */
.L_x_2736:
[----:B--2---:R-:W-:-:S04]  /*aa70*/  IADD3 R36, R212, 0x40, RZ ;  /* 0x00000040d4247810 */ /* 0x004fc80007ffe0ff */
        /* <DEDUP_REMOVED lines=15> */
.L_x_2685:
[----:B------:R-:W-:Y:S05]  /*ab70*/  BSYNC B0 ;  /* 0x0000000000007941 */ /* 0x000fea0003800000 */
.L_x_2641:
[----:B01234-:R-:W0:Y:S01]  /*ab80*/  S2R R36, SR_TID.X ;  /* 0x0000000000247919 */ /* 0x01fe220000002100 */
[----:B------:R-:W-:Y:S01]  /*ab90*/  @!PT LDS RZ, [RZ] ;  /* 0x00000000fffff984 */ /* 0x000fe20000000800 */
[----:B------:R-:W-:Y:S01]  /*aba0*/  @!PT LDS RZ, [RZ] ;  /* 0x00000000fffff984 */ /* 0x000fe20000000800 */
[----:B------:R-:W-:Y:S01]  /*abb0*/  @!PT LDS RZ, [RZ] ;  /* 0x00000000fffff984 */ /* 0x000fe20000000800 */
[----:B------:R-:W-:Y:S01]  /*abc0*/  @!PT LDS RZ, [RZ] ;  /* 0x00000000fffff984 */ /* 0x000fe20000000800 */
[----:B------:R1:W-:Y:S06]  /*abd0*/  MEMBAR.ALL.CTA ;  /* 0x0000000000007992 */ /* 0x0003ec0000008000 */
[----:B-1----:R-:W1:Y:S01]  /*abe0*/  FENCE.VIEW.ASYNC.S ;  /* 0x00000000000073c6 */ /* 0x002e620000000000 */
[----:B------:R-:W-:Y:S05]  /*abf0*/  WARPSYNC.ALL ;  /* 0x0000000000007948 */ /* 0x000fea0003800000 */
[----:B------:R-:W-:Y:S01]  /*ac00*/  BSSY B0, `(.L_x_2738) ;  /* 0x0000009000007945 */ /* 0x000fe20003800000 */
[----:B0-----:R-:W-:Y:S01]  /*ac10*/  LOP3.LUT R36, R36, 0x7f, RZ, 0xc0, !PT ;  /* 0x0000007f24247812 */ /* 0x001fe200078ec0ff */
[----:B-1----:R0:W-:Y:S03]  /*ac20*/  BAR.SYNC.DEFER_BLOCKING R172, 0x80 ;  /* 0x000200ac0000751d */ /* 0x0021e60000010000 */
[----:B------:R-:W-:-:S13]  /*ac30*/  ISETP.NE.AND P3, PT, R36, RZ, PT ;  /* 0x000000ff2400720c */ /* 0x000fda0003f65270 */
[----:B------:R-:W-:-:S05]  /*ac40*/  @!P3 VIADD R36, R0, 0x388a0 ;  /* 0x000388a00024b836 */ /* 0x000fca0000000000 */
[----:B------:R-:W-:-:S04]  /*ac50*/  @!P3 PRMT R36, RZ, 0x654, R36 ;  /* 0x00000654ff24b816 */ /* 0x000fc80000000024 */
[----:B------:R0:W-:Y:S01]  /*ac60*/  @!P3 SYNCS.ARRIVE.TRANS64.RED.A1T0 RZ, [R36+URZ], RZ ;  /* 0x000000ff24ffb9a7 */ /* 0x0001e2000810043f */
[----:B------:R-:W-:Y:S05]  /*ac70*/  @!P2 BRA `(.L_x_2739) ;  /* 0x000000000004a947 */ /* 0x000fea0003800000 */
[----:B------:R-:W-:Y:S01]  /*ac80*/  BPT.TRAP 0x1 ;  /* 0x000000040000795c */ /* 0x000fe20000300000 */
.L_x_2739:
[----:B------:R-:W-:Y:S05]  /*ac90*/  BSYNC B0 ;  /* 0x0000000000007941 */ /* 0x000fea0003800000 */
.L_x_2738:
[----:B------:R-:W1:Y:S01]  /*aca0*/  SYNCS.PHASECHK.TRANS64.TRYWAIT P2, [R0+URZ+0x388b0], R114 ;  /* 0x0388b072000075a7 */ /* 0x000e62000804017f */
[----:B------:R-:W-:Y:S01]  /*acb0*/  ULDC.64 UR4, c[0x0][0x318] ;  /* 0x0000c60000047ab9 */ /* 0x000fe20000000a00 */
[----:B------:R-:W-:Y:S01]  /*acc0*/  ULDC.64 UR60, c[0x0][0x328] ;  /* 0x0000ca00003c7ab9 */ /* 0x000fe20000000a00 */
[----:B0-----:R-:W-:Y:S01]  /*acd0*/  IMAD.U32 R36, RZ, RZ, UR5 ;  /* 0x00000005ff247e24 */ /* 0x001fe2000f8e00ff */
[----:B------:R-:W-:Y:S01]  /*ace0*/  BSSY B0, `(.L_x_2740) ;  /* 0x0000007000007945 */ /* 0x000fe20003800000 */
[----:B------:R-:W-:Y:S01]  /*acf0*/  IMAD.U32 R37, RZ, RZ, UR4 ;  /* 0x00000004ff257e24 */ /* 0x000fe2000f8e00ff */
[----:B------:R-:W-:Y:S01]  /*ad00*/  ISETP.GE.AND P4, PT, R212, R3, PT ;  /* 0x00000003d400720c */ /* 0x000fe20003f86270 */
[----:B------:R-:W-:Y:S01]  /*ad10*/  IMAD.WIDE R48, R24, 0x50, R112 ;  /* 0x0000005018307825 */ /* 0x000fe200078e0270 */
[----:B------:R0:W-:Y:S04]  /*ad20*/  STL [R1+0x14], R36 ;  /* 0x0000142401007387 */ /* 0x0001e80000100800 */
[----:B------:R0:W-:Y:S02]  /*ad30*/  STL [R1+0x58], R37 ;  /* 0x0000582501007387 */ /* 0x0001e40000100800 */
[----:B01----:R-:W-:Y:S05]  /*ad40*/  @!P2 BRA `(.L_x_2741) ;  /* 0x000002840098a947 */ /* 0x003fea0003800000 */
.L_x_3082:
[----:B------:R-:W-:Y:S05]  /*ad50*/  BSYNC B0 ;  /* 0x0000000000007941 */ /* 0x000fea0003800000 */
.L_x_2740:
[----:B------:R-:W-:Y:S04]  /*ad60*/  BSSY B0, `(.L_x_2742) ;  /* 0x000001c000007945 */ /* 0x000fe80003800000 */
[----:B------:R-:W-:Y:S05]  /*ad70*/  @P4 BRA `(.L_x_2743) ;  /* 0x0000000000684947 */ /* 0x000fea0003800000 */
[----:B------:R-:W2:Y:S01]  /*ad80*/  LDL R37, [R1+0x58] ;  /* 0x0000580001257983 */ /* 0x000ea20000100800 */
[----:B------:R-:W-:-:S03]  /*ad90*/  ULDC UR6, c[0x0][0x2f4] ;  /* 0x0000bd0000067ab9 */ /* 0x000fc60000000800 */
[----:B------:R-:W3:Y:S01]  /*ada0*/  LDL R36, [R1+0x14] ;  /* 0x0000140001247983 */ /* 0x000ee20000100800 */
[----:B------:R-:W-:Y:S01]  /*adb0*/  ISETP.GE.AND P5, PT, R18, UR6, PT ;  /* 0x0000000612007c0c */ /* 0x000fe2000bfa6270 */
[----:B------:R-:W-:Y:S01]  /*adc0*/  IMAD R43, R49, UR60, RZ ;  /* 0x0000003c312b7c24 */ /* 0x000fe2000f8e02ff */
[----:B------:R-:W-:Y:S01]  /*add0*/  ISETP.GE.AND P4, PT, R213, UR6, PT ;  /* 0x00000006d5007c0c */ /* 0x000fe2000bf86270 */
[----:B------:R-:W-:Y:S02]  /*ade0*/  IMAD.MOV.U32 R40, RZ, RZ, R94 ;  /* 0x000000ffff287224 */ /* 0x000fe400078e005e */
[----:B------:R-:W-:Y:S02]  /*adf0*/  IMAD.MOV.U32 R41, RZ, RZ, R5 ;  /* 0x000000ffff297224 */ /* 0x000fe400078e0005 */
[C---:B------:R-:W-:Y:S02]  /*ae00*/  IMAD R43, R48.reuse, UR61, R43 ;  /* 0x0000003d302b7c24 */ /* 0x040fe4000f8e022b */
[----:B------:R-:W-:-:S05]  /*ae10*/  IMAD.WIDE.U32 R40, R48, UR60, R40 ;  /* 0x0000003c30287c25 */ /* 0x000fca000f8e0028 */
[----:B------:R-:W-:Y:S02]  /*ae20*/  IADD3 R41, R41, R43, RZ ;  /* 0x0000002b29297210 */ /* 0x000fe40007ffe0ff */
[----:B--2---:R-:W-:Y:S02]  /*ae30*/  R2UR UR4, R37 ;  /* 0x00000000250472ca */ /* 0x004fe400000e0000 */
[----:B---3--:R-:W-:Y:S02]  /*ae40*/  R2UR UR7, R36 ;  /* 0x00000000240772ca */ /* 0x008fe400000e0000 */
[----:B------:R-:W1:Y:S09]  /*ae50*/  @!P5 LDS.128 R36, [R4+0x400] ;  /* 0x000400000424d984 */ /* 0x000e720000000c00 */
[----:B------:R-:W-:Y:S01]  /*ae60*/  LEA R50, P2, R40, UR4, 0x1 ;  /* 0x0000000428327c11 */ /* 0x000fe2000f8408ff */
[----:B------:R-:W-:-:S03]  /*ae70*/  ULDC.64 UR4, c[0x0][0x208] ;  /* 0x0000820000047ab9 */ /* 0x000fc60000000a00 */
[----:B------:R-:W-:Y:S02]  /*ae80*/  LEA.HI.X R51, R40, UR7, R41, 0x1, P2 ;  /* 0x0000000728337c11 */ /* 0x000fe400090f0c29 */
[----:B------:R-:W-:-:S13]  /*ae90*/  ISETP.GE.AND P2, PT, R220, UR6, PT ;  /* 0x00000006dc007c0c */ /* 0x000fda000bf46270 */
[----:B------:R-:W2:Y:S04]  /*aea0*/  @!P2 LDS.128 R40, [R4+0x5400] ;  /* 0x005400000428a984 */ /* 0x000ea80000000c00 */
[----:B-1----:R-:W-:Y:S01]  /*aeb0*/  @!P5 STG.E.128 desc[UR4][R50.64], R36 ;  /* 0x000000243200d986 */ /* 0x002fe2000c101d04 */
[----:B------:R-:W-:-:S03]  /*aec0*/  ISETP.GE.AND P5, PT, R221, UR6, PT ;  /* 0x00000006dd007c0c */ /* 0x000fc6000bfa6270 */
[----:B------:R-:W1:Y:S10]  /*aed0*/  @!P4 LDS.128 R36, [R4+0x2c00] ;  /* 0x002c00000424c984 */ /* 0x000e740000000c00 */
[----:B------:R-:W3:Y:S04]  /*aee0*/  @!P5 LDS.128 R44, [R4+0x7c00] ;  /* 0x007c0000042cd984 */ /* 0x000ee80000000c00 */
[----:B--2---:R2:W-:Y:S04]  /*aef0*/  @!P2 STG.E.128 desc[UR4][R50.64+0x100], R40 ;  /* 0x000100283200a986 */ /* 0x0045e8000c101d04 */
[----:B-1----:R2:W-:Y:S04]  /*af00*/  @!P4 STG.E.128 desc[UR4][R50.64+0x80], R36 ;  /* 0x000080243200c986 */ /* 0x0025e8000c101d04 */
[----:B---3--:R2:W-:Y:S02]  /*af10*/  @!P5 STG.E.128 desc[UR4][R50.64+0x180], R44 ;  /* 0x0001802c3200d986 */ /* 0x0085e4000c101d04 */
.L_x_2743:
[----:B------:R-:W-:Y:S05]  /*af20*/  BSYNC B0 ;  /* 0x0000000000007941 */ /* 0x000fea0003800000 */
.L_x_2742:
[----:B--2---:R-:W2:Y:S04]  /*af30*/  LDL R38, [R1+0x58] ;  /* 0x0000580001267983 */ /* 0x004ea80000100800 */
[----:B------:R-:W3:Y:S01]  /*af40*/  LDL R37, [R1+0x14] ;  /* 0x0000140001257983 */ /* 0x000ee20000100800 */
[----:B------:R-:W-:Y:S01]  /*af50*/  VIADD R36, R212, 0x20 ;  /* 0x00000020d4247836 */ /* 0x000fe20000000000 */
[----:B------:R-:W-:Y:S04]  /*af60*/  BSSY B0, `(.L_x_2744) ;  /* 0x000001f000007945 */ /* 0x000fe80003800000 */
[----:B------:R-:W-:Y:S01]  /*af70*/  ISETP.GE.AND P2, PT, R36, R3, PT ;  /* 0x000000032400720c */ /* 0x000fe20003f46270 */
[----:B--2---:R-:W-:-:S02]  /*af80*/  IMAD.MOV.U32 R53, RZ, RZ, R38 ;  /* 0x000000ffff357224 */ /* 0x004fc400078e0026 */
[----:B---3--:R-:W-:-:S10]  /*af90*/  IMAD.MOV.U32 R52, RZ, RZ, R37 ;  /* 0x000000ffff347224 */ /* 0x008fd400078e0025 */
[----:B------:R-:W-:Y:S05]  /*afa0*/  @P2 BRA `(.L_x_2745) ;  /* 0x0000000000682947 */ /* 0x000fea0003800000 */
[----:B------:R-:W-:Y:S01]  /*afb0*/  ULDC UR6, c[0x0][0x2f4] ;  /* 0x0000bd0000067ab9 */ /* 0x000fe20000000800 */
[----:B------:R-:W-:Y:S02]  /*afc0*/  IADD3 R43, P4, R48, 0x20, RZ ;  /* 0x00000020302b7810 */ /* 0x000fe40007f9e0ff */
[----:B------:R-:W-:Y:S02]  /*afd0*/  ISETP.GE.AND P2, PT, R18, UR6, PT ;  /* 0x0000000612007c0c */ /* 0x000fe4000bf46270 */
[----:B------:R-:W-:Y:S01]  /*afe0*/  R2UR UR4, R53 ;  /* 0x00000000350472ca */ /* 0x000fe200000e0000 */
[----:B------:R-:W-:Y:S01]  /*aff0*/  IMAD.X R40, RZ, RZ, R49, P4 ;  /* 0x000000ffff287224 */ /* 0x000fe200020e0631 */
[----:B------:R-:W-:Y:S02]  /*b000*/  MOV R41, R5 ;  /* 0x0000000500297202 */ /* 0x000fe40000000f00 */
[----:B------:R-:W-:Y:S01]  /*b010*/  R2UR UR7, R52 ;  /* 0x00000000340772ca */ /* 0x000fe200000e0000 */
[----:B------:R-:W-:Y:S01]  /*b020*/  IMAD R42, R40, UR60, RZ ;  /* 0x0000003c282a7c24 */ /* 0x000fe2000f8e02ff */
[----:B------:R-:W-:Y:S01]  /*b030*/  ISETP.GE.AND P5, PT, R213, UR6, PT ;  /* 0x00000006d5007c0c */ /* 0x000fe2000bfa6270 */
[----:B------:R-:W-:-:S04]  /*b040*/  IMAD.MOV.U32 R40, RZ, RZ, R94 ;  /* 0x000000ffff287224 */ /* 0x000fc800078e005e */
[----:B------:R-:W1:Y:S01]  /*b050*/  @!P2 LDS.128 R36, [R4+0x1400] ;  /* 0x001400000424a984 */ /* 0x000e620000000c00 */
[----:B------:R-:W-:-:S04]  /*b060*/  IMAD.WIDE.U32 R40, R43, UR60, R40 ;  /* 0x0000003c2b287c25 */ /* 0x000fc8000f8e0028 */
[----:B------:R-:W-:Y:S01]  /*b070*/  IMAD R43, R43, UR61, R42 ;  /* 0x0000003d2b2b7c24 */ /* 0x000fe2000f8e022a */
[----:B------:R-:W-:Y:S01]  /*b080*/  LEA R50, P4, R40, UR4, 0x1 ;  /* 0x0000000428327c11 */ /* 0x000fe2000f8808ff */
[----:B------:R-:W-:Y:S02]  /*b090*/  ULDC.64 UR4, c[0x0][0x208] ;  /* 0x0000820000047ab9 */ /* 0x000fe40000000a00 */
[----:B------:R-:W-:-:S05]  /*b0a0*/  IMAD.IADD R41, R41, 0x1, R43 ;  /* 0x0000000129297824 */ /* 0x000fca00078e022b */
        /* <DEDUP_REMOVED lines=10> */
.L_x_2745:
[----:B------:R-:W-:Y:S05]  /*b150*/  BSYNC B0 ;  /* 0x0000000000007941 */ /* 0x000fea0003800000 */
.L_x_2744:
[----:B--2---:R-:W-:Y:S01]  /*b160*/  VIADD R36, R212, 0x40 ;  /* 0x00000040d4247836 */ /* 0x004fe20000000000 */
[----:B------:R-:W-:Y:S04]  /*b170*/  BSSY B0, `(.L_x_2746) ;  /* 0x000001d000007945 */ /* 0x000fe80003800000 */
[----:B------:R-:W-:-:S13]  /*b180*/  ISETP.GE.AND P2, PT, R36, R3, PT ;  /* 0x000000032400720c */ /* 0x000fda0003f46270 */
[----:B------:R-:W-:Y:S05]  /*b190*/  @P2 BRA `(.L_x_2747) ;  /* 0x0000000000682947 */ /* 0x000fea0003800000 */
[----:B------:R-:W-:Y:S01]  /*b1a0*/  ULDC UR6, c[0x0][0x2f4] ;  /* 0x0000bd0000067ab9 */ /* 0x000fe20000000800 */
[----:B------:R-:W-:Y:S01]  /*b1b0*/  IADD3 R3, P4, R48, 0x40, RZ ;  /* 0x0000004030037810 */ /* 0x000fe20007f9e0ff */
[----:B------:R-:W-:Y:S01]  /*b1c0*/  IMAD.MOV.U32 R40, RZ, RZ, R94 ;  /* 0x000000ffff287224 */ /* 0x000fe200078e005e */
[----:B------:R-:W-:Y:S01]  /*b1d0*/  ISETP.GE.AND P2, PT, R18, UR6, PT ;  /* 0x0000000612007c0c */ /* 0x000fe2000bf46270 */
[----:B------:R-:W-:Y:S01]  /*b1e0*/  IMAD.MOV.U32 R41, RZ, RZ, R5 ;  /* 0x000000ffff297224 */ /* 0x000fe200078e0005 */
[----:B------:R-:W-:Y:S01]  /*b1f0*/  R2UR UR4, R53 ;  /* 0x00000000350472ca */ /* 0x000fe200000e0000 */
[----:B------:R-:W-:Y:S01]  /*b200*/  IMAD.X R48, RZ, RZ, R49, P4 ;  /* 0x000000ffff307224 */ /* 0x000fe200020e0631 */
[----:B------:R-:W-:Y:S01]  /*b210*/  R2UR UR7, R52 ;  /* 0x00000000340772ca */ /* 0x000fe200000e0000 */
[----:B------:R-:W-:Y:S01]  /*b220*/  IMAD.WIDE.U32 R40, R3, UR60, R40 ;  /* 0x0000003c03287c25 */ /* 0x000fe2000f8e0028 */
[----:B------:R-:W-:-:S03]  /*b230*/  ISETP.GE.AND P5, PT, R213, UR6, PT ;  /* 0x00000006d5007c0c */ /* 0x000fc6000bfa6270 */
[----:B------:R-:W-:-:S04]  /*b240*/  IMAD R48, R48, UR60, RZ ;  /* 0x0000003c30307c24 */ /* 0x000fc8000f8e02ff */
[----:B------:R-:W1:Y:S01]  /*b250*/  @!P2 LDS.128 R36, [R4+0x2400] ;  /* 0x002400000424a984 */ /* 0x000e620000000c00 */
[----:B------:R-:W-:Y:S01]  /*b260*/  IMAD R3, R3, UR61, R48 ;  /* 0x0000003d03037c24 */ /* 0x000fe2000f8e0230 */
[----:B------:R-:W-:Y:S01]  /*b270*/  LEA R48, P4, R40, UR4, 0x1 ;  /* 0x0000000428307c11 */ /* 0x000fe2000f8808ff */
[----:B------:R-:W-:-:S03]  /*b280*/  ULDC.64 UR4, c[0x0][0x208] ;  /* 0x0000820000047ab9 */ /* 0x000fc60000000a00 */
[----:B------:R-:W-:-:S04]  /*b290*/  IADD3 R3, R41, R3, RZ ;  /* 0x0000000329037210 */ /* 0x000fc80007ffe0ff */
[----:B------:R-:W-:Y:S02]  /*b2a0*/  LEA.HI.X R49, R40, UR7, R3, 0x1, P4 ;  /* 0x0000000728317c11 */ /* 0x000fe4000a0f0c03 */
[----:B------:R-:W-:Y:S01]  /*b2b0*/  ISETP.GE.AND P4, PT, R220, UR6, PT ;  /* 0x00000006dc007c0c */ /* 0x000fe2000bf86270 */
[----:B------:R-:W2:Y:S04]  /*b2c0*/  @!P5 LDS.128 R40, [R4+0x4c00] ;  /* 0x004c00000428d984 */ /* 0x000ea80000000c00 */
[----:B-1----:R-:W-:Y:S01]  /*b2d0*/  @!P2 STG.E.128 desc[UR4][R48.64], R36 ;  /* 0x000000243000a986 */ /* 0x002fe2000c101d04 */
[----:B------:R-:W-:-:S07]  /*b2e0*/  ISETP.GE.AND P2, PT, R221, UR6, PT ;  /* 0x00000006dd007c0c */ /* 0x000fce000bf46270 */
[----:B------:R-:W1:Y:S04]  /*b2f0*/  @!P4 LDS.128 R36, [R4+0x7400] ;  /* 0x007400000424c984 */ /* 0x000e680000000c00 */
[----:B--2---:R-:W-:Y:S04]  /*b300*/  @!P5 STG.E.128 desc[UR4][R48.64+0x80], R40 ;  /* 0x000080283000d986 */ /* 0x004fe8000c101d04 */
[----:B------:R-:W2:Y:S04]  /*b310*/  @!P2 LDS.128 R44, [R4+0x9c00] ;  /* 0x009c0000042ca984 */ /* 0x000ea80000000c00 */
[----:B-1----:R1:W-:Y:S04]  /*b320*/  @!P4 STG.E.128 desc[UR4][R48.64+0x100], R36 ;  /* 0x000100243000c986 */ /* 0x0023e8000c101d04 */
[----:B--2---:R1:W-:Y:S02]  /*b330*/  @!P2 STG.E.128 desc[UR4][R48.64+0x180], R44 ;  /* 0x0001802c3000a986 */ /* 0x0043e4000c101d04 */
.L_x_2747:
[----:B------:R-:W-:Y:S05]  /*b340*/  BSYNC B0 ;  /* 0x0000000000007941 */ /* 0x000fea0003800000 */
.L_x_2746:
[----:B------:R-:W2:Y:S01]  /*b350*/  LDL R3, [R1+0x10] ;  /* 0x0000100001037983 */ /* 0x000ea20000100800 */
[----:B0-----:R-:W-:Y:S01]  /*b360*/  @!P3 VIADD R0, R0, 0x388c0 ;  /* 0x000388c00000b836 */ /* 0x001fe20000000000 */
[----:B------:R-:W-:Y:S01]  /*b370*/  PLOP3.LUT P2, PT, PT, PT, PT, 0x8, 0x0 ;  /* 0x000000000000781c */ /* 0x000fe20003f4e170 */
[----:B------:R-:W-:Y:S01]  /*b380*/  VIADD R17, R17, 0x1 ;  /* 0x0000000111117836 */ /* 0x000fe20000000000 */
[----:B------:R-:W-:Y:S01]  /*b390*/  @!PT LDS RZ, [RZ] ;  /* 0x00000000fffff984 */ /* 0x000fe20000000800 */
[----:B------:R-:W-:Y:S01]  /*b3a0*/  @!PT LDS RZ, [RZ] ;  /* 0x00000000fffff984 */ /* 0x000fe20000000800 */
[----:B------:R-:W-:Y:S01]  /*b3b0*/  @!PT LDS RZ, [RZ] ;  /* 0x00000000fffff984 */ /* 0x000fe20000000800 */
[----:B------:R-:W-:Y:S01]  /*b3c0*/  @!PT LDS RZ, [RZ] ;  /* 0x00000000fffff984 */ /* 0x000fe20000000800 */
[----:B------:R0:W-:Y:S06]  /*b3d0*/  MEMBAR.ALL.CTA ;  /* 0x0000000000007992 */ /* 0x0001ec0000008000 */
[----:B0-----:R-:W0:Y:S01]  /*b3e0*/  FENCE.VIEW.ASYNC.S ;  /* 0x00000000000073c6 */ /* 0x001e220000000000 */
[----:B------:R-:W-:Y:S01]  /*b3f0*/  @!P3 PRMT R0, RZ, 0x654, R0 ;  /* 0x00000654ff00b816 */ /* 0x000fe20000000000 */
[----:B0-----:R0:W-:Y:S06]  /*b400*/  BAR.SYNC.DEFER_BLOCKING R172, 0x80 ;  /* 0x000200ac0000751d */ /* 0x0011ec0000010000 */
[----:B------:R3:W-:Y:S01]  /*b410*/  @!P3 SYNCS.ARRIVE.TRANS64.RED.A1T0 RZ, [R0+URZ], RZ ;  /* 0x000000ff00ffb9a7 */ /* 0x0007e2000810043f */
[----:B------:R-:W-:-:S04]  /*b420*/  ISETP.NE.AND P3, PT, R17, 0x2, PT ;  /* 0x000000021100780c */ /* 0x000fc80003f65270 */
[----:B------:R-:W-:Y:S02]  /*b430*/  SEL R17, R17, RZ, P3 ;  /* 0x000000ff11117207 */ /* 0x000fe40001800000 */
[----:B---3--:R-:W-:-:S04]  /*b440*/  SEL R0, RZ, 0x1, P3 ;  /* 0x00000001ff007807 */ /* 0x008fc80001800000 */
[----:B------:R-:W-:Y:S02]  /*b450*/  LOP3.LUT R219, R219, R0, RZ, 0x3c, !PT ;  /* 0x00000000dbdb7212 */ /* 0x000fe400078e3cff */
[----:B--2---:R-:W-:-:S13]  /*b460*/  LOP3.LUT P4, RZ, R3, 0x2, RZ, 0xc0, !PT ;  /* 0x0000000203ff7812 */ /* 0x004fda000788c0ff */
[----:B0-----:R-:W-:Y:S05]  /*b470*/  @P4 BRA `(.L_x_2748) ;  /* 0xffffff78009c4947 */ /* 0x001fea000383ffff */
.L_x_2636:
[----:B------:R-:W0:Y:S01]  /*b480*/  LDC R0, c[0x0][0x448] ;  /* 0x00011200ff007b82 */ /* 0x000e220000000800 */
[----:B------:R-:W-:Y:S01]  /*b490*/  BSSY B0, `(.L_x_2749) ;  /* 0x0000011000007945 */ /* 0x000fe20003800000 */
[----:B0-----:R-:W-:Y:S01]  /*b4a0*/  ISETP.NE.AND P0, PT, R0, 0x1, PT ;  /* 0x000000010000780c */ /* 0x001fe20003f05270 */
[----:B------:R-:W-:-:S12]  /*b4b0*/  VIADD R0, R231, 0x7f ;  /* 0x0000007fe7007836 */ /* 0x000fd80000000000 */
[----:B------:R-:W0:Y:S08]  /*b4c0*/  @P0 LDC R3, c[0x0][0x44c] ;  /* 0x00011300ff030b82 */ /* 0x000e300000000800 */
[----:B------:R-:W2:Y:S01]  /*b4d0*/  @P0 LDC R2, c[0x0][0x450] ;  /* 0x00011400ff020b82 */ /* 0x000ea20000000800 */
[----:B0-----:R-:W-:-:S05]  /*b4e0*/  @P0 IMAD.HI.U32 R3, R0, R3, RZ ;  /* 0x0000000300030227 */ /* 0x001fca00078e00ff */
[----:B--2---:R-:W-:Y:S01]  /*b4f0*/  @P0 SHF.R.U32.HI R0, RZ, R2, R3 ;  /* 0x00000002ff000219 */ /* 0x004fe20000011603 */
[----:B------:R-:W-:-:S04]  /*b500*/  IMAD.MOV.U32 R2, RZ, RZ, RZ ;  /* 0x000000ffff027224 */ /* 0x000fc800078e00ff */
[----:B------:R-:W-:-:S04]  /*b510*/  IMAD.IADD R0, R143, 0x1, R0 ;  /* 0x000000018f007824 */ /* 0x000fc800078e0200 */
[----:B------:R-:W-:-:S05]  /*b520*/  IMAD.HI R0, R0, 0x66666667, RZ ;  /* 0x6666666700007827 */ /* 0x000fca00078e02ff */
[----:B------:R-:W-:-:S04]  /*b530*/  SHF.R.U32.HI R3, RZ, 0x1f, R0 ;  /* 0x0000001fff037819 */ /* 0x000fc80000011600 */
[----:B------:R-:W-:-:S04]  /*b540*/  LEA.HI.SX32 R3, R0, R3, 0x1b ;  /* 0x0000000300037211 */ /* 0x000fc800078fdaff */
[----:B------:R-:W-:-:S04]  /*b550*/  VIMNMX R144, R144, R3, PT ;  /* 0x0000000390907248 */ /* 0x000fc80003fe0100 */
[----:B------:R-:W-:Y:S01]  /*b560*/  ISETP.GE.AND P0, PT, R144, 0x1, PT ;  /* 0x000000019000780c */ /* 0x000fe20003f06270 */
[----:B------:R-:W-:-:S12]  /*b570*/  @P2 BRA `(.L_x_2750) ;  /* 0x0000000000082947 */ /* 0x000fd80003800000 */
[----:B------:R-:W0:Y:S02]  /*b580*/  FENCE.VIEW.ASYNC.G ;  /* 0x00000000000073c6 */ /* 0x000e240000000100 */
[----:B0-----:R-:W-:Y:S06]  /*b590*/  BAR.ARV 0xc, 0x180 ;  /* 0x0306000000007b1d */ /* 0x001fec0000002000 */
.L_x_2750:
[----:B------:R-:W-:Y:S05]  /*b5a0*/  BSYNC B0 ;  /* 0x0000000000007941 */ /* 0x000fea0003800000 */
.L_x_2749:
[----:B------:R-:W-:Y:S04]  /*b5b0*/  BSSY B0, `(.L_x_2751) ;  /* 0x0000021000007945 */ /* 0x000fe80003800000 */
        /* <DEDUP_REMOVED lines=8> */
[----:B------:R-:W-:-:S05]  /*b640*/  IABS R8, R9 ;  /* 0x0000000900087213 */ /* 0x000fca0000000000 */
[----:B------:R-:W-:Y:S02]  /*b650*/  IMAD.MOV R8, RZ, RZ, -R8 ;  /* 0x000000ffff087224 */ /* 0x000fe400078e0a08 */
[----:B0-----:R-:W0:Y:S02]  /*b660*/  MUFU.RCP R4, R4 ;  /* 0x0000000400047308 */ /* 0x001e240000001000 */
[----:B0-----:R-:W-:Y:S02]  /*b670*/  IADD3 R2, R4, 0xffffffe, RZ ;  /* 0x0ffffffe04027810 */ /* 0x001fe40007ffe0ff */
[----:B------:R-:W-:-:S04]  /*b680*/  IABS R4, R0 ;  /* 0x0000000000047213 */ /* 0x000fc80000000000 */
[----:B------:R0:W2:Y:S01]  /*b690*/  F2I.FTZ.U32.TRUNC.NTZ R3, R2 ;  /* 0x0000000200037305 */ /* 0x0000a2000021f000 */
[----:B------:R-:W-:-:S04]  /*b6a0*/  LOP3.LUT R0, R0, R9, RZ, 0x3c, !PT ;  /* 0x0000000900007212 */ /* 0x000fc800078e3cff */
[----:B------:R-:W-:Y:S01]  /*b6b0*/  ISETP.GE.AND P2, PT, R0, RZ, PT ;  /* 0x000000ff0000720c */ /* 0x000fe20003f46270 */
[----:B0-----:R-:W-:Y:S02]  /*b6c0*/  IMAD.MOV.U32 R2, RZ, RZ, RZ ;  /* 0x000000ffff027224 */ /* 0x001fe400078e00ff */
[----:B--2---:R-:W-:-:S04]  /*b6d0*/  IMAD.MOV R6, RZ, RZ, -R3 ;  /* 0x000000ffff067224 */ /* 0x004fc800078e0a03 */
[----:B------:R-:W-:-:S04]  /*b6e0*/  IMAD R7, R6, R5, RZ ;  /* 0x0000000506077224 */ /* 0x000fc800078e02ff */
[----:B------:R-:W-:-:S04]  /*b6f0*/  IMAD.HI.U32 R3, R3, R7, R2 ;  /* 0x0000000703037227 */ /* 0x000fc800078e0002 */
[----:B------:R-:W-:Y:S02]  /*b700*/  IMAD.MOV.U32 R2, RZ, RZ, R8 ;  /* 0x000000ffff027224 */ /* 0x000fe400078e0008 */
[----:B------:R-:W-:-:S04]  /*b710*/  IMAD.HI.U32 R3, R3, R4, RZ ;  /* 0x0000000403037227 */ /* 0x000fc800078e00ff */
[----:B------:R-:W-:-:S05]  /*b720*/  IMAD R2, R3, R2, R4 ;  /* 0x0000000203027224 */ /* 0x000fca00078e0204 */
[----:B------:R-:W-:-:S13]  /*b730*/  ISETP.GT.U32.AND P1, PT, R5, R2, PT ;  /* 0x000000020500720c */ /* 0x000fda0003f24070 */
[----:B------:R-:W-:Y:S01]  /*b740*/  @!P1 IMAD.IADD R2, R2, 0x1, -R5 ;  /* 0x0000000102029824 */ /* 0x000fe200078e0a05 */
[----:B------:R-:W-:Y:S02]  /*b750*/  @!P1 IADD3 R3, R3, 0x1, RZ ;  /* 0x0000000103039810 */ /* 0x000fe40007ffe0ff */
[----:B------:R-:W-:Y:S02]  /*b760*/  ISETP.NE.AND P1, PT, R9, RZ, PT ;  /* 0x000000ff0900720c */ /* 0x000fe40003f25270 */
[----:B------:R-:W-:-:S13]  /*b770*/  ISETP.GE.U32.AND P0, PT, R2, R5, PT ;  /* 0x000000050200720c */ /* 0x000fda0003f06070 */
[----:B------:R-:W-:-:S04]  /*b780*/  @P0 VIADD R3, R3, 0x1 ;  /* 0x0000000103030836 */ /* 0x000fc80000000000 */
[----:B------:R-:W-:-:S04]  /*b790*/  IMAD.MOV.U32 R2, RZ, RZ, R3 ;  /* 0x000000ffff027224 */ /* 0x000fc800078e0003 */
[----:B------:R-:W-:Y:S01]  /*b7a0*/  @!P2 IMAD.MOV R2, RZ, RZ, -R2 ;  /* 0x000000ffff02a224 */ /* 0x000fe200078e0a02 */
[----:B------:R-:W-:-:S07]  /*b7b0*/  @!P1 LOP3.LUT R2, RZ, R9, RZ, 0x33, !PT ;  /* 0x00000009ff029212 */ /* 0x000fce00078e33ff */
.L_x_2752:
[----:B------:R-:W-:Y:S05]  /*b7c0*/  BSYNC B0 ;  /* 0x0000000000007941 */ /* 0x000fea0003800000 */
.L_x_2751:
[----:B------:R-:W2:Y:S01]  /*b7d0*/  LDL R0, [R1+0x88] ;  /* 0x0000880001007983 */ /* 0x000ea20000100800 */
[----:B------:R-:W-:Y:S01]  /*b7e0*/  PLOP3.LUT P0, PT, PT, PT, PT, 0x80, 0x0 ;  /* 0x000000000000781c */ /* 0x000fe20003f0f070 */
[----:B------:R-:W-:Y:S01]  /*b7f0*/  IMAD.MOV.U32 R153, RZ, RZ, RZ ;  /* 0x000000ffff997224 */ /* 0x000fe200078e00ff */
[----:B------:R-:W-:Y:S01]  /*b800*/  CS2R R150, SRZ ;  /* 0x0000000000967805 */ /* 0x000fe2000001ff00 */
[----:B------:R-:W-:Y:S01]  /*b810*/  IMAD.MOV.U32 R154, RZ, RZ, RZ ;  /* 0x000000ffff9a7224 */ /* 0x000fe200078e00ff */
        /* <DEDUP_REMOVED lines=49> */
[----:B-1----:R-:W-:Y:S02]  /*bb30*/  CS2R R48, SRZ ;  /* 0x0000000000307805 */ /* 0x002fe4000001ff00 */
        /* <DEDUP_REMOVED lines=12> */
[----:B--2---:R-:W-:-:S05]  /*bc00*/  IMAD R229, R0, R2, RZ ;  /* 0x0000000200e57224 */ /* 0x004fca00078e02ff */
[----:B------:R-:W-:Y:S02]  /*bc10*/  VIADDMNMX R2, R229, R2, R144, PT ;  /* 0x00000002e5027246 */ /* 0x000fe40003800190 */
[----:B------:R-:W-:Y:S02]  /*bc20*/  CS2R R144, SRZ ;  /* 0x0000000000907805 */ /* 0x000fe4000001ff00 */
[----:B------:R-:W-:-:S13]  /*bc30*/  ISETP.GT.AND P1, PT, R2, R229, PT ;  /* 0x000000e50200720c */ /* 0x000fda0003f24270 */
[----:B------:R-:W-:Y:S05]  /*bc40*/  @!P1 BRA `(.L_x_2753) ;  /* 0x0000018c00c89947 */ /* 0x000fea0003800000 */
[----:B------:R-:W2:Y:S02]  /*bc50*/  LDL R0, [R1+0x90] ;  /* 0x0000900001007983 */ /* 0x000ea40000100800 */
[----:B--2---:R-:W-:Y:S02]  /*bc60*/  R2UR UR4, R0 ;  /* 0x00000000000472ca */ /* 0x004fe400000e0000 */
[----:B------:R-:W0:Y:S11]  /*bc70*/  S2R R0, SR_TID.X ;  /* 0x0000000000007919 */ /* 0x000e360000002100 */
[----:B------:R-:W-:-:S06]  /*bc80*/  ULOP3.LUT UP0, URZ, UR4, 0x9f, URZ, 0xc0, !UPT ;  /* 0x0000009f043f7892 */ /* 0x000fcc000f80c03f */
[----:B------:R-:W-:Y:S02]  /*bc90*/  PLOP3.LUT P0, PT, PT, PT, UP0, 0x80, 0x0 ;  /* 0x000000000000781c */ /* 0x000fe40003f0f008 */
[----:B0-----:R-:W-:-:S04]  /*bca0*/  IADD3 R0, R0, -0x80, RZ ;  /* 0xffffff8000007810 */ /* 0x001fc80007ffe0ff */
        /* <DEDUP_REMOVED lines=27> */
.L_x_2754:
        /* <DEDUP_REMOVED lines=13> */
.L_x_2758:
[----:B-1----:R1:W2:Y:S02]  /*bf30*/  SYNCS.PHASECHK.TRANS64.TRYWAIT P0, [R16+URZ+0x38800], R3 ;  /* 0x03880003100075a7 */ /* 0x0022a4000800017f */
[----:B--2---:R-:W-:Y:S05]  /*bf40*/  @!P0 NANOSLEEP.SYNCS 0x989680 ;  /* 0x009896800000895d */ /* 0x004fea0003900000 */
[----:B------:R-:W2:Y:S02]  /*bf50*/  @!P0 SYNCS.PHASECHK.TRANS64 P0, [R16+URZ+0x38800], R3 ;  /* 0x03880003100085a7 */ /* 0x000ea4000800007f */
[----:B--2---:R-:W-:Y:S05]  /*bf60*/  @!P0 BRA `(.L_x_2758) ;  /* 0xfffffffc00f08947 */ /* 0x004fea000383ffff */
.L_x_2757:
[----:B------:R-:W-:Y:S05]  /*bf70*/  BSYNC B0 ;  /* 0x0000000000007941 */ /* 0x000fea0003800000 */
.L_x_2756:
[----:B------:R-:W-:Y:S05]  /*bf80*/  BRA `(.L_x_2759) ;  /* 0x0000009400847947 */ /* 0x000fea0003800000 */
.L_x_2755:
[----:B------:R-:W2:Y:S01]  /*bf90*/  LDL R0, [R1+0x90] ;  /* 0x0000900001007983 */ /* 0x000ea20000100800 */
[----:B------:R-:W-:Y:S01]  /*bfa0*/  ULDC.64 UR6, c[0x0][0x408] ;  /* 0x0001020000067ab9 */ /* 0x000fe20000000a00 */
[----:B--2---:R-:W-:Y:S02]  /*bfb0*/  R2UR UR4, R0 ;  /* 0x00000000000472ca */ /* 0x004fe400000e0000 */
[----:B-----5:R-:W-:-:S05]  /*bfc0*/  SHF.R.S32.HI R0, RZ, 0x1f, R152 ;  /* 0x0000001fff007819 */ /* 0x020fca0000011498 */
[----:B------:R-:W-:-:S04]  /*bfd0*/  IMAD R5, R0, UR6, RZ ;  /* 0x0000000600057c24 */ /* 0x000fc8000f8e02ff */
[----:B------:R-:W-:Y:S02]  /*bfe0*/  IMAD R5, R152, UR7, R5 ;  /* 0x0000000798057c24 */ /* 0x000fe4000f8e0205 */
[----:B------:R-:W-:-:S03]  /*bff0*/  ULOP3.LUT UP0, URZ, UR4, 0x3ff, URZ, 0xc0, !UPT ;  /* 0x000003ff043f7892 */ /* 0x000fc6000f80c03f */
[----:B------:R-:W-:Y:S02]  /*c000*/  ULDC.64 UR4, c[0x0][0x3f8] ;  /* 0x0000fe0000047ab9 */ /* 0x000fe40000000a00 */
[----:B------:R-:W-:Y:S01]  /*c010*/  IMAD R3, R0, UR4, RZ ;  /* 0x0000000400037c24 */ /* 0x000fe2000f8e02ff */
[----:B------:R-:W-:Y:S01]  /*c020*/  PLOP3.LUT P0, PT, PT, PT, UP0, 0x80, 0x0 ;  /* 0x000000000000781c */ /* 0x000fe20003f0f008 */
[----:B------:R-:W-:-:S04]  /*c030*/  IMAD.WIDE.U32 R24, R152, UR4, RZ ;  /* 0x0000000498187c25 */ /* 0x000fc8000f8e00ff */
[C---:B------:R-:W-:Y:S02]  /*c040*/  IMAD R3, R152.reuse, UR5, R3 ;  /* 0x0000000598037c24 */ /* 0x040fe4000f8e0203 */
[----:B------:R-:W-:-:S03]  /*c050*/  IMAD.WIDE.U32 R152, R152, UR6, RZ ;  /* 0x0000000698987c25 */ /* 0x000fc6000f8e00ff */
[----:B------:R-:W-:Y:S01]  /*c060*/  IADD3 R73, R3, R25, RZ ;  /* 0x0000001903497210 */ /* 0x000fe20007ffe0ff */
[----:B------:R-:W-:Y:S02]  /*c070*/  IMAD.IADD R27, R5, 0x1, R153 ;  /* 0x00000001051b7824 */ /* 0x000fe400078e0299 */
        /* <DEDUP_REMOVED lines=16> */
[----:B0-----:R-:W-:Y:S05]  /*c180*/  CALL.ABS.NOINC R14 ;  /* 0x000000000e007343 */ /* 0x001fea0003c00000 */
.L_x_2760:
[----:B------:R-:W2:Y:S01]  /*c190*/  LDL R20, [R1+0x60] ;  /* 0x0000600001147983 */ /* 0x000ea20000100800 */
[----:B------:R-:W-:Y:S01]  /*c1a0*/  ULDC.U8 UR4, c[0x0][0x410] ;  /* 0x0001040000047ab9 */ /* 0x000fe20000000000 */
[----:B------:R-:W-:Y:S01]  /*c1b0*/  IMAD.IADD R0, R212, 0x1, R231 ;  /* 0x00000001d4007824 */ /* 0x000fe200078e02e7 */
[----:B------:R-:W-:Y:S01]  /*c1c0*/  ISETP.NE.AND P0, PT, RZ, UR4, PT ;  /* 0x00000004ff007c0c */ /* 0x000fe2000bf05270 */
[----:B------:R-:W-:Y:S03]  /*c1d0*/  BSSY B0, `(.L_x_2761) ;  /* 0x0000934000007945 */ /* 0x000fe60003800000 */
[----:B--2---:R-:W-:-:S09]  /*c1e0*/  LEA R3, R20, R0, 0x5 ;  /* 0x0000000014037211 */ /* 0x004fd200078e28ff */
[----:B------:R-:W-:Y:S05]  /*c1f0*/  @!P0 BRA `(.L_x_2762) ;  /* 0x00000048002c8947 */ /* 0x000fea0003800000 */
        /* <DEDUP_REMOVED lines=16> */
[----:B------:R-:W-:-:S04]  /*c300*/  IMAD.WIDE.U32 R4, R3, UR4, R4 ;  /* 0x0000000403047c25 */ /* 0x000fc8000f8e0004 */
[C---:B------:R-:W-:Y:S01]  /*c310*/  IMAD R9, R3.reuse, UR5, R10 ;  /* 0x0000000503097c24 */ /* 0x040fe2000f8e020a */
[----:B------:R-:W-:Y:S01]  /*c320*/  ULDC.64 UR4, c[0x0][0x3e8] ;  /* 0x0000fa0000047ab9 */ /* 0x000fe20000000a00 */
[----:B------:R-:W-:Y:S01]  /*c330*/  IMAD R33, R3, UR7, R8 ;  /* 0x0000000703217c24 */ /* 0x000fe2000f8e0208 */
[----:B------:R-:W-:Y:S01]  /*c340*/  ULDC.64 UR6, c[0x0][0x400] ;  /* 0x0001000000067ab9 */ /* 0x000fe20000000a00 */
[----:B------:R-:W-:Y:S01]  /*c350*/  IMAD.IADD R3, R5, 0x1, R9 ;  /* 0x0000000105037824 */ /* 0x000fe200078e0209 */
[----:B------:R-:W-:Y:S01]  /*c360*/  LEA R30, P0, R4, UR4, 0x1 ;  /* 0x00000004041e7c11 */ /* 0x000fe2000f8008ff */
[----:B------:R-:W-:Y:S01]  /*c370*/  UMOV UR4, 0xffffffff ;  /* 0xffffffff00047882 */ /* 0x000fe20000000000 */
[----:B------:R-:W-:Y:S02]  /*c380*/  LEA R31, P1, R6, UR6, 0x1 ;  /* 0x00000006061f7c11 */ /* 0x000fe4000f8208ff */
[----:B------:R-:W-:Y:S02]  /*c390*/  IADD3 R33, R7, R33, RZ ;  /* 0x0000002107217210 */ /* 0x000fe40007ffe0ff */
[----:B------:R-:W-:-:S02]  /*c3a0*/  LEA.HI.X R32, R4, UR5, R3, 0x1, P0 ;  /* 0x0000000504207c11 */ /* 0x000fc400080f0c03 */
[----:B------:R-:W-:Y:S01]  /*c3b0*/  LEA.HI.X R33, R6, UR7, R33, 0x1, P1 ;  /* 0x0000000706217c11 */ /* 0x000fe200088f0c21 */
[----:B------:R-:W-:Y:S06]  /*c3c0*/  BRA.DIV UR4, `(.L_x_2763) ;  /* 0x00000272040c7947 */ /* 0x000fec000b800000 */
[----:B------:R0:W1:Y:S04]  /*c3d0*/  SHFL.IDX PT, R7, R32, RZ, 0x181f ;  /* 0x00181fff20077589 */ /* 0x00006800000e0000 */
[----:B------:R0:W2:Y:S04]  /*c3e0*/  SHFL.IDX PT, R6, R30, RZ, 0x181f ;  /* 0x00181fff1e067589 */ /* 0x0000a800000e0000 */
[----:B------:R0:W3:Y:S04]  /*c3f0*/  SHFL.IDX PT, R9, R33, RZ, 0x181f ;  /* 0x00181fff21097589 */ /* 0x0000e800000e0000 */
[----:B------:R0:W4:Y:S02]  /*c400*/  SHFL.IDX PT, R8, R31, RZ, 0x181f ;  /* 0x00181fff1f087589 */ /* 0x00012400000e0000 */
.L_x_3088:
        /* <DEDUP_REMOVED lines=23> */
[C---:B------:R-:W-:Y:S01]  /*c580*/  @!P3 IMAD.SHL.U32 R21, R22.reuse, 0x2, RZ ;  /* 0x000000021615b824 */ /* 0x040fe200078e00ff */
[----:B------:R-:W-:-:S03]  /*c590*/  @!P3 SHF.L.U64.HI R4, R22, 0x1, R23 ;  /* 0x000000011604b819 */ /* 0x000fc60000010217 */
[----:B------:R-:W-:Y:S01]  /*c5a0*/  @!P2 IMAD.SHL.U32 R13, R215, 0x2, RZ ;  /* 0x00000002d70da824 */ /* 0x000fe200078e00ff */
[-C--:B--2---:R-:W-:Y:S02]  /*c5b0*/  @!P3 IADD3 R24, P5, R6, R21.reuse, RZ ;  /* 0x000000150618b210 */ /* 0x084fe40007fbe0ff */
[----:B----4-:R-:W-:Y:S02]  /*c5c0*/  @!P3 IADD3 R20, P4, R8, R21, RZ ;  /* 0x000000150814b210 */ /* 0x010fe40007f9e0ff */
[-C--:B------:R-:W-:Y:S01]  /*c5d0*/  @!P2 IADD3 R14, P6, R6, R13.reuse, RZ ;  /* 0x0000000d060ea210 */ /* 0x080fe20007fde0ff */
[----:B-1----:R-:W-:Y:S01]  /*c5e0*/  @!P3 IMAD.X R25, R7, 0x1, R4, P5 ;  /* 0x000000010719b824 */ /* 0x002fe200028e0604 */
[----:B------:R-:W-:Y:S02]  /*c5f0*/  @!P2 IADD3 R12, P5, R8, R13, RZ ;  /* 0x0000000d080ca210 */ /* 0x000fe40007fbe0ff */
[----:B---3--:R-:W-:Y:S02]  /*c600*/  @!P3 IADD3.X R21, R9, R4, RZ, P4, !PT ;  /* 0x000000040915b210 */ /* 0x008fe400027fe4ff */
[----:B------:R-:W-:-:S02]  /*c610*/  CS2R R70, SRZ ;  /* 0x0000000000467805 */ /* 0x000fc4000001ff00 */
[----:B------:R-:W-:Y:S02]  /*c620*/  CS2R R72, SRZ ;  /* 0x0000000000487805 */ /* 0x000fe4000001ff00 */
[----:B------:R-:W-:Y:S02]  /*c630*/  CS2R R66, SRZ ;  /* 0x0000000000427805 */ /* 0x000fe4000001ff00 */
[----:B------:R-:W-:Y:S02]  /*c640*/  CS2R R68, SRZ ;  /* 0x0000000000447805 */ /* 0x000fe4000001ff00 */
[----:B------:R-:W-:Y:S02]  /*c650*/  CS2R R62, SRZ ;  /* 0x00000000003e7805 */ /* 0x000fe4000001ff00 */
[----:B------:R-:W-:Y:S01]  /*c660*/  CS2R R64, SRZ ;  /* 0x0000000000407805 */ /* 0x000fe2000001ff00 */
[----:B------:R1:W5:Y:S04]  /*c670*/  @!P3 LD.E.64 R74, desc[UR6][R24.64] ;  /* 0x00000006184ab980 */ /* 0x000368000c101b00 */
[----:B------:R1:W5:Y:S01]  /*c680*/  @!P3 LD.E.64 R76, desc[UR6][R20.64] ;  /* 0x00000006144cb980 */ /* 0x000362000c101b00 */
[----:B------:R-:W-:Y:S01]  /*c690*/  @!P2 SHF.L.U64.HI R34, R215, 0x1, R11 ;  /* 0x00000001d722a819 */ /* 0x000fe2000001020b */
[C---:B------:R-:W-:Y:S01]  /*c6a0*/  @!P1 IMAD.SHL.U32 R11, R214.reuse, 0x2, RZ ;  /* 0x00000002d60b9824 */ /* 0x040fe200078e00ff */
[----:B------:R-:W-:-:S03]  /*c6b0*/  @!P1 SHF.L.U64.HI R28, R214, 0x1, R10 ;  /* 0x00000001d61c9819 */ /* 0x000fc6000001020a */
[--C-:B------:R-:W-:Y:S01]  /*c6c0*/  @!P2 IMAD.X R15, R7, 0x1, R34.reuse, P6 ;  /* 0x00000001070fa824 */ /* 0x100fe200030e0622 */
[-C--:B------:R-:W-:Y:S01]  /*c6d0*/  @!P1 IADD3 R10, P4, R6, R11.reuse, RZ ;  /* 0x0000000b060a9210 */ /* 0x080fe20007f9e0ff */
[----:B------:R-:W-:Y:S01]  /*c6e0*/  @!P2 IMAD.X R13, R9, 0x1, R34, P5 ;  /* 0x00000001090da824 */ /* 0x000fe200028e0622 */
[C---:B------:R-:W-:Y:S01]  /*c6f0*/  @!P0 SHF.L.U64.HI R26, R217.reuse, 0x1, R5 ;  /* 0x00000001d91a8819 */ /* 0x040fe20000010205 */
[----:B------:R-:W-:Y:S01]  /*c700*/  @!P0 IMAD.SHL.U32 R5, R217, 0x2, RZ ;  /* 0x00000002d9058824 */ /* 0x000fe200078e00ff */
[----:B------:R-:W-:Y:S01]  /*c710*/  @!P1 IADD3 R4, P6, R8, R11, RZ ;  /* 0x0000000b08049210 */ /* 0x000fe20007fde0ff */
[--C-:B------:R-:W-:Y:S01]  /*c720*/  @!P1 IMAD.X R11, R7, 0x1, R28.reuse, P4 ;  /* 0x00000001070b9824 */ /* 0x100fe200020e061c */
[----:B------:R1:W5:Y:S02]  /*c730*/  @!P2 LD.E.64 R70, desc[UR6][R14.64] ;  /* 0x000000060e46a980 */ /* 0x000364000c101b00 */
[-C--:B------:R-:W-:Y:S02]  /*c740*/  @!P0 IADD3 R6, P5, R6, R5.reuse, RZ ;  /* 0x0000000506068210 */ /* 0x080fe40007fbe0ff */
[----:B------:R-:W-:Y:S01]  /*c750*/  @!P0 IADD3 R8, P4, R8, R5, RZ ;  /* 0x0000000508088210 */ /* 0x000fe20007f9e0ff */
[----:B------:R-:W-:Y:S01]  /*c760*/  @!P1 IMAD.X R5, R9, 0x1, R28, P6 ;  /* 0x0000000109059824 */ /* 0x000fe200030e061c */
[----:B------:R1:W5:Y:S01]  /*c770*/  @!P2 LD.E.64 R72, desc[UR6][R12.64] ;  /* 0x000000060c48a980 */ /* 0x000362000c101b00 */
[----:B------:R-:W-:Y:S01]  /*c780*/  @!P0 IMAD.X R7, R7, 0x1, R26, P5 ;  /* 0x0000000107078824 */ /* 0x000fe200028e061a */
[----:B------:R-:W-:-:S02]  /*c790*/  @!P0 IADD3.X R9, R9, R26, RZ, P4, !PT ;  /* 0x0000001a09098210 */ /* 0x000fc400027fe4ff */
[----:B------:R1:W5:Y:S04]  /*c7a0*/  @!P1 LD.E.64 R66, desc[UR6][R10.64] ;  /* 0x000000060a429980 */ /* 0x000368000c101b00 */
[----:B------:R1:W5:Y:S04]  /*c7b0*/  @!P1 LD.E.64 R68, desc[UR6][R4.64] ;  /* 0x0000000604449980 */ /* 0x000368000c101b00 */
[----:B------:R1:W5:Y:S04]  /*c7c0*/  @!P0 LD.E.64 R62, desc[UR6][R6.64] ;  /* 0x00000006063e8980 */ /* 0x000368000c101b00 */
[----:B------:R1:W5:Y:S02]  /*c7d0*/  @!P0 LD.E.64 R64, desc[UR6][R8.64] ;  /* 0x0000000608408980 */ /* 0x000364000c101b00 */
.L_x_2765:
[----:B------:R-:W-:Y:S05]  /*c7e0*/  BSYNC B1 ;  /* 0x0000000000017941 */ /* 0x000fea0003800000 */
.L_x_2764:
[----:B-1---5:R-:W-:Y:S01]  /*c7f0*/  IMAD.MOV.U32 R4, RZ, RZ, R62 ;  /* 0x000000ffff047224 */ /* 0x022fe200078e003e */
[----:B------:R-:W-:Y:S01]  /*c800*/  UMOV UR4, 0xffffffff ;  /* 0xffffffff00047882 */ /* 0x000fe20000000000 */
[----:B--2---:R-:W-:Y:S01]  /*c810*/  IMAD.MOV.U32 R6, RZ, RZ, R66 ;  /* 0x000000ffff067224 */ /* 0x004fe200078e0042 */
[----:B------:R-:W-:Y:S01]  /*c820*/  CS2R R46, SRZ ;  /* 0x00000000002e7805 */ /* 0x000fe2000001ff00 */
        /* <DEDUP_REMOVED lines=10> */
[----:B------:R-:W-:Y:S01]  /*c8d0*/  PRMT R112, R4, 0x7610, R112 ;  /* 0x0000761004707816 */ /* 0x000fe20000000070 */
[----:B------:R-:W-:Y:S01]  /*c8e0*/  IMAD.MOV.U32 R4, RZ, RZ, R64 ;  /* 0x000000ffff047224 */ /* 0x000fe200078e0040 */
[----:B------:R-:W-:Y:S01]  /*c8f0*/  PRMT R111, R111, 0x5410, R5 ;  /* 0x000054106f6f7816 */ /* 0x000fe20000000005 */
[----:B------:R-:W-:Y:S01]  /*c900*/  IMAD.MOV.U32 R5, RZ, RZ, R65 ;  /* 0x000000ffff057224 */ /* 0x000fe200078e0041 */
[----:B------:R-:W-:Y:S01]  /*c910*/  PRMT R96, R6, 0x7610, R96 ;  /* 0x0000761006607816 */ /* 0x000fe20000000060 */
[----:B------:R-:W-:Y:S01]  /*c920*/  IMAD.MOV.U32 R6, RZ, RZ, R68 ;  /* 0x000000ffff067224 */ /* 0x000fe200078e0044 */
[----:B------:R-:W-:Y:S02]  /*c930*/  PRMT R113, R7, 0x7610, R113 ;  /* 0x0000761007717816 */ /* 0x000fe40000000071 */
        /* <DEDUP_REMOVED lines=14> */
[----:B------:R1:W2:Y:S04]  /*ca20*/  SHFL.IDX PT, R7, R32, 0x1, 0x181f ;  /* 0x00381f0020077f89 */ /* 0x0002a800000e0000 */
[----:B------:R1:W0:Y:S04]  /*ca30*/  SHFL.IDX PT, R6, R30, 0x1, 0x181f ;  /* 0x00381f001e067f89 */ /* 0x00022800000e0000 */
[----:B---3--:R1:W3:Y:S04]  /*ca40*/  SHFL.IDX PT, R9, R33, 0x1, 0x181f ;  /* 0x00381f0021097f89 */ /* 0x0082e800000e0000 */
[----:B----4-:R1:W4:Y:S02]  /*ca50*/  SHFL.IDX PT, R8, R31, 0x1, 0x181f ;  /* 0x00381f001f087f89 */ /* 0x01032400000e0000 */
.L_x_3094:
        /* <DEDUP_REMOVED lines=19> */
[C---:B------:R-:W-:Y:S02]  /*cb90*/  @!P3 SHF.L.U32 R21, R22.reuse, 0x1, RZ ;  /* 0x000000011615b819 */ /* 0x040fe400000006ff */
[----:B------:R-:W-:Y:S02]  /*cba0*/  @!P3 SHF.L.U64.HI R4, R22, 0x1, R23 ;  /* 0x000000011604b819 */ /* 0x000fe40000010217 */
[-C--:B0-----:R-:W-:Y:S01]  /*cbb0*/  @!P3 IADD3 R24, P5, R6, R21.reuse, RZ ;  /* 0x000000150618b210 */ /* 0x081fe20007fbe0ff */
[----:B------:R-:W-:Y:S01]  /*cbc0*/  @!P2 IMAD.SHL.U32 R13, R215, 0x2, RZ ;  /* 0x00000002d70da824 */ /* 0x000fe200078e00ff */
[----:B----4-:R-:W-:Y:S01]  /*cbd0*/  @!P3 IADD3 R20, P4, R8, R21, RZ ;  /* 0x000000150814b210 */ /* 0x010fe20007f9e0ff */
[----:B------:R-:W-:Y:S02]  /*cbe0*/  @!P0 IMAD.SHL.U32 R27, R217, 0x2, RZ ;  /* 0x00000002d91b8824 */ /* 0x000fe400078e00ff */
[--C-:B--2---:R-:W-:Y:S01]  /*cbf0*/  @!P3 IMAD.X R25, R7, 0x1, R4.reuse, P5 ;  /* 0x000000010719b824 */ /* 0x104fe200028e0604 */
[-C--:B------:R-:W-:Y:S01]  /*cc00*/  @!P2 IADD3 R14, P6, R6, R13.reuse, RZ ;  /* 0x0000000d060ea210 */ /* 0x080fe20007fde0ff */
[----:B---3--:R-:W-:Y:S01]  /*cc10*/  @!P3 IMAD.X R21, R9, 0x1, R4, P4 ;  /* 0x000000010915b824 */ /* 0x008fe200020e0604 */
[----:B------:R-:W-:-:S02]  /*cc20*/  @!P2 IADD3 R12, P5, R8, R13, RZ ;  /* 0x0000000d080ca210 */ /* 0x000fc40007fbe0ff */
        /* <DEDUP_REMOVED lines=8> */
[----:B------:R-:W-:Y:S02]  /*ccb0*/  ULDC.64 UR6, c[0x0][0x208] ;  /* 0x0000820000067ab9 */ /* 0x000fe40000000a00 */
[----:B------:R0:W5:Y:S04]  /*ccc0*/  @!P3 LD.E.64 R58, desc[UR6][R24.64] ;  /* 0x00000006183ab980 */ /* 0x000168000c101b00 */
[----:B------:R0:W5:Y:S01]  /*ccd0*/  @!P3 LD.E.64 R60, desc[UR6][R20.64] ;  /* 0x00000006143cb980 */ /* 0x000162000c101b00 */
[C---:B------:R-:W-:Y:S01]  /*cce0*/  @!P1 SHF.L.U64.HI R28, R214.reuse, 0x1, R5 ;  /* 0x00000001d61c9819 */ /* 0x040fe20000010205 */
[----:B------:R-:W-:Y:S01]  /*ccf0*/  @!P1 IMAD.SHL.U32 R5, R214, 0x2, RZ ;  /* 0x00000002d6059824 */ /* 0x000fe200078e00ff */
[----:B------:R-:W-:-:S04]  /*cd00*/  @!P0 SHF.L.U64.HI R34, R217, 0x1, R10 ;  /* 0x00000001d9228819 */ /* 0x000fc8000001020a */
[----:B------:R-:W-:Y:S02]  /*cd10*/  @!P1 IADD3 R10, P4, R6, R5, RZ ;  /* 0x00000005060a9210 */ /* 0x000fe40007f9e0ff */
[----:B------:R-:W-:-:S03]  /*cd20*/  @!P2 SHF.L.U64.HI R26, R215, 0x1, R11 ;  /* 0x00000001d71aa819 */ /* 0x000fc6000001020b */
[C---:B------:R-:W-:Y:S01]  /*cd30*/  @!P1 IMAD.X R11, R7.reuse, 0x1, R28, P4 ;  /* 0x00000001070b9824 */ /* 0x040fe200020e061c */
[----:B------:R-:W-:Y:S01]  /*cd40*/  @!P2 IADD3.X R15, R7, R26, RZ, P6, !PT ;  /* 0x0000001a070fa210 */ /* 0x000fe200037fe4ff */
[C---:B------:R-:W-:Y:S01]  /*cd50*/  @!P2 IMAD.X R13, R9.reuse, 0x1, R26, P5 ;  /* 0x00000001090da824 */ /* 0x040fe200028e061a */
[----:B------:R-:W-:Y:S02]  /*cd60*/  @!P1 IADD3 R4, P6, R8, R5, RZ ;  /* 0x0000000508049210 */ /* 0x000fe40007fde0ff */
[-C--:B------:R-:W-:Y:S01]  /*cd70*/  @!P0 IADD3 R6, P5, R6, R27.reuse, RZ ;  /* 0x0000001b06068210 */ /* 0x080fe20007fbe0ff */
[----:B------:R0:W5:Y:S01]  /*cd80*/  @!P2 LD.E.64 R54, desc[UR6][R14.64] ;  /* 0x000000060e36a980 */ /* 0x000162000c101b00 */
[----:B------:R-:W-:Y:S01]  /*cd90*/  @!P0 IADD3 R8, P4, R8, R27, RZ ;  /* 0x0000001b08088210 */ /* 0x000fe20007f9e0ff */
[----:B------:R-:W-:Y:S02]  /*cda0*/  @!P1 IMAD.X R5, R9, 0x1, R28, P6 ;  /* 0x0000000109059824 */ /* 0x000fe400030e061c */
[--C-:B------:R-:W-:Y:S01]  /*cdb0*/  @!P0 IMAD.X R7, R7, 0x1, R34.reuse, P5 ;  /* 0x0000000107078824 */ /* 0x100fe200028e0622 */
[----:B------:R0:W5:Y:S01]  /*cdc0*/  @!P2 LD.E.64 R56, desc[UR6][R12.64] ;  /* 0x000000060c38a980 */ /* 0x000162000c101b00 */
[----:B------:R-:W-:-:S03]  /*cdd0*/  @!P0 IMAD.X R9, R9, 0x1, R34, P4 ;  /* 0x0000000109098824 */ /* 0x000fc600020e0622 */
[----:B------:R0:W5:Y:S04]  /*cde0*/  @!P1 LD.E.64 R50, desc[UR6][R10.64] ;  /* 0x000000060a329980 */ /* 0x000168000c101b00 */
[----:B------:R0:W5:Y:S04]  /*cdf0*/  @!P1 LD.E.64 R52, desc[UR6][R4.64] ;  /* 0x0000000604349980 */ /* 0x000168000c101b00 */
[----:B------:R0:W5:Y:S04]  /*ce00*/  @!P0 LD.E.64 R46, desc[UR6][R6.64] ;  /* 0x00000006062e8980 */ /* 0x000168000c101b00 */
[----:B------:R0:W5:Y:S02]  /*ce10*/  @!P0 LD.E.64 R48, desc[UR6][R8.64] ;  /* 0x0000000608308980 */ /* 0x000164000c101b00 */
.L_x_2768:
[----:B------:R-:W-:Y:S05]  /*ce20*/  BSYNC B1 ;  /* 0x0000000000017941 */ /* 0x000fea0003800000 */
.L_x_2767:
[----:B0----5:R-:W-:Y:S01]  /*ce30*/  IMAD.MOV.U32 R5, RZ, RZ, R47 ;  /* 0x000000ffff057224 */ /* 0x021fe200078e002f */
[----:B------:R-:W-:Y:S01]  /*ce40*/  MOV R4, R46 ;  /* 0x0000002e00047202 */ /* 0x000fe20000000f00 */
[----:B------:R-:W-:Y:S01]  /*ce50*/  IMAD.MOV.U32 R6, RZ, RZ, R50 ;  /* 0x000000ffff067224 */ /* 0x000fe200078e0032 */
[----:B------:R-:W-:Y:S01]  /*ce60*/  UMOV UR4, 0xffffffff ;  /* 0xffffffff00047882 */ /* 0x000fe20000000000 */
[----:B--2---:R-:W-:Y:S01]  /*ce70*/  IMAD.MOV.U32 R7, RZ, RZ, R51 ;  /* 0x000000ffff077224 */ /* 0x004fe200078e0033 */
        /* <DEDUP_REMOVED lines=18> */
[----:B------:R-:W-:-:S05]  /*cfa0*/  IMAD.MOV.U32 R7, RZ, RZ, R61 ;  /* 0x000000ffff077224 */ /* 0x000fca00078e003d */
[----:B------:R-:W-:Y:S01]  /*cfb0*/  PRMT R106, R6, 0x5410, R7 ;  /* 0x00005410066a7816 */ /* 0x000fe20000000007 */
[----:B------:R-:W-:Y:S06]  /*cfc0*/  BRA.DIV UR4, `(.L_x_2769) ;  /* 0x0000026604f47947 */ /* 0x000fec000b800000 */
[----:B------:R0:W2:Y:S04]  /*cfd0*/  SHFL.IDX PT, R7, R32, 0x2, 0x181f ;  /* 0x00581f0020077f89 */ /* 0x0000a800000e0000 */
[----:B------:R0:W0:Y:S04]  /*cfe0*/  SHFL.IDX PT, R6, R30, 0x2, 0x181f ;  /* 0x00581f001e067f89 */ /* 0x00002800000e0000 */
[----:B---3--:R3:W0:Y:S04]  /*cff0*/  SHFL.IDX PT, R9, R33, 0x2, 0x181f ;  /* 0x00581f0021097f89 */ /* 0x00862800000e0000 */
[----:B----4-:R3:W4:Y:S02]  /*d000*/  SHFL.IDX PT, R8, R31, 0x2, 0x181f ;  /* 0x00581f001f087f89 */ /* 0x01072400000e0000 */
.L_x_3100:
        /* <DEDUP_REMOVED lines=25> */
[----:B------:R-:W-:Y:S02]  /*d1a0*/  @!P2 SHF.L.U32 R13, R215, 0x1, RZ ;  /* 0x00000001d70da819 */ /* 0x000fe400000006ff */
[-C--:B----4-:R-:W-:Y:S02]  /*d1b0*/  @!P3 IADD3 R20, P4, R8, R21.reuse, RZ ;  /* 0x000000150814b210 */ /* 0x090fe40007f9e0ff */
[C---:B0-----:R-:W-:Y:S02]  /*d1c0*/  @!P3 IADD3 R24, P5, R6.reuse, R21, RZ ;  /* 0x000000150618b210 */ /* 0x041fe40007fbe0ff */
[-C--:B------:R-:W-:Y:S01]  /*d1d0*/  @!P2 IADD3 R14, P6, R6, R13.reuse, RZ ;  /* 0x0000000d060ea210 */ /* 0x080fe20007fde0ff */
[--C-:B------:R-:W-:Y:S02]  /*d1e0*/  @!P3 IMAD.X R21, R9, 0x1, R4.reuse, P4 ;  /* 0x000000010915b824 */ /* 0x100fe400020e0604 */
[----:B--2---:R-:W-:Y:S01]  /*d1f0*/  @!P3 IMAD.X R25, R7, 0x1, R4, P5 ;  /* 0x000000010719b824 */ /* 0x004fe200028e0604 */
[----:B------:R-:W-:-:S02]  /*d200*/  @!P2 IADD3 R12, P5, R8, R13, RZ ;  /* 0x0000000d080ca210 */ /* 0x000fc40007fbe0ff */
[----:B------:R-:W-:Y:S02]  /*d210*/  CS2R R38, SRZ ;  /* 0x0000000000267805 */ /* 0x000fe4000001ff00 */
[----:B------:R-:W-:Y:S02]  /*d220*/  CS2R R40, SRZ ;  /* 0x0000000000287805 */ /* 0x000fe4000001ff00 */
[----:B------:R-:W-:Y:S01]  /*d230*/  CS2R R36, SRZ ;  /* 0x0000000000247805 */ /* 0x000fe2000001ff00 */
[----:B------:R0:W5:Y:S04]  /*d240*/  @!P3 LD.E.64 R42, desc[UR6][R24.64] ;  /* 0x00000006182ab980 */ /* 0x000168000c101b00 */
[----:B------:R0:W5:Y:S01]  /*d250*/  @!P3 LD.E.64 R44, desc[UR6][R20.64] ;  /* 0x00000006142cb980 */ /* 0x000162000c101b00 */
[----:B---3--:R-:W-:Y:S01]  /*d260*/  @!P2 SHF.L.U64.HI R34, R215, 0x1, R11 ;  /* 0x00000001d722a819 */ /* 0x008fe2000001020b */
[C---:B------:R-:W-:Y:S01]  /*d270*/  @!P1 IMAD.SHL.U32 R11, R214.reuse, 0x2, RZ ;  /* 0x00000002d60b9824 */ /* 0x040fe200078e00ff */
[----:B------:R-:W-:-:S03]  /*d280*/  @!P1 SHF.L.U64.HI R26, R214, 0x1, R10 ;  /* 0x00000001d61a9819 */ /* 0x000fc6000001020a */
[----:B------:R-:W-:Y:S01]  /*d290*/  @!P2 IMAD.X R15, R7, 0x1, R34, P6 ;  /* 0x00000001070fa824 */ /* 0x000fe200030e0622 */
[-C--:B------:R-:W-:Y:S02]  /*d2a0*/  @!P1 IADD3 R10, P4, R6, R11.reuse, RZ ;  /* 0x0000000b060a9210 */ /* 0x080fe40007f9e0ff */
[C---:B------:R-:W-:Y:S01]  /*d2b0*/  @!P0 SHF.L.U64.HI R28, R217.reuse, 0x1, R5 ;  /* 0x00000001d91c8819 */ /* 0x040fe20000010205 */
[----:B------:R-:W-:Y:S01]  /*d2c0*/  @!P0 IMAD.SHL.U32 R5, R217, 0x2, RZ ;  /* 0x00000002d9058824 */ /* 0x000fe200078e00ff */
[----:B------:R-:W-:Y:S01]  /*d2d0*/  @!P1 IADD3 R4, P6, R8, R11, RZ ;  /* 0x0000000b08049210 */ /* 0x000fe20007fde0ff */
[--C-:B------:R-:W-:Y:S01]  /*d2e0*/  @!P1 IMAD.X R11, R7, 0x1, R26.reuse, P4 ;  /* 0x00000001070b9824 */ /* 0x100fe200020e061a */
[C---:B------:R-:W-:Y:S01]  /*d2f0*/  @!P2 IADD3.X R13, R9.reuse, R34, RZ, P5, !PT ;  /* 0x00000022090da210 */ /* 0x040fe20002ffe4ff */
[----:B------:R0:W5:Y:S01]  /*d300*/  @!P2 LD.E.64 R38, desc[UR6][R14.64] ;  /* 0x000000060e26a980 */ /* 0x000162000c101b00 */
[-C--:B------:R-:W-:Y:S02]  /*d310*/  @!P0 IADD3 R6, P5, R6, R5.reuse, RZ ;  /* 0x0000000506068210 */ /* 0x080fe40007fbe0ff */
[----:B------:R-:W-:Y:S01]  /*d320*/  @!P0 IADD3 R8, P4, R8, R5, RZ ;  /* 0x0000000508088210 */ /* 0x000fe20007f9e0ff */
[----:B------:R-:W-:Y:S01]  /*d330*/  @!P1 IMAD.X R5, R9, 0x1, R26, P6 ;  /* 0x0000000109059824 */ /* 0x000fe200030e061a */
[----:B------:R-:W-:Y:S01]  /*d340*/  CS2R R34, SRZ ;  /* 0x0000000000227805 */ /* 0x000fe2000001ff00 */
[--C-:B------:R-:W-:Y:S01]  /*d350*/  @!P0 IMAD.X R7, R7, 0x1, R28.reuse, P5 ;  /* 0x0000000107078824 */ /* 0x100fe200028e061c */
[----:B------:R-:W-:Y:S01]  /*d360*/  CS2R R26, SRZ ;  /* 0x00000000001a7805 */ /* 0x000fe2000001ff00 */
[----:B------:R-:W-:Y:S01]  /*d370*/  @!P0 IMAD.X R9, R9, 0x1, R28, P4 ;  /* 0x0000000109098824 */ /* 0x000fe200020e061c */
[----:B------:R-:W-:Y:S01]  /*d380*/  CS2R R28, SRZ ;  /* 0x00000000001c7805 */ /* 0x000fe2000001ff00 */
[----:B------:R0:W5:Y:S04]  /*d390*/  @!P2 LD.E.64 R40, desc[UR6][R12.64] ;  /* 0x000000060c28a980 */ /* 0x000168000c101b00 */
[----:B------:R0:W5:Y:S04]  /*d3a0*/  @!P1 LD.E.64 R34, desc[UR6][R10.64] ;  /* 0x000000060a229980 */ /* 0x000168000c101b00 */
[----:B------:R0:W5:Y:S04]  /*d3b0*/  @!P1 LD.E.64 R36, desc[UR6][R4.64] ;  /* 0x0000000604249980 */ /* 0x000168000c101b00 */
[----:B------:R0:W5:Y:S04]  /*d3c0*/  @!P0 LD.E.64 R28, desc[UR6][R6.64] ;  /* 0x00000006061c8980 */ /* 0x000168000c101b00 */
[----:B------:R0:W5:Y:S02]  /*d3d0*/  @!P0 LD.E.64 R26, desc[UR6][R8.64] ;  /* 0x00000006081a8980 */ /* 0x000164000c101b00 */
.L_x_2771:
[----:B------:R-:W-:Y:S05]  /*d3e0*/  BSYNC B1 ;  /* 0x0000000000017941 */ /* 0x000fea0003800000 */
.L_x_2770:
[----:B0----5:R-:W-:Y:S01]  /*d3f0*/  IMAD.MOV.U32 R5, RZ, RZ, R34 ;  /* 0x000000ffff057224 */ /* 0x021fe200078e0022 */
[----:B------:R-:W-:Y:S01]  /*d400*/  MOV R6, R29 ;  /* 0x0000001d00067202 */ /* 0x000fe20000000f00 */
[----:B------:R-:W-:Y:S01]  /*d410*/  IMAD.MOV.U32 R4, RZ, RZ, R35 ;  /* 0x000000ffff047224 */ /* 0x000fe200078e0023 */
[----:B------:R-:W-:Y:S01]  /*d420*/  UMOV UR4, 0xffffffff ;  /* 0xffffffff00047882 */ /* 0x000fe20000000000 */
[----:B--2---:R-:W-:-:S03]  /*d430*/  IMAD.MOV.U32 R7, RZ, RZ, R28 ;  /* 0x000000ffff077224 */ /* 0x004fc600078e001c */
[----:B------:R-:W-:Y:S01]  /*d440*/  PRMT R85, R5, 0x5410, R4 ;  /* 0x0000541005557816 */ /* 0x000fe20000000004 */
[----:B------:R-:W-:Y:S01]  /*d450*/  IMAD.MOV.U32 R5, RZ, RZ, R42 ;  /* 0x000000ffff057224 */ /* 0x000fe200078e002a */
[----:B------:R-:W-:Y:S01]  /*d460*/  PRMT R80, R7, 0x5410, R6 ;  /* 0x0000541007507816 */ /* 0x000fe20000000006 */
[----:B------:R-:W-:Y:S01]  /*d470*/  IMAD.MOV.U32 R7, RZ, RZ, R38 ;  /* 0x000000ffff077224 */ /* 0x000fe200078e0026 */
[----:B------:R-:W-:Y:S01]  /*d480*/  MOV R4, R43 ;  /* 0x0000002b00047202 */ /* 0x000fe20000000f00 */
[----:B------:R-:W-:-:S03]  /*d490*/  IMAD.MOV.U32 R6, RZ, RZ, R39 ;  /* 0x000000ffff067224 */ /* 0x000fc600078e0027 */
        /* <DEDUP_REMOVED lines=10> */
[----:B------:R-:W-:Y:S01]  /*d540*/  IMAD.MOV.U32 R7, RZ, RZ, R40 ;  /* 0x000000ffff077224 */ /* 0x000fe200078e0028 */
[----:B------:R-:W-:-:S02]  /*d550*/  MOV R6, R41 ;  /* 0x0000002900067202 */ /* 0x000fc40000000f00 */
[----:B------:R-:W-:Y:S02]  /*d560*/  PRMT R101, R5, 0x5410, R4 ;  /* 0x0000541005657816 */ /* 0x000fe40000000004 */
[----:B------:R-:W-:Y:S02]  /*d570*/  CS2R R4, SRZ ;  /* 0x0000000000047805 */ /* 0x000fe4000001ff00 */
[----:B------:R-:W-:Y:S01]  /*d580*/  PRMT R91, R7, 0x5410, R6 ;  /* 0x00005410075b7816 */ /* 0x000fe20000000006 */
[----:B------:R-:W-:Y:S06]  /*d590*/  BRA.DIV UR4, `(.L_x_2772) ;  /* 0x0000026204f47947 */ /* 0x000fec000b800000 */
[----:B------:R0:W2:Y:S04]  /*d5a0*/  SHFL.IDX PT, R9, R32, 0x3, 0x181f ;  /* 0x00781f0020097f89 */ /* 0x0000a800000e0000 */
[----:B----4-:R0:W4:Y:S04]  /*d5b0*/  SHFL.IDX PT, R8, R30, 0x3, 0x181f ;  /* 0x00781f001e087f89 */ /* 0x01012800000e0000 */
[----:B------:R0:W0:Y:S04]  /*d5c0*/  SHFL.IDX PT, R78, R33, 0x3, 0x181f ;  /* 0x00781f00214e7f89 */ /* 0x00002800000e0000 */
[----:B------:R0:W0:Y:S02]  /*d5d0*/  SHFL.IDX PT, R10, R31, 0x3, 0x181f ;  /* 0x00781f001f0a7f89 */ /* 0x00002400000e0000 */
.L_x_3106:
[----:B------:R-:W5:Y:S01]  /*d5e0*/  LDL R11, [R1+0x78] ;  /* 0x00007800010b7983 */ /* 0x000f620000100800 */
[----:B------:R-:W-:Y:S01]  /*d5f0*/  VIADD R7, R0, 0x60 ;  /* 0x0000006000077836 */ /* 0x000fe20000000000 */
[----:B------:R-:W-:Y:S01]  /*d600*/  BSSY B1, `(.L_x_2773) ;  /* 0x000003f000017945 */ /* 0x000fe20003800000 */
[----:B------:R-:W-:Y:S02]  /*d610*/  CS2R R12, SRZ ;  /* 0x00000000000c7805 */ /* 0x000fe4000001ff00 */
[----:B------:R-:W-:Y:S02]  /*d620*/  CS2R R20, SRZ ;  /* 0x0000000000147805 */ /* 0x000fe4000001ff00 */
[----:B01-3--:R-:W-:Y:S02]  /*d630*/  CS2R R30, SRZ ;  /* 0x00000000001e7805 */ /* 0x00bfe4000001ff00 */
[----:B------:R-:W-:Y:S02]  /*d640*/  ISETP.GE.AND P0, PT, R7, R3, PT ;  /* 0x000000030700720c */ /* 0x000fe40003f06270 */
[----:B------:R-:W-:-:S02]  /*d650*/  CS2R R14, SRZ ;  /* 0x00000000000e7805 */ /* 0x000fc4000001ff00 */
[----:B------:R-:W-:Y:S02]  /*d660*/  CS2R R24, SRZ ;  /* 0x0000000000187805 */ /* 0x000fe4000001ff00 */
[----:B------:R-:W-:Y:S02]  /*d670*/  CS2R R32, SRZ ;  /* 0x0000000000207805 */ /* 0x000fe4000001ff00 */
[----:B-----5:R-:W-:-:S04]  /*d680*/  LEA.HI R6, R11, R11, RZ, 0x1 ;  /* 0x0000000b0b067211 */ /* 0x020fc800078f08ff */
[----:B------:R-:W-:Y:S02]  /*d690*/  LOP3.LUT R0, R6, 0xfffffffe, RZ, 0xc0, !PT ;  /* 0xfffffffe06007812 */ /* 0x000fe400078ec0ff */
[----:B------:R-:W-:-:S03]  /*d6a0*/  CS2R R6, SRZ ;  /* 0x0000000000067805 */ /* 0x000fc6000001ff00 */
[----:B------:R-:W-:-:S05]  /*d6b0*/  IMAD.IADD R0, R11, 0x1, -R0 ;  /* 0x000000010b007824 */ /* 0x000fca00078e0a00 */
[----:B------:R-:W-:Y:S01]  /*d6c0*/  SHF.L.U32 R0, R0, 0x1f, RZ ;  /* 0x0000001f00007819 */ /* 0x000fe200000006ff */
[----:B------:R-:W-:Y:S06]  /*d6d0*/  @P0 BRA `(.L_x_2774) ;  /* 0x0000000000c40947 */ /* 0x000fec0003800000 */
[----:B------:R-:W3:Y:S01]  /*d6e0*/  LDL R82, [R1+0x9c] ;  /* 0x00009c0001527983 */ /* 0x000ee20000100800 */
[----:B------:R-:W-:-:S03]  /*d6f0*/  ULDC UR4, c[0x0][0x3f4] ;  /* 0x0000fd0000047ab9 */ /* 0x000fc60000000800 */
[----:B------:R-:W3:Y:S04]  /*d700*/  LDL R79, [R1+0x98] ;  /* 0x00009800014f7983 */ /* 0x000ee80000100800 */
[----:B------:R-:W3:Y:S01]  /*d710*/  LDL R11, [R1+0x94] ;  /* 0x00009400010b7983 */ /* 0x000ee20000100800 */
[----:B------:R-:W-:Y:S02]  /*d720*/  ISETP.GE.AND P3, PT, R22, UR4, PT ;  /* 0x0000000416007c0c */ /* 0x000fe4000bf66270 */
[----:B------:R-:W-:Y:S02]  /*d730*/  CS2R R32, SRZ ;  /* 0x0000000000207805 */ /* 0x000fe4000001ff00 */
[----:B------:R-:W-:Y:S01]  /*d740*/  ISETP.GE.AND P2, PT, R215, UR4, PT ;  /* 0x00000004d7007c0c */ /* 0x000fe2000bf46270 */
[----:B------:R-:W-:Y:S01]  /*d750*/  ULDC.64 UR6, c[0x0][0x208] ;  /* 0x0000820000067ab9 */ /* 0x000fe20000000a00 */
[----:B------:R-:W-:-:S02]  /*d760*/  ISETP.GE.AND P1, PT, R214, UR4, PT ;  /* 0x00000004d6007c0c */ /* 0x000fc4000bf26270 */
[----:B------:R-:W-:-:S05]  /*d770*/  ISETP.GE.AND P0, PT, R217, UR4, PT ;  /* 0x00000004d9007c0c */ /* 0x000fca000bf06270 */
[C---:B------:R-:W-:Y:S01]  /*d780*/  @!P3 IMAD.SHL.U32 R24, R22.reuse, 0x2, RZ ;  /* 0x000000021618b824 */ /* 0x040fe200078e00ff */
[----:B------:R-:W-:-:S03]  /*d790*/  @!P3 SHF.L.U64.HI R4, R22, 0x1, R23 ;  /* 0x000000011604b819 */ /* 0x000fc60000010217 */
[----:B------:R-:W-:Y:S02]  /*d7a0*/  @!P2 SHF.L.U32 R14, R215, 0x1, RZ ;  /* 0x00000001d70ea819 */ /* 0x000fe400000006ff */
[----:B------:R-:W-:Y:S01]  /*d7b0*/  @!P1 IMAD.SHL.U32 R6, R214, 0x2, RZ ;  /* 0x00000002d6069824 */ /* 0x000fe200078e00ff */
[-C--:B----4-:R-:W-:Y:S01]  /*d7c0*/  @!P3 IADD3 R20, P5, R8, R24.reuse, RZ ;  /* 0x000000180814b210 */ /* 0x090fe20007fbe0ff */
[----:B------:R-:W-:Y:S01]  /*d7d0*/  @!P0 IMAD.SHL.U32 R30, R217, 0x2, RZ ;  /* 0x00000002d91e8824 */ /* 0x000fe200078e00ff */
[----:B------:R-:W-:Y:S02]  /*d7e0*/  @!P3 IADD3 R24, P4, R10, R24, RZ ;  /* 0x000000180a18b210 */ /* 0x000fe40007f9e0ff */
[-C--:B------:R-:W-:Y:S01]  /*d7f0*/  @!P2 IADD3 R12, P6, R8, R14.reuse, RZ ;  /* 0x0000000e080ca210 */ /* 0x080fe20007fde0ff */
[--C-:B--2---:R-:W-:Y:S01]  /*d800*/  @!P3 IMAD.X R21, R9, 0x1, R4.reuse, P5 ;  /* 0x000000010915b824 */ /* 0x104fe200028e0604 */
[----:B------:R-:W-:Y:S01]  /*d810*/  @!P2 IADD3 R14, P5, R10, R14, RZ ;  /* 0x0000000e0a0ea210 */ /* 0x000fe20007fbe0ff */
[----:B------:R-:W-:Y:S01]  /*d820*/  @!P3 IMAD.X R25, R78, 0x1, R4, P4 ;  /* 0x000000014e19b824 */ /* 0x000fe200020e0604 */
[----:B------:R-:W-:-:S04]  /*d830*/  @!P1 IADD3 R4, P4, R8, R6, RZ ;  /* 0x0000000608049210 */ /* 0x000fc80007f9e0ff */
[----:B------:R0:W5:Y:S02]  /*d840*/  @!P3 LD.E.64 R32, desc[UR6][R24.64] ;  /* 0x000000061820b980 */ /* 0x000164000c101b00 */
[----:B0-----:R-:W-:Y:S02]  /*d850*/  CS2R R24, SRZ ;  /* 0x0000000000187805 */ /* 0x001fe4000001ff00 */
[----:B---3--:R-:W-:Y:S02]  /*d860*/  @!P2 SHF.L.U64.HI R5, R215, 0x1, R82 ;  /* 0x00000001d705a819 */ /* 0x008fe40000010252 */
[----:B------:R-:W-:-:S03]  /*d870*/  @!P1 SHF.L.U64.HI R7, R214, 0x1, R79 ;  /* 0x00000001d6079819 */ /* 0x000fc6000001024f */
[C---:B------:R-:W-:Y:S01]  /*d880*/  @!P2 IMAD.X R13, R9.reuse, 0x1, R5, P6 ;  /* 0x00000001090da824 */ /* 0x040fe200030e0605 */
[----:B------:R-:W-:Y:S02]  /*d890*/  @!P2 IADD3.X R15, R78, R5, RZ, P5, !PT ;  /* 0x000000054e0fa210 */ /* 0x000fe40002ffe4ff */
[----:B------:R-:W-:Y:S01]  /*d8a0*/  @!P1 IADD3 R6, P6, R10, R6, RZ ;  /* 0x000000060a069210 */ /* 0x000fe20007fde0ff */
[--C-:B------:R-:W-:Y:S01]  /*d8b0*/  @!P1 IMAD.X R5, R9, 0x1, R7.reuse, P4 ;  /* 0x0000000109059824 */ /* 0x100fe200020e0607 */
[-C--:B------:R-:W-:Y:S01]  /*d8c0*/  @!P0 IADD3 R8, P5, R8, R30.reuse, RZ ;  /* 0x0000001e08088210 */ /* 0x080fe20007fbe0ff */
[----:B------:R0:W5:Y:S01]  /*d8d0*/  @!P2 LD.E.64 R24, desc[UR6][R14.64] ;  /* 0x000000060e18a980 */ /* 0x000162000c101b00 */
[----:B------:R-:W-:Y:S02]  /*d8e0*/  @!P0 IADD3 R10, P4, R10, R30, RZ ;  /* 0x0000001e0a0a8210 */ /* 0x000fe40007f9e0ff */
[----:B------:R-:W-:Y:S01]  /*d8f0*/  CS2R R30, SRZ ;  /* 0x00000000001e7805 */ /* 0x000fe2000001ff00 */
[----:B------:R-:W-:Y:S01]  /*d900*/  @!P1 IMAD.X R7, R78, 0x1, R7, P6 ;  /* 0x000000014e079824 */ /* 0x000fe200030e0607 */
[----:B------:R-:W-:-:S04]  /*d910*/  @!P0 SHF.L.U64.HI R11, R217, 0x1, R11 ;  /* 0x00000001d90b8819 */ /* 0x000fc8000001020b */
[----:B------:R1:W5:Y:S01]  /*d920*/  @!P3 LD.E.64 R30, desc[UR6][R20.64] ;  /* 0x00000006141eb980 */ /* 0x000362000c101b00 */
[--C-:B------:R-:W-:Y:S01]  /*d930*/  @!P0 IMAD.X R9, R9, 0x1, R11.reuse, P5 ;  /* 0x0000000109098824 */ /* 0x100fe200028e060b */
[----:B0-----:R-:W-:Y:S01]  /*d940*/  CS2R R14, SRZ ;  /* 0x00000000000e7805 */ /* 0x001fe2000001ff00 */
[----:B------:R-:W-:-:S05]  /*d950*/  @!P0 IMAD.X R11, R78, 0x1, R11, P4 ;  /* 0x000000014e0b8824 */ /* 0x000fca00020e060b */
[----:B------:R0:W5:Y:S01]  /*d960*/  @!P1 LD.E.64 R14, desc[UR6][R6.64] ;  /* 0x00000006060e9980 */ /* 0x000162000c101b00 */
[----:B-1----:R-:W-:-:S06]  /*d970*/  CS2R R20, SRZ ;  /* 0x0000000000147805 */ /* 0x002fcc000001ff00 */
[----:B------:R1:W5:Y:S01]  /*d980*/  @!P2 LD.E.64 R20, desc[UR6][R12.64] ;  /* 0x000000060c14a980 */ /* 0x000362000c101b00 */
[----:B0-----:R-:W-:-:S06]  /*d990*/  CS2R R6, SRZ ;  /* 0x0000000000067805 */ /* 0x001fcc000001ff00 */
[----:B------:R-:W5:Y:S01]  /*d9a0*/  @!P0 LD.E.64 R6, desc[UR6][R10.64] ;  /* 0x000000060a068980 */ /* 0x000f62000c101b00 */
[----:B-1----:R-:W-:-:S06]  /*d9b0*/  CS2R R12, SRZ ;  /* 0x00000000000c7805 */ /* 0x002fcc000001ff00 */
[----:B------:R0:W5:Y:S02]  /*d9c0*/  @!P1 LD.E.64 R12, desc[UR6][R4.64] ;  /* 0x00000006040c9980 */ /* 0x000164000c101b00 */
[----:B0-----:R-:W-:-:S06]  /*d9d0*/  CS2R R4, SRZ ;  /* 0x0000000000047805 */ /* 0x001fcc000001ff00 */
[----:B------:R0:W5:Y:S02]  /*d9e0*/  @!P0 LD.E.64 R4, desc[UR6][R8.64] ;  /* 0x0000000608048980 */ /* 0x000164000c101b00 */
.L_x_2774:
[----:B------:R-:W-:Y:S05]  /*d9f0*/  BSYNC B1 ;  /* 0x0000000000017941 */ /* 0x000fea0003800000 */
.L_x_2773:
[----:B------:R-:W1:Y:S01]  /*da00*/  SYNCS.PHASECHK.TRANS64.TRYWAIT P0, [R16+URZ+0x38800], R0 ;  /* 0x03880000100075a7 */ /* 0x000e62000800017f */
[----:B0-2--5:R-:W-:Y:S01]  /*da10*/  IMAD.MOV.U32 R9, RZ, RZ, R4 ;  /* 0x000000ffff097224 */ /* 0x025fe200078e0004 */
[----:B----4-:R-:W-:Y:S01]  /*da20*/  MOV R8, R5 ;  /* 0x0000000500087202 */ /* 0x010fe20000000f00 */
[----:B------:R-:W-:Y:S01]  /*da30*/  IMAD.MOV.U32 R11, RZ, RZ, R12 ;  /* 0x000000ffff0b7224 */ /* 0x000fe200078e000c */
[----:B------:R-:W-:Y:S01]  /*da40*/  BSSY B1, `(.L_x_2775) ;  /* 0x000000b000017945 */ /* 0x000fe20003800000 */
[----:B------:R-:W-:Y:S01]  /*da50*/  IMAD.MOV.U32 R10, RZ, RZ, R13 ;  /* 0x000000ffff0a7224 */ /* 0x000fe200078e000d */
[----:B------:R-:W-:Y:S01]  /*da60*/  PRMT R78, R9, 0x5410, R8 ;  /* 0x00005410094e7816 */ /* 0x000fe20000000008 */
[----:B------:R-:W-:Y:S02]  /*da70*/  IMAD.MOV.U32 R9, RZ, RZ, R20 ;  /* 0x000000ffff097224 */ /* 0x000fe400078e0014 */
[----:B------:R-:W-:Y:S01]  /*da80*/  IMAD.MOV.U32 R8, RZ, RZ, R21 ;  /* 0x000000ffff087224 */ /* 0x000fe200078e0015 */
[----:B------:R-:W-:-:S04]  /*da90*/  PRMT R82, R10, 0x5410, R11 ;  /* 0x000054100a527816 */ /* 0x000fc8000000000b */
[----:B------:R-:W-:Y:S01]  /*daa0*/  PRMT R87, R9, 0x5410, R8 ;  /* 0x0000541009577816 */ /* 0x000fe20000000008 */
[----:B------:R-:W-:Y:S01]  /*dab0*/  IMAD.MOV.U32 R9, RZ, RZ, R30 ;  /* 0x000000ffff097224 */ /* 0x000fe200078e001e */
[----:B------:R-:W-:-:S04]  /*dac0*/  MOV R8, R31 ;  /* 0x0000001f00087202 */ /* 0x000fc80000000f00 */
[----:B------:R-:W-:Y:S01]  /*dad0*/  PRMT R97, R9, 0x5410, R8 ;  /* 0x0000541009617816 */ /* 0x000fe20000000008 */
[----:B-1----:R-:W-:Y:S06]  /*dae0*/  @!P0 BRA `(.L_x_2776) ;  /* 0x0000026000148947 */ /* 0x002fec0003800000 */
.L_x_3107:
[----:B------:R-:W-:Y:S05]  /*daf0*/  BSYNC B1 ;  /* 0x0000000000017941 */ /* 0x000fea0003800000 */
.L_x_2775:
[----:B------:R-:W-:Y:S01]  /*db00*/  IMAD.MOV.U32 R8, RZ, RZ, R6 ;  /* 0x000000ffff087224 */ /* 0x000fe200078e0006 */
[----:B------:R-:W-:Y:S01]  /*db10*/  BSSY B1, `(.L_x_2777) ;  /* 0x00000c6000017945 */ /* 0x000fe20003800000 */
[----:B0-----:R-:W-:-:S05]  /*db20*/  IMAD.MOV.U32 R0, RZ, RZ, R7 ;  /* 0x000000ffff007224 */ /* 0x001fca00078e0007 */
[----:B------:R-:W-:Y:S01]  /*db30*/  PRMT R79, R8, 0x5410, R0 ;  /* 0x00005410084f7816 */ /* 0x000fe20000000000 */
[----:B------:R-:W-:Y:S02]  /*db40*/  IMAD.MOV.U32 R8, RZ, RZ, R14 ;  /* 0x000000ffff087224 */ /* 0x000fe400078e000e */
[----:B------:R-:W-:-:S05]  /*db50*/  IMAD.MOV.U32 R0, RZ, RZ, R15 ;  /* 0x000000ffff007224 */ /* 0x000fca00078e000f */
[----:B------:R-:W-:Y:S01]  /*db60*/  PRMT R83, R8, 0x5410, R0 ;  /* 0x0000541008537816 */ /* 0x000fe20000000000 */
[----:B------:R-:W-:Y:S01]  /*db70*/  IMAD.MOV.U32 R8, RZ, RZ, R24 ;  /* 0x000000ffff087224 */ /* 0x000fe200078e0018 */
[----:B------:R-:W-:Y:S02]  /*db80*/  VIADDMNMX R0, R3, -R231, 0x80, PT ;  /* 0x0000008003007446 */ /* 0x000fe400038009e7 */
[----:B------:R-:W-:Y:S02]  /*db90*/  MOV R3, R25 ;  /* 0x0000001900037202 */ /* 0x000fe40000000f00 */
[----:B------:R-:W-:Y:S02]  /*dba0*/  ISETP.GE.AND P0, PT, R212, R0, PT ;  /* 0x00000000d400720c */ /* 0x000fe40003f06270 */
[----:B------:R-:W-:Y:S01]  /*dbb0*/  PRMT R92, R8, 0x5410, R3 ;  /* 0x00005410085c7816 */ /* 0x000fe20000000003 */
[----:B------:R-:W-:Y:S02]  /*dbc0*/  IMAD.MOV.U32 R8, RZ, RZ, R32 ;  /* 0x000000ffff087224 */ /* 0x000fe400078e0020 */
[----:B------:R-:W-:-:S05]  /*dbd0*/  IMAD.MOV.U32 R3, RZ, RZ, R33 ;  /* 0x000000ffff037224 */ /* 0x000fca00078e0021 */
[----:B------:R-:W-:-:S03]  /*dbe0*/  PRMT R102, R8, 0x5410, R3 ;  /* 0x0000541008667816 */ /* 0x000fc60000000003 */
        /* <DEDUP_REMOVED lines=8> */
[----:B------:R-:W0:Y:S01]  /*dc70*/  LDS.128 R8, [R230] ;  /* 0x00000000e6087984 */ /* 0x000e220000000c00 */
[----:B------:R-:W-:Y:S02]  /*dc80*/  SHF.R.U32.HI R3, RZ, 0x10, R77 ;  /* 0x00000010ff037819 */ /* 0x000fe4000001164d */
[----:B------:R-:W-:Y:S02]  /*dc90*/  SHF.R.U32.HI R93, RZ, 0x10, R75 ;  /* 0x00000010ff5d7819 */ /* 0x000fe4000001164b */
        /* <DEDUP_REMOVED lines=8> */
[--C-:B0-----:R-:W-:Y:S02]  /*dd20*/  HADD2.F32 R95, -RZ, R11.reuse.H1_H1 ;  /* 0x3000000bff5f7230 */ /* 0x101fe40000004100 */
[----:B------:R-:W-:-:S03]  /*dd30*/  HADD2.F32 R94, -RZ, R11.H0_H0 ;  /* 0x2000000bff5e7230 */ /* 0x000fc60000004100 */
[C---:B------:R-:W-:Y:S01]  /*dd40*/  FMUL.FTZ R11, R95.reuse, R3 ;  /* 0x000000035f0b7220 */ /* 0x040fe20000410000 */
[----:B------:R-:W-:-:S03]  /*dd50*/  FMUL.FTZ R95, R95, R93 ;  /* 0x0000005d5f5f7220 */ /* 0x000fc60000410000 */
[C---:B------:R-:W-:Y:S01]  /*dd60*/  FFMA.FTZ R11, R94.reuse, R93, -R11 ;  /* 0x0000005d5e0b7223 */ /* 0x040fe2000001080b */
[----:B------:R-:W-:Y:S01]  /*dd70*/  FFMA.FTZ R3, R94, R3, R95 ;  /* 0x000000035e037223 */ /* 0x000fe2000001005f */
[--C-:B------:R-:W-:Y:S02]  /*dd80*/  HADD2.F32 R94, -RZ, R96.reuse.H0_H0 ;  /* 0x20000060ff5e7230 */ /* 0x100fe40000004100 */
[----:B------:R-:W-:Y:S02]  /*dd90*/  HADD2.F32 R93, -RZ, R96.H1_H1 ;  /* 0x30000060ff5d7230 */ /* 0x000fe40000004100 */
[--C-:B------:R-:W-:Y:S01]  /*dda0*/  HADD2.F32 R96, -RZ, R8.reuse.H1_H1 ;  /* 0x30000008ff607230 */ /* 0x100fe20000004100 */
[----:B------:R-:W-:Y:S01]  /*ddb0*/  F2FP.F16.F32.PACK_AB R11, R3, R11 ;  /* 0x0000000b030b723e */ /* 0x000fe200000000ff */
[----:B------:R-:W-:-:S03]  /*ddc0*/  HADD2.F32 R95, -RZ, R8.H0_H0 ;  /* 0x20000008ff5f7230 */ /* 0x000fc60000004100 */
[C---:B------:R-:W-:Y:S01]  /*ddd0*/  FMUL.FTZ R8, R96.reuse, R93 ;  /* 0x0000005d60087220 */ /* 0x040fe20000410000 */
[----:B------:R-:W-:-:S03]  /*dde0*/  FMUL.FTZ R96, R96, R94 ;  /* 0x0000005e60607220 */ /* 0x000fc60000410000 */
[C---:B------:R-:W-:Y:S01]  /*ddf0*/  FFMA.FTZ R8, R95.reuse, R94, -R8 ;  /* 0x0000005e5f087223 */ /* 0x040fe20000010808 */
[--C-:B------:R-:W-:Y:S02]  /*de00*/  HADD2.F32 R94, -RZ, R10.reuse.H1_H1 ;  /* 0x3000000aff5e7230 */ /* 0x100fe40000004100 */
[----:B------:R-:W-:Y:S01]  /*de10*/  FFMA.FTZ R93, R95, R93, R96 ;  /* 0x0000005d5f5d7223 */ /* 0x000fe20000010060 */
[----:B------:R-:W-:Y:S02]  /*de20*/  HADD2.F32 R10, -RZ, R10.H0_H0 ;  /* 0x2000000aff0a7230 */ /* 0x000fe40000004100 */
[C---:B------:R-:W-:Y:S01]  /*de30*/  FMUL.FTZ R95, R94.reuse, R77 ;  /* 0x0000004d5e5f7220 */ /* 0x040fe20000410000 */
[-C--:B------:R-:W-:Y:S01]  /*de40*/  FMUL.FTZ R94, R94, R75.reuse ;  /* 0x0000004b5e5e7220 */ /* 0x080fe20000410000 */
[----:B------:R-:W-:Y:S02]  /*de50*/  F2FP.F16.F32.PACK_AB R8, R93, R8 ;  /* 0x000000085d08723e */ /* 0x000fe400000000ff */
[----:B------:R-:W-:Y:S01]  /*de60*/  FFMA.FTZ R95, R10, R75, -R95 ;  /* 0x0000004b0a5f7223 */ /* 0x000fe2000001085f */
[----:B------:R-:W-:-:S02]  /*de70*/  HADD2.F32 R75, -RZ, R9.H1_H1 ;  /* 0x30000009ff4b7230 */ /* 0x000fc40000004100 */
[----:B------:R-:W-:Y:S01]  /*de80*/  FFMA.FTZ R10, R10, R77, R94 ;  /* 0x0000004d0a0a7223 */ /* 0x000fe2000001005e */
[----:B------:R-:W-:Y:S02]  /*de90*/  HADD2.F32 R9, -RZ, R9.H0_H0 ;  /* 0x20000009ff097230 */ /* 0x000fe40000004100 */
[C---:B------:R-:W-:Y:S01]  /*dea0*/  FMUL.FTZ R77, R75.reuse, R76 ;  /* 0x0000004c4b4d7220 */ /* 0x040fe20000410000 */
[-C--:B------:R-:W-:Y:S01]  /*deb0*/  FMUL.FTZ R75, R75, R74.reuse ;  /* 0x0000004a4b4b7220 */ /* 0x080fe20000410000 */
[----:B------:R-:W-:Y:S02]  /*dec0*/  F2FP.F16.F32.PACK_AB R10, R10, R95 ;  /* 0x0000005f0a0a723e */ /* 0x000fe400000000ff */
[C---:B------:R-:W-:Y:S01]  /*ded0*/  FFMA.FTZ R74, R9.reuse, R74, -R77 ;  /* 0x0000004a094a7223 */ /* 0x040fe2000001084d */
[----:B------:R-:W-:-:S05]  /*dee0*/  FFMA.FTZ R9, R9, R76, R75 ;  /* 0x0000004c09097223 */ /* 0x000fca000001004b */
[----:B------:R-:W-:-:S05]  /*def0*/  F2FP.F16.F32.PACK_AB R9, R9, R74 ;  /* 0x0000004a0909723e */ /* 0x000fca00000000ff */
[----:B------:R0:W-:Y:S02]  /*df00*/  STS.128 [R230], R8 ;  /* 0x00000008e6007388 */ /* 0x0001e40000000c00 */
.L_x_2780:
[----:B------:R-:W-:Y:S05]  /*df10*/  BSYNC B2 ;  /* 0x0000000000027941 */ /* 0x000fea0003800000 */
.L_x_2779:
[----:B------:R-:W-:Y:S04]  /*df20*/  BSSY B2, `(.L_x_2781) ;  /* 0x000002c000027945 */ /* 0x000fe80003800000 */
[----:B------:R-:W-:Y:S05]  /*df30*/  @P1 BRA `(.L_x_2782) ;  /* 0x0000000000a81947 */ /* 0x000fea0003800000 */
[----:B0-----:R-:W0:Y:S01]  /*df40*/  LDS.128 R8, [R230+0x4000] ;  /* 0x00400000e6087984 */ /* 0x001e220000000c00 */
        /* <DEDUP_REMOVED lines=16> */
[----:B------:R-:W-:Y:S02]  /*e050*/  HADD2.F32 R74, -RZ, R112.H1_H1 ;  /* 0x30000070ff4a7230 */ /* 0x000fe40000004100 */
[----:B------:R-:W-:Y:S02]  /*e060*/  HADD2.F32 R76, -RZ, R8.H1_H1 ;  /* 0x30000008ff4c7230 */ /* 0x000fe40000004100 */
        /* <DEDUP_REMOVED lines=22> */
[----:B------:R1:W-:Y:S02]  /*e1d0*/  STS.128 [R230+0x4000], R8 ;  /* 0x00400008e6007388 */ /* 0x0003e40000000c00 */
.L_x_2782:
[----:B------:R-:W-:Y:S05]  /*e1e0*/  BSYNC B2 ;  /* 0x0000000000027941 */ /* 0x000fea0003800000 */
.L_x_2781:
[----:B------:R-:W-:Y:S04]  /*e1f0*/  BSSY B2, `(.L_x_2783) ;  /* 0x000002c000027945 */ /* 0x000fe80003800000 */
[----:B------:R-:W-:Y:S05]  /*e200*/  @P2 BRA `(.L_x_2784) ;  /* 0x0000000000a82947 */ /* 0x000fea0003800000 */
[----:B01----:R-:W0:Y:S01]  /*e210*/  LDS.128 R8, [R230+0x8000] ;  /* 0x00800000e6087984 */ /* 0x003e220000000c00 */
[----:B------:R-:W-:Y:S01]  /*e220*/  SHF.R.U32.HI R70, RZ, 0x10, R69 ;  /* 0x00000010ff467819 */ /* 0x000fe20000011645 */
[----:B------:R-:W-:Y:S01]  /*e230*/  HADD2.F32 R74, -RZ, R109.H0_H0 ;  /* 0x2000006dff4a7230 */ /* 0x000fe20000004100 */
        /* <DEDUP_REMOVED lines=15> */
[--C-:B------:R-:W-:Y:S02]  /*e330*/  HADD2.F32 R70, -RZ, R8.reuse.H1_H1 ;  /* 0x30000008ff467230 */ /* 0x100fe40000004100 */
[----:B------:R-:W-:Y:S02]  /*e340*/  HADD2.F32 R71, -RZ, R8.H0_H0 ;  /* 0x20000008ff477230 */ /* 0x000fe40000004100 */
[--C-:B------:R-:W-:Y:S02]  /*e350*/  HADD2.F32 R8, -RZ, R10.reuse.H0_H0 ;  /* 0x2000000aff087230 */ /* 0x100fe40000004100 */
[C---:B------:R-:W-:Y:S01]  /*e360*/  FMUL.FTZ R73, R70.reuse, R67 ;  /* 0x0000004346497220 */ /* 0x040fe20000410000 */
[----:B------:R-:W-:Y:S01]  /*e370*/  FMUL.FTZ R70, R70, R69 ;  /* 0x0000004546467220 */ /* 0x000fe20000410000 */
[----:B------:R-:W-:Y:S01]  /*e380*/  HADD2.F32 R10, -RZ, R10.H1_H1 ;  /* 0x3000000aff0a7230 */ /* 0x000fe20000004100 */
[----:B------:R-:W-:Y:S01]  /*e390*/  F2FP.F16.F32.PACK_AB R11, R11, R3 ;  /* 0x000000030b0b723e */ /* 0x000fe200000000ff */
[----:B------:R-:W-:Y:S01]  /*e3a0*/  FFMA.FTZ R73, R71, R69, -R73 ;  /* 0x0000004547497223 */ /* 0x000fe20000010849 */
[----:B------:R-:W-:-:S02]  /*e3b0*/  HADD2.F32 R72, -RZ, R9.H0_H0 ;  /* 0x20000009ff487230 */ /* 0x000fc40000004100 */
[----:B------:R-:W-:Y:S01]  /*e3c0*/  FFMA.FTZ R70, R71, R67, R70 ;  /* 0x0000004347467223 */ /* 0x000fe20000010046 */
[----:B------:R-:W-:Y:S02]  /*e3d0*/  HADD2.F32 R69, -RZ, R109.H1_H1 ;  /* 0x3000006dff457230 */ /* 0x000fe40000004100 */
[C---:B------:R-:W-:Y:S01]  /*e3e0*/  FMUL.FTZ R71, R10.reuse, R74 ;  /* 0x0000004a0a477220 */ /* 0x040fe20000410000 */
[----:B------:R-:W-:Y:S02]  /*e3f0*/  HADD2.F32 R9, -RZ, R9.H1_H1 ;  /* 0x30000009ff097230 */ /* 0x000fe40000004100 */
[-C--:B------:R-:W-:Y:S01]  /*e400*/  FMUL.FTZ R67, R10, R69.reuse ;  /* 0x000000450a437220 */ /* 0x080fe20000410000 */
[C---:B------:R-:W-:Y:S02]  /*e410*/  FFMA.FTZ R71, R8.reuse, R69, R71 ;  /* 0x0000004508477223 */ /* 0x040fe40000010047 */
[C---:B------:R-:W-:Y:S01]  /*e420*/  FMUL.FTZ R10, R9.reuse, R68 ;  /* 0x00000044090a7220 */ /* 0x040fe20000410000 */
[----:B------:R-:W-:Y:S01]  /*e430*/  FMUL.FTZ R9, R9, R66 ;  /* 0x0000004209097220 */ /* 0x000fe20000410000 */
[----:B------:R-:W-:Y:S01]  /*e440*/  FFMA.FTZ R67, R8, R74, -R67 ;  /* 0x0000004a08437223 */ /* 0x000fe20000010843 */
[----:B------:R-:W-:Y:S01]  /*e450*/  F2FP.F16.F32.PACK_AB R8, R70, R73 ;  /* 0x000000494608723e */ /* 0x000fe200000000ff */
[C---:B------:R-:W-:Y:S01]  /*e460*/  FFMA.FTZ R66, R72.reuse, R66, -R10 ;  /* 0x0000004248427223 */ /* 0x040fe2000001080a */
[----:B------:R-:W-:-:S02]  /*e470*/  FFMA.FTZ R9, R72, R68, R9 ;  /* 0x0000004448097223 */ /* 0x000fc40000010009 */
[----:B------:R-:W-:-:S03]  /*e480*/  F2FP.F16.F32.PACK_AB R10, R71, R67 ;  /* 0x00000043470a723e */ /* 0x000fc600000000ff */
[----:B------:R-:W-:-:S05]  /*e490*/  F2FP.F16.F32.PACK_AB R9, R9, R66 ;  /* 0x000000420909723e */ /* 0x000fca00000000ff */
[----:B------:R2:W-:Y:S02]  /*e4a0*/  STS.128 [R230+0x8000], R8 ;  /* 0x00800008e6007388 */ /* 0x0005e40000000c00 */
.L_x_2784:
[----:B------:R-:W-:Y:S05]  /*e4b0*/  BSYNC B2 ;  /* 0x0000000000027941 */ /* 0x000fea0003800000 */
.L_x_2783:
[----:B------:R-:W-:Y:S05]  /*e4c0*/  @P3 BRA `(.L_x_2778) ;  /* 0x0000000000a83947 */ /* 0x000fea0003800000 */
[----:B012---:R-:W0:Y:S01]  /*e4d0*/  LDS.128 R8, [R230+0xc000] ;  /* 0x00c00000e6087984 */ /* 0x007e220000000c00 */
        /* <DEDUP_REMOVED lines=41> */
.L_x_2778:
[----:B------:R-:W-:Y:S05]  /*e770*/  BSYNC B1 ;  /* 0x0000000000017941 */ /* 0x000fea0003800000 */
.L_x_2777:
[----:B------:R-:W-:Y:S01]  /*e780*/  VIADD R3, R212, 0x20 ;  /* 0x00000020d4037836 */ /* 0x000fe20000000000 */
[----:B------:R-:W-:Y:S04]  /*e790*/  BSSY B1, `(.L_x_2785) ;  /* 0x00000ba000017945 */ /* 0x000fe80003800000 */
[----:B------:R-:W-:-:S13]  /*e7a0*/  ISETP.GE.AND P0, PT, R3, R0, PT ;  /* 0x000000000300720c */ /* 0x000fda0003f06270 */
[----:B------:R-:W-:Y:S05]  /*e7b0*/  @P0 BRA `(.L_x_2786) ;  /* 0x0000000800dc0947 */ /* 0x000fea0003800000 */
[----:B------:R-:W4:Y:S01]  /*e7c0*/  LDC R3, c[0x0][0x3f4] ;  /* 0x0000fd00ff037b82 */ /* 0x000f220000000800 */
[----:B------:R-:W-:Y:S01]  /*e7d0*/  BSSY B2, `(.L_x_2787) ;  /* 0x0000030000027945 */ /* 0x000fe20003800000 */
[-C--:B----4-:R-:W-:Y:S02]  /*e7e0*/  ISETP.GE.AND P0, PT, R22, R3.reuse, PT ;  /* 0x000000031600720c */ /* 0x090fe40003f06270 */
[-C--:B------:R-:W-:Y:S02]  /*e7f0*/  ISETP.GE.AND P1, PT, R215, R3.reuse, PT ;  /* 0x00000003d700720c */ /* 0x080fe40003f26270 */
[-C--:B------:R-:W-:Y:S02]  /*e800*/  ISETP.GE.AND P2, PT, R214, R3.reuse, PT ;  /* 0x00000003d600720c */ /* 0x080fe40003f46270 */
[----:B------:R-:W-:-:S07]  /*e810*/  ISETP.GE.AND P3, PT, R217, R3, PT ;  /* 0x00000003d900720c */ /* 0x000fce0003f66270 */
[----:B------:R-:W-:Y:S06]  /*e820*/  @P0 BRA `(.L_x_2788) ;  /* 0x0000000000a80947 */ /* 0x000fec0003800000 */
[----:B0123--:R-:W0:Y:S01]  /*e830*/  LDS.128 R8, [R230+0x1000] ;  /* 0x00100000e6087984 */ /* 0x00fe220000000c00 */
[----:B------:R-:W-:Y:S01]  /*e840*/  SHF.R.U64 R3, R58, 0x10, R59 ;  /* 0x000000103a037819 */ /* 0x000fe2000000123b */
[--C-:B------:R-:W-:Y:S01]  /*e850*/  HADD2.F32 R63, -RZ, R106.reuse.H0_H0 ;  /* 0x2000006aff3f7230 */ /* 0x100fe20000004100 */
[--C-:B------:R-:W-:Y:S01]  /*e860*/  SHF.R.U64 R58, R60, 0x10, R61.reuse ;  /* 0x000000103c3a7819 */ /* 0x100fe2000000123d */
[----:B------:R-:W-:Y:S01]  /*e870*/  HADD2.F32 R106, -RZ, R106.H1_H1 ;  /* 0x3000006aff6a7230 */ /* 0x000fe20000004100 */
[----:B------:R-:W-:Y:S01]  /*e880*/  SHF.R.U32.HI R60, RZ, 0x10, R61 ;  /* 0x00000010ff3c7819 */ /* 0x000fe2000001163d */
[--C-:B------:R-:W-:Y:S01]  /*e890*/  HADD2.F32 R61, -RZ, R105.reuse.H0_H0 ;  /* 0x20000069ff3d7230 */ /* 0x100fe20000004100 */
[----:B------:R-:W-:Y:S01]  /*e8a0*/  SHF.R.U32.HI R59, RZ, 0x10, R59 ;  /* 0x00000010ff3b7819 */ /* 0x000fe2000001163b */
[----:B------:R-:W-:Y:S02]  /*e8b0*/  HADD2.F32 R105, -RZ, R105.H1_H1 ;  /* 0x30000069ff697230 */ /* 0x000fe40000004100 */
[----:B------:R-:W-:-:S02]  /*e8c0*/  HADD2.F32 R60, -RZ, R60.H0_H0 ;  /* 0x2000003cff3c7230 */ /* 0x000fc40000004100 */
[----:B------:R-:W-:Y:S02]  /*e8d0*/  HADD2.F32 R59, -RZ, R59.H0_H0 ;  /* 0x2000003bff3b7230 */ /* 0x000fe40000004100 */
[----:B------:R-:W-:Y:S02]  /*e8e0*/  HADD2.F32 R58, -RZ, R58.H0_H0 ;  /* 0x2000003aff3a7230 */ /* 0x000fe40000004100 */
[----:B------:R-:W-:Y:S02]  /*e8f0*/  HADD2.F32 R3, -RZ, R3.H0_H0 ;  /* 0x20000003ff037230 */ /* 0x000fe40000004100 */
[--C-:B0-----:R-:W-:Y:S02]  /*e900*/  HADD2.F32 R62, -RZ, R11.reuse.H0_H0 ;  /* 0x2000000bff3e7230 */ /* 0x101fe40000004100 */
[----:B------:R-:W-:Y:S02]  /*e910*/  HADD2.F32 R11, -RZ, R11.H1_H1 ;  /* 0x3000000bff0b7230 */ /* 0x000fe40000004100 */
[----:B------:R-:W-:-:S02]  /*e920*/  HADD2.F32 R65, -RZ, R10.H0_H0 ;  /* 0x2000000aff417230 */ /* 0x000fc40000004100 */
[----:B------:R-:W-:Y:S02]  /*e930*/  HADD2.F32 R64, -RZ, R8.H0_H0 ;  /* 0x20000008ff407230 */ /* 0x000fe40000004100 */
[CC--:B------:R-:W-:Y:S01]  /*e940*/  FMUL.FTZ R67, R11.reuse, R60.reuse ;  /* 0x0000003c0b437220 */ /* 0x0c0fe20000410000 */
[----:B------:R-:W-:Y:S02]  /*e950*/  HADD2.F32 R10, -RZ, R10.H1_H1 ;  /* 0x3000000aff0a7230 */ /* 0x000fe40000004100 */
[-C--:B------:R-:W-:Y:S01]  /*e960*/  FMUL.FTZ R11, R11, R59.reuse ;  /* 0x0000003b0b0b7220 */ /* 0x080fe20000410000 */
[--C-:B------:R-:W-:Y:S02]  /*e970*/  HADD2.F32 R66, -RZ, R9.reuse.H0_H0 ;  /* 0x20000009ff427230 */ /* 0x100fe40000004100 */
[C---:B------:R-:W-:Y:S01]  /*e980*/  FFMA.FTZ R67, R62.reuse, R59, -R67 ;  /* 0x0000003b3e437223 */ /* 0x040fe20000010843 */
[----:B------:R-:W-:Y:S02]  /*e990*/  HADD2.F32 R8, -RZ, R8.H1_H1 ;  /* 0x30000008ff087230 */ /* 0x000fe40000004100 */
[----:B------:R-:W-:Y:S01]  /*e9a0*/  FFMA.FTZ R11, R62, R60, R11 ;  /* 0x0000003c3e0b7223 */ /* 0x000fe2000001000b */
[----:B------:R-:W-:-:S02]  /*e9b0*/  HADD2.F32 R9, -RZ, R9.H1_H1 ;  /* 0x30000009ff097230 */ /* 0x000fc40000004100 */
[C---:B------:R-:W-:Y:S01]  /*e9c0*/  FMUL.FTZ R59, R10.reuse, R106 ;  /* 0x0000006a0a3b7220 */ /* 0x040fe20000410000 */
[----:B------:R-:W-:Y:S01]  /*e9d0*/  FMUL.FTZ R60, R10, R105 ;  /* 0x000000690a3c7220 */ /* 0x000fe20000410000 */
        /* <DEDUP_REMOVED lines=15> */
.L_x_2788:
[----:B------:R-:W-:Y:S05]  /*ead0*/  BSYNC B2 ;  /* 0x0000000000027941 */ /* 0x000fea0003800000 */
.L_x_2787:
[----:B------:R-:W-:Y:S04]  /*eae0*/  BSSY B2, `(.L_x_2789) ;  /* 0x000002c000027945 */ /* 0x000fe80003800000 */
[----:B------:R-:W-:Y:S05]  /*eaf0*/  @P1 BRA `(.L_x_2790) ;  /* 0x0000000000a81947 */ /* 0x000fea0003800000 */
[----:B01234-:R-:W0:Y:S01]  /*eb00*/  LDS.128 R8, [R230+0x5000] ;  /* 0x00500000e6087984 */ /* 0x01fe220000000c00 */
        /* <DEDUP_REMOVED lines=41> */
.L_x_2790:
[----:B------:R-:W-:Y:S05]  /*eda0*/  BSYNC B2 ;  /* 0x0000000000027941 */ /* 0x000fea0003800000 */
.L_x_2789:
        /* <DEDUP_REMOVED lines=44> */
.L_x_2792:
[----:B------:R-:W-:Y:S05]  /*f070*/  BSYNC B2 ;  /* 0x0000000000027941 */ /* 0x000fea0003800000 */
.L_x_2791:
[----:B------:R-:W-:Y:S05]  /*f080*/  @P3 BRA `(.L_x_2786) ;  /* 0x0000000000a83947 */ /* 0x000fea0003800000 */
[----:B01234-:R-:W0:Y:S01]  /*f090*/  LDS.128 R8, [R230+0xd000] ;  /* 0x00d00000e6087984 */ /* 0x01fe220000000c00 */
        /* <DEDUP_REMOVED lines=41> */
.L_x_2786:
[----:B------:R-:W-:Y:S05]  /*f330*/  BSYNC B1 ;  /* 0x0000000000017941 */ /* 0x000fea0003800000 */
.L_x_2785:
[----:B------:R-:W-:Y:S01]  /*f340*/  VIADD R3, R212, 0x40 ;  /* 0x00000040d4037836 */ /* 0x000fe20000000000 */
[----:B------:R-:W-:Y:S04]  /*f350*/  BSSY B1, `(.L_x_2793) ;  /* 0x00000ba000017945 */ /* 0x000fe80003800000 */
[----:B------:R-:W-:-:S13]  /*f360*/  ISETP.GE.AND P0, PT, R3, R0, PT ;  /* 0x000000000300720c */ /* 0x000fda0003f06270 */
[----:B------:R-:W-:Y:S05]  /*f370*/  @P0 BRA `(.L_x_2794) ;  /* 0x0000000800dc0947 */ /* 0x000fea0003800000 */
[----:B------:R-:W5:Y:S01]  /*f380*/  LDC R3, c[0x0][0x3f4] ;  /* 0x0000fd00ff037b82 */ /* 0x000f620000000800 */
[----:B------:R-:W-:Y:S01]  /*f390*/  BSSY B2, `(.L_x_2795) ;  /* 0x0000030000027945 */ /* 0x000fe20003800000 */
[-C--:B-----5:R-:W-:Y:S02]  /*f3a0*/  ISETP.GE.AND P0, PT, R22, R3.reuse, PT ;  /* 0x000000031600720c */ /* 0x0a0fe40003f06270 */
[-C--:B------:R-:W-:Y:S02]  /*f3b0*/  ISETP.GE.AND P1, PT, R215, R3.reuse, PT ;  /* 0x00000003d700720c */ /* 0x080fe40003f26270 */
[-C--:B------:R-:W-:Y:S02]  /*f3c0*/  ISETP.GE.AND P2, PT, R214, R3.reuse, PT ;  /* 0x00000003d600720c */ /* 0x080fe40003f46270 */
[----:B------:R-:W-:-:S07]  /*f3d0*/  ISETP.GE.AND P3, PT, R217, R3, PT ;  /* 0x00000003d900720c */ /* 0x000fce0003f66270 */
[----:B------:R-:W-:Y:S06]  /*f3e0*/  @P0 BRA `(.L_x_2796) ;  /* 0x0000000000a80947 */ /* 0x000fec0003800000 */
[----:B01234-:R-:W0:Y:S01]  /*f3f0*/  LDS.128 R8, [R230+0x2000] ;  /* 0x00200000e6087984 */ /* 0x01fe220000000c00 */
        /* <DEDUP_REMOVED lines=27> */
[C---:B------:R-:W-:Y:S01]  /*f5b0*/  FMUL.FTZ R48, R44.reuse, R101 ;  /* 0x000000652c307220 */ /* 0x040fe20000410000 */
[----:B------:R-:W-:Y:S01]  /*f5c0*/  FMUL.FTZ R44, R44, R100 ;  /* 0x000000642c2c7220 */ /* 0x000fe20000410000 */
[----:B------:R-:W-:Y:S01]  /*f5d0*/  FFMA.FTZ R46, R46, R43, R47 ;  /* 0x0000002b2e2e7223 */ /* 0x000fe2000001002f */
        /* <DEDUP_REMOVED lines=11> */
.L_x_2796:
[----:B------:R-:W-:Y:S05]  /*f690*/  BSYNC B2 ;  /* 0x0000000000027941 */ /* 0x000fea0003800000 */
.L_x_2795:
[----:B------:R-:W-:Y:S04]  /*f6a0*/  BSSY B2, `(.L_x_2797) ;  /* 0x000002c000027945 */ /* 0x000fe80003800000 */
[----:B------:R-:W-:Y:S05]  /*f6b0*/  @P1 BRA `(.L_x_2798) ;  /* 0x0000000000a81947 */ /* 0x000fea0003800000 */
[----:B01234-:R-:W0:Y:S01]  /*f6c0*/  LDS.128 R8, [R230+0x6000] ;  /* 0x00600000e6087984 */ /* 0x01fe220000000c00 */
        /* <DEDUP_REMOVED lines=41> */
.L_x_2798:
[----:B------:R-:W-:Y:S05]  /*f960*/  BSYNC B2 ;  /* 0x0000000000027941 */ /* 0x000fea0003800000 */
.L_x_2797:
[----:B------:R-:W-:Y:S04]  /*f970*/  BSSY B2, `(.L_x_2799) ;  /* 0x000002c000027945 */ /* 0x000fe80003800000 */
[----:B------:R-:W-:Y:S05]  /*f980*/  @P2 BRA `(.L_x_2800) ;  /* 0x0000000000a82947 */ /* 0x000fea0003800000 */
[----:B01234-:R-:W0:Y:S01]  /*f990*/  LDS.128 R8, [R230+0xa000] ;  /* 0x00a00000e6087984 */ /* 0x01fe220000000c00 */
        /* <DEDUP_REMOVED lines=41> */
.L_x_2800:
[----:B------:R-:W-:Y:S05]  /*fc30*/  BSYNC B2 ;  /* 0x0000000000027941 */ /* 0x000fea0003800000 */
.L_x_2799:
[----:B------:R-:W-:Y:S05]  /*fc40*/  @P3 BRA `(.L_x_2794) ;  /* 0x0000000000a83947 */ /* 0x000fea0003800000 */
        /* <DEDUP_REMOVED lines=42> */
.L_x_2794:
[----:B------:R-:W-:Y:S05]  /*fef0*/  BSYNC B1 ;  /* 0x0000000000017941 */ /* 0x000fea0003800000 */
.L_x_2793:
[----:B------:R-:W-:-:S05]  /*ff00*/  VIADD R3, R212, 0x60 ;  /* 0x00000060d4037836 */ /* 0x000fca0000000000 */
        /* <DEDUP_REMOVED lines=51> */
.L_x_2803:
[----:B------:R-:W-:Y:S05]  /*10240*/  BSYNC B1 ;  /* 0x0000000000017941 */ /* 0x000fea0003800000 */
.L_x_2802:
[----:B------:R-:W-:Y:S04]  /*10250*/  BSSY B1, `(.L_x_2804) ;  /* 0x000002c000017945 */ /* 0x000fe80003800000 */
        /* <DEDUP_REMOVED lines=43> */
.L_x_2805:
[----:B------:R-:W-:Y:S05]  /*10510*/  BSYNC B1 ;  /* 0x0000000000017941 */ /* 0x000fea0003800000 */
.L_x_2804:
        /* <DEDUP_REMOVED lines=14> */
[----:B------:R-:W-:Y:S02]  /*10600*/  HADD2.F32 R12, -RZ, R11.H0_H0 ;  /* 0x2000000bff0c7230 */ /* 0x000fe40000004100 */
[--C-:B------:R-:W-:Y:S02]  /*10610*/  HADD2.F32 R0, -RZ, R8.reuse.H0_H0 ;  /* 0x20000008ff007230 */ /* 0x100fe40000004100 */
        /* <DEDUP_REMOVED lines=13> */
[C---:B------:R-:W-:Y:S01]  /*106f0*/  FMUL.FTZ R14, R10.reuse, R83 ;  /* 0x000000530a0e7220 */ /* 0x040fe20000410000 */
[----:B------:R-:W-:Y:S02]  /*10700*/  HADD2.F32 R8, -RZ, R28.H0_H0 ;  /* 0x2000001cff087230 */ /* 0x000fe40000004100 */
[----:B------:R-:W-:Y:S01]  /*10710*/  FMUL.FTZ R20, R10, R82 ;  /* 0x000000520a147220 */ /* 0x000fe20000410000 */
[----:B------:R-:W-:Y:S01]  /*10720*/  FFMA.FTZ R0, R0, R21, R25 ;  /* 0x0000001500007223 */ /* 0x000fe20000010019 */
[----:B------:R-:W-:Y:S01]  /*10730*/  FMUL.FTZ R10, R9, R12 ;  /* 0x0000000c090a7220 */ /* 0x000fe20000410000 */
[----:B------:R-:W-:Y:S01]  /*10740*/  FFMA.FTZ R14, R11, R82, -R14 ;  /* 0x000000520b0e7223 */ /* 0x000fe2000001080e */
[-C--:B------:R-:W-:Y:S01]  /*10750*/  FMUL.FTZ R15, R9, R8.reuse ;  /* 0x00000008090f7220 */ /* 0x080fe20000410000 */
[----:B------:R-:W-:Y:S01]  /*10760*/  FFMA.FTZ R83, R11, R83, R20 ;  /* 0x000000530b537223 */ /* 0x000fe20000010014 */
[----:B------:R-:W-:Y:S01]  /*10770*/  FFMA.FTZ R9, R3, R8, -R10 ;  /* 0x0000000803097223 */ /* 0x000fe2000001080a */
[----:B------:R-:W-:Y:S01]  /*10780*/  F2FP.F16.F32.PACK_AB R11, R27, R24 ;  /* 0x000000181b0b723e */ /* 0x000fe200000000ff */
[----:B------:R-:W-:Y:S01]  /*10790*/  FFMA.FTZ R12, R3, R12, R15 ;  /* 0x0000000c030c7223 */ /* 0x000fe2000001000f */
[----:B------:R-:W-:-:S02]  /*107a0*/  F2FP.F16.F32.PACK_AB R8, R0, R13 ;  /* 0x0000000d0008723e */ /* 0x000fc400000000ff */
[----:B------:R-:W-:Y:S02]  /*107b0*/  F2FP.F16.F32.PACK_AB R10, R83, R14 ;  /* 0x0000000e530a723e */ /* 0x000fe400000000ff */
[----:B------:R-:W-:-:S05]  /*107c0*/  F2FP.F16.F32.PACK_AB R9, R12, R9 ;  /* 0x000000090c09723e */ /* 0x000fca00000000ff */
[----:B------:R0:W-:Y:S02]  /*107d0*/  STS.128 [R230+0xb000], R8 ;  /* 0x00b00008e6007388 */ /* 0x0001e40000000c00 */
.L_x_2807:
[----:B------:R-:W-:Y:S05]  /*107e0*/  BSYNC B1 ;  /* 0x0000000000017941 */ /* 0x000fea0003800000 */
.L_x_2806:
[----:B------:R-:W-:Y:S05]  /*107f0*/  @P3 BRA `(.L_x_2801) ;  /* 0x0000004c00443947 */ /* 0x000fea0003800000 */
[----:B01234-:R-:W0:Y:S01]  /*10800*/  LDS.128 R8, [R230+0xf000] ;  /* 0x00f00000e6087984 */ /* 0x01fe220000000c00 */
        /* <DEDUP_REMOVED lines=8> */
[----:B------:R-:W-:Y:S02]  /*10890*/  HADD2.F32 R7, -RZ, R78.H0_H0 ;  /* 0x2000004eff077230 */ /* 0x000fe40000004100 */
        /* <DEDUP_REMOVED lines=13> */
[----:B------:R-:W-:Y:S02]  /*10970*/  HADD2.F32 R5, -RZ, R78.H1_H1 ;  /* 0x3000004eff057230 */ /* 0x000fe40000004100 */
        /* <DEDUP_REMOVED lines=19> */
.L_x_2762:
[----:B------:R-:W0:Y:S01]  /*10ab0*/  LDC R9, c[0x0][0x448] ;  /* 0x00011200ff097b82 */ /* 0x000e220000000800 */
[----:B------:R-:W-:Y:S01]  /*10ac0*/  ULDC.64 UR4, c[0x0][0x3f8] ;  /* 0x0000fe0000047ab9 */ /* 0x000fe20000000a00 */
[----:B------:R-:W-:Y:S01]  /*10ad0*/  ULDC.64 UR6, c[0x0][0x408] ;  /* 0x0001020000067ab9 */ /* 0x000fe20000000a00 */
[----:B------:R-:W-:Y:S02]  /*10ae0*/  MOV R72, R24 ;  /* 0x0000001800487202 */ /* 0x000fe40000000f00 */
        /* <DEDUP_REMOVED lines=28> */
.L_x_3113:
        /* <DEDUP_REMOVED lines=18> */
[----:B------:R-:W-:Y:S02]  /*10dd0*/  CS2R R58, SRZ ;  /* 0x00000000003a7805 */ /* 0x000fe4000001ff00 */
[----:B------:R-:W-:Y:S01]  /*10de0*/  CS2R R68, SRZ ;  /* 0x0000000000447805 */ /* 0x000fe2000001ff00 */
[----:B------:R-:W-:-:S04]  /*10df0*/  ULDC.64 UR6, c[0x0][0x208] ;  /* 0x0000820000067ab9 */ /* 0x000fc80000000a00 */
[C---:B------:R-:W-:Y:S02]  /*10e00*/  @!P2 SHF.L.U32 R11, R18.reuse, 0x1, RZ ;  /* 0x00000001120ba819 */ /* 0x040fe400000006ff */
[----:B------:R-:W-:Y:S02]  /*10e10*/  @!P2 SHF.L.U64.HI R12, R18, 0x1, R19 ;  /* 0x00000001120ca819 */ /* 0x000fe40000010213 */
[----:B----4-:R-:W-:Y:S02]  /*10e20*/  @!P2 IADD3 R6, P1, R14, R11, RZ ;  /* 0x0000000b0e06a210 */ /* 0x010fe40007f3e0ff */
[----:B------:R-:W-:Y:S02]  /*10e30*/  CS2R R70, SRZ ;  /* 0x0000000000467805 */ /* 0x000fe4000001ff00 */
[----:B------:R-:W-:Y:S02]  /*10e40*/  CS2R R60, SRZ ;  /* 0x00000000003c7805 */ /* 0x000fe4000001ff00 */
[----:B------:R-:W-:-:S02]  /*10e50*/  CS2R R62, SRZ ;  /* 0x00000000003e7805 */ /* 0x000fc4000001ff00 */
[----:B------:R-:W-:Y:S02]  /*10e60*/  CS2R R66, SRZ ;  /* 0x0000000000427805 */ /* 0x000fe4000001ff00 */
        /* <DEDUP_REMOVED lines=13> */
.L_x_2810:
[----:B------:R-:W-:Y:S05]  /*10f40*/  BSYNC B1 ;  /* 0x0000000000017941 */ /* 0x000fea0003800000 */
.L_x_2809:
        /* <DEDUP_REMOVED lines=29> */
[----:B------:R-:W-:Y:S02]  /*11120*/  PRMT R120, R120, 0x5410, R5 ;  /* 0x0000541078787816 */ /* 0x000fe40000000005 */
        /* <DEDUP_REMOVED lines=8> */
.L_x_3119:
        /* <DEDUP_REMOVED lines=11> */
[----:B------:R-:W2:Y:S01]  /*11260*/  LDL R4, [R1+0x64] ;  /* 0x0000640001047983 */ /* 0x000ea20000100800 */
[----:B------:R-:W-:Y:S01]  /*11270*/  ULDC UR4, c[0x0][0x3f4] ;  /* 0x0000fd0000047ab9 */ /* 0x000fe20000000800 */
[----:B---3--:R-:W-:Y:S01]  /*11280*/  IMAD.MOV.U32 R9, RZ, RZ, R5 ;  /* 0x000000ffff097224 */ /* 0x008fe200078e0005 */
        /* <DEDUP_REMOVED lines=19> */
[----:B0-----:R-:W-:Y:S02]  /*113c0*/  IMAD.MOV.U32 R9, RZ, RZ, R7 ;  /* 0x000000ffff097224 */ /* 0x001fe400078e0007 */
[----:B------:R-:W-:Y:S02]  /*113d0*/  @!P2 IMAD.X R5, R5, 0x1, R12, P0 ;  /* 0x000000010505a824 */ /* 0x000fe400000e060c */
[----:B------:R-:W-:-:S03]  /*113e0*/  @!P3 IMAD.WIDE R8, R13, 0x2, R8 ;  /* 0x000000020d08b825 */ /* 0x000fc600078e0208 */
[----:B------:R2:W5:Y:S01]  /*113f0*/  @!P2 LD.E.128 R44, desc[UR6][R4.64] ;  /* 0x00000006042ca980 */ /* 0x000562000c101d00 */
[----:B------:R-:W-:-:S03]  /*11400*/  @!P2 IMAD.X R7, R7, 0x1, R12, P1 ;  /* 0x000000010707a824 */ /* 0x000fc600008e060c */
[----:B------:R2:W5:Y:S04]  /*11410*/  @!P3 LD.E.128 R48, desc[UR6][R8.64] ;  /* 0x000000060830b980 */ /* 0x000568000c101d00 */
[----:B------:R2:W5:Y:S02]  /*11420*/  @!P2 LD.E.128 R52, desc[UR6][R6.64] ;  /* 0x000000060634a980 */ /* 0x000564000c101d00 */
.L_x_2813:
[----:B------:R-:W-:Y:S05]  /*11430*/  BSYNC B1 ;  /* 0x0000000000017941 */ /* 0x000fea0003800000 */
.L_x_2812:
[----:B--23-5:R-:W-:Y:S01]  /*11440*/  IMAD.MOV.U32 R5, RZ, RZ, R53 ;  /* 0x000000ffff057224 */ /* 0x02cfe200078e0035 */
[----:B------:R-:W-:Y:S01]  /*11450*/  MOV R4, R52 ;  /* 0x0000003400047202 */ /* 0x000fe20000000f00 */
[----:B------:R-:W-:Y:S01]  /*11460*/  IMAD.MOV.U32 R6, RZ, RZ, R54 ;  /* 0x000000ffff067224 */ /* 0x000fe200078e0036 */
[----:B------:R-:W-:Y:S01]  /*11470*/  UMOV UR4, 0xffffffff ;  /* 0xffffffff00047882 */ /* 0x000fe20000000000 */
[----:B0-----:R-:W-:Y:S01]  /*11480*/  IMAD.MOV.U32 R7, RZ, RZ, R55 ;  /* 0x000000ffff077224 */ /* 0x001fe200078e0037 */
        /* <DEDUP_REMOVED lines=26> */
[----:B------:R0:W0:Y:S02]  /*11630*/  SHFL.IDX PT, R12, R3, 0x2, 0x181f ;  /* 0x00581f00030c7f89 */ /* 0x00002400000e0000 */
.L_x_3125:
        /* <DEDUP_REMOVED lines=14> */
[----:B--2---:R-:W-:Y:S01]  /*11720*/  MOV R9, R5 ;  /* 0x0000000500097202 */ /* 0x004fe20000000f00 */
[----:B---3--:R-:W-:Y:S01]  /*11730*/  IMAD.MOV.U32 R8, RZ, RZ, R4 ;  /* 0x000000ffff087224 */ /* 0x008fe200078e0004 */
[----:B------:R-:W-:Y:S02]  /*11740*/  ISETP.GE.AND P2, PT, R18, UR4, PT ;  /* 0x0000000412007c0c */ /* 0x000fe4000bf46270 */
[----:B------:R-:W-:Y:S02]  /*11750*/  CS2R R24, SRZ ;  /* 0x0000000000187805 */ /* 0x000fe4000001ff00 */
[----:B------:R-:W-:Y:S02]  /*11760*/  ISETP.GE.AND P3, PT, R213, UR4, PT ;  /* 0x00000004d5007c0c */ /* 0x000fe4000bf66270 */
[----:B------:R-:W-:Y:S01]  /*11770*/  CS2R R26, SRZ ;  /* 0x00000000001a7805 */ /* 0x000fe2000001ff00 */
[----:B------:R-:W-:-:S06]  /*11780*/  ULDC.64 UR6, c[0x0][0x208] ;  /* 0x0000820000067ab9 */ /* 0x000fcc0000000a00 */
[C---:B------:R-:W-:Y:S01]  /*11790*/  @!P2 IMAD.SHL.U32 R11, R18.reuse, 0x2, RZ ;  /* 0x00000002120ba824 */ /* 0x040fe200078e00ff */
[----:B----4-:R-:W-:-:S04]  /*117a0*/  @!P2 SHF.L.U64.HI R14, R18, 0x1, R19 ;  /* 0x00000001120ea819 */ /* 0x010fc80000010213 */
[----:B------:R-:W-:Y:S02]  /*117b0*/  @!P2 IADD3 R4, P0, R4, R11, RZ ;  /* 0x0000000b0404a210 */ /* 0x000fe40007f1e0ff */
        /* <DEDUP_REMOVED lines=8> */
[----:B------:R-:W-:Y:S01]  /*11840*/  @!P3 IMAD.SHL.U32 R13, R6, 0x8, RZ ;  /* 0x00000008060db824 */ /* 0x000fe200078e00ff */
[----:B0-----:R-:W-:-:S03]  /*11850*/  @!P2 IADD3 R6, P1, R12, R11, RZ ;  /* 0x0000000b0c06a210 */ /* 0x001fc60007f3e0ff */
[----:B------:R-:W-:-:S04]  /*11860*/  @!P3 IMAD.WIDE R10, R13, 0x2, R8 ;  /* 0x000000020d0ab825 */ /* 0x000fc800078e0208 */
[----:B------:R-:W-:Y:S01]  /*11870*/  IMAD.MOV.U32 R8, RZ, RZ, R12 ;  /* 0x000000ffff087224 */ /* 0x000fe200078e000c */
[----:B------:R2:W5:Y:S01]  /*11880*/  @!P3 LD.E.128 R24, desc[UR6][R10.64] ;  /* 0x000000060a18b980 */ /* 0x000562000c101d00 */
[----:B------:R-:W-:Y:S01]  /*11890*/  IMAD.MOV.U32 R9, RZ, RZ, R7 ;  /* 0x000000ffff097224 */ /* 0x000fe200078e0007 */
[----:B------:R-:W-:Y:S01]  /*118a0*/  @!P2 IADD3.X R7, R7, R14, RZ, P1, !PT ;  /* 0x0000000e0707a210 */ /* 0x000fe20000ffe4ff */
[----:B------:R-:W-:-:S04]  /*118b0*/  @!P3 IMAD.WIDE R8, R13, 0x2, R8 ;  /* 0x000000020d08b825 */ /* 0x000fc800078e0208 */
[----:B------:R2:W5:Y:S04]  /*118c0*/  @!P2 LD.E.128 R36, desc[UR6][R6.64] ;  /* 0x000000060624a980 */ /* 0x000568000c101d00 */
[----:B------:R2:W5:Y:S02]  /*118d0*/  @!P3 LD.E.128 R32, desc[UR6][R8.64] ;  /* 0x000000060820b980 */ /* 0x000564000c101d00 */
.L_x_2816:
[----:B------:R-:W-:Y:S05]  /*118e0*/  BSYNC B1 ;  /* 0x0000000000017941 */ /* 0x000fea0003800000 */
.L_x_2815:
[----:B--2--5:R-:W-:Y:S01]  /*118f0*/  IMAD.MOV.U32 R5, RZ, RZ, R38 ;  /* 0x000000ffff057224 */ /* 0x024fe200078e0026 */
[----:B------:R-:W-:Y:S01]  /*11900*/  UMOV UR4, 0xffffffff ;  /* 0xffffffff00047882 */ /* 0x000fe20000000000 */
[----:B---3--:R-:W-:Y:S02]  /*11910*/  IMAD.MOV.U32 R4, RZ, RZ, R39 ;  /* 0x000000ffff047224 */ /* 0x008fe400078e0027 */
[----:B0-----:R-:W-:Y:S02]  /*11920*/  IMAD.MOV.U32 R7, RZ, RZ, R36 ;  /* 0x000000ffff077224 */ /* 0x001fe400078e0024 */
[----:B------:R-:W-:Y:S01]  /*11930*/  IMAD.MOV.U32 R6, RZ, RZ, R37 ;  /* 0x000000ffff067224 */ /* 0x000fe200078e0025 */
        /* <DEDUP_REMOVED lines=22> */
[----:B------:R0:W2:Y:S04]  /*11aa0*/  SHFL.IDX PT, R77, R72, 0x3, 0x181f ;  /* 0x00781f00484d7f89 */ /* 0x0000a800000e0000 */
[----:B-1----:R-:W1:Y:S04]  /*11ab0*/  SHFL.IDX PT, R21, R21, 0x3, 0x181f ;  /* 0x00781f0015157f89 */ /* 0x002e6800000e0000 */
[----:B------:R0:W3:Y:S04]  /*11ac0*/  SHFL.IDX PT, R79, R20, 0x3, 0x181f ;  /* 0x00781f00144f7f89 */ /* 0x0000e800000e0000 */
[----:B------:R-:W0:Y:S02]  /*11ad0*/  SHFL.IDX PT, R3, R3, 0x3, 0x181f ;  /* 0x00781f0003037f89 */ /* 0x000e2400000e0000 */
.L_x_3131:
[----:B------:R-:W5:Y:S01]  /*11ae0*/  LDL R12, [R1+0x78] ;  /* 0x00007800010c7983 */ /* 0x000f620000100800 */
[----:B------:R-:W-:Y:S01]  /*11af0*/  VIADD R9, R0, 0x60 ;  /* 0x0000006000097836 */ /* 0x000fe20000000000 */
[----:B------:R-:W-:Y:S01]  /*11b00*/  BSSY B1, `(.L_x_2818) ;  /* 0x000002c000017945 */ /* 0x000fe20003800000 */
[----:B------:R-:W-:Y:S02]  /*11b10*/  CS2R R6, SRZ ;  /* 0x0000000000067805 */ /* 0x000fe4000001ff00 */
[----:B------:R-:W-:Y:S02]  /*11b20*/  CS2R R10, SRZ ;  /* 0x00000000000a7805 */ /* 0x000fe4000001ff00 */
[----:B----4-:R-:W-:Y:S02]  /*11b30*/  CS2R R14, SRZ ;  /* 0x00000000000e7805 */ /* 0x010fe4000001ff00 */
[----:B------:R-:W-:Y:S02]  /*11b40*/  ISETP.GE.AND P0, PT, R9, R78, PT ;  /* 0x0000004e0900720c */ /* 0x000fe40003f06270 */
[----:B0-----:R-:W-:-:S02]  /*11b50*/  CS2R R72, SRZ ;  /* 0x0000000000487805 */ /* 0x001fc4000001ff00 */
[----:B------:R-:W-:Y:S02]  /*11b60*/  CS2R R74, SRZ ;  /* 0x00000000004a7805 */ /* 0x000fe4000001ff00 */
[----:B-----5:R-:W-:-:S04]  /*11b70*/  LEA.HI R8, R12, R12, RZ, 0x1 ;  /* 0x0000000c0c087211 */ /* 0x020fc800078f08ff */
[----:B------:R-:W-:Y:S02]  /*11b80*/  LOP3.LUT R0, R8, 0xfffffffe, RZ, 0xc0, !PT ;  /* 0xfffffffe08007812 */ /* 0x000fe400078ec0ff */
[----:B------:R-:W-:Y:S02]  /*11b90*/  CS2R R8, SRZ ;  /* 0x0000000000087805 */ /* 0x000fe4000001ff00 */
[----:B------:R-:W-:Y:S02]  /*11ba0*/  IADD3 R0, R12, -R0, RZ ;  /* 0x800000000c007210 */ /* 0x000fe40007ffe0ff */
[----:B------:R-:W-:Y:S02]  /*11bb0*/  CS2R R12, SRZ ;  /* 0x00000000000c7805 */ /* 0x000fe4000001ff00 */
[----:B------:R-:W-:Y:S01]  /*11bc0*/  SHF.L.U32 R0, R0, 0x1f, RZ ;  /* 0x0000001f00007819 */ /* 0x000fe200000006ff */
[----:B------:R-:W-:Y:S06]  /*11bd0*/  @P0 BRA `(.L_x_2819) ;  /* 0x0000000000780947 */ /* 0x000fec0003800000 */
[----:B------:R-:W4:Y:S01]  /*11be0*/  LDL R20, [R1+0x64] ;  /* 0x0000640001147983 */ /* 0x000f220000100800 */
[----:B------:R-:W-:Y:S01]  /*11bf0*/  ULDC UR4, c[0x0][0x3f4] ;  /* 0x0000fd0000047ab9 */ /* 0x000fe20000000800 */
[----:B---3--:R-:W-:Y:S01]  /*11c00*/  MOV R7, R79 ;  /* 0x0000004f00077202 */ /* 0x008fe20000000f00 */
[----:B-1----:R-:W-:Y:S01]  /*11c10*/  IMAD.MOV.U32 R4, RZ, RZ, R21 ;  /* 0x000000ffff047224 */ /* 0x002fe200078e0015 */
[----:B------:R-:W-:Y:S01]  /*11c20*/  ISETP.GE.AND P2, PT, R18, UR4, PT ;  /* 0x0000000412007c0c */ /* 0x000fe2000bf46270 */
[----:B--2---:R-:W-:Y:S01]  /*11c30*/  IMAD.MOV.U32 R5, RZ, RZ, R77 ;  /* 0x000000ffff057224 */ /* 0x004fe200078e004d */
[----:B------:R-:W-:Y:S01]  /*11c40*/  ISETP.GE.AND P3, PT, R213, UR4, PT ;  /* 0x00000004d5007c0c */ /* 0x000fe2000bf66270 */
[----:B------:R-:W-:Y:S01]  /*11c50*/  IMAD.MOV.U32 R6, RZ, RZ, R3 ;  /* 0x000000ffff067224 */ /* 0x000fe200078e0003 */
[----:B------:R-:W-:Y:S02]  /*11c60*/  CS2R R72, SRZ ;  /* 0x0000000000487805 */ /* 0x000fe4000001ff00 */
[----:B------:R-:W-:-:S02]  /*11c70*/  CS2R R74, SRZ ;  /* 0x00000000004a7805 */ /* 0x000fc4000001ff00 */
[----:B------:R-:W-:Y:S01]  /*11c80*/  CS2R R10, SRZ ;  /* 0x00000000000a7805 */ /* 0x000fe2000001ff00 */
[----:B------:R-:W-:-:S04]  /*11c90*/  ULDC.64 UR6, c[0x0][0x208] ;  /* 0x0000820000067ab9 */ /* 0x000fc80000000a00 */
[----:B------:R-:W-:Y:S01]  /*11ca0*/  @!P2 IMAD.SHL.U32 R76, R18, 0x2, RZ ;  /* 0x00000002124ca824 */ /* 0x000fe200078e00ff */
[----:B------:R-:W-:Y:S02]  /*11cb0*/  CS2R R12, SRZ ;  /* 0x00000000000c7805 */ /* 0x000fe4000001ff00 */
[----:B------:R-:W-:Y:S01]  /*11cc0*/  CS2R R14, SRZ ;  /* 0x00000000000e7805 */ /* 0x000fe2000001ff00 */
[----:B----4-:R-:W-:Y:S01]  /*11cd0*/  @!P3 IMAD.SHL.U32 R8, R20, 0x8, RZ ;  /* 0x000000081408b824 */ /* 0x010fe200078e00ff */
[-C--:B------:R-:W-:Y:S02]  /*11ce0*/  @!P2 IADD3 R20, P0, R21, R76.reuse, RZ ;  /* 0x0000004c1514a210 */ /* 0x080fe40007f1e0ff */
[----:B------:R-:W-:Y:S01]  /*11cf0*/  @!P2 IADD3 R76, P1, R3, R76, RZ ;  /* 0x0000004c034ca210 */ /* 0x000fe20007f3e0ff */
[----:B------:R-:W-:Y:S01]  /*11d00*/  @!P3 IMAD.WIDE R4, R8, 0x2, R4 ;  /* 0x000000020804b825 */ /* 0x000fe200078e0204 */
[----:B------:R-:W-:-:S03]  /*11d10*/  @!P2 SHF.L.U64.HI R3, R18, 0x1, R19 ;  /* 0x000000011203a819 */ /* 0x000fc60000010213 */
[----:B------:R-:W-:Y:S01]  /*11d20*/  @!P3 IMAD.WIDE R6, R8, 0x2, R6 ;  /* 0x000000020806b825 */ /* 0x000fe200078e0206 */
[----:B------:R-:W-:Y:S01]  /*11d30*/  CS2R R8, SRZ ;  /* 0x0000000000087805 */ /* 0x000fe2000001ff00 */
[----:B------:R0:W5:Y:S02]  /*11d40*/  @!P3 LD.E.128 R72, desc[UR6][R4.64] ;  /* 0x000000060448b980 */ /* 0x000164000c101d00 */
[--C-:B------:R-:W-:Y:S02]  /*11d50*/  @!P2 IMAD.X R21, R77, 0x1, R3.reuse, P0 ;  /* 0x000000014d15a824 */ /* 0x100fe400000e0603 */
[----:B------:R-:W-:Y:S01]  /*11d60*/  @!P2 IMAD.X R77, R79, 0x1, R3, P1 ;  /* 0x000000014f4da824 */ /* 0x000fe200008e0603 */
[----:B------:R1:W5:Y:S04]  /*11d70*/  @!P3 LD.E.128 R8, desc[UR6][R6.64] ;  /* 0x000000060608b980 */ /* 0x000368000c101d00 */
[----:B------:R4:W5:Y:S01]  /*11d80*/  @!P2 LD.E.128 R12, desc[UR6][R20.64] ;  /* 0x00000006140ca980 */ /* 0x000962000c101d00 */
[----:B0-----:R-:W-:-:S02]  /*11d90*/  CS2R R4, SRZ ;  /* 0x0000000000047805 */ /* 0x001fc4000001ff00 */
[----:B-1----:R-:W-:-:S06]  /*11da0*/  CS2R R6, SRZ ;  /* 0x0000000000067805 */ /* 0x002fcc000001ff00 */
[----:B------:R4:W5:Y:S02]  /*11db0*/  @!P2 LD.E.128 R4, desc[UR6][R76.64] ;  /* 0x000000064c04a980 */ /* 0x000964000c101d00 */
.L_x_2819:
[----:B------:R-:W-:Y:S05]  /*11dc0*/  BSYNC B1 ;  /* 0x0000000000017941 */ /* 0x000fea0003800000 */
.L_x_2818:
[----:B------:R-:W0:Y:S01]  /*11dd0*/  SYNCS.PHASECHK.TRANS64.TRYWAIT P0, [R16+URZ+0x38800], R0 ;  /* 0x03880000100075a7 */ /* 0x000e22000800017f */
[----:B----45:R-:W-:Y:S01]  /*11de0*/  IMAD.MOV.U32 R20, RZ, RZ, R4 ;  /* 0x000000ffff147224 */ /* 0x030fe200078e0004 */
[----:B-1----:R-:W-:Y:S01]  /*11df0*/  MOV R21, R7 ;  /* 0x0000000700157202 */ /* 0x002fe20000000f00 */
[----:B------:R-:W-:Y:S01]  /*11e00*/  IMAD.MOV.U32 R3, RZ, RZ, R5 ;  /* 0x000000ffff037224 */ /* 0x000fe200078e0005 */
[----:B------:R-:W-:Y:S01]  /*11e10*/  BSSY B1, `(.L_x_2820) ;  /* 0x000000b000017945 */ /* 0x000fe20003800000 */
        /* <DEDUP_REMOVED lines=9> */
[----:B0-----:R-:W-:Y:S06]  /*11eb0*/  @!P0 BRA `(.L_x_2821) ;  /* 0x0000022000fc8947 */ /* 0x001fec0003800000 */
.L_x_3132:
[----:B------:R-:W-:Y:S05]  /*11ec0*/  BSYNC B1 ;  /* 0x0000000000017941 */ /* 0x000fea0003800000 */
.L_x_2820:
[----:B------:R-:W-:Y:S01]  /*11ed0*/  IMAD.MOV.U32 R3, RZ, RZ, R12 ;  /* 0x000000ffff037224 */ /* 0x000fe200078e000c */
[----:B0-----:R-:W-:Y:S01]  /*11ee0*/  MOV R0, R13 ;  /* 0x0000000d00007202 */ /* 0x001fe20000000f00 */
[----:B------:R-:W-:Y:S01]  /*11ef0*/  IMAD.MOV.U32 R20, RZ, RZ, R72 ;  /* 0x000000ffff147224 */ /* 0x000fe200078e0048 */
[----:B------:R-:W-:Y:S02]  /*11f00*/  BSSY B1, `(.L_x_2822) ;  /* 0x00000d6000017945 */ /* 0x000fe40003800000 */
[----:B------:R-:W-:Y:S01]  /*11f10*/  PRMT R101, R3, 0x5410, R0 ;  /* 0x0000541003657816 */ /* 0x000fe20000000000 */
[----:B------:R-:W-:Y:S02]  /*11f20*/  IMAD.MOV.U32 R3, RZ, RZ, R14 ;  /* 0x000000ffff037224 */ /* 0x000fe400078e000e */
[----:B------:R-:W-:-:S05]  /*11f30*/  IMAD.MOV.U32 R0, RZ, RZ, R15 ;  /* 0x000000ffff007224 */ /* 0x000fca00078e000f */
[----:B------:R-:W-:Y:S01]  /*11f40*/  PRMT R102, R3, 0x5410, R0 ;  /* 0x0000541003667816 */ /* 0x000fe20000000000 */
[----:B------:R-:W-:Y:S01]  /*11f50*/  IMAD.MOV.U32 R3, RZ, RZ, R73 ;  /* 0x000000ffff037224 */ /* 0x000fe200078e0049 */
[----:B------:R-:W-:-:S04]  /*11f60*/  VIADDMNMX R0, R78, -R231, 0x80, PT ;  /* 0x000000804e007446 */ /* 0x000fc800038009e7 */
[----:B------:R-:W-:Y:S02]  /*11f70*/  ISETP.GE.AND P0, PT, R212, R0, PT ;  /* 0x00000000d400720c */ /* 0x000fe40003f06270 */
[----:B------:R-:W-:Y:S01]  /*11f80*/  PRMT R89, R20, 0x5410, R3 ;  /* 0x0000541014597816 */ /* 0x000fe20000000003 */
[----:B------:R-:W-:Y:S01]  /*11f90*/  IMAD.MOV.U32 R20, RZ, RZ, R74 ;  /* 0x000000ffff147224 */ /* 0x000fe200078e004a */
[----:B------:R-:W-:-:S04]  /*11fa0*/  MOV R3, R75 ;  /* 0x0000004b00037202 */ /* 0x000fc80000000f00 */
[----:B------:R-:W-:-:S05]  /*11fb0*/  PRMT R90, R20, 0x5410, R3 ;  /* 0x00005410145a7816 */ /* 0x000fca0000000003 */
[----:B------:R-:W-:Y:S05]  /*11fc0*/  @P0 BRA `(.L_x_2823) ;  /* 0x0000000c00240947 */ /* 0x000fea0003800000 */
[----:B------:R-:W0:Y:S01]  /*11fd0*/  LDC R3, c[0x0][0x3f4] ;  /* 0x0000fd00ff037b82 */ /* 0x000e220000000800 */
[----:B------:R-:W-:Y:S01]  /*11fe0*/  BSSY B2, `(.L_x_2824) ;  /* 0x0000064000027945 */ /* 0x000fe20003800000 */
[----:B------:R-:W-:Y:S01]  /*11ff0*/  IMAD.SHL.U32 R121, R212, 0x40, RZ ;  /* 0x00000040d4797824 */ /* 0x000fe200078e00ff */
[----:B0-----:R-:W-:-:S13]  /*12000*/  ISETP.GE.AND P0, PT, R18, R3, PT ;  /* 0x000000031200720c */ /* 0x001fda0003f06270 */
[----:B------:R-:W-:Y:S05]  /*12010*/  @P0 BRA `(.L_x_2825) ;  /* 0x0000000400800947 */ /* 0x000fea0003800000 */
[----:B------:R-:W4:Y:S01]  /*12020*/  LDL R21, [R1+0x60] ;  /* 0x0000600001157983 */ /* 0x000f220000100800 */
[----:B------:R-:W-:Y:S01]  /*12030*/  HADD2.F32 R91, -RZ, R91.H0_H0 ;  /* 0x2000005bff5b7230 */ /* 0x000fe20000004100 */
[----:B------:R-:W-:Y:S01]  /*12040*/  SHF.R.U64 R60, R60, 0x10, R61 ;  /* 0x000000103c3c7819 */ /* 0x000fe2000000123d */
[----:B------:R-:W-:Y:S01]  /*12050*/  HADD2.F32 R104, -RZ, R104.H0_H0 ;  /* 0x20000068ff687230 */ /* 0x000fe20000004100 */
[----:B------:R-:W0:Y:S01]  /*12060*/  LDS.128 R80, [R230] ;  /* 0x00000000e6507984 */ /* 0x000e220000000c00 */
[----:B------:R-:W-:Y:S02]  /*12070*/  SHF.R.U64 R62, R62, 0x10, R63 ;  /* 0x000000103e3e7819 */ /* 0x000fe4000000123f */
[----:B------:R-:W-:-:S03]  /*12080*/  HADD2.F32 R60, -RZ, R60.H0_H0 ;  /* 0x2000003cff3c7230 */ /* 0x000fc60000004100 */
[----:B------:R-:W-:Y:S02]  /*12090*/  HADD2.F32 R62, -RZ, R62.H0_H0 ;  /* 0x2000003eff3e7230 */ /* 0x000fe40000004100 */
[--C-:B0-----:R-:W-:Y:S02]  /*120a0*/  HADD2.F32 R86, -RZ, R81.reuse.H0_H0 ;  /* 0x20000051ff567230 */ /* 0x101fe40000004100 */
[----:B------:R-:W-:Y:S01]  /*120b0*/  HADD2.F32 R81, -RZ, R81.H1_H1 ;  /* 0x30000051ff517230 */ /* 0x000fe20000004100 */
[----:B----4-:R-:W-:-:S04]  /*120c0*/  LEA.HI R20, R3, R21, RZ, 0x1d ;  /* 0x0000001503147211 */ /* 0x010fc800078fe8ff */
[----:B------:R-:W-:Y:S01]  /*120d0*/  SHF.R.S32.HI R21, RZ, 0x1f, R20 ;  /* 0x0000001fff157819 */ /* 0x000fe20000011414 */
[----:B------:R-:W-:-:S03]  /*120e0*/  IMAD.SHL.U32 R76, R20, 0x8, RZ ;  /* 0x00000008144c7824 */ /* 0x000fc600078e00ff */
[----:B------:R-:W-:Y:S02]  /*120f0*/  LEA.HI R21, R21, R20, RZ, 0x3 ;  /* 0x0000001415157211 */ /* 0x000fe400078f18ff */
[----:B------:R-:W-:-:S03]  /*12100*/  LOP3.LUT R20, R76, 0x38, RZ, 0xc0, !PT ;  /* 0x000000384c147812 */ /* 0x000fc600078ec0ff */
[----:B------:R-:W-:Y:S01]  /*12110*/  IMAD.SHL.U32 R21, R21, 0x400, RZ ;  /* 0x0000040015157824 */ /* 0x000fe200078e00ff */
[----:B------:R-:W-:-:S04]  /*12120*/  LOP3.LUT R20, R20, 0x1c0, R121, 0xf8, !PT ;  /* 0x000001c014147812 */ /* 0x000fc800078ef879 */
[----:B------:R-:W-:Y:S02]  /*12130*/  LOP3.LUT R20, R20, R228, RZ, 0x3c, !PT ;  /* 0x000000e414147212 */ /* 0x000fe400078e3cff */
[----:B------:R-:W-:-:S04]  /*12140*/  LOP3.LUT R21, R21, 0x7fffe000, RZ, 0xc0, !PT ;  /* 0x7fffe00015157812 */ /* 0x000fc800078ec0ff */
[----:B------:R-:W-:Y:S01]  /*12150*/  IADD3 R20, R20, R21, R227 ;  /* 0x0000001514147210 */ /* 0x000fe20007ffe0e3 */
[----:B------:R-:W-:-:S04]  /*12160*/  HADD2.F32 R21, -RZ, R85.H0_H0 ;  /* 0x20000055ff157230 */ /* 0x000fc80000004100 */
[----:B------:R-:W-:-:S05]  /*12170*/  IMAD R20, R20, 0x2, R16 ;  /* 0x0000000214147824 */ /* 0x000fca00078e0210 */
[----:B--23--:R-:W0:Y:S02]  /*12180*/  LDS.128 R76, [R20+0x14400] ;  /* 0x01440000144c7984 */ /* 0x00ce240000000c00 */
[--C-:B0-----:R-:W-:Y:S02]  /*12190*/  HADD2.F32 R92, -RZ, R77.reuse.H0_H0 ;  /* 0x2000004dff5c7230 */ /* 0x101fe40000004100 */
[----:B------:R-:W-:-:S03]  /*121a0*/  HADD2.F32 R77, -RZ, R77.H1_H1 ;  /* 0x3000004dff4d7230 */ /* 0x000fc60000004100 */
[----:B------:R-:W-:-:S04]  /*121b0*/  FMUL.FTZ R85, R92, R91 ;  /* 0x0000005b5c557220 */ /* 0x000fc80000410000 */
[-C--:B------:R-:W-:Y:S01]  /*121c0*/  FFMA.FTZ R85, R86, R21.reuse, -R85 ;  /* 0x0000001556557223 */ /* 0x080fe20000010855 */
[----:B------:R-:W-:Y:S01]  /*121d0*/  FMUL.FTZ R21, R92, R21 ;  /* 0x000000155c157220 */ /* 0x000fe20000410000 */
[--C-:B------:R-:W-:Y:S02]  /*121e0*/  HADD2.F32 R92, -RZ, R76.reuse.H0_H0 ;  /* 0x2000004cff5c7230 */ /* 0x100fe40000004100 */
[----:B------:R-:W-:Y:S02]  /*121f0*/  HADD2.F32 R76, -RZ, R76.H1_H1 ;  /* 0x3000004cff4c7230 */ /* 0x000fe40000004100 */
[----:B------:R-:W-:Y:S01]  /*12200*/  FFMA.FTZ R21, R86, R91, R21 ;  /* 0x0000005b56157223 */ /* 0x000fe20000010015 */
[----:B------:R-:W-:Y:S02]  /*12210*/  SHF.R.U32.HI R91, RZ, 0x10, R65 ;  /* 0x00000010ff5b7819 */ /* 0x000fe40000011641 */
[----:B------:R-:W-:Y:S02]  /*12220*/  SHF.R.U32.HI R86, RZ, 0x10, R61 ;  /* 0x00000010ff567819 */ /* 0x000fe4000001163d */
[----:B------:R-:W-:Y:S01]  /*12230*/  SHF.R.U64 R61, R64, 0x10, R65 ;  /* 0x00000010403d7819 */ /* 0x000fe20000001241 */
[----:B------:R-:W-:-:S02]  /*12240*/  HADD2.F32 R65, -RZ, R91.H0_H0 ;  /* 0x2000005bff417230 */ /* 0x000fc40000004100 */
[----:B------:R-:W-:Y:S02]  /*12250*/  HADD2.F32 R86, -RZ, R86.H0_H0 ;  /* 0x20000056ff567230 */ /* 0x000fe40000004100 */
[----:B------:R-:W-:Y:S02]  /*12260*/  HADD2.F32 R64, -RZ, R98.H0_H0 ;  /* 0x20000062ff407230 */ /* 0x000fe40000004100 */
[C---:B------:R-:W-:Y:S01]  /*12270*/  FMUL.FTZ R91, R77.reuse, R65 ;  /* 0x000000414d5b7220 */ /* 0x040fe20000410000 */
[----:B------:R-:W-:Y:S02]  /*12280*/  HADD2.F32 R61, -RZ, R61.H0_H0 ;  /* 0x2000003dff3d7230 */ /* 0x000fe40000004100 */
[-C--:B------:R-:W-:Y:S01]  /*12290*/  FMUL.FTZ R77, R77, R86.reuse ;  /* 0x000000564d4d7220 */ /* 0x080fe20000410000 */
[----:B------:R-:W-:-:S03]  /*122a0*/  FFMA.FTZ R91, R81, R86, -R91 ;  /* 0x00000056515b7223 */ /* 0x000fc6000001085b */
[----:B------:R-:W-:Y:S01]  /*122b0*/  FFMA.FTZ R65, R81, R65, R77 ;  /* 0x0000004151417223 */ /* 0x000fe2000001004d */
[----:B------:R-:W-:Y:S02]  /*122c0*/  HADD2.F32 R81, -RZ, R93.H1_H1 ;  /* 0x3000005dff517230 */ /* 0x000fe40000004100 */
[--C-:B------:R-:W-:Y:S02]  /*122d0*/  HADD2.F32 R77, -RZ, R80.reuse.H0_H0 ;  /* 0x20000050ff4d7230 */ /* 0x100fe40000004100 */
[----:B------:R-:W-:Y:S02]  /*122e0*/  HADD2.F32 R80, -RZ, R80.H1_H1 ;  /* 0x30000050ff507230 */ /* 0x000fe40000004100 */
[----:B------:R-:W-:Y:S01]  /*122f0*/  FMUL.FTZ R86, R92, R81 ;  /* 0x000000515c567220 */ /* 0x000fe20000410000 */
[----:B------:R-:W-:-:S03]  /*12300*/  F2FP.F16.F32.PACK_AB R65, R65, R21 ;  /* 0x000000154141723e */ /* 0x000fc600000000ff */
[CC--:B------:R-:W-:Y:S01]  /*12310*/  FFMA.FTZ R86, R77.reuse, R64.reuse, -R86 ;  /* 0x000000404d567223 */ /* 0x0c0fe20000010856 */
[----:B------:R-:W-:Y:S01]  /*12320*/  FMUL.FTZ R64, R92, R64 ;  /* 0x000000405c407220 */ /* 0x000fe20000410000 */
[--C-:B------:R-:W-:Y:S02]  /*12330*/  HADD2.F32 R92, -RZ, R78.reuse.H0_H0 ;  /* 0x2000004eff5c7230 */ /* 0x100fe40000004100 */
[----:B------:R-:W-:Y:S02]  /*12340*/  HADD2.F32 R78, -RZ, R78.H1_H1 ;  /* 0x3000004eff4e7230 */ /* 0x000fe40000004100 */
[----:B------:R-:W-:Y:S01]  /*12350*/  FFMA.FTZ R64, R77, R81, R64 ;  /* 0x000000514d407223 */ /* 0x000fe20000010040 */
[----:B------:R-:W-:Y:S02]  /*12360*/  HADD2.F32 R77, -RZ, R93.H0_H0 ;  /* 0x2000005dff4d7230 */ /* 0x000fe40000004100 */
[----:B------:R-:W-:Y:S02]  /*12370*/  HADD2.F32 R93, -RZ, R98.H1_H1 ;  /* 0x30000062ff5d7230 */ /* 0x000fe40000004100 */
[----:B------:R-:W-:-:S02]  /*12380*/  HADD2.F32 R98, -RZ, R82.H0_H0 ;  /* 0x20000052ff627230 */ /* 0x000fc40000004100 */
[C---:B------:R-:W-:Y:S01]  /*12390*/  FMUL.FTZ R81, R92.reuse, R77 ;  /* 0x0000004d5c517220 */ /* 0x040fe20000410000 */
[----:B------:R-:W-:Y:S02]  /*123a0*/  HADD2.F32 R82, -RZ, R82.H1_H1 ;  /* 0x30000052ff527230 */ /* 0x000fe40000004100 */
[-C--:B------:R-:W-:Y:S01]  /*123b0*/  FMUL.FTZ R92, R92, R93.reuse ;  /* 0x0000005d5c5c7220 */ /* 0x080fe20000410000 */
[C---:B------:R-:W-:Y:S01]  /*123c0*/  FFMA.FTZ R81, R98.reuse, R93, -R81 ;  /* 0x0000005d62517223 */ /* 0x040fe20000010851 */
[----:B------:R-:W-:Y:S02]  /*123d0*/  HADD2.F32 R93, -RZ, R83.H0_H0 ;  /* 0x20000053ff5d7230 */ /* 0x000fe40000004100 */
[----:B------:R-:W-:Y:S01]  /*123e0*/  FFMA.FTZ R77, R98, R77, R92 ;  /* 0x0000004d624d7223 */ /* 0x000fe2000001005c */
[----:B------:R-:W-:Y:S02]  /*123f0*/  HADD2.F32 R98, -RZ, R103.H0_H0 ;  /* 0x20000067ff627230 */ /* 0x000fe40000004100 */
[----:B------:R-:W-:-:S02]  /*12400*/  HADD2.F32 R103, -RZ, R79.H0_H0 ;  /* 0x2000004fff677230 */ /* 0x000fc40000004100 */
[----:B------:R-:W-:Y:S02]  /*12410*/  HADD2.F32 R79, -RZ, R79.H1_H1 ;  /* 0x3000004fff4f7230 */ /* 0x000fe40000004100 */
[----:B------:R-:W-:Y:S02]  /*12420*/  HADD2.F32 R83, -RZ, R83.H1_H1 ;  /* 0x30000053ff537230 */ /* 0x000fe40000004100 */
[C---:B------:R-:W-:Y:S01]  /*12430*/  FMUL.FTZ R92, R103.reuse, R98 ;  /* 0x00000062675c7220 */ /* 0x040fe20000410000 */
[----:B------:R-:W-:-:S03]  /*12440*/  FMUL.FTZ R103, R103, R104 ;  /* 0x0000006867677220 */ /* 0x000fc60000410000 */
[C---:B------:R-:W-:Y:S01]  /*12450*/  FFMA.FTZ R92, R93.reuse, R104, -R92 ;  /* 0x000000685d5c7223 */ /* 0x040fe2000001085c */
[----:B------:R-:W-:Y:S01]  /*12460*/  FFMA.FTZ R93, R93, R98, R103 ;  /* 0x000000625d5d7223 */ /* 0x000fe20000010067 */
[----:B------:R-:W-:Y:S02]  /*12470*/  SHF.R.U32.HI R98, RZ, 0x10, R63 ;  /* 0x00000010ff627819 */ /* 0x000fe4000001163f */
[--C-:B------:R-:W-:Y:S02]  /*12480*/  SHF.R.U64 R63, R66, 0x10, R67.reuse ;  /* 0x00000010423f7819 */ /* 0x100fe40000001243 */
[----:B------:R-:W-:Y:S01]  /*12490*/  SHF.R.U32.HI R66, RZ, 0x10, R67 ;  /* 0x00000010ff427819 */ /* 0x000fe20000011643 */
[----:B------:R-:W-:Y:S02]  /*124a0*/  HADD2.F32 R98, -RZ, R98.H0_H0 ;  /* 0x20000062ff627230 */ /* 0x000fe40000004100 */
[----:B------:R-:W-:Y:S02]  /*124b0*/  HADD2.F32 R63, -RZ, R63.H0_H0 ;  /* 0x2000003fff3f7230 */ /* 0x000fe40000004100 */
[----:B------:R-:W-:-:S05]  /*124c0*/  HADD2.F32 R66, -RZ, R66.H0_H0 ;  /* 0x20000042ff427230 */ /* 0x000fca0000004100 */
[C---:B------:R-:W-:Y:S01]  /*124d0*/  FMUL.FTZ R67, R79.reuse, R66 ;  /* 0x000000424f437220 */ /* 0x040fe20000410000 */
[----:B------:R-:W-:-:S03]  /*124e0*/  FMUL.FTZ R79, R79, R98 ;  /* 0x000000624f4f7220 */ /* 0x000fc60000410000 */
[C---:B------:R-:W-:Y:S01]  /*124f0*/  FFMA.FTZ R67, R83.reuse, R98, -R67 ;  /* 0x0000006253437223 */ /* 0x040fe20000010843 */
[----:B------:R-:W-:Y:S01]  /*12500*/  FFMA.FTZ R66, R83, R66, R79 ;  /* 0x0000004253427223 */ /* 0x000fe2000001004f */
[C---:B------:R-:W-:Y:S01]  /*12510*/  FMUL.FTZ R79, R76.reuse, R61 ;  /* 0x0000003d4c4f7220 */ /* 0x040fe20000410000 */
[----:B------:R-:W-:-:S03]  /*12520*/  FMUL.FTZ R76, R76, R60 ;  /* 0x0000003c4c4c7220 */ /* 0x000fc60000410000 */
[C---:B------:R-:W-:Y:S01]  /*12530*/  FFMA.FTZ R60, R80.reuse, R60, -R79 ;  /* 0x0000003c503c7223 */ /* 0x040fe2000001084f */
[----:B------:R-:W-:Y:S01]  /*12540*/  FFMA.FTZ R76, R80, R61, R76 ;  /* 0x0000003d504c7223 */ /* 0x000fe2000001004c */
[CC--:B------:R-:W-:Y:S01]  /*12550*/  FMUL.FTZ R61, R78.reuse, R63.reuse ;  /* 0x0000003f4e3d7220 */ /* 0x0c0fe20000410000 */
[----:B------:R-:W-:Y:S02]  /*12560*/  FMUL.FTZ R78, R78, R62 ;  /* 0x0000003e4e4e7220 */ /* 0x000fe40000410000 */
[----:B------:R-:W-:Y:S01]  /*12570*/  F2FP.F16.F32.PACK_AB R60, R60, R86 ;  /* 0x000000563c3c723e */ /* 0x000fe200000000ff */
        /* <DEDUP_REMOVED lines=8> */
[----:B------:R0:W-:Y:S04]  /*12600*/  STS.128 [R230], R60 ;  /* 0x0000003ce6007388 */ /* 0x0001e80000000c00 */
[----:B------:R0:W-:Y:S02]  /*12610*/  STS.128 [R20+0x14400], R64 ;  /* 0x0144004014007388 */ /* 0x0001e40000000c00 */
.L_x_2825:
[----:B------:R-:W-:Y:S05]  /*12620*/  BSYNC B2 ;  /* 0x0000000000027941 */ /* 0x000fea0003800000 */
.L_x_2824:
[----:B------:R-:W-:-:S13]  /*12630*/  ISETP.GE.AND P0, PT, R213, R3, PT ;  /* 0x00000003d500720c */ /* 0x000fda0003f06270 */
[----:B------:R-:W-:Y:S05]  /*12640*/  @P0 BRA `(.L_x_2823) ;  /* 0x0000000400840947 */ /* 0x000fea0003800000 */
[----:B0-----:R-:W4:Y:S04]  /*12650*/  LDL R20, [R1+0x64] ;  /* 0x0000640001147983 */ /* 0x001f280000100800 */
[----:B------:R-:W5:Y:S01]  /*12660*/  LDL R86, [R1+0xb4] ;  /* 0x0000b40001567983 */ /* 0x000f620000100800 */
[----:B------:R-:W-:Y:S01]  /*12670*/  HADD2.F32 R78, -RZ, R120.H1_H1 ;  /* 0x30000078ff4e7230 */ /* 0x000fe20000004100 */
[----:B---3--:R-:W-:Y:S02]  /*12680*/  SHF.R.U32.HI R79, RZ, 0x10, R57 ;  /* 0x00000010ff4f7819 */ /* 0x008fe40000011639 */
[----:B------:R-:W-:Y:S02]  /*12690*/  SHF.R.U64 R68, R68, 0x10, R69 ;  /* 0x0000001044447819 */ /* 0x000fe40000001245 */
        /* <DEDUP_REMOVED lines=8> */
[----:B----4-:R-:W-:-:S04]  /*12720*/  LEA.HI R20, R3, R20, RZ, 0x1d ;  /* 0x0000001403147211 */ /* 0x010fc800078fe8ff */
[----:B------:R-:W-:Y:S01]  /*12730*/  SHF.R.S32.HI R3, RZ, 0x1f, R20 ;  /* 0x0000001fff037819 */ /* 0x000fe20000011414 */
[----:B------:R-:W-:Y:S01]  /*12740*/  IMAD.SHL.U32 R21, R20, 0x8, RZ ;  /* 0x0000000814157824 */ /* 0x000fe200078e00ff */
[----:B-----5:R-:W0:Y:S02]  /*12750*/  LDS.128 R64, [R86] ;  /* 0x0000000056407984 */ /* 0x020e240000000c00 */
[----:B------:R-:W-:Y:S01]  /*12760*/  LEA.HI R3, R3, R20, RZ, 0x3 ;  /* 0x0000001403037211 */ /* 0x000fe200078f18ff */
[----:B------:R-:W-:Y:S01]  /*12770*/  HADD2.F32 R20, -RZ, R120.H0_H0 ;  /* 0x20000078ff147230 */ /* 0x000fe20000004100 */
[----:B------:R-:W-:Y:S02]  /*12780*/  LOP3.LUT R21, R21, 0x38, RZ, 0xc0, !PT ;  /* 0x0000003815157812 */ /* 0x000fe400078ec0ff */
[----:B------:R-:W-:Y:S02]  /*12790*/  SHF.L.U32 R3, R3, 0xa, RZ ;  /* 0x0000000a03037819 */ /* 0x000fe400000006ff */
[----:B------:R-:W-:-:S02]  /*127a0*/  LOP3.LUT R21, R21, 0x1c0, R121, 0xf8, !PT ;  /* 0x000001c015157812 */ /* 0x000fc400078ef879 */
[----:B------:R-:W-:Y:S02]  /*127b0*/  LOP3.LUT R3, R3, 0x7fffe000, RZ, 0xc0, !PT ;  /* 0x7fffe00003037812 */ /* 0x000fe400078ec0ff */
[----:B------:R-:W-:-:S04]  /*127c0*/  LOP3.LUT R21, R21, R228, RZ, 0x3c, !PT ;  /* 0x000000e415157212 */ /* 0x000fc800078e3cff */
[----:B------:R-:W-:-:S05]  /*127d0*/  IADD3 R3, R21, R3, R227 ;  /* 0x0000000315037210 */ /* 0x000fca0007ffe0e3 */
[----:B------:R-:W-:-:S05]  /*127e0*/  IMAD R3, R3, 0x2, R16 ;  /* 0x0000000203037824 */ /* 0x000fca00078e0210 */
[----:B------:R-:W1:Y:S01]  /*127f0*/  LDS.128 R60, [R3+0x14400] ;  /* 0x01440000033c7984 */ /* 0x000e620000000c00 */
[----:B0-----:R-:W-:Y:S02]  /*12800*/  HADD2.F32 R76, -RZ, R65.H0_H0 ;  /* 0x20000041ff4c7230 */ /* 0x001fe40000004100 */
[----:B-1----:R-:W-:Y:S02]  /*12810*/  HADD2.F32 R21, -RZ, R61.H0_H0 ;  /* 0x2000003dff157230 */ /* 0x002fe40000004100 */
[--C-:B------:R-:W-:Y:S02]  /*12820*/  HADD2.F32 R81, -RZ, R62.reuse.H0_H0 ;  /* 0x2000003eff517230 */ /* 0x100fe40000004100 */
[----:B------:R-:W-:Y:S02]  /*12830*/  HADD2.F32 R83, -RZ, R63.H0_H0 ;  /* 0x2000003fff537230 */ /* 0x000fe40000004100 */
[C---:B--2---:R-:W-:Y:S01]  /*12840*/  FMUL.FTZ R77, R21.reuse, R20 ;  /* 0x00000014154d7220 */ /* 0x044fe20000410000 */
        /* <DEDUP_REMOVED lines=8> */
[----:B------:R-:W-:-:S03]  /*128d0*/  HADD2.F32 R77, -RZ, R119.H1_H1 ;  /* 0x30000077ff4d7230 */ /* 0x000fc60000004100 */
[C---:B------:R-:W-:Y:S01]  /*128e0*/  FMUL.FTZ R65, R21.reuse, R20 ;  /* 0x0000001415417220 */ /* 0x040fe20000410000 */
[----:B------:R-:W-:-:S03]  /*128f0*/  FMUL.FTZ R21, R21, R79 ;  /* 0x0000004f15157220 */ /* 0x000fc60000410000 */
[C---:B------:R-:W-:Y:S01]  /*12900*/  FFMA.FTZ R79, R61.reuse, R79, -R65 ;  /* 0x0000004f3d4f7223 */ /* 0x040fe20000010841 */
[----:B------:R-:W-:Y:S01]  /*12910*/  FFMA.FTZ R61, R61, R20, R21 ;  /* 0x000000143d3d7223 */ /* 0x000fe20000010015 */
[----:B------:R-:W-:Y:S02]  /*12920*/  HADD2.F32 R20, -RZ, R119.H0_H0 ;  /* 0x20000077ff147230 */ /* 0x000fe40000004100 */
[----:B------:R-:W-:Y:S02]  /*12930*/  HADD2.F32 R21, -RZ, R60.H0_H0 ;  /* 0x2000003cff157230 */ /* 0x000fe40000004100 */
[----:B------:R-:W-:Y:S01]  /*12940*/  HADD2.F32 R65, -RZ, R64.H0_H0 ;  /* 0x20000040ff417230 */ /* 0x000fe20000004100 */
[----:B------:R-:W-:Y:S01]  /*12950*/  F2FP.F16.F32.PACK_AB R61, R61, R76 ;  /* 0x0000004c3d3d723e */ /* 0x000fe200000000ff */
[----:B------:R-:W-:Y:S02]  /*12960*/  HADD2.F32 R60, -RZ, R60.H1_H1 ;  /* 0x3000003cff3c7230 */ /* 0x000fe40000004100 */
[C---:B------:R-:W-:Y:S01]  /*12970*/  FMUL.FTZ R80, R21.reuse, R20 ;  /* 0x0000001415507220 */ /* 0x040fe20000410000 */
[----:B------:R-:W-:Y:S01]  /*12980*/  FMUL.FTZ R21, R21, R77 ;  /* 0x0000004d15157220 */ /* 0x000fe20000410000 */
[----:B------:R-:W-:-:S02]  /*12990*/  HADD2.F32 R64, -RZ, R64.H1_H1 ;  /* 0x30000040ff407230 */ /* 0x000fc40000004100 */
[C---:B------:R-:W-:Y:S01]  /*129a0*/  FFMA.FTZ R77, R65.reuse, R77, -R80 ;  /* 0x0000004d414d7223 */ /* 0x040fe20000010850 */
[----:B------:R-:W-:Y:S01]  /*129b0*/  FFMA.FTZ R65, R65, R20, R21 ;  /* 0x0000001441417223 */ /* 0x000fe20000010015 */
[--C-:B------:R-:W-:Y:S02]  /*129c0*/  HADD2.F32 R80, -RZ, R118.reuse.H0_H0 ;  /* 0x20000076ff507230 */ /* 0x100fe40000004100 */
[C---:B------:R-:W-:Y:S01]  /*129d0*/  FMUL.FTZ R57, R60.reuse, R68 ;  /* 0x000000443c397220 */ /* 0x040fe20000410000 */
[----:B------:R-:W-:Y:S02]  /*129e0*/  HADD2.F32 R21, -RZ, R118.H1_H1 ;  /* 0x30000076ff157230 */ /* 0x000fe40000004100 */
[----:B------:R-:W-:Y:S01]  /*129f0*/  FMUL.FTZ R60, R60, R56 ;  /* 0x000000383c3c7220 */ /* 0x000fe20000410000 */
[--C-:B------:R-:W-:Y:S02]  /*12a00*/  HADD2.F32 R20, -RZ, R66.reuse.H0_H0 ;  /* 0x20000042ff147230 */ /* 0x100fe40000004100 */
[C---:B------:R-:W-:Y:S01]  /*12a10*/  FMUL.FTZ R82, R81.reuse, R80 ;  /* 0x0000005051527220 */ /* 0x040fe20000410000 */
[----:B------:R-:W-:Y:S01]  /*12a20*/  FFMA.FTZ R56, R64, R56, -R57 ;  /* 0x0000003840387223 */ /* 0x000fe20000010839 */
[----:B------:R-:W-:Y:S01]  /*12a30*/  FMUL.FTZ R81, R81, R21 ;  /* 0x0000001551517220 */ /* 0x000fe20000410000 */
[----:B------:R-:W-:-:S02]  /*12a40*/  HADD2.F32 R66, -RZ, R66.H1_H1 ;  /* 0x30000042ff427230 */ /* 0x000fc40000004100 */
[C---:B------:R-:W-:Y:S01]  /*12a50*/  FFMA.FTZ R21, R20.reuse, R21, -R82 ;  /* 0x0000001514157223 */ /* 0x040fe20000010852 */
[--C-:B------:R-:W-:Y:S02]  /*12a60*/  HADD2.F32 R82, -RZ, R117.reuse.H0_H0 ;  /* 0x20000075ff527230 */ /* 0x100fe40000004100 */
[----:B------:R-:W-:Y:S01]  /*12a70*/  FFMA.FTZ R20, R20, R80, R81 ;  /* 0x0000005014147223 */ /* 0x000fe20000010051 */
[----:B------:R-:W-:Y:S02]  /*12a80*/  HADD2.F32 R80, -RZ, R117.H1_H1 ;  /* 0x30000075ff507230 */ /* 0x000fe40000004100 */
[----:B------:R-:W-:Y:S01]  /*12a90*/  FMUL.FTZ R57, R62, R70 ;  /* 0x000000463e397220 */ /* 0x000fe20000410000 */
[--C-:B------:R-:W-:Y:S02]  /*12aa0*/  HADD2.F32 R81, -RZ, R67.reuse.H0_H0 ;  /* 0x20000043ff517230 */ /* 0x100fe40000004100 */
[----:B------:R-:W-:Y:S01]  /*12ab0*/  FMUL.FTZ R85, R83, R82 ;  /* 0x0000005253557220 */ /* 0x000fe20000410000 */
[----:B------:R-:W-:-:S02]  /*12ac0*/  HADD2.F32 R67, -RZ, R67.H1_H1 ;  /* 0x30000043ff437230 */ /* 0x000fc40000004100 */
[----:B------:R-:W-:Y:S01]  /*12ad0*/  FMUL.FTZ R83, R83, R80 ;  /* 0x0000005053537220 */ /* 0x000fe20000410000 */
[----:B------:R-:W-:Y:S01]  /*12ae0*/  FMUL.FTZ R62, R62, R58 ;  /* 0x0000003a3e3e7220 */ /* 0x000fe20000410000 */
[C---:B------:R-:W-:Y:S01]  /*12af0*/  FFMA.FTZ R80, R81.reuse, R80, -R85 ;  /* 0x0000005051507223 */ /* 0x040fe20000010855 */
[----:B------:R-:W-:Y:S01]  /*12b00*/  SHF.R.U32.HI R85, RZ, 0x10, R59 ;  /* 0x00000010ff557819 */ /* 0x000fe2000001163b */
[----:B------:R-:W-:Y:S01]  /*12b10*/  FFMA.FTZ R81, R81, R82, R83 ;  /* 0x0000005251517223 */ /* 0x000fe20000010053 */
[----:B------:R-:W-:Y:S01]  /*12b20*/  SHF.R.U32.HI R82, RZ, 0x10, R71 ;  /* 0x00000010ff527819 */ /* 0x000fe20000011647 */
[----:B------:R-:W-:Y:S02]  /*12b30*/  HADD2.F32 R83, -RZ, R63.H1_H1 ;  /* 0x3000003fff537230 */ /* 0x000fe40000004100 */
[----:B------:R-:W-:Y:S01]  /*12b40*/  FFMA.FTZ R58, R66, R58, -R57 ;  /* 0x0000003a423a7223 */ /* 0x000fe20000010839 */
[----:B------:R-:W-:Y:S02]  /*12b50*/  HADD2.F32 R63, -RZ, R85.H0_H0 ;  /* 0x20000055ff3f7230 */ /* 0x000fe40000004100 */
[----:B------:R-:W-:Y:S01]  /*12b60*/  FFMA.FTZ R60, R64, R68, R60 ;  /* 0x00000044403c7223 */ /* 0x000fe2000001003c */
[----:B------:R-:W-:-:S02]  /*12b70*/  HADD2.F32 R82, -RZ, R82.H0_H0 ;  /* 0x20000052ff527230 */ /* 0x000fc40000004100 */
[----:B------:R-:W-:Y:S01]  /*12b80*/  FFMA.FTZ R62, R66, R70, R62 ;  /* 0x00000046423e7223 */ /* 0x000fe2000001003e */
[----:B------:R-:W-:Y:S02]  /*12b90*/  F2FP.F16.F32.PACK_AB R57, R79, R78 ;  /* 0x0000004e4f39723e */ /* 0x000fe400000000ff */
[----:B------:R-:W-:Y:S01]  /*12ba0*/  F2FP.F16.F32.PACK_AB R56, R56, R77 ;  /* 0x0000004d3838723e */ /* 0x000fe200000000ff */
[CC--:B------:R-:W-:Y:S01]  /*12bb0*/  FMUL.FTZ R85, R83.reuse, R82.reuse ;  /* 0x0000005253557220 */ /* 0x0c0fe20000410000 */
[----:B------:R-:W-:Y:S01]  /*12bc0*/  FMUL.FTZ R83, R83, R63 ;  /* 0x0000003f53537220 */ /* 0x000fe20000410000 */
[----:B------:R-:W-:Y:S02]  /*12bd0*/  F2FP.F16.F32.PACK_AB R58, R58, R21 ;  /* 0x000000153a3a723e */ /* 0x000fe400000000ff */
[C---:B------:R-:W-:Y:S01]  /*12be0*/  FFMA.FTZ R85, R67.reuse, R63, -R85 ;  /* 0x0000003f43557223 */ /* 0x040fe20000010855 */
[----:B------:R-:W-:Y:S01]  /*12bf0*/  FFMA.FTZ R63, R67, R82, R83 ;  /* 0x00000052433f7223 */ /* 0x000fe20000010053 */
[----:B------:R-:W-:-:S02]  /*12c00*/  F2FP.F16.F32.PACK_AB R60, R60, R65 ;  /* 0x000000413c3c723e */ /* 0x000fc400000000ff */
[----:B------:R-:W-:Y:S02]  /*12c10*/  F2FP.F16.F32.PACK_AB R62, R62, R20 ;  /* 0x000000143e3e723e */ /* 0x000fe400000000ff */
[----:B------:R-:W-:Y:S02]  /*12c20*/  F2FP.F16.F32.PACK_AB R59, R85, R80 ;  /* 0x00000050553b723e */ /* 0x000fe400000000ff */
[----:B------:R-:W-:-:S03]  /*12c30*/  F2FP.F16.F32.PACK_AB R63, R63, R81 ;  /* 0x000000513f3f723e */ /* 0x000fc600000000ff */
[----:B------:R1:W-:Y:S04]  /*12c40*/  STS.128 [R86], R56 ;  /* 0x0000003856007388 */ /* 0x0003e80000000c00 */
[----:B------:R1:W-:Y:S02]  /*12c50*/  STS.128 [R3+0x14400], R60 ;  /* 0x0144003c03007388 */ /* 0x0003e40000000c00 */
.L_x_2823:
[----:B------:R-:W-:Y:S05]  /*12c60*/  BSYNC B1 ;  /* 0x0000000000017941 */ /* 0x000fea0003800000 */
.L_x_2822:
[----:B-1----:R-:W-:Y:S01]  /*12c70*/  VIADD R3, R212, 0x20 ;  /* 0x00000020d4037836 */ /* 0x002fe20000000000 */
        /* <DEDUP_REMOVED lines=9> */
[----:B0-----:R-:W4:Y:S04]  /*12d10*/  LDL R20, [R1+0x60] ;  /* 0x0000600001147983 */ /* 0x001f280000100800 */
[----:B---3--:R-:W3:Y:S01]  /*12d20*/  LDL R79, [R1+0xb0] ;  /* 0x0000b000014f7983 */ /* 0x008ee20000100800 */
[--C-:B------:R-:W-:Y:S01]  /*12d30*/  HADD2.F32 R67, -RZ, R116.reuse.H1_H1 ;  /* 0x30000074ff437230 */ /* 0x100fe20000004100 */
[----:B------:R-:W-:Y:S01]  /*12d40*/  SHF.R.U64 R46, R46, 0x10, R47 ;  /* 0x000000102e2e7819 */ /* 0x000fe2000000122f */
[----:B------:R-:W-:-:S04]  /*12d50*/  HADD2.F32 R116, -RZ, R116.H0_H0 ;  /* 0x20000074ff747230 */ /* 0x000fc80000004100 */
[----:B------:R-:W-:Y:S01]  /*12d60*/  HADD2.F32 R46, -RZ, R46.H0_H0 ;  /* 0x2000002eff2e7230 */ /* 0x000fe20000004100 */
[----:B----4-:R-:W-:-:S04]  /*12d70*/  LEA.HI R21, R3, R20, RZ, 0x1d ;  /* 0x0000001403157211 */ /* 0x010fc800078fe8ff */
[----:B------:R-:W-:Y:S01]  /*12d80*/  SHF.R.S32.HI R56, RZ, 0x1f, R21 ;  /* 0x0000001fff387819 */ /* 0x000fe20000011415 */
[----:B------:R-:W-:-:S03]  /*12d90*/  IMAD.SHL.U32 R20, R21, 0x8, RZ ;  /* 0x0000000815147824 */ /* 0x000fc600078e00ff */
[----:B------:R-:W-:Y:S02]  /*12da0*/  LEA.HI R56, R56, R21, RZ, 0x3 ;  /* 0x0000001538387211 */ /* 0x000fe400078f18ff */
[----:B------:R-:W-:-:S03]  /*12db0*/  LOP3.LUT R20, R223, 0x38, R20, 0xf8, !PT ;  /* 0x00000038df147812 */ /* 0x000fc600078ef814 */
[----:B------:R-:W-:Y:S01]  /*12dc0*/  IMAD.SHL.U32 R21, R56, 0x400, RZ ;  /* 0x0000040038157824 */ /* 0x000fe200078e00ff */
[----:B------:R-:W-:Y:S01]  /*12dd0*/  LOP3.LUT R20, R20, R78, RZ, 0x3c, !PT ;  /* 0x0000004e14147212 */ /* 0x000fe200078e3cff */
[----:B---3--:R-:W0:Y:S03]  /*12de0*/  LDS.128 R56, [R79] ;  /* 0x000000004f387984 */ /* 0x008e260000000c00 */
[----:B------:R-:W-:-:S04]  /*12df0*/  LOP3.LUT R21, R21, 0x7fffe000, RZ, 0xc0, !PT ;  /* 0x7fffe00015157812 */ /* 0x000fc800078ec0ff */
[----:B------:R-:W-:Y:S02]  /*12e00*/  IADD3 R20, R20, R21, R226 ;  /* 0x0000001514147210 */ /* 0x000fe40007ffe0e2 */
[----:B------:R-:W-:Y:S02]  /*12e10*/  SHF.R.U64 R21, R44, 0x10, R45 ;  /* 0x000000102c157819 */ /* 0x000fe4000000122d */
[--C-:B------:R-:W-:Y:S01]  /*12e20*/  SHF.R.U64 R44, R52, 0x10, R53.reuse ;  /* 0x00000010342c7819 */ /* 0x100fe20000001235 */
[----:B------:R-:W-:Y:S01]  /*12e30*/  IMAD R20, R20, 0x2, R16 ;  /* 0x0000000214147824 */ /* 0x000fe200078e0210 */
[----:B------:R-:W-:Y:S01]  /*12e40*/  SHF.R.U32.HI R52, RZ, 0x10, R53 ;  /* 0x00000010ff347819 */ /* 0x000fe20000011635 */
[----:B------:R-:W-:Y:S01]  /*12e50*/  HADD2.F32 R21, -RZ, R21.H0_H0 ;  /* 0x20000015ff157230 */ /* 0x000fe20000004100 */
[----:B------:R-:W-:Y:S01]  /*12e60*/  SHF.R.U32.HI R53, RZ, 0x10, R47 ;  /* 0x00000010ff357819 */ /* 0x000fe2000001162f */
[----:B------:R-:W-:Y:S01]  /*12e70*/  HADD2.F32 R44, -RZ, R44.H0_H0 ;  /* 0x2000002cff2c7230 */ /* 0x000fe20000004100 */
[----:B------:R-:W1:Y:S01]  /*12e80*/  LDS.128 R60, [R20+0x14400] ;  /* 0x01440000143c7984 */ /* 0x000e620000000c00 */
[----:B------:R-:W-:Y:S01]  /*12e90*/  SHF.R.U32.HI R45, RZ, 0x10, R45 ;  /* 0x00000010ff2d7819 */ /* 0x000fe2000001162d */
[----:B------:R-:W-:Y:S01]  /*12ea0*/  HADD2.F32 R52, -RZ, R52.H0_H0 ;  /* 0x20000034ff347230 */ /* 0x000fe20000004100 */
[----:B------:R-:W-:-:S02]  /*12eb0*/  SHF.R.U64 R47, R54, 0x10, R55 ;  /* 0x00000010362f7819 */ /* 0x000fc40000001237 */
[----:B------:R-:W-:Y:S01]  /*12ec0*/  SHF.R.U32.HI R55, RZ, 0x10, R55 ;  /* 0x00000010ff377819 */ /* 0x000fe20000011637 */
[----:B------:R-:W-:Y:S02]  /*12ed0*/  HADD2.F32 R45, -RZ, R45.H0_H0 ;  /* 0x2000002dff2d7230 */ /* 0x000fe40000004100 */
[----:B------:R-:W-:Y:S02]  /*12ee0*/  HADD2.F32 R47, -RZ, R47.H0_H0 ;  /* 0x2000002fff2f7230 */ /* 0x000fe40000004100 */
[----:B------:R-:W-:Y:S02]  /*12ef0*/  HADD2.F32 R55, -RZ, R55.H0_H0 ;  /* 0x20000037ff377230 */ /* 0x000fe40000004100 */
[--C-:B0-----:R-:W-:Y:S02]  /*12f00*/  HADD2.F32 R54, -RZ, R57.reuse.H0_H0 ;  /* 0x20000039ff367230 */ /* 0x101fe40000004100 */
[----:B------:R-:W-:Y:S02]  /*12f10*/  HADD2.F32 R64, -RZ, R57.H1_H1 ;  /* 0x30000039ff407230 */ /* 0x000fe40000004100 */
[----:B------:R-:W-:-:S02]  /*12f20*/  HADD2.F32 R57, -RZ, R56.H0_H0 ;  /* 0x20000038ff397230 */ /* 0x000fc40000004100 */
[----:B------:R-:W-:Y:S02]  /*12f30*/  HADD2.F32 R65, -RZ, R58.H0_H0 ;  /* 0x2000003aff417230 */ /* 0x000fe40000004100 */
[--C-:B------:R-:W-:Y:S02]  /*12f40*/  HADD2.F32 R66, -RZ, R59.reuse.H0_H0 ;  /* 0x2000003bff427230 */ /* 0x100fe40000004100 */
[----:B------:R-:W-:Y:S02]  /*12f50*/  HADD2.F32 R59, -RZ, R59.H1_H1 ;  /* 0x3000003bff3b7230 */ /* 0x000fe40000004100 */
[----:B------:R-:W-:Y:S02]  /*12f60*/  HADD2.F32 R56, -RZ, R56.H1_H1 ;  /* 0x30000038ff387230 */ /* 0x000fe40000004100 */
[----:B------:R-:W-:Y:S02]  /*12f70*/  HADD2.F32 R58, -RZ, R58.H1_H1 ;  /* 0x3000003aff3a7230 */ /* 0x000fe40000004100 */
[----:B-1----:R-:W-:-:S02]  /*12f80*/  HADD2.F32 R68, -RZ, R61.H0_H0 ;  /* 0x2000003dff447230 */ /* 0x002fc40000004100 */
[----:B------:R-:W-:Y:S02]  /*12f90*/  HADD2.F32 R69, -RZ, R61.H1_H1 ;  /* 0x3000003dff457230 */ /* 0x000fe40000004100 */
[----:B------:R-:W-:Y:S02]  /*12fa0*/  HADD2.F32 R61, -RZ, R60.H0_H0 ;  /* 0x2000003cff3d7230 */ /* 0x000fe40000004100 */
[C---:B------:R-:W-:Y:S01]  /*12fb0*/  FMUL.FTZ R71, R68.reuse, R116 ;  /* 0x0000007444477220 */ /* 0x040fe20000410000 */
[----:B------:R-:W-:Y:S01]  /*12fc0*/  FMUL.FTZ R68, R68, R67 ;  /* 0x0000004344447220 */ /* 0x000fe20000410000 */
[C---:B--2---:R-:W-:Y:S01]  /*12fd0*/  FMUL.FTZ R77, R69.reuse, R52 ;  /* 0x00000034454d7220 */ /* 0x044fe20000410000 */
[----:B------:R-:W-:Y:S01]  /*12fe0*/  FMUL.FTZ R69, R69, R45 ;  /* 0x0000002d45457220 */ /* 0x000fe20000410000 */
[C---:B------:R-:W-:Y:S01]  /*12ff0*/  FFMA.FTZ R71, R54.reuse, R67, -R71 ;  /* 0x0000004336477223 */ /* 0x040fe20000010847 */
[----:B------:R-:W-:Y:S02]  /*13000*/  HADD2.F32 R67, -RZ, R113.H0_H0 ;  /* 0x20000071ff437230 */ /* 0x000fe40000004100 */
[----:B------:R-:W-:Y:S01]  /*13010*/  FFMA.FTZ R68, R54, R116, R68 ;  /* 0x0000007436447223 */ /* 0x000fe20000010044 */
[----:B------:R-:W-:-:S02]  /*13020*/  HADD2.F32 R54, -RZ, R115.H0_H0 ;  /* 0x20000073ff367230 */ /* 0x000fc40000004100 */
[C---:B------:R-:W-:Y:S01]  /*13030*/  FFMA.FTZ R45, R64.reuse, R45, -R77 ;  /* 0x0000002d402d7223 */ /* 0x040fe2000001084d */
[----:B------:R-:W-:Y:S02]  /*13040*/  HADD2.F32 R70, -RZ, R62.H0_H0 ;  /* 0x2000003eff467230 */ /* 0x000fe40000004100 */
[CC--:B------:R-:W-:Y:S01]  /*13050*/  FMUL.FTZ R77, R61.reuse, R67.reuse ;  /* 0x000000433d4d7220 */ /* 0x0c0fe20000410000 */
[----:B------:R-:W-:Y:S02]  /*13060*/  HADD2.F32 R113, -RZ, R113.H1_H1 ;  /* 0x30000071ff717230 */ /* 0x000fe40000004100 */
[----:B------:R-:W-:Y:S01]  /*13070*/  FMUL.FTZ R61, R61, R54 ;  /* 0x000000363d3d7220 */ /* 0x000fe20000410000 */
[----:B------:R-:W-:Y:S01]  /*13080*/  FFMA.FTZ R69, R64, R52, R69 ;  /* 0x0000003440457223 */ /* 0x000fe20000010045 */
[C---:B------:R-:W-:Y:S01]  /*13090*/  FFMA.FTZ R77, R57.reuse, R54, -R77 ;  /* 0x00000036394d7223 */ /* 0x040fe2000001084d */
[----:B------:R-:W-:Y:S02]  /*130a0*/  HADD2.F32 R54, -RZ, R114.H1_H1 ;  /* 0x30000072ff367230 */ /* 0x000fe40000004100 */
[----:B------:R-:W-:Y:S01]  /*130b0*/  FFMA.FTZ R52, R57, R67, R61 ;  /* 0x0000004339347223 */ /* 0x000fe2000001003d */
[C---:B------:R-:W-:Y:S01]  /*130c0*/  FMUL.FTZ R57, R70.reuse, R113 ;  /* 0x0000007146397220 */ /* 0x040fe20000410000 */
[--C-:B------:R-:W-:Y:S01]  /*130d0*/  HADD2.F32 R76, -RZ, R63.reuse.H0_H0 ;  /* 0x2000003fff4c7230 */ /* 0x100fe20000004100 */
[----:B------:R-:W-:Y:S01]  /*130e0*/  F2FP.F16.F32.PACK_AB R45, R45, R71 ;  /* 0x000000472d2d723e */ /* 0x000fe200000000ff */
[----:B------:R-:W-:Y:S01]  /*130f0*/  FMUL.FTZ R70, R70, R54 ;  /* 0x0000003646467220 */ /* 0x000fe20000410000 */
[----:B------:R-:W-:-:S02]  /*13100*/  HADD2.F32 R63, -RZ, R63.H1_H1 ;  /* 0x3000003fff3f7230 */ /* 0x000fc40000004100 */
[C---:B------:R-:W-:Y:S01]  /*13110*/  FFMA.FTZ R54, R65.reuse, R54, -R57 ;  /* 0x0000003641367223 */ /* 0x040fe20000010839 */
[----:B------:R-:W-:Y:S02]  /*13120*/  HADD2.F32 R57, -RZ, R53.H0_H0 ;  /* 0x20000035ff397230 */ /* 0x000fe40000004100 */
[----:B------:R-:W-:Y:S01]  /*13130*/  FFMA.FTZ R70, R65, R113, R70 ;  /* 0x0000007141467223 */ /* 0x000fe20000010046 */
[----:B------:R-:W-:Y:S02]  /*13140*/  HADD2.F32 R60, -RZ, R60.H1_H1 ;  /* 0x3000003cff3c7230 */ /* 0x000fe40000004100 */
[C---:B------:R-:W-:Y:S01]  /*13150*/  FMUL.FTZ R61, R63.reuse, R55 ;  /* 0x000000373f3d7220 */ /* 0x040fe20000410000 */
[----:B------:R-:W-:Y:S02]  /*13160*/  HADD2.F32 R62, -RZ, R62.H1_H1 ;  /* 0x3000003eff3e7230 */ /* 0x000fe40000004100 */
[----:B------:R-:W-:Y:S01]  /*13170*/  FMUL.FTZ R63, R63, R57 ;  /* 0x000000393f3f7220 */ /* 0x000fe20000410000 */
[----:B------:R-:W-:-:S02]  /*13180*/  HADD2.F32 R114, -RZ, R114.H0_H0 ;  /* 0x20000072ff727230 */ /* 0x000fc40000004100 */
[C---:B------:R-:W-:Y:S01]  /*13190*/  FFMA.FTZ R61, R59.reuse, R57, -R61 ;  /* 0x000000393b3d7223 */ /* 0x040fe2000001083d */
[----:B------:R-:W-:Y:S02]  /*131a0*/  HADD2.F32 R115, -RZ, R115.H1_H1 ;  /* 0x30000073ff737230 */ /* 0x000fe40000004100 */
[----:B------:R-:W-:Y:S01]  /*131b0*/  FFMA.FTZ R55, R59, R55, R63 ;  /* 0x000000373b377223 */ /* 0x000fe2000001003f */
[----:B------:R-:W-:Y:S01]  /*131c0*/  FMUL.FTZ R59, R60, R44 ;  /* 0x0000002c3c3b7220 */ /* 0x000fe20000410000 */
[----:B------:R-:W-:Y:S01]  /*131d0*/  FMUL.FTZ R53, R76, R114 ;  /* 0x000000724c357220 */ /* 0x000fe20000410000 */
[----:B------:R-:W-:Y:S01]  /*131e0*/  FMUL.FTZ R57, R62, R47 ;  /* 0x0000002f3e397220 */ /* 0x000fe20000410000 */
[----:B------:R-:W-:Y:S01]  /*131f0*/  FMUL.FTZ R76, R76, R115 ;  /* 0x000000734c4c7220 */ /* 0x000fe20000410000 */
[----:B------:R-:W-:Y:S01]  /*13200*/  FMUL.FTZ R60, R60, R21 ;  /* 0x000000153c3c7220 */ /* 0x000fe20000410000 */
[-C--:B------:R-:W-:Y:S01]  /*13210*/  FMUL.FTZ R62, R62, R46.reuse ;  /* 0x0000002e3e3e7220 */ /* 0x080fe20000410000 */
[----:B------:R-:W-:Y:S01]  /*13220*/  FFMA.FTZ R53, R66, R115, -R53 ;  /* 0x0000007342357223 */ /* 0x000fe20000010835 */
        /* <DEDUP_REMOVED lines=14> */
.L_x_2829:
[----:B------:R-:W-:Y:S05]  /*13310*/  BSYNC B2 ;  /* 0x0000000000027941 */ /* 0x000fea0003800000 */
.L_x_2828:
[----:B------:R-:W-:Y:S05]  /*13320*/  @P1 BRA `(.L_x_2827) ;  /* 0x0000000400801947 */ /* 0x000fea0003800000 */
[----:B01----:R-:W4:Y:S04]  /*13330*/  LDL R20, [R1+0x64] ;  /* 0x0000640001147983 */ /* 0x003f280000100800 */
[----:B------:R-:W5:Y:S01]  /*13340*/  LDL R65, [R1+0xac] ;  /* 0x0000ac0001417983 */ /* 0x000f620000100800 */
[--C-:B------:R-:W-:Y:S01]  /*13350*/  SHF.R.U64 R21, R48, 0x10, R49.reuse ;  /* 0x0000001030157819 */ /* 0x100fe20000001231 */
[----:B------:R-:W-:Y:S01]  /*13360*/  HADD2.F32 R60, -RZ, R109.H1_H1 ;  /* 0x3000006dff3c7230 */ /* 0x000fe20000004100 */
[----:B------:R-:W-:Y:S01]  /*13370*/  SHF.R.U32.HI R48, RZ, 0x10, R49 ;  /* 0x00000010ff307819 */ /* 0x000fe20000011631 */
[----:B------:R-:W-:Y:S02]  /*13380*/  HADD2.F32 R58, -RZ, R111.H1_H1 ;  /* 0x3000006fff3a7230 */ /* 0x000fe40000004100 */
[----:B------:R-:W-:-:S02]  /*13390*/  HADD2.F32 R109, -RZ, R109.H0_H0 ;  /* 0x2000006dff6d7230 */ /* 0x000fc40000004100 */
[----:B------:R-:W-:Y:S02]  /*133a0*/  HADD2.F32 R48, -RZ, R48.H0_H0 ;  /* 0x20000030ff307230 */ /* 0x000fe40000004100 */
[----:B------:R-:W-:Y:S02]  /*133b0*/  HADD2.F32 R111, -RZ, R111.H0_H0 ;  /* 0x2000006fff6f7230 */ /* 0x000fe40000004100 */
[----:B------:R-:W-:Y:S01]  /*133c0*/  HADD2.F32 R21, -RZ, R21.H0_H0 ;  /* 0x20000015ff157230 */ /* 0x000fe20000004100 */
[----:B----4-:R-:W-:-:S04]  /*133d0*/  LEA.HI R3, R3, R20, RZ, 0x1d ;  /* 0x0000001403037211 */ /* 0x010fc800078fe8ff */
[----:B------:R-:W-:Y:S02]  /*133e0*/  SHF.R.S32.HI R44, RZ, 0x1f, R3 ;  /* 0x0000001fff2c7819 */ /* 0x000fe40000011403 */
[----:B------:R-:W-:Y:S02]  /*133f0*/  SHF.L.U32 R20, R3, 0x3, RZ ;  /* 0x0000000303147819 */ /* 0x000fe400000006ff */
[----:B------:R-:W-:Y:S02]  /*13400*/  LEA.HI R44, R44, R3, RZ, 0x3 ;  /* 0x000000032c2c7211 */ /* 0x000fe400078f18ff */
[----:B------:R-:W-:-:S03]  /*13410*/  LOP3.LUT R3, R223, 0x38, R20, 0xf8, !PT ;  /* 0x00000038df037812 */ /* 0x000fc600078ef814 */
[----:B------:R-:W-:Y:S01]  /*13420*/  IMAD.SHL.U32 R20, R44, 0x400, RZ ;  /* 0x000004002c147824 */ /* 0x000fe200078e00ff */
[----:B------:R-:W-:Y:S01]  /*13430*/  LOP3.LUT R3, R3, R78, RZ, 0x3c, !PT ;  /* 0x0000004e03037212 */ /* 0x000fe200078e3cff */
[----:B-----5:R-:W0:Y:S03]  /*13440*/  LDS.128 R44, [R65] ;  /* 0x00000000412c7984 */ /* 0x020e260000000c00 */
[----:B------:R-:W-:-:S04]  /*13450*/  LOP3.LUT R20, R20, 0x7fffe000, RZ, 0xc0, !PT ;  /* 0x7fffe00014147812 */ /* 0x000fc800078ec0ff */
[----:B------:R-:W-:Y:S02]  /*13460*/  IADD3 R3, R3, R20, R226 ;  /* 0x0000001403037210 */ /* 0x000fe40007ffe0e2 */
[--C-:B------:R-:W-:Y:S02]  /*13470*/  SHF.R.U64 R20, R40, 0x10, R41.reuse ;  /* 0x0000001028147819 */ /* 0x100fe40000001229 */
[----:B------:R-:W-:Y:S01]  /*13480*/  SHF.R.U32.HI R40, RZ, 0x10, R41 ;  /* 0x00000010ff287819 */ /* 0x000fe20000011629 */
[----:B------:R-:W-:Y:S01]  /*13490*/  IMAD R3, R3, 0x2, R16 ;  /* 0x0000000203037824 */ /* 0x000fe200078e0210 */
[----:B------:R-:W-:Y:S01]  /*134a0*/  SHF.R.U64 R41, R42, 0x10, R43 ;  /* 0x000000102a297819 */ /* 0x000fe2000000122b */
[----:B------:R-:W-:Y:S01]  /*134b0*/  HADD2.F32 R20, -RZ, R20.H0_H0 ;  /* 0x20000014ff147230 */ /* 0x000fe20000004100 */
[--C-:B------:R-:W-:Y:S01]  /*134c0*/  SHF.R.U64 R42, R50, 0x10, R51.reuse ;  /* 0x00000010322a7819 */ /* 0x100fe20000001233 */
[----:B------:R-:W-:Y:S01]  /*134d0*/  HADD2.F32 R40, -RZ, R40.H0_H0 ;  /* 0x20000028ff287230 */ /* 0x000fe20000004100 */
[----:B------:R-:W1:Y:S01]  /*134e0*/  LDS.128 R52, [R3+0x14400] ;  /* 0x0144000003347984 */ /* 0x000e620000000c00 */
[----:B------:R-:W-:Y:S01]  /*134f0*/  SHF.R.U32.HI R50, RZ, 0x10, R51 ;  /* 0x00000010ff327819 */ /* 0x000fe20000011633 */
[----:B------:R-:W-:Y:S01]  /*13500*/  HADD2.F32 R41, -RZ, R41.H0_H0 ;  /* 0x20000029ff297230 */ /* 0x000fe20000004100 */
[----:B------:R-:W-:Y:S01]  /*13510*/  SHF.R.U32.HI R43, RZ, 0x10, R43 ;  /* 0x00000010ff2b7819 */ /* 0x000fe2000001162b */
[----:B------:R-:W-:-:S02]  /*13520*/  HADD2.F32 R42, -RZ, R42.H0_H0 ;  /* 0x2000002aff2a7230 */ /* 0x000fc40000004100 */
[----:B------:R-:W-:Y:S02]  /*13530*/  HADD2.F32 R50, -RZ, R50.H0_H0 ;  /* 0x20000032ff327230 */ /* 0x000fe40000004100 */
[--C-:B0-----:R-:W-:Y:S02]  /*13540*/  HADD2.F32 R49, -RZ, R45.reuse.H0_H0 ;  /* 0x2000002dff317230 */ /* 0x101fe40000004100 */
[----:B------:R-:W-:Y:S02]  /*13550*/  HADD2.F32 R51, -RZ, R45.H1_H1 ;  /* 0x3000002dff337230 */ /* 0x000fe40000004100 */
[----:B------:R-:W-:Y:S02]  /*13560*/  HADD2.F32 R45, -RZ, R44.H0_H0 ;  /* 0x2000002cff2d7230 */ /* 0x000fe40000004100 */
[----:B------:R-:W-:Y:S02]  /*13570*/  HADD2.F32 R56, -RZ, R46.H0_H0 ;  /* 0x2000002eff387230 */ /* 0x000fe40000004100 */
[----:B------:R-:W-:-:S02]  /*13580*/  HADD2.F32 R57, -RZ, R47.H0_H0 ;  /* 0x2000002fff397230 */ /* 0x000fc40000004100 */
[----:B------:R-:W-:Y:S02]  /*13590*/  HADD2.F32 R47, -RZ, R47.H1_H1 ;  /* 0x3000002fff2f7230 */ /* 0x000fe40000004100 */
[----:B------:R-:W-:Y:S02]  /*135a0*/  HADD2.F32 R44, -RZ, R44.H1_H1 ;  /* 0x3000002cff2c7230 */ /* 0x000fe40000004100 */
[----:B------:R-:W-:Y:S02]  /*135b0*/  HADD2.F32 R46, -RZ, R46.H1_H1 ;  /* 0x3000002eff2e7230 */ /* 0x000fe40000004100 */
[--C-:B-1----:R-:W-:Y:S02]  /*135c0*/  HADD2.F32 R59, -RZ, R53.reuse.H0_H0 ;  /* 0x20000035ff3b7230 */ /* 0x102fe40000004100 */
[----:B------:R-:W-:Y:S02]  /*135d0*/  HADD2.F32 R61, -RZ, R53.H1_H1 ;  /* 0x30000035ff3d7230 */ /* 0x000fe40000004100 */
[----:B------:R-:W-:-:S02]  /*135e0*/  HADD2.F32 R53, -RZ, R52.H0_H0 ;  /* 0x20000034ff357230 */ /* 0x000fc40000004100 */
[C---:B------:R-:W-:Y:S01]  /*135f0*/  FMUL.FTZ R63, R59.reuse, R60 ;  /* 0x0000003c3b3f7220 */ /* 0x040fe20000410000 */
[-C--:B------:R-:W-:Y:S01]  /*13600*/  FMUL.FTZ R59, R59, R58.reuse ;  /* 0x0000003a3b3b7220 */ /* 0x080fe20000410000 */
[----:B------:R-:W-:Y:S02]  /*13610*/  HADD2.F32 R62, -RZ, R54.H0_H0 ;  /* 0x20000036ff3e7230 */ /* 0x000fe40000004100 */
[----:B------:R-:W-:Y:S01]  /*13620*/  FFMA.FTZ R63, R49, R58, -R63 ;  /* 0x0000003a313f7223 */ /* 0x000fe2000001083f */
[C---:B------:R-:W-:Y:S01]  /*13630*/  FMUL.FTZ R58, R61.reuse, R48 ;  /* 0x000000303d3a7220 */ /* 0x040fe20000410000 */
[----:B------:R-:W-:Y:S01]  /*13640*/  FMUL.FTZ R61, R61, R40 ;  /* 0x000000283d3d7220 */ /* 0x000fe20000410000 */
[----:B------:R-:W-:Y:S01]  /*13650*/  FFMA.FTZ R59, R49, R60, R59 ;  /* 0x0000003c313b7223 */ /* 0x000fe2000001003b */
[----:B------:R-:W-:Y:S02]  /*13660*/  HADD2.F32 R49, -RZ, R110.H0_H0 ;  /* 0x2000006eff317230 */ /* 0x000fe40000004100 */
[----:B------:R-:W-:Y:S01]  /*13670*/  FFMA.FTZ R58, R51, R40, -R58 ;  /* 0x00000028333a7223 */ /* 0x000fe2000001083a */
[C---:B------:R-:W-:Y:S01]  /*13680*/  FMUL.FTZ R40, R53.reuse, R109 ;  /* 0x0000006d35287220 */ /* 0x040fe20000410000 */
[----:B------:R-:W-:Y:S01]  /*13690*/  FMUL.FTZ R53, R53, R111 ;  /* 0x0000006f35357220 */ /* 0x000fe20000410000 */
[----:B------:R-:W-:Y:S01]  /*136a0*/  FFMA.FTZ R61, R51, R48, R61 ;  /* 0x00000030333d7223 */ /* 0x000fe2000001003d */
[----:B------:R-:W-:-:S02]  /*136b0*/  HADD2.F32 R48, -RZ, R112.H0_H0 ;  /* 0x20000070ff307230 */ /* 0x000fc40000004100 */
[C---:B------:R-:W-:Y:S01]  /*136c0*/  FFMA.FTZ R40, R45.reuse, R111, -R40 ;  /* 0x0000006f2d287223 */ /* 0x040fe20000010828 */
[----:B------:R-:W-:Y:S01]  /*136d0*/  FFMA.FTZ R53, R45, R109, R53 ;  /* 0x0000006d2d357223 */ /* 0x000fe20000010035 */
[CC--:B------:R-:W-:Y:S01]  /*136e0*/  FMUL.FTZ R45, R62.reuse, R49.reuse ;  /* 0x000000313e2d7220 */ /* 0x0c0fe20000410000 */
[--C-:B------:R-:W-:Y:S02]  /*136f0*/  HADD2.F32 R64, -RZ, R55.reuse.H0_H0 ;  /* 0x20000037ff407230 */ /* 0x100fe40000004100 */
[-C--:B------:R-:W-:Y:S01]  /*13700*/  FMUL.FTZ R62, R62, R48.reuse ;  /* 0x000000303e3e7220 */ /* 0x080fe20000410000 */
[----:B------:R-:W-:Y:S02]  /*13710*/  HADD2.F32 R55, -RZ, R55.H1_H1 ;  /* 0x30000037ff377230 */ /* 0x000fe40000004100 */
[C---:B------:R-:W-:Y:S01]  /*13720*/  FFMA.FTZ R48, R56.reuse, R48, -R45 ;  /* 0x0000003038307223 */ /* 0x040fe2000001082d */
[----:B------:R-:W-:Y:S02]  /*13730*/  HADD2.F32 R45, -RZ, R43.H0_H0 ;  /* 0x2000002bff2d7230 */ /* 0x000fe40000004100 */
[----:B------:R-:W-:Y:S01]  /*13740*/  FFMA.FTZ R62, R56, R49, R62 ;  /* 0x00000031383e7223 */ /* 0x000fe2000001003e */
[----:B------:R-:W-:-:S02]  /*13750*/  HADD2.F32 R52, -RZ, R52.H1_H1 ;  /* 0x30000034ff347230 */ /* 0x000fc40000004100 */
[CC--:B------:R-:W-:Y:S01]  /*13760*/  FMUL.FTZ R49, R55.reuse, R50.reuse ;  /* 0x0000003237317220 */ /* 0x0c0fe20000410000 */
[----:B------:R-:W-:Y:S02]  /*13770*/  HADD2.F32 R54, -RZ, R54.H1_H1 ;  /* 0x30000036ff367230 */ /* 0x000fe40000004100 */
[-C--:B------:R-:W-:Y:S01]  /*13780*/  FMUL.FTZ R55, R55, R45.reuse ;  /* 0x0000002d37377220 */ /* 0x080fe20000410000 */
[----:B------:R-:W-:Y:S02]  /*13790*/  HADD2.F32 R110, -RZ, R110.H1_H1 ;  /* 0x3000006eff6e7230 */ /* 0x000fe40000004100 */
[C---:B------:R-:W-:Y:S01]  /*137a0*/  FFMA.FTZ R49, R47.reuse, R45, -R49 ;  /* 0x0000002d2f317223 */ /* 0x040fe20000010831 */
[----:B------:R-:W-:Y:S02]  /*137b0*/  HADD2.F32 R112, -RZ, R112.H1_H1 ;  /* 0x30000070ff707230 */ /* 0x000fe40000004100 */
[----:B------:R-:W-:Y:S01]  /*137c0*/  FFMA.FTZ R47, R47, R50, R55 ;  /* 0x000000322f2f7223 */ /* 0x000fe20000010037 */
[C---:B------:R-:W-:Y:S01]  /*137d0*/  FMUL.FTZ R50, R52.reuse, R21 ;  /* 0x0000001534327220 */ /* 0x040fe20000410000 */
[----:B------:R-:W-:Y:S01]  /*137e0*/  FMUL.FTZ R52, R52, R20 ;  /* 0x0000001434347220 */ /* 0x000fe20000410000 */
[----:B------:R-:W-:Y:S01]  /*137f0*/  FMUL.FTZ R43, R64, R110 ;  /* 0x0000006e402b7220 */ /* 0x000fe20000410000 */
[----:B------:R-:W-:Y:S01]  /*13800*/  FMUL.FTZ R45, R54, R42 ;  /* 0x0000002a362d7220 */ /* 0x000fe20000410000 */
[----:B------:R-:W-:Y:S01]  /*13810*/  FMUL.FTZ R64, R64, R112 ;  /* 0x0000007040407220 */ /* 0x000fe20000410000 */
[----:B------:R-:W-:Y:S01]  /*13820*/  FMUL.FTZ R54, R54, R41 ;  /* 0x0000002936367220 */ /* 0x000fe20000410000 */
[C---:B------:R-:W-:Y:S01]  /*13830*/  FFMA.FTZ R20, R44.reuse, R20, -R50 ;  /* 0x000000142c147223 */ /* 0x040fe20000010832 */
[----:B------:R-:W-:Y:S01]  /*13840*/  FFMA.FTZ R44, R44, R21, R52 ;  /* 0x000000152c2c7223 */ /* 0x000fe20000010034 */
[C---:B------:R-:W-:Y:S01]  /*13850*/  FFMA.FTZ R43, R57.reuse, R112, -R43 ;  /* 0x00000070392b7223 */ /* 0x040fe2000001082b */
[C---:B------:R-:W-:Y:S01]  /*13860*/  FFMA.FTZ R21, R46.reuse, R41, -R45 ;  /* 0x000000292e157223 */ /* 0x040fe2000001082d */
        /* <DEDUP_REMOVED lines=12> */
.L_x_2827:
[----:B------:R-:W-:Y:S05]  /*13930*/  BSYNC B1 ;  /* 0x0000000000017941 */ /* 0x000fea0003800000 */
.L_x_2826:
[----:B----4-:R-:W-:Y:S01]  /*13940*/  VIADD R3, R212, 0x40 ;  /* 0x00000040d4037836 */ /* 0x010fe20000000000 */
[----:B------:R-:W-:Y:S04]  /*13950*/  BSSY B1, `(.L_x_2830) ;  /* 0x00000d6000017945 */ /* 0x000fe80003800000 */
[----:B------:R-:W-:-:S13]  /*13960*/  ISETP.GE.AND P0, PT, R3, R0, PT ;  /* 0x000000000300720c */ /* 0x000fda0003f06270 */
[----:B------:R-:W-:Y:S05]  /*13970*/  @P0 BRA `(.L_x_2831) ;  /* 0x0000000c004c0947 */ /* 0x000fea0003800000 */
[----:B------:R-:W4:Y:S01]  /*13980*/  LDC R3, c[0x0][0x3f4] ;  /* 0x0000fd00ff037b82 */ /* 0x000f220000000800 */
[----:B------:R-:W-:Y:S01]  /*13990*/  BSSY B2, `(.L_x_2832) ;  /* 0x0000065000027945 */ /* 0x000fe20003800000 */
[----:B0-----:R-:W-:Y:S02]  /*139a0*/  SHF.R.U32.HI R62, RZ, 0x3, R222 ;  /* 0x00000003ff3e7819 */ /* 0x001fe400000116de */
[-C--:B----4-:R-:W-:Y:S02]  /*139b0*/  ISETP.GE.AND P0, PT, R18, R3.reuse, PT ;  /* 0x000000031200720c */ /* 0x090fe40003f06270 */
[----:B------:R-:W-:-:S11]  /*139c0*/  ISETP.GE.AND P1, PT, R213, R3, PT ;  /* 0x00000003d500720c */ /* 0x000fd60003f26270 */
[----:B------:R-:W-:Y:S05]  /*139d0*/  @P0 BRA `(.L_x_2833) ;  /* 0x0000000400800947 */ /* 0x000fea0003800000 */
[----:B-1----:R-:W4:Y:S04]  /*139e0*/  LDL R20, [R1+0x60] ;  /* 0x0000600001147983 */ /* 0x002f280000100800 */
[----:B------:R-:W5:Y:S01]  /*139f0*/  LDL R63, [R1+0xa8] ;  /* 0x0000a800013f7983 */ /* 0x000f620000100800 */
[----:B------:R-:W-:Y:S01]  /*13a00*/  HADD2.F32 R53, -RZ, R105.H1_H1 ;  /* 0x30000069ff357230 */ /* 0x000fe20000004100 */
[----:B------:R-:W-:Y:S01]  /*13a10*/  SHF.R.U64 R30, R30, 0x10, R31 ;  /* 0x000000101e1e7819 */ /* 0x000fe2000000121f */
[--C-:B------:R-:W-:Y:S02]  /*13a20*/  HADD2.F32 R51, -RZ, R107.reuse.H1_H1 ;  /* 0x3000006bff337230 */ /* 0x100fe40000004100 */
[----:B------:R-:W-:Y:S01]  /*13a30*/  HADD2.F32 R58, -RZ, R107.H0_H0 ;  /* 0x2000006bff3a7230 */ /* 0x000fe20000004100 */
[----:B----4-:R-:W-:-:S04]  /*13a40*/  LEA.HI R20, R3, R20, RZ, 0x1d ;  /* 0x0000001403147211 */ /* 0x010fc800078fe8ff */
[----:B------:R-:W-:Y:S01]  /*13a50*/  SHF.R.S32.HI R41, RZ, 0x1f, R20 ;  /* 0x0000001fff297819 */ /* 0x000fe20000011414 */
[----:B------:R-:W-:-:S03]  /*13a60*/  IMAD.SHL.U32 R21, R20, 0x8, RZ ;  /* 0x0000000814157824 */ /* 0x000fc600078e00ff */
[----:B------:R-:W-:Y:S02]  /*13a70*/  LEA.HI R41, R41, R20, RZ, 0x3 ;  /* 0x0000001429297211 */ /* 0x000fe400078f18ff */
[----:B------:R-:W-:-:S03]  /*13a80*/  LOP3.LUT R20, R222, 0x38, R21, 0xf8, !PT ;  /* 0x00000038de147812 */ /* 0x000fc600078ef815 */
[----:B------:R-:W-:Y:S01]  /*13a90*/  IMAD.SHL.U32 R41, R41, 0x400, RZ ;  /* 0x0000040029297824 */ /* 0x000fe200078e00ff */
[----:B------:R-:W-:-:S04]  /*13aa0*/  LOP3.LUT R20, R20, R62, RZ, 0x3c, !PT ;  /* 0x0000003e14147212 */ /* 0x000fc800078e3cff */
[----:B------:R-:W-:Y:S02]  /*13ab0*/  LOP3.LUT R21, R41, 0x7fffe000, RZ, 0xc0, !PT ;  /* 0x7fffe00029157812 */ /* 0x000fe400078ec0ff */
[----:B-----5:R-:W0:Y:S02]  /*13ac0*/  LDS.128 R40, [R63] ;  /* 0x000000003f287984 */ /* 0x020e240000000c00 */
[----:B------:R-:W-:-:S04]  /*13ad0*/  IADD3 R21, R20, R21, R225 ;  /* 0x0000001514157210 */ /* 0x000fc80007ffe0e1 */
[----:B------:R-:W-:Y:S02]  /*13ae0*/  LEA R20, R21, R16, 0x1 ;  /* 0x0000001015147211 */ /* 0x000fe400078e08ff */
[----:B------:R-:W-:Y:S02]  /*13af0*/  SHF.R.U64 R21, R28, 0x10, R29 ;  /* 0x000000101c157819 */ /* 0x000fe4000000121d */
[--C-:B------:R-:W-:Y:S01]  /*13b00*/  SHF.R.U64 R28, R36, 0x10, R37.reuse ;  /* 0x00000010241c7819 */ /* 0x100fe20000001225 */
[----:B------:R-:W1:Y:S01]  /*13b10*/  LDS.128 R44, [R20+0x14400] ;  /* 0x01440000142c7984 */ /* 0x000e620000000c00 */
[----:B------:R-:W-:Y:S01]  /*13b20*/  SHF.R.U32.HI R36, RZ, 0x10, R37 ;  /* 0x00000010ff247819 */ /* 0x000fe20000011625 */
[----:B------:R-:W-:Y:S01]  /*13b30*/  HADD2.F32 R21, -RZ, R21.H0_H0 ;  /* 0x20000015ff157230 */ /* 0x000fe20000004100 */
[----:B------:R-:W-:Y:S02]  /*13b40*/  SHF.R.U32.HI R29, RZ, 0x10, R29 ;  /* 0x00000010ff1d7819 */ /* 0x000fe4000001161d */
[----:B------:R-:W-:Y:S01]  /*13b50*/  SHF.R.U32.HI R37, RZ, 0x10, R31 ;  /* 0x00000010ff257819 */ /* 0x000fe2000001161f */
[----:B------:R-:W-:Y:S01]  /*13b60*/  HADD2.F32 R59, -RZ, R36.H0_H0 ;  /* 0x20000024ff3b7230 */ /* 0x000fe20000004100 */
[--C-:B------:R-:W-:Y:S01]  /*13b70*/  SHF.R.U64 R31, R38, 0x10, R39.reuse ;  /* 0x00000010261f7819 */ /* 0x100fe20000001227 */
[----:B------:R-:W-:Y:S01]  /*13b80*/  HADD2.F32 R29, -RZ, R29.H0_H0 ;  /* 0x2000001dff1d7230 */ /* 0x000fe20000004100 */
[----:B------:R-:W-:Y:S01]  /*13b90*/  SHF.R.U32.HI R39, RZ, 0x10, R39 ;  /* 0x00000010ff277819 */ /* 0x000fe20000011627 */
[----:B------:R-:W-:-:S02]  /*13ba0*/  HADD2.F32 R36, -RZ, R105.H0_H0 ;  /* 0x20000069ff247230 */ /* 0x000fc40000004100 */
        /* <DEDUP_REMOVED lines=12> */
[----:B------:R-:W-:Y:S01]  /*13c70*/  FFMA.FTZ R57, R38, R51, -R57 ;  /* 0x0000003326397223 */ /* 0x000fe20000010839 */
[----:B------:R-:W-:Y:S01]  /*13c80*/  FMUL.FTZ R51, R54, R59 ;  /* 0x0000003b36337220 */ /* 0x000fe20000410000 */
[----:B------:R-:W-:Y:S01]  /*13c90*/  FFMA.FTZ R61, R38, R53, R61 ;  /* 0x00000035263d7223 */ /* 0x000fe2000001003d */
[----:B------:R-:W-:Y:S01]  /*13ca0*/  FMUL.FTZ R53, R54, R29 ;  /* 0x0000001d36357220 */ /* 0x000fe20000410000 */
[----:B------:R-:W-:Y:S01]  /*13cb0*/  FMUL.FTZ R54, R45, R36 ;  /* 0x000000242d367220 */ /* 0x000fe20000410000 */
[----:B------:R-:W-:-:S02]  /*13cc0*/  HADD2.F32 R52, -RZ, R106.H0_H0 ;  /* 0x2000006aff347230 */ /* 0x000fc40000004100 */
[----:B------:R-:W-:Y:S01]  /*13cd0*/  FFMA.FTZ R38, R48, R29, -R51 ;  /* 0x0000001d30267223 */ /* 0x000fe20000010833 */
[-C--:B------:R-:W-:Y:S01]  /*13ce0*/  FMUL.FTZ R29, R45, R58.reuse ;  /* 0x0000003a2d1d7220 */ /* 0x080fe20000410000 */
[----:B------:R-:W-:Y:S01]  /*13cf0*/  FFMA.FTZ R45, R41, R58, -R54 ;  /* 0x0000003a292d7223 */ /* 0x000fe20000010836 */
[----:B------:R-:W-:Y:S02]  /*13d00*/  HADD2.F32 R54, -RZ, R108.H0_H0 ;  /* 0x2000006cff367230 */ /* 0x000fe40000004100 */
[----:B------:R-:W-:Y:S01]  /*13d10*/  FMUL.FTZ R58, R55, R52 ;  /* 0x00000034373a7220 */ /* 0x000fe20000410000 */
[----:B------:R-:W-:Y:S02]  /*13d20*/  HADD2.F32 R56, -RZ, R47.H0_H0 ;  /* 0x2000002fff387230 */ /* 0x000fe40000004100 */
[----:B------:R-:W-:Y:S01]  /*13d30*/  FFMA.FTZ R36, R41, R36, R29 ;  /* 0x0000002429247223 */ /* 0x000fe2000001001d */
[----:B------:R-:W-:Y:S02]  /*13d40*/  HADD2.F32 R51, -RZ, R106.H1_H1 ;  /* 0x3000006aff337230 */ /* 0x000fe40000004100 */
[----:B------:R-:W-:Y:S01]  /*13d50*/  FFMA.FTZ R41, R49, R54, -R58 ;  /* 0x0000003631297223 */ /* 0x000fe2000001083a */
[----:B------:R-:W-:-:S02]  /*13d60*/  HADD2.F32 R29, -RZ, R108.H1_H1 ;  /* 0x3000006cff1d7230 */ /* 0x000fc40000004100 */
[----:B------:R-:W-:Y:S01]  /*13d70*/  FMUL.FTZ R60, R55, R54 ;  /* 0x00000036373c7220 */ /* 0x000fe20000410000 */
[----:B------:R-:W-:Y:S02]  /*13d80*/  HADD2.F32 R58, -RZ, R37.H0_H0 ;  /* 0x20000025ff3a7230 */ /* 0x000fe40000004100 */
[C---:B------:R-:W-:Y:S01]  /*13d90*/  FMUL.FTZ R37, R56.reuse, R51 ;  /* 0x0000003338257220 */ /* 0x040fe20000410000 */
[----:B------:R-:W-:Y:S02]  /*13da0*/  HADD2.F32 R47, -RZ, R47.H1_H1 ;  /* 0x3000002fff2f7230 */ /* 0x000fe40000004100 */
[-C--:B------:R-:W-:Y:S01]  /*13db0*/  FMUL.FTZ R56, R56, R29.reuse ;  /* 0x0000001d38387220 */ /* 0x080fe20000410000 */
[----:B------:R-:W-:Y:S02]  /*13dc0*/  HADD2.F32 R54, -RZ, R39.H0_H0 ;  /* 0x20000027ff367230 */ /* 0x000fe40000004100 */
[----:B------:R-:W-:Y:S01]  /*13dd0*/  FFMA.FTZ R49, R49, R52, R60 ;  /* 0x0000003431317223 */ /* 0x000fe2000001003c */
[C---:B------:R-:W-:Y:S01]  /*13de0*/  FFMA.FTZ R29, R50.reuse, R29, -R37 ;  /* 0x0000001d321d7223 */ /* 0x040fe20000010825 */
[----:B------:R-:W-:Y:S01]  /*13df0*/  FFMA.FTZ R39, R50, R51, R56 ;  /* 0x0000003332277223 */ /* 0x000fe20000010038 */
[C---:B------:R-:W-:Y:S01]  /*13e00*/  FMUL.FTZ R50, R47.reuse, R58 ;  /* 0x0000003a2f327220 */ /* 0x040fe20000410000 */
[----:B------:R-:W-:Y:S01]  /*13e10*/  FMUL.FTZ R52, R47, R54 ;  /* 0x000000362f347220 */ /* 0x000fe20000410000 */
[----:B------:R-:W-:-:S02]  /*13e20*/  HADD2.F32 R44, -RZ, R44.H1_H1 ;  /* 0x3000002cff2c7230 */ /* 0x000fc40000004100 */
[----:B------:R-:W-:Y:S01]  /*13e30*/  FFMA.FTZ R48, R48, R59, R53 ;  /* 0x0000003b30307223 */ /* 0x000fe20000010035 */
[----:B------:R-:W-:Y:S02]  /*13e40*/  HADD2.F32 R46, -RZ, R46.H1_H1 ;  /* 0x3000002eff2e7230 */ /* 0x000fe40000004100 */
[C---:B------:R-:W-:Y:S01]  /*13e50*/  FFMA.FTZ R52, R43.reuse, R58, -R52 ;  /* 0x0000003a2b347223 */ /* 0x040fe20000010834 */
[----:B------:R-:W-:Y:S02]  /*13e60*/  HADD2.F32 R37, -RZ, R28.H0_H0 ;  /* 0x2000001cff257230 */ /* 0x000fe40000004100 */
[----:B------:R-:W-:Y:S01]  /*13e70*/  FFMA.FTZ R50, R43, R54, R50 ;  /* 0x000000362b327223 */ /* 0x000fe20000010032 */
[----:B------:R-:W-:Y:S02]  /*13e80*/  HADD2.F32 R47, -RZ, R31.H0_H0 ;  /* 0x2000001fff2f7230 */ /* 0x000fe40000004100 */
[----:B------:R-:W-:Y:S02]  /*13e90*/  HADD2.F32 R31, -RZ, R30.H0_H0 ;  /* 0x2000001eff1f7230 */ /* 0x000fe40000004100 */
[----:B------:R-:W-:Y:S01]  /*13ea0*/  FMUL.FTZ R43, R44, R37 ;  /* 0x000000252c2b7220 */ /* 0x000fe20000410000 */
[----:B------:R-:W-:-:S02]  /*13eb0*/  HADD2.F32 R40, -RZ, R40.H1_H1 ;  /* 0x30000028ff287230 */ /* 0x000fc40000004100 */
        /* <DEDUP_REMOVED lines=18> */
.L_x_2833:
[----:B------:R-:W-:Y:S05]  /*13fe0*/  BSYNC B2 ;  /* 0x0000000000027941 */ /* 0x000fea0003800000 */
.L_x_2832:
[----:B------:R-:W-:Y:S05]  /*13ff0*/  @P1 BRA `(.L_x_2831) ;  /* 0x0000000400ac1947 */ /* 0x000fea0003800000 */
[----:B01----:R-:W4:Y:S04]  /*14000*/  LDL R20, [R1+0x90] ;  /* 0x0000900001147983 */ /* 0x003f280000100800 */
[----:B------:R-:W5:Y:S01]  /*14010*/  LDL R21, [R1+0x64] ;  /* 0x0000640001157983 */ /* 0x000f620000100800 */
[----:B------:R-:W-:Y:S01]  /*14020*/  SHF.R.U32.HI R50, RZ, 0x10, R33 ;  /* 0x00000010ff327819 */ /* 0x000fe20000011621 */
[----:B------:R-:W-:Y:S01]  /*14030*/  HADD2.F32 R49, -RZ, R95.H0_H0 ;  /* 0x2000005fff317230 */ /* 0x000fe20000004100 */
[----:B------:R-:W-:Y:S01]  /*14040*/  SHF.R.U32.HI R43, RZ, 0x10, R25 ;  /* 0x00000010ff2b7819 */ /* 0x000fe20000011619 */
[----:B------:R-:W-:Y:S02]  /*14050*/  HADD2.F32 R47, -RZ, R96.H1_H1 ;  /* 0x30000060ff2f7230 */ /* 0x000fe40000004100 */
[----:B------:R-:W-:-:S02]  /*14060*/  HADD2.F32 R50, -RZ, R50.H0_H0 ;  /* 0x20000032ff327230 */ /* 0x000fc40000004100 */
[----:B------:R-:W-:Y:S02]  /*14070*/  HADD2.F32 R43, -RZ, R43.H0_H0 ;  /* 0x2000002bff2b7230 */ /* 0x000fe40000004100 */
[----:B------:R-:W-:Y:S02]  /*14080*/  HADD2.F32 R48, -RZ, R95.H1_H1 ;  /* 0x3000005fff307230 */ /* 0x000fe40000004100 */
[----:B------:R-:W-:Y:S01]  /*14090*/  HADD2.F32 R96, -RZ, R96.H0_H0 ;  /* 0x20000060ff607230 */ /* 0x000fe20000004100 */
[----:B----4-:R-:W-:Y:S02]  /*140a0*/  R2UR UR4, R20 ;  /* 0x00000000140472ca */ /* 0x010fe400000e0000 */
[----:B------:R-:W-:Y:S01]  /*140b0*/  SHF.R.S32.HI R20, RZ, 0x1f, R213 ;  /* 0x0000001fff147819 */ /* 0x000fe200000114d5 */
[----:B-----5:R-:W-:-:S03]  /*140c0*/  IMAD.MOV.U32 R29, RZ, RZ, R21 ;  /* 0x000000ffff1d7224 */ /* 0x020fc600078e0015 */
[----:B------:R-:W-:Y:S02]  /*140d0*/  LEA.HI R21, R20, R213, RZ, 0x3 ;  /* 0x000000d514157211 */ /* 0x000fe400078f18ff */
[----:B------:R-:W-:Y:S02]  /*140e0*/  LEA.HI R3, R3, R29, RZ, 0x1d ;  /* 0x0000001d03037211 */ /* 0x000fe400078fe8ff */
[----:B------:R-:W-:Y:S02]  /*140f0*/  LOP3.LUT R21, R222, 0x38, R21, 0xf8, !PT ;  /* 0x00000038de157812 */ /* 0x000fe400078ef815 */
[----:B------:R-:W-:Y:S02]  /*14100*/  LEA.HI R28, R20, R213, RZ, 0x6 ;  /* 0x000000d5141c7211 */ /* 0x000fe400078f30ff */
[----:B------:R-:W-:Y:S02]  /*14110*/  SHF.R.S32.HI R20, RZ, 0x1f, R3 ;  /* 0x0000001fff147819 */ /* 0x000fe40000011403 */
[----:B------:R-:W-:Y:S01]  /*14120*/  LOP3.LUT R29, R21, R62, RZ, 0x3c, !PT ;  /* 0x0000003e151d7212 */ /* 0x000fe200078e3cff */
[----:B------:R-:W-:Y:S01]  /*14130*/  IMAD.SHL.U32 R21, R3, 0x8, RZ ;  /* 0x0000000803157824 */ /* 0x000fe200078e00ff */
[----:B------:R-:W-:-:S04]  /*14140*/  LEA.HI R3, R20, R3, RZ, 0x3 ;  /* 0x0000000314037211 */ /* 0x000fc800078f18ff */
[----:B------:R-:W-:Y:S01]  /*14150*/  LOP3.LUT R20, R222, 0x38, R21, 0xf8, !PT ;  /* 0x00000038de147812 */ /* 0x000fe200078ef815 */
[----:B------:R-:W-:Y:S02]  /*14160*/  IMAD.SHL.U32 R21, R3, 0x400, RZ ;  /* 0x0000040003157824 */ /* 0x000fe400078e00ff */
[----:B------:R-:W-:Y:S01]  /*14170*/  IMAD.SHL.U32 R28, R28, 0x80, RZ ;  /* 0x000000801c1c7824 */ /* 0x000fe200078e00ff */
[----:B------:R-:W-:Y:S02]  /*14180*/  LOP3.LUT R20, R20, R62, RZ, 0x3c, !PT ;  /* 0x0000003e14147212 */ /* 0x000fe400078e3cff */
[----:B------:R-:W-:Y:S02]  /*14190*/  LOP3.LUT R21, R21, 0x7fffe000, RZ, 0xc0, !PT ;  /* 0x7fffe00015157812 */ /* 0x000fe400078ec0ff */
[----:B------:R-:W-:Y:S02]  /*141a0*/  LOP3.LUT R28, R28, 0xffffe000, RZ, 0xc0, !PT ;  /* 0xffffe0001c1c7812 */ /* 0x000fe400078ec0ff */
[----:B------:R-:W-:-:S02]  /*141b0*/  IADD3 R21, R20, R21, R225 ;  /* 0x0000001514157210 */ /* 0x000fc40007ffe0e1 */
[----:B------:R-:W-:-:S03]  /*141c0*/  IADD3 R28, R29, R28, R225 ;  /* 0x0000001c1d1c7210 */ /* 0x000fc60007ffe0e1 */
[----:B------:R-:W-:Y:S01]  /*141d0*/  IMAD R20, R21, 0x2, R16 ;  /* 0x0000000215147824 */ /* 0x000fe200078e0210 */
[----:B------:R-:W-:-:S04]  /*141e0*/  LEA R3, R28, UR4, 0x1 ;  /* 0x000000041c037c11 */ /* 0x000fc8000f8e08ff */
[----:B------:R-:W0:Y:S04]  /*141f0*/  LDS.128 R36, [R20+0x14400] ;  /* 0x0144000014247984 */ /* 0x000e280000000c00 */
[----:B------:R-:W1:Y:S01]  /*14200*/  LDS.128 R28, [R3] ;  /* 0x00000000031c7984 */ /* 0x000e620000000c00 */
[----:B------:R-:W-:Y:S02]  /*14210*/  SHF.R.U64 R21, R24, 0x10, R25 ;  /* 0x0000001018157819 */ /* 0x000fe40000001219 */
[----:B------:R-:W-:Y:S02]  /*14220*/  SHF.R.U64 R24, R32, 0x10, R33 ;  /* 0x0000001020187819 */ /* 0x000fe40000001221 */
[----:B------:R-:W-:Y:S02]  /*14230*/  SHF.R.U64 R25, R26, 0x10, R27 ;  /* 0x000000101a197819 */ /* 0x000fe4000000121b */
[----:B------:R-:W-:-:S02]  /*14240*/  SHF.R.U64 R26, R34, 0x10, R35 ;  /* 0x00000010221a7819 */ /* 0x000fc40000001223 */
[----:B------:R-:W-:Y:S02]  /*14250*/  SHF.R.U32.HI R34, RZ, 0x10, R35 ;  /* 0x00000010ff227819 */ /* 0x000fe40000011623 */
[----:B------:R-:W-:Y:S01]  /*14260*/  SHF.R.U32.HI R27, RZ, 0x10, R27 ;  /* 0x00000010ff1b7819 */ /* 0x000fe2000001161b */
[--C-:B0-----:R-:W-:Y:S02]  /*14270*/  HADD2.F32 R33, -RZ, R37.reuse.H0_H0 ;  /* 0x20000025ff217230 */ /* 0x101fe40000004100 */
[----:B------:R-:W-:Y:S02]  /*14280*/  HADD2.F32 R46, -RZ, R37.H1_H1 ;  /* 0x30000025ff2e7230 */ /* 0x000fe40000004100 */
[--C-:B-1----:R-:W-:Y:S02]  /*14290*/  HADD2.F32 R44, -RZ, R29.reuse.H0_H0 ;  /* 0x2000001dff2c7230 */ /* 0x102fe40000004100 */
[----:B------:R-:W-:Y:S01]  /*142a0*/  FMUL.FTZ R37, R33, R49 ;  /* 0x0000003121257220 */ /* 0x000fe20000410000 */
[----:B------:R-:W-:-:S02]  /*142b0*/  HADD2.F32 R41, -RZ, R29.H1_H1 ;  /* 0x3000001dff297230 */ /* 0x000fc40000004100 */
[-C--:B------:R-:W-:Y:S01]  /*142c0*/  FMUL.FTZ R51, R33, R47.reuse ;  /* 0x0000002f21337220 */ /* 0x080fe20000410000 */
[----:B------:R-:W-:Y:S02]  /*142d0*/  HADD2.F32 R45, -RZ, R36.H0_H0 ;  /* 0x20000024ff2d7230 */ /* 0x000fe40000004100 */
[----:B------:R-:W-:Y:S01]  /*142e0*/  FMUL.FTZ R52, R46, R50 ;  /* 0x000000322e347220 */ /* 0x000fe20000410000 */
[C---:B------:R-:W-:Y:S01]  /*142f0*/  FFMA.FTZ R33, R44.reuse, R47, -R37 ;  /* 0x0000002f2c217223 */ /* 0x040fe20000010825 */
[----:B------:R-:W-:Y:S01]  /*14300*/  FFMA.FTZ R37, R44, R49, R51 ;  /* 0x000000312c257223 */ /* 0x000fe20000010033 */
[----:B------:R-:W-:Y:S02]  /*14310*/  HADD2.F32 R35, -RZ, R28.H0_H0 ;  /* 0x2000001cff237230 */ /* 0x000fe40000004100 */
[-C--:B------:R-:W-:Y:S01]  /*14320*/  FMUL.FTZ R46, R46, R43.reuse ;  /* 0x0000002b2e2e7220 */ /* 0x080fe20000410000 */
[----:B------:R-:W-:Y:S01]  /*14330*/  FFMA.FTZ R44, R41, R43, -R52 ;  /* 0x0000002b292c7223 */ /* 0x000fe20000010834 */
[----:B------:R-:W-:Y:S01]  /*14340*/  FMUL.FTZ R52, R45, R48 ;  /* 0x000000302d347220 */ /* 0x000fe20000410000 */
[----:B------:R-:W-:-:S02]  /*14350*/  HADD2.F32 R42, -RZ, R38.H0_H0 ;  /* 0x20000026ff2a7230 */ /* 0x000fc40000004100 */
[----:B------:R-:W-:Y:S01]  /*14360*/  FMUL.FTZ R45, R45, R96 ;  /* 0x000000602d2d7220 */ /* 0x000fe20000410000 */
[----:B------:R-:W-:Y:S02]  /*14370*/  HADD2.F32 R47, -RZ, R94.H1_H1 ;  /* 0x3000005eff2f7230 */ /* 0x000fe40000004100 */
[----:B------:R-:W-:Y:S01]  /*14380*/  FFMA.FTZ R46, R41, R50, R46 ;  /* 0x00000032292e7223 */ /* 0x000fe2000001002e */
[C---:B------:R-:W-:Y:S01]  /*14390*/  FFMA.FTZ R41, R35.reuse, R96, -R52 ;  /* 0x0000006023297223 */ /* 0x040fe20000010834 */
[----:B------:R-:W-:Y:S02]  /*143a0*/  HADD2.F32 R43, -RZ, R97.H0_H0 ;  /* 0x20000061ff2b7230 */ /* 0x000fe40000004100 */
[----:B------:R-:W-:Y:S01]  /*143b0*/  FFMA.FTZ R35, R35, R48, R45 ;  /* 0x0000003023237223 */ /* 0x000fe2000001002d */
[----:B------:R-:W-:Y:S02]  /*143c0*/  HADD2.F32 R29, -RZ, R30.H0_H0 ;  /* 0x2000001eff1d7230 */ /* 0x000fe40000004100 */
[----:B------:R-:W-:Y:S01]  /*143d0*/  FMUL.FTZ R48, R42, R47 ;  /* 0x0000002f2a307220 */ /* 0x000fe20000410000 */
[----:B------:R-:W-:-:S02]  /*143e0*/  HADD2.F32 R40, -RZ, R39.H0_H0 ;  /* 0x20000027ff287230 */ /* 0x000fc40000004100 */
[-C--:B------:R-:W-:Y:S01]  /*143f0*/  FMUL.FTZ R50, R42, R43.reuse ;  /* 0x0000002b2a327220 */ /* 0x080fe20000410000 */
[----:B------:R-:W-:Y:S02]  /*14400*/  HADD2.F32 R45, -RZ, R94.H0_H0 ;  /* 0x2000005eff2d7230 */ /* 0x000fe40000004100 */
[----:B------:R-:W-:Y:S01]  /*14410*/  FFMA.FTZ R42, R29, R43, -R48 ;  /* 0x0000002b1d2a7223 */ /* 0x000fe20000010830 */
[----:B------:R-:W-:Y:S02]  /*14420*/  HADD2.F32 R97, -RZ, R97.H1_H1 ;  /* 0x30000061ff617230 */ /* 0x000fe40000004100 */
[----:B------:R-:W-:Y:S02]  /*14430*/  HADD2.F32 R48, -RZ, R34.H0_H0 ;  /* 0x20000022ff307230 */ /* 0x000fe40000004100 */
[----:B------:R-:W-:Y:S02]  /*14440*/  HADD2.F32 R34, -RZ, R27.H0_H0 ;  /* 0x2000001bff227230 */ /* 0x000fe40000004100 */
[----:B------:R-:W-:Y:S01]  /*14450*/  FMUL.FTZ R27, R40, R45 ;  /* 0x0000002d281b7220 */ /* 0x000fe20000410000 */
[----:B------:R-:W-:-:S02]  /*14460*/  HADD2.F32 R32, -RZ, R31.H0_H0 ;  /* 0x2000001fff207230 */ /* 0x000fc40000004100 */
[----:B------:R-:W-:Y:S01]  /*14470*/  FMUL.FTZ R40, R40, R97 ;  /* 0x0000006128287220 */ /* 0x000fe20000410000 */
[----:B------:R-:W-:Y:S02]  /*14480*/  HADD2.F32 R39, -RZ, R39.H1_H1 ;  /* 0x30000027ff277230 */ /* 0x000fe40000004100 */
[----:B------:R-:W-:Y:S01]  /*14490*/  FFMA.FTZ R50, R29, R47, R50 ;  /* 0x0000002f1d327223 */ /* 0x000fe20000010032 */
[----:B------:R-:W-:Y:S02]  /*144a0*/  HADD2.F32 R31, -RZ, R31.H1_H1 ;  /* 0x3000001fff1f7230 */ /* 0x000fe40000004100 */
[C---:B------:R-:W-:Y:S01]  /*144b0*/  FFMA.FTZ R97, R32.reuse, R97, -R27 ;  /* 0x0000006120617223 */ /* 0x040fe2000001081b */
[----:B------:R-:W-:Y:S01]  /*144c0*/  FFMA.FTZ R40, R32, R45, R40 ;  /* 0x0000002d20287223 */ /* 0x000fe20000010028 */
[----:B------:R-:W-:Y:S02]  /*144d0*/  HADD2.F32 R36, -RZ, R36.H1_H1 ;  /* 0x30000024ff247230 */ /* 0x000fe40000004100 */
[----:B------:R-:W-:Y:S01]  /*144e0*/  FMUL.FTZ R52, R39, R48 ;  /* 0x0000003027347220 */ /* 0x000fe20000410000 */
[----:B------:R-:W-:-:S02]  /*144f0*/  HADD2.F32 R38, -RZ, R38.H1_H1 ;  /* 0x30000026ff267230 */ /* 0x000fc40000004100 */
[-C--:B------:R-:W-:Y:S01]  /*14500*/  FMUL.FTZ R32, R39, R34.reuse ;  /* 0x0000002227207220 */ /* 0x080fe20000410000 */
[----:B------:R-:W-:Y:S02]  /*14510*/  HADD2.F32 R27, -RZ, R24.H0_H0 ;  /* 0x20000018ff1b7230 */ /* 0x000fe40000004100 */
[----:B------:R-:W-:Y:S02]  /*14520*/  HADD2.F32 R29, -RZ, R26.H0_H0 ;  /* 0x2000001aff1d7230 */ /* 0x000fe40000004100 */
[----:B------:R-:W-:Y:S02]  /*14530*/  HADD2.F32 R21, -RZ, R21.H0_H0 ;  /* 0x20000015ff157230 */ /* 0x000fe40000004100 */
[----:B------:R-:W-:Y:S02]  /*14540*/  HADD2.F32 R25, -RZ, R25.H0_H0 ;  /* 0x20000019ff197230 */ /* 0x000fe40000004100 */
[----:B------:R-:W-:Y:S01]  /*14550*/  FFMA.FTZ R52, R31, R34, -R52 ;  /* 0x000000221f347223 */ /* 0x000fe20000010834 */
[----:B------:R-:W-:-:S02]  /*14560*/  HADD2.F32 R28, -RZ, R28.H1_H1 ;  /* 0x3000001cff1c7230 */ /* 0x000fc40000004100 */
[----:B------:R-:W-:Y:S01]  /*14570*/  FFMA.FTZ R43, R31, R48, R32 ;  /* 0x000000301f2b7223 */ /* 0x000fe20000010020 */
[----:B------:R-:W-:Y:S02]  /*14580*/  HADD2.F32 R30, -RZ, R30.H1_H1 ;  /* 0x3000001eff1e7230 */ /* 0x000fe40000004100 */
[----:B------:R-:W-:Y:S01]  /*14590*/  FMUL.FTZ R31, R36, R27 ;  /* 0x0000001b241f7220 */ /* 0x000fe20000410000 */
[----:B------:R-:W-:Y:S01]  /*145a0*/  FMUL.FTZ R39, R38, R29 ;  /* 0x0000001d26277220 */ /* 0x000fe20000410000 */
[----:B------:R-:W-:Y:S01]  /*145b0*/  FMUL.FTZ R36, R36, R21 ;  /* 0x0000001524247220 */ /* 0x000fe20000410000 */
[----:B------:R-:W-:Y:S01]  /*145c0*/  FMUL.FTZ R38, R38, R25 ;  /* 0x0000001926267220 */ /* 0x000fe20000410000 */
[----:B------:R-:W-:Y:S01]  /*145d0*/  FFMA.FTZ R24, R28, R21, -R31 ;  /* 0x000000151c187223 */ /* 0x000fe2000001081f */
        /* <DEDUP_REMOVED lines=13> */
.L_x_2831:
[----:B------:R-:W-:Y:S05]  /*146b0*/  BSYNC B1 ;  /* 0x0000000000017941 */ /* 0x000fea0003800000 */
.L_x_2830:
[----:B----4-:R-:W-:-:S04]  /*146c0*/  IADD3 R3, R212, 0x60, RZ ;  /* 0x00000060d4037810 */ /* 0x010fc80007ffe0ff */
[----:B------:R-:W-:-:S13]  /*146d0*/  ISETP.GE.AND P0, PT, R3, R0, PT ;  /* 0x000000000300720c */ /* 0x000fda0003f06270 */
[----:B------:R-:W-:Y:S05]  /*146e0*/  @P0 BRA `(.L_x_2801) ;  /* 0x0000000c00880947 */ /* 0x000fea0003800000 */
[----:B-1----:R1:W5:Y:S01]  /*146f0*/  LDL R47, [R1+0x90] ;  /* 0x00009000012f7983 */ /* 0x0023620000100800 */
[----:B------:R-:W4:Y:S01]  /*14700*/  LDC R0, c[0x0][0x3f4] ;  /* 0x0000fd00ff007b82 */ /* 0x000f220000000800 */
[----:B------:R-:W-:Y:S01]  /*14710*/  BSSY B1, `(.L_x_2834) ;  /* 0x000006e000017945 */ /* 0x000fe20003800000 */
[-C--:B----4-:R-:W-:Y:S02]  /*14720*/  ISETP.GE.AND P0, PT, R18, R0.reuse, PT ;  /* 0x000000001200720c */ /* 0x090fe40003f06270 */
[----:B------:R-:W-:-:S11]  /*14730*/  ISETP.GE.AND P1, PT, R213, R0, PT ;  /* 0x00000000d500720c */ /* 0x000fd60003f26270 */
[----:B-1----:R-:W-:Y:S05]  /*14740*/  @P0 BRA `(.L_x_2835) ;  /* 0x0000000400a80947 */ /* 0x002fea0003800000 */
[----:B------:R-:W4:Y:S01]  /*14750*/  LDL R24, [R1+0x60] ;  /* 0x0000600001187983 */ /* 0x000f220000100800 */
[----:B0-----:R-:W-:Y:S01]  /*14760*/  SHF.R.S32.HI R20, RZ, 0x1f, R3 ;  /* 0x0000001fff147819 */ /* 0x001fe20000011403 */
[----:B------:R-:W-:Y:S01]  /*14770*/  IMAD.SHL.U32 R21, R3, 0x40, RZ ;  /* 0x0000004003157824 */ /* 0x000fe200078e00ff */
[----:B-----5:R-:W-:Y:S01]  /*14780*/  R2UR UR4, R47 ;  /* 0x000000002f0472ca */ /* 0x020fe200000e0000 */
[----:B------:R-:W-:Y:S01]  /*14790*/  HADD2.F32 R39, -RZ, R100.H1_H1 ;  /* 0x30000064ff277230 */ /* 0x000fe20000004100 */
[----:B------:R-:W-:Y:S01]  /*147a0*/  LEA.HI R25, R20, R3, RZ, 0x3 ;  /* 0x0000000314197211 */ /* 0x000fe200078f18ff */
[----:B------:R-:W-:Y:S01]  /*147b0*/  HADD2.F32 R36, -RZ, R102.H1_H1 ;  /* 0x30000066ff247230 */ /* 0x000fe20000004100 */
[--C-:B------:R-:W-:Y:S01]  /*147c0*/  SHF.R.U64 R6, R6, 0x10, R7.reuse ;  /* 0x0000001006067819 */ /* 0x100fe20000001207 */
[----:B------:R-:W-:Y:S01]  /*147d0*/  HADD2.F32 R100, -RZ, R100.H0_H0 ;  /* 0x20000064ff647230 */ /* 0x000fe20000004100 */
[----:B------:R-:W-:Y:S01]  /*147e0*/  SHF.R.U32.HI R41, RZ, 0x10, R7 ;  /* 0x00000010ff297819 */ /* 0x000fe20000011607 */
[----:B------:R-:W-:Y:S01]  /*147f0*/  HADD2.F32 R102, -RZ, R102.H0_H0 ;  /* 0x20000066ff667230 */ /* 0x000fe20000004100 */
[----:B------:R-:W-:-:S02]  /*14800*/  SHF.R.U64 R7, R12, 0x10, R13 ;  /* 0x000000100c077819 */ /* 0x000fc4000000120d */
[--C-:B------:R-:W-:Y:S01]  /*14810*/  SHF.R.U64 R14, R14, 0x10, R15.reuse ;  /* 0x000000100e0e7819 */ /* 0x100fe2000000120f */
[----:B------:R-:W-:Y:S01]  /*14820*/  HADD2.F32 R41, -RZ, R41.H0_H0 ;  /* 0x20000029ff297230 */ /* 0x000fe20000004100 */
[----:B------:R-:W-:Y:S01]  /*14830*/  SHF.R.U32.HI R37, RZ, 0x10, R15 ;  /* 0x00000010ff257819 */ /* 0x000fe2000001160f */
[----:B------:R-:W-:Y:S01]  /*14840*/  HADD2.F32 R7, -RZ, R7.H0_H0 ;  /* 0x20000007ff077230 */ /* 0x000fe20000004100 */
[----:B------:R-:W-:Y:S02]  /*14850*/  SHF.R.U32.HI R44, RZ, 0x10, R5 ;  /* 0x00000010ff2c7819 */ /* 0x000fe40000011605 */
[----:B------:R-:W-:Y:S01]  /*14860*/  SHF.R.U32.HI R45, RZ, 0x10, R13 ;  /* 0x00000010ff2d7819 */ /* 0x000fe2000001160d */
[----:B------:R-:W-:Y:S01]  /*14870*/  HADD2.F32 R37, -RZ, R37.H0_H0 ;  /* 0x20000025ff257230 */ /* 0x000fe20000004100 */
[----:B------:R-:W-:Y:S02]  /*14880*/  SHF.R.U64 R4, R4, 0x10, R5 ;  /* 0x0000001004047819 */ /* 0x000fe40000001205 */
[----:B----4-:R-:W-:-:S02]  /*14890*/  LEA.HI R20, R0, R24, RZ, 0x1d ;  /* 0x0000001800147211 */ /* 0x010fc400078fe8ff */
[----:B------:R-:W-:Y:S01]  /*148a0*/  LOP3.LUT R24, R21, 0x1c0, RZ, 0xc0, !PT ;  /* 0x000001c015187812 */ /* 0x000fe200078ec0ff */
[----:B------:R-:W-:Y:S01]  /*148b0*/  IMAD.SHL.U32 R21, R25, 0x40, RZ ;  /* 0x0000004019157824 */ /* 0x000fe200078e00ff */
[----:B------:R-:W-:Y:S02]  /*148c0*/  SHF.R.S32.HI R25, RZ, 0x1f, R20 ;  /* 0x0000001fff197819 */ /* 0x000fe40000011414 */
[----:B------:R-:W-:Y:S02]  /*148d0*/  SHF.R.U32.HI R26, RZ, 0x3, R24 ;  /* 0x00000003ff1a7819 */ /* 0x000fe40000011618 */
[----:B------:R-:W-:Y:S01]  /*148e0*/  LOP3.LUT R29, R21, 0xfffffe00, RZ, 0xc0, !PT ;  /* 0xfffffe00151d7812 */ /* 0x000fe200078ec0ff */
[----:B------:R-:W-:Y:S01]  /*148f0*/  IMAD.SHL.U32 R21, R20, 0x8, RZ ;  /* 0x0000000814157824 */ /* 0x000fe200078e00ff */
[----:B------:R-:W-:Y:S02]  /*14900*/  LEA.HI R25, R25, R20, RZ, 0x3 ;  /* 0x0000001419197211 */ /* 0x000fe400078f18ff */
[----:B------:R-:W-:-:S02]  /*14910*/  LOP3.LUT R27, R24, 0x38, R18, 0xf8, !PT ;  /* 0x00000038181b7812 */ /* 0x000fc400078ef812 */
[----:B------:R-:W-:Y:S01]  /*14920*/  LOP3.LUT R21, R24, 0x38, R21, 0xf8, !PT ;  /* 0x0000003818157812 */ /* 0x000fe200078ef815 */
[----:B------:R-:W-:Y:S01]  /*14930*/  IMAD.SHL.U32 R25, R25, 0x400, RZ ;  /* 0x0000040019197824 */ /* 0x000fe200078e00ff */
[----:B------:R-:W-:Y:S02]  /*14940*/  LOP3.LUT R20, R29, R27, R26, 0xf6, !PT ;  /* 0x0000001b1d147212 */ /* 0x000fe400078ef61a */
[----:B------:R-:W-:Y:S02]  /*14950*/  LOP3.LUT R21, R21, R26, RZ, 0x3c, !PT ;  /* 0x0000001a15157212 */ /* 0x000fe400078e3cff */
[----:B------:R-:W-:Y:S02]  /*14960*/  LOP3.LUT R28, R25, 0x7fffe000, RZ, 0xc0, !PT ;  /* 0x7fffe000191c7812 */ /* 0x000fe400078ec0ff */
[----:B------:R-:W-:Y:S02]  /*14970*/  LEA R20, R20, UR4, 0x1 ;  /* 0x0000000414147c11 */ /* 0x000fe4000f8e08ff */
[----:B------:R-:W-:-:S03]  /*14980*/  IADD3 R21, R21, R28, R29 ;  /* 0x0000001c15157210 */ /* 0x000fc60007ffe01d */
[----:B------:R-:W0:Y:S02]  /*14990*/  LDS.128 R24, [R20] ;  /* 0x0000000014187984 */ /* 0x000e240000000c00 */
[----:B------:R-:W-:-:S05]  /*149a0*/  IMAD R21, R21, 0x2, R16 ;  /* 0x0000000215157824 */ /* 0x000fca00078e0210 */
[----:B------:R-:W1:Y:S01]  /*149b0*/  LDS.128 R28, [R21+0x14400] ;  /* 0x01440000151c7984 */ /* 0x000e620000000c00 */
[--C-:B0-----:R-:W-:Y:S02]  /*149c0*/  HADD2.F32 R15, -RZ, R27.reuse.H0_H0 ;  /* 0x2000001bff0f7230 */ /* 0x101fe40000004100 */
[----:B------:R-:W-:Y:S02]  /*149d0*/  HADD2.F32 R32, -RZ, R27.H1_H1 ;  /* 0x3000001bff207230 */ /* 0x000fe40000004100 */
[--C-:B------:R-:W-:Y:S02]  /*149e0*/  HADD2.F32 R27, -RZ, R25.reuse.H0_H0 ;  /* 0x20000019ff1b7230 */ /* 0x100fe40000004100 */
[----:B------:R-:W-:Y:S02]  /*149f0*/  HADD2.F32 R25, -RZ, R25.H1_H1 ;  /* 0x30000019ff197230 */ /* 0x000fe40000004100 */
[--C-:B-1----:R-:W-:Y:S02]  /*14a00*/  HADD2.F32 R12, -RZ, R31.reuse.H0_H0 ;  /* 0x2000001fff0c7230 */ /* 0x102fe40000004100 */
[----:B------:R-:W-:-:S02]  /*14a10*/  HADD2.F32 R35, -RZ, R31.H1_H1 ;  /* 0x3000001fff237230 */ /* 0x000fc40000004100 */
[----:B------:R-:W-:Y:S02]  /*14a20*/  HADD2.F32 R31, -RZ, R29.H0_H0 ;  /* 0x2000001dff1f7230 */ /* 0x000fe40000004100 */
[C---:B------:R-:W-:Y:S01]  /*14a30*/  FMUL.FTZ R38, R12.reuse, R39 ;  /* 0x000000270c267220 */ /* 0x040fe20000410000 */
[-C--:B------:R-:W-:Y:S01]  /*14a40*/  FMUL.FTZ R40, R12, R36.reuse ;  /* 0x000000240c287220 */ /* 0x080fe20000410000 */
[C---:B------:R-:W-:Y:S01]  /*14a50*/  FMUL.FTZ R43, R35.reuse, R41 ;  /* 0x00000029232b7220 */ /* 0x040fe20000410000 */
[----:B------:R-:W-:Y:S01]  /*14a60*/  FMUL.FTZ R35, R35, R37 ;  /* 0x0000002523237220 */ /* 0x000fe20000410000 */
[C---:B------:R-:W-:Y:S01]  /*14a70*/  FFMA.FTZ R12, R15.reuse, R36, -R38 ;  /* 0x000000240f0c7223 */ /* 0x040fe20000010826 */
[----:B------:R-:W-:Y:S02]  /*14a80*/  HADD2.F32 R38, -RZ, R99.H1_H1 ;  /* 0x30000063ff267230 */ /* 0x000fe40000004100 */
[----:B------:R-:W-:Y:S01]  /*14a90*/  FFMA.FTZ R15, R15, R39, R40 ;  /* 0x000000270f0f7223 */ /* 0x000fe20000010028 */
[----:B------:R-:W-:-:S02]  /*14aa0*/  HADD2.F32 R36, -RZ, R101.H1_H1 ;  /* 0x30000065ff247230 */ /* 0x000fc40000004100 */
[----:B------:R-:W-:Y:S01]  /*14ab0*/  FFMA.FTZ R48, R32, R41, R35 ;  /* 0x0000002920307223 */ /* 0x000fe20000010023 */
[----:B------:R-:W-:Y:S02]  /*14ac0*/  HADD2.F32 R33, -RZ, R29.H1_H1 ;  /* 0x3000001dff217230 */ /* 0x000fe40000004100 */
[C---:B------:R-:W-:Y:S01]  /*14ad0*/  FMUL.FTZ R42, R31.reuse, R38 ;  /* 0x000000261f2a7220 */ /* 0x040fe20000410000 */
[----:B------:R-:W-:Y:S02]  /*14ae0*/  HADD2.F32 R40, -RZ, R44.H0_H0 ;  /* 0x2000002cff287230 */ /* 0x000fe40000004100 */
[-C--:B------:R-:W-:Y:S01]  /*14af0*/  FMUL.FTZ R31, R31, R36.reuse ;  /* 0x000000241f1f7220 */ /* 0x080fe20000410000 */
[----:B------:R-:W-:Y:S02]  /*14b00*/  HADD2.F32 R29, -RZ, R28.H0_H0 ;  /* 0x2000001cff1d7230 */ /* 0x000fe40000004100 */
[----:B------:R-:W-:Y:S01]  /*14b10*/  FFMA.FTZ R42, R27, R36, -R42 ;  /* 0x000000241b2a7223 */ /* 0x000fe2000001082a */
[----:B------:R-:W-:-:S02]  /*14b20*/  HADD2.F32 R36, -RZ, R45.H0_H0 ;  /* 0x2000002dff247230 */ /* 0x000fc40000004100 */
[----:B------:R-:W-:Y:S01]  /*14b30*/  FFMA.FTZ R35, R27, R38, R31 ;  /* 0x000000261b237223 */ /* 0x000fe2000001001f */
[----:B------:R-:W-:Y:S01]  /*14b40*/  FFMA.FTZ R43, R32, R37, -R43 ;  /* 0x00000025202b7223 */ /* 0x000fe2000001082b */
[C---:B------:R-:W-:Y:S01]  /*14b50*/  FMUL.FTZ R44, R33.reuse, R40 ;  /* 0x00000028212c7220 */ /* 0x040fe20000410000 */
[----:B------:R-:W-:Y:S02]  /*14b60*/  HADD2.F32 R38, -RZ, R99.H0_H0 ;  /* 0x20000063ff267230 */ /* 0x000fe40000004100 */
[-C--:B------:R-:W-:Y:S01]  /*14b70*/  FMUL.FTZ R46, R33, R36.reuse ;  /* 0x00000024212e7220 */ /* 0x080fe20000410000 */
[----:B------:R-:W-:Y:S02]  /*14b80*/  HADD2.F32 R32, -RZ, R101.H0_H0 ;  /* 0x20000065ff207230 */ /* 0x000fe40000004100 */
[----:B------:R-:W-:Y:S01]  /*14b90*/  FFMA.FTZ R33, R25, R36, -R44 ;  /* 0x0000002419217223 */ /* 0x000fe2000001082c */
[----:B------:R-:W-:Y:S02]  /*14ba0*/  HADD2.F32 R34, -RZ, R30.H0_H0 ;  /* 0x2000001eff227230 */ /* 0x000fe40000004100 */
[----:B------:R-:W-:Y:S01]  /*14bb0*/  FMUL.FTZ R36, R29, R38 ;  /* 0x000000261d247220 */ /* 0x000fe20000410000 */
[----:B------:R-:W-:-:S02]  /*14bc0*/  HADD2.F32 R13, -RZ, R24.H0_H0 ;  /* 0x20000018ff0d7230 */ /* 0x000fc40000004100 */
[----:B------:R-:W-:Y:S01]  /*14bd0*/  FMUL.FTZ R29, R29, R32 ;  /* 0x000000201d1d7220 */ /* 0x000fe20000410000 */
[----:B------:R-:W-:Y:S01]  /*14be0*/  FFMA.FTZ R46, R25, R40, R46 ;  /* 0x00000028192e7223 */ /* 0x000fe2000001002e */
[----:B------:R-:W-:Y:S02]  /*14bf0*/  HADD2.F32 R5, -RZ, R26.H0_H0 ;  /* 0x2000001aff057230 */ /* 0x000fe40000004100 */
[C---:B------:R-:W-:Y:S01]  /*14c00*/  FMUL.FTZ R40, R34.reuse, R100 ;  /* 0x0000006422287220 */ /* 0x040fe20000410000 */
[----:B------:R-:W-:Y:S02]  /*14c10*/  HADD2.F32 R28, -RZ, R28.H1_H1 ;  /* 0x3000001cff1c7230 */ /* 0x000fe40000004100 */
[C---:B------:R-:W-:Y:S01]  /*14c20*/  FFMA.FTZ R36, R13.reuse, R32, -R36 ;  /* 0x000000200d247223 */ /* 0x040fe20000010824 */
[----:B------:R-:W-:Y:S02]  /*14c30*/  HADD2.F32 R30, -RZ, R30.H1_H1 ;  /* 0x3000001eff1e7230 */ /* 0x000fe40000004100 */
[----:B------:R-:W-:Y:S01]  /*14c40*/  FFMA.FTZ R29, R13, R38, R29 ;  /* 0x000000260d1d7223 */ /* 0x000fe2000001001d */
[----:B------:R-:W-:Y:S01]  /*14c50*/  FMUL.FTZ R34, R34, R102 ;  /* 0x0000006622227220 */ /* 0x000fe20000410000 */
[----:B------:R-:W-:-:S02]  /*14c60*/  HADD2.F32 R25, -RZ, R4.H0_H0 ;  /* 0x20000004ff197230 */ /* 0x000fc40000004100 */
[C---:B------:R-:W-:Y:S01]  /*14c70*/  FFMA.FTZ R40, R5.reuse, R102, -R40 ;  /* 0x0000006605287223 */ /* 0x040fe20000010828 */
[----:B------:R-:W-:Y:S01]  /*14c80*/  HADD2.F32 R27, -RZ, R6.H0_H0 ;  /* 0x20000006ff1b7230 */ /* 0x000fe20000004100 */
[----:B------:R-:W-:Y:S01]  /*14c90*/  F2FP.F16.F32.PACK_AB R15, R48, R15 ;  /* 0x0000000f300f723e */ /* 0x000fe200000000ff */
[----:B------:R-:W-:Y:S02]  /*14ca0*/  HADD2.F32 R13, -RZ, R14.H0_H0 ;  /* 0x2000000eff0d7230 */ /* 0x000fe40000004100 */
        /* <DEDUP_REMOVED lines=20> */
.L_x_2835:
[----:B------:R-:W-:Y:S05]  /*14df0*/  BSYNC B1 ;  /* 0x0000000000017941 */ /* 0x000fea0003800000 */
.L_x_2834:
[----:B------:R-:W-:Y:S05]  /*14e00*/  @P1 BRA `(.L_x_2801) ;  /* 0x0000000400c01947 */ /* 0x000fea0003800000 */
[----:B-1----:R-:W4:Y:S01]  /*14e10*/  LDL R13, [R1+0x64] ;  /* 0x00006400010d7983 */ /* 0x002f220000100800 */
[----:B------:R-:W-:Y:S01]  /*14e20*/  SHF.R.S32.HI R6, RZ, 0x1f, R3 ;  /* 0x0000001fff067819 */ /* 0x000fe20000011403 */
[----:B------:R-:W-:Y:S01]  /*14e30*/  HADD2.F32 R27, -RZ, R90.H1_H1 ;  /* 0x3000005aff1b7230 */ /* 0x000fe20000004100 */
[----:B------:R-:W-:Y:S01]  /*14e40*/  SHF.L.U32 R4, R3, 0x6, RZ ;  /* 0x0000000603047819 */ /* 0x000fe200000006ff */
[--C-:B0-----:R-:W-:Y:S01]  /*14e50*/  HADD2.F32 R29, -RZ, R88.reuse.H1_H1 ;  /* 0x30000058ff1d7230 */ /* 0x101fe20000004100 */
[----:B------:R-:W-:Y:S01]  /*14e60*/  SHF.R.S32.HI R12, RZ, 0x1f, R213 ;  /* 0x0000001fff0c7819 */ /* 0x000fe200000114d5 */
[----:B------:R-:W-:Y:S01]  /*14e70*/  HADD2.F32 R28, -RZ, R87.H1_H1 ;  /* 0x30000057ff1c7230 */ /* 0x000fe20000004100 */
[----:B------:R-:W-:Y:S01]  /*14e80*/  LEA.HI R6, R6, R3, RZ, 0x3 ;  /* 0x0000000306067211 */ /* 0x000fe200078f18ff */
[----:B------:R-:W-:Y:S01]  /*14e90*/  HADD2.F32 R88, -RZ, R88.H0_H0 ;  /* 0x20000058ff587230 */ /* 0x000fe20000004100 */
[----:B------:R-:W-:Y:S01]  /*14ea0*/  LOP3.LUT R4, R4, 0x1c0, RZ, 0xc0, !PT ;  /* 0x000001c004047812 */ /* 0x000fe200078ec0ff */
[----:B------:R-:W-:Y:S01]  /*14eb0*/  HADD2.F32 R90, -RZ, R90.H0_H0 ;  /* 0x2000005aff5a7230 */ /* 0x000fe20000004100 */
[-C--:B------:R-:W-:Y:S01]  /*14ec0*/  LEA.HI R5, R12, R213.reuse, RZ, 0x3 ;  /* 0x000000d50c057211 */ /* 0x080fe200078f18ff */
[----:B------:R-:W-:Y:S01]  /*14ed0*/  IMAD.SHL.U32 R3, R6, 0x40, RZ ;  /* 0x0000004006037824 */ /* 0x000fe200078e00ff */
[----:B------:R-:W-:-:S02]  /*14ee0*/  LEA.HI R7, R12, R213, RZ, 0x6 ;  /* 0x000000d50c077211 */ /* 0x000fc400078f30ff */
[----:B------:R-:W-:Y:S02]  /*14ef0*/  LOP3.LUT R15, R4, 0x38, R5, 0xf8, !PT ;  /* 0x00000038040f7812 */ /* 0x000fe400078ef805 */
[----:B------:R-:W-:Y:S01]  /*14f00*/  SHF.R.U32.HI R6, RZ, 0x3, R4 ;  /* 0x00000003ff067819 */ /* 0x000fe20000011604 */
[----:B------:R-:W-:Y:S01]  /*14f10*/  IMAD.SHL.U32 R7, R7, 0x80, RZ ;  /* 0x0000008007077824 */ /* 0x000fe200078e00ff */
[----:B-----5:R-:W-:Y:S02]  /*14f20*/  R2UR UR4, R47 ;  /* 0x000000002f0472ca */ /* 0x020fe400000e0000 */
[----:B------:R-:W-:Y:S02]  /*14f30*/  LOP3.LUT R15, R15, R6, RZ, 0x3c, !PT ;  /* 0x000000060f0f7212 */ /* 0x000fe400078e3cff */
[----:B------:R-:W-:Y:S02]  /*14f40*/  LOP3.LUT R12, R7, 0xffffe000, RZ, 0xc0, !PT ;  /* 0xffffe000070c7812 */ /* 0x000fe400078ec0ff */
[----:B------:R-:W-:-:S02]  /*14f50*/  SHF.R.U64 R20, R74, 0x10, R75 ;  /* 0x000000104a147819 */ /* 0x000fc4000000124b */
[----:B------:R-:W-:Y:S02]  /*14f60*/  SHF.R.U32.HI R74, RZ, 0x10, R75 ;  /* 0x00000010ff4a7819 */ /* 0x000fe4000001164b */
[--C-:B------:R-:W-:Y:S02]  /*14f70*/  SHF.R.U32.HI R30, RZ, 0x10, R11.reuse ;  /* 0x00000010ff1e7819 */ /* 0x100fe4000001160b */
[----:B------:R-:W-:Y:S02]  /*14f80*/  SHF.R.U64 R35, R10, 0x10, R11 ;  /* 0x000000100a237819 */ /* 0x000fe4000000120b */
[----:B------:R-:W-:Y:S01]  /*14f90*/  SHF.R.U64 R40, R72, 0x10, R73 ;  /* 0x0000001048287819 */ /* 0x000fe20000001249 */
[----:B------:R-:W-:Y:S01]  /*14fa0*/  HADD2.F32 R30, -RZ, R30.H0_H0 ;  /* 0x2000001eff1e7230 */ /* 0x000fe20000004100 */
[----:B------:R-:W-:Y:S02]  /*14fb0*/  SHF.R.U32.HI R37, RZ, 0x10, R9 ;  /* 0x00000010ff257819 */ /* 0x000fe40000011609 */
[----:B------:R-:W-:-:S02]  /*14fc0*/  SHF.R.U32.HI R72, RZ, 0x10, R73 ;  /* 0x00000010ff487819 */ /* 0x000fc40000011649 */
[----:B------:R-:W-:Y:S02]  /*14fd0*/  SHF.R.U64 R39, R8, 0x10, R9 ;  /* 0x0000001008277819 */ /* 0x000fe40000001209 */
[----:B----4-:R-:W-:Y:S02]  /*14fe0*/  LEA.HI R0, R0, R13, RZ, 0x1d ;  /* 0x0000000d00007211 */ /* 0x010fe400078fe8ff */
[----:B------:R-:W-:Y:S02]  /*14ff0*/  LOP3.LUT R13, R3, 0xfffffe00, RZ, 0xc0, !PT ;  /* 0xfffffe00030d7812 */ /* 0x000fe400078ec0ff */
[----:B------:R-:W-:Y:S01]  /*15000*/  SHF.R.S32.HI R5, RZ, 0x1f, R0 ;  /* 0x0000001fff057819 */ /* 0x000fe20000011400 */
[----:B------:R-:W-:-:S03]  /*15010*/  IMAD.SHL.U32 R3, R0, 0x8, RZ ;  /* 0x0000000800037824 */ /* 0x000fc600078e00ff */
[----:B------:R-:W-:Y:S02]  /*15020*/  LEA.HI R5, R5, R0, RZ, 0x3 ;  /* 0x0000000005057211 */ /* 0x000fe400078f18ff */
[----:B------:R-:W-:Y:S02]  /*15030*/  LOP3.LUT R3, R4, 0x38, R3, 0xf8, !PT ;  /* 0x0000003804037812 */ /* 0x000fe400078ef803 */
[----:B------:R-:W-:Y:S01]  /*15040*/  IADD3 R0, R15, R12, R13 ;  /* 0x0000000c0f007210 */ /* 0x000fe20007ffe00d */
[----:B------:R-:W-:Y:S01]  /*15050*/  IMAD.SHL.U32 R5, R5, 0x400, RZ ;  /* 0x0000040005057824 */ /* 0x000fe200078e00ff */
[----:B------:R-:W-:Y:S02]  /*15060*/  LOP3.LUT R3, R3, R6, RZ, 0x3c, !PT ;  /* 0x0000000603037212 */ /* 0x000fe400078e3cff */
[----:B------:R-:W-:Y:S02]  /*15070*/  LEA R0, R0, UR4, 0x1 ;  /* 0x0000000400007c11 */ /* 0x000fe4000f8e08ff */
[----:B------:R-:W-:-:S03]  /*15080*/  LOP3.LUT R12, R5, 0x7fffe000, RZ, 0xc0, !PT ;  /* 0x7fffe000050c7812 */ /* 0x000fc600078ec0ff */
[----:B------:R-:W0:Y:S01]  /*15090*/  LDS.128 R4, [R0] ;  /* 0x0000000000047984 */ /* 0x000e220000000c00 */
[----:B------:R-:W-:-:S05]  /*150a0*/  IADD3 R3, R3, R12, R13 ;  /* 0x0000000c03037210 */ /* 0x000fca0007ffe00d */
[----:B------:R-:W-:-:S05]  /*150b0*/  IMAD R3, R3, 0x2, R16 ;  /* 0x0000000203037824 */ /* 0x000fca00078e0210 */
[----:B------:R-:W1:Y:S01]  /*150c0*/  LDS.128 R12, [R3+0x14400] ;  /* 0x01440000030c7984 */ /* 0x000e620000000c00 */
[--C-:B0-----:R-:W-:Y:S02]  /*150d0*/  HADD2.F32 R10, -RZ, R7.reuse.H0_H0 ;  /* 0x20000007ff0a7230 */ /* 0x101fe40000004100 */
[----:B------:R-:W-:Y:S02]  /*150e0*/  HADD2.F32 R11, -RZ, R7.H1_H1 ;  /* 0x30000007ff0b7230 */ /* 0x000fe40000004100 */
[--C-:B------:R-:W-:Y:S02]  /*150f0*/  HADD2.F32 R7, -RZ, R5.reuse.H0_H0 ;  /* 0x20000005ff077230 */ /* 0x100fe40000004100 */
[----:B------:R-:W-:Y:S02]  /*15100*/  HADD2.F32 R8, -RZ, R5.H1_H1 ;  /* 0x30000005ff087230 */ /* 0x000fe40000004100 */
[----:B------:R-:W-:Y:S02]  /*15110*/  HADD2.F32 R5, -RZ, R4.H0_H0 ;  /* 0x20000004ff057230 */ /* 0x000fe40000004100 */
[----:B------:R-:W-:-:S02]  /*15120*/  HADD2.F32 R9, -RZ, R6.H0_H0 ;  /* 0x20000006ff097230 */ /* 0x000fc40000004100 */
[--C-:B-1----:R-:W-:Y:S02]  /*15130*/  HADD2.F32 R25, -RZ, R15.reuse.H0_H0 ;  /* 0x2000000fff197230 */ /* 0x102fe40000004100 */
        /* <DEDUP_REMOVED lines=8> */
[----:B------:R-:W-:-:S02]  /*151c0*/  HADD2.F32 R10, -RZ, R89.H1_H1 ;  /* 0x30000059ff0a7230 */ /* 0x000fc40000004100 */
[-C--:B------:R-:W-:Y:S01]  /*151d0*/  FMUL.FTZ R34, R26, R25.reuse ;  /* 0x000000191a227220 */ /* 0x080fe20000410000 */
[----:B------:R-:W-:Y:S01]  /*151e0*/  FMUL.FTZ R26, R15, R28 ;  /* 0x0000001c0f1a7220 */ /* 0x000fe20000410000 */
[----:B------:R-:W-:Y:S01]  /*151f0*/  FFMA.FTZ R36, R11, R25, -R32 ;  /* 0x000000190b247223 */ /* 0x000fe20000010820 */
[----:B------:R-:W-:Y:S02]  /*15200*/  HADD2.F32 R21, -RZ, R13.H1_H1 ;  /* 0x3000000dff157230 */ /* 0x000fe40000004100 */
[----:B------:R-:W-:Y:S01]  /*15210*/  FMUL.FTZ R15, R15, R10 ;  /* 0x0000000a0f0f7220 */ /* 0x000fe20000410000 */
[----:B------:R-:W-:Y:S02]  /*15220*/  HADD2.F32 R25, -RZ, R37.H0_H0 ;  /* 0x20000025ff197230 */ /* 0x000fe40000004100 */
[----:B------:R-:W-:Y:S01]  /*15230*/  FFMA.FTZ R38, R11, R30, R34 ;  /* 0x0000001e0b267223 */ /* 0x000fe20000010022 */
[----:B------:R-:W-:Y:S01]  /*15240*/  FFMA.FTZ R27, R7, R10, -R26 ;  /* 0x0000000a071b7223 */ /* 0x000fe2000001081a */
[----:B------:R-:W-:-:S02]  /*15250*/  HADD2.F32 R13, -RZ, R12.H0_H0 ;  /* 0x2000000cff0d7230 */ /* 0x000fc40000004100 */
[----:B------:R-:W-:Y:S01]  /*15260*/  FFMA.FTZ R29, R7, R28, R15 ;  /* 0x0000001c071d7223 */ /* 0x000fe2000001000f */
[----:B------:R-:W-:Y:S02]  /*15270*/  HADD2.F32 R11, -RZ, R72.H0_H0 ;  /* 0x20000048ff0b7230 */ /* 0x000fe40000004100 */
[C---:B------:R-:W-:Y:S01]  /*15280*/  FMUL.FTZ R7, R21.reuse, R25 ;  /* 0x0000001915077220 */ /* 0x040fe20000410000 */
[----:B------:R-:W-:Y:S02]  /*15290*/  HADD2.F32 R26, -RZ, R87.H0_H0 ;  /* 0x20000057ff1a7230 */ /* 0x000fe40000004100 */
[----:B------:R-:W-:Y:S02]  /*152a0*/  HADD2.F32 R10, -RZ, R89.H0_H0 ;  /* 0x20000059ff0a7230 */ /* 0x000fe40000004100 */
[-C--:B------:R-:W-:Y:S01]  /*152b0*/  FMUL.FTZ R21, R21, R11.reuse ;  /* 0x0000000b15157220 */ /* 0x080fe20000410000 */
[----:B------:R-:W-:Y:S02]  /*152c0*/  HADD2.F32 R24, -RZ, R14.H0_H0 ;  /* 0x2000000eff187230 */ /* 0x000fe40000004100 */
[C---:B------:R-:W-:Y:S01]  /*152d0*/  FMUL.FTZ R28, R13.reuse, R26 ;  /* 0x0000001a0d1c7220 */ /* 0x040fe20000410000 */
[C---:B------:R-:W-:Y:S01]  /*152e0*/  FFMA.FTZ R30, R8.reuse, R11, -R7 ;  /* 0x0000000b081e7223 */ /* 0x040fe20000010807 */
[----:B------:R-:W-:Y:S01]  /*152f0*/  FMUL.FTZ R13, R13, R10 ;  /* 0x0000000a0d0d7220 */ /* 0x000fe20000410000 */
[----:B------:R-:W-:Y:S01]  /*15300*/  FFMA.FTZ R32, R8, R25, R21 ;  /* 0x0000001908207223 */ /* 0x000fe20000010015 */
[----:B------:R-:W-:Y:S01]  /*15310*/  FMUL.FTZ R34, R24, R88 ;  /* 0x0000005818227220 */ /* 0x000fe20000410000 */
[----:B------:R-:W-:-:S02]  /*15320*/  HADD2.F32 R12, -RZ, R12.H1_H1 ;  /* 0x3000000cff0c7230 */ /* 0x000fc40000004100 */
[C---:B------:R-:W-:Y:S01]  /*15330*/  FFMA.FTZ R8, R5.reuse, R26, R13 ;  /* 0x0000001a05087223 */ /* 0x040fe2000001000d */
[----:B------:R-:W-:Y:S02]  /*15340*/  HADD2.F32 R14, -RZ, R14.H1_H1 ;  /* 0x3000000eff0e7230 */ /* 0x000fe40000004100 */
[----:B------:R-:W-:Y:S01]  /*15350*/  FFMA.FTZ R28, R5, R10, -R28 ;  /* 0x0000000a051c7223 */ /* 0x000fe2000001081c */
        /* <DEDUP_REMOVED lines=27> */
.L_x_2801:
[----:B------:R-:W-:Y:S05]  /*15510*/  BSYNC B0 ;  /* 0x0000000000007941 */ /* 0x000fea0003800000 */
.L_x_2761:
        /* <DEDUP_REMOVED lines=8> */
.L_x_2759:
[----:B----4-:R-:W4:Y:S02]  /*155a0*/  LDL R0, [R1+0x5c] ;  /* 0x00005c0001007983 */ /* 0x010f240000100800 */
[----:B----4-:R-:W-:-:S13]  /*155b0*/  R2UR UR4, R0 ;  /* 0x00000000000472ca */ /* 0x010fda00000e0000 */
[----:B------:R-:W-:-:S04]  /*155c0*/  MOV R0, UR4 ;  /* 0x0000000400007c02 */ /* 0x000fc80008000f00 */
[----:B------:R-:W-:-:S13]  /*155d0*/  ISETP.NE.AND P0, PT, R0, 0x3, PT ;  /* 0x000000030000780c */ /* 0x000fda0003f05270 */
[----:B------:R-:W-:Y:S05]  /*155e0*/  @!P0 BRA `(.L_x_2836) ;  /* 0x0000000000048947 */ /* 0x000fea0003800000 */
[----:B------:R-:W-:Y:S01]  /*155f0*/  BPT.TRAP 0x1 ;  /* 0x000000040000795c */ /* 0x000fe20000300000 */
.L_x_2836:
[----:B------:R-:W-:Y:S01]  /*15600*/  IMAD R0, R216, 0x8, R16 ;  /* 0x00000008d8007824 */ /* 0x000fe200078e0210 */
[----:B01----:R-:W-:-:S04]  /*15610*/  SHF.L.U32 R3, R218, 0x1f, RZ ;  /* 0x0000001fda037819 */ /* 0x003fc800000006ff */
[----:B------:R0:W1:Y:S01]  /*15620*/  SYNCS.PHASECHK.TRANS64.TRYWAIT P2, [R0+URZ+0x38830], R3 ;  /* 0x03883003000075a7 */ /* 0x000062000804017f */
[----:B------:R-:W-:Y:S05]  /*15630*/  @!P0 BRA `(.L_x_2837) ;  /* 0x0000000000048947 */ /* 0x000fea0003800000 */
[----:B------:R-:W-:Y:S01]  /*15640*/  BPT.TRAP 0x1 ;  /* 0x000000040000795c */ /* 0x000fe20000300000 */
.L_x_2837:
[----:B------:R-:W4:Y:S02]  /*15650*/  S2R R4, SR_TID.X ;  /* 0x0000000000047919 */ /* 0x000f240000002100 */
[----:B----4-:R-:W-:-:S04]  /*15660*/  LOP3.LUT R4, R4, 0x7f, RZ, 0xc0, !PT ;  /* 0x0000007f04047812 */ /* 0x010fc800078ec0ff */
[----:B------:R-:W-:Y:S01]  /*15670*/  ISETP.NE.AND P1, PT, R4, RZ, PT ;  /* 0x000000ff0400720c */ /* 0x000fe20003f25270 */
[----:B-1----:R-:W-:-:S12]  /*15680*/  @P2 BRA `(.L_x_2838) ;  /* 0x0000000000082947 */ /* 0x002fd80003800000 */
[----:B------:R-:W1:Y:S02]  /*15690*/  SYNCS.PHASECHK.TRANS64.TRYWAIT P2, [R0+URZ+0x38830], R3 ;  /* 0x03883003000075a7 */ /* 0x000e64000804017f */
[----:B-1----:R-:W-:Y:S05]  /*156a0*/  @!P2 BRA `(.L_x_2839) ;  /* 0x000001ec0014a947 */ /* 0x002fea0003800000 */
.L_x_2838:
[----:B------:R-:W-:Y:S05]  /*156b0*/  WARPSYNC.ALL ;  /* 0x0000000000007948 */ /* 0x000fea0003800000 */
[----:B01----:R-:W-:Y:S01]  /*156c0*/  VIADD R3, R16, 0x24400 ;  /* 0x0002440010037836 */ /* 0x003fe20000000000 */
[----:B------:R-:W-:Y:S01]  /*156d0*/  R2UR UR12, R84 ;  /* 0x00000000540c72ca */ /* 0x000fe200000e0000 */
[----:B------:R-:W-:Y:S01]  /*156e0*/  IMAD.MOV.U32 R5, RZ, RZ, 0x40000040 ;  /* 0x40000040ff057424 */ /* 0x000fe200078e00ff */
[----:B------:R-:W-:Y:S01]  /*156f0*/  WARPGROUP.ARRIVE ;  /* 0x00000000000079c5 */ /* 0x000fe20000000000 */
[----:B------:R-:W-:Y:S01]  /*15700*/  UMOV UR9, 0x40000040 ;  /* 0x4000004000097882 */ /* 0x000fe20000000000 */
[----:B------:R-:W-:Y:S01]  /*15710*/  SHF.R.U32.HI R3, RZ, 0x4, R3 ;  /* 0x00000004ff037819 */ /* 0x000fe20000011603 */
[----:B------:R-:W-:Y:S01]  /*15720*/  IMAD.MOV.U32 R7, RZ, RZ, 0x40000040 ;  /* 0x40000040ff077424 */ /* 0x000fe200078e00ff */
[----:B------:R-:W-:Y:S01]  /*15730*/  R2UR UR11, R5 ;  /* 0x00000000050b72ca */ /* 0x000fe200000e0000 */
[----:B------:R-:W-:Y:S01]  /*15740*/  UMOV UR5, UR9 ;  /* 0x0000000900057c82 */ /* 0x000fe20008000000 */
[----:B------:R-:W-:Y:S01]  /*15750*/  LOP3.LUT R3, R3, 0x3fff, RZ, 0xc0, !PT ;  /* 0x00003fff03037812 */ /* 0x000fe200078ec0ff */
[----:B------:R-:W-:Y:S01]  /*15760*/  UMOV UR17, 0x40000040 ;  /* 0x4000004000117882 */ /* 0x000fe20000000000 */
[----:B------:R-:W-:Y:S01]  /*15770*/  R2UR UR7, R7 ;  /* 0x00000000070772ca */ /* 0x000fe200000e0000 */
[----:B------:R-:W-:Y:S01]  /*15780*/  IMAD.MOV.U32 R7, RZ, RZ, 0x40000040 ;  /* 0x40000040ff077424 */ /* 0x000fe200078e00ff */
[----:B------:R-:W-:Y:S01]  /*15790*/  LOP3.LUT R20, R3, 0x10000, RZ, 0xfc, !PT ;  /* 0x0001000003147812 */ /* 0x000fe200078efcff */
[----:B------:R-:W-:Y:S01]  /*157a0*/  ULOP3.LUT UR12, UR12, 0x10000, URZ, 0xfc, !UPT ;  /* 0x000100000c0c7892 */ /* 0x000fe2000f8efc3f */
[----:B--23--:R-:W-:Y:S01]  /*157b0*/  MOV R9, 0x40000040 ;  /* 0x4000004000097802 */ /* 0x00cfe20000000f00 */
[----:B------:R-:W-:Y:S01]  /*157c0*/  IMAD.U32 R11, RZ, RZ, UR9 ;  /* 0x00000009ff0b7e24 */ /* 0x000fe2000f8e00ff */
[----:B------:R-:W-:Y:S01]  /*157d0*/  UMOV UR57, 0x40000040 ;  /* 0x4000004000397882 */ /* 0x000fe20000000000 */
[----:B------:R-:W-:Y:S01]  /*157e0*/  IMAD R4, R216, 0xa00, R20 ;  /* 0x00000a00d8047824 */ /* 0x000fe200078e0214 */
[----:B------:R-:W-:Y:S01]  /*157f0*/  UIADD3 UR56, UR12, 0x804, URZ ;  /* 0x000008040c387890 */ /* 0x000fe2000fffe03f */
[----:B------:R-:W0:Y:S01]  /*15800*/  LDC R3, c[0x0][0x448] ;  /* 0x00011200ff037b82 */ /* 0x000e220000000800 */
[----:B------:R-:W-:Y:S01]  /*15810*/  UMOV UR8, UR12 ;  /* 0x0000000c00087c82 */ /* 0x000fe20008000000 */
[C---:B------:R-:W-:Y:S01]  /*15820*/  VIADD R6, R4.reuse, 0x80 ;  /* 0x0000008004067836 */ /* 0x040fe20000000000 */
[C---:B------:R-:W-:Y:S01]  /*15830*/  R2UR UR10, R4.reuse ;  /* 0x00000000040a72ca */ /* 0x040fe200000e0000 */
[----:B------:R-:W-:Y:S01]  /*15840*/  UMOV UR4, UR8 ;  /* 0x0000000800047c82 */ /* 0x000fe20008000000 */
[----:B------:R-:W-:Y:S01]  /*15850*/  VIADD R8, R4, 0x180 ;  /* 0x0000018004087836 */ /* 0x000fe20000000000 */
[----:B------:R-:W-:Y:S01]  /*15860*/  MOV R10, UR8 ;  /* 0x00000008000a7c02 */ /* 0x000fe20008000f00 */
[----:B------:R-:W-:Y:S01]  /*15870*/  UIADD3 UR52, UR12, 0x806, URZ ;  /* 0x000008060c347890 */ /* 0x000fe2000fffe03f */
[----:B------:R-:W-:Y:S01]  /*15880*/  R2UR UR6, R6 ;  /* 0x00000000060672ca */ /* 0x000fe200000e0000 */
[----:B------:R-:W-:Y:S01]  /*15890*/  VIADD R6, R4, 0x100 ;  /* 0x0000010004067836 */ /* 0x000fe20000000000 */
[----:B------:R-:W-:Y:S01]  /*158a0*/  UMOV UR53, 0x40000040 ;  /* 0x4000004000357882 */ /* 0x000fe20000000000 */
[----:B------:R1:W-:Y:S01]  /*158b0*/  STL.64 [R1+0x50], R10 ;  /* 0x0000500a01007387 */ /* 0x0003e20000100a00 */
[----:B------:R-:W-:Y:S01]  /*158c0*/  UIADD3 UR48, UR12, 0xc00, URZ ;  /* 0x00000c000c307890 */ /* 0x000fe2000fffe03f */
[----:B------:R-:W-:Y:S01]  /*158d0*/  @!P1 VIADD R0, R0, 0x38840 ;  /* 0x0003884000009836 */ /* 0x000fe20000000000 */
[----:B------:R-:W-:Y:S01]  /*158e0*/  UMOV UR49, 0x40000040 ;  /* 0x4000004000317882 */ /* 0x000fe20000000000 */
[----:B------:R-:W-:Y:S01]  /*158f0*/  UIADD3 UR44, UR12, 0xc02, URZ ;  /* 0x00000c020c2c7890 */ /* 0x000fe2000fffe03f */
[----:B------:R-:W-:Y:S01]  /*15900*/  HGMMA.64x16x16.F32 R56, gdesc[UR8], RZ, !UPT, gsb0 ;  /* 0x00200000083879f0 */ /* 0x000fe2000c0008ff */
[----:B------:R-:W-:Y:S01]  /*15910*/  UMOV UR45, 0x40000040 ;  /* 0x40000040002d7882 */ /* 0x000fe20000000000 */
[----:B------:R-:W-:Y:S01]  /*15920*/  UIADD3 UR40, UR12, 0xc04, URZ ;  /* 0x00000c040c287890 */ /* 0x000fe2000fffe03f */
[----:B------:R-:W-:Y:S01]  /*15930*/  @!P1 PRMT R0, RZ, 0x654, R0 ;  /* 0x00000654ff009816 */ /* 0x000fe20000000000 */
[----:B------:R-:W-:Y:S01]  /*15940*/  UMOV UR41, 0x40000040 ;  /* 0x4000004000297882 */ /* 0x000fe20000000000 */
[----:B------:R-:W-:Y:S01]  /*15950*/  UIADD3 UR36, UR12, 0xc06, URZ ;  /* 0x00000c060c247890 */ /* 0x000fe2000fffe03f */
[----:B------:R-:W-:Y:S01]  /*15960*/  BSSY B0, `(.L_x_2840) ;  /* 0x0000939000007945 */ /* 0x000fe20003800000 */
[----:B-1----:R-:W-:Y:S01]  /*15970*/  IMAD.U32 R11, RZ, RZ, UR17 ;  /* 0x00000011ff0b7e24 */ /* 0x002fe2000f8e00ff */
[----:B------:R-:W-:Y:S01]  /*15980*/  UMOV UR37, 0x40000040 ;  /* 0x4000004000257882 */ /* 0x000fe20000000000 */
[----:B0-----:R-:W-:Y:S01]  /*15990*/  ISETP.NE.AND P2, PT, R3, 0x1, PT ;  /* 0x000000010300780c */ /* 0x001fe20003f45270 */
[----:B------:R-:W-:Y:S01]  /*159a0*/  IMAD.IADD R3, R235, 0x1, R231 ;  /* 0x00000001eb037824 */ /* 0x000fe200078e02e7 */
        /* <DEDUP_REMOVED lines=44> */
[----:B------:R-:W-:Y:S01]  /*15c70*/  R2UR UR11, R7 ;  /* 0x00000000070b72ca */ /* 0x000fe200000e0000 */
[----:B------:R-:W-:Y:S01]  /*15c80*/  IMAD.MOV.U32 R7, RZ, RZ, 0x40000040 ;  /* 0x40000040ff077424 */ /* 0x000fe200078e00ff */
        /* <DEDUP_REMOVED lines=17> */
[----:B------:R-:W-:Y:S01]  /*15da0*/  R2UR UR6, R6 ;  /* 0x00000000060672ca */ /* 0x000fe200000e0000 */
[----:B------:R-:W-:Y:S01]  /*15db0*/  VIADD R6, R4, 0x102 ;  /* 0x0000010204067836 */ /* 0x000fe20000000000 */
[----:B------:R-:W-:Y:S01]  /*15dc0*/  R2UR UR7, R7 ;  /* 0x00000000070772ca */ /* 0x000fe200000e0000 */
[----:B------:R-:W-:-:S03]  /*15dd0*/  IMAD.MOV.U32 R7, RZ, RZ, 0x40000040 ;  /* 0x40000040ff077424 */ /* 0x000fc600078e00ff */
[----:B------:R-:W-:Y:S02]  /*15de0*/  UMOV UR16, UR4 ;  /* 0x0000000400107c82 */ /* 0x000fe40008000000 */
[----:B------:R-:W-:-:S05]  /*15df0*/  MOV R10, UR16 ;  /* 0x00000010000a7c02 */ /* 0x000fca0008000f00 */
        /* <DEDUP_REMOVED lines=96> */
[----:B------:R-:W-:Y:S02]  /*16400*/  VIADD R6, R4, 0x106 ;  /* 0x0000010604067836 */ /* 0x000fe40000000000 */
[----:B------:R-:W-:Y:S01]  /*16410*/  IMAD.MOV.U32 R7, RZ, RZ, 0x40000040 ;  /* 0x40000040ff077424 */ /* 0x000fe200078e00ff */
[----:B------:R-:W-:Y:S02]  /*16420*/  UMOV UR16, UR4 ;  /* 0x0000000400107c82 */ /* 0x000fe40008000000 */
[----:B------:R-:W-:Y:S01]  /*16430*/  UMOV UR14, UR16 ;  /* 0x00000010000e7c82 */ /* 0x000fe20008000000 */
[----:B------:R-:W-:Y:S01]  /*16440*/  MOV R10, UR16 ;  /* 0x00000010000a7c02 */ /* 0x000fe20008000f00 */
        /* <DEDUP_REMOVED lines=41> */
[----:B------:R-:W-:Y:S01]  /*166e0*/  UIADD3 UR8, UR12, 0x400, URZ ;  /* 0x000004000c087890 */ /* 0x000fe2000fffe03f */
[----:B------:R-:W-:-:S06]  /*166f0*/  UMOV UR9, UR17 ;  /* 0x0000001100097c82 */ /* 0x000fcc0008000000 */
[----:B------:R-:W-:Y:S02]  /*16700*/  UMOV UR16, UR8 ;  /* 0x0000000800107c82 */ /* 0x000fe40008000000 */
[----:B------:R-:W-:Y:S01]  /*16710*/  UMOV UR8, UR16 ;  /* 0x0000001000087c82 */ /* 0x000fe20008000000 */
[----:B------:R-:W-:-:S05]  /*16720*/  MOV R10, UR16 ;  /* 0x00000010000a7c02 */ /* 0x000fca0008000f00 */
        /* <DEDUP_REMOVED lines=251> */
[----:B------:R0:W-:Y:S02]  /*176e0*/  STL.64 [R1], R10 ;  /* 0x0000000a01007387 */ /* 0x0001e40000100a00 */
[----:B0-----:R-:W0:Y:S01]  /*176f0*/  @P2 LDC R10, c[0x0][0x44c] ;  /* 0x00011300ff0a2b82 */ /* 0x001e220000000800 */
[----:B------:R-:W-:Y:S02]  /*17700*/  WARPGROUP.DEPBAR.LE gsb0, 0x0 ;  /* 0x00008000000079c5 */ /* 0x000fe40000010000 */
[----:B------:R-:W-:Y:S01]  /*17710*/  WARPGROUP.ARRIVE ;  /* 0x00000000000079c5 */ /* 0x000fe20000000000 */
[----:B0-----:R-:W-:-:S05]  /*17720*/  @P2 IMAD.HI.U32 R5, R3, R10, RZ ;  /* 0x0000000a03052227 */ /* 0x001fca00078e00ff */
        /* <DEDUP_REMOVED lines=13> */
[----:B------:R-:W-:Y:S03]  /*17800*/  HGMMA.64x16x16.F32 R56, gdesc[UR16], R56, gsb0 ;  /* 0x00200000103879f0 */ /* 0x000fe60008000838 */
        /* <DEDUP_REMOVED lines=50> */
[----:B------:R-:W-:Y:S01]  /*17b30*/  VIADD R6, R4, 0x704 ;  /* 0x0000070404067836 */ /* 0x000fe20000000000 */
[----:B------:R-:W-:Y:S01]  /*17b40*/  MOV R7, 0x40000040 ;  /* 0x4000004000077802 */ /* 0x000fe20000000f00 */
[----:B------:R-:W-:Y:S02]  /*17b50*/  WARPGROUP.DEPBAR.LE gsb0, 0x0 ;  /* 0x00008000000079c5 */ /* 0x000fe40000010000 */
[----:B------:R-:W-:-:S07]  /*17b60*/  WARPGROUP.ARRIVE ;  /* 0x00000000000079c5 */ /* 0x000fce0000000000 */
        /* <DEDUP_REMOVED lines=147> */
[----:B------:R-:W0:Y:S02]  /*184a0*/  @P2 LDC R8, c[0x0][0x450] ;  /* 0x00011400ff082b82 */ /* 0x000e240000000800 */
[----:B0-----:R-:W-:Y:S01]  /*184b0*/  @P2 SHF.R.U32.HI R3, RZ, R8, R5 ;  /* 0x00000008ff032219 */ /* 0x001fe20000011605 */
[----:B------:R-:W-:-:S04]  /*184c0*/  IMAD R5, R2, -0x50, RZ ;  /* 0xffffffb002057824 */ /* 0x000fc800078e02ff */
[----:B------:R-:W0:Y:S01]  /*184d0*/  SHFL.IDX PT, R8, R3, 0x1, 0x1c1f ;  /* 0x003c1f0003087f89 */ /* 0x000e2200000e0000 */
[----:B------:R-:W-:-:S04]  /*184e0*/  IADD3 R5, -R234, 0x51, R5 ;  /* 0x00000051ea057810 */ /* 0x000fc80007ffe105 */
[----:B------:R-:W-:Y:S01]  /*184f0*/  IADD3 R66, -R232, R5, R233 ;  /* 0x00000005e8427210 */ /* 0x000fe20007ffe1e9 */
        /* <DEDUP_REMOVED lines=46> */
[----:B------:R-:W-:Y:S01]  /*187e0*/  ULDC UR38, c[0x0][0x988] ;  /* 0x0002620000267ab9 */ /* 0x000fe20000000800 */
[----:B------:R-:W-:Y:S01]  /*187f0*/  ULDC UR39, c[0x0][0x988] ;  /* 0x0002620000277ab9 */ /* 0x000fe20000000800 */
[----:B------:R-:W-:Y:S02]  /*18800*/  WARPGROUP.DEPBAR.LE gsb0, 0x0 ;  /* 0x00008000000079c5 */ /* 0x000fe40000010000 */
[----:B------:R-:W-:-:S06]  /*18810*/  WARPGROUP.ARRIVE ;  /* 0x00000000000079c5 */ /* 0x000fcc0000000000 */
[----:B------:R-:W-:Y:S01]  /*18820*/  HGMMA.64x16x16.F32 R48, gdesc[UR4], R48, gsb0 ;  /* 0x00200000043079f0 */ /* 0x000fe20008000830 */
[----:B------:R-:W-:Y:S01]  /*18830*/  R2UR UR6, R6 ;  /* 0x00000000060672ca */ /* 0x000fe200000e0000 */
[----:B------:R-:W-:Y:S01]  /*18840*/  UMOV UR4, UR36 ;  /* 0x0000002400047c82 */ /* 0x000fe20008000000 */
[----:B------:R-:W-:Y:S01]  /*18850*/  R2UR UR7, R7 ;  /* 0x00000000070772ca */ /* 0x000fe200000e0000 */
[----:B------:R-:W-:Y:S01]  /*18860*/  UMOV UR5, UR37 ;  /* 0x0000002500057c82 */ /* 0x000fe20008000000 */
[C---:B------:R-:W-:Y:S01]  /*18870*/  VIADD R6, R4.reuse, 0x906 ;  /* 0x0000090604067836 */ /* 0x040fe20000000000 */
[----:B------:R-:W-:Y:S01]  /*18880*/  MOV R7, 0x40000040 ;  /* 0x4000004000077802 */ /* 0x000fe20000000f00 */
[----:B------:R-:W-:Y:S01]  /*18890*/  VIADD R4, R4, 0x986 ;  /* 0x0000098604047836 */ /* 0x000fe20000000000 */
[----:B------:R-:W-:Y:S02]  /*188a0*/  WARPGROUP.DEPBAR.LE gsb0, 0x0 ;  /* 0x00008000000079c5 */ /* 0x000fe40000010000 */
[----:B------:R-:W-:-:S06]  /*188b0*/  WARPGROUP.ARRIVE ;  /* 0x00000000000079c5 */ /* 0x000fcc0000000000 */
[----:B------:R-:W-:Y:S01]  /*188c0*/  HGMMA.64x16x16.F32 R40, gdesc[UR4], R40, gsb0 ;  /* 0x00200000042879f0 */ /* 0x000fe20008000828 */
[----:B------:R-:W-:Y:S01]  /*188d0*/  R2UR UR6, R6 ;  /* 0x00000000060672ca */ /* 0x000fe200000e0000 */
[----:B------:R-:W-:Y:S01]  /*188e0*/  UMOV UR4, UR36 ;  /* 0x0000002400047c82 */ /* 0x000fe20008000000 */
[----:B------:R-:W-:Y:S01]  /*188f0*/  R2UR UR7, R7 ;  /* 0x00000000070772ca */ /* 0x000fe200000e0000 */
[----:B------:R-:W-:Y:S01]  /*18900*/  UMOV UR5, UR37 ;  /* 0x0000002500057c82 */ /* 0x000fe20008000000 */
[----:B------:R-:W-:-:S05]  /*18910*/  IMAD R7, R2, -0x50, R233 ;  /* 0xffffffb002077824 */ /* 0x000fca00078e02e9 */
[----:B------:R-:W-:-:S04]  /*18920*/  IADD3 R7, -R234, 0x50, R7 ;  /* 0x00000050ea077810 */ /* 0x000fc80007ffe107 */
[----:B0-----:R-:W-:-:S04]  /*18930*/  VIADDMNMX R6, R8, R66, R7, PT ;  /* 0x0000004208067246 */ /* 0x001fc80003800107 */
[C---:B------:R-:W-:Y:S02]  /*18940*/  ISETP.GT.AND P3, PT, R6.reuse, RZ, PT ;  /* 0x000000ff0600720c */ /* 0x040fe40003f64270 */
[C---:B------:R-:W-:Y:S02]  /*18950*/  ISETP.GT.AND P4, PT, R6.reuse, 0x1, PT ;  /* 0x000000010600780c */ /* 0x040fe40003f84270 */
[----:B------:R-:W-:Y:S02]  /*18960*/  ISETP.GT.AND P5, PT, R6, 0x8, PT ;  /* 0x000000080600780c */ /* 0x000fe40003fa4270 */
[----:B------:R-:W-:Y:S02]  /*18970*/  FSEL R74, R59, -INF , P4 ;  /* 0xff8000003b4a7808 */ /* 0x000fe40002000000 */
[----:B------:R-:W-:Y:S02]  /*18980*/  FSEL R70, R62, -INF , P5 ;  /* 0xff8000003e467808 */ /* 0x000fe40002800000 */
[----:B------:R-:W-:-:S04]  /*18990*/  ISETP.GT.AND P4, PT, R6, 0x10, PT ;  /* 0x000000100600780c */ /* 0x000fc80003f84270 */
[----:B------:R-:W-:Y:S02]  /*189a0*/  FSEL R64, R50, -INF , P4 ;  /* 0xff80000032407808 */ /* 0x000fe40002000000 */
[----:B------:R-:W-:-:S04]  /*189b0*/  ISETP.GT.AND P4, PT, R6, 0x18, PT ;  /* 0x000000180600780c */ /* 0x000fc80003f84270 */
[----:B------:R-:W-:Y:S02]  /*189c0*/  FSEL R54, R54, -INF , P4 ;  /* 0xff80000036367808 */ /* 0x000fe40002000000 */
[----:B------:R-:W-:Y:S01]  /*189d0*/  ISETP.GT.AND P4, PT, R6, 0x20, PT ;  /* 0x000000200600780c */ /* 0x000fe20003f84270 */
[----:B------:R-:W-:Y:S02]  /*189e0*/  WARPGROUP.DEPBAR.LE gsb0, 0x0 ;  /* 0x00008000000079c5 */ /* 0x000fe40000010000 */
[----:B------:R-:W-:Y:S01]  /*189f0*/  WARPGROUP.ARRIVE ;  /* 0x00000000000079c5 */ /* 0x000fe20000000000 */
[----:B------:R-:W-:Y:S02]  /*18a00*/  FSEL R42, R42, -INF , P4 ;  /* 0xff8000002a2a7808 */ /* 0x000fe40002000000 */
[----:B------:R-:W-:-:S03]  /*18a10*/  ISETP.GT.AND P4, PT, R6, 0x28, PT ;  /* 0x000000280600780c */ /* 0x000fc60003f84270 */
[----:B------:R-:W-:Y:S01]  /*18a20*/  HGMMA.64x16x16.F32 R32, gdesc[UR4], R32, gsb0 ;  /* 0x00200000042079f0 */ /* 0x000fe20008000820 */
[----:B------:R-:W-:Y:S01]  /*18a30*/  R2UR UR6, R4 ;  /* 0x00000000040672ca */ /* 0x000fe200000e0000 */
[----:B------:R-:W-:Y:S01]  /*18a40*/  UMOV UR4, UR36 ;  /* 0x0000002400047c82 */ /* 0x000fe20008000000 */
[----:B------:R-:W-:Y:S01]  /*18a50*/  R2UR UR7, R5 ;  /* 0x00000000050772ca */ /* 0x000fe200000e0000 */
[----:B------:R-:W-:Y:S01]  /*18a60*/  UMOV UR5, UR37 ;  /* 0x0000002500057c82 */ /* 0x000fe20008000000 */
[----:B------:R-:W-:Y:S02]  /*18a70*/  FSEL R5, R58, -INF , P3 ;  /* 0xff8000003a057808 */ /* 0x000fe40001800000 */
        /* <DEDUP_REMOVED lines=17> */
[----:B------:R-:W-:Y:S02]  /*18b90*/  FSEL R46, R46, -INF , P4 ;  /* 0xff8000002e2e7808 */ /* 0x000fe40002000000 */
[----:B------:R-:W-:Y:S02]  /*18ba0*/  FMNMX.FTZ R9, R50, R9, !PT ;  /* 0x0000000932097209 */ /* 0x000fe40007810000 */
[----:B------:R-:W-:Y:S02]  /*18bb0*/  ISETP.GT.AND P4, PT, R6, 0x30, PT ;  /* 0x000000300600780c */ /* 0x000fe40003f84270 */
[----:B------:R-:W-:-:S02]  /*18bc0*/  FSEL R14, R47, -INF , P3 ;  /* 0xff8000002f0e7808 */ /* 0x000fc40001800000 */
[----:B------:R-:W-:Y:S02]  /*18bd0*/  FMNMX.FTZ R9, R46, R9, !PT ;  /* 0x000000092e097209 */ /* 0x000fe40007810000 */
[----:B------:R-:W-:Y:S01]  /*18be0*/  ISETP.GT.AND P3, PT, R6, 0x31, PT ;  /* 0x000000310600780c */ /* 0x000fe20003f64270 */
[----:B------:R-:W-:Y:S02]  /*18bf0*/  WARPGROUP.DEPBAR.LE gsb0, 0x0 ;  /* 0x00008000000079c5 */ /* 0x000fe40000010000 */
[----:B------:R-:W-:Y:S01]  /*18c00*/  WARPGROUP.ARRIVE ;  /* 0x00000000000079c5 */ /* 0x000fe20000000000 */
[----:B------:R-:W-:Y:S02]  /*18c10*/  FSEL R34, R34, -INF , P4 ;  /* 0xff80000022227808 */ /* 0x000fe40002000000 */
[----:B------:R-:W-:Y:S02]  /*18c20*/  FMNMX.FTZ R9, R14, R9, !PT ;  /* 0x000000090e097209 */ /* 0x000fe40007810000 */
[----:B------:R-:W-:Y:S01]  /*18c30*/  ISETP.GT.AND P4, PT, R6, 0x38, PT ;  /* 0x000000380600780c */ /* 0x000fe20003f84270 */
[----:B------:R-:W-:Y:S01]  /*18c40*/  HGMMA.64x16x16.F32 R24, gdesc[UR4], R24, gsb0 ;  /* 0x00200000041879f0 */ /* 0x000fe20008000818 */
[----:B------:R-:W-:Y:S01]  /*18c50*/  FSEL R8, R35, -INF , P3 ;  /* 0xff80000023087808 */ /* 0x000fe20001800000 */
[----:B------:R-:W-:Y:S01]  /*18c60*/  ULDC UR4, c[0x0][0x988] ;  /* 0x0002620000047ab9 */ /* 0x000fe20000000800 */
        /* <DEDUP_REMOVED lines=10> */
[----:B------:R-:W-:Y:S01]  /*18d10*/  FSEL R26, R26, -INF , P4 ;  /* 0xff8000001a1a7808 */ /* 0x000fe20002000000 */
[----:B------:R0:W-:Y:S01]  /*18d20*/  @!P1 SYNCS.ARRIVE.TRANS64.RED.A1T0 RZ, [R0+URZ], RZ ;  /* 0x000000ff00ff99a7 */ /* 0x0001e2000810043f */
[----:B------:R-:W-:Y:S02]  /*18d30*/  ISETP.GT.AND P4, PT, R6, 0x48, PT ;  /* 0x000000480600780c */ /* 0x000fe40003f84270 */
[----:B------:R-:W-:Y:S02]  /*18d40*/  FSEL R10, R27, -INF , P3 ;  /* 0xff8000001b0a7808 */ /* 0x000fe40001800000 */
[----:B------:R-:W-:-:S02]  /*18d50*/  FMNMX.FTZ R9, R26, R9, !PT ;  /* 0x000000091a097209 */ /* 0x000fc40007810000 */
[----:B------:R-:W-:Y:S02]  /*18d60*/  ISETP.GT.AND P3, PT, R6, 0x49, PT ;  /* 0x000000490600780c */ /* 0x000fe40003f64270 */
[----:B------:R-:W-:Y:S02]  /*18d70*/  FSEL R30, R30, -INF , P4 ;  /* 0xff8000001e1e7808 */ /* 0x000fe40002000000 */
[----:B------:R-:W-:Y:S02]  /*18d80*/  FMNMX.FTZ R9, R10, R9, !PT ;  /* 0x000000090a097209 */ /* 0x000fe40007810000 */
[----:B------:R-:W-:Y:S01]  /*18d90*/  FSEL R6, R31, -INF , P3 ;  /* 0xff8000001f067808 */ /* 0x000fe20001800000 */
[----:B------:R-:W-:Y:S01]  /*18da0*/  IMAD.MOV.U32 R31, RZ, RZ, R231 ;  /* 0x000000ffff1f7224 */ /* 0x000fe200078e00e7 */
[----:B------:R-:W-:-:S04]  /*18db0*/  FMNMX.FTZ R9, R30, R9, !PT ;  /* 0x000000091e097209 */ /* 0x000fc80007810000 */
[----:B------:R-:W-:Y:S02]  /*18dc0*/  FMNMX.FTZ R4, R6, R9, !PT ;  /* 0x0000000906047209 */ /* 0x000fe40007810000 */
[----:B------:R-:W1:Y:S04]  /*18dd0*/  SHFL.IDX PT, R9, R3, RZ, 0x1c1f ;  /* 0x001c1fff03097589 */ /* 0x000e6800000e0000 */
[----:B------:R-:W2:Y:S01]  /*18de0*/  SHFL.BFLY PT, R11, R4, 0x2, 0x1f ;  /* 0x0c401f00040b7f89 */ /* 0x000ea200000e0000 */
[----:B-1----:R-:W-:Y:S02]  /*18df0*/  VIADDMNMX R9, R9, R66, R7, PT ;  /* 0x0000004209097246 */ /* 0x002fe40003800107 */
[----:B--2---:R-:W-:Y:S02]  /*18e00*/  FMNMX.FTZ R11, R4, R11, !PT ;  /* 0x0000000b040b7209 */ /* 0x004fe40007810000 */
[----:B------:R-:W-:-:S02]  /*18e10*/  ISETP.GT.AND P3, PT, R9, RZ, PT ;  /* 0x000000ff0900720c */ /* 0x000fc40003f64270 */
[C---:B------:R-:W-:Y:S01]  /*18e20*/  ISETP.GT.AND P4, PT, R9.reuse, 0x1, PT ;  /* 0x000000010900780c */ /* 0x040fe20003f84270 */
[----:B------:R-:W1:Y:S01]  /*18e30*/  SHFL.BFLY PT, R72, R11, 0x1, 0x1f ;  /* 0x0c201f000b487f89 */ /* 0x000e6200000e0000 */
[----:B------:R-:W-:Y:S02]  /*18e40*/  ISETP.GT.AND P5, PT, R9, 0x8, PT ;  /* 0x000000080900780c */ /* 0x000fe40003fa4270 */
[----:B------:R-:W-:Y:S02]  /*18e50*/  FSEL R56, R56, -INF , P3 ;  /* 0xff80000038387808 */ /* 0x000fe40001800000 */
[----:B------:R-:W-:Y:S02]  /*18e60*/  FSEL R57, R57, -INF , P4 ;  /* 0xff80000039397808 */ /* 0x000fe40002000000 */
[----:B------:R-:W-:Y:S02]  /*18e70*/  ISETP.GT.AND P6, PT, R9, 0x9, PT ;  /* 0x000000090900780c */ /* 0x000fe40003fc4270 */
[----:B------:R-:W-:-:S02]  /*18e80*/  FSEL R60, R60, -INF , P5 ;  /* 0xff8000003c3c7808 */ /* 0x000fc40002800000 */
[----:B------:R-:W-:Y:S02]  /*18e90*/  FMNMX.FTZ R3, R56, R57, !PT ;  /* 0x0000003938037209 */ /* 0x000fe40007810000 */
[----:B------:R-:W-:Y:S02]  /*18ea0*/  FSEL R66, R61, -INF , P6 ;  /* 0xff8000003d427808 */ /* 0x000fe40003000000 */
[C---:B------:R-:W-:Y:S02]  /*18eb0*/  ISETP.GT.AND P3, PT, R9.reuse, 0x10, PT ;  /* 0x000000100900780c */ /* 0x040fe40003f64270 */
[----:B------:R-:W-:Y:S01]  /*18ec0*/  FMNMX.FTZ R7, R60, R3, !PT ;  /* 0x000000033c077209 */ /* 0x000fe20007810000 */
[----:B------:R-:W-:Y:S01]  /*18ed0*/  IMAD.U32 R3, RZ, RZ, UR4 ;  /* 0x00000004ff037e24 */ /* 0x000fe2000f8e00ff */
[----:B------:R-:W-:Y:S02]  /*18ee0*/  ISETP.GT.AND P4, PT, R9, 0x11, PT ;  /* 0x000000110900780c */ /* 0x000fe40003f84270 */
[----:B------:R-:W-:-:S02]  /*18ef0*/  FSEL R48, R48, -INF , P3 ;  /* 0xff80000030307808 */ /* 0x000fc40001800000 */
[----:B------:R-:W-:Y:S02]  /*18f00*/  FMNMX.FTZ R7, R66, R7, !PT ;  /* 0x0000000742077209 */ /* 0x000fe40007810000 */
[----:B-1----:R-:W-:Y:S02]  /*18f10*/  FMNMX.FTZ R4, R11, R72, !PT ;  /* 0x000000480b047209 */ /* 0x002fe40007810000 */
[----:B------:R-:W-:Y:S02]  /*18f20*/  ISETP.GT.AND P5, PT, R9, 0x18, PT ;  /* 0x000000180900780c */ /* 0x000fe40003fa4270 */
[----:B------:R-:W-:Y:S01]  /*18f30*/  FSEL R72, R49, -INF , P4 ;  /* 0xff80000031487808 */ /* 0x000fe20002000000 */
[----:B------:R-:W-:Y:S01]  /*18f40*/  FMUL.FTZ R13, R4, R3 ;  /* 0x00000003040d7220 */ /* 0x000fe20000410000 */
        /* <DEDUP_REMOVED lines=10> */
[----:B------:R-:W-:Y:S02]  /*18ff0*/  FSETP.NEU.FTZ.AND P6, PT, R4, -INF , PT ;  /* 0xff8000000400780b */ /* 0x000fe40003fdd000 */
[----:B------:R-:W-:Y:S02]  /*19000*/  ISETP.GT.AND P4, PT, R9, 0x28, PT ;  /* 0x000000280900780c */ /* 0x000fe40003f84270 */
[----:B------:R-:W-:Y:S02]  /*19010*/  FSEL R80, R41, -INF , P3 ;  /* 0xff80000029507808 */ /* 0x000fe40001800000 */
[----:B------:R-:W-:-:S02]  /*19020*/  FMNMX.FTZ R11, R78, R11, !PT ;  /* 0x0000000b4e0b7209 */ /* 0x000fc40007810000 */
[----:B------:R-:W-:Y:S02]  /*19030*/  FSEL R7, R13, RZ, P6 ;  /* 0x000000ff0d077208 */ /* 0x000fe40003000000 */
[----:B------:R-:W-:Y:S02]  /*19040*/  ISETP.GT.AND P3, PT, R9, 0x29, PT ;  /* 0x000000290900780c */ /* 0x000fe40003f64270 */
[----:B------:R-:W-:Y:S01]  /*19050*/  FSEL R44, R44, -INF , P4 ;  /* 0xff8000002c2c7808 */ /* 0x000fe20002000000 */
[--C-:B------:R-:W-:Y:S01]  /*19060*/  FFMA.FTZ R40, R74, R3, -R7.reuse ;  /* 0x000000034a287223 */ /* 0x100fe20000010807 */
[----:B------:R-:W-:Y:S01]  /*19070*/  FMNMX.FTZ R11, R80, R11, !PT ;  /* 0x0000000b500b7209 */ /* 0x000fe20007810000 */
[-CC-:B------:R-:W-:Y:S01]  /*19080*/  FFMA.FTZ R211, R70, R3.reuse, -R7.reuse ;  /* 0x0000000346d37223 */ /* 0x180fe20000010807 */
[----:B------:R-:W-:Y:S01]  /*19090*/  FSEL R74, R45, -INF , P3 ;  /* 0xff8000002d4a7808 */ /* 0x000fe20001800000 */
[-CC-:B------:R-:W-:Y:S01]  /*190a0*/  FFMA.FTZ R205, R64, R3.reuse, -R7.reuse ;  /* 0x0000000340cd7223 */ /* 0x180fe20000010807 */
[C---:B------:R-:W-:Y:S01]  /*190b0*/  ISETP.GT.AND P3, PT, R9.reuse, 0x30, PT ;  /* 0x000000300900780c */ /* 0x040fe20003f64270 */
        /* <DEDUP_REMOVED lines=8> */
[--C-:B------:R-:W-:Y:S01]  /*19140*/  FFMA.FTZ R195, R30, R3, -R7.reuse ;  /* 0x000000031ec37223 */ /* 0x100fe20000010807 */
[----:B------:R-:W-:Y:S01]  /*19150*/  ISETP.GT.AND P3, PT, R9, 0x38, PT ;  /* 0x000000380900780c */ /* 0x000fe20003f64270 */
[----:B------:R-:W1:Y:S01]  /*19160*/  @P2 LDC R30, c[0x0][0x44c] ;  /* 0x00011300ff1e2b82 */ /* 0x000e620000000800 */
[----:B------:R-:W-:Y:S01]  /*19170*/  FSEL R70, R33, -INF , P4 ;  /* 0xff80000021467808 */ /* 0x000fe20002000000 */
[----:B------:R-:W-:Y:S01]  /*19180*/  MUFU.EX2 R209, R209 ;  /* 0x000000d100d17308 */ /* 0x000fe20000000800 */
[----:B------:R-:W-:Y:S01]  /*19190*/  FMNMX.FTZ R11, R82, R11, !PT ;  /* 0x0000000b520b7209 */ /* 0x000fe20007810000 */
[-CC-:B------:R-:W-:Y:S01]  /*191a0*/  FFMA.FTZ R197, R34, R3.reuse, -R7.reuse ;  /* 0x0000000322c57223 */ /* 0x180fe20000010807 */
[----:B------:R-:W-:Y:S01]  /*191b0*/  ISETP.GT.AND P4, PT, R9, 0x39, PT ;  /* 0x000000390900780c */ /* 0x000fe20003f84270 */
[--C-:B------:R-:W-:Y:S01]  /*191c0*/  FFMA.FTZ R201, R42, R3, -R7.reuse ;  /* 0x000000032ac97223 */ /* 0x100fe20000010807 */
[----:B------:R-:W-:Y:S01]  /*191d0*/  FSEL R36, R36, -INF , P3 ;  /* 0xff80000024247808 */ /* 0x000fe20001800000 */
[----:B------:R-:W2:Y:S01]  /*191e0*/  @P2 LDC R34, c[0x0][0x450] ;  /* 0x00011400ff222b82 */ /* 0x000ea20000000800 */
[----:B------:R-:W-:Y:S01]  /*191f0*/  FMNMX.FTZ R11, R70, R11, !PT ;  /* 0x0000000b460b7209 */ /* 0x000fe20007810000 */
[----:B------:R-:W3:Y:S01]  /*19200*/  MUFU.EX2 R40, R40 ;  /* 0x0000002800287308 */ /* 0x000ee20000000800 */
[----:B------:R-:W-:Y:S01]  /*19210*/  FSEL R68, R37, -INF , P4 ;  /* 0xff80000025447808 */ /* 0x000fe20002000000 */
[-CC-:B------:R-:W-:Y:S01]  /*19220*/  FFMA.FTZ R42, R50, R3.reuse, -R7.reuse ;  /* 0x00000003322a7223 */ /* 0x180fe20000010807 */
[C---:B------:R-:W-:Y:S01]  /*19230*/  ISETP.GT.AND P3, PT, R9.reuse, 0x40, PT ;  /* 0x000000400900780c */ /* 0x040fe20003f64270 */
[--C-:B------:R-:W-:Y:S01]  /*19240*/  FFMA.FTZ R203, R46, R3, -R7.reuse ;  /* 0x000000032ecb7223 */ /* 0x100fe20000010807 */
[----:B------:R-:W-:Y:S01]  /*19250*/  FMNMX.FTZ R11, R36, R11, !PT ;  /* 0x0000000b240b7209 */ /* 0x000fe20007810000 */
[-CC-:B------:R-:W-:Y:S01]  /*19260*/  FFMA.FTZ R14, R14, R3.reuse, -R7.reuse ;  /* 0x000000030e0e7223 */ /* 0x180fe20000010807 */
[C---:B------:R-:W-:Y:S01]  /*19270*/  ISETP.GT.AND P4, PT, R9.reuse, 0x41, PT ;  /* 0x000000410900780c */ /* 0x040fe20003f84270 */
        /* <DEDUP_REMOVED lines=12> */
[----:B------:R-:W4:Y:S01]  /*19340*/  MUFU.EX2 R211, R211 ;  /* 0x000000d300d37308 */ /* 0x000f220000000800 */
[----:B------:R-:W-:Y:S01]  /*19350*/  FSEL R84, R28, -INF , P3 ;  /* 0xff8000001c547808 */ /* 0x000fe20001800000 */
[----:B------:R-:W-:Y:S01]  /*19360*/  FFMA.FTZ R28, R62, R3, -R7 ;  /* 0x000000033e1c7223 */ /* 0x000fe20000010807 */
[----:B------:R-:W-:Y:S01]  /*19370*/  FMNMX.FTZ R11, R64, R11, !PT ;  /* 0x0000000b400b7209 */ /* 0x000fe20007810000 */
[----:B---3--:R-:W-:Y:S01]  /*19380*/  FADD.FTZ R26, R209, R40 ;  /* 0x00000028d11a7221 */ /* 0x008fe20000010000 */
[----:B------:R-:W-:Y:S01]  /*19390*/  FSEL R62, R29, -INF , P4 ;  /* 0xff8000001d3e7808 */ /* 0x000fe20002000000 */
[----:B-1----:R-:W-:Y:S01]  /*193a0*/  @P2 IMAD.HI.U32 R29, R231, R30, RZ ;  /* 0x0000001ee71d2227 */ /* 0x002fe200078e00ff */
[----:B------:R-:W-:Y:S01]  /*193b0*/  FMNMX.FTZ R11, R84, R11, !PT ;  /* 0x0000000b540b7209 */ /* 0x000fe20007810000 */
[----:B------:R-:W1:Y:S01]  /*193c0*/  MUFU.EX2 R32, R32 ;  /* 0x0000002000207308 */ /* 0x000e620000000800 */
[----:B------:R-:W-:-:S02]  /*193d0*/  F2FP.F16.F32.PACK_AB R209, R40, R209 ;  /* 0x000000d128d1723e */ /* 0x000fc400000000ff */
[----:B------:R-:W-:Y:S02]  /*193e0*/  CS2R R50, SRZ ;  /* 0x0000000000327805 */ /* 0x000fe4000001ff00 */
[----:B------:R-:W-:Y:S02]  /*193f0*/  FMNMX.FTZ R11, R62, R11, !PT ;  /* 0x0000000b3e0b7209 */ /* 0x000fe40007810000 */
[----:B------:R-:W-:Y:S02]  /*19400*/  CS2R R46, SRZ ;  /* 0x00000000002e7805 */ /* 0x000fe4000001ff00 */
[----:B--2---:R-:W-:Y:S02]  /*19410*/  @P2 SHF.R.U32.HI R31, RZ, R34, R29 ;  /* 0x00000022ff1f2219 */ /* 0x004fe4000001161d */
[----:B------:R-:W-:Y:S02]  /*19420*/  CS2R R40, SRZ ;  /* 0x0000000000287805 */ /* 0x000fe4000001ff00 */
[----:B------:R-:W-:Y:S01]  /*19430*/  CS2R R38, SRZ ;  /* 0x0000000000267805 */ /* 0x000fe2000001ff00 */
[----:B------:R-:W2:Y:S01]  /*19440*/  SHFL.BFLY PT, R58, R11, 0x2, 0x1f ;  /* 0x0c401f000b3a7f89 */ /* 0x000ea200000e0000 */
[----:B------:R-:W3:Y:S01]  /*19450*/  MUFU.EX2 R205, R205 ;  /* 0x000000cd00cd7308 */ /* 0x000ee20000000800 */
[----:B----4-:R-:W-:Y:S01]  /*19460*/  FADD.FTZ R27, R211, R26 ;  /* 0x0000001ad31b7221 */ /* 0x010fe20000010000 */
[----:B------:R-:W-:-:S05]  /*19470*/  IADD3 R33, R31, R233, -R232 ;  /* 0x000000e91f217210 */ /* 0x000fca0007ffe8e8 */
[----:B------:R-:W-:Y:S01]  /*19480*/  IMAD.HI R224, R33, 0x66666667, RZ ;  /* 0x6666666721e07827 */ /* 0x000fe200078e02ff */
[----:B------:R-:W4:Y:S03]  /*19490*/  MUFU.EX2 R28, R28 ;  /* 0x0000001c001c7308 */ /* 0x000f260000000800 */
[C---:B-1----:R-:W-:Y:S01]  /*194a0*/  FADD.FTZ R26, R32.reuse, R27 ;  /* 0x0000001b201a7221 */ /* 0x042fe20000010000 */
[----:B------:R-:W-:-:S04]  /*194b0*/  F2FP.F16.F32.PACK_AB R211, R32, R211 ;  /* 0x000000d320d3723e */ /* 0x000fc800000000ff */
[----:B------:R-:W1:Y:S01]  /*194c0*/  MUFU.EX2 R207, R207 ;  /* 0x000000cf00cf7308 */ /* 0x000e620000000800 */
[----:B---3--:R-:W-:Y:S01]  /*194d0*/  FADD.FTZ R27, R205, R26 ;  /* 0x0000001acd1b7221 */ /* 0x008fe20000010000 */
[----:B--2---:R-:W-:-:S06]  /*194e0*/  FMNMX.FTZ R58, R11, R58, !PT ;  /* 0x0000003a0b3a7209 */ /* 0x004fcc0007810000 */
[----:B------:R-:W2:Y:S01]  /*194f0*/  MUFU.EX2 R54, R54 ;  /* 0x0000003600367308 */ /* 0x000ea20000000800 */
[C---:B----4-:R-:W-:Y:S01]  /*19500*/  FADD.FTZ R30, R28.reuse, R27 ;  /* 0x0000001b1c1e7221 */ /* 0x050fe20000010000 */
[----:B------:R-:W-:Y:S01]  /*19510*/  F2FP.F16.F32.PACK_AB R205, R28, R205 ;  /* 0x000000cd1ccd723e */ /* 0x000fe200000000ff */
[----:B------:R-:W3:Y:S05]  /*19520*/  SHFL.BFLY PT, R5, R58, 0x1, 0x1f ;  /* 0x0c201f003a057f89 */ /* 0x000eea00000e0000 */
[----:B------:R-:W-:Y:S01]  /*19530*/  MUFU.EX2 R201, R201 ;  /* 0x000000c900c97308 */ /* 0x000fe20000000800 */
[----:B-1----:R-:W-:-:S07]  /*19540*/  FADD.FTZ R31, R207, R30 ;  /* 0x0000001ecf1f7221 */ /* 0x002fce0000010000 */
[----:B------:R-:W-:Y:S01]  /*19550*/  MUFU.EX2 R42, R42 ;  /* 0x0000002a002a7308 */ /* 0x000fe20000000800 */
[----:B--2---:R-:W-:-:S07]  /*19560*/  F2FP.F16.F32.PACK_AB R207, R54, R207 ;  /* 0x000000cf36cf723e */ /* 0x004fce00000000ff */
[----:B------:R-:W-:Y:S01]  /*19570*/  MUFU.EX2 R203, R203 ;  /* 0x000000cb00cb7308 */ /* 0x000fe20000000800 */
[----:B---3--:R-:W-:Y:S02]  /*19580*/  FMNMX.FTZ R5, R58, R5, !PT ;  /* 0x000000053a057209 */ /* 0x008fe40007810000 */
[----:B------:R-:W-:Y:S02]  /*19590*/  CS2R R58, SRZ ;  /* 0x00000000003a7805 */ /* 0x000fe4000001ff00 */
        /* <DEDUP_REMOVED lines=20> */
[----:B------:R-:W1:Y:S01]  /*196e0*/  MUFU.EX2 R7, R7 ;  /* 0x0000000700077308 */ /* 0x000e620000000800 */
[-CC-:B------:R-:W-:Y:S01]  /*196f0*/  FFMA.FTZ R198, R36, R3.reuse, -R15.reuse ;  /* 0x0000000324c67223 */ /* 0x180fe2000001080f */
[-CC-:B------:R-:W-:Y:S01]  /*19700*/  FFMA.FTZ R24, R24, R3.reuse, -R15.reuse ;  /* 0x0000000318187223 */ /* 0x180fe2000001080f */
[-CC-:B------:R-:W-:Y:S01]  /*19710*/  FFMA.FTZ R64, R64, R3.reuse, -R15.reuse ;  /* 0x0000000340407223 */ /* 0x180fe2000001080f */
[-CC-:B------:R-:W-:Y:S01]  /*19720*/  FFMA.FTZ R84, R84, R3.reuse, -R15.reuse ;  /* 0x0000000354547223 */ /* 0x180fe2000001080f */
[----:B------:R-:W-:Y:S01]  /*19730*/  FFMA.FTZ R62, R62, R3, -R15 ;  /* 0x000000033e3e7223 */ /* 0x000fe2000001080f */
[----:B------:R-:W-:-:S02]  /*19740*/  CS2R R82, SRZ ;  /* 0x0000000000527805 */ /* 0x000fc4000001ff00 */
[----:B------:R-:W-:Y:S01]  /*19750*/  CS2R R80, SRZ ;  /* 0x0000000000507805 */ /* 0x000fe2000001ff00 */
[----:B------:R-:W2:Y:S01]  /*19760*/  MUFU.EX2 R210, R210 ;  /* 0x000000d200d27308 */ /* 0x000ea20000000800 */
[----:B------:R-:W-:Y:S02]  /*19770*/  CS2R R78, SRZ ;  /* 0x00000000004e7805 */ /* 0x000fe4000001ff00 */
[----:B------:R-:W-:Y:S02]  /*19780*/  CS2R R76, SRZ ;  /* 0x00000000004c7805 */ /* 0x000fe4000001ff00 */
[----:B------:R-:W-:Y:S02]  /*19790*/  CS2R R74, SRZ ;  /* 0x00000000004a7805 */ /* 0x000fe4000001ff00 */
[----:B------:R-:W-:Y:S02]  /*197a0*/  CS2R R72, SRZ ;  /* 0x0000000000487805 */ /* 0x000fe4000001ff00 */
[----:B------:R-:W-:-:S02]  /*197b0*/  CS2R R70, SRZ ;  /* 0x0000000000467805 */ /* 0x000fc4000001ff00 */
[----:B------:R-:W-:Y:S02]  /*197c0*/  CS2R R66, SRZ ;  /* 0x0000000000427805 */ /* 0x000fe4000001ff00 */
[----:B------:R-:W-:Y:S01]  /*197d0*/  CS2R R60, SRZ ;  /* 0x00000000003c7805 */ /* 0x000fe2000001ff00 */
[----:B------:R-:W3:Y:S01]  /*197e0*/  MUFU.EX2 R9, R9 ;  /* 0x0000000900097308 */ /* 0x000ee20000000800 */
[----:B-1----:R-:W-:Y:S01]  /*197f0*/  FADD.FTZ R29, R208, R7 ;  /* 0x00000007d01d7221 */ /* 0x002fe20000010000 */
[----:B------:R-:W-:Y:S02]  /*19800*/  F2FP.F16.F32.PACK_AB R208, R7, R208 ;  /* 0x000000d007d0723e */ /* 0x000fe400000000ff */
[----:B------:R-:W-:Y:S02]  /*19810*/  CS2R R56, SRZ ;  /* 0x0000000000387805 */ /* 0x000fe4000001ff00 */
[----:B------:R-:W-:Y:S02]  /*19820*/  CS2R R52, SRZ ;  /* 0x0000000000347805 */ /* 0x000fe4000001ff00 */
[----:B------:R-:W-:-:S02]  /*19830*/  CS2R R48, SRZ ;  /* 0x0000000000307805 */ /* 0x000fc4000001ff00 */
[----:B------:R-:W-:Y:S02]  /*19840*/  CS2R R44, SRZ ;  /* 0x00000000002c7805 */ /* 0x000fe4000001ff00 */
[----:B------:R-:W-:Y:S01]  /*19850*/  CS2R R36, SRZ ;  /* 0x0000000000247805 */ /* 0x000fe2000001ff00 */
[----:B------:R-:W0:Y:S01]  /*19860*/  MUFU.EX2 R204, R204 ;  /* 0x000000cc00cc7308 */ /* 0x000e220000000800 */
[----:B--2---:R-:W-:-:S07]  /*19870*/  FADD.FTZ R26, R210, R29 ;  /* 0x0000001dd21a7221 */ /* 0x004fce0000010000 */
[----:B------:R-:W1:Y:S01]  /*19880*/  MUFU.EX2 R11, R11 ;  /* 0x0000000b000b7308 */ /* 0x000e620000000800 */
[C---:B---3--:R-:W-:Y:S01]  /*19890*/  FADD.FTZ R29, R9.reuse, R26 ;  /* 0x0000001a091d7221 */ /* 0x048fe20000010000 */
[----:B------:R-:W-:Y:S01]  /*198a0*/  FADD.FTZ R26, R54, R31 ;  /* 0x0000001f361a7221 */ /* 0x000fe20000010000 */
[----:B------:R-:W-:Y:S02]  /*198b0*/  F2FP.F16.F32.PACK_AB R210, R9, R210 ;  /* 0x000000d209d2723e */ /* 0x000fe400000000ff */
[----:B------:R-:W-:Y:S01]  /*198c0*/  CS2R R54, SRZ ;  /* 0x0000000000367805 */ /* 0x000fe2000001ff00 */
[----:B------:R-:W-:Y:S01]  /*198d0*/  FADD.FTZ R33, R201, R26 ;  /* 0x0000001ac9217221 */ /* 0x000fe20000010000 */
[----:B------:R-:W-:Y:S01]  /*198e0*/  F2FP.F16.F32.PACK_AB R201, R42, R201 ;  /* 0x000000c92ac9723e */ /* 0x000fe200000000ff */
[----:B------:R-:W2:Y:S01]  /*198f0*/  MUFU.EX2 R206, R206 ;  /* 0x000000ce00ce7308 */ /* 0x000ea20000000800 */
[----:B0-----:R-:W-:Y:S01]  /*19900*/  FADD.FTZ R0, R204, R29 ;  /* 0x0000001dcc007221 */ /* 0x001fe20000010000 */
[----:B------:R-:W-:Y:S01]  /*19910*/  FADD.FTZ R26, R42, R33 ;  /* 0x000000212a1a7221 */ /* 0x000fe20000010000 */
[----:B------:R-:W-:Y:S01]  /*19920*/  FFMA.FTZ R29, R68, R3, -R15 ;  /* 0x00000003441d7223 */ /* 0x000fe2000001080f */
[----:B------:R-:W-:-:S02]  /*19930*/  CS2R R68, SRZ ;  /* 0x0000000000447805 */ /* 0x000fc4000001ff00 */
[----:B------:R-:W-:Y:S01]  /*19940*/  CS2R R42, SRZ ;  /* 0x00000000002a7805 */ /* 0x000fe2000001ff00 */
[----:B------:R-:W-:Y:S01]  /*19950*/  FADD.FTZ R33, R203, R26 ;  /* 0x0000001acb217221 */ /* 0x000fe20000010000 */
[C---:B------:R-:W-:Y:S01]  /*19960*/  F2FP.F16.F32.PACK_AB R203, R14.reuse, R203 ;  /* 0x000000cb0ecb723e */ /* 0x040fe200000000ff */
[----:B------:R-:W0:Y:S01]  /*19970*/  MUFU.EX2 R13, R13 ;  /* 0x0000000d000d7308 */ /* 0x000e220000000800 */
[C---:B-1----:R-:W-:Y:S01]  /*19980*/  FADD.FTZ R31, R11.reuse, R0 ;  /* 0x000000000b1f7221 */ /* 0x042fe20000010000 */
[----:B------:R-:W-:Y:S01]  /*19990*/  FADD.FTZ R26, R14, R33 ;  /* 0x000000210e1a7221 */ /* 0x000fe20000010000 */
[----:B------:R-:W-:Y:S02]  /*199a0*/  SHF.R.U32.HI R33, RZ, 0x1f, R224 ;  /* 0x0000001fff217819 */ /* 0x000fe400000116e0 */
[----:B------:R-:W-:Y:S02]  /*199b0*/  F2FP.F16.F32.PACK_AB R204, R11, R204 ;  /* 0x000000cc0bcc723e */ /* 0x000fe400000000ff */
[----:B------:R-:W-:Y:S01]  /*199c0*/  LEA.HI.SX32 R224, R224, R33, 0x1b ;  /* 0x00000021e0e07211 */ /* 0x000fe200078fdaff */
[----:B------:R-:W1:Y:S01]  /*199d0*/  MUFU.EX2 R200, R200 ;  /* 0x000000c800c87308 */ /* 0x000e620000000800 */
[----:B--2---:R-:W-:-:S02]  /*199e0*/  FADD.FTZ R0, R206, R31 ;  /* 0x0000001fce007221 */ /* 0x004fc40000010000 */
[----:B------:R-:W-:-:S05]  /*199f0*/  VIMNMX R224, R229, R224, !PT ;  /* 0x000000e0e5e07248 */ /* 0x000fca0007fe0100 */
[----:B------:R-:W2:Y:S01]  /*19a00*/  MUFU.EX2 R21, R21 ;  /* 0x0000001500157308 */ /* 0x000ea20000000800 */
[C---:B0-----:R-:W-:Y:S01]  /*19a10*/  FADD.FTZ R31, R13.reuse, R0 ;  /* 0x000000000d1f7221 */ /* 0x041fe20000010000 */
[----:B------:R-:W-:-:S06]  /*19a20*/  F2FP.F16.F32.PACK_AB R206, R13, R206 ;  /* 0x000000ce0dce723e */ /* 0x000fcc00000000ff */
[----:B------:R-:W0:Y:S01]  /*19a30*/  MUFU.EX2 R202, R202 ;  /* 0x000000ca00ca7308 */ /* 0x000e220000000800 */
[----:B-1----:R-:W-:Y:S01]  /*19a40*/  FADD.FTZ R0, R200, R31 ;  /* 0x0000001fc8007221 */ /* 0x002fe20000010000 */
[----:B------:R-:W-:-:S06]  /*19a50*/  FADD.FTZ R31, R197, R26 ;  /* 0x0000001ac51f7221 */ /* 0x000fcc0000010000 */
[----:B------:R-:W1:Y:S01]  /*19a60*/  MUFU.EX2 R8, R8 ;  /* 0x0000000800087308 */ /* 0x000e620000000800 */
[C---:B--2---:R-:W-:Y:S01]  /*19a70*/  FADD.FTZ R15, R21.reuse, R0 ;  /* 0x00000000150f7221 */ /* 0x044fe20000010000 */
[----:B------:R-:W-:-:S06]  /*19a80*/  F2FP.F16.F32.PACK_AB R200, R21, R200 ;  /* 0x000000c815c8723e */ /* 0x000fcc00000000ff */
[----:B------:R-:W2:Y:S01]  /*19a90*/  MUFU.EX2 R25, R25 ;  /* 0x0000001900197308 */ /* 0x000ea20000000800 */
[----:B0-----:R-:W-:-:S07]  /*19aa0*/  FADD.FTZ R0, R202, R15 ;  /* 0x0000000fca007221 */ /* 0x001fce0000010000 */
[----:B------:R-:W0:Y:S01]  /*19ab0*/  MUFU.EX2 R199, R199 ;  /* 0x000000c700c77308 */ /* 0x000e220000000800 */
[C---:B-1----:R-:W-:Y:S01]  /*19ac0*/  FADD.FTZ R26, R8.reuse, R31 ;  /* 0x0000001f081a7221 */ /* 0x042fe20000010000 */
[----:B------:R-:W-:Y:S02]  /*19ad0*/  F2FP.F16.F32.PACK_AB R197, R8, R197 ;  /* 0x000000c508c5723e */ /* 0x000fe400000000ff */
[----:B------:R-:W-:Y:S01]  /*19ae0*/  IADD3 R8, R2, -0x2, RZ ;  /* 0xfffffffe02087810 */ /* 0x000fe20007ffe0ff */
[----:B------:R-:W-:-:S03]  /*19af0*/  IMAD.MOV.U32 R2, RZ, RZ, 0x3f800000 ;  /* 0x3f800000ff027424 */ /* 0x000fc600078e00ff */
[----:B------:R-:W1:Y:S01]  /*19b00*/  MUFU.EX2 R196, R196 ;  /* 0x000000c400c47308 */ /* 0x000e620000000800 */
[C---:B--2---:R-:W-:Y:S01]  /*19b10*/  FADD.FTZ R31, R25.reuse, R0 ;  /* 0x00000000191f7221 */ /* 0x044fe20000010000 */
[----:B------:R-:W-:Y:S02]  /*19b20*/  ISETP.GE.AND P3, PT, R8, R224, PT ;  /* 0x000000e00800720c */ /* 0x000fe40003f66270 */
[----:B------:R-:W-:-:S04]  /*19b30*/  F2FP.F16.F32.PACK_AB R202, R25, R202 ;  /* 0x000000ca19ca723e */ /* 0x000fc800000000ff */
        /* <DEDUP_REMOVED lines=11> */
[----:B-1----:R-:W-:Y:S01]  /*19bf0*/  FADD.FTZ R33, R193, R26 ;  /* 0x0000001ac1217221 */ /* 0x002fe20000010000 */
[----:B------:R-:W-:-:S06]  /*19c00*/  CS2R R26, SRZ ;  /* 0x00000000001a7805 */ /* 0x000fcc000001ff00 */
[----:B------:R-:W1:Y:S01]  /*19c10*/  MUFU.EX2 R29, R29 ;  /* 0x0000001d001d7308 */ /* 0x000e620000000800 */
[----:B--2---:R-:W-:-:S07]  /*19c20*/  FADD.FTZ R0, R198, R31 ;  /* 0x0000001fc6007221 */ /* 0x004fce0000010000 */
[----:B------:R-:W2:Y:S01]  /*19c30*/  MUFU.EX2 R24, R24 ;  /* 0x0000001800187308 */ /* 0x000ea20000000800 */
[C---:B0-----:R-:W-:Y:S01]  /*19c40*/  FADD.FTZ R14, R10.reuse, R33 ;  /* 0x000000210a0e7221 */ /* 0x041fe20000010000 */
[----:B------:R-:W-:-:S06]  /*19c50*/  F2FP.F16.F32.PACK_AB R193, R10, R193 ;  /* 0x000000c10ac1723e */ /* 0x000fcc00000000ff */
[----:B------:R0:W3:Y:S01]  /*19c60*/  MUFU.EX2 R15, R64 ;  /* 0x00000040000f7308 */ /* 0x0000e20000000800 */
[C---:B-1----:R-:W-:Y:S01]  /*19c70*/  FADD.FTZ R33, R29.reuse, R0 ;  /* 0x000000001d217221 */ /* 0x042fe20000010000 */
[----:B------:R-:W-:Y:S02]  /*19c80*/  F2FP.F16.F32.PACK_AB R198, R29, R198 ;  /* 0x000000c61dc6723e */ /* 0x000fe400000000ff */
[----:B------:R-:W-:-:S04]  /*19c90*/  CS2R R28, SRZ ;  /* 0x00000000001c7805 */ /* 0x000fc8000001ff00 */
[----:B------:R-:W1:Y:S01]  /*19ca0*/  MUFU.EX2 R195, R195 ;  /* 0x000000c300c37308 */ /* 0x000e620000000800 */
[----:B--2---:R-:W-:Y:S01]  /*19cb0*/  FADD.FTZ R0, R24, R33 ;  /* 0x0000002118007221 */ /* 0x004fe20000010000 */
[----:B0-----:R-:W-:Y:S02]  /*19cc0*/  CS2R R64, SRZ ;  /* 0x0000000000407805 */ /* 0x001fe4000001ff00 */
[----:B------:R-:W-:-:S04]  /*19cd0*/  CS2R R32, SRZ ;  /* 0x0000000000207805 */ /* 0x000fc8000001ff00 */
[----:B------:R-:W0:Y:S01]  /*19ce0*/  MUFU.EX2 R84, R84 ;  /* 0x0000005400547308 */ /* 0x000e220000000800 */
[C---:B---3--:R-:W-:Y:S01]  /*19cf0*/  FADD.FTZ R7, R15.reuse, R0 ;  /* 0x000000000f077221 */ /* 0x048fe20000010000 */
[----:B------:R-:W-:Y:S02]  /*19d00*/  F2FP.F16.F32.PACK_AB R192, R15, R24 ;  /* 0x000000180fc0723e */ /* 0x000fe400000000ff */
[----:B------:R-:W-:-:S04]  /*19d10*/  CS2R R24, SRZ ;  /* 0x0000000000187805 */ /* 0x000fc8000001ff00 */
[----:B------:R-:W2:Y:S01]  /*19d20*/  MUFU.EX2 R6, R6 ;  /* 0x0000000600067308 */ /* 0x000ea20000000800 */
[----:B-1----:R-:W-:-:S07]  /*19d30*/  FADD.FTZ R35, R195, R14 ;  /* 0x0000000ec3237221 */ /* 0x002fce0000010000 */
[----:B------:R1:W3:Y:S01]  /*19d40*/  MUFU.EX2 R31, R62 ;  /* 0x0000003e001f7308 */ /* 0x0002e20000000800 */
[----:B0-----:R-:W-:Y:S01]  /*19d50*/  FADD.FTZ R0, R84, R7 ;  /* 0x0000000754007221 */ /* 0x001fe20000010000 */
[C---:B--2---:R-:W-:Y:S01]  /*19d60*/  FADD.FTZ R12, R6.reuse, R35 ;  /* 0x00000023060c7221 */ /* 0x044fe20000010000 */
[----:B------:R-:W-:Y:S02]  /*19d70*/  F2FP.F16.F32.PACK_AB R195, R6, R195 ;  /* 0x000000c306c3723e */ /* 0x000fe400000000ff */
[----:B-1----:R-:W-:Y:S02]  /*19d80*/  CS2R R62, SRZ ;  /* 0x00000000003e7805 */ /* 0x002fe4000001ff00 */
[----:B------:R-:W-:Y:S01]  /*19d90*/  CS2R R34, SRZ ;  /* 0x0000000000227805 */ /* 0x000fe2000001ff00 */
[C---:B---3--:R-:W-:Y:S01]  /*19da0*/  FADD.FTZ R13, R31.reuse, R0 ;  /* 0x000000001f0d7221 */ /* 0x048fe20000010000 */
[----:B------:R-:W-:Y:S01]  /*19db0*/  F2FP.F16.F32.PACK_AB R194, R31, R84 ;  /* 0x000000541fc2723e */ /* 0x000fe200000000ff */
[----:B------:R-:W-:Y:S01]  /*19dc0*/  IMAD.MOV.U32 R0, RZ, RZ, 0x3f800000 ;  /* 0x3f800000ff007424 */ /* 0x000fe200078e00ff */
[----:B------:R-:W-:-:S02]  /*19dd0*/  CS2R R84, SRZ ;  /* 0x0000000000547805 */ /* 0x000fc4000001ff00 */
[----:B------:R-:W-:Y:S01]  /*19de0*/  CS2R R30, SRZ ;  /* 0x00000000001e7805 */ /* 0x000fe2000001ff00 */
[----:B------:R-:W-:Y:S06]  /*19df0*/  @!P3 BRA `(.L_x_2841) ;  /* 0x0000004c00bcb947 */ /* 0x000fec0003800000 */
[----:B------:R-:W-:Y:S01]  /*19e00*/  BSSY B1, `(.L_x_2841) ;  /* 0x00004ee000017945 */ /* 0x000fe20003800000 */
[----:B------:R-:W-:Y:S01]  /*19e10*/  IMAD.MOV.U32 R6, RZ, RZ, R4 ;  /* 0x000000ffff067224 */ /* 0x000fe200078e0004 */
[----:B------:R-:W-:Y:S01]  /*19e20*/  MOV R10, R216 ;  /* 0x000000d8000a7202 */ /* 0x000fe20000000f00 */
[----:B------:R-:W-:Y:S02]  /*19e30*/  IMAD.MOV.U32 R7, RZ, RZ, R5 ;  /* 0x000000ffff077224 */ /* 0x000fe400078e0005 */
[----:B------:R-:W-:Y:S02]  /*19e40*/  IMAD.MOV.U32 R9, RZ, RZ, R218 ;  /* 0x000000ffff097224 */ /* 0x000fe400078e00da */
[----:B------:R-:W-:Y:S02]  /*19e50*/  IMAD.MOV.U32 R2, RZ, RZ, 0x3f800000 ;  /* 0x3f800000ff027424 */ /* 0x000fe400078e00ff */
[----:B------:R-:W-:-:S07]  /*19e60*/  IMAD.MOV.U32 R151, RZ, RZ, RZ ;  /* 0x000000ffff977224 */ /* 0x000fce00078e00ff */
.L_x_2852:
        /* <DEDUP_REMOVED lines=8> */
.L_x_2842:
[----:B------:R-:W-:Y:S01]  /*19ef0*/  IMAD R11, R3, 0x8, R16 ;  /* 0x00000008030b7824 */ /* 0x000fe200078e0210 */
[----:B------:R-:W-:-:S04]  /*19f00*/  SHF.L.U32 R4, R218, 0x1f, RZ ;  /* 0x0000001fda047819 */ /* 0x000fc800000006ff */
[----:B------:R0:W1:Y:S01]  /*19f10*/  SYNCS.PHASECHK.TRANS64.TRYWAIT P3, [R11+URZ+0x38830], R4 ;  /* 0x038830040b0075a7 */ /* 0x000062000806017f */
[----:B------:R-:W-:Y:S05]  /*19f20*/  @!P0 BRA `(.L_x_2843) ;  /* 0x0000000000048947 */ /* 0x000fea0003800000 */
[----:B------:R-:W-:Y:S01]  /*19f30*/  BPT.TRAP 0x1 ;  /* 0x000000040000795c */ /* 0x000fe20000300000 */
.L_x_2843:
[----:B------:R-:W-:Y:S01]  /*19f40*/  IMAD R3, R216, 0xa00, R20 ;  /* 0x00000a00d8037824 */ /* 0x000fe200078e0214 */
[----:B------:R-:W-:Y:S03]  /*19f50*/  BSSY B2, `(.L_x_2844) ;  /* 0x0000006000027945 */ /* 0x000fe60003800000 */
[C---:B------:R-:W-:Y:S01]  /*19f60*/  VIADD R152, R3.reuse, 0x100 ;  /* 0x0000010003987836 */ /* 0x040fe20000000000 */
[----:B------:R-:W-:Y:S01]  /*19f70*/  IADD3 R15, R3, 0x80, RZ ;  /* 0x00000080030f7810 */ /* 0x000fe20007ffe0ff */
[----:B-1----:R-:W-:Y:S06]  /*19f80*/  @P3 BRA `(.L_x_2845) ;  /* 0x0000000000083947 */ /* 0x002fec0003800000 */
[----:B------:R-:W1:Y:S02]  /*19f90*/  SYNCS.PHASECHK.TRANS64.TRYWAIT P3, [R11+URZ+0x38830], R4 ;  /* 0x038830040b0075a7 */ /* 0x000e64000806017f */
[----:B-1----:R-:W-:Y:S05]  /*19fa0*/  @!P3 BRA `(.L_x_2846) ;  /* 0x000001a000e8b947 */ /* 0x002fea0003800000 */
.L_x_2845:
[----:B------:R-:W-:Y:S05]  /*19fb0*/  BSYNC B2 ;  /* 0x0000000000027941 */ /* 0x000fea0003800000 */
.L_x_2844:
        /* <DEDUP_REMOVED lines=12> */
[----:B------:R-:W-:Y:S01]  /*1a080*/  R2UR UR27, R153 ;  /* 0x00000000991b72ca */ /* 0x000fe200000e0000 */
[----:B------:R-:W-:Y:S02]  /*1a090*/  VIADD R14, R3, 0x180 ;  /* 0x00000180030e7836 */ /* 0x000fe40000000000 */
[----:B------:R-:W-:-:S03]  /*1a0a0*/  IMAD.MOV.U32 R15, RZ, RZ, 0x40000040 ;  /* 0x40000040ff0f7424 */ /* 0x000fc600078e00ff */
[----:B------:R-:W-:Y:S02]  /*1a0b0*/  R2UR UR10, R14 ;  /* 0x000000000e0a72ca */ /* 0x000fe400000e0000 */
[----:B------:R-:W-:Y:S02]  /*1a0c0*/  R2UR UR11, R15 ;  /* 0x000000000f0b72ca */ /* 0x000fe400000e0000 */
[----:B--2---:R-:W-:Y:S02]  /*1a0d0*/  R2UR UR28, R154 ;  /* 0x000000009a1c72ca */ /* 0x004fe400000e0000 */
[----:B------:R-:W-:Y:S02]  /*1a0e0*/  R2UR UR29, R155 ;  /* 0x000000009b1d72ca */ /* 0x000fe400000e0000 */
[----:B------:R-:W2:Y:S01]  /*1a0f0*/  LDL.64 R154, [R1+0x40] ;  /* 0x00004000019a7983 */ /* 0x000ea20000100a00 */
[----:B---3--:R-:W-:Y:S02]  /*1a100*/  R2UR UR12, R156 ;  /* 0x000000009c0c72ca */ /* 0x008fe400000e0000 */
[----:B------:R-:W-:-:S11]  /*1a110*/  R2UR UR13, R157 ;  /* 0x000000009d0d72ca */ /* 0x000fd600000e0000 */
[----:B------:R-:W-:Y:S02]  /*1a120*/  UMOV UR4, UR12 ;  /* 0x0000000c00047c82 */ /* 0x000fe40008000000 */
        /* <DEDUP_REMOVED lines=14> */
[----:B------:R-:W-:Y:S01]  /*1a210*/  IADD3 R4, R3, 0x200, RZ ;  /* 0x0000020003047810 */ /* 0x000fe20007ffe0ff */
[----:B------:R-:W-:Y:S02]  /*1a220*/  WARPGROUP.DEPBAR.LE gsb0, 0x0 ;  /* 0x00008000000079c5 */ /* 0x000fe40000010000 */
[----:B------:R-:W-:-:S06]  /*1a230*/  WARPGROUP.ARRIVE ;  /* 0x00000000000079c5 */ /* 0x000fcc0000000000 */
[----:B------:R-:W-:Y:S01]  /*1a240*/  HGMMA.64x16x16.F32 R160, gdesc[UR8], RZ, !UPT, gsb0 ;  /* 0x0020000008a079f0 */ /* 0x000fe2000c0008ff */
[----:B------:R-:W-:Y:S02]  /*1a250*/  R2UR UR14, R4 ;  /* 0x00000000040e72ca */ /* 0x000fe400000e0000 */
[----:B------:R-:W-:Y:S01]  /*1a260*/  R2UR UR15, R5 ;  /* 0x00000000050f72ca */ /* 0x000fe200000e0000 */
[----:B------:R-:W-:Y:S01]  /*1a270*/  VIADD R14, R3, 0x2 ;  /* 0x00000002030e7836 */ /* 0x000fe20000000000 */
[----:B------:R-:W-:Y:S02]  /*1a280*/  WARPGROUP.DEPBAR.LE gsb0, 0x0 ;  /* 0x00008000000079c5 */ /* 0x000fe40000010000 */
[----:B------:R-:W-:Y:S01]  /*1a290*/  IMAD.MOV.U32 R15, RZ, RZ, 0x40000040 ;  /* 0x40000040ff0f7424 */ /* 0x000fe200078e00ff */
[----:B--2---:R-:W-:Y:S02]  /*1a2a0*/  R2UR UR30, R154 ;  /* 0x000000009a1e72ca */ /* 0x004fe400000e0000 */
[----:B------:R-:W-:-:S02]  /*1a2b0*/  R2UR UR31, R155 ;  /* 0x000000009b1f72ca */ /* 0x000fc400000e0000 */
        /* <DEDUP_REMOVED lines=25> */
[----:B------:R-:W-:Y:S01]  /*1a450*/  UMOV UR24, UR28 ;  /* 0x0000001c00187c82 */ /* 0x000fe20008000000 */
[----:B------:R-:W-:Y:S01]  /*1a460*/  IMAD.MOV.U32 R5, RZ, RZ, 0x40000040 ;  /* 0x40000040ff057424 */ /* 0x000fe200078e00ff */
[----:B------:R-:W-:Y:S01]  /*1a470*/  UMOV UR25, UR29 ;  /* 0x0000001d00197c82 */ /* 0x000fe20008000000 */
[----:B------:R-:W-:Y:S01]  /*1a480*/  UMOV UR8, UR28 ;  /* 0x0000001c00087c82 */ /* 0x000fe20008000000 */
[----:B------:R-:W-:-:S02]  /*1a490*/  WARPGROUP.DEPBAR.LE gsb0, 0x0 ;  /* 0x00008000000079c5 */ /* 0x000fc40000010000 */
[----:B------:R-:W-:Y:S01]  /*1a4a0*/  WARPGROUP.ARRIVE ;  /* 0x00000000000079c5 */ /* 0x000fe20000000000 */
[----:B------:R-:W-:Y:S01]  /*1a4b0*/  UMOV UR9, UR29 ;  /* 0x0000001d00097c82 */ /* 0x000fe20008000000 */
[----:B------:R-:W2:Y:S04]  /*1a4c0*/  LDL.64 R14, [R1+0x38] ;  /* 0x00003800010e7983 */ /* 0x000ea80000100a00 */
[----:B------:R-:W-:Y:S01]  /*1a4d0*/  HGMMA.64x16x16.F32 R168, gdesc[UR20], R168, gsb0 ;  /* 0x0020000014a879f0 */ /* 0x000fe200080008a8 */
[----:B------:R-:W-:Y:S02]  /*1a4e0*/  R2UR UR26, R4 ;  /* 0x00000000041a72ca */ /* 0x000fe400000e0000 */
[----:B------:R-:W-:Y:S01]  /*1a4f0*/  R2UR UR27, R5 ;  /* 0x00000000051b72ca */ /* 0x000fe200000e0000 */
[----:B------:R-:W-:Y:S01]  /*1a500*/  VIADD R4, R3, 0x202 ;  /* 0x0000020203047836 */ /* 0x000fe20000000000 */
[----:B------:R-:W-:-:S02]  /*1a510*/  WARPGROUP.DEPBAR.LE gsb0, 0x0 ;  /* 0x00008000000079c5 */ /* 0x000fc40000010000 */
[----:B------:R-:W-:-:S09]  /*1a520*/  WARPGROUP.ARRIVE ;  /* 0x00000000000079c5 */ /* 0x000fd20000000000 */
[----:B------:R-:W-:Y:S01]  /*1a530*/  HGMMA.64x16x16.F32 R160, gdesc[UR24], R160, gsb0 ;  /* 0x0020000018a079f0 */ /* 0x000fe200080008a0 */
[----:B------:R-:W-:Y:S02]  /*1a540*/  MOV R5, 0x40000040 ;  /* 0x4000004000057802 */ /* 0x000fe40000000f00 */
        /* <DEDUP_REMOVED lines=47> */
[----:B--2---:R-:W-:Y:S02]  /*1a840*/  R2UR UR28, R14 ;  /* 0x000000000e1c72ca */ /* 0x004fe400000e0000 */
[----:B------:R-:W-:Y:S02]  /*1a850*/  R2UR UR29, R15 ;  /* 0x000000000f1d72ca */ /* 0x000fe400000e0000 */
[----:B------:R-:W2:Y:S01]  /*1a860*/  LDL.64 R14, [R1+0x30] ;  /* 0x00003000010e7983 */ /* 0x000ea20000100a00 */
[----:B------:R-:W-:-:S02]  /*1a870*/  WARPGROUP.DEPBAR.LE gsb0, 0x0 ;  /* 0x00008000000079c5 */ /* 0x000fc40000010000 */
        /* <DEDUP_REMOVED lines=143> */
[----:B--2---:R-:W-:Y:S02]  /*1b170*/  R2UR UR30, R14 ;  /* 0x000000000e1e72ca */ /* 0x004fe400000e0000 */
[----:B------:R-:W-:Y:S02]  /*1b180*/  R2UR UR31, R15 ;  /* 0x000000000f1f72ca */ /* 0x000fe400000e0000 */
[----:B------:R-:W2:Y:S01]  /*1b190*/  LDL.64 R14, [R1+0x18] ;  /* 0x00001800010e7983 */ /* 0x000ea20000100a00 */
[----:B------:R-:W-:Y:S01]  /*1b1a0*/  VIADD R4, R3, 0x284 ;  /* 0x0000028403047836 */ /* 0x000fe20000000000 */
[----:B------:R-:W-:-:S04]  /*1b1b0*/  MOV R5, 0x40000040 ;  /* 0x4000004000057802 */ /* 0x000fc80000000f00 */
[----:B------:R-:W-:Y:S02]  /*1b1c0*/  R2UR UR14, R4 ;  /* 0x00000000040e72ca */ /* 0x000fe400000e0000 */
[----:B------:R-:W-:Y:S01]  /*1b1d0*/  R2UR UR15, R5 ;  /* 0x00000000050f72ca */ /* 0x000fe200000e0000 */
[----:B------:R-:W-:Y:S02]  /*1b1e0*/  UMOV UR12, UR30 ;  /* 0x0000001e000c7c82 */ /* 0x000fe40008000000 */
[----:B------:R-:W-:Y:S01]  /*1b1f0*/  UMOV UR13, UR31 ;  /* 0x0000001f000d7c82 */ /* 0x000fe20008000000 */
[----:B------:R-:W-:Y:S02]  /*1b200*/  WARPGROUP.DEPBAR.LE gsb0, 0x0 ;  /* 0x00008000000079c5 */ /* 0x000fe40000010000 */
[----:B------:R-:W-:-:S07]  /*1b210*/  WARPGROUP.ARRIVE ;  /* 0x00000000000079c5 */ /* 0x000fce0000000000 */
        /* <DEDUP_REMOVED lines=40> */
[----:B------:R-:W-:Y:S02]  /*1b4a0*/  VIADD R4, R3, 0x286 ;  /* 0x0000028603047836 */ /* 0x000fe40000000000 */
[----:B------:R-:W-:-:S03]  /*1b4b0*/  IMAD.MOV.U32 R5, RZ, RZ, 0x40000040 ;  /* 0x40000040ff057424 */ /* 0x000fc600078e00ff */
[----:B------:R-:W-:Y:S02]  /*1b4c0*/  R2UR UR10, R4 ;  /* 0x00000000040a72ca */ /* 0x000fe400000e0000 */
[----:B------:R-:W-:Y:S01]  /*1b4d0*/  R2UR UR11, R5 ;  /* 0x00000000050b72ca */ /* 0x000fe200000e0000 */
[----:B------:R-:W-:Y:S02]  /*1b4e0*/  UMOV UR8, UR28 ;  /* 0x0000001c00087c82 */ /* 0x000fe40008000000 */
[----:B------:R-:W-:Y:S01]  /*1b4f0*/  UMOV UR9, UR29 ;  /* 0x0000001d00097c82 */ /* 0x000fe20008000000 */
[----:B------:R-:W-:Y:S02]  /*1b500*/  WARPGROUP.DEPBAR.LE gsb0, 0x0 ;  /* 0x00008000000079c5 */ /* 0x000fe40000010000 */
[----:B------:R-:W-:-:S07]  /*1b510*/  WARPGROUP.ARRIVE ;  /* 0x00000000000079c5 */ /* 0x000fce0000000000 */
        /* <DEDUP_REMOVED lines=39> */
[----:B--2---:R-:W-:Y:S02]  /*1b790*/  R2UR UR30, R14 ;  /* 0x000000000e1e72ca */ /* 0x004fe400000e0000 */
[----:B------:R-:W-:Y:S02]  /*1b7a0*/  R2UR UR31, R15 ;  /* 0x000000000f1f72ca */ /* 0x000fe400000e0000 */
[----:B------:R-:W2:Y:S01]  /*1b7b0*/  LDL.64 R14, [R1] ;  /* 0x00000000010e7983 */ /* 0x000ea20000100a00 */
[----:B------:R-:W-:Y:S02]  /*1b7c0*/  R2UR UR26, R4 ;  /* 0x00000000041a72ca */ /* 0x000fe400000e0000 */
[----:B------:R-:W-:-:S06]  /*1b7d0*/  R2UR UR27, R5 ;  /* 0x00000000051b72ca */ /* 0x000fcc00000e0000 */
        /* <DEDUP_REMOVED lines=44> */
[----:B------:R-:W-:Y:S02]  /*1baa0*/  R2UR UR7, R5 ;  /* 0x00000000050772ca */ /* 0x000fe400000e0000 */
[----:B--2---:R-:W-:Y:S02]  /*1bab0*/  R2UR UR28, R14 ;  /* 0x000000000e1c72ca */ /* 0x004fe400000e0000 */
[----:B------:R-:W-:-:S11]  /*1bac0*/  R2UR UR29, R15 ;  /* 0x000000000f1d72ca */ /* 0x000fd600000e0000 */
        /* <DEDUP_REMOVED lines=442> */
.L_x_2847:
[----:B------:R-:W-:Y:S01]  /*1d670*/  SHF.L.U32 R0, R9, 0x1f, RZ ;  /* 0x0000001f09007819 */ /* 0x000fe200000006ff */
[----:B------:R-:W-:-:S04]  /*1d680*/  IMAD R9, R10, 0x8, R16 ;  /* 0x000000080a097824 */ /* 0x000fc800078e0210 */
[----:B------:R0:W1:Y:S01]  /*1d690*/  SYNCS.PHASECHK.TRANS64.TRYWAIT P3, [R9+URZ+0x38850], R0 ;  /* 0x03885000090075a7 */ /* 0x000062000806017f */
[----:B------:R-:W-:Y:S05]  /*1d6a0*/  @!P0 BRA `(.L_x_2848) ;  /* 0x0000000000048947 */ /* 0x000fea0003800000 */
[----:B------:R-:W-:Y:S01]  /*1d6b0*/  BPT.TRAP 0x1 ;  /* 0x000000040000795c */ /* 0x000fe20000300000 */
.L_x_2848:
[----:B------:R-:W-:Y:S04]  /*1d6c0*/  BSSY B2, `(.L_x_2849) ;  /* 0x0000004000027945 */ /* 0x000fe80003800000 */
[----:B-1----:R-:W-:Y:S05]  /*1d6d0*/  @P3 BRA `(.L_x_2850) ;  /* 0x0000000000083947 */ /* 0x002fea0003800000 */
[----:B------:R-:W1:Y:S02]  /*1d6e0*/  SYNCS.PHASECHK.TRANS64.TRYWAIT P3, [R9+URZ+0x38850], R0 ;  /* 0x03885000090075a7 */ /* 0x000e64000806017f */
[----:B-1----:R-:W-:Y:S05]  /*1d6f0*/  @!P3 BRA `(.L_x_2851) ;  /* 0x0000016c0028b947 */ /* 0x002fea0003800000 */
.L_x_2850:
[----:B------:R-:W-:Y:S05]  /*1d700*/  BSYNC B2 ;  /* 0x0000000000027941 */ /* 0x000fea0003800000 */
.L_x_2849:
[----:B01----:R-:W-:Y:S01]  /*1d710*/  VIADD R0, R16, 0x400 ;  /* 0x0000040010007836 */ /* 0x003fe20000000000 */
[----:B------:R-:W-:Y:S01]  /*1d720*/  WARPGROUP.ARRIVE ;  /* 0x00000000000079c5 */ /* 0x000fe20000000000 */
[----:B------:R-:W-:Y:S02]  /*1d730*/  IMAD.MOV.U32 R3, RZ, RZ, 0x40000040 ;  /* 0x40000040ff037424 */ /* 0x000fe400078e00ff */
[----:B------:R-:W-:Y:S01]  /*1d740*/  IMAD.MOV.U32 R5, RZ, RZ, 0x40000040 ;  /* 0x40000040ff057424 */ /* 0x000fe200078e00ff */
[----:B------:R-:W-:Y:S01]  /*1d750*/  SHF.R.U32.HI R0, RZ, 0x4, R0 ;  /* 0x00000004ff007819 */ /* 0x000fe20000011600 */
[----:B------:R-:W-:Y:S01]  /*1d760*/  @!P1 VIADD R9, R9, 0x38860 ;  /* 0x0003886009099836 */ /* 0x000fe20000000000 */
[----:B------:R-:W-:Y:S02]  /*1d770*/  R2UR UR7, R3 ;  /* 0x00000000030772ca */ /* 0x000fe400000e0000 */
[----:B------:R-:W-:Y:S02]  /*1d780*/  LOP3.LUT R0, R0, 0x3fff, RZ, 0xc0, !PT ;  /* 0x00003fff00007812 */ /* 0x000fe400078ec0ff */
[----:B------:R-:W-:-:S02]  /*1d790*/  IADD3 R3, R235, R231, RZ ;  /* 0x000000e7eb037210 */ /* 0x000fc40007ffe0ff */
[----:B------:R-:W-:Y:S02]  /*1d7a0*/  LOP3.LUT R0, R0, 0x2800000, RZ, 0xfc, !PT ;  /* 0x0280000000007812 */ /* 0x000fe400078efcff */
[----:B------:R-:W-:-:S03]  /*1d7b0*/  @!P1 PRMT R9, RZ, 0x654, R9 ;  /* 0x00000654ff099816 */ /* 0x000fc60000000009 */
[----:B------:R-:W-:Y:S02]  /*1d7c0*/  IMAD R2, R10, 0xa00, R0 ;  /* 0x00000a000a027824 */ /* 0x000fe400078e0200 */
[----:B------:R-:W0:Y:S03]  /*1d7d0*/  @P2 LDC R0, c[0x0][0x450] ;  /* 0x00011400ff002b82 */ /* 0x000e260000000800 */
[C---:B------:R-:W-:Y:S02]  /*1d7e0*/  R2UR UR6, R2.reuse ;  /* 0x00000000020672ca */ /* 0x040fe400000e0000 */
[----:B------:R-:W-:-:S11]  /*1d7f0*/  IADD3 R4, R2, 0x80, RZ ;  /* 0x0000008002047810 */ /* 0x000fd60007ffe0ff */
[----:B------:R-:W-:Y:S01]  /*1d800*/  HGMMA.64x256x16.F32 R24, R208, gdesc[UR4].tnspB, R24, gsb0 ;  /* 0x43e00004d0187df0 */ /* 0x000fe20008000818 */
[----:B------:R-:W-:Y:S01]  /*1d810*/  R2UR UR6, R4 ;  /* 0x00000000040672ca */ /* 0x000fe200000e0000 */
[----:B------:R-:W-:Y:S01]  /*1d820*/  VIADD R4, R2, 0x100 ;  /* 0x0000010002047836 */ /* 0x000fe20000000000 */
[----:B------:R-:W-:Y:S01]  /*1d830*/  R2UR UR7, R5 ;  /* 0x00000000050772ca */ /* 0x000fe200000e0000 */
[----:B------:R-:W-:Y:S01]  /*1d840*/  IMAD.MOV.U32 R5, RZ, RZ, 0x40000040 ;  /* 0x40000040ff057424 */ /* 0x000fe200078e00ff */
[----:B------:R-:W-:Y:S02]  /*1d850*/  WARPGROUP.DEPBAR.LE gsb0, 0x0 ;  /* 0x00008000000079c5 */ /* 0x000fe40000010000 */
[----:B------:R-:W-:-:S15]  /*1d860*/  WARPGROUP.ARRIVE ;  /* 0x00000000000079c5 */ /* 0x000fde0000000000 */
[----:B------:R-:W-:-:S06]  /*1d870*/  NOP ;  /* 0x0000000000007918 */ /* 0x000fcc0000000000 */
        /* <DEDUP_REMOVED lines=12> */
[----:B------:R-:W1:Y:S02]  /*1d940*/  @P2 LDC R4, c[0x0][0x44c] ;  /* 0x00011300ff042b82 */ /* 0x000e640000000800 */
[----:B-1----:R-:W-:-:S05]  /*1d950*/  @P2 IMAD.HI.U32 R4, R3, R4, RZ ;  /* 0x0000000403042227 */ /* 0x002fca00078e00ff */
[----:B0-----:R-:W-:Y:S01]  /*1d960*/  @P2 SHF.R.U32.HI R3, RZ, R0, R4 ;  /* 0x00000000ff032219 */ /* 0x001fe20000011604 */
[----:B------:R-:W-:-:S04]  /*1d970*/  IMAD R0, R8, -0x50, RZ ;  /* 0xffffffb008007824 */ /* 0x000fc800078e02ff */
[----:B------:R-:W0:Y:S01]  /*1d980*/  SHFL.IDX PT, R4, R3, RZ, 0x1c1f ;  /* 0x001c1fff03047589 */ /* 0x000e2200000e0000 */
[----:B------:R-:W-:-:S04]  /*1d990*/  IADD3 R0, -R234, 0x1, R0 ;  /* 0x00000001ea007810 */ /* 0x000fc80007ffe100 */
[----:B------:R-:W-:-:S05]  /*1d9a0*/  IADD3 R0, -R232, R0, R233 ;  /* 0x00000000e8007210 */ /* 0x000fca0007ffe1e9 */
[----:B0-----:R-:W-:-:S05]  /*1d9b0*/  IMAD.IADD R4, R0, 0x1, R4 ;  /* 0x0000000100047824 */ /* 0x001fca00078e0204 */
[C---:B------:R-:W-:Y:S02]  /*1d9c0*/  ISETP.GT.AND P3, PT, R4.reuse, RZ, PT ;  /* 0x000000ff0400720c */ /* 0x040fe40003f64270 */
[----:B------:R-:W-:Y:S02]  /*1d9d0*/  ISETP.GT.AND P4, PT, R4, 0x1, PT ;  /* 0x000000010400780c */ /* 0x000fe40003f84270 */
[----:B------:R-:W-:Y:S02]  /*1d9e0*/  FSEL R184, R184, -INF , P3 ;  /* 0xff800000b8b87808 */ /* 0x000fe40001800000 */
        /* <DEDUP_REMOVED lines=53> */
[----:B------:R0:W1:Y:S01]  /*1dd40*/  SHFL.IDX PT, R4, R3, 0x1, 0x1c1f ;  /* 0x003c1f0003047f89 */ /* 0x00006200000e0000 */
[----:B------:R-:W-:Y:S02]  /*1dd50*/  FMNMX.FTZ R5, R153, R5, !PT ;  /* 0x0000000599057209 */ /* 0x000fe40007810000 */
[----:B------:R-:W-:Y:S02]  /*1dd60*/  FSEL R157, R157, -INF , P5 ;  /* 0xff8000009d9d7808 */ /* 0x000fe40002800000 */
[----:B------:R-:W-:Y:S01]  /*1dd70*/  FMNMX.FTZ R5, R156, R5, !PT ;  /* 0x000000059c057209 */ /* 0x000fe20007810000 */
[----:B0-----:R-:W-:-:S03]  /*1dd80*/  IMAD.MOV.U32 R3, RZ, RZ, 0x40000040 ;  /* 0x40000040ff037424 */ /* 0x001fc600078e00ff */
[----:B------:R-:W-:-:S05]  /*1dd90*/  FMNMX.FTZ R5, R157, R5, !PT ;  /* 0x000000059d057209 */ /* 0x000fca0007810000 */
[----:B------:R-:W0:Y:S01]  /*1dda0*/  SHFL.BFLY PT, R10, R5, 0x2, 0x1f ;  /* 0x0c401f00050a7f89 */ /* 0x000e2200000e0000 */
[----:B-1----:R-:W-:-:S05]  /*1ddb0*/  IMAD.IADD R0, R0, 0x1, R4 ;  /* 0x0000000100007824 */ /* 0x002fca00078e0204 */
[C---:B------:R-:W-:Y:S02]  /*1ddc0*/  ISETP.GT.AND P3, PT, R0.reuse, RZ, PT ;  /* 0x000000ff0000720c */ /* 0x040fe40003f64270 */
[C---:B------:R-:W-:Y:S02]  /*1ddd0*/  ISETP.GT.AND P4, PT, R0.reuse, 0x1, PT ;  /* 0x000000010000780c */ /* 0x040fe40003f84270 */
[C---:B------:R-:W-:Y:S02]  /*1dde0*/  ISETP.GT.AND P5, PT, R0.reuse, 0x8, PT ;  /* 0x000000080000780c */ /* 0x040fe40003fa4270 */
[----:B------:R-:W-:Y:S02]  /*1ddf0*/  ISETP.GT.AND P6, PT, R0, 0x9, PT ;  /* 0x000000090000780c */ /* 0x000fe40003fc4270 */
[----:B------:R-:W-:Y:S02]  /*1de00*/  FSEL R186, R186, -INF , P3 ;  /* 0xff800000baba7808 */ /* 0x000fe40001800000 */
[----:B0-----:R-:W-:-:S02]  /*1de10*/  FMNMX.FTZ R5, R5, R10, !PT ;  /* 0x0000000a05057209 */ /* 0x001fc40007810000 */
[----:B------:R-:W-:Y:S02]  /*1de20*/  FSEL R187, R187, -INF , P4 ;  /* 0xff800000bbbb7808 */ /* 0x000fe40002000000 */
[----:B------:R-:W-:Y:S02]  /*1de30*/  FSEL R190, R190, -INF , P5 ;  /* 0xff800000bebe7808 */ /* 0x000fe40002800000 */
[----:B------:R-:W-:Y:S02]  /*1de40*/  FSEL R191, R191, -INF , P6 ;  /* 0xff800000bfbf7808 */ /* 0x000fe40003000000 */
[C---:B------:R-:W-:Y:S02]  /*1de50*/  ISETP.GT.AND P3, PT, R0.reuse, 0x10, PT ;  /* 0x000000100000780c */ /* 0x040fe40003f64270 */
[C---:B------:R-:W-:Y:S02]  /*1de60*/  ISETP.GT.AND P4, PT, R0.reuse, 0x11, PT ;  /* 0x000000110000780c */ /* 0x040fe40003f84270 */
[----:B------:R-:W-:-:S02]  /*1de70*/  ISETP.GT.AND P5, PT, R0, 0x18, PT ;  /* 0x000000180000780c */ /* 0x000fc40003fa4270 */
[----:B------:R-:W-:Y:S02]  /*1de80*/  ISETP.GT.AND P6, PT, R0, 0x19, PT ;  /* 0x000000190000780c */ /* 0x000fe40003fc4270 */
[----:B------:R-:W-:Y:S02]  /*1de90*/  FSEL R178, R178, -INF , P3 ;  /* 0xff800000b2b27808 */ /* 0x000fe40001800000 */
[----:B------:R-:W-:Y:S02]  /*1dea0*/  FSEL R179, R179, -INF , P4 ;  /* 0xff800000b3b37808 */ /* 0x000fe40002000000 */
[----:B------:R-:W-:Y:S02]  /*1deb0*/  FSEL R182, R182, -INF , P5 ;  /* 0xff800000b6b67808 */ /* 0x000fe40002800000 */
[----:B------:R-:W-:Y:S02]  /*1dec0*/  FSEL R183, R183, -INF , P6 ;  /* 0xff800000b7b77808 */ /* 0x000fe40003000000 */
[----:B------:R-:W-:-:S02]  /*1ded0*/  ISETP.GT.AND P3, PT, R0, 0x20, PT ;  /* 0x000000200000780c */ /* 0x000fc40003f64270 */
[C---:B------:R-:W-:Y:S02]  /*1dee0*/  ISETP.GT.AND P4, PT, R0.reuse, 0x21, PT ;  /* 0x000000210000780c */ /* 0x040fe40003f84270 */
[C---:B------:R-:W-:Y:S02]  /*1def0*/  ISETP.GT.AND P5, PT, R0.reuse, 0x28, PT ;  /* 0x000000280000780c */ /* 0x040fe40003fa4270 */
[----:B------:R-:W-:Y:S02]  /*1df00*/  ISETP.GT.AND P6, PT, R0, 0x29, PT ;  /* 0x000000290000780c */ /* 0x000fe40003fc4270 */
[----:B------:R-:W-:Y:S02]  /*1df10*/  FSEL R170, R170, -INF , P3 ;  /* 0xff800000aaaa7808 */ /* 0x000fe40001800000 */
[----:B------:R-:W-:Y:S02]  /*1df20*/  FSEL R171, R171, -INF , P4 ;  /* 0xff800000abab7808 */ /* 0x000fe40002000000 */
[----:B------:R-:W-:-:S02]  /*1df30*/  FSEL R174, R174, -INF , P5 ;  /* 0xff800000aeae7808 */ /* 0x000fc40002800000 */
[----:B------:R-:W-:Y:S02]  /*1df40*/  FSEL R175, R175, -INF , P6 ;  /* 0xff800000afaf7808 */ /* 0x000fe40003000000 */
[C---:B------:R-:W-:Y:S02]  /*1df50*/  ISETP.GT.AND P3, PT, R0.reuse, 0x30, PT ;  /* 0x000000300000780c */ /* 0x040fe40003f64270 */
[C---:B------:R-:W-:Y:S02]  /*1df60*/  ISETP.GT.AND P4, PT, R0.reuse, 0x31, PT ;  /* 0x000000310000780c */ /* 0x040fe40003f84270 */
[C---:B------:R-:W-:Y:S02]  /*1df70*/  ISETP.GT.AND P5, PT, R0.reuse, 0x38, PT ;  /* 0x000000380000780c */ /* 0x040fe40003fa4270 */
[----:B------:R-:W-:Y:S02]  /*1df80*/  ISETP.GT.AND P6, PT, R0, 0x39, PT ;  /* 0x000000390000780c */ /* 0x000fe40003fc4270 */
[----:B------:R-:W-:-:S02]  /*1df90*/  FSEL R162, R162, -INF , P3 ;  /* 0xff800000a2a27808 */ /* 0x000fc40001800000 */
[----:B------:R-:W-:Y:S02]  /*1dfa0*/  FSEL R163, R163, -INF , P4 ;  /* 0xff800000a3a37808 */ /* 0x000fe40002000000 */
[----:B------:R-:W-:Y:S01]  /*1dfb0*/  FSEL R166, R166, -INF , P5 ;  /* 0xff800000a6a67808 */ /* 0x000fe20002800000 */
[----:B------:R-:W-:Y:S02]  /*1dfc0*/  WARPGROUP.DEPBAR.LE gsb0, 0x0 ;  /* 0x00008000000079c5 */ /* 0x000fe40000010000 */
[----:B------:R-:W-:Y:S01]  /*1dfd0*/  WARPGROUP.ARRIVE ;  /* 0x00000000000079c5 */ /* 0x000fe20000000000 */
[----:B------:R-:W-:Y:S02]  /*1dfe0*/  FSEL R167, R167, -INF , P6 ;  /* 0xff800000a7a77808 */ /* 0x000fe40003000000 */
[C---:B------:R-:W-:Y:S02]  /*1dff0*/  ISETP.GT.AND P6, PT, R0.reuse, 0x40, PT ;  /* 0x000000400000780c */ /* 0x040fe40003fc4270 */
[----:B------:R-:W-:Y:S01]  /*1e000*/  ISETP.GT.AND P3, PT, R0, 0x41, PT ;  /* 0x000000410000780c */ /* 0x000fe20003f64270 */
[----:B------:R-:W-:Y:S01]  /*1e010*/  HGMMA.64x256x16.F32 R24, R196, gdesc[UR4].tnspB, R24, gsb0 ;  /* 0x43e00004c4187df0 */ /* 0x000fe20008000818 */
[----:B------:R-:W-:-:S02]  /*1e020*/  R2UR UR6, R2 ;  /* 0x00000000020672ca */ /* 0x000fc400000e0000 */
[----:B------:R-:W-:Y:S01]  /*1e030*/  R2UR UR7, R3 ;  /* 0x00000000030772ca */ /* 0x000fe200000e0000 */
[----:B------:R-:W0:Y:S01]  /*1e040*/  SHFL.BFLY PT, R2, R5, 0x1, 0x1f ;  /* 0x0c201f0005027f89 */ /* 0x000e2200000e0000 */
[C---:B------:R-:W-:Y:S01]  /*1e050*/  ISETP.GT.AND P4, PT, R0.reuse, 0x48, PT ;  /* 0x000000480000780c */ /* 0x040fe20003f84270 */
[----:B------:R-:W-:Y:S01]  /*1e060*/  IMAD.U32 R3, RZ, RZ, UR39 ;  /* 0x00000027ff037e24 */ /* 0x000fe2000f8e00ff */
[----:B------:R-:W-:Y:S02]  /*1e070*/  ISETP.GT.AND P5, PT, R0, 0x49, PT ;  /* 0x000000490000780c */ /* 0x000fe40003fa4270 */
[----:B------:R-:W-:Y:S02]  /*1e080*/  FMNMX.FTZ R0, R186, R6, !PT ;  /* 0x00000006ba007209 */ /* 0x000fe40007810000 */
[----:B------:R-:W-:Y:S02]  /*1e090*/  FSEL R154, R154, -INF , P6 ;  /* 0xff8000009a9a7808 */ /* 0x000fe40003000000 */
[----:B0-----:R-:W-:-:S02]  /*1e0a0*/  FMNMX.FTZ R5, R5, R2, !PT ;  /* 0x0000000205057209 */ /* 0x001fc40007810000 */
[----:B------:R-:W-:Y:S02]  /*1e0b0*/  FMNMX.FTZ R2, R187, R0, !PT ;  /* 0x00000000bb027209 */ /* 0x000fe40007810000 */
[C---:B------:R-:W-:Y:S01]  /*1e0c0*/  FSETP.NEU.FTZ.AND P6, PT, R5.reuse, -INF , PT ;  /* 0xff8000000500780b */ /* 0x040fe20003fdd000 */
[----:B------:R-:W-:Y:S01]  /*1e0d0*/  FMUL.FTZ R0, R5, R3 ;  /* 0x0000000305007220 */ /* 0x000fe20000410000 */
[----:B------:R-:W-:-:S04]  /*1e0e0*/  FMNMX.FTZ R2, R190, R2, !PT ;  /* 0x00000002be027209 */ /* 0x000fc80007810000 */
[----:B------:R-:W-:Y:S02]  /*1e0f0*/  FMNMX.FTZ R2, R191, R2, !PT ;  /* 0x00000002bf027209 */ /* 0x000fe40007810000 */
[----:B------:R-:W-:Y:S02]  /*1e100*/  FSEL R0, R0, RZ, P6 ;  /* 0x000000ff00007208 */ /* 0x000fe40003000000 */
[----:B------:R-:W-:-:S03]  /*1e110*/  FMNMX.FTZ R2, R178, R2, !PT ;  /* 0x00000002b2027209 */ /* 0x000fc60007810000 */
[-CC-:B------:R-:W-:Y:S01]  /*1e120*/  FFMA.FTZ R10, R177, R3.reuse, -R0.reuse ;  /* 0x00000003b10a7223 */ /* 0x180fe20000010800 */
[----:B------:R-:W-:Y:S01]  /*1e130*/  FMNMX.FTZ R2, R179, R2, !PT ;  /* 0x00000002b3027209 */ /* 0x000fe20007810000 */
[-CC-:B------:R-:W-:Y:S01]  /*1e140*/  FFMA.FTZ R206, R180, R3.reuse, -R0.reuse ;  /* 0x00000003b4ce7223 */ /* 0x180fe20000010800 */
[----:B------:R-:W-:Y:S01]  /*1e150*/  FSEL R177, R155, -INF , P3 ;  /* 0xff8000009bb17808 */ /* 0x000fe20001800000 */
        /* <DEDUP_REMOVED lines=11> */
[-CC-:B------:R-:W-:Y:S01]  /*1e210*/  FFMA.FTZ R200, R168, R3.reuse, -R0.reuse ;  /* 0x00000003a8c87223 */ /* 0x180fe20000010800 */
[-CC-:B------:R-:W-:Y:S01]  /*1e220*/  FFMA.FTZ R159, R169, R3.reuse, -R0.reuse ;  /* 0x00000003a99f7223 */ /* 0x180fe20000010800 */
[----:B------:R-:W-:Y:S01]  /*1e230*/  FMNMX.FTZ R2, R171, R2, !PT ;  /* 0x00000002ab027209 */ /* 0x000fe20007810000 */
[-CC-:B------:R-:W-:Y:S01]  /*1e240*/  FFMA.FTZ R202, R172, R3.reuse, -R0.reuse ;  /* 0x00000003acca7223 */ /* 0x180fe20000010800 */
[-CC-:B------:R-:W-:Y:S01]  /*1e250*/  FFMA.FTZ R21, R173, R3.reuse, -R0.reuse ;  /* 0x00000003ad157223 */ /* 0x180fe20000010800 */
[-CC-:B------:R-:W-:Y:S01]  /*1e260*/  FFMA.FTZ R155, R161, R3.reuse, -R0.reuse ;  /* 0x00000003a19b7223 */ /* 0x180fe20000010800 */
[----:B------:R-:W-:Y:S01]  /*1e270*/  FMNMX.FTZ R2, R174, R2, !PT ;  /* 0x00000002ae027209 */ /* 0x000fe20007810000 */
[----:B------:R-:W-:Y:S01]  /*1e280*/  FFMA.FTZ R158, R165, R3, -R0 ;  /* 0x00000003a59e7223 */ /* 0x000fe20000010800 */
[----:B------:R-:W-:Y:S02]  /*1e290*/  MUFU.EX2 R208, R208 ;  /* 0x000000d000d07308 */ /* 0x000fe40000000800 */
[----:B------:R-:W-:-:S04]  /*1e2a0*/  FMNMX.FTZ R2, R175, R2, !PT ;  /* 0x00000002af027209 */ /* 0x000fc80007810000 */
[----:B------:R-:W-:Y:S02]  /*1e2b0*/  FMNMX.FTZ R2, R162, R2, !PT ;  /* 0x00000002a2027209 */ /* 0x000fe40007810000 */
        /* <DEDUP_REMOVED lines=10> */
[----:B------:R-:W-:-:S05]  /*1e360*/  FMNMX.FTZ R2, R184, R2, !PT ;  /* 0x00000002b8027209 */ /* 0x000fca0007810000 */
[----:B------:R-:W0:Y:S01]  /*1e370*/  SHFL.BFLY PT, R4, R2, 0x2, 0x1f ;  /* 0x0c401f0002047f89 */ /* 0x000e2200000e0000 */
        /* <DEDUP_REMOVED lines=10> */
[----:B------:R-:W-:-:S03]  /*1e420*/  FSETP.NEU.FTZ.AND P3, PT, R4, -INF , PT ;  /* 0xff8000000400780b */ /* 0x000fc60003f7d000 */
[----:B------:R-:W-:Y:S01]  /*1e430*/  MUFU.EX2 R155, R155 ;  /* 0x0000009b009b7308 */ /* 0x000fe20000000800 */
[----:B------:R-:W-:-:S05]  /*1e440*/  FSEL R2, R4, RZ, P3 ;  /* 0x000000ff04027208 */ /* 0x000fca0001800000 */
[----:B------:R-:W-:Y:S02]  /*1e450*/  FADD.FTZ R2, -R2, R6 ;  /* 0x0000000602027221 */ /* 0x000fe40000010100 */
[----:B------:R-:W-:Y:S02]  /*1e460*/  MUFU.EX2 R158, R158 ;  /* 0x0000009e009e7308 */ /* 0x000fe40000000800 */
[----:B------:R-:W-:-:S06]  /*1e470*/  FMUL.FTZ R2, R2, R3 ;  /* 0x0000000302027220 */ /* 0x000fcc0000410000 */
[----:B------:R-:W-:Y:S01]  /*1e480*/  MUFU.EX2 R2, R2 ;  /* 0x0000000200027308 */ /* 0x000fe20000000800 */
[----:B------:R-:W-:Y:S02]  /*1e490*/  WARPGROUP.DEPBAR.LE gsb0, 0x0 ;  /* 0x00008000000079c5 */ /* 0x000fe40000010000 */
[----:B------:R-:W-:Y:S01]  /*1e4a0*/  WARPGROUP.ARRIVE ;  /* 0x00000000000079c5 */ /* 0x000fe20000000000 */
[-CC-:B------:R-:W-:Y:S01]  /*1e4b0*/  FFMA.FTZ R196, R160, R3.reuse, -R0.reuse ;  /* 0x00000003a0c47223 */ /* 0x180fe20000010800 */
[----:B------:R-:W-:-:S04]  /*1e4c0*/  FFMA.FTZ R198, R164, R3, -R0 ;  /* 0x00000003a4c67223 */ /* 0x000fc80000010800 */
[----:B------:R-:W-:Y:S01]  /*1e4d0*/  HGMMA.64x256x16.F32 R24, R192, gdesc[UR4].tnspB, R24, gsb0 ;  /* 0x43e00004c0187df0 */ /* 0x000fe20008000818 */
[----:B------:R-:W-:Y:S08]  /*1e4e0*/  MUFU.EX2 R196, R196 ;  /* 0x000000c400c47308 */ /* 0x000ff00000000800 */
[----:B------:R-:W-:Y:S01]  /*1e4f0*/  MUFU.EX2 R198, R198 ;  /* 0x000000c600c67308 */ /* 0x000fe20000000800 */
[----:B------:R-:W-:-:S02]  /*1e500*/  WARPGROUP.DEPBAR.LE gsb0, 0x0 ;  /* 0x00008000000079c5 */ /* 0x000fc40000010000 */
[-CC-:B------:R-:W-:Y:S01]  /*1e510*/  FFMA.FTZ R192, R152, R3.reuse, -R0.reuse ;  /* 0x0000000398c07223 */ /* 0x180fe20000010800 */
[-CC-:B------:R-:W-:Y:S01]  /*1e520*/  FFMA.FTZ R152, R153, R3.reuse, -R0.reuse ;  /* 0x0000000399987223 */ /* 0x180fe20000010800 */
[-CC-:B------:R-:W-:Y:S01]  /*1e530*/  FFMA.FTZ R194, R156, R3.reuse, -R0.reuse ;  /* 0x000000039cc27223 */ /* 0x180fe20000010800 */
[-C--:B------:R-:W-:Y:S01]  /*1e540*/  FFMA.FTZ R153, R157, R3.reuse, -R0 ;  /* 0x000000039d997223 */ /* 0x080fe20000010800 */
[----:B------:R-:W-:Y:S01]  /*1e550*/  @!P1 IADD3 R0, R11, 0x38840, RZ ;  /* 0x000388400b009810 */ /* 0x000fe20007ffe0ff */
[----:B------:R-:W-:Y:S01]  /*1e560*/  FMUL.FTZ R157, R4, R3 ;  /* 0x00000003049d7220 */ /* 0x000fe20000410000 */
[----:B------:R-:W-:Y:S02]  /*1e570*/  MUFU.EX2 R192, R192 ;  /* 0x000000c000c07308 */ /* 0x000fe40000000800 */
[----:B------:R-:W-:Y:S02]  /*1e580*/  @!P1 PRMT R0, RZ, 0x654, R0 ;  /* 0x00000654ff009816 */ /* 0x000fe40000000000 */
[----:B------:R-:W-:-:S02]  /*1e590*/  FSEL R157, R157, RZ, P3 ;  /* 0x000000ff9d9d7208 */ /* 0x000fc40001800000 */
[----:B------:R0:W-:Y:S01]  /*1e5a0*/  @!P1 SYNCS.ARRIVE.TRANS64.RED.A1T0 RZ, [R0+URZ], RZ ;  /* 0x000000ff00ff99a7 */ /* 0x0001e2000810043f */
[----:B------:R-:W-:Y:S01]  /*1e5b0*/  ISETP.GT.AND P3, PT, R8, R224, PT ;  /* 0x000000e00800720c */ /* 0x000fe20003f64270 */
[----:B------:R-:W-:Y:S01]  /*1e5c0*/  MUFU.EX2 R152, R152 ;  /* 0x0000009800987308 */ /* 0x000fe20000000800 */
[-CC-:B------:R-:W-:Y:S01]  /*1e5d0*/  FFMA.FTZ R209, R186, R3.reuse, -R157.reuse ;  /* 0x00000003bad17223 */ /* 0x180fe2000001089d */
[-CC-:B------:R-:W-:Y:S01]  /*1e5e0*/  FFMA.FTZ R156, R187, R3.reuse, -R157.reuse ;  /* 0x00000003bb9c7223 */ /* 0x180fe2000001089d */
[-CC-:B------:R-:W-:Y:S01]  /*1e5f0*/  FFMA.FTZ R211, R190, R3.reuse, -R157.reuse ;  /* 0x00000003bed37223 */ /* 0x180fe2000001089d */
[-CC-:B------:R-:W-:Y:S01]  /*1e600*/  FFMA.FTZ R161, R191, R3.reuse, -R157.reuse ;  /* 0x00000003bfa17223 */ /* 0x180fe2000001089d */
[-CC-:B------:R-:W-:Y:S01]  /*1e610*/  FFMA.FTZ R205, R178, R3.reuse, -R157.reuse ;  /* 0x00000003b2cd7223 */ /* 0x180fe2000001089d */
[----:B0-----:R-:W-:Y:S01]  /*1e620*/  FSEL R0, R5, RZ, P6 ;  /* 0x000000ff05007208 */ /* 0x001fe20003000000 */
[-CC-:B------:R-:W-:Y:S01]  /*1e630*/  FFMA.FTZ R160, R179, R3.reuse, -R157.reuse ;  /* 0x00000003b3a07223 */ /* 0x180fe2000001089d */
[----:B------:R-:W0:Y:S01]  /*1e640*/  MUFU.EX2 R209, R209 ;  /* 0x000000d100d17308 */ /* 0x000e220000000800 */
[-CC-:B------:R-:W-:Y:S01]  /*1e650*/  FFMA.FTZ R207, R182, R3.reuse, -R157.reuse ;  /* 0x00000003b6cf7223 */ /* 0x180fe2000001089d */
[-C--:B------:R-:W-:Y:S01]  /*1e660*/  FFMA.FTZ R183, R183, R3.reuse, -R157 ;  /* 0x00000003b7b77223 */ /* 0x080fe2000001089d */
[----:B------:R-:W-:Y:S01]  /*1e670*/  FADD.FTZ R0, -R0, R7 ;  /* 0x0000000700007221 */ /* 0x000fe20000010100 */
[-CC-:B------:R-:W-:Y:S01]  /*1e680*/  FFMA.FTZ R201, R170, R3.reuse, -R157.reuse ;  /* 0x00000003aac97223 */ /* 0x180fe2000001089d */
[-CC-:B------:R-:W-:Y:S01]  /*1e690*/  FFMA.FTZ R197, R162, R3.reuse, -R157.reuse ;  /* 0x00000003a2c57223 */ /* 0x180fe2000001089d */
[-CC-:B------:R-:W-:Y:S01]  /*1e6a0*/  FFMA.FTZ R171, R171, R3.reuse, -R157.reuse ;  /* 0x00000003abab7223 */ /* 0x180fe2000001089d */
[-C--:B------:R-:W-:Y:S01]  /*1e6b0*/  FMUL.FTZ R0, R0, R3.reuse ;  /* 0x0000000300007220 */ /* 0x080fe20000410000 */
[----:B------:R-:W1:Y:S01]  /*1e6c0*/  MUFU.EX2 R156, R156 ;  /* 0x0000009c009c7308 */ /* 0x000e620000000800 */
[-CC-:B------:R-:W-:Y:S01]  /*1e6d0*/  FFMA.FTZ R203, R174, R3.reuse, -R157.reuse ;  /* 0x00000003aecb7223 */ /* 0x180fe2000001089d */
[-CC-:B------:R-:W-:Y:S01]  /*1e6e0*/  FFMA.FTZ R6, R175, R3.reuse, -R157.reuse ;  /* 0x00000003af067223 */ /* 0x180fe2000001089d */
[----:B------:R2:W-:Y:S01]  /*1e6f0*/  @!P1 SYNCS.ARRIVE.TRANS64.RED.A1T0 RZ, [R9+URZ], RZ ;  /* 0x000000ff09ff99a7 */ /* 0x0005e2000810043f */
[-CC-:B------:R-:W-:Y:S01]  /*1e700*/  FFMA.FTZ R199, R166, R3.reuse, -R157.reuse ;  /* 0x00000003a6c77223 */ /* 0x180fe2000001089d */
[-CC-:B------:R-:W-:Y:S01]  /*1e710*/  FFMA.FTZ R167, R167, R3.reuse, -R157.reuse ;  /* 0x00000003a7a77223 */ /* 0x180fe2000001089d */
[-CC-:B------:R-:W-:Y:S01]  /*1e720*/  FFMA.FTZ R154, R154, R3.reuse, -R157.reuse ;  /* 0x000000039a9a7223 */ /* 0x180fe2000001089d */
[-C--:B------:R-:W-:Y:S01]  /*1e730*/  FFMA.FTZ R177, R177, R3.reuse, -R157 ;  /* 0x00000003b1b17223 */ /* 0x080fe2000001089d */
[----:B------:R-:W3:Y:S01]  /*1e740*/  MUFU.EX2 R0, R0 ;  /* 0x0000000000007308 */ /* 0x000ee20000000800 */
[----:B0-----:R-:W-:Y:S01]  /*1e750*/  FFMA.FTZ R12, R2, R12, R209 ;  /* 0x0000000c020c7223 */ /* 0x001fe200000100d1 */
[-CC-:B------:R-:W-:Y:S01]  /*1e760*/  FFMA.FTZ R180, R180, R3.reuse, -R157.reuse ;  /* 0x00000003b4b47223 */ /* 0x180fe2000001089d */
[-CC-:B--2---:R-:W-:Y:S01]  /*1e770*/  FFMA.FTZ R9, R163, R3.reuse, -R157.reuse ;  /* 0x00000003a3097223 */ /* 0x184fe2000001089d */
[----:B------:R-:W-:Y:S01]  /*1e780*/  FFMA.FTZ R157, R184, R3, -R157 ;  /* 0x00000003b89d7223 */ /* 0x000fe2000001089d */
[----:B------:R-:W-:-:S03]  /*1e790*/  VIADD R8, R8, 0xffffffff ;  /* 0xffffffff08087836 */ /* 0x000fc60000000000 */
[----:B------:R-:W0:Y:S01]  /*1e7a0*/  MUFU.EX2 R211, R211 ;  /* 0x000000d300d37308 */ /* 0x000e220000000800 */
[C---:B-1----:R-:W-:Y:S01]  /*1e7b0*/  FADD.FTZ R12, R156.reuse, R12 ;  /* 0x0000000c9c0c7221 */ /* 0x042fe20000010000 */
[----:B------:R-:W-:-:S06]  /*1e7c0*/  F2FP.F16.F32.PACK_AB R209, R156, R209 ;  /* 0x000000d19cd1723e */ /* 0x000fcc00000000ff */
[----:B------:R-:W1:Y:S01]  /*1e7d0*/  MUFU.EX2 R161, R161 ;  /* 0x000000a100a17308 */ /* 0x000e620000000800 */
[----:B---3--:R-:W-:Y:S01]  /*1e7e0*/  FFMA.FTZ R13, R0, R13, R208 ;  /* 0x0000000d000d7223 */ /* 0x008fe200000100d0 */
[----:B------:R-:W-:-:S03]  /*1e7f0*/  F2FP.F16.F32.PACK_AB R208, R14, R208 ;  /* 0x000000d00ed0723e */ /* 0x000fc600000000ff */
[----:B------:R-:W-:-:S03]  /*1e800*/  FADD.FTZ R13, R14, R13 ;  /* 0x0000000d0e0d7221 */ /* 0x000fc60000010000 */
[----:B------:R-:W2:Y:S01]  /*1e810*/  MUFU.EX2 R205, R205 ;  /* 0x000000cd00cd7308 */ /* 0x000ea20000000800 */
[----:B------:R-:W-:Y:S01]  /*1e820*/  FADD.FTZ R13, R210, R13 ;  /* 0x0000000dd20d7221 */ /* 0x000fe20000010000 */
[----:B0-----:R-:W-:Y:S01]  /*1e830*/  FADD.FTZ R12, R211, R12 ;  /* 0x0000000cd30c7221 */ /* 0x001fe20000010000 */
[C---:B------:R-:W-:Y:S02]  /*1e840*/  F2FP.F16.F32.PACK_AB R210, R15.reuse, R210 ;  /* 0x000000d20fd2723e */ /* 0x040fe400000000ff */
[----:B------:R-:W-:-:S03]  /*1e850*/  FADD.FTZ R13, R15, R13 ;  /* 0x0000000d0f0d7221 */ /* 0x000fc60000010000 */
[----:B------:R-:W0:Y:S01]  /*1e860*/  MUFU.EX2 R160, R160 ;  /* 0x000000a000a07308 */ /* 0x000e220000000800 */
[C---:B-1----:R-:W-:Y:S01]  /*1e870*/  FADD.FTZ R12, R161.reuse, R12 ;  /* 0x0000000ca10c7221 */ /* 0x042fe20000010000 */
[----:B------:R-:W-:Y:S01]  /*1e880*/  FADD.FTZ R162, R204, R13 ;  /* 0x0000000dcca27221 */ /* 0x000fe20000010000 */
[----:B------:R-:W-:Y:S02]  /*1e890*/  F2FP.F16.F32.PACK_AB R204, R10, R204 ;  /* 0x000000cc0acc723e */ /* 0x000fe400000000ff */
[----:B------:R-:W-:-:S03]  /*1e8a0*/  F2FP.F16.F32.PACK_AB R211, R161, R211 ;  /* 0x000000d3a1d3723e */ /* 0x000fc600000000ff */
[----:B------:R-:W1:Y:S01]  /*1e8b0*/  MUFU.EX2 R207, R207 ;  /* 0x000000cf00cf7308 */ /* 0x000e620000000800 */
[----:B--2---:R-:W-:Y:S01]  /*1e8c0*/  FADD.FTZ R13, R205, R12 ;  /* 0x0000000ccd0d7221 */ /* 0x004fe20000010000 */
[----:B------:R-:W-:Y:S01]  /*1e8d0*/  FADD.FTZ R12, R10, R162 ;  /* 0x000000a20a0c7221 */ /* 0x000fe20000010000 */
[----:B------:R-:W-:-:S03]  /*1e8e0*/  IMAD.MOV.U32 R10, RZ, RZ, R216 ;  /* 0x000000ffff0a7224 */ /* 0x000fc600078e00d8 */
[----:B------:R-:W-:Y:S01]  /*1e8f0*/  FADD.FTZ R12, R206, R12 ;  /* 0x0000000cce0c7221 */ /* 0x000fe20000010000 */
[----:B------:R-:W-:Y:S01]  /*1e900*/  F2FP.F16.F32.PACK_AB R206, R176, R206 ;  /* 0x000000ceb0ce723e */ /* 0x000fe200000000ff */
[----:B------:R-:W2:Y:S01]  /*1e910*/  MUFU.EX2 R11, R183 ;  /* 0x000000b7000b7308 */ /* 0x000ea20000000800 */
[----:B0-----:R-:W-:Y:S01]  /*1e920*/  FADD.FTZ R13, R160, R13 ;  /* 0x0000000da00d7221 */ /* 0x001fe20000010000 */
[----:B------:R-:W-:Y:S01]  /*1e930*/  FADD.FTZ R14, R176, R12 ;  /* 0x0000000cb00e7221 */ /* 0x000fe20000010000 */
[----:B------:R-:W-:-:S03]  /*1e940*/  F2FP.F16.F32.PACK_AB R205, R160, R205 ;  /* 0x000000cda0cd723e */ /* 0x000fc600000000ff */
[----:B------:R-:W-:Y:S01]  /*1e950*/  FADD.FTZ R14, R200, R14 ;  /* 0x0000000ec80e7221 */ /* 0x000fe20000010000 */
[----:B------:R-:W-:Y:S01]  /*1e960*/  F2FP.F16.F32.PACK_AB R200, R159, R200 ;  /* 0x000000c89fc8723e */ /* 0x000fe200000000ff */
[----:B------:R-:W0:Y:S01]  /*1e970*/  MUFU.EX2 R201, R201 ;  /* 0x000000c900c97308 */ /* 0x000e220000000800 */
[----:B-1----:R-:W-:Y:S01]  /*1e980*/  FADD.FTZ R13, R207, R13 ;  /* 0x0000000dcf0d7221 */ /* 0x002fe20000010000 */
[----:B------:R-:W-:-:S04]  /*1e990*/  FADD.FTZ R14, R159, R14 ;  /* 0x0000000e9f0e7221 */ /* 0x000fc80000010000 */
[----:B------:R-:W-:Y:S01]  /*1e9a0*/  FADD.FTZ R14, R202, R14 ;  /* 0x0000000eca0e7221 */ /* 0x000fe20000010000 */
[----:B------:R-:W-:Y:S01]  /*1e9b0*/  F2FP.F16.F32.PACK_AB R202, R21, R202 ;  /* 0x000000ca15ca723e */ /* 0x000fe200000000ff */
[----:B------:R-:W1:Y:S01]  /*1e9c0*/  MUFU.EX2 R7, R171 ;  /* 0x000000ab00077308 */ /* 0x000e620000000800 */
[----:B--2---:R-:W-:Y:S01]  /*1e9d0*/  FADD.FTZ R13, R11, R13 ;  /* 0x0000000d0b0d7221 */ /* 0x004fe20000010000 */
[----:B------:R-:W-:Y:S01]  /*1e9e0*/  FADD.FTZ R14, R21, R14 ;  /* 0x0000000e150e7221 */ /* 0x000fe20000010000 */
[----:B------:R-:W-:-:S03]  /*1e9f0*/  F2FP.F16.F32.PACK_AB R207, R11, R207 ;  /* 0x000000cf0bcf723e */ /* 0x000fc600000000ff */
[----:B------:R-:W-:Y:S01]  /*1ea00*/  FADD.FTZ R14, R196, R14 ;  /* 0x0000000ec40e7221 */ /* 0x000fe20000010000 */
[----:B------:R-:W-:Y:S01]  /*1ea10*/  F2FP.F16.F32.PACK_AB R196, R155, R196 ;  /* 0x000000c49bc4723e */ /* 0x000fe200000000ff */
[----:B------:R-:W2:Y:S01]  /*1ea20*/  MUFU.EX2 R203, R203 ;  /* 0x000000cb00cb7308 */ /* 0x000ea20000000800 */
[----:B0-----:R-:W-:Y:S01]  /*1ea30*/  FADD.FTZ R13, R201, R13 ;  /* 0x0000000dc90d7221 */ /* 0x001fe20000010000 */
[----:B------:R-:W-:-:S04]  /*1ea40*/  FADD.FTZ R14, R155, R14 ;  /* 0x0000000e9b0e7221 */ /* 0x000fc80000010000 */
[----:B------:R-:W-:Y:S01]  /*1ea50*/  FADD.FTZ R14, R198, R14 ;  /* 0x0000000ec60e7221 */ /* 0x000fe20000010000 */
[C---:B------:R-:W-:Y:S01]  /*1ea60*/  F2FP.F16.F32.PACK_AB R198, R158.reuse, R198 ;  /* 0x000000c69ec6723e */ /* 0x040fe200000000ff */
[----:B------:R-:W0:Y:S01]  /*1ea70*/  MUFU.EX2 R6, R6 ;  /* 0x0000000600067308 */ /* 0x000e220000000800 */
[C---:B-1----:R-:W-:Y:S01]  /*1ea80*/  FADD.FTZ R13, R7.reuse, R13 ;  /* 0x0000000d070d7221 */ /* 0x042fe20000010000 */
[----:B------:R-:W-:Y:S01]  /*1ea90*/  FADD.FTZ R14, R158, R14 ;  /* 0x0000000e9e0e7221 */ /* 0x000fe20000010000 */
[----:B------:R-:W-:Y:S02]  /*1eaa0*/  F2FP.F16.F32.PACK_AB R201, R7, R201 ;  /* 0x000000c907c9723e */ /* 0x000fe400000000ff */
[----:B------:R-:W-:Y:S01]  /*1eab0*/  MOV R7, R5 ;  /* 0x0000000500077202 */ /* 0x000fe20000000f00 */
[----:B------:R-:W-:Y:S01]  /*1eac0*/  FADD.FTZ R14, R192, R14 ;  /* 0x0000000ec00e7221 */ /* 0x000fe20000010000 */
[C---:B------:R-:W-:Y:S01]  /*1ead0*/  F2FP.F16.F32.PACK_AB R192, R152.reuse, R192 ;  /* 0x000000c098c0723e */ /* 0x040fe200000000ff */
[----:B------:R-:W1:Y:S01]  /*1eae0*/  MUFU.EX2 R197, R197 ;  /* 0x000000c500c57308 */ /* 0x000e620000000800 */
[----:B--2---:R-:W-:Y:S01]  /*1eaf0*/  FADD.FTZ R13, R203, R13 ;  /* 0x0000000dcb0d7221 */ /* 0x004fe20000010000 */
[----:B------:R-:W-:-:S06]  /*1eb00*/  FADD.FTZ R14, R152, R14 ;  /* 0x0000000e980e7221 */ /* 0x000fcc0000010000 */
[----:B------:R-:W2:Y:S01]  /*1eb10*/  MUFU.EX2 R9, R9 ;  /* 0x0000000900097308 */ /* 0x000ea20000000800 */
[C---:B0-----:R-:W-:Y:S01]  /*1eb20*/  FADD.FTZ R13, R6.reuse, R13 ;  /* 0x0000000d060d7221 */ /* 0x041fe20000010000 */
[----:B------:R-:W-:Y:S01]  /*1eb30*/  F2FP.F16.F32.PACK_AB R203, R6, R203 ;  /* 0x000000cb06cb723e */ /* 0x000fe200000000ff */
[----:B------:R-:W-:-:S05]  /*1eb40*/  IMAD.MOV.U32 R6, RZ, RZ, R4 ;  /* 0x000000ffff067224 */ /* 0x000fca00078e0004 */
[----:B------:R-:W0:Y:S01]  /*1eb50*/  MUFU.EX2 R199, R199 ;  /* 0x000000c700c77308 */ /* 0x000e220000000800 */
[----:B-1----:R-:W-:-:S07]  /*1eb60*/  FADD.FTZ R13, R197, R13 ;  /* 0x0000000dc50d7221 */ /* 0x002fce0000010000 */
[----:B------:R-:W1:Y:S01]  /*1eb70*/  MUFU.EX2 R12, R167 ;  /* 0x000000a7000c7308 */ /* 0x000e620000000800 */
[C---:B--2---:R-:W-:Y:S01]  /*1eb80*/  FADD.FTZ R13, R9.reuse, R13 ;  /* 0x0000000d090d7221 */ /* 0x044fe20000010000 */
[----:B------:R-:W-:Y:S01]  /*1eb90*/  F2FP.F16.F32.PACK_AB R197, R9, R197 ;  /* 0x000000c509c5723e */ /* 0x000fe200000000ff */
[----:B------:R-:W-:-:S05]  /*1eba0*/  IMAD.MOV.U32 R9, RZ, RZ, R218 ;  /* 0x000000ffff097224 */ /* 0x000fca00078e00da */
        /* <DEDUP_REMOVED lines=18> */
[----:B------:R-:W-:Y:S06]  /*1ecd0*/  @P3 BRA `(.L_x_2852) ;  /* 0xffffffb000643947 */ /* 0x000fec000383ffff */
[----:B------:R-:W-:Y:S05]  /*1ece0*/  BSYNC B1 ;  /* 0x0000000000017941 */ /* 0x000fea0003800000 */
.L_x_2841:
[----:B------:R-:W-:Y:S05]  /*1ecf0*/  BSYNC B0 ;  /* 0x0000000000007941 */ /* 0x000fea0003800000 */
.L_x_2840:
[----:B------:R-:W-:Y:S01]  /*1ed00*/  ISETP.GE.AND P2, PT, R8, R229, PT ;  /* 0x000000e50800720c */ /* 0x000fe20003f46270 */
[----:B------:R-:W-:-:S12]  /*1ed10*/  BSSY B0, `(.L_x_2853) ;  /* 0x000048b000007945 */ /* 0x000fd80003800000 */
[----:B------:R-:W-:Y:S05]  /*1ed20*/  @!P2 BRA `(.L_x_2854) ;  /* 0x000000480024a947 */ /* 0x000fea0003800000 */
[----:B------:R-:W-:Y:S02]  /*1ed30*/  IMAD.MOV.U32 R6, RZ, RZ, R4 ;  /* 0x000000ffff067224 */ /* 0x000fe400078e0004 */
[----:B------:R-:W-:Y:S02]  /*1ed40*/  IMAD.MOV.U32 R7, RZ, RZ, R5 ;  /* 0x000000ffff077224 */ /* 0x000fe400078e0005 */
[----:B------:R-:W-:Y:S02]  /*1ed50*/  IMAD.MOV.U32 R9, RZ, RZ, R218 ;  /* 0x000000ffff097224 */ /* 0x000fe400078e00da */
[----:B------:R-:W-:-:S07]  /*1ed60*/  IMAD.MOV.U32 R10, RZ, RZ, R216 ;  /* 0x000000ffff0a7224 */ /* 0x000fce00078e00d8 */
.L_x_2865:
[----:B------:R-:W-:-:S05]  /*1ed70*/  VIADD R11, R10, 0x1 ;  /* 0x000000010a0b7836 */ /* 0x000fca0000000000 */
[----:B------:R-:W-:-:S04]  /*1ed80*/  ISETP.NE.AND P2, PT, R11, 0x2, PT ;  /* 0x000000020b00780c */ /* 0x000fc80003f45270 */
[----:B------:R-:W-:Y:S02]  /*1ed90*/  SEL R11, R11, RZ, P2 ;  /* 0x000000ff0b0b7207 */ /* 0x000fe40001000000 */
[----:B------:R-:W-:Y:S02]  /*1eda0*/  SEL R218, RZ, 0x1, P2 ;  /* 0x00000001ffda7807 */ /* 0x000fe40001000000 */
[----:B------:R-:W-:Y:S02]  /*1edb0*/  MOV R216, R11 ;  /* 0x0000000b00d87202 */ /* 0x000fe40000000f00 */
[----:B------:R-:W-:Y:S01]  /*1edc0*/  LOP3.LUT R218, R9, R218, RZ, 0x3c, !PT ;  /* 0x000000da09da7212 */ /* 0x000fe200078e3cff */
[----:B------:R-:W-:Y:S06]  /*1edd0*/  @!P0 BRA `(.L_x_2855) ;  /* 0x0000000000048947 */ /* 0x000fec0003800000 */
[----:B------:R-:W-:Y:S01]  /*1ede0*/  BPT.TRAP 0x1 ;  /* 0x000000040000795c */ /* 0x000fe20000300000 */
.L_x_2855:
[----:B------:R-:W-:Y:S01]  /*1edf0*/  IMAD R4, R216, 0x8, R16 ;  /* 0x00000008d8047824 */ /* 0x000fe200078e0210 */
[----:B------:R-:W-:-:S04]  /*1ee00*/  SHF.L.U32 R5, R218, 0x1f, RZ ;  /* 0x0000001fda057819 */ /* 0x000fc800000006ff */
[----:B------:R0:W1:Y:S01]  /*1ee10*/  SYNCS.PHASECHK.TRANS64.TRYWAIT P2, [R4+URZ+0x38830], R5 ;  /* 0x03883005040075a7 */ /* 0x000062000804017f */
[----:B------:R-:W-:Y:S05]  /*1ee20*/  @!P0 BRA `(.L_x_2856) ;  /* 0x0000000000048947 */ /* 0x000fea0003800000 */
[----:B------:R-:W-:Y:S01]  /*1ee30*/  BPT.TRAP 0x1 ;  /* 0x000000040000795c */ /* 0x000fe20000300000 */
.L_x_2856:
[----:B------:R-:W-:Y:S01]  /*1ee40*/  IMAD R3, R216, 0xa00, R20 ;  /* 0x00000a00d8037824 */ /* 0x000fe200078e0214 */
[----:B------:R-:W-:Y:S03]  /*1ee50*/  BSSY B1, `(.L_x_2857) ;  /* 0x0000006000017945 */ /* 0x000fe60003800000 */
[C---:B------:R-:W-:Y:S02]  /*1ee60*/  VIADD R15, R3.reuse, 0x80 ;  /* 0x00000080030f7836 */ /* 0x040fe40000000000 */
[----:B------:R-:W-:Y:S01]  /*1ee70*/  VIADD R152, R3, 0x100 ;  /* 0x0000010003987836 */ /* 0x000fe20000000000 */
[----:B-1----:R-:W-:Y:S06]  /*1ee80*/  @P2 BRA `(.L_x_2858) ;  /* 0x0000000000082947 */ /* 0x002fec0003800000 */
[----:B------:R-:W1:Y:S02]  /*1ee90*/  SYNCS.PHASECHK.TRANS64.TRYWAIT P2, [R4+URZ+0x38830], R5 ;  /* 0x03883005040075a7 */ /* 0x000e64000804017f */
[----:B-1----:R-:W-:Y:S05]  /*1eea0*/  @!P2 BRA `(.L_x_2859) ;  /* 0x000001540050a947 */ /* 0x002fea0003800000 */
.L_x_2858:
[----:B------:R-:W-:Y:S05]  /*1eeb0*/  BSYNC B1 ;  /* 0x0000000000017941 */ /* 0x000fea0003800000 */
.L_x_2857:
[----:B------:R-:W2:Y:S04]  /*1eec0*/  LDL.64 R154, [R1+0x48] ;  /* 0x00004800019a7983 */ /* 0x000ea80000100a00 */
[----:B------:R-:W3:Y:S01]  /*1eed0*/  LDL.64 R156, [R1+0x50] ;  /* 0x00005000019c7983 */ /* 0x000ee20000100a00 */
[----:B01----:R-:W-:Y:S02]  /*1eee0*/  IMAD.MOV.U32 R4, RZ, RZ, R3 ;  /* 0x000000ffff047224 */ /* 0x003fe400078e0003 */
[----:B------:R-:W-:Y:S01]  /*1eef0*/  IMAD.MOV.U32 R5, RZ, RZ, 0x40000040 ;  /* 0x40000040ff057424 */ /* 0x000fe200078e00ff */
[----:B------:R-:W4:Y:S02]  /*1ef00*/  LDL.64 R232, [R1+0x38] ;  /* 0x0000380001e87983 */ /* 0x000f240000100a00 */
[----:B------:R-:W-:-:S02]  /*1ef10*/  R2UR UR6, R4 ;  /* 0x00000000040672ca */ /* 0x000fc400000e0000 */
        /* <DEDUP_REMOVED lines=8> */
[----:B------:R-:W-:Y:S01]  /*1efa0*/  IMAD.MOV.U32 R15, RZ, RZ, 0x40000040 ;  /* 0x40000040ff0f7424 */ /* 0x000fe200078e00ff */
[----:B------:R-:W-:-:S04]  /*1efb0*/  IADD3 R14, R3, 0x180, RZ ;  /* 0x00000180030e7810 */ /* 0x000fc80007ffe0ff */
        /* <DEDUP_REMOVED lines=22> */
[----:B------:R-:W-:Y:S01]  /*1f120*/  VIADD R4, R3, 0x200 ;  /* 0x0000020003047836 */ /* 0x000fe20000000000 */
        /* <DEDUP_REMOVED lines=101> */
[----:B----4-:R-:W-:Y:S02]  /*1f780*/  R2UR UR28, R232 ;  /* 0x00000000e81c72ca */ /* 0x010fe400000e0000 */
[----:B------:R-:W-:Y:S02]  /*1f790*/  R2UR UR29, R233 ;  /* 0x00000000e91d72ca */ /* 0x000fe400000e0000 */
[----:B------:R-:W3:Y:S01]  /*1f7a0*/  LDL.64 R232, [R1+0x30] ;  /* 0x0000300001e87983 */ /* 0x000ee20000100a00 */
        /* <DEDUP_REMOVED lines=732> */
.L_x_2860:
[----:B------:R-:W-:Y:S01]  /*22570*/  SHF.L.U32 R0, R9, 0x1f, RZ ;  /* 0x0000001f09007819 */ /* 0x000fe200000006ff */
[----:B------:R-:W-:-:S04]  /*22580*/  IMAD R9, R10, 0x8, R16 ;  /* 0x000000080a097824 */ /* 0x000fc800078e0210 */
[----:B------:R0:W1:Y:S01]  /*22590*/  SYNCS.PHASECHK.TRANS64.TRYWAIT P2, [R9+URZ+0x38850], R0 ;  /* 0x03885000090075a7 */ /* 0x000062000804017f */
[----:B------:R-:W-:Y:S05]  /*225a0*/  @!P0 BRA `(.L_x_2861) ;  /* 0x0000000000048947 */ /* 0x000fea0003800000 */
[----:B------:R-:W-:Y:S01]  /*225b0*/  BPT.TRAP 0x1 ;  /* 0x000000040000795c */ /* 0x000fe20000300000 */
.L_x_2861:
[----:B------:R-:W-:Y:S04]  /*225c0*/  BSSY B1, `(.L_x_2862) ;  /* 0x0000004000017945 */ /* 0x000fe80003800000 */
[----:B-1----:R-:W-:Y:S05]  /*225d0*/  @P2 BRA `(.L_x_2863) ;  /* 0x0000000000082947 */ /* 0x002fea0003800000 */
[----:B------:R-:W1:Y:S02]  /*225e0*/  SYNCS.PHASECHK.TRANS64.TRYWAIT P2, [R9+URZ+0x38850], R0 ;  /* 0x03885000090075a7 */ /* 0x000e64000804017f */
[----:B-1----:R-:W-:Y:S05]  /*225f0*/  @!P2 BRA `(.L_x_2864) ;  /* 0x0000011c0090a947 */ /* 0x002fea0003800000 */
.L_x_2863:
[----:B------:R-:W-:Y:S05]  /*22600*/  BSYNC B1 ;  /* 0x0000000000017941 */ /* 0x000fea0003800000 */
.L_x_2862:
[----:B01----:R-:W-:Y:S01]  /*22610*/  IADD3 R0, R16, 0x400, RZ ;  /* 0x0000040010007810 */ /* 0x003fe20007ffe0ff */
[----:B------:R-:W-:Y:S01]  /*22620*/  IMAD.MOV.U32 R3, RZ, RZ, 0x40000040 ;  /* 0x40000040ff037424 */ /* 0x000fe200078e00ff */
[----:B------:R-:W-:Y:S01]  /*22630*/  WARPGROUP.ARRIVE ;  /* 0x00000000000079c5 */ /* 0x000fe20000000000 */
[----:B------:R-:W-:Y:S01]  /*22640*/  IMAD.MOV.U32 R5, RZ, RZ, 0x40000040 ;  /* 0x40000040ff057424 */ /* 0x000fe200078e00ff */
[----:B------:R-:W-:Y:S01]  /*22650*/  SHF.R.U32.HI R0, RZ, 0x4, R0 ;  /* 0x00000004ff007819 */ /* 0x000fe20000011600 */
[----:B------:R-:W-:Y:S01]  /*22660*/  @!P1 IMAD R11, R11, 0x8, R16 ;  /* 0x000000080b0b9824 */ /* 0x000fe200078e0210 */
[----:B------:R-:W-:Y:S01]  /*22670*/  R2UR UR7, R3 ;  /* 0x00000000030772ca */ /* 0x000fe200000e0000 */
[----:B------:R-:W-:Y:S01]  /*22680*/  IMAD.MOV.U32 R3, RZ, RZ, 0x40000040 ;  /* 0x40000040ff037424 */ /* 0x000fe200078e00ff */
[----:B------:R-:W-:Y:S01]  /*22690*/  LOP3.LUT R0, R0, 0x3fff, RZ, 0xc0, !PT ;  /* 0x00003fff00007812 */ /* 0x000fe200078ec0ff */
[----:B------:R-:W-:Y:S01]  /*226a0*/  @!P1 VIADD R9, R9, 0x38860 ;  /* 0x0003886009099836 */ /* 0x000fe20000000000 */
[C---:B------:R-:W-:Y:S01]  /*226b0*/  ISETP.GT.AND P2, PT, R8.reuse, R229, PT ;  /* 0x000000e50800720c */ /* 0x040fe20003f44270 */
[----:B------:R-:W-:Y:S01]  /*226c0*/  VIADD R8, R8, 0xffffffff ;  /* 0xffffffff08087836 */ /* 0x000fe20000000000 */
        /* <DEDUP_REMOVED lines=10> */
[----:B------:R-:W-:Y:S01]  /*22770*/  VIADD R4, R2, 0x100 ;  /* 0x0000010002047836 */ /* 0x000fe20000000000 */
[----:B------:R-:W-:Y:S01]  /*22780*/  R2UR UR7, R5 ;  /* 0x00000000050772ca */ /* 0x000fe200000e0000 */
[----:B------:R-:W-:Y:S01]  /*22790*/  IMAD.MOV.U32 R5, RZ, RZ, 0x40000040 ;  /* 0x40000040ff057424 */ /* 0x000fe200078e00ff */
        /* <DEDUP_REMOVED lines=20> */
[----:B------:R-:W-:Y:S01]  /*228e0*/  IMAD.MOV.U32 R5, RZ, RZ, 0x40000040 ;  /* 0x40000040ff057424 */ /* 0x000fe200078e00ff */
[C---:B------:R-:W-:Y:S01]  /*228f0*/  IADD3 R4, R2.reuse, 0x180, RZ ;  /* 0x0000018002047810 */ /* 0x040fe20007ffe0ff */
[----:B------:R-:W-:Y:S01]  /*22900*/  VIADD R2, R2, 0x200 ;  /* 0x0000020002027836 */ /* 0x000fe20000000000 */
[----:B------:R-:W-:Y:S02]  /*22910*/  WARPGROUP.DEPBAR.LE gsb0, 0x0 ;  /* 0x00008000000079c5 */ /* 0x000fe40000010000 */
[----:B------:R-:W-:-:S15]  /*22920*/  WARPGROUP.ARRIVE ;  /* 0x00000000000079c5 */ /* 0x000fde0000000000 */
[----:B------:R-:W-:-:S04]  /*22930*/  NOP ;  /* 0x0000000000007918 */ /* 0x000fc80000000000 */
        /* <DEDUP_REMOVED lines=32> */
[----:B------:R-:W-:Y:S01]  /*22b40*/  FADD.FTZ R2, -R5, R7 ;  /* 0x0000000705027221 */ /* 0x000fe20000010100 */
[----:B------:R-:W-:Y:S01]  /*22b50*/  R2UR UR7, R3 ;  /* 0x00000000030772ca */ /* 0x000fe200000e0000 */
[----:B------:R-:W-:-:S04]  /*22b60*/  IMAD.U32 R3, RZ, RZ, UR38 ;  /* 0x00000026ff037e24 */ /* 0x000fc8000f8e00ff */
[----:B------:R-:W-:-:S04]  /*22b70*/  FMUL.FTZ R2, R2, R3 ;  /* 0x0000000302027220 */ /* 0x000fc80000410000 */
[----:B------:R0:W-:Y:S02]  /*22b80*/  MUFU.EX2 R0, R2 ;  /* 0x0000000200007308 */ /* 0x0001e40000000800 */
[----:B0-----:R-:W-:-:S04]  /*22b90*/  FMUL.FTZ R2, R5, R3 ;  /* 0x0000000305027220 */ /* 0x001fc80000410000 */
[-CC-:B------:R-:W-:Y:S01]  /*22ba0*/  FFMA.FTZ R200, R168, R3.reuse, -R2.reuse ;  /* 0x00000003a8c87223 */ /* 0x180fe20000010802 */
[-CC-:B------:R-:W-:Y:S01]  /*22bb0*/  FFMA.FTZ R208, R184, R3.reuse, -R2.reuse ;  /* 0x00000003b8d07223 */ /* 0x180fe20000010802 */
[----:B------:R-:W0:Y:S01]  /*22bc0*/  SHFL.BFLY PT, R168, R4, 0x2, 0x1f ;  /* 0x0c401f0004a87f89 */ /* 0x000e2200000e0000 */
        /* <DEDUP_REMOVED lines=10> */
[----:B------:R-:W1:Y:S08]  /*22c70*/  MUFU.EX2 R208, R208 ;  /* 0x000000d000d07308 */ /* 0x000e700000000800 */
[----:B------:R-:W2:Y:S01]  /*22c80*/  MUFU.EX2 R7, R7 ;  /* 0x0000000700077308 */ /* 0x000ea20000000800 */
[----:B0-----:R-:W-:-:S07]  /*22c90*/  FMNMX.FTZ R4, R4, R168, !PT ;  /* 0x000000a804047209 */ /* 0x001fce0007810000 */
[----:B------:R-:W0:Y:S01]  /*22ca0*/  MUFU.EX2 R210, R210 ;  /* 0x000000d200d27308 */ /* 0x000e220000000800 */
[----:B-1----:R-:W-:Y:S01]  /*22cb0*/  FFMA.FTZ R13, R0, R13, R208 ;  /* 0x0000000d000d7223 */ /* 0x002fe200000100d0 */
[----:B------:R-:W1:Y:S06]  /*22cc0*/  SHFL.BFLY PT, R168, R4, 0x1, 0x1f ;  /* 0x0c201f0004a87f89 */ /* 0x000e6c00000e0000 */
[----:B------:R-:W3:Y:S01]  /*22cd0*/  MUFU.EX2 R184, R184 ;  /* 0x000000b800b87308 */ /* 0x000ee20000000800 */
[C---:B--2---:R-:W-:Y:S01]  /*22ce0*/  FADD.FTZ R13, R7.reuse, R13 ;  /* 0x0000000d070d7221 */ /* 0x044fe20000010000 */
[----:B------:R-:W-:-:S06]  /*22cf0*/  F2FP.F16.F32.PACK_AB R208, R7, R208 ;  /* 0x000000d007d0723e */ /* 0x000fcc00000000ff */
[----:B------:R-:W-:Y:S08]  /*22d00*/  MUFU.EX2 R204, R204 ;  /* 0x000000cc00cc7308 */ /* 0x000ff00000000800 */
[----:B------:R-:W-:Y:S01]  /*22d10*/  MUFU.EX2 R10, R10 ;  /* 0x0000000a000a7308 */ /* 0x000fe20000000800 */
[----:B-1----:R-:W-:-:S07]  /*22d20*/  FMNMX.FTZ R4, R4, R168, !PT ;  /* 0x000000a804047209 */ /* 0x002fce0007810000 */
        /* <DEDUP_REMOVED lines=12> */
[----:B------:R-:W-:Y:S01]  /*22df0*/  @!P1 IADD3 R165, R11, 0x38840, RZ ;  /* 0x000388400ba59810 */ /* 0x000fe20007ffe0ff */
[----:B------:R-:W-:Y:S01]  /*22e00*/  HGMMA.64x256x16.F32 R24, R192, gdesc[UR4].tnspB, R24, gsb0 ;  /* 0x43e00004c0187df0 */ /* 0x000fe20008000818 */
[----:B------:R-:W-:Y:S02]  /*22e10*/  MUFU.EX2 R196, R196 ;  /* 0x000000c400c47308 */ /* 0x000fe40000000800 */
[----:B------:R-:W-:-:S06]  /*22e20*/  @!P1 PRMT R165, RZ, 0x654, R165 ;  /* 0x00000654ffa59816 */ /* 0x000fcc00000000a5 */
[----:B------:R-:W-:Y:S08]  /*22e30*/  MUFU.EX2 R160, R160 ;  /* 0x000000a000a07308 */ /* 0x000ff00000000800 */
[----:B------:R-:W-:Y:S08]  /*22e40*/  MUFU.EX2 R198, R198 ;  /* 0x000000c600c67308 */ /* 0x000ff00000000800 */
[----:B------:R-:W-:Y:S01]  /*22e50*/  MUFU.EX2 R161, R161 ;  /* 0x000000a100a17308 */ /* 0x000fe20000000800 */
[----:B------:R-:W-:-:S02]  /*22e60*/  WARPGROUP.DEPBAR.LE gsb0, 0x0 ;  /* 0x00008000000079c5 */ /* 0x000fc40000010000 */
[-CC-:B------:R-:W-:Y:S01]  /*22e70*/  FFMA.FTZ R192, R152, R3.reuse, -R2.reuse ;  /* 0x0000000398c07223 */ /* 0x180fe20000010802 */
[-CC-:B------:R-:W-:Y:S01]  /*22e80*/  FFMA.FTZ R152, R153, R3.reuse, -R2.reuse ;  /* 0x0000000399987223 */ /* 0x180fe20000010802 */
[-C--:B------:R-:W-:Y:S01]  /*22e90*/  FFMA.FTZ R194, R156, R3.reuse, -R2 ;  /* 0x000000039cc27223 */ /* 0x080fe20000010802 */
[C---:B------:R-:W-:Y:S01]  /*22ea0*/  FADD.FTZ R153, -R4.reuse, R6 ;  /* 0x0000000604997221 */ /* 0x040fe20000010100 */
[-C--:B------:R-:W-:Y:S01]  /*22eb0*/  FMUL.FTZ R156, R4, R3.reuse ;  /* 0x00000003049c7220 */ /* 0x080fe20000410000 */
[-C--:B------:R-:W-:Y:S01]  /*22ec0*/  FFMA.FTZ R2, R157, R3.reuse, -R2 ;  /* 0x000000039d027223 */ /* 0x080fe20000010802 */
[----:B------:R1:W-:Y:S01]  /*22ed0*/  @!P1 SYNCS.ARRIVE.TRANS64.RED.A1T0 RZ, [R165+URZ], RZ ;  /* 0x000000ffa5ff99a7 */ /* 0x0003e2000810043f */
[-C--:B------:R-:W-:Y:S01]  /*22ee0*/  FMUL.FTZ R153, R153, R3.reuse ;  /* 0x0000000399997220 */ /* 0x080fe20000410000 */
        /* <DEDUP_REMOVED lines=17> */
[----:B------:R-:W4:Y:S01]  /*23000*/  MUFU.EX2 R209, R209 ;  /* 0x000000d100d17308 */ /* 0x000f220000000800 */
[-CC-:B--2---:R-:W-:Y:S01]  /*23010*/  FFMA.FTZ R153, R187, R3.reuse, -R156.reuse ;  /* 0x00000003bb997223 */ /* 0x184fe2000001089c */
[-CC-:B------:R-:W-:Y:S01]  /*23020*/  FFMA.FTZ R162, R154, R3.reuse, -R156.reuse ;  /* 0x000000039aa27223 */ /* 0x180fe2000001089c */
[-CC-:B------:R-:W-:Y:S01]  /*23030*/  FFMA.FTZ R155, R155, R3.reuse, -R156.reuse ;  /* 0x000000039b9b7223 */ /* 0x180fe2000001089c */
[-CC-:B------:R-:W-:Y:S01]  /*23040*/  FFMA.FTZ R158, R158, R3.reuse, -R156.reuse ;  /* 0x000000039e9e7223 */ /* 0x180fe2000001089c */
[----:B------:R-:W-:Y:S01]  /*23050*/  FFMA.FTZ R156, R159, R3, -R156 ;  /* 0x000000039f9c7223 */ /* 0x000fe2000001089c */
[----:B0-----:R-:W-:Y:S01]  /*23060*/  FADD.FTZ R159, R210, R13 ;  /* 0x0000000dd29f7221 */ /* 0x001fe20000010000 */
[----:B-1----:R-:W-:Y:S01]  /*23070*/  @!P1 PRMT R165, RZ, 0x654, R9 ;  /* 0x00000654ffa59816 */ /* 0x002fe20000000009 */
[----:B------:R-:W0:Y:S01]  /*23080*/  MUFU.EX2 R153, R153 ;  /* 0x0000009900997308 */ /* 0x000e220000000800 */
[C---:B---3--:R-:W-:Y:S01]  /*23090*/  F2FP.F16.F32.PACK_AB R210, R184.reuse, R210 ;  /* 0x000000d2b8d2723e */ /* 0x048fe200000000ff */
[----:B------:R-:W-:Y:S01]  /*230a0*/  FADD.FTZ R159, R184, R159 ;  /* 0x0000009fb89f7221 */ /* 0x000fe20000010000 */
[----:B------:R1:W-:Y:S05]  /*230b0*/  @!P1 SYNCS.ARRIVE.TRANS64.RED.A1T0 RZ, [R165+URZ], RZ ;  /* 0x000000ffa5ff99a7 */ /* 0x0003ea000810043f */
[----:B------:R-:W2:Y:S01]  /*230c0*/  MUFU.EX2 R211, R211 ;  /* 0x000000d300d37308 */ /* 0x000ea20000000800 */
[----:B----4-:R-:W-:-:S07]  /*230d0*/  FFMA.FTZ R12, R2, R12, R209 ;  /* 0x0000000c020c7223 */ /* 0x010fce00000100d1 */
[----:B------:R-:W3:Y:S01]  /*230e0*/  MUFU.EX2 R164, R164 ;  /* 0x000000a400a47308 */ /* 0x000ee20000000800 */
[C---:B0-----:R-:W-:Y:S01]  /*230f0*/  FADD.FTZ R12, R153.reuse, R12 ;  /* 0x0000000c990c7221 */ /* 0x041fe20000010000 */
[----:B------:R-:W-:-:S06]  /*23100*/  F2FP.F16.F32.PACK_AB R209, R153, R209 ;  /* 0x000000d199d1723e */ /* 0x000fcc00000000ff */
[----:B------:R-:W0:Y:S01]  /*23110*/  MUFU.EX2 R205, R205 ;  /* 0x000000cd00cd7308 */ /* 0x000e220000000800 */
[----:B--2---:R-:W-:-:S07]  /*23120*/  FADD.FTZ R13, R211, R12 ;  /* 0x0000000cd30d7221 */ /* 0x004fce0000010000 */
[----:B------:R-:W2:Y:S01]  /*23130*/  MUFU.EX2 R157, R157 ;  /* 0x0000009d009d7308 */ /* 0x000ea20000000800 */
[C---:B---3--:R-:W-:Y:S01]  /*23140*/  FADD.FTZ R13, R164.reuse, R13 ;  /* 0x0000000da40d7221 */ /* 0x048fe20000010000 */
[----:B------:R-:W-:-:S06]  /*23150*/  F2FP.F16.F32.PACK_AB R211, R164, R211 ;  /* 0x000000d3a4d3723e */ /* 0x000fcc00000000ff */
[----:B------:R-:W3:Y:S08]  /*23160*/  MUFU.EX2 R207, R207 ;  /* 0x000000cf00cf7308 */ /* 0x000ef00000000800 */
[----:B------:R-:W4:Y:S08]  /*23170*/  MUFU.EX2 R11, R183 ;  /* 0x000000b7000b7308 */ /* 0x000f300000000800 */
[----:B------:R5:W-:Y:S08]  /*23180*/  MUFU.EX2 R12, R163 ;  /* 0x000000a3000c7308 */ /* 0x000bf00000000800 */
[----:B------:R-:W1:Y:S01]  /*23190*/  MUFU.EX2 R201, R201 ;  /* 0x000000c900c97308 */ /* 0x000e620000000800 */
[----:B-----5:R-:W-:Y:S01]  /*231a0*/  FADD.FTZ R163, R204, R159 ;  /* 0x0000009fcca37221 */ /* 0x020fe20000010000 */
[----:B0-----:R-:W-:Y:S01]  /*231b0*/  FADD.FTZ R159, R205, R13 ;  /* 0x0000000dcd9f7221 */ /* 0x001fe20000010000 */
[----:B------:R-:W-:-:S02]  /*231c0*/  F2FP.F16.F32.PACK_AB R204, R10, R204 ;  /* 0x000000cc0acc723e */ /* 0x000fc400000000ff */
[----:B------:R-:W-:Y:S01]  /*231d0*/  FADD.FTZ R13, R10, R163 ;  /* 0x000000a30a0d7221 */ /* 0x000fe20000010000 */
[C---:B--2---:R-:W-:Y:S01]  /*231e0*/  FADD.FTZ R159, R157.reuse, R159 ;  /* 0x0000009f9d9f7221 */ /* 0x044fe20000010000 */
        /* <DEDUP_REMOVED lines=40> */
[----:B------:R-:W-:Y:S02]  /*23470*/  F2FP.F16.F32.PACK_AB R199, R7, R199 ;  /* 0x000000c707c7723e */ /* 0x000fe400000000ff */
[----:B------:R-:W-:-:S04]  /*23480*/  MOV R7, R5 ;  /* 0x0000000500077202 */ /* 0x000fc80000000f00 */
        /* <DEDUP_REMOVED lines=14> */
[----:B------:R-:W-:Y:S02]  /*23570*/  IMAD.MOV.U32 R6, RZ, RZ, R4 ;  /* 0x000000ffff067224 */ /* 0x000fe400078e0004 */
[----:B-1----:R-:W-:-:S04]  /*23580*/  FADD.FTZ R159, R158, R159 ;  /* 0x0000009f9e9f7221 */ /* 0x002fc80000010000 */
[C---:B0-----:R-:W-:Y:S01]  /*23590*/  FADD.FTZ R12, R156.reuse, R159 ;  /* 0x0000009f9c0c7221 */ /* 0x041fe20000010000 */
[----:B------:R-:W-:Y:S01]  /*235a0*/  F2FP.F16.F32.PACK_AB R195, R156, R158 ;  /* 0x0000009e9cc3723e */ /* 0x000fe200000000ff */
[----:B------:R-:W-:Y:S06]  /*235b0*/  @P2 BRA `(.L_x_2865) ;  /* 0xffffffb400ec2947 */ /* 0x000fec000383ffff */
.L_x_2854:
[----:B------:R-:W-:Y:S05]  /*235c0*/  BSYNC B0 ;  /* 0x0000000000007941 */ /* 0x000fea0003800000 */
.L_x_2853:
        /* <DEDUP_REMOVED lines=131> */
.L_x_2866:
[----:B------:R-:W-:Y:S01]  /*23e00*/  IMAD R10, R216, 0x8, R16 ;  /* 0x00000008d80a7824 */ /* 0x000fe200078e0210 */
[----:B------:R-:W-:-:S04]  /*23e10*/  SHF.L.U32 R0, R218, 0x1f, RZ ;  /* 0x0000001fda007819 */ /* 0x000fc800000006ff */
[----:B------:R0:W1:Y:S01]  /*23e20*/  SYNCS.PHASECHK.TRANS64.TRYWAIT P2, [R10+URZ+0x38850], R0 ;  /* 0x038850000a0075a7 */ /* 0x000062000804017f */
[----:B------:R-:W-:Y:S05]  /*23e30*/  @!P0 BRA `(.L_x_2867) ;  /* 0x0000000000048947 */ /* 0x000fea0003800000 */
[----:B------:R-:W-:Y:S01]  /*23e40*/  BPT.TRAP 0x1 ;  /* 0x000000040000795c */ /* 0x000fe20000300000 */
.L_x_2867:
[----:B------:R-:W-:Y:S04]  /*23e50*/  BSSY B0, `(.L_x_2868) ;  /* 0x0000004000007945 */ /* 0x000fe80003800000 */
[----:B-1----:R-:W-:Y:S05]  /*23e60*/  @P2 BRA `(.L_x_2869) ;  /* 0x0000000000082947 */ /* 0x002fea0003800000 */
[----:B------:R-:W1:Y:S02]  /*23e70*/  SYNCS.PHASECHK.TRANS64.TRYWAIT P0, [R10+URZ+0x38850], R0 ;  /* 0x038850000a0075a7 */ /* 0x000e64000800017f */
[----:B-1----:R-:W-:Y:S05]  /*23e80*/  @!P0 BRA `(.L_x_2870) ;  /* 0x0000010400808947 */ /* 0x002fea0003800000 */
.L_x_2869:
[----:B------:R-:W-:Y:S05]  /*23e90*/  BSYNC B0 ;  /* 0x0000000000007941 */ /* 0x000fea0003800000 */
.L_x_2868:
[----:B------:R-:W-:Y:S01]  /*23ea0*/  VIADD R16, R16, 0x400 ;  /* 0x0000040010107836 */ /* 0x000fe20000000000 */
[----:B------:R-:W2:Y:S01]  /*23eb0*/  LDL.LU R11, [R1+0x78] ;  /* 0x00007800010b7983 */ /* 0x000ea20000300800 */
[----:B------:R-:W-:Y:S01]  /*23ec0*/  IMAD.MOV.U32 R7, RZ, RZ, 0x40000040 ;  /* 0x40000040ff077424 */ /* 0x000fe200078e00ff */
[----:B------:R-:W-:Y:S01]  /*23ed0*/  WARPGROUP.ARRIVE ;  /* 0x00000000000079c5 */ /* 0x000fe20000000000 */
[----:B------:R-:W-:Y:S01]  /*23ee0*/  IMAD.MOV.U32 R9, RZ, RZ, 0x40000040 ;  /* 0x40000040ff097424 */ /* 0x000fe200078e00ff */
[----:B------:R-:W-:Y:S01]  /*23ef0*/  SHF.R.U32.HI R16, RZ, 0x4, R16 ;  /* 0x00000004ff107819 */ /* 0x000fe20000011610 */
[----:B01----:R-:W0:Y:S01]  /*23f00*/  SHFL.BFLY PT, R0, R13, 0x2, 0x1f ;  /* 0x0c401f000d007f89 */ /* 0x003e2200000e0000 */
[----:B------:R-:W-:Y:S01]  /*23f10*/  R2UR UR7, R7 ;  /* 0x00000000070772ca */ /* 0x000fe200000e0000 */
[----:B------:R-:W-:Y:S01]  /*23f20*/  IMAD.MOV.U32 R7, RZ, RZ, 0x40000040 ;  /* 0x40000040ff077424 */ /* 0x000fe200078e00ff */
[----:B------:R-:W-:Y:S01]  /*23f30*/  LOP3.LUT R16, R16, 0x3fff, RZ, 0xc0, !PT ;  /* 0x00003fff10107812 */ /* 0x000fe200078ec0ff */
[----:B------:R-:W-:Y:S01]  /*23f40*/  @!P1 VIADD R10, R10, 0x38860 ;  /* 0x000388600a0a9836 */ /* 0x000fe20000000000 */
[----:B------:R-:W-:Y:S01]  /*23f50*/  MOV R154, 0xff800000 ;  /* 0xff800000009a7802 */ /* 0x000fe20000000f00 */
[----:B------:R-:W-:Y:S01]  /*23f60*/  IMAD.MOV.U32 R153, RZ, RZ, -0x800000 ;  /* 0xff800000ff997424 */ /* 0x000fe200078e00ff */
[----:B------:R-:W-:-:S02]  /*23f70*/  LOP3.LUT R16, R16, 0x2800000, RZ, 0xfc, !PT ;  /* 0x0280000010107812 */ /* 0x000fc400078efcff */
[----:B------:R-:W-:-:S03]  /*23f80*/  @!P1 PRMT R10, RZ, 0x654, R10 ;  /* 0x00000654ff0a9816 */ /* 0x000fc6000000000a */
[C---:B------:R-:W-:Y:S02]  /*23f90*/  IMAD R6, R216.reuse, 0xa00, R16 ;  /* 0x00000a00d8067824 */ /* 0x040fe400078e0210 */
[----:B------:R-:W-:Y:S02]  /*23fa0*/  VIADD R216, R216, 0x1 ;  /* 0x00000001d8d87836 */ /* 0x000fe40000000000 */
[C---:B------:R-:W-:Y:S01]  /*23fb0*/  VIADD R8, R6.reuse, 0x80 ;  /* 0x0000008006087836 */ /* 0x040fe20000000000 */
[----:B------:R-:W-:Y:S02]  /*23fc0*/  R2UR UR6, R6 ;  /* 0x00000000060672ca */ /* 0x000fe400000e0000 */
[----:B------:R-:W-:-:S04]  /*23fd0*/  ISETP.NE.AND P2, PT, R216, 0x2, PT ;  /* 0x00000002d800780c */ /* 0x000fc80003f45270 */
[----:B------:R-:W-:Y:S01]  /*23fe0*/  SEL R216, R216, RZ, P2 ;  /* 0x000000ffd8d87207 */ /* 0x000fe20001000000 */
[----:B0-----:R-:W-:-:S05]  /*23ff0*/  FADD.FTZ R0, R0, R13 ;  /* 0x0000000d00007221 */ /* 0x001fca0000010000 */
[----:B------:R-:W0:Y:S01]  /*24000*/  SHFL.BFLY PT, R2, R0, 0x1, 0x1f ;  /* 0x0c201f0000027f89 */ /* 0x000e2200000e0000 */
[----:B------:R-:W-:Y:S01]  /*24010*/  HGMMA.64x256x16.F32 R24, R208, gdesc[UR4].tnspB, R24, gsb0 ;  /* 0x43e00004d0187df0 */ /* 0x000fe20008000818 */
[----:B------:R-:W-:Y:S02]  /*24020*/  R2UR UR6, R8 ;  /* 0x00000000080672ca */ /* 0x000fe400000e0000 */
[----:B------:R-:W-:Y:S01]  /*24030*/  R2UR UR7, R9 ;  /* 0x00000000090772ca */ /* 0x000fe200000e0000 */
[----:B------:R-:W-:Y:S01]  /*24040*/  IMAD.MOV.U32 R9, RZ, RZ, 0x40000040 ;  /* 0x40000040ff097424 */ /* 0x000fe200078e00ff */
[----:B------:R-:W-:Y:S01]  /*24050*/  IADD3 R8, R6, 0x100, RZ ;  /* 0x0000010006087810 */ /* 0x000fe20007ffe0ff */
[----:B0-----:R-:W-:-:S05]  /*24060*/  FADD.FTZ R0, R0, R2 ;  /* 0x0000000200007221 */ /* 0x001fca0000010000 */
[----:B------:R-:W-:-:S13]  /*24070*/  FSETP.NE.FTZ.AND P0, PT, R0, RZ, PT ;  /* 0x000000ff0000720b */ /* 0x000fda0003f15000 */
[----:B------:R-:W0:Y:S02]  /*24080*/  @P0 MUFU.LG2 R2, R0 ;  /* 0x0000000000020308 */ /* 0x000e240000000c00 */
[----:B0-----:R-:W-:Y:S01]  /*24090*/  @P0 FMUL.FTZ R2, R2, 0.69314718246459960938 ;  /* 0x3f31721802020820 */ /* 0x001fe20000410000 */
[----:B--2---:R-:W-:Y:S01]  /*240a0*/  IADD3 R11, R11, 0x1, RZ ;  /* 0x000000010b0b7810 */ /* 0x004fe20007ffe0ff */
[----:B------:R-:W-:Y:S02]  /*240b0*/  WARPGROUP.DEPBAR.LE gsb0, 0x0 ;  /* 0x00008000000079c5 */ /* 0x000fe40000010000 */
[----:B------:R-:W-:Y:S02]  /*240c0*/  WARPGROUP.ARRIVE ;  /* 0x00000000000079c5 */ /* 0x000fe40000000000 */
[----:B------:R-:W-:Y:S04]  /*240d0*/  STL [R1+0x78], R11 ;  /* 0x0000780b01007387 */ /* 0x000fe80000100800 */
[----:B------:R-:W-:Y:S01]  /*240e0*/  HGMMA.64x256x16.F32 R24, R204, gdesc[UR4].tnspB, R24, gsb0 ;  /* 0x43e00004cc187df0 */ /* 0x000fe20008000818 */
[----:B------:R-:W-:Y:S01]  /*240f0*/  R2UR UR6, R8 ;  /* 0x00000000080672ca */ /* 0x000fe200000e0000 */
[----:B------:R-:W-:Y:S01]  /*24100*/  VIADD R8, R6, 0x180 ;  /* 0x0000018006087836 */ /* 0x000fe20000000000 */
[----:B------:R-:W-:Y:S01]  /*24110*/  R2UR UR7, R9 ;  /* 0x00000000090772ca */ /* 0x000fe200000e0000 */
[----:B------:R-:W-:-:S02]  /*24120*/  IMAD.MOV.U32 R9, RZ, RZ, 0x40000040 ;  /* 0x40000040ff097424 */ /* 0x000fc400078e00ff */
        /* <DEDUP_REMOVED lines=14> */
[----:B0-----:R-:W-:-:S05]  /*24210*/  FADD.FTZ R6, R6, R12 ;  /* 0x0000000c06067221 */ /* 0x001fca0000010000 */
[----:B------:R-:W0:Y:S02]  /*24220*/  SHFL.BFLY PT, R7, R6, 0x1, 0x1f ;  /* 0x0c201f0006077f89 */ /* 0x000e2400000e0000 */
[----:B0-----:R-:W-:Y:S01]  /*24230*/  FADD.FTZ R6, R6, R7 ;  /* 0x0000000706067221 */ /* 0x001fe20000010000 */
[----:B------:R-:W-:-:S04]  /*24240*/  @P0 FMUL.FTZ R7, R3, 0.69314718246459960938 ;  /* 0x3f31721803070820 */ /* 0x000fc80000410000 */
[----:B------:R-:W-:Y:S01]  /*24250*/  FSETP.NE.FTZ.AND P3, PT, R6, RZ, PT ;  /* 0x000000ff0600720b */ /* 0x000fe20003f75000 */
[----:B------:R-:W-:Y:S01]  /*24260*/  @P0 FFMA.FTZ R154, R7, R5, R2 ;  /* 0x00000005079a0223 */ /* 0x000fe20000010002 */
[----:B------:R-:W-:-:S06]  /*24270*/  IMAD.MOV.U32 R2, RZ, RZ, RZ ;  /* 0x000000ffff027224 */ /* 0x000fcc00078e00ff */
[----:B------:R0:W-:Y:S01]  /*24280*/  @P0 MUFU.RCP R2, R0 ;  /* 0x0000000000020308 */ /* 0x0001e20000001000 */
[----:B------:R-:W-:-:S07]  /*24290*/  PLOP3.LUT P0, PT, PT, PT, PT, 0x8, 0x0 ;  /* 0x000000000000781c */ /* 0x000fce0003f0e170 */
[----:B------:R-:W1:Y:S01]  /*242a0*/  @P3 MUFU.LG2 R5, R6 ;  /* 0x0000000600053308 */ /* 0x000e620000000c00 */
[----:B0-----:R-:W-:-:S07]  /*242b0*/  IMAD.MOV.U32 R0, RZ, RZ, RZ ;  /* 0x000000ffff007224 */ /* 0x001fce00078e00ff */
[----:B------:R0:W2:Y:S02]  /*242c0*/  @P3 MUFU.RCP R0, R6 ;  /* 0x0000000600003308 */ /* 0x0000a40000001000 */
[----:B0-----:R-:W-:Y:S01]  /*242d0*/  @P3 FMUL.FTZ R6, R3, 0.69314718246459960938 ;  /* 0x3f31721803063820 */ /* 0x001fe20000410000 */
[----:B------:R-:W-:Y:S01]  /*242e0*/  SEL R3, RZ, 0x1, P2 ;  /* 0x00000001ff037807 */ /* 0x000fe20001000000 */
[----:B-1----:R-:W-:-:S03]  /*242f0*/  @P3 FMUL.FTZ R5, R5, 0.69314718246459960938 ;  /* 0x3f31721805053820 */ /* 0x002fc60000410000 */
        /* <DEDUP_REMOVED lines=135> */
.L_x_2753:
        /* <DEDUP_REMOVED lines=18> */
[----:B------:R-:W4:Y:S01]  /*24c90*/  LDL.LU R155, [R1+0x74] ;  /* 0x00007400019b7983 */ /* 0x000f220000300800 */
[----:B------:R-:W-:-:S02]  /*24ca0*/  F2FP.F16.F32.PACK_AB R14, R37, R36 ;  /* 0x00000024250e723e */ /* 0x000fc400000000ff */
[----:B------:R-:W-:Y:S01]  /*24cb0*/  F2FP.F16.F32.PACK_AB R15, R39, R38 ;  /* 0x00000026270f723e */ /* 0x000fe200000000ff */
[----:B-----5:R-:W4:Y:S01]  /*24cc0*/  LDL.LU R152, [R1+0x68] ;  /* 0x0000680001987983 */ /* 0x020f220000300800 */
[----:B------:R-:W-:Y:S02]  /*24cd0*/  MOV R2, R16 ;  /* 0x0000001000027202 */ /* 0x000fe40000000f00 */
[----:B---3--:R-:W-:Y:S01]  /*24ce0*/  MOV R3, R0 ;  /* 0x0000000000037202 */ /* 0x008fe20000000f00 */
[----:B------:R-:W-:Y:S02]  /*24cf0*/  BAR.SYNC.DEFER_BLOCKING 0x1, 0x100 ;  /* 0x0044000000007b1d */ /* 0x000fe40000010000 */
[----:B--2---:R-:W-:-:S03]  /*24d00*/  IMAD.WIDE R20, R8, 0x2, R2 ;  /* 0x0000000208147825 */ /* 0x004fc600078e0202 */
        /* <DEDUP_REMOVED lines=159> */
[----:B-1----:R-:W-:Y:S01]  /*25700*/  LOP3.LUT R4, R0, 0x380, RZ, 0xc0, !PT ;  /* 0x0000038000047812 */ /* 0x002fe200078ec0ff */
[----:B------:R-:W-:Y:S01]  /*25710*/  IMAD.X R21, RZ, RZ, R21, P0 ;  /* 0x000000ffff157224 */ /* 0x000fe200000e0615 */
[----:B----4-:R-:W-:Y:S02]  /*25720*/  IADD3 R10, P0, R156, UR6, RZ ;  /* 0x000000069c0a7c10 */ /* 0x010fe4000ff1e0ff */
[----:B------:R-:W-:Y:S02]  /*25730*/  SHF.R.U64 R4, R4, 0x3, RZ ;  /* 0x0000000304047819 */ /* 0x000fe400000012ff */
[----:B------:R-:W-:Y:S02]  /*25740*/  IADD3.X R11, R155, UR7, RZ, P0, !PT ;  /* 0x000000079b0b7c10 */ /* 0x000fe400087fe4ff */
[----:B------:R-:W-:Y:S02]  /*25750*/  ISETP.NE.U32.AND P0, PT, RZ, UR4, PT ;  /* 0x00000004ff007c0c */ /* 0x000fe4000bf05070 */
[----:B------:R-:W-:-:S02]  /*25760*/  LOP3.LUT R20, R4, R0, RZ, 0x3c, !PT ;  /* 0x0000000004147212 */ /* 0x000fc400078e3cff */
[----:B------:R-:W-:Y:S02]  /*25770*/  ISETP.NE.AND.EX P0, PT, RZ, UR5, PT, P0 ;  /* 0x00000005ff007c0c */ /* 0x000fe4000bf05300 */
[----:B------:R-:W-:Y:S02]  /*25780*/  MOV R20, R20 ;  /* 0x0000001400147202 */ /* 0x000fe40000000f00 */
[----:B------:R-:W-:Y:S02]  /*25790*/  F2FP.F16.F32.PACK_AB R12, R145, R144 ;  /* 0x00000090910c723e */ /* 0x000fe400000000ff */
[----:B------:R-:W-:Y:S02]  /*257a0*/  F2FP.F16.F32.PACK_AB R13, R147, R146 ;  /* 0x00000092930d723e */ /* 0x000fe400000000ff */
[----:B------:R-:W-:Y:S02]  /*257b0*/  F2FP.F16.F32.PACK_AB R14, R149, R148 ;  /* 0x00000094950e723e */ /* 0x000fe400000000ff */
[----:B------:R-:W-:-:S05]  /*257c0*/  F2FP.F16.F32.PACK_AB R15, R151, R150 ;  /* 0x00000096970f723e */ /* 0x000fca00000000ff */
[----:B------:R1:W-:Y:S01]  /*257d0*/  STSM.16.M88.4 [R20], R12 ;  /* 0x0000000c14007844 */ /* 0x0003e20000000200 */
[----:B------:R-:W-:Y:S01]  /*257e0*/  IMAD.MOV.U32 R21, RZ, RZ, 0x9b8 ;  /* 0x000009b8ff157424 */ /* 0x000fe200078e00ff */
[----:B------:R-:W-:Y:S01]  /*257f0*/  BAR.SYNC.DEFER_BLOCKING 0x1, 0x100 ;  /* 0x0044000000007b1d */ /* 0x000fe20000010000 */
[----:B-1----:R-:W-:-:S05]  /*25800*/  @P0 IADD3 R12, P2, R156, UR4, RZ ;  /* 0x000000049c0c0c10 */ /* 0x002fca000ff5e0ff */
[----:B------:R-:W-:Y:S01]  /*25810*/  ULDC UR4, c[0x0][0xa88] ;  /* 0x0002a20000047ab9 */ /* 0x000fe20000000800 */
[----:B------:R-:W-:Y:S01]  /*25820*/  @P0 IADD3.X R13, R155, UR5, RZ, P2, !PT ;  /* 0x000000059b0d0c10 */ /* 0x000fe200097fe4ff */
[----:B------:R-:W-:Y:S01]  /*25830*/  IMAD.U32 R0, RZ, RZ, UR4 ;  /* 0x00000004ff007e24 */ /* 0x000fe2000f8e00ff */
[----:B------:R-:W-:Y:S01]  /*25840*/  ISETP.NE.AND P2, PT, R152, RZ, PT ;  /* 0x000000ff9800720c */ /* 0x000fe20003f45270 */
[----:B------:R-:W-:-:S03]  /*25850*/  ULDC UR4, c[0x0][0xad4] ;  /* 0x0002b50000047ab9 */ /* 0x000fc60000000800 */
[----:B------:R-:W-:-:S04]  /*25860*/  SEL R4, R152, UR4, P2 ;  /* 0x0000000498047c07 */ /* 0x000fc80009000000 */
[----:B------:R-:W-:Y:S01]  /*25870*/  ISETP.GT.AND P2, PT, R4, 0x1, PT ;  /* 0x000000010400780c */ /* 0x000fe20003f44270 */
[----:B------:R-:W-:Y:S02]  /*25880*/  ULDC.64 UR8, c[0x0][0x208] ;  /* 0x0000820000087ab9 */ /* 0x000fe40000000a00 */
[----:B------:R1:W5:Y:S01]  /*25890*/  @P0 LDG.E R0, desc[UR8][R12.64] ;  /* 0x000000080c000981 */ /* 0x000362000c1e1900 */
[----:B------:R-:W-:-:S04]  /*258a0*/  SEL R21, R21, 0x978, P2 ;  /* 0x0000097815157807 */ /* 0x000fc80001000000 */
[----:B------:R2:W3:Y:S08]  /*258b0*/  LDC.64 R14, c[0x0][R21+0x220] ;  /* 0x00008800150e7b82 */ /* 0x0004f00000000a00 */
[----:B-1----:R2:W1:Y:S01]  /*258c0*/  LDC.64 R12, c[0x0][R21+0x218] ;  /* 0x00008600150c7b82 */ /* 0x0024620000000a00 */
[----:B------:R-:W-:-:S04]  /*258d0*/  ISETP.NE.U32.AND P1, PT, RZ, UR6, PT ;  /* 0x00000006ff007c0c */ /* 0x000fc8000bf25070 */
[----:B------:R-:W-:Y:S02]  /*258e0*/  ISETP.NE.AND.EX P1, PT, RZ, UR7, PT, P1 ;  /* 0x00000007ff007c0c */ /* 0x000fe4000bf25310 */
[----:B------:R-:W-:-:S11]  /*258f0*/  MOV R9, RZ ;  /* 0x000000ff00097202 */ /* 0x000fd60000000f00 */
[----:B------:R2:W5:Y:S01]  /*25900*/  @P1 LDG.E R9, desc[UR8][R10.64] ;  /* 0x000000080a091981 */ /* 0x000562000c1e1900 */
[----:B------:R-:W-:Y:S05]  /*25910*/  @P0 BRA `(.L_x_2873) ;  /* 0x0000000000140947 */ /* 0x000fea0003800000 */
[----:B------:R-:W-:Y:S05]  /*25920*/  @!P1 BRA `(.L_x_2873) ;  /* 0x0000000000109947 */ /* 0x000fea0003800000 */
[----:B------:R-:W-:Y:S02]  /*25930*/  ULDC.64 UR4, c[0x0][0x208] ;  /* 0x0000820000047ab9 */ /* 0x000fe40000000a00 */
[----:B-----5:R-:W4:Y:S04]  /*25940*/  LDG.E R0, desc[UR4][R10.64] ;  /* 0x000000040a007981 */ /* 0x020f28000c1e1900 */
[----:B--2---:R-:W4:Y:S02]  /*25950*/  LDG.E R10, desc[UR4][R10.64+0x4] ;  /* 0x000004040a0a7981 */ /* 0x004f24000c1e1900 */
[----:B----4-:R-:W-:-:S07]  /*25960*/  IMAD.IADD R0, R10, 0x1, -R0 ;  /* 0x000000010a007824 */ /* 0x010fce00078e0a00 */
.L_x_2873:
[----:B------:R-:W4:Y:S01]  /*25970*/  LDL.LU R8, [R1+0x6c] ;  /* 0x00006c0001087983 */ /* 0x000f220000300800 */
[----:B------:R-:W0:Y:S03]  /*25980*/  LDC R157, c[0x0][0xbe8] ;  /* 0x0002fa00ff9d7b82 */ /* 0x000e260000000800 */
[----:B------:R-:W3:Y:S04]  /*25990*/  LDL.LU R4, [R1+0x8c] ;  /* 0x00008c0001047983 */ /* 0x000ee80000300800 */
[----:B------:R-:W3:Y:S01]  /*259a0*/  LDL R158, [R1+0x88] ;  /* 0x00008800019e7983 */ /* 0x000ee20000100800 */
[----:B--2---:R-:W2:Y:S01]  /*259b0*/  LDC.64 R10, c[0x0][R21+0x228] ;  /* 0x00008a00150a7b82 */ /* 0x004ea20000000a00 */
[----:B------:R-:W-:-:S02]  /*259c0*/  ISETP.NE.U32.AND P0, PT, RZ, UR6, PT ;  /* 0x00000006ff007c0c */ /* 0x000fc4000bf05070 */
[----:B------:R-:W2:Y:S02]  /*259d0*/  LDL R160, [R1+0xb8] ;  /* 0x0000b80001a07983 */ /* 0x000ea40000100800 */
[----:B------:R-:W-:Y:S02]  /*259e0*/  ISETP.NE.AND.EX P0, PT, RZ, UR7, PT, P0 ;  /* 0x00000007ff007c0c */ /* 0x000fe4000bf05300 */
[----:B------:R-:W2:Y:S01]  /*259f0*/  LDL R159, [R1+0xa4] ;  /* 0x0000a400019f7983 */ /* 0x000ea20000100800 */
[----:B0-----:R-:W-:Y:S01]  /*25a00*/  ISETP.NE.AND P1, PT, R157, 0x1, PT ;  /* 0x000000019d00780c */ /* 0x001fe20003f25270 */
[-C--:B-1----:R-:W-:Y:S02]  /*25a10*/  IMAD R20, R13, R237.reuse, RZ ;  /* 0x000000ed0d147224 */ /* 0x082fe400078e02ff */
[----:B------:R-:W-:-:S10]  /*25a20*/  IMAD.WIDE.U32 R12, R12, R237, RZ ;  /* 0x000000ed0c0c7225 */ /* 0x000fd400078e00ff */
[----:B------:R-:W0:Y:S08]  /*25a30*/  @P1 LDC R155, c[0x0][0xbec] ;  /* 0x0002fb00ff9b1b82 */ /* 0x000e300000000800 */
[----:B------:R-:W1:Y:S01]  /*25a40*/  @P1 LDC R156, c[0x0][0xbf0] ;  /* 0x0002fc00ff9c1b82 */ /* 0x000e620000000800 */
[----:B------:R-:W-:Y:S02]  /*25a50*/  IMAD.IADD R20, R13, 0x1, R20 ;  /* 0x000000010d147824 */ /* 0x000fe400078e0214 */
[----:B-----5:R-:W-:Y:S01]  /*25a60*/  IMAD R0, R0, R157, RZ ;  /* 0x0000009d00007224 */ /* 0x020fe200078e02ff */
[----:B------:R-:W-:Y:S01]  /*25a70*/  ULDC.64 UR4, c[0x0][0x208] ;  /* 0x0000820000047ab9 */ /* 0x000fe20000000a00 */
[----:B----4-:R-:W-:-:S02]  /*25a80*/  SEL R8, R8, RZ, !P0 ;  /* 0x000000ff08087207 */ /* 0x010fc40004000000 */
[----:B---3--:R-:W-:-:S03]  /*25a90*/  SEL R4, R4, RZ, !P0 ;  /* 0x000000ff04047207 */ /* 0x008fc60004000000 */
[----:B------:R-:W-:-:S04]  /*25aa0*/  IMAD R15, R15, R8, RZ ;  /* 0x000000080f0f7224 */ /* 0x000fc800078e02ff */
[C---:B------:R-:W-:Y:S02]  /*25ab0*/  IMAD R4, R14.reuse, R4, R15 ;  /* 0x000000040e047224 */ /* 0x040fe400078e020f */
[----:B------:R-:W-:-:S04]  /*25ac0*/  IMAD.WIDE.U32 R14, R14, R8, RZ ;  /* 0x000000080e0e7225 */ /* 0x000fc800078e00ff */
[----:B------:R-:W-:Y:S01]  /*25ad0*/  IMAD.IADD R15, R15, 0x1, R4 ;  /* 0x000000010f0f7824 */ /* 0x000fe200078e0204 */
[--C-:B------:R-:W-:Y:S02]  /*25ae0*/  IADD3 R14, P0, P3, R14, R12, R9.reuse ;  /* 0x0000000c0e0e7210 */ /* 0x100fe40007b1e009 */
[----:B------:R-:W-:Y:S02]  /*25af0*/  SHF.R.S32.HI R4, RZ, 0x1f, R9 ;  /* 0x0000001fff047819 */ /* 0x000fe40000011409 */
[----:B------:R-:W-:Y:S02]  /*25b00*/  SEL R12, R158, RZ, P2 ;  /* 0x000000ff9e0c7207 */ /* 0x000fe40001000000 */
[----:B------:R-:W-:Y:S02]  /*25b10*/  IADD3.X R15, R15, R20, R4, P0, P3 ;  /* 0x000000140f0f7210 */ /* 0x000fe400007e6404 */
[----:B------:R-:W-:Y:S01]  /*25b20*/  IADD3 R20, R235, R231, RZ ;  /* 0x000000e7eb147210 */ /* 0x000fe20007ffe0ff */
[----:B--2---:R-:W-:-:S02]  /*25b30*/  IMAD R152, R11, R12, RZ ;  /* 0x0000000c0b987224 */ /* 0x004fc400078e02ff */
[----:B------:R-:W-:-:S04]  /*25b40*/  IMAD.WIDE.U32 R12, R10, R12, RZ ;  /* 0x0000000c0a0c7225 */ /* 0x000fc800078e00ff */
[----:B0-----:R-:W-:-:S04]  /*25b50*/  @P1 IMAD.HI.U32 R10, R20, R155, RZ ;  /* 0x0000009b140a1227 */ /* 0x001fc800078e00ff */
[----:B------:R-:W-:Y:S01]  /*25b60*/  IMAD.MOV.U32 R155, RZ, RZ, R20 ;  /* 0x000000ffff9b7224 */ /* 0x000fe200078e0014 */
[----:B-1----:R-:W-:Y:S02]  /*25b70*/  @P1 SHF.R.U32.HI R155, RZ, R156, R10 ;  /* 0x0000009cff9b1219 */ /* 0x002fe4000001160a */
[----:B------:R0:W1:Y:S03]  /*25b80*/  LDC.64 R10, c[0x0][R21+0x210] ;  /* 0x00008400150a7b82 */ /* 0x0000660000000a00 */
[----:B0-----:R-:W-:-:S04]  /*25b90*/  IMAD.MOV R21, RZ, RZ, -R155 ;  /* 0x000000ffff157224 */ /* 0x001fc800078e0a9b */
[----:B------:R-:W-:Y:S01]  /*25ba0*/  IMAD R21, R157, R21, R20 ;  /* 0x000000159d157224 */ /* 0x000fe200078e0214 */
[----:B------:R-:W-:Y:S01]  /*25bb0*/  IADD3 R12, P0, P3, R155, R14, R12 ;  /* 0x0000000e9b0c7210 */ /* 0x000fe20007b1e00c */
[----:B------:R-:W-:Y:S01]  /*25bc0*/  IMAD.IADD R152, R13, 0x1, R152 ;  /* 0x000000010d987824 */ /* 0x000fe200078e0298 */
[----:B------:R-:W-:Y:S02]  /*25bd0*/  SHF.R.S32.HI R13, RZ, 0x1f, R155 ;  /* 0x0000001fff0d7819 */ /* 0x000fe4000001149b */
[----:B------:R-:W-:Y:S02]  /*25be0*/  SHF.R.S32.HI R14, RZ, 0x1f, R21 ;  /* 0x0000001fff0e7819 */ /* 0x000fe40000011415 */
[----:B------:R-:W-:Y:S01]  /*25bf0*/  IADD3.X R13, R13, R15, R152, P0, P3 ;  /* 0x0000000f0d0d7210 */ /* 0x000fe200007e6498 */
[----:B-1----:R-:W-:-:S04]  /*25c00*/  IMAD R11, R11, R21, RZ ;  /* 0x000000150b0b7224 */ /* 0x002fc800078e02ff */
[C---:B------:R-:W-:Y:S02]  /*25c10*/  IMAD R11, R10.reuse, R14, R11 ;  /* 0x0000000e0a0b7224 */ /* 0x040fe400078e020b */
[----:B------:R-:W0:Y:S01]  /*25c20*/  LDC.64 R14, c[0x0][0xba8] ;  /* 0x0002ea00ff0e7b82 */ /* 0x000e220000000a00 */
[----:B------:R-:W-:-:S07]  /*25c30*/  IMAD.WIDE.U32 R12, R10, R21, R12 ;  /* 0x000000150a0c7225 */ /* 0x000fce00078e000c */
[----:B0-----:R-:W0:Y:S08]  /*25c40*/  @!P2 LDC R14, c[0x0][0xb50] ;  /* 0x0002d400ff0eab82 */ /* 0x001e300000000800 */
[----:B------:R-:W1:Y:S01]  /*25c50*/  @!P2 LDC R15, c[0x0][0xb54] ;  /* 0x0002d500ff0fab82 */ /* 0x000e620000000800 */
[----:B------:R-:W-:Y:S01]  /*25c60*/  IMAD.IADD R11, R13, 0x1, R11 ;  /* 0x000000010d0b7824 */ /* 0x000fe200078e020b */
[----:B0-----:R-:W-:-:S04]  /*25c70*/  LEA R14, P0, R12, R14, 0x2 ;  /* 0x0000000e0c0e7211 */ /* 0x001fc800078010ff */
[----:B-1----:R-:W-:Y:S01]  /*25c80*/  LEA.HI.X R15, R12, R15, R11, 0x2, P0 ;  /* 0x0000000f0c0f7211 */ /* 0x002fe200000f140b */
[----:B------:R-:W-:Y:S04]  /*25c90*/  SHFL.IDX PT, R10, R14, RZ, 0x1c1f ;  /* 0x001c1fff0e0a7589 */ /* 0x000fe800000e0000 */
[----:B------:R-:W0:Y:S04]  /*25ca0*/  SHFL.IDX PT, R11, R15, RZ, 0x1c1f ;  /* 0x001c1fff0f0b7589 */ /* 0x000e2800000e0000 */
[----:B------:R-:W-:Y:S04]  /*25cb0*/  SHFL.IDX PT, R12, R14, 0x1, 0x1c1f ;  /* 0x003c1f000e0c7f89 */ /* 0x000fe800000e0000 */
[----:B------:R1:W2:Y:S01]  /*25cc0*/  SHFL.IDX PT, R13, R15, 0x1, 0x1c1f ;  /* 0x003c1f000f0d7f89 */ /* 0x0002a200000e0000 */
[----:B------:R-:W-:Y:S01]  /*25cd0*/  LOP3.LUT P0, RZ, R159, 0x3, RZ, 0xc0, !PT ;  /* 0x000000039fff7812 */ /* 0x000fe2000780c0ff */
[----:B-1----:R-:W-:-:S05]  /*25ce0*/  IMAD.IADD R15, R160, 0x1, R231 ;  /* 0x00000001a00f7824 */ /* 0x002fca00078e02e7 */
[C---:B------:R-:W-:Y:S02]  /*25cf0*/  IADD3 R14, R15.reuse, 0x8, RZ ;  /* 0x000000080f0e7810 */ /* 0x040fe40007ffe0ff */
[-C--:B------:R-:W-:Y:S02]  /*25d00*/  ISETP.GE.OR P3, PT, R15, R0.reuse, P0 ;  /* 0x000000000f00720c */ /* 0x080fe40000766670 */
[----:B------:R-:W-:-:S11]  /*25d10*/  ISETP.GE.OR P0, PT, R14, R0, P0 ;  /* 0x000000000e00720c */ /* 0x000fd60000706670 */
[----:B0-----:R0:W-:Y:S04]  /*25d20*/  @!P3 ST.E desc[UR4][R10.64], R154 ;  /* 0x0000009a0a00b985 */ /* 0x0011e8000c101904 */
[----:B--2---:R0:W-:Y:S01]  /*25d30*/  @!P0 ST.E desc[UR4][R12.64], R153 ;  /* 0x000000990c008985 */ /* 0x0041e2000c101904 */
[----:B------:R-:W-:Y:S05]  /*25d40*/  @P2 BRA `(.L_x_2874) ;  /* 0x0000000c00f02947 */ /* 0x000fea0003800000 */
[----:B------:R-:W0:Y:S01]  /*25d50*/  LDL R159, [R1+0x60] ;  /* 0x00006000019f7983 */ /* 0x000e220000100800 */
[----:B------:R-:W-:Y:S01]  /*25d60*/  IMAD.SHL.U32 R160, R212, 0x40, RZ ;  /* 0x00000040d4a07824 */ /* 0x000fe200078e00ff */
[----:B------:R-:W1:Y:S02]  /*25d70*/  @P1 LDC R21, c[0x0][0xbec] ;  /* 0x0002fb00ff151b82 */ /* 0x000e640000000800 */
[----:B------:R2:W5:Y:S04]  /*25d80*/  LDL R89, [R1+0xa0] ;  /* 0x0000a00001597983 */ /* 0x0005680000100800 */
[----:B------:R2:W5:Y:S01]  /*25d90*/  LDL R88, [R1+0x7c] ;  /* 0x00007c0001587983 */ /* 0x0005620000100800 */
[----:B------:R-:W-:Y:S01]  /*25da0*/  ULDC.64 UR4, c[0x0][0x208] ;  /* 0x0000820000047ab9 */ /* 0x000fe20000000a00 */
[----:B------:R-:W3:Y:S02]  /*25db0*/  @P1 LDC R85, c[0x0][0xbf0] ;  /* 0x0002fc00ff551b82 */ /* 0x000ee40000000800 */
[----:B------:R2:W5:Y:S04]  /*25dc0*/  LDL R87, [R1+0x84] ;  /* 0x0000840001577983 */ /* 0x0005680000100800 */
[----:B------:R2:W5:Y:S01]  /*25dd0*/  LDL R86, [R1+0x80] ;  /* 0x0000800001567983 */ /* 0x0005620000100800 */
[----:B------:R-:W-:Y:S01]  /*25de0*/  BSSY B1, `(.L_x_2875) ;  /* 0x00000aa000017945 */ /* 0x000fe20003800000 */
[----:B0-----:R-:W-:-:S04]  /*25df0*/  IMAD R11, R159, 0x8, R160 ;  /* 0x000000089f0b7824 */ /* 0x001fc800078e02a0 */
[----:B------:R-:W-:-:S03]  /*25e00*/  IMAD.WIDE R2, R11, 0x2, R2 ;  /* 0x000000020b027825 */ /* 0x000fc600078e0202 */
        /* <DEDUP_REMOVED lines=36> */
[----:B------:R-:W-:Y:S02]  /*26050*/  LOP3.LUT R36, R36, R37, RZ, 0x3c, !PT ;  /* 0x0000002524247212 */ /* 0x000fe400078e3cff */
        /* <DEDUP_REMOVED lines=8> */
[----:B------:R-:W-:Y:S01]  /*260e0*/  IADD3.X R37, RZ, R3, RZ, P0, !PT ;  /* 0x00000003ff257210 */ /* 0x000fe200007fe4ff */
[----:B------:R-:W5:Y:S01]  /*260f0*/  LD.E.128 R40, desc[UR4][R40.64] ;  /* 0x0000000428287980 */ /* 0x000f62000c101d00 */
        /* <DEDUP_REMOVED lines=10> */
[C---:B------:R-:W-:Y:S02]  /*261a0*/  LOP3.LUT R13, R2.reuse, 0x380, RZ, 0xc0, !PT ;  /* 0x00000380020d7812 */ /* 0x040fe400078ec0ff */
[----:B------:R-:W-:Y:S01]  /*261b0*/  IADD3 R11, P2, R2, 0xf000, RZ ;  /* 0x0000f000020b7810 */ /* 0x000fe20007f5e0ff */
        /* <DEDUP_REMOVED lines=8> */
[----:B------:R-:W-:-:S02]  /*26240*/  LOP3.LUT R10, R11, 0x380, RZ, 0xc0, !PT ;  /* 0x000003800b0a7812 */ /* 0x000fc400078ec0ff */
[----:B------:R-:W-:Y:S02]  /*26250*/  SHF.R.U64 R60, R60, 0x3, RZ ;  /* 0x000000033c3c7819 */ /* 0x000fe400000012ff */
[----:B------:R-:W-:Y:S02]  /*26260*/  SHF.R.U64 R64, R64, 0x3, RZ ;  /* 0x0000000340407819 */ /* 0x000fe400000012ff */
[----:B------:R-:W-:Y:S02]  /*26270*/  SHF.R.U64 R68, R68, 0x3, RZ ;  /* 0x0000000344447819 */ /* 0x000fe400000012ff */
[----:B------:R-:W-:Y:S02]  /*26280*/  SHF.R.U64 R72, R72, 0x3, RZ ;  /* 0x0000000348487819 */ /* 0x000fe400000012ff */
[----:B------:R-:W-:Y:S02]  /*26290*/  SHF.R.U64 R76, R76, 0x3, RZ ;  /* 0x000000034c4c7819 */ /* 0x000fe400000012ff */
[----:B------:R-:W-:-:S02]  /*262a0*/  LOP3.LUT R12, R13, R2, RZ, 0x3c, !PT ;  /* 0x000000020d0c7212 */ /* 0x000fc400078e3cff */
[----:B------:R-:W-:Y:S01]  /*262b0*/  SHF.R.U64 R2, R10, 0x3, RZ ;  /* 0x000000030a027819 */ /* 0x000fe200000012ff */
[--C-:B------:R-:W-:Y:S01]  /*262c0*/  IMAD.X R81, RZ, RZ, R3.reuse, P2 ;  /* 0x000000ffff517224 */ /* 0x100fe200010e0603 */
        /* <DEDUP_REMOVED lines=9> */
[-C--:B------:R-:W-:Y:S01]  /*26360*/  IADD3.X R61, RZ, R3.reuse, RZ, P0, !PT ;  /* 0x00000003ff3d7210 */ /* 0x080fe200007fe4ff */
[----:B------:R-:W5:Y:S01]  /*26370*/  LD.E.128 R64, desc[UR4][R64.64] ;  /* 0x0000000440407980 */ /* 0x000f62000c101d00 */
[----:B------:R-:W-:-:S02]  /*26380*/  MOV R13, R3 ;  /* 0x00000003000d7202 */ /* 0x000fc40000000f00 */
[----:B------:R-:W-:Y:S01]  /*26390*/  LOP3.LUT R80, R2, R11, RZ, 0x3c, !PT ;  /* 0x0000000b02507212 */ /* 0x000fe200078e3cff */
[----:B------:R-:W5:Y:S04]  /*263a0*/  LD.E.128 R68, desc[UR4][R68.64] ;  /* 0x0000000444447980 */ /* 0x000f68000c101d00 */
        /* <DEDUP_REMOVED lines=19> */
[----:B------:R-:W-:Y:S01]  /*264e0*/  IMAD.WIDE.U32 R2, R237, UR4, R2 ;  /* 0x00000004ed027c25 */ /* 0x000fe2000f8e0002 */
[----:B------:R-:W-:-:S03]  /*264f0*/  SHF.R.S32.HI R11, RZ, 0x1f, R8 ;  /* 0x0000001fff0b7819 */ /* 0x000fc60000011408 */
[----:B-1----:R-:W-:-:S04]  /*26500*/  @P1 IMAD.HI.U32 R4, R10, R21, RZ ;  /* 0x000000150a041227 */ /* 0x002fc800078e00ff */
[----:B------:R-:W-:Y:S01]  /*26510*/  IMAD R3, R237, UR5, R3 ;  /* 0x00000005ed037c24 */ /* 0x000fe2000f8e0203 */
[----:B------:R-:W-:Y:S01]  /*26520*/  ULDC.64 UR4, c[0x0][0xaf0] ;  /* 0x0002bc0000047ab9 */ /* 0x000fe20000000a00 */
[----:B------:R-:W-:Y:S01]  /*26530*/  IMAD.MOV.U32 R9, RZ, RZ, R10 ;  /* 0x000000ffff097224 */ /* 0x000fe200078e000a */
[----:B---3--:R-:W-:Y:S01]  /*26540*/  @P1 SHF.R.U32.HI R9, RZ, R85, R4 ;  /* 0x00000055ff091219 */ /* 0x008fe20000011604 */
        /* <DEDUP_REMOVED lines=16> */
[C---:B------:R-:W-:Y:S02]  /*26650*/  IMAD R11, R157.reuse, UR5, R4 ;  /* 0x000000059d0b7c24 */ /* 0x040fe4000f8e0204 */
[----:B------:R-:W-:Y:S01]  /*26660*/  IMAD.WIDE.U32 R2, R157, UR4, R2 ;  /* 0x000000049d027c25 */ /* 0x000fe2000f8e0002 */
[----:B------:R-:W-:Y:S01]  /*26670*/  ISETP.GE.AND P2, PT, R231, R0, PT ;  /* 0x00000000e700720c */ /* 0x000fe20003f46270 */
[----:B------:R-:W-:-:S02]  /*26680*/  ULDC.64 UR4, c[0x0][0xa80] ;  /* 0x0002a00000047ab9 */ /* 0x000fc40000000a00 */
[----:B------:R-:W-:Y:S01]  /*26690*/  VIADD R8, R16, 0x38820 ;  /* 0x0003882010087836 */ /* 0x000fe20000000000 */
[----:B------:R-:W-:Y:S01]  /*266a0*/  IADD3 R3, R3, R11, RZ ;  /* 0x0000000b03037210 */ /* 0x000fe20007ffe0ff */
[----:B------:R-:W-:Y:S01]  /*266b0*/  VIADD R9, R231, 0x20 ;  /* 0x00000020e7097836 */ /* 0x000fe20000000000 */
[C---:B------:R-:W-:Y:S02]  /*266c0*/  LEA R4, P3, R2.reuse, UR4, 0x1 ;  /* 0x0000000402047c11 */ /* 0x040fe4000f8608ff */
[----:B------:R-:W-:Y:S02]  /*266d0*/  PRMT R8, RZ, 0x654, R8 ;  /* 0x00000654ff087816 */ /* 0x000fe40000000008 */
[----:B------:R-:W-:Y:S02]  /*266e0*/  LEA.HI.X R84, R2, UR5, R3, 0x1, P3 ;  /* 0x0000000502547c11 */ /* 0x000fe400098f0c03 */
[-C--:B------:R-:W-:Y:S01]  /*266f0*/  ISETP.GE.AND P1, PT, R9, R0.reuse, PT ;  /* 0x000000000900720c */ /* 0x080fe20003f26270 */
[----:B------:R-:W-:Y:S01]  /*26700*/  VIADD R9, R231, 0x40 ;  /* 0x00000040e7097836 */ /* 0x000fe20000000000 */
[----:B0-----:R2:W-:Y:S01]  /*26710*/  SYNCS.ARRIVE.TRANS64.RED.A1T0 RZ, [R8+URZ], RZ ;  /* 0x000000ff08ff79a7 */ /* 0x0015e2000810043f */
[----:B------:R2:W0:Y:S04]  /*26720*/  SHFL.IDX PT, R85, R4, RZ, 0x181f ;  /* 0x00181fff04557589 */ /* 0x00042800000e0000 */
[----:B------:R2:W1:Y:S01]  /*26730*/  SHFL.IDX PT, R21, R84, RZ, 0x181f ;  /* 0x00181fff54157589 */ /* 0x00046200000e0000 */
        /* <DEDUP_REMOVED lines=9> */
[----:B-1----:R-:W-:Y:S02]  /*267d0*/  @!P5 LEA.HI.X R3, R18, R21, R19, 0x1, P6 ;  /* 0x000000151203d211 */ /* 0x002fe400030f0c13 */
[----:B--2--5:R-:W-:-:S03]  /*267e0*/  @!P4 LEA R8, P6, R88, R85, 0x1 ;  /* 0x000000555808c211 */ /* 0x024fc600078c08ff */
        /* <DEDUP_REMOVED lines=9> */
.L_x_2876:
[----:B------:R-:W-:Y:S05]  /*26880*/  BSYNC B1 ;  /* 0x0000000000017941 */ /* 0x000fea0003800000 */
.L_x_2875:
[----:B---3-5:R3:W4:Y:S01]  /*26890*/  SHFL.IDX PT, R13, R84, 0x1, 0x181f ;  /* 0x00381f00540d7f89 */ /* 0x02872200000e0000 */
        /* <DEDUP_REMOVED lines=10> */
[----:B--2---:R-:W-:Y:S02]  /*26940*/  @!P3 LEA R8, P5, R88, R11, 0x1 ;  /* 0x0000000b5808b211 */ /* 0x004fe400078a08ff */
        /* <DEDUP_REMOVED lines=10> */
.L_x_2878:
[----:B------:R-:W-:Y:S05]  /*269f0*/  BSYNC B1 ;  /* 0x0000000000017941 */ /* 0x000fea0003800000 */
.L_x_2877:
        /* <DEDUP_REMOVED lines=11> */
[-C--:B--2---:R-:W-:Y:S02]  /*26ab0*/  @!P2 LEA R8, P5, R88, R9.reuse, 0x1 ;  /* 0x000000095808a211 */ /* 0x084fe400078a08ff */
        /* <DEDUP_REMOVED lines=10> */
.L_x_2880:
[----:B------:R-:W-:Y:S05]  /*26b60*/  BSYNC B1 ;  /* 0x0000000000017941 */ /* 0x000fea0003800000 */
.L_x_2879:
        /* <DEDUP_REMOVED lines=11> */
[----:B--2---:R-:W-:Y:S02]  /*26c20*/  @!P4 LEA R8, P1, R88, R15, 0x1 ;  /* 0x0000000f5808c211 */ /* 0x004fe400078208ff */
[----:B----4-:R-:W-:Y:S02]  /*26c30*/  @!P3 LEA.HI.X R3, R18, R13, R19, 0x1, P0 ;  /* 0x0000000d1203b211 */ /* 0x010fe400000f0c13 */
        /* <DEDUP_REMOVED lines=13> */
.L_x_2874:
[----:B------:R-:W1:Y:S01]  /*26d10*/  @P1 LDC R3, c[0x0][0xbec] ;  /* 0x0002fb00ff031b82 */ /* 0x000e620000000800 */
[----:B------:R-:W-:Y:S01]  /*26d20*/  ULDC.64 UR4, c[0x0][0xb08] ;  /* 0x0002c20000047ab9 */ /* 0x000fe20000000a00 */
[----:B0-----:R-:W-:Y:S01]  /*26d30*/  IMAD.MOV.U32 R10, RZ, RZ, R20 ;  /* 0x000000ffff0a7224 */ /* 0x001fe200078e0014 */
[----:B------:R-:W-:Y:S01]  /*26d40*/  IADD3 R155, R234, 0xf0, RZ ;  /* 0x000000f0ea9b7810 */ /* 0x000fe20007ffe0ff */
[----:B------:R-:W-:Y:S01]  /*26d50*/  IMAD R4, R4, UR4, RZ ;  /* 0x0000000404047c24 */ /* 0x000fe2000f8e02ff */
[C---:B------:R-:W-:Y:S01]  /*26d60*/  IADD3 R161, R234.reuse, 0xd8, RZ ;  /* 0x000000d8eaa17810 */ /* 0x040fe20007ffe0ff */
[C---:B------:R-:W-:Y:S01]  /*26d70*/  VIADD R153, R234.reuse, 0xf8 ;  /* 0x000000f8ea997836 */ /* 0x040fe20000000000 */
[C---:B------:R-:W-:Y:S01]  /*26d80*/  IADD3 R167, R234.reuse, 0xc0, RZ ;  /* 0x000000c0eaa77810 */ /* 0x040fe20007ffe0ff */
[----:B------:R-:W0:Y:S01]  /*26d90*/  @P1 LDC R2, c[0x0][0xbf0] ;  /* 0x0002fc00ff021b82 */ /* 0x000e220000000800 */
[----:B------:R-:W-:Y:S01]  /*26da0*/  IMAD R4, R9, UR5, R4 ;  /* 0x0000000509047c24 */ /* 0x000fe2000f8e0204 */
        /* <DEDUP_REMOVED lines=13> */
[----:B------:R-:W-:Y:S01]  /*26e80*/  VIADD R177, R234, 0x98 ;  /* 0x00000098eab17836 */ /* 0x000fe20000000000 */
[----:B------:R-:W-:Y:S01]  /*26e90*/  BSSY B1, `(.L_x_2882) ;  /* 0x00000f5000017945 */ /* 0x000fe20003800000 */
[----:B-1----:R-:W-:Y:S01]  /*26ea0*/  @P1 IMAD.HI.U32 R3, R20, R3, RZ ;  /* 0x0000000314031227 */ /* 0x002fe200078e00ff */
[----:B------:R-:W-:-:S02]  /*26eb0*/  SHF.R.S32.HI R153, RZ, 0x1f, R153 ;  /* 0x0000001fff997819 */ /* 0x000fc40000011499 */
[----:B------:R-:W-:Y:S01]  /*26ec0*/  SHF.R.S32.HI R155, RZ, 0x1f, R155 ;  /* 0x0000001fff9b7819 */ /* 0x000fe2000001149b */
[C---:B------:R-:W-:Y:S01]  /*26ed0*/  VIADD R181, R234.reuse, 0x88 ;  /* 0x00000088eab57836 */ /* 0x040fe20000000000 */
[----:B------:R-:W-:Y:S01]  /*26ee0*/  SHF.R.S32.HI R159, RZ, 0x1f, R159 ;  /* 0x0000001fff9f7819 */ /* 0x000fe2000001149f */
[C---:B------:R-:W-:Y:S01]  /*26ef0*/  VIADD R183, R234.reuse, 0x80 ;  /* 0x00000080eab77836 */ /* 0x040fe20000000000 */
        /* <DEDUP_REMOVED lines=13> */
[----:B------:R-:W-:Y:S01]  /*26fd0*/  VIADD R189, R234, 0x68 ;  /* 0x00000068eabd7836 */ /* 0x000fe20000000000 */
        /* <DEDUP_REMOVED lines=8> */
[----:B------:R-:W-:Y:S01]  /*27060*/  SHF.R.S32.HI R8, RZ, 0x1f, R10 ;  /* 0x0000001fff087819 */ /* 0x000fe2000001140a */
        /* <DEDUP_REMOVED lines=20> */
[C---:B------:R-:W-:Y:S01]  /*271b0*/  VIADD R157, R234.reuse, 0xe8 ;  /* 0x000000e8ea9d7836 */ /* 0x040fe20000000000 */
[----:B------:R-:W-:Y:S01]  /*271c0*/  SHF.R.S32.HI R193, RZ, 0x1f, R193 ;  /* 0x0000001fffc17819 */ /* 0x000fe200000114c1 */
[----:B------:R-:W-:Y:S01]  /*271d0*/  IMAD R9, R9, UR4, RZ ;  /* 0x0000000409097c24 */ /* 0x000fe2000f8e02ff */
[----:B------:R-:W-:Y:S01]  /*271e0*/  IADD3 R3, R3, R8, RZ ;  /* 0x0000000803037210 */ /* 0x000fe20007ffe0ff */
[----:B------:R-:W-:Y:S01]  /*271f0*/  VIADD R195, R234, 0x50 ;  /* 0x00000050eac37836 */ /* 0x000fe20000000000 */
[----:B------:R-:W-:Y:S01]  /*27200*/  SHF.R.S32.HI R157, RZ, 0x1f, R157 ;  /* 0x0000001fff9d7819 */ /* 0x000fe2000001149d */
[C---:B------:R-:W-:Y:S01]  /*27210*/  IMAD R9, R4.reuse, UR5, R9 ;  /* 0x0000000504097c24 */ /* 0x040fe2000f8e0209 */
[----:B------:R-:W-:Y:S01]  /*27220*/  SHF.R.S32.HI R197, RZ, 0x1f, R197 ;  /* 0x0000001fffc57819 */ /* 0x000fe200000114c5 */
[----:B------:R-:W-:Y:S01]  /*27230*/  IMAD.WIDE.U32 R2, R4, UR4, R2 ;  /* 0x0000000404027c25 */ /* 0x000fe2000f8e0002 */
[----:B------:R-:W-:Y:S01]  /*27240*/  ULDC.64 UR4, c[0x0][0xb00] ;  /* 0x0002c00000047ab9 */ /* 0x000fe20000000a00 */
[----:B------:R-:W-:-:S02]  /*27250*/  SHF.R.S32.HI R195, RZ, 0x1f, R195 ;  /* 0x0000001fffc37819 */ /* 0x000fc400000114c3 */
[----:B------:R-:W-:Y:S01]  /*27260*/  IMAD.IADD R9, R3, 0x1, R9 ;  /* 0x0000000103097824 */ /* 0x000fe200078e0209 */
[----:B------:R-:W-:Y:S01]  /*27270*/  LEA R4, P0, R2, UR4, 0x2 ;  /* 0x0000000402047c11 */ /* 0x000fe2000f8010ff */
[C---:B------:R-:W-:Y:S01]  /*27280*/  VIADD R199, R234.reuse, 0x40 ;  /* 0x00000040eac77836 */ /* 0x040fe20000000000 */
[----:B------:R-:W-:Y:S01]  /*27290*/  SHF.R.S32.HI R203, RZ, 0x1f, R203 ;  /* 0x0000001fffcb7819 */ /* 0x000fe200000114cb */
[----:B------:R-:W-:Y:S01]  /*272a0*/  VIADD R201, R234, 0x38 ;  /* 0x00000038eac97836 */ /* 0x000fe20000000000 */
[----:B------:R-:W-:Y:S01]  /*272b0*/  LEA.HI.X R20, R2, UR5, R9, 0x2, P0 ;  /* 0x0000000502147c11 */ /* 0x000fe200080f1409 */
[----:B------:R-:W-:Y:S01]  /*272c0*/  VIADD R2, R16, 0x38820 ;  /* 0x0003882010027836 */ /* 0x000fe20000000000 */
[----:B------:R-:W-:Y:S01]  /*272d0*/  ISETP.GE.AND P0, PT, R15, R0, PT ;  /* 0x000000000f00720c */ /* 0x000fe20003f06270 */
[C---:B------:R-:W-:Y:S01]  /*272e0*/  VIADD R205, R234.reuse, 0x28 ;  /* 0x00000028eacd7836 */ /* 0x040fe20000000000 */
[----:B------:R-:W-:Y:S01]  /*272f0*/  SHF.R.S32.HI R199, RZ, 0x1f, R199 ;  /* 0x0000001fffc77819 */ /* 0x000fe200000114c7 */
[C---:B------:R-:W-:Y:S01]  /*27300*/  VIADD R207, R234.reuse, 0x20 ;  /* 0x00000020eacf7836 */ /* 0x040fe20000000000 */
[----:B------:R-:W-:Y:S01]  /*27310*/  PRMT R2, RZ, 0x654, R2 ;  /* 0x00000654ff027816 */ /* 0x000fe20000000002 */
[C---:B------:R-:W-:Y:S01]  /*27320*/  VIADD R211, R234.reuse, 0x10 ;  /* 0x00000010ead37836 */ /* 0x040fe20000000000 */
[----:B------:R0:W1:Y:S01]  /*27330*/  SHFL.IDX PT, R3, R20, RZ, 0x1c1f ;  /* 0x001c1fff14037589 */ /* 0x00006200000e0000 */
        /* <DEDUP_REMOVED lines=9> */
[----:B--2---:R0:W2:Y:S01]  /*273d0*/  SHFL.IDX PT, R2, R4, RZ, 0x1c1f ;  /* 0x001c1fff04027589 */ /* 0x0040a200000e0000 */
        /* <DEDUP_REMOVED lines=37> */
[----:B------:R-:W-:-:S05]  /*27630*/  @!P0 IMAD.WIDE R8, R234, 0x4, R2 ;  /* 0x00000004ea088825 */ /* 0x000fca00078e0202 */
        /* <DEDUP_REMOVED lines=73> */
[-C--:B--2---:R-:W-:Y:S01]  /*27ad0*/  @!P5 LEA R12, P6, R176, R2.reuse, 0x2 ;  /* 0x00000002b00cd211 */ /* 0x084fe200078c10ff */
[----:B------:R1:W-:Y:S01]  /*27ae0*/  @!P4 ST.E.64 desc[UR6][R10.64], R96 ;  /* 0x000000600a00c985 */ /* 0x0003e2000c101b06 */
[----:B------:R-:W-:Y:S02]  /*27af0*/  ISETP.GE.AND P4, PT, R166, UR4, PT ;  /* 0x00000004a6007c0c */ /* 0x000fe4000bf86270 */
[----:B------:R-:W-:Y:S02]  /*27b00*/  @!P5 LEA.HI.X R13, R176, R3, R177, 0x2, P6 ;  /* 0x00000003b00dd211 */ /* 0x000fe400030f14b1 */
[----:B0-----:R-:W-:-:S03]  /*27b10*/  @!P2 LEA R8, P6, R174, R2, 0x2 ;  /* 0x00000002ae08a211 */ /* 0x001fc600078c10ff */
[----:B------:R0:W-:Y:S01]  /*27b20*/  @!P5 ST.E.64 desc[UR6][R12.64], R100 ;  /* 0x000000640c00d985 */ /* 0x0001e2000c101b06 */
[----:B------:R-:W-:Y:S02]  /*27b30*/  ISETP.GE.AND P5, PT, R168, UR4, PT ;  /* 0x00000004a8007c0c */ /* 0x000fe4000bfa6270 */
        /* <DEDUP_REMOVED lines=28> */
[----:B------:R-:W-:-:S03]  /*27d00*/  @!P1 LEA.HI.X R11, R160, R3, R161, 0x2, P6 ;  /* 0x00000003a00b9211 */ /* 0x000fc600030f14a1 */
[CC--:B0-----:R-:W-:Y:S02]  /*27d10*/  @!P3 LEA R12, P6, R156.reuse, R2.reuse, 0x2 ;  /* 0x000000029c0cb211 */ /* 0x0c1fe400078c10ff */
[----:B------:R0:W-:Y:S02]  /*27d20*/  @!P1 ST.E.64 desc[UR6][R10.64], R132 ;  /* 0x000000840a009985 */ /* 0x0001e4000c101b06 */
[----:B------:R-:W-:Y:S02]  /*27d30*/  @!P3 LEA.HI.X R13, R156, R3, R157, 0x2, P6 ;  /* 0x000000039c0db211 */ /* 0x000fe400030f149d */
[----:B-1----:R-:W-:-:S04]  /*27d40*/  @!P4 LEA R8, P0, R158, R2, 0x2 ;  /* 0x000000029e08c211 */ /* 0x002fc800078010ff */
[----:B------:R-:W-:Y:S02]  /*27d50*/  @!P4 LEA.HI.X R9, R158, R3, R159, 0x2, P0 ;  /* 0x000000039e09c211 */ /* 0x000fe400000f149f */
[----:B0-----:R-:W-:-:S03]  /*27d60*/  @!P2 LEA R10, P1, R154, R2, 0x2 ;  /* 0x000000029a0aa211 */ /* 0x001fc600078210ff */
[----:B------:R0:W-:Y:S01]  /*27d70*/  @!P4 ST.E.64 desc[UR6][R8.64], R136 ;  /* 0x000000880800c985 */ /* 0x0001e2000c101b06 */
[----:B------:R-:W-:Y:S02]  /*27d80*/  @!P5 LEA R2, P0, R152, R2, 0x2 ;  /* 0x000000029802d211 */ /* 0x000fe400078010ff */
[-C--:B------:R-:W-:Y:S01]  /*27d90*/  @!P2 LEA.HI.X R11, R154, R3.reuse, R155, 0x2, P1 ;  /* 0x000000039a0ba211 */ /* 0x080fe200008f149b */
[----:B------:R0:W-:Y:S01]  /*27da0*/  @!P3 ST.E.64 desc[UR6][R12.64], R140 ;  /* 0x0000008c0c00b985 */ /* 0x0001e2000c101b06 */
[----:B------:R-:W-:-:S03]  /*27db0*/  @!P5 LEA.HI.X R3, R152, R3, R153, 0x2, P0 ;  /* 0x000000039803d211 */ /* 0x000fc600000f1499 */
[----:B------:R0:W-:Y:S04]  /*27dc0*/  @!P2 ST.E.64 desc[UR6][R10.64], R144 ;  /* 0x000000900a00a985 */ /* 0x0001e8000c101b06 */
[----:B------:R0:W-:Y:S02]  /*27dd0*/  @!P5 ST.E.64 desc[UR6][R2.64], R148 ;  /* 0x000000940200d985 */ /* 0x0001e4000c101b06 */
.L_x_2883:
[----:B------:R-:W-:Y:S05]  /*27de0*/  BSYNC B1 ;  /* 0x0000000000017941 */ /* 0x000fea0003800000 */
.L_x_2882:
[----:B------:R-:W-:Y:S01]  /*27df0*/  ISETP.GE.AND P0, PT, R14, R0, PT ;  /* 0x000000000e00720c */ /* 0x000fe20003f06270 */
[----:B------:R1:W2:Y:S04]  /*27e00*/  SHFL.IDX PT, R21, R20, 0x1, 0x1c1f ;  /* 0x003c1f0014157f89 */ /* 0x0002a800000e0000 */
[----:B------:R1:W3:Y:S08]  /*27e10*/  SHFL.IDX PT, R20, R4, 0x1, 0x1c1f ;  /* 0x003c1f0004147f89 */ /* 0x0002f000000e0000 */
[----:B-1----:R-:W-:Y:S05]  /*27e20*/  @P0 BRA `(.L_x_2881) ;  /* 0x0000001400b40947 */ /* 0x002fea0003800000 */
[----:B------:R-:W-:Y:S01]  /*27e30*/  ULDC UR4, c[0x0][0xac8] ;  /* 0x0002b20000047ab9 */ /* 0x000fe20000000800 */
[----:B------:R-:W-:Y:S01]  /*27e40*/  ULDC.64 UR6, c[0x0][0x208] ;  /* 0x0000820000067ab9 */ /* 0x000fe20000000a00 */
[----:B------:R-:W-:Y:S02]  /*27e50*/  ISETP.GE.AND P3, PT, R234, UR4, PT ;  /* 0x00000004ea007c0c */ /* 0x000fe4000bf66270 */
[----:B------:R-:W-:Y:S02]  /*27e60*/  ISETP.GE.AND P2, PT, R224, UR4, PT ;  /* 0x00000004e0007c0c */ /* 0x000fe4000bf46270 */
[----:B------:R-:W-:Y:S02]  /*27e70*/  ISETP.GE.AND P1, PT, R210, UR4, PT ;  /* 0x00000004d2007c0c */ /* 0x000fe4000bf26270 */
[----:B------:R-:W-:Y:S02]  /*27e80*/  ISETP.GE.AND P0, PT, R208, UR4, PT ;  /* 0x00000004d0007c0c */ /* 0x000fe4000bf06270 */
[----:B------:R-:W-:-:S05]  /*27e90*/  ISETP.GE.AND P4, PT, R204, UR4, PT ;  /* 0x00000004cc007c0c */ /* 0x000fca000bf86270 */
[----:B0-23--:R-:W-:-:S04]  /*27ea0*/  @!P3 IMAD.WIDE R2, R234, 0x4, R20 ;  /* 0x00000004ea02b825 */ /* 0x00dfc800078e0214 */
        /* <DEDUP_REMOVED lines=17> */
[-C--:B------:R-:W-:Y:S01]  /*27fc0*/  @!P4 LEA.HI.X R9, R204, R21.reuse, R205, 0x2, P2 ;  /* 0x00000015cc09c211 */ /* 0x080fe200010f14cd */
[----:B------:R0:W-:Y:S01]  /*27fd0*/  @!P3 ST.E.64 desc[UR6][R2.64], R42 ;  /* 0x0000002a0200b985 */ /* 0x0001e2000c101b06 */
[----:B------:R-:W-:Y:S02]  /*27fe0*/  ISETP.GE.AND P2, PT, R196, UR4, PT ;  /* 0x00000004c4007c0c */ /* 0x000fe4000bf46270 */
[----:B--2---:R-:W-:Y:S01]  /*27ff0*/  @!P5 LEA R10, P6, R202, R20, 0x2 ;  /* 0x00000014ca0ad211 */ /* 0x004fe200078c10ff */
[----:B------:R1:W-:Y:S01]  /*28000*/  @!P4 ST.E.64 desc[UR6][R8.64], R46 ;  /* 0x0000002e0800c985 */ /* 0x0003e2000c101b06 */
[----:B------:R-:W-:Y:S02]  /*28010*/  ISETP.GE.AND P3, PT, R194, UR4, PT ;  /* 0x00000004c2007c0c */ /* 0x000fe4000bf66270 */
[----:B------:R-:W-:-:S02]  /*28020*/  @!P5 LEA.HI.X R11, R202, R21, R203, 0x2, P6 ;  /* 0x00000015ca0bd211 */ /* 0x000fc400030f14cb */
        /* <DEDUP_REMOVED lines=95> */
[----:B-1----:R-:W-:Y:S01]  /*28620*/  LEA R2, P0, R152, R20, 0x2 ;  /* 0x0000001498027211 */ /* 0x002fe200078010ff */
[----:B------:R-:W-:-:S03]  /*28630*/  ULDC.64 UR4, c[0x0][0x208] ;  /* 0x0000820000047ab9 */ /* 0x000fc60000000a00 */
[----:B------:R-:W-:-:S05]  /*28640*/  LEA.HI.X R3, R152, R21, R153, 0x2, P0 ;  /* 0x0000001598037211 */ /* 0x000fca00000f1499 */
[----:B------:R4:W-:Y:S01]  /*28650*/  ST.E.64 desc[UR4][R2.64], R150 ;  /* 0x0000009602007985 */ /* 0x0009e2000c101b04 */
[----:B------:R-:W-:Y:S05]  /*28660*/  BRA `(.L_x_2881) ;  /* 0x0000000c00a47947 */ /* 0x000fea0003800000 */
.L_x_2872:
[----:B-1----:R-:W2:Y:S01]  /*28670*/  LDL.LU R4, [R1+0x70] ;  /* 0x0000700001047983 */ /* 0x002ea20000300800 */
[----:B------:R-:W-:Y:S01]  /*28680*/  ULDC.64 UR6, c[0x0][0xc08] ;  /* 0x0003020000067ab9 */ /* 0x000fe20000000a00 */
[----:B------:R-:W-:Y:S02]  /*28690*/  ULDC.64 UR4, c[0x0][0xc00] ;  /* 0x0003000000047ab9 */ /* 0x000fe40000000a00 */
[----:B------:R-:W3:Y:S04]  /*286a0*/  LDL.LU R0, [R1+0x74] ;  /* 0x0000740001007983 */ /* 0x000ee80000300800 */
[----:B------:R-:W4:Y:S01]  /*286b0*/  LDL R11, [R1+0x68] ;  /* 0x00006800010b7983 */ /* 0x000f220000100800 */
[----:B------:R-:W-:Y:S01]  /*286c0*/  ISETP.NE.U32.AND P1, PT, RZ, UR6, PT ;  /* 0x00000006ff007c0c */ /* 0x000fe2000bf25070 */
[----:B------:R-:W-:Y:S01]  /*286d0*/  IMAD.MOV.U32 R25, RZ, RZ, RZ ;  /* 0x000000ffff197224 */ /* 0x000fe200078e00ff */
[----:B------:R-:W-:Y:S01]  /*286e0*/  ISETP.NE.U32.AND P0, PT, RZ, UR4, PT ;  /* 0x00000004ff007c0c */ /* 0x000fe2000bf05070 */
[----:B------:R-:W-:Y:S01]  /*286f0*/  ULDC.64 UR8, c[0x0][0x208] ;  /* 0x0000820000087ab9 */ /* 0x000fe20000000a00 */
[----:B------:R-:W-:-:S02]  /*28700*/  ISETP.NE.AND.EX P1, PT, RZ, UR7, PT, P1 ;  /* 0x00000007ff007c0c */ /* 0x000fc4000bf25310 */
[----:B------:R-:W-:Y:S02]  /*28710*/  ISETP.NE.AND.EX P0, PT, RZ, UR5, PT, P0 ;  /* 0x00000005ff007c0c */ /* 0x000fe4000bf05300 */
[----:B--2---:R-:W-:-:S04]  /*28720*/  IADD3 R2, P2, R4, UR4, RZ ;  /* 0x0000000404027c10 */ /* 0x004fc8000ff5e0ff */
[----:B---3--:R-:W-:-:S05]  /*28730*/  IADD3.X R3, R0, UR5, RZ, P2, !PT ;  /* 0x0000000500037c10 */ /* 0x008fca00097fe4ff */
[----:B------:R-:W-:Y:S02]  /*28740*/  @P1 IADD3 R8, P2, R4, UR6, RZ ;  /* 0x0000000604081c10 */ /* 0x000fe4000ff5e0ff */
[----:B------:R-:W1:Y:S02]  /*28750*/  S2R R4, SR_TID.X ;  /* 0x0000000000047919 */ /* 0x000e640000002100 */
[----:B------:R-:W-:Y:S02]  /*28760*/  @P1 IADD3.X R9, R0, UR7, RZ, P2, !PT ;  /* 0x0000000700091c10 */ /* 0x000fe400097fe4ff */
[----:B----4-:R-:W-:Y:S01]  /*28770*/  ISETP.NE.AND P2, PT, R11, RZ, PT ;  /* 0x000000ff0b00720c */ /* 0x010fe20003f45270 */
[----:B------:R-:W-:Y:S01]  /*28780*/  ULDC UR4, c[0x0][0xa88] ;  /* 0x0002a20000047ab9 */ /* 0x000fe20000000800 */
[----:B------:R2:W5:Y:S01]  /*28790*/  @P0 LDG.E R25, desc[UR8][R2.64] ;  /* 0x0000000802190981 */ /* 0x000562000c1e1900 */
[----:B------:R-:W-:-:S06]  /*287a0*/  MOV R0, UR4 ;  /* 0x0000000400007c02 */ /* 0x000fcc0008000f00 */
[----:B------:R2:W5:Y:S04]  /*287b0*/  @P1 LDG.E R0, desc[UR8][R8.64] ;  /* 0x0000000808001981 */ /* 0x000568000c1e1900 */
[----:B------:R-:W3:Y:S01]  /*287c0*/  @!P2 LDC R11, c[0x0][0xad4] ;  /* 0x0002b500ff0bab82 */ /* 0x000ee20000000800 */
[----:B-1----:R-:W-:-:S05]  /*287d0*/  VIADD R10, R4, 0xffffff80 ;  /* 0xffffff80040a7836 */ /* 0x002fca0000000000 */
[----:B------:R-:W-:Y:S01]  /*287e0*/  ISETP.GT.AND P3, PT, R10, 0x7f, PT ;  /* 0x0000007f0a00780c */ /* 0x000fe20003f64270 */
[----:B---3--:R2:W-:Y:S01]  /*287f0*/  @!P2 STL [R1+0x68], R11 ;  /* 0x0000680b0100a387 */ /* 0x0085e20000100800 */
[----:B------:R-:W-:Y:S01]  /*28800*/  ISETP.GT.AND P2, PT, R11, 0x1, PT ;  /* 0x000000010b00780c */ /* 0x000fe20003f44270 */
[----:B------:R-:W-:-:S12]  /*28810*/  @P1 BRA `(.L_x_2884) ;  /* 0x0000000000141947 */ /* 0x000fd80003800000 */
[----:B------:R-:W-:Y:S05]  /*28820*/  @!P0 BRA `(.L_x_2884) ;  /* 0x0000000000108947 */ /* 0x000fea0003800000 */
[----:B------:R-:W-:Y:S02]  /*28830*/  ULDC.64 UR4, c[0x0][0x208] ;  /* 0x0000820000047ab9 */ /* 0x000fe40000000a00 */
[----:B--2---:R-:W2:Y:S04]  /*28840*/  LDG.E R9, desc[UR4][R2.64] ;  /* 0x0000000402097981 */ /* 0x004ea8000c1e1900 */
[----:B-----5:R-:W2:Y:S02]  /*28850*/  LDG.E R0, desc[UR4][R2.64+0x4] ;  /* 0x0000040402007981 */ /* 0x020ea4000c1e1900 */
[----:B--2---:R-:W-:-:S07]  /*28860*/  IMAD.IADD R0, R0, 0x1, -R9 ;  /* 0x0000000100007824 */ /* 0x004fce00078e0a09 */
.L_x_2884:
[----:B--2---:R-:W2:Y:S04]  /*28870*/  LDL.LU R3, [R1+0x6c] ;  /* 0x00006c0001037983 */ /* 0x004ea80000300800 */
[----:B------:R-:W3:Y:S01]  /*28880*/  LDL.LU R2, [R1+0x8c] ;  /* 0x00008c0001027983 */ /* 0x000ee20000300800 */
[----:B------:R-:W-:Y:S01]  /*28890*/  BSSY B1, `(.L_x_2885) ;  /* 0x0000037000017945 */ /* 0x000fe20003800000 */
[----:B-----5:R-:W-:Y:S02]  /*288a0*/  SHF.R.S32.HI R26, RZ, 0x1f, R25 ;  /* 0x0000001fff1a7819 */ /* 0x020fe40000011419 */
[----:B--2---:R-:W-:Y:S02]  /*288b0*/  SEL R33, R3, RZ, !P0 ;  /* 0x000000ff03217207 */ /* 0x004fe40004000000 */
[----:B---3--:R-:W-:Y:S01]  /*288c0*/  SEL R28, R2, RZ, !P0 ;  /* 0x000000ff021c7207 */ /* 0x008fe20004000000 */
[----:B------:R-:W-:Y:S06]  /*288d0*/  @P3 BRA `(.L_x_2886) ;  /* 0x0000000000c83947 */ /* 0x000fec0003800000 */
[----:B------:R-:W1:Y:S01]  /*288e0*/  LDC R37, c[0x0][0xbe8] ;  /* 0x0002fa00ff257b82 */ /* 0x000e620000000800 */
[----:B------:R-:W-:Y:S01]  /*288f0*/  IADD3 R35, R231, -0x80, R4 ;  /* 0xffffff80e7237810 */ /* 0x000fe20007ffe004 */
[----:B-1----:R-:W-:-:S05]  /*28900*/  IMAD R2, R0, R37, RZ ;  /* 0x0000002500027224 */ /* 0x002fca00078e02ff */
[----:B------:R-:W-:-:S13]  /*28910*/  ISETP.GE.AND P0, PT, R35, R2, PT ;  /* 0x000000022300720c */ /* 0x000fda0003f06270 */
[----:B------:R-:W-:Y:S05]  /*28920*/  @P0 BRA `(.L_x_2886) ;  /* 0x0000000000b40947 */ /* 0x000fea0003800000 */
[----:B------:R-:W2:Y:S01]  /*28930*/  LDL.LU R30, [R1+0x88] ;  /* 0x00008800011e7983 */ /* 0x000ea20000300800 */
[----:B------:R-:W-:Y:S01]  /*28940*/  IMAD.MOV.U32 R24, RZ, RZ, 0x9b8 ;  /* 0x000009b8ff187424 */ /* 0x000fe200078e00ff */
[----:B------:R-:W-:Y:S01]  /*28950*/  ISETP.GT.AND P0, PT, R11, 0x1, PT ;  /* 0x000000010b00780c */ /* 0x000fe20003f04270 */
[----:B------:R-:W1:Y:S01]  /*28960*/  LDC.64 R12, c[0x0][0xba8] ;  /* 0x0002ea00ff0c7b82 */ /* 0x000e620000000a00 */
[----:B------:R-:W-:Y:S01]  /*28970*/  ISETP.NE.AND P1, PT, R37, 0x1, PT ;  /* 0x000000012500780c */ /* 0x000fe20003f25270 */
[----:B------:R-:W-:Y:S01]  /*28980*/  IMAD.MOV.U32 R27, RZ, RZ, R35 ;  /* 0x000000ffff1b7224 */ /* 0x000fe200078e0023 */
[----:B------:R-:W-:Y:S01]  /*28990*/  SEL R24, R24, 0x978, P0 ;  /* 0x0000097818187807 */ /* 0x000fe20000000000 */
[----:B------:R-:W-:-:S04]  /*289a0*/  ULDC.64 UR4, c[0x0][0x208] ;  /* 0x0000820000047ab9 */ /* 0x000fc80000000a00 */
[----:B------:R-:W3:Y:S08]  /*289b0*/  LDC.64 R2, c[0x0][R24+0x220] ;  /* 0x0000880018027b82 */ /* 0x000ef00000000a00 */
[----:B------:R-:W4:Y:S08]  /*289c0*/  LDC.64 R14, c[0x0][R24+0x218] ;  /* 0x00008600180e7b82 */ /* 0x000f300000000a00 */
[----:B------:R-:W5:Y:S08]  /*289d0*/  LDC.64 R8, c[0x0][R24+0x228] ;  /* 0x00008a0018087b82 */ /* 0x000f700000000a00 */
[----:B------:R-:W0:Y:S08]  /*289e0*/  @P1 LDC R4, c[0x0][0xbec] ;  /* 0x0002fb00ff041b82 */ /* 0x000e300000000800 */
[----:B------:R-:W5:Y:S08]  /*289f0*/  LDC.64 R10, c[0x0][R24+0x210] ;  /* 0x00008400180a7b82 */ /* 0x000f700000000a00 */
[----:B------:R-:W5:Y:S01]  /*28a00*/  @P1 LDC R31, c[0x0][0xbf0] ;  /* 0x0002fc00ff1f1b82 */ /* 0x000f620000000800 */
[----:B0-----:R-:W-:-:S07]  /*28a10*/  @P1 IMAD.HI.U32 R4, R35, R4, RZ ;  /* 0x0000000423041227 */ /* 0x001fce00078e00ff */
[----:B-1----:R-:W0:Y:S01]  /*28a20*/  @!P0 LDC R12, c[0x0][0xb50] ;  /* 0x0002d400ff0c8b82 */ /* 0x002e220000000800 */
[-C--:B---3--:R-:W-:Y:S02]  /*28a30*/  IMAD R3, R3, R33.reuse, RZ ;  /* 0x0000002103037224 */ /* 0x088fe400078e02ff */
[----:B------:R-:W-:-:S05]  /*28a40*/  IMAD.WIDE.U32 R20, R2, R33, RZ ;  /* 0x0000002102147225 */ /* 0x000fca00078e00ff */
[----:B------:R-:W1:Y:S01]  /*28a50*/  @!P0 LDC R13, c[0x0][0xb54] ;  /* 0x0002d500ff0d8b82 */ /* 0x000e620000000800 */
[-C--:B----4-:R-:W-:Y:S02]  /*28a60*/  IMAD R29, R15, R237.reuse, RZ ;  /* 0x000000ed0f1d7224 */ /* 0x090fe400078e02ff */
[----:B------:R-:W-:Y:S01]  /*28a70*/  IMAD.WIDE.U32 R14, R14, R237, RZ ;  /* 0x000000ed0e0e7225 */ /* 0x000fe200078e00ff */
[----:B-----5:R-:W-:-:S03]  /*28a80*/  @P1 SHF.R.U32.HI R27, RZ, R31, R4 ;  /* 0x0000001fff1b1219 */ /* 0x020fc60000011604 */
[----:B------:R-:W-:Y:S01]  /*28a90*/  IMAD R31, R2, R28, R3 ;  /* 0x0000001c021f7224 */ /* 0x000fe200078e0203 */
[----:B------:R-:W-:Y:S01]  /*28aa0*/  IADD3 R14, P1, P3, R20, R14, R25 ;  /* 0x0000000e140e7210 */ /* 0x000fe20007b3e019 */
[----:B------:R-:W-:Y:S01]  /*28ab0*/  IMAD.IADD R29, R15, 0x1, R29 ;  /* 0x000000010f1d7824 */ /* 0x000fe200078e021d */
[----:B------:R-:W-:Y:S01]  /*28ac0*/  IADD3 R2, -R27, RZ, RZ ;  /* 0x000000ff1b027210 */ /* 0x000fe20007ffe1ff */
        /* <DEDUP_REMOVED lines=14> */
[----:B0-----:R-:W-:Y:S01]  /*28bb0*/  LEA R12, P0, R8, R12, 0x2 ;  /* 0x0000000c080c7211 */ /* 0x001fe200078010ff */
[----:B------:R-:W-:Y:S02]  /*28bc0*/  IMAD.MOV.U32 R3, RZ, RZ, -0x800000 ;  /* 0xff800000ff037424 */ /* 0x000fe400078e00ff */
[----:B------:R-:W-:-:S05]  /*28bd0*/  IMAD.IADD R2, R9, 0x1, R15 ;  /* 0x0000000109027824 */ /* 0x000fca00078e020f */
[----:B-1----:R-:W-:-:S05]  /*28be0*/  LEA.HI.X R13, R8, R13, R2, 0x2, P0 ;  /* 0x0000000d080d7211 */ /* 0x002fca00000f1402 */
[----:B------:R1:W-:Y:S02]  /*28bf0*/  STG.E desc[UR4][R12.64], R3 ;  /* 0x000000030c007986 */ /* 0x0003e4000c101904 */
.L_x_2886:
[----:B------:R-:W-:Y:S05]  /*28c00*/  BSYNC B1 ;  /* 0x0000000000017941 */ /* 0x000fea0003800000 */
.L_x_2885:
[----:B------:R-:W-:Y:S05]  /*28c10*/  @P2 BRA `(.L_x_2881) ;  /* 0x0000000800382947 */ /* 0x000fea0003800000 */
[----:B------:R-:W2:Y:S01]  /*28c20*/  LDL R4, [R1+0x60] ;  /* 0x0000600001047983 */ /* 0x000ea20000100800 */
[----:B------:R-:W-:Y:S01]  /*28c30*/  ULDC.64 UR4, c[0x0][0xaa0] ;  /* 0x0002a80000047ab9 */ /* 0x000fe20000000a00 */
[----:B------:R-:W3:Y:S01]  /*28c40*/  LDC R15, c[0x0][0xbe8] ;  /* 0x0002fa00ff0f7b82 */ /* 0x000ee20000000800 */
[----:B------:R-:W-:Y:S01]  /*28c50*/  IMAD R2, R26, UR4, RZ ;  /* 0x000000041a027c24 */ /* 0x000fe2000f8e02ff */
[----:B------:R4:W5:Y:S01]  /*28c60*/  LDL R24, [R1+0x84] ;  /* 0x0000840001187983 */ /* 0x0009620000100800 */
[----:B------:R-:W-:Y:S02]  /*28c70*/  ULDC.64 UR6, c[0x0][0xaf0] ;  /* 0x0002bc0000067ab9 */ /* 0x000fe40000000a00 */
[C---:B------:R-:W-:Y:S01]  /*28c80*/  IMAD R9, R25.reuse, UR5, R2 ;  /* 0x0000000519097c24 */ /* 0x040fe2000f8e0202 */
[----:B------:R4:W5:Y:S01]  /*28c90*/  LDL R20, [R1+0x80] ;  /* 0x0000800001147983 */ /* 0x0009620000100800 */
[----:B-1----:R-:W-:Y:S01]  /*28ca0*/  IMAD.WIDE.U32 R2, R25, UR4, RZ ;  /* 0x0000000419027c25 */ /* 0x002fe2000f8e00ff */
[----:B------:R-:W-:-:S02]  /*28cb0*/  ULDC.64 UR4, c[0x0][0xae8] ;  /* 0x0002ba0000047ab9 */ /* 0x000fc40000000a00 */
[----:B------:R4:W5:Y:S01]  /*28cc0*/  LDL R25, [R1+0x64] ;  /* 0x0000640001197983 */ /* 0x0009620000100800 */
[----:B---3--:R-:W-:-:S13]  /*28cd0*/  ISETP.NE.AND P0, PT, R15, 0x1, PT ;  /* 0x000000010f00780c */ /* 0x008fda0003f05270 */
[----:B------:R-:W1:Y:S08]  /*28ce0*/  @P0 LDC R8, c[0x0][0xbec] ;  /* 0x0002fb00ff080b82 */ /* 0x000e700000000800 */
[----:B------:R-:W3:Y:S01]  /*28cf0*/  @P0 LDC R11, c[0x0][0xbf0] ;  /* 0x0002fc00ff0b0b82 */ /* 0x000ee20000000800 */
[----:B------:R-:W-:-:S03]  /*28d00*/  IADD3 R3, R3, R9, RZ ;  /* 0x0000000903037210 */ /* 0x000fc60007ffe0ff */
[----:B------:R-:W-:-:S04]  /*28d10*/  IMAD.WIDE.U32 R2, R237, UR4, R2 ;  /* 0x00000004ed027c25 */ /* 0x000fc8000f8e0002 */
[----:B------:R-:W-:Y:S01]  /*28d20*/  IMAD R3, R237, UR5, R3 ;  /* 0x00000005ed037c24 */ /* 0x000fe2000f8e0203 */
[----:B------:R-:W-:Y:S01]  /*28d30*/  ULDC.64 UR4, c[0x0][0xae0] ;  /* 0x0002b80000047ab9 */ /* 0x000fe20000000a00 */
[----:B------:R-:W-:Y:S01]  /*28d40*/  IMAD.WIDE.U32 R2, R33, UR6, R2 ;  /* 0x0000000621027c25 */ /* 0x000fe2000f8e0002 */
[----:B------:R-:W-:Y:S03]  /*28d50*/  BSSY B1, `(.L_x_2887) ;  /* 0x0000035000017945 */ /* 0x000fe60003800000 */
[----:B--2---:R-:W-:-:S04]  /*28d60*/  IMAD R4, R4, 0x20, R212 ;  /* 0x0000002004047824 */ /* 0x004fc800078e02d4 */
[----:B------:R-:W-:-:S04]  /*28d70*/  IMAD.IADD R13, R231, 0x1, R4 ;  /* 0x00000001e70d7824 */ /* 0x000fc800078e0204 */
[----:B-1----:R-:W-:-:S04]  /*28d80*/  @P0 IMAD.HI.U32 R4, R13, R8, RZ ;  /* 0x000000080d040227 */ /* 0x002fc800078e00ff */
[----:B------:R-:W-:Y:S01]  /*28d90*/  IMAD.MOV.U32 R9, RZ, RZ, R13 ;  /* 0x000000ffff097224 */ /* 0x000fe200078e000d */
[----:B---3--:R-:W-:Y:S01]  /*28da0*/  @P0 SHF.R.U32.HI R9, RZ, R11, R4 ;  /* 0x0000000bff090219 */ /* 0x008fe20000011604 */
        /* <DEDUP_REMOVED lines=10> */
[----:B------:R-:W-:Y:S02]  /*28e50*/  ULDC.64 UR4, c[0x0][0xad8] ;  /* 0x0002b60000047ab9 */ /* 0x000fe40000000a00 */
[----:B------:R-:W-:Y:S02]  /*28e60*/  IMAD.IADD R3, R3, 0x1, R13 ;  /* 0x0000000103037824 */ /* 0x000fe400078e020d */
[----:B------:R-:W-:Y:S01]  /*28e70*/  IMAD R4, R4, UR4, RZ ;  /* 0x0000000404047c24 */ /* 0x000fe2000f8e02ff */
[----:B------:R-:W-:Y:S01]  /*28e80*/  IADD3 R231, R212, R231, RZ ;  /* 0x000000e7d4e77210 */ /* 0x000fe20007ffe0ff */
[----:B------:R-:W-:Y:S02]  /*28e90*/  IMAD R15, R0, R15, RZ ;  /* 0x0000000f000f7224 */ /* 0x000fe400078e02ff */
[----:B------:R-:W-:-:S02]  /*28ea0*/  IMAD R9, R11, UR5, R4 ;  /* 0x000000050b097c24 */ /* 0x000fc4000f8e0204 */
[----:B------:R-:W-:Y:S01]  /*28eb0*/  IMAD.WIDE.U32 R2, R11, UR4, R2 ;  /* 0x000000040b027c25 */ /* 0x000fe2000f8e0002 */
[----:B------:R-:W-:Y:S01]  /*28ec0*/  ISETP.GE.AND P2, PT, R231, R15, PT ;  /* 0x0000000fe700720c */ /* 0x000fe20003f46270 */
[----:B------:R-:W-:Y:S02]  /*28ed0*/  ULDC.64 UR4, c[0x0][0xa80] ;  /* 0x0002a00000047ab9 */ /* 0x000fe40000000a00 */
[----:B------:R-:W-:Y:S01]  /*28ee0*/  IMAD.IADD R3, R3, 0x1, R9 ;  /* 0x0000000103037824 */ /* 0x000fe200078e0209 */
[----:B------:R-:W-:Y:S01]  /*28ef0*/  LEA R4, P3, R2, UR4, 0x1 ;  /* 0x0000000402047c11 */ /* 0x000fe2000f8608ff */
[----:B------:R-:W-:-:S03]  /*28f00*/  VIADD R0, R231, 0x20 ;  /* 0x00000020e7007836 */ /* 0x000fc60000000000 */
[----:B------:R-:W-:Y:S02]  /*28f10*/  LEA.HI.X R14, R2, UR5, R3, 0x1, P3 ;  /* 0x00000005020e7c11 */ /* 0x000fe400098f0c03 */
[-C--:B------:R-:W-:Y:S01]  /*28f20*/  ISETP.GE.AND P1, PT, R0, R15.reuse, PT ;  /* 0x0000000f0000720c */ /* 0x080fe20003f26270 */
[----:B------:R-:W-:Y:S01]  /*28f30*/  VIADD R0, R231, 0x40 ;  /* 0x00000040e7007836 */ /* 0x000fe20000000000 */
[----:B------:R4:W1:Y:S04]  /*28f40*/  SHFL.IDX PT, R12, R4, RZ, 0x181f ;  /* 0x00181fff040c7589 */ /* 0x00086800000e0000 */
        /* <DEDUP_REMOVED lines=9> */
[----:B-1----:R-:W-:-:S04]  /*28fe0*/  @!P5 LEA R10, P6, R18, R12, 0x1 ;  /* 0x0000000c120ad211 */ /* 0x002fc800078c08ff */
        /* <DEDUP_REMOVED lines=11> */
.L_x_2888:
[----:B------:R-:W-:Y:S05]  /*290a0*/  BSYNC B1 ;  /* 0x0000000000017941 */ /* 0x000fea0003800000 */
.L_x_2887:
[----:B--23--:R2:W3:Y:S01]  /*290b0*/  SHFL.IDX PT, R13, R14, 0x1, 0x181f ;  /* 0x00381f000e0d7f89 */ /* 0x00c4e200000e0000 */
[----:B------:R-:W-:Y:S03]  /*290c0*/  BSSY B1, `(.L_x_2889) ;  /* 0x0000015000017945 */ /* 0x000fe60003800000 */
[----:B-1----:R2:W1:Y:S01]  /*290d0*/  SHFL.IDX PT, R12, R4, 0x1, 0x181f ;  /* 0x00381f00040c7f89 */ /* 0x00246200000e0000 */
        /* <DEDUP_REMOVED lines=19> */
.L_x_2890:
[----:B------:R-:W-:Y:S05]  /*29210*/  BSYNC B1 ;  /* 0x0000000000017941 */ /* 0x000fea0003800000 */
.L_x_2889:
[----:B-1-3--:R1:W3:Y:S01]  /*29220*/  SHFL.IDX PT, R13, R14, 0x2, 0x181f ;  /* 0x00581f000e0d7f89 */ /* 0x00a2e200000e0000 */
        /* <DEDUP_REMOVED lines=10> */
[----:B-----5:R-:W-:Y:S02]  /*292d0*/  @!P4 SHF.L.U32 R21, R25, 0x3, RZ ;  /* 0x000000031915c819 */ /* 0x020fe400000006ff */
[-C--:B------:R-:W-:Y:S02]  /*292e0*/  @!P5 LEA R8, P1, R220, R12.reuse, 0x1 ;  /* 0x0000000cdc08d211 */ /* 0x080fe400078208ff */
[----:B------:R-:W-:Y:S02]  /*292f0*/  @!P6 LEA R2, P2, R221, R12, 0x1 ;  /* 0x0000000cdd02e211 */ /* 0x000fe400078408ff */
[-C--:B---3--:R-:W-:Y:S02]  /*29300*/  @!P3 LEA.HI.X R11, R18, R13.reuse, R19, 0x1, P0 ;  /* 0x0000000d120bb211 */ /* 0x088fe400000f0c13 */
[----:B------:R-:W-:-:S02]  /*29310*/  @!P5 LEA.HI.X R9, R220, R13, R24, 0x1, P1 ;  /* 0x0000000ddc09d211 */ /* 0x000fc400008f0c18 */
[----:B------:R-:W-:Y:S01]  /*29320*/  @!P6 LEA.HI.X R3, R221, R13, R20, 0x1, P2 ;  /* 0x0000000ddd03e211 */ /* 0x000fe200010f0c14 */
[----:B------:R-:W-:Y:S01]  /*29330*/  @!P4 IMAD.WIDE R12, R21, 0x2, R12 ;  /* 0x00000002150cc825 */ /* 0x000fe200078e020c */
[----:B------:R0:W-:Y:S04]  /*29340*/  @!P3 ST.E.128 desc[UR6][R10.64], RZ ;  /* 0x000000ff0a00b985 */ /* 0x0001e8000c101d06 */
[----:B------:R0:W-:Y:S04]  /*29350*/  @!P4 ST.E.128 desc[UR6][R12.64], RZ ;  /* 0x000000ff0c00c985 */ /* 0x0001e8000c101d06 */
[----:B------:R0:W-:Y:S04]  /*29360*/  @!P5 ST.E.128 desc[UR6][R8.64], RZ ;  /* 0x000000ff0800d985 */ /* 0x0001e8000c101d06 */
[----:B------:R0:W-:Y:S02]  /*29370*/  @!P6 ST.E.128 desc[UR6][R2.64], RZ ;  /* 0x000000ff0200e985 */ /* 0x0001e4000c101d06 */
.L_x_2892:
[----:B------:R-:W-:Y:S05]  /*29380*/  BSYNC B1 ;  /* 0x0000000000017941 */ /* 0x000fea0003800000 */
.L_x_2891:
[----:B------:R-:W-:Y:S01]  /*29390*/  VIADD R0, R231, 0x60 ;  /* 0x00000060e7007836 */ /* 0x000fe20000000000 */
[----:B0--3--:R0:W3:Y:S04]  /*293a0*/  SHFL.IDX PT, R13, R14, 0x3, 0x181f ;  /* 0x00781f000e0d7f89 */ /* 0x0090e800000e0000 */
[----:B------:R-:W-:Y:S01]  /*293b0*/  ISETP.GE.AND P0, PT, R0, R15, PT ;  /* 0x0000000f0000720c */ /* 0x000fe20003f06270 */
[----:B------:R0:W0:-:S12]  /*293c0*/  SHFL.IDX PT, R12, R4, 0x3, 0x181f ;  /* 0x00781f00040c7f89 */ /* 0x00001800000e0000 */
        /* <DEDUP_REMOVED lines=19> */
.L_x_2881:
[----:B------:R-:W-:Y:S05]  /*29500*/  BSYNC B0 ;  /* 0x0000000000007941 */ /* 0x000fea0003800000 */
.L_x_2871:
[----:B------:R-:W-:Y:S02]  /*29510*/  ULDC UR4, c[0x0][0xc3c] ;  /* 0x00030f0000047ab9 */ /* 0x000fe40000000800 */
[----:B------:R-:W-:-:S13]  /*29520*/  ISETP.GE.AND P0, PT, R7, UR4, PT ;  /* 0x0000000407007c0c */ /* 0x000fda000bf06270 */
[----:B------:R-:W-:Y:S05]  /*29530*/  @!P0 BRA `(.L_x_2893) ;  /* 0xfffffd8000988947 */ /* 0x000fea000383ffff */
[----:B------:R-:W-:Y:S05]  /*29540*/  BRA `(.L_x_2630) ;  /* 0x0000009c00547947 */ /* 0x000fea0003800000 */
.L_x_2628:
        /* <DEDUP_REMOVED lines=20> */
.L_x_2894:
        /* <DEDUP_REMOVED lines=44> */
.L_x_2898:
[----:B------:R-:W0:Y:S01]  /*29950*/  LDC R2, c[0x0][0xc3c] ;  /* 0x00030f00ff027b82 */ /* 0x000e220000000800 */
[----:B------:R-:W-:Y:S01]  /*29960*/  ULDC UR7, c[0x0][0xc3c] ;  /* 0x00030f0000077ab9 */ /* 0x000fe20000000800 */
[----:B------:R-:W-:Y:S01]  /*29970*/  UIADD3 UR4, UR4, 0x1f, URZ ;  /* 0x0000001f04047890 */ /* 0x000fe2000fffe03f */
[----:B------:R-:W-:-:S05]  /*29980*/  MOV R3, UR7 ;  /* 0x0000000700037c02 */ /* 0x000fca0008000f00 */
        /* <DEDUP_REMOVED lines=36> */
.L_x_2896:
        /* <DEDUP_REMOVED lines=12> */
.L_x_2899:
        /* <DEDUP_REMOVED lines=20> */
[----:B------:R-:W0:Y:S03]  /*29dd0*/  MUFU.RCP R2, R13 ;  /* 0x0000000d00027308 */ /* 0x000e260000001000 */
[----:B------:R-:W-:Y:S01]  /*29de0*/  IADD3 R3, RZ, -R3, RZ ;  /* 0x80000003ff037210 */ /* 0x000fe20007ffe0ff */
        /* <DEDUP_REMOVED lines=12> */
[----:B------:R-:W-:Y:S01]  /*29eb0*/  @P0 IADD3 R10, R10, 0x1, RZ ;  /* 0x000000010a0a0810 */ /* 0x000fe20007ffe0ff */
        /* <DEDUP_REMOVED lines=20> */
[----:B------:R-:W-:Y:S02]  /*2a000*/  @!P2 IADD3 R7, -R7, RZ, RZ ;  /* 0x000000ff0707a210 */ /* 0x000fe40007ffe1ff */
[----:B------:R-:W-:-:S05]  /*2a010*/  @!P1 LOP3.LUT R7, RZ, R8, RZ, 0x33, !PT ;  /* 0x00000008ff079212 */ /* 0x000fca00078e33ff */
[--C-:B------:R-:W-:Y:S02]  /*2a020*/  IMAD.MOV R3, RZ, RZ, -R7.reuse ;  /* 0x000000ffff037224 */ /* 0x100fe400078e0a07 */
[C---:B------:R-:W-:Y:S02]  /*2a030*/  IMAD R7, R8.reuse, 0x1000000, R7 ;  /* 0x0100000008077824 */ /* 0x040fe400078e0207 */
[----:B------:R-:W-:-:S04]  /*2a040*/  IMAD R8, R8, R3, R10 ;  /* 0x0000000308087224 */ /* 0x000fc800078e020a */
[----:B------:R-:W-:-:S05]  /*2a050*/  IMAD R3, R8, 0x10000, R7 ;  /* 0x0001000008037824 */ /* 0x000fca00078e0207 */
[----:B------:R0:W-:Y:S01]  /*2a060*/  STL [R1+0x8], R3 ;  /* 0x0000080301007387 */ /* 0x0001e20000100800 */
[----:B------:R-:W-:Y:S05]  /*2a070*/  BRA `(.L_x_2901) ;  /* 0x0000000000f87947 */ /* 0x000fea0003800000 */
.L_x_2900:
        /* <DEDUP_REMOVED lines=26> */
[----:B------:R-:W-:-:S05]  /*2a220*/  @P0 VIADD R2, R2, 0x1 ;  /* 0x0000000102020836 */ /* 0x000fca0000000000 */
[----:B------:R-:W-:Y:S02]  /*2a230*/  @!P2 IADD3 R2, -R2, RZ, RZ ;  /* 0x000000ff0202a210 */ /* 0x000fe40007ffe1ff */
        /* <DEDUP_REMOVED lines=17> */
[----:B------:R-:W-:Y:S02]  /*2a350*/  IABS R5, R8 ;  /* 0x0000000800057213 */ /* 0x000fe40000000000 */
[----:B------:R-:W-:-:S03]  /*2a360*/  IADD3 R3, RZ, -R11, RZ ;  /* 0x8000000bff037210 */ /* 0x000fc60007ffe0ff */
        /* <DEDUP_REMOVED lines=15> */
.L_x_2901:
[----:B01----:R-:W-:-:S04]  /*2a460*/  LOP3.LUT R3, RZ, R2, RZ, 0x33, !PT ;  /* 0x00000002ff037212 */ /* 0x003fc800078e33ff */
[----:B------:R-:W-:-:S05]  /*2a470*/  IADD3 R2, R4, R3, RZ ;  /* 0x0000000304027210 */ /* 0x000fca0007ffe0ff */
[----:B------:R1:W-:Y:S01]  /*2a480*/  STL [R1+0x4], R2 ;  /* 0x0000040201007387 */ /* 0x0003e20000100800 */
[----:B------:R-:W-:Y:S05]  /*2a490*/  BRA `(.L_x_2902) ;  /* 0x0000000000107947 */ /* 0x000fea0003800000 */
.L_x_2897:
[----:B------:R-:W-:Y:S01]  /*2a4a0*/  IMAD.U32 R2, RZ, RZ, UR6 ;  /* 0x00000006ff027e24 */ /* 0x000fe2000f8e00ff */
[----:B------:R0:W-:Y:S04]  /*2a4b0*/  STL [R1+0x4], RZ ;  /* 0x000004ff01007387 */ /* 0x0001e80000100800 */
[----:B------:R0:W-:Y:S04]  /*2a4c0*/  STL [R1+0x8], RZ ;  /* 0x000008ff01007387 */ /* 0x0001e80000100800 */
[----:B------:R0:W-:Y:S02]  /*2a4d0*/  STL [R1], R2 ;  /* 0x0000000201007387 */ /* 0x0001e40000100800 */
.L_x_2902:
        /* <DEDUP_REMOVED lines=10> */
.L_x_2895:
        /* <DEDUP_REMOVED lines=8> */
[----:B--2---:R-:W2:Y:S04]  /*2a600*/  LDL R0, [R1+0xc0] ;  /* 0x0000c00001007983 */ /* 0x004ea80000100800 */
[----:B------:R-:W3:Y:S01]  /*2a610*/  LDL.LU R4, [R1+0x10] ;  /* 0x0000100001047983 */ /* 0x000ee20000300800 */
[----:B------:R-:W-:Y:S01]  /*2a620*/  LOP3.LUT R5, R6, 0x7f, RZ, 0xc0, !PT ;  /* 0x0000007f06057812 */ /* 0x000fe200078ec0ff */
[----:B------:R-:W4:Y:S01]  /*2a630*/  S2UR UR5, SR_CgaCtaId ;  /* 0x00000000000579c3 */ /* 0x000f220000008800 */
[----:B------:R-:W-:Y:S01]  /*2a640*/  UMOV UR4, 0x400 ;  /* 0x0000040000047882 */ /* 0x000fe20000000000 */
[----:B------:R-:W-:Y:S01]  /*2a650*/  BSSY B8, `(.L_x_2903) ;  /* 0x000088a000087945 */ /* 0x000fe20003800000 */
[C---:B------:R-:W-:Y:S01]  /*2a660*/  ISETP.NE.AND P1, PT, R5.reuse, RZ, PT ;  /* 0x000000ff0500720c */ /* 0x040fe20003f25270 */
[----:B01----:R-:W-:Y:S01]  /*2a670*/  IMAD.SHL.U32 R2, R5, 0x8, RZ ;  /* 0x0000000805027824 */ /* 0x003fe200078e00ff */
[----:B------:R-:W-:Y:S01]  /*2a680*/  ULDC.64 UR36, c[0x0][0x198] ;  /* 0x0000660000247ab9 */ /* 0x000fe20000000a00 */
[----:B------:R-:W-:Y:S01]  /*2a690*/  IMAD.MOV.U32 R19, RZ, RZ, RZ ;  /* 0x000000ffff137224 */ /* 0x000fe200078e00ff */
[----:B------:R-:W-:Y:S01]  /*2a6a0*/  ULDC UR39, c[0x0][0xc] ;  /* 0x0000030000277ab9 */ /* 0x000fe20000000800 */
[----:B----4-:R-:W-:-:S06]  /*2a6b0*/  ULEA UR4, UR5, UR4, 0x18 ;  /* 0x0000000405047291 */ /* 0x010fcc000f8ec03f */
[----:B------:R-:W-:Y:S01]  /*2a6c0*/  IMAD.U32 R18, RZ, RZ, UR4 ;  /* 0x00000004ff127e24 */ /* 0x000fe2000f8e00ff */
[----:B--2---:R-:W-:Y:S01]  /*2a6d0*/  R2UR UR6, R0 ;  /* 0x00000000000672ca */ /* 0x004fe200000e0000 */
[----:B------:R-:W-:Y:S01]  /*2a6e0*/  IMAD.SHL.U32 R0, R6, 0x8, RZ ;  /* 0x0000000806007824 */ /* 0x000fe200078e00ff */
[----:B---3--:R-:W-:-:S04]  /*2a6f0*/  LOP3.LUT R4, R4, 0xfffffffd, RZ, 0xc0, !PT ;  /* 0xfffffffd04047812 */ /* 0x008fc800078ec0ff */
[----:B------:R-:W-:Y:S02]  /*2a700*/  LOP3.LUT R3, R0, 0x1f8, RZ, 0xc0, !PT ;  /* 0x000001f800037812 */ /* 0x000fe400078ec0ff */
[----:B------:R-:W-:Y:S02]  /*2a710*/  @P1 LOP3.LUT R4, R4, 0x2, RZ, 0xfc, !PT ;  /* 0x0000000204041812 */ /* 0x000fe400078efcff */
[----:B------:R-:W-:Y:S02]  /*2a720*/  LOP3.LUT R3, R3, 0x38, R6, 0x78, !PT ;  /* 0x0000003803037812 */ /* 0x000fe400078e7806 */
[----:B------:R-:W-:Y:S01]  /*2a730*/  LOP3.LUT R4, R4, 0xfffffffe, RZ, 0xc0, !PT ;  /* 0xfffffffe04047812 */ /* 0x000fe200078ec0ff */
[----:B------:R-:W-:Y:S01]  /*2a740*/  ULOP3.LUT UR38, UR6, 0x2, URZ, 0xfc, !UPT ;  /* 0x0000000206267892 */ /* 0x000fe2000f8efc3f */
[----:B------:R-:W-:Y:S02]  /*2a750*/  LOP3.LUT R3, R3, 0x200, R2, 0xf8, !PT ;  /* 0x0000020003037812 */ /* 0x000fe400078ef802 */
[----:B------:R-:W-:-:S02]  /*2a760*/  LOP3.LUT P0, R2, R6, 0x1f, RZ, 0xc0, !PT ;  /* 0x0000001f06027812 */ /* 0x000fc4000780c0ff */
[----:B------:R-:W-:Y:S02]  /*2a770*/  SHF.L.U32 R6, R6, 0x4, RZ ;  /* 0x0000000406067819 */ /* 0x000fe400000006ff */
[----:B------:R-:W-:Y:S01]  /*2a780*/  LOP3.LUT R0, R0, 0x38, RZ, 0xc0, !PT ;  /* 0x0000003800007812 */ /* 0x000fe200078ec0ff */
[----:B------:R0:W-:Y:S08]  /*2a790*/  STL [R1+0x30], R2 ;  /* 0x0000300201007387 */ /* 0x0001f00000100800 */
[----:B------:R-:W-:-:S02]  /*2a7a0*/  @P0 LOP3.LUT R4, R4, 0x1, RZ, 0xfc, !PT ;  /* 0x0000000104040812 */ /* 0x000fc400078efcff */
[----:B------:R-:W-:Y:S02]  /*2a7b0*/  ISETP.NE.OR P0, PT, R5, RZ, !P0 ;  /* 0x000000ff0500720c */ /* 0x000fe40004705670 */
[----:B0-----:R-:W-:Y:S02]  /*2a7c0*/  SHF.R.U32.HI R2, RZ, 0x3, R5 ;  /* 0x00000003ff027819 */ /* 0x001fe40000011605 */
[----:B------:R-:W-:Y:S02]  /*2a7d0*/  LOP3.LUT R4, R4, 0xfffffff7, RZ, 0xc0, !PT ;  /* 0xfffffff704047812 */ /* 0x000fe400078ec0ff */
[----:B------:R-:W-:Y:S01]  /*2a7e0*/  LOP3.LUT R5, R2, 0x70, R6, 0xf8, !PT ;  /* 0x0000007002057812 */ /* 0x000fe200078ef806 */
[----:B------:R-:W-:Y:S01]  /*2a7f0*/  IMAD R2, R3, 0x2, R18 ;  /* 0x0000000203027824 */ /* 0x000fe200078e0212 */
[----:B------:R-:W-:-:S04]  /*2a800*/  LOP3.LUT R3, R0, 0x40, RZ, 0xfc, !PT ;  /* 0x0000004000037812 */ /* 0x000fc800078efcff */
[----:B------:R0:W-:Y:S01]  /*2a810*/  STL [R1+0x2c], R2 ;  /* 0x00002c0201007387 */ /* 0x0001e20000100800 */
[----:B------:R-:W-:-:S03]  /*2a820*/  @P0 LOP3.LUT R4, R4, 0x8, RZ, 0xfc, !PT ;  /* 0x0000000804040812 */ /* 0x000fc600078efcff */
        /* <DEDUP_REMOVED lines=9> */
.L_x_3068:
[----:B------:R-:W2:Y:S01]  /*2a8c0*/  LDL R0, [R1+0xc] ;  /* 0x00000c0001007983 */ /* 0x000ea20000100800 */
[----:B------:R-:W2:Y:S01]  /*2a8d0*/  LDC.64 R2, c[0x0][0xc88] ;  /* 0x00032200ff027b82 */ /* 0x000ea20000000a00 */
[----:B------:R-:W-:Y:S01]  /*2a8e0*/  ULDC.64 UR4, c[0x0][0x208] ;  /* 0x0000820000047ab9 */ /* 0x000fe20000000a00 */
[----:B--2---:R-:W-:-:S05]  /*2a8f0*/  IMAD.WIDE R2, R0, 0x4, R2 ;  /* 0x0000000400027825 */ /* 0x004fca00078e0202 */
[----:B01----:R-:W2:Y:S01]  /*2a900*/  LDG.E R4, desc[UR4][R2.64] ;  /* 0x0000000402047981 */ /* 0x003ea2000c1e1900 */
        /* <DEDUP_REMOVED lines=12> */
[----:B--2---:R-:W-:Y:S01]  /*2a9d0*/  SHF.R.S32.HI R5, RZ, 0x1f, R4 ;  /* 0x0000001fff057819 */ /* 0x004fe20000011404 */
[----:B------:R-:W-:-:S06]  /*2a9e0*/  IMAD.SHL.U32 R15, R4, 0x4, RZ ;  /* 0x00000004040f7824 */ /* 0x000fcc00078e00ff */
[C---:B------:R-:W-:Y:S01]  /*2a9f0*/  @P0 LEA R2, P1, R4.reuse, UR4, 0x2 ;  /* 0x0000000404020c11 */ /* 0x040fe2000f8210ff */
[----:B------:R0:W-:Y:S01]  /*2aa00*/  STL [R1+0x38], R4 ;  /* 0x0000380401007387 */ /* 0x0001e20000100800 */
[C-C-:B------:R-:W-:Y:S02]  /*2aa10*/  SHF.L.U64.HI R14, R4.reuse, 0x2, R5.reuse ;  /* 0x00000002040e7819 */ /* 0x140fe40000010205 */
[----:B------:R-:W-:Y:S01]  /*2aa20*/  @P0 LEA.HI.X R3, R4, UR5, R5, 0x2, P1 ;  /* 0x0000000504030c11 */ /* 0x000fe200088f1405 */
[----:B------:R-:W-:Y:S01]  /*2aa30*/  ULDC.64 UR4, c[0x0][0xa00] ;  /* 0x0002800000047ab9 */ /* 0x000fe20000000a00 */
[C---:B------:R-:W-:Y:S01]  /*2aa40*/  @P3 IADD3 R8, P1, R15.reuse, UR10, RZ ;  /* 0x0000000a0f083c10 */ /* 0x040fe2000ff3e0ff */
        /* <DEDUP_REMOVED lines=12> */
[----:B--2---:R-:W-:-:S04]  /*2ab10*/  IADD3 R2, P0, R15, UR4, RZ ;  /* 0x000000040f027c10 */ /* 0x004fc8000ff1e0ff */
[----:B------:R-:W-:Y:S01]  /*2ab20*/  IADD3.X R3, R14, UR5, RZ, P0, !PT ;  /* 0x000000050e037c10 */ /* 0x000fe200087fe4ff */
[----:B------:R-:W-:Y:S01]  /*2ab30*/  ULDC UR4, c[0x0][0x288] ;  /* 0x0000a20000047ab9 */ /* 0x000fe20000000800 */
[----:B0-----:R-:W-:-:S03]  /*2ab40*/  IADD3 R4, P0, R15, UR8, RZ ;  /* 0x000000080f047c10 */ /* 0x001fc6000ff1e0ff */
[----:B------:R0:W5:Y:S01]  /*2ab50*/  @P2 LDG.E R11, desc[UR12][R6.64] ;  /* 0x0000000c060b2981 */ /* 0x000162000c1e1900 */
[----:B-1----:R-:W-:Y:S02]  /*2ab60*/  IADD3.X R5, R14, UR9, RZ, P0, !PT ;  /* 0x000000090e057c10 */ /* 0x002fe400087fe4ff */
[----:B------:R-:W-:Y:S01]  /*2ab70*/  ISETP.NE.U32.AND P0, PT, RZ, UR8, PT ;  /* 0x00000008ff007c0c */ /* 0x000fe2000bf05070 */
[----:B------:R-:W2:Y:S03]  /*2ab80*/  @P1 LDG.E R12, desc[UR12][R2.64] ;  /* 0x0000000c020c1981 */ /* 0x000ea6000c1e1900 */
[----:B------:R-:W-:-:S13]  /*2ab90*/  ISETP.NE.AND.EX P0, PT, RZ, UR9, PT, P0 ;  /* 0x00000009ff007c0c */ /* 0x000fda000bf05300 */
[----:B------:R0:W5:Y:S04]  /*2aba0*/  @P0 LDG.E R10, desc[UR12][R4.64] ;  /* 0x0000000c040a0981 */ /* 0x000168000c1e1900 */
[----:B--2---:R1:W-:Y:S02]  /*2abb0*/  STL [R1+0x4c], R12 ;  /* 0x00004c0c01007387 */ /* 0x0043e40000100800 */
[----:B-1----:R-:W-:Y:S01]  /*2abc0*/  IMAD.U32 R12, RZ, RZ, UR4 ;  /* 0x00000004ff0c7e24 */ /* 0x002fe2000f8e00ff */
        /* <DEDUP_REMOVED lines=11> */
[----:B------:R-:W-:Y:S02]  /*2ac80*/  IMAD.U32 R9, RZ, RZ, UR5 ;  /* 0x00000005ff097e24 */ /* 0x000fe4000f8e00ff */
[----:B------:R-:W-:Y:S01]  /*2ac90*/  IMAD.U32 R8, RZ, RZ, UR4 ;  /* 0x00000004ff087e24 */ /* 0x000fe2000f8e00ff */
[----:B0-----:R-:W-:Y:S06]  /*2aca0*/  @P3 BRA `(.L_x_2904) ;  /* 0x0000000000183947 */ /* 0x001fec0003800000 */
[----:B------:R-:W-:Y:S05]  /*2acb0*/  @!P1 BRA `(.L_x_2904) ;  /* 0x0000000000149947 */ /* 0x000fea0003800000 */
[----:B------:R-:W-:Y:S02]  /*2acc0*/  ULDC.64 UR4, c[0x0][0x208] ;  /* 0x0000820000047ab9 */ /* 0x000fe40000000a00 */
[----:B------:R-:W2:Y:S04]  /*2acd0*/  LDG.E R12, desc[UR4][R2.64] ;  /* 0x00000004020c7981 */ /* 0x000ea8000c1e1900 */
[----:B------:R-:W2:Y:S02]  /*2ace0*/  LDG.E R2, desc[UR4][R2.64+0x4] ;  /* 0x0000040402027981 */ /* 0x000ea4000c1e1900 */
[----:B--2--5:R-:W-:-:S05]  /*2acf0*/  IADD3 R13, -R12, R2, RZ ;  /* 0x000000020c0d7210 */ /* 0x024fca0007ffe1ff */
[----:B------:R0:W-:Y:S02]  /*2ad00*/  STL [R1+0x50], R13 ;  /* 0x0000500d01007387 */ /* 0x0001e40000100800 */
.L_x_2904:
[----:B------:R-:W2:Y:S01]  /*2ad10*/  LDL.LU R3, [R1+0x8] ;  /* 0x0000080001037983 */ /* 0x000ea20000300800 */
[----:B------:R-:W-:Y:S02]  /*2ad20*/  ULDC.64 UR4, c[0x0][0xa20] ;  /* 0x0002880000047ab9 */ /* 0x000fe40000000a00 */
[----:B------:R-:W-:Y:S01]  /*2ad30*/  ISETP.NE.U32.AND P1, PT, RZ, UR4, PT ;  /* 0x00000004ff007c0c */ /* 0x000fe2000bf25070 */
[----:B------:R-:W3:Y:S03]  /*2ad40*/  LDL R12, [R1+0x38] ;  /* 0x00003800010c7983 */ /* 0x000ee60000100800 */
[----:B------:R-:W-:Y:S02]  /*2ad50*/  ISETP.NE.AND.EX P1, PT, RZ, UR5, PT, P1 ;  /* 0x00000005ff007c0c */ /* 0x000fe4000bf25310 */
[C---:B--2---:R-:W-:Y:S02]  /*2ad60*/  LOP3.LUT R17, R3.reuse, 0xff000000, RZ, 0xc0, !PT ;  /* 0xff00000003117812 */ /* 0x044fe400078ec0ff */
[----:B------:R-:W-:-:S02]  /*2ad70*/  LOP3.LUT R2, R3, 0xff0000, RZ, 0xc0, !PT ;  /* 0x00ff000003027812 */ /* 0x000fc400078ec0ff */
[----:B------:R-:W-:Y:S02]  /*2ad80*/  SHF.R.U32.HI R17, RZ, 0x8, R17 ;  /* 0x00000008ff117819 */ /* 0x000fe40000011611 */
[----:B------:R-:W-:Y:S02]  /*2ad90*/  LOP3.LUT R16, R3, 0xffff, RZ, 0xc0, !PT ;  /* 0x0000ffff03107812 */ /* 0x000fe400078ec0ff */
[----:B------:R-:W-:Y:S01]  /*2ada0*/  LEA.HI R17, R2, R17, RZ, 0x10 ;  /* 0x0000001102117211 */ /* 0x000fe200078f80ff */
[----:B-----5:R-:W-:-:S05]  /*2adb0*/  IMAD.IADD R2, R11, 0x1, R0 ;  /* 0x000000010b027824 */ /* 0x020fca00078e0200 */
[----:B------:R1:W-:Y:S04]  /*2adc0*/  STL [R1+0x1c], R2 ;  /* 0x00001c0201007387 */ /* 0x0003e80000100800 */
[----:B---3--:R1:W-:Y:S01]  /*2add0*/  STL [R1+0x14], R12 ;  /* 0x0000140c01007387 */ /* 0x0083e20000100800 */
[----:B------:R-:W-:Y:S05]  /*2ade0*/  @!P1 BRA `(.L_x_2905) ;  /* 0x0000000000149947 */ /* 0x000fea0003800000 */
[----:B-1----:R-:W-:Y:S01]  /*2adf0*/  IADD3 R2, P1, R15, UR4, RZ ;  /* 0x000000040f027c10 */ /* 0x002fe2000ff3e0ff */
[----:B------:R-:W-:-:S03]  /*2ae00*/  ULDC.64 UR6, c[0x0][0x208] ;  /* 0x0000820000067ab9 */ /* 0x000fc60000000a00 */
[----:B------:R-:W-:-:S05]  /*2ae10*/  IADD3.X R3, R14, UR5, RZ, P1, !PT ;  /* 0x000000050e037c10 */ /* 0x000fca0008ffe4ff */
[----:B------:R2:W5:Y:S01]  /*2ae20*/  LDG.E R8, desc[UR6][R2.64] ;  /* 0x0000000602087981 */ /* 0x000562000c1e1900 */
[----:B------:R-:W-:Y:S05]  /*2ae30*/  BRA `(.L_x_2906) ;  /* 0x0000000000147947 */ /* 0x000fea0003800000 */
.L_x_2905:
[----:B------:R-:W-:Y:S05]  /*2ae40*/  @!P2 BRA `(.L_x_2906) ;  /* 0x000000000010a947 */ /* 0x000fea0003800000 */
[----:B------:R-:W-:Y:S02]  /*2ae50*/  ULDC.64 UR4, c[0x0][0x208] ;  /* 0x0000820000047ab9 */ /* 0x000fe40000000a00 */
[----:B------:R-:W2:Y:S04]  /*2ae60*/  LDG.E R8, desc[UR4][R6.64] ;  /* 0x0000000406087981 */ /* 0x000ea8000c1e1900 */
[----:B------:R-:W2:Y:S02]  /*2ae70*/  LDG.E R6, desc[UR4][R6.64+0x4] ;  /* 0x0000040406067981 */ /* 0x000ea4000c1e1900 */
[----:B--2---:R-:W-:-:S07]  /*2ae80*/  IMAD.IADD R8, R6, 0x1, -R8 ;  /* 0x0000000106087824 */ /* 0x004fce00078e0a08 */
.L_x_2906:
[----:B------:R-:W-:Y:S01]  /*2ae90*/  ULDC.64 UR4, c[0x0][0x208] ;  /* 0x0000820000047ab9 */ /* 0x000fe20000000a00 */
[----:B------:R-:W3:Y:S01]  /*2aea0*/  LDL R6, [R1+0x4] ;  /* 0x0000040001067983 */ /* 0x000ee20000100800 */
[----:B--2---:R-:W2:Y:S03]  /*2aeb0*/  LDC R3, c[0x0][0x448] ;  /* 0x00011200ff037b82 */ /* 0x004ea60000000800 */
[----:B-1----:R-:W4:Y:S04]  /*2aec0*/  @P0 LDG.E R2, desc[UR4][R4.64] ;  /* 0x0000000404020981 */ /* 0x002f28000c1e1900 */
[----:B------:R1:W4:Y:S01]  /*2aed0*/  @P0 LDG.E R4, desc[UR4][R4.64+0x4] ;  /* 0x0000040404040981 */ /* 0x000322000c1e1900 */
[----:B-----5:R-:W-:Y:S01]  /*2aee0*/  IADD3 R7, -R0, R8, RZ ;  /* 0x0000000800077210 */ /* 0x020fe20007ffe1ff */
[----:B------:R-:W-:Y:S01]  /*2aef0*/  BSSY B0, `(.L_x_2907) ;  /* 0x0000037000007945 */ /* 0x000fe20003800000 */
[----:B------:R-:W-:-:S02]  /*2af00*/  LOP3.LUT R11, R17, 0xff, RZ, 0xc0, !PT ;  /* 0x000000ff110b7812 */ /* 0x000fc400078ec0ff */
[----:B------:R-:W-:-:S03]  /*2af10*/  SHF.R.U32.HI R17, RZ, 0x10, R17 ;  /* 0x00000010ff117819 */ /* 0x000fc60000011611 */
[----:B------:R0:W-:Y:S01]  /*2af20*/  STL [R1+0x60], R11 ;  /* 0x0000600b01007387 */ /* 0x0001e20000100800 */
[----:B--2---:R-:W-:-:S13]  /*2af30*/  ISETP.NE.AND P1, PT, R3, 0x1, PT ;  /* 0x000000010300780c */ /* 0x004fda0003f25270 */
[----:B------:R-:W2:Y:S08]  /*2af40*/  @P1 LDC R3, c[0x0][0x44c] ;  /* 0x00011300ff031b82 */ /* 0x000eb00000000800 */
[----:B-1----:R-:W1:Y:S01]  /*2af50*/  @P1 LDC R5, c[0x0][0x450] ;  /* 0x00011400ff051b82 */ /* 0x002e620000000800 */
[----:B----4-:R-:W-:Y:S02]  /*2af60*/  @P0 IMAD.IADD R9, R4, 0x1, -R2 ;  /* 0x0000000104090824 */ /* 0x010fe400078e0a02 */
[----:B---3--:R-:W-:-:S04]  /*2af70*/  IMAD.SHL.U32 R2, R6, 0x80, RZ ;  /* 0x0000008006027824 */ /* 0x008fc800078e00ff */
[----:B------:R-:W-:-:S04]  /*2af80*/  VIADD R2, R2, 0x7f ;  /* 0x0000007f02027836 */ /* 0x000fc80000000000 */
[----:B--2---:R-:W-:-:S05]  /*2af90*/  @P1 IMAD.HI.U32 R0, R2, R3, RZ ;  /* 0x0000000302001227 */ /* 0x004fca00078e00ff */
[----:B-1----:R-:W-:Y:S01]  /*2afa0*/  @P1 SHF.R.U32.HI R2, RZ, R5, R0 ;  /* 0x00000005ff021219 */ /* 0x002fe20000011600 */
[----:B------:R-:W-:-:S04]  /*2afb0*/  IMAD.IADD R0, R7, 0x1, R9 ;  /* 0x0000000107007824 */ /* 0x000fc800078e0209 */
[C---:B------:R-:W-:Y:S01]  /*2afc0*/  VIADD R3, R0.reuse, 0x4f ;  /* 0x0000004f00037836 */ /* 0x040fe20000000000 */
[----:B------:R-:W-:-:S03]  /*2afd0*/  IADD3 R21, R0, 0x50, -R13 ;  /* 0x0000005000157810 */ /* 0x000fc60007ffe80d */
[----:B------:R-:W-:-:S04]  /*2afe0*/  IMAD.HI R0, R3, 0x66666667, RZ ;  /* 0x6666666703007827 */ /* 0x000fc800078e02ff */
[----:B------:R-:W-:Y:S01]  /*2aff0*/  IMAD.IADD R2, R21, 0x1, R2 ;  /* 0x0000000115027824 */ /* 0x000fe200078e0202 */
[----:B------:R-:W-:-:S03]  /*2b000*/  SHF.R.U32.HI R20, RZ, 0x1f, R0 ;  /* 0x0000001fff147819 */ /* 0x000fc60000011600 */
[----:B------:R-:W-:Y:S01]  /*2b010*/  IMAD.HI R2, R2, 0x66666667, RZ ;  /* 0x6666666702027827 */ /* 0x000fe200078e02ff */
[----:B------:R-:W-:-:S03]  /*2b020*/  LEA.HI.SX32 R20, R0, R20, 0x1b ;  /* 0x0000001400147211 */ /* 0x000fc600078fdaff */
[----:B------:R-:W-:Y:S01]  /*2b030*/  IMAD.MOV.U32 R0, RZ, RZ, RZ ;  /* 0x000000ffff007224 */ /* 0x000fe200078e00ff */
[----:B------:R-:W-:-:S04]  /*2b040*/  SHF.R.U32.HI R6, RZ, 0x1f, R2 ;  /* 0x0000001fff067819 */ /* 0x000fc80000011602 */
[----:B------:R-:W-:-:S04]  /*2b050*/  LEA.HI.SX32 R6, R2, R6, 0x1b ;  /* 0x0000000602067211 */ /* 0x000fc800078fdaff */
[----:B------:R-:W-:-:S04]  /*2b060*/  VIMNMX R6, R20, R6, PT ;  /* 0x0000000614067248 */ /* 0x000fc80003fe0100 */
[----:B------:R-:W-:-:S13]  /*2b070*/  ISETP.GE.AND P1, PT, R6, 0x1, PT ;  /* 0x000000010600780c */ /* 0x000fda0003f26270 */
[----:B0-----:R-:W-:Y:S05]  /*2b080*/  @!P1 BRA `(.L_x_2908) ;  /* 0x0000000000749947 */ /* 0x001fea0003800000 */
[----:B------:R-:W-:Y:S01]  /*2b090*/  ISETP.NE.AND P1, PT, R17, RZ, PT ;  /* 0x000000ff1100720c */ /* 0x000fe20003f25270 */
[----:B------:R-:W-:-:S03]  /*2b0a0*/  ULDC UR4, c[0x0][0x9f0] ;  /* 0x00027c0000047ab9 */ /* 0x000fc60000000800 */
[----:B------:R-:W-:-:S04]  /*2b0b0*/  SEL R2, R17, UR4, P1 ;  /* 0x0000000411027c07 */ /* 0x000fc80008800000 */
[----:B------:R-:W-:Y:S02]  /*2b0c0*/  IABS R3, R2 ;  /* 0x0000000200037213 */ /* 0x000fe40000000000 */
[----:B------:R-:W-:Y:S02]  /*2b0d0*/  IADD3 R0, R2, -0x1, R6 ;  /* 0xffffffff02007810 */ /* 0x000fe40007ffe006 */
[----:B------:R-:W0:Y:S08]  /*2b0e0*/  I2F.RP R4, R3 ;  /* 0x0000000300047306 */ /* 0x000e300000209400 */
[----:B0-----:R-:W0:Y:S02]  /*2b0f0*/  MUFU.RCP R4, R4 ;  /* 0x0000000400047308 */ /* 0x001e240000001000 */
[----:B0-----:R-:W-:-:S06]  /*2b100*/  VIADD R4, R4, 0xffffffe ;  /* 0x0ffffffe04047836 */ /* 0x001fcc0000000000 */
[----:B------:R0:W1:Y:S02]  /*2b110*/  F2I.FTZ.U32.TRUNC.NTZ R5, R4 ;  /* 0x0000000400057305 */ /* 0x000064000021f000 */
[----:B0-----:R-:W-:-:S04]  /*2b120*/  LOP3.LUT R4, R0, R2, RZ, 0x3c, !PT ;  /* 0x0000000200047212 */ /* 0x001fc800078e3cff */
[----:B------:R-:W-:Y:S02]  /*2b130*/  ISETP.GE.AND P1, PT, R4, RZ, PT ;  /* 0x000000ff0400720c */ /* 0x000fe40003f26270 */
[----:B-1----:R-:W-:-:S05]  /*2b140*/  IADD3 R4, RZ, -R5, RZ ;  /* 0x80000005ff047210 */ /* 0x002fca0007ffe0ff */
[----:B------:R-:W-:Y:S02]  /*2b150*/  IMAD R8, R4, R3, RZ ;  /* 0x0000000304087224 */ /* 0x000fe400078e02ff */
[----:B------:R-:W-:-:S04]  /*2b160*/  IMAD.MOV.U32 R4, RZ, RZ, RZ ;  /* 0x000000ffff047224 */ /* 0x000fc800078e00ff */
[----:B------:R-:W-:Y:S01]  /*2b170*/  IMAD.HI.U32 R8, R5, R8, R4 ;  /* 0x0000000805087227 */ /* 0x000fe200078e0004 */
[----:B------:R-:W-:Y:S02]  /*2b180*/  IABS R4, R0 ;  /* 0x0000000000047213 */ /* 0x000fe40000000000 */
[----:B------:R-:W-:-:S05]  /*2b190*/  IABS R0, R2 ;  /* 0x0000000200007213 */ /* 0x000fca0000000000 */
[----:B------:R-:W-:-:S04]  /*2b1a0*/  IMAD.MOV R0, RZ, RZ, -R0 ;  /* 0x000000ffff007224 */ /* 0x000fc800078e0a00 */
[----:B------:R-:W-:Y:S02]  /*2b1b0*/  IMAD.MOV.U32 R5, RZ, RZ, R0 ;  /* 0x000000ffff057224 */ /* 0x000fe400078e0000 */
[----:B------:R-:W-:-:S04]  /*2b1c0*/  IMAD.HI.U32 R0, R8, R4, RZ ;  /* 0x0000000408007227 */ /* 0x000fc800078e00ff */
[----:B------:R-:W-:-:S05]  /*2b1d0*/  IMAD R4, R0, R5, R4 ;  /* 0x0000000500047224 */ /* 0x000fca00078e0204 */
[----:B------:R-:W-:-:S13]  /*2b1e0*/  ISETP.GT.U32.AND P2, PT, R3, R4, PT ;  /* 0x000000040300720c */ /* 0x000fda0003f44070 */
[----:B------:R-:W-:Y:S02]  /*2b1f0*/  @!P2 IMAD.IADD R4, R4, 0x1, -R3 ;  /* 0x000000010404a824 */ /* 0x000fe400078e0a03 */
[----:B------:R-:W-:-:S03]  /*2b200*/  @!P2 VIADD R0, R0, 0x1 ;  /* 0x000000010000a836 */ /* 0x000fc60000000000 */
[----:B------:R-:W-:-:S13]  /*2b210*/  ISETP.GE.U32.AND P2, PT, R4, R3, PT ;  /* 0x000000030400720c */ /* 0x000fda0003f46070 */
[----:B------:R-:W-:Y:S02]  /*2b220*/  @P2 IADD3 R0, R0, 0x1, RZ ;  /* 0x0000000100002810 */ /* 0x000fe40007ffe0ff */
[----:B------:R-:W-:-:S03]  /*2b230*/  ISETP.NE.AND P2, PT, R2, RZ, PT ;  /* 0x000000ff0200720c */ /* 0x000fc60003f45270 */
[----:B------:R-:W-:-:S10]  /*2b240*/  @!P1 IMAD.MOV R0, RZ, RZ, -R0 ;  /* 0x000000ffff009224 */ /* 0x000fd400078e0a00 */
[----:B------:R-:W-:-:S07]  /*2b250*/  @!P2 LOP3.LUT R0, RZ, R2, RZ, 0x33, !PT ;  /* 0x00000002ff00a212 */ /* 0x000fce00078e33ff */
.L_x_2908:
[----:B------:R-:W-:Y:S05]  /*2b260*/  BSYNC B0 ;  /* 0x0000000000007941 */ /* 0x000fea0003800000 */
.L_x_2907:
[----:B------:R-:W-:Y:S01]  /*2b270*/  IMAD R2, R11, R0, RZ ;  /* 0x000000000b027224 */ /* 0x000fe200078e02ff */
[----:B------:R-:W-:Y:S01]  /*2b280*/  BSSY B0, `(.L_x_2909) ;  /* 0x000019b000007945 */ /* 0x000fe20003800000 */
[----:B------:R-:W-:-:S03]  /*2b290*/  PLOP3.LUT P5, PT, PT, PT, PT, 0x80, 0x0 ;  /* 0x000000000000781c */ /* 0x000fc60003faf070 */
[----:B------:R-:W-:-:S05]  /*2b2a0*/  VIADDMNMX R0, R2, R0, R6, PT ;  /* 0x0000000002007246 */ /* 0x000fca0003800106 */
[--C-:B------:R-:W-:Y:S02]  /*2b2b0*/  IMAD R3, R0, 0x50, -R7.reuse ;  /* 0x0000005000037824 */ /* 0x100fe400078e0a07 */
[----:B------:R-:W-:-:S03]  /*2b2c0*/  IMAD R0, R2, 0x50, -R7 ;  /* 0x0000005002007824 */ /* 0x000fc600078e0a07 */
[----:B------:R-:W-:Y:S02]  /*2b2d0*/  VIMNMX R9, R3, R9, PT ;  /* 0x0000000903097248 */ /* 0x000fe40003fe0100 */
[----:B------:R-:W-:-:S04]  /*2b2e0*/  VIMNMX R0, RZ, R0, !PT ;  /* 0x00000000ff007248 */ /* 0x000fc80007fe0100 */
[----:B------:R-:W-:Y:S01]  /*2b2f0*/  ISETP.GT.AND P1, PT, R9, R0, PT ;  /* 0x000000000900720c */ /* 0x000fe20003f24270 */
[----:B------:R-:W-:-:S12]  /*2b300*/  IMAD.WIDE.U32 R2, R0, -0x33333333, RZ ;  /* 0xcccccccd00027825 */ /* 0x000fd800078e00ff */
[----:B------:R-:W-:Y:S01]  /*2b310*/  @P1 VIADD R4, R9, 0x4f ;  /* 0x0000004f09041836 */ /* 0x000fe20000000000 */
        /* <DEDUP_REMOVED lines=14> */
.L_x_3135:
[----:B-1----:R-:W-:Y:S02]  /*2b400*/  ISETP.NE.AND P0, PT, R14, RZ, PT ;  /* 0x000000ff0e00720c */ /* 0x002fe40003f05270 */
[----:B------:R-:W-:-:S11]  /*2b410*/  PLOP3.LUT P2, PT, PT, PT, PT, 0x8, 0x0 ;  /* 0x000000000000781c */ /* 0x000fd60003f4e170 */
[----:B------:R-:W-:Y:S05]  /*2b420*/  @P0 BRA `(.L_x_2912) ;  /* 0x00000000000c0947 */ /* 0x000fea0003800000 */
[----:B------:R-:W-:-:S03]  /*2b430*/  UMOV UR4, 0xffffffff ;  /* 0xffffffff00047882 */ /* 0x000fc60000000000 */
[----:B------:R-:W-:Y:S05]  /*2b440*/  BRA.DIV UR4, `(.L_x_2913) ;  /* 0x0000009204587947 */ /* 0x000fea000b800000 */
[----:B------:R-:W-:-:S13]  /*2b450*/  ELECT P2, URZ, PT ;  /* 0x00000000003f782f */ /* 0x000fda0003840000 */
.L_x_2912:
        /* <DEDUP_REMOVED lines=9> */
.L_x_3138:
[----:B------:R-:W-:Y:S05]  /*2b4f0*/  BSYNC B1 ;  /* 0x0000000000017941 */ /* 0x000fea0003800000 */
.L_x_2914:
        /* <DEDUP_REMOVED lines=12> */
.L_x_3139:
[----:B------:R-:W-:Y:S05]  /*2b5c0*/  BSYNC B2 ;  /* 0x0000000000027941 */ /* 0x000fea0003800000 */
.L_x_2918:
        /* <DEDUP_REMOVED lines=8> */
.L_x_2921:
[----:B------:R-:W-:Y:S05]  /*2b650*/  BSYNC B2 ;  /* 0x0000000000027941 */ /* 0x000fea0003800000 */
.L_x_2920:
[----:B0-2---:R-:W2:Y:S01]  /*2b660*/  LDL R2, [R1+0x20] ;  /* 0x0000200001027983 */ /* 0x005ea20000100800 */
[----:B------:R-:W-:Y:S01]  /*2b670*/  IMAD.MOV.U32 R3, RZ, RZ, RZ ;  /* 0x000000ffff037224 */ /* 0x000fe200078e00ff */
[----:B------:R-:W-:Y:S01]  /*2b680*/  UIADD3 UR4, UP0, UR36, 0x570, URZ ;  /* 0x0000057024047890 */ /* 0x000fe2000ff1e03f */
[----:B------:R-:W-:Y:S01]  /*2b690*/  PLOP3.LUT P0, PT, PT, PT, PT, 0x80, 0x0 ;  /* 0x000000000000781c */ /* 0x000fe20003f0f070 */
[----:B------:R-:W-:Y:S01]  /*2b6a0*/  UMOV UR6, 0x0 ;  /* 0x0000000000067882 */ /* 0x000fe20000000000 */
[----:B------:R-:W-:Y:S01]  /*2b6b0*/  UMOV UR7, 0x12f00000 ;  /* 0x12f0000000077882 */ /* 0x000fe20000000000 */
[----:B------:R-:W-:Y:S01]  /*2b6c0*/  R2UR UR10, R3 ;  /* 0x00000000030a72ca */ /* 0x000fe200000e0000 */
[----:B------:R-:W-:Y:S01]  /*2b6d0*/  IMAD R3, R7, 0x50, R10 ;  /* 0x0000005007037824 */ /* 0x000fe200078e020a */
[----:B------:R-:W-:-:S03]  /*2b6e0*/  UIADD3.X UR5, URZ, UR37, URZ, UP0, !UPT ;  /* 0x000000253f057290 */ /* 0x000fc600087fe43f */
[----:B------:R-:W-:Y:S02]  /*2b6f0*/  VIADD R3, R3, 0xffffffb0 ;  /* 0xffffffb003037836 */ /* 0x000fe40000000000 */
[----:B--2---:R-:W-:Y:S02]  /*2b700*/  IMAD R5, R2, 0xa000, R18 ;  /* 0x0000a00002057824 */ /* 0x004fe400078e0212 */
[----:B------:R-:W-:Y:S02]  /*2b710*/  VIADD R2, R6, 0x38890 ;  /* 0x0003889006027836 */ /* 0x000fe40000000000 */
[----:B------:R-:W-:-:S07]  /*2b720*/  VIADD R4, R5, 0x24400 ;  /* 0x0002440005047836 */ /* 0x000fce0000000000 */
.L_x_2922:
        /* <DEDUP_REMOVED lines=16> */
.L_x_2923:
        /* <DEDUP_REMOVED lines=16> */
.L_x_2924:
        /* <DEDUP_REMOVED lines=16> */
.L_x_2925:
        /* <DEDUP_REMOVED lines=13> */
.L_x_3140:
[----:B------:R-:W-:Y:S05]  /*2bb00*/  BSYNC B2 ;  /* 0x0000000000027941 */ /* 0x000fea0003800000 */
.L_x_2926:
        /* <DEDUP_REMOVED lines=10> */
.L_x_2929:
[----:B------:R-:W-:Y:S05]  /*2bbb0*/  BSYNC B2 ;  /* 0x0000000000027941 */ /* 0x000fea0003800000 */
.L_x_2928:
[----:B------:R-:W-:Y:S01]  /*2bbc0*/  R2UR UR6, R12 ;  /* 0x000000000c0672ca */ /* 0x000fe200000e0000 */
[----:B--2---:R-:W-:Y:S01]  /*2bbd0*/  IMAD.MOV.U32 R2, RZ, RZ, RZ ;  /* 0x000000ffff027224 */ /* 0x004fe200078e00ff */
[----:B------:R-:W-:Y:S01]  /*2bbe0*/  R2UR UR7, R13 ;  /* 0x000000000d0772ca */ /* 0x000fe200000e0000 */
[----:B------:R-:W-:Y:S01]  /*2bbf0*/  UIADD3 UR4, UP0, UR36, 0x670, URZ ;  /* 0x0000067024047890 */ /* 0x000fe2000ff1e03f */
[----:B------:R-:W-:Y:S01]  /*2bc00*/  PLOP3.LUT P0, PT, PT, PT, PT, 0x80, 0x0 ;  /* 0x000000000000781c */ /* 0x000fe20003f0f070 */
[----:B------:R-:W-:Y:S01]  /*2bc10*/  VIADD R4, R5, 0x400 ;  /* 0x0000040005047836 */ /* 0x000fe20000000000 */
[----:B------:R-:W-:Y:S01]  /*2bc20*/  R2UR UR10, R2 ;  /* 0x00000000020a72ca */ /* 0x000fe200000e0000 */
[----:B------:R-:W-:Y:S01]  /*2bc30*/  VIADD R2, R6, 0x388b0 ;  /* 0x000388b006027836 */ /* 0x000fe20000000000 */
[----:B------:R-:W-:-:S13]  /*2bc40*/  UIADD3.X UR5, URZ, UR37, URZ, UP0, !UPT ;  /* 0x000000253f057290 */ /* 0x000fda00087fe43f */
.L_x_2930:
        /* <DEDUP_REMOVED lines=10> */
[----:B------:R-:W-:Y:S02]  /*2bcf0*/  R2UR UR10, R15 ;  /* 0x000000000f0a72ca */ /* 0x000fe400000e0000 */
[----:B------:R-:W-:Y:S02]  /*2bd00*/  R2UR UR6, R12 ;  /* 0x000000000c0672ca */ /* 0x000fe400000e0000 */
[----:B------:R-:W-:Y:S02]  /*2bd10*/  R2UR UR7, R13 ;  /* 0x000000000d0772ca */ /* 0x000fe400000e0000 */
[----:B------:R-:W-:Y:S02]  /*2bd20*/  PLOP3.LUT P0, PT, PT, PT, PT, 0x80, 0x0 ;  /* 0x000000000000781c */ /* 0x000fe40003f0f070 */
[----:B------:R-:W-:-:S11]  /*2bd30*/  IADD3 R4, R5, 0x2c00, RZ ;  /* 0x00002c0005047810 */ /* 0x000fd60007ffe0ff */
.L_x_2931:
        /* <DEDUP_REMOVED lines=15> */
.L_x_2932:
        /* <DEDUP_REMOVED lines=15> */
.L_x_2933:
        /* <DEDUP_REMOVED lines=10> */
.L_x_2917:
[----:B------:R-:W-:Y:S05]  /*2bfc0*/  BSYNC B1 ;  /* 0x0000000000017941 */ /* 0x000fea0003800000 */
.L_x_2916:
[----:B01----:R-:W2:Y:S04]  /*2bfd0*/  LDL.LU R6, [R1+0x20] ;  /* 0x0000200001067983 */ /* 0x003ea80000300800 */
[----:B------:R-:W3:Y:S01]  /*2bfe0*/  LDL.LU R4, [R1+0x24] ;  /* 0x0000240001047983 */ /* 0x000ee20000300800 */
[----:B------:R-:W-:Y:S01]  /*2bff0*/  VIADD R7, R7, 0xfffffffe ;  /* 0xfffffffe07077836 */ /* 0x000fe20000000000 */
[----:B------:R-:W-:Y:S01]  /*2c000*/  PLOP3.LUT P5, PT, PT, PT, PT, 0x8, 0x0 ;  /* 0x000000000000781c */ /* 0x000fe20003fae170 */
[----:B--2---:R-:W-:-:S05]  /*2c010*/  VIADD R2, R6, 0x1 ;  /* 0x0000000106027836 */ /* 0x004fca0000000000 */
        /* <DEDUP_REMOVED lines=8> */
.L_x_2952:
[----:B------:R-:W-:Y:S05]  /*2c0a0*/  YIELD ;  /* 0x0000000000007946 */ /* 0x000fea0003800000 */
[----:B------:R-:W-:Y:S04]  /*2c0b0*/  BSSY B1, `(.L_x_2934) ;  /* 0x00000ab000017945 */ /* 0x000fe80003800000 */
[----:B-1----:R-:W-:Y:S05]  /*2c0c0*/  @!P2 BRA `(.L_x_2935) ;  /* 0x0000000800a4a947 */ /* 0x002fea0003800000 */
[----:B0-----:R-:W2:Y:S04]  /*2c0d0*/  LDL R4, [R1+0x20] ;  /* 0x0000200001047983 */ /* 0x001ea80000100800 */
[----:B------:R-:W3:Y:S01]  /*2c0e0*/  LDL R3, [R1+0x24] ;  /* 0x0000240001037983 */ /* 0x000ee20000100800 */
[----:B------:R-:W-:Y:S01]  /*2c0f0*/  BSSY B2, `(.L_x_2936) ;  /* 0x0000008000027945 */ /* 0x000fe20003800000 */
[----:B------:R-:W0:Y:S02]  /*2c100*/  S2R R2, SR_TID.X ;  /* 0x0000000000027919 */ /* 0x000e240000002100 */
[----:B0-----:R-:W-:-:S04]  /*2c110*/  LOP3.LUT R2, R2, 0x7f, RZ, 0xc0, !PT ;  /* 0x0000007f02027812 */ /* 0x001fc800078ec0ff */
[----:B------:R-:W-:Y:S01]  /*2c120*/  ISETP.NE.AND P1, PT, R2, RZ, PT ;  /* 0x000000ff0200720c */ /* 0x000fe20003f25270 */
[----:B--2---:R-:W-:Y:S01]  /*2c130*/  IMAD R6, R4, 0x8, R18 ;  /* 0x0000000804067824 */ /* 0x004fe200078e0212 */
[----:B---3--:R-:W-:-:S04]  /*2c140*/  SHF.L.U32 R5, R3, 0x1f, RZ ;  /* 0x0000001f03057819 */ /* 0x008fc800000006ff */
[----:B------:R-:W0:Y:S02]  /*2c150*/  SYNCS.PHASECHK.TRANS64.TRYWAIT P0, [R6+URZ+0x388a0], R5 ;  /* 0x0388a005060075a7 */ /* 0x000e24000800017f */
[----:B0-----:R-:W-:Y:S05]  /*2c160*/  @!P0 BRA `(.L_x_2937) ;  /* 0x0000008400708947 */ /* 0x001fea0003800000 */
.L_x_3141:
[----:B------:R-:W-:Y:S05]  /*2c170*/  BSYNC B2 ;  /* 0x0000000000027941 */ /* 0x000fea0003800000 */
.L_x_2936:
[----:B------:R-:W-:Y:S04]  /*2c180*/  BSSY B2, `(.L_x_2938) ;  /* 0x0000008000027945 */ /* 0x000fe80003800000 */
[----:B------:R-:W-:Y:S05]  /*2c190*/  @P1 BRA `(.L_x_2939) ;  /* 0x0000000000181947 */ /* 0x000fea0003800000 */
[----:B------:R-:W2:Y:S02]  /*2c1a0*/  LDL R2, [R1+0x10] ;  /* 0x0000100001027983 */ /* 0x000ea40000100800 */
[----:B--2---:R-:W-:Y:S02]  /*2c1b0*/  LOP3.LUT P0, RZ, R2, 0x1, RZ, 0xc0, !PT ;  /* 0x0000000102ff7812 */ /* 0x004fe4000780c0ff */
[----:B------:R-:W-:-:S04]  /*2c1c0*/  MOV R2, 0xa000 ;  /* 0x0000a00000027802 */ /* 0x000fc80000000f00 */
[----:B------:R1:W-:Y:S07]  /*2c1d0*/  SYNCS.ARRIVE.TRANS64 RZ, [R6+URZ+0x38890], R2 ;  /* 0x0388900206ff79a7 */ /* 0x0003ee000800003f */
[----:B------:R-:W-:Y:S05]  /*2c1e0*/  @!P0 BRA `(.L_x_2939) ;  /* 0x0000000000048947 */ /* 0x000fea0003800000 */
[----:B------:R-:W-:Y:S01]  /*2c1f0*/  BPT.TRAP 0x1 ;  /* 0x000000040000795c */ /* 0x000fe20000300000 */
.L_x_2939:
[----:B------:R-:W-:Y:S05]  /*2c200*/  BSYNC B2 ;  /* 0x0000000000027941 */ /* 0x000fea0003800000 */
.L_x_2938:
[----:B-1----:R-:W2:Y:S01]  /*2c210*/  LDL R2, [R1+0x20] ;  /* 0x0000200001027983 */ /* 0x002ea20000100800 */
        /* <DEDUP_REMOVED lines=11> */
.L_x_2940:
        /* <DEDUP_REMOVED lines=16> */
.L_x_2941:
        /* <DEDUP_REMOVED lines=10> */
[----:B------:R-:W-:Y:S01]  /*2c470*/  MOV R15, 0x80 ;  /* 0x00000080000f7802 */ /* 0x000fe20000000f00 */
[----:B------:R-:W-:Y:S01]  /*2c480*/  VIADD R8, R4, 0x29400 ;  /* 0x0002940004087836 */ /* 0x000fe20000000000 */
[----:B------:R-:W-:Y:S01]  /*2c490*/  PLOP3.LUT P0, PT, PT, PT, PT, 0x80, 0x0 ;  /* 0x000000000000781c */ /* 0x000fe20003f0f070 */
[----:B------:R-:W-:Y:S01]  /*2c4a0*/  UMOV UR6, 0x0 ;  /* 0x0000000000067882 */ /* 0x000fe20000000000 */
[----:B------:R-:W-:Y:S01]  /*2c4b0*/  R2UR UR10, R15 ;  /* 0x000000000f0a72ca */ /* 0x000fe200000e0000 */
[----:B------:R-:W-:-:S14]  /*2c4c0*/  UMOV UR7, 0x12f00000 ;  /* 0x12f0000000077882 */ /* 0x000fdc0000000000 */
.L_x_2942:
        /* <DEDUP_REMOVED lines=16> */
.L_x_2943:
        /* <DEDUP_REMOVED lines=13> */
.L_x_3142:
[----:B------:R-:W-:Y:S05]  /*2c6a0*/  BSYNC B2 ;  /* 0x0000000000027941 */ /* 0x000fea0003800000 */
.L_x_2944:
[----:B------:R-:W-:Y:S01]  /*2c6b0*/  BSSY B2, `(.L_x_2946) ;  /* 0x000000a000027945 */ /* 0x000fe20003800000 */
[----:B------:R-:W-:Y:S02]  /*2c6c0*/  IMAD.MOV.U32 R12, RZ, RZ, 0x0 ;  /* 0x00000000ff0c7424 */ /* 0x000fe400078e00ff */
[----:B------:R-:W-:Y:S01]  /*2c6d0*/  IMAD.MOV.U32 R13, RZ, RZ, 0x12f00000 ;  /* 0x12f00000ff0d7424 */ /* 0x000fe200078e00ff */
[----:B------:R-:W-:Y:S06]  /*2c6e0*/  @P1 BRA `(.L_x_2947) ;  /* 0x0000000000181947 */ /* 0x000fec0003800000 */
[----:B------:R-:W2:Y:S02]  /*2c6f0*/  LDL R2, [R1+0x10] ;  /* 0x0000100001027983 */ /* 0x000ea40000100800 */
[----:B--2---:R-:W-:Y:S02]  /*2c700*/  LOP3.LUT P0, RZ, R2, 0x1, RZ, 0xc0, !PT ;  /* 0x0000000102ff7812 */ /* 0x004fe4000780c0ff */
[----:B------:R-:W-:-:S04]  /*2c710*/  MOV R2, 0xa000 ;  /* 0x0000a00000027802 */ /* 0x000fc80000000f00 */
[----:B------:R2:W-:Y:S07]  /*2c720*/  SYNCS.ARRIVE.TRANS64 RZ, [R6+URZ+0x388b0], R2 ;  /* 0x0388b00206ff79a7 */ /* 0x0005ee000800003f */
[----:B------:R-:W-:Y:S05]  /*2c730*/  @!P0 BRA `(.L_x_2947) ;  /* 0x0000000000048947 */ /* 0x000fea0003800000 */
[----:B------:R-:W-:Y:S01]  /*2c740*/  BPT.TRAP 0x1 ;  /* 0x000000040000795c */ /* 0x000fe20000300000 */
.L_x_2947:
[----:B------:R-:W-:Y:S05]  /*2c750*/  BSYNC B2 ;  /* 0x0000000000027941 */ /* 0x000fea0003800000 */
.L_x_2946:
[----:B------:R-:W-:Y:S01]  /*2c760*/  R2UR UR10, R11 ;  /* 0x000000000b0a72ca */ /* 0x000fe200000e0000 */
[----:B------:R-:W-:Y:S01]  /*2c770*/  UIADD3 UR4, UP0, UR36, 0x670, URZ ;  /* 0x0000067024047890 */ /* 0x000fe2000ff1e03f */
[----:B------:R-:W-:Y:S01]  /*2c780*/  R2UR UR6, R12 ;  /* 0x000000000c0672ca */ /* 0x000fe200000e0000 */
[----:B012---:R-:W-:Y:S01]  /*2c790*/  VIADD R6, R6, 0x388b0 ;  /* 0x000388b006067836 */ /* 0x007fe20000000000 */
[----:B------:R-:W-:Y:S01]  /*2c7a0*/  R2UR UR7, R13 ;  /* 0x000000000d0772ca */ /* 0x000fe200000e0000 */
[----:B------:R-:W-:Y:S01]  /*2c7b0*/  VIADD R2, R4, 0x400 ;  /* 0x0000040004027836 */ /* 0x000fe20000000000 */
[----:B------:R-:W-:Y:S01]  /*2c7c0*/  PLOP3.LUT P0, PT, PT, PT, PT, 0x80, 0x0 ;  /* 0x000000000000781c */ /* 0x000fe20003f0f070 */
[----:B------:R-:W-:-:S12]  /*2c7d0*/  UIADD3.X UR5, URZ, UR37, URZ, UP0, !UPT ;  /* 0x000000253f057290 */ /* 0x000fd800087fe43f */
.L_x_2948:
        /* <DEDUP_REMOVED lines=16> */
.L_x_2949:
        /* <DEDUP_REMOVED lines=15> */
.L_x_2950:
        /* <DEDUP_REMOVED lines=13> */
[----:B------:R-:W-:Y:S02]  /*2caa0*/  PLOP3.LUT P0, PT, PT, PT, PT, 0x80, 0x0 ;  /* 0x000000000000781c */ /* 0x000fe40003f0f070 */
[----:B------:R-:W-:-:S11]  /*2cab0*/  IADD3 R4, R4, 0x7c00, RZ ;  /* 0x00007c0004047810 */ /* 0x000fd60007ffe0ff */
.L_x_2951:
        /* <DEDUP_REMOVED lines=10> */
.L_x_2935:
[----:B------:R-:W-:Y:S05]  /*2cb60*/  BSYNC B1 ;  /* 0x0000000000017941 */ /* 0x000fea0003800000 */
.L_x_2934:
        /* <DEDUP_REMOVED lines=12> */
.L_x_2910:
[----:B------:R-:W-:Y:S05]  /*2cc30*/  BSYNC B0 ;  /* 0x0000000000007941 */ /* 0x000fea0003800000 */
.L_x_2909:
[----:B0-----:R-:W2:Y:S01]  /*2cc40*/  LDL R4, [R1+0x4] ;  /* 0x0000040001047983 */ /* 0x001ea20000100800 */
[----:B------:R-:W0:Y:S01]  /*2cc50*/  LDC R0, c[0x0][0x448] ;  /* 0x00011200ff007b82 */ /* 0x000e220000000800 */
[----:B------:R-:W-:Y:S01]  /*2cc60*/  ISETP.NE.AND P1, PT, R17, RZ, PT ;  /* 0x000000ff1100720c */ /* 0x000fe20003f25270 */
[----:B------:R-:W-:Y:S05]  /*2cc70*/  @!P5 WARPSYNC.ALL ;  /* 0x000000000000d948 */ /* 0x000fea0003800000 */
[----:B------:R-:W-:Y:S07]  /*2cc80*/  BSSY B0, `(.L_x_2953) ;  /* 0x000002d000007945 */ /* 0x000fee0003800000 */
[----:B------:R-:W3:Y:S08]  /*2cc90*/  @!P1 LDC R17, c[0x0][0x9f0] ;  /* 0x00027c00ff119b82 */ /* 0x000ef00000000800 */
[----:B------:R-:W-:Y:S01]  /*2cca0*/  @!P5 BAR.SYNC.DEFER_BLOCKING 0xc, 0x180 ;  /* 0x030600000000db1d */ /* 0x000fe20000010000 */
[----:B0-----:R-:W-:-:S13]  /*2ccb0*/  ISETP.NE.AND P0, PT, R0, 0x1, PT ;  /* 0x000000010000780c */ /* 0x001fda0003f05270 */
[----:B-1----:R-:W0:Y:S08]  /*2ccc0*/  @P0 LDC R2, c[0x0][0x44c] ;  /* 0x00011300ff020b82 */ /* 0x002e300000000800 */
[----:B------:R-:W1:Y:S01]  /*2ccd0*/  @P0 LDC R3, c[0x0][0x450] ;  /* 0x00011400ff030b82 */ /* 0x000e620000000800 */
[----:B--2---:R-:W-:-:S05]  /*2cce0*/  LEA R0, R4, 0x7f, 0x7 ;  /* 0x0000007f04007811 */ /* 0x004fca00078e38ff */
[----:B0-----:R-:W-:-:S05]  /*2ccf0*/  @P0 IMAD.HI.U32 R2, R0, R2, RZ ;  /* 0x0000000200020227 */ /* 0x001fca00078e00ff */
[----:B-1----:R-:W-:-:S05]  /*2cd00*/  @P0 SHF.R.U32.HI R0, RZ, R3, R2 ;  /* 0x00000003ff000219 */ /* 0x002fca0000011602 */
[----:B------:R-:W-:-:S04]  /*2cd10*/  IMAD.IADD R0, R21, 0x1, R0 ;  /* 0x0000000115007824 */ /* 0x000fc800078e0200 */
[----:B------:R-:W-:-:S05]  /*2cd20*/  IMAD.HI R0, R0, 0x66666667, RZ ;  /* 0x6666666700007827 */ /* 0x000fca00078e02ff */
[----:B------:R-:W-:-:S04]  /*2cd30*/  SHF.R.U32.HI R2, RZ, 0x1f, R0 ;  /* 0x0000001fff027819 */ /* 0x000fc80000011600 */
[----:B------:R-:W-:-:S04]  /*2cd40*/  LEA.HI.SX32 R0, R0, R2, 0x1b ;  /* 0x0000000200007211 */ /* 0x000fc800078fdaff */
[----:B------:R-:W-:-:S04]  /*2cd50*/  VIMNMX R7, R20, R0, PT ;  /* 0x0000000014077248 */ /* 0x000fc80003fe0100 */
[----:B------:R-:W-:Y:S01]  /*2cd60*/  ISETP.GE.AND P0, PT, R7, 0x1, PT ;  /* 0x000000010700780c */ /* 0x000fe20003f06270 */
[----:B------:R0:W-:Y:S04]  /*2cd70*/  STL [R1+0x40], R7 ;  /* 0x0000400701007387 */ /* 0x0001e80000100800 */
[----:B------:R0:W-:Y:S08]  /*2cd80*/  STL [R1+0x44], RZ ;  /* 0x000044ff01007387 */ /* 0x0001f00000100800 */
[----:B0--3--:R-:W-:Y:S05]  /*2cd90*/  @!P0 BRA `(.L_x_2954) ;  /* 0x00000000006c8947 */ /* 0x009fea0003800000 */
[----:B------:R-:W-:-:S04]  /*2cda0*/  IABS R0, R17 ;  /* 0x0000001100007213 */ /* 0x000fc80000000000 */
[----:B------:R-:W0:Y:S08]  /*2cdb0*/  I2F.RP R2, R0 ;  /* 0x0000000000027306 */ /* 0x000e300000209400 */
[----:B0-----:R-:W0:Y:S02]  /*2cdc0*/  MUFU.RCP R2, R2 ;  /* 0x0000000200027308 */ /* 0x001e240000001000 */
[----:B0-----:R-:W-:-:S06]  /*2cdd0*/  VIADD R2, R2, 0xffffffe ;  /* 0x0ffffffe02027836 */ /* 0x001fcc0000000000 */
[----:B------:R-:W0:Y:S02]  /*2cde0*/  F2I.FTZ.U32.TRUNC.NTZ R3, R2 ;  /* 0x0000000200037305 */ /* 0x000e24000021f000 */
[----:B0-----:R-:W-:-:S04]  /*2cdf0*/  IMAD.MOV R2, RZ, RZ, -R3 ;  /* 0x000000ffff027224 */ /* 0x001fc800078e0a03 */
[----:B------:R-:W-:Y:S01]  /*2ce00*/  IMAD R4, R2, R0, RZ ;  /* 0x0000000002047224 */ /* 0x000fe200078e02ff */
[----:B------:R-:W-:-:S05]  /*2ce10*/  MOV R2, RZ ;  /* 0x000000ff00027202 */ /* 0x000fca0000000f00 */
        /* <DEDUP_REMOVED lines=17> */
[----:B------:R-:W-:-:S05]  /*2cf30*/  @!P2 LOP3.LUT R2, RZ, R17, RZ, 0x33, !PT ;  /* 0x00000011ff02a212 */ /* 0x000fca00078e33ff */
[----:B------:R0:W-:Y:S02]  /*2cf40*/  STL [R1+0x44], R2 ;  /* 0x0000440201007387 */ /* 0x0001e40000100800 */
.L_x_2954:
[----:B------:R-:W-:Y:S05]  /*2cf50*/  BSYNC B0 ;  /* 0x0000000000007941 */ /* 0x000fea0003800000 */
.L_x_2953:
[----:B------:R-:W2:Y:S04]  /*2cf60*/  LDL R0, [R1+0x44] ;  /* 0x0000440001007983 */ /* 0x000ea80000100800 */
[----:B0-----:R-:W2:Y:S01]  /*2cf70*/  LDL R2, [R1+0x60] ;  /* 0x0000600001027983 */ /* 0x001ea20000100800 */
[----:B------:R-:W-:Y:S01]  /*2cf80*/  BSSY B7, `(.L_x_2955) ;  /* 0x00004d5000077945 */ /* 0x000fe20003800000 */
[----:B--2---:R-:W-:-:S05]  /*2cf90*/  IMAD R2, R2, R0, RZ ;  /* 0x0000000002027224 */ /* 0x004fca00078e02ff */
[----:B------:R-:W-:Y:S01]  /*2cfa0*/  VIADDMNMX R0, R2, R0, R7, PT ;  /* 0x0000000002007246 */ /* 0x000fe20003800107 */
        /* <DEDUP_REMOVED lines=23> */
.L_x_2956:
        /* <DEDUP_REMOVED lines=20> */
.L_x_2959:
[----:B------:R-:W-:Y:S05]  /*2d260*/  BSYNC B6 ;  /* 0x0000000000067941 */ /* 0x000fea0003800000 */
.L_x_2958:
        /* <DEDUP_REMOVED lines=20> */
.L_x_2962:
[----:B------:R0:W1:Y:S01]  /*2d3b0*/  LDC.64 R2, c[0x4][R17] ;  /* 0x0100000011027b82 */ /* 0x0000620000000a00 */
[----:B------:R-:W-:Y:S01]  /*2d3c0*/  ULDC.64 UR4, c[0x4][0x1b8] ;  /* 0x01006e0000047ab9 */ /* 0x000fe20000000a00 */
[----:B------:R-:W-:Y:S01]  /*2d3d0*/  ULDC.64 UR6, c[0x4][0x1c0] ;  /* 0x0100700000067ab9 */ /* 0x000fe20000000a00 */
[----:B------:R-:W-:Y:S01]  /*2d3e0*/  ULDC.64 UR8, c[0x4][0x128] ;  /* 0x01004a0000087ab9 */ /* 0x000fe20000000a00 */
[----:B------:R-:W-:Y:S01]  /*2d3f0*/  IMAD.U32 R4, RZ, RZ, UR4 ;  /* 0x00000004ff047e24 */ /* 0x000fe2000f8e00ff */
[----:B------:R-:W-:Y:S01]  /*2d400*/  MOV R7, UR7 ;  /* 0x0000000700077c02 */ /* 0x000fe20008000f00 */
[----:B------:R-:W-:Y:S01]  /*2d410*/  IMAD.U32 R5, RZ, RZ, UR5 ;  /* 0x00000005ff057e24 */ /* 0x000fe2000f8e00ff */
[----:B------:R-:W-:Y:S01]  /*2d420*/  MOV R13, RZ ;  /* 0x000000ff000d7202 */ /* 0x000fe20000000f00 */
[----:B------:R-:W-:Y:S02]  /*2d430*/  IMAD.U32 R6, RZ, RZ, UR6 ;  /* 0x00000006ff067e24 */ /* 0x000fe4000f8e00ff */
[----:B------:R-:W-:-:S02]  /*2d440*/  IMAD.U32 R10, RZ, RZ, UR8 ;  /* 0x00000008ff0a7e24 */ /* 0x000fc4000f8e00ff */
[----:B------:R-:W-:Y:S02]  /*2d450*/  IMAD.U32 R11, RZ, RZ, UR9 ;  /* 0x00000009ff0b7e24 */ /* 0x000fe4000f8e00ff */
[----:B------:R-:W-:Y:S02]  /*2d460*/  IMAD.MOV.U32 R8, RZ, RZ, 0x70 ;  /* 0x00000070ff087424 */ /* 0x000fe400078e00ff */
[----:B0-----:R-:W-:-:S07]  /*2d470*/  IMAD.MOV.U32 R12, RZ, RZ, 0x1 ;  /* 0x00000001ff0c7424 */ /* 0x001fce00078e00ff */
[----:B------:R-:W-:-:S07]  /*2d480*/  LEPC R20, `(.L_x_2961) ;  /* 0x000000001014794e */ /* 0x000fce0000000000 */
[----:B-1----:R-:W-:Y:S05]  /*2d490*/  CALL.ABS.NOINC R2 ;  /* 0x0000000002007343 */ /* 0x002fea0003c00000 */
.L_x_2961:
[----:B------:R-:W-:Y:S05]  /*2d4a0*/  BSYNC B6 ;  /* 0x0000000000067941 */ /* 0x000fea0003800000 */
.L_x_2960:
        /* <DEDUP_REMOVED lines=26> */
.L_x_3145:
        /* <DEDUP_REMOVED lines=11> */
.L_x_3148:
        /* <DEDUP_REMOVED lines=13> */
[--C-:B------:R-:W-:Y:S01]  /*2d7d0*/  SHF.R.S32.HI R5, RZ, 0x1f, R0.reuse ;  /* 0x0000001fff057819 */ /* 0x100fe20000011400 */
[----:B------:R-:W-:-:S04]  /*2d7e0*/  IMAD.MOV R4, RZ, RZ, -R0 ;  /* 0x000000ffff047224 */ /* 0x000fc800078e0a00 */
[----:B------:R-:W-:Y:S01]  /*2d7f0*/  IMAD R9, R6, R4, R9 ;  /* 0x0000000406097224 */ /* 0x000fe200078e0209 */
[----:B------:R-:W-:Y:S01]  /*2d800*/  MOV R4, R0 ;  /* 0x0000000000047202 */ /* 0x000fe20000000f00 */
[----:B------:R-:W-:-:S03]  /*2d810*/  IMAD R6, R8, UR4, RZ ;  /* 0x0000000408067c24 */ /* 0x000fc6000f8e02ff */
[----:B------:R1:W-:Y:S01]  /*2d820*/  STL [R1+0x8], R9 ;  /* 0x0000080901007387 */ /* 0x0003e20000100800 */
[----:B------:R-:W-:-:S04]  /*2d830*/  IMAD.WIDE.U32 R4, R7, UR4, R4 ;  /* 0x0000000407047c25 */ /* 0x000fc8000f8e0004 */
[----:B------:R-:W-:Y:S01]  /*2d840*/  IMAD R0, R7, UR5, R6 ;  /* 0x0000000507007c24 */ /* 0x000fe2000f8e0206 */
[----:B------:R-:W-:-:S03]  /*2d850*/  LEA R2, P0, R4, R2, 0x2 ;  /* 0x0000000204027211 */ /* 0x000fc600078010ff */
[----:B------:R-:W-:-:S05]  /*2d860*/  IMAD.IADD R0, R5, 0x1, R0 ;  /* 0x0000000105007824 */ /* 0x000fca00078e0200 */
[----:B------:R-:W-:-:S05]  /*2d870*/  LEA.HI.X R3, R4, R3, R0, 0x2, P0 ;  /* 0x0000000304037211 */ /* 0x000fca00000f1400 */
[----:B------:R1:W5:Y:S02]  /*2d880*/  LDG.E R17, desc[UR6][R2.64] ;  /* 0x0000000602117981 */ /* 0x000364000c1e1900 */
.L_x_2966:
[----:B-1----:R-:W2:Y:S01]  /*2d890*/  LDL R2, [R1+0x18] ;  /* 0x0000180001027983 */ /* 0x002ea20000100800 */
[----:B0-----:R-:W-:Y:S01]  /*2d8a0*/  IMAD R0, R19, 0x8, R18 ;  /* 0x0000000813007824 */ /* 0x001fe200078e0212 */
[----:B--2---:R-:W-:-:S04]  /*2d8b0*/  SHF.L.U32 R2, R2, 0x1f, RZ ;  /* 0x0000001f02027819 */ /* 0x004fc800000006ff */
[----:B------:R-:W0:Y:S02]  /*2d8c0*/  SYNCS.PHASECHK.TRANS64.TRYWAIT P0, [R0+URZ+0x38840], R2 ;  /* 0x03884002000075a7 */ /* 0x000e24000800017f */
[----:B0-----:R-:W-:Y:S05]  /*2d8d0*/  @!P0 BRA `(.L_x_2967) ;  /* 0x0000007000108947 */ /* 0x001fea0003800000 */
.L_x_3149:
[----:B------:R1:W5:Y:S01]  /*2d8e0*/  LDL R3, [R1+0x10] ;  /* 0x0000100001037983 */ /* 0x0003620000100800 */
[----:B------:R-:W2:Y:S02]  /*2d8f0*/  S2R R4, SR_TID.X ;  /* 0x0000000000047919 */ /* 0x000ea40000002100 */
[----:B--2---:R-:W-:-:S04]  /*2d900*/  LOP3.LUT R4, R4, 0x7f, RZ, 0xc0, !PT ;  /* 0x0000007f04047812 */ /* 0x004fc800078ec0ff */
[----:B------:R-:W-:-:S13]  /*2d910*/  ISETP.NE.AND P0, PT, R4, RZ, PT ;  /* 0x000000ff0400720c */ /* 0x000fda0003f05270 */
[----:B-1----:R-:W-:Y:S05]  /*2d920*/  @P0 BRA `(.L_x_2968) ;  /* 0x0000000000140947 */ /* 0x002fea0003800000 */
[----:B-----5:R-:W-:Y:S01]  /*2d930*/  LOP3.LUT P1, RZ, R3, 0x1, RZ, 0xc0, !PT ;  /* 0x0000000103ff7812 */ /* 0x020fe2000782c0ff */
[----:B0-----:R-:W-:-:S04]  /*2d940*/  IMAD.MOV.U32 R2, RZ, RZ, 0xa000 ;  /* 0x0000a000ff027424 */ /* 0x001fc800078e00ff */
[----:B------:R1:W-:Y:S08]  /*2d950*/  SYNCS.ARRIVE.TRANS64 RZ, [R0+URZ+0x38830], R2 ;  /* 0x0388300200ff79a7 */ /* 0x0003f0000800003f */
[----:B------:R-:W-:Y:S05]  /*2d960*/  @!P1 BRA `(.L_x_2968) ;  /* 0x0000000000049947 */ /* 0x000fea0003800000 */
[----:B------:R-:W-:Y:S01]  /*2d970*/  BPT.TRAP 0x1 ;  /* 0x000000040000795c */ /* 0x000fe20000300000 */
.L_x_2968:
        /* <DEDUP_REMOVED lines=38> */
.L_x_2964:
[----:B------:R-:W2:Y:S04]  /*2dbe0*/  LDL.LU R3, [R1+0x4c] ;  /* 0x00004c0001037983 */ /* 0x000ea80000300800 */
[----:B------:R-:W3:Y:S04]  /*2dbf0*/  LDL.LU R5, [R1+0x38] ;  /* 0x0000380001057983 */ /* 0x000ee80000300800 */
[----:B0-----:R-:W4:Y:S01]  /*2dc00*/  LDL.LU R4, [R1+0x54] ;  /* 0x0000540001047983 */ /* 0x001f220000300800 */
[----:B------:R-:W-:Y:S05]  /*2dc10*/  WARPSYNC.ALL ;  /* 0x0000000000007948 */ /* 0x000fea0003800000 */
[----:B------:R-:W-:Y:S01]  /*2dc20*/  ULDC.64 UR4, c[0x0][0x298] ;  /* 0x0000a60000047ab9 */ /* 0x000fe20000000a00 */
[----:B------:R-:W-:Y:S01]  /*2dc30*/  ULDC.64 UR6, c[0x0][0xa00] ;  /* 0x0002800000067ab9 */ /* 0x000fe20000000a00 */
[----:B------:R-:W-:Y:S01]  /*2dc40*/  VIADD R2, R18, 0x14400 ;  /* 0x0001440012027836 */ /* 0x000fe20000000000 */
[----:B------:R-:W-:Y:S01]  /*2dc50*/  BAR.SYNC.DEFER_BLOCKING 0x8, 0x180 ;  /* 0x0206000000007b1d */ /* 0x000fe20000010000 */
[----:B------:R-:W-:-:S03]  /*2dc60*/  ISETP.NE.U32.AND P0, PT, RZ, UR6, PT ;  /* 0x00000006ff007c0c */ /* 0x000fc6000bf05070 */
[----:B------:R-:W-:Y:S02]  /*2dc70*/  LOP3.LUT P1, RZ, R2, 0x3ff, RZ, 0xc0, !PT ;  /* 0x000003ff02ff7812 */ /* 0x000fe4000782c0ff */
[----:B------:R-:W-:Y:S01]  /*2dc80*/  ISETP.NE.AND.EX P0, PT, RZ, UR7, PT, P0 ;  /* 0x00000007ff007c0c */ /* 0x000fe2000bf05300 */
[----:B------:R-:W-:Y:S01]  /*2dc90*/  BSSY B6, `(.L_x_2969) ;  /* 0x000001d000067945 */ /* 0x000fe20003800000 */
[----:B--2---:R-:W-:Y:S02]  /*2dca0*/  SHF.R.S32.HI R0, RZ, 0x1f, R3 ;  /* 0x0000001fff007819 */ /* 0x004fe40000011403 */
[----:B---3--:R-:W-:-:S03]  /*2dcb0*/  SEL R5, R5, RZ, !P0 ;  /* 0x000000ff05057207 */ /* 0x008fc60004000000 */
[----:B------:R-:W-:Y:S01]  /*2dcc0*/  IMAD R0, R0, UR4, RZ ;  /* 0x0000000400007c24 */ /* 0x000fe2000f8e02ff */
[----:B----4-:R-:W-:-:S03]  /*2dcd0*/  SEL R4, R4, RZ, !P0 ;  /* 0x000000ff04047207 */ /* 0x010fc60004000000 */
[C---:B------:R-:W-:Y:S02]  /*2dce0*/  IMAD R0, R3.reuse, UR5, R0 ;  /* 0x0000000503007c24 */ /* 0x040fe4000f8e0200 */
[----:B------:R-:W-:-:S05]  /*2dcf0*/  IMAD.WIDE.U32 R2, R3, UR4, RZ ;  /* 0x0000000403027c25 */ /* 0x000fca000f8e00ff */
[----:B------:R-:W-:Y:S01]  /*2dd00*/  IADD3 R0, R3, R0, RZ ;  /* 0x0000000003007210 */ /* 0x000fe20007ffe0ff */
        /* <DEDUP_REMOVED lines=21> */
.L_x_2970:
[----:B------:R-:W-:Y:S05]  /*2de60*/  BSYNC B6 ;  /* 0x0000000000067941 */ /* 0x000fea0003800000 */
.L_x_2969:
[----:B0-----:R-:W2:Y:S01]  /*2de70*/  LDL.LU R0, [R1+0x4c] ;  /* 0x00004c0001007983 */ /* 0x001ea20000300800 */
[----:B------:R-:W-:Y:S01]  /*2de80*/  ULDC.64 UR4, c[0x0][0x2d8] ;  /* 0x0000b60000047ab9 */ /* 0x000fe20000000a00 */
[----:B------:R-:W0:Y:S02]  /*2de90*/  LDC R7, c[0x0][0x448] ;  /* 0x00011200ff077b82 */ /* 0x000e240000000800 */
[----:B------:R-:W3:Y:S04]  /*2dea0*/  LDL.LU R4, [R1+0x3c] ;  /* 0x00003c0001047983 */ /* 0x000ee80000300800 */
[----:B------:R-:W3:Y:S04]  /*2deb0*/  LDL.LU.64 R2, [R1+0x58] ;  /* 0x0000580001027983 */ /* 0x000ee80000300a00 */
[----:B------:R-:W4:Y:S04]  /*2dec0*/  LDL.LU R5, [R1+0x38] ;  /* 0x0000380001057983 */ /* 0x000f280000300800 */
[----:B------:R-:W5:Y:S01]  /*2ded0*/  LDL R10, [R1+0x4] ;  /* 0x00000400010a7983 */ /* 0x000f620000100800 */
[----:B------:R-:W1:Y:S01]  /*2dee0*/  S2R R9, SR_TID.X ;  /* 0x0000000000097919 */ /* 0x000e620000002100 */
[----:B------:R-:W1:Y:S01]  /*2def0*/  S2R R8, SR_TID.X ;  /* 0x0000000000087919 */ /* 0x000e620000002100 */
[----:B0-----:R-:W-:-:S13]  /*2df00*/  ISETP.NE.AND P0, PT, R7, 0x1, PT ;  /* 0x000000010700780c */ /* 0x001fda0003f05270 */
[----:B------:R-:W0:Y:S01]  /*2df10*/  @P0 LDC R6, c[0x0][0x450] ;  /* 0x00011400ff060b82 */ /* 0x000e220000000800 */
[----:B-1----:R-:W-:Y:S02]  /*2df20*/  IMAD.SHL.U32 R9, R9, 0x8, RZ ;  /* 0x0000000809097824 */ /* 0x002fe400078e00ff */
[----:B------:R-:W-:-:S03]  /*2df30*/  IMAD.SHL.U32 R8, R8, 0x8, RZ ;  /* 0x0000000808087824 */ /* 0x000fc600078e00ff */
[----:B------:R-:W-:-:S04]  /*2df40*/  LOP3.LUT R9, R9, 0x38, RZ, 0xc0, !PT ;  /* 0x0000003809097812 */ /* 0x000fc800078ec0ff */
[C---:B------:R-:W-:Y:S02]  /*2df50*/  LOP3.LUT R12, R9.reuse, 0x40, RZ, 0xfc, !PT ;  /* 0x00000040090c7812 */ /* 0x040fe400078efcff */
[C---:B------:R-:W-:Y:S02]  /*2df60*/  LOP3.LUT R11, R9.reuse, 0x80, RZ, 0xfc, !PT ;  /* 0x00000080090b7812 */ /* 0x040fe400078efcff */
[----:B------:R-:W-:Y:S02]  /*2df70*/  LOP3.LUT R8, R8, 0x38, RZ, 0xc0, !PT ;  /* 0x0000003808087812 */ /* 0x000fe400078ec0ff */
[----:B------:R-:W-:Y:S02]  /*2df80*/  LOP3.LUT R9, R9, 0xc0, RZ, 0xfc, !PT ;  /* 0x000000c009097812 */ /* 0x000fe400078efcff */
[----:B---3--:R-:W-:Y:S02]  /*2df90*/  MOV R3, R4 ;  /* 0x0000000400037202 */ /* 0x008fe40000000f00 */
[----:B------:R-:W1:Y:S01]  /*2dfa0*/  S2R R4, SR_TID.X ;  /* 0x0000000000047919 */ /* 0x000e620000002100 */
[----:B------:R-:W-:-:S04]  /*2dfb0*/  IMAD.WIDE.U32 R2, R16, UR4, R2 ;  /* 0x0000000410027c25 */ /* 0x000fc8000f8e0002 */
[----:B------:R-:W-:Y:S01]  /*2dfc0*/  IMAD R3, R16, UR5, R3 ;  /* 0x0000000510037c24 */ /* 0x000fe2000f8e0203 */
[----:B------:R-:W-:Y:S02]  /*2dfd0*/  ULDC.64 UR4, c[0x0][0x2e0] ;  /* 0x0000b80000047ab9 */ /* 0x000fe40000000a00 */
[----:B--2---:R-:W-:Y:S02]  /*2dfe0*/  IMAD R0, R0, UR4, RZ ;  /* 0x0000000400007c24 */ /* 0x004fe4000f8e02ff */
[----:B----4-:R-:W-:-:S04]  /*2dff0*/  IMAD.WIDE.U32 R2, R5, UR4, R2 ;  /* 0x0000000405027c25 */ /* 0x010fc8000f8e0002 */
        /* <DEDUP_REMOVED lines=9> */
[----:B-----5:R-:W-:-:S04]  /*2e090*/  IMAD R4, R10, 0x80, R4 ;  /* 0x000000800a047824 */ /* 0x020fc800078e0204 */
[----:B------:R-:W-:Y:S02]  /*2e0a0*/  IMAD.MOV.U32 R0, RZ, RZ, R4 ;  /* 0x000000ffff007224 */ /* 0x000fe400078e0004 */
[----:B-1----:R-:W-:-:S05]  /*2e0b0*/  @P0 IMAD.HI.U32 R5, R4, R5, RZ ;  /* 0x0000000504050227 */ /* 0x002fca00078e00ff */
[----:B0-----:R-:W-:-:S04]  /*2e0c0*/  @P0 SHF.R.U32.HI R0, RZ, R6, R5 ;  /* 0x00000006ff000219 */ /* 0x001fc80000011605 */
[C---:B------:R-:W-:Y:S01]  /*2e0d0*/  IADD3 R5, -R0.reuse, RZ, RZ ;  /* 0x000000ff00057210 */ /* 0x040fe20007ffe1ff */
        /* <DEDUP_REMOVED lines=13> */
[----:B------:R-:W-:Y:S01]  /*2e1b0*/  LEA R4, P0, R2, UR4, 0x1 ;  /* 0x0000000402047c11 */ /* 0x000fe2000f8008ff */
        /* <DEDUP_REMOVED lines=12> */
[----:B------:R-:W-:-:S04]  /*2e280*/  SHF.R.U32.HI R11, RZ, 0x3, R11 ;  /* 0x00000003ff0b7819 */ /* 0x000fc8000001160b */
[----:B------:R-:W-:Y:S01]  /*2e290*/  LEA R0, R10, R11, 0x7 ;  /* 0x0000000b0a007211 */ /* 0x000fe200078e38ff */
[----:B------:R-:W-:Y:S01]  /*2e2a0*/  ULDC.64 UR4, c[0x0][0x208] ;  /* 0x0000820000047ab9 */ /* 0x000fe20000000a00 */
[----:B------:R-:W-:Y:S01]  /*2e2b0*/  SHFL.IDX PT, R5, R4, 0x1, 0x181f ;  /* 0x00381f0004057f89 */ /* 0x000fe200000e0000 */
[----:B--2---:R-:W-:-:S03]  /*2e2c0*/  IMAD R2, R6, R7, RZ ;  /* 0x0000000706027224 */ /* 0x004fc600078e02ff */
[----:B------:R-:W0:Y:S04]  /*2e2d0*/  SHFL.IDX PT, R7, R4, RZ, 0x181f ;  /* 0x00181fff04077589 */ /* 0x000e2800000e0000 */
[----:B------:R-:W1:Y:S01]  /*2e2e0*/  SHFL.IDX PT, R6, R3, RZ, 0x181f ;  /* 0x00181fff03067589 */ /* 0x000e6200000e0000 */
        /* <DEDUP_REMOVED lines=49> */
[----:B0-----:R-:W-:-:S04]  /*2e600*/  @!P2 LEA R5, P5, R8, R5, 0x1 ;  /* 0x000000050805a211 */ /* 0x001fc800078a08ff */
[----:B-1----:R-:W-:-:S05]  /*2e610*/  @!P2 IADD3.X R6, RZ, R7, RZ, P5, !PT ;  /* 0x00000007ff06a210 */ /* 0x002fca0002ffe4ff */
        /* <DEDUP_REMOVED lines=11> */
[----:B-1----:R-:W-:-:S05]  /*2e6d0*/  @!P2 IMAD.X R6, RZ, RZ, R7, P5 ;  /* 0x000000ffff06a224 */ /* 0x002fca00028e0607 */
[----:B------:R-:W-:Y:S01]  /*2e6e0*/  @!P2 MOV R7, R6 ;  /* 0x000000060007a202 */ /* 0x000fe20000000f00 */
        /* <DEDUP_REMOVED lines=19> */
.L_x_3166:
        /* <DEDUP_REMOVED lines=15> */
.L_x_2973:
[----:B------:R-:W-:Y:S05]  /*2e910*/  BSYNC B0 ;  /* 0x0000000000007941 */ /* 0x000fea0003800000 */
.L_x_2972:
[----:B------:R-:W-:Y:S01]  /*2e920*/  NOP ;  /* 0x0000000000007918 */ /* 0x000fe20000000000 */
[----:B------:R-:W-:-:S13]  /*2e930*/  PLOP3.LUT P0, PT, PT, PT, PT, 0x80, 0x0 ;  /* 0x000000000000781c */ /* 0x000fda0003f0f070 */
.L_x_2974:
        /* <DEDUP_REMOVED lines=18> */
.L_x_3167:
[----:B------:R-:W-:Y:S05]  /*2ea60*/  BSYNC B0 ;  /* 0x0000000000007941 */ /* 0x000fea0003800000 */
.L_x_2975:
        /* <DEDUP_REMOVED lines=55> */
.L_x_2983:
[----:B------:R-:W-:Y:S01]  /*2ede0*/  IMAD R3, R8, 0x8, R18 ;  /* 0x0000000808037824 */ /* 0x000fe200078e0212 */
[----:B------:R-:W-:Y:S01]  /*2edf0*/  SHF.L.U32 R2, R10, 0x1f, RZ ;  /* 0x0000001f0a027819 */ /* 0x000fe200000006ff */
[----:B------:R-:W-:Y:S03]  /*2ee00*/  BSSY B3, `(.L_x_2984) ;  /* 0x0000003000037945 */ /* 0x000fe60003800000 */
[----:B------:R-:W1:Y:S02]  /*2ee10*/  SYNCS.PHASECHK.TRANS64.TRYWAIT P0, [R3+URZ+0x38840], R2 ;  /* 0x03884002030075a7 */ /* 0x000e64000800017f */
[----:B-1----:R-:W-:Y:S05]  /*2ee20*/  @!P0 BRA `(.L_x_2985) ;  /* 0x0000006400f48947 */ /* 0x002fea0003800000 */
.L_x_3168:
[----:B------:R-:W-:Y:S05]  /*2ee30*/  BSYNC B3 ;  /* 0x0000000000037941 */ /* 0x000fea0003800000 */
.L_x_2984:
[----:B0-----:R-:W0:Y:S01]  /*2ee40*/  S2R R5, SR_TID.X ;  /* 0x0000000000057919 */ /* 0x001e220000002100 */
[----:B------:R-:W-:Y:S01]  /*2ee50*/  BSSY B3, `(.L_x_2986) ;  /* 0x000000a000037945 */ /* 0x000fe20003800000 */
[----:B0-----:R-:W-:-:S04]  /*2ee60*/  LOP3.LUT R5, R5, 0x7f, RZ, 0xc0, !PT ;  /* 0x0000007f05057812 */ /* 0x001fc800078ec0ff */
[----:B------:R-:W-:-:S13]  /*2ee70*/  ISETP.NE.AND P0, PT, R5, RZ, PT ;  /* 0x000000ff0500720c */ /* 0x000fda0003f05270 */
[----:B------:R-:W-:Y:S05]  /*2ee80*/  @P0 BRA `(.L_x_2987) ;  /* 0x0000000000180947 */ /* 0x000fea0003800000 */
[----:B------:R-:W2:Y:S01]  /*2ee90*/  LDL R5, [R1+0x10] ;  /* 0x0000100001057983 */ /* 0x000ea20000100800 */
[----:B-1----:R-:W-:-:S04]  /*2eea0*/  MOV R2, 0xa000 ;  /* 0x0000a00000027802 */ /* 0x002fc80000000f00 */
[----:B------:R0:W-:Y:S01]  /*2eeb0*/  SYNCS.ARRIVE.TRANS64 RZ, [R3+URZ+0x38830], R2 ;  /* 0x0388300203ff79a7 */ /* 0x0001e2000800003f */
[----:B--2---:R-:W-:-:S13]  /*2eec0*/  LOP3.LUT P1, RZ, R5, 0x1, RZ, 0xc0, !PT ;  /* 0x0000000105ff7812 */ /* 0x004fda000782c0ff */
[----:B0-----:R-:W-:Y:S05]  /*2eed0*/  @!P1 BRA `(.L_x_2987) ;  /* 0x0000000000049947 */ /* 0x001fea0003800000 */
[----:B------:R-:W-:Y:S01]  /*2eee0*/  BPT.TRAP 0x1 ;  /* 0x000000040000795c */ /* 0x000fe20000300000 */
.L_x_2987:
[----:B------:R-:W-:Y:S05]  /*2eef0*/  BSYNC B3 ;  /* 0x0000000000037941 */ /* 0x000fea0003800000 */
.L_x_2986:
        /* <DEDUP_REMOVED lines=12> */
.L_x_2988:
        /* <DEDUP_REMOVED lines=16> */
.L_x_2989:
        /* <DEDUP_REMOVED lines=16> */
.L_x_2990:
        /* <DEDUP_REMOVED lines=16> */
.L_x_2991:
        /* <DEDUP_REMOVED lines=16> */
.L_x_3169:
[----:B------:R-:W-:Y:S05]  /*2f3c0*/  BSYNC B3 ;  /* 0x0000000000037941 */ /* 0x000fea0003800000 */
.L_x_2992:
        /* <DEDUP_REMOVED lines=10> */
.L_x_2994:
[----:B------:R-:W2:Y:S01]  /*2f470*/  LDL R3, [R1+0x10] ;  /* 0x0000100001037983 */ /* 0x000ea20000100800 */
[----:B------:R-:W-:Y:S01]  /*2f480*/  BSSY B3, `(.L_x_2995) ;  /* 0x0000004000037945 */ /* 0x000fe20003800000 */
[----:B--2---:R-:W-:-:S13]  /*2f490*/  LOP3.LUT P0, RZ, R3, 0x8, RZ, 0xc0, !PT ;  /* 0x0000000803ff7812 */ /* 0x004fda000780c0ff */
[----:B------:R-:W-:Y:S05]  /*2f4a0*/  @P0 BRA `(.L_x_2996) ;  /* 0x0000000000040947 */ /* 0x000fea0003800000 */
[----:B------:R-:W-:Y:S01]  /*2f4b0*/  BPT.TRAP 0x1 ;  /* 0x000000040000795c */ /* 0x000fe20000300000 */
.L_x_2996:
[----:B------:R-:W-:Y:S05]  /*2f4c0*/  BSYNC B3 ;  /* 0x0000000000037941 */ /* 0x000fea0003800000 */
.L_x_2995:
        /* <DEDUP_REMOVED lines=12> */
.L_x_2997:
        /* <DEDUP_REMOVED lines=15> */
.L_x_2998:
        /* <DEDUP_REMOVED lines=15> */
.L_x_2999:
        /* <DEDUP_REMOVED lines=15> */
.L_x_3000:
        /* <DEDUP_REMOVED lines=12> */
.L_x_2982:
[----:B------:R-:W-:Y:S05]  /*2f920*/  BSYNC B1 ;  /* 0x0000000000017941 */ /* 0x000fea0003800000 */
.L_x_2981:
[----:B0-----:R-:W2:Y:S01]  /*2f930*/  LDL.LU R0, [R1+0x48] ;  /* 0x0000480001007983 */ /* 0x001ea20000300800 */
[----:B------:R-:W-:-:S03]  /*2f940*/  IMAD.MOV.U32 R19, RZ, RZ, R8 ;  /* 0x000000ffff137224 */ /* 0x000fc600078e0008 */
[----:B------:R0:W-:Y:S02]  /*2f950*/  STL [R1+0x18], R10 ;  /* 0x0000180a01007387 */ /* 0x0001e40000100800 */
[----:B0-2---:R-:W-:-:S07]  /*2f960*/  VIADD R0, R0, 0xfffffffd ;  /* 0xfffffffd00007836 */ /* 0x005fce0000000000 */
.L_x_2980:
[----:B------:R-:W-:Y:S05]  /*2f970*/  BSYNC B2 ;  /* 0x0000000000027941 */ /* 0x000fea0003800000 */
.L_x_2979:
[----:B------:R-:W-:Y:S02]  /*2f980*/  IADD3 R9, R9, -0x2, RZ ;  /* 0xfffffffe09097810 */ /* 0x000fe40007ffe0ff */
[----:B------:R-:W-:-:S04]  /*2f990*/  LOP3.LUT R7, RZ, R7, RZ, 0x33, !PT ;  /* 0x00000007ff077212 */ /* 0x000fc800078e33ff */
[----:B------:R-:W-:-:S13]  /*2f9a0*/  ISETP.NE.AND P0, PT, R9, R7, PT ;  /* 0x000000070900720c */ /* 0x000fda0003f05270 */
[----:B------:R-:W-:Y:S05]  /*2f9b0*/  @!P0 BRA `(.L_x_2978) ;  /* 0x0000001800d88947 */ /* 0x000fea0003800000 */
[----:B------:R-:W-:-:S07]  /*2f9c0*/  IMAD.MOV.U32 R9, RZ, RZ, R17 ;  /* 0x000000ffff097224 */ /* 0x000fce00078e0011 */
.L_x_3041:
        /* <DEDUP_REMOVED lines=36> */
.L_x_3003:
[----:B------:R-:W-:Y:S01]  /*2fc10*/  IMAD R3, R4, 0x8, R18 ;  /* 0x0000000804037824 */ /* 0x000fe200078e0212 */
[----:B------:R-:W-:Y:S01]  /*2fc20*/  SHF.L.U32 R2, R5, 0x1f, RZ ;  /* 0x0000001f05027819 */ /* 0x000fe200000006ff */
[----:B------:R-:W-:Y:S03]  /*2fc30*/  BSSY B2, `(.L_x_3004) ;  /* 0x0000003000027945 */ /* 0x000fe60003800000 */
[----:B------:R-:W1:Y:S02]  /*2fc40*/  SYNCS.PHASECHK.TRANS64.TRYWAIT P0, [R3+URZ+0x38840], R2 ;  /* 0x03884002030075a7 */ /* 0x000e64000800017f */
[----:B-1----:R-:W-:Y:S05]  /*2fc50*/  @!P0 BRA `(.L_x_3005) ;  /* 0x0000005800908947 */ /* 0x002fea0003800000 */
.L_x_3170:
[----:B------:R-:W-:Y:S05]  /*2fc60*/  BSYNC B2 ;  /* 0x0000000000027941 */ /* 0x000fea0003800000 */
.L_x_3004:
        /* <DEDUP_REMOVED lines=11> */
.L_x_3007:
[----:B------:R-:W-:Y:S05]  /*2fd20*/  BSYNC B2 ;  /* 0x0000000000027941 */ /* 0x000fea0003800000 */
.L_x_3006:
        /* <DEDUP_REMOVED lines=12> */
.L_x_3008:
        /* <DEDUP_REMOVED lines=16> */
.L_x_3009:
        /* <DEDUP_REMOVED lines=16> */
.L_x_3010:
        /* <DEDUP_REMOVED lines=16> */
.L_x_3011:
        /* <DEDUP_REMOVED lines=16> */
.L_x_3171:
[----:B------:R-:W-:Y:S05]  /*301f0*/  BSYNC B2 ;  /* 0x0000000000027941 */ /* 0x000fea0003800000 */
.L_x_3012:
        /* <DEDUP_REMOVED lines=10> */
.L_x_3014:
[----:B------:R-:W2:Y:S01]  /*302a0*/  LDL R3, [R1+0x10] ;  /* 0x0000100001037983 */ /* 0x000ea20000100800 */
[----:B------:R-:W-:Y:S01]  /*302b0*/  BSSY B2, `(.L_x_3015) ;  /* 0x0000004000027945 */ /* 0x000fe20003800000 */
[----:B--2---:R-:W-:-:S13]  /*302c0*/  LOP3.LUT P0, RZ, R3, 0x8, RZ, 0xc0, !PT ;  /* 0x0000000803ff7812 */ /* 0x004fda000780c0ff */
[----:B------:R-:W-:Y:S05]  /*302d0*/  @P0 BRA `(.L_x_3016) ;  /* 0x0000000000040947 */ /* 0x000fea0003800000 */
[----:B------:R-:W-:Y:S01]  /*302e0*/  BPT.TRAP 0x1 ;  /* 0x000000040000795c */ /* 0x000fe20000300000 */
.L_x_3016:
[----:B------:R-:W-:Y:S05]  /*302f0*/  BSYNC B2 ;  /* 0x0000000000027941 */ /* 0x000fea0003800000 */
.L_x_3015:
[----:B------:R-:W2:Y:S04]  /*30300*/  LDL R7, [R1+0x1c] ;  /* 0x00001c0001077983 */ /* 0x000ea80000100800 */
[----:B------:R-:W2:Y:S01]  /*30310*/  LDL.LU R3, [R1+0x8] ;  /* 0x0000080001037983 */ /* 0x000ea20000300800 */
[----:B------:R-:W-:Y:S01]  /*30320*/  R2UR UR10, R10 ;  /* 0x000000000a0a72ca */ /* 0x000fe200000e0000 */
[----:B------:R-:W-:Y:S01]  /*30330*/  IMAD R19, R19, 0xa000, R18 ;  /* 0x0000a00013137824 */ /* 0x000fe200078e0212 */
[----:B------:R-:W-:Y:S01]  /*30340*/  UIADD3 UR4, UP0, UR36, 0x470, URZ ;  /* 0x0000047024047890 */ /* 0x000fe2000ff1e03f */
[----:B------:R-:W-:Y:S01]  /*30350*/  PLOP3.LUT P0, PT, PT, PT, PT, 0x80, 0x0 ;  /* 0x000000000000781c */ /* 0x000fe20003f0f070 */
[----:B------:R-:W-:Y:S01]  /*30360*/  UMOV UR6, 0x0 ;  /* 0x0000000000067882 */ /* 0x000fe20000000000 */
[----:B------:R-:W-:Y:S01]  /*30370*/  IADD3 R2, R2, 0x38850, RZ ;  /* 0x0003885002027810 */ /* 0x000fe20007ffe0ff */
[----:B------:R-:W-:Y:S01]  /*30380*/  UIADD3.X UR5, URZ, UR37, URZ, UP0, !UPT ;  /* 0x000000253f057290 */ /* 0x000fe200087fe43f */
[----:B------:R-:W-:Y:S01]  /*30390*/  UMOV UR7, 0x14f00000 ;  /* 0x14f0000000077882 */ /* 0x000fe20000000000 */
[----:B--2---:R-:W-:-:S02]  /*303a0*/  IMAD R3, R3, 0x50, R7 ;  /* 0x0000005003037824 */ /* 0x004fc400078e0207 */
[----:B------:R-:W-:-:S08]  /*303b0*/  VIADD R7, R19, 0x400 ;  /* 0x0000040013077836 */ /* 0x000fd00000000000 */
.L_x_3017:
        /* <DEDUP_REMOVED lines=15> */
.L_x_3018:
        /* <DEDUP_REMOVED lines=15> */
.L_x_3019:
        /* <DEDUP_REMOVED lines=15> */
.L_x_3020:
        /* <DEDUP_REMOVED lines=12> */
.L_x_3002:
[----:B------:R-:W-:Y:S05]  /*30750*/  BSYNC B1 ;  /* 0x0000000000017941 */ /* 0x000fea0003800000 */
.L_x_3001:
        /* <DEDUP_REMOVED lines=36> */
.L_x_3023:
[----:B------:R-:W-:Y:S01]  /*309a0*/  IMAD R3, R19, 0x8, R18 ;  /* 0x0000000813037824 */ /* 0x000fe200078e0212 */
[----:B------:R-:W-:Y:S01]  /*309b0*/  SHF.L.U32 R2, R10, 0x1f, RZ ;  /* 0x0000001f0a027819 */ /* 0x000fe200000006ff */
[----:B------:R-:W-:Y:S03]  /*309c0*/  BSSY B2, `(.L_x_3024) ;  /* 0x0000003000027945 */ /* 0x000fe60003800000 */
[----:B------:R-:W2:Y:S02]  /*309d0*/  SYNCS.PHASECHK.TRANS64.TRYWAIT P0, [R3+URZ+0x38840], R2 ;  /* 0x03884002030075a7 */ /* 0x000ea4000800017f */
[----:B--2---:R-:W-:Y:S05]  /*309e0*/  @!P0 BRA `(.L_x_3025) ;  /* 0x0000004c00548947 */ /* 0x004fea0003800000 */
.L_x_3172:
[----:B------:R-:W-:Y:S05]  /*309f0*/  BSYNC B2 ;  /* 0x0000000000027941 */ /* 0x000fea0003800000 */
.L_x_3024:
        /* <DEDUP_REMOVED lines=11> */
.L_x_3027:
[----:B------:R-:W-:Y:S05]  /*30ab0*/  BSYNC B2 ;  /* 0x0000000000027941 */ /* 0x000fea0003800000 */
.L_x_3026:
[----:B--2---:R-:W2:Y:S01]  /*30ac0*/  LDL R2, [R1+0x1c] ;  /* 0x00001c0001027983 */ /* 0x004ea20000100800 */
        /* <DEDUP_REMOVED lines=11> */
.L_x_3028:
        /* <DEDUP_REMOVED lines=16> */
.L_x_3029:
        /* <DEDUP_REMOVED lines=16> */
.L_x_3030:
        /* <DEDUP_REMOVED lines=16> */
.L_x_3031:
        /* <DEDUP_REMOVED lines=15> */
.L_x_3173:
[----:B------:R-:W-:Y:S05]  /*30f70*/  BSYNC B2 ;  /* 0x0000000000027941 */ /* 0x000fea0003800000 */
.L_x_3032:
        /* <DEDUP_REMOVED lines=10> */
.L_x_3034:
[----:B------:R-:W2:Y:S01]  /*31020*/  LDL R3, [R1+0x10] ;  /* 0x0000100001037983 */ /* 0x000ea20000100800 */
[----:B------:R-:W-:Y:S01]  /*31030*/  BSSY B2, `(.L_x_3035) ;  /* 0x0000004000027945 */ /* 0x000fe20003800000 */
[----:B--2---:R-:W-:-:S13]  /*31040*/  LOP3.LUT P0, RZ, R3, 0x8, RZ, 0xc0, !PT ;  /* 0x0000000803ff7812 */ /* 0x004fda000780c0ff */
[----:B------:R-:W-:Y:S05]  /*31050*/  @P0 BRA `(.L_x_3036) ;  /* 0x0000000000040947 */ /* 0x000fea0003800000 */
[----:B------:R-:W-:Y:S01]  /*31060*/  BPT.TRAP 0x1 ;  /* 0x000000040000795c */ /* 0x000fe20000300000 */
.L_x_3036:
[----:B------:R-:W-:Y:S05]  /*31070*/  BSYNC B2 ;  /* 0x0000000000027941 */ /* 0x000fea0003800000 */
.L_x_3035:
[----:B0-----:R-:W2:Y:S04]  /*31080*/  LDL R5, [R1+0x1c] ;  /* 0x00001c0001057983 */ /* 0x001ea80000100800 */
        /* <DEDUP_REMOVED lines=11> */
.L_x_3037:
        /* <DEDUP_REMOVED lines=15> */
.L_x_3038:
        /* <DEDUP_REMOVED lines=15> */
.L_x_3039:
        /* <DEDUP_REMOVED lines=15> */
.L_x_3040:
        /* <DEDUP_REMOVED lines=12> */
.L_x_3022:
[----:B------:R-:W-:Y:S05]  /*314d0*/  BSYNC B1 ;  /* 0x0000000000017941 */ /* 0x000fea0003800000 */
.L_x_3021:
[----:B------:R-:W2:Y:S01]  /*314e0*/  LDL R2, [R1+0x34] ;  /* 0x0000340001027983 */ /* 0x000ea20000100800 */
[----:B------:R-:W-:Y:S01]  /*314f0*/  VIADD R0, R0, 0xfffffffe ;  /* 0xfffffffe00007836 */ /* 0x000fe20000000000 */
[----:B--2---:R-:W-:-:S13]  /*31500*/  ISETP.GT.AND P0, PT, R6, R2, PT ;  /* 0x000000020600720c */ /* 0x004fda0003f04270 */
[----:B------:R-:W-:Y:S05]  /*31510*/  @P0 BRA `(.L_x_3041) ;  /* 0xffffffe4002c0947 */ /* 0x000fea000383ffff */
.L_x_2978:
[----:B------:R-:W-:Y:S05]  /*31520*/  BSYNC B0 ;  /* 0x0000000000007941 */ /* 0x000fea0003800000 */
.L_x_2977:
        /* <DEDUP_REMOVED lines=19> */
.L_x_3043:
[----:B------:R-:W-:Y:S05]  /*31660*/  BSYNC B0 ;  /* 0x0000000000007941 */ /* 0x000fea0003800000 */
.L_x_3042:
        /* <DEDUP_REMOVED lines=10> */
.L_x_3174:
[----:B------:R-:W-:Y:S05]  /*31710*/  BSYNC B1 ;  /* 0x0000000000017941 */ /* 0x000fea0003800000 */
.L_x_3046:
        /* <DEDUP_REMOVED lines=10> */
.L_x_3048:
[----:B------:R-:W2:Y:S01]  /*317c0*/  LDL R2, [R1+0x10] ;  /* 0x0000100001027983 */ /* 0x000ea20000100800 */
[----:B------:R-:W-:Y:S01]  /*317d0*/  BSSY B1, `(.L_x_3049) ;  /* 0x0000004000017945 */ /* 0x000fe20003800000 */
[----:B--2---:R-:W-:-:S13]  /*317e0*/  LOP3.LUT P0, RZ, R2, 0x8, RZ, 0xc0, !PT ;  /* 0x0000000802ff7812 */ /* 0x004fda000780c0ff */
[----:B------:R-:W-:Y:S05]  /*317f0*/  @P0 BRA `(.L_x_3050) ;  /* 0x0000000000040947 */ /* 0x000fea0003800000 */
[----:B------:R-:W-:Y:S01]  /*31800*/  BPT.TRAP 0x1 ;  /* 0x000000040000795c */ /* 0x000fe20000300000 */
.L_x_3050:
[----:B------:R-:W-:Y:S05]  /*31810*/  BSYNC B1 ;  /* 0x0000000000017941 */ /* 0x000fea0003800000 */
.L_x_3049:
[----:B------:R-:W2:Y:S04]  /*31820*/  LDL.LU R3, [R1+0x1c] ;  /* 0x00001c0001037983 */ /* 0x000ea80000300800 */
[----:B------:R-:W2:Y:S01]  /*31830*/  LDL.LU R2, [R1+0x8] ;  /* 0x0000080001027983 */ /* 0x000ea20000300800 */
        /* <DEDUP_REMOVED lines=8> */
[----:B------:R-:W-:-:S05]  /*318c0*/  IMAD R2, R19, 0xa000, R18 ;  /* 0x0000a00013027824 */ /* 0x000fca00078e0212 */
[----:B------:R-:W-:-:S07]  /*318d0*/  IADD3 R4, R2, 0x400, RZ ;  /* 0x0000040002047810 */ /* 0x000fce0007ffe0ff */
.L_x_3051:
        /* <DEDUP_REMOVED lines=15> */
.L_x_3052:
        /* <DEDUP_REMOVED lines=15> */
.L_x_3053:
        /* <DEDUP_REMOVED lines=15> */
.L_x_3054:
        /* <DEDUP_REMOVED lines=10> */
.L_x_3045:
[----:B------:R-:W-:Y:S05]  /*31c50*/  BSYNC B0 ;  /* 0x0000000000007941 */ /* 0x000fea0003800000 */
.L_x_3044:
[----:B------:R-:W2:Y:S01]  /*31c60*/  LDL.LU R4, [R1+0x18] ;  /* 0x0000180001047983 */ /* 0x000ea20000300800 */
[----:B------:R-:W-:-:S05]  /*31c70*/  VIADD R19, R19, 0x1 ;  /* 0x0000000113137836 */ /* 0x000fca0000000000 */
[----:B------:R-:W-:-:S04]  /*31c80*/  ISETP.NE.AND P0, PT, R19, 0x2, PT ;  /* 0x000000021300780c */ /* 0x000fc80003f05270 */
[----:B------:R-:W-:Y:S02]  /*31c90*/  SEL R0, RZ, 0x1, P0 ;  /* 0x00000001ff007807 */ /* 0x000fe40000000000 */
[----:B------:R-:W-:Y:S02]  /*31ca0*/  SEL R19, R19, RZ, P0 ;  /* 0x000000ff13137207 */ /* 0x000fe40000000000 */
[----:B--2---:R-:W-:-:S05]  /*31cb0*/  LOP3.LUT R4, R4, R0, RZ, 0x3c, !PT ;  /* 0x0000000004047212 */ /* 0x004fca00078e3cff */
[----:B------:R2:W-:Y:S02]  /*31cc0*/  STL [R1+0x18], R4 ;  /* 0x0000180401007387 */ /* 0x0005e40000100800 */
.L_x_2957:
[----:B------:R-:W-:Y:S05]  /*31cd0*/  BSYNC B7 ;  /* 0x0000000000077941 */ /* 0x000fea0003800000 */
.L_x_2955:
[----:B0-----:R-:W3:Y:S02]  /*31ce0*/  LDL R10, [R1+0x10] ;  /* 0x00001000010a7983 */ /* 0x001ee40000100800 */
[----:B---3--:R-:W-:-:S13]  /*31cf0*/  LOP3.LUT P0, RZ, R10, 0x10, RZ, 0xc0, !PT ;  /* 0x000000100aff7812 */ /* 0x008fda000780c0ff */
[----:B------:R-:W-:Y:S05]  /*31d00*/  @!P0 BRA `(.L_x_3055) ;  /* 0x00000000002c8947 */ /* 0x000fea0003800000 */
[----:B------:R-:W-:Y:S05]  /*31d10*/  WARPSYNC.ALL ;  /* 0x0000000000007948 */ /* 0x000fea0003800000 */
[----:B------:R-:W0:Y:S08]  /*31d20*/  S2UR UR5, SR_CgaCtaId ;  /* 0x00000000000579c3 */ /* 0x000e300000008800 */
[----:B------:R-:W-:Y:S06]  /*31d30*/  BAR.SYNC.DEFER_BLOCKING 0x5, 0x180 ;  /* 0x0146000000007b1d */ /* 0x000fec0000010000 */
[----:B------:R-:W-:-:S02]  /*31d40*/  UMOV UR4, 0x400 ;  /* 0x0000040000047882 */ /* 0x000fc40000000000 */
[----:B0-----:R-:W-:-:S06]  /*31d50*/  ULEA UR4, UR5, UR4, 0x18 ;  /* 0x0000000405047291 */ /* 0x001fcc000f8ec03f */
[----:B------:R-:W-:-:S05]  /*31d60*/  MOV R18, UR4 ;  /* 0x0000000400127c02 */ /* 0x000fca0008000f00 */
[----:B-12---:R-:W0:Y:S04]  /*31d70*/  LDS.128 R4, [R18+0x388d0] ;  /* 0x0388d00012047984 */ /* 0x006e280000000c00 */
[----:B0-----:R0:W-:Y:S04]  /*31d80*/  STL.64 [R1], R4 ;  /* 0x0000000401007387 */ /* 0x0011e80000100a00 */
[----:B------:R0:W-:Y:S01]  /*31d90*/  STL.64 [R1+0x8], R6 ;  /* 0x0000080601007387 */ /* 0x0001e20000100a00 */
[----:B------:R-:W-:Y:S06]  /*31da0*/  BAR.ARV 0x4, 0x180 ;  /* 0x0106000000007b1d */ /* 0x000fec0000002000 */
[----:B------:R-:W-:Y:S05]  /*31db0*/  BRA `(.L_x_3056) ;  /* 0x00000010003c7947 */ /* 0x000fea0003800000 */
.L_x_3055:
[----:B------:R-:W3:Y:S01]  /*31dc0*/  LDL R16, [R1+0x30] ;  /* 0x0000300001107983 */ /* 0x000ee20000100800 */
[----:B------:R-:W-:Y:S01]  /*31dd0*/  UMOV UR4, 0xffffffff ;  /* 0xffffffff00047882 */ /* 0x000fe20000000000 */
[----:B---3--:R-:W-:Y:S02]  /*31de0*/  ISETP.NE.AND P5, PT, R16, 0x1f, PT ;  /* 0x0000001f1000780c */ /* 0x008fe40003fa5270 */
[----:B------:R-:W-:Y:S11]  /*31df0*/  BRA.DIV UR4, `(.L_x_3057) ;  /* 0x0000003a048c7947 */ /* 0x000ff6000b800000 */
[----:B------:R-:W3:Y:S01]  /*31e00*/  LDL R3, [R1+0xc] ;  /* 0x00000c0001037983 */ /* 0x000ee20000100800 */
[----:B------:R-:W-:-:S03]  /*31e10*/  ULDC UR4, c[0x0][0xc3c] ;  /* 0x00030f0000047ab9 */ /* 0x000fc60000000800 */
[----:B------:R-:W4:Y:S01]  /*31e20*/  LDL.LU R2, [R1] ;  /* 0x0000000001027983 */ /* 0x000f220000300800 */
[----:B------:R-:W-:Y:S01]  /*31e30*/  LOP3.LUT P4, RZ, R10, 0x1, RZ, 0xc0, !PT ;  /* 0x000000010aff7812 */ /* 0x000fe2000788c0ff */
[----:B------:R-:W-:Y:S01]  /*31e40*/  ULDC.64 UR6, c[0x0][0x208] ;  /* 0x0000820000067ab9 */ /* 0x000fe20000000a00 */
[----:B---3--:R-:W-:Y:S02]  /*31e50*/  IMAD.IADD R0, R3, 0x1, R16 ;  /* 0x0000000103007824 */ /* 0x008fe400078e0210 */
[----:B----4-:R-:W-:-:S03]  /*31e60*/  IMAD.MOV.U32 R10, RZ, RZ, R2 ;  /* 0x000000ffff0a7224 */ /* 0x010fc600078e0002 */
[----:B------:R-:W-:-:S13]  /*31e70*/  ISETP.GE.OR P0, PT, R0, UR4, !P5 ;  /* 0x0000000400007c0c */ /* 0x000fda000ef06670 */
[----:B------:R-:W0:Y:S08]  /*31e80*/  @!P0 LDC.64 R2, c[0x0][0xc80] ;  /* 0x00032000ff028b82 */ /* 0x000e300000000a00 */
[----:B-1----:R-:W1:Y:S01]  /*31e90*/  @!P0 LDC.64 R6, c[0x0][0xc78] ;  /* 0x00031e00ff068b82 */ /* 0x002e620000000a00 */
[----:B0-----:R-:W-:-:S05]  /*31ea0*/  @!P0 IMAD.WIDE R2, R0, 0x4, R2 ;  /* 0x0000000400028825 */ /* 0x001fca00078e0202 */
[----:B------:R1:W3:Y:S02]  /*31eb0*/  @!P0 LDG.E R8, desc[UR6][R2.64] ;  /* 0x0000000602088981 */ /* 0x0002e4000c1e1900 */
[----:B-1----:R-:W-:-:S06]  /*31ec0*/  @!P0 IMAD.WIDE R2, R0, 0x4, R6 ;  /* 0x0000000400028825 */ /* 0x002fcc00078e0206 */
[----:B------:R-:W4:Y:S01]  /*31ed0*/  @!P0 LDG.E R2, desc[UR6][R2.64] ;  /* 0x0000000602028981 */ /* 0x000f22000c1e1900 */
[----:B--2---:R-:W-:Y:S01]  /*31ee0*/  IMAD.MOV.U32 R4, RZ, RZ, RZ ;  /* 0x000000ffff047224 */ /* 0x004fe200078e00ff */
[----:B------:R-:W-:Y:S02]  /*31ef0*/  MOV R6, RZ ;  /* 0x000000ff00067202 */ /* 0x000fe40000000f00 */
[C---:B------:R-:W-:Y:S01]  /*31f00*/  ISETP.GE.U32.AND P1, PT, R16.reuse, 0x4, PT ;  /* 0x000000041000780c */ /* 0x040fe20003f26070 */
[----:B------:R-:W-:Y:S01]  /*31f10*/  SHFL.IDX PT, R5, R10, RZ, 0x1f ;  /* 0x00001fff0a057589 */ /* 0x000fe200000e0000 */
[C---:B------:R-:W-:Y:S02]  /*31f20*/  ISETP.GE.U32.AND P2, PT, R16.reuse, 0x8, PT ;  /* 0x000000081000780c */ /* 0x040fe40003f46070 */
[----:B------:R-:W-:Y:S01]  /*31f30*/  ISETP.GE.U32.AND P3, PT, R16, 0x10, PT ;  /* 0x000000101000780c */ /* 0x000fe20003f66070 */
[----:B------:R-:W-:Y:S01]  /*31f40*/  SHFL.IDX PT, R0, R10, 0x1, 0x1f ;  /* 0x00201f000a007f89 */ /* 0x000fe200000e0000 */
[----:B---3--:R-:W-:-:S02]  /*31f50*/  @!P0 IMAD.MOV.U32 R4, RZ, RZ, R8 ;  /* 0x000000ffff048224 */ /* 0x008fc400078e0008 */
[----:B------:R-:W-:Y:S02]  /*31f60*/  IMAD.MOV.U32 R8, RZ, RZ, RZ ;  /* 0x000000ffff087224 */ /* 0x000fe400078e00ff */
[----:B----4-:R-:W-:Y:S01]  /*31f70*/  @!P0 IMAD.MOV.U32 R6, RZ, RZ, R2 ;  /* 0x000000ffff068224 */ /* 0x010fe200078e0002 */
        /* <DEDUP_REMOVED lines=18> */
.L_x_3184:
[----:B------:R-:W-:Y:S02]  /*320a0*/  ULDC UR4, c[0x0][0xc38] ;  /* 0x00030e0000047ab9 */ /* 0x000fe40000000800 */
[----:B------:R-:W-:-:S04]  /*320b0*/  IMAD.U32 R2, RZ, RZ, UR4 ;  /* 0x00000004ff027e24 */ /* 0x000fc8000f8e00ff */
[----:B-1----:R-:W-:-:S04]  /*320c0*/  IMAD R9, R9, R2, RZ ;  /* 0x0000000209097224 */ /* 0x002fc800078e02ff */
[----:B------:R-:W-:-:S05]  /*320d0*/  IMAD.IADD R0, R0, 0x1, R9 ;  /* 0x0000000100007824 */ /* 0x000fca00078e0209 */
[----:B------:R-:W-:-:S13]  /*320e0*/  ISETP.GT.AND P4, PT, R0, R5, PT ;  /* 0x000000050000720c */ /* 0x000fda0003f84270 */
[----:B------:R-:W-:Y:S05]  /*320f0*/  @P4 BRA `(.L_x_3058) ;  /* 0x0000000000b44947 */ /* 0x000fea0003800000 */
.L_x_3061:
[----:B------:R-:W2:Y:S01]  /*32100*/  LDL.LU R3, [R1+0xc] ;  /* 0x00000c0001037983 */ /* 0x000ea20000300800 */
[----:B------:R-:W1:Y:S01]  /*32110*/  LDC R2, c[0x0][0xc3c] ;  /* 0x00030f00ff027b82 */ /* 0x000e620000000800 */
[----:B--2---:R-:W-:-:S04]  /*32120*/  IADD3 R3, R3, 0x1f, RZ ;  /* 0x0000001f03037810 */ /* 0x004fc80007ffe0ff */
        /* <DEDUP_REMOVED lines=34> */
[----:B0-----:R-:W-:-:S05]  /*32350*/  IMAD.IADD R7, R2, 0x1, R3 ;  /* 0x0000000102077824 */ /* 0x001fca00078e0203 */
[----:B------:R0:W1:Y:S02]  /*32360*/  SHFL.IDX PT, R9, R7, 0x1f, 0x1f ;  /* 0x03e01f0007097f89 */ /* 0x00006400000e0000 */
.L_x_3192:
[----:B------:R-:W-:Y:S02]  /*32370*/  ULDC UR4, c[0x0][0xc38] ;  /* 0x00030e0000047ab9 */ /* 0x000fe40000000800 */
[----:B------:R-:W-:-:S04]  /*32380*/  IMAD.U32 R2, RZ, RZ, UR4 ;  /* 0x00000004ff027e24 */ /* 0x000fc8000f8e00ff */
[----:B-1----:R-:W-:-:S05]  /*32390*/  IMAD R9, R9, R2, RZ ;  /* 0x0000000209097224 */ /* 0x002fca00078e02ff */
[----:B------:R-:W-:-:S04]  /*323a0*/  IADD3 R0, R9, R0, RZ ;  /* 0x0000000009007210 */ /* 0x000fc80007ffe0ff */
[----:B------:R-:W-:-:S13]  /*323b0*/  ISETP.GT.AND P4, PT, R0, R5, PT ;  /* 0x000000050000720c */ /* 0x000fda0003f84270 */
[----:B------:R-:W-:Y:S05]  /*323c0*/  @!P4 BRA `(.L_x_3061) ;  /* 0xfffffffc004cc947 */ /* 0x000fea000383ffff */
.L_x_3058:
        /* <DEDUP_REMOVED lines=12> */
.L_x_3197:
[----:B------:R-:W-:-:S13]  /*32490*/  ISETP.NE.AND P0, PT, R0, RZ, PT ;  /* 0x000000ff0000720c */ /* 0x000fda0003f05270 */
[----:B------:R-:W-:Y:S05]  /*324a0*/  @!P0 BRA `(.L_x_3063) ;  /* 0x0000000000148947 */ /* 0x000fea0003800000 */
[----:B------:R-:W-:Y:S01]  /*324b0*/  UMOV UR4, 0xffffffff ;  /* 0xffffffff00047882 */ /* 0x000fe20000000000 */
[----:B-1----:R-:W-:Y:S02]  /*324c0*/  VIADD R3, R3, 0xffffffff ;  /* 0xffffffff03037836 */ /* 0x002fe40000000000 */
[----:B------:R-:W-:Y:S05]  /*324d0*/  BRA.DIV UR4, `(.L_x_3064) ;  /* 0x0000003e04807947 */ /* 0x000fea000b800000 */
[----:B------:R1:W2:Y:S02]  /*324e0*/  SHFL.IDX PT, R3, R7, R3, 0x1f ;  /* 0x00001f0307037589 */ /* 0x0002a400000e0000 */
.L_x_3200:
[----:B--2---:R-:W-:-:S07]  /*324f0*/  IMAD.MOV.U32 R8, RZ, RZ, R3 ;  /* 0x000000ffff087224 */ /* 0x004fce00078e0003 */
.L_x_3063:
[----:B------:R-:W-:Y:S01]  /*32500*/  ISETP.NE.AND P0, PT, R6, 0x1, PT ;  /* 0x000000010600780c */ /* 0x000fe20003f05270 */
[----:B------:R-:W-:-:S05]  /*32510*/  IMAD R0, R8, R2, R9 ;  /* 0x0000000208007224 */ /* 0x000fca00078e0209 */
[----:B------:R2:W-:Y:S02]  /*32520*/  STL [R1], R0 ;  /* 0x0000000001007387 */ /* 0x0005e40000100800 */
[----:B--2---:R-:W-:-:S05]  /*32530*/  IADD3 R0, R5, -R0, RZ ;  /* 0x8000000005007210 */ /* 0x004fca0007ffe0ff */
[----:B------:R-:W-:Y:S05]  /*32540*/  @!P0 BRA `(.L_x_3065) ;  /* 0x0000000000e48947 */ /* 0x000fea0003800000 */
[----:B------:R-:W-:-:S04]  /*32550*/  IABS R5, R4 ;  /* 0x0000000400057213 */ /* 0x000fc80000000000 */
[----:B------:R-:W2:Y:S08]  /*32560*/  I2F.RP R2, R5 ;  /* 0x0000000500027306 */ /* 0x000eb00000209400 */
[----:B--2---:R-:W2:Y:S02]  /*32570*/  MUFU.RCP R2, R2 ;  /* 0x0000000200027308 */ /* 0x004ea40000001000 */
[----:B--2---:R-:W-:-:S06]  /*32580*/  VIADD R2, R2, 0xffffffe ;  /* 0x0ffffffe02027836 */ /* 0x004fcc0000000000 */
        /* <DEDUP_REMOVED lines=11> */
[-C--:B------:R-:W-:Y:S01]  /*32640*/  @!P2 IADD3 R2, R2, -R5.reuse, RZ ;  /* 0x800000050202a210 */ /* 0x080fe20007ffe0ff */
[----:B------:R-:W-:Y:S01]  /*32650*/  @!P2 VIADD R8, R8, 0x1 ;  /* 0x000000010808a836 */ /* 0x000fe20000000000 */
[----:B------:R-:W-:Y:S02]  /*32660*/  ISETP.NE.AND P2, PT, R4, RZ, PT ;  /* 0x000000ff0400720c */ /* 0x000fe40003f45270 */
[----:B------:R-:W-:Y:S02]  /*32670*/  ISETP.GE.U32.AND P0, PT, R2, R5, PT ;  /* 0x000000050200720c */ /* 0x000fe40003f06070 */
[----:B------:R-:W-:-:S04]  /*32680*/  IABS R5, R6 ;  /* 0x0000000600057213 */ /* 0x000fc80000000000 */
[----:B------:R-:W1:Y:S07]  /*32690*/  I2F.RP R2, R5 ;  /* 0x0000000500027306 */ /* 0x000e6e0000209400 */
[----:B------:R-:W-:Y:S01]  /*326a0*/  @P0 IADD3 R8, R8, 0x1, RZ ;  /* 0x0000000108080810 */ /* 0x000fe20007ffe0ff */
[----:B-1----:R-:W1:Y:S02]  /*326b0*/  MUFU.RCP R2, R2 ;  /* 0x0000000200027308 */ /* 0x002e640000001000 */
[----:B-1----:R-:W-:-:S06]  /*326c0*/  VIADD R2, R2, 0xffffffe ;  /* 0x0ffffffe02027836 */ /* 0x002fcc0000000000 */
[----:B------:R-:W1:Y:S02]  /*326d0*/  F2I.FTZ.U32.TRUNC.NTZ R3, R2 ;  /* 0x0000000200037305 */ /* 0x000e64000021f000 */
[----:B-1----:R-:W-:-:S04]  /*326e0*/  IMAD.MOV R2, RZ, RZ, -R3 ;  /* 0x000000ffff027224 */ /* 0x002fc800078e0a03 */
        /* <DEDUP_REMOVED lines=26> */
[C---:B------:R-:W-:Y:S01]  /*32890*/  IMAD R2, R6.reuse, R2, R3 ;  /* 0x0000000206027224 */ /* 0x040fe200078e0203 */
[----:B------:R-:W-:-:S05]  /*328a0*/  LEA R6, R6, R7, 0x18 ;  /* 0x0000000706067211 */ /* 0x000fca00078ec0ff */
[----:B------:R-:W-:-:S05]  /*328b0*/  IMAD R2, R2, 0x10000, R6 ;  /* 0x0001000002027824 */ /* 0x000fca00078e0206 */
[----:B------:R1:W-:Y:S01]  /*328c0*/  STL [R1+0x8], R2 ;  /* 0x0000080201007387 */ /* 0x0003e20000100800 */
[----:B------:R-:W-:Y:S05]  /*328d0*/  BRA `(.L_x_3066) ;  /* 0x0000000400007947 */ /* 0x000fea0003800000 */
.L_x_3065:
[----:B-1----:R-:W2:Y:S01]  /*328e0*/  LDL R3, [R1+0xc] ;  /* 0x00000c0001037983 */ /* 0x002ea20000100800 */
        /* <DEDUP_REMOVED lines=16> */
[----:B------:R-:W-:Y:S01]  /*329f0*/  IMAD.HI.U32 R6, R6, R7, RZ ;  /* 0x0000000706067227 */ /* 0x000fe200078e00ff */
[----:B------:R-:W-:-:S05]  /*32a00*/  IADD3 R9, RZ, -R9, RZ ;  /* 0x80000009ff097210 */ /* 0x000fca0007ffe0ff */
        /* <DEDUP_REMOVED lines=12> */
[----:B------:R-:W-:-:S03]  /*32ad0*/  IMAD.MOV R6, RZ, RZ, -R6 ;  /* 0x000000ffff067224 */ /* 0x000fc600078e0a06 */
[----:B------:R-:W-:Y:S01]  /*32ae0*/  IADD3 R8, -R7, RZ, RZ ;  /* 0x000000ff07087210 */ /* 0x000fe20007ffe1ff */
[----:B------:R-:W-:-:S03]  /*32af0*/  IMAD R6, R5, R6, R0 ;  /* 0x0000000605067224 */ /* 0x000fc600078e0200 */
[----:B------:R-:W-:-:S04]  /*32b00*/  VIADDMNMX R8, R8, R2, R3, PT ;  /* 0x0000000208087246 */ /* 0x000fc80003800103 */
[----:B------:R-:W-:-:S04]  /*32b10*/  IABS R9, R8 ;  /* 0x0000000800097213 */ /* 0x000fc80000000000 */
[----:B------:R-:W0:Y:S08]  /*32b20*/  I2F.RP R2, R9 ;  /* 0x0000000900027306 */ /* 0x000e300000209400 */
[----:B0-----:R-:W0:Y:S02]  /*32b30*/  MUFU.RCP R2, R2 ;  /* 0x0000000200027308 */ /* 0x001e240000001000 */
[----:B0-----:R-:W-:-:S06]  /*32b40*/  VIADD R2, R2, 0xffffffe ;  /* 0x0ffffffe02027836 */ /* 0x001fcc0000000000 */
[----:B------:R0:W1:Y:S02]  /*32b50*/  F2I.FTZ.U32.TRUNC.NTZ R3, R2 ;  /* 0x0000000200037305 */ /* 0x000064000021f000 */
[----:B0-----:R-:W-:Y:S02]  /*32b60*/  IMAD.MOV.U32 R2, RZ, RZ, RZ ;  /* 0x000000ffff027224 */ /* 0x001fe400078e00ff */
[----:B-1----:R-:W-:-:S04]  /*32b70*/  IMAD.MOV R0, RZ, RZ, -R3 ;  /* 0x000000ffff007224 */ /* 0x002fc800078e0a03 */
[----:B------:R-:W-:-:S04]  /*32b80*/  IMAD R0, R0, R9, RZ ;  /* 0x0000000900007224 */ /* 0x000fc800078e02ff */
        /* <DEDUP_REMOVED lines=14> */
[----:B------:R-:W-:-:S04]  /*32c70*/  @P0 VIADD R2, R2, 0x1 ;  /* 0x0000000102020836 */ /* 0x000fc80000000000 */
[----:B------:R-:W-:-:S05]  /*32c80*/  IMAD.MOV.U32 R0, RZ, RZ, R2 ;  /* 0x000000ffff007224 */ /* 0x000fca00078e0002 */
[----:B------:R-:W-:Y:S02]  /*32c90*/  @!P1 IADD3 R0, -R0, RZ, RZ ;  /* 0x000000ff00009210 */ /* 0x000fe40007ffe1ff */
[----:B------:R-:W-:Y:S01]  /*32ca0*/  @!P2 LOP3.LUT R0, RZ, R8, RZ, 0x33, !PT ;  /* 0x00000008ff00a212 */ /* 0x000fe200078e33ff */
[----:B------:R-:W-:-:S04]  /*32cb0*/  IMAD.MOV R8, RZ, RZ, -R8 ;  /* 0x000000ffff087224 */ /* 0x000fc800078e0a08 */
[----:B------:R-:W-:-:S05]  /*32cc0*/  IMAD R2, R0, R8, R6 ;  /* 0x0000000800027224 */ /* 0x000fca00078e0206 */
[----:B------:R0:W-:Y:S02]  /*32cd0*/  STL [R1+0x8], R2 ;  /* 0x0000080201007387 */ /* 0x0001e40000100800 */
.L_x_3066:
[----:B------:R-:W-:-:S05]  /*32ce0*/  LOP3.LUT R0, RZ, R0, RZ, 0x33, !PT ;  /* 0x00000000ff007212 */ /* 0x000fca00078e33ff */
[----:B------:R-:W-:-:S05]  /*32cf0*/  IMAD.IADD R0, R4, 0x1, R0 ;  /* 0x0000000104007824 */ /* 0x000fca00078e0200 */
[----:B------:R2:W-:Y:S01]  /*32d00*/  STL [R1+0x4], R0 ;  /* 0x0000040001007387 */ /* 0x0005e20000100800 */
[----:B------:R-:W-:Y:S05]  /*32d10*/  BRA `(.L_x_3067) ;  /* 0x0000000000287947 */ /* 0x000fea0003800000 */
.L_x_3059:
[----:B------:R-:W-:Y:S01]  /*32d20*/  UMOV UR4, URZ ;  /* 0x0000003f00047c82 */ /* 0x000fe20008000000 */
[----:B------:R-:W-:Y:S01]  /*32d30*/  ULDC UR6, c[0x0][0xc3c] ;  /* 0x00030f0000067ab9 */ /* 0x000fe20000000800 */
[----:B------:R-:W-:Y:S01]  /*32d40*/  UMOV UR5, URZ ;  /* 0x0000003f00057c82 */ /* 0x000fe20008000000 */
[----:B------:R-:W-:Y:S01]  /*32d50*/  IMAD.U32 R3, RZ, RZ, UR4 ;  /* 0x00000004ff037e24 */ /* 0x000fe2000f8e00ff */
[----:B------:R-:W-:Y:S01]  /*32d60*/  MOV R0, UR6 ;  /* 0x0000000600007c02 */ /* 0x000fe20008000f00 */
[----:B------:R-:W-:Y:S01]  /*32d70*/  IMAD.U32 R2, RZ, RZ, UR5 ;  /* 0x00000005ff027e24 */ /* 0x000fe2000f8e00ff */
[----:B------:R3:W-:Y:S04]  /*32d80*/  STL [R1], R5 ;  /* 0x0000000501007387 */ /* 0x0007e80000100800 */
[----:B------:R3:W-:Y:S04]  /*32d90*/  STL [R1+0x4], R3 ;  /* 0x0000040301007387 */ /* 0x0007e80000100800 */
[----:B------:R3:W-:Y:S04]  /*32da0*/  STL [R1+0xc], R0 ;  /* 0x00000c0001007387 */ /* 0x0007e80000100800 */
[----:B------:R3:W-:Y:S02]  /*32db0*/  STL [R1+0x8], R2 ;  /* 0x0000080201007387 */ /* 0x0007e40000100800 */
.L_x_3067:
[----:B--23--:R-:W2:Y:S04]  /*32dc0*/  LDL R0, [R1+0x30] ;  /* 0x0000300001007983 */ /* 0x00cea80000100800 */
[----:B01----:R-:W3:Y:S04]  /*32dd0*/  LDL R2, [R1+0xc] ;  /* 0x00000c0001027983 */ /* 0x003ee80000100800 */
[----:B------:R-:W4:Y:S04]  /*32de0*/  LDL R3, [R1+0x8] ;  /* 0x0000080001037983 */ /* 0x000f280000100800 */
[----:B------:R-:W5:Y:S04]  /*32df0*/  LDL R4, [R1] ;  /* 0x0000000001047983 */ /* 0x000f680000100800 */
[----:B------:R-:W5:Y:S01]  /*32e00*/  LDL R5, [R1+0x4] ;  /* 0x0000040001057983 */ /* 0x000f620000100800 */
[----:B------:R-:W-:Y:S05]  /*32e10*/  WARPSYNC.ALL ;  /* 0x0000000000007948 */ /* 0x000fea0003800000 */
[----:B------:R-:W-:Y:S01]  /*32e20*/  BAR.SYNC.DEFER_BLOCKING 0x4, 0x180 ;  /* 0x0106000000007b1d */ /* 0x000fe20000010000 */
[----:B--2---:R-:W-:-:S13]  /*32e30*/  ISETP.NE.AND P0, PT, R0, RZ, PT ;  /* 0x000000ff0000720c */ /* 0x004fda0003f05270 */
[----:B------:R-:W0:Y:S01]  /*32e40*/  @!P0 S2R R0, SR_CgaCtaId ;  /* 0x0000000000008919 */ /* 0x000e220000008800 */
[----:B---3--:R-:W-:Y:S01]  /*32e50*/  IMAD.MOV.U32 R7, RZ, RZ, R2 ;  /* 0x000000ffff077224 */ /* 0x008fe200078e0002 */
[----:B------:R-:W-:Y:S01]  /*32e60*/  @!P0 MOV R2, 0x400 ;  /* 0x0000040000028802 */ /* 0x000fe20000000f00 */
[----:B----4-:R-:W-:-:S03]  /*32e70*/  IMAD.MOV.U32 R6, RZ, RZ, R3 ;  /* 0x000000ffff067224 */ /* 0x010fc600078e0003 */
[----:B0-----:R-:W-:-:S05]  /*32e80*/  @!P0 LEA R18, R0, R2, 0x18 ;  /* 0x0000000200128211 */ /* 0x001fca00078ec0ff */
[----:B-----5:R1:W-:Y:S01]  /*32e90*/  @!P0 STS.128 [R18+0x388d0], R4 ;  /* 0x0388d00412008388 */ /* 0x0203e20000000c00 */
[----:B------:R-:W-:Y:S06]  /*32ea0*/  BAR.ARV 0x5, 0x180 ;  /* 0x0146000000007b1d */ /* 0x000fec0000002000 */
.L_x_3056:
[----:B------:R-:W2:Y:S01]  /*32eb0*/  LDL R0, [R1+0xc] ;  /* 0x00000c0001007983 */ /* 0x000ea20000100800 */
[----:B------:R-:W-:Y:S02]  /*32ec0*/  ULDC UR4, c[0x0][0xc3c] ;  /* 0x00030f0000047ab9 */ /* 0x000fe40000000800 */
[----:B--2---:R-:W-:-:S13]  /*32ed0*/  ISETP.GE.AND P0, PT, R0, UR4, PT ;  /* 0x0000000400007c0c */ /* 0x004fda000bf06270 */
[----:B------:R-:W-:Y:S05]  /*32ee0*/  @!P0 BRA `(.L_x_3068) ;  /* 0xffffff7800748947 */ /* 0x000fea000383ffff */
[----:B------:R-:W-:Y:S05]  /*32ef0*/  BSYNC B8 ;  /* 0x0000000000087941 */ /* 0x000fea0003800000 */
.L_x_2903:
        /* <DEDUP_REMOVED lines=12> */
.L_x_3201:
[----:B------:R-:W-:Y:S05]  /*32fc0*/  BSYNC B0 ;  /* 0x0000000000007941 */ /* 0x000fea0003800000 */
.L_x_3069:
[----:B------:R-:W-:-:S03]  /*32fd0*/  UMOV UR4, 0xffffffff ;  /* 0xffffffff00047882 */ /* 0x000fc60000000000 */
[----:B------:R-:W-:Y:S05]  /*32fe0*/  BRA.DIV UR4, `(.L_x_3071) ;  /* 0x0000003204fc7947 */ /* 0x000fea000b800000 */
[----:B------:R-:W1:Y:S02]  /*32ff0*/  S2R R2, SR_TID.X ;  /* 0x0000000000027919 */ /* 0x000e640000002100 */
[----:B-1----:R-:W-:-:S04]  /*33000*/  SHF.R.U32.HI R2, RZ, 0x5, R2 ;  /* 0x00000005ff027819 */ /* 0x002fc80000011602 */
[----:B------:R-:W-:-:S05]  /*33010*/  LOP3.LUT R2, R2, 0x3, RZ, 0xc0, !PT ;  /* 0x0000000302027812 */ /* 0x000fca00078ec0ff */
[----:B------:R1:W2:Y:S02]  /*33020*/  SHFL.IDX PT, R14, R2, RZ, 0x1f ;  /* 0x00001fff020e7589 */ /* 0x0002a400000e0000 */
.L_x_3204:
[----:B--2---:R-:W-:-:S13]  /*33030*/  ISETP.NE.AND P0, PT, R14, RZ, PT ;  /* 0x000000ff0e00720c */ /* 0x004fda0003f05270 */
[----:B------:R-:W-:Y:S05]  /*33040*/  @P0 BRA `(.L_x_2630) ;  /* 0x0000000000940947 */ /* 0x000fea0003800000 */
[----:B------:R-:W-:-:S03]  /*33050*/  UMOV UR4, 0xffffffff ;  /* 0xffffffff00047882 */ /* 0x000fc60000000000 */
[----:B------:R-:W-:Y:S05]  /*33060*/  BRA.DIV UR4, `(.L_x_3072) ;  /* 0x0000003604107947 */ /* 0x000fea000b800000 */
[----:B------:R-:W-:-:S13]  /*33070*/  ELECT P6, URZ, PT ;  /* 0x00000000003f782f */ /* 0x000fda00038c0000 */
.L_x_3207:
[----:B------:R-:W-:Y:S05]  /*33080*/  @!P6 BRA `(.L_x_2630) ;  /* 0x000000000084e947 */ /* 0x000fea0003800000 */
[----:B-1----:R-:W2:Y:S02]  /*33090*/  LDL R2, [R1+0xc0] ;  /* 0x0000c00001027983 */ /* 0x002ea40000100800 */
[----:B--2---:R-:W-:-:S13]  /*330a0*/  R2UR UR4, R2 ;  /* 0x00000000020472ca */ /* 0x004fda00000e0000 */
[----:B------:R-:W-:-:S06]  /*330b0*/  ULOP3.LUT UR4, UR4, 0x2, URZ, 0xfc, !UPT ;  /* 0x0000000204047892 */ /* 0x000fcc000f8efc3f */
[----:B------:R-:W-:-:S04]  /*330c0*/  MOV R2, UR4 ;  /* 0x0000000400027c02 */ /* 0x000fc80008000f00 */
[----:B------:R-:W-:-:S13]  /*330d0*/  ISETP.NE.AND P2, PT, R2, 0x3, PT ;  /* 0x000000030200780c */ /* 0x000fda0003f45270 */
[----:B------:R-:W-:Y:S05]  /*330e0*/  @!P2 BRA `(.L_x_3073) ;  /* 0x000000000004a947 */ /* 0x000fea0003800000 */
[----:B------:R-:W-:Y:S01]  /*330f0*/  BPT.TRAP 0x1 ;  /* 0x000000040000795c */ /* 0x000fe20000300000 */
.L_x_3073:
        /* <DEDUP_REMOVED lines=13> */
.L_x_3208:
[----:B------:R-:W1:Y:S02]  /*331d0*/  SYNCS.PHASECHK.TRANS64.TRYWAIT P0, [R7+URZ], R2 ;  /* 0x00000002070075a7 */ /* 0x000e64000800017f */
[----:B-1----:R-:W-:Y:S05]  /*331e0*/  @!P0 BRA `(.L_x_3075) ;  /* 0x0000003000e48947 */ /* 0x002fea0003800000 */
.L_x_3209:
[----:B------:R-:W-:Y:S05]  /*331f0*/  @!P2 BRA `(.L_x_3076) ;  /* 0x000000000004a947 */ /* 0x000fea0003800000 */
[----:B------:R-:W-:Y:S01]  /*33200*/  BPT.TRAP 0x1 ;  /* 0x000000040000795c */ /* 0x000fe20000300000 */
.L_x_3076:
[----:B------:R-:W-:-:S05]  /*33210*/  IADD3 R0, R0, 0x38860, RZ ;  /* 0x0003886000007810 */ /* 0x000fca0007ffe0ff */
[----:B------:R-:W-:-:S04]  /*33220*/  IMAD R4, R19, 0x8, R0 ;  /* 0x0000000813047824 */ /* 0x000fc800078e0200 */
[----:B------:R-:W2:Y:S02]  /*33230*/  SYNCS.PHASECHK.TRANS64.TRYWAIT P0, [R4+URZ], R5 ;  /* 0x00000005040075a7 */ /* 0x000ea4000800017f */
[----:B--2---:R-:W-:Y:S05]  /*33240*/  @!P0 BRA `(.L_x_3077) ;  /* 0x0000003000e08947 */ /* 0x004fea0003800000 */
.L_x_3210:
[----:B------:R-:W-:-:S07]  /*33250*/  IMAD R3, R3, 0x8, R0 ;  /* 0x0000000803037824 */ /* 0x000fce00078e0200 */
.L_x_3078:
[----:B---3--:R3:W4:Y:S02]  /*33260*/  SYNCS.PHASECHK.TRANS64.TRYWAIT P0, [R3+URZ], R2 ;  /* 0x00000002030075a7 */ /* 0x008724000800017f */
[----:B----4-:R-:W-:Y:S05]  /*33270*/  @!P0 NANOSLEEP.SYNCS 0x989680 ;  /* 0x009896800000895d */ /* 0x010fea0003900000 */
[----:B------:R-:W4:Y:S02]  /*33280*/  @!P0 SYNCS.PHASECHK.TRANS64 P0, [R3+URZ], R2 ;  /* 0x00000002030085a7 */ /* 0x000f24000800007f */
[----:B----4-:R-:W-:Y:S05]  /*33290*/  @!P0 BRA `(.L_x_3078) ;  /* 0xfffffffc00f08947 */ /* 0x010fea000383ffff */
.L_x_2630:
[----:B------:R-:W-:Y:S05]  /*332a0*/  BSYNC B9 ;  /* 0x0000000000097941 */ /* 0x000fea0003800000 */
.L_x_2627:
[----:B------:R-:W-:Y:S05]  /*332b0*/  EXIT ;  /* 0x000000000000794d */ /* 0x000fea0003800000 */
.L_x_2652:
[----:B0-----:R0:W1:Y:S02]  /*332c0*/  SYNCS.PHASECHK.TRANS64.TRYWAIT P6, [R0+URZ+0x38890], R114 ;  /* 0x03889072000075a7 */ /* 0x00106400080c017f */
[----:B-1----:R-:W-:Y:S05]  /*332d0*/  @!P6 NANOSLEEP.SYNCS 0x989680 ;  /* 0x009896800000e95d */ /* 0x002fea0003900000 */
[----:B------:R-:W1:Y:S02]  /*332e0*/  @!P6 SYNCS.PHASECHK.TRANS64 P6, [R0+URZ+0x38890], R114 ;  /* 0x038890720000e5a7 */ /* 0x000e6400080c007f */
[----:B-1----:R-:W-:Y:S05]  /*332f0*/  @!P6 BRA `(.L_x_2652) ;  /* 0xfffffffc00f0e947 */ /* 0x002fea000383ffff */
[----:B------:R-:W-:Y:S05]  /*33300*/  BRA `(.L_x_3079) ;  /* 0xfffffd0c00287947 */ /* 0x000fea000383ffff */
.L_x_2708:
[----:B-1----:R1:W2:Y:S02]  /*33310*/  SYNCS.PHASECHK.TRANS64.TRYWAIT P5, [R0+URZ+0x38890], R114 ;  /* 0x03889072000075a7 */ /* 0x0022a400080a017f */
[----:B--2---:R-:W-:Y:S05]  /*33320*/  @!P5 NANOSLEEP.SYNCS 0x989680 ;  /* 0x009896800000d95d */ /* 0x004fea0003900000 */
[----:B------:R-:W2:Y:S02]  /*33330*/  @!P5 SYNCS.PHASECHK.TRANS64 P5, [R0+URZ+0x38890], R114 ;  /* 0x038890720000d5a7 */ /* 0x000ea400080a007f */
[----:B--2---:R-:W-:Y:S05]  /*33340*/  @!P5 BRA `(.L_x_2708) ;  /* 0xfffffffc00f0d947 */ /* 0x004fea000383ffff */
[----:B------:R-:W-:Y:S05]  /*33350*/  BRA `(.L_x_3080) ;  /* 0xfffffd4000907947 */ /* 0x000fea000383ffff */
.L_x_2733:
[----:B-1----:R1:W2:Y:S02]  /*33360*/  SYNCS.PHASECHK.TRANS64.TRYWAIT P3, [R0+URZ+0x38890], R114 ;  /* 0x03889072000075a7 */ /* 0x0022a4000806017f */
[----:B--2---:R-:W-:Y:S05]  /*33370*/  @!P3 NANOSLEEP.SYNCS 0x989680 ;  /* 0x009896800000b95d */ /* 0x004fea0003900000 */
[----:B------:R-:W2:Y:S02]  /*33380*/  @!P3 SYNCS.PHASECHK.TRANS64 P3, [R0+URZ+0x38890], R114 ;  /* 0x038890720000b5a7 */ /* 0x000ea4000806007f */
[----:B--2---:R-:W-:Y:S05]  /*33390*/  @!P3 BRA `(.L_x_2733) ;  /* 0xfffffffc00f0b947 */ /* 0x004fea000383ffff */
[----:B------:R-:W-:Y:S05]  /*333a0*/  BRA `(.L_x_3081) ;  /* 0xfffffd7400247947 */ /* 0x000fea000383ffff */
.L_x_2741:
[----:B0-----:R0:W1:Y:S02]  /*333b0*/  SYNCS.PHASECHK.TRANS64.TRYWAIT P2, [R0+URZ+0x388b0], R114 ;  /* 0x0388b072000075a7 */ /* 0x001064000804017f */
[----:B-1----:R-:W-:Y:S05]  /*333c0*/  @!P2 NANOSLEEP.SYNCS 0x989680 ;  /* 0x009896800000a95d */ /* 0x002fea0003900000 */
[----:B------:R-:W1:Y:S02]  /*333d0*/  @!P2 SYNCS.PHASECHK.TRANS64 P2, [R0+URZ+0x388b0], R114 ;  /* 0x0388b0720000a5a7 */ /* 0x000e64000804007f */
[----:B-1----:R-:W-:Y:S05]  /*333e0*/  @!P2 BRA `(.L_x_2741) ;  /* 0xfffffffc00f0a947 */ /* 0x002fea000383ffff */
[----:B------:R-:W-:Y:S05]  /*333f0*/  BRA `(.L_x_3082) ;  /* 0xfffffd7800547947 */ /* 0x000fea000383ffff */
.L_x_2763:
        /* <DEDUP_REMOVED lines=8> */
.L_x_3084:
[----:B------:R-:W-:Y:S05]  /*33480*/  BSYNC B1 ;  /* 0x0000000000017941 */ /* 0x000fea0003800000 */
.L_x_3083:
[----:B------:R-:W-:Y:S01]  /*33490*/  IMAD.MOV.U32 R13, RZ, RZ, R30 ;  /* 0x000000ffff0d7224 */ /* 0x000fe200078e001e */
[----:B------:R-:W-:Y:S01]  /*334a0*/  MOV R11, 0x181f ;  /* 0x0000181f000b7802 */ /* 0x000fe20000000f00 */
[----:B------:R-:W-:Y:S02]  /*334b0*/  IMAD.MOV.U32 R12, RZ, RZ, RZ ;  /* 0x000000ffff0c7224 */ /* 0x000fe400078e00ff */
[----:B------:R-:W-:Y:S02]  /*334c0*/  IMAD.MOV.U32 R15, RZ, RZ, -0x1 ;  /* 0xffffffffff0f7424 */ /* 0x000fe400078e00ff */
[----:B------:R-:W-:-:S07]  /*334d0*/  IMAD.MOV.U32 R7, RZ, RZ, R14 ;  /* 0x000000ffff077224 */ /* 0x000fce00078e000e */
[----:B------:R-:W-:Y:S05]  /*334e0*/  WARPSYNC.COLLECTIVE R15, `(.L_x_3085) ;  /* 0x000000000f087348 */ /* 0x000fea0003c00000 */
[----:B------:R0:W1:Y:S02]  /*334f0*/  SHFL.IDX P6, R14, R13, R12, R11 ;  /* 0x0000000c0d0e7389 */ /* 0x00006400000c000b */
[----:B01----:R-:W-:Y:S01]  /*33500*/  ENDCOLLECTIVE ;  /* 0x000000000000791b */ /* 0x003fe20003800000 */
.L_x_3085:
[----:B------:R-:W-:Y:S02]  /*33510*/  IMAD.MOV.U32 R13, RZ, RZ, R33 ;  /* 0x000000ffff0d7224 */ /* 0x000fe400078e0021 */
[----:B------:R-:W-:-:S07]  /*33520*/  IMAD.MOV.U32 R6, RZ, RZ, R14 ;  /* 0x000000ffff067224 */ /* 0x000fce00078e000e */
[----:B------:R-:W-:Y:S05]  /*33530*/  WARPSYNC.COLLECTIVE R15, `(.L_x_3086) ;  /* 0x000000000f087348 */ /* 0x000fea0003c00000 */
[----:B------:R0:W1:Y:S02]  /*33540*/  SHFL.IDX P6, R14, R13, R12, R11 ;  /* 0x0000000c0d0e7389 */ /* 0x00006400000c000b */
[----:B01----:R-:W-:Y:S01]  /*33550*/  ENDCOLLECTIVE ;  /* 0x000000000000791b */ /* 0x003fe20003800000 */
.L_x_3086:
[----:B------:R-:W-:Y:S01]  /*33560*/  MOV R13, R31 ;  /* 0x0000001f000d7202 */ /* 0x000fe20000000f00 */
[----:B------:R-:W-:-:S07]  /*33570*/  IMAD.MOV.U32 R9, RZ, RZ, R14 ;  /* 0x000000ffff097224 */ /* 0x000fce00078e000e */
[----:B------:R-:W-:Y:S05]  /*33580*/  WARPSYNC.COLLECTIVE R15, `(.L_x_3087) ;  /* 0x000000000f087348 */ /* 0x000fea0003c00000 */
[----:B------:R0:W1:Y:S02]  /*33590*/  SHFL.IDX P6, R14, R13, R12, R11 ;  /* 0x0000000c0d0e7389 */ /* 0x00006400000c000b */
[----:B01----:R-:W-:Y:S01]  /*335a0*/  ENDCOLLECTIVE ;  /* 0x000000000000791b */ /* 0x003fe20003800000 */
.L_x_3087:
[----:B------:R-:W-:Y:S01]  /*335b0*/  IMAD.MOV.U32 R8, RZ, RZ, R14 ;  /* 0x000000ffff087224 */ /* 0x000fe200078e000e */
[----:B------:R-:W-:Y:S06]  /*335c0*/  BRA `(.L_x_3088) ;  /* 0xfffffd8c00907947 */ /* 0x000fec000383ffff */
.L_x_2766:
[----:B------:R-:W-:Y:S01]  /*335d0*/  BSSY B1, `(.L_x_3089) ;  /* 0x0000008000017945 */ /* 0x000fe20003800000 */
[----:B------:R-:W-:Y:S01]  /*335e0*/  IMAD.MOV.U32 R13, RZ, RZ, R32 ;  /* 0x000000ffff0d7224 */ /* 0x000fe200078e0020 */
[----:B------:R-:W-:Y:S01]  /*335f0*/  MOV R15, 0xffffffff ;  /* 0xffffffff000f7802 */ /* 0x000fe20000000f00 */
[----:B------:R-:W-:Y:S02]  /*33600*/  IMAD.MOV.U32 R12, RZ, RZ, 0x1 ;  /* 0x00000001ff0c7424 */ /* 0x000fe400078e00ff */
[----:B------:R-:W-:-:S07]  /*33610*/  IMAD.MOV.U32 R11, RZ, RZ, 0x181f ;  /* 0x0000181fff0b7424 */ /* 0x000fce00078e00ff */
[----:B0--34-:R-:W-:Y:S05]  /*33620*/  WARPSYNC.COLLECTIVE R15, `(.L_x_3090) ;  /* 0x000000000f087348 */ /* 0x019fea0003c00000 */
[----:B------:R1:W2:Y:S02]  /*33630*/  SHFL.IDX P6, R14, R13, R12, R11 ;  /* 0x0000000c0d0e7389 */ /* 0x0002a400000c000b */
[----:B01234-:R-:W-:Y:S01]  /*33640*/  ENDCOLLECTIVE ;  /* 0x000000000000791b */ /* 0x01ffe20003800000 */
.L_x_3090:
[----:B------:R-:W-:Y:S05]  /*33650*/  BSYNC B1 ;  /* 0x0000000000017941 */ /* 0x000fea0003800000 */
.L_x_3089:
        /* <DEDUP_REMOVED lines=8> */
.L_x_3091:
[----:B------:R-:W-:Y:S02]  /*336e0*/  IMAD.MOV.U32 R13, RZ, RZ, R33 ;  /* 0x000000ffff0d7224 */ /* 0x000fe400078e0021 */
[----:B------:R-:W-:-:S07]  /*336f0*/  IMAD.MOV.U32 R6, RZ, RZ, R14 ;  /* 0x000000ffff067224 */ /* 0x000fce00078e000e */
[----:B------:R-:W-:Y:S05]  /*33700*/  WARPSYNC.COLLECTIVE R15, `(.L_x_3092) ;  /* 0x000000000f087348 */ /* 0x000fea0003c00000 */
[----:B------:R0:W1:Y:S02]  /*33710*/  SHFL.IDX P6, R14, R13, R12, R11 ;  /* 0x0000000c0d0e7389 */ /* 0x00006400000c000b */
[----:B01----:R-:W-:Y:S01]  /*33720*/  ENDCOLLECTIVE ;  /* 0x000000000000791b */ /* 0x003fe20003800000 */
.L_x_3092:
[----:B------:R-:W-:Y:S02]  /*33730*/  IMAD.MOV.U32 R13, RZ, RZ, R31 ;  /* 0x000000ffff0d7224 */ /* 0x000fe400078e001f */
[----:B------:R-:W-:-:S07]  /*33740*/  IMAD.MOV.U32 R9, RZ, RZ, R14 ;  /* 0x000000ffff097224 */ /* 0x000fce00078e000e */
[----:B------:R-:W-:Y:S05]  /*33750*/  WARPSYNC.COLLECTIVE R15, `(.L_x_3093) ;  /* 0x000000000f087348 */ /* 0x000fea0003c00000 */
[----:B------:R0:W1:Y:S02]  /*33760*/  SHFL.IDX P6, R14, R13, R12, R11 ;  /* 0x0000000c0d0e7389 */ /* 0x00006400000c000b */
[----:B01----:R-:W-:Y:S01]  /*33770*/  ENDCOLLECTIVE ;  /* 0x000000000000791b */ /* 0x003fe20003800000 */
.L_x_3093:
[----:B------:R-:W-:Y:S01]  /*33780*/  MOV R8, R14 ;  /* 0x0000000e00087202 */ /* 0x000fe20000000f00 */
[----:B------:R-:W-:Y:S06]  /*33790*/  BRA `(.L_x_3094) ;  /* 0xfffffd9000b07947 */ /* 0x000fec000383ffff */
.L_x_2769:
        /* <DEDUP_REMOVED lines=8> */
.L_x_3096:
[----:B------:R-:W-:Y:S05]  /*33820*/  BSYNC B1 ;  /* 0x0000000000017941 */ /* 0x000fea0003800000 */
.L_x_3095:
[----:B------:R-:W-:Y:S01]  /*33830*/  IMAD.MOV.U32 R13, RZ, RZ, R30 ;  /* 0x000000ffff0d7224 */ /* 0x000fe200078e001e */
[----:B------:R-:W-:Y:S01]  /*33840*/  MOV R7, R14 ;  /* 0x0000000e00077202 */ /* 0x000fe20000000f00 */
[----:B------:R-:W-:Y:S02]  /*33850*/  IMAD.MOV.U32 R12, RZ, RZ, 0x2 ;  /* 0x00000002ff0c7424 */ /* 0x000fe400078e00ff */
[----:B------:R-:W-:Y:S02]  /*33860*/  IMAD.MOV.U32 R11, RZ, RZ, 0x181f ;  /* 0x0000181fff0b7424 */ /* 0x000fe400078e00ff */
[----:B------:R-:W-:-:S07]  /*33870*/  IMAD.MOV.U32 R15, RZ, RZ, -0x1 ;  /* 0xffffffffff0f7424 */ /* 0x000fce00078e00ff */
[----:B------:R-:W-:Y:S05]  /*33880*/  WARPSYNC.COLLECTIVE R15, `(.L_x_3097) ;  /* 0x000000000f087348 */ /* 0x000fea0003c00000 */
[----:B------:R0:W1:Y:S02]  /*33890*/  SHFL.IDX P6, R14, R13, R12, R11 ;  /* 0x0000000c0d0e7389 */ /* 0x00006400000c000b */
[----:B01----:R-:W-:Y:S01]  /*338a0*/  ENDCOLLECTIVE ;  /* 0x000000000000791b */ /* 0x003fe20003800000 */
.L_x_3097:
[----:B------:R-:W-:Y:S01]  /*338b0*/  IMAD.MOV.U32 R13, RZ, RZ, R33 ;  /* 0x000000ffff0d7224 */ /* 0x000fe200078e0021 */
[----:B------:R-:W-:-:S07]  /*338c0*/  MOV R6, R14 ;  /* 0x0000000e00067202 */ /* 0x000fce0000000f00 */
[----:B------:R-:W-:Y:S05]  /*338d0*/  WARPSYNC.COLLECTIVE R15, `(.L_x_3098) ;  /* 0x000000000f087348 */ /* 0x000fea0003c00000 */
[----:B------:R0:W1:Y:S02]  /*338e0*/  SHFL.IDX P6, R14, R13, R12, R11 ;  /* 0x0000000c0d0e7389 */ /* 0x00006400000c000b */
[----:B01----:R-:W-:Y:S01]  /*338f0*/  ENDCOLLECTIVE ;  /* 0x000000000000791b */ /* 0x003fe20003800000 */
.L_x_3098:
[----:B------:R-:W-:Y:S02]  /*33900*/  IMAD.MOV.U32 R13, RZ, RZ, R31 ;  /* 0x000000ffff0d7224 */ /* 0x000fe400078e001f */
[----:B------:R-:W-:-:S07]  /*33910*/  IMAD.MOV.U32 R9, RZ, RZ, R14 ;  /* 0x000000ffff097224 */ /* 0x000fce00078e000e */
[----:B------:R-:W-:Y:S05]  /*33920*/  WARPSYNC.COLLECTIVE R15, `(.L_x_3099) ;  /* 0x000000000f087348 */ /* 0x000fea0003c00000 */
[----:B------:R0:W1:Y:S02]  /*33930*/  SHFL.IDX P6, R14, R13, R12, R11 ;  /* 0x0000000c0d0e7389 */ /* 0x00006400000c000b */
[----:B01----:R-:W-:Y:S01]  /*33940*/  ENDCOLLECTIVE ;  /* 0x000000000000791b */ /* 0x003fe20003800000 */
.L_x_3099:
[----:B------:R-:W-:Y:S01]  /*33950*/  IMAD.MOV.U32 R8, RZ, RZ, R14 ;  /* 0x000000ffff087224 */ /* 0x000fe200078e000e */
[----:B------:R-:W-:Y:S06]  /*33960*/  BRA `(.L_x_3100) ;  /* 0xfffffd9400a87947 */ /* 0x000fec000383ffff */
.L_x_2772:
[----:B------:R-:W-:Y:S01]  /*33970*/  BSSY B1, `(.L_x_3101) ;  /* 0x0000008000017945 */ /* 0x000fe20003800000 */
[----:B------:R-:W-:Y:S01]  /*33980*/  MOV R13, R32 ;  /* 0x00000020000d7202 */ /* 0x000fe20000000f00 */
[----:B------:R-:W-:Y:S02]  /*33990*/  IMAD.MOV.U32 R12, RZ, RZ, 0x3 ;  /* 0x00000003ff0c7424 */ /* 0x000fe400078e00ff */
[----:B------:R-:W-:Y:S02]  /*339a0*/  IMAD.MOV.U32 R11, RZ, RZ, 0x181f ;  /* 0x0000181fff0b7424 */ /* 0x000fe400078e00ff */
[----:B------:R-:W-:-:S07]  /*339b0*/  IMAD.MOV.U32 R15, RZ, RZ, -0x1 ;  /* 0xffffffffff0f7424 */ /* 0x000fce00078e00ff */
[----:B-1-34-:R-:W-:Y:S05]  /*339c0*/  WARPSYNC.COLLECTIVE R15, `(.L_x_3102) ;  /* 0x000000000f087348 */ /* 0x01afea0003c00000 */
[----:B------:R0:W2:Y:S02]  /*339d0*/  SHFL.IDX P6, R14, R13, R12, R11 ;  /* 0x0000000c0d0e7389 */ /* 0x0000a400000c000b */
[----:B01234-:R-:W-:Y:S01]  /*339e0*/  ENDCOLLECTIVE ;  /* 0x000000000000791b */ /* 0x01ffe20003800000 */
.L_x_3102:
[----:B------:R-:W-:Y:S05]  /*339f0*/  BSYNC B1 ;  /* 0x0000000000017941 */ /* 0x000fea0003800000 */
.L_x_3101:
[----:B------:R-:W-:Y:S01]  /*33a00*/  MOV R13, R30 ;  /* 0x0000001e000d7202 */ /* 0x000fe20000000f00 */
[----:B------:R-:W-:Y:S02]  /*33a10*/  IMAD.MOV.U32 R12, RZ, RZ, 0x3 ;  /* 0x00000003ff0c7424 */ /* 0x000fe400078e00ff */
[----:B------:R-:W-:Y:S02]  /*33a20*/  IMAD.MOV.U32 R11, RZ, RZ, 0x181f ;  /* 0x0000181fff0b7424 */ /* 0x000fe400078e00ff */
[----:B------:R-:W-:Y:S02]  /*33a30*/  IMAD.MOV.U32 R15, RZ, RZ, -0x1 ;  /* 0xffffffffff0f7424 */ /* 0x000fe400078e00ff */
[----:B------:R-:W-:-:S07]  /*33a40*/  IMAD.MOV.U32 R9, RZ, RZ, R14 ;  /* 0x000000ffff097224 */ /* 0x000fce00078e000e */
[----:B------:R-:W-:Y:S05]  /*33a50*/  WARPSYNC.COLLECTIVE R15, `(.L_x_3103) ;  /* 0x000000000f087348 */ /* 0x000fea0003c00000 */
[----:B------:R0:W1:Y:S02]  /*33a60*/  SHFL.IDX P6, R14, R13, R12, R11 ;  /* 0x0000000c0d0e7389 */ /* 0x00006400000c000b */
[----:B01----:R-:W-:Y:S01]  /*33a70*/  ENDCOLLECTIVE ;  /* 0x000000000000791b */ /* 0x003fe20003800000 */
.L_x_3103:
[----:B------:R-:W-:Y:S01]  /*33a80*/  MOV R13, R33 ;  /* 0x00000021000d7202 */ /* 0x000fe20000000f00 */
[----:B------:R-:W-:-:S07]  /*33a90*/  IMAD.MOV.U32 R8, RZ, RZ, R14 ;  /* 0x000000ffff087224 */ /* 0x000fce00078e000e */
[----:B------:R-:W-:Y:S05]  /*33aa0*/  WARPSYNC.COLLECTIVE R15, `(.L_x_3104) ;  /* 0x000000000f087348 */ /* 0x000fea0003c00000 */
[----:B------:R0:W1:Y:S02]  /*33ab0*/  SHFL.IDX P6, R14, R13, R12, R11 ;  /* 0x0000000c0d0e7389 */ /* 0x00006400000c000b */
[----:B01----:R-:W-:Y:S01]  /*33ac0*/  ENDCOLLECTIVE ;  /* 0x000000000000791b */ /* 0x003fe20003800000 */
.L_x_3104:
[----:B------:R-:W-:Y:S02]  /*33ad0*/  IMAD.MOV.U32 R13, RZ, RZ, R31 ;  /* 0x000000ffff0d7224 */ /* 0x000fe400078e001f */
[----:B------:R-:W-:-:S07]  /*33ae0*/  IMAD.MOV.U32 R78, RZ, RZ, R14 ;  /* 0x000000ffff4e7224 */ /* 0x000fce00078e000e */
[----:B------:R-:W-:Y:S05]  /*33af0*/  WARPSYNC.COLLECTIVE R15, `(.L_x_3105) ;  /* 0x000000000f087348 */ /* 0x000fea0003c00000 */
[----:B------:R0:W1:Y:S02]  /*33b00*/  SHFL.IDX P6, R14, R13, R12, R11 ;  /* 0x0000000c0d0e7389 */ /* 0x00006400000c000b */
[----:B01----:R-:W-:Y:S01]  /*33b10*/  ENDCOLLECTIVE ;  /* 0x000000000000791b */ /* 0x003fe20003800000 */
.L_x_3105:
[----:B------:R-:W-:Y:S01]  /*33b20*/  IMAD.MOV.U32 R10, RZ, RZ, R14 ;  /* 0x000000ffff0a7224 */ /* 0x000fe200078e000e */
[----:B------:R-:W-:Y:S06]  /*33b30*/  BRA `(.L_x_3106) ;  /* 0xfffffd9800a87947 */ /* 0x000fec000383ffff */
.L_x_2776:
[----:B0-----:R0:W1:Y:S02]  /*33b40*/  SYNCS.PHASECHK.TRANS64.TRYWAIT P0, [R16+URZ+0x38800], R0 ;  /* 0x03880000100075a7 */ /* 0x001064000800017f */
[----:B-1----:R-:W-:Y:S05]  /*33b50*/  @!P0 NANOSLEEP.SYNCS 0x989680 ;  /* 0x009896800000895d */ /* 0x002fea0003900000 */
[----:B------:R-:W1:Y:S02]  /*33b60*/  @!P0 SYNCS.PHASECHK.TRANS64 P0, [R16+URZ+0x38800], R0 ;  /* 0x03880000100085a7 */ /* 0x000e64000800007f */
[----:B-1----:R-:W-:Y:S05]  /*33b70*/  @!P0 BRA `(.L_x_2776) ;  /* 0xfffffffc00f08947 */ /* 0x002fea000383ffff */
[----:B------:R-:W-:Y:S05]  /*33b80*/  BRA `(.L_x_3107) ;  /* 0xfffffd9c00d87947 */ /* 0x000fea000383ffff */
.L_x_2808:
[----:B------:R-:W-:Y:S01]  /*33b90*/  BSSY B1, `(.L_x_3108) ;  /* 0x0000008000017945 */ /* 0x000fe20003800000 */
[----:B------:R-:W-:Y:S01]  /*33ba0*/  IMAD.MOV.U32 R13, RZ, RZ, R72 ;  /* 0x000000ffff0d7224 */ /* 0x000fe200078e0048 */
[----:B------:R-:W-:Y:S01]  /*33bb0*/  MOV R12, RZ ;  /* 0x000000ff000c7202 */ /* 0x000fe20000000f00 */
[----:B------:R-:W-:Y:S02]  /*33bc0*/  IMAD.MOV.U32 R11, RZ, RZ, 0x181f ;  /* 0x0000181fff0b7424 */ /* 0x000fe400078e00ff */
[----:B------:R-:W-:-:S07]  /*33bd0*/  IMAD.MOV.U32 R15, RZ, RZ, -0x1 ;  /* 0xffffffffff0f7424 */ /* 0x000fce00078e00ff */
[----:B------:R-:W-:Y:S05]  /*33be0*/  WARPSYNC.COLLECTIVE R15, `(.L_x_3109) ;  /* 0x000000000f087348 */ /* 0x000fea0003c00000 */
[----:B------:R0:W1:Y:S02]  /*33bf0*/  SHFL.IDX P6, R14, R13, R12, R11 ;  /* 0x0000000c0d0e7389 */ /* 0x00006400000c000b */
[----:B01----:R-:W-:Y:S01]  /*33c00*/  ENDCOLLECTIVE ;  /* 0x000000000000791b */ /* 0x003fe20003800000 */
.L_x_3109:
[----:B------:R-:W-:Y:S05]  /*33c10*/  BSYNC B1 ;  /* 0x0000000000017941 */ /* 0x000fea0003800000 */
.L_x_3108:
        /* <DEDUP_REMOVED lines=8> */
.L_x_3110:
[----:B------:R-:W-:Y:S02]  /*33ca0*/  IMAD.MOV.U32 R13, RZ, RZ, R20 ;  /* 0x000000ffff0d7224 */ /* 0x000fe400078e0014 */
[----:B------:R-:W-:-:S07]  /*33cb0*/  IMAD.MOV.U32 R8, RZ, RZ, R14 ;  /* 0x000000ffff087224 */ /* 0x000fce00078e000e */
[----:B------:R-:W-:Y:S05]  /*33cc0*/  WARPSYNC.COLLECTIVE R15, `(.L_x_3111) ;  /* 0x000000000f087348 */ /* 0x000fea0003c00000 */
[----:B------:R0:W1:Y:S02]  /*33cd0*/  SHFL.IDX P6, R14, R13, R12, R11 ;  /* 0x0000000c0d0e7389 */ /* 0x00006400000c000b */
[----:B01----:R-:W-:Y:S01]  /*33ce0*/  ENDCOLLECTIVE ;  /* 0x000000000000791b */ /* 0x003fe20003800000 */
.L_x_3111:
[----:B------:R-:W-:Y:S01]  /*33cf0*/  IMAD.MOV.U32 R13, RZ, RZ, R3 ;  /* 0x000000ffff0d7224 */ /* 0x000fe200078e0003 */
[----:B------:R-:W-:-:S07]  /*33d00*/  MOV R7, R14 ;  /* 0x0000000e00077202 */ /* 0x000fce0000000f00 */
[----:B------:R-:W-:Y:S05]  /*33d10*/  WARPSYNC.COLLECTIVE R15, `(.L_x_3112) ;  /* 0x000000000f087348 */ /* 0x000fea0003c00000 */
[----:B------:R0:W1:Y:S02]  /*33d20*/  SHFL.IDX P6, R14, R13, R12, R11 ;  /* 0x0000000c0d0e7389 */ /* 0x00006400000c000b */
[----:B01----:R-:W-:Y:S01]  /*33d30*/  ENDCOLLECTIVE ;  /* 0x000000000000791b */ /* 0x003fe20003800000 */
.L_x_3112:
[----:B------:R-:W-:Y:S05]  /*33d40*/  BRA `(.L_x_3113) ;  /* 0xfffffdcc00d87947 */ /* 0x000fea000383ffff */
.L_x_2811:
[----:B------:R-:W-:Y:S01]  /*33d50*/  BSSY B1, `(.L_x_3114) ;  /* 0x0000008000017945 */ /* 0x000fe20003800000 */
[----:B------:R-:W-:Y:S01]  /*33d60*/  IMAD.MOV.U32 R13, RZ, RZ, R72 ;  /* 0x000000ffff0d7224 */ /* 0x000fe200078e0048 */
[----:B------:R-:W-:Y:S01]  /*33d70*/  MOV R15, 0xffffffff ;  /* 0xffffffff000f7802 */ /* 0x000fe20000000f00 */
[----:B------:R-:W-:Y:S02]  /*33d80*/  IMAD.MOV.U32 R12, RZ, RZ, 0x1 ;  /* 0x00000001ff0c7424 */ /* 0x000fe400078e00ff */
[----:B------:R-:W-:-:S07]  /*33d90*/  IMAD.MOV.U32 R11, RZ, RZ, 0x181f ;  /* 0x0000181fff0b7424 */ /* 0x000fce00078e00ff */
[----:B0-2-4-:R-:W-:Y:S05]  /*33da0*/  WARPSYNC.COLLECTIVE R15, `(.L_x_3115) ;  /* 0x000000000f087348 */ /* 0x015fea0003c00000 */
[----:B----4-:R1:W3:Y:S02]  /*33db0*/  SHFL.IDX P6, R14, R13, R12, R11 ;  /* 0x0000000c0d0e7389 */ /* 0x0102e400000c000b */
[----:B0123--:R-:W-:Y:S01]  /*33dc0*/  ENDCOLLECTIVE ;  /* 0x000000000000791b */ /* 0x00ffe20003800000 */
.L_x_3115:
[----:B------:R-:W-:Y:S05]  /*33dd0*/  BSYNC B1 ;  /* 0x0000000000017941 */ /* 0x000fea0003800000 */
.L_x_3114:
        /* <DEDUP_REMOVED lines=8> */
.L_x_3116:
[----:B------:R-:W-:Y:S02]  /*33e60*/  IMAD.MOV.U32 R13, RZ, RZ, R20 ;  /* 0x000000ffff0d7224 */ /* 0x000fe400078e0014 */
[----:B------:R-:W-:-:S07]  /*33e70*/  IMAD.MOV.U32 R8, RZ, RZ, R14 ;  /* 0x000000ffff087224 */ /* 0x000fce00078e000e */
[----:B------:R-:W-:Y:S05]  /*33e80*/  WARPSYNC.COLLECTIVE R15, `(.L_x_3117) ;  /* 0x000000000f087348 */ /* 0x000fea0003c00000 */
[----:B------:R0:W1:Y:S02]  /*33e90*/  SHFL.IDX P6, R14, R13, R12, R11 ;  /* 0x0000000c0d0e7389 */ /* 0x00006400000c000b */
[----:B01----:R-:W-:Y:S01]  /*33ea0*/  ENDCOLLECTIVE ;  /* 0x000000000000791b */ /* 0x003fe20003800000 */
.L_x_3117:
[----:B------:R-:W-:Y:S02]  /*33eb0*/  IMAD.MOV.U32 R13, RZ, RZ, R3 ;  /* 0x000000ffff0d7224 */ /* 0x000fe400078e0003 */
[----:B------:R-:W-:-:S07]  /*33ec0*/  IMAD.MOV.U32 R7, RZ, RZ, R14 ;  /* 0x000000ffff077224 */ /* 0x000fce00078e000e */
[----:B------:R-:W-:Y:S05]  /*33ed0*/  WARPSYNC.COLLECTIVE R15, `(.L_x_3118) ;  /* 0x000000000f087348 */ /* 0x000fea0003c00000 */
[----:B------:R0:W1:Y:S02]  /*33ee0*/  SHFL.IDX P6, R14, R13, R12, R11 ;  /* 0x0000000c0d0e7389 */ /* 0x00006400000c000b */
[----:B01----:R-:W-:Y:S01]  /*33ef0*/  ENDCOLLECTIVE ;  /* 0x000000000000791b */ /* 0x003fe20003800000 */
.L_x_3118:
[----:B------:R-:W-:Y:S05]  /*33f00*/  BRA `(.L_x_3119) ;  /* 0xfffffdd000a87947 */ /* 0x000fea000383ffff */
.L_x_2814:
[----:B------:R-:W-:Y:S01]  /*33f10*/  BSSY B1, `(.L_x_3120) ;  /* 0x0000008000017945 */ /* 0x000fe20003800000 */
[----:B------:R-:W-:Y:S01]  /*33f20*/  MOV R13, R72 ;  /* 0x00000048000d7202 */ /* 0x000fe20000000f00 */
[----:B------:R-:W-:Y:S02]  /*33f30*/  IMAD.MOV.U32 R12, RZ, RZ, 0x2 ;  /* 0x00000002ff0c7424 */ /* 0x000fe400078e00ff */
[----:B------:R-:W-:Y:S02]  /*33f40*/  IMAD.MOV.U32 R11, RZ, RZ, 0x181f ;  /* 0x0000181fff0b7424 */ /* 0x000fe400078e00ff */
[----:B------:R-:W-:-:S07]  /*33f50*/  IMAD.MOV.U32 R15, RZ, RZ, -0x1 ;  /* 0xffffffffff0f7424 */ /* 0x000fce00078e00ff */
[----:B-1--4-:R-:W-:Y:S05]  /*33f60*/  WARPSYNC.COLLECTIVE R15, `(.L_x_3121) ;  /* 0x000000000f087348 */ /* 0x012fea0003c00000 */
[----:B----4-:R0:W2:Y:S02]  /*33f70*/  SHFL.IDX P6, R14, R13, R12, R11 ;  /* 0x0000000c0d0e7389 */ /* 0x0100a400000c000b */
[----:B012---:R-:W-:Y:S01]  /*33f80*/  ENDCOLLECTIVE ;  /* 0x000000000000791b */ /* 0x007fe20003800000 */
.L_x_3121:
[----:B------:R-:W-:Y:S05]  /*33f90*/  BSYNC B1 ;  /* 0x0000000000017941 */ /* 0x000fea0003800000 */
.L_x_3120:
        /* <DEDUP_REMOVED lines=8> */
.L_x_3122:
[----:B------:R-:W-:Y:S01]  /*34020*/  MOV R13, R20 ;  /* 0x00000014000d7202 */ /* 0x000fe20000000f00 */
[----:B------:R-:W-:-:S07]  /*34030*/  IMAD.MOV.U32 R4, RZ, RZ, R14 ;  /* 0x000000ffff047224 */ /* 0x000fce00078e000e */
[----:B------:R-:W-:Y:S05]  /*34040*/  WARPSYNC.COLLECTIVE R15, `(.L_x_3123) ;  /* 0x000000000f087348 */ /* 0x000fea0003c00000 */
[----:B------:R0:W1:Y:S02]  /*34050*/  SHFL.IDX P6, R14, R13, R12, R11 ;  /* 0x0000000c0d0e7389 */ /* 0x00006400000c000b */
[----:B01----:R-:W-:Y:S01]  /*34060*/  ENDCOLLECTIVE ;  /* 0x000000000000791b */ /* 0x003fe20003800000 */
.L_x_3123:
[----:B------:R-:W-:Y:S02]  /*34070*/  IMAD.MOV.U32 R13, RZ, RZ, R3 ;  /* 0x000000ffff0d7224 */ /* 0x000fe400078e0003 */
[----:B------:R-:W-:-:S07]  /*34080*/  IMAD.MOV.U32 R7, RZ, RZ, R14 ;  /* 0x000000ffff077224 */ /* 0x000fce00078e000e */
[----:B------:R-:W-:Y:S05]  /*34090*/  WARPSYNC.COLLECTIVE R15, `(.L_x_3124) ;  /* 0x000000000f087348 */ /* 0x000fea0003c00000 */
[----:B------:R0:W1:Y:S02]  /*340a0*/  SHFL.IDX P6, R14, R13, R12, R11 ;  /* 0x0000000c0d0e7389 */ /* 0x00006400000c000b */
[----:B01----:R-:W-:Y:S01]  /*340b0*/  ENDCOLLECTIVE ;  /* 0x000000000000791b */ /* 0x003fe20003800000 */
.L_x_3124:
[----:B------:R-:W-:Y:S01]  /*340c0*/  IMAD.MOV.U32 R12, RZ, RZ, R14 ;  /* 0x000000ffff0c7224 */ /* 0x000fe200078e000e */
[----:B------:R-:W-:Y:S06]  /*340d0*/  BRA `(.L_x_3125) ;  /* 0xfffffdd400587947 */ /* 0x000fec000383ffff */
.L_x_2817:
[----:B------:R-:W-:Y:S01]  /*340e0*/  BSSY B1, `(.L_x_3126) ;  /* 0x0000008000017945 */ /* 0x000fe20003800000 */
[----:B------:R-:W-:Y:S01]  /*340f0*/  IMAD.MOV.U32 R13, RZ, RZ, R72 ;  /* 0x000000ffff0d7224 */ /* 0x000fe200078e0048 */
[----:B------:R-:W-:Y:S01]  /*34100*/  MOV R12, 0x3 ;  /* 0x00000003000c7802 */ /* 0x000fe20000000f00 */
[----:B------:R-:W-:Y:S02]  /*34110*/  IMAD.MOV.U32 R11, RZ, RZ, 0x181f ;  /* 0x0000181fff0b7424 */ /* 0x000fe400078e00ff */
[----:B------:R-:W-:-:S07]  /*34120*/  IMAD.MOV.U32 R15, RZ, RZ, -0x1 ;  /* 0xffffffffff0f7424 */ /* 0x000fce00078e00ff */
[----:B-1--4-:R-:W-:Y:S05]  /*34130*/  WARPSYNC.COLLECTIVE R15, `(.L_x_3127) ;  /* 0x000000000f087348 */ /* 0x012fea0003c00000 */
[----:B----4-:R0:W2:Y:S02]  /*34140*/  SHFL.IDX P6, R14, R13, R12, R11 ;  /* 0x0000000c0d0e7389 */ /* 0x0100a400000c000b */
[----:B012---:R-:W-:Y:S01]  /*34150*/  ENDCOLLECTIVE ;  /* 0x000000000000791b */ /* 0x007fe20003800000 */
.L_x_3127:
[----:B------:R-:W-:Y:S05]  /*34160*/  BSYNC B1 ;  /* 0x0000000000017941 */ /* 0x000fea0003800000 */
.L_x_3126:
        /* <DEDUP_REMOVED lines=8> */
.L_x_3128:
[----:B------:R-:W-:Y:S02]  /*341f0*/  IMAD.MOV.U32 R13, RZ, RZ, R20 ;  /* 0x000000ffff0d7224 */ /* 0x000fe400078e0014 */
[----:B------:R-:W-:-:S07]  /*34200*/  IMAD.MOV.U32 R21, RZ, RZ, R14 ;  /* 0x000000ffff157224 */ /* 0x000fce00078e000e */
[----:B------:R-:W-:Y:S05]  /*34210*/  WARPSYNC.COLLECTIVE R15, `(.L_x_3129) ;  /* 0x000000000f087348 */ /* 0x000fea0003c00000 */
[----:B------:R0:W1:Y:S02]  /*34220*/  SHFL.IDX P6, R14, R13, R12, R11 ;  /* 0x0000000c0d0e7389 */ /* 0x00006400000c000b */
[----:B01----:R-:W-:Y:S01]  /*34230*/  ENDCOLLECTIVE ;  /* 0x000000000000791b */ /* 0x003fe20003800000 */
.L_x_3129:
[----:B------:R-:W-:Y:S01]  /*34240*/  IMAD.MOV.U32 R13, RZ, RZ, R3 ;  /* 0x000000ffff0d7224 */ /* 0x000fe200078e0003 */
[----:B------:R-:W-:-:S07]  /*34250*/  MOV R79, R14 ;  /* 0x0000000e004f7202 */ /* 0x000fce0000000f00 */
[----:B------:R-:W-:Y:S05]  /*34260*/  WARPSYNC.COLLECTIVE R15, `(.L_x_3130) ;  /* 0x000000000f087348 */ /* 0x000fea0003c00000 */
[----:B------:R0:W1:Y:S02]  /*34270*/  SHFL.IDX P6, R14, R13, R12, R11 ;  /* 0x0000000c0d0e7389 */ /* 0x00006400000c000b */
[----:B01----:R-:W-:Y:S01]  /*34280*/  ENDCOLLECTIVE ;  /* 0x000000000000791b */ /* 0x003fe20003800000 */
.L_x_3130:
[----:B------:R-:W-:Y:S01]  /*34290*/  IMAD.MOV.U32 R3, RZ, RZ, R14 ;  /* 0x000000ffff037224 */ /* 0x000fe200078e000e */
[----:B------:R-:W-:Y:S06]  /*342a0*/  BRA `(.L_x_3131) ;  /* 0xfffffdd8000c7947 */ /* 0x000fec000383ffff */
.L_x_2821:
[----:B0-----:R0:W1:Y:S02]  /*342b0*/  SYNCS.PHASECHK.TRANS64.TRYWAIT P0, [R16+URZ+0x38800], R0 ;  /* 0x03880000100075a7 */ /* 0x001064000800017f */
[----:B-1----:R-:W-:Y:S05]  /*342c0*/  @!P0 NANOSLEEP.SYNCS 0x989680 ;  /* 0x009896800000895d */ /* 0x002fea0003900000 */
[----:B------:R-:W1:Y:S02]  /*342d0*/  @!P0 SYNCS.PHASECHK.TRANS64 P0, [R16+URZ+0x38800], R0 ;  /* 0x03880000100085a7 */ /* 0x000e64000800007f */
[----:B-1----:R-:W-:Y:S05]  /*342e0*/  @!P0 BRA `(.L_x_2821) ;  /* 0xfffffffc00f08947 */ /* 0x002fea000383ffff */
[----:B------:R-:W-:Y:S05]  /*342f0*/  BRA `(.L_x_3132) ;  /* 0xfffffdd800f07947 */ /* 0x000fea000383ffff */
.L_x_2839:
[----:B-1----:R1:W4:Y:S02]  /*34300*/  SYNCS.PHASECHK.TRANS64.TRYWAIT P2, [R0+URZ+0x38830], R3 ;  /* 0x03883003000075a7 */ /* 0x002324000804017f */
[----:B----4-:R-:W-:Y:S05]  /*34310*/  @!P2 NANOSLEEP.SYNCS 0x989680 ;  /* 0x009896800000a95d */ /* 0x010fea0003900000 */
[----:B------:R-:W4:Y:S02]  /*34320*/  @!P2 SYNCS.PHASECHK.TRANS64 P2, [R0+URZ+0x38830], R3 ;  /* 0x038830030000a5a7 */ /* 0x000f24000804007f */
[----:B----4-:R-:W-:Y:S05]  /*34330*/  @!P2 BRA `(.L_x_2839) ;  /* 0xfffffffc00f0a947 */ /* 0x010fea000383ffff */
[----:B------:R-:W-:Y:S05]  /*34340*/  BRA `(.L_x_2838) ;  /* 0xfffffe1000d87947 */ /* 0x000fea000383ffff */
.L_x_2846:
[----:B-1----:R1:W2:Y:S02]  /*34350*/  SYNCS.PHASECHK.TRANS64.TRYWAIT P3, [R11+URZ+0x38830], R4 ;  /* 0x038830040b0075a7 */ /* 0x0022a4000806017f */
[----:B--2---:R-:W-:Y:S05]  /*34360*/  @!P3 NANOSLEEP.SYNCS 0x989680 ;  /* 0x009896800000b95d */ /* 0x004fea0003900000 */
[----:B------:R-:W2:Y:S02]  /*34370*/  @!P3 SYNCS.PHASECHK.TRANS64 P3, [R11+URZ+0x38830], R4 ;  /* 0x038830040b00b5a7 */ /* 0x000ea4000806007f */
[----:B--2---:R-:W-:Y:S05]  /*34380*/  @!P3 BRA `(.L_x_2846) ;  /* 0xfffffffc00f0b947 */ /* 0x004fea000383ffff */
[----:B------:R-:W-:Y:S05]  /*34390*/  BRA `(.L_x_2845) ;  /* 0xfffffe5c00047947 */ /* 0x000fea000383ffff */
.L_x_2851:
[----:B-1----:R1:W2:Y:S02]  /*343a0*/  SYNCS.PHASECHK.TRANS64.TRYWAIT P3, [R9+URZ+0x38850], R0 ;  /* 0x03885000090075a7 */ /* 0x0022a4000806017f */
[----:B--2---:R-:W-:Y:S05]  /*343b0*/  @!P3 NANOSLEEP.SYNCS 0x989680 ;  /* 0x009896800000b95d */ /* 0x004fea0003900000 */
[----:B------:R-:W2:Y:S02]  /*343c0*/  @!P3 SYNCS.PHASECHK.TRANS64 P3, [R9+URZ+0x38850], R0 ;  /* 0x038850000900b5a7 */ /* 0x000ea4000806007f */
[----:B--2---:R-:W-:Y:S05]  /*343d0*/  @!P3 BRA `(.L_x_2851) ;  /* 0xfffffffc00f0b947 */ /* 0x004fea000383ffff */
[----:B------:R-:W-:Y:S05]  /*343e0*/  BRA `(.L_x_2850) ;  /* 0xfffffe9000c47947 */ /* 0x000fea000383ffff */
.L_x_2859:
[----:B-1----:R1:W2:Y:S02]  /*343f0*/  SYNCS.PHASECHK.TRANS64.TRYWAIT P2, [R4+URZ+0x38830], R5 ;  /* 0x03883005040075a7 */ /* 0x0022a4000804017f */
[----:B--2---:R-:W-:Y:S05]  /*34400*/  @!P2 NANOSLEEP.SYNCS 0x989680 ;  /* 0x009896800000a95d */ /* 0x004fea0003900000 */
[----:B------:R-:W2:Y:S02]  /*34410*/  @!P2 SYNCS.PHASECHK.TRANS64 P2, [R4+URZ+0x38830], R5 ;  /* 0x038830050400a5a7 */ /* 0x000ea4000804007f */
[----:B--2---:R-:W-:Y:S05]  /*34420*/  @!P2 BRA `(.L_x_2859) ;  /* 0xfffffffc00f0a947 */ /* 0x004fea000383ffff */
[----:B------:R-:W-:Y:S05]  /*34430*/  BRA `(.L_x_2858) ;  /* 0xfffffea8009c7947 */ /* 0x000fea000383ffff */
.L_x_2864:
[----:B-1----:R1:W2:Y:S02]  /*34440*/  SYNCS.PHASECHK.TRANS64.TRYWAIT P2, [R9+URZ+0x38850], R0 ;  /* 0x03885000090075a7 */ /* 0x0022a4000804017f */
[----:B--2---:R-:W-:Y:S05]  /*34450*/  @!P2 NANOSLEEP.SYNCS 0x989680 ;  /* 0x009896800000a95d */ /* 0x004fea0003900000 */
[----:B------:R-:W2:Y:S02]  /*34460*/  @!P2 SYNCS.PHASECHK.TRANS64 P2, [R9+URZ+0x38850], R0 ;  /* 0x038850000900a5a7 */ /* 0x000ea4000804007f */
[----:B--2---:R-:W-:Y:S05]  /*34470*/  @!P2 BRA `(.L_x_2864) ;  /* 0xfffffffc00f0a947 */ /* 0x004fea000383ffff */
[----:B------:R-:W-:Y:S05]  /*34480*/  BRA `(.L_x_2863) ;  /* 0xfffffee0005c7947 */ /* 0x000fea000383ffff */
.L_x_2870:
[----:B-1----:R1:W2:Y:S02]  /*34490*/  SYNCS.PHASECHK.TRANS64.TRYWAIT P0, [R10+URZ+0x38850], R0 ;  /* 0x038850000a0075a7 */ /* 0x0022a4000800017f */
[----:B--2---:R-:W-:Y:S05]  /*344a0*/  @!P0 NANOSLEEP.SYNCS 0x989680 ;  /* 0x009896800000895d */ /* 0x004fea0003900000 */
[----:B------:R-:W2:Y:S02]  /*344b0*/  @!P0 SYNCS.PHASECHK.TRANS64 P0, [R10+URZ+0x38850], R0 ;  /* 0x038850000a0085a7 */ /* 0x000ea4000800007f */
[----:B--2---:R-:W-:Y:S05]  /*344c0*/  @!P0 BRA `(.L_x_2870) ;  /* 0xfffffffc00f08947 */ /* 0x004fea000383ffff */
[----:B------:R-:W-:Y:S05]  /*344d0*/  BRA `(.L_x_2869) ;  /* 0xfffffef8006c7947 */ /* 0x000fea000383ffff */
.L_x_2911:
[----:B------:R-:W0:Y:S01]  /*344e0*/  S2R R5, SR_TID.X ;  /* 0x0000000000057919 */ /* 0x000e220000002100 */
[----:B------:R-:W-:Y:S01]  /*344f0*/  BSSY B1, `(.L_x_3133) ;  /* 0x000000a000017945 */ /* 0x000fe20003800000 */
[----:B------:R-:W-:Y:S01]  /*34500*/  IMAD.MOV.U32 R12, RZ, RZ, RZ ;  /* 0x000000ffff0c7224 */ /* 0x000fe200078e00ff */
[----:B------:R-:W-:Y:S01]  /*34510*/  MOV R11, 0x1f ;  /* 0x0000001f000b7802 */ /* 0x000fe20000000f00 */
[----:B------:R-:W-:Y:S01]  /*34520*/  IMAD.MOV.U32 R15, RZ, RZ, -0x1 ;  /* 0xffffffffff0f7424 */ /* 0x000fe200078e00ff */
[----:B0-----:R-:W-:-:S04]  /*34530*/  SHF.R.U32.HI R5, RZ, 0x5, R5 ;  /* 0x00000005ff057819 */ /* 0x001fc80000011605 */
[----:B------:R-:W-:-:S05]  /*34540*/  LOP3.LUT R5, R5, 0x3, RZ, 0xc0, !PT ;  /* 0x0000000305057812 */ /* 0x000fca00078ec0ff */
[----:B------:R-:W-:-:S07]  /*34550*/  IMAD.MOV.U32 R13, RZ, RZ, R5 ;  /* 0x000000ffff0d7224 */ /* 0x000fce00078e0005 */
[----:B------:R-:W-:Y:S05]  /*34560*/  WARPSYNC.COLLECTIVE R15, `(.L_x_3134) ;  /* 0x000000000f087348 */ /* 0x000fea0003c00000 */
[----:B------:R0:W1:Y:S02]  /*34570*/  SHFL.IDX P6, R14, R13, R12, R11 ;  /* 0x0000000c0d0e7389 */ /* 0x00006400000c000b */
[----:B01----:R-:W-:Y:S01]  /*34580*/  ENDCOLLECTIVE ;  /* 0x000000000000791b */ /* 0x003fe20003800000 */
.L_x_3134:
[----:B------:R-:W-:Y:S05]  /*34590*/  BSYNC B1 ;  /* 0x0000000000017941 */ /* 0x000fea0003800000 */
.L_x_3133:
[----:B------:R-:W-:Y:S05]  /*345a0*/  BRA `(.L_x_3135) ;  /* 0xffffff6c00947947 */ /* 0x000fea000383ffff */
.L_x_2913:
[----:B------:R-:W-:Y:S01]  /*345b0*/  BSSY B1, `(.L_x_3136) ;  /* 0x0000006000017945 */ /* 0x000fe20003800000 */
[----:B------:R-:W-:-:S07]  /*345c0*/  IMAD.MOV.U32 R15, RZ, RZ, -0x1 ;  /* 0xffffffffff0f7424 */ /* 0x000fce00078e00ff */
[----:B0-----:R-:W-:Y:S05]  /*345d0*/  WARPSYNC.COLLECTIVE R15, `(.L_x_3137) ;  /* 0x000000000f0c7348 */ /* 0x001fea0003c00000 */
[----:B------:R-:W-:Y:S02]  /*345e0*/  ELECT P6, UR62, PT ;  /* 0x00000000003e782f */ /* 0x000fe400038c0000 */
[----:B------:R-:W-:Y:S01]  /*345f0*/  MOV R14, UR62 ;  /* 0x0000003e000e7c02 */ /* 0x000fe20008000f00 */
[----:B0-----:R-:W-:Y:S10]  /*34600*/  ENDCOLLECTIVE ;  /* 0x000000000000791b */ /* 0x001ff40003800000 */
.L_x_3137:
[----:B------:R-:W-:Y:S05]  /*34610*/  BSYNC B1 ;  /* 0x0000000000017941 */ /* 0x000fea0003800000 */
.L_x_3136:
[----:B------:R-:W-:Y:S01]  /*34620*/  PLOP3.LUT P2, PT, P6, PT, PT, 0x80, 0x0 ;  /* 0x000000000000781c */ /* 0x000fe2000374f070 */
[----:B------:R-:W-:-:S12]  /*34630*/  BRA `(.L_x_2912) ;  /* 0xffffff6c00887947 */ /* 0x000fd8000383ffff */
.L_x_2915:
[----:B0-----:R0:W1:Y:S02]  /*34640*/  SYNCS.PHASECHK.TRANS64.TRYWAIT P0, [R18+URZ+0x38820], R2 ;  /* 0x03882002120075a7 */ /* 0x001064000800017f */
[----:B-1----:R-:W-:Y:S05]  /*34650*/  @!P0 NANOSLEEP.SYNCS 0x989680 ;  /* 0x009896800000895d */ /* 0x002fea0003900000 */
[----:B------:R-:W1:Y:S02]  /*34660*/  @!P0 SYNCS.PHASECHK.TRANS64 P0, [R18+URZ+0x38820], R2 ;  /* 0x03882002120085a7 */ /* 0x000e64000800007f */
[----:B-1----:R-:W-:Y:S05]  /*34670*/  @!P0 BRA `(.L_x_2915) ;  /* 0xfffffffc00f08947 */ /* 0x002fea000383ffff */
[----:B------:R-:W-:Y:S05]  /*34680*/  BRA `(.L_x_3138) ;  /* 0xffffff6c00987947 */ /* 0x000fea000383ffff */
.L_x_2919:
[----:B-1----:R1:W2:Y:S02]  /*34690*/  SYNCS.PHASECHK.TRANS64.TRYWAIT P0, [R6+URZ+0x388a0], R8 ;  /* 0x0388a008060075a7 */ /* 0x0022a4000800017f */
[----:B--2---:R-:W-:Y:S05]  /*346a0*/  @!P0 NANOSLEEP.SYNCS 0x989680 ;  /* 0x009896800000895d */ /* 0x004fea0003900000 */
[----:B------:R-:W2:Y:S02]  /*346b0*/  @!P0 SYNCS.PHASECHK.TRANS64 P0, [R6+URZ+0x388a0], R8 ;  /* 0x0388a008060085a7 */ /* 0x000ea4000800007f */
[----:B--2---:R-:W-:Y:S05]  /*346c0*/  @!P0 BRA `(.L_x_2919) ;  /* 0xfffffffc00f08947 */ /* 0x004fea000383ffff */
[----:B------:R-:W-:Y:S05]  /*346d0*/  BRA `(.L_x_3139) ;  /* 0xffffff6c00b87947 */ /* 0x000fea000383ffff */
.L_x_2927:
[----:B0-----:R0:W2:Y:S02]  /*346e0*/  SYNCS.PHASECHK.TRANS64.TRYWAIT P0, [R6+URZ+0x388c0], R8 ;  /* 0x0388c008060075a7 */ /* 0x0010a4000800017f */
[----:B--2---:R-:W-:Y:S05]  /*346f0*/  @!P0 NANOSLEEP.SYNCS 0x989680 ;  /* 0x009896800000895d */ /* 0x004fea0003900000 */
[----:B------:R-:W2:Y:S02]  /*34700*/  @!P0 SYNCS.PHASECHK.TRANS64 P0, [R6+URZ+0x388c0], R8 ;  /* 0x0388c008060085a7 */ /* 0x000ea4000800007f */
[----:B--2---:R-:W-:Y:S05]  /*34710*/  @!P0 BRA `(.L_x_2927) ;  /* 0xfffffffc00f08947 */ /* 0x004fea000383ffff */
[----:B------:R-:W-:Y:S05]  /*34720*/  BRA `(.L_x_3140) ;  /* 0xffffff7000f47947 */ /* 0x000fea000383ffff */
.L_x_2937:
[----:B0-----:R0:W1:Y:S02]  /*34730*/  SYNCS.PHASECHK.TRANS64.TRYWAIT P0, [R6+URZ+0x388a0], R5 ;  /* 0x0388a005060075a7 */ /* 0x001064000800017f */
[----:B-1----:R-:W-:Y:S05]  /*34740*/  @!P0 NANOSLEEP.SYNCS 0x989680 ;  /* 0x009896800000895d */ /* 0x002fea0003900000 */
[----:B------:R-:W1:Y:S02]  /*34750*/  @!P0 SYNCS.PHASECHK.TRANS64 P0, [R6+URZ+0x388a0], R5 ;  /* 0x0388a005060085a7 */ /* 0x000e64000800007f */
[----:B-1----:R-:W-:Y:S05]  /*34760*/  @!P0 BRA `(.L_x_2937) ;  /* 0xfffffffc00f08947 */ /* 0x002fea000383ffff */
[----:B------:R-:W-:Y:S05]  /*34770*/  BRA `(.L_x_3141) ;  /* 0xffffff78007c7947 */ /* 0x000fea000383ffff */
.L_x_2945:
[----:B-1----:R1:W2:Y:S02]  /*34780*/  SYNCS.PHASECHK.TRANS64.TRYWAIT P0, [R6+URZ+0x388c0], R5 ;  /* 0x0388c005060075a7 */ /* 0x0022a4000800017f */
[----:B--2---:R-:W-:Y:S05]  /*34790*/  @!P0 NANOSLEEP.SYNCS 0x989680 ;  /* 0x009896800000895d */ /* 0x004fea0003900000 */
[----:B------:R-:W2:Y:S02]  /*347a0*/  @!P0 SYNCS.PHASECHK.TRANS64 P0, [R6+URZ+0x388c0], R5 ;  /* 0x0388c005060085a7 */ /* 0x000ea4000800007f */
[----:B--2---:R-:W-:Y:S05]  /*347b0*/  @!P0 BRA `(.L_x_2945) ;  /* 0xfffffffc00f08947 */ /* 0x004fea000383ffff */
[----:B------:R-:W-:Y:S05]  /*347c0*/  BRA `(.L_x_3142) ;  /* 0xffffff7c00b47947 */ /* 0x000fea000383ffff */
.L_x_2963:
        /* <DEDUP_REMOVED lines=11> */
.L_x_3144:
[----:B------:R-:W-:Y:S05]  /*34880*/  BSYNC B0 ;  /* 0x0000000000007941 */ /* 0x000fea0003800000 */
.L_x_3143:
[----:B------:R-:W-:Y:S05]  /*34890*/  BRA `(.L_x_3145) ;  /* 0xffffff8c006c7947 */ /* 0x000fea000383ffff */
.L_x_2965:
[----:B------:R-:W-:Y:S01]  /*348a0*/  BSSY B0, `(.L_x_3146) ;  /* 0x0000006000007945 */ /* 0x000fe20003800000 */
[----:B------:R-:W-:-:S07]  /*348b0*/  IMAD.MOV.U32 R15, RZ, RZ, -0x1 ;  /* 0xffffffffff0f7424 */ /* 0x000fce00078e00ff */
[----:B0-----:R-:W-:Y:S05]  /*348c0*/  WARPSYNC.COLLECTIVE R15, `(.L_x_3147) ;  /* 0x000000000f0c7348 */ /* 0x001fea0003c00000 */
[----:B------:R-:W-:Y:S02]  /*348d0*/  ELECT P6, UR62, PT ;  /* 0x00000000003e782f */ /* 0x000fe400038c0000 */
[----:B------:R-:W-:Y:S01]  /*348e0*/  MOV R14, UR62 ;  /* 0x0000003e000e7c02 */ /* 0x000fe20008000f00 */
[----:B0-----:R-:W-:Y:S10]  /*348f0*/  ENDCOLLECTIVE ;  /* 0x000000000000791b */ /* 0x001ff40003800000 */
.L_x_3147:
[----:B------:R-:W-:Y:S05]  /*34900*/  BSYNC B0 ;  /* 0x0000000000007941 */ /* 0x000fea0003800000 */
.L_x_3146:
[----:B------:R-:W-:Y:S05]  /*34910*/  BRA `(.L_x_3148) ;  /* 0xffffff8c00787947 */ /* 0x000fea000383ffff */
.L_x_2967:
[----:B0-----:R0:W1:Y:S02]  /*34920*/  SYNCS.PHASECHK.TRANS64.TRYWAIT P0, [R0+URZ+0x38840], R2 ;  /* 0x03884002000075a7 */ /* 0x001064000800017f */
[----:B-1----:R-:W-:Y:S05]  /*34930*/  @!P0 NANOSLEEP.SYNCS 0x989680 ;  /* 0x009896800000895d */ /* 0x002fea0003900000 */
[----:B------:R-:W1:Y:S02]  /*34940*/  @!P0 SYNCS.PHASECHK.TRANS64 P0, [R0+URZ+0x38840], R2 ;  /* 0x03884002000085a7 */ /* 0x000e64000800007f */
[----:B-1----:R-:W-:Y:S05]  /*34950*/  @!P0 BRA `(.L_x_2967) ;  /* 0xfffffffc00f08947 */ /* 0x002fea000383ffff */
[----:B------:R-:W-:Y:S05]  /*34960*/  BRA `(.L_x_3149) ;  /* 0xffffff8c00dc7947 */ /* 0x000fea000383ffff */
.L_x_2971:
[----:B------:R0:W5:Y:S01]  /*34970*/  LDL.LU R9, [R1+0x50] ;  /* 0x0000500001097983 */ /* 0x0001620000300800 */
[----:B------:R-:W-:Y:S01]  /*34980*/  IMAD.MOV.U32 R13, RZ, RZ, R3 ;  /* 0x000000ffff0d7224 */ /* 0x000fe200078e0003 */
[----:B------:R-:W-:Y:S01]  /*34990*/  MOV R11, 0x181f ;  /* 0x0000181f000b7802 */ /* 0x000fe20000000f00 */
[----:B------:R-:W-:Y:S02]  /*349a0*/  IMAD.MOV.U32 R12, RZ, RZ, RZ ;  /* 0x000000ffff0c7224 */ /* 0x000fe400078e00ff */
[----:B------:R-:W-:Y:S01]  /*349b0*/  IMAD.MOV.U32 R15, RZ, RZ, -0x1 ;  /* 0xffffffffff0f7424 */ /* 0x000fe200078e00ff */
[----:B------:R-:W1:Y:S06]  /*349c0*/  S2R R5, SR_TID.X ;  /* 0x0000000000057919 */ /* 0x000e6c0000002100 */
[----:B01---5:R-:W-:Y:S05]  /*349d0*/  WARPSYNC.COLLECTIVE R15, `(.L_x_3150) ;  /* 0x000000000f087348 */ /* 0x023fea0003c00000 */
[----:B------:R2:W3:Y:S02]  /*349e0*/  SHFL.IDX P6, R14, R13, R12, R11 ;  /* 0x0000000c0d0e7389 */ /* 0x0004e400000c000b */
[----:B0123-5:R-:W-:Y:S01]  /*349f0*/  ENDCOLLECTIVE ;  /* 0x000000000000791b */ /* 0x02ffe20003800000 */
.L_x_3150:
[----:B------:R-:W-:Y:S02]  /*34a00*/  IMAD.MOV.U32 R13, RZ, RZ, R4 ;  /* 0x000000ffff0d7224 */ /* 0x000fe400078e0004 */
[----:B------:R-:W-:-:S07]  /*34a10*/  IMAD.MOV.U32 R6, RZ, RZ, R14 ;  /* 0x000000ffff067224 */ /* 0x000fce00078e000e */
[----:B------:R-:W-:Y:S05]  /*34a20*/  WARPSYNC.COLLECTIVE R15, `(.L_x_3151) ;  /* 0x000000000f087348 */ /* 0x000fea0003c00000 */
[----:B------:R0:W1:Y:S02]  /*34a30*/  SHFL.IDX P6, R14, R13, R12, R11 ;  /* 0x0000000c0d0e7389 */ /* 0x00006400000c000b */
[----:B01----:R-:W-:Y:S01]  /*34a40*/  ENDCOLLECTIVE ;  /* 0x000000000000791b */ /* 0x003fe20003800000 */
.L_x_3151:
[----:B------:R-:W-:-:S04]  /*34a50*/  LOP3.LUT R5, R5, 0x7f, RZ, 0xc0, !PT ;  /* 0x0000007f05057812 */ /* 0x000fc800078ec0ff */
[----:B------:R-:W-:Y:S01]  /*34a60*/  SHF.R.U32.HI R0, RZ, 0x3, R5 ;  /* 0x00000003ff007819 */ /* 0x000fe20000011605 */
[----:B------:R-:W-:Y:S02]  /*34a70*/  IMAD R2, R9, R7, RZ ;  /* 0x0000000709027224 */ /* 0x000fe400078e02ff */
[----:B------:R-:W2:Y:S01]  /*34a80*/  LDL R9, [R1+0x2c] ;  /* 0x00002c0001097983 */ /* 0x000ea20000100800 */
[----:B------:R-:W-:Y:S01]  /*34a90*/  LEA R0, R10, R0, 0x7 ;  /* 0x000000000a007211 */ /* 0x000fe200078e38ff */
[----:B------:R-:W-:Y:S01]  /*34aa0*/  IMAD.MOV.U32 R7, RZ, RZ, R14 ;  /* 0x000000ffff077224 */ /* 0x000fe200078e000e */
[----:B------:R-:W-:Y:S01]  /*34ab0*/  ULDC.64 UR4, c[0x0][0x208] ;  /* 0x0000820000047ab9 */ /* 0x000fe20000000a00 */
        /* <DEDUP_REMOVED lines=20> */
.L_x_3152:
[----:B------:R-:W-:Y:S01]  /*34c00*/  IMAD.MOV.U32 R13, RZ, RZ, R4 ;  /* 0x000000ffff0d7224 */ /* 0x000fe200078e0004 */
[----:B------:R-:W-:-:S07]  /*34c10*/  MOV R7, R14 ;  /* 0x0000000e00077202 */ /* 0x000fce0000000f00 */
[----:B------:R-:W-:Y:S05]  /*34c20*/  WARPSYNC.COLLECTIVE R15, `(.L_x_3153) ;  /* 0x000000000f087348 */ /* 0x000fea0003c00000 */
[----:B------:R0:W1:Y:S02]  /*34c30*/  SHFL.IDX P6, R14, R13, R12, R11 ;  /* 0x0000000c0d0e7389 */ /* 0x00006400000c000b */
[----:B01----:R-:W-:Y:S01]  /*34c40*/  ENDCOLLECTIVE ;  /* 0x000000000000791b */ /* 0x003fe20003800000 */
.L_x_3153:
        /* <DEDUP_REMOVED lines=20> */
.L_x_3154:
[----:B------:R-:W-:Y:S01]  /*34d90*/  MOV R13, R4 ;  /* 0x00000004000d7202 */ /* 0x000fe20000000f00 */
[----:B------:R-:W-:-:S07]  /*34da0*/  IMAD.MOV.U32 R7, RZ, RZ, R14 ;  /* 0x000000ffff077224 */ /* 0x000fce00078e000e */
[----:B------:R-:W-:Y:S05]  /*34db0*/  WARPSYNC.COLLECTIVE R15, `(.L_x_3155) ;  /* 0x000000000f087348 */ /* 0x000fea0003c00000 */
[----:B------:R0:W1:Y:S02]  /*34dc0*/  SHFL.IDX P6, R14, R13, R12, R11 ;  /* 0x0000000c0d0e7389 */ /* 0x00006400000c000b */
[----:B01----:R-:W-:Y:S01]  /*34dd0*/  ENDCOLLECTIVE ;  /* 0x000000000000791b */ /* 0x003fe20003800000 */
.L_x_3155:
        /* <DEDUP_REMOVED lines=20> */
.L_x_3156:
[----:B------:R-:W-:Y:S02]  /*34f20*/  IMAD.MOV.U32 R13, RZ, RZ, R4 ;  /* 0x000000ffff0d7224 */ /* 0x000fe400078e0004 */
[----:B------:R-:W-:-:S07]  /*34f30*/  IMAD.MOV.U32 R7, RZ, RZ, R14 ;  /* 0x000000ffff077224 */ /* 0x000fce00078e000e */
[----:B------:R-:W-:Y:S05]  /*34f40*/  WARPSYNC.COLLECTIVE R15, `(.L_x_3157) ;  /* 0x000000000f087348 */ /* 0x000fea0003c00000 */
[----:B------:R0:W1:Y:S02]  /*34f50*/  SHFL.IDX P6, R14, R13, R12, R11 ;  /* 0x0000000c0d0e7389 */ /* 0x00006400000c000b */
[----:B01----:R-:W-:Y:S01]  /*34f60*/  ENDCOLLECTIVE ;  /* 0x000000000000791b */ /* 0x003fe20003800000 */
.L_x_3157:
[----:B------:R-:W-:Y:S01]  /*34f70*/  ULDC.64 UR4, c[0x0][0x208] ;  /* 0x0000820000047ab9 */ /* 0x000fe20000000a00 */
[----:B------:R-:W-:Y:S01]  /*34f80*/  MOV R13, R3 ;  /* 0x00000003000d7202 */ /* 0x000fe20000000f00 */
[----:B------:R-:W-:Y:S01]  /*34f90*/  IMAD.MOV.U32 R12, RZ, RZ, 0x4 ;  /* 0x00000004ff0c7424 */ /* 0x000fe200078e00ff */
[----:B------:R-:W-:-:S04]  /*34fa0*/  MOV R5, R14 ;  /* 0x0000000e00057202 */ /* 0x000fc80000000f00 */
        /* <DEDUP_REMOVED lines=16> */
.L_x_3158:
[----:B------:R-:W-:Y:S02]  /*350b0*/  IMAD.MOV.U32 R13, RZ, RZ, R4 ;  /* 0x000000ffff0d7224 */ /* 0x000fe400078e0004 */
[----:B------:R-:W-:-:S07]  /*350c0*/  IMAD.MOV.U32 R7, RZ, RZ, R14 ;  /* 0x000000ffff077224 */ /* 0x000fce00078e000e */
[----:B------:R-:W-:Y:S05]  /*350d0*/  WARPSYNC.COLLECTIVE R15, `(.L_x_3159) ;  /* 0x000000000f087348 */ /* 0x000fea0003c00000 */
[----:B------:R0:W1:Y:S02]  /*350e0*/  SHFL.IDX P6, R14, R13, R12, R11 ;  /* 0x0000000c0d0e7389 */ /* 0x00006400000c000b */
[----:B01----:R-:W-:Y:S01]  /*350f0*/  ENDCOLLECTIVE ;  /* 0x000000000000791b */ /* 0x003fe20003800000 */
.L_x_3159:
[----:B------:R-:W-:Y:S01]  /*35100*/  ULDC.64 UR4, c[0x0][0x208] ;  /* 0x0000820000047ab9 */ /* 0x000fe20000000a00 */
[----:B------:R-:W-:Y:S01]  /*35110*/  IMAD.MOV.U32 R13, RZ, RZ, R3 ;  /* 0x000000ffff0d7224 */ /* 0x000fe200078e0003 */
[----:B------:R-:W-:Y:S01]  /*35120*/  MOV R12, 0x5 ;  /* 0x00000005000c7802 */ /* 0x000fe20000000f00 */
        /* <DEDUP_REMOVED lines=17> */
.L_x_3160:
[----:B------:R-:W-:Y:S02]  /*35240*/  IMAD.MOV.U32 R13, RZ, RZ, R4 ;  /* 0x000000ffff0d7224 */ /* 0x000fe400078e0004 */
[----:B------:R-:W-:-:S07]  /*35250*/  IMAD.MOV.U32 R7, RZ, RZ, R14 ;  /* 0x000000ffff077224 */ /* 0x000fce00078e000e */
[----:B------:R-:W-:Y:S05]  /*35260*/  WARPSYNC.COLLECTIVE R15, `(.L_x_3161) ;  /* 0x000000000f087348 */ /* 0x000fea0003c00000 */
[----:B------:R0:W1:Y:S02]  /*35270*/  SHFL.IDX P6, R14, R13, R12, R11 ;  /* 0x0000000c0d0e7389 */ /* 0x00006400000c000b */
[----:B01----:R-:W-:Y:S01]  /*35280*/  ENDCOLLECTIVE ;  /* 0x000000000000791b */ /* 0x003fe20003800000 */
.L_x_3161:
[----:B------:R-:W-:Y:S01]  /*35290*/  ULDC.64 UR4, c[0x0][0x208] ;  /* 0x0000820000047ab9 */ /* 0x000fe20000000a00 */
[----:B------:R-:W-:Y:S02]  /*352a0*/  IMAD.MOV.U32 R13, RZ, RZ, R3 ;  /* 0x000000ffff0d7224 */ /* 0x000fe400078e0003 */
[----:B------:R-:W-:Y:S02]  /*352b0*/  IMAD.MOV.U32 R12, RZ, RZ, 0x6 ;  /* 0x00000006ff0c7424 */ /* 0x000fe400078e00ff */
        /* <DEDUP_REMOVED lines=17> */
.L_x_3162:
[----:B------:R-:W-:Y:S01]  /*353d0*/  IMAD.MOV.U32 R13, RZ, RZ, R4 ;  /* 0x000000ffff0d7224 */ /* 0x000fe200078e0004 */
[----:B------:R-:W-:-:S07]  /*353e0*/  MOV R7, R14 ;  /* 0x0000000e00077202 */ /* 0x000fce0000000f00 */
[----:B------:R-:W-:Y:S05]  /*353f0*/  WARPSYNC.COLLECTIVE R15, `(.L_x_3163) ;  /* 0x000000000f087348 */ /* 0x000fea0003c00000 */
[----:B------:R0:W1:Y:S02]  /*35400*/  SHFL.IDX P6, R14, R13, R12, R11 ;  /* 0x0000000c0d0e7389 */ /* 0x00006400000c000b */
[----:B01----:R-:W-:Y:S01]  /*35410*/  ENDCOLLECTIVE ;  /* 0x000000000000791b */ /* 0x003fe20003800000 */
.L_x_3163:
        /* <DEDUP_REMOVED lines=18> */
.L_x_3164:
[----:B------:R-:W-:Y:S02]  /*35540*/  IMAD.MOV.U32 R13, RZ, RZ, R4 ;  /* 0x000000ffff0d7224 */ /* 0x000fe400078e0004 */
[----:B------:R-:W-:-:S07]  /*35550*/  IMAD.MOV.U32 R5, RZ, RZ, R14 ;  /* 0x000000ffff057224 */ /* 0x000fce00078e000e */
[----:B------:R-:W-:Y:S05]  /*35560*/  WARPSYNC.COLLECTIVE R15, `(.L_x_3165) ;  /* 0x000000000f087348 */ /* 0x000fea0003c00000 */
[----:B------:R0:W1:Y:S02]  /*35570*/  SHFL.IDX P6, R14, R13, R12, R11 ;  /* 0x0000000c0d0e7389 */ /* 0x00006400000c000b */
[----:B01----:R-:W-:Y:S01]  /*35580*/  ENDCOLLECTIVE ;  /* 0x000000000000791b */ /* 0x003fe20003800000 */
.L_x_3165:
[----:B------:R-:W-:Y:S01]  /*35590*/  MOV R3, R14 ;  /* 0x0000000e00037202 */ /* 0x000fe20000000f00 */
[----:B------:R-:W-:Y:S06]  /*355a0*/  BRA `(.L_x_3166) ;  /* 0xffffff90009c7947 */ /* 0x000fec000383ffff */
.L_x_2976:
[----:B---3--:R3:W4:Y:S02]  /*355b0*/  SYNCS.PHASECHK.TRANS64.TRYWAIT P0, [R18+URZ+0x38820], R0 ;  /* 0x03882000120075a7 */ /* 0x008724000800017f */
[----:B----4-:R-:W-:Y:S05]  /*355c0*/  @!P0 NANOSLEEP.SYNCS 0x989680 ;  /* 0x009896800000895d */ /* 0x010fea0003900000 */
[----:B------:R-:W4:Y:S02]  /*355d0*/  @!P0 SYNCS.PHASECHK.TRANS64 P0, [R18+URZ+0x38820], R0 ;  /* 0x03882000120085a7 */ /* 0x000f24000800007f */
[----:B----4-:R-:W-:Y:S05]  /*355e0*/  @!P0 BRA `(.L_x_2976) ;  /* 0xfffffffc00f08947 */ /* 0x010fea000383ffff */
[----:B------:R-:W-:Y:S05]  /*355f0*/  BRA `(.L_x_3167) ;  /* 0xffffff9400187947 */ /* 0x000fea000383ffff */
.L_x_2985:
[----:B-1----:R1:W2:Y:S02]  /*35600*/  SYNCS.PHASECHK.TRANS64.TRYWAIT P0, [R3+URZ+0x38840], R2 ;  /* 0x03884002030075a7 */ /* 0x0022a4000800017f */
[----:B--2---:R-:W-:Y:S05]  /*35610*/  @!P0 NANOSLEEP.SYNCS 0x989680 ;  /* 0x009896800000895d */ /* 0x004fea0003900000 */
[----:B------:R-:W2:Y:S02]  /*35620*/  @!P0 SYNCS.PHASECHK.TRANS64 P0, [R3+URZ+0x38840], R2 ;  /* 0x03884002030085a7 */ /* 0x000ea4000800007f */
[----:B--2---:R-:W-:Y:S05]  /*35630*/  @!P0 BRA `(.L_x_2985) ;  /* 0xfffffffc00f08947 */ /* 0x004fea000383ffff */
[----:B------:R-:W-:Y:S05]  /*35640*/  BRA `(.L_x_3168) ;  /* 0xffffff9400f87947 */ /* 0x000fea000383ffff */
.L_x_2993:
[----:B0-----:R0:W1:Y:S02]  /*35650*/  SYNCS.PHASECHK.TRANS64.TRYWAIT P0, [R2+URZ+0x38860], R3 ;  /* 0x03886003020075a7 */ /* 0x001064000800017f */
[----:B-1----:R-:W-:Y:S05]  /*35660*/  @!P0 NANOSLEEP.SYNCS 0x989680 ;  /* 0x009896800000895d */ /* 0x002fea0003900000 */
[----:B------:R-:W1:Y:S02]  /*35670*/  @!P0 SYNCS.PHASECHK.TRANS64 P0, [R2+URZ+0x38860], R3 ;  /* 0x03886003020085a7 */ /* 0x000e64000800007f */
[----:B-1----:R-:W-:Y:S05]  /*35680*/  @!P0 BRA `(.L_x_2993) ;  /* 0xfffffffc00f08947 */ /* 0x002fea000383ffff */
[----:B------:R-:W-:Y:S05]  /*35690*/  BRA `(.L_x_3169) ;  /* 0xffffff9c00487947 */ /* 0x000fea000383ffff */
.L_x_3005:
[----:B-1----:R1:W2:Y:S02]  /*356a0*/  SYNCS.PHASECHK.TRANS64.TRYWAIT P0, [R3+URZ+0x38840], R2 ;  /* 0x03884002030075a7 */ /* 0x0022a4000800017f */
[----:B--2---:R-:W-:Y:S05]  /*356b0*/  @!P0 NANOSLEEP.SYNCS 0x989680 ;  /* 0x009896800000895d */ /* 0x004fea0003900000 */
[----:B------:R-:W2:Y:S02]  /*356c0*/  @!P0 SYNCS.PHASECHK.TRANS64 P0, [R3+URZ+0x38840], R2 ;  /* 0x03884002030085a7 */ /* 0x000ea4000800007f */
[----:B--2---:R-:W-:Y:S05]  /*356d0*/  @!P0 BRA `(.L_x_3005) ;  /* 0xfffffffc00f08947 */ /* 0x004fea000383ffff */
[----:B------:R-:W-:Y:S05]  /*356e0*/  BRA `(.L_x_3170) ;  /* 0xffffffa4005c7947 */ /* 0x000fea000383ffff */
.L_x_3013:
[----:B0-----:R0:W1:Y:S02]  /*356f0*/  SYNCS.PHASECHK.TRANS64.TRYWAIT P0, [R2+URZ+0x38860], R3 ;  /* 0x03886003020075a7 */ /* 0x001064000800017f */
[----:B-1----:R-:W-:Y:S05]  /*35700*/  @!P0 NANOSLEEP.SYNCS 0x989680 ;  /* 0x009896800000895d */ /* 0x002fea0003900000 */
[----:B------:R-:W1:Y:S02]  /*35710*/  @!P0 SYNCS.PHASECHK.TRANS64 P0, [R2+URZ+0x38860], R3 ;  /* 0x03886003020085a7 */ /* 0x000e64000800007f */
[----:B-1----:R-:W-:Y:S05]  /*35720*/  @!P0 BRA `(.L_x_3013) ;  /* 0xfffffffc00f08947 */ /* 0x002fea000383ffff */
[----:B------:R-:W-:Y:S05]  /*35730*/  BRA `(.L_x_3171) ;  /* 0xffffffa800ac7947 */ /* 0x000fea000383ffff */
.L_x_3025:
[----:B--2---:R2:W3:Y:S02]  /*35740*/  SYNCS.PHASECHK.TRANS64.TRYWAIT P0, [R3+URZ+0x38840], R2 ;  /* 0x03884002030075a7 */ /* 0x0044e4000800017f */
[----:B---3--:R-:W-:Y:S05]  /*35750*/  @!P0 NANOSLEEP.SYNCS 0x989680 ;  /* 0x009896800000895d */ /* 0x008fea0003900000 */
[----:B------:R-:W3:Y:S02]  /*35760*/  @!P0 SYNCS.PHASECHK.TRANS64 P0, [R3+URZ+0x38840], R2 ;  /* 0x03884002030085a7 */ /* 0x000ee4000800007f */
[----:B---3--:R-:W-:Y:S05]  /*35770*/  @!P0 BRA `(.L_x_3025) ;  /* 0xfffffffc00f08947 */ /* 0x008fea000383ffff */
[----:B------:R-:W-:Y:S05]  /*35780*/  BRA `(.L_x_3172) ;  /* 0xffffffb000987947 */ /* 0x000fea000383ffff */
.L_x_3033:
[----:B0-----:R0:W1:Y:S02]  /*35790*/  SYNCS.PHASECHK.TRANS64.TRYWAIT P0, [R2+URZ+0x38860], R5 ;  /* 0x03886005020075a7 */ /* 0x001064000800017f */
[----:B-1----:R-:W-:Y:S05]  /*357a0*/  @!P0 NANOSLEEP.SYNCS 0x989680 ;  /* 0x009896800000895d */ /* 0x002fea0003900000 */
[----:B------:R-:W1:Y:S02]  /*357b0*/  @!P0 SYNCS.PHASECHK.TRANS64 P0, [R2+URZ+0x38860], R5 ;  /* 0x03886005020085a7 */ /* 0x000e64000800007f */
[----:B-1----:R-:W-:Y:S05]  /*357c0*/  @!P0 BRA `(.L_x_3033) ;  /* 0xfffffffc00f08947 */ /* 0x002fea000383ffff */
[----:B------:R-:W-:Y:S05]  /*357d0*/  BRA `(.L_x_3173) ;  /* 0xffffffb400e47947 */ /* 0x000fea000383ffff */
.L_x_3047:
[----:B--2---:R2:W3:Y:S02]  /*357e0*/  SYNCS.PHASECHK.TRANS64.TRYWAIT P0, [R0+URZ+0x38860], R2 ;  /* 0x03886002000075a7 */ /* 0x0044e4000800017f */
[----:B---3--:R-:W-:Y:S05]  /*357f0*/  @!P0 NANOSLEEP.SYNCS 0x989680 ;  /* 0x009896800000895d */ /* 0x008fea0003900000 */
[----:B------:R-:W3:Y:S02]  /*35800*/  @!P0 SYNCS.PHASECHK.TRANS64 P0, [R0+URZ+0x38860], R2 ;  /* 0x03886002000085a7 */ /* 0x000ee4000800007f */
[----:B---3--:R-:W-:Y:S05]  /*35810*/  @!P0 BRA `(.L_x_3047) ;  /* 0xfffffffc00f08947 */ /* 0x008fea000383ffff */
[----:B------:R-:W-:Y:S05]  /*35820*/  BRA `(.L_x_3174) ;  /* 0xffffffbc00b87947 */ /* 0x000fea000383ffff */
.L_x_3057:
[----:B------:R-:W3:Y:S01]  /*35830*/  LDL R0, [R1] ;  /* 0x0000000001007983 */ /* 0x000ee20000100800 */
[----:B------:R-:W-:Y:S01]  /*35840*/  BSSY B0, `(.L_x_3175) ;  /* 0x0000008000007945 */ /* 0x000fe20003800000 */
[----:B------:R-:W-:Y:S02]  /*35850*/  IMAD.MOV.U32 R12, RZ, RZ, RZ ;  /* 0x000000ffff0c7224 */ /* 0x000fe400078e00ff */
[----:B------:R-:W-:Y:S02]  /*35860*/  IMAD.MOV.U32 R11, RZ, RZ, 0x1f ;  /* 0x0000001fff0b7424 */ /* 0x000fe400078e00ff */
[----:B------:R-:W-:Y:S02]  /*35870*/  IMAD.MOV.U32 R15, RZ, RZ, -0x1 ;  /* 0xffffffffff0f7424 */ /* 0x000fe400078e00ff */
[----:B---3--:R-:W-:-:S07]  /*35880*/  IMAD.MOV.U32 R13, RZ, RZ, R0 ;  /* 0x000000ffff0d7224 */ /* 0x008fce00078e0000 */
[----:B-12---:R-:W-:Y:S05]  /*35890*/  WARPSYNC.COLLECTIVE R15, `(.L_x_3176) ;  /* 0x000000000f087348 */ /* 0x006fea0003c00000 */
[----:B------:R0:W3:Y:S02]  /*358a0*/  SHFL.IDX P6, R14, R13, R12, R11 ;  /* 0x0000000c0d0e7389 */ /* 0x0000e400000c000b */
[----:B0123--:R-:W-:Y:S01]  /*358b0*/  ENDCOLLECTIVE ;  /* 0x000000000000791b */ /* 0x00ffe20003800000 */
.L_x_3176:
[----:B------:R-:W-:Y:S05]  /*358c0*/  BSYNC B0 ;  /* 0x0000000000007941 */ /* 0x000fea0003800000 */
.L_x_3175:
[----:B------:R0:W5:Y:S01]  /*358d0*/  LDL R2, [R1+0xc] ;  /* 0x00000c0001027983 */ /* 0x0001620000100800 */
[----:B------:R-:W-:Y:S01]  /*358e0*/  IMAD.MOV.U32 R13, RZ, RZ, R0 ;  /* 0x000000ffff0d7224 */ /* 0x000fe200078e0000 */
[----:B------:R-:W-:Y:S01]  /*358f0*/  MOV R5, R14 ;  /* 0x0000000e00057202 */ /* 0x000fe20000000f00 */
[----:B------:R-:W-:Y:S01]  /*35900*/  IMAD.MOV.U32 R12, RZ, RZ, 0x1 ;  /* 0x00000001ff0c7424 */ /* 0x000fe200078e00ff */
[----:B------:R-:W-:Y:S01]  /*35910*/  LOP3.LUT P1, RZ, R10, 0x1, RZ, 0xc0, !PT ;  /* 0x000000010aff7812 */ /* 0x000fe2000782c0ff */
[----:B------:R-:W-:Y:S02]  /*35920*/  IMAD.MOV.U32 R11, RZ, RZ, 0x1f ;  /* 0x0000001fff0b7424 */ /* 0x000fe400078e00ff */
[----:B------:R-:W-:-:S10]  /*35930*/  IMAD.MOV.U32 R15, RZ, RZ, -0x1 ;  /* 0xffffffffff0f7424 */ /* 0x000fd400078e00ff */
[----:B0----5:R-:W-:Y:S05]  /*35940*/  WARPSYNC.COLLECTIVE R15, `(.L_x_3177) ;  /* 0x000000000f087348 */ /* 0x021fea0003c00000 */
[----:B------:R1:W2:Y:S02]  /*35950*/  SHFL.IDX P6, R14, R13, R12, R11 ;  /* 0x0000000c0d0e7389 */ /* 0x0002a400000c000b */
[----:B012--5:R-:W-:Y:S01]  /*35960*/  ENDCOLLECTIVE ;  /* 0x000000000000791b */ /* 0x027fe20003800000 */
.L_x_3177:
        /* <DEDUP_REMOVED lines=14> */
[----:B------:R-:W-:Y:S01]  /*35a50*/  ISETP.GE.U32.AND P3, PT, R16, 0x10, PT ;  /* 0x000000101000780c */ /* 0x000fe20003f66070 */
[----:B------:R-:W-:Y:S02]  /*35a60*/  IMAD.MOV.U32 R11, RZ, RZ, RZ ;  /* 0x000000ffff0b7224 */ /* 0x000fe400078e00ff */
[----:B--2---:R-:W-:Y:S01]  /*35a70*/  @!P0 IMAD.MOV.U32 R4, RZ, RZ, R8 ;  /* 0x000000ffff048224 */ /* 0x004fe200078e0008 */
[----:B------:R-:W-:Y:S02]  /*35a80*/  MOV R8, RZ ;  /* 0x000000ff00087202 */ /* 0x000fe40000000f00 */
[----:B---3--:R-:W-:-:S02]  /*35a90*/  @!P0 MOV R6, R2 ;  /* 0x0000000200068202 */ /* 0x008fc40000000f00 */
[----:B------:R-:W-:-:S03]  /*35aa0*/  ISETP.GE.U32.AND P0, PT, R16, 0x2, PT ;  /* 0x000000021000780c */ /* 0x000fc60003f06070 */
[----:B------:R-:W-:-:S04]  /*35ab0*/  IMAD R2, R6, R4, RZ ;  /* 0x0000000406027224 */ /* 0x000fc800078e02ff */
[----:B------:R-:W-:-:S07]  /*35ac0*/  IMAD.MOV.U32 R13, RZ, RZ, R2 ;  /* 0x000000ffff0d7224 */ /* 0x000fce00078e0002 */
[----:B------:R-:W-:Y:S05]  /*35ad0*/  WARPSYNC.COLLECTIVE R15, `(.L_x_3178) ;  /* 0x000000000f087348 */ /* 0x000fea0003c00000 */
[----:B------:R0:W1:Y:S02]  /*35ae0*/  SHFL.UP P6, R14, R13, R12, R11 ;  /* 0x0400000c0d0e7389 */ /* 0x00006400000c000b */
[----:B01----:R-:W-:Y:S01]  /*35af0*/  ENDCOLLECTIVE ;  /* 0x000000000000791b */ /* 0x003fe20003800000 */
.L_x_3178:
        /* <DEDUP_REMOVED lines=9> */
.L_x_3179:
        /* <DEDUP_REMOVED lines=8> */
.L_x_3180:
        /* <DEDUP_REMOVED lines=8> */
.L_x_3181:
        /* <DEDUP_REMOVED lines=8> */
.L_x_3182:
[----:B------:R-:W-:Y:S02]  /*35d10*/  IMAD.MOV.U32 R12, RZ, RZ, 0x1f ;  /* 0x0000001fff0c7424 */ /* 0x000fe400078e00ff */
[----:B------:R-:W-:Y:S02]  /*35d20*/  IMAD.MOV.U32 R11, RZ, RZ, 0x1f ;  /* 0x0000001fff0b7424 */ /* 0x000fe400078e00ff */
[----:B------:R-:W-:-:S05]  /*35d30*/  IMAD.MOV.U32 R3, RZ, RZ, R14 ;  /* 0x000000ffff037224 */ /* 0x000fca00078e000e */
[----:B------:R-:W-:-:S04]  /*35d40*/  SEL R3, R3, RZ, P3 ;  /* 0x000000ff03037207 */ /* 0x000fc80001800000 */
[----:B------:R-:W-:-:S05]  /*35d50*/  IADD3 R7, R2, R3, RZ ;  /* 0x0000000302077210 */ /* 0x000fca0007ffe0ff */
[----:B------:R-:W-:-:S07]  /*35d60*/  IMAD.MOV.U32 R13, RZ, RZ, R7 ;  /* 0x000000ffff0d7224 */ /* 0x000fce00078e0007 */
[----:B------:R-:W-:Y:S05]  /*35d70*/  WARPSYNC.COLLECTIVE R15, `(.L_x_3183) ;  /* 0x000000000f087348 */ /* 0x000fea0003c00000 */
[----:B------:R0:W1:Y:S02]  /*35d80*/  SHFL.IDX P6, R14, R13, R12, R11 ;  /* 0x0000000c0d0e7389 */ /* 0x00006400000c000b */
[----:B01----:R-:W-:Y:S01]  /*35d90*/  ENDCOLLECTIVE ;  /* 0x000000000000791b */ /* 0x003fe20003800000 */
.L_x_3183:
[----:B------:R-:W-:Y:S01]  /*35da0*/  IMAD.MOV.U32 R9, RZ, RZ, R14 ;  /* 0x000000ffff097224 */ /* 0x000fe200078e000e */
[----:B------:R-:W-:Y:S06]  /*35db0*/  BRA `(.L_x_3184) ;  /* 0xffffffc000b87947 */ /* 0x000fec000383ffff */
.L_x_3060:
[----:B------:R-:W-:Y:S01]  /*35dc0*/  BSSY B0, `(.L_x_3185) ;  /* 0x0000008000007945 */ /* 0x000fe20003800000 */
[----:B------:R-:W-:Y:S02]  /*35dd0*/  IMAD.MOV.U32 R13, RZ, RZ, R2 ;  /* 0x000000ffff0d7224 */ /* 0x000fe400078e0002 */
[----:B------:R-:W-:Y:S02]  /*35de0*/  IMAD.MOV.U32 R12, RZ, RZ, 0x1 ;  /* 0x00000001ff0c7424 */ /* 0x000fe400078e00ff */
[----:B------:R-:W-:Y:S02]  /*35df0*/  IMAD.MOV.U32 R11, RZ, RZ, RZ ;  /* 0x000000ffff0b7224 */ /* 0x000fe400078e00ff */
[----:B------:R-:W-:-:S07]  /*35e00*/  IMAD.MOV.U32 R15, RZ, RZ, -0x1 ;  /* 0xffffffffff0f7424 */ /* 0x000fce00078e00ff */
[----:B0-----:R-:W-:Y:S05]  /*35e10*/  WARPSYNC.COLLECTIVE R15, `(.L_x_3186) ;  /* 0x000000000f087348 */ /* 0x001fea0003c00000 */
[----:B------:R1:W2:Y:S02]  /*35e20*/  SHFL.UP P6, R14, R13, R12, R11 ;  /* 0x0400000c0d0e7389 */ /* 0x0002a400000c000b */
[----:B012---:R-:W-:Y:S01]  /*35e30*/  ENDCOLLECTIVE ;  /* 0x000000000000791b */ /* 0x007fe20003800000 */
.L_x_3186:
[----:B------:R-:W-:Y:S05]  /*35e40*/  BSYNC B0 ;  /* 0x0000000000007941 */ /* 0x000fea0003800000 */
.L_x_3185:
[----:B------:R-:W2:Y:S01]  /*35e50*/  LDL R7, [R1+0x10] ;  /* 0x0000100001077983 */ /* 0x000ea20000100800 */
[----:B------:R-:W-:Y:S01]  /*35e60*/  MOV R3, R14 ;  /* 0x0000000e00037202 */ /* 0x000fe20000000f00 */
[----:B------:R-:W-:Y:S01]  /*35e70*/  IMAD.MOV.U32 R12, RZ, RZ, 0x2 ;  /* 0x00000002ff0c7424 */ /* 0x000fe200078e00ff */
[----:B------:R-:W-:Y:S01]  /*35e80*/  MOV R15, 0xffffffff ;  /* 0xffffffff000f7802 */ /* 0x000fe20000000f00 */
[----:B------:R-:W-:Y:S01]  /*35e90*/  IMAD.MOV.U32 R11, RZ, RZ, RZ ;  /* 0x000000ffff0b7224 */ /* 0x000fe200078e00ff */
[----:B--2---:R-:W-:-:S04]  /*35ea0*/  LOP3.LUT P4, RZ, R7, 0x1, RZ, 0xc0, !PT ;  /* 0x0000000107ff7812 */ /* 0x004fc8000788c0ff */
[----:B------:R-:W-:-:S05]  /*35eb0*/  SEL R3, R3, RZ, P4 ;  /* 0x000000ff03037207 */ /* 0x000fca0002000000 */
[----:B------:R-:W-:-:S04]  /*35ec0*/  IMAD.IADD R2, R2, 0x1, R3 ;  /* 0x0000000102027824 */ /* 0x000fc800078e0203 */
[----:B------:R-:W-:-:S07]  /*35ed0*/  IMAD.MOV.U32 R13, RZ, RZ, R2 ;  /* 0x000000ffff0d7224 */ /* 0x000fce00078e0002 */
[----:B------:R-:W-:Y:S05]  /*35ee0*/  WARPSYNC.COLLECTIVE R15, `(.L_x_3187) ;  /* 0x000000000f087348 */ /* 0x000fea0003c00000 */
[----:B------:R0:W1:Y:S02]  /*35ef0*/  SHFL.UP P6, R14, R13, R12, R11 ;  /* 0x0400000c0d0e7389 */ /* 0x00006400000c000b */
[----:B01----:R-:W-:Y:S01]  /*35f00*/  ENDCOLLECTIVE ;  /* 0x000000000000791b */ /* 0x003fe20003800000 */
.L_x_3187:
        /* <DEDUP_REMOVED lines=8> */
.L_x_3188:
        /* <DEDUP_REMOVED lines=8> */
.L_x_3189:
[----:B------:R-:W-:Y:S02]  /*36010*/  IMAD.MOV.U32 R12, RZ, RZ, 0x10 ;  /* 0x00000010ff0c7424 */ /* 0x000fe400078e00ff */
[----:B------:R-:W-:-:S05]  /*36020*/  IMAD.MOV.U32 R3, RZ, RZ, R14 ;  /* 0x000000ffff037224 */ /* 0x000fca00078e000e */
[----:B------:R-:W-:-:S04]  /*36030*/  SEL R3, R3, RZ, P2 ;  /* 0x000000ff03037207 */ /* 0x000fc80001000000 */
[----:B------:R-:W-:-:S05]  /*36040*/  IADD3 R2, R2, R3, RZ ;  /* 0x0000000302027210 */ /* 0x000fca0007ffe0ff */
[----:B------:R-:W-:-:S07]  /*36050*/  IMAD.MOV.U32 R13, RZ, RZ, R2 ;  /* 0x000000ffff0d7224 */ /* 0x000fce00078e0002 */
[----:B------:R-:W-:Y:S05]  /*36060*/  WARPSYNC.COLLECTIVE R15, `(.L_x_3190) ;  /* 0x000000000f087348 */ /* 0x000fea0003c00000 */
[----:B------:R0:W1:Y:S02]  /*36070*/  SHFL.UP P6, R14, R13, R12, R11 ;  /* 0x0400000c0d0e7389 */ /* 0x00006400000c000b */
[----:B01----:R-:W-:Y:S01]  /*36080*/  ENDCOLLECTIVE ;  /* 0x000000000000791b */ /* 0x003fe20003800000 */
.L_x_3190:
        /* <DEDUP_REMOVED lines=9> */
.L_x_3191:
[----:B------:R-:W-:Y:S01]  /*36120*/  IMAD.MOV.U32 R9, RZ, RZ, R14 ;  /* 0x000000ffff097224 */ /* 0x000fe200078e000e */
[----:B------:R-:W-:Y:S06]  /*36130*/  BRA `(.L_x_3192) ;  /* 0xffffffc0008c7947 */ /* 0x000fec000383ffff */
.L_x_3062:
[----:B------:R-:W-:Y:S01]  /*36140*/  BSSY B0, `(.L_x_3193) ;  /* 0x0000006000007945 */ /* 0x000fe20003800000 */
[----:B------:R-:W-:Y:S01]  /*36150*/  PLOP3.LUT P6, PT, P6, PT, PT, 0x8, 0x0 ;  /* 0x000000000000781c */ /* 0x000fe200037ce170 */
[----:B------:R-:W-:-:S12]  /*36160*/  IMAD.MOV.U32 R15, RZ, RZ, -0x1 ;  /* 0xffffffffff0f7424 */ /* 0x000fd800078e00ff */
[----:B0-----:R-:W-:Y:S05]  /*36170*/  WARPSYNC.COLLECTIVE R15, `(.L_x_3194) ;  /* 0x000000000f087348 */ /* 0x001fea0003c00000 */
[----:B------:R-:W-:Y:S01]  /*36180*/  VOTE.ANY R14, PT, P6 ;  /* 0x00000000000e7806 */ /* 0x000fe200030e0100 */
[----:B0-----:R-:W-:Y:S06]  /*36190*/  ENDCOLLECTIVE ;  /* 0x000000000000791b */ /* 0x001fec0003800000 */
.L_x_3194:
[----:B------:R-:W-:Y:S05]  /*361a0*/  BSYNC B0 ;  /* 0x0000000000007941 */ /* 0x000fea0003800000 */
.L_x_3193:
[----:B------:R0:W5:Y:S01]  /*361b0*/  LDL.LU R10, [R1+0xc] ;  /* 0x00000c00010a7983 */ /* 0x0001620000300800 */
[----:B------:R-:W-:Y:S01]  /*361c0*/  MOV R0, R14 ;  /* 0x0000000e00007202 */ /* 0x000fe20000000f00 */
[----:B------:R-:W-:Y:S02]  /*361d0*/  IMAD.MOV.U32 R13, RZ, RZ, R4 ;  /* 0x000000ffff0d7224 */ /* 0x000fe400078e0004 */
[----:B------:R-:W-:Y:S01]  /*361e0*/  IMAD.MOV.U32 R11, RZ, RZ, 0x1f ;  /* 0x0000001fff0b7424 */ /* 0x000fe200078e00ff */
[----:B------:R-:W1:Y:S01]  /*361f0*/  POPC R3, R0 ;  /* 0x0000000000037309 */ /* 0x000e620000000000 */
[----:B------:R-:W-:Y:S02]  /*36200*/  IMAD.MOV.U32 R15, RZ, RZ, -0x1 ;  /* 0xffffffffff0f7424 */ /* 0x000fe400078e00ff */
[----:B01----:R-:W-:-:S07]  /*36210*/  IMAD.MOV.U32 R12, RZ, RZ, R3 ;  /* 0x000000ffff0c7224 */ /* 0x003fce00078e0003 */
[----:B-----5:R-:W-:Y:S05]  /*36220*/  WARPSYNC.COLLECTIVE R15, `(.L_x_3195) ;  /* 0x000000000f087348 */ /* 0x020fea0003c00000 */
[----:B------:R0:W1:Y:S02]  /*36230*/  SHFL.IDX P6, R14, R13, R12, R11 ;  /* 0x0000000c0d0e7389 */ /* 0x00006400000c000b */
[----:B01---5:R-:W-:Y:S01]  /*36240*/  ENDCOLLECTIVE ;  /* 0x000000000000791b */ /* 0x023fe20003800000 */
.L_x_3195:
[----:B------:R-:W-:Y:S01]  /*36250*/  IMAD.MOV.U32 R13, RZ, RZ, R6 ;  /* 0x000000ffff0d7224 */ /* 0x000fe200078e0006 */
[----:B------:R-:W-:-:S07]  /*36260*/  MOV R4, R14 ;  /* 0x0000000e00047202 */ /* 0x000fce0000000f00 */
[----:B------:R-:W-:Y:S05]  /*36270*/  WARPSYNC.COLLECTIVE R15, `(.L_x_3196) ;  /* 0x000000000f087348 */ /* 0x000fea0003c00000 */
[----:B------:R0:W1:Y:S02]  /*36280*/  SHFL.IDX P6, R14, R13, R12, R11 ;  /* 0x0000000c0d0e7389 */ /* 0x00006400000c000b */
[----:B01----:R-:W-:Y:S01]  /*36290*/  ENDCOLLECTIVE ;  /* 0x000000000000791b */ /* 0x003fe20003800000 */
.L_x_3196:
[----:B------:R-:W-:Y:S02]  /*362a0*/  IMAD.MOV.U32 R6, RZ, RZ, R14 ;  /* 0x000000ffff067224 */ /* 0x000fe400078e000e */
[----:B------:R-:W-:-:S05]  /*362b0*/  IMAD.IADD R10, R3, 0x1, R10 ;  /* 0x00000001030a7824 */ /* 0x000fca00078e020a */
[----:B------:R0:W-:Y:S01]  /*362c0*/  STL [R1+0xc], R10 ;  /* 0x00000c0a01007387 */ /* 0x0001e20000100800 */
[----:B------:R-:W-:Y:S05]  /*362d0*/  BRA `(.L_x_3197) ;  /* 0xffffffc0006c7947 */ /* 0x000fea000383ffff */
.L_x_3064:
[----:B------:R-:W-:Y:S01]  /*362e0*/  BSSY B0, `(.L_x_3198) ;  /* 0x0000008000007945 */ /* 0x000fe20003800000 */
[----:B------:R-:W-:Y:S01]  /*362f0*/  IMAD.MOV.U32 R13, RZ, RZ, R7 ;  /* 0x000000ffff0d7224 */ /* 0x000fe200078e0007 */
[----:B------:R-:W-:Y:S01]  /*36300*/  MOV R12, R3 ;  /* 0x00000003000c7202 */ /* 0x000fe20000000f00 */
[----:B------:R-:W-:Y:S02]  /*36310*/  IMAD.MOV.U32 R11, RZ, RZ, 0x1f ;  /* 0x0000001fff0b7424 */ /* 0x000fe400078e00ff */
[----:B------:R-:W-:-:S07]  /*36320*/  IMAD.MOV.U32 R15, RZ, RZ, -0x1 ;  /* 0xffffffffff0f7424 */ /* 0x000fce00078e00ff */
[----:B0-----:R-:W-:Y:S05]  /*36330*/  WARPSYNC.COLLECTIVE R15, `(.L_x_3199) ;  /* 0x000000000f087348 */ /* 0x001fea0003c00000 */
[----:B------:R1:W2:Y:S02]  /*36340*/  SHFL.IDX P6, R14, R13, R12, R11 ;  /* 0x0000000c0d0e7389 */ /* 0x0002a400000c000b */
[----:B012---:R-:W-:Y:S01]  /*36350*/  ENDCOLLECTIVE ;  /* 0x000000000000791b */ /* 0x007fe20003800000 */
.L_x_3199:
[----:B------:R-:W-:Y:S05]  /*36360*/  BSYNC B0 ;  /* 0x0000000000007941 */ /* 0x000fea0003800000 */
.L_x_3198:
[----:B------:R-:W-:Y:S01]  /*36370*/  IMAD.MOV.U32 R3, RZ, RZ, R14 ;  /* 0x000000ffff037224 */ /* 0x000fe200078e000e */
[----:B------:R-:W-:Y:S06]  /*36380*/  BRA `(.L_x_3200) ;  /* 0xffffffc000587947 */ /* 0x000fec000383ffff */
.L_x_3070:
[----:B0-----:R0:W1:Y:S02]  /*36390*/  SYNCS.PHASECHK.TRANS64.TRYWAIT P0, [R0+URZ+0x38820], R3 ;  /* 0x03882003000075a7 */ /* 0x001064000800017f */
[----:B-1----:R-:W-:Y:S05]  /*363a0*/  @!P0 NANOSLEEP.SYNCS 0x989680 ;  /* 0x009896800000895d */ /* 0x002fea0003900000 */
[----:B------:R-:W1:Y:S02]  /*363b0*/  @!P0 SYNCS.PHASECHK.TRANS64 P0, [R0+URZ+0x38820], R3 ;  /* 0x03882003000085a7 */ /* 0x000e64000800007f */
[----:B-1----:R-:W-:Y:S05]  /*363c0*/  @!P0 BRA `(.L_x_3070) ;  /* 0xfffffffc00f08947 */ /* 0x002fea000383ffff */
[----:B------:R-:W-:Y:S05]  /*363d0*/  BRA `(.L_x_3201) ;  /* 0xffffffc800f87947 */ /* 0x000fea000383ffff */
.L_x_3071:
[----:B------:R-:W1:Y:S01]  /*363e0*/  S2R R2, SR_TID.X ;  /* 0x0000000000027919 */ /* 0x000e620000002100 */
[----:B------:R-:W-:Y:S01]  /*363f0*/  BSSY B0, `(.L_x_3202) ;  /* 0x000000a000007945 */ /* 0x000fe20003800000 */
[----:B------:R-:W-:Y:S01]  /*36400*/  MOV R12, RZ ;  /* 0x000000ff000c7202 */ /* 0x000fe20000000f00 */
        /* <DEDUP_REMOVED lines=8> */
.L_x_3203:
[----:B------:R-:W-:Y:S05]  /*36490*/  BSYNC B0 ;  /* 0x0000000000007941 */ /* 0x000fea0003800000 */
.L_x_3202:
[----:B------:R-:W-:Y:S05]  /*364a0*/  BRA `(.L_x_3204) ;  /* 0xffffffc800e07947 */ /* 0x000fea000383ffff */
.L_x_3072:
[----:B------:R-:W-:Y:S01]  /*364b0*/  BSSY B0, `(.L_x_3205) ;  /* 0x0000006000007945 */ /* 0x000fe20003800000 */
[----:B------:R-:W-:-:S07]  /*364c0*/  IMAD.MOV.U32 R15, RZ, RZ, -0x1 ;  /* 0xffffffffff0f7424 */ /* 0x000fce00078e00ff */
[----:B01----:R-:W-:Y:S05]  /*364d0*/  WARPSYNC.COLLECTIVE R15, `(.L_x_3206) ;  /* 0x000000000f0c7348 */ /* 0x003fea0003c00000 */
[----:B------:R-:W-:Y:S02]  /*364e0*/  ELECT P6, UR62, PT ;  /* 0x00000000003e782f */ /* 0x000fe400038c0000 */
[----:B------:R-:W-:Y:S01]  /*364f0*/  MOV R14, UR62 ;  /* 0x0000003e000e7c02 */ /* 0x000fe20008000f00 */
[----:B01----:R-:W-:Y:S10]  /*36500*/  ENDCOLLECTIVE ;  /* 0x000000000000791b */ /* 0x003ff40003800000 */
.L_x_3206:
[----:B------:R-:W-:Y:S05]  /*36510*/  BSYNC B0 ;  /* 0x0000000000007941 */ /* 0x000fea0003800000 */
.L_x_3205:
[----:B------:R-:W-:Y:S05]  /*36520*/  BRA `(.L_x_3207) ;  /* 0xffffffc800d47947 */ /* 0x000fea000383ffff */
.L_x_3074:
[----:B0-----:R0:W1:Y:S02]  /*36530*/  SYNCS.PHASECHK.TRANS64.TRYWAIT P0, [R6+URZ], R5 ;  /* 0x00000005060075a7 */ /* 0x001064000800017f */
[----:B-1----:R-:W-:Y:S05]  /*36540*/  @!P0 NANOSLEEP.SYNCS 0x989680 ;  /* 0x009896800000895d */ /* 0x002fea0003900000 */
[----:B------:R-:W1:Y:S02]  /*36550*/  @!P0 SYNCS.PHASECHK.TRANS64 P0, [R6+URZ], R5 ;  /* 0x00000005060085a7 */ /* 0x000e64000800007f */
[----:B-1----:R-:W-:Y:S05]  /*36560*/  @!P0 BRA `(.L_x_3074) ;  /* 0xfffffffc00f08947 */ /* 0x002fea000383ffff */
[----:B------:R-:W-:Y:S05]  /*36570*/  BRA `(.L_x_3208) ;  /* 0xffffffcc00147947 */ /* 0x000fea000383ffff */
.L_x_3075:
[----:B-1----:R1:W2:Y:S02]  /*36580*/  SYNCS.PHASECHK.TRANS64.TRYWAIT P0, [R7+URZ], R2 ;  /* 0x00000002070075a7 */ /* 0x0022a4000800017f */
[----:B--2---:R-:W-:Y:S05]  /*36590*/  @!P0 NANOSLEEP.SYNCS 0x989680 ;  /* 0x009896800000895d */ /* 0x004fea0003900000 */
[----:B------:R-:W2:Y:S02]  /*365a0*/  @!P0 SYNCS.PHASECHK.TRANS64 P0, [R7+URZ], R2 ;  /* 0x00000002070085a7 */ /* 0x000ea4000800007f */
[----:B--2---:R-:W-:Y:S05]  /*365b0*/  @!P0 BRA `(.L_x_3075) ;  /* 0xfffffffc00f08947 */ /* 0x004fea000383ffff */
[----:B------:R-:W-:Y:S05]  /*365c0*/  BRA `(.L_x_3209) ;  /* 0xffffffcc00087947 */ /* 0x000fea000383ffff */
.L_x_3077:
[----:B--2---:R2:W3:Y:S02]  /*365d0*/  SYNCS.PHASECHK.TRANS64.TRYWAIT P0, [R4+URZ], R5 ;  /* 0x00000005040075a7 */ /* 0x0044e4000800017f */
[----:B---3--:R-:W-:Y:S05]  /*365e0*/  @!P0 NANOSLEEP.SYNCS 0x989680 ;  /* 0x009896800000895d */ /* 0x008fea0003900000 */
[----:B------:R-:W3:Y:S02]  /*365f0*/  @!P0 SYNCS.PHASECHK.TRANS64 P0, [R4+URZ], R5 ;  /* 0x00000005040085a7 */ /* 0x000ee4000800007f */
[----:B---3--:R-:W-:Y:S05]  /*36600*/  @!P0 BRA `(.L_x_3077) ;  /* 0xfffffffc00f08947 */ /* 0x008fea000383ffff */
[----:B------:R-:W-:Y:S05]  /*36610*/  BRA `(.L_x_3210) ;  /* 0xffffffcc000c7947 */ /* 0x000fea000383ffff */
.L_x_3211:
        /* <DEDUP_REMOVED lines=14> */
.L_x_14847:


//--------------------- .text._ZN7cutlass13device_kernelIN5flash11enable_sm90INS1_16FlashAttnFwdSm90INS1_25CollectiveMainloopFwdSm90ILi2EN4cute5tupleIJNS5_1CILi1EEES8_S8_EEENS6_IJNS7_ILi128EEENS7_ILi112EEENS7_ILi192EEEEEELi192ENS_6half_tEfNS_4arch4Sm90ELb0ELb0ELb0ELb0ELb0ELb0ELb0ELb1ELb1ELb1ELb1ELb0EEENS1_21CollectiveEpilogueFwdINS6_IJSA_SC_SB_EEES9_SE_SG_Li256ELb0ELb1ELb1ELb0EEENS1_19SingleTileSchedulerILb0ELb1ELb1ELi128EEEEEEEEEvNT_6ParamsE --------------------------
	.section	.text._ZN7cutlass13device_kernelIN5flash11enable_sm90INS1_16FlashAttnFwdSm90INS1_25CollectiveMainloopFwdSm90ILi2EN4cute5tupleIJNS5_1CILi1EEES8_S8_EEENS6_IJNS7_ILi128EEENS7_ILi112EEENS7_ILi192EEEEEELi192ENS_6half_tEfNS_4arch4Sm90ELb0ELb0ELb0ELb0ELb0ELb0ELb0ELb1ELb1ELb1ELb1ELb0EEENS1_21CollectiveEpilogueFwdINS6_IJSA_SC_SB_EEES9_SE_SG_Li256ELb0ELb1ELb1ELb0EEENS1_19SingleTileSchedulerILb0ELb1ELb1ELi128EEEEEEEEEvNT_6ParamsE,"ax",@progbits
	.align	128
.text._ZN7cutlass13device_kernelIN5flash11enable_sm90INS1_16FlashAttnFwdSm90INS1_25CollectiveMainloopFwdSm90ILi2EN4cute5tupleIJNS5_1CILi1EEES8_S8_EEENS6_IJNS7_ILi128EEENS7_ILi112EEENS7_ILi192EEEEEELi192ENS_6half_tEfNS_4arch4Sm90ELb0ELb0ELb0ELb0ELb0ELb0ELb0ELb1ELb1ELb1ELb1ELb0EEENS1_21CollectiveEpilogueFwdINS6_IJSA_SC_SB_EEES9_SE_SG_Li256ELb0ELb1ELb1ELb0EEENS1_19SingleTileSchedulerILb0ELb1ELb1ELi128EEEEEEEEEvNT_6ParamsE:
        .type           _ZN7cutlass13device_kernelIN5flash11enable_sm90INS1_16FlashAttnFwdSm90INS1_25CollectiveMainloopFwdSm90ILi2EN4cute5tupleIJNS5_1CILi1EEES8_S8_EEENS6_IJNS7_ILi128EEENS7_ILi112EEENS7_ILi192EEEEEELi192ENS_6half_tEfNS_4arch4Sm90ELb0ELb0ELb0ELb0ELb0ELb0ELb0ELb1ELb1ELb1ELb1ELb0EEENS1_21CollectiveEpilogueFwdINS6_IJSA_SC_SB_EEES9_SE_SG_Li256ELb0ELb1ELb1ELb0EEENS1_19SingleTileSchedulerILb0ELb1ELb1ELi128EEEEEEEEEvNT_6ParamsE,@function
        .size           _ZN7cutlass13device_kernelIN5flash11enable_sm90INS1_16FlashAttnFwdSm90INS1_25CollectiveMainloopFwdSm90ILi2EN4cute5tupleIJNS5_1CILi1EEES8_S8_EEENS6_IJNS7_ILi128EEENS7_ILi112EEENS7_ILi192EEEEEELi192ENS_6half_tEfNS_4arch4Sm90ELb0ELb0ELb0ELb0ELb0ELb0ELb0ELb1ELb1ELb1ELb1ELb0EEENS1_21CollectiveEpilogueFwdINS6_IJSA_SC_SB_EEES9_SE_SG_Li256ELb0ELb1ELb1ELb0EEENS1_19SingleTileSchedulerILb0ELb1ELb1ELi128EEEEEEEEEvNT_6ParamsE,(.L_x_14848 - _ZN7cutlass13device_kernelIN5flash11enable_sm90INS1_16FlashAttnFwdSm90INS1_25CollectiveMainloopFwdSm90ILi2EN4cute5tupleIJNS5_1CILi1EEES8_S8_EEENS6_IJNS7_ILi128EEENS7_ILi112EEENS7_ILi192EEEEEELi192ENS_6half_tEfNS_4arch4Sm90ELb0ELb0ELb0ELb0ELb0ELb0ELb0ELb1ELb1ELb1ELb1ELb0EEENS1_21CollectiveEpilogueFwdINS6_IJSA_SC_SB_EEES9_SE_SG_Li256ELb0ELb1ELb1ELb0EEENS1_19SingleTileSchedulerILb0ELb1ELb1ELi128EEEEEEEEEvNT_6ParamsE)
        .other          _ZN7cutlass13device_kernelIN5flash11enable_sm90INS1_16FlashAttnFwdSm90INS1_25CollectiveMainloopFwdSm90ILi2EN4cute5tupleIJNS5_1CILi1EEES8_S8_EEENS6_IJNS7_ILi128EEENS7_ILi112EEENS7_ILi192EEEEEELi192ENS_6half_tEfNS_4arch4Sm90ELb0ELb0ELb0ELb0ELb0ELb0ELb0ELb1ELb1ELb1ELb1ELb0EEENS1_21CollectiveEpilogueFwdINS6_IJSA_SC_SB_EEES9_SE_SG_Li256ELb0ELb1ELb1ELb0EEENS1_19SingleTileSchedulerILb0ELb1ELb1ELi128EEEEEEEEEvNT_6ParamsE,@"STO_CUDA_ENTRY STV_DEFAULT"
_ZN7cutlass13device_kernelIN5flash11enable_sm90INS1_16FlashAttnFwdSm90INS1_25CollectiveMainloopFwdSm90ILi2EN4cute5tupleIJNS5_1CILi1EEES8_S8_EEENS6_IJNS7_ILi128EEENS7_ILi112EEENS7_ILi192EEEEEELi192ENS_6half_tEfNS_4arch4Sm90ELb0ELb0ELb0ELb0ELb0ELb0ELb0ELb1ELb1ELb1ELb1ELb0EEENS1_21CollectiveEpilogueFwdINS6_IJSA_SC_SB_EEES9_SE_SG_Li256ELb0ELb1ELb1ELb0EEENS1_19SingleTileSchedulerILb0ELb1ELb1ELi128EEEEEEEEEvNT_6ParamsE:
        /* <DEDUP_REMOVED lines=18> */
.L_x_3213:
[----:B------:R-:W-:Y:S05]  /*0120*/  BSYNC B0 ;  /* 0x0000000000007941 */ /* 0x000fea0003800000 */
.L_x_3212:
        /* <DEDUP_REMOVED lines=41> */
.L_x_3214:
        /* <DEDUP_REMOVED lines=22> */
.L_x_3215:
        /* <DEDUP_REMOVED lines=18> */
.L_x_3216:
        /* <DEDUP_REMOVED lines=22> */
.L_x_3217:
        /* <DEDUP_REMOVED lines=22> */
.L_x_3218:
        /* <DEDUP_REMOVED lines=9> */
.L_x_3221:
        /* <DEDUP_REMOVED lines=14> */
[----:B--2---:R-:W-:Y:S01]  /*0a70*/  ISETP.LE.AND P0, PT, RZ, UR8, PT ;  /* 0x00000008ff007c0c */ /* 0x004fe2000bf03270 */
[----:B------:R-:W-:Y:S02]  /*0a80*/  UIADD3 UR4, -UR10, URZ, URZ ;  /* 0x0000003f0a047290 */ /* 0x000fe4000fffe13f */
[----:B------:R-:W-:-:S02]  /*0a90*/  IMAD.U32 R18, RZ, RZ, UR10 ;  /* 0x0000000aff127e24 */ /* 0x000fc4000f8e00ff */
[----:B------:R-:W-:-:S08]  /*0aa0*/  UIMAD UR7, UR7, UR4, UR6 ;  /* 0x00000004070772a4 */ /* 0x000fd0000f8e0206 */
[----:B------:R-:W-:Y:S05]  /*0ab0*/  @!P0 BRA `(.L_x_3222) ;  /* 0x0000010800448947 */ /* 0x000fea0003800000 */
[----:B------:R-:W-:Y:S01]  /*0ac0*/  ULDC.64 UR4, c[0x0][0x418] ;  /* 0x0001060000047ab9 */ /* 0x000fe20000000a00 */
[----:B------:R-:W-:Y:S01]  /*0ad0*/  ULDC UR39, c[0x0][0x424] ;  /* 0x0001090000277ab9 */ /* 0x000fe20000000800 */
[----:B------:R-:W-:Y:S02]  /*0ae0*/  UISETP.NE.U32.AND UP0, UPT, UR4, URZ, UPT ;  /* 0x0000003f0400728c */ /* 0x000fe4000bf05070 */
[----:B------:R-:W-:Y:S02]  /*0af0*/  ULOP3.LUT UR9, UR7, 0xffff, URZ, 0xc0, !UPT ;  /* 0x0000ffff07097892 */ /* 0x000fe4000f8ec03f */
[----:B------:R-:W-:Y:S01]  /*0b00*/  UISETP.NE.AND.EX UP0, UPT, UR5, URZ, UPT, UP0 ;  /* 0x0000003f0500728c */ /* 0x000fe2000bf05300 */
[----:B------:R-:W-:-:S03]  /*0b10*/  ULDC UR4, c[0x0][0x2f0] ;  /* 0x0000bc0000047ab9 */ /* 0x000fc60000000800 */
[----:B------:R-:W-:-:S04]  /*0b20*/  USEL UR39, UR39, 0x1, UP0 ;  /* 0x0000000127277887 */ /* 0x000fc80008000000 */
[----:B------:R-:W-:-:S03]  /*0b30*/  UIMAD UR39, UR39, UR4, URZ ;  /* 0x00000004272772a4 */ /* 0x000fc6000f8e023f */
[----:B------:R-:W-:Y:S01]  /*0b40*/  UMOV UR4, URZ ;  /* 0x0000003f00047c82 */ /* 0x000fe20008000000 */
[----:B------:R-:W-:Y:S02]  /*0b50*/  UISETP.GE.AND UP0, UPT, UR39, 0x1, UPT ;  /* 0x000000012700788c */ /* 0x000fe4000bf06270 */
[----:B------:R-:W-:-:S04]  /*0b60*/  UIADD3 UR5, UR39, 0x6f, URZ ;  /* 0x0000006f27057890 */ /* 0x000fc8000fffe03f */
[----:B------:R-:W-:Y:S01]  /*0b70*/  PLOP3.LUT P0, PT, PT, PT, UP0, 0x80, 0x0 ;  /* 0x000000000000781c */ /* 0x000fe20003f0f008 */
[----:B------:R-:W-:-:S04]  /*0b80*/  UIMAD.WIDE UR4, UR5, -0x6db6db6d, UR4 ;  /* 0x92492493050478a5 */ /* 0x000fc8000f8e0204 */
[----:B------:R-:W-:-:S03]  /*0b90*/  USHF.R.U32.HI UR6, URZ, 0x1f, UR5 ;  /* 0x0000001f3f067899 */ /* 0x000fc60008011605 */
[----:B------:R-:W-:Y:S01]  /*0ba0*/  UMOV UR4, URZ ;  /* 0x0000003f00047c82 */ /* 0x000fe20008000000 */
[----:B------:R-:W-:-:S04]  /*0bb0*/  ULEA.HI.SX32 UR6, UR5, UR6, 0x1a ;  /* 0x0000000605067291 */ /* 0x000fc8000f8fd23f */
[----:B------:R-:W-:Y:S08]  /*0bc0*/  @!P0 BRA `(.L_x_3223) ;  /* 0x0000000000908947 */ /* 0x000ff00003800000 */
[----:B------:R-:W-:Y:S01]  /*0bd0*/  USHF.R.U32.HI UR7, URZ, 0x10, UR7 ;  /* 0x000000103f077899 */ /* 0x000fe20008011607 */
[----:B------:R-:W-:-:S03]  /*0be0*/  UMOV UR4, URZ ;  /* 0x0000003f00047c82 */ /* 0x000fc60008000000 */
[----:B------:R-:W-:-:S11]  /*0bf0*/  UISETP.NE.AND UP0, UPT, UR7, URZ, UPT ;  /* 0x0000003f0700728c */ /* 0x000fd6000bf05270 */
[----:B------:R-:W-:Y:S02]  /*0c00*/  @!UP0 ULDC UR7, c[0x0][0x9f0] ;  /* 0x00027c0000078ab9 */ /* 0x000fe40000000800 */
[----:B------:R-:W-:Y:S01]  /*0c10*/  IMAD.U32 R3, RZ, RZ, UR7 ;  /* 0x00000007ff037e24 */ /* 0x000fe2000f8e00ff */
[----:B------:R-:W-:-:S04]  /*0c20*/  UIADD3 UR8, UR6, -0x1, UR7 ;  /* 0xffffffff06087890 */ /* 0x000fc8000fffe007 */
[-C--:B------:R-:W-:Y:S02]  /*0c30*/  IABS R0, R3.reuse ;  /* 0x0000000300007213 */ /* 0x080fe40000000000 */
[----:B------:R-:W-:Y:S01]  /*0c40*/  IMAD.U32 R4, RZ, RZ, UR8 ;  /* 0x00000008ff047e24 */ /* 0x000fe2000f8e00ff */
[----:B------:R-:W-:Y:S01]  /*0c50*/  IABS R5, R3 ;  /* 0x0000000300057213 */ /* 0x000fe20000000000 */
[----:B------:R-:W-:Y:S01]  /*0c60*/  ULOP3.LUT UR8, UR8, UR7, URZ, 0x3c, !UPT ;  /* 0x0000000708087292 */ /* 0x000fe2000f8e3c3f */
[----:B------:R-:W-:Y:S02]  /*0c70*/  R2UR UR12, R0 ;  /* 0x00000000000c72ca */ /* 0x000fe400000e0000 */
[----:B------:R-:W-:-:S05]  /*0c80*/  IABS R4, R4 ;  /* 0x0000000400047213 */ /* 0x000fca0000000000 */
[----:B------:R-:W-:-:S05]  /*0c90*/  IMAD.MOV.U32 R3, RZ, RZ, R4 ;  /* 0x000000ffff037224 */ /* 0x000fca00078e0004 */
[----:B------:R-:W-:Y:S01]  /*0ca0*/  R2UR UR11, R3 ;  /* 0x00000000030b72ca */ /* 0x000fe200000e0000 */
[----:B------:R-:W1:Y:S08]  /*0cb0*/  I2F.RP R0, UR12 ;  /* 0x0000000c00007d06 */ /* 0x000e700008209400 */
[----:B-1----:R-:W0:Y:S02]  /*0cc0*/  MUFU.RCP R0, R0 ;  /* 0x0000000000007308 */ /* 0x002e240000001000 */
[----:B0-----:R-:W-:Y:S01]  /*0cd0*/  VIADD R2, R0, 0xffffffe ;  /* 0x0ffffffe00027836 */ /* 0x001fe20000000000 */
[----:B------:R-:W-:-:S05]  /*0ce0*/  IADD3 R0, RZ, -R5, RZ ;  /* 0x80000005ff007210 */ /* 0x000fca0007ffe0ff */
        /* <DEDUP_REMOVED lines=18> */
.L_x_3223:
[----:B------:R-:W-:Y:S01]  /*0e10*/  UIMAD UR5, UR9, UR4, URZ ;  /* 0x00000004090572a4 */ /* 0x000fe2000f8e023f */
[----:B------:R-:W-:Y:S01]  /*0e20*/  IMAD.U32 R0, RZ, RZ, UR6 ;  /* 0x00000006ff007e24 */ /* 0x000fe2000f8e00ff */
[----:B0-----:R-:W0:Y:S01]  /*0e30*/  S2R R2, SR_TID.X ;  /* 0x0000000000027919 */ /* 0x001e220000002100 */
[----:B------:R-:W-:Y:S01]  /*0e40*/  IMAD.U32 R3, RZ, RZ, UR4 ;  /* 0x00000004ff037e24 */ /* 0x000fe2000f8e00ff */
[----:B------:R-:W-:Y:S01]  /*0e50*/  PLOP3.LUT P0, PT, PT, PT, PT, 0x80, 0x0 ;  /* 0x000000000000781c */ /* 0x000fe20003f0f070 */
[----:B------:R-:W-:Y:S01]  /*0e60*/  IMAD.MOV.U32 R4, RZ, RZ, RZ ;  /* 0x000000ffff047224 */ /* 0x000fe200078e00ff */
[----:B------:R-:W-:Y:S01]  /*0e70*/  CS2R R118, SRZ ;  /* 0x0000000000767805 */ /* 0x000fe2000001ff00 */
[----:B------:R-:W-:Y:S01]  /*0e80*/  IMAD.U32 R17, RZ, RZ, UR5 ;  /* 0x00000005ff117e24 */ /* 0x000fe2000f8e00ff */
[----:B------:R-:W-:Y:S02]  /*0e90*/  VIADDMNMX R0, R3, UR5, R0, PT ;  /* 0x0000000503007c46 */ /* 0x000fe4000b800100 */
[----:B------:R-:W-:-:S02]  /*0ea0*/  CS2R R116, SRZ ;  /* 0x0000000000747805 */ /* 0x000fc4000001ff00 */
[----:B------:R-:W-:Y:S02]  /*0eb0*/  CS2R R114, SRZ ;  /* 0x0000000000727805 */ /* 0x000fe4000001ff00 */
[----:B------:R-:W-:Y:S02]  /*0ec0*/  CS2R R112, SRZ ;  /* 0x0000000000707805 */ /* 0x000fe4000001ff00 */
[----:B------:R-:W-:Y:S02]  /*0ed0*/  R2UR UR38, R0 ;  /* 0x00000000002672ca */ /* 0x000fe400000e0000 */
        /* <DEDUP_REMOVED lines=12> */
[----:B------:R-:W-:Y:S01]  /*0fa0*/  UISETP.GT.AND UP0, UPT, UR38, UR5, UPT ;  /* 0x000000052600728c */ /* 0x000fe2000bf04270 */
[----:B------:R-:W-:Y:S02]  /*0fb0*/  CS2R R86, SRZ ;  /* 0x0000000000567805 */ /* 0x000fe4000001ff00 */
[----:B------:R-:W-:Y:S02]  /*0fc0*/  CS2R R84, SRZ ;  /* 0x0000000000547805 */ /* 0x000fe4000001ff00 */
[----:B------:R-:W-:-:S02]  /*0fd0*/  CS2R R82, SRZ ;  /* 0x0000000000527805 */ /* 0x000fc4000001ff00 */
[----:B------:R-:W-:Y:S02]  /*0fe0*/  CS2R R80, SRZ ;  /* 0x0000000000507805 */ /* 0x000fe4000001ff00 */
[----:B------:R-:W-:Y:S02]  /*0ff0*/  CS2R R78, SRZ ;  /* 0x00000000004e7805 */ /* 0x000fe4000001ff00 */
[----:B------:R-:W-:Y:S02]  /*1000*/  PLOP3.LUT P1, PT, PT, PT, UP0, 0x80, 0x0 ;  /* 0x000000000000781c */ /* 0x000fe40003f2f008 */
        /* <DEDUP_REMOVED lines=65> */
.L_x_3225:
[----:B------:R-:W-:Y:S02]  /*1420*/  R2UR UR4, R16 ;  /* 0x00000000100472ca */ /* 0x000fe400000e0000 */
[----:B------:R-:W-:-:S11]  /*1430*/  SHF.L.U32 R0, RZ, 0x1f, RZ ;  /* 0x0000001fff007819 */ /* 0x000fd600000006ff */
[----:B------:R-:W0:Y:S02]  /*1440*/  SYNCS.PHASECHK.TRANS64.TRYWAIT P0, [UR4+0x36800], R0 ;  /* 0x03680000ff0075a7 */ /* 0x000e240008000144 */
[----:B0-----:R-:W-:Y:S05]  /*1450*/  @!P0 BRA `(.L_x_3226) ;  /* 0x000000fc00e48947 */ /* 0x001fea0003800000 */
.L_x_3337:
[----:B------:R-:W2:Y:S02]  /*1460*/  LDL R2, [R1+0x8] ;  /* 0x0000080001027983 */ /* 0x000ea40000100800 */
[----:B--2---:R-:W-:-:S13]  /*1470*/  R2UR UR4, R2 ;  /* 0x00000000020472ca */ /* 0x004fda00000e0000 */
[----:B------:R-:W-:-:S06]  /*1480*/  ULOP3.LUT UR4, UR4, 0x1, URZ, 0xfc, !UPT ;  /* 0x0000000104047892 */ /* 0x000fcc000f8efc3f */
[----:B------:R-:W-:-:S05]  /*1490*/  IMAD.U32 R2, RZ, RZ, UR4 ;  /* 0x00000004ff027e24 */ /* 0x000fca000f8e00ff */
[----:B------:R-:W-:-:S13]  /*14a0*/  ISETP.NE.AND P0, PT, R2, 0x3, PT ;  /* 0x000000030200780c */ /* 0x000fda0003f05270 */
[----:B------:R-:W-:Y:S05]  /*14b0*/  @!P0 BRA `(.L_x_3227) ;  /* 0x0000000000048947 */ /* 0x000fea0003800000 */
[----:B------:R-:W-:Y:S01]  /*14c0*/  BPT.TRAP 0x1 ;  /* 0x000000040000795c */ /* 0x000fe20000300000 */
.L_x_3227:
[----:B------:R-:W-:-:S13]  /*14d0*/  R2UR UR4, R16 ;  /* 0x00000000100472ca */ /* 0x000fda00000e0000 */
[----:B------:R1:W2:Y:S01]  /*14e0*/  SYNCS.PHASECHK.TRANS64.TRYWAIT P2, [UR4+0x36830], R0 ;  /* 0x03683000ff0075a7 */ /* 0x0002a20008040144 */
[----:B------:R-:W-:Y:S05]  /*14f0*/  @!P0 BRA `(.L_x_3228) ;  /* 0x0000000000048947 */ /* 0x000fea0003800000 */
[----:B------:R-:W-:Y:S01]  /*1500*/  BPT.TRAP 0x1 ;  /* 0x000000040000795c */ /* 0x000fe20000300000 */
.L_x_3228:
        /* <DEDUP_REMOVED lines=8> */
.L_x_3229:
        /* <DEDUP_REMOVED lines=18> */
[----:B------:R-:W-:Y:S01]  /*16b0*/  UIADD3 UR4, UR42, 0x21400, URZ ;  /* 0x000214002a047890 */ /* 0x000fe2000fffe03f */
[C---:B------:R-:W-:Y:S01]  /*16c0*/  R2UR UR16, R4.reuse ;  /* 0x00000000041072ca */ /* 0x040fe200000e0000 */
[----:B------:R-:W-:Y:S01]  /*16d0*/  UMOV UR7, 0x40000040 ;  /* 0x4000004000077882 */ /* 0x000fe20000000000 */
[C---:B------:R-:W-:Y:S01]  /*16e0*/  R2UR UR17, R5.reuse ;  /* 0x00000000051172ca */ /* 0x040fe200000e0000 */
[----:B------:R-:W-:Y:S01]  /*16f0*/  USHF.R.U32.HI UR4, URZ, 0x4, UR4 ;  /* 0x000000043f047899 */ /* 0x000fe20008011604 */
[----:B------:R-:W-:Y:S01]  /*1700*/  R2UR UR20, R4 ;  /* 0x00000000041472ca */ /* 0x000fe200000e0000 */
[----:B------:R-:W-:Y:S01]  /*1710*/  UMOV UR29, 0x40000040 ;  /* 0x40000040001d7882 */ /* 0x000fe20000000000 */
[C---:B------:R-:W-:Y:S01]  /*1720*/  R2UR UR21, R5.reuse ;  /* 0x00000000051572ca */ /* 0x040fe200000e0000 */
[----:B------:R-:W-:Y:S01]  /*1730*/  ULOP3.LUT UR4, UR4, 0x3fff, URZ, 0xc0, !UPT ;  /* 0x00003fff04047892 */ /* 0x000fe2000f8ec03f */
[----:B------:R-:W-:Y:S01]  /*1740*/  R2UR UR5, R5 ;  /* 0x00000000050572ca */ /* 0x000fe200000e0000 */
[----:B------:R-:W-:Y:S01]  /*1750*/  UMOV UR31, 0x40000040 ;  /* 0x40000040001f7882 */ /* 0x000fe20000000000 */
[----:B------:R-:W-:Y:S01]  /*1760*/  UMOV UR33, 0x40000040 ;  /* 0x4000004000217882 */ /* 0x000fe20000000000 */
[----:B------:R-:W-:Y:S01]  /*1770*/  ULOP3.LUT UR61, UR4, 0x10000, URZ, 0xfc, !UPT ;  /* 0x00010000043d7892 */ /* 0x000fe2000f8efc3f */
[----:B------:R-:W-:Y:S01]  /*1780*/  LOP3.LUT R22, R22, 0xffffff80, RZ, 0xc0, !PT ;  /* 0xffffff8016167812 */ /* 0x000fe200078ec0ff */
[----:B------:R-:W-:Y:S01]  /*1790*/  UMOV UR35, 0x40000040 ;  /* 0x4000004000237882 */ /* 0x000fe20000000000 */
[----:B------:R-:W-:Y:S01]  /*17a0*/  UMOV UR37, 0x40000040 ;  /* 0x4000004000257882 */ /* 0x000fe20000000000 */
[----:B------:R-:W-:Y:S01]  /*17b0*/  UIADD3 UR4, UR61, 0x80, URZ ;  /* 0x000000803d047890 */ /* 0x000fe2000fffe03f */
[----:B01----:R-:W-:Y:S01]  /*17c0*/  IMAD.MOV.U32 R0, RZ, RZ, -0x2 ;  /* 0xfffffffeff007424 */ /* 0x003fe200078e00ff */
[----:B------:R-:W-:Y:S01]  /*17d0*/  UIADD3 UR14, UR61, 0x180, URZ ;  /* 0x000001803d0e7890 */ /* 0x000fe2000fffe03f */
[----:B------:R-:W-:Y:S01]  /*17e0*/  IMAD.IADD R22, R19, 0x1, -R22 ;  /* 0x0000000113167824 */ /* 0x000fe200078e0a16 */
[----:B------:R-:W-:Y:S01]  /*17f0*/  UMOV UR10, UR61 ;  /* 0x0000003d000a7c82 */ /* 0x000fe20008000000 */
[----:B------:R-:W-:Y:S01]  /*1800*/  UIADD3 UR18, UR61, 0x200, URZ ;  /* 0x000002003d127890 */ /* 0x000fe2000fffe03f */
[----:B------:R-:W-:Y:S01]  /*1810*/  HGMMA.64x16x16.F32 R72, gdesc[UR8], RZ, !UPT, gsb0 ;  /* 0x00200000084879f0 */ /* 0x000fe2000c0008ff */
[C---:B------:R-:W-:Y:S01]  /*1820*/  R2UR UR8, R4.reuse ;  /* 0x00000000040872ca */ /* 0x040fe200000e0000 */
[----:B------:R-:W-:Y:S01]  /*1830*/  UMOV UR10, UR4 ;  /* 0x00000004000a7c82 */ /* 0x000fe20008000000 */
[----:B------:R-:W-:Y:S01]  /*1840*/  R2UR UR9, R5 ;  /* 0x00000000050972ca */ /* 0x000fe200000e0000 */
[----:B------:R-:W-:Y:S01]  /*1850*/  UMOV UR11, 0x40000040 ;  /* 0x40000040000b7882 */ /* 0x000fe20000000000 */
[----:B------:R-:W-:Y:S01]  /*1860*/  UIADD3 UR4, UR61, 0x100, URZ ;  /* 0x000001003d047890 */ /* 0x000fe2000fffe03f */
[----:B------:R-:W-:Y:S01]  /*1870*/  SHF.R.S32.HI R3, RZ, 0x1f, R22 ;  /* 0x0000001fff037819 */ /* 0x000fe20000011416 */
[----:B------:R-:W-:Y:S01]  /*1880*/  UIADD3 UR22, UR61, 0x280, URZ ;  /* 0x000002803d167890 */ /* 0x000fe2000fffe03f */
[----:B------:R-:W-:Y:S01]  /*1890*/  IMAD.U32 R2, RZ, RZ, UR38 ;  /* 0x00000026ff027e24 */ /* 0x000fe2000f8e00ff */
[----:B------:R-:W-:Y:S01]  /*18a0*/  UIADD3 UR6, UR61, 0x300, URZ ;  /* 0x000003003d067890 */ /* 0x000fe2000fffe03f */
[----:B------:R-:W-:Y:S01]  /*18b0*/  LEA.HI R3, R3, R22, RZ, 0x2 ;  /* 0x0000001603037211 */ /* 0x000fe200078f10ff */
[----:B------:R-:W-:Y:S01]  /*18c0*/  UIADD3 UR30, UR61, 0x380, URZ ;  /* 0x000003803d1e7890 */ /* 0x000fe2000fffe03f */
[----:B------:R-:W-:Y:S01]  /*18d0*/  P2R R80, PR, RZ, 0x2 ;  /* 0x00000002ff507803 */ /* 0x000fe20000000000 */
[----:B------:R-:W-:Y:S01]  /*18e0*/  UMOV UR26, UR4 ;  /* 0x00000004001a7c82 */ /* 0x000fe20008000000 */
[----:B------:R-:W-:Y:S01]  /*18f0*/  R2UR UR4, R4 ;  /* 0x00000000040472ca */ /* 0x000fe200000e0000 */
[----:B------:R-:W-:Y:S01]  /*1900*/  UIADD3 UR34, UR61, 0x382, URZ ;  /* 0x000003823d227890 */ /* 0x000fe2000fffe03f */
[----:B------:R-:W-:Y:S01]  /*1910*/  LOP3.LUT R3, R3, 0x7ffffffc, RZ, 0xc0, !PT ;  /* 0x7ffffffc03037812 */ /* 0x000fe200078ec0ff */
[----:B------:R-:W-:Y:S01]  /*1920*/  UMOV UR41, 0x40000040 ;  /* 0x4000004000297882 */ /* 0x000fe20000000000 */
[----:B------:R-:W-:Y:S01]  /*1930*/  UMOV UR45, 0x40000040 ;  /* 0x40000040002d7882 */ /* 0x000fe20000000000 */
[----:B------:R-:W-:Y:S01]  /*1940*/  UMOV UR49, 0x40000040 ;  /* 0x4000004000317882 */ /* 0x000fe20000000000 */
[----:B------:R-:W-:Y:S01]  /*1950*/  UMOV UR53, 0x40000040 ;  /* 0x4000004000357882 */ /* 0x000fe20000000000 */
[----:B------:R-:W-:Y:S01]  /*1960*/  UMOV UR57, 0x40000040 ;  /* 0x4000004000397882 */ /* 0x000fe20000000000 */
[----:B------:R-:W-:Y:S01]  /*1970*/  IADD3 R3, R22, -R3, RZ ;  /* 0x8000000316037210 */ /* 0x000fe20007ffe0ff */
[----:B------:R-:W-:Y:S01]  /*1980*/  UIADD3 UR38, UR38, -0x2, URZ ;  /* 0xfffffffe26267890 */ /* 0x000fe2000fffe03f */
[----:B------:R-:W-:Y:S01]  /*1990*/  P2R R82, PR, RZ, 0x1 ;  /* 0x00000001ff527803 */ /* 0x000fe20000000000 */
[--C-:B------:R-:W-:Y:S01]  /*19a0*/  IMAD.MOV.U32 R117, RZ, RZ, R119.reuse ;  /* 0x000000ffff757224 */ /* 0x100fe200078e0077 */
[-C--:B------:R-:W-:Y:S01]  /*19b0*/  MOV R118, R119.reuse ;  /* 0x0000007700767202 */ /* 0x080fe20000000f00 */
[----:B------:R-:W-:Y:S01]  /*19c0*/  IMAD R3, R3, R0, 0x70 ;  /* 0x0000007003037424 */ /* 0x000fe200078e0200 */
[-C--:B------:R-:W-:Y:S01]  /*19d0*/  MOV R110, R119.reuse ;  /* 0x00000077006e7202 */ /* 0x080fe20000000f00 */
[--C-:B------:R-:W-:Y:S01]  /*19e0*/  IMAD.MOV.U32 R116, RZ, RZ, R119.reuse ;  /* 0x000000ffff747224 */ /* 0x100fe200078e0077 */
[-C--:B------:R-:W-:Y:S01]  /*19f0*/  MOV R102, R119.reuse ;  /* 0x0000007700667202 */ /* 0x080fe20000000f00 */
[----:B------:R-:W-:Y:S01]  /*1a00*/  VIADD R3, R3, UR39 ;  /* 0x0000002703037c36 */ /* 0x000fe20008000000 */
[-C--:B------:R-:W-:Y:S01]  /*1a10*/  MOV R94, R119.reuse ;  /* 0x00000077005e7202 */ /* 0x080fe20000000f00 */
[----:B------:R-:W-:Y:S01]  /*1a20*/  IMAD.MOV.U32 R114, RZ, RZ, R119 ;  /* 0x000000ffff727224 */ /* 0x000fe200078e0077 */
[----:B------:R-:W-:Y:S01]  /*1a30*/  MOV R86, R119 ;  /* 0x0000007700567202 */ /* 0x000fe20000000f00 */
[----:B------:R-:W-:-:S02]  /*1a40*/  IMAD R2, R2, -0x70, R3 ;  /* 0xffffff9002027824 */ /* 0x000fc400078e0203 */
[--C-:B------:R-:W-:Y:S02]  /*1a50*/  IMAD.MOV.U32 R112, RZ, RZ, R119.reuse ;  /* 0x000000ffff707224 */ /* 0x100fe400078e0077 */
[--C-:B------:R-:W-:Y:S01]  /*1a60*/  IMAD.MOV.U32 R108, RZ, RZ, R119.reuse ;  /* 0x000000ffff6c7224 */ /* 0x100fe200078e0077 */
[C---:B------:R-:W-:Y:S01]  /*1a70*/  ISETP.GT.AND P2, PT, R2.reuse, RZ, PT ;  /* 0x000000ff0200720c */ /* 0x040fe20003f44270 */
[--C-:B------:R-:W-:Y:S01]  /*1a80*/  IMAD.MOV.U32 R106, RZ, RZ, R119.reuse ;  /* 0x000000ffff6a7224 */ /* 0x100fe200078e0077 */
[C---:B------:R-:W-:Y:S01]  /*1a90*/  ISETP.GT.AND P3, PT, R2.reuse, 0x1, PT ;  /* 0x000000010200780c */ /* 0x040fe20003f64270 */
[--C-:B------:R-:W-:Y:S01]  /*1aa0*/  IMAD.MOV.U32 R104, RZ, RZ, R119.reuse ;  /* 0x000000ffff687224 */ /* 0x100fe200078e0077 */
[C---:B------:R-:W-:Y:S01]  /*1ab0*/  ISETP.GT.AND P4, PT, R2.reuse, 0x8, PT ;  /* 0x000000080200780c */ /* 0x040fe20003f84270 */
[--C-:B------:R-:W-:Y:S01]  /*1ac0*/  IMAD.MOV.U32 R100, RZ, RZ, R119.reuse ;  /* 0x000000ffff647224 */ /* 0x100fe200078e0077 */
[C---:B------:R-:W-:Y:S01]  /*1ad0*/  ISETP.GT.AND P5, PT, R2.reuse, 0x9, PT ;  /* 0x000000090200780c */ /* 0x040fe20003fa4270 */
[--C-:B------:R-:W-:Y:S01]  /*1ae0*/  IMAD.MOV.U32 R98, RZ, RZ, R119.reuse ;  /* 0x000000ffff627224 */ /* 0x100fe200078e0077 */
[C---:B------:R-:W-:Y:S01]  /*1af0*/  ISETP.GT.AND P6, PT, R2.reuse, 0x21, PT ;  /* 0x000000210200780c */ /* 0x040fe20003fc4270 */
[--C-:B------:R-:W-:Y:S01]  /*1b00*/  IMAD.MOV.U32 R96, RZ, RZ, R119.reuse ;  /* 0x000000ffff607224 */ /* 0x100fe200078e0077 */
[----:B------:R-:W-:Y:S01]  /*1b10*/  ISETP.GT.AND P1, PT, R2, 0x49, PT ;  /* 0x000000490200780c */ /* 0x000fe20003f24270 */
[----:B------:R-:W-:Y:S01]  /*1b20*/  IMAD.MOV.U32 R92, RZ, RZ, R119 ;  /* 0x000000ffff5c7224 */ /* 0x000fe200078e0077 */
[----:B------:R-:W-:-:S02]  /*1b30*/  WARPGROUP.DEPBAR.LE gsb0, 0x0 ;  /* 0x00008000000079c5 */ /* 0x000fc40000010000 */
[----:B------:R-:W-:Y:S01]  /*1b40*/  WARPGROUP.ARRIVE ;  /* 0x00000000000079c5 */ /* 0x000fe20000000000 */
[----:B------:R-:W-:Y:S01]  /*1b50*/  ISETP.GT.AND P0, PT, R2, 0x50, PT ;  /* 0x000000500200780c */ /* 0x000fe20003f04270 */
[--C-:B------:R-:W-:Y:S02]  /*1b60*/  IMAD.MOV.U32 R90, RZ, RZ, R119.reuse ;  /* 0x000000ffff5a7224 */ /* 0x100fe400078e0077 */
[--C-:B------:R-:W-:Y:S02]  /*1b70*/  IMAD.MOV.U32 R88, RZ, RZ, R119.reuse ;  /* 0x000000ffff587224 */ /* 0x100fe400078e0077 */
[----:B------:R-:W-:Y:S01]  /*1b80*/  HGMMA.64x16x16.F32 R64, gdesc[UR8], RZ, !UPT, gsb0 ;  /* 0x00200000084079f0 */ /* 0x000fe2000c0008ff */
[----:B------:R-:W-:Y:S01]  /*1b90*/  R2UR UR8, R4 ;  /* 0x00000000040872ca */ /* 0x000fe200000e0000 */
[----:B------:R-:W-:Y:S01]  /*1ba0*/  UIADD3 UR9, UR61, 0x504, URZ ;  /* 0x000005043d097890 */ /* 0x000fe2000fffe03f */
[----:B------:R-:W-:Y:S01]  /*1bb0*/  IMAD.MOV.U32 R84, RZ, RZ, R119 ;  /* 0x000000ffff547224 */ /* 0x000fe200078e0077 */
[----:B------:R-:W-:Y:S01]  /*1bc0*/  UIADD3 UR10, UR61, 0x584, URZ ;  /* 0x000005843d0a7890 */ /* 0x000fe2000fffe03f */
[----:B------:R-:W-:-:S09]  /*1bd0*/  UMOV UR11, 0x40000040 ;  /* 0x40000040000b7882 */ /* 0x000fd20000000000 */
[----:B------:R-:W-:Y:S02]  /*1be0*/  UIADD3 UR28, UR8, 0x400, URZ ;  /* 0x00000400081c7890 */ /* 0x000fe4000fffe03f */
[----:B------:R-:W-:Y:S02]  /*1bf0*/  UIADD3 UR32, UR8, 0x402, URZ ;  /* 0x0000040208207890 */ /* 0x000fe4000fffe03f */
[----:B------:R-:W-:Y:S02]  /*1c00*/  UIADD3 UR36, UR8, 0x404, URZ ;  /* 0x0000040408247890 */ /* 0x000fe4000fffe03f */
[----:B------:R-:W-:Y:S02]  /*1c10*/  UIADD3 UR40, UR8, 0x406, URZ ;  /* 0x0000040608287890 */ /* 0x000fe4000fffe03f */
[----:B------:R-:W-:Y:S02]  /*1c20*/  UIADD3 UR44, UR8, 0x800, URZ ;  /* 0x00000800082c7890 */ /* 0x000fe4000fffe03f */
[----:B------:R-:W-:-:S02]  /*1c30*/  UIADD3 UR48, UR8, 0x802, URZ ;  /* 0x0000080208307890 */ /* 0x000fc4000fffe03f */
[----:B------:R-:W-:Y:S02]  /*1c40*/  UIADD3 UR52, UR8, 0x804, URZ ;  /* 0x0000080408347890 */ /* 0x000fe4000fffe03f */
[----:B------:R-:W-:Y:S01]  /*1c50*/  UIADD3 UR56, UR8, 0x806, URZ ;  /* 0x0000080608387890 */ /* 0x000fe2000fffe03f */
        /* <DEDUP_REMOVED lines=9> */
[----:B------:R-:W-:Y:S03]  /*1cf0*/  HGMMA.64x16x16.F32 R48, gdesc[UR12], RZ, !UPT, gsb0 ;  /* 0x002000000c3079f0 */ /* 0x000fe6000c0008ff */
        /* <DEDUP_REMOVED lines=14> */
[----:B------:R-:W-:Y:S01]  /*1de0*/  UIADD3 UR8, UR61, 0x884, URZ ;  /* 0x000008843d087890 */ /* 0x000fe2000fffe03f */
        /* <DEDUP_REMOVED lines=482> */
[----:B------:R-:W-:Y:S01]  /*3c10*/  IMAD.MOV.U32 R72, RZ, RZ, R119 ;  /* 0x000000ffff487224 */ /* 0x000fe200078e0077 */
[----:B------:R-:W-:Y:S02]  /*3c20*/  FSEL R79, R79, -INF , P5 ;  /* 0xff8000004f4f7808 */ /* 0x000fe40002800000 */
[----:B------:R-:W-:-:S02]  /*3c30*/  ISETP.GT.AND P2, PT, R2, 0x10, PT ;  /* 0x000000100200780c */ /* 0x000fc40003f44270 */
[----:B------:R-:W-:Y:S02]  /*3c40*/  FMNMX.FTZ R0, R19, R0, !PT ;  /* 0x0000000013007209 */ /* 0x000fe40007810000 */
[----:B------:R-:W-:Y:S02]  /*3c50*/  FSEL R73, R73, -INF , P3 ;  /* 0xff80000049497808 */ /* 0x000fe40001800000 */
[----:B------:R-:W-:Y:S02]  /*3c60*/  ISETP.GT.AND P3, PT, R2, 0x11, PT ;  /* 0x000000110200780c */ /* 0x000fe40003f64270 */
[----:B------:R-:W-:Y:S02]  /*3c70*/  FMNMX.FTZ R0, R79, R0, !PT ;  /* 0x000000004f007209 */ /* 0x000fe40007810000 */
[----:B------:R-:W-:Y:S01]  /*3c80*/  FSEL R9, R76, -INF , P4 ;  /* 0xff8000004c097808 */ /* 0x000fe20002000000 */
[----:B------:R-:W-:Y:S01]  /*3c90*/  IMAD.MOV.U32 R76, RZ, RZ, R119 ;  /* 0x000000ffff4c7224 */ /* 0x000fe200078e0077 */
[----:B------:R-:W-:-:S02]  /*3ca0*/  ISETP.GT.AND P4, PT, R2, 0x18, PT ;  /* 0x000000180200780c */ /* 0x000fc40003f84270 */
[----:B------:R-:W-:Y:S02]  /*3cb0*/  FSEL R77, R77, -INF , P5 ;  /* 0xff8000004d4d7808 */ /* 0x000fe40002800000 */
[----:B------:R-:W-:Y:S02]  /*3cc0*/  ISETP.GT.AND P5, PT, R2, 0x19, PT ;  /* 0x000000190200780c */ /* 0x000fe40003fa4270 */
[----:B------:R-:W-:Y:S01]  /*3cd0*/  MOV R78, R119 ;  /* 0x00000077004e7202 */ /* 0x000fe20000000f00 */
[----:B------:R-:W-:Y:S02]  /*3ce0*/  WARPGROUP.DEPBAR.LE gsb0, 0x0 ;  /* 0x00008000000079c5 */ /* 0x000fe40000010000 */
[----:B------:R-:W-:Y:S01]  /*3cf0*/  WARPGROUP.ARRIVE ;  /* 0x00000000000079c5 */ /* 0x000fe20000000000 */
[----:B------:R-:W-:Y:S01]  /*3d00*/  FSEL R21, R66, -INF , P2 ;  /* 0xff80000042157808 */ /* 0x000fe20001000000 */
[----:B------:R-:W-:Y:S01]  /*3d10*/  IMAD.MOV.U32 R66, RZ, RZ, R119 ;  /* 0x000000ffff427224 */ /* 0x000fe200078e0077 */
[----:B------:R-:W-:-:S02]  /*3d20*/  FSEL R67, R67, -INF , P3 ;  /* 0xff80000043437808 */ /* 0x000fc40001800000 */
[----:B------:R-:W-:Y:S01]  /*3d30*/  FMNMX.FTZ R0, R21, R0, !PT ;  /* 0x0000000015007209 */ /* 0x000fe20007810000 */
[----:B------:R-:W-:Y:S01]  /*3d40*/  HGMMA.64x16x16.F32 R56, gdesc[UR4], R56, gsb0 ;  /* 0x00200000043879f0 */ /* 0x000fe20008000838 */
[----:B------:R-:W-:Y:S01]  /*3d50*/  UIADD3 UR6, UR61, 0x886, URZ ;  /* 0x000008863d067890 */ /* 0x000fe2000fffe03f */
[----:B------:R-:W-:Y:S01]  /*3d60*/  FSEL R23, R70, -INF , P4 ;  /* 0xff80000046177808 */ /* 0x000fe20002000000 */
[----:B------:R-:W-:Y:S01]  /*3d70*/  UMOV UR4, UR56 ;  /* 0x0000003800047c82 */ /* 0x000fe20008000000 */
[----:B------:R-:W-:Y:S01]  /*3d80*/  UMOV UR5, UR57 ;  /* 0x0000003900057c82 */ /* 0x000fe20008000000 */
[----:B------:R-:W-:Y:S01]  /*3d90*/  UMOV UR7, 0x40000040 ;  /* 0x4000004000077882 */ /* 0x000fe20000000000 */
[----:B------:R-:W-:Y:S02]  /*3da0*/  FMNMX.FTZ R0, R67, R0, !PT ;  /* 0x0000000043007209 */ /* 0x000fe40007810000 */
[----:B------:R-:W-:Y:S01]  /*3db0*/  FSEL R13, R64, -INF , P2 ;  /* 0xff800000400d7808 */ /* 0x000fe20001000000 */
[----:B------:R-:W-:Y:S01]  /*3dc0*/  IMAD.MOV.U32 R64, RZ, RZ, R119 ;  /* 0x000000ffff407224 */ /* 0x000fe200078e0077 */
[----:B------:R-:W-:-:S02]  /*3dd0*/  FSEL R71, R71, -INF , P5 ;  /* 0xff80000047477808 */ /* 0x000fc40002800000 */
[C---:B------:R-:W-:Y:S02]  /*3de0*/  ISETP.GT.AND P2, PT, R2.reuse, 0x20, PT ;  /* 0x000000200200780c */ /* 0x040fe40003f44270 */
[----:B------:R-:W-:Y:S02]  /*3df0*/  FMNMX.FTZ R0, R23, R0, !PT ;  /* 0x0000000017007209 */ /* 0x000fe40007810000 */
[----:B------:R-:W-:Y:S02]  /*3e00*/  FSEL R69, R69, -INF , P5 ;  /* 0xff80000045457808 */ /* 0x000fe40002800000 */
[----:B------:R-:W-:Y:S02]  /*3e10*/  FMNMX.FTZ R0, R71, R0, !PT ;  /* 0x0000000047007209 */ /* 0x000fe40007810000 */
[----:B------:R-:W-:Y:S02]  /*3e20*/  ISETP.GT.AND P5, PT, R2, 0x28, PT ;  /* 0x000000280200780c */ /* 0x000fe40003fa4270 */
        /* <DEDUP_REMOVED lines=19> */
[----:B------:R-:W-:Y:S02]  /*3f60*/  FSEL R63, R63, -INF , P4 ;  /* 0xff8000003f3f7808 */ /* 0x000fe40002000000 */
[----:B------:R-:W-:-:S02]  /*3f70*/  FMNMX.FTZ R0, R85, R0, !PT ;  /* 0x0000000055007209 */ /* 0x000fc40007810000 */
[----:B------:R-:W-:Y:S01]  /*3f80*/  FSEL R59, R56, -INF , P2 ;  /* 0xff800000383b7808 */ /* 0x000fe20001000000 */
[----:B------:R-:W-:Y:S01]  /*3f90*/  IMAD.MOV.U32 R56, RZ, RZ, R119 ;  /* 0x000000ffff387224 */ /* 0x000fe200078e0077 */
[C---:B------:R-:W-:Y:S02]  /*3fa0*/  ISETP.GT.AND P2, PT, R2.reuse, 0x31, PT ;  /* 0x000000310200780c */ /* 0x040fe40003f44270 */
[----:B------:R-:W-:Y:S02]  /*3fb0*/  FMNMX.FTZ R0, R63, R0, !PT ;  /* 0x000000003f007209 */ /* 0x000fe40007810000 */
[----:B------:R-:W-:Y:S02]  /*3fc0*/  FSEL R57, R57, -INF , P6 ;  /* 0xff80000039397808 */ /* 0x000fe40003000000 */
[----:B------:R-:W-:Y:S02]  /*3fd0*/  ISETP.GT.AND P6, PT, R2, 0x38, PT ;  /* 0x000000380200780c */ /* 0x000fe40003fc4270 */
[----:B------:R-:W-:-:S02]  /*3fe0*/  FSEL R61, R61, -INF , P4 ;  /* 0xff8000003d3d7808 */ /* 0x000fc40002000000 */
[----:B------:R-:W-:Y:S02]  /*3ff0*/  ISETP.GT.AND P4, PT, R2, 0x40, PT ;  /* 0x000000400200780c */ /* 0x000fe40003f84270 */
[----:B------:R-:W-:Y:S01]  /*4000*/  MOV R62, R119 ;  /* 0x00000077003e7202 */ /* 0x000fe20000000f00 */
[----:B------:R-:W-:Y:S02]  /*4010*/  WARPGROUP.DEPBAR.LE gsb0, 0x0 ;  /* 0x00008000000079c5 */ /* 0x000fe40000010000 */
[----:B------:R-:W-:Y:S01]  /*4020*/  WARPGROUP.ARRIVE ;  /* 0x00000000000079c5 */ /* 0x000fe20000000000 */
[----:B------:R-:W-:Y:S01]  /*4030*/  FSEL R87, R50, -INF , P3 ;  /* 0xff80000032577808 */ /* 0x000fe20001800000 */
[--C-:B------:R-:W-:Y:S01]  /*4040*/  IMAD.MOV.U32 R50, RZ, RZ, R119.reuse ;  /* 0x000000ffff327224 */ /* 0x100fe200078e0077 */
[----:B------:R-:W-:Y:S02]  /*4050*/  FSEL R89, R51, -INF , P2 ;  /* 0xff80000033597808 */ /* 0x000fe40001000000 */
[----:B------:R-:W-:Y:S01]  /*4060*/  FMNMX.FTZ R0, R87, R0, !PT ;  /* 0x0000000057007209 */ /* 0x000fe20007810000 */
[----:B------:R-:W-:Y:S01]  /*4070*/  HGMMA.64x16x16.F32 R40, gdesc[UR8], R40, gsb0 ;  /* 0x00200000082879f0 */ /* 0x000fe20008000828 */
[----:B------:R-:W-:Y:S01]  /*4080*/  FSEL R51, R60, -INF , P5 ;  /* 0xff8000003c337808 */ /* 0x000fe20002800000 */
[----:B------:R-:W-:Y:S01]  /*4090*/  IMAD.MOV.U32 R60, RZ, RZ, R119 ;  /* 0x000000ffff3c7224 */ /* 0x000fe200078e0077 */
[----:B------:R-:W-:-:S02]  /*40a0*/  ISETP.GT.AND P5, PT, R2, 0x39, PT ;  /* 0x000000390200780c */ /* 0x000fc40003fa4270 */
[----:B------:R-:W-:Y:S02]  /*40b0*/  FSEL R91, R54, -INF , P6 ;  /* 0xff800000365b7808 */ /* 0x000fe40003000000 */
[----:B------:R-:W-:Y:S02]  /*40c0*/  FMNMX.FTZ R0, R89, R0, !PT ;  /* 0x0000000059007209 */ /* 0x000fe40007810000 */
[----:B------:R-:W-:Y:S02]  /*40d0*/  FSEL R93, R55, -INF , P5 ;  /* 0xff800000375d7808 */ /* 0x000fe40002800000 */
[----:B------:R-:W-:Y:S02]  /*40e0*/  FMNMX.FTZ R0, R91, R0, !PT ;  /* 0x000000005b007209 */ /* 0x000fe40007810000 */
[----:B------:R-:W-:Y:S01]  /*40f0*/  FSEL R55, R48, -INF , P3 ;  /* 0xff80000030377808 */ /* 0x000fe20001800000 */
[----:B------:R-:W-:Y:S01]  /*4100*/  IMAD.MOV.U32 R48, RZ, RZ, R119 ;  /* 0x000000ffff307224 */ /* 0x000fe200078e0077 */
[----:B------:R-:W-:-:S02]  /*4110*/  ISETP.GT.AND P3, PT, R2, 0x41, PT ;  /* 0x000000410200780c */ /* 0x000fc40003f64270 */
[----:B------:R-:W-:Y:S02]  /*4120*/  FMNMX.FTZ R0, R93, R0, !PT ;  /* 0x000000005d007209 */ /* 0x000fe40007810000 */
[----:B------:R-:W-:Y:S02]  /*4130*/  FSEL R49, R49, -INF , P2 ;  /* 0xff80000031317808 */ /* 0x000fe40001000000 */
[C---:B------:R-:W-:Y:S02]  /*4140*/  ISETP.GT.AND P2, PT, R2.reuse, 0x48, PT ;  /* 0x000000480200780c */ /* 0x040fe40003f44270 */
        /* <DEDUP_REMOVED lines=14> */
[----:B------:R-:W-:-:S02]  /*4230*/  FMNMX.FTZ R0, R97, R0, !PT ;  /* 0x0000000061007209 */ /* 0x000fc40007810000 */
[----:B------:R-:W-:Y:S02]  /*4240*/  FSEL R101, R47, -INF , P1 ;  /* 0xff8000002f657808 */ /* 0x000fe40000800000 */
[----:B------:R-:W-:Y:S02]  /*4250*/  FMNMX.FTZ R0, R99, R0, !PT ;  /* 0x0000000063007209 */ /* 0x000fe40007810000 */
[C---:B------:R-:W-:Y:S02]  /*4260*/  ISETP.GT.AND P1, PT, R2.reuse, 0x51, PT ;  /* 0x000000510200780c */ /* 0x040fe40003f24270 */
[----:B------:R-:W-:Y:S02]  /*4270*/  FMNMX.FTZ R0, R101, R0, !PT ;  /* 0x0000000065007209 */ /* 0x000fe40007810000 */
[----:B------:R-:W-:Y:S02]  /*4280*/  FSEL R41, R41, -INF , P3 ;  /* 0xff80000029297808 */ /* 0x000fe40001800000 */
[----:B------:R-:W-:-:S02]  /*4290*/  ISETP.GT.AND P3, PT, R2, 0x60, PT ;  /* 0x000000600200780c */ /* 0x000fc40003f64270 */
[----:B------:R-:W-:Y:S02]  /*42a0*/  FSEL R47, R40, -INF , P4 ;  /* 0xff800000282f7808 */ /* 0x000fe40002000000 */
[----:B------:R-:W-:Y:S02]  /*42b0*/  ISETP.GT.AND P4, PT, R2, 0x61, PT ;  /* 0x000000610200780c */ /* 0x000fe40003f84270 */
[----:B------:R-:W-:Y:S01]  /*42c0*/  FSEL R43, R52, -INF , P6 ;  /* 0xff800000342b7808 */ /* 0x000fe20003000000 */
[----:B------:R-:W-:Y:S01]  /*42d0*/  IMAD.MOV.U32 R52, RZ, RZ, R119 ;  /* 0x000000ffff347224 */ /* 0x000fe200078e0077 */
[----:B------:R-:W-:Y:S02]  /*42e0*/  ISETP.GT.AND P6, PT, R2, 0x69, PT ;  /* 0x000000690200780c */ /* 0x000fe40003fc4270 */
[----:B------:R-:W-:Y:S02]  /*42f0*/  P2R R22, PR, RZ, 0x2 ;  /* 0x00000002ff167803 */ /* 0x000fe40000000000 */
[----:B------:R-:W-:Y:S01]  /*4300*/  MOV R46, R119 ;  /* 0x00000077002e7202 */ /* 0x000fe20000000f00 */
[----:B------:R-:W-:-:S02]  /*4310*/  WARPGROUP.DEPBAR.LE gsb0, 0x0 ;  /* 0x00008000000079c5 */ /* 0x000fc40000010000 */
[----:B------:R-:W-:Y:S01]  /*4320*/  WARPGROUP.ARRIVE ;  /* 0x00000000000079c5 */ /* 0x000fe20000000000 */
[----:B------:R-:W-:Y:S02]  /*4330*/  FSEL R103, R34, -INF , P0 ;  /* 0xff80000022677808 */ /* 0x000fe40000000000 */
[----:B------:R-:W-:Y:S02]  /*4340*/  ISETP.GT.AND P0, PT, R2, 0x58, PT ;  /* 0x000000580200780c */ /* 0x000fe40003f04270 */
[----:B------:R-:W-:Y:S01]  /*4350*/  FSEL R105, R35, -INF , P1 ;  /* 0xff80000023697808 */ /* 0x000fe20000800000 */
[----:B------:R-:W-:Y:S01]  /*4360*/  HGMMA.64x16x16.F32 R24, gdesc[UR4], R24, gsb0 ;  /* 0x00200000041879f0 */ /* 0x000fe20008000818 */
[----:B------:R-:W-:Y:S01]  /*4370*/  FMNMX.FTZ R0, R103, R0, !PT ;  /* 0x0000000067007209 */ /* 0x000fe20007810000 */
[----:B------:R-:W-:Y:S01]  /*4380*/  ULDC UR4, c[0x0][0x988] ;  /* 0x0002620000047ab9 */ /* 0x000fe20000000800 */
[----:B------:R-:W-:Y:S02]  /*4390*/  FSEL R35, R44, -INF , P2 ;  /* 0xff8000002c237808 */ /* 0x000fe40001000000 */
[----:B------:R-:W-:-:S02]  /*43a0*/  ISETP.GT.AND P2, PT, R2, 0x59, PT ;  /* 0x000000590200780c */ /* 0x000fc40003f44270 */
[----:B------:R-:W-:Y:S02]  /*43b0*/  FSEL R107, R38, -INF , P0 ;  /* 0xff800000266b7808 */ /* 0x000fe40000000000 */
[----:B------:R-:W-:Y:S02]  /*43c0*/  FMNMX.FTZ R0, R105, R0, !PT ;  /* 0x0000000069007209 */ /* 0x000fe40007810000 */
[----:B------:R-:W-:Y:S02]  /*43d0*/  FSEL R39, R39, -INF , P2 ;  /* 0xff80000027277808 */ /* 0x000fe40001000000 */
[----:B------:R-:W-:Y:S02]  /*43e0*/  FMNMX.FTZ R0, R107, R0, !PT ;  /* 0x000000006b007209 */ /* 0x000fe40007810000 */
[----:B------:R-:W-:Y:S02]  /*43f0*/  P2R R20, PR, RZ, 0x1 ;  /* 0x00000001ff147803 */ /* 0x000fe40000000000 */
[----:B------:R-:W-:-:S02]  /*4400*/  FMNMX.FTZ R0, R39, R0, !PT ;  /* 0x0000000027007209 */ /* 0x000fc40007810000 */
[C---:B------:R-:W-:Y:S02]  /*4410*/  ISETP.GT.AND P0, PT, R2.reuse, 0x49, PT ;  /* 0x000000490200780c */ /* 0x040fe40003f04270 */
[----:B------:R-:W-:Y:S02]  /*4420*/  ISETP.GT.AND P1, PT, R2, 0x50, PT ;  /* 0x000000500200780c */ /* 0x000fe40003f24270 */
[----:B------:R-:W-:Y:S02]  /*4430*/  FSEL R45, R45, -INF , P0 ;  /* 0xff8000002d2d7808 */ /* 0x000fe40000000000 */
[----:B------:R-:W-:Y:S02]  /*4440*/  P2R R14, PR, RZ, 0x4 ;  /* 0x00000004ff0e7803 */ /* 0x000fe40000000000 */
[----:B------:R-:W-:Y:S01]  /*4450*/  ISETP.NE.AND P0, PT, R20, RZ, PT ;  /* 0x000000ff1400720c */ /* 0x000fe20003f05270 */
[----:B------:R-:W-:Y:S02]  /*4460*/  WARPGROUP.DEPBAR.LE gsb0, 0x0 ;  /* 0x00008000000079c5 */ /* 0x000fe40000010000 */
[----:B------:R-:W-:-:S02]  /*4470*/  FSEL R109, R26, -INF , P3 ;  /* 0xff8000001a6d7808 */ /* 0x000fc40001800000 */
[----:B------:R-:W-:Y:S02]  /*4480*/  FSEL R111, R27, -INF , P4 ;  /* 0xff8000001b6f7808 */ /* 0x000fe40002000000 */
[----:B------:R-:W-:Y:S02]  /*4490*/  FMNMX.FTZ R0, R109, R0, !PT ;  /* 0x000000006d007209 */ /* 0x000fe40007810000 */
[----:B------:R-:W-:Y:S02]  /*44a0*/  FSEL R113, R30, -INF , P5 ;  /* 0xff8000001e717808 */ /* 0x000fe40002800000 */
[----:B------:R-:W-:Y:S02]  /*44b0*/  FMNMX.FTZ R0, R111, R0, !PT ;  /* 0x000000006f007209 */ /* 0x000fe40007810000 */
[----:B------:R-:W-:Y:S02]  /*44c0*/  FSEL R115, R31, -INF , P6 ;  /* 0xff8000001f737808 */ /* 0x000fe40003000000 */
[----:B------:R-:W-:-:S02]  /*44d0*/  FMNMX.FTZ R0, R113, R0, !PT ;  /* 0x0000000071007209 */ /* 0x000fc40007810000 */
[----:B------:R-:W-:Y:S02]  /*44e0*/  FSEL R27, R32, -INF , P1 ;  /* 0xff800000201b7808 */ /* 0x000fe40000800000 */
[----:B------:R-:W-:Y:S01]  /*44f0*/  FMNMX.FTZ R6, R115, R0, !PT ;  /* 0x0000000073067209 */ /* 0x000fe20007810000 */
[----:B------:R-:W-:Y:S01]  /*4500*/  IMAD.U32 R0, RZ, RZ, UR4 ;  /* 0x00000004ff007e24 */ /* 0x000fe2000f8e00ff */
[----:B------:R-:W-:Y:S02]  /*4510*/  ISETP.NE.AND P1, PT, R22, RZ, PT ;  /* 0x000000ff1600720c */ /* 0x000fe40003f25270 */
[----:B------:R-:W-:Y:S01]  /*4520*/  FSEL R31, R36, -INF , P0 ;  /* 0xff800000241f7808 */ /* 0x000fe20000000000 */
[----:B------:R-:W0:Y:S01]  /*4530*/  SHFL.BFLY PT, R3, R6, 0x2, 0x1f ;  /* 0x0c401f0006037f89 */ /* 0x000e2200000e0000 */
[----:B------:R-:W-:Y:S02]  /*4540*/  FSEL R33, R33, -INF , P1 ;  /* 0xff80000021217808 */ /* 0x000fe40000800000 */
[----:B------:R-:W-:-:S02]  /*4550*/  FSEL R25, R25, -INF , P4 ;  /* 0xff80000019197808 */ /* 0x000fc40002000000 */
[----:B------:R-:W-:Y:S02]  /*4560*/  FSEL R29, R29, -INF , P6 ;  /* 0xff8000001d1d7808 */ /* 0x000fe40003000000 */
[----:B------:R-:W-:Y:S01]  /*4570*/  ISETP.NE.AND P1, PT, R80, RZ, PT ;  /* 0x000000ff5000720c */ /* 0x000fe20003f25270 */
[--C-:B------:R-:W-:Y:S01]  /*4580*/  IMAD.MOV.U32 R80, RZ, RZ, R119.reuse ;  /* 0x000000ffff507224 */ /* 0x100fe200078e0077 */
[----:B------:R-:W-:Y:S02]  /*4590*/  R2UR UR4, R17 ;  /* 0x00000000110472ca */ /* 0x000fe400000e0000 */
[----:B------:R-:W-:Y:S01]  /*45a0*/  ISETP.NE.AND P0, PT, R82, RZ, PT ;  /* 0x000000ff5200720c */ /* 0x000fe20003f05270 */
[----:B------:R-:W-:-:S10]  /*45b0*/  IMAD.MOV.U32 R82, RZ, RZ, R119 ;  /* 0x000000ffff527224 */ /* 0x000fd400078e0077 */
[----:B------:R-:W-:Y:S01]  /*45c0*/  UISETP.GE.AND UP0, UPT, UR38, UR4, UPT ;  /* 0x000000042600728c */ /* 0x000fe2000bf06270 */
[----:B0-----:R-:W-:Y:S02]  /*45d0*/  FMNMX.FTZ R10, R6, R3, !PT ;  /* 0x00000003060a7209 */ /* 0x001fe40007810000 */
[----:B------:R-:W-:Y:S01]  /*45e0*/  UMOV UR4, URZ ;  /* 0x0000003f00047c82 */ /* 0x000fe20008000000 */
[----:B------:R-:W-:Y:S02]  /*45f0*/  FMNMX.FTZ R6, R7, R73, !PT ;  /* 0x0000004907067209 */ /* 0x000fe40007810000 */
[----:B------:R-:W0:Y:S02]  /*4600*/  SHFL.BFLY PT, R3, R10, 0x1, 0x1f ;  /* 0x0c201f000a037f89 */ /* 0x000e2400000e0000 */
[----:B------:R-:W-:-:S04]  /*4610*/  FMNMX.FTZ R6, R9, R6, !PT ;  /* 0x0000000609067209 */ /* 0x000fc80007810000 */
[----:B------:R-:W-:-:S04]  /*4620*/  FMNMX.FTZ R6, R77, R6, !PT ;  /* 0x000000064d067209 */ /* 0x000fc80007810000 */
[----:B------:R-:W-:-:S04]  /*4630*/  FMNMX.FTZ R6, R13, R6, !PT ;  /* 0x000000060d067209 */ /* 0x000fc80007810000 */
[----:B------:R-:W-:-:S04]  /*4640*/  FMNMX.FTZ R6, R65, R6, !PT ;  /* 0x0000000641067209 */ /* 0x000fc80007810000 */
[----:B------:R-:W-:-:S04]  /*4650*/  FMNMX.FTZ R6, R11, R6, !PT ;  /* 0x000000060b067209 */ /* 0x000fc80007810000 */
[----:B------:R-:W-:Y:S02]  /*4660*/  FMNMX.FTZ R6, R69, R6, !PT ;  /* 0x0000000645067209 */ /* 0x000fe40007810000 */
[----:B0-----:R-:W-:Y:S02]  /*4670*/  FMNMX.FTZ R3, R10, R3, !PT ;  /* 0x000000030a037209 */ /* 0x001fe40007810000 */
[----:B------:R-:W-:Y:S02]  /*4680*/  FMNMX.FTZ R6, R59, R6, !PT ;  /* 0x000000063b067209 */ /* 0x000fe40007810000 */
[C---:B------:R-:W-:Y:S01]  /*4690*/  FSETP.NEU.FTZ.AND P2, PT, R3.reuse, -INF , PT ;  /* 0xff8000000300780b */ /* 0x040fe20003f5d000 */
[----:B------:R-:W-:Y:S01]  /*46a0*/  FMUL.FTZ R12, R3, R0 ;  /* 0x00000000030c7220 */ /* 0x000fe20000410000 */
[----:B------:R-:W-:-:S04]  /*46b0*/  FMNMX.FTZ R6, R57, R6, !PT ;  /* 0x0000000639067209 */ /* 0x000fc80007810000 */
[----:B------:R-:W-:Y:S02]  /*46c0*/  FMNMX.FTZ R6, R51, R6, !PT ;  /* 0x0000000633067209 */ /* 0x000fe40007810000 */
[----:B------:R-:W-:Y:S02]  /*46d0*/  FSEL R12, R12, RZ, P2 ;  /* 0x000000ff0c0c7208 */ /* 0x000fe40001000000 */
[----:B------:R-:W-:Y:S02]  /*46e0*/  FMNMX.FTZ R6, R61, R6, !PT ;  /* 0x000000063d067209 */ /* 0x000fe40007810000 */
[----:B------:R-:W-:Y:S01]  /*46f0*/  ISETP.NE.AND P2, PT, R14, RZ, PT ;  /* 0x000000ff0e00720c */ /* 0x000fe20003f45270 */
[--C-:B------:R-:W-:Y:S01]  /*4700*/  FFMA.FTZ R201, R15, R0, -R12.reuse ;  /* 0x000000000fc97223 */ /* 0x100fe2000001080c */
[----:B------:R-:W-:Y:S01]  /*4710*/  FMNMX.FTZ R6, R55, R6, !PT ;  /* 0x0000000637067209 */ /* 0x000fe20007810000 */
[-CC-:B------:R-:W-:Y:S01]  /*4720*/  FFMA.FTZ R203, R19, R0.reuse, -R12.reuse ;  /* 0x0000000013cb7223 */ /* 0x180fe2000001080c */
[----:B------:R-:W-:Y:S01]  /*4730*/  FSEL R37, R37, -INF , P2 ;  /* 0xff80000025257808 */ /* 0x000fe20001000000 */
[--C-:B------:R-:W-:Y:S01]  /*4740*/  FFMA.FTZ R21, R21, R0, -R12.reuse ;  /* 0x0000000015157223 */ /* 0x100fe2000001080c */
[----:B------:R-:W-:Y:S01]  /*4750*/  FMNMX.FTZ R6, R49, R6, !PT ;  /* 0x0000000631067209 */ /* 0x000fe20007810000 */
[--C-:B------:R-:W-:Y:S01]  /*4760*/  FFMA.FTZ R2, R75, R0, -R12.reuse ;  /* 0x000000004b027223 */ /* 0x100fe2000001080c */
[----:B------:R-:W-:Y:S01]  /*4770*/  FSEL R15, R24, -INF , P3 ;  /* 0xff800000180f7808 */ /* 0x000fe20001800000 */
[----:B------:R-:W-:Y:S01]  /*4780*/  MUFU.EX2 R197, R21 ;  /* 0x0000001500c57308 */ /* 0x000fe20000000800 */
[----:B------:R-:W-:Y:S01]  /*4790*/  FMNMX.FTZ R6, R43, R6, !PT ;  /* 0x000000062b067209 */ /* 0x000fe20007810000 */
[-CC-:B------:R-:W-:Y:S01]  /*47a0*/  FFMA.FTZ R79, R79, R0.reuse, -R12.reuse ;  /* 0x000000004f4f7223 */ /* 0x180fe2000001080c */
[----:B------:R-:W-:Y:S01]  /*47b0*/  FSEL R19, R28, -INF , P5 ;  /* 0xff8000001c137808 */ /* 0x000fe20002800000 */
[--C-:B------:R-:W-:Y:S01]  /*47c0*/  FFMA.FTZ R67, R67, R0, -R12.reuse ;  /* 0x0000000043437223 */ /* 0x100fe2000001080c */
[----:B------:R-:W-:Y:S01]  /*47d0*/  FMNMX.FTZ R6, R53, R6, !PT ;  /* 0x0000000635067209 */ /* 0x000fe20007810000 */
[-CC-:B------:R-:W-:Y:S01]  /*47e0*/  FFMA.FTZ R23, R23, R0.reuse, -R12.reuse ;  /* 0x0000000017177223 */ /* 0x180fe2000001080c */
[--C-:B------:R-:W-:Y:S01]  /*47f0*/  FFMA.FTZ R71, R71, R0, -R12.reuse ;  /* 0x0000000047477223 */ /* 0x100fe2000001080c */
[----:B------:R-:W-:Y:S01]  /*4800*/  MUFU.EX2 R201, R201 ;  /* 0x000000c900c97308 */ /* 0x000fe20000000800 */
[----:B------:R-:W-:Y:S01]  /*4810*/  FMNMX.FTZ R6, R47, R6, !PT ;  /* 0x000000062f067209 */ /* 0x000fe20007810000 */
[-CC-:B------:R-:W-:Y:S01]  /*4820*/  FFMA.FTZ R81, R81, R0.reuse, -R12.reuse ;  /* 0x0000000051517223 */ /* 0x180fe2000001080c */
[-CC-:B------:R-:W-:Y:S01]  /*4830*/  FFMA.FTZ R83, R83, R0.reuse, -R12.reuse ;  /* 0x0000000053537223 */ /* 0x180fe2000001080c */
[--C-:B------:R-:W-:Y:S01]  /*4840*/  FFMA.FTZ R85, R85, R0, -R12.reuse ;  /* 0x0000000055557223 */ /* 0x100fe2000001080c */
[----:B------:R-:W-:Y:S01]  /*4850*/  FMNMX.FTZ R6, R41, R6, !PT ;  /* 0x0000000629067209 */ /* 0x000fe20007810000 */
[-CC-:B------:R-:W-:Y:S01]  /*4860*/  FFMA.FTZ R63, R63, R0.reuse, -R12.reuse ;  /* 0x000000003f3f7223 */ /* 0x180fe2000001080c */
[--C-:B------:R-:W-:Y:S01]  /*4870*/  FFMA.FTZ R39, R39, R0, -R12.reuse ;  /* 0x0000000027277223 */ /* 0x100fe2000001080c */
[----:B------:R-:W0:Y:S01]  /*4880*/  MUFU.EX2 R2, R2 ;  /* 0x0000000200027308 */ /* 0x000e220000000800 */
        /* <DEDUP_REMOVED lines=14> */
[----:B------:R-:W-:Y:S01]  /*4970*/  FFMA.FTZ R105, R105, R0, -R12 ;  /* 0x0000000069697223 */ /* 0x000fe2000001080c */
[----:B------:R1:W-:Y:S01]  /*4980*/  MUFU.EX2 R14, R79 ;  /* 0x0000004f000e7308 */ /* 0x0003e20000000800 */
[----:B------:R-:W-:Y:S01]  /*4990*/  FMNMX.FTZ R6, R31, R6, !PT ;  /* 0x000000061f067209 */ /* 0x000fe20007810000 */
[----:B0-----:R-:W-:Y:S01]  /*49a0*/  FADD.FTZ R42, R201, R2 ;  /* 0x00000002c92a7221 */ /* 0x001fe20000010000 */
[----:B------:R-:W-:Y:S01]  /*49b0*/  F2FP.F16.F32.PACK_AB R201, R2, R201 ;  /* 0x000000c902c9723e */ /* 0x000fe200000000ff */
[--C-:B------:R-:W-:Y:S01]  /*49c0*/  FFMA.FTZ R107, R107, R0, -R12.reuse ;  /* 0x000000006b6b7223 */ /* 0x100fe2000001080c */
[----:B------:R-:W-:Y:S01]  /*49d0*/  FMNMX.FTZ R6, R37, R6, !PT ;  /* 0x0000000625067209 */ /* 0x000fe20007810000 */
[-CC-:B------:R-:W-:Y:S01]  /*49e0*/  FFMA.FTZ R109, R109, R0.reuse, -R12.reuse ;  /* 0x000000006d6d7223 */ /* 0x180fe2000001080c */
[--C-:B------:R-:W-:Y:S01]  /*49f0*/  FFMA.FTZ R111, R111, R0, -R12.reuse ;  /* 0x000000006f6f7223 */ /* 0x100fe2000001080c */
[----:B------:R0:W-:Y:S01]  /*4a00*/  MUFU.EX2 R20, R67 ;  /* 0x0000004300147308 */ /* 0x0001e20000000800 */
[----:B------:R-:W-:Y:S01]  /*4a10*/  FMNMX.FTZ R6, R15, R6, !PT ;  /* 0x000000060f067209 */ /* 0x000fe20007810000 */
[-CC-:B------:R-:W-:Y:S01]  /*4a20*/  FFMA.FTZ R113, R113, R0.reuse, -R12.reuse ;  /* 0x0000000071717223 */ /* 0x180fe2000001080c */
[----:B------:R-:W-:Y:S01]  /*4a30*/  FFMA.FTZ R12, R115, R0, -R12 ;  /* 0x00000000730c7223 */ /* 0x000fe2000001080c */
[--C-:B------:R-:W-:Y:S01]  /*4a40*/  IMAD.MOV.U32 R115, RZ, RZ, R119.reuse ;  /* 0x000000ffff737224 */ /* 0x100fe200078e0077 */
[----:B------:R-:W-:Y:S01]  /*4a50*/  FMNMX.FTZ R6, R25, R6, !PT ;  /* 0x0000000619067209 */ /* 0x000fe20007810000 */
[----:B-1----:R-:W-:-:S02]  /*4a60*/  IMAD.MOV.U32 R79, RZ, RZ, R119 ;  /* 0x000000ffff4f7224 */ /* 0x002fc400078e0077 */
[----:B------:R-:W-:Y:S01]  /*4a70*/  MUFU.EX2 R23, R23 ;  /* 0x0000001700177308 */ /* 0x000fe20000000800 */
[----:B------:R-:W-:Y:S01]  /*4a80*/  FMNMX.FTZ R6, R19, R6, !PT ;  /* 0x0000000613067209 */ /* 0x000fe20007810000 */
[--C-:B------:R-:W-:Y:S02]  /*4a90*/  IMAD.MOV.U32 R75, RZ, RZ, R119.reuse ;  /* 0x000000ffff4b7224 */ /* 0x100fe400078e0077 */
[----:B0-----:R-:W-:Y:S01]  /*4aa0*/  IMAD.MOV.U32 R67, RZ, RZ, R119 ;  /* 0x000000ffff437224 */ /* 0x001fe200078e0077 */
[----:B------:R-:W-:-:S03]  /*4ab0*/  FMNMX.FTZ R6, R29, R6, !PT ;  /* 0x000000061d067209 */ /* 0x000fc60007810000 */
[----:B------:R0:W1:Y:S02]  /*4ac0*/  MUFU.EX2 R22, R71 ;  /* 0x0000004700167308 */ /* 0x0000640000000800 */
[----:B------:R-:W2:Y:S06]  /*4ad0*/  SHFL.BFLY PT, R21, R6, 0x2, 0x1f ;  /* 0x0c401f0006157f89 */ /* 0x000eac00000e0000 */
[----:B------:R-:W-:Y:S01]  /*4ae0*/  MUFU.EX2 R81, R81 ;  /* 0x0000005100517308 */ /* 0x000fe20000000800 */
[----:B0-----:R-:W-:-:S07]  /*4af0*/  IMAD.MOV.U32 R71, RZ, RZ, R119 ;  /* 0x000000ffff477224 */ /* 0x001fce00078e0077 */
[----:B------:R0:W3:Y:S01]  /*4b00*/  MUFU.EX2 R26, R83 ;  /* 0x00000053001a7308 */ /* 0x0000e20000000800 */
[----:B-1----:R-:W-:-:S07]  /*4b10*/  F2FP.F16.F32.PACK_AB R199, R22, R23 ;  /* 0x0000001716c7723e */ /* 0x002fce00000000ff */
[----:B------:R-:W-:Y:S01]  /*4b20*/  MUFU.EX2 R85, R85 ;  /* 0x0000005500557308 */ /* 0x000fe20000000800 */
[----:B0-----:R-:W-:Y:S01]  /*4b30*/  IMAD.MOV.U32 R83, RZ, RZ, R119 ;  /* 0x000000ffff537224 */ /* 0x001fe200078e0077 */
[----:B--2---:R-:W-:-:S05]  /*4b40*/  FMNMX.FTZ R21, R6, R21, !PT ;  /* 0x0000001506157209 */ /* 0x004fca0007810000 */
[----:B------:R-:W0:Y:S01]  /*4b50*/  SHFL.BFLY PT, R6, R21, 0x1, 0x1f ;  /* 0x0c201f0015067f89 */ /* 0x000e2200000e0000 */
[----:B------:R1:W2:Y:S01]  /*4b60*/  MUFU.EX2 R30, R63 ;  /* 0x0000003f001e7308 */ /* 0x0002a20000000800 */
[----:B---3--:R-:W-:-:S07]  /*4b70*/  F2FP.F16.F32.PACK_AB R193, R26, R81 ;  /* 0x000000511ac1723e */ /* 0x008fce00000000ff */
[----:B------:R3:W-:Y:S01]  /*4b80*/  MUFU.EX2 R38, R39 ;  /* 0x0000002700267308 */ /* 0x0007e20000000800 */
[----:B-1----:R-:W-:-:S07]  /*4b90*/  IMAD.MOV.U32 R63, RZ, RZ, R119 ;  /* 0x000000ffff3f7224 */ /* 0x002fce00078e0077 */
[----:B------:R-:W-:Y:S01]  /*4ba0*/  MUFU.EX2 R87, R87 ;  /* 0x0000005700577308 */ /* 0x000fe20000000800 */
[----:B---3--:R-:W-:Y:S01]  /*4bb0*/  IMAD.U32 R39, RZ, RZ, UR42 ;  /* 0x0000002aff277e24 */ /* 0x008fe2000f8e00ff */
[----:B--2---:R-:W-:Y:S02]  /*4bc0*/  F2FP.F16.F32.PACK_AB R195, R30, R85 ;  /* 0x000000551ec3723e */ /* 0x004fe400000000ff */
[----:B0-----:R-:W-:-:S04]  /*4bd0*/  FMNMX.FTZ R6, R21, R6, !PT ;  /* 0x0000000615067209 */ /* 0x001fc80007810000 */
[----:B------:R0:W-:Y:S01]  /*4be0*/  MUFU.EX2 R24, R89 ;  /* 0x0000005900187308 */ /* 0x0001e20000000800 */
[C---:B------:R-:W-:Y:S01]  /*4bf0*/  FSETP.NEU.FTZ.AND P2, PT, R6.reuse, -INF , PT ;  /* 0xff8000000600780b */ /* 0x040fe20003f5d000 */
[----:B------:R-:W-:-:S06]  /*4c00*/  FMUL.FTZ R10, R6, R0 ;  /* 0x00000000060a7220 */ /* 0x000fcc0000410000 */
[----:B------:R-:W-:Y:S01]  /*4c10*/  MUFU.EX2 R91, R91 ;  /* 0x0000005b005b7308 */ /* 0x000fe20000000800 */
[----:B------:R-:W-:Y:S01]  /*4c20*/  FSEL R10, R10, RZ, P2 ;  /* 0x000000ff0a0a7208 */ /* 0x000fe20001000000 */
[----:B0-----:R-:W-:Y:S01]  /*4c30*/  IMAD.MOV.U32 R89, RZ, RZ, R119 ;  /* 0x000000ffff597224 */ /* 0x001fe200078e0077 */
[----:B------:R-:W-:-:S03]  /*4c40*/  PLOP3.LUT P2, PT, PT, PT, UP0, 0x80, 0x0 ;  /* 0x000000000000781c */ /* 0x000fc60003f4f008 */
        /* <DEDUP_REMOVED lines=12> */
[-C--:B------:R-:W-:Y:S01]  /*4d10*/  FFMA.FTZ R61, R61, R0.reuse, -R10 ;  /* 0x000000003d3d7223 */ /* 0x080fe2000001080a */
[----:B------:R-:W1:Y:S01]  /*4d20*/  MUFU.EX2 R73, R73 ;  /* 0x0000004900497308 */ /* 0x000e620000000800 */
[----:B0-----:R-:W-:Y:S01]  /*4d30*/  FADD.FTZ R7, R203, R42 ;  /* 0x0000002acb077221 */ /* 0x001fe20000010000 */
[-CC-:B------:R-:W-:Y:S01]  /*4d40*/  FFMA.FTZ R55, R55, R0.reuse, -R10.reuse ;  /* 0x0000000037377223 */ /* 0x180fe2000001080a */
[-CC-:B------:R-:W-:Y:S01]  /*4d50*/  FFMA.FTZ R49, R49, R0.reuse, -R10.reuse ;  /* 0x0000000031317223 */ /* 0x180fe2000001080a */
[-CC-:B------:R-:W-:Y:S01]  /*4d60*/  FFMA.FTZ R43, R43, R0.reuse, -R10.reuse ;  /* 0x000000002b2b7223 */ /* 0x180fe2000001080a */
[----:B------:R-:W-:Y:S01]  /*4d70*/  FADD.FTZ R42, R14, R7 ;  /* 0x000000070e2a7221 */ /* 0x000fe20000010000 */
[-CC-:B------:R-:W-:Y:S01]  /*4d80*/  FFMA.FTZ R53, R53, R0.reuse, -R10.reuse ;  /* 0x0000000035357223 */ /* 0x180fe2000001080a */
[-C--:B------:R-:W-:Y:S01]  /*4d90*/  FFMA.FTZ R47, R47, R0.reuse, -R10 ;  /* 0x000000002f2f7223 */ /* 0x080fe2000001080a */
[----:B------:R-:W0:Y:S01]  /*4da0*/  MUFU.EX2 R9, R9 ;  /* 0x0000000900097308 */ /* 0x000e220000000800 */
[----:B------:R-:W-:Y:S01]  /*4db0*/  FADD.FTZ R7, R197, R42 ;  /* 0x0000002ac5077221 */ /* 0x000fe20000010000 */
[-CC-:B------:R-:W-:Y:S01]  /*4dc0*/  FFMA.FTZ R41, R41, R0.reuse, -R10.reuse ;  /* 0x0000000029297223 */ /* 0x180fe2000001080a */
[-CC-:B------:R-:W-:Y:S01]  /*4dd0*/  FFMA.FTZ R35, R35, R0.reuse, -R10.reuse ;  /* 0x0000000023237223 */ /* 0x180fe2000001080a */
[-CC-:B------:R-:W-:Y:S01]  /*4de0*/  FFMA.FTZ R45, R45, R0.reuse, -R10.reuse ;  /* 0x000000002d2d7223 */ /* 0x180fe2000001080a */
[----:B------:R-:W-:Y:S01]  /*4df0*/  FADD.FTZ R44, R20, R7 ;  /* 0x00000007142c7221 */ /* 0x000fe20000010000 */
[-CC-:B------:R-:W-:Y:S01]  /*4e00*/  FFMA.FTZ R27, R27, R0.reuse, -R10.reuse ;  /* 0x000000001b1b7223 */ /* 0x180fe2000001080a */
[-C--:B------:R-:W-:Y:S01]  /*4e10*/  FFMA.FTZ R33, R33, R0.reuse, -R10 ;  /* 0x0000000021217223 */ /* 0x080fe2000001080a */
[----:B------:R-:W2:Y:S01]  /*4e20*/  MUFU.EX2 R202, R77 ;  /* 0x0000004d00ca7308 */ /* 0x000ea20000000800 */
[----:B-1----:R-:W-:Y:S01]  /*4e30*/  FADD.FTZ R42, R200, R73 ;  /* 0x00000049c82a7221 */ /* 0x002fe20000010000 */
[----:B------:R-:W-:Y:S01]  /*4e40*/  FADD.FTZ R21, R23, R44 ;  /* 0x0000002c17157221 */ /* 0x000fe20000010000 */
[-CC-:B------:R-:W-:Y:S01]  /*4e50*/  FFMA.FTZ R31, R31, R0.reuse, -R10.reuse ;  /* 0x000000001f1f7223 */ /* 0x180fe2000001080a */
[-CC-:B------:R-:W-:Y:S01]  /*4e60*/  FFMA.FTZ R37, R37, R0.reuse, -R10.reuse ;  /* 0x0000000025257223 */ /* 0x180fe2000001080a */
[-CC-:B------:R-:W-:Y:S01]  /*4e70*/  FFMA.FTZ R15, R15, R0.reuse, -R10.reuse ;  /* 0x000000000f0f7223 */ /* 0x180fe2000001080a */
[----:B------:R-:W-:Y:S01]  /*4e80*/  FADD.FTZ R44, R22, R21 ;  /* 0x00000015162c7221 */ /* 0x000fe20000010000 */
[-C--:B------:R-:W-:Y:S01]  /*4e90*/  FFMA.FTZ R25, R25, R0.reuse, -R10 ;  /* 0x0000000019197223 */ /* 0x080fe2000001080a */
[----:B------:R-:W1:Y:S01]  /*4ea0*/  MUFU.EX2 R13, R13 ;  /* 0x0000000d000d7308 */ /* 0x000e620000000800 */
[----:B0-----:R-:W-:Y:S01]  /*4eb0*/  FADD.FTZ R7, R9, R42 ;  /* 0x0000002a09077221 */ /* 0x001fe20000010000 */
[----:B------:R-:W-:Y:S01]  /*4ec0*/  FADD.FTZ R21, R81, R44 ;  /* 0x0000002c51157221 */ /* 0x000fe20000010000 */
[-CC-:B------:R-:W-:Y:S01]  /*4ed0*/  FFMA.FTZ R19, R19, R0.reuse, -R10.reuse ;  /* 0x0000000013137223 */ /* 0x180fe2000001080a */
[----:B------:R-:W-:Y:S01]  /*4ee0*/  FFMA.FTZ R29, R29, R0, -R10 ;  /* 0x000000001d1d7223 */ /* 0x000fe2000001080a */
[----:B------:R-:W-:Y:S01]  /*4ef0*/  F2FP.F16.F32.PACK_AB R189, R24, R87 ;  /* 0x0000005718bd723e */ /* 0x000fe200000000ff */
[----:B------:R-:W-:Y:S01]  /*4f00*/  FADD.FTZ R44, R26, R21 ;  /* 0x000000151a2c7221 */ /* 0x000fe20000010000 */
[----:B------:R-:W-:Y:S01]  /*4f10*/  F2FP.F16.F32.PACK_AB R200, R73, R200 ;  /* 0x000000c849c8723e */ /* 0x000fe200000000ff */
[----:B------:R0:W3:Y:S01]  /*4f20*/  MUFU.EX2 R196, R65 ;  /* 0x0000004100c47308 */ /* 0x0000e20000000800 */
[C---:B--2---:R-:W-:Y:S01]  /*4f30*/  FADD.FTZ R42, R202.reuse, R7 ;  /* 0x00000007ca2a7221 */ /* 0x044fe20000010000 */
[----:B------:R-:W-:Y:S01]  /*4f40*/  F2FP.F16.F32.PACK_AB R202, R202, R9 ;  /* 0x00000009caca723e */ /* 0x000fe200000000ff */
[----:B------:R-:W-:Y:S01]  /*4f50*/  IMAD.MOV.U32 R9, RZ, RZ, 0x3f800000 ;  /* 0x3f800000ff097424 */ /* 0x000fe200078e00ff */
[----:B------:R-:W-:Y:S01]  /*4f60*/  F2FP.F16.F32.PACK_AB R203, R14, R203 ;  /* 0x000000cb0ecb723e */ /* 0x000fe200000000ff */
[--C-:B------:R-:W-:Y:S01]  /*4f70*/  IMAD.MOV.U32 R81, RZ, RZ, R119.reuse ;  /* 0x000000ffff517224 */ /* 0x100fe200078e0077 */
[----:B------:R-:W-:Y:S01]  /*4f80*/  F2FP.F16.F32.PACK_AB R197, R20, R197 ;  /* 0x000000c514c5723e */ /* 0x000fe200000000ff */
[--C-:B------:R-:W-:Y:S01]  /*4f90*/  IMAD.MOV.U32 R77, RZ, RZ, R119.reuse ;  /* 0x000000ffff4d7224 */ /* 0x100fe200078e0077 */
[----:B------:R-:W2:Y:S01]  /*4fa0*/  MUFU.EX2 R11, R11 ;  /* 0x0000000b000b7308 */ /* 0x000ea20000000800 */
[----:B-1----:R-:W-:Y:S01]  /*4fb0*/  FADD.FTZ R7, R13, R42 ;  /* 0x0000002a0d077221 */ /* 0x002fe20000010000 */
[----:B------:R-:W-:-:S02]  /*4fc0*/  IMAD.MOV.U32 R73, RZ, RZ, R119 ;  /* 0x000000ffff497224 */ /* 0x000fc400078e0077 */
[--C-:B0-----:R-:W-:Y:S02]  /*4fd0*/  IMAD.MOV.U32 R65, RZ, RZ, R119.reuse ;  /* 0x000000ffff417224 */ /* 0x101fe400078e0077 */
[----:B------:R-:W-:Y:S02]  /*4fe0*/  IMAD.MOV.U32 R26, RZ, RZ, R119 ;  /* 0x000000ffff1a7224 */ /* 0x000fe400078e0077 */
[----:B------:R0:W1:Y:S01]  /*4ff0*/  MUFU.EX2 R198, R69 ;  /* 0x0000004500c67308 */ /* 0x0000620000000800 */
[C---:B---3--:R-:W-:Y:S01]  /*5000*/  FADD.FTZ R42, R196.reuse, R7 ;  /* 0x00000007c42a7221 */ /* 0x048fe20000010000 */
[----:B------:R-:W-:Y:S01]  /*5010*/  FADD.FTZ R7, R85, R44 ;  /* 0x0000002c55077221 */ /* 0x000fe20000010000 */
[----:B------:R-:W-:Y:S01]  /*5020*/  F2FP.F16.F32.PACK_AB R196, R196, R13 ;  /* 0x0000000dc4c4723e */ /* 0x000fe200000000ff */
[----:B------:R-:W-:Y:S02]  /*5030*/  IMAD.MOV.U32 R85, RZ, RZ, R119 ;  /* 0x000000ffff557224 */ /* 0x000fe400078e0077 */
[----:B------:R-:W-:Y:S01]  /*5040*/  FADD.FTZ R44, R30, R7 ;  /* 0x000000071e2c7221 */ /* 0x000fe20000010000 */
[----:B------:R-:W-:Y:S01]  /*5050*/  @!P1 VIADD R7, R39, 0x36840 ;  /* 0x0003684027079836 */ /* 0x000fe20000000000 */
[----:B------:R-:W3:Y:S01]  /*5060*/  MUFU.EX2 R59, R59 ;  /* 0x0000003b003b7308 */ /* 0x000ee20000000800 */
[----:B--2---:R-:W-:Y:S01]  /*5070*/  FADD.FTZ R21, R11, R42 ;  /* 0x0000002a0b157221 */ /* 0x004fe20000010000 */
[----:B------:R-:W-:Y:S01]  /*5080*/  FADD.FTZ R39, R87, R44 ;  /* 0x0000002c57277221 */ /* 0x000fe20000010000 */
[----:B------:R-:W-:Y:S01]  /*5090*/  IMAD.MOV.U32 R87, RZ, RZ, R119 ;  /* 0x000000ffff577224 */ /* 0x000fe200078e0077 */
[----:B------:R-:W-:Y:S01]  /*50a0*/  @!P1 PRMT R7, RZ, 0x654, R7 ;  /* 0x00000654ff079816 */ /* 0x000fe20000000007 */
[----:B0-----:R-:W-:-:S02]  /*50b0*/  IMAD.MOV.U32 R69, RZ, RZ, R119 ;  /* 0x000000ffff457224 */ /* 0x001fc400078e0077 */
[----:B------:R-:W-:Y:S01]  /*50c0*/  FADD.FTZ R44, R24, R39 ;  /* 0x00000027182c7221 */ /* 0x000fe20000010000 */
[----:B------:R-:W-:Y:S01]  /*50d0*/  IMAD.MOV.U32 R39, RZ, RZ, R119 ;  /* 0x000000ffff277224 */ /* 0x000fe200078e0077 */
[----:B------:R0:W2:Y:S01]  /*50e0*/  MUFU.EX2 R192, R57 ;  /* 0x0000003900c07308 */ /* 0x0000a20000000800 */
[C---:B-1----:R-:W-:Y:S01]  /*50f0*/  FADD.FTZ R42, R198.reuse, R21 ;  /* 0x00000015c62a7221 */ /* 0x042fe20000010000 */
[----:B------:R1:W-:Y:S01]  /*5100*/  @!P1 SYNCS.ARRIVE.TRANS64.RED.A1T0 RZ, [R7+URZ], RZ ;  /* 0x000000ff07ff99a7 */ /* 0x0003e2000810043f */
[----:B------:R-:W-:Y:S01]  /*5110*/  F2FP.F16.F32.PACK_AB R198, R198, R11 ;  /* 0x0000000bc6c6723e */ /* 0x000fe200000000ff */
[----:B------:R-:W-:Y:S01]  /*5120*/  IMAD.MOV.U32 R24, RZ, RZ, R119 ;  /* 0x000000ffff187224 */ /* 0x000fe200078e0077 */
[----:B------:R-:W-:-:S03]  /*5130*/  MOV R30, R119 ;  /* 0x00000077001e7202 */ /* 0x000fc60000000f00 */
[----:B------:R-:W1:Y:S01]  /*5140*/  MUFU.EX2 R51, R51 ;  /* 0x0000003300337308 */ /* 0x000e620000000800 */
[----:B---3--:R-:W-:Y:S01]  /*5150*/  FADD.FTZ R21, R59, R42 ;  /* 0x0000002a3b157221 */ /* 0x008fe20000010000 */
[----:B0-----:R-:W-:-:S06]  /*5160*/  IMAD.MOV.U32 R57, RZ, RZ, R119 ;  /* 0x000000ffff397224 */ /* 0x001fcc00078e0077 */
[----:B------:R0:W3:Y:S01]  /*5170*/  MUFU.EX2 R194, R61 ;  /* 0x0000003d00c27308 */ /* 0x0000e20000000800 */
[C---:B--2---:R-:W-:Y:S01]  /*5180*/  FADD.FTZ R42, R192.reuse, R21 ;  /* 0x00000015c02a7221 */ /* 0x044fe20000010000 */
[----:B------:R-:W-:Y:S01]  /*5190*/  FADD.FTZ R21, R91, R44 ;  /* 0x0000002c5b157221 */ /* 0x000fe20000010000 */
[----:B------:R-:W-:Y:S01]  /*51a0*/  F2FP.F16.F32.PACK_AB R192, R192, R59 ;  /* 0x0000003bc0c0723e */ /* 0x000fe200000000ff */
[----:B------:R-:W-:-:S04]  /*51b0*/  IMAD.MOV.U32 R59, RZ, RZ, R119 ;  /* 0x000000ffff3b7224 */ /* 0x000fc800078e0077 */
[----:B------:R-:W2:Y:S01]  /*51c0*/  MUFU.EX2 R55, R55 ;  /* 0x0000003700377308 */ /* 0x000ea20000000800 */
[----:B-1----:R-:W-:Y:S01]  /*51d0*/  FADD.FTZ R7, R51, R42 ;  /* 0x0000002a33077221 */ /* 0x002fe20000010000 */
[----:B0-----:R-:W-:-:S06]  /*51e0*/  IMAD.MOV.U32 R61, RZ, RZ, R119 ;  /* 0x000000ffff3d7224 */ /* 0x001fcc00078e0077 */
[----:B------:R0:W1:Y:S01]  /*51f0*/  MUFU.EX2 R188, R49 ;  /* 0x0000003100bc7308 */ /* 0x0000620000000800 */
[C---:B---3--:R-:W-:Y:S01]  /*5200*/  FADD.FTZ R42, R194.reuse, R7 ;  /* 0x00000007c22a7221 */ /* 0x048fe20000010000 */
[----:B------:R-:W-:Y:S01]  /*5210*/  F2FP.F16.F32.PACK_AB R194, R194, R51 ;  /* 0x00000033c2c2723e */ /* 0x000fe200000000ff */
[----:B------:R-:W-:-:S05]  /*5220*/  IMAD.MOV.U32 R51, RZ, RZ, R119 ;  /* 0x000000ffff337224 */ /* 0x000fca00078e0077 */
[----:B------:R-:W3:Y:S01]  /*5230*/  MUFU.EX2 R43, R43 ;  /* 0x0000002b002b7308 */ /* 0x000ee20000000800 */
[----:B--2---:R-:W-:Y:S01]  /*5240*/  FADD.FTZ R7, R55, R42 ;  /* 0x0000002a37077221 */ /* 0x004fe20000010000 */
[----:B0-----:R-:W-:-:S06]  /*5250*/  IMAD.MOV.U32 R49, RZ, RZ, R119 ;  /* 0x000000ffff317224 */ /* 0x001fcc00078e0077 */
[----:B------:R0:W2:Y:S01]  /*5260*/  MUFU.EX2 R190, R53 ;  /* 0x0000003500be7308 */ /* 0x0000a20000000800 */
[C---:B-1----:R-:W-:Y:S01]  /*5270*/  FADD.FTZ R42, R188.reuse, R7 ;  /* 0x00000007bc2a7221 */ /* 0x042fe20000010000 */
[----:B------:R-:W-:Y:S01]  /*5280*/  F2FP.F16.F32.PACK_AB R188, R188, R55 ;  /* 0x00000037bcbc723e */ /* 0x000fe200000000ff */
[----:B------:R-:W-:-:S05]  /*5290*/  IMAD.MOV.U32 R55, RZ, RZ, R119 ;  /* 0x000000ffff377224 */ /* 0x000fca00078e0077 */
[----:B------:R1:W4:Y:S01]  /*52a0*/  MUFU.EX2 R28, R93 ;  /* 0x0000005d001c7308 */ /* 0x0003220000000800 */
[----:B---3--:R-:W-:Y:S01]  /*52b0*/  FADD.FTZ R7, R43, R42 ;  /* 0x0000002a2b077221 */ /* 0x008fe20000010000 */
[--C-:B0-----:R-:W-:Y:S02]  /*52c0*/  IMAD.MOV.U32 R53, RZ, RZ, R119.reuse ;  /* 0x000000ffff357224 */ /* 0x101fe400078e0077 */
[----:B------:R-:W-:-:S04]  /*52d0*/  IMAD.MOV.U32 R42, RZ, RZ, R119 ;  /* 0x000000ffff2a7224 */ /* 0x000fc800078e0077 */
[----:B------:R-:W0:Y:S01]  /*52e0*/  MUFU.EX2 R47, R47 ;  /* 0x0000002f002f7308 */ /* 0x000e220000000800 */
[C---:B--2---:R-:W-:Y:S01]  /*52f0*/  FADD.FTZ R2, R190.reuse, R7 ;  /* 0x00000007be027221 */ /* 0x044fe20000010000 */
[----:B------:R-:W-:Y:S01]  /*5300*/  F2FP.F16.F32.PACK_AB R190, R190, R43 ;  /* 0x0000002bbebe723e */ /* 0x000fe200000000ff */
[--C-:B-1----:R-:W-:Y:S02]  /*5310*/  IMAD.MOV.U32 R93, RZ, RZ, R119.reuse ;  /* 0x000000ffff5d7224 */ /* 0x102fe400078e0077 */
[----:B------:R-:W-:-:S03]  /*5320*/  IMAD.MOV.U32 R43, RZ, RZ, R119 ;  /* 0x000000ffff2b7224 */ /* 0x000fc600078e0077 */
[----:B------:R-:W1:Y:S01]  /*5330*/  MUFU.EX2 R95, R95 ;  /* 0x0000005f005f7308 */ /* 0x000e620000000800 */
[C---:B----4-:R-:W-:Y:S01]  /*5340*/  FADD.FTZ R44, R28.reuse, R21 ;  /* 0x000000151c2c7221 */ /* 0x050fe20000010000 */
[----:B------:R-:W-:Y:S01]  /*5350*/  F2FP.F16.F32.PACK_AB R191, R28, R91 ;  /* 0x0000005b1cbf723e */ /* 0x000fe200000000ff */
[--C-:B------:R-:W-:Y:S02]  /*5360*/  IMAD.MOV.U32 R91, RZ, RZ, R119.reuse ;  /* 0x000000ffff5b7224 */ /* 0x100fe400078e0077 */
[----:B------:R-:W-:-:S03]  /*5370*/  IMAD.MOV.U32 R28, RZ, RZ, R119 ;  /* 0x000000ffff1c7224 */ /* 0x000fc600078e0077 */
[----:B------:R2:W3:Y:S01]  /*5380*/  MUFU.EX2 R184, R41 ;  /* 0x0000002900b87308 */ /* 0x0004e20000000800 */
[----:B0-----:R-:W-:-:S07]  /*5390*/  FADD.FTZ R7, R47, R2 ;  /* 0x000000022f077221 */ /* 0x001fce0000010000 */
[----:B------:R0:W4:Y:S01]  /*53a0*/  MUFU.EX2 R32, R97 ;  /* 0x0000006100207308 */ /* 0x0001220000000800 */
[----:B-1----:R-:W-:Y:S01]  /*53b0*/  FADD.FTZ R21, R95, R44 ;  /* 0x0000002c5f157221 */ /* 0x002fe20000010000 */
[----:B--2---:R-:W-:-:S06]  /*53c0*/  IMAD.MOV.U32 R41, RZ, RZ, R119 ;  /* 0x000000ffff297224 */ /* 0x004fcc00078e0077 */
[----:B------:R-:W1:Y:S01]  /*53d0*/  MUFU.EX2 R35, R35 ;  /* 0x0000002300237308 */ /* 0x000e620000000800 */
[C---:B---3--:R-:W-:Y:S01]  /*53e0*/  FADD.FTZ R2, R184.reuse, R7 ;  /* 0x00000007b8027221 */ /* 0x048fe20000010000 */
[----:B------:R-:W-:Y:S01]  /*53f0*/  F2FP.F16.F32.PACK_AB R184, R184, R47 ;  /* 0x0000002fb8b8723e */ /* 0x000fe200000000ff */
[--C-:B0-----:R-:W-:Y:S02]  /*5400*/  IMAD.MOV.U32 R97, RZ, RZ, R119.reuse ;  /* 0x000000ffff617224 */ /* 0x101fe400078e0077 */
[----:B------:R-:W-:-:S03]  /*5410*/  IMAD.MOV.U32 R47, RZ, RZ, R119 ;  /* 0x000000ffff2f7224 */ /* 0x000fc600078e0077 */
[----:B------:R-:W0:Y:S01]  /*5420*/  MUFU.EX2 R99, R99 ;  /* 0x0000006300637308 */ /* 0x000e220000000800 */
[C---:B----4-:R-:W-:Y:S01]  /*5430*/  FADD.FTZ R44, R32.reuse, R21 ;  /* 0x00000015202c7221 */ /* 0x050fe20000010000 */
[----:B------:R-:W-:Y:S01]  /*5440*/  F2FP.F16.F32.PACK_AB R185, R32, R95 ;  /* 0x0000005f20b9723e */ /* 0x000fe200000000ff */
[--C-:B------:R-:W-:Y:S02]  /*5450*/  IMAD.MOV.U32 R95, RZ, RZ, R119.reuse ;  /* 0x000000ffff5f7224 */ /* 0x100fe400078e0077 */
[----:B------:R-:W-:-:S03]  /*5460*/  IMAD.MOV.U32 R32, RZ, RZ, R119 ;  /* 0x000000ffff207224 */ /* 0x000fc600078e0077 */
[----:B------:R2:W3:Y:S01]  /*5470*/  MUFU.EX2 R186, R45 ;  /* 0x0000002d00ba7308 */ /* 0x0004e20000000800 */
[----:B-1----:R-:W-:-:S07]  /*5480*/  FADD.FTZ R7, R35, R2 ;  /* 0x0000000223077221 */ /* 0x002fce0000010000 */
[----:B------:R1:W4:Y:S01]  /*5490*/  MUFU.EX2 R34, R101 ;  /* 0x0000006500227308 */ /* 0x0003220000000800 */
[----:B0-----:R-:W-:Y:S01]  /*54a0*/  FADD.FTZ R21, R99, R44 ;  /* 0x0000002c63157221 */ /* 0x001fe20000010000 */
[--C-:B--2---:R-:W-:Y:S02]  /*54b0*/  IMAD.MOV.U32 R45, RZ, RZ, R119.reuse ;  /* 0x000000ffff2d7224 */ /* 0x104fe400078e0077 */
[----:B------:R-:W-:-:S04]  /*54c0*/  IMAD.MOV.U32 R44, RZ, RZ, R119 ;  /* 0x000000ffff2c7224 */ /* 0x000fc800078e0077 */
[----:B------:R-:W0:Y:S01]  /*54d0*/  MUFU.EX2 R27, R27 ;  /* 0x0000001b001b7308 */ /* 0x000e220000000800 */
[C---:B---3--:R-:W-:Y:S01]  /*54e0*/  FADD.FTZ R2, R186.reuse, R7 ;  /* 0x00000007ba027221 */ /* 0x048fe20000010000 */
        /* <DEDUP_REMOVED lines=25> */
[----:B------:R-:W1:Y:S01]  /*5680*/  MUFU.EX2 R15, R15 ;  /* 0x0000000f000f7308 */ /* 0x000e620000000800 */
[----:B0-----:R-:W-:Y:S01]  /*5690*/  FADD.FTZ R21, R107, R10 ;  /* 0x0000000a6b157221 */ /* 0x001fe20000010000 */
[C---:B------:R-:W-:Y:S01]  /*56a0*/  F2FP.F16.F32.PACK_AB R183, R38.reuse, R107 ;  /* 0x0000006b26b7723e */ /* 0x040fe200000000ff */
[----:B------:R-:W-:Y:S02]  /*56b0*/  IMAD.MOV.U32 R107, RZ, RZ, R119 ;  /* 0x000000ffff6b7224 */ /* 0x000fe400078e0077 */
[----:B------:R-:W-:Y:S01]  /*56c0*/  FADD.FTZ R10, R38, R21 ;  /* 0x00000015260a7221 */ /* 0x000fe20000010000 */
[----:B------:R-:W-:Y:S01]  /*56d0*/  MOV R38, R119 ;  /* 0x0000007700267202 */ /* 0x000fe20000000f00 */
[----:B--2---:R-:W-:Y:S01]  /*56e0*/  IMAD.MOV.U32 R37, RZ, RZ, R119 ;  /* 0x000000ffff257224 */ /* 0x004fe200078e0077 */
[----:B------:R-:W0:Y:S01]  /*56f0*/  MUFU.EX2 R109, R109 ;  /* 0x0000006d006d7308 */ /* 0x000e220000000800 */
[C---:B---3--:R-:W-:Y:S01]  /*5700*/  FADD.FTZ R2, R182.reuse, R7 ;  /* 0x00000007b6027221 */ /* 0x048fe20000010000 */
[----:B------:R-:W-:Y:S01]  /*5710*/  F2FP.F16.F32.PACK_AB R182, R182, R31 ;  /* 0x0000001fb6b6723e */ /* 0x000fe200000000ff */
[----:B------:R-:W-:-:S05]  /*5720*/  IMAD.MOV.U32 R31, RZ, RZ, R119 ;  /* 0x000000ffff1f7224 */ /* 0x000fca00078e0077 */
[----:B------:R2:W3:Y:S01]  /*5730*/  MUFU.EX2 R176, R25 ;  /* 0x0000001900b07308 */ /* 0x0004e20000000800 */
[----:B-1----:R-:W-:-:S07]  /*5740*/  FADD.FTZ R7, R15, R2 ;  /* 0x000000020f077221 */ /* 0x002fce0000010000 */
[----:B------:R1:W4:Y:S01]  /*5750*/  MUFU.EX2 R40, R111 ;  /* 0x0000006f00287308 */ /* 0x0003220000000800 */
[----:B0-----:R-:W-:Y:S01]  /*5760*/  FADD.FTZ R21, R109, R10 ;  /* 0x0000000a6d157221 */ /* 0x001fe20000010000 */
[----:B--2---:R-:W-:-:S06]  /*5770*/  IMAD.MOV.U32 R25, RZ, RZ, R119 ;  /* 0x000000ffff197224 */ /* 0x004fcc00078e0077 */
[----:B------:R-:W0:Y:S01]  /*5780*/  MUFU.EX2 R19, R19 ;  /* 0x0000001300137308 */ /* 0x000e220000000800 */
[C---:B---3--:R-:W-:Y:S01]  /*5790*/  FADD.FTZ R2, R176.reuse, R7 ;  /* 0x00000007b0027221 */ /* 0x048fe20000010000 */
[----:B------:R-:W-:Y:S01]  /*57a0*/  IMAD.U32 R7, RZ, RZ, UR4 ;  /* 0x00000004ff077e24 */ /* 0x000fe2000f8e00ff */
[----:B------:R-:W-:Y:S01]  /*57b0*/  F2FP.F16.F32.PACK_AB R176, R176, R15 ;  /* 0x0000000fb0b0723e */ /* 0x000fe200000000ff */
[----:B-1----:R-:W-:-:S04]  /*57c0*/  IMAD.MOV.U32 R111, RZ, RZ, R119 ;  /* 0x000000ffff6f7224 */ /* 0x002fc800078e0077 */
[----:B------:R-:W1:Y:S01]  /*57d0*/  MUFU.EX2 R113, R113 ;  /* 0x0000007100717308 */ /* 0x000e620000000800 */
[C---:B----4-:R-:W-:Y:S01]  /*57e0*/  FADD.FTZ R10, R40.reuse, R21 ;  /* 0x00000015280a7221 */ /* 0x050fe20000010000 */
[----:B------:R-:W-:Y:S01]  /*57f0*/  F2FP.F16.F32.PACK_AB R177, R40, R109 ;  /* 0x0000006d28b1723e */ /* 0x000fe200000000ff */
[--C-:B------:R-:W-:Y:S02]  /*5800*/  IMAD.MOV.U32 R109, RZ, RZ, R119.reuse ;  /* 0x000000ffff6d7224 */ /* 0x100fe400078e0077 */
[----:B------:R-:W-:-:S03]  /*5810*/  IMAD.MOV.U32 R40, RZ, RZ, R119 ;  /* 0x000000ffff287224 */ /* 0x000fc600078e0077 */
[----:B------:R-:W2:Y:S01]  /*5820*/  MUFU.EX2 R12, R12 ;  /* 0x0000000c000c7308 */ /* 0x000ea20000000800 */
[----:B0-----:R-:W-:Y:S01]  /*5830*/  FADD.FTZ R11, R19, R2 ;  /* 0x00000002130b7221 */ /* 0x001fe20000010000 */
[----:B------:R-:W-:-:S06]  /*5840*/  IMAD.MOV.U32 R2, RZ, RZ, 0x3f800000 ;  /* 0x3f800000ff027424 */ /* 0x000fcc00078e00ff */
[----:B------:R0:W3:Y:S01]  /*5850*/  MUFU.EX2 R178, R29 ;  /* 0x0000001d00b27308 */ /* 0x0000e20000000800 */
[----:B-1----:R-:W-:Y:S01]  /*5860*/  FADD.FTZ R21, R113, R10 ;  /* 0x0000000a71157221 */ /* 0x002fe20000010000 */
[----:B--2---:R-:W-:-:S03]  /*5870*/  F2FP.F16.F32.PACK_AB R179, R12, R113 ;  /* 0x000000710cb3723e */ /* 0x004fc600000000ff */
[----:B------:R-:W-:Y:S01]  /*5880*/  FADD.FTZ R10, R12, R21 ;  /* 0x000000150c0a7221 */ /* 0x000fe20000010000 */
[--C-:B------:R-:W-:Y:S02]  /*5890*/  IMAD.MOV.U32 R113, RZ, RZ, R119.reuse ;  /* 0x000000ffff717224 */ /* 0x100fe400078e0077 */
[----:B0-----:R-:W-:Y:S02]  /*58a0*/  IMAD.MOV.U32 R29, RZ, RZ, R119 ;  /* 0x000000ffff1d7224 */ /* 0x001fe400078e0077 */
[C---:B---3--:R-:W-:Y:S01]  /*58b0*/  FADD.FTZ R11, R178.reuse, R11 ;  /* 0x0000000bb20b7221 */ /* 0x048fe20000010000 */
[----:B------:R-:W-:Y:S01]  /*58c0*/  F2FP.F16.F32.PACK_AB R178, R178, R19 ;  /* 0x00000013b2b2723e */ /* 0x000fe200000000ff */
[----:B------:R-:W-:Y:S06]  /*58d0*/  @!P2 BRA `(.L_x_3231) ;  /* 0x00000048000ca947 */ /* 0x000fec0003800000 */
[----:B------:R-:W-:Y:S01]  /*58e0*/  UMOV UR5, URZ ;  /* 0x0000003f00057c82 */ /* 0x000fe20008000000 */
[----:B------:R-:W-:Y:S01]  /*58f0*/  UMOV UR4, URZ ;  /* 0x0000003f00047c82 */ /* 0x000fe20008000000 */
[----:B------:R-:W-:Y:S01]  /*5900*/  MOV R204, UR38 ;  /* 0x0000002600cc7c02 */ /* 0x000fe20008000f00 */
        /* <DEDUP_REMOVED lines=51> */
[----:B------:R-:W-:Y:S02]  /*5c40*/  IMAD.U32 R15, RZ, RZ, UR4 ;  /* 0x00000004ff0f7e24 */ /* 0x000fe4000f8e00ff */
[----:B------:R-:W-:-:S07]  /*5c50*/  IMAD.U32 R14, RZ, RZ, UR5 ;  /* 0x00000005ff0e7e24 */ /* 0x000fce000f8e00ff */
.L_x_3240:
[----:B------:R-:W-:Y:S02]  /*5c60*/  R2UR UR4, R15 ;  /* 0x000000000f0472ca */ /* 0x000fe400000e0000 */
[----:B------:R-:W-:-:S11]  /*5c70*/  R2UR UR6, R14 ;  /* 0x000000000e0672ca */ /* 0x000fd600000e0000 */
[----:B------:R-:W-:-:S04]  /*5c80*/  UIADD3 UR4, UR4, 0x1, URZ ;  /* 0x0000000104047890 */ /* 0x000fc8000fffe03f */
[----:B------:R-:W-:-:S04]  /*5c90*/  UISETP.NE.AND UP0, UPT, UR4, 0x2, UPT ;  /* 0x000000020400788c */ /* 0x000fc8000bf05270 */
[----:B------:R-:W-:Y:S02]  /*5ca0*/  USEL UR5, URZ, 0x1, UP0 ;  /* 0x000000013f057887 */ /* 0x000fe40008000000 */
[----:B------:R-:W-:Y:S02]  /*5cb0*/  USEL UR4, UR4, URZ, UP0 ;  /* 0x0000003f04047287 */ /* 0x000fe40008000000 */
[----:B------:R-:W-:-:S04]  /*5cc0*/  ULOP3.LUT UR5, UR6, UR5, URZ, 0x3c, !UPT ;  /* 0x0000000506057292 */ /* 0x000fc8000f8e3c3f */
[----:B------:R-:W-:Y:S02]  /*5cd0*/  IMAD.U32 R8, RZ, RZ, UR4 ;  /* 0x00000004ff087e24 */ /* 0x000fe4000f8e00ff */
[----:B------:R-:W-:Y:S01]  /*5ce0*/  IMAD.U32 R7, RZ, RZ, UR5 ;  /* 0x00000005ff077e24 */ /* 0x000fe2000f8e00ff */
[----:B------:R-:W-:Y:S06]  /*5cf0*/  @!P0 BRA `(.L_x_3232) ;  /* 0x0000000000048947 */ /* 0x000fec0003800000 */
[----:B------:R-:W-:Y:S01]  /*5d00*/  BPT.TRAP 0x1 ;  /* 0x000000040000795c */ /* 0x000fe20000300000 */
.L_x_3232:
[----:B------:R-:W-:Y:S02]  /*5d10*/  R2UR UR6, R16 ;  /* 0x00000000100672ca */ /* 0x000fe400000e0000 */
[----:B------:R-:W-:-:S11]  /*5d20*/  R2UR UR5, R7 ;  /* 0x00000000070572ca */ /* 0x000fd600000e0000 */
[----:B------:R-:W-:Y:S02]  /*5d30*/  ULEA UR4, UR4, UR6, 0x3 ;  /* 0x0000000604047291 */ /* 0x000fe4000f8e183f */
[----:B------:R-:W-:-:S04]  /*5d40*/  MOV R0, UR5 ;  /* 0x0000000500007c02 */ /* 0x000fc80008000f00 */
[----:B------:R-:W-:Y:S01]  /*5d50*/  SHF.L.U32 R0, R0, 0x1f, RZ ;  /* 0x0000001f00007819 */ /* 0x000fe200000006ff */
[----:B------:R-:W-:-:S03]  /*5d60*/  IMAD.U32 R6, RZ, RZ, UR4 ;  /* 0x00000004ff067e24 */ /* 0x000fc6000f8e00ff */
[----:B------:R0:W1:Y:S01]  /*5d70*/  SYNCS.PHASECHK.TRANS64.TRYWAIT P2, [UR4+0x36830], R0 ;  /* 0x03683000ff0075a7 */ /* 0x0000620008040144 */
[----:B------:R-:W-:Y:S05]  /*5d80*/  @!P0 BRA `(.L_x_3233) ;  /* 0x0000000000048947 */ /* 0x000fea0003800000 */
[----:B------:R-:W-:Y:S01]  /*5d90*/  BPT.TRAP 0x1 ;  /* 0x000000040000795c */ /* 0x000fe20000300000 */
.L_x_3233:
[----:B-1----:R-:W-:Y:S05]  /*5da0*/  @P2 BRA `(.L_x_3234) ;  /* 0x00000000000c2947 */ /* 0x002fea0003800000 */
[----:B------:R-:W-:-:S13]  /*5db0*/  R2UR UR4, R6 ;  /* 0x00000000060472ca */ /* 0x000fda00000e0000 */
[----:B------:R-:W1:Y:S02]  /*5dc0*/  SYNCS.PHASECHK.TRANS64.TRYWAIT P2, [UR4+0x36830], R0 ;  /* 0x03683000ff0075a7 */ /* 0x000e640008040144 */
[----:B-1----:R-:W-:Y:S05]  /*5dd0*/  @!P2 BRA `(.L_x_3235) ;  /* 0x000000b400bca947 */ /* 0x002fea0003800000 */
.L_x_3234:
        /* <DEDUP_REMOVED lines=13> */
[----:B------:R-:W-:Y:S01]  /*5eb0*/  UIMAD UR60, UR60, 0xa80, UR61 ;  /* 0x00000a803c3c78a4 */ /* 0x000fe2000f8e023d */
[----:B01----:R-:W-:Y:S01]  /*5ec0*/  MOV R0, UR57 ;  /* 0x0000003900007c02 */ /* 0x003fe20008000f00 */
[----:B------:R-:W-:Y:S01]  /*5ed0*/  UMOV UR23, 0x40000040 ;  /* 0x4000004000177882 */ /* 0x000fe20000000000 */
[----:B------:R-:W-:Y:S01]  /*5ee0*/  MOV R3, UR56 ;  /* 0x0000003800037c02 */ /* 0x000fe20008000f00 */
[----:B------:R-:W-:Y:S01]  /*5ef0*/  UIADD3 UR10, UR60, 0x80, URZ ;  /* 0x000000803c0a7890 */ /* 0x000fe2000fffe03f */
[C---:B------:R-:W-:Y:S01]  /*5f00*/  R2UR UR56, R4.reuse ;  /* 0x00000000043872ca */ /* 0x040fe200000e0000 */
[----:B------:R-:W-:Y:S01]  /*5f10*/  UIADD3 UR14, UR60, 0x100, URZ ;  /* 0x000001003c0e7890 */ /* 0x000fe2000fffe03f */
[C---:B------:R-:W-:Y:S01]  /*5f20*/  R2UR UR57, R5.reuse ;  /* 0x00000000053972ca */ /* 0x040fe200000e0000 */
[----:B------:R-:W-:Y:S01]  /*5f30*/  UMOV UR6, UR60 ;  /* 0x0000003c00067c82 */ /* 0x000fe20008000000 */
[----:B------:R-:W-:Y:S01]  /*5f40*/  UIADD3 UR18, UR60, 0x2, URZ ;  /* 0x000000023c127890 */ /* 0x000fe2000fffe03f */
[----:B------:R-:W-:Y:S01]  /*5f50*/  HGMMA.64x16x16.F32 R168, gdesc[UR4], RZ, !UPT, gsb0 ;  /* 0x0020000004a879f0 */ /* 0x000fe2000c0008ff */
[----:B------:R-:W-:Y:S01]  /*5f60*/  UIADD3 UR6, UR60, 0x180, URZ ;  /* 0x000001803c067890 */ /* 0x000fe2000fffe03f */
        /* <DEDUP_REMOVED lines=59> */
[----:B------:R-:W-:Y:S01]  /*6320*/  R2UR UR8, R4 ;  /* 0x00000000040872ca */ /* 0x000fe200000e0000 */
[----:B------:R-:W-:Y:S01]  /*6330*/  UMOV UR11, 0x40000040 ;  /* 0x40000040000b7882 */ /* 0x000fe20000000000 */
[----:B------:R-:W-:Y:S01]  /*6340*/  R2UR UR9, R5 ;  /* 0x00000000050972ca */ /* 0x000fe200000e0000 */
[-C--:B------:R-:W-:Y:S01]  /*6350*/  FMUL.FTZ R92, R92, R9.reuse ;  /* 0x000000095c5c7220 */ /* 0x080fe20000410000 */
[-C--:B------:R-:W-:Y:S01]  /*6360*/  FMUL.FTZ R93, R93, R9.reuse ;  /* 0x000000095d5d7220 */ /* 0x080fe20000410000 */
[-C--:B------:R-:W-:Y:S01]  /*6370*/  FMUL.FTZ R96, R96, R9.reuse ;  /* 0x0000000960607220 */ /* 0x080fe20000410000 */
        /* <DEDUP_REMOVED lines=78> */
[----:B------:R-:W-:Y:S02]  /*6860*/  UIADD3 UR4, UR60, 0x300, URZ ;  /* 0x000003003c047890 */ /* 0x000fe4000fffe03f */
[----:B------:R-:W-:Y:S01]  /*6870*/  UIADD3 UR6, UR60, 0x82, URZ ;  /* 0x000000823c067890 */ /* 0x000fe2000fffe03f */
[----:B------:R-:W-:Y:S01]  /*6880*/  UMOV UR5, UR17 ;  /* 0x0000001100057c82 */ /* 0x000fe20008000000 */
[----:B------:R-:W-:-:S03]  /*6890*/  UMOV UR7, 0x40000040 ;  /* 0x4000004000077882 */ /* 0x000fc60000000000 */
[----:B------:R-:W-:Y:S01]  /*68a0*/  UMOV UR14, UR4 ;  /* 0x00000004000e7c82 */ /* 0x000fe20008000000 */
[----:B------:R-:W-:Y:S01]  /*68b0*/  UMOV UR4, UR16 ;  /* 0x0000001000047c82 */ /* 0x000fe20008000000 */
[----:B------:R-:W-:Y:S02]  /*68c0*/  WARPGROUP.DEPBAR.LE gsb0, 0x0 ;  /* 0x00008000000079c5 */ /* 0x000fe40000010000 */
[----:B------:R-:W-:-:S06]  /*68d0*/  WARPGROUP.ARRIVE ;  /* 0x00000000000079c5 */ /* 0x000fcc0000000000 */
[----:B------:R-:W-:Y:S01]  /*68e0*/  HGMMA.64x16x16.F32 R128, gdesc[UR8], RZ, !UPT, gsb0 ;  /* 0x00200000088079f0 */ /* 0x000fe2000c0008ff */
[----:B------:R-:W-:Y:S02]  /*68f0*/  UIADD3 UR8, UR60, 0x102, URZ ;  /* 0x000001023c087890 */ /* 0x000fe4000fffe03f */
[----:B------:R-:W-:Y:S01]  /*6900*/  UIADD3 UR9, UR60, 0x182, URZ ;  /* 0x000001823c097890 */ /* 0x000fe2000fffe03f */
[----:B------:R-:W-:Y:S02]  /*6910*/  WARPGROUP.DEPBAR.LE gsb0, 0x0 ;  /* 0x00008000000079c5 */ /* 0x000fe40000010000 */
[----:B------:R-:W-:-:S06]  /*6920*/  WARPGROUP.ARRIVE ;  /* 0x00000000000079c5 */ /* 0x000fcc0000000000 */
[----:B------:R-:W-:Y:S03]  /*6930*/  HGMMA.64x16x16.F32 R120, gdesc[UR12], RZ, !UPT, gsb0 ;  /* 0x002000000c7879f0 */ /* 0x000fe6000c0008ff */
        /* <DEDUP_REMOVED lines=547> */
.L_x_3236:
[----:B------:R-:W-:Y:S02]  /*8b70*/  R2UR UR6, R16 ;  /* 0x00000000100672ca */ /* 0x000fe400000e0000 */
        /* <DEDUP_REMOVED lines=8> */
.L_x_3237:
[----:B-1----:R-:W-:Y:S05]  /*8c00*/  @P2 BRA `(.L_x_3238) ;  /* 0x0000000000082947 */ /* 0x002fea0003800000 */
[----:B------:R-:W1:Y:S02]  /*8c10*/  SYNCS.PHASECHK.TRANS64.TRYWAIT P2, [UR5+0x36850], R0 ;  /* 0x03685000ff0075a7 */ /* 0x000e640008040145 */
[----:B-1----:R-:W-:Y:S05]  /*8c20*/  @!P2 BRA `(.L_x_3239) ;  /* 0x000000880044a947 */ /* 0x002fea0003800000 */
.L_x_3238:
[----:B------:R-:W-:Y:S01]  /*8c30*/  R2UR UR4, R16 ;  /* 0x00000000100472ca */ /* 0x000fe200000e0000 */
[----:B------:R-:W-:Y:S01]  /*8c40*/  WARPGROUP.ARRIVE ;  /* 0x00000000000079c5 */ /* 0x000fe20000000000 */
[----:B------:R-:W-:Y:S01]  /*8c50*/  R2UR UR6, R15 ;  /* 0x000000000f0672ca */ /* 0x000fe200000e0000 */
[----:B------:R-:W-:Y:S01]  /*8c60*/  UMOV UR7, 0x40000040 ;  /* 0x4000004000077882 */ /* 0x000fe20000000000 */
[----:B01----:R-:W-:Y:S02]  /*8c70*/  FMNMX.FTZ R0, R168, R13, !PT ;  /* 0x0000000da8007209 */ /* 0x003fe40007810000 */
[----:B------:R-:W-:Y:S02]  /*8c80*/  R2UR UR8, R6 ;  /* 0x00000000060872ca */ /* 0x000fe400000e0000 */
[----:B------:R-:W-:Y:S02]  /*8c90*/  FMNMX.FTZ R3, R169, R0, !PT ;  /* 0x00000000a9037209 */ /* 0x000fe40007810000 */
[----:B------:R-:W-:-:S02]  /*8ca0*/  R2UR UR9, R17 ;  /* 0x00000000110972ca */ /* 0x000fc400000e0000 */
        /* <DEDUP_REMOVED lines=13> */
[----:B------:R-:W-:Y:S01]  /*8d80*/  HGMMA.64x192x16.F32 R24, R200, gdesc[UR4].tnspB, R24, gsb0 ;  /* 0x42e00004c8187df0 */ /* 0x000fe20008000818 */
        /* <DEDUP_REMOVED lines=21> */
[----:B------:R-:W0:Y:S03]  /*8ee0*/  LDC R0, c[0x0][0x988] ;  /* 0x00026200ff007b82 */ /* 0x000e260000000800 */
[----:B------:R-:W1:Y:S02]  /*8ef0*/  SHFL.BFLY PT, R3, R2, 0x2, 0x1f ;  /* 0x0c401f0002037f89 */ /* 0x000e6400000e0000 */
[----:B-1----:R-:W-:Y:S02]  /*8f00*/  FMNMX.FTZ R3, R2, R3, !PT ;  /* 0x0000000302037209 */ /* 0x002fe40007810000 */
[----:B------:R-:W-:-:S03]  /*8f10*/  FMNMX.FTZ R2, R170, R12, !PT ;  /* 0x0000000caa027209 */ /* 0x000fc60007810000 */
[----:B------:R-:W1:Y:S02]  /*8f20*/  SHFL.BFLY PT, R6, R3, 0x1, 0x1f ;  /* 0x0c201f0003067f89 */ /* 0x000e6400000e0000 */
[----:B-1----:R-:W-:Y:S02]  /*8f30*/  FMNMX.FTZ R6, R3, R6, !PT ;  /* 0x0000000603067209 */ /* 0x002fe40007810000 */
[----:B------:R-:W-:-:S03]  /*8f40*/  FMNMX.FTZ R3, R171, R2, !PT ;  /* 0x00000002ab037209 */ /* 0x000fc60007810000 */
[----:B------:R-:W-:Y:S01]  /*8f50*/  FADD.FTZ R9, -R6, R13 ;  /* 0x0000000d06097221 */ /* 0x000fe20000010100 */
[----:B------:R-:W-:-:S03]  /*8f60*/  FMNMX.FTZ R2, R174, R3, !PT ;  /* 0x00000003ae027209 */ /* 0x000fc60007810000 */
[----:B0-----:R-:W-:Y:S01]  /*8f70*/  FMUL.FTZ R9, R9, R0 ;  /* 0x0000000009097220 */ /* 0x001fe20000410000 */
[----:B------:R-:W-:-:S04]  /*8f80*/  FMNMX.FTZ R3, R175, R2, !PT ;  /* 0x00000002af037209 */ /* 0x000fc80007810000 */
[----:B------:R-:W-:Y:S01]  /*8f90*/  FMNMX.FTZ R2, R162, R3, !PT ;  /* 0x00000003a2027209 */ /* 0x000fe20007810000 */
[----:B------:R-:W-:Y:S03]  /*8fa0*/  MUFU.EX2 R9, R9 ;  /* 0x0000000900097308 */ /* 0x000fe60000000800 */
        /* <DEDUP_REMOVED lines=15> */
[----:B------:R-:W-:Y:S01]  /*90a0*/  WARPGROUP.ARRIVE ;  /* 0x00000000000079c5 */ /* 0x000fe20000000000 */
[----:B------:R-:W-:-:S04]  /*90b0*/  FMNMX.FTZ R3, R143, R2, !PT ;  /* 0x000000028f037209 */ /* 0x000fc80007810000 */
        /* <DEDUP_REMOVED lines=14> */
[----:B0-----:R-:W-:Y:S01]  /*91a0*/  FMNMX.FTZ R3, R20, R3, !PT ;  /* 0x0000000314037209 */ /* 0x001fe20007810000 */
[----:B------:R-:W-:Y:S02]  /*91b0*/  WARPGROUP.DEPBAR.LE gsb0, 0x0 ;  /* 0x00008000000079c5 */ /* 0x000fe40000010000 */
[----:B------:R-:W-:-:S06]  /*91c0*/  WARPGROUP.ARRIVE ;  /* 0x00000000000079c5 */ /* 0x000fcc0000000000 */
[----:B------:R-:W-:Y:S01]  /*91d0*/  HGMMA.64x192x16.F32 R24, R192, gdesc[UR4].tnspB, R24, gsb0 ;  /* 0x42e00004c0187df0 */ /* 0x000fe20008000818 */
[----:B------:R-:W-:Y:S01]  /*91e0*/  UIADD3 UR6, UR4, 0x180, URZ ;  /* 0x0000018004067890 */ /* 0x000fe2000fffe03f */
[----:B------:R-:W-:Y:S01]  /*91f0*/  UMOV UR7, 0x40000040 ;  /* 0x4000004000077882 */ /* 0x000fe20000000000 */
[----:B------:R-:W-:Y:S02]  /*9200*/  WARPGROUP.DEPBAR.LE gsb0, 0x0 ;  /* 0x00008000000079c5 */ /* 0x000fe40000010000 */
[----:B------:R-:W-:-:S15]  /*9210*/  WARPGROUP.ARRIVE ;  /* 0x00000000000079c5 */ /* 0x000fde0000000000 */
[----:B------:R-:W-:Y:S01]  /*9220*/  HGMMA.64x192x16.F32 R24, R188, gdesc[UR4].tnspB, R24, gsb0 ;  /* 0x42e00004bc187df0 */ /* 0x000fe20008000818 */
[----:B------:R-:W-:Y:S01]  /*9230*/  UIADD3 UR6, UR4, 0x200, URZ ;  /* 0x0000020004067890 */ /* 0x000fe2000fffe03f */
[----:B------:R-:W-:Y:S01]  /*9240*/  UMOV UR7, 0x40000040 ;  /* 0x4000004000077882 */ /* 0x000fe20000000000 */
[----:B------:R-:W-:Y:S02]  /*9250*/  WARPGROUP.DEPBAR.LE gsb0, 0x0 ;  /* 0x00008000000079c5 */ /* 0x000fe40000010000 */
[----:B------:R-:W-:Y:S01]  /*9260*/  WARPGROUP.ARRIVE ;  /* 0x00000000000079c5 */ /* 0x000fe20000000000 */
[----:B------:R-:W-:-:S04]  /*9270*/  FMUL.FTZ R189, R6, R0 ;  /* 0x0000000006bd7220 */ /* 0x000fc80000410000 */
[----:B------:R-:W-:-:S10]  /*9280*/  FFMA.FTZ R23, R153, R0, -R189 ;  /* 0x0000000099177223 */ /* 0x000fd400000108bd */
[----:B------:R-:W-:Y:S01]  /*9290*/  HGMMA.64x192x16.F32 R24, R184, gdesc[UR4].tnspB, R24, gsb0 ;  /* 0x42e00004b8187df0 */ /* 0x000fe20008000818 */
[----:B------:R-:W-:Y:S01]  /*92a0*/  UIADD3 UR6, UR4, 0x280, URZ ;  /* 0x0000028004067890 */ /* 0x000fe2000fffe03f */
[-CC-:B------:R-:W-:Y:S01]  /*92b0*/  FFMA.FTZ R153, R157, R0.reuse, -R189.reuse ;  /* 0x000000009d997223 */ /* 0x180fe200000108bd */
[----:B------:R-:W-:Y:S01]  /*92c0*/  UMOV UR7, 0x40000040 ;  /* 0x4000004000077882 */ /* 0x000fe20000000000 */
[----:B------:R-:W-:Y:S01]  /*92d0*/  UIADD3 UR4, UR4, 0x300, URZ ;  /* 0x0000030004047890 */ /* 0x000fe2000fffe03f */
[----:B------:R-:W-:Y:S01]  /*92e0*/  FADD.FTZ R157, -R3, R12 ;  /* 0x0000000c039d7221 */ /* 0x000fe20000010100 */
[-CC-:B------:R-:W-:Y:S01]  /*92f0*/  FFMA.FTZ R200, R168, R0.reuse, -R189.reuse ;  /* 0x00000000a8c87223 */ /* 0x180fe200000108bd */
[-CC-:B------:R-:W-:Y:S01]  /*9300*/  FFMA.FTZ R13, R169, R0.reuse, -R189.reuse ;  /* 0x00000000a90d7223 */ /* 0x180fe200000108bd */
[-CC-:B------:R-:W-:Y:S01]  /*9310*/  FFMA.FTZ R202, R172, R0.reuse, -R189.reuse ;  /* 0x00000000acca7223 */ /* 0x180fe200000108bd */
[-C--:B------:R-:W-:Y:S01]  /*9320*/  FMUL.FTZ R2, R157, R0.reuse ;  /* 0x000000009d027220 */ /* 0x080fe20000410000 */
[-C--:B------:R-:W-:Y:S01]  /*9330*/  FMUL.FTZ R157, R3, R0.reuse ;  /* 0x00000000039d7220 */ /* 0x080fe20000410000 */
[-CC-:B------:R-:W-:Y:S01]  /*9340*/  FFMA.FTZ R15, R173, R0.reuse, -R189.reuse ;  /* 0x00000000ad0f7223 */ /* 0x180fe200000108bd */
[----:B------:R-:W-:Y:S01]  /*9350*/  MUFU.EX2 R200, R200 ;  /* 0x000000c800c87308 */ /* 0x000fe20000000800 */
[-C--:B------:R-:W-:Y:S01]  /*9360*/  FFMA.FTZ R196, R160, R0.reuse, -R189 ;  /* 0x00000000a0c47223 */ /* 0x080fe200000108bd */
[-CC-:B------:R-:W-:Y:S01]  /*9370*/  FFMA.FTZ R201, R170, R0.reuse, -R157.reuse ;  /* 0x00000000aac97223 */ /* 0x180fe2000001089d */
[-CC-:B------:R-:W-:Y:S01]  /*9380*/  FFMA.FTZ R12, R171, R0.reuse, -R157.reuse ;  /* 0x00000000ab0c7223 */ /* 0x180fe2000001089d */
[-CC-:B------:R-:W-:Y:S01]  /*9390*/  FFMA.FTZ R203, R174, R0.reuse, -R157.reuse ;  /* 0x00000000aecb7223 */ /* 0x180fe2000001089d */
[-C--:B------:R-:W-:Y:S01]  /*93a0*/  FFMA.FTZ R22, R175, R0.reuse, -R157 ;  /* 0x00000000af167223 */ /* 0x080fe2000001089d */
[-C--:B------:R-:W-:Y:S01]  /*93b0*/  FFMA.FTZ R188, R144, R0.reuse, -R189 ;  /* 0x0000000090bc7223 */ /* 0x080fe200000108bd */
[-C--:B------:R-:W-:Y:S01]  /*93c0*/  FFMA.FTZ R197, R162, R0.reuse, -R157 ;  /* 0x00000000a2c57223 */ /* 0x080fe2000001089d */
[----:B------:R-:W-:Y:S01]  /*93d0*/  MUFU.EX2 R2, R2 ;  /* 0x0000000200027308 */ /* 0x000fe20000000800 */
[-CC-:B------:R-:W-:Y:S01]  /*93e0*/  FFMA.FTZ R19, R161, R0.reuse, -R189.reuse ;  /* 0x00000000a1137223 */ /* 0x180fe200000108bd */
[-C--:B------:R-:W-:Y:S01]  /*93f0*/  FFMA.FTZ R14, R120, R0.reuse, -R189 ;  /* 0x00000000780e7223 */ /* 0x080fe200000108bd */
[-C--:B------:R-:W-:Y:S01]  /*9400*/  FFMA.FTZ R120, R163, R0.reuse, -R157 ;  /* 0x00000000a3787223 */ /* 0x080fe2000001089d */
[-CC-:B------:R-:W-:Y:S01]  /*9410*/  FFMA.FTZ R198, R164, R0.reuse, -R189.reuse ;  /* 0x00000000a4c67223 */ /* 0x180fe200000108bd */
[-C--:B------:R-:W-:Y:S01]  /*9420*/  FFMA.FTZ R124, R124, R0.reuse, -R189 ;  /* 0x000000007c7c7223 */ /* 0x080fe200000108bd */
[-C--:B------:R-:W-:Y:S01]  /*9430*/  FFMA.FTZ R199, R166, R0.reuse, -R157 ;  /* 0x00000000a6c77223 */ /* 0x080fe2000001089d */
[-CC-:B------:R-:W-:Y:S01]  /*9440*/  FFMA.FTZ R21, R165, R0.reuse, -R189.reuse ;  /* 0x00000000a5157223 */ /* 0x180fe200000108bd */
[----:B------:R-:W-:Y:S01]  /*9450*/  MUFU.EX2 R201, R201 ;  /* 0x000000c900c97308 */ /* 0x000fe20000000800 */
[-C--:B------:R-:W-:Y:S01]  /*9460*/  FFMA.FTZ R192, R152, R0.reuse, -R189 ;  /* 0x0000000098c07223 */ /* 0x080fe200000108bd */
[-C--:B------:R-:W-:Y:S01]  /*9470*/  FFMA.FTZ R193, R154, R0.reuse, -R157 ;  /* 0x000000009ac17223 */ /* 0x080fe2000001089d */
[-C--:B------:R-:W-:Y:S01]  /*9480*/  FFMA.FTZ R194, R156, R0.reuse, -R189 ;  /* 0x000000009cc27223 */ /* 0x080fe200000108bd */
[-CC-:B------:R-:W-:Y:S01]  /*9490*/  FFMA.FTZ R195, R158, R0.reuse, -R157.reuse ;  /* 0x000000009ec37223 */ /* 0x180fe2000001089d */
[-C--:B------:R-:W-:Y:S01]  /*94a0*/  FFMA.FTZ R139, R139, R0.reuse, -R157 ;  /* 0x000000008b8b7223 */ /* 0x080fe2000001089d */
        /* <DEDUP_REMOVED lines=9> */
[-C--:B------:R-:W-:Y:S01]  /*9540*/  FFMA.FTZ R125, R125, R0.reuse, -R189 ;  /* 0x000000007d7d7223 */ /* 0x080fe200000108bd */
        /* <DEDUP_REMOVED lines=13> */
[----:B------:R-:W-:-:S03]  /*9620*/  FFMA.FTZ R127, R127, R0, -R157 ;  /* 0x000000007f7f7223 */ /* 0x000fc6000001089d */
[----:B------:R-:W-:Y:S08]  /*9630*/  MUFU.EX2 R203, R203 ;  /* 0x000000cb00cb7308 */ /* 0x000ff00000000800 */
[----:B------:R-:W-:Y:S08]  /*9640*/  MUFU.EX2 R15, R15 ;  /* 0x0000000f000f7308 */ /* 0x000ff00000000800 */
[----:B------:R-:W-:Y:S08]  /*9650*/  MUFU.EX2 R22, R22 ;  /* 0x0000001600167308 */ /* 0x000ff00000000800 */
[----:B------:R-:W-:Y:S08]  /*9660*/  MUFU.EX2 R196, R196 ;  /* 0x000000c400c47308 */ /* 0x000ff00000000800 */
[----:B------:R-:W-:Y:S08]  /*9670*/  MUFU.EX2 R197, R197 ;  /* 0x000000c500c57308 */ /* 0x000ff00000000800 */
[----:B------:R-:W-:Y:S08]  /*9680*/  MUFU.EX2 R19, R19 ;  /* 0x0000001300137308 */ /* 0x000ff00000000800 */
[----:B------:R-:W-:Y:S08]  /*9690*/  MUFU.EX2 R120, R120 ;  /* 0x0000007800787308 */ /* 0x000ff00000000800 */
[----:B------:R0:W-:Y:S08]  /*96a0*/  MUFU.EX2 R20, R124 ;  /* 0x0000007c00147308 */ /* 0x0001f00000000800 */
[----:B------:R-:W-:Y:S01]  /*96b0*/  MUFU.EX2 R198, R198 ;  /* 0x000000c600c67308 */ /* 0x000fe20000000800 */
[----:B0-----:R-:W-:-:S07]  /*96c0*/  FFMA.FTZ R124, R167, R0, -R157 ;  /* 0x00000000a77c7223 */ /* 0x001fce000001089d */
        /* <DEDUP_REMOVED lines=13> */
[----:B------:R-:W-:Y:S02]  /*97a0*/  IMAD.U32 R140, RZ, RZ, UR8 ;  /* 0x00000008ff8c7e24 */ /* 0x000fe4000f8e00ff */
[-C--:B------:R-:W-:Y:S01]  /*97b0*/  FFMA.FTZ R184, R136, R0.reuse, -R189 ;  /* 0x0000000088b87223 */ /* 0x080fe200000108bd */
[-CC-:B------:R-:W-:Y:S01]  /*97c0*/  FFMA.FTZ R136, R147, R0.reuse, -R157.reuse ;  /* 0x0000000093887223 */ /* 0x180fe2000001089d */
[----:B------:R-:W-:Y:S01]  /*97d0*/  FFMA.FTZ R185, R138, R0, -R157 ;  /* 0x000000008ab97223 */ /* 0x000fe2000001089d */
[----:B------:R-:W-:Y:S01]  /*97e0*/  HGMMA.64x192x16.F32 R24, R180, gdesc[UR4].tnspB, R24, gsb0 ;  /* 0x42e00004b4187df0 */ /* 0x000fe20008000818 */
[----:B------:R-:W-:Y:S01]  /*97f0*/  UMOV UR6, UR4 ;  /* 0x0000000400067c82 */ /* 0x000fe20008000000 */
[----:B------:R-:W-:Y:S01]  /*9800*/  UMOV UR7, 0x40000040 ;  /* 0x4000004000077882 */ /* 0x000fe20000000000 */
[----:B------:R-:W-:Y:S01]  /*9810*/  @!P1 VIADD R140, R140, 0x36840 ;  /* 0x000368408c8c9836 */ /* 0x000fe20000000000 */
[----:B------:R-:W-:Y:S01]  /*9820*/  MUFU.EX2 R145, R145 ;  /* 0x0000009100917308 */ /* 0x000fe20000000800 */
[----:B------:R-:W-:-:S03]  /*9830*/  R2UR UR8, R204 ;  /* 0x00000000cc0872ca */ /* 0x000fc600000e0000 */
[----:B------:R-:W-:-:S04]  /*9840*/  @!P1 PRMT R144, RZ, 0x654, R140 ;  /* 0x00000654ff909816 */ /* 0x000fc8000000008c */
[----:B------:R-:W-:Y:S06]  /*9850*/  MUFU.EX2 R136, R136 ;  /* 0x0000008800887308 */ /* 0x000fec0000000800 */
[----:B------:R-:W-:Y:S02]  /*9860*/  UISETP.GT.AND UP0, UPT, UR8, UR9, UPT ;  /* 0x000000090800728c */ /* 0x000fe4000bf04270 */
[----:B------:R-:W-:Y:S01]  /*9870*/  MUFU.EX2 R190, R190 ;  /* 0x000000be00be7308 */ /* 0x000fe20000000800 */
[----:B------:R-:W-:-:S03]  /*9880*/  UIADD3 UR4, UR8, -0x1, URZ ;  /* 0xffffffff08047890 */ /* 0x000fc6000fffe03f */
[----:B------:R-:W-:-:S03]  /*9890*/  PLOP3.LUT P2, PT, PT, PT, UP0, 0x80, 0x0 ;  /* 0x000000000000781c */ /* 0x000fc60003f4f008 */
[----:B------:R-:W-:Y:S01]  /*98a0*/  IMAD.U32 R204, RZ, RZ, UR4 ;  /* 0x00000004ffcc7e24 */ /* 0x000fe2000f8e00ff */
        /* <DEDUP_REMOVED lines=18> */
[----:B------:R-:W-:Y:S01]  /*99d0*/  MUFU.EX2 R127, R127 ;  /* 0x0000007f007f7308 */ /* 0x000fe20000000800 */
[----:B------:R-:W-:-:S02]  /*99e0*/  WARPGROUP.DEPBAR.LE gsb0, 0x0 ;  /* 0x00008000000079c5 */ /* 0x000fc40000010000 */
[----:B------:R-:W-:Y:S01]  /*99f0*/  WARPGROUP.ARRIVE ;  /* 0x00000000000079c5 */ /* 0x000fe20000000000 */
[-C--:B------:R-:W-:Y:S01]  /*9a00*/  FFMA.FTZ R180, R128, R0.reuse, -R189 ;  /* 0x0000000080b47223 */ /* 0x080fe200000108bd */
[-C--:B------:R-:W-:Y:S01]  /*9a10*/  FFMA.FTZ R128, R155, R0.reuse, -R157 ;  /* 0x000000009b807223 */ /* 0x080fe2000001089d */
[-C--:B------:R-:W-:Y:S01]  /*9a20*/  FFMA.FTZ R182, R132, R0.reuse, -R189 ;  /* 0x0000000084b67223 */ /* 0x080fe200000108bd */
[-CC-:B------:R-:W-:Y:S01]  /*9a30*/  FFMA.FTZ R132, R159, R0.reuse, -R157.reuse ;  /* 0x000000009f847223 */ /* 0x180fe2000001089d */
[----:B------:R-:W-:Y:S01]  /*9a40*/  FFMA.FTZ R189, R146, R0, -R157 ;  /* 0x0000000092bd7223 */ /* 0x000fe2000001089d */
[----:B------:R-:W-:Y:S01]  /*9a50*/  HGMMA.64x192x16.F32 R24, R176, gdesc[UR4].tnspB, R24, gsb0 ;  /* 0x42e00004b0187df0 */ /* 0x000fe20008000818 */
[----:B------:R-:W-:Y:S01]  /*9a60*/  MUFU.EX2 R180, R180 ;  /* 0x000000b400b47308 */ /* 0x000fe20000000800 */
[----:B------:R-:W-:Y:S01]  /*9a70*/  IMAD.U32 R146, RZ, RZ, UR5 ;  /* 0x00000005ff927e24 */ /* 0x000fe2000f8e00ff */
[----:B------:R-:W-:-:S03]  /*9a80*/  R2UR UR5, R8 ;  /* 0x00000000080572ca */ /* 0x000fc600000e0000 */
[----:B------:R-:W-:-:S03]  /*9a90*/  @!P1 VIADD R146, R146, 0x36860 ;  /* 0x0003686092929836 */ /* 0x000fc60000000000 */
[----:B------:R-:W2:Y:S02]  /*9aa0*/  MUFU.EX2 R128, R128 ;  /* 0x0000008000807308 */ /* 0x000ea40000000800 */
[----:B------:R-:W-:-:S06]  /*9ab0*/  @!P1 PRMT R146, RZ, 0x654, R146 ;  /* 0x00000654ff929816 */ /* 0x000fcc0000000092 */
[----:B------:R-:W3:Y:S08]  /*9ac0*/  MUFU.EX2 R132, R132 ;  /* 0x0000008400847308 */ /* 0x000ef00000000800 */
[----:B------:R-:W4:Y:S08]  /*9ad0*/  MUFU.EX2 R189, R189 ;  /* 0x000000bd00bd7308 */ /* 0x000f300000000800 */
[----:B------:R-:W-:Y:S08]  /*9ae0*/  MUFU.EX2 R181, R130 ;  /* 0x0000008200b57308 */ /* 0x000ff00000000800 */
[----:B------:R-:W-:Y:S08]  /*9af0*/  MUFU.EX2 R182, R182 ;  /* 0x000000b600b67308 */ /* 0x000ff00000000800 */
[----:B------:R-:W-:Y:S01]  /*9b00*/  MUFU.EX2 R183, R134 ;  /* 0x0000008600b77308 */ /* 0x000fe20000000800 */
[----:B------:R-:W-:-:S02]  /*9b10*/  WARPGROUP.DEPBAR.LE gsb0, 0x0 ;  /* 0x00008000000079c5 */ /* 0x000fc40000010000 */
[----:B------:R5:W-:Y:S05]  /*9b20*/  @!P1 SYNCS.ARRIVE.TRANS64.RED.A1T0 RZ, [R144+URZ], RZ ;  /* 0x000000ff90ff99a7 */ /* 0x000bea000810043f */
[----:B------:R-:W-:Y:S01]  /*9b30*/  MUFU.EX2 R177, R122 ;  /* 0x0000007a00b17308 */ /* 0x000fe20000000800 */
[----:B0-----:R-:W-:Y:S02]  /*9b40*/  F2FP.F16.F32.PACK_AB R176, R121, R14 ;  /* 0x0000000e79b0723e */ /* 0x001fe400000000ff */
[----:B-1----:R-:W-:Y:S01]  /*9b50*/  F2FP.F16.F32.PACK_AB R178, R125, R20 ;  /* 0x000000147db2723e */ /* 0x002fe200000000ff */
[----:B-----5:R-:W-:Y:S01]  /*9b60*/  FFMA.FTZ R144, R9, R11, R200 ;  /* 0x0000000b09907223 */ /* 0x020fe200000100c8 */
[----:B------:R-:W-:Y:S01]  /*9b70*/  FFMA.FTZ R11, R2, R10, R201 ;  /* 0x0000000a020b7223 */ /* 0x000fe200000100c9 */
[----:B------:R-:W-:-:S02]  /*9b80*/  F2FP.F16.F32.PACK_AB R200, R13, R200 ;  /* 0x000000c80dc8723e */ /* 0x000fc400000000ff */
[----:B------:R-:W-:Y:S01]  /*9b90*/  MUFU.EX2 R179, R126 ;  /* 0x0000007e00b37308 */ /* 0x000fe20000000800 */
[----:B------:R-:W-:Y:S01]  /*9ba0*/  FADD.FTZ R147, R13, R144 ;  /* 0x000000900d937221 */ /* 0x000fe20000010000 */
[C---:B------:R-:W-:Y:S01]  /*9bb0*/  FADD.FTZ R10, R12.reuse, R11 ;  /* 0x0000000b0c0a7221 */ /* 0x040fe20000010000 */
[----:B------:R-:W-:Y:S01]  /*9bc0*/  F2FP.F16.F32.PACK_AB R201, R12, R201 ;  /* 0x000000c90cc9723e */ /* 0x000fe200000000ff */
[----:B------:R0:W-:Y:S01]  /*9bd0*/  @!P1 SYNCS.ARRIVE.TRANS64.RED.A1T0 RZ, [R146+URZ], RZ ;  /* 0x000000ff92ff99a7 */ /* 0x0001e2000810043f */
[----:B------:R-:W-:Y:S01]  /*9be0*/  FADD.FTZ R138, R202, R147 ;  /* 0x00000093ca8a7221 */ /* 0x000fe20000010000 */
[----:B------:R-:W-:Y:S01]  /*9bf0*/  FADD.FTZ R11, R203, R10 ;  /* 0x0000000acb0b7221 */ /* 0x000fe20000010000 */
[C---:B------:R-:W-:Y:S01]  /*9c00*/  F2FP.F16.F32.PACK_AB R202, R15.reuse, R202 ;  /* 0x000000ca0fca723e */ /* 0x040fe200000000ff */
[----:B------:R1:W5:Y:S01]  /*9c10*/  MUFU.EX2 R144, R139 ;  /* 0x0000008b00907308 */ /* 0x0003620000000800 */
[----:B------:R-:W-:Y:S01]  /*9c20*/  FADD.FTZ R147, R15, R138 ;  /* 0x0000008a0f937221 */ /* 0x000fe20000010000 */
[----:B------:R-:W-:Y:S01]  /*9c30*/  FADD.FTZ R10, R22, R11 ;  /* 0x0000000b160a7221 */ /* 0x000fe20000010000 */
[----:B------:R-:W-:Y:S01]  /*9c40*/  IMAD.U32 R15, RZ, RZ, UR5 ;  /* 0x00000005ff0f7e24 */ /* 0x000fe2000f8e00ff */
[----:B------:R-:W-:Y:S01]  /*9c50*/  R2UR UR5, R7 ;  /* 0x00000000070572ca */ /* 0x000fe200000e0000 */
[----:B------:R-:W-:Y:S01]  /*9c60*/  FADD.FTZ R138, R196, R147 ;  /* 0x00000093c48a7221 */ /* 0x000fe20000010000 */
[----:B------:R-:W-:Y:S01]  /*9c70*/  FADD.FTZ R11, R197, R10 ;  /* 0x0000000ac50b7221 */ /* 0x000fe20000010000 */
[----:B------:R-:W-:-:S02]  /*9c80*/  F2FP.F16.F32.PACK_AB R196, R19, R196 ;  /* 0x000000c413c4723e */ /* 0x000fc400000000ff */
[----:B------:R-:W-:Y:S01]  /*9c90*/  FADD.FTZ R147, R19, R138 ;  /* 0x0000008a13937221 */ /* 0x000fe20000010000 */
[----:B------:R-:W-:Y:S01]  /*9ca0*/  FADD.FTZ R10, R120, R11 ;  /* 0x0000000b780a7221 */ /* 0x000fe20000010000 */
[----:B------:R-:W-:Y:S02]  /*9cb0*/  F2FP.F16.F32.PACK_AB R203, R22, R203 ;  /* 0x000000cb16cb723e */ /* 0x000fe400000000ff */
[----:B------:R-:W-:Y:S01]  /*9cc0*/  FADD.FTZ R138, R198, R147 ;  /* 0x00000093c68a7221 */ /* 0x000fe20000010000 */
[----:B------:R-:W-:Y:S01]  /*9cd0*/  FADD.FTZ R11, R199, R10 ;  /* 0x0000000ac70b7221 */ /* 0x000fe20000010000 */
[----:B------:R-:W-:Y:S02]  /*9ce0*/  F2FP.F16.F32.PACK_AB R197, R120, R197 ;  /* 0x000000c578c5723e */ /* 0x000fe400000000ff */
[C---:B-1----:R-:W-:Y:S01]  /*9cf0*/  FADD.FTZ R139, R21.reuse, R138 ;  /* 0x0000008a158b7221 */ /* 0x042fe20000010000 */
[----:B------:R-:W-:Y:S01]  /*9d00*/  FADD.FTZ R10, R124, R11 ;  /* 0x0000000b7c0a7221 */ /* 0x000fe20000010000 */
[----:B------:R-:W-:-:S02]  /*9d10*/  F2FP.F16.F32.PACK_AB R198, R21, R198 ;  /* 0x000000c615c6723e */ /* 0x000fc400000000ff */
[----:B------:R-:W-:Y:S01]  /*9d20*/  FADD.FTZ R138, R192, R139 ;  /* 0x0000008bc08a7221 */ /* 0x000fe20000010000 */
[----:B------:R-:W-:Y:S01]  /*9d30*/  FADD.FTZ R11, R193, R10 ;  /* 0x0000000ac10b7221 */ /* 0x000fe20000010000 */
[----:B------:R-:W-:Y:S02]  /*9d40*/  F2FP.F16.F32.PACK_AB R199, R124, R199 ;  /* 0x000000c77cc7723e */ /* 0x000fe400000000ff */
[C---:B------:R-:W-:Y:S01]  /*9d50*/  FADD.FTZ R139, R23.reuse, R138 ;  /* 0x0000008a178b7221 */ /* 0x040fe20000010000 */
[----:B--2---:R-:W-:Y:S01]  /*9d60*/  FADD.FTZ R10, R128, R11 ;  /* 0x0000000b800a7221 */ /* 0x004fe20000010000 */
[----:B------:R-:W-:Y:S02]  /*9d70*/  F2FP.F16.F32.PACK_AB R192, R23, R192 ;  /* 0x000000c017c0723e */ /* 0x000fe400000000ff */
[----:B------:R-:W-:Y:S01]  /*9d80*/  FADD.FTZ R138, R194, R139 ;  /* 0x0000008bc28a7221 */ /* 0x000fe20000010000 */
[----:B------:R-:W-:Y:S01]  /*9d90*/  FADD.FTZ R11, R195, R10 ;  /* 0x0000000ac30b7221 */ /* 0x000fe20000010000 */
[----:B------:R-:W-:-:S02]  /*9da0*/  F2FP.F16.F32.PACK_AB R193, R128, R193 ;  /* 0x000000c180c1723e */ /* 0x000fc400000000ff */
[C---:B------:R-:W-:Y:S01]  /*9db0*/  FADD.FTZ R13, R153.reuse, R138 ;  /* 0x0000008a990d7221 */ /* 0x040fe20000010000 */
[----:B---3--:R-:W-:Y:S01]  /*9dc0*/  FADD.FTZ R10, R132, R11 ;  /* 0x0000000b840a7221 */ /* 0x008fe20000010000 */
[----:B------:R-:W-:Y:S02]  /*9dd0*/  F2FP.F16.F32.PACK_AB R194, R153, R194 ;  /* 0x000000c299c2723e */ /* 0x000fe400000000ff */
[----:B------:R-:W-:Y:S01]  /*9de0*/  FADD.FTZ R12, R188, R13 ;  /* 0x0000000dbc0c7221 */ /* 0x000fe20000010000 */
[----:B----4-:R-:W-:Y:S01]  /*9df0*/  FADD.FTZ R11, R189, R10 ;  /* 0x0000000abd0b7221 */ /* 0x010fe20000010000 */
[----:B------:R-:W-:Y:S02]  /*9e00*/  F2FP.F16.F32.PACK_AB R195, R132, R195 ;  /* 0x000000c384c3723e */ /* 0x000fe400000000ff */
[C---:B------:R-:W-:Y:S01]  /*9e10*/  FADD.FTZ R13, R145.reuse, R12 ;  /* 0x0000000c910d7221 */ /* 0x040fe20000010000 */
[----:B------:R-:W-:Y:S01]  /*9e20*/  FADD.FTZ R10, R136, R11 ;  /* 0x0000000b880a7221 */ /* 0x000fe20000010000 */
[----:B------:R-:W-:-:S02]  /*9e30*/  F2FP.F16.F32.PACK_AB R188, R145, R188 ;  /* 0x000000bc91bc723e */ /* 0x000fc400000000ff */
[----:B------:R-:W-:Y:S01]  /*9e40*/  FADD.FTZ R12, R190, R13 ;  /* 0x0000000dbe0c7221 */ /* 0x000fe20000010000 */
[----:B------:R-:W-:Y:S01]  /*9e50*/  FADD.FTZ R11, R191, R10 ;  /* 0x0000000abf0b7221 */ /* 0x000fe20000010000 */
[----:B------:R-:W-:Y:S02]  /*9e60*/  F2FP.F16.F32.PACK_AB R189, R136, R189 ;  /* 0x000000bd88bd723e */ /* 0x000fe400000000ff */
[C---:B------:R-:W-:Y:S01]  /*9e70*/  FADD.FTZ R13, R149.reuse, R12 ;  /* 0x0000000c950d7221 */ /* 0x040fe20000010000 */
[----:B------:R-:W-:Y:S01]  /*9e80*/  FADD.FTZ R10, R140, R11 ;  /* 0x0000000b8c0a7221 */ /* 0x000fe20000010000 */
[----:B------:R-:W-:Y:S02]  /*9e90*/  F2FP.F16.F32.PACK_AB R190, R149, R190 ;  /* 0x000000be95be723e */ /* 0x000fe400000000ff */
[----:B------:R-:W-:Y:S01]  /*9ea0*/  FADD.FTZ R12, R184, R13 ;  /* 0x0000000db80c7221 */ /* 0x000fe20000010000 */
[----:B------:R-:W-:Y:S01]  /*9eb0*/  FADD.FTZ R10, R185, R10 ;  /* 0x0000000ab90a7221 */ /* 0x000fe20000010000 */
[----:B------:R-:W-:Y:S01]  /*9ec0*/  F2FP.F16.F32.PACK_AB R191, R140, R191 ;  /* 0x000000bf8cbf723e */ /* 0x000fe200000000ff */
[----:B------:R-:W-:-:S02]  /*9ed0*/  IMAD.MOV.U32 R13, RZ, RZ, R6 ;  /* 0x000000ffff0d7224 */ /* 0x000fc400078e0006 */
[C---:B------:R-:W-:Y:S01]  /*9ee0*/  FADD.FTZ R11, R137.reuse, R12 ;  /* 0x0000000c890b7221 */ /* 0x040fe20000010000 */
[----:B-----5:R-:W-:Y:S01]  /*9ef0*/  FADD.FTZ R10, R144, R10 ;  /* 0x0000000a900a7221 */ /* 0x020fe20000010000 */
[----:B------:R-:W-:Y:S02]  /*9f00*/  F2FP.F16.F32.PACK_AB R184, R137, R184 ;  /* 0x000000b889b8723e */ /* 0x000fe400000000ff */
[----:B------:R-:W-:Y:S01]  /*9f10*/  FADD.FTZ R12, R186, R11 ;  /* 0x0000000bba0c7221 */ /* 0x000fe20000010000 */
[----:B------:R-:W-:Y:S01]  /*9f20*/  FADD.FTZ R10, R187, R10 ;  /* 0x0000000abb0a7221 */ /* 0x000fe20000010000 */
[----:B------:R-:W-:Y:S02]  /*9f30*/  F2FP.F16.F32.PACK_AB R185, R144, R185 ;  /* 0x000000b990b9723e */ /* 0x000fe400000000ff */
        /* <DEDUP_REMOVED lines=17> */
[----:B------:R-:W-:Y:S01]  /*a050*/  IMAD.U32 R14, RZ, RZ, UR5 ;  /* 0x00000005ff0e7e24 */ /* 0x000fe2000f8e00ff */
[----:B------:R-:W-:Y:S01]  /*a060*/  F2FP.F16.F32.PACK_AB R183, R135, R183 ;  /* 0x000000b787b7723e */ /* 0x000fe200000000ff */
[----:B------:R-:W-:Y:S01]  /*a070*/  FADD.FTZ R11, R121, R12 ;  /* 0x0000000c790b7221 */ /* 0x000fe20000010000 */
[C---:B------:R-:W-:Y:S01]  /*a080*/  FADD.FTZ R10, R123.reuse, R10 ;  /* 0x0000000a7b0a7221 */ /* 0x040fe20000010000 */
[----:B------:R-:W-:-:S02]  /*a090*/  F2FP.F16.F32.PACK_AB R177, R123, R177 ;  /* 0x000000b17bb1723e */ /* 0x000fc400000000ff */
[----:B------:R-:W-:Y:S01]  /*a0a0*/  FADD.FTZ R12, R20, R11 ;  /* 0x0000000b140c7221 */ /* 0x000fe20000010000 */
[----:B------:R-:W-:Y:S01]  /*a0b0*/  FADD.FTZ R10, R179, R10 ;  /* 0x0000000ab30a7221 */ /* 0x000fe20000010000 */
[----:B------:R-:W-:Y:S02]  /*a0c0*/  F2FP.F16.F32.PACK_AB R179, R127, R179 ;  /* 0x000000b37fb3723e */ /* 0x000fe400000000ff */
[----:B------:R-:W-:Y:S01]  /*a0d0*/  FADD.FTZ R11, R125, R12 ;  /* 0x0000000c7d0b7221 */ /* 0x000fe20000010000 */
[----:B------:R-:W-:Y:S01]  /*a0e0*/  FADD.FTZ R10, R127, R10 ;  /* 0x0000000a7f0a7221 */ /* 0x000fe20000010000 */
[----:B------:R-:W-:Y:S01]  /*a0f0*/  MOV R12, R3 ;  /* 0x00000003000c7202 */ /* 0x000fe20000000f00 */
[----:B0-----:R-:W-:Y:S06]  /*a100*/  @P2 BRA `(.L_x_3240) ;  /* 0xffffffb800d42947 */ /* 0x001fec000383ffff */
.L_x_3231:
        /* <DEDUP_REMOVED lines=99> */
.L_x_3241:
[----:B------:R-:W-:Y:S02]  /*a740*/  R2UR UR5, R7 ;  /* 0x00000000070572ca */ /* 0x000fe400000e0000 */
[----:B------:R-:W-:-:S11]  /*a750*/  R2UR UR4, R16 ;  /* 0x00000000100472ca */ /* 0x000fd600000e0000 */
[----:B------:R-:W-:Y:S02]  /*a760*/  IMAD.U32 R2, RZ, RZ, UR5 ;  /* 0x00000005ff027e24 */ /* 0x000fe4000f8e00ff */
[----:B------:R-:W-:-:S03]  /*a770*/  LEA R9, R8, UR4, 0x3 ;  /* 0x0000000408097c11 */ /* 0x000fc6000f8e18ff */
[----:B------:R-:W-:-:S04]  /*a780*/  SHF.L.U32 R2, R2, 0x1f, RZ ;  /* 0x0000001f02027819 */ /* 0x000fc800000006ff */
[----:B------:R0:W1:Y:S01]  /*a790*/  SYNCS.PHASECHK.TRANS64.TRYWAIT P2, [R9+URZ+0x36850], R2 ;  /* 0x03685002090075a7 */ /* 0x000062000804017f */
[----:B------:R-:W-:Y:S05]  /*a7a0*/  @!P0 BRA `(.L_x_3242) ;  /* 0x0000000000048947 */ /* 0x000fea0003800000 */
[----:B------:R-:W-:Y:S01]  /*a7b0*/  BPT.TRAP 0x1 ;  /* 0x000000040000795c */ /* 0x000fe20000300000 */
.L_x_3242:
[----:B-1----:R-:W-:Y:S05]  /*a7c0*/  @P2 BRA `(.L_x_3243) ;  /* 0x0000000000082947 */ /* 0x002fea0003800000 */
[----:B------:R-:W1:Y:S02]  /*a7d0*/  SYNCS.PHASECHK.TRANS64.TRYWAIT P0, [R9+URZ+0x36850], R2 ;  /* 0x03685002090075a7 */ /* 0x000e64000800017f */
[----:B-1----:R-:W-:Y:S05]  /*a7e0*/  @!P0 BRA `(.L_x_3244) ;  /* 0x0000006c006c8947 */ /* 0x002fea0003800000 */
.L_x_3243:
[----:B------:R-:W-:Y:S01]  /*a7f0*/  R2UR UR4, R16 ;  /* 0x00000000100472ca */ /* 0x000fe200000e0000 */
[----:B------:R-:W-:Y:S01]  /*a800*/  WARPGROUP.ARRIVE ;  /* 0x00000000000079c5 */ /* 0x000fe20000000000 */
[----:B------:R-:W-:Y:S01]  /*a810*/  R2UR UR5, R8 ;  /* 0x00000000080572ca */ /* 0x000fe200000e0000 */
[----:B------:R-:W-:Y:S01]  /*a820*/  UMOV UR7, 0x40000040 ;  /* 0x4000004000077882 */ /* 0x000fe20000000000 */
[----:B01----:R-:W0:Y:S04]  /*a830*/  SHFL.BFLY PT, R2, R11, 0x2, 0x1f ;  /* 0x0c401f000b027f89 */ /* 0x003e2800000e0000 */
[----:B------:R-:W1:Y:S05]  /*a840*/  SHFL.BFLY PT, R5, R10, 0x2, 0x1f ;  /* 0x0c401f000a057f89 */ /* 0x000e6a00000e0000 */
[----:B------:R-:W-:-:S04]  /*a850*/  UIADD3 UR4, UR4, 0x400, URZ ;  /* 0x0000040004047890 */ /* 0x000fc8000fffe03f */
[----:B------:R-:W-:-:S04]  /*a860*/  USHF.R.U32.HI UR4, URZ, 0x4, UR4 ;  /* 0x000000043f047899 */ /* 0x000fc80008011604 */
[----:B------:R-:W-:-:S04]  /*a870*/  ULOP3.LUT UR4, UR4, 0x3fff, URZ, 0xc0, !UPT ;  /* 0x00003fff04047892 */ /* 0x000fc8000f8ec03f */
[----:B------:R-:W-:Y:S01]  /*a880*/  ULOP3.LUT UR4, UR4, 0x3800000, URZ, 0xfc, !UPT ;  /* 0x0380000004047892 */ /* 0x000fe2000f8efc3f */
[----:B0-----:R-:W-:-:S03]  /*a890*/  FADD.FTZ R2, R2, R11 ;  /* 0x0000000b02027221 */ /* 0x001fc60000010000 */
[----:B------:R-:W-:Y:S01]  /*a8a0*/  UIMAD UR4, UR5, 0xa80, UR4 ;  /* 0x00000a80050478a4 */ /* 0x000fe2000f8e0204 */
[----:B-1----:R-:W-:Y:S01]  /*a8b0*/  FADD.FTZ R7, R5, R10 ;  /* 0x0000000a05077221 */ /* 0x002fe20000010000 */
[----:B------:R-:W-:Y:S01]  /*a8c0*/  @!P1 VIADD R10, R9, 0x36860 ;  /* 0x00036860090a9836 */ /* 0x000fe20000000000 */
[----:B------:R-:W0:Y:S01]  /*a8d0*/  SHFL.BFLY PT, R5, R2, 0x1, 0x1f ;  /* 0x0c201f0002057f89 */ /* 0x000e2200000e0000 */
[----:B------:R-:W-:-:S03]  /*a8e0*/  MOV R9, RZ ;  /* 0x000000ff00097202 */ /* 0x000fc60000000f00 */
[----:B------:R-:W-:Y:S02]  /*a8f0*/  UMOV UR6, UR4 ;  /* 0x0000000400067c82 */ /* 0x000fe40008000000 */
[----:B------:R-:W-:Y:S01]  /*a900*/  HGMMA.64x192x16.F32 R24, R200, gdesc[UR4].tnspB, R24, gsb0 ;  /* 0x42e00004c8187df0 */ /* 0x000fe20008000818 */
[----:B------:R-:W-:Y:S01]  /*a910*/  UIADD3 UR6, UR4, 0x80, URZ ;  /* 0x0000008004067890 */ /* 0x000fe2000fffe03f */
[----:B------:R-:W1:Y:S01]  /*a920*/  SHFL.BFLY PT, R4, R7, 0x1, 0x1f ;  /* 0x0c201f0007047f89 */ /* 0x000e6200000e0000 */
[----:B------:R-:W-:Y:S01]  /*a930*/  UMOV UR7, 0x40000040 ;  /* 0x4000004000077882 */ /* 0x000fe20000000000 */
[----:B------:R-:W-:Y:S01]  /*a940*/  @!P1 PRMT R10, RZ, 0x654, R10 ;  /* 0x00000654ff0a9816 */ /* 0x000fe2000000000a */
[----:B0-----:R-:W-:Y:S01]  /*a950*/  FADD.FTZ R12, R2, R5 ;  /* 0x00000005020c7221 */ /* 0x001fe20000010000 */
[----:B------:R-:W-:Y:S02]  /*a960*/  IMAD.MOV.U32 R5, RZ, RZ, RZ ;  /* 0x000000ffff057224 */ /* 0x000fe400078e00ff */
[----:B------:R-:W-:-:S02]  /*a970*/  IMAD.MOV.U32 R2, RZ, RZ, -0x800000 ;  /* 0xff800000ff027424 */ /* 0x000fc400078e00ff */
[----:B------:R-:W-:Y:S01]  /*a980*/  FSETP.NE.FTZ.AND P0, PT, R12, RZ, PT ;  /* 0x000000ff0c00720b */ /* 0x000fe20003f15000 */
[----:B-1----:R-:W-:Y:S01]  /*a990*/  FADD.FTZ R13, R7, R4 ;  /* 0x00000004070d7221 */ /* 0x002fe20000010000 */
[----:B------:R-:W-:-:S04]  /*a9a0*/  IMAD.MOV.U32 R4, RZ, RZ, -0x800000 ;  /* 0xff800000ff047424 */ /* 0x000fc800078e00ff */
[----:B------:R-:W-:-:S07]  /*a9b0*/  FSETP.NE.FTZ.AND P2, PT, R13, RZ, PT ;  /* 0x000000ff0d00720b */ /* 0x000fce0003f55000 */
[----:B------:R-:W0:Y:S01]  /*a9c0*/  @P0 MUFU.LG2 R8, R12 ;  /* 0x0000000c00080308 */ /* 0x000e220000000c00 */
[----:B------:R-:W-:-:S05]  /*a9d0*/  @P0 FMUL.FTZ R7, R0, 0.69314718246459960938 ;  /* 0x3f31721800070820 */ /* 0x000fca0000410000 */
[----:B------:R-:W-:Y:S02]  /*a9e0*/  @P2 FMUL.FTZ R15, R0, 0.69314718246459960938 ;  /* 0x3f317218000f2820 */ /* 0x000fe40000410000 */
        /* <DEDUP_REMOVED lines=28> */
[----:B------:R-:W-:Y:S01]  /*abb0*/  UIADD3 UR4, UR4, 0x300, URZ ;  /* 0x0000030004047890 */ /* 0x000fe2000fffe03f */
[----:B------:R-:W-:Y:S02]  /*abc0*/  WARPGROUP.DEPBAR.LE gsb0, 0x0 ;  /* 0x00008000000079c5 */ /* 0x000fe40000010000 */
[----:B------:R-:W-:-:S14]  /*abd0*/  WARPGROUP.ARRIVE ;  /* 0x00000000000079c5 */ /* 0x000fdc0000000000 */
[----:B------:R-:W-:Y:S01]  /*abe0*/  HGMMA.64x192x16.F32 R24, R180, gdesc[UR4].tnspB, R24, gsb0 ;  /* 0x42e00004b4187df0 */ /* 0x000fe20008000818 */
[----:B------:R-:W-:Y:S01]  /*abf0*/  UMOV UR6, UR4 ;  /* 0x0000000400067c82 */ /* 0x000fe20008000000 */
[----:B------:R-:W-:Y:S01]  /*ac00*/  UMOV UR7, 0x40000040 ;  /* 0x4000004000077882 */ /* 0x000fe20000000000 */
[----:B------:R-:W-:Y:S02]  /*ac10*/  WARPGROUP.DEPBAR.LE gsb0, 0x0 ;  /* 0x00008000000079c5 */ /* 0x000fe40000010000 */
[----:B------:R-:W-:-:S15]  /*ac20*/  WARPGROUP.ARRIVE ;  /* 0x00000000000079c5 */ /* 0x000fde0000000000 */
[----:B------:R-:W-:Y:S03]  /*ac30*/  HGMMA.64x192x16.F32 R24, R176, gdesc[UR4].tnspB, R24, gsb0 ;  /* 0x42e00004b0187df0 */ /* 0x000fe60008000818 */
        /* <DEDUP_REMOVED lines=98> */
.L_x_3224:
[----:B------:R-:W-:Y:S05]  /*b260*/  @P0 BRA `(.L_x_3245) ;  /* 0x0000001800e00947 */ /* 0x000fea0003800000 */
[----:B------:R-:W0:Y:S01]  /*b270*/  S2R R0, SR_TID.X ;  /* 0x0000000000007919 */ /* 0x000e220000002100 */
[----:B------:R-:W1:Y:S01]  /*b280*/  LDC R17, c[0x0][0xbe8] ;  /* 0x0002fa00ff117b82 */ /* 0x000e620000000800 */
[----:B------:R-:W-:Y:S01]  /*b290*/  R2UR UR13, R18 ;  /* 0x00000000120d72ca */ /* 0x000fe200000e0000 */
[----:B------:R-:W-:Y:S01]  /*b2a0*/  ULDC.64 UR8, c[0x0][0xbd0] ;  /* 0x0002f40000087ab9 */ /* 0x000fe20000000a00 */
[----:B------:R-:W2:Y:S01]  /*b2b0*/  S2R R12, SR_CTAID.X ;  /* 0x00000000000c7919 */ /* 0x000ea20000002500 */
[----:B------:R-:W-:Y:S01]  /*b2c0*/  ULDC.64 UR14, c[0x0][0x208] ;  /* 0x00008200000e7ab9 */ /* 0x000fe20000000a00 */
[----:B------:R-:W-:Y:S03]  /*b2d0*/  BSSY B0, `(.L_x_3246) ;  /* 0x000011b000007945 */ /* 0x000fe60003800000 */
[----:B------:R-:W3:Y:S06]  /*b2e0*/  S2UR UR12, SR_CTAID.Z ;  /* 0x00000000000c79c3 */ /* 0x000eec0000002700 */
[----:B------:R-:W-:-:S02]  /*b2f0*/  USHF.R.S32.HI UR7, URZ, 0x1f, UR13 ;  /* 0x0000001f3f077899 */ /* 0x000fc4000801140d */
[----:B------:R-:W-:Y:S01]  /*b300*/  IMAD R15, RZ, RZ, -UR13 ;  /* 0x8000000dff0f7e24 */ /* 0x000fe2000f8e02ff */
[----:B------:R-:W4:Y:S01]  /*b310*/  S2UR UR11, SR_CTAID.Y ;  /* 0x00000000000b79c3 */ /* 0x000f220000002600 */
[----:B------:R-:W-:Y:S02]  /*b320*/  UIMAD.WIDE.U32 UR4, UR13, UR8, URZ ;  /* 0x000000080d0472a5 */ /* 0x000fe4000f8e003f */
[----:B------:R-:W-:-:S04]  /*b330*/  UIMAD UR6, UR7, UR8, URZ ;  /* 0x00000008070672a4 */ /* 0x000fc8000f8e023f */
[----:B------:R-:W-:Y:S01]  /*b340*/  UIMAD UR6, UR13, UR9, UR6 ;  /* 0x000000090d0672a4 */ /* 0x000fe2000f8e0206 */
[----:B------:R-:W-:Y:S01]  /*b350*/  BAR.SYNC.DEFER_BLOCKING 0x1, 0x100 ;  /* 0x0044000000007b1d */ /* 0x000fe20000010000 */
[----:B-1----:R-:W-:Y:S02]  /*b360*/  ISETP.NE.AND P0, PT, R17, 0x1, PT ;  /* 0x000000011100780c */ /* 0x002fe40003f05270 */
[----:B------:R-:W-:-:S05]  /*b370*/  UIADD3 UR6, UR5, UR6, URZ ;  /* 0x0000000605067290 */ /* 0x000fca000fffe03f */
[----:B------:R-:W4:Y:S01]  /*b380*/  LDC R16, c[0x0][0xc50] ;  /* 0x00031400ff107b82 */ /* 0x000f220000000800 */
[----:B0-----:R-:W-:Y:S01]  /*b390*/  VIADD R8, R0, 0xffffff80 ;  /* 0xffffff8000087836 */ /* 0x001fe20000000000 */
[----:B---3--:R-:W-:Y:S01]  /*b3a0*/  USHF.R.S32.HI UR10, URZ, 0x1f, UR12 ;  /* 0x0000001f3f0a7899 */ /* 0x008fe2000801140c */
[----:B------:R-:W-:-:S03]  /*b3b0*/  ULDC.64 UR8, c[0x0][0xb38] ;  /* 0x0002ce0000087ab9 */ /* 0x000fc60000000a00 */
[----:B------:R-:W-:Y:S01]  /*b3c0*/  SHF.R.S32.HI R5, RZ, 0x1f, R8 ;  /* 0x0000001fff057819 */ /* 0x000fe20000011408 */
[----:B------:R-:W-:Y:S01]  /*b3d0*/  UIMAD UR7, UR7, UR8, URZ ;  /* 0x00000008070772a4 */ /* 0x000fe2000f8e023f */
[----:B------:R-:W0:Y:S02]  /*b3e0*/  LDC.64 R20, c[0x0][0xb40] ;  /* 0x0002d000ff147b82 */ /* 0x000e240000000a00 */
[CC--:B------:R-:W-:Y:S02]  /*b3f0*/  LEA.HI R0, R5.reuse, R8.reuse, RZ, 0x7 ;  /* 0x0000000805007211 */ /* 0x0c0fe400078f38ff */
[----:B------:R-:W-:Y:S02]  /*b400*/  LEA.HI R5, R5, R8, RZ, 0x2 ;  /* 0x0000000805057211 */ /* 0x000fe400078f10ff */
[----:B------:R-:W-:Y:S02]  /*b410*/  LOP3.LUT R3, R0, 0xffffff80, RZ, 0xc0, !PT ;  /* 0xffffff8000037812 */ /* 0x000fe400078ec0ff */
[----:B------:R-:W-:Y:S01]  /*b420*/  SHF.R.S32.HI R7, RZ, 0x7, R0 ;  /* 0x00000007ff077819 */ /* 0x000fe20000011400 */
[----:B------:R-:W1:Y:S01]  /*b430*/  @P0 LDC R13, c[0x0][0xbf0] ;  /* 0x0002fc00ff0d0b82 */ /* 0x000e620000000800 */
[----:B------:R-:W-:Y:S01]  /*b440*/  LOP3.LUT R5, R5, 0xfffffffc, RZ, 0xc0, !PT ;  /* 0xfffffffc05057812 */ /* 0x000fe200078ec0ff */
[----:B------:R-:W-:Y:S01]  /*b450*/  IMAD.IADD R23, R8, 0x1, -R3 ;  /* 0x0000000108177824 */ /* 0x000fe200078e0a03 */
[----:B------:R-:W-:-:S03]  /*b460*/  LEA.HI R0, R0, R7, RZ, 0x1 ;  /* 0x0000000700007211 */ /* 0x000fc600078f08ff */
[----:B------:R-:W-:Y:S01]  /*b470*/  IMAD.IADD R5, R8, 0x1, -R5 ;  /* 0x0000000108057824 */ /* 0x000fe200078e0a05 */
[----:B------:R-:W-:Y:S01]  /*b480*/  SHF.R.S32.HI R10, RZ, 0x1f, R23 ;  /* 0x0000001fff0a7819 */ /* 0x000fe20000011417 */
[----:B------:R-:W3:Y:S01]  /*b490*/  @P0 LDC R121, c[0x0][0xbec] ;  /* 0x0002fb00ff790b82 */ /* 0x000ee20000000800 */
[----:B------:R-:W-:Y:S01]  /*b4a0*/  LOP3.LUT R0, R0, 0x3fffffe, RZ, 0xc0, !PT ;  /* 0x03fffffe00007812 */ /* 0x000fe200078ec0ff */
[----:B----4-:R-:W-:Y:S01]  /*b4b0*/  IMAD R19, R16, R15, UR11 ;  /* 0x0000000b10137e24 */ /* 0x010fe2000f8e020f */
[----:B------:R-:W-:-:S03]  /*b4c0*/  LEA.HI R120, R10, R23, RZ, 0x2 ;  /* 0x000000170a787211 */ /* 0x000fc600078f10ff */
[----:B------:R-:W-:Y:S01]  /*b4d0*/  IMAD.IADD R0, R7, 0x1, -R0 ;  /* 0x0000000107007824 */ /* 0x000fe200078e0a00 */
[--C-:B------:R-:W-:Y:S01]  /*b4e0*/  SHF.R.S32.HI R3, RZ, 0x2, R120.reuse ;  /* 0x00000002ff037819 */ /* 0x100fe20000011478 */
[----:B------:R-:W4:Y:S01]  /*b4f0*/  @P0 LDC R22, c[0x0][0xbf0] ;  /* 0x0002fc00ff160b82 */ /* 0x000f220000000800 */
[----:B------:R-:W-:Y:S01]  /*b500*/  SHF.R.S32.HI R6, RZ, 0x1f, R120 ;  /* 0x0000001fff067819 */ /* 0x000fe20000011478 */
[----:B0-----:R-:W-:Y:S01]  /*b510*/  IMAD R14, R20, UR10, RZ ;  /* 0x0000000a140e7c24 */ /* 0x001fe2000f8e02ff */
[----:B------:R-:W-:Y:S02]  /*b520*/  LEA.HI R7, R5, R5, RZ, 0x1 ;  /* 0x0000000505077211 */ /* 0x000fe400078f08ff */
[----:B------:R-:W-:Y:S02]  /*b530*/  LEA.HI R6, R6, R3, RZ, 0x3 ;  /* 0x0000000306067211 */ /* 0x000fe400078f18ff */
[----:B------:R-:W-:Y:S01]  /*b540*/  LOP3.LUT R8, R7, 0x1ffffffe, RZ, 0xc0, !PT ;  /* 0x1ffffffe07087812 */ /* 0x000fe200078ec0ff */
[----:B------:R-:W-:Y:S01]  /*b550*/  IMAD.U32 R7, RZ, RZ, UR5 ;  /* 0x00000005ff077e24 */ /* 0x000fe2000f8e00ff */
[----:B------:R-:W-:Y:S01]  /*b560*/  LOP3.LUT R6, R6, 0xfffffff8, RZ, 0xc0, !PT ;  /* 0xfffffff806067812 */ /* 0x000fe200078ec0ff */
[----:B------:R-:W-:Y:S01]  /*b570*/  IMAD.U32 R7, RZ, RZ, UR6 ;  /* 0x00000006ff077e24 */ /* 0x000fe2000f8e00ff */
[----:B------:R-:W-:Y:S01]  /*b580*/  UIMAD UR6, UR13, UR9, UR7 ;  /* 0x000000090d0672a4 */ /* 0x000fe2000f8e0207 */
[----:B------:R-:W-:Y:S01]  /*b590*/  IMAD.IADD R8, R5, 0x1, -R8 ;  /* 0x0000000105087824 */ /* 0x000fe200078e0a08 */
[----:B------:R-:W-:Y:S01]  /*b5a0*/  LOP3.LUT R120, R120, 0x7ffffffc, RZ, 0xc0, !PT ;  /* 0x7ffffffc78787812 */ /* 0x000fe200078ec0ff */
[----:B------:R-:W-:Y:S01]  /*b5b0*/  IMAD.IADD R6, R3, 0x1, -R6 ;  /* 0x0000000103067824 */ /* 0x000fe200078e0a06 */
[----:B------:R-:W-:Y:S01]  /*b5c0*/  LEA.HI R3, R10, R23, RZ, 0x5 ;  /* 0x000000170a037211 */ /* 0x000fe200078f28ff */
[----:B------:R-:W0:Y:S02]  /*b5d0*/  @P0 LDC R5, c[0x0][0xbec] ;  /* 0x0002fb00ff050b82 */ /* 0x000e240000000800 */
[----:B------:R-:W-:Y:S01]  /*b5e0*/  IMAD.IADD R120, R23, 0x1, -R120 ;  /* 0x0000000117787824 */ /* 0x000fe200078e0a78 */
[----:B------:R-:W-:-:S04]  /*b5f0*/  SHF.R.S32.HI R3, RZ, 0x5, R3 ;  /* 0x00000005ff037819 */ /* 0x000fc80000011403 */
[----:B------:R-:W-:Y:S01]  /*b600*/  LEA R3, R3, R6, 0x4 ;  /* 0x0000000603037211 */ /* 0x000fe200078e20ff */
[----:B------:R-:W5:Y:S01]  /*b610*/  LDC.64 R10, c[0x0][0xbd8] ;  /* 0x0002f600ff0a7b82 */ /* 0x000f620000000a00 */
[----:B------:R-:W-:Y:S01]  /*b620*/  IMAD.U32 R6, RZ, RZ, UR4 ;  /* 0x00000004ff067e24 */ /* 0x000fe2000f8e00ff */
[----:B------:R-:W-:Y:S02]  /*b630*/  UIMAD.WIDE.U32 UR4, UR13, UR8, URZ ;  /* 0x000000080d0472a5 */ /* 0x000fe4000f8e003f */
[----:B------:R-:W-:Y:S01]  /*b640*/  IMAD R3, R0, 0x40, R3 ;  /* 0x0000004000037824 */ /* 0x000fe200078e0203 */
[----:B------:R-:W-:Y:S01]  /*b650*/  ULDC.64 UR8, c[0x0][0xb28] ;  /* 0x0002ca0000087ab9 */ /* 0x000fe20000000a00 */
[----:B------:R-:W-:Y:S02]  /*b660*/  UIADD3 UR6, UR5, UR6, URZ ;  /* 0x0000000605067290 */ /* 0x000fe4000fffe03f */
[----:B------:R-:W-:Y:S01]  /*b670*/  IMAD R8, R8, 0x8, R3 ;  /* 0x0000000808087824 */ /* 0x000fe200078e0203 */
[----:B--2---:R-:W-:Y:S01]  /*b680*/  LEA R3, R12, R3, 0x7 ;  /* 0x000000030c037211 */ /* 0x004fe200078e38ff */
[----:B------:R-:W-:-:S02]  /*b690*/  IMAD.U32 R9, RZ, RZ, UR5 ;  /* 0x00000005ff097e24 */ /* 0x000fc4000f8e00ff */
[----:B------:R-:W-:Y:S01]  /*b6a0*/  IMAD.U32 R9, RZ, RZ, UR6 ;  /* 0x00000006ff097e24 */ /* 0x000fe2000f8e00ff */
[----:B------:R-:W-:Y:S01]  /*b6b0*/  ULDC.64 UR6, c[0x0][0xb48] ;  /* 0x0002d20000067ab9 */ /* 0x000fe20000000a00 */
[C---:B-----5:R-:W-:Y:S02]  /*b6c0*/  IMAD R0, R10.reuse, UR10, RZ ;  /* 0x0000000a0a007c24 */ /* 0x060fe4000f8e02ff */
[----:B------:R-:W-:-:S04]  /*b6d0*/  IMAD.WIDE.U32 R6, R10, UR12, R6 ;  /* 0x0000000c0a067c25 */ /* 0x000fc8000f8e0006 */
[----:B------:R-:W-:Y:S02]  /*b6e0*/  IMAD R11, R11, UR12, R0 ;  /* 0x0000000c0b0b7c24 */ /* 0x000fe4000f8e0200 */
[----:B------:R-:W-:Y:S01]  /*b6f0*/  IMAD R0, R12, 0x80, R8 ;  /* 0x000000800c007824 */ /* 0x000fe200078e0208 */
[----:B------:R-:W-:Y:S01]  /*b700*/  MOV R8, UR4 ;  /* 0x0000000400087c02 */ /* 0x000fe20008000f00 */
[----:B------:R-:W-:Y:S01]  /*b710*/  IMAD.IADD R7, R7, 0x1, R11 ;  /* 0x0000000107077824 */ /* 0x000fe200078e020b */
[----:B------:R-:W-:Y:S01]  /*b720*/  ULDC.64 UR4, c[0x0][0xbe0] ;  /* 0x0002f80000047ab9 */ /* 0x000fe20000000a00 */
[----:B0-----:R-:W-:-:S04]  /*b730*/  @P0 IMAD.HI.U32 R10, R0, R5, RZ ;  /* 0x00000005000a0227 */ /* 0x001fc800078e00ff */
[----:B------:R-:W-:Y:S01]  /*b740*/  IMAD.MOV.U32 R5, RZ, RZ, R0 ;  /* 0x000000ffff057224 */ /* 0x000fe200078e0000 */
[----:B-1----:R-:W-:Y:S01]  /*b750*/  @P0 SHF.R.U32.HI R5, RZ, R13, R10 ;  /* 0x0000000dff050219 */ /* 0x002fe2000001160a */
[----:B------:R-:W-:Y:S01]  /*b760*/  IMAD R13, R21, UR12, R14 ;  /* 0x0000000c150d7c24 */ /* 0x000fe2000f8e020e */
[----:B------:R-:W-:Y:S01]  /*b770*/  SHF.R.S32.HI R14, RZ, 0x1f, R19 ;  /* 0x0000001fff0e7819 */ /* 0x000fe20000011413 */
[----:B------:R-:W-:-:S04]  /*b780*/  IMAD.WIDE.U32 R8, R20, UR12, R8 ;  /* 0x0000000c14087c25 */ /* 0x000fc8000f8e0008 */
[----:B---3--:R-:W-:Y:S01]  /*b790*/  @P0 IMAD.HI.U32 R121, R0, R121, RZ ;  /* 0x0000007900790227 */ /* 0x008fe200078e00ff */
[----:B------:R-:W-:-:S03]  /*b7a0*/  IADD3 R9, R9, R13, RZ ;  /* 0x0000000d09097210 */ /* 0x000fc60007ffe0ff */
[----:B------:R-:W-:Y:S02]  /*b7b0*/  IMAD R13, R14, UR6, RZ ;  /* 0x000000060e0d7c24 */ /* 0x000fe4000f8e02ff */
[----:B------:R-:W-:-:S04]  /*b7c0*/  IMAD.WIDE.U32 R6, R19, UR4, R6 ;  /* 0x0000000413067c25 */ /* 0x000fc8000f8e0006 */
[----:B------:R-:W-:Y:S01]  /*b7d0*/  IMAD.MOV.U32 R11, RZ, RZ, R0 ;  /* 0x000000ffff0b7224 */ /* 0x000fe200078e0000 */
[----:B----4-:R-:W-:Y:S01]  /*b7e0*/  @P0 SHF.R.U32.HI R11, RZ, R22, R121 ;  /* 0x00000016ff0b0219 */ /* 0x010fe20000011679 */
[----:B------:R-:W-:Y:S01]  /*b7f0*/  IMAD R10, R14, UR4, RZ ;  /* 0x000000040e0a7c24 */ /* 0x000fe2000f8e02ff */
[----:B------:R-:W-:Y:S01]  /*b800*/  IADD3 R6, P0, R5, R6, RZ ;  /* 0x0000000605067210 */ /* 0x000fe20007f1e0ff */
[C---:B------:R-:W-:Y:S01]  /*b810*/  IMAD R15, R19.reuse, UR7, R13 ;  /* 0x00000007130f7c24 */ /* 0x040fe2000f8e020d */
[--C-:B------:R-:W-:Y:S01]  /*b820*/  SHF.R.S32.HI R13, RZ, 0x1f, R5.reuse ;  /* 0x0000001fff0d7819 */ /* 0x100fe20000011405 */
[----:B------:R-:W-:Y:S02]  /*b830*/  IMAD.MOV R5, RZ, RZ, -R5 ;  /* 0x000000ffff057224 */ /* 0x000fe400078e0a05 */
[----:B------:R-:W-:Y:S01]  /*b840*/  IMAD R14, R19, UR5, R10 ;  /* 0x00000005130e7c24 */ /* 0x000fe2000f8e020a */
[--C-:B------:R-:W-:Y:S01]  /*b850*/  SHF.R.S32.HI R10, RZ, 0x1f, R11.reuse ;  /* 0x0000001fff0a7819 */ /* 0x100fe2000001140b */
[----:B------:R-:W-:Y:S01]  /*b860*/  IMAD.MOV R16, RZ, RZ, -R11 ;  /* 0x000000ffff107224 */ /* 0x000fe200078e0a0b */
[----:B------:R-:W-:Y:S01]  /*b870*/  ULDC.64 UR4, c[0x0][0xb30] ;  /* 0x0002cc0000047ab9 */ /* 0x000fe20000000a00 */
[----:B------:R-:W-:Y:S01]  /*b880*/  IMAD R5, R17, R5, R0 ;  /* 0x0000000511057224 */ /* 0x000fe200078e0200 */
[----:B------:R-:W-:Y:S01]  /*b890*/  IADD3.X R7, R13, R7, R14, P0, !PT ;  /* 0x000000070d077210 */ /* 0x000fe200007fe40e */
[----:B------:R-:W-:Y:S01]  /*b8a0*/  IMAD.WIDE.U32 R8, R19, UR6, R8 ;  /* 0x0000000613087c25 */ /* 0x000fe2000f8e0008 */
[----:B------:R-:W-:-:S03]  /*b8b0*/  ULDC.64 UR6, c[0x0][0xbc8] ;  /* 0x0002f20000067ab9 */ /* 0x000fc60000000a00 */
[----:B------:R-:W-:Y:S02]  /*b8c0*/  IMAD R10, R10, UR4, RZ ;  /* 0x000000040a0a7c24 */ /* 0x000fe4000f8e02ff */
[----:B------:R-:W-:Y:S01]  /*b8d0*/  IMAD R13, R17, R16, R0 ;  /* 0x00000010110d7224 */ /* 0x000fe200078e0200 */
[----:B------:R-:W-:Y:S01]  /*b8e0*/  SHF.R.S32.HI R0, RZ, 0x1f, R5 ;  /* 0x0000001fff007819 */ /* 0x000fe20000011405 */
[----:B------:R-:W-:Y:S02]  /*b8f0*/  IMAD.IADD R9, R9, 0x1, R15 ;  /* 0x0000000109097824 */ /* 0x000fe400078e020f */
[C---:B------:R-:W-:Y:S01]  /*b900*/  IMAD R15, R11.reuse, UR5, R10 ;  /* 0x000000050b0f7c24 */ /* 0x040fe2000f8e020a */
[----:B------:R-:W-:Y:S01]  /*b910*/  SHF.R.S32.HI R10, RZ, 0x1f, R13 ;  /* 0x0000001fff0a7819 */ /* 0x000fe2000001140d */
[----:B------:R-:W-:Y:S01]  /*b920*/  IMAD.WIDE.U32 R8, R11, UR4, R8 ;  /* 0x000000040b087c25 */ /* 0x000fe2000f8e0008 */
[----:B------:R-:W0:Y:S01]  /*b930*/  S2UR UR5, SR_CgaCtaId ;  /* 0x00000000000579c3 */ /* 0x000e220000008800 */
[----:B------:R-:W-:-:S02]  /*b940*/  UMOV UR4, 0x400 ;  /* 0x0000040000047882 */ /* 0x000fc40000000000 */
[----:B------:R-:W-:Y:S02]  /*b950*/  IMAD R0, R0, UR6, RZ ;  /* 0x0000000600007c24 */ /* 0x000fe4000f8e02ff */
[----:B------:R-:W-:Y:S02]  /*b960*/  IMAD.IADD R9, R9, 0x1, R15 ;  /* 0x0000000109097824 */ /* 0x000fe400078e020f */
[----:B------:R-:W-:Y:S02]  /*b970*/  IMAD R10, R10, UR8, RZ ;  /* 0x000000080a0a7c24 */ /* 0x000fe4000f8e02ff */
[C---:B------:R-:W-:Y:S02]  /*b980*/  IMAD R11, R5.reuse, UR7, R0 ;  /* 0x00000007050b7c24 */ /* 0x040fe4000f8e0200 */
[----:B------:R-:W-:Y:S01]  /*b990*/  IMAD.WIDE.U32 R6, R5, UR6, R6 ;  /* 0x0000000605067c25 */ /* 0x000fe2000f8e0006 */
[----:B------:R-:W-:-:S03]  /*b9a0*/  ULDC.64 UR6, c[0x0][0xba8] ;  /* 0x0002ea0000067ab9 */ /* 0x000fc60000000a00 */
[C---:B------:R-:W-:Y:S02]  /*b9b0*/  IMAD R5, R13.reuse, UR9, R10 ;  /* 0x000000090d057c24 */ /* 0x040fe4000f8e020a */
[----:B------:R-:W-:Y:S01]  /*b9c0*/  IMAD.WIDE.U32 R8, R13, UR8, R8 ;  /* 0x000000080d087c25 */ /* 0x000fe2000f8e0008 */
[----:B------:R-:W-:Y:S01]  /*b9d0*/  LEA R13, P0, R6, UR6, 0x2 ;  /* 0x00000006060d7c11 */ /* 0x000fe2000f8010ff */
[----:B------:R-:W-:Y:S01]  /*b9e0*/  ULDC.64 UR8, c[0x0][0xb00] ;  /* 0x0002c00000087ab9 */ /* 0x000fe20000000a00 */
[----:B------:R-:W-:Y:S01]  /*b9f0*/  ULDC UR6, c[0x0][0xa88] ;  /* 0x0002a20000067ab9 */ /* 0x000fe20000000800 */
[----:B------:R-:W-:Y:S01]  /*ba00*/  IMAD.IADD R7, R7, 0x1, R11 ;  /* 0x0000000107077824 */ /* 0x000fe200078e020b */
[----:B------:R-:W-:Y:S01]  /*ba10*/  LEA R0, P1, R8, UR8, 0x2 ;  /* 0x0000000808007c11 */ /* 0x000fe2000f8210ff */
[----:B------:R-:W-:Y:S01]  /*ba20*/  IMAD.IADD R5, R9, 0x1, R5 ;  /* 0x0000000109057824 */ /* 0x000fe200078e0205 */
[----:B------:R-:W-:Y:S01]  /*ba30*/  SHFL.IDX PT, R10, R13, 0x1, 0x1c1f ;  /* 0x003c1f000d0a7f89 */ /* 0x000fe200000e0000 */
[----:B0-----:R-:W-:Y:S01]  /*ba40*/  ULEA UR4, UR5, UR4, 0x18 ;  /* 0x0000000405047291 */ /* 0x001fe2000f8ec03f */
[----:B------:R-:W-:Y:S01]  /*ba50*/  LEA.HI.X R14, R6, UR7, R7, 0x2, P0 ;  /* 0x00000007060e7c11 */ /* 0x000fe200080f1407 */
[----:B------:R-:W-:Y:S01]  /*ba60*/  IMAD R22, R17, UR6, RZ ;  /* 0x0000000611167c24 */ /* 0x000fe2000f8e02ff */
[----:B------:R-:W-:Y:S01]  /*ba70*/  LEA.HI.X R5, R8, UR9, R5, 0x2, P1 ;  /* 0x0000000908057c11 */ /* 0x000fe200088f1405 */
[----:B------:R-:W-:Y:S01]  /*ba80*/  VIADD R19, R3, 0x8 ;  /* 0x0000000803137836 */ /* 0x000fe20000000000 */
[----:B------:R-:W-:Y:S01]  /*ba90*/  SHFL.IDX PT, R8, R13, RZ, 0x1c1f ;  /* 0x001c1fff0d087589 */ /* 0x000fe200000e0000 */
[----:B------:R-:W-:Y:S01]  /*baa0*/  LOP3.LUT P0, RZ, R23, 0x3, RZ, 0xc0, !PT ;  /* 0x0000000317ff7812 */ /* 0x000fe2000780c0ff */
[----:B------:R-:W-:Y:S01]  /*bab0*/  UIADD3 UR4, UR4, 0x36820, URZ ;  /* 0x0003682004047890 */ /* 0x000fe2000fffe03f */
[CC--:B------:R-:W-:Y:S01]  /*bac0*/  ISETP.GE.AND P2, PT, R3.reuse, R22.reuse, PT ;  /* 0x000000160300720c */ /* 0x0c0fe20003f46270 */
[----:B------:R-:W0:Y:S01]  /*bad0*/  SHFL.IDX PT, R9, R14, RZ, 0x1c1f ;  /* 0x001c1fff0e097589 */ /* 0x000e2200000e0000 */
[-C--:B------:R-:W-:Y:S01]  /*bae0*/  ISETP.GE.OR P1, PT, R3, R22.reuse, P0 ;  /* 0x000000160300720c */ /* 0x080fe20000726670 */
[----:B------:R-:W-:Y:S01]  /*baf0*/  UPRMT UR4, URZ, 0x654, UR4 ;  /* 0x000006543f047896 */ /* 0x000fe20008000004 */
[----:B------:R-:W-:Y:S01]  /*bb00*/  ISETP.GE.OR P0, PT, R19, R22, P0 ;  /* 0x000000161300720c */ /* 0x000fe20000706670 */
[----:B------:R-:W1:Y:S01]  /*bb10*/  SHFL.IDX PT, R11, R14, 0x1, 0x1c1f ;  /* 0x003c1f000e0b7f89 */ /* 0x000e6200000e0000 */
[----:B------:R-:W-:-:S03]  /*bb20*/  IMAD.SHL.U32 R3, R120, 0x2, RZ ;  /* 0x0000000278037824 */ /* 0x000fc600078e00ff */
[----:B------:R2:W3:Y:S03]  /*bb30*/  SHFL.IDX PT, R6, R0, RZ, 0x1c1f ;  /* 0x001c1fff00067589 */ /* 0x0004e600000e0000 */
[----:B------:R-:W-:Y:S01]  /*bb40*/  SYNCS.ARRIVE.TRANS64.RED.A1T0 RZ, [UR4], RZ ;  /* 0x000000ffffff79a7 */ /* 0x000fe20008100404 */
[----:B------:R2:W4:Y:S04]  /*bb50*/  SHFL.IDX PT, R7, R5, RZ, 0x1c1f ;  /* 0x001c1fff05077589 */ /* 0x00052800000e0000 */
        /* <DEDUP_REMOVED lines=12> */
[C---:B------:R-:W-:Y:S01]  /*bc20*/  IADD3 R15, R3.reuse, 0x20, RZ ;  /* 0x00000020030f7810 */ /* 0x040fe20007ffe0ff */
[C---:B------:R-:W-:Y:S01]  /*bc30*/  VIADD R17, R3.reuse, 0x40 ;  /* 0x0000004003117836 */ /* 0x040fe20000000000 */
[----:B------:R-:W-:Y:S01]  /*bc40*/  ISETP.GE.AND P5, PT, R14, UR4, PT ;  /* 0x000000040e007c0c */ /* 0x000fe2000bfa6270 */
[----:B------:R-:W-:Y:S01]  /*bc50*/  VIADD R20, R3, 0x48 ;  /* 0x0000004803147836 */ /* 0x000fe20000000000 */
[----:B------:R-:W-:-:S02]  /*bc60*/  ISETP.GE.AND P6, PT, R15, UR4, PT ;  /* 0x000000040f007c0c */ /* 0x000fc4000bfc6270 */
[----:B------:R-:W-:Y:S01]  /*bc70*/  ISETP.GE.AND P3, PT, R16, UR4, PT ;  /* 0x0000000410007c0c */ /* 0x000fe2000bf66270 */
[C-C-:B---34-:R-:W-:Y:S02]  /*bc80*/  @!P0 IMAD.WIDE R8, R3.reuse, 0x4, R6.reuse ;  /* 0x0000000403088825 */ /* 0x158fe400078e0206 */
[----:B------:R-:W-:Y:S02]  /*bc90*/  @!P1 LEA.HI R2, R2, R2, RZ, 0x1 ;  /* 0x0000000202029211 */ /* 0x000fe400078f08ff */
        /* <DEDUP_REMOVED lines=9> */
[----:B------:R-:W-:Y:S01]  /*bd30*/  ISETP.GE.AND P4, PT, R4, UR4, PT ;  /* 0x0000000404007c0c */ /* 0x000fe2000bf86270 */
[----:B------:R-:W-:Y:S01]  /*bd40*/  @!P2 IMAD.WIDE R12, R13, 0x4, R6 ;  /* 0x000000040d0ca825 */ /* 0x000fe200078e0206 */
[----:B------:R1:W-:Y:S01]  /*bd50*/  @!P1 ST.E.64 desc[UR6][R10.64], R28 ;  /* 0x0000001c0a009985 */ /* 0x0003e2000c101b06 */
[----:B------:R-:W-:Y:S02]  /*bd60*/  ISETP.GE.AND P1, PT, R20, UR4, PT ;  /* 0x0000000414007c0c */ /* 0x000fe4000bf26270 */
[----:B------:R-:W-:Y:S01]  /*bd70*/  @!P6 LEA.HI R15, R15, R15, RZ, 0x1 ;  /* 0x0000000f0f0fe211 */ /* 0x000fe200078f08ff */
[----:B------:R2:W-:Y:S01]  /*bd80*/  @!P2 ST.E.64 desc[UR6][R12.64], R32 ;  /* 0x000000200c00a985 */ /* 0x0005e2000c101b06 */
[----:B------:R-:W-:Y:S01]  /*bd90*/  ISETP.GE.AND P2, PT, R17, UR4, PT ;  /* 0x0000000411007c0c */ /* 0x000fe2000bf46270 */
[----:B0-----:R-:W-:Y:S01]  /*bda0*/  VIADD R24, R3, 0x50 ;  /* 0x0000005003187836 */ /* 0x001fe20000000000 */
[----:B------:R-:W-:Y:S02]  /*bdb0*/  @!P5 LOP3.LUT R9, R14, 0xfffffffe, RZ, 0xc0, !PT ;  /* 0xfffffffe0e09d812 */ /* 0x000fe400078ec0ff */
[----:B------:R-:W-:-:S02]  /*bdc0*/  @!P0 LEA.HI R2, R2, R2, RZ, 0x1 ;  /* 0x0000000202028211 */ /* 0x000fc400078f08ff */
[----:B------:R-:W-:Y:S01]  /*bdd0*/  @!P4 LEA.HI R4, R4, R4, RZ, 0x1 ;  /* 0x000000040404c211 */ /* 0x000fe200078f08ff */
[--C-:B------:R-:W-:Y:S01]  /*bde0*/  @!P5 IMAD.WIDE R8, R9, 0x4, R6.reuse ;  /* 0x000000040908d825 */ /* 0x100fe200078e0206 */
[----:B------:R-:W-:Y:S02]  /*bdf0*/  @!P3 LEA.HI R16, R16, R16, RZ, 0x1 ;  /* 0x000000101010b211 */ /* 0x000fe400078f08ff */
[----:B-1----:R-:W-:Y:S02]  /*be00*/  @!P6 LOP3.LUT R11, R15, 0xfffffffe, RZ, 0xc0, !PT ;  /* 0xfffffffe0f0be812 */ /* 0x002fe400078ec0ff */
[----:B------:R-:W-:Y:S01]  /*be10*/  @!P1 LEA.HI R20, R20, R20, RZ, 0x1 ;  /* 0x0000001414149211 */ /* 0x000fe200078f08ff */
[----:B------:R0:W-:Y:S01]  /*be20*/  @!P5 ST.E.64 desc[UR6][R8.64], R36 ;  /* 0x000000240800d985 */ /* 0x0001e2000c101b06 */
[----:B--2---:R-:W-:Y:S01]  /*be30*/  @!P2 LEA.HI R12, R17, R17, RZ, 0x1 ;  /* 0x00000011110ca211 */ /* 0x004fe200078f08ff */
[----:B------:R-:W-:Y:S01]  /*be40*/  @!P6 IMAD.WIDE R10, R11, 0x4, R6 ;  /* 0x000000040b0ae825 */ /* 0x000fe200078e0206 */
[----:B------:R-:W-:-:S02]  /*be50*/  @!P0 LOP3.LUT R13, R2, 0xfffffffe, RZ, 0xc0, !PT ;  /* 0xfffffffe020d8812 */ /* 0x000fc400078ec0ff */
[----:B------:R-:W-:Y:S01]  /*be60*/  @!P4 LOP3.LUT R15, R4, 0xfffffffe, RZ, 0xc0, !PT ;  /* 0xfffffffe040fc812 */ /* 0x000fe200078ec0ff */
[C---:B------:R-:W-:Y:S01]  /*be70*/  VIADD R2, R3.reuse, 0x60 ;  /* 0x0000006003027836 */ /* 0x040fe20000000000 */
[----:B------:R-:W-:Y:S01]  /*be80*/  @!P3 LOP3.LUT R17, R16, 0xfffffffe, RZ, 0xc0, !PT ;  /* 0xfffffffe1011b812 */ /* 0x000fe200078ec0ff */
[----:B------:R1:W-:Y:S01]  /*be90*/  @!P6 ST.E.64 desc[UR6][R10.64], R40 ;  /* 0x000000280a00e985 */ /* 0x0003e2000c101b06 */
[----:B------:R-:W-:Y:S01]  /*bea0*/  @!P2 LOP3.LUT R21, R12, 0xfffffffe, RZ, 0xc0, !PT ;  /* 0xfffffffe0c15a812 */ /* 0x000fe200078ec0ff */
[C---:B------:R-:W-:Y:S01]  /*beb0*/  VIADD R4, R3.reuse, 0x68 ;  /* 0x0000006803047836 */ /* 0x040fe20000000000 */
        /* <DEDUP_REMOVED lines=18> */
[----:B------:R-:W-:Y:S01]  /*bfe0*/  VIADD R23, R3, 0x80 ;  /* 0x0000008003177836 */ /* 0x000fe20000000000 */
[----:B------:R-:W-:-:S02]  /*bff0*/  ISETP.GE.AND P2, PT, R20, UR4, PT ;  /* 0x0000000414007c0c */ /* 0x000fc4000bf46270 */
[----:B------:R4:W-:Y:S01]  /*c000*/  @!P1 ST.E.64 desc[UR6][R16.64], R60 ;  /* 0x0000003c10009985 */ /* 0x0009e2000c101b06 */
[----:B------:R-:W-:Y:S02]  /*c010*/  ISETP.GE.AND P1, PT, R4, UR4, PT ;  /* 0x0000000404007c0c */ /* 0x000fe4000bf26270 */
[----:B------:R-:W-:Y:S02]  /*c020*/  ISETP.GE.AND P3, PT, R21, UR4, PT ;  /* 0x0000000415007c0c */ /* 0x000fe4000bf66270 */
[----:B------:R-:W-:Y:S02]  /*c030*/  ISETP.GE.AND P4, PT, R23, UR4, PT ;  /* 0x0000000417007c0c */ /* 0x000fe4000bf86270 */
[----:B0-----:R-:W-:Y:S02]  /*c040*/  @!P5 LOP3.LUT R9, R24, 0xfffffffe, RZ, 0xc0, !PT ;  /* 0xfffffffe1809d812 */ /* 0x001fe400078ec0ff */
[----:B------:R-:W-:Y:S02]  /*c050*/  @!P0 LEA.HI R2, R2, R2, RZ, 0x1 ;  /* 0x0000000202028211 */ /* 0x000fe400078f08ff */
[----:B-1----:R-:W-:Y:S01]  /*c060*/  @!P6 LOP3.LUT R11, R25, 0xfffffffe, RZ, 0xc0, !PT ;  /* 0xfffffffe190be812 */ /* 0x002fe200078ec0ff */
[----:B------:R-:W-:Y:S01]  /*c070*/  @!P5 IMAD.WIDE R8, R9, 0x4, R6 ;  /* 0x000000040908d825 */ /* 0x000fe200078e0206 */
[----:B--2---:R-:W-:-:S02]  /*c080*/  @!P0 LOP3.LUT R13, R2, 0xfffffffe, RZ, 0xc0, !PT ;  /* 0xfffffffe020d8812 */ /* 0x004fc400078ec0ff */
[----:B------:R-:W-:Y:S01]  /*c090*/  @!P1 LEA.HI R4, R4, R4, RZ, 0x1 ;  /* 0x0000000404049211 */ /* 0x000fe200078f08ff */
[--C-:B------:R-:W-:Y:S01]  /*c0a0*/  @!P6 IMAD.WIDE R10, R11, 0x4, R6.reuse ;  /* 0x000000040b0ae825 */ /* 0x100fe200078e0206 */
[----:B------:R-:W-:Y:S01]  /*c0b0*/  @!P2 LEA.HI R20, R20, R20, RZ, 0x1 ;  /* 0x000000141414a211 */ /* 0x000fe200078f08ff */
[----:B------:R0:W-:Y:S01]  /*c0c0*/  @!P5 ST.E.64 desc[UR6][R8.64], R64 ;  /* 0x000000400800d985 */ /* 0x0001e2000c101b06 */
[----:B---3--:R-:W-:Y:S01]  /*c0d0*/  @!P1 LOP3.LUT R15, R4, 0xfffffffe, RZ, 0xc0, !PT ;  /* 0xfffffffe040f9812 */ /* 0x008fe200078ec0ff */
[----:B------:R-:W-:Y:S01]  /*c0e0*/  @!P0 IMAD.WIDE R12, R13, 0x4, R6 ;  /* 0x000000040d0c8825 */ /* 0x000fe200078e0206 */
[----:B------:R-:W-:Y:S01]  /*c0f0*/  @!P3 LEA.HI R21, R21, R21, RZ, 0x1 ;  /* 0x000000151515b211 */ /* 0x000fe200078f08ff */
[----:B------:R1:W-:Y:S01]  /*c100*/  @!P6 ST.E.64 desc[UR6][R10.64], R68 ;  /* 0x000000440a00e985 */ /* 0x0003e2000c101b06 */
[----:B------:R-:W-:Y:S01]  /*c110*/  @!P4 LEA.HI R23, R23, R23, RZ, 0x1 ;  /* 0x000000171717c211 */ /* 0x000fe200078f08ff */
[----:B------:R-:W-:Y:S01]  /*c120*/  VIADD R2, R3, 0x88 ;  /* 0x0000008803027836 */ /* 0x000fe20000000000 */
[----:B----4-:R-:W-:Y:S01]  /*c130*/  @!P2 LOP3.LUT R17, R20, 0xfffffffe, RZ, 0xc0, !PT ;  /* 0xfffffffe1411a812 */ /* 0x010fe200078ec0ff */
[----:B------:R2:W-:Y:S01]  /*c140*/  @!P0 ST.E.64 desc[UR6][R12.64], R72 ;  /* 0x000000480c008985 */ /* 0x0005e2000c101b06 */
[----:B------:R-:W-:Y:S01]  /*c150*/  @!P3 LOP3.LUT R21, R21, 0xfffffffe, RZ, 0xc0, !PT ;  /* 0xfffffffe1515b812 */ /* 0x000fe200078ec0ff */
[----:B------:R-:W-:Y:S01]  /*c160*/  VIADD R20, R3, 0x98 ;  /* 0x0000009803147836 */ /* 0x000fe20000000000 */
[----:B------:R-:W-:-:S02]  /*c170*/  @!P4 LOP3.LUT R23, R23, 0xfffffffe, RZ, 0xc0, !PT ;  /* 0xfffffffe1717c812 */ /* 0x000fc400078ec0ff */
[----:B------:R-:W-:Y:S01]  /*c180*/  IADD3 R4, R3, 0x90, RZ ;  /* 0x0000009003047810 */ /* 0x000fe20007ffe0ff */
        /* <DEDUP_REMOVED lines=11> */
[C---:B------:R-:W-:Y:S01]  /*c240*/  VIADD R21, R3.reuse, 0xa0 ;  /* 0x000000a003157836 */ /* 0x040fe20000000000 */
[----:B------:R4:W-:Y:S01]  /*c250*/  @!P4 ST.E.64 desc[UR6][R16.64], R88 ;  /* 0x000000581000c985 */ /* 0x0009e2000c101b06 */
[C---:B--2---:R-:W-:Y:S01]  /*c260*/  VIADD R12, R3.reuse, 0xa8 ;  /* 0x000000a8030c7836 */ /* 0x044fe20000000000 */
[----:B------:R-:W-:Y:S01]  /*c270*/  @!P1 LEA.HI R4, R4, R4, RZ, 0x1 ;  /* 0x0000000404049211 */ /* 0x000fe200078f08ff */
[----:B0-----:R-:W-:Y:S01]  /*c280*/  VIADD R9, R3, 0xb8 ;  /* 0x000000b803097836 */ /* 0x001fe20000000000 */
[----:B------:R-:W-:Y:S01]  /*c290*/  ISETP.GE.AND P3, PT, R21, UR4, PT ;  /* 0x0000000415007c0c */ /* 0x000fe2000bf66270 */
[----:B------:R-:W-:Y:S01]  /*c2a0*/  VIADD R13, R3, 0xb0 ;  /* 0x000000b0030d7836 */ /* 0x000fe20000000000 */
[----:B------:R-:W-:Y:S02]  /*c2b0*/  ISETP.GE.AND P4, PT, R12, UR4, PT ;  /* 0x000000040c007c0c */ /* 0x000fe4000bf86270 */
[----:B------:R-:W-:Y:S02]  /*c2c0*/  ISETP.GE.AND P6, PT, R9, UR4, PT ;  /* 0x0000000409007c0c */ /* 0x000fe4000bfc6270 */
[----:B------:R-:W-:-:S02]  /*c2d0*/  ISETP.GE.AND P5, PT, R13, UR4, PT ;  /* 0x000000040d007c0c */ /* 0x000fc4000bfa6270 */
        /* <DEDUP_REMOVED lines=9> */
[----:B----4-:R-:W-:Y:S01]  /*c370*/  @!P4 LOP3.LUT R17, R12, 0xfffffffe, RZ, 0xc0, !PT ;  /* 0xfffffffe0c11c812 */ /* 0x010fe200078ec0ff */
        /* <DEDUP_REMOVED lines=16> */
.L_x_3247:
[----:B------:R-:W-:Y:S05]  /*c480*/  BSYNC B0 ;  /* 0x0000000000007941 */ /* 0x000fea0003800000 */
.L_x_3246:
[----:B------:R-:W-:Y:S01]  /*c490*/  ISETP.GE.AND P0, PT, R19, R22, PT ;  /* 0x000000161300720c */ /* 0x000fe20003f06270 */
[----:B0---4-:R4:W0:Y:S04]  /*c4a0*/  SHFL.IDX PT, R7, R5, 0x1, 0x1c1f ;  /* 0x003c1f0005077f89 */ /* 0x01182800000e0000 */
[----:B---3--:R4:W1:Y:S08]  /*c4b0*/  SHFL.IDX PT, R6, R0, 0x1, 0x1c1f ;  /* 0x003c1f0000067f89 */ /* 0x00887000000e0000 */
[----:B----4-:R-:W-:Y:S05]  /*c4c0*/  @P0 BRA `(.L_x_3222) ;  /* 0x0000004c00c00947 */ /* 0x010fea0003800000 */
[C---:B--2---:R-:W-:Y:S01]  /*c4d0*/  VIADD R0, R3.reuse, 0x8 ;  /* 0x0000000803007836 */ /* 0x044fe20000000000 */
[----:B------:R-:W-:Y:S01]  /*c4e0*/  ULDC UR4, c[0x0][0xac8] ;  /* 0x0002b20000047ab9 */ /* 0x000fe20000000800 */
[C---:B------:R-:W-:Y:S01]  /*c4f0*/  IADD3 R2, R3.reuse, 0x10, RZ ;  /* 0x0000001003027810 */ /* 0x040fe20007ffe0ff */
        /* <DEDUP_REMOVED lines=8> */
[C---:B------:R-:W-:Y:S01]  /*c580*/  VIADD R13, R3.reuse, 0x38 ;  /* 0x00000038030d7836 */ /* 0x040fe20000000000 */
[C---:B------:R-:W-:Y:S01]  /*c590*/  IADD3 R16, R3.reuse, 0x48, RZ ;  /* 0x0000004803107810 */ /* 0x040fe20007ffe0ff */
[C---:B------:R-:W-:Y:S01]  /*c5a0*/  VIADD R14, R3.reuse, 0x40 ;  /* 0x00000040030e7836 */ /* 0x040fe20000000000 */
[----:B------:R-:W-:Y:S01]  /*c5b0*/  ISETP.GE.AND P4, PT, R12, UR4, PT ;  /* 0x000000040c007c0c */ /* 0x000fe2000bf86270 */
[----:B------:R-:W-:Y:S01]  /*c5c0*/  VIADD R20, R3, 0x50 ;  /* 0x0000005003147836 */ /* 0x000fe20000000000 */
[----:B------:R-:W-:Y:S01]  /*c5d0*/  ISETP.GE.AND P5, PT, R13, UR4, PT ;  /* 0x000000040d007c0c */ /* 0x000fe2000bfa6270 */
[----:B01----:R-:W-:Y:S01]  /*c5e0*/  @!P2 IMAD.WIDE R4, R3, 0x4, R6 ;  /* 0x000000040304a825 */ /* 0x003fe200078e0206 */
[----:B------:R-:W-:-:S02]  /*c5f0*/  ISETP.GE.AND P6, PT, R14, UR4, PT ;  /* 0x000000040e007c0c */ /* 0x000fc4000bfc6270 */
[----:B------:R-:W-:Y:S01]  /*c600*/  @!P3 LEA.HI R0, R0, R0, RZ, 0x1 ;  /* 0x000000000000b211 */ /* 0x000fe200078f08ff */
[C---:B------:R-:W-:Y:S01]  /*c610*/  VIADD R21, R3.reuse, 0x78 ;  /* 0x0000007803157836 */ /* 0x040fe20000000000 */
[----:B------:R0:W-:Y:S01]  /*c620*/  @!P2 ST.E.64 desc[UR6][R4.64], R26 ;  /* 0x0000001a0400a985 */ /* 0x0001e2000c101b06 */
[----:B------:R-:W-:Y:S02]  /*c630*/  @!P0 LEA.HI R2, R2, R2, RZ, 0x1 ;  /* 0x0000000202028211 */ /* 0x000fe400078f08ff */
[----:B------:R-:W-:Y:S01]  /*c640*/  @!P3 LOP3.LUT R9, R0, 0xfffffffe, RZ, 0xc0, !PT ;  /* 0xfffffffe0009b812 */ /* 0x000fe200078ec0ff */
[----:B------:R-:W-:Y:S01]  /*c650*/  VIADD R0, R3, 0x20 ;  /* 0x0000002003007836 */ /* 0x000fe20000000000 */
[----:B------:R-:W-:Y:S02]  /*c660*/  @!P1 LEA.HI R10, R10, R10, RZ, 0x1 ;  /* 0x0000000a0a0a9211 */ /* 0x000fe400078f08ff */
[----:B------:R-:W-:Y:S01]  /*c670*/  @!P4 LEA.HI R12, R12, R12, RZ, 0x1 ;  /* 0x0000000c0c0cc211 */ /* 0x000fe200078f08ff */
[----:B------:R-:W-:Y:S01]  /*c680*/  @!P3 IMAD.WIDE R8, R9, 0x4, R6 ;  /* 0x000000040908b825 */ /* 0x000fe200078e0206 */
[----:B------:R-:W-:-:S02]  /*c690*/  ISETP.GE.AND P2, PT, R0, UR4, PT ;  /* 0x0000000400007c0c */ /* 0x000fc4000bf46270 */
[----:B------:R-:W-:Y:S02]  /*c6a0*/  @!P6 LEA.HI R14, R14, R14, RZ, 0x1 ;  /* 0x0000000e0e0ee211 */ /* 0x000fe400078f08ff */
[----:B------:R1:W-:Y:S01]  /*c6b0*/  @!P3 ST.E.64 desc[UR6][R8.64], R30 ;  /* 0x0000001e0800b985 */ /* 0x0003e2000c101b06 */
[----:B------:R-:W-:Y:S02]  /*c6c0*/  ISETP.GE.AND P3, PT, R11, UR4, PT ;  /* 0x000000040b007c0c */ /* 0x000fe4000bf66270 */
[----:B0-----:R-:W-:Y:S02]  /*c6d0*/  @!P0 LOP3.LUT R5, R2, 0xfffffffe, RZ, 0xc0, !PT ;  /* 0xfffffffe02058812 */ /* 0x001fe400078ec0ff */
[----:B------:R-:W-:Y:S02]  /*c6e0*/  @!P4 LOP3.LUT R15, R12, 0xfffffffe, RZ, 0xc0, !PT ;  /* 0xfffffffe0c0fc812 */ /* 0x000fe400078ec0ff */
[----:B------:R-:W-:Y:S01]  /*c6f0*/  @!P6 LOP3.LUT R19, R14, 0xfffffffe, RZ, 0xc0, !PT ;  /* 0xfffffffe0e13e812 */ /* 0x000fe200078ec0ff */
[----:B------:R-:W-:Y:S01]  /*c700*/  @!P0 IMAD.WIDE R4, R5, 0x4, R6 ;  /* 0x0000000405048825 */ /* 0x000fe200078e0206 */
[----:B------:R-:W-:-:S04]  /*c710*/  @!P2 LEA.HI R0, R0, R0, RZ, 0x1 ;  /* 0x000000000000a211 */ /* 0x000fc800078f08ff */
[----:B------:R0:W-:Y:S01]  /*c720*/  @!P0 ST.E.64 desc[UR6][R4.64], R34 ;  /* 0x0000002204008985 */ /* 0x0001e2000c101b06 */
[----:B-1----:R-:W-:Y:S02]  /*c730*/  @!P1 LOP3.LUT R9, R10, 0xfffffffe, RZ, 0xc0, !PT ;  /* 0xfffffffe0a099812 */ /* 0x002fe400078ec0ff */
[----:B------:R-:W-:Y:S02]  /*c740*/  @!P3 LEA.HI R2, R11, R11, RZ, 0x1 ;  /* 0x0000000b0b02b211 */ /* 0x000fe400078f08ff */
[----:B------:R-:W-:Y:S01]  /*c750*/  @!P5 LEA.HI R10, R13, R13, RZ, 0x1 ;  /* 0x0000000d0d0ad211 */ /* 0x000fe200078f08ff */
[--C-:B------:R-:W-:Y:S01]  /*c760*/  @!P1 IMAD.WIDE R8, R9, 0x4, R6.reuse ;  /* 0x0000000409089825 */ /* 0x100fe200078e0206 */
[----:B------:R-:W-:Y:S02]  /*c770*/  @!P2 LOP3.LUT R11, R0, 0xfffffffe, RZ, 0xc0, !PT ;  /* 0xfffffffe000ba812 */ /* 0x000fe400078ec0ff */
[----:B------:R-:W-:Y:S01]  /*c780*/  @!P3 LOP3.LUT R13, R2, 0xfffffffe, RZ, 0xc0, !PT ;  /* 0xfffffffe020db812 */ /* 0x000fe200078ec0ff */
[----:B------:R-:W-:Y:S01]  /*c790*/  VIADD R0, R3, 0x58 ;  /* 0x0000005803007836 */ /* 0x000fe20000000000 */
[----:B------:R-:W-:Y:S01]  /*c7a0*/  @!P5 LOP3.LUT R17, R10, 0xfffffffe, RZ, 0xc0, !PT ;  /* 0xfffffffe0a11d812 */ /* 0x000fe200078ec0ff */
[----:B------:R1:W-:Y:S01]  /*c7b0*/  @!P1 ST.E.64 desc[UR6][R8.64], R38 ;  /* 0x0000002608009985 */ /* 0x0003e2000c101b06 */
[----:B------:R-:W-:Y:S01]  /*c7c0*/  ISETP.GE.AND P1, PT, R16, UR4, PT ;  /* 0x0000000410007c0c */ /* 0x000fe2000bf26270 */
[----:B0-----:R-:W-:Y:S01]  /*c7d0*/  @!P2 IMAD.WIDE R4, R11, 0x4, R6 ;  /* 0x000000040b04a825 */ /* 0x001fe200078e0206 */
[----:B------:R-:W-:-:S03]  /*c7e0*/  ISETP.GE.AND P0, PT, R20, UR4, PT ;  /* 0x0000000414007c0c */ /* 0x000fc6000bf06270 */
[--C-:B------:R-:W-:Y:S01]  /*c7f0*/  @!P4 IMAD.WIDE R10, R15, 0x4, R6.reuse ;  /* 0x000000040f0ac825 */ /* 0x100fe200078e0206 */
[----:B------:R0:W-:Y:S01]  /*c800*/  @!P2 ST.E.64 desc[UR6][R4.64], R42 ;  /* 0x0000002a0400a985 */ /* 0x0001e2000c101b06 */
[----:B------:R-:W-:Y:S02]  /*c810*/  ISETP.GE.AND P2, PT, R0, UR4, PT ;  /* 0x0000000400007c0c */ /* 0x000fe4000bf46270 */
[----:B------:R-:W-:-:S04]  /*c820*/  @!P6 IMAD.WIDE R14, R19, 0x4, R6 ;  /* 0x00000004130ee825 */ /* 0x000fc800078e0206 */
[--C-:B-1----:R-:W-:Y:S01]  /*c830*/  @!P3 IMAD.WIDE R8, R13, 0x4, R6.reuse ;  /* 0x000000040d08b825 */ /* 0x102fe200078e0206 */
[----:B------:R-:W-:Y:S02]  /*c840*/  @!P1 LEA.HI R16, R16, R16, RZ, 0x1 ;  /* 0x0000001010109211 */ /* 0x000fe400078f08ff */
[----:B------:R-:W-:Y:S01]  /*c850*/  @!P0 LEA.HI R20, R20, R20, RZ, 0x1 ;  /* 0x0000001414148211 */ /* 0x000fe200078f08ff */
[----:B------:R-:W-:Y:S01]  /*c860*/  @!P5 IMAD.WIDE R12, R17, 0x4, R6 ;  /* 0x00000004110cd825 */ /* 0x000fe200078e0206 */
[----:B------:R1:W-:Y:S01]  /*c870*/  @!P3 ST.E.64 desc[UR6][R8.64], R46 ;  /* 0x0000002e0800b985 */ /* 0x0003e2000c101b06 */
[----:B------:R-:W-:Y:S02]  /*c880*/  ISETP.GE.AND P3, PT, R21, UR4, PT ;  /* 0x0000000415007c0c */ /* 0x000fe4000bf66270 */
[C---:B------:R-:W-:Y:S01]  /*c890*/  VIADD R2, R3.reuse, 0x60 ;  /* 0x0000006003027836 */ /* 0x040fe20000000000 */
[----:B------:R2:W-:Y:S01]  /*c8a0*/  @!P4 ST.E.64 desc[UR6][R10.64], R50 ;  /* 0x000000320a00c985 */ /* 0x0005e2000c101b06 */
[C---:B------:R-:W-:Y:S01]  /*c8b0*/  VIADD R17, R3.reuse, 0x68 ;  /* 0x0000006803117836 */ /* 0x040fe20000000000 */
[----:B0-----:R-:W-:Y:S01]  /*c8c0*/  @!P1 LOP3.LUT R5, R16, 0xfffffffe, RZ, 0xc0, !PT ;  /* 0xfffffffe10059812 */ /* 0x001fe200078ec0ff */
[----:B------:R-:W-:Y:S01]  /*c8d0*/  VIADD R19, R3, 0x70 ;  /* 0x0000007003137836 */ /* 0x000fe20000000000 */
[----:B------:R0:W-:Y:S01]  /*c8e0*/  @!P5 ST.E.64 desc[UR6][R12.64], R54 ;  /* 0x000000360c00d985 */ /* 0x0001e2000c101b06 */
[----:B------:R-:W-:-:S02]  /*c8f0*/  @!P2 LEA.HI R0, R0, R0, RZ, 0x1 ;  /* 0x000000000000a211 */ /* 0x000fc400078f08ff */
[----:B------:R-:W-:Y:S01]  /*c900*/  ISETP.GE.AND P5, PT, R17, UR4, PT ;  /* 0x0000000411007c0c */ /* 0x000fe2000bfa6270 */
[----:B------:R-:W-:Y:S01]  /*c910*/  @!P6 ST.E.64 desc[UR6][R14.64], R58 ;  /* 0x0000003a0e00e985 */ /* 0x000fe2000c101b06 */
[----:B------:R-:W-:Y:S01]  /*c920*/  ISETP.GE.AND P6, PT, R2, UR4, PT ;  /* 0x0000000402007c0c */ /* 0x000fe2000bfc6270 */
[--C-:B------:R-:W-:Y:S01]  /*c930*/  @!P1 IMAD.WIDE R4, R5, 0x4, R6.reuse ;  /* 0x0000000405049825 */ /* 0x100fe200078e0206 */
[----:B------:R-:W-:Y:S02]  /*c940*/  ISETP.GE.AND P4, PT, R19, UR4, PT ;  /* 0x0000000413007c0c */ /* 0x000fe4000bf86270 */
[----:B-1----:R-:W-:Y:S01]  /*c950*/  @!P0 LOP3.LUT R9, R20, 0xfffffffe, RZ, 0xc0, !PT ;  /* 0xfffffffe14098812 */ /* 0x002fe200078ec0ff */
[----:B------:R-:W-:Y:S01]  /*c960*/  VIADD R20, R3, 0x88 ;  /* 0x0000008803147836 */ /* 0x000fe20000000000 */
[----:B------:R-:W-:Y:S01]  /*c970*/  @!P3 LEA.HI R21, R21, R21, RZ, 0x1 ;  /* 0x000000151515b211 */ /* 0x000fe200078f08ff */
[----:B------:R1:W-:Y:S01]  /*c980*/  @!P1 ST.E.64 desc[UR6][R4.64], R62 ;  /* 0x0000003e04009985 */ /* 0x0003e2000c101b06 */
[----:B--2---:R-:W-:Y:S01]  /*c990*/  @!P2 LOP3.LUT R11, R0, 0xfffffffe, RZ, 0xc0, !PT ;  /* 0xfffffffe000ba812 */ /* 0x004fe200078ec0ff */
[----:B------:R-:W-:Y:S01]  /*c9a0*/  @!P0 IMAD.WIDE R8, R9, 0x4, R6 ;  /* 0x0000000409088825 */ /* 0x000fe200078e0206 */
[----:B------:R-:W-:-:S02]  /*c9b0*/  IADD3 R16, R3, 0x80, RZ ;  /* 0x0000008003107810 */ /* 0x000fc40007ffe0ff */
[----:B------:R-:W-:Y:S01]  /*c9c0*/  @!P5 LEA.HI R17, R17, R17, RZ, 0x1 ;  /* 0x000000111111d211 */ /* 0x000fe200078f08ff */
[----:B------:R-:W-:Y:S01]  /*c9d0*/  VIADD R0, R3, 0x90 ;  /* 0x0000009003007836 */ /* 0x000fe20000000000 */
[----:B------:R-:W-:Y:S01]  /*c9e0*/  @!P6 LEA.HI R2, R2, R2, RZ, 0x1 ;  /* 0x000000020202e211 */ /* 0x000fe200078f08ff */
[----:B------:R2:W-:Y:S01]  /*c9f0*/  @!P0 ST.E.64 desc[UR6][R8.64], R66 ;  /* 0x0000004208008985 */ /* 0x0005e2000c101b06 */
[----:B------:R-:W-:Y:S02]  /*ca00*/  @!P4 LEA.HI R19, R19, R19, RZ, 0x1 ;  /* 0x000000131313c211 */ /* 0x000fe400078f08ff */
[----:B0-----:R-:W-:Y:S01]  /*ca10*/  @!P6 LOP3.LUT R13, R2, 0xfffffffe, RZ, 0xc0, !PT ;  /* 0xfffffffe020de812 */ /* 0x001fe200078ec0ff */
[----:B------:R-:W-:Y:S01]  /*ca20*/  VIADD R2, R3, 0x98 ;  /* 0x0000009803027836 */ /* 0x000fe20000000000 */
[----:B------:R-:W-:Y:S01]  /*ca30*/  @!P5 LOP3.LUT R17, R17, 0xfffffffe, RZ, 0xc0, !PT ;  /* 0xfffffffe1111d812 */ /* 0x000fe200078ec0ff */
[----:B-1----:R-:W-:Y:S01]  /*ca40*/  @!P2 IMAD.WIDE R4, R11, 0x4, R6 ;  /* 0x000000040b04a825 */ /* 0x002fe200078e0206 */
[----:B------:R-:W-:-:S02]  /*ca50*/  @!P4 LOP3.LUT R19, R19, 0xfffffffe, RZ, 0xc0, !PT ;  /* 0xfffffffe1313c812 */ /* 0x000fc400078ec0ff */
[----:B------:R-:W-:Y:S01]  /*ca60*/  @!P3 LOP3.LUT R15, R21, 0xfffffffe, RZ, 0xc0, !PT ;  /* 0xfffffffe150fb812 */ /* 0x000fe200078ec0ff */
[--C-:B------:R-:W-:Y:S01]  /*ca70*/  @!P5 IMAD.WIDE R10, R17, 0x4, R6.reuse ;  /* 0x00000004110ad825 */ /* 0x100fe200078e0206 */
[----:B------:R-:W-:Y:S01]  /*ca80*/  ISETP.GE.AND P0, PT, R16, UR4, PT ;  /* 0x0000000410007c0c */ /* 0x000fe2000bf06270 */
[----:B------:R0:W-:Y:S01]  /*ca90*/  @!P2 ST.E.64 desc[UR6][R4.64], R70 ;  /* 0x000000460400a985 */ /* 0x0001e2000c101b06 */
[----:B------:R-:W-:Y:S01]  /*caa0*/  ISETP.GE.AND P1, PT, R20, UR4, PT ;  /* 0x0000000414007c0c */ /* 0x000fe2000bf26270 */
[----:B--2---:R-:W-:Y:S01]  /*cab0*/  @!P6 IMAD.WIDE R8, R13, 0x4, R6 ;  /* 0x000000040d08e825 */ /* 0x004fe200078e0206 */
[----:B------:R-:W-:-:S03]  /*cac0*/  ISETP.GE.AND P2, PT, R0, UR4, PT ;  /* 0x0000000400007c0c */ /* 0x000fc6000bf46270 */
[--C-:B------:R-:W-:Y:S01]  /*cad0*/  @!P4 IMAD.WIDE R12, R19, 0x4, R6.reuse ;  /* 0x00000004130cc825 */ /* 0x100fe200078e0206 */
[----:B------:R1:W-:Y:S03]  /*cae0*/  @!P6 ST.E.64 desc[UR6][R8.64], R74 ;  /* 0x0000004a0800e985 */ /* 0x0003e6000c101b06 */
[----:B------:R-:W-:Y:S01]  /*caf0*/  @!P3 IMAD.WIDE R14, R15, 0x4, R6 ;  /* 0x000000040f0eb825 */ /* 0x000fe200078e0206 */
[----:B------:R2:W-:Y:S01]  /*cb00*/  @!P5 ST.E.64 desc[UR6][R10.64], R78 ;  /* 0x0000004e0a00d985 */ /* 0x0005e2000c101b06 */
[----:B------:R-:W-:Y:S02]  /*cb10*/  @!P0 LEA.HI R16, R16, R16, RZ, 0x1 ;  /* 0x0000001010108211 */ /* 0x000fe400078f08ff */
[C---:B------:R-:W-:Y:S01]  /*cb20*/  VIADD R17, R3.reuse, 0xa0 ;  /* 0x000000a003117836 */ /* 0x040fe20000000000 */
[----:B------:R3:W-:Y:S01]  /*cb30*/  @!P4 ST.E.64 desc[UR6][R12.64], R82 ;  /* 0x000000520c00c985 */ /* 0x0007e2000c101b06 */
[C---:B------:R-:W-:Y:S01]  /*cb40*/  VIADD R19, R3.reuse, 0xa8 ;  /* 0x000000a803137836 */ /* 0x040fe20000000000 */
[----:B------:R-:W-:Y:S01]  /*cb50*/  @!P1 LEA.HI R20, R20, R20, RZ, 0x1 ;  /* 0x0000001414149211 */ /* 0x000fe200078f08ff */
[----:B------:R-:W-:Y:S01]  /*cb60*/  VIADD R21, R3, 0xb0 ;  /* 0x000000b003157836 */ /* 0x000fe20000000000 */
[----:B------:R-:W-:Y:S01]  /*cb70*/  @!P3 ST.E.64 desc[UR6][R14.64], R86 ;  /* 0x000000560e00b985 */ /* 0x000fe2000c101b06 */
[----:B------:R-:W-:-:S02]  /*cb80*/  ISETP.GE.AND P3, PT, R2, UR4, PT ;  /* 0x0000000402007c0c */ /* 0x000fc4000bf66270 */
[----:B------:R-:W-:Y:S02]  /*cb90*/  ISETP.GE.AND P4, PT, R17, UR4, PT ;  /* 0x0000000411007c0c */ /* 0x000fe4000bf86270 */
[----:B------:R-:W-:Y:S02]  /*cba0*/  ISETP.GE.AND P5, PT, R19, UR4, PT ;  /* 0x0000000413007c0c */ /* 0x000fe4000bfa6270 */
[----:B------:R-:W-:Y:S02]  /*cbb0*/  ISETP.GE.AND P6, PT, R21, UR4, PT ;  /* 0x0000000415007c0c */ /* 0x000fe4000bfc6270 */
[----:B0-----:R-:W-:Y:S02]  /*cbc0*/  @!P0 LOP3.LUT R5, R16, 0xfffffffe, RZ, 0xc0, !PT ;  /* 0xfffffffe10058812 */ /* 0x001fe400078ec0ff */
[----:B-1----:R-:W-:Y:S02]  /*cbd0*/  @!P1 LOP3.LUT R9, R20, 0xfffffffe, RZ, 0xc0, !PT ;  /* 0xfffffffe14099812 */ /* 0x002fe400078ec0ff */
[----:B------:R-:W-:Y:S01]  /*cbe0*/  @!P2 LEA.HI R0, R0, R0, RZ, 0x1 ;  /* 0x000000000000a211 */ /* 0x000fe200078f08ff */
[----:B------:R-:W-:Y:S01]  /*cbf0*/  @!P0 IMAD.WIDE R4, R5, 0x4, R6 ;  /* 0x0000000405048825 */ /* 0x000fe200078e0206 */
[----:B------:R-:W-:-:S02]  /*cc00*/  @!P3 LEA.HI R2, R2, R2, RZ, 0x1 ;  /* 0x000000020202b211 */ /* 0x000fc400078f08ff */
[----:B------:R-:W-:Y:S01]  /*cc10*/  @!P4 LEA.HI R17, R17, R17, RZ, 0x1 ;  /* 0x000000111111c211 */ /* 0x000fe200078f08ff */
[----:B------:R-:W-:Y:S01]  /*cc20*/  @!P1 IMAD.WIDE R8, R9, 0x4, R6 ;  /* 0x0000000409089825 */ /* 0x000fe200078e0206 */
[----:B------:R-:W-:Y:S01]  /*cc30*/  IADD3 R3, R3, 0xb8, RZ ;  /* 0x000000b803037810 */ /* 0x000fe20007ffe0ff */
[----:B------:R0:W-:Y:S01]  /*cc40*/  @!P0 ST.E.64 desc[UR6][R4.64], R90 ;  /* 0x0000005a04008985 */ /* 0x0001e2000c101b06 */
[----:B------:R-:W-:Y:S02]  /*cc50*/  @!P5 LEA.HI R19, R19, R19, RZ, 0x1 ;  /* 0x000000131313d211 */ /* 0x000fe400078f08ff */
[----:B------:R-:W-:Y:S01]  /*cc60*/  @!P6 LEA.HI R21, R21, R21, RZ, 0x1 ;  /* 0x000000151515e211 */ /* 0x000fe200078f08ff */
[----:B------:R1:W-:Y:S01]  /*cc70*/  @!P1 ST.E.64 desc[UR6][R8.64], R94 ;  /* 0x0000005e08009985 */ /* 0x0003e2000c101b06 */
[----:B--2---:R-:W-:Y:S02]  /*cc80*/  @!P2 LOP3.LUT R11, R0, 0xfffffffe, RZ, 0xc0, !PT ;  /* 0xfffffffe000ba812 */ /* 0x004fe400078ec0ff */
[----:B---3--:R-:W-:-:S02]  /*cc90*/  @!P3 LOP3.LUT R13, R2, 0xfffffffe, RZ, 0xc0, !PT ;  /* 0xfffffffe020db812 */ /* 0x008fc400078ec0ff */
[----:B------:R-:W-:Y:S02]  /*cca0*/  @!P4 LOP3.LUT R17, R17, 0xfffffffe, RZ, 0xc0, !PT ;  /* 0xfffffffe1111c812 */ /* 0x000fe400078ec0ff */
[----:B------:R-:W-:Y:S02]  /*ccb0*/  ISETP.GE.AND P0, PT, R3, UR4, PT ;  /* 0x0000000403007c0c */ /* 0x000fe4000bf06270 */
[----:B------:R-:W-:Y:S01]  /*ccc0*/  @!P5 LOP3.LUT R19, R19, 0xfffffffe, RZ, 0xc0, !PT ;  /* 0xfffffffe1313d812 */ /* 0x000fe200078ec0ff */
[----:B0-----:R-:W-:Y:S01]  /*ccd0*/  @!P2 IMAD.WIDE R4, R11, 0x4, R6 ;  /* 0x000000040b04a825 */ /* 0x001fe200078e0206 */
[----:B------:R-:W-:-:S03]  /*cce0*/  @!P6 LOP3.LUT R15, R21, 0xfffffffe, RZ, 0xc0, !PT ;  /* 0xfffffffe150fe812 */ /* 0x000fc600078ec0ff */
[--C-:B-1----:R-:W-:Y:S01]  /*ccf0*/  @!P3 IMAD.WIDE R8, R13, 0x4, R6.reuse ;  /* 0x000000040d08b825 */ /* 0x102fe200078e0206 */
[----:B------:R4:W-:Y:S03]  /*cd00*/  @!P2 ST.E.64 desc[UR6][R4.64], R98 ;  /* 0x000000620400a985 */ /* 0x0009e6000c101b06 */
        /* <DEDUP_REMOVED lines=14> */
.L_x_3245:
        /* <DEDUP_REMOVED lines=14> */
[----:B------:R-:W-:Y:S01]  /*ced0*/  R2UR UR11, R18 ;  /* 0x00000000120b72ca */ /* 0x000fe200000e0000 */
[----:B------:R-:W-:Y:S01]  /*cee0*/  ULDC.64 UR8, c[0x0][0xbd0] ;  /* 0x0002f40000087ab9 */ /* 0x000fe20000000a00 */
[----:B------:R-:W-:Y:S01]  /*cef0*/  IMAD.MOV.U32 R5, RZ, RZ, R0 ;  /* 0x000000ffff057224 */ /* 0x000fe200078e0000 */
[----:B------:R-:W-:-:S04]  /*cf00*/  ULDC.64 UR12, c[0x0][0x208] ;  /* 0x00008200000c7ab9 */ /* 0x000fc80000000a00 */
[----:B------:R-:W1:Y:S06]  /*cf10*/  LDC.64 R10, c[0x0][0xbd8] ;  /* 0x0002f600ff0a7b82 */ /* 0x000e6c0000000a00 */
[----:B------:R-:W-:Y:S02]  /*cf20*/  USHF.R.S32.HI UR6, URZ, 0x1f, UR11 ;  /* 0x0000001f3f067899 */ /* 0x000fe4000801140b */
[----:B------:R-:W2:Y:S01]  /*cf30*/  @P0 LDC R7, c[0x0][0xbec] ;  /* 0x0002fb00ff070b82 */ /* 0x000ea20000000800 */
[----:B------:R-:W-:Y:S02]  /*cf40*/  UIMAD.WIDE.U32 UR4, UR11, UR8, URZ ;  /* 0x000000080b0472a5 */ /* 0x000fe4000f8e003f */
[----:B------:R-:W-:-:S04]  /*cf50*/  UIMAD UR6, UR6, UR8, URZ ;  /* 0x00000008060672a4 */ /* 0x000fc8000f8e023f */
[----:B------:R-:W-:Y:S01]  /*cf60*/  UIMAD UR6, UR11, UR9, UR6 ;  /* 0x000000090b0672a4 */ /* 0x000fe2000f8e0206 */
[----:B------:R-:W3:Y:S01]  /*cf70*/  @P0 LDC R9, c[0x0][0xbf0] ;  /* 0x0002fc00ff090b82 */ /* 0x000ee20000000800 */
[----:B0-----:R-:W-:Y:S01]  /*cf80*/  USHF.R.S32.HI UR8, URZ, 0x1f, UR7 ;  /* 0x0000001f3f087899 */ /* 0x001fe20008011407 */
[----:B------:R-:W-:Y:S01]  /*cf90*/  IMAD.U32 R3, RZ, RZ, UR5 ;  /* 0x00000005ff037e24 */ /* 0x000fe2000f8e00ff */
[----:B------:R-:W-:Y:S01]  /*cfa0*/  UIADD3 UR6, UR5, UR6, URZ ;  /* 0x0000000605067290 */ /* 0x000fe2000fffe03f */
[----:B------:R-:W-:Y:S02]  /*cfb0*/  IMAD.U32 R2, RZ, RZ, UR4 ;  /* 0x00000004ff027e24 */ /* 0x000fe4000f8e00ff */
[----:B------:R-:W-:Y:S02]  /*cfc0*/  ULDC.64 UR4, c[0x0][0xbe0] ;  /* 0x0002f80000047ab9 */ /* 0x000fe40000000a00 */
[----:B------:R-:W0:Y:S01]  /*cfd0*/  S2UR UR10, SR_CTAID.Y ;  /* 0x00000000000a79c3 */ /* 0x000e220000002600 */
[----:B------:R-:W-:Y:S01]  /*cfe0*/  MOV R3, UR6 ;  /* 0x0000000600037c02 */ /* 0x000fe20008000f00 */
[----:B-1----:R-:W-:-:S04]  /*cff0*/  IMAD R12, R10, UR8, RZ ;  /* 0x000000080a0c7c24 */ /* 0x002fc8000f8e02ff */
[----:B------:R-:W-:Y:S02]  /*d000*/  IMAD R11, R11, UR7, R12 ;  /* 0x000000070b0b7c24 */ /* 0x000fe4000f8e020c */
[----:B------:R-:W0:Y:S01]  /*d010*/  LDC R8, c[0x0][0xc50] ;  /* 0x00031400ff087b82 */ /* 0x000e220000000800 */
[----:B--2---:R-:W-:-:S04]  /*d020*/  @P0 IMAD.HI.U32 R4, R0, R7, RZ ;  /* 0x0000000700040227 */ /* 0x004fc800078e00ff */
[----:B------:R-:W-:Y:S02]  /*d030*/  IMAD R7, RZ, RZ, -UR11 ;  /* 0x8000000bff077e24 */ /* 0x000fe4000f8e02ff */
[----:B------:R-:W-:Y:S01]  /*d040*/  IMAD.WIDE.U32 R2, R10, UR7, R2 ;  /* 0x000000070a027c25 */ /* 0x000fe2000f8e0002 */
[----:B---3--:R-:W-:-:S03]  /*d050*/  @P0 SHF.R.U32.HI R5, RZ, R9, R4 ;  /* 0x00000009ff050219 */ /* 0x008fc60000011604 */
[----:B------:R-:W-:Y:S02]  /*d060*/  IMAD.IADD R3, R11, 0x1, R3 ;  /* 0x000000010b037824 */ /* 0x000fe400078e0203 */
[----:B0-----:R-:W-:Y:S02]  /*d070*/  IMAD R9, R8, R7, UR10 ;  /* 0x0000000a08097e24 */ /* 0x001fe4000f8e0207 */
[----:B------:R-:W-:Y:S02]  /*d080*/  IMAD.MOV R7, RZ, RZ, -R5 ;  /* 0x000000ffff077224 */ /* 0x000fe400078e0a05 */
[----:B------:R-:W-:Y:S01]  /*d090*/  IMAD.WIDE.U32 R2, R9, UR4, R2 ;  /* 0x0000000409027c25 */ /* 0x000fe2000f8e0002 */
[----:B------:R-:W-:-:S03]  /*d0a0*/  SHF.R.S32.HI R4, RZ, 0x1f, R9 ;  /* 0x0000001fff047819 */ /* 0x000fc60000011409 */
[----:B------:R-:W-:Y:S01]  /*d0b0*/  IMAD R7, R6, R7, R0 ;  /* 0x0000000706077224 */ /* 0x000fe200078e0200 */
[----:B------:R-:W-:Y:S01]  /*d0c0*/  IADD3 R2, P0, R5, R2, RZ ;  /* 0x0000000205027210 */ /* 0x000fe20007f1e0ff */
[----:B------:R-:W-:-:S03]  /*d0d0*/  IMAD R4, R4, UR4, RZ ;  /* 0x0000000404047c24 */ /* 0x000fc6000f8e02ff */
[----:B------:R-:W-:Y:S01]  /*d0e0*/  SHF.R.S32.HI R0, RZ, 0x1f, R7 ;  /* 0x0000001fff007819 */ /* 0x000fe20000011407 */
[----:B------:R-:W-:Y:S01]  /*d0f0*/  IMAD R4, R9, UR5, R4 ;  /* 0x0000000509047c24 */ /* 0x000fe2000f8e0204 */
[----:B------:R-:W-:Y:S01]  /*d100*/  SHF.R.S32.HI R9, RZ, 0x1f, R5 ;  /* 0x0000001fff097819 */ /* 0x000fe20000011405 */
[----:B------:R-:W-:Y:S02]  /*d110*/  ULDC.64 UR4, c[0x0][0xbc8] ;  /* 0x0002f20000047ab9 */ /* 0x000fe40000000a00 */
[----:B------:R-:W-:Y:S01]  /*d120*/  IMAD R0, R0, UR4, RZ ;  /* 0x0000000400007c24 */ /* 0x000fe2000f8e02ff */
[----:B------:R-:W-:-:S03]  /*d130*/  IADD3.X R3, R9, R3, R4, P0, !PT ;  /* 0x0000000309037210 */ /* 0x000fc600007fe404 */
        /* <DEDUP_REMOVED lines=9> */
.L_x_3220:
        /* <DEDUP_REMOVED lines=18> */
.L_x_3248:
[----:B------:R-:W-:Y:S01]  /*d2f0*/  ULDC UR7, c[0x0][0xc50] ;  /* 0x0003140000077ab9 */ /* 0x000fe20000000800 */
[----:B------:R-:W-:Y:S01]  /*d300*/  UMOV UR36, UR6 ;  /* 0x0000000600247c82 */ /* 0x000fe20008000000 */
[----:B------:R-:W-:-:S11]  /*d310*/  UISETP.NE.AND UP0, UPT, UR7, 0x1, UPT ;  /* 0x000000010700788c */ /* 0x000fd6000bf05270 */
[----:B------:R-:W-:Y:S01]  /*d320*/  @UP0 ULDC UR4, c[0x0][0xc54] ;  /* 0x0003150000040ab9 */ /* 0x000fe20000000800 */
[----:B------:R-:W-:Y:S01]  /*d330*/  @UP0 ULDC UR8, c[0x0][0xc58] ;  /* 0x0003160000080ab9 */ /* 0x000fe20000000800 */
[----:B------:R-:W-:-:S04]  /*d340*/  UIMAD.WIDE.U32 UR4, UR6, UR4, URZ ;  /* 0x00000004060472a5 */ /* 0x000fc8000f8e003f */
[----:B------:R-:W-:-:S12]  /*d350*/  @UP0 USHF.R.U32.HI UR36, URZ, UR8, UR5 ;  /* 0x000000083f240299 */ /* 0x000fd80008011605 */
.L_x_3249:
[----:B------:R-:W-:Y:S01]  /*d360*/  ISETP.GE.AND P0, PT, R19, RZ, PT ;  /* 0x000000ff1300720c */ /* 0x000fe20003f06270 */
[----:B------:R-:W-:Y:S01]  /*d370*/  UIADD3 UR4, -UR36, URZ, URZ ;  /* 0x0000003f24047290 */ /* 0x000fe2000fffe13f */
[----:B------:R-:W-:Y:S01]  /*d380*/  IMAD.MOV.U32 R10, RZ, RZ, 0x1 ;  /* 0x00000001ff0a7424 */ /* 0x000fe200078e00ff */
[----:B------:R-:W-:Y:S01]  /*d390*/  MOV R0, RZ ;  /* 0x000000ff00007202 */ /* 0x000fe20000000f00 */
[----:B------:R-:W-:Y:S01]  /*d3a0*/  IMAD.MOV.U32 R3, RZ, RZ, 0x1 ;  /* 0x00000001ff037424 */ /* 0x000fe200078e00ff */
[----:B------:R-:W-:-:S08]  /*d3b0*/  UIMAD UR6, UR7, UR4, UR6 ;  /* 0x00000004070672a4 */ /* 0x000fd0000f8e0206 */
[----:B------:R-:W-:Y:S05]  /*d3c0*/  @!P0 BRA `(.L_x_3250) ;  /* 0x0000003c00388947 */ /* 0x000fea0003800000 */
[----:B------:R-:W-:Y:S01]  /*d3d0*/  ULDC.64 UR4, c[0x0][0x418] ;  /* 0x0001060000047ab9 */ /* 0x000fe20000000a00 */
[----:B------:R-:W-:Y:S02]  /*d3e0*/  ULOP3.LUT UR42, UR6, 0xffff, URZ, 0xc0, !UPT ;  /* 0x0000ffff062a7892 */ /* 0x000fe4000f8ec03f */
[----:B------:R-:W-:Y:S01]  /*d3f0*/  UISETP.NE.U32.AND UP0, UPT, UR4, URZ, UPT ;  /* 0x0000003f0400728c */ /* 0x000fe2000bf05070 */
[----:B------:R-:W-:Y:S02]  /*d400*/  UMOV UR41, URZ ;  /* 0x0000003f00297c82 */ /* 0x000fe40008000000 */
[----:B------:R-:W-:Y:S01]  /*d410*/  ULDC UR4, c[0x0][0x424] ;  /* 0x0001090000047ab9 */ /* 0x000fe20000000800 */
[----:B------:R-:W-:-:S03]  /*d420*/  UISETP.NE.AND.EX UP0, UPT, UR5, URZ, UPT, UP0 ;  /* 0x0000003f0500728c */ /* 0x000fc6000bf05300 */
[----:B------:R-:W-:Y:S01]  /*d430*/  ULDC UR5, c[0x0][0x2f0] ;  /* 0x0000bc0000057ab9 */ /* 0x000fe20000000800 */
[----:B------:R-:W-:-:S04]  /*d440*/  USEL UR4, UR4, 0x1, UP0 ;  /* 0x0000000104047887 */ /* 0x000fc80008000000 */
[----:B------:R-:W-:-:S04]  /*d450*/  UIMAD UR4, UR4, UR5, URZ ;  /* 0x00000005040472a4 */ /* 0x000fc8000f8e023f */
[----:B------:R-:W-:Y:S02]  /*d460*/  UISETP.GE.AND UP0, UPT, UR4, 0x1, UPT ;  /* 0x000000010400788c */ /* 0x000fe4000bf06270 */
[----:B------:R-:W-:-:S03]  /*d470*/  UIADD3 UR5, UR4, 0x6f, URZ ;  /* 0x0000006f04057890 */ /* 0x000fc6000fffe03f */
[----:B------:R-:W-:Y:S01]  /*d480*/  UMOV UR4, URZ ;  /* 0x0000003f00047c82 */ /* 0x000fe20008000000 */
[----:B------:R-:W-:Y:S01]  /*d490*/  PLOP3.LUT P0, PT, PT, PT, UP0, 0x80, 0x0 ;  /* 0x000000000000781c */ /* 0x000fe20003f0f008 */
[----:B------:R-:W-:-:S04]  /*d4a0*/  UIMAD.WIDE UR4, UR5, -0x6db6db6d, UR4 ;  /* 0x92492493050478a5 */ /* 0x000fc8000f8e0204 */
[----:B------:R-:W-:-:S04]  /*d4b0*/  USHF.R.U32.HI UR39, URZ, 0x1f, UR5 ;  /* 0x0000001f3f277899 */ /* 0x000fc80008011605 */
        /* <DEDUP_REMOVED lines=9> */
[----:B------:R-:W-:Y:S01]  /*d550*/  IABS R4, R3 ;  /* 0x0000000300047213 */ /* 0x000fe20000000000 */
[----:B------:R-:W-:Y:S01]  /*d560*/  IMAD.U32 R3, RZ, RZ, UR7 ;  /* 0x00000007ff037e24 */ /* 0x000fe2000f8e00ff */
[----:B------:R-:W-:Y:S01]  /*d570*/  R2UR UR11, R0 ;  /* 0x00000000000b72ca */ /* 0x000fe200000e0000 */
[----:B------:R-:W-:Y:S02]  /*d580*/  ULOP3.LUT UR7, UR7, UR6, URZ, 0x3c, !UPT ;  /* 0x0000000607077292 */ /* 0x000fe4000f8e3c3f */
[----:B------:R-:W-:-:S10]  /*d590*/  IMAD.MOV R4, RZ, RZ, -R4 ;  /* 0x000000ffff047224 */ /* 0x000fd400078e0a04 */
[----:B------:R-:W0:Y:S08]  /*d5a0*/  I2F.RP R0, UR11 ;  /* 0x0000000b00007d06 */ /* 0x000e300008209400 */
[----:B0-----:R-:W0:Y:S02]  /*d5b0*/  MUFU.RCP R0, R0 ;  /* 0x0000000000007308 */ /* 0x001e240000001000 */
[----:B0-----:R-:W-:Y:S01]  /*d5c0*/  VIADD R2, R0, 0xffffffe ;  /* 0x0ffffffe00027836 */ /* 0x001fe20000000000 */
[----:B------:R-:W-:Y:S01]  /*d5d0*/  IABS R0, R3 ;  /* 0x0000000300007213 */ /* 0x000fe20000000000 */
[----:B------:R-:W-:-:S03]  /*d5e0*/  IMAD.MOV.U32 R3, RZ, RZ, R4 ;  /* 0x000000ffff037224 */ /* 0x000fc600078e0004 */
[----:B------:R-:W-:Y:S01]  /*d5f0*/  R2UR UR9, R0 ;  /* 0x00000000000972ca */ /* 0x000fe200000e0000 */
[----:B------:R-:W0:Y:S01]  /*d600*/  F2I.FTZ.U32.TRUNC.NTZ R2, R2 ;  /* 0x0000000200027305 */ /* 0x000e22000021f000 */
[----:B------:R-:W-:Y:S02]  /*d610*/  R2UR UR10, R3 ;  /* 0x00000000030a72ca */ /* 0x000fe400000e0000 */
        /* <DEDUP_REMOVED lines=16> */
.L_x_3251:
[----:B------:R-:W-:Y:S01]  /*d720*/  UIMAD UR40, UR42, UR41, URZ ;  /* 0x000000292a2872a4 */ /* 0x000fe2000f8e023f */
[----:B------:R-:W-:-:S05]  /*d730*/  MOV R0, UR39 ;  /* 0x0000002700007c02 */ /* 0x000fca0008000f00 */
        /* <DEDUP_REMOVED lines=30> */
.L_x_3252:
        /* <DEDUP_REMOVED lines=20> */
.L_x_3254:
[----:B------:R0:W1:Y:S01]  /*da60*/  LDC.64 R2, c[0x4][R16] ;  /* 0x0100000010027b82 */ /* 0x0000620000000a00 */
[----:B------:R-:W-:Y:S01]  /*da70*/  ULDC.64 UR6, c[0x4][0x1b8] ;  /* 0x01006e0000067ab9 */ /* 0x000fe20000000a00 */
[----:B------:R-:W-:Y:S01]  /*da80*/  ULDC.64 UR8, c[0x4][0x1c0] ;  /* 0x0100700000087ab9 */ /* 0x000fe20000000a00 */
[----:B------:R-:W-:Y:S01]  /*da90*/  ULDC.64 UR4, c[0x4][0xe0] ;  /* 0x0100380000047ab9 */ /* 0x000fe20000000a00 */
[----:B------:R-:W-:Y:S01]  /*daa0*/  IMAD.U32 R4, RZ, RZ, UR6 ;  /* 0x00000006ff047e24 */ /* 0x000fe2000f8e00ff */
[----:B------:R-:W-:Y:S01]  /*dab0*/  MOV R8, 0x70 ;  /* 0x0000007000087802 */ /* 0x000fe20000000f00 */
[----:B------:R-:W-:Y:S02]  /*dac0*/  IMAD.U32 R5, RZ, RZ, UR7 ;  /* 0x00000007ff057e24 */ /* 0x000fe4000f8e00ff */
        /* <DEDUP_REMOVED lines=8> */
.L_x_3253:
[----:B------:R-:W0:Y:S01]  /*db50*/  LDC.64 R2, c[0x0][0x9f8] ;  /* 0x00027e00ff027b82 */ /* 0x000e220000000a00 */
[----:B------:R-:W-:-:S07]  /*db60*/  ULDC.64 UR4, c[0x0][0x208] ;  /* 0x0000820000047ab9 */ /* 0x000fce0000000a00 */
[----:B------:R-:W1:Y:S01]  /*db70*/  LDC.64 R4, c[0x0][0x418] ;  /* 0x00010600ff047b82 */ /* 0x000e620000000a00 */
[----:B0-----:R-:W-:-:S04]  /*db80*/  ISETP.NE.U32.AND P0, PT, R2, RZ, PT ;  /* 0x000000ff0200720c */ /* 0x001fc80003f05070 */
[----:B------:R-:W-:-:S13]  /*db90*/  ISETP.NE.AND.EX P0, PT, R3, RZ, PT, P0 ;  /* 0x000000ff0300720c */ /* 0x000fda0003f05300 */
[----:B------:R-:W0:Y:S02]  /*dba0*/  @P0 LDC.64 R2, c[0x0][0x9f8] ;  /* 0x00027e00ff020b82 */ /* 0x000e240000000a00 */
[----:B0-----:R-:W-:-:S05]  /*dbb0*/  @P0 IMAD.WIDE R2, R19, 0x4, R2 ;  /* 0x0000000413020825 */ /* 0x001fca00078e0202 */
[----:B------:R-:W2:Y:S01]  /*dbc0*/  @P0 LDG.E R19, desc[UR4][R2.64] ;  /* 0x0000000402130981 */ /* 0x000ea2000c1e1900 */
[----:B-1----:R-:W-:Y:S01]  /*dbd0*/  ISETP.NE.U32.AND P0, PT, R4, RZ, PT ;  /* 0x000000ff0400720c */ /* 0x002fe20003f05070 */
[----:B------:R-:W-:Y:S01]  /*dbe0*/  UMOV UR4, 0xffffffff ;  /* 0xffffffff00047882 */ /* 0x000fe20000000000 */
[----:B------:R-:W-:Y:S01]  /*dbf0*/  LOP3.LUT R17, R17, 0xfffffffe, RZ, 0xc0, !PT ;  /* 0xfffffffe11117812 */ /* 0x000fe200078ec0ff */
[----:B------:R-:W0:Y:S01]  /*dc00*/  S2R R0, SR_TID.X ;  /* 0x0000000000007919 */ /* 0x000e220000002100 */
[----:B------:R-:W-:Y:S01]  /*dc10*/  ISETP.NE.AND.EX P1, PT, R5, RZ, PT, P0 ;  /* 0x000000ff0500720c */ /* 0x000fe20003f25300 */
[----:B------:R-:W-:-:S12]  /*dc20*/  VIADD R18, R18, 0xffffffff ;  /* 0xffffffff12127836 */ /* 0x000fd80000000000 */
[----:B------:R-:W-:Y:S02]  /*dc30*/  @P1 LOP3.LUT R17, R17, 0x1, RZ, 0xfc, !PT ;  /* 0x0000000111111812 */ /* 0x000fe400078efcff */
[----:B0-----:R-:W-:-:S04]  /*dc40*/  SHF.R.U32.HI R0, RZ, 0x5, R0 ;  /* 0x00000005ff007819 */ /* 0x001fc80000011600 */
[----:B------:R-:W-:Y:S02]  /*dc50*/  LOP3.LUT R0, R0, 0x3, RZ, 0xc0, !PT ;  /* 0x0000000300007812 */ /* 0x000fe400078ec0ff */
[----:B--2---:R-:W-:Y:S02]  /*dc60*/  SHF.R.S32.HI R7, RZ, 0x1f, R19 ;  /* 0x0000001fff077819 */ /* 0x004fe40000011413 */
[----:B------:R-:W-:-:S03]  /*dc70*/  SEL R16, R19, RZ, !P1 ;  /* 0x000000ff13107207 */ /* 0x000fc60004800000 */
[----:B------:R0:W-:Y:S01]  /*dc80*/  STL [R1], R7 ;  /* 0x0000000701007387 */ /* 0x0001e20000100800 */
[----:B------:R-:W-:Y:S05]  /*dc90*/  BRA.DIV UR4, `(.L_x_3255) ;  /* 0x0000003a04547947 */ /* 0x000fea000b800000 */
[----:B------:R1:W2:Y:S02]  /*dca0*/  SHFL.IDX PT, R14, R0, RZ, 0x1f ;  /* 0x00001fff000e7589 */ /* 0x0002a400000e0000 */
.L_x_3339:
[----:B--2---:R-:W-:Y:S02]  /*dcb0*/  ISETP.NE.AND P0, PT, R14, RZ, PT ;  /* 0x000000ff0e00720c */ /* 0x004fe40003f05270 */
[----:B------:R-:W-:Y:S02]  /*dcc0*/  PLOP3.LUT P2, PT, PT, PT, PT, 0x8, 0x0 ;  /* 0x000000000000781c */ /* 0x000fe40003f4e170 */
[----:B------:R-:W-:-:S11]  /*dcd0*/  LOP3.LUT R17, R17, 0xfffffffd, RZ, 0xc0, !PT ;  /* 0xfffffffd11117812 */ /* 0x000fd600078ec0ff */
[----:B------:R-:W-:Y:S01]  /*dce0*/  @P2 LOP3.LUT R17, R17, 0x2, RZ, 0xfc, !PT ;  /* 0x0000000211112812 */ /* 0x000fe200078efcff */
[----:B------:R-:W-:Y:S06]  /*dcf0*/  @P0 BRA `(.L_x_3256) ;  /* 0x0000000400180947 */ /* 0x000fec0003800000 */
[----:B------:R-:W-:-:S03]  /*dd00*/  UMOV UR4, 0xffffffff ;  /* 0xffffffff00047882 */ /* 0x000fc60000000000 */
[----:B------:R-:W-:Y:S05]  /*dd10*/  BRA.DIV UR4, `(.L_x_3257) ;  /* 0x0000003a04547947 */ /* 0x000fea000b800000 */
[----:B------:R-:W-:-:S13]  /*dd20*/  ELECT P6, URZ, PT ;  /* 0x00000000003f782f */ /* 0x000fda00038c0000 */
.L_x_3342:
[----:B------:R-:W-:Y:S05]  /*dd30*/  @!P6 BRA `(.L_x_3256) ;  /* 0x000000040008e947 */ /* 0x000fea0003800000 */
[----:B------:R-:W-:Y:S01]  /*dd40*/  IMAD.MOV.U32 R16, RZ, RZ, R19 ;  /* 0x000000ffff107224 */ /* 0x000fe200078e0013 */
[----:B------:R-:W-:Y:S06]  /*dd50*/  @!P1 BRA `(.L_x_3258) ;  /* 0x00000000004c9947 */ /* 0x000fec0003800000 */
[----:B------:R-:W2:Y:S01]  /*dd60*/  LDC R6, c[0x0][0x43c] ;  /* 0x00010f00ff067b82 */ /* 0x000ea20000000800 */
[----:B-1----:R-:W-:Y:S01]  /*dd70*/  IMAD.MOV.U32 R0, RZ, RZ, R18 ;  /* 0x000000ffff007224 */ /* 0x002fe200078e0012 */
[----:B------:R-:W-:Y:S01]  /*dd80*/  ULDC.64 UR4, c[0x0][0x428] ;  /* 0x00010a0000047ab9 */ /* 0x000fe20000000a00 */
[----:B------:R-:W-:Y:S01]  /*dd90*/  ULDC.64 UR6, c[0x0][0x208] ;  /* 0x0000820000067ab9 */ /* 0x000fe20000000a00 */
[----:B------:R-:W-:-:S04]  /*dda0*/  IMAD R8, R7, UR4, RZ ;  /* 0x0000000407087c24 */ /* 0x000fc8000f8e02ff */
[----:B0-----:R-:W-:Y:S01]  /*ddb0*/  IMAD R7, R19, UR5, R8 ;  /* 0x0000000513077c24 */ /* 0x001fe2000f8e0208 */
[----:B--2---:R-:W-:-:S13]  /*ddc0*/  ISETP.NE.AND P0, PT, R6, 0x1, PT ;  /* 0x000000010600780c */ /* 0x004fda0003f05270 */
[----:B------:R-:W0:Y:S02]  /*ddd0*/  @P0 LDC.64 R2, c[0x0][0x440] ;  /* 0x00011000ff020b82 */ /* 0x000e240000000a00 */
[----:B0-----:R-:W-:-:S05]  /*dde0*/  @P0 IMAD.HI.U32 R2, R18, R2, RZ ;  /* 0x0000000212020227 */ /* 0x001fca00078e00ff */
[----:B------:R-:W-:-:S04]  /*ddf0*/  @P0 SHF.R.U32.HI R0, RZ, R3, R2 ;  /* 0x00000003ff000219 */ /* 0x000fc80000011602 */
[--C-:B------:R-:W-:Y:S01]  /*de00*/  SHF.R.S32.HI R3, RZ, 0x1f, R0.reuse ;  /* 0x0000001fff037819 */ /* 0x100fe20000011400 */
[----:B------:R-:W-:-:S04]  /*de10*/  IMAD.MOV.U32 R2, RZ, RZ, R0 ;  /* 0x000000ffff027224 */ /* 0x000fc800078e0000 */
[----:B------:R-:W-:-:S03]  /*de20*/  IMAD.WIDE.U32 R2, R19, UR4, R2 ;  /* 0x0000000413027c25 */ /* 0x000fc6000f8e0002 */
[----:B------:R-:W-:Y:S02]  /*de30*/  LEA R4, P0, R2, R4, 0x2 ;  /* 0x0000000402047211 */ /* 0x000fe400078010ff */
[----:B------:R-:W-:-:S04]  /*de40*/  IADD3 R3, R3, R7, RZ ;  /* 0x0000000703037210 */ /* 0x000fc80007ffe0ff */
[----:B------:R-:W-:-:S05]  /*de50*/  LEA.HI.X R5, R2, R5, R3, 0x2, P0 ;  /* 0x0000000502057211 */ /* 0x000fca00000f1403 */
[----:B------:R2:W5:Y:S01]  /*de60*/  LDG.E R16, desc[UR6][R4.64] ;  /* 0x0000000604107981 */ /* 0x000562000c1e1900 */
[----:B------:R-:W-:-:S04]  /*de70*/  IMAD.MOV R3, RZ, RZ, -R0 ;  /* 0x000000ffff037224 */ /* 0x000fc800078e0a00 */
[----:B------:R-:W-:-:S07]  /*de80*/  IMAD R18, R6, R3, R18 ;  /* 0x0000000306127224 */ /* 0x000fce00078e0212 */
.L_x_3258:
[----:B-1----:R-:W-:Y:S01]  /*de90*/  IMAD.MOV.U32 R0, RZ, RZ, 0x1 ;  /* 0x00000001ff007424 */ /* 0x002fe200078e00ff */
[----:B------:R-:W1:Y:S04]  /*dea0*/  S2R R9, SR_TID.X ;  /* 0x0000000000097919 */ /* 0x000e680000002100 */
[----:B------:R-:W-:-:S04]  /*deb0*/  SHF.L.U32 R0, R0, 0x1f, RZ ;  /* 0x0000001f00007819 */ /* 0x000fc800000006ff */
[----:B------:R-:W3:Y:S01]  /*dec0*/  SYNCS.PHASECHK.TRANS64.TRYWAIT P0, [UR38+0x36840], R0 ;  /* 0x03684000ff0075a7 */ /* 0x000ee20008000166 */
[----:B-1----:R-:W-:-:S04]  /*ded0*/  LOP3.LUT R2, R9, 0x7f, RZ, 0xc0, !PT ;  /* 0x0000007f09027812 */ /* 0x002fc800078ec0ff */
[----:B------:R-:W-:Y:S01]  /*dee0*/  ISETP.NE.AND P1, PT, R2, RZ, PT ;  /* 0x000000ff0200720c */ /* 0x000fe20003f25270 */
[----:B---3--:R-:W-:-:S12]  /*def0*/  @!P0 BRA `(.L_x_3259) ;  /* 0x0000003400fc8947 */ /* 0x008fd80003800000 */
.L_x_3343:
[----:B------:R-:W-:Y:S05]  /*df00*/  @P1 BRA `(.L_x_3260) ;  /* 0x0000000000181947 */ /* 0x000fea0003800000 */
[----:B------:R-:W3:Y:S01]  /*df10*/  S2R R2, SR_TID.X ;  /* 0x0000000000027919 */ /* 0x000ee20000002100 */
[----:B-1----:R-:W-:-:S04]  /*df20*/  IMAD.MOV.U32 R0, RZ, RZ, 0xa800 ;  /* 0x0000a800ff007424 */ /* 0x002fc800078e00ff */
[----:B------:R4:W-:Y:S01]  /*df30*/  SYNCS.ARRIVE.TRANS64 RZ, [UR38+0x36830], R0 ;  /* 0x03683000ffff79a7 */ /* 0x0009e20008000026 */
[----:B---3--:R-:W-:-:S13]  /*df40*/  LOP3.LUT P0, RZ, R2, 0x1f, RZ, 0xc0, !PT ;  /* 0x0000001f02ff7812 */ /* 0x008fda000780c0ff */
[----:B----4-:R-:W-:Y:S05]  /*df50*/  @!P0 BRA `(.L_x_3260) ;  /* 0x0000000000048947 */ /* 0x010fea0003800000 */
[----:B------:R-:W-:Y:S01]  /*df60*/  BPT.TRAP 0x1 ;  /* 0x000000040000795c */ /* 0x000fe20000300000 */
.L_x_3260:
[----:B------:R-:W-:Y:S01]  /*df70*/  R2UR UR11, R18 ;  /* 0x00000000120b72ca */ /* 0x000fe200000e0000 */
[----:B------:R-:W-:Y:S01]  /*df80*/  ULDC.64 UR4, c[0x0][0x198] ;  /* 0x0000660000047ab9 */ /* 0x000fe20000000a00 */
[----:B-----5:R-:W-:Y:S01]  /*df90*/  R2UR UR13, R16 ;  /* 0x00000000100d72ca */ /* 0x020fe200000e0000 */
[----:B------:R-:W-:Y:S01]  /*dfa0*/  UIADD3 UR4, UP0, UR4, 0x370, URZ ;  /* 0x0000037004047890 */ /* 0x000fe2000ff1e03f */
[----:B------:R-:W-:Y:S01]  /*dfb0*/  PLOP3.LUT P0, PT, PT, PT, PT, 0x80, 0x0 ;  /* 0x000000000000781c */ /* 0x000fe20003f0f070 */
[----:B------:R-:W-:Y:S01]  /*dfc0*/  UIADD3 UR8, UR38, 0x21400, URZ ;  /* 0x0002140026087890 */ /* 0x000fe2000fffe03f */
[----:B------:R-:W-:Y:S01]  /*dfd0*/  LOP3.LUT R17, R17, 0xfffffffd, RZ, 0xc0, !PT ;  /* 0xfffffffd11117812 */ /* 0x000fe200078ec0ff */
[----:B------:R-:W-:Y:S02]  /*dfe0*/  UIADD3 UR9, UR38, 0x36830, URZ ;  /* 0x0003683026097890 */ /* 0x000fe4000fffe03f */
[----:B------:R-:W-:Y:S02]  /*dff0*/  UIADD3.X UR5, URZ, UR5, URZ, UP0, !UPT ;  /* 0x000000053f057290 */ /* 0x000fe400087fe43f */
[----:B------:R-:W-:-:S02]  /*e000*/  UIADD3 UR24, UR38, 0x24c00, URZ ;  /* 0x00024c0026187890 */ /* 0x000fc4000fffe03f */
[----:B------:R-:W-:Y:S02]  /*e010*/  UIMAD UR11, UR11, 0x70, URZ ;  /* 0x000000700b0b78a4 */ /* 0x000fe4000f8e023f */
        /* <DEDUP_REMOVED lines=15> */
[----:B------:R-:W-:Y:S01]  /*e110*/  UMOV UR19, UR11 ;  /* 0x0000000b00137c82 */ /* 0x000fe20008000000 */
[----:B------:R-:W-:Y:S01]  /*e120*/  @P0 LOP3.LUT R17, R17, 0x2, RZ, 0xfc, !PT ;  /* 0x0000000211110812 */ /* 0x000fe200078efcff */
[----:B------:R3:W-:Y:S01]  /*e130*/  UTMALDG.4D [UR24], [UR4], desc[UR6] ;  /* 0x00000618040075b4 */ /* 0x0007e20008019000 */
[----:B------:R3:W-:Y:S02]  /*e140*/  UTMALDG.4D [UR16], [UR4], desc[UR6] ;  /* 0x00000610040075b4 */ /* 0x0007e40008019000 */
[----:B---3--:R-:W-:-:S03]  /*e150*/  NOP ;  /* 0x0000000000007918 */ /* 0x008fc60000000000 */
.L_x_3256:
        /* <DEDUP_REMOVED lines=10> */
[----:B--2---:R-:W-:Y:S01]  /*e200*/  IMAD.U32 R4, RZ, RZ, UR6 ;  /* 0x00000006ff047e24 */ /* 0x004fe2000f8e00ff */
[----:B0-----:R-:W-:Y:S01]  /*e210*/  MOV R7, UR9 ;  /* 0x0000000900077c02 */ /* 0x001fe20008000f00 */
[----:B-1----:R-:W0:Y:S01]  /*e220*/  LDC.64 R2, c[0x4][R2] ;  /* 0x0100000002027b82 */ /* 0x002e220000000a00 */
        /* <DEDUP_REMOVED lines=9> */
.L_x_3261:
[----:B------:R-:W3:Y:S01]  /*e2c0*/  LDC R6, c[0x0][0x448] ;  /* 0x00011200ff067b82 */ /* 0x000ee20000000800 */
[----:B------:R-:W4:Y:S01]  /*e2d0*/  S2R R14, SR_TID.X ;  /* 0x00000000000e7919 */ /* 0x000f220000002100 */
[----:B------:R-:W-:Y:S01]  /*e2e0*/  USHF.R.S32.HI UR6, URZ, 0x1f, UR36 ;  /* 0x0000001f3f067899 */ /* 0x000fe20008011424 */
[----:B------:R-:W-:Y:S01]  /*e2f0*/  ULDC.64 UR8, c[0x0][0x2d8] ;  /* 0x0000b60000087ab9 */ /* 0x000fe20000000a00 */
[----:B------:R-:W5:Y:S02]  /*e300*/  S2R R15, SR_CTAID.Z ;  /* 0x00000000000f7919 */ /* 0x000f640000002700 */
[----:B------:R-:W-:Y:S02]  /*e310*/  UIMAD UR6, UR6, UR8, URZ ;  /* 0x00000008060672a4 */ /* 0x000fe4000f8e023f */
[----:B-1----:R-:W1:Y:S01]  /*e320*/  LDC.64 R2, c[0x0][0x2e0] ;  /* 0x0000b800ff027b82 */ /* 0x002e620000000a00 */
[----:B------:R-:W0:Y:S01]  /*e330*/  S2R R12, SR_CTAID.X ;  /* 0x00000000000c7919 */ /* 0x000e220000002500 */
[----:B------:R-:W-:-:S02]  /*e340*/  UIMAD.WIDE.U32 UR4, UR36, UR8, URZ ;  /* 0x00000008240472a5 */ /* 0x000fc4000f8e003f */
[----:B------:R-:W-:-:S04]  /*e350*/  UIMAD UR6, UR36, UR9, UR6 ;  /* 0x00000009240672a4 */ /* 0x000fc8000f8e0206 */
[----:B------:R-:W-:Y:S01]  /*e360*/  UIADD3 UR5, UR5, UR6, URZ ;  /* 0x0000000605057290 */ /* 0x000fe2000fffe03f */
[----:B---3--:R-:W-:Y:S02]  /*e370*/  ISETP.NE.AND P0, PT, R6, 0x1, PT ;  /* 0x000000010600780c */ /* 0x008fe40003f05270 */
[C---:B----4-:R-:W-:Y:S01]  /*e380*/  LOP3.LUT R13, R14.reuse, 0x7f, RZ, 0xc0, !PT ;  /* 0x0000007f0e0d7812 */ /* 0x050fe200078ec0ff */
[----:B--2---:R-:W-:-:S10]  /*e390*/  IMAD.SHL.U32 R5, R14, 0x10, RZ ;  /* 0x000000100e057824 */ /* 0x004fd400078e00ff */
[----:B------:R-:W2:Y:S01]  /*e3a0*/  @P0 LDC R9, c[0x0][0x44c] ;  /* 0x00011300ff090b82 */ /* 0x000ea20000000800 */
[----:B------:R-:W-:Y:S02]  /*e3b0*/  SHF.R.U32.HI R8, RZ, 0x3, R13 ;  /* 0x00000003ff087819 */ /* 0x000fe4000001160d */
[----:B-----5:R-:W-:Y:S02]  /*e3c0*/  SHF.R.S32.HI R11, RZ, 0x1f, R15 ;  /* 0x0000001fff0b7819 */ /* 0x020fe4000001140f */
[----:B------:R-:W-:-:S03]  /*e3d0*/  LOP3.LUT R0, R8, 0x70, R5, 0xf8, !PT ;  /* 0x0000007008007812 */ /* 0x000fc600078ef805 */
[----:B0-----:R-:W0:Y:S01]  /*e3e0*/  @P0 LDC R7, c[0x0][0x450] ;  /* 0x00011400ff070b82 */ /* 0x001e220000000800 */
[----:B------:R-:W-:Y:S01]  /*e3f0*/  LEA R0, R12, R0, 0x7 ;  /* 0x000000000c007211 */ /* 0x000fe200078e38ff */
[----:B-1----:R-:W-:-:S04]  /*e400*/  IMAD R4, R11, R2, RZ ;  /* 0x000000020b047224 */ /* 0x002fc800078e02ff */
[C---:B------:R-:W-:Y:S02]  /*e410*/  IMAD R5, R15.reuse, R3, R4 ;  /* 0x000000030f057224 */ /* 0x040fe400078e0204 */
[----:B------:R-:W-:Y:S02]  /*e420*/  IMAD.MOV.U32 R4, RZ, RZ, R0 ;  /* 0x000000ffff047224 */ /* 0x000fe400078e0000 */
[----:B------:R-:W-:Y:S01]  /*e430*/  IMAD.WIDE.U32 R2, R15, R2, UR4 ;  /* 0x000000040f027e25 */ /* 0x000fe2000f8e0002 */
[----:B------:R-:W-:-:S03]  /*e440*/  ULDC.64 UR4, c[0x0][0x2d0] ;  /* 0x0000b40000047ab9 */ /* 0x000fc60000000a00 */
[----:B------:R-:W-:Y:S02]  /*e450*/  IMAD.IADD R3, R3, 0x1, R5 ;  /* 0x0000000103037824 */ /* 0x000fe400078e0205 */
[----:B--2---:R-:W-:Y:S01]  /*e460*/  @P0 IMAD.HI.U32 R10, R0, R9, RZ ;  /* 0x00000009000a0227 */ /* 0x004fe200078e00ff */
[----:B------:R-:W-:-:S04]  /*e470*/  SHF.L.U32 R9, R13, 0x3, RZ ;  /* 0x000000030d097819 */ /* 0x000fc800000006ff */
[----:B0-----:R-:W-:-:S04]  /*e480*/  @P0 SHF.R.U32.HI R4, RZ, R7, R10 ;  /* 0x00000007ff040219 */ /* 0x001fc8000001160a */
[--C-:B------:R-:W-:Y:S01]  /*e490*/  SHF.R.S32.HI R5, RZ, 0x1f, R4.reuse ;  /* 0x0000001fff057819 */ /* 0x100fe20000011404 */
[----:B------:R-:W-:Y:S02]  /*e4a0*/  IMAD.MOV R7, RZ, RZ, -R4 ;  /* 0x000000ffff077224 */ /* 0x000fe400078e0a04 */
[----:B------:R-:W-:-:S04]  /*e4b0*/  IMAD.WIDE.U32 R2, R4, UR4, R2 ;  /* 0x0000000404027c25 */ /* 0x000fc8000f8e0002 */
[----:B------:R-:W-:Y:S02]  /*e4c0*/  IMAD R5, R5, UR4, RZ ;  /* 0x0000000405057c24 */ /* 0x000fe4000f8e02ff */
[----:B------:R-:W-:Y:S02]  /*e4d0*/  IMAD R0, R6, R7, R0 ;  /* 0x0000000706007224 */ /* 0x000fe400078e0200 */
[----:B------:R-:W-:Y:S01]  /*e4e0*/  IMAD R5, R4, UR5, R5 ;  /* 0x0000000504057c24 */ /* 0x000fe2000f8e0205 */
[----:B------:R-:W-:Y:S02]  /*e4f0*/  ULDC.64 UR4, c[0x0][0x2c8] ;  /* 0x0000b20000047ab9 */ /* 0x000fe40000000a00 */
[----:B------:R-:W-:Y:S01]  /*e500*/  SHF.R.S32.HI R4, RZ, 0x1f, R0 ;  /* 0x0000001fff047819 */ /* 0x000fe20000011400 */
[----:B------:R-:W-:-:S04]  /*e510*/  IMAD.IADD R3, R3, 0x1, R5 ;  /* 0x0000000103037824 */ /* 0x000fc800078e0205 */
        /* <DEDUP_REMOVED lines=26> */
[----:B------:R-:W-:Y:S01]  /*e6c0*/  SHFL.IDX PT, R4, R7, 0x1, 0x181f ;  /* 0x00381f0007047f89 */ /* 0x000fe200000e0000 */
[----:B0-----:R-:W-:-:S03]  /*e6d0*/  IMAD R8, R2, 0x80, R8 ;  /* 0x0000008002087824 */ /* 0x001fc600078e0208 */
[----:B------:R-:W0:Y:S01]  /*e6e0*/  SHFL.IDX PT, R2, R7, RZ, 0x181f ;  /* 0x00181fff07027589 */ /* 0x000e2200000e0000 */
[C---:B------:R-:W-:Y:S01]  /*e6f0*/  VIADD R5, R8.reuse, 0x10 ;  /* 0x0000001008057836 */ /* 0x040fe20000000000 */
[----:B------:R-:W-:-:S13]  /*e700*/  ISETP.GE.AND P3, PT, R8, R6, PT ;  /* 0x000000060800720c */ /* 0x000fda0003f66270 */
[----:B------:R-:W-:Y:S01]  /*e710*/  @!P3 LEA R21, R9, UR38, 0x1 ;  /* 0x000000260915bc11 */ /* 0x000fe2000f8e08ff */
[----:B0-----:R-:W-:Y:S02]  /*e720*/  IMAD.MOV.U32 R3, RZ, RZ, R2 ;  /* 0x000000ffff037224 */ /* 0x001fe400078e0002 */
[----:B------:R-:W-:Y:S02]  /*e730*/  IMAD.MOV.U32 R2, RZ, RZ, R14 ;  /* 0x000000ffff027224 */ /* 0x000fe400078e000e */
[----:B------:R-:W0:Y:S02]  /*e740*/  SHFL.IDX PT, R14, R0, 0x1, 0x181f ;  /* 0x00381f00000e7f89 */ /* 0x000e2400000e0000 */
[----:B------:R-:W-:-:S05]  /*e750*/  @!P3 IMAD.WIDE.U32 R2, R10, 0x2, R2 ;  /* 0x000000020a02b825 */ /* 0x000fca00078e0002 */
[----:B------:R-:W-:Y:S04]  /*e760*/  @!P3 LDGSTS.E.BYPASS.LTC128B.128 [R21+0x15400], desc[UR6][R2.64], !P2 ;  /* 0x154000000215bfae */ /* 0x000fe8000d101d46 */
[----:B------:R-:W-:Y:S04]  /*e770*/  @!P3 LDGSTS.E.BYPASS.LTC128B.128 [R21+0x19400], desc[UR6][R2.64+0x80], !P0 ;  /* 0x194000800215bfae */ /* 0x000fe8000c101d46 */
[----:B------:R1:W-:Y:S01]  /*e780*/  @!P3 LDGSTS.E.BYPASS.LTC128B.128 [R21+0x1d400], desc[UR6][R2.64+0x100], !P1 ;  /* 0x1d4001000215bfae */ /* 0x0003e2000c901d46 */
[----:B------:R-:W-:Y:S01]  /*e790*/  ISETP.GE.AND P3, PT, R5, R6, PT ;  /* 0x000000060500720c */ /* 0x000fe20003f66270 */
[----:B------:R-:W-:-:S02]  /*e7a0*/  IMAD.MOV.U32 R5, RZ, RZ, R4 ;  /* 0x000000ffff057224 */ /* 0x000fc400078e0004 */
[----:B0-----:R-:W-:Y:S02]  /*e7b0*/  IMAD.MOV.U32 R4, RZ, RZ, R14 ;  /* 0x000000ffff047224 */ /* 0x001fe400078e000e */
[----:B------:R-:W-:Y:S01]  /*e7c0*/  SHFL.IDX PT, R14, R0, 0x2, 0x181f ;  /* 0x00581f00000e7f89 */ /* 0x000fe200000e0000 */
[----:B-1----:R-:W-:-:S07]  /*e7d0*/  IADD3 R3, R8, 0x20, RZ ;  /* 0x0000002008037810 */ /* 0x002fce0007ffe0ff */
[----:B------:R-:W-:Y:S01]  /*e7e0*/  @!P3 IMAD.WIDE.U32 R4, R10, 0x2, R4 ;  /* 0x000000020a04b825 */ /* 0x000fe200078e0004 */
[----:B------:R-:W0:Y:S01]  /*e7f0*/  SHFL.IDX PT, R2, R7, 0x2, 0x181f ;  /* 0x00581f0007027f89 */ /* 0x000e2200000e0000 */
[----:B------:R-:W-:-:S05]  /*e800*/  @!P3 LEA R20, R9, UR38, 0x1 ;  /* 0x000000260914bc11 */ /* 0x000fca000f8e08ff */
[----:B------:R-:W-:Y:S04]  /*e810*/  @!P3 LDGSTS.E.BYPASS.LTC128B.128 [R20+0x15c00], desc[UR6][R4.64], !P2 ;  /* 0x15c000000414bfae */ /* 0x000fe8000d101d46 */
[----:B------:R-:W-:Y:S04]  /*e820*/  @!P3 LDGSTS.E.BYPASS.LTC128B.128 [R20+0x19c00], desc[UR6][R4.64+0x80], !P0 ;  /* 0x19c000800414bfae */ /* 0x000fe8000c101d46 */
[----:B------:R1:W-:Y:S01]  /*e830*/  @!P3 LDGSTS.E.BYPASS.LTC128B.128 [R20+0x1dc00], desc[UR6][R4.64+0x100], !P1 ;  /* 0x1dc001000414bfae */ /* 0x0003e2000c901d46 */
[----:B------:R-:W-:Y:S01]  /*e840*/  ISETP.GE.AND P3, PT, R3, R6, PT ;  /* 0x000000060300720c */ /* 0x000fe20003f66270 */
[----:B0-----:R-:W-:-:S02]  /*e850*/  IMAD.MOV.U32 R3, RZ, RZ, R2 ;  /* 0x000000ffff037224 */ /* 0x001fc400078e0002 */
[----:B------:R-:W-:Y:S01]  /*e860*/  IMAD.MOV.U32 R2, RZ, RZ, R14 ;  /* 0x000000ffff027224 */ /* 0x000fe200078e000e */
[----:B-1----:R-:W0:Y:S09]  /*e870*/  SHFL.IDX PT, R4, R7, 0x3, 0x181f ;  /* 0x00781f0007047f89 */ /* 0x002e3200000e0000 */
[----:B------:R-:W-:Y:S01]  /*e880*/  @!P3 LEA R21, R9, UR38, 0x1 ;  /* 0x000000260915bc11 */ /* 0x000fe2000f8e08ff */
[----:B------:R-:W-:Y:S01]  /*e890*/  VIADD R5, R8, 0x30 ;  /* 0x0000003008057836 */ /* 0x000fe20000000000 */
[----:B------:R-:W1:Y:S01]  /*e8a0*/  SHFL.IDX PT, R14, R0, 0x3, 0x181f ;  /* 0x00781f00000e7f89 */ /* 0x000e6200000e0000 */
[----:B------:R-:W-:-:S05]  /*e8b0*/  @!P3 IMAD.WIDE.U32 R2, R10, 0x2, R2 ;  /* 0x000000020a02b825 */ /* 0x000fca00078e0002 */
[----:B------:R-:W-:Y:S04]  /*e8c0*/  @!P3 LDGSTS.E.BYPASS.LTC128B.128 [R21+0x16400], desc[UR6][R2.64], !P2 ;  /* 0x164000000215bfae */ /* 0x000fe8000d101d46 */
[----:B------:R-:W-:Y:S04]  /*e8d0*/  @!P3 LDGSTS.E.BYPASS.LTC128B.128 [R21+0x1a400], desc[UR6][R2.64+0x80], !P0 ;  /* 0x1a4000800215bfae */ /* 0x000fe8000c101d46 */
[----:B------:R2:W-:Y:S01]  /*e8e0*/  @!P3 LDGSTS.E.BYPASS.LTC128B.128 [R21+0x1e400], desc[UR6][R2.64+0x100], !P1 ;  /* 0x1e4001000215bfae */ /* 0x0005e2000c901d46 */
[----:B------:R-:W-:Y:S01]  /*e8f0*/  ISETP.GE.AND P3, PT, R5, R6, PT ;  /* 0x000000060500720c */ /* 0x000fe20003f66270 */
[----:B0-----:R-:W-:-:S02]  /*e900*/  IMAD.MOV.U32 R5, RZ, RZ, R4 ;  /* 0x000000ffff057224 */ /* 0x001fc400078e0004 */
[----:B-1----:R-:W-:Y:S01]  /*e910*/  IMAD.MOV.U32 R4, RZ, RZ, R14 ;  /* 0x000000ffff047224 */ /* 0x002fe200078e000e */
[----:B--2---:R-:W0:Y:S01]  /*e920*/  SHFL.IDX PT, R2, R7, 0x4, 0x181f ;  /* 0x00981f0007027f89 */ /* 0x004e2200000e0000 */
[----:B------:R-:W-:-:S08]  /*e930*/  VIADD R3, R8, 0x40 ;  /* 0x0000004008037836 */ /* 0x000fd00000000000 */
[----:B------:R-:W-:Y:S01]  /*e940*/  @!P3 LEA R20, R9, UR38, 0x1 ;  /* 0x000000260914bc11 */ /* 0x000fe2000f8e08ff */
[----:B------:R-:W-:Y:S01]  /*e950*/  @!P3 IMAD.WIDE.U32 R4, R10, 0x2, R4 ;  /* 0x000000020a04b825 */ /* 0x000fe200078e0004 */
[----:B------:R-:W1:Y:S04]  /*e960*/  SHFL.IDX PT, R14, R0, 0x4, 0x181f ;  /* 0x00981f00000e7f89 */ /* 0x000e6800000e0000 */
[----:B------:R-:W-:Y:S04]  /*e970*/  @!P3 LDGSTS.E.BYPASS.LTC128B.128 [R20+0x16c00], desc[UR6][R4.64], !P2 ;  /* 0x16c000000414bfae */ /* 0x000fe8000d101d46 */
[----:B------:R-:W-:Y:S04]  /*e980*/  @!P3 LDGSTS.E.BYPASS.LTC128B.128 [R20+0x1ac00], desc[UR6][R4.64+0x80], !P0 ;  /* 0x1ac000800414bfae */ /* 0x000fe8000c101d46 */
[----:B------:R2:W-:Y:S01]  /*e990*/  @!P3 LDGSTS.E.BYPASS.LTC128B.128 [R20+0x1ec00], desc[UR6][R4.64+0x100], !P1 ;  /* 0x1ec001000414bfae */ /* 0x0005e2000c901d46 */
[----:B------:R-:W-:-:S02]  /*e9a0*/  ISETP.GE.AND P3, PT, R3, R6, PT ;  /* 0x000000060300720c */ /* 0x000fc40003f66270 */
[----:B0-----:R-:W-:Y:S01]  /*e9b0*/  MOV R3, R2 ;  /* 0x0000000200037202 */ /* 0x001fe20000000f00 */
[----:B-1----:R-:W-:Y:S01]  /*e9c0*/  IMAD.MOV.U32 R2, RZ, RZ, R14 ;  /* 0x000000ffff027224 */ /* 0x002fe200078e000e */
[----:B--2---:R-:W0:Y:S09]  /*e9d0*/  SHFL.IDX PT, R4, R7, 0x5, 0x181f ;  /* 0x00b81f0007047f89 */ /* 0x004e3200000e0000 */
        /* <DEDUP_REMOVED lines=13> */
[C---:B------:R-:W-:Y:S01]  /*eab0*/  @!P3 IMAD.WIDE.U32 R4, R10.reuse, 0x2, R4 ;  /* 0x000000020a04b825 */ /* 0x040fe200078e0004 */
[----:B------:R-:W1:Y:S04]  /*eac0*/  SHFL.IDX PT, R14, R0, 0x6, 0x181f ;  /* 0x00d81f00000e7f89 */ /* 0x000e6800000e0000 */
[----:B------:R-:W-:Y:S04]  /*ead0*/  @!P3 LDGSTS.E.BYPASS.LTC128B.128 [R20+0x17c00], desc[UR6][R4.64], !P2 ;  /* 0x17c000000414bfae */ /* 0x000fe8000d101d46 */
[----:B------:R-:W-:Y:S04]  /*eae0*/  @!P3 LDGSTS.E.BYPASS.LTC128B.128 [R20+0x1bc00], desc[UR6][R4.64+0x80], !P0 ;  /* 0x1bc000800414bfae */ /* 0x000fe8000c101d46 */
[----:B------:R2:W-:Y:S01]  /*eaf0*/  @!P3 LDGSTS.E.BYPASS.LTC128B.128 [R20+0x1fc00], desc[UR6][R4.64+0x100], !P1 ;  /* 0x1fc001000414bfae */ /* 0x0005e2000c901d46 */
[----:B------:R-:W-:Y:S01]  /*eb00*/  ISETP.GE.AND P3, PT, R3, R6, PT ;  /* 0x000000060300720c */ /* 0x000fe20003f66270 */
[----:B0-----:R-:W-:Y:S01]  /*eb10*/  IMAD.MOV.U32 R3, RZ, RZ, R2 ;  /* 0x000000ffff037224 */ /* 0x001fe200078e0002 */
[----:B-1----:R-:W-:Y:S01]  /*eb20*/  MOV R2, R14 ;  /* 0x0000000e00027202 */ /* 0x002fe20000000f00 */
[----:B--2---:R0:W1:Y:S10]  /*eb30*/  SHFL.IDX PT, R4, R7, 0x7, 0x181f ;  /* 0x00f81f0007047f89 */ /* 0x00407400000e0000 */
[----:B------:R-:W-:Y:S01]  /*eb40*/  @!P3 LEA R21, R9, UR38, 0x1 ;  /* 0x000000260915bc11 */ /* 0x000fe2000f8e08ff */
[----:B------:R-:W-:Y:S01]  /*eb50*/  @!P3 IMAD.WIDE.U32 R2, R10, 0x2, R2 ;  /* 0x000000020a02b825 */ /* 0x000fe200078e0002 */
[----:B------:R0:W2:Y:S04]  /*eb60*/  SHFL.IDX PT, R14, R0, 0x7, 0x181f ;  /* 0x00f81f00000e7f89 */ /* 0x0000a800000e0000 */
[----:B------:R0:W-:Y:S04]  /*eb70*/  @!P3 LDGSTS.E.BYPASS.LTC128B.128 [R21+0x18400], desc[UR6][R2.64], !P2 ;  /* 0x184000000215bfae */ /* 0x0001e8000d101d46 */
[----:B------:R0:W-:Y:S04]  /*eb80*/  @!P3 LDGSTS.E.BYPASS.LTC128B.128 [R21+0x1c400], desc[UR6][R2.64+0x80], !P0 ;  /* 0x1c4000800215bfae */ /* 0x0001e8000c101d46 */
[----:B------:R0:W-:Y:S02]  /*eb90*/  @!P3 LDGSTS.E.BYPASS.LTC128B.128 [R21+0x20400], desc[UR6][R2.64+0x100], !P1 ;  /* 0x204001000215bfae */ /* 0x0001e4000c901d46 */
.L_x_3360:
[----:B0-----:R-:W-:Y:S01]  /*eba0*/  VIADD R3, R8, 0x70 ;  /* 0x0000007008037836 */ /* 0x001fe20000000000 */
[----:B------:R-:W-:Y:S01]  /*ebb0*/  BSSY B0, `(.L_x_3263) ;  /* 0x000000e000007945 */ /* 0x000fe20003800000 */
[----:B--2---:R-:W-:-:S03]  /*ebc0*/  IMAD.MOV.U32 R2, RZ, RZ, R14 ;  /* 0x000000ffff027224 */ /* 0x004fc600078e000e */
[----:B------:R-:W-:Y:S01]  /*ebd0*/  ISETP.GE.AND P3, PT, R3, R6, PT ;  /* 0x000000060300720c */ /* 0x000fe20003f66270 */
[----:B-1----:R-:W-:-:S12]  /*ebe0*/  IMAD.MOV.U32 R3, RZ, RZ, R4 ;  /* 0x000000ffff037224 */ /* 0x002fd800078e0004 */
        /* <DEDUP_REMOVED lines=9> */
[----:B------:R0:W-:Y:S02]  /*ec80*/  LDGSTS.E.BYPASS.LTC128B.128 [R9+0x20c00], desc[UR4][R10.64+0x100], !P1 ;  /* 0x20c001000a097fae */ /* 0x0001e4000c901d44 */
.L_x_3264:
[----:B------:R-:W-:Y:S05]  /*ec90*/  BSYNC B0 ;  /* 0x0000000000007941 */ /* 0x000fea0003800000 */
.L_x_3263:
        /* <DEDUP_REMOVED lines=12> */
.L_x_3361:
[----:B0-----:R-:W-:Y:S01]  /*ed60*/  IMAD.MOV.U32 R10, RZ, RZ, 0x1 ;  /* 0x00000001ff0a7424 */ /* 0x001fe200078e00ff */
[----:B-1----:R-:W-:Y:S01]  /*ed70*/  MOV R0, RZ ;  /* 0x000000ff00007202 */ /* 0x002fe20000000f00 */
[----:B------:R-:W-:Y:S06]  /*ed80*/  @!P1 BRA `(.L_x_3266) ;  /* 0x0000001c009c9947 */ /* 0x000fec0003800000 */
[----:B------:R-:W-:Y:S01]  /*ed90*/  UIADD3 UR4, UR42, 0x1, URZ ;  /* 0x000000012a047890 */ /* 0x000fe2000fffe03f */
[----:B------:R-:W-:Y:S01]  /*eda0*/  LOP3.LUT R2, RZ, UR40, RZ, 0x33, !PT ;  /* 0x00000028ff027c12 */ /* 0x000fe2000f8e33ff */
[----:B------:R-:W0:Y:S01]  /*edb0*/  S2R R4, SR_TID.X ;  /* 0x0000000000047919 */ /* 0x000e220000002100 */
[----:B------:R-:W-:Y:S01]  /*edc0*/  IMAD.MOV.U32 R10, RZ, RZ, 0x1 ;  /* 0x00000001ff0a7424 */ /* 0x000fe200078e00ff */
[----:B------:R-:W-:-:S04]  /*edd0*/  UIMAD UR4, UR4, UR41, URZ ;  /* 0x00000029040472a4 */ /* 0x000fc8000f8e023f */
[----:B------:R-:W-:-:S04]  /*ede0*/  UISETP.LT.AND UP0, UPT, UR39, UR4, UPT ;  /* 0x000000042700728c */ /* 0x000fc8000bf01270 */
[----:B------:R-:W-:-:S06]  /*edf0*/  USEL UR4, UR39, UR4, UP0 ;  /* 0x0000000427047287 */ /* 0x000fcc0008000000 */
[----:B------:R-:W-:-:S05]  /*ee00*/  IMAD R3, RZ, RZ, -UR4 ;  /* 0x80000004ff037e24 */ /* 0x000fca000f8e02ff */
[----:B------:R-:W-:-:S04]  /*ee10*/  VIADDMNMX R2, R3, 0x1, R2, !PT ;  /* 0x0000000103027846 */ /* 0x000fc80007800102 */
[----:B------:R-:W-:Y:S02]  /*ee20*/  R2UR UR5, R2 ;  /* 0x00000000020572ca */ /* 0x000fe400000e0000 */
[----:B------:R-:W-:Y:S02]  /*ee30*/  LOP3.LUT R2, RZ, UR4, RZ, 0x33, !PT ;  /* 0x00000004ff027c12 */ /* 0x000fe4000f8e33ff */
[----:B0-----:R-:W-:Y:S01]  /*ee40*/  LOP3.LUT R9, R4, 0x1f, RZ, 0xc0, !PT ;  /* 0x0000001f04097812 */ /* 0x001fe200078ec0ff */
[----:B------:R-:W-:-:S08]  /*ee50*/  IMAD.MOV.U32 R4, RZ, RZ, R16 ;  /* 0x000000ffff047224 */ /* 0x000fd000078e0010 */
[----:B------:R-:W-:Y:S02]  /*ee60*/  UIADD3 UR6, UR5, -0x2, URZ ;  /* 0xfffffffe05067890 */ /* 0x000fe4000fffe03f */
[----:B------:R-:W-:-:S04]  /*ee70*/  UIADD3 UR5, UR4, UR5, URZ ;  /* 0x0000000504057290 */ /* 0x000fc8000fffe03f */
[----:B------:R-:W-:Y:S02]  /*ee80*/  ISETP.NE.AND P0, PT, R2, UR6, PT ;  /* 0x0000000602007c0c */ /* 0x000fe4000bf05270 */
[----:B------:R-:W-:-:S05]  /*ee90*/  IMAD.U32 R11, RZ, RZ, UR5 ;  /* 0x00000005ff0b7e24 */ /* 0x000fca000f8e00ff */
[----:B------:R-:W-:-:S06]  /*eea0*/  LOP3.LUT R11, R11, 0x1, RZ, 0xc0, !PT ;  /* 0x000000010b0b7812 */ /* 0x000fcc00078ec0ff */
[----:B------:R-:W-:Y:S05]  /*eeb0*/  @!P0 BRA `(.L_x_3267) ;  /* 0x0000001000ec8947 */ /* 0x000fea0003800000 */
[----:B------:R-:W-:Y:S01]  /*eec0*/  R2UR UR4, R11 ;  /* 0x000000000b0472ca */ /* 0x000fe200000e0000 */
[----:B------:R-:W-:Y:S01]  /*eed0*/  BSSY B0, `(.L_x_3267) ;  /* 0x0000139000007945 */ /* 0x000fe20003800000 */
[----:B------:R-:W-:Y:S02]  /*eee0*/  IMAD.MOV.U32 R7, RZ, RZ, 0x1 ;  /* 0x00000001ff077424 */ /* 0x000fe400078e00ff */
[----:B------:R-:W-:-:S09]  /*eef0*/  IMAD.MOV.U32 R4, RZ, RZ, R16 ;  /* 0x000000ffff047224 */ /* 0x000fd200078e0010 */
[----:B------:R-:W-:-:S06]  /*ef00*/  UIADD3 UR4, UR5, -UR4, URZ ;  /* 0x8000000405047290 */ /* 0x000fcc000fffe03f */
[----:B------:R-:W-:-:S07]  /*ef10*/  MOV R8, UR4 ;  /* 0x0000000400087c02 */ /* 0x000fce0008000f00 */
.L_x_3302:
[----:B------:R-:W-:Y:S01]  /*ef20*/  LOP3.LUT P0, RZ, R17, 0x2, RZ, 0xc0, !PT ;  /* 0x0000000211ff7812 */ /* 0x000fe2000780c0ff */
[----:B------:R-:W-:Y:S01]  /*ef30*/  VIADD R8, R8, 0xfffffffe ;  /* 0xfffffffe08087836 */ /* 0x000fe20000000000 */
[----:B------:R-:W-:Y:S04]  /*ef40*/  BSSY B1, `(.L_x_3268) ;  /* 0x0000096000017945 */ /* 0x000fe80003800000 */
[----:B------:R-:W-:-:S07]  /*ef50*/  ISETP.NE.AND P1, PT, R8, RZ, PT ;  /* 0x000000ff0800720c */ /* 0x000fce0003f25270 */
[----:B------:R-:W-:Y:S06]  /*ef60*/  @!P0 BRA `(.L_x_3269) ;  /* 0x00000008004c8947 */ /* 0x000fec0003800000 */
[----:B------:R-:W-:Y:S01]  /*ef70*/  LOP3.LUT P0, RZ, R17, 0x1, RZ, 0xc0, !PT ;  /* 0x0000000111ff7812 */ /* 0x000fe2000780c0ff */
[----:B------:R-:W-:-:S12]  /*ef80*/  IMAD.MOV.U32 R10, RZ, RZ, R6 ;  /* 0x000000ffff0a7224 */ /* 0x000fd800078e0006 */
[----:B------:R-:W-:Y:S05]  /*ef90*/  @!P0 BRA `(.L_x_3270) ;  /* 0x0000000000508947 */ /* 0x000fea0003800000 */
[----:B------:R-:W2:Y:S01]  /*efa0*/  LDL R5, [R1] ;  /* 0x0000000001057983 */ /* 0x000ea20000100800 */
[----:B------:R-:W0:Y:S01]  /*efb0*/  LDC R10, c[0x0][0x43c] ;  /* 0x00010f00ff0a7b82 */ /* 0x000e220000000800 */
[----:B------:R-:W-:Y:S01]  /*efc0*/  ULDC.64 UR4, c[0x0][0x428] ;  /* 0x00010a0000047ab9 */ /* 0x000fe20000000a00 */
[----:B------:R-:W-:Y:S01]  /*efd0*/  ULDC.64 UR6, c[0x0][0x208] ;  /* 0x0000820000067ab9 */ /* 0x000fe20000000a00 */
[----:B0-----:R-:W-:-:S13]  /*efe0*/  ISETP.NE.AND P0, PT, R10, 0x1, PT ;  /* 0x000000010a00780c */ /* 0x001fda0003f05270 */
[----:B------:R-:W0:Y:S02]  /*eff0*/  @P0 LDC.64 R2, c[0x0][0x440] ;  /* 0x00011000ff020b82 */ /* 0x000e240000000a00 */
[----:B0-----:R-:W-:-:S04]  /*f000*/  @P0 IMAD.HI.U32 R4, R6, R2, RZ ;  /* 0x0000000206040227 */ /* 0x001fc800078e00ff */
[----:B------:R-:W-:Y:S01]  /*f010*/  IMAD.MOV.U32 R2, RZ, RZ, R6 ;  /* 0x000000ffff027224 */ /* 0x000fe200078e0006 */
[----:B------:R-:W-:-:S04]  /*f020*/  @P0 SHF.R.U32.HI R2, RZ, R3, R4 ;  /* 0x00000003ff020219 */ /* 0x000fc80000011604 */
[--C-:B------:R-:W-:Y:S01]  /*f030*/  SHF.R.S32.HI R3, RZ, 0x1f, R2.reuse ;  /* 0x0000001fff037819 */ /* 0x100fe20000011402 */
[----:B--2---:R-:W-:Y:S02]  /*f040*/  IMAD R4, R5, UR4, RZ ;  /* 0x0000000405047c24 */ /* 0x004fe4000f8e02ff */
[----:B------:R-:W-:Y:S02]  /*f050*/  IMAD.MOV R5, RZ, RZ, -R2 ;  /* 0x000000ffff057224 */ /* 0x000fe400078e0a02 */
[C---:B------:R-:W-:Y:S02]  /*f060*/  IMAD R4, R19.reuse, UR5, R4 ;  /* 0x0000000513047c24 */ /* 0x040fe4000f8e0204 */
[----:B------:R-:W-:Y:S01]  /*f070*/  IMAD.WIDE.U32 R2, R19, UR4, R2 ;  /* 0x0000000413027c25 */ /* 0x000fe2000f8e0002 */
[----:B------:R-:W-:-:S03]  /*f080*/  ULDC.64 UR4, c[0x0][0x418] ;  /* 0x0001060000047ab9 */ /* 0x000fc60000000a00 */
[----:B------:R-:W-:Y:S01]  /*f090*/  IMAD.IADD R3, R4, 0x1, R3 ;  /* 0x0000000104037824 */ /* 0x000fe200078e0203 */
[----:B------:R-:W-:Y:S01]  /*f0a0*/  LEA R4, P0, R2, UR4, 0x2 ;  /* 0x0000000402047c11 */ /* 0x000fe2000f8010ff */
[----:B------:R-:W-:-:S03]  /*f0b0*/  IMAD R10, R10, R5, R6 ;  /* 0x000000050a0a7224 */ /* 0x000fc600078e0206 */
[----:B------:R-:W-:-:S05]  /*f0c0*/  LEA.HI.X R5, R2, UR5, R3, 0x2, P0 ;  /* 0x0000000502057c11 */ /* 0x000fca00080f1403 */
[----:B------:R0:W5:Y:S04]  /*f0d0*/  LDG.E R4, desc[UR6][R4.64] ;  /* 0x0000000604047981 */ /* 0x000168000c1e1900 */
.L_x_3270:
[----:B------:R-:W1:Y:S01]  /*f0e0*/  S2R R2, SR_TID.X ;  /* 0x0000000000027919 */ /* 0x000e620000002100 */
[----:B------:R-:W-:Y:S01]  /*f0f0*/  BSSY B2, `(.L_x_3271) ;  /* 0x0000006000027945 */ /* 0x000fe20003800000 */
[----:B-1----:R-:W-:Y:S02]  /*f100*/  LOP3.LUT R3, R2, 0x7f, RZ, 0xc0, !PT ;  /* 0x0000007f02037812 */ /* 0x002fe400078ec0ff */
[----:B------:R-:W-:Y:S02]  /*f110*/  SHF.L.U32 R2, R7, 0x1f, RZ ;  /* 0x0000001f07027819 */ /* 0x000fe400000006ff */
[----:B------:R-:W-:Y:S02]  /*f120*/  ISETP.NE.AND P2, PT, R3, RZ, PT ;  /* 0x000000ff0300720c */ /* 0x000fe40003f45270 */
[----:B------:R-:W1:Y:S02]  /*f130*/  SYNCS.PHASECHK.TRANS64.TRYWAIT P0, [UR38+0x36848], R2 ;  /* 0x03684802ff0075a7 */ /* 0x000e640008000166 */
[----:B-1----:R-:W-:Y:S09]  /*f140*/  @!P0 BRA `(.L_x_3272) ;  /* 0x0000003000588947 */ /* 0x002ff20003800000 */
.L_x_3362:
[----:B------:R-:W-:Y:S05]  /*f150*/  BSYNC B2 ;  /* 0x0000000000027941 */ /* 0x000fea0003800000 */
.L_x_3271:
[----:B------:R-:W-:Y:S04]  /*f160*/  BSSY B2, `(.L_x_3273) ;  /* 0x0000007000027945 */ /* 0x000fe80003800000 */
[----:B------:R-:W-:Y:S05]  /*f170*/  @P2 BRA `(.L_x_3274) ;  /* 0x0000000000142947 */ /* 0x000fea0003800000 */
[----:B------:R-:W-:Y:S01]  /*f180*/  ISETP.NE.AND P0, PT, R9, RZ, PT ;  /* 0x000000ff0900720c */ /* 0x000fe20003f05270 */
[----:B-1----:R-:W-:-:S04]  /*f190*/  IMAD.MOV.U32 R3, RZ, RZ, 0xa800 ;  /* 0x0000a800ff037424 */ /* 0x002fc800078e00ff */
[----:B------:R2:W-:Y:S08]  /*f1a0*/  SYNCS.ARRIVE.TRANS64 RZ, [UR38+0x36838], R3 ;  /* 0x03683803ffff79a7 */ /* 0x0005f00008000026 */
[----:B--2---:R-:W-:Y:S05]  /*f1b0*/  @!P0 BRA `(.L_x_3274) ;  /* 0x0000000000048947 */ /* 0x004fea0003800000 */
[----:B------:R-:W-:Y:S01]  /*f1c0*/  BPT.TRAP 0x1 ;  /* 0x000000040000795c */ /* 0x000fe20000300000 */
.L_x_3274:
[----:B------:R-:W-:Y:S05]  /*f1d0*/  BSYNC B2 ;  /* 0x0000000000027941 */ /* 0x000fea0003800000 */
.L_x_3273:
        /* <DEDUP_REMOVED lines=11> */
.L_x_3275:
[----:B------:R-:W-:-:S13]  /*f290*/  @P0 ELECT P3, URZ, PT ;  /* 0x00000000003f082f */ /* 0x000fda0003860000 */
[----:B-----5:R-:W-:Y:S02]  /*f2a0*/  @P3 R2UR UR37, R4 ;  /* 0x00000000042532ca */ /* 0x020fe400000e0000 */
        /* <DEDUP_REMOVED lines=11> */
.L_x_3276:
        /* <DEDUP_REMOVED lines=15> */
.L_x_3277:
        /* <DEDUP_REMOVED lines=12> */
.L_x_3363:
[----:B------:R-:W-:Y:S05]  /*f510*/  BSYNC B2 ;  /* 0x0000000000027941 */ /* 0x000fea0003800000 */
.L_x_3278:
        /* <DEDUP_REMOVED lines=9> */
.L_x_3281:
[----:B------:R-:W-:Y:S05]  /*f5b0*/  BSYNC B2 ;  /* 0x0000000000027941 */ /* 0x000fea0003800000 */
.L_x_3280:
        /* <DEDUP_REMOVED lines=10> */
.L_x_3282:
        /* <DEDUP_REMOVED lines=13> */
.L_x_3283:
        /* <DEDUP_REMOVED lines=13> */
.L_x_3284:
        /* <DEDUP_REMOVED lines=10> */
.L_x_3269:
[----:B------:R-:W-:Y:S05]  /*f8a0*/  BSYNC B1 ;  /* 0x0000000000017941 */ /* 0x000fea0003800000 */
.L_x_3268:
[----:B------:R-:W-:Y:S01]  /*f8b0*/  LOP3.LUT P0, RZ, R17, 0x2, RZ, 0xc0, !PT ;  /* 0x0000000211ff7812 */ /* 0x000fe2000780c0ff */
[----:B------:R-:W-:Y:S01]  /*f8c0*/  BSSY B1, `(.L_x_3285) ;  /* 0x0000096000017945 */ /* 0x000fe20003800000 */
[----:B------:R-:W-:-:S11]  /*f8d0*/  LOP3.LUT R10, R7, 0x1, RZ, 0x3c, !PT ;  /* 0x00000001070a7812 */ /* 0x000fd600078e3cff */
[----:B------:R-:W-:Y:S05]  /*f8e0*/  @!P0 BRA `(.L_x_3286) ;  /* 0x00000008004c8947 */ /* 0x000fea0003800000 */
[----:B------:R-:W-:Y:S01]  /*f8f0*/  LOP3.LUT P0, RZ, R17, 0x1, RZ, 0xc0, !PT ;  /* 0x0000000111ff7812 */ /* 0x000fe2000780c0ff */
[----:B------:R-:W-:-:S12]  /*f900*/  VIADD R12, R6, 0xffffffff ;  /* 0xffffffff060c7836 */ /* 0x000fd80000000000 */
        /* <DEDUP_REMOVED lines=12> */
[----:B------:R-:W-:-:S03]  /*f9d0*/  SHF.R.S32.HI R3, RZ, 0x1f, R2 ;  /* 0x0000001fff037819 */ /* 0x000fc60000011402 */
[----:B------:R-:W-:-:S04]  /*f9e0*/  IMAD.WIDE.U32 R2, R19, UR4, R2 ;  /* 0x0000000413027c25 */ /* 0x000fc8000f8e0002 */
[----:B--2---:R-:W-:-:S04]  /*f9f0*/  IMAD R4, R13, UR4, RZ ;  /* 0x000000040d047c24 */ /* 0x004fc8000f8e02ff */
[----:B------:R-:W-:Y:S01]  /*fa00*/  IMAD R4, R19, UR5, R4 ;  /* 0x0000000513047c24 */ /* 0x000fe2000f8e0204 */
[----:B------:R-:W-:-:S03]  /*fa10*/  ULDC.64 UR4, c[0x0][0x418] ;  /* 0x0001060000047ab9 */ /* 0x000fc60000000a00 */
[----:B------:R-:W-:Y:S01]  /*fa20*/  IMAD.IADD R3, R4, 0x1, R3 ;  /* 0x0000000104037824 */ /* 0x000fe200078e0203 */
[----:B------:R-:W-:-:S04]  /*fa30*/  LEA R4, P0, R2, UR4, 0x2 ;  /* 0x0000000402047c11 */ /* 0x000fc8000f8010ff */
[----:B------:R-:W-:-:S05]  /*fa40*/  LEA.HI.X R5, R2, UR5, R3, 0x2, P0 ;  /* 0x0000000502057c11 */ /* 0x000fca00080f1403 */
[----:B------:R0:W5:Y:S04]  /*fa50*/  LDG.E R4, desc[UR6][R4.64] ;  /* 0x0000000604047981 */ /* 0x000168000c1e1900 */
.L_x_3287:
[----:B------:R-:W1:Y:S01]  /*fa60*/  S2R R2, SR_TID.X ;  /* 0x0000000000027919 */ /* 0x000e620000002100 */
[----:B------:R-:W-:Y:S01]  /*fa70*/  BSSY B2, `(.L_x_3288) ;  /* 0x0000006000027945 */ /* 0x000fe20003800000 */
[----:B-1----:R-:W-:Y:S02]  /*fa80*/  LOP3.LUT R3, R2, 0x7f, RZ, 0xc0, !PT ;  /* 0x0000007f02037812 */ /* 0x002fe400078ec0ff */
[----:B------:R-:W-:Y:S02]  /*fa90*/  SHF.L.U32 R2, R10, 0x1f, RZ ;  /* 0x0000001f0a027819 */ /* 0x000fe400000006ff */
[----:B------:R-:W-:Y:S02]  /*faa0*/  ISETP.NE.AND P2, PT, R3, RZ, PT ;  /* 0x000000ff0300720c */ /* 0x000fe40003f45270 */
[----:B------:R-:W1:Y:S02]  /*fab0*/  SYNCS.PHASECHK.TRANS64.TRYWAIT P0, [UR38+0x36840], R2 ;  /* 0x03684002ff0075a7 */ /* 0x000e640008000166 */
[----:B-1----:R-:W-:Y:S09]  /*fac0*/  @!P0 BRA `(.L_x_3289) ;  /* 0x0000002800288947 */ /* 0x002ff20003800000 */
.L_x_3364:
[----:B------:R-:W-:Y:S05]  /*fad0*/  BSYNC B2 ;  /* 0x0000000000027941 */ /* 0x000fea0003800000 */
.L_x_3288:
[----:B------:R-:W-:Y:S04]  /*fae0*/  BSSY B2, `(.L_x_3290) ;  /* 0x0000007000027945 */ /* 0x000fe80003800000 */
[----:B------:R-:W-:Y:S05]  /*faf0*/  @P2 BRA `(.L_x_3291) ;  /* 0x0000000000142947 */ /* 0x000fea0003800000 */
[----:B------:R-:W-:Y:S01]  /*fb00*/  ISETP.NE.AND P0, PT, R9, RZ, PT ;  /* 0x000000ff0900720c */ /* 0x000fe20003f05270 */
[----:B-1----:R-:W-:-:S04]  /*fb10*/  IMAD.MOV.U32 R2, RZ, RZ, 0xa800 ;  /* 0x0000a800ff027424 */ /* 0x002fc800078e00ff */
[----:B------:R2:W-:Y:S08]  /*fb20*/  SYNCS.ARRIVE.TRANS64 RZ, [UR38+0x36830], R2 ;  /* 0x03683002ffff79a7 */ /* 0x0005f00008000026 */
[----:B--2---:R-:W-:Y:S05]  /*fb30*/  @!P0 BRA `(.L_x_3291) ;  /* 0x0000000000048947 */ /* 0x004fea0003800000 */
[----:B------:R-:W-:Y:S01]  /*fb40*/  BPT.TRAP 0x1 ;  /* 0x000000040000795c */ /* 0x000fe20000300000 */
.L_x_3291:
[----:B------:R-:W-:Y:S05]  /*fb50*/  BSYNC B2 ;  /* 0x0000000000027941 */ /* 0x000fea0003800000 */
.L_x_3290:
        /* <DEDUP_REMOVED lines=11> */
.L_x_3292:
        /* <DEDUP_REMOVED lines=14> */
.L_x_3293:
        /* <DEDUP_REMOVED lines=14> */
.L_x_3294:
        /* <DEDUP_REMOVED lines=12> */
.L_x_3365:
[----:B------:R-:W-:Y:S05]  /*fe90*/  BSYNC B2 ;  /* 0x0000000000027941 */ /* 0x000fea0003800000 */
.L_x_3295:
        /* <DEDUP_REMOVED lines=9> */
.L_x_3298:
[----:B------:R-:W-:Y:S05]  /*ff30*/  BSYNC B2 ;  /* 0x0000000000027941 */ /* 0x000fea0003800000 */
.L_x_3297:
        /* <DEDUP_REMOVED lines=10> */
.L_x_3299:
        /* <DEDUP_REMOVED lines=13> */
.L_x_3300:
        /* <DEDUP_REMOVED lines=13> */
.L_x_3301:
        /* <DEDUP_REMOVED lines=10> */
.L_x_3286:
[----:B------:R-:W-:Y:S05]  /*10220*/  BSYNC B1 ;  /* 0x0000000000017941 */ /* 0x000fea0003800000 */
.L_x_3285:
[----:B------:R-:W-:Y:S01]  /*10230*/  IADD3 R6, R6, -0x2, RZ ;  /* 0xfffffffe06067810 */ /* 0x000fe20007ffe0ff */
[----:B------:R-:W-:Y:S01]  /*10240*/  IMAD.MOV.U32 R7, RZ, RZ, R10 ;  /* 0x000000ffff077224 */ /* 0x000fe200078e000a */
[----:B------:R-:W-:Y:S06]  /*10250*/  @P1 BRA `(.L_x_3302) ;  /* 0xffffffec00301947 */ /* 0x000fec000383ffff */
[----:B------:R-:W-:Y:S05]  /*10260*/  BSYNC B0 ;  /* 0x0000000000007941 */ /* 0x000fea0003800000 */
.L_x_3267:
[----:B------:R-:W-:Y:S01]  /*10270*/  ISETP.NE.AND P0, PT, R11, RZ, PT ;  /* 0x000000ff0b00720c */ /* 0x000fe20003f05270 */
[----:B------:R-:W-:-:S12]  /*10280*/  BSSY B0, `(.L_x_3266) ;  /* 0x0000097000007945 */ /* 0x000fd80003800000 */
[----:B------:R-:W-:Y:S05]  /*10290*/  @!P0 BRA `(.L_x_3303) ;  /* 0x0000000800548947 */ /* 0x000fea0003800000 */
[----:B------:R-:W-:Y:S01]  /*102a0*/  LOP3.LUT P1, RZ, R17, 0x2, RZ, 0xc0, !PT ;  /* 0x0000000211ff7812 */ /* 0x000fe2000782c0ff */
[----:B------:R-:W-:-:S12]  /*102b0*/  IMAD.MOV.U32 R0, RZ, RZ, 0x1 ;  /* 0x00000001ff007424 */ /* 0x000fd800078e00ff */
[----:B------:R-:W-:Y:S05]  /*102c0*/  @!P1 BRA `(.L_x_3303) ;  /* 0x0000000800489947 */ /* 0x000fea0003800000 */
[----:B------:R-:W-:-:S13]  /*102d0*/  LOP3.LUT P1, RZ, R17, 0x1, RZ, 0xc0, !PT ;  /* 0x0000000111ff7812 */ /* 0x000fda000782c0ff */
[----:B------:R-:W-:Y:S05]  /*102e0*/  @!P1 BRA `(.L_x_3304) ;  /* 0x0000000000549947 */ /* 0x000fea0003800000 */
[----:B------:R-:W2:Y:S01]  /*102f0*/  LDL.LU R5, [R1] ;  /* 0x0000000001057983 */ /* 0x000ea20000300800 */
[----:B------:R-:W0:Y:S01]  /*10300*/  LDC R8, c[0x0][0x43c] ;  /* 0x00010f00ff087b82 */ /* 0x000e220000000800 */
[----:B------:R-:W-:Y:S01]  /*10310*/  IMAD.MOV.U32 R7, RZ, RZ, R6 ;  /* 0x000000ffff077224 */ /* 0x000fe200078e0006 */
[----:B------:R-:W-:Y:S01]  /*10320*/  ULDC.64 UR4, c[0x0][0x428] ;  /* 0x00010a0000047ab9 */ /* 0x000fe20000000a00 */
[----:B------:R-:W-:Y:S01]  /*10330*/  ULDC.64 UR6, c[0x0][0x208] ;  /* 0x0000820000067ab9 */ /* 0x000fe20000000a00 */
[----:B0-----:R-:W-:-:S13]  /*10340*/  ISETP.NE.AND P0, PT, R8, 0x1, PT ;  /* 0x000000010800780c */ /* 0x001fda0003f05270 */
[----:B------:R-:W0:Y:S02]  /*10350*/  @P0 LDC.64 R2, c[0x0][0x440] ;  /* 0x00011000ff020b82 */ /* 0x000e240000000a00 */
[----:B0-----:R-:W-:-:S05]  /*10360*/  @P0 IMAD.HI.U32 R2, R6, R2, RZ ;  /* 0x0000000206020227 */ /* 0x001fca00078e00ff */
[----:B------:R-:W-:-:S04]  /*10370*/  @P0 SHF.R.U32.HI R7, RZ, R3, R2 ;  /* 0x00000003ff070219 */ /* 0x000fc80000011602 */
[----:B------:R-:W-:Y:S01]  /*10380*/  SHF.R.S32.HI R3, RZ, 0x1f, R7 ;  /* 0x0000001fff037819 */ /* 0x000fe20000011407 */
[----:B--2---:R-:W-:-:S04]  /*10390*/  IMAD R2, R5, UR4, RZ ;  /* 0x0000000405027c24 */ /* 0x004fc8000f8e02ff */
[----:B------:R-:W-:Y:S02]  /*103a0*/  IMAD R5, R19, UR5, R2 ;  /* 0x0000000513057c24 */ /* 0x000fe4000f8e0202 */
        /* <DEDUP_REMOVED lines=9> */
.L_x_3304:
[----:B------:R-:W1:Y:S01]  /*10440*/  S2R R2, SR_TID.X ;  /* 0x0000000000027919 */ /* 0x000e620000002100 */
[----:B------:R-:W-:Y:S01]  /*10450*/  BSSY B1, `(.L_x_3305) ;  /* 0x0000006000017945 */ /* 0x000fe20003800000 */
[----:B-1----:R-:W-:Y:S02]  /*10460*/  LOP3.LUT R3, R2, 0x7f, RZ, 0xc0, !PT ;  /* 0x0000007f02037812 */ /* 0x002fe400078ec0ff */
[----:B------:R-:W-:Y:S02]  /*10470*/  SHF.L.U32 R2, R10, 0x1f, RZ ;  /* 0x0000001f0a027819 */ /* 0x000fe400000006ff */
[----:B------:R-:W-:Y:S02]  /*10480*/  ISETP.NE.AND P1, PT, R3, RZ, PT ;  /* 0x000000ff0300720c */ /* 0x000fe40003f25270 */
[----:B------:R-:W1:Y:S02]  /*10490*/  SYNCS.PHASECHK.TRANS64.TRYWAIT P0, [UR38+0x36848], R2 ;  /* 0x03684802ff0075a7 */ /* 0x000e640008000166 */
[----:B-1----:R-:W-:Y:S09]  /*104a0*/  @!P0 BRA `(.L_x_3306) ;  /* 0x0000001c00e08947 */ /* 0x002ff20003800000 */
.L_x_3366:
[----:B------:R-:W-:Y:S05]  /*104b0*/  BSYNC B1 ;  /* 0x0000000000017941 */ /* 0x000fea0003800000 */
.L_x_3305:
[----:B------:R-:W-:Y:S04]  /*104c0*/  BSSY B1, `(.L_x_3307) ;  /* 0x0000007000017945 */ /* 0x000fe80003800000 */
[----:B------:R-:W-:Y:S05]  /*104d0*/  @P1 BRA `(.L_x_3308) ;  /* 0x0000000000141947 */ /* 0x000fea0003800000 */
[----:B------:R-:W-:Y:S02]  /*104e0*/  ISETP.NE.AND P0, PT, R9, RZ, PT ;  /* 0x000000ff0900720c */ /* 0x000fe40003f05270 */
[----:B-1----:R-:W-:-:S04]  /*104f0*/  MOV R3, 0xa800 ;  /* 0x0000a80000037802 */ /* 0x002fc80000000f00 */
[----:B------:R2:W-:Y:S07]  /*10500*/  SYNCS.ARRIVE.TRANS64 RZ, [UR38+0x36838], R3 ;  /* 0x03683803ffff79a7 */ /* 0x0005ee0008000026 */
[----:B------:R-:W-:Y:S05]  /*10510*/  @!P0 BRA `(.L_x_3308) ;  /* 0x0000000000048947 */ /* 0x000fea0003800000 */
[----:B------:R-:W-:Y:S01]  /*10520*/  BPT.TRAP 0x1 ;  /* 0x000000040000795c */ /* 0x000fe20000300000 */
.L_x_3308:
[----:B------:R-:W-:Y:S05]  /*10530*/  BSYNC B1 ;  /* 0x0000000000017941 */ /* 0x000fea0003800000 */
.L_x_3307:
        /* <DEDUP_REMOVED lines=11> */
.L_x_3309:
        /* <DEDUP_REMOVED lines=14> */
.L_x_3310:
        /* <DEDUP_REMOVED lines=14> */
.L_x_3311:
        /* <DEDUP_REMOVED lines=11> */
.L_x_3367:
[----:B------:R-:W-:Y:S05]  /*10860*/  BSYNC B1 ;  /* 0x0000000000017941 */ /* 0x000fea0003800000 */
.L_x_3312:
        /* <DEDUP_REMOVED lines=9> */
.L_x_3315:
[----:B------:R-:W-:Y:S05]  /*10900*/  BSYNC B1 ;  /* 0x0000000000017941 */ /* 0x000fea0003800000 */
.L_x_3314:
        /* <DEDUP_REMOVED lines=10> */
.L_x_3316:
        /* <DEDUP_REMOVED lines=13> */
.L_x_3317:
        /* <DEDUP_REMOVED lines=13> */
.L_x_3318:
        /* <DEDUP_REMOVED lines=10> */
.L_x_3303:
[----:B------:R-:W-:Y:S05]  /*10bf0*/  BSYNC B0 ;  /* 0x0000000000007941 */ /* 0x000fea0003800000 */
.L_x_3266:
[----:B------:R-:W-:Y:S01]  /*10c00*/  LOP3.LUT P0, RZ, R17, 0x2, RZ, 0xc0, !PT ;  /* 0x0000000211ff7812 */ /* 0x000fe2000780c0ff */
[----:B------:R-:W-:-:S12]  /*10c10*/  BSSY B0, `(.L_x_3319) ;  /* 0x0000043000007945 */ /* 0x000fd80003800000 */
[----:B------:R-:W-:Y:S05]  /*10c20*/  @!P0 BRA `(.L_x_3320) ;  /* 0x0000000400048947 */ /* 0x000fea0003800000 */
[----:B------:R-:W0:Y:S01]  /*10c30*/  S2R R2, SR_TID.X ;  /* 0x0000000000027919 */ /* 0x000e220000002100 */
[----:B------:R-:W-:Y:S01]  /*10c40*/  LEA R3, R0, UR38, 0x3 ;  /* 0x0000002600037c11 */ /* 0x000fe2000f8e18ff */
[----:B------:R-:W-:Y:S01]  /*10c50*/  BSSY B1, `(.L_x_3321) ;  /* 0x0000006000017945 */ /* 0x000fe20003800000 */
[----:B0-----:R-:W-:Y:S02]  /*10c60*/  LOP3.LUT R4, R2, 0x7f, RZ, 0xc0, !PT ;  /* 0x0000007f02047812 */ /* 0x001fe400078ec0ff */
[----:B------:R-:W-:Y:S02]  /*10c70*/  SHF.L.U32 R2, R10, 0x1f, RZ ;  /* 0x0000001f0a027819 */ /* 0x000fe400000006ff */
[----:B------:R-:W-:Y:S02]  /*10c80*/  ISETP.NE.AND P1, PT, R4, RZ, PT ;  /* 0x000000ff0400720c */ /* 0x000fe40003f25270 */
[----:B------:R-:W0:Y:S02]  /*10c90*/  SYNCS.PHASECHK.TRANS64.TRYWAIT P0, [R3+URZ+0x36860], R2 ;  /* 0x03686002030075a7 */ /* 0x000e24000800017f */
[----:B0-----:R-:W-:Y:S09]  /*10ca0*/  @!P0 BRA `(.L_x_3322) ;  /* 0x0000001800108947 */ /* 0x001ff20003800000 */
.L_x_3368:
[----:B------:R-:W-:Y:S05]  /*10cb0*/  BSYNC B1 ;  /* 0x0000000000017941 */ /* 0x000fea0003800000 */
.L_x_3321:
        /* <DEDUP_REMOVED lines=8> */
.L_x_3324:
[----:B------:R-:W-:Y:S05]  /*10d40*/  BSYNC B1 ;  /* 0x0000000000017941 */ /* 0x000fea0003800000 */
.L_x_3323:
        /* <DEDUP_REMOVED lines=13> */
.L_x_3325:
        /* <DEDUP_REMOVED lines=13> */
.L_x_3326:
        /* <DEDUP_REMOVED lines=13> */
.L_x_3327:
        /* <DEDUP_REMOVED lines=8> */
.L_x_3320:
[----:B------:R-:W-:Y:S05]  /*11040*/  BSYNC B0 ;  /* 0x0000000000007941 */ /* 0x000fea0003800000 */
.L_x_3319:
[----:B------:R-:W-:-:S05]  /*11050*/  VIADD R0, R0, 0x1 ;  /* 0x0000000100007836 */ /* 0x000fca0000000000 */
[----:B------:R-:W-:-:S04]  /*11060*/  ISETP.NE.AND P0, PT, R0, 0x2, PT ;  /* 0x000000020000780c */ /* 0x000fc80003f05270 */
[----:B0-----:R-:W-:Y:S02]  /*11070*/  SEL R3, RZ, 0x1, P0 ;  /* 0x00000001ff037807 */ /* 0x001fe40000000000 */
[----:B------:R-:W-:Y:S02]  /*11080*/  SEL R0, R0, RZ, P0 ;  /* 0x000000ff00007207 */ /* 0x000fe40000000000 */
[----:B------:R-:W-:Y:S01]  /*11090*/  LOP3.LUT R10, R10, R3, RZ, 0x3c, !PT ;  /* 0x000000030a0a7212 */ /* 0x000fe200078e3cff */
[----:B------:R-:W-:-:S07]  /*110a0*/  IMAD.MOV.U32 R3, RZ, RZ, RZ ;  /* 0x000000ffff037224 */ /* 0x000fce00078e00ff */
.L_x_3250:
[----:B------:R-:W0:Y:S01]  /*110b0*/  S2R R5, SR_CgaCtaId ;  /* 0x0000000000057919 */ /* 0x000e220000008800 */
[----:B------:R-:W-:Y:S02]  /*110c0*/  MOV R2, 0x400 ;  /* 0x0000040000027802 */ /* 0x000fe40000000f00 */
[----:B------:R-:W-:Y:S02]  /*110d0*/  SHF.L.U32 R3, R3, 0x1f, RZ ;  /* 0x0000001f03037819 */ /* 0x000fe400000006ff */
[----:B0-----:R-:W-:-:S04]  /*110e0*/  LEA R2, R5, R2, 0x18 ;  /* 0x0000000205027211 */ /* 0x001fc800078ec0ff */
[----:B------:R-:W0:Y:S02]  /*110f0*/  SYNCS.PHASECHK.TRANS64.TRYWAIT P0, [R2+URZ+0x36820], R3 ;  /* 0x03682003020075a7 */ /* 0x000e24000800017f */
[----:B0-----:R-:W-:Y:S05]  /*11100*/  @!P0 BRA `(.L_x_3328) ;  /* 0x00000014000c8947 */ /* 0x001fea0003800000 */
.L_x_3369:
[----:B------:R-:W-:-:S03]  /*11110*/  UMOV UR4, 0xffffffff ;  /* 0xffffffff00047882 */ /* 0x000fc60000000000 */
[----:B------:R-:W-:Y:S05]  /*11120*/  BRA.DIV UR4, `(.L_x_3329) ;  /* 0x0000001604187947 */ /* 0x000fea000b800000 */
[----:B0-----:R-:W0:Y:S02]  /*11130*/  S2R R3, SR_TID.X ;  /* 0x0000000000037919 */ /* 0x001e240000002100 */
[----:B0-----:R-:W-:-:S04]  /*11140*/  SHF.R.U32.HI R3, RZ, 0x5, R3 ;  /* 0x00000005ff037819 */ /* 0x001fc80000011603 */
[----:B------:R-:W-:-:S05]  /*11150*/  LOP3.LUT R3, R3, 0x3, RZ, 0xc0, !PT ;  /* 0x0000000303037812 */ /* 0x000fca00078ec0ff */
[----:B------:R0:W1:Y:S02]  /*11160*/  SHFL.IDX PT, R14, R3, RZ, 0x1f ;  /* 0x00001fff030e7589 */ /* 0x00006400000e0000 */
.L_x_3372:
[----:B-1----:R-:W-:-:S13]  /*11170*/  ISETP.NE.AND P0, PT, R14, RZ, PT ;  /* 0x000000ff0e00720c */ /* 0x002fda0003f05270 */
[----:B------:R-:W-:Y:S05]  /*11180*/  @P0 BRA `(.L_x_3222) ;  /* 0x0000000000900947 */ /* 0x000fea0003800000 */
[----:B------:R-:W-:-:S03]  /*11190*/  UMOV UR4, 0xffffffff ;  /* 0xffffffff00047882 */ /* 0x000fc60000000000 */
[----:B------:R-:W-:Y:S05]  /*111a0*/  BRA.DIV UR4, `(.L_x_3330) ;  /* 0x00000016042c7947 */ /* 0x000fea000b800000 */
[----:B------:R-:W-:-:S13]  /*111b0*/  ELECT P6, URZ, PT ;  /* 0x00000000003f782f */ /* 0x000fda00038c0000 */
.L_x_3375:
        /* <DEDUP_REMOVED lines=8> */
.L_x_3331:
[----:B------:R-:W-:Y:S01]  /*11240*/  VIADD R9, R2, 0x36840 ;  /* 0x0003684002097836 */ /* 0x000fe20000000000 */
[----:B------:R-:W-:Y:S01]  /*11250*/  SHF.L.U32 R4, R10, 0x1f, RZ ;  /* 0x0000001f0a047819 */ /* 0x000fe200000006ff */
[----:B------:R-:W-:-:S03]  /*11260*/  VIADD R3, R0, 0x1 ;  /* 0x0000000100037836 */ /* 0x000fc60000000000 */
[----:B------:R-:W-:Y:S02]  /*11270*/  LEA R7, R0, R9, 0x3 ;  /* 0x0000000900077211 */ /* 0x000fe400078e18ff */
[C---:B------:R-:W-:Y:S02]  /*11280*/  ISETP.NE.AND P1, PT, R3.reuse, 0x2, PT ;  /* 0x000000020300780c */ /* 0x040fe40003f25270 */
[----:B------:R-:W0:Y:S02]  /*11290*/  SYNCS.PHASECHK.TRANS64.TRYWAIT P0, [R7+URZ], R4 ;  /* 0x00000004070075a7 */ /* 0x000e24000800017f */
[----:B------:R-:W-:Y:S02]  /*112a0*/  SEL R5, RZ, 0x1, P1 ;  /* 0x00000001ff057807 */ /* 0x000fe40000800000 */
[----:B------:R-:W-:Y:S02]  /*112b0*/  SEL R6, R3, RZ, P1 ;  /* 0x000000ff03067207 */ /* 0x000fe40000800000 */
[----:B------:R-:W-:-:S03]  /*112c0*/  LOP3.LUT R5, R10, R5, RZ, 0x3c, !PT ;  /* 0x000000050a057212 */ /* 0x000fc600078e3cff */
[----:B------:R-:W-:Y:S01]  /*112d0*/  IMAD R8, R6, 0x8, R9 ;  /* 0x0000000806087824 */ /* 0x000fe200078e0209 */
[----:B------:R-:W-:Y:S01]  /*112e0*/  SHF.L.U32 R5, R5, 0x1f, RZ ;  /* 0x0000001f05057819 */ /* 0x000fe200000006ff */
[----:B0-----:R-:W-:Y:S06]  /*112f0*/  @!P0 BRA `(.L_x_3332) ;  /* 0x0000001000f88947 */ /* 0x001fec0003800000 */
.L_x_3376:
[----:B------:R-:W1:Y:S02]  /*11300*/  SYNCS.PHASECHK.TRANS64.TRYWAIT P0, [R8+URZ], R5 ;  /* 0x00000005080075a7 */ /* 0x000e64000800017f */
[----:B-1----:R-:W-:Y:S05]  /*11310*/  @!P0 BRA `(.L_x_3333) ;  /* 0x0000001400048947 */ /* 0x002fea0003800000 */
.L_x_3377:
[----:B------:R-:W-:Y:S05]  /*11320*/  @!P2 BRA `(.L_x_3334) ;  /* 0x000000000004a947 */ /* 0x000fea0003800000 */
[----:B------:R-:W-:Y:S01]  /*11330*/  BPT.TRAP 0x1 ;  /* 0x000000040000795c */ /* 0x000fe20000300000 */
.L_x_3334:
[----:B------:R-:W-:-:S04]  /*11340*/  VIADD R3, R2, 0x36860 ;  /* 0x0003686002037836 */ /* 0x000fc80000000000 */
[----:B0-----:R-:W-:-:S04]  /*11350*/  IMAD R7, R0, 0x8, R3 ;  /* 0x0000000800077824 */ /* 0x001fc800078e0203 */
[----:B------:R-:W0:Y:S02]  /*11360*/  SYNCS.PHASECHK.TRANS64.TRYWAIT P0, [R7+URZ], R4 ;  /* 0x00000004070075a7 */ /* 0x000e24000800017f */
[----:B0-----:R-:W-:Y:S05]  /*11370*/  @!P0 BRA `(.L_x_3335) ;  /* 0x0000001400008947 */ /* 0x001fea0003800000 */
.L_x_3378:
[----:B------:R-:W-:-:S07]  /*11380*/  IMAD R6, R6, 0x8, R3 ;  /* 0x0000000806067824 */ /* 0x000fce00078e0203 */
.L_x_3336:
[----:B--2---:R2:W3:Y:S02]  /*11390*/  SYNCS.PHASECHK.TRANS64.TRYWAIT P0, [R6+URZ], R5 ;  /* 0x00000005060075a7 */ /* 0x0044e4000800017f */
[----:B---3--:R-:W-:Y:S05]  /*113a0*/  @!P0 NANOSLEEP.SYNCS 0x989680 ;  /* 0x009896800000895d */ /* 0x008fea0003900000 */
[----:B------:R-:W3:Y:S02]  /*113b0*/  @!P0 SYNCS.PHASECHK.TRANS64 P0, [R6+URZ], R5 ;  /* 0x00000005060085a7 */ /* 0x000ee4000800007f */
[----:B---3--:R-:W-:Y:S05]  /*113c0*/  @!P0 BRA `(.L_x_3336) ;  /* 0xfffffffc00f08947 */ /* 0x008fea000383ffff */
.L_x_3222:
[----:B------:R-:W-:Y:S05]  /*113d0*/  BSYNC B6 ;  /* 0x0000000000067941 */ /* 0x000fea0003800000 */
.L_x_3219:
[----:B------:R-:W-:Y:S05]  /*113e0*/  EXIT ;  /* 0x000000000000794d */ /* 0x000fea0003800000 */
.L_x_3226:
[----:B------:R-:W-:-:S13]  /*113f0*/  R2UR UR4, R16 ;  /* 0x00000000100472ca */ /* 0x000fda00000e0000 */
[----:B0-----:R-:W-:-:S04]  /*11400*/  IMAD.U32 R3, RZ, RZ, UR4 ;  /* 0x00000004ff037e24 */ /* 0x001fc8000f8e00ff */
[----:B------:R0:W1:Y:S03]  /*11410*/  SYNCS.PHASECHK.TRANS64.TRYWAIT P0, [R3+URZ+0x36800], R0 ;  /* 0x03680000030075a7 */ /* 0x000066000800017f */
[----:B-1----:R-:W-:Y:S05]  /*11420*/  @!P0 NANOSLEEP.SYNCS 0x989680 ;  /* 0x009896800000895d */ /* 0x002fea0003900000 */
[----:B------:R-:W1:Y:S02]  /*11430*/  @!P0 SYNCS.PHASECHK.TRANS64 P0, [R3+URZ+0x36800], R0 ;  /* 0x03680000030085a7 */ /* 0x000e64000800007f */
[----:B-1----:R-:W-:Y:S05]  /*11440*/  @!P0 BRA `(.L_x_3226) ;  /* 0xfffffffc00e88947 */ /* 0x002fea000383ffff */
[----:B------:R-:W-:Y:S05]  /*11450*/  BRA `(.L_x_3337) ;  /* 0xffffff0000007947 */ /* 0x000fea000383ffff */
.L_x_3230:
[----:B------:R-:W-:-:S13]  /*11460*/  R2UR UR4, R16 ;  /* 0x00000000100472ca */ /* 0x000fda00000e0000 */
[----:B0-----:R-:W-:-:S04]  /*11470*/  MOV R3, UR4 ;  /* 0x0000000400037c02 */ /* 0x001fc80008000f00 */
[----:B------:R0:W2:Y:S03]  /*11480*/  SYNCS.PHASECHK.TRANS64.TRYWAIT P2, [R3+URZ+0x36830], R0 ;  /* 0x03683000030075a7 */ /* 0x0000a6000804017f */
[----:B--2---:R-:W-:Y:S05]  /*11490*/  @!P2 NANOSLEEP.SYNCS 0x989680 ;  /* 0x009896800000a95d */ /* 0x004fea0003900000 */
[----:B------:R-:W2:Y:S02]  /*114a0*/  @!P2 SYNCS.PHASECHK.TRANS64 P2, [R3+URZ+0x36830], R0 ;  /* 0x036830000300a5a7 */ /* 0x000ea4000804007f */
[----:B--2---:R-:W-:Y:S05]  /*114b0*/  @!P2 BRA `(.L_x_3230) ;  /* 0xfffffffc00e8a947 */ /* 0x004fea000383ffff */
[----:B------:R-:W-:Y:S05]  /*114c0*/  BRA `(.L_x_3229) ;  /* 0xffffff0000307947 */ /* 0x000fea000383ffff */
.L_x_3235:
[----:B------:R-:W-:-:S13]  /*114d0*/  R2UR UR4, R6 ;  /* 0x00000000060472ca */ /* 0x000fda00000e0000 */
[----:B-1----:R-:W-:-:S04]  /*114e0*/  IMAD.U32 R3, RZ, RZ, UR4 ;  /* 0x00000004ff037e24 */ /* 0x002fc8000f8e00ff */
[----:B------:R1:W2:Y:S03]  /*114f0*/  SYNCS.PHASECHK.TRANS64.TRYWAIT P2, [R3+URZ+0x36830], R0 ;  /* 0x03683000030075a7 */ /* 0x0002a6000804017f */
[----:B--2---:R-:W-:Y:S05]  /*11500*/  @!P2 NANOSLEEP.SYNCS 0x989680 ;  /* 0x009896800000a95d */ /* 0x004fea0003900000 */
[----:B------:R-:W2:Y:S02]  /*11510*/  @!P2 SYNCS.PHASECHK.TRANS64 P2, [R3+URZ+0x36830], R0 ;  /* 0x036830000300a5a7 */ /* 0x000ea4000804007f */
[----:B--2---:R-:W-:Y:S05]  /*11520*/  @!P2 BRA `(.L_x_3235) ;  /* 0xfffffffc00e8a947 */ /* 0x004fea000383ffff */
[----:B------:R-:W-:Y:S05]  /*11530*/  BRA `(.L_x_3234) ;  /* 0xffffff4800287947 */ /* 0x000fea000383ffff */
.L_x_3239:
[----:B-1----:R-:W-:-:S04]  /*11540*/  IMAD.U32 R3, RZ, RZ, UR5 ;  /* 0x00000005ff037e24 */ /* 0x002fc8000f8e00ff */
[----:B------:R1:W2:Y:S03]  /*11550*/  SYNCS.PHASECHK.TRANS64.TRYWAIT P2, [R3+URZ+0x36850], R0 ;  /* 0x03685000030075a7 */ /* 0x0002a6000804017f */
[----:B--2---:R-:W-:Y:S05]  /*11560*/  @!P2 NANOSLEEP.SYNCS 0x989680 ;  /* 0x009896800000a95d */ /* 0x004fea0003900000 */
[----:B------:R-:W2:Y:S02]  /*11570*/  @!P2 SYNCS.PHASECHK.TRANS64 P2, [R3+URZ+0x36850], R0 ;  /* 0x036850000300a5a7 */ /* 0x000ea4000804007f */
[----:B--2---:R-:W-:Y:S05]  /*11580*/  @!P2 BRA `(.L_x_3239) ;  /* 0xfffffffc00eca947 */ /* 0x004fea000383ffff */
[----:B------:R-:W-:Y:S05]  /*11590*/  BRA `(.L_x_3238) ;  /* 0xffffff7400a47947 */ /* 0x000fea000383ffff */
.L_x_3244:
[----:B-1----:R1:W2:Y:S02]  /*115a0*/  SYNCS.PHASECHK.TRANS64.TRYWAIT P0, [R9+URZ+0x36850], R2 ;  /* 0x03685002090075a7 */ /* 0x0022a4000800017f */
[----:B--2---:R-:W-:Y:S05]  /*115b0*/  @!P0 NANOSLEEP.SYNCS 0x989680 ;  /* 0x009896800000895d */ /* 0x004fea0003900000 */
[----:B------:R-:W2:Y:S02]  /*115c0*/  @!P0 SYNCS.PHASECHK.TRANS64 P0, [R9+URZ+0x36850], R2 ;  /* 0x03685002090085a7 */ /* 0x000ea4000800007f */
[----:B--2---:R-:W-:Y:S05]  /*115d0*/  @!P0 BRA `(.L_x_3244) ;  /* 0xfffffffc00f08947 */ /* 0x004fea000383ffff */
[----:B------:R-:W-:Y:S05]  /*115e0*/  BRA `(.L_x_3243) ;  /* 0xffffff9000807947 */ /* 0x000fea000383ffff */
.L_x_3255:
[----:B------:R-:W-:Y:S02]  /*115f0*/  IMAD.MOV.U32 R13, RZ, RZ, R0 ;  /* 0x000000ffff0d7224 */ /* 0x000fe400078e0000 */
[----:B------:R-:W-:Y:S02]  /*11600*/  IMAD.MOV.U32 R12, RZ, RZ, RZ ;  /* 0x000000ffff0c7224 */ /* 0x000fe400078e00ff */
[----:B------:R-:W-:Y:S02]  /*11610*/  IMAD.MOV.U32 R11, RZ, RZ, 0x1f ;  /* 0x0000001fff0b7424 */ /* 0x000fe400078e00ff */
[----:B------:R-:W-:-:S07]  /*11620*/  IMAD.MOV.U32 R15, RZ, RZ, -0x1 ;  /* 0xffffffffff0f7424 */ /* 0x000fce00078e00ff */
[----:B0-----:R-:W-:Y:S05]  /*11630*/  WARPSYNC.COLLECTIVE R15, `(.L_x_3338) ;  /* 0x000000000f087348 */ /* 0x001fea0003c00000 */
[----:B------:R1:W2:Y:S02]  /*11640*/  SHFL.IDX P6, R14, R13, R12, R11 ;  /* 0x0000000c0d0e7389 */ /* 0x0002a400000c000b */
[----:B012---:R-:W-:Y:S01]  /*11650*/  ENDCOLLECTIVE ;  /* 0x000000000000791b */ /* 0x007fe20003800000 */
.L_x_3338:
[----:B------:R-:W-:Y:S05]  /*11660*/  BRA `(.L_x_3339) ;  /* 0xffffffc400907947 */ /* 0x000fea000383ffff */
.L_x_3257:
[----:B------:R-:W-:Y:S01]  /*11670*/  BSSY B0, `(.L_x_3340) ;  /* 0x0000006000007945 */ /* 0x000fe20003800000 */
[----:B------:R-:W-:-:S07]  /*11680*/  MOV R15, 0xffffffff ;  /* 0xffffffff000f7802 */ /* 0x000fce0000000f00 */
[----:B01----:R-:W-:Y:S05]  /*11690*/  WARPSYNC.COLLECTIVE R15, `(.L_x_3341) ;  /* 0x000000000f0c7348 */ /* 0x003fea0003c00000 */
[----:B------:R-:W-:Y:S02]  /*116a0*/  ELECT P6, UR62, PT ;  /* 0x00000000003e782f */ /* 0x000fe400038c0000 */
[----:B------:R-:W-:Y:S01]  /*116b0*/  MOV R14, UR62 ;  /* 0x0000003e000e7c02 */ /* 0x000fe20008000f00 */
[----:B01----:R-:W-:Y:S10]  /*116c0*/  ENDCOLLECTIVE ;  /* 0x000000000000791b */ /* 0x003ff40003800000 */
.L_x_3341:
[----:B------:R-:W-:Y:S05]  /*116d0*/  BSYNC B0 ;  /* 0x0000000000007941 */ /* 0x000fea0003800000 */
.L_x_3340:
[----:B------:R-:W-:Y:S05]  /*116e0*/  BRA `(.L_x_3342) ;  /* 0xffffffc400907947 */ /* 0x000fea000383ffff */
.L_x_3259:
[----:B-1----:R-:W-:-:S04]  /*116f0*/  IMAD.U32 R3, RZ, RZ, UR38 ;  /* 0x00000026ff037e24 */ /* 0x002fc8000f8e00ff */
[----:B------:R1:W3:Y:S03]  /*11700*/  SYNCS.PHASECHK.TRANS64.TRYWAIT P0, [R3+URZ+0x36840], R0 ;  /* 0x03684000030075a7 */ /* 0x0002e6000800017f */
[----:B---3--:R-:W-:Y:S05]  /*11710*/  @!P0 NANOSLEEP.SYNCS 0x989680 ;  /* 0x009896800000895d */ /* 0x008fea0003900000 */
[----:B------:R-:W3:Y:S02]  /*11720*/  @!P0 SYNCS.PHASECHK.TRANS64 P0, [R3+URZ+0x36840], R0 ;  /* 0x03684000030085a7 */ /* 0x000ee4000800007f */
[----:B---3--:R-:W-:Y:S05]  /*11730*/  @!P0 BRA `(.L_x_3259) ;  /* 0xfffffffc00ec8947 */ /* 0x008fea000383ffff */
[----:B------:R-:W-:Y:S05]  /*11740*/  BRA `(.L_x_3343) ;  /* 0xffffffc400ec7947 */ /* 0x000fea000383ffff */
.L_x_3262:
[----:B------:R-:W-:Y:S02]  /*11750*/  IMAD R8, R12, 0x80, R8 ;  /* 0x000000800c087824 */ /* 0x000fe400078e0208 */
[----:B------:R-:W-:Y:S02]  /*11760*/  IMAD.MOV.U32 R13, RZ, RZ, R7 ;  /* 0x000000ffff0d7224 */ /* 0x000fe400078e0007 */
[----:B------:R-:W-:Y:S02]  /*11770*/  IMAD.MOV.U32 R12, RZ, RZ, RZ ;  /* 0x000000ffff0c7224 */ /* 0x000fe400078e00ff */
[----:B------:R-:W-:Y:S02]  /*11780*/  IMAD.MOV.U32 R11, RZ, RZ, 0x181f ;  /* 0x0000181fff0b7424 */ /* 0x000fe400078e00ff */
[----:B------:R-:W-:Y:S02]  /*11790*/  IMAD.MOV.U32 R15, RZ, RZ, -0x1 ;  /* 0xffffffffff0f7424 */ /* 0x000fe400078e00ff */
[----:B------:R-:W-:-:S07]  /*117a0*/  VIADD R5, R8, 0x10 ;  /* 0x0000001008057836 */ /* 0x000fce0000000000 */
[----:B------:R-:W-:Y:S05]  /*117b0*/  WARPSYNC.COLLECTIVE R15, `(.L_x_3344) ;  /* 0x000000000f087348 */ /* 0x000fea0003c00000 */
[----:B------:R0:W1:Y:S02]  /*117c0*/  SHFL.IDX P6, R14, R13, R12, R11 ;  /* 0x0000000c0d0e7389 */ /* 0x00006400000c000b */
[----:B01----:R-:W-:Y:S01]  /*117d0*/  ENDCOLLECTIVE ;  /* 0x000000000000791b */ /* 0x003fe20003800000 */
.L_x_3344:
[----:B------:R-:W-:Y:S01]  /*117e0*/  IMAD.MOV.U32 R13, RZ, RZ, R0 ;  /* 0x000000ffff0d7224 */ /* 0x000fe200078e0000 */
[----:B------:R-:W-:-:S07]  /*117f0*/  MOV R2, R14 ;  /* 0x0000000e00027202 */ /* 0x000fce0000000f00 */
[----:B------:R-:W-:Y:S05]  /*11800*/  WARPSYNC.COLLECTIVE R15, `(.L_x_3345) ;  /* 0x000000000f087348 */ /* 0x000fea0003c00000 */
[----:B------:R0:W1:Y:S02]  /*11810*/  SHFL.IDX P6, R14, R13, R12, R11 ;  /* 0x0000000c0d0e7389 */ /* 0x00006400000c000b */
[----:B01----:R-:W-:Y:S01]  /*11820*/  ENDCOLLECTIVE ;  /* 0x000000000000791b */ /* 0x003fe20003800000 */
.L_x_3345:
[----:B------:R-:W-:Y:S01]  /*11830*/  ULDC UR4, c[0x0][0x288] ;  /* 0x0000a20000047ab9 */ /* 0x000fe20000000800 */
[----:B------:R-:W-:Y:S01]  /*11840*/  ULDC.64 UR6, c[0x0][0x208] ;  /* 0x0000820000067ab9 */ /* 0x000fe20000000a00 */
[----:B------:R-:W-:Y:S02]  /*11850*/  IMAD R6, R6, UR4, RZ ;  /* 0x0000000406067c24 */ /* 0x000fe4000f8e02ff */
[----:B------:R-:W-:-:S03]  /*11860*/  IMAD.MOV.U32 R3, RZ, RZ, R2 ;  /* 0x000000ffff037224 */ /* 0x000fc600078e0002 */
[----:B------:R-:W-:Y:S01]  /*11870*/  ISETP.GE.AND P3, PT, R8, R6, PT ;  /* 0x000000060800720c */ /* 0x000fe20003f66270 */
[----:B------:R-:W-:Y:S02]  /*11880*/  IMAD.MOV.U32 R13, RZ, RZ, R7 ;  /* 0x000000ffff0d7224 */ /* 0x000fe400078e0007 */
[----:B------:R-:W-:-:S10]  /*11890*/  IMAD.MOV.U32 R12, RZ, RZ, 0x1 ;  /* 0x00000001ff0c7424 */ /* 0x000fd400078e00ff */
[----:B------:R-:W-:Y:S01]  /*118a0*/  @!P3 LEA R21, R9, UR38, 0x1 ;  /* 0x000000260915bc11 */ /* 0x000fe2000f8e08ff */
[----:B------:R-:W-:-:S04]  /*118b0*/  IMAD.MOV.U32 R2, RZ, RZ, R14 ;  /* 0x000000ffff027224 */ /* 0x000fc800078e000e */
[----:B------:R-:W-:-:S05]  /*118c0*/  @!P3 IMAD.WIDE.U32 R2, R10, 0x2, R2 ;  /* 0x000000020a02b825 */ /* 0x000fca00078e0002 */
[----:B------:R-:W-:Y:S01]  /*118d0*/  @!PT LDS RZ, [RZ] ;  /* 0x00000000fffff984 */ /* 0x000fe20000000800 */
[----:B------:R-:W-:Y:S01]  /*118e0*/  @!PT LDS RZ, [RZ] ;  /* 0x00000000fffff984 */ /* 0x000fe20000000800 */
[----:B------:R-:W-:Y:S01]  /*118f0*/  @!PT LDS RZ, [RZ] ;  /* 0x00000000fffff984 */ /* 0x000fe20000000800 */
[----:B------:R0:W-:Y:S04]  /*11900*/  @!P3 LDGSTS.E.BYPASS.LTC128B.128 [R21+0x15400], desc[UR6][R2.64], !P2 ;  /* 0x154000000215bfae */ /* 0x0001e8000d101d46 */
[----:B------:R0:W-:Y:S04]  /*11910*/  @!P3 LDGSTS.E.BYPASS.LTC128B.128 [R21+0x19400], desc[UR6][R2.64+0x80], !P0 ;  /* 0x194000800215bfae */ /* 0x0001e8000c101d46 */
[----:B------:R0:W-:Y:S01]  /*11920*/  @!P3 LDGSTS.E.BYPASS.LTC128B.128 [R21+0x1d400], desc[UR6][R2.64+0x100], !P1 ;  /* 0x1d4001000215bfae */ /* 0x0001e2000c901d46 */
[----:B------:R-:W-:-:S13]  /*11930*/  ISETP.GE.AND P3, PT, R5, R6, PT ;  /* 0x000000060500720c */ /* 0x000fda0003f66270 */
[----:B0-----:R-:W-:Y:S05]  /*11940*/  WARPSYNC.COLLECTIVE R15, `(.L_x_3346) ;  /* 0x000000000f087348 */ /* 0x001fea0003c00000 */
[----:B------:R1:W2:Y:S02]  /*11950*/  SHFL.IDX P6, R14, R13, R12, R11 ;  /* 0x0000000c0d0e7389 */ /* 0x0002a400000c000b */
[----:B012---:R-:W-:Y:S01]  /*11960*/  ENDCOLLECTIVE ;  /* 0x000000000000791b */ /* 0x007fe20003800000 */
.L_x_3346:
[----:B------:R-:W-:Y:S01]  /*11970*/  VIADD R3, R8, 0x20 ;  /* 0x0000002008037836 */ /* 0x000fe20000000000 */
[----:B------:R-:W-:Y:S01]  /*11980*/  @!P3 LEA R20, R9, UR38, 0x1 ;  /* 0x000000260914bc11 */ /* 0x000fe2000f8e08ff */
[----:B------:R-:W-:Y:S01]  /*11990*/  IMAD.MOV.U32 R13, RZ, RZ, R0 ;  /* 0x000000ffff0d7224 */ /* 0x000fe200078e0000 */
[----:B------:R-:W-:-:S07]  /*119a0*/  MOV R4, R14 ;  /* 0x0000000e00047202 */ /* 0x000fce0000000f00 */
[----:B------:R-:W-:Y:S05]  /*119b0*/  WARPSYNC.COLLECTIVE R15, `(.L_x_3347) ;  /* 0x000000000f087348 */ /* 0x000fea0003c00000 */
[----:B------:R0:W1:Y:S02]  /*119c0*/  SHFL.IDX P6, R14, R13, R12, R11 ;  /* 0x0000000c0d0e7389 */ /* 0x00006400000c000b */
[----:B01----:R-:W-:Y:S01]  /*119d0*/  ENDCOLLECTIVE ;  /* 0x000000000000791b */ /* 0x003fe20003800000 */
.L_x_3347:
[----:B------:R-:W-:Y:S01]  /*119e0*/  ULDC.64 UR4, c[0x0][0x208] ;  /* 0x0000820000047ab9 */ /* 0x000fe20000000a00 */
[----:B------:R-:W-:Y:S02]  /*119f0*/  IMAD.MOV.U32 R5, RZ, RZ, R4 ;  /* 0x000000ffff057224 */ /* 0x000fe400078e0004 */
        /* <DEDUP_REMOVED lines=14> */
.L_x_3348:
[----:B------:R-:W-:Y:S01]  /*11ae0*/  VIADD R5, R8, 0x30 ;  /* 0x0000003008057836 */ /* 0x000fe20000000000 */
[----:B------:R-:W-:Y:S01]  /*11af0*/  @!P3 LEA R21, R9, UR38, 0x1 ;  /* 0x000000260915bc11 */ /* 0x000fe2000f8e08ff */
[----:B------:R-:W-:Y:S01]  /*11b00*/  IMAD.MOV.U32 R13, RZ, RZ, R0 ;  /* 0x000000ffff0d7224 */ /* 0x000fe200078e0000 */
[----:B------:R-:W-:-:S07]  /*11b10*/  MOV R2, R14 ;  /* 0x0000000e00027202 */ /* 0x000fce0000000f00 */
[----:B------:R-:W-:Y:S05]  /*11b20*/  WARPSYNC.COLLECTIVE R15, `(.L_x_3349) ;  /* 0x000000000f087348 */ /* 0x000fea0003c00000 */
[----:B------:R0:W1:Y:S02]  /*11b30*/  SHFL.IDX P6, R14, R13, R12, R11 ;  /* 0x0000000c0d0e7389 */ /* 0x00006400000c000b */
[----:B01----:R-:W-:Y:S01]  /*11b40*/  ENDCOLLECTIVE ;  /* 0x000000000000791b */ /* 0x003fe20003800000 */
.L_x_3349:
        /* <DEDUP_REMOVED lines=16> */
.L_x_3350:
[----:B------:R-:W-:Y:S01]  /*11c50*/  VIADD R3, R8, 0x40 ;  /* 0x0000004008037836 */ /* 0x000fe20000000000 */
[----:B------:R-:W-:Y:S01]  /*11c60*/  @!P3 LEA R20, R9, UR38, 0x1 ;  /* 0x000000260914bc11 */ /* 0x000fe2000f8e08ff */
[----:B------:R-:W-:Y:S01]  /*11c70*/  IMAD.MOV.U32 R13, RZ, RZ, R0 ;  /* 0x000000ffff0d7224 */ /* 0x000fe200078e0000 */
[----:B------:R-:W-:-:S07]  /*11c80*/  MOV R4, R14 ;  /* 0x0000000e00047202 */ /* 0x000fce0000000f00 */
[----:B------:R-:W-:Y:S05]  /*11c90*/  WARPSYNC.COLLECTIVE R15, `(.L_x_3351) ;  /* 0x000000000f087348 */ /* 0x000fea0003c00000 */
[----:B------:R0:W1:Y:S02]  /*11ca0*/  SHFL.IDX P6, R14, R13, R12, R11 ;  /* 0x0000000c0d0e7389 */ /* 0x00006400000c000b */
[----:B01----:R-:W-:Y:S01]  /*11cb0*/  ENDCOLLECTIVE ;  /* 0x000000000000791b */ /* 0x003fe20003800000 */
.L_x_3351:
        /* <DEDUP_REMOVED lines=16> */
.L_x_3352:
[----:B------:R-:W-:Y:S01]  /*11dc0*/  VIADD R5, R8, 0x50 ;  /* 0x0000005008057836 */ /* 0x000fe20000000000 */
[----:B------:R-:W-:Y:S01]  /*11dd0*/  @!P3 LEA R21, R9, UR38, 0x1 ;  /* 0x000000260915bc11 */ /* 0x000fe2000f8e08ff */
[----:B------:R-:W-:Y:S01]  /*11de0*/  IMAD.MOV.U32 R13, RZ, RZ, R0 ;  /* 0x000000ffff0d7224 */ /* 0x000fe200078e0000 */
[----:B------:R-:W-:-:S07]  /*11df0*/  MOV R2, R14 ;  /* 0x0000000e00027202 */ /* 0x000fce0000000f00 */
[----:B------:R-:W-:Y:S05]  /*11e00*/  WARPSYNC.COLLECTIVE R15, `(.L_x_3353) ;  /* 0x000000000f087348 */ /* 0x000fea0003c00000 */
[----:B------:R0:W1:Y:S02]  /*11e10*/  SHFL.IDX P6, R14, R13, R12, R11 ;  /* 0x0000000c0d0e7389 */ /* 0x00006400000c000b */
[----:B01----:R-:W-:Y:S01]  /*11e20*/  ENDCOLLECTIVE ;  /* 0x000000000000791b */ /* 0x003fe20003800000 */
.L_x_3353:
        /* <DEDUP_REMOVED lines=16> */
.L_x_3354:
[----:B------:R-:W-:Y:S01]  /*11f30*/  VIADD R3, R8, 0x60 ;  /* 0x0000006008037836 */ /* 0x000fe20000000000 */
[----:B------:R-:W-:Y:S01]  /*11f40*/  @!P3 LEA R20, R9, UR38, 0x1 ;  /* 0x000000260914bc11 */ /* 0x000fe2000f8e08ff */
[----:B------:R-:W-:Y:S01]  /*11f50*/  IMAD.MOV.U32 R13, RZ, RZ, R0 ;  /* 0x000000ffff0d7224 */ /* 0x000fe200078e0000 */
[----:B------:R-:W-:-:S07]  /*11f60*/  MOV R4, R14 ;  /* 0x0000000e00047202 */ /* 0x000fce0000000f00 */
[----:B------:R-:W-:Y:S05]  /*11f70*/  WARPSYNC.COLLECTIVE R15, `(.L_x_3355) ;  /* 0x000000000f087348 */ /* 0x000fea0003c00000 */
[----:B------:R0:W1:Y:S02]  /*11f80*/  SHFL.IDX P6, R14, R13, R12, R11 ;  /* 0x0000000c0d0e7389 */ /* 0x00006400000c000b */
[----:B01----:R-:W-:Y:S01]  /*11f90*/  ENDCOLLECTIVE ;  /* 0x000000000000791b */ /* 0x003fe20003800000 */
.L_x_3355:
        /* <DEDUP_REMOVED lines=16> */
.L_x_3356:
[----:B------:R-:W-:Y:S01]  /*120a0*/  @!P3 LEA R21, R9, UR38, 0x1 ;  /* 0x000000260915bc11 */ /* 0x000fe2000f8e08ff */
[----:B------:R-:W-:Y:S01]  /*120b0*/  IMAD.MOV.U32 R13, RZ, RZ, R0 ;  /* 0x000000ffff0d7224 */ /* 0x000fe200078e0000 */
[----:B------:R-:W-:-:S07]  /*120c0*/  MOV R2, R14 ;  /* 0x0000000e00027202 */ /* 0x000fce0000000f00 */
[----:B------:R-:W-:Y:S05]  /*120d0*/  WARPSYNC.COLLECTIVE R15, `(.L_x_3357) ;  /* 0x000000000f087348 */ /* 0x000fea0003c00000 */
[----:B------:R0:W1:Y:S02]  /*120e0*/  SHFL.IDX P6, R14, R13, R12, R11 ;  /* 0x0000000c0d0e7389 */ /* 0x00006400000c000b */
[----:B01----:R-:W-:Y:S01]  /*120f0*/  ENDCOLLECTIVE ;  /* 0x000000000000791b */ /* 0x003fe20003800000 */
.L_x_3357:
        /* <DEDUP_REMOVED lines=11> */
[----:B------:R0:W-:Y:S02]  /*121b0*/  @!P3 LDGSTS.E.BYPASS.LTC128B.128 [R21+0x20400], desc[UR4][R2.64+0x100], !P1 ;  /* 0x204001000215bfae */ /* 0x0001e4000c901d44 */
[----:B0-----:R-:W-:Y:S05]  /*121c0*/  WARPSYNC.COLLECTIVE R15, `(.L_x_3358) ;  /* 0x000000000f087348 */ /* 0x001fea0003c00000 */
[----:B------:R1:W2:Y:S02]  /*121d0*/  SHFL.IDX P6, R14, R13, R12, R11 ;  /* 0x0000000c0d0e7389 */ /* 0x0002a400000c000b */
[----:B012---:R-:W-:Y:S01]  /*121e0*/  ENDCOLLECTIVE ;  /* 0x000000000000791b */ /* 0x007fe20003800000 */
.L_x_3358:
[----:B------:R-:W-:Y:S01]  /*121f0*/  MOV R13, R0 ;  /* 0x00000000000d7202 */ /* 0x000fe20000000f00 */
[----:B------:R-:W-:-:S07]  /*12200*/  IMAD.MOV.U32 R4, RZ, RZ, R14 ;  /* 0x000000ffff047224 */ /* 0x000fce00078e000e */
[----:B------:R-:W-:Y:S05]  /*12210*/  WARPSYNC.COLLECTIVE R15, `(.L_x_3359) ;  /* 0x000000000f087348 */ /* 0x000fea0003c00000 */
[----:B------:R0:W1:Y:S02]  /*12220*/  SHFL.IDX P6, R14, R13, R12, R11 ;  /* 0x0000000c0d0e7389 */ /* 0x00006400000c000b */
[----:B01----:R-:W-:Y:S01]  /*12230*/  ENDCOLLECTIVE ;  /* 0x000000000000791b */ /* 0x003fe20003800000 */
.L_x_3359:
[----:B------:R-:W-:Y:S05]  /*12240*/  BRA `(.L_x_3360) ;  /* 0xffffffc800547947 */ /* 0x000fea000383ffff */
.L_x_3265:
[----:B-1----:R-:W-:-:S04]  /*12250*/  IMAD.U32 R3, RZ, RZ, UR38 ;  /* 0x00000026ff037e24 */ /* 0x002fc8000f8e00ff */
[----:B------:R1:W2:Y:S03]  /*12260*/  SYNCS.PHASECHK.TRANS64.TRYWAIT P0, [R3+URZ+0x36820], R0 ;  /* 0x03682000030075a7 */ /* 0x0002a6000800017f */
[----:B--2---:R-:W-:Y:S05]  /*12270*/  @!P0 NANOSLEEP.SYNCS 0x989680 ;  /* 0x009896800000895d */ /* 0x004fea0003900000 */
[----:B------:R-:W2:Y:S02]  /*12280*/  @!P0 SYNCS.PHASECHK.TRANS64 P0, [R3+URZ+0x36820], R0 ;  /* 0x03682000030085a7 */ /* 0x000ea4000800007f */
[----:B--2---:R-:W-:Y:S05]  /*12290*/  @!P0 BRA `(.L_x_3265) ;  /* 0xfffffffc00ec8947 */ /* 0x004fea000383ffff */
[----:B------:R-:W-:Y:S05]  /*122a0*/  BRA `(.L_x_3361) ;  /* 0xffffffc800ac7947 */ /* 0x000fea000383ffff */
.L_x_3272:
[----:B-1----:R-:W-:-:S04]  /*122b0*/  IMAD.U32 R3, RZ, RZ, UR38 ;  /* 0x00000026ff037e24 */ /* 0x002fc8000f8e00ff */
[----:B------:R1:W2:Y:S03]  /*122c0*/  SYNCS.PHASECHK.TRANS64.TRYWAIT P0, [R3+URZ+0x36848], R2 ;  /* 0x03684802030075a7 */ /* 0x0002a6000800017f */
[----:B--2---:R-:W-:Y:S05]  /*122d0*/  @!P0 NANOSLEEP.SYNCS 0x989680 ;  /* 0x009896800000895d */ /* 0x004fea0003900000 */
[----:B------:R-:W2:Y:S02]  /*122e0*/  @!P0 SYNCS.PHASECHK.TRANS64 P0, [R3+URZ+0x36848], R2 ;  /* 0x03684802030085a7 */ /* 0x000ea4000800007f */
[----:B--2---:R-:W-:Y:S05]  /*122f0*/  @!P0 BRA `(.L_x_3272) ;  /* 0xfffffffc00ec8947 */ /* 0x004fea000383ffff */
[----:B------:R-:W-:Y:S05]  /*12300*/  BRA `(.L_x_3362) ;  /* 0xffffffcc00907947 */ /* 0x000fea000383ffff */
.L_x_3279:
[----:B0-----:R-:W-:-:S04]  /*12310*/  IMAD.U32 R3, RZ, RZ, UR38 ;  /* 0x00000026ff037e24 */ /* 0x001fc8000f8e00ff */
[----:B------:R0:W1:Y:S03]  /*12320*/  SYNCS.PHASECHK.TRANS64.TRYWAIT P0, [R3+URZ+0x36860], R2 ;  /* 0x03686002030075a7 */ /* 0x000066000800017f */
[----:B-1----:R-:W-:Y:S05]  /*12330*/  @!P0 NANOSLEEP.SYNCS 0x989680 ;  /* 0x009896800000895d */ /* 0x002fea0003900000 */
[----:B------:R-:W1:Y:S02]  /*12340*/  @!P0 SYNCS.PHASECHK.TRANS64 P0, [R3+URZ+0x36860], R2 ;  /* 0x03686002030085a7 */ /* 0x000e64000800007f */
[----:B-1----:R-:W-:Y:S05]  /*12350*/  @!P0 BRA `(.L_x_3279) ;  /* 0xfffffffc00ec8947 */ /* 0x002fea000383ffff */
[----:B------:R-:W-:Y:S05]  /*12360*/  BRA `(.L_x_3363) ;  /* 0xffffffd000687947 */ /* 0x000fea000383ffff */
.L_x_3289:
[----:B-1----:R-:W-:-:S04]  /*12370*/  IMAD.U32 R3, RZ, RZ, UR38 ;  /* 0x00000026ff037e24 */ /* 0x002fc8000f8e00ff */
[----:B------:R1:W2:Y:S03]  /*12380*/  SYNCS.PHASECHK.TRANS64.TRYWAIT P0, [R3+URZ+0x36840], R2 ;  /* 0x03684002030075a7 */ /* 0x0002a6000800017f */
[----:B--2---:R-:W-:Y:S05]  /*12390*/  @!P0 NANOSLEEP.SYNCS 0x989680 ;  /* 0x009896800000895d */ /* 0x004fea0003900000 */
[----:B------:R-:W2:Y:S02]  /*123a0*/  @!P0 SYNCS.PHASECHK.TRANS64 P0, [R3+URZ+0x36840], R2 ;  /* 0x03684002030085a7 */ /* 0x000ea4000800007f */
[----:B--2---:R-:W-:Y:S05]  /*123b0*/  @!P0 BRA `(.L_x_3289) ;  /* 0xfffffffc00ec8947 */ /* 0x004fea000383ffff */
[----:B------:R-:W-:Y:S05]  /*123c0*/  BRA `(.L_x_3364) ;  /* 0xffffffd400c07947 */ /* 0x000fea000383ffff */
.L_x_3296:
[----:B0-----:R-:W-:-:S04]  /*123d0*/  IMAD.U32 R3, RZ, RZ, UR38 ;  /* 0x00000026ff037e24 */ /* 0x001fc8000f8e00ff */
[----:B------:R0:W1:Y:S03]  /*123e0*/  SYNCS.PHASECHK.TRANS64.TRYWAIT P0, [R3+URZ+0x36868], R2 ;  /* 0x03686802030075a7 */ /* 0x000066000800017f */
[----:B-1----:R-:W-:Y:S05]  /*123f0*/  @!P0 NANOSLEEP.SYNCS 0x989680 ;  /* 0x009896800000895d */ /* 0x002fea0003900000 */
[----:B------:R-:W1:Y:S02]  /*12400*/  @!P0 SYNCS.PHASECHK.TRANS64 P0, [R3+URZ+0x36868], R2 ;  /* 0x03686802030085a7 */ /* 0x000e64000800007f */
[----:B-1----:R-:W-:Y:S05]  /*12410*/  @!P0 BRA `(.L_x_3296) ;  /* 0xfffffffc00ec8947 */ /* 0x002fea000383ffff */
[----:B------:R-:W-:Y:S05]  /*12420*/  BRA `(.L_x_3365) ;  /* 0xffffffd800987947 */ /* 0x000fea000383ffff */
.L_x_3306:
[----:B-1----:R-:W-:-:S04]  /*12430*/  IMAD.U32 R3, RZ, RZ, UR38 ;  /* 0x00000026ff037e24 */ /* 0x002fc8000f8e00ff */
[----:B------:R1:W2:Y:S03]  /*12440*/  SYNCS.PHASECHK.TRANS64.TRYWAIT P0, [R3+URZ+0x36848], R2 ;  /* 0x03684802030075a7 */ /* 0x0002a6000800017f */
[----:B--2---:R-:W-:Y:S05]  /*12450*/  @!P0 NANOSLEEP.SYNCS 0x989680 ;  /* 0x009896800000895d */ /* 0x004fea0003900000 */
[----:B------:R-:W2:Y:S02]  /*12460*/  @!P0 SYNCS.PHASECHK.TRANS64 P0, [R3+URZ+0x36848], R2 ;  /* 0x03684802030085a7 */ /* 0x000ea4000800007f */
[----:B--2---:R-:W-:Y:S05]  /*12470*/  @!P0 BRA `(.L_x_3306) ;  /* 0xfffffffc00ec8947 */ /* 0x004fea000383ffff */
[----:B------:R-:W-:Y:S05]  /*12480*/  BRA `(.L_x_3366) ;  /* 0xffffffe000087947 */ /* 0x000fea000383ffff */
.L_x_3313:
[----:B0-----:R-:W-:-:S04]  /*12490*/  MOV R3, UR38 ;  /* 0x0000002600037c02 */ /* 0x001fc80008000f00 */
[----:B------:R0:W1:Y:S03]  /*124a0*/  SYNCS.PHASECHK.TRANS64.TRYWAIT P0, [R3+URZ+0x36860], R2 ;  /* 0x03686002030075a7 */ /* 0x000066000800017f */
[----:B-1----:R-:W-:Y:S05]  /*124b0*/  @!P0 NANOSLEEP.SYNCS 0x989680 ;  /* 0x009896800000895d */ /* 0x002fea0003900000 */
[----:B------:R-:W1:Y:S02]  /*124c0*/  @!P0 SYNCS.PHASECHK.TRANS64 P0, [R3+URZ+0x36860], R2 ;  /* 0x03686002030085a7 */ /* 0x000e64000800007f */
[----:B-1----:R-:W-:Y:S05]  /*124d0*/  @!P0 BRA `(.L_x_3313) ;  /* 0xfffffffc00ec8947 */ /* 0x002fea000383ffff */
[----:B------:R-:W-:Y:S05]  /*124e0*/  BRA `(.L_x_3367) ;  /* 0xffffffe000dc7947 */ /* 0x000fea000383ffff */
.L_x_3322:
[----:B0-----:R0:W1:Y:S02]  /*124f0*/  SYNCS.PHASECHK.TRANS64.TRYWAIT P0, [R3+URZ+0x36860], R2 ;  /* 0x03686002030075a7 */ /* 0x001064000800017f */
[----:B-1----:R-:W-:Y:S05]  /*12500*/  @!P0 NANOSLEEP.SYNCS 0x989680 ;  /* 0x009896800000895d */ /* 0x002fea0003900000 */
[----:B------:R-:W1:Y:S02]  /*12510*/  @!P0 SYNCS.PHASECHK.TRANS64 P0, [R3+URZ+0x36860], R2 ;  /* 0x03686002030085a7 */ /* 0x000e64000800007f */
[----:B-1----:R-:W-:Y:S05]  /*12520*/  @!P0 BRA `(.L_x_3322) ;  /* 0xfffffffc00f08947 */ /* 0x002fea000383ffff */
[----:B------:R-:W-:Y:S05]  /*12530*/  BRA `(.L_x_3368) ;  /* 0xffffffe400dc7947 */ /* 0x000fea000383ffff */
.L_x_3328:
[----:B0-----:R0:W1:Y:S02]  /*12540*/  SYNCS.PHASECHK.TRANS64.TRYWAIT P0, [R2+URZ+0x36820], R3 ;  /* 0x03682003020075a7 */ /* 0x001064000800017f */
[----:B-1----:R-:W-:Y:S05]  /*12550*/  @!P0 NANOSLEEP.SYNCS 0x989680 ;  /* 0x009896800000895d */ /* 0x002fea0003900000 */
[----:B------:R-:W1:Y:S02]  /*12560*/  @!P0 SYNCS.PHASECHK.TRANS64 P0, [R2+URZ+0x36820], R3 ;  /* 0x03682003020085a7 */ /* 0x000e64000800007f */
[----:B-1----:R-:W-:Y:S05]  /*12570*/  @!P0 BRA `(.L_x_3328) ;  /* 0xfffffffc00f08947 */ /* 0x002fea000383ffff */
[----:B------:R-:W-:Y:S05]  /*12580*/  BRA `(.L_x_3369) ;  /* 0xffffffe800e07947 */ /* 0x000fea000383ffff */
.L_x_3329:
        /* <DEDUP_REMOVED lines=11> */
.L_x_3371:
[----:B------:R-:W-:Y:S05]  /*12640*/  BSYNC B0 ;  /* 0x0000000000007941 */ /* 0x000fea0003800000 */
.L_x_3370:
[----:B------:R-:W-:Y:S05]  /*12650*/  BRA `(.L_x_3372) ;  /* 0xffffffe800c47947 */ /* 0x000fea000383ffff */
.L_x_3330:
[----:B------:R-:W-:Y:S01]  /*12660*/  BSSY B0, `(.L_x_3373) ;  /* 0x0000006000007945 */ /* 0x000fe20003800000 */
[----:B------:R-:W-:-:S07]  /*12670*/  IMAD.MOV.U32 R15, RZ, RZ, -0x1 ;  /* 0xffffffffff0f7424 */ /* 0x000fce00078e00ff */
[----:B0-----:R-:W-:Y:S05]  /*12680*/  WARPSYNC.COLLECTIVE R15, `(.L_x_3374) ;  /* 0x000000000f0c7348 */ /* 0x001fea0003c00000 */
[----:B------:R-:W-:Y:S02]  /*12690*/  ELECT P6, UR62, PT ;  /* 0x00000000003e782f */ /* 0x000fe400038c0000 */
[----:B------:R-:W-:Y:S01]  /*126a0*/  MOV R14, UR62 ;  /* 0x0000003e000e7c02 */ /* 0x000fe20008000f00 */
[----:B0-----:R-:W-:Y:S10]  /*126b0*/  ENDCOLLECTIVE ;  /* 0x000000000000791b */ /* 0x001ff40003800000 */
.L_x_3374:
[----:B------:R-:W-:Y:S05]  /*126c0*/  BSYNC B0 ;  /* 0x0000000000007941 */ /* 0x000fea0003800000 */
.L_x_3373:
[----:B------:R-:W-:Y:S05]  /*126d0*/  BRA `(.L_x_3375) ;  /* 0xffffffe800b87947 */ /* 0x000fea000383ffff */
.L_x_3332:
[----:B0-----:R0:W1:Y:S02]  /*126e0*/  SYNCS.PHASECHK.TRANS64.TRYWAIT P0, [R7+URZ], R4 ;  /* 0x00000004070075a7 */ /* 0x001064000800017f */
[----:B-1----:R-:W-:Y:S05]  /*126f0*/  @!P0 NANOSLEEP.SYNCS 0x989680 ;  /* 0x009896800000895d */ /* 0x002fea0003900000 */
[----:B------:R-:W1:Y:S02]  /*12700*/  @!P0 SYNCS.PHASECHK.TRANS64 P0, [R7+URZ], R4 ;  /* 0x00000004070085a7 */ /* 0x000e64000800007f */
[----:B-1----:R-:W-:Y:S05]  /*12710*/  @!P0 BRA `(.L_x_3332) ;  /* 0xfffffffc00f08947 */ /* 0x002fea000383ffff */
[----:B------:R-:W-:Y:S05]  /*12720*/  BRA `(.L_x_3376) ;  /* 0xffffffe800f47947 */ /* 0x000fea000383ffff */
.L_x_3333:
[----:B-1----:R1:W2:Y:S02]  /*12730*/  SYNCS.PHASECHK.TRANS64.TRYWAIT P0, [R8+URZ], R5 ;  /* 0x00000005080075a7 */ /* 0x0022a4000800017f */
[----:B--2---:R-:W-:Y:S05]  /*12740*/  @!P0 NANOSLEEP.SYNCS 0x989680 ;  /* 0x009896800000895d */ /* 0x004fea0003900000 */
[----:B------:R-:W2:Y:S02]  /*12750*/  @!P0 SYNCS.PHASECHK.TRANS64 P0, [R8+URZ], R5 ;  /* 0x00000005080085a7 */ /* 0x000ea4000800007f */
[----:B--2---:R-:W-:Y:S05]  /*12760*/  @!P0 BRA `(.L_x_3333) ;  /* 0xfffffffc00f08947 */ /* 0x004fea000383ffff */
[----:B------:R-:W-:Y:S05]  /*12770*/  BRA `(.L_x_3377) ;  /* 0xffffffe800e87947 */ /* 0x000fea000383ffff */
.L_x_3335:
[----:B0-----:R0:W2:Y:S02]  /*12780*/  SYNCS.PHASECHK.TRANS64.TRYWAIT P0, [R7+URZ], R4 ;  /* 0x00000004070075a7 */ /* 0x0010a4000800017f */
[----:B--2---:R-:W-:Y:S05]  /*12790*/  @!P0 NANOSLEEP.SYNCS 0x989680 ;  /* 0x009896800000895d */ /* 0x004fea0003900000 */
[----:B------:R-:W2:Y:S02]  /*127a0*/  @!P0 SYNCS.PHASECHK.TRANS64 P0, [R7+URZ], R4 ;  /* 0x00000004070085a7 */ /* 0x000ea4000800007f */
[----:B--2---:R-:W-:Y:S05]  /*127b0*/  @!P0 BRA `(.L_x_3335) ;  /* 0xfffffffc00f08947 */ /* 0x004fea000383ffff */
[----:B------:R-:W-:Y:S05]  /*127c0*/  BRA `(.L_x_3378) ;  /* 0xffffffe800ec7947 */ /* 0x000fea000383ffff */
.L_x_3379:
        /* <DEDUP_REMOVED lines=11> */
.L_x_14848:


//--------------------- .text._ZN7cutlass13device_kernelIN5flash11enable_sm90INS1_16FlashAttnFwdSm90INS1_25CollectiveMainloopFwdSm90ILi2EN4cute5tupleIJNS5_1CILi1EEES8_S8_EEENS6_IJNS7_ILi128EEENS7_ILi112EEENS7_ILi192EEEEEELi192ENS_6half_tEfNS_4arch4Sm90ELb0ELb0ELb0ELb1ELb0ELb0ELb0ELb1ELb1ELb1ELb1ELb0EEENS1_21CollectiveEpilogueFwdINS6_IJSA_SC_SB_EEES9_SE_SG_Li256ELb1ELb1ELb1ELb0EEENS1_36VarlenDynamicPersistentTileSchedulerILi128ELi112ELi256ELi128ELb1ELb1ELb1ELb0ELb1ELb1EEEEEEEEEvNT_6ParamsE --------------------------
	.section	.text._ZN7cutlass13device_kernelIN5flash11enable_sm90INS1_16FlashAttnFwdSm90INS1_25CollectiveMainloopFwdSm90ILi2EN4cute5tupleIJNS5_1CILi1EEES8_S8_EEENS6_IJNS7_ILi128EEENS7_ILi112EEENS7_ILi192EEEEEELi192ENS_6half_tEfNS_4arch4Sm90ELb0ELb0ELb0ELb1ELb0ELb0ELb0ELb1ELb1ELb1ELb1ELb0EEENS1_21CollectiveEpilogueFwdINS6_IJSA_SC_SB_EEES9_SE_SG_Li256ELb1ELb1ELb1ELb0EEENS1_36VarlenDynamicPersistentTileSchedulerILi128ELi112ELi256ELi128ELb1ELb1ELb1ELb0ELb1ELb1EEEEEEEEEvNT_6ParamsE,"ax",@progbits
	.align	128
.text._ZN7cutlass13device_kernelIN5flash11enable_sm90INS1_16FlashAttnFwdSm90INS1_25CollectiveMainloopFwdSm90ILi2EN4cute5tupleIJNS5_1CILi1EEES8_S8_EEENS6_IJNS7_ILi128EEENS7_ILi112EEENS7_ILi192EEEEEELi192ENS_6half_tEfNS_4arch4Sm90ELb0ELb0ELb0ELb1ELb0ELb0ELb0ELb1ELb1ELb1ELb1ELb0EEENS1_21CollectiveEpilogueFwdINS6_IJSA_SC_SB_EEES9_SE_SG_Li256ELb1ELb1ELb1ELb0EEENS1_36VarlenDynamicPersistentTileSchedulerILi128ELi112ELi256ELi128ELb1ELb1ELb1ELb0ELb1ELb1EEEEEEEEEvNT_6ParamsE:
        .type           _ZN7cutlass13device_kernelIN5flash11enable_sm90INS1_16FlashAttnFwdSm90INS1_25CollectiveMainloopFwdSm90ILi2EN4cute5tupleIJNS5_1CILi1EEES8_S8_EEENS6_IJNS7_ILi128EEENS7_ILi112EEENS7_ILi192EEEEEELi192ENS_6half_tEfNS_4arch4Sm90ELb0ELb0ELb0ELb1ELb0ELb0ELb0ELb1ELb1ELb1ELb1ELb0EEENS1_21CollectiveEpilogueFwdINS6_IJSA_SC_SB_EEES9_SE_SG_Li256ELb1ELb1ELb1ELb0EEENS1_36VarlenDynamicPersistentTileSchedulerILi128ELi112ELi256ELi128ELb1ELb1ELb1ELb0ELb1ELb1EEEEEEEEEvNT_6ParamsE,@function
        .size           _ZN7cutlass13device_kernelIN5flash11enable_sm90INS1_16FlashAttnFwdSm90INS1_25CollectiveMainloopFwdSm90ILi2EN4cute5tupleIJNS5_1CILi1EEES8_S8_EEENS6_IJNS7_ILi128EEENS7_ILi112EEENS7_ILi192EEEEEELi192ENS_6half_tEfNS_4arch4Sm90ELb0ELb0ELb0ELb1ELb0ELb0ELb0ELb1ELb1ELb1ELb1ELb0EEENS1_21CollectiveEpilogueFwdINS6_IJSA_SC_SB_EEES9_SE_SG_Li256ELb1ELb1ELb1ELb0EEENS1_36VarlenDynamicPersistentTileSchedulerILi128ELi112ELi256ELi128ELb1ELb1ELb1ELb0ELb1ELb1EEEEEEEEEvNT_6ParamsE,(.L_x_14849 - _ZN7cutlass13device_kernelIN5flash11enable_sm90INS1_16FlashAttnFwdSm90INS1_25CollectiveMainloopFwdSm90ILi2EN4cute5tupleIJNS5_1CILi1EEES8_S8_EEENS6_IJNS7_ILi128EEENS7_ILi112EEENS7_ILi192EEEEEELi192ENS_6half_tEfNS_4arch4Sm90ELb0ELb0ELb0ELb1ELb0ELb0ELb0ELb1ELb1ELb1ELb1ELb0EEENS1_21CollectiveEpilogueFwdINS6_IJSA_SC_SB_EEES9_SE_SG_Li256ELb1ELb1ELb1ELb0EEENS1_36VarlenDynamicPersistentTileSchedulerILi128ELi112ELi256ELi128ELb1ELb1ELb1ELb0ELb1ELb1EEEEEEEEEvNT_6ParamsE)
        .other          _ZN7cutlass13device_kernelIN5flash11enable_sm90INS1_16FlashAttnFwdSm90INS1_25CollectiveMainloopFwdSm90ILi2EN4cute5tupleIJNS5_1CILi1EEES8_S8_EEENS6_IJNS7_ILi128EEENS7_ILi112EEENS7_ILi192EEEEEELi192ENS_6half_tEfNS_4arch4Sm90ELb0ELb0ELb0ELb1ELb0ELb0ELb0ELb1ELb1ELb1ELb1ELb0EEENS1_21CollectiveEpilogueFwdINS6_IJSA_SC_SB_EEES9_SE_SG_Li256ELb1ELb1ELb1ELb0EEENS1_36VarlenDynamicPersistentTileSchedulerILi128ELi112ELi256ELi128ELb1ELb1ELb1ELb0ELb1ELb1EEEEEEEEEvNT_6ParamsE,@"STO_CUDA_ENTRY STV_DEFAULT"
_ZN7cutlass13device_kernelIN5flash11enable_sm90INS1_16FlashAttnFwdSm90INS1_25CollectiveMainloopFwdSm90ILi2EN4cute5tupleIJNS5_1CILi1EEES8_S8_EEENS6_IJNS7_ILi128EEENS7_ILi112EEENS7_ILi192EEEEEELi192ENS_6half_tEfNS_4arch4Sm90ELb0ELb0ELb0ELb1ELb0ELb0ELb0ELb1ELb1ELb1ELb1ELb0EEENS1_21CollectiveEpilogueFwdINS6_IJSA_SC_SB_EEES9_SE_SG_Li256ELb1ELb1ELb1ELb0EEENS1_36VarlenDynamicPersistentTileSchedulerILi128ELi112ELi256ELi128ELb1ELb1ELb1ELb0ELb1ELb1EEEEEEEEEvNT_6ParamsE:
        /* <DEDUP_REMOVED lines=18> */
.L_x_3381:
[----:B------:R-:W-:Y:S05]  /*0120*/  BSYNC B0 ;  /* 0x0000000000007941 */ /* 0x000fea0003800000 */
.L_x_3380:
        /* <DEDUP_REMOVED lines=41> */
.L_x_3382:
        /* <DEDUP_REMOVED lines=22> */
.L_x_3383:
        /* <DEDUP_REMOVED lines=18> */
.L_x_3384:
        /* <DEDUP_REMOVED lines=22> */
.L_x_3385:
        /* <DEDUP_REMOVED lines=22> */
.L_x_3386:
        /* <DEDUP_REMOVED lines=8> */
.L_x_3388:
        /* <DEDUP_REMOVED lines=14> */
[----:B0-----:R-:W2:Y:S01]  /*0a60*/  LDL R2, [R1+0x64] ;  /* 0x0000640001027983 */ /* 0x001ea20000100800 */
[----:B------:R-:W-:Y:S01]  /*0a70*/  R2UR UR5, R9 ;  /* 0x00000000090572ca */ /* 0x000fe200000e0000 */
[----:B------:R-:W-:Y:S01]  /*0a80*/  IMAD.MOV.U32 R232, RZ, RZ, RZ ;  /* 0x000000ffffe87224 */ /* 0x000fe200078e00ff */
[----:B------:R-:W-:Y:S01]  /*0a90*/  R2UR UR6, R10 ;  /* 0x000000000a0672ca */ /* 0x000fe200000e0000 */
[----:B------:R-:W0:Y:S01]  /*0aa0*/  S2R R0, SR_TID.X ;  /* 0x0000000000007919 */ /* 0x000e220000002100 */
[----:B------:R-:W-:Y:S02]  /*0ab0*/  R2UR UR7, R11 ;  /* 0x000000000b0772ca */ /* 0x000fe400000e0000 */
[----:B------:R-:W-:Y:S01]  /*0ac0*/  CS2R R16, SRZ ;  /* 0x0000000000107805 */ /* 0x000fe2000001ff00 */
[----:B0-----:R-:W-:-:S05]  /*0ad0*/  VIADD R12, R0, 0xffffff80 ;  /* 0xffffff80000c7836 */ /* 0x001fca0000000000 */
[----:B------:R-:W-:-:S04]  /*0ae0*/  SHF.R.S32.HI R0, RZ, 0x1f, R12 ;  /* 0x0000001fff007819 */ /* 0x000fc8000001140c */
[CC--:B------:R-:W-:Y:S02]  /*0af0*/  LEA.HI R4, R0.reuse, R12.reuse, RZ, 0x5 ;  /* 0x0000000c00047211 */ /* 0x0c0fe400078f28ff */
[CC--:B------:R-:W-:Y:S02]  /*0b00*/  LEA.HI R3, R0.reuse, R12.reuse, RZ, 0x4 ;  /* 0x0000000c00037211 */ /* 0x0c0fe400078f20ff */
[----:B------:R-:W-:Y:S01]  /*0b10*/  LEA.HI R11, R0, R12, RZ, 0x2 ;  /* 0x0000000c000b7211 */ /* 0x000fe200078f10ff */
[----:B------:R-:W-:Y:S01]  /*0b20*/  IMAD.SHL.U32 R5, R4, 0x20, RZ ;  /* 0x0000002004057824 */ /* 0x000fe200078e00ff */
[----:B------:R-:W-:Y:S02]  /*0b30*/  LOP3.LUT R4, R3, 0x3fffff0, RZ, 0xc0, !PT ;  /* 0x03fffff003047812 */ /* 0x000fe400078ec0ff */
[----:B------:R-:W-:Y:S02]  /*0b40*/  LOP3.LUT R11, R11, 0xfffffffc, RZ, 0xc0, !PT ;  /* 0xfffffffc0b0b7812 */ /* 0x000fe400078ec0ff */
[----:B------:R-:W-:Y:S01]  /*0b50*/  LOP3.LUT R5, R5, 0xfffffc00, RZ, 0xc0, !PT ;  /* 0xfffffc0005057812 */ /* 0x000fe200078ec0ff */
[----:B------:R-:W-:-:S02]  /*0b60*/  IMAD.IADD R4, R12, 0x1, -R4 ;  /* 0x000000010c047824 */ /* 0x000fc400078e0a04 */
[----:B------:R-:W-:Y:S01]  /*0b70*/  IMAD.IADD R11, R12, 0x1, -R11 ;  /* 0x000000010c0b7824 */ /* 0x000fe200078e0a0b */
[----:B--2---:R-:W-:Y:S02]  /*0b80*/  R2UR UR4, R2 ;  /* 0x00000000020472ca */ /* 0x004fe400000e0000 */
[CC--:B------:R-:W-:Y:S02]  /*0b90*/  LEA.HI R2, R0.reuse, R12.reuse, RZ, 0x7 ;  /* 0x0000000c00027211 */ /* 0x0c0fe400078f38ff */
[----:B------:R-:W-:Y:S02]  /*0ba0*/  LEA.HI R0, R0, R12, RZ, 0x3 ;  /* 0x0000000c00007211 */ /* 0x000fe400078f18ff */
[----:B------:R-:W-:Y:S02]  /*0bb0*/  LOP3.LUT R234, R2, 0xffffff80, RZ, 0xc0, !PT ;  /* 0xffffff8002ea7812 */ /* 0x000fe400078ec0ff */
[----:B------:R-:W-:Y:S02]  /*0bc0*/  SHF.R.S32.HI R13, RZ, 0x7, R2 ;  /* 0x00000007ff0d7819 */ /* 0x000fe40000011402 */
[----:B------:R-:W-:Y:S01]  /*0bd0*/  LOP3.LUT R19, R0, 0xfffffff8, RZ, 0xc0, !PT ;  /* 0xfffffff800137812 */ /* 0x000fe200078ec0ff */
[----:B------:R-:W-:Y:S01]  /*0be0*/  IMAD.IADD R234, R12, 0x1, -R234 ;  /* 0x000000010cea7824 */ /* 0x000fe200078e0aea */
[----:B------:R-:W-:Y:S01]  /*0bf0*/  LEA.HI R2, R2, R13, RZ, 0x1 ;  /* 0x0000000d02027211 */ /* 0x000fe200078f08ff */
[----:B------:R-:W-:Y:S01]  /*0c00*/  ULOP3.LUT UR4, UR4, 0x1, URZ, 0xfc, !UPT ;  /* 0x0000000104047892 */ /* 0x000fe2000f8efc3f */
[----:B------:R-:W-:Y:S01]  /*0c10*/  SHF.R.S32.HI R230, RZ, 0x3, R0 ;  /* 0x00000003ffe67819 */ /* 0x000fe20000011400 */
[----:B------:R-:W-:Y:S01]  /*0c20*/  IMAD.IADD R19, R12, 0x1, -R19 ;  /* 0x000000010c137824 */ /* 0x000fe200078e0a13 */
[----:B------:R-:W-:-:S02]  /*0c30*/  SHF.R.S32.HI R7, RZ, 0x1f, R234 ;  /* 0x0000001fff077819 */ /* 0x000fc400000114ea */
[----:B------:R-:W-:Y:S02]  /*0c40*/  LOP3.LUT R2, R2, 0x3fffffe, RZ, 0xc0, !PT ;  /* 0x03fffffe02027812 */ /* 0x000fe400078ec0ff */
[CC--:B------:R-:W-:Y:S02]  /*0c50*/  LEA.HI R8, R7.reuse, R234.reuse, RZ, 0x2 ;  /* 0x000000ea07087211 */ /* 0x0c0fe400078f10ff */
[----:B------:R-:W-:Y:S01]  /*0c60*/  LEA.HI R7, R7, R234, RZ, 0x5 ;  /* 0x000000ea07077211 */ /* 0x000fe200078f28ff */
[----:B------:R-:W-:Y:S01]  /*0c70*/  IMAD.IADD R2, R13, 0x1, -R2 ;  /* 0x000000010d027824 */ /* 0x000fe200078e0a02 */
[--C-:B------:R-:W-:Y:S02]  /*0c80*/  SHF.R.S32.HI R9, RZ, 0x2, R8.reuse ;  /* 0x00000002ff097819 */ /* 0x100fe40000011408 */
[----:B------:R-:W-:Y:S02]  /*0c90*/  SHF.R.S32.HI R6, RZ, 0x1f, R8 ;  /* 0x0000001fff067819 */ /* 0x000fe40000011408 */
[----:B------:R-:W-:-:S02]  /*0ca0*/  SHF.R.S32.HI R7, RZ, 0x5, R7 ;  /* 0x00000005ff077819 */ /* 0x000fc40000011407 */
[----:B------:R-:W-:-:S04]  /*0cb0*/  LEA.HI R6, R6, R9, RZ, 0x3 ;  /* 0x0000000906067211 */ /* 0x000fc800078f18ff */
[----:B------:R-:W-:Y:S01]  /*0cc0*/  LOP3.LUT R10, R6, 0xfffffff8, RZ, 0xc0, !PT ;  /* 0xfffffff8060a7812 */ /* 0x000fe200078ec0ff */
[----:B------:R-:W-:Y:S01]  /*0cd0*/  IMAD R6, R4, 0x40, R5 ;  /* 0x0000004004067824 */ /* 0x000fe200078e0205 */
[----:B------:R-:W-:Y:S02]  /*0ce0*/  SHF.R.S32.HI R4, RZ, 0x4, R3 ;  /* 0x00000004ff047819 */ /* 0x000fe40000011403 */
[----:B------:R-:W-:Y:S01]  /*0cf0*/  LEA.HI R5, R11, R11, RZ, 0x1 ;  /* 0x0000000b0b057211 */ /* 0x000fe200078f08ff */
[----:B------:R-:W-:Y:S01]  /*0d00*/  IMAD.IADD R10, R9, 0x1, -R10 ;  /* 0x00000001090a7824 */ /* 0x000fe200078e0a0a */
[----:B------:R-:W-:-:S03]  /*0d10*/  LEA.HI R3, R3, R4, RZ, 0x1 ;  /* 0x0000000403037211 */ /* 0x000fc600078f08ff */
[----:B------:R-:W-:Y:S01]  /*0d20*/  IMAD R7, R7, 0x10, R10 ;  /* 0x0000001007077824 */ /* 0x000fe200078e020a */
[----:B------:R-:W-:-:S03]  /*0d30*/  LOP3.LUT R3, R3, 0x1ffffffe, RZ, 0xc0, !PT ;  /* 0x1ffffffe03037812 */ /* 0x000fc600078ec0ff */
[----:B------:R-:W-:Y:S02]  /*0d40*/  IMAD R2, R2, 0x40, R7 ;  /* 0x0000004002027824 */ /* 0x000fe400078e0207 */
[----:B------:R-:W-:Y:S01]  /*0d50*/  IMAD.IADD R3, R4, 0x1, -R3 ;  /* 0x0000000104037824 */ /* 0x000fe200078e0a03 */
[----:B------:R-:W-:-:S03]  /*0d60*/  LOP3.LUT R4, R5, 0x1ffffffe, RZ, 0xc0, !PT ;  /* 0x1ffffffe05047812 */ /* 0x000fc600078ec0ff */
[----:B------:R-:W-:Y:S01]  /*0d70*/  IMAD R5, R3, 0x8, R6 ;  /* 0x0000000803057824 */ /* 0x000fe200078e0206 */
[----:B------:R-:W-:Y:S01]  /*0d80*/  LOP3.LUT R3, R8, 0x7ffffffc, RZ, 0xc0, !PT ;  /* 0x7ffffffc08037812 */ /* 0x000fe200078ec0ff */
[----:B------:R-:W-:-:S03]  /*0d90*/  IMAD.IADD R4, R11, 0x1, -R4 ;  /* 0x000000010b047824 */ /* 0x000fc600078e0a04 */
[----:B------:R0:W-:Y:S01]  /*0da0*/  STL [R1+0x5c], R5 ;  /* 0x00005c0501007387 */ /* 0x0001e20000100800 */
[----:B------:R-:W-:-:S03]  /*0db0*/  IMAD.IADD R3, R234, 0x1, -R3 ;  /* 0x00000001ea037824 */ /* 0x000fc600078e0a03 */
[----:B------:R-:W-:Y:S01]  /*0dc0*/  STL [R1+0x54], R2 ;  /* 0x0000540201007387 */ /* 0x000fe20000100800 */
[----:B------:R-:W-:-:S04]  /*0dd0*/  IMAD.SHL.U32 R204, R3, 0x2, RZ ;  /* 0x0000000203cc7824 */ /* 0x000fc800078e00ff */
[C---:B------:R-:W-:Y:S02]  /*0de0*/  VIADD R226, R204.reuse, 0x10 ;  /* 0x00000010cce27836 */ /* 0x040fe40000000000 */
[C---:B------:R-:W-:Y:S02]  /*0df0*/  VIADD R223, R204.reuse, 0x28 ;  /* 0x00000028ccdf7836 */ /* 0x040fe40000000000 */
        /* <DEDUP_REMOVED lines=12> */
[----:B------:R-:W-:Y:S01]  /*0ec0*/  VIADD R227, R204, 0x8 ;  /* 0x00000008cce37836 */ /* 0x000fe20000000000 */
[----:B------:R-:W-:Y:S01]  /*0ed0*/  SHF.R.S32.HI R0, RZ, 0x1f, R208 ;  /* 0x0000001fff007819 */ /* 0x000fe200000114d0 */
[----:B------:R-:W-:Y:S01]  /*0ee0*/  IMAD R0, R4, 0x8, R2 ;  /* 0x0000000804007824 */ /* 0x000fe200078e0202 */
[----:B------:R0:W-:Y:S01]  /*0ef0*/  STL [R1+0x60], R5 ;  /* 0x0000600501007387 */ /* 0x0001e20000100800 */
[C---:B------:R-:W-:Y:S01]  /*0f00*/  VIADD R225, R204.reuse, 0x18 ;  /* 0x00000018cce17836 */ /* 0x040fe20000000000 */
[----:B------:R-:W-:Y:S01]  /*0f10*/  SHF.R.S32.HI R3, RZ, 0x1f, R227 ;  /* 0x0000001fff037819 */ /* 0x000fe200000114e3 */
[C---:B------:R-:W-:Y:S01]  /*0f20*/  VIADD R224, R204.reuse, 0x20 ;  /* 0x00000020cce07836 */ /* 0x040fe20000000000 */
[----:B------:R1:W-:Y:S01]  /*0f30*/  STL [R1+0x58], R0 ;  /* 0x0000580001007387 */ /* 0x0003e20000100800 */
[----:B------:R-:W-:-:S02]  /*0f40*/  VIADD R222, R204, 0x30 ;  /* 0x00000030ccde7836 */ /* 0x000fc40000000000 */
[C---:B------:R-:W-:Y:S01]  /*0f50*/  VIADD R221, R204.reuse, 0x38 ;  /* 0x00000038ccdd7836 */ /* 0x040fe20000000000 */
[----:B------:R-:W-:Y:S01]  /*0f60*/  SHF.R.S32.HI R3, RZ, 0x1f, R224 ;  /* 0x0000001fff037819 */ /* 0x000fe200000114e0 */
        /* <DEDUP_REMOVED lines=24> */
[----:B-1----:R-:W-:-:S07]  /*10f0*/  SHF.R.S32.HI R235, RZ, 0x1f, R205 ;  /* 0x0000001fffeb7819 */ /* 0x002fce00000114cd */
.L_x_3435:
[----:B------:R-:W-:Y:S01]  /*1100*/  ULDC.64 UR8, c[0x0][0xc88] ;  /* 0x0003220000087ab9 */ /* 0x000fe20000000a00 */
[----:B------:R-:W-:Y:S01]  /*1110*/  ULDC.64 UR12, c[0x0][0x208] ;  /* 0x00008200000c7ab9 */ /* 0x000fe20000000a00 */
[----:B------:R-:W-:Y:S01]  /*1120*/  UIMAD.WIDE UR8, UR7, 0x4, UR8 ;  /* 0x00000004070878a5 */ /* 0x000fe2000f8e0208 */
[----:B------:R-:W-:-:S05]  /*1130*/  ULDC.64 UR10, c[0x0][0xa20] ;  /* 0x00028800000a7ab9 */ /* 0x000fca0000000a00 */
[----:B0-2-4-:R-:W-:Y:S02]  /*1140*/  IMAD.U32 R2, RZ, RZ, UR8 ;  /* 0x00000008ff027e24 */ /* 0x015fe4000f8e00ff */
        /* <DEDUP_REMOVED lines=10> */
[----:B------:R-:W-:Y:S01]  /*11f0*/  USHF.R.S32.HI UR14, URZ, 0x1f, UR4 ;  /* 0x0000001f3f0e7899 */ /* 0x000fe20008011404 */
[----:B------:R-:W-:Y:S01]  /*1200*/  IMAD.U32 R229, RZ, RZ, UR5 ;  /* 0x00000005ffe57e24 */ /* 0x000fe2000f8e00ff */
[----:B------:R-:W-:Y:S02]  /*1210*/  @UP0 ULEA UR8, UP2, UR4, UR8, 0x2 ;  /* 0x0000000804080291 */ /* 0x000fe4000f84103f */
[----:B------:R-:W-:Y:S02]  /*1220*/  IMAD.U32 R231, RZ, RZ, UR4 ;  /* 0x00000004ffe77e24 */ /* 0x000fe4000f8e00ff */
[----:B------:R-:W-:Y:S02]  /*1230*/  @UP0 ULEA.HI.X UR9, UR4, UR9, UR14, 0x2, UP2 ;  /* 0x0000000904090291 */ /* 0x000fe400090f140e */
[----:B------:R-:W-:Y:S01]  /*1240*/  IMAD.U32 R233, RZ, RZ, UR14 ;  /* 0x0000000effe97e24 */ /* 0x000fe2000f8e00ff */
[----:B------:R-:W-:Y:S01]  /*1250*/  @UP1 ULEA UR10, UP0, UR4, UR10, 0x2 ;  /* 0x0000000a040a1291 */ /* 0x000fe2000f80103f */
[----:B------:R-:W-:-:S03]  /*1260*/  IMAD.U32 R2, RZ, RZ, UR8 ;  /* 0x00000008ff027e24 */ /* 0x000fc6000f8e00ff */
[----:B------:R-:W-:Y:S01]  /*1270*/  @UP1 ULEA.HI.X UR11, UR4, UR11, UR14, 0x2, UP0 ;  /* 0x0000000b040b1291 */ /* 0x000fe200080f140e */
[----:B------:R-:W-:Y:S01]  /*1280*/  IMAD.U32 R3, RZ, RZ, UR9 ;  /* 0x00000009ff037e24 */ /* 0x000fe2000f8e00ff */
[----:B------:R-:W-:Y:S01]  /*1290*/  ULDC.64 UR8, c[0x0][0x418] ;  /* 0x0001060000087ab9 */ /* 0x000fe20000000a00 */
[----:B-1----:R-:W-:Y:S01]  /*12a0*/  IMAD.U32 R4, RZ, RZ, UR10 ;  /* 0x0000000aff047e24 */ /* 0x002fe2000f8e00ff */
[----:B------:R-:W-:Y:S02]  /*12b0*/  ULOP3.LUT UR5, UR6, 0xffff, URZ, 0xc0, !UPT ;  /* 0x0000ffff06057892 */ /* 0x000fe4000f8ec03f */
[----:B---3--:R-:W-:Y:S01]  /*12c0*/  IMAD.U32 R5, RZ, RZ, UR11 ;  /* 0x0000000bff057e24 */ /* 0x008fe2000f8e00ff */
[----:B------:R-:W2:Y:S01]  /*12d0*/  @P0 LDG.E R2, desc[UR12][R2.64] ;  /* 0x0000000c02020981 */ /* 0x000ea2000c1e1900 */
[----:B------:R-:W-:-:S03]  /*12e0*/  ULDC UR4, c[0x0][0x424] ;  /* 0x0001090000047ab9 */ /* 0x000fc60000000800 */
[----:B------:R-:W3:Y:S01]  /*12f0*/  @P1 LDG.E R4, desc[UR12][R4.64] ;  /* 0x0000000c04041981 */ /* 0x000ee2000c1e1900 */
[----:B------:R-:W-:Y:S01]  /*1300*/  UISETP.NE.U32.AND UP0, UPT, UR8, URZ, UPT ;  /* 0x0000003f0800728c */ /* 0x000fe2000bf05070 */
[----:B------:R-:W-:Y:S01]  /*1310*/  IMAD.U32 R228, RZ, RZ, UR5 ;  /* 0x00000005ffe47e24 */ /* 0x000fe2000f8e00ff */
[----:B------:R-:W-:Y:S01]  /*1320*/  ULDC UR5, c[0x0][0x2f0] ;  /* 0x0000bc0000057ab9 */ /* 0x000fe20000000800 */
[----:B------:R-:W-:Y:S01]  /*1330*/  UMOV UR50, URZ ;  /* 0x0000003f00327c82 */ /* 0x000fe20008000000 */
[----:B------:R-:W-:Y:S02]  /*1340*/  UISETP.NE.AND.EX UP0, UPT, UR9, URZ, UPT, UP0 ;  /* 0x0000003f0900728c */ /* 0x000fe4000bf05300 */
[----:B------:R-:W-:Y:S02]  /*1350*/  ULOP3.LUT UR7, UR6, 0xff0000, URZ, 0xc0, !UPT ;  /* 0x00ff000006077892 */ /* 0x000fe4000f8ec03f */
[----:B------:R-:W-:Y:S02]  /*1360*/  USEL UR4, UR4, 0x1, UP0 ;  /* 0x0000000104047887 */ /* 0x000fe40008000000 */
[----:B------:R-:W-:-:S02]  /*1370*/  ULOP3.LUT UR6, UR6, 0xff000000, URZ, 0xc0, !UPT ;  /* 0xff00000006067892 */ /* 0x000fc4000f8ec03f */
[----:B------:R-:W-:Y:S01]  /*1380*/  UIMAD UR4, UR4, UR5, URZ ;  /* 0x00000005040472a4 */ /* 0x000fe2000f8e023f */
[----:B--2---:R-:W-:-:S06]  /*1390*/  @P0 R2UR UR50, R2 ;  /* 0x00000000023202ca */ /* 0x004fcc00000e0000 */
[----:B---3--:R-:W-:Y:S01]  /*13a0*/  @P1 R2UR UR4, R4 ;  /* 0x00000000040412ca */ /* 0x008fe200000e0000 */
[----:B-----5:R-:W-:-:S14]  /*13b0*/  @P1 BRA `(.L_x_3389) ;  /* 0x00000000003c1947 */ /* 0x020fdc0003800000 */
        /* <DEDUP_REMOVED lines=15> */
.L_x_3389:
[----:B------:R-:W-:Y:S02]  /*14b0*/  UIADD3 UR50, -UR50, UR4, URZ ;  /* 0x0000000432327290 */ /* 0x000fe4000fffe13f */
[----:B------:R-:W-:Y:S02]  /*14c0*/  USHF.R.U32.HI UR6, URZ, 0x8, UR6 ;  /* 0x000000083f067899 */ /* 0x000fe40008011606 */
[----:B------:R-:W-:Y:S02]  /*14d0*/  UISETP.GE.AND UP0, UPT, UR50, 0x1, UPT ;  /* 0x000000013200788c */ /* 0x000fe4000bf06270 */
[----:B------:R-:W-:Y:S02]  /*14e0*/  UIADD3 UR5, UR50, 0x6f, URZ ;  /* 0x0000006f32057890 */ /* 0x000fe4000fffe03f */
[----:B------:R-:W-:Y:S02]  /*14f0*/  ULEA.HI UR7, UR7, UR6, URZ, 0x10 ;  /* 0x0000000607077291 */ /* 0x000fe4000f8f803f */
[----:B------:R-:W-:Y:S01]  /*1500*/  PLOP3.LUT P0, PT, PT, PT, UP0, 0x80, 0x0 ;  /* 0x000000000000781c */ /* 0x000fe20003f0f008 */
[----:B------:R-:W-:Y:S01]  /*1510*/  UMOV UR4, URZ ;  /* 0x0000003f00047c82 */ /* 0x000fe20008000000 */
[----:B------:R-:W-:-:S02]  /*1520*/  ULOP3.LUT UR8, UR7, 0xff, URZ, 0xc0, !UPT ;  /* 0x000000ff07087892 */ /* 0x000fc4000f8ec03f */
[----:B------:R-:W-:Y:S02]  /*1530*/  UIMAD.WIDE UR4, UR5, -0x6db6db6d, UR4 ;  /* 0x92492493050478a5 */ /* 0x000fe4000f8e0204 */
[----:B------:R-:W-:Y:S02]  /*1540*/  USHF.R.U32.HI UR7, URZ, 0x10, UR7 ;  /* 0x000000103f077899 */ /* 0x000fe40008011607 */
[----:B------:R-:W-:Y:S01]  /*1550*/  USHF.R.U32.HI UR6, URZ, 0x1f, UR5 ;  /* 0x0000001f3f067899 */ /* 0x000fe20008011605 */
[----:B------:R-:W-:Y:S02]  /*1560*/  IMAD.U32 R23, RZ, RZ, UR8 ;  /* 0x00000008ff177e24 */ /* 0x000fe4000f8e00ff */
        /* <DEDUP_REMOVED lines=41> */
.L_x_3390:
        /* <DEDUP_REMOVED lines=21> */
[----:B------:R-:W-:Y:S02]  /*1950*/  CS2R R92, SRZ ;  /* 0x00000000005c7805 */ /* 0x000fe4000001ff00 */
[----:B------:R-:W-:-:S02]  /*1960*/  CS2R R124, SRZ ;  /* 0x00000000007c7805 */ /* 0x000fc4000001ff00 */
[----:B------:R-:W-:Y:S01]  /*1970*/  R2UR UR51, R0 ;  /* 0x00000000003372ca */ /* 0x000fe200000e0000 */
[----:B------:R-:W-:Y:S01]  /*1980*/  IMAD.MOV.U32 R0, RZ, RZ, RZ ;  /* 0x000000ffff007224 */ /* 0x000fe200078e00ff */
        /* <DEDUP_REMOVED lines=46> */
[----:B------:R-:W-:-:S05]  /*1c70*/  SHF.R.S32.HI R5, RZ, 0x7, R5 ;  /* 0x00000007ff057819 */ /* 0x000fca0000011405 */
        /* <DEDUP_REMOVED lines=25> */
.L_x_3392:
[----:B------:R-:W2:Y:S01]  /*1e10*/  LDL R2, [R1+0x60] ;  /* 0x0000600001027983 */ /* 0x000ea20000100800 */
[----:B------:R-:W0:Y:S01]  /*1e20*/  S2UR UR5, SR_CgaCtaId ;  /* 0x00000000000579c3 */ /* 0x000e220000008800 */
[----:B------:R-:W-:Y:S01]  /*1e30*/  LEA.HI R0, R232, R232, RZ, 0x1 ;  /* 0x000000e8e8007211 */ /* 0x000fe200078f08ff */
[----:B------:R-:W-:Y:S01]  /*1e40*/  UMOV UR4, 0x400 ;  /* 0x0000040000047882 */ /* 0x000fe20000000000 */
[----:B------:R-:W-:Y:S02]  /*1e50*/  BSSY B0, `(.L_x_3393) ;  /* 0x000000b000007945 */ /* 0x000fe40003800000 */
[----:B------:R-:W-:-:S05]  /*1e60*/  LOP3.LUT R3, R0, 0xfffffffe, RZ, 0xc0, !PT ;  /* 0xfffffffe00037812 */ /* 0x000fca00078ec0ff */
[----:B------:R-:W-:-:S05]  /*1e70*/  IMAD.IADD R3, R232, 0x1, -R3 ;  /* 0x00000001e8037824 */ /* 0x000fca00078e0a03 */
[----:B------:R-:W-:Y:S01]  /*1e80*/  SHF.L.U32 R3, R3, 0x1f, RZ ;  /* 0x0000001f03037819 */ /* 0x000fe200000006ff */
[----:B0-----:R-:W-:-:S06]  /*1e90*/  ULEA UR4, UR5, UR4, 0x18 ;  /* 0x0000000405047291 */ /* 0x001fcc000f8ec03f */
[----:B------:R-:W-:-:S04]  /*1ea0*/  IMAD.U32 R4, RZ, RZ, UR4 ;  /* 0x00000004ff047e24 */ /* 0x000fc8000f8e00ff */
[----:B------:R-:W0:Y:S01]  /*1eb0*/  SYNCS.PHASECHK.TRANS64.TRYWAIT P1, [R4+URZ+0x36800], R3 ;  /* 0x03680003040075a7 */ /* 0x000e22000802017f */
[----:B--2---:R-:W-:-:S13]  /*1ec0*/  R2UR UR6, R2 ;  /* 0x00000000020672ca */ /* 0x004fda00000e0000 */
[----:B------:R-:W-:-:S05]  /*1ed0*/  IMAD.U32 R0, RZ, RZ, UR6 ;  /* 0x00000006ff007e24 */ /* 0x000fca000f8e00ff */
[----:B------:R-:W-:Y:S01]  /*1ee0*/  ISETP.NE.AND P0, PT, R0, 0x3, PT ;  /* 0x000000030000780c */ /* 0x000fe20003f05270 */
[----:B0-----:R-:W-:-:S12]  /*1ef0*/  @!P1 BRA `(.L_x_3394) ;  /* 0x0000013c00c49947 */ /* 0x001fd80003800000 */
.L_x_3562:
[----:B------:R-:W-:Y:S05]  /*1f00*/  BSYNC B0 ;  /* 0x0000000000007941 */ /* 0x000fea0003800000 */
.L_x_3393:
[----:B------:R-:W-:Y:S05]  /*1f10*/  @!P0 BRA `(.L_x_3395) ;  /* 0x0000000000048947 */ /* 0x000fea0003800000 */
[----:B------:R-:W-:Y:S01]  /*1f20*/  BPT.TRAP 0x1 ;  /* 0x000000040000795c */ /* 0x000fe20000300000 */
.L_x_3395:
[----:B------:R-:W-:Y:S01]  /*1f30*/  IMAD R0, R16, 0x8, R4 ;  /* 0x0000000810007824 */ /* 0x000fe200078e0204 */
[----:B0-----:R-:W-:-:S04]  /*1f40*/  SHF.L.U32 R3, R17, 0x1f, RZ ;  /* 0x0000001f11037819 */ /* 0x001fc800000006ff */
[----:B------:R0:W1:Y:S01]  /*1f50*/  SYNCS.PHASECHK.TRANS64.TRYWAIT P2, [R0+URZ+0x36830], R3 ;  /* 0x03683003000075a7 */ /* 0x000062000804017f */
[----:B------:R-:W-:Y:S05]  /*1f60*/  @!P0 BRA `(.L_x_3396) ;  /* 0x0000000000048947 */ /* 0x000fea0003800000 */
[----:B------:R-:W-:Y:S01]  /*1f70*/  BPT.TRAP 0x1 ;  /* 0x000000040000795c */ /* 0x000fe20000300000 */
.L_x_3396:
[----:B------:R-:W2:Y:S01]  /*1f80*/  S2R R2, SR_TID.X ;  /* 0x0000000000027919 */ /* 0x000ea20000002100 */
[----:B------:R-:W-:Y:S01]  /*1f90*/  IMAD.MOV.U32 R119, RZ, RZ, RZ ;  /* 0x000000ffff777224 */ /* 0x000fe200078e00ff */
[----:B--2---:R-:W-:Y:S01]  /*1fa0*/  LOP3.LUT P1, RZ, R2, 0x7f, RZ, 0xc0, !PT ;  /* 0x0000007f02ff7812 */ /* 0x004fe2000782c0ff */
[----:B-1----:R-:W-:-:S12]  /*1fb0*/  @P2 BRA `(.L_x_3397) ;  /* 0x0000000000082947 */ /* 0x002fd80003800000 */
[----:B------:R-:W1:Y:S02]  /*1fc0*/  SYNCS.PHASECHK.TRANS64.TRYWAIT P2, [R0+URZ+0x36830], R3 ;  /* 0x03683003000075a7 */ /* 0x000e64000804017f */
[----:B-1----:R-:W-:Y:S05]  /*1fd0*/  @!P2 BRA `(.L_x_3398) ;  /* 0x0000013c00a0a947 */ /* 0x002fea0003800000 */
.L_x_3397:
        /* <DEDUP_REMOVED lines=8> */
[----:B------:R-:W-:Y:S01]  /*2060*/  UMOV UR9, UR53 ;  /* 0x0000003500097c82 */ /* 0x000fe20008000000 */
[----:B------:R-:W-:Y:S01]  /*2070*/  UMOV UR52, UR49 ;  /* 0x0000003100347c82 */ /* 0x000fe20008000000 */
[----:B------:R-:W-:Y:S01]  /*2080*/  UMOV UR11, 0x40000040 ;  /* 0x40000040000b7882 */ /* 0x000fe20000000000 */
[----:B------:R-:W-:Y:S01]  /*2090*/  UMOV UR8, UR52 ;  /* 0x0000003400087c82 */ /* 0x000fe20008000000 */
[----:B------:R-:W-:Y:S01]  /*20a0*/  UMOV UR12, UR52 ;  /* 0x00000034000c7c82 */ /* 0x000fe20008000000 */
[----:B------:R-:W-:Y:S01]  /*20b0*/  UMOV UR13, UR53 ;  /* 0x00000035000d7c82 */ /* 0x000fe20008000000 */
[----:B------:R-:W-:Y:S01]  /*20c0*/  UIADD3 UR4, UR4, 0x21400, URZ ;  /* 0x0002140004047890 */ /* 0x000fe2000fffe03f */
[----:B------:R-:W-:Y:S01]  /*20d0*/  MOV R2, UR53 ;  /* 0x0000003500027c02 */ /* 0x000fe20008000f00 */
[----:B------:R-:W-:Y:S01]  /*20e0*/  UMOV UR15, 0x40000040 ;  /* 0x40000040000f7882 */ /* 0x000fe20000000000 */
[----:B------:R-:W-:Y:S01]  /*20f0*/  UMOV UR16, UR52 ;  /* 0x0000003400107c82 */ /* 0x000fe20008000000 */
[----:B------:R-:W-:Y:S01]  /*2100*/  USHF.R.U32.HI UR4, URZ, 0x4, UR4 ;  /* 0x000000043f047899 */ /* 0x000fe20008011604 */
[----:B01----:R-:W-:Y:S01]  /*2110*/  MOV R3, UR52 ;  /* 0x0000003400037c02 */ /* 0x003fe20008000f00 */
[----:B------:R-:W-:Y:S01]  /*2120*/  UMOV UR17, UR53 ;  /* 0x0000003500117c82 */ /* 0x000fe20008000000 */
[----:B------:R-:W-:Y:S01]  /*2130*/  UMOV UR19, 0x40000040 ;  /* 0x4000004000137882 */ /* 0x000fe20000000000 */
[----:B------:R-:W-:Y:S01]  /*2140*/  ULOP3.LUT UR4, UR4, 0x3fff, URZ, 0xc0, !UPT ;  /* 0x00003fff04047892 */ /* 0x000fe2000f8ec03f */
[----:B------:R-:W-:Y:S01]  /*2150*/  IMAD.U32 R5, RZ, RZ, UR51 ;  /* 0x00000033ff057e24 */ /* 0x000fe2000f8e00ff */
[----:B------:R-:W-:Y:S01]  /*2160*/  UIADD3 UR20, UR49, 0x2, URZ ;  /* 0x0000000231147890 */ /* 0x000fe2000fffe03f */
[----:B------:R-:W-:Y:S01]  /*2170*/  P2R R15, PR, RZ, 0x2 ;  /* 0x00000002ff0f7803 */ /* 0x000fe20000000000 */
[----:B------:R-:W-:Y:S01]  /*2180*/  ULOP3.LUT UR5, UR4, 0x10000, URZ, 0xfc, !UPT ;  /* 0x0001000004057892 */ /* 0x000fe2000f8efc3f */
[----:B------:R-:W-:Y:S01]  /*2190*/  P2R R21, PR, RZ, 0x1 ;  /* 0x00000001ff157803 */ /* 0x000fe20000000000 */
[----:B------:R-:W-:Y:S01]  /*21a0*/  UMOV UR23, 0x40000040 ;  /* 0x4000004000177882 */ /* 0x000fe20000000000 */
[----:B------:R-:W-:Y:S01]  /*21b0*/  UMOV UR4, UR52 ;  /* 0x0000003400047c82 */ /* 0x000fe20008000000 */
[----:B------:R-:W-:Y:S01]  /*21c0*/  UIMAD UR48, UR48, 0xa80, UR5 ;  /* 0x00000a80303078a4 */ /* 0x000fe2000f8e0205 */
[--C-:B------:R-:W-:Y:S01]  /*21d0*/  IMAD.MOV.U32 R118, RZ, RZ, R119.reuse ;  /* 0x000000ffff767224 */ /* 0x100fe200078e0077 */
[----:B------:R-:W-:Y:S01]  /*21e0*/  UMOV UR27, 0x40000040 ;  /* 0x40000040001b7882 */ /* 0x000fe20000000000 */
[----:B------:R-:W-:Y:S01]  /*21f0*/  IMAD.U32 R8, RZ, RZ, UR5 ;  /* 0x00000005ff087e24 */ /* 0x000fe2000f8e00ff */
[----:B------:R-:W-:Y:S01]  /*2200*/  UIADD3 UR6, UR48, 0x80, URZ ;  /* 0x0000008030067890 */ /* 0x000fe2000fffe03f */
[--C-:B------:R-:W-:Y:S01]  /*2210*/  IMAD.MOV.U32 R117, RZ, RZ, R119.reuse ;  /* 0x000000ffff757224 */ /* 0x100fe200078e0077 */
[----:B------:R-:W-:Y:S01]  /*2220*/  UMOV UR5, UR53 ;  /* 0x0000003500057c82 */ /* 0x000fe20008000000 */
[----:B------:R-:W-:Y:S01]  /*2230*/  UMOV UR54, UR48 ;  /* 0x0000003000367c82 */ /* 0x000fe20008000000 */
[----:B------:R-:W-:Y:S01]  /*2240*/  UIADD3 UR10, UR48, 0x180, URZ ;  /* 0x00000180300a7890 */ /* 0x000fe2000fffe03f */
[----:B------:R-:W-:Y:S01]  /*2250*/  HGMMA.64x16x16.F32 R72, gdesc[UR52], RZ, !UPT, gsb0 ;  /* 0x00200000344879f0 */ /* 0x000fe2000c0008ff */
[----:B------:R-:W-:Y:S01]  /*2260*/  UIADD3 UR14, UR48, 0x200, URZ ;  /* 0x00000200300e7890 */ /* 0x000fe2000fffe03f */
[--C-:B------:R-:W-:Y:S01]  /*2270*/  IMAD.MOV.U32 R116, RZ, RZ, R119.reuse ;  /* 0x000000ffff747224 */ /* 0x100fe200078e0077 */
        /* <DEDUP_REMOVED lines=8> */
[----:B------:R-:W-:Y:S01]  /*2300*/  UMOV UR31, 0x40000040 ;  /* 0x40000040001f7882 */ /* 0x000fe20000000000 */
        /* <DEDUP_REMOVED lines=28> */
[--C-:B------:R-:W-:Y:S01]  /*24d0*/  IMAD.MOV.U32 R95, RZ, RZ, R119.reuse ;  /* 0x000000ffff5f7224 */ /* 0x100fe200078e0077 */
[----:B------:R-:W-:Y:S02]  /*24e0*/  WARPGROUP.DEPBAR.LE gsb0, 0x0 ;  /* 0x00008000000079c5 */ /* 0x000fe40000010000 */
[----:B------:R-:W-:Y:S01]  /*24f0*/  WARPGROUP.ARRIVE ;  /* 0x00000000000079c5 */ /* 0x000fe20000000000 */
[----:B------:R-:W-:-:S02]  /*2500*/  IMAD.MOV.U32 R94, RZ, RZ, R119 ;  /* 0x000000ffff5e7224 */ /* 0x000fc400078e0077 */
[--C-:B------:R-:W-:Y:S02]  /*2510*/  IMAD.MOV.U32 R93, RZ, RZ, R119.reuse ;  /* 0x000000ffff5d7224 */ /* 0x100fe400078e0077 */
        /* <DEDUP_REMOVED lines=27> */
[----:B------:R-:W-:Y:S02]  /*26d0*/  UIADD3 UR8, UR48, 0x2, URZ ;  /* 0x0000000230087890 */ /* 0x000fe4000fffe03f */
[----:B------:R-:W-:Y:S01]  /*26e0*/  UIADD3 UR10, UR48, 0x182, URZ ;  /* 0x00000182300a7890 */ /* 0x000fe2000fffe03f */
[----:B------:R-:W-:Y:S01]  /*26f0*/  UMOV UR11, 0x40000040 ;  /* 0x40000040000b7882 */ /* 0x000fe20000000000 */
[----:B------:R-:W-:Y:S02]  /*2700*/  WARPGROUP.DEPBAR.LE gsb0, 0x0 ;  /* 0x00008000000079c5 */ /* 0x000fe40000010000 */
[----:B------:R-:W-:-:S06]  /*2710*/  WARPGROUP.ARRIVE ;  /* 0x00000000000079c5 */ /* 0x000fcc0000000000 */
[----:B------:R-:W-:Y:S01]  /*2720*/  HGMMA.64x16x16.F32 R40, gdesc[UR12], RZ, !UPT, gsb0 ;  /* 0x002000000c2879f0 */ /* 0x000fe2000c0008ff */
        /* <DEDUP_REMOVED lines=10> */
[----:B------:R-:W-:Y:S01]  /*27d0*/  UMOV UR4, UR20 ;  /* 0x0000001400047c82 */ /* 0x000fe20008000000 */
[----:B------:R-:W-:Y:S01]  /*27e0*/  UMOV UR5, 0x40000040 ;  /* 0x4000004000057882 */ /* 0x000fe20000000000 */
[----:B------:R-:W-:Y:S01]  /*27f0*/  UMOV UR6, UR8 ;  /* 0x0000000800067c82 */ /* 0x000fe20008000000 */
[----:B------:R-:W-:Y:S01]  /*2800*/  UMOV UR7, 0x40000040 ;  /* 0x4000004000077882 */ /* 0x000fe20000000000 */
[----:B------:R-:W-:Y:S01]  /*2810*/  UMOV UR8, UR4 ;  /* 0x0000000400087c82 */ /* 0x000fe20008000000 */
[----:B------:R-:W-:Y:S01]  /*2820*/  UMOV UR9, UR5 ;  /* 0x0000000500097c82 */ /* 0x000fe20008000000 */
[----:B------:R-:W-:Y:S01]  /*2830*/  UMOV UR12, UR4 ;  /* 0x00000004000c7c82 */ /* 0x000fe20008000000 */
[----:B------:R-:W-:Y:S01]  /*2840*/  UMOV UR13, UR5 ;  /* 0x00000005000d7c82 */ /* 0x000fe20008000000 */
[----:B------:R-:W-:Y:S01]  /*2850*/  UMOV UR16, UR4 ;  /* 0x0000000400107c82 */ /* 0x000fe20008000000 */
[----:B------:R-:W-:Y:S01]  /*2860*/  UMOV UR17, UR5 ;  /* 0x0000000500117c82 */ /* 0x000fe20008000000 */
        /* <DEDUP_REMOVED lines=21> */
[----:B------:R-:W-:Y:S01]  /*29c0*/  UMOV UR9, 0x40000040 ;  /* 0x4000004000097882 */ /* 0x000fe20000000000 */
[----:B------:R-:W-:Y:S01]  /*29d0*/  UMOV UR11, 0x40000040 ;  /* 0x40000040000b7882 */ /* 0x000fe20000000000 */
[----:B------:R-:W-:Y:S01]  /*29e0*/  UMOV UR20, UR8 ;  /* 0x0000000800147c82 */ /* 0x000fe20008000000 */
        /* <DEDUP_REMOVED lines=19> */
[----:B------:R-:W-:-:S07]  /*2b20*/  UIADD3 UR7, UR48, 0x804, URZ ;  /* 0x0000080430077890 */ /* 0x000fce000fffe03f */
[----:B------:R-:W-:Y:S01]  /*2b30*/  UMOV UR54, UR7 ;  /* 0x0000000700367c82 */ /* 0x000fe20008000000 */
[----:B------:R-:W-:-:S13]  /*2b40*/  R2UR UR7, R18 ;  /* 0x00000000120772ca */ /* 0x000fda00000e0000 */
        /* <DEDUP_REMOVED lines=85> */
[----:B------:R-:W-:Y:S02]  /*30a0*/  ULDC UR14, c[0x0][0x988] ;  /* 0x00026200000e7ab9 */ /* 0x000fe40000000800 */
        /* <DEDUP_REMOVED lines=265> */
[----:B------:R-:W-:Y:S01]  /*4140*/  R2UR UR52, R3 ;  /* 0x00000000033472ca */ /* 0x000fe200000e0000 */
[----:B------:R-:W-:Y:S01]  /*4150*/  IMAD.U32 R3, RZ, RZ, UR50 ;  /* 0x00000032ff037e24 */ /* 0x000fe2000f8e00ff */
[----:B------:R-:W-:-:S04]  /*4160*/  R2UR UR53, R2 ;  /* 0x00000000023572ca */ /* 0x000fc800000e0000 */
[----:B------:R-:W-:-:S05]  /*4170*/  IADD3 R2, R3, 0x70, -R204 ;  /* 0x0000007003027810 */ /* 0x000fca0007ffe8cc */
[----:B------:R-:W-:-:S05]  /*4180*/  IMAD R2, R5, -0x70, R2 ;  /* 0xffffff9005027824 */ /* 0x000fca00078e0202 */
[C---:B------:R-:W-:Y:S02]  /*4190*/  ISETP.GT.AND P2, PT, R2.reuse, RZ, PT ;  /* 0x000000ff0200720c */ /* 0x040fe40003f44270 */
[C---:B------:R-:W-:Y:S02]  /*41a0*/  ISETP.GT.AND P3, PT, R2.reuse, 0x1, PT ;  /* 0x000000010200780c */ /* 0x040fe40003f64270 */
[C---:B------:R-:W-:Y:S02]  /*41b0*/  ISETP.GT.AND P4, PT, R2.reuse, 0x8, PT ;  /* 0x000000080200780c */ /* 0x040fe40003f84270 */
[C---:B------:R-:W-:Y:S02]  /*41c0*/  ISETP.GT.AND P5, PT, R2.reuse, 0x9, PT ;  /* 0x000000090200780c */ /* 0x040fe40003fa4270 */
[C---:B------:R-:W-:Y:S02]  /*41d0*/  ISETP.GT.AND P6, PT, R2.reuse, 0x21, PT ;  /* 0x000000210200780c */ /* 0x040fe40003fc4270 */
[----:B------:R-:W-:-:S02]  /*41e0*/  ISETP.GT.AND P1, PT, R2, 0x49, PT ;  /* 0x000000490200780c */ /* 0x000fc40003f24270 */
[----:B------:R-:W-:Y:S01]  /*41f0*/  ISETP.GT.AND P0, PT, R2, 0x50, PT ;  /* 0x000000500200780c */ /* 0x000fe20003f04270 */
        /* <DEDUP_REMOVED lines=12> */
[----:B------:R-:W-:Y:S01]  /*42c0*/  UIADD3 UR6, UR48, 0x986, URZ ;  /* 0x0000098630067890 */ /* 0x000fe2000fffe03f */
[----:B------:R-:W-:Y:S02]  /*42d0*/  WARPGROUP.DEPBAR.LE gsb0, 0x0 ;  /* 0x00008000000079c5 */ /* 0x000fe40000010000 */
[----:B------:R-:W-:-:S06]  /*42e0*/  WARPGROUP.ARRIVE ;  /* 0x00000000000079c5 */ /* 0x000fcc0000000000 */
[----:B------:R-:W-:Y:S03]  /*42f0*/  HGMMA.64x16x16.F32 R32, gdesc[UR56], R32, gsb0 ;  /* 0x00200000382079f0 */ /* 0x000fe60008000820 */
        /* <DEDUP_REMOVED lines=9> */
[----:B------:R-:W-:Y:S01]  /*4390*/  WARPGROUP.ARRIVE ;  /* 0x00000000000079c5 */ /* 0x000fe20000000000 */
[----:B------:R-:W-:Y:S02]  /*43a0*/  FSEL R72, R72, -INF , P2 ;  /* 0xff80000048487808 */ /* 0x000fe40001000000 */
[----:B------:R-:W-:Y:S02]  /*43b0*/  FSEL R73, R73, -INF , P3 ;  /* 0xff80000049497808 */ /* 0x000fe40001800000 */
[----:B------:R-:W-:Y:S01]  /*43c0*/  FSEL R76, R76, -INF , P4 ;  /* 0xff8000004c4c7808 */ /* 0x000fe20002000000 */
[----:B------:R-:W-:Y:S01]  /*43d0*/  HGMMA.64x16x16.F32 R64, gdesc[UR44], R64, gsb0 ;  /* 0x002000002c4079f0 */ /* 0x000fe20008000840 */
[----:B------:R-:W-:Y:S01]  /*43e0*/  UIADD3 UR46, UR48, 0x806, URZ ;  /* 0x00000806302e7890 */ /* 0x000fe2000fffe03f */
[----:B------:R-:W-:Y:S01]  /*43f0*/  FMNMX.FTZ R3, R72, R73, !PT ;  /* 0x0000004948037209 */ /* 0x000fe20007810000 */
[----:B------:R-:W-:Y:S01]  /*4400*/  UMOV UR47, 0x40000040 ;  /* 0x40000040002f7882 */ /* 0x000fe20000000000 */
[----:B------:R-:W-:-:S02]  /*4410*/  FSEL R74, R74, -INF , P2 ;  /* 0xff8000004a4a7808 */ /* 0x000fc40001000000 */
[----:B------:R-:W-:Y:S02]  /*4420*/  FSEL R77, R77, -INF , P5 ;  /* 0xff8000004d4d7808 */ /* 0x000fe40002800000 */
[----:B------:R-:W-:Y:S02]  /*4430*/  ISETP.GT.AND P2, PT, R2, 0x10, PT ;  /* 0x000000100200780c */ /* 0x000fe40003f44270 */
[----:B------:R-:W-:Y:S02]  /*4440*/  FMNMX.FTZ R6, R76, R3, !PT ;  /* 0x000000034c067209 */ /* 0x000fe40007810000 */
[----:B------:R-:W-:Y:S02]  /*4450*/  FSEL R75, R75, -INF , P3 ;  /* 0xff8000004b4b7808 */ /* 0x000fe40001800000 */
[----:B------:R-:W-:Y:S02]  /*4460*/  ISETP.GT.AND P3, PT, R2, 0x11, PT ;  /* 0x000000110200780c */ /* 0x000fe40003f64270 */
[----:B------:R-:W-:-:S02]  /*4470*/  FMNMX.FTZ R3, R77, R6, !PT ;  /* 0x000000064d037209 */ /* 0x000fc40007810000 */
[----:B------:R-:W-:Y:S02]  /*4480*/  FSEL R78, R78, -INF , P4 ;  /* 0xff8000004e4e7808 */ /* 0x000fe40002000000 */
[C---:B------:R-:W-:Y:S02]  /*4490*/  ISETP.GT.AND P4, PT, R2.reuse, 0x18, PT ;  /* 0x000000180200780c */ /* 0x040fe40003f84270 */
[----:B------:R-:W-:Y:S02]  /*44a0*/  FSEL R79, R79, -INF , P5 ;  /* 0xff8000004f4f7808 */ /* 0x000fe40002800000 */
[----:B------:R-:W-:Y:S01]  /*44b0*/  ISETP.GT.AND P5, PT, R2, 0x19, PT ;  /* 0x000000190200780c */ /* 0x000fe20003fa4270 */
[----:B------:R-:W-:Y:S02]  /*44c0*/  WARPGROUP.DEPBAR.LE gsb0, 0x0 ;  /* 0x00008000000079c5 */ /* 0x000fe40000010000 */
[----:B------:R-:W-:Y:S01]  /*44d0*/  WARPGROUP.ARRIVE ;  /* 0x00000000000079c5 */ /* 0x000fe20000000000 */
[----:B------:R-:W-:-:S02]  /*44e0*/  FSEL R64, R64, -INF , P2 ;  /* 0xff80000040407808 */ /* 0x000fc40001000000 */
[----:B------:R-:W-:Y:S02]  /*44f0*/  FSEL R65, R65, -INF , P3 ;  /* 0xff80000041417808 */ /* 0x000fe40001800000 */
[----:B------:R-:W-:Y:S01]  /*4500*/  FMNMX.FTZ R6, R64, R3, !PT ;  /* 0x0000000340067209 */ /* 0x000fe20007810000 */
[----:B------:R-:W-:Y:S01]  /*4510*/  HGMMA.64x16x16.F32 R56, gdesc[UR44], R56, gsb0 ;  /* 0x002000002c3879f0 */ /* 0x000fe20008000838 */
[----:B------:R-:W-:Y:S01]  /*4520*/  UIADD3 UR46, UR48, 0x886, URZ ;  /* 0x00000886302e7890 */ /* 0x000fe2000fffe03f */
[----:B------:R-:W-:Y:S01]  /*4530*/  FSEL R68, R68, -INF , P4 ;  /* 0xff80000044447808 */ /* 0x000fe20002000000 */
[----:B------:R-:W-:Y:S01]  /*4540*/  UMOV UR47, 0x40000040 ;  /* 0x40000040002f7882 */ /* 0x000fe20000000000 */
[----:B------:R-:W-:Y:S02]  /*4550*/  FMNMX.FTZ R3, R65, R6, !PT ;  /* 0x0000000641037209 */ /* 0x000fe40007810000 */
[----:B------:R-:W-:Y:S02]  /*4560*/  FSEL R66, R66, -INF , P2 ;  /* 0xff80000042427808 */ /* 0x000fe40001000000 */
[----:B------:R-:W-:-:S02]  /*4570*/  FSEL R69, R69, -INF , P5 ;  /* 0xff80000045457808 */ /* 0x000fc40002800000 */
[----:B------:R-:W-:Y:S02]  /*4580*/  ISETP.GT.AND P2, PT, R2, 0x20, PT ;  /* 0x000000200200780c */ /* 0x000fe40003f44270 */
[----:B------:R-:W-:Y:S02]  /*4590*/  FMNMX.FTZ R6, R68, R3, !PT ;  /* 0x0000000344067209 */ /* 0x000fe40007810000 */
[----:B------:R-:W-:Y:S02]  /*45a0*/  FSEL R71, R71, -INF , P5 ;  /* 0xff80000047477808 */ /* 0x000fe40002800000 */
[----:B------:R-:W-:Y:S02]  /*45b0*/  FMNMX.FTZ R3, R69, R6, !PT ;  /* 0x0000000645037209 */ /* 0x000fe40007810000 */
[----:B------:R-:W-:Y:S02]  /*45c0*/  ISETP.GT.AND P5, PT, R2, 0x28, PT ;  /* 0x000000280200780c */ /* 0x000fe40003fa4270 */
[----:B------:R-:W-:-:S02]  /*45d0*/  FSEL R70, R70, -INF , P4 ;  /* 0xff80000046467808 */ /* 0x000fc40002000000 */
[C---:B------:R-:W-:Y:S02]  /*45e0*/  ISETP.GT.AND P4, PT, R2.reuse, 0x29, PT ;  /* 0x000000290200780c */ /* 0x040fe40003f84270 */
[----:B------:R-:W-:Y:S02]  /*45f0*/  FSEL R67, R67, -INF , P3 ;  /* 0xff80000043437808 */ /* 0x000fe40001800000 */
[----:B------:R-:W-:Y:S01]  /*4600*/  ISETP.GT.AND P3, PT, R2, 0x30, PT ;  /* 0x000000300200780c */ /* 0x000fe20003f64270 */
[----:B------:R-:W-:Y:S02]  /*4610*/  WARPGROUP.DEPBAR.LE gsb0, 0x0 ;  /* 0x00008000000079c5 */ /* 0x000fe40000010000 */
[----:B------:R-:W-:Y:S01]  /*4620*/  WARPGROUP.ARRIVE ;  /* 0x00000000000079c5 */ /* 0x000fe20000000000 */
[----:B------:R-:W-:Y:S02]  /*4630*/  FSEL R56, R56, -INF , P2 ;  /* 0xff80000038387808 */ /* 0x000fe40001000000 */
[----:B------:R-:W-:-:S02]  /*4640*/  FSEL R57, R57, -INF , P6 ;  /* 0xff80000039397808 */ /* 0x000fc40003000000 */
[----:B------:R-:W-:Y:S01]  /*4650*/  FMNMX.FTZ R6, R56, R3, !PT ;  /* 0x0000000338067209 */ /* 0x000fe20007810000 */
[----:B------:R-:W-:Y:S01]  /*4660*/  HGMMA.64x16x16.F32 R48, gdesc[UR44], R48, gsb0 ;  /* 0x002000002c3079f0 */ /* 0x000fe20008000830 */
[----:B------:R-:W-:Y:S01]  /*4670*/  UIADD3 UR46, UR48, 0x906, URZ ;  /* 0x00000906302e7890 */ /* 0x000fe2000fffe03f */
[----:B------:R-:W-:Y:S01]  /*4680*/  FSEL R60, R60, -INF , P5 ;  /* 0xff8000003c3c7808 */ /* 0x000fe20002800000 */
[----:B------:R-:W-:Y:S01]  /*4690*/  UMOV UR47, 0x40000040 ;  /* 0x40000040002f7882 */ /* 0x000fe20000000000 */
[----:B------:R-:W-:Y:S02]  /*46a0*/  FMNMX.FTZ R3, R57, R6, !PT ;  /* 0x0000000639037209 */ /* 0x000fe40007810000 */
[----:B------:R-:W-:Y:S02]  /*46b0*/  FSEL R61, R61, -INF , P4 ;  /* 0xff8000003d3d7808 */ /* 0x000fe40002000000 */
[----:B------:R-:W-:Y:S02]  /*46c0*/  FMNMX.FTZ R6, R60, R3, !PT ;  /* 0x000000033c067209 */ /* 0x000fe40007810000 */
[----:B------:R-:W-:-:S02]  /*46d0*/  FSEL R58, R58, -INF , P2 ;  /* 0xff8000003a3a7808 */ /* 0x000fc40001000000 */
[C---:B------:R-:W-:Y:S02]  /*46e0*/  ISETP.GT.AND P2, PT, R2.reuse, 0x31, PT ;  /* 0x000000310200780c */ /* 0x040fe40003f44270 */
[----:B------:R-:W-:Y:S02]  /*46f0*/  FMNMX.FTZ R3, R61, R6, !PT ;  /* 0x000000063d037209 */ /* 0x000fe40007810000 */
        /* <DEDUP_REMOVED lines=10> */
[----:B------:R-:W-:Y:S01]  /*47a0*/  FMNMX.FTZ R6, R48, R3, !PT ;  /* 0x0000000330067209 */ /* 0x000fe20007810000 */
[----:B------:R-:W-:Y:S01]  /*47b0*/  HGMMA.64x16x16.F32 R40, gdesc[UR44], R40, gsb0 ;  /* 0x002000002c2879f0 */ /* 0x000fe20008000828 */
[----:B------:R-:W-:Y:S01]  /*47c0*/  UMOV UR46, UR6 ;  /* 0x00000006002e7c82 */ /* 0x000fe20008000000 */
[----:B------:R-:W-:Y:S01]  /*47d0*/  UMOV UR47, 0x40000040 ;  /* 0x40000040002f7882 */ /* 0x000fe20000000000 */
        /* <DEDUP_REMOVED lines=8> */
[C---:B------:R-:W-:Y:S02]  /*4860*/  ISETP.GT.AND P2, PT, R2.reuse, 0x48, PT ;  /* 0x000000480200780c */ /* 0x040fe40003f44270 */
[----:B------:R-:W-:Y:S02]  /*4870*/  FSEL R55, R55, -INF , P5 ;  /* 0xff80000037377808 */ /* 0x000fe40002800000 */
[----:B------:R-:W-:Y:S02]  /*4880*/  ISETP.GT.AND P5, PT, R2, 0x68, PT ;  /* 0x000000680200780c */ /* 0x000fe40003fa4270 */
[----:B------:R-:W-:Y:S02]  /*4890*/  FSEL R54, R54, -INF , P6 ;  /* 0xff80000036367808 */ /* 0x000fe40003000000 */
[----:B------:R-:W-:Y:S01]  /*48a0*/  ISETP.GT.AND P6, PT, R2, 0x69, PT ;  /* 0x000000690200780c */ /* 0x000fe20003fc4270 */
        /* <DEDUP_REMOVED lines=8> */
[----:B------:R-:W-:Y:S01]  /*4930*/  UMOV UR47, 0x40000040 ;  /* 0x40000040002f7882 */ /* 0x000fe20000000000 */
[----:B------:R-:W-:-:S02]  /*4940*/  FMNMX.FTZ R3, R41, R6, !PT ;  /* 0x0000000629037209 */ /* 0x000fc40007810000 */
[----:B------:R-:W-:Y:S02]  /*4950*/  FSEL R45, R45, -INF , P1 ;  /* 0xff8000002d2d7808 */ /* 0x000fe40000800000 */
[----:B------:R-:W-:Y:S02]  /*4960*/  FMNMX.FTZ R6, R44, R3, !PT ;  /* 0x000000032c067209 */ /* 0x000fe40007810000 */
[----:B------:R-:W-:Y:S02]  /*4970*/  ISETP.GT.AND P1, PT, R2, 0x51, PT ;  /* 0x000000510200780c */ /* 0x000fe40003f24270 */
[----:B------:R-:W-:Y:S02]  /*4980*/  FMNMX.FTZ R3, R45, R6, !PT ;  /* 0x000000062d037209 */ /* 0x000fe40007810000 */
[----:B------:R-:W-:Y:S02]  /*4990*/  FSEL R46, R46, -INF , P2 ;  /* 0xff8000002e2e7808 */ /* 0x000fe40001000000 */
[----:B------:R-:W-:-:S02]  /*49a0*/  ISETP.GT.AND P2, PT, R2, 0x59, PT ;  /* 0x000000590200780c */ /* 0x000fc40003f44270 */
[----:B------:R-:W-:Y:S02]  /*49b0*/  FSEL R43, R43, -INF , P3 ;  /* 0xff8000002b2b7808 */ /* 0x000fe40001800000 */
[----:B------:R-:W-:Y:S02]  /*49c0*/  ISETP.GT.AND P3, PT, R2, 0x60, PT ;  /* 0x000000600200780c */ /* 0x000fe40003f64270 */
[----:B------:R-:W-:Y:S02]  /*49d0*/  FSEL R42, R42, -INF , P4 ;  /* 0xff8000002a2a7808 */ /* 0x000fe40002000000 */
[----:B------:R-:W-:Y:S02]  /*49e0*/  ISETP.GT.AND P4, PT, R2, 0x61, PT ;  /* 0x000000610200780c */ /* 0x000fe40003f84270 */
[----:B------:R-:W-:Y:S02]  /*49f0*/  P2R R9, PR, RZ, 0x4 ;  /* 0x00000004ff097803 */ /* 0x000fe40000000000 */
[----:B------:R-:W-:Y:S01]  /*4a00*/  P2R R13, PR, RZ, 0x2 ;  /* 0x00000002ff0d7803 */ /* 0x000fe20000000000 */
[----:B------:R-:W-:-:S02]  /*4a10*/  WARPGROUP.DEPBAR.LE gsb0, 0x0 ;  /* 0x00008000000079c5 */ /* 0x000fc40000010000 */
[----:B------:R-:W-:Y:S01]  /*4a20*/  WARPGROUP.ARRIVE ;  /* 0x00000000000079c5 */ /* 0x000fe20000000000 */
[----:B------:R-:W-:Y:S02]  /*4a30*/  FSEL R32, R32, -INF , P0 ;  /* 0xff80000020207808 */ /* 0x000fe40000000000 */
[----:B------:R-:W-:Y:S02]  /*4a40*/  ISETP.GT.AND P0, PT, R2, 0x58, PT ;  /* 0x000000580200780c */ /* 0x000fe40003f04270 */
[----:B------:R-:W-:Y:S01]  /*4a50*/  FSEL R10, R33, -INF , P1 ;  /* 0xff800000210a7808 */ /* 0x000fe20000800000 */
[----:B------:R-:W-:Y:S01]  /*4a60*/  HGMMA.64x16x16.F32 R24, gdesc[UR44], R24, gsb0 ;  /* 0x002000002c1879f0 */ /* 0x000fe20008000818 */
[----:B------:R-:W-:Y:S02]  /*4a70*/  FMNMX.FTZ R3, R32, R3, !PT ;  /* 0x0000000320037209 */ /* 0x000fe40007810000 */
[----:B------:R-:W-:Y:S02]  /*4a80*/  FSEL R36, R36, -INF , P0 ;  /* 0xff80000024247808 */ /* 0x000fe40000000000 */
[----:B------:R-:W-:-:S02]  /*4a90*/  FMNMX.FTZ R3, R10, R3, !PT ;  /* 0x000000030a037209 */ /* 0x000fc40007810000 */
[----:B------:R-:W-:Y:S02]  /*4aa0*/  FSEL R12, R37, -INF , P2 ;  /* 0xff800000250c7808 */ /* 0x000fe40001000000 */
[----:B------:R-:W-:Y:S02]  /*4ab0*/  FMNMX.FTZ R3, R36, R3, !PT ;  /* 0x0000000324037209 */ /* 0x000fe40007810000 */
[----:B------:R-:W-:Y:S02]  /*4ac0*/  P2R R11, PR, RZ, 0x1 ;  /* 0x00000001ff0b7803 */ /* 0x000fe40000000000 */
[----:B------:R-:W-:Y:S02]  /*4ad0*/  FMNMX.FTZ R3, R12, R3, !PT ;  /* 0x000000030c037209 */ /* 0x000fe40007810000 */
[C---:B------:R-:W-:Y:S02]  /*4ae0*/  ISETP.GT.AND P0, PT, R2.reuse, 0x49, PT ;  /* 0x000000490200780c */ /* 0x040fe40003f04270 */
[----:B------:R-:W-:-:S02]  /*4af0*/  ISETP.GT.AND P1, PT, R2, 0x50, PT ;  /* 0x000000500200780c */ /* 0x000fc40003f24270 */
[----:B------:R-:W-:Y:S02]  /*4b00*/  FSEL R47, R47, -INF , P0 ;  /* 0xff8000002f2f7808 */ /* 0x000fe40000000000 */
[----:B------:R-:W-:Y:S02]  /*4b10*/  ISETP.NE.AND P0, PT, R11, RZ, PT ;  /* 0x000000ff0b00720c */ /* 0x000fe40003f05270 */
[----:B------:R-:W-:Y:S02]  /*4b20*/  FSEL R34, R34, -INF , P1 ;  /* 0xff80000022227808 */ /* 0x000fe40000800000 */
[----:B------:R-:W-:Y:S02]  /*4b30*/  ISETP.NE.AND P1, PT, R13, RZ, PT ;  /* 0x000000ff0d00720c */ /* 0x000fe40003f25270 */
[----:B------:R-:W-:Y:S02]  /*4b40*/  FSEL R38, R38, -INF , P0 ;  /* 0xff80000026267808 */ /* 0x000fe40000000000 */
[----:B------:R-:W-:-:S02]  /*4b50*/  FSEL R35, R35, -INF , P1 ;  /* 0xff80000023237808 */ /* 0x000fc40000800000 */
[----:B------:R-:W-:Y:S02]  /*4b60*/  ISETP.NE.AND P1, PT, R15, RZ, PT ;  /* 0x000000ff0f00720c */ /* 0x000fe40003f25270 */
[----:B------:R-:W-:-:S11]  /*4b70*/  ISETP.NE.AND P0, PT, R21, RZ, PT ;  /* 0x000000ff1500720c */ /* 0x000fd60003f05270 */
[----:B------:R-:W-:-:S05]  /*4b80*/  @!P1 VIADD R0, R0, 0x36840 ;  /* 0x0003684000009836 */ /* 0x000fca0000000000 */
[----:B------:R-:W-:Y:S01]  /*4b90*/  @!P1 PRMT R0, RZ, 0x654, R0 ;  /* 0x00000654ff009816 */ /* 0x000fe20000000000 */
[----:B------:R-:W-:Y:S02]  /*4ba0*/  WARPGROUP.DEPBAR.LE gsb0, 0x0 ;  /* 0x00008000000079c5 */ /* 0x000fe40000010000 */
[----:B------:R-:W-:Y:S01]  /*4bb0*/  FSEL R24, R24, -INF , P3 ;  /* 0xff80000018187808 */ /* 0x000fe20001800000 */
[----:B------:R0:W-:Y:S01]  /*4bc0*/  @!P1 SYNCS.ARRIVE.TRANS64.RED.A1T0 RZ, [R0+URZ], RZ ;  /* 0x000000ff00ff99a7 */ /* 0x0001e2000810043f */
[----:B------:R-:W-:Y:S02]  /*4bd0*/  FSEL R14, R25, -INF , P4 ;  /* 0xff800000190e7808 */ /* 0x000fe40002000000 */
[----:B------:R-:W-:Y:S02]  /*4be0*/  FMNMX.FTZ R3, R24, R3, !PT ;  /* 0x0000000318037209 */ /* 0x000fe40007810000 */
[----:B------:R-:W-:Y:S02]  /*4bf0*/  FSEL R28, R28, -INF , P5 ;  /* 0xff8000001c1c7808 */ /* 0x000fe40002800000 */
[----:B------:R-:W-:-:S02]  /*4c00*/  FMNMX.FTZ R3, R14, R3, !PT ;  /* 0x000000030e037209 */ /* 0x000fc40007810000 */
[----:B------:R-:W-:Y:S02]  /*4c10*/  FSEL R6, R29, -INF , P6 ;  /* 0xff8000001d067808 */ /* 0x000fe40003000000 */
[----:B------:R-:W-:Y:S02]  /*4c20*/  FMNMX.FTZ R3, R28, R3, !PT ;  /* 0x000000031c037209 */ /* 0x000fe40007810000 */
[----:B------:R-:W-:Y:S02]  /*4c30*/  FSEL R26, R26, -INF , P3 ;  /* 0xff8000001a1a7808 */ /* 0x000fe40001800000 */
[----:B------:R-:W-:Y:S02]  /*4c40*/  FMNMX.FTZ R5, R6, R3, !PT ;  /* 0x0000000306057209 */ /* 0x000fe40007810000 */
[----:B------:R-:W-:Y:S02]  /*4c50*/  FSEL R27, R27, -INF , P4 ;  /* 0xff8000001b1b7808 */ /* 0x000fe40002000000 */
[----:B------:R-:W-:Y:S01]  /*4c60*/  FSEL R30, R30, -INF , P5 ;  /* 0xff8000001e1e7808 */ /* 0x000fe20002800000 */
[----:B------:R-:W1:Y:S01]  /*4c70*/  SHFL.BFLY PT, R20, R5, 0x2, 0x1f ;  /* 0x0c401f0005147f89 */ /* 0x000e6200000e0000 */
[----:B------:R-:W-:-:S02]  /*4c80*/  FSEL R31, R31, -INF , P6 ;  /* 0xff8000001f1f7808 */ /* 0x000fc40003000000 */
[----:B-1----:R-:W-:-:S05]  /*4c90*/  FMNMX.FTZ R20, R5, R20, !PT ;  /* 0x0000001405147209 */ /* 0x002fca0007810000 */
        /* <DEDUP_REMOVED lines=20> */
[----:B------:R-:W-:Y:S01]  /*4de0*/  FMNMX.FTZ R9, R67, R2, !PT ;  /* 0x0000000243097209 */ /* 0x000fe20007810000 */
[--C-:B------:R-:W-:Y:S01]  /*4df0*/  FFMA.FTZ R41, R12, UR14, -R81.reuse ;  /* 0x0000000e0c297c23 */ /* 0x100fe20008010851 */
[--C-:B------:R-:W-:Y:S01]  /*4e00*/  FFMA.FTZ R178, R28, UR14, -R81.reuse ;  /* 0x0000000e1cb27c23 */ /* 0x100fe20008010851 */
[----:B------:R-:W1:Y:S01]  /*4e10*/  MUFU.EX2 R5, R5 ;  /* 0x0000000500057308 */ /* 0x000e620000000800 */
[----:B------:R-:W-:Y:S01]  /*4e20*/  FMNMX.FTZ R2, R70, R9, !PT ;  /* 0x0000000946027209 */ /* 0x000fe20007810000 */
[--C-:B------:R-:W-:Y:S01]  /*4e30*/  FFMA.FTZ R14, R14, UR14, -R81.reuse ;  /* 0x0000000e0e0e7c23 */ /* 0x100fe20008010851 */
[--C-:B------:R-:W-:Y:S01]  /*4e40*/  FFMA.FTZ R180, R32, UR14, -R81.reuse ;  /* 0x0000000e20b47c23 */ /* 0x100fe20008010851 */
[--C-:B------:R-:W-:Y:S01]  /*4e50*/  FFMA.FTZ R192, R56, UR14, -R81.reuse ;  /* 0x0000000e38c07c23 */ /* 0x100fe20008010851 */
[----:B------:R-:W-:Y:S01]  /*4e60*/  FMNMX.FTZ R9, R71, R2, !PT ;  /* 0x0000000247097209 */ /* 0x000fe20007810000 */
[--C-:B------:R-:W-:Y:S01]  /*4e70*/  FFMA.FTZ R176, R24, UR14, -R81.reuse ;  /* 0x0000000e18b07c23 */ /* 0x100fe20008010851 */
[--C-:B------:R-:W-:Y:S01]  /*4e80*/  FFMA.FTZ R194, R60, UR14, -R81.reuse ;  /* 0x0000000e3cc27c23 */ /* 0x100fe20008010851 */
[----:B------:R-:W2:Y:S01]  /*4e90*/  MUFU.EX2 R202, R202 ;  /* 0x000000ca00ca7308 */ /* 0x000ea20000000800 */
[----:B------:R-:W-:Y:S01]  /*4ea0*/  FMNMX.FTZ R2, R58, R9, !PT ;  /* 0x000000093a027209 */ /* 0x000fe20007810000 */
[--C-:B------:R-:W-:Y:S01]  /*4eb0*/  FFMA.FTZ R9, R65, UR14, -R81.reuse ;  /* 0x0000000e41097c23 */ /* 0x100fe20008010851 */
[--C-:B------:R-:W-:Y:S01]  /*4ec0*/  FFMA.FTZ R188, R48, UR14, -R81.reuse ;  /* 0x0000000e30bc7c23 */ /* 0x100fe20008010851 */
[--C-:B------:R-:W-:Y:S01]  /*4ed0*/  FFMA.FTZ R190, R52, UR14, -R81.reuse ;  /* 0x0000000e34be7c23 */ /* 0x100fe20008010851 */
[----:B------:R-:W-:Y:S01]  /*4ee0*/  FMNMX.FTZ R11, R59, R2, !PT ;  /* 0x000000023b0b7209 */ /* 0x000fe20007810000 */
[--C-:B------:R-:W-:Y:S01]  /*4ef0*/  FFMA.FTZ R184, R40, UR14, -R81.reuse ;  /* 0x0000000e28b87c23 */ /* 0x100fe20008010851 */
[--C-:B------:R-:W-:Y:S01]  /*4f00*/  FFMA.FTZ R186, R44, UR14, -R81.reuse ;  /* 0x0000000e2cba7c23 */ /* 0x100fe20008010851 */
[----:B------:R-:W3:Y:S01]  /*4f10*/  MUFU.EX2 R7, R7 ;  /* 0x0000000700077308 */ /* 0x000ee20000000800 */
[----:B------:R-:W-:Y:S01]  /*4f20*/  FMNMX.FTZ R2, R62, R11, !PT ;  /* 0x0000000b3e027209 */ /* 0x000fe20007810000 */
[----:B------:R-:W-:Y:S01]  /*4f30*/  FFMA.FTZ R182, R36, UR14, -R81 ;  /* 0x0000000e24b67c23 */ /* 0x000fe20008010851 */
[----:B------:R-:W-:-:S02]  /*4f40*/  IMAD.MOV.U32 R77, RZ, RZ, R119 ;  /* 0x000000ffff4d7224 */ /* 0x000fc400078e0077 */
[----:B------:R-:W-:Y:S01]  /*4f50*/  FMNMX.FTZ R11, R63, R2, !PT ;  /* 0x000000023f0b7209 */ /* 0x000fe20007810000 */
[----:B------:R-:W-:Y:S02]  /*4f60*/  IMAD.MOV.U32 R76, RZ, RZ, R119 ;  /* 0x000000ffff4c7224 */ /* 0x000fe400078e0077 */
[----:B------:R-:W4:Y:S01]  /*4f70*/  MUFU.EX2 R196, R196 ;  /* 0x000000c400c47308 */ /* 0x000f220000000800 */
[----:B------:R-:W-:Y:S01]  /*4f80*/  FMNMX.FTZ R2, R50, R11, !PT ;  /* 0x0000000b32027209 */ /* 0x000fe20007810000 */
[----:B------:R-:W-:Y:S01]  /*4f90*/  FFMA.FTZ R11, R69, UR14, -R81 ;  /* 0x0000000e450b7c23 */ /* 0x000fe20008010851 */
[--C-:B------:R-:W-:Y:S02]  /*4fa0*/  IMAD.MOV.U32 R73, RZ, RZ, R119.reuse ;  /* 0x000000ffff497224 */ /* 0x100fe400078e0077 */
[----:B------:R-:W-:Y:S01]  /*4fb0*/  FMNMX.FTZ R13, R51, R2, !PT ;  /* 0x00000002330d7209 */ /* 0x000fe20007810000 */
[--C-:B------:R-:W-:Y:S02]  /*4fc0*/  IMAD.MOV.U32 R72, RZ, RZ, R119.reuse ;  /* 0x000000ffff487224 */ /* 0x100fe400078e0077 */
[----:B------:R-:W5:Y:S01]  /*4fd0*/  MUFU.EX2 R9, R9 ;  /* 0x0000000900097308 */ /* 0x000f620000000800 */
[----:B------:R-:W-:Y:S01]  /*4fe0*/  FMNMX.FTZ R2, R54, R13, !PT ;  /* 0x0000000d36027209 */ /* 0x000fe20007810000 */
[----:B------:R-:W-:-:S02]  /*4ff0*/  IMAD.MOV.U32 R69, RZ, RZ, R119 ;  /* 0x000000ffff457224 */ /* 0x000fc400078e0077 */
[--C-:B------:R-:W-:Y:S01]  /*5000*/  IMAD.MOV.U32 R68, RZ, RZ, R119.reuse ;  /* 0x000000ffff447224 */ /* 0x100fe200078e0077 */
[----:B------:R-:W-:Y:S01]  /*5010*/  FMNMX.FTZ R13, R55, R2, !PT ;  /* 0x00000002370d7209 */ /* 0x000fe20007810000 */
[----:B------:R-:W-:Y:S02]  /*5020*/  IMAD.MOV.U32 R65, RZ, RZ, R119 ;  /* 0x000000ffff417224 */ /* 0x000fe400078e0077 */
[----:B------:R-:W0:Y:S01]  /*5030*/  MUFU.EX2 R198, R198 ;  /* 0x000000c600c67308 */ /* 0x000e220000000800 */
[----:B------:R-:W-:Y:S01]  /*5040*/  FMNMX.FTZ R2, R42, R13, !PT ;  /* 0x0000000d2a027209 */ /* 0x000fe20007810000 */
[----:B------:R-:W-:Y:S01]  /*5050*/  FFMA.FTZ R13, R57, UR14, -R81 ;  /* 0x0000000e390d7c23 */ /* 0x000fe20008010851 */
[--C-:B------:R-:W-:Y:S02]  /*5060*/  IMAD.MOV.U32 R64, RZ, RZ, R119.reuse ;  /* 0x000000ffff407224 */ /* 0x100fe400078e0077 */
[----:B------:R-:W-:Y:S01]  /*5070*/  FMNMX.FTZ R15, R43, R2, !PT ;  /* 0x000000022b0f7209 */ /* 0x000fe20007810000 */
[----:B------:R-:W-:-:S02]  /*5080*/  IMAD.MOV.U32 R60, RZ, RZ, R119 ;  /* 0x000000ffff3c7224 */ /* 0x000fc400078e0077 */
[----:B------:R-:W0:Y:S01]  /*5090*/  MUFU.EX2 R11, R11 ;  /* 0x0000000b000b7308 */ /* 0x000e220000000800 */
[----:B------:R-:W-:Y:S01]  /*50a0*/  FMNMX.FTZ R2, R46, R15, !PT ;  /* 0x0000000f2e027209 */ /* 0x000fe20007810000 */
[--C-:B------:R-:W-:Y:S02]  /*50b0*/  IMAD.MOV.U32 R56, RZ, RZ, R119.reuse ;  /* 0x000000ffff387224 */ /* 0x100fe400078e0077 */
[--C-:B------:R-:W-:Y:S01]  /*50c0*/  IMAD.MOV.U32 R52, RZ, RZ, R119.reuse ;  /* 0x000000ffff347224 */ /* 0x100fe200078e0077 */
[----:B------:R-:W-:Y:S01]  /*50d0*/  FMNMX.FTZ R15, R47, R2, !PT ;  /* 0x000000022f0f7209 */ /* 0x000fe20007810000 */
[----:B------:R-:W-:Y:S02]  /*50e0*/  IMAD.MOV.U32 R48, RZ, RZ, R119 ;  /* 0x000000ffff307224 */ /* 0x000fe400078e0077 */
[----:B------:R-:W0:Y:S01]  /*50f0*/  MUFU.EX2 R192, R192 ;  /* 0x000000c000c07308 */ /* 0x000e220000000800 */
[----:B------:R-:W-:Y:S01]  /*5100*/  FMNMX.FTZ R2, R34, R15, !PT ;  /* 0x0000000f22027209 */ /* 0x000fe20007810000 */
[----:B------:R-:W-:Y:S01]  /*5110*/  FFMA.FTZ R15, R61, UR14, -R81 ;  /* 0x0000000e3d0f7c23 */ /* 0x000fe20008010851 */
[----:B------:R-:W-:-:S02]  /*5120*/  IMAD.MOV.U32 R61, RZ, RZ, R119 ;  /* 0x000000ffff3d7224 */ /* 0x000fc400078e0077 */
[----:B------:R-:W-:Y:S01]  /*5130*/  FMNMX.FTZ R21, R35, R2, !PT ;  /* 0x0000000223157209 */ /* 0x000fe20007810000 */
[--C-:B------:R-:W-:Y:S02]  /*5140*/  IMAD.MOV.U32 R44, RZ, RZ, R119.reuse ;  /* 0x000000ffff2c7224 */ /* 0x100fe400078e0077 */
[----:B------:R-:W0:Y:S01]  /*5150*/  MUFU.EX2 R13, R13 ;  /* 0x0000000d000d7308 */ /* 0x000e220000000800 */
[----:B------:R-:W-:Y:S01]  /*5160*/  FMNMX.FTZ R2, R38, R21, !PT ;  /* 0x0000001526027209 */ /* 0x000fe20007810000 */
[--C-:B------:R-:W-:Y:S02]  /*5170*/  IMAD.MOV.U32 R40, RZ, RZ, R119.reuse ;  /* 0x000000ffff287224 */ /* 0x100fe400078e0077 */
[----:B------:R-:W-:Y:S01]  /*5180*/  IMAD.MOV.U32 R36, RZ, RZ, R119 ;  /* 0x000000ffff247224 */ /* 0x000fe200078e0077 */
[----:B------:R-:W-:-:S03]  /*5190*/  FMNMX.FTZ R21, R39, R2, !PT ;  /* 0x0000000227157209 */ /* 0x000fc60007810000 */
[----:B------:R-:W0:Y:S01]  /*51a0*/  MUFU.EX2 R194, R194 ;  /* 0x000000c200c27308 */ /* 0x000e220000000800 */
[----:B------:R-:W-:Y:S01]  /*51b0*/  FMNMX.FTZ R2, R26, R21, !PT ;  /* 0x000000151a027209 */ /* 0x000fe20007810000 */
[--C-:B------:R-:W-:Y:S01]  /*51c0*/  FFMA.FTZ R21, R49, UR14, -R81.reuse ;  /* 0x0000000e31157c23 */ /* 0x100fe20008010851 */
[----:B------:R-:W-:Y:S02]  /*51d0*/  FFMA.FTZ R49, R6, UR14, -R81 ;  /* 0x0000000e06317c23 */ /* 0x000fe40008010851 */
[----:B------:R-:W-:-:S03]  /*51e0*/  FMNMX.FTZ R25, R27, R2, !PT ;  /* 0x000000021b197209 */ /* 0x000fc60007810000 */
[----:B------:R-:W0:Y:S01]  /*51f0*/  MUFU.EX2 R15, R15 ;  /* 0x0000000f000f7308 */ /* 0x000e220000000800 */
[----:B------:R-:W-:Y:S01]  /*5200*/  FMNMX.FTZ R2, R30, R25, !PT ;  /* 0x000000191e027209 */ /* 0x000fe20007810000 */
[----:B------:R-:W-:Y:S01]  /*5210*/  FFMA.FTZ R25, R53, UR14, -R81 ;  /* 0x0000000e35197c23 */ /* 0x000fe20008010851 */
[----:B-1----:R-:W-:Y:S01]  /*5220*/  FADD.FTZ R53, R200, R5 ;  /* 0x00000005c8357221 */ /* 0x002fe20000010000 */
[----:B------:R-:W-:Y:S02]  /*5230*/  F2FP.F16.F32.PACK_AB R200, R5, R200 ;  /* 0x000000c805c8723e */ /* 0x000fe400000000ff */
[----:B------:R-:W-:Y:S01]  /*5240*/  FMNMX.FTZ R2, R31, R2, !PT ;  /* 0x000000021f027209 */ /* 0x000fe20007810000 */
[----:B--2---:R-:W-:Y:S01]  /*5250*/  FADD.FTZ R28, R202, R53 ;  /* 0x00000035ca1c7221 */ /* 0x004fe20000010000 */
[----:B------:R-:W1:Y:S01]  /*5260*/  MUFU.EX2 R188, R188 ;  /* 0x000000bc00bc7308 */ /* 0x000e620000000800 */
[C---:B---3--:R-:W-:Y:S02]  /*5270*/  F2FP.F16.F32.PACK_AB R202, R7.reuse, R202 ;  /* 0x000000ca07ca723e */ /* 0x048fe400000000ff */
[----:B------:R-:W2:Y:S01]  /*5280*/  SHFL.BFLY PT, R37, R2, 0x2, 0x1f ;  /* 0x0c401f0002257f89 */ /* 0x000ea200000e0000 */
[----:B------:R-:W-:-:S04]  /*5290*/  FADD.FTZ R53, R7, R28 ;  /* 0x0000001c07357221 */ /* 0x000fc80000010000 */
[----:B----4-:R-:W-:Y:S01]  /*52a0*/  FADD.FTZ R28, R196, R53 ;  /* 0x00000035c41c7221 */ /* 0x010fe20000010000 */
[----:B------:R-:W3:Y:S01]  /*52b0*/  MUFU.EX2 R21, R21 ;  /* 0x0000001500157308 */ /* 0x000ee20000000800 */
[C---:B-----5:R-:W-:Y:S02]  /*52c0*/  F2FP.F16.F32.PACK_AB R196, R9.reuse, R196 ;  /* 0x000000c409c4723e */ /* 0x060fe400000000ff */
[----:B------:R-:W-:-:S04]  /*52d0*/  FADD.FTZ R53, R9, R28 ;  /* 0x0000001c09357221 */ /* 0x000fc80000010000 */
[----:B0-----:R-:W-:Y:S01]  /*52e0*/  FADD.FTZ R32, R198, R53 ;  /* 0x00000035c6207221 */ /* 0x001fe20000010000 */
[----:B------:R-:W-:Y:S01]  /*52f0*/  MUFU.EX2 R190, R190 ;  /* 0x000000be00be7308 */ /* 0x000fe20000000800 */
[C---:B------:R-:W-:Y:S02]  /*5300*/  F2FP.F16.F32.PACK_AB R198, R11.reuse, R198 ;  /* 0x000000c60bc6723e */ /* 0x040fe400000000ff */
[----:B------:R-:W-:-:S04]  /*5310*/  FADD.FTZ R57, R11, R32 ;  /* 0x000000200b397221 */ /* 0x000fc80000010000 */
[----:B------:R-:W-:Y:S01]  /*5320*/  FADD.FTZ R32, R192, R57 ;  /* 0x00000039c0207221 */ /* 0x000fe20000010000 */
[----:B------:R-:W-:Y:S01]  /*5330*/  MUFU.EX2 R25, R25 ;  /* 0x0000001900197308 */ /* 0x000fe20000000800 */
[C---:B------:R-:W-:Y:S02]  /*5340*/  F2FP.F16.F32.PACK_AB R192, R13.reuse, R192 ;  /* 0x000000c00dc0723e */ /* 0x040fe400000000ff */
[----:B--2---:R-:W-:Y:S01]  /*5350*/  FMNMX.FTZ R20, R2, R37, !PT ;  /* 0x0000002502147209 */ /* 0x004fe20007810000 */
[----:B------:R-:W-:Y:S01]  /*5360*/  FFMA.FTZ R37, R10, UR14, -R81 ;  /* 0x0000000e0a257c23 */ /* 0x000fe20008010851 */
[----:B------:R-:W-:Y:S01]  /*5370*/  FADD.FTZ R57, R13, R32 ;  /* 0x000000200d397221 */ /* 0x000fe20000010000 */
[----:B------:R-:W-:Y:S02]  /*5380*/  IMAD.MOV.U32 R81, RZ, RZ, R119 ;  /* 0x000000ffff517224 */ /* 0x000fe400078e0077 */
[----:B------:R-:W0:Y:S01]  /*5390*/  SHFL.BFLY PT, R45, R20, 0x1, 0x1f ;  /* 0x0c201f00142d7f89 */ /* 0x000e2200000e0000 */
[----:B------:R-:W-:Y:S01]  /*53a0*/  FADD.FTZ R32, R194, R57 ;  /* 0x00000039c2207221 */ /* 0x000fe20000010000 */
[----:B------:R-:W-:Y:S01]  /*53b0*/  MUFU.EX2 R184, R184 ;  /* 0x000000b800b87308 */ /* 0x000fe20000000800 */
[----:B------:R-:W-:-:S02]  /*53c0*/  F2FP.F16.F32.PACK_AB R194, R15, R194 ;  /* 0x000000c20fc2723e */ /* 0x000fc400000000ff */
[----:B------:R-:W-:-:S04]  /*53d0*/  FADD.FTZ R57, R15, R32 ;  /* 0x000000200f397221 */ /* 0x000fc80000010000 */
[----:B-1----:R-:W-:Y:S01]  /*53e0*/  FADD.FTZ R32, R188, R57 ;  /* 0x00000039bc207221 */ /* 0x002fe20000010000 */
[----:B------:R-:W-:Y:S01]  /*53f0*/  MUFU.EX2 R29, R29 ;  /* 0x0000001d001d7308 */ /* 0x000fe20000000800 */
[C---:B---3--:R-:W-:Y:S02]  /*5400*/  F2FP.F16.F32.PACK_AB R188, R21.reuse, R188 ;  /* 0x000000bc15bc723e */ /* 0x048fe400000000ff */
[----:B------:R-:W-:Y:S01]  /*5410*/  FADD.FTZ R57, R21, R32 ;  /* 0x0000002015397221 */ /* 0x000fe20000010000 */
[----:B------:R-:W-:-:S04]  /*5420*/  IMAD.MOV.U32 R32, RZ, RZ, R119 ;  /* 0x000000ffff207224 */ /* 0x000fc800078e0077 */
[----:B------:R-:W-:Y:S01]  /*5430*/  MUFU.EX2 R186, R186 ;  /* 0x000000ba00ba7308 */ /* 0x000fe20000000800 */
[----:B0-----:R-:W-:-:S07]  /*5440*/  FMNMX.FTZ R2, R20, R45, !PT ;  /* 0x0000002d14027209 */ /* 0x001fce0007810000 */
[----:B------:R0:W-:Y:S01]  /*5450*/  MUFU.EX2 R45, R14 ;  /* 0x0000000e002d7308 */ /* 0x0001e20000000800 */
[C---:B------:R-:W-:Y:S01]  /*5460*/  FSETP.NEU.FTZ.AND P2, PT, R2.reuse, -INF , PT ;  /* 0xff8000000200780b */ /* 0x040fe20003f5d000 */
[----:B------:R-:W-:-:S05]  /*5470*/  FMUL.FTZ R10, R2, UR14 ;  /* 0x0000000e020a7c20 */ /* 0x000fca0008410000 */
[----:B------:R-:W-:Y:S01]  /*5480*/  FSEL R6, R10, RZ, P2 ;  /* 0x000000ff0a067208 */ /* 0x000fe20001000000 */
[----:B------:R-:W-:Y:S01]  /*5490*/  MUFU.EX2 R33, R33 ;  /* 0x0000002100217308 */ /* 0x000fe20000000800 */
[----:B------:R-:W-:-:S03]  /*54a0*/  PLOP3.LUT P2, PT, PT, PT, UP0, 0x80, 0x0 ;  /* 0x000000000000781c */ /* 0x000fc60003f4f008 */
[--C-:B------:R-:W-:Y:S01]  /*54b0*/  FFMA.FTZ R201, R74, UR14, -R6.reuse ;  /* 0x0000000e4ac97c23 */ /* 0x100fe20008010806 */
[--C-:B------:R-:W-:Y:S01]  /*54c0*/  FFMA.FTZ R10, R75, UR14, -R6.reuse ;  /* 0x0000000e4b0a7c23 */ /* 0x100fe20008010806 */
[--C-:B------:R-:W-:Y:S01]  /*54d0*/  FFMA.FTZ R203, R78, UR14, -R6.reuse ;  /* 0x0000000e4ecb7c23 */ /* 0x100fe20008010806 */
[--C-:B------:R-:W-:Y:S01]  /*54e0*/  FFMA.FTZ R12, R79, UR14, -R6.reuse ;  /* 0x0000000e4f0c7c23 */ /* 0x100fe20008010806 */
[--C-:B------:R-:W-:Y:S01]  /*54f0*/  FFMA.FTZ R197, R66, UR14, -R6.reuse ;  /* 0x0000000e42c57c23 */ /* 0x100fe20008010806 */
[--C-:B0-----:R-:W-:Y:S01]  /*5500*/  FFMA.FTZ R14, R67, UR14, -R6.reuse ;  /* 0x0000000e430e7c23 */ /* 0x101fe20008010806 */
[----:B------:R-:W-:Y:S01]  /*5510*/  MUFU.EX2 R201, R201 ;  /* 0x000000c900c97308 */ /* 0x000fe20000000800 */
[--C-:B------:R-:W-:Y:S01]  /*5520*/  FFMA.FTZ R199, R70, UR14, -R6.reuse ;  /* 0x0000000e46c77c23 */ /* 0x100fe20008010806 */
        /* <DEDUP_REMOVED lines=23> */
[----:B0-----:R-:W-:Y:S01]  /*56a0*/  FADD.FTZ R28, R201, R10 ;  /* 0x0000000ac91c7221 */ /* 0x001fe20000010000 */
[----:B------:R-:W-:Y:S01]  /*56b0*/  FFMA.FTZ R31, R31, UR14, -R6 ;  /* 0x0000000e1f1f7c23 */ /* 0x000fe20008010806 */
[----:B------:R-:W-:Y:S01]  /*56c0*/  F2FP.F16.F32.PACK_AB R201, R10, R201 ;  /* 0x000000c90ac9723e */ /* 0x000fe200000000ff */
[----:B------:R-:W-:-:S02]  /*56d0*/  IMAD.MOV.U32 R79, RZ, RZ, R119 ;  /* 0x000000ffff4f7224 */ /* 0x000fc400078e0077 */
[--C-:B------:R-:W-:Y:S02]  /*56e0*/  IMAD.MOV.U32 R78, RZ, RZ, R119.reuse ;  /* 0x000000ffff4e7224 */ /* 0x100fe400078e0077 */
[----:B------:R-:W0:Y:S01]  /*56f0*/  MUFU.EX2 R197, R197 ;  /* 0x000000c500c57308 */ /* 0x000e220000000800 */
[----:B-1----:R-:W-:Y:S01]  /*5700*/  FADD.FTZ R53, R203, R28 ;  /* 0x0000001ccb357221 */ /* 0x002fe20000010000 */
[--C-:B------:R-:W-:Y:S02]  /*5710*/  IMAD.MOV.U32 R75, RZ, RZ, R119.reuse ;  /* 0x000000ffff4b7224 */ /* 0x100fe400078e0077 */
[--C-:B------:R-:W-:Y:S02]  /*5720*/  IMAD.MOV.U32 R74, RZ, RZ, R119.reuse ;  /* 0x000000ffff4a7224 */ /* 0x100fe400078e0077 */
[----:B------:R-:W-:Y:S02]  /*5730*/  IMAD.MOV.U32 R71, RZ, RZ, R119 ;  /* 0x000000ffff477224 */ /* 0x000fe400078e0077 */
[----:B------:R-:W1:Y:S01]  /*5740*/  MUFU.EX2 R14, R14 ;  /* 0x0000000e000e7308 */ /* 0x000e620000000800 */
[C---:B--2---:R-:W-:Y:S01]  /*5750*/  FADD.FTZ R28, R12.reuse, R53 ;  /* 0x000000350c1c7221 */ /* 0x044fe20000010000 */
[----:B------:R-:W-:Y:S01]  /*5760*/  F2FP.F16.F32.PACK_AB R203, R12, R203 ;  /* 0x000000cb0ccb723e */ /* 0x000fe200000000ff */
[----:B------:R-:W-:-:S02]  /*5770*/  IMAD.MOV.U32 R70, RZ, RZ, R119 ;  /* 0x000000ffff467224 */ /* 0x000fc400078e0077 */
[--C-:B------:R-:W-:Y:S02]  /*5780*/  IMAD.MOV.U32 R67, RZ, RZ, R119.reuse ;  /* 0x000000ffff437224 */ /* 0x100fe400078e0077 */
[--C-:B------:R-:W-:Y:S01]  /*5790*/  IMAD.MOV.U32 R66, RZ, RZ, R119.reuse ;  /* 0x000000ffff427224 */ /* 0x100fe200078e0077 */
[----:B------:R-:W2:Y:S01]  /*57a0*/  MUFU.EX2 R199, R199 ;  /* 0x000000c700c77308 */ /* 0x000ea20000000800 */
[----:B0-----:R-:W-:Y:S01]  /*57b0*/  FADD.FTZ R53, R197, R28 ;  /* 0x0000001cc5357221 */ /* 0x001fe20000010000 */
[--C-:B------:R-:W-:Y:S02]  /*57c0*/  IMAD.MOV.U32 R59, RZ, RZ, R119.reuse ;  /* 0x000000ffff3b7224 */ /* 0x100fe400078e0077 */
[----:B------:R-:W-:-:S04]  /*57d0*/  IMAD.MOV.U32 R58, RZ, RZ, R119 ;  /* 0x000000ffff3a7224 */ /* 0x000fc800078e0077 */
        /* <DEDUP_REMOVED lines=9> */
[----:B-1----:R-:W-:Y:S01]  /*5870*/  FADD.FTZ R53, R193, R28 ;  /* 0x0000001cc1357221 */ /* 0x002fe20000010000 */
[----:B------:R-:W-:Y:S01]  /*5880*/  FADD.FTZ R28, R190, R57 ;  /* 0x00000039be1c7221 */ /* 0x000fe20000010000 */
[----:B------:R-:W-:-:S03]  /*5890*/  F2FP.F16.F32.PACK_AB R190, R25, R190 ;  /* 0x000000be19be723e */ /* 0x000fc600000000ff */
[----:B------:R-:W-:Y:S01]  /*58a0*/  FADD.FTZ R57, R25, R28 ;  /* 0x0000001c19397221 */ /* 0x000fe20000010000 */
[----:B------:R-:W-:Y:S01]  /*58b0*/  IMAD.MOV.U32 R25, RZ, RZ, R119 ;  /* 0x000000ffff197224 */ /* 0x000fe200078e0077 */
[----:B------:R-:W1:Y:S01]  /*58c0*/  MUFU.EX2 R63, R63 ;  /* 0x0000003f003f7308 */ /* 0x000e620000000800 */
[----:B--2---:R-:W-:Y:S01]  /*58d0*/  FADD.FTZ R53, R24, R53 ;  /* 0x0000003518357221 */ /* 0x004fe20000010000 */
[----:B------:R-:W-:Y:S01]  /*58e0*/  FADD.FTZ R28, R184, R57 ;  /* 0x00000039b81c7221 */ /* 0x000fe20000010000 */
[C---:B------:R-:W-:Y:S02]  /*58f0*/  F2FP.F16.F32.PACK_AB R184, R29.reuse, R184 ;  /* 0x000000b81db8723e */ /* 0x040fe400000000ff */
[----:B------:R-:W-:Y:S01]  /*5900*/  F2FP.F16.F32.PACK_AB R193, R24, R193 ;  /* 0x000000c118c1723e */ /* 0x000fe200000000ff */
[----:B------:R-:W-:Y:S01]  /*5910*/  FADD.FTZ R57, R29, R28 ;  /* 0x0000001c1d397221 */ /* 0x000fe20000010000 */
[----:B------:R-:W-:Y:S01]  /*5920*/  IMAD.MOV.U32 R29, RZ, RZ, R119 ;  /* 0x000000ffff1d7224 */ /* 0x000fe200078e0077 */
[----:B------:R-:W2:Y:S01]  /*5930*/  MUFU.EX2 R50, R50 ;  /* 0x0000003200327308 */ /* 0x000ea20000000800 */
[----:B0-----:R-:W-:Y:S01]  /*5940*/  FADD.FTZ R0, R62, R53 ;  /* 0x000000353e007221 */ /* 0x001fe20000010000 */
[----:B------:R-:W-:Y:S01]  /*5950*/  FADD.FTZ R28, R186, R57 ;  /* 0x00000039ba1c7221 */ /* 0x000fe20000010000 */
[----:B------:R-:W-:Y:S01]  /*5960*/  F2FP.F16.F32.PACK_AB R186, R33, R186 ;  /* 0x000000ba21ba723e */ /* 0x000fe200000000ff */
[----:B------:R-:W-:-:S02]  /*5970*/  IMAD.MOV.U32 R57, RZ, RZ, R119 ;  /* 0x000000ffff397224 */ /* 0x000fc400078e0077 */
[--C-:B------:R-:W-:Y:S02]  /*5980*/  IMAD.MOV.U32 R24, RZ, RZ, R119.reuse ;  /* 0x000000ffff187224 */ /* 0x100fe400078e0077 */
[----:B------:R-:W0:Y:S01]  /*5990*/  MUFU.EX2 R51, R51 ;  /* 0x0000003300337308 */ /* 0x000e220000000800 */
[C---:B-1----:R-:W-:Y:S01]  /*59a0*/  FADD.FTZ R53, R63.reuse, R0 ;  /* 0x000000003f357221 */ /* 0x042fe20000010000 */
[----:B------:R-:W-:Y:S01]  /*59b0*/  F2FP.F16.F32.PACK_AB R195, R63, R62 ;  /* 0x0000003e3fc3723e */ /* 0x000fe200000000ff */
[--C-:B------:R-:W-:Y:S02]  /*59c0*/  IMAD.MOV.U32 R63, RZ, RZ, R119.reuse ;  /* 0x000000ffff3f7224 */ /* 0x100fe400078e0077 */
[----:B------:R-:W-:-:S03]  /*59d0*/  IMAD.MOV.U32 R62, RZ, RZ, R119 ;  /* 0x000000ffff3e7224 */ /* 0x000fc600078e0077 */
        /* <DEDUP_REMOVED lines=8> */
[----:B-1----:R-:W-:Y:S01]  /*5a60*/  FADD.FTZ R0, R54, R53 ;  /* 0x0000003536007221 */ /* 0x002fe20000010000 */
[----:B------:R-:W-:Y:S01]  /*5a70*/  FADD.FTZ R53, R33, R28 ;  /* 0x0000001c21357221 */ /* 0x000fe20000010000 */
[--C-:B------:R-:W-:Y:S02]  /*5a80*/  IMAD.MOV.U32 R33, RZ, RZ, R119.reuse ;  /* 0x000000ffff217224 */ /* 0x100fe400078e0077 */
[----:B------:R-:W-:-:S03]  /*5a90*/  IMAD.MOV.U32 R28, RZ, RZ, R119 ;  /* 0x000000ffff1c7224 */ /* 0x000fc600078e0077 */
        /* <DEDUP_REMOVED lines=21> */
[----:B------:R-:W-:-:S06]  /*5bf0*/  IMAD.MOV.U32 R53, RZ, RZ, R119 ;  /* 0x000000ffff357224 */ /* 0x000fcc00078e0077 */
[----:B------:R-:W1:Y:S01]  /*5c00*/  MUFU.EX2 R35, R35 ;  /* 0x0000002300237308 */ /* 0x000e620000000800 */
[----:B--2---:R-:W-:-:S07]  /*5c10*/  FADD.FTZ R0, R34, R5 ;  /* 0x0000000522007221 */ /* 0x004fce0000010000 */
[----:B------:R-:W2:Y:S01]  /*5c20*/  MUFU.EX2 R182, R182 ;  /* 0x000000b600b67308 */ /* 0x000ea20000000800 */
[C---:B0-----:R-:W-:Y:S01]  /*5c30*/  FADD.FTZ R7, R37.reuse, R6 ;  /* 0x0000000625077221 */ /* 0x041fe20000010000 */
[----:B------:R-:W-:Y:S01]  /*5c40*/  F2FP.F16.F32.PACK_AB R180, R37, R180 ;  /* 0x000000b425b4723e */ /* 0x000fe200000000ff */
[----:B------:R-:W-:-:S05]  /*5c50*/  IMAD.MOV.U32 R37, RZ, RZ, R119 ;  /* 0x000000ffff257224 */ /* 0x000fca00078e0077 */
        /* <DEDUP_REMOVED lines=15> */
[----:B------:R-:W-:Y:S01]  /*5d50*/  F2FP.F16.F32.PACK_AB R183, R39, R38 ;  /* 0x0000002627b7723e */ /* 0x000fe200000000ff */
[--C-:B------:R-:W-:Y:S02]  /*5d60*/  IMAD.MOV.U32 R39, RZ, RZ, R119.reuse ;  /* 0x000000ffff277224 */ /* 0x100fe400078e0077 */
[----:B------:R-:W-:-:S03]  /*5d70*/  IMAD.MOV.U32 R38, RZ, RZ, R119 ;  /* 0x000000ffff267224 */ /* 0x000fc600078e0077 */
[----:B------:R-:W2:Y:S01]  /*5d80*/  MUFU.EX2 R27, R27 ;  /* 0x0000001b001b7308 */ /* 0x000ea20000000800 */
[----:B0-----:R-:W-:Y:S01]  /*5d90*/  FADD.FTZ R6, R176, R7 ;  /* 0x00000007b0067221 */ /* 0x001fe20000010000 */
[----:B------:R-:W-:-:S03]  /*5da0*/  F2FP.F16.F32.PACK_AB R176, R45, R176 ;  /* 0x000000b02db0723e */ /* 0x000fc600000000ff */
[----:B------:R-:W-:Y:S01]  /*5db0*/  FADD.FTZ R7, R45, R6 ;  /* 0x000000062d077221 */ /* 0x000fe20000010000 */
[----:B------:R-:W-:Y:S02]  /*5dc0*/  IMAD.MOV.U32 R45, RZ, RZ, R119 ;  /* 0x000000ffff2d7224 */ /* 0x000fe400078e0077 */
        /* <DEDUP_REMOVED lines=8> */
[----:B0-----:R-:W-:Y:S01]  /*5e50*/  FADD.FTZ R6, R178, R7 ;  /* 0x00000007b2067221 */ /* 0x001fe20000010000 */
[----:B------:R-:W-:-:S06]  /*5e60*/  IMAD.MOV.U32 R7, RZ, RZ, 0x3f800000 ;  /* 0x3f800000ff077424 */ /* 0x000fcc00078e00ff */
[----:B------:R-:W0:Y:S01]  /*5e70*/  MUFU.EX2 R31, R31 ;  /* 0x0000001f001f7308 */ /* 0x000e220000000800 */
[----:B-1----:R-:W-:Y:S01]  /*5e80*/  FADD.FTZ R0, R30, R5 ;  /* 0x000000051e007221 */ /* 0x002fe20000010000 */
[C---:B--2---:R-:W-:Y:S01]  /*5e90*/  FADD.FTZ R6, R49.reuse, R6 ;  /* 0x0000000631067221 */ /* 0x044fe20000010000 */
[----:B------:R-:W-:Y:S01]  /*5ea0*/  F2FP.F16.F32.PACK_AB R178, R49, R178 ;  /* 0x000000b231b2723e */ /* 0x000fe200000000ff */
[--C-:B------:R-:W-:Y:S02]  /*5eb0*/  IMAD.MOV.U32 R49, RZ, RZ, R119.reuse ;  /* 0x000000ffff317224 */ /* 0x100fe400078e0077 */
[C---:B0-----:R-:W-:Y:S01]  /*5ec0*/  FADD.FTZ R5, R31.reuse, R0 ;  /* 0x000000001f057221 */ /* 0x041fe20000010000 */
[----:B------:R-:W-:Y:S01]  /*5ed0*/  F2FP.F16.F32.PACK_AB R179, R31, R30 ;  /* 0x0000001e1fb3723e */ /* 0x000fe200000000ff */
[----:B------:R-:W-:Y:S02]  /*5ee0*/  IMAD.MOV.U32 R0, RZ, RZ, 0x3f800000 ;  /* 0x3f800000ff007424 */ /* 0x000fe400078e00ff */
[----:B------:R-:W-:-:S02]  /*5ef0*/  IMAD.MOV.U32 R31, RZ, RZ, R119 ;  /* 0x000000ffff1f7224 */ /* 0x000fc400078e0077 */
        /* <DEDUP_REMOVED lines=54> */
[----:B------:R-:W-:-:S07]  /*6260*/  CS2R R24, SRZ ;  /* 0x0000000000187805 */ /* 0x000fce000001ff00 */
.L_x_3408:
        /* <DEDUP_REMOVED lines=8> */
.L_x_3400:
        /* <DEDUP_REMOVED lines=10> */
.L_x_3401:
[----:B-1----:R-:W-:Y:S05]  /*6390*/  @P2 BRA `(.L_x_3402) ;  /* 0x0000000000082947 */ /* 0x002fea0003800000 */
[----:B------:R-:W1:Y:S02]  /*63a0*/  SYNCS.PHASECHK.TRANS64.TRYWAIT P2, [UR60+0x36830], R2 ;  /* 0x03683002ff0075a7 */ /* 0x000e64000804017c */
[----:B-1----:R-:W-:Y:S05]  /*63b0*/  @!P2 BRA `(.L_x_3403) ;  /* 0x000000f800bca947 */ /* 0x002fea0003800000 */
.L_x_3402:
[----:B------:R-:W-:Y:S01]  /*63c0*/  R2UR UR10, R8 ;  /* 0x00000000080a72ca */ /* 0x000fe200000e0000 */
[----:B------:R-:W-:Y:S01]  /*63d0*/  WARPGROUP.ARRIVE ;  /* 0x00000000000079c5 */ /* 0x000fe20000000000 */
[----:B------:R-:W-:Y:S01]  /*63e0*/  R2UR UR7, R16 ;  /* 0x00000000100772ca */ /* 0x000fe200000e0000 */
[----:B------:R-:W-:Y:S01]  /*63f0*/  UMOV UR39, 0x40000040 ;  /* 0x4000004000277882 */ /* 0x000fe20000000000 */
[----:B------:R-:W-:Y:S01]  /*6400*/  MOV R12, UR37 ;  /* 0x00000025000c7c02 */ /* 0x000fe20008000f00 */
[----:B------:R-:W-:Y:S01]  /*6410*/  UMOV UR37, UR53 ;  /* 0x0000003500257c82 */ /* 0x000fe20008000000 */
[----:B------:R-:W-:Y:S01]  /*6420*/  MOV R13, UR36 ;  /* 0x00000024000d7c02 */ /* 0x000fe20008000f00 */
[----:B------:R-:W-:Y:S01]  /*6430*/  UMOV UR36, UR52 ;  /* 0x0000003400247c82 */ /* 0x000fe20008000000 */
[----:B------:R-:W-:Y:S01]  /*6440*/  MOV R14, UR41 ;  /* 0x00000029000e7c02 */ /* 0x000fe20008000f00 */
[----:B------:R-:W-:Y:S01]  /*6450*/  UMOV UR41, UR53 ;  /* 0x0000003500297c82 */ /* 0x000fe20008000000 */
[----:B------:R-:W-:Y:S01]  /*6460*/  MOV R15, UR40 ;  /* 0x00000028000f7c02 */ /* 0x000fe20008000f00 */
[----:B------:R-:W-:Y:S01]  /*6470*/  UMOV UR40, UR52 ;  /* 0x0000003400287c82 */ /* 0x000fe20008000000 */
[----:B------:R-:W-:Y:S01]  /*6480*/  UMOV UR43, 0x40000040 ;  /* 0x40000040002b7882 */ /* 0x000fe20000000000 */
[----:B------:R-:W-:Y:S01]  /*6490*/  UMOV UR48, UR52 ;  /* 0x0000003400307c82 */ /* 0x000fe20008000000 */
[----:B------:R-:W-:Y:S01]  /*64a0*/  UMOV UR49, UR53 ;  /* 0x0000003500317c82 */ /* 0x000fe20008000000 */
[----:B------:R-:W-:Y:S01]  /*64b0*/  UIMAD UR7, UR7, 0xa80, UR10 ;  /* 0x00000a80070778a4 */ /* 0x000fe2000f8e020a */
[----:B01----:R-:W-:Y:S01]  /*64c0*/  MOV R2, UR45 ;  /* 0x0000002d00027c02 */ /* 0x003fe20008000f00 */
[----:B------:R-:W-:Y:S01]  /*64d0*/  UMOV UR51, 0x40000040 ;  /* 0x4000004000337882 */ /* 0x000fe20000000000 */
[----:B------:R-:W-:Y:S01]  /*64e0*/  MOV R3, UR44 ;  /* 0x0000002c00037c02 */ /* 0x000fe20008000f00 */
[----:B------:R-:W-:Y:S01]  /*64f0*/  UIADD3 UR11, UR7, 0x80, URZ ;  /* 0x00000080070b7890 */ /* 0x000fe2000fffe03f */
[-C--:B------:R-:W-:Y:S01]  /*6500*/  FMUL.FTZ R24, R24, R7.reuse ;  /* 0x0000000718187220 */ /* 0x080fe20000410000 */
[----:B------:R-:W-:Y:S01]  /*6510*/  UIADD3 UR50, UR7, 0x100, URZ ;  /* 0x0000010007327890 */ /* 0x000fe2000fffe03f */
[-C--:B------:R-:W-:Y:S01]  /*6520*/  FMUL.FTZ R25, R25, R7.reuse ;  /* 0x0000000719197220 */ /* 0x080fe20000410000 */
[----:B------:R-:W-:Y:S01]  /*6530*/  UMOV UR38, UR7 ;  /* 0x0000000700267c82 */ /* 0x000fe20008000000 */
[----:B------:R-:W-:Y:S01]  /*6540*/  UIADD3 UR10, UR7, 0x180, URZ ;  /* 0x00000180070a7890 */ /* 0x000fe2000fffe03f */
[----:B------:R-:W-:Y:S01]  /*6550*/  HGMMA.64x16x16.F32 R168, gdesc[UR36], RZ, !UPT, gsb0 ;  /* 0x0020000024a879f0 */ /* 0x000fe2000c0008ff */
[----:B------:R-:W-:Y:S01]  /*6560*/  UMOV UR42, UR11 ;  /* 0x0000000b002a7c82 */ /* 0x000fe20008000000 */
[----:B------:R-:W-:Y:S01]  /*6570*/  UMOV UR44, UR52 ;  /* 0x00000034002c7c82 */ /* 0x000fe20008000000 */
[----:B------:R-:W-:Y:S01]  /*6580*/  UMOV UR45, UR53 ;  /* 0x00000035002d7c82 */ /* 0x000fe20008000000 */
[----:B------:R-:W-:Y:S01]  /*6590*/  UMOV UR47, 0x40000040 ;  /* 0x40000040002f7882 */ /* 0x000fe20000000000 */
[----:B------:R-:W-:Y:S01]  /*65a0*/  UIADD3 UR54, UR7, 0x200, URZ ;  /* 0x0000020007367890 */ /* 0x000fe2000fffe03f */
[----:B------:R-:W-:Y:S01]  /*65b0*/  R2UR UR37, R12 ;  /* 0x000000000c2572ca */ /* 0x000fe200000e0000 */
[----:B------:R-:W-:Y:S01]  /*65c0*/  UMOV UR46, UR10 ;  /* 0x0000000a002e7c82 */ /* 0x000fe20008000000 */
[----:B------:R-:W-:Y:S01]  /*65d0*/  UMOV UR55, 0x40000040 ;  /* 0x4000004000377882 */ /* 0x000fe20000000000 */
[----:B------:R-:W-:Y:S01]  /*65e0*/  UIADD3 UR58, UR7, 0x280, URZ ;  /* 0x00000280073a7890 */ /* 0x000fe2000fffe03f */
[----:B------:R-:W-:Y:S01]  /*65f0*/  R2UR UR36, R13 ;  /* 0x000000000d2472ca */ /* 0x000fe200000e0000 */
        /* <DEDUP_REMOVED lines=136> */
[----:B------:R-:W-:Y:S03]  /*6e80*/  HGMMA.64x16x16.F32 R136, gdesc[UR52], RZ, !UPT, gsb0 ;  /* 0x00200000348879f0 */ /* 0x000fe6000c0008ff */
[----:B------:R-:W-:Y:S02]  /*6e90*/  WARPGROUP.DEPBAR.LE gsb0, 0x0 ;  /* 0x00008000000079c5 */ /* 0x000fe40000010000 */
[----:B------:R-:W-:-:S06]  /*6ea0*/  WARPGROUP.ARRIVE ;  /* 0x00000000000079c5 */ /* 0x000fcc0000000000 */
[----:B------:R-:W-:Y:S03]  /*6eb0*/  HGMMA.64x16x16.F32 R128, gdesc[UR56], RZ, !UPT, gsb0 ;  /* 0x00200000388079f0 */ /* 0x000fe6000c0008ff */
        /* <DEDUP_REMOVED lines=434> */
[----:B------:R-:W-:Y:S01]  /*89e0*/  UMOV UR47, 0x40000040 ;  /* 0x40000040002f7882 */ /* 0x000fe20000000000 */
        /* <DEDUP_REMOVED lines=16> */
.L_x_3404:
[----:B------:R-:W-:Y:S02]  /*8af0*/  R2UR UR10, R4 ;  /* 0x00000000040a72ca */ /* 0x000fe400000e0000 */
[----:B------:R-:W-:-:S11]  /*8b00*/  SHF.L.U32 R0, R11, 0x1f, RZ ;  /* 0x0000001f0b007819 */ /* 0x000fd600000006ff */
[----:B------:R-:W-:-:S09]  /*8b10*/  ULEA UR10, UR6, UR10, 0x3 ;  /* 0x0000000a060a7291 */ /* 0x000fd2000f8e183f */
[----:B------:R0:W1:Y:S01]  /*8b20*/  SYNCS.PHASECHK.TRANS64.TRYWAIT P2, [UR10+0x36850], R0 ;  /* 0x03685000ff0075a7 */ /* 0x000062000804014a */
[----:B------:R-:W-:Y:S05]  /*8b30*/  @!P0 BRA `(.L_x_3405) ;  /* 0x0000000000048947 */ /* 0x000fea0003800000 */
[----:B------:R-:W-:Y:S01]  /*8b40*/  BPT.TRAP 0x1 ;  /* 0x000000040000795c */ /* 0x000fe20000300000 */
.L_x_3405:
[----:B-1----:R-:W-:Y:S05]  /*8b50*/  @P2 BRA `(.L_x_3406) ;  /* 0x0000000000082947 */ /* 0x002fea0003800000 */
[----:B------:R-:W1:Y:S02]  /*8b60*/  SYNCS.PHASECHK.TRANS64.TRYWAIT P2, [UR10+0x36850], R0 ;  /* 0x03685000ff0075a7 */ /* 0x000e64000804014a */
[----:B-1----:R-:W-:Y:S05]  /*8b70*/  @!P2 BRA `(.L_x_3407) ;  /* 0x000000d000e4a947 */ /* 0x002fea0003800000 */
.L_x_3406:
[----:B------:R-:W-:Y:S01]  /*8b80*/  R2UR UR7, R4 ;  /* 0x00000000040772ca */ /* 0x000fe200000e0000 */
[----:B------:R-:W-:Y:S01]  /*8b90*/  WARPGROUP.ARRIVE ;  /* 0x00000000000079c5 */ /* 0x000fe20000000000 */
[----:B01----:R-:W-:Y:S01]  /*8ba0*/  FMNMX.FTZ R0, R168, R10, !PT ;  /* 0x0000000aa8007209 */ /* 0x003fe20007810000 */
[----:B------:R-:W-:Y:S01]  /*8bb0*/  ULDC UR14, c[0x0][0x988] ;  /* 0x00026200000e7ab9 */ /* 0x000fe20000000800 */
[----:B------:R-:W-:Y:S01]  /*8bc0*/  R2UR UR15, R18 ;  /* 0x00000000120f72ca */ /* 0x000fe200000e0000 */
[----:B------:R-:W-:Y:S01]  /*8bd0*/  VOTEU.ALL UP0, P1 ;  /* 0x00000000003f7886 */ /* 0x000fe20000800000 */
[----:B------:R-:W-:-:S04]  /*8be0*/  FMNMX.FTZ R3, R169, R0, !PT ;  /* 0x00000000a9037209 */ /* 0x000fc80007810000 */
[----:B------:R-:W-:Y:S01]  /*8bf0*/  FMNMX.FTZ R0, R172, R3, !PT ;  /* 0x00000003ac007209 */ /* 0x000fe20007810000 */
[----:B------:R-:W-:Y:S02]  /*8c00*/  @!UP0 UIADD3 UR60, UR60, 0x36840, URZ ;  /* 0x000368403c3c8890 */ /* 0x000fe4000fffe03f */
[----:B------:R-:W-:Y:S01]  /*8c10*/  UIADD3 UR7, UR7, 0x400, URZ ;  /* 0x0000040007077890 */ /* 0x000fe2000fffe03f */
[----:B------:R-:W-:Y:S01]  /*8c20*/  FMNMX.FTZ R3, R173, R0, !PT ;  /* 0x00000000ad037209 */ /* 0x000fe20007810000 */
[----:B------:R-:W-:Y:S02]  /*8c30*/  @!UP0 UIADD3 UR10, UR10, 0x36860, URZ ;  /* 0x000368600a0a8890 */ /* 0x000fe4000fffe03f */
[----:B------:R-:W-:Y:S01]  /*8c40*/  USHF.R.U32.HI UR7, URZ, 0x4, UR7 ;  /* 0x000000043f077899 */ /* 0x000fe20008011607 */
[----:B------:R-:W-:Y:S01]  /*8c50*/  FMNMX.FTZ R0, R160, R3, !PT ;  /* 0x00000003a0007209 */ /* 0x000fe20007810000 */
[----:B------:R-:W-:Y:S02]  /*8c60*/  @!UP0 UPRMT UR60, URZ, 0x654, UR60 ;  /* 0x000006543f3c8896 */ /* 0x000fe4000800003c */
[----:B------:R-:W-:Y:S01]  /*8c70*/  ULOP3.LUT UR7, UR7, 0x3fff, URZ, 0xc0, !UPT ;  /* 0x00003fff07077892 */ /* 0x000fe2000f8ec03f */
[----:B------:R-:W-:Y:S01]  /*8c80*/  FMNMX.FTZ R3, R161, R0, !PT ;  /* 0x00000000a1037209 */ /* 0x000fe20007810000 */
[----:B------:R-:W-:-:S02]  /*8c90*/  @!UP0 UPRMT UR10, URZ, 0x654, UR10 ;  /* 0x000006543f0a8896 */ /* 0x000fc4000800000a */
[----:B------:R-:W-:Y:S01]  /*8ca0*/  ULOP3.LUT UR7, UR7, 0x3800000, URZ, 0xfc, !UPT ;  /* 0x0380000007077892 */ /* 0x000fe2000f8efc3f */
[----:B------:R-:W-:Y:S01]  /*8cb0*/  FMNMX.FTZ R0, R164, R3, !PT ;  /* 0x00000003a4007209 */ /* 0x000fe20007810000 */
[----:B------:R-:W-:Y:S02]  /*8cc0*/  UISETP.GT.AND UP0, UPT, UR61, UR15, UPT ;  /* 0x0000000f3d00728c */ /* 0x000fe4000bf04270 */
[----:B------:R-:W-:Y:S01]  /*8cd0*/  UIMAD UR11, UR6, 0xa80, UR7 ;  /* 0x00000a80060b78a4 */ /* 0x000fe2000f8e0207 */
[----:B------:R-:W-:Y:S01]  /*8ce0*/  FMNMX.FTZ R3, R165, R0, !PT ;  /* 0x00000000a5037209 */ /* 0x000fe20007810000 */
[----:B------:R-:W-:Y:S01]  /*8cf0*/  UIADD3 UR61, UR61, -0x1, URZ ;  /* 0xffffffff3d3d7890 */ /* 0x000fe2000fffe03f */
[----:B------:R-:W-:Y:S02]  /*8d00*/  UMOV UR7, 0x40000040 ;  /* 0x4000004000077882 */ /* 0x000fe40000000000 */
[----:B------:R-:W-:Y:S02]  /*8d10*/  FMNMX.FTZ R0, R152, R3, !PT ;  /* 0x0000000398007209 */ /* 0x000fe40007810000 */
[----:B------:R-:W-:Y:S01]  /*8d20*/  UMOV UR6, UR11 ;  /* 0x0000000b00067c82 */ /* 0x000fe20008000000 */
[----:B------:R-:W-:Y:S01]  /*8d30*/  PLOP3.LUT P2, PT, PT, PT, UP0, 0x80, 0x0 ;  /* 0x000000000000781c */ /* 0x000fe20003f4f008 */
[----:B------:R-:W-:Y:S01]  /*8d40*/  HGMMA.64x192x16.F32 R24, R200, gdesc[UR4].tnspB, R24, gsb0 ;  /* 0x42e00004c8187df0 */ /* 0x000fe20008000818 */
        /* <DEDUP_REMOVED lines=24> */
[----:B------:R-:W0:Y:S02]  /*8ed0*/  SHFL.BFLY PT, R0, R11, 0x1, 0x1f ;  /* 0x0c201f000b007f89 */ /* 0x000e2400000e0000 */
[----:B0-----:R-:W-:Y:S02]  /*8ee0*/  FMNMX.FTZ R3, R11, R0, !PT ;  /* 0x000000000b037209 */ /* 0x001fe40007810000 */
[----:B------:R-:W-:-:S03]  /*8ef0*/  FMNMX.FTZ R11, R171, R2, !PT ;  /* 0x00000002ab0b7209 */ /* 0x000fc60007810000 */
[----:B------:R-:W-:Y:S01]  /*8f00*/  FADD.FTZ R0, -R3, R10 ;  /* 0x0000000a03007221 */ /* 0x000fe20000010100 */
[----:B------:R-:W-:-:S03]  /*8f10*/  FMNMX.FTZ R2, R174, R11, !PT ;  /* 0x0000000bae027209 */ /* 0x000fc60007810000 */
[----:B------:R-:W-:Y:S01]  /*8f20*/  FMUL.FTZ R7, R0, UR14 ;  /* 0x0000000e00077c20 */ /* 0x000fe20008410000 */
[----:B------:R-:W-:Y:S01]  /*8f30*/  FMNMX.FTZ R11, R175, R2, !PT ;  /* 0x00000002af0b7209 */ /* 0x000fe20007810000 */
[----:B------:R-:W-:-:S03]  /*8f40*/  FMUL.FTZ R0, R3, UR14 ;  /* 0x0000000e03007c20 */ /* 0x000fc60008410000 */
[----:B------:R-:W-:Y:S01]  /*8f50*/  FMNMX.FTZ R2, R162, R11, !PT ;  /* 0x0000000ba2027209 */ /* 0x000fe20007810000 */
[--C-:B------:R-:W-:Y:S01]  /*8f60*/  FFMA.FTZ R21, R169, UR14, -R0.reuse ;  /* 0x0000000ea9157c23 */ /* 0x100fe20008010800 */
[--C-:B------:R-:W-:Y:S01]  /*8f70*/  FFMA.FTZ R12, R157, UR14, -R0.reuse ;  /* 0x0000000e9d0c7c23 */ /* 0x100fe20008010800 */
[--C-:B------:R-:W-:Y:S01]  /*8f80*/  FFMA.FTZ R14, R145, UR14, -R0.reuse ;  /* 0x0000000e910e7c23 */ /* 0x100fe20008010800 */
[----:B------:R-:W-:Y:S01]  /*8f90*/  FMNMX.FTZ R11, R163, R2, !PT ;  /* 0x00000002a30b7209 */ /* 0x000fe20007810000 */
[--C-:B------:R-:W-:Y:S01]  /*8fa0*/  FFMA.FTZ R20, R141, UR14, -R0.reuse ;  /* 0x0000000e8d147c23 */ /* 0x100fe20008010800 */
[--C-:B------:R-:W-:Y:S01]  /*8fb0*/  FFMA.FTZ R129, R129, UR14, -R0.reuse ;  /* 0x0000000e81817c23 */ /* 0x100fe20008010800 */
[----:B------:R-:W-:Y:S01]  /*8fc0*/  MUFU.EX2 R7, R7 ;  /* 0x0000000700077308 */ /* 0x000fe20000000800 */
[----:B------:R-:W-:Y:S01]  /*8fd0*/  FMNMX.FTZ R2, R166, R11, !PT ;  /* 0x0000000ba6027209 */ /* 0x000fe20007810000 */
[----:B------:R-:W-:-:S03]  /*8fe0*/  FFMA.FTZ R11, R161, UR14, -R0 ;  /* 0x0000000ea10b7c23 */ /* 0x000fc60008010800 */
[----:B------:R-:W-:-:S03]  /*8ff0*/  FMNMX.FTZ R13, R167, R2, !PT ;  /* 0x00000002a70d7209 */ /* 0x000fc60007810000 */
[----:B------:R-:W-:Y:S01]  /*9000*/  MUFU.EX2 R21, R21 ;  /* 0x0000001500157308 */ /* 0x000fe20000000800 */
[----:B------:R-:W-:-:S04]  /*9010*/  FMNMX.FTZ R2, R154, R13, !PT ;  /* 0x0000000d9a027209 */ /* 0x000fc80007810000 */
[----:B------:R-:W-:-:S03]  /*9020*/  FMNMX.FTZ R13, R155, R2, !PT ;  /* 0x000000029b0d7209 */ /* 0x000fc60007810000 */
        /* <DEDUP_REMOVED lines=14> */
[----:B------:R-:W-:Y:S01]  /*9110*/  FMNMX.FTZ R2, R142, R15, !PT ;  /* 0x0000000f8e027209 */ /* 0x000fe20007810000 */
[----:B------:R-:W-:Y:S02]  /*9120*/  WARPGROUP.DEPBAR.LE gsb0, 0x0 ;  /* 0x00008000000079c5 */ /* 0x000fe40000010000 */
[----:B------:R-:W-:Y:S01]  /*9130*/  WARPGROUP.ARRIVE ;  /* 0x00000000000079c5 */ /* 0x000fe20000000000 */
[----:B------:R-:W-:Y:S01]  /*9140*/  FMNMX.FTZ R15, R143, R2, !PT ;  /* 0x000000028f0f7209 */ /* 0x000fe20007810000 */
[--C-:B------:R-:W-:Y:S01]  /*9150*/  FFMA.FTZ R200, R168, UR14, -R0.reuse ;  /* 0x0000000ea8c87c23 */ /* 0x100fe20008010800 */
[--C-:B------:R-:W-:Y:S01]  /*9160*/  FFMA.FTZ R202, R172, UR14, -R0.reuse ;  /* 0x0000000eacca7c23 */ /* 0x100fe20008010800 */
[----:B------:R-:W-:Y:S01]  /*9170*/  FFMA.FTZ R168, R173, UR14, -R0 ;  /* 0x0000000eada87c23 */ /* 0x000fe20008010800 */
[----:B------:R-:W-:Y:S01]  /*9180*/  FMNMX.FTZ R2, R130, R15, !PT ;  /* 0x0000000f82027209 */ /* 0x000fe20007810000 */
[----:B------:R-:W-:Y:S01]  /*9190*/  HGMMA.64x192x16.F32 R24, R196, gdesc[UR4].tnspB, R24, gsb0 ;  /* 0x42e00004c4187df0 */ /* 0x000fe20008000818 */
[----:B------:R-:W-:Y:S01]  /*91a0*/  UIADD3 UR6, UR11, 0x100, URZ ;  /* 0x000001000b067890 */ /* 0x000fe2000fffe03f */
[----:B------:R-:W0:Y:S01]  /*91b0*/  MUFU.EX2 R200, R200 ;  /* 0x000000c800c87308 */ /* 0x000e220000000800 */
[----:B------:R-:W-:Y:S01]  /*91c0*/  UMOV UR7, 0x40000040 ;  /* 0x4000004000077882 */ /* 0x000fe20000000000 */
[----:B------:R-:W-:-:S04]  /*91d0*/  FMNMX.FTZ R15, R131, R2, !PT ;  /* 0x00000002830f7209 */ /* 0x000fc80007810000 */
[----:B------:R-:W-:Y:S02]  /*91e0*/  FMNMX.FTZ R2, R134, R15, !PT ;  /* 0x0000000f86027209 */ /* 0x000fe40007810000 */
[----:B------:R-:W-:Y:S02]  /*91f0*/  MUFU.EX2 R202, R202 ;  /* 0x000000ca00ca7308 */ /* 0x000fe40000000800 */
[----:B------:R-:W-:-:S04]  /*9200*/  FMNMX.FTZ R15, R135, R2, !PT ;  /* 0x00000002870f7209 */ /* 0x000fc80007810000 */
[----:B------:R-:W-:Y:S02]  /*9210*/  FMNMX.FTZ R2, R122, R15, !PT ;  /* 0x0000000f7a027209 */ /* 0x000fe40007810000 */
[----:B------:R-:W-:Y:S02]  /*9220*/  MUFU.EX2 R168, R168 ;  /* 0x000000a800a87308 */ /* 0x000fe40000000800 */
[----:B------:R-:W-:-:S04]  /*9230*/  FMNMX.FTZ R15, R123, R2, !PT ;  /* 0x000000027b0f7209 */ /* 0x000fc80007810000 */
[----:B------:R-:W-:Y:S01]  /*9240*/  FMNMX.FTZ R2, R126, R15, !PT ;  /* 0x0000000f7e027209 */ /* 0x000fe20007810000 */
[----:B------:R-:W-:Y:S01]  /*9250*/  FFMA.FTZ R15, R137, UR14, -R0 ;  /* 0x0000000e890f7c23 */ /* 0x000fe20008010800 */
[----:B------:R-:W-:Y:S02]  /*9260*/  MUFU.EX2 R129, R129 ;  /* 0x0000008100817308 */ /* 0x000fe40000000800 */
[----:B------:R-:W-:-:S05]  /*9270*/  FMNMX.FTZ R2, R127, R2, !PT ;  /* 0x000000027f027209 */ /* 0x000fca0007810000 */
[----:B------:R-:W1:Y:S01]  /*9280*/  SHFL.BFLY PT, R10, R2, 0x2, 0x1f ;  /* 0x0c401f00020a7f89 */ /* 0x000e6200000e0000 */
[----:B------:R-:W-:Y:S01]  /*9290*/  MUFU.EX2 R15, R15 ;  /* 0x0000000f000f7308 */ /* 0x000fe20000000800 */
[----:B-1----:R-:W-:Y:S01]  /*92a0*/  FMNMX.FTZ R2, R2, R10, !PT ;  /* 0x0000000a02027209 */ /* 0x002fe20007810000 */
[--C-:B------:R-:W-:Y:S01]  /*92b0*/  FFMA.FTZ R10, R120, UR14, -R0.reuse ;  /* 0x0000000e780a7c23 */ /* 0x100fe20008010800 */
[--C-:B------:R-:W-:Y:S01]  /*92c0*/  FFMA.FTZ R120, R121, UR14, -R0.reuse ;  /* 0x0000000e79787c23 */ /* 0x100fe20008010800 */
[----:B------:R-:W-:-:S04]  /*92d0*/  FFMA.FTZ R121, R124, UR14, -R0 ;  /* 0x0000000e7c797c23 */ /* 0x000fc80008010800 */
[----:B------:R-:W-:Y:S08]  /*92e0*/  MUFU.EX2 R10, R10 ;  /* 0x0000000a000a7308 */ /* 0x000ff00000000800 */
[----:B------:R-:W-:Y:S08]  /*92f0*/  MUFU.EX2 R120, R120 ;  /* 0x0000007800787308 */ /* 0x000ff00000000800 */
[----:B------:R-:W-:Y:S01]  /*9300*/  MUFU.EX2 R121, R121 ;  /* 0x0000007900797308 */ /* 0x000fe20000000800 */
[----:B------:R-:W-:-:S02]  /*9310*/  WARPGROUP.DEPBAR.LE gsb0, 0x0 ;  /* 0x00008000000079c5 */ /* 0x000fc40000010000 */
[----:B------:R-:W-:Y:S01]  /*9320*/  WARPGROUP.ARRIVE ;  /* 0x00000000000079c5 */ /* 0x000fe20000000000 */
[--C-:B------:R-:W-:Y:S01]  /*9330*/  FFMA.FTZ R196, R160, UR14, -R0.reuse ;  /* 0x0000000ea0c47c23 */ /* 0x100fe20008010800 */
[----:B------:R-:W-:-:S04]  /*9340*/  FFMA.FTZ R198, R164, UR14, -R0 ;  /* 0x0000000ea4c67c23 */ /* 0x000fc80008010800 */
[----:B------:R-:W-:Y:S01]  /*9350*/  HGMMA.64x192x16.F32 R24, R192, gdesc[UR4].tnspB, R24, gsb0 ;  /* 0x42e00004c0187df0 */ /* 0x000fe20008000818 */
[----:B------:R-:W-:Y:S01]  /*9360*/  UIADD3 UR6, UR11, 0x180, URZ ;  /* 0x000001800b067890 */ /* 0x000fe2000fffe03f */
[----:B------:R-:W-:Y:S01]  /*9370*/  MUFU.EX2 R196, R196 ;  /* 0x000000c400c47308 */ /* 0x000fe20000000800 */
[----:B------:R-:W-:-:S07]  /*9380*/  UMOV UR7, 0x40000040 ;  /* 0x4000004000077882 */ /* 0x000fce0000000000 */
[----:B------:R-:W-:Y:S01]  /*9390*/  MUFU.EX2 R198, R198 ;  /* 0x000000c600c67308 */ /* 0x000fe20000000800 */
[----:B------:R-:W-:Y:S02]  /*93a0*/  WARPGROUP.DEPBAR.LE gsb0, 0x0 ;  /* 0x00008000000079c5 */ /* 0x000fe40000010000 */
[----:B------:R-:W-:Y:S01]  /*93b0*/  WARPGROUP.ARRIVE ;  /* 0x00000000000079c5 */ /* 0x000fe20000000000 */
[--C-:B------:R-:W-:Y:S01]  /*93c0*/  FFMA.FTZ R192, R152, UR14, -R0.reuse ;  /* 0x0000000e98c07c23 */ /* 0x100fe20008010800 */
[--C-:B------:R-:W-:Y:S01]  /*93d0*/  FFMA.FTZ R152, R153, UR14, -R0.reuse ;  /* 0x0000000e99987c23 */ /* 0x100fe20008010800 */
[----:B------:R-:W-:-:S04]  /*93e0*/  FFMA.FTZ R194, R156, UR14, -R0 ;  /* 0x0000000e9cc27c23 */ /* 0x000fc80008010800 */
[----:B------:R-:W-:Y:S01]  /*93f0*/  HGMMA.64x192x16.F32 R24, R188, gdesc[UR4].tnspB, R24, gsb0 ;  /* 0x42e00004bc187df0 */ /* 0x000fe20008000818 */
[----:B------:R-:W-:Y:S01]  /*9400*/  UIADD3 UR6, UR11, 0x200, URZ ;  /* 0x000002000b067890 */ /* 0x000fe2000fffe03f */
[----:B------:R-:W-:Y:S01]  /*9410*/  MUFU.EX2 R192, R192 ;  /* 0x000000c000c07308 */ /* 0x000fe20000000800 */
[----:B------:R-:W-:-:S07]  /*9420*/  UMOV UR7, 0x40000040 ;  /* 0x4000004000077882 */ /* 0x000fce0000000000 */
[----:B------:R-:W-:Y:S08]  /*9430*/  MUFU.EX2 R152, R152 ;  /* 0x0000009800987308 */ /* 0x000ff00000000800 */
[----:B------:R-:W-:Y:S01]  /*9440*/  MUFU.EX2 R194, R194 ;  /* 0x000000c200c27308 */ /* 0x000fe20000000800 */
[----:B------:R-:W-:Y:S02]  /*9450*/  WARPGROUP.DEPBAR.LE gsb0, 0x0 ;  /* 0x00008000000079c5 */ /* 0x000fe40000010000 */
[----:B------:R-:W-:Y:S01]  /*9460*/  WARPGROUP.ARRIVE ;  /* 0x00000000000079c5 */ /* 0x000fe20000000000 */
[--C-:B------:R-:W-:Y:S01]  /*9470*/  FFMA.FTZ R188, R144, UR14, -R0.reuse ;  /* 0x0000000e90bc7c23 */ /* 0x100fe20008010800 */
[--C-:B------:R-:W-:Y:S01]  /*9480*/  FFMA.FTZ R190, R148, UR14, -R0.reuse ;  /* 0x0000000e94be7c23 */ /* 0x100fe20008010800 */
[----:B------:R-:W-:-:S03]  /*9490*/  FFMA.FTZ R144, R149, UR14, -R0 ;  /* 0x0000000e95907c23 */ /* 0x000fc60008010800 */
        /* <DEDUP_REMOVED lines=9> */
[----:B------:R-:W-:Y:S01]  /*9530*/  FFMA.FTZ R186, R140, UR14, -R0 ;  /* 0x0000000e8cba7c23 */ /* 0x000fe20008010800 */
[----:B------:R-:W1:Y:S03]  /*9540*/  SHFL.BFLY PT, R136, R2, 0x1, 0x1f ;  /* 0x0c201f0002887f89 */ /* 0x000e6600000e0000 */
[----:B------:R-:W-:Y:S01]  /*9550*/  HGMMA.64x192x16.F32 R24, R180, gdesc[UR4].tnspB, R24, gsb0 ;  /* 0x42e00004b4187df0 */ /* 0x000fe20008000818 */
[----:B------:R-:W-:Y:S01]  /*9560*/  UIADD3 UR6, UR11, 0x300, URZ ;  /* 0x000003000b067890 */ /* 0x000fe2000fffe03f */
[----:B------:R-:W-:Y:S01]  /*9570*/  MUFU.EX2 R184, R184 ;  /* 0x000000b800b87308 */ /* 0x000fe20000000800 */
[----:B------:R-:W-:-:S07]  /*9580*/  UMOV UR7, 0x40000040 ;  /* 0x4000004000077882 */ /* 0x000fce0000000000 */
[----:B------:R-:W-:Y:S01]  /*9590*/  MUFU.EX2 R186, R186 ;  /* 0x000000ba00ba7308 */ /* 0x000fe20000000800 */
[----:B-1----:R-:W-:-:S05]  /*95a0*/  FMNMX.FTZ R2, R2, R136, !PT ;  /* 0x0000008802027209 */ /* 0x002fca0007810000 */
[----:B------:R-:W-:-:S04]  /*95b0*/  FMUL.FTZ R124, R2, UR14 ;  /* 0x0000000e027c7c20 */ /* 0x000fc80008410000 */
[--C-:B------:R-:W-:Y:S01]  /*95c0*/  FFMA.FTZ R201, R170, UR14, -R124.reuse ;  /* 0x0000000eaac97c23 */ /* 0x100fe2000801087c */
[--C-:B------:R-:W-:Y:S01]  /*95d0*/  FFMA.FTZ R203, R174, UR14, -R124.reuse ;  /* 0x0000000eaecb7c23 */ /* 0x100fe2000801087c */
[--C-:B------:R-:W-:Y:S01]  /*95e0*/  FFMA.FTZ R175, R175, UR14, -R124.reuse ;  /* 0x0000000eafaf7c23 */ /* 0x100fe2000801087c */
[--C-:B------:R-:W-:Y:S01]  /*95f0*/  FFMA.FTZ R197, R162, UR14, -R124.reuse ;  /* 0x0000000ea2c57c23 */ /* 0x100fe2000801087c */
[--C-:B------:R-:W-:Y:S01]  /*9600*/  FFMA.FTZ R189, R146, UR14, -R124.reuse ;  /* 0x0000000e92bd7c23 */ /* 0x100fe2000801087c */
[----:B------:R-:W-:Y:S01]  /*9610*/  FFMA.FTZ R187, R142, UR14, -R124 ;  /* 0x0000000e8ebb7c23 */ /* 0x000fe2000801087c */
[----:B------:R-:W-:Y:S01]  /*9620*/  MUFU.EX2 R201, R201 ;  /* 0x000000c900c97308 */ /* 0x000fe20000000800 */
[----:B0-----:R-:W-:Y:S01]  /*9630*/  FFMA.FTZ R146, R7, R6, R200 ;  /* 0x0000000607927223 */ /* 0x001fe200000100c8 */
        /* <DEDUP_REMOVED lines=8> */
[----:B------:R-:W-:Y:S01]  /*96c0*/  F2FP.F16.F32.PACK_AB R200, R21, R200 ;  /* 0x000000c815c8723e */ /* 0x000fe200000000ff */
[--C-:B------:R-:W-:Y:S01]  /*96d0*/  FFMA.FTZ R141, R147, UR14, -R124.reuse ;  /* 0x0000000e938d7c23 */ /* 0x100fe2000801087c */
[--C-:B------:R-:W-:Y:S01]  /*96e0*/  FFMA.FTZ R191, R150, UR14, -R124.reuse ;  /* 0x0000000e96bf7c23 */ /* 0x100fe2000801087c */
[--C-:B------:R-:W-:Y:S01]  /*96f0*/  FFMA.FTZ R151, R151, UR14, -R124.reuse ;  /* 0x0000000e97977c23 */ /* 0x100fe2000801087c */
[--C-:B------:R-:W-:Y:S01]  /*9700*/  FFMA.FTZ R185, R138, UR14, -R124.reuse ;  /* 0x0000000e8ab97c23 */ /* 0x100fe2000801087c */
        /* <DEDUP_REMOVED lines=34> */
[----:B------:R-:W-:Y:S01]  /*9930*/  FADD.FTZ R0, -R2, R9 ;  /* 0x0000000902007221 */ /* 0x000fe20000010100 */
[----:B------:R-:W-:Y:S01]  /*9940*/  HGMMA.64x192x16.F32 R24, R176, gdesc[UR4].tnspB, R24, gsb0 ;  /* 0x42e00004b0187df0 */ /* 0x000fe20008000818 */
[--C-:B------:R-:W-:Y:S01]  /*9950*/  FFMA.FTZ R125, R171, UR14, -R124.reuse ;  /* 0x0000000eab7d7c23 */ /* 0x100fe2000801087c */
[----:B------:R-:W-:Y:S01]  /*9960*/  MUFU.EX2 R9, R132 ;  /* 0x0000008400097308 */ /* 0x000fe20000000800 */
[----:B------:R-:W-:Y:S01]  /*9970*/  FMUL.FTZ R0, R0, UR14 ;  /* 0x0000000e00007c20 */ /* 0x000fe20008410000 */
[--C-:B------:R-:W-:Y:S01]  /*9980*/  FFMA.FTZ R133, R163, UR14, -R124.reuse ;  /* 0x0000000ea3857c23 */ /* 0x100fe2000801087c */
[----:B------:R-:W-:Y:S01]  /*9990*/  FFMA.FTZ R124, R127, UR14, -R124 ;  /* 0x0000000e7f7c7c23 */ /* 0x000fe2000801087c */
[----:B------:R-:W-:-:S02]  /*99a0*/  R2UR UR6, R16 ;  /* 0x00000000100672ca */ /* 0x000fc400000e0000 */
[----:B0-----:R-:W-:Y:S02]  /*99b0*/  F2FP.F16.F32.PACK_AB R181, R131, R130 ;  /* 0x0000008283b5723e */ /* 0x001fe400000000ff */
[----:B------:R-:W0:Y:S01]  /*99c0*/  MUFU.EX2 R0, R0 ;  /* 0x0000000000007308 */ /* 0x000e220000000800 */
[----:B-1----:R-:W-:-:S07]  /*99d0*/  F2FP.F16.F32.PACK_AB R183, R135, R134 ;  /* 0x0000008687b7723e */ /* 0x002fce00000000ff */
[----:B------:R-:W1:Y:S08]  /*99e0*/  MUFU.EX2 R125, R125 ;  /* 0x0000007d007d7308 */ /* 0x000e700000000800 */
[----:B------:R-:W2:Y:S01]  /*99f0*/  MUFU.EX2 R132, R175 ;  /* 0x000000af00847308 */ /* 0x000ea20000000800 */
[----:B0-----:R-:W-:Y:S01]  /*9a00*/  FFMA.FTZ R142, R0, R5, R201 ;  /* 0x00000005008e7223 */ /* 0x001fe200000100c9 */
[----:B------:R-:W-:-:S04]  /*9a10*/  FADD.FTZ R5, R21, R146 ;  /* 0x0000009215057221 */ /* 0x000fc80000010000 */
[----:B------:R-:W-:Y:S01]  /*9a20*/  FADD.FTZ R5, R202, R5 ;  /* 0x00000005ca057221 */ /* 0x000fe20000010000 */
[C---:B------:R-:W-:Y:S01]  /*9a30*/  F2FP.F16.F32.PACK_AB R202, R168.reuse, R202 ;  /* 0x000000caa8ca723e */ /* 0x040fe200000000ff */
[----:B------:R-:W0:Y:S01]  /*9a40*/  MUFU.EX2 R133, R133 ;  /* 0x0000008500857308 */ /* 0x000e220000000800 */
[C---:B-1----:R-:W-:Y:S01]  /*9a50*/  FADD.FTZ R142, R125.reuse, R142 ;  /* 0x0000008e7d8e7221 */ /* 0x042fe20000010000 */
[----:B------:R-:W-:Y:S01]  /*9a60*/  FADD.FTZ R145, R168, R5 ;  /* 0x00000005a8917221 */ /* 0x000fe20000010000 */
[----:B------:R-:W-:Y:S02]  /*9a70*/  F2FP.F16.F32.PACK_AB R201, R125, R201 ;  /* 0x000000c97dc9723e */ /* 0x000fe400000000ff */
[----:B------:R-:W-:Y:S01]  /*9a80*/  FADD.FTZ R143, R203, R142 ;  /* 0x0000008ecb8f7221 */ /* 0x000fe20000010000 */
[----:B------:R-:W-:Y:S01]  /*9a90*/  FADD.FTZ R146, R196, R145 ;  /* 0x00000091c4927221 */ /* 0x000fe20000010000 */
[C---:B------:R-:W-:Y:S01]  /*9aa0*/  F2FP.F16.F32.PACK_AB R196, R11.reuse, R196 ;  /* 0x000000c40bc4723e */ /* 0x040fe200000000ff */
[----:B------:R-:W1:Y:S01]  /*9ab0*/  MUFU.EX2 R5, R139 ;  /* 0x0000008b00057308 */ /* 0x000e620000000800 */
[C---:B--2---:R-:W-:Y:S01]  /*9ac0*/  FADD.FTZ R142, R132.reuse, R143 ;  /* 0x0000008f848e7221 */ /* 0x044fe20000010000 */
[----:B------:R-:W-:Y:S01]  /*9ad0*/  FADD.FTZ R143, R11, R146 ;  /* 0x000000920b8f7221 */ /* 0x000fe20000010000 */
[----:B------:R-:W-:-:S02]  /*9ae0*/  F2FP.F16.F32.PACK_AB R203, R132, R203 ;  /* 0x000000cb84cb723e */ /* 0x000fc400000000ff */
[----:B------:R-:W-:Y:S01]  /*9af0*/  FADD.FTZ R142, R197, R142 ;  /* 0x0000008ec58e7221 */ /* 0x000fe20000010000 */
[----:B------:R-:W-:Y:S01]  /*9b00*/  FADD.FTZ R146, R198, R143 ;  /* 0x0000008fc6927221 */ /* 0x000fe20000010000 */
[----:B------:R-:W-:Y:S01]  /*9b10*/  F2FP.F16.F32.PACK_AB R198, R13, R198 ;  /* 0x000000c60dc6723e */ /* 0x000fe200000000ff */
[----:B------:R-:W2:Y:S01]  /*9b20*/  MUFU.EX2 R180, R180 ;  /* 0x000000b400b47308 */ /* 0x000ea20000000800 */
[----:B0-----:R-:W-:Y:S01]  /*9b30*/  FADD.FTZ R142, R133, R142 ;  /* 0x0000008e858e7221 */ /* 0x001fe20000010000 */
[----:B------:R-:W-:Y:S01]  /*9b40*/  FADD.FTZ R127, R13, R146 ;  /* 0x000000920d7f7221 */ /* 0x000fe20000010000 */
[----:B------:R-:W-:Y:S02]  /*9b50*/  F2FP.F16.F32.PACK_AB R197, R133, R197 ;  /* 0x000000c585c5723e */ /* 0x000fe400000000ff */
[----:B------:R-:W-:Y:S01]  /*9b60*/  FADD.FTZ R21, R199, R142 ;  /* 0x0000008ec7157221 */ /* 0x000fe20000010000 */
[----:B------:R-:W-:Y:S01]  /*9b70*/  FADD.FTZ R127, R192, R127 ;  /* 0x0000007fc07f7221 */ /* 0x000fe20000010000 */
[C---:B------:R-:W-:Y:S01]  /*9b80*/  F2FP.F16.F32.PACK_AB R199, R136.reuse, R199 ;  /* 0x000000c788c7723e */ /* 0x040fe200000000ff */
[----:B------:R-:W0:Y:S01]  /*9b90*/  MUFU.EX2 R182, R182 ;  /* 0x000000b600b67308 */ /* 0x000e220000000800 */
[----:B------:R-:W-:Y:S01]  /*9ba0*/  FADD.FTZ R142, R136, R21 ;  /* 0x00000015888e7221 */ /* 0x000fe20000010000 */
[C---:B------:R-:W-:Y:S01]  /*9bb0*/  FADD.FTZ R127, R152.reuse, R127 ;  /* 0x0000007f987f7221 */ /* 0x040fe20000010000 */
[----:B------:R-:W-:-:S02]  /*9bc0*/  F2FP.F16.F32.PACK_AB R192, R152, R192 ;  /* 0x000000c098c0723e */ /* 0x000fc400000000ff */
[----:B------:R-:W-:Y:S01]  /*9bd0*/  FADD.FTZ R142, R193, R142 ;  /* 0x0000008ec18e7221 */ /* 0x000fe20000010000 */
[----:B------:R-:W-:Y:S01]  /*9be0*/  FADD.FTZ R127, R194, R127 ;  /* 0x0000007fc27f7221 */ /* 0x000fe20000010000 */
[C---:B------:R-:W-:Y:S01]  /*9bf0*/  F2FP.F16.F32.PACK_AB R194, R12.reuse, R194 ;  /* 0x000000c20cc2723e */ /* 0x040fe200000000ff */
[----:B------:R-:W3:Y:S01]  /*9c00*/  MUFU.EX2 R128, R128 ;  /* 0x0000008000807308 */ /* 0x000ee20000000800 */
[C---:B------:R-:W-:Y:S01]  /*9c10*/  FADD.FTZ R142, R137.reuse, R142 ;  /* 0x0000008e898e7221 */ /* 0x040fe20000010000 */
[----:B------:R-:W-:Y:S01]  /*9c20*/  FADD.FTZ R127, R12, R127 ;  /* 0x0000007f0c7f7221 */ /* 0x000fe20000010000 */
[----:B------:R-:W-:Y:S02]  /*9c30*/  F2FP.F16.F32.PACK_AB R193, R137, R193 ;  /* 0x000000c189c1723e */ /* 0x000fe400000000ff */
[----:B------:R-:W-:Y:S01]  /*9c40*/  FADD.FTZ R11, R195, R142 ;  /* 0x0000008ec30b7221 */ /* 0x000fe20000010000 */
[----:B------:R-:W-:Y:S01]  /*9c50*/  FADD.FTZ R127, R188, R127 ;  /* 0x0000007fbc7f7221 */ /* 0x000fe20000010000 */
[----:B------:R-:W-:Y:S01]  /*9c60*/  F2FP.F16.F32.PACK_AB R188, R14, R188 ;  /* 0x000000bc0ebc723e */ /* 0x000fe200000000ff */
[----:B------:R-:W4:Y:S01]  /*9c70*/  MUFU.EX2 R126, R126 ;  /* 0x0000007e007e7308 */ /* 0x000f220000000800 */
[----:B------:R-:W-:Y:S01]  /*9c80*/  FADD.FTZ R132, R140, R11 ;  /* 0x0000000b8c847221 */ /* 0x000fe20000010000 */
[----:B------:R-:W-:Y:S01]  /*9c90*/  FADD.FTZ R127, R14, R127 ;  /* 0x0000007f0e7f7221 */ /* 0x000fe20000010000 */
[----:B------:R-:W-:-:S02]  /*9ca0*/  F2FP.F16.F32.PACK_AB R195, R140, R195 ;  /* 0x000000c38cc3723e */ /* 0x000fc400000000ff */
[----:B------:R-:W-:Y:S01]  /*9cb0*/  FADD.FTZ R132, R189, R132 ;  /* 0x00000084bd847221 */ /* 0x000fe20000010000 */
[----:B------:R-:W-:Y:S01]  /*9cc0*/  FADD.FTZ R127, R190, R127 ;  /* 0x0000007fbe7f7221 */ /* 0x000fe20000010000 */
[C---:B------:R-:W-:Y:S01]  /*9cd0*/  F2FP.F16.F32.PACK_AB R189, R141.reuse, R189 ;  /* 0x000000bd8dbd723e */ /* 0x040fe200000000ff */
[----:B------:R-:W5:Y:S01]  /*9ce0*/  MUFU.EX2 R124, R124 ;  /* 0x0000007c007c7308 */ /* 0x000f620000000800 */
[----:B------:R-:W-:Y:S01]  /*9cf0*/  FADD.FTZ R132, R141, R132 ;  /* 0x000000848d847221 */ /* 0x000fe20000010000 */
[C---:B------:R-:W-:Y:S01]  /*9d00*/  FADD.FTZ R127, R144.reuse, R127 ;  /* 0x0000007f907f7221 */ /* 0x040fe20000010000 */
[----:B------:R-:W-:Y:S02]  /*9d10*/  F2FP.F16.F32.PACK_AB R190, R144, R190 ;  /* 0x000000be90be723e */ /* 0x000fe400000000ff */
[----:B------:R-:W-:Y:S01]  /*9d20*/  FADD.FTZ R11, R191, R132 ;  /* 0x00000084bf0b7221 */ /* 0x000fe20000010000 */
[----:B------:R-:W-:Y:S01]  /*9d30*/  FADD.FTZ R14, R184, R127 ;  /* 0x0000007fb80e7221 */ /* 0x000fe20000010000 */
[----:B------:R-:W-:-:S02]  /*9d40*/  F2FP.F16.F32.PACK_AB R191, R138, R191 ;  /* 0x000000bf8abf723e */ /* 0x000fc400000000ff */
[----:B------:R-:W-:Y:S01]  /*9d50*/  FADD.FTZ R12, R138, R11 ;  /* 0x0000000b8a0c7221 */ /* 0x000fe20000010000 */
[C---:B------:R-:W-:Y:S01]  /*9d60*/  FADD.FTZ R11, R15.reuse, R14 ;  /* 0x0000000e0f0b7221 */ /* 0x040fe20000010000 */
[----:B------:R-:W-:Y:S02]  /*9d70*/  F2FP.F16.F32.PACK_AB R184, R15, R184 ;  /* 0x000000b80fb8723e */ /* 0x000fe400000000ff */
[----:B------:R-:W-:Y:S01]  /*9d80*/  FADD.FTZ R12, R185, R12 ;  /* 0x0000000cb90c7221 */ /* 0x000fe20000010000 */
[C---:B-1----:R-:W-:Y:S01]  /*9d90*/  F2FP.F16.F32.PACK_AB R185, R5.reuse, R185 ;  /* 0x000000b905b9723e */ /* 0x042fe200000000ff */
[----:B------:R-:W-:Y:S01]  /*9da0*/  FADD.FTZ R11, R186, R11 ;  /* 0x0000000bba0b7221 */ /* 0x000fe20000010000 */
[C---:B------:R-:W-:Y:S01]  /*9db0*/  F2FP.F16.F32.PACK_AB R186, R20.reuse, R186 ;  /* 0x000000ba14ba723e */ /* 0x040fe200000000ff */
[----:B------:R-:W-:Y:S02]  /*9dc0*/  FADD.FTZ R12, R5, R12 ;  /* 0x0000000c050c7221 */ /* 0x000fe40000010000 */
[----:B------:R-:W-:-:S02]  /*9dd0*/  FADD.FTZ R11, R20, R11 ;  /* 0x0000000b140b7221 */ /* 0x000fc40000010000 */
[----:B------:R-:W-:Y:S01]  /*9de0*/  FADD.FTZ R5, R187, R12 ;  /* 0x0000000cbb057221 */ /* 0x000fe20000010000 */
[----:B------:R-:W-:Y:S01]  /*9df0*/  F2FP.F16.F32.PACK_AB R187, R6, R187 ;  /* 0x000000bb06bb723e */ /* 0x000fe200000000ff */
[----:B--2---:R-:W-:Y:S01]  /*9e00*/  FADD.FTZ R12, R180, R11 ;  /* 0x0000000bb40c7221 */ /* 0x004fe20000010000 */
[----:B------:R-:W-:Y:S01]  /*9e10*/  F2FP.F16.F32.PACK_AB R180, R129, R180 ;  /* 0x000000b481b4723e */ /* 0x000fe200000000ff */
[----:B------:R-:W-:-:S04]  /*9e20*/  FADD.FTZ R5, R6, R5 ;  /* 0x0000000506057221 */ /* 0x000fc80000010000 */
[----:B------:R-:W-:Y:S01]  /*9e30*/  FADD.FTZ R6, R130, R5 ;  /* 0x0000000582067221 */ /* 0x000fe20000010000 */
[----:B------:R-:W-:-:S03]  /*9e40*/  FADD.FTZ R5, R129, R12 ;  /* 0x0000000c81057221 */ /* 0x000fc60000010000 */
[----:B------:R-:W-:Y:S01]  /*9e50*/  FADD.FTZ R11, R131, R6 ;  /* 0x00000006830b7221 */ /* 0x000fe20000010000 */
[----:B0-----:R-:W-:Y:S01]  /*9e60*/  FADD.FTZ R5, R182, R5 ;  /* 0x00000005b6057221 */ /* 0x001fe20000010000 */
[----:B---3--:R-:W-:Y:S02]  /*9e70*/  F2FP.F16.F32.PACK_AB R182, R128, R182 ;  /* 0x000000b680b6723e */ /* 0x008fe400000000ff */
[----:B------:R-:W-:Y:S01]  /*9e80*/  FADD.FTZ R6, R134, R11 ;  /* 0x0000000b86067221 */ /* 0x000fe20000010000 */
[----:B------:R-:W-:-:S03]  /*9e90*/  FADD.FTZ R5, R128, R5 ;  /* 0x0000000580057221 */ /* 0x000fc60000010000 */
[----:B------:R-:W-:Y:S01]  /*9ea0*/  FADD.FTZ R11, R135, R6 ;  /* 0x00000006870b7221 */ /* 0x000fe20000010000 */
[----:B------:R-:W-:-:S03]  /*9eb0*/  FADD.FTZ R5, R10, R5 ;  /* 0x000000050a057221 */ /* 0x000fc60000010000 */
[----:B------:R-:W-:Y:S01]  /*9ec0*/  FADD.FTZ R11, R122, R11 ;  /* 0x0000000b7a0b7221 */ /* 0x000fe20000010000 */
[----:B------:R-:W-:-:S03]  /*9ed0*/  FADD.FTZ R6, R120, R5 ;  /* 0x0000000578067221 */ /* 0x000fc60000010000 */
[----:B------:R-:W-:Y:S01]  /*9ee0*/  FADD.FTZ R11, R123, R11 ;  /* 0x0000000b7b0b7221 */ /* 0x000fe20000010000 */
[----:B------:R-:W-:-:S03]  /*9ef0*/  FADD.FTZ R6, R121, R6 ;  /* 0x0000000679067221 */ /* 0x000fc60000010000 */
[----:B----4-:R-:W-:Y:S01]  /*9f00*/  FADD.FTZ R11, R126, R11 ;  /* 0x0000000b7e0b7221 */ /* 0x010fe20000010000 */
[----:B------:R-:W-:-:S03]  /*9f10*/  FADD.FTZ R6, R9, R6 ;  /* 0x0000000609067221 */ /* 0x000fc60000010000 */
[----:B-----5:R-:W-:Y:S01]  /*9f20*/  FADD.FTZ R5, R124, R11 ;  /* 0x0000000b7c057221 */ /* 0x020fe20000010000 */
[----:B------:R-:W-:Y:S01]  /*9f30*/  IMAD.MOV.U32 R11, RZ, RZ, R17 ;  /* 0x000000ffff0b7224 */ /* 0x000fe200078e0011 */
[----:B------:R-:W-:Y:S02]  /*9f40*/  WARPGROUP.DEPBAR.LE gsb0, 0x0 ;  /* 0x00008000000079c5 */ /* 0x000fe40000010000 */
[----:B------:R-:W-:Y:S01]  /*9f50*/  @!P1 SYNCS.ARRIVE.TRANS64.RED.A1T0 RZ, [UR60], RZ ;  /* 0x000000ffffff99a7 */ /* 0x000fe2000810043c */
[----:B------:R-:W-:Y:S01]  /*9f60*/  F2FP.F16.F32.PACK_AB R176, R120, R10 ;  /* 0x0000000a78b0723e */ /* 0x000fe200000000ff */
[----:B------:R-:W-:Y:S01]  /*9f70*/  IMAD.MOV.U32 R10, RZ, RZ, R3 ;  /* 0x000000ffff0a7224 */ /* 0x000fe200078e0003 */
[----:B------:R-:W-:Y:S01]  /*9f80*/  F2FP.F16.F32.PACK_AB R178, R9, R121 ;  /* 0x0000007909b2723e */ /* 0x000fe200000000ff */
[----:B------:R-:W-:Y:S01]  /*9f90*/  IMAD.MOV.U32 R9, RZ, RZ, R2 ;  /* 0x000000ffff097224 */ /* 0x000fe200078e0002 */
[----:B------:R-:W-:Y:S02]  /*9fa0*/  F2FP.F16.F32.PACK_AB R177, R123, R122 ;  /* 0x0000007a7bb1723e */ /* 0x000fe400000000ff */
[----:B------:R-:W-:Y:S01]  /*9fb0*/  F2FP.F16.F32.PACK_AB R179, R124, R126 ;  /* 0x0000007e7cb3723e */ /* 0x000fe200000000ff */
[----:B------:R-:W-:Y:S01]  /*9fc0*/  @!P1 SYNCS.ARRIVE.TRANS64.RED.A1T0 RZ, [UR10], RZ ;  /* 0x000000ffffff99a7 */ /* 0x000fe2000810040a */
[----:B------:R-:W-:Y:S05]  /*9fd0*/  @P2 BRA `(.L_x_3408) ;  /* 0xffffffc000a42947 */ /* 0x000fea000383ffff */
.L_x_3399:
        /* <DEDUP_REMOVED lines=99> */
.L_x_3409:
[----:B------:R-:W-:Y:S01]  /*a610*/  IMAD R13, R16, 0x8, R4 ;  /* 0x00000008100d7824 */ /* 0x000fe200078e0204 */
[----:B------:R-:W-:-:S04]  /*a620*/  SHF.L.U32 R0, R17, 0x1f, RZ ;  /* 0x0000001f11007819 */ /* 0x000fc800000006ff */
[----:B------:R0:W1:Y:S01]  /*a630*/  SYNCS.PHASECHK.TRANS64.TRYWAIT P2, [R13+URZ+0x36850], R0 ;  /* 0x036850000d0075a7 */ /* 0x000062000804017f */
[----:B------:R-:W-:Y:S05]  /*a640*/  @!P0 BRA `(.L_x_3410) ;  /* 0x0000000000048947 */ /* 0x000fea0003800000 */
[----:B------:R-:W-:Y:S01]  /*a650*/  BPT.TRAP 0x1 ;  /* 0x000000040000795c */ /* 0x000fe20000300000 */
.L_x_3410:
[----:B-1----:R-:W-:Y:S05]  /*a660*/  @P2 BRA `(.L_x_3411) ;  /* 0x0000000000082947 */ /* 0x002fea0003800000 */
[----:B------:R-:W1:Y:S02]  /*a670*/  SYNCS.PHASECHK.TRANS64.TRYWAIT P0, [R13+URZ+0x36850], R0 ;  /* 0x036850000d0075a7 */ /* 0x000e64000800017f */
[----:B-1----:R-:W-:Y:S05]  /*a680*/  @!P0 BRA `(.L_x_3412) ;  /* 0x000000b800388947 */ /* 0x002fea0003800000 */
.L_x_3411:
[----:B------:R-:W-:Y:S05]  /*a690*/  WARPSYNC.ALL ;  /* 0x0000000000007948 */ /* 0x000fea0003800000 */
[----:B------:R-:W-:Y:S01]  /*a6a0*/  VIADD R4, R4, 0x400 ;  /* 0x0000040004047836 */ /* 0x000fe20000000000 */
[----:B------:R-:W-:Y:S01]  /*a6b0*/  WARPGROUP.ARRIVE ;  /* 0x00000000000079c5 */ /* 0x000fe20000000000 */
[----:B------:R-:W-:Y:S01]  /*a6c0*/  IMAD.MOV.U32 R11, RZ, RZ, 0x40000040 ;  /* 0x40000040ff0b7424 */ /* 0x000fe200078e00ff */
[----:B------:R-:W2:Y:S01]  /*a6d0*/  SHFL.BFLY PT, R7, R6, 0x2, 0x1f ;  /* 0x0c401f0006077f89 */ /* 0x000ea200000e0000 */
[----:B------:R-:W-:Y:S01]  /*a6e0*/  IMAD.U32 R18, RZ, RZ, UR14 ;  /* 0x0000000eff127e24 */ /* 0x000fe2000f8e00ff */
[----:B------:R-:W-:Y:S01]  /*a6f0*/  SHF.R.U32.HI R4, RZ, 0x4, R4 ;  /* 0x00000004ff047819 */ /* 0x000fe20000011604 */
[----:B------:R-:W-:Y:S01]  /*a700*/  VIADD R232, R232, 0x1 ;  /* 0x00000001e8e87836 */ /* 0x000fe20000000000 */
[----:B01----:R-:W0:Y:S02]  /*a710*/  SHFL.BFLY PT, R0, R5, 0x2, 0x1f ;  /* 0x0c401f0005007f89 */ /* 0x003e2400000e0000 */
[----:B------:R-:W-:-:S04]  /*a720*/  LOP3.LUT R4, R4, 0x3fff, RZ, 0xc0, !PT ;  /* 0x00003fff04047812 */ /* 0x000fc800078ec0ff */
[----:B------:R-:W-:-:S05]  /*a730*/  LOP3.LUT R9, R4, 0x3800000, RZ, 0xfc, !PT ;  /* 0x0380000004097812 */ /* 0x000fca00078efcff */
[----:B------:R-:W-:Y:S02]  /*a740*/  IMAD R8, R16, 0xa80, R9 ;  /* 0x00000a8010087824 */ /* 0x000fe400078e0209 */
[----:B------:R-:W-:Y:S02]  /*a750*/  IMAD.MOV.U32 R9, RZ, RZ, 0x40000040 ;  /* 0x40000040ff097424 */ /* 0x000fe400078e00ff */
[C---:B------:R-:W-:Y:S01]  /*a760*/  VIADD R10, R8.reuse, 0x80 ;  /* 0x00000080080a7836 */ /* 0x040fe20000000000 */
[----:B------:R-:W-:Y:S01]  /*a770*/  R2UR UR6, R8 ;  /* 0x00000000080672ca */ /* 0x000fe200000e0000 */
[----:B------:R-:W-:Y:S01]  /*a780*/  VIADD R16, R16, 0x1 ;  /* 0x0000000110107836 */ /* 0x000fe20000000000 */
[----:B------:R-:W-:Y:S01]  /*a790*/  R2UR UR7, R9 ;  /* 0x00000000090772ca */ /* 0x000fe200000e0000 */
[----:B------:R-:W-:Y:S02]  /*a7a0*/  IMAD.MOV.U32 R9, RZ, RZ, 0x40000040 ;  /* 0x40000040ff097424 */ /* 0x000fe400078e00ff */
[----:B--2---:R-:W-:Y:S01]  /*a7b0*/  FADD.FTZ R7, R7, R6 ;  /* 0x0000000607077221 */ /* 0x004fe20000010000 */
[----:B------:R-:W-:Y:S01]  /*a7c0*/  IMAD.U32 R6, RZ, RZ, UR14 ;  /* 0x0000000eff067e24 */ /* 0x000fe2000f8e00ff */
[----:B------:R-:W-:Y:S01]  /*a7d0*/  ISETP.NE.AND P2, PT, R16, 0x2, PT ;  /* 0x000000021000780c */ /* 0x000fe20003f45270 */
[----:B0-----:R-:W-:Y:S01]  /*a7e0*/  FADD.FTZ R4, R0, R5 ;  /* 0x0000000500047221 */ /* 0x001fe20000010000 */
[----:B------:R-:W-:Y:S01]  /*a7f0*/  IMAD.MOV.U32 R5, RZ, RZ, RZ ;  /* 0x000000ffff057224 */ /* 0x000fe200078e00ff */
[----:B------:R-:W0:Y:S01]  /*a800*/  SHFL.BFLY PT, R0, R7, 0x1, 0x1f ;  /* 0x0c201f0007007f89 */ /* 0x000e2200000e0000 */
[----:B------:R-:W-:-:S04]  /*a810*/  SEL R16, R16, RZ, P2 ;  /* 0x000000ff10107207 */ /* 0x000fc80001000000 */
[----:B------:R-:W-:Y:S01]  /*a820*/  HGMMA.64x192x16.F32 R24, R200, gdesc[UR4].tnspB, R24, gsb0 ;  /* 0x42e00004c8187df0 */ /* 0x000fe20008000818 */
[----:B------:R-:W-:Y:S01]  /*a830*/  R2UR UR6, R10 ;  /* 0x000000000a0672ca */ /* 0x000fe200000e0000 */
[----:B------:R-:W-:Y:S01]  /*a840*/  VIADD R10, R8, 0x100 ;  /* 0x00000100080a7836 */ /* 0x000fe20000000000 */
[----:B------:R-:W-:Y:S01]  /*a850*/  R2UR UR7, R11 ;  /* 0x000000000b0772ca */ /* 0x000fe200000e0000 */
[----:B------:R-:W-:Y:S02]  /*a860*/  IMAD.MOV.U32 R11, RZ, RZ, 0x40000040 ;  /* 0x40000040ff0b7424 */ /* 0x000fe400078e00ff */
[----:B0-----:R-:W-:Y:S01]  /*a870*/  FADD.FTZ R12, R7, R0 ;  /* 0x00000000070c7221 */ /* 0x001fe20000010000 */
[----:B------:R-:W-:-:S04]  /*a880*/  SEL R0, RZ, 0x1, P2 ;  /* 0x00000001ff007807 */ /* 0x000fc80001000000 */
[----:B------:R-:W-:Y:S02]  /*a890*/  FSETP.NE.FTZ.AND P0, PT, R12, RZ, PT ;  /* 0x000000ff0c00720b */ /* 0x000fe40003f15000 */
[----:B------:R-:W-:Y:S01]  /*a8a0*/  LOP3.LUT R17, R17, R0, RZ, 0x3c, !PT ;  /* 0x0000000011117212 */ /* 0x000fe200078e3cff */
[----:B------:R-:W-:-:S10]  /*a8b0*/  IMAD.MOV.U32 R0, RZ, RZ, -0x800000 ;  /* 0xff800000ff007424 */ /* 0x000fd400078e00ff */
[----:B------:R-:W-:Y:S01]  /*a8c0*/  @P0 FMUL.FTZ R6, R6, 0.69314718246459960938 ;  /* 0x3f31721806060820 */ /* 0x000fe20000410000 */
[----:B------:R-:W-:Y:S02]  /*a8d0*/  WARPGROUP.DEPBAR.LE gsb0, 0x0 ;  /* 0x00008000000079c5 */ /* 0x000fe40000010000 */
[----:B------:R-:W-:-:S06]  /*a8e0*/  WARPGROUP.ARRIVE ;  /* 0x00000000000079c5 */ /* 0x000fcc0000000000 */
[----:B------:R-:W-:Y:S01]  /*a8f0*/  HGMMA.64x192x16.F32 R24, R196, gdesc[UR4].tnspB, R24, gsb0 ;  /* 0x42e00004c4187df0 */ /* 0x000fe20008000818 */
[----:B------:R-:W-:Y:S01]  /*a900*/  R2UR UR6, R10 ;  /* 0x000000000a0672ca */ /* 0x000fe200000e0000 */
[----:B------:R-:W-:Y:S01]  /*a910*/  VIADD R10, R8, 0x180 ;  /* 0x00000180080a7836 */ /* 0x000fe20000000000 */
[----:B------:R-:W-:Y:S01]  /*a920*/  R2UR UR7, R11 ;  /* 0x000000000b0772ca */ /* 0x000fe200000e0000 */
[----:B------:R-:W-:Y:S01]  /*a930*/  IMAD.MOV.U32 R11, RZ, RZ, 0x40000040 ;  /* 0x40000040ff0b7424 */ /* 0x000fe200078e00ff */
[----:B------:R-:W-:Y:S02]  /*a940*/  WARPGROUP.DEPBAR.LE gsb0, 0x0 ;  /* 0x00008000000079c5 */ /* 0x000fe40000010000 */
[----:B------:R-:W-:-:S13]  /*a950*/  WARPGROUP.ARRIVE ;  /* 0x00000000000079c5 */ /* 0x000fda0000000000 */
        /* <DEDUP_REMOVED lines=9> */
[C---:B------:R-:W-:Y:S01]  /*a9f0*/  VIADD R10, R8.reuse, 0x280 ;  /* 0x00000280080a7836 */ /* 0x040fe20000000000 */
[----:B------:R-:W-:Y:S01]  /*aa00*/  R2UR UR7, R11 ;  /* 0x000000000b0772ca */ /* 0x000fe200000e0000 */
[----:B------:R-:W-:Y:S02]  /*aa10*/  IMAD.MOV.U32 R11, RZ, RZ, 0x40000040 ;  /* 0x40000040ff0b7424 */ /* 0x000fe400078e00ff */
[----:B------:R-:W-:Y:S01]  /*aa20*/  VIADD R8, R8, 0x300 ;  /* 0x0000030008087836 */ /* 0x000fe20000000000 */
[----:B------:R-:W-:Y:S02]  /*aa30*/  WARPGROUP.DEPBAR.LE gsb0, 0x0 ;  /* 0x00008000000079c5 */ /* 0x000fe40000010000 */
[----:B------:R-:W-:-:S11]  /*aa40*/  WARPGROUP.ARRIVE ;  /* 0x00000000000079c5 */ /* 0x000fd60000000000 */
[----:B------:R-:W-:Y:S01]  /*aa50*/  HGMMA.64x192x16.F32 R24, R184, gdesc[UR4].tnspB, R24, gsb0 ;  /* 0x42e00004b8187df0 */ /* 0x000fe20008000818 */
[----:B------:R-:W-:Y:S02]  /*aa60*/  R2UR UR6, R10 ;  /* 0x000000000a0672ca */ /* 0x000fe400000e0000 */
[----:B------:R-:W-:Y:S01]  /*aa70*/  R2UR UR7, R11 ;  /* 0x000000000b0772ca */ /* 0x000fe200000e0000 */
[----:B------:R-:W-:-:S05]  /*aa80*/  @!P1 VIADD R11, R13, 0x36860 ;  /* 0x000368600d0b9836 */ /* 0x000fca0000000000 */
[----:B------:R-:W-:Y:S01]  /*aa90*/  @!P1 PRMT R11, RZ, 0x654, R11 ;  /* 0x00000654ff0b9816 */ /* 0x000fe2000000000b */
[----:B------:R-:W-:Y:S02]  /*aaa0*/  WARPGROUP.DEPBAR.LE gsb0, 0x0 ;  /* 0x00008000000079c5 */ /* 0x000fe40000010000 */
[----:B------:R-:W-:-:S08]  /*aab0*/  WARPGROUP.ARRIVE ;  /* 0x00000000000079c5 */ /* 0x000fd00000000000 */
[----:B------:R-:W-:Y:S01]  /*aac0*/  HGMMA.64x192x16.F32 R24, R180, gdesc[UR4].tnspB, R24, gsb0 ;  /* 0x42e00004b4187df0 */ /* 0x000fe20008000818 */
[----:B------:R-:W-:Y:S01]  /*aad0*/  R2UR UR6, R8 ;  /* 0x00000000080672ca */ /* 0x000fe200000e0000 */
[----:B------:R-:W-:Y:S01]  /*aae0*/  IMAD.MOV.U32 R8, RZ, RZ, RZ ;  /* 0x000000ffff087224 */ /* 0x000fe200078e00ff */
[----:B------:R-:W-:Y:S02]  /*aaf0*/  R2UR UR7, R9 ;  /* 0x00000000090772ca */ /* 0x000fe400000e0000 */
[----:B------:R-:W0:Y:S03]  /*ab00*/  SHFL.BFLY PT, R9, R4, 0x1, 0x1f ;  /* 0x0c201f0004097f89 */ /* 0x000e2600000e0000 */
[----:B------:R-:W-:Y:S01]  /*ab10*/  @P0 MUFU.RCP R8, R12 ;  /* 0x0000000c00080308 */ /* 0x000fe20000001000 */
[----:B0-----:R-:W-:Y:S01]  /*ab20*/  FADD.FTZ R14, R4, R9 ;  /* 0x00000009040e7221 */ /* 0x001fe20000010000 */
[----:B------:R-:W-:-:S06]  /*ab30*/  IMAD.MOV.U32 R4, RZ, RZ, -0x800000 ;  /* 0xff800000ff047424 */ /* 0x000fcc00078e00ff */
[----:B------:R-:W0:Y:S01]  /*ab40*/  @P0 MUFU.LG2 R9, R12 ;  /* 0x0000000c00090308 */ /* 0x000e220000000c00 */
[----:B------:R-:W-:-:S13]  /*ab50*/  FSETP.NE.FTZ.AND P3, PT, R14, RZ, PT ;  /* 0x000000ff0e00720b */ /* 0x000fda0003f75000 */
[----:B------:R-:W1:Y:S01]  /*ab60*/  @P3 MUFU.LG2 R10, R14 ;  /* 0x0000000e000a3308 */ /* 0x000e620000000c00 */
[----:B------:R-:W-:Y:S01]  /*ab70*/  @P3 FMUL.FTZ R18, R18, 0.69314718246459960938 ;  /* 0x3f31721812123820 */ /* 0x000fe20000410000 */
[----:B0-----:R-:W-:-:S04]  /*ab80*/  @P0 FMUL.FTZ R9, R9, 0.69314718246459960938 ;  /* 0x3f31721809090820 */ /* 0x001fc80000410000 */
[----:B------:R-:W-:Y:S01]  /*ab90*/  @P0 FFMA.FTZ R0, R6, R3, R9 ;  /* 0x0000000306000223 */ /* 0x000fe20000010009 */
[----:B------:R-:W-:Y:S01]  /*aba0*/  PLOP3.LUT P0, PT, PT, PT, PT, 0x8, 0x0 ;  /* 0x000000000000781c */ /* 0x000fe20003f0e170 */
[----:B------:R-:W0:Y:S01]  /*abb0*/  @P3 MUFU.RCP R5, R14 ;  /* 0x0000000e00053308 */ /* 0x000e220000001000 */
[----:B-1----:R-:W-:-:S04]  /*abc0*/  @P3 FMUL.FTZ R7, R10, 0.69314718246459960938 ;  /* 0x3f3172180a073820 */ /* 0x002fc80000410000 */
[----:B------:R-:W-:Y:S01]  /*abd0*/  @P3 FFMA.FTZ R4, R18, R2, R7 ;  /* 0x0000000212043223 */ /* 0x000fe20000010007 */
[----:B------:R-:W-:Y:S02]  /*abe0*/  WARPGROUP.DEPBAR.LE gsb0, 0x0 ;  /* 0x00008000000079c5 */ /* 0x000fe40000010000 */
[----:B------:R-:W-:-:S06]  /*abf0*/  WARPGROUP.ARRIVE ;  /* 0x00000000000079c5 */ /* 0x000fcc0000000000 */
[----:B------:R-:W-:Y:S03]  /*ac00*/  HGMMA.64x192x16.F32 R24, R176, gdesc[UR4].tnspB, R24, gsb0 ;  /* 0x42e00004b0187df0 */ /* 0x000fe60008000818 */
        /* <DEDUP_REMOVED lines=98> */
.L_x_3391:
        /* <DEDUP_REMOVED lines=16> */
[----:B------:R-:W-:Y:S01]  /*b330*/  R2UR UR18, R231 ;  /* 0x00000000e71272ca */ /* 0x000fe200000e0000 */
[----:B------:R-:W3:Y:S01]  /*b340*/  LDL R138, [R1+0x58] ;  /* 0x00005800018a7983 */ /* 0x000ee20000100800 */
[----:B------:R-:W-:Y:S02]  /*b350*/  R2UR UR17, R233 ;  /* 0x00000000e91172ca */ /* 0x000fe400000e0000 */
[----:B------:R-:W-:Y:S02]  /*b360*/  R2UR UR20, R229 ;  /* 0x00000000e51472ca */ /* 0x000fe400000e0000 */
[----:B------:R-:W-:-:S02]  /*b370*/  R2UR UR19, R23 ;  /* 0x00000000171372ca */ /* 0x000fc400000e0000 */
[----:B------:R-:W-:Y:S01]  /*b380*/  R2UR UR23, R228 ;  /* 0x00000000e41772ca */ /* 0x000fe200000e0000 */
[----:B------:R-:W-:Y:S01]  /*b390*/  UMOV UR10, UR8 ;  /* 0x00000008000a7c82 */ /* 0x000fe20008000000 */
[----:B0-----:R-:W-:-:S03]  /*b3a0*/  UMOV UR11, UR4 ;  /* 0x00000004000b7c82 */ /* 0x001fc60008000000 */
[----:B------:R-:W-:Y:S02]  /*b3b0*/  USHF.L.U32 UR4, UR18, 0x2, URZ ;  /* 0x0000000212047899 */ /* 0x000fe4000800063f */
[----:B------:R-:W-:Y:S02]  /*b3c0*/  USHF.L.U64.HI UR16, UR18, 0x2, UR17 ;  /* 0x0000000212107899 */ /* 0x000fe40008010211 */
[----:B------:R-:W-:-:S04]  /*b3d0*/  UIADD3 UR9, UP0, UR4, UR14, URZ ;  /* 0x0000000e04097290 */ /* 0x000fc8000ff1e03f */
[----:B------:R-:W-:Y:S01]  /*b3e0*/  UIADD3.X UR12, UR16, UR15, URZ, UP0, !UPT ;  /* 0x0000000f100c7290 */ /* 0x000fe200087fe43f */
[----:B------:R-:W-:Y:S01]  /*b3f0*/  ULDC.64 UR24, c[0x0][0x208] ;  /* 0x0000820000187ab9 */ /* 0x000fe20000000a00 */
[----:B------:R-:W-:Y:S01]  /*b400*/  BAR.SYNC.DEFER_BLOCKING 0x1, 0x100 ;  /* 0x0044000000007b1d */ /* 0x000fe20000010000 */
[----:B--2---:R-:W-:-:S03]  /*b410*/  IMAD.WIDE R8, R5, R8, UR10 ;  /* 0x0000000a05087e25 */ /* 0x004fc6000f8e0208 */
[C---:B------:R-:W-:Y:S02]  /*b420*/  LOP3.LUT R5, R8.reuse, 0x380, RZ, 0xc0, !PT ;  /* 0x0000038008057812 */ /* 0x040fe400078ec0ff */
[C---:B------:R-:W-:Y:S02]  /*b430*/  IADD3 R10, P2, R8.reuse, 0x20, RZ ;  /* 0x00000020080a7810 */ /* 0x040fe40007f5e0ff */
[C---:B------:R-:W-:Y:S02]  /*b440*/  IADD3 R12, P1, R8.reuse, 0x40, RZ ;  /* 0x00000040080c7810 */ /* 0x040fe40007f3e0ff */
[C---:B------:R-:W-:Y:S02]  /*b450*/  IADD3 R133, P6, R8.reuse, 0x60, RZ ;  /* 0x0000006008857810 */ /* 0x040fe40007fde0ff */
[C---:B------:R-:W-:Y:S02]  /*b460*/  IADD3 R135, P5, R8.reuse, 0x4000, RZ ;  /* 0x0000400008877810 */ /* 0x040fe40007fbe0ff */
[----:B------:R-:W-:Y:S01]  /*b470*/  SHF.R.U64 R5, R5, 0x3, RZ ;  /* 0x0000000305057819 */ /* 0x000fe200000012ff */
[--C-:B------:R-:W-:Y:S01]  /*b480*/  IMAD.X R15, RZ, RZ, R9.reuse, P2 ;  /* 0x000000ffff0f7224 */ /* 0x100fe200010e0609 */
[C---:B------:R-:W-:Y:S01]  /*b490*/  IADD3 R86, P0, R8.reuse, 0x4020, RZ ;  /* 0x0000402008567810 */ /* 0x040fe20007f1e0ff */
[--C-:B------:R-:W-:Y:S01]  /*b4a0*/  IMAD.X R81, RZ, RZ, R9.reuse, P1 ;  /* 0x000000ffff517224 */ /* 0x100fe200008e0609 */
[C---:B------:R-:W-:Y:S01]  /*b4b0*/  IADD3 R137, P4, R8.reuse, 0x4040, RZ ;  /* 0x0000404008897810 */ /* 0x040fe20007f9e0ff */
[--C-:B------:R-:W-:Y:S01]  /*b4c0*/  IMAD.X R83, RZ, RZ, R9.reuse, P6 ;  /* 0x000000ffff537224 */ /* 0x100fe200030e0609 */
[C---:B------:R-:W-:Y:S01]  /*b4d0*/  IADD3 R90, P3, R8.reuse, 0x4060, RZ ;  /* 0x00004060085a7810 */ /* 0x040fe20007f7e0ff */
[----:B------:R-:W-:Y:S01]  /*b4e0*/  IMAD.X R85, RZ, RZ, R9, P5 ;  /* 0x000000ffff557224 */ /* 0x000fe200028e0609 */
[----:B------:R-:W-:-:S02]  /*b4f0*/  IADD3 R139, P2, R8, 0x8000, RZ ;  /* 0x00008000088b7810 */ /* 0x000fc40007f5e0ff */
[C---:B------:R-:W-:Y:S02]  /*b500*/  IADD3 R128, P1, R8.reuse, 0x8020, RZ ;  /* 0x0000802008807810 */ /* 0x040fe40007f3e0ff */
[C---:B------:R-:W-:Y:S02]  /*b510*/  IADD3 R141, P6, R8.reuse, 0x8040, RZ ;  /* 0x00008040088d7810 */ /* 0x040fe40007fde0ff */
[----:B------:R-:W-:Y:S02]  /*b520*/  IADD3 R143, P5, R8, 0x8060, RZ ;  /* 0x00008060088f7810 */ /* 0x000fe40007fbe0ff */
[----:B------:R-:W-:Y:S02]  /*b530*/  LOP3.LUT R11, R12, 0x380, RZ, 0xc0, !PT ;  /* 0x000003800c0b7812 */ /* 0x000fe400078ec0ff */
[----:B------:R-:W-:Y:S02]  /*b540*/  LOP3.LUT R8, R5, R8, RZ, 0x3c, !PT ;  /* 0x0000000805087212 */ /* 0x000fe400078e3cff */
[----:B------:R-:W-:-:S02]  /*b550*/  LOP3.LUT R5, R10, 0x380, RZ, 0xc0, !PT ;  /* 0x000003800a057812 */ /* 0x000fc400078ec0ff */
[----:B------:R-:W-:Y:S02]  /*b560*/  SHF.R.U64 R11, R11, 0x3, RZ ;  /* 0x000000030b0b7819 */ /* 0x000fe400000012ff */
[----:B------:R-:W-:Y:S02]  /*b570*/  SHF.R.U64 R5, R5, 0x3, RZ ;  /* 0x0000000305057819 */ /* 0x000fe400000012ff */
[----:B------:R-:W-:Y:S02]  /*b580*/  LOP3.LUT R80, R11, R12, RZ, 0x3c, !PT ;  /* 0x0000000c0b507212 */ /* 0x000fe400078e3cff */
[----:B------:R-:W-:Y:S02]  /*b590*/  LOP3.LUT R12, R139, 0x380, RZ, 0xc0, !PT ;  /* 0x000003808b0c7812 */ /* 0x000fe400078ec0ff */
[----:B------:R-:W-:Y:S02]  /*b5a0*/  LOP3.LUT R22, R135, 0x380, RZ, 0xc0, !PT ;  /* 0x0000038087167812 */ /* 0x000fe400078ec0ff */
[----:B------:R-:W-:-:S02]  /*b5b0*/  LOP3.LUT R14, R5, R10, RZ, 0x3c, !PT ;  /* 0x0000000a050e7212 */ /* 0x000fc400078e3cff */
[----:B------:R-:W-:Y:S02]  /*b5c0*/  LOP3.LUT R5, R86, 0x380, RZ, 0xc0, !PT ;  /* 0x0000038056057812 */ /* 0x000fe400078ec0ff */
[----:B------:R-:W-:Y:S02]  /*b5d0*/  SHF.R.U64 R12, R12, 0x3, RZ ;  /* 0x000000030c0c7819 */ /* 0x000fe400000012ff */
[----:B------:R-:W-:Y:S02]  /*b5e0*/  LOP3.LUT R18, R133, 0x380, RZ, 0xc0, !PT ;  /* 0x0000038085127812 */ /* 0x000fe400078ec0ff */
[----:B------:R-:W-:Y:S02]  /*b5f0*/  SHF.R.U64 R22, R22, 0x3, RZ ;  /* 0x0000000316167819 */ /* 0x000fe400000012ff */
[----:B------:R-:W-:Y:S02]  /*b600*/  SHF.R.U64 R5, R5, 0x3, RZ ;  /* 0x0000000305057819 */ /* 0x000fe400000012ff */
[----:B------:R-:W-:-:S02]  /*b610*/  LOP3.LUT R10, R137, 0x380, RZ, 0xc0, !PT ;  /* 0x00000380890a7812 */ /* 0x000fc400078ec0ff */
[----:B------:R-:W-:Y:S02]  /*b620*/  LOP3.LUT R11, R90, 0x380, RZ, 0xc0, !PT ;  /* 0x000003805a0b7812 */ /* 0x000fe400078ec0ff */
[----:B------:R-:W-:Y:S02]  /*b630*/  LOP3.LUT R126, R12, R139, RZ, 0x3c, !PT ;  /* 0x0000008b0c7e7212 */ /* 0x000fe400078e3cff */
[----:B------:R-:W-:Y:S02]  /*b640*/  SHF.R.U64 R18, R18, 0x3, RZ ;  /* 0x0000000312127819 */ /* 0x000fe400000012ff */
[----:B------:R-:W-:Y:S02]  /*b650*/  LOP3.LUT R84, R22, R135, RZ, 0x3c, !PT ;  /* 0x0000008716547212 */ /* 0x000fe400078e3cff */
[----:B------:R-:W-:Y:S02]  /*b660*/  LOP3.LUT R12, R141, 0x380, RZ, 0xc0, !PT ;  /* 0x000003808d0c7812 */ /* 0x000fe400078ec0ff */
[----:B------:R-:W-:-:S02]  /*b670*/  LOP3.LUT R86, R5, R86, RZ, 0x3c, !PT ;  /* 0x0000005605567212 */ /* 0x000fc400078e3cff */
[----:B------:R-:W-:Y:S02]  /*b680*/  LOP3.LUT R22, R143, 0x380, RZ, 0xc0, !PT ;  /* 0x000003808f167812 */ /* 0x000fe400078ec0ff */
[----:B------:R-:W-:Y:S02]  /*b690*/  SHF.R.U64 R10, R10, 0x3, RZ ;  /* 0x000000030a0a7819 */ /* 0x000fe400000012ff */
[----:B------:R-:W-:Y:S02]  /*b6a0*/  SHF.R.U64 R11, R11, 0x3, RZ ;  /* 0x000000030b0b7819 */ /* 0x000fe400000012ff */
[----:B------:R-:W-:Y:S01]  /*b6b0*/  LOP3.LUT R5, R128, 0x380, RZ, 0xc0, !PT ;  /* 0x0000038080057812 */ /* 0x000fe200078ec0ff */
[--C-:B------:R-:W-:Y:S01]  /*b6c0*/  IMAD.X R87, RZ, RZ, R9.reuse, P0 ;  /* 0x000000ffff577224 */ /* 0x100fe200000e0609 */
[----:B------:R-:W-:Y:S02]  /*b6d0*/  LOP3.LUT R82, R18, R133, RZ, 0x3c, !PT ;  /* 0x0000008512527212 */ /* 0x000fe400078e3cff */
[----:B------:R-:W-:Y:S01]  /*b6e0*/  SHF.R.U64 R12, R12, 0x3, RZ ;  /* 0x000000030c0c7819 */ /* 0x000fe200000012ff */
[--C-:B------:R-:W-:Y:S01]  /*b6f0*/  IMAD.X R89, RZ, RZ, R9.reuse, P4 ;  /* 0x000000ffff597224 */ /* 0x100fe200020e0609 */
[----:B------:R-:W-:Y:S01]  /*b700*/  SHF.R.U64 R22, R22, 0x3, RZ ;  /* 0x0000000316167819 */ /* 0x000fe200000012ff */
[--C-:B------:R-:W-:Y:S01]  /*b710*/  IMAD.X R91, RZ, RZ, R9.reuse, P3 ;  /* 0x000000ffff5b7224 */ /* 0x100fe200018e0609 */
[----:B------:R-:W-:Y:S01]  /*b720*/  LOP3.LUT R88, R10, R137, RZ, 0x3c, !PT ;  /* 0x000000890a587212 */ /* 0x000fe200078e3cff */
[--C-:B------:R-:W-:Y:S01]  /*b730*/  IMAD.X R127, RZ, RZ, R9.reuse, P2 ;  /* 0x000000ffff7f7224 */ /* 0x100fe200010e0609 */
[----:B------:R-:W-:Y:S01]  /*b740*/  LOP3.LUT R90, R11, R90, RZ, 0x3c, !PT ;  /* 0x0000005a0b5a7212 */ /* 0x000fe200078e3cff */
[--C-:B------:R-:W-:Y:S01]  /*b750*/  IMAD.X R129, RZ, RZ, R9.reuse, P1 ;  /* 0x000000ffff817224 */ /* 0x100fe200008e0609 */
[----:B------:R-:W-:Y:S01]  /*b760*/  MOV R18, R8 ;  /* 0x0000000800127202 */ /* 0x000fe20000000f00 */
[--C-:B------:R-:W-:Y:S01]  /*b770*/  IMAD.X R131, RZ, RZ, R9.reuse, P6 ;  /* 0x000000ffff837224 */ /* 0x100fe200030e0609 */
[----:B------:R-:W-:Y:S01]  /*b780*/  SHF.R.U64 R5, R5, 0x3, RZ ;  /* 0x0000000305057819 */ /* 0x000fe200000012ff */
[----:B------:R-:W-:Y:S01]  /*b790*/  IMAD.X R13, RZ, RZ, R9, P5 ;  /* 0x000000ffff0d7224 */ /* 0x000fe200028e0609 */
[----:B------:R-:W-:-:S02]  /*b7a0*/  F2FP.F16.F32.PACK_AB R8, R25, R24 ;  /* 0x000000181908723e */ /* 0x000fc400000000ff */
[----:B------:R-:W-:Y:S02]  /*b7b0*/  F2FP.F16.F32.PACK_AB R9, R27, R26 ;  /* 0x0000001a1b09723e */ /* 0x000fe400000000ff */
[----:B------:R-:W-:Y:S02]  /*b7c0*/  F2FP.F16.F32.PACK_AB R10, R29, R28 ;  /* 0x0000001c1d0a723e */ /* 0x000fe400000000ff */
[----:B------:R-:W-:Y:S02]  /*b7d0*/  F2FP.F16.F32.PACK_AB R11, R31, R30 ;  /* 0x0000001e1f0b723e */ /* 0x000fe400000000ff */
[----:B------:R-:W-:Y:S02]  /*b7e0*/  LOP3.LUT R130, R12, R141, RZ, 0x3c, !PT ;  /* 0x0000008d0c827212 */ /* 0x000fe400078e3cff */
[----:B------:R-:W-:Y:S02]  /*b7f0*/  MOV R135, R80 ;  /* 0x0000005000877202 */ /* 0x000fe40000000f00 */
[----:B------:R-:W-:-:S02]  /*b800*/  MOV R134, R82 ;  /* 0x0000005200867202 */ /* 0x000fc40000000f00 */
[----:B------:R-:W-:Y:S02]  /*b810*/  LOP3.LUT R12, R22, R143, RZ, 0x3c, !PT ;  /* 0x0000008f160c7212 */ /* 0x000fe400078e3cff */
[----:B------:R-:W-:Y:S02]  /*b820*/  MOV R136, R14 ;  /* 0x0000000e00887202 */ /* 0x000fe40000000f00 */
[----:B------:R-:W-:Y:S02]  /*b830*/  F2FP.F16.F32.PACK_AB R80, R33, R32 ;  /* 0x000000202150723e */ /* 0x000fe400000000ff */
[----:B------:R-:W-:Y:S02]  /*b840*/  F2FP.F16.F32.PACK_AB R81, R35, R34 ;  /* 0x000000222351723e */ /* 0x000fe400000000ff */
[----:B------:R-:W-:Y:S02]  /*b850*/  F2FP.F16.F32.PACK_AB R82, R37, R36 ;  /* 0x000000242552723e */ /* 0x000fe400000000ff */
[----:B------:R-:W-:-:S02]  /*b860*/  F2FP.F16.F32.PACK_AB R83, R39, R38 ;  /* 0x000000262753723e */ /* 0x000fc400000000ff */
[----:B------:R-:W-:Y:S02]  /*b870*/  LOP3.LUT R128, R5, R128, RZ, 0x3c, !PT ;  /* 0x0000008005807212 */ /* 0x000fe400078e3cff */
[----:B------:R-:W-:Y:S02]  /*b880*/  MOV R133, R84 ;  /* 0x0000005400857202 */ /* 0x000fe40000000f00 */
[----:B------:R-:W-:Y:S01]  /*b890*/  MOV R132, R86 ;  /* 0x0000005600847202 */ /* 0x000fe20000000f00 */
[----:B------:R0:W-:Y:S01]  /*b8a0*/  STSM.16.M88.4 [R18], R8 ;  /* 0x0000000812007844 */ /* 0x0001e20000000200 */
[----:B------:R-:W-:Y:S02]  /*b8b0*/  MOV R22, R88 ;  /* 0x0000005800167202 */ /* 0x000fe40000000f00 */
[----:B------:R-:W-:Y:S02]  /*b8c0*/  MOV R5, R90 ;  /* 0x0000005a00057202 */ /* 0x000fe40000000f00 */
        /* <DEDUP_REMOVED lines=8> */
[----:B------:R1:W-:Y:S01]  /*b950*/  STSM.16.M88.4 [R136], R80 ;  /* 0x0000005088007844 */ /* 0x0003e20000000200 */
[----:B0-----:R-:W-:Y:S02]  /*b960*/  MOV R18, R12 ;  /* 0x0000000c00127202 */ /* 0x001fe40000000f00 */
[----:B------:R-:W-:Y:S02]  /*b970*/  F2FP.F16.F32.PACK_AB R8, R57, R56 ;  /* 0x000000383908723e */ /* 0x000fe400000000ff */
[----:B------:R-:W-:Y:S02]  /*b980*/  F2FP.F16.F32.PACK_AB R9, R59, R58 ;  /* 0x0000003a3b09723e */ /* 0x000fe400000000ff */
[----:B------:R-:W-:Y:S02]  /*b990*/  F2FP.F16.F32.PACK_AB R10, R61, R60 ;  /* 0x0000003c3d0a723e */ /* 0x000fe400000000ff */
[----:B------:R-:W-:-:S02]  /*b9a0*/  F2FP.F16.F32.PACK_AB R11, R63, R62 ;  /* 0x0000003e3f0b723e */ /* 0x000fc400000000ff */
[----:B------:R-:W-:Y:S02]  /*b9b0*/  F2FP.F16.F32.PACK_AB R12, R65, R64 ;  /* 0x00000040410c723e */ /* 0x000fe400000000ff */
        /* <DEDUP_REMOVED lines=9> */
[----:B------:R-:W-:Y:S02]  /*ba50*/  MOV R126, R126 ;  /* 0x0000007e007e7202 */ /* 0x000fe40000000f00 */
[----:B------:R-:W-:Y:S01]  /*ba60*/  MOV R128, R128 ;  /* 0x0000008000807202 */ /* 0x000fe20000000f00 */
[----:B------:R2:W-:Y:S01]  /*ba70*/  STSM.16.M88.4 [R133], R8 ;  /* 0x0000000885007844 */ /* 0x0005e20000000200 */
[----:B------:R-:W-:Y:S02]  /*ba80*/  MOV R130, R130 ;  /* 0x0000008200827202 */ /* 0x000fe40000000f00 */
[----:B0-----:R-:W-:-:S02]  /*ba90*/  F2FP.F16.F32.PACK_AB R84, R3, R2 ;  /* 0x000000020354723e */ /* 0x001fc400000000ff */
[----:B------:R-:W-:Y:S02]  /*baa0*/  F2FP.F16.F32.PACK_AB R85, R121, R120 ;  /* 0x000000787955723e */ /* 0x000fe400000000ff */
[----:B------:R-:W-:Y:S02]  /*bab0*/  F2FP.F16.F32.PACK_AB R86, R7, R6 ;  /* 0x000000060756723e */ /* 0x000fe400000000ff */
[----:B------:R-:W-:Y:S01]  /*bac0*/  F2FP.F16.F32.PACK_AB R87, R123, R122 ;  /* 0x0000007a7b57723e */ /* 0x000fe200000000ff */
[----:B------:R0:W-:Y:S01]  /*bad0*/  STSM.16.M88.4 [R132], R12 ;  /* 0x0000000c84007844 */ /* 0x0001e20000000200 */
[----:B-1----:R-:W-:Y:S02]  /*bae0*/  F2FP.F16.F32.PACK_AB R88, R21, R20 ;  /* 0x000000141558723e */ /* 0x002fe400000000ff */
[----:B------:R-:W-:Y:S02]  /*baf0*/  F2FP.F16.F32.PACK_AB R89, R125, R124 ;  /* 0x0000007c7d59723e */ /* 0x000fe400000000ff */
[----:B------:R-:W-:-:S02]  /*bb00*/  F2FP.F16.F32.PACK_AB R90, R93, R92 ;  /* 0x0000005c5d5a723e */ /* 0x000fc400000000ff */
[----:B------:R-:W-:Y:S01]  /*bb10*/  F2FP.F16.F32.PACK_AB R91, R95, R94 ;  /* 0x0000005e5f5b723e */ /* 0x000fe200000000ff */
[----:B------:R1:W-:Y:S01]  /*bb20*/  STSM.16.M88.4 [R22], R80 ;  /* 0x0000005016007844 */ /* 0x0003e20000000200 */
[----:B--2---:R-:W-:Y:S02]  /*bb30*/  F2FP.F16.F32.PACK_AB R8, R97, R96 ;  /* 0x000000606108723e */ /* 0x004fe400000000ff */
[----:B------:R-:W-:Y:S02]  /*bb40*/  F2FP.F16.F32.PACK_AB R9, R99, R98 ;  /* 0x000000626309723e */ /* 0x000fe400000000ff */
[----:B------:R-:W-:Y:S02]  /*bb50*/  F2FP.F16.F32.PACK_AB R10, R101, R100 ;  /* 0x00000064650a723e */ /* 0x000fe400000000ff */
[----:B------:R-:W-:Y:S02]  /*bb60*/  F2FP.F16.F32.PACK_AB R11, R103, R102 ;  /* 0x00000066670b723e */ /* 0x000fe400000000ff */
        /* <DEDUP_REMOVED lines=9> */
[----:B------:R-:W-:Y:S04]  /*bc00*/  STSM.16.M88.4 [R126], R88 ;  /* 0x000000587e007844 */ /* 0x000fe80000000200 */
[----:B------:R-:W-:Y:S04]  /*bc10*/  STSM.16.M88.4 [R128], R8 ;  /* 0x0000000880007844 */ /* 0x000fe80000000200 */
[----:B------:R-:W-:Y:S04]  /*bc20*/  STSM.16.M88.4 [R130], R12 ;  /* 0x0000000c82007844 */ /* 0x000fe80000000200 */
[----:B------:R1:W-:Y:S01]  /*bc30*/  STSM.16.M88.4 [R18], R80 ;  /* 0x0000005012007844 */ /* 0x0003e20000000200 */
[----:B------:R-:W-:Y:S01]  /*bc40*/  BAR.SYNC.DEFER_BLOCKING 0x1, 0x100 ;  /* 0x0044000000007b1d */ /* 0x000fe20000010000 */
[----:B------:R-:W-:-:S04]  /*bc50*/  ISETP.NE.U32.AND P0, PT, RZ, UR14, PT ;  /* 0x0000000eff007c0c */ /* 0x000fc8000bf05070 */
[----:B------:R-:W-:Y:S01]  /*bc60*/  ISETP.NE.AND.EX P0, PT, RZ, UR15, PT, P0 ;  /* 0x0000000fff007c0c */ /* 0x000fe2000bf05300 */
[----:B0-----:R-:W-:Y:S02]  /*bc70*/  IMAD.U32 R84, RZ, RZ, UR9 ;  /* 0x00000009ff547e24 */ /* 0x001fe4000f8e00ff */
[----:B------:R-:W-:Y:S01]  /*bc80*/  IMAD.U32 R85, RZ, RZ, UR12 ;  /* 0x0000000cff557e24 */ /* 0x000fe2000f8e00ff */
[----:B------:R-:W-:Y:S01]  /*bc90*/  ULDC.64 UR12, c[0x0][0xc08] ;  /* 0x00030200000c7ab9 */ /* 0x000fe20000000a00 */
[----:B-1----:R-:W0:Y:S08]  /*bca0*/  LDC R18, c[0x0][0xbe8] ;  /* 0x0002fa00ff127b82 */ /* 0x002e300000000800 */
[----:B------:R-:W2:Y:S01]  /*bcb0*/  @P0 LDG.E R22, desc[UR24][R84.64] ;  /* 0x0000001854160981 */ /* 0x000ea2000c1e1900 */
[----:B------:R-:W-:-:S04]  /*bcc0*/  UISETP.NE.U32.AND UP0, UPT, UR12, URZ, UPT ;  /* 0x0000003f0c00728c */ /* 0x000fc8000bf05070 */
[----:B------:R-:W-:Y:S01]  /*bcd0*/  UISETP.NE.AND.EX UP0, UPT, UR13, URZ, UPT, UP0 ;  /* 0x0000003f0d00728c */ /* 0x000fe2000bf05300 */
[----:B0-----:R-:W-:-:S10]  /*bce0*/  ISETP.NE.AND P1, PT, R18, 0x1, PT ;  /* 0x000000011200780c */ /* 0x001fd40003f25270 */
[----:B------:R-:W-:Y:S01]  /*bcf0*/  @UP0 UIADD3 UR12, UP1, UR4, UR12, URZ ;  /* 0x0000000c040c0290 */ /* 0x000fe2000ff3e03f */
[----:B------:R-:W-:Y:S02]  /*bd00*/  PLOP3.LUT P4, PT, PT, PT, UP0, 0x80, 0x0 ;  /* 0x000000000000781c */ /* 0x000fe40003f8f008 */
[----:B------:R-:W-:Y:S01]  /*bd10*/  ULDC UR4, c[0x0][0xa88] ;  /* 0x0002a20000047ab9 */ /* 0x000fe20000000800 */
[----:B------:R-:W-:Y:S01]  /*bd20*/  @UP0 UIADD3.X UR13, UR16, UR13, URZ, UP1, !UPT ;  /* 0x0000000d100d0290 */ /* 0x000fe20008ffe43f */
[----:B------:R-:W-:Y:S01]  /*bd30*/  IMAD.U32 R5, RZ, RZ, UR4 ;  /* 0x00000004ff057e24 */ /* 0x000fe2000f8e00ff */
[----:B------:R-:W-:Y:S01]  /*bd40*/  UISETP.NE.AND UP0, UPT, UR21, URZ, UPT ;  /* 0x0000003f1500728c */ /* 0x000fe2000bf05270 */
[----:B------:R-:W-:Y:S01]  /*bd50*/  ULDC UR4, c[0x0][0xad4] ;  /* 0x0002b50000047ab9 */ /* 0x000fe20000000800 */
[----:B------:R-:W0:Y:S02]  /*bd60*/  @P1 LDC R10, c[0x0][0xbec] ;  /* 0x0002fb00ff0a1b82 */ /* 0x000e240000000800 */
[----:B------:R-:W-:Y:S01]  /*bd70*/  USEL UR4, UR21, UR4, UP0 ;  /* 0x0000000415047287 */ /* 0x000fe20008000000 */
[----:B------:R-:W-:-:S03]  /*bd80*/  UMOV UR22, 0x9b8 ;  /* 0x000009b800167882 */ /* 0x000fc60000000000 */
[----:B------:R-:W-:Y:S02]  /*bd90*/  UISETP.GT.AND UP1, UPT, UR4, 0x1, UPT ;  /* 0x000000010400788c */ /* 0x000fe4000bf24270 */
[----:B------:R-:W1:Y:S02]  /*bda0*/  @P1 LDC R13, c[0x0][0xbf0] ;  /* 0x0002fc00ff0d1b82 */ /* 0x000e640000000800 */
[----:B------:R-:W-:Y:S02]  /*bdb0*/  USEL UR22, UR22, 0x978, UP1 ;  /* 0x0000097816167887 */ /* 0x000fe40008800000 */
[----:B------:R-:W-:Y:S01]  /*bdc0*/  UISETP.NE.U32.AND UP0, UPT, UR14, URZ, UPT ;  /* 0x0000003f0e00728c */ /* 0x000fe2000bf05070 */
[----:B------:R-:W-:Y:S01]  /*bdd0*/  IMAD.U32 R15, RZ, RZ, UR20 ;  /* 0x00000014ff0f7e24 */ /* 0x000fe2000f8e00ff */
[----:B------:R-:W-:Y:S01]  /*bde0*/  UMOV UR4, URZ ;  /* 0x0000003f00047c82 */ /* 0x000fe20008000000 */
[----:B------:R-:W-:Y:S01]  /*bdf0*/  IMAD.U32 R8, RZ, RZ, UR12 ;  /* 0x0000000cff087e24 */ /* 0x000fe2000f8e00ff */
[----:B------:R-:W-:Y:S01]  /*be00*/  UISETP.NE.AND.EX UP0, UPT, UR15, URZ, UPT, UP0 ;  /* 0x0000003f0f00728c */ /* 0x000fe2000bf05300 */
[----:B------:R-:W-:-:S02]  /*be10*/  IMAD.U32 R9, RZ, RZ, UR13 ;  /* 0x0000000dff097e24 */ /* 0x000fc4000f8e00ff */
[----:B---3--:R-:W-:Y:S01]  /*be20*/  IMAD R15, R15, 0x80, R138 ;  /* 0x000000800f0f7824 */ /* 0x008fe200078e028a */
[----:B------:R-:W-:Y:S02]  /*be30*/  USEL UR9, UR18, URZ, !UP0 ;  /* 0x0000003f12097287 */ /* 0x000fe4000c000000 */
[----:B------:R0:W5:Y:S01]  /*be40*/  @P4 LDG.E R5, desc[UR24][R8.64] ;  /* 0x0000001808054981 */ /* 0x000162000c1e1900 */
[----:B------:R-:W-:Y:S01]  /*be50*/  USEL UR20, UR19, URZ, UP1 ;  /* 0x0000003f13147287 */ /* 0x000fe20008800000 */
[----:B------:R-:W-:Y:S01]  /*be60*/  ULDC.64 UR12, c[0x0][UR22+0x218] ;  /* 0x00008600160c7abb */ /* 0x000fe20008000a00 */
[----:B------:R-:W-:Y:S01]  /*be70*/  ULDC.64 UR14, c[0x0][UR22+0x220] ;  /* 0x00008800160e7abb */ /* 0x000fe20008000a00 */
[----:B------:R-:W-:Y:S02]  /*be80*/  USEL UR21, UR17, URZ, !UP0 ;  /* 0x0000003f11157287 */ /* 0x000fe4000c000000 */
[----:B------:R-:W-:Y:S01]  /*be90*/  UIMAD.WIDE.U32 UR18, UR12, UR23, URZ ;  /* 0x000000170c1272a5 */ /* 0x000fe2000f8e003f */
[----:B------:R-:W-:Y:S01]  /*bea0*/  ULDC.64 UR16, c[0x0][UR22+0x228] ;  /* 0x00008a0016107abb */ /* 0x000fe20008000a00 */
[----:B0-----:R-:W-:Y:S01]  /*beb0*/  @P1 IMAD.HI.U32 R8, R15, R10, RZ ;  /* 0x0000000a0f081227 */ /* 0x001fe200078e00ff */
[----:B------:R-:W-:-:S02]  /*bec0*/  UIMAD UR15, UR15, UR9, URZ ;  /* 0x000000090f0f72a4 */ /* 0x000fc4000f8e023f */
[----:B------:R-:W-:Y:S01]  /*bed0*/  UIMAD UR23, UR13, UR23, URZ ;  /* 0x000000170d1772a4 */ /* 0x000fe2000f8e023f */
[----:B------:R-:W-:Y:S01]  /*bee0*/  IMAD.MOV.U32 R11, RZ, RZ, R15 ;  /* 0x000000ffff0b7224 */ /* 0x000fe200078e000f */
[----:B------:R-:W-:Y:S02]  /*bef0*/  UIMAD.WIDE.U32 UR12, UR14, UR9, URZ ;  /* 0x000000090e0c72a5 */ /* 0x000fe4000f8e003f */
[----:B------:R-:W-:Y:S01]  /*bf00*/  UIMAD.WIDE.U32 UR24, UR16, UR20, URZ ;  /* 0x00000014101872a5 */ /* 0x000fe2000f8e003f */
[----:B-1----:R-:W-:Y:S01]  /*bf10*/  @P1 SHF.R.U32.HI R11, RZ, R13, R8 ;  /* 0x0000000dff0b1219 */ /* 0x002fe20000011608 */
[----:B------:R-:W-:Y:S02]  /*bf20*/  UIMAD UR16, UR17, UR20, URZ ;  /* 0x00000014111072a4 */ /* 0x000fe4000f8e023f */
[----:B------:R-:W-:Y:S02]  /*bf30*/  UIMAD UR15, UR14, UR21, UR15 ;  /* 0x000000150e0f72a4 */ /* 0x000fe4000f8e020f */
[----:B------:R-:W-:Y:S01]  /*bf40*/  UIADD3 UR23, UR19, UR23, URZ ;  /* 0x0000001713177290 */ /* 0x000fe2000fffe03f */
[----:B------:R-:W-:Y:S01]  /*bf50*/  IMAD.MOV R13, RZ, RZ, -R11 ;  /* 0x000000ffff0d7224 */ /* 0x000fe200078e0a0b */
[----:B------:R-:W-:Y:S01]  /*bf60*/  UIADD3 UR14, UR13, UR15, URZ ;  /* 0x0000000f0d0e7290 */ /* 0x000fe2000fffe03f */
[----:B------:R-:W-:-:S02]  /*bf70*/  IMAD.U32 R8, RZ, RZ, UR24 ;  /* 0x00000018ff087e24 */ /* 0x000fc4000f8e00ff */
[----:B------:R-:W-:Y:S01]  /*bf80*/  IMAD.U32 R9, RZ, RZ, UR25 ;  /* 0x00000019ff097e24 */ /* 0x000fe2000f8e00ff */
[----:B------:R-:W-:Y:S01]  /*bf90*/  SHF.R.S32.HI R9, RZ, 0x1f, R11 ;  /* 0x0000001fff097819 */ /* 0x000fe2000001140b */
[----:B------:R-:W-:-:S05]  /*bfa0*/  IMAD R13, R18, R13, R15 ;  /* 0x0000000d120d7224 */ /* 0x000fca00078e020f */
[----:B------:R-:W-:Y:S02]  /*bfb0*/  SHF.R.S32.HI R10, RZ, 0x1f, R13 ;  /* 0x0000001fff0a7819 */ /* 0x000fe4000001140d */
[----:B--2---:R-:W-:-:S13]  /*bfc0*/  @P0 R2UR UR4, R22 ;  /* 0x00000000160402ca */ /* 0x004fda00000e0000 */
[----:B------:R-:W-:Y:S02]  /*bfd0*/  UIADD3 UR18, UP0, UP2, UR12, UR18, UR4 ;  /* 0x000000120c127290 */ /* 0x000fe4000fa1e004 */
[----:B------:R-:W-:Y:S02]  /*bfe0*/  UIADD3 UR12, UR25, UR16, URZ ;  /* 0x00000010190c7290 */ /* 0x000fe4000fffe03f */
[----:B------:R-:W-:Y:S02]  /*bff0*/  USHF.R.S32.HI UR16, URZ, 0x1f, UR4 ;  /* 0x0000001f3f107899 */ /* 0x000fe40008011404 */
[----:B------:R-:W-:Y:S02]  /*c000*/  IADD3 R8, P2, P3, R11, UR18, R8 ;  /* 0x000000120b087c10 */ /* 0x000fe4000fb5e008 */
[----:B------:R-:W-:Y:S01]  /*c010*/  UIADD3.X UR14, UR14, UR23, UR16, UP0, UP2 ;  /* 0x000000170e0e7290 */ /* 0x000fe200087e4410 */
[----:B------:R-:W-:Y:S01]  /*c020*/  IMAD.U32 R12, RZ, RZ, UR12 ;  /* 0x0000000cff0c7e24 */ /* 0x000fe2000f8e00ff */
[----:B------:R-:W-:-:S02]  /*c030*/  ULDC.64 UR12, c[0x0][UR22+0x210] ;  /* 0x00008400160c7abb */ /* 0x000fc40008000a00 */
[----:B------:R-:W-:Y:S02]  /*c040*/  IMAD R11, R13, UR13, RZ ;  /* 0x0000000d0d0b7c24 */ /* 0x000fe4000f8e02ff */
        /* <DEDUP_REMOVED lines=9> */
[----:B------:R-:W-:Y:S08]  /*c0e0*/  @P4 BRA `(.L_x_3415) ;  /* 0x0000000000144947 */ /* 0x000ff00003800000 */
[----:B------:R-:W-:Y:S05]  /*c0f0*/  @!P0 BRA `(.L_x_3415) ;  /* 0x0000000000108947 */ /* 0x000fea0003800000 */
[----:B------:R-:W-:Y:S02]  /*c100*/  ULDC.64 UR12, c[0x0][0x208] ;  /* 0x00008200000c7ab9 */ /* 0x000fe40000000a00 */
[----:B------:R-:W2:Y:S04]  /*c110*/  LDG.E R8, desc[UR12][R84.64] ;  /* 0x0000000c54087981 */ /* 0x000ea8000c1e1900 */
[----:B-----5:R-:W2:Y:S02]  /*c120*/  LDG.E R5, desc[UR12][R84.64+0x4] ;  /* 0x0000040c54057981 */ /* 0x020ea4000c1e1900 */
[----:B--2---:R-:W-:-:S07]  /*c130*/  IMAD.IADD R5, R5, 0x1, -R8 ;  /* 0x0000000105057824 */ /* 0x004fce00078e0a08 */
.L_x_3415:
[----:B------:R-:W2:Y:S01]  /*c140*/  LDL R13, [R1+0x54] ;  /* 0x00005400010d7983 */ /* 0x000ea20000100800 */
[----:B------:R-:W-:Y:S01]  /*c150*/  R2UR UR12, R229 ;  /* 0x00000000e50c72ca */ /* 0x000fe200000e0000 */
[----:B-----5:R-:W-:Y:S01]  /*c160*/  IMAD R80, R5, R18, RZ ;  /* 0x0000001205507224 */ /* 0x020fe200078e02ff */
[----:B------:R-:W-:Y:S01]  /*c170*/  LOP3.LUT P0, RZ, R234, 0x3, RZ, 0xc0, !PT ;  /* 0x00000003eaff7812 */ /* 0x000fe2000780c0ff */
[----:B------:R-:W-:Y:S04]  /*c180*/  SHFL.IDX PT, R8, R12, RZ, 0x1c1f ;  /* 0x001c1fff0c087589 */ /* 0x000fe800000e0000 */
[----:B------:R-:W0:Y:S04]  /*c190*/  SHFL.IDX PT, R9, R14, RZ, 0x1c1f ;  /* 0x001c1fff0e097589 */ /* 0x000e2800000e0000 */
[----:B------:R-:W-:Y:S02]  /*c1a0*/  SHFL.IDX PT, R10, R12, 0x1, 0x1c1f ;  /* 0x003c1f000c0a7f89 */ /* 0x000fe400000e0000 */
[----:B------:R-:W-:Y:S01]  /*c1b0*/  IMAD.U32 R81, RZ, RZ, UR12 ;  /* 0x0000000cff517e24 */ /* 0x000fe2000f8e00ff */
[----:B------:R-:W-:Y:S01]  /*c1c0*/  ULDC.64 UR12, c[0x0][0x208] ;  /* 0x00008200000c7ab9 */ /* 0x000fe20000000a00 */
[----:B------:R-:W1:Y:S02]  /*c1d0*/  SHFL.IDX PT, R11, R14, 0x1, 0x1c1f ;  /* 0x003c1f000e0b7f89 */ /* 0x000e6400000e0000 */
[----:B--2---:R-:W-:-:S04]  /*c1e0*/  IMAD R81, R81, 0x80, R13 ;  /* 0x0000008051517824 */ /* 0x004fc800078e020d */
[C---:B------:R-:W-:Y:S01]  /*c1f0*/  VIADD R13, R81.reuse, 0x8 ;  /* 0x00000008510d7836 */ /* 0x040fe20000000000 */
[----:B------:R-:W-:-:S04]  /*c200*/  ISETP.GE.OR P2, PT, R81, R80, P0 ;  /* 0x000000505100720c */ /* 0x000fc80000746670 */
[----:B------:R-:W-:-:S09]  /*c210*/  ISETP.GE.OR P0, PT, R13, R80, P0 ;  /* 0x000000500d00720c */ /* 0x000fd20000706670 */
[----:B0-----:R0:W-:Y:S04]  /*c220*/  @!P2 ST.E desc[UR12][R8.64], R0 ;  /* 0x000000000800a985 */ /* 0x0011e8000c10190c */
[----:B-1----:R0:W-:Y:S01]  /*c230*/  @!P0 ST.E desc[UR12][R10.64], R4 ;  /* 0x000000040a008985 */ /* 0x0021e2000c10190c */
[----:B------:R-:W-:-:S13]  /*c240*/  PLOP3.LUT P0, PT, PT, PT, UP1, 0x80, 0x0 ;  /* 0x000000000000781c */ /* 0x000fda0003f0f018 */
[----:B0-----:R-:W-:Y:S05]  /*c250*/  @P0 BRA `(.L_x_3416) ;  /* 0x0000000c006c0947 */ /* 0x001fea0003800000 */
[----:B------:R-:W-:Y:S01]  /*c260*/  IMAD.SHL.U32 R3, R19, 0x8, RZ ;  /* 0x0000000813037824 */ /* 0x000fe200078e00ff */
[----:B------:R-:W0:Y:S01]  /*c270*/  @P1 LDC R57, c[0x0][0xbec] ;  /* 0x0002fb00ff391b82 */ /* 0x000e220000000800 */
[----:B------:R-:W-:Y:S01]  /*c280*/  IMAD.MOV.U32 R5, RZ, RZ, 0x2 ;  /* 0x00000002ff057424 */ /* 0x000fe200078e00ff */
[----:B------:R-:W-:Y:S01]  /*c290*/  R2UR UR17, R229 ;  /* 0x00000000e51172ca */ /* 0x000fe200000e0000 */
[----:B------:R-:W-:Y:S01]  /*c2a0*/  IMAD R4, R230, 0x40, R3 ;  /* 0x00000040e6047824 */ /* 0x000fe200078e0203 */
[----:B------:R-:W-:Y:S01]  /*c2b0*/  ULDC.64 UR12, c[0x0][0x208] ;  /* 0x00008200000c7ab9 */ /* 0x000fe20000000a00 */
[----:B------:R-:W-:Y:S01]  /*c2c0*/  ULDC.64 UR14, c[0x0][0xaa0] ;  /* 0x0002a800000e7ab9 */ /* 0x000fe20000000a00 */
[----:B------:R-:W-:Y:S01]  /*c2d0*/  R2UR UR18, R228 ;  /* 0x00000000e41272ca */ /* 0x000fe200000e0000 */
[----:B------:R-:W-:Y:S01]  /*c2e0*/  IMAD.WIDE R4, R4, R5, UR10 ;  /* 0x0000000a04047e25 */ /* 0x000fe2000f8e0205 */
[----:B------:R-:W1:Y:S02]  /*c2f0*/  @P1 LDC R61, c[0x0][0xbf0] ;  /* 0x0002fc00ff3d1b82 */ /* 0x000e640000000800 */
[----:B------:R-:W-:-:S02]  /*c300*/  IADD3 R9, P4, R4, 0x1000, RZ ;  /* 0x0000100004097810 */ /* 0x000fc40007f9e0ff */
[C---:B------:R-:W-:Y:S02]  /*c310*/  IADD3 R13, P3, R4.reuse, 0x2000, RZ ;  /* 0x00002000040d7810 */ /* 0x040fe40007f7e0ff */
[C---:B------:R-:W-:Y:S02]  /*c320*/  IADD3 R21, P6, R4.reuse, 0x3000, RZ ;  /* 0x0000300004157810 */ /* 0x040fe40007fde0ff */
[C---:B------:R-:W-:Y:S02]  /*c330*/  IADD3 R25, P5, R4.reuse, 0x4000, RZ ;  /* 0x0000400004197810 */ /* 0x040fe40007fbe0ff */
[----:B------:R-:W-:Y:S02]  /*c340*/  IADD3 R29, P2, R4, 0x5000, RZ ;  /* 0x00005000041d7810 */ /* 0x000fe40007f5e0ff */
[----:B------:R-:W-:Y:S02]  /*c350*/  LOP3.LUT R8, R9, 0x380, RZ, 0xc0, !PT ;  /* 0x0000038009087812 */ /* 0x000fe400078ec0ff */
[----:B------:R-:W-:-:S02]  /*c360*/  LOP3.LUT R12, R13, 0x380, RZ, 0xc0, !PT ;  /* 0x000003800d0c7812 */ /* 0x000fc400078ec0ff */
[----:B------:R-:W-:Y:S02]  /*c370*/  LOP3.LUT R20, R21, 0x380, RZ, 0xc0, !PT ;  /* 0x0000038015147812 */ /* 0x000fe400078ec0ff */
[----:B------:R-:W-:Y:S02]  /*c380*/  LOP3.LUT R24, R25, 0x380, RZ, 0xc0, !PT ;  /* 0x0000038019187812 */ /* 0x000fe400078ec0ff */
[----:B------:R-:W-:Y:S02]  /*c390*/  LOP3.LUT R28, R29, 0x380, RZ, 0xc0, !PT ;  /* 0x000003801d1c7812 */ /* 0x000fe400078ec0ff */
[----:B------:R-:W-:Y:S02]  /*c3a0*/  SHF.R.U64 R8, R8, 0x3, RZ ;  /* 0x0000000308087819 */ /* 0x000fe400000012ff */
[----:B------:R-:W-:Y:S02]  /*c3b0*/  SHF.R.U64 R12, R12, 0x3, RZ ;  /* 0x000000030c0c7819 */ /* 0x000fe400000012ff */
[----:B------:R-:W-:-:S02]  /*c3c0*/  SHF.R.U64 R20, R20, 0x3, RZ ;  /* 0x0000000314147819 */ /* 0x000fc400000012ff */
        /* <DEDUP_REMOVED lines=51> */
[----:B------:R-:W5:Y:S04]  /*c700*/  LD.E.128 R4, desc[UR12][R4.64] ;  /* 0x0000000c04047980 */ /* 0x000f68000c101d00 */
[----:B------:R-:W5:Y:S04]  /*c710*/  LD.E.128 R36, desc[UR12][R36.64] ;  /* 0x0000000c24247980 */ /* 0x000f68000c101d00 */
[----:B------:R-:W5:Y:S04]  /*c720*/  LD.E.128 R40, desc[UR12][R40.64] ;  /* 0x0000000c28287980 */ /* 0x000f68000c101d00 */
[----:B------:R-:W5:Y:S04]  /*c730*/  LD.E.128 R44, desc[UR12][R44.64] ;  /* 0x0000000c2c2c7980 */ /* 0x000f68000c101d00 */
[----:B------:R-:W5:Y:S04]  /*c740*/  LD.E.128 R48, desc[UR12][R48.64] ;  /* 0x0000000c30307980 */ /* 0x000f68000c101d00 */
[----:B------:R-:W5:Y:S01]  /*c750*/  LD.E.128 R52, desc[UR12][R52.64] ;  /* 0x0000000c34347980 */ /* 0x000f62000c101d00 */
[----:B------:R-:W-:-:S02]  /*c760*/  UIMAD UR12, UR16, UR14, URZ ;  /* 0x0000000e100c72a4 */ /* 0x000fc4000f8e023f */
[----:B------:R-:W-:Y:S01]  /*c770*/  UIMAD.WIDE.U32 UR10, UR4, UR14, URZ ;  /* 0x0000000e040a72a5 */ /* 0x000fe2000f8e003f */
[----:B------:R-:W-:Y:S01]  /*c780*/  IMAD R0, R19, 0x20, R230 ;  /* 0x0000002013007824 */ /* 0x000fe200078e02e6 */
[----:B------:R-:W-:Y:S01]  /*c790*/  UIMAD UR12, UR4, UR15, UR12 ;  /* 0x0000000f040c72a4 */ /* 0x000fe2000f8e020c */
[----:B------:R-:W-:Y:S01]  /*c7a0*/  IMAD.U32 R59, RZ, RZ, UR17 ;  /* 0x00000011ff3b7e24 */ /* 0x000fe2000f8e00ff */
[----:B------:R-:W-:Y:S01]  /*c7b0*/  USHF.R.S32.HI UR4, URZ, 0x1f, UR9 ;  /* 0x0000001f3f047899 */ /* 0x000fe20008011409 */
[----:B------:R-:W-:Y:S01]  /*c7c0*/  @!PT LDS RZ, [RZ] ;  /* 0x00000000fffff984 */ /* 0x000fe20000000800 */
[----:B------:R-:W-:Y:S01]  /*c7d0*/  @!PT LDS RZ, [RZ] ;  /* 0x00000000fffff984 */ /* 0x000fe20000000800 */
[----:B------:R-:W-:Y:S01]  /*c7e0*/  @!PT LDS RZ, [RZ] ;  /* 0x00000000fffff984 */ /* 0x000fe20000000800 */
[----:B------:R-:W-:Y:S01]  /*c7f0*/  @!PT LDS RZ, [RZ] ;  /* 0x00000000fffff984 */ /* 0x000fe20000000800 */
[----:B------:R2:W-:Y:S06]  /*c800*/  MEMBAR.ALL.CTA ;  /* 0x0000000000007992 */ /* 0x0005ec0000008000 */
[----:B--2---:R-:W2:Y:S01]  /*c810*/  FENCE.VIEW.ASYNC.S ;  /* 0x00000000000073c6 */ /* 0x004ea20000000000 */
[----:B------:R-:W-:Y:S01]  /*c820*/  UIADD3 UR11, UR11, UR12, URZ ;  /* 0x0000000c0b0b7290 */ /* 0x000fe2000fffe03f */
[----:B------:R-:W-:Y:S01]  /*c830*/  IMAD R2, R59, 0x80, R0 ;  /* 0x000000803b027824 */ /* 0x000fe200078e0200 */
[----:B------:R-:W-:Y:S01]  /*c840*/  ULDC.64 UR14, c[0x0][0xaf0] ;  /* 0x0002bc00000e7ab9 */ /* 0x000fe20000000a00 */
[----:B------:R-:W-:-:S02]  /*c850*/  ULDC.64 UR12, c[0x0][0xae8] ;  /* 0x0002ba00000c7ab9 */ /* 0x000fc40000000a00 */
[----:B------:R-:W-:Y:S01]  /*c860*/  UIMAD.WIDE.U32 UR10, UR18, UR12, UR10 ;  /* 0x0000000c120a72a5 */ /* 0x000fe2000f8e000a */
[----:B0-----:R-:W-:Y:S01]  /*c870*/  @P1 IMAD.HI.U32 R0, R2, R57, RZ ;  /* 0x0000003902001227 */ /* 0x001fe200078e00ff */
[----:B------:R-:W-:Y:S02]  /*c880*/  UIMAD UR4, UR4, UR14, URZ ;  /* 0x0000000e040472a4 */ /* 0x000fe4000f8e023f */
[----:B------:R-:W-:Y:S01]  /*c890*/  UIMAD UR11, UR18, UR13, UR11 ;  /* 0x0000000d120b72a4 */ /* 0x000fe2000f8e020b */
[----:B------:R-:W-:Y:S01]  /*c8a0*/  IMAD.MOV.U32 R59, RZ, RZ, R2 ;  /* 0x000000ffff3b7224 */ /* 0x000fe200078e0002 */
[----:B-1----:R-:W-:Y:S01]  /*c8b0*/  @P1 SHF.R.U32.HI R59, RZ, R61, R0 ;  /* 0x0000003dff3b1219 */ /* 0x002fe20000011600 */
[----:B------:R-:W-:Y:S02]  /*c8c0*/  UIMAD UR4, UR9, UR15, UR4 ;  /* 0x0000000f090472a4 */ /* 0x000fe4000f8e0204 */
[----:B------:R-:W-:Y:S01]  /*c8d0*/  UIMAD.WIDE.U32 UR10, UR9, UR14, UR10 ;  /* 0x0000000e090a72a5 */ /* 0x000fe2000f8e000a */
[--C-:B------:R-:W-:Y:S01]  /*c8e0*/  SHF.R.S32.HI R0, RZ, 0x1f, R59.reuse ;  /* 0x0000001fff007819 */ /* 0x100fe2000001143b */
[----:B------:R-:W-:Y:S01]  /*c8f0*/  IMAD.MOV R61, RZ, RZ, -R59 ;  /* 0x000000ffff3d7224 */ /* 0x000fe200078e0a3b */
[----:B------:R-:W-:Y:S01]  /*c900*/  ULDC.64 UR12, c[0x0][0xae0] ;  /* 0x0002b800000c7ab9 */ /* 0x000fe20000000a00 */
[----:B------:R-:W-:-:S02]  /*c910*/  UIADD3 UR4, UR11, UR4, URZ ;  /* 0x000000040b047290 */ /* 0x000fc4000fffe03f */
[----:B------:R-:W-:Y:S02]  /*c920*/  IMAD R0, R0, UR12, RZ ;  /* 0x0000000c00007c24 */ /* 0x000fe4000f8e02ff */
[----:B------:R-:W-:Y:S02]  /*c930*/  IMAD R61, R18, R61, R2 ;  /* 0x0000003d123d7224 */ /* 0x000fe400078e0202 */
[----:B------:R-:W-:Y:S02]  /*c940*/  IMAD.U32 R57, RZ, RZ, UR11 ;  /* 0x0000000bff397e24 */ /* 0x000fe4000f8e00ff */
[----:B------:R-:W-:Y:S01]  /*c950*/  IMAD.U32 R56, RZ, RZ, UR10 ;  /* 0x0000000aff387e24 */ /* 0x000fe2000f8e00ff */
[----:B------:R-:W-:Y:S01]  /*c960*/  ULDC.64 UR10, c[0x0][0xad8] ;  /* 0x0002b600000a7ab9 */ /* 0x000fe20000000a00 */
[----:B------:R-:W-:Y:S02]  /*c970*/  IMAD.U32 R57, RZ, RZ, UR4 ;  /* 0x00000004ff397e24 */ /* 0x000fe4000f8e00ff */
[C---:B------:R-:W-:Y:S01]  /*c980*/  IMAD R63, R59.reuse, UR13, R0 ;  /* 0x0000000d3b3f7c24 */ /* 0x040fe2000f8e0200 */
[----:B------:R-:W-:Y:S01]  /*c990*/  SHF.R.S32.HI R0, RZ, 0x1f, R61 ;  /* 0x0000001fff007819 */ /* 0x000fe2000001143d */
[----:B------:R-:W-:-:S04]  /*c9a0*/  IMAD.WIDE.U32 R56, R59, UR12, R56 ;  /* 0x0000000c3b387c25 */ /* 0x000fc8000f8e0038 */
[----:B------:R-:W-:Y:S02]  /*c9b0*/  IMAD.U32 R65, RZ, RZ, UR17 ;  /* 0x00000011ff417e24 */ /* 0x000fe4000f8e00ff */
[----:B------:R-:W-:Y:S02]  /*c9c0*/  IMAD.IADD R57, R57, 0x1, R63 ;  /* 0x0000000139397824 */ /* 0x000fe400078e023f */
[----:B------:R-:W-:Y:S02]  /*c9d0*/  IMAD R0, R0, UR10, RZ ;  /* 0x0000000a00007c24 */ /* 0x000fe4000f8e02ff */
[----:B------:R-:W-:Y:S01]  /*c9e0*/  IMAD R65, R65, 0x80, R230 ;  /* 0x0000008041417824 */ /* 0x000fe200078e02e6 */
[----:B------:R-:W-:Y:S01]  /*c9f0*/  UIADD3 UR8, UR8, 0x36820, URZ ;  /* 0x0003682008087890 */ /* 0x000fe2000fffe03f */
[C---:B------:R-:W-:Y:S02]  /*ca00*/  IMAD R63, R61.reuse, UR11, R0 ;  /* 0x0000000b3d3f7c24 */ /* 0x040fe4000f8e0200 */
[----:B------:R-:W-:Y:S01]  /*ca10*/  IMAD.WIDE.U32 R56, R61, UR10, R56 ;  /* 0x0000000a3d387c25 */ /* 0x000fe2000f8e0038 */
[----:B------:R-:W-:Y:S01]  /*ca20*/  ISETP.GE.AND P2, PT, R65, R80, PT ;  /* 0x000000504100720c */ /* 0x000fe20003f46270 */
[----:B------:R-:W-:Y:S01]  /*ca30*/  ULDC.64 UR10, c[0x0][0xa80] ;  /* 0x0002a000000a7ab9 */ /* 0x000fe20000000a00 */
[----:B------:R-:W-:Y:S01]  /*ca40*/  UPRMT UR8, URZ, 0x654, UR8 ;  /* 0x000006543f087896 */ /* 0x000fe20008000008 */
[----:B------:R-:W-:Y:S01]  /*ca50*/  IMAD.IADD R57, R57, 0x1, R63 ;  /* 0x0000000139397824 */ /* 0x000fe200078e023f */
[----:B------:R-:W-:Y:S01]  /*ca60*/  LEA R0, P3, R56, UR10, 0x1 ;  /* 0x0000000a38007c11 */ /* 0x000fe2000f8608ff */
[----:B------:R-:W-:-:S03]  /*ca70*/  VIADD R59, R65, 0x20 ;  /* 0x00000020413b7836 */ /* 0x000fc60000000000 */
[----:B------:R-:W-:Y:S01]  /*ca80*/  LEA.HI.X R2, R56, UR11, R57, 0x1, P3 ;  /* 0x0000000b38027c11 */ /* 0x000fe200098f0c39 */
[----:B------:R-:W-:Y:S02]  /*ca90*/  VIADD R61, R65, 0x40 ;  /* 0x00000040413d7836 */ /* 0x000fe40000000000 */
[C---:B------:R-:W-:Y:S01]  /*caa0*/  VIADD R63, R3.reuse, 0x40 ;  /* 0x00000040033f7836 */ /* 0x040fe20000000000 */
[----:B--2---:R-:W-:Y:S01]  /*cab0*/  SYNCS.ARRIVE.TRANS64.RED.A1T0 RZ, [UR8], RZ ;  /* 0x000000ffffff79a7 */ /* 0x004fe20008100408 */
[----:B------:R-:W-:Y:S01]  /*cac0*/  VIADD R67, R3, 0x80 ;  /* 0x0000008003437836 */ /* 0x000fe20000000000 */
[----:B------:R0:W1:Y:S01]  /*cad0*/  SHFL.IDX PT, R60, R0, RZ, 0x181f ;  /* 0x00181fff003c7589 */ /* 0x00006200000e0000 */
[----:B------:R-:W-:Y:S03]  /*cae0*/  BSSY B1, `(.L_x_3417) ;  /* 0x0000016000017945 */ /* 0x000fe60003800000 */
[----:B------:R0:W2:Y:S01]  /*caf0*/  SHFL.IDX PT, R18, R2, RZ, 0x181f ;  /* 0x00181fff02127589 */ /* 0x0000a200000e0000 */
[----:B------:R-:W-:-:S02]  /*cb00*/  ISETP.GE.AND P0, PT, R59, R80, PT ;  /* 0x000000503b00720c */ /* 0x000fc40003f06270 */
[----:B------:R-:W-:Y:S02]  /*cb10*/  ISETP.GE.AND P1, PT, R61, R80, PT ;  /* 0x000000503d00720c */ /* 0x000fe40003f26270 */
        /* <DEDUP_REMOVED lines=8> */
[----:B------:R-:W-:-:S09]  /*cba0*/  ISETP.GE.AND P2, PT, R67, UR4, PT ;  /* 0x0000000443007c0c */ /* 0x000fd2000bf46270 */
[-C--:B-1----:R-:W-:Y:S02]  /*cbb0*/  @!P4 LEA R56, P6, R3, R60.reuse, 0x1 ;  /* 0x0000003c0338c211 */ /* 0x082fe400078c08ff */
[----:B------:R-:W-:Y:S02]  /*cbc0*/  @!P3 LEA R58, P5, R63, R60, 0x1 ;  /* 0x0000003c3f3ab211 */ /* 0x000fe400078a08ff */
[----:B--2---:R-:W-:Y:S02]  /*cbd0*/  @!P4 LEA.HI.X R57, R3, R18, R62, 0x1, P6 ;  /* 0x000000120339c211 */ /* 0x004fe400030f0c3e */
[----:B------:R-:W-:Y:S02]  /*cbe0*/  @!P2 LEA R60, P6, R67, R60, 0x1 ;  /* 0x0000003c433ca211 */ /* 0x000fe400078c08ff */
[-C--:B------:R-:W-:Y:S01]  /*cbf0*/  @!P3 LEA.HI.X R59, R63, R18.reuse, R64, 0x1, P5 ;  /* 0x000000123f3bb211 */ /* 0x080fe200028f0c40 */
[----:B-----5:R0:W-:Y:S01]  /*cc00*/  @!P4 ST.E.128 desc[UR8][R56.64], R4 ;  /* 0x000000043800c985 */ /* 0x0201e2000c101d08 */
[----:B------:R-:W-:-:S03]  /*cc10*/  @!P2 LEA.HI.X R61, R67, R18, R66, 0x1, P6 ;  /* 0x00000012433da211 */ /* 0x000fc600030f0c42 */
[----:B------:R0:W-:Y:S04]  /*cc20*/  @!P3 ST.E.128 desc[UR8][R58.64], R24 ;  /* 0x000000183a00b985 */ /* 0x0001e8000c101d08 */
[----:B------:R0:W-:Y:S02]  /*cc30*/  @!P2 ST.E.128 desc[UR8][R60.64], R40 ;  /* 0x000000283c00a985 */ /* 0x0001e4000c101d08 */
.L_x_3418:
[----:B------:R-:W-:Y:S05]  /*cc40*/  BSYNC B1 ;  /* 0x0000000000017941 */ /* 0x000fea0003800000 */
.L_x_3417:
[----:B--2---:R2:W3:Y:S01]  /*cc50*/  SHFL.IDX PT, R18, R2, 0x1, 0x181f ;  /* 0x00381f0002127f89 */ /* 0x0044e200000e0000 */
[----:B------:R-:W-:Y:S03]  /*cc60*/  BSSY B1, `(.L_x_3419) ;  /* 0x0000011000017945 */ /* 0x000fe60003800000 */
[----:B0----5:R2:W0:Y:S01]  /*cc70*/  SHFL.IDX PT, R24, R0, 0x1, 0x181f ;  /* 0x00381f0000187f89 */ /* 0x02142200000e0000 */
[----:B------:R-:W-:Y:S05]  /*cc80*/  @P0 BRA `(.L_x_3420) ;  /* 0x0000000000380947 */ /* 0x000fea0003800000 */
[----:B------:R-:W-:Y:S01]  /*cc90*/  ULDC UR4, c[0x0][0xac8] ;  /* 0x0002b20000047ab9 */ /* 0x000fe20000000800 */
[----:B------:R-:W-:Y:S01]  /*cca0*/  ULDC.64 UR8, c[0x0][0x208] ;  /* 0x0000820000087ab9 */ /* 0x000fe20000000a00 */
[----:B------:R-:W-:Y:S02]  /*ccb0*/  ISETP.GE.AND P4, PT, R3, UR4, PT ;  /* 0x0000000403007c0c */ /* 0x000fe4000bf86270 */
[----:B------:R-:W-:Y:S02]  /*ccc0*/  ISETP.GE.AND P5, PT, R63, UR4, PT ;  /* 0x000000043f007c0c */ /* 0x000fe4000bfa6270 */
[----:B------:R-:W-:-:S09]  /*ccd0*/  ISETP.GE.AND P6, PT, R67, UR4, PT ;  /* 0x0000000443007c0c */ /* 0x000fd2000bfc6270 */
[-C--:B0-----:R-:W-:Y:S02]  /*cce0*/  @!P4 LEA R4, P0, R3, R24.reuse, 0x1 ;  /* 0x000000180304c211 */ /* 0x081fe400078008ff */
[-C--:B------:R-:W-:Y:S02]  /*ccf0*/  @!P5 LEA R6, P2, R63, R24.reuse, 0x1 ;  /* 0x000000183f06d211 */ /* 0x080fe400078408ff */
[----:B------:R-:W-:Y:S02]  /*cd00*/  @!P6 LEA R24, P3, R67, R24, 0x1 ;  /* 0x000000184318e211 */ /* 0x000fe400078608ff */
[-C--:B---3--:R-:W-:Y:S02]  /*cd10*/  @!P4 LEA.HI.X R5, R3, R18.reuse, R62, 0x1, P0 ;  /* 0x000000120305c211 */ /* 0x088fe400000f0c3e */
[-C--:B------:R-:W-:Y:S02]  /*cd20*/  @!P5 LEA.HI.X R7, R63, R18.reuse, R64, 0x1, P2 ;  /* 0x000000123f07d211 */ /* 0x080fe400010f0c40 */
[----:B------:R-:W-:Y:S01]  /*cd30*/  @!P6 LEA.HI.X R25, R67, R18, R66, 0x1, P3 ;  /* 0x000000124319e211 */ /* 0x000fe200018f0c42 */
[----:B------:R4:W-:Y:S04]  /*cd40*/  @!P4 ST.E.128 desc[UR8][R4.64], R8 ;  /* 0x000000080400c985 */ /* 0x0009e8000c101d08 */
[----:B------:R4:W-:Y:S04]  /*cd50*/  @!P5 ST.E.128 desc[UR8][R6.64], R28 ;  /* 0x0000001c0600d985 */ /* 0x0009e8000c101d08 */
[----:B------:R4:W-:Y:S02]  /*cd60*/  @!P6 ST.E.128 desc[UR8][R24.64], R44 ;  /* 0x0000002c1800e985 */ /* 0x0009e4000c101d08 */
.L_x_3420:
[----:B------:R-:W-:Y:S05]  /*cd70*/  BSYNC B1 ;  /* 0x0000000000017941 */ /* 0x000fea0003800000 */
.L_x_3419:
[----:B----4-:R4:W0:Y:S01]  /*cd80*/  SHFL.IDX PT, R10, R2, 0x2, 0x181f ;  /* 0x00581f00020a7f89 */ /* 0x01082200000e0000 */
[----:B------:R-:W-:Y:S03]  /*cd90*/  BSSY B1, `(.L_x_3421) ;  /* 0x0000011000017945 */ /* 0x000fe60003800000 */
[----:B------:R4:W0:Y:S01]  /*cda0*/  SHFL.IDX PT, R8, R0, 0x2, 0x181f ;  /* 0x00581f0000087f89 */ /* 0x00082200000e0000 */
        /* <DEDUP_REMOVED lines=9> */
[-C--:B------:R-:W-:Y:S02]  /*ce40*/  @!P3 LEA.HI.X R5, R3, R10.reuse, R62, 0x1, P0 ;  /* 0x0000000a0305b211 */ /* 0x080fe400000f0c3e */
[-C--:B------:R-:W-:Y:S02]  /*ce50*/  @!P4 LEA.HI.X R7, R63, R10.reuse, R64, 0x1, P1 ;  /* 0x0000000a3f07c211 */ /* 0x080fe400008f0c40 */
[----:B------:R-:W-:Y:S01]  /*ce60*/  @!P5 LEA.HI.X R9, R67, R10, R66, 0x1, P2 ;  /* 0x0000000a4309d211 */ /* 0x000fe200010f0c42 */
[----:B------:R0:W-:Y:S04]  /*ce70*/  @!P3 ST.E.128 desc[UR8][R4.64], R12 ;  /* 0x0000000c0400b985 */ /* 0x0001e8000c101d08 */
[----:B------:R0:W-:Y:S04]  /*ce80*/  @!P4 ST.E.128 desc[UR8][R6.64], R32 ;  /* 0x000000200600c985 */ /* 0x0001e8000c101d08 */
[----:B------:R0:W-:Y:S02]  /*ce90*/  @!P5 ST.E.128 desc[UR8][R8.64], R48 ;  /* 0x000000300800d985 */ /* 0x0001e4000c101d08 */
.L_x_3422:
[----:B------:R-:W-:Y:S05]  /*cea0*/  BSYNC B1 ;  /* 0x0000000000017941 */ /* 0x000fea0003800000 */
.L_x_3421:
[----:B0-----:R-:W-:Y:S01]  /*ceb0*/  VIADD R5, R65, 0x60 ;  /* 0x0000006041057836 */ /* 0x001fe20000000000 */
[----:B------:R0:W0:Y:S04]  /*cec0*/  SHFL.IDX PT, R6, R2, 0x3, 0x181f ;  /* 0x00781f0002067f89 */ /* 0x00002800000e0000 */
[----:B------:R-:W-:Y:S01]  /*ced0*/  ISETP.GE.AND P0, PT, R5, R80, PT ;  /* 0x000000500500720c */ /* 0x000fe20003f06270 */
[----:B--2-4-:R-:W2:-:S12]  /*cee0*/  SHFL.IDX PT, R0, R0, 0x3, 0x181f ;  /* 0x00781f0000007f89 */ /* 0x014e9800000e0000 */
[----:B------:R-:W-:Y:S05]  /*cef0*/  @P0 BRA `(.L_x_3423) ;  /* 0x00000020005c0947 */ /* 0x000fea0003800000 */
[----:B------:R-:W-:Y:S01]  /*cf00*/  ULDC UR4, c[0x0][0xac8] ;  /* 0x0002b20000047ab9 */ /* 0x000fe20000000800 */
[----:B------:R-:W-:Y:S01]  /*cf10*/  ULDC.64 UR8, c[0x0][0x208] ;  /* 0x0000820000087ab9 */ /* 0x000fe20000000a00 */
[----:B------:R-:W-:Y:S02]  /*cf20*/  ISETP.GE.AND P2, PT, R3, UR4, PT ;  /* 0x0000000403007c0c */ /* 0x000fe4000bf46270 */
[----:B------:R-:W-:-:S11]  /*cf30*/  ISETP.GE.AND P3, PT, R63, UR4, PT ;  /* 0x000000043f007c0c */ /* 0x000fd6000bf66270 */
[-C--:B0-2---:R-:W-:Y:S02]  /*cf40*/  @!P2 LEA R2, P0, R3, R0.reuse, 0x1 ;  /* 0x000000000302a211 */ /* 0x085fe400078008ff */
[----:B------:R-:W-:Y:S02]  /*cf50*/  @!P3 LEA R4, P1, R63, R0, 0x1 ;  /* 0x000000003f04b211 */ /* 0x000fe400078208ff */
[-C--:B------:R-:W-:Y:S02]  /*cf60*/  @!P2 LEA.HI.X R3, R3, R6.reuse, R62, 0x1, P0 ;  /* 0x000000060303a211 */ /* 0x080fe400000f0c3e */
[----:B------:R-:W-:Y:S02]  /*cf70*/  ISETP.GE.AND P0, PT, R67, UR4, PT ;  /* 0x0000000443007c0c */ /* 0x000fe4000bf06270 */
[----:B------:R-:W-:Y:S01]  /*cf80*/  @!P3 LEA.HI.X R5, R63, R6, R64, 0x1, P1 ;  /* 0x000000063f05b211 */ /* 0x000fe200008f0c40 */
[----:B------:R0:W-:Y:S04]  /*cf90*/  @!P2 ST.E.128 desc[UR8][R2.64], R20 ;  /* 0x000000140200a985 */ /* 0x0001e8000c101d08 */
[----:B------:R0:W-:Y:S06]  /*cfa0*/  @!P3 ST.E.128 desc[UR8][R4.64], R36 ;  /* 0x000000240400b985 */ /* 0x0001ec000c101d08 */
[----:B------:R-:W-:Y:S05]  /*cfb0*/  @P0 BRA `(.L_x_3423) ;  /* 0x00000020002c0947 */ /* 0x000fea0003800000 */
[----:B0-----:R-:W-:Y:S01]  /*cfc0*/  LEA R2, P0, R67, R0, 0x1 ;  /* 0x0000000043027211 */ /* 0x001fe200078008ff */
[----:B------:R-:W-:-:S03]  /*cfd0*/  ULDC.64 UR8, c[0x0][0x208] ;  /* 0x0000820000087ab9 */ /* 0x000fc60000000a00 */
[----:B------:R-:W-:-:S05]  /*cfe0*/  LEA.HI.X R3, R67, R6, R66, 0x1, P0 ;  /* 0x0000000643037211 */ /* 0x000fca00000f0c42 */
[----:B------:R0:W-:Y:S01]  /*cff0*/  ST.E.128 desc[UR8][R2.64], R52 ;  /* 0x0000003402007985 */ /* 0x0001e2000c101d08 */
[----:B------:R-:W-:Y:S05]  /*d000*/  BRA `(.L_x_3423) ;  /* 0x0000002000187947 */ /* 0x000fea0003800000 */
.L_x_3416:
[----:B------:R-:W-:Y:S01]  /*d010*/  ULDC.64 UR14, c[0x0][0xb08] ;  /* 0x0002c200000e7ab9 */ /* 0x000fe20000000a00 */
[----:B------:R-:W-:Y:S01]  /*d020*/  R2UR UR18, R228 ;  /* 0x00000000e41272ca */ /* 0x000fe200000e0000 */
[----:B------:R-:W-:Y:S01]  /*d030*/  UIMAD UR12, UR16, UR14, URZ ;  /* 0x0000000e100c72a4 */ /* 0x000fe2000f8e023f */
[----:B------:R-:W0:Y:S01]  /*d040*/  @P1 LDC R0, c[0x0][0xbec] ;  /* 0x0002fb00ff001b82 */ /* 0x000e220000000800 */
[----:B------:R-:W-:Y:S01]  /*d050*/  UIMAD.WIDE.U32 UR10, UR4, UR14, URZ ;  /* 0x0000000e040a72a5 */ /* 0x000fe2000f8e003f */
[----:B------:R-:W-:Y:S01]  /*d060*/  R2UR UR17, R23 ;  /* 0x00000000171172ca */ /* 0x000fe200000e0000 */
[----:B------:R-:W-:Y:S01]  /*d070*/  UIMAD UR12, UR4, UR15, UR12 ;  /* 0x0000000f040c72a4 */ /* 0x000fe2000f8e020c */
[----:B------:R-:W-:Y:S01]  /*d080*/  IMAD.MOV.U32 R9, RZ, RZ, R15 ;  /* 0x000000ffff097224 */ /* 0x000fe200078e000f */
[----:B------:R-:W-:Y:S01]  /*d090*/  USHF.R.S32.HI UR4, URZ, 0x1f, UR9 ;  /* 0x0000001f3f047899 */ /* 0x000fe20008011409 */
[----:B------:R-:W-:Y:S01]  /*d0a0*/  ISETP.GE.AND P0, PT, R81, R80, PT ;  /* 0x000000505100720c */ /* 0x000fe20003f06270 */
[----:B------:R-:W-:Y:S01]  /*d0b0*/  UIADD3 UR11, UR11, UR12, URZ ;  /* 0x0000000c0b0b7290 */ /* 0x000fe2000fffe03f */
[----:B------:R-:W1:Y:S01]  /*d0c0*/  @P1 LDC R5, c[0x0][0xbf0] ;  /* 0x0002fc00ff051b82 */ /* 0x000e620000000800 */
[----:B------:R-:W-:Y:S01]  /*d0d0*/  UIADD3 UR8, UR8, 0x36820, URZ ;  /* 0x0003682008087890 */ /* 0x000fe2000fffe03f */
[----:B------:R-:W-:Y:S01]  /*d0e0*/  BSSY B1, `(.L_x_3424) ;  /* 0x000009c000017945 */ /* 0x000fe20003800000 */
[----:B------:R-:W-:Y:S01]  /*d0f0*/  ULDC.64 UR12, c[0x0][0xb38] ;  /* 0x0002ce00000c7ab9 */ /* 0x000fe20000000a00 */
[----:B------:R-:W-:Y:S01]  /*d100*/  SHF.R.S32.HI R86, RZ, 0x1f, R208 ;  /* 0x0000001fff567819 */ /* 0x000fe200000114d0 */
[----:B------:R-:W-:Y:S01]  /*d110*/  UIMAD.WIDE.U32 UR10, UR18, UR12, UR10 ;  /* 0x0000000c120a72a5 */ /* 0x000fe2000f8e000a */
[----:B------:R-:W-:Y:S01]  /*d120*/  SHF.R.S32.HI R87, RZ, 0x1f, R209 ;  /* 0x0000001fff577819 */ /* 0x000fe200000114d1 */
[----:B------:R-:W-:Y:S01]  /*d130*/  UPRMT UR8, URZ, 0x654, UR8 ;  /* 0x000006543f087896 */ /* 0x000fe20008000008 */
[----:B------:R-:W-:Y:S01]  /*d140*/  SHF.R.S32.HI R88, RZ, 0x1f, R210 ;  /* 0x0000001fff587819 */ /* 0x000fe200000114d2 */
[----:B------:R-:W-:Y:S01]  /*d150*/  UIMAD UR11, UR18, UR13, UR11 ;  /* 0x0000000d120b72a4 */ /* 0x000fe2000f8e020b */
[----:B------:R-:W-:-:S02]  /*d160*/  SHF.R.S32.HI R89, RZ, 0x1f, R211 ;  /* 0x0000001fff597819 */ /* 0x000fc400000114d3 */
[----:B------:R-:W-:Y:S01]  /*d170*/  ULDC.64 UR12, c[0x0][0xb40] ;  /* 0x0002d000000c7ab9 */ /* 0x000fe20000000a00 */
[----:B------:R-:W-:Y:S01]  /*d180*/  SHF.R.S32.HI R90, RZ, 0x1f, R212 ;  /* 0x0000001fff5a7819 */ /* 0x000fe200000114d4 */
[----:B------:R-:W-:Y:S01]  /*d190*/  UIMAD UR4, UR4, UR12, URZ ;  /* 0x0000000c040472a4 */ /* 0x000fe2000f8e023f */
[----:B------:R-:W-:Y:S01]  /*d1a0*/  SHF.R.S32.HI R91, RZ, 0x1f, R213 ;  /* 0x0000001fff5b7819 */ /* 0x000fe200000114d5 */
[----:B------:R-:W-:Y:S01]  /*d1b0*/  UIMAD.WIDE.U32 UR10, UR9, UR12, UR10 ;  /* 0x0000000c090a72a5 */ /* 0x000fe2000f8e000a */
[----:B0-----:R-:W-:Y:S01]  /*d1c0*/  @P1 IMAD.HI.U32 R0, R15, R0, RZ ;  /* 0x000000000f001227 */ /* 0x001fe200078e00ff */
[----:B------:R-:W-:Y:S01]  /*d1d0*/  UIMAD UR4, UR9, UR13, UR4 ;  /* 0x0000000d090472a4 */ /* 0x000fe2000f8e0204 */
[----:B------:R-:W-:Y:S01]  /*d1e0*/  SYNCS.ARRIVE.TRANS64.RED.A1T0 RZ, [UR8], RZ ;  /* 0x000000ffffff79a7 */ /* 0x000fe20008100408 */
[----:B------:R-:W-:Y:S01]  /*d1f0*/  SHF.R.S32.HI R126, RZ, 0x1f, R214 ;  /* 0x0000001fff7e7819 */ /* 0x000fe200000114d6 */
[----:B------:R-:W-:Y:S01]  /*d200*/  ULDC.64 UR12, c[0x0][0xb48] ;  /* 0x0002d200000c7ab9 */ /* 0x000fe20000000a00 */
[----:B------:R-:W-:Y:S01]  /*d210*/  UIADD3 UR11, UR11, UR4, URZ ;  /* 0x000000040b0b7290 */ /* 0x000fe2000fffe03f */
[----:B------:R-:W-:-:S02]  /*d220*/  SHF.R.S32.HI R127, RZ, 0x1f, R215 ;  /* 0x0000001fff7f7819 */ /* 0x000fc400000114d7 */
[----:B-1----:R-:W-:Y:S01]  /*d230*/  @P1 SHF.R.U32.HI R9, RZ, R5, R0 ;  /* 0x00000005ff091219 */ /* 0x002fe20000011600 */
[----:B------:R-:W-:Y:S01]  /*d240*/  UIMAD.WIDE.U32 UR10, UR17, UR12, UR10 ;  /* 0x0000000c110a72a5 */ /* 0x000fe2000f8e000a */
[----:B------:R-:W-:Y:S02]  /*d250*/  SHF.R.S32.HI R128, RZ, 0x1f, R216 ;  /* 0x0000001fff807819 */ /* 0x000fe400000114d8 */
[--C-:B------:R-:W-:Y:S01]  /*d260*/  SHF.R.S32.HI R0, RZ, 0x1f, R9.reuse ;  /* 0x0000001fff007819 */ /* 0x100fe20000011409 */
[----:B------:R-:W-:Y:S01]  /*d270*/  IMAD.MOV R11, RZ, RZ, -R9 ;  /* 0x000000ffff0b7224 */ /* 0x000fe200078e0a09 */
[----:B------:R-:W-:Y:S02]  /*d280*/  UIMAD UR4, UR17, UR13, UR11 ;  /* 0x0000000d110472a4 */ /* 0x000fe4000f8e020b */
[----:B------:R-:W-:Y:S01]  /*d290*/  IMAD.U32 R5, RZ, RZ, UR11 ;  /* 0x0000000bff057e24 */ /* 0x000fe2000f8e00ff */
[----:B------:R-:W-:Y:S01]  /*d2a0*/  SHF.R.S32.HI R129, RZ, 0x1f, R217 ;  /* 0x0000001fff817819 */ /* 0x000fe200000114d9 */
[----:B------:R-:W-:Y:S01]  /*d2b0*/  ULDC.64 UR12, c[0x0][0xb30] ;  /* 0x0002cc00000c7ab9 */ /* 0x000fe20000000a00 */
[----:B------:R-:W-:Y:S01]  /*d2c0*/  IMAD R11, R18, R11, R15 ;  /* 0x0000000b120b7224 */ /* 0x000fe200078e020f */
[----:B------:R-:W-:Y:S01]  /*d2d0*/  SHF.R.S32.HI R130, RZ, 0x1f, R218 ;  /* 0x0000001fff827819 */ /* 0x000fe200000114da */
        /* <DEDUP_REMOVED lines=23> */
[----:B------:R-:W-:Y:S02]  /*d450*/  LEA.HI.X R12, R4, UR11, R5, 0x2, P1 ;  /* 0x0000000b040c7c11 */ /* 0x000fe400088f1405 */
[----:B------:R0:W1:Y:S04]  /*d460*/  SHFL.IDX PT, R4, R0, RZ, 0x1c1f ;  /* 0x001c1fff00047589 */ /* 0x00006800000e0000 */
[----:B------:R0:W2:Y:S01]  /*d470*/  SHFL.IDX PT, R5, R12, RZ, 0x1c1f ;  /* 0x001c1fff0c057589 */ /* 0x0000a200000e0000 */
[----:B------:R-:W-:Y:S05]  /*d480*/  @P0 BRA `(.L_x_3425) ;  /* 0x0000000400840947 */ /* 0x000fea0003800000 */
[----:B------:R-:W-:Y:S01]  /*d490*/  ULDC UR4, c[0x0][0xac8] ;  /* 0x0002b20000047ab9 */ /* 0x000fe20000000800 */
[----:B------:R-:W-:Y:S01]  /*d4a0*/  ULDC.64 UR8, c[0x0][0x208] ;  /* 0x0000820000087ab9 */ /* 0x000fe20000000a00 */
[----:B------:R-:W-:Y:S02]  /*d4b0*/  ISETP.GE.AND P1, PT, R227, UR4, PT ;  /* 0x00000004e3007c0c */ /* 0x000fe4000bf26270 */
[----:B------:R-:W-:Y:S02]  /*d4c0*/  ISETP.GE.AND P0, PT, R226, UR4, PT ;  /* 0x00000004e2007c0c */ /* 0x000fe4000bf06270 */
[----:B------:R-:W-:Y:S02]  /*d4d0*/  ISETP.GE.AND P2, PT, R204, UR4, PT ;  /* 0x00000004cc007c0c */ /* 0x000fe4000bf46270 */
[----:B------:R-:W-:Y:S02]  /*d4e0*/  ISETP.GE.AND P3, PT, R225, UR4, PT ;  /* 0x00000004e1007c0c */ /* 0x000fe4000bf66270 */
[----:B------:R-:W-:-:S05]  /*d4f0*/  ISETP.GE.AND P4, PT, R224, UR4, PT ;  /* 0x00000004e0007c0c */ /* 0x000fca000bf86270 */
[CC--:B-1----:R-:W-:Y:S02]  /*d500*/  @!P1 LEA R10, P5, R227.reuse, R4.reuse, 0x2 ;  /* 0x00000004e30a9211 */ /* 0x0c2fe400078a10ff */
[-C--:B------:R-:W-:Y:S02]  /*d510*/  @!P0 LEA R14, P6, R226, R4.reuse, 0x2 ;  /* 0x00000004e20e8211 */ /* 0x080fe400078c10ff */
[----:B--2---:R-:W-:Y:S01]  /*d520*/  @!P2 IMAD.WIDE R8, R204, 0x4, R4 ;  /* 0x00000004cc08a825 */ /* 0x004fe200078e0204 */
[-C--:B------:R-:W-:Y:S02]  /*d530*/  @!P1 LEA.HI.X R11, R227, R5.reuse, R139, 0x2, P5 ;  /* 0x00000005e30b9211 */ /* 0x080fe400028f148b */
[----:B------:R-:W-:Y:S02]  /*d540*/  @!P0 LEA.HI.X R15, R226, R5, R138, 0x2, P6 ;  /* 0x00000005e20f8211 */ /* 0x000fe400030f148a */
[----:B------:R-:W-:Y:S01]  /*d550*/  ISETP.GE.AND P5, PT, R223, UR4, PT ;  /* 0x00000004df007c0c */ /* 0x000fe2000bfa6270 */
[----:B------:R1:W-:Y:S01]  /*d560*/  @!P2 ST.E.64 desc[UR8][R8.64], R24 ;  /* 0x000000180800a985 */ /* 0x0003e2000c101b08 */
[----:B------:R-:W-:-:S02]  /*d570*/  @!P3 LEA R22, P6, R225, R4, 0x2 ;  /* 0x00000004e116b211 */ /* 0x000fc400078c10ff */
[----:B------:R-:W-:Y:S01]  /*d580*/  @!P4 LEA R82, P2, R224, R4, 0x2 ;  /* 0x00000004e052c211 */ /* 0x000fe200078410ff */
[----:B------:R2:W-:Y:S01]  /*d590*/  @!P1 ST.E.64 desc[UR8][R10.64], R28 ;  /* 0x0000001c0a009985 */ /* 0x0005e2000c101b08 */
[-C--:B------:R-:W-:Y:S02]  /*d5a0*/  @!P3 LEA.HI.X R23, R225, R5.reuse, R137, 0x2, P6 ;  /* 0x00000005e117b211 */ /* 0x080fe400030f1489 */
[----:B------:R-:W-:Y:S01]  /*d5b0*/  ISETP.GE.AND P1, PT, R221, UR4, PT ;  /* 0x00000004dd007c0c */ /* 0x000fe2000bf26270 */
[----:B------:R3:W-:Y:S01]  /*d5c0*/  @!P0 ST.E.64 desc[UR8][R14.64], R32 ;  /* 0x000000200e008985 */ /* 0x0007e2000c101b08 */
[----:B------:R-:W-:Y:S02]  /*d5d0*/  ISETP.GE.AND P0, PT, R222, UR4, PT ;  /* 0x00000004de007c0c */ /* 0x000fe4000bf06270 */
[----:B------:R-:W-:Y:S01]  /*d5e0*/  @!P4 LEA.HI.X R83, R224, R5, R136, 0x2, P2 ;  /* 0x00000005e053c211 */ /* 0x000fe200010f1488 */
[----:B------:R4:W-:Y:S01]  /*d5f0*/  @!P3 ST.E.64 desc[UR8][R22.64], R36 ;  /* 0x000000241600b985 */ /* 0x0009e2000c101b08 */
[----:B------:R-:W-:-:S02]  /*d600*/  ISETP.GE.AND P2, PT, R220, UR4, PT ;  /* 0x00000004dc007c0c */ /* 0x000fc4000bf46270 */
[----:B------:R-:W-:Y:S01]  /*d610*/  @!P5 LEA R84, P6, R223, R4, 0x2 ;  /* 0x00000004df54d211 */ /* 0x000fe200078c10ff */
[----:B------:R-:W-:Y:S01]  /*d620*/  @!P4 ST.E.64 desc[UR8][R82.64], R40 ;  /* 0x000000285200c985 */ /* 0x000fe2000c101b08 */
[----:B------:R-:W-:Y:S02]  /*d630*/  ISETP.GE.AND P3, PT, R219, UR4, PT ;  /* 0x00000004db007c0c */ /* 0x000fe4000bf66270 */
[----:B------:R-:W-:-:S03]  /*d640*/  @!P5 LEA.HI.X R85, R223, R5, R135, 0x2, P6 ;  /* 0x00000005df55d211 */ /* 0x000fc600030f1487 */
[CC--:B-1----:R-:W-:Y:S02]  /*d650*/  @!P0 LEA R8, P4, R222.reuse, R4.reuse, 0x2 ;  /* 0x00000004de088211 */ /* 0x0c2fe400078810ff */
[----:B------:R-:W-:Y:S01]  /*d660*/  @!P5 ST.E.64 desc[UR8][R84.64], R44 ;  /* 0x0000002c5400d985 */ /* 0x000fe2000c101b08 */
[CC--:B--2---:R-:W-:Y:S02]  /*d670*/  @!P1 LEA R10, P5, R221.reuse, R4.reuse, 0x2 ;  /* 0x00000004dd0a9211 */ /* 0x0c4fe400078a10ff */
[-C--:B------:R-:W-:Y:S02]  /*d680*/  @!P0 LEA.HI.X R9, R222, R5.reuse, R134, 0x2, P4 ;  /* 0x00000005de098211 */ /* 0x080fe400020f1486 */
[----:B------:R-:W-:Y:S02]  /*d690*/  ISETP.GE.AND P4, PT, R218, UR4, PT ;  /* 0x00000004da007c0c */ /* 0x000fe4000bf86270 */
[----:B---3--:R-:W-:Y:S01]  /*d6a0*/  @!P2 LEA R14, P6, R220, R4, 0x2 ;  /* 0x00000004dc0ea211 */ /* 0x008fe200078c10ff */
[----:B------:R-:W-:Y:S01]  /*d6b0*/  @!P0 ST.E.64 desc[UR8][R8.64], R48 ;  /* 0x0000003008008985 */ /* 0x000fe2000c101b08 */
[----:B------:R-:W-:-:S02]  /*d6c0*/  @!P1 LEA.HI.X R11, R221, R5, R133, 0x2, P5 ;  /* 0x00000005dd0b9211 */ /* 0x000fc400028f1485 */
[----:B------:R-:W-:Y:S02]  /*d6d0*/  ISETP.GE.AND P5, PT, R217, UR4, PT ;  /* 0x00000004d9007c0c */ /* 0x000fe4000bfa6270 */
[----:B------:R-:W-:Y:S01]  /*d6e0*/  @!P2 LEA.HI.X R15, R220, R5, R132, 0x2, P6 ;  /* 0x00000005dc0fa211 */ /* 0x000fe200030f1484 */
[----:B------:R1:W-:Y:S01]  /*d6f0*/  @!P1 ST.E.64 desc[UR8][R10.64], R52 ;  /* 0x000000340a009985 */ /* 0x0003e2000c101b08 */
[-C--:B----4-:R-:W-:Y:S02]  /*d700*/  @!P3 LEA R22, P6, R219, R4.reuse, 0x2 ;  /* 0x00000004db16b211 */ /* 0x090fe400078c10ff */
[----:B------:R-:W-:Y:S01]  /*d710*/  ISETP.GE.AND P1, PT, R215, UR4, PT ;  /* 0x00000004d7007c0c */ /* 0x000fe2000bf26270 */
[----:B------:R2:W-:Y:S01]  /*d720*/  @!P2 ST.E.64 desc[UR8][R14.64], R56 ;  /* 0x000000380e00a985 */ /* 0x0005e2000c101b08 */
[----:B------:R-:W-:Y:S02]  /*d730*/  ISETP.GE.AND P2, PT, R216, UR4, PT ;  /* 0x00000004d8007c0c */ /* 0x000fe4000bf46270 */
[----:B------:R-:W-:-:S02]  /*d740*/  @!P4 LEA R24, P0, R218, R4, 0x2 ;  /* 0x00000004da18c211 */ /* 0x000fc400078010ff */
[-C--:B------:R-:W-:Y:S02]  /*d750*/  @!P3 LEA.HI.X R23, R219, R5.reuse, R131, 0x2, P6 ;  /* 0x00000005db17b211 */ /* 0x080fe400030f1483 */
[-C--:B------:R-:W-:Y:S02]  /*d760*/  @!P4 LEA.HI.X R25, R218, R5.reuse, R130, 0x2, P0 ;  /* 0x00000005da19c211 */ /* 0x080fe400000f1482 */
[----:B------:R-:W-:Y:S01]  /*d770*/  ISETP.GE.AND P0, PT, R214, UR4, PT ;  /* 0x00000004d6007c0c */ /* 0x000fe2000bf06270 */
[----:B------:R-:W-:Y:S01]  /*d780*/  @!P3 ST.E.64 desc[UR8][R22.64], R60 ;  /* 0x0000003c1600b985 */ /* 0x000fe2000c101b08 */
[-C--:B------:R-:W-:Y:S02]  /*d790*/  @!P5 LEA R28, P6, R217, R4.reuse, 0x2 ;  /* 0x00000004d91cd211 */ /* 0x080fe400078c10ff */
[----:B-1----:R-:W-:Y:S01]  /*d7a0*/  @!P1 LEA R10, P3, R215, R4, 0x2 ;  /* 0x00000004d70a9211 */ /* 0x002fe200078610ff */
[----:B------:R1:W-:Y:S01]  /*d7b0*/  @!P4 ST.E.64 desc[UR8][R24.64], R64 ;  /* 0x000000401800c985 */ /* 0x0003e2000c101b08 */
[----:B------:R-:W-:-:S02]  /*d7c0*/  @!P5 LEA.HI.X R29, R217, R5, R129, 0x2, P6 ;  /* 0x00000005d91dd211 */ /* 0x000fc400030f1481 */
[-C--:B------:R-:W-:Y:S02]  /*d7d0*/  @!P2 LEA R8, P6, R216, R4.reuse, 0x2 ;  /* 0x00000004d808a211 */ /* 0x080fe400078c10ff */
[----:B------:R-:W-:Y:S01]  /*d7e0*/  ISETP.GE.AND P4, PT, R212, UR4, PT ;  /* 0x00000004d4007c0c */ /* 0x000fe2000bf86270 */
[----:B------:R3:W-:Y:S01]  /*d7f0*/  @!P5 ST.E.64 desc[UR8][R28.64], R68 ;  /* 0x000000441c00d985 */ /* 0x0007e2000c101b08 */
[----:B------:R-:W-:Y:S02]  /*d800*/  ISETP.GE.AND P5, PT, R213, UR4, PT ;  /* 0x00000004d5007c0c */ /* 0x000fe4000bfa6270 */
[-C--:B------:R-:W-:Y:S02]  /*d810*/  @!P2 LEA.HI.X R9, R216, R5.reuse, R128, 0x2, P6 ;  /* 0x00000005d809a211 */ /* 0x080fe400030f1480 */
[----:B--2---:R-:W-:Y:S02]  /*d820*/  @!P0 LEA R14, P6, R214, R4, 0x2 ;  /* 0x00000004d60e8211 */ /* 0x004fe400078c10ff */
[----:B------:R-:W-:Y:S01]  /*d830*/  @!P1 LEA.HI.X R11, R215, R5, R127, 0x2, P3 ;  /* 0x00000005d70b9211 */ /* 0x000fe200018f147f */
[----:B------:R-:W-:Y:S01]  /*d840*/  @!P2 ST.E.64 desc[UR8][R8.64], R72 ;  /* 0x000000480800a985 */ /* 0x000fe2000c101b08 */
[----:B------:R-:W-:-:S02]  /*d850*/  ISETP.GE.AND P3, PT, R211, UR4, PT ;  /* 0x00000004d3007c0c */ /* 0x000fc4000bf66270 */
[-C--:B------:R-:W-:Y:S01]  /*d860*/  @!P0 LEA.HI.X R15, R214, R5.reuse, R126, 0x2, P6 ;  /* 0x00000005d60f8211 */ /* 0x080fe200030f147e */
[----:B------:R-:W-:Y:S01]  /*d870*/  @!P1 ST.E.64 desc[UR8][R10.64], R76 ;  /* 0x0000004c0a009985 */ /* 0x000fe2000c101b08 */
[-C--:B-1----:R-:W-:Y:S02]  /*d880*/  @!P4 LEA R24, P2, R212, R4.reuse, 0x2 ;  /* 0x00000004d418c211 */ /* 0x082fe400078410ff */
[C---:B------:R-:W-:Y:S01]  /*d890*/  @!P5 LEA R22, P1, R213.reuse, R4, 0x2 ;  /* 0x00000004d516d211 */ /* 0x040fe200078210ff */
[----:B------:R1:W-:Y:S01]  /*d8a0*/  @!P0 ST.E.64 desc[UR8][R14.64], R2 ;  /* 0x000000020e008985 */ /* 0x0003e2000c101b08 */
[----:B------:R-:W-:Y:S02]  /*d8b0*/  ISETP.GE.AND P0, PT, R210, UR4, PT ;  /* 0x00000004d2007c0c */ /* 0x000fe4000bf06270 */
[----:B------:R-:W-:Y:S02]  /*d8c0*/  @!P5 LEA.HI.X R23, R213, R5, R91, 0x2, P1 ;  /* 0x00000005d517d211 */ /* 0x000fe400008f145b */
[----:B------:R-:W-:-:S02]  /*d8d0*/  ISETP.GE.AND P1, PT, R209, UR4, PT ;  /* 0x00000004d1007c0c */ /* 0x000fc4000bf26270 */
[CC--:B---3--:R-:W-:Y:S01]  /*d8e0*/  @!P3 LEA R28, P6, R211.reuse, R4.reuse, 0x2 ;  /* 0x00000004d31cb211 */ /* 0x0c8fe200078c10ff */
[----:B------:R2:W-:Y:S01]  /*d8f0*/  @!P5 ST.E.64 desc[UR8][R22.64], R6 ;  /* 0x000000061600d985 */ /* 0x0005e2000c101b08 */
[-C--:B------:R-:W-:Y:S02]  /*d900*/  @!P4 LEA.HI.X R25, R212, R5.reuse, R90, 0x2, P2 ;  /* 0x00000005d419c211 */ /* 0x080fe400010f145a */
[----:B------:R-:W-:Y:S02]  /*d910*/  @!P3 LEA.HI.X R29, R211, R5, R89, 0x2, P6 ;  /* 0x00000005d31db211 */ /* 0x000fe400030f1459 */
[----:B------:R-:W-:Y:S01]  /*d920*/  ISETP.GE.AND P2, PT, R206, UR4, PT ;  /* 0x00000004ce007c0c */ /* 0x000fe2000bf46270 */
[----:B------:R3:W-:Y:S01]  /*d930*/  @!P4 ST.E.64 desc[UR8][R24.64], R20 ;  /* 0x000000141800c985 */ /* 0x0007e2000c101b08 */
[----:B------:R-:W-:Y:S02]  /*d940*/  ISETP.GE.AND P4, PT, R208, UR4, PT ;  /* 0x00000004d0007c0c */ /* 0x000fe4000bf86270 */
[----:B-1----:R-:W-:Y:S01]  /*d950*/  @!P0 LEA R2, P5, R210, R4, 0x2 ;  /* 0x00000004d2028211 */ /* 0x002fe200078a10ff */
[----:B------:R3:W-:Y:S01]  /*d960*/  @!P3 ST.E.64 desc[UR8][R28.64], R92 ;  /* 0x0000005c1c00b985 */ /* 0x0007e2000c101b08 */
[----:B------:R-:W-:-:S02]  /*d970*/  ISETP.GE.AND P3, PT, R207, UR4, PT ;  /* 0x00000004cf007c0c */ /* 0x000fc4000bf66270 */
[-C--:B------:R-:W-:Y:S02]  /*d980*/  @!P0 LEA.HI.X R3, R210, R5.reuse, R88, 0x2, P5 ;  /* 0x00000005d2038211 */ /* 0x080fe400028f1458 */
[----:B------:R-:W-:Y:S02]  /*d990*/  ISETP.GE.AND P5, PT, R205, UR4, PT ;  /* 0x00000004cd007c0c */ /* 0x000fe4000bfa6270 */
[CC--:B------:R-:W-:Y:S01]  /*d9a0*/  @!P1 LEA R8, P6, R209.reuse, R4.reuse, 0x2 ;  /* 0x00000004d1089211 */ /* 0x0c0fe200078c10ff */
[----:B------:R3:W-:Y:S02]  /*d9b0*/  @!P0 ST.E.64 desc[UR8][R2.64], R96 ;  /* 0x0000006002008985 */ /* 0x0007e4000c101b08 */
[-C--:B--2---:R-:W-:Y:S02]  /*d9c0*/  @!P4 LEA R6, P0, R208, R4.reuse, 0x2 ;  /* 0x00000004d006c211 */ /* 0x084fe400078010ff */
[----:B------:R-:W-:Y:S02]  /*d9d0*/  @!P1 LEA.HI.X R9, R209, R5, R87, 0x2, P6 ;  /* 0x00000005d1099211 */ /* 0x000fe400030f1457 */
[----:B------:R-:W-:-:S02]  /*d9e0*/  @!P3 LEA R10, P6, R207, R4, 0x2 ;  /* 0x00000004cf0ab211 */ /* 0x000fc400078c10ff */
[-C--:B------:R-:W-:Y:S01]  /*d9f0*/  @!P4 LEA.HI.X R7, R208, R5.reuse, R86, 0x2, P0 ;  /* 0x00000005d007c211 */ /* 0x080fe200000f1456 */
[----:B------:R3:W-:Y:S01]  /*da00*/  @!P1 ST.E.64 desc[UR8][R8.64], R100 ;  /* 0x0000006408009985 */ /* 0x0007e2000c101b08 */
[CC--:B------:R-:W-:Y:S02]  /*da10*/  @!P2 LEA R14, P1, R206.reuse, R4.reuse, 0x2 ;  /* 0x00000004ce0ea211 */ /* 0x0c0fe400078210ff */
[----:B------:R-:W-:Y:S01]  /*da20*/  @!P5 LEA R4, P0, R205, R4, 0x2 ;  /* 0x00000004cd04d211 */ /* 0x000fe200078010ff */
[----:B------:R3:W-:Y:S01]  /*da30*/  @!P4 ST.E.64 desc[UR8][R6.64], R104 ;  /* 0x000000680600c985 */ /* 0x0007e2000c101b08 */
[-C--:B------:R-:W-:Y:S02]  /*da40*/  @!P3 LEA.HI.X R11, R207, R5.reuse, R237, 0x2, P6 ;  /* 0x00000005cf0bb211 */ /* 0x080fe400030f14ed */
[-C--:B------:R-:W-:Y:S02]  /*da50*/  @!P2 LEA.HI.X R15, R206, R5.reuse, R236, 0x2, P1 ;  /* 0x00000005ce0fa211 */ /* 0x080fe400008f14ec */
[----:B------:R-:W-:Y:S01]  /*da60*/  @!P5 LEA.HI.X R5, R205, R5, R235, 0x2, P0 ;  /* 0x00000005cd05d211 */ /* 0x000fe200000f14eb */
[----:B------:R3:W-:Y:S04]  /*da70*/  @!P3 ST.E.64 desc[UR8][R10.64], R108 ;  /* 0x0000006c0a00b985 */ /* 0x0007e8000c101b08 */
[----:B------:R3:W-:Y:S04]  /*da80*/  @!P2 ST.E.64 desc[UR8][R14.64], R112 ;  /* 0x000000700e00a985 */ /* 0x0007e8000c101b08 */
[----:B------:R3:W-:Y:S02]  /*da90*/  @!P5 ST.E.64 desc[UR8][R4.64], R116 ;  /* 0x000000740400d985 */ /* 0x0007e4000c101b08 */
.L_x_3425:
[----:B------:R-:W-:Y:S05]  /*daa0*/  BSYNC B1 ;  /* 0x0000000000017941 */ /* 0x000fea0003800000 */
.L_x_3424:
[----:B------:R-:W-:Y:S01]  /*dab0*/  ISETP.GE.AND P0, PT, R13, R80, PT ;  /* 0x000000500d00720c */ /* 0x000fe20003f06270 */
[----:B--23--:R2:W3:Y:S04]  /*dac0*/  SHFL.IDX PT, R5, R12, 0x1, 0x1c1f ;  /* 0x003c1f000c057f89 */ /* 0x00c4e800000e0000 */
[----:B-1----:R2:W1:Y:S08]  /*dad0*/  SHFL.IDX PT, R4, R0, 0x1, 0x1c1f ;  /* 0x003c1f0000047f89 */ /* 0x00247000000e0000 */
[----:B--2---:R-:W-:Y:S05]  /*dae0*/  @P0 BRA `(.L_x_3423) ;  /* 0x0000001400600947 */ /* 0x004fea0003800000 */
        /* <DEDUP_REMOVED lines=8> */
[----:B---3--:R-:W-:Y:S02]  /*db70*/  @!P1 IMAD.WIDE R2, R204, 0x4, R4 ;  /* 0x00000004cc029825 */ /* 0x008fe400078e0204 */
[----:B------:R-:W-:Y:S02]  /*db80*/  @!P2 LEA.HI.X R7, R227, R5, R139, 0x2, P0 ;  /* 0x00000005e307a211 */ /* 0x000fe400000f148b */
[----:B------:R-:W-:Y:S01]  /*db90*/  ISETP.GE.AND P0, PT, R223, UR4, PT ;  /* 0x00000004df007c0c */ /* 0x000fe2000bf06270 */
[----:B------:R1:W-:Y:S01]  /*dba0*/  @!P1 ST.E.64 desc[UR8][R2.64], R26 ;  /* 0x0000001a02009985 */ /* 0x0003e2000c101b08 */
[-C--:B------:R-:W-:Y:S02]  /*dbb0*/  @!P5 LEA R8, P6, R226, R4.reuse, 0x2 ;  /* 0x00000004e208d211 */ /* 0x080fe400078c10ff */
[----:B------:R-:W-:Y:S01]  /*dbc0*/  ISETP.GE.AND P1, PT, R222, UR4, PT ;  /* 0x00000004de007c0c */ /* 0x000fe2000bf26270 */
[----:B------:R2:W-:Y:S01]  /*dbd0*/  @!P2 ST.E.64 desc[UR8][R6.64], R30 ;  /* 0x0000001e0600a985 */ /* 0x0005e2000c101b08 */
[----:B------:R-:W-:-:S02]  /*dbe0*/  @!P4 LEA R10, P2, R225, R4, 0x2 ;  /* 0x00000004e10ac211 */ /* 0x000fc400078410ff */
[-C--:B------:R-:W-:Y:S02]  /*dbf0*/  @!P5 LEA.HI.X R9, R226, R5.reuse, R138, 0x2, P6 ;  /* 0x00000005e209d211 */ /* 0x080fe400030f148a */
[----:B------:R-:W-:Y:S02]  /*dc00*/  @!P4 LEA.HI.X R11, R225, R5, R137, 0x2, P2 ;  /* 0x00000005e10bc211 */ /* 0x000fe400010f1489 */
[----:B------:R-:W-:Y:S01]  /*dc10*/  ISETP.GE.AND P2, PT, R221, UR4, PT ;  /* 0x00000004dd007c0c */ /* 0x000fe2000bf46270 */
[----:B------:R-:W-:Y:S01]  /*dc20*/  @!P5 ST.E.64 desc[UR8][R8.64], R34 ;  /* 0x000000220800d985 */ /* 0x000fe2000c101b08 */
[----:B0-----:R-:W-:-:S03]  /*dc30*/  @!P3 LEA R12, P6, R224, R4, 0x2 ;  /* 0x00000004e00cb211 */ /* 0x001fc600078c10ff */
[----:B------:R0:W-:Y:S01]  /*dc40*/  @!P4 ST.E.64 desc[UR8][R10.64], R38 ;  /* 0x000000260a00c985 */ /* 0x0001e2000c101b08 */
[CC--:B-1----:R-:W-:Y:S02]  /*dc50*/  @!P0 LEA R2, P4, R223.reuse, R4.reuse, 0x2 ;  /* 0x00000004df028211 */ /* 0x0c2fe400078810ff */
[-C--:B------:R-:W-:Y:S02]  /*dc60*/  @!P3 LEA.HI.X R13, R224, R5.reuse, R136, 0x2, P6 ;  /* 0x00000005e00db211 */ /* 0x080fe400030f1488 */
[----:B------:R-:W-:Y:S02]  /*dc70*/  @!P0 LEA.HI.X R3, R223, R5, R135, 0x2, P4 ;  /* 0x00000005df038211 */ /* 0x000fe400020f1487 */
[----:B------:R-:W-:Y:S01]  /*dc80*/  ISETP.GE.AND P4, PT, R219, UR4, PT ;  /* 0x00000004db007c0c */ /* 0x000fe2000bf86270 */
[----:B------:R1:W-:Y:S01]  /*dc90*/  @!P3 ST.E.64 desc[UR8][R12.64], R42 ;  /* 0x0000002a0c00b985 */ /* 0x0003e2000c101b08 */
[----:B------:R-:W-:Y:S02]  /*dca0*/  ISETP.GE.AND P3, PT, R220, UR4, PT ;  /* 0x00000004dc007c0c */ /* 0x000fe4000bf66270 */
[-C--:B--2---:R-:W-:Y:S01]  /*dcb0*/  @!P1 LEA R6, P5, R222, R4.reuse, 0x2 ;  /* 0x00000004de069211 */ /* 0x084fe200078a10ff */
[----:B------:R2:W-:Y:S01]  /*dcc0*/  @!P0 ST.E.64 desc[UR8][R2.64], R46 ;  /* 0x0000002e02008985 */ /* 0x0005e2000c101b08 */
[----:B------:R-:W-:-:S02]  /*dcd0*/  @!P2 LEA R14, P6, R221, R4, 0x2 ;  /* 0x00000004dd0ea211 */ /* 0x000fc400078c10ff */
[-C--:B------:R-:W-:Y:S02]  /*dce0*/  @!P1 LEA.HI.X R7, R222, R5.reuse, R134, 0x2, P5 ;  /* 0x00000005de079211 */ /* 0x080fe400028f1486 */
[----:B------:R-:W-:Y:S02]  /*dcf0*/  ISETP.GE.AND P5, PT, R218, UR4, PT ;  /* 0x00000004da007c0c */ /* 0x000fe4000bfa6270 */
[----:B------:R-:W-:Y:S01]  /*dd00*/  @!P2 LEA.HI.X R15, R221, R5, R133, 0x2, P6 ;  /* 0x00000005dd0fa211 */ /* 0x000fe200030f1485 */
[----:B------:R3:W-:Y:S01]  /*dd10*/  @!P1 ST.E.64 desc[UR8][R6.64], R50 ;  /* 0x0000003206009985 */ /* 0x0007e2000c101b08 */
[-C--:B0-----:R-:W-:Y:S02]  /*dd20*/  @!P4 LEA R10, P0, R219, R4.reuse, 0x2 ;  /* 0x00000004db0ac211 */ /* 0x081fe400078010ff */
[----:B------:R-:W-:Y:S01]  /*dd30*/  @!P3 LEA R8, P6, R220, R4, 0x2 ;  /* 0x00000004dc08b211 */ /* 0x000fe200078c10ff */
[----:B------:R0:W-:Y:S01]  /*dd40*/  @!P2 ST.E.64 desc[UR8][R14.64], R54 ;  /* 0x000000360e00a985 */ /* 0x0001e2000c101b08 */
[----:B------:R-:W-:-:S02]  /*dd50*/  ISETP.GE.AND P2, PT, R217, UR4, PT ;  /* 0x00000004d9007c0c */ /* 0x000fc4000bf46270 */
[----:B------:R-:W-:Y:S02]  /*dd60*/  ISETP.GE.AND P1, PT, R216, UR4, PT ;  /* 0x00000004d8007c0c */ /* 0x000fe4000bf26270 */
[-C--:B------:R-:W-:Y:S02]  /*dd70*/  @!P4 LEA.HI.X R11, R219, R5.reuse, R131, 0x2, P0 ;  /* 0x00000005db0bc211 */ /* 0x080fe400000f1483 */
[----:B------:R-:W-:Y:S02]  /*dd80*/  ISETP.GE.AND P0, PT, R215, UR4, PT ;  /* 0x00000004d7007c0c */ /* 0x000fe4000bf06270 */
[----:B------:R-:W-:Y:S02]  /*dd90*/  @!P3 LEA.HI.X R9, R220, R5, R132, 0x2, P6 ;  /* 0x00000005dc09b211 */ /* 0x000fe400030f1484 */
[----:B-1----:R-:W-:-:S03]  /*dda0*/  @!P5 LEA R12, P6, R218, R4, 0x2 ;  /* 0x00000004da0cd211 */ /* 0x002fc600078c10ff */
[----:B------:R1:W-:Y:S01]  /*ddb0*/  @!P3 ST.E.64 desc[UR8][R8.64], R58 ;  /* 0x0000003a0800b985 */ /* 0x0003e2000c101b08 */
[-C--:B------:R-:W-:Y:S02]  /*ddc0*/  @!P5 LEA.HI.X R13, R218, R5.reuse, R130, 0x2, P6 ;  /* 0x00000005da0dd211 */ /* 0x080fe400030f1482 */
[CC--:B--2---:R-:W-:Y:S01]  /*ddd0*/  @!P2 LEA R2, P6, R217.reuse, R4.reuse, 0x2 ;  /* 0x00000004d902a211 */ /* 0x0c4fe200078c10ff */
[----:B------:R2:W-:Y:S01]  /*dde0*/  @!P4 ST.E.64 desc[UR8][R10.64], R62 ;  /* 0x0000003e0a00c985 */ /* 0x0005e2000c101b08 */
[-C--:B---3--:R-:W-:Y:S02]  /*ddf0*/  @!P1 LEA R6, P3, R216, R4.reuse, 0x2 ;  /* 0x00000004d8069211 */ /* 0x088fe400078610ff */
[----:B------:R-:W-:Y:S01]  /*de00*/  @!P2 LEA.HI.X R3, R217, R5, R129, 0x2, P6 ;  /* 0x00000005d903a211 */ /* 0x000fe200030f1481 */
[----:B------:R3:W-:Y:S01]  /*de10*/  @!P5 ST.E.64 desc[UR8][R12.64], R66 ;  /* 0x000000420c00d985 */ /* 0x0007e2000c101b08 */
[----:B------:R-:W-:Y:S02]  /*de20*/  ISETP.GE.AND P5, PT, R214, UR4, PT ;  /* 0x00000004d6007c0c */ /* 0x000fe4000bfa6270 */
[----:B------:R-:W-:Y:S01]  /*de30*/  ISETP.GE.AND P4, PT, R213, UR4, PT ;  /* 0x00000004d5007c0c */ /* 0x000fe2000bf86270 */
[----:B------:R4:W-:Y:S01]  /*de40*/  @!P2 ST.E.64 desc[UR8][R2.64], R70 ;  /* 0x000000460200a985 */ /* 0x0009e2000c101b08 */
[----:B0-----:R-:W-:-:S02]  /*de50*/  @!P0 LEA R14, P6, R215, R4, 0x2 ;  /* 0x00000004d70e8211 */ /* 0x001fc400078c10ff */
[-C--:B------:R-:W-:Y:S02]  /*de60*/  @!P1 LEA.HI.X R7, R216, R5.reuse, R128, 0x2, P3 ;  /* 0x00000005d8079211 */ /* 0x080fe400018f1480 */
[----:B------:R-:W-:Y:S02]  /*de70*/  @!P0 LEA.HI.X R15, R215, R5, R127, 0x2, P6 ;  /* 0x00000005d70f8211 */ /* 0x000fe400030f147f */
[----:B------:R-:W-:Y:S01]  /*de80*/  ISETP.GE.AND P3, PT, R212, UR4, PT ;  /* 0x00000004d4007c0c */ /* 0x000fe2000bf66270 */
[----:B------:R0:W-:Y:S02]  /*de90*/  @!P1 ST.E.64 desc[UR8][R6.64], R74 ;  /* 0x0000004a06009985 */ /* 0x0001e4000c101b08 */
[----:B-1----:R-:W-:Y:S02]  /*dea0*/  @!P5 LEA R8, P1, R214, R4, 0x2 ;  /* 0x00000004d608d211 */ /* 0x002fe400078210ff */
[----:B------:R-:W-:Y:S01]  /*deb0*/  @!P0 ST.E.64 desc[UR8][R14.64], R78 ;  /* 0x0000004e0e008985 */ /* 0x000fe2000c101b08 */
[----:B------:R-:W-:-:S02]  /*dec0*/  ISETP.GE.AND P0, PT, R211, UR4, PT ;  /* 0x00000004d3007c0c */ /* 0x000fc4000bf06270 */
[CC--:B--2---:R-:W-:Y:S02]  /*ded0*/  @!P4 LEA R10, P2, R213.reuse, R4.reuse, 0x2 ;  /* 0x00000004d50ac211 */ /* 0x0c4fe400078410ff */
[-C--:B------:R-:W-:Y:S02]  /*dee0*/  @!P5 LEA.HI.X R9, R214, R5.reuse, R126, 0x2, P1 ;  /* 0x00000005d609d211 */ /* 0x080fe400008f147e */
[-C--:B------:R-:W-:Y:S02]  /*def0*/  @!P4 LEA.HI.X R11, R213, R5.reuse, R91, 0x2, P2 ;  /* 0x00000005d50bc211 */ /* 0x080fe400010f145b */
[----:B---3--:R-:W-:Y:S01]  /*df00*/  @!P3 LEA R12, P6, R212, R4, 0x2 ;  /* 0x00000004d40cb211 */ /* 0x008fe200078c10ff */
[----:B------:R1:W-:Y:S01]  /*df10*/  @!P5 ST.E.64 desc[UR8][R8.64], R120 ;  /* 0x000000780800d985 */ /* 0x0003e2000c101b08 */
[----:B------:R-:W-:Y:S02]  /*df20*/  ISETP.GE.AND P1, PT, R210, UR4, PT ;  /* 0x00000004d2007c0c */ /* 0x000fe4000bf26270 */
[----:B------:R-:W-:Y:S01]  /*df30*/  @!P3 LEA.HI.X R13, R212, R5, R90, 0x2, P6 ;  /* 0x00000005d40db211 */ /* 0x000fe200030f145a */
[----:B------:R2:W-:Y:S01]  /*df40*/  @!P4 ST.E.64 desc[UR8][R10.64], R122 ;  /* 0x0000007a0a00c985 */ /* 0x0005e2000c101b08 */
[----:B------:R-:W-:-:S02]  /*df50*/  ISETP.GE.AND P4, PT, R209, UR4, PT ;  /* 0x00000004d1007c0c */ /* 0x000fc4000bf86270 */
[CC--:B----4-:R-:W-:Y:S01]  /*df60*/  @!P0 LEA R2, P5, R211.reuse, R4.reuse, 0x2 ;  /* 0x00000004d3028211 */ /* 0x0d0fe200078a10ff */
[----:B------:R3:W-:Y:S01]  /*df70*/  @!P3 ST.E.64 desc[UR8][R12.64], R124 ;  /* 0x0000007c0c00b985 */ /* 0x0007e2000c101b08 */
[----:B------:R-:W-:Y:S02]  /*df80*/  ISETP.GE.AND P3, PT, R208, UR4, PT ;  /* 0x00000004d0007c0c */ /* 0x000fe4000bf66270 */
[----:B------:R-:W-:Y:S02]  /*df90*/  @!P0 LEA.HI.X R3, R211, R5, R89, 0x2, P5 ;  /* 0x00000005d3038211 */ /* 0x000fe400028f1459 */
[----:B------:R-:W-:Y:S02]  /*dfa0*/  ISETP.GE.AND P5, PT, R206, UR4, PT ;  /* 0x00000004ce007c0c */ /* 0x000fe4000bfa6270 */
[----:B------:R-:W-:Y:S01]  /*dfb0*/  ISETP.GE.AND P2, PT, R207, UR4, PT ;  /* 0x00000004cf007c0c */ /* 0x000fe2000bf46270 */
[----:B------:R4:W-:Y:S01]  /*dfc0*/  @!P0 ST.E.64 desc[UR8][R2.64], R94 ;  /* 0x0000005e02008985 */ /* 0x0009e2000c101b08 */
[----:B0-----:R-:W-:-:S02]  /*dfd0*/  @!P1 LEA R6, P6, R210, R4, 0x2 ;  /* 0x00000004d2069211 */ /* 0x001fc400078c10ff */
[CC--:B-1----:R-:W-:Y:S02]  /*dfe0*/  @!P4 LEA R8, P0, R209.reuse, R4.reuse, 0x2 ;  /* 0x00000004d108c211 */ /* 0x0c2fe400078010ff */
[-C--:B------:R-:W-:Y:S02]  /*dff0*/  @!P1 LEA.HI.X R7, R210, R5.reuse, R88, 0x2, P6 ;  /* 0x00000005d2079211 */ /* 0x080fe400030f1458 */
[-C--:B------:R-:W-:Y:S02]  /*e000*/  @!P4 LEA.HI.X R9, R209, R5.reuse, R87, 0x2, P0 ;  /* 0x00000005d109c211 */ /* 0x080fe400000f1457 */
[-C--:B--2---:R-:W-:Y:S01]  /*e010*/  @!P3 LEA R10, P6, R208, R4.reuse, 0x2 ;  /* 0x00000004d00ab211 */ /* 0x084fe200078c10ff */
[----:B------:R4:W-:Y:S01]  /*e020*/  @!P1 ST.E.64 desc[UR8][R6.64], R98 ;  /* 0x0000006206009985 */ /* 0x0009e2000c101b08 */
[CC--:B------:R-:W-:Y:S02]  /*e030*/  @!P5 LEA R14, P0, R206.reuse, R4.reuse, 0x2 ;  /* 0x00000004ce0ed211 */ /* 0x0c0fe400078010ff */
[----:B---3--:R-:W-:Y:S01]  /*e040*/  @!P2 LEA R12, P1, R207, R4, 0x2 ;  /* 0x00000004cf0ca211 */ /* 0x008fe200078210ff */
[----:B------:R4:W-:Y:S01]  /*e050*/  @!P4 ST.E.64 desc[UR8][R8.64], R102 ;  /* 0x000000660800c985 */ /* 0x0009e2000c101b08 */
[----:B------:R-:W-:-:S02]  /*e060*/  @!P5 LEA.HI.X R15, R206, R5, R236, 0x2, P0 ;  /* 0x00000005ce0fd211 */ /* 0x000fc400000f14ec */
[----:B------:R-:W-:Y:S02]  /*e070*/  ISETP.GE.AND P0, PT, R205, UR4, PT ;  /* 0x00000004cd007c0c */ /* 0x000fe4000bf06270 */
[-C--:B------:R-:W-:Y:S02]  /*e080*/  @!P3 LEA.HI.X R11, R208, R5.reuse, R86, 0x2, P6 ;  /* 0x00000005d00bb211 */ /* 0x080fe400030f1456 */
[----:B------:R-:W-:-:S03]  /*e090*/  @!P2 LEA.HI.X R13, R207, R5, R237, 0x2, P1 ;  /* 0x00000005cf0da211 */ /* 0x000fc600008f14ed */
[----:B------:R4:W-:Y:S04]  /*e0a0*/  @!P3 ST.E.64 desc[UR8][R10.64], R106 ;  /* 0x0000006a0a00b985 */ /* 0x0009e8000c101b08 */
[----:B------:R4:W-:Y:S04]  /*e0b0*/  @!P2 ST.E.64 desc[UR8][R12.64], R110 ;  /* 0x0000006e0c00a985 */ /* 0x0009e8000c101b08 */
[----:B------:R4:W-:Y:S01]  /*e0c0*/  @!P5 ST.E.64 desc[UR8][R14.64], R114 ;  /* 0x000000720e00d985 */ /* 0x0009e2000c101b08 */
[----:B------:R-:W-:Y:S05]  /*e0d0*/  @P0 BRA `(.L_x_3423) ;  /* 0x0000000c00e40947 */ /* 0x000fea0003800000 */
[----:B----4-:R-:W-:Y:S01]  /*e0e0*/  LEA R2, P0, R205, R4, 0x2 ;  /* 0x00000004cd027211 */ /* 0x010fe200078010ff */
[----:B------:R-:W-:-:S03]  /*e0f0*/  ULDC.64 UR8, c[0x0][0x208] ;  /* 0x0000820000087ab9 */ /* 0x000fc60000000a00 */
[----:B------:R-:W-:-:S05]  /*e100*/  LEA.HI.X R3, R205, R5, R235, 0x2, P0 ;  /* 0x00000005cd037211 */ /* 0x000fca00000f14eb */
[----:B------:R2:W-:Y:S01]  /*e110*/  ST.E.64 desc[UR8][R2.64], R118 ;  /* 0x0000007602007985 */ /* 0x0005e2000c101b08 */
[----:B------:R-:W-:Y:S05]  /*e120*/  BRA `(.L_x_3423) ;  /* 0x0000000c00d07947 */ /* 0x000fea0003800000 */
.L_x_3414:
[----:B------:R-:W-:Y:S01]  /*e130*/  ULDC.64 UR8, c[0x0][0xc00] ;  /* 0x0003000000087ab9 */ /* 0x000fe20000000a00 */
[----:B------:R-:W-:Y:S01]  /*e140*/  R2UR UR4, R231 ;  /* 0x00000000e70472ca */ /* 0x000fe200000e0000 */
[----:B------:R-:W-:Y:S01]  /*e150*/  UISETP.NE.U32.AND UP0, UPT, UR8, URZ, UPT ;  /* 0x0000003f0800728c */ /* 0x000fe2000bf05070 */
[----:B------:R-:W-:Y:S01]  /*e160*/  R2UR UR11, R233 ;  /* 0x00000000e90b72ca */ /* 0x000fe200000e0000 */
        /* <DEDUP_REMOVED lines=9> */
[----:B------:R-:W2:Y:S01]  /*e200*/  @P1 LDG.E R6, desc[UR12][R2.64] ;  /* 0x0000000c02061981 */ /* 0x000ea2000c1e1900 */
[----:B------:R-:W-:Y:S01]  /*e210*/  UISETP.NE.U32.AND UP1, UPT, UR8, URZ, UPT ;  /* 0x0000003f0800728c */ /* 0x000fe2000bf25070 */
[----:B------:R-:W0:Y:S03]  /*e220*/  S2R R7, SR_TID.X ;  /* 0x0000000000077919 */ /* 0x000e260000002100 */
        /* <DEDUP_REMOVED lines=9> */
[----:B------:R-:W-:-:S05]  /*e2c0*/  IMAD.U32 R5, RZ, RZ, UR9 ;  /* 0x00000009ff057e24 */ /* 0x000fca000f8e00ff */
[----:B------:R1:W5:Y:S01]  /*e2d0*/  @P2 LDG.E R0, desc[UR12][R4.64] ;  /* 0x0000000c04002981 */ /* 0x000362000c1e1900 */
[----:B0-----:R-:W-:-:S04]  /*e2e0*/  VIADD R7, R7, 0xffffff80 ;  /* 0xffffff8007077836 */ /* 0x001fc80000000000 */
[----:B------:R-:W-:Y:S02]  /*e2f0*/  @!UP1 ULDC UR10, c[0x0][0xad4] ;  /* 0x0002b500000a9ab9 */ /* 0x000fe40000000800 */
[----:B------:R-:W-:Y:S01]  /*e300*/  IMAD.U32 R22, RZ, RZ, UR10 ;  /* 0x0000000aff167e24 */ /* 0x000fe2000f8e00ff */
[----:B------:R-:W-:Y:S02]  /*e310*/  ISETP.GT.AND P0, PT, R7, 0x7f, PT ;  /* 0x0000007f0700780c */ /* 0x000fe40003f04270 */
[----:B--2---:R-:W-:-:S13]  /*e320*/  @P1 R2UR UR4, R6 ;  /* 0x00000000060412ca */ /* 0x004fda00000e0000 */
[----:B------:R-:W-:Y:S01]  /*e330*/  USHF.R.S32.HI UR21, URZ, 0x1f, UR4 ;  /* 0x0000001f3f157899 */ /* 0x000fe20008011404 */
[----:B-1----:R-:W-:Y:S11]  /*e340*/  @P2 BRA `(.L_x_3426) ;  /* 0x0000000000142947 */ /* 0x002ff60003800000 */
[----:B------:R-:W-:Y:S05]  /*e350*/  @!P1 BRA `(.L_x_3426) ;  /* 0x0000000000109947 */ /* 0x000fea0003800000 */
[----:B------:R-:W-:Y:S02]  /*e360*/  ULDC.64 UR8, c[0x0][0x208] ;  /* 0x0000820000087ab9 */ /* 0x000fe40000000a00 */
[----:B------:R-:W2:Y:S04]  /*e370*/  LDG.E R5, desc[UR8][R2.64] ;  /* 0x0000000802057981 */ /* 0x000ea8000c1e1900 */
[----:B-----5:R-:W2:Y:S02]  /*e380*/  LDG.E R0, desc[UR8][R2.64+0x4] ;  /* 0x0000040802007981 */ /* 0x020ea4000c1e1900 */
[----:B--2---:R-:W-:-:S07]  /*e390*/  IMAD.IADD R0, R0, 0x1, -R5 ;  /* 0x0000000100007824 */ /* 0x004fce00078e0a05 */
.L_x_3426:
[----:B------:R-:W-:Y:S01]  /*e3a0*/  R2UR UR8, R231 ;  /* 0x00000000e70872ca */ /* 0x000fe200000e0000 */
[----:B------:R-:W-:Y:S01]  /*e3b0*/  BSSY B1, `(.L_x_3427) ;  /* 0x0000040000017945 */ /* 0x000fe20003800000 */
[----:B------:R-:W-:-:S11]  /*e3c0*/  R2UR UR9, R233 ;  /* 0x00000000e90972ca */ /* 0x000fd600000e0000 */
[----:B------:R-:W-:Y:S02]  /*e3d0*/  USEL UR8, UR8, URZ, !UP0 ;  /* 0x0000003f08087287 */ /* 0x000fe4000c000000 */
[----:B------:R-:W-:Y:S01]  /*e3e0*/  USEL UR9, UR9, URZ, !UP0 ;  /* 0x0000003f09097287 */ /* 0x000fe2000c000000 */
[----:B------:R-:W-:Y:S11]  /*e3f0*/  @P0 BRA `(.L_x_3428) ;  /* 0x0000000000ec0947 */ /* 0x000ff60003800000 */
[----:B------:R-:W0:Y:S01]  /*e400*/  S2R R3, SR_TID.X ;  /* 0x0000000000037919 */ /* 0x000e220000002100 */
[----:B------:R-:W1:Y:S01]  /*e410*/  LDC R9, c[0x0][0xbe8] ;  /* 0x0002fa00ff097b82 */ /* 0x000e620000000800 */
[----:B------:R-:W-:-:S13]  /*e420*/  R2UR UR10, R229 ;  /* 0x00000000e50a72ca */ /* 0x000fda00000e0000 */
[----:B------:R-:W-:-:S04]  /*e430*/  IMAD.U32 R2, RZ, RZ, UR10 ;  /* 0x0000000aff027e24 */ /* 0x000fc8000f8e00ff */
[----:B0-----:R-:W-:Y:S02]  /*e440*/  IMAD R2, R2, 0x80, R3 ;  /* 0x0000008002027824 */ /* 0x001fe400078e0203 */
[----:B-1---5:R-:W-:Y:S02]  /*e450*/  IMAD R3, R0, R9, RZ ;  /* 0x0000000900037224 */ /* 0x022fe400078e02ff */
        /* <DEDUP_REMOVED lines=53> */
.L_x_3428:
[----:B------:R-:W-:Y:S05]  /*e7b0*/  BSYNC B1 ;  /* 0x0000000000017941 */ /* 0x000fea0003800000 */
.L_x_3427:
[----:B------:R-:W-:-:S13]  /*e7c0*/  R2UR UR10, R22 ;  /* 0x00000000160a72ca */ /* 0x000fda00000e0000 */
[----:B------:R-:W-:-:S06]  /*e7d0*/  UISETP.GT.AND UP0, UPT, UR10, 0x1, UPT ;  /* 0x000000010a00788c */ /* 0x000fcc000bf04270 */
[----:B------:R-:W-:-:S13]  /*e7e0*/  PLOP3.LUT P0, PT, PT, PT, UP0, 0x80, 0x0 ;  /* 0x000000000000781c */ /* 0x000fda0003f0f008 */
[----:B------:R-:W-:Y:S05]  /*e7f0*/  @P0 BRA `(.L_x_3423) ;  /* 0x00000008001c0947 */ /* 0x000fea0003800000 */
[----:B------:R-:W1:Y:S01]  /*e800*/  LDC R11, c[0x0][0xbe8] ;  /* 0x0002fa00ff0b7b82 */ /* 0x000e620000000800 */
[----:B------:R-:W-:Y:S01]  /*e810*/  ULDC.64 UR14, c[0x0][0xaa0] ;  /* 0x0002a800000e7ab9 */ /* 0x000fe20000000a00 */
[----:B------:R-:W-:Y:S01]  /*e820*/  R2UR UR16, R229 ;  /* 0x00000000e51072ca */ /* 0x000fe200000e0000 */
[----:B------:R-:W-:Y:S01]  /*e830*/  UIMAD UR12, UR21, UR14, URZ ;  /* 0x0000000e150c72a4 */ /* 0x000fe2000f8e023f */
[----:B------:R-:W-:Y:S01]  /*e840*/  R2UR UR17, R228 ;  /* 0x00000000e41172ca */ /* 0x000fe200000e0000 */
[----:B------:R-:W-:Y:S01]  /*e850*/  UIMAD.WIDE.U32 UR10, UR4, UR14, URZ ;  /* 0x0000000e040a72a5 */ /* 0x000fe2000f8e003f */
[----:B------:R-:W-:Y:S01]  /*e860*/  IMAD R2, R19, 0x20, R230 ;  /* 0x0000002013027824 */ /* 0x000fe200078e02e6 */
[----:B------:R-:W-:Y:S01]  /*e870*/  UIMAD UR12, UR4, UR15, UR12 ;  /* 0x0000000f040c72a4 */ /* 0x000fe2000f8e020c */
[----:B------:R-:W-:Y:S03]  /*e880*/  BSSY B1, `(.L_x_3429) ;  /* 0x0000045000017945 */ /* 0x000fe60003800000 */
[----:B------:R-:W-:-:S03]  /*e890*/  UIADD3 UR11, UR11, UR12, URZ ;  /* 0x0000000c0b0b7290 */ /* 0x000fc6000fffe03f */
[----:B------:R-:W-:Y:S01]  /*e8a0*/  ULDC.64 UR12, c[0x0][0xae8] ;  /* 0x0002ba00000c7ab9 */ /* 0x000fe20000000a00 */
[----:B0-----:R-:W-:Y:S02]  /*e8b0*/  IMAD.U32 R5, RZ, RZ, UR16 ;  /* 0x00000010ff057e24 */ /* 0x001fe4000f8e00ff */
[----:B------:R-:W-:Y:S02]  /*e8c0*/  UIMAD.WIDE.U32 UR10, UR17, UR12, UR10 ;  /* 0x0000000c110a72a5 */ /* 0x000fe4000f8e000a */
[----:B------:R-:W-:Y:S02]  /*e8d0*/  IMAD R6, R5, 0x80, R2 ;  /* 0x0000008005067824 */ /* 0x000fe400078e0202 */
[----:B------:R-:W-:Y:S02]  /*e8e0*/  UIMAD UR11, UR17, UR13, UR11 ;  /* 0x0000000d110b72a4 */ /* 0x000fe4000f8e020b */
[----:B------:R-:W-:Y:S01]  /*e8f0*/  IMAD.MOV.U32 R5, RZ, RZ, R6 ;  /* 0x000000ffff057224 */ /* 0x000fe200078e0006 */
[----:B-1----:R-:W-:Y:S01]  /*e900*/  ISETP.NE.AND P0, PT, R11, 0x1, PT ;  /* 0x000000010b00780c */ /* 0x002fe20003f05270 */
[----:B------:R-:W-:-:S02]  /*e910*/  ULDC.64 UR12, c[0x0][0xaf0] ;  /* 0x0002bc00000c7ab9 */ /* 0x000fc40000000a00 */
[----:B------:R-:W-:-:S04]  /*e920*/  UIMAD UR9, UR9, UR12, URZ ;  /* 0x0000000c090972a4 */ /* 0x000fc8000f8e023f */
[----:B------:R-:W-:Y:S02]  /*e930*/  UIMAD UR4, UR8, UR13, UR9 ;  /* 0x0000000d080472a4 */ /* 0x000fe4000f8e0209 */
[----:B------:R-:W-:-:S03]  /*e940*/  UIMAD.WIDE.U32 UR8, UR8, UR12, UR10 ;  /* 0x0000000c080872a5 */ /* 0x000fc6000f8e000a */
[----:B------:R-:W-:Y:S01]  /*e950*/  ULDC.64 UR10, c[0x0][0xae0] ;  /* 0x0002b800000a7ab9 */ /* 0x000fe20000000a00 */
[----:B------:R-:W0:Y:S01]  /*e960*/  @P0 LDC R3, c[0x0][0xbec] ;  /* 0x0002fb00ff030b82 */ /* 0x000e220000000800 */
[----:B------:R-:W-:-:S07]  /*e970*/  UIADD3 UR4, UR9, UR4, URZ ;  /* 0x0000000409047290 */ /* 0x000fce000fffe03f */
[----:B------:R-:W1:Y:S01]  /*e980*/  @P0 LDC R7, c[0x0][0xbf0] ;  /* 0x0002fc00ff070b82 */ /* 0x000e620000000800 */
[----:B0-----:R-:W-:-:S04]  /*e990*/  @P0 IMAD.HI.U32 R2, R6, R3, RZ ;  /* 0x0000000306020227 */ /* 0x001fc800078e00ff */
[----:B------:R-:W-:Y:S02]  /*e9a0*/  IMAD.U32 R3, RZ, RZ, UR9 ;  /* 0x00000009ff037e24 */ /* 0x000fe4000f8e00ff */
[----:B------:R-:W-:Y:S01]  /*e9b0*/  IMAD.U32 R3, RZ, RZ, UR4 ;  /* 0x00000004ff037e24 */ /* 0x000fe2000f8e00ff */
[----:B-1----:R-:W-:-:S04]  /*e9c0*/  @P0 SHF.R.U32.HI R5, RZ, R7, R2 ;  /* 0x00000007ff050219 */ /* 0x002fc80000011602 */
[--C-:B------:R-:W-:Y:S01]  /*e9d0*/  SHF.R.S32.HI R2, RZ, 0x1f, R5.reuse ;  /* 0x0000001fff027819 */ /* 0x100fe20000011405 */
[----:B------:R-:W-:-:S04]  /*e9e0*/  IMAD.MOV R7, RZ, RZ, -R5 ;  /* 0x000000ffff077224 */ /* 0x000fc800078e0a05 */
[----:B------:R-:W-:Y:S02]  /*e9f0*/  IMAD R4, R2, UR10, RZ ;  /* 0x0000000a02047c24 */ /* 0x000fe4000f8e02ff */
[----:B------:R-:W-:Y:S01]  /*ea00*/  IMAD.U32 R2, RZ, RZ, UR8 ;  /* 0x00000008ff027e24 */ /* 0x000fe2000f8e00ff */
[----:B------:R-:W-:Y:S01]  /*ea10*/  ULDC.64 UR8, c[0x0][0xad8] ;  /* 0x0002b60000087ab9 */ /* 0x000fe20000000a00 */
[----:B------:R-:W-:Y:S02]  /*ea20*/  IMAD R7, R11, R7, R6 ;  /* 0x000000070b077224 */ /* 0x000fe400078e0206 */
[C---:B------:R-:W-:Y:S02]  /*ea30*/  IMAD R9, R5.reuse, UR11, R4 ;  /* 0x0000000b05097c24 */ /* 0x040fe4000f8e0204 */
[----:B------:R-:W-:Y:S01]  /*ea40*/  IMAD.WIDE.U32 R2, R5, UR10, R2 ;  /* 0x0000000a05027c25 */ /* 0x000fe2000f8e0002 */
[----:B------:R-:W-:-:S03]  /*ea50*/  SHF.R.S32.HI R4, RZ, 0x1f, R7 ;  /* 0x0000001fff047819 */ /* 0x000fc60000011407 */
[----:B------:R-:W-:Y:S02]  /*ea60*/  IMAD.U32 R5, RZ, RZ, UR16 ;  /* 0x00000010ff057e24 */ /* 0x000fe4000f8e00ff */
[----:B------:R-:W-:Y:S02]  /*ea70*/  IMAD.IADD R3, R3, 0x1, R9 ;  /* 0x0000000103037824 */ /* 0x000fe400078e0209 */
[----:B------:R-:W-:Y:S02]  /*ea80*/  IMAD R8, R5, 0x80, R230 ;  /* 0x0000008005087824 */ /* 0x000fe400078e02e6 */
[----:B------:R-:W-:Y:S02]  /*ea90*/  IMAD R6, R4, UR8, RZ ;  /* 0x0000000804067c24 */ /* 0x000fe4000f8e02ff */
[----:B-----5:R-:W-:Y:S02]  /*eaa0*/  IMAD R11, R0, R11, RZ ;  /* 0x0000000b000b7224 */ /* 0x020fe400078e02ff */
[----:B------:R-:W-:-:S02]  /*eab0*/  VIADD R4, R8, 0x40 ;  /* 0x0000004008047836 */ /* 0x000fc40000000000 */
[C---:B------:R-:W-:Y:S01]  /*eac0*/  IMAD R5, R7.reuse, UR9, R6 ;  /* 0x0000000907057c24 */ /* 0x040fe2000f8e0206 */
[-C--:B------:R-:W-:Y:S01]  /*ead0*/  ISETP.GE.AND P2, PT, R8, R11.reuse, PT ;  /* 0x0000000b0800720c */ /* 0x080fe20003f46270 */
[----:B------:R-:W-:Y:S01]  /*eae0*/  IMAD.WIDE.U32 R2, R7, UR8, R2 ;  /* 0x0000000807027c25 */ /* 0x000fe2000f8e0002 */
[----:B------:R-:W-:Y:S01]  /*eaf0*/  ULDC.64 UR8, c[0x0][0xa80] ;  /* 0x0002a00000087ab9 */ /* 0x000fe20000000a00 */
[----:B------:R-:W-:Y:S02]  /*eb00*/  ISETP.GE.AND P1, PT, R4, R11, PT ;  /* 0x0000000b0400720c */ /* 0x000fe40003f26270 */
[----:B------:R-:W-:Y:S01]  /*eb10*/  IMAD.IADD R3, R3, 0x1, R5 ;  /* 0x0000000103037824 */ /* 0x000fe200078e0205 */
[----:B------:R-:W-:Y:S01]  /*eb20*/  LEA R4, P3, R2, UR8, 0x1 ;  /* 0x0000000802047c11 */ /* 0x000fe2000f8608ff */
[----:B------:R-:W-:Y:S02]  /*eb30*/  VIADD R0, R8, 0x20 ;  /* 0x0000002008007836 */ /* 0x000fe40000000000 */
[----:B------:R-:W-:Y:S01]  /*eb40*/  IMAD.SHL.U32 R7, R19, 0x8, RZ ;  /* 0x0000000813077824 */ /* 0x000fe200078e00ff */
[----:B------:R-:W-:-:S02]  /*eb50*/  LEA.HI.X R5, R2, UR9, R3, 0x1, P3 ;  /* 0x0000000902057c11 */ /* 0x000fc400098f0c03 */
[----:B------:R-:W-:Y:S01]  /*eb60*/  ISETP.GE.AND P0, PT, R0, R11, PT ;  /* 0x0000000b0000720c */ /* 0x000fe20003f06270 */
[C---:B------:R-:W-:Y:S01]  /*eb70*/  VIADD R9, R7.reuse, 0x80 ;  /* 0x0000008007097836 */ /* 0x040fe20000000000 */
[----:B------:R0:W1:Y:S01]  /*eb80*/  SHFL.IDX PT, R2, R4, RZ, 0x181f ;  /* 0x00181fff04027589 */ /* 0x00006200000e0000 */
[----:B------:R-:W-:Y:S01]  /*eb90*/  VIADD R13, R7, 0x40 ;  /* 0x00000040070d7836 */ /* 0x000fe20000000000 */
[----:B------:R-:W-:Y:S02]  /*eba0*/  SHF.R.S32.HI R12, RZ, 0x1f, R7 ;  /* 0x0000001fff0c7819 */ /* 0x000fe40000011407 */
[----:B------:R0:W2:Y:S01]  /*ebb0*/  SHFL.IDX PT, R0, R5, RZ, 0x181f ;  /* 0x00181fff05007589 */ /* 0x0000a200000e0000 */
[----:B------:R-:W-:Y:S02]  /*ebc0*/  SHF.R.S32.HI R6, RZ, 0x1f, R9 ;  /* 0x0000001fff067819 */ /* 0x000fe40000011409 */
[----:B------:R-:W-:Y:S01]  /*ebd0*/  SHF.R.S32.HI R10, RZ, 0x1f, R13 ;  /* 0x0000001fff0a7819 */ /* 0x000fe2000001140d */
[----:B------:R-:W-:Y:S06]  /*ebe0*/  @P2 BRA `(.L_x_3430) ;  /* 0x0000000000382947 */ /* 0x000fec0003800000 */
        /* <DEDUP_REMOVED lines=10> */
[----:B------:R3:W-:Y:S01]  /*ec90*/  @!P4 ST.E.128 desc[UR8][R14.64], RZ ;  /* 0x000000ff0e00c985 */ /* 0x0007e2000c101d08 */
[----:B------:R-:W-:-:S03]  /*eca0*/  @!P2 LEA.HI.X R3, R9, R0, R6, 0x1, P6 ;  /* 0x000000000903a211 */ /* 0x000fc600030f0c06 */
[----:B------:R3:W-:Y:S04]  /*ecb0*/  @!P3 ST.E.128 desc[UR8][R20.64], RZ ;  /* 0x000000ff1400b985 */ /* 0x0007e8000c101d08 */
[----:B------:R3:W-:Y:S02]  /*ecc0*/  @!P2 ST.E.128 desc[UR8][R2.64], RZ ;  /* 0x000000ff0200a985 */ /* 0x0007e4000c101d08 */
.L_x_3430:
[----:B------:R-:W-:Y:S05]  /*ecd0*/  BSYNC B1 ;  /* 0x0000000000017941 */ /* 0x000fea0003800000 */
.L_x_3429:
        /* <DEDUP_REMOVED lines=8> */
[----:B------:R-:W-:-:S09]  /*ed60*/  ISETP.GE.AND P6, PT, R9, UR4, PT ;  /* 0x0000000409007c0c */ /* 0x000fd2000bfc6270 */
[-C--:B-1----:R-:W-:Y:S02]  /*ed70*/  @!P4 LEA R14, P0, R7, R2.reuse, 0x1 ;  /* 0x00000002070ec211 */ /* 0x082fe400078008ff */
[-C--:B------:R-:W-:Y:S02]  /*ed80*/  @!P5 LEA R20, P2, R13, R2.reuse, 0x1 ;  /* 0x000000020d14d211 */ /* 0x080fe400078408ff */
[----:B------:R-:W-:Y:S02]  /*ed90*/  @!P6 LEA R2, P3, R9, R2, 0x1 ;  /* 0x000000020902e211 */ /* 0x000fe400078608ff */
[-C--:B----4-:R-:W-:Y:S02]  /*eda0*/  @!P4 LEA.HI.X R15, R7, R0.reuse, R12, 0x1, P0 ;  /* 0x00000000070fc211 */ /* 0x090fe400000f0c0c */
[-C--:B------:R-:W-:Y:S02]  /*edb0*/  @!P5 LEA.HI.X R21, R13, R0.reuse, R10, 0x1, P2 ;  /* 0x000000000d15d211 */ /* 0x080fe400010f0c0a */
[----:B------:R-:W-:Y:S01]  /*edc0*/  @!P6 LEA.HI.X R3, R9, R0, R6, 0x1, P3 ;  /* 0x000000000903e211 */ /* 0x000fe200018f0c06 */
[----:B------:R3:W-:Y:S04]  /*edd0*/  @!P4 ST.E.128 desc[UR8][R14.64], RZ ;  /* 0x000000ff0e00c985 */ /* 0x0007e8000c101d08 */
[----:B------:R3:W-:Y:S04]  /*ede0*/  @!P5 ST.E.128 desc[UR8][R20.64], RZ ;  /* 0x000000ff1400d985 */ /* 0x0007e8000c101d08 */
[----:B------:R3:W-:Y:S02]  /*edf0*/  @!P6 ST.E.128 desc[UR8][R2.64], RZ ;  /* 0x000000ff0200e985 */ /* 0x0007e4000c101d08 */
.L_x_3432:
[----:B------:R-:W-:Y:S05]  /*ee00*/  BSYNC B1 ;  /* 0x0000000000017941 */ /* 0x000fea0003800000 */
.L_x_3431:
        /* <DEDUP_REMOVED lines=12> */
[-C--:B0-----:R-:W-:Y:S02]  /*eed0*/  @!P3 LEA.HI.X R15, R7, R0.reuse, R12, 0x1, P0 ;  /* 0x00000000070fb211 */ /* 0x081fe400000f0c0c */
[-C--:B------:R-:W-:Y:S02]  /*eee0*/  @!P4 LEA.HI.X R21, R13, R0.reuse, R10, 0x1, P1 ;  /* 0x000000000d15c211 */ /* 0x080fe400008f0c0a */
[----:B------:R-:W-:Y:S01]  /*eef0*/  @!P5 LEA.HI.X R3, R9, R0, R6, 0x1, P2 ;  /* 0x000000000903d211 */ /* 0x000fe200010f0c06 */
[----:B------:R3:W-:Y:S04]  /*ef00*/  @!P3 ST.E.128 desc[UR8][R14.64], RZ ;  /* 0x000000ff0e00b985 */ /* 0x0007e8000c101d08 */
[----:B------:R3:W-:Y:S04]  /*ef10*/  @!P4 ST.E.128 desc[UR8][R20.64], RZ ;  /* 0x000000ff1400c985 */ /* 0x0007e8000c101d08 */
[----:B------:R3:W-:Y:S02]  /*ef20*/  @!P5 ST.E.128 desc[UR8][R2.64], RZ ;  /* 0x000000ff0200d985 */ /* 0x0007e4000c101d08 */
.L_x_3434:
[----:B------:R-:W-:Y:S05]  /*ef30*/  BSYNC B1 ;  /* 0x0000000000017941 */ /* 0x000fea0003800000 */
.L_x_3433:
        /* <DEDUP_REMOVED lines=9> */
[----:B------:R-:W-:-:S09]  /*efd0*/  ISETP.GE.AND P5, PT, R9, UR4, PT ;  /* 0x0000000409007c0c */ /* 0x000fd2000bfa6270 */
[-C--:B--2---:R-:W-:Y:S02]  /*efe0*/  @!P3 LEA R14, P0, R7, R2.reuse, 0x1 ;  /* 0x00000002070eb211 */ /* 0x084fe400078008ff */
        /* <DEDUP_REMOVED lines=8> */
.L_x_3423:
[----:B------:R-:W-:Y:S05]  /*f070*/  BSYNC B0 ;  /* 0x0000000000007941 */ /* 0x000fea0003800000 */
.L_x_3413:
[----:B------:R-:W-:Y:S02]  /*f080*/  ULDC UR4, c[0x0][0xc3c] ;  /* 0x00030f0000047ab9 */ /* 0x000fe40000000800 */
[----:B------:R-:W-:-:S06]  /*f090*/  UISETP.GE.AND UP0, UPT, UR7, UR4, UPT ;  /* 0x000000040700728c */ /* 0x000fcc000bf06270 */
[----:B------:R-:W-:-:S13]  /*f0a0*/  PLOP3.LUT P0, PT, PT, PT, UP0, 0x80, 0x0 ;  /* 0x000000000000781c */ /* 0x000fda0003f0f008 */
[----:B------:R-:W-:Y:S05]  /*f0b0*/  @!P0 BRA `(.L_x_3435) ;  /* 0xffffff2000108947 */ /* 0x000fea000383ffff */
[----:B------:R-:W-:Y:S05]  /*f0c0*/  EXIT ;  /* 0x000000000000794d */ /* 0x000fea0003800000 */
.L_x_3387:
        /* <DEDUP_REMOVED lines=20> */
.L_x_3436:
[----:B------:R-:W1:Y:S01]  /*f210*/  S2R R0, SR_TID.X ;  /* 0x0000000000007919 */ /* 0x000e620000002100 */
[----:B------:R-:W-:Y:S01]  /*f220*/  ULDC UR4, c[0x0][0xc3c] ;  /* 0x00030f0000047ab9 */ /* 0x000fe20000000800 */
[----:B------:R-:W-:Y:S01]  /*f230*/  ULDC.64 UR6, c[0x0][0x208] ;  /* 0x0000820000067ab9 */ /* 0x000fe20000000a00 */
[----:B------:R-:W-:Y:S01]  /*f240*/  IMAD.MOV.U32 R9, RZ, RZ, RZ ;  /* 0x000000ffff097224 */ /* 0x000fe200078e00ff */
[----:B------:R-:W-:Y:S01]  /*f250*/  ULDC UR5, c[0x0][0xc38] ;  /* 0x00030e0000057ab9 */ /* 0x000fe20000000800 */
[----:B-1----:R-:W-:-:S04]  /*f260*/  LOP3.LUT R0, R0, 0x1f, RZ, 0xc0, !PT ;  /* 0x0000001f00007812 */ /* 0x002fc800078ec0ff */
[----:B------:R-:W-:-:S04]  /*f270*/  ISETP.NE.AND P0, PT, R0, 0x1f, PT ;  /* 0x0000001f0000780c */ /* 0x000fc80003f05270 */
        /* <DEDUP_REMOVED lines=38> */
.L_x_3440:
        /* <DEDUP_REMOVED lines=13> */
[----:B0-----:R-:W-:-:S05]  /*f5b0*/  @!P6 IMAD.WIDE R2, R9, 0x4, R2 ;  /* 0x000000040902e825 */ /* 0x001fca00078e0202 */
[----:B------:R1:W2:Y:S02]  /*f5c0*/  @!P6 LDG.E R6, desc[UR8][R2.64] ;  /* 0x000000080206e981 */ /* 0x0002a4000c1e1900 */
[----:B-1----:R-:W-:-:S04]  /*f5d0*/  @!P6 IMAD.WIDE R2, R9, 0x4, R4 ;  /* 0x000000040902e825 */ /* 0x002fc800078e0204 */
[----:B------:R-:W-:-:S06]  /*f5e0*/  IMAD.MOV.U32 R9, RZ, RZ, RZ ;  /* 0x000000ffff097224 */ /* 0x000fcc00078e00ff */
        /* <DEDUP_REMOVED lines=22> */
.L_x_3438:
        /* <DEDUP_REMOVED lines=20> */
.L_x_3441:
[----:B-1----:R-:W-:Y:S01]  /*f890*/  IMAD R11, R12, UR5, R11 ;  /* 0x000000050c0b7c24 */ /* 0x002fe2000f8e020b */
[----:B------:R-:W1:Y:S01]  /*f8a0*/  MUFU.RCP R10, R10 ;  /* 0x0000000a000a7308 */ /* 0x000e620000001000 */
[----:B0-----:R-:W-:Y:S02]  /*f8b0*/  IMAD R9, R15, R4, RZ ;  /* 0x000000040f097224 */ /* 0x001fe400078e02ff */
[----:B------:R-:W-:Y:S01]  /*f8c0*/  IMAD.MOV.U32 R2, RZ, RZ, RZ ;  /* 0x000000ffff027224 */ /* 0x000fe200078e00ff */
[----:B------:R0:W-:Y:S03]  /*f8d0*/  STL [R1], R11 ;  /* 0x0000000b01007387 */ /* 0x0001e60000100800 */
[----:B------:R-:W-:Y:S01]  /*f8e0*/  IMAD.HI.U32 R2, R3, R9, R2 ;  /* 0x0000000903027227 */ /* 0x000fe200078e0002 */
[----:B------:R-:W-:Y:S02]  /*f8f0*/  IADD3 R9, -R11, UR6, RZ ;  /* 0x000000060b097c10 */ /* 0x000fe4000fffe1ff */
[----:B------:R-:W-:-:S02]  /*f900*/  IABS R3, R6 ;  /* 0x0000000600037213 */ /* 0x000fc40000000000 */
[----:B------:R-:W-:-:S03]  /*f910*/  IABS R13, R9 ;  /* 0x00000009000d7213 */ /* 0x000fc60000000000 */
[----:B------:R-:W-:Y:S02]  /*f920*/  IMAD.MOV R12, RZ, RZ, -R3 ;  /* 0x000000ffff0c7224 */ /* 0x000fe400078e0a03 */
[----:B0-----:R-:W-:-:S04]  /*f930*/  IMAD.HI.U32 R11, R2, R13, RZ ;  /* 0x0000000d020b7227 */ /* 0x001fc800078e00ff */
[----:B-1----:R-:W-:Y:S02]  /*f940*/  VIADD R3, R10, 0xffffffe ;  /* 0x0ffffffe0a037836 */ /* 0x002fe40000000000 */
[----:B------:R-:W-:-:S04]  /*f950*/  IMAD R13, R11, R12, R13 ;  /* 0x0000000c0b0d7224 */ /* 0x000fc800078e020d */
[----:B------:R-:W0:Y:S01]  /*f960*/  F2I.FTZ.U32.TRUNC.NTZ R3, R3 ;  /* 0x0000000300037305 */ /* 0x000e22000021f000 */
[----:B------:R-:W-:-:S13]  /*f970*/  ISETP.GT.U32.AND P1, PT, R4, R13, PT ;  /* 0x0000000d0400720c */ /* 0x000fda0003f24070 */
[----:B------:R-:W-:Y:S02]  /*f980*/  @!P1 IMAD.IADD R13, R13, 0x1, -R4 ;  /* 0x000000010d0d9824 */ /* 0x000fe400078e0a04 */
[----:B0-----:R-:W-:Y:S02]  /*f990*/  IMAD.MOV R2, RZ, RZ, -R3 ;  /* 0x000000ffff027224 */ /* 0x001fe400078e0a03 */
[----:B------:R-:W-:Y:S01]  /*f9a0*/  @!P1 VIADD R11, R11, 0x1 ;  /* 0x000000010b0b9836 */ /* 0x000fe20000000000 */
[----:B------:R-:W-:Y:S01]  /*f9b0*/  ISETP.GE.U32.AND P0, PT, R13, R4, PT ;  /* 0x000000040d00720c */ /* 0x000fe20003f06070 */
[----:B------:R-:W-:Y:S01]  /*f9c0*/  IMAD R13, R2, R7, RZ ;  /* 0x00000007020d7224 */ /* 0x000fe200078e02ff */
[----:B------:R-:W-:Y:S01]  /*f9d0*/  ISETP.NE.AND P1, PT, R6, RZ, PT ;  /* 0x000000ff0600720c */ /* 0x000fe20003f25270 */
[----:B------:R-:W-:-:S04]  /*f9e0*/  IMAD.MOV.U32 R2, RZ, RZ, RZ ;  /* 0x000000ffff027224 */ /* 0x000fc800078e00ff */
[----:B------:R-:W-:Y:S01]  /*f9f0*/  IMAD.HI.U32 R4, R3, R13, R2 ;  /* 0x0000000d03047227 */ /* 0x000fe200078e0002 */
[----:B------:R-:W-:-:S04]  /*fa00*/  LOP3.LUT R2, R9, R6, RZ, 0x3c, !PT ;  /* 0x0000000609027212 */ /* 0x000fc800078e3cff */
[----:B------:R-:W-:Y:S01]  /*fa10*/  ISETP.GE.AND P2, PT, R2, RZ, PT ;  /* 0x000000ff0200720c */ /* 0x000fe20003f46270 */
[----:B------:R-:W-:Y:S01]  /*fa20*/  @P0 VIADD R11, R11, 0x1 ;  /* 0x000000010b0b0836 */ /* 0x000fe20000000000 */
[----:B------:R-:W-:-:S05]  /*fa30*/  IABS R2, R8 ;  /* 0x0000000800027213 */ /* 0x000fca0000000000 */
[----:B------:R-:W-:-:S06]  /*fa40*/  IMAD.MOV R2, RZ, RZ, -R2 ;  /* 0x000000ffff027224 */ /* 0x000fcc00078e0a02 */
[----:B------:R-:W-:Y:S01]  /*fa50*/  @!P2 IMAD.MOV R11, RZ, RZ, -R11 ;  /* 0x000000ffff0ba224 */ /* 0x000fe200078e0a0b */
[----:B------:R-:W-:-:S04]  /*fa60*/  @!P1 LOP3.LUT R11, RZ, R6, RZ, 0x33, !PT ;  /* 0x00000006ff0b9212 */ /* 0x000fc800078e33ff */
[-C--:B------:R-:W-:Y:S01]  /*fa70*/  IABS R3, R11.reuse ;  /* 0x0000000b00037213 */ /* 0x080fe20000000000 */
[----:B------:R-:W-:-:S04]  /*fa80*/  IMAD R6, R6, R11, RZ ;  /* 0x0000000b06067224 */ /* 0x000fc800078e02ff */
[----:B------:R-:W-:-:S04]  /*fa90*/  IMAD.HI.U32 R4, R4, R3, RZ ;  /* 0x0000000304047227 */ /* 0x000fc800078e00ff */
[----:B------:R-:W-:Y:S02]  /*faa0*/  IMAD R2, R4, R2, R3 ;  /* 0x0000000204027224 */ /* 0x000fe400078e0203 */
[----:B------:R-:W-:-:S03]  /*fab0*/  IMAD.IADD R6, R9, 0x1, -R6 ;  /* 0x0000000109067824 */ /* 0x000fc600078e0a06 */
[----:B------:R-:W-:Y:S02]  /*fac0*/  ISETP.GT.U32.AND P1, PT, R7, R2, PT ;  /* 0x000000020700720c */ /* 0x000fe40003f24070 */
[----:B------:R1:W-:Y:S11]  /*fad0*/  STL [R1+0x4], R6 ;  /* 0x0000040601007387 */ /* 0x0003f60000100800 */
[----:B------:R-:W-:-:S02]  /*fae0*/  @!P1 IMAD.IADD R2, R2, 0x1, -R7 ;  /* 0x0000000102029824 */ /* 0x000fc400078e0a07 */
        /* <DEDUP_REMOVED lines=8> */
[--C-:B------:R-:W-:Y:S02]  /*fb70*/  IMAD.MOV R2, RZ, RZ, -R4.reuse ;  /* 0x000000ffff027224 */ /* 0x100fe400078e0a04 */
[C---:B------:R-:W-:Y:S02]  /*fb80*/  IMAD R4, R8.reuse, 0x1000000, R4 ;  /* 0x0100000008047824 */ /* 0x040fe400078e0204 */
[----:B------:R-:W-:Y:S02]  /*fb90*/  IMAD R11, R8, R2, R11 ;  /* 0x00000002080b7224 */ /* 0x000fe400078e020b */
[----:B------:R-:W-:Y:S02]  /*fba0*/  VIADD R2, R5, UR4 ;  /* 0x0000000405027c36 */ /* 0x000fe40008000000 */
[----:B------:R-:W-:-:S03]  /*fbb0*/  IMAD R3, R11, 0x10000, R4 ;  /* 0x000100000b037824 */ /* 0x000fc600078e0204 */
[----:B------:R1:W-:Y:S04]  /*fbc0*/  STL [R1+0xc], R2 ;  /* 0x00000c0201007387 */ /* 0x0003e80000100800 */
[----:B------:R1:W-:Y:S01]  /*fbd0*/  STL [R1+0x8], R3 ;  /* 0x0000080301007387 */ /* 0x0003e20000100800 */
[----:B------:R-:W-:Y:S05]  /*fbe0*/  BRA `(.L_x_3442) ;  /* 0x0000000000107947 */ /* 0x000fea0003800000 */
.L_x_3439:
[----:B------:R-:W-:Y:S01]  /*fbf0*/  IMAD.U32 R2, RZ, RZ, UR6 ;  /* 0x00000006ff027e24 */ /* 0x000fe2000f8e00ff */
[----:B------:R0:W-:Y:S04]  /*fc00*/  STL [R1+0x4], RZ ;  /* 0x000004ff01007387 */ /* 0x0001e80000100800 */
[----:B------:R0:W-:Y:S04]  /*fc10*/  STL [R1+0x8], RZ ;  /* 0x000008ff01007387 */ /* 0x0001e80000100800 */
[----:B------:R0:W-:Y:S02]  /*fc20*/  STL [R1], R2 ;  /* 0x0000000201007387 */ /* 0x0001e40000100800 */
.L_x_3442:
[----:B------:R-:W2:Y:S04]  /*fc30*/  LDL R4, [R1] ;  /* 0x0000000001047983 */ /* 0x000ea80000100800 */
[----:B------:R-:W2:Y:S04]  /*fc40*/  LDL R5, [R1+0x4] ;  /* 0x0000040001057983 */ /* 0x000ea80000100800 */
[----:B-1----:R-:W2:Y:S04]  /*fc50*/  LDL R6, [R1+0x8] ;  /* 0x0000080001067983 */ /* 0x002ea80000100800 */
[----:B------:R-:W2:Y:S01]  /*fc60*/  LDL R7, [R1+0xc] ;  /* 0x00000c0001077983 */ /* 0x000ea20000100800 */
[----:B------:R-:W-:-:S13]  /*fc70*/  ISETP.NE.AND P0, PT, R0, RZ, PT ;  /* 0x000000ff0000720c */ /* 0x000fda0003f05270 */
[----:B------:R-:W1:Y:S01]  /*fc80*/  @!P0 S2R R3, SR_CgaCtaId ;  /* 0x0000000000038919 */ /* 0x000e620000008800 */
[----:B------:R-:W-:-:S04]  /*fc90*/  @!P0 MOV R0, 0x400 ;  /* 0x0000040000008802 */ /* 0x000fc80000000f00 */
[----:B-1----:R-:W-:-:S05]  /*fca0*/  @!P0 LEA R0, R3, R0, 0x18 ;  /* 0x0000000003008211 */ /* 0x002fca00078ec0ff */
[----:B--2---:R1:W-:Y:S01]  /*fcb0*/  @!P0 STS.128 [R0+0x368d0], R4 ;  /* 0x0368d00400008388 */ /* 0x0043e20000000c00 */
[----:B------:R-:W-:Y:S06]  /*fcc0*/  BAR.ARV 0x5, 0x180 ;  /* 0x0146000000007b1d */ /* 0x000fec0000002000 */
.L_x_3437:
[----:B-1----:R-:W3:Y:S01]  /*fcd0*/  LDL R0, [R1+0xc] ;  /* 0x00000c0001007983 */ /* 0x002ee20000100800 */
[----:B------:R-:W-:Y:S01]  /*fce0*/  ULDC UR4, c[0x0][0xc3c] ;  /* 0x00030f0000047ab9 */ /* 0x000fe20000000800 */
[----:B------:R-:W-:Y:S02]  /*fcf0*/  IMAD.MOV.U32 R19, RZ, RZ, RZ ;  /* 0x000000ffff137224 */ /* 0x000fe400078e00ff */
[----:B------:R1:W-:Y:S01]  /*fd00*/  STL [R1+0x48], RZ ;  /* 0x000048ff01007387 */ /* 0x0003e20000100800 */
[----:B---3--:R-:W-:Y:S01]  /*fd10*/  ISETP.GE.AND P0, PT, R0, UR4, PT ;  /* 0x0000000400007c0c */ /* 0x008fe2000bf06270 */
[----:B------:R-:W-:-:S05]  /*fd20*/  IMAD.MOV.U32 R0, RZ, RZ, 0x1 ;  /* 0x00000001ff007424 */ /* 0x000fca00078e00ff */
[----:B------:R1:W-:Y:S07]  /*fd30*/  STL [R1+0x14], R0 ;  /* 0x0000140001007387 */ /* 0x0003ee0000100800 */
[----:B------:R-:W-:Y:S05]  /*fd40*/  @P0 BRA `(.L_x_3443) ;  /* 0x0000005c003c0947 */ /* 0x000fea0003800000 */
[----:B--2---:R-:W2:Y:S01]  /*fd50*/  S2R R5, SR_TID.X ;  /* 0x0000000000057919 */ /* 0x004ea20000002100 */
[----:B------:R-:W3:Y:S01]  /*fd60*/  S2UR UR5, SR_CgaCtaId ;  /* 0x00000000000579c3 */ /* 0x000ee20000008800 */
[----:B------:R-:W-:Y:S01]  /*fd70*/  UMOV UR4, 0x400 ;  /* 0x0000040000047882 */ /* 0x000fe20000000000 */
[----:B------:R-:W-:Y:S01]  /*fd80*/  BSSY B8, `(.L_x_3443) ;  /* 0x00005cb000087945 */ /* 0x000fe20003800000 */
[----:B------:R-:W-:Y:S01]  /*fd90*/  IMAD.MOV.U32 R19, RZ, RZ, RZ ;  /* 0x000000ffff137224 */ /* 0x000fe200078e00ff */
[----:B------:R-:W-:Y:S01]  /*fda0*/  ULDC UR38, c[0x0][0xc] ;  /* 0x0000030000267ab9 */ /* 0x000fe20000000800 */
[----:B------:R-:W-:Y:S01]  /*fdb0*/  ULDC.64 UR36, c[0x0][0x198] ;  /* 0x0000660000247ab9 */ /* 0x000fe20000000a00 */
[----:B---3--:R-:W-:-:S06]  /*fdc0*/  ULEA UR4, UR5, UR4, 0x18 ;  /* 0x0000000405047291 */ /* 0x008fcc000f8ec03f */
[----:B------:R-:W-:Y:S01]  /*fdd0*/  IMAD.U32 R18, RZ, RZ, UR4 ;  /* 0x00000004ff127e24 */ /* 0x000fe2000f8e00ff */
[C---:B--2---:R-:W-:Y:S01]  /*fde0*/  LOP3.LUT R4, R5.reuse, 0x7f, RZ, 0xc0, !PT ;  /* 0x0000007f05047812 */ /* 0x044fe200078ec0ff */
[----:B-1----:R-:W-:-:S05]  /*fdf0*/  IMAD.SHL.U32 R0, R5, 0x8, RZ ;  /* 0x0000000805007824 */ /* 0x002fca00078e00ff */
[C---:B0-----:R-:W-:Y:S02]  /*fe00*/  LOP3.LUT R2, R0.reuse, 0x1f8, RZ, 0xc0, !PT ;  /* 0x000001f800027812 */ /* 0x041fe400078ec0ff */
[----:B------:R-:W-:Y:S02]  /*fe10*/  LOP3.LUT R0, R0, 0x38, RZ, 0xc0, !PT ;  /* 0x0000003800007812 */ /* 0x000fe400078ec0ff */
[----:B------:R-:W-:Y:S01]  /*fe20*/  LOP3.LUT R3, R2, 0x38, R5, 0x78, !PT ;  /* 0x0000003802037812 */ /* 0x000fe200078e7805 */
[----:B------:R-:W-:Y:S01]  /*fe30*/  IMAD.SHL.U32 R2, R4, 0x8, RZ ;  /* 0x0000000804027824 */ /* 0x000fe200078e00ff */
[----:B------:R-:W-:-:S04]  /*fe40*/  SHF.R.U32.HI R4, RZ, 0x3, R4 ;  /* 0x00000003ff047819 */ /* 0x000fc80000011604 */
[----:B------:R-:W-:Y:S01]  /*fe50*/  LOP3.LUT R3, R3, 0x200, R2, 0xf8, !PT ;  /* 0x0000020003037812 */ /* 0x000fe200078ef802 */
[----:B------:R-:W-:-:S04]  /*fe60*/  IMAD.SHL.U32 R2, R5, 0x10, RZ ;  /* 0x0000001005027824 */ /* 0x000fc800078e00ff */
[----:B------:R-:W-:Y:S01]  /*fe70*/  IMAD R3, R3, 0x2, R18 ;  /* 0x0000000203037824 */ /* 0x000fe200078e0212 */
[----:B------:R-:W-:Y:S01]  /*fe80*/  LOP3.LUT R4, R4, 0x70, R2, 0xf8, !PT ;  /* 0x0000007004047812 */ /* 0x000fe200078ef802 */
[----:B------:R-:W-:-:S03]  /*fe90*/  IMAD.MOV.U32 R2, RZ, RZ, 0x1 ;  /* 0x00000001ff027424 */ /* 0x000fc600078e00ff */
[----:B------:R-:W-:Y:S04]  /*fea0*/  STL [R1+0x24], R3 ;  /* 0x0000240301007387 */ /* 0x000fe80000100800 */
[----:B------:R0:W-:Y:S04]  /*feb0*/  STL [R1+0x14], R2 ;  /* 0x0000140201007387 */ /* 0x0001e80000100800 */
[----:B------:R1:W-:Y:S01]  /*fec0*/  STL [R1+0x48], RZ ;  /* 0x000048ff01007387 */ /* 0x0003e20000100800 */
[C---:B0-----:R-:W-:Y:S02]  /*fed0*/  LOP3.LUT R2, R0.reuse, 0x40, RZ, 0xfc, !PT ;  /* 0x0000004000027812 */ /* 0x041fe400078efcff */
[----:B-1----:R-:W-:-:S07]  /*fee0*/  LOP3.LUT R0, R0, 0x80, RZ, 0xfc, !PT ;  /* 0x0000008000007812 */ /* 0x002fce00078efcff */
.L_x_3549:
        /* <DEDUP_REMOVED lines=59> */
.L_x_3444:
[----:B------:R-:W0:Y:S01]  /*102a0*/  LDL.LU R3, [R1+0x8] ;  /* 0x0000080001037983 */ /* 0x000e220000300800 */
[----:B------:R-:W-:Y:S02]  /*102b0*/  ULDC.64 UR4, c[0x0][0xa20] ;  /* 0x0002880000047ab9 */ /* 0x000fe40000000a00 */
[----:B------:R-:W-:-:S04]  /*102c0*/  ISETP.NE.U32.AND P1, PT, RZ, UR4, PT ;  /* 0x00000004ff007c0c */ /* 0x000fc8000bf25070 */
[----:B------:R-:W-:Y:S02]  /*102d0*/  ISETP.NE.AND.EX P1, PT, RZ, UR5, PT, P1 ;  /* 0x00000005ff007c0c */ /* 0x000fe4000bf25310 */
[C---:B0-----:R-:W-:Y:S02]  /*102e0*/  LOP3.LUT R9, R3.reuse, 0xff000000, RZ, 0xc0, !PT ;  /* 0xff00000003097812 */ /* 0x041fe400078ec0ff */
[C---:B-1----:R-:W-:Y:S02]  /*102f0*/  LOP3.LUT R2, R3.reuse, 0xff0000, RZ, 0xc0, !PT ;  /* 0x00ff000003027812 */ /* 0x042fe400078ec0ff */
        /* <DEDUP_REMOVED lines=10> */
[----:B------:R-:W-:-:S05]  /*103a0*/  IADD3.X R7, R10, UR5, RZ, P0, !PT ;  /* 0x000000050a077c10 */ /* 0x000fca00087fe4ff */
[----:B------:R1:W5:Y:S01]  /*103b0*/  LDG.E R6, desc[UR6][R6.64] ;  /* 0x0000000606067981 */ /* 0x000362000c1e1900 */
[----:B------:R-:W-:Y:S05]  /*103c0*/  BRA `(.L_x_3446) ;  /* 0x0000000000147947 */ /* 0x000fea0003800000 */
.L_x_3445:
[----:B------:R-:W-:Y:S05]  /*103d0*/  @!P0 BRA `(.L_x_3446) ;  /* 0x0000000000108947 */ /* 0x000fea0003800000 */
[----:B------:R-:W-:Y:S02]  /*103e0*/  ULDC.64 UR4, c[0x0][0x208] ;  /* 0x0000820000047ab9 */ /* 0x000fe40000000a00 */
[----:B------:R-:W2:Y:S04]  /*103f0*/  LDG.E R6, desc[UR4][R4.64] ;  /* 0x0000000404067981 */ /* 0x000ea8000c1e1900 */
[----:B------:R-:W2:Y:S02]  /*10400*/  LDG.E R4, desc[UR4][R4.64+0x4] ;  /* 0x0000040404047981 */ /* 0x000ea4000c1e1900 */
[----:B--2---:R-:W-:-:S07]  /*10410*/  IMAD.IADD R6, R4, 0x1, -R6 ;  /* 0x0000000104067824 */ /* 0x004fce00078e0a06 */
.L_x_3446:
[----:B-----5:R-:W-:Y:S01]  /*10420*/  IMAD.IADD R6, R6, 0x1, -R0 ;  /* 0x0000000106067824 */ /* 0x020fe200078e0a00 */
[----:B------:R-:W-:Y:S01]  /*10430*/  LOP3.LUT R10, R9, 0xff, RZ, 0xc0, !PT ;  /* 0x000000ff090a7812 */ /* 0x000fe200078ec0ff */
[----:B0-----:R-:W-:Y:S01]  /*10440*/  IMAD.MOV.U32 R2, RZ, RZ, RZ ;  /* 0x000000ffff027224 */ /* 0x001fe200078e00ff */
[----:B------:R-:W-:Y:S01]  /*10450*/  BSSY B0, `(.L_x_3447) ;  /* 0x000002b000007945 */ /* 0x000fe20003800000 */
[C---:B------:R-:W-:Y:S01]  /*10460*/  VIADD R3, R6.reuse, 0x6f ;  /* 0x0000006f06037836 */ /* 0x040fe20000000000 */
[----:B------:R-:W-:Y:S01]  /*10470*/  ISETP.GE.AND P0, PT, R6, 0x1, PT ;  /* 0x000000010600780c */ /* 0x000fe20003f06270 */
[----:B------:R-:W-:Y:S02]  /*10480*/  IMAD.MOV.U32 R4, RZ, RZ, RZ ;  /* 0x000000ffff047224 */ /* 0x000fe400078e00ff */
[----:B------:R-:W-:-:S03]  /*10490*/  IMAD.HI R2, R3, -0x6db6db6d, R2 ;  /* 0x9249249303027827 */ /* 0x000fc600078e0202 */
[----:B------:R0:W-:Y:S01]  /*104a0*/  STL [R1+0x34], R4 ;  /* 0x0000340401007387 */ /* 0x0001e20000100800 */
[----:B------:R-:W-:Y:S01]  /*104b0*/  IMAD.MOV.U32 R11, RZ, RZ, R4 ;  /* 0x000000ffff0b7224 */ /* 0x000fe200078e0004 */
[----:B------:R-:W-:-:S04]  /*104c0*/  SHF.R.U32.HI R0, RZ, 0x1f, R2 ;  /* 0x0000001fff007819 */ /* 0x000fc80000011602 */
[----:B------:R-:W-:-:S05]  /*104d0*/  LEA.HI.SX32 R8, R2, R0, 0x1a ;  /* 0x0000000002087211 */ /* 0x000fca00078fd2ff */
[----:B------:R0:W-:Y:S04]  /*104e0*/  STL [R1+0x40], R8 ;  /* 0x0000400801007387 */ /* 0x0001e80000100800 */
[----:B------:R0:W-:Y:S01]  /*104f0*/  STL [R1+0x58], R10 ;  /* 0x0000580a01007387 */ /* 0x0001e20000100800 */
[----:B------:R-:W-:Y:S05]  /*10500*/  @!P0 BRA `(.L_x_3448) ;  /* 0x00000000007c8947 */ /* 0x000fea0003800000 */
[----:B------:R-:W-:-:S04]  /*10510*/  SHF.R.U32.HI R0, RZ, 0x10, R9 ;  /* 0x00000010ff007819 */ /* 0x000fc80000011609 */
[----:B------:R-:W-:-:S13]  /*10520*/  ISETP.NE.AND P0, PT, R0, RZ, PT ;  /* 0x000000ff0000720c */ /* 0x000fda0003f05270 */
[----:B------:R-:W0:Y:S02]  /*10530*/  @!P0 LDC R0, c[0x0][0x9f0] ;  /* 0x00027c00ff008b82 */ /* 0x000e240000000800 */
[----:B0-----:R-:W-:-:S04]  /*10540*/  IABS R4, R0 ;  /* 0x0000000000047213 */ /* 0x001fc80000000000 */
[----:B------:R-:W0:Y:S08]  /*10550*/  I2F.RP R2, R4 ;  /* 0x0000000400027306 */ /* 0x000e300000209400 */
[----:B0-----:R-:W0:Y:S02]  /*10560*/  MUFU.RCP R2, R2 ;  /* 0x0000000200027308 */ /* 0x001e240000001000 */
[----:B0-----:R-:W-:-:S06]  /*10570*/  VIADD R2, R2, 0xffffffe ;  /* 0x0ffffffe02027836 */ /* 0x001fcc0000000000 */
[----:B------:R-:W0:Y:S02]  /*10580*/  F2I.FTZ.U32.TRUNC.NTZ R3, R2 ;  /* 0x0000000200037305 */ /* 0x000e24000021f000 */
[----:B0-----:R-:W-:-:S04]  /*10590*/  IMAD.MOV R2, RZ, RZ, -R3 ;  /* 0x000000ffff027224 */ /* 0x001fc800078e0a03 */
[----:B------:R-:W-:Y:S02]  /*105a0*/  IMAD R5, R2, R4, RZ ;  /* 0x0000000402057224 */ /* 0x000fe400078e02ff */
[----:B------:R-:W-:-:S04]  /*105b0*/  IMAD.MOV.U32 R2, RZ, RZ, RZ ;  /* 0x000000ffff027224 */ /* 0x000fc800078e00ff */
[----:B-1----:R-:W-:Y:S01]  /*105c0*/  IMAD.HI.U32 R7, R3, R5, R2 ;  /* 0x0000000503077227 */ /* 0x002fe200078e0002 */
        /* <DEDUP_REMOVED lines=19> */
.L_x_3448:
[----:B------:R-:W-:Y:S05]  /*10700*/  BSYNC B0 ;  /* 0x0000000000007941 */ /* 0x000fea0003800000 */
.L_x_3447:
[----:B------:R-:W-:Y:S01]  /*10710*/  IMAD.MOV.U32 R0, RZ, RZ, R11 ;  /* 0x000000ffff007224 */ /* 0x000fe200078e000b */
[----:B------:R-:W-:Y:S03]  /*10720*/  BSSY B7, `(.L_x_3449) ;  /* 0x0000455000077945 */ /* 0x000fe60003800000 */
[----:B------:R-:W-:-:S05]  /*10730*/  IMAD R2, R10, R0, RZ ;  /* 0x000000000a027224 */ /* 0x000fca00078e02ff */
        /* <DEDUP_REMOVED lines=11> */
[----:B------:R-:W4:Y:S01]  /*107f0*/  LDC.64 R2, c[0x0][0xc60] ;  /* 0x00031800ff027b82 */ /* 0x000f220000000a00 */
[----:B------:R-:W3:Y:S01]  /*10800*/  FLO.U32 R0, UR4 ;  /* 0x0000000400007d00 */ /* 0x000ee200080e0000 */
[----:B------:R-:W-:Y:S01]  /*10810*/  ULDC.64 UR6, c[0x0][0x208] ;  /* 0x0000820000067ab9 */ /* 0x000fe20000000a00 */
[----:B---3--:R-:W-:-:S06]  /*10820*/  ISETP.EQ.U32.AND P0, PT, R0, R5, PT ;  /* 0x000000050000720c */ /* 0x008fcc0003f02070 */
[----:B------:R-:W4:Y:S07]  /*10830*/  POPC R5, UR4 ;  /* 0x0000000400057d09 */ /* 0x000f2e0008000000 */
[----:B----4-:R-:W3:Y:S01]  /*10840*/  @P0 ATOMG.E.ADD.STRONG.GPU PT, R3, desc[UR6][R2.64], R5 ;  /* 0x00000005020309a8 */ /* 0x010ee200081ee1c6 */
[----:B0-----:R-:W0:Y:S02]  /*10850*/  S2R R4, SR_LTMASK ;  /* 0x0000000000047919 */ /* 0x001e240000003900 */
[----:B0-----:R-:W-:-:S04]  /*10860*/  LOP3.LUT R4, R4, UR4, RZ, 0xc0, !PT ;  /* 0x0000000404047c12 */ /* 0x001fc8000f8ec0ff */
[----:B-1----:R-:W0:Y:S01]  /*10870*/  POPC R7, R4 ;  /* 0x0000000400077309 */ /* 0x002e220000000000 */
[----:B---3--:R-:W0:Y:S02]  /*10880*/  SHFL.IDX PT, R0, R3, R0, 0x1f ;  /* 0x00001f0003007589 */ /* 0x008e2400000e0000 */
[----:B0-----:R-:W-:-:S05]  /*10890*/  IADD3 R0, R0, UR38, R7 ;  /* 0x0000002600007c10 */ /* 0x001fca000fffe007 */
[----:B------:R3:W-:Y:S01]  /*108a0*/  STL [R1], R0 ;  /* 0x0000000001007387 */ /* 0x0007e20000100800 */
[----:B------:R-:W-:Y:S05]  /*108b0*/  BRA `(.L_x_3451) ;  /* 0x0000004000ec7947 */ /* 0x000fea0003800000 */
.L_x_3450:
        /* <DEDUP_REMOVED lines=8> */
[----:B0-----:R-:W-:Y:S02]  /*10940*/  IMAD.U32 R4, RZ, RZ, UR6 ;  /* 0x00000006ff047e24 */ /* 0x001fe4000f8e00ff */
[----:B------:R-:W0:Y:S01]  /*10950*/  LDC.64 R2, c[0x4][R2] ;  /* 0x0100000002027b82 */ /* 0x000e220000000a00 */
[----:B------:R-:W-:Y:S02]  /*10960*/  IMAD.U32 R5, RZ, RZ, UR7 ;  /* 0x00000007ff057e24 */ /* 0x000fe4000f8e00ff */
[----:B------:R-:W-:Y:S02]  /*10970*/  IMAD.U32 R6, RZ, RZ, UR8 ;  /* 0x00000008ff067e24 */ /* 0x000fe4000f8e00ff */
[----:B-1----:R-:W-:-:S02]  /*10980*/  IMAD.U32 R7, RZ, RZ, UR9 ;  /* 0x00000009ff077e24 */ /* 0x002fc4000f8e00ff */
[----:B------:R-:W-:Y:S02]  /*10990*/  IMAD.U32 R10, RZ, RZ, UR4 ;  /* 0x00000004ff0a7e24 */ /* 0x000fe4000f8e00ff */
[----:B--2---:R-:W-:Y:S02]  /*109a0*/  IMAD.U32 R11, RZ, RZ, UR5 ;  /* 0x00000005ff0b7e24 */ /* 0x004fe4000f8e00ff */
[----:B------:R-:W-:Y:S02]  /*109b0*/  IMAD.MOV.U32 R8, RZ, RZ, 0x70 ;  /* 0x00000070ff087424 */ /* 0x000fe400078e00ff */
[----:B------:R-:W-:Y:S02]  /*109c0*/  IMAD.MOV.U32 R12, RZ, RZ, 0x1 ;  /* 0x00000001ff0c7424 */ /* 0x000fe400078e00ff */
[----:B------:R-:W-:-:S07]  /*109d0*/  IMAD.MOV.U32 R13, RZ, RZ, RZ ;  /* 0x000000ffff0d7224 */ /* 0x000fce00078e00ff */
[----:B------:R-:W-:-:S07]  /*109e0*/  LEPC R20, `(.L_x_3453) ;  /* 0x000000001014794e */ /* 0x000fce0000000000 */
[----:B0-----:R-:W-:Y:S05]  /*109f0*/  CALL.ABS.NOINC R2 ;  /* 0x0000000002007343 */ /* 0x001fea0003c00000 */
.L_x_3453:
[----:B------:R-:W-:Y:S05]  /*10a00*/  BSYNC B6 ;  /* 0x0000000000067941 */ /* 0x000fea0003800000 */
.L_x_3452:
        /* <DEDUP_REMOVED lines=9> */
[----:B0-----:R-:W-:Y:S02]  /*10aa0*/  IMAD.U32 R4, RZ, RZ, UR6 ;  /* 0x00000006ff047e24 */ /* 0x001fe4000f8e00ff */
[----:B------:R-:W-:Y:S02]  /*10ab0*/  IMAD.U32 R5, RZ, RZ, UR7 ;  /* 0x00000007ff057e24 */ /* 0x000fe4000f8e00ff */
[----:B------:R-:W-:Y:S02]  /*10ac0*/  IMAD.U32 R6, RZ, RZ, UR8 ;  /* 0x00000008ff067e24 */ /* 0x000fe4000f8e00ff */
[----:B-1----:R-:W-:-:S02]  /*10ad0*/  IMAD.U32 R7, RZ, RZ, UR9 ;  /* 0x00000009ff077e24 */ /* 0x002fc4000f8e00ff */
[----:B------:R-:W-:Y:S02]  /*10ae0*/  IMAD.U32 R10, RZ, RZ, UR4 ;  /* 0x00000004ff0a7e24 */ /* 0x000fe4000f8e00ff */
[----:B--2---:R-:W-:Y:S02]  /*10af0*/  IMAD.U32 R11, RZ, RZ, UR5 ;  /* 0x00000005ff0b7e24 */ /* 0x004fe4000f8e00ff */
[----:B------:R-:W-:Y:S02]  /*10b00*/  IMAD.MOV.U32 R8, RZ, RZ, 0x70 ;  /* 0x00000070ff087424 */ /* 0x000fe400078e00ff */
[----:B------:R-:W-:Y:S02]  /*10b10*/  IMAD.MOV.U32 R12, RZ, RZ, 0x1 ;  /* 0x00000001ff0c7424 */ /* 0x000fe400078e00ff */
[----:B---3--:R-:W-:-:S07]  /*10b20*/  IMAD.MOV.U32 R13, RZ, RZ, RZ ;  /* 0x000000ffff0d7224 */ /* 0x008fce00078e00ff */
[----:B------:R-:W-:-:S07]  /*10b30*/  LEPC R20, `(.L_x_3456) ;  /* 0x000000001014794e */ /* 0x000fce0000000000 */
[----:B----4-:R-:W-:Y:S05]  /*10b40*/  CALL.ABS.NOINC R2 ;  /* 0x0000000002007343 */ /* 0x010fea0003c00000 */
.L_x_3456:
        /* <DEDUP_REMOVED lines=16> */
.L_x_3455:
[----:B------:R-:W-:Y:S05]  /*10c50*/  BSYNC B6 ;  /* 0x0000000000067941 */ /* 0x000fea0003800000 */
.L_x_3454:
[----:B0-----:R-:W3:Y:S01]  /*10c60*/  LDL.LU R4, [R1+0x20] ;  /* 0x0000200001047983 */ /* 0x001ee20000300800 */
[----:B------:R-:W-:-:S03]  /*10c70*/  ULDC.64 UR4, c[0x0][0x9f8] ;  /* 0x00027e0000047ab9 */ /* 0x000fc60000000a00 */
[----:B-1----:R-:W4:Y:S01]  /*10c80*/  LDL R7, [R1+0x10] ;  /* 0x0000100001077983 */ /* 0x002f220000100800 */
[----:B------:R-:W-:Y:S01]  /*10c90*/  ISETP.NE.U32.AND P0, PT, RZ, UR4, PT ;  /* 0x00000004ff007c0c */ /* 0x000fe2000bf05070 */
[----:B------:R-:W-:Y:S02]  /*10ca0*/  ULDC.64 UR6, c[0x0][0x208] ;  /* 0x0000820000067ab9 */ /* 0x000fe40000000a00 */
[----:B------:R-:W5:Y:S01]  /*10cb0*/  LDL R0, [R1+0x38] ;  /* 0x0000380001007983 */ /* 0x000f620000100800 */
[----:B------:R-:W-:-:S13]  /*10cc0*/  ISETP.NE.AND.EX P0, PT, RZ, UR5, PT, P0 ;  /* 0x00000005ff007c0c */ /* 0x000fda000bf05300 */
[----:B------:R-:W-:-:S04]  /*10cd0*/  @P0 IADD3 R2, P1, R17, UR4, RZ ;  /* 0x0000000411020c10 */ /* 0x000fc8000ff3e0ff */
[----:B---3--:R-:W-:Y:S01]  /*10ce0*/  @P0 IADD3.X R3, R4, UR5, RZ, P1, !PT ;  /* 0x0000000504030c10 */ /* 0x008fe20008ffe4ff */
[----:B------:R-:W-:-:S04]  /*10cf0*/  ULDC.64 UR4, c[0x0][0xa08] ;  /* 0x0002820000047ab9 */ /* 0x000fc80000000a00 */
[----:B----4-:R0:W3:Y:S02]  /*10d00*/  @P0 LDG.E R7, desc[UR6][R2.64] ;  /* 0x0000000602070981 */ /* 0x0100e4000c1e1900 */
[----:B0-----:R-:W0:Y:S01]  /*10d10*/  LDC.64 R2, c[0x0][0x418] ;  /* 0x00010600ff027b82 */ /* 0x001e220000000a00 */
[----:B-----5:R-:W-:Y:S01]  /*10d20*/  VIADD R0, R0, 0xffffffff ;  /* 0xffffffff00007836 */ /* 0x020fe20000000000 */
[----:B---3--:R-:W-:Y:S01]  /*10d30*/  SHF.R.S32.HI R8, RZ, 0x1f, R7 ;  /* 0x0000001fff087819 */ /* 0x008fe20000011407 */
        /* <DEDUP_REMOVED lines=11> */
.L_x_3565:
[----:B0-----:R-:W3:Y:S01]  /*10df0*/  LDL.LU R4, [R1+0x1c] ;  /* 0x00001c0001047983 */ /* 0x001ee20000300800 */
[----:B------:R-:W-:Y:S02]  /*10e00*/  PLOP3.LUT P1, PT, PT, PT, PT, 0x8, 0x0 ;  /* 0x000000000000781c */ /* 0x000fe40003f2e170 */
[----:B-1----:R-:W-:Y:S01]  /*10e10*/  ISETP.NE.AND P0, PT, R14, RZ, PT ;  /* 0x000000ff0e00720c */ /* 0x002fe20003f05270 */
[----:B------:R0:W-:Y:S01]  /*10e20*/  STL [R1+0x8], R0 ;  /* 0x0000080001007387 */ /* 0x0001e20000100800 */
[----:B---3--:R-:W-:-:S09]  /*10e30*/  LOP3.LUT R4, R4, 0xfffffffe, RZ, 0xc0, !PT ;  /* 0xfffffffe04047812 */ /* 0x008fd200078ec0ff */
[----:B------:R-:W-:-:S05]  /*10e40*/  @P1 LOP3.LUT R4, R4, 0x1, RZ, 0xfc, !PT ;  /* 0x0000000104041812 */ /* 0x000fca00078efcff */
[----:B------:R0:W-:Y:S01]  /*10e50*/  STL [R1+0x1c], R4 ;  /* 0x00001c0401007387 */ /* 0x0001e20000100800 */
[----:B------:R-:W-:Y:S05]  /*10e60*/  @P0 BRA `(.L_x_3458) ;  /* 0x00000004003c0947 */ /* 0x000fea0003800000 */
[----:B------:R-:W-:-:S03]  /*10e70*/  UMOV UR4, 0xffffffff ;  /* 0xffffffff00047882 */ /* 0x000fc60000000000 */
[----:B------:R-:W-:Y:S05]  /*10e80*/  BRA.DIV UR4, `(.L_x_3459) ;  /* 0x0000005204807947 */ /* 0x000fea000b800000 */
[----:B------:R-:W-:-:S13]  /*10e90*/  ELECT P6, URZ, PT ;  /* 0x00000000003f782f */ /* 0x000fda00038c0000 */
.L_x_3568:
        /* <DEDUP_REMOVED lines=25> */
.L_x_3460:
[----:B-1----:R-:W3:Y:S01]  /*11030*/  LDL R2, [R1+0x14] ;  /* 0x0000140001027983 */ /* 0x002ee20000100800 */
[----:B0-----:R-:W-:Y:S01]  /*11040*/  IMAD R0, R19, 0x8, R18 ;  /* 0x0000000813007824 */ /* 0x001fe200078e0212 */
[----:B---3--:R-:W-:-:S04]  /*11050*/  SHF.L.U32 R2, R2, 0x1f, RZ ;  /* 0x0000001f02027819 */ /* 0x008fc800000006ff */
[----:B------:R-:W0:Y:S02]  /*11060*/  SYNCS.PHASECHK.TRANS64.TRYWAIT P0, [R0+URZ+0x36840], R2 ;  /* 0x03684002000075a7 */ /* 0x000e24000800017f */
[----:B0-----:R-:W-:Y:S05]  /*11070*/  @!P0 BRA `(.L_x_3461) ;  /* 0x0000005000248947 */ /* 0x001fea0003800000 */
.L_x_3569:
        /* <DEDUP_REMOVED lines=11> */
.L_x_3462:
[----:B------:R-:W3:Y:S04]  /*11130*/  LDL R4, [R1+0x8] ;  /* 0x0000080001047983 */ /* 0x000ee80000100800 */
[----:B------:R-:W4:Y:S04]  /*11140*/  LDL R3, [R1+0x18] ;  /* 0x0000180001037983 */ /* 0x000f280000100800 */
[----:B0-----:R-:W2:Y:S01]  /*11150*/  LDL.LU R2, [R1+0x1c] ;  /* 0x00001c0001027983 */ /* 0x001ea20000300800 */
        /* <DEDUP_REMOVED lines=10> */
[----:B------:R-:W-:-:S03]  /*11200*/  UMOV UR16, 0x40 ;  /* 0x0000004000107882 */ /* 0x000fc60000000000 */
[----:B------:R-:W-:-:S07]  /*11210*/  UIADD3 UR9, UR9, 0x36830, URZ ;  /* 0x0003683009097890 */ /* 0x000fce000fffe03f */
[----:B------:R-:W-:Y:S02]  /*11220*/  UIADD3 UR14, UR8, 0x21400, URZ ;  /* 0x00021400080e7890 */ /* 0x000fe4000fffe03f */
[----:B------:R-:W-:Y:S02]  /*11230*/  UIADD3 UR15, UR8, 0x24c00, URZ ;  /* 0x00024c00080f7890 */ /* 0x000fe4000fffe03f */
[----:B------:R-:W-:-:S03]  /*11240*/  UIADD3 UR17, UR8, 0x28400, URZ ;  /* 0x0002840008117890 */ /* 0x000fc6000fffe03f */
[----:B------:R-:W-:Y:S01]  /*11250*/  UMOV UR8, UR14 ;  /* 0x0000000e00087c82 */ /* 0x000fe20008000000 */
[----:B------:R-:W-:Y:S01]  /*11260*/  UMOV UR14, 0x80 ;  /* 0x00000080000e7882 */ /* 0x000fe20000000000 */
[----:B---3--:R-:W-:Y:S02]  /*11270*/  R2UR UR11, R4 ;  /* 0x00000000040b72ca */ /* 0x008fe400000e0000 */
[----:B----4-:R-:W-:Y:S02]  /*11280*/  R2UR UR5, R3 ;  /* 0x00000000030572ca */ /* 0x010fe400000e0000 */
[----:B--2---:R-:W-:-:S04]  /*11290*/  LOP3.LUT R2, R2, 0xfffffffe, RZ, 0xc0, !PT ;  /* 0xfffffffe02027812 */ /* 0x004fc800078ec0ff */
[----:B------:R-:W-:-:S07]  /*112a0*/  @P0 LOP3.LUT R2, R2, 0x1, RZ, 0xfc, !PT ;  /* 0x0000000102020812 */ /* 0x000fce00078efcff */
[----:B------:R-:W-:Y:S01]  /*112b0*/  UIMAD UR11, UR11, 0x70, UR5 ;  /* 0x000000700b0b78a4 */ /* 0x000fe2000f8e0205 */
[----:B------:R1:W-:Y:S01]  /*112c0*/  STL [R1+0x1c], R2 ;  /* 0x00001c0201007387 */ /* 0x0003e20000100800 */
[----:B------:R-:W-:-:S09]  /*112d0*/  UIADD3.X UR5, URZ, UR37, URZ, UP0, !UPT ;  /* 0x000000253f057290 */ /* 0x000fd200087fe43f */
[----:B------:R0:W-:Y:S02]  /*112e0*/  UTMALDG.4D [UR8], [UR4], desc[UR6] ;  /* 0x00000608040075b4 */ /* 0x0001e40008019000 */
[----:B0-----:R-:W-:Y:S01]  /*112f0*/  UMOV UR8, UR15 ;  /* 0x0000000f00087c82 */ /* 0x001fe20008000000 */
[----:B------:R-:W-:Y:S02]  /*11300*/  UMOV UR10, UR16 ;  /* 0x00000010000a7c82 */ /* 0x000fe40008000000 */
[----:B------:R0:W-:Y:S02]  /*11310*/  UTMALDG.4D [UR8], [UR4], desc[UR6] ;  /* 0x00000608040075b4 */ /* 0x0001e40008019000 */
[----:B0-----:R-:W-:Y:S01]  /*11320*/  UMOV UR8, UR17 ;  /* 0x0000001100087c82 */ /* 0x001fe20008000000 */
[----:B------:R-:W-:Y:S02]  /*11330*/  UMOV UR10, UR14 ;  /* 0x0000000e000a7c82 */ /* 0x000fe40008000000 */
[----:B------:R1:W-:Y:S02]  /*11340*/  UTMALDG.4D [UR8], [UR4], desc[UR6] ;  /* 0x00000608040075b4 */ /* 0x0003e40008019000 */
[----:B-1----:R-:W-:Y:S01]  /*11350*/  NOP ;  /* 0x0000000000007918 */ /* 0x002fe20000000000 */
.L_x_3458:
[----:B------:R-:W3:Y:S04]  /*11360*/  LDL.LU R3, [R1+0x30] ;  /* 0x0000300001037983 */ /* 0x000ee80000300800 */
[----:B------:R-:W4:Y:S04]  /*11370*/  LDL.LU R5, [R1+0x2c] ;  /* 0x00002c0001057983 */ /* 0x000f280000300800 */
[----:B0-----:R-:W5:Y:S01]  /*11380*/  LDL.LU R4, [R1+0x3c] ;  /* 0x00003c0001047983 */ /* 0x001f620000300800 */
        /* <DEDUP_REMOVED lines=9> */
[----:B---3--:R-:W-:Y:S02]  /*11420*/  SHF.R.S32.HI R0, RZ, 0x1f, R3 ;  /* 0x0000001fff007819 */ /* 0x008fe40000011403 */
[----:B----4-:R-:W-:-:S03]  /*11430*/  SEL R5, R5, RZ, !P0 ;  /* 0x000000ff05057207 */ /* 0x010fc60004000000 */
[----:B------:R-:W-:Y:S01]  /*11440*/  IMAD R0, R0, UR4, RZ ;  /* 0x0000000400007c24 */ /* 0x000fe2000f8e02ff */
[----:B-----5:R-:W-:-:S03]  /*11450*/  SEL R4, R4, RZ, !P0 ;  /* 0x000000ff04047207 */ /* 0x020fc60004000000 */
        /* <DEDUP_REMOVED lines=18> */
[----:B--2---:R-:W-:Y:S02]  /*11580*/  IMAD.U32 R11, RZ, RZ, UR5 ;  /* 0x00000005ff0b7e24 */ /* 0x004fe4000f8e00ff */
[----:B------:R-:W-:Y:S02]  /*11590*/  IMAD.MOV.U32 R8, RZ, RZ, 0x70 ;  /* 0x00000070ff087424 */ /* 0x000fe400078e00ff */
[----:B------:R-:W-:Y:S02]  /*115a0*/  IMAD.MOV.U32 R12, RZ, RZ, 0x1 ;  /* 0x00000001ff0c7424 */ /* 0x000fe400078e00ff */
[----:B------:R-:W-:-:S07]  /*115b0*/  IMAD.MOV.U32 R13, RZ, RZ, RZ ;  /* 0x000000ffff0d7224 */ /* 0x000fce00078e00ff */
[----:B------:R-:W-:-:S07]  /*115c0*/  LEPC R20, `(.L_x_3464) ;  /* 0x000000001014794e */ /* 0x000fce0000000000 */
[----:B0-----:R-:W-:Y:S05]  /*115d0*/  CALL.ABS.NOINC R2 ;  /* 0x0000000002007343 */ /* 0x001fea0003c00000 */
.L_x_3464:
[----:B------:R-:W-:Y:S05]  /*115e0*/  BSYNC B6 ;  /* 0x0000000000067941 */ /* 0x000fea0003800000 */
.L_x_3463:
[----:B0-----:R-:W3:Y:S01]  /*115f0*/  LDL.LU R0, [R1+0x3c] ;  /* 0x00003c0001007983 */ /* 0x001ee20000300800 */
[----:B------:R-:W0:Y:S01]  /*11600*/  LDC R8, c[0x0][0x448] ;  /* 0x00011200ff087b82 */ /* 0x000e220000000800 */
[----:B------:R-:W-:Y:S01]  /*11610*/  ULDC.64 UR4, c[0x0][0x2d8] ;  /* 0x0000b60000047ab9 */ /* 0x000fe20000000a00 */
[----:B------:R-:W-:Y:S01]  /*11620*/  ULDC.64 UR6, c[0x0][0x280] ;  /* 0x0000a00000067ab9 */ /* 0x000fe20000000a00 */
[----:B------:R-:W4:Y:S04]  /*11630*/  LDL.LU R4, [R1+0x30] ;  /* 0x0000300001047983 */ /* 0x000f280000300800 */
[----:B------:R-:W4:Y:S04]  /*11640*/  LDL.LU.64 R2, [R1+0x50] ;  /* 0x0000500001027983 */ /* 0x000f280000300a00 */
[----:B------:R-:W3:Y:S04]  /*11650*/  LDL.LU R6, [R1+0x2c] ;  /* 0x00002c0001067983 */ /* 0x000ee80000300800 */
[----:B------:R-:W3:Y:S01]  /*11660*/  LDL.LU R5, [R1+0x4] ;  /* 0x0000040001057983 */ /* 0x000ee20000300800 */
[----:B0-----:R-:W-:Y:S01]  /*11670*/  ISETP.NE.AND P0, PT, R8, 0x1, PT ;  /* 0x000000010800780c */ /* 0x001fe20003f05270 */
[----:B------:R-:W2:-:S12]  /*11680*/  S2R R9, SR_TID.X ;  /* 0x0000000000097919 */ /* 0x000e980000002100 */
[----:B------:R-:W0:Y:S01]  /*11690*/  @P0 LDC R7, c[0x0][0x450] ;  /* 0x00011400ff070b82 */ /* 0x000e220000000800 */
[----:B--2---:R-:W-:-:S05]  /*116a0*/  IMAD.SHL.U32 R11, R9, 0x8, RZ ;  /* 0x00000008090b7824 */ /* 0x004fca00078e00ff */
[----:B------:R-:W-:-:S04]  /*116b0*/  LOP3.LUT R11, R11, 0x38, RZ, 0xc0, !PT ;  /* 0x000000380b0b7812 */ /* 0x000fc800078ec0ff */
        /* <DEDUP_REMOVED lines=9> */
[----:B------:R-:W-:Y:S01]  /*11750*/  ULDC.64 UR4, c[0x0][0x2d0] ;  /* 0x0000b40000047ab9 */ /* 0x000fe20000000a00 */
[C---:B-1----:R-:W-:Y:S01]  /*11760*/  LOP3.LUT R6, R4.reuse, 0x7f, RZ, 0xc0, !PT ;  /* 0x0000007f04067812 */ /* 0x042fe200078ec0ff */
[----:B------:R-:W-:-:S03]  /*11770*/  IMAD.SHL.U32 R4, R4, 0x10, RZ ;  /* 0x0000001004047824 */ /* 0x000fc600078e00ff */
[----:B------:R-:W-:-:S04]  /*11780*/  SHF.R.U32.HI R6, RZ, 0x3, R6 ;  /* 0x00000003ff067819 */ /* 0x000fc80000011606 */
[----:B------:R-:W-:Y:S02]  /*11790*/  LOP3.LUT R4, R6, 0x70, R4, 0xf8, !PT ;  /* 0x0000007006047812 */ /* 0x000fe400078ef804 */
[----:B------:R-:W1:Y:S01]  /*117a0*/  @P0 LDC R6, c[0x0][0x44c] ;  /* 0x00011300ff060b82 */ /* 0x000e620000000800 */
[----:B------:R-:W-:Y:S02]  /*117b0*/  IMAD.SHL.U32 R5, R5, 0x80, RZ ;  /* 0x0000008005057824 */ /* 0x000fe400078e00ff */
[----:B------:R-:W-:-:S03]  /*117c0*/  IMAD.IADD R3, R3, 0x1, R0 ;  /* 0x0000000103037824 */ /* 0x000fc600078e0200 */
[----:B------:R-:W-:-:S05]  /*117d0*/  LOP3.LUT R0, R4, R5, RZ, 0xfc, !PT ;  /* 0x0000000504007212 */ /* 0x000fca00078efcff */
        /* <DEDUP_REMOVED lines=15> */
[----:B------:R-:W-:Y:S02]  /*118d0*/  ISETP.GE.AND P1, PT, R10, UR4, PT ;  /* 0x000000040a007c0c */ /* 0x000fe4000bf26270 */
[----:B------:R0:W5:Y:S01]  /*118e0*/  LDL R10, [R1+0x24] ;  /* 0x00002400010a7983 */ /* 0x0001620000100800 */
[----:B------:R-:W-:Y:S01]  /*118f0*/  IMAD R0, R0, UR5, R4 ;  /* 0x0000000500007c24 */ /* 0x000fe2000f8e0204 */
[----:B------:R-:W-:Y:S02]  /*11900*/  LOP3.LUT R9, R11, 0x80, RZ, 0xfc, !PT ;  /* 0x000000800b097812 */ /* 0x000fe400078efcff */
[----:B------:R-:W-:Y:S01]  /*11910*/  LEA R4, P3, R2, UR6, 0x1 ;  /* 0x0000000602047c11 */ /* 0x000fe2000f8608ff */
[----:B------:R-:W-:Y:S01]  /*11920*/  IMAD.IADD R0, R3, 0x1, R0 ;  /* 0x0000000103007824 */ /* 0x000fe200078e0200 */
        /* <DEDUP_REMOVED lines=8> */
[----:B------:R-:W-:-:S05]  /*119b0*/  SHF.R.U32.HI R6, RZ, 0x3, R6 ;  /* 0x00000003ff067819 */ /* 0x000fca0000011606 */
[----:B------:R-:W-:Y:S02]  /*119c0*/  IMAD.IADD R0, R6, 0x1, R5 ;  /* 0x0000000106007824 */ /* 0x000fe400078e0205 */
[----:B------:R-:W0:Y:S02]  /*119d0*/  S2R R6, SR_TID.X ;  /* 0x0000000000067919 */ /* 0x000e240000002100 */
[----:B------:R-:W-:Y:S01]  /*119e0*/  VIADD R5, R0, 0x10 ;  /* 0x0000001000057836 */ /* 0x000fe20000000000 */
[----:B------:R-:W-:Y:S01]  /*119f0*/  SHFL.IDX PT, R9, R3, 0x1, 0x181f ;  /* 0x00381f0003097f89 */ /* 0x000fe200000e0000 */
[----:B0-----:R-:W-:-:S03]  /*11a00*/  IMAD.SHL.U32 R11, R6, 0x8, RZ ;  /* 0x00000008060b7824 */ /* 0x001fc600078e00ff */
[----:B------:R-:W-:Y:S02]  /*11a10*/  SHFL.IDX PT, R6, R3, RZ, 0x181f ;  /* 0x00181fff03067589 */ /* 0x000fe400000e0000 */
[----:B------:R-:W-:Y:S01]  /*11a20*/  LOP3.LUT R11, R11, 0x38, RZ, 0xc0, !PT ;  /* 0x000000380b0b7812 */ /* 0x000fe200078ec0ff */
[----:B------:R-:W-:Y:S01]  /*11a30*/  ULDC.64 UR4, c[0x0][0x208] ;  /* 0x0000820000047ab9 */ /* 0x000fe20000000a00 */
[----:B--2---:R-:W-:Y:S02]  /*11a40*/  IMAD R2, R7, R8, RZ ;  /* 0x0000000807027224 */ /* 0x004fe400078e02ff */
[----:B------:R-:W0:Y:S03]  /*11a50*/  SHFL.IDX PT, R7, R4, RZ, 0x181f ;  /* 0x00181fff04077589 */ /* 0x000e2600000e0000 */
[-C--:B------:R-:W-:Y:S02]  /*11a60*/  ISETP.GE.AND P4, PT, R0, R2.reuse, PT ;  /* 0x000000020000720c */ /* 0x080fe40003f86270 */
[----:B------:R-:W-:-:S02]  /*11a70*/  ISETP.GE.AND P3, PT, R5, R2, PT ;  /* 0x000000020500720c */ /* 0x000fc40003f66270 */
[----:B------:R-:W1:Y:S09]  /*11a80*/  SHFL.IDX PT, R5, R4, 0x1, 0x181f ;  /* 0x00381f0004057f89 */ /* 0x000e7200000e0000 */
[----:B0-----:R-:W-:-:S05]  /*11a90*/  @!P4 LEA R7, P5, R11, R7, 0x1 ;  /* 0x000000070b07c211 */ /* 0x001fca00078a08ff */
[----:B------:R-:W-:-:S05]  /*11aa0*/  @!P4 IMAD.X R6, RZ, RZ, R6, P5 ;  /* 0x000000ffff06c224 */ /* 0x000fca00028e0606 */
[----:B------:R-:W-:-:S04]  /*11ab0*/  @!P4 LOP3.LUT R7, R7, R6, RZ, 0x3c, !PT ;  /* 0x000000060707c212 */ /* 0x000fc800078e3cff */
[----:B------:R-:W-:Y:S02]  /*11ac0*/  @!P4 LOP3.LUT R6, R7, R6, RZ, 0x3c, !PT ;  /* 0x000000060706c212 */ /* 0x000fe400078e3cff */
[----:B-1----:R-:W-:Y:S02]  /*11ad0*/  @!P3 LEA R8, P5, R11, R5, 0x1 ;  /* 0x000000050b08b211 */ /* 0x002fe400078a08ff */
[----:B------:R-:W-:-:S03]  /*11ae0*/  @!P4 LOP3.LUT R7, R7, R6, RZ, 0x3c, !PT ;  /* 0x000000060707c212 */ /* 0x000fc600078e3cff */
[----:B------:R-:W-:Y:S02]  /*11af0*/  @!P3 IMAD.X R5, RZ, RZ, R9, P5 ;  /* 0x000000ffff05b224 */ /* 0x000fe400028e0609 */
[----:B-----5:R-:W-:Y:S04]  /*11b00*/  @!P4 LDGSTS.E.BYPASS.LTC128B.128 [R10+0x15400], desc[UR4][R6.64], !P2 ;  /* 0x15400000060acfae */ /* 0x020fe8000d101d44 */
[----:B------:R-:W-:Y:S04]  /*11b10*/  @!P4 LDGSTS.E.BYPASS.LTC128B.128 [R10+0x19400], desc[UR4][R6.64+0x80], !P1 ;  /* 0x19400080060acfae */ /* 0x000fe8000c901d44 */
[----:B------:R0:W-:Y:S02]  /*11b20*/  @!P4 LDGSTS.E.BYPASS.LTC128B.128 [R10+0x1d400], desc[UR4][R6.64+0x100], !P0 ;  /* 0x1d400100060acfae */ /* 0x0001e4000c101d44 */
[----:B0-----:R-:W-:-:S02]  /*11b30*/  @!P3 IMAD.MOV.U32 R6, RZ, RZ, R8 ;  /* 0x000000ffff06b224 */ /* 0x001fc400078e0008 */
[----:B------:R-:W-:Y:S02]  /*11b40*/  @!P3 IMAD.MOV.U32 R7, RZ, RZ, R5 ;  /* 0x000000ffff07b224 */ /* 0x000fe400078e0005 */
[----:B------:R-:W-:-:S03]  /*11b50*/  VIADD R5, R0, 0x20 ;  /* 0x0000002000057836 */ /* 0x000fc60000000000 */
        /* <DEDUP_REMOVED lines=10> */
[----:B------:R-:W-:-:S03]  /*11c00*/  VIADD R5, R0, 0x30 ;  /* 0x0000003000057836 */ /* 0x000fc60000000000 */
        /* <DEDUP_REMOVED lines=33> */
[----:B------:R-:W-:Y:S02]  /*11e20*/  @!P3 LDGSTS.E.BYPASS.LTC128B.128 [R10+0x17c00], desc[UR4][R6.64], !P2 ;  /* 0x17c00000060abfae */ /* 0x000fe4000d101d44 */
[----:B------:R-:W-:Y:S02]  /*11e30*/  ISETP.GE.AND P4, PT, R5, R2, PT ;  /* 0x000000020500720c */ /* 0x000fe40003f86270 */
[----:B------:R-:W0:Y:S04]  /*11e40*/  SHFL.IDX PT, R5, R4, 0x6, 0x181f ;  /* 0x00d81f0004057f89 */ /* 0x000e2800000e0000 */
[----:B------:R-:W-:Y:S04]  /*11e50*/  @!P3 LDGSTS.E.BYPASS.LTC128B.128 [R10+0x1bc00], desc[UR4][R6.64+0x80], !P1 ;  /* 0x1bc00080060abfae */ /* 0x000fe8000c901d44 */
[----:B------:R1:W-:Y:S04]  /*11e60*/  @!P3 LDGSTS.E.BYPASS.LTC128B.128 [R10+0x1fc00], desc[UR4][R6.64+0x100], !P0 ;  /* 0x1fc00100060abfae */ /* 0x0003e8000c101d44 */
[----:B-1----:R-:W1:Y:S01]  /*11e70*/  SHFL.IDX PT, R6, R3, 0x6, 0x181f ;  /* 0x00d81f0003067f89 */ /* 0x002e6200000e0000 */
        /* <DEDUP_REMOVED lines=8> */
[----:B------:R0:W2:Y:S02]  /*11f00*/  SHFL.IDX PT, R3, R4, 0x7, 0x181f ;  /* 0x00f81f0004037f89 */ /* 0x0000a400000e0000 */
.L_x_3586:
[----:B------:R-:W-:Y:S01]  /*11f10*/  VIADD R0, R0, 0x70 ;  /* 0x0000007000007836 */ /* 0x000fe20000000000 */
[----:B------:R-:W-:Y:S04]  /*11f20*/  BSSY B0, `(.L_x_3466) ;  /* 0x000000f000007945 */ /* 0x000fe80003800000 */
[----:B------:R-:W-:-:S13]  /*11f30*/  ISETP.GE.AND P3, PT, R0, R2, PT ;  /* 0x000000020000720c */ /* 0x000fda0003f66270 */
[----:B------:R-:W-:Y:S05]  /*11f40*/  @P3 BRA `(.L_x_3467) ;  /* 0x0000000000303947 */ /* 0x000fea0003800000 */
[----:B0-----:R-:W0:Y:S01]  /*11f50*/  S2R R4, SR_TID.X ;  /* 0x0000000000047919 */ /* 0x001e220000002100 */
[----:B------:R-:W-:Y:S01]  /*11f60*/  ULDC.64 UR4, c[0x0][0x208] ;  /* 0x0000820000047ab9 */ /* 0x000fe20000000a00 */
[----:B0-----:R-:W-:-:S05]  /*11f70*/  IMAD.SHL.U32 R4, R4, 0x8, RZ ;  /* 0x0000000804047824 */ /* 0x001fca00078e00ff */
[----:B------:R-:W-:-:S04]  /*11f80*/  LOP3.LUT R4, R4, 0x38, RZ, 0xc0, !PT ;  /* 0x0000003804047812 */ /* 0x000fc800078ec0ff */
[----:B--2---:R-:W-:-:S05]  /*11f90*/  LEA R2, P3, R4, R3, 0x1 ;  /* 0x0000000304027211 */ /* 0x004fca00078608ff */
[----:B-1----:R-:W-:-:S05]  /*11fa0*/  IMAD.X R3, RZ, RZ, R5, P3 ;  /* 0x000000ffff037224 */ /* 0x002fca00018e0605 */
[----:B------:R-:W-:Y:S01]  /*11fb0*/  @!PT LDS RZ, [RZ] ;  /* 0x00000000fffff984 */ /* 0x000fe20000000800 */
[----:B------:R-:W-:Y:S01]  /*11fc0*/  @!PT LDS RZ, [RZ] ;  /* 0x00000000fffff984 */ /* 0x000fe20000000800 */
[----:B------:R-:W-:Y:S01]  /*11fd0*/  @!PT LDS RZ, [RZ] ;  /* 0x00000000fffff984 */ /* 0x000fe20000000800 */
[----:B------:R3:W-:Y:S04]  /*11fe0*/  LDGSTS.E.BYPASS.LTC128B.128 [R10+0x18c00], desc[UR4][R2.64], !P2 ;  /* 0x18c00000020a7fae */ /* 0x0007e8000d101d44 */
[----:B------:R3:W-:Y:S04]  /*11ff0*/  LDGSTS.E.BYPASS.LTC128B.128 [R10+0x1cc00], desc[UR4][R2.64+0x80], !P1 ;  /* 0x1cc00080020a7fae */ /* 0x0007e8000c901d44 */
[----:B------:R3:W-:Y:S02]  /*12000*/  LDGSTS.E.BYPASS.LTC128B.128 [R10+0x20c00], desc[UR4][R2.64+0x100], !P0 ;  /* 0x20c00100020a7fae */ /* 0x0007e4000c101d44 */
.L_x_3467:
[----:B------:R-:W-:Y:S05]  /*12010*/  BSYNC B0 ;  /* 0x0000000000007941 */ /* 0x000fea0003800000 */
.L_x_3466:
[----:B------:R-:W-:Y:S01]  /*12020*/  NOP ;  /* 0x0000000000007918 */ /* 0x000fe20000000000 */
[----:B------:R-:W-:Y:S01]  /*12030*/  PLOP3.LUT P0, PT, PT, PT, PT, 0x80, 0x0 ;  /* 0x000000000000781c */ /* 0x000fe20003f0f070 */
[----:B0-----:R-:W-:-:S12]  /*12040*/  VIADD R6, R18, 0x36800 ;  /* 0x0003680012067836 */ /* 0x001fd80000000000 */
.L_x_3468:
        /* <DEDUP_REMOVED lines=18> */
.L_x_3587:
[----:B------:R-:W-:Y:S05]  /*12170*/  BSYNC B0 ;  /* 0x0000000000007941 */ /* 0x000fea0003800000 */
.L_x_3469:
        /* <DEDUP_REMOVED lines=55> */
.L_x_3477:
[----:B------:R-:W-:Y:S01]  /*124f0*/  IMAD R3, R9, 0x8, R18 ;  /* 0x0000000809037824 */ /* 0x000fe200078e0212 */
[----:B------:R-:W-:Y:S01]  /*12500*/  SHF.L.U32 R2, R13, 0x1f, RZ ;  /* 0x0000001f0d027819 */ /* 0x000fe200000006ff */
[----:B------:R-:W-:Y:S03]  /*12510*/  BSSY B3, `(.L_x_3478) ;  /* 0x0000003000037945 */ /* 0x000fe60003800000 */
[----:B------:R-:W1:Y:S02]  /*12520*/  SYNCS.PHASECHK.TRANS64.TRYWAIT P0, [R3+URZ+0x36840], R2 ;  /* 0x03684002030075a7 */ /* 0x000e64000800017f */
[----:B-1----:R-:W-:Y:S05]  /*12530*/  @!P0 BRA `(.L_x_3479) ;  /* 0x0000004800248947 */ /* 0x002fea0003800000 */
.L_x_3588:
[----:B------:R-:W-:Y:S05]  /*12540*/  BSYNC B3 ;  /* 0x0000000000037941 */ /* 0x000fea0003800000 */
.L_x_3478:
[----:B------:R-:W2:Y:S01]  /*12550*/  S2R R7, SR_TID.X ;  /* 0x0000000000077919 */ /* 0x000ea20000002100 */
[----:B------:R-:W-:Y:S01]  /*12560*/  BSSY B3, `(.L_x_3480) ;  /* 0x000000b000037945 */ /* 0x000fe20003800000 */
[----:B--2---:R-:W-:-:S04]  /*12570*/  LOP3.LUT R7, R7, 0x7f, RZ, 0xc0, !PT ;  /* 0x0000007f07077812 */ /* 0x004fc800078ec0ff */
[----:B------:R-:W-:-:S13]  /*12580*/  ISETP.NE.AND P1, PT, R7, RZ, PT ;  /* 0x000000ff0700720c */ /* 0x000fda0003f25270 */
[----:B------:R-:W-:Y:S05]  /*12590*/  @P1 BRA `(.L_x_3481) ;  /* 0x00000000001c1947 */ /* 0x000fea0003800000 */
[----:B------:R-:W2:Y:S01]  /*125a0*/  S2R R7, SR_TID.X ;  /* 0x0000000000077919 */ /* 0x000ea20000002100 */
[----:B-1----:R-:W-:-:S04]  /*125b0*/  IMAD.MOV.U32 R2, RZ, RZ, 0xa800 ;  /* 0x0000a800ff027424 */ /* 0x002fc800078e00ff */
[----:B------:R3:W-:Y:S01]  /*125c0*/  SYNCS.ARRIVE.TRANS64 RZ, [R3+URZ+0x36830], R2 ;  /* 0x0368300203ff79a7 */ /* 0x0007e2000800003f */
[----:B--2---:R-:W-:-:S04]  /*125d0*/  LOP3.LUT R7, R7, 0x1f, RZ, 0xc0, !PT ;  /* 0x0000001f07077812 */ /* 0x004fc800078ec0ff */
[----:B------:R-:W-:-:S13]  /*125e0*/  ISETP.NE.AND P0, PT, R7, RZ, PT ;  /* 0x000000ff0700720c */ /* 0x000fda0003f05270 */
[----:B---3--:R-:W-:Y:S05]  /*125f0*/  @!P0 BRA `(.L_x_3481) ;  /* 0x0000000000048947 */ /* 0x008fea0003800000 */
[----:B------:R-:W-:Y:S01]  /*12600*/  BPT.TRAP 0x1 ;  /* 0x000000040000795c */ /* 0x000fe20000300000 */
.L_x_3481:
[----:B------:R-:W-:Y:S05]  /*12610*/  BSYNC B3 ;  /* 0x0000000000037941 */ /* 0x000fea0003800000 */
.L_x_3480:
        /* <DEDUP_REMOVED lines=12> */
.L_x_3482:
        /* <DEDUP_REMOVED lines=16> */
.L_x_3483:
        /* <DEDUP_REMOVED lines=16> */
.L_x_3484:
        /* <DEDUP_REMOVED lines=10> */
[----:B------:R-:W2:Y:S01]  /*12980*/  LDL.LU R7, [R1+0x14] ;  /* 0x0000140001077983 */ /* 0x000ea20000300800 */
[----:B------:R-:W-:Y:S01]  /*12990*/  IMAD R3, R19, 0x8, R6 ;  /* 0x0000000813037824 */ /* 0x000fe200078e0206 */
[----:B------:R-:W-:Y:S01]  /*129a0*/  BSSY B3, `(.L_x_3485) ;  /* 0x0000004000037945 */ /* 0x000fe20003800000 */
[----:B--2---:R-:W-:-:S04]  /*129b0*/  SHF.L.U32 R2, R7, 0x1f, RZ ;  /* 0x0000001f07027819 */ /* 0x004fc800000006ff */
[----:B------:R-:W1:Y:S02]  /*129c0*/  SYNCS.PHASECHK.TRANS64.TRYWAIT P0, [R3+URZ+0x60], R2 ;  /* 0x00006002030075a7 */ /* 0x000e64000800017f */
[----:B-1----:R-:W-:Y:S05]  /*129d0*/  @!P0 BRA `(.L_x_3486) ;  /* 0x0000004400108947 */ /* 0x002fea0003800000 */
.L_x_3589:
[----:B------:R-:W-:Y:S05]  /*129e0*/  BSYNC B3 ;  /* 0x0000000000037941 */ /* 0x000fea0003800000 */
.L_x_3485:
[----:B------:R-:W-:Y:S01]  /*129f0*/  BSSY B3, `(.L_x_3487) ;  /* 0x000000c000037945 */ /* 0x000fe20003800000 */
[----:B0-----:R-:W-:Y:S02]  /*12a00*/  IMAD.MOV.U32 R10, RZ, RZ, 0x0 ;  /* 0x00000000ff0a7424 */ /* 0x001fe400078e00ff */
[----:B------:R-:W-:Y:S01]  /*12a10*/  IMAD.MOV.U32 R11, RZ, RZ, 0x14f00000 ;  /* 0x14f00000ff0b7424 */ /* 0x000fe200078e00ff */
[----:B------:R-:W-:Y:S06]  /*12a20*/  @P1 BRA `(.L_x_3488) ;  /* 0x0000000000201947 */ /* 0x000fec0003800000 */
[----:B------:R-:W0:Y:S01]  /*12a30*/  S2R R7, SR_TID.X ;  /* 0x0000000000077919 */ /* 0x000e220000002100 */
[----:B-1----:R-:W-:Y:S02]  /*12a40*/  IMAD R2, R19, 0x8, R18 ;  /* 0x0000000813027824 */ /* 0x002fe400078e0212 */
[----:B------:R-:W-:-:S04]  /*12a50*/  IMAD.MOV.U32 R3, RZ, RZ, 0xa800 ;  /* 0x0000a800ff037424 */ /* 0x000fc800078e00ff */
[----:B------:R2:W-:Y:S01]  /*12a60*/  SYNCS.ARRIVE.TRANS64 RZ, [R2+URZ+0x36850], R3 ;  /* 0x0368500302ff79a7 */ /* 0x0005e2000800003f */
[----:B0-----:R-:W-:-:S04]  /*12a70*/  LOP3.LUT R7, R7, 0x1f, RZ, 0xc0, !PT ;  /* 0x0000001f07077812 */ /* 0x001fc800078ec0ff */
[----:B------:R-:W-:-:S13]  /*12a80*/  ISETP.NE.AND P0, PT, R7, RZ, PT ;  /* 0x000000ff0700720c */ /* 0x000fda0003f05270 */
[----:B--2---:R-:W-:Y:S05]  /*12a90*/  @!P0 BRA `(.L_x_3488) ;  /* 0x0000000000048947 */ /* 0x004fea0003800000 */
[----:B------:R-:W-:Y:S01]  /*12aa0*/  BPT.TRAP 0x1 ;  /* 0x000000040000795c */ /* 0x000fe20000300000 */
.L_x_3488:
[----:B------:R-:W-:Y:S05]  /*12ab0*/  BSYNC B3 ;  /* 0x0000000000037941 */ /* 0x000fea0003800000 */
.L_x_3487:
[----:B------:R-:W2:Y:S04]  /*12ac0*/  LDL R8, [R1+0x18] ;  /* 0x0000180001087983 */ /* 0x000ea80000100800 */
[----:B------:R-:W2:Y:S01]  /*12ad0*/  LDL.LU R7, [R1+0x8] ;  /* 0x0000080001077983 */ /* 0x000ea20000300800 */
[----:B------:R-:W-:Y:S01]  /*12ae0*/  R2UR UR10, R14 ;  /* 0x000000000e0a72ca */ /* 0x000fe200000e0000 */
[C-C-:B-1----:R-:W-:Y:S01]  /*12af0*/  IMAD R3, R19.reuse, 0x8, R18.reuse ;  /* 0x0000000813037824 */ /* 0x142fe200078e0212 */
        /* <DEDUP_REMOVED lines=9> */
.L_x_3489:
        /* <DEDUP_REMOVED lines=15> */
.L_x_3490:
        /* <DEDUP_REMOVED lines=15> */
.L_x_3491:
        /* <DEDUP_REMOVED lines=12> */
.L_x_3476:
[----:B------:R-:W-:Y:S05]  /*12e30*/  BSYNC B1 ;  /* 0x0000000000017941 */ /* 0x000fea0003800000 */
.L_x_3475:
[----:B0-----:R-:W2:Y:S01]  /*12e40*/  LDL.LU R0, [R1+0x38] ;  /* 0x0000380001007983 */ /* 0x001ea20000300800 */
[----:B------:R-:W-:-:S03]  /*12e50*/  IMAD.MOV.U32 R19, RZ, RZ, R9 ;  /* 0x000000ffff137224 */ /* 0x000fc600078e0009 */
[----:B------:R0:W-:Y:S02]  /*12e60*/  STL [R1+0x14], R13 ;  /* 0x0000140d01007387 */ /* 0x0001e40000100800 */
[----:B0-2---:R-:W-:-:S07]  /*12e70*/  VIADD R0, R0, 0xfffffffd ;  /* 0xfffffffd00007836 */ /* 0x005fce0000000000 */
.L_x_3474:
[----:B------:R-:W-:Y:S05]  /*12e80*/  BSYNC B2 ;  /* 0x0000000000027941 */ /* 0x000fea0003800000 */
.L_x_3473:
[----:B------:R-:W-:Y:S01]  /*12e90*/  VIADD R12, R12, 0xfffffffe ;  /* 0xfffffffe0c0c7836 */ /* 0x000fe20000000000 */
[----:B------:R-:W-:-:S04]  /*12ea0*/  LOP3.LUT R4, RZ, R4, RZ, 0x33, !PT ;  /* 0x00000004ff047212 */ /* 0x000fc800078e33ff */
[----:B------:R-:W-:-:S13]  /*12eb0*/  ISETP.NE.AND P0, PT, R12, R4, PT ;  /* 0x000000040c00720c */ /* 0x000fda0003f05270 */
[----:B------:R-:W-:Y:S05]  /*12ec0*/  @!P0 BRA `(.L_x_3472) ;  /* 0x0000001400cc8947 */ /* 0x000fea0003800000 */
[----:B------:R-:W-:-:S07]  /*12ed0*/  IMAD.MOV.U32 R9, RZ, RZ, R17 ;  /* 0x000000ffff097224 */ /* 0x000fce00078e0011 */
.L_x_3526:
        /* <DEDUP_REMOVED lines=36> */
.L_x_3494:
[----:B------:R-:W-:Y:S01]  /*13120*/  IMAD R3, R4, 0x8, R18 ;  /* 0x0000000804037824 */ /* 0x000fe200078e0212 */
[----:B------:R-:W-:Y:S01]  /*13130*/  SHF.L.U32 R2, R5, 0x1f, RZ ;  /* 0x0000001f05027819 */ /* 0x000fe200000006ff */
[----:B------:R-:W-:Y:S03]  /*13140*/  BSSY B2, `(.L_x_3495) ;  /* 0x0000003000027945 */ /* 0x000fe60003800000 */
[----:B------:R-:W1:Y:S02]  /*13150*/  SYNCS.PHASECHK.TRANS64.TRYWAIT P0, [R3+URZ+0x36840], R2 ;  /* 0x03684002030075a7 */ /* 0x000e64000800017f */
[----:B-1----:R-:W-:Y:S05]  /*13160*/  @!P0 BRA `(.L_x_3496) ;  /* 0x0000003c00408947 */ /* 0x002fea0003800000 */
.L_x_3590:
[----:B------:R-:W-:Y:S05]  /*13170*/  BSYNC B2 ;  /* 0x0000000000027941 */ /* 0x000fea0003800000 */
.L_x_3495:
        /* <DEDUP_REMOVED lines=12> */
.L_x_3498:
[----:B------:R-:W-:Y:S05]  /*13240*/  BSYNC B2 ;  /* 0x0000000000027941 */ /* 0x000fea0003800000 */
.L_x_3497:
        /* <DEDUP_REMOVED lines=12> */
.L_x_3499:
        /* <DEDUP_REMOVED lines=16> */
.L_x_3500:
        /* <DEDUP_REMOVED lines=16> */
.L_x_3501:
        /* <DEDUP_REMOVED lines=16> */
.L_x_3591:
[----:B------:R-:W-:Y:S05]  /*13610*/  BSYNC B2 ;  /* 0x0000000000027941 */ /* 0x000fea0003800000 */
.L_x_3502:
        /* <DEDUP_REMOVED lines=11> */
.L_x_3505:
[----:B------:R-:W-:Y:S05]  /*136d0*/  BSYNC B2 ;  /* 0x0000000000027941 */ /* 0x000fea0003800000 */
.L_x_3504:
        /* <DEDUP_REMOVED lines=12> */
.L_x_3506:
        /* <DEDUP_REMOVED lines=15> */
.L_x_3507:
        /* <DEDUP_REMOVED lines=15> */
.L_x_3508:
        /* <DEDUP_REMOVED lines=12> */
.L_x_3493:
[----:B------:R-:W-:Y:S05]  /*13a40*/  BSYNC B1 ;  /* 0x0000000000017941 */ /* 0x000fea0003800000 */
.L_x_3492:
        /* <DEDUP_REMOVED lines=36> */
.L_x_3511:
[----:B------:R-:W-:Y:S01]  /*13c90*/  IMAD R2, R19, 0x8, R18 ;  /* 0x0000000813027824 */ /* 0x000fe200078e0212 */
[----:B------:R-:W-:Y:S01]  /*13ca0*/  SHF.L.U32 R3, R12, 0x1f, RZ ;  /* 0x0000001f0c037819 */ /* 0x000fe200000006ff */
[----:B------:R-:W-:Y:S03]  /*13cb0*/  BSSY B2, `(.L_x_3512) ;  /* 0x0000003000027945 */ /* 0x000fe60003800000 */
[----:B------:R-:W2:Y:S02]  /*13cc0*/  SYNCS.PHASECHK.TRANS64.TRYWAIT P0, [R2+URZ+0x36840], R3 ;  /* 0x03684003020075a7 */ /* 0x000ea4000800017f */
[----:B--2---:R-:W-:Y:S05]  /*13cd0*/  @!P0 BRA `(.L_x_3513) ;  /* 0x00000030008c8947 */ /* 0x004fea0003800000 */
.L_x_3592:
[----:B------:R-:W-:Y:S05]  /*13ce0*/  BSYNC B2 ;  /* 0x0000000000027941 */ /* 0x000fea0003800000 */
.L_x_3512:
        /* <DEDUP_REMOVED lines=12> */
.L_x_3515:
[----:B------:R-:W-:Y:S05]  /*13db0*/  BSYNC B2 ;  /* 0x0000000000027941 */ /* 0x000fea0003800000 */
.L_x_3514:
        /* <DEDUP_REMOVED lines=13> */
.L_x_3516:
        /* <DEDUP_REMOVED lines=16> */
.L_x_3517:
        /* <DEDUP_REMOVED lines=16> */
.L_x_3518:
        /* <DEDUP_REMOVED lines=15> */
.L_x_3593:
[----:B------:R-:W-:Y:S05]  /*14180*/  BSYNC B2 ;  /* 0x0000000000027941 */ /* 0x000fea0003800000 */
.L_x_3519:
[----:B------:R-:W-:Y:S01]  /*14190*/  BSSY B2, `(.L_x_3521) ;  /* 0x000000b000027945 */ /* 0x000fe20003800000 */
[----:B------:R-:W-:Y:S02]  /*141a0*/  IMAD.MOV.U32 R10, RZ, RZ, 0x0 ;  /* 0x00000000ff0a7424 */ /* 0x000fe400078e00ff */
[----:B------:R-:W-:Y:S01]  /*141b0*/  IMAD.MOV.U32 R11, RZ, RZ, 0x14f00000 ;  /* 0x14f00000ff0b7424 */ /* 0x000fe200078e00ff */
[----:B------:R-:W-:Y:S06]  /*141c0*/  @P1 BRA `(.L_x_3522) ;  /* 0x00000000001c1947 */ /* 0x000fec0003800000 */
[----:B------:R-:W1:Y:S02]  /*141d0*/  S2R R3, SR_TID.X ;  /* 0x0000000000037919 */ /* 0x000e640000002100 */
[----:B-1----:R-:W-:Y:S01]  /*141e0*/  LOP3.LUT R15, R3, 0x1f, RZ, 0xc0, !PT ;  /* 0x0000001f030f7812 */ /* 0x002fe200078ec0ff */
[----:B------:R-:W-:-:S03]  /*141f0*/  IMAD.MOV.U32 R3, RZ, RZ, 0xa800 ;  /* 0x0000a800ff037424 */ /* 0x000fc600078e00ff */
[----:B------:R-:W-:Y:S01]  /*14200*/  ISETP.NE.AND P0, PT, R15, RZ, PT ;  /* 0x000000ff0f00720c */ /* 0x000fe20003f05270 */
[----:B------:R1:W-:-:S12]  /*14210*/  SYNCS.ARRIVE.TRANS64 RZ, [R2+URZ+0x50], R3 ;  /* 0x0000500302ff79a7 */ /* 0x0003d8000800003f */
[----:B-1----:R-:W-:Y:S05]  /*14220*/  @!P0 BRA `(.L_x_3522) ;  /* 0x0000000000048947 */ /* 0x002fea0003800000 */
[----:B------:R-:W-:Y:S01]  /*14230*/  BPT.TRAP 0x1 ;  /* 0x000000040000795c */ /* 0x000fe20000300000 */
.L_x_3522:
[----:B------:R-:W-:Y:S05]  /*14240*/  BSYNC B2 ;  /* 0x0000000000027941 */ /* 0x000fea0003800000 */
.L_x_3521:
        /* <DEDUP_REMOVED lines=12> */
.L_x_3523:
        /* <DEDUP_REMOVED lines=15> */
.L_x_3524:
        /* <DEDUP_REMOVED lines=15> */
.L_x_3525:
        /* <DEDUP_REMOVED lines=12> */
.L_x_3510:
[----:B------:R-:W-:Y:S05]  /*145b0*/  BSYNC B1 ;  /* 0x0000000000017941 */ /* 0x000fea0003800000 */
.L_x_3509:
[----:B------:R-:W2:Y:S01]  /*145c0*/  LDL R2, [R1+0x28] ;  /* 0x0000280001027983 */ /* 0x000ea20000100800 */
[----:B------:R-:W-:Y:S01]  /*145d0*/  VIADD R0, R0, 0xfffffffe ;  /* 0xfffffffe00007836 */ /* 0x000fe20000000000 */
[----:B--2---:R-:W-:-:S13]  /*145e0*/  ISETP.GT.AND P0, PT, R7, R2, PT ;  /* 0x000000020700720c */ /* 0x004fda0003f04270 */
[----:B------:R-:W-:Y:S05]  /*145f0*/  @P0 BRA `(.L_x_3526) ;  /* 0xffffffe800380947 */ /* 0x000fea000383ffff */
.L_x_3472:
[----:B------:R-:W-:Y:S05]  /*14600*/  BSYNC B0 ;  /* 0x0000000000007941 */ /* 0x000fea0003800000 */
.L_x_3471:
        /* <DEDUP_REMOVED lines=19> */
.L_x_3528:
[----:B------:R-:W-:Y:S05]  /*14740*/  BSYNC B0 ;  /* 0x0000000000007941 */ /* 0x000fea0003800000 */
.L_x_3527:
        /* <DEDUP_REMOVED lines=11> */
.L_x_3594:
[----:B------:R-:W-:Y:S05]  /*14800*/  BSYNC B1 ;  /* 0x0000000000017941 */ /* 0x000fea0003800000 */
.L_x_3531:
        /* <DEDUP_REMOVED lines=9> */
.L_x_3534:
[----:B------:R-:W-:Y:S05]  /*148a0*/  BSYNC B1 ;  /* 0x0000000000017941 */ /* 0x000fea0003800000 */
.L_x_3533:
        /* <DEDUP_REMOVED lines=12> */
.L_x_3535:
        /* <DEDUP_REMOVED lines=15> */
.L_x_3536:
        /* <DEDUP_REMOVED lines=15> */
.L_x_3537:
        /* <DEDUP_REMOVED lines=10> */
.L_x_3530:
[----:B------:R-:W-:Y:S05]  /*14bf0*/  BSYNC B0 ;  /* 0x0000000000007941 */ /* 0x000fea0003800000 */
.L_x_3529:
[----:B------:R-:W2:Y:S01]  /*14c00*/  LDL.LU R4, [R1+0x14] ;  /* 0x0000140001047983 */ /* 0x000ea20000300800 */
[----:B------:R-:W-:-:S05]  /*14c10*/  VIADD R19, R19, 0x1 ;  /* 0x0000000113137836 */ /* 0x000fca0000000000 */
[----:B------:R-:W-:-:S04]  /*14c20*/  ISETP.NE.AND P0, PT, R19, 0x2, PT ;  /* 0x000000021300780c */ /* 0x000fc80003f05270 */
[----:B------:R-:W-:Y:S02]  /*14c30*/  SEL R0, RZ, 0x1, P0 ;  /* 0x00000001ff007807 */ /* 0x000fe40000000000 */
[----:B------:R-:W-:Y:S02]  /*14c40*/  SEL R19, R19, RZ, P0 ;  /* 0x000000ff13137207 */ /* 0x000fe40000000000 */
[----:B--2---:R-:W-:-:S05]  /*14c50*/  LOP3.LUT R4, R4, R0, RZ, 0x3c, !PT ;  /* 0x0000000004047212 */ /* 0x004fca00078e3cff */
[----:B------:R2:W-:Y:S02]  /*14c60*/  STL [R1+0x14], R4 ;  /* 0x0000140401007387 */ /* 0x0005e40000100800 */
.L_x_3451:
[----:B------:R-:W-:Y:S05]  /*14c70*/  BSYNC B7 ;  /* 0x0000000000077941 */ /* 0x000fea0003800000 */
.L_x_3449:
        /* <DEDUP_REMOVED lines=14> */
.L_x_3538:
[----:B------:R-:W3:Y:S01]  /*14d60*/  S2R R0, SR_TID.X ;  /* 0x0000000000007919 */ /* 0x000ee20000002100 */
[----:B------:R-:W-:Y:S01]  /*14d70*/  UMOV UR4, 0xffffffff ;  /* 0xffffffff00047882 */ /* 0x000fe20000000000 */
[----:B---3--:R-:W-:-:S04]  /*14d80*/  LOP3.LUT R16, R0, 0x1f, RZ, 0xc0, !PT ;  /* 0x0000001f00107812 */ /* 0x008fc800078ec0ff */
[----:B------:R-:W-:Y:S01]  /*14d90*/  ISETP.NE.AND P0, PT, R16, 0x1f, PT ;  /* 0x0000001f1000780c */ /* 0x000fe20003f05270 */
[----:B------:R-:W-:-:S12]  /*14da0*/  BRA.DIV UR4, `(.L_x_3540) ;  /* 0x0000002204947947 */ /* 0x000fd8000b800000 */
[----:B------:R-:W3:Y:S01]  /*14db0*/  LDL.LU R3, [R1] ;  /* 0x0000000001037983 */ /* 0x000ee20000300800 */
[----:B------:R-:W-:-:S03]  /*14dc0*/  ULDC UR4, c[0x0][0xc3c] ;  /* 0x00030f0000047ab9 */ /* 0x000fc60000000800 */
[----:B0-2---:R-:W2:Y:S01]  /*14dd0*/  LDL R4, [R1+0xc] ;  /* 0x00000c0001047983 */ /* 0x005ea20000100800 */
[----:B------:R-:W-:Y:S01]  /*14de0*/  ULDC.64 UR6, c[0x0][0x208] ;  /* 0x0000820000067ab9 */ /* 0x000fe20000000a00 */
[----:B---3--:R-:W-:Y:S02]  /*14df0*/  IMAD.MOV.U32 R10, RZ, RZ, R3 ;  /* 0x000000ffff0a7224 */ /* 0x008fe400078e0003 */
[----:B--2---:R-:W-:-:S05]  /*14e00*/  IMAD.IADD R0, R4, 0x1, R16 ;  /* 0x0000000104007824 */ /* 0x004fca00078e0210 */
[----:B------:R-:W-:-:S13]  /*14e10*/  ISETP.GE.OR P1, PT, R0, UR4, !P0 ;  /* 0x0000000400007c0c */ /* 0x000fda000c726670 */
[----:B------:R-:W0:Y:S08]  /*14e20*/  @!P1 LDC.64 R2, c[0x0][0xc80] ;  /* 0x00032000ff029b82 */ /* 0x000e300000000a00 */
[----:B-1----:R-:W1:Y:S01]  /*14e30*/  @!P1 LDC.64 R4, c[0x0][0xc78] ;  /* 0x00031e00ff049b82 */ /* 0x002e620000000a00 */
        /* <DEDUP_REMOVED lines=32> */
.L_x_3604:
[----:B------:R-:W-:Y:S02]  /*15040*/  ULDC UR4, c[0x0][0xc38] ;  /* 0x00030e0000047ab9 */ /* 0x000fe40000000800 */
[----:B------:R-:W-:-:S04]  /*15050*/  IMAD.U32 R3, RZ, RZ, UR4 ;  /* 0x00000004ff037e24 */ /* 0x000fc8000f8e00ff */
[----:B-1----:R-:W-:-:S04]  /*15060*/  IMAD R9, R9, R3, RZ ;  /* 0x0000000309097224 */ /* 0x002fc800078e02ff */
[----:B------:R-:W-:-:S05]  /*15070*/  IMAD.IADD R4, R8, 0x1, R9 ;  /* 0x0000000108047824 */ /* 0x000fca00078e0209 */
[----:B------:R-:W-:-:S13]  /*15080*/  ISETP.GT.AND P6, PT, R4, R0, PT ;  /* 0x000000000400720c */ /* 0x000fda0003fc4270 */
[----:B------:R-:W-:Y:S05]  /*15090*/  @P6 BRA `(.L_x_3541) ;  /* 0x0000000000b06947 */ /* 0x000fea0003800000 */
.L_x_3544:
        /* <DEDUP_REMOVED lines=38> */
.L_x_3612:
[----:B------:R-:W-:Y:S02]  /*15300*/  ULDC UR4, c[0x0][0xc38] ;  /* 0x00030e0000047ab9 */ /* 0x000fe40000000800 */
[----:B------:R-:W-:-:S04]  /*15310*/  IMAD.U32 R3, RZ, RZ, UR4 ;  /* 0x00000004ff037e24 */ /* 0x000fc8000f8e00ff */
[----:B-1----:R-:W-:-:S04]  /*15320*/  IMAD R9, R9, R3, RZ ;  /* 0x0000000309097224 */ /* 0x002fc800078e02ff */
[----:B------:R-:W-:-:S05]  /*15330*/  IMAD.IADD R4, R9, 0x1, R4 ;  /* 0x0000000109047824 */ /* 0x000fca00078e0204 */
[----:B------:R-:W-:-:S13]  /*15340*/  ISETP.GT.AND P6, PT, R4, R0, PT ;  /* 0x000000000400720c */ /* 0x000fda0003fc4270 */
[----:B------:R-:W-:Y:S05]  /*15350*/  @!P6 BRA `(.L_x_3544) ;  /* 0xfffffffc0050e947 */ /* 0x000fea000383ffff */
.L_x_3541:
[----:B------:R-:W-:Y:S01]  /*15360*/  IMAD.IADD R9, R4, 0x1, -R9 ;  /* 0x0000000104097824 */ /* 0x000fe200078e0a09 */
[----:B------:R-:W-:-:S03]  /*15370*/  UMOV UR4, 0xffffffff ;  /* 0xffffffff00047882 */ /* 0x000fc60000000000 */
[----:B------:R-:W-:-:S05]  /*15380*/  IMAD R4, R2, R3, R9 ;  /* 0x0000000302047224 */ /* 0x000fca00078e0209 */
[----:B------:R-:W-:Y:S01]  /*15390*/  ISETP.GT.AND P6, PT, R4, R0, PT ;  /* 0x000000000400720c */ /* 0x000fe20003fc4270 */
[----:B------:R-:W-:-:S12]  /*153a0*/  BRA.DIV UR4, `(.L_x_3545) ;  /* 0x00000026044c7947 */ /* 0x000fd8000b800000 */
[----:B------:R-:W-:-:S04]  /*153b0*/  VOTE.ANY R8, PT, !P6 ;  /* 0x0000000000087806 */ /* 0x000fc800070e0100 */
[----:B------:R-:W1:Y:S02]  /*153c0*/  POPC R4, R8 ;  /* 0x0000000800047309 */ /* 0x000e640000000000 */
[----:B-1----:R1:W2:Y:S04]  /*153d0*/  SHFL.IDX PT, R5, R5, R4, 0x1f ;  /* 0x00001f0405057589 */ /* 0x0022a800000e0000 */
[----:B------:R1:W3:Y:S02]  /*153e0*/  SHFL.IDX PT, R7, R7, R4, 0x1f ;  /* 0x00001f0407077589 */ /* 0x0002e400000e0000 */
.L_x_3617:
[----:B------:R-:W-:-:S13]  /*153f0*/  ISETP.NE.AND P0, PT, R8, RZ, PT ;  /* 0x000000ff0800720c */ /* 0x000fda0003f05270 */
[----:B------:R-:W-:Y:S05]  /*15400*/  @!P0 BRA `(.L_x_3546) ;  /* 0x0000000000148947 */ /* 0x000fea0003800000 */
[----:B------:R-:W-:Y:S01]  /*15410*/  UMOV UR4, 0xffffffff ;  /* 0xffffffff00047882 */ /* 0x000fe20000000000 */
[----:B------:R-:W-:Y:S02]  /*15420*/  VIADD R12, R4, 0xffffffff ;  /* 0xffffffff040c7836 */ /* 0x000fe40000000000 */
[----:B------:R-:W-:Y:S05]  /*15430*/  BRA.DIV UR4, `(.L_x_3547) ;  /* 0x0000002604847947 */ /* 0x000fea000b800000 */
[----:B0-----:R0:W4:Y:S02]  /*15440*/  SHFL.IDX PT, R2, R2, R12, 0x1f ;  /* 0x00001f0c02027589 */ /* 0x00112400000e0000 */
.L_x_3620:
[----:B----4-:R-:W-:-:S07]  /*15450*/  IMAD.MOV.U32 R6, RZ, RZ, R2 ;  /* 0x000000ffff067224 */ /* 0x010fce00078e0002 */
.L_x_3546:
[----:B------:R-:W4:Y:S01]  /*15460*/  LDL.LU R10, [R1+0xc] ;  /* 0x00000c00010a7983 */ /* 0x000f220000300800 */
[----:B------:R-:W-:Y:S01]  /*15470*/  IMAD R9, R6, R3, R9 ;  /* 0x0000000306097224 */ /* 0x000fe200078e0209 */
[----:B--2---:R-:W-:-:S03]  /*15480*/  IABS R6, R5 ;  /* 0x0000000500067213 */ /* 0x004fc60000000000 */
[----:B------:R-:W-:Y:S01]  /*15490*/  IMAD.IADD R0, R0, 0x1, -R9 ;  /* 0x0000000100007824 */ /* 0x000fe200078e0a09 */
[----:B0-----:R-:W0:Y:S01]  /*154a0*/  I2F.RP R2, R6 ;  /* 0x0000000600027306 */ /* 0x001e220000209400 */
[----:B------:R2:W-:Y:S02]  /*154b0*/  STL [R1], R9 ;  /* 0x0000000901007387 */ /* 0x0005e40000100800 */
[----:B--2---:R-:W-:-:S05]  /*154c0*/  IABS R9, R5 ;  /* 0x0000000500097213 */ /* 0x004fca0000000000 */
[----:B0-----:R-:W0:Y:S01]  /*154d0*/  MUFU.RCP R2, R2 ;  /* 0x0000000200027308 */ /* 0x001e220000001000 */
[----:B------:R-:W-:Y:S02]  /*154e0*/  IMAD.MOV R9, RZ, RZ, -R9 ;  /* 0x000000ffff097224 */ /* 0x000fe400078e0a09 */
[----:B0-----:R-:W-:-:S05]  /*154f0*/  VIADD R2, R2, 0xffffffe ;  /* 0x0ffffffe02027836 */ /* 0x001fca0000000000 */
[----:B------:R-:W0:Y:S02]  /*15500*/  F2I.FTZ.U32.TRUNC.NTZ R3, R2 ;  /* 0x0000000200037305 */ /* 0x000e24000021f000 */
[----:B0-----:R-:W-:-:S04]  /*15510*/  IMAD.MOV R2, RZ, RZ, -R3 ;  /* 0x000000ffff027224 */ /* 0x001fc800078e0a03 */
        /* <DEDUP_REMOVED lines=11> */
[----:B---3--:R-:W-:-:S04]  /*155d0*/  IABS R6, R7 ;  /* 0x0000000700067213 */ /* 0x008fc80000000000 */
        /* <DEDUP_REMOVED lines=32> */
[----:B----4-:R-:W-:Y:S02]  /*157e0*/  IMAD.IADD R10, R4, 0x1, R10 ;  /* 0x00000001040a7824 */ /* 0x010fe400078e020a */
[----:B-1----:R-:W-:Y:S02]  /*157f0*/  IMAD.IADD R4, R0, 0x1, -R5 ;  /* 0x0000000100047824 */ /* 0x002fe400078e0a05 */
[----:B------:R-:W-:-:S05]  /*15800*/  IMAD R0, R3, 0x10000, R2 ;  /* 0x0001000003007824 */ /* 0x000fca00078e0202 */
[----:B------:R0:W-:Y:S04]  /*15810*/  STL [R1+0x8], R0 ;  /* 0x0000080001007387 */ /* 0x0001e80000100800 */
[----:B------:R0:W-:Y:S04]  /*15820*/  STL [R1+0xc], R10 ;  /* 0x00000c0a01007387 */ /* 0x0001e80000100800 */
[----:B------:R0:W-:Y:S01]  /*15830*/  STL [R1+0x4], R4 ;  /* 0x0000040401007387 */ /* 0x0001e20000100800 */
[----:B------:R-:W-:Y:S05]  /*15840*/  BRA `(.L_x_3548) ;  /* 0x0000000000287947 */ /* 0x000fea0003800000 */
.L_x_3542:
        /* <DEDUP_REMOVED lines=10> */
.L_x_3548:
[----:B-1----:R-:W2:Y:S04]  /*158f0*/  LDL R3, [R1+0x8] ;  /* 0x0000080001037983 */ /* 0x002ea80000100800 */
[----:B------:R-:W3:Y:S04]  /*15900*/  LDL R2, [R1+0xc] ;  /* 0x00000c0001027983 */ /* 0x000ee80000100800 */
[----:B0-----:R-:W4:Y:S04]  /*15910*/  LDL R4, [R1] ;  /* 0x0000000001047983 */ /* 0x001f280000100800 */
[----:B------:R-:W4:Y:S01]  /*15920*/  LDL R5, [R1+0x4] ;  /* 0x0000040001057983 */ /* 0x000f220000100800 */
[----:B------:R-:W-:Y:S05]  /*15930*/  WARPSYNC.ALL ;  /* 0x0000000000007948 */ /* 0x000fea0003800000 */
[----:B------:R-:W0:Y:S02]  /*15940*/  S2R R0, SR_TID.X ;  /* 0x0000000000007919 */ /* 0x000e240000002100 */
[----:B0-----:R-:W-:Y:S01]  /*15950*/  LOP3.LUT R0, R0, 0x1f, RZ, 0xc0, !PT ;  /* 0x0000001f00007812 */ /* 0x001fe200078ec0ff */
[----:B------:R-:W-:Y:S03]  /*15960*/  BAR.SYNC.DEFER_BLOCKING 0x4, 0x180 ;  /* 0x0106000000007b1d */ /* 0x000fe60000010000 */
[----:B------:R-:W-:-:S13]  /*15970*/  ISETP.NE.AND P0, PT, R0, RZ, PT ;  /* 0x000000ff0000720c */ /* 0x000fda0003f05270 */
[----:B------:R-:W-:Y:S01]  /*15980*/  @!P0 MOV R0, 0x400 ;  /* 0x0000040000008802 */ /* 0x000fe20000000f00 */
[----:B--2---:R-:W-:Y:S02]  /*15990*/  IMAD.MOV.U32 R6, RZ, RZ, R3 ;  /* 0x000000ffff067224 */ /* 0x004fe400078e0003 */
[----:B------:R-:W0:Y:S01]  /*159a0*/  @!P0 S2R R3, SR_CgaCtaId ;  /* 0x0000000000038919 */ /* 0x000e220000008800 */
[----:B---3--:R-:W-:Y:S01]  /*159b0*/  IMAD.MOV.U32 R7, RZ, RZ, R2 ;  /* 0x000000ffff077224 */ /* 0x008fe200078e0002 */
[----:B0-----:R-:W-:-:S05]  /*159c0*/  @!P0 LEA R18, R3, R0, 0x18 ;  /* 0x0000000003128211 */ /* 0x001fca00078ec0ff */
[----:B----4-:R0:W-:Y:S01]  /*159d0*/  @!P0 STS.128 [R18+0x368d0], R4 ;  /* 0x0368d00412008388 */ /* 0x0101e20000000c00 */
[----:B------:R-:W-:Y:S06]  /*159e0*/  BAR.ARV 0x5, 0x180 ;  /* 0x0146000000007b1d */ /* 0x000fec0000002000 */
.L_x_3539:
[----:B------:R-:W2:Y:S01]  /*159f0*/  LDL R0, [R1+0xc] ;  /* 0x00000c0001007983 */ /* 0x000ea20000100800 */
[----:B------:R-:W-:Y:S02]  /*15a00*/  ULDC UR4, c[0x0][0xc3c] ;  /* 0x00030f0000047ab9 */ /* 0x000fe40000000800 */
[----:B--2---:R-:W-:-:S13]  /*15a10*/  ISETP.GE.AND P0, PT, R0, UR4, PT ;  /* 0x0000000400007c0c */ /* 0x004fda000bf06270 */
[----:B------:R-:W-:Y:S05]  /*15a20*/  @!P0 BRA `(.L_x_3549) ;  /* 0xffffffa400308947 */ /* 0x000fea000383ffff */
[----:B------:R-:W-:Y:S05]  /*15a30*/  BSYNC B8 ;  /* 0x0000000000087941 */ /* 0x000fea0003800000 */
.L_x_3443:
[----:B-1----:R-:W3:Y:S01]  /*15a40*/  LDL.LU R0, [R1+0x48] ;  /* 0x0000480001007983 */ /* 0x002ee20000300800 */
[----:B------:R-:W-:Y:S01]  /*15a50*/  BSSY B0, `(.L_x_3550) ;  /* 0x000000b000007945 */ /* 0x000fe20003800000 */
[----:B0-2---:R-:W0:Y:S01]  /*15a60*/  S2R R5, SR_CgaCtaId ;  /* 0x0000000000057919 */ /* 0x005e220000008800 */
        /* <DEDUP_REMOVED lines=9> */
.L_x_3621:
[----:B------:R-:W-:Y:S05]  /*15b00*/  BSYNC B0 ;  /* 0x0000000000007941 */ /* 0x000fea0003800000 */
.L_x_3550:
[----:B------:R-:W-:-:S03]  /*15b10*/  UMOV UR4, 0xffffffff ;  /* 0xffffffff00047882 */ /* 0x000fc60000000000 */
[----:B------:R-:W-:Y:S05]  /*15b20*/  BRA.DIV UR4, `(.L_x_3552) ;  /* 0x0000002204047947 */ /* 0x000fea000b800000 */
[----:B------:R-:W1:Y:S02]  /*15b30*/  S2R R2, SR_TID.X ;  /* 0x0000000000027919 */ /* 0x000e640000002100 */
[----:B-1----:R-:W-:-:S04]  /*15b40*/  SHF.R.U32.HI R2, RZ, 0x5, R2 ;  /* 0x00000005ff027819 */ /* 0x002fc80000011602 */
[----:B------:R-:W-:-:S05]  /*15b50*/  LOP3.LUT R2, R2, 0x3, RZ, 0xc0, !PT ;  /* 0x0000000302027812 */ /* 0x000fca00078ec0ff */
[----:B------:R1:W2:Y:S02]  /*15b60*/  SHFL.IDX PT, R14, R2, RZ, 0x1f ;  /* 0x00001fff020e7589 */ /* 0x0002a400000e0000 */
.L_x_3624:
[----:B--2---:R-:W-:Y:S01]  /*15b70*/  ISETP.NE.AND P0, PT, R14, RZ, PT ;  /* 0x000000ff0e00720c */ /* 0x004fe20003f05270 */
[----:B------:R-:W-:-:S12]  /*15b80*/  BSSY B0, `(.L_x_3553) ;  /* 0x0000027000007945 */ /* 0x000fd80003800000 */
[----:B------:R-:W-:Y:S05]  /*15b90*/  @P0 BRA `(.L_x_3554) ;  /* 0x0000000000940947 */ /* 0x000fea0003800000 */
[----:B------:R-:W-:-:S03]  /*15ba0*/  UMOV UR4, 0xffffffff ;  /* 0xffffffff00047882 */ /* 0x000fc60000000000 */
[----:B------:R-:W-:Y:S05]  /*15bb0*/  BRA.DIV UR4, `(.L_x_3555) ;  /* 0x0000002204147947 */ /* 0x000fea000b800000 */
[----:B------:R-:W-:-:S13]  /*15bc0*/  ELECT P6, URZ, PT ;  /* 0x00000000003f782f */ /* 0x000fda00038c0000 */
.L_x_3627:
        /* <DEDUP_REMOVED lines=8> */
.L_x_3556:
        /* <DEDUP_REMOVED lines=13> */
.L_x_3628:
[----:B------:R-:W1:Y:S02]  /*15d20*/  SYNCS.PHASECHK.TRANS64.TRYWAIT P0, [R7+URZ], R2 ;  /* 0x00000002070075a7 */ /* 0x000e64000800017f */
[----:B-1----:R-:W-:Y:S05]  /*15d30*/  @!P0 BRA `(.L_x_3558) ;  /* 0x0000001c00e88947 */ /* 0x002fea0003800000 */
.L_x_3629:
[----:B------:R-:W-:Y:S05]  /*15d40*/  @!P2 BRA `(.L_x_3559) ;  /* 0x000000000004a947 */ /* 0x000fea0003800000 */
[----:B------:R-:W-:Y:S01]  /*15d50*/  BPT.TRAP 0x1 ;  /* 0x000000040000795c */ /* 0x000fe20000300000 */
.L_x_3559:
[----:B------:R-:W-:-:S04]  /*15d60*/  VIADD R0, R0, 0x36860 ;  /* 0x0003686000007836 */ /* 0x000fc80000000000 */
[----:B------:R-:W-:-:S04]  /*15d70*/  IMAD R4, R19, 0x8, R0 ;  /* 0x0000000813047824 */ /* 0x000fc800078e0200 */
[----:B------:R-:W2:Y:S02]  /*15d80*/  SYNCS.PHASECHK.TRANS64.TRYWAIT P0, [R4+URZ], R5 ;  /* 0x00000005040075a7 */ /* 0x000ea4000800017f */
[----:B--2---:R-:W-:Y:S05]  /*15d90*/  @!P0 BRA `(.L_x_3560) ;  /* 0x0000001c00e48947 */ /* 0x004fea0003800000 */
.L_x_3630:
[----:B------:R-:W-:-:S07]  /*15da0*/  IMAD R3, R3, 0x8, R0 ;  /* 0x0000000803037824 */ /* 0x000fce00078e0200 */
.L_x_3561:
[----:B---3--:R3:W4:Y:S02]  /*15db0*/  SYNCS.PHASECHK.TRANS64.TRYWAIT P0, [R3+URZ], R2 ;  /* 0x00000002030075a7 */ /* 0x008724000800017f */
[----:B----4-:R-:W-:Y:S05]  /*15dc0*/  @!P0 NANOSLEEP.SYNCS 0x989680 ;  /* 0x009896800000895d */ /* 0x010fea0003900000 */
[----:B------:R-:W4:Y:S02]  /*15dd0*/  @!P0 SYNCS.PHASECHK.TRANS64 P0, [R3+URZ], R2 ;  /* 0x00000002030085a7 */ /* 0x000f24000800007f */
[----:B----4-:R-:W-:Y:S05]  /*15de0*/  @!P0 BRA `(.L_x_3561) ;  /* 0xfffffffc00f08947 */ /* 0x010fea000383ffff */
.L_x_3554:
[----:B------:R-:W-:Y:S05]  /*15df0*/  BSYNC B0 ;  /* 0x0000000000007941 */ /* 0x000fea0003800000 */
.L_x_3553:
[----:B------:R-:W-:Y:S05]  /*15e00*/  EXIT ;  /* 0x000000000000794d */ /* 0x000fea0003800000 */
.L_x_3394:
[----:B0-----:R0:W1:Y:S02]  /*15e10*/  SYNCS.PHASECHK.TRANS64.TRYWAIT P1, [R4+URZ+0x36800], R3 ;  /* 0x03680003040075a7 */ /* 0x001064000802017f */
[----:B-1----:R-:W-:Y:S05]  /*15e20*/  @!P1 NANOSLEEP.SYNCS 0x989680 ;  /* 0x009896800000995d */ /* 0x002fea0003900000 */
[----:B------:R-:W1:Y:S02]  /*15e30*/  @!P1 SYNCS.PHASECHK.TRANS64 P1, [R4+URZ+0x36800], R3 ;  /* 0x03680003040095a7 */ /* 0x000e64000802007f */
[----:B-1----:R-:W-:Y:S05]  /*15e40*/  @!P1 BRA `(.L_x_3394) ;  /* 0xfffffffc00f09947 */ /* 0x002fea000383ffff */
[----:B------:R-:W-:Y:S05]  /*15e50*/  BRA `(.L_x_3562) ;  /* 0xfffffec000287947 */ /* 0x000fea000383ffff */
.L_x_3398:
[----:B-1----:R1:W2:Y:S02]  /*15e60*/  SYNCS.PHASECHK.TRANS64.TRYWAIT P2, [R0+URZ+0x36830], R3 ;  /* 0x03683003000075a7 */ /* 0x0022a4000804017f */
[----:B--2---:R-:W-:Y:S05]  /*15e70*/  @!P2 NANOSLEEP.SYNCS 0x989680 ;  /* 0x009896800000a95d */ /* 0x004fea0003900000 */
[----:B------:R-:W2:Y:S02]  /*15e80*/  @!P2 SYNCS.PHASECHK.TRANS64 P2, [R0+URZ+0x36830], R3 ;  /* 0x036830030000a5a7 */ /* 0x000ea4000804007f */
[----:B--2---:R-:W-:Y:S05]  /*15e90*/  @!P2 BRA `(.L_x_3398) ;  /* 0xfffffffc00f0a947 */ /* 0x004fea000383ffff */
[----:B------:R-:W-:Y:S05]  /*15ea0*/  BRA `(.L_x_3397) ;  /* 0xfffffec0004c7947 */ /* 0x000fea000383ffff */
.L_x_3403:
[----:B-1----:R-:W-:-:S04]  /*15eb0*/  IMAD.U32 R3, RZ, RZ, UR60 ;  /* 0x0000003cff037e24 */ /* 0x002fc8000f8e00ff */
[----:B------:R1:W2:Y:S03]  /*15ec0*/  SYNCS.PHASECHK.TRANS64.TRYWAIT P2, [R3+URZ+0x36830], R2 ;  /* 0x03683002030075a7 */ /* 0x0002a6000804017f */
[----:B--2---:R-:W-:Y:S05]  /*15ed0*/  @!P2 NANOSLEEP.SYNCS 0x989680 ;  /* 0x009896800000a95d */ /* 0x004fea0003900000 */
[----:B------:R-:W2:Y:S02]  /*15ee0*/  @!P2 SYNCS.PHASECHK.TRANS64 P2, [R3+URZ+0x36830], R2 ;  /* 0x036830020300a5a7 */ /* 0x000ea4000804007f */
[----:B--2---:R-:W-:Y:S05]  /*15ef0*/  @!P2 BRA `(.L_x_3403) ;  /* 0xfffffffc00eca947 */ /* 0x004fea000383ffff */
[----:B------:R-:W-:Y:S05]  /*15f00*/  BRA `(.L_x_3402) ;  /* 0xffffff04002c7947 */ /* 0x000fea000383ffff */
.L_x_3407:
[----:B-1----:R-:W-:-:S04]  /*15f10*/  IMAD.U32 R2, RZ, RZ, UR10 ;  /* 0x0000000aff027e24 */ /* 0x002fc8000f8e00ff */
[----:B------:R1:W2:Y:S03]  /*15f20*/  SYNCS.PHASECHK.TRANS64.TRYWAIT P2, [R2+URZ+0x36850], R0 ;  /* 0x03685000020075a7 */ /* 0x0002a6000804017f */
[----:B--2---:R-:W-:Y:S05]  /*15f30*/  @!P2 NANOSLEEP.SYNCS 0x989680 ;  /* 0x009896800000a95d */ /* 0x004fea0003900000 */
[----:B------:R-:W2:Y:S02]  /*15f40*/  @!P2 SYNCS.PHASECHK.TRANS64 P2, [R2+URZ+0x36850], R0 ;  /* 0x036850000200a5a7 */ /* 0x000ea4000804007f */
[----:B--2---:R-:W-:Y:S05]  /*15f50*/  @!P2 BRA `(.L_x_3407) ;  /* 0xfffffffc00eca947 */ /* 0x004fea000383ffff */
[----:B------:R-:W-:Y:S05]  /*15f60*/  BRA `(.L_x_3406) ;  /* 0xffffff2c00047947 */ /* 0x000fea000383ffff */
.L_x_3412:
[----:B-1----:R1:W2:Y:S02]  /*15f70*/  SYNCS.PHASECHK.TRANS64.TRYWAIT P0, [R13+URZ+0x36850], R0 ;  /* 0x036850000d0075a7 */ /* 0x0022a4000800017f */
[----:B--2---:R-:W-:Y:S05]  /*15f80*/  @!P0 NANOSLEEP.SYNCS 0x989680 ;  /* 0x009896800000895d */ /* 0x004fea0003900000 */
[----:B------:R-:W2:Y:S02]  /*15f90*/  @!P0 SYNCS.PHASECHK.TRANS64 P0, [R13+URZ+0x36850], R0 ;  /* 0x036850000d0085a7 */ /* 0x000ea4000800007f */
[----:B--2---:R-:W-:Y:S05]  /*15fa0*/  @!P0 BRA `(.L_x_3412) ;  /* 0xfffffffc00f08947 */ /* 0x004fea000383ffff */
[----:B------:R-:W-:Y:S05]  /*15fb0*/  BRA `(.L_x_3411) ;  /* 0xffffff4400b47947 */ /* 0x000fea000383ffff */
.L_x_3457:
[----:B------:R-:W0:Y:S01]  /*15fc0*/  S2R R4, SR_TID.X ;  /* 0x0000000000047919 */ /* 0x000e220000002100 */
[----:B------:R-:W-:Y:S01]  /*15fd0*/  BSSY B0, `(.L_x_3563) ;  /* 0x000000a000007945 */ /* 0x000fe20003800000 */
[----:B------:R-:W-:Y:S02]  /*15fe0*/  IMAD.MOV.U32 R12, RZ, RZ, RZ ;  /* 0x000000ffff0c7224 */ /* 0x000fe400078e00ff */
[----:B--2---:R-:W-:Y:S02]  /*15ff0*/  IMAD.MOV.U32 R11, RZ, RZ, 0x1f ;  /* 0x0000001fff0b7424 */ /* 0x004fe400078e00ff */
[----:B------:R-:W-:Y:S01]  /*16000*/  IMAD.MOV.U32 R15, RZ, RZ, -0x1 ;  /* 0xffffffffff0f7424 */ /* 0x000fe200078e00ff */
[----:B0-----:R-:W-:-:S04]  /*16010*/  SHF.R.U32.HI R4, RZ, 0x5, R4 ;  /* 0x00000005ff047819 */ /* 0x001fc80000011604 */
[----:B------:R-:W-:-:S05]  /*16020*/  LOP3.LUT R4, R4, 0x3, RZ, 0xc0, !PT ;  /* 0x0000000304047812 */ /* 0x000fca00078ec0ff */
[----:B------:R-:W-:-:S07]  /*16030*/  IMAD.MOV.U32 R13, RZ, RZ, R4 ;  /* 0x000000ffff0d7224 */ /* 0x000fce00078e0004 */
[----:B------:R-:W-:Y:S05]  /*16040*/  WARPSYNC.COLLECTIVE R15, `(.L_x_3564) ;  /* 0x000000000f087348 */ /* 0x000fea0003c00000 */
[----:B------:R0:W1:Y:S02]  /*16050*/  SHFL.IDX P6, R14, R13, R12, R11 ;  /* 0x0000000c0d0e7389 */ /* 0x00006400000c000b */
[----:B01----:R-:W-:Y:S01]  /*16060*/  ENDCOLLECTIVE ;  /* 0x000000000000791b */ /* 0x003fe20003800000 */
.L_x_3564:
[----:B------:R-:W-:Y:S05]  /*16070*/  BSYNC B0 ;  /* 0x0000000000007941 */ /* 0x000fea0003800000 */
.L_x_3563:
[----:B------:R-:W-:Y:S05]  /*16080*/  BRA `(.L_x_3565) ;  /* 0xffffffac00587947 */ /* 0x000fea000383ffff */
.L_x_3459:
[----:B------:R-:W-:Y:S01]  /*16090*/  BSSY B0, `(.L_x_3566) ;  /* 0x0000006000007945 */ /* 0x000fe20003800000 */
[----:B------:R-:W-:-:S07]  /*160a0*/  IMAD.MOV.U32 R15, RZ, RZ, -0x1 ;  /* 0xffffffffff0f7424 */ /* 0x000fce00078e00ff */
[----:B0-2---:R-:W-:Y:S05]  /*160b0*/  WARPSYNC.COLLECTIVE R15, `(.L_x_3567) ;  /* 0x000000000f0c7348 */ /* 0x005fea0003c00000 */
[----:B------:R-:W-:Y:S02]  /*160c0*/  ELECT P6, UR62, PT ;  /* 0x00000000003e782f */ /* 0x000fe400038c0000 */
[----:B------:R-:W-:Y:S01]  /*160d0*/  MOV R14, UR62 ;  /* 0x0000003e000e7c02 */ /* 0x000fe20008000f00 */
[----:B0-2---:R-:W-:Y:S10]  /*160e0*/  ENDCOLLECTIVE ;  /* 0x000000000000791b */ /* 0x005ff40003800000 */
.L_x_3567:
[----:B------:R-:W-:Y:S05]  /*160f0*/  BSYNC B0 ;  /* 0x0000000000007941 */ /* 0x000fea0003800000 */
.L_x_3566:
[----:B------:R-:W-:Y:S05]  /*16100*/  BRA `(.L_x_3568) ;  /* 0xffffffac00647947 */ /* 0x000fea000383ffff */
.L_x_3461:
[----:B0-----:R0:W1:Y:S02]  /*16110*/  SYNCS.PHASECHK.TRANS64.TRYWAIT P0, [R0+URZ+0x36840], R2 ;  /* 0x03684002000075a7 */ /* 0x001064000800017f */
[----:B-1----:R-:W-:Y:S05]  /*16120*/  @!P0 NANOSLEEP.SYNCS 0x989680 ;  /* 0x009896800000895d */ /* 0x002fea0003900000 */
[----:B------:R-:W1:Y:S02]  /*16130*/  @!P0 SYNCS.PHASECHK.TRANS64 P0, [R0+URZ+0x36840], R2 ;  /* 0x03684002000085a7 */ /* 0x000e64000800007f */
[----:B-1----:R-:W-:Y:S05]  /*16140*/  @!P0 BRA `(.L_x_3461) ;  /* 0xfffffffc00f08947 */ /* 0x002fea000383ffff */
[----:B------:R-:W-:Y:S05]  /*16150*/  BRA `(.L_x_3569) ;  /* 0xffffffac00c87947 */ /* 0x000fea000383ffff */
.L_x_3465:
[----:B------:R0:W5:Y:S01]  /*16160*/  LDL.LU R9, [R1+0x44] ;  /* 0x0000440001097983 */ /* 0x0001620000300800 */
[----:B------:R-:W-:Y:S02]  /*16170*/  IMAD.MOV.U32 R13, RZ, RZ, R3 ;  /* 0x000000ffff0d7224 */ /* 0x000fe400078e0003 */
[----:B------:R-:W-:Y:S01]  /*16180*/  IMAD.MOV.U32 R12, RZ, RZ, RZ ;  /* 0x000000ffff0c7224 */ /* 0x000fe200078e00ff */
[----:B------:R-:W1:Y:S01]  /*16190*/  S2R R0, SR_TID.X ;  /* 0x0000000000007919 */ /* 0x000e620000002100 */
[----:B------:R-:W-:Y:S02]  /*161a0*/  IMAD.MOV.U32 R11, RZ, RZ, 0x181f ;  /* 0x0000181fff0b7424 */ /* 0x000fe400078e00ff */
[----:B------:R-:W-:-:S07]  /*161b0*/  IMAD.MOV.U32 R15, RZ, RZ, -0x1 ;  /* 0xffffffffff0f7424 */ /* 0x000fce00078e00ff */
[----:B01---5:R-:W-:Y:S05]  /*161c0*/  WARPSYNC.COLLECTIVE R15, `(.L_x_3570) ;  /* 0x000000000f087348 */ /* 0x023fea0003c00000 */
[----:B------:R2:W3:Y:S02]  /*161d0*/  SHFL.IDX P6, R14, R13, R12, R11 ;  /* 0x0000000c0d0e7389 */ /* 0x0004e400000c000b */
[----:B0123-5:R-:W-:Y:S01]  /*161e0*/  ENDCOLLECTIVE ;  /* 0x000000000000791b */ /* 0x02ffe20003800000 */
.L_x_3570:
[----:B------:R-:W-:Y:S02]  /*161f0*/  IMAD.MOV.U32 R13, RZ, RZ, R4 ;  /* 0x000000ffff0d7224 */ /* 0x000fe400078e0004 */
[----:B------:R-:W-:-:S07]  /*16200*/  IMAD.MOV.U32 R6, RZ, RZ, R14 ;  /* 0x000000ffff067224 */ /* 0x000fce00078e000e */
[----:B------:R-:W-:Y:S05]  /*16210*/  WARPSYNC.COLLECTIVE R15, `(.L_x_3571) ;  /* 0x000000000f087348 */ /* 0x000fea0003c00000 */
[----:B------:R0:W1:Y:S02]  /*16220*/  SHFL.IDX P6, R14, R13, R12, R11 ;  /* 0x0000000c0d0e7389 */ /* 0x00006400000c000b */
[----:B01----:R-:W-:Y:S01]  /*16230*/  ENDCOLLECTIVE ;  /* 0x000000000000791b */ /* 0x003fe20003800000 */
.L_x_3571:
[----:B------:R-:W-:Y:S01]  /*16240*/  ULDC.64 UR4, c[0x0][0x208] ;  /* 0x0000820000047ab9 */ /* 0x000fe20000000a00 */
[----:B------:R-:W-:Y:S02]  /*16250*/  IMAD.MOV.U32 R13, RZ, RZ, R3 ;  /* 0x000000ffff0d7224 */ /* 0x000fe400078e0003 */
[----:B------:R-:W-:Y:S02]  /*16260*/  IMAD.MOV.U32 R12, RZ, RZ, 0x1 ;  /* 0x00000001ff0c7424 */ /* 0x000fe400078e00ff */
[----:B------:R-:W-:Y:S02]  /*16270*/  IMAD.MOV.U32 R7, RZ, RZ, R14 ;  /* 0x000000ffff077224 */ /* 0x000fe400078e000e */
[----:B------:R-:W-:Y:S02]  /*16280*/  IMAD R2, R9, R8, RZ ;  /* 0x0000000809027224 */ /* 0x000fe400078e02ff */
[----:B------:R-:W0:Y:S01]  /*16290*/  S2R R9, SR_TID.X ;  /* 0x0000000000097919 */ /* 0x000e220000002100 */
[----:B------:R-:W-:-:S05]  /*162a0*/  IMAD.SHL.U32 R8, R0, 0x8, RZ ;  /* 0x0000000800087824 */ /* 0x000fca00078e00ff */
[----:B------:R-:W-:Y:S02]  /*162b0*/  LOP3.LUT R8, R8, 0x38, RZ, 0xc0, !PT ;  /* 0x0000003808087812 */ /* 0x000fe400078ec0ff */
[----:B0-----:R-:W-:-:S04]  /*162c0*/  LOP3.LUT R9, R9, 0x7f, RZ, 0xc0, !PT ;  /* 0x0000007f09097812 */ /* 0x001fc800078ec0ff */
[----:B------:R-:W-:-:S05]  /*162d0*/  SHF.R.U32.HI R9, RZ, 0x3, R9 ;  /* 0x00000003ff097819 */ /* 0x000fca0000011609 */
[----:B------:R-:W-:-:S04]  /*162e0*/  IMAD.IADD R0, R9, 0x1, R5 ;  /* 0x0000000109007824 */ /* 0x000fc800078e0205 */
[C---:B------:R-:W-:Y:S01]  /*162f0*/  VIADD R5, R0.reuse, 0x10 ;  /* 0x0000001000057836 */ /* 0x040fe20000000000 */
[----:B------:R-:W-:-:S13]  /*16300*/  ISETP.GE.AND P3, PT, R0, R2, PT ;  /* 0x000000020000720c */ /* 0x000fda0003f66270 */
        /* <DEDUP_REMOVED lines=15> */
.L_x_3572:
[----:B------:R-:W-:Y:S02]  /*16400*/  IMAD.MOV.U32 R13, RZ, RZ, R4 ;  /* 0x000000ffff0d7224 */ /* 0x000fe400078e0004 */
[----:B------:R-:W-:-:S07]  /*16410*/  IMAD.MOV.U32 R9, RZ, RZ, R14 ;  /* 0x000000ffff097224 */ /* 0x000fce00078e000e */
[----:B------:R-:W-:Y:S05]  /*16420*/  WARPSYNC.COLLECTIVE R15, `(.L_x_3573) ;  /* 0x000000000f087348 */ /* 0x000fea0003c00000 */
[----:B------:R0:W1:Y:S02]  /*16430*/  SHFL.IDX P6, R14, R13, R12, R11 ;  /* 0x0000000c0d0e7389 */ /* 0x00006400000c000b */
[----:B01----:R-:W-:Y:S01]  /*16440*/  ENDCOLLECTIVE ;  /* 0x000000000000791b */ /* 0x003fe20003800000 */
.L_x_3573:
[----:B------:R-:W-:Y:S01]  /*16450*/  ULDC.64 UR4, c[0x0][0x208] ;  /* 0x0000820000047ab9 */ /* 0x000fe20000000a00 */
[----:B------:R-:W-:Y:S02]  /*16460*/  IMAD.MOV.U32 R13, RZ, RZ, R3 ;  /* 0x000000ffff0d7224 */ /* 0x000fe400078e0003 */
[----:B------:R-:W-:Y:S02]  /*16470*/  IMAD.MOV.U32 R12, RZ, RZ, 0x2 ;  /* 0x00000002ff0c7424 */ /* 0x000fe400078e00ff */
[----:B------:R-:W-:-:S05]  /*16480*/  IMAD.MOV.U32 R5, RZ, RZ, R14 ;  /* 0x000000ffff057224 */ /* 0x000fca00078e000e */
[----:B------:R-:W-:-:S05]  /*16490*/  @!P3 LEA R8, P5, R8, R5, 0x1 ;  /* 0x000000050808b211 */ /* 0x000fca00078a08ff */
[----:B------:R-:W-:Y:S02]  /*164a0*/  @!P3 IMAD.X R5, RZ, RZ, R9, P5 ;  /* 0x000000ffff05b224 */ /* 0x000fe400028e0609 */
[----:B------:R-:W-:Y:S01]  /*164b0*/  @!P3 IMAD.MOV.U32 R6, RZ, RZ, R8 ;  /* 0x000000ffff06b224 */ /* 0x000fe200078e0008 */
[----:B------:R-:W0:Y:S01]  /*164c0*/  S2R R9, SR_TID.X ;  /* 0x0000000000097919 */ /* 0x000e220000002100 */
[----:B------:R-:W-:Y:S02]  /*164d0*/  @!P3 IMAD.MOV.U32 R7, RZ, RZ, R5 ;  /* 0x000000ffff07b224 */ /* 0x000fe400078e0005 */
[----:B------:R-:W-:-:S03]  /*164e0*/  VIADD R5, R0, 0x20 ;  /* 0x0000002000057836 */ /* 0x000fc60000000000 */
[----:B------:R-:W-:Y:S01]  /*164f0*/  @!PT LDS RZ, [RZ] ;  /* 0x00000000fffff984 */ /* 0x000fe20000000800 */
[----:B------:R-:W-:Y:S01]  /*16500*/  @!PT LDS RZ, [RZ] ;  /* 0x00000000fffff984 */ /* 0x000fe20000000800 */
[----:B------:R-:W-:Y:S01]  /*16510*/  @!PT LDS RZ, [RZ] ;  /* 0x00000000fffff984 */ /* 0x000fe20000000800 */
[----:B------:R1:W-:Y:S04]  /*16520*/  @!P3 LDGSTS.E.BYPASS.LTC128B.128 [R10+0x15c00], desc[UR4][R6.64], !P2 ;  /* 0x15c00000060abfae */ /* 0x0003e8000d101d44 */
[----:B------:R1:W-:Y:S04]  /*16530*/  @!P3 LDGSTS.E.BYPASS.LTC128B.128 [R10+0x19c00], desc[UR4][R6.64+0x80], !P1 ;  /* 0x19c00080060abfae */ /* 0x0003e8000c901d44 */
[----:B------:R1:W-:Y:S01]  /*16540*/  @!P3 LDGSTS.E.BYPASS.LTC128B.128 [R10+0x1dc00], desc[UR4][R6.64+0x100], !P0 ;  /* 0x1dc00100060abfae */ /* 0x0003e2000c101d44 */
[----:B------:R-:W-:-:S13]  /*16550*/  ISETP.GE.AND P3, PT, R5, R2, PT ;  /* 0x000000020500720c */ /* 0x000fda0003f66270 */
[----:B01----:R-:W-:Y:S05]  /*16560*/  WARPSYNC.COLLECTIVE R15, `(.L_x_3574) ;  /* 0x000000000f087348 */ /* 0x003fea0003c00000 */
[----:B------:R2:W3:Y:S02]  /*16570*/  SHFL.IDX P6, R14, R13, R12, R11 ;  /* 0x0000000c0d0e7389 */ /* 0x0004e400000c000b */
[----:B0123--:R-:W-:Y:S01]  /*16580*/  ENDCOLLECTIVE ;  /* 0x000000000000791b */ /* 0x00ffe20003800000 */
.L_x_3574:
[----:B------:R-:W-:Y:S02]  /*16590*/  IMAD.MOV.U32 R13, RZ, RZ, R4 ;  /* 0x000000ffff0d7224 */ /* 0x000fe400078e0004 */
[----:B------:R-:W-:-:S05]  /*165a0*/  IMAD.SHL.U32 R9, R9, 0x8, RZ ;  /* 0x0000000809097824 */ /* 0x000fca00078e00ff */
[----:B------:R-:W-:Y:S01]  /*165b0*/  LOP3.LUT R9, R9, 0x38, RZ, 0xc0, !PT ;  /* 0x0000003809097812 */ /* 0x000fe200078ec0ff */
[----:B------:R-:W-:-:S07]  /*165c0*/  IMAD.MOV.U32 R8, RZ, RZ, R14 ;  /* 0x000000ffff087224 */ /* 0x000fce00078e000e */
[----:B------:R-:W-:Y:S05]  /*165d0*/  WARPSYNC.COLLECTIVE R15, `(.L_x_3575) ;  /* 0x000000000f087348 */ /* 0x000fea0003c00000 */
[----:B------:R0:W1:Y:S02]  /*165e0*/  SHFL.IDX P6, R14, R13, R12, R11 ;  /* 0x0000000c0d0e7389 */ /* 0x00006400000c000b */
[----:B01----:R-:W-:Y:S01]  /*165f0*/  ENDCOLLECTIVE ;  /* 0x000000000000791b */ /* 0x003fe20003800000 */
.L_x_3575:
        /* <DEDUP_REMOVED lines=19> */
.L_x_3576:
[----:B------:R-:W-:Y:S02]  /*16730*/  IMAD.MOV.U32 R13, RZ, RZ, R4 ;  /* 0x000000ffff0d7224 */ /* 0x000fe400078e0004 */
[----:B------:R-:W-:-:S07]  /*16740*/  IMAD.MOV.U32 R6, RZ, RZ, R14 ;  /* 0x000000ffff067224 */ /* 0x000fce00078e000e */
[----:B------:R-:W-:Y:S05]  /*16750*/  WARPSYNC.COLLECTIVE R15, `(.L_x_3577) ;  /* 0x000000000f087348 */ /* 0x000fea0003c00000 */
[----:B------:R0:W1:Y:S02]  /*16760*/  SHFL.IDX P6, R14, R13, R12, R11 ;  /* 0x0000000c0d0e7389 */ /* 0x00006400000c000b */
[----:B01----:R-:W-:Y:S01]  /*16770*/  ENDCOLLECTIVE ;  /* 0x000000000000791b */ /* 0x003fe20003800000 */
.L_x_3577:
        /* <DEDUP_REMOVED lines=19> */
.L_x_3578:
[----:B------:R-:W-:Y:S02]  /*168b0*/  IMAD.MOV.U32 R13, RZ, RZ, R4 ;  /* 0x000000ffff0d7224 */ /* 0x000fe400078e0004 */
[----:B------:R-:W-:-:S07]  /*168c0*/  IMAD.MOV.U32 R6, RZ, RZ, R14 ;  /* 0x000000ffff067224 */ /* 0x000fce00078e000e */
[----:B------:R-:W-:Y:S05]  /*168d0*/  WARPSYNC.COLLECTIVE R15, `(.L_x_3579) ;  /* 0x000000000f087348 */ /* 0x000fea0003c00000 */
[----:B------:R0:W1:Y:S02]  /*168e0*/  SHFL.IDX P6, R14, R13, R12, R11 ;  /* 0x0000000c0d0e7389 */ /* 0x00006400000c000b */
[----:B01----:R-:W-:Y:S01]  /*168f0*/  ENDCOLLECTIVE ;  /* 0x000000000000791b */ /* 0x003fe20003800000 */
.L_x_3579:
        /* <DEDUP_REMOVED lines=19> */
.L_x_3580:
[----:B------:R-:W-:Y:S02]  /*16a30*/  IMAD.MOV.U32 R13, RZ, RZ, R4 ;  /* 0x000000ffff0d7224 */ /* 0x000fe400078e0004 */
[----:B------:R-:W-:-:S07]  /*16a40*/  IMAD.MOV.U32 R6, RZ, RZ, R14 ;  /* 0x000000ffff067224 */ /* 0x000fce00078e000e */
[----:B------:R-:W-:Y:S05]  /*16a50*/  WARPSYNC.COLLECTIVE R15, `(.L_x_3581) ;  /* 0x000000000f087348 */ /* 0x000fea0003c00000 */
[----:B------:R0:W1:Y:S02]  /*16a60*/  SHFL.IDX P6, R14, R13, R12, R11 ;  /* 0x0000000c0d0e7389 */ /* 0x00006400000c000b */
[----:B01----:R-:W-:Y:S01]  /*16a70*/  ENDCOLLECTIVE ;  /* 0x000000000000791b */ /* 0x003fe20003800000 */
.L_x_3581:
        /* <DEDUP_REMOVED lines=17> */
.L_x_3582:
[----:B------:R-:W-:-:S05]  /*16b90*/  VIADD R7, R0, 0x60 ;  /* 0x0000006000077836 */ /* 0x000fca0000000000 */
[----:B------:R-:W-:Y:S01]  /*16ba0*/  ISETP.GE.AND P4, PT, R7, R2, PT ;  /* 0x000000020700720c */ /* 0x000fe20003f86270 */
[----:B------:R-:W-:Y:S02]  /*16bb0*/  IMAD.MOV.U32 R13, RZ, RZ, R4 ;  /* 0x000000ffff0d7224 */ /* 0x000fe400078e0004 */
[----:B------:R-:W-:-:S10]  /*16bc0*/  IMAD.MOV.U32 R6, RZ, RZ, R14 ;  /* 0x000000ffff067224 */ /* 0x000fd400078e000e */
[----:B------:R-:W-:Y:S05]  /*16bd0*/  WARPSYNC.COLLECTIVE R15, `(.L_x_3583) ;  /* 0x000000000f087348 */ /* 0x000fea0003c00000 */
[----:B------:R0:W1:Y:S02]  /*16be0*/  SHFL.IDX P6, R14, R13, R12, R11 ;  /* 0x0000000c0d0e7389 */ /* 0x00006400000c000b */
[----:B01----:R-:W-:Y:S01]  /*16bf0*/  ENDCOLLECTIVE ;  /* 0x000000000000791b */ /* 0x003fe20003800000 */
.L_x_3583:
        /* <DEDUP_REMOVED lines=17> */
.L_x_3584:
[----:B------:R-:W-:Y:S02]  /*16d10*/  IMAD.MOV.U32 R13, RZ, RZ, R4 ;  /* 0x000000ffff0d7224 */ /* 0x000fe400078e0004 */
[----:B------:R-:W-:-:S07]  /*16d20*/  IMAD.MOV.U32 R5, RZ, RZ, R14 ;  /* 0x000000ffff057224 */ /* 0x000fce00078e000e */
[----:B------:R-:W-:Y:S05]  /*16d30*/  WARPSYNC.COLLECTIVE R15, `(.L_x_3585) ;  /* 0x000000000f087348 */ /* 0x000fea0003c00000 */
[----:B------:R0:W1:Y:S02]  /*16d40*/  SHFL.IDX P6, R14, R13, R12, R11 ;  /* 0x0000000c0d0e7389 */ /* 0x00006400000c000b */
[----:B01----:R-:W-:Y:S01]  /*16d50*/  ENDCOLLECTIVE ;  /* 0x000000000000791b */ /* 0x003fe20003800000 */
.L_x_3585:
[----:B------:R-:W-:Y:S01]  /*16d60*/  IMAD.MOV.U32 R3, RZ, RZ, R14 ;  /* 0x000000ffff037224 */ /* 0x000fe200078e000e */
[----:B------:R-:W-:Y:S06]  /*16d70*/  BRA `(.L_x_3586) ;  /* 0xffffffb000647947 */ /* 0x000fec000383ffff */
.L_x_3470:
[----:B0-----:R0:W3:Y:S02]  /*16d80*/  SYNCS.PHASECHK.TRANS64.TRYWAIT P0, [R18+URZ+0x36820], R0 ;  /* 0x03682000120075a7 */ /* 0x0010e4000800017f */
[----:B---3--:R-:W-:Y:S05]  /*16d90*/  @!P0 NANOSLEEP.SYNCS 0x989680 ;  /* 0x009896800000895d */ /* 0x008fea0003900000 */
[----:B------:R-:W3:Y:S02]  /*16da0*/  @!P0 SYNCS.PHASECHK.TRANS64 P0, [R18+URZ+0x36820], R0 ;  /* 0x03682000120085a7 */ /* 0x000ee4000800007f */
[----:B---3--:R-:W-:Y:S05]  /*16db0*/  @!P0 BRA `(.L_x_3470) ;  /* 0xfffffffc00f08947 */ /* 0x008fea000383ffff */
[----:B------:R-:W-:Y:S05]  /*16dc0*/  BRA `(.L_x_3587) ;  /* 0xffffffb000e87947 */ /* 0x000fea000383ffff */
.L_x_3479:
[----:B-1----:R1:W2:Y:S02]  /*16dd0*/  SYNCS.PHASECHK.TRANS64.TRYWAIT P0, [R3+URZ+0x36840], R2 ;  /* 0x03684002030075a7 */ /* 0x0022a4000800017f */
[----:B--2---:R-:W-:Y:S05]  /*16de0*/  @!P0 NANOSLEEP.SYNCS 0x989680 ;  /* 0x009896800000895d */ /* 0x004fea0003900000 */
[----:B------:R-:W2:Y:S02]  /*16df0*/  @!P0 SYNCS.PHASECHK.TRANS64 P0, [R3+URZ+0x36840], R2 ;  /* 0x03684002030085a7 */ /* 0x000ea4000800007f */
[----:B--2---:R-:W-:Y:S05]  /*16e00*/  @!P0 BRA `(.L_x_3479) ;  /* 0xfffffffc00f08947 */ /* 0x004fea000383ffff */
[----:B------:R-:W-:Y:S05]  /*16e10*/  BRA `(.L_x_3588) ;  /* 0xffffffb400c87947 */ /* 0x000fea000383ffff */
.L_x_3486:
[----:B-1----:R1:W2:Y:S02]  /*16e20*/  SYNCS.PHASECHK.TRANS64.TRYWAIT P0, [R3+URZ+0x60], R2 ;  /* 0x00006002030075a7 */ /* 0x0022a4000800017f */
[----:B--2---:R-:W-:Y:S05]  /*16e30*/  @!P0 NANOSLEEP.SYNCS 0x989680 ;  /* 0x009896800000895d */ /* 0x004fea0003900000 */
[----:B------:R-:W2:Y:S02]  /*16e40*/  @!P0 SYNCS.PHASECHK.TRANS64 P0, [R3+URZ+0x60], R2 ;  /* 0x00006002030085a7 */ /* 0x000ea4000800007f */
[----:B--2---:R-:W-:Y:S05]  /*16e50*/  @!P0 BRA `(.L_x_3486) ;  /* 0xfffffffc00f08947 */ /* 0x004fea000383ffff */
[----:B------:R-:W-:Y:S05]  /*16e60*/  BRA `(.L_x_3589) ;  /* 0xffffffb800dc7947 */ /* 0x000fea000383ffff */
.L_x_3496:
[----:B-1----:R1:W2:Y:S02]  /*16e70*/  SYNCS.PHASECHK.TRANS64.TRYWAIT P0, [R3+URZ+0x36840], R2 ;  /* 0x03684002030075a7 */ /* 0x0022a4000800017f */
[----:B--2---:R-:W-:Y:S05]  /*16e80*/  @!P0 NANOSLEEP.SYNCS 0x989680 ;  /* 0x009896800000895d */ /* 0x004fea0003900000 */
[----:B------:R-:W2:Y:S02]  /*16e90*/  @!P0 SYNCS.PHASECHK.TRANS64 P0, [R3+URZ+0x36840], R2 ;  /* 0x03684002030085a7 */ /* 0x000ea4000800007f */
[----:B--2---:R-:W-:Y:S05]  /*16ea0*/  @!P0 BRA `(.L_x_3496) ;  /* 0xfffffffc00f08947 */ /* 0x004fea000383ffff */
[----:B------:R-:W-:Y:S05]  /*16eb0*/  BRA `(.L_x_3590) ;  /* 0xffffffc000ac7947 */ /* 0x000fea000383ffff */
.L_x_3503:
[----:B0-----:R0:W1:Y:S02]  /*16ec0*/  SYNCS.PHASECHK.TRANS64.TRYWAIT P0, [R2+URZ+0x60], R3 ;  /* 0x00006003020075a7 */ /* 0x001064000800017f */
[----:B-1----:R-:W-:Y:S05]  /*16ed0*/  @!P0 NANOSLEEP.SYNCS 0x989680 ;  /* 0x009896800000895d */ /* 0x002fea0003900000 */
[----:B------:R-:W1:Y:S02]  /*16ee0*/  @!P0 SYNCS.PHASECHK.TRANS64 P0, [R2+URZ+0x60], R3 ;  /* 0x00006003020085a7 */ /* 0x000e64000800007f */
[----:B-1----:R-:W-:Y:S05]  /*16ef0*/  @!P0 BRA `(.L_x_3503) ;  /* 0xfffffffc00f08947 */ /* 0x002fea000383ffff */
[----:B------:R-:W-:Y:S05]  /*16f00*/  BRA `(.L_x_3591) ;  /* 0xffffffc400c07947 */ /* 0x000fea000383ffff */
.L_x_3513:
[----:B--2---:R2:W3:Y:S02]  /*16f10*/  SYNCS.PHASECHK.TRANS64.TRYWAIT P0, [R2+URZ+0x36840], R3 ;  /* 0x03684003020075a7 */ /* 0x0044e4000800017f */
[----:B---3--:R-:W-:Y:S05]  /*16f20*/  @!P0 NANOSLEEP.SYNCS 0x989680 ;  /* 0x009896800000895d */ /* 0x008fea0003900000 */
[----:B------:R-:W3:Y:S02]  /*16f30*/  @!P0 SYNCS.PHASECHK.TRANS64 P0, [R2+URZ+0x36840], R3 ;  /* 0x03684003020085a7 */ /* 0x000ee4000800007f */
[----:B---3--:R-:W-:Y:S05]  /*16f40*/  @!P0 BRA `(.L_x_3513) ;  /* 0xfffffffc00f08947 */ /* 0x008fea000383ffff */
[----:B------:R-:W-:Y:S05]  /*16f50*/  BRA `(.L_x_3592) ;  /* 0xffffffcc00607947 */ /* 0x000fea000383ffff */
.L_x_3520:
[----:B0-----:R0:W1:Y:S02]  /*16f60*/  SYNCS.PHASECHK.TRANS64.TRYWAIT P0, [R2+URZ+0x60], R5 ;  /* 0x00006005020075a7 */ /* 0x001064000800017f */
[----:B-1----:R-:W-:Y:S05]  /*16f70*/  @!P0 NANOSLEEP.SYNCS 0x989680 ;  /* 0x009896800000895d */ /* 0x002fea0003900000 */
[----:B------:R-:W1:Y:S02]  /*16f80*/  @!P0 SYNCS.PHASECHK.TRANS64 P0, [R2+URZ+0x60], R5 ;  /* 0x00006005020085a7 */ /* 0x000e64000800007f */
[----:B-1----:R-:W-:Y:S05]  /*16f90*/  @!P0 BRA `(.L_x_3520) ;  /* 0xfffffffc00f08947 */ /* 0x002fea000383ffff */
[----:B------:R-:W-:Y:S05]  /*16fa0*/  BRA `(.L_x_3593) ;  /* 0xffffffd000747947 */ /* 0x000fea000383ffff */
.L_x_3532:
[----:B--2---:R2:W3:Y:S02]  /*16fb0*/  SYNCS.PHASECHK.TRANS64.TRYWAIT P0, [R0+URZ+0x36860], R2 ;  /* 0x03686002000075a7 */ /* 0x0044e4000800017f */
[----:B---3--:R-:W-:Y:S05]  /*16fc0*/  @!P0 NANOSLEEP.SYNCS 0x989680 ;  /* 0x009896800000895d */ /* 0x008fea0003900000 */
[----:B------:R-:W3:Y:S02]  /*16fd0*/  @!P0 SYNCS.PHASECHK.TRANS64 P0, [R0+URZ+0x36860], R2 ;  /* 0x03686002000085a7 */ /* 0x000ee4000800007f */
[----:B---3--:R-:W-:Y:S05]  /*16fe0*/  @!P0 BRA `(.L_x_3532) ;  /* 0xfffffffc00f08947 */ /* 0x008fea000383ffff */
[----:B------:R-:W-:Y:S05]  /*16ff0*/  BRA `(.L_x_3594) ;  /* 0xffffffd800007947 */ /* 0x000fea000383ffff */
.L_x_3540:
[----:B------:R-:W3:Y:S01]  /*17000*/  LDL R3, [R1] ;  /* 0x0000000001037983 */ /* 0x000ee20000100800 */
[----:B------:R-:W-:Y:S01]  /*17010*/  BSSY B0, `(.L_x_3595) ;  /* 0x0000008000007945 */ /* 0x000fe20003800000 */
[----:B0-----:R-:W-:Y:S02]  /*17020*/  IMAD.MOV.U32 R12, RZ, RZ, RZ ;  /* 0x000000ffff0c7224 */ /* 0x001fe400078e00ff */
[----:B--2---:R-:W-:Y:S02]  /*17030*/  IMAD.MOV.U32 R11, RZ, RZ, 0x1f ;  /* 0x0000001fff0b7424 */ /* 0x004fe400078e00ff */
[----:B------:R-:W-:Y:S02]  /*17040*/  IMAD.MOV.U32 R15, RZ, RZ, -0x1 ;  /* 0xffffffffff0f7424 */ /* 0x000fe400078e00ff */
[----:B---3--:R-:W-:-:S07]  /*17050*/  IMAD.MOV.U32 R13, RZ, RZ, R3 ;  /* 0x000000ffff0d7224 */ /* 0x008fce00078e0003 */
[----:B-1----:R-:W-:Y:S05]  /*17060*/  WARPSYNC.COLLECTIVE R15, `(.L_x_3596) ;  /* 0x000000000f087348 */ /* 0x002fea0003c00000 */
[----:B------:R0:W2:Y:S02]  /*17070*/  SHFL.IDX P6, R14, R13, R12, R11 ;  /* 0x0000000c0d0e7389 */ /* 0x0000a400000c000b */
[----:B012---:R-:W-:Y:S01]  /*17080*/  ENDCOLLECTIVE ;  /* 0x000000000000791b */ /* 0x007fe20003800000 */
.L_x_3596:
[----:B------:R-:W-:Y:S05]  /*17090*/  BSYNC B0 ;  /* 0x0000000000007941 */ /* 0x000fea0003800000 */
.L_x_3595:
        /* <DEDUP_REMOVED lines=9> */
.L_x_3597:
        /* <DEDUP_REMOVED lines=26> */
.L_x_3598:
        /* <DEDUP_REMOVED lines=8> */
.L_x_3599:
        /* <DEDUP_REMOVED lines=8> */
.L_x_3600:
        /* <DEDUP_REMOVED lines=8> */
.L_x_3601:
        /* <DEDUP_REMOVED lines=8> */
.L_x_3602:
        /* <DEDUP_REMOVED lines=9> */
.L_x_3603:
[----:B------:R-:W-:Y:S01]  /*17560*/  IMAD.MOV.U32 R9, RZ, RZ, R14 ;  /* 0x000000ffff097224 */ /* 0x000fe200078e000e */
[----:B------:R-:W-:Y:S06]  /*17570*/  BRA `(.L_x_3604) ;  /* 0xffffffd800b07947 */ /* 0x000fec000383ffff */
.L_x_3543:
        /* <DEDUP_REMOVED lines=8> */
.L_x_3606:
[----:B------:R-:W-:Y:S05]  /*17600*/  BSYNC B0 ;  /* 0x0000000000007941 */ /* 0x000fea0003800000 */
.L_x_3605:
        /* <DEDUP_REMOVED lines=10> */
.L_x_3607:
        /* <DEDUP_REMOVED lines=8> */
.L_x_3608:
        /* <DEDUP_REMOVED lines=8> */
.L_x_3609:
        /* <DEDUP_REMOVED lines=8> */
.L_x_3610:
        /* <DEDUP_REMOVED lines=9> */
.L_x_3611:
[----:B------:R-:W-:Y:S01]  /*178c0*/  IMAD.MOV.U32 R9, RZ, RZ, R14 ;  /* 0x000000ffff097224 */ /* 0x000fe200078e000e */
[----:B------:R-:W-:Y:S06]  /*178d0*/  BRA `(.L_x_3612) ;  /* 0xffffffd800887947 */ /* 0x000fec000383ffff */
.L_x_3545:
[----:B------:R-:W-:Y:S01]  /*178e0*/  BSSY B0, `(.L_x_3613) ;  /* 0x0000006000007945 */ /* 0x000fe20003800000 */
[----:B------:R-:W-:Y:S01]  /*178f0*/  PLOP3.LUT P6, PT, P6, PT, PT, 0x8, 0x0 ;  /* 0x000000000000781c */ /* 0x000fe200037ce170 */
[----:B------:R-:W-:-:S12]  /*17900*/  IMAD.MOV.U32 R15, RZ, RZ, -0x1 ;  /* 0xffffffffff0f7424 */ /* 0x000fd800078e00ff */
[----:B0-----:R-:W-:Y:S05]  /*17910*/  WARPSYNC.COLLECTIVE R15, `(.L_x_3614) ;  /* 0x000000000f087348 */ /* 0x001fea0003c00000 */
[----:B------:R-:W-:Y:S01]  /*17920*/  VOTE.ANY R14, PT, P6 ;  /* 0x00000000000e7806 */ /* 0x000fe200030e0100 */
[----:B0-----:R-:W-:Y:S06]  /*17930*/  ENDCOLLECTIVE ;  /* 0x000000000000791b */ /* 0x001fec0003800000 */
.L_x_3614:
[----:B------:R-:W-:Y:S05]  /*17940*/  BSYNC B0 ;  /* 0x0000000000007941 */ /* 0x000fea0003800000 */
.L_x_3613:
        /* <DEDUP_REMOVED lines=9> */
.L_x_3615:
[----:B------:R-:W-:Y:S02]  /*179e0*/  IMAD.MOV.U32 R13, RZ, RZ, R7 ;  /* 0x000000ffff0d7224 */ /* 0x000fe400078e0007 */
[----:B------:R-:W-:-:S07]  /*179f0*/  IMAD.MOV.U32 R5, RZ, RZ, R14 ;  /* 0x000000ffff057224 */ /* 0x000fce00078e000e */
[----:B------:R-:W-:Y:S05]  /*17a00*/  WARPSYNC.COLLECTIVE R15, `(.L_x_3616) ;  /* 0x000000000f087348 */ /* 0x000fea0003c00000 */
[----:B------:R0:W1:Y:S02]  /*17a10*/  SHFL.IDX P6, R14, R13, R12, R11 ;  /* 0x0000000c0d0e7389 */ /* 0x00006400000c000b */
[----:B01----:R-:W-:Y:S01]  /*17a20*/  ENDCOLLECTIVE ;  /* 0x000000000000791b */ /* 0x003fe20003800000 */
.L_x_3616:
[----:B------:R-:W-:Y:S01]  /*17a30*/  IMAD.MOV.U32 R7, RZ, RZ, R14 ;  /* 0x000000ffff077224 */ /* 0x000fe200078e000e */
[----:B------:R-:W-:Y:S06]  /*17a40*/  BRA `(.L_x_3617) ;  /* 0xffffffd800687947 */ /* 0x000fec000383ffff */
.L_x_3547:
[----:B------:R-:W-:Y:S01]  /*17a50*/  BSSY B0, `(.L_x_3618) ;  /* 0x0000007000007945 */ /* 0x000fe20003800000 */
[----:B------:R-:W-:Y:S02]  /*17a60*/  IMAD.MOV.U32 R13, RZ, RZ, R2 ;  /* 0x000000ffff0d7224 */ /* 0x000fe400078e0002 */
[----:B------:R-:W-:Y:S02]  /*17a70*/  IMAD.MOV.U32 R11, RZ, RZ, 0x1f ;  /* 0x0000001fff0b7424 */ /* 0x000fe400078e00ff */
[----:B------:R-:W-:-:S07]  /*17a80*/  IMAD.MOV.U32 R15, RZ, RZ, -0x1 ;  /* 0xffffffffff0f7424 */ /* 0x000fce00078e00ff */
[----:B0123--:R-:W-:Y:S05]  /*17a90*/  WARPSYNC.COLLECTIVE R15, `(.L_x_3619) ;  /* 0x000000000f087348 */ /* 0x00ffea0003c00000 */
[----:B------:R4:W0:Y:S02]  /*17aa0*/  SHFL.IDX P6, R14, R13, R12, R11 ;  /* 0x0000000c0d0e7389 */ /* 0x00082400000c000b */
[----:B01234-:R-:W-:Y:S01]  /*17ab0*/  ENDCOLLECTIVE ;  /* 0x000000000000791b */ /* 0x01ffe20003800000 */
.L_x_3619:
[----:B------:R-:W-:Y:S05]  /*17ac0*/  BSYNC B0 ;  /* 0x0000000000007941 */ /* 0x000fea0003800000 */
.L_x_3618:
[----:B------:R-:W-:Y:S01]  /*17ad0*/  IMAD.MOV.U32 R2, RZ, RZ, R14 ;  /* 0x000000ffff027224 */ /* 0x000fe200078e000e */
[----:B------:R-:W-:Y:S06]  /*17ae0*/  BRA `(.L_x_3620) ;  /* 0xffffffd800587947 */ /* 0x000fec000383ffff */
.L_x_3551:
[----:B0-----:R0:W1:Y:S02]  /*17af0*/  SYNCS.PHASECHK.TRANS64.TRYWAIT P0, [R0+URZ+0x36820], R3 ;  /* 0x03682003000075a7 */ /* 0x001064000800017f */
[----:B-1----:R-:W-:Y:S05]  /*17b00*/  @!P0 NANOSLEEP.SYNCS 0x989680 ;  /* 0x009896800000895d */ /* 0x002fea0003900000 */
[----:B------:R-:W1:Y:S02]  /*17b10*/  @!P0 SYNCS.PHASECHK.TRANS64 P0, [R0+URZ+0x36820], R3 ;  /* 0x03682003000085a7 */ /* 0x000e64000800007f */
[----:B-1----:R-:W-:Y:S05]  /*17b20*/  @!P0 BRA `(.L_x_3551) ;  /* 0xfffffffc00f08947 */ /* 0x002fea000383ffff */
[----:B------:R-:W-:Y:S05]  /*17b30*/  BRA `(.L_x_3621) ;  /* 0xffffffdc00f07947 */ /* 0x000fea000383ffff */
.L_x_3552:
        /* <DEDUP_REMOVED lines=11> */
.L_x_3623:
[----:B------:R-:W-:Y:S05]  /*17bf0*/  BSYNC B0 ;  /* 0x0000000000007941 */ /* 0x000fea0003800000 */
.L_x_3622:
[----:B------:R-:W-:Y:S05]  /*17c00*/  BRA `(.L_x_3624) ;  /* 0xffffffdc00d87947 */ /* 0x000fea000383ffff */
.L_x_3555:
[----:B------:R-:W-:Y:S01]  /*17c10*/  BSSY B1, `(.L_x_3625) ;  /* 0x0000006000017945 */ /* 0x000fe20003800000 */
[----:B------:R-:W-:-:S07]  /*17c20*/  IMAD.MOV.U32 R15, RZ, RZ, -0x1 ;  /* 0xffffffffff0f7424 */ /* 0x000fce00078e00ff */
[----:B01----:R-:W-:Y:S05]  /*17c30*/  WARPSYNC.COLLECTIVE R15, `(.L_x_3626) ;  /* 0x000000000f0c7348 */ /* 0x003fea0003c00000 */
[----:B------:R-:W-:Y:S02]  /*17c40*/  ELECT P6, UR62, PT ;  /* 0x00000000003e782f */ /* 0x000fe400038c0000 */
[----:B------:R-:W-:Y:S01]  /*17c50*/  MOV R14, UR62 ;  /* 0x0000003e000e7c02 */ /* 0x000fe20008000f00 */
[----:B01----:R-:W-:Y:S10]  /*17c60*/  ENDCOLLECTIVE ;  /* 0x000000000000791b */ /* 0x003ff40003800000 */
.L_x_3626:
[----:B------:R-:W-:Y:S05]  /*17c70*/  BSYNC B1 ;  /* 0x0000000000017941 */ /* 0x000fea0003800000 */
.L_x_3625:
[----:B------:R-:W-:Y:S05]  /*17c80*/  BRA `(.L_x_3627) ;  /* 0xffffffdc00d07947 */ /* 0x000fea000383ffff */
.L_x_3557:
[----:B0-----:R0:W1:Y:S02]  /*17c90*/  SYNCS.PHASECHK.TRANS64.TRYWAIT P0, [R6+URZ], R5 ;  /* 0x00000005060075a7 */ /* 0x001064000800017f */
[----:B-1----:R-:W-:Y:S05]  /*17ca0*/  @!P0 NANOSLEEP.SYNCS 0x989680 ;  /* 0x009896800000895d */ /* 0x002fea0003900000 */
[----:B------:R-:W1:Y:S02]  /*17cb0*/  @!P0 SYNCS.PHASECHK.TRANS64 P0, [R6+URZ], R5 ;  /* 0x00000005060085a7 */ /* 0x000e64000800007f */
[----:B-1----:R-:W-:Y:S05]  /*17cc0*/  @!P0 BRA `(.L_x_3557) ;  /* 0xfffffffc00f08947 */ /* 0x002fea000383ffff */
[----:B------:R-:W-:Y:S05]  /*17cd0*/  BRA `(.L_x_3628) ;  /* 0xffffffe000107947 */ /* 0x000fea000383ffff */
.L_x_3558:
[----:B-1----:R1:W2:Y:S02]  /*17ce0*/  SYNCS.PHASECHK.TRANS64.TRYWAIT P0, [R7+URZ], R2 ;  /* 0x00000002070075a7 */ /* 0x0022a4000800017f */
[----:B--2---:R-:W-:Y:S05]  /*17cf0*/  @!P0 NANOSLEEP.SYNCS 0x989680 ;  /* 0x009896800000895d */ /* 0x004fea0003900000 */
[----:B------:R-:W2:Y:S02]  /*17d00*/  @!P0 SYNCS.PHASECHK.TRANS64 P0, [R7+URZ], R2 ;  /* 0x00000002070085a7 */ /* 0x000ea4000800007f */
[----:B--2---:R-:W-:Y:S05]  /*17d10*/  @!P0 BRA `(.L_x_3558) ;  /* 0xfffffffc00f08947 */ /* 0x004fea000383ffff */
[----:B------:R-:W-:Y:S05]  /*17d20*/  BRA `(.L_x_3629) ;  /* 0xffffffe000047947 */ /* 0x000fea000383ffff */
.L_x_3560:
[----:B--2---:R2:W3:Y:S02]  /*17d30*/  SYNCS.PHASECHK.TRANS64.TRYWAIT P0, [R4+URZ], R5 ;  /* 0x00000005040075a7 */ /* 0x0044e4000800017f */
[----:B---3--:R-:W-:Y:S05]  /*17d40*/  @!P0 NANOSLEEP.SYNCS 0x989680 ;  /* 0x009896800000895d */ /* 0x008fea0003900000 */
[----:B------:R-:W3:Y:S02]  /*17d50*/  @!P0 SYNCS.PHASECHK.TRANS64 P0, [R4+URZ], R5 ;  /* 0x00000005040085a7 */ /* 0x000ee4000800007f */
[----:B---3--:R-:W-:Y:S05]  /*17d60*/  @!P0 BRA `(.L_x_3560) ;  /* 0xfffffffc00f08947 */ /* 0x008fea000383ffff */
[----:B------:R-:W-:Y:S05]  /*17d70*/  BRA `(.L_x_3630) ;  /* 0xffffffe000087947 */ /* 0x000fea000383ffff */
.L_x_3631:
        /* <DEDUP_REMOVED lines=16> */
.L_x_14849:


//--------------------- .text._ZN7cutlass13device_kernelIN5flash11enable_sm90INS1_16FlashAttnFwdSm90INS1_25CollectiveMainloopFwdSm90ILi2EN4cute5tupleIJNS5_1CILi1EEES8_S8_EEENS6_IJNS7_ILi128EEENS7_ILi112EEENS7_ILi192EEEEEELi192ENS_6half_tEfNS_4arch4Sm90ELb0ELb0ELb0ELb1ELb0ELb1ELb0ELb1ELb1ELb1ELb1ELb0EEENS1_21CollectiveEpilogueFwdINS6_IJSA_SC_SB_EEES9_SE_SG_Li256ELb1ELb1ELb1ELb0EEENS1_36VarlenDynamicPersistentTileSchedulerILi128ELi112ELi256ELi128ELb1ELb1ELb1ELb0ELb1ELb1EEEEEEEEEvNT_6ParamsE --------------------------
	.section	.text._ZN7cutlass13device_kernelIN5flash11enable_sm90INS1_16FlashAttnFwdSm90INS1_25CollectiveMainloopFwdSm90ILi2EN4cute5tupleIJNS5_1CILi1EEES8_S8_EEENS6_IJNS7_ILi128EEENS7_ILi112EEENS7_ILi192EEEEEELi192ENS_6half_tEfNS_4arch4Sm90ELb0ELb0ELb0ELb1ELb0ELb1ELb0ELb1ELb1ELb1ELb1ELb0EEENS1_21CollectiveEpilogueFwdINS6_IJSA_SC_SB_EEES9_SE_SG_Li256ELb1ELb1ELb1ELb0EEENS1_36VarlenDynamicPersistentTileSchedulerILi128ELi112ELi256ELi128ELb1ELb1ELb1ELb0ELb1ELb1EEEEEEEEEvNT_6ParamsE,"ax",@progbits
	.align	128
.text._ZN7cutlass13device_kernelIN5flash11enable_sm90INS1_16FlashAttnFwdSm90INS1_25CollectiveMainloopFwdSm90ILi2EN4cute5tupleIJNS5_1CILi1EEES8_S8_EEENS6_IJNS7_ILi128EEENS7_ILi112EEENS7_ILi192EEEEEELi192ENS_6half_tEfNS_4arch4Sm90ELb0ELb0ELb0ELb1ELb0ELb1ELb0ELb1ELb1ELb1ELb1ELb0EEENS1_21CollectiveEpilogueFwdINS6_IJSA_SC_SB_EEES9_SE_SG_Li256ELb1ELb1ELb1ELb0EEENS1_36VarlenDynamicPersistentTileSchedulerILi128ELi112ELi256ELi128ELb1ELb1ELb1ELb0ELb1ELb1EEEEEEEEEvNT_6ParamsE:
        .type           _ZN7cutlass13device_kernelIN5flash11enable_sm90INS1_16FlashAttnFwdSm90INS1_25CollectiveMainloopFwdSm90ILi2EN4cute5tupleIJNS5_1CILi1EEES8_S8_EEENS6_IJNS7_ILi128EEENS7_ILi112EEENS7_ILi192EEEEEELi192ENS_6half_tEfNS_4arch4Sm90ELb0ELb0ELb0ELb1ELb0ELb1ELb0ELb1ELb1ELb1ELb1ELb0EEENS1_21CollectiveEpilogueFwdINS6_IJSA_SC_SB_EEES9_SE_SG_Li256ELb1ELb1ELb1ELb0EEENS1_36VarlenDynamicPersistentTileSchedulerILi128ELi112ELi256ELi128ELb1ELb1ELb1ELb0ELb1ELb1EEEEEEEEEvNT_6ParamsE,@function
        .size           _ZN7cutlass13device_kernelIN5flash11enable_sm90INS1_16FlashAttnFwdSm90INS1_25CollectiveMainloopFwdSm90ILi2EN4cute5tupleIJNS5_1CILi1EEES8_S8_EEENS6_IJNS7_ILi128EEENS7_ILi112EEENS7_ILi192EEEEEELi192ENS_6half_tEfNS_4arch4Sm90ELb0ELb0ELb0ELb1ELb0ELb1ELb0ELb1ELb1ELb1ELb1ELb0EEENS1_21CollectiveEpilogueFwdINS6_IJSA_SC_SB_EEES9_SE_SG_Li256ELb1ELb1ELb1ELb0EEENS1_36VarlenDynamicPersistentTileSchedulerILi128ELi112ELi256ELi128ELb1ELb1ELb1ELb0ELb1ELb1EEEEEEEEEvNT_6ParamsE,(.L_x_14850 - _ZN7cutlass13device_kernelIN5flash11enable_sm90INS1_16FlashAttnFwdSm90INS1_25CollectiveMainloopFwdSm90ILi2EN4cute5tupleIJNS5_1CILi1EEES8_S8_EEENS6_IJNS7_ILi128EEENS7_ILi112EEENS7_ILi192EEEEEELi192ENS_6half_tEfNS_4arch4Sm90ELb0ELb0ELb0ELb1ELb0ELb1ELb0ELb1ELb1ELb1ELb1ELb0EEENS1_21CollectiveEpilogueFwdINS6_IJSA_SC_SB_EEES9_SE_SG_Li256ELb1ELb1ELb1ELb0EEENS1_36VarlenDynamicPersistentTileSchedulerILi128ELi112ELi256ELi128ELb1ELb1ELb1ELb0ELb1ELb1EEEEEEEEEvNT_6ParamsE)
        .other          _ZN7cutlass13device_kernelIN5flash11enable_sm90INS1_16FlashAttnFwdSm90INS1_25CollectiveMainloopFwdSm90ILi2EN4cute5tupleIJNS5_1CILi1EEES8_S8_EEENS6_IJNS7_ILi128EEENS7_ILi112EEENS7_ILi192EEEEEELi192ENS_6half_tEfNS_4arch4Sm90ELb0ELb0ELb0ELb1ELb0ELb1ELb0ELb1ELb1ELb1ELb1ELb0EEENS1_21CollectiveEpilogueFwdINS6_IJSA_SC_SB_EEES9_SE_SG_Li256ELb1ELb1ELb1ELb0EEENS1_36VarlenDynamicPersistentTileSchedulerILi128ELi112ELi256ELi128ELb1ELb1ELb1ELb0ELb1ELb1EEEEEEEEEvNT_6ParamsE,@"STO_CUDA_ENTRY STV_DEFAULT"
_ZN7cutlass13device_kernelIN5flash11enable_sm90INS1_16FlashAttnFwdSm90INS1_25CollectiveMainloopFwdSm90ILi2EN4cute5tupleIJNS5_1CILi1EEES8_S8_EEENS6_IJNS7_ILi128EEENS7_ILi112EEENS7_ILi192EEEEEELi192ENS_6half_tEfNS_4arch4Sm90ELb0ELb0ELb0ELb1ELb0ELb1ELb0ELb1ELb1ELb1ELb1ELb0EEENS1_21CollectiveEpilogueFwdINS6_IJSA_SC_SB_EEES9_SE_SG_Li256ELb1ELb1ELb1ELb0EEENS1_36VarlenDynamicPersistentTileSchedulerILi128ELi112ELi256ELi128ELb1ELb1ELb1ELb0ELb1ELb1EEEEEEEEEvNT_6ParamsE:
        /* <DEDUP_REMOVED lines=24> */
.L_x_3633:
[----:B------:R-:W-:Y:S05]  /*0180*/  BSYNC B0 ;  /* 0x0000000000007941 */ /* 0x000fea0003800000 */
.L_x_3632:
        /* <DEDUP_REMOVED lines=41> */
.L_x_3634:
        /* <DEDUP_REMOVED lines=22> */
.L_x_3635:
        /* <DEDUP_REMOVED lines=18> */
.L_x_3636:
        /* <DEDUP_REMOVED lines=22> */
.L_x_3637:
        /* <DEDUP_REMOVED lines=22> */
.L_x_3638:
[----:B0-----:R-:W-:Y:S01]  /*0960*/  UMOV UR4, 0x1 ;  /* 0x0000000100047882 */ /* 0x001fe20000000000 */
[----:B------:R-:W-:Y:S01]  /*0970*/  PLOP3.LUT P0, PT, PT, PT, UP0, 0x80, 0x0 ;  /* 0x000000000000781c */ /* 0x000fe20003f0f008 */
[----:B------:R-:W-:Y:S01]  /*0980*/  USEL UR4, UR4, 0x2, !UP0 ;  /* 0x0000000204047887 */ /* 0x000fe2000c000000 */
[----:B------:R-:W-:Y:S01]  /*0990*/  NOP ;  /* 0x0000000000007918 */ /* 0x000fe20000000000 */
[----:B------:R-:W-:Y:S01]  /*09a0*/  ULDC.64 UR60, c[0x0][0x208] ;  /* 0x00008200003c7ab9 */ /* 0x000fe20000000a00 */
[----:B------:R-:W-:Y:S03]  /*09b0*/  BSSY B9, `(.L_x_3639) ;  /* 0x00027dc000097945 */ /* 0x000fe60003800000 */
[----:B------:R-:W-:-:S05]  /*09c0*/  IMAD.U32 R2, RZ, RZ, UR4 ;  /* 0x00000004ff027e24 */ /* 0x000fca000f8e00ff */
[----:B------:R0:W-:Y:S01]  /*09d0*/  STL [R1+0x7c], R2 ;  /* 0x00007c0201007387 */ /* 0x0001e20000100800 */
[----:B-12-4-:R-:W-:Y:S06]  /*09e0*/  BAR.SYNC.DEFER_BLOCKING 0x0 ;  /* 0x0000000000007b1d */ /* 0x016fec0000010000 */
[----:B------:R-:W-:Y:S05]  /*09f0*/  @!P0 BRA `(.L_x_3640) ;  /* 0x000001f400b08947 */ /* 0x000fea0003800000 */
.L_x_3641:
        /* <DEDUP_REMOVED lines=17> */
[----:B------:R-:W-:Y:S01]  /*0b10*/  R2UR UR4, R16 ;  /* 0x00000000100472ca */ /* 0x000fe200000e0000 */
[----:B------:R-:W-:Y:S01]  /*0b20*/  IMAD.MOV.U32 R226, RZ, RZ, RZ ;  /* 0x000000ffffe27224 */ /* 0x000fe200078e00ff */
[----:B------:R-:W-:Y:S01]  /*0b30*/  MOV R205, RZ ;  /* 0x000000ff00cd7202 */ /* 0x000fe20000000f00 */
[----:B------:R-:W-:Y:S01]  /*0b40*/  IMAD.MOV.U32 R17, RZ, RZ, RZ ;  /* 0x000000ffff117224 */ /* 0x000fe200078e00ff */
[----:B------:R-:W-:Y:S02]  /*0b50*/  SHF.R.S32.HI R3, RZ, 0x1f, R6 ;  /* 0x0000001fff037819 */ /* 0x000fe40000011406 */
[----:B------:R-:W-:Y:S02]  /*0b60*/  CS2R R216, SRZ ;  /* 0x0000000000d87805 */ /* 0x000fe4000001ff00 */
[----:B0-----:R-:W-:-:S04]  /*0b70*/  LEA.HI R2, R3, R6, RZ, 0x4 ;  /* 0x0000000603027211 */ /* 0x001fc800078f20ff */
[----:B------:R-:W-:Y:S01]  /*0b80*/  SHF.R.S32.HI R7, RZ, 0x4, R2 ;  /* 0x00000004ff077819 */ /* 0x000fe20000011402 */
[----:B------:R-:W-:-:S03]  /*0b90*/  UIADD3 UR4, UR4, 0x15400, URZ ;  /* 0x0001540004047890 */ /* 0x000fc6000fffe03f */
[----:B------:R-:W-:-:S04]  /*0ba0*/  LEA.HI R4, R2, R7, RZ, 0x1 ;  /* 0x0000000702047211 */ /* 0x000fc800078f08ff */
[----:B------:R-:W-:-:S04]  /*0bb0*/  LOP3.LUT R4, R4, 0x1ffffffe, RZ, 0xc0, !PT ;  /* 0x1ffffffe04047812 */ /* 0x000fc800078ec0ff */
[----:B------:R-:W-:Y:S02]  /*0bc0*/  IADD3 R7, R7, -R4, RZ ;  /* 0x8000000407077210 */ /* 0x000fe40007ffe0ff */
[----:B------:R-:W-:-:S04]  /*0bd0*/  LEA.HI R4, R3, R6, RZ, 0x5 ;  /* 0x0000000603047211 */ /* 0x000fc800078f28ff */
[----:B------:R-:W-:-:S05]  /*0be0*/  SHF.R.S32.HI R4, RZ, 0x5, R4 ;  /* 0x00000005ff047819 */ /* 0x000fca0000011404 */
[----:B------:R-:W-:Y:S01]  /*0bf0*/  IMAD.SHL.U32 R214, R4, 0x200, RZ ;  /* 0x0000020004d67824 */ /* 0x000fe200078e00ff */
[----:B--2---:R-:W-:Y:S02]  /*0c00*/  R2UR UR5, R0 ;  /* 0x00000000000572ca */ /* 0x004fe400000e0000 */
[----:B------:R-:W-:-:S04]  /*0c10*/  LEA.HI R0, R3, R6, RZ, 0x7 ;  /* 0x0000000603007211 */ /* 0x000fc800078f38ff */
[----:B------:R-:W-:-:S05]  /*0c20*/  LOP3.LUT R5, R0, 0xffffff80, RZ, 0xc0, !PT ;  /* 0xffffff8000057812 */ /* 0x000fca00078ec0ff */
[----:B------:R-:W-:Y:S02]  /*0c30*/  IMAD.IADD R14, R6, 0x1, -R5 ;  /* 0x00000001060e7824 */ /* 0x000fe400078e0a05 */
[----:B------:R-:W-:-:S03]  /*0c40*/  ULOP3.LUT UR5, UR5, 0x1, URZ, 0xfc, !UPT ;  /* 0x0000000105057892 */ /* 0x000fc6000f8efc3f */
[----:B------:R-:W-:Y:S01]  /*0c50*/  SHF.R.S32.HI R9, RZ, 0x1f, R14 ;  /* 0x0000001fff097819 */ /* 0x000fe2000001140e */
[----:B------:R-:W-:Y:S03]  /*0c60*/  STL [R1+0x6c], R14 ;  /* 0x00006c0e01007387 */ /* 0x000fe60000100800 */
[CC--:B------:R-:W-:Y:S02]  /*0c70*/  LEA.HI R10, R9.reuse, R14.reuse, RZ, 0x2 ;  /* 0x0000000e090a7211 */ /* 0x0c0fe400078f10ff */
[----:B------:R-:W-:Y:S02]  /*0c80*/  LEA.HI R9, R9, R14, RZ, 0x5 ;  /* 0x0000000e09097211 */ /* 0x000fe400078f28ff */
[--C-:B------:R-:W-:Y:S02]  /*0c90*/  SHF.R.S32.HI R8, RZ, 0x2, R10.reuse ;  /* 0x00000002ff087819 */ /* 0x100fe4000001140a */
[----:B------:R-:W-:-:S02]  /*0ca0*/  SHF.R.S32.HI R5, RZ, 0x1f, R10 ;  /* 0x0000001fff057819 */ /* 0x000fc4000001140a */
[----:B------:R-:W-:Y:S02]  /*0cb0*/  LOP3.LUT R10, R10, 0x7ffffffc, RZ, 0xc0, !PT ;  /* 0x7ffffffc0a0a7812 */ /* 0x000fe400078ec0ff */
[----:B------:R-:W-:Y:S02]  /*0cc0*/  LEA.HI R5, R5, R8, RZ, 0x3 ;  /* 0x0000000805057211 */ /* 0x000fe400078f18ff */
[----:B------:R-:W-:Y:S02]  /*0cd0*/  IADD3 R10, R14, -R10, RZ ;  /* 0x8000000a0e0a7210 */ /* 0x000fe40007ffe0ff */
[----:B------:R-:W-:Y:S02]  /*0ce0*/  LOP3.LUT R11, R5, 0xfffffff8, RZ, 0xc0, !PT ;  /* 0xfffffff8050b7812 */ /* 0x000fe400078ec0ff */
[----:B------:R-:W-:Y:S01]  /*0cf0*/  SHF.R.S32.HI R5, RZ, 0x7, R0 ;  /* 0x00000007ff057819 */ /* 0x000fe20000011400 */
[----:B------:R-:W-:Y:S02]  /*0d00*/  IMAD.SHL.U32 R221, R10, 0x2, RZ ;  /* 0x000000020add7824 */ /* 0x000fe400078e00ff */
[----:B------:R-:W-:Y:S01]  /*0d10*/  IMAD.IADD R11, R8, 0x1, -R11 ;  /* 0x00000001080b7824 */ /* 0x000fe200078e0a0b */
[----:B------:R-:W-:Y:S01]  /*0d20*/  LEA.HI R8, R3, R6, RZ, 0x2 ;  /* 0x0000000603087211 */ /* 0x000fe200078f10ff */
[C---:B------:R-:W-:Y:S01]  /*0d30*/  VIADD R20, R221.reuse, 0x8 ;  /* 0x00000008dd147836 */ /* 0x040fe20000000000 */
[----:B------:R-:W-:Y:S01]  /*0d40*/  LOP3.LUT R3, R2, 0x3fffff0, RZ, 0xc0, !PT ;  /* 0x03fffff002037812 */ /* 0x000fe200078ec0ff */
[C---:B------:R-:W-:Y:S01]  /*0d50*/  VIADD R237, R221.reuse, 0x68 ;  /* 0x00000068dded7836 */ /* 0x040fe20000000000 */
[----:B------:R-:W-:Y:S01]  /*0d60*/  LEA.HI R0, R0, R5, RZ, 0x1 ;  /* 0x0000000500007211 */ /* 0x000fe200078f08ff */
[C---:B------:R-:W-:Y:S01]  /*0d70*/  VIADD R236, R221.reuse, 0x70 ;  /* 0x00000070ddec7836 */ /* 0x040fe20000000000 */
[----:B------:R-:W-:Y:S01]  /*0d80*/  SHF.R.S32.HI R2, RZ, 0x5, R9 ;  /* 0x00000005ff027819 */ /* 0x000fe20000011409 */
[----:B------:R-:W-:Y:S01]  /*0d90*/  IMAD.IADD R3, R6, 0x1, -R3 ;  /* 0x0000000106037824 */ /* 0x000fe200078e0a03 */
[----:B------:R-:W-:Y:S01]  /*0da0*/  LOP3.LUT R0, R0, 0x3fffffe, RZ, 0xc0, !PT ;  /* 0x03fffffe00007812 */ /* 0x000fe200078ec0ff */
[----:B------:R-:W-:Y:S01]  /*0db0*/  VIADD R235, R221, 0x78 ;  /* 0x00000078ddeb7836 */ /* 0x000fe20000000000 */
[--C-:B------:R-:W-:Y:S01]  /*0dc0*/  SHF.R.S32.HI R204, RZ, 0x2, R8.reuse ;  /* 0x00000002ffcc7819 */ /* 0x100fe20000011408 */
[----:B------:R-:W-:Y:S01]  /*0dd0*/  IMAD R12, R4, 0x10, R3 ;  /* 0x00000010040c7824 */ /* 0x000fe200078e0203 */
[----:B------:R-:W-:Y:S01]  /*0de0*/  SHF.R.S32.HI R3, RZ, 0x1f, R8 ;  /* 0x0000001fff037819 */ /* 0x000fe20000011408 */
[----:B------:R-:W-:Y:S01]  /*0df0*/  IMAD.IADD R0, R5, 0x1, -R0 ;  /* 0x0000000105007824 */ /* 0x000fe200078e0a00 */
[----:B------:R-:W-:Y:S01]  /*0e00*/  LOP3.LUT R9, R8, 0xfffffffc, RZ, 0xc0, !PT ;  /* 0xfffffffc08097812 */ /* 0x000fe200078ec0ff */
[----:B------:R-:W-:Y:S01]  /*0e10*/  IMAD R11, R2, 0x10, R11 ;  /* 0x00000010020b7824 */ /* 0x000fe200078e020b */
[----:B------:R-:W-:Y:S01]  /*0e20*/  LEA.HI R3, R3, R204, RZ, 0x3 ;  /* 0x000000cc03037211 */ /* 0x000fe200078f18ff */
[----:B------:R-:W-:Y:S01]  /*0e30*/  IMAD R7, R12, 0x8, R7 ;  /* 0x000000080c077824 */ /* 0x000fe200078e0207 */
[----:B------:R-:W-:Y:S01]  /*0e40*/  IADD3 R9, R6, -R9, RZ ;  /* 0x8000000906097210 */ /* 0x000fe20007ffe0ff */
[----:B------:R-:W-:Y:S01]  /*0e50*/  IMAD R13, R0, 0x40, R11 ;  /* 0x00000040000d7824 */ /* 0x000fe200078e020b */
[----:B------:R-:W-:Y:S01]  /*0e60*/  LOP3.LUT R3, R3, 0xfffffff8, RZ, 0xc0, !PT ;  /* 0xfffffff803037812 */ /* 0x000fe200078ec0ff */
[----:B------:R-:W-:Y:S01]  /*0e70*/  IMAD.U32 R0, RZ, RZ, UR5 ;  /* 0x00000005ff007e24 */ /* 0x000fe2000f8e00ff */
[C---:B------:R-:W-:Y:S01]  /*0e80*/  IADD3 R15, R221.reuse, 0x10, RZ ;  /* 0x00000010dd0f7810 */ /* 0x040fe20007ffe0ff */
[----:B------:R-:W-:Y:S01]  /*0e90*/  IMAD.U32 R2, RZ, RZ, UR4 ;  /* 0x00000004ff027e24 */ /* 0x000fe2000f8e00ff */
[----:B------:R-:W-:Y:S01]  /*0ea0*/  STL [R1+0x70], R13 ;  /* 0x0000700d01007387 */ /* 0x000fe20000100800 */
[C---:B------:R-:W-:Y:S01]  /*0eb0*/  IMAD.IADD R3, R204.reuse, 0x1, -R3 ;  /* 0x00000001cc037824 */ /* 0x040fe200078e0a03 */
[----:B------:R-:W-:Y:S01]  /*0ec0*/  IADD3 R233, R221, 0x88, RZ ;  /* 0x00000088dde97810 */ /* 0x000fe20007ffe0ff */
[----:B------:R-:W-:Y:S01]  /*0ed0*/  VIADD R227, R204, 0x40 ;  /* 0x00000040cce37836 */ /* 0x000fe20000000000 */
[----:B------:R0:W-:Y:S01]  /*0ee0*/  STL [R1+0x1c], R0 ;  /* 0x00001c0001007387 */ /* 0x0001e20000100800 */
[----:B------:R-:W-:-:S02]  /*0ef0*/  IMAD.SHL.U32 R3, R3, 0x40, RZ ;  /* 0x0000004003037824 */ /* 0x000fc400078e00ff */
[----:B------:R-:W-:Y:S01]  /*0f00*/  VIADD R12, R221, 0x20 ;  /* 0x00000020dd0c7836 */ /* 0x000fe20000000000 */
[----:B------:R1:W-:Y:S01]  /*0f10*/  STL [R1+0x50], R2 ;  /* 0x0000500201007387 */ /* 0x0003e20000100800 */
[----:B------:R-:W-:Y:S01]  /*0f20*/  SHF.L.U32 R208, R227, 0x6, RZ ;  /* 0x00000006e3d07819 */ /* 0x000fe200000006ff */
[----:B------:R-:W-:Y:S01]  /*0f30*/  IMAD.SHL.U32 R18, R9, 0x8, RZ ;  /* 0x0000000809127824 */ /* 0x000fe200078e00ff */
[----:B------:R-:W-:Y:S01]  /*0f40*/  LOP3.LUT R212, R3, 0x1c0, RZ, 0xc0, !PT ;  /* 0x000001c003d47812 */ /* 0x000fe200078ec0ff */
[----:B------:R-:W-:Y:S01]  /*0f50*/  IMAD.SHL.U32 R3, R7, 0x8, RZ ;  /* 0x0000000807037824 */ /* 0x000fe200078e00ff */
[----:B------:R-:W-:Y:S01]  /*0f60*/  LOP3.LUT R208, R208, 0x1c0, RZ, 0xc0, !PT ;  /* 0x000001c0d0d07812 */ /* 0x000fe200078ec0ff */
[C---:B------:R-:W-:Y:S01]  /*0f70*/  IMAD.SHL.U32 R22, R9.reuse, 0x4, RZ ;  /* 0x0000000409167824 */ /* 0x040fe200078e00ff */
[----:B0-----:R-:W-:Y:S01]  /*0f80*/  LEA.HI R0, R9, R9, RZ, 0x1 ;  /* 0x0000000909007211 */ /* 0x001fe200078f08ff */
[C---:B------:R-:W-:Y:S01]  /*0f90*/  VIADD R5, R221.reuse, 0x50 ;  /* 0x00000050dd057836 */ /* 0x040fe20000000000 */
[----:B------:R0:W-:Y:S01]  /*0fa0*/  STL [R1+0x78], R3 ;  /* 0x0000780301007387 */ /* 0x0001e20000100800 */
[----:B-1----:R-:W-:Y:S01]  /*0fb0*/  SHF.R.S32.HI R2, RZ, 0x1f, R227 ;  /* 0x0000001fff027819 */ /* 0x002fe200000114e3 */
[C---:B------:R-:W-:Y:S01]  /*0fc0*/  VIADD R11, R221.reuse, 0x28 ;  /* 0x00000028dd0b7836 */ /* 0x040fe20000000000 */
[----:B------:R-:W-:Y:S01]  /*0fd0*/  LOP3.LUT R0, R0, 0x1ffffffe, RZ, 0xc0, !PT ;  /* 0x1ffffffe00007812 */ /* 0x000fe200078ec0ff */
[C---:B------:R-:W-:Y:S01]  /*0fe0*/  VIADD R234, R221.reuse, 0x80 ;  /* 0x00000080ddea7836 */ /* 0x040fe20000000000 */
[----:B------:R-:W-:Y:S01]  /*0ff0*/  LEA.HI R2, R2, R227, RZ, 0x3 ;  /* 0x000000e302027211 */ /* 0x000fe200078f18ff */
[----:B------:R-:W-:Y:S01]  /*1000*/  VIADD R14, R221, 0x18 ;  /* 0x00000018dd0e7836 */ /* 0x000fe20000000000 */
[----:B------:R-:W-:Y:S01]  /*1010*/  SHF.R.U32.HI R4, RZ, 0x3, R208 ;  /* 0x00000003ff047819 */ /* 0x000fe200000116d0 */
[----:B------:R-:W-:Y:S01]  /*1020*/  IMAD.IADD R0, R9, 0x1, -R0 ;  /* 0x0000000109007824 */ /* 0x000fe200078e0a00 */
[C---:B------:R-:W-:Y:S01]  /*1030*/  IADD3 R9, R221.reuse, 0x38, RZ ;  /* 0x00000038dd097810 */ /* 0x040fe20007ffe0ff */
[----:B------:R-:W-:Y:S01]  /*1040*/  IMAD.SHL.U32 R2, R2, 0x40, RZ ;  /* 0x0000004002027824 */ /* 0x000fe200078e00ff */
[C---:B0-----:R-:W-:Y:S01]  /*1050*/  IADD3 R3, R221.reuse, 0x60, RZ ;  /* 0x00000060dd037810 */ /* 0x041fe20007ffe0ff */
[----:B------:R-:W-:Y:S01]  /*1060*/  IMAD R0, R0, 0x8, R13 ;  /* 0x0000000800007824 */ /* 0x000fe200078e020d */
[----:B------:R-:W-:Y:S01]  /*1070*/  SHF.R.S32.HI R7, RZ, 0x1f, R15 ;  /* 0x0000001fff077819 */ /* 0x000fe2000001140f */
[C---:B------:R-:W-:Y:S01]  /*1080*/  VIADD R4, R221.reuse, 0x58 ;  /* 0x00000058dd047836 */ /* 0x040fe20000000000 */
[----:B------:R-:W-:Y:S01]  /*1090*/  LOP3.LUT R215, R2, 0xfffffe00, RZ, 0xc0, !PT ;  /* 0xfffffe0002d77812 */ /* 0x000fe200078ec0ff */
[C---:B------:R-:W-:Y:S01]  /*10a0*/  VIADD R10, R221.reuse, 0x30 ;  /* 0x00000030dd0a7836 */ /* 0x040fe20000000000 */
[----:B------:R0:W-:Y:S01]  /*10b0*/  STL [R1+0x74], R0 ;  /* 0x0000740001007387 */ /* 0x0001e20000100800 */
        /* <DEDUP_REMOVED lines=17> */
[----:B------:R-:W-:Y:S01]  /*11d0*/  VIADD R228, R221, 0xa0 ;  /* 0x000000a0dde47836 */ /* 0x000fe20000000000 */
[----:B------:R-:W-:-:S02]  /*11e0*/  SHF.R.S32.HI R3, RZ, 0x1f, R235 ;  /* 0x0000001fff037819 */ /* 0x000fc400000114eb */
[----:B------:R-:W-:Y:S02]  /*11f0*/  SHF.R.S32.HI R2, RZ, 0x1f, R234 ;  /* 0x0000001fff027819 */ /* 0x000fe400000114ea */
[----:B------:R-:W-:Y:S02]  /*1200*/  IADD3 R206, R22, 0x40, RZ ;  /* 0x0000004016ce7810 */ /* 0x000fe40007ffe0ff */
[----:B------:R-:W-:Y:S02]  /*1210*/  SHF.R.U32.HI R213, RZ, 0x3, R212 ;  /* 0x00000003ffd57819 */ /* 0x000fe400000116d4 */
[----:B------:R-:W-:Y:S02]  /*1220*/  SHF.R.S32.HI R14, RZ, 0x1f, R14 ;  /* 0x0000001fff0e7819 */ /* 0x000fe4000001140e */
[----:B------:R-:W-:Y:S02]  /*1230*/  SHF.R.S32.HI R10, RZ, 0x1f, R10 ;  /* 0x0000001fff0a7819 */ /* 0x000fe4000001140a */
[----:B------:R-:W-:-:S02]  /*1240*/  SHF.R.S32.HI R7, RZ, 0x1f, R8 ;  /* 0x0000001fff077819 */ /* 0x000fc40000011408 */
[----:B------:R-:W-:Y:S02]  /*1250*/  SHF.R.S32.HI R6, RZ, 0x1f, R6 ;  /* 0x0000001fff067819 */ /* 0x000fe40000011406 */
[----:B------:R-:W-:Y:S02]  /*1260*/  SHF.R.S32.HI R4, RZ, 0x1f, R233 ;  /* 0x0000001fff047819 */ /* 0x000fe400000114e9 */
[----:B------:R-:W-:Y:S02]  /*1270*/  SHF.R.S32.HI R3, RZ, 0x1f, R232 ;  /* 0x0000001fff037819 */ /* 0x000fe400000114e8 */
[----:B0-----:R-:W-:-:S07]  /*1280*/  SHF.R.S32.HI R2, RZ, 0x1f, R231 ;  /* 0x0000001fff027819 */ /* 0x001fce00000114e7 */
.L_x_3854:
[----:B0-234-:R-:W0:Y:S01]  /*1290*/  LDC.64 R2, c[0x0][0xc88] ;  /* 0x00032200ff027b82 */ /* 0x01de220000000a00 */
[----:B------:R-:W-:Y:S01]  /*12a0*/  ULDC.64 UR4, c[0x0][0xa28] ;  /* 0x00028a0000047ab9 */ /* 0x000fe20000000a00 */
[----:B------:R-:W-:Y:S01]  /*12b0*/  ULDC.64 UR8, c[0x0][0xa18] ;  /* 0x0002860000087ab9 */ /* 0x000fe20000000a00 */
[----:B------:R-:W-:Y:S01]  /*12c0*/  ULDC.64 UR6, c[0x0][0xa08] ;  /* 0x0002820000067ab9 */ /* 0x000fe20000000a00 */
[----:B0-----:R-:W-:-:S05]  /*12d0*/  IMAD.WIDE R2, R151, 0x4, R2 ;  /* 0x0000000497027825 */ /* 0x001fca00078e0202 */
[----:B------:R-:W2:Y:S01]  /*12e0*/  LDG.E R223, desc[UR60][R2.64] ;  /* 0x0000003c02df7981 */ /* 0x000ea2000c1e1900 */
[----:B------:R-:W-:Y:S01]  /*12f0*/  ISETP.NE.U32.AND P2, PT, RZ, UR4, PT ;  /* 0x00000004ff007c0c */ /* 0x000fe2000bf45070 */
[----:B------:R-:W-:Y:S01]  /*1300*/  IMAD.MOV.U32 R8, RZ, RZ, RZ ;  /* 0x000000ffff087224 */ /* 0x000fe200078e00ff */
[----:B------:R-:W-:Y:S01]  /*1310*/  ISETP.NE.U32.AND P1, PT, RZ, UR8, PT ;  /* 0x00000008ff007c0c */ /* 0x000fe2000bf25070 */
[----:B------:R-:W-:Y:S01]  /*1320*/  IMAD.MOV.U32 R26, RZ, RZ, RZ ;  /* 0x000000ffff1a7224 */ /* 0x000fe200078e00ff */
[----:B------:R-:W-:Y:S02]  /*1330*/  ISETP.NE.AND.EX P2, PT, RZ, UR5, PT, P2 ;  /* 0x00000005ff007c0c */ /* 0x000fe4000bf45320 */
[----:B------:R-:W-:Y:S02]  /*1340*/  ISETP.NE.AND.EX P1, PT, RZ, UR9, PT, P1 ;  /* 0x00000009ff007c0c */ /* 0x000fe4000bf25310 */
[----:B------:R-:W-:-:S04]  /*1350*/  ISETP.NE.U32.AND P0, PT, RZ, UR6, PT ;  /* 0x00000006ff007c0c */ /* 0x000fc8000bf05070 */
[----:B------:R-:W-:Y:S02]  /*1360*/  ISETP.NE.AND.EX P0, PT, RZ, UR7, PT, P0 ;  /* 0x00000007ff007c0c */ /* 0x000fe4000bf05300 */
[----:B--2---:R-:W-:-:S03]  /*1370*/  SHF.R.S32.HI R0, RZ, 0x1f, R223 ;  /* 0x0000001fff007819 */ /* 0x004fc600000114df */
[C---:B------:R-:W-:Y:S02]  /*1380*/  @P2 LEA R2, P3, R223.reuse, UR4, 0x2 ;  /* 0x00000004df022c11 */ /* 0x040fe4000f8610ff */
[C---:B------:R-:W-:Y:S01]  /*1390*/  SHF.L.U32 R224, R223.reuse, 0x2, RZ ;  /* 0x00000002dfe07819 */ /* 0x040fe200000006ff */
[----:B------:R0:W-:Y:S01]  /*13a0*/  STL [R1+0x68], R0 ;  /* 0x0000680001007387 */ /* 0x0001e20000100800 */
[C-C-:B------:R-:W-:Y:S01]  /*13b0*/  @P2 LEA.HI.X R3, R223.reuse, UR5, R0.reuse, 0x2, P3 ;  /* 0x00000005df032c11 */ /* 0x140fe200098f1400 */
[----:B------:R-:W-:Y:S01]  /*13c0*/  ULDC UR4, c[0x0][0x288] ;  /* 0x0000a20000047ab9 */ /* 0x000fe20000000800 */
[----:B------:R-:W-:Y:S02]  /*13d0*/  SHF.L.U64.HI R225, R223, 0x2, R0 ;  /* 0x00000002dfe17819 */ /* 0x000fe40000010200 */
[C---:B------:R-:W-:Y:S01]  /*13e0*/  IADD3 R6, P4, R224.reuse, UR6, RZ ;  /* 0x00000006e0067c10 */ /* 0x040fe2000ff9e0ff */
[----:B------:R1:W5:Y:S01]  /*13f0*/  @P2 LDG.E R8, desc[UR60][R2.64] ;  /* 0x0000003c02082981 */ /* 0x000362000c1e1900 */
[----:B------:R-:W-:Y:S01]  /*1400*/  @P1 IADD3 R4, P2, R224, UR8, RZ ;  /* 0x00000008e0041c10 */ /* 0x000fe2000ff5e0ff */
[----:B------:R-:W-:Y:S01]  /*1410*/  IMAD.U32 R154, RZ, RZ, UR4 ;  /* 0x00000004ff9a7e24 */ /* 0x000fe2000f8e00ff */
[C---:B------:R-:W-:Y:S01]  /*1420*/  IADD3.X R7, R225.reuse, UR7, RZ, P4, !PT ;  /* 0x00000007e1077c10 */ /* 0x040fe2000a7fe4ff */
[----:B------:R-:W-:Y:S01]  /*1430*/  ULDC.64 UR4, c[0x0][0x418] ;  /* 0x0001060000047ab9 */ /* 0x000fe20000000a00 */
[----:B------:R-:W-:-:S03]  /*1440*/  @P1 IADD3.X R5, R225, UR9, RZ, P2, !PT ;  /* 0x00000009e1051c10 */ /* 0x000fc600097fe4ff */
[----:B------:R2:W5:Y:S01]  /*1450*/  @P0 LDG.E R26, desc[UR60][R6.64] ;  /* 0x0000003c061a0981 */ /* 0x000562000c1e1900 */
[----:B------:R-:W-:Y:S01]  /*1460*/  UISETP.NE.U32.AND UP0, UPT, UR4, URZ, UPT ;  /* 0x0000003f0400728c */ /* 0x000fe2000bf05070 */
[C---:B-1----:R-:W-:Y:S01]  /*1470*/  LOP3.LUT R2, R150.reuse, 0xff000000, RZ, 0xc0, !PT ;  /* 0xff00000096027812 */ /* 0x042fe200078ec0ff */
[----:B------:R-:W-:Y:S01]  /*1480*/  ULDC.64 UR8, c[0x0][0xa20] ;  /* 0x0002880000087ab9 */ /* 0x000fe20000000a00 */
[----:B------:R2:W5:Y:S01]  /*1490*/  @P1 LDG.E R154, desc[UR60][R4.64] ;  /* 0x0000003c049a1981 */ /* 0x000562000c1e1900 */
[----:B------:R-:W-:Y:S01]  /*14a0*/  UISETP.NE.AND.EX UP0, UPT, UR5, URZ, UPT, UP0 ;  /* 0x0000003f0500728c */ /* 0x000fe2000bf05300 */
[----:B------:R-:W-:Y:S01]  /*14b0*/  ULDC UR4, c[0x0][0x424] ;  /* 0x0001090000047ab9 */ /* 0x000fe20000000800 */
[----:B------:R-:W-:Y:S02]  /*14c0*/  ISETP.NE.U32.AND P2, PT, RZ, UR8, PT ;  /* 0x00000008ff007c0c */ /* 0x000fe4000bf45070 */
[----:B------:R-:W-:Y:S01]  /*14d0*/  USEL UR4, UR4, 0x1, UP0 ;  /* 0x0000000104047887 */ /* 0x000fe20008000000 */
[----:B------:R-:W-:Y:S01]  /*14e0*/  ULDC UR5, c[0x0][0x2f0] ;  /* 0x0000bc0000057ab9 */ /* 0x000fe20000000800 */
[----:B0-----:R-:W-:-:S02]  /*14f0*/  LOP3.LUT R0, R150, 0xff0000, RZ, 0xc0, !PT ;  /* 0x00ff000096007812 */ /* 0x001fc400078ec0ff */
[----:B------:R-:W-:Y:S01]  /*1500*/  UIMAD UR4, UR4, UR5, URZ ;  /* 0x00000005040472a4 */ /* 0x000fe2000f8e023f */
[----:B------:R-:W-:Y:S02]  /*1510*/  SHF.R.U32.HI R3, RZ, 0x8, R2 ;  /* 0x00000008ff037819 */ /* 0x000fe40000011602 */
[----:B------:R-:W-:Y:S01]  /*1520*/  ISETP.NE.AND.EX P2, PT, RZ, UR9, PT, P2 ;  /* 0x00000009ff007c0c */ /* 0x000fe2000bf45320 */
[----:B------:R-:W-:Y:S01]  /*1530*/  ULDC UR5, c[0x0][0x348] ;  /* 0x0000d20000057ab9 */ /* 0x000fe20000000800 */
[----:B------:R-:W-:Y:S01]  /*1540*/  LEA.HI R222, R0, R3, RZ, 0x10 ;  /* 0x0000000300de7211 */ /* 0x000fe200078f80ff */
[----:B------:R-:W-:Y:S01]  /*1550*/  IMAD.MOV.U32 R229, RZ, RZ, R149 ;  /* 0x000000ffffe57224 */ /* 0x000fe200078e0095 */
[----:B------:R-:W-:Y:S01]  /*1560*/  LOP3.LUT R220, R150, 0xffff, RZ, 0xc0, !PT ;  /* 0x0000ffff96dc7812 */ /* 0x000fe200078ec0ff */
[----:B--2---:R-:W-:Y:S08]  /*1570*/  @P1 BRA `(.L_x_3643) ;  /* 0x0000000000241947 */ /* 0x004ff00003800000 */
[----:B------:R-:W-:Y:S02]  /*1580*/  ULDC.64 UR6, c[0x0][0xa00] ;  /* 0x0002800000067ab9 */ /* 0x000fe40000000a00 */
[----:B------:R-:W-:-:S04]  /*1590*/  ISETP.NE.U32.AND P1, PT, RZ, UR6, PT ;  /* 0x00000006ff007c0c */ /* 0x000fc8000bf25070 */
[----:B------:R-:W-:-:S13]  /*15a0*/  ISETP.NE.AND.EX P1, PT, RZ, UR7, PT, P1 ;  /* 0x00000007ff007c0c */ /* 0x000fda000bf25310 */
[----:B------:R-:W-:Y:S05]  /*15b0*/  @!P1 BRA `(.L_x_3643) ;  /* 0x0000000000149947 */ /* 0x000fea0003800000 */
[----:B------:R-:W0:Y:S02]  /*15c0*/  LDC.64 R2, c[0x0][0xa00] ;  /* 0x00028000ff027b82 */ /* 0x000e240000000a00 */
[----:B0-----:R-:W-:-:S05]  /*15d0*/  IMAD.WIDE R2, R223, 0x4, R2 ;  /* 0x00000004df027825 */ /* 0x001fca00078e0202 */
[----:B-----5:R-:W2:Y:S04]  /*15e0*/  LDG.E R154, desc[UR60][R2.64] ;  /* 0x0000003c029a7981 */ /* 0x020ea8000c1e1900 */
[----:B------:R-:W2:Y:S02]  /*15f0*/  LDG.E R5, desc[UR60][R2.64+0x4] ;  /* 0x0000043c02057981 */ /* 0x000ea4000c1e1900 */
[----:B--2---:R-:W-:-:S07]  /*1600*/  IADD3 R154, -R154, R5, RZ ;  /* 0x000000059a9a7210 */ /* 0x004fce0007ffe1ff */
.L_x_3643:
[----:B------:R-:W-:Y:S02]  /*1610*/  IMAD.U32 R2, RZ, RZ, UR5 ;  /* 0x00000005ff027e24 */ /* 0x000fe4000f8e00ff */
[----:B------:R-:W-:Y:S01]  /*1620*/  IMAD.U32 R25, RZ, RZ, UR4 ;  /* 0x00000004ff197e24 */ /* 0x000fe2000f8e00ff */
[----:B------:R-:W-:Y:S06]  /*1630*/  @!P2 BRA `(.L_x_3644) ;  /* 0x000000000010a947 */ /* 0x000fec0003800000 */
[----:B------:R-:W-:-:S04]  /*1640*/  IADD3 R4, P0, R224, UR8, RZ ;  /* 0x00000008e0047c10 */ /* 0x000fc8000ff1e0ff */
[----:B------:R-:W-:-:S05]  /*1650*/  IADD3.X R5, R225, UR9, RZ, P0, !PT ;  /* 0x00000009e1057c10 */ /* 0x000fca00087fe4ff */
[----:B------:R0:W5:Y:S01]  /*1660*/  LDG.E R25, desc[UR60][R4.64] ;  /* 0x0000003c04197981 */ /* 0x000162000c1e1900 */
[----:B------:R-:W-:Y:S05]  /*1670*/  BRA `(.L_x_3645) ;  /* 0x0000000000107947 */ /* 0x000fea0003800000 */
.L_x_3644:
[----:B------:R-:W-:Y:S05]  /*1680*/  @!P0 BRA `(.L_x_3645) ;  /* 0x00000000000c8947 */ /* 0x000fea0003800000 */
[----:B------:R-:W2:Y:S04]  /*1690*/  LDG.E R0, desc[UR60][R6.64] ;  /* 0x0000003c06007981 */ /* 0x000ea8000c1e1900 */
[----:B------:R-:W2:Y:S02]  /*16a0*/  LDG.E R25, desc[UR60][R6.64+0x4] ;  /* 0x0000043c06197981 */ /* 0x000ea4000c1e1900 */
[----:B--2---:R-:W-:-:S07]  /*16b0*/  IMAD.IADD R25, R25, 0x1, -R0 ;  /* 0x0000000119197824 */ /* 0x004fce00078e0a00 */
.L_x_3645:
[----:B------:R-:W-:Y:S01]  /*16c0*/  ULDC.64 UR4, c[0x0][0xa10] ;  /* 0x0002840000047ab9 */ /* 0x000fe20000000a00 */
[----:B------:R-:W2:Y:S01]  /*16d0*/  LDL.LU R27, [R1+0x10] ;  /* 0x00001000011b7983 */ /* 0x000ea20000300800 */
[----:B------:R-:W-:-:S04]  /*16e0*/  ISETP.NE.U32.AND P0, PT, RZ, UR4, PT ;  /* 0x00000004ff007c0c */ /* 0x000fc8000bf05070 */
[----:B------:R-:W-:Y:S01]  /*16f0*/  ISETP.NE.AND.EX P0, PT, RZ, UR5, PT, P0 ;  /* 0x00000005ff007c0c */ /* 0x000fe2000bf05300 */
[----:B------:R-:W-:-:S12]  /*1700*/  ULDC.64 UR4, c[0x0][0xa30] ;  /* 0x00028c0000047ab9 */ /* 0x000fd80000000a00 */
[----:B0-----:R-:W0:Y:S02]  /*1710*/  @P0 LDC.64 R4, c[0x0][0xa10] ;  /* 0x00028400ff040b82 */ /* 0x001e240000000a00 */
[----:B0-----:R-:W-:-:S05]  /*1720*/  @P0 IMAD.WIDE R4, R223, 0x4, R4 ;  /* 0x00000004df040825 */ /* 0x001fca00078e0204 */
[----:B------:R-:W3:Y:S04]  /*1730*/  @P0 LDG.E R0, desc[UR60][R4.64] ;  /* 0x0000003c04000981 */ /* 0x000ee8000c1e1900 */
[----:B------:R0:W3:Y:S01]  /*1740*/  @P0 LDG.E R3, desc[UR60][R4.64+0x4] ;  /* 0x0000043c04030981 */ /* 0x0000e2000c1e1900 */
[----:B------:R-:W-:Y:S01]  /*1750*/  ISETP.NE.U32.AND P1, PT, RZ, UR4, PT ;  /* 0x00000004ff007c0c */ /* 0x000fe2000bf25070 */
[----:B-----5:R-:W-:-:S03]  /*1760*/  IMAD.MOV.U32 R147, RZ, RZ, R25 ;  /* 0x000000ffff937224 */ /* 0x020fc600078e0019 */
[----:B------:R-:W-:-:S13]  /*1770*/  ISETP.NE.AND.EX P1, PT, RZ, UR5, PT, P1 ;  /* 0x00000005ff007c0c */ /* 0x000fda000bf25310 */
[----:B------:R-:W-:-:S04]  /*1780*/  @P1 IADD3 R6, P2, R224, UR4, RZ ;  /* 0x00000004e0061c10 */ /* 0x000fc8000ff5e0ff */
[----:B------:R-:W-:-:S05]  /*1790*/  @P1 IADD3.X R7, R225, UR5, RZ, P2, !PT ;  /* 0x00000005e1071c10 */ /* 0x000fca00097fe4ff */
[----:B------:R1:W5:Y:S01]  /*17a0*/  @P1 LDG.E R147, desc[UR60][R6.64] ;  /* 0x0000003c06931981 */ /* 0x000362000c1e1900 */
[----:B------:R-:W-:Y:S01]  /*17b0*/  IADD3 R9, R25, -R8, RZ ;  /* 0x8000000819097210 */ /* 0x000fe20007ffe0ff */
[----:B0-----:R-:W-:Y:S01]  /*17c0*/  IMAD.MOV.U32 R4, RZ, RZ, RZ ;  /* 0x000000ffff047224 */ /* 0x001fe200078e00ff */
[----:B------:R-:W-:Y:S01]  /*17d0*/  BSSY B0, `(.L_x_3646) ;  /* 0x000002c000007945 */ /* 0x000fe20003800000 */
[----:B------:R-:W-:Y:S02]  /*17e0*/  LOP3.LUT R230, R222, 0xff, RZ, 0xc0, !PT ;  /* 0x000000ffdee67812 */ /* 0x000fe400078ec0ff */
[----:B------:R-:W-:Y:S02]  /*17f0*/  SHF.R.U32.HI R222, RZ, 0x10, R222 ;  /* 0x00000010ffde7819 */ /* 0x000fe400000116de */
[----:B--2---:R-:W-:Y:S01]  /*1800*/  LOP3.LUT R27, R27, 0xfffffff7, RZ, 0xc0, !PT ;  /* 0xfffffff71b1b7812 */ /* 0x004fe200078ec0ff */
[----:B---3--:R-:W-:Y:S01]  /*1810*/  @P0 IMAD.IADD R2, R3, 0x1, -R0 ;  /* 0x0000000103020824 */ /* 0x008fe200078e0a00 */
[----:B------:R-:W-:-:S03]  /*1820*/  MOV R0, RZ ;  /* 0x000000ff00007202 */ /* 0x000fc60000000f00 */
[----:B------:R-:W-:-:S04]  /*1830*/  IMAD.IADD R155, R9, 0x1, R2 ;  /* 0x00000001099b7824 */ /* 0x000fc800078e0202 */
[C---:B------:R-:W-:Y:S01]  /*1840*/  VIADD R5, R155.reuse, 0x6f ;  /* 0x0000006f9b057836 */ /* 0x040fe20000000000 */
[----:B------:R-:W-:-:S03]  /*1850*/  ISETP.GE.AND P3, PT, R155, 0x1, PT ;  /* 0x000000019b00780c */ /* 0x000fc60003f66270 */
[----:B------:R-:W-:-:S05]  /*1860*/  IMAD.HI R4, R5, -0x6db6db6d, R4 ;  /* 0x9249249305047827 */ /* 0x000fca00078e0204 */
        /* <DEDUP_REMOVED lines=8> */
[-C--:B-1----:R-:W-:Y:S02]  /*18f0*/  IABS R6, R10.reuse ;  /* 0x0000000a00067213 */ /* 0x082fe40000000000 */
        /* <DEDUP_REMOVED lines=13> */
[----:B------:R-:W-:-:S06]  /*19d0*/  IMAD.HI.U32 R5, R5, R7, R4 ;  /* 0x0000000705057227 */ /* 0x000fcc00078e0004 */
        /* <DEDUP_REMOVED lines=11> */
.L_x_3647:
[----:B------:R-:W-:Y:S05]  /*1a90*/  BSYNC B0 ;  /* 0x0000000000007941 */ /* 0x000fea0003800000 */
.L_x_3646:
[----:B------:R-:W-:Y:S01]  /*1aa0*/  IMAD R3, R230, R0, RZ ;  /* 0x00000000e6037224 */ /* 0x000fe200078e02ff */
        /* <DEDUP_REMOVED lines=8> */
[----:B------:R-:W-:-:S04]  /*1b30*/  IMAD.WIDE.U32 R132, R132, 0x24924925, RZ ;  /* 0x2492492584847825 */ /* 0x000fc800078e00ff */
[----:B------:R-:W-:-:S06]  /*1b40*/  IMAD.MOV.U32 R24, RZ, RZ, R133 ;  /* 0x000000ffff187224 */ /* 0x000fcc00078e0085 */
[----:B------:R-:W-:Y:S01]  /*1b50*/  @P0 IADD3 R5, R4, 0x6f, RZ ;  /* 0x0000006f04050810 */ /* 0x000fe20007ffe0ff */
[----:B------:R-:W-:-:S04]  /*1b60*/  @P0 IMAD.MOV.U32 R4, RZ, RZ, RZ ;  /* 0x000000ffff040224 */ /* 0x000fc800078e00ff */
[----:B------:R-:W-:-:S05]  /*1b70*/  @P0 IMAD.HI R4, R5, -0x6db6db6d, R4 ;  /* 0x9249249305040827 */ /* 0x000fca00078e0204 */
        /* <DEDUP_REMOVED lines=12> */
[----:B------:R0:W2:Y:S01]  /*1c40*/  LDC.64 R14, c[0x4][R0] ;  /* 0x01000000000e7b82 */ /* 0x0000a20000000a00 */
[----:B------:R-:W-:Y:S01]  /*1c50*/  MOV R5, UR5 ;  /* 0x0000000500057c02 */ /* 0x000fe20008000f00 */
[----:B------:R-:W-:Y:S01]  /*1c60*/  ULDC.64 UR4, c[0x4][0x1c0] ;  /* 0x0100700000047ab9 */ /* 0x000fe20000000a00 */
[----:B------:R-:W-:Y:S01]  /*1c70*/  IMAD.U32 R10, RZ, RZ, UR6 ;  /* 0x00000006ff0a7e24 */ /* 0x000fe2000f8e00ff */
[----:B------:R-:W-:Y:S01]  /*1c80*/  MOV R8, 0x70 ;  /* 0x0000007000087802 */ /* 0x000fe20000000f00 */
[----:B-1----:R-:W-:Y:S02]  /*1c90*/  IMAD.U32 R6, RZ, RZ, UR4 ;  /* 0x00000004ff067e24 */ /* 0x002fe4000f8e00ff */
[----:B------:R-:W-:-:S02]  /*1ca0*/  IMAD.U32 R7, RZ, RZ, UR5 ;  /* 0x00000005ff077e24 */ /* 0x000fc4000f8e00ff */
[----:B------:R-:W-:Y:S02]  /*1cb0*/  IMAD.U32 R11, RZ, RZ, UR7 ;  /* 0x00000007ff0b7e24 */ /* 0x000fe4000f8e00ff */
[----:B------:R-:W-:Y:S02]  /*1cc0*/  IMAD.MOV.U32 R12, RZ, RZ, 0x1 ;  /* 0x00000001ff0c7424 */ /* 0x000fe400078e00ff */
[----:B0-----:R-:W-:-:S07]  /*1cd0*/  IMAD.MOV.U32 R13, RZ, RZ, RZ ;  /* 0x000000ffff0d7224 */ /* 0x001fce00078e00ff */
[----:B------:R-:W-:-:S07]  /*1ce0*/  LEPC R20, `(.L_x_3650) ;  /* 0x000000001014794e */ /* 0x000fce0000000000 */
[----:B--2--5:R-:W-:Y:S05]  /*1cf0*/  CALL.ABS.NOINC R14 ;  /* 0x000000000e007343 */ /* 0x024fea0003c00000 */
.L_x_3650:
[----:B------:R-:W-:Y:S05]  /*1d00*/  BSYNC B6 ;  /* 0x0000000000067941 */ /* 0x000fea0003800000 */
.L_x_3649:
        /* <DEDUP_REMOVED lines=20> */
.L_x_3652:
[----:B------:R-:W-:Y:S05]  /*1e50*/  BSYNC B6 ;  /* 0x0000000000067941 */ /* 0x000fea0003800000 */
.L_x_3651:
[----:B------:R-:W-:Y:S01]  /*1e60*/  ULDC.64 UR4, c[0x0][0x9f8] ;  /* 0x00027e0000047ab9 */ /* 0x000fe20000000a00 */
[----:B------:R-:W-:Y:S01]  /*1e70*/  IMAD.MOV.U32 R8, RZ, RZ, R223 ;  /* 0x000000ffff087224 */ /* 0x000fe200078e00df */
[----:B------:R-:W-:Y:S01]  /*1e80*/  ISETP.NE.U32.AND P0, PT, RZ, UR4, PT ;  /* 0x00000004ff007c0c */ /* 0x000fe2000bf05070 */
[----:B------:R-:W0:Y:S01]  /*1e90*/  S2R R5, SR_TID.X ;  /* 0x0000000000057919 */ /* 0x000e220000002100 */
[----:B------:R-:W2:Y:S01]  /*1ea0*/  LDC.64 R112, c[0x0][0x300] ;  /* 0x0000c000ff707b82 */ /* 0x000ea20000000a00 */
[C---:B------:R-:W-:Y:S01]  /*1eb0*/  IADD3 R0, R18.reuse, 0x20, RZ ;  /* 0x0000002012007810 */ /* 0x040fe20007ffe0ff */
[----:B------:R-:W-:Y:S01]  /*1ec0*/  ULDC UR6, c[0x0][0x2f4] ;  /* 0x0000bd0000067ab9 */ /* 0x000fe20000000800 */
[----:B------:R-:W-:Y:S01]  /*1ed0*/  ISETP.NE.AND.EX P0, PT, RZ, UR5, PT, P0 ;  /* 0x00000005ff007c0c */ /* 0x000fe2000bf05300 */
[C---:B------:R-:W-:Y:S02]  /*1ee0*/  VIADD R3, R18.reuse, 0x40 ;  /* 0x0000004012037836 */ /* 0x040fe40000000000 */
[----:B------:R-:W-:-:S02]  /*1ef0*/  VIADD R4, R18, 0x60 ;  /* 0x0000006012047836 */ /* 0x000fc40000000000 */
[----:B------:R-:W-:Y:S01]  /*1f00*/  IMAD.IADD R123, R26, 0x1, R25 ;  /* 0x000000011a7b7824 */ /* 0x000fe200078e0219 */
[----:B------:R-:W-:Y:S01]  /*1f10*/  SHF.R.S32.HI R19, RZ, 0x1f, R18 ;  /* 0x0000001fff137819 */ /* 0x000fe20000011412 */
[----:B------:R-:W3:Y:S01]  /*1f20*/  LDC.64 R106, c[0x0][0x3f8] ;  /* 0x0000fe00ff6a7b82 */ /* 0x000ee20000000a00 */
[----:B------:R-:W-:Y:S01]  /*1f30*/  ULDC.64 UR8, c[0x0][0xa08] ;  /* 0x0002820000087ab9 */ /* 0x000fe20000000a00 */
[----:B------:R-:W-:-:S04]  /*1f40*/  IMAD.MOV.U32 R20, RZ, RZ, R27 ;  /* 0x000000ffff147224 */ /* 0x000fc800078e001b */
[----:B-1----:R-:W-:Y:S02]  /*1f50*/  @P0 IADD3 R6, P1, R224, UR4, RZ ;  /* 0x00000004e0060c10 */ /* 0x002fe4000ff3e0ff */
[----:B------:R-:W1:Y:S02]  /*1f60*/  LDC.64 R100, c[0x0][0x408] ;  /* 0x00010200ff647b82 */ /* 0x000e640000000a00 */
[----:B------:R-:W-:Y:S01]  /*1f70*/  @P0 IADD3.X R7, R225, UR5, RZ, P1, !PT ;  /* 0x00000005e1070c10 */ /* 0x000fe20008ffe4ff */
[----:B------:R-:W-:-:S04]  /*1f80*/  ULDC.64 UR4, c[0x0][0x330] ;  /* 0x0000cc0000047ab9 */ /* 0x000fc80000000a00 */
[----:B------:R4:W2:Y:S01]  /*1f90*/  @P0 LDG.E R8, desc[UR60][R6.64] ;  /* 0x0000003c06080981 */ /* 0x0008a2000c1e1900 */
[----:B------:R-:W-:Y:S01]  /*1fa0*/  ISETP.GE.AND P1, PT, R0, UR6, PT ;  /* 0x0000000600007c0c */ /* 0x000fe2000bf26270 */
[----:B------:R-:W-:Y:S01]  /*1fb0*/  IMAD.WIDE.U32 R114, R220, UR4, R18 ;  /* 0x00000004dc727c25 */ /* 0x000fe2000f8e0012 */
[----:B------:R-:W-:Y:S01]  /*1fc0*/  ISETP.GE.AND P0, PT, R18, UR6, PT ;  /* 0x0000000612007c0c */ /* 0x000fe2000bf06270 */
[----:B------:R-:W2:Y:S01]  /*1fd0*/  LDC R21, c[0x0][0x3f4] ;  /* 0x0000fd00ff157b82 */ /* 0x000ea20000000800 */
[----:B------:R-:W-:Y:S01]  /*1fe0*/  SEL R9, RZ, 0xffffffff, P1 ;  /* 0xffffffffff097807 */ /* 0x000fe20000800000 */
[----:B0-----:R-:W-:Y:S01]  /*1ff0*/  VIADD R10, R5, 0xffffff80 ;  /* 0xffffff80050a7836 */ /* 0x001fe20000000000 */
[----:B------:R-:W-:Y:S01]  /*2000*/  SEL R5, RZ, 0x1, P0 ;  /* 0x00000001ff057807 */ /* 0x000fe20000000000 */
[----:B------:R-:W-:Y:S01]  /*2010*/  IMAD R115, R220, UR5, R115 ;  /* 0x00000005dc737c24 */ /* 0x000fe2000f8e0273 */
[----:B------:R-:W-:Y:S01]  /*2020*/  ISETP.GE.AND P0, PT, R3, UR6, PT ;  /* 0x0000000603007c0c */ /* 0x000fe2000bf06270 */
[----:B------:R-:W-:Y:S01]  /*2030*/  ULDC.64 UR4, c[0x0][0x308] ;  /* 0x0000c20000047ab9 */ /* 0x000fe20000000a00 */
[----:B----4-:R-:W-:Y:S01]  /*2040*/  SHF.L.U32 R6, R9, 0x1, RZ ;  /* 0x0000000109067819 */ /* 0x010fe200000006ff */
[----:B---3--:R-:W-:Y:S01]  /*2050*/  IMAD.WIDE.U32 R108, R204, R106, R18 ;  /* 0x0000006acc6c7225 */ /* 0x008fe200078e0012 */
[----:B------:R-:W-:Y:S01]  /*2060*/  ISETP.GE.AND P1, PT, R4, UR6, PT ;  /* 0x0000000604007c0c */ /* 0x000fe2000bf26270 */
[----:B------:R-:W0:Y:S01]  /*2070*/  S2R R179, SR_TID.X ;  /* 0x0000000000b37919 */ /* 0x000e220000002100 */
[----:B------:R-:W-:Y:S01]  /*2080*/  LOP3.LUT R5, R6, 0x2, R5, 0xe2, !PT ;  /* 0x0000000206057812 */ /* 0x000fe200078ee205 */
[----:B------:R-:W-:Y:S01]  /*2090*/  IMAD R33, R107, 0x70, RZ ;  /* 0x000000706b217824 */ /* 0x000fe200078e02ff */
[----:B------:R-:W-:Y:S01]  /*20a0*/  SEL R6, RZ, 0x4, P0 ;  /* 0x00000004ff067807 */ /* 0x000fe20000000000 */
[----:B-1----:R-:W-:Y:S01]  /*20b0*/  IMAD.WIDE.U32 R102, R204, R100, R18 ;  /* 0x00000064cc667225 */ /* 0x002fe200078e0012 */
[----:B------:R-:W-:-:S02]  /*20c0*/  SEL R7, RZ, 0x8, P1 ;  /* 0x00000008ff077807 */ /* 0x000fc40000800000 */
[----:B------:R-:W-:Y:S01]  /*20d0*/  SHF.R.S32.HI R9, RZ, 0x1f, R10 ;  /* 0x0000001fff097819 */ /* 0x000fe2000001140a */
[----:B--2---:R-:W-:Y:S01]  /*20e0*/  IMAD R135, R113, 0x70, RZ ;  /* 0x0000007071877824 */ /* 0x004fe200078e02ff */
[----:B------:R-:W-:Y:S01]  /*20f0*/  SHF.R.S32.HI R15, RZ, 0x1f, R123 ;  /* 0x0000001fff0f7819 */ /* 0x000fe2000001147b */
[----:B------:R-:W-:Y:S01]  /*2100*/  IMAD.SHL.U32 R139, R112, 0x40, RZ ;  /* 0x00000040708b7824 */ /* 0x000fe200078e00ff */
[----:B------:R-:W-:Y:S01]  /*2110*/  LOP3.LUT R28, R7, R5, R6, 0xfe, !PT ;  /* 0x00000005071c7212 */ /* 0x000fe200078efe06 */
[----:B------:R-:W-:Y:S01]  /*2120*/  VIADD R5, R18, 0x80 ;  /* 0x0000008012057836 */ /* 0x000fe20000000000 */
[----:B------:R-:W-:Y:S01]  /*2130*/  LEA.HI R9, R9, R10, RZ, 0x2 ;  /* 0x0000000a09097211 */ /* 0x000fe200078f10ff */
[-C--:B------:R-:W-:Y:S01]  /*2140*/  IMAD R10, R15, R112.reuse, RZ ;  /* 0x000000700f0a7224 */ /* 0x080fe200078e02ff */
[----:B------:R-:W-:Y:S01]  /*2150*/  SHF.R.S32.HI R150, RZ, 0x1f, R204 ;  /* 0x0000001fff967819 */ /* 0x000fe200000114cc */
[----:B------:R-:W-:Y:S01]  /*2160*/  IMAD.WIDE.U32 R6, R123, R112, RZ ;  /* 0x000000707b067225 */ /* 0x000fe200078e00ff */
[----:B------:R-:W-:-:S02]  /*2170*/  ISETP.GE.AND P0, PT, R5, UR6, PT ;  /* 0x0000000605007c0c */ /* 0x000fc4000bf06270 */
[----:B------:R-:W-:Y:S01]  /*2180*/  SHF.R.S32.HI R13, RZ, 0x1f, R9 ;  /* 0x0000001fff0d7819 */ /* 0x000fe20000011409 */
[-C--:B------:R-:W-:Y:S01]  /*2190*/  IMAD R11, R123, R113.reuse, R10 ;  /* 0x000000717b0b7224 */ /* 0x080fe200078e020a */
[----:B------:R-:W-:Y:S01]  /*21a0*/  SEL R9, RZ, 0x10, P0 ;  /* 0x00000010ff097807 */ /* 0x000fe20000000000 */
[----:B------:R-:W-:Y:S01]  /*21b0*/  IMAD R10, R150, R112, RZ ;  /* 0x00000070960a7224 */ /* 0x000fe200078e02ff */
[----:B------:R-:W-:Y:S01]  /*21c0*/  ISETP.NE.U32.AND P0, PT, RZ, UR8, PT ;  /* 0x00000008ff007c0c */ /* 0x000fe2000bf05070 */
[----:B------:R-:W-:Y:S01]  /*21d0*/  IMAD.IADD R7, R7, 0x1, R11 ;  /* 0x0000000107077824 */ /* 0x000fe200078e020b */
[----:B------:R-:W-:Y:S01]  /*21e0*/  LEA.HI R13, R13, R204, RZ, 0x3 ;  /* 0x000000cc0d0d7211 */ /* 0x000fe200078f18ff */
[----:B------:R-:W-:Y:S01]  /*21f0*/  IMAD R10, R204, R113, R10 ;  /* 0x00000071cc0a7224 */ /* 0x000fe200078e020a */
[----:B------:R-:W-:Y:S01]  /*2200*/  ISETP.NE.AND.EX P0, PT, RZ, UR9, PT, P0 ;  /* 0x00000009ff007c0c */ /* 0x000fe2000bf05300 */
[----:B------:R-:W-:Y:S01]  /*2210*/  IMAD.WIDE.U32 R116, R220, UR4, R6 ;  /* 0x00000004dc747c25 */ /* 0x000fe2000f8e0006 */
[----:B------:R-:W-:-:S02]  /*2220*/  LOP3.LUT R13, R13, 0xfffffff8, RZ, 0xc0, !PT ;  /* 0xfffffff80d0d7812 */ /* 0x000fc400078ec0ff */
[----:B------:R-:W-:Y:S01]  /*2230*/  LOP3.LUT R28, R28, R9, RZ, 0xfc, !PT ;  /* 0x000000091c1c7212 */ /* 0x000fe200078efcff */
[----:B------:R-:W-:Y:S01]  /*2240*/  IMAD R117, R220, UR5, R117 ;  /* 0x00000005dc757c24 */ /* 0x000fe2000f8e0275 */
[----:B------:R-:W-:Y:S01]  /*2250*/  ULDC.64 UR4, c[0x0][0x310] ;  /* 0x0000c40000047ab9 */ /* 0x000fe20000000a00 */
[----:B------:R-:W-:Y:S01]  /*2260*/  IMAD.IADD R134, R204, 0x1, -R13 ;  /* 0x00000001cc867824 */ /* 0x000fe200078e0a0d */
[--C-:B------:R-:W-:Y:S01]  /*2270*/  SHF.R.S32.HI R23, RZ, 0x1f, R22.reuse ;  /* 0x0000001fff177819 */ /* 0x100fe20000011416 */
[-C--:B------:R-:W-:Y:S01]  /*2280*/  IMAD R7, R150, R106.reuse, RZ ;  /* 0x0000006a96077224 */ /* 0x080fe200078e02ff */
[----:B------:R-:W-:Y:S01]  /*2290*/  LOP3.LUT R20, R20, 0xfffffffb, RZ, 0xc0, !PT ;  /* 0xfffffffb14147812 */ /* 0x000fe200078ec0ff */
[----:B------:R-:W-:Y:S01]  /*22a0*/  IMAD R137, R101, 0x70, RZ ;  /* 0x0000007065897824 */ /* 0x000fe200078e02ff */
[----:B------:R-:W-:Y:S01]  /*22b0*/  LOP3.LUT P1, RZ, R134, 0x4, RZ, 0xc0, !PT ;  /* 0x0000000486ff7812 */ /* 0x000fe2000782c0ff */
[C---:B------:R-:W-:Y:S01]  /*22c0*/  IMAD R11, R204.reuse, R107, R7 ;  /* 0x0000006bcc0b7224 */ /* 0x040fe200078e0207 */
[----:B------:R-:W-:Y:S01]  /*22d0*/  ISETP.GE.AND P2, PT, R3, R21, PT ;  /* 0x000000150300720c */ /* 0x000fe20003f46270 */
[C---:B------:R-:W-:Y:S01]  /*22e0*/  IMAD.WIDE.U32 R110, R204.reuse, R106, R22 ;  /* 0x0000006acc6e7225 */ /* 0x040fe200078e0016 */
[----:B------:R-:W-:-:S02]  /*22f0*/  IADD3 R122, P3, R204, R123, RZ ;  /* 0x0000007bcc7a7210 */ /* 0x000fc40007f7e0ff */
[----:B------:R-:W-:Y:S01]  /*2300*/  SHF.L.U64.HI R138, R112, 0x6, R113 ;  /* 0x00000006708a7819 */ /* 0x000fe20000010271 */
[----:B------:R-:W-:Y:S01]  /*2310*/  IMAD.IADD R111, R111, 0x1, R11 ;  /* 0x000000016f6f7824 */ /* 0x000fe200078e020b */
[----:B------:R-:W-:Y:S01]  /*2320*/  SHF.R.S32.HI R151, RZ, 0x1f, R227 ;  /* 0x0000001fff977819 */ /* 0x000fe200000114e3 */
[----:B------:R-:W-:Y:S01]  /*2330*/  IMAD.IADD R109, R11, 0x1, R109 ;  /* 0x000000010b6d7824 */ /* 0x000fe200078e026d */
[----:B0-----:R-:W-:Y:S01]  /*2340*/  LEA.HI R179, R179, 0x8, RZ, 0x19 ;  /* 0x00000008b3b37811 */ /* 0x001fe200078fc8ff */
[----:B------:R-:W-:Y:S02]  /*2350*/  IMAD.WIDE.U32 R104, R204, R100, R22 ;  /* 0x00000064cc687225 */ /* 0x000fe400078e0016 */
[----:B------:R-:W-:Y:S02]  /*2360*/  @P1 LOP3.LUT R20, R20, 0x4, RZ, 0xfc, !PT ;  /* 0x0000000414141812 */ /* 0x000fe400078efcff */
[----:B------:R-:W-:Y:S01]  /*2370*/  ISETP.GE.AND P1, PT, R0, R21, PT ;  /* 0x000000150000720c */ /* 0x000fe20003f26270 */
[----:B-----5:R-:W-:Y:S01]  /*2380*/  IMAD.WIDE.U32 R110, R147, R106, R110 ;  /* 0x0000006a936e7225 */ /* 0x020fe200078e006e */
[----:B------:R-:W-:-:S02]  /*2390*/  LOP3.LUT R20, R20, 0xfffffffe, RZ, 0xc0, !PT ;  /* 0xfffffffe14147812 */ /* 0x000fc400078ec0ff */
[----:B------:R-:W-:Y:S01]  /*23a0*/  SEL R11, R21, RZ, P1 ;  /* 0x000000ff150b7207 */ /* 0x000fe20000800000 */
[----:B------:R-:W-:Y:S01]  /*23b0*/  IMAD.WIDE.U32 R108, R147, R106, R108 ;  /* 0x0000006a936c7225 */ /* 0x000fe200078e006c */
[----:B------:R-:W-:Y:S02]  /*23c0*/  @P2 LOP3.LUT R20, R20, 0x1, RZ, 0xfc, !PT ;  /* 0x0000000114142812 */ /* 0x000fe400078efcff */
[----:B------:R-:W-:Y:S01]  /*23d0*/  IADD3 R11, R0, R11, RZ ;  /* 0x0000000b000b7210 */ /* 0x000fe20007ffe0ff */
[----:B------:R-:W-:Y:S02]  /*23e0*/  IMAD.X R123, R15, 0x1, R150, P3 ;  /* 0x000000010f7b7824 */ /* 0x000fe400018e0696 */
[----:B------:R0:W-:Y:S01]  /*23f0*/  STL [R1+0x10], R20 ;  /* 0x0000101401007387 */ /* 0x0001e20000100800 */
[----:B------:R-:W-:Y:S01]  /*2400*/  IMAD.SHL.U32 R132, R21, 0x2, RZ ;  /* 0x0000000215847824 */ /* 0x000fe200078e00ff */
[----:B0-----:R-:W-:Y:S02]  /*2410*/  SHF.R.U32.HI R20, RZ, 0x3, R208 ;  /* 0x00000003ff147819 */ /* 0x001fe400000116d0 */
[----:B------:R-:W-:-:S02]  /*2420*/  SHF.R.S32.HI R6, RZ, 0x1f, R8 ;  /* 0x0000001fff067819 */ /* 0x000fc40000011408 */
[----:B------:R-:W-:Y:S02]  /*2430*/  SEL R37, R8, RZ, !P0 ;  /* 0x000000ff08257207 */ /* 0x000fe40004000000 */
[----:B------:R-:W-:-:S03]  /*2440*/  SEL R6, R6, RZ, !P0 ;  /* 0x000000ff06067207 */ /* 0x000fc60004000000 */
[----:B------:R-:W-:-:S04]  /*2450*/  IMAD.WIDE.U32 R116, R37, UR4, R116 ;  /* 0x0000000425747c25 */ /* 0x000fc8000f8e0074 */
[----:B------:R-:W-:-:S04]  /*2460*/  IMAD R8, R6, UR4, RZ ;  /* 0x0000000406087c24 */ /* 0x000fc8000f8e02ff */
[----:B------:R-:W-:Y:S01]  /*2470*/  IMAD R13, R37, UR5, R8 ;  /* 0x00000005250d7c24 */ /* 0x000fe2000f8e0208 */
[----:B------:R-:W-:Y:S01]  /*2480*/  ULDC.64 UR4, c[0x0][0x338] ;  /* 0x0000ce0000047ab9 */ /* 0x000fe20000000a00 */
[----:B------:R-:W-:-:S03]  /*2490*/  IMAD.WIDE.U32 R8, R204, R112, R18 ;  /* 0x00000070cc087225 */ /* 0x000fc600078e0012 */
[----:B------:R-:W-:Y:S01]  /*24a0*/  IADD3 R7, R117, R13, RZ ;  /* 0x0000000d75077210 */ /* 0x000fe20007ffe0ff */
[----:B------:R-:W-:Y:S01]  /*24b0*/  IMAD R12, R6, UR4, RZ ;  /* 0x00000004060c7c24 */ /* 0x000fe2000f8e02ff */
[----:B------:R-:W-:Y:S01]  /*24c0*/  IADD3 R6, P0, R116, R8, RZ ;  /* 0x0000000874067210 */ /* 0x000fe20007f1e0ff */
[----:B------:R-:W-:-:S03]  /*24d0*/  IMAD.WIDE.U32 R114, R37, UR4, R114 ;  /* 0x0000000425727c25 */ /* 0x000fc6000f8e0072 */
[----:B------:R-:W-:Y:S01]  /*24e0*/  IADD3.X R8, R7, R9, R10, P0, !PT ;  /* 0x0000000907087210 */ /* 0x000fe200007fe40a */
[----:B------:R-:W-:Y:S01]  /*24f0*/  IMAD R9, R150, R100, RZ ;  /* 0x0000006496097224 */ /* 0x000fe200078e02ff */
[----:B------:R-:W-:Y:S01]  /*2500*/  ISETP.GE.AND P0, PT, R18, R21, PT ;  /* 0x000000151200720c */ /* 0x000fe20003f06270 */
[----:B------:R-:W-:Y:S01]  /*2510*/  IMAD R37, R37, UR5, R12 ;  /* 0x0000000525257c24 */ /* 0x000fe2000f8e020c */
[C---:B------:R-:W-:Y:S01]  /*2520*/  SEL R10, R21.reuse, RZ, P2 ;  /* 0x000000ff150a7207 */ /* 0x040fe20001000000 */
[----:B------:R-:W-:Y:S01]  /*2530*/  IMAD R13, R204, R101, R9 ;  /* 0x00000065cc0d7224 */ /* 0x000fe200078e0209 */
[----:B------:R-:W-:Y:S01]  /*2540*/  SEL R9, R21, RZ, P0 ;  /* 0x000000ff15097207 */ /* 0x000fe20000000000 */
[----:B------:R-:W-:Y:S01]  /*2550*/  IMAD.WIDE.U32 R112, R112, 0x70, RZ ;  /* 0x0000007070707825 */ /* 0x000fe200078e00ff */
[----:B------:R-:W-:-:S03]  /*2560*/  SHF.R.S32.HI R12, RZ, 0x1f, R11 ;  /* 0x0000001fff0c7819 */ /* 0x000fc6000001140b */
[----:B------:R-:W-:Y:S01]  /*2570*/  IMAD.IADD R9, R18, 0x1, R9 ;  /* 0x0000000112097824 */ /* 0x000fe200078e0209 */
[----:B------:R-:W-:Y:S01]  /*2580*/  LEA.HI R27, R12, R11, RZ, 0x3 ;  /* 0x0000000b0c1b7211 */ /* 0x000fe200078f18ff */
[----:B------:R-:W-:Y:S01]  /*2590*/  IMAD.IADD R14, R3, 0x1, R10 ;  /* 0x00000001030e7824 */ /* 0x000fe200078e020a */
[----:B------:R-:W-:Y:S01]  /*25a0*/  IADD3 R135, R113, R135, RZ ;  /* 0x0000008771877210 */ /* 0x000fe20007ffe0ff */
[----:B------:R-:W-:Y:S01]  /*25b0*/  IMAD.IADD R105, R105, 0x1, R13 ;  /* 0x0000000169697824 */ /* 0x000fe200078e020d */
[----:B------:R-:W-:Y:S01]  /*25c0*/  SHF.R.S32.HI R10, RZ, 0x1f, R9 ;  /* 0x0000001fff0a7819 */ /* 0x000fe20000011409 */
[----:B------:R-:W-:Y:S01]  /*25d0*/  IMAD.IADD R103, R13, 0x1, R103 ;  /* 0x000000010d677824 */ /* 0x000fe200078e0267 */
[----:B------:R-:W-:Y:S01]  /*25e0*/  SHF.R.S32.HI R29, RZ, 0x1f, R14 ;  /* 0x0000001fff1d7819 */ /* 0x000fe2000001140e */
[CC--:B------:R-:W-:Y:S01]  /*25f0*/  IMAD.WIDE.U32 R104, R147.reuse, R100.reuse, R104 ;  /* 0x0000006493687225 */ /* 0x0c0fe200078e0068 */
[CC--:B------:R-:W-:Y:S02]  /*2600*/  LEA.HI R25, R10.reuse, R9.reuse, RZ, 0x3 ;  /* 0x000000090a197211 */ /* 0x0c0fe400078f18ff */
[----:B------:R-:W-:Y:S01]  /*2610*/  LEA.HI R9, R10, R9, RZ, 0x6 ;  /* 0x000000090a097211 */ /* 0x000fe200078f30ff */
[----:B------:R-:W-:Y:S01]  /*2620*/  IMAD.WIDE.U32 R102, R147, R100, R102 ;  /* 0x0000006493667225 */ /* 0x000fe200078e0066 */
[----:B------:R-:W-:-:S02]  /*2630*/  LEA.HI R10, R12, R11, RZ, 0x6 ;  /* 0x0000000b0c0a7211 */ /* 0x000fc400078f30ff */
[----:B------:R-:W-:Y:S01]  /*2640*/  LOP3.LUT R12, R212, 0x38, R27, 0xf8, !PT ;  /* 0x00000038d40c7812 */ /* 0x000fe200078ef81b */
[----:B------:R-:W-:Y:S01]  /*2650*/  IMAD.IADD R37, R115, 0x1, R37 ;  /* 0x0000000173257824 */ /* 0x000fe200078e0225 */
[----:B------:R-:W-:Y:S02]  /*2660*/  SHF.R.S32.HI R11, RZ, 0x6, R10 ;  /* 0x00000006ff0b7819 */ /* 0x000fe4000001140a */
[----:B------:R-:W-:Y:S02]  /*2670*/  SHF.R.S32.HI R9, RZ, 0x6, R9 ;  /* 0x00000006ff097819 */ /* 0x000fe40000011409 */
[-C--:B------:R-:W-:Y:S01]  /*2680*/  LOP3.LUT R12, R12, R213.reuse, RZ, 0x3c, !PT ;  /* 0x000000d50c0c7212 */ /* 0x080fe200078e3cff */
[--C-:B------:R-:W-:Y:S01]  /*2690*/  IMAD R145, R11, 0x1c00, R214.reuse ;  /* 0x00001c000b917824 */ /* 0x100fe200078e02d6 */
[-C--:B------:R-:W-:Y:S01]  /*26a0*/  LEA.HI R31, R29, R14.reuse, RZ, 0x3 ;  /* 0x0000000e1d1f7211 */ /* 0x080fe200078f18ff */
[C---:B------:R-:W-:Y:S01]  /*26b0*/  IMAD R146, R9.reuse, 0x1c00, R214 ;  /* 0x00001c0009927824 */ /* 0x040fe200078e02d6 */
[----:B------:R-:W-:Y:S01]  /*26c0*/  LOP3.LUT R10, R212, 0x38, R25, 0xf8, !PT ;  /* 0x00000038d40a7812 */ /* 0x000fe200078ef819 */
[--C-:B------:R-:W-:Y:S01]  /*26d0*/  IMAD R144, R9, 0x1c00, R215.reuse ;  /* 0x00001c0009907824 */ /* 0x100fe200078e02d7 */
[----:B------:R-:W-:Y:S01]  /*26e0*/  LEA.HI R14, R29, R14, RZ, 0x6 ;  /* 0x0000000e1d0e7211 */ /* 0x000fe200078f30ff */
[----:B------:R-:W-:Y:S01]  /*26f0*/  IMAD.IADD R145, R145, 0x1, R12 ;  /* 0x0000000191917824 */ /* 0x000fe200078e020c */
[----:B------:R-:W-:Y:S01]  /*2700*/  LOP3.LUT R9, R10, R213, RZ, 0x3c, !PT ;  /* 0x000000d50a097212 */ /* 0x000fe200078e3cff */
[----:B------:R-:W-:Y:S01]  /*2710*/  IMAD R142, R11, 0x1c00, R215 ;  /* 0x00001c000b8e7824 */ /* 0x000fe200078e02d7 */
[----:B------:R-:W-:-:S02]  /*2720*/  SHF.R.S32.HI R14, RZ, 0x6, R14 ;  /* 0x00000006ff0e7819 */ /* 0x000fc4000001140e */
[----:B------:R-:W-:Y:S01]  /*2730*/  LOP3.LUT R10, R212, 0x38, R31, 0xf8, !PT ;  /* 0x00000038d40a7812 */ /* 0x000fe200078ef81f */
[----:B------:R-:W-:Y:S01]  /*2740*/  IMAD.IADD R146, R146, 0x1, R9 ;  /* 0x0000000192927824 */ /* 0x000fe200078e0209 */
[----:B------:R-:W-:Y:S01]  /*2750*/  LOP3.LUT R12, R208, 0x38, R31, 0xf8, !PT ;  /* 0x00000038d00c7812 */ /* 0x000fe200078ef81f */
[----:B------:R-:W-:Y:S01]  /*2760*/  IMAD R143, R14, 0x1c00, R214 ;  /* 0x00001c000e8f7824 */ /* 0x000fe200078e02d6 */
[----:B------:R-:W-:Y:S01]  /*2770*/  LOP3.LUT R10, R10, R213, RZ, 0x3c, !PT ;  /* 0x000000d50a0a7212 */ /* 0x000fe200078e3cff */
[----:B------:R-:W-:Y:S01]  /*2780*/  IMAD R141, R14, 0x1c00, R215 ;  /* 0x00001c000e8d7824 */ /* 0x000fe200078e02d7 */
[----:B------:R-:W-:Y:S02]  /*2790*/  LOP3.LUT R12, R12, R20, RZ, 0x3c, !PT ;  /* 0x000000140c0c7212 */ /* 0x000fe400078e3cff */
[----:B------:R-:W-:Y:S01]  /*27a0*/  SHF.R.S32.HI R11, RZ, 0x1f, R147 ;  /* 0x0000001fff0b7819 */ /* 0x000fe20000011493 */
[----:B------:R-:W-:Y:S01]  /*27b0*/  IMAD.IADD R143, R143, 0x1, R10 ;  /* 0x000000018f8f7824 */ /* 0x000fe200078e020a */
[----:B------:R-:W-:Y:S01]  /*27c0*/  LOP3.LUT R14, R212, 0x18, R18, 0xf8, !PT ;  /* 0x00000018d40e7812 */ /* 0x000fe200078ef812 */
[----:B------:R-:W-:Y:S01]  /*27d0*/  IMAD.IADD R141, R141, 0x1, R12 ;  /* 0x000000018d8d7824 */ /* 0x000fe200078e020c */
[C---:B------:R-:W-:Y:S01]  /*27e0*/  LOP3.LUT R9, R208.reuse, 0x38, R27, 0xf8, !PT ;  /* 0x00000038d0097812 */ /* 0x040fe200078ef81b */
[C---:B------:R-:W-:Y:S01]  /*27f0*/  IMAD R10, R11.reuse, R106, RZ ;  /* 0x0000006a0b0a7224 */ /* 0x040fe200078e02ff */
[----:B------:R-:W-:Y:S01]  /*2800*/  LOP3.LUT R13, R208, 0x38, R25, 0xf8, !PT ;  /* 0x00000038d00d7812 */ /* 0x000fe200078ef819 */
[----:B------:R-:W-:Y:S01]  /*2810*/  IMAD R12, R11, R100, RZ ;  /* 0x000000640b0c7224 */ /* 0x000fe200078e02ff */
[----:B------:R-:W-:Y:S01]  /*2820*/  IADD3 R11, R18, 0xa0, RZ ;  /* 0x000000a0120b7810 */ /* 0x000fe20007ffe0ff */
[----:B------:R-:W-:Y:S01]  /*2830*/  IMAD R35, R147, R107, R10 ;  /* 0x0000006b93237224 */ /* 0x000fe200078e020a */
[----:B------:R-:W-:Y:S01]  /*2840*/  LOP3.LUT R29, R14, R213, RZ, 0x3c, !PT ;  /* 0x000000d50e1d7212 */ /* 0x000fe200078e3cff */
[----:B------:R-:W-:Y:S01]  /*2850*/  IMAD.SHL.U32 R10, R106, 0x40, RZ ;  /* 0x000000406a0a7824 */ /* 0x000fe200078e00ff */
[----:B------:R-:W-:Y:S01]  /*2860*/  ISETP.GE.AND P2, PT, R11, UR6, PT ;  /* 0x000000060b007c0c */ /* 0x000fe2000bf46270 */
[----:B------:R-:W-:Y:S01]  /*2870*/  IMAD R39, R147, R101, R12 ;  /* 0x0000006593277224 */ /* 0x000fe200078e020c */
[-C--:B------:R-:W-:Y:S01]  /*2880*/  LOP3.LUT R9, R9, R20.reuse, RZ, 0x3c, !PT ;  /* 0x0000001409097212 */ /* 0x080fe200078e3cff */
[----:B------:R-:W-:Y:S01]  /*2890*/  IMAD.IADD R140, R214, 0x1, R29 ;  /* 0x00000001d68c7824 */ /* 0x000fe200078e021d */
[----:B------:R-:W-:Y:S01]  /*28a0*/  LOP3.LUT R13, R13, R20, RZ, 0x3c, !PT ;  /* 0x000000140d0d7212 */ /* 0x000fe200078e3cff */
[----:B------:R-:W-:Y:S01]  /*28b0*/  IMAD.IADD R14, R111, 0x1, R35 ;  /* 0x000000016f0e7824 */ /* 0x000fe200078e0223 */
[----:B------:R-:W-:Y:S01]  /*28c0*/  SEL R29, RZ, 0x20, P2 ;  /* 0x00000020ff1d7807 */ /* 0x000fe20001000000 */
[----:B------:R-:W-:Y:S01]  /*28d0*/  IMAD.IADD R15, R35, 0x1, R109 ;  /* 0x00000001230f7824 */ /* 0x000fe200078e026d */
[----:B------:R-:W-:Y:S01]  /*28e0*/  IADD3 R142, R142, R9, RZ ;  /* 0x000000098e8e7210 */ /* 0x000fe20007ffe0ff */
[----:B------:R-:W-:Y:S01]  /*28f0*/  IMAD.IADD R144, R144, 0x1, R13 ;  /* 0x0000000190907824 */ /* 0x000fe200078e020d */
[C---:B------:R-:W-:Y:S01]  /*2900*/  SHF.L.U64.HI R9, R106.reuse, 0x6, R107 ;  /* 0x000000066a097819 */ /* 0x040fe2000001026b */
[----:B------:R-:W-:Y:S01]  /*2910*/  IMAD.WIDE.U32 R106, R106, 0x70, RZ ;  /* 0x000000706a6a7825 */ /* 0x000fe200078e00ff */
[----:B------:R-:W-:-:S02]  /*2920*/  SHF.L.U64.HI R12, R100, 0x6, R101 ;  /* 0x00000006640c7819 */ /* 0x000fc40000010265 */
[----:B------:R-:W-:Y:S01]  /*2930*/  SHF.R.S32.HI R119, RZ, 0x3, R25 ;  /* 0x00000003ff777819 */ /* 0x000fe20000011419 */
[C---:B------:R-:W-:Y:S01]  /*2940*/  IMAD.SHL.U32 R13, R100.reuse, 0x40, RZ ;  /* 0x00000040640d7824 */ /* 0x040fe200078e00ff */
[----:B------:R-:W-:Y:S01]  /*2950*/  SHF.R.S32.HI R118, RZ, 0x3, R27 ;  /* 0x00000003ff767819 */ /* 0x000fe2000001141b */
[----:B------:R-:W-:Y:S01]  /*2960*/  IMAD.WIDE.U32 R100, R100, 0x70, RZ ;  /* 0x0000007064647825 */ /* 0x000fe200078e00ff */
[----:B------:R-:W-:Y:S02]  /*2970*/  LOP3.LUT R26, R27, 0xfffffff8, RZ, 0xc0, !PT ;  /* 0xfffffff81b1a7812 */ /* 0x000fe400078ec0ff */
[----:B------:R-:W-:Y:S01]  /*2980*/  LOP3.LUT R36, R28, R29, RZ, 0xfc, !PT ;  /* 0x0000001d1c247212 */ /* 0x000fe200078efcff */
[----:B------:R-:W-:Y:S01]  /*2990*/  IMAD.IADD R136, R107, 0x1, R33 ;  /* 0x000000016b887824 */ /* 0x000fe200078e0221 */
[----:B------:R-:W-:Y:S01]  /*29a0*/  LOP3.LUT R25, R25, 0xfffffff8, RZ, 0xc0, !PT ;  /* 0xfffffff819197812 */ /* 0x000fe200078ec0ff */
[----:B------:R-:W-:Y:S01]  /*29b0*/  IMAD.IADD R137, R101, 0x1, R137 ;  /* 0x0000000165897824 */ /* 0x000fe200078e0289 */
[----:B------:R-:W-:Y:S01]  /*29c0*/  LOP3.LUT R27, R31, 0xfffffff8, RZ, 0xc0, !PT ;  /* 0xfffffff81f1b7812 */ /* 0x000fe200078ec0ff */
[----:B------:R-:W-:Y:S01]  /*29d0*/  IMAD.IADD R21, R39, 0x1, R103 ;  /* 0x0000000127157824 */ /* 0x000fe200078e0267 */
[----:B------:R-:W-:-:S02]  /*29e0*/  SHF.R.S32.HI R99, RZ, 0x3, R31 ;  /* 0x00000003ff637819 */ /* 0x000fc4000001141f */
[C---:B------:R-:W-:Y:S02]  /*29f0*/  LOP3.LUT R32, R36.reuse, 0x2, RZ, 0xc0, !PT ;  /* 0x0000000224207812 */ /* 0x040fe400078ec0ff */
[C---:B------:R-:W-:Y:S02]  /*2a00*/  LOP3.LUT R33, R36.reuse, 0x4, RZ, 0xc0, !PT ;  /* 0x0000000424217812 */ /* 0x040fe400078ec0ff */
[C---:B------:R-:W-:Y:S02]  /*2a10*/  LOP3.LUT R34, R36.reuse, 0x8, RZ, 0xc0, !PT ;  /* 0x0000000824227812 */ /* 0x040fe400078ec0ff */
[----:B------:R-:W-:Y:S02]  /*2a20*/  LOP3.LUT R35, R36, 0x10, RZ, 0xc0, !PT ;  /* 0x0000001024237812 */ /* 0x000fe400078ec0ff */
[----:B------:R-:W-:Y:S02]  /*2a30*/  IADD3 R20, R105, R39, RZ ;  /* 0x0000002769147210 */ /* 0x000fe40007ffe0ff */
[----:B------:R-:W-:-:S02]  /*2a40*/  LOP3.LUT R28, R28, 0x1, RZ, 0xc0, !PT ;  /* 0x000000011c1c7812 */ /* 0x000fc400078ec0ff */
[----:B------:R-:W-:Y:S02]  /*2a50*/  SHF.R.S32.HI R29, RZ, 0x1f, R25 ;  /* 0x0000001fff1d7819 */ /* 0x000fe40000011419 */
[----:B------:R-:W-:Y:S02]  /*2a60*/  SHF.R.S32.HI R30, RZ, 0x1f, R26 ;  /* 0x0000001fff1e7819 */ /* 0x000fe4000001141a */
[----:B------:R-:W-:Y:S02]  /*2a70*/  SHF.R.S32.HI R31, RZ, 0x1f, R27 ;  /* 0x0000001fff1f7819 */ /* 0x000fe4000001141b */
[----:B------:R-:W-:-:S07]  /*2a80*/  LOP3.LUT R36, R36, 0x20, RZ, 0xc0, !PT ;  /* 0x0000002024247812 */ /* 0x000fce00078ec0ff */
.L_x_3752:
[----:B--23--:R-:W2:Y:S01]  /*2a90*/  LDL.LU R43, [R1+0x10] ;  /* 0x00001000012b7983 */ /* 0x00cea20000300800 */
[----:B-----5:R-:W-:Y:S01]  /*2aa0*/  VIADD R49, R24, 0xffffffff ;  /* 0xffffffff18317836 */ /* 0x020fe20000000000 */
[----:B0-----:R-:W0:Y:S01]  /*2ab0*/  LDC.64 R124, c[0x0][0x2e8] ;  /* 0x0000ba00ff7c7b82 */ /* 0x001e220000000a00 */
[----:B------:R-:W-:Y:S01]  /*2ac0*/  LOP3.LUT P4, RZ, R134, 0x4, RZ, 0xc0, !PT ;  /* 0x0000000486ff7812 */ /* 0x000fe2000788c0ff */
[----:B------:R-:W-:Y:S05]  /*2ad0*/  YIELD ;  /* 0x0000000000007946 */ /* 0x000fea0003800000 */
[----:B------:R-:W-:Y:S01]  /*2ae0*/  SHF.R.S32.HI R42, RZ, 0x1f, R49 ;  /* 0x0000001fff2a7819 */ /* 0x000fe20000011431 */
[-C--:B------:R-:W-:Y:S01]  /*2af0*/  IMAD R39, R135, R49.reuse, RZ ;  /* 0x0000003187277224 */ /* 0x080fe200078e02ff */
[----:B------:R-:W1:Y:S01]  /*2b00*/  LDC R121, c[0x0][0x3f4] ;  /* 0x0000fd00ff797b82 */ /* 0x000e620000000800 */
[----:B------:R-:W-:Y:S01]  /*2b10*/  IMAD.WIDE.U32 R126, R112, R49, RZ ;  /* 0x00000031707e7225 */ /* 0x000fe200078e00ff */
[----:B------:R-:W-:Y:S03]  /*2b20*/  BSSY B0, `(.L_x_3653) ;  /* 0x0000761000007945 */ /* 0x000fe60003800000 */
[----:B------:R-:W-:Y:S01]  /*2b30*/  IMAD R39, R42, R112, R39 ;  /* 0x000000702a277224 */ /* 0x000fe200078e0227 */
[----:B------:R-:W-:-:S03]  /*2b40*/  IADD3 R24, P2, P3, R6, R126, R139 ;  /* 0x0000007e06187210 */ /* 0x000fc60007b5e08b */
[----:B------:R-:W-:Y:S02]  /*2b50*/  IMAD.IADD R92, R127, 0x1, R39 ;  /* 0x000000017f5c7824 */ /* 0x000fe400078e0227 */
[----:B------:R-:W-:-:S03]  /*2b60*/  IMAD R39, R17, 0x5400, R140 ;  /* 0x0000540011277824 */ /* 0x000fc600078e028c */
[----:B------:R-:W-:Y:S02]  /*2b70*/  IADD3.X R38, R8, R92, R138, P2, P3 ;  /* 0x0000005c08267210 */ /* 0x000fe400017e648a */
[----:B------:R-:W-:-:S04]  /*2b80*/  IADD3 R40, P3, R6, R126, RZ ;  /* 0x0000007e06287210 */ /* 0x000fc80007f7e0ff */
[----:B------:R-:W-:Y:S02]  /*2b90*/  IADD3.X R41, R92, R8, RZ, P3, !PT ;  /* 0x000000085c297210 */ /* 0x000fe40001ffe4ff */
[-C--:B0-----:R-:W-:Y:S02]  /*2ba0*/  LEA R44, P3, R24, R124.reuse, 0x1 ;  /* 0x0000007c182c7211 */ /* 0x081fe400078608ff */
[----:B------:R-:W-:Y:S02]  /*2bb0*/  LEA R46, P2, R40, R124, 0x1 ;  /* 0x0000007c282e7211 */ /* 0x000fe400078408ff */
[----:B------:R-:W-:Y:S01]  /*2bc0*/  LEA.HI.X R45, R24, R125, R38, 0x1, P3 ;  /* 0x0000007d182d7211 */ /* 0x000fe200018f0c26 */
[----:B------:R-:W-:Y:S01]  /*2bd0*/  IMAD R38, R39, 0x2, R120 ;  /* 0x0000000227267824 */ /* 0x000fe200078e0278 */
[----:B------:R-:W-:Y:S01]  /*2be0*/  ISETP.GT.AND P3, PT, R49, R133, PT ;  /* 0x000000853100720c */ /* 0x000fe20003f64270 */
[----:B------:R-:W-:Y:S01]  /*2bf0*/  IMAD.MOV.U32 R24, RZ, RZ, R49 ;  /* 0x000000ffff187224 */ /* 0x000fe200078e0031 */
[----:B------:R-:W-:Y:S01]  /*2c00*/  LEA.HI.X R47, R40, R125, R41, 0x1, P2 ;  /* 0x0000007d282f7211 */ /* 0x000fe200010f0c29 */
[----:B------:R-:W-:Y:S01]  /*2c10*/  VIADD R41, R39, 0x20 ;  /* 0x0000002027297836 */ /* 0x000fe20000000000 */
[----:B-1----:R-:W-:Y:S01]  /*2c20*/  ISETP.GE.AND P2, PT, R121, 0x1, PT ;  /* 0x000000017900780c */ /* 0x002fe20003f46270 */
[----:B------:R-:W-:-:S05]  /*2c30*/  @P4 VIADD R41, R39, 0xffffffe0 ;  /* 0xffffffe027294836 */ /* 0x000fca0000000000 */
[----:B------:R-:W-:Y:S02]  /*2c40*/  LEA R39, R41, R120, 0x1 ;  /* 0x0000007829277211 */ /* 0x000fe400078e08ff */
[----:B--2---:R-:W-:-:S04]  /*2c50*/  LOP3.LUT R43, R43, 0xfffffffd, RZ, 0xc0, !PT ;  /* 0xfffffffd2b2b7812 */ /* 0x004fc800078ec0ff */
[----:B------:R-:W-:-:S05]  /*2c60*/  @P3 LOP3.LUT R43, R43, 0x2, RZ, 0xfc, !PT ;  /* 0x000000022b2b3812 */ /* 0x000fca00078efcff */
[----:B------:R0:W-:Y:S01]  /*2c70*/  STL [R1+0x10], R43 ;  /* 0x0000102b01007387 */ /* 0x0001e20000100800 */
[----:B------:R-:W-:Y:S05]  /*2c80*/  @!P2 BRA `(.L_x_3654) ;  /* 0x000000700048a947 */ /* 0x000fea0003800000 */
[----:B------:R-:W-:Y:S01]  /*2c90*/  ULDC.U8 UR4, c[0x0][0x410] ;  /* 0x0001040000047ab9 */ /* 0x000fe20000000000 */
[-C--:B------:R-:W-:Y:S01]  /*2ca0*/  IMAD R41, R136, R49.reuse, RZ ;  /* 0x0000003188297224 */ /* 0x080fe200078e02ff */
[----:B------:R-:W-:Y:S01]  /*2cb0*/  ISETP.NE.AND P2, PT, RZ, UR4, PT ;  /* 0x00000004ff007c0c */ /* 0x000fe2000bf45270 */
[-C--:B0-----:R-:W-:Y:S02]  /*2cc0*/  IMAD R43, R137, R49.reuse, RZ ;  /* 0x00000031892b7224 */ /* 0x081fe400078e02ff */
[----:B------:R-:W-:Y:S02]  /*2cd0*/  IMAD R96, R24, -0x70, R2 ;  /* 0xffffff9018607824 */ /* 0x000fe400078e0202 */
[C---:B------:R-:W-:Y:S02]  /*2ce0*/  IMAD R41, R42.reuse, R106, R41 ;  /* 0x0000006a2a297224 */ /* 0x040fe400078e0229 */
[----:B------:R-:W-:Y:S01]  /*2cf0*/  IMAD R43, R42, R100, R43 ;  /* 0x000000642a2b7224 */ /* 0x000fe200078e022b */
[----:B------:R-:W-:Y:S01]  /*2d00*/  VIMNMX R96, R96, 0x70, PT ;  /* 0x0000007060607848 */ /* 0x000fe20003fe0100 */
[----:B------:R-:W-:-:S04]  /*2d10*/  IMAD.WIDE.U32 R90, R106, R49, RZ ;  /* 0x000000316a5a7225 */ /* 0x000fc800078e00ff */
        /* <DEDUP_REMOVED lines=29> */
[----:B------:R-:W-:Y:S01]  /*2ef0*/  CS2R R126, SRZ ;  /* 0x00000000007e7805 */ /* 0x000fe2000001ff00 */
[----:B------:R-:W-:Y:S06]  /*2f00*/  @P3 BRA `(.L_x_3657) ;  /* 0x0000000000a03947 */ /* 0x000fec0003800000 */
[----:B------:R-:W-:Y:S01]  /*2f10*/  IADD3 R41, P2, R110, R90, RZ ;  /* 0x0000005a6e297210 */ /* 0x000fe20007f5e0ff */
[----:B------:R-:W-:Y:S01]  /*2f20*/  ULDC.64 UR4, c[0x0][0x3e8] ;  /* 0x0000fa0000047ab9 */ /* 0x000fe20000000a00 */
[----:B------:R-:W-:Y:S02]  /*2f30*/  CS2R R124, SRZ ;  /* 0x00000000007c7805 */ /* 0x000fe4000001ff00 */
[----:B------:R-:W-:Y:S01]  /*2f40*/  CS2R R126, SRZ ;  /* 0x00000000007e7805 */ /* 0x000fe2000001ff00 */
[----:B------:R-:W-:Y:S01]  /*2f50*/  IMAD.X R42, R97, 0x1, R14, P2 ;  /* 0x00000001612a7824 */ /* 0x000fe200010e060e */
[----:B------:R-:W-:-:S05]  /*2f60*/  IADD3 R43, P2, R104, R88, RZ ;  /* 0x00000058682b7210 */ /* 0x000fca0007f5e0ff */
[----:B------:R-:W-:Y:S01]  /*2f70*/  IMAD.X R72, R98, 0x1, R20, P2 ;  /* 0x0000000162487824 */ /* 0x000fe200010e0614 */
        /* <DEDUP_REMOVED lines=33> */
.L_x_3657:
[----:B------:R-:W-:Y:S05]  /*3190*/  BSYNC B1 ;  /* 0x0000000000017941 */ /* 0x000fea0003800000 */
.L_x_3656:
[----:B------:R-:W-:Y:S01]  /*31a0*/  ISETP.GE.AND P4, PT, R227, R96, PT ;  /* 0x00000060e300720c */ /* 0x000fe20003f86270 */
[----:B------:R-:W-:Y:S01]  /*31b0*/  BSSY B1, `(.L_x_3658) ;  /* 0x000002c000017945 */ /* 0x000fe20003800000 */
[----:B-----5:R-:W-:Y:S01]  /*31c0*/  MOV R129, R72 ;  /* 0x0000004800817202 */ /* 0x020fe20000000f00 */
[----:B------:R-:W-:-:S10]  /*31d0*/  IMAD.MOV.U32 R128, RZ, RZ, R73 ;  /* 0x000000ffff807224 */ /* 0x000fd400078e0049 */
[----:B------:R-:W-:Y:S05]  /*31e0*/  @P4 BRA `(.L_x_3659) ;  /* 0x0000000000a04947 */ /* 0x000fea0003800000 */
[----:B------:R-:W-:Y:S01]  /*31f0*/  IADD3 R90, P2, P5, R110, R90, R10 ;  /* 0x0000005a6e5a7210 */ /* 0x000fe20007d5e00a */
[----:B------:R-:W-:Y:S01]  /*3200*/  ULDC.64 UR4, c[0x0][0x3e8] ;  /* 0x0000fa0000047ab9 */ /* 0x000fe20000000a00 */
[----:B------:R-:W-:Y:S02]  /*3210*/  CS2R R68, SRZ ;  /* 0x0000000000447805 */ /* 0x000fe4000001ff00 */
[----:B------:R-:W-:Y:S02]  /*3220*/  CS2R R70, SRZ ;  /* 0x0000000000467805 */ /* 0x000fe4000001ff00 */
[----:B------:R-:W-:Y:S02]  /*3230*/  IADD3.X R97, R14, R97, R9, P2, P5 ;  /* 0x000000610e617210 */ /* 0x000fe400017ea409 */
[----:B------:R-:W-:-:S04]  /*3240*/  IADD3 R88, P2, P5, R104, R88, R13 ;  /* 0x0000005868587210 */ /* 0x000fc80007d5e00d */
[----:B0-----:R-:W-:Y:S02]  /*3250*/  IADD3.X R43, R20, R98, R12, P2, P5 ;  /* 0x00000062142b7210 */ /* 0x001fe400017ea40c */
        /* <DEDUP_REMOVED lines=33> */
.L_x_3659:
[----:B------:R-:W-:Y:S05]  /*3470*/  BSYNC B1 ;  /* 0x0000000000017941 */ /* 0x000fea0003800000 */
.L_x_3658:
[----:B01----:R-:W2:Y:S01]  /*3480*/  LDL R40, [R1+0x1c] ;  /* 0x00001c0001287983 */ /* 0x003ea20000100800 */
[----:B------:R-:W-:Y:S01]  /*3490*/  IMAD.MOV.U32 R43, RZ, RZ, R76 ;  /* 0x000000ffff2b7224 */ /* 0x000fe200078e004c */
[----:B------:R-:W-:Y:S01]  /*34a0*/  PRMT R160, R129, 0x5410, R128 ;  /* 0x0000541081a07816 */ /* 0x000fe20000000080 */
[----:B------:R-:W-:Y:S02]  /*34b0*/  IMAD.MOV.U32 R42, RZ, RZ, R77 ;  /* 0x000000ffff2a7224 */ /* 0x000fe400078e004d */
[----:B------:R-:W-:Y:S01]  /*34c0*/  IMAD.MOV.U32 R41, RZ, RZ, R80 ;  /* 0x000000ffff297224 */ /* 0x000fe200078e0050 */
[----:B------:R-:W-:Y:S01]  /*34d0*/  PRMT R164, R164, 0x5410, R43 ;  /* 0x00005410a4a47816 */ /* 0x000fe2000000002b */
[----:B------:R-:W-:Y:S01]  /*34e0*/  IMAD.MOV.U32 R43, RZ, RZ, R93 ;  /* 0x000000ffff2b7224 */ /* 0x000fe200078e005d */
[----:B------:R-:W-:Y:S01]  /*34f0*/  PRMT R162, R162, 0x5410, R42 ;  /* 0x00005410a2a27816 */ /* 0x000fe2000000002a */
[----:B------:R-:W-:-:S05]  /*3500*/  IMAD.MOV.U32 R42, RZ, RZ, R92 ;  /* 0x000000ffff2a7224 */ /* 0x000fca00078e005c */
[----:B------:R-:W-:Y:S01]  /*3510*/  PRMT R168, R42, 0x5410, R43 ;  /* 0x000054102aa87816 */ /* 0x000fe2000000002b */
[----:B------:R-:W-:Y:S02]  /*3520*/  IMAD.MOV.U32 R42, RZ, RZ, R125 ;  /* 0x000000ffff2a7224 */ /* 0x000fe400078e007d */
[----:B------:R-:W-:Y:S01]  /*3530*/  IMAD.MOV.U32 R43, RZ, RZ, R74 ;  /* 0x000000ffff2b7224 */ /* 0x000fe200078e004a */
[----:B--2---:R-:W-:Y:S02]  /*3540*/  R2UR UR4, R40 ;  /* 0x00000000280472ca */ /* 0x004fe400000e0000 */
[----:B------:R-:W-:-:S04]  /*3550*/  MOV R40, R81 ;  /* 0x0000005100287202 */ /* 0x000fc80000000f00 */
[----:B------:R-:W-:Y:S01]  /*3560*/  PRMT R165, R40, 0x5410, R41 ;  /* 0x0000541028a57816 */ /* 0x000fe20000000029 */
[----:B------:R-:W-:Y:S02]  /*3570*/  IMAD.MOV.U32 R40, RZ, RZ, R84 ;  /* 0x000000ffff287224 */ /* 0x000fe400078e0054 */
[----:B------:R-:W-:-:S04]  /*3580*/  IMAD.MOV.U32 R41, RZ, RZ, R85 ;  /* 0x000000ffff297224 */ /* 0x000fc800078e0055 */
[----:B------:R-:W-:Y:S01]  /*3590*/  UISETP.NE.AND UP0, UPT, UR4, 0x3, UPT ;  /* 0x000000030400788c */ /* 0x000fe2000bf05270 */
[----:B------:R-:W-:Y:S01]  /*35a0*/  PRMT R167, R40, 0x5410, R41 ;  /* 0x0000541028a77816 */ /* 0x000fe20000000029 */
[----:B------:R-:W-:Y:S01]  /*35b0*/  IMAD.MOV.U32 R40, RZ, RZ, R75 ;  /* 0x000000ffff287224 */ /* 0x000fe200078e004b */
[----:B------:R-:W-:-:S03]  /*35c0*/  MOV R41, R124 ;  /* 0x0000007c00297202 */ /* 0x000fc60000000f00 */
[----:B------:R-:W-:Y:S02]  /*35d0*/  PLOP3.LUT P2, PT, PT, PT, UP0, 0x80, 0x0 ;  /* 0x000000000000781c */ /* 0x000fe40003f4f008 */
        /* <DEDUP_REMOVED lines=9> */
[----:B------:R-:W-:Y:S01]  /*3670*/  IMAD.MOV.U32 R41, RZ, RZ, R87 ;  /* 0x000000ffff297224 */ /* 0x000fe200078e0057 */
[----:B------:R-:W-:Y:S01]  /*3680*/  PRMT R163, R42, 0x7610, R163 ;  /* 0x000076102aa37816 */ /* 0x000fe200000000a3 */
[----:B------:R-:W-:Y:S01]  /*3690*/  IMAD.MOV.U32 R43, RZ, RZ, R95 ;  /* 0x000000ffff2b7224 */ /* 0x000fe200078e005f */
[----:B------:R-:W-:Y:S02]  /*36a0*/  MOV R42, R94 ;  /* 0x0000005e002a7202 */ /* 0x000fe40000000f00 */
[----:B------:R-:W-:Y:S01]  /*36b0*/  PRMT R169, R40, 0x5410, R41 ;  /* 0x0000541028a97816 */ /* 0x000fe20000000029 */
[----:B------:R-:W-:Y:S01]  /*36c0*/  IMAD.MOV.U32 R40, RZ, RZ, R126 ;  /* 0x000000ffff287224 */ /* 0x000fe200078e007e */
[----:B------:R-:W-:Y:S01]  /*36d0*/  PRMT R170, R42, 0x5410, R43 ;  /* 0x000054102aaa7816 */ /* 0x000fe2000000002b */
[----:B------:R-:W-:-:S05]  /*36e0*/  IMAD.MOV.U32 R41, RZ, RZ, R127 ;  /* 0x000000ffff297224 */ /* 0x000fca00078e007f */
[----:B------:R-:W-:Y:S01]  /*36f0*/  PRMT R171, R40, 0x5410, R41 ;  /* 0x0000541028ab7816 */ /* 0x000fe20000000029 */
[----:B-----5:R-:W-:Y:S01]  /*3700*/  IMAD.MOV.U32 R41, RZ, RZ, R48 ;  /* 0x000000ffff297224 */ /* 0x020fe200078e0030 */
        /* <DEDUP_REMOVED lines=33> */
[----:B------:R-:W-:-:S03]  /*3920*/  IMAD.MOV.U32 R41, RZ, RZ, R71 ;  /* 0x000000ffff297224 */ /* 0x000fc600078e0047 */
[----:B------:R-:W-:Y:S02]  /*3930*/  PRMT R162, R40, 0x7610, R162 ;  /* 0x0000761028a27816 */ /* 0x000fe400000000a2 */
[----:B------:R-:W-:Y:S01]  /*3940*/  PRMT R163, R163, 0x5410, R41 ;  /* 0x00005410a3a37816 */ /* 0x000fe20000000029 */
[----:B------:R-:W-:Y:S06]  /*3950*/  @!P2 BRA `(.L_x_3660) ;  /* 0x000000000004a947 */ /* 0x000fec0003800000 */
[----:B------:R-:W-:Y:S01]  /*3960*/  BPT.TRAP 0x1 ;  /* 0x000000040000795c */ /* 0x000fe20000300000 */
.L_x_3660:
[----:B------:R-:W-:Y:S01]  /*3970*/  IMAD R97, R17, 0x8, R16 ;  /* 0x0000000811617824 */ /* 0x000fe200078e0210 */
[----:B------:R-:W-:Y:S01]  /*3980*/  SHF.L.U32 R98, R205, 0x1f, RZ ;  /* 0x0000001fcd627819 */ /* 0x000fe200000006ff */
[----:B------:R-:W-:Y:S03]  /*3990*/  BSSY B1, `(.L_x_3661) ;  /* 0x0000003000017945 */ /* 0x000fe60003800000 */
[----:B------:R-:W0:Y:S02]  /*39a0*/  SYNCS.PHASECHK.TRANS64.TRYWAIT P5, [R97+URZ+0x36890], R98 ;  /* 0x03689062610075a7 */ /* 0x000e2400080a017f */
[----:B0-----:R-:W-:Y:S05]  /*39b0*/  @!P5 BRA `(.L_x_3662) ;  /* 0x0000024c0074d947 */ /* 0x001fea0003800000 */
.L_x_4025:
[----:B------:R-:W-:Y:S05]  /*39c0*/  BSYNC B1 ;  /* 0x0000000000017941 */ /* 0x000fea0003800000 */
.L_x_3661:
        /* <DEDUP_REMOVED lines=9> */
[----:B------:R-:W-:Y:S02]  /*3a60*/  SHF.R.U64 R91, R126, 0x10, R127 ;  /* 0x000000107e5b7819 */ /* 0x000fe4000000127f */
[--C-:B------:R-:W-:Y:S02]  /*3a70*/  SHF.R.U64 R88, R124, 0x10, R125.reuse ;  /* 0x000000107c587819 */ /* 0x100fe4000000127d */
[----:B------:R-:W-:Y:S01]  /*3a80*/  SHF.R.U32.HI R124, RZ, 0x10, R125 ;  /* 0x00000010ff7c7819 */ /* 0x000fe2000001167d */
[----:B------:R-:W-:Y:S01]  /*3a90*/  HADD2.F32 R91, -RZ, R91.H0_H0 ;  /* 0x2000005bff5b7230 */ /* 0x000fe20000004100 */
[----:B------:R-:W-:Y:S01]  /*3aa0*/  SHF.R.U32.HI R126, RZ, 0x10, R127 ;  /* 0x00000010ff7e7819 */ /* 0x000fe2000001167f */
[--C-:B--2---:R-:W-:Y:S02]  /*3ab0*/  HADD2.F32 R125, -RZ, R41.reuse.H1_H1 ;  /* 0x30000029ff7d7230 */ /* 0x104fe40000004100 */
[----:B------:R-:W-:Y:S02]  /*3ac0*/  HADD2.F32 R127, -RZ, R41.H0_H0 ;  /* 0x20000029ff7f7230 */ /* 0x000fe40000004100 */
[----:B------:R-:W-:-:S02]  /*3ad0*/  HADD2.F32 R88, -RZ, R88.H0_H0 ;  /* 0x20000058ff587230 */ /* 0x000fc40000004100 */
[-C--:B------:R-:W-:Y:S01]  /*3ae0*/  FMUL.FTZ R41, R125, R91.reuse ;  /* 0x0000005b7d297220 */ /* 0x080fe20000410000 */
[----:B------:R-:W-:Y:S02]  /*3af0*/  HADD2.F32 R126, -RZ, R126.H0_H0 ;  /* 0x2000007eff7e7230 */ /* 0x000fe40000004100 */
[C---:B------:R-:W-:Y:S01]  /*3b00*/  FMUL.FTZ R91, R127.reuse, R91 ;  /* 0x0000005b7f5b7220 */ /* 0x040fe20000410000 */
[----:B------:R-:W-:Y:S02]  /*3b10*/  HADD2.F32 R124, -RZ, R124.H0_H0 ;  /* 0x2000007cff7c7230 */ /* 0x000fe40000004100 */
[-C--:B------:R-:W-:Y:S01]  /*3b20*/  FFMA.FTZ R41, R127, R88.reuse, -R41 ;  /* 0x000000587f297223 */ /* 0x080fe20000010829 */
[----:B------:R-:W-:Y:S02]  /*3b30*/  IMAD.MOV.U32 R127, RZ, RZ, R40 ;  /* 0x000000ffff7f7224 */ /* 0x000fe400078e0028 */
[----:B------:R-:W-:Y:S01]  /*3b40*/  FFMA.FTZ R88, R125, R88, R91 ;  /* 0x000000587d587223 */ /* 0x000fe2000001005b */
[----:B------:R-:W-:-:S02]  /*3b50*/  HADD2.F32 R91, -RZ, R43.H1_H1 ;  /* 0x3000002bff5b7230 */ /* 0x000fc40000004100 */
[----:B------:R-:W-:Y:S02]  /*3b60*/  HADD2.F32 R125, -RZ, R43.H0_H0 ;  /* 0x2000002bff7d7230 */ /* 0x000fe40000004100 */
[--C-:B------:R-:W-:Y:S02]  /*3b70*/  HADD2.F32 R40, -RZ, R127.reuse.H1_H1 ;  /* 0x3000007fff287230 */ /* 0x100fe40000004100 */
[----:B------:R-:W-:Y:S01]  /*3b80*/  FMUL.FTZ R43, R91, R126 ;  /* 0x0000007e5b2b7220 */ /* 0x000fe20000410000 */
[----:B------:R-:W-:Y:S01]  /*3b90*/  HADD2.F32 R127, -RZ, R127.H0_H0 ;  /* 0x2000007fff7f7230 */ /* 0x000fe20000004100 */
[----:B------:R-:W-:Y:S02]  /*3ba0*/  F2FP.F16.F32.PACK_AB R41, R88, R41 ;  /* 0x000000295829723e */ /* 0x000fe400000000ff */
[C---:B------:R-:W-:Y:S01]  /*3bb0*/  FFMA.FTZ R43, R125.reuse, R124, -R43 ;  /* 0x0000007c7d2b7223 */ /* 0x040fe2000001082b */
[----:B------:R-:W-:Y:S01]  /*3bc0*/  FMUL.FTZ R125, R125, R126 ;  /* 0x0000007e7d7d7220 */ /* 0x000fe20000410000 */
[----:B------:R-:W-:-:S03]  /*3bd0*/  HADD2.F32 R126, -RZ, R171.H0_H0 ;  /* 0x200000abff7e7230 */ /* 0x000fc60000004100 */
        /* <DEDUP_REMOVED lines=17> */
.L_x_3668:
[----:B------:R-:W-:Y:S05]  /*3cf0*/  BSYNC B3 ;  /* 0x0000000000037941 */ /* 0x000fea0003800000 */
.L_x_3667:
[----:B--2---:R1:W-:Y:S02]  /*3d00*/  STG.E.128 desc[UR60][R46.64], R40 ;  /* 0x000000282e007986 */ /* 0x0043e4000c101d3c */
.L_x_3666:
[----:B------:R-:W-:Y:S05]  /*3d10*/  BSYNC B2 ;  /* 0x0000000000027941 */ /* 0x000fea0003800000 */
.L_x_3665:
[----:B------:R-:W-:Y:S01]  /*3d20*/  ISETP.NE.AND P3, PT, R32, RZ, PT ;  /* 0x000000ff2000720c */ /* 0x000fe20003f65270 */
[----:B------:R-:W-:-:S12]  /*3d30*/  BSSY B2, `(.L_x_3669) ;  /* 0x0000035000027945 */ /* 0x000fd80003800000 */
[----:B------:R-:W-:Y:S05]  /*3d40*/  @!P3 BRA `(.L_x_3670) ;  /* 0x0000000000ccb947 */ /* 0x000fea0003800000 */
[----:B-1----:R1:W2:Y:S01]  /*3d50*/  LDS.128 R40, [R39+0x21000] ;  /* 0x0210000027287984 */ /* 0x0022a20000000c00 */
[----:B------:R-:W-:Y:S01]  /*3d60*/  ISETP.GE.AND P3, PT, R210, R121, PT ;  /* 0x00000079d200720c */ /* 0x000fe20003f66270 */
[----:B------:R-:W-:-:S12]  /*3d70*/  BSSY B3, `(.L_x_3671) ;  /* 0x000002f000037945 */ /* 0x000fd80003800000 */
[----:B-1----:R-:W-:Y:S05]  /*3d80*/  @P3 BRA `(.L_x_3672) ;  /* 0x0000000000b43947 */ /* 0x002fea0003800000 */
[--C-:B------:R-:W-:Y:S01]  /*3d90*/  SHF.R.U64 R88, R92, 0x10, R93.reuse ;  /* 0x000000105c587819 */ /* 0x100fe2000000125d */
[----:B------:R-:W-:Y:S01]  /*3da0*/  HADD2.F32 R124, -RZ, R170.H1_H1 ;  /* 0x300000aaff7c7230 */ /* 0x000fe20000004100 */
[----:B------:R-:W-:Y:S02]  /*3db0*/  SHF.R.U32.HI R92, RZ, 0x10, R93 ;  /* 0x00000010ff5c7819 */ /* 0x000fe4000001165d */
[--C-:B------:R-:W-:Y:S01]  /*3dc0*/  SHF.R.U64 R93, R94, 0x10, R95.reuse ;  /* 0x000000105e5d7819 */ /* 0x100fe2000000125f */
[----:B------:R-:W-:Y:S01]  /*3dd0*/  HADD2.F32 R88, -RZ, R88.H0_H0 ;  /* 0x20000058ff587230 */ /* 0x000fe20000004100 */
[----:B--2---:R-:W-:Y:S01]  /*3de0*/  MOV R91, R41 ;  /* 0x00000029005b7202 */ /* 0x004fe20000000f00 */
[----:B------:R-:W-:Y:S01]  /*3df0*/  HADD2.F32 R92, -RZ, R92.H0_H0 ;  /* 0x2000005cff5c7230 */ /* 0x000fe20000004100 */
[----:B------:R-:W-:Y:S01]  /*3e00*/  SHF.R.U32.HI R94, RZ, 0x10, R95 ;  /* 0x00000010ff5e7819 */ /* 0x000fe2000001165f */
[----:B------:R-:W-:Y:S02]  /*3e10*/  HADD2.F32 R93, -RZ, R93.H0_H0 ;  /* 0x2000005dff5d7230 */ /* 0x000fe40000004100 */
[----:B------:R-:W-:-:S02]  /*3e20*/  HADD2.F32 R41, -RZ, R91.H1_H1 ;  /* 0x3000005bff297230 */ /* 0x000fc40000004100 */
[----:B------:R-:W-:Y:S02]  /*3e30*/  HADD2.F32 R91, -RZ, R91.H0_H0 ;  /* 0x2000005bff5b7230 */ /* 0x000fe40000004100 */
[----:B------:R-:W-:Y:S02]  /*3e40*/  HADD2.F32 R94, -RZ, R94.H0_H0 ;  /* 0x2000005eff5e7230 */ /* 0x000fe40000004100 */
[-C--:B------:R-:W-:Y:S01]  /*3e50*/  FMUL.FTZ R95, R41, R93.reuse ;  /* 0x0000005d295f7220 */ /* 0x080fe20000410000 */
[----:B------:R-:W-:-:S03]  /*3e60*/  FMUL.FTZ R93, R91, R93 ;  /* 0x0000005d5b5d7220 */ /* 0x000fc60000410000 */
[-C--:B------:R-:W-:Y:S01]  /*3e70*/  FFMA.FTZ R95, R91, R88.reuse, -R95 ;  /* 0x000000585b5f7223 */ /* 0x080fe2000001085f */
[----:B------:R-:W-:Y:S02]  /*3e80*/  HADD2.F32 R91, -RZ, R168.H0_H0 ;  /* 0x200000a8ff5b7230 */ /* 0x000fe40000004100 */
[----:B------:R-:W-:Y:S01]  /*3e90*/  FFMA.FTZ R93, R41, R88, R93 ;  /* 0x00000058295d7223 */ /* 0x000fe2000001005d */
[----:B------:R-:W-:-:S04]  /*3ea0*/  IMAD.MOV.U32 R41, RZ, RZ, R43 ;  /* 0x000000ffff297224 */ /* 0x000fc800078e002b */
[----:B------:R-:W-:Y:S01]  /*3eb0*/  F2FP.F16.F32.PACK_AB R93, R93, R95 ;  /* 0x0000005f5d5d723e */ /* 0x000fe200000000ff */
[--C-:B------:R-:W-:Y:S02]  /*3ec0*/  HADD2.F32 R43, -RZ, R41.reuse.H1_H1 ;  /* 0x30000029ff2b7230 */ /* 0x100fe40000004100 */
[----:B------:R-:W-:-:S03]  /*3ed0*/  HADD2.F32 R41, -RZ, R41.H0_H0 ;  /* 0x20000029ff297230 */ /* 0x000fc60000004100 */
[-C--:B------:R-:W-:Y:S02]  /*3ee0*/  FMUL.FTZ R88, R43, R94.reuse ;  /* 0x0000005e2b587220 */ /* 0x080fe40000410000 */
[C---:B------:R-:W-:Y:S02]  /*3ef0*/  FMUL.FTZ R94, R41.reuse, R94 ;  /* 0x0000005e295e7220 */ /* 0x040fe40000410000 */
[-C--:B------:R-:W-:Y:S01]  /*3f00*/  FFMA.FTZ R41, R41, R92.reuse, -R88 ;  /* 0x0000005c29297223 */ /* 0x080fe20000010858 */
[----:B------:R-:W-:Y:S02]  /*3f10*/  IMAD.MOV.U32 R88, RZ, RZ, R42 ;  /* 0x000000ffff587224 */ /* 0x000fe400078e002a */
[----:B------:R-:W-:Y:S01]  /*3f20*/  FFMA.FTZ R43, R43, R92, R94 ;  /* 0x0000005c2b2b7223 */ /* 0x000fe2000001005e */
[--C-:B------:R-:W-:Y:S02]  /*3f30*/  HADD2.F32 R42, -RZ, R40.reuse.H0_H0 ;  /* 0x20000028ff2a7230 */ /* 0x100fe40000004100 */
[----:B------:R-:W-:-:S02]  /*3f40*/  HADD2.F32 R40, -RZ, R40.H1_H1 ;  /* 0x30000028ff287230 */ /* 0x000fc40000004100 */
[----:B------:R-:W-:Y:S01]  /*3f50*/  HADD2.F32 R92, -RZ, R170.H0_H0 ;  /* 0x200000aaff5c7230 */ /* 0x000fe20000004100 */
[----:B------:R-:W-:Y:S01]  /*3f60*/  F2FP.F16.F32.PACK_AB R43, R43, R41 ;  /* 0x000000292b2b723e */ /* 0x000fe200000000ff */
[----:B------:R-:W-:-:S03]  /*3f70*/  IMAD.MOV.U32 R41, RZ, RZ, R93 ;  /* 0x000000ffff297224 */ /* 0x000fc600078e005d */
[-C--:B------:R-:W-:Y:S01]  /*3f80*/  FMUL.FTZ R94, R40, R92.reuse ;  /* 0x0000005c285e7220 */ /* 0x080fe20000410000 */
[----:B------:R-:W-:-:S03]  /*3f90*/  FMUL.FTZ R92, R42, R92 ;  /* 0x0000005c2a5c7220 */ /* 0x000fc60000410000 */
[-C--:B------:R-:W-:Y:S01]  /*3fa0*/  FFMA.FTZ R42, R42, R91.reuse, -R94 ;  /* 0x0000005b2a2a7223 */ /* 0x080fe2000001085e */
[----:B------:R-:W-:Y:S01]  /*3fb0*/  FFMA.FTZ R40, R40, R91, R92 ;  /* 0x0000005b28287223 */ /* 0x000fe2000001005c */
[--C-:B------:R-:W-:Y:S02]  /*3fc0*/  HADD2.F32 R92, -RZ, R88.reuse.H0_H0 ;  /* 0x20000058ff5c7230 */ /* 0x100fe40000004100 */
[----:B------:R-:W-:Y:S02]  /*3fd0*/  HADD2.F32 R88, -RZ, R88.H1_H1 ;  /* 0x30000058ff587230 */ /* 0x000fe40000004100 */
[----:B------:R-:W-:Y:S01]  /*3fe0*/  HADD2.F32 R91, -RZ, R168.H1_H1 ;  /* 0x300000a8ff5b7230 */ /* 0x000fe20000004100 */
[----:B------:R-:W-:Y:S02]  /*3ff0*/  F2FP.F16.F32.PACK_AB R40, R40, R42 ;  /* 0x0000002a2828723e */ /* 0x000fe400000000ff */
[-C--:B------:R-:W-:Y:S01]  /*4000*/  FMUL.FTZ R94, R88, R124.reuse ;  /* 0x0000007c585e7220 */ /* 0x080fe20000410000 */
[----:B------:R-:W-:-:S03]  /*4010*/  FMUL.FTZ R124, R92, R124 ;  /* 0x0000007c5c7c7220 */ /* 0x000fc60000410000 */
[-C--:B------:R-:W-:Y:S01]  /*4020*/  FFMA.FTZ R94, R92, R91.reuse, -R94 ;  /* 0x0000005b5c5e7223 */ /* 0x080fe2000001085e */
[----:B------:R-:W-:-:S05]  /*4030*/  FFMA.FTZ R124, R88, R91, R124 ;  /* 0x0000005b587c7223 */ /* 0x000fca000001007c */
[----:B------:R-:W-:-:S05]  /*4040*/  F2FP.F16.F32.PACK_AB R94, R124, R94 ;  /* 0x0000005e7c5e723e */ /* 0x000fca00000000ff */
[----:B------:R-:W-:-:S07]  /*4050*/  IMAD.MOV.U32 R42, RZ, RZ, R94 ;  /* 0x000000ffff2a7224 */ /* 0x000fce00078e005e */
.L_x_3672:
[----:B------:R-:W-:Y:S05]  /*4060*/  BSYNC B3 ;  /* 0x0000000000037941 */ /* 0x000fea0003800000 */
.L_x_3671:
[----:B--2---:R2:W-:Y:S02]  /*4070*/  STG.E.128 desc[UR60][R46.64+0x40], R40 ;  /* 0x000040282e007986 */ /* 0x0045e4000c101d3c */
.L_x_3670:
[----:B------:R-:W-:Y:S05]  /*4080*/  BSYNC B2 ;  /* 0x0000000000027941 */ /* 0x000fea0003800000 */
.L_x_3669:
        /* <DEDUP_REMOVED lines=8> */
[----:B------:R-:W-:Y:S01]  /*4110*/  HADD2.F32 R92, -RZ, R169.H1_H1 ;  /* 0x300000a9ff5c7230 */ /* 0x000fe20000004100 */
[----:B--2---:R-:W-:Y:S02]  /*4120*/  MOV R86, R41 ;  /* 0x0000002900567202 */ /* 0x004fe40000000f00 */
[----:B------:R-:W-:Y:S01]  /*4130*/  SHF.R.U64 R84, R84, 0x10, R85 ;  /* 0x0000001054547819 */ /* 0x000fe20000001255 */
[----:B------:R-:W-:Y:S02]  /*4140*/  HADD2.F32 R91, -RZ, R91.H0_H0 ;  /* 0x2000005bff5b7230 */ /* 0x000fe40000004100 */
[--C-:B------:R-:W-:Y:S02]  /*4150*/  HADD2.F32 R41, -RZ, R86.reuse.H1_H1 ;  /* 0x30000056ff297230 */ /* 0x100fe40000004100 */
[----:B------:R-:W-:Y:S02]  /*4160*/  HADD2.F32 R86, -RZ, R86.H0_H0 ;  /* 0x20000056ff567230 */ /* 0x000fe40000004100 */
[----:B------:R-:W-:-:S02]  /*4170*/  HADD2.F32 R84, -RZ, R84.H0_H0 ;  /* 0x20000054ff547230 */ /* 0x000fc40000004100 */
[-C--:B------:R-:W-:Y:S01]  /*4180*/  FMUL.FTZ R88, R41, R91.reuse ;  /* 0x0000005b29587220 */ /* 0x080fe20000410000 */
[----:B------:R-:W-:-:S03]  /*4190*/  FMUL.FTZ R91, R86, R91 ;  /* 0x0000005b565b7220 */ /* 0x000fc60000410000 */
[-C--:B------:R-:W-:Y:S01]  /*41a0*/  FFMA.FTZ R88, R86, R84.reuse, -R88 ;  /* 0x0000005456587223 */ /* 0x080fe20000010858 */
[----:B------:R-:W-:Y:S01]  /*41b0*/  SHF.R.U32.HI R86, RZ, 0x10, R87 ;  /* 0x00000010ff567819 */ /* 0x000fe20000011657 */
[----:B------:R-:W-:Y:S01]  /*41c0*/  FFMA.FTZ R91, R41, R84, R91 ;  /* 0x00000054295b7223 */ /* 0x000fe2000001005b */
[----:B------:R-:W-:Y:S01]  /*41d0*/  SHF.R.U32.HI R84, RZ, 0x10, R85 ;  /* 0x00000010ff547819 */ /* 0x000fe20000011655 */
[----:B------:R-:W-:Y:S02]  /*41e0*/  IMAD.MOV.U32 R85, RZ, RZ, R40 ;  /* 0x000000ffff557224 */ /* 0x000fe400078e0028 */
[----:B------:R-:W-:Y:S01]  /*41f0*/  IMAD.MOV.U32 R40, RZ, RZ, R43 ;  /* 0x000000ffff287224 */ /* 0x000fe200078e002b */
[----:B------:R-:W-:Y:S01]  /*4200*/  F2FP.F16.F32.PACK_AB R88, R91, R88 ;  /* 0x000000585b58723e */ /* 0x000fe200000000ff */
[----:B------:R-:W-:Y:S02]  /*4210*/  HADD2.F32 R43, -RZ, R86.H0_H0 ;  /* 0x20000056ff2b7230 */ /* 0x000fe40000004100 */
[----:B------:R-:W-:-:S02]  /*4220*/  HADD2.F32 R84, -RZ, R84.H0_H0 ;  /* 0x20000054ff547230 */ /* 0x000fc40000004100 */
[--C-:B------:R-:W-:Y:S02]  /*4230*/  HADD2.F32 R41, -RZ, R40.reuse.H1_H1 ;  /* 0x30000028ff297230 */ /* 0x100fe40000004100 */
[----:B------:R-:W-:-:S03]  /*4240*/  HADD2.F32 R40, -RZ, R40.H0_H0 ;  /* 0x20000028ff287230 */ /* 0x000fc60000004100 */
[CC--:B------:R-:W-:Y:S02]  /*4250*/  FMUL.FTZ R86, R41.reuse, R43.reuse ;  /* 0x0000002b29567220 */ /* 0x0c0fe40000410000 */
[C---:B------:R-:W-:Y:S02]  /*4260*/  FMUL.FTZ R43, R40.reuse, R43 ;  /* 0x0000002b282b7220 */ /* 0x040fe40000410000 */
[-C--:B------:R-:W-:Y:S01]  /*4270*/  FFMA.FTZ R40, R40, R84.reuse, -R86 ;  /* 0x0000005428287223 */ /* 0x080fe20000010856 */
[----:B------:R-:W-:Y:S02]  /*4280*/  HADD2.F32 R86, -RZ, R169.H0_H0 ;  /* 0x200000a9ff567230 */ /* 0x000fe40000004100 */
[----:B------:R-:W-:Y:S01]  /*4290*/  FFMA.FTZ R41, R41, R84, R43 ;  /* 0x0000005429297223 */ /* 0x000fe2000001002b */
[----:B------:R-:W-:Y:S02]  /*42a0*/  IMAD.MOV.U32 R84, RZ, RZ, R42 ;  /* 0x000000ffff547224 */ /* 0x000fe400078e002a */
[----:B------:R-:W-:-:S02]  /*42b0*/  HADD2.F32 R42, -RZ, R85.H1_H1 ;  /* 0x30000055ff2a7230 */ /* 0x000fc40000004100 */
[----:B------:R-:W-:Y:S02]  /*42c0*/  HADD2.F32 R43, -RZ, R85.H0_H0 ;  /* 0x20000055ff2b7230 */ /* 0x000fe40000004100 */
[----:B------:R-:W-:Y:S02]  /*42d0*/  HADD2.F32 R85, -RZ, R167.H0_H0 ;  /* 0x200000a7ff557230 */ /* 0x000fe40000004100 */
        /* <DEDUP_REMOVED lines=11> */
[----:B------:R-:W-:Y:S01]  /*4390*/  FFMA.FTZ R92, R84, R85, R92 ;  /* 0x00000055545c7223 */ /* 0x000fe2000001005c */
[----:B------:R-:W-:Y:S01]  /*43a0*/  F2FP.F16.F32.PACK_AB R84, R41, R40 ;  /* 0x000000282954723e */ /* 0x000fe200000000ff */
[----:B------:R-:W-:Y:S01]  /*43b0*/  IMAD.MOV.U32 R40, RZ, RZ, R42 ;  /* 0x000000ffff287224 */ /* 0x000fe200078e002a */
[----:B------:R-:W-:Y:S02]  /*43c0*/  MOV R41, R88 ;  /* 0x0000005800297202 */ /* 0x000fe40000000f00 */
[----:B------:R-:W-:Y:S01]  /*43d0*/  F2FP.F16.F32.PACK_AB R87, R92, R87 ;  /* 0x000000575c57723e */ /* 0x000fe200000000ff */
[----:B------:R-:W-:-:S04]  /*43e0*/  IMAD.MOV.U32 R43, RZ, RZ, R84 ;  /* 0x000000ffff2b7224 */ /* 0x000fc800078e0054 */
[----:B------:R-:W-:-:S07]  /*43f0*/  IMAD.MOV.U32 R42, RZ, RZ, R87 ;  /* 0x000000ffff2a7224 */ /* 0x000fce00078e0057 */
.L_x_3676:
[----:B------:R-:W-:Y:S05]  /*4400*/  BSYNC B3 ;  /* 0x0000000000037941 */ /* 0x000fea0003800000 */
.L_x_3675:
[----:B--2---:R3:W-:Y:S02]  /*4410*/  STG.E.128 desc[UR60][R46.64+0x80], R40 ;  /* 0x000080282e007986 */ /* 0x0047e4000c101d3c */
.L_x_3674:
[----:B------:R-:W-:Y:S05]  /*4420*/  BSYNC B2 ;  /* 0x0000000000027941 */ /* 0x000fea0003800000 */
.L_x_3673:
[----:B------:R-:W-:Y:S01]  /*4430*/  ISETP.NE.AND P3, PT, R34, RZ, PT ;  /* 0x000000ff2200720c */ /* 0x000fe20003f65270 */
[----:B------:R-:W-:-:S12]  /*4440*/  BSSY B2, `(.L_x_3677) ;  /* 0x0000037000027945 */ /* 0x000fd80003800000 */
[----:B------:R-:W-:Y:S05]  /*4450*/  @!P3 BRA `(.L_x_3678) ;  /* 0x0000000000d4b947 */ /* 0x000fea0003800000 */
[----:B-123--:R1:W2:Y:S01]  /*4460*/  LDS.128 R40, [R39+0x24800] ;  /* 0x0248000027287984 */ /* 0x00e2a20000000c00 */
[----:B------:R-:W-:Y:S01]  /*4470*/  ISETP.GE.AND P3, PT, R209, R121, PT ;  /* 0x00000079d100720c */ /* 0x000fe20003f66270 */
[----:B------:R-:W-:-:S12]  /*4480*/  BSSY B3, `(.L_x_3679) ;  /* 0x0000031000037945 */ /* 0x000fd80003800000 */
[----:B-1----:R-:W-:Y:S05]  /*4490*/  @P3 BRA `(.L_x_3680) ;  /* 0x0000000000bc3947 */ /* 0x002fea0003800000 */
[----:B------:R-:W-:Y:S01]  /*44a0*/  SHF.R.U64 R85, R82, 0x10, R83 ;  /* 0x0000001052557819 */ /* 0x000fe20000001253 */
[----:B--2---:R-:W-:Y:S01]  /*44b0*/  IMAD.MOV.U32 R82, RZ, RZ, R41 ;  /* 0x000000ffff527224 */ /* 0x004fe200078e0029 */
[----:B------:R-:W-:-:S03]  /*44c0*/  SHF.R.U64 R80, R80, 0x10, R81 ;  /* 0x0000001050507819 */ /* 0x000fc60000001251 */
[----:B------:R-:W-:Y:S02]  /*44d0*/  HADD2.F32 R85, -RZ, R85.H0_H0 ;  /* 0x20000055ff557230 */ /* 0x000fe40000004100 */
[--C-:B------:R-:W-:Y:S02]  /*44e0*/  HADD2.F32 R41, -RZ, R82.reuse.H1_H1 ;  /* 0x30000052ff297230 */ /* 0x100fe40000004100 */
[----:B------:R-:W-:Y:S02]  /*44f0*/  HADD2.F32 R82, -RZ, R82.H0_H0 ;  /* 0x20000052ff527230 */ /* 0x000fe40000004100 */
[----:B------:R-:W-:Y:S02]  /*4500*/  HADD2.F32 R80, -RZ, R80.H0_H0 ;  /* 0x20000050ff507230 */ /* 0x000fe40000004100 */
[-C--:B------:R-:W-:Y:S01]  /*4510*/  FMUL.FTZ R84, R41, R85.reuse ;  /* 0x0000005529547220 */ /* 0x080fe20000410000 */
[----:B------:R-:W-:-:S03]  /*4520*/  FMUL.FTZ R85, R82, R85 ;  /* 0x0000005552557220 */ /* 0x000fc60000410000 */
[-C--:B------:R-:W-:Y:S01]  /*4530*/  FFMA.FTZ R84, R82, R80.reuse, -R84 ;  /* 0x0000005052547223 */ /* 0x080fe20000010854 */
[----:B------:R-:W-:Y:S01]  /*4540*/  FFMA.FTZ R85, R41, R80, R85 ;  /* 0x0000005029557223 */ /* 0x000fe20000010055 */
[----:B------:R-:W-:Y:S01]  /*4550*/  SHF.R.U32.HI R80, RZ, 0x10, R81 ;  /* 0x00000010ff507819 */ /* 0x000fe20000011651 */
[----:B------:R-:W-:Y:S01]  /*4560*/  IMAD.MOV.U32 R81, RZ, RZ, R43 ;  /* 0x000000ffff517224 */ /* 0x000fe200078e002b */
[----:B------:R-:W-:Y:S02]  /*4570*/  SHF.R.U32.HI R41, RZ, 0x10, R83 ;  /* 0x00000010ff297819 */ /* 0x000fe40000011653 */
[----:B------:R-:W-:Y:S01]  /*4580*/  MOV R43, R40 ;  /* 0x00000028002b7202 */ /* 0x000fe20000000f00 */
[----:B------:R-:W-:Y:S01]  /*4590*/  HADD2.F32 R80, -RZ, R80.H0_H0 ;  /* 0x20000050ff507230 */ /* 0x000fe20000004100 */
[----:B------:R-:W-:Y:S01]  /*45a0*/  F2FP.F16.F32.PACK_AB R84, R85, R84 ;  /* 0x000000545554723e */ /* 0x000fe200000000ff */
[----:B------:R-:W-:Y:S02]  /*45b0*/  HADD2.F32 R40, -RZ, R81.H1_H1 ;  /* 0x30000051ff287230 */ /* 0x000fe40000004100 */
[----:B------:R-:W-:-:S02]  /*45c0*/  HADD2.F32 R41, -RZ, R41.H0_H0 ;  /* 0x20000029ff297230 */ /* 0x000fc40000004100 */
[----:B------:R-:W-:-:S03]  /*45d0*/  HADD2.F32 R81, -RZ, R81.H0_H0 ;  /* 0x20000051ff517230 */ /* 0x000fc60000004100 */
[CC--:B------:R-:W-:Y:S02]  /*45e0*/  FMUL.FTZ R82, R40.reuse, R41.reuse ;  /* 0x0000002928527220 */ /* 0x0c0fe40000410000 */
[C---:B------:R-:W-:Y:S02]  /*45f0*/  FMUL.FTZ R83, R81.reuse, R41 ;  /* 0x0000002951537220 */ /* 0x040fe40000410000 */
[-C--:B------:R-:W-:Y:S01]  /*4600*/  FFMA.FTZ R41, R81, R80.reuse, -R82 ;  /* 0x0000005051297223 */ /* 0x080fe20000010852 */
[----:B------:R-:W-:Y:S02]  /*4610*/  HADD2.F32 R81, -RZ, R166.H1_H1 ;  /* 0x300000a6ff517230 */ /* 0x000fe40000004100 */
[----:B------:R-:W-:Y:S01]  /*4620*/  FFMA.FTZ R40, R40, R80, R83 ;  /* 0x0000005028287223 */ /* 0x000fe20000010053 */
[--C-:B------:R-:W-:Y:S02]  /*4630*/  HADD2.F32 R80, -RZ, R43.reuse.H1_H1 ;  /* 0x3000002bff507230 */ /* 0x100fe40000004100 */
[----:B------:R-:W-:-:S02]  /*4640*/  HADD2.F32 R43, -RZ, R43.H0_H0 ;  /* 0x2000002bff2b7230 */ /* 0x000fc40000004100 */
[----:B------:R-:W-:Y:S02]  /*4650*/  HADD2.F32 R82, -RZ, R165.H1_H1 ;  /* 0x300000a5ff527230 */ /* 0x000fe40000004100 */
[-C--:B------:R-:W-:Y:S01]  /*4660*/  FMUL.FTZ R83, R80, R81.reuse ;  /* 0x0000005150537220 */ /* 0x080fe20000410000 */
[----:B------:R-:W-:-:S03]  /*4670*/  FMUL.FTZ R81, R43, R81 ;  /* 0x000000512b517220 */ /* 0x000fc60000410000 */
[-C--:B------:R-:W-:Y:S01]  /*4680*/  FFMA.FTZ R43, R43, R82.reuse, -R83 ;  /* 0x000000522b2b7223 */ /* 0x080fe20000010853 */
[----:B------:R-:W-:Y:S02]  /*4690*/  HADD2.F32 R83, -RZ, R42.H0_H0 ;  /* 0x2000002aff537230 */ /* 0x000fe40000004100 */
[----:B------:R-:W-:Y:S01]  /*46a0*/  FFMA.FTZ R80, R80, R82, R81 ;  /* 0x0000005250507223 */ /* 0x000fe20000010051 */
[----:B------:R-:W-:Y:S02]  /*46b0*/  HADD2.F32 R82, -RZ, R166.H0_H0 ;  /* 0x200000a6ff527230 */ /* 0x000fe40000004100 */
[----:B------:R-:W-:Y:S02]  /*46c0*/  HADD2.F32 R81, -RZ, R42.H1_H1 ;  /* 0x3000002aff517230 */ /* 0x000fe40000004100 */
[----:B------:R-:W-:Y:S01]  /*46d0*/  HADD2.F32 R42, -RZ, R165.H0_H0 ;  /* 0x200000a5ff2a7230 */ /* 0x000fe20000004100 */
[----:B------:R-:W-:Y:S02]  /*46e0*/  F2FP.F16.F32.PACK_AB R43, R80, R43 ;  /* 0x0000002b502b723e */ /* 0x000fe400000000ff */
[-C--:B------:R-:W-:Y:S01]  /*46f0*/  FMUL.FTZ R86, R81, R82.reuse ;  /* 0x0000005251567220 */ /* 0x080fe20000410000 */
[----:B------:R-:W-:-:S03]  /*4700*/  FMUL.FTZ R82, R83, R82 ;  /* 0x0000005253527220 */ /* 0x000fc60000410000 */
[-C--:B------:R-:W-:Y:S01]  /*4710*/  FFMA.FTZ R86, R83, R42.reuse, -R86 ;  /* 0x0000002a53567223 */ /* 0x080fe20000010856 */
[----:B------:R-:W-:Y:S01]  /*4720*/  FFMA.FTZ R82, R81, R42, R82 ;  /* 0x0000002a51527223 */ /* 0x000fe20000010052 */
[----:B------:R-:W-:Y:S01]  /*4730*/  F2FP.F16.F32.PACK_AB R42, R40, R41 ;  /* 0x00000029282a723e */ /* 0x000fe200000000ff */
[----:B------:R-:W-:Y:S02]  /*4740*/  IMAD.MOV.U32 R40, RZ, RZ, R43 ;  /* 0x000000ffff287224 */ /* 0x000fe400078e002b */
[----:B------:R-:W-:Y:S01]  /*4750*/  IMAD.MOV.U32 R41, RZ, RZ, R84 ;  /* 0x000000ffff297224 */ /* 0x000fe200078e0054 */
[----:B------:R-:W-:Y:S01]  /*4760*/  F2FP.F16.F32.PACK_AB R82, R82, R86 ;  /* 0x000000565252723e */ /* 0x000fe200000000ff */
[----:B------:R-:W-:-:S04]  /*4770*/  IMAD.MOV.U32 R43, RZ, RZ, R42 ;  /* 0x000000ffff2b7224 */ /* 0x000fc800078e002a */
[----:B------:R-:W-:-:S07]  /*4780*/  IMAD.MOV.U32 R42, RZ, RZ, R82 ;  /* 0x000000ffff2a7224 */ /* 0x000fce00078e0052 */
.L_x_3680:
[----:B------:R-:W-:Y:S05]  /*4790*/  BSYNC B3 ;  /* 0x0000000000037941 */ /* 0x000fea0003800000 */
.L_x_3679:
[----:B--2---:R4:W-:Y:S02]  /*47a0*/  STG.E.128 desc[UR60][R46.64+0xc0], R40 ;  /* 0x0000c0282e007986 */ /* 0x0049e4000c101d3c */
.L_x_3678:
[----:B------:R-:W-:Y:S05]  /*47b0*/  BSYNC B2 ;  /* 0x0000000000027941 */ /* 0x000fea0003800000 */
.L_x_3677:
        /* <DEDUP_REMOVED lines=18> */
[C---:B------:R-:W-:Y:S01]  /*48e0*/  FMUL.FTZ R77, R80.reuse, R78 ;  /* 0x0000004e504d7220 */ /* 0x040fe20000410000 */
[----:B------:R-:W-:Y:S02]  /*48f0*/  HADD2.F32 R76, -RZ, R76.H0_H0 ;  /* 0x2000004cff4c7230 */ /* 0x000fe40000004100 */
[-C--:B------:R-:W-:Y:S01]  /*4900*/  FMUL.FTZ R78, R81, R79.reuse ;  /* 0x0000004f514e7220 */ /* 0x080fe20000410000 */
[----:B------:R-:W-:Y:S02]  /*4910*/  HADD2.F32 R43, -RZ, R43.H0_H0 ;  /* 0x2000002bff2b7230 */ /* 0x000fe40000004100 */
[-C--:B------:R-:W-:Y:S01]  /*4920*/  FFMA.FTZ R83, R80, R76.reuse, R83 ;  /* 0x0000004c50537223 */ /* 0x080fe20000010053 */
[----:B------:R-:W-:Y:S02]  /*4930*/  FFMA.FTZ R77, R41, R76, -R77 ;  /* 0x0000004c294d7223 */ /* 0x000fe4000001084d */
[C---:B------:R-:W-:Y:S01]  /*4940*/  FMUL.FTZ R79, R43.reuse, R79 ;  /* 0x0000004f2b4f7220 */ /* 0x040fe20000410000 */
[----:B------:R-:W-:Y:S01]  /*4950*/  FFMA.FTZ R78, R43, R82, -R78 ;  /* 0x000000522b4e7223 */ /* 0x000fe2000001084e */
[----:B------:R-:W-:-:S02]  /*4960*/  HADD2.F32 R43, -RZ, R163.H0_H0 ;  /* 0x200000a3ff2b7230 */ /* 0x000fc40000004100 */
[----:B------:R-:W-:Y:S02]  /*4970*/  HADD2.F32 R80, -RZ, R42.H1_H1 ;  /* 0x3000002aff507230 */ /* 0x000fe40000004100 */
[----:B------:R-:W-:Y:S01]  /*4980*/  FFMA.FTZ R79, R81, R82, R79 ;  /* 0x00000052514f7223 */ /* 0x000fe2000001004f */
[----:B------:R-:W-:Y:S01]  /*4990*/  HADD2.F32 R41, -RZ, R164.H1_H1 ;  /* 0x300000a4ff297230 */ /* 0x000fe20000004100 */
[----:B------:R-:W-:Y:S01]  /*49a0*/  F2FP.F16.F32.PACK_AB R77, R83, R77 ;  /* 0x0000004d534d723e */ /* 0x000fe200000000ff */
[----:B------:R-:W-:Y:S02]  /*49b0*/  HADD2.F32 R42, -RZ, R42.H0_H0 ;  /* 0x2000002aff2a7230 */ /* 0x000fe40000004100 */
[----:B------:R-:W-:Y:S01]  /*49c0*/  FMUL.FTZ R84, R80, R43 ;  /* 0x0000002b50547220 */ /* 0x000fe20000410000 */
[----:B------:R-:W-:Y:S01]  /*49d0*/  HADD2.F32 R164, -RZ, R164.H0_H0 ;  /* 0x200000a4ffa47230 */ /* 0x000fe20000004100 */
[----:B------:R-:W-:Y:S01]  /*49e0*/  F2FP.F16.F32.PACK_AB R78, R79, R78 ;  /* 0x0000004e4f4e723e */ /* 0x000fe200000000ff */
[----:B------:R-:W-:-:S02]  /*49f0*/  HADD2.F32 R76, -RZ, R40.H1_H1 ;  /* 0x30000028ff4c7230 */ /* 0x000fc40000004100 */
[----:B------:R-:W-:Y:S01]  /*4a00*/  FMUL.FTZ R43, R42, R43 ;  /* 0x0000002b2a2b7220 */ /* 0x000fe20000410000 */
[----:B------:R-:W-:Y:S02]  /*4a10*/  HADD2.F32 R40, -RZ, R40.H0_H0 ;  /* 0x20000028ff287230 */ /* 0x000fe40000004100 */
[----:B------:R-:W-:Y:S02]  /*4a20*/  HADD2.F32 R82, -RZ, R162.H1_H1 ;  /* 0x300000a2ff527230 */ /* 0x000fe40000004100 */
[-C--:B------:R-:W-:Y:S01]  /*4a30*/  FMUL.FTZ R81, R76, R164.reuse ;  /* 0x000000a44c517220 */ /* 0x080fe20000410000 */
[----:B------:R-:W-:Y:S02]  /*4a40*/  FMUL.FTZ R164, R40, R164 ;  /* 0x000000a428a47220 */ /* 0x000fe40000410000 */
[-C--:B------:R-:W-:Y:S01]  /*4a50*/  FFMA.FTZ R84, R42, R82.reuse, -R84 ;  /* 0x000000522a547223 */ /* 0x080fe20000010854 */
[----:B------:R-:W-:Y:S01]  /*4a60*/  FFMA.FTZ R43, R80, R82, R43 ;  /* 0x00000052502b7223 */ /* 0x000fe2000001002b */
[-C--:B------:R-:W-:Y:S01]  /*4a70*/  FFMA.FTZ R81, R40, R41.reuse, -R81 ;  /* 0x0000002928517223 */ /* 0x080fe20000010851 */
[----:B------:R-:W-:Y:S01]  /*4a80*/  FFMA.FTZ R164, R76, R41, R164 ;  /* 0x000000294ca47223 */ /* 0x000fe200000100a4 */
[----:B------:R-:W-:-:S02]  /*4a90*/  IMAD.MOV.U32 R41, RZ, RZ, R77 ;  /* 0x000000ffff297224 */ /* 0x000fc400078e004d */
[----:B------:R-:W-:Y:S02]  /*4aa0*/  F2FP.F16.F32.PACK_AB R43, R43, R84 ;  /* 0x000000542b2b723e */ /* 0x000fe400000000ff */
[----:B------:R-:W-:-:S03]  /*4ab0*/  F2FP.F16.F32.PACK_AB R81, R164, R81 ;  /* 0x00000051a451723e */ /* 0x000fc600000000ff */
[----:B------:R-:W-:Y:S01]  /*4ac0*/  IMAD.MOV.U32 R42, RZ, RZ, R43 ;  /* 0x000000ffff2a7224 */ /* 0x000fe200078e002b */
[----:B------:R-:W-:Y:S01]  /*4ad0*/  MOV R40, R81 ;  /* 0x0000005100287202 */ /* 0x000fe20000000f00 */
[----:B------:R-:W-:-:S07]  /*4ae0*/  IMAD.MOV.U32 R43, RZ, RZ, R78 ;  /* 0x000000ffff2b7224 */ /* 0x000fce00078e004e */
.L_x_3684:
[----:B------:R-:W-:Y:S05]  /*4af0*/  BSYNC B3 ;  /* 0x0000000000037941 */ /* 0x000fea0003800000 */
.L_x_3683:
[----:B--2---:R1:W-:Y:S02]  /*4b00*/  STG.E.128 desc[UR60][R46.64+0x100], R40 ;  /* 0x000100282e007986 */ /* 0x0043e4000c101d3c */
.L_x_3682:
[----:B------:R-:W-:Y:S05]  /*4b10*/  BSYNC B2 ;  /* 0x0000000000027941 */ /* 0x000fea0003800000 */
.L_x_3681:
        /* <DEDUP_REMOVED lines=23> */
[--C-:B------:R-:W-:Y:S02]  /*4c90*/  HADD2.F32 R72, -RZ, R40.reuse.H1_H1 ;  /* 0x30000028ff487230 */ /* 0x100fe40000004100 */
        /* <DEDUP_REMOVED lines=20> */
[----:B------:R-:W-:Y:S02]  /*4de0*/  MOV R41, R73 ;  /* 0x0000004900297202 */ /* 0x000fe40000000f00 */
[----:B------:R-:W-:Y:S02]  /*4df0*/  F2FP.F16.F32.PACK_AB R77, R78, R77 ;  /* 0x0000004d4e4d723e */ /* 0x000fe400000000ff */
[----:B------:R-:W-:-:S03]  /*4e00*/  F2FP.F16.F32.PACK_AB R43, R161, R43 ;  /* 0x0000002ba12b723e */ /* 0x000fc600000000ff */
[----:B------:R-:W-:Y:S02]  /*4e10*/  IMAD.MOV.U32 R40, RZ, RZ, R77 ;  /* 0x000000ffff287224 */ /* 0x000fe400078e004d */
[----:B------:R-:W-:Y:S02]  /*4e20*/  IMAD.MOV.U32 R42, RZ, RZ, R43 ;  /* 0x000000ffff2a7224 */ /* 0x000fe400078e002b */
[----:B------:R-:W-:-:S07]  /*4e30*/  IMAD.MOV.U32 R43, RZ, RZ, R74 ;  /* 0x000000ffff2b7224 */ /* 0x000fce00078e004a */
.L_x_3686:
[----:B------:R-:W-:Y:S05]  /*4e40*/  BSYNC B2 ;  /* 0x0000000000027941 */ /* 0x000fea0003800000 */
.L_x_3685:
[----:B--2---:R1:W-:Y:S02]  /*4e50*/  STG.E.128 desc[UR60][R46.64+0x140], R40 ;  /* 0x000140282e007986 */ /* 0x0043e4000c101d3c */
.L_x_3664:
[----:B------:R-:W-:Y:S05]  /*4e60*/  BSYNC B1 ;  /* 0x0000000000017941 */ /* 0x000fea0003800000 */
.L_x_3663:
        /* <DEDUP_REMOVED lines=9> */
[----:B------:R-:W-:Y:S01]  /*4f00*/  HADD2.F32 R162, -RZ, R162.H0_H0 ;  /* 0x200000a2ffa27230 */ /* 0x000fe20000004100 */
        /* <DEDUP_REMOVED lines=14> */
[----:B------:R-:W-:Y:S02]  /*4ff0*/  HADD2.F32 R163, -RZ, R163.H1_H1 ;  /* 0x300000a3ffa37230 */ /* 0x000fe40000004100 */
[-C--:B------:R-:W-:Y:S01]  /*5000*/  FFMA.FTZ R68, R41, R46.reuse, -R68 ;  /* 0x0000002e29447223 */ /* 0x080fe20000010844 */
[----:B------:R-:W-:Y:S01]  /*5010*/  FFMA.FTZ R73, R69, R46, R73 ;  /* 0x0000002e45497223 */ /* 0x000fe20000010049 */
[C---:B------:R-:W-:Y:S01]  /*5020*/  FMUL.FTZ R70, R43.reuse, R70 ;  /* 0x000000462b467220 */ /* 0x040fe20000410000 */
[----:B------:R-:W-:Y:S01]  /*5030*/  FFMA.FTZ R47, R43, R72, -R47 ;  /* 0x000000482b2f7223 */ /* 0x000fe2000001082f */
[----:B------:R-:W-:-:S02]  /*5040*/  HADD2.F32 R43, -RZ, R40.H1_H1 ;  /* 0x30000028ff2b7230 */ /* 0x000fc40000004100 */
[----:B------:R-:W-:Y:S02]  /*5050*/  HADD2.F32 R46, -RZ, R42.H1_H1 ;  /* 0x3000002aff2e7230 */ /* 0x000fe40000004100 */
[----:B------:R-:W-:Y:S01]  /*5060*/  FFMA.FTZ R70, R71, R72, R70 ;  /* 0x0000004847467223 */ /* 0x000fe20000010046 */
[----:B------:R-:W-:Y:S02]  /*5070*/  HADD2.F32 R40, -RZ, R40.H0_H0 ;  /* 0x20000028ff287230 */ /* 0x000fe40000004100 */
[-C--:B------:R-:W-:Y:S01]  /*5080*/  FMUL.FTZ R69, R43, R162.reuse ;  /* 0x000000a22b457220 */ /* 0x080fe20000410000 */
[----:B------:R-:W-:Y:S02]  /*5090*/  HADD2.F32 R42, -RZ, R42.H0_H0 ;  /* 0x2000002aff2a7230 */ /* 0x000fe40000004100 */
[----:B------:R-:W-:Y:S01]  /*50a0*/  FMUL.FTZ R71, R46, R163 ;  /* 0x000000a32e477220 */ /* 0x000fe20000410000 */
        /* <DEDUP_REMOVED lines=8> */
[----:B------:R-:W-:Y:S02]  /*5130*/  F2FP.F16.F32.PACK_AB R41, R73, R68 ;  /* 0x000000444929723e */ /* 0x000fe400000000ff */
[----:B------:R-:W-:Y:S02]  /*5140*/  F2FP.F16.F32.PACK_AB R43, R70, R47 ;  /* 0x0000002f462b723e */ /* 0x000fe400000000ff */
[----:B------:R-:W-:Y:S02]  /*5150*/  F2FP.F16.F32.PACK_AB R40, R162, R69 ;  /* 0x00000045a228723e */ /* 0x000fe400000000ff */
[----:B------:R-:W-:-:S07]  /*5160*/  F2FP.F16.F32.PACK_AB R42, R46, R71 ;  /* 0x000000472e2a723e */ /* 0x000fce00000000ff */
.L_x_3691:
[----:B------:R-:W-:Y:S05]  /*5170*/  BSYNC B2 ;  /* 0x0000000000027941 */ /* 0x000fea0003800000 */
.L_x_3690:
[----:B--2---:R1:W-:Y:S02]  /*5180*/  STG.E.128 desc[UR60][R44.64], R40 ;  /* 0x000000282c007986 */ /* 0x0043e4000c101d3c */
.L_x_3689:
[----:B------:R-:W-:Y:S05]  /*5190*/  BSYNC B1 ;  /* 0x0000000000017941 */ /* 0x000fea0003800000 */
.L_x_3688:
        /* <DEDUP_REMOVED lines=8> */
[--C-:B--2---:R-:W-:Y:S01]  /*5220*/  HADD2.F32 R66, -RZ, R41.reuse.H0_H0 ;  /* 0x20000029ff427230 */ /* 0x104fe20000004100 */
[--C-:B------:R-:W-:Y:S02]  /*5230*/  SHF.R.U64 R47, R64, 0x10, R65.reuse ;  /* 0x00000010402f7819 */ /* 0x100fe40000001241 */
[----:B------:R-:W-:Y:S01]  /*5240*/  SHF.R.U32.HI R64, RZ, 0x10, R65 ;  /* 0x00000010ff407819 */ /* 0x000fe20000011641 */
[----:B------:R-:W-:Y:S01]  /*5250*/  IMAD.MOV.U32 R65, RZ, RZ, R43 ;  /* 0x000000ffff417224 */ /* 0x000fe200078e002b */
[----:B------:R-:W-:Y:S01]  /*5260*/  SHF.R.U32.HI R68, RZ, 0x10, R67 ;  /* 0x00000010ff447819 */ /* 0x000fe20000011643 */
[----:B------:R-:W-:Y:S02]  /*5270*/  HADD2.F32 R67, -RZ, R46.H0_H0 ;  /* 0x2000002eff437230 */ /* 0x000fe40000004100 */
[----:B------:R-:W-:Y:S02]  /*5280*/  HADD2.F32 R46, -RZ, R41.H1_H1 ;  /* 0x30000029ff2e7230 */ /* 0x000fe40000004100 */
[----:B------:R-:W-:-:S02]  /*5290*/  HADD2.F32 R43, -RZ, R47.H0_H0 ;  /* 0x2000002fff2b7230 */ /* 0x000fc40000004100 */
[----:B------:R-:W-:Y:S02]  /*52a0*/  HADD2.F32 R68, -RZ, R68.H0_H0 ;  /* 0x20000044ff447230 */ /* 0x000fe40000004100 */
[-C--:B------:R-:W-:Y:S01]  /*52b0*/  FMUL.FTZ R41, R46, R67.reuse ;  /* 0x000000432e297220 */ /* 0x080fe20000410000 */
[--C-:B------:R-:W-:Y:S02]  /*52c0*/  HADD2.F32 R47, -RZ, R65.reuse.H1_H1 ;  /* 0x30000041ff2f7230 */ /* 0x100fe40000004100 */
[C---:B------:R-:W-:Y:S01]  /*52d0*/  FMUL.FTZ R67, R66.reuse, R67 ;  /* 0x0000004342437220 */ /* 0x040fe20000410000 */
[----:B------:R-:W-:Y:S02]  /*52e0*/  HADD2.F32 R65, -RZ, R65.H0_H0 ;  /* 0x20000041ff417230 */ /* 0x000fe40000004100 */
[-C--:B------:R-:W-:Y:S01]  /*52f0*/  FFMA.FTZ R41, R66, R43.reuse, -R41 ;  /* 0x0000002b42297223 */ /* 0x080fe20000010829 */
[----:B------:R-:W-:Y:S02]  /*5300*/  HADD2.F32 R64, -RZ, R64.H0_H0 ;  /* 0x20000040ff407230 */ /* 0x000fe40000004100 */
[-C--:B------:R-:W-:Y:S01]  /*5310*/  FMUL.FTZ R70, R47, R68.reuse ;  /* 0x000000442f467220 */ /* 0x080fe20000410000 */
        /* <DEDUP_REMOVED lines=9> */
[----:B------:R-:W-:Y:S01]  /*53b0*/  FMUL.FTZ R69, R66, R67 ;  /* 0x0000004342457220 */ /* 0x000fe20000410000 */
[----:B------:R-:W-:Y:S01]  /*53c0*/  HADD2.F32 R40, -RZ, R40.H0_H0 ;  /* 0x20000028ff287230 */ /* 0x000fe20000004100 */
[----:B------:R-:W-:Y:S01]  /*53d0*/  F2FP.F16.F32.PACK_AB R43, R64, R43 ;  /* 0x0000002b402b723e */ /* 0x000fe200000000ff */
[----:B------:R-:W-:-:S02]  /*53e0*/  HADD2.F32 R42, -RZ, R42.H0_H0 ;  /* 0x2000002aff2a7230 */ /* 0x000fc40000004100 */
[C---:B------:R-:W-:Y:S01]  /*53f0*/  FMUL.FTZ R71, R65.reuse, R159 ;  /* 0x0000009f41477220 */ /* 0x040fe20000410000 */
[--C-:B------:R-:W-:Y:S02]  /*5400*/  HADD2.F32 R47, -RZ, R157.reuse.H0_H0 ;  /* 0x2000009dff2f7230 */ /* 0x100fe40000004100 */
[----:B------:R-:W-:Y:S01]  /*5410*/  FMUL.FTZ R67, R40, R67 ;  /* 0x0000004328437220 */ /* 0x000fe20000410000 */
[----:B------:R-:W-:Y:S02]  /*5420*/  HADD2.F32 R157, -RZ, R157.H1_H1 ;  /* 0x3000009dff9d7230 */ /* 0x000fe40000004100 */
[----:B------:R-:W-:Y:S01]  /*5430*/  FMUL.FTZ R68, R42, R159 ;  /* 0x0000009f2a447220 */ /* 0x000fe20000410000 */
[-C--:B------:R-:W-:Y:S01]  /*5440*/  FFMA.FTZ R69, R40, R47.reuse, -R69 ;  /* 0x0000002f28457223 */ /* 0x080fe20000010845 */
[----:B------:R-:W-:Y:S01]  /*5450*/  FFMA.FTZ R66, R66, R47, R67 ;  /* 0x0000002f42427223 */ /* 0x000fe20000010043 */
[-C--:B------:R-:W-:Y:S01]  /*5460*/  FFMA.FTZ R71, R42, R157.reuse, -R71 ;  /* 0x0000009d2a477223 */ /* 0x080fe20000010847 */
[----:B------:R-:W-:-:S03]  /*5470*/  FFMA.FTZ R68, R65, R157, R68 ;  /* 0x0000009d41447223 */ /* 0x000fc60000010044 */
[----:B------:R-:W-:Y:S02]  /*5480*/  F2FP.F16.F32.PACK_AB R40, R66, R69 ;  /* 0x000000454228723e */ /* 0x000fe400000000ff */
[----:B------:R-:W-:-:S07]  /*5490*/  F2FP.F16.F32.PACK_AB R42, R68, R71 ;  /* 0x00000047442a723e */ /* 0x000fce00000000ff */
.L_x_3695:
[----:B------:R-:W-:Y:S05]  /*54a0*/  BSYNC B2 ;  /* 0x0000000000027941 */ /* 0x000fea0003800000 */
.L_x_3694:
[----:B--2---:R1:W-:Y:S02]  /*54b0*/  STG.E.128 desc[UR60][R44.64+0x40], R40 ;  /* 0x000040282c007986 */ /* 0x0043e4000c101d3c */
.L_x_3693:
[----:B------:R-:W-:Y:S05]  /*54c0*/  BSYNC B1 ;  /* 0x0000000000017941 */ /* 0x000fea0003800000 */
.L_x_3692:
        /* <DEDUP_REMOVED lines=10> */
[--C-:B------:R-:W-:Y:S01]  /*5570*/  HADD2.F32 R40, -RZ, R41.reuse.H0_H0 ;  /* 0x20000029ff287230 */ /* 0x100fe20000004100 */
[----:B------:R-:W-:Y:S01]  /*5580*/  MOV R47, R43 ;  /* 0x0000002b002f7202 */ /* 0x000fe20000000f00 */
[----:B------:R-:W-:Y:S01]  /*5590*/  HADD2.F32 R43, -RZ, R41.H1_H1 ;  /* 0x30000029ff2b7230 */ /* 0x000fe20000004100 */
[----:B------:R-:W-:Y:S01]  /*55a0*/  SHF.R.U32.HI R64, RZ, 0x10, R63 ;  /* 0x00000010ff407819 */ /* 0x000fe2000001163f */
[----:B------:R-:W-:Y:S01]  /*55b0*/  HADD2.F32 R63, -RZ, R60.H0_H0 ;  /* 0x2000003cff3f7230 */ /* 0x000fe20000004100 */
[----:B------:R-:W-:Y:S01]  /*55c0*/  SHF.R.U32.HI R65, RZ, 0x10, R61 ;  /* 0x00000010ff417819 */ /* 0x000fe2000001163d */
[----:B------:R-:W-:Y:S02]  /*55d0*/  HADD2.F32 R60, -RZ, R47.H1_H1 ;  /* 0x3000002fff3c7230 */ /* 0x000fe40000004100 */
[----:B------:R-:W-:-:S02]  /*55e0*/  HADD2.F32 R64, -RZ, R64.H0_H0 ;  /* 0x20000040ff407230 */ /* 0x000fc40000004100 */
[-C--:B------:R-:W-:Y:S01]  /*55f0*/  FMUL.FTZ R41, R43, R63.reuse ;  /* 0x0000003f2b297220 */ /* 0x080fe20000410000 */
[----:B------:R-:W-:Y:S02]  /*5600*/  HADD2.F32 R47, -RZ, R47.H0_H0 ;  /* 0x2000002fff2f7230 */ /* 0x000fe40000004100 */
[----:B------:R-:W-:Y:S02]  /*5610*/  HADD2.F32 R61, -RZ, R66.H0_H0 ;  /* 0x20000042ff3d7230 */ /* 0x000fe40000004100 */
[----:B------:R-:W-:Y:S01]  /*5620*/  FMUL.FTZ R66, R40, R63 ;  /* 0x0000003f28427220 */ /* 0x000fe20000410000 */
[----:B------:R-:W-:Y:S02]  /*5630*/  HADD2.F32 R62, -RZ, R65.H0_H0 ;  /* 0x20000041ff3e7230 */ /* 0x000fe40000004100 */
[-C--:B------:R-:W-:Y:S01]  /*5640*/  FMUL.FTZ R68, R60, R64.reuse ;  /* 0x000000403c447220 */ /* 0x080fe20000410000 */
[----:B------:R-:W-:Y:S01]  /*5650*/  FMUL.FTZ R63, R47, R64 ;  /* 0x000000402f3f7220 */ /* 0x000fe20000410000 */
[-C--:B------:R-:W-:Y:S01]  /*5660*/  FFMA.FTZ R40, R40, R61.reuse, -R41 ;  /* 0x0000003d28287223 */ /* 0x080fe20000010829 */
[----:B------:R-:W-:Y:S01]  /*5670*/  FFMA.FTZ R41, R43, R61, R66 ;  /* 0x0000003d2b297223 */ /* 0x000fe20000010042 */
[-C--:B------:R-:W-:Y:S01]  /*5680*/  FFMA.FTZ R43, R47, R62.reuse, -R68 ;  /* 0x0000003e2f2b7223 */ /* 0x080fe20000010844 */
[----:B------:R-:W-:Y:S01]  /*5690*/  FFMA.FTZ R64, R60, R62, R63 ;  /* 0x0000003e3c407223 */ /* 0x000fe2000001003f */
[----:B------:R-:W-:-:S02]  /*56a0*/  HADD2.F32 R62, -RZ, R152.H0_H0 ;  /* 0x20000098ff3e7230 */ /* 0x000fc40000004100 */
[----:B------:R-:W-:Y:S01]  /*56b0*/  HADD2.F32 R65, -RZ, R152.H1_H1 ;  /* 0x30000098ff417230 */ /* 0x000fe20000004100 */
[----:B------:R-:W-:Y:S01]  /*56c0*/  F2FP.F16.F32.PACK_AB R41, R41, R40 ;  /* 0x000000282929723e */ /* 0x000fe200000000ff */
[----:B------:R-:W-:Y:S01]  /*56d0*/  HADD2.F32 R47, -RZ, R46.H1_H1 ;  /* 0x3000002eff2f7230 */ /* 0x000fe20000004100 */
[----:B------:R-:W-:Y:S01]  /*56e0*/  F2FP.F16.F32.PACK_AB R43, R64, R43 ;  /* 0x0000002b402b723e */ /* 0x000fe200000000ff */
[----:B------:R-:W-:Y:S02]  /*56f0*/  HADD2.F32 R60, -RZ, R42.H1_H1 ;  /* 0x3000002aff3c7230 */ /* 0x000fe40000004100 */
[----:B------:R-:W-:Y:S02]  /*5700*/  HADD2.F32 R46, -RZ, R46.H0_H0 ;  /* 0x2000002eff2e7230 */ /* 0x000fe40000004100 */
[----:B------:R-:W-:Y:S01]  /*5710*/  FMUL.FTZ R67, R47, R62 ;  /* 0x0000003e2f437220 */ /* 0x000fe20000410000 */
[----:B------:R-:W-:Y:S02]  /*5720*/  HADD2.F32 R42, -RZ, R42.H0_H0 ;  /* 0x2000002aff2a7230 */ /* 0x000fe40000004100 */
[----:B------:R-:W-:Y:S01]  /*5730*/  FMUL.FTZ R69, R60, R65 ;  /* 0x000000413c457220 */ /* 0x000fe20000410000 */
[----:B------:R-:W-:-:S02]  /*5740*/  HADD2.F32 R61, -RZ, R148.H0_H0 ;  /* 0x20000094ff3d7230 */ /* 0x000fc40000004100 */
        /* <DEDUP_REMOVED lines=9> */
.L_x_3699:
[----:B------:R-:W-:Y:S05]  /*57e0*/  BSYNC B2 ;  /* 0x0000000000027941 */ /* 0x000fea0003800000 */
.L_x_3698:
[----:B--2---:R1:W-:Y:S02]  /*57f0*/  STG.E.128 desc[UR60][R44.64+0x80], R40 ;  /* 0x000080282c007986 */ /* 0x0043e4000c101d3c */
.L_x_3697:
[----:B------:R-:W-:Y:S05]  /*5800*/  BSYNC B1 ;  /* 0x0000000000017941 */ /* 0x000fea0003800000 */
.L_x_3696:
        /* <DEDUP_REMOVED lines=18> */
[CC--:B------:R-:W-:Y:S01]  /*5930*/  FMUL.FTZ R62, R42.reuse, R57.reuse ;  /* 0x000000392a3e7220 */ /* 0x0c0fe20000410000 */
[C---:B------:R-:W-:Y:S01]  /*5940*/  FMUL.FTZ R57, R41.reuse, R57 ;  /* 0x0000003929397220 */ /* 0x040fe20000410000 */
[----:B------:R-:W-:Y:S02]  /*5950*/  HADD2.F32 R43, -RZ, R43.H0_H0 ;  /* 0x2000002bff2b7230 */ /* 0x000fe40000004100 */
[-C--:B------:R-:W-:Y:S01]  /*5960*/  FFMA.FTZ R62, R41, R56.reuse, -R62 ;  /* 0x00000038293e7223 */ /* 0x080fe2000001083e */
[----:B------:R-:W-:Y:S01]  /*5970*/  FFMA.FTZ R59, R42, R56, R57 ;  /* 0x000000382a3b7223 */ /* 0x000fe20000010039 */
[----:B------:R-:W-:Y:S02]  /*5980*/  HADD2.F32 R58, -RZ, R61.H0_H0 ;  /* 0x2000003dff3a7230 */ /* 0x000fe40000004100 */
[----:B------:R-:W-:Y:S01]  /*5990*/  FMUL.FTZ R64, R47, R60 ;  /* 0x0000003c2f407220 */ /* 0x000fe20000410000 */
[----:B------:R-:W-:-:S02]  /*59a0*/  HADD2.F32 R56, -RZ, R131.H0_H0 ;  /* 0x20000083ff387230 */ /* 0x000fc40000004100 */
[C---:B------:R-:W-:Y:S01]  /*59b0*/  FMUL.FTZ R60, R43.reuse, R60 ;  /* 0x0000003c2b3c7220 */ /* 0x040fe20000410000 */
[----:B------:R-:W-:Y:S02]  /*59c0*/  HADD2.F32 R131, -RZ, R131.H1_H1 ;  /* 0x30000083ff837230 */ /* 0x000fe40000004100 */
[-C--:B------:R-:W-:Y:S01]  /*59d0*/  FFMA.FTZ R64, R43, R58.reuse, -R64 ;  /* 0x0000003a2b407223 */ /* 0x080fe20000010840 */
[----:B------:R-:W-:Y:S02]  /*59e0*/  HADD2.F32 R41, -RZ, R40.H1_H1 ;  /* 0x30000028ff297230 */ /* 0x000fe40000004100 */
[----:B------:R-:W-:Y:S01]  /*59f0*/  FFMA.FTZ R63, R47, R58, R60 ;  /* 0x0000003a2f3f7223 */ /* 0x000fe2000001003c */
[----:B------:R-:W-:Y:S02]  /*5a00*/  HADD2.F32 R42, -RZ, R46.H1_H1 ;  /* 0x3000002eff2a7230 */ /* 0x000fe40000004100 */
[----:B------:R-:W-:Y:S02]  /*5a10*/  HADD2.F32 R40, -RZ, R40.H0_H0 ;  /* 0x20000028ff287230 */ /* 0x000fe40000004100 */
[----:B------:R-:W-:Y:S01]  /*5a20*/  FMUL.FTZ R57, R41, R56 ;  /* 0x0000003829397220 */ /* 0x000fe20000410000 */
[----:B------:R-:W-:-:S02]  /*5a30*/  HADD2.F32 R46, -RZ, R46.H0_H0 ;  /* 0x2000002eff2e7230 */ /* 0x000fc40000004100 */
[-C--:B------:R-:W-:Y:S01]  /*5a40*/  FMUL.FTZ R61, R42, R131.reuse ;  /* 0x000000832a3d7220 */ /* 0x080fe20000410000 */
[--C-:B------:R-:W-:Y:S02]  /*5a50*/  HADD2.F32 R43, -RZ, R130.reuse.H0_H0 ;  /* 0x20000082ff2b7230 */ /* 0x100fe40000004100 */
[----:B------:R-:W-:Y:S01]  /*5a60*/  FMUL.FTZ R56, R40, R56 ;  /* 0x0000003828387220 */ /* 0x000fe20000410000 */
        /* <DEDUP_REMOVED lines=10> */
.L_x_3703:
[----:B------:R-:W-:Y:S05]  /*5b10*/  BSYNC B2 ;  /* 0x0000000000027941 */ /* 0x000fea0003800000 */
.L_x_3702:
[----:B--2---:R1:W-:Y:S02]  /*5b20*/  STG.E.128 desc[UR60][R44.64+0xc0], R40 ;  /* 0x0000c0282c007986 */ /* 0x0043e4000c101d3c */
.L_x_3701:
[----:B------:R-:W-:Y:S05]  /*5b30*/  BSYNC B1 ;  /* 0x0000000000017941 */ /* 0x000fea0003800000 */
.L_x_3700:
        /* <DEDUP_REMOVED lines=48> */
.L_x_3707:
[----:B------:R-:W-:Y:S05]  /*5e40*/  BSYNC B2 ;  /* 0x0000000000027941 */ /* 0x000fea0003800000 */
.L_x_3706:
[----:B--2---:R1:W-:Y:S02]  /*5e50*/  STG.E.128 desc[UR60][R44.64+0x100], R40 ;  /* 0x000100282c007986 */ /* 0x0043e4000c101d3c */
.L_x_3705:
[----:B------:R-:W-:Y:S05]  /*5e60*/  BSYNC B1 ;  /* 0x0000000000017941 */ /* 0x000fea0003800000 */
.L_x_3704:
        /* <DEDUP_REMOVED lines=9> */
[----:B------:R-:W-:Y:S01]  /*5f00*/  HADD2.F32 R42, -RZ, R41.H1_H1 ;  /* 0x30000029ff2a7230 */ /* 0x000fe20000004100 */
[--C-:B------:R-:W-:Y:S01]  /*5f10*/  SHF.R.U64 R49, R50, 0x10, R51.reuse ;  /* 0x0000001032317819 */ /* 0x100fe20000001233 */
[--C-:B------:R-:W-:Y:S01]  /*5f20*/  HADD2.F32 R47, -RZ, R43.reuse.H1_H1 ;  /* 0x3000002bff2f7230 */ /* 0x100fe20000004100 */
[----:B------:R-:W-:Y:S01]  /*5f30*/  SHF.R.U32.HI R52, RZ, 0x10, R51 ;  /* 0x00000010ff347819 */ /* 0x000fe20000011633 */
[----:B------:R-:W-:Y:S02]  /*5f40*/  HADD2.F32 R43, -RZ, R43.H0_H0 ;  /* 0x2000002bff2b7230 */ /* 0x000fe40000004100 */
[----:B------:R-:W-:Y:S02]  /*5f50*/  HADD2.F32 R49, -RZ, R49.H0_H0 ;  /* 0x20000031ff317230 */ /* 0x000fe40000004100 */
[----:B------:R-:W-:-:S02]  /*5f60*/  HADD2.F32 R52, -RZ, R52.H0_H0 ;  /* 0x20000034ff347230 */ /* 0x000fc40000004100 */
[----:B------:R-:W-:Y:S02]  /*5f70*/  HADD2.F32 R41, -RZ, R41.H0_H0 ;  /* 0x20000029ff297230 */ /* 0x000fe40000004100 */
[-C--:B------:R-:W-:Y:S01]  /*5f80*/  FMUL.FTZ R54, R42, R49.reuse ;  /* 0x000000312a367220 */ /* 0x080fe20000410000 */
[----:B------:R-:W-:Y:S02]  /*5f90*/  HADD2.F32 R48, -RZ, R48.H0_H0 ;  /* 0x20000030ff307230 */ /* 0x000fe40000004100 */
[-C--:B------:R-:W-:Y:S01]  /*5fa0*/  FMUL.FTZ R56, R47, R52.reuse ;  /* 0x000000342f387220 */ /* 0x080fe20000410000 */
[----:B------:R-:W-:Y:S02]  /*5fb0*/  HADD2.F32 R50, -RZ, R53.H0_H0 ;  /* 0x20000035ff327230 */ /* 0x000fe40000004100 */
[----:B------:R-:W-:Y:S01]  /*5fc0*/  FMUL.FTZ R52, R43, R52 ;  /* 0x000000342b347220 */ /* 0x000fe20000410000 */
[C---:B------:R-:W-:Y:S01]  /*5fd0*/  FMUL.FTZ R49, R41.reuse, R49 ;  /* 0x0000003129317220 */ /* 0x040fe20000410000 */
[----:B------:R-:W-:Y:S01]  /*5fe0*/  FFMA.FTZ R54, R41, R48, -R54 ;  /* 0x0000003029367223 */ /* 0x000fe20000010836 */
[----:B------:R-:W-:-:S02]  /*5ff0*/  HADD2.F32 R41, -RZ, R40.H1_H1 ;  /* 0x30000028ff297230 */ /* 0x000fc40000004100 */
[----:B------:R-:W-:Y:S01]  /*6000*/  FFMA.FTZ R55, R47, R50, R52 ;  /* 0x000000322f377223 */ /* 0x000fe20000010034 */
[----:B------:R-:W-:Y:S01]  /*6010*/  FFMA.FTZ R53, R42, R48, R49 ;  /* 0x000000302a357223 */ /* 0x000fe20000010031 */
[----:B------:R-:W-:Y:S02]  /*6020*/  HADD2.F32 R47, -RZ, R90.H0_H0 ;  /* 0x2000005aff2f7230 */ /* 0x000fe40000004100 */
[----:B------:R-:W-:Y:S01]  /*6030*/  FFMA.FTZ R56, R43, R50, -R56 ;  /* 0x000000322b387223 */ /* 0x000fe20000010838 */
[----:B------:R-:W-:Y:S02]  /*6040*/  HADD2.F32 R40, -RZ, R40.H0_H0 ;  /* 0x20000028ff287230 */ /* 0x000fe40000004100 */
[----:B------:R-:W-:Y:S02]  /*6050*/  HADD2.F32 R49, -RZ, R90.H1_H1 ;  /* 0x3000005aff317230 */ /* 0x000fe40000004100 */
[----:B------:R-:W-:Y:S01]  /*6060*/  FMUL.FTZ R51, R41, R47 ;  /* 0x0000002f29337220 */ /* 0x000fe20000410000 */
[----:B------:R-:W-:-:S02]  /*6070*/  HADD2.F32 R42, -RZ, R46.H1_H1 ;  /* 0x3000002eff2a7230 */ /* 0x000fc40000004100 */
[----:B------:R-:W-:Y:S01]  /*6080*/  FMUL.FTZ R48, R40, R47 ;  /* 0x0000002f28307220 */ /* 0x000fe20000410000 */
[----:B------:R-:W-:Y:S02]  /*6090*/  HADD2.F32 R46, -RZ, R46.H0_H0 ;  /* 0x2000002eff2e7230 */ /* 0x000fe40000004100 */
[--C-:B------:R-:W-:Y:S02]  /*60a0*/  HADD2.F32 R43, -RZ, R89.reuse.H1_H1 ;  /* 0x30000059ff2b7230 */ /* 0x100fe40000004100 */
[-C--:B------:R-:W-:Y:S01]  /*60b0*/  FMUL.FTZ R47, R42, R49.reuse ;  /* 0x000000312a2f7220 */ /* 0x080fe20000410000 */
        /* <DEDUP_REMOVED lines=10> */
.L_x_3709:
[----:B------:R-:W-:Y:S05]  /*6160*/  BSYNC B1 ;  /* 0x0000000000017941 */ /* 0x000fea0003800000 */
.L_x_3708:
[----:B--2---:R1:W-:Y:S01]  /*6170*/  STG.E.128 desc[UR60][R44.64+0x140], R40 ;  /* 0x000140282c007986 */ /* 0x0043e2000c101d3c */
[----:B------:R-:W-:Y:S05]  /*6180*/  BRA `(.L_x_3687) ;  /* 0x0000003c00e87947 */ /* 0x000fea0003800000 */
.L_x_3655:
        /* <DEDUP_REMOVED lines=26> */
[----:B------:R-:W-:Y:S02]  /*6330*/  CS2R R50, SRZ ;  /* 0x0000000000327805 */ /* 0x000fe4000001ff00 */
[----:B------:R-:W-:Y:S02]  /*6340*/  CS2R R48, SRZ ;  /* 0x0000000000307805 */ /* 0x000fe4000001ff00 */
[----:B------:R-:W-:Y:S01]  /*6350*/  CS2R R78, SRZ ;  /* 0x00000000004e7805 */ /* 0x000fe2000001ff00 */
[----:B------:R-:W-:Y:S01]  /*6360*/  IMAD.X R43, R97, 0x1, R15, P2 ;  /* 0x00000001612b7824 */ /* 0x000fe200010e060f */
[----:B------:R-:W-:Y:S02]  /*6370*/  IADD3 R40, P2, R102, R88, RZ ;  /* 0x0000005866287210 */ /* 0x000fe40007f5e0ff */
[----:B------:R-:W-:-:S02]  /*6380*/  CS2R R76, SRZ ;  /* 0x00000000004c7805 */ /* 0x000fc4000001ff00 */
[----:B------:R-:W-:Y:S02]  /*6390*/  IADD3.X R41, R98, R21, RZ, P2, !PT ;  /* 0x0000001562297210 */ /* 0x000fe400017fe4ff */
[----:B------:R-:W-:-:S04]  /*63a0*/  LEA R80, P2, R42, UR4, 0x1 ;  /* 0x000000042a507c11 */ /* 0x000fc8000f8408ff */
[----:B------:R-:W-:Y:S01]  /*63b0*/  LEA.HI.X R81, R42, UR5, R43, 0x1, P2 ;  /* 0x000000052a517c11 */ /* 0x000fe200090f0c2b */
[----:B------:R-:W-:Y:S02]  /*63c0*/  ULDC.64 UR4, c[0x0][0x400] ;  /* 0x0001000000047ab9 */ /* 0x000fe40000000a00 */
[----:B------:R-:W-:-:S04]  /*63d0*/  LEA R84, P2, R40, UR4, 0x1 ;  /* 0x0000000428547c11 */ /* 0x000fc8000f8408ff */
[----:B------:R-:W-:Y:S02]  /*63e0*/  LEA.HI.X R85, R40, UR5, R41, 0x1, P2 ;  /* 0x0000000528557c11 */ /* 0x000fe400090f0c29 */
[----:B------:R-:W-:Y:S02]  /*63f0*/  ISETP.GE.AND P2, PT, R18, R121, PT ;  /* 0x000000791200720c */ /* 0x000fe40003f46270 */
[----:B------:R-:W-:Y:S02]  /*6400*/  CS2R R46, SRZ ;  /* 0x00000000002e7805 */ /* 0x000fe4000001ff00 */
[----:B------:R-:W-:Y:S02]  /*6410*/  CS2R R44, SRZ ;  /* 0x00000000002c7805 */ /* 0x000fe4000001ff00 */
[----:B------:R-:W-:Y:S02]  /*6420*/  CS2R R58, SRZ ;  /* 0x00000000003a7805 */ /* 0x000fe4000001ff00 */
[----:B------:R-:W-:-:S05]  /*6430*/  CS2R R56, SRZ ;  /* 0x0000000000387805 */ /* 0x000fca000001ff00 */
[----:B------:R0:W5:Y:S04]  /*6440*/  @!P2 LDG.E.128 R48, desc[UR60][R80.64] ;  /* 0x0000003c5030a981 */ /* 0x000168000c1e1d00 */
[----:B------:R0:W5:Y:S01]  /*6450*/  @!P2 LDG.E.128 R76, desc[UR60][R84.64] ;  /* 0x0000003c544ca981 */ /* 0x000162000c1e1d00 */
[----:B------:R-:W-:Y:S02]  /*6460*/  ISETP.GE.AND P2, PT, R0, R121, PT ;  /* 0x000000790000720c */ /* 0x000fe40003f46270 */
[----:B------:R-:W-:Y:S02]  /*6470*/  CS2R R42, SRZ ;  /* 0x00000000002a7805 */ /* 0x000fe4000001ff00 */
[----:B------:R-:W-:Y:S02]  /*6480*/  CS2R R40, SRZ ;  /* 0x0000000000287805 */ /* 0x000fe4000001ff00 */
[----:B------:R-:W-:-:S02]  /*6490*/  CS2R R54, SRZ ;  /* 0x0000000000367805 */ /* 0x000fc4000001ff00 */
[----:B------:R-:W-:-:S05]  /*64a0*/  CS2R R52, SRZ ;  /* 0x0000000000347805 */ /* 0x000fca000001ff00 */
[----:B------:R0:W5:Y:S04]  /*64b0*/  @!P2 LDG.E.128 R44, desc[UR60][R80.64+0x40] ;  /* 0x0000403c502ca981 */ /* 0x000168000c1e1d00 */
[----:B------:R0:W5:Y:S01]  /*64c0*/  @!P2 LDG.E.128 R56, desc[UR60][R84.64+0x40] ;  /* 0x0000403c5438a981 */ /* 0x000162000c1e1d00 */
[----:B------:R-:W-:-:S13]  /*64d0*/  ISETP.GE.AND P2, PT, R3, R121, PT ;  /* 0x000000790300720c */ /* 0x000fda0003f46270 */
[----:B------:R0:W5:Y:S04]  /*64e0*/  @!P2 LDG.E.128 R40, desc[UR60][R80.64+0x80] ;  /* 0x0000803c5028a981 */ /* 0x000168000c1e1d00 */
[----:B------:R0:W5:Y:S02]  /*64f0*/  @!P2 LDG.E.128 R52, desc[UR60][R84.64+0x80] ;  /* 0x0000803c5434a981 */ /* 0x000164000c1e1d00 */
.L_x_3711:
[----:B------:R-:W-:Y:S05]  /*6500*/  BSYNC B1 ;  /* 0x0000000000017941 */ /* 0x000fea0003800000 */
.L_x_3710:
[----:B------:R-:W-:Y:S01]  /*6510*/  ISETP.GE.AND P3, PT, R227, R96, PT ;  /* 0x00000060e300720c */ /* 0x000fe20003f66270 */
[----:B------:R-:W-:Y:S01]  /*6520*/  BSSY B1, `(.L_x_3712) ;  /* 0x0000026000017945 */ /* 0x000fe20003800000 */
[----:B0-----:R-:W-:Y:S02]  /*6530*/  CS2R R80, SRZ ;  /* 0x0000000000507805 */ /* 0x001fe4000001ff00 */
[----:B------:R-:W-:Y:S02]  /*6540*/  CS2R R86, SRZ ;  /* 0x0000000000567805 */ /* 0x000fe4000001ff00 */
[----:B------:R-:W-:Y:S01]  /*6550*/  CS2R R84, SRZ ;  /* 0x0000000000547805 */ /* 0x000fe2000001ff00 */
[----:B-----5:R-:W-:Y:S02]  /*6560*/  IMAD.MOV.U32 R94, RZ, RZ, R42 ;  /* 0x000000ffff5e7224 */ /* 0x020fe400078e002a */
[----:B------:R-:W-:-:S04]  /*6570*/  IMAD.MOV.U32 R93, RZ, RZ, R43 ;  /* 0x000000ffff5d7224 */ /* 0x000fc800078e002b */
[----:B------:R-:W-:Y:S05]  /*6580*/  @P3 BRA `(.L_x_3713) ;  /* 0x00000000007c3947 */ /* 0x000fea0003800000 */
[----:B------:R-:W-:Y:S01]  /*6590*/  IADD3 R90, P2, P5, R108, R90, R10 ;  /* 0x0000005a6c5a7210 */ /* 0x000fe20007d5e00a */
[----:B------:R-:W-:Y:S01]  /*65a0*/  ULDC.64 UR4, c[0x0][0x3e8] ;  /* 0x0000fa0000047ab9 */ /* 0x000fe20000000a00 */
[----:B------:R-:W-:Y:S02]  /*65b0*/  CS2R R70, SRZ ;  /* 0x0000000000467805 */ /* 0x000fe4000001ff00 */
[----:B------:R-:W-:Y:S02]  /*65c0*/  CS2R R68, SRZ ;  /* 0x0000000000447805 */ /* 0x000fe4000001ff00 */
[----:B------:R-:W-:Y:S02]  /*65d0*/  IADD3.X R97, R15, R97, R9, P2, P5 ;  /* 0x000000610f617210 */ /* 0x000fe400017ea409 */
[----:B------:R-:W-:Y:S02]  /*65e0*/  CS2R R86, SRZ ;  /* 0x0000000000567805 */ /* 0x000fe4000001ff00 */
[----:B------:R-:W-:-:S02]  /*65f0*/  IADD3 R60, P2, P5, R102, R88, R13 ;  /* 0x00000058663c7210 */ /* 0x000fc40007d5e00d */
[----:B------:R-:W-:Y:S02]  /*6600*/  CS2R R84, SRZ ;  /* 0x0000000000547805 */ /* 0x000fe4000001ff00 */
        /* <DEDUP_REMOVED lines=23> */
.L_x_3713:
[----:B------:R-:W-:Y:S05]  /*6780*/  BSYNC B1 ;  /* 0x0000000000017941 */ /* 0x000fea0003800000 */
.L_x_3712:
[----:B0-----:R-:W2:Y:S01]  /*6790*/  LDL R88, [R1+0x1c] ;  /* 0x00001c0001587983 */ /* 0x001ea20000100800 */
[----:B------:R-:W-:Y:S01]  /*67a0*/  IMAD.MOV.U32 R89, RZ, RZ, R40 ;  /* 0x000000ffff597224 */ /* 0x000fe200078e0028 */
[----:B------:R-:W-:Y:S01]  /*67b0*/  MOV R91, R46 ;  /* 0x0000002e005b7202 */ /* 0x000fe20000000f00 */
[----:B------:R-:W-:Y:S01]  /*67c0*/  IMAD.MOV.U32 R90, RZ, RZ, R47 ;  /* 0x000000ffff5a7224 */ /* 0x000fe200078e002f */
[----:B------:R-:W-:Y:S02]  /*67d0*/  PRMT R177, R93, 0x7610, R177 ;  /* 0x000076105db17816 */ /* 0x000fe400000000b1 */
[----:B------:R-:W-:Y:S01]  /*67e0*/  PRMT R176, R94, 0x5410, R89 ;  /* 0x000054105eb07816 */ /* 0x000fe20000000059 */
[----:B------:R-:W-:Y:S01]  /*67f0*/  IMAD.MOV.U32 R89, RZ, RZ, R44 ;  /* 0x000000ffff597224 */ /* 0x000fe200078e002c */
[----:B------:R-:W-:Y:S01]  /*6800*/  PRMT R182, R90, 0x7610, R182 ;  /* 0x000076105ab67816 */ /* 0x000fe200000000b6 */
[----:B------:R-:W-:Y:S01]  /*6810*/  IMAD.MOV.U32 R90, RZ, RZ, R48 ;  /* 0x000000ffff5a7224 */ /* 0x000fe200078e0030 */
[----:B------:R-:W-:Y:S01]  /*6820*/  PRMT R180, R91, 0x7610, R180 ;  /* 0x000076105bb47816 */ /* 0x000fe200000000b4 */
[----:B------:R-:W-:Y:S01]  /*6830*/  IMAD.MOV.U32 R91, RZ, RZ, R49 ;  /* 0x000000ffff5b7224 */ /* 0x000fe200078e0031 */
[----:B------:R-:W-:-:S02]  /*6840*/  PRMT R181, R89, 0x7610, R181 ;  /* 0x0000761059b57816 */ /* 0x000fc400000000b5 */
[----:B------:R-:W-:Y:S02]  /*6850*/  MOV R89, R51 ;  /* 0x0000003300597202 */ /* 0x000fe40000000f00 */
        /* <DEDUP_REMOVED lines=8> */
[----:B------:R-:W-:-:S02]  /*68e0*/  IMAD.MOV.U32 R89, RZ, RZ, R59 ;  /* 0x000000ffff597224 */ /* 0x000fc400078e003b */
[----:B------:R-:W-:Y:S01]  /*68f0*/  IMAD.MOV.U32 R90, RZ, RZ, R56 ;  /* 0x000000ffff5a7224 */ /* 0x000fe200078e0038 */
[----:B------:R-:W-:Y:S02]  /*6900*/  PRMT R180, R180, 0x5410, R91 ;  /* 0x00005410b4b47816 */ /* 0x000fe4000000005b */
[----:B------:R-:W-:Y:S01]  /*6910*/  PRMT R182, R182, 0x5410, R89 ;  /* 0x00005410b6b67816 */ /* 0x000fe20000000059 */
[----:B------:R-:W-:Y:S01]  /*6920*/  IMAD.MOV.U32 R89, RZ, RZ, R79 ;  /* 0x000000ffff597224 */ /* 0x000fe200078e004f */
[----:B------:R-:W-:-:S04]  /*6930*/  PRMT R181, R181, 0x5410, R90 ;  /* 0x00005410b5b57816 */ /* 0x000fc8000000005a */
[----:B------:R-:W-:Y:S01]  /*6940*/  PRMT R186, R89, 0x7610, R186 ;  /* 0x0000761059ba7816 */ /* 0x000fe200000000ba */
[----:B------:R-:W-:-:S05]  /*6950*/  IMAD.MOV.U32 R89, RZ, RZ, R77 ;  /* 0x000000ffff597224 */ /* 0x000fca00078e004d */
[----:B------:R-:W-:Y:S02]  /*6960*/  PRMT R162, R89, 0x7610, R162 ;  /* 0x0000761059a27816 */ /* 0x000fe400000000a2 */
[----:B-----5:R-:W-:Y:S02]  /*6970*/  MOV R89, R62 ;  /* 0x0000003e00597202 */ /* 0x020fe40000000f00 */
        /* <DEDUP_REMOVED lines=9> */
[----:B------:R-:W-:-:S04]  /*6a10*/  PLOP3.LUT P2, PT, PT, PT, UP0, 0x80, 0x0 ;  /* 0x000000000000781c */ /* 0x000fc80003f4f008 */
        /* <DEDUP_REMOVED lines=19> */
[----:B------:R-:W-:Y:S01]  /*6b50*/  IMAD.MOV.U32 R89, RZ, RZ, R70 ;  /* 0x000000ffff597224 */ /* 0x000fe200078e0046 */
[----:B------:R-:W-:Y:S01]  /*6b60*/  PRMT R168, R168, 0x5410, R88 ;  /* 0x00005410a8a87816 */ /* 0x000fe20000000058 */
        /* <DEDUP_REMOVED lines=13> */
[----:B------:R-:W-:Y:S01]  /*6c40*/  PRMT R167, R167, 0x5410, R88 ;  /* 0x00005410a7a77816 */ /* 0x000fe20000000058 */
[----:B------:R-:W-:Y:S01]  /*6c50*/  IMAD.MOV.U32 R88, RZ, RZ, R81 ;  /* 0x000000ffff587224 */ /* 0x000fe200078e0051 */
[----:B------:R-:W-:Y:S01]  /*6c60*/  PRMT R168, R89, 0x7610, R168 ;  /* 0x0000761059a87816 */ /* 0x000fe200000000a8 */
[----:B------:R-:W-:-:S03]  /*6c70*/  IMAD.MOV.U32 R89, RZ, RZ, R80 ;  /* 0x000000ffff597224 */ /* 0x000fc600078e0050 */
[----:B------:R-:W-:Y:S01]  /*6c80*/  PRMT R170, R170, 0x5410, R88 ;  /* 0x00005410aaaa7816 */ /* 0x000fe20000000058 */
[----:B------:R-:W-:Y:S01]  /*6c90*/  IMAD.MOV.U32 R88, RZ, RZ, R87 ;  /* 0x000000ffff587224 */ /* 0x000fe200078e0057 */
[----:B------:R-:W-:Y:S02]  /*6ca0*/  PRMT R167, R89, 0x7610, R167 ;  /* 0x0000761059a77816 */ /* 0x000fe400000000a7 */
[----:B------:R-:W-:-:S04]  /*6cb0*/  MOV R89, R86 ;  /* 0x0000005600597202 */ /* 0x000fc80000000f00 */
[----:B------:R-:W-:Y:S01]  /*6cc0*/  PRMT R173, R89, 0x5410, R88 ;  /* 0x0000541059ad7816 */ /* 0x000fe20000000058 */
[----:B------:R-:W-:Y:S02]  /*6cd0*/  IMAD.MOV.U32 R89, RZ, RZ, R84 ;  /* 0x000000ffff597224 */ /* 0x000fe400078e0054 */
[----:B------:R-:W-:-:S05]  /*6ce0*/  IMAD.MOV.U32 R88, RZ, RZ, R85 ;  /* 0x000000ffff587224 */ /* 0x000fca00078e0055 */
[----:B------:R-:W-:Y:S01]  /*6cf0*/  PRMT R174, R89, 0x5410, R88 ;  /* 0x0000541059ae7816 */ /* 0x000fe20000000058 */
[----:B------:R-:W-:Y:S06]  /*6d00*/  @!P2 BRA `(.L_x_3714) ;  /* 0x000000000004a947 */ /* 0x000fec0003800000 */
[----:B------:R-:W-:Y:S01]  /*6d10*/  BPT.TRAP 0x1 ;  /* 0x000000040000795c */ /* 0x000fe20000300000 */
.L_x_3714:
[----:B------:R-:W-:Y:S01]  /*6d20*/  LEA R97, R17, R16, 0x3 ;  /* 0x0000001011617211 */ /* 0x000fe200078e18ff */
[----:B------:R-:W0:Y:S01]  /*6d30*/  LDC R148, c[0x0][0x2f4] ;  /* 0x0000bd00ff947b82 */ /* 0x000e220000000800 */
[----:B------:R-:W-:Y:S01]  /*6d40*/  SHF.L.U32 R98, R205, 0x1f, RZ ;  /* 0x0000001fcd627819 */ /* 0x000fe200000006ff */
[----:B------:R-:W-:Y:S01]  /*6d50*/  BSSY B1, `(.L_x_3715) ;  /* 0x0000004000017945 */ /* 0x000fe20003800000 */
[----:B------:R-:W-:Y:S02]  /*6d60*/  IMAD.MOV.U32 R127, RZ, RZ, R92 ;  /* 0x000000ffff7f7224 */ /* 0x000fe400078e005c */
[----:B------:R-:W1:Y:S02]  /*6d70*/  SYNCS.PHASECHK.TRANS64.TRYWAIT P5, [R97+URZ+0x36890], R98 ;  /* 0x03689062610075a7 */ /* 0x000e6400080a017f */
[----:B-1----:R-:W-:Y:S05]  /*6d80*/  @!P5 BRA `(.L_x_3716) ;  /* 0x000002180094d947 */ /* 0x002fea0003800000 */
.L_x_4026:
[----:B------:R-:W-:Y:S05]  /*6d90*/  BSYNC B1 ;  /* 0x0000000000017941 */ /* 0x000fea0003800000 */
.L_x_3715:
[----:B------:R-:W2:Y:S01]  /*6da0*/  LDC.64 R128, c[0x0][0x300] ;  /* 0x0000c000ff807b82 */ /* 0x000ea20000000a00 */
[----:B------:R-:W-:Y:S01]  /*6db0*/  BSSY B1, `(.L_x_3717) ;  /* 0x0000185000017945 */ /* 0x000fe20003800000 */
[----:B0-----:R-:W-:-:S03]  /*6dc0*/  IMAD.IADD R152, R148, 0x1, -R132 ;  /* 0x0000000194987824 */ /* 0x001fc600078e0a84 */
[----:B------:R-:W-:Y:S05]  /*6dd0*/  @P4 BRA `(.L_x_3718) ;  /* 0x0000001800084947 */ /* 0x000fea0003800000 */
[----:B------:R-:W-:Y:S01]  /*6de0*/  ISETP.NE.AND P4, PT, R28, RZ, PT ;  /* 0x000000ff1c00720c */ /* 0x000fe20003f85270 */
[-C--:B--2---:R-:W-:Y:S01]  /*6df0*/  IMAD R156, R150, R128.reuse, RZ ;  /* 0x00000080969c7224 */ /* 0x084fe200078e02ff */
[----:B------:R-:W-:Y:S01]  /*6e00*/  BSSY B2, `(.L_x_3719) ;  /* 0x000007f000027945 */ /* 0x000fe20003800000 */
[----:B------:R-:W-:-:S04]  /*6e10*/  IMAD.WIDE.U32 R130, R204, R128, R126 ;  /* 0x00000080cc827225 */ /* 0x000fc800078e007e */
[----:B------:R-:W-:-:S04]  /*6e20*/  IMAD R156, R204, R129, R156 ;  /* 0x00000081cc9c7224 */ /* 0x000fc800078e029c */
[----:B------:R-:W-:Y:S02]  /*6e30*/  IMAD.IADD R156, R156, 0x1, R131 ;  /* 0x000000019c9c7824 */ /* 0x000fe400078e0283 */
[----:B------:R-:W-:Y:S05]  /*6e40*/  @!P4 BRA `(.L_x_3720) ;  /* 0x0000000400e8c947 */ /* 0x000fea0003800000 */
[----:B------:R-:W-:Y:S01]  /*6e50*/  SEL R88, R132, R152, !P0 ;  /* 0x0000009884587207 */ /* 0x000fe20004000000 */
[----:B------:R-:W-:Y:S01]  /*6e60*/  BSSY B3, `(.L_x_3721) ;  /* 0x000006c000037945 */ /* 0x000fe20003800000 */
[----:B------:R-:W-:Y:S02]  /*6e70*/  ISETP.GE.AND P4, PT, R18, R121, PT ;  /* 0x000000791200720c */ /* 0x000fe40003f86270 */
[----:B------:R-:W-:-:S04]  /*6e80*/  SHF.R.S32.HI R89, RZ, 0x1f, R88 ;  /* 0x0000001fff597819 */ /* 0x000fc80000011458 */
        /* <DEDUP_REMOVED lines=18> */
[--C-:B------:R-:W-:Y:S01]  /*6fb0*/  SHF.R.U64 R48, R48, 0x10, R49.reuse ;  /* 0x0000001030307819 */ /* 0x100fe20000001231 */
[----:B------:R-:W-:Y:S01]  /*6fc0*/  HADD2.F32 R93, -RZ, R162.H0_H0 ;  /* 0x200000a2ff5d7230 */ /* 0x000fe20000004100 */
[----:B------:R-:W-:Y:S01]  /*6fd0*/  SHF.R.U32.HI R49, RZ, 0x10, R49 ;  /* 0x00000010ff317819 */ /* 0x000fe20000011631 */
[----:B--2---:R-:W-:Y:S01]  /*6fe0*/  IMAD.MOV.U32 R162, RZ, RZ, R89 ;  /* 0x000000ffffa27224 */ /* 0x004fe200078e0059 */
[----:B------:R-:W-:Y:S01]  /*6ff0*/  SHF.R.U64 R76, R76, 0x10, R77 ;  /* 0x000000104c4c7819 */ /* 0x000fe2000000124d */
[----:B------:R-:W-:Y:S01]  /*7000*/  HADD2.F32 R164, -RZ, R163.H0_H0 ;  /* 0x200000a3ffa47230 */ /* 0x000fe20000004100 */
[----:B------:R-:W-:Y:S01]  /*7010*/  SHF.R.U64 R50, R50, 0x10, R51 ;  /* 0x0000001032327819 */ /* 0x000fe20000001233 */
[----:B------:R-:W-:Y:S02]  /*7020*/  HADD2.F32 R165, -RZ, R165.H0_H0 ;  /* 0x200000a5ffa57230 */ /* 0x000fe40000004100 */
[----:B------:R-:W-:-:S02]  /*7030*/  HADD2.F32 R166, -RZ, R162.H0_H0 ;  /* 0x200000a2ffa67230 */ /* 0x000fc40000004100 */
[-C--:B------:R-:W-:Y:S01]  /*7040*/  FMUL.FTZ R89, R164, R93.reuse ;  /* 0x0000005da4597220 */ /* 0x080fe20000410000 */
[----:B------:R-:W-:Y:S02]  /*7050*/  HADD2.F32 R76, -RZ, R76.H0_H0 ;  /* 0x2000004cff4c7230 */ /* 0x000fe40000004100 */
[----:B------:R-:W-:Y:S02]  /*7060*/  HADD2.F32 R50, -RZ, R50.H0_H0 ;  /* 0x20000032ff327230 */ /* 0x000fe40000004100 */
[C---:B------:R-:W-:Y:S01]  /*7070*/  FMUL.FTZ R93, R166.reuse, R93 ;  /* 0x0000005da65d7220 */ /* 0x040fe20000410000 */
[----:B------:R-:W-:-:S03]  /*7080*/  FFMA.FTZ R89, R166, R165, -R89 ;  /* 0x000000a5a6597223 */ /* 0x000fc60000010859 */
[----:B------:R-:W-:Y:S01]  /*7090*/  FFMA.FTZ R93, R164, R165, R93 ;  /* 0x000000a5a45d7223 */ /* 0x000fe2000001005d */
[----:B------:R-:W-:Y:S01]  /*70a0*/  SHF.R.U32.HI R164, RZ, 0x10, R77 ;  /* 0x00000010ffa47819 */ /* 0x000fe2000001164d */
[----:B------:R-:W-:Y:S02]  /*70b0*/  HADD2.F32 R77, -RZ, R163.H1_H1 ;  /* 0x300000a3ff4d7230 */ /* 0x000fe40000004100 */
[----:B------:R-:W-:Y:S02]  /*70c0*/  HADD2.F32 R163, -RZ, R162.H1_H1 ;  /* 0x300000a2ffa37230 */ /* 0x000fe40000004100 */
[----:B------:R-:W-:Y:S02]  /*70d0*/  HADD2.F32 R164, -RZ, R164.H0_H0 ;  /* 0x200000a4ffa47230 */ /* 0x000fe40000004100 */
[----:B------:R-:W-:Y:S02]  /*70e0*/  HADD2.F32 R162, -RZ, R49.H0_H0 ;  /* 0x20000031ffa27230 */ /* 0x000fe40000004100 */
[----:B------:R-:W-:-:S02]  /*70f0*/  HADD2.F32 R165, -RZ, R91.H0_H0 ;  /* 0x2000005bffa57230 */ /* 0x000fc40000004100 */
[-C--:B------:R-:W-:Y:S01]  /*7100*/  FMUL.FTZ R49, R77, R164.reuse ;  /* 0x000000a44d317220 */ /* 0x080fe20000410000 */
[C---:B------:R-:W-:Y:S01]  /*7110*/  FMUL.FTZ R164, R163.reuse, R164 ;  /* 0x000000a4a3a47220 */ /* 0x040fe20000410000 */
[----:B------:R-:W-:Y:S02]  /*7120*/  HADD2.F32 R91, -RZ, R91.H1_H1 ;  /* 0x3000005bff5b7230 */ /* 0x000fe40000004100 */
[-C--:B------:R-:W-:Y:S01]  /*7130*/  FFMA.FTZ R49, R163, R162.reuse, -R49 ;  /* 0x000000a2a3317223 */ /* 0x080fe20000010831 */
[----:B------:R-:W-:Y:S01]  /*7140*/  FFMA.FTZ R77, R77, R162, R164 ;  /* 0x000000a24d4d7223 */ /* 0x000fe200000100a4 */
[----:B------:R-:W-:Y:S02]  /*7150*/  HADD2.F32 R162, -RZ, R186.H0_H0 ;  /* 0x200000baffa27230 */ /* 0x000fe40000004100 */
[----:B------:R-:W-:Y:S01]  /*7160*/  HADD2.F32 R163, -RZ, R95.H0_H0 ;  /* 0x2000005fffa37230 */ /* 0x000fe20000004100 */
[----:B------:R-:W-:Y:S01]  /*7170*/  F2FP.F16.F32.PACK_AB R89, R49, R89 ;  /* 0x000000593159723e */ /* 0x000fe200000000ff */
[----:B------:R-:W-:Y:S01]  /*7180*/  HADD2.F32 R164, -RZ, R184.H0_H0 ;  /* 0x200000b8ffa47230 */ /* 0x000fe20000004100 */
[----:B------:R-:W-:-:S02]  /*7190*/  F2FP.F16.F32.PACK_AB R93, R77, R93 ;  /* 0x0000005d4d5d723e */ /* 0x000fc400000000ff */
[-C--:B------:R-:W-:Y:S01]  /*71a0*/  FMUL.FTZ R166, R163, R162.reuse ;  /* 0x000000a2a3a67220 */ /* 0x080fe20000410000 */
[----:B------:R-:W-:-:S03]  /*71b0*/  FMUL.FTZ R162, R165, R162 ;  /* 0x000000a2a5a27220 */ /* 0x000fc60000410000 */
[-C--:B------:R-:W-:Y:S01]  /*71c0*/  FFMA.FTZ R166, R165, R164.reuse, -R166 ;  /* 0x000000a4a5a67223 */ /* 0x080fe200000108a6 */
[----:B------:R-:W-:Y:S01]  /*71d0*/  FFMA.FTZ R162, R163, R164, R162 ;  /* 0x000000a4a3a27223 */ /* 0x000fe200000100a2 */
[----:B------:R-:W-:Y:S01]  /*71e0*/  SHF.R.U32.HI R163, RZ, 0x10, R51 ;  /* 0x00000010ffa37819 */ /* 0x000fe20000011633 */
[----:B------:R-:W-:Y:S01]  /*71f0*/  HADD2.F32 R165, -RZ, R186.H1_H1 ;  /* 0x300000baffa57230 */ /* 0x000fe20000004100 */
[--C-:B------:R-:W-:Y:S01]  /*7200*/  SHF.R.U64 R51, R78, 0x10, R79.reuse ;  /* 0x000000104e337819 */ /* 0x100fe2000000124f */
[----:B------:R-:W-:Y:S01]  /*7210*/  HADD2.F32 R78, -RZ, R95.H1_H1 ;  /* 0x3000005fff4e7230 */ /* 0x000fe20000004100 */
[----:B------:R-:W-:Y:S01]  /*7220*/  SHF.R.U32.HI R79, RZ, 0x10, R79 ;  /* 0x00000010ff4f7819 */ /* 0x000fe2000001164f */
[----:B------:R-:W-:Y:S02]  /*7230*/  HADD2.F32 R163, -RZ, R163.H0_H0 ;  /* 0x200000a3ffa37230 */ /* 0x000fe40000004100 */
[----:B------:R-:W-:Y:S02]  /*7240*/  HADD2.F32 R51, -RZ, R51.H0_H0 ;  /* 0x20000033ff337230 */ /* 0x000fe40000004100 */
[----:B------:R-:W-:-:S05]  /*7250*/  HADD2.F32 R79, -RZ, R79.H0_H0 ;  /* 0x2000004fff4f7230 */ /* 0x000fca0000004100 */
        /* <DEDUP_REMOVED lines=11> */
[----:B------:R-:W-:-:S02]  /*7310*/  HADD2.F32 R88, -RZ, R88.H1_H1 ;  /* 0x30000058ff587230 */ /* 0x000fc40000004100 */
[-C--:B------:R-:W-:Y:S01]  /*7320*/  FFMA.FTZ R164, R163, R91.reuse, -R164 ;  /* 0x0000005ba3a47223 */ /* 0x080fe200000108a4 */
[----:B------:R-:W-:Y:S02]  /*7330*/  HADD2.F32 R163, -RZ, R185.H1_H1 ;  /* 0x300000b9ffa37230 */ /* 0x000fe40000004100 */
[----:B------:R-:W-:Y:S01]  /*7340*/  FFMA.FTZ R165, R78, R91, R165 ;  /* 0x0000005b4ea57223 */ /* 0x000fe200000100a5 */
[----:B------:R-:W-:Y:S02]  /*7350*/  HADD2.F32 R78, -RZ, R48.H0_H0 ;  /* 0x20000030ff4e7230 */ /* 0x000fe40000004100 */
[-C--:B------:R-:W-:Y:S01]  /*7360*/  FMUL.FTZ R48, R92, R76.reuse ;  /* 0x0000004c5c307220 */ /* 0x080fe20000410000 */
[C---:B------:R-:W-:Y:S01]  /*7370*/  FMUL.FTZ R76, R88.reuse, R76 ;  /* 0x0000004c584c7220 */ /* 0x040fe20000410000 */
[----:B------:R-:W-:Y:S01]  /*7380*/  HADD2.F32 R91, -RZ, R90.H0_H0 ;  /* 0x2000005aff5b7230 */ /* 0x000fe20000004100 */
[----:B------:R-:W-:Y:S01]  /*7390*/  F2FP.F16.F32.PACK_AB R79, R79, R162 ;  /* 0x000000a24f4f723e */ /* 0x000fe200000000ff */
[-C--:B------:R-:W-:Y:S01]  /*73a0*/  FFMA.FTZ R48, R88, R78.reuse, -R48 ;  /* 0x0000004e58307223 */ /* 0x080fe20000010830 */
[----:B------:R-:W-:Y:S01]  /*73b0*/  FFMA.FTZ R76, R92, R78, R76 ;  /* 0x0000004e5c4c7223 */ /* 0x000fe2000001004c */
[----:B------:R-:W-:-:S02]  /*73c0*/  HADD2.F32 R78, -RZ, R94.H0_H0 ;  /* 0x2000005eff4e7230 */ /* 0x000fc40000004100 */
[----:B------:R-:W-:Y:S01]  /*73d0*/  HADD2.F32 R88, -RZ, R183.H1_H1 ;  /* 0x300000b7ff587230 */ /* 0x000fe20000004100 */
[----:B------:R-:W-:Y:S01]  /*73e0*/  F2FP.F16.F32.PACK_AB R48, R48, R164 ;  /* 0x000000a43030723e */ /* 0x000fe200000000ff */
[----:B------:R-:W-:Y:S02]  /*73f0*/  HADD2.F32 R94, -RZ, R94.H1_H1 ;  /* 0x3000005eff5e7230 */ /* 0x000fe40000004100 */
[-C--:B------:R-:W-:Y:S01]  /*7400*/  FMUL.FTZ R92, R78, R163.reuse ;  /* 0x000000a34e5c7220 */ /* 0x080fe20000410000 */
[C---:B------:R-:W-:Y:S01]  /*7410*/  FMUL.FTZ R163, R91.reuse, R163 ;  /* 0x000000a35ba37220 */ /* 0x040fe20000410000 */
[----:B------:R-:W-:Y:S01]  /*7420*/  HADD2.F32 R90, -RZ, R90.H1_H1 ;  /* 0x3000005aff5a7230 */ /* 0x000fe20000004100 */
[----:B------:R-:W-:Y:S01]  /*7430*/  F2FP.F16.F32.PACK_AB R76, R76, R165 ;  /* 0x000000a54c4c723e */ /* 0x000fe200000000ff */
[-C--:B------:R-:W-:Y:S01]  /*7440*/  FFMA.FTZ R92, R91, R88.reuse, -R92 ;  /* 0x000000585b5c7223 */ /* 0x080fe2000001085c */
[----:B------:R-:W-:Y:S01]  /*7450*/  FFMA.FTZ R163, R78, R88, R163 ;  /* 0x000000584ea37223 */ /* 0x000fe200000100a3 */
[-C--:B------:R-:W-:Y:S01]  /*7460*/  FMUL.FTZ R78, R94, R51.reuse ;  /* 0x000000335e4e7220 */ /* 0x080fe20000410000 */
[----:B------:R-:W-:Y:S01]  /*7470*/  FMUL.FTZ R51, R90, R51 ;  /* 0x000000335a337220 */ /* 0x000fe20000410000 */
[----:B------:R-:W-:-:S02]  /*7480*/  IMAD.MOV.U32 R91, RZ, RZ, R95 ;  /* 0x000000ffff5b7224 */ /* 0x000fc400078e005f */
[-C--:B------:R-:W-:Y:S01]  /*7490*/  FFMA.FTZ R78, R90, R50.reuse, -R78 ;  /* 0x000000325a4e7223 */ /* 0x080fe2000001084e */
[----:B------:R-:W-:Y:S01]  /*74a0*/  FFMA.FTZ R51, R94, R50, R51 ;  /* 0x000000325e337223 */ /* 0x000fe20000010033 */
[----:B------:R-:W-:Y:S02]  /*74b0*/  IMAD.MOV.U32 R88, RZ, RZ, R48 ;  /* 0x000000ffff587224 */ /* 0x000fe400078e0030 */
[----:B------:R-:W-:Y:S01]  /*74c0*/  IMAD.MOV.U32 R95, RZ, RZ, R79 ;  /* 0x000000ffff5f7224 */ /* 0x000fe200078e004f */
[----:B------:R-:W-:Y:S02]  /*74d0*/  F2FP.F16.F32.PACK_AB R78, R78, R92 ;  /* 0x0000005c4e4e723e */ /* 0x000fe400000000ff */
[----:B------:R-:W-:Y:S02]  /*74e0*/  F2FP.F16.F32.PACK_AB R51, R51, R163 ;  /* 0x000000a33333723e */ /* 0x000fe400000000ff */
[----:B------:R-:W-:Y:S01]  /*74f0*/  MOV R92, R76 ;  /* 0x0000004c005c7202 */ /* 0x000fe20000000f00 */
[----:B------:R-:W-:-:S02]  /*7500*/  IMAD.MOV.U32 R90, RZ, RZ, R78 ;  /* 0x000000ffff5a7224 */ /* 0x000fc400078e004e */
[----:B------:R-:W-:-:S07]  /*7510*/  IMAD.MOV.U32 R94, RZ, RZ, R51 ;  /* 0x000000ffff5e7224 */ /* 0x000fce00078e0033 */
.L_x_3722:
[----:B------:R-:W-:Y:S05]  /*7520*/  BSYNC B3 ;  /* 0x0000000000037941 */ /* 0x000fea0003800000 */
.L_x_3721:
[----:B------:R-:W-:-:S13]  /*7530*/  ISETP.GE.AND P4, PT, R161, R148, PT ;  /* 0x00000094a100720c */ /* 0x000fda0003f86270 */
        /* <DEDUP_REMOVED lines=11> */
.L_x_3720:
[----:B------:R-:W-:Y:S05]  /*75f0*/  BSYNC B2 ;  /* 0x0000000000027941 */ /* 0x000fea0003800000 */
.L_x_3719:
[----:B------:R-:W-:Y:S01]  /*7600*/  ISETP.NE.AND P4, PT, R32, RZ, PT ;  /* 0x000000ff2000720c */ /* 0x000fe20003f85270 */
[----:B------:R-:W-:-:S12]  /*7610*/  BSSY B2, `(.L_x_3723) ;  /* 0x000007e000027945 */ /* 0x000fd80003800000 */
[----:B------:R-:W-:Y:S05]  /*7620*/  @!P4 BRA `(.L_x_3724) ;  /* 0x0000000400f0c947 */ /* 0x000fea0003800000 */
[----:B--2---:R-:W-:Y:S01]  /*7630*/  SEL R48, R132, R152, !P1 ;  /* 0x0000009884307207 */ /* 0x004fe20004800000 */
[----:B------:R-:W-:Y:S01]  /*7640*/  BSSY B3, `(.L_x_3725) ;  /* 0x000006e000037945 */ /* 0x000fe20003800000 */
[----:B------:R-:W-:Y:S02]  /*7650*/  ISETP.GE.AND P4, PT, R0, R121, PT ;  /* 0x000000790000720c */ /* 0x000fe40003f86270 */
[----:B------:R-:W-:-:S04]  /*7660*/  SHF.R.S32.HI R49, RZ, 0x1f, R48 ;  /* 0x0000001fff317819 */ /* 0x000fc80000011430 */
[----:B------:R-:W-:-:S04]  /*7670*/  LEA.HI R49, R49, R48, RZ, 0x4 ;  /* 0x0000003031317211 */ /* 0x000fc800078f20ff */
[----:B------:R-:W-:-:S04]  /*7680*/  LEA.HI.SX32 R88, R49, R118, 0x1c ;  /* 0x0000007631587211 */ /* 0x000fc800078fe2ff */
[----:B------:R-:W-:-:S04]  /*7690*/  SHF.R.S32.HI R49, RZ, 0x1f, R88 ;  /* 0x0000001fff317819 */ /* 0x000fc80000011458 */
[----:B------:R-:W-:Y:S02]  /*76a0*/  LEA.HI R49, R49, R88, RZ, 0x3 ;  /* 0x0000005831317211 */ /* 0x000fe400078f18ff */
[----:B------:R-:W-:Y:S02]  /*76b0*/  SHF.L.U32 R88, R88, 0x3, RZ ;  /* 0x0000000358587819 */ /* 0x000fe400000006ff */
        /* <DEDUP_REMOVED lines=13> */
[----:B--2---:R-:W-:Y:S01]  /*7790*/  MOV R89, R49 ;  /* 0x0000003100597202 */ /* 0x004fe20000000f00 */
[----:B------:R-:W-:Y:S01]  /*77a0*/  HADD2.F32 R91, -RZ, R185.H0_H0 ;  /* 0x200000b9ff5b7230 */ /* 0x000fe20000004100 */
[--C-:B------:R-:W-:Y:S01]  /*77b0*/  SHF.R.U64 R44, R44, 0x10, R45.reuse ;  /* 0x000000102c2c7819 */ /* 0x100fe2000000122d */
[----:B------:R-:W-:Y:S01]  /*77c0*/  HADD2.F32 R92, -RZ, R183.H0_H0 ;  /* 0x200000b7ff5c7230 */ /* 0x000fe20000004100 */
[----:B------:R-:W-:Y:S01]  /*77d0*/  SHF.R.U32.HI R45, RZ, 0x10, R45 ;  /* 0x00000010ff2d7819 */ /* 0x000fe2000001162d */
[--C-:B------:R-:W-:Y:S01]  /*77e0*/  HADD2.F32 R49, -RZ, R90.reuse.H0_H0 ;  /* 0x2000005aff317230 */ /* 0x100fe20000004100 */
[----:B------:R-:W-:Y:S01]  /*77f0*/  SHF.R.U64 R46, R46, 0x10, R47 ;  /* 0x000000102e2e7819 */ /* 0x000fe2000000122f */
[----:B------:R-:W-:Y:S02]  /*7800*/  HADD2.F32 R93, -RZ, R89.H0_H0 ;  /* 0x20000059ff5d7230 */ /* 0x000fe40000004100 */
[----:B------:R-:W-:-:S02]  /*7810*/  HADD2.F32 R90, -RZ, R90.H1_H1 ;  /* 0x3000005aff5a7230 */ /* 0x000fc40000004100 */
[-C--:B------:R-:W-:Y:S01]  /*7820*/  FMUL.FTZ R77, R49, R91.reuse ;  /* 0x0000005b314d7220 */ /* 0x080fe20000410000 */
[----:B------:R-:W-:Y:S02]  /*7830*/  HADD2.F32 R45, -RZ, R45.H0_H0 ;  /* 0x2000002dff2d7230 */ /* 0x000fe40000004100 */
[C---:B------:R-:W-:Y:S01]  /*7840*/  FMUL.FTZ R91, R93.reuse, R91 ;  /* 0x0000005b5d5b7220 */ /* 0x040fe20000410000 */
[----:B------:R-:W-:Y:S02]  /*7850*/  HADD2.F32 R46, -RZ, R46.H0_H0 ;  /* 0x2000002eff2e7230 */ /* 0x000fe40000004100 */
[-C--:B------:R-:W-:Y:S01]  /*7860*/  FFMA.FTZ R77, R93, R92.reuse, -R77 ;  /* 0x0000005c5d4d7223 */ /* 0x080fe2000001084d */
        /* <DEDUP_REMOVED lines=72> */
[----:B------:R-:W-:Y:S02]  /*7cf0*/  F2FP.F16.F32.PACK_AB R47, R47, R89 ;  /* 0x000000592f2f723e */ /* 0x000fe400000000ff */
[----:B------:R-:W-:-:S03]  /*7d00*/  MOV R50, R57 ;  /* 0x0000003900327202 */ /* 0x000fc60000000f00 */
[----:B------:R-:W-:-:S07]  /*7d10*/  IMAD.MOV.U32 R78, RZ, RZ, R47 ;  /* 0x000000ffff4e7224 */ /* 0x000fce00078e002f */
.L_x_3726:
[----:B------:R-:W-:Y:S05]  /*7d20*/  BSYNC B3 ;  /* 0x0000000000037941 */ /* 0x000fea0003800000 */
.L_x_3725:
        /* <DEDUP_REMOVED lines=12> */
.L_x_3724:
[----:B------:R-:W-:Y:S05]  /*7df0*/  BSYNC B2 ;  /* 0x0000000000027941 */ /* 0x000fea0003800000 */
.L_x_3723:
[----:B------:R-:W-:-:S13]  /*7e00*/  ISETP.NE.AND P4, PT, R33, RZ, PT ;  /* 0x000000ff2100720c */ /* 0x000fda0003f85270 */
[----:B------:R-:W-:Y:S05]  /*7e10*/  @!P4 BRA `(.L_x_3718) ;  /* 0x0000000400f8c947 */ /* 0x000fea0003800000 */
[----:B---3--:R-:W3:Y:S01]  /*7e20*/  LDL R44, [R1+0x10] ;  /* 0x00001000012c7983 */ /* 0x008ee20000100800 */
[----:B------:R-:W-:Y:S01]  /*7e30*/  IADD3 R56, P4, P5, R116, R130, R27 ;  /* 0x0000008274387210 */ /* 0x000fe20007d9e01b */
[----:B------:R-:W-:Y:S03]  /*7e40*/  BSSY B2, `(.L_x_3727) ;  /* 0x0000071000027945 */ /* 0x000fe60003800000 */
[----:B------:R-:W-:Y:S02]  /*7e50*/  IADD3.X R57, R7, R156, R31, P4, P5 ;  /* 0x0000009c07397210 */ /* 0x000fe400027ea41f */
[----:B------:R-:W-:Y:S02]  /*7e60*/  ISETP.GE.AND P4, PT, R3, R121, PT ;  /* 0x000000790300720c */ /* 0x000fe40003f86270 */
[----:B---3--:R-:W-:-:S04]  /*7e70*/  LOP3.LUT P6, RZ, R44, 0x1, RZ, 0xc0, !PT ;  /* 0x000000012cff7812 */ /* 0x008fc800078cc0ff */
[----:B------:R-:W-:-:S04]  /*7e80*/  SEL R44, R132, R152, !P6 ;  /* 0x00000098842c7207 */ /* 0x000fc80007000000 */
        /* <DEDUP_REMOVED lines=11> */
[C---:B--2---:R-:W-:Y:S02]  /*7f40*/  IMAD R48, R17.reuse, 0x5400, R44 ;  /* 0x0000540011307824 */ /* 0x044fe400078e022c */
        /* <DEDUP_REMOVED lines=9> */
[----:B------:R-:W-:Y:S01]  /*7fe0*/  SHF.R.U64 R52, R52, 0x10, R53 ;  /* 0x0000001034347819 */ /* 0x000fe20000001235 */
[----:B------:R-:W-:Y:S01]  /*7ff0*/  HADD2.F32 R78, -RZ, R178.H1_H1 ;  /* 0x300000b2ff4e7230 */ /* 0x000fe20000004100 */
[----:B------:R-:W-:Y:S01]  /*8000*/  SHF.R.U64 R54, R54, 0x10, R55 ;  /* 0x0000001036367819 */ /* 0x000fe20000001237 */
[----:B------:R-:W-:Y:S01]  /*8010*/  HADD2.F32 R45, -RZ, R59.H0_H0 ;  /* 0x2000003bff2d7230 */ /* 0x000fe20000004100 */
[----:B------:R-:W-:Y:S01]  /*8020*/  SHF.R.U64 R42, R42, 0x10, R43 ;  /* 0x000000102a2a7819 */ /* 0x000fe2000000122b */
[----:B------:R-:W-:Y:S02]  /*8030*/  HADD2.F32 R49, -RZ, R76.H0_H0 ;  /* 0x2000004cff317230 */ /* 0x000fe40000004100 */
[----:B------:R-:W-:-:S02]  /*8040*/  HADD2.F32 R77, -RZ, R178.H0_H0 ;  /* 0x200000b2ff4d7230 */ /* 0x000fc40000004100 */
[-C--:B------:R-:W-:Y:S01]  /*8050*/  FMUL.FTZ R79, R45, R78.reuse ;  /* 0x0000004e2d4f7220 */ /* 0x080fe20000410000 */
[----:B------:R-:W-:Y:S02]  /*8060*/  HADD2.F32 R59, -RZ, R59.H1_H1 ;  /* 0x3000003bff3b7230 */ /* 0x000fe40000004100 */
[C---:B------:R-:W-:Y:S01]  /*8070*/  FMUL.FTZ R78, R49.reuse, R78 ;  /* 0x0000004e314e7220 */ /* 0x040fe20000410000 */
[----:B------:R-:W-:Y:S02]  /*8080*/  HADD2.F32 R52, -RZ, R52.H0_H0 ;  /* 0x20000034ff347230 */ /* 0x000fe40000004100 */
[-C--:B------:R-:W-:Y:S01]  /*8090*/  FFMA.FTZ R49, R49, R77.reuse, -R79 ;  /* 0x0000004d31317223 */ /* 0x080fe2000001084f */
[----:B------:R-:W-:Y:S01]  /*80a0*/  SHF.R.U32.HI R79, RZ, 0x10, R53 ;  /* 0x00000010ff4f7819 */ /* 0x000fe20000011635 */
[----:B------:R-:W-:Y:S01]  /*80b0*/  FFMA.FTZ R45, R45, R77, R78 ;  /* 0x0000004d2d2d7223 */ /* 0x000fe2000001004e */
[----:B------:R-:W-:Y:S01]  /*80c0*/  SHF.R.U32.HI R78, RZ, 0x10, R41 ;  /* 0x00000010ff4e7819 */ /* 0x000fe20000011629 */
[----:B------:R-:W-:Y:S01]  /*80d0*/  HADD2.F32 R77, -RZ, R76.H1_H1 ;  /* 0x3000004cff4d7230 */ /* 0x000fe20000004100 */
[----:B------:R-:W-:Y:S01]  /*80e0*/  MOV R41, R51 ;  /* 0x0000003300297202 */ /* 0x000fe20000000f00 */
[----:B------:R-:W-:-:S02]  /*80f0*/  HADD2.F32 R79, -RZ, R79.H0_H0 ;  /* 0x2000004fff4f7230 */ /* 0x000fc40000004100 */
[----:B------:R-:W-:Y:S02]  /*8100*/  HADD2.F32 R76, -RZ, R78.H0_H0 ;  /* 0x2000004eff4c7230 */ /* 0x000fe40000004100 */
[----:B------:R-:W-:Y:S02]  /*8110*/  HADD2.F32 R51, -RZ, R41.H0_H0 ;  /* 0x20000029ff337230 */ /* 0x000fe40000004100 */
[-C--:B------:R-:W-:Y:S01]  /*8120*/  FMUL.FTZ R78, R59, R79.reuse ;  /* 0x0000004f3b4e7220 */ /* 0x080fe20000410000 */
[C---:B------:R-:W-:Y:S01]  /*8130*/  FMUL.FTZ R79, R77.reuse, R79 ;  /* 0x0000004f4d4f7220 */ /* 0x040fe20000410000 */
[----:B------:R-:W-:Y:S02]  /*8140*/  HADD2.F32 R53, -RZ, R47.H0_H0 ;  /* 0x2000002fff357230 */ /* 0x000fe40000004100 */
[-C--:B------:R-:W-:Y:S01]  /*8150*/  FFMA.FTZ R78, R77, R76.reuse, -R78 ;  /* 0x0000004c4d4e7223 */ /* 0x080fe2000001084e */
[----:B------:R-:W-:Y:S01]  /*8160*/  FFMA.FTZ R79, R59, R76, R79 ;  /* 0x0000004c3b4f7223 */ /* 0x000fe2000001004f */
[----:B------:R-:W-:-:S02]  /*8170*/  HADD2.F32 R59, -RZ, R175.H1_H1 ;  /* 0x300000afff3b7230 */ /* 0x000fc40000004100 */
[----:B------:R-:W-:Y:S01]  /*8180*/  HADD2.F32 R76, -RZ, R177.H0_H0 ;  /* 0x200000b1ff4c7230 */ /* 0x000fe20000004100 */
[----:B------:R-:W-:Y:S01]  /*8190*/  F2FP.F16.F32.PACK_AB R49, R78, R49 ;  /* 0x000000314e31723e */ /* 0x000fe200000000ff */
[----:B------:R-:W-:Y:S02]  /*81a0*/  HADD2.F32 R41, -RZ, R41.H1_H1 ;  /* 0x30000029ff297230 */ /* 0x000fe40000004100 */
[-C--:B------:R-:W-:Y:S01]  /*81b0*/  FMUL.FTZ R77, R51, R59.reuse ;  /* 0x0000003b334d7220 */ /* 0x080fe20000410000 */
[----:B------:R-:W-:Y:S01]  /*81c0*/  FMUL.FTZ R59, R53, R59 ;  /* 0x0000003b353b7220 */ /* 0x000fe20000410000 */
[----:B------:R-:W-:Y:S01]  /*81d0*/  HADD2.F32 R175, -RZ, R175.H0_H0 ;  /* 0x200000afffaf7230 */ /* 0x000fe20000004100 */
[----:B------:R-:W-:Y:S01]  /*81e0*/  F2FP.F16.F32.PACK_AB R79, R79, R45 ;  /* 0x0000002d4f4f723e */ /* 0x000fe200000000ff */
[-C--:B------:R-:W-:Y:S01]  /*81f0*/  FFMA.FTZ R77, R53, R76.reuse, -R77 ;  /* 0x0000004c354d7223 */ /* 0x080fe2000001084d */
[----:B------:R-:W-:Y:S01]  /*8200*/  FFMA.FTZ R59, R51, R76, R59 ;  /* 0x0000004c333b7223 */ /* 0x000fe2000001003b */
[----:B------:R-:W-:Y:S01]  /*8210*/  SHF.R.U32.HI R51, RZ, 0x10, R55 ;  /* 0x00000010ff337819 */ /* 0x000fe20000011637 */
[----:B------:R-:W-:Y:S01]  /*8220*/  HADD2.F32 R53, -RZ, R47.H1_H1 ;  /* 0x3000002fff357230 */ /* 0x000fe20000004100 */
[----:B------:R-:W-:Y:S01]  /*8230*/  SHF.R.U32.HI R76, RZ, 0x10, R43 ;  /* 0x00000010ff4c7819 */ /* 0x000fe2000001162b */
[----:B------:R-:W-:-:S02]  /*8240*/  HADD2.F32 R40, -RZ, R40.H0_H0 ;  /* 0x20000028ff287230 */ /* 0x000fc40000004100 */
[----:B------:R-:W-:Y:S02]  /*8250*/  HADD2.F32 R51, -RZ, R51.H0_H0 ;  /* 0x20000033ff337230 */ /* 0x000fe40000004100 */
[----:B------:R-:W-:Y:S02]  /*8260*/  HADD2.F32 R47, -RZ, R76.H0_H0 ;  /* 0x2000004cff2f7230 */ /* 0x000fe40000004100 */
[----:B------:R-:W-:Y:S02]  /*8270*/  HADD2.F32 R177, -RZ, R177.H1_H1 ;  /* 0x300000b1ffb17230 */ /* 0x000fe40000004100 */
[-C--:B------:R-:W-:Y:S01]  /*8280*/  FMUL.FTZ R76, R41, R51.reuse ;  /* 0x00000033294c7220 */ /* 0x080fe20000410000 */
[C---:B------:R-:W-:Y:S01]  /*8290*/  FMUL.FTZ R51, R53.reuse, R51 ;  /* 0x0000003335337220 */ /* 0x040fe20000410000 */
[----:B------:R-:W-:Y:S02]  /*82a0*/  HADD2.F32 R54, -RZ, R54.H0_H0 ;  /* 0x20000036ff367230 */ /* 0x000fe40000004100 */
        /* <DEDUP_REMOVED lines=9> */
[----:B------:R-:W-:Y:S02]  /*8340*/  HADD2.F32 R44, -RZ, R44.H1_H1 ;  /* 0x3000002cff2c7230 */ /* 0x000fe40000004100 */
[----:B------:R-:W-:Y:S01]  /*8350*/  FFMA.FTZ R88, R47, R53, -R88 ;  /* 0x000000352f587223 */ /* 0x000fe20000010858 */
[----:B------:R-:W-:-:S02]  /*8360*/  HADD2.F32 R176, -RZ, R176.H0_H0 ;  /* 0x200000b0ffb07230 */ /* 0x000fc40000004100 */
[----:B------:R-:W-:Y:S01]  /*8370*/  FFMA.FTZ R175, R41, R53, R175 ;  /* 0x0000003529af7223 */ /* 0x000fe200000100af */
[-C--:B------:R-:W-:Y:S01]  /*8380*/  FMUL.FTZ R41, R48, R52.reuse ;  /* 0x0000003430297220 */ /* 0x080fe20000410000 */
[C---:B------:R-:W-:Y:S01]  /*8390*/  FMUL.FTZ R52, R44.reuse, R52 ;  /* 0x000000342c347220 */ /* 0x040fe20000410000 */
[----:B------:R-:W-:Y:S01]  /*83a0*/  HADD2.F32 R42, -RZ, R42.H0_H0 ;  /* 0x2000002aff2a7230 */ /* 0x000fe20000004100 */
[----:B------:R-:W-:Y:S01]  /*83b0*/  F2FP.F16.F32.PACK_AB R51, R51, R59 ;  /* 0x0000003b3333723e */ /* 0x000fe200000000ff */
        /* <DEDUP_REMOVED lines=11> */
[----:B------:R-:W-:Y:S02]  /*8470*/  IMAD.MOV.U32 R45, RZ, RZ, R49 ;  /* 0x000000ffff2d7224 */ /* 0x000fe400078e0031 */
        /* <DEDUP_REMOVED lines=13> */
.L_x_3728:
[----:B------:R-:W-:Y:S05]  /*8550*/  BSYNC B2 ;  /* 0x0000000000027941 */ /* 0x000fea0003800000 */
.L_x_3727:
[----:B------:R-:W-:-:S13]  /*8560*/  ISETP.GE.AND P4, PT, R58, R148, PT ;  /* 0x000000943a00720c */ /* 0x000fda0003f86270 */
[--C-:B------:R-:W-:Y:S02]  /*8570*/  @!P4 SHF.R.S32.HI R40, RZ, 0x1f, R58.reuse ;  /* 0x0000001fff28c819 */ /* 0x100fe4000001143a */
[----:B------:R-:W-:-:S04]  /*8580*/  @!P4 IADD3 R58, P5, P6, R116, R130, R58 ;  /* 0x00000082743ac210 */ /* 0x000fc80007ebe03a */
[----:B------:R-:W-:Y:S02]  /*8590*/  @!P4 IADD3.X R156, R7, R156, R40, P5, P6 ;  /* 0x0000009c079cc210 */ /* 0x000fe40002fec428 */
[----:B------:R-:W-:-:S04]  /*85a0*/  LEA R40, P5, R56, R124, 0x1 ;  /* 0x0000007c38287211 */ /* 0x000fc800078a08ff */
[----:B------:R-:W-:Y:S02]  /*85b0*/  LEA.HI.X R41, R56, R125, R57, 0x1, P5 ;  /* 0x0000007d38297211 */ /* 0x000fe400028f0c39 */
[----:B------:R-:W-:-:S03]  /*85c0*/  @!P4 LEA R42, P5, R58, R124, 0x1 ;  /* 0x0000007c3a2ac211 */ /* 0x000fc600078a08ff */
[----:B--2---:R4:W-:Y:S01]  /*85d0*/  STG.E.128 desc[UR60][R40.64], R44 ;  /* 0x0000002c28007986 */ /* 0x0049e2000c101d3c */
[----:B------:R-:W-:-:S05]  /*85e0*/  @!P4 LEA.HI.X R43, R58, R125, R156, 0x1, P5 ;  /* 0x0000007d3a2bc211 */ /* 0x000fca00028f0c9c */
[----:B0-----:R4:W-:Y:S04]  /*85f0*/  @!P4 STG.E.128 desc[UR60][R42.64], R48 ;  /* 0x000000302a00c986 */ /* 0x0019e8000c101d3c */
.L_x_3718:
[----:B------:R-:W-:Y:S05]  /*8600*/  BSYNC B1 ;  /* 0x0000000000017941 */ /* 0x000fea0003800000 */
.L_x_3717:
[-C--:B--2-4-:R-:W-:Y:S02]  /*8610*/  IMAD R40, R151, R128.reuse, RZ ;  /* 0x0000008097287224 */ /* 0x094fe400078e02ff */
        /* <DEDUP_REMOVED lines=11> */
[----:B---3--:R-:W-:Y:S02]  /*86d0*/  IADD3 R49, P3, P4, R116, R126, R25 ;  /* 0x0000007e74317210 */ /* 0x008fe40007c7e019 */
[----:B------:R-:W-:Y:S02]  /*86e0*/  LEA.HI R41, R41, R40, RZ, 0x4 ;  /* 0x0000002829297211 */ /* 0x000fe400078f20ff */
[----:B------:R-:W-:-:S02]  /*86f0*/  IADD3.X R50, R7, R52, R29, P3, P4 ;  /* 0x0000003407327210 */ /* 0x000fc40001fe841d */
[----:B------:R-:W-:Y:S02]  /*8700*/  LEA.HI.SX32 R48, R41, R119, 0x1c ;  /* 0x0000007729307211 */ /* 0x000fe400078fe2ff */
[----:B------:R-:W-:Y:S02]  /*8710*/  ISETP.GE.AND P3, PT, R18, R121, PT ;  /* 0x000000791200720c */ /* 0x000fe40003f66270 */
        /* <DEDUP_REMOVED lines=9> */
[----:B------:R-:W-:Y:S02]  /*87b0*/  IMAD R44, R17, 0x5400, R41 ;  /* 0x00005400112c7824 */ /* 0x000fe400078e0229 */
[--C-:B------:R-:W-:Y:S02]  /*87c0*/  IMAD R40, R40, 0x2, R16.reuse ;  /* 0x0000000228287824 */ /* 0x100fe400078e0210 */
[----:B------:R-:W-:-:S04]  /*87d0*/  IMAD R44, R44, 0x2, R16 ;  /* 0x000000022c2c7824 */ /* 0x000fc800078e0210 */
[----:B------:R-:W0:Y:S04]  /*87e0*/  LDS.128 R40, [R40+0x21400] ;  /* 0x0214000028287984 */ /* 0x000e280000000c00 */
[----:B------:R-:W2:Y:S01]  /*87f0*/  LDS.128 R44, [R44+0x21400] ;  /* 0x021400002c2c7984 */ /* 0x000ea20000000c00 */
[----:B------:R-:W-:Y:S05]  /*8800*/  @P3 BRA `(.L_x_3732) ;  /* 0x0000000400603947 */ /* 0x000fea0003800000 */
[--C-:B------:R-:W-:Y:S01]  /*8810*/  SHF.R.U64 R51, R68, 0x10, R69.reuse ;  /* 0x0000001044337819 */ /* 0x100fe20000001245 */
[--C-:B--2---:R-:W-:Y:S01]  /*8820*/  HADD2.F32 R58, -RZ, R45.reuse.H0_H0 ;  /* 0x2000002dff3a7230 */ /* 0x104fe20000004100 */
[----:B------:R-:W-:Y:S01]  /*8830*/  SHF.R.U32.HI R68, RZ, 0x10, R69 ;  /* 0x00000010ff447819 */ /* 0x000fe20000011645 */
[----:B------:R-:W-:Y:S01]  /*8840*/  HADD2.F32 R59, -RZ, R45.H1_H1 ;  /* 0x3000002dff3b7230 */ /* 0x000fe20000004100 */
[--C-:B------:R-:W-:Y:S01]  /*8850*/  SHF.R.U64 R53, R84, 0x10, R85.reuse ;  /* 0x0000001054357819 */ /* 0x100fe20000001255 */
[----:B------:R-:W-:Y:S01]  /*8860*/  HADD2.F32 R57, -RZ, R174.H1_H1 ;  /* 0x300000aeff397230 */ /* 0x000fe20000004100 */
[----:B------:R-:W-:Y:S01]  /*8870*/  SHF.R.U32.HI R84, RZ, 0x10, R85 ;  /* 0x00000010ff547819 */ /* 0x000fe20000011655 */
[----:B0-----:R-:W-:Y:S01]  /*8880*/  HADD2.F32 R45, -RZ, R41.H0_H0 ;  /* 0x20000029ff2d7230 */ /* 0x001fe20000004100 */
[--C-:B------:R-:W-:Y:S01]  /*8890*/  SHF.R.U64 R54, R70, 0x10, R71.reuse ;  /* 0x0000001046367819 */ /* 0x100fe20000001247 */
[----:B------:R-:W-:Y:S01]  /*88a0*/  HADD2.F32 R56, -RZ, R172.H1_H1 ;  /* 0x300000acff387230 */ /* 0x000fe20000004100 */
[----:B------:R-:W-:Y:S01]  /*88b0*/  SHF.R.U32.HI R70, RZ, 0x10, R71 ;  /* 0x00000010ff467819 */ /* 0x000fe20000011647 */
[----:B------:R-:W-:-:S02]  /*88c0*/  HADD2.F32 R69, -RZ, R68.H0_H0 ;  /* 0x20000044ff457230 */ /* 0x000fc40000004100 */
[-C--:B------:R-:W-:Y:S01]  /*88d0*/  FMUL.FTZ R68, R58, R57.reuse ;  /* 0x000000393a447220 */ /* 0x080fe20000410000 */
[----:B------:R-:W-:Y:S02]  /*88e0*/  HADD2.F32 R84, -RZ, R84.H0_H0 ;  /* 0x20000054ff547230 */ /* 0x000fe40000004100 */
[C---:B------:R-:W-:Y:S01]  /*88f0*/  FMUL.FTZ R71, R45.reuse, R57 ;  /* 0x000000392d477220 */ /* 0x040fe20000410000 */
[--C-:B------:R-:W-:Y:S01]  /*8900*/  SHF.R.U64 R55, R86, 0x10, R87.reuse ;  /* 0x0000001056377819 */ /* 0x100fe20000001257 */
[----:B------:R-:W-:Y:S01]  /*8910*/  HADD2.F32 R41, -RZ, R41.H1_H1 ;  /* 0x30000029ff297230 */ /* 0x000fe20000004100 */
[----:B------:R-:W-:Y:S01]  /*8920*/  SHF.R.U32.HI R86, RZ, 0x10, R87 ;  /* 0x00000010ff567819 */ /* 0x000fe20000011657 */
[-C--:B------:R-:W-:Y:S01]  /*8930*/  FFMA.FTZ R68, R45, R56.reuse, -R68 ;  /* 0x000000382d447223 */ /* 0x080fe20000010844 */
[----:B------:R-:W-:Y:S01]  /*8940*/  FFMA.FTZ R71, R58, R56, R71 ;  /* 0x000000383a477223 */ /* 0x000fe20000010047 */
[----:B------:R-:W-:Y:S01]  /*8950*/  FMUL.FTZ R57, R59, R84 ;  /* 0x000000543b397220 */ /* 0x000fe20000410000 */
[----:B------:R-:W-:-:S02]  /*8960*/  HADD2.F32 R56, -RZ, R47.H0_H0 ;  /* 0x2000002fff387230 */ /* 0x000fc40000004100 */
[C---:B------:R-:W-:Y:S01]  /*8970*/  FMUL.FTZ R84, R41.reuse, R84 ;  /* 0x0000005429547220 */ /* 0x040fe20000410000 */
[----:B------:R-:W-:Y:S02]  /*8980*/  HADD2.F32 R58, -RZ, R47.H1_H1 ;  /* 0x3000002fff3a7230 */ /* 0x000fe40000004100 */
[-C--:B------:R-:W-:Y:S01]  /*8990*/  FFMA.FTZ R57, R41, R69.reuse, -R57 ;  /* 0x0000004529397223 */ /* 0x080fe20000010839 */
[----:B------:R-:W-:Y:S02]  /*89a0*/  HADD2.F32 R45, -RZ, R173.H1_H1 ;  /* 0x300000adff2d7230 */ /* 0x000fe40000004100 */
[----:B------:R-:W-:Y:S01]  /*89b0*/  FFMA.FTZ R84, R59, R69, R84 ;  /* 0x000000453b547223 */ /* 0x000fe20000010054 */
[--C-:B------:R-:W-:Y:S02]  /*89c0*/  HADD2.F32 R47, -RZ, R43.reuse.H0_H0 ;  /* 0x2000002bff2f7230 */ /* 0x100fe40000004100 */
[----:B------:R-:W-:Y:S02]  /*89d0*/  HADD2.F32 R86, -RZ, R86.H0_H0 ;  /* 0x20000056ff567230 */ /* 0x000fe40000004100 */
[----:B------:R-:W-:Y:S01]  /*89e0*/  FMUL.FTZ R59, R56, R45 ;  /* 0x0000002d383b7220 */ /* 0x000fe20000410000 */
[----:B------:R-:W-:-:S02]  /*89f0*/  HADD2.F32 R43, -RZ, R43.H1_H1 ;  /* 0x3000002bff2b7230 */ /* 0x000fc40000004100 */
[----:B------:R-:W-:Y:S01]  /*8a00*/  FMUL.FTZ R69, R47, R45 ;  /* 0x0000002d2f457220 */ /* 0x000fe20000410000 */
[----:B------:R-:W-:Y:S02]  /*8a10*/  HADD2.F32 R70, -RZ, R70.H0_H0 ;  /* 0x20000046ff467230 */ /* 0x000fe40000004100 */
[-C--:B------:R-:W-:Y:S01]  /*8a20*/  FMUL.FTZ R45, R58, R86.reuse ;  /* 0x000000563a2d7220 */ /* 0x080fe20000410000 */
[----:B------:R-:W-:Y:S02]  /*8a30*/  HADD2.F32 R41, -RZ, R171.H1_H1 ;  /* 0x300000abff297230 */ /* 0x000fe40000004100 */
[C---:B------:R-:W-:Y:S01]  /*8a40*/  FMUL.FTZ R86, R43.reuse, R86 ;  /* 0x000000562b567220 */ /* 0x040fe20000410000 */
[----:B------:R-:W-:Y:S02]  /*8a50*/  HADD2.F32 R174, -RZ, R174.H0_H0 ;  /* 0x200000aeffae7230 */ /* 0x000fe40000004100 */
[----:B------:R-:W-:Y:S01]  /*8a60*/  FFMA.FTZ R45, R43, R70, -R45 ;  /* 0x000000462b2d7223 */ /* 0x000fe2000001082d */
[----:B------:R-:W-:-:S02]  /*8a70*/  HADD2.F32 R43, -RZ, R44.H0_H0 ;  /* 0x2000002cff2b7230 */ /* 0x000fc40000004100 */
[-C--:B------:R-:W-:Y:S01]  /*8a80*/  FFMA.FTZ R59, R47, R41.reuse, -R59 ;  /* 0x000000292f3b7223 */ /* 0x080fe2000001083b */
[----:B------:R-:W-:Y:S02]  /*8a90*/  HADD2.F32 R53, -RZ, R53.H0_H0 ;  /* 0x20000035ff357230 */ /* 0x000fe40000004100 */
[----:B------:R-:W-:Y:S01]  /*8aa0*/  FFMA.FTZ R69, R56, R41, R69 ;  /* 0x0000002938457223 */ /* 0x000fe20000010045 */
[----:B------:R-:W-:Y:S02]  /*8ab0*/  HADD2.F32 R44, -RZ, R44.H1_H1 ;  /* 0x3000002cff2c7230 */ /* 0x000fe40000004100 */
[----:B------:R-:W-:Y:S01]  /*8ac0*/  FMUL.FTZ R47, R43, R174 ;  /* 0x000000ae2b2f7220 */ /* 0x000fe20000410000 */
[----:B------:R-:W-:Y:S02]  /*8ad0*/  HADD2.F32 R172, -RZ, R172.H0_H0 ;  /* 0x200000acffac7230 */ /* 0x000fe40000004100 */
[----:B------:R-:W-:Y:S01]  /*8ae0*/  FFMA.FTZ R86, R58, R70, R86 ;  /* 0x000000463a567223 */ /* 0x000fe20000010056 */
[----:B------:R-:W-:-:S02]  /*8af0*/  HADD2.F32 R41, -RZ, R40.H0_H0 ;  /* 0x20000028ff297230 */ /* 0x000fc40000004100 */
[-C--:B------:R-:W-:Y:S01]  /*8b00*/  FMUL.FTZ R56, R44, R53.reuse ;  /* 0x000000352c387220 */ /* 0x080fe20000410000 */
[----:B------:R-:W-:Y:S01]  /*8b10*/  HADD2.F32 R40, -RZ, R40.H1_H1 ;  /* 0x30000028ff287230 */ /* 0x000fe20000004100 */
[----:B------:R-:W-:Y:S01]  /*8b20*/  F2FP.F16.F32.PACK_AB R57, R57, R68 ;  /* 0x000000443939723e */ /* 0x000fe200000000ff */
[----:B------:R-:W-:Y:S02]  /*8b30*/  HADD2.F32 R51, -RZ, R51.H0_H0 ;  /* 0x20000033ff337230 */ /* 0x000fe40000004100 */
[C---:B------:R-:W-:Y:S01]  /*8b40*/  FMUL.FTZ R174, R41.reuse, R174 ;  /* 0x000000ae29ae7220 */ /* 0x040fe20000410000 */
[----:B------:R-:W-:Y:S01]  /*8b50*/  FFMA.FTZ R47, R41, R172, -R47 ;  /* 0x000000ac292f7223 */ /* 0x000fe2000001082f */
[C---:B------:R-:W-:Y:S01]  /*8b60*/  FMUL.FTZ R53, R40.reuse, R53 ;  /* 0x0000003528357220 */ /* 0x040fe20000410000 */
[----:B------:R-:W-:Y:S02]  /*8b70*/  HADD2.F32 R41, -RZ, R46.H0_H0 ;  /* 0x2000002eff297230 */ /* 0x000fe40000004100 */
[----:B------:R-:W-:Y:S01]  /*8b80*/  FFMA.FTZ R56, R40, R51, -R56 ;  /* 0x0000003328387223 */ /* 0x000fe20000010838 */
[----:B------:R-:W-:-:S02]  /*8b90*/  HADD2.F32 R173, -RZ, R173.H0_H0 ;  /* 0x200000adffad7230 */ /* 0x000fc40000004100 */
[----:B------:R-:W-:Y:S01]  /*8ba0*/  FFMA.FTZ R174, R43, R172, R174 ;  /* 0x000000ac2bae7223 */ /* 0x000fe200000100ae */
[----:B------:R-:W-:Y:S02]  /*8bb0*/  HADD2.F32 R55, -RZ, R55.H0_H0 ;  /* 0x20000037ff377230 */ /* 0x000fe40000004100 */
[----:B------:R-:W-:Y:S01]  /*8bc0*/  FFMA.FTZ R53, R44, R51, R53 ;  /* 0x000000332c357223 */ /* 0x000fe20000010035 */
[----:B------:R-:W-:Y:S02]  /*8bd0*/  HADD2.F32 R40, -RZ, R42.H0_H0 ;  /* 0x2000002aff287230 */ /* 0x000fe40000004100 */
[----:B------:R-:W-:Y:S01]  /*8be0*/  FMUL.FTZ R43, R41, R173 ;  /* 0x000000ad292b7220 */ /* 0x000fe20000410000 */
[----:B------:R-:W-:Y:S01]  /*8bf0*/  HADD2.F32 R46, -RZ, R46.H1_H1 ;  /* 0x3000002eff2e7230 */ /* 0x000fe20000004100 */
[----:B------:R-:W-:Y:S01]  /*8c00*/  F2FP.F16.F32.PACK_AB R47, R56, R47 ;  /* 0x0000002f382f723e */ /* 0x000fe200000000ff */
[----:B------:R-:W-:Y:S02]  /*8c10*/  HADD2.F32 R42, -RZ, R42.H1_H1 ;  /* 0x3000002aff2a7230 */ /* 0x000fe40000004100 */
[----:B------:R-:W-:Y:S01]  /*8c20*/  FMUL.FTZ R173, R40, R173 ;  /* 0x000000ad28ad7220 */ /* 0x000fe20000410000 */
[----:B------:R-:W-:-:S02]  /*8c30*/  HADD2.F32 R171, -RZ, R171.H0_H0 ;  /* 0x200000abffab7230 */ /* 0x000fc40000004100 */
[-C--:B------:R-:W-:Y:S01]  /*8c40*/  FMUL.FTZ R44, R46, R55.reuse ;  /* 0x000000372e2c7220 */ /* 0x080fe20000410000 */
[----:B------:R-:W-:Y:S02]  /*8c50*/  HADD2.F32 R54, -RZ, R54.H0_H0 ;  /* 0x20000036ff367230 */ /* 0x000fe40000004100 */
[----:B------:R-:W-:Y:S01]  /*8c60*/  FMUL.FTZ R55, R42, R55 ;  /* 0x000000372a377220 */ /* 0x000fe20000410000 */
[----:B------:R-:W-:Y:S01]  /*8c70*/  F2FP.F16.F32.PACK_AB R59, R45, R59 ;  /* 0x0000003b2d3b723e */ /* 0x000fe200000000ff */
[-C--:B------:R-:W-:Y:S01]  /*8c80*/  FFMA.FTZ R43, R40, R171.reuse, -R43 ;  /* 0x000000ab282b7223 */ /* 0x080fe2000001082b */
[----:B------:R-:W-:Y:S01]  /*8c90*/  FFMA.FTZ R173, R41, R171, R173 ;  /* 0x000000ab29ad7223 */ /* 0x000fe200000100ad */
[-C--:B------:R-:W-:Y:S01]  /*8ca0*/  FFMA.FTZ R44, R42, R54.reuse, -R44 ;  /* 0x000000362a2c7223 */ /* 0x080fe2000001082c */
[----:B------:R-:W-:Y:S01]  /*8cb0*/  FFMA.FTZ R55, R46, R54, R55 ;  /* 0x000000362e377223 */ /* 0x000fe20000010037 */
[----:B------:R-:W-:Y:S01]  /*8cc0*/  F2FP.F16.F32.PACK_AB R71, R84, R71 ;  /* 0x000000475447723e */ /* 0x000fe200000000ff */
[----:B------:R-:W-:Y:S01]  /*8cd0*/  IMAD.MOV.U32 R40, RZ, RZ, R47 ;  /* 0x000000ffff287224 */ /* 0x000fe200078e002f */
[----:B------:R-:W-:Y:S01]  /*8ce0*/  F2FP.F16.F32.PACK_AB R69, R86, R69 ;  /* 0x000000455645723e */ /* 0x000fe200000000ff */
[----:B------:R-:W-:Y:S01]  /*8cf0*/  IMAD.MOV.U32 R41, RZ, RZ, R57 ;  /* 0x000000ffff297224 */ /* 0x000fe200078e0039 */
[----:B------:R-:W-:Y:S01]  /*8d00*/  F2FP.F16.F32.PACK_AB R43, R44, R43 ;  /* 0x0000002b2c2b723e */ /* 0x000fe200000000ff */
[----:B------:R-:W-:Y:S01]  /*8d10*/  IMAD.MOV.U32 R45, RZ, RZ, R71 ;  /* 0x000000ffff2d7224 */ /* 0x000fe200078e0047 */
[----:B------:R-:W-:-:S02]  /*8d20*/  F2FP.F16.F32.PACK_AB R55, R55, R173 ;  /* 0x000000ad3737723e */ /* 0x000fc400000000ff */
[----:B------:R-:W-:Y:S01]  /*8d30*/  F2FP.F16.F32.PACK_AB R53, R53, R174 ;  /* 0x000000ae3535723e */ /* 0x000fe200000000ff */
[----:B------:R-:W-:Y:S01]  /*8d40*/  IMAD.MOV.U32 R42, RZ, RZ, R43 ;  /* 0x000000ffff2a7224 */ /* 0x000fe200078e002b */
[----:B------:R-:W-:Y:S01]  /*8d50*/  MOV R47, R69 ;  /* 0x00000045002f7202 */ /* 0x000fe20000000f00 */
[----:B------:R-:W-:Y:S01]  /*8d60*/  IMAD.MOV.U32 R43, RZ, RZ, R59 ;  /* 0x000000ffff2b7224 */ /* 0x000fe200078e003b */
[----:B------:R-:W-:Y:S01]  /*8d70*/  MOV R44, R53 ;  /* 0x00000035002c7202 */ /* 0x000fe20000000f00 */
[----:B------:R-:W-:-:S07]  /*8d80*/  IMAD.MOV.U32 R46, RZ, RZ, R55 ;  /* 0x000000ffff2e7224 */ /* 0x000fce00078e0037 */
.L_x_3732:
[----:B------:R-:W-:Y:S05]  /*8d90*/  BSYNC B2 ;  /* 0x0000000000027941 */ /* 0x000fea0003800000 */
.L_x_3731:
[----:B------:R-:W-:-:S13]  /*8da0*/  ISETP.GE.AND P3, PT, R48, R148, PT ;  /* 0x000000943000720c */ /* 0x000fda0003f66270 */
[--C-:B------:R-:W-:Y:S02]  /*8db0*/  @!P3 SHF.R.S32.HI R54, RZ, 0x1f, R48.reuse ;  /* 0x0000001fff36b819 */ /* 0x100fe40000011430 */
[----:B------:R-:W-:-:S04]  /*8dc0*/  @!P3 IADD3 R51, P4, P5, R116, R126, R48 ;  /* 0x0000007e7433b210 */ /* 0x000fc80007d9e030 */
[----:B------:R-:W-:Y:S02]  /*8dd0*/  @!P3 IADD3.X R54, R7, R52, R54, P4, P5 ;  /* 0x000000340736b210 */ /* 0x000fe400027ea436 */
[----:B------:R-:W-:-:S04]  /*8de0*/  LEA R48, P4, R49, R124, 0x1 ;  /* 0x0000007c31307211 */ /* 0x000fc800078808ff */
[----:B------:R-:W-:Y:S02]  /*8df0*/  LEA.HI.X R49, R49, R125, R50, 0x1, P4 ;  /* 0x0000007d31317211 */ /* 0x000fe400020f0c32 */
[----:B------:R-:W-:-:S03]  /*8e00*/  @!P3 LEA R50, P4, R51, R124, 0x1 ;  /* 0x0000007c3332b211 */ /* 0x000fc600078808ff */
[----:B0-----:R0:W-:Y:S01]  /*8e10*/  STG.E.128 desc[UR60][R48.64], R40 ;  /* 0x0000002830007986 */ /* 0x0011e2000c101d3c */
[----:B------:R-:W-:-:S05]  /*8e20*/  @!P3 LEA.HI.X R51, R51, R125, R54, 0x1, P4 ;  /* 0x0000007d3333b211 */ /* 0x000fca00020f0c36 */
[----:B--2---:R0:W-:Y:S04]  /*8e30*/  @!P3 STG.E.128 desc[UR60][R50.64], R44 ;  /* 0x0000002c3200b986 */ /* 0x0041e8000c101d3c */
.L_x_3730:
[----:B------:R-:W-:Y:S05]  /*8e40*/  BSYNC B1 ;  /* 0x0000000000017941 */ /* 0x000fea0003800000 */
.L_x_3729:
[----:B------:R-:W-:Y:S01]  /*8e50*/  ISETP.NE.AND P3, PT, R32, RZ, PT ;  /* 0x000000ff2000720c */ /* 0x000fe20003f65270 */
[----:B------:R-:W-:-:S12]  /*8e60*/  BSSY B1, `(.L_x_3733) ;  /* 0x0000077000017945 */ /* 0x000fd80003800000 */
[----:B------:R-:W-:Y:S05]  /*8e70*/  @!P3 BRA `(.L_x_3734) ;  /* 0x0000000400d4b947 */ /* 0x000fea0003800000 */
[----:B0-----:R-:W-:Y:S01]  /*8e80*/  SEL R40, R132, R152, !P1 ;  /* 0x0000009884287207 */ /* 0x001fe20004800000 */
        /* <DEDUP_REMOVED lines=8> */
[----:B------:R-:W-:Y:S01]  /*8f10*/  SHF.R.S32.HI R40, RZ, 0x1f, R41 ;  /* 0x0000001fff287819 */ /* 0x000fe20000011429 */
[----:B------:R-:W-:-:S03]  /*8f20*/  IMAD.SHL.U32 R51, R41, 0x8, RZ ;  /* 0x0000000829337824 */ /* 0x000fc600078e00ff */
[----:B------:R-:W-:-:S04]  /*8f30*/  LEA.HI R40, R40, R41, RZ, 0x3 ;  /* 0x0000002928287211 */ /* 0x000fc800078f18ff */
[----:B------:R-:W-:Y:S02]  /*8f40*/  SHF.R.S32.HI R42, RZ, 0x3, R40 ;  /* 0x00000003ff2a7819 */ /* 0x000fe40000011428 */
[----:B------:R-:W-:-:S03]  /*8f50*/  LOP3.LUT R40, R208, 0x38, R51, 0xf8, !PT ;  /* 0x00000038d0287812 */ /* 0x000fc600078ef833 */
[----:B------:R-:W-:Y:S01]  /*8f60*/  IMAD R41, R42, 0x1c00, R215 ;  /* 0x00001c002a297824 */ /* 0x000fe200078e02d7 */
[----:B------:R-:W-:-:S05]  /*8f70*/  LOP3.LUT R40, R40, R43, RZ, 0x3c, !PT ;  /* 0x0000002b28287212 */ /* 0x000fca00078e3cff */
[----:B------:R-:W-:Y:S02]  /*8f80*/  IMAD.IADD R40, R41, 0x1, R40 ;  /* 0x0000000129287824 */ /* 0x000fe400078e0228 */
[C---:B------:R-:W-:Y:S02]  /*8f90*/  IMAD R41, R17.reuse, 0x5400, R142 ;  /* 0x0000540011297824 */ /* 0x040fe400078e028e */
[----:B------:R-:W-:Y:S02]  /*8fa0*/  IMAD R43, R17, 0x5400, R40 ;  /* 0x00005400112b7824 */ /* 0x000fe400078e0228 */
[--C-:B------:R-:W-:Y:S02]  /*8fb0*/  IMAD R41, R41, 0x2, R16.reuse ;  /* 0x0000000229297824 */ /* 0x100fe400078e0210 */
[----:B------:R-:W-:-:S04]  /*8fc0*/  IMAD R44, R43, 0x2, R16 ;  /* 0x000000022b2c7824 */ /* 0x000fc800078e0210 */
[----:B------:R-:W0:Y:S04]  /*8fd0*/  LDS.128 R40, [R41+0x21400] ;  /* 0x0214000029287984 */ /* 0x000e280000000c00 */
[----:B------:R-:W2:Y:S01]  /*8fe0*/  LDS.128 R44, [R44+0x21400] ;  /* 0x021400002c2c7984 */ /* 0x000ea20000000c00 */
[----:B------:R-:W-:Y:S05]  /*8ff0*/  @P3 BRA `(.L_x_3736) ;  /* 0x0000000400483947 */ /* 0x000fea0003800000 */
[--C-:B------:R-:W-:Y:S01]  /*9000*/  SHF.R.U64 R53, R80, 0x10, R81.reuse ;  /* 0x0000001050357819 */ /* 0x100fe20000001251 */
[----:B------:R-:W-:Y:S01]  /*9010*/  HADD2.F32 R57, -RZ, R170.H1_H1 ;  /* 0x300000aaff397230 */ /* 0x000fe20000004100 */
[----:B------:R-:W-:Y:S01]  /*9020*/  SHF.R.U32.HI R80, RZ, 0x10, R81 ;  /* 0x00000010ff507819 */ /* 0x000fe20000011651 */
[--C-:B--2---:R-:W-:Y:S01]  /*9030*/  HADD2.F32 R58, -RZ, R45.reuse.H0_H0 ;  /* 0x2000002dff3a7230 */ /* 0x104fe20000004100 */
[--C-:B------:R-:W-:Y:S01]  /*9040*/  SHF.R.U64 R48, R64, 0x10, R65.reuse ;  /* 0x0000001040307819 */ /* 0x100fe20000001241 */
[----:B------:R-:W-:Y:S01]  /*9050*/  HADD2.F32 R59, -RZ, R45.H1_H1 ;  /* 0x3000002dff3b7230 */ /* 0x000fe20000004100 */
[----:B------:R-:W-:Y:S01]  /*9060*/  SHF.R.U32.HI R64, RZ, 0x10, R65 ;  /* 0x00000010ff407819 */ /* 0x000fe20000011641 */
[--C-:B0-----:R-:W-:Y:S02]  /*9070*/  HADD2.F32 R45, -RZ, R41.reuse.H0_H0 ;  /* 0x20000029ff2d7230 */ /* 0x101fe40000004100 */
[----:B------:R-:W-:Y:S01]  /*9080*/  FMUL.FTZ R68, R58, R57 ;  /* 0x000000393a447220 */ /* 0x000fe20000410000 */
[----:B------:R-:W-:Y:S01]  /*9090*/  HADD2.F32 R80, -RZ, R80.H0_H0 ;  /* 0x20000050ff507230 */ /* 0x000fe20000004100 */
[----:B------:R-:W-:Y:S01]  /*90a0*/  SHF.R.U64 R55, R82, 0x10, R83 ;  /* 0x0000001052377819 */ /* 0x000fe20000001253 */
[----:B------:R-:W-:-:S02]  /*90b0*/  HADD2.F32 R41, -RZ, R41.H1_H1 ;  /* 0x30000029ff297230 */ /* 0x000fc40000004100 */
[----:B------:R-:W-:Y:S01]  /*90c0*/  FMUL.FTZ R57, R45, R57 ;  /* 0x000000392d397220 */ /* 0x000fe20000410000 */
[----:B------:R-:W-:Y:S01]  /*90d0*/  HADD2.F32 R56, -RZ, R168.H1_H1 ;  /* 0x300000a8ff387230 */ /* 0x000fe20000004100 */
[----:B------:R-:W-:Y:S01]  /*90e0*/  SHF.R.U32.HI R82, RZ, 0x10, R83 ;  /* 0x00000010ff527819 */ /* 0x000fe20000011653 */
[----:B------:R-:W-:Y:S02]  /*90f0*/  HADD2.F32 R64, -RZ, R64.H0_H0 ;  /* 0x20000040ff407230 */ /* 0x000fe40000004100 */
[-C--:B------:R-:W-:Y:S01]  /*9100*/  FMUL.FTZ R70, R59, R80.reuse ;  /* 0x000000503b467220 */ /* 0x080fe20000410000 */
[----:B------:R-:W-:Y:S01]  /*9110*/  FMUL.FTZ R80, R41, R80 ;  /* 0x0000005029507220 */ /* 0x000fe20000410000 */
[-C--:B------:R-:W-:Y:S01]  /*9120*/  FFMA.FTZ R68, R45, R56.reuse, -R68 ;  /* 0x000000382d447223 */ /* 0x080fe20000010844 */
[----:B------:R-:W-:Y:S01]  /*9130*/  FFMA.FTZ R57, R58, R56, R57 ;  /* 0x000000383a397223 */ /* 0x000fe20000010039 */
[--C-:B------:R-:W-:Y:S01]  /*9140*/  SHF.R.U64 R54, R66, 0x10, R67.reuse ;  /* 0x0000001042367819 */ /* 0x100fe20000001243 */
[----:B------:R-:W-:Y:S01]  /*9150*/  HADD2.F32 R56, -RZ, R47.H0_H0 ;  /* 0x2000002fff387230 */ /* 0x000fe20000004100 */
[----:B------:R-:W-:Y:S01]  /*9160*/  SHF.R.U32.HI R66, RZ, 0x10, R67 ;  /* 0x00000010ff427819 */ /* 0x000fe20000011643 */
[----:B------:R-:W-:Y:S01]  /*9170*/  FFMA.FTZ R80, R59, R64, R80 ;  /* 0x000000403b507223 */ /* 0x000fe20000010050 */
[----:B------:R-:W-:-:S02]  /*9180*/  HADD2.F32 R65, -RZ, R167.H1_H1 ;  /* 0x300000a7ff417230 */ /* 0x000fc40000004100 */
[----:B------:R-:W-:Y:S01]  /*9190*/  FFMA.FTZ R41, R41, R64, -R70 ;  /* 0x0000004029297223 */ /* 0x000fe20000010846 */
[----:B------:R-:W-:Y:S02]  /*91a0*/  HADD2.F32 R47, -RZ, R47.H1_H1 ;  /* 0x3000002fff2f7230 */ /* 0x000fe40000004100 */
[----:B------:R-:W-:Y:S01]  /*91b0*/  HADD2.F32 R82, -RZ, R82.H0_H0 ;  /* 0x20000052ff527230 */ /* 0x000fe20000004100 */
[----:B------:R-:W-:Y:S01]  /*91c0*/  F2FP.F16.F32.PACK_AB R57, R80, R57 ;  /* 0x000000395039723e */ /* 0x000fe200000000ff */
[--C-:B------:R-:W-:Y:S01]  /*91d0*/  HADD2.F32 R58, -RZ, R43.reuse.H0_H0 ;  /* 0x2000002bff3a7230 */ /* 0x100fe20000004100 */
[----:B------:R-:W-:Y:S01]  /*91e0*/  F2FP.F16.F32.PACK_AB R41, R41, R68 ;  /* 0x000000442929723e */ /* 0x000fe200000000ff */
[----:B------:R-:W-:Y:S02]  /*91f0*/  HADD2.F32 R59, -RZ, R43.H1_H1 ;  /* 0x3000002bff3b7230 */ /* 0x000fe40000004100 */
[----:B------:R-:W-:Y:S01]  /*9200*/  FMUL.FTZ R43, R56, R65 ;  /* 0x00000041382b7220 */ /* 0x000fe20000410000 */
[----:B------:R-:W-:-:S02]  /*9210*/  HADD2.F32 R45, -RZ, R169.H1_H1 ;  /* 0x300000a9ff2d7230 */ /* 0x000fc40000004100 */
[-C--:B------:R-:W-:Y:S01]  /*9220*/  FMUL.FTZ R64, R47, R82.reuse ;  /* 0x000000522f407220 */ /* 0x080fe20000410000 */
[----:B------:R-:W-:Y:S02]  /*9230*/  HADD2.F32 R66, -RZ, R66.H0_H0 ;  /* 0x20000042ff427230 */ /* 0x000fe40000004100 */
[C---:B------:R-:W-:Y:S01]  /*9240*/  FMUL.FTZ R65, R58.reuse, R65 ;  /* 0x000000413a417220 */ /* 0x040fe20000410000 */
[----:B------:R-:W-:Y:S01]  /*9250*/  FMUL.FTZ R82, R59, R82 ;  /* 0x000000523b527220 */ /* 0x000fe20000410000 */
[-C--:B------:R-:W-:Y:S01]  /*9260*/  FFMA.FTZ R43, R58, R45.reuse, -R43 ;  /* 0x0000002d3a2b7223 */ /* 0x080fe2000001082b */
[----:B------:R-:W-:Y:S02]  /*9270*/  HADD2.F32 R70, -RZ, R53.H0_H0 ;  /* 0x20000035ff467230 */ /* 0x000fe40000004100 */
[----:B------:R-:W-:Y:S01]  /*9280*/  FFMA.FTZ R45, R56, R45, R65 ;  /* 0x0000002d382d7223 */ /* 0x000fe20000010041 */
[-C--:B------:R-:W-:Y:S01]  /*9290*/  FFMA.FTZ R58, R47, R66.reuse, R82 ;  /* 0x000000422f3a7223 */ /* 0x080fe20000010052 */
[----:B------:R-:W-:Y:S01]  /*92a0*/  FFMA.FTZ R56, R59, R66, -R64 ;  /* 0x000000423b387223 */ /* 0x000fe20000010840 */
[----:B------:R-:W-:-:S02]  /*92b0*/  HADD2.F32 R47, -RZ, R44.H1_H1 ;  /* 0x3000002cff2f7230 */ /* 0x000fc40000004100 */
[----:B------:R-:W-:Y:S01]  /*92c0*/  HADD2.F32 R167, -RZ, R167.H0_H0 ;  /* 0x200000a7ffa77230 */ /* 0x000fe20000004100 */
[----:B------:R-:W-:Y:S01]  /*92d0*/  F2FP.F16.F32.PACK_AB R58, R58, R45 ;  /* 0x0000002d3a3a723e */ /* 0x000fe200000000ff */
[----:B------:R-:W-:Y:S02]  /*92e0*/  HADD2.F32 R64, -RZ, R44.H0_H0 ;  /* 0x2000002cff407230 */ /* 0x000fe40000004100 */
[----:B------:R-:W-:Y:S01]  /*92f0*/  FMUL.FTZ R76, R47, R70 ;  /* 0x000000462f4c7220 */ /* 0x000fe20000410000 */
[--C-:B------:R-:W-:Y:S01]  /*9300*/  HADD2.F32 R53, -RZ, R40.reuse.H1_H1 ;  /* 0x30000028ff357230 */ /* 0x100fe20000004100 */
[----:B------:R-:W-:Y:S01]  /*9310*/  F2FP.F16.F32.PACK_AB R43, R56, R43 ;  /* 0x0000002b382b723e */ /* 0x000fe200000000ff */
[----:B------:R-:W-:Y:S02]  /*9320*/  HADD2.F32 R169, -RZ, R169.H0_H0 ;  /* 0x200000a9ffa97230 */ /* 0x000fe40000004100 */
[----:B------:R-:W-:Y:S01]  /*9330*/  FMUL.FTZ R59, R64, R167 ;  /* 0x000000a7403b7220 */ /* 0x000fe20000410000 */
[----:B------:R-:W-:-:S02]  /*9340*/  HADD2.F32 R66, -RZ, R40.H0_H0 ;  /* 0x20000028ff427230 */ /* 0x000fc40000004100 */
[C---:B------:R-:W-:Y:S01]  /*9350*/  FMUL.FTZ R70, R53.reuse, R70 ;  /* 0x0000004635467220 */ /* 0x040fe20000410000 */
[----:B------:R-:W-:Y:S01]  /*9360*/  HADD2.F32 R48, -RZ, R48.H0_H0 ;  /* 0x20000030ff307230 */ /* 0x000fe20000004100 */
[----:B------:R-:W-:Y:S01]  /*9370*/  MOV R45, R57 ;  /* 0x00000039002d7202 */ /* 0x000fe20000000f00 */
[----:B------:R-:W-:Y:S02]  /*9380*/  HADD2.F32 R168, -RZ, R168.H0_H0 ;  /* 0x200000a8ffa87230 */ /* 0x000fe40000004100 */
[----:B------:R-:W-:Y:S01]  /*9390*/  FFMA.FTZ R40, R66, R169, -R59 ;  /* 0x000000a942287223 */ /* 0x000fe2000001083b */
[----:B------:R-:W-:Y:S02]  /*93a0*/  HADD2.F32 R67, -RZ, R55.H0_H0 ;  /* 0x20000037ff437230 */ /* 0x000fe40000004100 */
[-C--:B------:R-:W-:Y:S01]  /*93b0*/  FFMA.FTZ R53, R53, R48.reuse, -R76 ;  /* 0x0000003035357223 */ /* 0x080fe2000001084c */
[----:B------:R-:W-:Y:S01]  /*93c0*/  FFMA.FTZ R47, R47, R48, R70 ;  /* 0x000000302f2f7223 */ /* 0x000fe20000010046 */
[----:B------:R-:W-:-:S02]  /*93d0*/  HADD2.F32 R59, -RZ, R46.H0_H0 ;  /* 0x2000002eff3b7230 */ /* 0x000fc40000004100 */
[----:B------:R-:W-:Y:S01]  /*93e0*/  FMUL.FTZ R167, R66, R167 ;  /* 0x000000a742a77220 */ /* 0x000fe20000410000 */
[----:B------:R-:W-:Y:S01]  /*93f0*/  HADD2.F32 R48, -RZ, R46.H1_H1 ;  /* 0x3000002eff307230 */ /* 0x000fe20000004100 */
[----:B------:R-:W-:Y:S01]  /*9400*/  F2FP.F16.F32.PACK_AB R40, R53, R40 ;  /* 0x000000283528723e */ /* 0x000fe200000000ff */
[--C-:B------:R-:W-:Y:S02]  /*9410*/  HADD2.F32 R55, -RZ, R42.reuse.H0_H0 ;  /* 0x2000002aff377230 */ /* 0x100fe40000004100 */
[----:B------:R-:W-:Y:S01]  /*9420*/  FFMA.FTZ R44, R64, R169, R167 ;  /* 0x000000a9402c7223 */ /* 0x000fe200000100a7 */
[----:B------:R-:W-:Y:S02]  /*9430*/  HADD2.F32 R46, -RZ, R42.H1_H1 ;  /* 0x3000002aff2e7230 */ /* 0x000fe40000004100 */
[----:B------:R-:W-:Y:S01]  /*9440*/  FMUL.FTZ R42, R59, R168 ;  /* 0x000000a83b2a7220 */ /* 0x000fe20000410000 */
[----:B------:R-:W-:Y:S02]  /*9450*/  HADD2.F32 R170, -RZ, R170.H0_H0 ;  /* 0x200000aaffaa7230 */ /* 0x000fe40000004100 */
[----:B------:R-:W-:Y:S01]  /*9460*/  FMUL.FTZ R69, R48, R67 ;  /* 0x0000004330457220 */ /* 0x000fe20000410000 */
[----:B------:R-:W-:-:S02]  /*9470*/  HADD2.F32 R65, -RZ, R54.H0_H0 ;  /* 0x20000036ff417230 */ /* 0x000fc40000004100 */
[C---:B------:R-:W-:Y:S01]  /*9480*/  FMUL.FTZ R168, R55.reuse, R168 ;  /* 0x000000a837a87220 */ /* 0x040fe20000410000 */
[C---:B------:R-:W-:Y:S01]  /*9490*/  FMUL.FTZ R67, R46.reuse, R67 ;  /* 0x000000432e437220 */ /* 0x040fe20000410000 */
[----:B------:R-:W-:Y:S01]  /*94a0*/  FFMA.FTZ R42, R55, R170, -R42 ;  /* 0x000000aa372a7223 */ /* 0x000fe2000001082a */
[----:B------:R-:W-:Y:S01]  /*94b0*/  F2FP.F16.F32.PACK_AB R44, R47, R44 ;  /* 0x0000002c2f2c723e */ /* 0x000fe200000000ff */
[----:B------:R-:W-:Y:S01]  /*94c0*/  FFMA.FTZ R168, R59, R170, R168 ;  /* 0x000000aa3ba87223 */ /* 0x000fe200000100a8 */
[-C--:B------:R-:W-:Y:S01]  /*94d0*/  FFMA.FTZ R69, R46, R65.reuse, -R69 ;  /* 0x000000412e457223 */ /* 0x080fe20000010845 */
[----:B------:R-:W-:Y:S01]  /*94e0*/  FFMA.FTZ R67, R48, R65, R67 ;  /* 0x0000004130437223 */ /* 0x000fe20000010043 */
[----:B------:R-:W-:-:S03]  /*94f0*/  IMAD.MOV.U32 R47, RZ, RZ, R58 ;  /* 0x000000ffff2f7224 */ /* 0x000fc600078e003a */
[----:B------:R-:W-:Y:S02]  /*9500*/  F2FP.F16.F32.PACK_AB R42, R69, R42 ;  /* 0x0000002a452a723e */ /* 0x000fe400000000ff */
[----:B------:R-:W-:-:S07]  /*9510*/  F2FP.F16.F32.PACK_AB R46, R67, R168 ;  /* 0x000000a8432e723e */ /* 0x000fce00000000ff */
.L_x_3736:
[----:B------:R-:W-:Y:S05]  /*9520*/  BSYNC B2 ;  /* 0x0000000000027941 */ /* 0x000fea0003800000 */
.L_x_3735:
        /* <DEDUP_REMOVED lines=10> */
.L_x_3734:
[----:B------:R-:W-:Y:S05]  /*95d0*/  BSYNC B1 ;  /* 0x0000000000017941 */ /* 0x000fea0003800000 */
.L_x_3733:
[----:B------:R-:W-:-:S13]  /*95e0*/  ISETP.NE.AND P3, PT, R33, RZ, PT ;  /* 0x000000ff2100720c */ /* 0x000fda0003f65270 */
[----:B------:R-:W-:Y:S05]  /*95f0*/  @!P3 BRA `(.L_x_3687) ;  /* 0x0000000800ccb947 */ /* 0x000fea0003800000 */
[----:B0---4-:R-:W2:Y:S01]  /*9600*/  LDL R40, [R1+0x10] ;  /* 0x0000100001287983 */ /* 0x011ea20000100800 */
[----:B------:R-:W-:Y:S01]  /*9610*/  SHF.R.U32.HI R43, RZ, 0x3, R208 ;  /* 0x00000003ff2b7819 */ /* 0x000fe200000116d0 */
[----:B------:R-:W-:Y:S01]  /*9620*/  BSSY B1, `(.L_x_3737) ;  /* 0x000006e000017945 */ /* 0x000fe20003800000 */
[----:B--2---:R-:W-:Y:S02]  /*9630*/  LOP3.LUT P5, RZ, R40, 0x1, RZ, 0xc0, !PT ;  /* 0x0000000128ff7812 */ /* 0x004fe400078ac0ff */
[----:B------:R-:W-:Y:S02]  /*9640*/  IADD3 R40, P3, P4, R116, R126, R27 ;  /* 0x0000007e74287210 */ /* 0x000fe40007c7e01b */
[----:B------:R-:W-:Y:S02]  /*9650*/  SEL R152, R132, R152, !P5 ;  /* 0x0000009884987207 */ /* 0x000fe40006800000 */
[----:B------:R-:W-:Y:S02]  /*9660*/  IADD3.X R41, R7, R52, R31, P3, P4 ;  /* 0x0000003407297210 */ /* 0x000fe40001fe841f */
[----:B---3--:R-:W-:-:S04]  /*9670*/  LEA R48, P3, R40, R124, 0x1 ;  /* 0x0000007c28307211 */ /* 0x008fc800078608ff */
[----:B------:R-:W-:Y:S02]  /*9680*/  LEA.HI.X R49, R40, R125, R41, 0x1, P3 ;  /* 0x0000007d28317211 */ /* 0x000fe400018f0c29 */
[----:B------:R-:W-:Y:S02]  /*9690*/  SHF.R.S32.HI R41, RZ, 0x1f, R152 ;  /* 0x0000001fff297819 */ /* 0x000fe40000011498 */
[----:B------:R-:W-:Y:S02]  /*96a0*/  ISETP.GE.AND P3, PT, R3, R121, PT ;  /* 0x000000790300720c */ /* 0x000fe40003f66270 */
[----:B------:R-:W-:-:S04]  /*96b0*/  LEA.HI R152, R41, R152, RZ, 0x4 ;  /* 0x0000009829987211 */ /* 0x000fc800078f20ff */
[----:B------:R-:W-:-:S04]  /*96c0*/  LEA.HI.SX32 R152, R152, R99, 0x1c ;  /* 0x0000006398987211 */ /* 0x000fc800078fe2ff */
[----:B------:R-:W-:Y:S01]  /*96d0*/  SHF.R.S32.HI R41, RZ, 0x1f, R152 ;  /* 0x0000001fff297819 */ /* 0x000fe20000011498 */
[----:B------:R-:W-:-:S03]  /*96e0*/  IMAD.SHL.U32 R51, R152, 0x8, RZ ;  /* 0x0000000898337824 */ /* 0x000fc600078e00ff */
[----:B------:R-:W-:Y:S02]  /*96f0*/  LEA.HI R41, R41, R152, RZ, 0x3 ;  /* 0x0000009829297211 */ /* 0x000fe400078f18ff */
[----:B------:R-:W-:Y:S02]  /*9700*/  LOP3.LUT R40, R208, 0x38, R51, 0xf8, !PT ;  /* 0x00000038d0287812 */ /* 0x000fe400078ef833 */
[----:B------:R-:W-:Y:S02]  /*9710*/  SHF.R.S32.HI R42, RZ, 0x3, R41 ;  /* 0x00000003ff2a7819 */ /* 0x000fe40000011429 */
[----:B------:R-:W-:-:S03]  /*9720*/  LOP3.LUT R40, R40, R43, RZ, 0x3c, !PT ;  /* 0x0000002b28287212 */ /* 0x000fc600078e3cff */
[----:B------:R-:W-:-:S04]  /*9730*/  IMAD R41, R42, 0x1c00, R215 ;  /* 0x00001c002a297824 */ /* 0x000fc800078e02d7 */
[----:B------:R-:W-:Y:S02]  /*9740*/  IMAD.IADD R40, R41, 0x1, R40 ;  /* 0x0000000129287824 */ /* 0x000fe400078e0228 */
[C---:B------:R-:W-:Y:S02]  /*9750*/  IMAD R41, R17.reuse, 0x5400, R141 ;  /* 0x0000540011297824 */ /* 0x040fe400078e028d */
[----:B------:R-:W-:Y:S02]  /*9760*/  IMAD R43, R17, 0x5400, R40 ;  /* 0x00005400112b7824 */ /* 0x000fe400078e0228 */
[----:B------:R-:W-:-:S03]  /*9770*/  IMAD R41, R41, 0x2, R16 ;  /* 0x0000000229297824 */ /* 0x000fc600078e0210 */
[----:B------:R-:W-:-:S03]  /*9780*/  LEA R44, R43, R16, 0x1 ;  /* 0x000000102b2c7211 */ /* 0x000fc600078e08ff */
[----:B------:R-:W0:Y:S04]  /*9790*/  LDS.128 R40, [R41+0x21400] ;  /* 0x0214000029287984 */ /* 0x000e280000000c00 */
[----:B------:R-:W2:Y:S01]  /*97a0*/  LDS.128 R44, [R44+0x21400] ;  /* 0x021400002c2c7984 */ /* 0x000ea20000000c00 */
[----:B------:R-:W-:Y:S05]  /*97b0*/  @P3 BRA `(.L_x_3738) ;  /* 0x0000000400503947 */ /* 0x000fea0003800000 */
[----:B------:R-:W-:Y:S01]  /*97c0*/  SHF.R.U64 R50, R60, 0x10, R61 ;  /* 0x000000103c327819 */ /* 0x000fe2000000123d */
[----:B--2---:R-:W-:Y:S01]  /*97d0*/  IMAD.MOV.U32 R56, RZ, RZ, R45 ;  /* 0x000000ffff387224 */ /* 0x004fe200078e002d */
[----:B------:R-:W-:Y:S01]  /*97e0*/  SHF.R.U32.HI R59, RZ, 0x10, R61 ;  /* 0x00000010ff3b7819 */ /* 0x000fe2000001163d */
[----:B------:R-:W-:Y:S01]  /*97f0*/  IMAD.MOV.U32 R57, RZ, RZ, R47 ;  /* 0x000000ffff397224 */ /* 0x000fe200078e002f */
[----:B------:R-:W-:Y:S01]  /*9800*/  SHF.R.U32.HI R61, RZ, 0x10, R73 ;  /* 0x00000010ff3d7819 */ /* 0x000fe20000011649 */
[----:B0-----:R-:W-:Y:S01]  /*9810*/  IMAD.MOV.U32 R45, RZ, RZ, R43 ;  /* 0x000000ffff2d7224 */ /* 0x001fe200078e002b */
[--C-:B------:R-:W-:Y:S01]  /*9820*/  SHF.R.U64 R53, R62, 0x10, R63.reuse ;  /* 0x000000103e357819 */ /* 0x100fe2000000123f */
[--C-:B------:R-:W-:Y:S01]  /*9830*/  HADD2.F32 R47, -RZ, R56.reuse.H0_H0 ;  /* 0x20000038ff2f7230 */ /* 0x100fe20000004100 */
[----:B------:R-:W-:Y:S01]  /*9840*/  SHF.R.U32.HI R62, RZ, 0x10, R63 ;  /* 0x00000010ff3e7819 */ /* 0x000fe2000001163f */
[----:B------:R-:W-:Y:S01]  /*9850*/  HADD2.F32 R58, -RZ, R56.H1_H1 ;  /* 0x30000038ff3a7230 */ /* 0x000fe20000004100 */
[--C-:B------:R-:W-:Y:S01]  /*9860*/  SHF.R.U64 R55, R74, 0x10, R75.reuse ;  /* 0x000000104a377819 */ /* 0x100fe2000000124b */
[----:B------:R-:W-:Y:S01]  /*9870*/  HADD2.F32 R61, -RZ, R61.H0_H0 ;  /* 0x2000003dff3d7230 */ /* 0x000fe20000004100 */
[----:B------:R-:W-:Y:S01]  /*9880*/  SHF.R.U32.HI R74, RZ, 0x10, R75 ;  /* 0x00000010ff4a7819 */ /* 0x000fe2000001164b */
[----:B------:R-:W-:Y:S01]  /*9890*/  HADD2.F32 R56, -RZ, R41.H1_H1 ;  /* 0x30000029ff387230 */ /* 0x000fe20000004100 */
[----:B------:R-:W-:Y:S01]  /*98a0*/  SHF.R.U64 R54, R72, 0x10, R73 ;  /* 0x0000001048367819 */ /* 0x000fe20000001249 */
[----:B------:R-:W-:-:S02]  /*98b0*/  HADD2.F32 R64, -RZ, R160.H1_H1 ;  /* 0x300000a0ff407230 */ /* 0x000fc40000004100 */
[-C--:B------:R-:W-:Y:S01]  /*98c0*/  FMUL.FTZ R63, R58, R61.reuse ;  /* 0x0000003d3a3f7220 */ /* 0x080fe20000410000 */
[----:B------:R-:W-:Y:S02]  /*98d0*/  HADD2.F32 R43, -RZ, R41.H0_H0 ;  /* 0x20000029ff2b7230 */ /* 0x000fe40000004100 */
[----:B------:R-:W-:Y:S01]  /*98e0*/  FMUL.FTZ R61, R56, R61 ;  /* 0x0000003d383d7220 */ /* 0x000fe20000410000 */
[----:B------:R-:W-:Y:S02]  /*98f0*/  HADD2.F32 R59, -RZ, R59.H0_H0 ;  /* 0x2000003bff3b7230 */ /* 0x000fe40000004100 */
[-C--:B------:R-:W-:Y:S01]  /*9900*/  FMUL.FTZ R66, R47, R64.reuse ;  /* 0x000000402f427220 */ /* 0x080fe20000410000 */
[----:B------:R-:W-:Y:S02]  /*9910*/  HADD2.F32 R60, -RZ, R158.H1_H1 ;  /* 0x3000009eff3c7230 */ /* 0x000fe40000004100 */
[----:B------:R-:W-:Y:S01]  /*9920*/  FMUL.FTZ R64, R43, R64 ;  /* 0x000000402b407220 */ /* 0x000fe20000410000 */
[----:B------:R-:W-:-:S02]  /*9930*/  HADD2.F32 R74, -RZ, R74.H0_H0 ;  /* 0x2000004aff4a7230 */ /* 0x000fc40000004100 */
[-C--:B------:R-:W-:Y:S01]  /*9940*/  FFMA.FTZ R56, R56, R59.reuse, -R63 ;  /* 0x0000003b38387223 */ /* 0x080fe2000001083f */
[----:B------:R-:W-:Y:S01]  /*9950*/  FFMA.FTZ R58, R58, R59, R61 ;  /* 0x0000003b3a3a7223 */ /* 0x000fe2000001003d */
[-C--:B------:R-:W-:Y:S01]  /*9960*/  FFMA.FTZ R41, R43, R60.reuse, -R66 ;  /* 0x0000003c2b297223 */ /* 0x080fe20000010842 */
[--C-:B------:R-:W-:Y:S02]  /*9970*/  HADD2.F32 R59, -RZ, R57.reuse.H0_H0 ;  /* 0x20000039ff3b7230 */ /* 0x100fe40000004100 */
[----:B------:R-:W-:Y:S01]  /*9980*/  FFMA.FTZ R43, R47, R60, R64 ;  /* 0x0000003c2f2b7223 */ /* 0x000fe20000010040 */
[----:B------:R-:W-:Y:S02]  /*9990*/  HADD2.F32 R57, -RZ, R57.H1_H1 ;  /* 0x30000039ff397230 */ /* 0x000fe40000004100 */
[----:B------:R-:W-:Y:S01]  /*99a0*/  HADD2.F32 R60, -RZ, R45.H1_H1 ;  /* 0x3000002dff3c7230 */ /* 0x000fe20000004100 */
[----:B------:R-:W-:Y:S01]  /*99b0*/  F2FP.F16.F32.PACK_AB R41, R56, R41 ;  /* 0x000000293829723e */ /* 0x000fe200000000ff */
[----:B------:R-:W-:-:S02]  /*99c0*/  HADD2.F32 R62, -RZ, R62.H0_H0 ;  /* 0x2000003eff3e7230 */ /* 0x000fc40000004100 */
[CC--:B------:R-:W-:Y:S01]  /*99d0*/  FMUL.FTZ R61, R57.reuse, R74.reuse ;  /* 0x0000004a393d7220 */ /* 0x0c0fe20000410000 */
[----:B------:R-:W-:Y:S02]  /*99e0*/  HADD2.F32 R66, -RZ, R159.H1_H1 ;  /* 0x3000009fff427230 */ /* 0x000fe40000004100 */
[C---:B------:R-:W-:Y:S01]  /*99f0*/  FMUL.FTZ R74, R60.reuse, R74 ;  /* 0x0000004a3c4a7220 */ /* 0x040fe20000410000 */
[----:B------:R-:W-:Y:S02]  /*9a00*/  HADD2.F32 R47, -RZ, R45.H0_H0 ;  /* 0x2000002dff2f7230 */ /* 0x000fe40000004100 */
[-C--:B------:R-:W-:Y:S01]  /*9a10*/  FFMA.FTZ R60, R60, R62.reuse, -R61 ;  /* 0x0000003e3c3c7223 */ /* 0x080fe2000001083d */
[----:B------:R-:W-:Y:S02]  /*9a20*/  HADD2.F32 R64, -RZ, R157.H1_H1 ;  /* 0x3000009dff407230 */ /* 0x000fe40000004100 */
[----:B------:R-:W-:Y:S01]  /*9a30*/  FFMA.FTZ R62, R57, R62, R74 ;  /* 0x0000003e393e7223 */ /* 0x000fe2000001004a */
[----:B------:R-:W-:Y:S01]  /*9a40*/  FMUL.FTZ R68, R59, R66 ;  /* 0x000000423b447220 */ /* 0x000fe20000410000 */
[----:B------:R-:W-:-:S02]  /*9a50*/  HADD2.F32 R61, -RZ, R54.H0_H0 ;  /* 0x20000036ff3d7230 */ /* 0x000fc40000004100 */
[C---:B------:R-:W-:Y:S01]  /*9a60*/  FMUL.FTZ R66, R47.reuse, R66 ;  /* 0x000000422f427220 */ /* 0x040fe20000410000 */
[----:B------:R-:W-:Y:S02]  /*9a70*/  HADD2.F32 R57, -RZ, R44.H0_H0 ;  /* 0x2000002cff397230 */ /* 0x000fe40000004100 */
[-C--:B------:R-:W-:Y:S01]  /*9a80*/  FFMA.FTZ R45, R47, R64.reuse, -R68 ;  /* 0x000000402f2d7223 */ /* 0x080fe20000010844 */
[----:B------:R-:W-:Y:S02]  /*9a90*/  HADD2.F32 R54, -RZ, R40.H0_H0 ;  /* 0x20000028ff367230 */ /* 0x000fe40000004100 */
[----:B------:R-:W-:Y:S01]  /*9aa0*/  FFMA.FTZ R47, R59, R64, R66 ;  /* 0x000000403b2f7223 */ /* 0x000fe20000010042 */
[----:B------:R-:W-:Y:S02]  /*9ab0*/  HADD2.F32 R44, -RZ, R44.H1_H1 ;  /* 0x3000002cff2c7230 */ /* 0x000fe40000004100 */
[----:B------:R-:W-:Y:S01]  /*9ac0*/  HADD2.F32 R40, -RZ, R40.H1_H1 ;  /* 0x30000028ff287230 */ /* 0x000fe20000004100 */
[----:B------:R-:W-:Y:S01]  /*9ad0*/  F2FP.F16.F32.PACK_AB R60, R60, R45 ;  /* 0x0000002d3c3c723e */ /* 0x000fe200000000ff */
[----:B------:R-:W-:-:S02]  /*9ae0*/  HADD2.F32 R59, -RZ, R50.H0_H0 ;  /* 0x20000032ff3b7230 */ /* 0x000fc40000004100 */
[-C--:B------:R-:W-:Y:S01]  /*9af0*/  FMUL.FTZ R65, R44, R61.reuse ;  /* 0x0000003d2c417220 */ /* 0x080fe20000410000 */
[----:B------:R-:W-:Y:S02]  /*9b00*/  HADD2.F32 R160, -RZ, R160.H0_H0 ;  /* 0x200000a0ffa07230 */ /* 0x000fe40000004100 */
[C---:B------:R-:W-:Y:S01]  /*9b10*/  FMUL.FTZ R61, R40.reuse, R61 ;  /* 0x0000003d283d7220 */ /* 0x040fe20000410000 */
[----:B------:R-:W-:Y:S02]  /*9b20*/  HADD2.F32 R158, -RZ, R158.H0_H0 ;  /* 0x2000009eff9e7230 */ /* 0x000fe40000004100 */
[-C--:B------:R-:W-:Y:S01]  /*9b30*/  FFMA.FTZ R50, R40, R59.reuse, -R65 ;  /* 0x0000003b28327223 */ /* 0x080fe20000010841 */
[----:B------:R-:W-:Y:S02]  /*9b40*/  HADD2.F32 R159, -RZ, R159.H0_H0 ;  /* 0x2000009fff9f7230 */ /* 0x000fe40000004100 */
        /* <DEDUP_REMOVED lines=23> */
[----:B------:R-:W-:-:S02]  /*9cc0*/  F2FP.F16.F32.PACK_AB R40, R50, R63 ;  /* 0x0000003f3228723e */ /* 0x000fc400000000ff */
[----:B------:R-:W-:Y:S02]  /*9cd0*/  F2FP.F16.F32.PACK_AB R44, R61, R160 ;  /* 0x000000a03d2c723e */ /* 0x000fe400000000ff */
[----:B------:R-:W-:Y:S02]  /*9ce0*/  F2FP.F16.F32.PACK_AB R42, R42, R57 ;  /* 0x000000392a2a723e */ /* 0x000fe400000000ff */
[----:B------:R-:W-:-:S07]  /*9cf0*/  F2FP.F16.F32.PACK_AB R46, R46, R159 ;  /* 0x0000009f2e2e723e */ /* 0x000fce00000000ff */
.L_x_3738:
[----:B------:R-:W-:Y:S05]  /*9d00*/  BSYNC B1 ;  /* 0x0000000000017941 */ /* 0x000fea0003800000 */
.L_x_3737:
[----:B0-----:R0:W-:Y:S01]  /*9d10*/  STG.E.128 desc[UR60][R48.64], R40 ;  /* 0x0000002830007986 */ /* 0x0011e2000c101d3c */
[----:B------:R-:W-:-:S13]  /*9d20*/  ISETP.GE.AND P3, PT, R51, R148, PT ;  /* 0x000000943300720c */ /* 0x000fda0003f66270 */
[----:B------:R-:W-:Y:S05]  /*9d30*/  @P3 BRA `(.L_x_3687) ;  /* 0x0000000000fc3947 */ /* 0x000fea0003800000 */
[--C-:B0-----:R-:W-:Y:S02]  /*9d40*/  SHF.R.S32.HI R40, RZ, 0x1f, R51.reuse ;  /* 0x0000001fff287819 */ /* 0x101fe40000011433 */
[----:B------:R-:W-:-:S04]  /*9d50*/  IADD3 R51, P3, P4, R116, R126, R51 ;  /* 0x0000007e74337210 */ /* 0x000fc80007c7e033 */
[----:B------:R-:W-:Y:S02]  /*9d60*/  IADD3.X R52, R7, R52, R40, P3, P4 ;  /* 0x0000003407347210 */ /* 0x000fe40001fe8428 */
[----:B------:R-:W-:-:S04]  /*9d70*/  LEA R124, P3, R51, R124, 0x1 ;  /* 0x0000007c337c7211 */ /* 0x000fc800078608ff */
[----:B------:R-:W-:-:S05]  /*9d80*/  LEA.HI.X R125, R51, R125, R52, 0x1, P3 ;  /* 0x0000007d337d7211 */ /* 0x000fca00018f0c34 */
[----:B--2---:R0:W-:Y:S01]  /*9d90*/  STG.E.128 desc[UR60][R124.64], R44 ;  /* 0x0000002c7c007986 */ /* 0x0041e2000c101d3c */
[----:B------:R-:W-:Y:S05]  /*9da0*/  BRA `(.L_x_3687) ;  /* 0x0000000000e07947 */ /* 0x000fea0003800000 */
.L_x_3654:
[----:B------:R-:W2:Y:S02]  /*9db0*/  LDL R40, [R1+0x1c] ;  /* 0x00001c0001287983 */ /* 0x000ea40000100800 */
[----:B--2---:R-:W-:-:S13]  /*9dc0*/  R2UR UR4, R40 ;  /* 0x00000000280472ca */ /* 0x004fda00000e0000 */
[----:B------:R-:W-:-:S06]  /*9dd0*/  UISETP.NE.AND UP0, UPT, UR4, 0x3, UPT ;  /* 0x000000030400788c */ /* 0x000fcc000bf05270 */
[----:B------:R-:W-:-:S13]  /*9de0*/  PLOP3.LUT P2, PT, PT, PT, UP0, 0x80, 0x0 ;  /* 0x000000000000781c */ /* 0x000fda0003f4f008 */
[----:B------:R-:W-:Y:S05]  /*9df0*/  @!P2 BRA `(.L_x_3739) ;  /* 0x000000000004a947 */ /* 0x000fea0003800000 */
[----:B------:R-:W-:Y:S01]  /*9e00*/  BPT.TRAP 0x1 ;  /* 0x000000040000795c */ /* 0x000fe20000300000 */
.L_x_3739:
[----:B------:R-:W-:Y:S01]  /*9e10*/  LEA R97, R17, R16, 0x3 ;  /* 0x0000001011617211 */ /* 0x000fe200078e18ff */
[----:B------:R-:W-:Y:S01]  /*9e20*/  IMAD R96, R24, -0x70, R2 ;  /* 0xffffff9018607824 */ /* 0x000fe200078e0202 */
[----:B------:R-:W-:Y:S01]  /*9e30*/  SHF.L.U32 R98, R205, 0x1f, RZ ;  /* 0x0000001fcd627819 */ /* 0x000fe200000006ff */
[----:B------:R-:W-:Y:S03]  /*9e40*/  BSSY B1, `(.L_x_3740) ;  /* 0x0000004000017945 */ /* 0x000fe60003800000 */
[----:B------:R-:W1:Y:S01]  /*9e50*/  SYNCS.PHASECHK.TRANS64.TRYWAIT P3, [R97+URZ+0x36890], R98 ;  /* 0x03689062610075a7 */ /* 0x000e62000806017f */
[----:B------:R-:W-:Y:S01]  /*9e60*/  VIMNMX R96, R96, 0x70, PT ;  /* 0x0000007060607848 */ /* 0x000fe20003fe0100 */
[----:B-1----:R-:W-:Y:S06]  /*9e70*/  @!P3 BRA `(.L_x_3741) ;  /* 0x000001e8006cb947 */ /* 0x002fec0003800000 */
.L_x_4027:
[----:B------:R-:W-:Y:S05]  /*9e80*/  BSYNC B1 ;  /* 0x0000000000017941 */ /* 0x000fea0003800000 */
.L_x_3740:
[----:B------:R-:W-:Y:S01]  /*9e90*/  ISETP.GE.AND P3, PT, R204, R96, PT ;  /* 0x00000060cc00720c */ /* 0x000fe20003f66270 */
[----:B------:R-:W-:-:S12]  /*9ea0*/  BSSY B1, `(.L_x_3742) ;  /* 0x0000014000017945 */ /* 0x000fd80003800000 */
[----:B------:R-:W-:Y:S05]  /*9eb0*/  @P3 BRA `(.L_x_3743) ;  /* 0x0000000000483947 */ /* 0x000fea0003800000 */
[----:B------:R-:W-:-:S13]  /*9ec0*/  ISETP.NE.AND P3, PT, R28, RZ, PT ;  /* 0x000000ff1c00720c */ /* 0x000fda0003f65270 */
[----:B0-----:R-:W0:Y:S04]  /*9ed0*/  @P3 LDS.128 R40, [R38+0x21000] ;  /* 0x0210000026283984 */ /* 0x001e280000000c00 */
[----:B0-----:R-:W-:Y:S01]  /*9ee0*/  @P3 STG.E.128 desc[UR60][R46.64], R40 ;  /* 0x000000282e003986 */ /* 0x001fe2000c101d3c */
[----:B------:R-:W-:-:S13]  /*9ef0*/  ISETP.NE.AND P3, PT, R32, RZ, PT ;  /* 0x000000ff2000720c */ /* 0x000fda0003f65270 */
[----:B------:R-:W0:Y:S04]  /*9f00*/  @P3 LDS.128 R40, [R39+0x21000] ;  /* 0x0210000027283984 */ /* 0x000e280000000c00 */
        /* <DEDUP_REMOVED lines=12> */
[----:B0-----:R2:W-:Y:S02]  /*9fd0*/  @P3 STG.E.128 desc[UR60][R46.64+0x140], R40 ;  /* 0x000140282e003986 */ /* 0x0015e4000c101d3c */
.L_x_3743:
[----:B------:R-:W-:Y:S05]  /*9fe0*/  BSYNC B1 ;  /* 0x0000000000017941 */ /* 0x000fea0003800000 */
.L_x_3742:
[----:B------:R-:W-:-:S13]  /*9ff0*/  ISETP.GE.AND P3, PT, R227, R96, PT ;  /* 0x00000060e300720c */ /* 0x000fda0003f66270 */
[----:B------:R-:W-:Y:S05]  /*a000*/  @P3 BRA `(.L_x_3687) ;  /* 0x0000000000483947 */ /* 0x000fea0003800000 */
[----:B------:R-:W-:-:S13]  /*a010*/  ISETP.NE.AND P3, PT, R28, RZ, PT ;  /* 0x000000ff1c00720c */ /* 0x000fda0003f65270 */
[----:B0-2---:R-:W0:Y:S04]  /*a020*/  @P3 LDS.128 R40, [R38+0x23000] ;  /* 0x0230000026283984 */ /* 0x005e280000000c00 */
        /* <DEDUP_REMOVED lines=16> */
.L_x_3687:
[----:B------:R-:W-:Y:S05]  /*a130*/  BSYNC B0 ;  /* 0x0000000000007941 */ /* 0x000fea0003800000 */
.L_x_3653:
        /* <DEDUP_REMOVED lines=17> */
.L_x_3745:
[----:B------:R-:W-:Y:S05]  /*a250*/  BSYNC B0 ;  /* 0x0000000000007941 */ /* 0x000fea0003800000 */
.L_x_3744:
[----:B------:R-:W1:Y:S01]  /*a260*/  SYNCS.PHASECHK.TRANS64.TRYWAIT P2, [R97+URZ+0x368b0], R98 ;  /* 0x0368b062610075a7 */ /* 0x000e62000804017f */
[----:B------:R-:W-:Y:S01]  /*a270*/  ULDC.64 UR6, c[0x0][0x328] ;  /* 0x0000ca0000067ab9 */ /* 0x000fe20000000a00 */
[----:B------:R-:W-:Y:S01]  /*a280*/  ULDC.64 UR4, c[0x0][0x318] ;  /* 0x0000c60000047ab9 */ /* 0x000fe20000000a00 */
[----:B------:R-:W-:Y:S01]  /*a290*/  IMAD.U32 R41, RZ, RZ, UR6 ;  /* 0x00000006ff297e24 */ /* 0x000fe2000f8e00ff */
[----:B------:R-:W-:Y:S01]  /*a2a0*/  BSSY B0, `(.L_x_3746) ;  /* 0x000000a000007945 */ /* 0x000fe20003800000 */
[----:B0-----:R-:W-:Y:S02]  /*a2b0*/  IMAD.U32 R40, RZ, RZ, UR7 ;  /* 0x00000007ff287e24 */ /* 0x001fe4000f8e00ff */
[----:B------:R-:W-:Y:S01]  /*a2c0*/  IMAD.WIDE R44, R24, 0x70, R122 ;  /* 0x00000070182c7825 */ /* 0x000fe200078e027a */
[----:B------:R0:W-:Y:S04]  /*a2d0*/  STL [R1+0x18], R41 ;  /* 0x0000182901007387 */ /* 0x0001e80000100800 */
[----:B------:R2:W-:Y:S01]  /*a2e0*/  STL [R1+0x14], R40 ;  /* 0x0000142801007387 */ /* 0x0005e20000100800 */
[----:B0-----:R-:W-:Y:S01]  /*a2f0*/  IMAD.U32 R41, RZ, RZ, UR4 ;  /* 0x00000004ff297e24 */ /* 0x001fe2000f8e00ff */
[----:B--2---:R-:W-:-:S05]  /*a300*/  MOV R40, UR5 ;  /* 0x0000000500287c02 */ /* 0x004fca0008000f00 */
[----:B------:R0:W-:Y:S04]  /*a310*/  STL [R1+0x8], R40 ;  /* 0x0000082801007387 */ /* 0x0001e80000100800 */
[----:B------:R0:W-:Y:S01]  /*a320*/  STL [R1+0xc], R41 ;  /* 0x00000c2901007387 */ /* 0x0001e20000100800 */
[----:B-1----:R-:W-:Y:S05]  /*a330*/  @!P2 BRA `(.L_x_3747) ;  /* 0x000001e40050a947 */ /* 0x002fea0003800000 */
.L_x_4028:
[----:B------:R-:W-:Y:S05]  /*a340*/  BSYNC B0 ;  /* 0x0000000000007941 */ /* 0x000fea0003800000 */
.L_x_3746:
[----:B------:R2:W5:Y:S04]  /*a350*/  LDL R51, [R1+0x18] ;  /* 0x0000180001337983 */ /* 0x0005680000100800 */
[----:B------:R2:W5:Y:S04]  /*a360*/  LDL R50, [R1+0x14] ;  /* 0x0000140001327983 */ /* 0x0005680000100800 */
[----:B------:R2:W5:Y:S04]  /*a370*/  LDL R49, [R1+0xc] ;  /* 0x00000c0001317983 */ /* 0x0005680000100800 */
[----:B------:R2:W5:Y:S01]  /*a380*/  LDL R48, [R1+0x8] ;  /* 0x0000080001307983 */ /* 0x0005620000100800 */
[----:B------:R-:W-:Y:S01]  /*a390*/  ISETP.GE.AND P2, PT, R204, R96, PT ;  /* 0x00000060cc00720c */ /* 0x000fe20003f46270 */
[----:B------:R-:W-:-:S12]  /*a3a0*/  BSSY B0, `(.L_x_3748) ;  /* 0x0000021000007945 */ /* 0x000fd80003800000 */
[----:B--2---:R-:W-:Y:S05]  /*a3b0*/  @P2 BRA `(.L_x_3749) ;  /* 0x00000000007c2947 */ /* 0x004fea0003800000 */
[----:B-----5:R-:W-:Y:S01]  /*a3c0*/  R2UR UR7, R51 ;  /* 0x00000000330772ca */ /* 0x020fe200000e0000 */
[----:B0-----:R-:W-:Y:S01]  /*a3d0*/  IMAD.MOV.U32 R40, RZ, RZ, R114 ;  /* 0x000000ffff287224 */ /* 0x001fe200078e0072 */
[----:B------:R-:W-:Y:S01]  /*a3e0*/  R2UR UR4, R50 ;  /* 0x00000000320472ca */ /* 0x000fe200000e0000 */
[----:B------:R-:W-:Y:S01]  /*a3f0*/  IMAD.MOV.U32 R41, RZ, RZ, R37 ;  /* 0x000000ffff297224 */ /* 0x000fe200078e0025 */
[----:B------:R-:W-:Y:S02]  /*a400*/  R2UR UR6, R49 ;  /* 0x00000000310672ca */ /* 0x000fe400000e0000 */
[----:B------:R-:W-:-:S07]  /*a410*/  R2UR UR5, R48 ;  /* 0x00000000300572ca */ /* 0x000fce00000e0000 */
[----:B------:R-:W-:Y:S02]  /*a420*/  IMAD R43, R45, UR7, RZ ;  /* 0x000000072d2b7c24 */ /* 0x000fe4000f8e02ff */
[----:B------:R-:W-:-:S04]  /*a430*/  IMAD.WIDE.U32 R40, R44, UR7, R40 ;  /* 0x000000072c287c25 */ /* 0x000fc8000f8e0028 */
[----:B------:R-:W-:Y:S01]  /*a440*/  IMAD R43, R44, UR4, R43 ;  /* 0x000000042c2b7c24 */ /* 0x000fe2000f8e022b */
[----:B------:R-:W-:Y:S01]  /*a450*/  LEA R46, P2, R40, UR6, 0x1 ;  /* 0x00000006282e7c11 */ /* 0x000fe2000f8408ff */
[----:B------:R-:W-:Y:S02]  /*a460*/  ULDC UR4, c[0x0][0x2f4] ;  /* 0x0000bd0000047ab9 */ /* 0x000fe40000000800 */
[----:B------:R-:W-:-:S05]  /*a470*/  IMAD.IADD R41, R41, 0x1, R43 ;  /* 0x0000000129297824 */ /* 0x000fca00078e022b */
[----:B------:R-:W-:Y:S02]  /*a480*/  LEA.HI.X R47, R40, UR5, R41, 0x1, P2 ;  /* 0x00000005282f7c11 */ /* 0x000fe400090f0c29 */
[----:B------:R-:W-:-:S13]  /*a490*/  ISETP.GE.AND P2, PT, R18, UR4, PT ;  /* 0x0000000412007c0c */ /* 0x000fda000bf46270 */
[----:B------:R-:W0:Y:S04]  /*a4a0*/  @!P2 LDS.128 R40, [R38] ;  /* 0x000000002628a984 */ /* 0x000e280000000c00 */
[----:B0-----:R-:W-:Y:S01]  /*a4b0*/  @!P2 STG.E.128 desc[UR60][R46.64], R40 ;  /* 0x000000282e00a986 */ /* 0x001fe2000c101d3c */
[----:B------:R-:W-:-:S13]  /*a4c0*/  ISETP.GE.AND P2, PT, R0, UR4, PT ;  /* 0x0000000400007c0c */ /* 0x000fda000bf46270 */
[----:B------:R-:W0:Y:S04]  /*a4d0*/  @!P2 LDS.128 R40, [R39] ;  /* 0x000000002728a984 */ /* 0x000e280000000c00 */
[----:B0-----:R-:W-:Y:S01]  /*a4e0*/  @!P2 STG.E.128 desc[UR60][R46.64+0x40], R40 ;  /* 0x000040282e00a986 */ /* 0x001fe2000c101d3c */
[----:B------:R-:W-:-:S13]  /*a4f0*/  ISETP.GE.AND P2, PT, R3, UR4, PT ;  /* 0x0000000403007c0c */ /* 0x000fda000bf46270 */
[----:B------:R-:W0:Y:S04]  /*a500*/  @!P2 LDS.128 R40, [R38+0x3800] ;  /* 0x003800002628a984 */ /* 0x000e280000000c00 */
        /* <DEDUP_REMOVED lines=9> */
[----:B0-----:R2:W-:Y:S02]  /*a5a0*/  @!P2 STG.E.128 desc[UR60][R46.64+0x140], R40 ;  /* 0x000140282e00a986 */ /* 0x0015e4000c101d3c */
.L_x_3749:
[----:B------:R-:W-:Y:S05]  /*a5b0*/  BSYNC B0 ;  /* 0x0000000000007941 */ /* 0x000fea0003800000 */
.L_x_3748:
[----:B------:R-:W-:Y:S01]  /*a5c0*/  ISETP.GE.AND P2, PT, R227, R96, PT ;  /* 0x00000060e300720c */ /* 0x000fe20003f46270 */
[----:B------:R-:W-:-:S12]  /*a5d0*/  BSSY B0, `(.L_x_3750) ;  /* 0x0000023000007945 */ /* 0x000fd80003800000 */
[----:B------:R-:W-:Y:S05]  /*a5e0*/  @P2 BRA `(.L_x_3751) ;  /* 0x0000000000842947 */ /* 0x000fea0003800000 */
[----:B-----5:R-:W-:Y:S01]  /*a5f0*/  R2UR UR7, R51 ;  /* 0x00000000330772ca */ /* 0x020fe200000e0000 */
[----:B0-2---:R-:W-:Y:S01]  /*a600*/  IMAD.MOV.U32 R41, RZ, RZ, R37 ;  /* 0x000000ffff297224 */ /* 0x005fe200078e0025 */
[----:B------:R-:W-:Y:S02]  /*a610*/  R2UR UR4, R50 ;  /* 0x00000000320472ca */ /* 0x000fe400000e0000 */
[----:B------:R-:W-:Y:S02]  /*a620*/  IADD3 R43, P2, R44, 0x40, RZ ;  /* 0x000000402c2b7810 */ /* 0x000fe40007f5e0ff */
[----:B------:R-:W-:Y:S02]  /*a630*/  R2UR UR6, R49 ;  /* 0x00000000310672ca */ /* 0x000fe400000e0000 */
[----:B------:R-:W-:Y:S01]  /*a640*/  MOV R40, R114 ;  /* 0x0000007200287202 */ /* 0x000fe20000000f00 */
[----:B------:R-:W-:Y:S01]  /*a650*/  IMAD.X R44, RZ, RZ, R45, P2 ;  /* 0x000000ffff2c7224 */ /* 0x000fe200010e062d */
[----:B------:R-:W-:-:S03]  /*a660*/  R2UR UR5, R48 ;  /* 0x00000000300572ca */ /* 0x000fc600000e0000 */
        /* <DEDUP_REMOVED lines=25> */
.L_x_3751:
[----:B------:R-:W-:Y:S05]  /*a800*/  BSYNC B0 ;  /* 0x0000000000007941 */ /* 0x000fea0003800000 */
.L_x_3750:
[----:B------:R-:W4:Y:S01]  /*a810*/  LDL R38, [R1+0x10] ;  /* 0x0000100001267983 */ /* 0x000f220000100800 */
[----:B------:R-:W-:Y:S02]  /*a820*/  VIADD R17, R17, 0x1 ;  /* 0x0000000111117836 */ /* 0x000fe40000000000 */
[----:B-1----:R-:W-:Y:S01]  /*a830*/  @!P3 VIADD R97, R97, 0x368c0 ;  /* 0x000368c06161b836 */ /* 0x002fe20000000000 */
[----:B------:R-:W-:Y:S01]  /*a840*/  @!PT LDS RZ, [RZ] ;  /* 0x00000000fffff984 */ /* 0x000fe20000000800 */
[----:B------:R-:W-:Y:S01]  /*a850*/  @!PT LDS RZ, [RZ] ;  /* 0x00000000fffff984 */ /* 0x000fe20000000800 */
[----:B------:R-:W-:Y:S01]  /*a860*/  @!PT LDS RZ, [RZ] ;  /* 0x00000000fffff984 */ /* 0x000fe20000000800 */
[----:B------:R-:W-:Y:S01]  /*a870*/  @!PT LDS RZ, [RZ] ;  /* 0x00000000fffff984 */ /* 0x000fe20000000800 */
[----:B------:R1:W-:Y:S06]  /*a880*/  MEMBAR.ALL.CTA ;  /* 0x0000000000007992 */ /* 0x0003ec0000008000 */
[----:B-1----:R-:W1:Y:S02]  /*a890*/  FENCE.VIEW.ASYNC.S ;  /* 0x00000000000073c6 */ /* 0x002e640000000000 */
[----:B-1----:R1:W-:Y:S01]  /*a8a0*/  BAR.SYNC.DEFER_BLOCKING R179, 0x80 ;  /* 0x000200b30000751d */ /* 0x0023e20000010000 */
[----:B------:R-:W-:-:S02]  /*a8b0*/  ISETP.NE.AND P2, PT, R17, 0x2, PT ;  /* 0x000000021100780c */ /* 0x000fc40003f45270 */
[----:B------:R-:W-:Y:S02]  /*a8c0*/  @!P3 PRMT R97, RZ, 0x654, R97 ;  /* 0x00000654ff61b816 */ /* 0x000fe40000000061 */
[----:B------:R-:W-:Y:S02]  /*a8d0*/  SEL R17, R17, RZ, P2 ;  /* 0x000000ff11117207 */ /* 0x000fe40001000000 */
[----:B------:R1:W-:Y:S01]  /*a8e0*/  @!P3 SYNCS.ARRIVE.TRANS64.RED.A1T0 RZ, [R97+URZ], RZ ;  /* 0x000000ff61ffb9a7 */ /* 0x0003e2000810043f */
[----:B----4-:R-:W-:Y:S02]  /*a8f0*/  LOP3.LUT P4, RZ, R38, 0x2, RZ, 0xc0, !PT ;  /* 0x0000000226ff7812 */ /* 0x010fe4000788c0ff */
[----:B------:R-:W-:Y:S02]  /*a900*/  SEL R38, RZ, 0x1, P2 ;  /* 0x00000001ff267807 */ /* 0x000fe40001000000 */
[----:B------:R-:W-:Y:S02]  /*a910*/  PLOP3.LUT P2, PT, PT, PT, PT, 0x8, 0x0 ;  /* 0x000000000000781c */ /* 0x000fe40003f4e170 */
[----:B------:R-:W-:-:S07]  /*a920*/  LOP3.LUT R205, R205, R38, RZ, 0x3c, !PT ;  /* 0x00000026cdcd7212 */ /* 0x000fce00078e3cff */
[----:B-1----:R-:W-:Y:S05]  /*a930*/  @P4 BRA `(.L_x_3752) ;  /* 0xffffff8000544947 */ /* 0x002fea000383ffff */
.L_x_3648:
[----:B------:R-:W-:Y:S01]  /*a940*/  BSSY B0, `(.L_x_3753) ;  /* 0x0000005000007945 */ /* 0x000fe20003800000 */
[----:B------:R-:W-:-:S03]  /*a950*/  MOV R3, RZ ;  /* 0x000000ff00037202 */ /* 0x000fc60000000f00 */
[----:B------:R-:W-:Y:S05]  /*a960*/  @P2 BRA `(.L_x_3754) ;  /* 0x0000000000082947 */ /* 0x000fea0003800000 */
[----:B------:R-:W4:Y:S02]  /*a970*/  FENCE.VIEW.ASYNC.G ;  /* 0x00000000000073c6 */ /* 0x000f240000000100 */
[----:B----4-:R-:W-:Y:S06]  /*a980*/  BAR.ARV 0xc, 0x180 ;  /* 0x0306000000007b1d */ /* 0x010fec0000002000 */
.L_x_3754:
[----:B------:R-:W-:Y:S05]  /*a990*/  BSYNC B0 ;  /* 0x0000000000007941 */ /* 0x000fea0003800000 */
.L_x_3753:
[----:B------:R-:W4:Y:S01]  /*a9a0*/  LDL R0, [R1+0x10] ;  /* 0x0000100001007983 */ /* 0x000f220000100800 */
[----:B------:R-:W-:Y:S01]  /*a9b0*/  BSSY B0, `(.L_x_3755) ;  /* 0x0000020000007945 */ /* 0x000fe20003800000 */
[----:B----4-:R-:W-:-:S13]  /*a9c0*/  LOP3.LUT P0, RZ, R0, 0x8, RZ, 0xc0, !PT ;  /* 0x0000000800ff7812 */ /* 0x010fda000780c0ff */
[----:B------:R-:W-:Y:S05]  /*a9d0*/  @!P0 BRA `(.L_x_3756) ;  /* 0x0000000000748947 */ /* 0x000fea0003800000 */
[----:B------:R-:W-:Y:S01]  /*a9e0*/  ISETP.NE.AND P0, PT, R222, RZ, PT ;  /* 0x000000ffde00720c */ /* 0x000fe20003f05270 */
[----:B------:R-:W-:-:S03]  /*a9f0*/  ULDC UR4, c[0x0][0x9f0] ;  /* 0x00027c0000047ab9 */ /* 0x000fc60000000800 */
[----:B-1----:R-:W-:-:S04]  /*aa00*/  SEL R6, R222, UR4, P0 ;  /* 0x00000004de067c07 */ /* 0x002fc80008000000 */
[-C--:B------:R-:W-:Y:S02]  /*aa10*/  IABS R5, R6.reuse ;  /* 0x0000000600057213 */ /* 0x080fe40000000000 */
[----:B------:R-:W-:Y:S02]  /*aa20*/  IABS R9, R6 ;  /* 0x0000000600097213 */ /* 0x000fe40000000000 */
[----:B------:R-:W1:Y:S01]  /*aa30*/  I2F.RP R4, R5 ;  /* 0x0000000500047306 */ /* 0x000e620000209400 */
[----:B------:R-:W-:Y:S02]  /*aa40*/  IADD3 R0, R153, -0x1, R6 ;  /* 0xffffffff99007810 */ /* 0x000fe40007ffe006 */
[----:B------:R-:W-:-:S05]  /*aa50*/  IMAD.MOV R9, RZ, RZ, -R9 ;  /* 0x000000ffff097224 */ /* 0x000fca00078e0a09 */
[----:B-1----:R-:W1:Y:S02]  /*aa60*/  MUFU.RCP R4, R4 ;  /* 0x0000000400047308 */ /* 0x002e640000001000 */
[----:B-1----:R-:W-:Y:S01]  /*aa70*/  VIADD R2, R4, 0xffffffe ;  /* 0x0ffffffe04027836 */ /* 0x002fe20000000000 */
[----:B------:R-:W-:Y:S02]  /*aa80*/  IABS R4, R0 ;  /* 0x0000000000047213 */ /* 0x000fe40000000000 */
[----:B------:R-:W-:-:S03]  /*aa90*/  LOP3.LUT R0, R0, R6, RZ, 0x3c, !PT ;  /* 0x0000000600007212 */ /* 0x000fc600078e3cff */
[----:B------:R1:W4:Y:S01]  /*aaa0*/  F2I.FTZ.U32.TRUNC.NTZ R3, R2 ;  /* 0x0000000200037305 */ /* 0x000322000021f000 */
[----:B------:R-:W-:Y:S01]  /*aab0*/  ISETP.GE.AND P2, PT, R0, RZ, PT ;  /* 0x000000ff0000720c */ /* 0x000fe20003f46270 */
[----:B-1----:R-:W-:Y:S02]  /*aac0*/  IMAD.MOV.U32 R2, RZ, RZ, RZ ;  /* 0x000000ffff027224 */ /* 0x002fe400078e00ff */
[----:B----4-:R-:W-:-:S04]  /*aad0*/  IMAD.MOV R8, RZ, RZ, -R3 ;  /* 0x000000ffff087224 */ /* 0x010fc800078e0a03 */
        /* <DEDUP_REMOVED lines=12> */
[----:B------:R-:W-:-:S07]  /*aba0*/  @!P1 LOP3.LUT R3, RZ, R6, RZ, 0x33, !PT ;  /* 0x00000006ff039212 */ /* 0x000fce00078e33ff */
.L_x_3756:
[----:B------:R-:W-:Y:S05]  /*abb0*/  BSYNC B0 ;  /* 0x0000000000007941 */ /* 0x000fea0003800000 */
.L_x_3755:
[-C--:B------:R-:W-:Y:S01]  /*abc0*/  IMAD R218, R230, R3.reuse, RZ ;  /* 0x00000003e6da7224 */ /* 0x080fe200078e02ff */
[----:B------:R-:W-:Y:S02]  /*abd0*/  PLOP3.LUT P0, PT, PT, PT, PT, 0x80, 0x0 ;  /* 0x000000000000781c */ /* 0x000fe40003f0f070 */
[----:B------:R-:W-:Y:S02]  /*abe0*/  CS2R R118, SRZ ;  /* 0x0000000000767805 */ /* 0x000fe4000001ff00 */
        /* <DEDUP_REMOVED lines=36> */
[----:B-----5:R-:W-:Y:S02]  /*ae30*/  CS2R R50, SRZ ;  /* 0x0000000000327805 */ /* 0x020fe4000001ff00 */
[----:B------:R-:W-:Y:S02]  /*ae40*/  CS2R R48, SRZ ;  /* 0x0000000000307805 */ /* 0x000fe4000001ff00 */
[----:B--2---:R-:W-:Y:S02]  /*ae50*/  CS2R R46, SRZ ;  /* 0x00000000002e7805 */ /* 0x004fe4000001ff00 */
[----:B---3--:R-:W-:-:S02]  /*ae60*/  CS2R R44, SRZ ;  /* 0x00000000002c7805 */ /* 0x008fc4000001ff00 */
[----:B------:R-:W-:Y:S02]  /*ae70*/  CS2R R42, SRZ ;  /* 0x00000000002a7805 */ /* 0x000fe4000001ff00 */
[----:B0-----:R-:W-:Y:S02]  /*ae80*/  CS2R R40, SRZ ;  /* 0x0000000000287805 */ /* 0x001fe4000001ff00 */
[----:B------:R-:W-:Y:S02]  /*ae90*/  CS2R R38, SRZ ;  /* 0x0000000000267805 */ /* 0x000fe4000001ff00 */
[----:B------:R-:W-:Y:S02]  /*aea0*/  CS2R R36, SRZ ;  /* 0x0000000000247805 */ /* 0x000fe4000001ff00 */
[----:B------:R-:W-:Y:S02]  /*aeb0*/  CS2R R34, SRZ ;  /* 0x0000000000227805 */ /* 0x000fe4000001ff00 */
[----:B------:R-:W-:-:S02]  /*aec0*/  CS2R R32, SRZ ;  /* 0x0000000000207805 */ /* 0x000fc4000001ff00 */
[----:B------:R-:W-:Y:S02]  /*aed0*/  CS2R R30, SRZ ;  /* 0x00000000001e7805 */ /* 0x000fe4000001ff00 */
[----:B------:R-:W-:Y:S02]  /*aee0*/  CS2R R28, SRZ ;  /* 0x00000000001c7805 */ /* 0x000fe4000001ff00 */
[----:B-1----:R-:W-:Y:S02]  /*aef0*/  CS2R R26, SRZ ;  /* 0x00000000001a7805 */ /* 0x002fe4000001ff00 */
[----:B------:R-:W-:Y:S01]  /*af00*/  CS2R R24, SRZ ;  /* 0x0000000000187805 */ /* 0x000fe2000001ff00 */
[----:B------:R-:W-:Y:S06]  /*af10*/  @!P1 BRA `(.L_x_3757) ;  /* 0x0000011400489947 */ /* 0x000fec0003800000 */
[----:B------:R-:W2:Y:S01]  /*af20*/  LDL R0, [R1+0x50] ;  /* 0x0000500001007983 */ /* 0x000ea20000100800 */
[----:B------:R-:W0:Y:S02]  /*af30*/  S2R R37, SR_TID.X ;  /* 0x0000000000257919 */ /* 0x000e240000002100 */
[----:B0-----:R-:W-:-:S04]  /*af40*/  IADD3 R37, R37, -0x80, RZ ;  /* 0xffffff8025257810 */ /* 0x001fc80007ffe0ff */
[----:B------:R-:W-:Y:S02]  /*af50*/  SHF.R.S32.HI R36, RZ, 0x1f, R37 ;  /* 0x0000001fff247819 */ /* 0x000fe40000011425 */
[----:B--2---:R-:W-:Y:S02]  /*af60*/  R2UR UR4, R0 ;  /* 0x00000000000472ca */ /* 0x004fe400000e0000 */
[----:B------:R-:W-:-:S04]  /*af70*/  LEA.HI R0, R36, R37, RZ, 0x7 ;  /* 0x0000002524007211 */ /* 0x000fc800078f38ff */
[----:B------:R-:W-:-:S06]  /*af80*/  SHF.R.S32.HI R0, RZ, 0x7, R0 ;  /* 0x00000007ff007819 */ /* 0x000fcc0000011400 */
[----:B------:R-:W0:Y:S01]  /*af90*/  SHFL.IDX PT, R0, R0, RZ, 0x1f ;  /* 0x00001fff00007589 */ /* 0x000e2200000e0000 */
[----:B------:R-:W-:-:S06]  /*afa0*/  ULOP3.LUT UP0, URZ, UR4, 0x9f, URZ, 0xc0, !UPT ;  /* 0x0000009f043f7892 */ /* 0x000fcc000f80c03f */
[----:B------:R-:W-:Y:S02]  /*afb0*/  PLOP3.LUT P0, PT, PT, PT, UP0, 0x80, 0x0 ;  /* 0x000000000000781c */ /* 0x000fe40003f0f008 */
        /* <DEDUP_REMOVED lines=16> */
[----:B------:R-:W-:Y:S01]  /*b0c0*/  IMAD.U32 R10, RZ, RZ, UR4 ;  /* 0x00000004ff0a7e24 */ /* 0x000fe2000f8e00ff */
[----:B------:R-:W-:Y:S01]  /*b0d0*/  MOV R13, RZ ;  /* 0x000000ff000d7202 */ /* 0x000fe20000000f00 */
[----:B------:R-:W-:-:S02]  /*b0e0*/  IMAD.U32 R11, RZ, RZ, UR5 ;  /* 0x00000005ff0b7e24 */ /* 0x000fc4000f8e00ff */
[----:B------:R-:W-:Y:S02]  /*b0f0*/  IMAD.MOV.U32 R8, RZ, RZ, 0x70 ;  /* 0x00000070ff087424 */ /* 0x000fe400078e00ff */
[----:B0-----:R-:W-:-:S07]  /*b100*/  IMAD.MOV.U32 R12, RZ, RZ, 0x1 ;  /* 0x00000001ff0c7424 */ /* 0x001fce00078e00ff */
[----:B------:R-:W-:-:S07]  /*b110*/  LEPC R20, `(.L_x_3758) ;  /* 0x000000001014794e */ /* 0x000fce0000000000 */
[----:B-1----:R-:W-:Y:S05]  /*b120*/  CALL.ABS.NOINC R14 ;  /* 0x000000000e007343 */ /* 0x002fea0003c00000 */
.L_x_3758:
[----:B------:R-:W-:Y:S02]  /*b130*/  ULDC UR4, c[0x0][0x3f4] ;  /* 0x0000fd0000047ab9 */ /* 0x000fe40000000800 */
[----:B------:R-:W-:-:S13]  /*b140*/  ISETP.LT.AND P0, PT, RZ, UR4, PT ;  /* 0x00000004ff007c0c */ /* 0x000fda000bf01270 */
[----:B------:R-:W-:Y:S05]  /*b150*/  @P0 BRA `(.L_x_3759) ;  /* 0x00000000003c0947 */ /* 0x000fea0003800000 */
[----:B------:R-:W-:-:S04]  /*b160*/  LEA.HI R0, R226, R226, RZ, 0x1 ;  /* 0x000000e2e2007211 */ /* 0x000fc800078f08ff */
        /* <DEDUP_REMOVED lines=8> */
.L_x_3762:
[----:B-1----:R1:W2:Y:S02]  /*b1f0*/  SYNCS.PHASECHK.TRANS64.TRYWAIT P0, [R16+URZ+0x36800], R3 ;  /* 0x03680003100075a7 */ /* 0x0022a4000800017f */
[----:B--2---:R-:W-:Y:S05]  /*b200*/  @!P0 NANOSLEEP.SYNCS 0x989680 ;  /* 0x009896800000895d */ /* 0x004fea0003900000 */
[----:B------:R-:W2:Y:S02]  /*b210*/  @!P0 SYNCS.PHASECHK.TRANS64 P0, [R16+URZ+0x36800], R3 ;  /* 0x03680003100085a7 */ /* 0x000ea4000800007f */
[----:B--2---:R-:W-:Y:S05]  /*b220*/  @!P0 BRA `(.L_x_3762) ;  /* 0xfffffffc00f08947 */ /* 0x004fea000383ffff */
.L_x_3761:
[----:B------:R-:W-:Y:S05]  /*b230*/  BSYNC B0 ;  /* 0x0000000000007941 */ /* 0x000fea0003800000 */
.L_x_3760:
[----:B------:R-:W-:Y:S05]  /*b240*/  BRA `(.L_x_3763) ;  /* 0x0000005c00b07947 */ /* 0x000fea0003800000 */
.L_x_3759:
[----:B------:R-:W2:Y:S01]  /*b250*/  LDL R0, [R1+0x50] ;  /* 0x0000500001007983 */ /* 0x000ea20000100800 */
[----:B------:R-:W-:Y:S01]  /*b260*/  ULDC.64 UR4, c[0x0][0x3f8] ;  /* 0x0000fe0000047ab9 */ /* 0x000fe20000000a00 */
[----:B------:R-:W-:Y:S01]  /*b270*/  ULDC.64 UR6, c[0x0][0x408] ;  /* 0x0001020000067ab9 */ /* 0x000fe20000000a00 */
[----:B------:R-:W-:Y:S01]  /*b280*/  IMAD.WIDE.U32 R4, R147, UR4, RZ ;  /* 0x0000000493047c25 */ /* 0x000fe2000f8e00ff */
        /* <DEDUP_REMOVED lines=22> */
[----:B------:R0:W1:Y:S01]  /*b3f0*/  LDC.64 R14, c[0x4][R0] ;  /* 0x01000000000e7b82 */ /* 0x0000620000000a00 */
[----:B------:R-:W-:Y:S01]  /*b400*/  MOV R5, UR5 ;  /* 0x0000000500057c02 */ /* 0x000fe20008000f00 */
        /* <DEDUP_REMOVED lines=10> */
.L_x_3764:
[----:B------:R-:W-:Y:S01]  /*b4b0*/  ULDC.U8 UR4, c[0x0][0x410] ;  /* 0x0001040000047ab9 */ /* 0x000fe20000000000 */
[----:B------:R-:W-:Y:S01]  /*b4c0*/  BSSY B0, `(.L_x_3765) ;  /* 0x00005bc000007945 */ /* 0x000fe20003800000 */
[----:B------:R-:W-:Y:S01]  /*b4d0*/  ISETP.NE.AND P0, PT, RZ, UR4, PT ;  /* 0x00000004ff007c0c */ /* 0x000fe2000bf05270 */
[----:B------:R-:W-:-:S12]  /*b4e0*/  IMAD R4, R149, 0x80, R204 ;  /* 0x0000008095047824 */ /* 0x000fd800078e02cc */
[----:B------:R-:W-:Y:S05]  /*b4f0*/  @!P0 BRA `(.L_x_3766) ;  /* 0x0000002800f08947 */ /* 0x000fea0003800000 */
[----:B------:R-:W-:-:S03]  /*b500*/  UMOV UR4, 0xffffffff ;  /* 0xffffffff00047882 */ /* 0x000fc60000000000 */
[----:B------:R-:W-:Y:S05]  /*b510*/  BRA.DIV UR4, `(.L_x_3767) ;  /* 0x000001d204ec7947 */ /* 0x000fea000b800000 */
[----:B------:R0:W1:Y:S04]  /*b520*/  SHFL.IDX PT, R3, R25, RZ, 0x1c1f ;  /* 0x001c1fff19037589 */ /* 0x00006800000e0000 */
[----:B------:R0:W2:Y:S04]  /*b530*/  SHFL.IDX PT, R0, R24, RZ, 0x1c1f ;  /* 0x001c1fff18007589 */ /* 0x0000a800000e0000 */
[----:B------:R0:W3:Y:S04]  /*b540*/  SHFL.IDX PT, R5, R27, RZ, 0x1c1f ;  /* 0x001c1fff1b057589 */ /* 0x0000e800000e0000 */
[----:B------:R0:W4:Y:S02]  /*b550*/  SHFL.IDX PT, R14, R26, RZ, 0x1c1f ;  /* 0x001c1fff1a0e7589 */ /* 0x00012400000e0000 */
.L_x_4034:
[----:B------:R-:W-:Y:S01]  /*b560*/  ULDC UR4, c[0x0][0x448] ;  /* 0x0001120000047ab9 */ /* 0x000fe20000000800 */
[----:B------:R-:W-:Y:S01]  /*b570*/  LEA.HI R6, R36, R37, RZ, 0x2 ;  /* 0x0000002524067211 */ /* 0x000fe200078f10ff */
[----:B------:R-:W-:Y:S01]  /*b580*/  IMAD R15, R154, UR4, RZ ;  /* 0x000000049a0f7c24 */ /* 0x000fe2000f8e02ff */
[----:B------:R-:W-:Y:S01]  /*b590*/  BSSY B1, `(.L_x_3768) ;  /* 0x000005c000017945 */ /* 0x000fe20003800000 */
[----:B------:R-:W-:Y:S02]  /*b5a0*/  CS2R R36, SRZ ;  /* 0x0000000000247805 */ /* 0x000fe4000001ff00 */
[----:B------:R-:W-:Y:S02]  /*b5b0*/  SHF.R.S32.HI R7, RZ, 0x1f, R6 ;  /* 0x0000001fff077819 */ /* 0x000fe40000011406 */
[----:B------:R-:W-:Y:S02]  /*b5c0*/  CS2R R12, SRZ ;  /* 0x00000000000c7805 */ /* 0x000fe4000001ff00 */
[----:B------:R-:W-:Y:S01]  /*b5d0*/  ISETP.GE.AND P0, PT, R4, R15, PT ;  /* 0x0000000f0400720c */ /* 0x000fe20003f06270 */
[----:B------:R-:W-:Y:S01]  /*b5e0*/  IMAD R15, R149, -0x80, R15 ;  /* 0xffffff80950f7824 */ /* 0x000fe200078e020f */
[----:B------:R-:W-:-:S02]  /*b5f0*/  LEA.HI R4, R7, R204, RZ, 0x3 ;  /* 0x000000cc07047211 */ /* 0x000fc400078f18ff */
[----:B------:R-:W-:Y:S02]  /*b600*/  CS2R R10, SRZ ;  /* 0x00000000000a7805 */ /* 0x000fe4000001ff00 */
[----:B------:R-:W-:Y:S02]  /*b610*/  CS2R R38, SRZ ;  /* 0x0000000000267805 */ /* 0x000fe4000001ff00 */
[----:B------:R-:W-:Y:S02]  /*b620*/  CS2R R44, SRZ ;  /* 0x00000000002c7805 */ /* 0x000fe4000001ff00 */
[----:B------:R-:W-:Y:S02]  /*b630*/  LOP3.LUT R21, R4, 0xfffffff8, RZ, 0xc0, !PT ;  /* 0xfffffff804157812 */ /* 0x000fe400078ec0ff */
[----:B------:R-:W-:Y:S02]  /*b640*/  CS2R R42, SRZ ;  /* 0x00000000002a7805 */ /* 0x000fe4000001ff00 */
[----:B------:R-:W-:-:S02]  /*b650*/  CS2R R8, SRZ ;  /* 0x0000000000087805 */ /* 0x000fc4000001ff00 */
[----:B------:R-:W-:Y:S02]  /*b660*/  CS2R R6, SRZ ;  /* 0x0000000000067805 */ /* 0x000fe4000001ff00 */
[----:B0-----:R-:W-:Y:S02]  /*b670*/  CS2R R26, SRZ ;  /* 0x00000000001a7805 */ /* 0x001fe4000001ff00 */
[----:B------:R-:W-:Y:S02]  /*b680*/  CS2R R46, SRZ ;  /* 0x00000000002e7805 */ /* 0x000fe4000001ff00 */
[----:B------:R-:W-:Y:S01]  /*b690*/  CS2R R48, SRZ ;  /* 0x0000000000307805 */ /* 0x000fe2000001ff00 */
[----:B------:R-:W-:Y:S01]  /*b6a0*/  IMAD.IADD R52, R204, 0x1, -R21 ;  /* 0x00000001cc347824 */ /* 0x000fe200078e0a15 */
[----:B------:R-:W-:Y:S01]  /*b6b0*/  CS2R R50, SRZ ;  /* 0x0000000000327805 */ /* 0x000fe2000001ff00 */
[----:B------:R-:W-:Y:S06]  /*b6c0*/  @P0 BRA `(.L_x_3769) ;  /* 0x0000000400200947 */ /* 0x000fec0003800000 */
[----:B------:R-:W-:Y:S01]  /*b6d0*/  ULDC UR4, c[0x0][0x3f4] ;  /* 0x0000fd0000047ab9 */ /* 0x000fe20000000800 */
[----:B------:R-:W-:Y:S01]  /*b6e0*/  SHF.R.S32.HI R7, RZ, 0x1f, R210 ;  /* 0x0000001fff077819 */ /* 0x000fe200000114d2 */
[----:B------:R-:W-:Y:S01]  /*b6f0*/  IMAD.SHL.U32 R35, R207, 0x2, RZ ;  /* 0x00000002cf237824 */ /* 0x000fe200078e00ff */
[----:B------:R-:W-:Y:S01]  /*b700*/  ISETP.GE.AND P3, PT, R210, UR4, PT ;  /* 0x00000004d2007c0c */ /* 0x000fe2000bf66270 */
[----:B------:R-:W-:Y:S01]  /*b710*/  IMAD.SHL.U32 R31, R209, 0x2, RZ ;  /* 0x00000002d11f7824 */ /* 0x000fe200078e00ff */
[----:B------:R-:W-:Y:S01]  /*b720*/  ISETP.GE.AND P2, PT, R207, UR4, PT ;  /* 0x00000004cf007c0c */ /* 0x000fe2000bf46270 */
[----:B------:R-:W-:Y:S01]  /*b730*/  IMAD.SHL.U32 R21, R206, 0x2, RZ ;  /* 0x00000002ce157824 */ /* 0x000fe200078e00ff */
[----:B------:R-:W-:Y:S02]  /*b740*/  ISETP.GE.AND P1, PT, R209, UR4, PT ;  /* 0x00000004d1007c0c */ /* 0x000fe4000bf26270 */
[----:B------:R-:W-:Y:S02]  /*b750*/  SHF.L.U32 R43, R210, 0x1, RZ ;  /* 0x00000001d22b7819 */ /* 0x000fe400000006ff */
[----:B------:R-:W-:-:S02]  /*b760*/  SHF.R.S32.HI R6, RZ, 0x1f, R207 ;  /* 0x0000001fff067819 */ /* 0x000fc400000114cf */
[----:B------:R-:W-:Y:S01]  /*b770*/  SHF.L.U64.HI R4, R210, 0x1, R7 ;  /* 0x00000001d2047819 */ /* 0x000fe20000010207 */
[----:B------:R-:W-:Y:S01]  /*b780*/  IMAD.SHL.U32 R7, R211, 0x2, RZ ;  /* 0x00000002d3077824 */ /* 0x000fe200078e00ff */
[----:B------:R-:W-:Y:S02]  /*b790*/  ISETP.GE.AND P0, PT, R206, UR4, PT ;  /* 0x00000004ce007c0c */ /* 0x000fe4000bf06270 */
[C---:B--2---:R-:W-:Y:S02]  /*b7a0*/  @!P3 IADD3 R44, P4, R0.reuse, R43, RZ ;  /* 0x0000002b002cb210 */ /* 0x044fe40007f9e0ff */
[----:B------:R-:W-:Y:S02]  /*b7b0*/  SHF.L.U64.HI R6, R207, 0x1, R6 ;  /* 0x00000001cf067819 */ /* 0x000fe40000010206 */
[----:B------:R-:W-:Y:S01]  /*b7c0*/  @!P2 IADD3 R40, P6, R0, R35, RZ ;  /* 0x000000230028a210 */ /* 0x000fe20007fde0ff */
[----:B-1----:R-:W-:Y:S01]  /*b7d0*/  @!P3 IMAD.X R45, R3, 0x1, R4, P4 ;  /* 0x00000001032db824 */ /* 0x002fe200020e0604 */
[----:B------:R-:W-:-:S02]  /*b7e0*/  SHF.R.S32.HI R8, RZ, 0x1f, R209 ;  /* 0x0000001fff087819 */ /* 0x000fc400000114d1 */
[C---:B----4-:R-:W-:Y:S01]  /*b7f0*/  @!P2 IADD3 R34, P4, R14.reuse, R35, RZ ;  /* 0x000000230e22a210 */ /* 0x050fe20007f9e0ff */
[----:B------:R-:W-:Y:S01]  /*b800*/  @!P2 IMAD.X R41, R3, 0x1, R6, P6 ;  /* 0x000000010329a824 */ /* 0x000fe200030e0606 */
[C---:B------:R-:W-:Y:S02]  /*b810*/  @!P3 IADD3 R42, P5, R14.reuse, R43, RZ ;  /* 0x0000002b0e2ab210 */ /* 0x040fe40007fbe0ff */
[----:B------:R-:W-:Y:S01]  /*b820*/  SHF.L.U64.HI R8, R209, 0x1, R8 ;  /* 0x00000001d1087819 */ /* 0x000fe20000010208 */
[C---:B---3--:R-:W-:Y:S01]  /*b830*/  @!P2 IMAD.X R35, R5.reuse, 0x1, R6, P4 ;  /* 0x000000010523a824 */ /* 0x048fe200020e0606 */
[----:B------:R-:W-:Y:S02]  /*b840*/  @!P1 IADD3 R30, P6, R14, R31, RZ ;  /* 0x0000001f0e1e9210 */ /* 0x000fe40007fde0ff */
[----:B------:R-:W-:Y:S02]  /*b850*/  SHF.R.S32.HI R9, RZ, 0x1f, R206 ;  /* 0x0000001fff097819 */ /* 0x000fe400000114ce */
[----:B------:R-:W-:-:S02]  /*b860*/  @!P3 IADD3.X R43, R5, R4, RZ, P5, !PT ;  /* 0x00000004052bb210 */ /* 0x000fc40002ffe4ff */
[----:B------:R-:W-:Y:S01]  /*b870*/  @!P1 IADD3 R32, P5, R0, R31, RZ ;  /* 0x0000001f00209210 */ /* 0x000fe20007fbe0ff */
[--C-:B------:R-:W-:Y:S01]  /*b880*/  @!P1 IMAD.X R31, R5, 0x1, R8.reuse, P6 ;  /* 0x00000001051f9824 */ /* 0x100fe200030e0608 */
[----:B------:R-:W-:Y:S02]  /*b890*/  ISETP.GE.AND P4, PT, R211, UR4, PT ;  /* 0x00000004d3007c0c */ /* 0x000fe4000bf86270 */
[----:B------:R-:W-:Y:S01]  /*b8a0*/  SHF.L.U64.HI R10, R206, 0x1, R9 ;  /* 0x00000001ce0a7819 */ /* 0x000fe20000010209 */
[----:B------:R-:W-:Y:S01]  /*b8b0*/  @!P1 IMAD.X R33, R3, 0x1, R8, P5 ;  /* 0x0000000103219824 */ /* 0x000fe200028e0608 */
[----:B------:R-:W-:Y:S02]  /*b8c0*/  @!P0 IADD3 R28, P6, R0, R21, RZ ;  /* 0x00000015001c8210 */ /* 0x000fe40007fde0ff */
[----:B------:R-:W-:Y:S02]  /*b8d0*/  CS2R R8, SRZ ;  /* 0x0000000000087805 */ /* 0x000fe4000001ff00 */
[----:B------:R-:W-:-:S02]  /*b8e0*/  ISETP.GE.AND P5, PT, R22, UR4, PT ;  /* 0x0000000416007c0c */ /* 0x000fc4000bfa6270 */
[----:B------:R-:W-:Y:S02]  /*b8f0*/  @!P0 IADD3.X R29, R3, R10, RZ, P6, !PT ;  /* 0x0000000a031d8210 */ /* 0x000fe400037fe4ff */
[----:B------:R-:W-:Y:S02]  /*b900*/  @!P0 IADD3 R20, P6, R14, R21, RZ ;  /* 0x000000150e148210 */ /* 0x000fe40007fde0ff */
[----:B------:R-:W-:-:S03]  /*b910*/  SHF.R.S32.HI R4, RZ, 0x1f, R211 ;  /* 0x0000001fff047819 */ /* 0x000fc600000114d3 */
[----:B------:R-:W-:Y:S01]  /*b920*/  @!P0 IMAD.X R21, R5, 0x1, R10, P6 ;  /* 0x0000000105158824 */ /* 0x000fe200030e060a */
[----:B------:R-:W-:Y:S02]  /*b930*/  SHF.L.U64.HI R12, R211, 0x1, R4 ;  /* 0x00000001d30c7819 */ /* 0x000fe40000010204 */
[----:B------:R-:W-:Y:S02]  /*b940*/  CS2R R10, SRZ ;  /* 0x00000000000a7805 */ /* 0x000fe4000001ff00 */
[-C--:B------:R-:W-:Y:S01]  /*b950*/  @!P4 IADD3 R24, P6, R0, R7.reuse, RZ ;  /* 0x000000070018c210 */ /* 0x080fe20007fde0ff */
[----:B------:R-:W-:Y:S02]  /*b960*/  @!P5 IMAD.MOV.U32 R6, RZ, RZ, R14 ;  /* 0x000000ffff06d224 */ /* 0x000fe400078e000e */
[----:B------:R-:W-:Y:S01]  /*b970*/  @!P5 IMAD.MOV.U32 R48, RZ, RZ, R0 ;  /* 0x000000ffff30d224 */ /* 0x000fe200078e0000 */
[----:B------:R-:W-:Y:S01]  /*b980*/  @!P4 IADD3.X R25, R3, R12, RZ, P6, !PT ;  /* 0x0000000c0319c210 */ /* 0x000fe200037fe4ff */
[----:B------:R-:W-:Y:S01]  /*b990*/  @!P5 IMAD.MOV.U32 R49, RZ, RZ, R3 ;  /* 0x000000ffff31d224 */ /* 0x000fe200078e0003 */
[----:B------:R-:W-:Y:S01]  /*b9a0*/  @!P4 IADD3 R4, P6, R14, R7, RZ ;  /* 0x000000070e04c210 */ /* 0x000fe20007fde0ff */
[----:B------:R-:W-:-:S02]  /*b9b0*/  @!P5 IMAD.MOV.U32 R7, RZ, RZ, R5 ;  /* 0x000000ffff07d224 */ /* 0x000fc400078e0005 */
[----:B------:R-:W-:-:S04]  /*b9c0*/  @!P5 IMAD.WIDE R48, R22, 0x2, R48 ;  /* 0x000000021630d825 */ /* 0x000fc800078e0230 */
[----:B------:R-:W-:Y:S01]  /*b9d0*/  @!P5 IMAD.WIDE R50, R22, 0x2, R6 ;  /* 0x000000021632d825 */ /* 0x000fe200078e0206 */
[----:B------:R-:W-:Y:S01]  /*b9e0*/  CS2R R6, SRZ ;  /* 0x0000000000067805 */ /* 0x000fe2000001ff00 */
[----:B------:R0:W5:Y:S02]  /*b9f0*/  @!P5 LD.E.64 R8, desc[UR60][R48.64] ;  /* 0x0000003c3008d980 */ /* 0x000164000c101b00 */
[----:B------:R-:W-:Y:S01]  /*ba00*/  @!P4 IMAD.X R5, R5, 0x1, R12, P6 ;  /* 0x000000010505c824 */ /* 0x000fe200030e060c */
[----:B------:R-:W-:Y:S01]  /*ba10*/  CS2R R12, SRZ ;  /* 0x00000000000c7805 */ /* 0x000fe2000001ff00 */
[----:B------:R1:W5:Y:S01]  /*ba20*/  @!P5 LD.E.64 R10, desc[UR60][R50.64] ;  /* 0x0000003c320ad980 */ /* 0x000362000c101b00 */
[----:B------:R-:W-:Y:S02]  /*ba30*/  CS2R R26, SRZ ;  /* 0x00000000001a7805 */ /* 0x000fe4000001ff00 */
[----:B------:R-:W-:Y:S02]  /*ba40*/  CS2R R36, SRZ ;  /* 0x0000000000247805 */ /* 0x000fe4000001ff00 */
[----:B------:R-:W-:Y:S01]  /*ba50*/  CS2R R46, SRZ ;  /* 0x00000000002e7805 */ /* 0x000fe2000001ff00 */
[----:B------:R2:W5:Y:S01]  /*ba60*/  @!P3 LD.E.64 R6, desc[UR60][R44.64] ;  /* 0x0000003c2c06b980 */ /* 0x000562000c101b00 */
[----:B------:R-:W-:-:S02]  /*ba70*/  CS2R R38, SRZ ;  /* 0x0000000000267805 */ /* 0x000fc4000001ff00 */
[----:B0-----:R-:W-:Y:S01]  /*ba80*/  CS2R R48, SRZ ;  /* 0x0000000000307805 */ /* 0x001fe2000001ff00 */
[----:B------:R0:W5:Y:S01]  /*ba90*/  @!P3 LD.E.64 R12, desc[UR60][R42.64] ;  /* 0x0000003c2a0cb980 */ /* 0x000162000c101b00 */
[----:B-1----:R-:W-:-:S03]  /*baa0*/  CS2R R50, SRZ ;  /* 0x0000000000327805 */ /* 0x002fc6000001ff00 */
[----:B------:R1:W5:Y:S01]  /*bab0*/  @!P2 LD.E.64 R26, desc[UR60][R40.64] ;  /* 0x0000003c281aa980 */ /* 0x000362000c101b00 */
[----:B--2---:R-:W-:-:S03]  /*bac0*/  CS2R R44, SRZ ;  /* 0x00000000002c7805 */ /* 0x004fc6000001ff00 */
[----:B------:R1:W5:Y:S01]  /*bad0*/  @!P2 LD.E.64 R36, desc[UR60][R34.64] ;  /* 0x0000003c2224a980 */ /* 0x000362000c101b00 */
[----:B0-----:R-:W-:-:S03]  /*bae0*/  CS2R R42, SRZ ;  /* 0x00000000002a7805 */ /* 0x001fc6000001ff00 */
[----:B------:R1:W5:Y:S04]  /*baf0*/  @!P1 LD.E.64 R46, desc[UR60][R32.64] ;  /* 0x0000003c202e9980 */ /* 0x000368000c101b00 */
[----:B------:R1:W5:Y:S04]  /*bb00*/  @!P1 LD.E.64 R38, desc[UR60][R30.64] ;  /* 0x0000003c1e269980 */ /* 0x000368000c101b00 */
[----:B------:R1:W5:Y:S04]  /*bb10*/  @!P0 LD.E.64 R48, desc[UR60][R28.64] ;  /* 0x0000003c1c308980 */ /* 0x000368000c101b00 */
[----:B------:R1:W5:Y:S04]  /*bb20*/  @!P0 LD.E.64 R44, desc[UR60][R20.64] ;  /* 0x0000003c142c8980 */ /* 0x000368000c101b00 */
[----:B------:R1:W5:Y:S04]  /*bb30*/  @!P4 LD.E.64 R50, desc[UR60][R24.64] ;  /* 0x0000003c1832c980 */ /* 0x000368000c101b00 */
[----:B------:R1:W5:Y:S02]  /*bb40*/  @!P4 LD.E.64 R42, desc[UR60][R4.64] ;  /* 0x0000003c042ac980 */ /* 0x000364000c101b00 */
.L_x_3769:
[----:B------:R-:W-:Y:S05]  /*bb50*/  BSYNC B1 ;  /* 0x0000000000017941 */ /* 0x000fea0003800000 */
.L_x_3768:
[----:B-1---5:R-:W-:Y:S01]  /*bb60*/  IMAD.MOV.U32 R35, RZ, RZ, R8 ;  /* 0x000000ffff237224 */ /* 0x022fe200078e0008 */
[----:B--2---:R-:W-:Y:S01]  /*bb70*/  LOP3.LUT R0, R212, 0x18, R18, 0xf8, !PT ;  /* 0x00000018d4007812 */ /* 0x004fe200078ef812 */
[----:B------:R-:W-:Y:S01]  /*bb80*/  IMAD.MOV.U32 R20, RZ, RZ, R11 ;  /* 0x000000ffff147224 */ /* 0x000fe200078e000b */
[----:B------:R-:W-:Y:S01]  /*bb90*/  MOV R4, R9 ;  /* 0x0000000900047202 */ /* 0x000fe20000000f00 */
[----:B------:R-:W-:Y:S01]  /*bba0*/  IMAD.MOV.U32 R31, RZ, RZ, R6 ;  /* 0x000000ffff1f7224 */ /* 0x000fe200078e0006 */
[----:B------:R-:W-:Y:S01]  /*bbb0*/  LOP3.LUT R3, R0, R213, RZ, 0x3c, !PT ;  /* 0x000000d500037212 */ /* 0x000fe200078e3cff */
[----:B----4-:R-:W-:Y:S01]  /*bbc0*/  IMAD.MOV.U32 R14, RZ, RZ, R26 ;  /* 0x000000ffff0e7224 */ /* 0x010fe200078e001a */
[--C-:B---3--:R-:W-:Y:S01]  /*bbd0*/  SHF.R.U64 R5, R8, 0x10, R9.reuse ;  /* 0x0000001008057819 */ /* 0x108fe20000001209 */
[----:B------:R-:W-:Y:S01]  /*bbe0*/  IMAD.MOV.U32 R8, RZ, RZ, R10 ;  /* 0x000000ffff087224 */ /* 0x000fe200078e000a */
[----:B------:R-:W-:Y:S01]  /*bbf0*/  SHF.R.U32.HI R28, RZ, 0x10, R9 ;  /* 0x00000010ff1c7819 */ /* 0x000fe20000011609 */
[----:B------:R-:W-:Y:S01]  /*bc00*/  IMAD.IADD R3, R214, 0x1, R3 ;  /* 0x00000001d6037824 */ /* 0x000fe200078e0203 */
[----:B------:R-:W-:Y:S01]  /*bc10*/  PRMT R35, R35, 0x5410, R4 ;  /* 0x0000541023237816 */ /* 0x000fe20000000004 */
[----:B------:R-:W-:Y:S01]  /*bc20*/  IMAD.MOV.U32 R21, RZ, RZ, R27 ;  /* 0x000000ffff157224 */ /* 0x000fe200078e001b */
[----:B------:R-:W-:Y:S01]  /*bc30*/  LEA.HI R4, R226, R226, RZ, 0x1 ;  /* 0x000000e2e2047211 */ /* 0x000fe200078f08ff */
[----:B------:R-:W-:Y:S01]  /*bc40*/  IMAD.MOV.U32 R33, RZ, RZ, R12 ;  /* 0x000000ffff217224 */ /* 0x000fe200078e000c */
[----:B------:R-:W-:Y:S01]  /*bc50*/  MOV R29, R36 ;  /* 0x00000024001d7202 */ /* 0x000fe20000000f00 */
[----:B------:R-:W-:Y:S01]  /*bc60*/  IMAD.MOV.U32 R9, RZ, RZ, R7 ;  /* 0x000000ffff097224 */ /* 0x000fe200078e0007 */
[----:B------:R-:W-:Y:S01]  /*bc70*/  SHF.R.U64 R61, R36, 0x10, R37 ;  /* 0x00000010243d7819 */ /* 0x000fe20000001225 */
[----:B------:R-:W-:Y:S01]  /*bc80*/  IMAD.MOV.U32 R30, RZ, RZ, R48 ;  /* 0x000000ffff1e7224 */ /* 0x000fe200078e0030 */
[----:B------:R-:W-:Y:S01]  /*bc90*/  PRMT R36, R5, 0x5410, R28 ;  /* 0x0000541005247816 */ /* 0x000fe2000000001c */
[----:B------:R-:W-:Y:S01]  /*bca0*/  IMAD.MOV.U32 R34, RZ, RZ, R49 ;  /* 0x000000ffff227224 */ /* 0x000fe200078e0031 */
[----:B------:R-:W-:Y:S01]  /*bcb0*/  LOP3.LUT P0, RZ, R52, 0x4, RZ, 0xc0, !PT ;  /* 0x0000000434ff7812 */ /* 0x000fe2000780c0ff */
[----:B------:R-:W-:Y:S01]  /*bcc0*/  IMAD.MOV.U32 R25, RZ, RZ, R38 ;  /* 0x000000ffff197224 */ /* 0x000fe200078e0026 */
[----:B------:R-:W-:Y:S01]  /*bcd0*/  LOP3.LUT R5, R4, 0xfffffffe, RZ, 0xc0, !PT ;  /* 0xfffffffe04057812 */ /* 0x000fe200078ec0ff */
[----:B------:R-:W-:Y:S01]  /*bce0*/  IMAD.MOV.U32 R41, RZ, RZ, R43 ;  /* 0x000000ffff297224 */ /* 0x000fe200078e002b */
[----:B------:R-:W-:Y:S01]  /*bcf0*/  LEA R3, R3, R16, 0x1 ;  /* 0x0000001003037211 */ /* 0x000fe200078e08ff */
[----:B------:R-:W-:Y:S01]  /*bd00*/  BSSY B1, `(.L_x_3770) ;  /* 0x000003e000017945 */ /* 0x000fe20003800000 */
[----:B------:R-:W-:Y:S01]  /*bd10*/  SHF.R.U64 R57, R10, 0x10, R11 ;  /* 0x000000100a397819 */ /* 0x000fe2000000120b */
[----:B------:R-:W-:Y:S01]  /*bd20*/  IMAD.IADD R5, R226, 0x1, -R5 ;  /* 0x00000001e2057824 */ /* 0x000fe200078e0a05 */
[----:B------:R-:W-:Y:S01]  /*bd30*/  SHF.R.U64 R32, R6, 0x10, R7 ;  /* 0x0000001006207819 */ /* 0x000fe20000001207 */
[C---:B------:R-:W-:Y:S01]  /*bd40*/  VIADD R10, R3.reuse, 0x15400 ;  /* 0x00015400030a7836 */ /* 0x040fe20000000000 */
[----:B------:R-:W-:Y:S01]  /*bd50*/  SHF.R.U64 R53, R26, 0x10, R27 ;  /* 0x000000101a357819 */ /* 0x000fe2000000121b */
[----:B------:R-:W-:Y:S01]  /*bd60*/  VIADD R0, R3, 0x15440 ;  /* 0x0001544003007836 */ /* 0x000fe20000000000 */
[----:B------:R-:W-:Y:S01]  /*bd70*/  SHF.L.U32 R5, R5, 0x1f, RZ ;  /* 0x0000001f05057819 */ /* 0x000fe200000006ff */
[----:B------:R-:W-:Y:S01]  /*bd80*/  @P0 VIADD R0, R10, 0xffffffc0 ;  /* 0xffffffc00a000836 */ /* 0x000fe20000000000 */
[----:B------:R-:W-:Y:S01]  /*bd90*/  MOV R24, R46 ;  /* 0x0000002e00187202 */ /* 0x000fe20000000f00 */
[--C-:B------:R-:W-:Y:S01]  /*bda0*/  IMAD.MOV.U32 R26, RZ, RZ, R47.reuse ;  /* 0x000000ffff1a7224 */ /* 0x100fe200078e002f */
[----:B------:R-:W0:Y:S01]  /*bdb0*/  SYNCS.PHASECHK.TRANS64.TRYWAIT P0, [R16+URZ+0x36800], R5 ;  /* 0x03680005100075a7 */ /* 0x000e22000800017f */
[----:B------:R-:W-:Y:S01]  /*bdc0*/  SHF.R.U64 R55, R46, 0x10, R47 ;  /* 0x000000102e377819 */ /* 0x000fe2000000122f */
[----:B------:R-:W-:Y:S01]  /*bdd0*/  IMAD.MOV.U32 R46, RZ, RZ, R50 ;  /* 0x000000ffff2e7224 */ /* 0x000fe200078e0032 */
[----:B------:R-:W-:Y:S01]  /*bde0*/  SHF.R.U32.HI R58, RZ, 0x10, R11 ;  /* 0x00000010ff3a7819 */ /* 0x000fe2000001160b */
[----:B------:R-:W-:Y:S01]  /*bdf0*/  IMAD.MOV.U32 R6, RZ, RZ, R37 ;  /* 0x000000ffff067224 */ /* 0x000fe200078e0025 */
[----:B------:R-:W-:Y:S01]  /*be00*/  SHF.R.U64 R59, R12, 0x10, R13 ;  /* 0x000000100c3b7819 */ /* 0x000fe2000000120d */
[----:B------:R-:W-:Y:S01]  /*be10*/  IMAD.MOV.U32 R11, RZ, RZ, R39 ;  /* 0x000000ffff0b7224 */ /* 0x000fe200078e0027 */
[----:B------:R-:W-:Y:S01]  /*be20*/  SHF.R.U32.HI R52, RZ, 0x10, R7 ;  /* 0x00000010ff347819 */ /* 0x000fe20000011607 */
[----:B------:R-:W-:Y:S01]  /*be30*/  IMAD.MOV.U32 R12, RZ, RZ, R44 ;  /* 0x000000ffff0c7224 */ /* 0x000fe200078e002c */
[----:B------:R-:W-:Y:S01]  /*be40*/  SHF.R.U32.HI R56, RZ, 0x10, R47 ;  /* 0x00000010ff387819 */ /* 0x000fe2000001162f */
[----:B------:R-:W-:Y:S01]  /*be50*/  IMAD.MOV.U32 R7, RZ, RZ, R13 ;  /* 0x000000ffff077224 */ /* 0x000fe200078e000d */
[----:B------:R-:W-:-:S02]  /*be60*/  SHF.R.U32.HI R62, RZ, 0x10, R37 ;  /* 0x00000010ff3e7819 */ /* 0x000fc40000011625 */
[--C-:B------:R-:W-:Y:S02]  /*be70*/  SHF.R.U64 R63, R38, 0x10, R39.reuse ;  /* 0x00000010263f7819 */ /* 0x100fe40000001227 */
[----:B------:R-:W-:Y:S01]  /*be80*/  SHF.R.U32.HI R64, RZ, 0x10, R39 ;  /* 0x00000010ff407819 */ /* 0x000fe20000011627 */
[----:B------:R-:W-:Y:S01]  /*be90*/  IMAD.MOV.U32 R39, RZ, RZ, R45 ;  /* 0x000000ffff277224 */ /* 0x000fe200078e002d */
[----:B------:R-:W-:Y:S02]  /*bea0*/  SHF.R.U64 R48, R48, 0x10, R49 ;  /* 0x0000001030307819 */ /* 0x000fe40000001231 */
[----:B------:R-:W-:Y:S02]  /*beb0*/  MOV R47, R51 ;  /* 0x00000033002f7202 */ /* 0x000fe40000000f00 */
[----:B------:R-:W-:Y:S02]  /*bec0*/  SHF.R.U64 R50, R50, 0x10, R51 ;  /* 0x0000001032327819 */ /* 0x000fe40000001233 */
[----:B------:R-:W-:-:S02]  /*bed0*/  SHF.R.U64 R44, R44, 0x10, R45 ;  /* 0x000000102c2c7819 */ /* 0x000fc4000000122d */
[----:B------:R-:W-:Y:S02]  /*bee0*/  PRMT R37, R8, 0x5410, R20 ;  /* 0x0000541008257816 */ /* 0x000fe40000000014 */
[----:B------:R-:W-:Y:S02]  /*bef0*/  SHF.R.U32.HI R54, RZ, 0x10, R27 ;  /* 0x00000010ff367819 */ /* 0x000fe4000001161b */
[----:B------:R-:W-:Y:S02]  /*bf00*/  SHF.R.U32.HI R49, RZ, 0x10, R49 ;  /* 0x00000010ff317819 */ /* 0x000fe40000011631 */
[----:B------:R-:W-:Y:S02]  /*bf10*/  SHF.R.U32.HI R51, RZ, 0x10, R51 ;  /* 0x00000010ff337819 */ /* 0x000fe40000011633 */
[----:B------:R-:W-:Y:S02]  /*bf20*/  SHF.R.U32.HI R60, RZ, 0x10, R13 ;  /* 0x00000010ff3c7819 */ /* 0x000fe4000001160d */
[----:B------:R-:W-:-:S02]  /*bf30*/  SHF.R.U32.HI R45, RZ, 0x10, R45 ;  /* 0x00000010ff2d7819 */ /* 0x000fc4000001162d */
[----:B------:R-:W-:Y:S02]  /*bf40*/  MOV R40, R42 ;  /* 0x0000002a00287202 */ /* 0x000fe40000000f00 */
[----:B------:R-:W-:Y:S02]  /*bf50*/  VIMNMX R8, R15, 0x80, PT ;  /* 0x000000800f087848 */ /* 0x000fe40003fe0100 */
[----:B------:R-:W-:Y:S02]  /*bf60*/  PRMT R27, R14, 0x5410, R21 ;  /* 0x000054100e1b7816 */ /* 0x000fe40000000015 */
[----:B------:R-:W-:Y:S02]  /*bf70*/  SHF.R.U64 R42, R42, 0x10, R43 ;  /* 0x000000102a2a7819 */ /* 0x000fe4000000122b */
[----:B------:R-:W-:Y:S02]  /*bf80*/  PRMT R31, R31, 0x5410, R9 ;  /* 0x000054101f1f7816 */ /* 0x000fe40000000009 */
[----:B------:R-:W-:-:S02]  /*bf90*/  PRMT R21, R24, 0x5410, R26 ;  /* 0x0000541018157816 */ /* 0x000fc4000000001a */
[----:B------:R-:W-:Y:S02]  /*bfa0*/  PRMT R13, R30, 0x5410, R34 ;  /* 0x000054101e0d7816 */ /* 0x000fe40000000022 */
[----:B------:R-:W-:Y:S02]  /*bfb0*/  PRMT R25, R25, 0x5410, R11 ;  /* 0x0000541019197816 */ /* 0x000fe4000000000b */
[----:B------:R-:W-:Y:S02]  /*bfc0*/  SHF.R.U32.HI R43, RZ, 0x10, R43 ;  /* 0x00000010ff2b7819 */ /* 0x000fe4000001162b */
        /* <DEDUP_REMOVED lines=12> */
[----:B------:R-:W-:Y:S02]  /*c090*/  ISETP.GE.AND P1, PT, R204, R8, PT ;  /* 0x00000008cc00720c */ /* 0x000fe40003f26270 */
[----:B------:R-:W-:Y:S02]  /*c0a0*/  PRMT R15, R12, 0x5410, R39 ;  /* 0x000054100c0f7816 */ /* 0x000fe40000000027 */
[----:B------:R-:W-:-:S02]  /*c0b0*/  PRMT R20, R44, 0x5410, R45 ;  /* 0x000054102c147816 */ /* 0x000fc4000000002d */
[----:B------:R-:W-:Y:S01]  /*c0c0*/  PRMT R11, R40, 0x5410, R41 ;  /* 0x00005410280b7816 */ /* 0x000fe20000000029 */
[----:B0-----:R-:W-:Y:S06]  /*c0d0*/  @!P0 BRA `(.L_x_3771) ;  /* 0x000001c8006c8947 */ /* 0x001fec0003800000 */
.L_x_4035:
[----:B------:R-:W-:Y:S05]  /*c0e0*/  BSYNC B1 ;  /* 0x0000000000017941 */ /* 0x000fea0003800000 */
.L_x_3770:
[----:B------:R-:W-:Y:S01]  /*c0f0*/  BSSY B1, `(.L_x_3772) ;  /* 0x00000fe000017945 */ /* 0x000fe20003800000 */
[----:B------:R-:W-:-:S03]  /*c100*/  PRMT R12, R42, 0x5410, R43 ;  /* 0x000054102a0c7816 */ /* 0x000fc6000000002b */
[----:B------:R-:W-:Y:S05]  /*c110*/  @P1 BRA `(.L_x_3773) ;  /* 0x0000000c00ec1947 */ /* 0x000fea0003800000 */
[----:B------:R-:W1:Y:S01]  /*c120*/  LDC R4, c[0x0][0x3f4] ;  /* 0x0000fd00ff047b82 */ /* 0x000e620000000800 */
[----:B------:R-:W-:Y:S01]  /*c130*/  BSSY B2, `(.L_x_3774) ;  /* 0x000002e000027945 */ /* 0x000fe20003800000 */
[-C--:B-1----:R-:W-:Y:S02]  /*c140*/  ISETP.GE.AND P0, PT, R22, R4.reuse, PT ;  /* 0x000000041600720c */ /* 0x082fe40003f06270 */
[-C--:B------:R-:W-:Y:S02]  /*c150*/  ISETP.GE.AND P1, PT, R210, R4.reuse, PT ;  /* 0x00000004d200720c */ /* 0x080fe40003f26270 */
[-C--:B------:R-:W-:Y:S02]  /*c160*/  ISETP.GE.AND P2, PT, R207, R4.reuse, PT ;  /* 0x00000004cf00720c */ /* 0x080fe40003f46270 */
[-C--:B------:R-:W-:Y:S02]  /*c170*/  ISETP.GE.AND P3, PT, R209, R4.reuse, PT ;  /* 0x00000004d100720c */ /* 0x080fe40003f66270 */
[----:B------:R-:W-:-:S02]  /*c180*/  ISETP.GE.AND P4, PT, R206, R4, PT ;  /* 0x00000004ce00720c */ /* 0x000fc40003f86270 */
[----:B------:R-:W-:-:S03]  /*c190*/  ISETP.GE.AND P5, PT, R211, R4, PT ;  /* 0x00000004d300720c */ /* 0x000fc60003fa6270 */
[----:B------:R-:W-:Y:S10]  /*c1a0*/  @P0 BRA `(.L_x_3775) ;  /* 0x0000000000980947 */ /* 0x000ff40003800000 */
        /* <DEDUP_REMOVED lines=38> */
.L_x_3775:
[----:B------:R-:W-:Y:S05]  /*c410*/  BSYNC B2 ;  /* 0x0000000000027941 */ /* 0x000fea0003800000 */
.L_x_3774:
[----:B------:R-:W-:Y:S04]  /*c420*/  BSSY B2, `(.L_x_3776) ;  /* 0x0000028000027945 */ /* 0x000fe80003800000 */
[----:B------:R-:W-:Y:S05]  /*c430*/  @P1 BRA `(.L_x_3777) ;  /* 0x0000000000981947 */ /* 0x000fea0003800000 */
[----:B01----:R-:W0:Y:S01]  /*c440*/  LDS.128 R4, [R0] ;  /* 0x0000000000047984 */ /* 0x003e220000000c00 */
        /* <DEDUP_REMOVED lines=37> */
.L_x_3777:
[----:B------:R-:W-:Y:S05]  /*c6a0*/  BSYNC B2 ;  /* 0x0000000000027941 */ /* 0x000fea0003800000 */
.L_x_3776:
[----:B------:R-:W-:Y:S04]  /*c6b0*/  BSSY B2, `(.L_x_3778) ;  /* 0x0000028000027945 */ /* 0x000fe80003800000 */
        /* <DEDUP_REMOVED lines=39> */
.L_x_3779:
[----:B------:R-:W-:Y:S05]  /*c930*/  BSYNC B2 ;  /* 0x0000000000027941 */ /* 0x000fea0003800000 */
.L_x_3778:
[----:B------:R-:W-:Y:S04]  /*c940*/  BSSY B2, `(.L_x_3780) ;  /* 0x0000028000027945 */ /* 0x000fe80003800000 */
[----:B------:R-:W-:Y:S05]  /*c950*/  @P3 BRA `(.L_x_3781) ;  /* 0x0000000000983947 */ /* 0x000fea0003800000 */
[----:B0123--:R-:W0:Y:S01]  /*c960*/  LDS.128 R4, [R0+0x4000] ;  /* 0x0040000000047984 */ /* 0x00fe220000000c00 */
        /* <DEDUP_REMOVED lines=37> */
.L_x_3781:
[----:B------:R-:W-:Y:S05]  /*cbc0*/  BSYNC B2 ;  /* 0x0000000000027941 */ /* 0x000fea0003800000 */
.L_x_3780:
[----:B------:R-:W-:Y:S04]  /*cbd0*/  BSSY B2, `(.L_x_3782) ;  /* 0x0000028000027945 */ /* 0x000fe80003800000 */
[----:B------:R-:W-:Y:S05]  /*cbe0*/  @P4 BRA `(.L_x_3783) ;  /* 0x0000000000984947 */ /* 0x000fea0003800000 */
[----:B01234-:R-:W0:Y:S01]  /*cbf0*/  LDS.128 R4, [R3+0x1d400] ;  /* 0x01d4000003047984 */ /* 0x01fe220000000c00 */
        /* <DEDUP_REMOVED lines=37> */
.L_x_3783:
[----:B------:R-:W-:Y:S05]  /*ce50*/  BSYNC B2 ;  /* 0x0000000000027941 */ /* 0x000fea0003800000 */
.L_x_3782:
        /* <DEDUP_REMOVED lines=39> */
.L_x_3773:
[----:B------:R-:W-:Y:S05]  /*d0d0*/  BSYNC B1 ;  /* 0x0000000000017941 */ /* 0x000fea0003800000 */
.L_x_3772:
[----:B------:R-:W-:-:S13]  /*d0e0*/  ISETP.GE.AND P0, PT, R227, R8, PT ;  /* 0x00000008e300720c */ /* 0x000fda0003f06270 */
[----:B------:R-:W-:Y:S05]  /*d0f0*/  @P0 BRA `(.L_x_3784) ;  /* 0x0000003c00e00947 */ /* 0x000fea0003800000 */
[----:B01234-:R-:W0:Y:S01]  /*d100*/  LDC R4, c[0x0][0x3f4] ;  /* 0x0000fd00ff047b82 */ /* 0x01fe220000000800 */
[----:B------:R-:W-:Y:S01]  /*d110*/  BSSY B1, `(.L_x_3785) ;  /* 0x000002e000017945 */ /* 0x000fe20003800000 */
[-C--:B0-----:R-:W-:Y:S02]  /*d120*/  ISETP.GE.AND P0, PT, R22, R4.reuse, PT ;  /* 0x000000041600720c */ /* 0x081fe40003f06270 */
[-C--:B------:R-:W-:Y:S02]  /*d130*/  ISETP.GE.AND P1, PT, R210, R4.reuse, PT ;  /* 0x00000004d200720c */ /* 0x080fe40003f26270 */
[-C--:B------:R-:W-:Y:S02]  /*d140*/  ISETP.GE.AND P2, PT, R207, R4.reuse, PT ;  /* 0x00000004cf00720c */ /* 0x080fe40003f46270 */
[-C--:B------:R-:W-:Y:S02]  /*d150*/  ISETP.GE.AND P3, PT, R209, R4.reuse, PT ;  /* 0x00000004d100720c */ /* 0x080fe40003f66270 */
[----:B------:R-:W-:-:S02]  /*d160*/  ISETP.GE.AND P4, PT, R206, R4, PT ;  /* 0x00000004ce00720c */ /* 0x000fc40003f86270 */
[----:B------:R-:W-:-:S03]  /*d170*/  ISETP.GE.AND P5, PT, R211, R4, PT ;  /* 0x00000004d300720c */ /* 0x000fc60003fa6270 */
[----:B------:R-:W-:Y:S10]  /*d180*/  @P0 BRA `(.L_x_3786) ;  /* 0x0000000000980947 */ /* 0x000ff40003800000 */
        /* <DEDUP_REMOVED lines=38> */
.L_x_3786:
[----:B------:R-:W-:Y:S05]  /*d3f0*/  BSYNC B1 ;  /* 0x0000000000017941 */ /* 0x000fea0003800000 */
.L_x_3785:
        /* <DEDUP_REMOVED lines=40> */
.L_x_3788:
[----:B------:R-:W-:Y:S05]  /*d680*/  BSYNC B1 ;  /* 0x0000000000017941 */ /* 0x000fea0003800000 */
.L_x_3787:
        /* <DEDUP_REMOVED lines=40> */
.L_x_3790:
[----:B------:R-:W-:Y:S05]  /*d910*/  BSYNC B1 ;  /* 0x0000000000017941 */ /* 0x000fea0003800000 */
.L_x_3789:
        /* <DEDUP_REMOVED lines=40> */
.L_x_3792:
[----:B------:R-:W-:Y:S05]  /*dba0*/  BSYNC B1 ;  /* 0x0000000000017941 */ /* 0x000fea0003800000 */
.L_x_3791:
        /* <DEDUP_REMOVED lines=40> */
.L_x_3794:
[----:B------:R-:W-:Y:S05]  /*de30*/  BSYNC B1 ;  /* 0x0000000000017941 */ /* 0x000fea0003800000 */
.L_x_3793:
        /* <DEDUP_REMOVED lines=13> */
[----:B------:R-:W-:Y:S01]  /*df10*/  FMUL.FTZ R15, R28, R5 ;  /* 0x000000051c0f7220 */ /* 0x000fe20000410000 */
[----:B------:R-:W-:Y:S01]  /*df20*/  FFMA.FTZ R4, R21, R3, -R20 ;  /* 0x0000000315047223 */ /* 0x000fe20000010814 */
[----:B------:R-:W-:-:S02]  /*df30*/  HADD2.F32 R14, -RZ, R7.H0_H0 ;  /* 0x20000007ff0e7230 */ /* 0x000fc40000004100 */
[----:B------:R-:W-:Y:S01]  /*df40*/  FFMA.FTZ R3, R25, R3, R24 ;  /* 0x0000000319037223 */ /* 0x000fe20000010018 */
[C---:B------:R-:W-:Y:S01]  /*df50*/  FMUL.FTZ R21, R26.reuse, R5 ;  /* 0x000000051a157220 */ /* 0x040fe20000410000 */
[----:B------:R-:W-:Y:S02]  /*df60*/  HADD2.F32 R6, -RZ, R6.H1_H1 ;  /* 0x30000006ff067230 */ /* 0x000fe40000004100 */
[-C--:B------:R-:W-:Y:S01]  /*df70*/  FFMA.FTZ R5, R26, R8.reuse, -R15 ;  /* 0x000000081a057223 */ /* 0x080fe2000001080f */
[----:B------:R-:W-:Y:S02]  /*df80*/  HADD2.F32 R7, -RZ, R7.H1_H1 ;  /* 0x30000007ff077230 */ /* 0x000fe40000004100 */
[----:B------:R-:W-:Y:S01]  /*df90*/  FFMA.FTZ R8, R28, R8, R21 ;  /* 0x000000081c087223 */ /* 0x000fe20000010015 */
[----:B------:R-:W-:Y:S01]  /*dfa0*/  HADD2.F32 R25, -RZ, R11.H1_H1 ;  /* 0x3000000bff197230 */ /* 0x000fe20000004100 */
[----:B------:R-:W-:Y:S01]  /*dfb0*/  F2FP.F16.F32.PACK_AB R4, R3, R4 ;  /* 0x000000040304723e */ /* 0x000fe200000000ff */
[----:B------:R-:W-:-:S02]  /*dfc0*/  HADD2.F32 R24, -RZ, R12.H1_H1 ;  /* 0x3000000cff187230 */ /* 0x000fc40000004100 */
[----:B------:R-:W-:Y:S01]  /*dfd0*/  HADD2.F32 R15, -RZ, R9.H1_H1 ;  /* 0x30000009ff0f7230 */ /* 0x000fe20000004100 */
[----:B------:R-:W-:Y:S01]  /*dfe0*/  F2FP.F16.F32.PACK_AB R5, R8, R5 ;  /* 0x000000050805723e */ /* 0x000fe200000000ff */
[----:B------:R-:W-:Y:S02]  /*dff0*/  HADD2.F32 R20, -RZ, R10.H1_H1 ;  /* 0x3000000aff147230 */ /* 0x000fe40000004100 */
[-C--:B------:R-:W-:Y:S01]  /*e000*/  FMUL.FTZ R10, R25, R6.reuse ;  /* 0x00000006190a7220 */ /* 0x080fe20000410000 */
[-C--:B------:R-:W-:Y:S01]  /*e010*/  FMUL.FTZ R9, R24, R7.reuse ;  /* 0x0000000718097220 */ /* 0x080fe20000410000 */
[C---:B------:R-:W-:Y:S01]  /*e020*/  FMUL.FTZ R12, R15.reuse, R6 ;  /* 0x000000060f0c7220 */ /* 0x040fe20000410000 */
[C---:B------:R-:W-:Y:S01]  /*e030*/  FMUL.FTZ R11, R20.reuse, R7 ;  /* 0x00000007140b7220 */ /* 0x040fe20000410000 */
[-C--:B------:R-:W-:Y:S01]  /*e040*/  FFMA.FTZ R6, R15, R13.reuse, -R10 ;  /* 0x0000000d0f067223 */ /* 0x080fe2000001080a */
[-C--:B------:R-:W-:Y:S01]  /*e050*/  FFMA.FTZ R7, R20, R14.reuse, -R9 ;  /* 0x0000000e14077223 */ /* 0x080fe20000010809 */
[----:B------:R-:W-:Y:S01]  /*e060*/  FFMA.FTZ R13, R25, R13, R12 ;  /* 0x0000000d190d7223 */ /* 0x000fe2000001000c */
[----:B------:R-:W-:-:S04]  /*e070*/  FFMA.FTZ R14, R24, R14, R11 ;  /* 0x0000000e180e7223 */ /* 0x000fc8000001000b */
[----:B------:R-:W-:Y:S02]  /*e080*/  F2FP.F16.F32.PACK_AB R6, R13, R6 ;  /* 0x000000060d06723e */ /* 0x000fe400000000ff */
[----:B------:R-:W-:-:S05]  /*e090*/  F2FP.F16.F32.PACK_AB R7, R14, R7 ;  /* 0x000000070e07723e */ /* 0x000fca00000000ff */
[----:B------:R0:W-:Y:S01]  /*e0a0*/  STS.128 [R0+0xa000], R4 ;  /* 0x00a0000400007388 */ /* 0x0001e20000000c00 */
[----:B------:R-:W-:Y:S05]  /*e0b0*/  BRA `(.L_x_3784) ;  /* 0x0000002c00f07947 */ /* 0x000fea0003800000 */
.L_x_3766:
[----:B------:R-:W-:-:S03]  /*e0c0*/  UMOV UR4, 0xffffffff ;  /* 0xffffffff00047882 */ /* 0x000fc60000000000 */
[----:B------:R-:W-:Y:S05]  /*e0d0*/  BRA.DIV UR4, `(.L_x_3795) ;  /* 0x000001aa04807947 */ /* 0x000fea000b800000 */
[----:B------:R-:W0:Y:S04]  /*e0e0*/  SHFL.IDX PT, R3, R25, RZ, 0x1c1f ;  /* 0x001c1fff19037589 */ /* 0x000e2800000e0000 */
[----:B------:R-:W1:Y:S04]  /*e0f0*/  SHFL.IDX PT, R0, R24, RZ, 0x1c1f ;  /* 0x001c1fff18007589 */ /* 0x000e6800000e0000 */
[----:B------:R2:W3:Y:S04]  /*e100*/  SHFL.IDX PT, R5, R27, RZ, 0x1c1f ;  /* 0x001c1fff1b057589 */ /* 0x0004e800000e0000 */
[----:B------:R2:W4:Y:S01]  /*e110*/  SHFL.IDX PT, R14, R26, RZ, 0x1c1f ;  /* 0x001c1fff1a0e7589 */ /* 0x00052200000e0000 */
[----:B0-----:R-:W-:Y:S01]  /*e120*/  MOV R21, R3 ;  /* 0x0000000300157202 */ /* 0x001fe20000000f00 */
[----:B-12---:R-:W-:-:S07]  /*e130*/  IMAD.MOV.U32 R20, RZ, RZ, R0 ;  /* 0x000000ffff147224 */ /* 0x006fce00078e0000 */
.L_x_4041:
[----:B------:R-:W-:Y:S01]  /*e140*/  ULDC UR4, c[0x0][0x448] ;  /* 0x0001120000047ab9 */ /* 0x000fe20000000800 */
[----:B------:R-:W-:Y:S01]  /*e150*/  BSSY B1, `(.L_x_3796) ;  /* 0x000003b000017945 */ /* 0x000fe20003800000 */
[----:B------:R-:W-:Y:S01]  /*e160*/  IMAD R0, R154, UR4, RZ ;  /* 0x000000049a007c24 */ /* 0x000fe2000f8e02ff */
[----:B------:R-:W-:Y:S01]  /*e170*/  CS2R R6, SRZ ;  /* 0x0000000000067805 */ /* 0x000fe2000001ff00 */
[----:B----4-:R-:W-:Y:S01]  /*e180*/  IMAD.MOV.U32 R38, RZ, RZ, R14 ;  /* 0x000000ffff267224 */ /* 0x010fe200078e000e */
[----:B------:R-:W-:Y:S01]  /*e190*/  CS2R R8, SRZ ;  /* 0x0000000000087805 */ /* 0x000fe2000001ff00 */
[----:B---3--:R-:W-:Y:S01]  /*e1a0*/  IMAD.MOV.U32 R39, RZ, RZ, R5 ;  /* 0x000000ffff277224 */ /* 0x008fe200078e0005 */
[----:B------:R-:W-:Y:S01]  /*e1b0*/  ISETP.GE.AND P0, PT, R4, R0, PT ;  /* 0x000000000400720c */ /* 0x000fe20003f06270 */
[----:B------:R-:W-:Y:S01]  /*e1c0*/  IMAD R0, R149, -0x80, R0 ;  /* 0xffffff8095007824 */ /* 0x000fe200078e0200 */
        /* <DEDUP_REMOVED lines=10> */
[----:B------:R-:W-:Y:S06]  /*e270*/  @P0 BRA `(.L_x_3797) ;  /* 0x0000000000a00947 */ /* 0x000fec0003800000 */
[C---:B------:R-:W-:Y:S01]  /*e280*/  VIADD R3, R18.reuse, 0x20 ;  /* 0x0000002012037836 */ /* 0x040fe20000000000 */
[----:B------:R-:W-:Y:S01]  /*e290*/  ULDC UR4, c[0x0][0x3f4] ;  /* 0x0000fd0000047ab9 */ /* 0x000fe20000000800 */
[----:B------:R-:W-:Y:S01]  /*e2a0*/  VIADD R4, R18, 0x40 ;  /* 0x0000004012047836 */ /* 0x000fe20000000000 */
[C---:B------:R-:W-:Y:S02]  /*e2b0*/  IADD3 R5, R22.reuse, R207, RZ ;  /* 0x000000cf16057210 */ /* 0x040fe40007ffe0ff */
[----:B------:R-:W-:Y:S02]  /*e2c0*/  CS2R R24, SRZ ;  /* 0x0000000000187805 */ /* 0x000fe4000001ff00 */
[----:B------:R-:W-:Y:S01]  /*e2d0*/  ISETP.GE.AND P1, PT, R3, UR4, PT ;  /* 0x0000000403007c0c */ /* 0x000fe2000bf26270 */
[----:B------:R-:W-:Y:S01]  /*e2e0*/  IMAD.IADD R3, R22, 0x1, R206 ;  /* 0x0000000116037824 */ /* 0x000fe200078e02ce */
[----:B------:R-:W-:Y:S02]  /*e2f0*/  ISETP.GE.AND P0, PT, R18, UR4, PT ;  /* 0x0000000412007c0c */ /* 0x000fe4000bf06270 */
[----:B------:R-:W-:-:S02]  /*e300*/  CS2R R26, SRZ ;  /* 0x00000000001a7805 */ /* 0x000fc4000001ff00 */
[----:B------:R-:W-:Y:S02]  /*e310*/  ISETP.GE.AND P2, PT, R4, UR4, PT ;  /* 0x0000000404007c0c */ /* 0x000fe4000bf46270 */
[----:B------:R-:W-:Y:S02]  /*e320*/  SHF.R.S32.HI R6, RZ, 0x1f, R5 ;  /* 0x0000001fff067819 */ /* 0x000fe40000011405 */
[----:B------:R-:W-:Y:S02]  /*e330*/  SHF.R.S32.HI R4, RZ, 0x1f, R3 ;  /* 0x0000001fff047819 */ /* 0x000fe40000011403 */
[----:B------:R-:W-:Y:S02]  /*e340*/  LEA.HI R6, R6, R5, RZ, 0x3 ;  /* 0x0000000506067211 */ /* 0x000fe400078f18ff */
[----:B------:R-:W-:Y:S02]  /*e350*/  LEA.HI R3, R4, R3, RZ, 0x3 ;  /* 0x0000000304037211 */ /* 0x000fe400078f18ff */
[----:B------:R-:W-:Y:S01]  /*e360*/  SHF.R.S32.HI R8, RZ, 0x3, R6 ;  /* 0x00000003ff087819 */ /* 0x000fe20000011406 */
[----:B------:R-:W-:Y:S01]  /*e370*/  @!P0 IMAD.WIDE R12, R18, 0x2, R20 ;  /* 0x00000002120c8825 */ /* 0x000fe200078e0214 */
[----:B------:R-:W-:-:S03]  /*e380*/  SHF.R.S32.HI R45, RZ, 0x3, R3 ;  /* 0x00000003ff2d7819 */ /* 0x000fc60000011403 */
[----:B------:R-:W-:Y:S01]  /*e390*/  @!P1 IMAD.SHL.U32 R3, R8, 0x8, RZ ;  /* 0x0000000808039824 */ /* 0x000fe200078e00ff */
[----:B------:R0:W5:Y:S01]  /*e3a0*/  @!P0 LD.E.128 R24, desc[UR60][R12.64] ;  /* 0x0000003c0c188980 */ /* 0x000162000c101d00 */
[----:B------:R-:W-:Y:S01]  /*e3b0*/  @!P2 IMAD.SHL.U32 R45, R45, 0x8, RZ ;  /* 0x000000082d2da824 */ /* 0x000fe200078e00ff */
[----:B------:R-:W-:Y:S01]  /*e3c0*/  CS2R R4, SRZ ;  /* 0x0000000000047805 */ /* 0x000fe2000001ff00 */
[--C-:B------:R-:W-:Y:S01]  /*e3d0*/  @!P1 IMAD.WIDE R40, R3, 0x2, R20.reuse ;  /* 0x0000000203289825 */ /* 0x100fe200078e0214 */
[----:B------:R-:W-:Y:S02]  /*e3e0*/  CS2R R6, SRZ ;  /* 0x0000000000067805 */ /* 0x000fe4000001ff00 */
[----:B------:R-:W-:Y:S02]  /*e3f0*/  CS2R R28, SRZ ;  /* 0x00000000001c7805 */ /* 0x000fe4000001ff00 */
[----:B------:R-:W-:Y:S01]  /*e400*/  CS2R R30, SRZ ;  /* 0x00000000001e7805 */ /* 0x000fe2000001ff00 */
[----:B------:R-:W-:Y:S01]  /*e410*/  @!P2 IMAD.WIDE R42, R45, 0x2, R20 ;  /* 0x000000022d2aa825 */ /* 0x000fe200078e0214 */
[----:B------:R-:W-:-:S02]  /*e420*/  CS2R R8, SRZ ;  /* 0x0000000000087805 */ /* 0x000fc4000001ff00 */
[----:B------:R-:W-:Y:S02]  /*e430*/  CS2R R10, SRZ ;  /* 0x00000000000a7805 */ /* 0x000fe4000001ff00 */
[----:B------:R-:W-:Y:S01]  /*e440*/  CS2R R32, SRZ ;  /* 0x0000000000207805 */ /* 0x000fe2000001ff00 */
[--C-:B------:R-:W-:Y:S01]  /*e450*/  @!P1 IMAD.WIDE R20, R3, 0x2, R38.reuse ;  /* 0x0000000203149825 */ /* 0x100fe200078e0226 */
[----:B------:R-:W-:Y:S02]  /*e460*/  CS2R R34, SRZ ;  /* 0x0000000000227805 */ /* 0x000fe4000001ff00 */
[----:B0-----:R-:W-:Y:S02]  /*e470*/  CS2R R12, SRZ ;  /* 0x00000000000c7805 */ /* 0x001fe4000001ff00 */
[----:B------:R-:W-:Y:S01]  /*e480*/  CS2R R14, SRZ ;  /* 0x00000000000e7805 */ /* 0x000fe2000001ff00 */
[--C-:B------:R-:W-:Y:S01]  /*e490*/  @!P2 IMAD.WIDE R44, R45, 0x2, R38.reuse ;  /* 0x000000022d2ca825 */ /* 0x100fe200078e0226 */
[----:B------:R0:W5:Y:S03]  /*e4a0*/  @!P1 LD.E.128 R28, desc[UR60][R40.64] ;  /* 0x0000003c281c9980 */ /* 0x000166000c101d00 */
[----:B------:R-:W-:Y:S01]  /*e4b0*/  @!P0 IMAD.WIDE R38, R18, 0x2, R38 ;  /* 0x0000000212268825 */ /* 0x000fe200078e0226 */
[----:B------:R0:W5:Y:S04]  /*e4c0*/  @!P1 LD.E.128 R8, desc[UR60][R20.64] ;  /* 0x0000003c14089980 */ /* 0x000168000c101d00 */
[----:B------:R0:W5:Y:S04]  /*e4d0*/  @!P0 LD.E.128 R4, desc[UR60][R38.64] ;  /* 0x0000003c26048980 */ /* 0x000168000c101d00 */
[----:B------:R0:W5:Y:S04]  /*e4e0*/  @!P2 LD.E.128 R32, desc[UR60][R42.64] ;  /* 0x0000003c2a20a980 */ /* 0x000168000c101d00 */
[----:B------:R0:W5:Y:S02]  /*e4f0*/  @!P2 LD.E.128 R12, desc[UR60][R44.64] ;  /* 0x0000003c2c0ca980 */ /* 0x000164000c101d00 */
.L_x_3797:
[----:B------:R-:W-:Y:S05]  /*e500*/  BSYNC B1 ;  /* 0x0000000000017941 */ /* 0x000fea0003800000 */
.L_x_3796:
[----:B-----5:R-:W-:Y:S01]  /*e510*/  IMAD.MOV.U32 R3, RZ, RZ, R24 ;  /* 0x000000ffff037224 */ /* 0x020fe200078e0018 */
[----:B0-----:R-:W-:Y:S01]  /*e520*/  MOV R38, R25 ;  /* 0x0000001900267202 */ /* 0x001fe20000000f00 */
[--C-:B------:R-:W-:Y:S01]  /*e530*/  IMAD.MOV.U32 R42, RZ, RZ, R33.reuse ;  /* 0x000000ffff2a7224 */ /* 0x100fe200078e0021 */
[----:B------:R-:W-:Y:S01]  /*e540*/  SHF.R.U64 R51, R32, 0x10, R33 ;  /* 0x0000001020337819 */ /* 0x000fe20000001221 */
[----:B------:R-:W-:Y:S01]  /*e550*/  IMAD.MOV.U32 R20, RZ, RZ, R5 ;  /* 0x000000ffff147224 */ /* 0x000fe200078e0005 */
[----:B------:R-:W-:Y:S01]  /*e560*/  SHF.R.U32.HI R52, RZ, 0x10, R33 ;  /* 0x00000010ff347819 */ /* 0x000fe20000011621 */
[----:B------:R-:W-:Y:S01]  /*e570*/  IMAD.MOV.U32 R33, RZ, RZ, R34 ;  /* 0x000000ffff217224 */ /* 0x000fe200078e0022 */
[----:B------:R-:W-:Y:S01]  /*e580*/  MOV R44, R35 ;  /* 0x00000023002c7202 */ /* 0x000fe20000000f00 */
[----:B------:R-:W-:Y:S01]  /*e590*/  IMAD.MOV.U32 R39, RZ, RZ, R26 ;  /* 0x000000ffff277224 */ /* 0x000fe200078e001a */
[--C-:B------:R-:W-:Y:S01]  /*e5a0*/  SHF.R.U64 R34, R34, 0x10, R35.reuse ;  /* 0x0000001022227819 */ /* 0x100fe20000001223 */
[----:B------:R-:W-:Y:S01]  /*e5b0*/  IMAD.MOV.U32 R41, RZ, RZ, R4 ;  /* 0x000000ffff297224 */ /* 0x000fe200078e0004 */
[----:B------:R-:W-:Y:S01]  /*e5c0*/  SHF.R.U32.HI R53, RZ, 0x10, R35 ;  /* 0x00000010ff357819 */ /* 0x000fe20000011623 */
[----:B------:R-:W-:Y:S01]  /*e5d0*/  IMAD.MOV.U32 R43, RZ, RZ, R6 ;  /* 0x000000ffff2b7224 */ /* 0x000fe200078e0006 */
[----:B------:R-:W-:Y:S01]  /*e5e0*/  PRMT R35, R3, 0x5410, R38 ;  /* 0x0000541003237816 */ /* 0x000fe20000000026 */
[----:B------:R-:W-:Y:S01]  /*e5f0*/  IMAD.MOV.U32 R21, RZ, RZ, R14 ;  /* 0x000000ffff157224 */ /* 0x000fe200078e000e */
[----:B------:R-:W-:Y:S01]  /*e600*/  LEA.HI R3, R226, R226, RZ, 0x1 ;  /* 0x000000e2e2037211 */ /* 0x000fe200078f08ff */
[----:B------:R-:W-:Y:S01]  /*e610*/  BSSY B1, `(.L_x_3798) ;  /* 0x0000040000017945 */ /* 0x000fe20003800000 */
[----:B------:R-:W-:Y:S01]  /*e620*/  SHF.R.U64 R54, R4, 0x10, R5 ;  /* 0x0000001004367819 */ /* 0x000fe20000001205 */
[----:B------:R-:W-:Y:S01]  /*e630*/  IMAD.MOV.U32 R4, RZ, RZ, R7 ;  /* 0x000000ffff047224 */ /* 0x000fe200078e0007 */
[----:B------:R-:W-:-:S02]  /*e640*/  LOP3.LUT R3, R3, 0xfffffffe, RZ, 0xc0, !PT ;  /* 0xfffffffe03037812 */ /* 0x000fc400078ec0ff */
[----:B------:R-:W-:Y:S02]  /*e650*/  SHF.R.U32.HI R55, RZ, 0x10, R5 ;  /* 0x00000010ff377819 */ /* 0x000fe40000011605 */
[----:B------:R-:W-:Y:S01]  /*e660*/  SHF.R.U64 R40, R24, 0x10, R25 ;  /* 0x0000001018287819 */ /* 0x000fe20000001219 */
[----:B------:R-:W-:Y:S01]  /*e670*/  IMAD.IADD R3, R226, 0x1, -R3 ;  /* 0x00000001e2037824 */ /* 0x000fe200078e0a03 */
[----:B------:R-:W-:Y:S01]  /*e680*/  SHF.R.U32.HI R45, RZ, 0x10, R25 ;  /* 0x00000010ff2d7819 */ /* 0x000fe20000011619 */
[----:B------:R-:W-:Y:S01]  /*e690*/  IMAD.MOV.U32 R25, RZ, RZ, R29 ;  /* 0x000000ffff197224 */ /* 0x000fe200078e001d */
[--C-:B------:R-:W-:Y:S01]  /*e6a0*/  SHF.R.U64 R46, R26, 0x10, R27.reuse ;  /* 0x000000101a2e7819 */ /* 0x100fe2000000121b */
[----:B------:R-:W-:Y:S01]  /*e6b0*/  IMAD.MOV.U32 R26, RZ, RZ, R28 ;  /* 0x000000ffff1a7224 */ /* 0x000fe200078e001c */
[----:B------:R-:W-:Y:S01]  /*e6c0*/  SHF.L.U32 R5, R3, 0x1f, RZ ;  /* 0x0000001f03057819 */ /* 0x000fe200000006ff */
[----:B------:R-:W-:Y:S01]  /*e6d0*/  IMAD.MOV.U32 R24, RZ, RZ, R27 ;  /* 0x000000ffff187224 */ /* 0x000fe200078e001b */
[----:B------:R-:W-:-:S02]  /*e6e0*/  SHF.R.U64 R47, R28, 0x10, R29 ;  /* 0x000000101c2f7819 */ /* 0x000fc4000000121d */
[----:B------:R-:W0:Y:S01]  /*e6f0*/  SYNCS.PHASECHK.TRANS64.TRYWAIT P0, [R16+URZ+0x36800], R5 ;  /* 0x03680005100075a7 */ /* 0x000e22000800017f */
[----:B------:R-:W-:Y:S01]  /*e700*/  SHF.R.U32.HI R48, RZ, 0x10, R29 ;  /* 0x00000010ff307819 */ /* 0x000fe2000001161d */
[--C-:B------:R-:W-:Y:S01]  /*e710*/  IMAD.MOV.U32 R29, RZ, RZ, R31.reuse ;  /* 0x000000ffff1d7224 */ /* 0x100fe200078e001f */
[--C-:B------:R-:W-:Y:S02]  /*e720*/  SHF.R.U64 R49, R30, 0x10, R31.reuse ;  /* 0x000000101e317819 */ /* 0x100fe4000000121f */
[----:B------:R-:W-:Y:S01]  /*e730*/  SHF.R.U32.HI R50, RZ, 0x10, R31 ;  /* 0x00000010ff327819 */ /* 0x000fe2000001161f */
[----:B------:R-:W-:Y:S01]  /*e740*/  IMAD.MOV.U32 R31, RZ, RZ, R32 ;  /* 0x000000ffff1f7224 */ /* 0x000fe200078e0020 */
[----:B------:R-:W-:Y:S01]  /*e750*/  MOV R28, R30 ;  /* 0x0000001e001c7202 */ /* 0x000fe20000000f00 */
[----:B------:R-:W-:Y:S01]  /*e760*/  IMAD.MOV.U32 R32, RZ, RZ, R10 ;  /* 0x000000ffff207224 */ /* 0x000fe200078e000a */
[----:B------:R-:W-:Y:S01]  /*e770*/  SHF.R.U64 R56, R6, 0x10, R7 ;  /* 0x0000001006387819 */ /* 0x000fe20000001207 */
[----:B------:R-:W-:Y:S01]  /*e780*/  IMAD.MOV.U32 R6, RZ, RZ, R9 ;  /* 0x000000ffff067224 */ /* 0x000fe200078e0009 */
[----:B------:R-:W-:Y:S01]  /*e790*/  SHF.R.U32.HI R57, RZ, 0x10, R7 ;  /* 0x00000010ff397819 */ /* 0x000fe20000011607 */
[----:B------:R-:W-:Y:S01]  /*e7a0*/  IMAD.MOV.U32 R7, RZ, RZ, R11 ;  /* 0x000000ffff077224 */ /* 0x000fe200078e000b */
[----:B------:R-:W-:-:S02]  /*e7b0*/  MOV R30, R8 ;  /* 0x00000008001e7202 */ /* 0x000fc40000000f00 */
[----:B------:R-:W-:Y:S01]  /*e7c0*/  SHF.R.U64 R58, R8, 0x10, R9 ;  /* 0x00000010083a7819 */ /* 0x000fe20000001209 */
[----:B------:R-:W-:Y:S01]  /*e7d0*/  IMAD.MOV.U32 R8, RZ, RZ, R12 ;  /* 0x000000ffff087224 */ /* 0x000fe200078e000c */
[----:B------:R-:W-:Y:S01]  /*e7e0*/  SHF.R.U64 R60, R10, 0x10, R11 ;  /* 0x000000100a3c7819 */ /* 0x000fe2000000120b */
[----:B------:R-:W-:Y:S01]  /*e7f0*/  IMAD.MOV.U32 R10, RZ, RZ, R15 ;  /* 0x000000ffff0a7224 */ /* 0x000fe200078e000f */
[----:B------:R-:W-:Y:S02]  /*e800*/  SHF.R.U32.HI R27, RZ, 0x10, R27 ;  /* 0x00000010ff1b7819 */ /* 0x000fe4000001161b */
[----:B------:R-:W-:Y:S02]  /*e810*/  SHF.R.U32.HI R59, RZ, 0x10, R9 ;  /* 0x00000010ff3b7819 */ /* 0x000fe40000011609 */
[----:B------:R-:W-:Y:S02]  /*e820*/  SHF.R.U32.HI R11, RZ, 0x10, R11 ;  /* 0x00000010ff0b7819 */ /* 0x000fe4000001160b */
[----:B------:R-:W-:-:S02]  /*e830*/  MOV R9, R13 ;  /* 0x0000000d00097202 */ /* 0x000fc40000000f00 */
[--C-:B------:R-:W-:Y:S02]  /*e840*/  SHF.R.U64 R61, R12, 0x10, R13.reuse ;  /* 0x000000100c3d7819 */ /* 0x100fe4000000120d */
[----:B------:R-:W-:Y:S02]  /*e850*/  SHF.R.U32.HI R62, RZ, 0x10, R13 ;  /* 0x00000010ff3e7819 */ /* 0x000fe4000001160d */
[----:B------:R-:W-:Y:S02]  /*e860*/  VIMNMX R0, R0, 0x80, PT ;  /* 0x0000008000007848 */ /* 0x000fe40003fe0100 */
[----:B------:R-:W-:Y:S02]  /*e870*/  PRMT R38, R40, 0x5410, R45 ;  /* 0x0000541028267816 */ /* 0x000fe4000000002d */
[--C-:B------:R-:W-:Y:S02]  /*e880*/  SHF.R.U64 R63, R14, 0x10, R15.reuse ;  /* 0x000000100e3f7819 */ /* 0x100fe4000000120f */
[----:B------:R-:W-:-:S02]  /*e890*/  SHF.R.U32.HI R64, RZ, 0x10, R15 ;  /* 0x00000010ff407819 */ /* 0x000fc4000001160f */
        /* <DEDUP_REMOVED lines=18> */
[----:B------:R-:W-:Y:S02]  /*e9c0*/  ISETP.GE.AND P1, PT, R204, R0, PT ;  /* 0x00000000cc00720c */ /* 0x000fe40003f26270 */
[----:B------:R-:W-:Y:S02]  /*e9d0*/  PRMT R15, R8, 0x5410, R9 ;  /* 0x00005410080f7816 */ /* 0x000fe40000000009 */
[----:B------:R-:W-:Y:S02]  /*e9e0*/  PRMT R20, R61, 0x5410, R62 ;  /* 0x000054103d147816 */ /* 0x000fe4000000003e */
[----:B------:R-:W-:Y:S01]  /*e9f0*/  PRMT R21, R21, 0x5410, R10 ;  /* 0x0000541015157816 */ /* 0x000fe2000000000a */
[----:B0-----:R-:W-:Y:S06]  /*ea00*/  @!P0 BRA `(.L_x_3799) ;  /* 0x000001a000ac8947 */ /* 0x001fec0003800000 */
.L_x_4042:
[----:B------:R-:W-:Y:S05]  /*ea10*/  BSYNC B1 ;  /* 0x0000000000017941 */ /* 0x000fea0003800000 */
.L_x_3798:
[----:B------:R-:W-:Y:S01]  /*ea20*/  BSSY B1, `(.L_x_3800) ;  /* 0x0000133000017945 */ /* 0x000fe20003800000 */
[----:B------:R-:W-:-:S03]  /*ea30*/  PRMT R24, R63, 0x5410, R64 ;  /* 0x000054103f187816 */ /* 0x000fc60000000040 */
[----:B------:R-:W-:Y:S05]  /*ea40*/  @P1 BRA `(.L_x_3801) ;  /* 0x0000001000c01947 */ /* 0x000fea0003800000 */
[----:B------:R-:W1:Y:S01]  /*ea50*/  LDC R25, c[0x0][0x3f4] ;  /* 0x0000fd00ff197b82 */ /* 0x000e620000000800 */
[C---:B------:R-:W-:Y:S01]  /*ea60*/  VIADD R4, R18.reuse, 0x20 ;  /* 0x0000002012047836 */ /* 0x040fe20000000000 */
[C---:B------:R-:W-:Y:S01]  /*ea70*/  IADD3 R6, R18.reuse, 0x40, RZ ;  /* 0x0000004012067810 */ /* 0x040fe20007ffe0ff */
[----:B------:R-:W-:Y:S01]  /*ea80*/  BSSY B2, `(.L_x_3802) ;  /* 0x0000062000027945 */ /* 0x000fe20003800000 */
[-C--:B-1----:R-:W-:Y:S02]  /*ea90*/  ISETP.GE.AND P0, PT, R18, R25.reuse, PT ;  /* 0x000000191200720c */ /* 0x082fe40003f06270 */
[-C--:B------:R-:W-:Y:S02]  /*eaa0*/  ISETP.GE.AND P1, PT, R4, R25.reuse, PT ;  /* 0x000000190400720c */ /* 0x080fe40003f26270 */
[----:B------:R-:W-:-:S09]  /*eab0*/  ISETP.GE.AND P2, PT, R6, R25, PT ;  /* 0x000000190600720c */ /* 0x000fd20003f46270 */
[----:B------:R-:W-:Y:S05]  /*eac0*/  @P0 BRA `(.L_x_3803) ;  /* 0x0000000400740947 */ /* 0x000fea0003800000 */
[----:B------:R-:W-:Y:S01]  /*ead0*/  LEA.HI R4, R36, R37, RZ, 0x2 ;  /* 0x0000002524047211 */ /* 0x000fe200078f10ff */
[----:B------:R-:W-:Y:S02]  /*eae0*/  HADD2.F32 R54, -RZ, R35.H0_H0 ;  /* 0x20000023ff367230 */ /* 0x000fe40000004100 */
[--C-:B------:R-:W-:Y:S01]  /*eaf0*/  HADD2.F32 R56, -RZ, R41.reuse.H0_H0 ;  /* 0x20000029ff387230 */ /* 0x100fe20000004100 */
[----:B------:R-:W-:Y:S01]  /*eb00*/  LOP3.LUT R4, R4, 0xfffffffc, RZ, 0xc0, !PT ;  /* 0xfffffffc04047812 */ /* 0x000fe200078ec0ff */
[----:B------:R-:W-:Y:S02]  /*eb10*/  HADD2.F32 R53, -RZ, R42.H0_H0 ;  /* 0x2000002aff357230 */ /* 0x000fe40000004100 */
[----:B------:R-:W-:Y:S02]  /*eb20*/  HADD2.F32 R55, -RZ, R41.H1_H1 ;  /* 0x30000029ff377230 */ /* 0x000fe40000004100 */
[----:B------:R-:W-:-:S05]  /*eb30*/  IMAD.IADD R4, R37, 0x1, -R4 ;  /* 0x0000000125047824 */ /* 0x000fca00078e0a04 */
[----:B------:R-:W-:Y:S02]  /*eb40*/  LEA.HI R6, R25, R4, RZ, 0x1d ;  /* 0x0000000419067211 */ /* 0x000fe400078fe8ff */
[----:B------:R-:W-:Y:S02]  /*eb50*/  LOP3.LUT R4, R212, 0x38, R18, 0xf8, !PT ;  /* 0x00000038d4047812 */ /* 0x000fe400078ef812 */
[----:B------:R-:W-:Y:S01]  /*eb60*/  SHF.R.S32.HI R9, RZ, 0x1f, R6 ;  /* 0x0000001fff097819 */ /* 0x000fe20000011406 */
[----:B------:R-:W-:Y:S01]  /*eb70*/  IMAD.SHL.U32 R7, R6, 0x8, RZ ;  /* 0x0000000806077824 */ /* 0x000fe200078e00ff */
[----:B0-----:R-:W-:Y:S02]  /*eb80*/  LOP3.LUT R5, R4, R213, RZ, 0x3c, !PT ;  /* 0x000000d504057212 */ /* 0x001fe400078e3cff */
[----:B------:R-:W-:Y:S02]  /*eb90*/  LEA.HI R9, R9, R6, RZ, 0x3 ;  /* 0x0000000609097211 */ /* 0x000fe400078f18ff */
[----:B------:R-:W-:Y:S01]  /*eba0*/  LOP3.LUT R4, R212, 0x38, R7, 0xf8, !PT ;  /* 0x00000038d4047812 */ /* 0x000fe200078ef807 */
[----:B------:R-:W-:-:S02]  /*ebb0*/  IMAD.IADD R5, R214, 0x1, R5 ;  /* 0x00000001d6057824 */ /* 0x000fc400078e0205 */
[----:B------:R-:W-:Y:S01]  /*ebc0*/  IMAD.SHL.U32 R9, R9, 0x400, RZ ;  /* 0x0000040009097824 */ /* 0x000fe200078e00ff */
[----:B------:R-:W-:Y:S02]  /*ebd0*/  LOP3.LUT R8, R4, R213, RZ, 0x3c, !PT ;  /* 0x000000d504087212 */ /* 0x000fe400078e3cff */
[----:B------:R-:W-:Y:S02]  /*ebe0*/  LEA R34, R5, R16, 0x1 ;  /* 0x0000001005227211 */ /* 0x000fe400078e08ff */
[----:B------:R-:W-:-:S03]  /*ebf0*/  LOP3.LUT R9, R9, 0x7fffe000, RZ, 0xc0, !PT ;  /* 0x7fffe00009097812 */ /* 0x000fc600078ec0ff */
[----:B------:R-:W0:Y:S01]  /*ec00*/  LDS.128 R4, [R34+0x15400] ;  /* 0x0154000022047984 */ /* 0x000e220000000c00 */
        /* <DEDUP_REMOVED lines=20> */
[----:B------:R-:W-:Y:S01]  /*ed50*/  FFMA.FTZ R57, R4, R49, -R57 ;  /* 0x0000003104397223 */ /* 0x000fe20000010839 */
[C---:B------:R-:W-:Y:S01]  /*ed60*/  FMUL.FTZ R49, R50.reuse, R55 ;  /* 0x0000003732317220 */ /* 0x040fe20000410000 */
[----:B------:R-:W-:Y:S02]  /*ed70*/  HADD2.F32 R9, -RZ, R9.H1_H1 ;  /* 0x30000009ff097230 */ /* 0x000fe40000004100 */
[----:B------:R-:W-:Y:S01]  /*ed80*/  FMUL.FTZ R50, R50, R45 ;  /* 0x0000002d32327220 */ /* 0x000fe20000410000 */
[----:B------:R-:W-:Y:S02]  /*ed90*/  HADD2.F32 R54, -RZ, R42.H1_H1 ;  /* 0x3000002aff367230 */ /* 0x000fe40000004100 */
[----:B------:R-:W-:Y:S01]  /*eda0*/  FFMA.FTZ R59, R4, R53, R59 ;  /* 0x00000035043b7223 */ /* 0x000fe2000001003b */
[----:B------:R-:W-:Y:S02]  /*edb0*/  HADD2.F32 R4, -RZ, R38.H1_H1 ;  /* 0x30000026ff047230 */ /* 0x000fe40000004100 */
[C---:B------:R-:W-:Y:S01]  /*edc0*/  FFMA.FTZ R49, R46.reuse, R45, -R49 ;  /* 0x0000002d2e317223 */ /* 0x040fe20000010831 */
[----:B------:R-:W-:Y:S01]  /*edd0*/  FFMA.FTZ R50, R46, R55, R50 ;  /* 0x000000372e327223 */ /* 0x000fe20000010032 */
[----:B------:R-:W-:-:S02]  /*ede0*/  HADD2.F32 R51, -RZ, R10.H0_H0 ;  /* 0x2000000aff337230 */ /* 0x000fc40000004100 */
        /* <DEDUP_REMOVED lines=8> */
[----:B------:R-:W-:Y:S01]  /*ee70*/  FMUL.FTZ R4, R51, R46 ;  /* 0x0000002e33047220 */ /* 0x000fe20000410000 */
[----:B------:R-:W-:Y:S02]  /*ee80*/  HADD2.F32 R9, -RZ, R40.H0_H0 ;  /* 0x20000028ff097230 */ /* 0x000fe40000004100 */
[----:B------:R-:W-:Y:S01]  /*ee90*/  FFMA.FTZ R51, R5, R54, R62 ;  /* 0x0000003605337223 */ /* 0x000fe2000001003e */
[C---:B------:R-:W-:Y:S01]  /*eea0*/  FFMA.FTZ R55, R47.reuse, R46, R55 ;  /* 0x0000002e2f377223 */ /* 0x040fe20000010037 */
[C---:B------:R-:W-:Y:S01]  /*eeb0*/  FMUL.FTZ R5, R10.reuse, R45 ;  /* 0x0000002d0a057220 */ /* 0x040fe20000410000 */
[----:B------:R-:W-:Y:S01]  /*eec0*/  FFMA.FTZ R53, R47, R8, -R4 ;  /* 0x000000082f357223 */ /* 0x000fe20000010804 */
[-C--:B------:R-:W-:Y:S01]  /*eed0*/  FMUL.FTZ R47, R10, R9.reuse ;  /* 0x000000090a2f7220 */ /* 0x080fe20000410000 */
[----:B------:R-:W-:Y:S02]  /*eee0*/  HADD2.F32 R52, -RZ, R11.H0_H0 ;  /* 0x2000000bff347230 */ /* 0x000fe40000004100 */
[----:B------:R-:W-:Y:S01]  /*eef0*/  FFMA.FTZ R10, R6, R9, -R5 ;  /* 0x00000009060a7223 */ /* 0x000fe20000010805 */
[----:B------:R-:W-:-:S02]  /*ef00*/  HADD2.F32 R9, -RZ, R43.H1_H1 ;  /* 0x3000002bff097230 */ /* 0x000fc40000004100 */
[----:B------:R-:W-:Y:S01]  /*ef10*/  FFMA.FTZ R46, R6, R45, R47 ;  /* 0x0000002d062e7223 */ /* 0x000fe2000001002f */
[----:B------:R-:W-:Y:S02]  /*ef20*/  HADD2.F32 R5, -RZ, R39.H1_H1 ;  /* 0x30000027ff057230 */ /* 0x000fe40000004100 */
[----:B------:R-:W-:Y:S02]  /*ef30*/  HADD2.F32 R11, -RZ, R11.H1_H1 ;  /* 0x3000000bff0b7230 */ /* 0x000fe40000004100 */
[C---:B------:R-:W-:Y:S01]  /*ef40*/  FMUL.FTZ R45, R52.reuse, R9 ;  /* 0x00000009342d7220 */ /* 0x040fe20000410000 */
[----:B------:R-:W-:Y:S02]  /*ef50*/  HADD2.F32 R8, -RZ, R44.H1_H1 ;  /* 0x3000002cff087230 */ /* 0x000fe40000004100 */
[----:B------:R-:W-:Y:S01]  /*ef60*/  FMUL.FTZ R52, R52, R5 ;  /* 0x0000000534347220 */ /* 0x000fe20000410000 */
[----:B------:R-:W-:Y:S02]  /*ef70*/  HADD2.F32 R4, -RZ, R40.H1_H1 ;  /* 0x30000028ff047230 */ /* 0x000fe40000004100 */
[----:B------:R-:W-:-:S02]  /*ef80*/  HADD2.F32 R48, -RZ, R7.H0_H0 ;  /* 0x20000007ff307230 */ /* 0x000fc40000004100 */
[C---:B------:R-:W-:Y:S01]  /*ef90*/  FMUL.FTZ R6, R11.reuse, R8 ;  /* 0x000000080b067220 */ /* 0x040fe20000410000 */
[----:B------:R-:W-:Y:S02]  /*efa0*/  HADD2.F32 R7, -RZ, R7.H1_H1 ;  /* 0x30000007ff077230 */ /* 0x000fe40000004100 */
[-C--:B------:R-:W-:Y:S01]  /*efb0*/  FMUL.FTZ R47, R11, R4.reuse ;  /* 0x000000040b2f7220 */ /* 0x080fe20000410000 */
        /* <DEDUP_REMOVED lines=10> */
[----:B------:R1:W-:Y:S01]  /*f060*/  STS.128 [R34+0x15400], R4 ;  /* 0x0154000422007388 */ /* 0x0003e20000000c00 */
[----:B------:R-:W-:Y:S02]  /*f070*/  F2FP.F16.F32.PACK_AB R10, R46, R55 ;  /* 0x000000372e0a723e */ /* 0x000fe400000000ff */
[----:B------:R-:W-:-:S05]  /*f080*/  F2FP.F16.F32.PACK_AB R11, R52, R11 ;  /* 0x0000000b340b723e */ /* 0x000fca00000000ff */
[----:B------:R1:W-:Y:S02]  /*f090*/  STS.128 [R61+0x15400], R8 ;  /* 0x015400083d007388 */ /* 0x0003e40000000c00 */
.L_x_3803:
[----:B------:R-:W-:Y:S05]  /*f0a0*/  BSYNC B2 ;  /* 0x0000000000027941 */ /* 0x000fea0003800000 */
.L_x_3802:
[----:B------:R-:W-:Y:S04]  /*f0b0*/  BSSY B2, `(.L_x_3804) ;  /* 0x0000065000027945 */ /* 0x000fe80003800000 */
[----:B------:R-:W-:Y:S05]  /*f0c0*/  @P1 BRA `(.L_x_3805) ;  /* 0x00000004008c1947 */ /* 0x000fea0003800000 */
[----:B-1----:R-:W2:Y:S01]  /*f0d0*/  LDL R4, [R1+0x50] ;  /* 0x0000500001047983 */ /* 0x002ea20000100800 */
[----:B------:R-:W-:Y:S02]  /*f0e0*/  HADD2.F32 R57, -RZ, R30.H0_H0 ;  /* 0x2000001eff397230 */ /* 0x000fe40000004100 */
[----:B------:R-:W-:Y:S02]  /*f0f0*/  HADD2.F32 R55, -RZ, R26.H0_H0 ;  /* 0x2000001aff377230 */ /* 0x000fe40000004100 */
[----:B------:R-:W-:Y:S01]  /*f100*/  HADD2.F32 R59, -RZ, R31.H0_H0 ;  /* 0x2000001fff3b7230 */ /* 0x000fe20000004100 */
[----:B--2---:R-:W-:Y:S01]  /*f110*/  R2UR UR4, R4 ;  /* 0x00000000040472ca */ /* 0x004fe200000e0000 */
[----:B------:R-:W-:-:S05]  /*f120*/  IMAD.IADD R4, R22, 0x1, R207 ;  /* 0x0000000116047824 */ /* 0x000fca00078e02cf */
[----:B0-----:R-:W-:-:S04]  /*f130*/  SHF.R.S32.HI R5, RZ, 0x1f, R4 ;  /* 0x0000001fff057819 */ /* 0x001fc80000011404 */
[CC--:B------:R-:W-:Y:S02]  /*f140*/  LEA.HI R7, R5.reuse, R4.reuse, RZ, 0x3 ;  /* 0x0000000405077211 */ /* 0x0c0fe400078f18ff */
[----:B------:R-:W-:Y:S02]  /*f150*/  LEA.HI R5, R5, R4, RZ, 0x6 ;  /* 0x0000000405057211 */ /* 0x000fe400078f30ff */
[----:B------:R-:W-:-:S03]  /*f160*/  SHF.R.S32.HI R6, RZ, 0x3, R7 ;  /* 0x00000003ff067819 */ /* 0x000fc60000011407 */
[----:B------:R-:W-:Y:S01]  /*f170*/  IMAD.SHL.U32 R5, R5, 0x80, RZ ;  /* 0x0000008005057824 */ /* 0x000fe200078e00ff */
[----:B------:R-:W-:Y:S02]  /*f180*/  LEA.HI R4, R25, R6, RZ, 0x1d ;  /* 0x0000000619047211 */ /* 0x000fe400078fe8ff */
[----:B------:R-:W-:Y:S02]  /*f190*/  LOP3.LUT R6, R212, 0x38, R7, 0xf8, !PT ;  /* 0x00000038d4067812 */ /* 0x000fe400078ef807 */
[----:B------:R-:W-:Y:S02]  /*f1a0*/  SHF.R.S32.HI R7, RZ, 0x1f, R4 ;  /* 0x0000001fff077819 */ /* 0x000fe40000011404 */
[----:B------:R-:W-:Y:S01]  /*f1b0*/  LOP3.LUT R9, R5, 0xffffe000, RZ, 0xc0, !PT ;  /* 0xffffe00005097812 */ /* 0x000fe200078ec0ff */
[----:B------:R-:W-:Y:S01]  /*f1c0*/  IMAD.SHL.U32 R5, R4, 0x8, RZ ;  /* 0x0000000804057824 */ /* 0x000fe200078e00ff */
[----:B------:R-:W-:Y:S02]  /*f1d0*/  LEA.HI R7, R7, R4, RZ, 0x3 ;  /* 0x0000000407077211 */ /* 0x000fe400078f18ff */
[----:B------:R-:W-:-:S02]  /*f1e0*/  LOP3.LUT R6, R6, R213, RZ, 0x3c, !PT ;  /* 0x000000d506067212 */ /* 0x000fc400078e3cff */
[----:B------:R-:W-:Y:S02]  /*f1f0*/  LOP3.LUT R4, R212, 0x38, R5, 0xf8, !PT ;  /* 0x00000038d4047812 */ /* 0x000fe400078ef805 */
[----:B------:R-:W-:Y:S02]  /*f200*/  SHF.L.U32 R7, R7, 0xa, RZ ;  /* 0x0000000a07077819 */ /* 0x000fe400000006ff */
[----:B------:R-:W-:Y:S02]  /*f210*/  IADD3 R6, R6, R9, R214 ;  /* 0x0000000906067210 */ /* 0x000fe40007ffe0d6 */
[----:B------:R-:W-:Y:S02]  /*f220*/  LOP3.LUT R8, R4, R213, RZ, 0x3c, !PT ;  /* 0x000000d504087212 */ /* 0x000fe400078e3cff */
[----:B------:R-:W-:Y:S02]  /*f230*/  LOP3.LUT R9, R7, 0x7fffe000, RZ, 0xc0, !PT ;  /* 0x7fffe00007097812 */ /* 0x000fe400078ec0ff */
[----:B------:R-:W-:-:S02]  /*f240*/  LEA R34, R6, UR4, 0x1 ;  /* 0x0000000406227c11 */ /* 0x000fc4000f8e08ff */
        /* <DEDUP_REMOVED lines=12> */
[----:B------:R-:W-:Y:S01]  /*f310*/  FMUL.FTZ R63, R50, R55 ;  /* 0x00000037323f7220 */ /* 0x000fe20000410000 */
[----:B------:R-:W-:Y:S02]  /*f320*/  HADD2.F32 R50, -RZ, R30.H1_H1 ;  /* 0x3000001eff327230 */ /* 0x000fe40000004100 */
[----:B------:R-:W-:Y:S01]  /*f330*/  FMUL.FTZ R65, R8, R59 ;  /* 0x0000003b08417220 */ /* 0x000fe20000410000 */
[C---:B------:R-:W-:Y:S01]  /*f340*/  FFMA.FTZ R61, R46.reuse, R55, -R61 ;  /* 0x000000372e3d7223 */ /* 0x040fe2000001083d */
[----:B------:R-:W-:Y:S02]  /*f350*/  HADD2.F32 R55, -RZ, R27.H0_H0 ;  /* 0x2000001bff377230 */ /* 0x000fe40000004100 */
[----:B------:R-:W-:Y:S01]  /*f360*/  FFMA.FTZ R63, R46, R57, R63 ;  /* 0x000000392e3f7223 */ /* 0x000fe2000001003f */
[----:B------:R-:W-:-:S02]  /*f370*/  HADD2.F32 R46, -RZ, R26.H1_H1 ;  /* 0x3000001aff2e7230 */ /* 0x000fc40000004100 */
[C---:B------:R-:W-:Y:S01]  /*f380*/  FMUL.FTZ R58, R51.reuse, R50 ;  /* 0x00000032333a7220 */ /* 0x040fe20000410000 */
[----:B------:R-:W-:Y:S02]  /*f390*/  HADD2.F32 R9, -RZ, R9.H1_H1 ;  /* 0x30000009ff097230 */ /* 0x000fe40000004100 */
[-C--:B------:R-:W-:Y:S01]  /*f3a0*/  FMUL.FTZ R57, R8, R55.reuse ;  /* 0x0000003708397220 */ /* 0x080fe20000410000 */
[C---:B------:R-:W-:Y:S01]  /*f3b0*/  FFMA.FTZ R54, R4.reuse, R55, -R65 ;  /* 0x0000003704367223 */ /* 0x040fe20000010841 */
[----:B------:R-:W-:Y:S01]  /*f3c0*/  FMUL.FTZ R51, R51, R46 ;  /* 0x0000002e33337220 */ /* 0x000fe20000410000 */
[----:B------:R-:W-:Y:S02]  /*f3d0*/  HADD2.F32 R8, -RZ, R31.H1_H1 ;  /* 0x3000001fff087230 */ /* 0x000fe40000004100 */
[----:B------:R-:W-:Y:S01]  /*f3e0*/  FFMA.FTZ R56, R4, R59, R57 ;  /* 0x0000003b04387223 */ /* 0x000fe20000010039 */
[----:B------:R-:W-:Y:S02]  /*f3f0*/  HADD2.F32 R4, -RZ, R27.H1_H1 ;  /* 0x3000001bff047230 */ /* 0x000fe40000004100 */
[----:B------:R-:W-:Y:S01]  /*f400*/  FFMA.FTZ R50, R47, R50, R51 ;  /* 0x000000322f327223 */ /* 0x000fe20000010033 */
[----:B------:R-:W-:-:S02]  /*f410*/  HADD2.F32 R52, -RZ, R10.H0_H0 ;  /* 0x2000000aff347230 */ /* 0x000fc40000004100 */
[----:B------:R-:W-:Y:S01]  /*f420*/  FFMA.FTZ R58, R47, R46, -R58 ;  /* 0x0000002e2f3a7223 */ /* 0x000fe2000001083a */
[----:B------:R-:W-:Y:S02]  /*f430*/  HADD2.F32 R51, -RZ, R32.H0_H0 ;  /* 0x20000020ff337230 */ /* 0x000fe40000004100 */
[C---:B------:R-:W-:Y:S01]  /*f440*/  FMUL.FTZ R46, R9.reuse, R8 ;  /* 0x00000008092e7220 */ /* 0x040fe20000410000 */
[----:B------:R-:W-:Y:S02]  /*f450*/  HADD2.F32 R48, -RZ, R6.H0_H0 ;  /* 0x20000006ff307230 */ /* 0x000fe40000004100 */
[----:B------:R-:W-:Y:S01]  /*f460*/  FMUL.FTZ R60, R9, R4 ;  /* 0x00000004093c7220 */ /* 0x000fe20000410000 */
[----:B------:R-:W-:Y:S02]  /*f470*/  HADD2.F32 R47, -RZ, R28.H0_H0 ;  /* 0x2000001cff2f7230 */ /* 0x000fe40000004100 */
[----:B------:R-:W-:Y:S01]  /*f480*/  FMUL.FTZ R65, R52, R51 ;  /* 0x0000003334417220 */ /* 0x000fe20000410000 */
[----:B------:R-:W-:-:S02]  /*f490*/  HADD2.F32 R10, -RZ, R10.H1_H1 ;  /* 0x3000000aff0a7230 */ /* 0x000fc40000004100 */
[C---:B------:R-:W-:Y:S01]  /*f4a0*/  FFMA.FTZ R57, R5.reuse, R4, -R46 ;  /* 0x0000000405397223 */ /* 0x040fe2000001082e */
[----:B------:R-:W-:Y:S02]  /*f4b0*/  HADD2.F32 R55, -RZ, R33.H0_H0 ;  /* 0x20000021ff377230 */ /* 0x000fe40000004100 */
[-C--:B------:R-:W-:Y:S01]  /*f4c0*/  FMUL.FTZ R52, R52, R47.reuse ;  /* 0x0000002f34347220 */ /* 0x080fe20000410000 */
[----:B------:R-:W-:Y:S02]  /*f4d0*/  HADD2.F32 R9, -RZ, R29.H0_H0 ;  /* 0x2000001dff097230 */ /* 0x000fe40000004100 */
[----:B------:R-:W-:Y:S01]  /*f4e0*/  FFMA.FTZ R59, R5, R8, R60 ;  /* 0x00000008053b7223 */ /* 0x000fe2000001003c */
[----:B------:R-:W-:Y:S01]  /*f4f0*/  FFMA.FTZ R65, R48, R47, -R65 ;  /* 0x0000002f30417223 */ /* 0x000fe20000010841 */
[----:B------:R-:W-:Y:S02]  /*f500*/  HADD2.F32 R6, -RZ, R6.H1_H1 ;  /* 0x30000006ff067230 */ /* 0x000fe40000004100 */
[----:B------:R-:W-:Y:S01]  /*f510*/  FMUL.FTZ R5, R10, R55 ;  /* 0x000000370a057220 */ /* 0x000fe20000410000 */
[----:B------:R-:W-:-:S02]  /*f520*/  HADD2.F32 R53, -RZ, R11.H0_H0 ;  /* 0x2000000bff357230 */ /* 0x000fc40000004100 */
[----:B------:R-:W-:Y:S01]  /*f530*/  FMUL.FTZ R47, R10, R9 ;  /* 0x000000090a2f7220 */ /* 0x000fe20000410000 */
[----:B------:R-:W-:Y:S02]  /*f540*/  HADD2.F32 R11, -RZ, R11.H1_H1 ;  /* 0x3000000bff0b7230 */ /* 0x000fe40000004100 */
[----:B------:R-:W-:Y:S01]  /*f550*/  FFMA.FTZ R52, R48, R51, R52 ;  /* 0x0000003330347223 */ /* 0x000fe20000010034 */
[----:B------:R-:W-:Y:S02]  /*f560*/  HADD2.F32 R10, -RZ, R32.H1_H1 ;  /* 0x30000020ff0a7230 */ /* 0x000fe40000004100 */
[C---:B------:R-:W-:Y:S01]  /*f570*/  FFMA.FTZ R48, R6.reuse, R9, -R5 ;  /* 0x0000000906307223 */ /* 0x040fe20000010805 */
[----:B------:R-:W-:Y:S02]  /*f580*/  HADD2.F32 R46, -RZ, R33.H1_H1 ;  /* 0x30000021ff2e7230 */ /* 0x000fe40000004100 */
[----:B------:R-:W-:Y:S01]  /*f590*/  FFMA.FTZ R47, R6, R55, R47 ;  /* 0x00000037062f7223 */ /* 0x000fe2000001002f */
[----:B------:R-:W-:-:S02]  /*f5a0*/  HADD2.F32 R4, -RZ, R28.H1_H1 ;  /* 0x3000001cff047230 */ /* 0x000fc40000004100 */
[----:B------:R-:W-:Y:S01]  /*f5b0*/  FMUL.FTZ R6, R53, R10 ;  /* 0x0000000a35067220 */ /* 0x000fe20000410000 */
[----:B------:R-:W-:Y:S02]  /*f5c0*/  HADD2.F32 R8, -RZ, R29.H1_H1 ;  /* 0x3000001dff087230 */ /* 0x000fe40000004100 */
[----:B------:R-:W-:Y:S01]  /*f5d0*/  FMUL.FTZ R60, R11, R46 ;  /* 0x0000002e0b3c7220 */ /* 0x000fe20000410000 */
[--C-:B------:R-:W-:Y:S02]  /*f5e0*/  HADD2.F32 R49, -RZ, R7.reuse.H0_H0 ;  /* 0x20000007ff317230 */ /* 0x100fe40000004100 */
[----:B------:R-:W-:Y:S01]  /*f5f0*/  FMUL.FTZ R53, R53, R4 ;  /* 0x0000000435357220 */ /* 0x000fe20000410000 */
[----:B------:R-:W-:Y:S02]  /*f600*/  HADD2.F32 R7, -RZ, R7.H1_H1 ;  /* 0x30000007ff077230 */ /* 0x000fe40000004100 */
[----:B------:R-:W-:Y:S01]  /*f610*/  FMUL.FTZ R5, R11, R8 ;  /* 0x000000080b057220 */ /* 0x000fe20000410000 */
[----:B------:R-:W-:Y:S01]  /*f620*/  F2FP.F16.F32.PACK_AB R9, R59, R50 ;  /* 0x000000323b09723e */ /* 0x000fe200000000ff */
        /* <DEDUP_REMOVED lines=13> */
.L_x_3805:
[----:B------:R-:W-:Y:S05]  /*f700*/  BSYNC B2 ;  /* 0x0000000000027941 */ /* 0x000fea0003800000 */
.L_x_3804:
[----:B------:R-:W-:Y:S05]  /*f710*/  @P2 BRA `(.L_x_3801) ;  /* 0x00000004008c2947 */ /* 0x000fea0003800000 */
[----:B-12---:R-:W2:Y:S01]  /*f720*/  LDL R4, [R1+0x50] ;  /* 0x0000500001047983 */ /* 0x006ea20000100800 */
[----:B------:R-:W-:Y:S02]  /*f730*/  HADD2.F32 R54, -RZ, R3.H0_H0 ;  /* 0x20000003ff367230 */ /* 0x000fe40000004100 */
[--C-:B------:R-:W-:Y:S02]  /*f740*/  HADD2.F32 R56, -RZ, R15.reuse.H0_H0 ;  /* 0x2000000fff387230 */ /* 0x100fe40000004100 */
[----:B------:R-:W-:Y:S02]  /*f750*/  HADD2.F32 R53, -RZ, R20.H0_H0 ;  /* 0x20000014ff357230 */ /* 0x000fe40000004100 */
[----:B------:R-:W-:Y:S01]  /*f760*/  HADD2.F32 R55, -RZ, R15.H1_H1 ;  /* 0x3000000fff377230 */ /* 0x000fe20000004100 */
        /* <DEDUP_REMOVED lines=16> */
[----:B------:R-:W-:Y:S02]  /*f870*/  LOP3.LUT R8, R4, R213, RZ, 0x3c, !PT ;  /* 0x000000d504087212 */ /* 0x000fe400078e3cff */
[----:B------:R-:W-:Y:S02]  /*f880*/  LOP3.LUT R9, R5, 0x7fffe000, RZ, 0xc0, !PT ;  /* 0x7fffe00005097812 */ /* 0x000fe400078ec0ff */
[--C-:B------:R-:W-:Y:S02]  /*f890*/  IADD3 R6, R6, R7, R214.reuse ;  /* 0x0000000706067210 */ /* 0x100fe40007ffe0d6 */
[----:B------:R-:W-:-:S02]  /*f8a0*/  IADD3 R9, R8, R9, R214 ;  /* 0x0000000908097210 */ /* 0x000fc40007ffe0d6 */
[----:B------:R-:W-:-:S03]  /*f8b0*/  LEA R25, R6, UR4, 0x1 ;  /* 0x0000000406197c11 */ /* 0x000fc6000f8e08ff */
[----:B------:R-:W-:Y:S02]  /*f8c0*/  IMAD R34, R9, 0x2, R16 ;  /* 0x0000000209227824 */ /* 0x000fe400078e0210 */
[----:B------:R-:W0:Y:S04]  /*f8d0*/  LDS.128 R4, [R25] ;  /* 0x0000000019047984 */ /* 0x000e280000000c00 */
[----:B------:R-:W1:Y:S01]  /*f8e0*/  LDS.128 R8, [R34+0x15400] ;  /* 0x0154000022087984 */ /* 0x000e620000000c00 */
[--C-:B0-----:R-:W-:Y:S02]  /*f8f0*/  HADD2.F32 R45, -RZ, R4.reuse.H0_H0 ;  /* 0x20000004ff2d7230 */ /* 0x101fe40000004100 */
[----:B------:R-:W-:Y:S02]  /*f900*/  HADD2.F32 R4, -RZ, R4.H1_H1 ;  /* 0x30000004ff047230 */ /* 0x000fe40000004100 */
[----:B-1----:R-:W-:-:S02]  /*f910*/  HADD2.F32 R49, -RZ, R8.H0_H0 ;  /* 0x20000008ff317230 */ /* 0x002fc40000004100 */
        /* <DEDUP_REMOVED lines=11> */
[----:B------:R-:W-:Y:S02]  /*f9d0*/  HADD2.F32 R46, -RZ, R5.H0_H0 ;  /* 0x20000005ff2e7230 */ /* 0x000fe40000004100 */
[C---:B------:R-:W-:Y:S01]  /*f9e0*/  FMUL.FTZ R49, R50.reuse, R55 ;  /* 0x0000003732317220 */ /* 0x040fe20000410000 */
[----:B------:R-:W-:Y:S02]  /*f9f0*/  HADD2.F32 R9, -RZ, R9.H1_H1 ;  /* 0x30000009ff097230 */ /* 0x000fe40000004100 */
[----:B------:R-:W-:Y:S01]  /*fa00*/  FMUL.FTZ R50, R50, R45 ;  /* 0x0000002d32327220 */ /* 0x000fe20000410000 */
[----:B------:R-:W-:Y:S02]  /*fa10*/  HADD2.F32 R54, -RZ, R20.H1_H1 ;  /* 0x30000014ff367230 */ /* 0x000fe40000004100 */
[----:B------:R-:W-:Y:S01]  /*fa20*/  FFMA.FTZ R59, R4, R53, R59 ;  /* 0x00000035043b7223 */ /* 0x000fe2000001003b */
[----:B------:R-:W-:-:S02]  /*fa30*/  HADD2.F32 R4, -RZ, R12.H1_H1 ;  /* 0x3000000cff047230 */ /* 0x000fc40000004100 */
[C---:B------:R-:W-:Y:S01]  /*fa40*/  FFMA.FTZ R49, R46.reuse, R45, -R49 ;  /* 0x0000002d2e317223 */ /* 0x040fe20000010831 */
[----:B------:R-:W-:Y:S02]  /*fa50*/  HADD2.F32 R5, -RZ, R5.H1_H1 ;  /* 0x30000005ff057230 */ /* 0x000fe40000004100 */
[----:B------:R-:W-:Y:S01]  /*fa60*/  FFMA.FTZ R50, R46, R55, R50 ;  /* 0x000000372e327223 */ /* 0x000fe20000010032 */
[----:B------:R-:W-:Y:S02]  /*fa70*/  HADD2.F32 R51, -RZ, R10.H0_H0 ;  /* 0x2000000aff337230 */ /* 0x000fe40000004100 */
[C---:B------:R-:W-:Y:S01]  /*fa80*/  FMUL.FTZ R56, R9.reuse, R54 ;  /* 0x0000003609387220 */ /* 0x040fe20000410000 */
[----:B------:R-:W-:Y:S02]  /*fa90*/  HADD2.F32 R8, -RZ, R13.H0_H0 ;  /* 0x2000000dff087230 */ /* 0x000fe40000004100 */
[----:B------:R-:W-:Y:S01]  /*faa0*/  FMUL.FTZ R62, R9, R4 ;  /* 0x00000004093e7220 */ /* 0x000fe20000410000 */
[----:B------:R-:W-:-:S02]  /*fab0*/  HADD2.F32 R46, -RZ, R21.H0_H0 ;  /* 0x20000015ff2e7230 */ /* 0x000fc40000004100 */
[----:B------:R-:W-:Y:S01]  /*fac0*/  FFMA.FTZ R56, R5, R4, -R56 ;  /* 0x0000000405387223 */ /* 0x000fe20000010838 */
[----:B------:R-:W-:Y:S02]  /*fad0*/  HADD2.F32 R10, -RZ, R10.H1_H1 ;  /* 0x3000000aff0a7230 */ /* 0x000fe40000004100 */
[C---:B------:R-:W-:Y:S01]  /*fae0*/  FMUL.FTZ R55, R51.reuse, R8 ;  /* 0x0000000833377220 */ /* 0x040fe20000410000 */
[----:B------:R-:W-:Y:S02]  /*faf0*/  HADD2.F32 R45, -RZ, R24.H0_H0 ;  /* 0x20000018ff2d7230 */ /* 0x000fe40000004100 */
[----:B------:R-:W-:Y:S01]  /*fb00*/  FMUL.FTZ R4, R51, R46 ;  /* 0x0000002e33047220 */ /* 0x000fe20000410000 */
[----:B------:R-:W-:Y:S02]  /*fb10*/  HADD2.F32 R47, -RZ, R6.H0_H0 ;  /* 0x20000006ff2f7230 */ /* 0x000fe40000004100 */
[----:B------:R-:W-:Y:S01]  /*fb20*/  FFMA.FTZ R51, R5, R54, R62 ;  /* 0x0000003605337223 */ /* 0x000fe2000001003e */
[----:B------:R-:W-:-:S02]  /*fb30*/  HADD2.F32 R9, -RZ, R14.H0_H0 ;  /* 0x2000000eff097230 */ /* 0x000fc40000004100 */
[C---:B------:R-:W-:Y:S01]  /*fb40*/  FMUL.FTZ R5, R10.reuse, R45 ;  /* 0x0000002d0a057220 */ /* 0x040fe20000410000 */
[----:B------:R-:W-:Y:S02]  /*fb50*/  HADD2.F32 R6, -RZ, R6.H1_H1 ;  /* 0x30000006ff067230 */ /* 0x000fe40000004100 */
[C---:B------:R-:W-:Y:S01]  /*fb60*/  FFMA.FTZ R53, R47.reuse, R8, -R4 ;  /* 0x000000082f357223 */ /* 0x040fe20000010804 */
[----:B------:R-:W-:Y:S01]  /*fb70*/  FFMA.FTZ R55, R47, R46, R55 ;  /* 0x0000002e2f377223 */ /* 0x000fe20000010037 */
[-C--:B------:R-:W-:Y:S01]  /*fb80*/  FMUL.FTZ R47, R10, R9.reuse ;  /* 0x000000090a2f7220 */ /* 0x080fe20000410000 */
[----:B------:R-:W-:Y:S02]  /*fb90*/  HADD2.F32 R52, -RZ, R11.H0_H0 ;  /* 0x2000000bff347230 */ /* 0x000fe40000004100 */
[C---:B------:R-:W-:Y:S01]  /*fba0*/  FFMA.FTZ R10, R6.reuse, R9, -R5 ;  /* 0x00000009060a7223 */ /* 0x040fe20000010805 */
[----:B------:R-:W-:Y:S02]  /*fbb0*/  HADD2.F32 R9, -RZ, R21.H1_H1 ;  /* 0x30000015ff097230 */ /* 0x000fe40000004100 */
[----:B------:R-:W-:Y:S01]  /*fbc0*/  FFMA.FTZ R46, R6, R45, R47 ;  /* 0x0000002d062e7223 */ /* 0x000fe2000001002f */
[----:B------:R-:W-:-:S02]  /*fbd0*/  HADD2.F32 R5, -RZ, R13.H1_H1 ;  /* 0x3000000dff057230 */ /* 0x000fc40000004100 */
[----:B------:R-:W-:Y:S02]  /*fbe0*/  HADD2.F32 R11, -RZ, R11.H1_H1 ;  /* 0x3000000bff0b7230 */ /* 0x000fe40000004100 */
[C---:B------:R-:W-:Y:S01]  /*fbf0*/  FMUL.FTZ R45, R52.reuse, R9 ;  /* 0x00000009342d7220 */ /* 0x040fe20000410000 */
[----:B------:R-:W-:Y:S02]  /*fc00*/  HADD2.F32 R8, -RZ, R24.H1_H1 ;  /* 0x30000018ff087230 */ /* 0x000fe40000004100 */
[----:B------:R-:W-:Y:S01]  /*fc10*/  FMUL.FTZ R52, R52, R5 ;  /* 0x0000000534347220 */ /* 0x000fe20000410000 */
[----:B------:R-:W-:Y:S02]  /*fc20*/  HADD2.F32 R4, -RZ, R14.H1_H1 ;  /* 0x3000000eff047230 */ /* 0x000fe40000004100 */
[--C-:B------:R-:W-:Y:S02]  /*fc30*/  HADD2.F32 R48, -RZ, R7.reuse.H0_H0 ;  /* 0x20000007ff307230 */ /* 0x100fe40000004100 */
[----:B------:R-:W-:Y:S01]  /*fc40*/  FMUL.FTZ R6, R11, R8 ;  /* 0x000000080b067220 */ /* 0x000fe20000410000 */
[----:B------:R-:W-:-:S02]  /*fc50*/  HADD2.F32 R7, -RZ, R7.H1_H1 ;  /* 0x30000007ff077230 */ /* 0x000fc40000004100 */
[-C--:B------:R-:W-:Y:S01]  /*fc60*/  FMUL.FTZ R47, R11, R4.reuse ;  /* 0x000000040b2f7220 */ /* 0x080fe20000410000 */
[C---:B------:R-:W-:Y:S01]  /*fc70*/  FFMA.FTZ R45, R48.reuse, R5, -R45 ;  /* 0x00000005302d7223 */ /* 0x040fe2000001082d */
[----:B------:R-:W-:Y:S01]  /*fc80*/  FFMA.FTZ R11, R48, R9, R52 ;  /* 0x00000009300b7223 */ /* 0x000fe20000010034 */
[C---:B------:R-:W-:Y:S01]  /*fc90*/  FFMA.FTZ R48, R7.reuse, R4, -R6 ;  /* 0x0000000407307223 */ /* 0x040fe20000010806 */
[----:B------:R-:W-:Y:S01]  /*fca0*/  FFMA.FTZ R52, R7, R8, R47 ;  /* 0x0000000807347223 */ /* 0x000fe2000001002f */
[----:B------:R-:W-:Y:S02]  /*fcb0*/  F2FP.F16.F32.PACK_AB R4, R57, R58 ;  /* 0x0000003a3904723e */ /* 0x000fe400000000ff */
[----:B------:R-:W-:Y:S02]  /*fcc0*/  F2FP.F16.F32.PACK_AB R5, R56, R49 ;  /* 0x000000313805723e */ /* 0x000fe400000000ff */
[----:B------:R-:W-:Y:S02]  /*fcd0*/  F2FP.F16.F32.PACK_AB R6, R10, R53 ;  /* 0x000000350a06723e */ /* 0x000fe400000000ff */
[----:B------:R-:W-:-:S02]  /*fce0*/  F2FP.F16.F32.PACK_AB R7, R48, R45 ;  /* 0x0000002d3007723e */ /* 0x000fc400000000ff */
[----:B------:R-:W-:Y:S02]  /*fcf0*/  F2FP.F16.F32.PACK_AB R8, R59, R60 ;  /* 0x0000003c3b08723e */ /* 0x000fe400000000ff */
[----:B------:R-:W-:Y:S01]  /*fd00*/  F2FP.F16.F32.PACK_AB R9, R51, R50 ;  /* 0x000000323309723e */ /* 0x000fe200000000ff */
[----:B------:R3:W-:Y:S01]  /*fd10*/  STS.128 [R25], R4 ;  /* 0x0000000419007388 */ /* 0x0007e20000000c00 */
[----:B------:R-:W-:Y:S02]  /*fd20*/  F2FP.F16.F32.PACK_AB R10, R46, R55 ;  /* 0x000000372e0a723e */ /* 0x000fe400000000ff */
[----:B------:R-:W-:-:S05]  /*fd30*/  F2FP.F16.F32.PACK_AB R11, R52, R11 ;  /* 0x0000000b340b723e */ /* 0x000fca00000000ff */
[----:B------:R3:W-:Y:S02]  /*fd40*/  STS.128 [R34+0x15400], R8 ;  /* 0x0154000822007388 */ /* 0x0007e40000000c00 */
.L_x_3801:
[----:B------:R-:W-:Y:S05]  /*fd50*/  BSYNC B1 ;  /* 0x0000000000017941 */ /* 0x000fea0003800000 */
.L_x_3800:
[----:B------:R-:W-:-:S13]  /*fd60*/  ISETP.GE.AND P0, PT, R227, R0, PT ;  /* 0x00000000e300720c */ /* 0x000fda0003f06270 */
[----:B------:R-:W-:Y:S05]  /*fd70*/  @P0 BRA `(.L_x_3784) ;  /* 0x0000001000c00947 */ /* 0x000fea0003800000 */
[----:B------:R4:W5:Y:S01]  /*fd80*/  LDL R58, [R1+0x50] ;  /* 0x00005000013a7983 */ /* 0x0009620000100800 */
[----:B---3--:R-:W3:Y:S01]  /*fd90*/  LDC R25, c[0x0][0x3f4] ;  /* 0x0000fd00ff197b82 */ /* 0x008ee20000000800 */
[C---:B------:R-:W-:Y:S01]  /*fda0*/  VIADD R0, R18.reuse, 0x20 ;  /* 0x0000002012007836 */ /* 0x040fe20000000000 */
[----:B------:R-:W-:Y:S01]  /*fdb0*/  BSSY B1, `(.L_x_3806) ;  /* 0x0000064000017945 */ /* 0x000fe20003800000 */
[C---:B-12---:R-:W-:Y:S01]  /*fdc0*/  VIADD R4, R18.reuse, 0x40 ;  /* 0x0000004012047836 */ /* 0x046fe20000000000 */
[----:B------:R-:W-:Y:S02]  /*fdd0*/  SHF.R.U32.HI R57, RZ, 0x3, R208 ;  /* 0x00000003ff397819 */ /* 0x000fe400000116d0 */
[-C--:B---3--:R-:W-:Y:S02]  /*fde0*/  ISETP.GE.AND P0, PT, R18, R25.reuse, PT ;  /* 0x000000191200720c */ /* 0x088fe40003f06270 */
[-C--:B------:R-:W-:Y:S02]  /*fdf0*/  ISETP.GE.AND P1, PT, R0, R25.reuse, PT ;  /* 0x000000190000720c */ /* 0x080fe40003f26270 */
[----:B------:R-:W-:-:S09]  /*fe00*/  ISETP.GE.AND P2, PT, R4, R25, PT ;  /* 0x000000190400720c */ /* 0x000fd20003f46270 */
[----:B----4-:R-:W-:Y:S05]  /*fe10*/  @P0 BRA `(.L_x_3807) ;  /* 0x0000000400740947 */ /* 0x010fea0003800000 */
[----:B------:R-:W-:Y:S01]  /*fe20*/  LEA.HI R36, R36, R37, RZ, 0x2 ;  /* 0x0000002524247211 */ /* 0x000fe200078f10ff */
[----:B------:R-:W-:Y:S01]  /*fe30*/  HADD2.F32 R54, -RZ, R41.H0_H0 ;  /* 0x20000029ff367230 */ /* 0x000fe20000004100 */
[----:B------:R-:W-:Y:S01]  /*fe40*/  LOP3.LUT R4, R208, 0x38, R18, 0xf8, !PT ;  /* 0x00000038d0047812 */ /* 0x000fe200078ef812 */
[----:B------:R-:W-:Y:S01]  /*fe50*/  HADD2.F32 R52, -RZ, R35.H0_H0 ;  /* 0x20000023ff347230 */ /* 0x000fe20000004100 */
[----:B------:R-:W-:Y:S01]  /*fe60*/  LOP3.LUT R36, R36, 0xfffffffc, RZ, 0xc0, !PT ;  /* 0xfffffffc24247812 */ /* 0x000fe200078ec0ff */
[----:B------:R-:W-:Y:S01]  /*fe70*/  HADD2.F32 R56, -RZ, R42.H0_H0 ;  /* 0x2000002aff387230 */ /* 0x000fe20000004100 */
[----:B-----5:R-:W-:Y:S01]  /*fe80*/  R2UR UR4, R58 ;  /* 0x000000003a0472ca */ /* 0x020fe200000e0000 */
[----:B------:R-:W-:Y:S02]  /*fe90*/  HADD2.F32 R55, -RZ, R41.H1_H1 ;  /* 0x30000029ff377230 */ /* 0x000fe40000004100 */
[----:B------:R-:W-:Y:S02]  /*fea0*/  IMAD.IADD R0, R37, 0x1, -R36 ;  /* 0x0000000125007824 */ /* 0x000fe400078e0a24 */
[----:B------:R-:W-:-:S03]  /*feb0*/  HADD2.F32 R53, -RZ, R35.H1_H1 ;  /* 0x30000023ff357230 */ /* 0x000fc60000004100 */
[----:B------:R-:W-:-:S04]  /*fec0*/  LEA.HI R0, R25, R0, RZ, 0x1d ;  /* 0x0000000019007211 */ /* 0x000fc800078fe8ff */
[----:B------:R-:W-:Y:S02]  /*fed0*/  SHF.R.S32.HI R7, RZ, 0x1f, R0 ;  /* 0x0000001fff077819 */ /* 0x000fe40000011400 */
[----:B0-----:R-:W-:Y:S02]  /*fee0*/  SHF.L.U32 R5, R0, 0x3, RZ ;  /* 0x0000000300057819 */ /* 0x001fe400000006ff */
[----:B------:R-:W-:Y:S02]  /*fef0*/  LEA.HI R7, R7, R0, RZ, 0x3 ;  /* 0x0000000007077211 */ /* 0x000fe400078f18ff */
[----:B------:R-:W-:Y:S02]  /*ff00*/  LOP3.LUT R0, R215, R4, R57, 0xf6, !PT ;  /* 0x00000004d7007212 */ /* 0x000fe400078ef639 */
[----:B------:R-:W-:Y:S01]  /*ff10*/  LOP3.LUT R4, R208, 0x38, R5, 0xf8, !PT ;  /* 0x00000038d0047812 */ /* 0x000fe200078ef805 */
[----:B------:R-:W-:Y:S01]  /*ff20*/  IMAD.SHL.U32 R7, R7, 0x400, RZ ;  /* 0x0000040007077824 */ /* 0x000fe200078e00ff */
[----:B------:R-:W-:-:S02]  /*ff30*/  LEA R0, R0, UR4, 0x1 ;  /* 0x0000000400007c11 */ /* 0x000fc4000f8e08ff */
[----:B------:R-:W-:Y:S02]  /*ff40*/  LOP3.LUT R8, R4, R57, RZ, 0x3c, !PT ;  /* 0x0000003904087212 */ /* 0x000fe400078e3cff */
[----:B------:R-:W-:Y:S02]  /*ff50*/  LOP3.LUT R9, R7, 0x7fffe000, RZ, 0xc0, !PT ;  /* 0x7fffe00007097812 */ /* 0x000fe400078ec0ff */
[----:B------:R-:W0:Y:S02]  /*ff60*/  LDS.128 R4, [R0] ;  /* 0x0000000000047984 */ /* 0x000e240000000c00 */
        /* <DEDUP_REMOVED lines=13> */
[----:B------:R-:W-:Y:S01]  /*10040*/  FMUL.FTZ R47, R52, R47 ;  /* 0x0000002f342f7220 */ /* 0x000fe20000410000 */
[----:B------:R-:W-:Y:S01]  /*10050*/  FMUL.FTZ R41, R56, R8 ;  /* 0x0000000838297220 */ /* 0x000fe20000410000 */
[----:B------:R-:W-:Y:S02]  /*10060*/  HADD2.F32 R9, -RZ, R9.H1_H1 ;  /* 0x30000009ff097230 */ /* 0x000fe40000004100 */
[----:B------:R-:W-:Y:S01]  /*10070*/  FFMA.FTZ R51, R52, R36, -R51 ;  /* 0x0000002434337223 */ /* 0x000fe20000010833 */
[----:B------:R-:W-:-:S02]  /*10080*/  HADD2.F32 R52, -RZ, R38.H0_H0 ;  /* 0x20000026ff347230 */ /* 0x000fc40000004100 */
[----:B------:R-:W-:Y:S01]  /*10090*/  FFMA.FTZ R47, R54, R36, R47 ;  /* 0x00000024362f7223 */ /* 0x000fe2000001002f */
[--C-:B------:R-:W-:Y:S02]  /*100a0*/  HADD2.F32 R49, -RZ, R10.reuse.H0_H0 ;  /* 0x2000000aff317230 */ /* 0x100fe40000004100 */
[----:B------:R-:W-:Y:S02]  /*100b0*/  HADD2.F32 R10, -RZ, R10.H1_H1 ;  /* 0x3000000aff0a7230 */ /* 0x000fe40000004100 */
[C---:B------:R-:W-:Y:S01]  /*100c0*/  FMUL.FTZ R35, R52.reuse, R8 ;  /* 0x0000000834237220 */ /* 0x040fe20000410000 */
[----:B------:R-:W-:Y:S01]  /*100d0*/  FFMA.FTZ R8, R52, R4, -R41 ;  /* 0x0000000434087223 */ /* 0x000fe20000010829 */
[----:B------:R-:W-:Y:S02]  /*100e0*/  HADD2.F32 R41, -RZ, R42.H1_H1 ;  /* 0x3000002aff297230 */ /* 0x000fe40000004100 */
[----:B------:R-:W-:Y:S01]  /*100f0*/  FMUL.FTZ R52, R55, R48 ;  /* 0x0000003037347220 */ /* 0x000fe20000410000 */
[----:B------:R-:W-:Y:S01]  /*10100*/  FFMA.FTZ R36, R56, R4, R35 ;  /* 0x0000000438247223 */ /* 0x000fe20000010023 */
[----:B------:R-:W-:-:S02]  /*10110*/  HADD2.F32 R35, -RZ, R38.H1_H1 ;  /* 0x30000026ff237230 */ /* 0x000fc40000004100 */
[----:B------:R-:W-:Y:S01]  /*10120*/  FMUL.FTZ R48, R53, R48 ;  /* 0x0000003035307220 */ /* 0x000fe20000410000 */
[----:B------:R-:W-:Y:S01]  /*10130*/  FMUL.FTZ R4, R41, R9 ;  /* 0x0000000929047220 */ /* 0x000fe20000410000 */
[-C--:B------:R-:W-:Y:S01]  /*10140*/  FFMA.FTZ R52, R53, R37.reuse, -R52 ;  /* 0x0000002535347223 */ /* 0x080fe20000010834 */
[----:B------:R-:W-:Y:S02]  /*10150*/  HADD2.F32 R56, -RZ, R44.H0_H0 ;  /* 0x2000002cff387230 */ /* 0x000fe40000004100 */
[----:B------:R-:W-:Y:S01]  /*10160*/  FFMA.FTZ R48, R55, R37, R48 ;  /* 0x0000002537307223 */ /* 0x000fe20000010030 */
[C---:B------:R-:W-:Y:S01]  /*10170*/  FMUL.FTZ R38, R35.reuse, R9 ;  /* 0x0000000923267220 */ /* 0x040fe20000410000 */
[----:B------:R-:W-:Y:S02]  /*10180*/  HADD2.F32 R37, -RZ, R39.H0_H0 ;  /* 0x20000027ff257230 */ /* 0x000fe40000004100 */
[----:B------:R-:W-:Y:S01]  /*10190*/  FFMA.FTZ R9, R35, R5, -R4 ;  /* 0x0000000523097223 */ /* 0x000fe20000010804 */
[----:B------:R-:W-:-:S02]  /*101a0*/  HADD2.F32 R53, -RZ, R43.H0_H0 ;  /* 0x2000002bff357230 */ /* 0x000fc40000004100 */
[----:B------:R-:W-:Y:S01]  /*101b0*/  FFMA.FTZ R35, R41, R5, R38 ;  /* 0x0000000529237223 */ /* 0x000fe20000010026 */
[----:B------:R-:W-:Y:S02]  /*101c0*/  HADD2.F32 R54, -RZ, R40.H0_H0 ;  /* 0x20000028ff367230 */ /* 0x000fe40000004100 */
[-C--:B------:R-:W-:Y:S01]  /*101d0*/  FMUL.FTZ R5, R56, R10.reuse ;  /* 0x0000000a38057220 */ /* 0x080fe20000410000 */
[-C--:B------:R-:W-:Y:S01]  /*101e0*/  FMUL.FTZ R42, R37, R49.reuse ;  /* 0x00000031252a7220 */ /* 0x080fe20000410000 */
[----:B------:R-:W-:Y:S01]  /*101f0*/  FMUL.FTZ R4, R53, R49 ;  /* 0x0000003135047220 */ /* 0x000fe20000410000 */
[----:B------:R-:W-:Y:S02]  /*10200*/  HADD2.F32 R50, -RZ, R11.H0_H0 ;  /* 0x2000000bff327230 */ /* 0x000fe40000004100 */
[C---:B------:R-:W-:Y:S01]  /*10210*/  FMUL.FTZ R41, R54.reuse, R10 ;  /* 0x0000000a36297220 */ /* 0x040fe20000410000 */
[----:B------:R-:W-:Y:S01]  /*10220*/  FFMA.FTZ R10, R54, R6, -R5 ;  /* 0x00000006360a7223 */ /* 0x000fe20000010805 */
[-C--:B------:R-:W-:Y:S01]  /*10230*/  FFMA.FTZ R37, R37, R45.reuse, -R4 ;  /* 0x0000002d25257223 */ /* 0x080fe20000010804 */
[----:B------:R-:W-:Y:S01]  /*10240*/  FFMA.FTZ R42, R53, R45, R42 ;  /* 0x0000002d352a7223 */ /* 0x000fe2000001002a */
[----:B------:R-:W-:-:S02]  /*10250*/  HADD2.F32 R54, -RZ, R43.H1_H1 ;  /* 0x3000002bff367230 */ /* 0x000fc40000004100 */
[----:B------:R-:W-:Y:S01]  /*10260*/  FFMA.FTZ R41, R56, R6, R41 ;  /* 0x0000000638297223 */ /* 0x000fe20000010029 */
[----:B------:R-:W-:Y:S02]  /*10270*/  HADD2.F32 R11, -RZ, R11.H1_H1 ;  /* 0x3000000bff0b7230 */ /* 0x000fe40000004100 */
[----:B------:R-:W-:Y:S02]  /*10280*/  HADD2.F32 R45, -RZ, R44.H1_H1 ;  /* 0x3000002cff2d7230 */ /* 0x000fe40000004100 */
[----:B------:R-:W-:Y:S01]  /*10290*/  FMUL.FTZ R5, R54, R50 ;  /* 0x0000003236057220 */ /* 0x000fe20000410000 */
[----:B------:R-:W-:Y:S02]  /*102a0*/  HADD2.F32 R38, -RZ, R39.H1_H1 ;  /* 0x30000027ff267230 */ /* 0x000fe40000004100 */
[----:B------:R-:W-:Y:S02]  /*102b0*/  HADD2.F32 R43, -RZ, R40.H1_H1 ;  /* 0x30000028ff2b7230 */ /* 0x000fe40000004100 */
[----:B------:R-:W-:Y:S01]  /*102c0*/  FMUL.FTZ R4, R45, R11 ;  /* 0x0000000b2d047220 */ /* 0x000fe20000410000 */
[----:B------:R-:W-:-:S02]  /*102d0*/  HADD2.F32 R46, -RZ, R7.H0_H0 ;  /* 0x20000007ff2e7230 */ /* 0x000fc40000004100 */
[C---:B------:R-:W-:Y:S01]  /*102e0*/  FMUL.FTZ R39, R38.reuse, R50 ;  /* 0x0000003226277220 */ /* 0x040fe20000410000 */
[----:B------:R-:W-:Y:S02]  /*102f0*/  HADD2.F32 R7, -RZ, R7.H1_H1 ;  /* 0x30000007ff077230 */ /* 0x000fe40000004100 */
[C---:B------:R-:W-:Y:S01]  /*10300*/  FMUL.FTZ R6, R43.reuse, R11 ;  /* 0x0000000b2b067220 */ /* 0x040fe20000410000 */
[-C--:B------:R-:W-:Y:S01]  /*10310*/  FFMA.FTZ R11, R38, R46.reuse, -R5 ;  /* 0x0000002e260b7223 */ /* 0x080fe20000010805 */
[----:B------:R-:W-:Y:S01]  /*10320*/  FFMA.FTZ R39, R54, R46, R39 ;  /* 0x0000002e36277223 */ /* 0x000fe20000010027 */
[-C--:B------:R-:W-:Y:S01]  /*10330*/  FFMA.FTZ R38, R43, R7.reuse, -R4 ;  /* 0x000000072b267223 */ /* 0x080fe20000010804 */
        /* <DEDUP_REMOVED lines=11> */
.L_x_3807:
[----:B------:R-:W-:Y:S05]  /*103f0*/  BSYNC B1 ;  /* 0x0000000000017941 */ /* 0x000fea0003800000 */
.L_x_3806:
[----:B------:R-:W-:Y:S04]  /*10400*/  BSSY B1, `(.L_x_3808) ;  /* 0x0000064000017945 */ /* 0x000fe80003800000 */
[----:B------:R-:W-:Y:S05]  /*10410*/  @P1 BRA `(.L_x_3809) ;  /* 0x0000000400881947 */ /* 0x000fea0003800000 */
[----:B-1----:R-:W-:Y:S01]  /*10420*/  IMAD.IADD R0, R22, 0x1, R207 ;  /* 0x0000000116007824 */ /* 0x002fe200078e02cf */
[----:B-----5:R-:W-:Y:S01]  /*10430*/  R2UR UR4, R58 ;  /* 0x000000003a0472ca */ /* 0x020fe200000e0000 */
[----:B------:R-:W-:Y:S02]  /*10440*/  HADD2.F32 R42, -RZ, R26.H0_H0 ;  /* 0x2000001aff2a7230 */ /* 0x000fe40000004100 */
[----:B------:R-:W-:Y:S01]  /*10450*/  HADD2.F32 R44, -RZ, R30.H0_H0 ;  /* 0x2000001eff2c7230 */ /* 0x000fe20000004100 */
[----:B0-----:R-:W-:Y:S01]  /*10460*/  SHF.R.S32.HI R5, RZ, 0x1f, R0 ;  /* 0x0000001fff057819 */ /* 0x001fe20000011400 */
[----:B------:R-:W-:Y:S02]  /*10470*/  HADD2.F32 R46, -RZ, R31.H0_H0 ;  /* 0x2000001fff2e7230 */ /* 0x000fe40000004100 */
[----:B------:R-:W-:Y:S01]  /*10480*/  HADD2.F32 R51, -RZ, R26.H1_H1 ;  /* 0x3000001aff337230 */ /* 0x000fe20000004100 */
[CC--:B------:R-:W-:Y:S01]  /*10490*/  LEA.HI R7, R5.reuse, R0.reuse, RZ, 0x3 ;  /* 0x0000000005077211 */ /* 0x0c0fe200078f18ff */
[----:B------:R-:W-:Y:S01]  /*104a0*/  HADD2.F32 R53, -RZ, R30.H1_H1 ;  /* 0x3000001eff357230 */ /* 0x000fe20000004100 */
[----:B------:R-:W-:-:S02]  /*104b0*/  LEA.HI R5, R5, R0, RZ, 0x6 ;  /* 0x0000000005057211 */ /* 0x000fc400078f30ff */
[--C-:B------:R-:W-:Y:S02]  /*104c0*/  SHF.R.S32.HI R4, RZ, 0x3, R7.reuse ;  /* 0x00000003ff047819 */ /* 0x100fe40000011407 */
[----:B------:R-:W-:Y:S01]  /*104d0*/  LOP3.LUT R6, R208, 0x38, R7, 0xf8, !PT ;  /* 0x00000038d0067812 */ /* 0x000fe200078ef807 */
[----:B------:R-:W-:Y:S01]  /*104e0*/  IMAD.SHL.U32 R5, R5, 0x80, RZ ;  /* 0x0000008005057824 */ /* 0x000fe200078e00ff */
[----:B------:R-:W-:Y:S02]  /*104f0*/  LEA.HI R0, R25, R4, RZ, 0x1d ;  /* 0x0000000419007211 */ /* 0x000fe400078fe8ff */
[----:B------:R-:W-:Y:S02]  /*10500*/  LOP3.LUT R6, R6, R57, RZ, 0x3c, !PT ;  /* 0x0000003906067212 */ /* 0x000fe400078e3cff */
[----:B------:R-:W-:Y:S02]  /*10510*/  SHF.R.S32.HI R7, RZ, 0x1f, R0 ;  /* 0x0000001fff077819 */ /* 0x000fe40000011400 */
[----:B------:R-:W-:-:S02]  /*10520*/  LOP3.LUT R4, R5, 0xffffe000, RZ, 0xc0, !PT ;  /* 0xffffe00005047812 */ /* 0x000fc400078ec0ff */
[----:B------:R-:W-:Y:S02]  /*10530*/  LEA.HI R7, R7, R0, RZ, 0x3 ;  /* 0x0000000007077211 */ /* 0x000fe400078f18ff */
[----:B------:R-:W-:Y:S02]  /*10540*/  SHF.L.U32 R5, R0, 0x3, RZ ;  /* 0x0000000300057819 */ /* 0x000fe400000006ff */
[----:B------:R-:W-:Y:S01]  /*10550*/  IADD3 R4, R6, R4, R215 ;  /* 0x0000000406047210 */ /* 0x000fe20007ffe0d7 */
[----:B------:R-:W-:Y:S01]  /*10560*/  IMAD.SHL.U32 R7, R7, 0x400, RZ ;  /* 0x0000040007077824 */ /* 0x000fe200078e00ff */
[----:B------:R-:W-:Y:S02]  /*10570*/  LOP3.LUT R0, R208, 0x38, R5, 0xf8, !PT ;  /* 0x00000038d0007812 */ /* 0x000fe400078ef805 */
[----:B------:R-:W-:Y:S02]  /*10580*/  LEA R48, R4, UR4, 0x1 ;  /* 0x0000000404307c11 */ /* 0x000fe4000f8e08ff */
[----:B------:R-:W-:-:S02]  /*10590*/  LOP3.LUT R0, R0, R57, RZ, 0x3c, !PT ;  /* 0x0000003900007212 */ /* 0x000fc400078e3cff */
        /* <DEDUP_REMOVED lines=14> */
[-C--:B------:R-:W-:Y:S01]  /*10680*/  FMUL.FTZ R43, R44, R38.reuse ;  /* 0x000000262c2b7220 */ /* 0x080fe20000410000 */
[----:B------:R-:W-:Y:S01]  /*10690*/  FMUL.FTZ R45, R42, R38 ;  /* 0x000000262a2d7220 */ /* 0x000fe20000410000 */
[----:B------:R-:W-:Y:S02]  /*106a0*/  HADD2.F32 R38, -RZ, R27.H0_H0 ;  /* 0x2000001bff267230 */ /* 0x000fe40000004100 */
[----:B------:R-:W-:Y:S01]  /*106b0*/  FMUL.FTZ R47, R46, R8 ;  /* 0x000000082e2f7220 */ /* 0x000fe20000410000 */
[----:B------:R-:W-:-:S02]  /*106c0*/  HADD2.F32 R9, -RZ, R9.H1_H1 ;  /* 0x30000009ff097230 */ /* 0x000fc40000004100 */
[----:B------:R-:W-:Y:S01]  /*106d0*/  FFMA.FTZ R43, R42, R34, -R43 ;  /* 0x000000222a2b7223 */ /* 0x000fe2000001082b */
[----:B------:R-:W-:Y:S02]  /*106e0*/  HADD2.F32 R27, -RZ, R27.H1_H1 ;  /* 0x3000001bff1b7230 */ /* 0x000fe40000004100 */
[C---:B------:R-:W-:Y:S01]  /*106f0*/  FMUL.FTZ R49, R38.reuse, R8 ;  /* 0x0000000826317220 */ /* 0x040fe20000410000 */
[----:B------:R-:W-:Y:S01]  /*10700*/  FFMA.FTZ R8, R38, R4, -R47 ;  /* 0x0000000426087223 */ /* 0x000fe2000001082f */
[----:B------:R-:W-:Y:S02]  /*10710*/  HADD2.F32 R47, -RZ, R31.H1_H1 ;  /* 0x3000001fff2f7230 */ /* 0x000fe40000004100 */
[----:B------:R-:W-:Y:S01]  /*10720*/  FFMA.FTZ R45, R44, R34, R45 ;  /* 0x000000222c2d7223 */ /* 0x000fe2000001002d */
[----:B------:R-:W-:Y:S01]  /*10730*/  FFMA.FTZ R26, R46, R4, R49 ;  /* 0x000000042e1a7223 */ /* 0x000fe20000010031 */
[--C-:B------:R-:W-:Y:S02]  /*10740*/  HADD2.F32 R40, -RZ, R10.reuse.H0_H0 ;  /* 0x2000000aff287230 */ /* 0x100fe40000004100 */
[-C--:B------:R-:W-:Y:S01]  /*10750*/  FMUL.FTZ R38, R27, R9.reuse ;  /* 0x000000091b267220 */ /* 0x080fe20000410000 */
[----:B------:R-:W-:Y:S01]  /*10760*/  FMUL.FTZ R4, R47, R9 ;  /* 0x000000092f047220 */ /* 0x000fe20000410000 */
[----:B------:R-:W-:-:S02]  /*10770*/  HADD2.F32 R10, -RZ, R10.H1_H1 ;  /* 0x3000000aff0a7230 */ /* 0x000fc40000004100 */
[----:B------:R-:W-:Y:S01]  /*10780*/  FMUL.FTZ R30, R53, R39 ;  /* 0x00000027351e7220 */ /* 0x000fe20000410000 */
[----:B------:R-:W-:Y:S02]  /*10790*/  HADD2.F32 R46, -RZ, R33.H0_H0 ;  /* 0x20000021ff2e7230 */ /* 0x000fe40000004100 */
[-C--:B------:R-:W-:Y:S01]  /*107a0*/  FFMA.FTZ R9, R27, R5.reuse, -R4 ;  /* 0x000000051b097223 */ /* 0x080fe20000010804 */
[----:B------:R-:W-:Y:S02]  /*107b0*/  HADD2.F32 R4, -RZ, R29.H0_H0 ;  /* 0x2000001dff047230 */ /* 0x000fe40000004100 */
[----:B------:R-:W-:Y:S01]  /*107c0*/  FFMA.FTZ R27, R47, R5, R38 ;  /* 0x000000052f1b7223 */ /* 0x000fe20000010026 */
[----:B------:R-:W-:Y:S01]  /*107d0*/  FMUL.FTZ R34, R51, R39 ;  /* 0x0000002733227220 */ /* 0x000fe20000410000 */
[----:B------:R-:W-:Y:S02]  /*107e0*/  HADD2.F32 R42, -RZ, R28.H0_H0 ;  /* 0x2000001cff2a7230 */ /* 0x000fe40000004100 */
[----:B------:R-:W-:Y:S01]  /*107f0*/  FMUL.FTZ R5, R46, R10 ;  /* 0x0000000a2e057220 */ /* 0x000fe20000410000 */
[----:B------:R-:W-:-:S02]  /*10800*/  HADD2.F32 R44, -RZ, R32.H0_H0 ;  /* 0x20000020ff2c7230 */ /* 0x000fc40000004100 */
[C---:B------:R-:W-:Y:S01]  /*10810*/  FMUL.FTZ R39, R4.reuse, R10 ;  /* 0x0000000a04277220 */ /* 0x040fe20000410000 */
[--C-:B------:R-:W-:Y:S02]  /*10820*/  HADD2.F32 R41, -RZ, R11.reuse.H0_H0 ;  /* 0x2000000bff297230 */ /* 0x100fe40000004100 */
[-C--:B------:R-:W-:Y:S01]  /*10830*/  FFMA.FTZ R30, R51, R35.reuse, -R30 ;  /* 0x00000023331e7223 */ /* 0x080fe2000001081e */
[----:B------:R-:W-:Y:S02]  /*10840*/  HADD2.F32 R11, -RZ, R11.H1_H1 ;  /* 0x3000000bff0b7230 */ /* 0x000fe40000004100 */
[----:B------:R-:W-:Y:S01]  /*10850*/  FFMA.FTZ R34, R53, R35, R34 ;  /* 0x0000002335227223 */ /* 0x000fe20000010022 */
[----:B------:R-:W-:Y:S01]  /*10860*/  FFMA.FTZ R10, R4, R6, -R5 ;  /* 0x00000006040a7223 */ /* 0x000fe20000010805 */
[----:B------:R-:W-:Y:S02]  /*10870*/  HADD2.F32 R47, -RZ, R32.H1_H1 ;  /* 0x30000020ff2f7230 */ /* 0x000fe40000004100 */
[----:B------:R-:W-:Y:S01]  /*10880*/  FMUL.FTZ R31, R44, R40 ;  /* 0x000000282c1f7220 */ /* 0x000fe20000410000 */
[----:B------:R-:W-:-:S02]  /*10890*/  HADD2.F32 R33, -RZ, R33.H1_H1 ;  /* 0x30000021ff217230 */ /* 0x000fc40000004100 */
[C---:B------:R-:W-:Y:S01]  /*108a0*/  FMUL.FTZ R35, R42.reuse, R40 ;  /* 0x000000282a237220 */ /* 0x040fe20000410000 */
[----:B------:R-:W-:Y:S02]  /*108b0*/  HADD2.F32 R5, -RZ, R28.H1_H1 ;  /* 0x3000001cff057230 */ /* 0x000fe40000004100 */
[-C--:B------:R-:W-:Y:S01]  /*108c0*/  FFMA.FTZ R31, R42, R36.reuse, -R31 ;  /* 0x000000242a1f7223 */ /* 0x080fe2000001081f */
[----:B------:R-:W-:Y:S02]  /*108d0*/  HADD2.F32 R29, -RZ, R29.H1_H1 ;  /* 0x3000001dff1d7230 */ /* 0x000fe40000004100 */
[----:B------:R-:W-:Y:S01]  /*108e0*/  FFMA.FTZ R35, R44, R36, R35 ;  /* 0x000000242c237223 */ /* 0x000fe20000010023 */
[--C-:B------:R-:W-:Y:S02]  /*108f0*/  HADD2.F32 R37, -RZ, R7.reuse.H0_H0 ;  /* 0x20000007ff257230 */ /* 0x100fe40000004100 */
[----:B------:R-:W-:Y:S01]  /*10900*/  FFMA.FTZ R28, R46, R6, R39 ;  /* 0x000000062e1c7223 */ /* 0x000fe20000010027 */
[----:B------:R-:W-:-:S02]  /*10910*/  HADD2.F32 R7, -RZ, R7.H1_H1 ;  /* 0x30000007ff077230 */ /* 0x000fc40000004100 */
        /* <DEDUP_REMOVED lines=18> */
.L_x_3809:
[----:B------:R-:W-:Y:S05]  /*10a40*/  BSYNC B1 ;  /* 0x0000000000017941 */ /* 0x000fea0003800000 */
.L_x_3808:
[----:B------:R-:W-:Y:S05]  /*10a50*/  @P2 BRA `(.L_x_3784) ;  /* 0x0000000400882947 */ /* 0x000fea0003800000 */
[----:B-12---:R-:W-:Y:S01]  /*10a60*/  IMAD.IADD R0, R22, 0x1, R206 ;  /* 0x0000000116007824 */ /* 0x006fe200078e02ce */
[----:B-----5:R-:W-:Y:S01]  /*10a70*/  R2UR UR4, R58 ;  /* 0x000000003a0472ca */ /* 0x020fe200000e0000 */
[----:B------:R-:W-:Y:S02]  /*10a80*/  HADD2.F32 R33, -RZ, R3.H0_H0 ;  /* 0x20000003ff217230 */ /* 0x000fe40000004100 */
[--C-:B------:R-:W-:Y:S01]  /*10a90*/  HADD2.F32 R35, -RZ, R15.reuse.H0_H0 ;  /* 0x2000000fff237230 */ /* 0x100fe20000004100 */
[----:B0-----:R-:W-:Y:S01]  /*10aa0*/  SHF.R.S32.HI R5, RZ, 0x1f, R0 ;  /* 0x0000001fff057819 */ /* 0x001fe20000011400 */
[----:B------:R-:W-:Y:S02]  /*10ab0*/  HADD2.F32 R42, -RZ, R20.H0_H0 ;  /* 0x20000014ff2a7230 */ /* 0x000fe40000004100 */
[----:B------:R-:W-:Y:S01]  /*10ac0*/  HADD2.F32 R38, -RZ, R12.H0_H0 ;  /* 0x2000000cff267230 */ /* 0x000fe20000004100 */
[CC--:B------:R-:W-:Y:S01]  /*10ad0*/  LEA.HI R7, R5.reuse, R0.reuse, RZ, 0x3 ;  /* 0x0000000005077211 */ /* 0x0c0fe200078f18ff */
[----:B------:R-:W-:Y:S01]  /*10ae0*/  HADD2.F32 R44, -RZ, R15.H1_H1 ;  /* 0x3000000fff2c7230 */ /* 0x000fe20000004100 */
[----:B------:R-:W-:Y:S01]  /*10af0*/  LEA.HI R0, R5, R0, RZ, 0x6 ;  /* 0x0000000005007211 */ /* 0x000fe200078f30ff */
[----:B------:R-:W-:Y:S01]  /*10b00*/  HADD2.F32 R40, -RZ, R3.H1_H1 ;  /* 0x30000003ff287230 */ /* 0x000fe20000004100 */
[--C-:B------:R-:W-:Y:S01]  /*10b10*/  SHF.R.S32.HI R4, RZ, 0x3, R7.reuse ;  /* 0x00000003ff047819 */ /* 0x100fe20000011407 */
[----:B------:R-:W-:Y:S01]  /*10b20*/  HADD2.F32 R37, -RZ, R20.H1_H1 ;  /* 0x30000014ff257230 */ /* 0x000fe20000004100 */
[----:B------:R-:W-:Y:S01]  /*10b30*/  LOP3.LUT R7, R208, 0x38, R7, 0xf8, !PT ;  /* 0x00000038d0077812 */ /* 0x000fe200078ef807 */
[----:B------:R-:W-:Y:S01]  /*10b40*/  HADD2.F32 R39, -RZ, R21.H0_H0 ;  /* 0x20000015ff277230 */ /* 0x000fe20000004100 */
[----:B------:R-:W-:Y:S01]  /*10b50*/  LEA.HI R25, R25, R4, RZ, 0x1d ;  /* 0x0000000419197211 */ /* 0x000fe200078fe8ff */
[----:B------:R-:W-:Y:S01]  /*10b60*/  IMAD.SHL.U32 R4, R0, 0x80, RZ ;  /* 0x0000008000047824 */ /* 0x000fe200078e00ff */
[----:B------:R-:W-:-:S02]  /*10b70*/  LOP3.LUT R7, R7, R57, RZ, 0x3c, !PT ;  /* 0x0000003907077212 */ /* 0x000fc400078e3cff */
[----:B------:R-:W-:Y:S02]  /*10b80*/  SHF.R.S32.HI R0, RZ, 0x1f, R25 ;  /* 0x0000001fff007819 */ /* 0x000fe40000011419 */
[----:B------:R-:W-:Y:S02]  /*10b90*/  SHF.L.U32 R5, R25, 0x3, RZ ;  /* 0x0000000319057819 */ /* 0x000fe400000006ff */
[----:B------:R-:W-:Y:S02]  /*10ba0*/  LEA.HI R25, R0, R25, RZ, 0x3 ;  /* 0x0000001900197211 */ /* 0x000fe400078f18ff */
[----:B------:R-:W-:Y:S02]  /*10bb0*/  LOP3.LUT R0, R208, 0x38, R5, 0xf8, !PT ;  /* 0x00000038d0007812 */ /* 0x000fe400078ef805 */
[----:B------:R-:W-:Y:S01]  /*10bc0*/  LOP3.LUT R4, R4, 0xffffe000, RZ, 0xc0, !PT ;  /* 0xffffe00004047812 */ /* 0x000fe200078ec0ff */
[----:B------:R-:W-:Y:S01]  /*10bd0*/  IMAD.SHL.U32 R25, R25, 0x400, RZ ;  /* 0x0000040019197824 */ /* 0x000fe200078e00ff */
[----:B------:R-:W-:-:S02]  /*10be0*/  LOP3.LUT R0, R0, R57, RZ, 0x3c, !PT ;  /* 0x0000003900007212 */ /* 0x000fc400078e3cff */
[--C-:B------:R-:W-:Y:S02]  /*10bf0*/  IADD3 R4, R7, R4, R215.reuse ;  /* 0x0000000407047210 */ /* 0x100fe40007ffe0d7 */
        /* <DEDUP_REMOVED lines=12> */
[--C-:B------:R-:W-:Y:S02]  /*10cc0*/  HADD2.F32 R30, -RZ, R9.reuse.H0_H0 ;  /* 0x20000009ff1e7230 */ /* 0x100fe40000004100 */
[-C--:B------:R-:W-:Y:S01]  /*10cd0*/  FMUL.FTZ R34, R35, R29.reuse ;  /* 0x0000001d23227220 */ /* 0x080fe20000410000 */
[C---:B------:R-:W-:Y:S01]  /*10ce0*/  FMUL.FTZ R36, R33.reuse, R29 ;  /* 0x0000001d21247220 */ /* 0x040fe20000410000 */
[----:B------:R-:W-:Y:S02]  /*10cf0*/  HADD2.F32 R9, -RZ, R9.H1_H1 ;  /* 0x30000009ff097230 */ /* 0x000fe40000004100 */
[-C--:B------:R-:W-:Y:S01]  /*10d00*/  FMUL.FTZ R15, R42, R8.reuse ;  /* 0x000000082a0f7220 */ /* 0x080fe20000410000 */
[-C--:B------:R-:W-:Y:S01]  /*10d10*/  FFMA.FTZ R34, R33, R25.reuse, -R34 ;  /* 0x0000001921227223 */ /* 0x080fe20000010822 */
[----:B------:R-:W-:Y:S01]  /*10d20*/  FFMA.FTZ R36, R35, R25, R36 ;  /* 0x0000001923247223 */ /* 0x000fe20000010024 */
[----:B------:R-:W-:Y:S01]  /*10d30*/  FMUL.FTZ R3, R38, R8 ;  /* 0x0000000826037220 */ /* 0x000fe20000410000 */
[----:B------:R-:W-:Y:S01]  /*10d40*/  FMUL.FTZ R25, R44, R30 ;  /* 0x0000001e2c197220 */ /* 0x000fe20000410000 */
[----:B------:R-:W-:-:S02]  /*10d50*/  HADD2.F32 R33, -RZ, R12.H1_H1 ;  /* 0x3000000cff217230 */ /* 0x000fc40000004100 */
[----:B------:R-:W-:Y:S01]  /*10d60*/  FFMA.FTZ R15, R38, R4, -R15 ;  /* 0x00000004260f7223 */ /* 0x000fe2000001080f */
[--C-:B------:R-:W-:Y:S02]  /*10d70*/  HADD2.F32 R31, -RZ, R10.reuse.H0_H0 ;  /* 0x2000000aff1f7230 */ /* 0x100fe40000004100 */
[----:B------:R-:W-:Y:S01]  /*10d80*/  FMUL.FTZ R29, R40, R30 ;  /* 0x0000001e281d7220 */ /* 0x000fe20000410000 */
[----:B------:R-:W-:Y:S01]  /*10d90*/  FFMA.FTZ R3, R42, R4, R3 ;  /* 0x000000042a037223 */ /* 0x000fe20000010003 */
[----:B------:R-:W-:Y:S01]  /*10da0*/  FFMA.FTZ R25, R40, R26, -R25 ;  /* 0x0000001a28197223 */ /* 0x000fe20000010819 */
[----:B------:R-:W-:Y:S02]  /*10db0*/  HADD2.F32 R10, -RZ, R10.H1_H1 ;  /* 0x3000000aff0a7230 */ /* 0x000fe40000004100 */
[-C--:B------:R-:W-:Y:S01]  /*10dc0*/  FMUL.FTZ R4, R37, R9.reuse ;  /* 0x0000000925047220 */ /* 0x080fe20000410000 */
[----:B------:R-:W-:Y:S02]  /*10dd0*/  HADD2.F32 R35, -RZ, R13.H0_H0 ;  /* 0x2000000dff237230 */ /* 0x000fe40000004100 */
[----:B------:R-:W-:Y:S01]  /*10de0*/  FMUL.FTZ R8, R33, R9 ;  /* 0x0000000921087220 */ /* 0x000fe20000410000 */
[----:B------:R-:W-:-:S02]  /*10df0*/  HADD2.F32 R40, -RZ, R24.H0_H0 ;  /* 0x20000018ff287230 */ /* 0x000fc40000004100 */
[-C--:B------:R-:W-:Y:S01]  /*10e00*/  FFMA.FTZ R12, R33, R5.reuse, -R4 ;  /* 0x00000005210c7223 */ /* 0x080fe20000010804 */
[----:B------:R-:W-:Y:S02]  /*10e10*/  HADD2.F32 R38, -RZ, R14.H0_H0 ;  /* 0x2000000eff267230 */ /* 0x000fe40000004100 */
[----:B------:R-:W-:Y:S01]  /*10e20*/  FFMA.FTZ R20, R37, R5, R8 ;  /* 0x0000000525147223 */ /* 0x000fe20000010008 */
[--C-:B------:R-:W-:Y:S02]  /*10e30*/  HADD2.F32 R27, -RZ, R6.reuse.H0_H0 ;  /* 0x20000006ff1b7230 */ /* 0x100fe40000004100 */
[-C--:B------:R-:W-:Y:S01]  /*10e40*/  FMUL.FTZ R4, R39, R31.reuse ;  /* 0x0000001f27047220 */ /* 0x080fe20000410000 */
[----:B------:R-:W-:Y:S02]  /*10e50*/  HADD2.F32 R6, -RZ, R6.H1_H1 ;  /* 0x30000006ff067230 */ /* 0x000fe40000004100 */
[----:B------:R-:W-:Y:S01]  /*10e60*/  FMUL.FTZ R30, R35, R31 ;  /* 0x0000001f231e7220 */ /* 0x000fe20000410000 */
[----:B------:R-:W-:-:S02]  /*10e70*/  HADD2.F32 R32, -RZ, R11.H0_H0 ;  /* 0x2000000bff207230 */ /* 0x000fc40000004100 */
[-C--:B------:R-:W-:Y:S01]  /*10e80*/  FMUL.FTZ R5, R40, R10.reuse ;  /* 0x0000000a28057220 */ /* 0x080fe20000410000 */
        /* <DEDUP_REMOVED lines=18> */
[-C--:B------:R-:W-:Y:S01]  /*10fb0*/  FFMA.FTZ R14, R21, R7.reuse, -R4 ;  /* 0x00000007150e7223 */ /* 0x080fe20000010804 */
        /* <DEDUP_REMOVED lines=12> */
.L_x_3784:
[----:B------:R-:W-:Y:S05]  /*11080*/  BSYNC B0 ;  /* 0x0000000000007941 */ /* 0x000fea0003800000 */
.L_x_3765:
        /* <DEDUP_REMOVED lines=8> */
.L_x_3763:
[----:B0-234-:R-:W2:Y:S02]  /*11110*/  LDL R0, [R1+0x1c] ;  /* 0x00001c0001007983 */ /* 0x01dea40000100800 */
[----:B--2---:R-:W-:-:S13]  /*11120*/  R2UR UR4, R0 ;  /* 0x00000000000472ca */ /* 0x004fda00000e0000 */
[----:B------:R-:W-:-:S05]  /*11130*/  IMAD.U32 R0, RZ, RZ, UR4 ;  /* 0x00000004ff007e24 */ /* 0x000fca000f8e00ff */
[----:B------:R-:W-:-:S13]  /*11140*/  ISETP.NE.AND P0, PT, R0, 0x3, PT ;  /* 0x000000030000780c */ /* 0x000fda0003f05270 */
[----:B------:R-:W-:Y:S05]  /*11150*/  @!P0 BRA `(.L_x_3810) ;  /* 0x0000000000048947 */ /* 0x000fea0003800000 */
[----:B------:R-:W-:Y:S01]  /*11160*/  BPT.TRAP 0x1 ;  /* 0x000000040000795c */ /* 0x000fe20000300000 */
.L_x_3810:
[----:B-1----:R-:W-:Y:S01]  /*11170*/  IMAD R3, R216, 0x8, R16 ;  /* 0x00000008d8037824 */ /* 0x002fe200078e0210 */
[----:B------:R-:W-:-:S04]  /*11180*/  SHF.L.U32 R0, R217, 0x1f, RZ ;  /* 0x0000001fd9007819 */ /* 0x000fc800000006ff */
[----:B------:R0:W1:Y:S01]  /*11190*/  SYNCS.PHASECHK.TRANS64.TRYWAIT P2, [R3+URZ+0x36830], R0 ;  /* 0x03683000030075a7 */ /* 0x000062000804017f */
[----:B------:R-:W-:Y:S05]  /*111a0*/  @!P0 BRA `(.L_x_3811) ;  /* 0x0000000000048947 */ /* 0x000fea0003800000 */
[----:B------:R-:W-:Y:S01]  /*111b0*/  BPT.TRAP 0x1 ;  /* 0x000000040000795c */ /* 0x000fe20000300000 */
.L_x_3811:
[----:B------:R-:W2:Y:S01]  /*111c0*/  S2R R4, SR_TID.X ;  /* 0x0000000000047919 */ /* 0x000ea20000002100 */
[----:B------:R-:W-:Y:S02]  /*111d0*/  MOV R119, RZ ;  /* 0x000000ff00777202 */ /* 0x000fe40000000f00 */
[----:B--2---:R-:W-:-:S04]  /*111e0*/  LOP3.LUT R4, R4, 0x7f, RZ, 0xc0, !PT ;  /* 0x0000007f04047812 */ /* 0x004fc800078ec0ff */
[----:B------:R-:W-:Y:S01]  /*111f0*/  ISETP.NE.AND P1, PT, R4, RZ, PT ;  /* 0x000000ff0400720c */ /* 0x000fe20003f25270 */
[----:B-1----:R-:W-:-:S12]  /*11200*/  @P2 BRA `(.L_x_3812) ;  /* 0x0000000000082947 */ /* 0x002fd80003800000 */
[----:B------:R-:W1:Y:S02]  /*11210*/  SYNCS.PHASECHK.TRANS64.TRYWAIT P2, [R3+URZ+0x36830], R0 ;  /* 0x03683000030075a7 */ /* 0x000e64000804017f */
[----:B-1----:R-:W-:Y:S05]  /*11220*/  @!P2 BRA `(.L_x_3813) ;  /* 0x0000017800b8a947 */ /* 0x002fea0003800000 */
.L_x_3812:
        /* <DEDUP_REMOVED lines=11> */
[----:B------:R-:W-:Y:S01]  /*112e0*/  UMOV UR9, UR23 ;  /* 0x0000001700097c82 */ /* 0x000fe20008000000 */
[----:B------:R-:W-:Y:S01]  /*112f0*/  MOV R15, UR5 ;  /* 0x00000005000f7c02 */ /* 0x000fe20008000f00 */
[----:B------:R-:W-:Y:S01]  /*11300*/  IMAD.MOV.U32 R9, RZ, RZ, 0x40000040 ;  /* 0x40000040ff097424 */ /* 0x000fe200078e00ff */
[----:B------:R-:W-:Y:S01]  /*11310*/  LOP3.LUT R219, R0, 0x10000, RZ, 0xfc, !PT ;  /* 0x0001000000db7812 */ /* 0x000fe200078efcff */
[----:B------:R-:W-:Y:S01]  /*11320*/  ULOP3.LUT UR20, UR20, 0x10000, URZ, 0xfc, !UPT ;  /* 0x0001000014147892 */ /* 0x000fe2000f8efc3f */
[----:B------:R-:W-:Y:S01]  /*11330*/  MOV R11, 0x40000040 ;  /* 0x40000040000b7802 */ /* 0x000fe20000000f00 */
[----:B------:R-:W-:Y:S01]  /*11340*/  UMOV UR13, UR23 ;  /* 0x00000017000d7c82 */ /* 0x000fe20008000000 */
[----:B------:R-:W-:Y:S01]  /*11350*/  R2UR UR15, R9 ;  /* 0x00000000090f72ca */ /* 0x000fe200000e0000 */
[----:B------:R-:W-:Y:S01]  /*11360*/  IMAD R4, R216, 0xa80, R219 ;  /* 0x00000a80d8047824 */ /* 0x000fe200078e02db */
[----:B------:R-:W-:Y:S01]  /*11370*/  UMOV UR17, UR23 ;  /* 0x0000001700117c82 */ /* 0x000fe20008000000 */
[----:B------:R-:W-:Y:S01]  /*11380*/  IMAD.MOV.U32 R9, RZ, RZ, 0x40000040 ;  /* 0x40000040ff097424 */ /* 0x000fe200078e00ff */
[----:B------:R-:W-:Y:S01]  /*11390*/  UMOV UR4, UR20 ;  /* 0x0000001400047c82 */ /* 0x000fe20008000000 */
[C---:B------:R-:W-:Y:S01]  /*113a0*/  VIADD R6, R4.reuse, 0x80 ;  /* 0x0000008004067836 */ /* 0x040fe20000000000 */
[C---:B------:R-:W-:Y:S01]  /*113b0*/  R2UR UR6, R4.reuse ;  /* 0x00000000040672ca */ /* 0x040fe200000e0000 */
[----:B------:R-:W-:Y:S01]  /*113c0*/  UMOV UR22, UR4 ;  /* 0x0000000400167c82 */ /* 0x000fe20008000000 */
[----:B------:R-:W-:Y:S01]  /*113d0*/  IMAD.U32 R14, RZ, RZ, UR4 ;  /* 0x00000004ff0e7e24 */ /* 0x000fe2000f8e00ff */
[----:B------:R-:W-:Y:S01]  /*113e0*/  UMOV UR8, UR22 ;  /* 0x0000001600087c82 */ /* 0x000fe20008000000 */
[C---:B------:R-:W-:Y:S01]  /*113f0*/  VIADD R8, R4.reuse, 0x180 ;  /* 0x0000018004087836 */ /* 0x040fe20000000000 */
[----:B------:R-:W-:Y:S01]  /*11400*/  UMOV UR12, UR22 ;  /* 0x00000016000c7c82 */ /* 0x000fe20008000000 */
[----:B------:R-:W-:Y:S01]  /*11410*/  UMOV UR16, UR22 ;  /* 0x0000001600107c82 */ /* 0x000fe20008000000 */
[----:B------:R-:W-:Y:S01]  /*11420*/  VIADD R10, R4, 0x280 ;  /* 0x00000280040a7836 */ /* 0x000fe20000000000 */
[----:B------:R-:W-:Y:S01]  /*11430*/  R2UR UR27, R9 ;  /* 0x00000000091b72ca */ /* 0x000fe200000e0000 */
[----:B------:R-:W-:Y:S01]  /*11440*/  UMOV UR25, 0x40000040 ;  /* 0x4000004000197882 */ /* 0x000fe20000000000 */
[----:B------:R-:W-:Y:S01]  /*11450*/  R2UR UR14, R8 ;  /* 0x00000000080e72ca */ /* 0x000fe200000e0000 */
[----:B------:R-:W-:Y:S01]  /*11460*/  VIADD R8, R4, 0x2 ;  /* 0x0000000204087836 */ /* 0x000fe20000000000 */
[----:B------:R-:W-:Y:S01]  /*11470*/  MOV R9, 0x40000040 ;  /* 0x4000004000097802 */ /* 0x000fe20000000f00 */
[----:B------:R-:W-:Y:S01]  /*11480*/  HGMMA.64x16x16.F32 R72, gdesc[UR4], RZ, !UPT, gsb0 ;  /* 0x00200000044879f0 */ /* 0x000fe2000c0008ff */
[----:B------:R-:W-:Y:S01]  /*11490*/  R2UR UR6, R6 ;  /* 0x00000000060672ca */ /* 0x000fe200000e0000 */
[----:B------:R-:W-:Y:S01]  /*114a0*/  UMOV UR4, UR22 ;  /* 0x0000001600047c82 */ /* 0x000fe20008000000 */
[----:B------:R-:W-:Y:S01]  /*114b0*/  R2UR UR7, R7 ;  /* 0x00000000070772ca */ /* 0x000fe200000e0000 */
[----:B------:R-:W-:Y:S01]  /*114c0*/  UMOV UR5, UR23 ;  /* 0x0000001700057c82 */ /* 0x000fe20008000000 */
[----:B------:R-:W-:Y:S01]  /*114d0*/  VIADD R6, R4, 0x100 ;  /* 0x0000010004067836 */ /* 0x000fe20000000000 */
[----:B------:R-:W-:Y:S01]  /*114e0*/  R2UR UR26, R8 ;  /* 0x00000000081a72ca */ /* 0x000fe200000e0000 */
[----:B------:R-:W-:Y:S01]  /*114f0*/  IMAD.MOV.U32 R7, RZ, RZ, 0x40000040 ;  /* 0x40000040ff077424 */ /* 0x000fe200078e00ff */
[----:B------:R0:W-:Y:S01]  /*11500*/  STL.64 [R1], R14 ;  /* 0x0000000e01007387 */ /* 0x0001e20000100a00 */
[----:B------:R-:W-:Y:S01]  /*11510*/  VIADD R8, R4, 0x102 ;  /* 0x0000010204087836 */ /* 0x000fe20000000000 */
[----:B------:R-:W-:Y:S01]  /*11520*/  R2UR UR10, R6 ;  /* 0x00000000060a72ca */ /* 0x000fe200000e0000 */
[----:B------:R-:W-:Y:S01]  /*11530*/  UIADD3 UR52, UR20, 0x406, URZ ;  /* 0x0000040614347890 */ /* 0x000fe2000fffe03f */
[----:B------:R-:W-:Y:S01]  /*11540*/  R2UR UR11, R7 ;  /* 0x00000000070b72ca */ /* 0x000fe200000e0000 */
[----:B------:R-:W-:Y:S01]  /*11550*/  IMAD.MOV.U32 R7, RZ, RZ, 0x40000040 ;  /* 0x40000040ff077424 */ /* 0x000fe200078e00ff */
[----:B------:R-:W-:Y:S01]  /*11560*/  IADD3 R6, R4, 0x200, RZ ;  /* 0x0000020004067810 */ /* 0x000fe20007ffe0ff */
[----:B------:R-:W-:Y:S01]  /*11570*/  UMOV UR53, 0x40000040 ;  /* 0x4000004000357882 */ /* 0x000fe20000000000 */
[----:B------:R-:W-:Y:S01]  /*11580*/  UIADD3 UR48, UR20, 0x800, URZ ;  /* 0x0000080014307890 */ /* 0x000fe2000fffe03f */
[----:B------:R-:W-:Y:S01]  /*11590*/  IADD3 R2, R155, 0x70, -R221 ;  /* 0x000000709b027810 */ /* 0x000fe20007ffe8dd */
[----:B------:R-:W-:Y:S01]  /*115a0*/  UMOV UR49, 0x40000040 ;  /* 0x4000004000317882 */ /* 0x000fe20000000000 */
[----:B------:R-:W-:Y:S01]  /*115b0*/  R2UR UR18, R6 ;  /* 0x00000000061272ca */ /* 0x000fe200000e0000 */
[----:B------:R-:W-:Y:S01]  /*115c0*/  VIADD R6, R4, 0x300 ;  /* 0x0000030004067836 */ /* 0x000fe20000000000 */
[----:B------:R-:W-:Y:S01]  /*115d0*/  R2UR UR19, R7 ;  /* 0x00000000071372ca */ /* 0x000fe200000e0000 */
[----:B------:R-:W-:Y:S01]  /*115e0*/  IMAD.MOV.U32 R7, RZ, RZ, 0x40000040 ;  /* 0x40000040ff077424 */ /* 0x000fe200078e00ff */
[----:B------:R-:W-:Y:S01]  /*115f0*/  UIADD3 UR44, UR20, 0x802, URZ ;  /* 0x00000802142c7890 */ /* 0x000fe2000fffe03f */
[----:B0-----:R-:W-:Y:S01]  /*11600*/  IMAD.U32 R15, RZ, RZ, UR25 ;  /* 0x00000019ff0f7e24 */ /* 0x001fe2000f8e00ff */
[----:B------:R-:W-:Y:S01]  /*11610*/  UMOV UR45, 0x40000040 ;  /* 0x40000040002d7882 */ /* 0x000fe20000000000 */
[----:B------:R-:W-:Y:S01]  /*11620*/  UIADD3 UR40, UR20, 0x804, URZ ;  /* 0x0000080414287890 */ /* 0x000fe2000fffe03f */
[----:B------:R-:W-:Y:S01]  /*11630*/  IMAD R2, R153, -0x70, R2 ;  /* 0xffffff9099027824 */ /* 0x000fe200078e0202 */
[----:B------:R-:W-:Y:S01]  /*11640*/  UMOV UR41, 0x40000040 ;  /* 0x4000004000297882 */ /* 0x000fe20000000000 */
[----:B------:R-:W-:Y:S01]  /*11650*/  UIADD3 UR36, UR20, 0x806, URZ ;  /* 0x0000080614247890 */ /* 0x000fe2000fffe03f */
[----:B------:R-:W-:Y:S01]  /*11660*/  IMAD.MOV.U32 R5, RZ, RZ, 0x40000040 ;  /* 0x40000040ff057424 */ /* 0x000fe200078e00ff */
[----:B------:R-:W-:Y:S01]  /*11670*/  UMOV UR37, 0x40000040 ;  /* 0x4000004000257882 */ /* 0x000fe20000000000 */
[C---:B------:R-:W-:Y:S01]  /*11680*/  ISETP.GT.AND P2, PT, R2.reuse, RZ, PT ;  /* 0x000000ff0200720c */ /* 0x040fe20003f44270 */
[----:B------:R-:W-:Y:S01]  /*11690*/  BSSY B0, `(.L_x_3814) ;  /* 0x00009b5000007945 */ /* 0x000fe20003800000 */
        /* <DEDUP_REMOVED lines=8> */
[----:B------:R-:W-:Y:S01]  /*11720*/  P2R R13, PR, RZ, 0x2 ;  /* 0x00000002ff0d7803 */ /* 0x000fe20000000000 */
[--C-:B------:R-:W-:Y:S01]  /*11730*/  IMAD.MOV.U32 R108, RZ, RZ, R119.reuse ;  /* 0x000000ffff6c7224 */ /* 0x100fe200078e0077 */
[C---:B------:R-:W-:Y:S01]  /*11740*/  ISETP.GT.AND P1, PT, R2.reuse, 0x49, PT ;  /* 0x000000490200780c */ /* 0x040fe20003f24270 */
[--C-:B------:R-:W-:Y:S01]  /*11750*/  IMAD.MOV.U32 R104, RZ, RZ, R119.reuse ;  /* 0x000000ffff687224 */ /* 0x100fe200078e0077 */
[----:B------:R-:W-:Y:S01]  /*11760*/  P2R R12, PR, RZ, 0x1 ;  /* 0x00000001ff0c7803 */ /* 0x000fe20000000000 */
[--C-:B------:R-:W-:Y:S01]  /*11770*/  IMAD.MOV.U32 R102, RZ, RZ, R119.reuse ;  /* 0x000000ffff667224 */ /* 0x100fe200078e0077 */
[----:B------:R-:W-:Y:S01]  /*11780*/  ISETP.GT.AND P0, PT, R2, 0x50, PT ;  /* 0x000000500200780c */ /* 0x000fe20003f04270 */
[--C-:B------:R-:W-:Y:S01]  /*11790*/  IMAD.MOV.U32 R100, RZ, RZ, R119.reuse ;  /* 0x000000ffff647224 */ /* 0x100fe200078e0077 */
[----:B------:R-:W-:Y:S01]  /*117a0*/  MOV R116, R119 ;  /* 0x0000007700747202 */ /* 0x000fe20000000f00 */
[----:B------:R-:W-:Y:S01]  /*117b0*/  IMAD.MOV.U32 R98, RZ, RZ, R119 ;  /* 0x000000ffff627224 */ /* 0x000fe200078e0077 */
[----:B------:R-:W-:-:S02]  /*117c0*/  WARPGROUP.DEPBAR.LE gsb0, 0x0 ;  /* 0x00008000000079c5 */ /* 0x000fc40000010000 */
[----:B------:R-:W-:Y:S01]  /*117d0*/  WARPGROUP.ARRIVE ;  /* 0x00000000000079c5 */ /* 0x000fe20000000000 */
[-C--:B------:R-:W-:Y:S01]  /*117e0*/  MOV R106, R119.reuse ;  /* 0x00000077006a7202 */ /* 0x080fe20000000f00 */
[--C-:B------:R-:W-:Y:S01]  /*117f0*/  IMAD.MOV.U32 R94, RZ, RZ, R119.reuse ;  /* 0x000000ffff5e7224 */ /* 0x100fe200078e0077 */
[-C--:B------:R-:W-:Y:S01]  /*11800*/  MOV R96, R119.reuse ;  /* 0x0000007700607202 */ /* 0x080fe20000000f00 */
[----:B------:R-:W-:Y:S01]  /*11810*/  IMAD.MOV.U32 R92, RZ, RZ, R119 ;  /* 0x000000ffff5c7224 */ /* 0x000fe200078e0077 */
[----:B------:R-:W-:Y:S01]  /*11820*/  MOV R86, R119 ;  /* 0x0000007700567202 */ /* 0x000fe20000000f00 */
[----:B------:R-:W-:Y:S01]  /*11830*/  HGMMA.64x16x16.F32 R64, gdesc[UR4], RZ, !UPT, gsb0 ;  /* 0x00200000044079f0 */ /* 0x000fe2000c0008ff */
[----:B------:R-:W-:Y:S01]  /*11840*/  R2UR UR6, R10 ;  /* 0x000000000a0672ca */ /* 0x000fe200000e0000 */
[----:B------:R-:W-:Y:S01]  /*11850*/  UMOV UR4, UR22 ;  /* 0x0000001600047c82 */ /* 0x000fe20008000000 */
[----:B------:R-:W-:Y:S01]  /*11860*/  R2UR UR7, R11 ;  /* 0x000000000b0772ca */ /* 0x000fe200000e0000 */
[----:B------:R-:W-:Y:S01]  /*11870*/  UMOV UR5, UR23 ;  /* 0x0000001700057c82 */ /* 0x000fe20008000000 */
[----:B------:R-:W-:-:S02]  /*11880*/  VIADD R10, R4, 0x282 ;  /* 0x00000282040a7836 */ /* 0x000fc40000000000 */
[----:B------:R-:W-:Y:S02]  /*11890*/  IMAD.MOV.U32 R11, RZ, RZ, 0x40000040 ;  /* 0x40000040ff0b7424 */ /* 0x000fe400078e00ff */
[--C-:B------:R-:W-:Y:S02]  /*118a0*/  IMAD.MOV.U32 R90, RZ, RZ, R119.reuse ;  /* 0x000000ffff5a7224 */ /* 0x100fe400078e0077 */
[--C-:B------:R-:W-:Y:S02]  /*118b0*/  IMAD.MOV.U32 R88, RZ, RZ, R119.reuse ;  /* 0x000000ffff587224 */ /* 0x100fe400078e0077 */
[--C-:B------:R-:W-:Y:S02]  /*118c0*/  IMAD.MOV.U32 R84, RZ, RZ, R119.reuse ;  /* 0x000000ffff547224 */ /* 0x100fe400078e0077 */
[--C-:B------:R-:W-:Y:S02]  /*118d0*/  IMAD.MOV.U32 R82, RZ, RZ, R119.reuse ;  /* 0x000000ffff527224 */ /* 0x100fe400078e0077 */
[----:B------:R-:W-:Y:S01]  /*118e0*/  IMAD.MOV.U32 R80, RZ, RZ, R119 ;  /* 0x000000ffff507224 */ /* 0x000fe200078e0077 */
[----:B------:R-:W-:-:S02]  /*118f0*/  WARPGROUP.DEPBAR.LE gsb0, 0x0 ;  /* 0x00008000000079c5 */ /* 0x000fc40000010000 */
[----:B-----5:R-:W-:-:S06]  /*11900*/  WARPGROUP.ARRIVE ;  /* 0x00000000000079c5 */ /* 0x020fcc0000000000 */
[----:B------:R-:W-:Y:S01]  /*11910*/  HGMMA.64x16x16.F32 R56, gdesc[UR8], RZ, !UPT, gsb0 ;  /* 0x00200000083879f0 */ /* 0x000fe2000c0008ff */
[----:B------:R-:W-:Y:S01]  /*11920*/  R2UR UR10, R6 ;  /* 0x00000000060a72ca */ /* 0x000fe200000e0000 */
[----:B------:R-:W-:Y:S01]  /*11930*/  UMOV UR8, UR22 ;  /* 0x0000001600087c82 */ /* 0x000fe20008000000 */
[----:B------:R-:W-:Y:S01]  /*11940*/  R2UR UR11, R7 ;  /* 0x00000000070b72ca */ /* 0x000fe200000e0000 */
[----:B------:R-:W-:Y:S01]  /*11950*/  UMOV UR9, UR23 ;  /* 0x0000001700097c82 */ /* 0x000fe20008000000 */
[----:B------:R-:W-:Y:S01]  /*11960*/  VIADD R6, R4, 0x82 ;  /* 0x0000008204067836 */ /* 0x000fe20000000000 */
[----:B------:R-:W-:Y:S01]  /*11970*/  UMOV UR23, UR25 ;  /* 0x0000001900177c82 */ /* 0x000fe20008000000 */
[----:B------:R-:W-:Y:S01]  /*11980*/  IMAD.MOV.U32 R7, RZ, RZ, 0x40000040 ;  /* 0x40000040ff077424 */ /* 0x000fe200078e00ff */
[----:B------:R-:W-:Y:S02]  /*11990*/  WARPGROUP.DEPBAR.LE gsb0, 0x0 ;  /* 0x00008000000079c5 */ /* 0x000fe40000010000 */
[----:B------:R-:W-:-:S06]  /*119a0*/  WARPGROUP.ARRIVE ;  /* 0x00000000000079c5 */ /* 0x000fcc0000000000 */
[----:B------:R-:W-:Y:S01]  /*119b0*/  HGMMA.64x16x16.F32 R48, gdesc[UR12], RZ, !UPT, gsb0 ;  /* 0x002000000c3079f0 */ /* 0x000fe2000c0008ff */
        /* <DEDUP_REMOVED lines=65> */
[----:B------:R-:W-:Y:S01]  /*11dd0*/  UMOV UR23, UR25 ;  /* 0x0000001900177c82 */ /* 0x000fe20008000000 */
[----:B------:R-:W-:Y:S02]  /*11de0*/  WARPGROUP.DEPBAR.LE gsb0, 0x0 ;  /* 0x00008000000079c5 */ /* 0x000fe40000010000 */
[----:B------:R-:W-:-:S06]  /*11df0*/  WARPGROUP.ARRIVE ;  /* 0x00000000000079c5 */ /* 0x000fcc0000000000 */
[----:B------:R-:W-:Y:S01]  /*11e00*/  HGMMA.64x16x16.F32 R48, gdesc[UR16], R48, gsb0 ;  /* 0x00200000103079f0 */ /* 0x000fe20008000830 */
[----:B------:R-:W-:Y:S02]  /*11e10*/  UMOV UR17, UR23 ;  /* 0x0000001700117c82 */ /* 0x000fe40008000000 */
        /* <DEDUP_REMOVED lines=11> */
[----:B------:R-:W-:Y:S01]  /*11ed0*/  R2UR UR18, R6 ;  /* 0x00000000061272ca */ /* 0x000fe200000e0000 */
[----:B------:R-:W-:Y:S01]  /*11ee0*/  UMOV UR4, UR22 ;  /* 0x0000001600047c82 */ /* 0x000fe20008000000 */
[----:B------:R-:W-:Y:S01]  /*11ef0*/  R2UR UR19, R7 ;  /* 0x00000000071372ca */ /* 0x000fe200000e0000 */
[----:B------:R-:W-:Y:S01]  /*11f00*/  UMOV UR16, UR22 ;  /* 0x0000001600107c82 */ /* 0x000fe20008000000 */
[----:B------:R-:W-:-:S02]  /*11f10*/  VIADD R6, R4, 0x304 ;  /* 0x0000030404067836 */ /* 0x000fc40000000000 */
[----:B------:R-:W-:Y:S02]  /*11f20*/  IMAD.MOV.U32 R7, RZ, RZ, 0x40000040 ;  /* 0x40000040ff077424 */ /* 0x000fe400078e00ff */
        /* <DEDUP_REMOVED lines=33> */
[----:B------:R-:W-:-:S04]  /*12140*/  MOV R9, 0x40000040 ;  /* 0x4000004000097802 */ /* 0x000fc80000000f00 */
        /* <DEDUP_REMOVED lines=25> */
[----:B------:R-:W-:Y:S01]  /*122e0*/  VIADD R6, R4, 0x186 ;  /* 0x0000018604067836 */ /* 0x000fe20000000000 */
[----:B------:R-:W-:Y:S02]  /*122f0*/  MOV R7, 0x40000040 ;  /* 0x4000004000077802 */ /* 0x000fe40000000f00 */
[----:B------:R-:W-:Y:S02]  /*12300*/  UMOV UR24, UR4 ;  /* 0x0000000400187c82 */ /* 0x000fe40008000000 */
[----:B------:R-:W-:Y:S01]  /*12310*/  UMOV UR22, UR24 ;  /* 0x0000001800167c82 */ /* 0x000fe20008000000 */
[----:B------:R-:W-:Y:S01]  /*12320*/  R2UR UR18, R6 ;  /* 0x00000000061272ca */ /* 0x000fe200000e0000 */
[----:B------:R-:W-:Y:S01]  /*12330*/  UMOV UR4, UR22 ;  /* 0x0000001600047c82 */ /* 0x000fe20008000000 */
[----:B------:R-:W-:Y:S01]  /*12340*/  R2UR UR19, R7 ;  /* 0x00000000071372ca */ /* 0x000fe200000e0000 */
[----:B------:R-:W-:Y:S01]  /*12350*/  UMOV UR16, UR22 ;  /* 0x0000001600107c82 */ /* 0x000fe20008000000 */
[----:B------:R-:W-:Y:S01]  /*12360*/  VIADD R6, R4, 0x306 ;  /* 0x0000030604067836 */ /* 0x000fe20000000000 */
[----:B------:R-:W-:Y:S01]  /*12370*/  MOV R7, 0x40000040 ;  /* 0x4000004000077802 */ /* 0x000fe20000000f00 */
        /* <DEDUP_REMOVED lines=93> */
[----:B0-----:R-:W-:Y:S01]  /*12950*/  MOV R15, UR25 ;  /* 0x00000019000f7c02 */ /* 0x001fe20008000f00 */
        /* <DEDUP_REMOVED lines=8> */
[----:B------:R-:W-:-:S04]  /*129e0*/  IADD3 R8, R4, 0x382, RZ ;  /* 0x0000038204087810 */ /* 0x000fc80007ffe0ff */
        /* <DEDUP_REMOVED lines=102> */
[----:B------:R-:W-:Y:S01]  /*13050*/  IMAD.MOV.U32 R7, RZ, RZ, 0x40000040 ;  /* 0x40000040ff077424 */ /* 0x000fe200078e00ff */
[----:B------:R-:W-:-:S02]  /*13060*/  IADD3 R6, R4, 0x684, RZ ;  /* 0x0000068404067810 */ /* 0x000fc40007ffe0ff */
        /* <DEDUP_REMOVED lines=132> */
[----:B------:R-:W-:-:S04]  /*138b0*/  IADD3 R8, R4, 0x702, RZ ;  /* 0x0000070204087810 */ /* 0x000fc80007ffe0ff */
        /* <DEDUP_REMOVED lines=137> */
[----:B------:R-:W-:Y:S01]  /*14150*/  R2UR UR18, R8 ;  /* 0x00000000081272ca */ /* 0x000fe200000e0000 */
[----:B------:R-:W-:Y:S01]  /*14160*/  VIADD R8, R4, 0x706 ;  /* 0x0000070604087836 */ /* 0x000fe20000000000 */
[----:B------:R-:W-:Y:S02]  /*14170*/  R2UR UR19, R9 ;  /* 0x00000000091372ca */ /* 0x000fe400000e0000 */
[----:B------:R-:W-:Y:S02]  /*14180*/  MOV R9, 0x40000040 ;  /* 0x4000004000097802 */ /* 0x000fe40000000f00 */
[----:B------:R-:W-:Y:S01]  /*14190*/  R2UR UR38, R8 ;  /* 0x00000000082672ca */ /* 0x000fe200000e0000 */
[----:B------:R-:W-:Y:S01]  /*141a0*/  VIADD R8, R4, 0x906 ;  /* 0x0000090604087836 */ /* 0x000fe20000000000 */
[----:B------:R-:W-:Y:S01]  /*141b0*/  R2UR UR39, R9 ;  /* 0x00000000092772ca */ /* 0x000fe200000e0000 */
[----:B------:R-:W-:Y:S01]  /*141c0*/  IMAD.MOV.U32 R9, RZ, RZ, 0x40000040 ;  /* 0x40000040ff097424 */ /* 0x000fe200078e00ff */
[----:B------:R-:W-:-:S02]  /*141d0*/  WARPGROUP.DEPBAR.LE gsb0, 0x0 ;  /* 0x00008000000079c5 */ /* 0x000fc40000010000 */
        /* <DEDUP_REMOVED lines=36> */
[----:B------:R-:W-:Y:S01]  /*14420*/  WARPGROUP.ARRIVE ;  /* 0x00000000000079c5 */ /* 0x000fe20000000000 */
[----:B------:R-:W-:Y:S01]  /*14430*/  FSEL R81, R72, -INF , P2 ;  /* 0xff80000048517808 */ /* 0x000fe20001000000 */
[----:B------:R-:W-:Y:S01]  /*14440*/  IMAD.MOV.U32 R72, RZ, RZ, R119 ;  /* 0x000000ffff487224 */ /* 0x000fe200078e0077 */
[----:B------:R-:W-:Y:S02]  /*14450*/  FSEL R8, R73, -INF , P3 ;  /* 0xff80000049087808 */ /* 0x000fe40001800000 */
[----:B------:R-:W-:Y:S01]  /*14460*/  FSEL R73, R76, -INF , P4 ;  /* 0xff8000004c497808 */ /* 0x000fe20002000000 */
[----:B------:R-:W-:Y:S01]  /*14470*/  HGMMA.64x16x16.F32 R64, gdesc[UR4], R64, gsb0 ;  /* 0x00200000044079f0 */ /* 0x000fe20008000840 */
[----:B------:R-:W-:Y:S01]  /*14480*/  R2UR UR6, R6 ;  /* 0x00000000060672ca */ /* 0x000fe200000e0000 */
[----:B------:R-:W-:Y:S01]  /*14490*/  UMOV UR4, UR36 ;  /* 0x0000002400047c82 */ /* 0x000fe20008000000 */
[----:B------:R-:W-:Y:S01]  /*144a0*/  R2UR UR7, R7 ;  /* 0x00000000070772ca */ /* 0x000fe200000e0000 */
[----:B------:R-:W-:Y:S01]  /*144b0*/  UMOV UR5, UR37 ;  /* 0x0000002500057c82 */ /* 0x000fe20008000000 */
[----:B------:R-:W-:Y:S01]  /*144c0*/  IMAD.MOV.U32 R7, RZ, RZ, 0x40000040 ;  /* 0x40000040ff077424 */ /* 0x000fe200078e00ff */
[----:B------:R-:W-:-:S02]  /*144d0*/  IADD3 R6, R4, 0x886, RZ ;  /* 0x0000088604067810 */ /* 0x000fc40007ffe0ff */
[----:B------:R-:W-:Y:S02]  /*144e0*/  FMNMX.FTZ R0, R81, R8, !PT ;  /* 0x0000000851007209 */ /* 0x000fe40007810000 */
[----:B------:R-:W-:Y:S02]  /*144f0*/  FSEL R77, R77, -INF , P5 ;  /* 0xff8000004d4d7808 */ /* 0x000fe40002800000 */
[----:B------:R-:W-:Y:S02]  /*14500*/  FMNMX.FTZ R0, R73, R0, !PT ;  /* 0x0000000049007209 */ /* 0x000fe40007810000 */
[----:B------:R-:W-:Y:S02]  /*14510*/  FSEL R75, R75, -INF , P3 ;  /* 0xff8000004b4b7808 */ /* 0x000fe40001800000 */
[----:B------:R-:W-:Y:S02]  /*14520*/  ISETP.GT.AND P3, PT, R2, 0x11, PT ;  /* 0x000000110200780c */ /* 0x000fe40003f64270 */
[----:B------:R-:W-:-:S02]  /*14530*/  FMNMX.FTZ R0, R77, R0, !PT ;  /* 0x000000004d007209 */ /* 0x000fc40007810000 */
[----:B------:R-:W-:Y:S01]  /*14540*/  FSEL R11, R78, -INF , P4 ;  /* 0xff8000004e0b7808 */ /* 0x000fe20002000000 */
[--C-:B------:R-:W-:Y:S01]  /*14550*/  IMAD.MOV.U32 R78, RZ, RZ, R119.reuse ;  /* 0x000000ffff4e7224 */ /* 0x100fe200078e0077 */
[C---:B------:R-:W-:Y:S02]  /*14560*/  ISETP.GT.AND P4, PT, R2.reuse, 0x18, PT ;  /* 0x000000180200780c */ /* 0x040fe40003f84270 */
[----:B------:R-:W-:Y:S02]  /*14570*/  FSEL R79, R79, -INF , P5 ;  /* 0xff8000004f4f7808 */ /* 0x000fe40002800000 */
[----:B------:R-:W-:Y:S02]  /*14580*/  ISETP.GT.AND P5, PT, R2, 0x19, PT ;  /* 0x000000190200780c */ /* 0x000fe40003fa4270 */
[----:B------:R-:W-:Y:S01]  /*14590*/  FSEL R9, R74, -INF , P2 ;  /* 0xff8000004a097808 */ /* 0x000fe20001000000 */
[----:B------:R-:W-:Y:S01]  /*145a0*/  IMAD.MOV.U32 R74, RZ, RZ, R119 ;  /* 0x000000ffff4a7224 */ /* 0x000fe200078e0077 */
[----:B------:R-:W-:-:S02]  /*145b0*/  ISETP.GT.AND P2, PT, R2, 0x20, PT ;  /* 0x000000200200780c */ /* 0x000fc40003f44270 */
        /* <DEDUP_REMOVED lines=8> */
[----:B------:R-:W-:Y:S01]  /*14640*/  R2UR UR6, R6 ;  /* 0x00000000060672ca */ /* 0x000fe200000e0000 */
[----:B------:R-:W-:Y:S01]  /*14650*/  UMOV UR4, UR36 ;  /* 0x0000002400047c82 */ /* 0x000fe20008000000 */
[----:B------:R-:W-:Y:S01]  /*14660*/  R2UR UR7, R7 ;  /* 0x00000000070772ca */ /* 0x000fe200000e0000 */
[----:B------:R-:W-:Y:S01]  /*14670*/  UMOV UR5, UR37 ;  /* 0x0000002500057c82 */ /* 0x000fe20008000000 */
[----:B------:R-:W-:Y:S01]  /*14680*/  VIADD R6, R4, 0x986 ;  /* 0x0000098604067836 */ /* 0x000fe20000000000 */
[----:B------:R-:W-:Y:S01]  /*14690*/  FSEL R93, R68, -INF , P4 ;  /* 0xff800000445d7808 */ /* 0x000fe20002000000 */
[----:B------:R-:W-:Y:S01]  /*146a0*/  IMAD.MOV.U32 R7, RZ, RZ, 0x40000040 ;  /* 0x40000040ff077424 */ /* 0x000fe200078e00ff */
[----:B------:R-:W-:Y:S01]  /*146b0*/  FMNMX.FTZ R0, R89, R0, !PT ;  /* 0x0000000059007209 */ /* 0x000fe20007810000 */
[----:B------:R-:W-:Y:S01]  /*146c0*/  IMAD.MOV.U32 R68, RZ, RZ, R119 ;  /* 0x000000ffff447224 */ /* 0x000fe200078e0077 */
[----:B------:R-:W-:-:S02]  /*146d0*/  R2UR UR10, R6 ;  /* 0x00000000060a72ca */ /* 0x000fc400000e0000 */
[----:B------:R-:W-:Y:S02]  /*146e0*/  R2UR UR11, R7 ;  /* 0x00000000070b72ca */ /* 0x000fe400000e0000 */
[----:B------:R-:W-:Y:S02]  /*146f0*/  IADD3 R4, R4, 0xa06, RZ ;  /* 0x00000a0604047810 */ /* 0x000fe40007ffe0ff */
[----:B------:R-:W-:Y:S02]  /*14700*/  FSEL R69, R69, -INF , P5 ;  /* 0xff80000045457808 */ /* 0x000fe40002800000 */
[----:B------:R-:W-:Y:S02]  /*14710*/  FMNMX.FTZ R0, R93, R0, !PT ;  /* 0x000000005d007209 */ /* 0x000fe40007810000 */
[----:B------:R-:W-:Y:S02]  /*14720*/  FSEL R7, R66, -INF , P6 ;  /* 0xff80000042077808 */ /* 0x000fe40003000000 */
[----:B------:R-:W-:-:S02]  /*14730*/  ISETP.GT.AND P6, PT, R2, 0x21, PT ;  /* 0x000000210200780c */ /* 0x000fc40003fc4270 */
[----:B------:R-:W-:Y:S02]  /*14740*/  FMNMX.FTZ R0, R69, R0, !PT ;  /* 0x0000000045007209 */ /* 0x000fe40007810000 */
[----:B------:R-:W-:Y:S02]  /*14750*/  FSEL R71, R71, -INF , P5 ;  /* 0xff80000047477808 */ /* 0x000fe40002800000 */
[----:B------:R-:W-:Y:S02]  /*14760*/  ISETP.GT.AND P5, PT, R2, 0x28, PT ;  /* 0x000000280200780c */ /* 0x000fe40003fa4270 */
[----:B0-----:R-:W-:Y:S01]  /*14770*/  FSEL R15, R70, -INF , P4 ;  /* 0xff800000460f7808 */ /* 0x001fe20002000000 */
[----:B------:R-:W-:Y:S01]  /*14780*/  IMAD.MOV.U32 R70, RZ, RZ, R119 ;  /* 0x000000ffff467224 */ /* 0x000fe200078e0077 */
[----:B------:R-:W-:Y:S02]  /*14790*/  ISETP.GT.AND P4, PT, R2, 0x29, PT ;  /* 0x000000290200780c */ /* 0x000fe40003f84270 */
[----:B------:R-:W-:-:S02]  /*147a0*/  FSEL R67, R67, -INF , P3 ;  /* 0xff80000043437808 */ /* 0x000fc40001800000 */
[----:B------:R-:W-:Y:S02]  /*147b0*/  ISETP.GT.AND P3, PT, R2, 0x30, PT ;  /* 0x000000300200780c */ /* 0x000fe40003f64270 */
[----:B------:R-:W-:Y:S01]  /*147c0*/  MOV R66, R119 ;  /* 0x0000007700427202 */ /* 0x000fe20000000f00 */
[----:B------:R-:W-:Y:S02]  /*147d0*/  WARPGROUP.DEPBAR.LE gsb0, 0x0 ;  /* 0x00008000000079c5 */ /* 0x000fe40000010000 */
[----:B------:R-:W-:Y:S01]  /*147e0*/  WARPGROUP.ARRIVE ;  /* 0x00000000000079c5 */ /* 0x000fe20000000000 */
[----:B------:R-:W-:Y:S02]  /*147f0*/  FSEL R91, R56, -INF , P2 ;  /* 0xff800000385b7808 */ /* 0x000fe40001000000 */
[----:B------:R-:W-:Y:S02]  /*14800*/  FSEL R87, R57, -INF , P6 ;  /* 0xff80000039577808 */ /* 0x000fe40003000000 */
[----:B------:R-:W-:Y:S01]  /*14810*/  FMNMX.FTZ R0, R91, R0, !PT ;  /* 0x000000005b007209 */ /* 0x000fe20007810000 */
[----:B------:R-:W-:Y:S01]  /*14820*/  HGMMA.64x16x16.F32 R48, gdesc[UR4], R48, gsb0 ;  /* 0x00200000043079f0 */ /* 0x000fe20008000830 */
[----:B------:R-:W-:Y:S01]  /*14830*/  R2UR UR6, R4 ;  /* 0x00000000040672ca */ /* 0x000fe200000e0000 */
[----:B------:R-:W-:Y:S01]  /*14840*/  UMOV UR4, UR36 ;  /* 0x0000002400047c82 */ /* 0x000fe20008000000 */
[----:B------:R-:W-:Y:S01]  /*14850*/  R2UR UR7, R5 ;  /* 0x00000000050772ca */ /* 0x000fe200000e0000 */
[----:B------:R-:W-:Y:S01]  /*14860*/  UMOV UR5, UR37 ;  /* 0x0000002500057c82 */ /* 0x000fe20008000000 */
[----:B------:R-:W-:Y:S01]  /*14870*/  FSEL R65, R60, -INF , P5 ;  /* 0xff8000003c417808 */ /* 0x000fe20002800000 */
[----:B------:R-:W-:Y:S01]  /*14880*/  IMAD.MOV.U32 R60, RZ, RZ, R119 ;  /* 0x000000ffff3c7224 */ /* 0x000fe200078e0077 */
[----:B------:R-:W-:-:S02]  /*14890*/  FMNMX.FTZ R0, R87, R0, !PT ;  /* 0x0000000057007209 */ /* 0x000fc40007810000 */
[----:B------:R-:W-:Y:S02]  /*148a0*/  FSEL R85, R61, -INF , P4 ;  /* 0xff8000003d557808 */ /* 0x000fe40002000000 */
[----:B------:R-:W-:Y:S02]  /*148b0*/  FMNMX.FTZ R0, R65, R0, !PT ;  /* 0x0000000041007209 */ /* 0x000fe40007810000 */
[----:B------:R-:W-:Y:S01]  /*148c0*/  FSEL R21, R58, -INF , P2 ;  /* 0xff8000003a157808 */ /* 0x000fe20001000000 */
[----:B------:R-:W-:Y:S01]  /*148d0*/  IMAD.MOV.U32 R58, RZ, RZ, R119 ;  /* 0x000000ffff3a7224 */ /* 0x000fe200078e0077 */
[----:B------:R-:W-:Y:S02]  /*148e0*/  ISETP.GT.AND P2, PT, R2, 0x31, PT ;  /* 0x000000310200780c */ /* 0x000fe40003f44270 */
[----:B------:R-:W-:Y:S02]  /*148f0*/  FMNMX.FTZ R0, R85, R0, !PT ;  /* 0x0000000055007209 */ /* 0x000fe40007810000 */
[----:B------:R-:W-:-:S02]  /*14900*/  FSEL R59, R59, -INF , P6 ;  /* 0xff8000003b3b7808 */ /* 0x000fc40003000000 */
[C---:B------:R-:W-:Y:S02]  /*14910*/  ISETP.GT.AND P6, PT, R2.reuse, 0x38, PT ;  /* 0x000000380200780c */ /* 0x040fe40003fc4270 */
        /* <DEDUP_REMOVED lines=10> */
[----:B------:R-:W-:Y:S01]  /*149c0*/  FSEL R49, R62, -INF , P5 ;  /* 0xff8000003e317808 */ /* 0x000fe20002800000 */
[--C-:B------:R-:W-:Y:S01]  /*149d0*/  IMAD.MOV.U32 R62, RZ, RZ, R119.reuse ;  /* 0x000000ffff3e7224 */ /* 0x100fe200078e0077 */
[----:B------:R-:W-:Y:S02]  /*149e0*/  ISETP.GT.AND P5, PT, R2, 0x39, PT ;  /* 0x000000390200780c */ /* 0x000fe40003fa4270 */
[----:B------:R-:W-:Y:S01]  /*149f0*/  FSEL R83, R52, -INF , P6 ;  /* 0xff80000034537808 */ /* 0x000fe20003000000 */
[----:B------:R-:W-:Y:S01]  /*14a00*/  IMAD.MOV.U32 R52, RZ, RZ, R119 ;  /* 0x000000ffff347224 */ /* 0x000fe200078e0077 */
[----:B------:R-:W-:Y:S02]  /*14a10*/  FMNMX.FTZ R0, R57, R0, !PT ;  /* 0x0000000039007209 */ /* 0x000fe40007810000 */
[----:B------:R-:W-:-:S02]  /*14a20*/  FSEL R95, R53, -INF , P5 ;  /* 0xff800000355f7808 */ /* 0x000fc40002800000 */
[----:B------:R-:W-:Y:S02]  /*14a30*/  FMNMX.FTZ R0, R83, R0, !PT ;  /* 0x0000000053007209 */ /* 0x000fe40007810000 */
[----:B------:R-:W-:Y:S01]  /*14a40*/  FSEL R53, R50, -INF , P3 ;  /* 0xff80000032357808 */ /* 0x000fe20001800000 */
[----:B------:R-:W-:Y:S01]  /*14a50*/  IMAD.MOV.U32 R50, RZ, RZ, R119 ;  /* 0x000000ffff327224 */ /* 0x000fe200078e0077 */
[C---:B------:R-:W-:Y:S02]  /*14a60*/  ISETP.GT.AND P3, PT, R2.reuse, 0x41, PT ;  /* 0x000000410200780c */ /* 0x040fe40003f64270 */
        /* <DEDUP_REMOVED lines=14> */
[----:B------:R-:W-:-:S02]  /*14b50*/  FMNMX.FTZ R0, R101, R0, !PT ;  /* 0x0000000065007209 */ /* 0x000fc40007810000 */
[----:B------:R-:W-:Y:S02]  /*14b60*/  FSEL R105, R45, -INF , P1 ;  /* 0xff8000002d697808 */ /* 0x000fe40000800000 */
[----:B------:R-:W-:Y:S02]  /*14b70*/  FMNMX.FTZ R0, R103, R0, !PT ;  /* 0x0000000067007209 */ /* 0x000fe40007810000 */
[C---:B------:R-:W-:Y:S02]  /*14b80*/  ISETP.GT.AND P1, PT, R2.reuse, 0x51, PT ;  /* 0x000000510200780c */ /* 0x040fe40003f24270 */
[----:B------:R-:W-:Y:S02]  /*14b90*/  FMNMX.FTZ R0, R105, R0, !PT ;  /* 0x0000000069007209 */ /* 0x000fe40007810000 */
[----:B------:R-:W-:Y:S02]  /*14ba0*/  FSEL R43, R43, -INF , P3 ;  /* 0xff8000002b2b7808 */ /* 0x000fe40001800000 */
[----:B------:R-:W-:-:S02]  /*14bb0*/  ISETP.GT.AND P3, PT, R2, 0x60, PT ;  /* 0x000000600200780c */ /* 0x000fc40003f64270 */
[----:B------:R-:W-:Y:S01]  /*14bc0*/  FSEL R45, R42, -INF , P4 ;  /* 0xff8000002a2d7808 */ /* 0x000fe20002000000 */
[--C-:B------:R-:W-:Y:S01]  /*14bd0*/  IMAD.MOV.U32 R42, RZ, RZ, R119.reuse ;  /* 0x000000ffff2a7224 */ /* 0x100fe200078e0077 */
[----:B------:R-:W-:Y:S02]  /*14be0*/  ISETP.GT.AND P4, PT, R2, 0x61, PT ;  /* 0x000000610200780c */ /* 0x000fe40003f84270 */
[----:B------:R-:W-:Y:S01]  /*14bf0*/  FSEL R41, R54, -INF , P6 ;  /* 0xff80000036297808 */ /* 0x000fe20003000000 */
[----:B------:R-:W-:Y:S01]  /*14c00*/  IMAD.MOV.U32 R54, RZ, RZ, R119 ;  /* 0x000000ffff367224 */ /* 0x000fe200078e0077 */
[----:B------:R-:W-:Y:S01]  /*14c10*/  ISETP.GT.AND P6, PT, R2, 0x69, PT ;  /* 0x000000690200780c */ /* 0x000fe20003fc4270 */
[----:B------:R-:W-:Y:S02]  /*14c20*/  WARPGROUP.DEPBAR.LE gsb0, 0x0 ;  /* 0x00008000000079c5 */ /* 0x000fe40000010000 */
[----:B------:R-:W-:Y:S01]  /*14c30*/  WARPGROUP.ARRIVE ;  /* 0x00000000000079c5 */ /* 0x000fe20000000000 */
[----:B------:R-:W-:-:S02]  /*14c40*/  FSEL R107, R32, -INF , P0 ;  /* 0xff800000206b7808 */ /* 0x000fc40000000000 */
[----:B------:R-:W-:Y:S02]  /*14c50*/  ISETP.GT.AND P0, PT, R2, 0x58, PT ;  /* 0x000000580200780c */ /* 0x000fe40003f04270 */
[----:B------:R-:W-:Y:S01]  /*14c60*/  FSEL R109, R33, -INF , P1 ;  /* 0xff800000216d7808 */ /* 0x000fe20000800000 */
[----:B------:R-:W-:Y:S01]  /*14c70*/  HGMMA.64x16x16.F32 R24, gdesc[UR4], R24, gsb0 ;  /* 0x00200000041879f0 */ /* 0x000fe20008000818 */
[----:B------:R-:W-:Y:S01]  /*14c80*/  FMNMX.FTZ R0, R107, R0, !PT ;  /* 0x000000006b007209 */ /* 0x000fe20007810000 */
[----:B------:R-:W-:Y:S01]  /*14c90*/  ULDC UR4, c[0x0][0x988] ;  /* 0x0002620000047ab9 */ /* 0x000fe20000000800 */
[----:B------:R-:W-:Y:S02]  /*14ca0*/  FSEL R33, R46, -INF , P2 ;  /* 0xff8000002e217808 */ /* 0x000fe40001000000 */
[----:B------:R-:W-:Y:S02]  /*14cb0*/  ISETP.GT.AND P2, PT, R2, 0x59, PT ;  /* 0x000000590200780c */ /* 0x000fe40003f44270 */
[----:B------:R-:W-:-:S02]  /*14cc0*/  FSEL R111, R36, -INF , P0 ;  /* 0xff800000246f7808 */ /* 0x000fc40000000000 */
[----:B------:R-:W-:Y:S02]  /*14cd0*/  FMNMX.FTZ R0, R109, R0, !PT ;  /* 0x000000006d007209 */ /* 0x000fe40007810000 */
[----:B------:R-:W-:Y:S02]  /*14ce0*/  FSEL R113, R37, -INF , P2 ;  /* 0xff80000025717808 */ /* 0x000fe40001000000 */
[----:B------:R-:W-:Y:S02]  /*14cf0*/  FMNMX.FTZ R0, R111, R0, !PT ;  /* 0x000000006f007209 */ /* 0x000fe40007810000 */
[----:B------:R-:W-:Y:S02]  /*14d00*/  P2R R20, PR, RZ, 0x1 ;  /* 0x00000001ff147803 */ /* 0x000fe40000000000 */
[----:B------:R-:W-:Y:S02]  /*14d10*/  FMNMX.FTZ R0, R113, R0, !PT ;  /* 0x0000000071007209 */ /* 0x000fe40007810000 */
[----:B------:R-:W-:-:S02]  /*14d20*/  ISETP.GT.AND P0, PT, R2, 0x49, PT ;  /* 0x000000490200780c */ /* 0x000fc40003f04270 */
[----:B------:R-:W-:Y:S02]  /*14d30*/  P2R R32, PR, RZ, 0x2 ;  /* 0x00000002ff207803 */ /* 0x000fe40000000000 */
[----:B------:R-:W-:Y:S02]  /*14d40*/  ISETP.GT.AND P1, PT, R2, 0x50, PT ;  /* 0x000000500200780c */ /* 0x000fe40003f24270 */
[----:B------:R-:W-:Y:S02]  /*14d50*/  FSEL R47, R47, -INF , P0 ;  /* 0xff8000002f2f7808 */ /* 0x000fe40000000000 */
[----:B------:R-:W-:Y:S02]  /*14d60*/  P2R R14, PR, RZ, 0x4 ;  /* 0x00000004ff0e7803 */ /* 0x000fe40000000000 */
[----:B------:R-:W-:Y:S02]  /*14d70*/  ISETP.NE.AND P0, PT, R20, RZ, PT ;  /* 0x000000ff1400720c */ /* 0x000fe40003f05270 */
[----:B------:R-:W-:Y:S01]  /*14d80*/  MOV R46, R119 ;  /* 0x00000077002e7202 */ /* 0x000fe20000000f00 */
[----:B------:R-:W-:-:S02]  /*14d90*/  WARPGROUP.DEPBAR.LE gsb0, 0x0 ;  /* 0x00008000000079c5 */ /* 0x000fc40000010000 */
[----:B------:R-:W-:Y:S02]  /*14da0*/  FSEL R115, R24, -INF , P3 ;  /* 0xff80000018737808 */ /* 0x000fe40001800000 */
[----:B------:R-:W-:Y:S02]  /*14db0*/  FSEL R121, R25, -INF , P4 ;  /* 0xff80000019797808 */ /* 0x000fe40002000000 */
[----:B------:R-:W-:Y:S02]  /*14dc0*/  FMNMX.FTZ R0, R115, R0, !PT ;  /* 0x0000000073007209 */ /* 0x000fe40007810000 */
[----:B------:R-:W-:Y:S02]  /*14dd0*/  FSEL R117, R28, -INF , P5 ;  /* 0xff8000001c757808 */ /* 0x000fe40002800000 */
[----:B------:R-:W-:Y:S02]  /*14de0*/  FMNMX.FTZ R0, R121, R0, !PT ;  /* 0x0000000079007209 */ /* 0x000fe40007810000 */
[----:B------:R-:W-:-:S02]  /*14df0*/  FSEL R123, R29, -INF , P6 ;  /* 0xff8000001d7b7808 */ /* 0x000fc40003000000 */
[----:B------:R-:W-:Y:S02]  /*14e00*/  FMNMX.FTZ R0, R117, R0, !PT ;  /* 0x0000000075007209 */ /* 0x000fe40007810000 */
[----:B------:R-:W-:Y:S02]  /*14e10*/  FSEL R25, R34, -INF , P1 ;  /* 0xff80000022197808 */ /* 0x000fe40000800000 */
[----:B------:R-:W-:Y:S01]  /*14e20*/  FMNMX.FTZ R4, R123, R0, !PT ;  /* 0x000000007b047209 */ /* 0x000fe20007810000 */
[----:B------:R-:W-:Y:S01]  /*14e30*/  IMAD.U32 R0, RZ, RZ, UR4 ;  /* 0x00000004ff007e24 */ /* 0x000fe2000f8e00ff */
[----:B------:R-:W-:Y:S02]  /*14e40*/  ISETP.NE.AND P1, PT, R32, RZ, PT ;  /* 0x000000ff2000720c */ /* 0x000fe40003f25270 */
[----:B------:R-:W-:Y:S01]  /*14e50*/  FSEL R27, R27, -INF , P4 ;  /* 0xff8000001b1b7808 */ /* 0x000fe20002000000 */
[----:B------:R-:W0:Y:S01]  /*14e60*/  SHFL.BFLY PT, R5, R4, 0x2, 0x1f ;  /* 0x0c401f0004057f89 */ /* 0x000e2200000e0000 */
[----:B------:R-:W-:-:S02]  /*14e70*/  FSEL R35, R35, -INF , P1 ;  /* 0xff80000023237808 */ /* 0x000fc40000800000 */
[----:B------:R-:W-:Y:S02]  /*14e80*/  ISETP.NE.AND P1, PT, R13, RZ, PT ;  /* 0x000000ff0d00720c */ /* 0x000fe40003f25270 */
[----:B------:R-:W-:Y:S02]  /*14e90*/  FSEL R13, R38, -INF , P0 ;  /* 0xff800000260d7808 */ /* 0x000fe40000000000 */
[----:B------:R-:W-:-:S09]  /*14ea0*/  ISETP.NE.AND P0, PT, R12, RZ, PT ;  /* 0x000000ff0c00720c */ /* 0x000fd20003f05270 */
[----:B------:R-:W-:-:S05]  /*14eb0*/  @!P1 VIADD R3, R3, 0x36840 ;  /* 0x0003684003039836 */ /* 0x000fca0000000000 */
[----:B------:R-:W-:Y:S02]  /*14ec0*/  @!P1 PRMT R3, RZ, 0x654, R3 ;  /* 0x00000654ff039816 */ /* 0x000fe40000000003 */
[----:B0-----:R-:W-:Y:S02]  /*14ed0*/  FMNMX.FTZ R6, R4, R5, !PT ;  /* 0x0000000504067209 */ /* 0x001fe40007810000 */
[----:B------:R0:W-:Y:S01]  /*14ee0*/  @!P1 SYNCS.ARRIVE.TRANS64.RED.A1T0 RZ, [R3+URZ], RZ ;  /* 0x000000ff03ff99a7 */ /* 0x0001e2000810043f */
[----:B------:R-:W-:Y:S02]  /*14ef0*/  FMNMX.FTZ R4, R9, R75, !PT ;  /* 0x0000004b09047209 */ /* 0x000fe40007810000 */
[----:B------:R-:W1:Y:S02]  /*14f00*/  SHFL.BFLY PT, R5, R6, 0x1, 0x1f ;  /* 0x0c201f0006057f89 */ /* 0x000e6400000e0000 */
[----:B------:R-:W-:-:S04]  /*14f10*/  FMNMX.FTZ R4, R11, R4, !PT ;  /* 0x000000040b047209 */ /* 0x000fc80007810000 */
[----:B------:R-:W-:-:S04]  /*14f20*/  FMNMX.FTZ R4, R79, R4, !PT ;  /* 0x000000044f047209 */ /* 0x000fc80007810000 */
[----:B------:R-:W-:-:S04]  /*14f30*/  FMNMX.FTZ R4, R7, R4, !PT ;  /* 0x0000000407047209 */ /* 0x000fc80007810000 */
[----:B------:R-:W-:-:S04]  /*14f40*/  FMNMX.FTZ R4, R67, R4, !PT ;  /* 0x0000000443047209 */ /* 0x000fc80007810000 */
[----:B------:R-:W-:-:S04]  /*14f50*/  FMNMX.FTZ R4, R15, R4, !PT ;  /* 0x000000040f047209 */ /* 0x000fc80007810000 */
[----:B------:R-:W-:Y:S02]  /*14f60*/  FMNMX.FTZ R4, R71, R4, !PT ;  /* 0x0000000447047209 */ /* 0x000fe40007810000 */
[----:B-1----:R-:W-:Y:S02]  /*14f70*/  FMNMX.FTZ R5, R6, R5, !PT ;  /* 0x0000000506057209 */ /* 0x002fe40007810000 */
        /* <DEDUP_REMOVED lines=16> */
[----:B------:R1:W-:Y:S01]  /*15080*/  MUFU.EX2 R39, R85 ;  /* 0x0000005500277308 */ /* 0x0003e20000000800 */
[----:B------:R-:W-:Y:S01]  /*15090*/  FMNMX.FTZ R4, R41, R4, !PT ;  /* 0x0000000429047209 */ /* 0x000fe20007810000 */
[-CC-:B------:R-:W-:Y:S01]  /*150a0*/  FFMA.FTZ R202, R73, R0.reuse, -R2.reuse ;  /* 0x0000000049ca7223 */ /* 0x180fe20000010802 */
[----:B------:R-:W-:Y:S01]  /*150b0*/  FSEL R61, R30, -INF , P5 ;  /* 0xff8000001e3d7808 */ /* 0x000fe20002800000 */
[--C-:B------:R-:W-:Y:S01]  /*150c0*/  FFMA.FTZ R73, R89, R0, -R2.reuse ;  /* 0x0000000059497223 */ /* 0x100fe20000010802 */
[----:B------:R-:W-:Y:S01]  /*150d0*/  FMNMX.FTZ R4, R55, R4, !PT ;  /* 0x0000000437047209 */ /* 0x000fe20007810000 */
[-CC-:B------:R-:W-:Y:S01]  /*150e0*/  FFMA.FTZ R6, R57, R0.reuse, -R2.reuse ;  /* 0x0000000039067223 */ /* 0x180fe20000010802 */
[-CC-:B------:R-:W-:Y:S01]  /*150f0*/  FFMA.FTZ R198, R93, R0.reuse, -R2.reuse ;  /* 0x000000005dc67223 */ /* 0x180fe20000010802 */
[--C-:B------:R-:W-:Y:S01]  /*15100*/  FFMA.FTZ R29, R8, R0, -R2.reuse ;  /* 0x00000000081d7223 */ /* 0x100fe20000010802 */
[----:B------:R-:W-:Y:S01]  /*15110*/  FMNMX.FTZ R4, R45, R4, !PT ;  /* 0x000000042d047209 */ /* 0x000fe20007810000 */
[----:B------:R-:W-:Y:S01]  /*15120*/  MUFU.EX2 R200, R200 ;  /* 0x000000c800c87308 */ /* 0x000fe20000000800 */
[----:B-1----:R-:W-:Y:S01]  /*15130*/  FSEL R85, R31, -INF , P6 ;  /* 0xff8000001f557808 */ /* 0x002fe20003000000 */
[--C-:B------:R-:W-:Y:S01]  /*15140*/  FFMA.FTZ R37, R77, R0, -R2.reuse ;  /* 0x000000004d257223 */ /* 0x100fe20000010802 */
[----:B------:R-:W-:Y:S01]  /*15150*/  FMNMX.FTZ R4, R43, R4, !PT ;  /* 0x000000042b047209 */ /* 0x000fe20007810000 */
[-CC-:B------:R-:W-:Y:S01]  /*15160*/  FFMA.FTZ R196, R97, R0.reuse, -R2.reuse ;  /* 0x0000000061c47223 */ /* 0x180fe20000010802 */
[-CC-:B------:R-:W-:Y:S01]  /*15170*/  FFMA.FTZ R192, R91, R0.reuse, -R2.reuse ;  /* 0x000000005bc07223 */ /* 0x180fe20000010802 */
[--C-:B------:R-:W-:Y:S01]  /*15180*/  FFMA.FTZ R77, R87, R0, -R2.reuse ;  /* 0x00000000574d7223 */ /* 0x100fe20000010802 */
[----:B------:R-:W-:Y:S01]  /*15190*/  FMNMX.FTZ R4, R33, R4, !PT ;  /* 0x0000000421047209 */ /* 0x000fe20007810000 */
[----:B------:R1:W-:Y:S01]  /*151a0*/  MUFU.EX2 R31, R6 ;  /* 0x00000006001f7308 */ /* 0x0003e20000000800 */
[-CC-:B------:R-:W-:Y:S01]  /*151b0*/  FFMA.FTZ R190, R83, R0.reuse, -R2.reuse ;  /* 0x0000000053be7223 */ /* 0x180fe20000010802 */
[--C-:B------:R-:W-:Y:S01]  /*151c0*/  FFMA.FTZ R57, R95, R0, -R2.reuse ;  /* 0x000000005f397223 */ /* 0x100fe20000010802 */
[----:B------:R-:W-:Y:S01]  /*151d0*/  FMNMX.FTZ R4, R47, R4, !PT ;  /* 0x000000042f047209 */ /* 0x000fe20007810000 */
[-CC-:B------:R-:W-:Y:S01]  /*151e0*/  FFMA.FTZ R69, R69, R0.reuse, -R2.reuse ;  /* 0x0000000045457223 */ /* 0x180fe20000010802 */
[-CC-:B------:R-:W-:Y:S01]  /*151f0*/  FFMA.FTZ R184, R99, R0.reuse, -R2.reuse ;  /* 0x0000000063b87223 */ /* 0x180fe20000010802 */
[--C-:B------:R-:W-:Y:S01]  /*15200*/  FFMA.FTZ R83, R101, R0, -R2.reuse ;  /* 0x0000000065537223 */ /* 0x100fe20000010802 */
[----:B------:R-:W-:Y:S01]  /*15210*/  FMNMX.FTZ R4, R25, R4, !PT ;  /* 0x0000000419047209 */ /* 0x000fe20007810000 */
[----:B------:R-:W2:Y:S01]  /*15220*/  MUFU.EX2 R29, R29 ;  /* 0x0000001d001d7308 */ /* 0x000ea20000000800 */
[-CC-:B------:R-:W-:Y:S01]  /*15230*/  FFMA.FTZ R186, R103, R0.reuse, -R2.reuse ;  /* 0x0000000067ba7223 */ /* 0x180fe20000010802 */
[--C-:B------:R-:W-:Y:S01]  /*15240*/  FFMA.FTZ R87, R105, R0, -R2.reuse ;  /* 0x0000000069577223 */ /* 0x100fe20000010802 */
[----:B------:R-:W-:Y:S01]  /*15250*/  FMNMX.FTZ R4, R35, R4, !PT ;  /* 0x0000000423047209 */ /* 0x000fe20007810000 */
[-CC-:B------:R-:W-:Y:S01]  /*15260*/  FFMA.FTZ R180, R107, R0.reuse, -R2.reuse ;  /* 0x000000006bb47223 */ /* 0x180fe20000010802 */
[-CC-:B------:R-:W-:Y:S01]  /*15270*/  FFMA.FTZ R182, R111, R0.reuse, -R2.reuse ;  /* 0x000000006fb67223 */ /* 0x180fe20000010802 */
[--C-:B------:R-:W-:Y:S01]  /*15280*/  FFMA.FTZ R91, R113, R0, -R2.reuse ;  /* 0x00000000715b7223 */ /* 0x100fe20000010802 */
[----:B------:R-:W-:Y:S01]  /*15290*/  FMNMX.FTZ R4, R13, R4, !PT ;  /* 0x000000040d047209 */ /* 0x000fe20007810000 */
[----:B------:R-:W3:Y:S01]  /*152a0*/  MUFU.EX2 R202, R202 ;  /* 0x000000ca00ca7308 */ /* 0x000ee20000000800 */
[-CC-:B------:R-:W-:Y:S01]  /*152b0*/  FFMA.FTZ R176, R115, R0.reuse, -R2.reuse ;  /* 0x0000000073b07223 */ /* 0x180fe20000010802 */
[--C-:B------:R-:W-:Y:S01]  /*152c0*/  FFMA.FTZ R121, R121, R0, -R2.reuse ;  /* 0x0000000079797223 */ /* 0x100fe20000010802 */
[----:B------:R-:W-:Y:S01]  /*152d0*/  FMNMX.FTZ R4, R65, R4, !PT ;  /* 0x0000000441047209 */ /* 0x000fe20007810000 */
[-CC-:B------:R-:W-:Y:S01]  /*152e0*/  FFMA.FTZ R178, R117, R0.reuse, -R2.reuse ;  /* 0x0000000075b27223 */ /* 0x180fe20000010802 */
[----:B------:R-:W-:Y:S01]  /*152f0*/  FFMA.FTZ R95, R123, R0, -R2 ;  /* 0x000000007b5f7223 */ /* 0x000fe20000010802 */
[--C-:B------:R-:W-:Y:S01]  /*15300*/  IMAD.MOV.U32 R117, RZ, RZ, R119.reuse ;  /* 0x000000ffff757224 */ /* 0x100fe200078e0077 */
[----:B------:R-:W-:Y:S01]  /*15310*/  FMNMX.FTZ R4, R81, R4, !PT ;  /* 0x0000000451047209 */ /* 0x000fe20007810000 */
[----:B------:R-:W4:Y:S01]  /*15320*/  MUFU.EX2 R37, R37 ;  /* 0x0000002500257308 */ /* 0x000f220000000800 */
[--C-:B------:R-:W-:Y:S01]  /*15330*/  IMAD.MOV.U32 R115, RZ, RZ, R119.reuse ;  /* 0x000000ffff737224 */ /* 0x100fe200078e0077 */
[-C--:B------:R-:W-:Y:S01]  /*15340*/  MOV R111, R119.reuse ;  /* 0x00000077006f7202 */ /* 0x080fe20000000f00 */
[--C-:B------:R-:W-:Y:S01]  /*15350*/  IMAD.MOV.U32 R113, RZ, RZ, R119.reuse ;  /* 0x000000ffff717224 */ /* 0x100fe200078e0077 */
[----:B------:R-:W-:Y:S01]  /*15360*/  FMNMX.FTZ R4, R27, R4, !PT ;  /* 0x000000041b047209 */ /* 0x000fe20007810000 */
[--C-:B------:R-:W-:Y:S01]  /*15370*/  IMAD.MOV.U32 R107, RZ, RZ, R119.reuse ;  /* 0x000000ffff6b7224 */ /* 0x100fe200078e0077 */
[----:B------:R-:W-:Y:S01]  /*15380*/  MOV R101, R119 ;  /* 0x0000007700657202 */ /* 0x000fe20000000f00 */
[--C-:B------:R-:W-:Y:S01]  /*15390*/  IMAD.MOV.U32 R105, RZ, RZ, R119.reuse ;  /* 0x000000ffff697224 */ /* 0x100fe200078e0077 */
[----:B------:R-:W-:Y:S01]  /*153a0*/  FMNMX.FTZ R4, R61, R4, !PT ;  /* 0x000000043d047209 */ /* 0x000fe20007810000 */
[----:B------:R-:W0:Y:S01]  /*153b0*/  MUFU.EX2 R196, R196 ;  /* 0x000000c400c47308 */ /* 0x000e220000000800 */
[----:B------:R-:W-:-:S02]  /*153c0*/  IMAD.MOV.U32 R103, RZ, RZ, R119 ;  /* 0x000000ffff677224 */ /* 0x000fc400078e0077 */
[----:B------:R-:W-:Y:S01]  /*153d0*/  FMNMX.FTZ R4, R85, R4, !PT ;  /* 0x0000000455047209 */ /* 0x000fe20007810000 */
[--C-:B------:R-:W-:Y:S02]  /*153e0*/  IMAD.MOV.U32 R99, RZ, RZ, R119.reuse ;  /* 0x000000ffff637224 */ /* 0x100fe400078e0077 */
[----:B------:R-:W-:Y:S02]  /*153f0*/  IMAD.MOV.U32 R97, RZ, RZ, R119 ;  /* 0x000000ffff617224 */ /* 0x000fe400078e0077 */
[----:B------:R-:W1:Y:S01]  /*15400*/  SHFL.BFLY PT, R89, R4, 0x2, 0x1f ;  /* 0x0c401f0004597f89 */ /* 0x000e6200000e0000 */
[----:B------:R-:W0:Y:S08]  /*15410*/  MUFU.EX2 R73, R73 ;  /* 0x0000004900497308 */ /* 0x000e300000000800 */
[----:B------:R-:W0:Y:S08]  /*15420*/  MUFU.EX2 R198, R198 ;  /* 0x000000c600c67308 */ /* 0x000e300000000800 */
[----:B------:R-:W0:Y:S01]  /*15430*/  MUFU.EX2 R69, R69 ;  /* 0x0000004500457308 */ /* 0x000e220000000800 */
[----:B-1----:R-:W-:Y:S01]  /*15440*/  FMNMX.FTZ R6, R4, R89, !PT ;  /* 0x0000005904067209 */ /* 0x002fe20007810000 */
[----:B------:R-:W-:-:S06]  /*15450*/  FFMA.FTZ R89, R109, R0, -R2 ;  /* 0x000000006d597223 */ /* 0x000fcc0000010802 */
[----:B------:R-:W-:Y:S01]  /*15460*/  MUFU.EX2 R192, R192 ;  /* 0x000000c000c07308 */ /* 0x000fe20000000800 */
[----:B------:R-:W-:Y:S01]  /*15470*/  IMAD.MOV.U32 R109, RZ, RZ, R119 ;  /* 0x000000ffff6d7224 */ /* 0x000fe200078e0077 */
[----:B------:R-:W1:Y:S06]  /*15480*/  SHFL.BFLY PT, R93, R6, 0x1, 0x1f ;  /* 0x0c201f00065d7f89 */ /* 0x000e6c00000e0000 */
[----:B------:R-:W-:Y:S08]  /*15490*/  MUFU.EX2 R77, R77 ;  /* 0x0000004d004d7308 */ /* 0x000ff00000000800 */
[----:B------:R-:W-:Y:S08]  /*154a0*/  MUFU.EX2 R194, R194 ;  /* 0x000000c200c27308 */ /* 0x000ff00000000800 */
[----:B------:R-:W-:Y:S01]  /*154b0*/  MUFU.EX2 R188, R188 ;  /* 0x000000bc00bc7308 */ /* 0x000fe20000000800 */
[----:B-1----:R-:W-:-:S04]  /*154c0*/  FMNMX.FTZ R4, R6, R93, !PT ;  /* 0x0000005d06047209 */ /* 0x002fc80007810000 */
        /* <DEDUP_REMOVED lines=9> */
[----:B--2---:R-:W-:Y:S01]  /*15560*/  FADD.FTZ R7, R200, R29 ;  /* 0x0000001dc8077221 */ /* 0x004fe20000010000 */
[-CC-:B------:R-:W-:Y:S01]  /*15570*/  FFMA.FTZ R6, R79, R0.reuse, -R20.reuse ;  /* 0x000000004f067223 */ /* 0x180fe20000010814 */
[-CC-:B------:R-:W-:Y:S01]  /*15580*/  FFMA.FTZ R8, R67, R0.reuse, -R20.reuse ;  /* 0x0000000043087223 */ /* 0x180fe20000010814 */
[----:B------:R-:W-:Y:S01]  /*15590*/  MUFU.EX2 R201, R201 ;  /* 0x000000c900c97308 */ /* 0x000fe20000000800 */
[----:B---3--:R-:W-:Y:S01]  /*155a0*/  FADD.FTZ R28, R202, R7 ;  /* 0x00000007ca1c7221 */ /* 0x008fe20000010000 */
[-CC-:B------:R-:W-:Y:S01]  /*155b0*/  FFMA.FTZ R199, R15, R0.reuse, -R20.reuse ;  /* 0x000000000fc77223 */ /* 0x180fe20000010814 */
[-CC-:B------:R-:W-:Y:S01]  /*155c0*/  FFMA.FTZ R10, R71, R0.reuse, -R20.reuse ;  /* 0x00000000470a7223 */ /* 0x180fe20000010814 */
[-C--:B------:R-:W-:Y:S01]  /*155d0*/  FFMA.FTZ R193, R21, R0.reuse, -R20 ;  /* 0x0000000015c17223 */ /* 0x080fe20000010814 */
[----:B----4-:R-:W-:Y:S01]  /*155e0*/  FADD.FTZ R7, R37, R28 ;  /* 0x0000001c25077221 */ /* 0x010fe20000010000 */
[-CC-:B------:R-:W-:Y:S01]  /*155f0*/  FFMA.FTZ R12, R59, R0.reuse, -R20.reuse ;  /* 0x000000003b0c7223 */ /* 0x180fe20000010814 */
[-CC-:B------:R-:W-:Y:S01]  /*15600*/  FFMA.FTZ R195, R49, R0.reuse, -R20.reuse ;  /* 0x0000000031c37223 */ /* 0x180fe20000010814 */
[----:B------:R-:W1:Y:S01]  /*15610*/  MUFU.EX2 R2, R2 ;  /* 0x0000000200027308 */ /* 0x000e620000000800 */
[----:B0-----:R-:W-:Y:S01]  /*15620*/  FADD.FTZ R28, R196, R7 ;  /* 0x00000007c41c7221 */ /* 0x001fe20000010000 */
[-CC-:B------:R-:W-:Y:S01]  /*15630*/  FFMA.FTZ R14, R63, R0.reuse, -R20.reuse ;  /* 0x000000003f0e7223 */ /* 0x180fe20000010814 */
[-CC-:B------:R-:W-:Y:S01]  /*15640*/  FFMA.FTZ R189, R53, R0.reuse, -R20.reuse ;  /* 0x0000000035bd7223 */ /* 0x180fe20000010814 */
[-C--:B------:R-:W-:Y:S01]  /*15650*/  FFMA.FTZ R24, R51, R0.reuse, -R20 ;  /* 0x0000000033187223 */ /* 0x080fe20000010814 */
[----:B------:R-:W-:Y:S01]  /*15660*/  FADD.FTZ R7, R73, R28 ;  /* 0x0000001c49077221 */ /* 0x000fe20000010000 */
[-CC-:B------:R-:W-:Y:S01]  /*15670*/  FFMA.FTZ R191, R41, R0.reuse, -R20.reuse ;  /* 0x0000000029bf7223 */ /* 0x180fe20000010814 */
[-CC-:B------:R-:W-:Y:S01]  /*15680*/  FFMA.FTZ R26, R55, R0.reuse, -R20.reuse ;  /* 0x00000000371a7223 */ /* 0x180fe20000010814 */
[----:B------:R-:W0:Y:S01]  /*15690*/  MUFU.EX2 R203, R203 ;  /* 0x000000cb00cb7308 */ /* 0x000e220000000800 */
[----:B------:R-:W-:Y:S01]  /*156a0*/  FADD.FTZ R32, R198, R7 ;  /* 0x00000007c6207221 */ /* 0x000fe20000010000 */
[-CC-:B------:R-:W-:Y:S01]  /*156b0*/  FFMA.FTZ R185, R45, R0.reuse, -R20.reuse ;  /* 0x000000002db97223 */ /* 0x180fe20000010814 */
[-CC-:B------:R-:W-:Y:S01]  /*156c0*/  FFMA.FTZ R28, R43, R0.reuse, -R20.reuse ;  /* 0x000000002b1c7223 */ /* 0x180fe20000010814 */
[-C--:B------:R-:W-:Y:S01]  /*156d0*/  FFMA.FTZ R187, R33, R0.reuse, -R20 ;  /* 0x0000000021bb7223 */ /* 0x080fe20000010814 */
        /* <DEDUP_REMOVED lines=8> */
[-C--:B------:R-:W-:Y:S01]  /*15760*/  FFMA.FTZ R81, R81, R0.reuse, -R20 ;  /* 0x0000000051517223 */ /* 0x080fe20000010814 */
        /* <DEDUP_REMOVED lines=10> */
[----:B------:R-:W0:Y:S01]  /*15810*/  MUFU.EX2 R8, R8 ;  /* 0x0000000800087308 */ /* 0x000e220000000800 */
[----:B--2---:R-:W-:Y:S01]  /*15820*/  FADD.FTZ R30, R6, R7 ;  /* 0x00000007061e7221 */ /* 0x004fe20000010000 */
[----:B------:R-:W-:Y:S01]  /*15830*/  FADD.FTZ R34, R188, R9 ;  /* 0x00000009bc227221 */ /* 0x000fe20000010000 */
[----:B------:R-:W-:Y:S01]  /*15840*/  F2FP.F16.F32.PACK_AB R203, R6, R203 ;  /* 0x000000cb06cb723e */ /* 0x000fe200000000ff */
[----:B------:R-:W-:Y:S01]  /*15850*/  IMAD.MOV.U32 R79, RZ, RZ, R119 ;  /* 0x000000ffff4f7224 */ /* 0x000fe200078e0077 */
[----:B------:R-:W-:Y:S01]  /*15860*/  F2FP.F16.F32.PACK_AB R202, R37, R202 ;  /* 0x000000ca25ca723e */ /* 0x000fe200000000ff */
[----:B------:R-:W-:Y:S01]  /*15870*/  FADD.FTZ R9, R31, R34 ;  /* 0x000000221f097221 */ /* 0x000fe20000010000 */
[----:B------:R-:W-:Y:S01]  /*15880*/  F2FP.F16.F32.PACK_AB R196, R73, R196 ;  /* 0x000000c449c4723e */ /* 0x000fe200000000ff */
[----:B------:R-:W2:Y:S01]  /*15890*/  MUFU.EX2 R199, R199 ;  /* 0x000000c700c77308 */ /* 0x000ea20000000800 */
[----:B-1----:R-:W-:Y:S01]  /*158a0*/  FADD.FTZ R7, R197, R30 ;  /* 0x0000001ec5077221 */ /* 0x002fe20000010000 */
[----:B------:R-:W-:Y:S01]  /*158b0*/  FADD.FTZ R34, R190, R9 ;  /* 0x00000009be227221 */ /* 0x000fe20000010000 */
[----:B------:R-:W-:Y:S01]  /*158c0*/  FFMA.FTZ R30, R47, R0, -R20 ;  /* 0x000000002f1e7223 */ /* 0x000fe20000010814 */
[----:B------:R-:W-:Y:S01]  /*158d0*/  F2FP.F16.F32.PACK_AB R198, R69, R198 ;  /* 0x000000c645c6723e */ /* 0x000fe200000000ff */
[--C-:B------:R-:W-:Y:S01]  /*158e0*/  IMAD.MOV.U32 R75, RZ, RZ, R119.reuse ;  /* 0x000000ffff4b7224 */ /* 0x100fe200078e0077 */
[----:B------:R-:W-:Y:S01]  /*158f0*/  F2FP.F16.F32.PACK_AB R192, R77, R192 ;  /* 0x000000c04dc0723e */ /* 0x000fe200000000ff */
[----:B------:R-:W-:Y:S01]  /*15900*/  IMAD.MOV.U32 R77, RZ, RZ, R119 ;  /* 0x000000ffff4d7224 */ /* 0x000fe200078e0077 */
[----:B------:R-:W1:Y:S01]  /*15910*/  MUFU.EX2 R10, R10 ;  /* 0x0000000a000a7308 */ /* 0x000e620000000800 */
[C---:B0-----:R-:W-:Y:S01]  /*15920*/  FADD.FTZ R32, R8.reuse, R7 ;  /* 0x0000000708207221 */ /* 0x041fe20000010000 */
[----:B------:R-:W-:Y:S01]  /*15930*/  F2FP.F16.F32.PACK_AB R194, R39, R194 ;  /* 0x000000c227c2723e */ /* 0x000fe200000000ff */
[--C-:B------:R-:W-:Y:S01]  /*15940*/  IMAD.MOV.U32 R73, RZ, RZ, R119.reuse ;  /* 0x000000ffff497224 */ /* 0x100fe200078e0077 */
[----:B------:R-:W-:Y:S01]  /*15950*/  F2FP.F16.F32.PACK_AB R188, R31, R188 ;  /* 0x000000bc1fbc723e */ /* 0x000fe200000000ff */
[--C-:B------:R-:W-:Y:S01]  /*15960*/  IMAD.MOV.U32 R69, RZ, RZ, R119.reuse ;  /* 0x000000ffff457224 */ /* 0x100fe200078e0077 */
[----:B------:R-:W-:Y:S01]  /*15970*/  F2FP.F16.F32.PACK_AB R190, R57, R190 ;  /* 0x000000be39be723e */ /* 0x000fe200000000ff */
[--C-:B------:R-:W-:Y:S01]  /*15980*/  IMAD.MOV.U32 R67, RZ, RZ, R119.reuse ;  /* 0x000000ffff437224 */ /* 0x100fe200078e0077 */
[----:B------:R-:W0:Y:S01]  /*15990*/  MUFU.EX2 R193, R193 ;  /* 0x000000c100c17308 */ /* 0x000e220000000800 */
[----:B--2---:R-:W-:Y:S01]  /*159a0*/  FADD.FTZ R7, R199, R32 ;  /* 0x00000020c7077221 */ /* 0x004fe20000010000 */
[----:B------:R-:W-:Y:S01]  /*159b0*/  F2FP.F16.F32.PACK_AB R197, R8, R197 ;  /* 0x000000c508c5723e */ /* 0x000fe200000000ff */
[--C-:B------:R-:W-:Y:S01]  /*159c0*/  IMAD.MOV.U32 R63, RZ, RZ, R119.reuse ;  /* 0x000000ffff3f7224 */ /* 0x100fe200078e0077 */
[-C--:B------:R-:W-:Y:S01]  /*159d0*/  MOV R71, R119.reuse ;  /* 0x0000007700477202 */ /* 0x080fe20000000f00 */
[--C-:B------:R-:W-:Y:S01]  /*159e0*/  IMAD.MOV.U32 R59, RZ, RZ, R119.reuse ;  /* 0x000000ffff3b7224 */ /* 0x100fe200078e0077 */
[----:B------:R-:W-:Y:S01]  /*159f0*/  MOV R51, R119 ;  /* 0x0000007700337202 */ /* 0x000fe20000000f00 */
[----:B------:R-:W-:Y:S01]  /*15a00*/  IMAD.MOV.U32 R55, RZ, RZ, R119 ;  /* 0x000000ffff377224 */ /* 0x000fe200078e0077 */
[----:B------:R-:W2:Y:S01]  /*15a10*/  MUFU.EX2 R12, R12 ;  /* 0x0000000c000c7308 */ /* 0x000ea20000000800 */
[C---:B-1----:R-:W-:Y:S01]  /*15a20*/  FADD.FTZ R32, R10.reuse, R7 ;  /* 0x000000070a207221 */ /* 0x042fe20000010000 */
[----:B------:R-:W-:Y:S01]  /*15a30*/  F2FP.F16.F32.PACK_AB R199, R10, R199 ;  /* 0x000000c70ac7723e */ /* 0x000fe200000000ff */
[--C-:B------:R-:W-:Y:S01]  /*15a40*/  IMAD.MOV.U32 R53, RZ, RZ, R119.reuse ;  /* 0x000000ffff357224 */ /* 0x100fe200078e0077 */
[-C--:B------:R-:W-:Y:S01]  /*15a50*/  MOV R41, R119.reuse ;  /* 0x0000007700297202 */ /* 0x080fe20000000f00 */
[--C-:B------:R-:W-:Y:S01]  /*15a60*/  IMAD.MOV.U32 R49, RZ, RZ, R119.reuse ;  /* 0x000000ffff317224 */ /* 0x100fe200078e0077 */
[----:B------:R-:W-:Y:S01]  /*15a70*/  MOV R31, R119 ;  /* 0x00000077001f7202 */ /* 0x000fe20000000f00 */
[--C-:B------:R-:W-:Y:S01]  /*15a80*/  IMAD.MOV.U32 R47, RZ, RZ, R119.reuse ;  /* 0x000000ffff2f7224 */ /* 0x100fe200078e0077 */
[----:B------:R-:W1:Y:S01]  /*15a90*/  MUFU.EX2 R195, R195 ;  /* 0x000000c300c37308 */ /* 0x000e620000000800 */
[----:B0-----:R-:W-:Y:S01]  /*15aa0*/  FADD.FTZ R7, R193, R32 ;  /* 0x00000020c1077221 */ /* 0x001fe20000010000 */
[----:B------:R-:W-:-:S02]  /*15ab0*/  IMAD.MOV.U32 R45, RZ, RZ, R119 ;  /* 0x000000ffff2d7224 */ /* 0x000fc400078e0077 */
[--C-:B------:R-:W-:Y:S02]  /*15ac0*/  IMAD.MOV.U32 R43, RZ, RZ, R119.reuse ;  /* 0x000000ffff2b7224 */ /* 0x100fe400078e0077 */
[----:B------:R-:W-:Y:S02]  /*15ad0*/  IMAD.MOV.U32 R39, RZ, RZ, R119 ;  /* 0x000000ffff277224 */ /* 0x000fe400078e0077 */
[----:B------:R-:W0:Y:S01]  /*15ae0*/  MUFU.EX2 R14, R14 ;  /* 0x0000000e000e7308 */ /* 0x000e220000000800 */
[C---:B--2---:R-:W-:Y:S01]  /*15af0*/  FADD.FTZ R32, R12.reuse, R7 ;  /* 0x000000070c207221 */ /* 0x044fe20000010000 */
[----:B------:R-:W-:Y:S01]  /*15b00*/  FADD.FTZ R7, R57, R34 ;  /* 0x0000002239077221 */ /* 0x000fe20000010000 */
[----:B------:R-:W-:Y:S01]  /*15b10*/  F2FP.F16.F32.PACK_AB R193, R12, R193 ;  /* 0x000000c10cc1723e */ /* 0x000fe200000000ff */
[--C-:B------:R-:W-:Y:S02]  /*15b20*/  IMAD.MOV.U32 R57, RZ, RZ, R119.reuse ;  /* 0x000000ffff397224 */ /* 0x100fe400078e0077 */
[----:B------:R-:W-:-:S02]  /*15b30*/  IMAD.MOV.U32 R37, RZ, RZ, R119 ;  /* 0x000000ffff257224 */ /* 0x000fc400078e0077 */
[----:B------:R-:W2:Y:S01]  /*15b40*/  MUFU.EX2 R184, R184 ;  /* 0x000000b800b87308 */ /* 0x000ea20000000800 */
[----:B-1----:R-:W-:Y:S01]  /*15b50*/  FADD.FTZ R3, R195, R32 ;  /* 0x00000020c3037221 */ /* 0x002fe20000010000 */
[--C-:B------:R-:W-:Y:S02]  /*15b60*/  IMAD.MOV.U32 R33, RZ, RZ, R119.reuse ;  /* 0x000000ffff217224 */ /* 0x100fe400078e0077 */
[----:B------:R-:W-:-:S04]  /*15b70*/  IMAD.MOV.U32 R29, RZ, RZ, R119 ;  /* 0x000000ffff1d7224 */ /* 0x000fc800078e0077 */
[----:B------:R-:W1:Y:S01]  /*15b80*/  MUFU.EX2 R189, R189 ;  /* 0x000000bd00bd7308 */ /* 0x000e620000000800 */
[C---:B0-----:R-:W-:Y:S01]  /*15b90*/  FADD.FTZ R34, R14.reuse, R3 ;  /* 0x000000030e227221 */ /* 0x041fe20000010000 */
[----:B------:R-:W-:-:S06]  /*15ba0*/  F2FP.F16.F32.PACK_AB R195, R14, R195 ;  /* 0x000000c30ec3723e */ /* 0x000fcc00000000ff */
[----:B------:R-:W0:Y:S01]  /*15bb0*/  MUFU.EX2 R83, R83 ;  /* 0x0000005300537308 */ /* 0x000e220000000800 */
[----:B--2---:R-:W-:-:S07]  /*15bc0*/  FADD.FTZ R36, R184, R7 ;  /* 0x00000007b8247221 */ /* 0x004fce0000010000 */
[----:B------:R-:W2:Y:S01]  /*15bd0*/  MUFU.EX2 R24, R24 ;  /* 0x0000001800187308 */ /* 0x000ea20000000800 */
[----:B-1----:R-:W-:-:S07]  /*15be0*/  FADD.FTZ R3, R189, R34 ;  /* 0x00000022bd037221 */ /* 0x002fce0000010000 */
[----:B------:R-:W1:Y:S01]  /*15bf0*/  MUFU.EX2 R186, R186 ;  /* 0x000000ba00ba7308 */ /* 0x000e620000000800 */
[C---:B0-----:R-:W-:Y:S01]  /*15c00*/  FADD.FTZ R7, R83.reuse, R36 ;  /* 0x0000002453077221 */ /* 0x041fe20000010000 */
[----:B------:R-:W-:Y:S01]  /*15c10*/  F2FP.F16.F32.PACK_AB R184, R83, R184 ;  /* 0x000000b853b8723e */ /* 0x000fe200000000ff */
[----:B------:R-:W-:-:S05]  /*15c20*/  IMAD.MOV.U32 R83, RZ, RZ, R119 ;  /* 0x000000ffff537224 */ /* 0x000fca00078e0077 */
[----:B------:R-:W0:Y:S01]  /*15c30*/  MUFU.EX2 R191, R191 ;  /* 0x000000bf00bf7308 */ /* 0x000e220000000800 */
[C---:B--2---:R-:W-:Y:S01]  /*15c40*/  FADD.FTZ R34, R24.reuse, R3 ;  /* 0x0000000318227221 */ /* 0x044fe20000010000 */
[----:B------:R-:W-:Y:S01]  /*15c50*/  F2FP.F16.F32.PACK_AB R189, R24, R189 ;  /* 0x000000bd18bd723e */ /* 0x000fe200000000ff */
[----:B------:R-:W-:-:S05]  /*15c60*/  IMAD.MOV.U32 R24, RZ, RZ, R119 ;  /* 0x000000ffff187224 */ /* 0x000fca00078e0077 */
[----:B------:R-:W2:Y:S01]  /*15c70*/  MUFU.EX2 R87, R87 ;  /* 0x0000005700577308 */ /* 0x000ea20000000800 */
[----:B-1----:R-:W-:-:S07]  /*15c80*/  FADD.FTZ R36, R186, R7 ;  /* 0x00000007ba247221 */ /* 0x002fce0000010000 */
[----:B------:R-:W1:Y:S01]  /*15c90*/  MUFU.EX2 R26, R26 ;  /* 0x0000001a001a7308 */ /* 0x000e620000000800 */
[----:B0-----:R-:W-:-:S07]  /*15ca0*/  FADD.FTZ R3, R191, R34 ;  /* 0x00000022bf037221 */ /* 0x001fce0000010000 */
[----:B------:R-:W0:Y:S01]  /*15cb0*/  MUFU.EX2 R180, R180 ;  /* 0x000000b400b47308 */ /* 0x000e220000000800 */
[C---:B--2---:R-:W-:Y:S01]  /*15cc0*/  FADD.FTZ R7, R87.reuse, R36 ;  /* 0x0000002457077221 */ /* 0x044fe20000010000 */
[----:B------:R-:W-:Y:S01]  /*15cd0*/  F2FP.F16.F32.PACK_AB R186, R87, R186 ;  /* 0x000000ba57ba723e */ /* 0x000fe200000000ff */
[----:B------:R-:W-:-:S05]  /*15ce0*/  IMAD.MOV.U32 R87, RZ, RZ, R119 ;  /* 0x000000ffff577224 */ /* 0x000fca00078e0077 */
        /* <DEDUP_REMOVED lines=10> */
[----:B------:R-:W-:Y:S01]  /*15d90*/  F2FP.F16.F32.PACK_AB R180, R89, R180 ;  /* 0x000000b459b4723e */ /* 0x000fe200000000ff */
[----:B------:R-:W-:-:S05]  /*15da0*/  IMAD.MOV.U32 R89, RZ, RZ, R119 ;  /* 0x000000ffff597224 */ /* 0x000fca00078e0077 */
        /* <DEDUP_REMOVED lines=10> */
[----:B------:R-:W-:Y:S02]  /*15e50*/  F2FP.F16.F32.PACK_AB R182, R91, R182 ;  /* 0x000000b65bb6723e */ /* 0x000fe400000000ff */
[----:B------:R-:W-:-:S04]  /*15e60*/  MOV R91, R119 ;  /* 0x00000077005b7202 */ /* 0x000fc80000000f00 */
[----:B------:R0:W3:Y:S01]  /*15e70*/  MUFU.EX2 R32, R35 ;  /* 0x0000002300207308 */ /* 0x0000e20000000800 */
[C---:B--2---:R-:W-:Y:S01]  /*15e80*/  FADD.FTZ R36, R30.reuse, R3 ;  /* 0x000000031e247221 */ /* 0x044fe20000010000 */
[----:B------:R-:W-:Y:S01]  /*15e90*/  F2FP.F16.F32.PACK_AB R187, R30, R187 ;  /* 0x000000bb1ebb723e */ /* 0x000fe200000000ff */
[----:B------:R-:W-:-:S05]  /*15ea0*/  IMAD.MOV.U32 R30, RZ, RZ, R119 ;  /* 0x000000ffff1e7224 */ /* 0x000fca00078e0077 */
[----:B------:R-:W2:Y:S01]  /*15eb0*/  MUFU.EX2 R13, R13 ;  /* 0x0000000d000d7308 */ /* 0x000ea20000000800 */
[----:B-1----:R-:W-:Y:S01]  /*15ec0*/  FADD.FTZ R3, R25, R36 ;  /* 0x0000002419037221 */ /* 0x002fe20000010000 */
[----:B0-----:R-:W-:-:S06]  /*15ed0*/  IMAD.MOV.U32 R35, RZ, RZ, R119 ;  /* 0x000000ffff237224 */ /* 0x001fcc00078e0077 */
[----:B------:R0:W1:Y:S01]  /*15ee0*/  MUFU.EX2 R20, R65 ;  /* 0x0000004100147308 */ /* 0x0000620000000800 */
[C---:B---3--:R-:W-:Y:S01]  /*15ef0*/  FADD.FTZ R36, R32.reuse, R3 ;  /* 0x0000000320247221 */ /* 0x048fe20000010000 */
[----:B------:R-:W-:Y:S01]  /*15f00*/  F2FP.F16.F32.PACK_AB R181, R32, R25 ;  /* 0x0000001920b5723e */ /* 0x000fe200000000ff */
[--C-:B------:R-:W-:Y:S02]  /*15f10*/  IMAD.MOV.U32 R32, RZ, RZ, R119.reuse ;  /* 0x000000ffff207224 */ /* 0x100fe400078e0077 */
[----:B------:R-:W-:-:S03]  /*15f20*/  IMAD.MOV.U32 R25, RZ, RZ, R119 ;  /* 0x000000ffff197224 */ /* 0x000fc600078e0077 */
[----:B------:R-:W3:Y:S01]  /*15f30*/  MUFU.EX2 R81, R81 ;  /* 0x0000005100517308 */ /* 0x000ee20000000800 */
[----:B--2---:R-:W-:Y:S01]  /*15f40*/  FADD.FTZ R3, R13, R36 ;  /* 0x000000240d037221 */ /* 0x004fe20000010000 */
[----:B0-----:R-:W-:-:S06]  /*15f50*/  IMAD.MOV.U32 R65, RZ, RZ, R119 ;  /* 0x000000ffff417224 */ /* 0x001fcc00078e0077 */
[----:B------:R0:W2:Y:S01]  /*15f60*/  MUFU.EX2 R34, R27 ;  /* 0x0000001b00227308 */ /* 0x0000a20000000800 */
[C---:B-1----:R-:W-:Y:S01]  /*15f70*/  FADD.FTZ R36, R20.reuse, R3 ;  /* 0x0000000314247221 */ /* 0x042fe20000010000 */
[----:B------:R-:W-:-:S06]  /*15f80*/  F2FP.F16.F32.PACK_AB R183, R20, R13 ;  /* 0x0000000d14b7723e */ /* 0x000fcc00000000ff */
[----:B------:R-:W1:Y:S01]  /*15f90*/  MUFU.EX2 R61, R61 ;  /* 0x0000003d003d7308 */ /* 0x000e620000000800 */
[----:B---3--:R-:W-:Y:S01]  /*15fa0*/  FADD.FTZ R3, R81, R36 ;  /* 0x0000002451037221 */ /* 0x008fe20000010000 */
[----:B------:R-:W-:Y:S01]  /*15fb0*/  MOV R36, R119 ;  /* 0x0000007700247202 */ /* 0x000fe20000000f00 */
[----:B0-----:R-:W-:-:S05]  /*15fc0*/  IMAD.MOV.U32 R27, RZ, RZ, R119 ;  /* 0x000000ffff1b7224 */ /* 0x001fca00078e0077 */
[----:B------:R-:W0:Y:S01]  /*15fd0*/  MUFU.EX2 R176, R176 ;  /* 0x000000b000b07308 */ /* 0x000e220000000800 */
[C---:B--2---:R-:W-:Y:S01]  /*15fe0*/  FADD.FTZ R6, R34.reuse, R3 ;  /* 0x0000000322067221 */ /* 0x044fe20000010000 */
[----:B------:R-:W-:Y:S01]  /*15ff0*/  F2FP.F16.F32.PACK_AB R177, R34, R81 ;  /* 0x0000005122b1723e */ /* 0x000fe200000000ff */
[----:B------:R-:W-:Y:S01]  /*16000*/  IMAD.MOV.U32 R34, RZ, RZ, R119 ;  /* 0x000000ffff227224 */ /* 0x000fe200078e0077 */
[----:B------:R-:W-:-:S04]  /*16010*/  MOV R81, R119 ;  /* 0x0000007700517202 */ /* 0x000fc80000000f00 */
[----:B------:R-:W2:Y:S01]  /*16020*/  MUFU.EX2 R93, R121 ;  /* 0x00000079005d7308 */ /* 0x000ea20000000800 */
[----:B-1----:R-:W-:Y:S01]  /*16030*/  FADD.FTZ R3, R61, R6 ;  /* 0x000000063d037221 */ /* 0x002fe20000010000 */
[----:B------:R-:W-:-:S04]  /*16040*/  IADD3 R6, R153, -0x2, RZ ;  /* 0xfffffffe99067810 */ /* 0x000fc80007ffe0ff */
[----:B------:R-:W-:Y:S02]  /*16050*/  ISETP.GE.AND P2, PT, R6, R218, PT ;  /* 0x000000da0600720c */ /* 0x000fe40003f46270 */
[----:B------:R-:W1:Y:S01]  /*16060*/  MUFU.EX2 R178, R178 ;  /* 0x000000b200b27308 */ /* 0x000e620000000800 */
[----:B0-----:R-:W-:-:S07]  /*16070*/  FADD.FTZ R38, R176, R7 ;  /* 0x00000007b0267221 */ /* 0x001fce0000010000 */
[----:B------:R-:W0:Y:S01]  /*16080*/  MUFU.EX2 R95, R95 ;  /* 0x0000005f005f7308 */ /* 0x000e220000000800 */
[C---:B--2---:R-:W-:Y:S01]  /*16090*/  FADD.FTZ R7, R93.reuse, R38 ;  /* 0x000000265d077221 */ /* 0x044fe20000010000 */
[----:B------:R-:W-:Y:S01]  /*160a0*/  F2FP.F16.F32.PACK_AB R176, R93, R176 ;  /* 0x000000b05db0723e */ /* 0x000fe200000000ff */
[----:B------:R-:W-:-:S05]  /*160b0*/  IMAD.MOV.U32 R93, RZ, RZ, R119 ;  /* 0x000000ffff5d7224 */ /* 0x000fca00078e0077 */
[----:B------:R2:W3:Y:S01]  /*160c0*/  MUFU.EX2 R2, R85 ;  /* 0x0000005500027308 */ /* 0x0004e20000000800 */
[----:B-1----:R-:W-:-:S04]  /*160d0*/  FADD.FTZ R38, R178, R7 ;  /* 0x00000007b2267221 */ /* 0x002fc80000010000 */
[C---:B0-----:R-:W-:Y:S01]  /*160e0*/  FADD.FTZ R15, R95.reuse, R38 ;  /* 0x000000265f0f7221 */ /* 0x041fe20000010000 */
[----:B------:R-:W-:Y:S01]  /*160f0*/  F2FP.F16.F32.PACK_AB R178, R95, R178 ;  /* 0x000000b25fb2723e */ /* 0x000fe200000000ff */
[--C-:B------:R-:W-:Y:S02]  /*16100*/  IMAD.MOV.U32 R95, RZ, RZ, R119.reuse ;  /* 0x000000ffff5f7224 */ /* 0x100fe400078e0077 */
[--C-:B--2---:R-:W-:Y:S02]  /*16110*/  IMAD.MOV.U32 R85, RZ, RZ, R119.reuse ;  /* 0x000000ffff557224 */ /* 0x104fe400078e0077 */
[----:B------:R-:W-:Y:S02]  /*16120*/  IMAD.MOV.U32 R38, RZ, RZ, R119 ;  /* 0x000000ffff267224 */ /* 0x000fe400078e0077 */
[C---:B---3--:R-:W-:Y:S01]  /*16130*/  FADD.FTZ R14, R2.reuse, R3 ;  /* 0x00000003020e7221 */ /* 0x048fe20000010000 */
[----:B------:R-:W-:Y:S01]  /*16140*/  F2FP.F16.F32.PACK_AB R179, R2, R61 ;  /* 0x0000003d02b3723e */ /* 0x000fe200000000ff */
[----:B------:R-:W-:Y:S01]  /*16150*/  IMAD.MOV.U32 R2, RZ, RZ, 0x3f800000 ;  /* 0x3f800000ff027424 */ /* 0x000fe200078e00ff */
[----:B------:R-:W-:Y:S01]  /*16160*/  MOV R61, R119 ;  /* 0x00000077003d7202 */ /* 0x000fe20000000f00 */
[----:B------:R-:W-:Y:S01]  /*16170*/  IMAD.MOV.U32 R3, RZ, RZ, 0x3f800000 ;  /* 0x3f800000ff037424 */ /* 0x000fe200078e00ff */
[----:B------:R-:W-:Y:S06]  /*16180*/  @!P2 BRA `(.L_x_3815) ;  /* 0x000000500014a947 */ /* 0x000fec0003800000 */
[----:B------:R-:W-:Y:S01]  /*16190*/  IMAD.MOV.U32 R7, RZ, RZ, R4 ;  /* 0x000000ffff077224 */ /* 0x000fe200078e0004 */
[----:B------:R-:W-:Y:S01]  /*161a0*/  MOV R9, R217 ;  /* 0x000000d900097202 */ /* 0x000fe20000000f00 */
[----:B------:R-:W-:Y:S01]  /*161b0*/  IMAD.MOV.U32 R8, RZ, RZ, R5 ;  /* 0x000000ffff087224 */ /* 0x000fe200078e0005 */
[----:B------:R-:W-:Y:S01]  /*161c0*/  CS2R R118, SRZ ;  /* 0x0000000000767805 */ /* 0x000fe2000001ff00 */
[----:B------:R-:W-:Y:S01]  /*161d0*/  IMAD.MOV.U32 R10, RZ, RZ, R216 ;  /* 0x000000ffff0a7224 */ /* 0x000fe200078e00d8 */
[----:B------:R-:W-:Y:S01]  /*161e0*/  CS2R R114, SRZ ;  /* 0x0000000000727805 */ /* 0x000fe2000001ff00 */
[----:B------:R-:W-:Y:S01]  /*161f0*/  IMAD.MOV.U32 R2, RZ, RZ, 0x3f800000 ;  /* 0x3f800000ff027424 */ /* 0x000fe200078e00ff */
        /* <DEDUP_REMOVED lines=46> */
.L_x_3826:
[----:B------:R-:W-:-:S05]  /*164e0*/  VIADD R0, R10, 0x1 ;  /* 0x000000010a007836 */ /* 0x000fca0000000000 */
[----:B------:R-:W-:-:S04]  /*164f0*/  ISETP.NE.AND P2, PT, R0, 0x2, PT ;  /* 0x000000020000780c */ /* 0x000fc80003f45270 */
[----:B------:R-:W-:Y:S02]  /*16500*/  SEL R4, RZ, 0x1, P2 ;  /* 0x00000001ff047807 */ /* 0x000fe40001000000 */
[----:B------:R-:W-:Y:S02]  /*16510*/  SEL R216, R0, RZ, P2 ;  /* 0x000000ff00d87207 */ /* 0x000fe40001000000 */
[----:B------:R-:W-:Y:S01]  /*16520*/  LOP3.LUT R217, R9, R4, RZ, 0x3c, !PT ;  /* 0x0000000409d97212 */ /* 0x000fe200078e3cff */
[----:B------:R-:W-:Y:S06]  /*16530*/  @!P0 BRA `(.L_x_3816) ;  /* 0x0000000000048947 */ /* 0x000fec0003800000 */
[----:B------:R-:W-:Y:S01]  /*16540*/  BPT.TRAP 0x1 ;  /* 0x000000040000795c */ /* 0x000fe20000300000 */
.L_x_3816:
[----:B------:R-:W-:Y:S01]  /*16550*/  IMAD R11, R216, 0x8, R16 ;  /* 0x00000008d80b7824 */ /* 0x000fe200078e0210 */
[----:B------:R-:W-:-:S04]  /*16560*/  SHF.L.U32 R4, R217, 0x1f, RZ ;  /* 0x0000001fd9047819 */ /* 0x000fc800000006ff */
[----:B------:R0:W1:Y:S01]  /*16570*/  SYNCS.PHASECHK.TRANS64.TRYWAIT P2, [R11+URZ+0x36830], R4 ;  /* 0x036830040b0075a7 */ /* 0x000062000804017f */
[----:B------:R-:W-:Y:S05]  /*16580*/  @!P0 BRA `(.L_x_3817) ;  /* 0x0000000000048947 */ /* 0x000fea0003800000 */
[----:B------:R-:W-:Y:S01]  /*16590*/  BPT.TRAP 0x1 ;  /* 0x000000040000795c */ /* 0x000fe20000300000 */
.L_x_3817:
[----:B------:R-:W-:Y:S01]  /*165a0*/  IMAD R0, R216, 0xa80, R219 ;  /* 0x00000a80d8007824 */ /* 0x000fe200078e02db */
[----:B------:R-:W-:Y:S03]  /*165b0*/  BSSY B1, `(.L_x_3818) ;  /* 0x0000006000017945 */ /* 0x000fe60003800000 */
[C---:B------:R-:W-:Y:S01]  /*165c0*/  VIADD R120, R0.reuse, 0x100 ;  /* 0x0000010000787836 */ /* 0x040fe20000000000 */
[----:B------:R-:W-:Y:S01]  /*165d0*/  IADD3 R20, R0, 0x80, RZ ;  /* 0x0000008000147810 */ /* 0x000fe20007ffe0ff */
[----:B-1----:R-:W-:Y:S06]  /*165e0*/  @P2 BRA `(.L_x_3819) ;  /* 0x0000000000082947 */ /* 0x002fec0003800000 */
[----:B------:R-:W1:Y:S02]  /*165f0*/  SYNCS.PHASECHK.TRANS64.TRYWAIT P2, [R11+URZ+0x36830], R4 ;  /* 0x036830040b0075a7 */ /* 0x000e64000804017f */
[----:B-1----:R-:W-:Y:S05]  /*16600*/  @!P2 BRA `(.L_x_3820) ;  /* 0x0000012400d4a947 */ /* 0x002fea0003800000 */
.L_x_3819:
[----:B------:R-:W-:Y:S05]  /*16610*/  BSYNC B1 ;  /* 0x0000000000017941 */ /* 0x000fea0003800000 */
.L_x_3818:
[----:B------:R-:W2:Y:S04]  /*16620*/  LDL.64 R12, [R1+0x48] ;  /* 0x00004800010c7983 */ /* 0x000ea80000100a00 */
[----:B------:R-:W3:Y:S01]  /*16630*/  LDL.64 R122, [R1] ;  /* 0x00000000017a7983 */ /* 0x000ee20000100a00 */
[----:B------:R-:W-:Y:S01]  /*16640*/  WARPGROUP.ARRIVE ;  /* 0x00000000000079c5 */ /* 0x000fe20000000000 */
[----:B------:R-:W-:Y:S01]  /*16650*/  IMAD.MOV.U32 R21, RZ, RZ, 0x40000040 ;  /* 0x40000040ff157424 */ /* 0x000fe200078e00ff */
[----:B------:R-:W-:-:S04]  /*16660*/  R2UR UR6, R20 ;  /* 0x00000000140672ca */ /* 0x000fc800000e0000 */
[C---:B------:R-:W-:Y:S01]  /*16670*/  R2UR UR7, R21.reuse ;  /* 0x00000000150772ca */ /* 0x040fe200000e0000 */
[----:B------:R-:W-:Y:S01]  /*16680*/  IMAD.MOV.U32 R20, RZ, RZ, R120 ;  /* 0x000000ffff147224 */ /* 0x000fe200078e0078 */
[----:B------:R-:W-:-:S04]  /*16690*/  R2UR UR19, R21 ;  /* 0x00000000151372ca */ /* 0x000fc800000e0000 */
[----:B------:R-:W-:Y:S01]  /*166a0*/  R2UR UR18, R20 ;  /* 0x00000000141272ca */ /* 0x000fe200000e0000 */
[----:B------:R-:W-:Y:S01]  /*166b0*/  VIADD R20, R0, 0x200 ;  /* 0x0000020000147836 */ /* 0x000fe20000000000 */
[----:B------:R-:W-:-:S04]  /*166c0*/  R2UR UR15, R21 ;  /* 0x00000000150f72ca */ /* 0x000fc800000e0000 */
[----:B------:R-:W-:Y:S02]  /*166d0*/  R2UR UR14, R20 ;  /* 0x00000000140e72ca */ /* 0x000fe400000e0000 */
[----:B--2---:R-:W-:Y:S01]  /*166e0*/  R2UR UR42, R12 ;  /* 0x000000000c2a72ca */ /* 0x004fe200000e0000 */
[----:B------:R-:W-:Y:S01]  /*166f0*/  IMAD.MOV.U32 R12, RZ, RZ, R0 ;  /* 0x000000ffff0c7224 */ /* 0x000fe200078e0000 */
[----:B------:R-:W-:Y:S01]  /*16700*/  R2UR UR43, R13 ;  /* 0x000000000d2b72ca */ /* 0x000fe200000e0000 */
[----:B------:R-:W-:Y:S01]  /*16710*/  IMAD.MOV.U32 R13, RZ, RZ, 0x40000040 ;  /* 0x40000040ff0d7424 */ /* 0x000fe200078e00ff */
[----:B---3--:R-:W-:Y:S02]  /*16720*/  R2UR UR28, R122 ;  /* 0x000000007a1c72ca */ /* 0x008fe400000e0000 */
[----:B------:R-:W-:Y:S02]  /*16730*/  R2UR UR29, R123 ;  /* 0x000000007b1d72ca */ /* 0x000fe400000e0000 */
[----:B------:R-:W-:Y:S01]  /*16740*/  R2UR UR26, R12 ;  /* 0x000000000c1a72ca */ /* 0x000fe200000e0000 */
[----:B------:R-:W2:Y:S01]  /*16750*/  LDL.64 R122, [R1+0x40] ;  /* 0x00004000017a7983 */ /* 0x000ea20000100a00 */
[----:B------:R-:W-:-:S07]  /*16760*/  R2UR UR27, R13 ;  /* 0x000000000d1b72ca */ /* 0x000fce00000e0000 */
[----:B------:R-:W-:Y:S02]  /*16770*/  UMOV UR24, UR28 ;  /* 0x0000001c00187c82 */ /* 0x000fe40008000000 */
[----:B------:R-:W-:-:S04]  /*16780*/  UMOV UR25, UR29 ;  /* 0x0000001d00197c82 */ /* 0x000fc80008000000 */
        /* <DEDUP_REMOVED lines=19> */
[----:B------:R-:W-:Y:S01]  /*168c0*/  UMOV UR12, UR28 ;  /* 0x0000001c000c7c82 */ /* 0x000fe20008000000 */
[----:B------:R-:W-:Y:S01]  /*168d0*/  UMOV UR13, UR29 ;  /* 0x0000001d000d7c82 */ /* 0x000fe20008000000 */
[----:B------:R-:W-:Y:S01]  /*168e0*/  VIADD R120, R0, 0x280 ;  /* 0x0000028000787836 */ /* 0x000fe20000000000 */
[----:B------:R-:W-:Y:S02]  /*168f0*/  WARPGROUP.DEPBAR.LE gsb0, 0x0 ;  /* 0x00008000000079c5 */ /* 0x000fe40000010000 */
[----:B------:R-:W-:-:S06]  /*16900*/  WARPGROUP.ARRIVE ;  /* 0x00000000000079c5 */ /* 0x000fcc0000000000 */
[----:B------:R-:W-:Y:S01]  /*16910*/  HGMMA.64x16x16.F32 R136, gdesc[UR12], RZ, !UPT, gsb0 ;  /* 0x002000000c8879f0 */ /* 0x000fe2000c0008ff */
[----:B------:R-:W-:Y:S02]  /*16920*/  MOV R121, 0x40000040 ;  /* 0x4000004000797802 */ /* 0x000fe40000000f00 */
[----:B------:R-:W-:Y:S02]  /*16930*/  R2UR UR10, R120 ;  /* 0x00000000780a72ca */ /* 0x000fe400000e0000 */
[----:B------:R-:W-:Y:S01]  /*16940*/  R2UR UR11, R121 ;  /* 0x00000000790b72ca */ /* 0x000fe200000e0000 */
[----:B------:R-:W-:Y:S01]  /*16950*/  UMOV UR8, UR28 ;  /* 0x0000001c00087c82 */ /* 0x000fe20008000000 */
[----:B------:R-:W-:Y:S01]  /*16960*/  UMOV UR9, UR29 ;  /* 0x0000001d00097c82 */ /* 0x000fe20008000000 */
[----:B------:R-:W-:Y:S02]  /*16970*/  WARPGROUP.DEPBAR.LE gsb0, 0x0 ;  /* 0x00008000000079c5 */ /* 0x000fe40000010000 */
[----:B------:R-:W-:-:S08]  /*16980*/  WARPGROUP.ARRIVE ;  /* 0x00000000000079c5 */ /* 0x000fd00000000000 */
[----:B------:R-:W-:Y:S01]  /*16990*/  HGMMA.64x16x16.F32 R128, gdesc[UR8], RZ, !UPT, gsb0 ;  /* 0x00200000088079f0 */ /* 0x000fe2000c0008ff */
[C---:B------:R-:W-:Y:S01]  /*169a0*/  VIADD R12, R0.reuse, 0x300 ;  /* 0x00000300000c7836 */ /* 0x040fe20000000000 */
[----:B------:R-:W-:Y:S01]  /*169b0*/  IADD3 R120, R0, 0x182, RZ ;  /* 0x0000018200787810 */ /* 0x000fe20007ffe0ff */
[----:B------:R-:W-:Y:S01]  /*169c0*/  IMAD.MOV.U32 R121, RZ, RZ, 0x40000040 ;  /* 0x40000040ff797424 */ /* 0x000fe200078e00ff */
[----:B------:R-:W-:Y:S02]  /*169d0*/  R2UR UR59, R13 ;  /* 0x000000000d3b72ca */ /* 0x000fe400000e0000 */
[----:B------:R-:W-:Y:S02]  /*169e0*/  R2UR UR58, R12 ;  /* 0x000000000c3a72ca */ /* 0x000fe400000e0000 */
[----:B------:R-:W-:Y:S01]  /*169f0*/  R2UR UR26, R120 ;  /* 0x00000000781a72ca */ /* 0x000fe200000e0000 */
[----:B------:R-:W-:Y:S01]  /*16a00*/  VIADD R120, R0, 0x302 ;  /* 0x0000030200787836 */ /* 0x000fe20000000000 */
[----:B------:R-:W-:-:S02]  /*16a10*/  R2UR UR27, R121 ;  /* 0x00000000791b72ca */ /* 0x000fc400000e0000 */
[----:B------:R-:W-:Y:S02]  /*16a20*/  MOV R121, 0x40000040 ;  /* 0x4000004000797802 */ /* 0x000fe40000000f00 */
[----:B------:R-:W-:Y:S02]  /*16a30*/  R2UR UR46, R120 ;  /* 0x00000000782e72ca */ /* 0x000fe400000e0000 */
[----:B------:R-:W-:Y:S02]  /*16a40*/  R2UR UR47, R121 ;  /* 0x00000000792f72ca */ /* 0x000fe400000e0000 */
[----:B--2---:R-:W-:Y:S02]  /*16a50*/  R2UR UR38, R122 ;  /* 0x000000007a2672ca */ /* 0x004fe400000e0000 */
[----:B------:R-:W-:Y:S01]  /*16a60*/  R2UR UR39, R123 ;  /* 0x000000007b2772ca */ /* 0x000fe200000e0000 */
[----:B------:R-:W-:Y:S01]  /*16a70*/  UMOV UR56, UR28 ;  /* 0x0000001c00387c82 */ /* 0x000fe20008000000 */
[----:B------:R-:W-:Y:S01]  /*16a80*/  UMOV UR57, UR29 ;  /* 0x0000001d00397c82 */ /* 0x000fe20008000000 */
[----:B------:R-:W-:-:S02]  /*16a90*/  WARPGROUP.DEPBAR.LE gsb0, 0x0 ;  /* 0x00008000000079c5 */ /* 0x000fc40000010000 */
[----:B------:R-:W-:-:S06]  /*16aa0*/  WARPGROUP.ARRIVE ;  /* 0x00000000000079c5 */ /* 0x000fcc0000000000 */
[----:B------:R-:W-:Y:S01]  /*16ab0*/  HGMMA.64x16x16.F32 R120, gdesc[UR56], RZ, !UPT, gsb0 ;  /* 0x00200000387879f0 */ /* 0x000fe2000c0008ff */
        /* <DEDUP_REMOVED lines=27> */
[----:B------:R-:W-:Y:S01]  /*16c70*/  UMOV UR24, UR42 ;  /* 0x0000002a00187c82 */ /* 0x000fe20008000000 */
[----:B------:R-:W-:Y:S01]  /*16c80*/  UMOV UR25, UR43 ;  /* 0x0000002b00197c82 */ /* 0x000fe20008000000 */
[----:B------:R-:W-:Y:S01]  /*16c90*/  VIADD R12, R0, 0x202 ;  /* 0x00000202000c7836 */ /* 0x000fe20000000000 */
[----:B------:R-:W-:Y:S02]  /*16ca0*/  WARPGROUP.DEPBAR.LE gsb0, 0x0 ;  /* 0x00008000000079c5 */ /* 0x000fe40000010000 */
[----:B------:R-:W-:-:S06]  /*16cb0*/  WARPGROUP.ARRIVE ;  /* 0x00000000000079c5 */ /* 0x000fcc0000000000 */
[----:B------:R-:W-:Y:S01]  /*16cc0*/  HGMMA.64x16x16.F32 R144, gdesc[UR24], R144, gsb0 ;  /* 0x00200000189079f0 */ /* 0x000fe20008000890 */
[----:B------:R-:W-:Y:S01]  /*16cd0*/  IMAD.MOV.U32 R13, RZ, RZ, 0x40000040 ;  /* 0x40000040ff0d7424 */ /* 0x000fe200078e00ff */
[----:B------:R-:W-:-:S04]  /*16ce0*/  R2UR UR22, R12 ;  /* 0x000000000c1672ca */ /* 0x000fc800000e0000 */
        /* <DEDUP_REMOVED lines=12> */
[----:B------:R-:W-:Y:S01]  /*16db0*/  MOV R5, UR45 ;  /* 0x0000002d00057c02 */ /* 0x000fe20008000f00 */
[----:B------:R-:W-:Y:S02]  /*16dc0*/  WARPGROUP.DEPBAR.LE gsb0, 0x0 ;  /* 0x00008000000079c5 */ /* 0x000fe40000010000 */
[----:B------:R-:W-:Y:S01]  /*16dd0*/  WARPGROUP.ARRIVE ;  /* 0x00000000000079c5 */ /* 0x000fe20000000000 */
[----:B01----:R-:W-:Y:S01]  /*16de0*/  MOV R4, UR44 ;  /* 0x0000002c00047c02 */ /* 0x003fe20008000f00 */
[----:B------:R-:W-:Y:S01]  /*16df0*/  VIADD R12, R0, 0x4 ;  /* 0x00000004000c7836 */ /* 0x000fe20000000000 */
[----:B------:R-:W-:Y:S01]  /*16e00*/  UMOV UR12, UR38 ;  /* 0x00000026000c7c82 */ /* 0x000fe20008000000 */
[----:B------:R-:W-:Y:S01]  /*16e10*/  IMAD.MOV.U32 R13, RZ, RZ, 0x40000040 ;  /* 0x40000040ff0d7424 */ /* 0x000fe200078e00ff */
[----:B------:R-:W-:-:S02]  /*16e20*/  UMOV UR13, UR39 ;  /* 0x00000027000d7c82 */ /* 0x000fc40008000000 */
[----:B------:R-:W-:Y:S01]  /*16e30*/  HGMMA.64x16x16.F32 R128, gdesc[UR16], R128, gsb0 ;  /* 0x00200000108079f0 */ /* 0x000fe20008000880 */
[----:B------:R-:W-:Y:S01]  /*16e40*/  UMOV UR44, UR42 ;  /* 0x0000002a002c7c82 */ /* 0x000fe20008000000 */
[----:B------:R-:W-:Y:S01]  /*16e50*/  UMOV UR45, UR43 ;  /* 0x0000002b002d7c82 */ /* 0x000fe20008000000 */
[----:B------:R-:W-:Y:S01]  /*16e60*/  UMOV UR8, UR38 ;  /* 0x0000002600087c82 */ /* 0x000fe20008000000 */
[----:B------:R-:W-:Y:S01]  /*16e70*/  UMOV UR9, UR39 ;  /* 0x0000002700097c82 */ /* 0x000fe20008000000 */
[----:B------:R-:W2:Y:S01]  /*16e80*/  LDL.64 R20, [R1+0x38] ;  /* 0x0000380001147983 */ /* 0x000ea20000100a00 */
[----:B------:R-:W-:Y:S02]  /*16e90*/  WARPGROUP.DEPBAR.LE gsb0, 0x0 ;  /* 0x00008000000079c5 */ /* 0x000fe40000010000 */
[----:B------:R-:W-:-:S06]  /*16ea0*/  WARPGROUP.ARRIVE ;  /* 0x00000000000079c5 */ /* 0x000fcc0000000000 */
[----:B------:R-:W-:Y:S01]  /*16eb0*/  HGMMA.64x16x16.F32 R120, gdesc[UR44], R120, gsb0 ;  /* 0x002000002c7879f0 */ /* 0x000fe20008000878 */
[----:B------:R-:W-:Y:S02]  /*16ec0*/  R2UR UR14, R12 ;  /* 0x000000000c0e72ca */ /* 0x000fe400000e0000 */
[----:B------:R-:W-:Y:S01]  /*16ed0*/  R2UR UR15, R13 ;  /* 0x000000000d0f72ca */ /* 0x000fe200000e0000 */
[----:B------:R-:W-:Y:S01]  /*16ee0*/  VIADD R12, R0, 0x84 ;  /* 0x00000084000c7836 */ /* 0x000fe20000000000 */
[----:B------:R-:W-:Y:S02]  /*16ef0*/  WARPGROUP.DEPBAR.LE gsb0, 0x0 ;  /* 0x00008000000079c5 */ /* 0x000fe40000010000 */
[----:B------:R-:W-:-:S09]  /*16f00*/  WARPGROUP.ARRIVE ;  /* 0x00000000000079c5 */ /* 0x000fd20000000000 */
        /* <DEDUP_REMOVED lines=171> */
[----:B------:R-:W-:-:S09]  /*179c0*/  UMOV UR17, UR39 ;  /* 0x0000002700117c82 */ /* 0x000fd20008000000 */
        /* <DEDUP_REMOVED lines=149> */
[----:B------:R-:W-:Y:S02]  /*18320*/  WARPGROUP.DEPBAR.LE gsb0, 0x0 ;  /* 0x00008000000079c5 */ /* 0x000fe40000010000 */
[----:B------:R-:W-:-:S10]  /*18330*/  WARPGROUP.ARRIVE ;  /* 0x00000000000079c5 */ /* 0x000fd40000000000 */
[----:B------:R-:W-:Y:S01]  /*18340*/  HGMMA.64x16x16.F32 R168, gdesc[UR52], R168, gsb0 ;  /* 0x0020000034a879f0 */ /* 0x000fe200080008a8 */
[----:B------:R-:W-:Y:S01]  /*18350*/  R2UR UR45, R5 ;  /* 0x00000000052d72ca */ /* 0x000fe200000e0000 */
[----:B------:R-:W-:Y:S01]  /*18360*/  IMAD.MOV.U32 R5, RZ, RZ, 0x40000040 ;  /* 0x40000040ff057424 */ /* 0x000fe200078e00ff */
[----:B------:R-:W-:Y:S01]  /*18370*/  R2UR UR44, R4 ;  /* 0x00000000042c72ca */ /* 0x000fe200000e0000 */
[----:B------:R-:W-:-:S03]  /*18380*/  VIADD R4, R0, 0x406 ;  /* 0x0000040600047836 */ /* 0x000fc60000000000 */
        /* <DEDUP_REMOVED lines=395> */
.L_x_3821:
[----:B------:R-:W-:Y:S02]  /*19c40*/  SHF.L.U32 R0, R9, 0x1f, RZ ;  /* 0x0000001f09007819 */ /* 0x000fe400000006ff */
[----:B------:R-:W-:-:S04]  /*19c50*/  LEA R9, R10, R16, 0x3 ;  /* 0x000000100a097211 */ /* 0x000fc800078e18ff */
[----:B------:R0:W1:Y:S01]  /*19c60*/  SYNCS.PHASECHK.TRANS64.TRYWAIT P2, [R9+URZ+0x36850], R0 ;  /* 0x03685000090075a7 */ /* 0x000062000804017f */
[----:B------:R-:W-:Y:S05]  /*19c70*/  @!P0 BRA `(.L_x_3822) ;  /* 0x0000000000048947 */ /* 0x000fea0003800000 */
[----:B------:R-:W-:Y:S01]  /*19c80*/  BPT.TRAP 0x1 ;  /* 0x000000040000795c */ /* 0x000fe20000300000 */
.L_x_3822:
[----:B------:R-:W-:Y:S04]  /*19c90*/  BSSY B1, `(.L_x_3823) ;  /* 0x0000004000017945 */ /* 0x000fe80003800000 */
[----:B-1----:R-:W-:Y:S05]  /*19ca0*/  @P2 BRA `(.L_x_3824) ;  /* 0x0000000000082947 */ /* 0x002fea0003800000 */
[----:B------:R-:W1:Y:S02]  /*19cb0*/  SYNCS.PHASECHK.TRANS64.TRYWAIT P2, [R9+URZ+0x36850], R0 ;  /* 0x03685000090075a7 */ /* 0x000e64000804017f */
[----:B-1----:R-:W-:Y:S05]  /*19cc0*/  @!P2 BRA `(.L_x_3825) ;  /* 0x000000f00038a947 */ /* 0x002fea0003800000 */
.L_x_3824:
[----:B------:R-:W-:Y:S05]  /*19cd0*/  BSYNC B1 ;  /* 0x0000000000017941 */ /* 0x000fea0003800000 */
.L_x_3823:
[----:B01----:R-:W-:Y:S01]  /*19ce0*/  VIADD R0, R16, 0x400 ;  /* 0x0000040010007836 */ /* 0x003fe20000000000 */
[----:B------:R-:W-:Y:S01]  /*19cf0*/  WARPGROUP.ARRIVE ;  /* 0x00000000000079c5 */ /* 0x000fe20000000000 */
[----:B------:R-:W-:Y:S01]  /*19d00*/  IMAD.MOV.U32 R13, RZ, RZ, 0x40000040 ;  /* 0x40000040ff0d7424 */ /* 0x000fe200078e00ff */
[----:B------:R-:W-:Y:S01]  /*19d10*/  ULDC UR4, c[0x0][0x988] ;  /* 0x0002620000047ab9 */ /* 0x000fe20000000800 */
[----:B------:R-:W-:Y:S01]  /*19d20*/  IMAD.MOV.U32 R3, RZ, RZ, 0x40000040 ;  /* 0x40000040ff037424 */ /* 0x000fe200078e00ff */
[----:B------:R-:W-:Y:S01]  /*19d30*/  SHF.R.U32.HI R0, RZ, 0x4, R0 ;  /* 0x00000004ff007819 */ /* 0x000fe20000011600 */
[----:B------:R-:W-:Y:S01]  /*19d40*/  @!P1 VIADD R11, R11, 0x36840 ;  /* 0x000368400b0b9836 */ /* 0x000fe20000000000 */
[----:B------:R-:W-:Y:S01]  /*19d50*/  R2UR UR7, R13 ;  /* 0x000000000d0772ca */ /* 0x000fe200000e0000 */
[----:B------:R-:W-:Y:S01]  /*19d60*/  @!P1 VIADD R9, R9, 0x36860 ;  /* 0x0003686009099836 */ /* 0x000fe20000000000 */
[----:B------:R-:W-:Y:S02]  /*19d70*/  LOP3.LUT R0, R0, 0x3fff, RZ, 0xc0, !PT ;  /* 0x00003fff00007812 */ /* 0x000fe400078ec0ff */
[C---:B------:R-:W-:Y:S01]  /*19d80*/  ISETP.GT.AND P2, PT, R6.reuse, R218, PT ;  /* 0x000000da0600720c */ /* 0x040fe20003f44270 */
[----:B------:R-:W-:Y:S01]  /*19d90*/  VIADD R6, R6, 0xffffffff ;  /* 0xffffffff06067836 */ /* 0x000fe20000000000 */
[----:B------:R-:W-:-:S02]  /*19da0*/  LOP3.LUT R0, R0, 0x3800000, RZ, 0xfc, !PT ;  /* 0x0380000000007812 */ /* 0x000fc400078efcff */
[----:B------:R-:W-:-:S03]  /*19db0*/  @!P1 PRMT R9, RZ, 0x654, R9 ;  /* 0x00000654ff099816 */ /* 0x000fc60000000009 */
[----:B------:R-:W-:Y:S01]  /*19dc0*/  IMAD R12, R10, 0xa80, R0 ;  /* 0x00000a800a0c7824 */ /* 0x000fe200078e0200 */
[----:B------:R-:W-:-:S03]  /*19dd0*/  FMNMX.FTZ R0, R168, R8, !PT ;  /* 0x00000008a8007209 */ /* 0x000fc60007810000 */
[C---:B------:R-:W-:Y:S01]  /*19de0*/  VIADD R2, R12.reuse, 0x80 ;  /* 0x000000800c027836 */ /* 0x040fe20000000000 */
[----:B------:R-:W-:Y:S02]  /*19df0*/  R2UR UR6, R12 ;  /* 0x000000000c0672ca */ /* 0x000fe400000e0000 */
[----:B------:R-:W-:-:S04]  /*19e00*/  FMNMX.FTZ R0, R169, R0, !PT ;  /* 0x00000000a9007209 */ /* 0x000fc80007810000 */
[----:B------:R-:W-:-:S04]  /*19e10*/  FMNMX.FTZ R0, R172, R0, !PT ;  /* 0x00000000ac007209 */ /* 0x000fc80007810000 */
[----:B------:R-:W-:-:S03]  /*19e20*/  FMNMX.FTZ R0, R173, R0, !PT ;  /* 0x00000000ad007209 */ /* 0x000fc60007810000 */
[----:B------:R-:W-:Y:S01]  /*19e30*/  HGMMA.64x192x16.F32 R24, R200, gdesc[UR4].tnspB, R24, gsb0 ;  /* 0x42e00004c8187df0 */ /* 0x000fe20008000818 */
        /* <DEDUP_REMOVED lines=32> */
[----:B------:R-:W-:-:S04]  /*1a040*/  IMAD.U32 R0, RZ, RZ, UR4 ;  /* 0x00000004ff007e24 */ /* 0x000fc8000f8e00ff */
[----:B------:R-:W-:-:S04]  /*1a050*/  FMUL.FTZ R13, R5, R0 ;  /* 0x00000000050d7220 */ /* 0x000fc80000410000 */
[-CC-:B------:R-:W-:Y:S01]  /*1a060*/  FFMA.FTZ R20, R161, R0.reuse, -R13.reuse ;  /* 0x00000000a1147223 */ /* 0x180fe2000001080d */
[-CC-:B------:R-:W-:Y:S01]  /*1a070*/  FFMA.FTZ R21, R157, R0.reuse, -R13.reuse ;  /* 0x000000009d157223 */ /* 0x180fe2000001080d */
[----:B------:R-:W-:-:S04]  /*1a080*/  FFMA.FTZ R10, R149, R0, -R13 ;  /* 0x00000000950a7223 */ /* 0x000fc8000001080d */
        /* <DEDUP_REMOVED lines=8> */
[----:B------:R-:W-:Y:S02]  /*1a110*/  FFMA.FTZ R169, R173, R0, -R13 ;  /* 0x00000000ada97223 */ /* 0x000fe4000001080d */
[----:B------:R-:W-:Y:S01]  /*1a120*/  HGMMA.64x192x16.F32 R24, R196, gdesc[UR4].tnspB, R24, gsb0 ;  /* 0x42e00004c4187df0 */ /* 0x000fe20008000818 */
[----:B------:R-:W-:Y:S01]  /*1a130*/  R2UR UR6, R2 ;  /* 0x00000000020672ca */ /* 0x000fe200000e0000 */
[----:B------:R-:W-:Y:S01]  /*1a140*/  VIADD R2, R12, 0x180 ;  /* 0x000001800c027836 */ /* 0x000fe20000000000 */
[----:B------:R-:W-:Y:S01]  /*1a150*/  R2UR UR7, R3 ;  /* 0x00000000030772ca */ /* 0x000fe200000e0000 */
[----:B------:R-:W-:Y:S01]  /*1a160*/  IMAD.MOV.U32 R3, RZ, RZ, 0x40000040 ;  /* 0x40000040ff037424 */ /* 0x000fe200078e00ff */
        /* <DEDUP_REMOVED lines=8> */
[----:B------:R-:W-:-:S03]  /*1a1f0*/  FFMA.FTZ R160, R165, R0, -R13 ;  /* 0x00000000a5a07223 */ /* 0x000fc6000001080d */
[----:B------:R-:W-:Y:S01]  /*1a200*/  HGMMA.64x192x16.F32 R24, R192, gdesc[UR4].tnspB, R24, gsb0 ;  /* 0x42e00004c0187df0 */ /* 0x000fe20008000818 */
[----:B------:R-:W-:Y:S01]  /*1a210*/  R2UR UR6, R2 ;  /* 0x00000000020672ca */ /* 0x000fe200000e0000 */
[----:B------:R-:W-:Y:S01]  /*1a220*/  VIADD R2, R12, 0x200 ;  /* 0x000002000c027836 */ /* 0x000fe20000000000 */
[----:B------:R-:W-:Y:S01]  /*1a230*/  R2UR UR7, R3 ;  /* 0x00000000030772ca */ /* 0x000fe200000e0000 */
[----:B------:R-:W-:Y:S01]  /*1a240*/  MUFU.EX2 R196, R196 ;  /* 0x000000c400c47308 */ /* 0x000fe20000000800 */
[----:B------:R-:W-:-:S07]  /*1a250*/  MOV R3, 0x40000040 ;  /* 0x4000004000037802 */ /* 0x000fce0000000f00 */
[----:B------:R-:W-:Y:S08]  /*1a260*/  MUFU.EX2 R198, R198 ;  /* 0x000000c600c67308 */ /* 0x000ff00000000800 */
[----:B------:R-:W-:Y:S01]  /*1a270*/  MUFU.EX2 R160, R160 ;  /* 0x000000a000a07308 */ /* 0x000fe20000000800 */
[----:B------:R-:W-:Y:S02]  /*1a280*/  WARPGROUP.DEPBAR.LE gsb0, 0x0 ;  /* 0x00008000000079c5 */ /* 0x000fe40000010000 */
[----:B------:R-:W-:Y:S01]  /*1a290*/  WARPGROUP.ARRIVE ;  /* 0x00000000000079c5 */ /* 0x000fe20000000000 */
[-CC-:B------:R-:W-:Y:S01]  /*1a2a0*/  FFMA.FTZ R192, R152, R0.reuse, -R13.reuse ;  /* 0x0000000098c07223 */ /* 0x180fe2000001080d */
[-CC-:B------:R-:W-:Y:S01]  /*1a2b0*/  FFMA.FTZ R152, R153, R0.reuse, -R13.reuse ;  /* 0x0000000099987223 */ /* 0x180fe2000001080d */
[----:B------:R-:W-:-:S03]  /*1a2c0*/  FFMA.FTZ R194, R156, R0, -R13 ;  /* 0x000000009cc27223 */ /* 0x000fc6000001080d */
[----:B------:R-:W-:Y:S01]  /*1a2d0*/  HGMMA.64x192x16.F32 R24, R188, gdesc[UR4].tnspB, R24, gsb0 ;  /* 0x42e00004bc187df0 */ /* 0x000fe20008000818 */
[----:B------:R-:W-:Y:S01]  /*1a2e0*/  R2UR UR6, R2 ;  /* 0x00000000020672ca */ /* 0x000fe200000e0000 */
[C---:B------:R-:W-:Y:S01]  /*1a2f0*/  VIADD R2, R12.reuse, 0x280 ;  /* 0x000002800c027836 */ /* 0x040fe20000000000 */
[----:B------:R-:W-:Y:S01]  /*1a300*/  R2UR UR7, R3 ;  /* 0x00000000030772ca */ /* 0x000fe200000e0000 */
[----:B------:R-:W-:Y:S01]  /*1a310*/  IMAD.MOV.U32 R3, RZ, RZ, 0x40000040 ;  /* 0x40000040ff037424 */ /* 0x000fe200078e00ff */
[----:B------:R-:W-:Y:S01]  /*1a320*/  MUFU.EX2 R192, R192 ;  /* 0x000000c000c07308 */ /* 0x000fe20000000800 */
[----:B------:R-:W-:-:S07]  /*1a330*/  VIADD R12, R12, 0x300 ;  /* 0x000003000c0c7836 */ /* 0x000fce0000000000 */
        /* <DEDUP_REMOVED lines=9> */
[----:B------:R-:W-:Y:S01]  /*1a3d0*/  FADD.FTZ R2, -R5, R8 ;  /* 0x0000000805027221 */ /* 0x000fe20000010100 */
[----:B------:R-:W-:Y:S01]  /*1a3e0*/  R2UR UR7, R3 ;  /* 0x00000000030772ca */ /* 0x000fe200000e0000 */
[-CC-:B------:R-:W-:Y:S01]  /*1a3f0*/  FFMA.FTZ R8, R120, R0.reuse, -R13.reuse ;  /* 0x0000000078087223 */ /* 0x180fe2000001080d */
[-CC-:B------:R-:W-:Y:S01]  /*1a400*/  FFMA.FTZ R120, R121, R0.reuse, -R13.reuse ;  /* 0x0000000079787223 */ /* 0x180fe2000001080d */
[-C--:B------:R-:W-:Y:S01]  /*1a410*/  FMUL.FTZ R2, R2, R0.reuse ;  /* 0x0000000002027220 */ /* 0x080fe20000410000 */
[----:B------:R-:W-:Y:S01]  /*1a420*/  FFMA.FTZ R121, R124, R0, -R13 ;  /* 0x000000007c797223 */ /* 0x000fe2000001080d */
[----:B------:R-:W-:Y:S08]  /*1a430*/  MUFU.EX2 R188, R188 ;  /* 0x000000bc00bc7308 */ /* 0x000ff00000000800 */
[----:B------:R0:W1:Y:S08]  /*1a440*/  MUFU.EX2 R3, R2 ;  /* 0x0000000200037308 */ /* 0x0000700000000800 */
[----:B------:R-:W2:Y:S01]  /*1a450*/  MUFU.EX2 R144, R144 ;  /* 0x0000009000907308 */ /* 0x000ea20000000800 */
[----:B0-----:R-:W-:-:S04]  /*1a460*/  FMNMX.FTZ R2, R170, R7, !PT ;  /* 0x00000007aa027209 */ /* 0x001fc80007810000 */
[----:B------:R-:W-:-:S03]  /*1a470*/  FMNMX.FTZ R2, R171, R2, !PT ;  /* 0x00000002ab027209 */ /* 0x000fc60007810000 */
[----:B------:R-:W0:Y:S01]  /*1a480*/  MUFU.EX2 R190, R190 ;  /* 0x000000be00be7308 */ /* 0x000e220000000800 */
[----:B------:R-:W-:Y:S01]  /*1a490*/  FMNMX.FTZ R2, R174, R2, !PT ;  /* 0x00000002ae027209 */ /* 0x000fe20007810000 */
[----:B-1----:R-:W-:Y:S01]  /*1a4a0*/  FFMA.FTZ R15, R3, R15, R200 ;  /* 0x0000000f030f7223 */ /* 0x002fe200000100c8 */
[C---:B------:R-:W-:Y:S02]  /*1a4b0*/  F2FP.F16.F32.PACK_AB R200, R168.reuse, R200 ;  /* 0x000000c8a8c8723e */ /* 0x040fe400000000ff */
[----:B------:R-:W-:Y:S01]  /*1a4c0*/  FMNMX.FTZ R2, R175, R2, !PT ;  /* 0x00000002af027209 */ /* 0x000fe20007810000 */
[----:B------:R-:W-:Y:S02]  /*1a4d0*/  FADD.FTZ R15, R168, R15 ;  /* 0x0000000fa80f7221 */ /* 0x000fe40000010000 */
[----:B------:R-:W-:Y:S01]  /*1a4e0*/  MUFU.EX2 R8, R8 ;  /* 0x0000000800087308 */ /* 0x000fe20000000800 */
[----:B------:R-:W-:Y:S01]  /*1a4f0*/  FMNMX.FTZ R2, R162, R2, !PT ;  /* 0x00000002a2027209 */ /* 0x000fe20007810000 */
[----:B------:R-:W-:Y:S01]  /*1a500*/  FADD.FTZ R15, R202, R15 ;  /* 0x0000000fca0f7221 */ /* 0x000fe20000010000 */
[----:B------:R-:W-:-:S02]  /*1a510*/  F2FP.F16.F32.PACK_AB R202, R169, R202 ;  /* 0x000000caa9ca723e */ /* 0x000fc400000000ff */
[----:B------:R-:W-:Y:S01]  /*1a520*/  FMNMX.FTZ R2, R163, R2, !PT ;  /* 0x00000002a3027209 */ /* 0x000fe20007810000 */
[----:B------:R-:W-:Y:S02]  /*1a530*/  FADD.FTZ R15, R169, R15 ;  /* 0x0000000fa90f7221 */ /* 0x000fe40000010000 */
[----:B------:R-:W-:Y:S01]  /*1a540*/  MUFU.EX2 R120, R120 ;  /* 0x0000007800787308 */ /* 0x000fe20000000800 */
[----:B------:R-:W-:Y:S01]  /*1a550*/  FMNMX.FTZ R2, R166, R2, !PT ;  /* 0x00000002a6027209 */ /* 0x000fe20007810000 */
[----:B------:R-:W-:Y:S01]  /*1a560*/  FADD.FTZ R15, R196, R15 ;  /* 0x0000000fc40f7221 */ /* 0x000fe20000010000 */
        /* <DEDUP_REMOVED lines=8> */
[----:B------:R-:W-:-:S03]  /*1a5f0*/  FADD.FTZ R15, R160, R15 ;  /* 0x0000000fa00f7221 */ /* 0x000fc60000010000 */
[----:B------:R-:W-:Y:S01]  /*1a600*/  FMNMX.FTZ R2, R158, R2, !PT ;  /* 0x000000029e027209 */ /* 0x000fe20007810000 */
[----:B------:R-:W-:Y:S01]  /*1a610*/  FADD.FTZ R15, R192, R15 ;  /* 0x0000000fc00f7221 */ /* 0x000fe20000010000 */
[C---:B------:R-:W-:Y:S02]  /*1a620*/  F2FP.F16.F32.PACK_AB R192, R152.reuse, R192 ;  /* 0x000000c098c0723e */ /* 0x040fe400000000ff */
[----:B------:R-:W-:Y:S01]  /*1a630*/  FMNMX.FTZ R2, R159, R2, !PT ;  /* 0x000000029f027209 */ /* 0x000fe20007810000 */
[----:B------:R-:W-:-:S03]  /*1a640*/  FADD.FTZ R15, R152, R15 ;  /* 0x0000000f980f7221 */ /* 0x000fc60000010000 */
[----:B------:R-:W-:Y:S01]  /*1a650*/  FMNMX.FTZ R2, R146, R2, !PT ;  /* 0x0000000292027209 */ /* 0x000fe20007810000 */
[----:B------:R-:W-:Y:S01]  /*1a660*/  FADD.FTZ R15, R194, R15 ;  /* 0x0000000fc20f7221 */ /* 0x000fe20000010000 */
[----:B------:R-:W-:Y:S02]  /*1a670*/  F2FP.F16.F32.PACK_AB R194, R21, R194 ;  /* 0x000000c215c2723e */ /* 0x000fe400000000ff */
[----:B------:R-:W-:Y:S01]  /*1a680*/  FMNMX.FTZ R2, R147, R2, !PT ;  /* 0x0000000293027209 */ /* 0x000fe20007810000 */
[----:B------:R-:W-:-:S03]  /*1a690*/  FADD.FTZ R15, R21, R15 ;  /* 0x0000000f150f7221 */ /* 0x000fc60000010000 */
[----:B------:R-:W-:Y:S01]  /*1a6a0*/  FMNMX.FTZ R2, R150, R2, !PT ;  /* 0x0000000296027209 */ /* 0x000fe20007810000 */
[----:B------:R-:W-:Y:S01]  /*1a6b0*/  FADD.FTZ R15, R188, R15 ;  /* 0x0000000fbc0f7221 */ /* 0x000fe20000010000 */
[C---:B--2---:R-:W-:Y:S02]  /*1a6c0*/  F2FP.F16.F32.PACK_AB R188, R144.reuse, R188 ;  /* 0x000000bc90bc723e */ /* 0x044fe400000000ff */
[----:B------:R-:W-:Y:S01]  /*1a6d0*/  FMNMX.FTZ R2, R151, R2, !PT ;  /* 0x0000000297027209 */ /* 0x000fe20007810000 */
[----:B------:R-:W-:-:S03]  /*1a6e0*/  FADD.FTZ R15, R144, R15 ;  /* 0x0000000f900f7221 */ /* 0x000fc60000010000 */
[----:B------:R-:W-:Y:S01]  /*1a6f0*/  FMNMX.FTZ R2, R138, R2, !PT ;  /* 0x000000028a027209 */ /* 0x000fe20007810000 */
[----:B0-----:R-:W-:Y:S01]  /*1a700*/  FADD.FTZ R15, R190, R15 ;  /* 0x0000000fbe0f7221 */ /* 0x001fe20000010000 */
[C---:B------:R-:W-:Y:S02]  /*1a710*/  F2FP.F16.F32.PACK_AB R190, R10.reuse, R190 ;  /* 0x000000be0abe723e */ /* 0x040fe400000000ff */
[----:B------:R-:W-:Y:S01]  /*1a720*/  FMNMX.FTZ R2, R139, R2, !PT ;  /* 0x000000028b027209 */ /* 0x000fe20007810000 */
[----:B------:R-:W-:Y:S01]  /*1a730*/  FADD.FTZ R15, R10, R15 ;  /* 0x0000000f0a0f7221 */ /* 0x000fe20000010000 */
[----:B------:R-:W-:Y:S02]  /*1a740*/  MOV R10, R216 ;  /* 0x000000d8000a7202 */ /* 0x000fe40000000f00 */
        /* <DEDUP_REMOVED lines=14> */
[----:B------:R-:W-:-:S04]  /*1a830*/  FADD.FTZ R2, -R4, R7 ;  /* 0x0000000704027221 */ /* 0x000fc80000010100 */
[-C--:B------:R-:W-:Y:S01]  /*1a840*/  FMUL.FTZ R2, R2, R0.reuse ;  /* 0x0000000002027220 */ /* 0x080fe20000410000 */
[----:B------:R-:W-:Y:S02]  /*1a850*/  WARPGROUP.DEPBAR.LE gsb0, 0x0 ;  /* 0x00008000000079c5 */ /* 0x000fe40000010000 */
[----:B------:R-:W-:Y:S01]  /*1a860*/  WARPGROUP.ARRIVE ;  /* 0x00000000000079c5 */ /* 0x000fe20000000000 */
[-CC-:B------:R-:W-:Y:S01]  /*1a870*/  FFMA.FTZ R184, R136, R0.reuse, -R13.reuse ;  /* 0x0000000088b87223 */ /* 0x180fe2000001080d */
[-CC-:B------:R-:W-:Y:S01]  /*1a880*/  FFMA.FTZ R136, R137, R0.reuse, -R13.reuse ;  /* 0x0000000089887223 */ /* 0x180fe2000001080d */
[-CC-:B------:R-:W-:Y:S01]  /*1a890*/  FFMA.FTZ R186, R140, R0.reuse, -R13.reuse ;  /* 0x000000008cba7223 */ /* 0x180fe2000001080d */
[----:B------:R-:W-:Y:S01]  /*1a8a0*/  FFMA.FTZ R137, R141, R0, -R13 ;  /* 0x000000008d897223 */ /* 0x000fe2000001080d */
[----:B------:R-:W-:Y:S01]  /*1a8b0*/  MUFU.EX2 R2, R2 ;  /* 0x0000000200027308 */ /* 0x000fe20000000800 */
[----:B------:R-:W-:Y:S01]  /*1a8c0*/  HGMMA.64x192x16.F32 R24, R180, gdesc[UR4].tnspB, R24, gsb0 ;  /* 0x42e00004b4187df0 */ /* 0x000fe20008000818 */
[----:B------:R-:W-:-:S06]  /*1a8d0*/  R2UR UR6, R12 ;  /* 0x000000000c0672ca */ /* 0x000fcc00000e0000 */
[----:B------:R-:W0:Y:S08]  /*1a8e0*/  MUFU.EX2 R184, R184 ;  /* 0x000000b800b87308 */ /* 0x000e300000000800 */
[----:B------:R-:W1:Y:S08]  /*1a8f0*/  MUFU.EX2 R136, R136 ;  /* 0x0000008800887308 */ /* 0x000e700000000800 */
        /* <DEDUP_REMOVED lines=8> */
[----:B------:R-:W-:Y:S02]  /*1a980*/  WARPGROUP.DEPBAR.LE gsb0, 0x0 ;  /* 0x00008000000079c5 */ /* 0x000fe40000010000 */
[-CC-:B------:R-:W-:Y:S01]  /*1a990*/  FFMA.FTZ R180, R128, R0.reuse, -R13.reuse ;  /* 0x0000000080b47223 */ /* 0x180fe2000001080d */
[-CC-:B------:R-:W-:Y:S01]  /*1a9a0*/  FFMA.FTZ R128, R129, R0.reuse, -R13.reuse ;  /* 0x0000000081807223 */ /* 0x180fe2000001080d */
[-CC-:B------:R-:W-:Y:S01]  /*1a9b0*/  FFMA.FTZ R182, R132, R0.reuse, -R13.reuse ;  /* 0x0000000084b67223 */ /* 0x180fe2000001080d */
[-CC-:B------:R-:W-:Y:S01]  /*1a9c0*/  FFMA.FTZ R129, R133, R0.reuse, -R13.reuse ;  /* 0x0000000085817223 */ /* 0x180fe2000001080d */
[-C--:B------:R-:W-:Y:S01]  /*1a9d0*/  FFMA.FTZ R13, R125, R0.reuse, -R13 ;  /* 0x000000007d0d7223 */ /* 0x080fe2000001080d */
[----:B------:R-:W-:Y:S01]  /*1a9e0*/  WARPGROUP.ARRIVE ;  /* 0x00000000000079c5 */ /* 0x000fe20000000000 */
[-C--:B------:R-:W-:Y:S01]  /*1a9f0*/  FMUL.FTZ R125, R4, R0.reuse ;  /* 0x00000000047d7220 */ /* 0x080fe20000410000 */
[----:B------:R-:W-:Y:S03]  /*1aa00*/  MUFU.EX2 R180, R180 ;  /* 0x000000b400b47308 */ /* 0x000fe60000000800 */
        /* <DEDUP_REMOVED lines=14> */
[----:B0-----:R-:W-:Y:S01]  /*1aaf0*/  MOV R13, 0x40000040 ;  /* 0x40000040000d7802 */ /* 0x001fe20000000f00 */
[-CC-:B------:R-:W-:Y:S01]  /*1ab00*/  FFMA.FTZ R140, R159, R0.reuse, -R125.reuse ;  /* 0x000000009f8c7223 */ /* 0x180fe2000001087d */
[-CC-:B------:R-:W-:Y:S01]  /*1ab10*/  FFMA.FTZ R189, R146, R0.reuse, -R125.reuse ;  /* 0x0000000092bd7223 */ /* 0x180fe2000001087d */
[-CC-:B------:R-:W-:Y:S01]  /*1ab20*/  FFMA.FTZ R12, R147, R0.reuse, -R125.reuse ;  /* 0x00000000930c7223 */ /* 0x180fe2000001087d */
[----:B------:R-:W-:Y:S01]  /*1ab30*/  R2UR UR7, R13 ;  /* 0x000000000d0772ca */ /* 0x000fe200000e0000 */
[-CC-:B------:R-:W-:Y:S01]  /*1ab40*/  FFMA.FTZ R191, R150, R0.reuse, -R125.reuse ;  /* 0x0000000096bf7223 */ /* 0x180fe2000001087d */
[-CC-:B------:R-:W-:Y:S01]  /*1ab50*/  FFMA.FTZ R151, R151, R0.reuse, -R125.reuse ;  /* 0x0000000097977223 */ /* 0x180fe2000001087d */
[----:B------:R-:W0:Y:S01]  /*1ab60*/  MUFU.EX2 R124, R124 ;  /* 0x0000007c007c7308 */ /* 0x000e220000000800 */
[-C--:B------:R-:W-:Y:S01]  /*1ab70*/  FFMA.FTZ R185, R138, R0.reuse, -R125 ;  /* 0x000000008ab97223 */ /* 0x080fe2000001087d */
[----:B------:R-:W-:Y:S01]  /*1ab80*/  @!P1 PRMT R13, RZ, 0x654, R11 ;  /* 0x00000654ff0d9816 */ /* 0x000fe2000000000b */
[-CC-:B------:R-:W-:Y:S01]  /*1ab90*/  FFMA.FTZ R139, R139, R0.reuse, -R125.reuse ;  /* 0x000000008b8b7223 */ /* 0x180fe2000001087d */
[-CC-:B------:R-:W-:Y:S01]  /*1aba0*/  FFMA.FTZ R187, R142, R0.reuse, -R125.reuse ;  /* 0x000000008ebb7223 */ /* 0x180fe2000001087d */
[-CC-:B------:R-:W-:Y:S01]  /*1abb0*/  FFMA.FTZ R183, R134, R0.reuse, -R125.reuse ;  /* 0x0000000086b77223 */ /* 0x180fe2000001087d */
[-CC-:B------:R-:W-:Y:S01]  /*1abc0*/  FFMA.FTZ R135, R135, R0.reuse, -R125.reuse ;  /* 0x0000000087877223 */ /* 0x180fe2000001087d */
[----:B------:R-:W-:Y:S01]  /*1abd0*/  FFMA.FTZ R122, R122, R0, -R125 ;  /* 0x000000007a7a7223 */ /* 0x000fe2000001087d */
[----:B------:R-:W2:Y:S01]  /*1abe0*/  MUFU.EX2 R203, R203 ;  /* 0x000000cb00cb7308 */ /* 0x000ea20000000800 */
[----:B-1----:R-:W-:Y:S01]  /*1abf0*/  FFMA.FTZ R14, R2, R14, R201 ;  /* 0x0000000e020e7223 */ /* 0x002fe200000100c9 */
[----:B------:R-:W-:Y:S01]  /*1ac00*/  HGMMA.64x192x16.F32 R24, R176, gdesc[UR4].tnspB, R24, gsb0 ;  /* 0x42e00004b0187df0 */ /* 0x000fe20008000818 */
[-C--:B------:R-:W-:Y:S01]  /*1ac10*/  FFMA.FTZ R123, R123, R0.reuse, -R125 ;  /* 0x000000007b7b7223 */ /* 0x080fe2000001087d */
[----:B------:R-:W-:Y:S01]  /*1ac20*/  FADD.FTZ R15, R180, R15 ;  /* 0x0000000fb40f7221 */ /* 0x000fe20000010000 */
[----:B------:R-:W-:-:S03]  /*1ac30*/  FFMA.FTZ R126, R126, R0, -R125 ;  /* 0x000000007e7e7223 */ /* 0x000fc6000001087d */
        /* <DEDUP_REMOVED lines=11> */
[----:B--2---:R-:W-:Y:S01]  /*1acf0*/  FADD.FTZ R130, R133, R14 ;  /* 0x0000000e85827221 */ /* 0x004fe20000010000 */
[----:B------:R-:W-:Y:S01]  /*1ad00*/  FFMA.FTZ R14, R131, R0, -R125 ;  /* 0x00000000830e7223 */ /* 0x000fe2000001087d */
[----:B------:R-:W-:-:S05]  /*1ad10*/  F2FP.F16.F32.PACK_AB R197, R133, R197 ;  /* 0x000000c585c5723e */ /* 0x000fca00000000ff */
[----:B------:R-:W2:Y:S01]  /*1ad20*/  MUFU.EX2 R193, R193 ;  /* 0x000000c100c17308 */ /* 0x000ea20000000800 */
[----:B-1----:R-:W-:-:S07]  /*1ad30*/  FADD.FTZ R130, R199, R130 ;  /* 0x00000082c7827221 */ /* 0x002fce0000010000 */
        /* <DEDUP_REMOVED lines=19> */
[----:B--2---:R-:W-:-:S07]  /*1ae70*/  FADD.FTZ R130, R191, R130 ;  /* 0x00000082bf827221 */ /* 0x004fce0000010000 */
[----:B------:R-:W-:Y:S01]  /*1ae80*/  MUFU.EX2 R187, R187 ;  /* 0x000000bb00bb7308 */ /* 0x000fe20000000800 */
[C---:B-1----:R-:W-:Y:S01]  /*1ae90*/  FADD.FTZ R130, R11.reuse, R130 ;  /* 0x000000820b827221 */ /* 0x042fe20000010000 */
[----:B------:R-:W-:-:S06]  /*1aea0*/  F2FP.F16.F32.PACK_AB R191, R11, R191 ;  /* 0x000000bf0bbf723e */ /* 0x000fcc00000000ff */
[----:B------:R-:W-:Y:S01]  /*1aeb0*/  MUFU.EX2 R181, R181 ;  /* 0x000000b500b57308 */ /* 0x000fe20000000800 */
[----:B0-----:R-:W-:-:S07]  /*1aec0*/  FADD.FTZ R130, R185, R130 ;  /* 0x00000082b9827221 */ /* 0x001fce0000010000 */
[----:B------:R-:W0:Y:S08]  /*1aed0*/  MUFU.EX2 R128, R128 ;  /* 0x0000008000807308 */ /* 0x000e300000000800 */
[----:B------:R-:W-:Y:S08]  /*1aee0*/  MUFU.EX2 R14, R14 ;  /* 0x0000000e000e7308 */ /* 0x000ff00000000800 */
[----:B------:R-:W1:Y:S01]  /*1aef0*/  MUFU.EX2 R182, R182 ;  /* 0x000000b600b67308 */ /* 0x000e620000000800 */
[C---:B0-----:R-:W-:Y:S01]  /*1af00*/  FADD.FTZ R15, R128.reuse, R15 ;  /* 0x0000000f800f7221 */ /* 0x041fe20000010000 */
[----:B------:R-:W-:-:S06]  /*1af10*/  F2FP.F16.F32.PACK_AB R180, R128, R180 ;  /* 0x000000b480b4723e */ /* 0x000fcc00000000ff */
[----:B------:R-:W-:Y:S08]  /*1af20*/  MUFU.EX2 R183, R183 ;  /* 0x000000b700b77308 */ /* 0x000ff00000000800 */
[----:B------:R-:W0:Y:S01]  /*1af30*/  MUFU.EX2 R129, R129 ;  /* 0x0000008100817308 */ /* 0x000e220000000800 */
[----:B-1----:R-:W-:-:S07]  /*1af40*/  FADD.FTZ R15, R182, R15 ;  /* 0x0000000fb60f7221 */ /* 0x002fce0000010000 */
[----:B------:R-:W-:Y:S08]  /*1af50*/  MUFU.EX2 R135, R135 ;  /* 0x0000008700877308 */ /* 0x000ff00000000800 */
[----:B------:R-:W-:Y:S01]  /*1af60*/  MUFU.EX2 R122, R122 ;  /* 0x0000007a007a7308 */ /* 0x000fe20000000800 */
[C---:B0-----:R-:W-:Y:S01]  /*1af70*/  FADD.FTZ R15, R129.reuse, R15 ;  /* 0x0000000f810f7221 */ /* 0x041fe20000010000 */
[----:B------:R-:W-:-:S03]  /*1af80*/  F2FP.F16.F32.PACK_AB R182, R129, R182 ;  /* 0x000000b681b6723e */ /* 0x000fc600000000ff */
[----:B------:R-:W-:-:S03]  /*1af90*/  FADD.FTZ R15, R8, R15 ;  /* 0x0000000f080f7221 */ /* 0x000fc60000010000 */
[----:B------:R-:W0:Y:S01]  /*1afa0*/  MUFU.EX2 R123, R123 ;  /* 0x0000007b007b7308 */ /* 0x000e220000000800 */
[----:B------:R-:W-:-:S04]  /*1afb0*/  FADD.FTZ R15, R120, R15 ;  /* 0x0000000f780f7221 */ /* 0x000fc80000010000 */
[----:B------:R-:W-:-:S03]  /*1afc0*/  FADD.FTZ R15, R121, R15 ;  /* 0x0000000f790f7221 */ /* 0x000fc60000010000 */
[----:B------:R-:W-:Y:S01]  /*1afd0*/  MUFU.EX2 R126, R126 ;  /* 0x0000007e007e7308 */ /* 0x000fe20000000800 */
[C---:B------:R-:W-:Y:S01]  /*1afe0*/  FADD.FTZ R15, R7.reuse, R15 ;  /* 0x0000000f070f7221 */ /* 0x040fe20000010000 */
[----:B------:R-:W-:Y:S02]  /*1aff0*/  WARPGROUP.DEPBAR.LE gsb0, 0x0 ;  /* 0x00008000000079c5 */ /* 0x000fe40000010000 */
[----:B------:R1:W-:Y:S01]  /*1b000*/  @!P1 SYNCS.ARRIVE.TRANS64.RED.A1T0 RZ, [R13+URZ], RZ ;  /* 0x000000ff0dff99a7 */ /* 0x0003e2000810043f */
[----:B------:R-:W-:Y:S01]  /*1b010*/  F2FP.F16.F32.PACK_AB R176, R120, R8 ;  /* 0x0000000878b0723e */ /* 0x000fe200000000ff */
[----:B------:R-:W-:Y:S01]  /*1b020*/  IMAD.MOV.U32 R8, RZ, RZ, R5 ;  /* 0x000000ffff087224 */ /* 0x000fe200078e0005 */
[----:B------:R-:W-:Y:S01]  /*1b030*/  F2FP.F16.F32.PACK_AB R178, R7, R121 ;  /* 0x0000007907b2723e */ /* 0x000fe200000000ff */
[----:B------:R-:W-:Y:S01]  /*1b040*/  IMAD.MOV.U32 R7, RZ, RZ, R4 ;  /* 0x000000ffff077224 */ /* 0x000fe200078e0004 */
[----:B0-----:R-:W-:Y:S01]  /*1b050*/  F2FP.F16.F32.PACK_AB R177, R123, R122 ;  /* 0x0000007a7bb1723e */ /* 0x001fe200000000ff */
[----:B------:R0:W-:Y:S01]  /*1b060*/  @!P1 SYNCS.ARRIVE.TRANS64.RED.A1T0 RZ, [R9+URZ], RZ ;  /* 0x000000ff09ff99a7 */ /* 0x0001e2000810043f */
[-CC-:B-1----:R-:W-:Y:S01]  /*1b070*/  FFMA.FTZ R13, R143, R0.reuse, -R125.reuse ;  /* 0x000000008f0d7223 */ /* 0x182fe2000001087d */
[----:B------:R-:W-:-:S05]  /*1b080*/  FFMA.FTZ R125, R127, R0, -R125 ;  /* 0x000000007f7d7223 */ /* 0x000fca000001087d */
[----:B------:R-:W-:Y:S08]  /*1b090*/  MUFU.EX2 R13, R13 ;  /* 0x0000000d000d7308 */ /* 0x000ff00000000800 */
[----:B0-----:R-:W0:Y:S08]  /*1b0a0*/  MUFU.EX2 R9, R139 ;  /* 0x0000008b00097308 */ /* 0x001e300000000800 */
[----:B------:R-:W1:Y:S01]  /*1b0b0*/  MUFU.EX2 R125, R125 ;  /* 0x0000007d007d7308 */ /* 0x000e620000000800 */
[C---:B0-----:R-:W-:Y:S01]  /*1b0c0*/  FADD.FTZ R130, R9.reuse, R130 ;  /* 0x0000008209827221 */ /* 0x041fe20000010000 */
[----:B------:R-:W-:Y:S01]  /*1b0d0*/  F2FP.F16.F32.PACK_AB R185, R9, R185 ;  /* 0x000000b909b9723e */ /* 0x000fe200000000ff */
[----:B------:R-:W-:-:S02]  /*1b0e0*/  IMAD.MOV.U32 R9, RZ, RZ, R217 ;  /* 0x000000ffff097224 */ /* 0x000fc400078e00d9 */
[----:B------:R-:W-:Y:S01]  /*1b0f0*/  FADD.FTZ R130, R187, R130 ;  /* 0x00000082bb827221 */ /* 0x000fe20000010000 */
[----:B------:R-:W-:-:S03]  /*1b100*/  F2FP.F16.F32.PACK_AB R187, R13, R187 ;  /* 0x000000bb0dbb723e */ /* 0x000fc600000000ff */
[----:B------:R-:W-:Y:S01]  /*1b110*/  FADD.FTZ R130, R13, R130 ;  /* 0x000000820d827221 */ /* 0x000fe20000010000 */
[----:B-1----:R-:W-:-:S03]  /*1b120*/  F2FP.F16.F32.PACK_AB R179, R125, R126 ;  /* 0x0000007e7db3723e */ /* 0x002fc600000000ff */
[----:B------:R-:W-:Y:S01]  /*1b130*/  FADD.FTZ R130, R181, R130 ;  /* 0x00000082b5827221 */ /* 0x000fe20000010000 */
[----:B------:R-:W-:-:S03]  /*1b140*/  F2FP.F16.F32.PACK_AB R181, R14, R181 ;  /* 0x000000b50eb5723e */ /* 0x000fc600000000ff */
[----:B------:R-:W-:-:S04]  /*1b150*/  FADD.FTZ R130, R14, R130 ;  /* 0x000000820e827221 */ /* 0x000fc80000010000 */
[----:B------:R-:W-:Y:S01]  /*1b160*/  FADD.FTZ R130, R183, R130 ;  /* 0x00000082b7827221 */ /* 0x000fe20000010000 */
[----:B------:R-:W-:-:S03]  /*1b170*/  F2FP.F16.F32.PACK_AB R183, R135, R183 ;  /* 0x000000b787b7723e */ /* 0x000fc600000000ff */
[----:B------:R-:W-:-:S04]  /*1b180*/  FADD.FTZ R130, R135, R130 ;  /* 0x0000008287827221 */ /* 0x000fc80000010000 */
[----:B------:R-:W-:-:S04]  /*1b190*/  FADD.FTZ R130, R122, R130 ;  /* 0x000000827a827221 */ /* 0x000fc80000010000 */
[----:B------:R-:W-:-:S04]  /*1b1a0*/  FADD.FTZ R130, R123, R130 ;  /* 0x000000827b827221 */ /* 0x000fc80000010000 */
[----:B------:R-:W-:-:S04]  /*1b1b0*/  FADD.FTZ R130, R126, R130 ;  /* 0x000000827e827221 */ /* 0x000fc80000010000 */
[----:B------:R-:W-:Y:S01]  /*1b1c0*/  FADD.FTZ R14, R125, R130 ;  /* 0x000000827d0e7221 */ /* 0x000fe20000010000 */
[----:B------:R-:W-:Y:S06]  /*1b1d0*/  @P2 BRA `(.L_x_3826) ;  /* 0xffffffb000c02947 */ /* 0x000fec000383ffff */
.L_x_3815:
[----:B------:R-:W-:Y:S05]  /*1b1e0*/  BSYNC B0 ;  /* 0x0000000000007941 */ /* 0x000fea0003800000 */
.L_x_3814:
        /* <DEDUP_REMOVED lines=99> */
.L_x_3827:
[----:B------:R-:W-:Y:S01]  /*1b820*/  IMAD R6, R216, 0x8, R16 ;  /* 0x00000008d8067824 */ /* 0x000fe200078e0210 */
[----:B------:R-:W-:-:S04]  /*1b830*/  SHF.L.U32 R3, R217, 0x1f, RZ ;  /* 0x0000001fd9037819 */ /* 0x000fc800000006ff */
[----:B------:R0:W1:Y:S01]  /*1b840*/  SYNCS.PHASECHK.TRANS64.TRYWAIT P2, [R6+URZ+0x36850], R3 ;  /* 0x03685003060075a7 */ /* 0x000062000804017f */
[----:B------:R-:W-:Y:S05]  /*1b850*/  @!P0 BRA `(.L_x_3828) ;  /* 0x0000000000048947 */ /* 0x000fea0003800000 */
[----:B------:R-:W-:Y:S01]  /*1b860*/  BPT.TRAP 0x1 ;  /* 0x000000040000795c */ /* 0x000fe20000300000 */
.L_x_3828:
[----:B------:R-:W-:Y:S01]  /*1b870*/  VIADD R16, R16, 0x400 ;  /* 0x0000040010107836 */ /* 0x000fe20000000000 */
[----:B------:R-:W-:Y:S04]  /*1b880*/  BSSY B0, `(.L_x_3829) ;  /* 0x0000008000007945 */ /* 0x000fe80003800000 */
[----:B------:R-:W-:-:S04]  /*1b890*/  SHF.R.U32.HI R16, RZ, 0x4, R16 ;  /* 0x00000004ff107819 */ /* 0x000fc80000011610 */
[----:B------:R-:W-:-:S04]  /*1b8a0*/  LOP3.LUT R16, R16, 0x3fff, RZ, 0xc0, !PT ;  /* 0x00003fff10107812 */ /* 0x000fc800078ec0ff */
[----:B------:R-:W-:-:S05]  /*1b8b0*/  LOP3.LUT R7, R16, 0x3800000, RZ, 0xfc, !PT ;  /* 0x0380000010077812 */ /* 0x000fca00078efcff */
[----:B------:R-:W-:Y:S01]  /*1b8c0*/  IMAD R7, R216, 0xa80, R7 ;  /* 0x00000a80d8077824 */ /* 0x000fe200078e0207 */
[----:B-1----:R-:W-:Y:S06]  /*1b8d0*/  @P2 BRA `(.L_x_3830) ;  /* 0x0000000000082947 */ /* 0x002fec0003800000 */
[----:B------:R-:W1:Y:S02]  /*1b8e0*/  SYNCS.PHASECHK.TRANS64.TRYWAIT P0, [R6+URZ+0x36850], R3 ;  /* 0x03685003060075a7 */ /* 0x000e64000800017f */
[----:B-1----:R-:W-:Y:S05]  /*1b8f0*/  @!P0 BRA `(.L_x_3831) ;  /* 0x000000d400408947 */ /* 0x002fea0003800000 */
.L_x_3830:
[----:B------:R-:W-:Y:S05]  /*1b900*/  BSYNC B0 ;  /* 0x0000000000007941 */ /* 0x000fea0003800000 */
.L_x_3829:
[----:B01----:R-:W-:Y:S01]  /*1b910*/  IMAD.MOV.U32 R3, RZ, RZ, 0x40000040 ;  /* 0x40000040ff037424 */ /* 0x003fe200078e00ff */
[----:B------:R-:W-:Y:S01]  /*1b920*/  MOV R2, R7 ;  /* 0x0000000700027202 */ /* 0x000fe20000000f00 */
[----:B------:R-:W-:Y:S01]  /*1b930*/  WARPGROUP.ARRIVE ;  /* 0x00000000000079c5 */ /* 0x000fe20000000000 */
[----:B------:R-:W-:Y:S01]  /*1b940*/  @!P1 VIADD R12, R6, 0x36860 ;  /* 0x00036860060c9836 */ /* 0x000fe20000000000 */
[----:B------:R-:W-:Y:S01]  /*1b950*/  IADD3 R226, R226, 0x1, RZ ;  /* 0x00000001e2e27810 */ /* 0x000fe20007ffe0ff */
[----:B------:R-:W-:Y:S01]  /*1b960*/  IMAD.MOV.U32 R6, RZ, RZ, RZ ;  /* 0x000000ffff067224 */ /* 0x000fe200078e00ff */
[----:B------:R-:W-:Y:S01]  /*1b970*/  R2UR UR6, R2 ;  /* 0x00000000020672ca */ /* 0x000fe200000e0000 */
[----:B------:R-:W-:Y:S01]  /*1b980*/  VIADD R2, R7, 0x80 ;  /* 0x0000008007027836 */ /* 0x000fe20000000000 */
[----:B------:R-:W-:Y:S01]  /*1b990*/  R2UR UR7, R3 ;  /* 0x00000000030772ca */ /* 0x000fe200000e0000 */
[----:B------:R-:W-:Y:S01]  /*1b9a0*/  IMAD.MOV.U32 R3, RZ, RZ, 0x40000040 ;  /* 0x40000040ff037424 */ /* 0x000fe200078e00ff */
[----:B------:R-:W-:Y:S01]  /*1b9b0*/  @!P1 PRMT R12, RZ, 0x654, R12 ;  /* 0x00000654ff0c9816 */ /* 0x000fe2000000000c */
[----:B------:R-:W-:-:S05]  /*1b9c0*/  VIADD R216, R216, 0x1 ;  /* 0x00000001d8d87836 */ /* 0x000fca0000000000 */
[----:B------:R-:W-:-:S04]  /*1b9d0*/  ISETP.NE.AND P2, PT, R216, 0x2, PT ;  /* 0x00000002d800780c */ /* 0x000fc80003f45270 */
[----:B------:R-:W-:Y:S01]  /*1b9e0*/  SEL R216, R216, RZ, P2 ;  /* 0x000000ffd8d87207 */ /* 0x000fe20001000000 */
[----:B------:R-:W-:Y:S01]  /*1b9f0*/  HGMMA.64x192x16.F32 R24, R200, gdesc[UR4].tnspB, R24, gsb0 ;  /* 0x42e00004c8187df0 */ /* 0x000fe20008000818 */
[----:B------:R-:W-:Y:S01]  /*1ba00*/  R2UR UR6, R2 ;  /* 0x00000000020672ca */ /* 0x000fe200000e0000 */
[----:B------:R-:W-:Y:S01]  /*1ba10*/  VIADD R2, R7, 0x100 ;  /* 0x0000010007027836 */ /* 0x000fe20000000000 */
[----:B------:R-:W-:Y:S02]  /*1ba20*/  R2UR UR7, R3 ;  /* 0x00000000030772ca */ /* 0x000fe400000e0000 */
[----:B------:R-:W-:Y:S01]  /*1ba30*/  MOV R3, 0x40000040 ;  /* 0x4000004000037802 */ /* 0x000fe20000000f00 */
[----:B------:R-:W-:Y:S02]  /*1ba40*/  WARPGROUP.DEPBAR.LE gsb0, 0x0 ;  /* 0x00008000000079c5 */ /* 0x000fe40000010000 */
[----:B------:R-:W-:-:S12]  /*1ba50*/  WARPGROUP.ARRIVE ;  /* 0x00000000000079c5 */ /* 0x000fd80000000000 */
        /* <DEDUP_REMOVED lines=15> */
[----:B------:R-:W-:Y:S02]  /*1bb50*/  R2UR UR6, R2 ;  /* 0x00000000020672ca */ /* 0x000fe400000e0000 */
[----:B------:R-:W-:Y:S01]  /*1bb60*/  R2UR UR7, R3 ;  /* 0x00000000030772ca */ /* 0x000fe200000e0000 */
[----:B------:R-:W-:Y:S01]  /*1bb70*/  IMAD.MOV.U32 R3, RZ, RZ, 0x40000040 ;  /* 0x40000040ff037424 */ /* 0x000fe200078e00ff */
[----:B------:R-:W-:Y:S01]  /*1bb80*/  IADD3 R2, R7, 0x280, RZ ;  /* 0x0000028007027810 */ /* 0x000fe20007ffe0ff */
        /* <DEDUP_REMOVED lines=12> */
[----:B------:R-:W0:Y:S04]  /*1bc50*/  SHFL.BFLY PT, R2, R15, 0x2, 0x1f ;  /* 0x0c401f000f027f89 */ /* 0x000e2800000e0000 */
[----:B------:R-:W1:Y:S01]  /*1bc60*/  SHFL.BFLY PT, R3, R14, 0x2, 0x1f ;  /* 0x0c401f000e037f89 */ /* 0x000e6200000e0000 */
[----:B0-----:R-:W-:Y:S01]  /*1bc70*/  FADD.FTZ R2, R2, R15 ;  /* 0x0000000f02027221 */ /* 0x001fe20000010000 */
[----:B-1----:R-:W-:-:S04]  /*1bc80*/  FADD.FTZ R8, R3, R14 ;  /* 0x0000000e03087221 */ /* 0x002fc80000010000 */
[----:B------:R-:W0:Y:S04]  /*1bc90*/  SHFL.BFLY PT, R3, R2, 0x1, 0x1f ;  /* 0x0c201f0002037f89 */ /* 0x000e2800000e0000 */
[----:B------:R-:W1:Y:S01]  /*1bca0*/  SHFL.BFLY PT, R7, R8, 0x1, 0x1f ;  /* 0x0c201f0008077f89 */ /* 0x000e6200000e0000 */
[----:B0-----:R-:W-:Y:S01]  /*1bcb0*/  FADD.FTZ R13, R2, R3 ;  /* 0x00000003020d7221 */ /* 0x001fe20000010000 */
[----:B------:R-:W-:Y:S01]  /*1bcc0*/  SEL R2, RZ, 0x1, P2 ;  /* 0x00000001ff027807 */ /* 0x000fe20001000000 */
[----:B------:R-:W-:Y:S02]  /*1bcd0*/  IMAD.MOV.U32 R3, RZ, RZ, -0x800000 ;  /* 0xff800000ff037424 */ /* 0x000fe400078e00ff */
[----:B-1----:R-:W-:Y:S01]  /*1bce0*/  FADD.FTZ R16, R8, R7 ;  /* 0x0000000708107221 */ /* 0x002fe20000010000 */
[----:B------:R-:W-:-:S02]  /*1bcf0*/  FSETP.NE.FTZ.AND P0, PT, R13, RZ, PT ;  /* 0x000000ff0d00720b */ /* 0x000fc40003f15000 */
[----:B------:R-:W-:Y:S02]  /*1bd00*/  MOV R7, RZ ;  /* 0x000000ff00077202 */ /* 0x000fe40000000f00 */
[----:B------:R-:W-:Y:S02]  /*1bd10*/  FSETP.NE.FTZ.AND P3, PT, R16, RZ, PT ;  /* 0x000000ff1000720b */ /* 0x000fe40003f75000 */
[----:B------:R-:W-:Y:S01]  /*1bd20*/  LOP3.LUT R217, R217, R2, RZ, 0x3c, !PT ;  /* 0x00000002d9d97212 */ /* 0x000fe200078e3cff */
[----:B------:R-:W-:-:S06]  /*1bd30*/  IMAD.MOV.U32 R2, RZ, RZ, -0x800000 ;  /* 0xff800000ff027424 */ /* 0x000fcc00078e00ff */
[----:B------:R-:W0:Y:S01]  /*1bd40*/  @P0 MUFU.LG2 R9, R13 ;  /* 0x0000000d00090308 */ /* 0x000e220000000c00 */
[----:B------:R-:W-:-:S03]  /*1bd50*/  @P0 FMUL.FTZ R8, R0, 0.69314718246459960938 ;  /* 0x3f31721800080820 */ /* 0x000fc60000410000 */
[----:B------:R-:W-:-:S04]  /*1bd60*/  @P3 FMUL.FTZ R0, R0, 0.69314718246459960938 ;  /* 0x3f31721800003820 */ /* 0x000fc80000410000 */
        /* <DEDUP_REMOVED lines=109> */
.L_x_3757:
        /* <DEDUP_REMOVED lines=10> */
[----:B------:R-:W-:Y:S01]  /*1c4e0*/  ULDC.64 UR6, c[0x0][0xc00] ;  /* 0x0003000000067ab9 */ /* 0x000fe20000000a00 */
[----:B------:R-:W-:Y:S01]  /*1c4f0*/  ULDC.64 UR4, c[0x0][0xc08] ;  /* 0x0003020000047ab9 */ /* 0x000fe20000000a00 */
[----:B------:R-:W3:Y:S01]  /*1c500*/  S2R R5, SR_SWINHI ;  /* 0x0000000000057919 */ /* 0x000ee20000002f00 */
[----:B------:R-:W4:Y:S04]  /*1c510*/  LDL.LU R142, [R1+0x68] ;  /* 0x00006800018e7983 */ /* 0x000f280000300800 */
[----:B------:R-:W4:Y:S01]  /*1c520*/  LDL R140, [R1+0x74] ;  /* 0x00007400018c7983 */ /* 0x000f220000100800 */
[----:B------:R-:W-:Y:S02]  /*1c530*/  MOV R134, R16 ;  /* 0x0000001000867202 */ /* 0x000fe40000000f00 */
[----:B---3--:R-:W-:Y:S01]  /*1c540*/  MOV R135, R5 ;  /* 0x0000000500877202 */ /* 0x008fe20000000f00 */
[----:B------:R-:W-:Y:S02]  /*1c550*/  BAR.SYNC.DEFER_BLOCKING 0x1, 0x100 ;  /* 0x0044000000007b1d */ /* 0x000fe40000010000 */
[----:B--2---:R-:W-:-:S03]  /*1c560*/  IMAD.WIDE R4, R0, 0x2, R134 ;  /* 0x0000000200047825 */ /* 0x004fc600078e0286 */
[C---:B------:R-:W-:Y:S02]  /*1c570*/  IADD3 R14, P6, R4.reuse, 0x60, RZ ;  /* 0x00000060040e7810 */ /* 0x040fe40007fde0ff */
[----:B------:R-:W-:Y:S02]  /*1c580*/  IADD3 R76, P5, R4, 0x4000, RZ ;  /* 0x00004000044c7810 */ /* 0x000fe40007fbe0ff */
[----:B------:R-:W-:Y:S02]  /*1c590*/  LOP3.LUT R78, R14, 0x380, RZ, 0xc0, !PT ;  /* 0x000003800e4e7812 */ /* 0x000fe400078ec0ff */
[----:B------:R-:W-:Y:S02]  /*1c5a0*/  IADD3 R10, P2, R4, 0x20, RZ ;  /* 0x00000020040a7810 */ /* 0x000fe40007f5e0ff */
[----:B------:R-:W-:Y:S02]  /*1c5b0*/  LOP3.LUT R84, R76, 0x380, RZ, 0xc0, !PT ;  /* 0x000003804c547812 */ /* 0x000fe400078ec0ff */
[----:B------:R-:W-:-:S02]  /*1c5c0*/  SHF.R.U64 R78, R78, 0x3, RZ ;  /* 0x000000034e4e7819 */ /* 0x000fc400000012ff */
[C---:B------:R-:W-:Y:S01]  /*1c5d0*/  IADD3 R82, P3, R4.reuse, 0x4060, RZ ;  /* 0x0000406004527810 */ /* 0x040fe20007f7e0ff */
[----:B------:R-:W-:Y:S01]  /*1c5e0*/  IMAD.X R11, RZ, RZ, R5, P2 ;  /* 0x000000ffff0b7224 */ /* 0x000fe200010e0605 */
[C---:B------:R-:W-:Y:S02]  /*1c5f0*/  IADD3 R6, P0, R4.reuse, 0x4020, RZ ;  /* 0x0000402004067810 */ /* 0x040fe40007f1e0ff */
[----:B------:R-:W-:Y:S02]  /*1c600*/  IADD3 R80, P4, R4, 0x4040, RZ ;  /* 0x0000404004507810 */ /* 0x000fe40007f9e0ff */
[----:B------:R-:W-:Y:S02]  /*1c610*/  SHF.R.U64 R84, R84, 0x3, RZ ;  /* 0x0000000354547819 */ /* 0x000fe400000012ff */
[C---:B------:R-:W-:Y:S02]  /*1c620*/  LOP3.LUT R9, R4.reuse, 0x380, RZ, 0xc0, !PT ;  /* 0x0000038004097812 */ /* 0x040fe400078ec0ff */
[----:B------:R-:W-:-:S02]  /*1c630*/  IADD3 R7, P2, R4, 0x8000, RZ ;  /* 0x0000800004077810 */ /* 0x000fc40007f5e0ff */
[----:B------:R-:W-:Y:S02]  /*1c640*/  LOP3.LUT R14, R78, R14, RZ, 0x3c, !PT ;  /* 0x0000000e4e0e7212 */ /* 0x000fe400078e3cff */
[----:B------:R-:W-:Y:S02]  /*1c650*/  IADD3 R12, P1, R4, 0x40, RZ ;  /* 0x00000040040c7810 */ /* 0x000fe40007f3e0ff */
[----:B------:R-:W-:Y:S02]  /*1c660*/  LOP3.LUT R78, R82, 0x380, RZ, 0xc0, !PT ;  /* 0x00000380524e7812 */ /* 0x000fe400078ec0ff */
[----:B------:R-:W-:Y:S02]  /*1c670*/  LOP3.LUT R91, R6, 0x380, RZ, 0xc0, !PT ;  /* 0x00000380065b7812 */ /* 0x000fe400078ec0ff */
[----:B------:R-:W-:Y:S02]  /*1c680*/  LOP3.LUT R76, R84, R76, RZ, 0x3c, !PT ;  /* 0x0000004c544c7212 */ /* 0x000fe400078e3cff */
[----:B------:R-:W-:Y:S01]  /*1c690*/  LOP3.LUT R137, R80, 0x380, RZ, 0xc0, !PT ;  /* 0x0000038050897812 */ /* 0x000fe200078ec0ff */
[----:B------:R-:W-:Y:S01]  /*1c6a0*/  IMAD.X R15, RZ, RZ, R5, P6 ;  /* 0x000000ffff0f7224 */ /* 0x000fe200030e0605 */
[----:B------:R-:W-:-:S02]  /*1c6b0*/  SHF.R.U64 R9, R9, 0x3, RZ ;  /* 0x0000000309097819 */ /* 0x000fc400000012ff */
[----:B------:R-:W-:Y:S01]  /*1c6c0*/  LOP3.LUT R84, R7, 0x380, RZ, 0xc0, !PT ;  /* 0x0000038007547812 */ /* 0x000fe200078ec0ff */
[----:B------:R-:W-:Y:S01]  /*1c6d0*/  IMAD.X R13, RZ, RZ, R5, P1 ;  /* 0x000000ffff0d7224 */ /* 0x000fe200008e0605 */
[----:B------:R-:W-:Y:S02]  /*1c6e0*/  SHF.R.U64 R139, R78, 0x3, RZ ;  /* 0x000000034e8b7819 */ /* 0x000fe400000012ff */
[C---:B------:R-:W-:Y:S02]  /*1c6f0*/  IADD3 R8, P6, R4.reuse, 0x8040, RZ ;  /* 0x0000804004087810 */ /* 0x040fe40007fde0ff */
[----:B------:R-:W-:Y:S02]  /*1c700*/  IADD3.X R77, RZ, R5, RZ, P5, !PT ;  /* 0x00000005ff4d7210 */ /* 0x000fe40002ffe4ff */
[----:B------:R-:W-:Y:S02]  /*1c710*/  SHF.R.U64 R91, R91, 0x3, RZ ;  /* 0x000000035b5b7819 */ /* 0x000fe400000012ff */
[----:B------:R-:W-:-:S02]  /*1c720*/  IADD3 R0, P1, R4, 0x8020, RZ ;  /* 0x0000802004007810 */ /* 0x000fc40007f3e0ff */
[----:B------:R-:W-:Y:S02]  /*1c730*/  IADD3 R90, P5, R4, 0x8060, RZ ;  /* 0x00008060045a7810 */ /* 0x000fe40007fbe0ff */
[----:B------:R-:W-:Y:S02]  /*1c740*/  LOP3.LUT R88, R12, 0x380, RZ, 0xc0, !PT ;  /* 0x000003800c587812 */ /* 0x000fe400078ec0ff */
[----:B------:R-:W-:Y:S02]  /*1c750*/  SHF.R.U64 R137, R137, 0x3, RZ ;  /* 0x0000000389897819 */ /* 0x000fe400000012ff */
[----:B------:R-:W-:Y:S02]  /*1c760*/  LOP3.LUT R4, R9, R4, RZ, 0x3c, !PT ;  /* 0x0000000409047212 */ /* 0x000fe400078e3cff */
[----:B------:R-:W-:Y:S02]  /*1c770*/  LOP3.LUT R86, R10, 0x380, RZ, 0xc0, !PT ;  /* 0x000003800a567812 */ /* 0x000fe400078ec0ff */
[----:B------:R-:W-:-:S02]  /*1c780*/  SHF.R.U64 R84, R84, 0x3, RZ ;  /* 0x0000000354547819 */ /* 0x000fc400000012ff */
[----:B------:R-:W-:Y:S02]  /*1c790*/  LOP3.LUT R82, R139, R82, RZ, 0x3c, !PT ;  /* 0x000000528b527212 */ /* 0x000fe400078e3cff */
[----:B------:R-:W-:Y:S02]  /*1c7a0*/  LOP3.LUT R78, R91, R6, RZ, 0x3c, !PT ;  /* 0x000000065b4e7212 */ /* 0x000fe400078e3cff */
[----:B------:R-:W-:Y:S01]  /*1c7b0*/  LOP3.LUT R139, R8, 0x380, RZ, 0xc0, !PT ;  /* 0x00000380088b7812 */ /* 0x000fe200078ec0ff */
[--C-:B------:R-:W-:Y:S01]  /*1c7c0*/  IMAD.X R79, RZ, RZ, R5.reuse, P0 ;  /* 0x000000ffff4f7224 */ /* 0x100fe200000e0605 */
[----:B------:R-:W-:Y:S01]  /*1c7d0*/  SHF.R.U64 R88, R88, 0x3, RZ ;  /* 0x0000000358587819 */ /* 0x000fe200000012ff */
[--C-:B------:R-:W-:Y:S01]  /*1c7e0*/  IMAD.X R81, RZ, RZ, R5.reuse, P4 ;  /* 0x000000ffff517224 */ /* 0x100fe200020e0605 */
[----:B------:R-:W-:Y:S01]  /*1c7f0*/  LOP3.LUT R80, R137, R80, RZ, 0x3c, !PT ;  /* 0x0000005089507212 */ /* 0x000fe200078e3cff */
[--C-:B------:R-:W-:Y:S01]  /*1c800*/  IMAD.X R83, RZ, RZ, R5.reuse, P3 ;  /* 0x000000ffff537224 */ /* 0x100fe200018e0605 */
[----:B------:R-:W-:Y:S01]  /*1c810*/  LOP3.LUT R91, R0, 0x380, RZ, 0xc0, !PT ;  /* 0x00000380005b7812 */ /* 0x000fe200078ec0ff */
[--C-:B------:R-:W-:Y:S01]  /*1c820*/  IMAD.X R85, RZ, RZ, R5.reuse, P2 ;  /* 0x000000ffff557224 */ /* 0x100fe200010e0605 */
[----:B------:R-:W-:Y:S01]  /*1c830*/  LOP3.LUT R141, R90, 0x380, RZ, 0xc0, !PT ;  /* 0x000003805a8d7812 */ /* 0x000fe200078ec0ff */
[--C-:B------:R-:W-:Y:S01]  /*1c840*/  IMAD.X R89, RZ, RZ, R5.reuse, P6 ;  /* 0x000000ffff597224 */ /* 0x100fe200030e0605 */
[----:B------:R-:W-:Y:S01]  /*1c850*/  IADD3.X R87, RZ, R5, RZ, P1, !PT ;  /* 0x00000005ff577210 */ /* 0x000fe20000ffe4ff */
[----:B------:R-:W-:Y:S01]  /*1c860*/  IMAD.X R9, RZ, RZ, R5, P5 ;  /* 0x000000ffff097224 */ /* 0x000fe200028e0605 */
[----:B------:R-:W-:-:S02]  /*1c870*/  SHF.R.U64 R86, R86, 0x3, RZ ;  /* 0x0000000356567819 */ /* 0x000fc400000012ff */
[----:B------:R-:W-:Y:S02]  /*1c880*/  LOP3.LUT R84, R84, R7, RZ, 0x3c, !PT ;  /* 0x0000000754547212 */ /* 0x000fe400078e3cff */
[----:B------:R-:W-:Y:S02]  /*1c890*/  MOV R137, R4 ;  /* 0x0000000400897202 */ /* 0x000fe40000000f00 */
[----:B------:R-:W-:Y:S02]  /*1c8a0*/  F2FP.F16.F32.PACK_AB R4, R25, R24 ;  /* 0x000000181904723e */ /* 0x000fe400000000ff */
[----:B------:R-:W-:Y:S02]  /*1c8b0*/  F2FP.F16.F32.PACK_AB R5, R27, R26 ;  /* 0x0000001a1b05723e */ /* 0x000fe400000000ff */
[----:B------:R-:W-:Y:S02]  /*1c8c0*/  F2FP.F16.F32.PACK_AB R6, R29, R28 ;  /* 0x0000001c1d06723e */ /* 0x000fe400000000ff */
[----:B------:R-:W-:-:S02]  /*1c8d0*/  F2FP.F16.F32.PACK_AB R7, R31, R30 ;  /* 0x0000001e1f07723e */ /* 0x000fc400000000ff */
[----:B------:R-:W-:Y:S02]  /*1c8e0*/  SHF.R.U64 R139, R139, 0x3, RZ ;  /* 0x000000038b8b7819 */ /* 0x000fe400000012ff */
[----:B------:R-:W-:Y:S02]  /*1c8f0*/  LOP3.LUT R12, R88, R12, RZ, 0x3c, !PT ;  /* 0x0000000c580c7212 */ /* 0x000fe400078e3cff */
[----:B------:R-:W-:Y:S02]  /*1c900*/  SHF.R.U64 R91, R91, 0x3, RZ ;  /* 0x000000035b5b7819 */ /* 0x000fe400000012ff */
[----:B------:R-:W-:Y:S02]  /*1c910*/  SHF.R.U64 R141, R141, 0x3, RZ ;  /* 0x000000038d8d7819 */ /* 0x000fe400000012ff */
[----:B------:R-:W-:Y:S01]  /*1c920*/  LOP3.LUT R10, R86, R10, RZ, 0x3c, !PT ;  /* 0x0000000a560a7212 */ /* 0x000fe200078e3cff */
[----:B------:R2:W-:Y:S01]  /*1c930*/  STSM.16.M88.4 [R137], R4 ;  /* 0x0000000489007844 */ /* 0x0005e20000000200 */
[----:B------:R-:W-:-:S02]  /*1c940*/  LOP3.LUT R88, R139, R8, RZ, 0x3c, !PT ;  /* 0x000000088b587212 */ /* 0x000fc400078e3cff */
[----:B------:R-:W-:Y:S02]  /*1c950*/  LOP3.LUT R86, R91, R0, RZ, 0x3c, !PT ;  /* 0x000000005b567212 */ /* 0x000fe400078e3cff */
[----:B------:R-:W-:Y:S02]  /*1c960*/  LOP3.LUT R8, R141, R90, RZ, 0x3c, !PT ;  /* 0x0000005a8d087212 */ /* 0x000fe400078e3cff */
[----:B------:R-:W-:Y:S02]  /*1c970*/  MOV R10, R10 ;  /* 0x0000000a000a7202 */ /* 0x000fe40000000f00 */
[----:B------:R-:W-:Y:S02]  /*1c980*/  MOV R90, R76 ;  /* 0x0000004c005a7202 */ /* 0x000fe40000000f00 */
[----:B------:R-:W-:Y:S02]  /*1c990*/  MOV R91, R78 ;  /* 0x0000004e005b7202 */ /* 0x000fe40000000f00 */
[----:B------:R-:W-:-:S02]  /*1c9a0*/  MOV R138, R80 ;  /* 0x00000050008a7202 */ /* 0x000fc40000000f00 */
[----:B--2---:R-:W-:Y:S02]  /*1c9b0*/  MOV R4, R12 ;  /* 0x0000000c00047202 */ /* 0x004fe40000000f00 */
[----:B------:R-:W-:Y:S02]  /*1c9c0*/  MOV R5, R14 ;  /* 0x0000000e00057202 */ /* 0x000fe40000000f00 */
[----:B------:R-:W-:Y:S02]  /*1c9d0*/  F2FP.F16.F32.PACK_AB R12, R33, R32 ;  /* 0x00000020210c723e */ /* 0x000fe400000000ff */
[----:B------:R-:W-:Y:S02]  /*1c9e0*/  F2FP.F16.F32.PACK_AB R13, R35, R34 ;  /* 0x00000022230d723e */ /* 0x000fe400000000ff */
[----:B------:R-:W-:Y:S02]  /*1c9f0*/  F2FP.F16.F32.PACK_AB R14, R37, R36 ;  /* 0x00000024250e723e */ /* 0x000fe400000000ff */
[----:B------:R-:W-:-:S02]  /*1ca00*/  F2FP.F16.F32.PACK_AB R15, R39, R38 ;  /* 0x00000026270f723e */ /* 0x000fc400000000ff */
[----:B------:R-:W-:Y:S02]  /*1ca10*/  MOV R139, R82 ;  /* 0x00000052008b7202 */ /* 0x000fe40000000f00 */
[----:B------:R-:W-:Y:S02]  /*1ca20*/  F2FP.F16.F32.PACK_AB R76, R41, R40 ;  /* 0x00000028294c723e */ /* 0x000fe400000000ff */
[----:B------:R-:W-:Y:S02]  /*1ca30*/  F2FP.F16.F32.PACK_AB R77, R43, R42 ;  /* 0x0000002a2b4d723e */ /* 0x000fe400000000ff */
[----:B------:R-:W-:Y:S02]  /*1ca40*/  F2FP.F16.F32.PACK_AB R78, R45, R44 ;  /* 0x0000002c2d4e723e */ /* 0x000fe400000000ff */
[----:B------:R-:W-:Y:S02]  /*1ca50*/  F2FP.F16.F32.PACK_AB R79, R47, R46 ;  /* 0x0000002e2f4f723e */ /* 0x000fe400000000ff */
[----:B------:R-:W-:-:S02]  /*1ca60*/  F2FP.F16.F32.PACK_AB R80, R49, R48 ;  /* 0x000000303150723e */ /* 0x000fc400000000ff */
[----:B------:R-:W-:Y:S02]  /*1ca70*/  F2FP.F16.F32.PACK_AB R81, R51, R50 ;  /* 0x000000323351723e */ /* 0x000fe400000000ff */
[----:B------:R-:W-:Y:S02]  /*1ca80*/  F2FP.F16.F32.PACK_AB R82, R53, R52 ;  /* 0x000000343552723e */ /* 0x000fe400000000ff */
[----:B------:R-:W-:Y:S01]  /*1ca90*/  F2FP.F16.F32.PACK_AB R83, R55, R54 ;  /* 0x000000363753723e */ /* 0x000fe200000000ff */
[----:B------:R2:W-:Y:S01]  /*1caa0*/  STSM.16.M88.4 [R10], R12 ;  /* 0x0000000c0a007844 */ /* 0x0005e20000000200 */
[----:B------:R-:W-:-:S03]  /*1cab0*/  MOV R137, R8 ;  /* 0x0000000800897202 */ /* 0x000fc60000000f00 */
[----:B------:R3:W-:Y:S01]  /*1cac0*/  STSM.16.M88.4 [R4], R76 ;  /* 0x0000004c04007844 */ /* 0x0007e20000000200 */
[----:B------:R-:W-:Y:S02]  /*1cad0*/  F2FP.F16.F32.PACK_AB R6, R61, R60 ;  /* 0x0000003c3d06723e */ /* 0x000fe400000000ff */
[----:B------:R-:W-:Y:S01]  /*1cae0*/  F2FP.F16.F32.PACK_AB R7, R63, R62 ;  /* 0x0000003e3f07723e */ /* 0x000fe200000000ff */
[----:B------:R0:W-:Y:S01]  /*1caf0*/  STSM.16.M88.4 [R5], R80 ;  /* 0x0000005005007844 */ /* 0x0001e20000000200 */
[----:B------:R-:W-:Y:S02]  /*1cb00*/  F2FP.F16.F32.PACK_AB R8, R65, R64 ;  /* 0x000000404108723e */ /* 0x000fe400000000ff */
[----:B------:R-:W-:Y:S02]  /*1cb10*/  F2FP.F16.F32.PACK_AB R9, R67, R66 ;  /* 0x000000424309723e */ /* 0x000fe400000000ff */
[----:B------:R-:W-:Y:S02]  /*1cb20*/  F2FP.F16.F32.PACK_AB R11, R71, R70 ;  /* 0x00000046470b723e */ /* 0x000fe400000000ff */
[----:B--2---:R-:W-:-:S02]  /*1cb30*/  F2FP.F16.F32.PACK_AB R10, R69, R68 ;  /* 0x00000044450a723e */ /* 0x004fc400000000ff */
[----:B------:R-:W-:Y:S02]  /*1cb40*/  F2FP.F16.F32.PACK_AB R12, R73, R72 ;  /* 0x00000048490c723e */ /* 0x000fe400000000ff */
[----:B---3--:R-:W-:Y:S02]  /*1cb50*/  F2FP.F16.F32.PACK_AB R4, R57, R56 ;  /* 0x000000383904723e */ /* 0x008fe400000000ff */
[----:B------:R-:W-:Y:S02]  /*1cb60*/  F2FP.F16.F32.PACK_AB R13, R75, R74 ;  /* 0x0000004a4b0d723e */ /* 0x000fe400000000ff */
[----:B0-----:R-:W-:Y:S02]  /*1cb70*/  F2FP.F16.F32.PACK_AB R5, R59, R58 ;  /* 0x0000003a3b05723e */ /* 0x001fe400000000ff */
[----:B------:R-:W-:Y:S02]  /*1cb80*/  F2FP.F16.F32.PACK_AB R14, R21, R20 ;  /* 0x00000014150e723e */ /* 0x000fe400000000ff */
[----:B------:R-:W-:-:S02]  /*1cb90*/  F2FP.F16.F32.PACK_AB R15, R127, R126 ;  /* 0x0000007e7f0f723e */ /* 0x000fc400000000ff */
        /* <DEDUP_REMOVED lines=8> */
[----:B------:R-:W-:Y:S02]  /*1cc20*/  F2FP.F16.F32.PACK_AB R82, R93, R92 ;  /* 0x0000005c5d52723e */ /* 0x000fe400000000ff */
[----:B------:R-:W-:Y:S01]  /*1cc30*/  F2FP.F16.F32.PACK_AB R83, R95, R94 ;  /* 0x0000005e5f53723e */ /* 0x000fe200000000ff */
[----:B------:R-:W-:Y:S01]  /*1cc40*/  STSM.16.M88.4 [R91], R8 ;  /* 0x000000085b007844 */ /* 0x000fe20000000200 */
[----:B------:R-:W-:-:S03]  /*1cc50*/  MOV R0, R86 ;  /* 0x0000005600007202 */ /* 0x000fc60000000f00 */
[----:B------:R2:W-:Y:S01]  /*1cc60*/  STSM.16.M88.4 [R138], R12 ;  /* 0x0000000c8a007844 */ /* 0x0005e20000000200 */
[----:B------:R-:W-:-:S03]  /*1cc70*/  MOV R136, R88 ;  /* 0x0000005800887202 */ /* 0x000fc60000000f00 */
[----:B------:R-:W-:Y:S01]  /*1cc80*/  STSM.16.M88.4 [R139], R76 ;  /* 0x0000004c8b007844 */ /* 0x000fe20000000200 */
[----:B------:R-:W-:Y:S02]  /*1cc90*/  F2FP.F16.F32.PACK_AB R85, R99, R98 ;  /* 0x000000626355723e */ /* 0x000fe400000000ff */
[----:B------:R-:W-:Y:S01]  /*1cca0*/  F2FP.F16.F32.PACK_AB R86, R101, R100 ;  /* 0x000000646556723e */ /* 0x000fe200000000ff */
[----:B------:R3:W-:Y:S01]  /*1ccb0*/  STSM.16.M88.4 [R84], R80 ;  /* 0x0000005054007844 */ /* 0x0007e20000000200 */
[----:B------:R-:W-:Y:S02]  /*1ccc0*/  F2FP.F16.F32.PACK_AB R87, R103, R102 ;  /* 0x000000666757723e */ /* 0x000fe400000000ff */
[----:B------:R-:W-:Y:S02]  /*1ccd0*/  F2FP.F16.F32.PACK_AB R88, R105, R104 ;  /* 0x000000686958723e */ /* 0x000fe400000000ff */
[----:B------:R-:W-:Y:S02]  /*1cce0*/  F2FP.F16.F32.PACK_AB R89, R107, R106 ;  /* 0x0000006a6b59723e */ /* 0x000fe400000000ff */
[----:B0-----:R-:W-:Y:S01]  /*1ccf0*/  F2FP.F16.F32.PACK_AB R90, R109, R108 ;  /* 0x0000006c6d5a723e */ /* 0x001fe200000000ff */
[----:B--2---:R-:W0:Y:S01]  /*1cd00*/  LDC.64 R14, c[0x0][0xba8] ;  /* 0x0002ea00ff0e7b82 */ /* 0x004e220000000a00 */
[----:B------:R-:W-:-:S02]  /*1cd10*/  F2FP.F16.F32.PACK_AB R91, R111, R110 ;  /* 0x0000006e6f5b723e */ /* 0x000fc400000000ff */
[----:B------:R-:W-:Y:S02]  /*1cd20*/  F2FP.F16.F32.PACK_AB R4, R113, R112 ;  /* 0x000000707104723e */ /* 0x000fe400000000ff */
[----:B------:R-:W-:Y:S02]  /*1cd30*/  F2FP.F16.F32.PACK_AB R5, R115, R114 ;  /* 0x000000727305723e */ /* 0x000fe400000000ff */
[----:B---3--:R-:W-:Y:S01]  /*1cd40*/  F2FP.F16.F32.PACK_AB R84, R97, R96 ;  /* 0x000000606154723e */ /* 0x008fe200000000ff */
[----:B------:R-:W2:Y:S01]  /*1cd50*/  LDC R78, c[0x0][0xbe8] ;  /* 0x0002fa00ff4e7b82 */ /* 0x000ea20000000800 */
[----:B------:R-:W-:Y:S02]  /*1cd60*/  F2FP.F16.F32.PACK_AB R6, R117, R116 ;  /* 0x000000747506723e */ /* 0x000fe400000000ff */
[----:B------:R-:W-:Y:S01]  /*1cd70*/  F2FP.F16.F32.PACK_AB R7, R119, R118 ;  /* 0x000000767707723e */ /* 0x000fe200000000ff */
[----:B------:R3:W-:Y:S04]  /*1cd80*/  STSM.16.M88.4 [R0], R84 ;  /* 0x0000005400007844 */ /* 0x0007e80000000200 */
[----:B------:R-:W-:Y:S04]  /*1cd90*/  STSM.16.M88.4 [R136], R88 ;  /* 0x0000005888007844 */ /* 0x000fe80000000200 */
[----:B------:R1:W-:Y:S01]  /*1cda0*/  STSM.16.M88.4 [R137], R4 ;  /* 0x0000000489007844 */ /* 0x0003e20000000200 */
[----:B------:R-:W-:Y:S01]  /*1cdb0*/  BAR.SYNC.DEFER_BLOCKING 0x1, 0x100 ;  /* 0x0044000000007b1d */ /* 0x000fe20000010000 */
[----:B------:R-:W-:-:S04]  /*1cdc0*/  ISETP.NE.U32.AND P0, PT, RZ, UR6, PT ;  /* 0x00000006ff007c0c */ /* 0x000fc8000bf05070 */
[----:B------:R-:W-:Y:S02]  /*1cdd0*/  ISETP.NE.AND.EX P0, PT, RZ, UR7, PT, P0 ;  /* 0x00000007ff007c0c */ /* 0x000fe4000bf05300 */
[----:B------:R-:W-:Y:S01]  /*1cde0*/  IADD3 R8, P1, R224, UR6, RZ ;  /* 0x00000006e0087c10 */ /* 0x000fe2000ff3e0ff */
[----:B---3--:R-:W-:-:S03]  /*1cdf0*/  IMAD.MOV.U32 R0, RZ, RZ, RZ ;  /* 0x000000ffff007224 */ /* 0x008fc600078e00ff */
[----:B------:R-:W-:-:S07]  /*1ce00*/  IADD3.X R9, R225, UR7, RZ, P1, !PT ;  /* 0x00000007e1097c10 */ /* 0x000fce0008ffe4ff */
[----:B------:R-:W3:Y:S01]  /*1ce10*/  @P0 LDG.E R0, desc[UR60][R8.64] ;  /* 0x0000003c08000981 */ /* 0x000ee2000c1e1900 */
[----:B------:R-:W-:-:S04]  /*1ce20*/  ISETP.NE.U32.AND P1, PT, RZ, UR4, PT ;  /* 0x00000004ff007c0c */ /* 0x000fc8000bf25070 */
[----:B------:R-:W-:-:S13]  /*1ce30*/  ISETP.NE.AND.EX P1, PT, RZ, UR5, PT, P1 ;  /* 0x00000005ff007c0c */ /* 0x000fda000bf25310 */
[----:B------:R-:W-:Y:S01]  /*1ce40*/  @P1 IADD3 R224, P2, R224, UR4, RZ ;  /* 0x00000004e0e01c10 */ /* 0x000fe2000ff5e0ff */
[----:B------:R-:W-:Y:S02]  /*1ce50*/  ULDC UR4, c[0x0][0xa88] ;  /* 0x0002a20000047ab9 */ /* 0x000fe40000000800 */
[----:B------:R-:W-:Y:S01]  /*1ce60*/  IMAD.U32 R77, RZ, RZ, UR4 ;  /* 0x00000004ff4d7e24 */ /* 0x000fe2000f8e00ff */
[----:B------:R-:W-:Y:S01]  /*1ce70*/  @P1 IADD3.X R225, R225, UR5, RZ, P2, !PT ;  /* 0x00000005e1e11c10 */ /* 0x000fe200097fe4ff */
[----:B------:R-:W-:-:S04]  /*1ce80*/  ULDC UR4, c[0x0][0xad4] ;  /* 0x0002b50000047ab9 */ /* 0x000fc80000000800 */
[----:B------:R0:W5:Y:S01]  /*1ce90*/  @P1 LDG.E R77, desc[UR60][R224.64] ;  /* 0x0000003ce04d1981 */ /* 0x000162000c1e1900 */
[----:B------:R-:W-:-:S04]  /*1cea0*/  ISETP.NE.AND P2, PT, R222, RZ, PT ;  /* 0x000000ffde00720c */ /* 0x000fc80003f45270 */
[----:B------:R-:W-:Y:S02]  /*1ceb0*/  SEL R222, R222, UR4, P2 ;  /* 0x00000004dede7c07 */ /* 0x000fe40009000000 */
[----:B------:R-:W-:Y:S02]  /*1cec0*/  MOV R76, 0x9b8 ;  /* 0x000009b8004c7802 */ /* 0x000fe40000000f00 */
[----:B------:R-:W-:-:S04]  /*1ced0*/  ISETP.GT.AND P3, PT, R222, 0x1, PT ;  /* 0x00000001de00780c */ /* 0x000fc80003f64270 */
[----:B------:R-:W-:-:S04]  /*1cee0*/  SEL R76, R76, 0x978, P3 ;  /* 0x000009784c4c7807 */ /* 0x000fc80001800000 */
[----:B-1----:R-:W1:Y:S08]  /*1cef0*/  LDC.64 R6, c[0x0][R76+0x220] ;  /* 0x000088004c067b82 */ /* 0x002e700000000a00 */
[----:B------:R-:W0:Y:S01]  /*1cf00*/  LDC.64 R10, c[0x0][R76+0x218] ;  /* 0x000086004c0a7b82 */ /* 0x000e220000000a00 */
[----:B--2---:R-:W-:-:S07]  /*1cf10*/  ISETP.NE.AND P4, PT, R78, 0x1, PT ;  /* 0x000000014e00780c */ /* 0x004fce0003f85270 */
[----:B------:R-:W2:Y:S01]  /*1cf20*/  LDC.64 R12, c[0x0][R76+0x228] ;  /* 0x00008a004c0c7b82 */ /* 0x000ea20000000a00 */
[----:B------:R-:W-:-:S07]  /*1cf30*/  ISETP.NE.U32.AND P2, PT, RZ, UR6, PT ;  /* 0x00000006ff007c0c */ /* 0x000fce000bf45070 */
[----:B------:R3:W3:Y:S01]  /*1cf40*/  LDC.64 R4, c[0x0][R76+0x210] ;  /* 0x000084004c047b82 */ /* 0x0006e20000000a00 */
[----:B------:R-:W-:-:S07]  /*1cf50*/  ISETP.NE.AND.EX P2, PT, RZ, UR7, PT, P2 ;  /* 0x00000007ff007c0c */ /* 0x000fce000bf45320 */
[----:B------:R-:W3:Y:S01]  /*1cf60*/  @P4 LDC R80, c[0x0][0xbec] ;  /* 0x0002fb00ff504b82 */ /* 0x000ee20000000800 */
[----:B------:R-:W-:-:S07]  /*1cf70*/  SEL R223, R223, RZ, !P2 ;  /* 0x000000ffdfdf7207 */ /* 0x000fce0005000000 */
[----:B------:R-:W3:Y:S01]  /*1cf80*/  @P4 LDC R87, c[0x0][0xbf0] ;  /* 0x0002fc00ff574b82 */ /* 0x000ee20000000800 */
[----:B----4-:R-:W-:Y:S01]  /*1cf90*/  SEL R79, R142, RZ, !P2 ;  /* 0x000000ff8e4f7207 */ /* 0x010fe20005000000 */
[----:B-1----:R-:W-:-:S06]  /*1cfa0*/  IMAD R7, R7, R223, RZ ;  /* 0x000000df07077224 */ /* 0x002fcc00078e02ff */
[----:B0-----:R-:W0:Y:S01]  /*1cfb0*/  @!P3 LDC R14, c[0x0][0xb50] ;  /* 0x0002d400ff0ebb82 */ /* 0x001e220000000800 */
[C---:B------:R-:W-:Y:S02]  /*1cfc0*/  IMAD R85, R6.reuse, R79, R7 ;  /* 0x0000004f06557224 */ /* 0x040fe400078e0207 */
[----:B------:R-:W-:-:S05]  /*1cfd0*/  IMAD.WIDE.U32 R6, R6, R223, RZ ;  /* 0x000000df06067225 */ /* 0x000fca00078e00ff */
[----:B------:R-:W1:Y:S01]  /*1cfe0*/  @!P3 LDC R15, c[0x0][0xb54] ;  /* 0x0002d500ff0fbb82 */ /* 0x000e620000000800 */
[-C--:B------:R-:W-:Y:S02]  /*1cff0*/  IMAD R83, R11, R220.reuse, RZ ;  /* 0x000000dc0b537224 */ /* 0x080fe400078e02ff */
[----:B------:R-:W-:-:S04]  /*1d000*/  IMAD.WIDE.U32 R10, R10, R220, RZ ;  /* 0x000000dc0a0a7225 */ /* 0x000fc800078e00ff */
[----:B------:R-:W-:Y:S01]  /*1d010*/  IMAD R79, R229, 0x80, R140 ;  /* 0x00000080e54f7824 */ /* 0x000fe200078e028c */
[----:B------:R-:W-:Y:S01]  /*1d020*/  SEL R81, R230, RZ, P3 ;  /* 0x000000ffe6517207 */ /* 0x000fe20001800000 */
[----:B------:R-:W-:Y:S02]  /*1d030*/  IMAD.IADD R85, R7, 0x1, R85 ;  /* 0x0000000107557824 */ /* 0x000fe400078e0255 */
[----:B------:R-:W-:Y:S02]  /*1d040*/  IMAD.MOV.U32 R7, RZ, RZ, R79 ;  /* 0x000000ffff077224 */ /* 0x000fe400078e004f */
[----:B------:R-:W-:Y:S02]  /*1d050*/  IMAD.IADD R11, R11, 0x1, R83 ;  /* 0x000000010b0b7824 */ /* 0x000fe400078e0253 */
[-C--:B--2---:R-:W-:Y:S02]  /*1d060*/  IMAD R83, R13, R81.reuse, RZ ;  /* 0x000000510d537224 */ /* 0x084fe400078e02ff */
[----:B------:R-:W-:-:S04]  /*1d070*/  IMAD.WIDE.U32 R12, R12, R81, RZ ;  /* 0x000000510c0c7225 */ /* 0x000fc800078e00ff */
[----:B------:R-:W-:Y:S01]  /*1d080*/  IMAD.IADD R83, R13, 0x1, R83 ;  /* 0x000000010d537824 */ /* 0x000fe200078e0253 */
[--C-:B---3--:R-:W-:Y:S01]  /*1d090*/  IADD3 R10, P2, P5, R6, R10, R0.reuse ;  /* 0x0000000a060a7210 */ /* 0x108fe20007d5e000 */
[----:B------:R-:W-:Y:S01]  /*1d0a0*/  @P4 IMAD.HI.U32 R6, R79, R80, RZ ;  /* 0x000000504f064227 */ /* 0x000fe200078e00ff */
[----:B------:R-:W-:-:S04]  /*1d0b0*/  SHF.R.S32.HI R76, RZ, 0x1f, R0 ;  /* 0x0000001fff4c7819 */ /* 0x000fc80000011400 */
[----:B------:R-:W-:-:S04]  /*1d0c0*/  @P4 SHF.R.U32.HI R7, RZ, R87, R6 ;  /* 0x00000057ff074219 */ /* 0x000fc80000011606 */
[----:B------:R-:W-:Y:S02]  /*1d0d0*/  IADD3 R80, -R7, RZ, RZ ;  /* 0x000000ff07507210 */ /* 0x000fe40007ffe1ff */
[----:B------:R-:W-:Y:S02]  /*1d0e0*/  IADD3.X R11, R85, R11, R76, P2, P5 ;  /* 0x0000000b550b7210 */ /* 0x000fe400017ea44c */
[----:B------:R-:W-:Y:S02]  /*1d0f0*/  IADD3 R12, P2, P5, R7, R10, R12 ;  /* 0x0000000a070c7210 */ /* 0x000fe40007d5e00c */
[----:B------:R-:W-:Y:S01]  /*1d100*/  SHF.R.S32.HI R6, RZ, 0x1f, R7 ;  /* 0x0000001fff067819 */ /* 0x000fe20000011407 */
[----:B------:R-:W-:-:S03]  /*1d110*/  IMAD R7, R78, R80, R79 ;  /* 0x000000504e077224 */ /* 0x000fc600078e024f */
[----:B------:R-:W-:Y:S01]  /*1d120*/  IADD3.X R13, R6, R11, R83, P2, P5 ;  /* 0x0000000b060d7210 */ /* 0x000fe200017ea453 */
[-C--:B------:R-:W-:Y:S01]  /*1d130*/  IMAD R5, R5, R7.reuse, RZ ;  /* 0x0000000705057224 */ /* 0x080fe200078e02ff */
[----:B------:R-:W-:Y:S01]  /*1d140*/  SHF.R.S32.HI R11, RZ, 0x1f, R7 ;  /* 0x0000001fff0b7819 */ /* 0x000fe20000011407 */
[----:B------:R-:W-:-:S04]  /*1d150*/  IMAD.WIDE.U32 R12, R4, R7, R12 ;  /* 0x00000007040c7225 */ /* 0x000fc800078e000c */
[----:B------:R-:W-:Y:S01]  /*1d160*/  IMAD R5, R4, R11, R5 ;  /* 0x0000000b04057224 */ /* 0x000fe200078e0205 */
[----:B0-----:R-:W-:-:S03]  /*1d170*/  LEA R14, P2, R12, R14, 0x2 ;  /* 0x0000000e0c0e7211 */ /* 0x001fc600078410ff */
[----:B------:R-:W-:-:S05]  /*1d180*/  IMAD.IADD R4, R13, 0x1, R5 ;  /* 0x000000010d047824 */ /* 0x000fca00078e0205 */
[----:B-1----:R-:W-:Y:S01]  /*1d190*/  LEA.HI.X R15, R12, R15, R4, 0x2, P2 ;  /* 0x0000000f0c0f7211 */ /* 0x002fe200010f1404 */
[----:B------:R-:W-:Y:S06]  /*1d1a0*/  @P1 BRA `(.L_x_3834) ;  /* 0x0000000000101947 */ /* 0x000fec0003800000 */
[----:B------:R-:W-:Y:S05]  /*1d1b0*/  @!P0 BRA `(.L_x_3834) ;  /* 0x00000000000c8947 */ /* 0x000fea0003800000 */
[----:B------:R-:W2:Y:S04]  /*1d1c0*/  LDG.E R4, desc[UR60][R8.64] ;  /* 0x0000003c08047981 */ /* 0x000ea8000c1e1900 */
[----:B-----5:R-:W2:Y:S02]  /*1d1d0*/  LDG.E R77, desc[UR60][R8.64+0x4] ;  /* 0x0000043c084d7981 */ /* 0x020ea4000c1e1900 */
[----:B--2---:R-:W-:-:S07]  /*1d1e0*/  IMAD.IADD R77, R77, 0x1, -R4 ;  /* 0x000000014d4d7824 */ /* 0x004fce00078e0a04 */
.L_x_3834:
[----:B------:R-:W2:Y:S04]  /*1d1f0*/  LDL R8, [R1+0x70] ;  /* 0x0000700001087983 */ /* 0x000ea80000100800 */
[----:B------:R-:W3:Y:S01]  /*1d200*/  LDL R9, [R1+0x6c] ;  /* 0x00006c0001097983 */ /* 0x000ee20000100800 */
[----:B-----5:R-:W-:-:S03]  /*1d210*/  IMAD R77, R77, R78, RZ ;  /* 0x0000004e4d4d7224 */ /* 0x020fc600078e02ff */
[----:B------:R-:W-:Y:S04]  /*1d220*/  SHFL.IDX PT, R4, R14, RZ, 0x1c1f ;  /* 0x001c1fff0e047589 */ /* 0x000fe800000e0000 */
[----:B------:R-:W0:Y:S04]  /*1d230*/  SHFL.IDX PT, R5, R15, RZ, 0x1c1f ;  /* 0x001c1fff0f057589 */ /* 0x000e2800000e0000 */
[----:B------:R-:W-:Y:S04]  /*1d240*/  SHFL.IDX PT, R6, R14, 0x1, 0x1c1f ;  /* 0x003c1f000e067f89 */ /* 0x000fe800000e0000 */
[----:B------:R-:W1:Y:S01]  /*1d250*/  SHFL.IDX PT, R7, R15, 0x1, 0x1c1f ;  /* 0x003c1f000f077f89 */ /* 0x000e6200000e0000 */
[----:B--2---:R-:W-:Y:S01]  /*1d260*/  IMAD R8, R229, 0x80, R8 ;  /* 0x00000080e5087824 */ /* 0x004fe200078e0208 */
[----:B---3--:R-:W-:-:S04]  /*1d270*/  LOP3.LUT P0, RZ, R9, 0x3, RZ, 0xc0, !PT ;  /* 0x0000000309ff7812 */ /* 0x008fc8000780c0ff */
[C---:B------:R-:W-:Y:S02]  /*1d280*/  IADD3 R10, R8.reuse, 0x8, RZ ;  /* 0x00000008080a7810 */ /* 0x040fe40007ffe0ff */
[-C--:B------:R-:W-:Y:S02]  /*1d290*/  ISETP.GE.OR P1, PT, R8, R77.reuse, P0 ;  /* 0x0000004d0800720c */ /* 0x080fe40000726670 */
[----:B------:R-:W-:-:S11]  /*1d2a0*/  ISETP.GE.OR P0, PT, R10, R77, P0 ;  /* 0x0000004d0a00720c */ /* 0x000fd60000706670 */
[----:B0-----:R0:W-:Y:S04]  /*1d2b0*/  @!P1 ST.E desc[UR60][R4.64], R3 ;  /* 0x0000000304009985 */ /* 0x0011e8000c10193c */
[----:B-1----:R0:W-:Y:S01]  /*1d2c0*/  @!P0 ST.E desc[UR60][R6.64], R2 ;  /* 0x0000000206008985 */ /* 0x0021e2000c10193c */
[----:B------:R-:W-:Y:S05]  /*1d2d0*/  @P3 BRA `(.L_x_3835) ;  /* 0x0000000c00503947 */ /* 0x000fea0003800000 */
[----:B0-----:R-:W0:Y:S01]  /*1d2e0*/  S2R R2, SR_TID.X ;  /* 0x0000000000027919 */ /* 0x001e220000002100 */
[----:B------:R-:W1:Y:S01]  /*1d2f0*/  @P4 LDC R63, c[0x0][0xbec] ;  /* 0x0002fb00ff3f4b82 */ /* 0x000e620000000800 */
[----:B------:R-:W-:Y:S02]  /*1d300*/  ULDC.64 UR4, c[0x0][0xaa0] ;  /* 0x0002a80000047ab9 */ /* 0x000fe40000000a00 */
[----:B------:R-:W-:-:S05]  /*1d310*/  IMAD R21, R76, UR4, RZ ;  /* 0x000000044c157c24 */ /* 0x000fca000f8e02ff */
[----:B------:R-:W2:Y:S01]  /*1d320*/  @P4 LDC R65, c[0x0][0xbf0] ;  /* 0x0002fc00ff414b82 */ /* 0x000ea20000000800 */
[----:B0-----:R-:W-:-:S05]  /*1d330*/  VIADD R2, R2, 0xffffff80 ;  /* 0xffffff8002027836 */ /* 0x001fca0000000000 */
[----:B------:R-:W-:-:S04]  /*1d340*/  SHF.R.S32.HI R3, RZ, 0x1f, R2 ;  /* 0x0000001fff037819 */ /* 0x000fc80000011402 */
[----:B------:R-:W-:-:S04]  /*1d350*/  LEA.HI R3, R3, R2, RZ, 0x3 ;  /* 0x0000000203037211 */ /* 0x000fc800078f18ff */
[----:B------:R-:W-:Y:S02]  /*1d360*/  LOP3.LUT R5, R3, 0xfffffff8, RZ, 0xc0, !PT ;  /* 0xfffffff803057812 */ /* 0x000fe400078ec0ff */
[----:B------:R-:W-:-:S03]  /*1d370*/  SHF.R.S32.HI R3, RZ, 0x3, R3 ;  /* 0x00000003ff037819 */ /* 0x000fc60000011403 */
[----:B------:R-:W-:-:S04]  /*1d380*/  IMAD.IADD R60, R2, 0x1, -R5 ;  /* 0x00000001023c7824 */ /* 0x000fc800078e0a05 */
[----:B------:R-:W-:-:S04]  /*1d390*/  IMAD.SHL.U32 R2, R60, 0x8, RZ ;  /* 0x000000083c027824 */ /* 0x000fc800078e00ff */
[----:B------:R-:W-:Y:S02]  /*1d3a0*/  IMAD R5, R3, 0x40, R2 ;  /* 0x0000004003057824 */ /* 0x000fe400078e0202 */
[----:B------:R-:W-:Y:S02]  /*1d3b0*/  IMAD R61, R0, UR5, R21 ;  /* 0x00000005003d7c24 */ /* 0x000fe4000f8e0215 */
[----:B------:R-:W-:-:S04]  /*1d3c0*/  IMAD.WIDE R134, R5, 0x2, R134 ;  /* 0x0000000205867825 */ /* 0x000fc800078e0286 */
[----:B------:R-:W-:Y:S01]  /*1d3d0*/  IMAD.WIDE.U32 R20, R0, UR4, RZ ;  /* 0x0000000400147c25 */ /* 0x000fe2000f8e00ff */
[C---:B------:R-:W-:Y:S01]  /*1d3e0*/  IADD3 R9, P3, R134.reuse, 0x1000, RZ ;  /* 0x0000100086097810 */ /* 0x040fe20007f7e0ff */
[----:B------:R-:W-:Y:S01]  /*1d3f0*/  ULDC.64 UR4, c[0x0][0xae8] ;  /* 0x0002ba0000047ab9 */ /* 0x000fe20000000a00 */
[----:B------:R-:W-:Y:S01]  /*1d400*/  IADD3 R13, P2, R134, 0x2000, RZ ;  /* 0x00002000860d7810 */ /* 0x000fe20007f5e0ff */
[----:B------:R-:W-:Y:S01]  /*1d410*/  IMAD R0, R60, 0x20, R3 ;  /* 0x000000203c007824 */ /* 0x000fe200078e0203 */
[C---:B------:R-:W-:Y:S02]  /*1d420*/  IADD3 R25, P6, R134.reuse, 0x3000, RZ ;  /* 0x0000300086197810 */ /* 0x040fe40007fde0ff */
[C---:B------:R-:W-:Y:S01]  /*1d430*/  IADD3 R29, P5, R134.reuse, 0x4000, RZ ;  /* 0x00004000861d7810 */ /* 0x040fe20007fbe0ff */
[----:B------:R-:W-:Y:S01]  /*1d440*/  IMAD.IADD R21, R21, 0x1, R61 ;  /* 0x0000000115157824 */ /* 0x000fe200078e023d */
[----:B------:R-:W-:Y:S01]  /*1d450*/  IADD3 R33, P1, R134, 0x5000, RZ ;  /* 0x0000500086217810 */ /* 0x000fe20007f3e0ff */
[----:B------:R-:W-:Y:S01]  /*1d460*/  IMAD R62, R229, 0x80, R0 ;  /* 0x00000080e53e7824 */ /* 0x000fe200078e0200 */
[----:B------:R-:W-:-:S02]  /*1d470*/  LOP3.LUT R8, R9, 0x380, RZ, 0xc0, !PT ;  /* 0x0000038009087812 */ /* 0x000fc400078ec0ff */
[----:B------:R-:W-:Y:S02]  /*1d480*/  LOP3.LUT R12, R13, 0x380, RZ, 0xc0, !PT ;  /* 0x000003800d0c7812 */ /* 0x000fe400078ec0ff */
[----:B------:R-:W-:Y:S02]  /*1d490*/  LOP3.LUT R24, R25, 0x380, RZ, 0xc0, !PT ;  /* 0x0000038019187812 */ /* 0x000fe400078ec0ff */
[----:B------:R-:W-:Y:S01]  /*1d4a0*/  LOP3.LUT R28, R29, 0x380, RZ, 0xc0, !PT ;  /* 0x000003801d1c7812 */ /* 0x000fe200078ec0ff */
[----:B------:R-:W-:Y:S01]  /*1d4b0*/  IMAD.WIDE.U32 R20, R220, UR4, R20 ;  /* 0x00000004dc147c25 */ /* 0x000fe2000f8e0014 */
[----:B------:R-:W-:Y:S02]  /*1d4c0*/  LOP3.LUT R32, R33, 0x380, RZ, 0xc0, !PT ;  /* 0x0000038021207812 */ /* 0x000fe400078ec0ff */
[----:B------:R-:W-:Y:S01]  /*1d4d0*/  SHF.R.U64 R8, R8, 0x3, RZ ;  /* 0x0000000308087819 */ /* 0x000fe200000012ff */
[----:B-1----:R-:W-:Y:S01]  /*1d4e0*/  @P4 IMAD.HI.U32 R0, R62, R63, RZ ;  /* 0x0000003f3e004227 */ /* 0x002fe200078e00ff */
[----:B------:R-:W-:-:S02]  /*1d4f0*/  SHF.R.U64 R12, R12, 0x3, RZ ;  /* 0x000000030c0c7819 */ /* 0x000fc400000012ff */
[----:B------:R-:W-:Y:S02]  /*1d500*/  SHF.R.U64 R24, R24, 0x3, RZ ;  /* 0x0000000318187819 */ /* 0x000fe400000012ff */
[----:B------:R-:W-:Y:S02]  /*1d510*/  SHF.R.U64 R28, R28, 0x3, RZ ;  /* 0x000000031c1c7819 */ /* 0x000fe400000012ff */
[----:B------:R-:W-:Y:S01]  /*1d520*/  SHF.R.S32.HI R60, RZ, 0x1f, R223 ;  /* 0x0000001fff3c7819 */ /* 0x000fe200000114df */
[----:B------:R-:W-:Y:S01]  /*1d530*/  IMAD R21, R220, UR5, R21 ;  /* 0x00000005dc157c24 */ /* 0x000fe2000f8e0215 */
[----:B------:R-:W-:Y:S01]  /*1d540*/  SHF.R.U64 R32, R32, 0x3, RZ ;  /* 0x0000000320207819 */ /* 0x000fe200000012ff */
[----:B------:R-:W-:Y:S01]  /*1d550*/  ULDC.64 UR4, c[0x0][0xaf0] ;  /* 0x0002bc0000047ab9 */ /* 0x000fe20000000a00 */
[----:B------:R-:W-:Y:S01]  /*1d560*/  LOP3.LUT R8, R8, R9, RZ, 0x3c, !PT ;  /* 0x0000000908087212 */ /* 0x000fe200078e3cff */
[----:B------:R-:W-:Y:S01]  /*1d570*/  IMAD.MOV.U32 R61, RZ, RZ, R62 ;  /* 0x000000ffff3d7224 */ /* 0x000fe200078e003e */
[----:B------:R-:W-:Y:S01]  /*1d580*/  LOP3.LUT R12, R12, R13, RZ, 0x3c, !PT ;  /* 0x0000000d0c0c7212 */ /* 0x000fe200078e3cff */
[--C-:B------:R-:W-:Y:S01]  /*1d590*/  IMAD.X R13, RZ, RZ, R135.reuse, P2 ;  /* 0x000000ffff0d7224 */ /* 0x100fe200010e0687 */
[----:B------:R-:W-:Y:S01]  /*1d5a0*/  LOP3.LUT R24, R24, R25, RZ, 0x3c, !PT ;  /* 0x0000001918187212 */ /* 0x000fe200078e3cff */
[--C-:B------:R-:W-:Y:S01]  /*1d5b0*/  IMAD.X R25, RZ, RZ, R135.reuse, P6 ;  /* 0x000000ffff197224 */ /* 0x100fe200030e0687 */
[----:B------:R-:W-:Y:S01]  /*1d5c0*/  LOP3.LUT R28, R28, R29, RZ, 0x3c, !PT ;  /* 0x0000001d1c1c7212 */ /* 0x000fe200078e3cff */
[--C-:B------:R-:W-:Y:S01]  /*1d5d0*/  IMAD.X R29, RZ, RZ, R135.reuse, P5 ;  /* 0x000000ffff1d7224 */ /* 0x100fe200028e0687 */
[----:B------:R-:W-:Y:S01]  /*1d5e0*/  LOP3.LUT R32, R32, R33, RZ, 0x3c, !PT ;  /* 0x0000002120207212 */ /* 0x000fe200078e3cff */
[----:B------:R-:W-:Y:S01]  /*1d5f0*/  IMAD R60, R60, UR4, RZ ;  /* 0x000000043c3c7c24 */ /* 0x000fe2000f8e02ff */
[----:B------:R-:W-:Y:S01]  /*1d600*/  IADD3.X R9, RZ, R135, RZ, P3, !PT ;  /* 0x00000087ff097210 */ /* 0x000fe20001ffe4ff */
[----:B------:R-:W-:Y:S01]  /*1d610*/  IMAD.X R33, RZ, RZ, R135, P1 ;  /* 0x000000ffff217224 */ /* 0x000fe200008e0687 */
[----:B--2---:R-:W-:-:S02]  /*1d620*/  @P4 SHF.R.U32.HI R61, RZ, R65, R0 ;  /* 0x00000041ff3d4219 */ /* 0x004fc40000011600 */
[C---:B------:R-:W-:Y:S01]  /*1d630*/  IADD3 R37, P0, R134.reuse, 0x6000, RZ ;  /* 0x0000600086257810 */ /* 0x040fe20007f1e0ff */
[C---:B------:R-:W-:Y:S01]  /*1d640*/  IMAD.WIDE.U32 R20, R223.reuse, UR4, R20 ;  /* 0x00000004df147c25 */ /* 0x040fe2000f8e0014 */
[C---:B------:R-:W-:Y:S01]  /*1d650*/  IADD3 R41, P3, R134.reuse, 0x7000, RZ ;  /* 0x0000700086297810 */ /* 0x040fe20007f7e0ff */
[----:B------:R-:W5:Y:S01]  /*1d660*/  LD.E.128 R8, desc[UR60][R8.64] ;  /* 0x0000003c08087980 */ /* 0x000f62000c101d00 */
[C---:B------:R-:W-:Y:S02]  /*1d670*/  IADD3 R45, P2, R134.reuse, 0x8000, RZ ;  /* 0x00008000862d7810 */ /* 0x040fe40007f5e0ff */
[C---:B------:R-:W-:Y:S01]  /*1d680*/  IADD3 R49, P6, R134.reuse, 0x9000, RZ ;  /* 0x0000900086317810 */ /* 0x040fe20007fde0ff */
[----:B------:R-:W5:Y:S01]  /*1d690*/  LD.E.128 R12, desc[UR60][R12.64] ;  /* 0x0000003c0c0c7980 */ /* 0x000f62000c101d00 */
[C---:B------:R-:W-:Y:S02]  /*1d6a0*/  IADD3 R53, P5, R134.reuse, 0xa000, RZ ;  /* 0x0000a00086357810 */ /* 0x040fe40007fbe0ff */
[----:B------:R-:W-:Y:S01]  /*1d6b0*/  IADD3 R5, P1, R134, 0xb000, RZ ;  /* 0x0000b00086057810 */ /* 0x000fe20007f3e0ff */
[----:B------:R-:W-:Y:S01]  /*1d6c0*/  IMAD R63, R223, UR5, R60 ;  /* 0x00000005df3f7c24 */ /* 0x000fe2000f8e023c */
[----:B------:R-:W-:Y:S01]  /*1d6d0*/  SHF.R.S32.HI R0, RZ, 0x1f, R61 ;  /* 0x0000001fff007819 */ /* 0x000fe2000001143d */
[----:B------:R-:W-:Y:S01]  /*1d6e0*/  ULDC.64 UR4, c[0x0][0xae0] ;  /* 0x0002b80000047ab9 */ /* 0x000fe20000000a00 */
[----:B------:R-:W-:Y:S01]  /*1d6f0*/  IADD3 R65, -R61, RZ, RZ ;  /* 0x000000ff3d417210 */ /* 0x000fe20007ffe1ff */
[----:B------:R-:W5:Y:S01]  /*1d700*/  LD.E.128 R24, desc[UR60][R24.64] ;  /* 0x0000003c18187980 */ /* 0x000f62000c101d00 */
[----:B------:R-:W-:-:S02]  /*1d710*/  LOP3.LUT R36, R37, 0x380, RZ, 0xc0, !PT ;  /* 0x0000038025247812 */ /* 0x000fc400078ec0ff */
[----:B------:R-:W-:Y:S01]  /*1d720*/  LOP3.LUT R40, R41, 0x380, RZ, 0xc0, !PT ;  /* 0x0000038029287812 */ /* 0x000fe200078ec0ff */
[----:B------:R-:W5:Y:S01]  /*1d730*/  LD.E.128 R28, desc[UR60][R28.64] ;  /* 0x0000003c1c1c7980 */ /* 0x000f62000c101d00 */
[----:B------:R-:W-:Y:S02]  /*1d740*/  LOP3.LUT R44, R45, 0x380, RZ, 0xc0, !PT ;  /* 0x000003802d2c7812 */ /* 0x000fe400078ec0ff */
[----:B------:R-:W-:Y:S01]  /*1d750*/  LOP3.LUT R48, R49, 0x380, RZ, 0xc0, !PT ;  /* 0x0000038031307812 */ /* 0x000fe200078ec0ff */
[----:B------:R-:W5:Y:S01]  /*1d760*/  LD.E.128 R32, desc[UR60][R32.64] ;  /* 0x0000003c20207980 */ /* 0x000f62000c101d00 */
[----:B------:R-:W-:Y:S02]  /*1d770*/  LOP3.LUT R52, R53, 0x380, RZ, 0xc0, !PT ;  /* 0x0000038035347812 */ /* 0x000fe400078ec0ff */
[----:B------:R-:W-:Y:S01]  /*1d780*/  LOP3.LUT R4, R5, 0x380, RZ, 0xc0, !PT ;  /* 0x0000038005047812 */ /* 0x000fe200078ec0ff */
[----:B------:R-:W-:Y:S01]  /*1d790*/  IMAD.IADD R21, R21, 0x1, R63 ;  /* 0x0000000115157824 */ /* 0x000fe200078e023f */
[----:B------:R-:W-:Y:S01]  /*1d7a0*/  LOP3.LUT R7, R134, 0x380, RZ, 0xc0, !PT ;  /* 0x0000038086077812 */ /* 0x000fe200078ec0ff */
[----:B------:R-:W-:Y:S01]  /*1d7b0*/  IMAD R0, R0, UR4, RZ ;  /* 0x0000000400007c24 */ /* 0x000fe2000f8e02ff */
[----:B------:R-:W-:Y:S01]  /*1d7c0*/  SHF.R.U64 R36, R36, 0x3, RZ ;  /* 0x0000000324247819 */ /* 0x000fe200000012ff */
[----:B------:R-:W-:Y:S01]  /*1d7d0*/  IMAD R63, R78, R65, R62 ;  /* 0x000000414e3f7224 */ /* 0x000fe200078e023e */
[----:B------:R-:W-:-:S02]  /*1d7e0*/  SHF.R.U64 R40, R40, 0x3, RZ ;  /* 0x0000000328287819 */ /* 0x000fc400000012ff */
[----:B------:R-:W-:Y:S02]  /*1d7f0*/  SHF.R.U64 R44, R44, 0x3, RZ ;  /* 0x000000032c2c7819 */ /* 0x000fe400000012ff */
[----:B------:R-:W-:Y:S02]  /*1d800*/  SHF.R.U64 R48, R48, 0x3, RZ ;  /* 0x0000000330307819 */ /* 0x000fe400000012ff */
[----:B------:R-:W-:Y:S02]  /*1d810*/  SHF.R.U64 R52, R52, 0x3, RZ ;  /* 0x0000000334347819 */ /* 0x000fe400000012ff */
[----:B------:R-:W-:Y:S01]  /*1d820*/  SHF.R.U64 R4, R4, 0x3, RZ ;  /* 0x0000000304047819 */ /* 0x000fe200000012ff */
[----:B------:R-:W-:Y:S01]  /*1d830*/  IMAD.WIDE.U32 R20, R61, UR4, R20 ;  /* 0x000000043d147c25 */ /* 0x000fe2000f8e0014 */
[----:B------:R-:W-:Y:S02]  /*1d840*/  SHF.R.U64 R7, R7, 0x3, RZ ;  /* 0x0000000307077819 */ /* 0x000fe400000012ff */
[----:B------:R-:W-:Y:S01]  /*1d850*/  LOP3.LUT R36, R36, R37, RZ, 0x3c, !PT ;  /* 0x0000002524247212 */ /* 0x000fe200078e3cff */
[----:B------:R-:W-:Y:S01]  /*1d860*/  IMAD R61, R61, UR5, R0 ;  /* 0x000000053d3d7c24 */ /* 0x000fe2000f8e0200 */
        /* <DEDUP_REMOVED lines=9> */
[----:B------:R-:W-:Y:S01]  /*1d900*/  ULDC.64 UR4, c[0x0][0xad8] ;  /* 0x0002b60000047ab9 */ /* 0x000fe20000000a00 */
[----:B------:R-:W-:-:S02]  /*1d910*/  IADD3.X R57, RZ, R135, RZ, P1, !PT ;  /* 0x00000087ff397210 */ /* 0x000fc40000ffe4ff */
[----:B------:R-:W-:Y:S02]  /*1d920*/  LOP3.LUT R56, R4, R5, RZ, 0x3c, !PT ;  /* 0x0000000504387212 */ /* 0x000fe400078e3cff */
[----:B------:R-:W-:Y:S02]  /*1d930*/  SHF.R.S32.HI R0, RZ, 0x1f, R63 ;  /* 0x0000001fff007819 */ /* 0x000fe4000001143f */
[----:B------:R-:W-:Y:S01]  /*1d940*/  LOP3.LUT R134, R7, R134, RZ, 0x3c, !PT ;  /* 0x0000008607867212 */ /* 0x000fe200078e3cff */
[----:B------:R-:W-:Y:S01]  /*1d950*/  IMAD.IADD R21, R21, 0x1, R61 ;  /* 0x0000000115157824 */ /* 0x000fe200078e023d */
[----:B------:R-:W5:Y:S01]  /*1d960*/  LD.E.128 R36, desc[UR60][R36.64] ;  /* 0x0000003c24247980 */ /* 0x000f62000c101d00 */
[----:B------:R-:W-:-:S03]  /*1d970*/  IMAD R0, R0, UR4, RZ ;  /* 0x0000000400007c24 */ /* 0x000fc6000f8e02ff */
[----:B------:R0:W5:Y:S01]  /*1d980*/  LD.E.128 R4, desc[UR60][R134.64] ;  /* 0x0000003c86047980 */ /* 0x000162000c101d00 */
[----:B------:R-:W-:-:S03]  /*1d990*/  IMAD R66, R229, 0x80, R3 ;  /* 0x00000080e5427824 */ /* 0x000fc600078e0203 */
[----:B------:R-:W5:Y:S01]  /*1d9a0*/  LD.E.128 R40, desc[UR60][R40.64] ;  /* 0x0000003c28287980 */ /* 0x000f62000c101d00 */
[----:B------:R-:W-:-:S03]  /*1d9b0*/  IMAD R3, R63, UR5, R0 ;  /* 0x000000053f037c24 */ /* 0x000fc6000f8e0200 */
[----:B------:R-:W5:Y:S01]  /*1d9c0*/  LD.E.128 R44, desc[UR60][R44.64] ;  /* 0x0000003c2c2c7980 */ /* 0x000f62000c101d00 */
[----:B------:R-:W-:Y:S01]  /*1d9d0*/  IMAD.WIDE.U32 R20, R63, UR4, R20 ;  /* 0x000000043f147c25 */ /* 0x000fe2000f8e0014 */
[----:B------:R-:W-:Y:S02]  /*1d9e0*/  ULDC.64 UR4, c[0x0][0xa80] ;  /* 0x0002a00000047ab9 */ /* 0x000fe40000000a00 */
[----:B------:R-:W5:Y:S04]  /*1d9f0*/  LD.E.128 R48, desc[UR60][R48.64] ;  /* 0x0000003c30307980 */ /* 0x000f68000c101d00 */
[----:B------:R-:W5:Y:S04]  /*1da00*/  LD.E.128 R52, desc[UR60][R52.64] ;  /* 0x0000003c34347980 */ /* 0x000f68000c101d00 */
[----:B------:R-:W5:Y:S01]  /*1da10*/  LD.E.128 R56, desc[UR60][R56.64] ;  /* 0x0000003c38387980 */ /* 0x000f62000c101d00 */
[----:B------:R-:W-:Y:S01]  /*1da20*/  @!PT LDS RZ, [RZ] ;  /* 0x00000000fffff984 */ /* 0x000fe20000000800 */
[----:B------:R-:W-:Y:S01]  /*1da30*/  @!PT LDS RZ, [RZ] ;  /* 0x00000000fffff984 */ /* 0x000fe20000000800 */
[----:B------:R-:W-:Y:S01]  /*1da40*/  @!PT LDS RZ, [RZ] ;  /* 0x00000000fffff984 */ /* 0x000fe20000000800 */
[----:B------:R-:W-:Y:S01]  /*1da50*/  @!PT LDS RZ, [RZ] ;  /* 0x00000000fffff984 */ /* 0x000fe20000000800 */
[----:B------:R1:W-:Y:S06]  /*1da60*/  MEMBAR.ALL.CTA ;  /* 0x0000000000007992 */ /* 0x0003ec0000008000 */
[----:B-1----:R-:W1:Y:S01]  /*1da70*/  FENCE.VIEW.ASYNC.S ;  /* 0x00000000000073c6 */ /* 0x002e620000000000 */
[----:B------:R-:W-:Y:S01]  /*1da80*/  IMAD.IADD R3, R21, 0x1, R3 ;  /* 0x0000000115037824 */ /* 0x000fe200078e0203 */
[----:B------:R-:W-:-:S04]  /*1da90*/  LEA R64, P2, R20, UR4, 0x1 ;  /* 0x0000000414407c11 */ /* 0x000fc8000f8408ff */
[----:B------:R-:W-:Y:S02]  /*1daa0*/  LEA.HI.X R3, R20, UR5, R3, 0x1, P2 ;  /* 0x0000000514037c11 */ /* 0x000fe400090f0c03 */
[----:B------:R-:W-:Y:S01]  /*1dab0*/  ISETP.GE.AND P2, PT, R66, R77, PT ;  /* 0x0000004d4200720c */ /* 0x000fe20003f46270 */
[----:B------:R-:W-:Y:S01]  /*1dac0*/  VIADD R0, R16, 0x36820 ;  /* 0x0003682010007836 */ /* 0x000fe20000000000 */
[C---:B------:R-:W-:Y:S01]  /*1dad0*/  IADD3 R62, R66.reuse, 0x40, RZ ;  /* 0x00000040423e7810 */ /* 0x040fe20007ffe0ff */
[----:B------:R-:W-:-:S03]  /*1dae0*/  VIADD R60, R66, 0x20 ;  /* 0x00000020423c7836 */ /* 0x000fc60000000000 */
[----:B------:R-:W-:Y:S01]  /*1daf0*/  PRMT R0, RZ, 0x654, R0 ;  /* 0x00000654ff007816 */ /* 0x000fe20000000000 */
[C---:B------:R-:W-:Y:S02]  /*1db00*/  VIADD R68, R2.reuse, 0x80 ;  /* 0x0000008002447836 */ /* 0x040fe40000000000 */
[----:B------:R-:W-:Y:S01]  /*1db10*/  VIADD R70, R2, 0x40 ;  /* 0x0000004002467836 */ /* 0x000fe20000000000 */
[----:B-1----:R0:W1:Y:S01]  /*1db20*/  SHFL.IDX PT, R61, R64, RZ, 0x181f ;  /* 0x00181fff403d7589 */ /* 0x00206200000e0000 */
[----:B------:R-:W-:Y:S03]  /*1db30*/  BSSY B1, `(.L_x_3836) ;  /* 0x0000016000017945 */ /* 0x000fe60003800000 */
[----:B------:R0:W2:Y:S01]  /*1db40*/  SHFL.IDX PT, R63, R3, RZ, 0x181f ;  /* 0x00181fff033f7589 */ /* 0x0000a200000e0000 */
[----:B------:R0:W-:Y:S01]  /*1db50*/  SYNCS.ARRIVE.TRANS64.RED.A1T0 RZ, [R0+URZ], RZ ;  /* 0x000000ff00ff79a7 */ /* 0x0001e2000810043f */
[----:B------:R-:W-:-:S02]  /*1db60*/  ISETP.GE.AND P1, PT, R60, R77, PT ;  /* 0x0000004d3c00720c */ /* 0x000fc40003f26270 */
[----:B------:R-:W-:Y:S02]  /*1db70*/  ISETP.GE.AND P0, PT, R62, R77, PT ;  /* 0x0000004d3e00720c */ /* 0x000fe40003f06270 */
[----:B------:R-:W-:Y:S02]  /*1db80*/  SHF.R.S32.HI R65, RZ, 0x1f, R2 ;  /* 0x0000001fff417819 */ /* 0x000fe40000011402 */
[----:B------:R-:W-:Y:S02]  /*1db90*/  SHF.R.S32.HI R67, RZ, 0x1f, R70 ;  /* 0x0000001fff437819 */ /* 0x000fe40000011446 */
[----:B------:R-:W-:Y:S01]  /*1dba0*/  SHF.R.S32.HI R69, RZ, 0x1f, R68 ;  /* 0x0000001fff457819 */ /* 0x000fe20000011444 */
[----:B0-----:R-:W-:Y:S06]  /*1dbb0*/  @P2 BRA `(.L_x_3837) ;  /* 0x0000000000342947 */ /* 0x001fec0003800000 */
[----:B------:R-:W-:Y:S02]  /*1dbc0*/  ULDC UR4, c[0x0][0xac8] ;  /* 0x0002b20000047ab9 */ /* 0x000fe40000000800 */
        /* <DEDUP_REMOVED lines=12> */
.L_x_3837:
[----:B------:R-:W-:Y:S05]  /*1dc90*/  BSYNC B1 ;  /* 0x0000000000017941 */ /* 0x000fea0003800000 */
.L_x_3836:
[----:B0-----:R0:W3:Y:S01]  /*1dca0*/  SHFL.IDX PT, R21, R3, 0x1, 0x181f ;  /* 0x00381f0003157f89 */ /* 0x0010e200000e0000 */
[----:B------:R-:W-:Y:S03]  /*1dcb0*/  BSSY B1, `(.L_x_3838) ;  /* 0x0000010000017945 */ /* 0x000fe60003800000 */
[----:B-----5:R0:W4:Y:S01]  /*1dcc0*/  SHFL.IDX PT, R5, R64, 0x1, 0x181f ;  /* 0x00381f0040057f89 */ /* 0x02012200000e0000 */
[----:B------:R-:W-:Y:S05]  /*1dcd0*/  @P1 BRA `(.L_x_3839) ;  /* 0x0000000000341947 */ /* 0x000fea0003800000 */
[----:B------:R-:W-:Y:S02]  /*1dce0*/  ULDC UR4, c[0x0][0xac8] ;  /* 0x0002b20000047ab9 */ /* 0x000fe40000000800 */
[----:B------:R-:W-:Y:S02]  /*1dcf0*/  ISETP.GE.AND P4, PT, R2, UR4, PT ;  /* 0x0000000402007c0c */ /* 0x000fe4000bf86270 */
[----:B------:R-:W-:Y:S02]  /*1dd00*/  ISETP.GE.AND P5, PT, R70, UR4, PT ;  /* 0x0000000446007c0c */ /* 0x000fe4000bfa6270 */
[----:B------:R-:W-:-:S09]  /*1dd10*/  ISETP.GE.AND P6, PT, R68, UR4, PT ;  /* 0x0000000444007c0c */ /* 0x000fd2000bfc6270 */
[-C--:B----4-:R-:W-:Y:S02]  /*1dd20*/  @!P4 LEA R4, P1, R2, R5.reuse, 0x1 ;  /* 0x000000050204c211 */ /* 0x090fe400078208ff */
        /* <DEDUP_REMOVED lines=8> */
.L_x_3839:
[----:B------:R-:W-:Y:S05]  /*1ddb0*/  BSYNC B1 ;  /* 0x0000000000017941 */ /* 0x000fea0003800000 */
.L_x_3838:
[----:B---3--:R3:W0:Y:S01]  /*1ddc0*/  SHFL.IDX PT, R9, R3, 0x2, 0x181f ;  /* 0x00581f0003097f89 */ /* 0x00862200000e0000 */
[----:B------:R-:W-:Y:S03]  /*1ddd0*/  BSSY B1, `(.L_x_3840) ;  /* 0x0000010000017945 */ /* 0x000fe60003800000 */
[----:B----4-:R3:W4:Y:S01]  /*1dde0*/  SHFL.IDX PT, R5, R64, 0x2, 0x181f ;  /* 0x00581f0040057f89 */ /* 0x01072200000e0000 */
        /* <DEDUP_REMOVED lines=8> */
[-C--:B0-----:R-:W-:Y:S02]  /*1de70*/  @!P3 LEA.HI.X R5, R2, R9.reuse, R65, 0x1, P0 ;  /* 0x000000090205b211 */ /* 0x081fe400000f0c41 */
[-C--:B------:R-:W-:Y:S02]  /*1de80*/  @!P4 LEA.HI.X R7, R70, R9.reuse, R67, 0x1, P1 ;  /* 0x000000094607c211 */ /* 0x080fe400008f0c43 */
[----:B------:R-:W-:Y:S01]  /*1de90*/  @!P5 LEA.HI.X R9, R68, R9, R69, 0x1, P2 ;  /* 0x000000094409d211 */ /* 0x000fe200010f0c45 */
[----:B------:R0:W-:Y:S04]  /*1dea0*/  @!P3 ST.E.128 desc[UR60][R4.64], R12 ;  /* 0x0000000c0400b985 */ /* 0x0001e8000c101d3c */
[----:B------:R0:W-:Y:S04]  /*1deb0*/  @!P4 ST.E.128 desc[UR60][R6.64], R36 ;  /* 0x000000240600c985 */ /* 0x0001e8000c101d3c */
[----:B------:R0:W-:Y:S02]  /*1dec0*/  @!P5 ST.E.128 desc[UR60][R8.64], R52 ;  /* 0x000000340800d985 */ /* 0x0001e4000c101d3c */
.L_x_3841:
[----:B------:R-:W-:Y:S05]  /*1ded0*/  BSYNC B1 ;  /* 0x0000000000017941 */ /* 0x000fea0003800000 */
.L_x_3840:
[----:B------:R-:W-:Y:S01]  /*1dee0*/  IADD3 R0, R66, 0x60, RZ ;  /* 0x0000006042007810 */ /* 0x000fe20007ffe0ff */
[----:B0--3--:R-:W3:Y:S03]  /*1def0*/  SHFL.IDX PT, R3, R3, 0x3, 0x181f ;  /* 0x00781f0003037f89 */ /* 0x009ee600000e0000 */
[----:B------:R-:W-:Y:S01]  /*1df00*/  ISETP.GE.AND P0, PT, R0, R77, PT ;  /* 0x0000004d0000720c */ /* 0x000fe20003f06270 */
[----:B------:R0:W0:-:S12]  /*1df10*/  SHFL.IDX PT, R9, R64, 0x3, 0x181f ;  /* 0x00781f0040097f89 */ /* 0x00001800000e0000 */
[----:B------:R-:W-:Y:S05]  /*1df20*/  @P0 BRA `(.L_x_3842) ;  /* 0x0000002000500947 */ /* 0x000fea0003800000 */
[----:B------:R-:W-:Y:S02]  /*1df30*/  ULDC UR4, c[0x0][0xac8] ;  /* 0x0002b20000047ab9 */ /* 0x000fe40000000800 */
[----:B------:R-:W-:Y:S02]  /*1df40*/  ISETP.GE.AND P2, PT, R2, UR4, PT ;  /* 0x0000000402007c0c */ /* 0x000fe4000bf46270 */
[----:B------:R-:W-:-:S11]  /*1df50*/  ISETP.GE.AND P3, PT, R70, UR4, PT ;  /* 0x0000000446007c0c */ /* 0x000fd6000bf66270 */
[-C--:B0-----:R-:W-:Y:S02]  /*1df60*/  @!P2 LEA R4, P0, R2, R9.reuse, 0x1 ;  /* 0x000000090204a211 */ /* 0x081fe400078008ff */
[----:B------:R-:W-:Y:S02]  /*1df70*/  @!P3 LEA R6, P1, R70, R9, 0x1 ;  /* 0x000000094606b211 */ /* 0x000fe400078208ff */
[-C--:B---34-:R-:W-:Y:S02]  /*1df80*/  @!P2 LEA.HI.X R5, R2, R3.reuse, R65, 0x1, P0 ;  /* 0x000000030205a211 */ /* 0x098fe400000f0c41 */
[----:B------:R-:W-:Y:S02]  /*1df90*/  @!P3 LEA.HI.X R7, R70, R3, R67, 0x1, P1 ;  /* 0x000000034607b211 */ /* 0x000fe400008f0c43 */
[----:B------:R-:W-:Y:S01]  /*1dfa0*/  ISETP.GE.AND P0, PT, R68, UR4, PT ;  /* 0x0000000444007c0c */ /* 0x000fe2000bf06270 */
[----:B------:R0:W-:Y:S04]  /*1dfb0*/  @!P2 ST.E.128 desc[UR60][R4.64], R24 ;  /* 0x000000180400a985 */ /* 0x0001e8000c101d3c */
[----:B------:R0:W-:Y:S08]  /*1dfc0*/  @!P3 ST.E.128 desc[UR60][R6.64], R40 ;  /* 0x000000280600b985 */ /* 0x0001f0000c101d3c */
[----:B------:R-:W-:Y:S05]  /*1dfd0*/  @P0 BRA `(.L_x_3842) ;  /* 0x0000002000240947 */ /* 0x000fea0003800000 */
[----:B------:R-:W-:-:S04]  /*1dfe0*/  LEA R2, P0, R68, R9, 0x1 ;  /* 0x0000000944027211 */ /* 0x000fc800078008ff */
[----:B------:R-:W-:-:S05]  /*1dff0*/  LEA.HI.X R3, R68, R3, R69, 0x1, P0 ;  /* 0x0000000344037211 */ /* 0x000fca00000f0c45 */
[----:B------:R3:W-:Y:S01]  /*1e000*/  ST.E.128 desc[UR60][R2.64], R56 ;  /* 0x0000003802007985 */ /* 0x0007e2000c101d3c */
[----:B------:R-:W-:Y:S05]  /*1e010*/  BRA `(.L_x_3842) ;  /* 0x0000002000147947 */ /* 0x000fea0003800000 */
.L_x_3835:
[----:B0-----:R-:W0:Y:S01]  /*1e020*/  @P4 LDC R4, c[0x0][0xbec] ;  /* 0x0002fb00ff044b82 */ /* 0x001e220000000800 */
[----:B------:R-:W-:Y:S01]  /*1e030*/  ULDC.64 UR4, c[0x0][0xb08] ;  /* 0x0002c20000047ab9 */ /* 0x000fe20000000a00 */
[----:B------:R-:W-:Y:S01]  /*1e040*/  ULDC.64 UR6, c[0x0][0xb30] ;  /* 0x0002cc0000067ab9 */ /* 0x000fe20000000a00 */
[----:B------:R-:W-:Y:S01]  /*1e050*/  IMAD R5, R76, UR4, RZ ;  /* 0x000000044c057c24 */ /* 0x000fe2000f8e02ff */
[----:B------:R-:W-:Y:S01]  /*1e060*/  ISETP.GE.AND P0, PT, R8, R77, PT ;  /* 0x0000004d0800720c */ /* 0x000fe20003f06270 */
[C---:B------:R-:W-:Y:S01]  /*1e070*/  IMAD.WIDE.U32 R2, R0.reuse, UR4, RZ ;  /* 0x0000000400027c25 */ /* 0x040fe2000f8e00ff */
[C---:B------:R-:W-:Y:S01]  /*1e080*/  IADD3 R136, R221.reuse, 0x48, RZ ;  /* 0x00000048dd887810 */ /* 0x040fe20007ffe0ff */
[----:B------:R-:W-:Y:S01]  /*1e090*/  BSSY B1, `(.L_x_3843) ;  /* 0x00000ba000017945 */ /* 0x000fe20003800000 */
[----:B------:R-:W1:Y:S01]  /*1e0a0*/  @P4 LDC R9, c[0x0][0xbf0] ;  /* 0x0002fc00ff094b82 */ /* 0x000e620000000800 */
[----:B------:R-:W-:Y:S01]  /*1e0b0*/  IMAD R5, R0, UR5, R5 ;  /* 0x0000000500057c24 */ /* 0x000fe2000f8e0205 */
[----:B------:R-:W-:Y:S01]  /*1e0c0*/  ULDC.64 UR4, c[0x0][0xb38] ;  /* 0x0002ce0000047ab9 */ /* 0x000fe20000000a00 */
[----:B------:R-:W-:Y:S01]  /*1e0d0*/  SHF.R.S32.HI R0, RZ, 0x1f, R223 ;  /* 0x0000001fff007819 */ /* 0x000fe200000114df */
[C---:B------:R-:W-:Y:S01]  /*1e0e0*/  VIADD R88, R221.reuse, 0x60 ;  /* 0x00000060dd587836 */ /* 0x040fe20000000000 */
[----:B------:R-:W-:Y:S01]  /*1e0f0*/  IADD3 R146, R221, 0x20, RZ ;  /* 0x00000020dd927810 */ /* 0x000fe20007ffe0ff */
[----:B------:R-:W-:Y:S01]  /*1e100*/  IMAD.IADD R3, R3, 0x1, R5 ;  /* 0x0000000103037824 */ /* 0x000fe200078e0205 */
[----:B------:R-:W-:Y:S01]  /*1e110*/  SHF.R.S32.HI R80, RZ, 0x1f, R231 ;  /* 0x0000001fff507819 */ /* 0x000fe200000114e7 */
[----:B------:R-:W-:Y:S01]  /*1e120*/  IMAD.MOV.U32 R5, RZ, RZ, R79 ;  /* 0x000000ffff057224 */ /* 0x000fe200078e004f */
[----:B------:R-:W-:Y:S01]  /*1e130*/  SHF.R.S32.HI R81, RZ, 0x1f, R232 ;  /* 0x0000001fff517819 */ /* 0x000fe200000114e8 */
[----:B------:R-:W-:Y:S01]  /*1e140*/  IMAD.WIDE.U32 R2, R220, UR4, R2 ;  /* 0x00000004dc027c25 */ /* 0x000fe2000f8e0002 */
[----:B------:R-:W-:-:S02]  /*1e150*/  SHF.R.S32.HI R82, RZ, 0x1f, R233 ;  /* 0x0000001fff527819 */ /* 0x000fc400000114e9 */
[----:B------:R-:W-:Y:S01]  /*1e160*/  SHF.R.S32.HI R83, RZ, 0x1f, R234 ;  /* 0x0000001fff537819 */ /* 0x000fe200000114ea */
[----:B------:R-:W-:Y:S01]  /*1e170*/  IMAD R3, R220, UR5, R3 ;  /* 0x00000005dc037c24 */ /* 0x000fe2000f8e0203 */
[----:B------:R-:W-:Y:S01]  /*1e180*/  ULDC.64 UR4, c[0x0][0xb40] ;  /* 0x0002d00000047ab9 */ /* 0x000fe20000000a00 */
[----:B0-----:R-:W-:Y:S01]  /*1e190*/  @P4 IMAD.HI.U32 R4, R79, R4, RZ ;  /* 0x000000044f044227 */ /* 0x001fe200078e00ff */
[----:B------:R-:W-:Y:S02]  /*1e1a0*/  SHF.R.S32.HI R84, RZ, 0x1f, R235 ;  /* 0x0000001fff547819 */ /* 0x000fe400000114eb */
[----:B------:R-:W-:Y:S01]  /*1e1b0*/  SHF.R.S32.HI R85, RZ, 0x1f, R236 ;  /* 0x0000001fff557819 */ /* 0x000fe200000114ec */
[----:B------:R-:W-:Y:S01]  /*1e1c0*/  IMAD R0, R0, UR4, RZ ;  /* 0x0000000400007c24 */ /* 0x000fe2000f8e02ff */
[----:B------:R-:W-:Y:S01]  /*1e1d0*/  SHF.R.S32.HI R86, RZ, 0x1f, R237 ;  /* 0x0000001fff567819 */ /* 0x000fe200000114ed */
[----:B------:R-:W-:Y:S01]  /*1e1e0*/  IMAD.WIDE.U32 R2, R223, UR4, R2 ;  /* 0x00000004df027c25 */ /* 0x000fe2000f8e0002 */
[----:B------:R-:W-:-:S02]  /*1e1f0*/  SHF.R.S32.HI R88, RZ, 0x1f, R88 ;  /* 0x0000001fff587819 */ /* 0x000fc40000011458 */
[----:B-1----:R-:W-:Y:S01]  /*1e200*/  @P4 SHF.R.U32.HI R5, RZ, R9, R4 ;  /* 0x00000009ff054219 */ /* 0x002fe20000011604 */
[----:B------:R-:W-:Y:S01]  /*1e210*/  IMAD R7, R223, UR5, R0 ;  /* 0x00000005df077c24 */ /* 0x000fe2000f8e0200 */
[----:B------:R-:W-:Y:S01]  /*1e220*/  ULDC.64 UR4, c[0x0][0xb48] ;  /* 0x0002d20000047ab9 */ /* 0x000fe20000000a00 */
[----:B------:R-:W-:Y:S01]  /*1e230*/  VIADD R4, R16, 0x36820 ;  /* 0x0003682010047836 */ /* 0x000fe20000000000 */
[----:B------:R-:W-:Y:S01]  /*1e240*/  SHF.R.S32.HI R0, RZ, 0x1f, R5 ;  /* 0x0000001fff007819 */ /* 0x000fe20000011405 */
[----:B------:R-:W-:Y:S01]  /*1e250*/  IMAD.IADD R3, R3, 0x1, R7 ;  /* 0x0000000103037824 */ /* 0x000fe200078e0207 */
[----:B------:R-:W-:Y:S01]  /*1e260*/  IADD3 R89, R221, 0x58, RZ ;  /* 0x00000058dd597810 */ /* 0x000fe20007ffe0ff */
[----:B------:R-:W-:Y:S01]  /*1e270*/  IMAD.MOV R7, RZ, RZ, -R5 ;  /* 0x000000ffff077224 */ /* 0x000fe200078e0a05 */
[----:B------:R-:W-:Y:S01]  /*1e280*/  PRMT R4, RZ, 0x654, R4 ;  /* 0x00000654ff047816 */ /* 0x000fe20000000004 */
[----:B------:R-:W-:Y:S01]  /*1e290*/  IMAD.WIDE.U32 R2, R230, UR4, R2 ;  /* 0x00000004e6027c25 */ /* 0x000fe2000f8e0002 */
[----:B------:R-:W-:-:S02]  /*1e2a0*/  SHF.R.S32.HI R136, RZ, 0x1f, R136 ;  /* 0x0000001fff887819 */ /* 0x000fc40000011488 */
[----:B------:R0:W-:Y:S01]  /*1e2b0*/  SYNCS.ARRIVE.TRANS64.RED.A1T0 RZ, [R4+URZ], RZ ;  /* 0x000000ff04ff79a7 */ /* 0x0001e2000810043f */
[----:B------:R-:W-:Y:S01]  /*1e2c0*/  IMAD R7, R78, R7, R79 ;  /* 0x000000074e077224 */ /* 0x000fe200078e024f */
[----:B------:R-:W-:Y:S01]  /*1e2d0*/  IADD3 R141, R221, 0x30, RZ ;  /* 0x00000030dd8d7810 */ /* 0x000fe20007ffe0ff */
[----:B------:R-:W-:Y:S01]  /*1e2e0*/  IMAD R0, R0, UR6, RZ ;  /* 0x0000000600007c24 */ /* 0x000fe2000f8e02ff */
[----:B------:R-:W-:Y:S01]  /*1e2f0*/  SHF.R.S32.HI R146, RZ, 0x1f, R146 ;  /* 0x0000001fff927819 */ /* 0x000fe20000011492 */
[----:B------:R-:W-:Y:S01]  /*1e300*/  IMAD R3, R230, UR5, R3 ;  /* 0x00000005e6037c24 */ /* 0x000fe2000f8e0203 */
[----:B------:R-:W-:Y:S01]  /*1e310*/  ULDC.64 UR4, c[0x0][0xb28] ;  /* 0x0002ca0000047ab9 */ /* 0x000fe20000000a00 */
[C---:B------:R-:W-:Y:S01]  /*1e320*/  IMAD R9, R5.reuse, UR7, R0 ;  /* 0x0000000705097c24 */ /* 0x040fe2000f8e0200 */
[----:B------:R-:W-:Y:S01]  /*1e330*/  SHF.R.S32.HI R0, RZ, 0x1f, R7 ;  /* 0x0000001fff007819 */ /* 0x000fe20000011407 */
[----:B------:R-:W-:Y:S01]  /*1e340*/  IMAD.WIDE.U32 R2, R5, UR6, R2 ;  /* 0x0000000605027c25 */ /* 0x000fe2000f8e0002 */
[----:B------:R-:W-:-:S03]  /*1e350*/  IADD3 R154, R221, 0x8, RZ ;  /* 0x00000008dd9a7810 */ /* 0x000fc60007ffe0ff */
[----:B------:R-:W-:Y:S01]  /*1e360*/  IMAD R0, R0, UR4, RZ ;  /* 0x0000000400007c24 */ /* 0x000fe2000f8e02ff */
[----:B------:R-:W-:Y:S01]  /*1e370*/  IADD3 R3, R3, R9, RZ ;  /* 0x0000000903037210 */ /* 0x000fe20007ffe0ff */
[----:B------:R-:W-:Y:S02]  /*1e380*/  VIADD R90, R221, 0x58 ;  /* 0x00000058dd5a7836 */ /* 0x000fe40000000000 */
[C---:B------:R-:W-:Y:S02]  /*1e390*/  IMAD R11, R7.reuse, UR5, R0 ;  /* 0x00000005070b7c24 */ /* 0x040fe4000f8e0200 */
[----:B------:R-:W-:Y:S01]  /*1e3a0*/  IMAD.WIDE.U32 R2, R7, UR4, R2 ;  /* 0x0000000407027c25 */ /* 0x000fe2000f8e0002 */
[----:B------:R-:W-:Y:S01]  /*1e3b0*/  ULDC.64 UR4, c[0x0][0xb00] ;  /* 0x0002c00000047ab9 */ /* 0x000fe20000000a00 */
[----:B------:R-:W-:Y:S02]  /*1e3c0*/  SHF.R.S32.HI R90, RZ, 0x1f, R90 ;  /* 0x0000001fff5a7819 */ /* 0x000fe4000001145a */
[----:B------:R-:W-:Y:S01]  /*1e3d0*/  IMAD.IADD R11, R3, 0x1, R11 ;  /* 0x00000001030b7824 */ /* 0x000fe200078e020b */
[----:B------:R-:W-:Y:S01]  /*1e3e0*/  LEA R0, P1, R2, UR4, 0x2 ;  /* 0x0000000402007c11 */ /* 0x000fe2000f8210ff */
[----:B------:R-:W-:-:S02]  /*1e3f0*/  VIADD R134, R221, 0x50 ;  /* 0x00000050dd867836 */ /* 0x000fc40000000000 */
[C---:B------:R-:W-:Y:S01]  /*1e400*/  VIADD R138, R221.reuse, 0x40 ;  /* 0x00000040dd8a7836 */ /* 0x040fe20000000000 */
[----:B------:R-:W-:Y:S01]  /*1e410*/  LEA.HI.X R11, R2, UR5, R11, 0x2, P1 ;  /* 0x00000005020b7c11 */ /* 0x000fe200088f140b */
[C---:B------:R-:W-:Y:S01]  /*1e420*/  VIADD R140, R221.reuse, 0x38 ;  /* 0x00000038dd8c7836 */ /* 0x040fe20000000000 */
[----:B------:R0:W1:Y:S01]  /*1e430*/  SHFL.IDX PT, R2, R0, RZ, 0x1c1f ;  /* 0x001c1fff00027589 */ /* 0x00006200000e0000 */
[C---:B------:R-:W-:Y:S01]  /*1e440*/  VIADD R142, R221.reuse, 0x30 ;  /* 0x00000030dd8e7836 */ /* 0x040fe20000000000 */
[----:B------:R-:W-:Y:S01]  /*1e450*/  SHF.R.S32.HI R134, RZ, 0x1f, R134 ;  /* 0x0000001fff867819 */ /* 0x000fe20000011486 */
[C---:B------:R-:W-:Y:S01]  /*1e460*/  VIADD R144, R221.reuse, 0x28 ;  /* 0x00000028dd907836 */ /* 0x040fe20000000000 */
[----:B------:R0:W2:Y:S01]  /*1e470*/  SHFL.IDX PT, R3, R11, RZ, 0x1c1f ;  /* 0x001c1fff0b037589 */ /* 0x0000a200000e0000 */
        /* <DEDUP_REMOVED lines=18> */
[----:B------:R-:W-:Y:S01]  /*1e5a0*/  VIADD R152, R221, 0x10 ;  /* 0x00000010dd987836 */ /* 0x000fe20000000000 */
[----:B012---:R-:W-:Y:S06]  /*1e5b0*/  @P0 BRA `(.L_x_3844) ;  /* 0x00000004009c0947 */ /* 0x007fec0003800000 */
[----:B------:R-:W-:Y:S02]  /*1e5c0*/  ULDC UR4, c[0x0][0xac8] ;  /* 0x0002b20000047ab9 */ /* 0x000fe40000000800 */
[----:B------:R-:W-:Y:S02]  /*1e5d0*/  ISETP.GE.AND P0, PT, R221, UR4, PT ;  /* 0x00000004dd007c0c */ /* 0x000fe4000bf06270 */
[----:B------:R-:W-:Y:S02]  /*1e5e0*/  ISETP.GE.AND P5, PT, R154, UR4, PT ;  /* 0x000000049a007c0c */ /* 0x000fe4000bfa6270 */
[----:B------:R-:W-:Y:S02]  /*1e5f0*/  ISETP.GE.AND P4, PT, R152, UR4, PT ;  /* 0x0000000498007c0c */ /* 0x000fe4000bf86270 */
[----:B------:R-:W-:-:S07]  /*1e600*/  ISETP.GE.AND P3, PT, R147, UR4, PT ;  /* 0x0000000493007c0c */ /* 0x000fce000bf66270 */
[----:B------:R-:W-:-:S04]  /*1e610*/  @!P0 IMAD.WIDE R4, R221, 0x4, R2 ;  /* 0x00000004dd048825 */ /* 0x000fc800078e0202 */
[CC--:B------:R-:W-:Y:S01]  /*1e620*/  @!P4 LEA R6, P2, R152.reuse, R2.reuse, 0x2 ;  /* 0x000000029806c211 */ /* 0x0c0fe200078410ff */
[----:B------:R0:W-:Y:S01]  /*1e630*/  @!P0 ST.E.64 desc[UR60][R4.64], R24 ;  /* 0x0000001804008985 */ /* 0x0001e2000c101b3c */
[----:B------:R-:W-:Y:S02]  /*1e640*/  ISETP.GE.AND P0, PT, R145, UR4, PT ;  /* 0x0000000491007c0c */ /* 0x000fe4000bf06270 */
[----:B------:R-:W-:Y:S02]  /*1e650*/  @!P3 LEA R8, P6, R147, R2, 0x2 ;  /* 0x000000029308b211 */ /* 0x000fe400078c10ff */
[-C--:B------:R-:W-:Y:S02]  /*1e660*/  @!P4 LEA.HI.X R7, R152, R3.reuse, R153, 0x2, P2 ;  /* 0x000000039807c211 */ /* 0x080fe400010f1499 */
[----:B------:R-:W-:Y:S02]  /*1e670*/  ISETP.GE.AND P2, PT, R141, UR4, PT ;  /* 0x000000048d007c0c */ /* 0x000fe4000bf46270 */
[----:B------:R-:W-:-:S02]  /*1e680*/  @!P3 LEA.HI.X R9, R147, R3, R148, 0x2, P6 ;  /* 0x000000039309b211 */ /* 0x000fc400030f1494 */
[----:B0-----:R-:W-:Y:S01]  /*1e690*/  @!P5 LEA R4, P1, R154, R2, 0x2 ;  /* 0x000000029a04d211 */ /* 0x001fe200078210ff */
[----:B------:R-:W-:-:S03]  /*1e6a0*/  VIADD R25, R221, 0xa8 ;  /* 0x000000a8dd197836 */ /* 0x000fc60000000000 */
[----:B------:R-:W-:Y:S02]  /*1e6b0*/  @!P5 LEA.HI.X R5, R154, R3, R155, 0x2, P1 ;  /* 0x000000039a05d211 */ /* 0x000fe400008f149b */
[----:B------:R-:W-:-:S03]  /*1e6c0*/  ISETP.GE.AND P1, PT, R143, UR4, PT ;  /* 0x000000048f007c0c */ /* 0x000fc6000bf26270 */
[----:B------:R0:W-:Y:S04]  /*1e6d0*/  @!P5 ST.E.64 desc[UR60][R4.64], R28 ;  /* 0x0000001c0400d985 */ /* 0x0001e8000c101b3c */
[----:B------:R1:W-:Y:S01]  /*1e6e0*/  @!P4 ST.E.64 desc[UR60][R6.64], R32 ;  /* 0x000000200600c985 */ /* 0x0003e2000c101b3c */
[----:B------:R-:W-:-:S03]  /*1e6f0*/  ISETP.GE.AND P4, PT, R137, UR4, PT ;  /* 0x0000000489007c0c */ /* 0x000fc6000bf86270 */
[----:B------:R2:W-:Y:S01]  /*1e700*/  @!P3 ST.E.64 desc[UR60][R8.64], R36 ;  /* 0x000000240800b985 */ /* 0x0005e2000c101b3c */
[----:B------:R-:W-:Y:S02]  /*1e710*/  ISETP.GE.AND P3, PT, R139, UR4, PT ;  /* 0x000000048b007c0c */ /* 0x000fe4000bf66270 */
[-C--:B0-----:R-:W-:Y:S01]  /*1e720*/  @!P0 LEA R4, P6, R145, R2.reuse, 0x2 ;  /* 0x0000000291048211 */ /* 0x081fe200078c10ff */
[----:B------:R-:W-:Y:S01]  /*1e730*/  VIADD R29, R221, 0xb0 ;  /* 0x000000b0dd1d7836 */ /* 0x000fe20000000000 */
[-C--:B-1----:R-:W-:Y:S01]  /*1e740*/  @!P1 LEA R6, P5, R143, R2.reuse, 0x2 ;  /* 0x000000028f069211 */ /* 0x082fe200078a10ff */
[----:B------:R-:W-:Y:S01]  /*1e750*/  VIADD R33, R221, 0xb8 ;  /* 0x000000b8dd217836 */ /* 0x000fe20000000000 */
        /* <DEDUP_REMOVED lines=34> */
[CC--:B0-----:R-:W-:Y:S02]  /*1e980*/  @!P5 LEA R4, P6, R237.reuse, R2.reuse, 0x2 ;  /* 0x00000002ed04d211 */ /* 0x0c1fe400078c10ff */
[C---:B-1----:R-:W-:Y:S02]  /*1e990*/  @!P4 LEA R6, P2, R236.reuse, R2, 0x2 ;  /* 0x00000002ec06c211 */ /* 0x042fe400078410ff */
[-C--:B------:R-:W-:Y:S02]  /*1e9a0*/  @!P5 LEA.HI.X R5, R237, R3.reuse, R86, 0x2, P6 ;  /* 0x00000003ed05d211 */ /* 0x080fe400030f1456 */
[----:B------:R-:W-:-:S03]  /*1e9b0*/  @!P4 LEA.HI.X R7, R236, R3, R85, 0x2, P2 ;  /* 0x00000003ec07c211 */ /* 0x000fc600010f1455 */
        /* <DEDUP_REMOVED lines=8> */
[----:B------:R-:W-:Y:S02]  /*1ea40*/  SHF.R.S32.HI R21, RZ, 0x1f, R228 ;  /* 0x0000001fff157819 */ /* 0x000fe400000114e4 */
[C---:B-1----:R-:W-:Y:S02]  /*1ea50*/  @!P1 LEA R6, P5, R233.reuse, R2, 0x2 ;  /* 0x00000002e9069211 */ /* 0x042fe400078a10ff */
[-C--:B------:R-:W-:Y:S02]  /*1ea60*/  @!P0 LEA.HI.X R5, R234, R3.reuse, R83, 0x2, P2 ;  /* 0x00000003ea058211 */ /* 0x080fe400010f1453 */
[----:B------:R-:W-:-:S02]  /*1ea70*/  @!P1 LEA.HI.X R7, R233, R3, R82, 0x2, P5 ;  /* 0x00000003e9079211 */ /* 0x000fc400028f1452 */
[----:B------:R-:W-:Y:S01]  /*1ea80*/  ISETP.GE.AND P2, PT, R228, UR4, PT ;  /* 0x00000004e4007c0c */ /* 0x000fe2000bf46270 */
[----:B------:R0:W-:Y:S01]  /*1ea90*/  @!P0 ST.E.64 desc[UR60][R4.64], R124 ;  /* 0x0000007c04008985 */ /* 0x0001e2000c101b3c */
[CC--:B------:R-:W-:Y:S02]  /*1eaa0*/  @!P4 LEA R14, P5, R232.reuse, R2.reuse, 0x2 ;  /* 0x00000002e80ec211 */ /* 0x0c0fe400078a10ff */
[----:B------:R-:W-:Y:S01]  /*1eab0*/  @!P3 LEA R12, P6, R231, R2, 0x2 ;  /* 0x00000002e70cb211 */ /* 0x000fe200078c10ff */
[----:B------:R1:W-:Y:S01]  /*1eac0*/  @!P1 ST.E.64 desc[UR60][R6.64], R92 ;  /* 0x0000005c06009985 */ /* 0x0003e2000c101b3c */
[----:B------:R-:W-:Y:S02]  /*1ead0*/  ISETP.GE.AND P1, PT, R25, UR4, PT ;  /* 0x0000000419007c0c */ /* 0x000fe4000bf26270 */
[----:B------:R-:W-:Y:S02]  /*1eae0*/  ISETP.GE.AND P0, PT, R29, UR4, PT ;  /* 0x000000041d007c0c */ /* 0x000fe4000bf06270 */
[----:B------:R-:W-:-:S02]  /*1eaf0*/  @!P4 LEA.HI.X R15, R232, R3, R81, 0x2, P5 ;  /* 0x00000003e80fc211 */ /* 0x000fc400028f1451 */
[-C--:B------:R-:W-:Y:S02]  /*1eb00*/  @!P3 LEA.HI.X R13, R231, R3.reuse, R80, 0x2, P6 ;  /* 0x00000003e70db211 */ /* 0x080fe400030f1450 */
[CC--:B--2---:R-:W-:Y:S01]  /*1eb10*/  @!P2 LEA R8, P5, R228.reuse, R2.reuse, 0x2 ;  /* 0x00000002e408a211 */ /* 0x0c4fe200078a10ff */
[----:B------:R2:W-:Y:S01]  /*1eb20*/  @!P4 ST.E.64 desc[UR60][R14.64], R96 ;  /* 0x000000600e00c985 */ /* 0x0005e2000c101b3c */
[----:B------:R-:W-:Y:S02]  /*1eb30*/  ISETP.GE.AND P6, PT, R33, UR4, PT ;  /* 0x0000000421007c0c */ /* 0x000fe4000bfc6270 */
[----:B------:R-:W-:Y:S01]  /*1eb40*/  @!P2 LEA.HI.X R9, R228, R3, R21, 0x2, P5 ;  /* 0x00000003e409a211 */ /* 0x000fe200028f1415 */
[----:B------:R2:W-:Y:S01]  /*1eb50*/  @!P3 ST.E.64 desc[UR60][R12.64], R100 ;  /* 0x000000640c00b985 */ /* 0x0005e2000c101b3c */
[----:B0-----:R-:W-:Y:S02]  /*1eb60*/  SHF.R.S32.HI R4, RZ, 0x1f, R25 ;  /* 0x0000001fff047819 */ /* 0x001fe40000011419 */
[----:B-1----:R-:W-:Y:S01]  /*1eb70*/  @!P1 LEA R6, P5, R25, R2, 0x2 ;  /* 0x0000000219069211 */ /* 0x002fe200078a10ff */
[----:B------:R2:W-:Y:S01]  /*1eb80*/  @!P2 ST.E.64 desc[UR60][R8.64], R104 ;  /* 0x000000680800a985 */ /* 0x0005e2000c101b3c */
[----:B------:R-:W-:-:S02]  /*1eb90*/  SHF.R.S32.HI R5, RZ, 0x1f, R29 ;  /* 0x0000001fff057819 */ /* 0x000fc4000001141d */
[-C--:B------:R-:W-:Y:S02]  /*1eba0*/  @!P1 LEA.HI.X R7, R25, R3.reuse, R4, 0x2, P5 ;  /* 0x0000000319079211 */ /* 0x080fe400028f1404 */
[CC--:B------:R-:W-:Y:S02]  /*1ebb0*/  @!P0 LEA R4, P5, R29.reuse, R2.reuse, 0x2 ;  /* 0x000000021d048211 */ /* 0x0c0fe400078a10ff */
[----:B------:R-:W-:Y:S01]  /*1ebc0*/  SHF.R.S32.HI R20, RZ, 0x1f, R33 ;  /* 0x0000001fff147819 */ /* 0x000fe20000011421 */
[----:B------:R2:W-:Y:S01]  /*1ebd0*/  @!P1 ST.E.64 desc[UR60][R6.64], R108 ;  /* 0x0000006c06009985 */ /* 0x0005e2000c101b3c */
[----:B------:R-:W-:Y:S02]  /*1ebe0*/  @!P0 LEA.HI.X R5, R29, R3, R5, 0x2, P5 ;  /* 0x000000031d058211 */ /* 0x000fe400028f1405 */
[----:B------:R-:W-:-:S03]  /*1ebf0*/  @!P6 LEA R2, P5, R33, R2, 0x2 ;  /* 0x000000022102e211 */ /* 0x000fc600078a10ff */
[----:B------:R2:W-:Y:S01]  /*1ec00*/  @!P0 ST.E.64 desc[UR60][R4.64], R112 ;  /* 0x0000007004008985 */ /* 0x0005e2000c101b3c */
[----:B------:R-:W-:-:S05]  /*1ec10*/  @!P6 LEA.HI.X R3, R33, R3, R20, 0x2, P5 ;  /* 0x000000032103e211 */ /* 0x000fca00028f1414 */
[----:B------:R2:W-:Y:S04]  /*1ec20*/  @!P6 ST.E.64 desc[UR60][R2.64], R116 ;  /* 0x000000740200e985 */ /* 0x0005e8000c101b3c */
.L_x_3844:
[----:B------:R-:W-:Y:S05]  /*1ec30*/  BSYNC B1 ;  /* 0x0000000000017941 */ /* 0x000fea0003800000 */
.L_x_3843:
[----:B------:R-:W-:Y:S01]  /*1ec40*/  ISETP.GE.AND P0, PT, R10, R77, PT ;  /* 0x0000004d0a00720c */ /* 0x000fe20003f06270 */
[----:B--2---:R0:W1:Y:S04]  /*1ec50*/  SHFL.IDX PT, R3, R11, 0x1, 0x1c1f ;  /* 0x003c1f000b037f89 */ /* 0x00406800000e0000 */
[----:B------:R0:W2:Y:S08]  /*1ec60*/  SHFL.IDX PT, R2, R0, 0x1, 0x1c1f ;  /* 0x003c1f0000027f89 */ /* 0x0000b000000e0000 */
[----:B0-----:R-:W-:Y:S05]  /*1ec70*/  @P0 BRA `(.L_x_3842) ;  /* 0x0000001000fc0947 */ /* 0x001fea0003800000 */
[----:B------:R-:W-:Y:S01]  /*1ec80*/  ULDC UR4, c[0x0][0xac8] ;  /* 0x0002b20000047ab9 */ /* 0x000fe20000000800 */
[C---:B------:R-:W-:Y:S01]  /*1ec90*/  IADD3 R21, R221.reuse, 0xa8, RZ ;  /* 0x000000a8dd157810 */ /* 0x040fe20007ffe0ff */
[C---:B------:R-:W-:Y:S01]  /*1eca0*/  VIADD R25, R221.reuse, 0xb0 ;  /* 0x000000b0dd197836 */ /* 0x040fe20000000000 */
[----:B------:R-:W-:Y:S02]  /*1ecb0*/  ISETP.GE.AND P4, PT, R154, UR4, PT ;  /* 0x000000049a007c0c */ /* 0x000fe4000bf86270 */
[----:B------:R-:W-:Y:S02]  /*1ecc0*/  ISETP.GE.AND P3, PT, R152, UR4, PT ;  /* 0x0000000498007c0c */ /* 0x000fe4000bf66270 */
[----:B------:R-:W-:Y:S02]  /*1ecd0*/  ISETP.GE.AND P5, PT, R221, UR4, PT ;  /* 0x00000004dd007c0c */ /* 0x000fe4000bfa6270 */
[----:B------:R-:W-:Y:S02]  /*1ece0*/  ISETP.GE.AND P1, PT, R145, UR4, PT ;  /* 0x0000000491007c0c */ /* 0x000fe4000bf26270 */
[----:B------:R-:W-:-:S02]  /*1ecf0*/  ISETP.GE.AND P0, PT, R147, UR4, PT ;  /* 0x0000000493007c0c */ /* 0x000fc4000bf06270 */
[----:B------:R-:W-:-:S03]  /*1ed00*/  SHF.R.S32.HI R0, RZ, 0x1f, R21 ;  /* 0x0000001fff007819 */ /* 0x000fc60000011415 */
[-C--:B--2---:R-:W-:Y:S02]  /*1ed10*/  @!P4 LEA R6, P2, R154, R2.reuse, 0x2 ;  /* 0x000000029a06c211 */ /* 0x084fe400078410ff */
[-C--:B------:R-:W-:Y:S02]  /*1ed20*/  @!P3 LEA R8, P6, R152, R2.reuse, 0x2 ;  /* 0x000000029808b211 */ /* 0x080fe400078c10ff */
[----:B-1----:R-:W-:Y:S01]  /*1ed30*/  @!P5 IMAD.WIDE R4, R221, 0x4, R2 ;  /* 0x00000004dd04d825 */ /* 0x002fe200078e0202 */
[-C--:B------:R-:W-:Y:S02]  /*1ed40*/  @!P4 LEA.HI.X R7, R154, R3.reuse, R155, 0x2, P2 ;  /* 0x000000039a07c211 */ /* 0x080fe400010f149b */
[----:B------:R-:W-:Y:S02]  /*1ed50*/  ISETP.GE.AND P2, PT, R143, UR4, PT ;  /* 0x000000048f007c0c */ /* 0x000fe4000bf46270 */
[----:B------:R-:W-:Y:S01]  /*1ed60*/  @!P3 LEA.HI.X R9, R152, R3, R153, 0x2, P6 ;  /* 0x000000039809b211 */ /* 0x000fe200030f1499 */
[----:B------:R0:W-:Y:S01]  /*1ed70*/  @!P5 ST.E.64 desc[UR60][R4.64], R26 ;  /* 0x0000001a0400d985 */ /* 0x0001e2000c101b3c */
[----:B------:R-:W-:-:S02]  /*1ed80*/  @!P1 LEA R12, P5, R145, R2, 0x2 ;  /* 0x00000002910c9211 */ /* 0x000fc400078a10ff */
[----:B------:R-:W-:Y:S01]  /*1ed90*/  @!P0 LEA R10, P6, R147, R2, 0x2 ;  /* 0x00000002930a8211 */ /* 0x000fe200078c10ff */
[----:B------:R1:W-:Y:S01]  /*1eda0*/  @!P4 ST.E.64 desc[UR60][R6.64], R30 ;  /* 0x0000001e0600c985 */ /* 0x0003e2000c101b3c */
[----:B------:R-:W-:Y:S02]  /*1edb0*/  ISETP.GE.AND P4, PT, R139, UR4, PT ;  /* 0x000000048b007c0c */ /* 0x000fe4000bf86270 */
[-C--:B------:R-:W-:Y:S01]  /*1edc0*/  @!P1 LEA.HI.X R13, R145, R3.reuse, R146, 0x2, P5 ;  /* 0x00000003910d9211 */ /* 0x080fe200028f1492 */
[----:B------:R2:W-:Y:S01]  /*1edd0*/  @!P3 ST.E.64 desc[UR60][R8.64], R34 ;  /* 0x000000220800b985 */ /* 0x0005e2000c101b3c */
[----:B------:R-:W-:Y:S02]  /*1ede0*/  ISETP.GE.AND P3, PT, R141, UR4, PT ;  /* 0x000000048d007c0c */ /* 0x000fe4000bf66270 */
[----:B------:R-:W-:Y:S02]  /*1edf0*/  ISETP.GE.AND P5, PT, R137, UR4, PT ;  /* 0x0000000489007c0c */ /* 0x000fe4000bfa6270 */
[----:B------:R-:W-:-:S02]  /*1ee00*/  @!P0 LEA.HI.X R11, R147, R3, R148, 0x2, P6 ;  /* 0x00000003930b8211 */ /* 0x000fc400030f1494 */
[----:B------:R-:W-:-:S03]  /*1ee10*/  @!P2 LEA R14, P6, R143, R2, 0x2 ;  /* 0x000000028f0ea211 */ /* 0x000fc600078c10ff */
[----:B------:R-:W-:Y:S01]  /*1ee20*/  @!P0 ST.E.64 desc[UR60][R10.64], R38 ;  /* 0x000000260a008985 */ /* 0x000fe2000c101b3c */
[-C--:B------:R-:W-:Y:S02]  /*1ee30*/  @!P2 LEA.HI.X R15, R143, R3.reuse, R144, 0x2, P6 ;  /* 0x000000038f0fa211 */ /* 0x080fe400030f1490 */
[----:B------:R-:W-:Y:S01]  /*1ee40*/  ISETP.GE.AND P0, PT, R135, UR4, PT ;  /* 0x0000000487007c0c */ /* 0x000fe2000bf06270 */
[----:B------:R3:W-:Y:S01]  /*1ee50*/  @!P1 ST.E.64 desc[UR60][R12.64], R42 ;  /* 0x0000002a0c009985 */ /* 0x0007e2000c101b3c */
[-C--:B0-----:R-:W-:Y:S02]  /*1ee60*/  @!P3 LEA R4, P6, R141, R2.reuse, 0x2 ;  /* 0x000000028d04b211 */ /* 0x081fe400078c10ff */
[----:B------:R-:W-:Y:S01]  /*1ee70*/  ISETP.GE.AND P1, PT, R91, UR4, PT ;  /* 0x000000045b007c0c */ /* 0x000fe2000bf26270 */
[----:B------:R0:W-:Y:S01]  /*1ee80*/  @!P2 ST.E.64 desc[UR60][R14.64], R46 ;  /* 0x0000002e0e00a985 */ /* 0x0001e2000c101b3c */
[----:B-1----:R-:W-:Y:S02]  /*1ee90*/  @!P4 LEA R6, P2, R139, R2, 0x2 ;  /* 0x000000028b06c211 */ /* 0x002fe400078410ff */
[----:B------:R-:W-:-:S02]  /*1eea0*/  @!P3 LEA.HI.X R5, R141, R3, R142, 0x2, P6 ;  /* 0x000000038d05b211 */ /* 0x000fc400030f148e */
[-C--:B--2---:R-:W-:Y:S02]  /*1eeb0*/  @!P5 LEA R8, P6, R137, R2.reuse, 0x2 ;  /* 0x000000028908d211 */ /* 0x084fe400078c10ff */
[-C--:B------:R-:W-:Y:S01]  /*1eec0*/  @!P4 LEA.HI.X R7, R139, R3.reuse, R140, 0x2, P2 ;  /* 0x000000038b07c211 */ /* 0x080fe200010f148c */
[----:B------:R1:W-:Y:S01]  /*1eed0*/  @!P3 ST.E.64 desc[UR60][R4.64], R50 ;  /* 0x000000320400b985 */ /* 0x0003e2000c101b3c */
[----:B------:R-:W-:Y:S02]  /*1eee0*/  @!P5 LEA.HI.X R9, R137, R3, R138, 0x2, P6 ;  /* 0x000000038909d211 */ /* 0x000fe400030f148a */
[----:B------:R-:W-:Y:S01]  /*1eef0*/  ISETP.GE.AND P2, PT, R89, UR4, PT ;  /* 0x0000000459007c0c */ /* 0x000fe2000bf46270 */
[----:B------:R2:W-:Y:S01]  /*1ef00*/  @!P4 ST.E.64 desc[UR60][R6.64], R54 ;  /* 0x000000360600c985 */ /* 0x0005e2000c101b3c */
[----:B------:R-:W-:Y:S02]  /*1ef10*/  ISETP.GE.AND P3, PT, R87, UR4, PT ;  /* 0x0000000457007c0c */ /* 0x000fe4000bf66270 */
[-C--:B---3--:R-:W-:Y:S01]  /*1ef20*/  @!P1 LEA R12, P4, R91, R2.reuse, 0x2 ;  /* 0x000000025b0c9211 */ /* 0x088fe200078810ff */
[----:B------:R3:W-:Y:S01]  /*1ef30*/  @!P5 ST.E.64 desc[UR60][R8.64], R58 ;  /* 0x0000003a0800d985 */ /* 0x0007e2000c101b3c */
[----:B------:R-:W-:-:S02]  /*1ef40*/  @!P0 LEA R10, P5, R135, R2, 0x2 ;  /* 0x00000002870a8211 */ /* 0x000fc400078a10ff */
[-C--:B------:R-:W-:Y:S02]  /*1ef50*/  @!P1 LEA.HI.X R13, R91, R3.reuse, R134, 0x2, P4 ;  /* 0x000000035b0d9211 */ /* 0x080fe400020f1486 */
[-C--:B------:R-:W-:Y:S02]  /*1ef60*/  @!P0 LEA.HI.X R11, R135, R3.reuse, R136, 0x2, P5 ;  /* 0x00000003870b8211 */ /* 0x080fe400028f1488 */
[----:B------:R-:W-:Y:S02]  /*1ef70*/  ISETP.GE.AND P5, PT, R237, UR4, PT ;  /* 0x00000004ed007c0c */ /* 0x000fe4000bfa6270 */
[C---:B0-----:R-:W-:Y:S01]  /*1ef80*/  @!P2 LEA R14, P6, R89.reuse, R2, 0x2 ;  /* 0x00000002590ea211 */ /* 0x041fe200078c10ff */
[----:B------:R0:W-:Y:S01]  /*1ef90*/  @!P0 ST.E.64 desc[UR60][R10.64], R62 ;  /* 0x0000003e0a008985 */ /* 0x0001e2000c101b3c */
[----:B------:R-:W-:Y:S02]  /*1efa0*/  ISETP.GE.AND P4, PT, R236, UR4, PT ;  /* 0x00000004ec007c0c */ /* 0x000fe4000bf86270 */
[----:B------:R-:W-:Y:S01]  /*1efb0*/  @!P2 LEA.HI.X R15, R89, R3, R90, 0x2, P6 ;  /* 0x00000003590fa211 */ /* 0x000fe200030f145a */
[----:B------:R4:W-:Y:S01]  /*1efc0*/  @!P1 ST.E.64 desc[UR60][R12.64], R66 ;  /* 0x000000420c009985 */ /* 0x0009e2000c101b3c */
[----:B------:R-:W-:-:S02]  /*1efd0*/  ISETP.GE.AND P1, PT, R235, UR4, PT ;  /* 0x00000004eb007c0c */ /* 0x000fc4000bf26270 */
[-C--:B-1----:R-:W-:Y:S01]  /*1efe0*/  @!P3 LEA R4, P6, R87, R2.reuse, 0x2 ;  /* 0x000000025704b211 */ /* 0x082fe200078c10ff */
[----:B------:R1:W-:Y:S01]  /*1eff0*/  @!P2 ST.E.64 desc[UR60][R14.64], R70 ;  /* 0x000000460e00a985 */ /* 0x0003e2000c101b3c */
[----:B------:R-:W-:Y:S02]  /*1f000*/  ISETP.GE.AND P2, PT, R234, UR4, PT ;  /* 0x00000004ea007c0c */ /* 0x000fe4000bf46270 */
[-C--:B--2---:R-:W-:Y:S02]  /*1f010*/  @!P5 LEA R6, P0, R237, R2.reuse, 0x2 ;  /* 0x00000002ed06d211 */ /* 0x084fe400078010ff */
[-C--:B------:R-:W-:Y:S02]  /*1f020*/  @!P3 LEA.HI.X R5, R87, R3.reuse, R88, 0x2, P6 ;  /* 0x000000035705b211 */ /* 0x080fe400030f1458 */
[----:B------:R-:W-:Y:S02]  /*1f030*/  @!P5 LEA.HI.X R7, R237, R3, R86, 0x2, P0 ;  /* 0x00000003ed07d211 */ /* 0x000fe400000f1456 */
[----:B------:R-:W-:Y:S01]  /*1f040*/  ISETP.GE.AND P0, PT, R233, UR4, PT ;  /* 0x00000004e9007c0c */ /* 0x000fe2000bf06270 */
[----:B------:R2:W-:Y:S01]  /*1f050*/  @!P3 ST.E.64 desc[UR60][R4.64], R74 ;  /* 0x0000004a0400b985 */ /* 0x0005e2000c101b3c */
[----:B---3--:R-:W-:-:S02]  /*1f060*/  @!P4 LEA R8, P6, R236, R2, 0x2 ;  /* 0x00000002ec08c211 */ /* 0x008fc400078c10ff */
[CC--:B0-----:R-:W-:Y:S01]  /*1f070*/  @!P1 LEA R10, P3, R235.reuse, R2.reuse, 0x2 ;  /* 0x00000002eb0a9211 */ /* 0x0c1fe200078610ff */
[----:B------:R0:W-:Y:S01]  /*1f080*/  @!P5 ST.E.64 desc[UR60][R6.64], R126 ;  /* 0x0000007e0600d985 */ /* 0x0001e2000c101b3c */
[-C--:B------:R-:W-:Y:S02]  /*1f090*/  @!P4 LEA.HI.X R9, R236, R3.reuse, R85, 0x2, P6 ;  /* 0x00000003ec09c211 */ /* 0x080fe400030f1455 */
[----:B------:R-:W-:Y:S02]  /*1f0a0*/  @!P1 LEA.HI.X R11, R235, R3, R84, 0x2, P3 ;  /* 0x00000003eb0b9211 */ /* 0x000fe400018f1454 */
[-C--:B----4-:R-:W-:Y:S01]  /*1f0b0*/  @!P2 LEA R12, P6, R234, R2.reuse, 0x2 ;  /* 0x00000002ea0ca211 */ /* 0x090fe200078c10ff */
[----:B------:R3:W-:Y:S01]  /*1f0c0*/  @!P4 ST.E.64 desc[UR60][R8.64], R128 ;  /* 0x000000800800c985 */ /* 0x0007e2000c101b3c */
[----:B------:R-:W-:Y:S02]  /*1f0d0*/  ISETP.GE.AND P3, PT, R232, UR4, PT ;  /* 0x00000004e8007c0c */ /* 0x000fe4000bf66270 */
[----:B------:R-:W-:Y:S01]  /*1f0e0*/  ISETP.GE.AND P4, PT, R21, UR4, PT ;  /* 0x0000000415007c0c */ /* 0x000fe2000bf86270 */
[----:B------:R-:W-:Y:S01]  /*1f0f0*/  @!P1 ST.E.64 desc[UR60][R10.64], R130 ;  /* 0x000000820a009985 */ /* 0x000fe2000c101b3c */
[----:B-1----:R-:W-:-:S02]  /*1f100*/  @!P0 LEA R14, P5, R233, R2, 0x2 ;  /* 0x00000002e90e8211 */ /* 0x002fc400078a10ff */
[-C--:B------:R-:W-:Y:S02]  /*1f110*/  @!P2 LEA.HI.X R13, R234, R3.reuse, R83, 0x2, P6 ;  /* 0x00000003ea0da211 */ /* 0x080fe400030f1453 */
[----:B------:R-:W-:Y:S02]  /*1f120*/  ISETP.GE.AND P1, PT, R231, UR4, PT ;  /* 0x00000004e7007c0c */ /* 0x000fe4000bf26270 */
[----:B------:R-:W-:Y:S01]  /*1f130*/  @!P0 LEA.HI.X R15, R233, R3, R82, 0x2, P5 ;  /* 0x00000003e90f8211 */ /* 0x000fe200028f1452 */
[----:B------:R1:W-:Y:S01]  /*1f140*/  @!P2 ST.E.64 desc[UR60][R12.64], R132 ;  /* 0x000000840c00a985 */ /* 0x0003e2000c101b3c */
[----:B------:R-:W-:Y:S02]  /*1f150*/  ISETP.GE.AND P5, PT, R228, UR4, PT ;  /* 0x00000004e4007c0c */ /* 0x000fe4000bfa6270 */
[----:B------:R-:W-:Y:S01]  /*1f160*/  ISETP.GE.AND P2, PT, R25, UR4, PT ;  /* 0x0000000419007c0c */ /* 0x000fe2000bf46270 */
[----:B------:R4:W-:Y:S01]  /*1f170*/  @!P0 ST.E.64 desc[UR60][R14.64], R94 ;  /* 0x0000005e0e008985 */ /* 0x0009e2000c101b3c */
[----:B--2---:R-:W-:-:S02]  /*1f180*/  @!P3 LEA R4, P6, R232, R2, 0x2 ;  /* 0x00000002e804b211 */ /* 0x004fc400078c10ff */
[-C--:B------:R-:W-:Y:S02]  /*1f190*/  @!P4 LEA R20, P0, R21, R2.reuse, 0x2 ;  /* 0x000000021514c211 */ /* 0x080fe400078010ff */
[-C--:B------:R-:W-:Y:S02]  /*1f1a0*/  @!P3 LEA.HI.X R5, R232, R3.reuse, R81, 0x2, P6 ;  /* 0x00000003e805b211 */ /* 0x080fe400030f1451 */
[-C--:B0-----:R-:W-:Y:S02]  /*1f1b0*/  @!P1 LEA R6, P6, R231, R2.reuse, 0x2 ;  /* 0x00000002e7069211 */ /* 0x081fe400078c10ff */
[----:B------:R-:W-:Y:S01]  /*1f1c0*/  @!P4 LEA.HI.X R21, R21, R3, R0, 0x2, P0 ;  /* 0x000000031515c211 */ /* 0x000fe200000f1400 */
[----:B------:R4:W-:Y:S01]  /*1f1d0*/  @!P3 ST.E.64 desc[UR60][R4.64], R98 ;  /* 0x000000620400b985 */ /* 0x0009e2000c101b3c */
[----:B---3--:R-:W-:Y:S01]  /*1f1e0*/  SHF.R.S32.HI R9, RZ, 0x1f, R228 ;  /* 0x0000001fff097819 */ /* 0x008fe200000114e4 */
[----:B-1----:R-:W-:Y:S01]  /*1f1f0*/  VIADD R13, R221, 0xb8 ;  /* 0x000000b8dd0d7836 */ /* 0x002fe20000000000 */
[----:B------:R-:W-:-:S02]  /*1f200*/  @!P5 LEA R8, P0, R228, R2, 0x2 ;  /* 0x00000002e408d211 */ /* 0x000fc400078010ff */
[-C--:B------:R-:W-:Y:S02]  /*1f210*/  @!P1 LEA.HI.X R7, R231, R3.reuse, R80, 0x2, P6 ;  /* 0x00000003e7079211 */ /* 0x080fe400030f1450 */
[----:B------:R-:W-:Y:S02]  /*1f220*/  SHF.R.S32.HI R0, RZ, 0x1f, R25 ;  /* 0x0000001fff007819 */ /* 0x000fe40000011419 */
[C---:B------:R-:W-:Y:S01]  /*1f230*/  @!P2 LEA R10, P6, R25.reuse, R2, 0x2 ;  /* 0x00000002190aa211 */ /* 0x040fe200078c10ff */
[----:B------:R4:W-:Y:S01]  /*1f240*/  @!P1 ST.E.64 desc[UR60][R6.64], R102 ;  /* 0x0000006606009985 */ /* 0x0009e2000c101b3c */
[-C--:B------:R-:W-:Y:S02]  /*1f250*/  @!P5 LEA.HI.X R9, R228, R3.reuse, R9, 0x2, P0 ;  /* 0x00000003e409d211 */ /* 0x080fe400000f1409 */
[----:B------:R-:W-:Y:S02]  /*1f260*/  @!P2 LEA.HI.X R11, R25, R3, R0, 0x2, P6 ;  /* 0x00000003190ba211 */ /* 0x000fe400030f1400 */
[----:B------:R-:W-:Y:S01]  /*1f270*/  ISETP.GE.AND P0, PT, R13, UR4, PT ;  /* 0x000000040d007c0c */ /* 0x000fe2000bf06270 */
[----:B------:R4:W-:Y:S04]  /*1f280*/  @!P5 ST.E.64 desc[UR60][R8.64], R106 ;  /* 0x0000006a0800d985 */ /* 0x0009e8000c101b3c */
[----:B------:R4:W-:Y:S04]  /*1f290*/  @!P4 ST.E.64 desc[UR60][R20.64], R110 ;  /* 0x0000006e1400c985 */ /* 0x0009e8000c101b3c */
[----:B------:R4:W-:Y:S04]  /*1f2a0*/  @!P2 ST.E.64 desc[UR60][R10.64], R114 ;  /* 0x000000720a00a985 */ /* 0x0009e8000c101b3c */
[----:B------:R-:W-:Y:S05]  /*1f2b0*/  @P0 BRA `(.L_x_3842) ;  /* 0x0000000c006c0947 */ /* 0x000fea0003800000 */
[----:B------:R-:W-:Y:S02]  /*1f2c0*/  LEA R2, P0, R13, R2, 0x2 ;  /* 0x000000020d027211 */ /* 0x000fe400078010ff */
[----:B------:R-:W-:-:S04]  /*1f2d0*/  SHF.R.S32.HI R0, RZ, 0x1f, R13 ;  /* 0x0000001fff007819 */ /* 0x000fc8000001140d */
[----:B------:R-:W-:-:S05]  /*1f2e0*/  LEA.HI.X R3, R13, R3, R0, 0x2, P0 ;  /* 0x000000030d037211 */ /* 0x000fca00000f1400 */
[----:B------:R0:W-:Y:S01]  /*1f2f0*/  ST.E.64 desc[UR60][R2.64], R118 ;  /* 0x0000007602007985 */ /* 0x0001e2000c101b3c */
[----:B------:R-:W-:Y:S05]  /*1f300*/  BRA `(.L_x_3842) ;  /* 0x0000000c00587947 */ /* 0x000fea0003800000 */
.L_x_3833:
[----:B------:R-:W-:Y:S01]  /*1f310*/  ULDC.64 UR6, c[0x0][0xc08] ;  /* 0x0003020000067ab9 */ /* 0x000fe20000000a00 */
[----:B------:R-:W-:Y:S01]  /*1f320*/  ULDC.64 UR4, c[0x0][0xc00] ;  /* 0x0003000000047ab9 */ /* 0x000fe20000000a00 */
[----:B------:R-:W-:Y:S01]  /*1f330*/  ISETP.NE.U32.AND P1, PT, RZ, UR6, PT ;  /* 0x00000006ff007c0c */ /* 0x000fe2000bf25070 */
[----:B------:R-:W-:Y:S01]  /*1f340*/  IMAD.MOV.U32 R15, RZ, RZ, RZ ;  /* 0x000000ffff0f7224 */ /* 0x000fe200078e00ff */
[----:B------:R-:W-:Y:S02]  /*1f350*/  ISETP.NE.U32.AND P0, PT, RZ, UR4, PT ;  /* 0x00000004ff007c0c */ /* 0x000fe4000bf05070 */
[----:B------:R-:W-:Y:S02]  /*1f360*/  ISETP.NE.AND.EX P1, PT, RZ, UR7, PT, P1 ;  /* 0x00000007ff007c0c */ /* 0x000fe4000bf25310 */
[----:B------:R-:W-:Y:S02]  /*1f370*/  IADD3 R2, P2, R224, UR4, RZ ;  /* 0x00000004e0027c10 */ /* 0x000fe4000ff5e0ff */
[----:B------:R-:W-:-:S02]  /*1f380*/  ISETP.NE.AND.EX P0, PT, RZ, UR5, PT, P0 ;  /* 0x00000005ff007c0c */ /* 0x000fc4000bf05300 */
[----:B------:R-:W-:Y:S01]  /*1f390*/  IADD3.X R3, R225, UR5, RZ, P2, !PT ;  /* 0x00000005e1037c10 */ /* 0x000fe200097fe4ff */
[----:B------:R-:W-:Y:S02]  /*1f3a0*/  ULDC UR4, c[0x0][0xa88] ;  /* 0x0002a20000047ab9 */ /* 0x000fe40000000800 */
[----:B------:R-:W-:-:S04]  /*1f3b0*/  IMAD.U32 R0, RZ, RZ, UR4 ;  /* 0x00000004ff007e24 */ /* 0x000fc8000f8e00ff */
[----:B------:R-:W-:-:S04]  /*1f3c0*/  @P1 IADD3 R224, P2, R224, UR6, RZ ;  /* 0x00000006e0e01c10 */ /* 0x000fc8000ff5e0ff */
[----:B------:R-:W-:Y:S01]  /*1f3d0*/  @P1 IADD3.X R225, R225, UR7, RZ, P2, !PT ;  /* 0x00000007e1e11c10 */ /* 0x000fe200097fe4ff */
[----:B------:R2:W5:Y:S04]  /*1f3e0*/  @P0 LDG.E R15, desc[UR60][R2.64] ;  /* 0x0000003c020f0981 */ /* 0x000568000c1e1900 */
[----:B------:R2:W5:Y:S01]  /*1f3f0*/  @P1 LDG.E R0, desc[UR60][R224.64] ;  /* 0x0000003ce0001981 */ /* 0x000562000c1e1900 */
[----:B------:R-:W-:Y:S01]  /*1f400*/  ISETP.NE.AND P2, PT, R222, RZ, PT ;  /* 0x000000ffde00720c */ /* 0x000fe20003f45270 */
[----:B------:R-:W3:-:S12]  /*1f410*/  S2R R4, SR_TID.X ;  /* 0x0000000000047919 */ /* 0x000ed80000002100 */
[----:B------:R-:W4:Y:S01]  /*1f420*/  @!P2 LDC R222, c[0x0][0xad4] ;  /* 0x0002b500ffdeab82 */ /* 0x000f220000000800 */
[----:B---3--:R-:W-:Y:S02]  /*1f430*/  IADD3 R5, R4, -0x80, RZ ;  /* 0xffffff8004057810 */ /* 0x008fe40007ffe0ff */
[----:B----4-:R-:W-:Y:S02]  /*1f440*/  ISETP.GT.AND P2, PT, R222, 0x1, PT ;  /* 0x00000001de00780c */ /* 0x010fe40003f44270 */
[----:B------:R-:W-:Y:S01]  /*1f450*/  ISETP.GT.AND P3, PT, R5, 0x7f, PT ;  /* 0x0000007f0500780c */ /* 0x000fe20003f64270 */
[----:B--2---:R-:W-:-:S12]  /*1f460*/  @P1 BRA `(.L_x_3845) ;  /* 0x0000000000101947 */ /* 0x004fd80003800000 */
[----:B------:R-:W-:Y:S05]  /*1f470*/  @!P0 BRA `(.L_x_3845) ;  /* 0x00000000000c8947 */ /* 0x000fea0003800000 */
[----:B------:R-:W2:Y:S04]  /*1f480*/  LDG.E R5, desc[UR60][R2.64] ;  /* 0x0000003c02057981 */ /* 0x000ea8000c1e1900 */
[----:B-----5:R-:W2:Y:S02]  /*1f490*/  LDG.E R0, desc[UR60][R2.64+0x4] ;  /* 0x0000043c02007981 */ /* 0x020ea4000c1e1900 */
[----:B--2---:R-:W-:-:S07]  /*1f4a0*/  IMAD.IADD R0, R0, 0x1, -R5 ;  /* 0x0000000100007824 */ /* 0x004fce00078e0a05 */
.L_x_3845:
[----:B------:R-:W2:Y:S01]  /*1f4b0*/  LDL.LU R2, [R1+0x68] ;  /* 0x0000680001027983 */ /* 0x000ea20000300800 */
[----:B------:R-:W-:Y:S01]  /*1f4c0*/  BSSY B1, `(.L_x_3846) ;  /* 0x0000036000017945 */ /* 0x000fe20003800000 */
[----:B------:R-:W-:Y:S02]  /*1f4d0*/  SEL R223, R223, RZ, !P0 ;  /* 0x000000ffdfdf7207 */ /* 0x000fe40004000000 */
[----:B-----5:R-:W-:Y:S02]  /*1f4e0*/  SHF.R.S32.HI R24, RZ, 0x1f, R15 ;  /* 0x0000001fff187819 */ /* 0x020fe4000001140f */
[----:B--2---:R-:W-:Y:S01]  /*1f4f0*/  SEL R26, R2, RZ, !P0 ;  /* 0x000000ff021a7207 */ /* 0x004fe20004000000 */
[----:B------:R-:W-:Y:S06]  /*1f500*/  @P3 BRA `(.L_x_3847) ;  /* 0x0000000000c43947 */ /* 0x000fec0003800000 */
[----:B------:R-:W2:Y:S01]  /*1f510*/  LDC R29, c[0x0][0xbe8] ;  /* 0x0002fa00ff1d7b82 */ /* 0x000ea20000000800 */
[----:B------:R-:W-:-:S04]  /*1f520*/  IMAD R2, R229, 0x80, R4 ;  /* 0x00000080e5027824 */ /* 0x000fc800078e0204 */
[----:B------:R-:W-:Y:S02]  /*1f530*/  VIADD R28, R2, 0xffffff80 ;  /* 0xffffff80021c7836 */ /* 0x000fe40000000000 */
[----:B--2---:R-:W-:-:S05]  /*1f540*/  IMAD R3, R0, R29, RZ ;  /* 0x0000001d00037224 */ /* 0x004fca00078e02ff */
[----:B------:R-:W-:-:S13]  /*1f550*/  ISETP.GE.AND P0, PT, R28, R3, PT ;  /* 0x000000031c00720c */ /* 0x000fda0003f06270 */
[----:B------:R-:W-:Y:S05]  /*1f560*/  @P0 BRA `(.L_x_3847) ;  /* 0x0000000000ac0947 */ /* 0x000fea0003800000 */
[----:B------:R-:W-:Y:S01]  /*1f570*/  IMAD.MOV.U32 R20, RZ, RZ, 0x9b8 ;  /* 0x000009b8ff147424 */ /* 0x000fe200078e00ff */
[----:B------:R-:W-:Y:S01]  /*1f580*/  ISETP.GT.AND P0, PT, R222, 0x1, PT ;  /* 0x00000001de00780c */ /* 0x000fe20003f04270 */
[----:B------:R-:W2:Y:S01]  /*1f590*/  LDC.64 R2, c[0x0][0xba8] ;  /* 0x0002ea00ff027b82 */ /* 0x000ea20000000a00 */
[----:B------:R-:W-:Y:S02]  /*1f5a0*/  ISETP.NE.AND P1, PT, R29, 0x1, PT ;  /* 0x000000011d00780c */ /* 0x000fe40003f25270 */
[----:B------:R-:W-:Y:S02]  /*1f5b0*/  SEL R20, R20, 0x978, P0 ;  /* 0x0000097814147807 */ /* 0x000fe40000000000 */
[----:B------:R-:W-:-:S03]  /*1f5c0*/  MOV R21, R28 ;  /* 0x0000001c00157202 */ /* 0x000fc60000000f00 */
[----:B------:R-:W3:Y:S08]  /*1f5d0*/  LDC.64 R8, c[0x0][R20+0x220] ;  /* 0x0000880014087b82 */ /* 0x000ef00000000a00 */
[----:B------:R-:W4:Y:S08]  /*1f5e0*/  LDC.64 R6, c[0x0][R20+0x218] ;  /* 0x0000860014067b82 */ /* 0x000f300000000a00 */
[----:B------:R-:W5:Y:S08]  /*1f5f0*/  LDC.64 R10, c[0x0][R20+0x228] ;  /* 0x00008a00140a7b82 */ /* 0x000f700000000a00 */
[----:B------:R-:W0:Y:S08]  /*1f600*/  @P1 LDC R13, c[0x0][0xbec] ;  /* 0x0002fb00ff0d1b82 */ /* 0x000e300000000800 */
[----:B------:R-:W1:Y:S08]  /*1f610*/  LDC.64 R4, c[0x0][R20+0x210] ;  /* 0x0000840014047b82 */ /* 0x000e700000000a00 */
[----:B------:R-:W5:Y:S01]  /*1f620*/  @P1 LDC R27, c[0x0][0xbf0] ;  /* 0x0002fc00ff1b1b82 */ /* 0x000f620000000800 */
[----:B0-----:R-:W-:-:S07]  /*1f630*/  @P1 IMAD.HI.U32 R14, R28, R13, RZ ;  /* 0x0000000d1c0e1227 */ /* 0x001fce00078e00ff */
[----:B--2---:R-:W0:Y:S01]  /*1f640*/  @!P0 LDC R2, c[0x0][0xb50] ;  /* 0x0002d400ff028b82 */ /* 0x004e220000000800 */
[-C--:B---3--:R-:W-:Y:S02]  /*1f650*/  IMAD R9, R9, R223.reuse, RZ ;  /* 0x000000df09097224 */ /* 0x088fe400078e02ff */
[----:B------:R-:W-:-:S05]  /*1f660*/  IMAD.WIDE.U32 R12, R8, R223, RZ ;  /* 0x000000df080c7225 */ /* 0x000fca00078e00ff */
[----:B------:R-:W2:Y:S01]  /*1f670*/  @!P0 LDC R3, c[0x0][0xb54] ;  /* 0x0002d500ff038b82 */ /* 0x000ea20000000800 */
[-C--:B----4-:R-:W-:Y:S02]  /*1f680*/  IMAD R25, R7, R220.reuse, RZ ;  /* 0x000000dc07197224 */ /* 0x090fe400078e02ff */
[----:B------:R-:W-:Y:S01]  /*1f690*/  IMAD.WIDE.U32 R6, R6, R220, RZ ;  /* 0x000000dc06067225 */ /* 0x000fe200078e00ff */
[----:B-----5:R-:W-:-:S03]  /*1f6a0*/  @P1 SHF.R.U32.HI R21, RZ, R27, R14 ;  /* 0x0000001bff151219 */ /* 0x020fc6000001160e */
[----:B------:R-:W-:Y:S01]  /*1f6b0*/  IMAD R27, R8, R26, R9 ;  /* 0x0000001a081b7224 */ /* 0x000fe200078e0209 */
[----:B------:R-:W-:Y:S01]  /*1f6c0*/  SEL R9, R230, RZ, P0 ;  /* 0x000000ffe6097207 */ /* 0x000fe20000000000 */
[----:B------:R-:W-:Y:S01]  /*1f6d0*/  IMAD.IADD R25, R7, 0x1, R25 ;  /* 0x0000000107197824 */ /* 0x000fe200078e0219 */
[----:B------:R-:W-:Y:S01]  /*1f6e0*/  IADD3 R8, P1, P3, R12, R6, R15 ;  /* 0x000000060c087210 */ /* 0x000fe20007b3e00f */
[----:B------:R-:W-:Y:S02]  /*1f6f0*/  IMAD.IADD R27, R13, 0x1, R27 ;  /* 0x000000010d1b7824 */ /* 0x000fe400078e021b */
[----:B------:R-:W-:-:S03]  /*1f700*/  IMAD.WIDE.U32 R6, R10, R9, RZ ;  /* 0x000000090a067225 */ /* 0x000fc600078e00ff */
[----:B------:R-:W-:Y:S01]  /*1f710*/  IADD3.X R10, R27, R25, R24, P1, P3 ;  /* 0x000000191b0a7210 */ /* 0x000fe20000fe6418 */
[----:B------:R-:W-:Y:S01]  /*1f720*/  IMAD R11, R11, R9, RZ ;  /* 0x000000090b0b7224 */ /* 0x000fe200078e02ff */
[----:B------:R-:W-:Y:S01]  /*1f730*/  IADD3 R6, P0, P1, R21, R8, R6 ;  /* 0x0000000815067210 */ /* 0x000fe2000791e006 */
[--C-:B------:R-:W-:Y:S01]  /*1f740*/  IMAD.MOV R12, RZ, RZ, -R21.reuse ;  /* 0x000000ffff0c7224 */ /* 0x100fe200078e0a15 */
[----:B------:R-:W-:Y:S01]  /*1f750*/  SHF.R.S32.HI R21, RZ, 0x1f, R21 ;  /* 0x0000001fff157819 */ /* 0x000fe20000011415 */
[----:B------:R-:W-:Y:S02]  /*1f760*/  IMAD.IADD R11, R7, 0x1, R11 ;  /* 0x00000001070b7824 */ /* 0x000fe400078e020b */
[----:B------:R-:W-:-:S03]  /*1f770*/  IMAD R9, R29, R12, R28 ;  /* 0x0000000c1d097224 */ /* 0x000fc600078e021c */
[----:B------:R-:W-:Y:S01]  /*1f780*/  IADD3.X R7, R21, R10, R11, P0, P1 ;  /* 0x0000000a15077210 */ /* 0x000fe200007e240b */
[----:B-1----:R-:W-:Y:S01]  /*1f790*/  IMAD R5, R5, R9, RZ ;  /* 0x0000000905057224 */ /* 0x002fe200078e02ff */
[----:B------:R-:W-:-:S05]  /*1f7a0*/  SHF.R.S32.HI R11, RZ, 0x1f, R9 ;  /* 0x0000001fff0b7819 */ /* 0x000fca0000011409 */
[C---:B------:R-:W-:Y:S02]  /*1f7b0*/  IMAD R11, R4.reuse, R11, R5 ;  /* 0x0000000b040b7224 */ /* 0x040fe400078e0205 */
[----:B------:R-:W-:-:S05]  /*1f7c0*/  IMAD.WIDE.U32 R4, R4, R9, R6 ;  /* 0x0000000904047225 */ /* 0x000fca00078e0006 */
[----:B------:R-:W-:Y:S02]  /*1f7d0*/  IADD3 R5, R5, R11, RZ ;  /* 0x0000000b05057210 */ /* 0x000fe40007ffe0ff */
[----:B0-----:R-:W-:-:S04]  /*1f7e0*/  LEA R2, P0, R4, R2, 0x2 ;  /* 0x0000000204027211 */ /* 0x001fc800078010ff */
[----:B--2---:R-:W-:Y:S01]  /*1f7f0*/  LEA.HI.X R3, R4, R3, R5, 0x2, P0 ;  /* 0x0000000304037211 */ /* 0x004fe200000f1405 */
[----:B------:R-:W-:-:S05]  /*1f800*/  IMAD.MOV.U32 R5, RZ, RZ, -0x800000 ;  /* 0xff800000ff057424 */ /* 0x000fca00078e00ff */
[----:B------:R2:W-:Y:S03]  /*1f810*/  STG.E desc[UR60][R2.64], R5 ;  /* 0x0000000502007986 */ /* 0x0005e6000c10193c */
.L_x_3847:
[----:B------:R-:W-:Y:S05]  /*1f820*/  BSYNC B1 ;  /* 0x0000000000017941 */ /* 0x000fea0003800000 */
.L_x_3846:
[----:B------:R-:W-:Y:S05]  /*1f830*/  @P2 BRA `(.L_x_3842) ;  /* 0x00000008000c2947 */ /* 0x000fea0003800000 */
[----:B--2---:R-:W2:Y:S01]  /*1f840*/  S2R R2, SR_TID.X ;  /* 0x0000000000027919 */ /* 0x004ea20000002100 */
[----:B------:R-:W3:Y:S01]  /*1f850*/  LDC R9, c[0x0][0xbe8] ;  /* 0x0002fa00ff097b82 */ /* 0x000ee20000000800 */
[----:B------:R-:W-:Y:S01]  /*1f860*/  ULDC.64 UR4, c[0x0][0xaa0] ;  /* 0x0002a80000047ab9 */ /* 0x000fe20000000a00 */
[----:B------:R-:W-:Y:S01]  /*1f870*/  BSSY B1, `(.L_x_3848) ;  /* 0x0000049000017945 */ /* 0x000fe20003800000 */
[----:B---3--:R-:W-:Y:S01]  /*1f880*/  ISETP.NE.AND P0, PT, R9, 0x1, PT ;  /* 0x000000010900780c */ /* 0x008fe20003f05270 */
[----:B--2---:R-:W-:Y:S02]  /*1f890*/  VIADD R4, R2, 0xffffff80 ;  /* 0xffffff8002047836 */ /* 0x004fe40000000000 */
[----:B------:R-:W-:-:S03]  /*1f8a0*/  IMAD R2, R24, UR4, RZ ;  /* 0x0000000418027c24 */ /* 0x000fc6000f8e02ff */
[----:B------:R-:W-:-:S07]  /*1f8b0*/  SHF.R.S32.HI R3, RZ, 0x1f, R4 ;  /* 0x0000001fff037819 */ /* 0x000fce0000011404 */
[----:B------:R-:W2:Y:S01]  /*1f8c0*/  @P0 LDC R7, c[0x0][0xbec] ;  /* 0x0002fb00ff070b82 */ /* 0x000ea20000000800 */
[----:B------:R-:W-:Y:S01]  /*1f8d0*/  IMAD R5, R15, UR5, R2 ;  /* 0x000000050f057c24 */ /* 0x000fe2000f8e0202 */
[----:B------:R-:W-:Y:S01]  /*1f8e0*/  LEA.HI R6, R3, R4, RZ, 0x3 ;  /* 0x0000000403067211 */ /* 0x000fe200078f18ff */
[----:B------:R-:W-:Y:S01]  /*1f8f0*/  IMAD.WIDE.U32 R2, R15, UR4, RZ ;  /* 0x000000040f027c25 */ /* 0x000fe2000f8e00ff */
[----:B------:R-:W-:Y:S02]  /*1f900*/  ULDC.64 UR4, c[0x0][0xae8] ;  /* 0x0002ba0000047ab9 */ /* 0x000fe40000000a00 */
[----:B------:R-:W-:Y:S02]  /*1f910*/  LOP3.LUT R13, R6, 0xfffffff8, RZ, 0xc0, !PT ;  /* 0xfffffff8060d7812 */ /* 0x000fe400078ec0ff */
[----:B------:R-:W3:Y:S01]  /*1f920*/  @P0 LDC R11, c[0x0][0xbf0] ;  /* 0x0002fc00ff0b0b82 */ /* 0x000ee20000000800 */
[----:B------:R-:W-:Y:S01]  /*1f930*/  SHF.R.S32.HI R10, RZ, 0x3, R6 ;  /* 0x00000003ff0a7819 */ /* 0x000fe20000011406 */
[----:B------:R-:W-:-:S02]  /*1f940*/  IMAD.IADD R3, R3, 0x1, R5 ;  /* 0x0000000103037824 */ /* 0x000fc400078e0205 */
[----:B------:R-:W-:Y:S02]  /*1f950*/  IMAD.IADD R13, R4, 0x1, -R13 ;  /* 0x00000001040d7824 */ /* 0x000fe400078e0a0d */
[----:B------:R-:W-:-:S03]  /*1f960*/  IMAD.WIDE.U32 R2, R220, UR4, R2 ;  /* 0x00000004dc027c25 */ /* 0x000fc6000f8e0002 */
[C---:B------:R-:W-:Y:S01]  /*1f970*/  LEA R4, R13.reuse, R10, 0x5 ;  /* 0x0000000a0d047211 */ /* 0x040fe200078e28ff */
[----:B------:R-:W-:Y:S01]  /*1f980*/  IMAD R3, R220, UR5, R3 ;  /* 0x00000005dc037c24 */ /* 0x000fe2000f8e0203 */
[----:B------:R-:W-:Y:S01]  /*1f990*/  ULDC.64 UR4, c[0x0][0xaf0] ;  /* 0x0002bc0000047ab9 */ /* 0x000fe20000000a00 */
[----:B------:R-:W-:Y:S02]  /*1f9a0*/  IMAD.SHL.U32 R13, R13, 0x8, RZ ;  /* 0x000000080d0d7824 */ /* 0x000fe400078e00ff */
[----:B------:R-:W-:Y:S02]  /*1f9b0*/  IMAD R8, R229, 0x80, R4 ;  /* 0x00000080e5087824 */ /* 0x000fe400078e0204 */
[----:B------:R-:W-:Y:S02]  /*1f9c0*/  IMAD R6, R26, UR4, RZ ;  /* 0x000000041a067c24 */ /* 0x000fe4000f8e02ff */
[----:B--2---:R-:W-:-:S04]  /*1f9d0*/  @P0 IMAD.HI.U32 R4, R8, R7, RZ ;  /* 0x0000000708040227 */ /* 0x004fc800078e00ff */
[----:B------:R-:W-:Y:S02]  /*1f9e0*/  IMAD.MOV.U32 R5, RZ, RZ, R8 ;  /* 0x000000ffff057224 */ /* 0x000fe400078e0008 */
[C---:B------:R-:W-:Y:S01]  /*1f9f0*/  IMAD R7, R223.reuse, UR5, R6 ;  /* 0x00000005df077c24 */ /* 0x040fe2000f8e0206 */
[----:B---3--:R-:W-:Y:S01]  /*1fa00*/  @P0 SHF.R.U32.HI R5, RZ, R11, R4 ;  /* 0x0000000bff050219 */ /* 0x008fe20000011604 */
[----:B------:R-:W-:Y:S01]  /*1fa10*/  IMAD.WIDE.U32 R2, R223, UR4, R2 ;  /* 0x00000004df027c25 */ /* 0x000fe2000f8e0002 */
[----:B------:R-:W-:Y:S02]  /*1fa20*/  ULDC.64 UR4, c[0x0][0xae0] ;  /* 0x0002b80000047ab9 */ /* 0x000fe40000000a00 */
[----:B------:R-:W-:Y:S01]  /*1fa30*/  SHF.R.S32.HI R4, RZ, 0x1f, R5 ;  /* 0x0000001fff047819 */ /* 0x000fe20000011405 */
[----:B------:R-:W-:Y:S02]  /*1fa40*/  IMAD.IADD R3, R3, 0x1, R7 ;  /* 0x0000000103037824 */ /* 0x000fe400078e0207 */
[----:B------:R-:W-:-:S02]  /*1fa50*/  IMAD.MOV R7, RZ, RZ, -R5 ;  /* 0x000000ffff077224 */ /* 0x000fc400078e0a05 */
[----:B------:R-:W-:Y:S02]  /*1fa60*/  IMAD R4, R4, UR4, RZ ;  /* 0x0000000404047c24 */ /* 0x000fe4000f8e02ff */
[----:B------:R-:W-:Y:S02]  /*1fa70*/  IMAD R7, R9, R7, R8 ;  /* 0x0000000709077224 */ /* 0x000fe400078e0208 */
[----:B------:R-:W-:-:S04]  /*1fa80*/  IMAD.WIDE.U32 R2, R5, UR4, R2 ;  /* 0x0000000405027c25 */ /* 0x000fc8000f8e0002 */
[----:B------:R-:W-:Y:S01]  /*1fa90*/  IMAD R5, R5, UR5, R4 ;  /* 0x0000000505057c24 */ /* 0x000fe2000f8e0204 */
[----:B------:R-:W-:Y:S01]  /*1faa0*/  SHF.R.S32.HI R4, RZ, 0x1f, R7 ;  /* 0x0000001fff047819 */ /* 0x000fe20000011407 */
[----:B------:R-:W-:Y:S01]  /*1fab0*/  ULDC.64 UR4, c[0x0][0xad8] ;  /* 0x0002b60000047ab9 */ /* 0x000fe20000000a00 */
[----:B------:R-:W-:Y:S01]  /*1fac0*/  IMAD R8, R229, 0x80, R10 ;  /* 0x00000080e5087824 */ /* 0x000fe200078e020a */
[----:B------:R-:W-:Y:S01]  /*1fad0*/  SHF.R.S32.HI R10, RZ, 0x1f, R13 ;  /* 0x0000001fff0a7819 */ /* 0x000fe2000001140d */
[----:B------:R-:W-:Y:S01]  /*1fae0*/  IMAD R9, R0, R9, RZ ;  /* 0x0000000900097224 */ /* 0x000fe200078e02ff */
[----:B------:R-:W-:Y:S01]  /*1faf0*/  IADD3 R3, R3, R5, RZ ;  /* 0x0000000503037210 */ /* 0x000fe20007ffe0ff */
[----:B------:R-:W-:Y:S02]  /*1fb00*/  IMAD R6, R4, UR4, RZ ;  /* 0x0000000404067c24 */ /* 0x000fe4000f8e02ff */
[C---:B------:R-:W-:Y:S01]  /*1fb10*/  VIADD R4, R8.reuse, 0x40 ;  /* 0x0000004008047836 */ /* 0x040fe20000000000 */
[----:B------:R-:W-:Y:S01]  /*1fb20*/  ISETP.GE.AND P2, PT, R8, R9, PT ;  /* 0x000000090800720c */ /* 0x000fe20003f46270 */
[----:B------:R-:W-:-:S02]  /*1fb30*/  IMAD R5, R7, UR5, R6 ;  /* 0x0000000507057c24 */ /* 0x000fc4000f8e0206 */
[----:B------:R-:W-:Y:S01]  /*1fb40*/  IMAD.WIDE.U32 R2, R7, UR4, R2 ;  /* 0x0000000407027c25 */ /* 0x000fe2000f8e0002 */
[----:B------:R-:W-:Y:S01]  /*1fb50*/  ULDC.64 UR4, c[0x0][0xa80] ;  /* 0x0002a00000047ab9 */ /* 0x000fe20000000a00 */
[----:B------:R-:W-:Y:S02]  /*1fb60*/  ISETP.GE.AND P1, PT, R4, R9, PT ;  /* 0x000000090400720c */ /* 0x000fe40003f26270 */
[----:B------:R-:W-:Y:S01]  /*1fb70*/  VIADD R0, R8, 0x20 ;  /* 0x0000002008007836 */ /* 0x000fe20000000000 */
[----:B------:R-:W-:Y:S01]  /*1fb80*/  IADD3 R3, R3, R5, RZ ;  /* 0x0000000503037210 */ /* 0x000fe20007ffe0ff */
[C---:B------:R-:W-:Y:S01]  /*1fb90*/  VIADD R7, R13.reuse, 0x40 ;  /* 0x000000400d077836 */ /* 0x040fe20000000000 */
[----:B------:R-:W-:Y:S01]  /*1fba0*/  LEA R4, P3, R2, UR4, 0x1 ;  /* 0x0000000402047c11 */ /* 0x000fe2000f8608ff */
[----:B------:R-:W-:Y:S01]  /*1fbb0*/  VIADD R11, R13, 0x80 ;  /* 0x000000800d0b7836 */ /* 0x000fe20000000000 */
[----:B------:R-:W-:Y:S02]  /*1fbc0*/  ISETP.GE.AND P0, PT, R0, R9, PT ;  /* 0x000000090000720c */ /* 0x000fe40003f06270 */
[----:B------:R-:W-:-:S02]  /*1fbd0*/  LEA.HI.X R5, R2, UR5, R3, 0x1, P3 ;  /* 0x0000000502057c11 */ /* 0x000fc400098f0c03 */
[----:B------:R2:W3:Y:S01]  /*1fbe0*/  SHFL.IDX PT, R2, R4, RZ, 0x181f ;  /* 0x00181fff04027589 */ /* 0x0004e200000e0000 */
[----:B------:R-:W-:Y:S02]  /*1fbf0*/  SHF.R.S32.HI R6, RZ, 0x1f, R7 ;  /* 0x0000001fff067819 */ /* 0x000fe40000011407 */
[----:B------:R-:W-:Y:S01]  /*1fc00*/  SHF.R.S32.HI R12, RZ, 0x1f, R11 ;  /* 0x0000001fff0c7819 */ /* 0x000fe2000001140b */
[----:B------:R2:W4:Y:S01]  /*1fc10*/  SHFL.IDX PT, R0, R5, RZ, 0x181f ;  /* 0x00181fff05007589 */ /* 0x00052200000e0000 */
[----:B------:R-:W-:Y:S05]  /*1fc20*/  @P2 BRA `(.L_x_3849) ;  /* 0x0000000000342947 */ /* 0x000fea0003800000 */
[----:B------:R-:W-:Y:S02]  /*1fc30*/  ULDC UR4, c[0x0][0xac8] ;  /* 0x0002b20000047ab9 */ /* 0x000fe40000000800 */
[----:B------:R-:W-:Y:S02]  /*1fc40*/  ISETP.GE.AND P4, PT, R13, UR4, PT ;  /* 0x000000040d007c0c */ /* 0x000fe4000bf86270 */
[----:B------:R-:W-:Y:S02]  /*1fc50*/  ISETP.GE.AND P3, PT, R7, UR4, PT ;  /* 0x0000000407007c0c */ /* 0x000fe4000bf66270 */
[----:B------:R-:W-:-:S09]  /*1fc60*/  ISETP.GE.AND P2, PT, R11, UR4, PT ;  /* 0x000000040b007c0c */ /* 0x000fd2000bf46270 */
[-C--:B---3--:R-:W-:Y:S02]  /*1fc70*/  @!P4 LEA R14, P6, R13, R2.reuse, 0x1 ;  /* 0x000000020d0ec211 */ /* 0x088fe400078c08ff */
[----:B------:R-:W-:Y:S02]  /*1fc80*/  @!P3 LEA R20, P5, R7, R2, 0x1 ;  /* 0x000000020714b211 */ /* 0x000fe400078a08ff */
[----:B----4-:R-:W-:Y:S02]  /*1fc90*/  @!P4 LEA.HI.X R15, R13, R0, R10, 0x1, P6 ;  /* 0x000000000d0fc211 */ /* 0x010fe400030f0c0a */
[----:B------:R-:W-:Y:S02]  /*1fca0*/  @!P2 LEA R2, P6, R11, R2, 0x1 ;  /* 0x000000020b02a211 */ /* 0x000fe400078c08ff */
[-C--:B------:R-:W-:Y:S01]  /*1fcb0*/  @!P3 LEA.HI.X R21, R7, R0.reuse, R6, 0x1, P5 ;  /* 0x000000000715b211 */ /* 0x080fe200028f0c06 */
[----:B------:R3:W-:Y:S01]  /*1fcc0*/  @!P4 ST.E.128 desc[UR60][R14.64], RZ ;  /* 0x000000ff0e00c985 */ /* 0x0007e2000c101d3c */
[----:B------:R-:W-:-:S03]  /*1fcd0*/  @!P2 LEA.HI.X R3, R11, R0, R12, 0x1, P6 ;  /* 0x000000000b03a211 */ /* 0x000fc600030f0c0c */
[----:B------:R3:W-:Y:S04]  /*1fce0*/  @!P3 ST.E.128 desc[UR60][R20.64], RZ ;  /* 0x000000ff1400b985 */ /* 0x0007e8000c101d3c */
[----:B------:R3:W-:Y:S02]  /*1fcf0*/  @!P2 ST.E.128 desc[UR60][R2.64], RZ ;  /* 0x000000ff0200a985 */ /* 0x0007e4000c101d3c */
.L_x_3849:
[----:B------:R-:W-:Y:S05]  /*1fd00*/  BSYNC B1 ;  /* 0x0000000000017941 */ /* 0x000fea0003800000 */
.L_x_3848:
[----:B----4-:R4:W0:Y:S01]  /*1fd10*/  SHFL.IDX PT, R0, R5, 0x1, 0x181f ;  /* 0x00381f0005007f89 */ /* 0x01082200000e0000 */
[----:B------:R-:W-:Y:S03]  /*1fd20*/  BSSY B1, `(.L_x_3850) ;  /* 0x0000010000017945 */ /* 0x000fe60003800000 */
[----:B---3--:R4:W3:Y:S01]  /*1fd30*/  SHFL.IDX PT, R2, R4, 0x1, 0x181f ;  /* 0x00381f0004027f89 */ /* 0x0088e200000e0000 */
[----:B------:R-:W-:Y:S05]  /*1fd40*/  @P0 BRA `(.L_x_3851) ;  /* 0x0000000000340947 */ /* 0x000fea0003800000 */
[----:B------:R-:W-:Y:S02]  /*1fd50*/  ULDC UR4, c[0x0][0xac8] ;  /* 0x0002b20000047ab9 */ /* 0x000fe40000000800 */
[----:B------:R-:W-:Y:S02]  /*1fd60*/  ISETP.GE.AND P4, PT, R13, UR4, PT ;  /* 0x000000040d007c0c */ /* 0x000fe4000bf86270 */
[----:B------:R-:W-:Y:S02]  /*1fd70*/  ISETP.GE.AND P5, PT, R7, UR4, PT ;  /* 0x0000000407007c0c */ /* 0x000fe4000bfa6270 */
[----:B------:R-:W-:-:S09]  /*1fd80*/  ISETP.GE.AND P6, PT, R11, UR4, PT ;  /* 0x000000040b007c0c */ /* 0x000fd2000bfc6270 */
[-C--:B---3--:R-:W-:Y:S02]  /*1fd90*/  @!P4 LEA R14, P0, R13, R2.reuse, 0x1 ;  /* 0x000000020d0ec211 */ /* 0x088fe400078008ff */
        /* <DEDUP_REMOVED lines=8> */
.L_x_3851:
[----:B------:R-:W-:Y:S05]  /*1fe20*/  BSYNC B1 ;  /* 0x0000000000017941 */ /* 0x000fea0003800000 */
.L_x_3850:
[----:B0-----:R0:W0:Y:S01]  /*1fe30*/  SHFL.IDX PT, R0, R5, 0x2, 0x181f ;  /* 0x00581f0005007f89 */ /* 0x00102200000e0000 */
[----:B------:R-:W-:Y:S03]  /*1fe40*/  BSSY B1, `(.L_x_3852) ;  /* 0x0000010000017945 */ /* 0x000fe60003800000 */
[----:B---3--:R3:W0:Y:S01]  /*1fe50*/  SHFL.IDX PT, R2, R4, 0x2, 0x181f ;  /* 0x00581f0004027f89 */ /* 0x00862200000e0000 */
[----:B------:R-:W-:Y:S05]  /*1fe60*/  @P1 BRA `(.L_x_3853) ;  /* 0x0000000000341947 */ /* 0x000fea0003800000 */
[----:B------:R-:W-:Y:S02]  /*1fe70*/  ULDC UR4, c[0x0][0xac8] ;  /* 0x0002b20000047ab9 */ /* 0x000fe40000000800 */
        /* <DEDUP_REMOVED lines=9> */
[----:B------:R0:W-:Y:S04]  /*1ff10*/  @!P3 ST.E.128 desc[UR60][R14.64], RZ ;  /* 0x000000ff0e00b985 */ /* 0x0001e8000c101d3c */
[----:B------:R0:W-:Y:S04]  /*1ff20*/  @!P4 ST.E.128 desc[UR60][R20.64], RZ ;  /* 0x000000ff1400c985 */ /* 0x0001e8000c101d3c */
[----:B------:R0:W-:Y:S02]  /*1ff30*/  @!P5 ST.E.128 desc[UR60][R2.64], RZ ;  /* 0x000000ff0200d985 */ /* 0x0001e4000c101d3c */
.L_x_3853:
[----:B------:R-:W-:Y:S05]  /*1ff40*/  BSYNC B1 ;  /* 0x0000000000017941 */ /* 0x000fea0003800000 */
.L_x_3852:
[----:B0-----:R-:W-:Y:S01]  /*1ff50*/  VIADD R0, R8, 0x60 ;  /* 0x0000006008007836 */ /* 0x001fe20000000000 */
[----:B--2-4-:R-:W0:Y:S04]  /*1ff60*/  SHFL.IDX PT, R5, R5, 0x3, 0x181f ;  /* 0x00781f0005057f89 */ /* 0x014e2800000e0000 */
[----:B------:R-:W-:Y:S01]  /*1ff70*/  ISETP.GE.AND P0, PT, R0, R9, PT ;  /* 0x000000090000720c */ /* 0x000fe20003f06270 */
[----:B------:R2:W4:-:S12]  /*1ff80*/  SHFL.IDX PT, R2, R4, 0x3, 0x181f ;  /* 0x00781f0004027f89 */ /* 0x00051800000e0000 */
[----:B--2---:R-:W-:Y:S05]  /*1ff90*/  @P0 BRA `(.L_x_3842) ;  /* 0x0000000000340947 */ /* 0x004fea0003800000 */
        /* <DEDUP_REMOVED lines=13> */
.L_x_3842:
[----:B------:R-:W-:Y:S05]  /*20070*/  BSYNC B0 ;  /* 0x0000000000007941 */ /* 0x000fea0003800000 */
.L_x_3832:
[----:B------:R-:W-:Y:S02]  /*20080*/  ULDC UR4, c[0x0][0xc3c] ;  /* 0x00030f0000047ab9 */ /* 0x000fe40000000800 */
[----:B-1----:R-:W-:-:S13]  /*20090*/  ISETP.GE.AND P0, PT, R151, UR4, PT ;  /* 0x0000000497007c0c */ /* 0x002fda000bf06270 */
[----:B------:R-:W-:Y:S05]  /*200a0*/  @!P0 BRA `(.L_x_3854) ;  /* 0xfffffe1000788947 */ /* 0x000fea000383ffff */
[----:B------:R-:W-:Y:S05]  /*200b0*/  BRA `(.L_x_3642) ;  /* 0x0000008400ac7947 */ /* 0x000fea0003800000 */
.L_x_3640:
        /* <DEDUP_REMOVED lines=20> */
.L_x_3855:
[----:B------:R-:W-:Y:S01]  /*20200*/  LOP3.LUT R0, R6, 0x1f, RZ, 0xc0, !PT ;  /* 0x0000001f06007812 */ /* 0x000fe200078ec0ff */
[----:B------:R-:W-:Y:S01]  /*20210*/  ULDC UR4, c[0x0][0xc3c] ;  /* 0x00030f0000047ab9 */ /* 0x000fe20000000800 */
[----:B------:R-:W-:Y:S01]  /*20220*/  MOV R10, RZ ;  /* 0x000000ff000a7202 */ /* 0x000fe20000000f00 */
[----:B------:R-:W1:Y:S01]  /*20230*/  S2UR UR6, SR_CTAID.X ;  /* 0x00000000000679c3 */ /* 0x000e620000002500 */
[----:B------:R-:W-:Y:S01]  /*20240*/  ISETP.NE.AND P0, PT, R0, 0x1f, PT ;  /* 0x0000001f0000780c */ /* 0x000fe20003f05270 */
[----:B------:R-:W-:-:S03]  /*20250*/  ULDC UR5, c[0x0][0xc38] ;  /* 0x00030e0000057ab9 */ /* 0x000fc60000000800 */
[----:B------:R-:W-:-:S13]  /*20260*/  ISETP.GE.OR P1, PT, R0, UR4, !P0 ;  /* 0x0000000400007c0c */ /* 0x000fda000c726670 */
[----:B0-----:R-:W0:Y:S08]  /*20270*/  @!P1 LDC.64 R2, c[0x0][0xc80] ;  /* 0x00032000ff029b82 */ /* 0x001e300000000a00 */
[----:B------:R-:W2:Y:S01]  /*20280*/  @!P1 LDC.64 R4, c[0x0][0xc78] ;  /* 0x00031e00ff049b82 */ /* 0x000ea20000000a00 */
[----:B0-----:R-:W-:-:S05]  /*20290*/  @!P1 IMAD.WIDE.U32 R2, R0, 0x4, R2 ;  /* 0x0000000400029825 */ /* 0x001fca00078e0002 */
[----:B------:R2:W3:Y:S02]  /*202a0*/  @!P1 LDG.E R7, desc[UR60][R2.64] ;  /* 0x0000003c02079981 */ /* 0x0004e4000c1e1900 */
[----:B--2---:R-:W-:-:S05]  /*202b0*/  @!P1 IMAD.WIDE.U32 R2, R0, 0x4, R4 ;  /* 0x0000000400029825 */ /* 0x004fca00078e0004 */
[----:B------:R-:W3:Y:S01]  /*202c0*/  @!P1 LDG.E R10, desc[UR60][R2.64] ;  /* 0x0000003c020a9981 */ /* 0x000ee2000c1e1900 */
[C---:B------:R-:W-:Y:S01]  /*202d0*/  ISETP.NE.AND P1, PT, R0.reuse, RZ, PT ;  /* 0x000000ff0000720c */ /* 0x040fe20003f25270 */
[----:B------:R-:W-:Y:S01]  /*202e0*/  UMOV UR4, URZ ;  /* 0x0000003f00047c82 */ /* 0x000fe20008000000 */
[C---:B------:R-:W-:Y:S02]  /*202f0*/  ISETP.GE.U32.AND P2, PT, R0.reuse, 0x2, PT ;  /* 0x000000020000780c */ /* 0x040fe40003f46070 */
[C---:B------:R-:W-:Y:S02]  /*20300*/  ISETP.GE.U32.AND P3, PT, R0.reuse, 0x4, PT ;  /* 0x000000040000780c */ /* 0x040fe40003f66070 */
[C---:B------:R-:W-:Y:S02]  /*20310*/  ISETP.GE.U32.AND P4, PT, R0.reuse, 0x8, PT ;  /* 0x000000080000780c */ /* 0x040fe40003f86070 */
[----:B------:R-:W-:Y:S01]  /*20320*/  ISETP.GE.U32.AND P5, PT, R0, 0x10, PT ;  /* 0x000000100000780c */ /* 0x000fe20003fa6070 */
[----:B---3--:R-:W-:-:S05]  /*20330*/  IMAD R4, R7, R10, RZ ;  /* 0x0000000a07047224 */ /* 0x008fca00078e02ff */
        /* <DEDUP_REMOVED lines=15> */
[----:B------:R-:W0:Y:S02]  /*20430*/  SHFL.IDX PT, R8, R2, 0x1f, 0x1f ;  /* 0x03e01f0002087f89 */ /* 0x000e2400000e0000 */
[----:B0-----:R-:W-:-:S04]  /*20440*/  IMAD R8, R8, UR5, RZ ;  /* 0x0000000508087c24 */ /* 0x001fc8000f8e02ff */
[----:B------:R-:W-:Y:S01]  /*20450*/  IMAD.MOV.U32 R11, RZ, RZ, R8 ;  /* 0x000000ffff0b7224 */ /* 0x000fe200078e0008 */
[----:B-1----:R-:W-:-:S13]  /*20460*/  ISETP.GT.AND P6, PT, R8, UR6, PT ;  /* 0x0000000608007c0c */ /* 0x002fda000bfc4270 */
[----:B------:R-:W-:Y:S05]  /*20470*/  @P6 BRA `(.L_x_3857) ;  /* 0x0000000000a46947 */ /* 0x000fea0003800000 */
[----:B------:R-:W-:Y:S01]  /*20480*/  IMAD.MOV.U32 R8, RZ, RZ, R11 ;  /* 0x000000ffff087224 */ /* 0x000fe200078e000b */
[----:B------:R-:W-:Y:S01]  /*20490*/  UMOV UR4, URZ ;  /* 0x0000003f00047c82 */ /* 0x000fe20008000000 */
[----:B------:R-:W-:-:S05]  /*204a0*/  ULDC UR5, c[0x0][0xc38] ;  /* 0x00030e0000057ab9 */ /* 0x000fca0000000800 */
.L_x_3859:
        /* <DEDUP_REMOVED lines=8> */
[----:B------:R-:W-:-:S04]  /*20530*/  MOV R7, RZ ;  /* 0x000000ff00077202 */ /* 0x000fc80000000f00 */
        /* <DEDUP_REMOVED lines=29> */
.L_x_3857:
        /* <DEDUP_REMOVED lines=16> */
[----:B0-----:R-:W-:Y:S01]  /*20810*/  IADD3 R16, RZ, -R3, RZ ;  /* 0x80000003ff107210 */ /* 0x001fe20007ffe0ff */
[----:B------:R-:W-:Y:S06]  /*20820*/  @!P0 BRA `(.L_x_3860) ;  /* 0x0000000000088947 */ /* 0x000fec0003800000 */
[----:B------:R-:W-:-:S05]  /*20830*/  VIADD R13, R4, 0xffffffff ;  /* 0xffffffff040d7836 */ /* 0x000fca0000000000 */
[----:B------:R0:W1:Y:S02]  /*20840*/  SHFL.IDX PT, R14, R2, R13, 0x1f ;  /* 0x00001f0d020e7589 */ /* 0x00006400000e0000 */
.L_x_3860:
        /* <DEDUP_REMOVED lines=24> */
[----:B------:R-:W-:Y:S02]  /*209d0*/  IABS R3, R9 ;  /* 0x0000000900037213 */ /* 0x000fe40000000000 */
[----:B------:R-:W-:Y:S02]  /*209e0*/  ISETP.GE.AND P2, PT, R2, RZ, PT ;  /* 0x000000ff0200720c */ /* 0x000fe40003f46270 */
[----:B------:R-:W-:Y:S01]  /*209f0*/  @P0 IADD3 R11, R11, 0x1, RZ ;  /* 0x000000010b0b0810 */ /* 0x000fe20007ffe0ff */
        /* <DEDUP_REMOVED lines=14> */
[----:B------:R-:W-:-:S05]  /*20ae0*/  @P0 IADD3 R5, R5, 0x1, RZ ;  /* 0x0000000105050810 */ /* 0x000fca0007ffe0ff */
[----:B------:R-:W-:Y:S01]  /*20af0*/  @!P2 IMAD.MOV R5, RZ, RZ, -R5 ;  /* 0x000000ffff05a224 */ /* 0x000fe200078e0a05 */
[----:B------:R-:W-:-:S05]  /*20b00*/  @!P1 LOP3.LUT R5, RZ, R9, RZ, 0x33, !PT ;  /* 0x00000009ff059212 */ /* 0x000fca00078e33ff */
[----:B------:R-:W-:-:S04]  /*20b10*/  IMAD.MOV R2, RZ, RZ, -R5 ;  /* 0x000000ffff027224 */ /* 0x000fc800078e0a05 */
[C---:B------:R-:W-:Y:S02]  /*20b20*/  IMAD R11, R9.reuse, R2, R11 ;  /* 0x00000002090b7224 */ /* 0x040fe400078e020b */
[----:B------:R-:W-:Y:S02]  /*20b30*/  IMAD R2, R9, 0x1000000, R5 ;  /* 0x0100000009027824 */ /* 0x000fe400078e0205 */
[----:B------:R-:W-:-:S03]  /*20b40*/  IMAD.IADD R5, R10, 0x1, -R7 ;  /* 0x000000010a057824 */ /* 0x000fc600078e0a07 */
[----:B------:R-:W-:Y:S01]  /*20b50*/  LEA R3, R11, R2, 0x10 ;  /* 0x000000020b037211 */ /* 0x000fe200078e80ff */
[----:B------:R-:W-:Y:S01]  /*20b60*/  VIADD R2, R4, UR4 ;  /* 0x0000000404027c36 */ /* 0x000fe20008000000 */
[----:B------:R1:W-:Y:S04]  /*20b70*/  STL [R1+0x4], R5 ;  /* 0x0000040501007387 */ /* 0x0003e80000100800 */
[----:B------:R1:W-:Y:S04]  /*20b80*/  STL [R1+0xc], R2 ;  /* 0x00000c0201007387 */ /* 0x0003e80000100800 */
[----:B------:R1:W-:Y:S01]  /*20b90*/  STL [R1+0x8], R3 ;  /* 0x0000080301007387 */ /* 0x0003e20000100800 */
[----:B------:R-:W-:Y:S05]  /*20ba0*/  BRA `(.L_x_3861) ;  /* 0x0000000000107947 */ /* 0x000fea0003800000 */
.L_x_3858:
[----:B------:R-:W-:Y:S01]  /*20bb0*/  IMAD.U32 R2, RZ, RZ, UR6 ;  /* 0x00000006ff027e24 */ /* 0x000fe2000f8e00ff */
[----:B------:R0:W-:Y:S04]  /*20bc0*/  STL [R1+0x4], RZ ;  /* 0x000004ff01007387 */ /* 0x0001e80000100800 */
[----:B------:R0:W-:Y:S04]  /*20bd0*/  STL [R1+0x8], RZ ;  /* 0x000008ff01007387 */ /* 0x0001e80000100800 */
[----:B------:R0:W-:Y:S02]  /*20be0*/  STL [R1], R2 ;  /* 0x0000000201007387 */ /* 0x0001e40000100800 */
.L_x_3861:
        /* <DEDUP_REMOVED lines=10> */
.L_x_3856:
        /* <DEDUP_REMOVED lines=10> */
[----:B------:R-:W4:Y:S01]  /*20d30*/  S2UR UR5, SR_CgaCtaId ;  /* 0x00000000000579c3 */ /* 0x000f220000008800 */
[----:B------:R-:W-:Y:S01]  /*20d40*/  LOP3.LUT R5, R6, 0x7f, RZ, 0xc0, !PT ;  /* 0x0000007f06057812 */ /* 0x000fe200078ec0ff */
[----:B------:R-:W-:Y:S01]  /*20d50*/  UMOV UR4, 0x400 ;  /* 0x0000040000047882 */ /* 0x000fe20000000000 */
[----:B------:R-:W-:Y:S01]  /*20d60*/  BSSY B8, `(.L_x_3862) ;  /* 0x0000766000087945 */ /* 0x000fe20003800000 */
[----:B------:R-:W-:Y:S01]  /*20d70*/  IMAD.MOV.U32 R19, RZ, RZ, RZ ;  /* 0x000000ffff137224 */ /* 0x000fe200078e00ff */
[C---:B------:R-:W-:Y:S01]  /*20d80*/  ISETP.NE.AND P1, PT, R5.reuse, RZ, PT ;  /* 0x000000ff0500720c */ /* 0x040fe20003f25270 */
[----:B0-----:R-:W-:Y:S01]  /*20d90*/  IMAD.SHL.U32 R2, R5, 0x8, RZ ;  /* 0x0000000805027824 */ /* 0x001fe200078e00ff */
[----:B------:R-:W-:Y:S01]  /*20da0*/  ULDC.64 UR36, c[0x0][0x198] ;  /* 0x0000660000247ab9 */ /* 0x000fe20000000a00 */
[----:B------:R-:W-:Y:S01]  /*20db0*/  ULDC UR39, c[0x0][0xc] ;  /* 0x0000030000277ab9 */ /* 0x000fe20000000800 */
[----:B----4-:R-:W-:-:S06]  /*20dc0*/  ULEA UR4, UR5, UR4, 0x18 ;  /* 0x0000000405047291 */ /* 0x010fcc000f8ec03f */
[----:B------:R-:W-:Y:S01]  /*20dd0*/  IMAD.U32 R18, RZ, RZ, UR4 ;  /* 0x00000004ff127e24 */ /* 0x000fe2000f8e00ff */
[----:B--2---:R-:W-:Y:S02]  /*20de0*/  R2UR UR6, R0 ;  /* 0x00000000000672ca */ /* 0x004fe400000e0000 */
[----:B------:R-:W-:Y:S02]  /*20df0*/  SHF.L.U32 R0, R6, 0x3, RZ ;  /* 0x0000000306007819 */ /* 0x000fe400000006ff */
[----:B---3--:R-:W-:Y:S02]  /*20e00*/  LOP3.LUT R4, R4, 0xfffffffd, RZ, 0xc0, !PT ;  /* 0xfffffffd04047812 */ /* 0x008fe400078ec0ff */
[----:B------:R-:W-:Y:S02]  /*20e10*/  LOP3.LUT R3, R0, 0x1f8, RZ, 0xc0, !PT ;  /* 0x000001f800037812 */ /* 0x000fe400078ec0ff */
[----:B------:R-:W-:Y:S02]  /*20e20*/  @P1 LOP3.LUT R4, R4, 0x2, RZ, 0xfc, !PT ;  /* 0x0000000204041812 */ /* 0x000fe400078efcff */
[----:B------:R-:W-:-:S02]  /*20e30*/  LOP3.LUT R3, R3, 0x38, R6, 0x78, !PT ;  /* 0x0000003803037812 */ /* 0x000fc400078e7806 */
[----:B------:R-:W-:Y:S01]  /*20e40*/  LOP3.LUT R4, R4, 0xfffffffe, RZ, 0xc0, !PT ;  /* 0xfffffffe04047812 */ /* 0x000fe200078ec0ff */
[----:B------:R-:W-:Y:S01]  /*20e50*/  ULOP3.LUT UR38, UR6, 0x2, URZ, 0xfc, !UPT ;  /* 0x0000000206267892 */ /* 0x000fe2000f8efc3f */
[----:B------:R-:W-:Y:S02]  /*20e60*/  LOP3.LUT R3, R3, 0x200, R2, 0xf8, !PT ;  /* 0x0000020003037812 */ /* 0x000fe400078ef802 */
[C---:B------:R-:W-:Y:S01]  /*20e70*/  LOP3.LUT P0, R2, R6.reuse, 0x1f, RZ, 0xc0, !PT ;  /* 0x0000001f06027812 */ /* 0x040fe2000780c0ff */
[----:B------:R-:W-:Y:S01]  /*20e80*/  IMAD.SHL.U32 R6, R6, 0x10, RZ ;  /* 0x0000001006067824 */ /* 0x000fe200078e00ff */
[----:B------:R-:W-:-:S03]  /*20e90*/  LOP3.LUT R0, R0, 0x38, RZ, 0xc0, !PT ;  /* 0x0000003800007812 */ /* 0x000fc600078ec0ff */
[----:B------:R0:W-:Y:S08]  /*20ea0*/  STL [R1+0x2c], R2 ;  /* 0x00002c0201007387 */ /* 0x0001f00000100800 */
[----:B------:R-:W-:Y:S02]  /*20eb0*/  @P0 LOP3.LUT R4, R4, 0x1, RZ, 0xfc, !PT ;  /* 0x0000000104040812 */ /* 0x000fe400078efcff */
[----:B------:R-:W-:-:S02]  /*20ec0*/  ISETP.NE.OR P0, PT, R5, RZ, !P0 ;  /* 0x000000ff0500720c */ /* 0x000fc40004705670 */
[----:B0-----:R-:W-:Y:S02]  /*20ed0*/  SHF.R.U32.HI R2, RZ, 0x3, R5 ;  /* 0x00000003ff027819 */ /* 0x001fe40000011605 */
[----:B------:R-:W-:Y:S02]  /*20ee0*/  LOP3.LUT R4, R4, 0xfffffff7, RZ, 0xc0, !PT ;  /* 0xfffffff704047812 */ /* 0x000fe400078ec0ff */
[----:B------:R-:W-:Y:S01]  /*20ef0*/  LOP3.LUT R5, R2, 0x70, R6, 0xf8, !PT ;  /* 0x0000007002057812 */ /* 0x000fe200078ef806 */
[----:B------:R-:W-:Y:S02]  /*20f00*/  IMAD R2, R3, 0x2, R18 ;  /* 0x0000000203027824 */ /* 0x000fe400078e0212 */
[----:B------:R-:W-:-:S03]  /*20f10*/  IMAD.MOV.U32 R3, RZ, RZ, 0x1 ;  /* 0x00000001ff037424 */ /* 0x000fc600078e00ff */
[----:B------:R0:W-:Y:S01]  /*20f20*/  STL [R1+0x30], R2 ;  /* 0x0000300201007387 */ /* 0x0001e20000100800 */
[----:B------:R-:W-:-:S03]  /*20f30*/  @P0 LOP3.LUT R4, R4, 0x8, RZ, 0xfc, !PT ;  /* 0x0000000804040812 */ /* 0x000fc600078efcff */
[----:B------:R-:W-:Y:S04]  /*20f40*/  STL [R1+0x64], RZ ;  /* 0x000064ff01007387 */ /* 0x000fe80000100800 */
[----:B------:R-:W-:Y:S01]  /*20f50*/  STL [R1+0x10], R4 ;  /* 0x0000100401007387 */ /* 0x000fe20000100800 */
[----:B0-----:R-:W-:-:S05]  /*20f60*/  MOV R2, 0x1 ;  /* 0x0000000100027802 */ /* 0x001fca0000000f00 */
[----:B------:R0:W-:Y:S04]  /*20f70*/  STL [R1+0x24], R2 ;  /* 0x0000240201007387 */ /* 0x0001e80000100800 */
[----:B------:R2:W-:Y:S04]  /*20f80*/  STL [R1+0x20], RZ ;  /* 0x000020ff01007387 */ /* 0x0005e80000100800 */
[----:B------:R2:W-:Y:S01]  /*20f90*/  STL [R1+0x18], R3 ;  /* 0x0000180301007387 */ /* 0x0005e20000100800 */
[C---:B0-----:R-:W-:Y:S02]  /*20fa0*/  LOP3.LUT R2, R0.reuse, 0x40, RZ, 0xfc, !PT ;  /* 0x0000004000027812 */ /* 0x041fe400078efcff */
[----:B------:R-:W-:-:S07]  /*20fb0*/  LOP3.LUT R0, R0, 0x80, RZ, 0xfc, !PT ;  /* 0x0000008000007812 */ /* 0x000fce00078efcff */
.L_x_4014:
[----:B------:R-:W3:Y:S01]  /*20fc0*/  LDL R0, [R1+0xc] ;  /* 0x00000c0001007983 */ /* 0x000ee20000100800 */
[----:B--2---:R-:W3:Y:S01]  /*20fd0*/  LDC.64 R2, c[0x0][0xc88] ;  /* 0x00032200ff027b82 */ /* 0x004ee20000000a00 */
[----:B------:R-:W-:Y:S05]  /*20fe0*/  YIELD ;  /* 0x0000000000007946 */ /* 0x000fea0003800000 */
[----:B------:R-:W-:Y:S01]  /*20ff0*/  ULDC.64 UR4, c[0x0][0xa28] ;  /* 0x00028a0000047ab9 */ /* 0x000fe20000000a00 */
[----:B------:R-:W-:Y:S01]  /*21000*/  ULDC.64 UR10, c[0x0][0xa18] ;  /* 0x00028600000a7ab9 */ /* 0x000fe20000000a00 */
[----:B------:R-:W-:Y:S01]  /*21010*/  ISETP.NE.U32.AND P0, PT, RZ, UR4, PT ;  /* 0x00000004ff007c0c */ /* 0x000fe2000bf05070 */
[----:B------:R-:W-:Y:S01]  /*21020*/  ULDC.64 UR6, c[0x0][0xa08] ;  /* 0x0002820000067ab9 */ /* 0x000fe20000000a00 */
[----:B---3--:R-:W-:Y:S01]  /*21030*/  IMAD.WIDE R2, R0, 0x4, R2 ;  /* 0x0000000400027825 */ /* 0x008fe200078e0202 */
[----:B------:R-:W-:Y:S01]  /*21040*/  MOV R12, RZ ;  /* 0x000000ff000c7202 */ /* 0x000fe20000000f00 */
[----:B------:R-:W-:-:S03]  /*21050*/  ULDC.64 UR8, c[0x0][0xa10] ;  /* 0x0002840000087ab9 */ /* 0x000fc60000000a00 */
[----:B------:R-:W2:Y:S01]  /*21060*/  LDG.E R15, desc[UR60][R2.64] ;  /* 0x0000003c020f7981 */ /* 0x000ea2000c1e1900 */
[----:B------:R-:W-:Y:S01]  /*21070*/  ISETP.NE.AND.EX P0, PT, RZ, UR5, PT, P0 ;  /* 0x00000005ff007c0c */ /* 0x000fe2000bf05300 */
[----:B------:R-:W-:Y:S01]  /*21080*/  IMAD.MOV.U32 R0, RZ, RZ, RZ ;  /* 0x000000ffff007224 */ /* 0x000fe200078e00ff */
[----:B------:R-:W-:-:S04]  /*21090*/  ISETP.NE.U32.AND P3, PT, RZ, UR10, PT ;  /* 0x0000000aff007c0c */ /* 0x000fc8000bf65070 */
[----:B------:R-:W-:Y:S02]  /*210a0*/  ISETP.NE.AND.EX P3, PT, RZ, UR11, PT, P3 ;  /* 0x0000000bff007c0c */ /* 0x000fe4000bf65330 */
[----:B012---:R-:W-:Y:S01]  /*210b0*/  SHF.R.S32.HI R4, RZ, 0x1f, R15 ;  /* 0x0000001fff047819 */ /* 0x007fe2000001140f */
[----:B------:R-:W-:-:S04]  /*210c0*/  IMAD.SHL.U32 R14, R15, 0x4, RZ ;  /* 0x000000040f0e7824 */ /* 0x000fc800078e00ff */
[C---:B------:R-:W-:Y:S01]  /*210d0*/  @P0 LEA R2, P1, R15.reuse, UR4, 0x2 ;  /* 0x000000040f020c11 */ /* 0x040fe2000f8210ff */
[----:B------:R-:W-:Y:S01]  /*210e0*/  STL [R1+0x38], R15 ;  /* 0x0000380f01007387 */ /* 0x000fe20000100800 */
[C-C-:B------:R-:W-:Y:S02]  /*210f0*/  SHF.L.U64.HI R13, R15.reuse, 0x2, R4.reuse ;  /* 0x000000020f0d7819 */ /* 0x140fe40000010204 */
[----:B------:R-:W-:Y:S01]  /*21100*/  @P0 LEA.HI.X R3, R15, UR5, R4, 0x2, P1 ;  /* 0x000000050f030c11 */ /* 0x000fe200088f1404 */
[----:B------:R-:W-:Y:S01]  /*21110*/  ULDC.64 UR4, c[0x0][0xa00] ;  /* 0x0002800000047ab9 */ /* 0x000fe20000000a00 */
[C---:B-1----:R-:W-:Y:S01]  /*21120*/  @P3 IADD3 R8, P1, R14.reuse, UR10, RZ ;  /* 0x0000000a0e083c10 */ /* 0x042fe2000ff3e0ff */
        /* <DEDUP_REMOVED lines=33> */
[----:B0-----:R-:W-:Y:S02]  /*21340*/  IMAD.U32 R9, RZ, RZ, UR5 ;  /* 0x00000005ff097e24 */ /* 0x001fe4000f8e00ff */
[----:B------:R-:W-:Y:S01]  /*21350*/  IMAD.U32 R8, RZ, RZ, UR4 ;  /* 0x00000004ff087e24 */ /* 0x000fe2000f8e00ff */
[----:B--2---:R0:W-:Y:S01]  /*21360*/  STL [R1+0x5c], R12 ;  /* 0x00005c0c01007387 */ /* 0x0041e20000100800 */
[----:B------:R-:W-:Y:S05]  /*21370*/  @P3 BRA `(.L_x_3863) ;  /* 0x0000000000143947 */ /* 0x000fea0003800000 */
[----:B------:R-:W-:Y:S05]  /*21380*/  @!P1 BRA `(.L_x_3863) ;  /* 0x0000000000109947 */ /* 0x000fea0003800000 */
[----:B0-----:R-:W2:Y:S04]  /*21390*/  LDG.E R12, desc[UR60][R2.64] ;  /* 0x0000003c020c7981 */ /* 0x001ea8000c1e1900 */
[----:B------:R-:W2:Y:S02]  /*213a0*/  LDG.E R2, desc[UR60][R2.64+0x4] ;  /* 0x0000043c02027981 */ /* 0x000ea4000c1e1900 */
[----:B--2---:R-:W-:-:S05]  /*213b0*/  IMAD.IADD R2, R2, 0x1, -R12 ;  /* 0x0000000102027824 */ /* 0x004fca00078e0a0c */
[----:B------:R1:W-:Y:S02]  /*213c0*/  STL [R1+0x5c], R2 ;  /* 0x00005c0201007387 */ /* 0x0003e40000100800 */
.L_x_3863:
[----:B------:R-:W2:Y:S01]  /*213d0*/  LDL.LU R3, [R1+0x8] ;  /* 0x0000080001037983 */ /* 0x000ea20000300800 */
[----:B0-----:R-:W-:Y:S01]  /*213e0*/  IMAD.MOV.U32 R12, RZ, RZ, R15 ;  /* 0x000000ffff0c7224 */ /* 0x001fe200078e000f */
        /* <DEDUP_REMOVED lines=8> */
[----:B------:R-:W-:Y:S02]  /*21470*/  LEA.HI R17, R2, R17, RZ, 0x10 ;  /* 0x0000001102117211 */ /* 0x000fe400078f80ff */
[----:B-----5:R-:W-:-:S05]  /*21480*/  IADD3 R2, R11, R0, RZ ;  /* 0x000000000b027210 */ /* 0x020fca0007ffe0ff */
[----:B------:R0:W-:Y:S01]  /*21490*/  STL [R1+0x1c], R2 ;  /* 0x00001c0201007387 */ /* 0x0001e20000100800 */
[----:B------:R-:W-:Y:S05]  /*214a0*/  @!P1 BRA `(.L_x_3864) ;  /* 0x0000000000109947 */ /* 0x000fea0003800000 */
[----:B0-----:R-:W-:-:S04]  /*214b0*/  IADD3 R2, P1, R14, UR4, RZ ;  /* 0x000000040e027c10 */ /* 0x001fc8000ff3e0ff */
[----:B------:R-:W-:-:S05]  /*214c0*/  IADD3.X R3, R13, UR5, RZ, P1, !PT ;  /* 0x000000050d037c10 */ /* 0x000fca0008ffe4ff */
[----:B------:R0:W5:Y:S01]  /*214d0*/  LDG.E R8, desc[UR60][R2.64] ;  /* 0x0000003c02087981 */ /* 0x000162000c1e1900 */
[----:B------:R-:W-:Y:S05]  /*214e0*/  BRA `(.L_x_3865) ;  /* 0x0000000000107947 */ /* 0x000fea0003800000 */
.L_x_3864:
[----:B------:R-:W-:Y:S05]  /*214f0*/  @!P2 BRA `(.L_x_3865) ;  /* 0x00000000000ca947 */ /* 0x000fea0003800000 */
[----:B------:R-:W2:Y:S04]  /*21500*/  LDG.E R8, desc[UR60][R6.64] ;  /* 0x0000003c06087981 */ /* 0x000ea8000c1e1900 */
[----:B------:R-:W2:Y:S02]  /*21510*/  LDG.E R6, desc[UR60][R6.64+0x4] ;  /* 0x0000043c06067981 */ /* 0x000ea4000c1e1900 */
[----:B--2---:R-:W-:-:S07]  /*21520*/  IMAD.IADD R8, R6, 0x1, -R8 ;  /* 0x0000000106087824 */ /* 0x004fce00078e0a08 */
.L_x_3865:
[----:B-----5:R-:W-:Y:S01]  /*21530*/  IMAD.IADD R6, R8, 0x1, -R0 ;  /* 0x0000000108067824 */ /* 0x020fe200078e0a00 */
[----:B------:R-:W2:Y:S04]  /*21540*/  LDL.LU R7, [R1+0x10] ;  /* 0x0000100001077983 */ /* 0x000ea80000300800 */
[----:B------:R-:W3:Y:S04]  /*21550*/  @P0 LDG.E R0, desc[UR60][R4.64] ;  /* 0x0000003c04000981 */ /* 0x000ee8000c1e1900 */
[----:B------:R-:W3:Y:S01]  /*21560*/  @P0 LDG.E R4, desc[UR60][R4.64+0x4] ;  /* 0x0000043c04040981 */ /* 0x000ee2000c1e1900 */
[----:B0-----:R-:W-:Y:S01]  /*21570*/  IMAD.MOV.U32 R2, RZ, RZ, RZ ;  /* 0x000000ffff027224 */ /* 0x001fe200078e00ff */
[----:B------:R-:W-:Y:S01]  /*21580*/  LOP3.LUT R13, R17, 0xff, RZ, 0xc0, !PT ;  /* 0x000000ff110d7812 */ /* 0x000fe200078ec0ff */
[----:B------:R-:W-:Y:S01]  /*21590*/  BSSY B0, `(.L_x_3866) ;  /* 0x000002d000007945 */ /* 0x000fe20003800000 */
[----:B------:R-:W-:-:S02]  /*215a0*/  SHF.R.U32.HI R17, RZ, 0x10, R17 ;  /* 0x00000010ff117819 */ /* 0x000fc40000011611 */
[----:B--2---:R-:W-:Y:S01]  /*215b0*/  LOP3.LUT R7, R7, 0xfffffffb, RZ, 0xc0, !PT ;  /* 0xfffffffb07077812 */ /* 0x004fe200078ec0ff */
[----:B---3--:R-:W-:-:S05]  /*215c0*/  @P0 IMAD.IADD R9, R4, 0x1, -R0 ;  /* 0x0000000104090824 */ /* 0x008fca00078e0a00 */
[----:B------:R-:W-:-:S04]  /*215d0*/  IADD3 R0, R6, R9, RZ ;  /* 0x0000000906007210 */ /* 0x000fc80007ffe0ff */
[C---:B------:R-:W-:Y:S01]  /*215e0*/  ISETP.GE.AND P1, PT, R0.reuse, 0x1, PT ;  /* 0x000000010000780c */ /* 0x040fe20003f26270 */
[----:B------:R-:W-:-:S04]  /*215f0*/  VIADD R3, R0, 0x6f ;  /* 0x0000006f00037836 */ /* 0x000fc80000000000 */
[----:B------:R-:W-:-:S05]  /*21600*/  IMAD.HI R2, R3, -0x6db6db6d, R2 ;  /* 0x9249249303027827 */ /* 0x000fca00078e0202 */
[----:B------:R-:W-:-:S03]  /*21610*/  SHF.R.U32.HI R0, RZ, 0x1f, R2 ;  /* 0x0000001fff007819 */ /* 0x000fc60000011602 */
[----:B------:R-:W-:Y:S02]  /*21620*/  @P1 LOP3.LUT R7, R7, 0x4, RZ, 0xfc, !PT ;  /* 0x0000000407071812 */ /* 0x000fe400078efcff */
[----:B------:R-:W-:Y:S01]  /*21630*/  LEA.HI.SX32 R11, R2, R0, 0x1a ;  /* 0x00000000020b7211 */ /* 0x000fe200078fd2ff */
[----:B------:R-:W-:Y:S02]  /*21640*/  IMAD.MOV.U32 R0, RZ, RZ, RZ ;  /* 0x000000ffff007224 */ /* 0x000fe400078e00ff */
[----:B------:R0:W-:Y:S04]  /*21650*/  STL [R1+0x10], R7 ;  /* 0x0000100701007387 */ /* 0x0001e80000100800 */
[----:B------:R0:W-:Y:S04]  /*21660*/  STL [R1+0x40], R11 ;  /* 0x0000400b01007387 */ /* 0x0001e80000100800 */
[----:B------:R0:W-:Y:S01]  /*21670*/  STL [R1+0x60], R13 ;  /* 0x0000600d01007387 */ /* 0x0001e20000100800 */
[----:B------:R-:W-:Y:S05]  /*21680*/  @!P1 BRA `(.L_x_3867) ;  /* 0x0000000000749947 */ /* 0x000fea0003800000 */
[----:B------:R-:W-:Y:S01]  /*21690*/  ISETP.NE.AND P1, PT, R17, RZ, PT ;  /* 0x000000ff1100720c */ /* 0x000fe20003f25270 */
[----:B------:R-:W-:-:S03]  /*216a0*/  ULDC UR4, c[0x0][0x9f0] ;  /* 0x00027c0000047ab9 */ /* 0x000fc60000000800 */
[----:B------:R-:W-:-:S04]  /*216b0*/  SEL R2, R17, UR4, P1 ;  /* 0x0000000411027c07 */ /* 0x000fc80008800000 */
[----:B------:R-:W-:-:S04]  /*216c0*/  IABS R3, R2 ;  /* 0x0000000200037213 */ /* 0x000fc80000000000 */
[----:B------:R-:W1:Y:S08]  /*216d0*/  I2F.RP R4, R3 ;  /* 0x0000000300047306 */ /* 0x000e700000209400 */
[----:B-1----:R-:W1:Y:S02]  /*216e0*/  MUFU.RCP R4, R4 ;  /* 0x0000000400047308 */ /* 0x002e640000001000 */
[----:B-1----:R-:W-:-:S06]  /*216f0*/  VIADD R4, R4, 0xffffffe ;  /* 0x0ffffffe04047836 */ /* 0x002fcc0000000000 */
[----:B------:R1:W2:Y:S02]  /*21700*/  F2I.FTZ.U32.TRUNC.NTZ R5, R4 ;  /* 0x0000000400057305 */ /* 0x0002a4000021f000 */
[----:B-1----:R-:W-:Y:S01]  /*21710*/  IMAD.MOV.U32 R4, RZ, RZ, RZ ;  /* 0x000000ffff047224 */ /* 0x002fe200078e00ff */
[----:B--2---:R-:W-:-:S05]  /*21720*/  IADD3 R0, RZ, -R5, RZ ;  /* 0x80000005ff007210 */ /* 0x004fca0007ffe0ff */
[----:B------:R-:W-:-:S04]  /*21730*/  IMAD R0, R0, R3, RZ ;  /* 0x0000000300007224 */ /* 0x000fc800078e02ff */
[----:B------:R-:W-:Y:S01]  /*21740*/  IMAD.HI.U32 R8, R5, R0, R4 ;  /* 0x0000000005087227 */ /* 0x000fe200078e0004 */
[----:B------:R-:W-:Y:S02]  /*21750*/  IABS R0, R2 ;  /* 0x0000000200007213 */ /* 0x000fe40000000000 */
[----:B------:R-:W-:-:S03]  /*21760*/  IADD3 R5, R2, -0x1, R11 ;  /* 0xffffffff02057810 */ /* 0x000fc60007ffe00b */
[----:B------:R-:W-:Y:S01]  /*21770*/  IMAD.MOV R0, RZ, RZ, -R0 ;  /* 0x000000ffff007224 */ /* 0x000fe200078e0a00 */
[----:B------:R-:W-:Y:S02]  /*21780*/  IABS R4, R5 ;  /* 0x0000000500047213 */ /* 0x000fe40000000000 */
[----:B------:R-:W-:Y:S01]  /*21790*/  LOP3.LUT R5, R5, R2, RZ, 0x3c, !PT ;  /* 0x0000000205057212 */ /* 0x000fe200078e3cff */
[----:B0-----:R-:W-:Y:S02]  /*217a0*/  IMAD.MOV.U32 R7, RZ, RZ, R0 ;  /* 0x000000ffff077224 */ /* 0x001fe400078e0000 */
[----:B------:R-:W-:-:S04]  /*217b0*/  IMAD.HI.U32 R0, R8, R4, RZ ;  /* 0x0000000408007227 */ /* 0x000fc800078e00ff */
[----:B------:R-:W-:-:S05]  /*217c0*/  IMAD R4, R0, R7, R4 ;  /* 0x0000000700047224 */ /* 0x000fca00078e0204 */
[----:B------:R-:W-:-:S13]  /*217d0*/  ISETP.GT.U32.AND P1, PT, R3, R4, PT ;  /* 0x000000040300720c */ /* 0x000fda0003f24070 */
[----:B------:R-:W-:Y:S01]  /*217e0*/  @!P1 IMAD.IADD R4, R4, 0x1, -R3 ;  /* 0x0000000104049824 */ /* 0x000fe200078e0a03 */
[----:B------:R-:W-:-:S04]  /*217f0*/  @!P1 IADD3 R0, R0, 0x1, RZ ;  /* 0x0000000100009810 */ /* 0x000fc80007ffe0ff */
[----:B------:R-:W-:-:S13]  /*21800*/  ISETP.GE.U32.AND P1, PT, R4, R3, PT ;  /* 0x000000030400720c */ /* 0x000fda0003f26070 */
[----:B------:R-:W-:Y:S01]  /*21810*/  @P1 VIADD R0, R0, 0x1 ;  /* 0x0000000100001836 */ /* 0x000fe20000000000 */
[----:B------:R-:W-:-:S13]  /*21820*/  ISETP.GE.AND P1, PT, R5, RZ, PT ;  /* 0x000000ff0500720c */ /* 0x000fda0003f26270 */
[----:B------:R-:W-:Y:S01]  /*21830*/  @!P1 IMAD.MOV R0, RZ, RZ, -R0 ;  /* 0x000000ffff009224 */ /* 0x000fe200078e0a00 */
[----:B------:R-:W-:-:S13]  /*21840*/  ISETP.NE.AND P1, PT, R2, RZ, PT ;  /* 0x000000ff0200720c */ /* 0x000fda0003f25270 */
[----:B------:R-:W-:-:S07]  /*21850*/  @!P1 LOP3.LUT R0, RZ, R2, RZ, 0x33, !PT ;  /* 0x00000002ff009212 */ /* 0x000fce00078e33ff */
.L_x_3867:
[----:B------:R-:W-:Y:S05]  /*21860*/  BSYNC B0 ;  /* 0x0000000000007941 */ /* 0x000fea0003800000 */
.L_x_3866:
[-C--:B------:R-:W-:Y:S01]  /*21870*/  IMAD R2, R13, R0.reuse, RZ ;  /* 0x000000000d027224 */ /* 0x080fe200078e02ff */
[----:B------:R-:W-:Y:S01]  /*21880*/  BSSY B0, `(.L_x_3868) ;  /* 0x000015d000007945 */ /* 0x000fe20003800000 */
[----:B------:R-:W-:Y:S02]  /*21890*/  PLOP3.LUT P5, PT, PT, PT, PT, 0x80, 0x0 ;  /* 0x000000000000781c */ /* 0x000fe40003faf070 */
[C---:B------:R-:W-:Y:S01]  /*218a0*/  IMAD R3, R2.reuse, 0x70, -R6 ;  /* 0x0000007002037824 */ /* 0x040fe200078e0a06 */
[----:B------:R-:W-:-:S05]  /*218b0*/  VIADDMNMX R0, R2, R0, R11, PT ;  /* 0x0000000002007246 */ /* 0x000fca000380010b */
[----:B------:R-:W-:Y:S01]  /*218c0*/  IMAD R2, R0, 0x70, -R6 ;  /* 0x0000007000027824 */ /* 0x000fe200078e0a06 */
[----:B------:R-:W-:-:S04]  /*218d0*/  VIMNMX R0, RZ, R3, !PT ;  /* 0x00000003ff007248 */ /* 0x000fc80007fe0100 */
[----:B------:R-:W-:Y:S02]  /*218e0*/  VIMNMX R2, R2, R9, PT ;  /* 0x0000000902027248 */ /* 0x000fe40003fe0100 */
[----:B------:R-:W-:Y:S02]  /*218f0*/  SHF.R.U32.HI R4, RZ, 0x4, R0 ;  /* 0x00000004ff047819 */ /* 0x000fe40000011600 */
[----:B------:R-:W-:-:S03]  /*21900*/  ISETP.GT.AND P1, PT, R2, R0, PT ;  /* 0x000000000200720c */ /* 0x000fc60003f24270 */
[----:B------:R-:W-:-:S04]  /*21910*/  IMAD.WIDE.U32 R4, R4, 0x24924925, RZ ;  /* 0x2492492504047825 */ /* 0x000fc800078e00ff */
[----:B------:R-:W-:-:S04]  /*21920*/  IMAD.MOV.U32 R9, RZ, RZ, R5 ;  /* 0x000000ffff097224 */ /* 0x000fc800078e0005 */
[----:B0-----:R-:W-:Y:S02]  /*21930*/  IMAD.MOV.U32 R7, RZ, RZ, R9 ;  /* 0x000000ffff077224 */ /* 0x001fe400078e0009 */
[----:B------:R-:W-:Y:S01]  /*21940*/  @P1 VIADD R3, R2, 0x6f ;  /* 0x0000006f02031836 */ /* 0x000fe20000000000 */
[----:B------:R-:W-:-:S05]  /*21950*/  @P1 MOV R2, RZ ;  /* 0x000000ff00021202 */ /* 0x000fca0000000f00 */
[----:B------:R-:W-:-:S05]  /*21960*/  @P1 IMAD.HI R2, R3, -0x6db6db6d, R2 ;  /* 0x9249249303021827 */ /* 0x000fca00078e0202 */
        /* <DEDUP_REMOVED lines=11> */
.L_x_4045:
[----:B-1----:R-:W-:Y:S02]  /*21a20*/  ISETP.NE.AND P0, PT, R14, RZ, PT ;  /* 0x000000ff0e00720c */ /* 0x002fe40003f05270 */
[----:B------:R-:W-:-:S11]  /*21a30*/  PLOP3.LUT P2, PT, PT, PT, PT, 0x8, 0x0 ;  /* 0x000000000000781c */ /* 0x000fd60003f4e170 */
[----:B------:R-:W-:Y:S05]  /*21a40*/  @P0 BRA `(.L_x_3871) ;  /* 0x00000000000c0947 */ /* 0x000fea0003800000 */
[----:B------:R-:W-:-:S03]  /*21a50*/  UMOV UR4, 0xffffffff ;  /* 0xffffffff00047882 */ /* 0x000fc60000000000 */
[----:B------:R-:W-:Y:S05]  /*21a60*/  BRA.DIV UR4, `(.L_x_3872) ;  /* 0x00000076042c7947 */ /* 0x000fea000b800000 */
[----:B------:R-:W-:-:S13]  /*21a70*/  ELECT P2, URZ, PT ;  /* 0x00000000003f782f */ /* 0x000fda0003840000 */
.L_x_3871:
        /* <DEDUP_REMOVED lines=9> */
.L_x_4048:
[----:B------:R-:W-:Y:S05]  /*21b10*/  BSYNC B1 ;  /* 0x0000000000017941 */ /* 0x000fea0003800000 */
.L_x_3873:
[----:B------:R-:W-:Y:S04]  /*21b20*/  BSSY B1, `(.L_x_3875) ;  /* 0x000008c000017945 */ /* 0x000fe80003800000 */
[----:B------:R-:W-:Y:S05]  /*21b30*/  @!P2 BRA `(.L_x_3876) ;  /* 0x000000080028a947 */ /* 0x000fea0003800000 */
[----:B------:R-:W2:Y:S04]  /*21b40*/  LDL R5, [R1+0x20] ;  /* 0x0000200001057983 */ /* 0x000ea80000100800 */
[----:B------:R-:W3:Y:S01]  /*21b50*/  LDL R4, [R1+0x24] ;  /* 0x0000240001047983 */ /* 0x000ee20000100800 */
[----:B------:R-:W-:Y:S01]  /*21b60*/  BSSY B2, `(.L_x_3877) ;  /* 0x0000008000027945 */ /* 0x000fe20003800000 */
[----:B------:R-:W1:Y:S02]  /*21b70*/  S2R R3, SR_TID.X ;  /* 0x0000000000037919 */ /* 0x000e640000002100 */
[----:B-1----:R-:W-:-:S04]  /*21b80*/  LOP3.LUT R3, R3, 0x7f, RZ, 0xc0, !PT ;  /* 0x0000007f03037812 */ /* 0x002fc800078ec0ff */
[----:B------:R-:W-:Y:S01]  /*21b90*/  ISETP.NE.AND P4, PT, R3, RZ, PT ;  /* 0x000000ff0300720c */ /* 0x000fe20003f85270 */
[----:B--2---:R-:W-:Y:S01]  /*21ba0*/  IMAD R5, R5, 0x8, R18 ;  /* 0x0000000805057824 */ /* 0x004fe200078e0212 */
[----:B---3--:R-:W-:-:S04]  /*21bb0*/  SHF.L.U32 R8, R4, 0x1f, RZ ;  /* 0x0000001f04087819 */ /* 0x008fc800000006ff */
[----:B------:R-:W1:Y:S02]  /*21bc0*/  SYNCS.PHASECHK.TRANS64.TRYWAIT P0, [R5+URZ+0x368a0], R8 ;  /* 0x0368a008050075a7 */ /* 0x000e64000800017f */
[----:B-1----:R-:W-:Y:S05]  /*21bd0*/  @!P0 BRA `(.L_x_3878) ;  /* 0x0000007400088947 */ /* 0x002fea0003800000 */
.L_x_4049:
[----:B------:R-:W-:Y:S05]  /*21be0*/  BSYNC B2 ;  /* 0x0000000000027941 */ /* 0x000fea0003800000 */
.L_x_3877:
[----:B------:R-:W-:Y:S04]  /*21bf0*/  BSSY B2, `(.L_x_3879) ;  /* 0x0000008000027945 */ /* 0x000fe80003800000 */
[----:B------:R-:W-:Y:S05]  /*21c00*/  @P4 BRA `(.L_x_3880) ;  /* 0x0000000000184947 */ /* 0x000fea0003800000 */
[----:B0-----:R-:W2:Y:S02]  /*21c10*/  LDL R2, [R1+0x10] ;  /* 0x0000100001027983 */ /* 0x001ea40000100800 */
[----:B--2---:R-:W-:Y:S02]  /*21c20*/  LOP3.LUT P0, RZ, R2, 0x1, RZ, 0xc0, !PT ;  /* 0x0000000102ff7812 */ /* 0x004fe4000780c0ff */
[----:B------:R-:W-:-:S04]  /*21c30*/  MOV R2, 0xa800 ;  /* 0x0000a80000027802 */ /* 0x000fc80000000f00 */
[----:B------:R2:W-:Y:S07]  /*21c40*/  SYNCS.ARRIVE.TRANS64 RZ, [R5+URZ+0x36890], R2 ;  /* 0x0368900205ff79a7 */ /* 0x0005ee000800003f */
[----:B------:R-:W-:Y:S05]  /*21c50*/  @!P0 BRA `(.L_x_3880) ;  /* 0x0000000000048947 */ /* 0x000fea0003800000 */
[----:B------:R-:W-:Y:S01]  /*21c60*/  BPT.TRAP 0x1 ;  /* 0x000000040000795c */ /* 0x000fe20000300000 */
.L_x_3880:
[----:B------:R-:W-:Y:S05]  /*21c70*/  BSYNC B2 ;  /* 0x0000000000027941 */ /* 0x000fea0003800000 */
.L_x_3879:
        /* <DEDUP_REMOVED lines=10> */
[----:B--2---:R-:W-:-:S02]  /*21d20*/  IMAD R6, R2, 0xa800, R18 ;  /* 0x0000a80002067824 */ /* 0x004fc400078e0212 */
[----:B------:R-:W-:Y:S02]  /*21d30*/  VIADD R2, R5, 0x36890 ;  /* 0x0003689005027836 */ /* 0x000fe40000000000 */
[----:B------:R-:W-:-:S07]  /*21d40*/  VIADD R4, R6, 0x21400 ;  /* 0x0002140006047836 */ /* 0x000fce0000000000 */
.L_x_3881:
        /* <DEDUP_REMOVED lines=16> */
.L_x_3882:
        /* <DEDUP_REMOVED lines=16> */
.L_x_3883:
        /* <DEDUP_REMOVED lines=13> */
.L_x_4050:
[----:B------:R-:W-:Y:S05]  /*22020*/  BSYNC B2 ;  /* 0x0000000000027941 */ /* 0x000fea0003800000 */
.L_x_3884:
[----:B------:R-:W-:Y:S01]  /*22030*/  BSSY B2, `(.L_x_3886) ;  /* 0x000000a000027945 */ /* 0x000fe20003800000 */
[----:B------:R-:W-:Y:S01]  /*22040*/  IMAD.MOV.U32 R12, RZ, RZ, 0x0 ;  /* 0x00000000ff0c7424 */ /* 0x000fe200078e00ff */
[----:B------:R-:W-:Y:S02]  /*22050*/  MOV R13, 0x12f00000 ;  /* 0x12f00000000d7802 */ /* 0x000fe40000000f00 */
[----:B------:R-:W-:Y:S05]  /*22060*/  @P4 BRA `(.L_x_3887) ;  /* 0x0000000000184947 */ /* 0x000fea0003800000 */
[----:B------:R-:W2:Y:S02]  /*22070*/  LDL R2, [R1+0x10] ;  /* 0x0000100001027983 */ /* 0x000ea40000100800 */
[----:B--2---:R-:W-:Y:S01]  /*22080*/  LOP3.LUT P0, RZ, R2, 0x1, RZ, 0xc0, !PT ;  /* 0x0000000102ff7812 */ /* 0x004fe2000780c0ff */
[----:B------:R-:W-:-:S04]  /*22090*/  IMAD.MOV.U32 R2, RZ, RZ, 0xa800 ;  /* 0x0000a800ff027424 */ /* 0x000fc800078e00ff */
[----:B------:R2:W-:Y:S08]  /*220a0*/  SYNCS.ARRIVE.TRANS64 RZ, [R5+URZ+0x368b0], R2 ;  /* 0x0368b00205ff79a7 */ /* 0x0005f0000800003f */
[----:B------:R-:W-:Y:S05]  /*220b0*/  @!P0 BRA `(.L_x_3887) ;  /* 0x0000000000048947 */ /* 0x000fea0003800000 */
[----:B------:R-:W-:Y:S01]  /*220c0*/  BPT.TRAP 0x1 ;  /* 0x000000040000795c */ /* 0x000fe20000300000 */
.L_x_3887:
[----:B------:R-:W-:Y:S05]  /*220d0*/  BSYNC B2 ;  /* 0x0000000000027941 */ /* 0x000fea0003800000 */
.L_x_3886:
        /* <DEDUP_REMOVED lines=8> */
.L_x_3888:
        /* <DEDUP_REMOVED lines=15> */
.L_x_3889:
        /* <DEDUP_REMOVED lines=15> */
.L_x_3890:
        /* <DEDUP_REMOVED lines=10> */
.L_x_3876:
[----:B------:R-:W-:Y:S05]  /*223e0*/  BSYNC B1 ;  /* 0x0000000000017941 */ /* 0x000fea0003800000 */
.L_x_3875:
[----:B0-----:R-:W2:Y:S04]  /*223f0*/  LDL.LU R2, [R1+0x20] ;  /* 0x0000200001027983 */ /* 0x001ea80000300800 */
        /* <DEDUP_REMOVED lines=12> */
.L_x_3907:
        /* <DEDUP_REMOVED lines=10> */
.L_x_4051:
[----:B------:R-:W-:Y:S05]  /*22560*/  BSYNC B2 ;  /* 0x0000000000027941 */ /* 0x000fea0003800000 */
.L_x_3893:
        /* <DEDUP_REMOVED lines=11> */
.L_x_3896:
[----:B------:R-:W-:Y:S05]  /*22620*/  BSYNC B2 ;  /* 0x0000000000027941 */ /* 0x000fea0003800000 */
.L_x_3895:
        /* <DEDUP_REMOVED lines=12> */
.L_x_3897:
        /* <DEDUP_REMOVED lines=16> */
.L_x_3898:
        /* <DEDUP_REMOVED lines=16> */
.L_x_3899:
        /* <DEDUP_REMOVED lines=13> */
.L_x_4052:
[----:B------:R-:W-:Y:S05]  /*229c0*/  BSYNC B2 ;  /* 0x0000000000027941 */ /* 0x000fea0003800000 */
.L_x_3900:
        /* <DEDUP_REMOVED lines=10> */
.L_x_3903:
[----:B------:R-:W-:Y:S05]  /*22a70*/  BSYNC B2 ;  /* 0x0000000000027941 */ /* 0x000fea0003800000 */
.L_x_3902:
        /* <DEDUP_REMOVED lines=8> */
.L_x_3904:
        /* <DEDUP_REMOVED lines=15> */
.L_x_3905:
        /* <DEDUP_REMOVED lines=15> */
.L_x_3906:
        /* <DEDUP_REMOVED lines=10> */
.L_x_3892:
[----:B------:R-:W-:Y:S05]  /*22d80*/  BSYNC B1 ;  /* 0x0000000000017941 */ /* 0x000fea0003800000 */
.L_x_3891:
[----:B0-----:R-:W2:Y:S04]  /*22d90*/  LDL.LU R2, [R1+0x20] ;  /* 0x0000200001027983 */ /* 0x001ea80000300800 */
[----:B------:R-:W3:Y:S01]  /*22da0*/  LDL.LU R5, [R1+0x24] ;  /* 0x0000240001057983 */ /* 0x000ee20000300800 */
[----:B--2---:R-:W-:-:S05]  /*22db0*/  VIADD R2, R2, 0x1 ;  /* 0x0000000102027836 */ /* 0x004fca0000000000 */
[----:B------:R-:W-:-:S04]  /*22dc0*/  ISETP.NE.AND P0, PT, R2, 0x2, PT ;  /* 0x000000020200780c */ /* 0x000fc80003f05270 */
[----:B------:R-:W-:Y:S02]  /*22dd0*/  SEL R3, RZ, 0x1, P0 ;  /* 0x00000001ff037807 */ /* 0x000fe40000000000 */
[----:B------:R-:W-:Y:S02]  /*22de0*/  SEL R2, R2, RZ, P0 ;  /* 0x000000ff02027207 */ /* 0x000fe40000000000 */
[----:B---3--:R-:W-:Y:S02]  /*22df0*/  LOP3.LUT R5, R5, R3, RZ, 0x3c, !PT ;  /* 0x0000000305057212 */ /* 0x008fe400078e3cff */
[C---:B------:R-:W-:Y:S02]  /*22e00*/  ISETP.GT.AND P0, PT, R7.reuse, R9, PT ;  /* 0x000000090700720c */ /* 0x040fe40003f04270 */
[----:B------:R-:W-:Y:S01]  /*22e10*/  IADD3 R7, R7, -0x1, RZ ;  /* 0xffffffff07077810 */ /* 0x000fe20007ffe0ff */
[----:B------:R1:W-:Y:S04]  /*22e20*/  STL [R1+0x24], R5 ;  /* 0x0000240501007387 */ /* 0x0003e80000100800 */
[----:B------:R1:W-:Y:S06]  /*22e30*/  STL [R1+0x20], R2 ;  /* 0x0000200201007387 */ /* 0x0003ec0000100800 */
[----:B------:R-:W-:Y:S05]  /*22e40*/  @P0 BRA `(.L_x_3907) ;  /* 0xfffffff4009c0947 */ /* 0x000fea000383ffff */
.L_x_3869:
[----:B------:R-:W-:Y:S05]  /*22e50*/  BSYNC B0 ;  /* 0x0000000000007941 */ /* 0x000fea0003800000 */
.L_x_3868:
        /* <DEDUP_REMOVED lines=20> */
[----:B-----5:R-:W-:-:S03]  /*22fa0*/  IADD3 R4, R8, -0x1, R17 ;  /* 0xffffffff08047810 */ /* 0x020fc60007ffe011 */
[----:B------:R-:W-:Y:S01]  /*22fb0*/  IMAD.MOV R2, RZ, RZ, -R2 ;  /* 0x000000ffff027224 */ /* 0x000fe200078e0a02 */
[----:B------:R-:W-:Y:S02]  /*22fc0*/  IABS R3, R4 ;  /* 0x0000000400037213 */ /* 0x000fe40000000000 */
[----:B------:R-:W-:Y:S02]  /*22fd0*/  LOP3.LUT R4, R4, R17, RZ, 0x3c, !PT ;  /* 0x0000001104047212 */ /* 0x000fe400078e3cff */
[----:B------:R-:W-:Y:S01]  /*22fe0*/  MOV R5, R2 ;  /* 0x0000000200057202 */ /* 0x000fe20000000f00 */
        /* <DEDUP_REMOVED lines=11> */
[----:B------:R0:W-:Y:S02]  /*230a0*/  STL [R1+0x44], R2 ;  /* 0x0000440201007387 */ /* 0x0001e40000100800 */
.L_x_3909:
[----:B------:R-:W-:Y:S05]  /*230b0*/  BSYNC B0 ;  /* 0x0000000000007941 */ /* 0x000fea0003800000 */
.L_x_3908:
        /* <DEDUP_REMOVED lines=14> */
[----:B------:R-:W-:Y:S02]  /*231a0*/  VOTEU.ANY UR4, UPT, PT ;  /* 0x0000000000047886 */ /* 0x000fe400038e0100 */
[----:B------:R-:W0:Y:S08]  /*231b0*/  FLO.U32 R0, UR4 ;  /* 0x0000000400007d00 */ /* 0x000e3000080e0000 */
[----:B------:R-:W1:Y:S01]  /*231c0*/  POPC R4, UR4 ;  /* 0x0000000400047d09 */ /* 0x000e620008000000 */
[----:B0-----:R-:W-:-:S02]  /*231d0*/  ISETP.EQ.U32.AND P0, PT, R0, R3, PT ;  /* 0x000000030000720c */ /* 0x001fc40003f02070 */
[----:B------:R-:W1:Y:S11]  /*231e0*/  LDC.64 R2, c[0x0][0xc60] ;  /* 0x00031800ff027b82 */ /* 0x000e760000000a00 */
        /* <DEDUP_REMOVED lines=8> */
.L_x_3911:
        /* <DEDUP_REMOVED lines=20> */
.L_x_3914:
[----:B------:R-:W-:Y:S05]  /*233b0*/  BSYNC B6 ;  /* 0x0000000000067941 */ /* 0x000fea0003800000 */
.L_x_3913:
        /* <DEDUP_REMOVED lines=20> */
.L_x_3917:
[----:B------:R0:W1:Y:S01]  /*23500*/  LDC.64 R2, c[0x4][R17] ;  /* 0x0100000011027b82 */ /* 0x0000620000000a00 */
[----:B------:R-:W-:Y:S01]  /*23510*/  ULDC.64 UR4, c[0x4][0x1b8] ;  /* 0x01006e0000047ab9 */ /* 0x000fe20000000a00 */
[----:B------:R-:W-:Y:S01]  /*23520*/  ULDC.64 UR6, c[0x4][0x1c0] ;  /* 0x0100700000067ab9 */ /* 0x000fe20000000a00 */
[----:B------:R-:W-:Y:S01]  /*23530*/  ULDC.64 UR8, c[0x4][0xe0] ;  /* 0x0100380000087ab9 */ /* 0x000fe20000000a00 */
[----:B------:R-:W-:Y:S01]  /*23540*/  MOV R4, UR4 ;  /* 0x0000000400047c02 */ /* 0x000fe20008000f00 */
[----:B------:R-:W-:Y:S01]  /*23550*/  IMAD.U32 R5, RZ, RZ, UR5 ;  /* 0x00000005ff057e24 */ /* 0x000fe2000f8e00ff */
[----:B------:R-:W-:Y:S01]  /*23560*/  MOV R11, UR9 ;  /* 0x00000009000b7c02 */ /* 0x000fe20008000f00 */
[----:B------:R-:W-:Y:S02]  /*23570*/  IMAD.U32 R6, RZ, RZ, UR6 ;  /* 0x00000006ff067e24 */ /* 0x000fe4000f8e00ff */
[----:B------:R-:W-:Y:S02]  /*23580*/  IMAD.U32 R7, RZ, RZ, UR7 ;  /* 0x00000007ff077e24 */ /* 0x000fe4000f8e00ff */
[----:B------:R-:W-:-:S02]  /*23590*/  IMAD.U32 R10, RZ, RZ, UR8 ;  /* 0x00000008ff0a7e24 */ /* 0x000fc4000f8e00ff */
[----:B------:R-:W-:Y:S02]  /*235a0*/  IMAD.MOV.U32 R8, RZ, RZ, 0x70 ;  /* 0x00000070ff087424 */ /* 0x000fe400078e00ff */
[----:B------:R-:W-:Y:S02]  /*235b0*/  IMAD.MOV.U32 R12, RZ, RZ, 0x1 ;  /* 0x00000001ff0c7424 */ /* 0x000fe400078e00ff */
[----:B0-----:R-:W-:-:S07]  /*235c0*/  IMAD.MOV.U32 R13, RZ, RZ, RZ ;  /* 0x000000ffff0d7224 */ /* 0x001fce00078e00ff */
[----:B------:R-:W-:-:S07]  /*235d0*/  LEPC R20, `(.L_x_3916) ;  /* 0x000000001014794e */ /* 0x000fce0000000000 */
[----:B-1----:R-:W-:Y:S05]  /*235e0*/  CALL.ABS.NOINC R2 ;  /* 0x0000000002007343 */ /* 0x002fea0003c00000 */
.L_x_3916:
[----:B------:R-:W-:Y:S05]  /*235f0*/  BSYNC B6 ;  /* 0x0000000000067941 */ /* 0x000fea0003800000 */
.L_x_3915:
[----:B------:R-:W2:Y:S01]  /*23600*/  LDL.LU R2, [R1+0x28] ;  /* 0x0000280001027983 */ /* 0x000ea20000300800 */
[----:B------:R-:W-:-:S03]  /*23610*/  ULDC.64 UR4, c[0x0][0x9f8] ;  /* 0x00027e0000047ab9 */ /* 0x000fc60000000a00 */
[----:B------:R-:W3:Y:S04]  /*23620*/  LDL.LU R0, [R1+0x3c] ;  /* 0x00003c0001007983 */ /* 0x000ee80000300800 */
[----:B------:R-:W4:Y:S01]  /*23630*/  LDL R7, [R1+0x14] ;  /* 0x0000140001077983 */ /* 0x000f220000100800 */
[----:B------:R-:W-:-:S03]  /*23640*/  ISETP.NE.U32.AND P0, PT, RZ, UR4, PT ;  /* 0x00000004ff007c0c */ /* 0x000fc6000bf05070 */
        /* <DEDUP_REMOVED lines=20> */
.L_x_4055:
        /* <DEDUP_REMOVED lines=11> */
.L_x_4058:
[----:B------:R-:W-:Y:S05]  /*23840*/  @!P6 BRA `(.L_x_3919) ;  /* 0x000000040020e947 */ /* 0x000fea0003800000 */
[----:B------:R-:W-:-:S04]  /*23850*/  ISETP.NE.U32.AND P0, PT, R2, RZ, PT ;  /* 0x000000ff0200720c */ /* 0x000fc80003f05070 */
[----:B------:R-:W-:-:S13]  /*23860*/  ISETP.NE.AND.EX P0, PT, R3, RZ, PT, P0 ;  /* 0x000000ff0300720c */ /* 0x000fda0003f05300 */
[----:B------:R-:W-:Y:S05]  /*23870*/  @!P0 BRA `(.L_x_3921) ;  /* 0x0000000000508947 */ /* 0x000fea0003800000 */
[----:B------:R-:W1:Y:S01]  /*23880*/  LDC R6, c[0x0][0x43c] ;  /* 0x00010f00ff067b82 */ /* 0x000e620000000800 */
[----:B------:R-:W-:Y:S01]  /*23890*/  MOV R9, R0 ;  /* 0x0000000000097202 */ /* 0x000fe20000000f00 */
[----:B------:R-:W-:-:S04]  /*238a0*/  ULDC.64 UR4, c[0x0][0x428] ;  /* 0x00010a0000047ab9 */ /* 0x000fc80000000a00 */
        /* <DEDUP_REMOVED lines=17> */
.L_x_3921:
[----:B-1----:R-:W2:Y:S01]  /*239c0*/  LDL R2, [R1+0x18] ;  /* 0x0000180001027983 */ /* 0x002ea20000100800 */
[----:B0-----:R-:W-:Y:S02]  /*239d0*/  LEA R0, R19, R18, 0x3 ;  /* 0x0000001213007211 */ /* 0x001fe400078e18ff */
[----:B--2---:R-:W-:-:S04]  /*239e0*/  SHF.L.U32 R2, R2, 0x1f, RZ ;  /* 0x0000001f02027819 */ /* 0x004fc800000006ff */
[----:B------:R-:W0:Y:S02]  /*239f0*/  SYNCS.PHASECHK.TRANS64.TRYWAIT P0, [R0+URZ+0x36840], R2 ;  /* 0x03684002000075a7 */ /* 0x000e24000800017f */
[----:B0-----:R-:W-:Y:S05]  /*23a00*/  @!P0 BRA `(.L_x_3922) ;  /* 0x0000005800208947 */ /* 0x001fea0003800000 */
.L_x_4059:
        /* <DEDUP_REMOVED lines=10> */
.L_x_3923:
        /* <DEDUP_REMOVED lines=18> */
[----:B------:R-:W-:-:S03]  /*23bd0*/  UIADD3 UR16, UR8, 0x28400, URZ ;  /* 0x0002840008107890 */ /* 0x000fc6000fffe03f */
[----:B------:R-:W-:Y:S01]  /*23be0*/  UMOV UR8, UR14 ;  /* 0x0000000e00087c82 */ /* 0x000fe20008000000 */
[----:B------:R-:W-:Y:S01]  /*23bf0*/  UMOV UR14, 0x80 ;  /* 0x00000080000e7882 */ /* 0x000fe20000000000 */
[----:B------:R1:W-:Y:S01]  /*23c00*/  STL [R1+0x10], R3 ;  /* 0x0000100301007387 */ /* 0x0003e20000100800 */
[----:B--2---:R-:W-:Y:S02]  /*23c10*/  R2UR UR11, R4 ;  /* 0x00000000040b72ca */ /* 0x004fe400000e0000 */
[----:B---3--:R-:W-:-:S13]  /*23c20*/  R2UR UR5, R2 ;  /* 0x00000000020572ca */ /* 0x008fda00000e0000 */
[----:B------:R-:W-:Y:S02]  /*23c30*/  UIMAD UR11, UR11, 0x70, UR5 ;  /* 0x000000700b0b78a4 */ /* 0x000fe4000f8e0205 */
        /* <DEDUP_REMOVED lines=9> */
.L_x_3919:
        /* <DEDUP_REMOVED lines=40> */
.L_x_3925:
[----:B------:R-:W-:Y:S05]  /*23f50*/  BSYNC B6 ;  /* 0x0000000000067941 */ /* 0x000fea0003800000 */
.L_x_3924:
        /* <DEDUP_REMOVED lines=8> */
[----:B---3--:R-:W-:Y:S02]  /*23fe0*/  IMAD.MOV.U32 R3, RZ, RZ, R5 ;  /* 0x000000ffff037224 */ /* 0x008fe400078e0005 */
        /* <DEDUP_REMOVED lines=12> */
[----:B-1----:R-:W-:Y:S02]  /*240b0*/  IMAD.SHL.U32 R10, R10, 0x8, RZ ;  /* 0x000000080a0a7824 */ /* 0x002fe400078e00ff */
[----:B-----5:R-:W-:-:S03]  /*240c0*/  IMAD.SHL.U32 R9, R9, 0x8, RZ ;  /* 0x0000000809097824 */ /* 0x020fc600078e00ff */
[----:B------:R-:W-:-:S04]  /*240d0*/  LOP3.LUT R10, R10, 0x38, RZ, 0xc0, !PT ;  /* 0x000000380a0a7812 */ /* 0x000fc800078ec0ff */
[----:B------:R-:W-:Y:S02]  /*240e0*/  LOP3.LUT R11, R10, 0x40, RZ, 0xfc, !PT ;  /* 0x000000400a0b7812 */ /* 0x000fe400078efcff */
[----:B------:R-:W-:Y:S02]  /*240f0*/  LOP3.LUT R9, R9, 0x38, RZ, 0xc0, !PT ;  /* 0x0000003809097812 */ /* 0x000fe400078ec0ff */
[----:B--2---:R-:W-:Y:S02]  /*24100*/  LOP3.LUT R4, R4, 0x7f, RZ, 0xc0, !PT ;  /* 0x0000007f04047812 */ /* 0x004fe400078ec0ff */
[----:B------:R-:W-:Y:S02]  /*24110*/  LOP3.LUT R10, R10, 0x80, RZ, 0xfc, !PT ;  /* 0x000000800a0a7812 */ /* 0x000fe400078efcff */
[----:B------:R-:W-:Y:S02]  /*24120*/  SHF.R.U32.HI R6, RZ, 0x3, R4 ;  /* 0x00000003ff067819 */ /* 0x000fe40000011604 */
[----:B------:R-:W1:Y:S02]  /*24130*/  S2R R4, SR_TID.X ;  /* 0x0000000000047919 */ /* 0x000e640000002100 */
[----:B-1----:R-:W-:-:S04]  /*24140*/  SHF.L.U32 R4, R4, 0x4, RZ ;  /* 0x0000000404047819 */ /* 0x002fc800000006ff */
[----:B------:R-:W-:Y:S02]  /*24150*/  LOP3.LUT R4, R6, 0x70, R4, 0xf8, !PT ;  /* 0x0000007006047812 */ /* 0x000fe400078ef804 */
[----:B------:R-:W1:Y:S01]  /*24160*/  @P0 LDC R6, c[0x0][0x44c] ;  /* 0x00011300ff060b82 */ /* 0x000e620000000800 */
[----:B---3--:R-:W-:-:S05]  /*24170*/  IMAD.SHL.U32 R5, R5, 0x80, RZ ;  /* 0x0000008005057824 */ /* 0x008fca00078e00ff */
[----:B------:R-:W-:-:S05]  /*24180*/  LOP3.LUT R4, R4, R5, RZ, 0xfc, !PT ;  /* 0x0000000504047212 */ /* 0x000fca00078efcff */
[----:B-1----:R-:W-:-:S04]  /*24190*/  @P0 IMAD.HI.U32 R6, R4, R6, RZ ;  /* 0x0000000604060227 */ /* 0x002fc800078e00ff */
[----:B------:R-:W-:Y:S01]  /*241a0*/  IMAD.MOV.U32 R0, RZ, RZ, R4 ;  /* 0x000000ffff007224 */ /* 0x000fe200078e0004 */
        /* <DEDUP_REMOVED lines=13> */
[----:B------:R-:W-:-:S04]  /*24280*/  ULDC.64 UR4, c[0x0][0x280] ;  /* 0x0000a00000047ab9 */ /* 0x000fc80000000a00 */
[----:B------:R-:W-:Y:S02]  /*24290*/  IADD3 R3, R3, R4, RZ ;  /* 0x0000000403037210 */ /* 0x000fe40007ffe0ff */
[C---:B------:R-:W-:Y:S01]  /*242a0*/  LEA R4, P0, R2.reuse, UR4, 0x1 ;  /* 0x0000000402047c11 */ /* 0x040fe2000f8008ff */
[----:B------:R-:W-:Y:S02]  /*242b0*/  ULDC UR4, c[0x0][0x2b8] ;  /* 0x0000ae0000047ab9 */ /* 0x000fe40000000800 */
[----:B------:R-:W-:Y:S02]  /*242c0*/  ISETP.GE.AND P3, PT, R9, UR4, PT ;  /* 0x0000000409007c0c */ /* 0x000fe4000bf66270 */
[----:B------:R-:W-:Y:S01]  /*242d0*/  LEA.HI.X R3, R2, UR5, R3, 0x1, P0 ;  /* 0x0000000502037c11 */ /* 0x000fe200080f0c03 */
[----:B------:R-:W-:Y:S01]  /*242e0*/  UMOV UR5, 0xffffffff ;  /* 0xffffffff00057882 */ /* 0x000fe20000000000 */
[----:B------:R-:W-:Y:S02]  /*242f0*/  ISETP.GE.AND P0, PT, R11, UR4, PT ;  /* 0x000000040b007c0c */ /* 0x000fe4000bf06270 */
        /* <DEDUP_REMOVED lines=8> */
[----:B------:R-:W-:-:S05]  /*24380*/  IMAD.IADD R0, R11, 0x1, R5 ;  /* 0x000000010b007824 */ /* 0x000fca00078e0205 */
[----:B------:R-:W-:Y:S01]  /*24390*/  IADD3 R5, R0, 0x10, RZ ;  /* 0x0000001000057810 */ /* 0x000fe20007ffe0ff */
        /* <DEDUP_REMOVED lines=9> */
[----:B---3--:R-:W-:Y:S04]  /*24430*/  @!P2 LDGSTS.E.BYPASS.LTC128B.128 [R10+0x15400], desc[UR60][R6.64], !P3 ;  /* 0x15400000060aafae */ /* 0x008fe8000d901d7c */
        /* <DEDUP_REMOVED lines=16> */
[----:B-1----:R-:W-:-:S04]  /*24540*/  @!P2 LEA R5, P4, R9, R5, 0x1 ;  /* 0x000000050905a211 */ /* 0x002fc800078808ff */
[----:B0-----:R-:W-:-:S05]  /*24550*/  @!P2 IADD3.X R6, RZ, R6, RZ, P4, !PT ;  /* 0x00000006ff06a210 */ /* 0x001fca00027fe4ff */
        /* <DEDUP_REMOVED lines=10> */
[----:B0-----:R-:W-:-:S05]  /*24600*/  @!P2 IMAD.X R6, RZ, RZ, R6, P4 ;  /* 0x000000ffff06a224 */ /* 0x001fca00020e0606 */
[----:B------:R-:W-:Y:S01]  /*24610*/  @!P2 MOV R7, R6 ;  /* 0x000000060007a202 */ /* 0x000fe20000000f00 */
        /* <DEDUP_REMOVED lines=10> */
[----:B------:R-:W-:Y:S01]  /*246c0*/  @!P2 IMAD.MOV.U32 R7, RZ, RZ, R6 ;  /* 0x000000ffff07a224 */ /* 0x000fe200078e0006 */
[----:B------:R-:W-:Y:S01]  /*246d0*/  @!P2 MOV R6, R5 ;  /* 0x000000050006a202 */ /* 0x000fe20000000f00 */
[----:B------:R-:W-:-:S04]  /*246e0*/  VIADD R5, R0, 0x50 ;  /* 0x0000005000057836 */ /* 0x000fc80000000000 */
        /* <DEDUP_REMOVED lines=9> */
[----:B------:R-:W-:Y:S01]  /*24780*/  @!P2 IMAD.MOV.U32 R6, RZ, RZ, R5 ;  /* 0x000000ffff06a224 */ /* 0x000fe200078e0005 */
[----:B------:R-:W-:-:S04]  /*24790*/  IADD3 R5, R0, 0x60, RZ ;  /* 0x0000006000057810 */ /* 0x000fc80007ffe0ff */
        /* <DEDUP_REMOVED lines=14> */
[----:B------:R0:W2:Y:S02]  /*24880*/  SHFL.IDX PT, R3, R4, 0x7, 0x181f ;  /* 0x00f81f0004037f89 */ /* 0x0000a400000e0000 */
.L_x_4076:
[----:B------:R-:W-:Y:S01]  /*24890*/  VIADD R0, R0, 0x70 ;  /* 0x0000007000007836 */ /* 0x000fe20000000000 */
[----:B------:R-:W-:Y:S04]  /*248a0*/  BSSY B0, `(.L_x_3927) ;  /* 0x000000c000007945 */ /* 0x000fe80003800000 */
[----:B------:R-:W-:-:S13]  /*248b0*/  ISETP.GE.AND P2, PT, R0, R2, PT ;  /* 0x000000020000720c */ /* 0x000fda0003f46270 */
[----:B------:R-:W-:Y:S05]  /*248c0*/  @P2 BRA `(.L_x_3928) ;  /* 0x0000000000242947 */ /* 0x000fea0003800000 */
[----:B0-----:R-:W4:Y:S01]  /*248d0*/  LDL R4, [R1+0x30] ;  /* 0x0000300001047983 */ /* 0x001f220000100800 */
[----:B--2---:R-:W-:-:S04]  /*248e0*/  LEA R2, P2, R9, R3, 0x1 ;  /* 0x0000000309027211 */ /* 0x004fc800078408ff */
[----:B-1----:R-:W-:-:S05]  /*248f0*/  IADD3.X R3, RZ, R5, RZ, P2, !PT ;  /* 0x00000005ff037210 */ /* 0x002fca00017fe4ff */
[----:B------:R-:W-:Y:S01]  /*24900*/  @!PT LDS RZ, [RZ] ;  /* 0x00000000fffff984 */ /* 0x000fe20000000800 */
[----:B------:R-:W-:Y:S01]  /*24910*/  @!PT LDS RZ, [RZ] ;  /* 0x00000000fffff984 */ /* 0x000fe20000000800 */
[----:B------:R-:W-:Y:S01]  /*24920*/  @!PT LDS RZ, [RZ] ;  /* 0x00000000fffff984 */ /* 0x000fe20000000800 */
[----:B----4-:R4:W-:Y:S04]  /*24930*/  LDGSTS.E.BYPASS.LTC128B.128 [R4+0x18c00], desc[UR60][R2.64], !P3 ;  /* 0x18c0000002047fae */ /* 0x0109e8000d901d7c */
[----:B------:R4:W-:Y:S04]  /*24940*/  LDGSTS.E.BYPASS.LTC128B.128 [R4+0x1cc00], desc[UR60][R2.64+0x80], !P0 ;  /* 0x1cc0008002047fae */ /* 0x0009e8000c101d7c */
[----:B------:R4:W-:Y:S02]  /*24950*/  LDGSTS.E.BYPASS.LTC128B.128 [R4+0x20c00], desc[UR60][R2.64+0x100], !P1 ;  /* 0x20c0010002047fae */ /* 0x0009e4000c901d7c */
.L_x_3928:
[----:B------:R-:W-:Y:S05]  /*24960*/  BSYNC B0 ;  /* 0x0000000000007941 */ /* 0x000fea0003800000 */
.L_x_3927:
[----:B------:R-:W-:Y:S01]  /*24970*/  NOP ;  /* 0x0000000000007918 */ /* 0x000fe20000000000 */
[----:B------:R-:W-:-:S13]  /*24980*/  PLOP3.LUT P0, PT, PT, PT, PT, 0x80, 0x0 ;  /* 0x000000000000781c */ /* 0x000fda0003f0f070 */
.L_x_3929:
[----:B------:R-:W-:Y:S02]  /*24990*/  PLOP3.LUT P1, PT, P1, P0, PT, 0xa2, 0x0 ;  /* 0x000000000000781c */ /* 0x000fe40000f21472 */
[----:B------:R-:W-:-:S08]  /*249a0*/  @P0 R2UR P1, UR4, R18 ;  /* 0x00000000120402ca */ /* 0x000fd00000020000 */
[----:B------:R-:W-:-:S05]  /*249b0*/  @P0 PLOP3.LUT P0, PT, P1, PT, PT, 0x80, 0x0 ;  /* 0x000000000000081c */ /* 0x000fca0000f0f070 */
[----:B------:R-:W-:Y:S01]  /*249c0*/  @!P1 SYNCS.ARRIVE.TRANS64.RED.A0T1 RZ, [UR4+0x36800], RZ ;  /* 0x036800ffffff99a7 */ /* 0x000fe20008200404 */
[----:B------:R-:W-:Y:S07]  /*249d0*/  @!P1 ARRIVES.LDGSTSBAR.64.TRANSCNT [UR4+0x36800] ;  /* 0x03680000ff0099b0 */ /* 0x000fee0008000a84 */
[----:B------:R-:W-:Y:S05]  /*249e0*/  @P0 BRA.U.ANY `(.L_x_3929) ;  /* 0xfffffffd00e80947 */ /* 0x000fea000393ffff */
[----:B----4-:R-:W4:Y:S02]  /*249f0*/  LDL.LU R2, [R1+0x64] ;  /* 0x0000640001027983 */ /* 0x010f240000300800 */
[----:B----4-:R-:W-:-:S05]  /*24a00*/  VIADD R2, R2, 0x1 ;  /* 0x0000000102027836 */ /* 0x010fca0000000000 */
        /* <DEDUP_REMOVED lines=8> */
[----:B------:R-:W5:Y:S03]  /*24a90*/  SYNCS.PHASECHK.TRANS64.TRYWAIT P0, [R18+URZ+0x36820], R0 ;  /* 0x03682000120075a7 */ /* 0x000f66000800017f */
[----:B----45:R-:W-:Y:S05]  /*24aa0*/  @!P0 BRA `(.L_x_3931) ;  /* 0x0000005000f08947 */ /* 0x030fea0003800000 */
.L_x_4077:
[----:B------:R-:W-:Y:S05]  /*24ab0*/  BSYNC B0 ;  /* 0x0000000000007941 */ /* 0x000fea0003800000 */
.L_x_3930:
[----:B0-2---:R-:W4:Y:S04]  /*24ac0*/  LDL R3, [R1+0x48] ;  /* 0x0000480001037983 */ /* 0x005f280000100800 */
[----:B------:R-:W2:Y:S01]  /*24ad0*/  LDL R2, [R1+0x34] ;  /* 0x0000340001027983 */ /* 0x000ea20000100800 */
[----:B------:R-:W-:Y:S01]  /*24ae0*/  BSSY B0, `(.L_x_3932) ;  /* 0x0000249000007945 */ /* 0x000fe20003800000 */
[----:B----4-:R-:W-:-:S05]  /*24af0*/  VIADD R0, R3, 0xfffffffe ;  /* 0xfffffffe03007836 */ /* 0x010fca0000000000 */
[----:B--2---:R-:W-:-:S13]  /*24b00*/  ISETP.GE.AND P0, PT, R0, R2, PT ;  /* 0x000000020000720c */ /* 0x004fda0003f06270 */
[----:B------:R-:W-:Y:S05]  /*24b10*/  @!P0 BRA `(.L_x_3933) ;  /* 0x0000002400148947 */ /* 0x000fea0003800000 */
[----:B-1----:R-:W3:Y:S04]  /*24b20*/  LDL.LU R5, [R1+0x60] ;  /* 0x0000600001057983 */ /* 0x002ee80000300800 */
[----:B------:R-:W2:Y:S04]  /*24b30*/  LDL.LU R4, [R1+0x44] ;  /* 0x0000440001047983 */ /* 0x000ea80000300800 */
[----:B------:R-:W4:Y:S01]  /*24b40*/  LDL.LU R3, [R1+0x40] ;  /* 0x0000400001037983 */ /* 0x000f220000300800 */
[----:B------:R-:W-:Y:S01]  /*24b50*/  LOP3.LUT R2, RZ, R2, RZ, 0x33, !PT ;  /* 0x00000002ff027212 */ /* 0x000fe200078e33ff */
[----:B------:R-:W-:Y:S01]  /*24b60*/  BSSY B2, `(.L_x_3934) ;  /* 0x00000c6000027945 */ /* 0x000fe20003800000 */
[----:B---3--:R-:W-:-:S04]  /*24b70*/  VIADD R6, R5, 0x1 ;  /* 0x0000000105067836 */ /* 0x008fc80000000000 */
[----:B--2---:R-:W-:-:S05]  /*24b80*/  IMAD R6, R6, R4, RZ ;  /* 0x0000000406067224 */ /* 0x004fca00078e02ff */
[----:B----4-:R-:W-:-:S04]  /*24b90*/  VIMNMX R6, R3, R6, PT ;  /* 0x0000000603067248 */ /* 0x010fc80003fe0100 */
[----:B------:R-:W-:-:S04]  /*24ba0*/  IADD3 R9, -R6, RZ, RZ ;  /* 0x000000ff06097210 */ /* 0x000fc80007ffe1ff */
        /* <DEDUP_REMOVED lines=24> */
[----:B0-----:R-:W-:-:S13]  /*24d30*/  ISETP.NE.AND P0, PT, R5, 0x1, PT ;  /* 0x000000010500780c */ /* 0x001fda0003f05270 */
[----:B------:R-:W0:Y:S02]  /*24d40*/  @P0 LDC.64 R2, c[0x0][0x440] ;  /* 0x00011000ff020b82 */ /* 0x000e240000000a00 */
[----:B0-----:R-:W-:-:S04]  /*24d50*/  @P0 IMAD.HI.U32 R4, R0, R2, RZ ;  /* 0x0000000200040227 */ /* 0x001fc800078e00ff */
[----:B------:R-:W-:Y:S01]  /*24d60*/  IMAD.MOV.U32 R2, RZ, RZ, R0 ;  /* 0x000000ffff027224 */ /* 0x000fe200078e0000 */
[----:B------:R-:W-:-:S04]  /*24d70*/  @P0 SHF.R.U32.HI R2, RZ, R3, R4 ;  /* 0x00000003ff020219 */ /* 0x000fc80000011604 */
[----:B------:R-:W-:-:S05]  /*24d80*/  IADD3 R3, -R2, RZ, RZ ;  /* 0x000000ff02037210 */ /* 0x000fca0007ffe1ff */
        /* <DEDUP_REMOVED lines=9> */
.L_x_3938:
[----:B------:R-:W-:Y:S01]  /*24e20*/  IMAD R3, R8, 0x8, R18 ;  /* 0x0000000808037824 */ /* 0x000fe200078e0212 */
[----:B------:R-:W-:Y:S01]  /*24e30*/  SHF.L.U32 R2, R10, 0x1f, RZ ;  /* 0x0000001f0a027819 */ /* 0x000fe200000006ff */
[----:B------:R-:W-:Y:S03]  /*24e40*/  BSSY B3, `(.L_x_3939) ;  /* 0x0000003000037945 */ /* 0x000fe60003800000 */
[----:B------:R-:W1:Y:S02]  /*24e50*/  SYNCS.PHASECHK.TRANS64.TRYWAIT P0, [R3+URZ+0x36840], R2 ;  /* 0x03684002030075a7 */ /* 0x000e64000800017f */
[----:B-1----:R-:W-:Y:S05]  /*24e60*/  @!P0 BRA `(.L_x_3940) ;  /* 0x0000005000148947 */ /* 0x002fea0003800000 */
.L_x_4078:
[----:B------:R-:W-:Y:S05]  /*24e70*/  BSYNC B3 ;  /* 0x0000000000037941 */ /* 0x000fea0003800000 */
.L_x_3939:
        /* <DEDUP_REMOVED lines=11> */
.L_x_3942:
[----:B------:R-:W-:Y:S05]  /*24f30*/  BSYNC B3 ;  /* 0x0000000000037941 */ /* 0x000fea0003800000 */
.L_x_3941:
        /* <DEDUP_REMOVED lines=12> */
.L_x_3943:
        /* <DEDUP_REMOVED lines=16> */
.L_x_3944:
        /* <DEDUP_REMOVED lines=16> */
.L_x_3945:
        /* <DEDUP_REMOVED lines=16> */
.L_x_4079:
[----:B------:R-:W-:Y:S05]  /*25300*/  BSYNC B3 ;  /* 0x0000000000037941 */ /* 0x000fea0003800000 */
.L_x_3946:
        /* <DEDUP_REMOVED lines=10> */
.L_x_3948:
[----:B------:R-:W2:Y:S01]  /*253b0*/  LDL R3, [R1+0x10] ;  /* 0x0000100001037983 */ /* 0x000ea20000100800 */
[----:B------:R-:W-:Y:S01]  /*253c0*/  BSSY B3, `(.L_x_3949) ;  /* 0x0000004000037945 */ /* 0x000fe20003800000 */
[----:B--2---:R-:W-:-:S13]  /*253d0*/  LOP3.LUT P0, RZ, R3, 0x8, RZ, 0xc0, !PT ;  /* 0x0000000803ff7812 */ /* 0x004fda000780c0ff */
[----:B------:R-:W-:Y:S05]  /*253e0*/  @P0 BRA `(.L_x_3950) ;  /* 0x0000000000040947 */ /* 0x000fea0003800000 */
[----:B------:R-:W-:Y:S01]  /*253f0*/  BPT.TRAP 0x1 ;  /* 0x000000040000795c */ /* 0x000fe20000300000 */
.L_x_3950:
[----:B------:R-:W-:Y:S05]  /*25400*/  BSYNC B3 ;  /* 0x0000000000037941 */ /* 0x000fea0003800000 */
.L_x_3949:
        /* <DEDUP_REMOVED lines=12> */
.L_x_3951:
        /* <DEDUP_REMOVED lines=15> */
.L_x_3952:
        /* <DEDUP_REMOVED lines=15> */
.L_x_3953:
        /* <DEDUP_REMOVED lines=12> */
.L_x_3937:
[----:B------:R-:W-:Y:S05]  /*25770*/  BSYNC B1 ;  /* 0x0000000000017941 */ /* 0x000fea0003800000 */
.L_x_3936:
[----:B0-----:R-:W2:Y:S01]  /*25780*/  LDL.LU R0, [R1+0x48] ;  /* 0x0000480001007983 */ /* 0x001ea20000300800 */
[----:B------:R-:W-:-:S03]  /*25790*/  IMAD.MOV.U32 R19, RZ, RZ, R8 ;  /* 0x000000ffff137224 */ /* 0x000fc600078e0008 */
[----:B------:R0:W-:Y:S02]  /*257a0*/  STL [R1+0x18], R10 ;  /* 0x0000180a01007387 */ /* 0x0001e40000100800 */
[----:B0-2---:R-:W-:-:S07]  /*257b0*/  VIADD R0, R0, 0xfffffffd ;  /* 0xfffffffd00007836 */ /* 0x005fce0000000000 */
.L_x_3935:
[----:B------:R-:W-:Y:S05]  /*257c0*/  BSYNC B2 ;  /* 0x0000000000027941 */ /* 0x000fea0003800000 */
.L_x_3934:
[----:B------:R-:W-:Y:S02]  /*257d0*/  IADD3 R9, R9, -0x2, RZ ;  /* 0xfffffffe09097810 */ /* 0x000fe40007ffe0ff */
[----:B------:R-:W-:-:S04]  /*257e0*/  LOP3.LUT R6, RZ, R6, RZ, 0x33, !PT ;  /* 0x00000006ff067212 */ /* 0x000fc800078e33ff */
[----:B------:R-:W-:-:S13]  /*257f0*/  ISETP.NE.AND P0, PT, R9, R6, PT ;  /* 0x000000060900720c */ /* 0x000fda0003f05270 */
[----:B------:R-:W-:Y:S05]  /*25800*/  @!P0 BRA `(.L_x_3933) ;  /* 0x0000001400d88947 */ /* 0x000fea0003800000 */
[----:B------:R-:W-:-:S07]  /*25810*/  IMAD.MOV.U32 R9, RZ, RZ, R17 ;  /* 0x000000ffff097224 */ /* 0x000fce00078e0011 */
.L_x_3990:
        /* <DEDUP_REMOVED lines=35> */
.L_x_3956:
[----:B------:R-:W-:Y:S01]  /*25a50*/  IMAD R3, R4, 0x8, R18 ;  /* 0x0000000804037824 */ /* 0x000fe200078e0212 */
[----:B------:R-:W-:Y:S01]  /*25a60*/  SHF.L.U32 R2, R5, 0x1f, RZ ;  /* 0x0000001f05027819 */ /* 0x000fe200000006ff */
[----:B------:R-:W-:Y:S03]  /*25a70*/  BSSY B2, `(.L_x_3957) ;  /* 0x0000003000027945 */ /* 0x000fe60003800000 */
[----:B------:R-:W1:Y:S02]  /*25a80*/  SYNCS.PHASECHK.TRANS64.TRYWAIT P0, [R3+URZ+0x36840], R2 ;  /* 0x03684002030075a7 */ /* 0x000e64000800017f */
[----:B-1----:R-:W-:Y:S05]  /*25a90*/  @!P0 BRA `(.L_x_3958) ;  /* 0x0000004400308947 */ /* 0x002fea0003800000 */
.L_x_4080:
[----:B------:R-:W-:Y:S05]  /*25aa0*/  BSYNC B2 ;  /* 0x0000000000027941 */ /* 0x000fea0003800000 */
.L_x_3957:
        /* <DEDUP_REMOVED lines=11> */
.L_x_3960:
[----:B------:R-:W-:Y:S05]  /*25b60*/  BSYNC B2 ;  /* 0x0000000000027941 */ /* 0x000fea0003800000 */
.L_x_3959:
        /* <DEDUP_REMOVED lines=12> */
.L_x_3961:
        /* <DEDUP_REMOVED lines=16> */
.L_x_3962:
        /* <DEDUP_REMOVED lines=16> */
.L_x_3963:
        /* <DEDUP_REMOVED lines=16> */
.L_x_4081:
[----:B------:R-:W-:Y:S05]  /*25f30*/  BSYNC B2 ;  /* 0x0000000000027941 */ /* 0x000fea0003800000 */
.L_x_3964:
        /* <DEDUP_REMOVED lines=10> */
.L_x_3966:
[----:B------:R-:W2:Y:S01]  /*25fe0*/  LDL R3, [R1+0x10] ;  /* 0x0000100001037983 */ /* 0x000ea20000100800 */
[----:B------:R-:W-:Y:S01]  /*25ff0*/  BSSY B2, `(.L_x_3967) ;  /* 0x0000004000027945 */ /* 0x000fe20003800000 */
[----:B--2---:R-:W-:-:S13]  /*26000*/  LOP3.LUT P0, RZ, R3, 0x8, RZ, 0xc0, !PT ;  /* 0x0000000803ff7812 */ /* 0x004fda000780c0ff */
[----:B------:R-:W-:Y:S05]  /*26010*/  @P0 BRA `(.L_x_3968) ;  /* 0x0000000000040947 */ /* 0x000fea0003800000 */
[----:B------:R-:W-:Y:S01]  /*26020*/  BPT.TRAP 0x1 ;  /* 0x000000040000795c */ /* 0x000fe20000300000 */
.L_x_3968:
[----:B------:R-:W-:Y:S05]  /*26030*/  BSYNC B2 ;  /* 0x0000000000027941 */ /* 0x000fea0003800000 */
.L_x_3967:
        /* <DEDUP_REMOVED lines=12> */
.L_x_3969:
        /* <DEDUP_REMOVED lines=15> */
.L_x_3970:
        /* <DEDUP_REMOVED lines=15> */
.L_x_3971:
        /* <DEDUP_REMOVED lines=12> */
.L_x_3955:
[----:B------:R-:W-:Y:S05]  /*263a0*/  BSYNC B1 ;  /* 0x0000000000017941 */ /* 0x000fea0003800000 */
.L_x_3954:
        /* <DEDUP_REMOVED lines=12> */
[----:B------:R-:W-:Y:S02]  /*26470*/  MOV R7, R6 ;  /* 0x0000000600077202 */ /* 0x000fe40000000f00 */
[----:B------:R-:W-:-:S04]  /*26480*/  ISETP.NE.U32.AND P0, PT, RZ, UR4, PT ;  /* 0x00000004ff007c0c */ /* 0x000fc8000bf05070 */
[----:B------:R-:W-:-:S13]  /*26490*/  ISETP.NE.AND.EX P0, PT, RZ, UR5, PT, P0 ;  /* 0x00000005ff007c0c */ /* 0x000fda000bf05300 */
[----:B------:R-:W-:Y:S05]  /*264a0*/  @!P0 BRA `(.L_x_3974) ;  /* 0x00000000004c8947 */ /* 0x000fea0003800000 */
[----:B------:R-:W2:Y:S01]  /*264b0*/  LDL R12, [R1+0x28] ;  /* 0x00002800010c7983 */ /* 0x000ea20000100800 */
[----:B------:R-:W1:Y:S01]  /*264c0*/  LDC R8, c[0x0][0x43c] ;  /* 0x00010f00ff087b82 */ /* 0x000e620000000800 */
[----:B------:R-:W-:Y:S02]  /*264d0*/  ULDC.64 UR6, c[0x0][0x428] ;  /* 0x00010a0000067ab9 */ /* 0x000fe40000000a00 */
[----:B------:R-:W3:Y:S01]  /*264e0*/  LDL R11, [R1+0x14] ;  /* 0x00001400010b7983 */ /* 0x000ee20000100800 */
        /* <DEDUP_REMOVED lines=15> */
.L_x_3974:
[----:B------:R-:W-:Y:S01]  /*265e0*/  IMAD R3, R19, 0x8, R18 ;  /* 0x0000000813037824 */ /* 0x000fe200078e0212 */
[----:B------:R-:W-:Y:S01]  /*265f0*/  SHF.L.U32 R2, R10, 0x1f, RZ ;  /* 0x0000001f0a027819 */ /* 0x000fe200000006ff */
[----:B------:R-:W-:Y:S03]  /*26600*/  BSSY B2, `(.L_x_3975) ;  /* 0x0000003000027945 */ /* 0x000fe60003800000 */
[----:B------:R-:W2:Y:S02]  /*26610*/  SYNCS.PHASECHK.TRANS64.TRYWAIT P0, [R3+URZ+0x36840], R2 ;  /* 0x03684002030075a7 */ /* 0x000ea4000800017f */
[----:B--2---:R-:W-:Y:S05]  /*26620*/  @!P0 BRA `(.L_x_3976) ;  /* 0x0000003800748947 */ /* 0x004fea0003800000 */
.L_x_4082:
[----:B------:R-:W-:Y:S05]  /*26630*/  BSYNC B2 ;  /* 0x0000000000027941 */ /* 0x000fea0003800000 */
.L_x_3975:
[----:B-1----:R-:W1:Y:S01]  /*26640*/  S2R R8, SR_TID.X ;  /* 0x0000000000087919 */ /* 0x002e620000002100 */
[----:B------:R-:W-:Y:S01]  /*26650*/  BSSY B2, `(.L_x_3977) ;  /* 0x000000a000027945 */ /* 0x000fe20003800000 */
[----:B-1----:R-:W-:-:S04]  /*26660*/  LOP3.LUT R8, R8, 0x7f, RZ, 0xc0, !PT ;  /* 0x0000007f08087812 */ /* 0x002fc800078ec0ff */
[----:B------:R-:W-:-:S13]  /*26670*/  ISETP.NE.AND P0, PT, R8, RZ, PT ;  /* 0x000000ff0800720c */ /* 0x000fda0003f05270 */
[----:B------:R-:W-:Y:S05]  /*26680*/  @P0 BRA `(.L_x_3978) ;  /* 0x0000000000180947 */ /* 0x000fea0003800000 */
[----:B------:R-:W3:Y:S01]  /*26690*/  LDL R8, [R1+0x10] ;  /* 0x0000100001087983 */ /* 0x000ee20000100800 */
[----:B--2---:R-:W-:-:S04]  /*266a0*/  MOV R2, 0xa800 ;  /* 0x0000a80000027802 */ /* 0x004fc80000000f00 */
[----:B------:R1:W-:Y:S01]  /*266b0*/  SYNCS.ARRIVE.TRANS64 RZ, [R3+URZ+0x36830], R2 ;  /* 0x0368300203ff79a7 */ /* 0x0003e2000800003f */
[----:B---3--:R-:W-:-:S13]  /*266c0*/  LOP3.LUT P1, RZ, R8, 0x1, RZ, 0xc0, !PT ;  /* 0x0000000108ff7812 */ /* 0x008fda000782c0ff */
[----:B-1----:R-:W-:Y:S05]  /*266d0*/  @!P1 BRA `(.L_x_3978) ;  /* 0x0000000000049947 */ /* 0x002fea0003800000 */
[----:B------:R-:W-:Y:S01]  /*266e0*/  BPT.TRAP 0x1 ;  /* 0x000000040000795c */ /* 0x000fe20000300000 */
.L_x_3978:
[----:B------:R-:W-:Y:S05]  /*266f0*/  BSYNC B2 ;  /* 0x0000000000027941 */ /* 0x000fea0003800000 */
.L_x_3977:
[----:B--2---:R-:W2:Y:S01]  /*26700*/  LDL R2, [R1+0x1c] ;  /* 0x00001c0001027983 */ /* 0x004ea20000100800 */
[----:B------:R-:W-:Y:S01]  /*26710*/  IMAD.MOV.U32 R11, RZ, RZ, RZ ;  /* 0x000000ffff0b7224 */ /* 0x000fe200078e00ff */
[----:B------:R-:W-:Y:S01]  /*26720*/  UIADD3 UR4, UP0, UR36, 0x370, URZ ;  /* 0x0000037024047890 */ /* 0x000fe2000ff1e03f */
[----:B------:R-:W-:Y:S01]  /*26730*/  IMAD R8, R19, 0xa800, R18 ;  /* 0x0000a80013087824 */ /* 0x000fe200078e0212 */
        /* <DEDUP_REMOVED lines=8> */
.L_x_3979:
        /* <DEDUP_REMOVED lines=16> */
.L_x_3980:
        /* <DEDUP_REMOVED lines=16> */
.L_x_3981:
        /* <DEDUP_REMOVED lines=15> */
.L_x_4083:
[----:B------:R-:W-:Y:S05]  /*26ab0*/  BSYNC B2 ;  /* 0x0000000000027941 */ /* 0x000fea0003800000 */
.L_x_3982:
        /* <DEDUP_REMOVED lines=10> */
.L_x_3984:
[----:B------:R-:W2:Y:S01]  /*26b60*/  LDL R3, [R1+0x10] ;  /* 0x0000100001037983 */ /* 0x000ea20000100800 */
[----:B------:R-:W-:Y:S01]  /*26b70*/  BSSY B2, `(.L_x_3985) ;  /* 0x0000004000027945 */ /* 0x000fe20003800000 */
[----:B--2---:R-:W-:-:S13]  /*26b80*/  LOP3.LUT P0, RZ, R3, 0x8, RZ, 0xc0, !PT ;  /* 0x0000000803ff7812 */ /* 0x004fda000780c0ff */
[----:B------:R-:W-:Y:S05]  /*26b90*/  @P0 BRA `(.L_x_3986) ;  /* 0x0000000000040947 */ /* 0x000fea0003800000 */
[----:B------:R-:W-:Y:S01]  /*26ba0*/  BPT.TRAP 0x1 ;  /* 0x000000040000795c */ /* 0x000fe20000300000 */
.L_x_3986:
[----:B------:R-:W-:Y:S05]  /*26bb0*/  BSYNC B2 ;  /* 0x0000000000027941 */ /* 0x000fea0003800000 */
.L_x_3985:
        /* <DEDUP_REMOVED lines=12> */
.L_x_3987:
        /* <DEDUP_REMOVED lines=15> */
.L_x_3988:
        /* <DEDUP_REMOVED lines=15> */
.L_x_3989:
        /* <DEDUP_REMOVED lines=12> */
.L_x_3973:
[----:B------:R-:W-:Y:S05]  /*26f20*/  BSYNC B1 ;  /* 0x0000000000017941 */ /* 0x000fea0003800000 */
.L_x_3972:
[----:B------:R-:W2:Y:S01]  /*26f30*/  LDL R2, [R1+0x34] ;  /* 0x0000340001027983 */ /* 0x000ea20000100800 */
[----:B------:R-:W-:Y:S02]  /*26f40*/  IADD3 R0, R0, -0x2, RZ ;  /* 0xfffffffe00007810 */ /* 0x000fe40007ffe0ff */
[----:B--2---:R-:W-:-:S13]  /*26f50*/  ISETP.GT.AND P0, PT, R6, R2, PT ;  /* 0x000000020600720c */ /* 0x004fda0003f04270 */
[----:B------:R-:W-:Y:S05]  /*26f60*/  @P0 BRA `(.L_x_3990) ;  /* 0xffffffe8002c0947 */ /* 0x000fea000383ffff */
.L_x_3933:
[----:B------:R-:W-:Y:S05]  /*26f70*/  BSYNC B0 ;  /* 0x0000000000007941 */ /* 0x000fea0003800000 */
.L_x_3932:
        /* <DEDUP_REMOVED lines=8> */
[----:B------:R-:W2:Y:S02]  /*27000*/  FLO.U32 R0, UR4 ;  /* 0x0000000400007d00 */ /* 0x000ea400080e0000 */
        /* <DEDUP_REMOVED lines=9> */
.L_x_3992:
[----:B------:R-:W-:Y:S05]  /*270a0*/  BSYNC B0 ;  /* 0x0000000000007941 */ /* 0x000fea0003800000 */
.L_x_3991:
        /* <DEDUP_REMOVED lines=10> */
.L_x_4084:
[----:B------:R-:W-:Y:S05]  /*27150*/  BSYNC B1 ;  /* 0x0000000000017941 */ /* 0x000fea0003800000 */
.L_x_3995:
[----:B------:R-:W4:Y:S01]  /*27160*/  S2R R3, SR_TID.X ;  /* 0x0000000000037919 */ /* 0x000f220000002100 */
[----:B------:R-:W-:-:S04]  /*27170*/  UPRMT UR4, UR38, 0x9910, URZ ;  /* 0x0000991026047896 */ /* 0x000fc8000800003f */
[----:B------:R-:W-:Y:S01]  /*27180*/  UISETP.NE.AND UP0, UPT, UR4, 0x2, UPT ;  /* 0x000000020400788c */ /* 0x000fe2000bf05270 */
[----:B----4-:R-:W-:-:S04]  /*27190*/  LOP3.LUT R3, R3, 0x7f, RZ, 0xc0, !PT ;  /* 0x0000007f03037812 */ /* 0x010fc800078ec0ff */
[----:B------:R-:W-:-:S13]  /*271a0*/  ISETP.NE.AND P0, PT, R3, RZ, PT ;  /* 0x000000ff0300720c */ /* 0x000fda0003f05270 */
[----:B--2---:R-:W-:-:S04]  /*271b0*/  @!P0 IMAD.MOV.U32 R2, RZ, RZ, 0xa800 ;  /* 0x0000a800ff028424 */ /* 0x004fc800078e00ff */
[----:B------:R2:W-:Y:S01]  /*271c0*/  @!P0 SYNCS.ARRIVE.TRANS64 RZ, [R0+URZ+0x36850], R2 ;  /* 0x0368500200ff89a7 */ /* 0x0005e2000800003f */
[----:B------:R-:W-:-:S13]  /*271d0*/  PLOP3.LUT P0, PT, PT, PT, UP0, 0x80, 0x0 ;  /* 0x000000000000781c */ /* 0x000fda0003f0f008 */
[----:B--2---:R-:W-:Y:S05]  /*271e0*/  @P0 BRA `(.L_x_3997) ;  /* 0x0000000000040947 */ /* 0x004fea0003800000 */
[----:B------:R-:W-:Y:S01]  /*271f0*/  BPT.TRAP 0x1 ;  /* 0x000000040000795c */ /* 0x000fe20000300000 */
.L_x_3997:
[----:B------:R-:W2:Y:S01]  /*27200*/  LDL R2, [R1+0x10] ;  /* 0x0000100001027983 */ /* 0x000ea20000100800 */
[----:B------:R-:W-:Y:S01]  /*27210*/  BSSY B1, `(.L_x_3998) ;  /* 0x0000004000017945 */ /* 0x000fe20003800000 */
[----:B--2---:R-:W-:-:S13]  /*27220*/  LOP3.LUT P0, RZ, R2, 0x8, RZ, 0xc0, !PT ;  /* 0x0000000802ff7812 */ /* 0x004fda000780c0ff */
[----:B------:R-:W-:Y:S05]  /*27230*/  @P0 BRA `(.L_x_3999) ;  /* 0x0000000000040947 */ /* 0x000fea0003800000 */
[----:B------:R-:W-:Y:S01]  /*27240*/  BPT.TRAP 0x1 ;  /* 0x000000040000795c */ /* 0x000fe20000300000 */
.L_x_3999:
[----:B------:R-:W-:Y:S05]  /*27250*/  BSYNC B1 ;  /* 0x0000000000017941 */ /* 0x000fea0003800000 */
.L_x_3998:
        /* <DEDUP_REMOVED lines=10> */
[----:B------:R-:W-:-:S04]  /*27300*/  IMAD R2, R19, 0xa800, R18 ;  /* 0x0000a80013027824 */ /* 0x000fc800078e0212 */
[----:B------:R-:W-:-:S07]  /*27310*/  VIADD R4, R2, 0x400 ;  /* 0x0000040002047836 */ /* 0x000fce0000000000 */
.L_x_4000:
        /* <DEDUP_REMOVED lines=15> */
.L_x_4001:
        /* <DEDUP_REMOVED lines=15> */
.L_x_4002:
        /* <DEDUP_REMOVED lines=10> */
.L_x_3994:
[----:B------:R-:W-:Y:S05]  /*275a0*/  BSYNC B0 ;  /* 0x0000000000007941 */ /* 0x000fea0003800000 */
.L_x_3993:
[----:B------:R-:W2:Y:S01]  /*275b0*/  LDL.LU R4, [R1+0x18] ;  /* 0x0000180001047983 */ /* 0x000ea20000300800 */
[----:B------:R-:W-:-:S05]  /*275c0*/  VIADD R19, R19, 0x1 ;  /* 0x0000000113137836 */ /* 0x000fca0000000000 */
[----:B------:R-:W-:-:S04]  /*275d0*/  ISETP.NE.AND P0, PT, R19, 0x2, PT ;  /* 0x000000021300780c */ /* 0x000fc80003f05270 */
[----:B------:R-:W-:Y:S02]  /*275e0*/  SEL R0, RZ, 0x1, P0 ;  /* 0x00000001ff007807 */ /* 0x000fe40000000000 */
[----:B------:R-:W-:Y:S02]  /*275f0*/  SEL R19, R19, RZ, P0 ;  /* 0x000000ff13137207 */ /* 0x000fe40000000000 */
[----:B--2---:R-:W-:-:S05]  /*27600*/  LOP3.LUT R4, R4, R0, RZ, 0x3c, !PT ;  /* 0x0000000004047212 */ /* 0x004fca00078e3cff */
[----:B------:R2:W-:Y:S02]  /*27610*/  STL [R1+0x18], R4 ;  /* 0x0000180401007387 */ /* 0x0005e40000100800 */
.L_x_3912:
[----:B------:R-:W-:Y:S05]  /*27620*/  BSYNC B7 ;  /* 0x0000000000077941 */ /* 0x000fea0003800000 */
.L_x_3910:
[----:B------:R-:W5:Y:S02]  /*27630*/  LDL R9, [R1+0x10] ;  /* 0x0000100001097983 */ /* 0x000f640000100800 */
[----:B-----5:R-:W-:-:S13]  /*27640*/  LOP3.LUT P0, RZ, R9, 0x10, RZ, 0xc0, !PT ;  /* 0x0000001009ff7812 */ /* 0x020fda000780c0ff */
[----:B------:R-:W-:Y:S05]  /*27650*/  @!P0 BRA `(.L_x_4003) ;  /* 0x00000000002c8947 */ /* 0x000fea0003800000 */
[----:B------:R-:W-:Y:S05]  /*27660*/  WARPSYNC.ALL ;  /* 0x0000000000007948 */ /* 0x000fea0003800000 */
[----:B------:R-:W5:Y:S08]  /*27670*/  S2UR UR5, SR_CgaCtaId ;  /* 0x00000000000579c3 */ /* 0x000f700000008800 */
[----:B------:R-:W-:Y:S06]  /*27680*/  BAR.SYNC.DEFER_BLOCKING 0x5, 0x180 ;  /* 0x0146000000007b1d */ /* 0x000fec0000010000 */
[----:B------:R-:W-:-:S02]  /*27690*/  UMOV UR4, 0x400 ;  /* 0x0000040000047882 */ /* 0x000fc40000000000 */
[----:B-----5:R-:W-:-:S06]  /*276a0*/  ULEA UR4, UR5, UR4, 0x18 ;  /* 0x0000000405047291 */ /* 0x020fcc000f8ec03f */
[----:B------:R-:W-:-:S05]  /*276b0*/  IMAD.U32 R18, RZ, RZ, UR4 ;  /* 0x00000004ff127e24 */ /* 0x000fca000f8e00ff */
[----:B-123--:R-:W1:Y:S04]  /*276c0*/  LDS.128 R4, [R18+0x368d0] ;  /* 0x0368d00012047984 */ /* 0x00ee680000000c00 */
[----:B-1----:R1:W-:Y:S04]  /*276d0*/  STL.64 [R1], R4 ;  /* 0x0000000401007387 */ /* 0x0023e80000100a00 */
[----:B------:R1:W-:Y:S01]  /*276e0*/  STL.64 [R1+0x8], R6 ;  /* 0x0000080601007387 */ /* 0x0003e20000100a00 */
[----:B------:R-:W-:Y:S06]  /*276f0*/  BAR.ARV 0x4, 0x180 ;  /* 0x0106000000007b1d */ /* 0x000fec0000002000 */
[----:B------:R-:W-:Y:S05]  /*27700*/  BRA `(.L_x_4004) ;  /* 0x0000000c001c7947 */ /* 0x000fea0003800000 */
.L_x_4003:
[----:B------:R-:W5:Y:S01]  /*27710*/  LDL R17, [R1+0x2c] ;  /* 0x00002c0001117983 */ /* 0x000f620000100800 */
[----:B------:R-:W-:Y:S01]  /*27720*/  UMOV UR4, 0xffffffff ;  /* 0xffffffff00047882 */ /* 0x000fe20000000000 */
[----:B-----5:R-:W-:Y:S02]  /*27730*/  ISETP.NE.AND P5, PT, R17, 0x1f, PT ;  /* 0x0000001f1100780c */ /* 0x020fe40003fa5270 */
[----:B------:R-:W-:Y:S11]  /*27740*/  BRA.DIV UR4, `(.L_x_4005) ;  /* 0x0000002a04687947 */ /* 0x000ff6000b800000 */
[----:B------:R-:W4:Y:S01]  /*27750*/  LDL R3, [R1+0xc] ;  /* 0x00000c0001037983 */ /* 0x000f220000100800 */
[----:B------:R-:W-:-:S03]  /*27760*/  ULDC UR4, c[0x0][0xc3c] ;  /* 0x00030f0000047ab9 */ /* 0x000fc60000000800 */
[----:B------:R-:W5:Y:S01]  /*27770*/  LDL.LU R2, [R1] ;  /* 0x0000000001027983 */ /* 0x000f620000300800 */
[----:B------:R-:W-:Y:S01]  /*27780*/  LOP3.LUT P4, RZ, R9, 0x1, RZ, 0xc0, !PT ;  /* 0x0000000109ff7812 */ /* 0x000fe2000788c0ff */
[----:B----4-:R-:W-:Y:S01]  /*27790*/  IMAD.IADD R0, R3, 0x1, R17 ;  /* 0x0000000103007824 */ /* 0x010fe200078e0211 */
[----:B-----5:R-:W-:-:S04]  /*277a0*/  MOV R9, R2 ;  /* 0x0000000200097202 */ /* 0x020fc80000000f00 */
[----:B------:R-:W-:-:S13]  /*277b0*/  ISETP.GE.OR P0, PT, R0, UR4, !P5 ;  /* 0x0000000400007c0c */ /* 0x000fda000ef06670 */
[----:B------:R-:W4:Y:S08]  /*277c0*/  @!P0 LDC.64 R2, c[0x0][0xc80] ;  /* 0x00032000ff028b82 */ /* 0x000f300000000a00 */
[----:B-1-3--:R-:W1:Y:S01]  /*277d0*/  @!P0 LDC.64 R6, c[0x0][0xc78] ;  /* 0x00031e00ff068b82 */ /* 0x00ae620000000a00 */
[----:B----4-:R-:W-:-:S05]  /*277e0*/  @!P0 IMAD.WIDE R2, R0, 0x4, R2 ;  /* 0x0000000400028825 */ /* 0x010fca00078e0202 */
[----:B------:R1:W3:Y:S02]  /*277f0*/  @!P0 LDG.E R8, desc[UR60][R2.64] ;  /* 0x0000003c02088981 */ /* 0x0002e4000c1e1900 */
[----:B-1----:R-:W-:-:S06]  /*27800*/  @!P0 IMAD.WIDE R2, R0, 0x4, R6 ;  /* 0x0000000400028825 */ /* 0x002fcc00078e0206 */
[----:B------:R-:W4:Y:S01]  /*27810*/  @!P0 LDG.E R2, desc[UR60][R2.64] ;  /* 0x0000003c02028981 */ /* 0x000f22000c1e1900 */
[----:B--2---:R-:W-:Y:S01]  /*27820*/  IMAD.MOV.U32 R4, RZ, RZ, RZ ;  /* 0x000000ffff047224 */ /* 0x004fe200078e00ff */
[C---:B------:R-:W-:Y:S01]  /*27830*/  ISETP.GE.U32.AND P1, PT, R17.reuse, 0x4, PT ;  /* 0x000000041100780c */ /* 0x040fe20003f26070 */
[----:B------:R-:W-:Y:S01]  /*27840*/  IMAD.MOV.U32 R6, RZ, RZ, RZ ;  /* 0x000000ffff067224 */ /* 0x000fe200078e00ff */
[C---:B------:R-:W-:Y:S01]  /*27850*/  ISETP.GE.U32.AND P2, PT, R17.reuse, 0x8, PT ;  /* 0x000000081100780c */ /* 0x040fe20003f46070 */
[----:B------:R-:W-:Y:S01]  /*27860*/  SHFL.IDX PT, R5, R9, RZ, 0x1f ;  /* 0x00001fff09057589 */ /* 0x000fe200000e0000 */
[----:B------:R-:W-:Y:S02]  /*27870*/  ISETP.GE.U32.AND P3, PT, R17, 0x10, PT ;  /* 0x000000101100780c */ /* 0x000fe40003f66070 */
[----:B0-----:R-:W-:Y:S01]  /*27880*/  MOV R10, RZ ;  /* 0x000000ff000a7202 */ /* 0x001fe20000000f00 */
[----:B------:R-:W-:Y:S01]  /*27890*/  SHFL.IDX PT, R0, R9, 0x1, 0x1f ;  /* 0x00201f0009007f89 */ /* 0x000fe200000e0000 */
[----:B---3--:R-:W-:-:S02]  /*278a0*/  @!P0 IMAD.MOV.U32 R4, RZ, RZ, R8 ;  /* 0x000000ffff048224 */ /* 0x008fc400078e0008 */
[----:B----4-:R-:W-:Y:S01]  /*278b0*/  @!P0 IMAD.MOV.U32 R6, RZ, RZ, R2 ;  /* 0x000000ffff068224 */ /* 0x010fe200078e0002 */
[----:B------:R-:W-:-:S03]  /*278c0*/  ISETP.GE.U32.AND P0, PT, R17, 0x2, PT ;  /* 0x000000021100780c */ /* 0x000fc60003f06070 */
[----:B------:R-:W-:-:S05]  /*278d0*/  IMAD R2, R6, R4, RZ ;  /* 0x0000000406027224 */ /* 0x000fca00078e02ff */
        /* <DEDUP_REMOVED lines=16> */
.L_x_4094:
[----:B------:R-:W-:Y:S02]  /*279e0*/  ULDC UR4, c[0x0][0xc38] ;  /* 0x00030e0000047ab9 */ /* 0x000fe40000000800 */
[----:B------:R-:W-:-:S04]  /*279f0*/  IMAD.U32 R2, RZ, RZ, UR4 ;  /* 0x00000004ff027e24 */ /* 0x000fc8000f8e00ff */
[----:B-1----:R-:W-:-:S04]  /*27a00*/  IMAD R16, R16, R2, RZ ;  /* 0x0000000210107224 */ /* 0x002fc800078e02ff */
[----:B------:R-:W-:-:S05]  /*27a10*/  IMAD.IADD R0, R0, 0x1, R16 ;  /* 0x0000000100007824 */ /* 0x000fca00078e0210 */
[----:B------:R-:W-:-:S13]  /*27a20*/  ISETP.GT.AND P4, PT, R0, R5, PT ;  /* 0x000000050000720c */ /* 0x000fda0003f84270 */
[----:B------:R-:W-:Y:S05]  /*27a30*/  @P4 BRA `(.L_x_4006) ;  /* 0x0000000000b04947 */ /* 0x000fea0003800000 */
.L_x_4009:
[----:B------:R-:W2:Y:S01]  /*27a40*/  LDL.LU R3, [R1+0xc] ;  /* 0x00000c0001037983 */ /* 0x000ea20000300800 */
[----:B------:R-:W1:Y:S01]  /*27a50*/  LDC R2, c[0x0][0xc3c] ;  /* 0x00030f00ff027b82 */ /* 0x000e620000000800 */
[----:B--2---:R-:W-:-:S05]  /*27a60*/  VIADD R3, R3, 0x1f ;  /* 0x0000001f03037836 */ /* 0x004fca0000000000 */
[----:B-1----:R-:W-:-:S13]  /*27a70*/  ISETP.GE.AND P4, PT, R3, R2, PT ;  /* 0x000000020300720c */ /* 0x002fda0003f86270 */
[----:B------:R-:W-:Y:S05]  /*27a80*/  @P4 BRA `(.L_x_4007) ;  /* 0x0000000400d84947 */ /* 0x000fea0003800000 */
[----:B------:R-:W2:Y:S04]  /*27a90*/  LDL R4, [R1+0x2c] ;  /* 0x00002c0001047983 */ /* 0x000ea80000100800 */
[----:B------:R1:W-:Y:S01]  /*27aa0*/  STL [R1+0xc], R3 ;  /* 0x00000c0301007387 */ /* 0x0003e20000100800 */
[----:B--2---:R-:W-:Y:S01]  /*27ab0*/  IMAD.IADD R6, R3, 0x1, R4 ;  /* 0x0000000103067824 */ /* 0x004fe200078e0204 */
[----:B------:R-:W-:-:S04]  /*27ac0*/  MOV R4, RZ ;  /* 0x000000ff00047202 */ /* 0x000fc80000000f00 */
        /* <DEDUP_REMOVED lines=29> */
.L_x_4102:
[----:B------:R-:W-:Y:S02]  /*27ca0*/  ULDC UR4, c[0x0][0xc38] ;  /* 0x00030e0000047ab9 */ /* 0x000fe40000000800 */
[----:B------:R-:W-:-:S04]  /*27cb0*/  IMAD.U32 R2, RZ, RZ, UR4 ;  /* 0x00000004ff027e24 */ /* 0x000fc8000f8e00ff */
[----:B-1----:R-:W-:-:S04]  /*27cc0*/  IMAD R16, R16, R2, RZ ;  /* 0x0000000210107224 */ /* 0x002fc800078e02ff */
[----:B------:R-:W-:-:S05]  /*27cd0*/  IMAD.IADD R0, R16, 0x1, R0 ;  /* 0x0000000110007824 */ /* 0x000fca00078e0200 */
[----:B------:R-:W-:-:S13]  /*27ce0*/  ISETP.GT.AND P4, PT, R0, R5, PT ;  /* 0x000000050000720c */ /* 0x000fda0003f84270 */
[----:B------:R-:W-:Y:S05]  /*27cf0*/  @!P4 BRA `(.L_x_4009) ;  /* 0xfffffffc0050c947 */ /* 0x000fea000383ffff */
.L_x_4006:
        /* <DEDUP_REMOVED lines=9> */
.L_x_4107:
[----:B------:R-:W-:-:S13]  /*27d90*/  ISETP.NE.AND P0, PT, R3, RZ, PT ;  /* 0x000000ff0300720c */ /* 0x000fda0003f05270 */
[----:B------:R-:W-:Y:S05]  /*27da0*/  @!P0 BRA `(.L_x_4011) ;  /* 0x0000000000148947 */ /* 0x000fea0003800000 */
[----:B------:R-:W-:Y:S01]  /*27db0*/  UMOV UR4, 0xffffffff ;  /* 0xffffffff00047882 */ /* 0x000fe20000000000 */
[----:B------:R-:W-:Y:S02]  /*27dc0*/  IADD3 R12, R0, -0x1, RZ ;  /* 0xffffffff000c7810 */ /* 0x000fe40007ffe0ff */
[----:B------:R-:W-:Y:S05]  /*27dd0*/  BRA.DIV UR4, `(.L_x_4012) ;  /* 0x0000002e045c7947 */ /* 0x000fea000b800000 */
[----:B0-----:R0:W4:Y:S02]  /*27de0*/  SHFL.IDX PT, R7, R7, R12, 0x1f ;  /* 0x00001f0c07077589 */ /* 0x00112400000e0000 */
.L_x_4110:
[----:B----4-:R-:W-:-:S07]  /*27df0*/  IMAD.MOV.U32 R10, RZ, RZ, R7 ;  /* 0x000000ffff0a7224 */ /* 0x010fce00078e0007 */
.L_x_4011:
[----:B------:R-:W4:Y:S01]  /*27e00*/  LDL.LU R11, [R1+0xc] ;  /* 0x00000c00010b7983 */ /* 0x000f220000300800 */
[----:B--2---:R-:W-:Y:S01]  /*27e10*/  IABS R3, R4 ;  /* 0x0000000400037213 */ /* 0x004fe20000000000 */
[----:B------:R-:W-:Y:S02]  /*27e20*/  IMAD R2, R10, R2, R16 ;  /* 0x000000020a027224 */ /* 0x000fe400078e0210 */
[----:B------:R-:W-:Y:S01]  /*27e30*/  IMAD.MOV.U32 R8, RZ, RZ, RZ ;  /* 0x000000ffff087224 */ /* 0x000fe200078e00ff */
[----:B0-----:R-:W0:Y:S02]  /*27e40*/  I2F.RP R7, R3 ;  /* 0x0000000300077306 */ /* 0x001e240000209400 */
[----:B------:R-:W-:Y:S01]  /*27e50*/  IADD3 R5, R5, -R2, RZ ;  /* 0x8000000205057210 */ /* 0x000fe20007ffe0ff */
[----:B------:R2:W-:Y:S03]  /*27e60*/  STL [R1], R2 ;  /* 0x0000000201007387 */ /* 0x0005e60000100800 */
[----:B--2---:R-:W-:-:S02]  /*27e70*/  IABS R2, R5 ;  /* 0x0000000500027213 */ /* 0x004fc40000000000 */
[----:B0-----:R-:W0:Y:S02]  /*27e80*/  MUFU.RCP R7, R7 ;  /* 0x0000000700077308 */ /* 0x001e240000001000 */
[----:B0-----:R-:W-:-:S06]  /*27e90*/  VIADD R7, R7, 0xffffffe ;  /* 0x0ffffffe07077836 */ /* 0x001fcc0000000000 */
[----:B------:R-:W0:Y:S02]  /*27ea0*/  F2I.FTZ.U32.TRUNC.NTZ R9, R7 ;  /* 0x0000000700097305 */ /* 0x000e24000021f000 */
[----:B0-----:R-:W-:-:S04]  /*27eb0*/  IMAD.MOV R7, RZ, RZ, -R9 ;  /* 0x000000ffff077224 */ /* 0x001fc800078e0a09 */
        /* <DEDUP_REMOVED lines=8> */
[----:B------:R-:W-:Y:S02]  /*27f40*/  @!P2 IMAD.IADD R2, R2, 0x1, -R3 ;  /* 0x000000010202a824 */ /* 0x000fe400078e0a03 */
[----:B------:R-:W-:Y:S01]  /*27f50*/  @!P2 VIADD R7, R7, 0x1 ;  /* 0x000000010707a836 */ /* 0x000fe20000000000 */
[----:B------:R-:W-:Y:S02]  /*27f60*/  ISETP.NE.AND P2, PT, R4, RZ, PT ;  /* 0x000000ff0400720c */ /* 0x000fe40003f45270 */
[----:B------:R-:W-:Y:S02]  /*27f70*/  ISETP.GE.U32.AND P0, PT, R2, R3, PT ;  /* 0x000000030200720c */ /* 0x000fe40003f06070 */
[----:B------:R-:W0:Y:S11]  /*27f80*/  I2F.RP R2, R8 ;  /* 0x0000000800027306 */ /* 0x000e360000209400 */
[----:B------:R-:W-:Y:S01]  /*27f90*/  @P0 VIADD R7, R7, 0x1 ;  /* 0x0000000107070836 */ /* 0x000fe20000000000 */
[----:B0-----:R-:W0:Y:S02]  /*27fa0*/  MUFU.RCP R2, R2 ;  /* 0x0000000200027308 */ /* 0x001e240000001000 */
[----:B0-----:R-:W-:-:S06]  /*27fb0*/  VIADD R2, R2, 0xffffffe ;  /* 0x0ffffffe02027836 */ /* 0x001fcc0000000000 */
[----:B------:R-:W0:Y:S02]  /*27fc0*/  F2I.FTZ.U32.TRUNC.NTZ R3, R2 ;  /* 0x0000000200037305 */ /* 0x000e24000021f000 */
[----:B0-----:R-:W-:-:S04]  /*27fd0*/  IMAD.MOV R2, RZ, RZ, -R3 ;  /* 0x000000ffff027224 */ /* 0x001fc800078e0a03 */
[----:B------:R-:W-:Y:S01]  /*27fe0*/  IMAD R9, R2, R8, RZ ;  /* 0x0000000802097224 */ /* 0x000fe200078e02ff */
[----:B------:R-:W-:-:S05]  /*27ff0*/  MOV R2, RZ ;  /* 0x000000ff00027202 */ /* 0x000fca0000000f00 */
        /* <DEDUP_REMOVED lines=22> */
[----:B------:R-:W-:Y:S01]  /*28160*/  IMAD.MOV R3, RZ, RZ, -R2 ;  /* 0x000000ffff037224 */ /* 0x000fe200078e0a02 */
[----:B------:R-:W-:-:S03]  /*28170*/  LEA R2, R6, R2, 0x18 ;  /* 0x0000000206027211 */ /* 0x000fc600078ec0ff */
[----:B------:R-:W-:Y:S02]  /*28180*/  IMAD R3, R6, R3, R7 ;  /* 0x0000000306037224 */ /* 0x000fe400078e0207 */
[----:B----4-:R-:W-:Y:S02]  /*28190*/  IMAD.IADD R11, R0, 0x1, R11 ;  /* 0x00000001000b7824 */ /* 0x010fe400078e020b */
[----:B-1----:R-:W-:-:S05]  /*281a0*/  IMAD R0, R3, 0x10000, R2 ;  /* 0x0001000003007824 */ /* 0x002fca00078e0202 */
[----:B------:R2:W-:Y:S04]  /*281b0*/  STL [R1+0x8], R0 ;  /* 0x0000080001007387 */ /* 0x0005e80000100800 */
[----:B------:R2:W-:Y:S04]  /*281c0*/  STL [R1+0xc], R11 ;  /* 0x00000c0b01007387 */ /* 0x0005e80000100800 */
[----:B------:R2:W-:Y:S01]  /*281d0*/  STL [R1+0x4], R4 ;  /* 0x0000040401007387 */ /* 0x0005e20000100800 */
[----:B------:R-:W-:Y:S05]  /*281e0*/  BRA `(.L_x_4013) ;  /* 0x0000000000287947 */ /* 0x000fea0003800000 */
.L_x_4007:
        /* <DEDUP_REMOVED lines=10> */
.L_x_4013:
        /* <DEDUP_REMOVED lines=10> */
[----:B------:R-:W-:Y:S01]  /*28330*/  @!P0 MOV R2, 0x400 ;  /* 0x0000040000028802 */ /* 0x000fe20000000f00 */
[----:B---3--:R-:W-:-:S03]  /*28340*/  IMAD.MOV.U32 R6, RZ, RZ, R3 ;  /* 0x000000ffff067224 */ /* 0x008fc600078e0003 */
[----:B-1----:R-:W-:-:S05]  /*28350*/  @!P0 LEA R18, R0, R2, 0x18 ;  /* 0x0000000200128211 */ /* 0x002fca00078ec0ff */
[----:B----4-:R0:W-:Y:S01]  /*28360*/  @!P0 STS.128 [R18+0x368d0], R4 ;  /* 0x0368d00412008388 */ /* 0x0101e20000000c00 */
[----:B------:R-:W-:Y:S06]  /*28370*/  BAR.ARV 0x5, 0x180 ;  /* 0x0146000000007b1d */ /* 0x000fec0000002000 */
.L_x_4004:
[----:B----4-:R-:W2:Y:S01]  /*28380*/  LDL R0, [R1+0xc] ;  /* 0x00000c0001007983 */ /* 0x010ea20000100800 */
[----:B------:R-:W-:Y:S02]  /*28390*/  ULDC UR4, c[0x0][0xc3c] ;  /* 0x00030f0000047ab9 */ /* 0x000fe40000000800 */
[----:B--2---:R-:W-:-:S13]  /*283a0*/  ISETP.GE.AND P0, PT, R0, UR4, PT ;  /* 0x0000000400007c0c */ /* 0x004fda000bf06270 */
[----:B------:R-:W-:Y:S05]  /*283b0*/  @!P0 BRA `(.L_x_4014) ;  /* 0xffffff8c00008947 */ /* 0x000fea000383ffff */
[----:B------:R-:W-:Y:S05]  /*283c0*/  BSYNC B8 ;  /* 0x0000000000087941 */ /* 0x000fea0003800000 */
.L_x_3862:
[----:B--2---:R-:W2:Y:S01]  /*283d0*/  LDL.LU R0, [R1+0x64] ;  /* 0x0000640001007983 */ /* 0x004ea20000300800 */
[----:B------:R-:W-:Y:S01]  /*283e0*/  BSSY B0, `(.L_x_4015) ;  /* 0x000000b000007945 */ /* 0x000fe20003800000 */
[----:B01----:R-:W0:Y:S01]  /*283f0*/  S2R R5, SR_CgaCtaId ;  /* 0x0000000000057919 */ /* 0x003e220000008800 */
[----:B--2---:R-:W-:-:S05]  /*28400*/  VIADD R0, R0, 0x1 ;  /* 0x0000000100007836 */ /* 0x004fca0000000000 */
[----:B------:R-:W-:-:S04]  /*28410*/  LEA.HI R2, R0, R0, RZ, 0x1 ;  /* 0x0000000000027211 */ /* 0x000fc800078f08ff */
[----:B------:R-:W-:-:S04]  /*28420*/  LOP3.LUT R3, R2, 0xfffffffe, RZ, 0xc0, !PT ;  /* 0xfffffffe02037812 */ /* 0x000fc800078ec0ff */
[----:B------:R-:W-:Y:S02]  /*28430*/  IADD3 R3, R0, -R3, RZ ;  /* 0x8000000300037210 */ /* 0x000fe40007ffe0ff */
[----:B------:R-:W-:Y:S02]  /*28440*/  MOV R0, 0x400 ;  /* 0x0000040000007802 */ /* 0x000fe40000000f00 */
[----:B------:R-:W-:Y:S02]  /*28450*/  SHF.L.U32 R3, R3, 0x1f, RZ ;  /* 0x0000001f03037819 */ /* 0x000fe400000006ff */
[----:B0-----:R-:W-:-:S04]  /*28460*/  LEA R0, R5, R0, 0x18 ;  /* 0x0000000005007211 */ /* 0x001fc800078ec0ff */
[----:B------:R-:W0:Y:S02]  /*28470*/  SYNCS.PHASECHK.TRANS64.TRYWAIT P0, [R0+URZ+0x36820], R3 ;  /* 0x03682003000075a7 */ /* 0x000e24000800017f */
[----:B0-----:R-:W-:Y:S05]  /*28480*/  @!P0 BRA `(.L_x_4016) ;  /* 0x0000002400d88947 */ /* 0x001fea0003800000 */
.L_x_4111:
[----:B------:R-:W-:Y:S05]  /*28490*/  BSYNC B0 ;  /* 0x0000000000007941 */ /* 0x000fea0003800000 */
.L_x_4015:
[----:B------:R-:W-:-:S03]  /*284a0*/  UMOV UR4, 0xffffffff ;  /* 0xffffffff00047882 */ /* 0x000fc60000000000 */
[----:B------:R-:W-:Y:S05]  /*284b0*/  BRA.DIV UR4, `(.L_x_4017) ;  /* 0x0000002604e07947 */ /* 0x000fea000b800000 */
[----:B------:R-:W1:Y:S02]  /*284c0*/  S2R R2, SR_TID.X ;  /* 0x0000000000027919 */ /* 0x000e640000002100 */
[----:B-1----:R-:W-:-:S04]  /*284d0*/  SHF.R.U32.HI R2, RZ, 0x5, R2 ;  /* 0x00000005ff027819 */ /* 0x002fc80000011602 */
[----:B------:R-:W-:-:S05]  /*284e0*/  LOP3.LUT R2, R2, 0x3, RZ, 0xc0, !PT ;  /* 0x0000000302027812 */ /* 0x000fca00078ec0ff */
[----:B------:R1:W2:Y:S02]  /*284f0*/  SHFL.IDX PT, R14, R2, RZ, 0x1f ;  /* 0x00001fff020e7589 */ /* 0x0002a400000e0000 */
.L_x_4114:
[----:B--2---:R-:W-:-:S13]  /*28500*/  ISETP.NE.AND P0, PT, R14, RZ, PT ;  /* 0x000000ff0e00720c */ /* 0x004fda0003f05270 */
[----:B------:R-:W-:Y:S05]  /*28510*/  @P0 BRA `(.L_x_3642) ;  /* 0x0000000000940947 */ /* 0x000fea0003800000 */
[----:B------:R-:W-:-:S03]  /*28520*/  UMOV UR4, 0xffffffff ;  /* 0xffffffff00047882 */ /* 0x000fc60000000000 */
[----:B------:R-:W-:Y:S05]  /*28530*/  BRA.DIV UR4, `(.L_x_4018) ;  /* 0x0000002604f47947 */ /* 0x000fea000b800000 */
[----:B------:R-:W-:-:S13]  /*28540*/  ELECT P6, URZ, PT ;  /* 0x00000000003f782f */ /* 0x000fda00038c0000 */
.L_x_4117:
        /* <DEDUP_REMOVED lines=8> */
.L_x_4019:
        /* <DEDUP_REMOVED lines=8> */
[----:B------:R-:W-:Y:S02]  /*28650*/  LOP3.LUT R4, R7, R4, RZ, 0x3c, !PT ;  /* 0x0000000407047212 */ /* 0x000fe400078e3cff */
[----:B------:R-:W0:Y:S01]  /*28660*/  SYNCS.PHASECHK.TRANS64.TRYWAIT P0, [R6+URZ], R5 ;  /* 0x00000005060075a7 */ /* 0x000e22000800017f */
[----:B------:R-:W-:Y:S02]  /*28670*/  LEA R7, R3, R2, 0x3 ;  /* 0x0000000203077211 */ /* 0x000fe400078e18ff */
[----:B------:R-:W-:Y:S01]  /*28680*/  SHF.L.U32 R2, R4, 0x1f, RZ ;  /* 0x0000001f04027819 */ /* 0x000fe200000006ff */
[----:B0-----:R-:W-:Y:S06]  /*28690*/  @!P0 BRA `(.L_x_4020) ;  /* 0x0000002400bc8947 */ /* 0x001fec0003800000 */
.L_x_4118:
[----:B------:R-:W1:Y:S02]  /*286a0*/  SYNCS.PHASECHK.TRANS64.TRYWAIT P0, [R7+URZ], R2 ;  /* 0x00000002070075a7 */ /* 0x000e64000800017f */
[----:B-1----:R-:W-:Y:S05]  /*286b0*/  @!P0 BRA `(.L_x_4021) ;  /* 0x0000002400c88947 */ /* 0x002fea0003800000 */
.L_x_4119:
[----:B------:R-:W-:Y:S05]  /*286c0*/  @!P2 BRA `(.L_x_4022) ;  /* 0x000000000004a947 */ /* 0x000fea0003800000 */
[----:B------:R-:W-:Y:S01]  /*286d0*/  BPT.TRAP 0x1 ;  /* 0x000000040000795c */ /* 0x000fe20000300000 */
.L_x_4022:
[----:B------:R-:W-:-:S04]  /*286e0*/  VIADD R0, R0, 0x36860 ;  /* 0x0003686000007836 */ /* 0x000fc80000000000 */
[----:B------:R-:W-:-:S04]  /*286f0*/  IMAD R4, R19, 0x8, R0 ;  /* 0x0000000813047824 */ /* 0x000fc800078e0200 */
[----:B------:R-:W2:Y:S02]  /*28700*/  SYNCS.PHASECHK.TRANS64.TRYWAIT P0, [R4+URZ], R5 ;  /* 0x00000005040075a7 */ /* 0x000ea4000800017f */
[----:B--2---:R-:W-:Y:S05]  /*28710*/  @!P0 BRA `(.L_x_4023) ;  /* 0x0000002400c48947 */ /* 0x004fea0003800000 */
.L_x_4120:
[----:B------:R-:W-:-:S07]  /*28720*/  IMAD R3, R3, 0x8, R0 ;  /* 0x0000000803037824 */ /* 0x000fce00078e0200 */
.L_x_4024:
[----:B---3--:R3:W4:Y:S02]  /*28730*/  SYNCS.PHASECHK.TRANS64.TRYWAIT P0, [R3+URZ], R2 ;  /* 0x00000002030075a7 */ /* 0x008724000800017f */
[----:B----4-:R-:W-:Y:S05]  /*28740*/  @!P0 NANOSLEEP.SYNCS 0x989680 ;  /* 0x009896800000895d */ /* 0x010fea0003900000 */
[----:B------:R-:W4:Y:S02]  /*28750*/  @!P0 SYNCS.PHASECHK.TRANS64 P0, [R3+URZ], R2 ;  /* 0x00000002030085a7 */ /* 0x000f24000800007f */
[----:B----4-:R-:W-:Y:S05]  /*28760*/  @!P0 BRA `(.L_x_4024) ;  /* 0xfffffffc00f08947 */ /* 0x010fea000383ffff */
.L_x_3642:
[----:B------:R-:W-:Y:S05]  /*28770*/  BSYNC B9 ;  /* 0x0000000000097941 */ /* 0x000fea0003800000 */
.L_x_3639:
[----:B------:R-:W-:Y:S05]  /*28780*/  EXIT ;  /* 0x000000000000794d */ /* 0x000fea0003800000 */
.L_x_3662:
[----:B0-----:R0:W1:Y:S02]  /*28790*/  SYNCS.PHASECHK.TRANS64.TRYWAIT P5, [R97+URZ+0x36890], R98 ;  /* 0x03689062610075a7 */ /* 0x00106400080a017f */
[----:B-1----:R-:W-:Y:S05]  /*287a0*/  @!P5 NANOSLEEP.SYNCS 0x989680 ;  /* 0x009896800000d95d */ /* 0x002fea0003900000 */
[----:B------:R-:W1:Y:S02]  /*287b0*/  @!P5 SYNCS.PHASECHK.TRANS64 P5, [R97+URZ+0x36890], R98 ;  /* 0x036890626100d5a7 */ /* 0x000e6400080a007f */
[----:B-1----:R-:W-:Y:S05]  /*287c0*/  @!P5 BRA `(.L_x_3662) ;  /* 0xfffffffc00f0d947 */ /* 0x002fea000383ffff */
[----:B------:R-:W-:Y:S05]  /*287d0*/  BRA `(.L_x_4025) ;  /* 0xfffffdb000787947 */ /* 0x000fea000383ffff */
.L_x_3716:
[----:B-1----:R1:W2:Y:S02]  /*287e0*/  SYNCS.PHASECHK.TRANS64.TRYWAIT P5, [R97+URZ+0x36890], R98 ;  /* 0x03689062610075a7 */ /* 0x0022a400080a017f */
[----:B--2---:R-:W-:Y:S05]  /*287f0*/  @!P5 NANOSLEEP.SYNCS 0x989680 ;  /* 0x009896800000d95d */ /* 0x004fea0003900000 */
[----:B------:R-:W2:Y:S02]  /*28800*/  @!P5 SYNCS.PHASECHK.TRANS64 P5, [R97+URZ+0x36890], R98 ;  /* 0x036890626100d5a7 */ /* 0x000ea400080a007f */
[----:B--2---:R-:W-:Y:S05]  /*28810*/  @!P5 BRA `(.L_x_3716) ;  /* 0xfffffffc00f0d947 */ /* 0x004fea000383ffff */
[----:B------:R-:W-:Y:S05]  /*28820*/  BRA `(.L_x_4026) ;  /* 0xfffffde400587947 */ /* 0x000fea000383ffff */
.L_x_3741:
[----:B-1----:R1:W2:Y:S02]  /*28830*/  SYNCS.PHASECHK.TRANS64.TRYWAIT P3, [R97+URZ+0x36890], R98 ;  /* 0x03689062610075a7 */ /* 0x0022a4000806017f */
[----:B--2---:R-:W-:Y:S05]  /*28840*/  @!P3 NANOSLEEP.SYNCS 0x989680 ;  /* 0x009896800000b95d */ /* 0x004fea0003900000 */
[----:B------:R-:W2:Y:S02]  /*28850*/  @!P3 SYNCS.PHASECHK.TRANS64 P3, [R97+URZ+0x36890], R98 ;  /* 0x036890626100b5a7 */ /* 0x000ea4000806007f */
[----:B--2---:R-:W-:Y:S05]  /*28860*/  @!P3 BRA `(.L_x_3741) ;  /* 0xfffffffc00f0b947 */ /* 0x004fea000383ffff */
[----:B------:R-:W-:Y:S05]  /*28870*/  BRA `(.L_x_4027) ;  /* 0xfffffe1400807947 */ /* 0x000fea000383ffff */
.L_x_3747:
[----:B-1----:R1:W2:Y:S02]  /*28880*/  SYNCS.PHASECHK.TRANS64.TRYWAIT P2, [R97+URZ+0x368b0], R98 ;  /* 0x0368b062610075a7 */ /* 0x0022a4000804017f */
[----:B--2---:R-:W-:Y:S05]  /*28890*/  @!P2 NANOSLEEP.SYNCS 0x989680 ;  /* 0x009896800000a95d */ /* 0x004fea0003900000 */
[----:B------:R-:W2:Y:S02]  /*288a0*/  @!P2 SYNCS.PHASECHK.TRANS64 P2, [R97+URZ+0x368b0], R98 ;  /* 0x0368b0626100a5a7 */ /* 0x000ea4000804007f */
[----:B--2---:R-:W-:Y:S05]  /*288b0*/  @!P2 BRA `(.L_x_3747) ;  /* 0xfffffffc00f0a947 */ /* 0x004fea000383ffff */
[----:B------:R-:W-:Y:S05]  /*288c0*/  BRA `(.L_x_4028) ;  /* 0xfffffe18009c7947 */ /* 0x000fea000383ffff */
.L_x_3767:
        /* <DEDUP_REMOVED lines=8> */
.L_x_4030:
[----:B------:R-:W-:Y:S05]  /*28950*/  BSYNC B1 ;  /* 0x0000000000017941 */ /* 0x000fea0003800000 */
.L_x_4029:
        /* <DEDUP_REMOVED lines=8> */
.L_x_4031:
[----:B------:R-:W-:Y:S02]  /*289e0*/  IMAD.MOV.U32 R13, RZ, RZ, R27 ;  /* 0x000000ffff0d7224 */ /* 0x000fe400078e001b */
[----:B------:R-:W-:-:S07]  /*289f0*/  IMAD.MOV.U32 R0, RZ, RZ, R14 ;  /* 0x000000ffff007224 */ /* 0x000fce00078e000e */
[----:B------:R-:W-:Y:S05]  /*28a00*/  WARPSYNC.COLLECTIVE R15, `(.L_x_4032) ;  /* 0x000000000f087348 */ /* 0x000fea0003c00000 */
[----:B------:R0:W1:Y:S02]  /*28a10*/  SHFL.IDX P6, R14, R13, R12, R11 ;  /* 0x0000000c0d0e7389 */ /* 0x00006400000c000b */
[----:B01----:R-:W-:Y:S01]  /*28a20*/  ENDCOLLECTIVE ;  /* 0x000000000000791b */ /* 0x003fe20003800000 */
.L_x_4032:
[----:B------:R-:W-:Y:S01]  /*28a30*/  IMAD.MOV.U32 R13, RZ, RZ, R26 ;  /* 0x000000ffff0d7224 */ /* 0x000fe200078e001a */
[----:B------:R-:W-:-:S07]  /*28a40*/  MOV R5, R14 ;  /* 0x0000000e00057202 */ /* 0x000fce0000000f00 */
[----:B------:R-:W-:Y:S05]  /*28a50*/  WARPSYNC.COLLECTIVE R15, `(.L_x_4033) ;  /* 0x000000000f087348 */ /* 0x000fea0003c00000 */
[----:B------:R0:W1:Y:S02]  /*28a60*/  SHFL.IDX P6, R14, R13, R12, R11 ;  /* 0x0000000c0d0e7389 */ /* 0x00006400000c000b */
[----:B01----:R-:W-:Y:S01]  /*28a70*/  ENDCOLLECTIVE ;  /* 0x000000000000791b */ /* 0x003fe20003800000 */
.L_x_4033:
[----:B------:R-:W-:Y:S05]  /*28a80*/  BRA `(.L_x_4034) ;  /* 0xfffffe2800b47947 */ /* 0x000fea000383ffff */
.L_x_3771:
[----:B0-----:R0:W1:Y:S02]  /*28a90*/  SYNCS.PHASECHK.TRANS64.TRYWAIT P0, [R16+URZ+0x36800], R5 ;  /* 0x03680005100075a7 */ /* 0x001064000800017f */
[----:B-1----:R-:W-:Y:S05]  /*28aa0*/  @!P0 NANOSLEEP.SYNCS 0x989680 ;  /* 0x009896800000895d */ /* 0x002fea0003900000 */
[----:B------:R-:W1:Y:S02]  /*28ab0*/  @!P0 SYNCS.PHASECHK.TRANS64 P0, [R16+URZ+0x36800], R5 ;  /* 0x03680005100085a7 */ /* 0x000e64000800007f */
[----:B-1----:R-:W-:Y:S05]  /*28ac0*/  @!P0 BRA `(.L_x_3771) ;  /* 0xfffffffc00f08947 */ /* 0x002fea000383ffff */
[----:B------:R-:W-:Y:S05]  /*28ad0*/  BRA `(.L_x_4035) ;  /* 0xfffffe3400807947 */ /* 0x000fea000383ffff */
.L_x_3795:
[----:B------:R-:W-:Y:S01]  /*28ae0*/  BSSY B1, `(.L_x_4036) ;  /* 0x0000008000017945 */ /* 0x000fe20003800000 */
[----:B------:R-:W-:Y:S01]  /*28af0*/  IMAD.MOV.U32 R13, RZ, RZ, R25 ;  /* 0x000000ffff0d7224 */ /* 0x000fe200078e0019 */
[----:B------:R-:W-:Y:S01]  /*28b00*/  MOV R15, 0xffffffff ;  /* 0xffffffff000f7802 */ /* 0x000fe20000000f00 */
[----:B------:R-:W-:Y:S02]  /*28b10*/  IMAD.MOV.U32 R12, RZ, RZ, RZ ;  /* 0x000000ffff0c7224 */ /* 0x000fe400078e00ff */
[----:B------:R-:W-:-:S07]  /*28b20*/  IMAD.MOV.U32 R11, RZ, RZ, 0x1c1f ;  /* 0x00001c1fff0b7424 */ /* 0x000fce00078e00ff */
[----:B------:R-:W-:Y:S05]  /*28b30*/  WARPSYNC.COLLECTIVE R15, `(.L_x_4037) ;  /* 0x000000000f087348 */ /* 0x000fea0003c00000 */
[----:B------:R0:W1:Y:S02]  /*28b40*/  SHFL.IDX P6, R14, R13, R12, R11 ;  /* 0x0000000c0d0e7389 */ /* 0x00006400000c000b */
[----:B01----:R-:W-:Y:S01]  /*28b50*/  ENDCOLLECTIVE ;  /* 0x000000000000791b */ /* 0x003fe20003800000 */
.L_x_4037:
[----:B------:R-:W-:Y:S05]  /*28b60*/  BSYNC B1 ;  /* 0x0000000000017941 */ /* 0x000fea0003800000 */
.L_x_4036:
[----:B------:R-:W-:Y:S01]  /*28b70*/  IMAD.MOV.U32 R13, RZ, RZ, R24 ;  /* 0x000000ffff0d7224 */ /* 0x000fe200078e0018 */
[----:B------:R-:W-:Y:S01]  /*28b80*/  MOV R15, 0xffffffff ;  /* 0xffffffff000f7802 */ /* 0x000fe20000000f00 */
[----:B------:R-:W-:Y:S02]  /*28b90*/  IMAD.MOV.U32 R12, RZ, RZ, RZ ;  /* 0x000000ffff0c7224 */ /* 0x000fe400078e00ff */
[----:B------:R-:W-:Y:S02]  /*28ba0*/  IMAD.MOV.U32 R11, RZ, RZ, 0x1c1f ;  /* 0x00001c1fff0b7424 */ /* 0x000fe400078e00ff */
[----:B------:R-:W-:-:S07]  /*28bb0*/  IMAD.MOV.U32 R3, RZ, RZ, R14 ;  /* 0x000000ffff037224 */ /* 0x000fce00078e000e */
[----:B------:R-:W-:Y:S05]  /*28bc0*/  WARPSYNC.COLLECTIVE R15, `(.L_x_4038) ;  /* 0x000000000f087348 */ /* 0x000fea0003c00000 */
[----:B------:R0:W1:Y:S02]  /*28bd0*/  SHFL.IDX P6, R14, R13, R12, R11 ;  /* 0x0000000c0d0e7389 */ /* 0x00006400000c000b */
[----:B01----:R-:W-:Y:S01]  /*28be0*/  ENDCOLLECTIVE ;  /* 0x000000000000791b */ /* 0x003fe20003800000 */
.L_x_4038:
[----:B------:R-:W-:Y:S02]  /*28bf0*/  IMAD.MOV.U32 R21, RZ, RZ, R3 ;  /* 0x000000ffff157224 */ /* 0x000fe400078e0003 */
[----:B------:R-:W-:Y:S02]  /*28c00*/  IMAD.MOV.U32 R13, RZ, RZ, R27 ;  /* 0x000000ffff0d7224 */ /* 0x000fe400078e001b */
[----:B------:R-:W-:-:S07]  /*28c10*/  IMAD.MOV.U32 R0, RZ, RZ, R14 ;  /* 0x000000ffff007224 */ /* 0x000fce00078e000e */
[----:B------:R-:W-:Y:S05]  /*28c20*/  WARPSYNC.COLLECTIVE R15, `(.L_x_4039) ;  /* 0x000000000f087348 */ /* 0x000fea0003c00000 */
[----:B------:R0:W1:Y:S02]  /*28c30*/  SHFL.IDX P6, R14, R13, R12, R11 ;  /* 0x0000000c0d0e7389 */ /* 0x00006400000c000b */
[----:B01----:R-:W-:Y:S01]  /*28c40*/  ENDCOLLECTIVE ;  /* 0x000000000000791b */ /* 0x003fe20003800000 */
.L_x_4039:
[----:B------:R-:W-:Y:S01]  /*28c50*/  MOV R20, R0 ;  /* 0x0000000000147202 */ /* 0x000fe20000000f00 */
[----:B------:R-:W-:Y:S02]  /*28c60*/  IMAD.MOV.U32 R13, RZ, RZ, R26 ;  /* 0x000000ffff0d7224 */ /* 0x000fe400078e001a */
[----:B------:R-:W-:-:S07]  /*28c70*/  IMAD.MOV.U32 R5, RZ, RZ, R14 ;  /* 0x000000ffff057224 */ /* 0x000fce00078e000e */
[----:B------:R-:W-:Y:S05]  /*28c80*/  WARPSYNC.COLLECTIVE R15, `(.L_x_4040) ;  /* 0x000000000f087348 */ /* 0x000fea0003c00000 */
[----:B------:R0:W1:Y:S02]  /*28c90*/  SHFL.IDX P6, R14, R13, R12, R11 ;  /* 0x0000000c0d0e7389 */ /* 0x00006400000c000b */
[----:B01----:R-:W-:Y:S01]  /*28ca0*/  ENDCOLLECTIVE ;  /* 0x000000000000791b */ /* 0x003fe20003800000 */
.L_x_4040:
[----:B------:R-:W-:Y:S05]  /*28cb0*/  BRA `(.L_x_4041) ;  /* 0xfffffe5400207947 */ /* 0x000fea000383ffff */
.L_x_3799:
[----:B0-----:R0:W1:Y:S02]  /*28cc0*/  SYNCS.PHASECHK.TRANS64.TRYWAIT P0, [R16+URZ+0x36800], R5 ;  /* 0x03680005100075a7 */ /* 0x001064000800017f */
[----:B-1----:R-:W-:Y:S05]  /*28cd0*/  @!P0 NANOSLEEP.SYNCS 0x989680 ;  /* 0x009896800000895d */ /* 0x002fea0003900000 */
[----:B------:R-:W1:Y:S02]  /*28ce0*/  @!P0 SYNCS.PHASECHK.TRANS64 P0, [R16+URZ+0x36800], R5 ;  /* 0x03680005100085a7 */ /* 0x000e64000800007f */
[----:B-1----:R-:W-:Y:S05]  /*28cf0*/  @!P0 BRA `(.L_x_3799) ;  /* 0xfffffffc00f08947 */ /* 0x002fea000383ffff */
[----:B------:R-:W-:Y:S05]  /*28d00*/  BRA `(.L_x_4042) ;  /* 0xfffffe5c00407947 */ /* 0x000fea000383ffff */
.L_x_3813:
[----:B-1----:R1:W2:Y:S02]  /*28d10*/  SYNCS.PHASECHK.TRANS64.TRYWAIT P2, [R3+URZ+0x36830], R0 ;  /* 0x03683000030075a7 */ /* 0x0022a4000804017f */
[----:B--2---:R-:W-:Y:S05]  /*28d20*/  @!P2 NANOSLEEP.SYNCS 0x989680 ;  /* 0x009896800000a95d */ /* 0x004fea0003900000 */
[----:B------:R-:W2:Y:S02]  /*28d30*/  @!P2 SYNCS.PHASECHK.TRANS64 P2, [R3+URZ+0x36830], R0 ;  /* 0x036830000300a5a7 */ /* 0x000ea4000804007f */
[----:B--2---:R-:W-:Y:S05]  /*28d40*/  @!P2 BRA `(.L_x_3813) ;  /* 0xfffffffc00f0a947 */ /* 0x004fea000383ffff */
[----:B------:R-:W-:Y:S05]  /*28d50*/  BRA `(.L_x_3812) ;  /* 0xfffffe8400347947 */ /* 0x000fea000383ffff */
.L_x_3820:
[----:B-1----:R1:W2:Y:S02]  /*28d60*/  SYNCS.PHASECHK.TRANS64.TRYWAIT P2, [R11+URZ+0x36830], R4 ;  /* 0x036830040b0075a7 */ /* 0x0022a4000804017f */
[----:B--2---:R-:W-:Y:S05]  /*28d70*/  @!P2 NANOSLEEP.SYNCS 0x989680 ;  /* 0x009896800000a95d */ /* 0x004fea0003900000 */
[----:B------:R-:W2:Y:S02]  /*28d80*/  @!P2 SYNCS.PHASECHK.TRANS64 P2, [R11+URZ+0x36830], R4 ;  /* 0x036830040b00a5a7 */ /* 0x000ea4000804007f */
[----:B--2---:R-:W-:Y:S05]  /*28d90*/  @!P2 BRA `(.L_x_3820) ;  /* 0xfffffffc00f0a947 */ /* 0x004fea000383ffff */
[----:B------:R-:W-:Y:S05]  /*28da0*/  BRA `(.L_x_3819) ;  /* 0xfffffed800187947 */ /* 0x000fea000383ffff */
.L_x_3825:
[----:B-1----:R1:W2:Y:S02]  /*28db0*/  SYNCS.PHASECHK.TRANS64.TRYWAIT P2, [R9+URZ+0x36850], R0 ;  /* 0x03685000090075a7 */ /* 0x0022a4000804017f */
[----:B--2---:R-:W-:Y:S05]  /*28dc0*/  @!P2 NANOSLEEP.SYNCS 0x989680 ;  /* 0x009896800000a95d */ /* 0x004fea0003900000 */
[----:B------:R-:W2:Y:S02]  /*28dd0*/  @!P2 SYNCS.PHASECHK.TRANS64 P2, [R9+URZ+0x36850], R0 ;  /* 0x036850000900a5a7 */ /* 0x000ea4000804007f */
[----:B--2---:R-:W-:Y:S05]  /*28de0*/  @!P2 BRA `(.L_x_3825) ;  /* 0xfffffffc00f0a947 */ /* 0x004fea000383ffff */
[----:B------:R-:W-:Y:S05]  /*28df0*/  BRA `(.L_x_3824) ;  /* 0xffffff0c00b47947 */ /* 0x000fea000383ffff */
.L_x_3831:
[----:B-1----:R1:W2:Y:S02]  /*28e00*/  SYNCS.PHASECHK.TRANS64.TRYWAIT P0, [R6+URZ+0x36850], R3 ;  /* 0x03685003060075a7 */ /* 0x0022a4000800017f */
[----:B--2---:R-:W-:Y:S05]  /*28e10*/  @!P0 NANOSLEEP.SYNCS 0x989680 ;  /* 0x009896800000895d */ /* 0x004fea0003900000 */
[----:B------:R-:W2:Y:S02]  /*28e20*/  @!P0 SYNCS.PHASECHK.TRANS64 P0, [R6+URZ+0x36850], R3 ;  /* 0x03685003060085a7 */ /* 0x000ea4000800007f */
[----:B--2---:R-:W-:Y:S05]  /*28e30*/  @!P0 BRA `(.L_x_3831) ;  /* 0xfffffffc00f08947 */ /* 0x004fea000383ffff */
[----:B------:R-:W-:Y:S05]  /*28e40*/  BRA `(.L_x_3830) ;  /* 0xffffff2800ac7947 */ /* 0x000fea000383ffff */
.L_x_3870:
        /* <DEDUP_REMOVED lines=11> */
.L_x_4044:
[----:B------:R-:W-:Y:S05]  /*28f00*/  BSYNC B1 ;  /* 0x0000000000017941 */ /* 0x000fea0003800000 */
.L_x_4043:
[----:B------:R-:W-:Y:S05]  /*28f10*/  BRA `(.L_x_4045) ;  /* 0xffffff8800c07947 */ /* 0x000fea000383ffff */
.L_x_3872:
[----:B------:R-:W-:Y:S01]  /*28f20*/  BSSY B1, `(.L_x_4046) ;  /* 0x0000006000017945 */ /* 0x000fe20003800000 */
[----:B------:R-:W-:-:S07]  /*28f30*/  IMAD.MOV.U32 R15, RZ, RZ, -0x1 ;  /* 0xffffffffff0f7424 */ /* 0x000fce00078e00ff */
[----:B0-----:R-:W-:Y:S05]  /*28f40*/  WARPSYNC.COLLECTIVE R15, `(.L_x_4047) ;  /* 0x000000000f0c7348 */ /* 0x001fea0003c00000 */
[----:B------:R-:W-:Y:S02]  /*28f50*/  ELECT P6, UR62, PT ;  /* 0x00000000003e782f */ /* 0x000fe400038c0000 */
[----:B------:R-:W-:Y:S01]  /*28f60*/  MOV R14, UR62 ;  /* 0x0000003e000e7c02 */ /* 0x000fe20008000f00 */
[----:B0-----:R-:W-:Y:S10]  /*28f70*/  ENDCOLLECTIVE ;  /* 0x000000000000791b */ /* 0x001ff40003800000 */
.L_x_4047:
[----:B------:R-:W-:Y:S05]  /*28f80*/  BSYNC B1 ;  /* 0x0000000000017941 */ /* 0x000fea0003800000 */
.L_x_4046:
[----:B------:R-:W-:Y:S01]  /*28f90*/  PLOP3.LUT P2, PT, P6, PT, PT, 0x80, 0x0 ;  /* 0x000000000000781c */ /* 0x000fe2000374f070 */
[----:B------:R-:W-:-:S12]  /*28fa0*/  BRA `(.L_x_3871) ;  /* 0xffffff8800b47947 */ /* 0x000fd8000383ffff */
.L_x_3874:
[----:B0-----:R0:W1:Y:S02]  /*28fb0*/  SYNCS.PHASECHK.TRANS64.TRYWAIT P0, [R18+URZ+0x36820], R2 ;  /* 0x03682002120075a7 */ /* 0x001064000800017f */
[----:B-1----:R-:W-:Y:S05]  /*28fc0*/  @!P0 NANOSLEEP.SYNCS 0x989680 ;  /* 0x009896800000895d */ /* 0x002fea0003900000 */
[----:B------:R-:W1:Y:S02]  /*28fd0*/  @!P0 SYNCS.PHASECHK.TRANS64 P0, [R18+URZ+0x36820], R2 ;  /* 0x03682002120085a7 */ /* 0x000e64000800007f */
[----:B-1----:R-:W-:Y:S05]  /*28fe0*/  @!P0 BRA `(.L_x_3874) ;  /* 0xfffffffc00f08947 */ /* 0x002fea000383ffff */
[----:B------:R-:W-:Y:S05]  /*28ff0*/  BRA `(.L_x_4048) ;  /* 0xffffff8800c47947 */ /* 0x000fea000383ffff */
.L_x_3878:
[----:B-1----:R1:W2:Y:S02]  /*29000*/  SYNCS.PHASECHK.TRANS64.TRYWAIT P0, [R5+URZ+0x368a0], R8 ;  /* 0x0368a008050075a7 */ /* 0x0022a4000800017f */
[----:B--2---:R-:W-:Y:S05]  /*29010*/  @!P0 NANOSLEEP.SYNCS 0x989680 ;  /* 0x009896800000895d */ /* 0x004fea0003900000 */
[----:B------:R-:W2:Y:S02]  /*29020*/  @!P0 SYNCS.PHASECHK.TRANS64 P0, [R5+URZ+0x368a0], R8 ;  /* 0x0368a008050085a7 */ /* 0x000ea4000800007f */
[----:B--2---:R-:W-:Y:S05]  /*29030*/  @!P0 BRA `(.L_x_3878) ;  /* 0xfffffffc00f08947 */ /* 0x004fea000383ffff */
[----:B------:R-:W-:Y:S05]  /*29040*/  BRA `(.L_x_4049) ;  /* 0xffffff8800e47947 */ /* 0x000fea000383ffff */
.L_x_3885:
[----:B0-----:R0:W2:Y:S02]  /*29050*/  SYNCS.PHASECHK.TRANS64.TRYWAIT P0, [R5+URZ+0x368c0], R8 ;  /* 0x0368c008050075a7 */ /* 0x0010a4000800017f */
[----:B--2---:R-:W-:Y:S05]  /*29060*/  @!P0 NANOSLEEP.SYNCS 0x989680 ;  /* 0x009896800000895d */ /* 0x004fea0003900000 */
[----:B------:R-:W2:Y:S02]  /*29070*/  @!P0 SYNCS.PHASECHK.TRANS64 P0, [R5+URZ+0x368c0], R8 ;  /* 0x0368c008050085a7 */ /* 0x000ea4000800007f */
[----:B--2---:R-:W-:Y:S05]  /*29080*/  @!P0 BRA `(.L_x_3885) ;  /* 0xfffffffc00f08947 */ /* 0x004fea000383ffff */
[----:B------:R-:W-:Y:S05]  /*29090*/  BRA `(.L_x_4050) ;  /* 0xffffff8c00e07947 */ /* 0x000fea000383ffff */
.L_x_3894:
[----:B0-----:R0:W1:Y:S02]  /*290a0*/  SYNCS.PHASECHK.TRANS64.TRYWAIT P0, [R6+URZ+0x368a0], R5 ;  /* 0x0368a005060075a7 */ /* 0x001064000800017f */
[----:B-1----:R-:W-:Y:S05]  /*290b0*/  @!P0 NANOSLEEP.SYNCS 0x989680 ;  /* 0x009896800000895d */ /* 0x002fea0003900000 */
[----:B------:R-:W1:Y:S02]  /*290c0*/  @!P0 SYNCS.PHASECHK.TRANS64 P0, [R6+URZ+0x368a0], R5 ;  /* 0x0368a005060085a7 */ /* 0x000e64000800007f */
[----:B-1----:R-:W-:Y:S05]  /*290d0*/  @!P0 BRA `(.L_x_3894) ;  /* 0xfffffffc00f08947 */ /* 0x002fea000383ffff */
[----:B------:R-:W-:Y:S05]  /*290e0*/  BRA `(.L_x_4051) ;  /* 0xffffff94001c7947 */ /* 0x000fea000383ffff */
.L_x_3901:
[----:B-1----:R1:W2:Y:S02]  /*290f0*/  SYNCS.PHASECHK.TRANS64.TRYWAIT P0, [R6+URZ+0x368c0], R5 ;  /* 0x0368c005060075a7 */ /* 0x0022a4000800017f */
[----:B--2---:R-:W-:Y:S05]  /*29100*/  @!P0 NANOSLEEP.SYNCS 0x989680 ;  /* 0x009896800000895d */ /* 0x004fea0003900000 */
[----:B------:R-:W2:Y:S02]  /*29110*/  @!P0 SYNCS.PHASECHK.TRANS64 P0, [R6+URZ+0x368c0], R5 ;  /* 0x0368c005060085a7 */ /* 0x000ea4000800007f */
[----:B--2---:R-:W-:Y:S05]  /*29120*/  @!P0 BRA `(.L_x_3901) ;  /* 0xfffffffc00f08947 */ /* 0x004fea000383ffff */
[----:B------:R-:W-:Y:S05]  /*29130*/  BRA `(.L_x_4052) ;  /* 0xffffff9800207947 */ /* 0x000fea000383ffff */
.L_x_3918:
        /* <DEDUP_REMOVED lines=11> */
.L_x_4054:
[----:B------:R-:W-:Y:S05]  /*291f0*/  BSYNC B0 ;  /* 0x0000000000007941 */ /* 0x000fea0003800000 */
.L_x_4053:
[----:B------:R-:W-:Y:S05]  /*29200*/  BRA `(.L_x_4055) ;  /* 0xffffffa400607947 */ /* 0x000fea000383ffff */
.L_x_3920:
[----:B------:R-:W-:Y:S01]  /*29210*/  BSSY B0, `(.L_x_4056) ;  /* 0x0000006000007945 */ /* 0x000fe20003800000 */
[----:B------:R-:W-:-:S07]  /*29220*/  IMAD.MOV.U32 R15, RZ, RZ, -0x1 ;  /* 0xffffffffff0f7424 */ /* 0x000fce00078e00ff */
[----:B0-----:R-:W-:Y:S05]  /*29230*/  WARPSYNC.COLLECTIVE R15, `(.L_x_4057) ;  /* 0x000000000f0c7348 */ /* 0x001fea0003c00000 */
[----:B------:R-:W-:Y:S02]  /*29240*/  ELECT P6, UR62, PT ;  /* 0x00000000003e782f */ /* 0x000fe400038c0000 */
[----:B------:R-:W-:Y:S01]  /*29250*/  MOV R14, UR62 ;  /* 0x0000003e000e7c02 */ /* 0x000fe20008000f00 */
[----:B0-----:R-:W-:Y:S10]  /*29260*/  ENDCOLLECTIVE ;  /* 0x000000000000791b */ /* 0x001ff40003800000 */
.L_x_4057:
[----:B------:R-:W-:Y:S05]  /*29270*/  BSYNC B0 ;  /* 0x0000000000007941 */ /* 0x000fea0003800000 */
.L_x_4056:
[----:B------:R-:W-:Y:S05]  /*29280*/  BRA `(.L_x_4058) ;  /* 0xffffffa4006c7947 */ /* 0x000fea000383ffff */
.L_x_3922:
[----:B0-----:R0:W1:Y:S02]  /*29290*/  SYNCS.PHASECHK.TRANS64.TRYWAIT P0, [R0+URZ+0x36840], R2 ;  /* 0x03684002000075a7 */ /* 0x001064000800017f */
[----:B-1----:R-:W-:Y:S05]  /*292a0*/  @!P0 NANOSLEEP.SYNCS 0x989680 ;  /* 0x009896800000895d */ /* 0x002fea0003900000 */
[----:B------:R-:W1:Y:S02]  /*292b0*/  @!P0 SYNCS.PHASECHK.TRANS64 P0, [R0+URZ+0x36840], R2 ;  /* 0x03684002000085a7 */ /* 0x000e64000800007f */
[----:B-1----:R-:W-:Y:S05]  /*292c0*/  @!P0 BRA `(.L_x_3922) ;  /* 0xfffffffc00f08947 */ /* 0x002fea000383ffff */
[----:B------:R-:W-:Y:S05]  /*292d0*/  BRA `(.L_x_4059) ;  /* 0xffffffa400cc7947 */ /* 0x000fea000383ffff */
.L_x_3926:
[----:B------:R0:W5:Y:S01]  /*292e0*/  LDL.LU R10, [R1+0x5c] ;  /* 0x00005c00010a7983 */ /* 0x0001620000300800 */
[----:B------:R-:W-:Y:S01]  /*292f0*/  IMAD.MOV.U32 R13, RZ, RZ, R3 ;  /* 0x000000ffff0d7224 */ /* 0x000fe200078e0003 */
[----:B------:R-:W-:Y:S01]  /*29300*/  MOV R15, 0xffffffff ;  /* 0xffffffff000f7802 */ /* 0x000fe20000000f00 */
[----:B------:R-:W-:Y:S01]  /*29310*/  IMAD.MOV.U32 R12, RZ, RZ, RZ ;  /* 0x000000ffff0c7224 */ /* 0x000fe200078e00ff */
[----:B------:R-:W1:Y:S01]  /*29320*/  S2R R7, SR_TID.X ;  /* 0x0000000000077919 */ /* 0x000e620000002100 */
[----:B------:R-:W-:-:S07]  /*29330*/  IMAD.MOV.U32 R11, RZ, RZ, 0x181f ;  /* 0x0000181fff0b7424 */ /* 0x000fce00078e00ff */
[----:B01---5:R-:W-:Y:S05]  /*29340*/  WARPSYNC.COLLECTIVE R15, `(.L_x_4060) ;  /* 0x000000000f087348 */ /* 0x023fea0003c00000 */
[----:B------:R2:W3:Y:S02]  /*29350*/  SHFL.IDX P6, R14, R13, R12, R11 ;  /* 0x0000000c0d0e7389 */ /* 0x0004e400000c000b */
[----:B0123-5:R-:W-:Y:S01]  /*29360*/  ENDCOLLECTIVE ;  /* 0x000000000000791b */ /* 0x02ffe20003800000 */
.L_x_4060:
[----:B------:R-:W-:Y:S02]  /*29370*/  IMAD.MOV.U32 R13, RZ, RZ, R4 ;  /* 0x000000ffff0d7224 */ /* 0x000fe400078e0004 */
[----:B------:R-:W-:-:S07]  /*29380*/  IMAD.MOV.U32 R6, RZ, RZ, R14 ;  /* 0x000000ffff067224 */ /* 0x000fce00078e000e */
[----:B------:R-:W-:Y:S05]  /*29390*/  WARPSYNC.COLLECTIVE R15, `(.L_x_4061) ;  /* 0x000000000f087348 */ /* 0x000fea0003c00000 */
[----:B------:R0:W1:Y:S02]  /*293a0*/  SHFL.IDX P6, R14, R13, R12, R11 ;  /* 0x0000000c0d0e7389 */ /* 0x00006400000c000b */
[----:B01----:R-:W-:Y:S01]  /*293b0*/  ENDCOLLECTIVE ;  /* 0x000000000000791b */ /* 0x003fe20003800000 */
.L_x_4061:
[----:B------:R-:W-:-:S04]  /*293c0*/  LOP3.LUT R7, R7, 0x7f, RZ, 0xc0, !PT ;  /* 0x0000007f07077812 */ /* 0x000fc800078ec0ff */
[----:B------:R-:W-:Y:S01]  /*293d0*/  SHF.R.U32.HI R0, RZ, 0x3, R7 ;  /* 0x00000003ff007819 */ /* 0x000fe20000011607 */
[----:B------:R-:W-:Y:S02]  /*293e0*/  IMAD R2, R10, R8, RZ ;  /* 0x000000080a027224 */ /* 0x000fe400078e02ff */
[----:B------:R0:W5:Y:S02]  /*293f0*/  LDL R10, [R1+0x30] ;  /* 0x00003000010a7983 */ /* 0x0001640000100800 */
[----:B------:R-:W-:Y:S02]  /*29400*/  IMAD.IADD R0, R0, 0x1, R5 ;  /* 0x0000000100007824 */ /* 0x000fe400078e0205 */
[----:B------:R-:W-:Y:S02]  /*29410*/  IMAD.MOV.U32 R7, RZ, RZ, R14 ;  /* 0x000000ffff077224 */ /* 0x000fe400078e000e */
[----:B------:R-:W-:Y:S01]  /*29420*/  IMAD.MOV.U32 R13, RZ, RZ, R3 ;  /* 0x000000ffff0d7224 */ /* 0x000fe200078e0003 */
[----:B------:R-:W-:Y:S01]  /*29430*/  ISETP.GE.AND P2, PT, R0, R2, PT ;  /* 0x000000020000720c */ /* 0x000fe20003f46270 */
[----:B------:R-:W-:-:S02]  /*29440*/  IMAD.MOV.U32 R12, RZ, RZ, 0x1 ;  /* 0x00000001ff0c7424 */ /* 0x000fc400078e00ff */
[----:B0-----:R-:W-:-:S10]  /*29450*/  VIADD R5, R0, 0x10 ;  /* 0x0000001000057836 */ /* 0x001fd40000000000 */
[----:B-----5:R-:W-:Y:S05]  /*29460*/  WARPSYNC.COLLECTIVE R15, `(.L_x_4062) ;  /* 0x000000000f087348 */ /* 0x020fea0003c00000 */
[----:B------:R0:W1:Y:S02]  /*29470*/  SHFL.IDX P6, R14, R13, R12, R11 ;  /* 0x0000000c0d0e7389 */ /* 0x00006400000c000b */
[----:B01---5:R-:W-:Y:S01]  /*29480*/  ENDCOLLECTIVE ;  /* 0x000000000000791b */ /* 0x023fe20003800000 */
.L_x_4062:
[----:B------:R-:W-:-:S04]  /*29490*/  @!P2 LEA R7, P4, R9, R7, 0x1 ;  /* 0x000000070907a211 */ /* 0x000fc800078808ff */
[----:B------:R-:W-:Y:S02]  /*294a0*/  @!P2 IADD3.X R6, RZ, R6, RZ, P4, !PT ;  /* 0x00000006ff06a210 */ /* 0x000fe400027fe4ff */
[----:B------:R-:W-:Y:S02]  /*294b0*/  MOV R13, R4 ;  /* 0x00000004000d7202 */ /* 0x000fe40000000f00 */
[----:B------:R-:W-:-:S04]  /*294c0*/  @!P2 LOP3.LUT R7, R7, R6, RZ, 0x3c, !PT ;  /* 0x000000060707a212 */ /* 0x000fc800078e3cff */
[----:B------:R-:W-:-:S04]  /*294d0*/  @!P2 LOP3.LUT R6, R7, R6, RZ, 0x3c, !PT ;  /* 0x000000060706a212 */ /* 0x000fc800078e3cff */
[----:B------:R-:W-:-:S05]  /*294e0*/  @!P2 LOP3.LUT R7, R7, R6, RZ, 0x3c, !PT ;  /* 0x000000060707a212 */ /* 0x000fca00078e3cff */
[----:B------:R-:W-:Y:S01]  /*294f0*/  @!PT LDS RZ, [RZ] ;  /* 0x00000000fffff984 */ /* 0x000fe20000000800 */
[----:B------:R-:W-:Y:S01]  /*29500*/  @!PT LDS RZ, [RZ] ;  /* 0x00000000fffff984 */ /* 0x000fe20000000800 */
[----:B------:R-:W-:Y:S01]  /*29510*/  @!PT LDS RZ, [RZ] ;  /* 0x00000000fffff984 */ /* 0x000fe20000000800 */
[----:B------:R-:W-:Y:S04]  /*29520*/  @!P2 LDGSTS.E.BYPASS.LTC128B.128 [R10+0x15400], desc[UR60][R6.64], !P3 ;  /* 0x15400000060aafae */ /* 0x000fe8000d901d7c */
[----:B------:R-:W-:Y:S04]  /*29530*/  @!P2 LDGSTS.E.BYPASS.LTC128B.128 [R10+0x19400], desc[UR60][R6.64+0x80], !P0 ;  /* 0x19400080060aafae */ /* 0x000fe8000c101d7c */
[----:B------:R0:W-:Y:S01]  /*29540*/  @!P2 LDGSTS.E.BYPASS.LTC128B.128 [R10+0x1d400], desc[UR60][R6.64+0x100], !P1 ;  /* 0x1d400100060aafae */ /* 0x0001e2000c901d7c */
[----:B------:R-:W-:Y:S01]  /*29550*/  ISETP.GE.AND P2, PT, R5, R2, PT ;  /* 0x000000020500720c */ /* 0x000fe20003f46270 */
[----:B0-----:R-:W-:-:S12]  /*29560*/  IMAD.MOV.U32 R6, RZ, RZ, R14 ;  /* 0x000000ffff067224 */ /* 0x001fd800078e000e */
[----:B------:R-:W-:Y:S05]  /*29570*/  WARPSYNC.COLLECTIVE R15, `(.L_x_4063) ;  /* 0x000000000f087348 */ /* 0x000fea0003c00000 */
[----:B------:R0:W1:Y:S02]  /*29580*/  SHFL.IDX P6, R14, R13, R12, R11 ;  /* 0x0000000c0d0e7389 */ /* 0x00006400000c000b */
[----:B01----:R-:W-:Y:S01]  /*29590*/  ENDCOLLECTIVE ;  /* 0x000000000000791b */ /* 0x003fe20003800000 */
.L_x_4063:
[----:B------:R-:W-:Y:S02]  /*295a0*/  IMAD.MOV.U32 R13, RZ, RZ, R3 ;  /* 0x000000ffff0d7224 */ /* 0x000fe400078e0003 */
[----:B------:R-:W-:Y:S02]  /*295b0*/  IMAD.MOV.U32 R12, RZ, RZ, 0x2 ;  /* 0x00000002ff0c7424 */ /* 0x000fe400078e00ff */
[----:B------:R-:W-:-:S07]  /*295c0*/  IMAD.MOV.U32 R5, RZ, RZ, R14 ;  /* 0x000000ffff057224 */ /* 0x000fce00078e000e */
[----:B------:R-:W-:Y:S05]  /*295d0*/  WARPSYNC.COLLECTIVE R15, `(.L_x_4064) ;  /* 0x000000000f087348 */ /* 0x000fea0003c00000 */
[----:B------:R0:W1:Y:S02]  /*295e0*/  SHFL.IDX P6, R14, R13, R12, R11 ;  /* 0x0000000c0d0e7389 */ /* 0x00006400000c000b */
[----:B01----:R-:W-:Y:S01]  /*295f0*/  ENDCOLLECTIVE ;  /* 0x000000000000791b */ /* 0x003fe20003800000 */
.L_x_4064:
[----:B------:R-:W-:-:S05]  /*29600*/  @!P2 LEA R5, P4, R9, R5, 0x1 ;  /* 0x000000050905a211 */ /* 0x000fca00078808ff */
[----:B------:R-:W-:-:S04]  /*29610*/  @!P2 IMAD.X R6, RZ, RZ, R6, P4 ;  /* 0x000000ffff06a224 */ /* 0x000fc800020e0606 */
[----:B------:R-:W-:Y:S02]  /*29620*/  @!P2 IMAD.MOV.U32 R7, RZ, RZ, R6 ;  /* 0x000000ffff07a224 */ /* 0x000fe400078e0006 */
[----:B------:R-:W-:Y:S01]  /*29630*/  @!P2 IMAD.MOV.U32 R6, RZ, RZ, R5 ;  /* 0x000000ffff06a224 */ /* 0x000fe200078e0005 */
[----:B------:R-:W-:Y:S01]  /*29640*/  IADD3 R5, R0, 0x20, RZ ;  /* 0x0000002000057810 */ /* 0x000fe20007ffe0ff */
[----:B------:R-:W-:-:S03]  /*29650*/  IMAD.MOV.U32 R13, RZ, RZ, R4 ;  /* 0x000000ffff0d7224 */ /* 0x000fc600078e0004 */
        /* <DEDUP_REMOVED lines=11> */
.L_x_4065:
[----:B------:R-:W-:Y:S01]  /*29710*/  MOV R13, R3 ;  /* 0x00000003000d7202 */ /* 0x000fe20000000f00 */
[----:B------:R-:W-:Y:S01]  /*29720*/  IMAD.MOV.U32 R12, RZ, RZ, 0x3 ;  /* 0x00000003ff0c7424 */ /* 0x000fe200078e00ff */
[----:B------:R-:W-:-:S07]  /*29730*/  MOV R5, R14 ;  /* 0x0000000e00057202 */ /* 0x000fce0000000f00 */
[----:B------:R-:W-:Y:S05]  /*29740*/  WARPSYNC.COLLECTIVE R15, `(.L_x_4066) ;  /* 0x000000000f087348 */ /* 0x000fea0003c00000 */
[----:B------:R0:W1:Y:S02]  /*29750*/  SHFL.IDX P6, R14, R13, R12, R11 ;  /* 0x0000000c0d0e7389 */ /* 0x00006400000c000b */
[----:B01----:R-:W-:Y:S01]  /*29760*/  ENDCOLLECTIVE ;  /* 0x000000000000791b */ /* 0x003fe20003800000 */
.L_x_4066:
[----:B------:R-:W-:-:S05]  /*29770*/  @!P2 LEA R5, P4, R9, R5, 0x1 ;  /* 0x000000050905a211 */ /* 0x000fca00078808ff */
[----:B------:R-:W-:-:S04]  /*29780*/  @!P2 IMAD.X R6, RZ, RZ, R6, P4 ;  /* 0x000000ffff06a224 */ /* 0x000fc800020e0606 */
[----:B------:R-:W-:Y:S02]  /*29790*/  @!P2 IMAD.MOV.U32 R7, RZ, RZ, R6 ;  /* 0x000000ffff07a224 */ /* 0x000fe400078e0006 */
[----:B------:R-:W-:Y:S02]  /*297a0*/  @!P2 IMAD.MOV.U32 R6, RZ, RZ, R5 ;  /* 0x000000ffff06a224 */ /* 0x000fe400078e0005 */
[----:B------:R-:W-:Y:S02]  /*297b0*/  IMAD.MOV.U32 R13, RZ, RZ, R4 ;  /* 0x000000ffff0d7224 */ /* 0x000fe400078e0004 */
[----:B------:R-:W-:Y:S01]  /*297c0*/  VIADD R5, R0, 0x30 ;  /* 0x0000003000057836 */ /* 0x000fe20000000000 */
        /* <DEDUP_REMOVED lines=11> */
.L_x_4067:
[----:B------:R-:W-:Y:S01]  /*29880*/  IMAD.MOV.U32 R13, RZ, RZ, R3 ;  /* 0x000000ffff0d7224 */ /* 0x000fe200078e0003 */
[----:B------:R-:W-:Y:S01]  /*29890*/  MOV R12, 0x4 ;  /* 0x00000004000c7802 */ /* 0x000fe20000000f00 */
[----:B------:R-:W-:-:S07]  /*298a0*/  IMAD.MOV.U32 R5, RZ, RZ, R14 ;  /* 0x000000ffff057224 */ /* 0x000fce00078e000e */
[----:B------:R-:W-:Y:S05]  /*298b0*/  WARPSYNC.COLLECTIVE R15, `(.L_x_4068) ;  /* 0x000000000f087348 */ /* 0x000fea0003c00000 */
[----:B------:R0:W1:Y:S02]  /*298c0*/  SHFL.IDX P6, R14, R13, R12, R11 ;  /* 0x0000000c0d0e7389 */ /* 0x00006400000c000b */
[----:B01----:R-:W-:Y:S01]  /*298d0*/  ENDCOLLECTIVE ;  /* 0x000000000000791b */ /* 0x003fe20003800000 */
.L_x_4068:
[----:B------:R-:W-:-:S04]  /*298e0*/  @!P2 LEA R5, P4, R9, R5, 0x1 ;  /* 0x000000050905a211 */ /* 0x000fc800078808ff */
[----:B------:R-:W-:-:S05]  /*298f0*/  @!P2 IADD3.X R6, RZ, R6, RZ, P4, !PT ;  /* 0x00000006ff06a210 */ /* 0x000fca00027fe4ff */
        /* <DEDUP_REMOVED lines=15> */
.L_x_4069:
[----:B------:R-:W-:Y:S02]  /*299f0*/  IMAD.MOV.U32 R13, RZ, RZ, R3 ;  /* 0x000000ffff0d7224 */ /* 0x000fe400078e0003 */
[----:B------:R-:W-:Y:S02]  /*29a00*/  IMAD.MOV.U32 R12, RZ, RZ, 0x5 ;  /* 0x00000005ff0c7424 */ /* 0x000fe400078e00ff */
[----:B------:R-:W-:-:S07]  /*29a10*/  IMAD.MOV.U32 R5, RZ, RZ, R14 ;  /* 0x000000ffff057224 */ /* 0x000fce00078e000e */
[----:B------:R-:W-:Y:S05]  /*29a20*/  WARPSYNC.COLLECTIVE R15, `(.L_x_4070) ;  /* 0x000000000f087348 */ /* 0x000fea0003c00000 */
[----:B------:R0:W1:Y:S02]  /*29a30*/  SHFL.IDX P6, R14, R13, R12, R11 ;  /* 0x0000000c0d0e7389 */ /* 0x00006400000c000b */
[----:B01----:R-:W-:Y:S01]  /*29a40*/  ENDCOLLECTIVE ;  /* 0x000000000000791b */ /* 0x003fe20003800000 */
.L_x_4070:
[----:B------:R-:W-:-:S05]  /*29a50*/  @!P2 LEA R5, P4, R9, R5, 0x1 ;  /* 0x000000050905a211 */ /* 0x000fca00078808ff */
[----:B------:R-:W-:-:S05]  /*29a60*/  @!P2 IMAD.X R6, RZ, RZ, R6, P4 ;  /* 0x000000ffff06a224 */ /* 0x000fca00020e0606 */
[----:B------:R-:W-:Y:S01]  /*29a70*/  @!P2 MOV R7, R6 ;  /* 0x000000060007a202 */ /* 0x000fe20000000f00 */
        /* <DEDUP_REMOVED lines=9> */
[----:B------:R-:W-:-:S02]  /*29b10*/  ISETP.GE.AND P2, PT, R5, R2, PT ;  /* 0x000000020500720c */ /* 0x000fc40003f46270 */
[----:B0-----:R-:W-:-:S11]  /*29b20*/  MOV R6, R14 ;  /* 0x0000000e00067202 */ /* 0x001fd60000000f00 */
[----:B------:R-:W-:Y:S05]  /*29b30*/  WARPSYNC.COLLECTIVE R15, `(.L_x_4071) ;  /* 0x000000000f087348 */ /* 0x000fea0003c00000 */
[----:B------:R0:W1:Y:S02]  /*29b40*/  SHFL.IDX P6, R14, R13, R12, R11 ;  /* 0x0000000c0d0e7389 */ /* 0x00006400000c000b */
[----:B01----:R-:W-:Y:S01]  /*29b50*/  ENDCOLLECTIVE ;  /* 0x000000000000791b */ /* 0x003fe20003800000 */
.L_x_4071:
[----:B------:R-:W-:Y:S02]  /*29b60*/  IMAD.MOV.U32 R13, RZ, RZ, R3 ;  /* 0x000000ffff0d7224 */ /* 0x000fe400078e0003 */
[----:B------:R-:W-:Y:S02]  /*29b70*/  IMAD.MOV.U32 R12, RZ, RZ, 0x6 ;  /* 0x00000006ff0c7424 */ /* 0x000fe400078e00ff */
[----:B------:R-:W-:-:S07]  /*29b80*/  IMAD.MOV.U32 R5, RZ, RZ, R14 ;  /* 0x000000ffff057224 */ /* 0x000fce00078e000e */
[----:B------:R-:W-:Y:S05]  /*29b90*/  WARPSYNC.COLLECTIVE R15, `(.L_x_4072) ;  /* 0x000000000f087348 */ /* 0x000fea0003c00000 */
[----:B------:R0:W1:Y:S02]  /*29ba0*/  SHFL.IDX P6, R14, R13, R12, R11 ;  /* 0x0000000c0d0e7389 */ /* 0x00006400000c000b */
[----:B01----:R-:W-:Y:S01]  /*29bb0*/  ENDCOLLECTIVE ;  /* 0x000000000000791b */ /* 0x003fe20003800000 */
.L_x_4072:
[----:B------:R-:W-:-:S05]  /*29bc0*/  @!P2 LEA R5, P4, R9, R5, 0x1 ;  /* 0x000000050905a211 */ /* 0x000fca00078808ff */
[----:B------:R-:W-:-:S04]  /*29bd0*/  @!P2 IMAD.X R6, RZ, RZ, R6, P4 ;  /* 0x000000ffff06a224 */ /* 0x000fc800020e0606 */
[----:B------:R-:W-:Y:S01]  /*29be0*/  @!P2 IMAD.MOV.U32 R7, RZ, RZ, R6 ;  /* 0x000000ffff07a224 */ /* 0x000fe200078e0006 */
[----:B------:R-:W-:Y:S01]  /*29bf0*/  @!P2 MOV R6, R5 ;  /* 0x000000050006a202 */ /* 0x000fe20000000f00 */
[----:B------:R-:W-:Y:S01]  /*29c00*/  VIADD R5, R0, 0x60 ;  /* 0x0000006000057836 */ /* 0x000fe20000000000 */
[----:B------:R-:W-:-:S03]  /*29c10*/  MOV R13, R4 ;  /* 0x00000004000d7202 */ /* 0x000fc60000000f00 */
        /* <DEDUP_REMOVED lines=11> */
.L_x_4073:
[----:B------:R-:W-:Y:S01]  /*29cd0*/  MOV R13, R3 ;  /* 0x00000003000d7202 */ /* 0x000fe20000000f00 */
[----:B------:R-:W-:Y:S02]  /*29ce0*/  IMAD.MOV.U32 R12, RZ, RZ, 0x7 ;  /* 0x00000007ff0c7424 */ /* 0x000fe400078e00ff */
[----:B------:R-:W-:-:S07]  /*29cf0*/  IMAD.MOV.U32 R5, RZ, RZ, R14 ;  /* 0x000000ffff057224 */ /* 0x000fce00078e000e */
[----:B------:R-:W-:Y:S05]  /*29d00*/  WARPSYNC.COLLECTIVE R15, `(.L_x_4074) ;  /* 0x000000000f087348 */ /* 0x000fea0003c00000 */
[----:B------:R0:W1:Y:S02]  /*29d10*/  SHFL.IDX P6, R14, R13, R12, R11 ;  /* 0x0000000c0d0e7389 */ /* 0x00006400000c000b */
[----:B01----:R-:W-:Y:S01]  /*29d20*/  ENDCOLLECTIVE ;  /* 0x000000000000791b */ /* 0x003fe20003800000 */
.L_x_4074:
[----:B------:R-:W-:-:S05]  /*29d30*/  @!P2 LEA R5, P4, R9, R5, 0x1 ;  /* 0x000000050905a211 */ /* 0x000fca00078808ff */
[----:B------:R-:W-:-:S04]  /*29d40*/  @!P2 IMAD.X R6, RZ, RZ, R6, P4 ;  /* 0x000000ffff06a224 */ /* 0x000fc800020e0606 */
[----:B------:R-:W-:Y:S02]  /*29d50*/  @!P2 IMAD.MOV.U32 R7, RZ, RZ, R6 ;  /* 0x000000ffff07a224 */ /* 0x000fe400078e0006 */
[----:B------:R-:W-:Y:S02]  /*29d60*/  IMAD.MOV.U32 R13, RZ, RZ, R4 ;  /* 0x000000ffff0d7224 */ /* 0x000fe400078e0004 */
[----:B------:R-:W-:-:S05]  /*29d70*/  @!P2 IMAD.MOV.U32 R6, RZ, RZ, R5 ;  /* 0x000000ffff06a224 */ /* 0x000fca00078e0005 */
[----:B------:R-:W-:Y:S01]  /*29d80*/  @!PT LDS RZ, [RZ] ;  /* 0x00000000fffff984 */ /* 0x000fe20000000800 */
[----:B------:R-:W-:Y:S01]  /*29d90*/  @!PT LDS RZ, [RZ] ;  /* 0x00000000fffff984 */ /* 0x000fe20000000800 */
[----:B------:R-:W-:Y:S01]  /*29da0*/  @!PT LDS RZ, [RZ] ;  /* 0x00000000fffff984 */ /* 0x000fe20000000800 */
[----:B------:R0:W-:Y:S01]  /*29db0*/  @!P2 LDGSTS.E.BYPASS.LTC128B.128 [R10+0x18400], desc[UR60][R6.64], !P3 ;  /* 0x18400000060aafae */ /* 0x0001e2000d901d7c */
[----:B------:R-:W-:-:S03]  /*29dc0*/  IMAD.MOV.U32 R5, RZ, RZ, R14 ;  /* 0x000000ffff057224 */ /* 0x000fc600078e000e */
[----:B------:R0:W-:Y:S04]  /*29dd0*/  @!P2 LDGSTS.E.BYPASS.LTC128B.128 [R10+0x1c400], desc[UR60][R6.64+0x80], !P0 ;  /* 0x1c400080060aafae */ /* 0x0001e8000c101d7c */
[----:B0-----:R-:W-:Y:S05]  /*29de0*/  WARPSYNC.COLLECTIVE R15, `(.L_x_4075) ;  /* 0x000000000f087348 */ /* 0x001fea0003c00000 */
[----:B------:R1:W2:Y:S02]  /*29df0*/  SHFL.IDX P6, R14, R13, R12, R11 ;  /* 0x0000000c0d0e7389 */ /* 0x0002a400000c000b */
[----:B012---:R-:W-:Y:S01]  /*29e00*/  ENDCOLLECTIVE ;  /* 0x000000000000791b */ /* 0x007fe20003800000 */
.L_x_4075:
[----:B------:R-:W-:Y:S01]  /*29e10*/  @!PT LDS RZ, [RZ] ;  /* 0x00000000fffff984 */ /* 0x000fe20000000800 */
[----:B------:R-:W-:Y:S01]  /*29e20*/  @!PT LDS RZ, [RZ] ;  /* 0x00000000fffff984 */ /* 0x000fe20000000800 */
[----:B------:R-:W-:Y:S01]  /*29e30*/  @!PT LDS RZ, [RZ] ;  /* 0x00000000fffff984 */ /* 0x000fe20000000800 */
[----:B------:R3:W-:Y:S01]  /*29e40*/  @!P2 LDGSTS.E.BYPASS.LTC128B.128 [R10+0x20400], desc[UR60][R6.64+0x100], !P1 ;  /* 0x20400100060aafae */ /* 0x0007e2000c901d7c */
[----:B------:R-:W-:Y:S01]  /*29e50*/  IMAD.MOV.U32 R3, RZ, RZ, R14 ;  /* 0x000000ffff037224 */ /* 0x000fe200078e000e */
[----:B------:R-:W-:Y:S06]  /*29e60*/  BRA `(.L_x_4076) ;  /* 0xffffffa800887947 */ /* 0x000fec000383ffff */
.L_x_3931:
[----:B----4-:R4:W0:Y:S02]  /*29e70*/  SYNCS.PHASECHK.TRANS64.TRYWAIT P0, [R18+URZ+0x36820], R0 ;  /* 0x03682000120075a7 */ /* 0x010824000800017f */
[----:B0-----:R-:W-:Y:S05]  /*29e80*/  @!P0 NANOSLEEP.SYNCS 0x989680 ;  /* 0x009896800000895d */ /* 0x001fea0003900000 */
[----:B------:R-:W0:Y:S02]  /*29e90*/  @!P0 SYNCS.PHASECHK.TRANS64 P0, [R18+URZ+0x36820], R0 ;  /* 0x03682000120085a7 */ /* 0x000e24000800007f */
[----:B0-----:R-:W-:Y:S05]  /*29ea0*/  @!P0 BRA `(.L_x_3931) ;  /* 0xfffffffc00f08947 */ /* 0x001fea000383ffff */
[----:B------:R-:W-:Y:S05]  /*29eb0*/  BRA `(.L_x_4077) ;  /* 0xffffffa800fc7947 */ /* 0x000fea000383ffff */
.L_x_3940:
[----:B-1----:R1:W2:Y:S02]  /*29ec0*/  SYNCS.PHASECHK.TRANS64.TRYWAIT P0, [R3+URZ+0x36840], R2 ;  /* 0x03684002030075a7 */ /* 0x0022a4000800017f */
[----:B--2---:R-:W-:Y:S05]  /*29ed0*/  @!P0 NANOSLEEP.SYNCS 0x989680 ;  /* 0x009896800000895d */ /* 0x004fea0003900000 */
[----:B------:R-:W2:Y:S02]  /*29ee0*/  @!P0 SYNCS.PHASECHK.TRANS64 P0, [R3+URZ+0x36840], R2 ;  /* 0x03684002030085a7 */ /* 0x000ea4000800007f */
[----:B--2---:R-:W-:Y:S05]  /*29ef0*/  @!P0 BRA `(.L_x_3940) ;  /* 0xfffffffc00f08947 */ /* 0x004fea000383ffff */
[----:B------:R-:W-:Y:S05]  /*29f00*/  BRA `(.L_x_4078) ;  /* 0xffffffac00d87947 */ /* 0x000fea000383ffff */
.L_x_3947:
[----:B0-----:R0:W1:Y:S02]  /*29f10*/  SYNCS.PHASECHK.TRANS64.TRYWAIT P0, [R2+URZ+0x36860], R3 ;  /* 0x03686003020075a7 */ /* 0x001064000800017f */
[----:B-1----:R-:W-:Y:S05]  /*29f20*/  @!P0 NANOSLEEP.SYNCS 0x989680 ;  /* 0x009896800000895d */ /* 0x002fea0003900000 */
[----:B------:R-:W1:Y:S02]  /*29f30*/  @!P0 SYNCS.PHASECHK.TRANS64 P0, [R2+URZ+0x36860], R3 ;  /* 0x03686003020085a7 */ /* 0x000e64000800007f */
[----:B-1----:R-:W-:Y:S05]  /*29f40*/  @!P0 BRA `(.L_x_3947) ;  /* 0xfffffffc00f08947 */ /* 0x002fea000383ffff */
[----:B------:R-:W-:Y:S05]  /*29f50*/  BRA `(.L_x_4079) ;  /* 0xffffffb000e87947 */ /* 0x000fea000383ffff */
.L_x_3958:
[----:B-1----:R1:W2:Y:S02]  /*29f60*/  SYNCS.PHASECHK.TRANS64.TRYWAIT P0, [R3+URZ+0x36840], R2 ;  /* 0x03684002030075a7 */ /* 0x0022a4000800017f */
[----:B--2---:R-:W-:Y:S05]  /*29f70*/  @!P0 NANOSLEEP.SYNCS 0x989680 ;  /* 0x009896800000895d */ /* 0x004fea0003900000 */
[----:B------:R-:W2:Y:S02]  /*29f80*/  @!P0 SYNCS.PHASECHK.TRANS64 P0, [R3+URZ+0x36840], R2 ;  /* 0x03684002030085a7 */ /* 0x000ea4000800007f */
[----:B--2---:R-:W-:Y:S05]  /*29f90*/  @!P0 BRA `(.L_x_3958) ;  /* 0xfffffffc00f08947 */ /* 0x004fea000383ffff */
[----:B------:R-:W-:Y:S05]  /*29fa0*/  BRA `(.L_x_4080) ;  /* 0xffffffb800bc7947 */ /* 0x000fea000383ffff */
.L_x_3965:
[----:B0-----:R0:W1:Y:S02]  /*29fb0*/  SYNCS.PHASECHK.TRANS64.TRYWAIT P0, [R2+URZ+0x36860], R3 ;  /* 0x03686003020075a7 */ /* 0x001064000800017f */
[----:B-1----:R-:W-:Y:S05]  /*29fc0*/  @!P0 NANOSLEEP.SYNCS 0x989680 ;  /* 0x009896800000895d */ /* 0x002fea0003900000 */
[----:B------:R-:W1:Y:S02]  /*29fd0*/  @!P0 SYNCS.PHASECHK.TRANS64 P0, [R2+URZ+0x36860], R3 ;  /* 0x03686003020085a7 */ /* 0x000e64000800007f */
[----:B-1----:R-:W-:Y:S05]  /*29fe0*/  @!P0 BRA `(.L_x_3965) ;  /* 0xfffffffc00f08947 */ /* 0x002fea000383ffff */
[----:B------:R-:W-:Y:S05]  /*29ff0*/  BRA `(.L_x_4081) ;  /* 0xffffffbc00cc7947 */ /* 0x000fea000383ffff */
.L_x_3976:
[----:B--2---:R2:W3:Y:S02]  /*2a000*/  SYNCS.PHASECHK.TRANS64.TRYWAIT P0, [R3+URZ+0x36840], R2 ;  /* 0x03684002030075a7 */ /* 0x0044e4000800017f */
[----:B---3--:R-:W-:Y:S05]  /*2a010*/  @!P0 NANOSLEEP.SYNCS 0x989680 ;  /* 0x009896800000895d */ /* 0x008fea0003900000 */
[----:B------:R-:W3:Y:S02]  /*2a020*/  @!P0 SYNCS.PHASECHK.TRANS64 P0, [R3+URZ+0x36840], R2 ;  /* 0x03684002030085a7 */ /* 0x000ee4000800007f */
[----:B---3--:R-:W-:Y:S05]  /*2a030*/  @!P0 BRA `(.L_x_3976) ;  /* 0xfffffffc00f08947 */ /* 0x008fea000383ffff */
[----:B------:R-:W-:Y:S05]  /*2a040*/  BRA `(.L_x_4082) ;  /* 0xffffffc400787947 */ /* 0x000fea000383ffff */
.L_x_3983:
[----:B0-----:R0:W1:Y:S02]  /*2a050*/  SYNCS.PHASECHK.TRANS64.TRYWAIT P0, [R2+URZ+0x36860], R5 ;  /* 0x03686005020075a7 */ /* 0x001064000800017f */
[----:B-1----:R-:W-:Y:S05]  /*2a060*/  @!P0 NANOSLEEP.SYNCS 0x989680 ;  /* 0x009896800000895d */ /* 0x002fea0003900000 */
[----:B------:R-:W1:Y:S02]  /*2a070*/  @!P0 SYNCS.PHASECHK.TRANS64 P0, [R2+URZ+0x36860], R5 ;  /* 0x03686005020085a7 */ /* 0x000e64000800007f */
[----:B-1----:R-:W-:Y:S05]  /*2a080*/  @!P0 BRA `(.L_x_3983) ;  /* 0xfffffffc00f08947 */ /* 0x002fea000383ffff */
[----:B------:R-:W-:Y:S05]  /*2a090*/  BRA `(.L_x_4083) ;  /* 0xffffffc800847947 */ /* 0x000fea000383ffff */
.L_x_3996:
[----:B--2---:R2:W4:Y:S02]  /*2a0a0*/  SYNCS.PHASECHK.TRANS64.TRYWAIT P0, [R0+URZ+0x36860], R2 ;  /* 0x03686002000075a7 */ /* 0x004524000800017f */
[----:B----4-:R-:W-:Y:S05]  /*2a0b0*/  @!P0 NANOSLEEP.SYNCS 0x989680 ;  /* 0x009896800000895d */ /* 0x010fea0003900000 */
[----:B------:R-:W4:Y:S02]  /*2a0c0*/  @!P0 SYNCS.PHASECHK.TRANS64 P0, [R0+URZ+0x36860], R2 ;  /* 0x03686002000085a7 */ /* 0x000f24000800007f */
[----:B----4-:R-:W-:Y:S05]  /*2a0d0*/  @!P0 BRA `(.L_x_3996) ;  /* 0xfffffffc00f08947 */ /* 0x010fea000383ffff */
[----:B------:R-:W-:Y:S05]  /*2a0e0*/  BRA `(.L_x_4084) ;  /* 0xffffffd000187947 */ /* 0x000fea000383ffff */
.L_x_4005:
[----:B----4-:R-:W4:Y:S01]  /*2a0f0*/  LDL R0, [R1] ;  /* 0x0000000001007983 */ /* 0x010f220000100800 */
[----:B------:R-:W-:Y:S01]  /*2a100*/  BSSY B0, `(.L_x_4085) ;  /* 0x0000008000007945 */ /* 0x000fe20003800000 */
[----:B------:R-:W-:Y:S02]  /*2a110*/  IMAD.MOV.U32 R12, RZ, RZ, RZ ;  /* 0x000000ffff0c7224 */ /* 0x000fe400078e00ff */
[----:B------:R-:W-:Y:S02]  /*2a120*/  IMAD.MOV.U32 R11, RZ, RZ, 0x1f ;  /* 0x0000001fff0b7424 */ /* 0x000fe400078e00ff */
[----:B------:R-:W-:Y:S01]  /*2a130*/  IMAD.MOV.U32 R15, RZ, RZ, -0x1 ;  /* 0xffffffffff0f7424 */ /* 0x000fe200078e00ff */
[----:B----4-:R-:W-:-:S07]  /*2a140*/  MOV R13, R0 ;  /* 0x00000000000d7202 */ /* 0x010fce0000000f00 */
[----:B0123--:R-:W-:Y:S05]  /*2a150*/  WARPSYNC.COLLECTIVE R15, `(.L_x_4086) ;  /* 0x000000000f087348 */ /* 0x00ffea0003c00000 */
[----:B------:R4:W0:Y:S02]  /*2a160*/  SHFL.IDX P6, R14, R13, R12, R11 ;  /* 0x0000000c0d0e7389 */ /* 0x00082400000c000b */
[----:B01234-:R-:W-:Y:S01]  /*2a170*/  ENDCOLLECTIVE ;  /* 0x000000000000791b */ /* 0x01ffe20003800000 */
.L_x_4086:
[----:B------:R-:W-:Y:S05]  /*2a180*/  BSYNC B0 ;  /* 0x0000000000007941 */ /* 0x000fea0003800000 */
.L_x_4085:
[----:B------:R0:W5:Y:S01]  /*2a190*/  LDL R2, [R1+0xc] ;  /* 0x00000c0001027983 */ /* 0x0001620000100800 */
[----:B------:R-:W-:Y:S01]  /*2a1a0*/  MOV R13, R0 ;  /* 0x00000000000d7202 */ /* 0x000fe20000000f00 */
[----:B------:R-:W-:Y:S01]  /*2a1b0*/  IMAD.MOV.U32 R12, RZ, RZ, 0x1 ;  /* 0x00000001ff0c7424 */ /* 0x000fe200078e00ff */
[----:B------:R-:W-:Y:S01]  /*2a1c0*/  LOP3.LUT P1, RZ, R9, 0x1, RZ, 0xc0, !PT ;  /* 0x0000000109ff7812 */ /* 0x000fe2000782c0ff */
[----:B------:R-:W-:Y:S02]  /*2a1d0*/  IMAD.MOV.U32 R11, RZ, RZ, 0x1f ;  /* 0x0000001fff0b7424 */ /* 0x000fe400078e00ff */
[----:B------:R-:W-:Y:S02]  /*2a1e0*/  IMAD.MOV.U32 R15, RZ, RZ, -0x1 ;  /* 0xffffffffff0f7424 */ /* 0x000fe400078e00ff */
[----:B0-----:R-:W-:-:S08]  /*2a1f0*/  IMAD.MOV.U32 R5, RZ, RZ, R14 ;  /* 0x000000ffff057224 */ /* 0x001fd000078e000e */
[----:B-----5:R-:W-:Y:S05]  /*2a200*/  WARPSYNC.COLLECTIVE R15, `(.L_x_4087) ;  /* 0x000000000f087348 */ /* 0x020fea0003c00000 */
[----:B------:R0:W1:Y:S02]  /*2a210*/  SHFL.IDX P6, R14, R13, R12, R11 ;  /* 0x0000000c0d0e7389 */ /* 0x00006400000c000b */
[----:B01---5:R-:W-:Y:S01]  /*2a220*/  ENDCOLLECTIVE ;  /* 0x000000000000791b */ /* 0x023fe20003800000 */
.L_x_4087:
[----:B------:R-:W-:Y:S01]  /*2a230*/  ULDC UR4, c[0x0][0xc3c] ;  /* 0x00030f0000047ab9 */ /* 0x000fe20000000800 */
        /* <DEDUP_REMOVED lines=14> */
[----:B--2---:R-:W-:Y:S02]  /*2a320*/  @!P0 IMAD.MOV.U32 R4, RZ, RZ, R8 ;  /* 0x000000ffff048224 */ /* 0x004fe400078e0008 */
[----:B---3--:R-:W-:Y:S01]  /*2a330*/  @!P0 IMAD.MOV.U32 R6, RZ, RZ, R2 ;  /* 0x000000ffff068224 */ /* 0x008fe200078e0002 */
[----:B------:R-:W-:-:S03]  /*2a340*/  ISETP.GE.U32.AND P0, PT, R17, 0x2, PT ;  /* 0x000000021100780c */ /* 0x000fc60003f06070 */
[----:B------:R-:W-:-:S05]  /*2a350*/  IMAD R2, R6, R4, RZ ;  /* 0x0000000406027224 */ /* 0x000fca00078e02ff */
[----:B------:R-:W-:-:S07]  /*2a360*/  MOV R13, R2 ;  /* 0x00000002000d7202 */ /* 0x000fce0000000f00 */
[----:B------:R-:W-:Y:S05]  /*2a370*/  WARPSYNC.COLLECTIVE R15, `(.L_x_4088) ;  /* 0x000000000f087348 */ /* 0x000fea0003c00000 */
[----:B------:R0:W1:Y:S02]  /*2a380*/  SHFL.UP P6, R14, R13, R12, R11 ;  /* 0x0400000c0d0e7389 */ /* 0x00006400000c000b */
[----:B01----:R-:W-:Y:S01]  /*2a390*/  ENDCOLLECTIVE ;  /* 0x000000000000791b */ /* 0x003fe20003800000 */
.L_x_4088:
[----:B------:R-:W-:Y:S02]  /*2a3a0*/  IMAD.MOV.U32 R12, RZ, RZ, 0x2 ;  /* 0x00000002ff0c7424 */ /* 0x000fe400078e00ff */
[----:B------:R-:W-:-:S05]  /*2a3b0*/  IMAD.MOV.U32 R3, RZ, RZ, R14 ;  /* 0x000000ffff037224 */ /* 0x000fca00078e000e */
[----:B------:R-:W-:Y:S02]  /*2a3c0*/  SEL R3, R3, RZ, P1 ;  /* 0x000000ff03037207 */ /* 0x000fe40000800000 */
[----:B------:R-:W-:-:S03]  /*2a3d0*/  ISETP.GE.U32.AND P1, PT, R17, 0x4, PT ;  /* 0x000000041100780c */ /* 0x000fc60003f26070 */
[----:B------:R-:W-:-:S04]  /*2a3e0*/  IMAD.IADD R2, R2, 0x1, R3 ;  /* 0x0000000102027824 */ /* 0x000fc800078e0203 */
[----:B------:R-:W-:-:S07]  /*2a3f0*/  IMAD.MOV.U32 R13, RZ, RZ, R2 ;  /* 0x000000ffff0d7224 */ /* 0x000fce00078e0002 */
[----:B------:R-:W-:Y:S05]  /*2a400*/  WARPSYNC.COLLECTIVE R15, `(.L_x_4089) ;  /* 0x000000000f087348 */ /* 0x000fea0003c00000 */
[----:B------:R0:W1:Y:S02]  /*2a410*/  SHFL.UP P6, R14, R13, R12, R11 ;  /* 0x0400000c0d0e7389 */ /* 0x00006400000c000b */
[----:B01----:R-:W-:Y:S01]  /*2a420*/  ENDCOLLECTIVE ;  /* 0x000000000000791b */ /* 0x003fe20003800000 */
.L_x_4089:
        /* <DEDUP_REMOVED lines=8> */
.L_x_4090:
        /* <DEDUP_REMOVED lines=8> */
.L_x_4091:
        /* <DEDUP_REMOVED lines=8> */
.L_x_4092:
        /* <DEDUP_REMOVED lines=9> */
.L_x_4093:
[----:B------:R-:W-:Y:S01]  /*2a640*/  IMAD.MOV.U32 R16, RZ, RZ, R14 ;  /* 0x000000ffff107224 */ /* 0x000fe200078e000e */
[----:B------:R-:W-:Y:S06]  /*2a650*/  BRA `(.L_x_4094) ;  /* 0xffffffd000e07947 */ /* 0x000fec000383ffff */
.L_x_4008:
[----:B------:R-:W-:Y:S01]  /*2a660*/  BSSY B0, `(.L_x_4095) ;  /* 0x0000008000007945 */ /* 0x000fe20003800000 */
[----:B------:R-:W-:Y:S01]  /*2a670*/  IMAD.MOV.U32 R13, RZ, RZ, R2 ;  /* 0x000000ffff0d7224 */ /* 0x000fe200078e0002 */
[----:B------:R-:W-:Y:S01]  /*2a680*/  MOV R11, RZ ;  /* 0x000000ff000b7202 */ /* 0x000fe20000000f00 */
[----:B------:R-:W-:Y:S02]  /*2a690*/  IMAD.MOV.U32 R12, RZ, RZ, 0x1 ;  /* 0x00000001ff0c7424 */ /* 0x000fe400078e00ff */
[----:B------:R-:W-:-:S07]  /*2a6a0*/  IMAD.MOV.U32 R15, RZ, RZ, -0x1 ;  /* 0xffffffffff0f7424 */ /* 0x000fce00078e00ff */
[----:B0-----:R-:W-:Y:S05]  /*2a6b0*/  WARPSYNC.COLLECTIVE R15, `(.L_x_4096) ;  /* 0x000000000f087348 */ /* 0x001fea0003c00000 */
[----:B------:R1:W2:Y:S02]  /*2a6c0*/  SHFL.UP P6, R14, R13, R12, R11 ;  /* 0x0400000c0d0e7389 */ /* 0x0002a400000c000b */
[----:B012---:R-:W-:Y:S01]  /*2a6d0*/  ENDCOLLECTIVE ;  /* 0x000000000000791b */ /* 0x007fe20003800000 */
.L_x_4096:
[----:B------:R-:W-:Y:S05]  /*2a6e0*/  BSYNC B0 ;  /* 0x0000000000007941 */ /* 0x000fea0003800000 */
.L_x_4095:
[----:B------:R-:W2:Y:S01]  /*2a6f0*/  LDL R7, [R1+0x10] ;  /* 0x0000100001077983 */ /* 0x000ea20000100800 */
[----:B------:R-:W-:Y:S01]  /*2a700*/  IMAD.MOV.U32 R3, RZ, RZ, R14 ;  /* 0x000000ffff037224 */ /* 0x000fe200078e000e */
[----:B------:R-:W-:Y:S01]  /*2a710*/  MOV R12, 0x2 ;  /* 0x00000002000c7802 */ /* 0x000fe20000000f00 */
[----:B------:R-:W-:Y:S02]  /*2a720*/  IMAD.MOV.U32 R11, RZ, RZ, RZ ;  /* 0x000000ffff0b7224 */ /* 0x000fe400078e00ff */
        /* <DEDUP_REMOVED lines=8> */
.L_x_4097:
        /* <DEDUP_REMOVED lines=8> */
.L_x_4098:
        /* <DEDUP_REMOVED lines=8> */
.L_x_4099:
        /* <DEDUP_REMOVED lines=8> */
.L_x_4100:
        /* <DEDUP_REMOVED lines=9> */
.L_x_4101:
[----:B------:R-:W-:Y:S01]  /*2a9c0*/  MOV R16, R14 ;  /* 0x0000000e00107202 */ /* 0x000fe20000000f00 */
[----:B------:R-:W-:Y:S06]  /*2a9d0*/  BRA `(.L_x_4102) ;  /* 0xffffffd000b07947 */ /* 0x000fec000383ffff */
.L_x_4010:
[----:B------:R-:W-:Y:S01]  /*2a9e0*/  BSSY B0, `(.L_x_4103) ;  /* 0x0000006000007945 */ /* 0x000fe20003800000 */
[----:B------:R-:W-:Y:S01]  /*2a9f0*/  PLOP3.LUT P6, PT, P6, PT, PT, 0x8, 0x0 ;  /* 0x000000000000781c */ /* 0x000fe200037ce170 */
[----:B------:R-:W-:-:S12]  /*2aa00*/  IMAD.MOV.U32 R15, RZ, RZ, -0x1 ;  /* 0xffffffffff0f7424 */ /* 0x000fd800078e00ff */
[----:B0-----:R-:W-:Y:S05]  /*2aa10*/  WARPSYNC.COLLECTIVE R15, `(.L_x_4104) ;  /* 0x000000000f087348 */ /* 0x001fea0003c00000 */
[----:B------:R-:W-:Y:S01]  /*2aa20*/  VOTE.ANY R14, PT, P6 ;  /* 0x00000000000e7806 */ /* 0x000fe200030e0100 */
[----:B0-----:R-:W-:Y:S06]  /*2aa30*/  ENDCOLLECTIVE ;  /* 0x000000000000791b */ /* 0x001fec0003800000 */
.L_x_4104:
[----:B------:R-:W-:Y:S05]  /*2aa40*/  BSYNC B0 ;  /* 0x0000000000007941 */ /* 0x000fea0003800000 */
.L_x_4103:
        /* <DEDUP_REMOVED lines=9> */
.L_x_4105:
[----:B------:R-:W-:Y:S02]  /*2aae0*/  IMAD.MOV.U32 R13, RZ, RZ, R6 ;  /* 0x000000ffff0d7224 */ /* 0x000fe400078e0006 */
[----:B------:R-:W-:-:S07]  /*2aaf0*/  IMAD.MOV.U32 R4, RZ, RZ, R14 ;  /* 0x000000ffff047224 */ /* 0x000fce00078e000e */
[----:B------:R-:W-:Y:S05]  /*2ab00*/  WARPSYNC.COLLECTIVE R15, `(.L_x_4106) ;  /* 0x000000000f087348 */ /* 0x000fea0003c00000 */
[----:B------:R0:W1:Y:S02]  /*2ab10*/  SHFL.IDX P6, R14, R13, R12, R11 ;  /* 0x0000000c0d0e7389 */ /* 0x00006400000c000b */
[----:B01----:R-:W-:Y:S01]  /*2ab20*/  ENDCOLLECTIVE ;  /* 0x000000000000791b */ /* 0x003fe20003800000 */
.L_x_4106:
[----:B------:R-:W-:Y:S01]  /*2ab30*/  IMAD.MOV.U32 R6, RZ, RZ, R14 ;  /* 0x000000ffff067224 */ /* 0x000fe200078e000e */
[----:B------:R-:W-:Y:S06]  /*2ab40*/  BRA `(.L_x_4107) ;  /* 0xffffffd000907947 */ /* 0x000fec000383ffff */
.L_x_4012:
[----:B------:R-:W-:Y:S01]  /*2ab50*/  BSSY B0, `(.L_x_4108) ;  /* 0x0000007000007945 */ /* 0x000fe20003800000 */
[----:B------:R-:W-:Y:S01]  /*2ab60*/  MOV R13, R7 ;  /* 0x00000007000d7202 */ /* 0x000fe20000000f00 */
[----:B------:R-:W-:Y:S02]  /*2ab70*/  IMAD.MOV.U32 R11, RZ, RZ, 0x1f ;  /* 0x0000001fff0b7424 */ /* 0x000fe400078e00ff */
[----:B------:R-:W-:-:S07]  /*2ab80*/  IMAD.MOV.U32 R15, RZ, RZ, -0x1 ;  /* 0xffffffffff0f7424 */ /* 0x000fce00078e00ff */
[----:B0123--:R-:W-:Y:S05]  /*2ab90*/  WARPSYNC.COLLECTIVE R15, `(.L_x_4109) ;  /* 0x000000000f087348 */ /* 0x00ffea0003c00000 */
[----:B------:R4:W0:Y:S02]  /*2aba0*/  SHFL.IDX P6, R14, R13, R12, R11 ;  /* 0x0000000c0d0e7389 */ /* 0x00082400000c000b */
[----:B01234-:R-:W-:Y:S01]  /*2abb0*/  ENDCOLLECTIVE ;  /* 0x000000000000791b */ /* 0x01ffe20003800000 */
.L_x_4109:
[----:B------:R-:W-:Y:S05]  /*2abc0*/  BSYNC B0 ;  /* 0x0000000000007941 */ /* 0x000fea0003800000 */
.L_x_4108:
[----:B------:R-:W-:Y:S01]  /*2abd0*/  IMAD.MOV.U32 R7, RZ, RZ, R14 ;  /* 0x000000ffff077224 */ /* 0x000fe200078e000e */
[----:B------:R-:W-:Y:S06]  /*2abe0*/  BRA `(.L_x_4110) ;  /* 0xffffffd000807947 */ /* 0x000fec000383ffff */
.L_x_4016:
[----:B0-----:R0:W1:Y:S02]  /*2abf0*/  SYNCS.PHASECHK.TRANS64.TRYWAIT P0, [R0+URZ+0x36820], R3 ;  /* 0x03682003000075a7 */ /* 0x001064000800017f */
[----:B-1----:R-:W-:Y:S05]  /*2ac00*/  @!P0 NANOSLEEP.SYNCS 0x989680 ;  /* 0x009896800000895d */ /* 0x002fea0003900000 */
[----:B------:R-:W1:Y:S02]  /*2ac10*/  @!P0 SYNCS.PHASECHK.TRANS64 P0, [R0+URZ+0x36820], R3 ;  /* 0x03682003000085a7 */ /* 0x000e64000800007f */
[----:B-1----:R-:W-:Y:S05]  /*2ac20*/  @!P0 BRA `(.L_x_4016) ;  /* 0xfffffffc00f08947 */ /* 0x002fea000383ffff */
[----:B------:R-:W-:Y:S05]  /*2ac30*/  BRA `(.L_x_4111) ;  /* 0xffffffd800147947 */ /* 0x000fea000383ffff */
.L_x_4017:
        /* <DEDUP_REMOVED lines=11> */
.L_x_4113:
[----:B------:R-:W-:Y:S05]  /*2acf0*/  BSYNC B0 ;  /* 0x0000000000007941 */ /* 0x000fea0003800000 */
.L_x_4112:
[----:B------:R-:W-:Y:S05]  /*2ad00*/  BRA `(.L_x_4114) ;  /* 0xffffffd400fc7947 */ /* 0x000fea000383ffff */
.L_x_4018:
[----:B------:R-:W-:Y:S01]  /*2ad10*/  BSSY B0, `(.L_x_4115) ;  /* 0x0000006000007945 */ /* 0x000fe20003800000 */
[----:B------:R-:W-:-:S07]  /*2ad20*/  IMAD.MOV.U32 R15, RZ, RZ, -0x1 ;  /* 0xffffffffff0f7424 */ /* 0x000fce00078e00ff */
[----:B01----:R-:W-:Y:S05]  /*2ad30*/  WARPSYNC.COLLECTIVE R15, `(.L_x_4116) ;  /* 0x000000000f0c7348 */ /* 0x003fea0003c00000 */
[----:B------:R-:W-:Y:S02]  /*2ad40*/  ELECT P6, UR62, PT ;  /* 0x00000000003e782f */ /* 0x000fe400038c0000 */
[----:B------:R-:W-:Y:S01]  /*2ad50*/  MOV R14, UR62 ;  /* 0x0000003e000e7c02 */ /* 0x000fe20008000f00 */
[----:B01----:R-:W-:Y:S10]  /*2ad60*/  ENDCOLLECTIVE ;  /* 0x000000000000791b */ /* 0x003ff40003800000 */
.L_x_4116:
[----:B------:R-:W-:Y:S05]  /*2ad70*/  BSYNC B0 ;  /* 0x0000000000007941 */ /* 0x000fea0003800000 */
.L_x_4115:
[----:B------:R-:W-:Y:S05]  /*2ad80*/  BRA `(.L_x_4117) ;  /* 0xffffffd400f07947 */ /* 0x000fea000383ffff */
.L_x_4020:
[----:B0-----:R0:W1:Y:S02]  /*2ad90*/  SYNCS.PHASECHK.TRANS64.TRYWAIT P0, [R6+URZ], R5 ;  /* 0x00000005060075a7 */ /* 0x001064000800017f */
[----:B-1----:R-:W-:Y:S05]  /*2ada0*/  @!P0 NANOSLEEP.SYNCS 0x989680 ;  /* 0x009896800000895d */ /* 0x002fea0003900000 */
[----:B------:R-:W1:Y:S02]  /*2adb0*/  @!P0 SYNCS.PHASECHK.TRANS64 P0, [R6+URZ], R5 ;  /* 0x00000005060085a7 */ /* 0x000e64000800007f */
[----:B-1----:R-:W-:Y:S05]  /*2adc0*/  @!P0 BRA `(.L_x_4020) ;  /* 0xfffffffc00f08947 */ /* 0x002fea000383ffff */
[----:B------:R-:W-:Y:S05]  /*2add0*/  BRA `(.L_x_4118) ;  /* 0xffffffd800307947 */ /* 0x000fea000383ffff */
.L_x_4021:
[----:B-1----:R1:W2:Y:S02]  /*2ade0*/  SYNCS.PHASECHK.TRANS64.TRYWAIT P0, [R7+URZ], R2 ;  /* 0x00000002070075a7 */ /* 0x0022a4000800017f */
[----:B--2---:R-:W-:Y:S05]  /*2adf0*/  @!P0 NANOSLEEP.SYNCS 0x989680 ;  /* 0x009896800000895d */ /* 0x004fea0003900000 */
[----:B------:R-:W2:Y:S02]  /*2ae00*/  @!P0 SYNCS.PHASECHK.TRANS64 P0, [R7+URZ], R2 ;  /* 0x00000002070085a7 */ /* 0x000ea4000800007f */
[----:B--2---:R-:W-:Y:S05]  /*2ae10*/  @!P0 BRA `(.L_x_4021) ;  /* 0xfffffffc00f08947 */ /* 0x004fea000383ffff */
[----:B------:R-:W-:Y:S05]  /*2ae20*/  BRA `(.L_x_4119) ;  /* 0xffffffd800247947 */ /* 0x000fea000383ffff */
.L_x_4023:
[----:B--2---:R2:W3:Y:S02]  /*2ae30*/  SYNCS.PHASECHK.TRANS64.TRYWAIT P0, [R4+URZ], R5 ;  /* 0x00000005040075a7 */ /* 0x0044e4000800017f */
[----:B---3--:R-:W-:Y:S05]  /*2ae40*/  @!P0 NANOSLEEP.SYNCS 0x989680 ;  /* 0x009896800000895d */ /* 0x008fea0003900000 */
[----:B------:R-:W3:Y:S02]  /*2ae50*/  @!P0 SYNCS.PHASECHK.TRANS64 P0, [R4+URZ], R5 ;  /* 0x00000005040085a7 */ /* 0x000ee4000800007f */
[----:B---3--:R-:W-:Y:S05]  /*2ae60*/  @!P0 BRA `(.L_x_4023) ;  /* 0xfffffffc00f08947 */ /* 0x008fea000383ffff */
[----:B------:R-:W-:Y:S05]  /*2ae70*/  BRA `(.L_x_4120) ;  /* 0xffffffd800287947 */ /* 0x000fea000383ffff */
.L_x_4121:
        /* <DEDUP_REMOVED lines=16> */
.L_x_14850:


//--------------------- .text._ZN7cutlass13device_kernelIN5flash11enable_sm90INS1_16FlashAttnFwdSm90INS1_25CollectiveMainloopFwdSm90ILi2EN4cute5tupleIJNS5_1CILi1EEES8_S8_EEENS6_IJNS7_ILi128EEENS7_ILi96EEENS7_ILi192EEEEEELi192ENS_6half_tEfNS_4arch4Sm90ELb0ELb1ELb0ELb0ELb0ELb0ELb0ELb1ELb1ELb1ELb1ELb0EEENS1_21CollectiveEpilogueFwdINS6_IJSA_SC_SB_EEES9_SE_SG_Li256ELb0ELb1ELb1ELb0EEENS1_19SingleTileSchedulerILb0ELb1ELb1ELi128EEEEEEEEEvNT_6ParamsE --------------------------
	.section	.text._ZN7cutlass13device_kernelIN5flash11enable_sm90INS1_16FlashAttnFwdSm90INS1_25CollectiveMainloopFwdSm90ILi2EN4cute5tupleIJNS5_1CILi1EEES8_S8_EEENS6_IJNS7_ILi128EEENS7_ILi96EEENS7_ILi192EEEEEELi192ENS_6half_tEfNS_4arch4Sm90ELb0ELb1ELb0ELb0ELb0ELb0ELb0ELb1ELb1ELb1ELb1ELb0EEENS1_21CollectiveEpilogueFwdINS6_IJSA_SC_SB_EEES9_SE_SG_Li256ELb0ELb1ELb1ELb0EEENS1_19SingleTileSchedulerILb0ELb1ELb1ELi128EEEEEEEEEvNT_6ParamsE,"ax",@progbits
	.align	128
.text._ZN7cutlass13device_kernelIN5flash11enable_sm90INS1_16FlashAttnFwdSm90INS1_25CollectiveMainloopFwdSm90ILi2EN4cute5tupleIJNS5_1CILi1EEES8_S8_EEENS6_IJNS7_ILi128EEENS7_ILi96EEENS7_ILi192EEEEEELi192ENS_6half_tEfNS_4arch4Sm90ELb0ELb1ELb0ELb0ELb0ELb0ELb0ELb1ELb1ELb1ELb1ELb0EEENS1_21CollectiveEpilogueFwdINS6_IJSA_SC_SB_EEES9_SE_SG_Li256ELb0ELb1ELb1ELb0EEENS1_19SingleTileSchedulerILb0ELb1ELb1ELi128EEEEEEEEEvNT_6ParamsE:
        .type           _ZN7cutlass13device_kernelIN5flash11enable_sm90INS1_16FlashAttnFwdSm90INS1_25CollectiveMainloopFwdSm90ILi2EN4cute5tupleIJNS5_1CILi1EEES8_S8_EEENS6_IJNS7_ILi128EEENS7_ILi96EEENS7_ILi192EEEEEELi192ENS_6half_tEfNS_4arch4Sm90ELb0ELb1ELb0ELb0ELb0ELb0ELb0ELb1ELb1ELb1ELb1ELb0EEENS1_21CollectiveEpilogueFwdINS6_IJSA_SC_SB_EEES9_SE_SG_Li256ELb0ELb1ELb1ELb0EEENS1_19SingleTileSchedulerILb0ELb1ELb1ELi128EEEEEEEEEvNT_6ParamsE,@function
        .size           _ZN7cutlass13device_kernelIN5flash11enable_sm90INS1_16FlashAttnFwdSm90INS1_25CollectiveMainloopFwdSm90ILi2EN4cute5tupleIJNS5_1CILi1EEES8_S8_EEENS6_IJNS7_ILi128EEENS7_ILi96EEENS7_ILi192EEEEEELi192ENS_6half_tEfNS_4arch4Sm90ELb0ELb1ELb0ELb0ELb0ELb0ELb0ELb1ELb1ELb1ELb1ELb0EEENS1_21CollectiveEpilogueFwdINS6_IJSA_SC_SB_EEES9_SE_SG_Li256ELb0ELb1ELb1ELb0EEENS1_19SingleTileSchedulerILb0ELb1ELb1ELi128EEEEEEEEEvNT_6ParamsE,(.L_x_14851 - _ZN7cutlass13device_kernelIN5flash11enable_sm90INS1_16FlashAttnFwdSm90INS1_25CollectiveMainloopFwdSm90ILi2EN4cute5tupleIJNS5_1CILi1EEES8_S8_EEENS6_IJNS7_ILi128EEENS7_ILi96EEENS7_ILi192EEEEEELi192ENS_6half_tEfNS_4arch4Sm90ELb0ELb1ELb0ELb0ELb0ELb0ELb0ELb1ELb1ELb1ELb1ELb0EEENS1_21CollectiveEpilogueFwdINS6_IJSA_SC_SB_EEES9_SE_SG_Li256ELb0ELb1ELb1ELb0EEENS1_19SingleTileSchedulerILb0ELb1ELb1ELi128EEEEEEEEEvNT_6ParamsE)
        .other          _ZN7cutlass13device_kernelIN5flash11enable_sm90INS1_16FlashAttnFwdSm90INS1_25CollectiveMainloopFwdSm90ILi2EN4cute5tupleIJNS5_1CILi1EEES8_S8_EEENS6_IJNS7_ILi128EEENS7_ILi96EEENS7_ILi192EEEEEELi192ENS_6half_tEfNS_4arch4Sm90ELb0ELb1ELb0ELb0ELb0ELb0ELb0ELb1ELb1ELb1ELb1ELb0EEENS1_21CollectiveEpilogueFwdINS6_IJSA_SC_SB_EEES9_SE_SG_Li256ELb0ELb1ELb1ELb0EEENS1_19SingleTileSchedulerILb0ELb1ELb1ELi128EEEEEEEEEvNT_6ParamsE,@"STO_CUDA_ENTRY STV_DEFAULT"
_ZN7cutlass13device_kernelIN5flash11enable_sm90INS1_16FlashAttnFwdSm90INS1_25CollectiveMainloopFwdSm90ILi2EN4cute5tupleIJNS5_1CILi1EEES8_S8_EEENS6_IJNS7_ILi128EEENS7_ILi96EEENS7_ILi192EEEEEELi192ENS_6half_tEfNS_4arch4Sm90ELb0ELb1ELb0ELb0ELb0ELb0ELb0ELb1ELb1ELb1ELb1ELb0EEENS1_21CollectiveEpilogueFwdINS6_IJSA_SC_SB_EEES9_SE_SG_Li256ELb0ELb1ELb1ELb0EEENS1_19SingleTileSchedulerILb0ELb1ELb1ELi128EEEEEEEEEvNT_6ParamsE:
        /* <DEDUP_REMOVED lines=18> */
.L_x_4123:
[----:B------:R-:W-:Y:S05]  /*0120*/  BSYNC B0 ;  /* 0x0000000000007941 */ /* 0x000fea0003800000 */
.L_x_4122:
        /* <DEDUP_REMOVED lines=41> */
.L_x_4124:
        /* <DEDUP_REMOVED lines=22> */
.L_x_4125:
        /* <DEDUP_REMOVED lines=18> */
.L_x_4126:
        /* <DEDUP_REMOVED lines=22> */
.L_x_4127:
        /* <DEDUP_REMOVED lines=22> */
.L_x_4128:
        /* <DEDUP_REMOVED lines=9> */
.L_x_4131:
        /* <DEDUP_REMOVED lines=19> */
[----:B0-----:R-:W0:Y:S01]  /*0ac0*/  LDC.64 R2, c[0x0][0x418] ;  /* 0x00010600ff027b82 */ /* 0x001e220000000a00 */
[----:B------:R-:W-:Y:S01]  /*0ad0*/  ULDC UR4, c[0x0][0x448] ;  /* 0x0001120000047ab9 */ /* 0x000fe20000000800 */
[----:B------:R-:W1:Y:S01]  /*0ae0*/  S2R R0, SR_TID.X ;  /* 0x0000000000007919 */ /* 0x000e620000002100 */
[----:B------:R-:W-:-:S03]  /*0af0*/  UISETP.NE.AND UP0, UPT, UR4, 0x1, UPT ;  /* 0x000000010400788c */ /* 0x000fc6000bf05270 */
[----:B------:R-:W-:Y:S02]  /*0b00*/  ULDC.64 UR4, c[0x0][0x9e0] ;  /* 0x0002780000047ab9 */ /* 0x000fe40000000a00 */
[----:B------:R-:W2:Y:S01]  /*0b10*/  LDC R22, c[0x0][0x288] ;  /* 0x0000a200ff167b82 */ /* 0x000ea20000000800 */
[----:B------:R-:W-:-:S05]  /*0b20*/  UISETP.GE.AND UP1, UPT, UR5, 0x1, UPT ;  /* 0x000000010500788c */ /* 0x000fca000bf26270 */
[----:B------:R-:W-:Y:S01]  /*0b30*/  @UP0 ULDC UR9, c[0x0][0x44c] ;  /* 0x0001130000090ab9 */ /* 0x000fe20000000800 */
[----:B------:R-:W-:Y:S01]  /*0b40*/  @UP0 ULDC UR11, c[0x0][0x450] ;  /* 0x00011400000b0ab9 */ /* 0x000fe20000000800 */
[----:B------:R-:W3:Y:S01]  /*0b50*/  LDC R16, c[0x0][0x424] ;  /* 0x00010900ff107b82 */ /* 0x000ee20000000800 */
[----:B------:R-:W-:-:S07]  /*0b60*/  PLOP3.LUT P1, PT, PT, PT, UP1, 0x80, 0x0 ;  /* 0x000000000000781c */ /* 0x000fce0003f2f018 */
[----:B------:R-:W4:Y:S01]  /*0b70*/  LDC R5, c[0x0][0x2f0] ;  /* 0x0000bc00ff057b82 */ /* 0x000f220000000800 */
[----:B0-----:R-:W-:-:S04]  /*0b80*/  ISETP.NE.U32.AND P0, PT, R2, RZ, PT ;  /* 0x000000ff0200720c */ /* 0x001fc80003f05070 */
[----:B------:R-:W-:-:S03]  /*0b90*/  ISETP.NE.AND.EX P0, PT, R3, RZ, PT, P0 ;  /* 0x000000ff0300720c */ /* 0x000fc60003f05300 */
[----:B------:R-:W0:Y:S01]  /*0ba0*/  S2UR UR38, SR_CTAID.X ;  /* 0x00000000002679c3 */ /* 0x000e220000002500 */
[----:B--2---:R-:W-:Y:S01]  /*0bb0*/  IADD3 R3, -R22, 0x1, RZ ;  /* 0x0000000116037810 */ /* 0x004fe20007ffe1ff */
[----:B-1----:R-:W-:Y:S01]  /*0bc0*/  VIADD R120, R0, 0xffffff80 ;  /* 0xffffff8000787836 */ /* 0x002fe20000000000 */
[----:B---3--:R-:W-:-:S05]  /*0bd0*/  SEL R16, R16, 0x1, P0 ;  /* 0x0000000110107807 */ /* 0x008fca0000000000 */
[CC--:B----4-:R-:W-:Y:S02]  /*0be0*/  IMAD R3, R16.reuse, R5.reuse, R3 ;  /* 0x0000000510037224 */ /* 0x0d0fe400078e0203 */
[----:B------:R-:W-:-:S03]  /*0bf0*/  IMAD R18, R16, R5, RZ ;  /* 0x0000000510127224 */ /* 0x000fc600078e02ff */
[----:B------:R-:W-:Y:S01]  /*0c00*/  R2UR UR10, R3 ;  /* 0x00000000030a72ca */ /* 0x000fe200000e0000 */
[----:B0-----:R-:W-:-:S04]  /*0c10*/  USHF.L.U32 UR38, UR38, 0x7, URZ ;  /* 0x0000000726267899 */ /* 0x001fc8000800063f */
[----:B------:R-:W-:Y:S02]  /*0c20*/  @UP0 UIADD3 UR8, UR38, 0x7f, URZ ;  /* 0x0000007f26080890 */ /* 0x000fe4000fffe03f */
[----:B------:R-:W-:Y:S02]  /*0c30*/  UIADD3 UR7, UR38, 0x7f, URZ ;  /* 0x0000007f26077890 */ /* 0x000fe4000fffe03f */
[----:B------:R-:W-:-:S04]  /*0c40*/  UIMAD.WIDE.U32 UR8, UR8, UR9, URZ ;  /* 0x00000009080872a5 */ /* 0x000fc8000f8e003f */
[----:B------:R-:W-:-:S04]  /*0c50*/  @UP0 USHF.R.U32.HI UR7, URZ, UR11, UR9 ;  /* 0x0000000b3f070299 */ /* 0x000fc80008011609 */
[----:B------:R-:W-:-:S04]  /*0c60*/  UIADD3 UR7, UR10, UR7, URZ ;  /* 0x000000070a077290 */ /* 0x000fc8000fffe03f */
[----:B------:R-:W-:-:S06]  /*0c70*/  UIADD3 UR4, UR7, UR4, URZ ;  /* 0x0000000407047290 */ /* 0x000fcc000fffe03f */
[----:B------:R-:W-:Y:S01]  /*0c80*/  IMAD.U32 R0, RZ, RZ, UR4 ;  /* 0x00000004ff007e24 */ /* 0x000fe2000f8e00ff */
[----:B------:R-:W-:Y:S06]  /*0c90*/  @!P1 BRA `(.L_x_4133) ;  /* 0x0000000000409947 */ /* 0x000fec0003800000 */
        /* <DEDUP_REMOVED lines=10> */
.L_x_4134:
[----:B------:R-:W-:-:S11]  /*0d40*/  UISETP.NE.AND UP1, UPT, UR5, 0x1, UPT ;  /* 0x000000010500788c */ /* 0x000fd6000bf25270 */
[----:B------:R-:W-:Y:S02]  /*0d50*/  @UP1 ULDC.64 UR10, c[0x0][0x9e8] ;  /* 0x00027a00000a1ab9 */ /* 0x000fe40000000a00 */
[----:B------:R-:W-:-:S04]  /*0d60*/  UIMAD.WIDE.U32 UR8, UR4, UR10, URZ ;  /* 0x0000000a040872a5 */ /* 0x000fc8000f8e003f */
[----:B------:R-:W-:-:S12]  /*0d70*/  @UP1 USHF.R.U32.HI UR4, URZ, UR11, UR9 ;  /* 0x0000000b3f041299 */ /* 0x000fd80008011609 */
.L_x_4135:
[----:B------:R-:W-:-:S06]  /*0d80*/  UIMAD UR4, UR4, UR5, UR5 ;  /* 0x00000005040472a4 */ /* 0x000fcc000f8e0205 */
[----:B------:R-:W-:-:S07]  /*0d90*/  VIMNMX R0, R0, UR4, PT ;  /* 0x0000000400007c48 */ /* 0x000fce000bfe0100 */
.L_x_4133:
[-C--:B------:R-:W-:Y:S01]  /*0da0*/  IMAD R22, R16, R5.reuse, -R22 ;  /* 0x0000000510167224 */ /* 0x080fe200078e0a16 */
[----:B------:R-:W-:Y:S01]  /*0db0*/  @UP0 ULDC UR8, c[0x0][0x44c] ;  /* 0x0001130000080ab9 */ /* 0x000fe20000000800 */
[----:B------:R-:W-:Y:S01]  /*0dc0*/  VIADD R2, R0, 0x5f ;  /* 0x0000005f00027836 */ /* 0x000fe20000000000 */
[----:B------:R-:W-:Y:S01]  /*0dd0*/  UIMAD.WIDE.U32 UR8, UR38, UR8, URZ ;  /* 0x00000008260872a5 */ /* 0x000fe2000f8e003f */
[----:B------:R-:W-:Y:S01]  /*0de0*/  IMAD R0, R16, R5, 0x5f ;  /* 0x0000005f10007424 */ /* 0x000fe200078e0205 */
[----:B------:R-:W-:Y:S01]  /*0df0*/  R2UR UR7, R22 ;  /* 0x00000000160772ca */ /* 0x000fe200000e0000 */
[----:B------:R-:W-:Y:S01]  /*0e00*/  @UP0 ULDC UR10, c[0x0][0x450] ;  /* 0x00011400000a0ab9 */ /* 0x000fe20000000800 */
[----:B------:R-:W-:Y:S01]  /*0e10*/  IMAD.HI R2, R2, 0x2aaaaaab, RZ ;  /* 0x2aaaaaab02027827 */ /* 0x000fe200078e02ff */
[----:B------:R-:W-:Y:S01]  /*0e20*/  UMOV UR4, UR38 ;  /* 0x0000002600047c82 */ /* 0x000fe20008000000 */
[----:B------:R-:W-:Y:S02]  /*0e30*/  @UP0 USHF.R.U32.HI UR4, URZ, UR10, UR9 ;  /* 0x0000000a3f040299 */ /* 0x000fe40008011609 */
[----:B------:R-:W-:Y:S01]  /*0e40*/  IMAD.HI R0, R0, 0x2aaaaaab, RZ ;  /* 0x2aaaaaab00007827 */ /* 0x000fe200078e02ff */
[----:B------:R-:W-:-:S04]  /*0e50*/  SHF.R.U32.HI R5, RZ, 0x1f, R2 ;  /* 0x0000001fff057819 */ /* 0x000fc80000011602 */
[----:B------:R-:W-:Y:S02]  /*0e60*/  SHF.R.U32.HI R3, RZ, 0x1f, R0 ;  /* 0x0000001fff037819 */ /* 0x000fe40000011600 */
[----:B------:R-:W-:Y:S01]  /*0e70*/  UIADD3 UR4, UR7, UR4, URZ ;  /* 0x0000000407047290 */ /* 0x000fe2000fffe03f */
[----:B------:R-:W-:Y:S02]  /*0e80*/  LEA.HI.SX32 R2, R2, R5, 0x1c ;  /* 0x0000000502027211 */ /* 0x000fe400078fe2ff */
[----:B------:R-:W-:Y:S01]  /*0e90*/  ULDC UR7, c[0x0][0x9dc] ;  /* 0x0002770000077ab9 */ /* 0x000fe20000000800 */
[----:B------:R-:W-:Y:S01]  /*0ea0*/  LEA.HI.SX32 R3, R0, R3, 0x1c ;  /* 0x0000000300037211 */ /* 0x000fe200078fe2ff */
[----:B------:R-:W-:-:S03]  /*0eb0*/  UIADD3 UR7, UR4, -UR7, URZ ;  /* 0x8000000704077290 */ /* 0x000fc6000fffe03f */
[----:B------:R-:W-:Y:S01]  /*0ec0*/  VIMNMX R23, R3, R2, PT ;  /* 0x0000000203177248 */ /* 0x000fe20003fe0100 */
[----:B------:R-:W-:Y:S08]  /*0ed0*/  @!P1 BRA `(.L_x_4136) ;  /* 0x0000000000449947 */ /* 0x000ff00003800000 */
        /* <DEDUP_REMOVED lines=10> */
.L_x_4137:
[----:B------:R-:W-:-:S11]  /*0f80*/  UISETP.NE.AND UP0, UPT, UR5, 0x1, UPT ;  /* 0x000000010500788c */ /* 0x000fd6000bf05270 */
[----:B------:R-:W-:Y:S02]  /*0f90*/  @UP0 ULDC.64 UR10, c[0x0][0x9e8] ;  /* 0x00027a00000a0ab9 */ /* 0x000fe40000000a00 */
[----:B------:R-:W-:-:S04]  /*0fa0*/  UIMAD.WIDE.U32 UR8, UR4, UR10, URZ ;  /* 0x0000000a040872a5 */ /* 0x000fc8000f8e003f */
[----:B------:R-:W-:-:S12]  /*0fb0*/  @UP0 USHF.R.U32.HI UR4, URZ, UR11, UR9 ;  /* 0x0000000b3f040299 */ /* 0x000fd80008011609 */
.L_x_4138:
[----:B------:R-:W-:-:S04]  /*0fc0*/  UIMAD UR4, UR4, UR5, URZ ;  /* 0x00000005040472a4 */ /* 0x000fc8000f8e023f */
[----:B------:R-:W-:-:S04]  /*0fd0*/  UISETP.LT.AND UP0, UPT, UR7, UR4, UPT ;  /* 0x000000040700728c */ /* 0x000fc8000bf01270 */
[----:B------:R-:W-:-:S12]  /*0fe0*/  USEL UR7, UR7, UR4, !UP0 ;  /* 0x0000000407077287 */ /* 0x000fd8000c000000 */
.L_x_4136:
[----:B------:R-:W-:Y:S02]  /*0ff0*/  UIMAD.WIDE UR4, UR7, 0x2aaaaaab, URZ ;  /* 0x2aaaaaab070478a5 */ /* 0x000fe4000f8e023f */
[----:B------:R-:W-:Y:S02]  /*1000*/  USHF.R.U32.HI UR11, URZ, 0x10, UR6 ;  /* 0x000000103f0b7899 */ /* 0x000fe40008011606 */
[----:B------:R-:W-:Y:S02]  /*1010*/  USHF.R.U32.HI UR4, URZ, 0x1f, UR5 ;  /* 0x0000001f3f047899 */ /* 0x000fe40008011605 */
[----:B------:R-:W-:Y:S02]  /*1020*/  ULOP3.LUT UR7, UR6, 0xffff, URZ, 0xc0, !UPT ;  /* 0x0000ffff06077892 */ /* 0x000fe4000f8ec03f */
[----:B------:R-:W-:-:S04]  /*1030*/  ULEA.HI.SX32 UR4, UR5, UR4, 0x1c ;  /* 0x0000000405047291 */ /* 0x000fc8000f8fe23f */
[----:B------:R-:W-:-:S04]  /*1040*/  UISETP.LT.AND UP0, UPT, URZ, UR4, UPT ;  /* 0x000000043f00728c */ /* 0x000fc8000bf01270 */
[----:B------:R-:W-:Y:S02]  /*1050*/  USEL UR10, URZ, UR4, !UP0 ;  /* 0x000000043f0a7287 */ /* 0x000fe4000c000000 */
[----:B------:R-:W-:Y:S01]  /*1060*/  UISETP.NE.AND UP0, UPT, UR11, URZ, UPT ;  /* 0x0000003f0b00728c */ /* 0x000fe2000bf05270 */
[----:B------:R-:W-:-:S03]  /*1070*/  UMOV UR4, URZ ;  /* 0x0000003f00047c82 */ /* 0x000fc60008000000 */
[----:B------:R-:W-:-:S07]  /*1080*/  ISETP.GT.AND P0, PT, R23, UR10, PT ;  /* 0x0000000a17007c0c */ /* 0x000fce000bf04270 */
[----:B------:R-:W-:-:S06]  /*1090*/  @!UP0 ULDC UR11, c[0x0][0x9f0] ;  /* 0x00027c00000b8ab9 */ /* 0x000fcc0000000800 */
[----:B------:R-:W-:Y:S05]  /*10a0*/  @!P0 BRA `(.L_x_4139) ;  /* 0x00000000008c8947 */ /* 0x000fea0003800000 */
[----:B------:R-:W-:Y:S01]  /*10b0*/  IMAD.U32 R4, RZ, RZ, UR11 ;  /* 0x0000000bff047e24 */ /* 0x000fe2000f8e00ff */
[----:B------:R-:W-:-:S04]  /*10c0*/  UMOV UR4, URZ ;  /* 0x0000003f00047c82 */ /* 0x000fc80008000000 */
[----:B------:R-:W-:-:S04]  /*10d0*/  IABS R0, R4 ;  /* 0x0000000400007213 */ /* 0x000fc80000000000 */
[----:B------:R-:W-:Y:S02]  /*10e0*/  R2UR UR12, R0 ;  /* 0x00000000000c72ca */ /* 0x000fe400000e0000 */
[----:B------:R-:W-:Y:S02]  /*10f0*/  IADD3 R0, R4, -0x1, R23 ;  /* 0xffffffff04007810 */ /* 0x000fe40007ffe017 */
[----:B------:R-:W-:Y:S02]  /*1100*/  IABS R4, R4 ;  /* 0x0000000400047213 */ /* 0x000fe40000000000 */
[----:B------:R-:W-:-:S03]  /*1110*/  R2UR UR6, R0 ;  /* 0x00000000000672ca */ /* 0x000fc600000e0000 */
[----:B------:R-:W-:-:S04]  /*1120*/  IMAD.MOV R4, RZ, RZ, -R4 ;  /* 0x000000ffff047224 */ /* 0x000fc800078e0a04 */
[----:B------:R-:W0:Y:S06]  /*1130*/  I2F.RP R2, UR12 ;  /* 0x0000000c00027d06 */ /* 0x000e2c0008209400 */
[----:B------:R-:W-:-:S06]  /*1140*/  UIADD3 UR6, -UR10, UR6, URZ ;  /* 0x000000060a067290 */ /* 0x000fcc000fffe13f */
[----:B------:R-:W-:Y:S01]  /*1150*/  IMAD.U32 R0, RZ, RZ, UR6 ;  /* 0x00000006ff007e24 */ /* 0x000fe2000f8e00ff */
[----:B------:R-:W-:Y:S01]  /*1160*/  ULOP3.LUT UR6, UR6, UR11, URZ, 0x3c, !UPT ;  /* 0x0000000b06067292 */ /* 0x000fe2000f8e3c3f */
[----:B0-----:R-:W0:Y:S03]  /*1170*/  MUFU.RCP R2, R2 ;  /* 0x0000000200027308 */ /* 0x001e260000001000 */
[----:B------:R-:W-:-:S04]  /*1180*/  IABS R0, R0 ;  /* 0x0000000000007213 */ /* 0x000fc80000000000 */
[----:B------:R-:W-:Y:S01]  /*1190*/  R2UR UR9, R0 ;  /* 0x00000000000972ca */ /* 0x000fe200000e0000 */
[----:B------:R-:W-:Y:S02]  /*11a0*/  IMAD.MOV.U32 R0, RZ, RZ, R4 ;  /* 0x000000ffff007224 */ /* 0x000fe400078e0004 */
[----:B0-----:R-:W-:-:S06]  /*11b0*/  VIADD R3, R2, 0xffffffe ;  /* 0x0ffffffe02037836 */ /* 0x001fcc0000000000 */
        /* <DEDUP_REMOVED lines=18> */
.L_x_4139:
[----:B------:R-:W-:Y:S02]  /*12e0*/  UIMAD UR5, UR7, UR4, UR10 ;  /* 0x00000004070572a4 */ /* 0x000fe4000f8e020a */
[----:B------:R-:W-:Y:S01]  /*12f0*/  IMAD.U32 R0, RZ, RZ, UR4 ;  /* 0x00000004ff007e24 */ /* 0x000fe2000f8e00ff */
[----:B------:R-:W-:Y:S02]  /*1300*/  PLOP3.LUT P0, PT, PT, PT, PT, 0x80, 0x0 ;  /* 0x000000000000781c */ /* 0x000fe40003f0f070 */
[----:B------:R-:W-:Y:S02]  /*1310*/  CS2R R2, SRZ ;  /* 0x0000000000027805 */ /* 0x000fe4000001ff00 */
[----:B------:R-:W-:Y:S02]  /*1320*/  CS2R R118, SRZ ;  /* 0x0000000000767805 */ /* 0x000fe4000001ff00 */
[----:B------:R-:W-:Y:S02]  /*1330*/  CS2R R116, SRZ ;  /* 0x0000000000747805 */ /* 0x000fe4000001ff00 */
[----:B------:R-:W-:Y:S01]  /*1340*/  VIADDMNMX R23, R0, UR5, R23, PT ;  /* 0x0000000500177c46 */ /* 0x000fe2000b800117 */
[----:B------:R-:W-:Y:S01]  /*1350*/  IMAD.U32 R17, RZ, RZ, UR5 ;  /* 0x00000005ff117e24 */ /* 0x000fe2000f8e00ff */
[----:B------:R-:W-:-:S02]  /*1360*/  CS2R R114, SRZ ;  /* 0x0000000000727805 */ /* 0x000fc4000001ff00 */
[----:B------:R-:W-:Y:S02]  /*1370*/  CS2R R112, SRZ ;  /* 0x0000000000707805 */ /* 0x000fe4000001ff00 */
[----:B------:R-:W-:Y:S02]  /*1380*/  ISETP.GT.AND P1, PT, R23, UR5, PT ;  /* 0x0000000517007c0c */ /* 0x000fe4000bf24270 */
        /* <DEDUP_REMOVED lines=52> */
[----:B------:R-:W-:-:S04]  /*16d0*/  UIADD3 UR6, UR57, 0x12400, URZ ;  /* 0x0001240039067890 */ /* 0x000fc8000fffe03f */
        /* <DEDUP_REMOVED lines=26> */
.L_x_4141:
[----:B------:R-:W-:-:S04]  /*1880*/  SHF.L.U32 R0, RZ, 0x1f, RZ ;  /* 0x0000001fff007819 */ /* 0x000fc800000006ff */
[----:B------:R-:W0:Y:S02]  /*1890*/  SYNCS.PHASECHK.TRANS64.TRYWAIT P0, [UR57+0x30800], R0 ;  /* 0x03080000ff0075a7 */ /* 0x000e240008000179 */
[----:B0-----:R-:W-:Y:S05]  /*18a0*/  @!P0 BRA `(.L_x_4142) ;  /* 0x0000012400808947 */ /* 0x001fea0003800000 */
.L_x_4309:
[----:B------:R-:W2:Y:S02]  /*18b0*/  LDL R2, [R1+0x8] ;  /* 0x0000080001027983 */ /* 0x000ea40000100800 */
[----:B--2---:R-:W-:-:S13]  /*18c0*/  R2UR UR4, R2 ;  /* 0x00000000020472ca */ /* 0x004fda00000e0000 */
[----:B------:R-:W-:-:S06]  /*18d0*/  ULOP3.LUT UR4, UR4, 0x1, URZ, 0xfc, !UPT ;  /* 0x0000000104047892 */ /* 0x000fcc000f8efc3f */
[----:B------:R-:W-:-:S05]  /*18e0*/  IMAD.U32 R2, RZ, RZ, UR4 ;  /* 0x00000004ff027e24 */ /* 0x000fca000f8e00ff */
[----:B------:R-:W-:-:S13]  /*18f0*/  ISETP.NE.AND P0, PT, R2, 0x3, PT ;  /* 0x000000030200780c */ /* 0x000fda0003f05270 */
[----:B------:R-:W-:Y:S05]  /*1900*/  @!P0 BRA `(.L_x_4143) ;  /* 0x0000000000048947 */ /* 0x000fea0003800000 */
[----:B------:R-:W-:Y:S01]  /*1910*/  BPT.TRAP 0x1 ;  /* 0x000000040000795c */ /* 0x000fe20000300000 */
.L_x_4143:
[----:B------:R1:W2:Y:S01]  /*1920*/  SYNCS.PHASECHK.TRANS64.TRYWAIT P2, [UR57+0x30830], R0 ;  /* 0x03083000ff0075a7 */ /* 0x0002a20008040179 */
[----:B------:R-:W-:Y:S05]  /*1930*/  @!P0 BRA `(.L_x_4144) ;  /* 0x0000000000048947 */ /* 0x000fea0003800000 */
[----:B------:R-:W-:Y:S01]  /*1940*/  BPT.TRAP 0x1 ;  /* 0x000000040000795c */ /* 0x000fe20000300000 */
.L_x_4144:
[----:B------:R-:W3:Y:S01]  /*1950*/  S2R R2, SR_TID.X ;  /* 0x0000000000027919 */ /* 0x000ee20000002100 */
[----:B------:R-:W-:-:S05]  /*1960*/  IMAD.U32 R6, RZ, RZ, UR36 ;  /* 0x00000024ff067e24 */ /* 0x000fca000f8e00ff */
[----:B------:R-:W-:Y:S02]  /*1970*/  LOP3.LUT R6, R6, 0x10000, RZ, 0xfc, !PT ;  /* 0x0001000006067812 */ /* 0x000fe400078efcff */
[----:B---3--:R-:W-:-:S04]  /*1980*/  LOP3.LUT R2, R2, 0x7f, RZ, 0xc0, !PT ;  /* 0x0000007f02027812 */ /* 0x008fc800078ec0ff */
[----:B------:R-:W-:Y:S01]  /*1990*/  ISETP.NE.AND P1, PT, R2, RZ, PT ;  /* 0x000000ff0200720c */ /* 0x000fe20003f25270 */
[----:B--2---:R-:W-:-:S12]  /*19a0*/  @P2 BRA `(.L_x_4145) ;  /* 0x0000000000082947 */ /* 0x004fd80003800000 */
[----:B------:R-:W2:Y:S02]  /*19b0*/  SYNCS.PHASECHK.TRANS64.TRYWAIT P2, [UR57+0x30830], R0 ;  /* 0x03083000ff0075a7 */ /* 0x000ea40008040179 */
[----:B--2---:R-:W-:Y:S05]  /*19c0*/  @!P2 BRA `(.L_x_4146) ;  /* 0x000001240050a947 */ /* 0x004fea0003800000 */
.L_x_4145:
[----:B------:R-:W-:Y:S05]  /*19d0*/  WARPSYNC.ALL ;  /* 0x0000000000007948 */ /* 0x000fea0003800000 */
[----:B------:R-:W-:Y:S01]  /*19e0*/  IMAD.MOV.U32 R7, RZ, RZ, 0x40000040 ;  /* 0x40000040ff077424 */ /* 0x000fe200078e00ff */
[----:B------:R-:W-:Y:S01]  /*19f0*/  UIADD3 UR4, UR57, 0x1e400, URZ ;  /* 0x0001e40039047890 */ /* 0x000fe2000fffe03f */
[----:B------:R-:W-:Y:S01]  /*1a00*/  R2UR UR8, R6 ;  /* 0x00000000060872ca */ /* 0x000fe200000e0000 */
[----:B------:R-:W-:Y:S02]  /*1a10*/  WARPGROUP.ARRIVE ;  /* 0x00000000000079c5 */ /* 0x000fe40000000000 */
[----:B------:R-:W-:Y:S01]  /*1a20*/  R2UR UR9, R7 ;  /* 0x00000000070972ca */ /* 0x000fe200000e0000 */
[----:B------:R-:W-:Y:S01]  /*1a30*/  USHF.R.U32.HI UR4, URZ, 0x4, UR4 ;  /* 0x000000043f047899 */ /* 0x000fe20008011604 */
[----:B0-----:R-:W-:Y:S01]  /*1a40*/  LOP3.LUT R3, R72, 0xffffff80, RZ, 0xc0, !PT ;  /* 0xffffff8048037812 */ /* 0x001fe200078ec0ff */
[----:B------:R-:W-:Y:S01]  /*1a50*/  UMOV UR11, 0x40000040 ;  /* 0x40000040000b7882 */ /* 0x000fe20000000000 */
[----:B------:R-:W-:Y:S01]  /*1a60*/  UMOV UR7, 0x40000040 ;  /* 0x4000004000077882 */ /* 0x000fe20000000000 */
[----:B------:R-:W-:Y:S01]  /*1a70*/  ULOP3.LUT UR4, UR4, 0x3fff, URZ, 0xc0, !UPT ;  /* 0x00003fff04047892 */ /* 0x000fe2000f8ec03f */
[----:B------:R-:W-:Y:S01]  /*1a80*/  LEA.HI R73, R73, R120, RZ, 0x2 ;  /* 0x0000007849497211 */ /* 0x000fe200078f10ff */
[----:B------:R-:W-:Y:S01]  /*1a90*/  UMOV UR13, 0x40000040 ;  /* 0x40000040000d7882 */ /* 0x000fe20000000000 */
[----:B------:R-:W-:Y:S01]  /*1aa0*/  UMOV UR15, 0x40000040 ;  /* 0x40000040000f7882 */ /* 0x000fe20000000000 */
[----:B------:R-:W-:Y:S01]  /*1ab0*/  ULOP3.LUT UR59, UR4, 0x10000, URZ, 0xfc, !UPT ;  /* 0x00010000043b7892 */ /* 0x000fe2000f8efc3f */
[----:B------:R-:W-:Y:S01]  /*1ac0*/  IMAD.IADD R3, R120, 0x1, -R3 ;  /* 0x0000000178037824 */ /* 0x000fe200078e0a03 */
[----:B------:R-:W-:Y:S01]  /*1ad0*/  UMOV UR17, 0x40000040 ;  /* 0x4000004000117882 */ /* 0x000fe20000000000 */
[----:B------:R-:W-:Y:S01]  /*1ae0*/  UMOV UR19, 0x40000040 ;  /* 0x4000004000137882 */ /* 0x000fe20000000000 */
[----:B------:R-:W-:Y:S01]  /*1af0*/  UIADD3 UR6, UR59, 0x2, URZ ;  /* 0x000000023b067890 */ /* 0x000fe2000fffe03f */
[----:B------:R-:W-:Y:S01]  /*1b00*/  LOP3.LUT R73, R73, 0xfffffffc, RZ, 0xc0, !PT ;  /* 0xfffffffc49497812 */ /* 0x000fe200078ec0ff */
[----:B------:R-:W-:Y:S01]  /*1b10*/  UIADD3 UR14, UR59, 0x4, URZ ;  /* 0x000000043b0e7890 */ /* 0x000fe2000fffe03f */
[----:B-1----:R-:W-:Y:S01]  /*1b20*/  SHF.R.S32.HI R0, RZ, 0x1f, R3 ;  /* 0x0000001fff007819 */ /* 0x002fe20000011403 */
[----:B------:R-:W-:Y:S01]  /*1b30*/  UMOV UR10, UR59 ;  /* 0x0000003b000a7c82 */ /* 0x000fe20008000000 */
[----:B------:R-:W-:Y:S01]  /*1b40*/  UIADD3 UR18, UR59, 0x6, URZ ;  /* 0x000000063b127890 */ /* 0x000fe2000fffe03f */
[----:B------:R-:W-:Y:S01]  /*1b50*/  HGMMA.64x96x16.F32 R24, gdesc[UR8], RZ, !UPT, gsb0 ;  /* 0x01600000081879f0 */ /* 0x000fe2000c0008ff */
[----:B------:R-:W-:Y:S01]  /*1b60*/  R2UR UR10, R6 ;  /* 0x00000000060a72ca */ /* 0x000fe200000e0000 */
[----:B------:R-:W-:Y:S01]  /*1b70*/  UMOV UR9, 0x40000040 ;  /* 0x4000004000097882 */ /* 0x000fe20000000000 */
[----:B------:R-:W-:Y:S01]  /*1b80*/  UIADD3 UR22, UR59, 0x300, URZ ;  /* 0x000003003b167890 */ /* 0x000fe2000fffe03f */
[CC--:B------:R-:W-:Y:S01]  /*1b90*/  LEA.HI R2, R0.reuse, R3.reuse, RZ, 0x2 ;  /* 0x0000000300027211 */ /* 0x0c0fe200078f10ff */
[----:B------:R-:W-:Y:S01]  /*1ba0*/  UMOV UR5, UR9 ;  /* 0x0000000900057c82 */ /* 0x000fe20008000000 */
[----:B------:R-:W-:Y:S01]  /*1bb0*/  UMOV UR21, 0x40000040 ;  /* 0x4000004000157882 */ /* 0x000fe20000000000 */
[----:B------:R-:W-:Y:S01]  /*1bc0*/  UMOV UR23, 0x40000040 ;  /* 0x4000004000177882 */ /* 0x000fe20000000000 */
[----:B------:R-:W-:Y:S01]  /*1bd0*/  UIADD3 UR26, UR59, 0x302, URZ ;  /* 0x000003023b1a7890 */ /* 0x000fe2000fffe03f */
[----:B------:R-:W-:Y:S01]  /*1be0*/  LEA.HI R4, R0, R3, RZ, 0x5 ;  /* 0x0000000300047211 */ /* 0x000fe200078f28ff */
[----:B------:R-:W-:Y:S01]  /*1bf0*/  UMOV UR25, 0x40000040 ;  /* 0x4000004000197882 */ /* 0x000fe20000000000 */
[----:B------:R-:W-:Y:S01]  /*1c00*/  UMOV UR27, 0x40000040 ;  /* 0x40000040001b7882 */ /* 0x000fe20000000000 */
[----:B------:R-:W-:Y:S01]  /*1c10*/  UIADD3 UR30, UR59, 0x304, URZ ;  /* 0x000003043b1e7890 */ /* 0x000fe2000fffe03f */
[--C-:B------:R-:W-:Y:S01]  /*1c20*/  SHF.R.S32.HI R0, RZ, 0x2, R2.reuse ;  /* 0x00000002ff007819 */ /* 0x100fe20000011402 */
[----:B------:R-:W-:Y:S01]  /*1c30*/  UIADD3 UR8, UR10, 0x2, URZ ;  /* 0x000000020a087890 */ /* 0x000fe2000fffe03f */
[----:B------:R-:W-:Y:S01]  /*1c40*/  SHF.R.S32.HI R5, RZ, 0x1f, R2 ;  /* 0x0000001fff057819 */ /* 0x000fe20000011402 */
[----:B------:R-:W-:Y:S01]  /*1c50*/  UIADD3 UR12, UR10, 0x4, URZ ;  /* 0x000000040a0c7890 */ /* 0x000fe2000fffe03f */
[----:B------:R-:W-:Y:S01]  /*1c60*/  LEA.HI R8, R74, R74, RZ, 0x1 ;  /* 0x0000004a4a087211 */ /* 0x000fe200078f08ff */
[----:B------:R-:W-:Y:S01]  /*1c70*/  UIADD3 UR16, UR10, 0x6, URZ ;  /* 0x000000060a107890 */ /* 0x000fe2000fffe03f */
[----:B------:R-:W-:Y:S01]  /*1c80*/  IMAD.IADD R73, R120, 0x1, -R73 ;  /* 0x0000000178497824 */ /* 0x000fe200078e0a49 */
[----:B------:R-:W-:Y:S01]  /*1c90*/  UIADD3 UR20, UR10, 0x400, URZ ;  /* 0x000004000a147890 */ /* 0x000fe2000fffe03f */
[----:B------:R-:W-:Y:S01]  /*1ca0*/  SHF.R.S32.HI R4, RZ, 0x5, R4 ;  /* 0x00000005ff047819 */ /* 0x000fe20000011404 */
[----:B------:R-:W-:Y:S01]  /*1cb0*/  UMOV UR4, UR8 ;  /* 0x0000000800047c82 */ /* 0x000fe20008000000 */
[----:B------:R-:W-:Y:S01]  /*1cc0*/  UIADD3 UR24, UR10, 0x402, URZ ;  /* 0x000004020a187890 */ /* 0x000fe2000fffe03f */
[-C--:B------:R-:W-:Y:S01]  /*1cd0*/  LEA.HI R5, R5, R0.reuse, RZ, 0x3 ;  /* 0x0000000005057211 */ /* 0x080fe200078f18ff */
[----:B------:R-:W-:Y:S01]  /*1ce0*/  UIADD3 UR28, UR10, 0x404, URZ ;  /* 0x000004040a1c7890 */ /* 0x000fe2000fffe03f */
[----:B------:R-:W-:Y:S01]  /*1cf0*/  LOP3.LUT R9, R8, 0x3fffffe, RZ, 0xc0, !PT ;  /* 0x03fffffe08097812 */ /* 0x000fe200078ec0ff */
[----:B------:R-:W-:Y:S01]  /*1d00*/  UMOV UR29, 0x40000040 ;  /* 0x40000040001d7882 */ /* 0x000fe20000000000 */
[----:B------:R-:W-:Y:S01]  /*1d10*/  UMOV UR31, 0x40000040 ;  /* 0x40000040001f7882 */ /* 0x000fe20000000000 */
[----:B------:R-:W-:Y:S01]  /*1d20*/  UIADD3 UR32, UR10, 0x406, URZ ;  /* 0x000004060a207890 */ /* 0x000fe2000fffe03f */
[----:B------:R-:W-:Y:S01]  /*1d30*/  LEA R8, R4, UR38, 0x4 ;  /* 0x0000002604087c11 */ /* 0x000fe2000f8e20ff */
[----:B------:R-:W-:Y:S01]  /*1d40*/  UIADD3 UR34, UR59, 0x306, URZ ;  /* 0x000003063b227890 */ /* 0x000fe2000fffe03f */
[----:B------:R-:W-:Y:S01]  /*1d50*/  LOP3.LUT R5, R5, 0xfffffff8, RZ, 0xc0, !PT ;  /* 0xfffffff805057812 */ /* 0x000fe200078ec0ff */
[----:B------:R-:W-:Y:S01]  /*1d60*/  UMOV UR33, 0x40000040 ;  /* 0x4000004000217882 */ /* 0x000fe20000000000 */
[----:B------:R-:W-:Y:S01]  /*1d70*/  UMOV UR35, 0x40000040 ;  /* 0x4000004000237882 */ /* 0x000fe20000000000 */
[----:B------:R-:W-:Y:S01]  /*1d80*/  UIADD3 UR36, UR10, 0x800, URZ ;  /* 0x000008000a247890 */ /* 0x000fe2000fffe03f */
[C---:B------:R-:W-:Y:S01]  /*1d90*/  LEA.HI R4, R73.reuse, R73, RZ, 0x1 ;  /* 0x0000004949047211 */ /* 0x040fe200078f08ff */
[----:B------:R-:W-:Y:S01]  /*1da0*/  UMOV UR37, 0x40000040 ;  /* 0x4000004000257882 */ /* 0x000fe20000000000 */
[----:B------:R-:W-:Y:S01]  /*1db0*/  UIADD3 UR40, UR10, 0x802, URZ ;  /* 0x000008020a287890 */ /* 0x000fe2000fffe03f */
[----:B------:R-:W-:Y:S01]  /*1dc0*/  IADD3 R8, R8, R0, -R5 ;  /* 0x0000000008087210 */ /* 0x000fe20007ffe805 */
[----:B------:R-:W-:Y:S01]  /*1dd0*/  UMOV UR41, 0x40000040 ;  /* 0x4000004000297882 */ /* 0x000fe20000000000 */
[----:B------:R-:W-:Y:S01]  /*1de0*/  UIADD3 UR44, UR10, 0x804, URZ ;  /* 0x000008040a2c7890 */ /* 0x000fe2000fffe03f */
[----:B------:R-:W-:Y:S01]  /*1df0*/  LOP3.LUT R4, R4, 0x1ffffffe, RZ, 0xc0, !PT ;  /* 0x1ffffffe04047812 */ /* 0x000fe200078ec0ff */
[----:B------:R-:W-:Y:S01]  /*1e00*/  UMOV UR45, 0x40000040 ;  /* 0x40000040002d7882 */ /* 0x000fe20000000000 */
[----:B------:R-:W-:Y:S01]  /*1e10*/  UIADD3 UR48, UR10, 0x806, URZ ;  /* 0x000008060a307890 */ /* 0x000fe2000fffe03f */
[----:B------:R-:W-:Y:S01]  /*1e20*/  IMAD.IADD R9, R74, 0x1, -R9 ;  /* 0x000000014a097824 */ /* 0x000fe200078e0a09 */
[----:B------:R-:W-:Y:S01]  /*1e30*/  UMOV UR49, 0x40000040 ;  /* 0x4000004000317882 */ /* 0x000fe20000000000 */
[----:B------:R-:W-:Y:S01]  /*1e40*/  IMAD.IADD R4, R73, 0x1, -R4 ;  /* 0x0000000149047824 */ /* 0x000fe200078e0a04 */
[----:B------:R-:W-:Y:S01]  /*1e50*/  LOP3.LUT R2, R2, 0x7ffffffc, RZ, 0xc0, !PT ;  /* 0x7ffffffc02027812 */ /* 0x000fe200078ec0ff */
[----:B------:R-:W-:Y:S01]  /*1e60*/  IMAD R9, R9, 0x40, R8 ;  /* 0x0000004009097824 */ /* 0x000fe200078e0208 */
[----:B------:R-:W-:Y:S01]  /*1e70*/  ULDC UR10, c[0x0][0x288] ;  /* 0x0000a200000a7ab9 */ /* 0x000fe20000000800 */
[----:B------:R-:W-:-:S02]  /*1e80*/  IMAD.U32 R0, RZ, RZ, UR57 ;  /* 0x00000039ff007e24 */ /* 0x000fc4000f8e00ff */
[----:B------:R-:W-:Y:S02]  /*1e90*/  IMAD R10, R4, 0x8, R9 ;  /* 0x00000008040a7824 */ /* 0x000fe400078e0209 */
[----:B------:R-:W-:Y:S02]  /*1ea0*/  @!P1 VIADD R0, R0, 0x30840 ;  /* 0x0003084000009836 */ /* 0x000fe40000000000 */
[----:B------:R-:W-:Y:S02]  /*1eb0*/  IMAD.MOV.U32 R4, RZ, RZ, R10 ;  /* 0x000000ffff047224 */ /* 0x000fe400078e000a */
[----:B------:R-:W-:Y:S01]  /*1ec0*/  IMAD.MOV.U32 R8, RZ, RZ, -0x60 ;  /* 0xffffffa0ff087424 */ /* 0x000fe200078e00ff */
[----:B------:R-:W-:Y:S01]  /*1ed0*/  @!P1 PRMT R0, RZ, 0x654, R0 ;  /* 0x00000654ff009816 */ /* 0x000fe20000000000 */
[----:B------:R-:W-:Y:S02]  /*1ee0*/  IMAD.IADD R11, R3, 0x1, -R2 ;  /* 0x00000001030b7824 */ /* 0x000fe400078e0a02 */
[----:B------:R-:W-:-:S04]  /*1ef0*/  IMAD R2, R23, R8, 0x61 ;  /* 0x0000006117027424 */ /* 0x000fc800078e0208 */
[----:B------:R-:W-:Y:S02]  /*1f00*/  IMAD R3, R11, -0x2, R2 ;  /* 0xfffffffe0b037824 */ /* 0x000fe400078e0202 */
[----:B------:R-:W-:Y:S02]  /*1f10*/  VIADD R13, R2, 0xffffffff ;  /* 0xffffffff020d7836 */ /* 0x000fe40000000000 */
[----:B------:R-:W-:Y:S01]  /*1f20*/  VIADD R14, R3, 0xffffffff ;  /* 0xffffffff030e7836 */ /* 0x000fe20000000000 */
[----:B------:R-:W-:Y:S02]  /*1f30*/  WARPGROUP.DEPBAR.LE gsb0, 0x0 ;  /* 0x00008000000079c5 */ /* 0x000fe40000010000 */
[----:B------:R-:W-:-:S06]  /*1f40*/  WARPGROUP.ARRIVE ;  /* 0x00000000000079c5 */ /* 0x000fcc0000000000 */
[----:B------:R-:W-:Y:S01]  /*1f50*/  HGMMA.64x96x16.F32 R24, gdesc[UR4], R24, gsb0 ;  /* 0x01600000041879f0 */ /* 0x000fe20008000818 */
[----:B------:R-:W-:Y:S01]  /*1f60*/  UIADD3 UR6, UR59, 0x600, URZ ;  /* 0x000006003b067890 */ /* 0x000fe2000fffe03f */
[----:B------:R-:W-:Y:S01]  /*1f70*/  UMOV UR4, UR36 ;  /* 0x0000002400047c82 */ /* 0x000fe20008000000 */
[----:B------:R-:W-:Y:S01]  /*1f80*/  UMOV UR5, UR37 ;  /* 0x0000002500057c82 */ /* 0x000fe20008000000 */
[----:B------:R-:W-:Y:S01]  /*1f90*/  UMOV UR7, 0x40000040 ;  /* 0x4000004000077882 */ /* 0x000fe20000000000 */
[----:B------:R-:W-:Y:S02]  /*1fa0*/  WARPGROUP.DEPBAR.LE gsb0, 0x0 ;  /* 0x00008000000079c5 */ /* 0x000fe40000010000 */
[----:B------:R-:W-:-:S06]  /*1fb0*/  WARPGROUP.ARRIVE ;  /* 0x00000000000079c5 */ /* 0x000fcc0000000000 */
[----:B------:R-:W-:Y:S03]  /*1fc0*/  HGMMA.64x96x16.F32 R24, gdesc[UR12], R24, gsb0 ;  /* 0x016000000c1879f0 */ /* 0x000fe60008000818 */
        /* <DEDUP_REMOVED lines=39> */
[----:B------:R-:W-:Y:S01]  /*2240*/  ULDC UR4, c[0x0][0x448] ;  /* 0x0001120000047ab9 */ /* 0x000fe20000000800 */
[----:B------:R-:W-:Y:S01]  /*2250*/  ULDC UR6, c[0x0][0x9dc] ;  /* 0x0002770000067ab9 */ /* 0x000fe20000000800 */
[----:B------:R-:W-:Y:S02]  /*2260*/  UISETP.NE.AND UP0, UPT, UR4, 0x1, UPT ;  /* 0x000000010400788c */ /* 0x000fe4000bf05270 */
[----:B------:R-:W-:-:S04]  /*2270*/  ULOP3.LUT UR39, URZ, UR6, URZ, 0x33, !UPT ;  /* 0x000000063f277292 */ /* 0x000fc8000f8e333f */
[----:B------:R-:W-:Y:S02]  /*2280*/  PLOP3.LUT P2, PT, PT, PT, UP0, 0x80, 0x0 ;  /* 0x000000000000781c */ /* 0x000fe40003f4f008 */
[----:B------:R-:W-:Y:S01]  /*2290*/  PLOP3.LUT P3, PT, PT, PT, UP0, 0x80, 0x0 ;  /* 0x000000000000781c */ /* 0x000fe20003f6f008 */
[----:B------:R-:W-:Y:S02]  /*22a0*/  IMAD.U32 R12, RZ, RZ, UR39 ;  /* 0x00000027ff0c7e24 */ /* 0x000fe4000f8e00ff */
[----:B------:R-:W-:-:S08]  /*22b0*/  @UP0 ULDC UR4, c[0x0][0x44c] ;  /* 0x0001130000040ab9 */ /* 0x000fd00000000800 */
[----:B------:R-:W-:Y:S01]  /*22c0*/  @P2 IMAD.HI.U32 R5, R10, UR4, RZ ;  /* 0x000000040a052c27 */ /* 0x000fe2000f8e00ff */
[----:B------:R-:W-:-:S04]  /*22d0*/  @UP0 ULDC UR4, c[0x0][0x450] ;  /* 0x0001140000040ab9 */ /* 0x000fc80000000800 */
[----:B------:R-:W-:Y:S01]  /*22e0*/  @P3 SHF.R.U32.HI R4, RZ, UR4, R5 ;  /* 0x00000004ff043c19 */ /* 0x000fe20008011605 */
[----:B------:R-:W-:Y:S01]  /*22f0*/  ULDC.64 UR4, c[0x0][0x9e0] ;  /* 0x0002780000047ab9 */ /* 0x000fe20000000a00 */
[----:B------:R-:W-:Y:S01]  /*2300*/  IADD3 R5, R3, -UR10, R18 ;  /* 0x8000000a03057c10 */ /* 0x000fe2000fffe012 */
[----:B------:R-:W-:Y:S02]  /*2310*/  UISETP.GE.AND UP1, UPT, UR5, 0x1, UPT ;  /* 0x000000010500788c */ /* 0x000fe4000bf26270 */
[----:B------:R-:W0:Y:S02]  /*2320*/  SHFL.IDX PT, R15, R4, RZ, 0x1c1f ;  /* 0x001c1fff040f7589 */ /* 0x000e2400000e0000 */
[C---:B------:R-:W-:Y:S02]  /*2330*/  VIADD R9, R5.reuse, UR4 ;  /* 0x0000000405097c36 */ /* 0x040fe40008000000 */
[----:B------:R-:W-:Y:S01]  /*2340*/  PLOP3.LUT P2, PT, PT, PT, UP1, 0x40, 0x0 ;  /* 0x000000000000781c */ /* 0x000fe20003f4e818 */
[----:B------:R-:W-:-:S04]  /*2350*/  VIADD R5, R5, UR39 ;  /* 0x0000002705057c36 */ /* 0x000fc80008000000 */
[----:B0-----:R-:W-:Y:S01]  /*2360*/  IMAD.IADD R2, R5, 0x1, R15 ;  /* 0x0000000105027824 */ /* 0x001fe200078e020f */
[----:B------:R-:W-:Y:S02]  /*2370*/  WARPGROUP.DEPBAR.LE gsb0, 0x0 ;  /* 0x00008000000079c5 */ /* 0x000fe40000010000 */
[----:B------:R0:W-:Y:S02]  /*2380*/  @!P1 SYNCS.ARRIVE.TRANS64.RED.A1T0 RZ, [R0+URZ], RZ ;  /* 0x000000ff00ff99a7 */ /* 0x0001e4000810043f */
[----:B0-----:R-:W-:-:S04]  /*2390*/  IMAD R0, R23, -0x60, R18 ;  /* 0xffffffa017007824 */ /* 0x001fc800078e0212 */
[----:B------:R-:W-:-:S04]  /*23a0*/  VIADD R0, R0, 0x60 ;  /* 0x0000006000007836 */ /* 0x000fc80000000000 */
[----:B------:R-:W-:-:S05]  /*23b0*/  IMAD R8, R11, -0x2, R0 ;  /* 0xfffffffe0b087824 */ /* 0x000fca00078e0200 */
[----:B------:R-:W-:Y:S01]  /*23c0*/  VIADDMNMX R0, R15, R9, R8, PT ;  /* 0x000000090f007246 */ /* 0x000fe20003800108 */
[----:B------:R-:W-:Y:S06]  /*23d0*/  @P2 BRA `(.L_x_4147) ;  /* 0x0000000000542947 */ /* 0x000fec0003800000 */
[----:B------:R-:W-:Y:S01]  /*23e0*/  IADD3 R3, R18, -UR10, R15 ;  /* 0x8000000a12037c10 */ /* 0x000fe2000fffe00f */
[----:B------:R-:W-:Y:S03]  /*23f0*/  BSSY B0, `(.L_x_4148) ;  /* 0x0000010000007945 */ /* 0x000fe60003800000 */
        /* <DEDUP_REMOVED lines=10> */
.L_x_4149:
[----:B------:R-:W-:-:S06]  /*24a0*/  UISETP.NE.AND UP2, UPT, UR5, 0x1, UPT ;  /* 0x000000010500788c */ /* 0x000fcc000bf45270 */
[----:B------:R-:W-:-:S05]  /*24b0*/  PLOP3.LUT P2, PT, PT, PT, UP2, 0x80, 0x0 ;  /* 0x000000000000781c */ /* 0x000fca0003f4f028 */
[----:B------:R-:W-:-:S08]  /*24c0*/  @UP2 ULDC.64 UR6, c[0x0][0x9e8] ;  /* 0x00027a0000062ab9 */ /* 0x000fd00000000a00 */
[----:B------:R-:W-:-:S05]  /*24d0*/  @P2 IMAD.HI.U32 R15, R3, UR6, RZ ;  /* 0x00000006030f2c27 */ /* 0x000fca000f8e00ff */
[----:B------:R-:W-:-:S07]  /*24e0*/  @P2 SHF.R.U32.HI R3, RZ, UR7, R15 ;  /* 0x00000007ff032c19 */ /* 0x000fce000801160f */
.L_x_4150:
[----:B------:R-:W-:Y:S05]  /*24f0*/  BSYNC B0 ;  /* 0x0000000000007941 */ /* 0x000fea0003800000 */
.L_x_4148:
[----:B------:R-:W-:-:S05]  /*2500*/  IMAD R3, R3, UR5, R14 ;  /* 0x0000000503037c24 */ /* 0x000fca000f8e020e */
[----:B------:R-:W-:Y:S02]  /*2510*/  VIMNMX R2, R2, R3, !PT ;  /* 0x0000000302027248 */ /* 0x000fe40007fe0100 */
[----:B------:R-:W-:-:S07]  /*2520*/  VIADDMNMX R0, R3, UR5, R0, PT ;  /* 0x0000000503007c46 */ /* 0x000fce000b800100 */
.L_x_4147:
[C---:B------:R-:W-:Y:S02]  /*2530*/  ISETP.GE.AND P2, PT, R13.reuse, 0x2, PT ;  /* 0x000000020d00780c */ /* 0x040fe40003f46270 */
[C---:B------:R-:W-:Y:S02]  /*2540*/  ISETP.GE.AND P6, PT, R13.reuse, 0xa, PT ;  /* 0x0000000a0d00780c */ /* 0x040fe40003fc6270 */
[----:B------:R-:W-:Y:S02]  /*2550*/  ISETP.GT.AND P4, PT, R2, 0x1, !P2 ;  /* 0x000000010200780c */ /* 0x000fe40005784270 */
[----:B------:R-:W-:Y:S02]  /*2560*/  ISETP.GE.AND P3, PT, R13, 0x9, PT ;  /* 0x000000090d00780c */ /* 0x000fe40003f66270 */
[----:B------:R-:W-:Y:S02]  /*2570*/  ISETP.LT.OR P4, PT, R0, 0x2, P4 ;  /* 0x000000020000780c */ /* 0x000fe40002781670 */
[----:B------:R-:W-:-:S02]  /*2580*/  P2R R15, PR, RZ, 0x40 ;  /* 0x00000040ff0f7803 */ /* 0x000fc40000000000 */
[----:B------:R-:W-:Y:S02]  /*2590*/  FSEL R20, R25, -INF , !P4 ;  /* 0xff80000019147808 */ /* 0x000fe40006000000 */
[C---:B------:R-:W-:Y:S02]  /*25a0*/  ISETP.GT.AND P4, PT, R2.reuse, 0x9, !P6 ;  /* 0x000000090200780c */ /* 0x040fe40007784270 */
[----:B------:R-:W-:Y:S02]  /*25b0*/  ISETP.GT.AND P5, PT, R2, 0x8, !P3 ;  /* 0x000000080200780c */ /* 0x000fe40005fa4270 */
        /* <DEDUP_REMOVED lines=27> */
[C---:B------:R-:W-:Y:S02]  /*2770*/  ISETP.GE.AND P5, PT, R13.reuse, 0x22, PT ;  /* 0x000000220d00780c */ /* 0x040fe40003fa6270 */
        /* <DEDUP_REMOVED lines=77> */
[----:B------:R-:W-:Y:S02]  /*2c50*/  ISETP.LT.OR P6, PT, R0, 0x5a, P6 ;  /* 0x0000005a0000780c */ /* 0x000fe400037c1670 */
[----:B------:R-:W0:Y:S02]  /*2c60*/  SHFL.IDX PT, R0, R4, 0x1, 0x1c1f ;  /* 0x003c1f0004007f89 */ /* 0x000e2400000e0000 */
[----:B------:R-:W-:Y:S02]  /*2c70*/  FSEL R92, R69, -INF , !P6 ;  /* 0xff800000455c7808 */ /* 0x000fe40007000000 */
[----:B------:R-:W-:Y:S02]  /*2c80*/  PLOP3.LUT P6, PT, PT, PT, UP1, 0x40, 0x0 ;  /* 0x000000000000781c */ /* 0x000fe40003fce818 */
[----:B0-----:R-:W-:Y:S01]  /*2c90*/  VIADDMNMX R2, R0, R9, R8, PT ;  /* 0x0000000900027246 */ /* 0x001fe20003800108 */
[----:B------:R-:W-:-:S10]  /*2ca0*/  IMAD.IADD R3, R5, 0x1, R0 ;  /* 0x0000000105037824 */ /* 0x000fd400078e0200 */
[----:B------:R-:W-:Y:S05]  /*2cb0*/  @P6 BRA `(.L_x_4151) ;  /* 0x00000000005c6947 */ /* 0x000fea0003800000 */
        /* <DEDUP_REMOVED lines=13> */
.L_x_4153:
[----:B------:R-:W-:-:S06]  /*2d90*/  UISETP.NE.AND UP2, UPT, UR5, 0x1, UPT ;  /* 0x000000010500788c */ /* 0x000fcc000bf45270 */
[----:B------:R-:W-:-:S05]  /*2da0*/  PLOP3.LUT P6, PT, PT, PT, UP2, 0x80, 0x0 ;  /* 0x000000000000781c */ /* 0x000fca0003fcf028 */
[----:B------:R-:W-:-:S08]  /*2db0*/  @UP2 ULDC.64 UR6, c[0x0][0x9e8] ;  /* 0x00027a0000062ab9 */ /* 0x000fd00000000a00 */
[----:B------:R-:W-:Y:S01]  /*2dc0*/  @P6 IMAD.HI.U32 R4, R0, UR6, RZ ;  /* 0x0000000600046c27 */ /* 0x000fe2000f8e00ff */
[----:B------:R-:W-:-:S13]  /*2dd0*/  PLOP3.LUT P6, PT, PT, PT, UP2, 0x80, 0x0 ;  /* 0x000000000000781c */ /* 0x000fda0003fcf028 */
[----:B------:R-:W-:-:S07]  /*2de0*/  @P6 SHF.R.U32.HI R0, RZ, UR7, R4 ;  /* 0x00000007ff006c19 */ /* 0x000fce0008011604 */
.L_x_4154:
[----:B------:R-:W-:Y:S05]  /*2df0*/  BSYNC B0 ;  /* 0x0000000000007941 */ /* 0x000fea0003800000 */
.L_x_4152:
[----:B------:R-:W-:-:S05]  /*2e00*/  IMAD R0, R0, UR5, R14 ;  /* 0x0000000500007c24 */ /* 0x000fca000f8e020e */
[----:B------:R-:W-:Y:S02]  /*2e10*/  VIMNMX R3, R3, R0, !PT ;  /* 0x0000000003037248 */ /* 0x000fe40007fe0100 */
[----:B------:R-:W-:-:S07]  /*2e20*/  VIADDMNMX R2, R0, UR5, R2, PT ;  /* 0x0000000500027c46 */ /* 0x000fce000b800102 */
.L_x_4151:
[C---:B------:R-:W-:Y:S01]  /*2e30*/  ISETP.GT.AND P2, PT, R3.reuse, 0x1, !P2 ;  /* 0x000000010300780c */ /* 0x040fe20005744270 */
[----:B------:R-:W-:Y:S01]  /*2e40*/  ULDC UR6, c[0x0][0x988] ;  /* 0x0002620000067ab9 */ /* 0x000fe20000000800 */
[----:B------:R-:W-:Y:S01]  /*2e50*/  ISETP.GT.AND P3, PT, R3, 0x8, !P3 ;  /* 0x000000080300780c */ /* 0x000fe20005f64270 */
[----:B------:R-:W-:Y:S01]  /*2e60*/  @UP0 ULDC UR14, c[0x0][0x450] ;  /* 0x00011400000e0ab9 */ /* 0x000fe20000000800 */
[C---:B------:R-:W-:Y:S02]  /*2e70*/  ISETP.LT.OR P2, PT, R2.reuse, 0x2, P2 ;  /* 0x000000020200780c */ /* 0x040fe40001741670 */
[----:B------:R-:W-:Y:S02]  /*2e80*/  ISETP.LT.OR P3, PT, R2, 0x9, P3 ;  /* 0x000000090200780c */ /* 0x000fe40001f61670 */
[----:B------:R-:W-:Y:S02]  /*2e90*/  FSEL R27, R27, -INF , !P2 ;  /* 0xff8000001b1b7808 */ /* 0x000fe40005000000 */
[----:B------:R-:W-:-:S02]  /*2ea0*/  ISETP.NE.AND P2, PT, R15, RZ, PT ;  /* 0x000000ff0f00720c */ /* 0x000fc40003f45270 */
[----:B------:R-:W-:Y:S02]  /*2eb0*/  FSEL R13, R30, -INF , !P3 ;  /* 0xff8000001e0d7808 */ /* 0x000fe40005800000 */
[----:B------:R-:W-:Y:S02]  /*2ec0*/  ISETP.GT.AND P2, PT, R3, 0x9, !P2 ;  /* 0x000000090300780c */ /* 0x000fe40005744270 */
[----:B------:R-:W-:Y:S02]  /*2ed0*/  ISETP.NE.AND P3, PT, R33, RZ, PT ;  /* 0x000000ff2100720c */ /* 0x000fe40003f65270 */
[----:B------:R-:W-:Y:S02]  /*2ee0*/  ISETP.LT.OR P2, PT, R2, 0xa, P2 ;  /* 0x0000000a0200780c */ /* 0x000fe40001741670 */
[----:B------:R-:W-:Y:S02]  /*2ef0*/  ISETP.NE.AND P6, PT, R73, RZ, PT ;  /* 0x000000ff4900720c */ /* 0x000fe40003fc5270 */
        /* <DEDUP_REMOVED lines=15> */
[----:B------:R-:W-:Y:S02]  /*2ff0*/  ISETP.GT.AND P2, PT, R3, 0x18, !P3 ;  /* 0x000000180300780c */ /* 0x000fe40005f44270 */
[----:B------:R-:W-:Y:S02]  /*3000*/  FMNMX.FTZ R0, R76, R0, !PT ;  /* 0x000000004c007209 */ /* 0x000fe40007810000 */
[----:B------:R-:W-:Y:S02]  /*3010*/  ISETP.LT.OR P2, PT, R2, 0x19, P2 ;  /* 0x000000190200780c */ /* 0x000fe40001741670 */
[----:B------:R-:W-:-:S02]  /*3020*/  FMNMX.FTZ R0, R40, R0, !PT ;  /* 0x0000000028007209 */ /* 0x000fc40007810000 */
[----:B------:R-:W-:Y:S02]  /*3030*/  FSEL R21, R38, -INF , !P2 ;  /* 0xff80000026157808 */ /* 0x000fe40005000000 */
[----:B------:R-:W-:Y:S02]  /*3040*/  ISETP.GT.AND P2, PT, R3, 0x19, !P6 ;  /* 0x000000190300780c */ /* 0x000fe40007744270 */
[----:B------:R-:W-:Y:S02]  /*3050*/  ISETP.NE.AND P6, PT, R25, RZ, PT ;  /* 0x000000ff1900720c */ /* 0x000fe40003fc5270 */
        /* <DEDUP_REMOVED lines=17> */
[----:B------:R-:W-:Y:S02]  /*3170*/  ISETP.NE.AND P2, PT, R41, RZ, PT ;  /* 0x000000ff2900720c */ /* 0x000fe40003f45270 */
[----:B------:R-:W-:Y:S02]  /*3180*/  FMNMX.FTZ R0, R56, R0, !PT ;  /* 0x0000000038007209 */ /* 0x000fe40007810000 */
[----:B------:R-:W-:Y:S02]  /*3190*/  ISETP.GT.AND P2, PT, R3, 0x28, !P2 ;  /* 0x000000280300780c */ /* 0x000fe40005744270 */
[----:B------:R-:W-:-:S02]  /*31a0*/  FMNMX.FTZ R0, R86, R0, !PT ;  /* 0x0000000056007209 */ /* 0x000fc40007810000 */
[----:B------:R-:W-:Y:S02]  /*31b0*/  ISETP.LT.OR P2, PT, R2, 0x29, P2 ;  /* 0x000000290200780c */ /* 0x000fe40001741670 */
[----:B------:R-:W-:Y:S02]  /*31c0*/  FMNMX.FTZ R0, R60, R0, !PT ;  /* 0x000000003c007209 */ /* 0x000fe40007810000 */
        /* <DEDUP_REMOVED lines=11> */
[----:B------:R-:W-:Y:S01]  /*3280*/  FMNMX.FTZ R4, R92, R0, !PT ;  /* 0x000000005c047209 */ /* 0x000fe20007810000 */
[----:B------:R-:W-:Y:S01]  /*3290*/  IMAD.U32 R0, RZ, RZ, UR6 ;  /* 0x00000006ff007e24 */ /* 0x000fe2000f8e00ff */
[----:B------:R-:W-:Y:S01]  /*32a0*/  ISETP.LT.OR P2, PT, R2, 0x31, P2 ;  /* 0x000000310200780c */ /* 0x000fe20001741670 */
[----:B------:R-:W-:Y:S01]  /*32b0*/  @UP0 ULDC UR6, c[0x0][0x44c] ;  /* 0x0001130000060ab9 */ /* 0x000fe20000000800 */
[----:B------:R-:W-:Y:S01]  /*32c0*/  ISETP.NE.AND P3, PT, R83, RZ, PT ;  /* 0x000000ff5300720c */ /* 0x000fe20003f65270 */
[----:B------:R-:W0:Y:S01]  /*32d0*/  SHFL.BFLY PT, R5, R4, 0x2, 0x1f ;  /* 0x0c401f0004057f89 */ /* 0x000e2200000e0000 */
[----:B------:R-:W-:Y:S01]  /*32e0*/  FSEL R33, R50, -INF , !P2 ;  /* 0xff80000032217808 */ /* 0x000fe20005000000 */
[----:B------:R-:W-:Y:S01]  /*32f0*/  UIMAD.WIDE.U32 UR6, UR38, UR6, URZ ;  /* 0x00000006260672a5 */ /* 0x000fe2000f8e003f */
[----:B------:R-:W-:-:S02]  /*3300*/  ISETP.NE.AND P2, PT, R79, RZ, PT ;  /* 0x000000ff4f00720c */ /* 0x000fc40003f45270 */
[C---:B------:R-:W-:Y:S01]  /*3310*/  ISETP.GT.AND P4, PT, R3.reuse, 0x51, !P4 ;  /* 0x000000510300780c */ /* 0x040fe20006784270 */
[----:B------:R-:W-:Y:S01]  /*3320*/  @UP0 USHF.R.U32.HI UR38, URZ, UR14, UR7 ;  /* 0x0000000e3f260299 */ /* 0x000fe20008011607 */
[C---:B------:R-:W-:Y:S02]  /*3330*/  ISETP.GT.AND P2, PT, R3.reuse, 0x31, !P2 ;  /* 0x000000310300780c */ /* 0x040fe40005744270 */
[----:B------:R-:W-:Y:S02]  /*3340*/  ISETP.GT.AND P5, PT, R3, 0x58, !P5 ;  /* 0x000000580300780c */ /* 0x000fe40006fa4270 */
[C---:B------:R-:W-:Y:S02]  /*3350*/  ISETP.LT.OR P2, PT, R2.reuse, 0x32, P2 ;  /* 0x000000320200780c */ /* 0x040fe40001741670 */
[----:B------:R-:W-:Y:S02]  /*3360*/  ISETP.LT.OR P4, PT, R2, 0x52, P4 ;  /* 0x000000520200780c */ /* 0x000fe40002781670 */
[----:B------:R-:W-:-:S02]  /*3370*/  FSEL R51, R51, -INF , !P2 ;  /* 0xff80000033337808 */ /* 0x000fc40005000000 */
[----:B------:R-:W-:Y:S02]  /*3380*/  ISETP.NE.AND P2, PT, R49, RZ, PT ;  /* 0x000000ff3100720c */ /* 0x000fe40003f45270 */
[C---:B------:R-:W-:Y:S02]  /*3390*/  ISETP.LT.OR P5, PT, R2.reuse, 0x59, P5 ;  /* 0x000000590200780c */ /* 0x040fe40002fa1670 */
[----:B------:R-:W-:Y:S02]  /*33a0*/  ISETP.GT.AND P2, PT, R3, 0x38, !P2 ;  /* 0x000000380300780c */ /* 0x000fe40005744270 */
[----:B------:R-:W-:Y:S02]  /*33b0*/  FSEL R67, R67, -INF , !P4 ;  /* 0xff80000043437808 */ /* 0x000fe40006000000 */
[----:B------:R-:W-:Y:S02]  /*33c0*/  ISETP.LT.OR P2, PT, R2, 0x39, P2 ;  /* 0x000000390200780c */ /* 0x000fe40001741670 */
[----:B0-----:R-:W-:-:S02]  /*33d0*/  FMNMX.FTZ R8, R4, R5, !PT ;  /* 0x0000000504087209 */ /* 0x001fc40007810000 */
[----:B------:R-:W-:Y:S02]  /*33e0*/  FSEL R37, R54, -INF , !P2 ;  /* 0xff80000036257808 */ /* 0x000fe40005000000 */
[----:B------:R-:W-:Y:S01]  /*33f0*/  ISETP.NE.AND P2, PT, R81, RZ, PT ;  /* 0x000000ff5100720c */ /* 0x000fe20003f45270 */
[----:B------:R-:W0:Y:S01]  /*3400*/  SHFL.BFLY PT, R5, R8, 0x1, 0x1f ;  /* 0x0c201f0008057f89 */ /* 0x000e2200000e0000 */
[----:B------:R-:W-:Y:S02]  /*3410*/  FSEL R49, R70, -INF , !P5 ;  /* 0xff80000046317808 */ /* 0x000fe40006800000 */
[----:B------:R-:W-:Y:S02]  /*3420*/  ISETP.GT.AND P2, PT, R3, 0x39, !P2 ;  /* 0x000000390300780c */ /* 0x000fe40005744270 */
[----:B------:R-:W-:Y:S02]  /*3430*/  R2UR UR11, R22 ;  /* 0x00000000160b72ca */ /* 0x000fe400000e0000 */
[----:B------:R-:W-:-:S04]  /*3440*/  ISETP.LT.OR P2, PT, R2, 0x3a, P2 ;  /* 0x0000003a0200780c */ /* 0x000fc80001741670 */
[----:B------:R-:W-:Y:S02]  /*3450*/  FSEL R55, R55, -INF , !P2 ;  /* 0xff80000037377808 */ /* 0x000fe40005000000 */
[----:B------:R-:W-:-:S04]  /*3460*/  ISETP.NE.AND P2, PT, R53, RZ, PT ;  /* 0x000000ff3500720c */ /* 0x000fc80003f45270 */
[----:B------:R-:W-:Y:S01]  /*3470*/  ISETP.GT.AND P2, PT, R3, 0x40, !P2 ;  /* 0x000000400300780c */ /* 0x000fe20005744270 */
[----:B------:R-:W-:-:S03]  /*3480*/  UIADD3 UR38, UR11, UR38, URZ ;  /* 0x000000260b267290 */ /* 0x000fc6000fffe03f */
[----:B------:R-:W-:Y:S01]  /*3490*/  ISETP.LT.OR P2, PT, R2, 0x41, P2 ;  /* 0x000000410200780c */ /* 0x000fe20001741670 */
[----:B------:R-:W-:Y:S01]  /*34a0*/  UIADD3 UR4, UR38, UR4, URZ ;  /* 0x0000000426047290 */ /* 0x000fe2000fffe03f */
[----:B0-----:R-:W-:Y:S02]  /*34b0*/  FMNMX.FTZ R5, R8, R5, !PT ;  /* 0x0000000508057209 */ /* 0x001fe40007810000 */
[----:B------:R-:W-:Y:S02]  /*34c0*/  FSEL R41, R58, -INF , !P2 ;  /* 0xff8000003a297808 */ /* 0x000fe40005000000 */
[----:B------:R-:W-:Y:S01]  /*34d0*/  ISETP.GT.AND P2, PT, R3, 0x41, !P3 ;  /* 0x000000410300780c */ /* 0x000fe20005f44270 */
[----:B------:R-:W-:Y:S01]  /*34e0*/  FMUL.FTZ R14, R5, R0 ;  /* 0x00000000050e7220 */ /* 0x000fe20000410000 */
[----:B------:R-:W-:Y:S02]  /*34f0*/  ISETP.NE.AND P3, PT, R61, RZ, PT ;  /* 0x000000ff3d00720c */ /* 0x000fe40003f65270 */
[----:B------:R-:W-:-:S02]  /*3500*/  ISETP.LT.OR P2, PT, R2, 0x42, P2 ;  /* 0x000000420200780c */ /* 0x000fc40001741670 */
[----:B------:R-:W-:Y:S02]  /*3510*/  ISETP.GT.AND P3, PT, R3, 0x50, !P3 ;  /* 0x000000500300780c */ /* 0x000fe40005f64270 */
[----:B------:R-:W-:Y:S02]  /*3520*/  FSEL R59, R59, -INF , !P2 ;  /* 0xff8000003b3b7808 */ /* 0x000fe40005000000 */
[----:B------:R-:W-:Y:S02]  /*3530*/  ISETP.GT.AND P2, PT, R3, RZ, !P6 ;  /* 0x000000ff0300720c */ /* 0x000fe40007744270 */
[----:B------:R-:W-:Y:S02]  /*3540*/  ISETP.NE.AND P6, PT, R57, RZ, PT ;  /* 0x000000ff3900720c */ /* 0x000fe40003fc5270 */
[C---:B------:R-:W-:Y:S02]  /*3550*/  ISETP.LT.OR P2, PT, R2.reuse, 0x1, P2 ;  /* 0x000000010200780c */ /* 0x040fe40001741670 */
[----:B------:R-:W-:-:S02]  /*3560*/  ISETP.LT.OR P3, PT, R2, 0x51, P3 ;  /* 0x000000510200780c */ /* 0x000fc40001f61670 */
[----:B------:R-:W-:Y:S02]  /*3570*/  FSEL R9, R26, -INF , !P2 ;  /* 0xff8000001a097808 */ /* 0x000fe40005000000 */
[----:B------:R-:W-:Y:S02]  /*3580*/  FSETP.NEU.FTZ.AND P2, PT, R5, -INF , PT ;  /* 0xff8000000500780b */ /* 0x000fe40003f5d000 */
[----:B------:R-:W-:Y:S02]  /*3590*/  FMNMX.FTZ R4, R9, R27, !PT ;  /* 0x0000001b09047209 */ /* 0x000fe40007810000 */
[----:B------:R-:W-:Y:S02]  /*35a0*/  FSEL R57, R14, RZ, P2 ;  /* 0x000000ff0e397208 */ /* 0x000fe40001000000 */
[----:B------:R-:W-:Y:S02]  /*35b0*/  FMNMX.FTZ R4, R13, R4, !PT ;  /* 0x000000040d047209 */ /* 0x000fe40007810000 */
[----:B------:R-:W-:Y:S01]  /*35c0*/  ISETP.GT.AND P2, PT, R3, 0x48, !P6 ;  /* 0x000000480300780c */ /* 0x000fe20007744270 */
[--C-:B------:R-:W-:Y:S01]  /*35d0*/  FFMA.FTZ R30, R80, R0, -R57.reuse ;  /* 0x00000000501e7223 */ /* 0x100fe20000010839 */
[----:B------:R-:W-:Y:S01]  /*35e0*/  FMNMX.FTZ R4, R31, R4, !PT ;  /* 0x000000041f047209 */ /* 0x000fe20007810000 */
[-CC-:B------:R-:W-:Y:S01]  /*35f0*/  FFMA.FTZ R8, R24, R0.reuse, -R57.reuse ;  /* 0x0000000018087223 */ /* 0x180fe20000010839 */
[----:B------:R-:W-:Y:S01]  /*3600*/  ISETP.LT.OR P2, PT, R2, 0x49, P2 ;  /* 0x000000490200780c */ /* 0x000fe20001741670 */
[--C-:B------:R-:W-:Y:S01]  /*3610*/  FFMA.FTZ R14, R20, R0, -R57.reuse ;  /* 0x00000000140e7223 */ /* 0x100fe20000010839 */
[----:B------:R-:W-:Y:S01]  /*3620*/  FMNMX.FTZ R4, R15, R4, !PT ;  /* 0x000000040f047209 */ /* 0x000fe20007810000 */
[----:B------:R0:W-:Y:S01]  /*3630*/  MUFU.EX2 R77, R30 ;  /* 0x0000001e004d7308 */ /* 0x0001e20000000800 */
[----:B------:R-:W-:Y:S01]  /*3640*/  FSEL R45, R62, -INF , !P2 ;  /* 0xff8000003e2d7808 */ /* 0x000fe20005000000 */
[--C-:B------:R-:W-:Y:S01]  /*3650*/  FFMA.FTZ R20, R28, R0, -R57.reuse ;  /* 0x000000001c147223 */ /* 0x100fe20000010839 */
[----:B------:R-:W-:Y:S01]  /*3660*/  FMNMX.FTZ R4, R35, R4, !PT ;  /* 0x0000000423047209 */ /* 0x000fe20007810000 */
[-CC-:B------:R-:W-:Y:S01]  /*3670*/  FFMA.FTZ R24, R72, R0.reuse, -R57.reuse ;  /* 0x0000000048187223 */ /* 0x180fe20000010839 */
[----:B------:R-:W-:Y:S01]  /*3680*/  ISETP.NE.AND P2, PT, R85, RZ, PT ;  /* 0x000000ff5500720c */ /* 0x000fe20003f45270 */
[--C-:B------:R-:W-:Y:S01]  /*3690*/  FFMA.FTZ R26, R32, R0, -R57.reuse ;  /* 0x00000000201a7223 */ /* 0x100fe20000010839 */
[----:B------:R-:W-:Y:S01]  /*36a0*/  FMNMX.FTZ R4, R21, R4, !PT ;  /* 0x0000000415047209 */ /* 0x000fe20007810000 */
[----:B------:R-:W-:Y:S01]  /*36b0*/  MUFU.EX2 R8, R8 ;  /* 0x0000000800087308 */ /* 0x000fe20000000800 */
[----:B------:R-:W-:Y:S01]  /*36c0*/  ISETP.GT.AND P2, PT, R3, 0x49, !P2 ;  /* 0x000000490300780c */ /* 0x000fe20005744270 */
[--C-:B0-----:R-:W-:Y:S01]  /*36d0*/  FFMA.FTZ R30, R86, R0, -R57.reuse ;  /* 0x00000000561e7223 */ /* 0x101fe20000010839 */
[----:B------:R-:W-:Y:S01]  /*36e0*/  FMNMX.FTZ R4, R39, R4, !PT ;  /* 0x0000000427047209 */ /* 0x000fe20007810000 */
[-CC-:B------:R-:W-:Y:S01]  /*36f0*/  FFMA.FTZ R28, R36, R0.reuse, -R57.reuse ;  /* 0x00000000241c7223 */ /* 0x180fe20000010839 */
[----:B------:R-:W-:Y:S01]  /*3700*/  ISETP.LT.OR P2, PT, R2, 0x4a, P2 ;  /* 0x0000004a0200780c */ /* 0x000fe20001741670 */
[--C-:B------:R-:W-:Y:S01]  /*3710*/  FFMA.FTZ R42, R90, R0, -R57.reuse ;  /* 0x000000005a2a7223 */ /* 0x100fe20000010839 */
[----:B------:R-:W-:Y:S01]  /*3720*/  FMNMX.FTZ R4, R25, R4, !PT ;  /* 0x0000000419047209 */ /* 0x000fe20007810000 */
[----:B------:R0:W1:Y:S01]  /*3730*/  MUFU.EX2 R61, R14 ;  /* 0x0000000e003d7308 */ /* 0x0000620000000800 */
[----:B------:R-:W-:Y:S01]  /*3740*/  ISETP.NE.AND P6, PT, R65, RZ, PT ;  /* 0x000000ff4100720c */ /* 0x000fe20003fc5270 */
[--C-:B------:R-:W-:Y:S01]  /*3750*/  FFMA.FTZ R38, R56, R0, -R57.reuse ;  /* 0x0000000038267223 */ /* 0x100fe20000010839 */
[----:B------:R-:W-:Y:S01]  /*3760*/  FMNMX.FTZ R4, R43, R4, !PT ;  /* 0x000000042b047209 */ /* 0x000fe20007810000 */
[-CC-:B------:R-:W-:Y:S01]  /*3770*/  FFMA.FTZ R32, R48, R0.reuse, -R57.reuse ;  /* 0x0000000030207223 */ /* 0x180fe20000010839 */
[----:B------:R-:W-:Y:S01]  /*3780*/  FSEL R63, R63, -INF , !P2 ;  /* 0xff8000003f3f7808 */ /* 0x000fe20005000000 */
[--C-:B------:R-:W-:Y:S01]  /*3790*/  FFMA.FTZ R34, R52, R0, -R57.reuse ;  /* 0x0000000034227223 */ /* 0x100fe20000010839 */
[----:B------:R-:W-:Y:S01]  /*37a0*/  FMNMX.FTZ R4, R29, R4, !PT ;  /* 0x000000041d047209 */ /* 0x000fe20007810000 */
[----:B------:R-:W-:Y:S01]  /*37b0*/  MUFU.EX2 R83, R30 ;  /* 0x0000001e00537308 */ /* 0x000fe20000000800 */
[----:B------:R-:W-:Y:S01]  /*37c0*/  ISETP.GT.AND P6, PT, R3, 0x59, !P6 ;  /* 0x000000590300780c */ /* 0x000fe200077c4270 */
[--C-:B0-----:R-:W-:Y:S01]  /*37d0*/  FFMA.FTZ R14, R74, R0, -R57.reuse ;  /* 0x000000004a0e7223 */ /* 0x101fe20000010839 */
[----:B------:R-:W-:Y:S01]  /*37e0*/  FMNMX.FTZ R4, R47, R4, !PT ;  /* 0x000000042f047209 */ /* 0x000fe20007810000 */
[----:B------:R-:W-:Y:S01]  /*37f0*/  FFMA.FTZ R36, R84, R0, -R57 ;  /* 0x0000000054247223 */ /* 0x000fe20000010839 */
[----:B------:R-:W-:-:S02]  /*3800*/  FSEL R3, R66, -INF , !P3 ;  /* 0xff80000042037808 */ /* 0x000fc40005800000 */
[----:B------:R-:W-:Y:S01]  /*3810*/  FMNMX.FTZ R4, R33, R4, !PT ;  /* 0x0000000421047209 */ /* 0x000fe20007810000 */
[----:B------:R-:W-:Y:S01]  /*3820*/  MUFU.EX2 R20, R20 ;  /* 0x0000001400147308 */ /* 0x000fe20000000800 */
[----:B------:R-:W-:Y:S01]  /*3830*/  ISETP.LT.OR P6, PT, R2, 0x5a, P6 ;  /* 0x0000005a0200780c */ /* 0x000fe200037c1670 */
[--C-:B------:R-:W-:Y:S01]  /*3840*/  FFMA.FTZ R2, R44, R0, -R57.reuse ;  /* 0x000000002c027223 */ /* 0x100fe20000010839 */
[----:B------:R-:W-:Y:S01]  /*3850*/  FMNMX.FTZ R4, R51, R4, !PT ;  /* 0x0000000433047209 */ /* 0x000fe20007810000 */
[----:B------:R-:W-:Y:S01]  /*3860*/  FFMA.FTZ R44, R68, R0, -R57 ;  /* 0x00000000442c7223 */ /* 0x000fe20000010839 */
[----:B------:R-:W-:Y:S02]  /*3870*/  FSEL R71, R71, -INF , !P6 ;  /* 0xff80000047477808 */ /* 0x000fe40007000000 */
[----:B------:R-:W-:Y:S01]  /*3880*/  FMNMX.FTZ R4, R37, R4, !PT ;  /* 0x0000000425047209 */ /* 0x000fe20007810000 */
[----:B------:R0:W2:Y:S01]  /*3890*/  MUFU.EX2 R65, R24 ;  /* 0x0000001800417308 */ /* 0x0000a20000000800 */
[----:B-1----:R-:W-:-:S02]  /*38a0*/  F2FP.F16.F32.PACK_AB R188, R61, R8 ;  /* 0x000000083dbc723e */ /* 0x002fc400000000ff */
[----:B------:R-:W-:-:S04]  /*38b0*/  FMNMX.FTZ R4, R55, R4, !PT ;  /* 0x0000000437047209 */ /* 0x000fc80007810000 */
[----:B------:R-:W-:Y:S01]  /*38c0*/  FMNMX.FTZ R4, R41, R4, !PT ;  /* 0x0000000429047209 */ /* 0x000fe20007810000 */
[----:B------:R-:W-:Y:S01]  /*38d0*/  MUFU.EX2 R26, R26 ;  /* 0x0000001a001a7308 */ /* 0x000fe20000000800 */
[----:B0-----:R-:W-:Y:S02]  /*38e0*/  FFMA.FTZ R24, R76, R0, -R57 ;  /* 0x000000004c187223 */ /* 0x001fe40000010839 */
[----:B------:R-:W-:-:S04]  /*38f0*/  FMNMX.FTZ R4, R59, R4, !PT ;  /* 0x000000043b047209 */ /* 0x000fc80007810000 */
[----:B------:R-:W-:Y:S01]  /*3900*/  FMNMX.FTZ R4, R45, R4, !PT ;  /* 0x000000042d047209 */ /* 0x000fe20007810000 */
[----:B------:R0:W1:Y:S01]  /*3910*/  MUFU.EX2 R69, R14 ;  /* 0x0000000e00457308 */ /* 0x0000620000000800 */
[----:B--2---:R-:W-:Y:S02]  /*3920*/  F2FP.F16.F32.PACK_AB R190, R65, R20 ;  /* 0x0000001441be723e */ /* 0x004fe400000000ff */
[----:B------:R-:W-:-:S04]  /*3930*/  FMNMX.FTZ R4, R63, R4, !PT ;  /* 0x000000043f047209 */ /* 0x000fc80007810000 */
[----:B------:R-:W-:Y:S01]  /*3940*/  FMNMX.FTZ R4, R3, R4, !PT ;  /* 0x0000000403047209 */ /* 0x000fe20007810000 */
[----:B------:R-:W-:Y:S01]  /*3950*/  MUFU.EX2 R28, R28 ;  /* 0x0000001c001c7308 */ /* 0x000fe20000000800 */
[-CC-:B0-----:R-:W-:Y:S01]  /*3960*/  FFMA.FTZ R14, R40, R0.reuse, -R57.reuse ;  /* 0x00000000280e7223 */ /* 0x181fe20000010839 */
[----:B------:R-:W-:Y:S01]  /*3970*/  FFMA.FTZ R40, R88, R0, -R57 ;  /* 0x0000000058287223 */ /* 0x000fe20000010839 */
[----:B------:R-:W-:-:S04]  /*3980*/  FMNMX.FTZ R4, R67, R4, !PT ;  /* 0x0000000443047209 */ /* 0x000fc80007810000 */
[----:B------:R-:W-:Y:S01]  /*3990*/  FMNMX.FTZ R4, R49, R4, !PT ;  /* 0x0000000431047209 */ /* 0x000fe20007810000 */
[----:B------:R0:W2:Y:S01]  /*39a0*/  MUFU.EX2 R73, R24 ;  /* 0x0000001800497308 */ /* 0x0000a20000000800 */
[----:B-1----:R-:W-:Y:S02]  /*39b0*/  F2FP.F16.F32.PACK_AB R184, R69, R26 ;  /* 0x0000001a45b8723e */ /* 0x002fe400000000ff */
[----:B------:R-:W-:-:S05]  /*39c0*/  FMNMX.FTZ R4, R71, R4, !PT ;  /* 0x0000000447047209 */ /* 0x000fca0007810000 */
[----:B------:R-:W1:Y:S01]  /*39d0*/  SHFL.BFLY PT, R53, R4, 0x2, 0x1f ;  /* 0x0c401f0004357f89 */ /* 0x000e6200000e0000 */
[----:B------:R-:W-:Y:S01]  /*39e0*/  MUFU.EX2 R85, R40 ;  /* 0x0000002800557308 */ /* 0x000fe20000000800 */
[----:B0-----:R-:W-:-:S07]  /*39f0*/  FFMA.FTZ R24, R78, R0, -R57 ;  /* 0x000000004e187223 */ /* 0x001fce0000010839 */
[----:B------:R-:W-:Y:S01]  /*3a00*/  MUFU.EX2 R14, R14 ;  /* 0x0000000e000e7308 */ /* 0x000fe20000000800 */
[----:B--2---:R-:W-:-:S07]  /*3a10*/  F2FP.F16.F32.PACK_AB R186, R73, R28 ;  /* 0x0000001c49ba723e */ /* 0x004fce00000000ff */
[----:B------:R0:W2:Y:S01]  /*3a20*/  MUFU.EX2 R75, R24 ;  /* 0x00000018004b7308 */ /* 0x0000a20000000800 */
[----:B-1----:R-:W-:-:S07]  /*3a30*/  FMNMX.FTZ R53, R4, R53, !PT ;  /* 0x0000003504357209 */ /* 0x002fce0007810000 */
[----:B------:R-:W-:Y:S01]  /*3a40*/  MUFU.EX2 R87, R42 ;  /* 0x0000002a00577308 */ /* 0x000fe20000000800 */
[----:B0-----:R-:W-:Y:S01]  /*3a50*/  FFMA.FTZ R24, R82, R0, -R57 ;  /* 0x0000000052187223 */ /* 0x001fe20000010839 */
[----:B------:R-:W0:Y:S06]  /*3a60*/  SHFL.BFLY PT, R4, R53, 0x1, 0x1f ;  /* 0x0c201f0035047f89 */ /* 0x000e2c00000e0000 */
[----:B------:R-:W1:Y:S01]  /*3a70*/  MUFU.EX2 R2, R2 ;  /* 0x0000000200027308 */ /* 0x000e620000000800 */
[----:B--2---:R-:W-:-:S07]  /*3a80*/  F2FP.F16.F32.PACK_AB R180, R75, R14 ;  /* 0x0000000e4bb4723e */ /* 0x004fce00000000ff */
[----:B------:R-:W-:Y:S08]  /*3a90*/  MUFU.EX2 R32, R32 ;  /* 0x0000002000207308 */ /* 0x000ff00000000800 */
[----:B------:R2:W3:Y:S01]  /*3aa0*/  MUFU.EX2 R79, R24 ;  /* 0x00000018004f7308 */ /* 0x0004e20000000800 */
[----:B-1----:R-:W-:Y:S02]  /*3ab0*/  F2FP.F16.F32.PACK_AB R182, R77, R2 ;  /* 0x000000024db6723e */ /* 0x002fe400000000ff */
[----:B0-----:R-:W-:-:S04]  /*3ac0*/  FMNMX.FTZ R4, R53, R4, !PT ;  /* 0x0000000435047209 */ /* 0x001fc80007810000 */
[C---:B------:R-:W-:Y:S01]  /*3ad0*/  FSETP.NEU.FTZ.AND P2, PT, R4.reuse, -INF , PT ;  /* 0xff8000000400780b */ /* 0x040fe20003f5d000 */
[-C--:B------:R-:W-:Y:S01]  /*3ae0*/  FMUL.FTZ R30, R4, R0.reuse ;  /* 0x00000000041e7220 */ /* 0x080fe20000410000 */
[----:B------:R-:W-:Y:S01]  /*3af0*/  MUFU.EX2 R34, R34 ;  /* 0x0000002200227308 */ /* 0x000fe20000000800 */
[----:B--2---:R-:W-:-:S03]  /*3b00*/  FFMA.FTZ R24, R60, R0, -R57 ;  /* 0x000000003c187223 */ /* 0x004fc60000010839 */
[----:B------:R-:W-:Y:S02]  /*3b10*/  FSEL R30, R30, RZ, P2 ;  /* 0x000000ff1e1e7208 */ /* 0x000fe40001000000 */
[----:B------:R-:W-:Y:S02]  /*3b20*/  PLOP3.LUT P2, PT, PT, PT, UP1, 0x40, 0x0 ;  /* 0x000000000000781c */ /* 0x000fe40003f4e818 */
        /* <DEDUP_REMOVED lines=16> */
[----:B------:R-:W2:Y:S01]  /*3c30*/  MUFU.EX2 R40, R27 ;  /* 0x0000001b00287308 */ /* 0x000ea20000000800 */
[----:B-1----:R-:W-:Y:S01]  /*3c40*/  FADD.FTZ R9, R8, R61 ;  /* 0x0000003d08097221 */ /* 0x002fe20000010000 */
[-C--:B------:R-:W-:Y:S01]  /*3c50*/  FFMA.FTZ R36, R64, R0.reuse, -R57 ;  /* 0x0000000040247223 */ /* 0x080fe20000010839 */
[-CC-:B------:R-:W-:Y:S01]  /*3c60*/  FFMA.FTZ R37, R37, R0.reuse, -R30.reuse ;  /* 0x0000000025257223 */ /* 0x180fe2000001081e */
[-CC-:B------:R-:W-:Y:S01]  /*3c70*/  FFMA.FTZ R55, R55, R0.reuse, -R30.reuse ;  /* 0x0000000037377223 */ /* 0x180fe2000001081e */
[----:B------:R-:W-:Y:S01]  /*3c80*/  FADD.FTZ R54, R20, R9 ;  /* 0x0000000914367221 */ /* 0x000fe20000010000 */
[-CC-:B------:R-:W-:Y:S01]  /*3c90*/  FFMA.FTZ R41, R41, R0.reuse, -R30.reuse ;  /* 0x0000000029297223 */ /* 0x180fe2000001081e */
[-C--:B------:R-:W-:Y:S01]  /*3ca0*/  FFMA.FTZ R59, R59, R0.reuse, -R30 ;  /* 0x000000003b3b7223 */ /* 0x080fe2000001081e */
[----:B------:R-:W1:Y:S01]  /*3cb0*/  MUFU.EX2 R13, R13 ;  /* 0x0000000d000d7308 */ /* 0x000e620000000800 */
[----:B------:R-:W-:Y:S01]  /*3cc0*/  FADD.FTZ R9, R65, R54 ;  /* 0x0000003641097221 */ /* 0x000fe20000010000 */
[-CC-:B------:R-:W-:Y:S01]  /*3cd0*/  FFMA.FTZ R45, R45, R0.reuse, -R30.reuse ;  /* 0x000000002d2d7223 */ /* 0x180fe2000001081e */
[-CC-:B------:R-:W-:Y:S01]  /*3ce0*/  FFMA.FTZ R63, R63, R0.reuse, -R30.reuse ;  /* 0x000000003f3f7223 */ /* 0x180fe2000001081e */
[-CC-:B------:R-:W-:Y:S01]  /*3cf0*/  FFMA.FTZ R3, R3, R0.reuse, -R30.reuse ;  /* 0x0000000003037223 */ /* 0x180fe2000001081e */
[----:B------:R-:W-:Y:S01]  /*3d00*/  FADD.FTZ R54, R26, R9 ;  /* 0x000000091a367221 */ /* 0x000fe20000010000 */
[-CC-:B------:R-:W-:Y:S01]  /*3d10*/  FFMA.FTZ R67, R67, R0.reuse, -R30.reuse ;  /* 0x0000000043437223 */ /* 0x180fe2000001081e */
[-C--:B------:R-:W-:Y:S01]  /*3d20*/  FFMA.FTZ R49, R49, R0.reuse, -R30 ;  /* 0x0000000031317223 */ /* 0x080fe2000001081e */
[----:B------:R-:W4:Y:S01]  /*3d30*/  MUFU.EX2 R42, R31 ;  /* 0x0000001f002a7308 */ /* 0x000f220000000800 */
[----:B------:R-:W-:Y:S01]  /*3d40*/  FADD.FTZ R9, R69, R54 ;  /* 0x0000003645097221 */ /* 0x000fe20000010000 */
[-C--:B------:R-:W-:Y:S01]  /*3d50*/  FFMA.FTZ R30, R71, R0.reuse, -R30 ;  /* 0x00000000471e7223 */ /* 0x080fe2000001081e */
[----:B------:R-:W-:Y:S01]  /*3d60*/  FFMA.FTZ R57, R92, R0, -R57 ;  /* 0x000000005c397223 */ /* 0x000fe20000010839 */
[----:B---3--:R-:W-:Y:S01]  /*3d70*/  F2FP.F16.F32.PACK_AB R176, R79, R32 ;  /* 0x000000204fb0723e */ /* 0x008fe200000000ff */
[----:B------:R-:W-:Y:S01]  /*3d80*/  FADD.FTZ R56, R28, R9 ;  /* 0x000000091c387221 */ /* 0x000fe20000010000 */
[----:B0-----:R-:W-:-:S02]  /*3d90*/  F2FP.F16.F32.PACK_AB R178, R81, R34 ;  /* 0x0000002251b2723e */ /* 0x001fc400000000ff */
[----:B------:R-:W0:Y:S01]  /*3da0*/  MUFU.EX2 R15, R15 ;  /* 0x0000000f000f7308 */ /* 0x000e220000000800 */
[----:B------:R-:W-:Y:S01]  /*3db0*/  FADD.FTZ R9, R73, R56 ;  /* 0x0000003849097221 */ /* 0x000fe20000010000 */
[----:B--2---:R-:W-:Y:S01]  /*3dc0*/  FADD.FTZ R56, R189, R40 ;  /* 0x00000028bd387221 */ /* 0x004fe20000010000 */
[----:B------:R-:W-:Y:S02]  /*3dd0*/  F2FP.F16.F32.PACK_AB R189, R40, R189 ;  /* 0x000000bd28bd723e */ /* 0x000fe400000000ff */
[----:B------:R-:W-:Y:S01]  /*3de0*/  FADD.FTZ R58, R14, R9 ;  /* 0x000000090e3a7221 */ /* 0x000fe20000010000 */
[----:B-1----:R-:W-:Y:S02]  /*3df0*/  FADD.FTZ R9, R13, R56 ;  /* 0x000000380d097221 */ /* 0x002fe40000010000 */
[----:B------:R-:W1:Y:S01]  /*3e00*/  MUFU.EX2 R46, R35 ;  /* 0x00000023002e7308 */ /* 0x000e620000000800 */
[----:B------:R-:W-:Y:S01]  /*3e10*/  FADD.FTZ R27, R75, R58 ;  /* 0x0000003a4b1b7221 */ /* 0x000fe20000010000 */
[C---:B----4-:R-:W-:Y:S01]  /*3e20*/  FADD.FTZ R56, R42.reuse, R9 ;  /* 0x000000092a387221 */ /* 0x050fe20000010000 */
[----:B------:R-:W-:-:S02]  /*3e30*/  F2FP.F16.F32.PACK_AB R191, R42, R13 ;  /* 0x0000000d2abf723e */ /* 0x000fc400000000ff */
[----:B------:R-:W-:-:S03]  /*3e40*/  FADD.FTZ R58, R2, R27 ;  /* 0x0000001b023a7221 */ /* 0x000fc60000010000 */
[----:B------:R-:W2:Y:S01]  /*3e50*/  MUFU.EX2 R21, R21 ;  /* 0x0000001500157308 */ /* 0x000ea20000000800 */
[----:B0-----:R-:W-:Y:S01]  /*3e60*/  FADD.FTZ R9, R15, R56 ;  /* 0x000000380f097221 */ /* 0x001fe20000010000 */
[----:B------:R-:W-:-:S04]  /*3e70*/  FADD.FTZ R27, R77, R58 ;  /* 0x0000003a4d1b7221 */ /* 0x000fc80000010000 */
[----:B------:R-:W-:Y:S02]  /*3e80*/  FADD.FTZ R58, R32, R27 ;  /* 0x0000001b203a7221 */ /* 0x000fe40000010000 */
[----:B------:R-:W0:Y:S01]  /*3e90*/  MUFU.EX2 R48, R39 ;  /* 0x0000002700307308 */ /* 0x000e220000000800 */
[C---:B-1----:R-:W-:Y:S01]  /*3ea0*/  FADD.FTZ R56, R46.reuse, R9 ;  /* 0x000000092e387221 */ /* 0x042fe20000010000 */
[----:B------:R-:W-:Y:S01]  /*3eb0*/  FADD.FTZ R27, R79, R58 ;  /* 0x0000003a4f1b7221 */ /* 0x000fe20000010000 */
[----:B------:R-:W-:-:S03]  /*3ec0*/  F2FP.F16.F32.PACK_AB R185, R46, R15 ;  /* 0x0000000f2eb9723e */ /* 0x000fc600000000ff */
[----:B------:R-:W-:Y:S02]  /*3ed0*/  FADD.FTZ R60, R34, R27 ;  /* 0x0000001b223c7221 */ /* 0x000fe40000010000 */
[----:B------:R-:W1:Y:S01]  /*3ee0*/  MUFU.EX2 R25, R25 ;  /* 0x0000001900197308 */ /* 0x000e620000000800 */
[----:B--2---:R-:W-:Y:S01]  /*3ef0*/  FADD.FTZ R9, R21, R56 ;  /* 0x0000003815097221 */ /* 0x004fe20000010000 */
[----:B------:R-:W-:-:S06]  /*3f00*/  FADD.FTZ R27, R81, R60 ;  /* 0x0000003c511b7221 */ /* 0x000fcc0000010000 */
        /* <DEDUP_REMOVED lines=53> */
[----:B-1----:R-:W-:-:S04]  /*4260*/  FADD.FTZ R13, R49, R14 ;  /* 0x0000000e310d7221 */ /* 0x002fc80000010000 */
[C---:B--2---:R-:W-:Y:S01]  /*4270*/  FADD.FTZ R8, R30.reuse, R13 ;  /* 0x0000000d1e087221 */ /* 0x044fe20000010000 */
[----:B------:R-:W-:Y:S01]  /*4280*/  F2FP.F16.F32.PACK_AB R171, R30, R49 ;  /* 0x000000311eab723e */ /* 0x000fe200000000ff */
[----:B------:R-:W-:Y:S02]  /*4290*/  VIADD R13, R23, 0xfffffffe ;  /* 0xfffffffe170d7836 */ /* 0x000fe40000000000 */
        /* <DEDUP_REMOVED lines=13> */
.L_x_4156:
[----:B------:R-:W-:-:S11]  /*4370*/  UISETP.NE.AND UP2, UPT, UR5, 0x1, UPT ;  /* 0x000000010500788c */ /* 0x000fd6000bf45270 */
[----:B------:R-:W-:Y:S02]  /*4380*/  @UP2 ULDC.64 UR14, c[0x0][0x9e8] ;  /* 0x00027a00000e2ab9 */ /* 0x000fe40000000a00 */
[----:B------:R-:W-:-:S04]  /*4390*/  UIMAD.WIDE.U32 UR6, UR11, UR14, URZ ;  /* 0x0000000e0b0672a5 */ /* 0x000fc8000f8e003f */
[----:B------:R-:W-:-:S12]  /*43a0*/  @UP2 USHF.R.U32.HI UR11, URZ, UR15, UR7 ;  /* 0x0000000f3f0b2299 */ /* 0x000fd80008011607 */
.L_x_4157:
[----:B------:R-:W-:-:S04]  /*43b0*/  UIMAD UR5, UR11, UR5, UR5 ;  /* 0x000000050b0572a4 */ /* 0x000fc8000f8e0205 */
[----:B------:R-:W-:-:S04]  /*43c0*/  UISETP.LT.AND UP2, UPT, UR4, UR5, UPT ;  /* 0x000000050400728c */ /* 0x000fc8000bf41270 */
[----:B------:R-:W-:-:S12]  /*43d0*/  USEL UR4, UR4, UR5, UP2 ;  /* 0x0000000504047287 */ /* 0x000fd80009000000 */
.L_x_4155:
[----:B------:R-:W-:Y:S01]  /*43e0*/  R2UR UR6, R17 ;  /* 0x00000000110672ca */ /* 0x000fe200000e0000 */
[----:B------:R-:W-:Y:S01]  /*43f0*/  UIMAD.WIDE UR4, UR4, 0x2aaaaaab, URZ ;  /* 0x2aaaaaab040478a5 */ /* 0x000fe2000f8e023f */
[----:B------:R-:W-:Y:S01]  /*4400*/  IMAD.MOV.U32 R3, RZ, RZ, 0x3f800000 ;  /* 0x3f800000ff037424 */ /* 0x000fe200078e00ff */
[----:B------:R-:W-:Y:S01]  /*4410*/  CS2R R118, SRZ ;  /* 0x0000000000767805 */ /* 0x000fe2000001ff00 */
[----:B------:R-:W-:Y:S01]  /*4420*/  IMAD.MOV.U32 R2, RZ, RZ, 0x3f800000 ;  /* 0x3f800000ff027424 */ /* 0x000fe200078e00ff */
[----:B------:R-:W-:Y:S01]  /*4430*/  USHF.R.U32.HI UR4, URZ, 0x1f, UR5 ;  /* 0x0000001f3f047899 */ /* 0x000fe20008011605 */
[----:B------:R-:W-:Y:S02]  /*4440*/  CS2R R116, SRZ ;  /* 0x0000000000747805 */ /* 0x000fe4000001ff00 */
[----:B------:R-:W-:Y:S02]  /*4450*/  CS2R R114, SRZ ;  /* 0x0000000000727805 */ /* 0x000fe4000001ff00 */
[----:B------:R-:W-:Y:S01]  /*4460*/  CS2R R112, SRZ ;  /* 0x0000000000707805 */ /* 0x000fe2000001ff00 */
[----:B------:R-:W-:Y:S01]  /*4470*/  ULEA.HI.SX32 UR4, UR5, UR4, 0x1c ;  /* 0x0000000405047291 */ /* 0x000fe2000f8fe23f */
[----:B------:R-:W-:-:S02]  /*4480*/  CS2R R110, SRZ ;  /* 0x00000000006e7805 */ /* 0x000fc4000001ff00 */
[----:B------:R-:W-:Y:S01]  /*4490*/  CS2R R108, SRZ ;  /* 0x00000000006c7805 */ /* 0x000fe2000001ff00 */
[----:B------:R-:W-:Y:S01]  /*44a0*/  UMOV UR5, URZ ;  /* 0x0000003f00057c82 */ /* 0x000fe20008000000 */
[----:B------:R-:W-:Y:S01]  /*44b0*/  UISETP.LT.AND UP2, UPT, UR6, UR4, UPT ;  /* 0x000000040600728c */ /* 0x000fe2000bf41270 */
[----:B------:R-:W-:Y:S02]  /*44c0*/  CS2R R106, SRZ ;  /* 0x00000000006a7805 */ /* 0x000fe4000001ff00 */
[----:B------:R-:W-:Y:S02]  /*44d0*/  CS2R R104, SRZ ;  /* 0x0000000000687805 */ /* 0x000fe4000001ff00 */
[----:B------:R-:W-:Y:S01]  /*44e0*/  CS2R R102, SRZ ;  /* 0x0000000000667805 */ /* 0x000fe2000001ff00 */
[----:B------:R-:W-:Y:S01]  /*44f0*/  USEL UR56, UR6, UR4, !UP2 ;  /* 0x0000000406387287 */ /* 0x000fe2000d000000 */
[----:B------:R-:W-:Y:S02]  /*4500*/  CS2R R100, SRZ ;  /* 0x0000000000647805 */ /* 0x000fe4000001ff00 */
[----:B------:R-:W-:Y:S01]  /*4510*/  CS2R R98, SRZ ;  /* 0x0000000000627805 */ /* 0x000fe2000001ff00 */
[----:B------:R-:W-:Y:S01]  /*4520*/  UMOV UR4, URZ ;  /* 0x0000003f00047c82 */ /* 0x000fe20008000000 */
[----:B------:R-:W-:-:S02]  /*4530*/  CS2R R96, SRZ ;  /* 0x0000000000607805 */ /* 0x000fc4000001ff00 */
[----:B------:R-:W-:Y:S02]  /*4540*/  CS2R R94, SRZ ;  /* 0x00000000005e7805 */ /* 0x000fe4000001ff00 */
[----:B------:R-:W-:Y:S02]  /*4550*/  ISETP.GE.AND P2, PT, R13, UR56, PT ;  /* 0x000000380d007c0c */ /* 0x000fe4000bf46270 */
        /* <DEDUP_REMOVED lines=35> */
[----:B------:R-:W-:Y:S06]  /*4790*/  @!P2 BRA `(.L_x_4158) ;  /* 0x0000002c00f0a947 */ /* 0x000fec0003800000 */
[----:B------:R-:W-:Y:S01]  /*47a0*/  IMAD.MOV.U32 R3, RZ, RZ, 0x3f800000 ;  /* 0x3f800000ff037424 */ /* 0x000fe200078e00ff */
[----:B------:R-:W-:Y:S01]  /*47b0*/  UMOV UR6, URZ ;  /* 0x0000003f00067c82 */ /* 0x000fe20008000000 */
[----:B------:R-:W-:Y:S01]  /*47c0*/  IMAD.MOV.U32 R119, RZ, RZ, RZ ;  /* 0x000000ffff777224 */ /* 0x000fe200078e00ff */
[----:B------:R-:W-:Y:S01]  /*47d0*/  UMOV UR7, URZ ;  /* 0x0000003f00077c82 */ /* 0x000fe20008000000 */
[----:B------:R-:W-:Y:S01]  /*47e0*/  ULDC UR58, c[0x0][0x9e4] ;  /* 0x00027900003a7ab9 */ /* 0x000fe20000000800 */
[----:B------:R-:W-:-:S05]  /*47f0*/  ULDC UR60, c[0x0][0x2f0] ;  /* 0x0000bc00003c7ab9 */ /* 0x000fca0000000800 */
.L_x_4175:
[----:B------:R-:W-:-:S04]  /*4800*/  UIADD3 UR4, UR7, 0x1, URZ ;  /* 0x0000000107047890 */ /* 0x000fc8000fffe03f */
[----:B------:R-:W-:-:S04]  /*4810*/  UISETP.NE.AND UP2, UPT, UR4, 0x2, UPT ;  /* 0x000000020400788c */ /* 0x000fc8000bf45270 */
[----:B------:R-:W-:Y:S02]  /*4820*/  USEL UR5, URZ, 0x1, UP2 ;  /* 0x000000013f057887 */ /* 0x000fe40009000000 */
[----:B------:R-:W-:Y:S02]  /*4830*/  USEL UR4, UR4, URZ, UP2 ;  /* 0x0000003f04047287 */ /* 0x000fe40009000000 */
[----:B------:R-:W-:Y:S01]  /*4840*/  ULOP3.LUT UR5, UR6, UR5, URZ, 0x3c, !UPT ;  /* 0x0000000506057292 */ /* 0x000fe2000f8e3c3f */
[----:B------:R-:W-:Y:S11]  /*4850*/  @!P0 BRA `(.L_x_4159) ;  /* 0x0000000000048947 */ /* 0x000ff60003800000 */
[----:B------:R-:W-:Y:S01]  /*4860*/  BPT.TRAP 0x1 ;  /* 0x000000040000795c */ /* 0x000fe20000300000 */
.L_x_4159:
[----:B------:R-:W-:Y:S01]  /*4870*/  ULEA UR61, UR4, UR57, 0x3 ;  /* 0x00000039043d7291 */ /* 0x000fe2000f8e183f */
[----:B------:R-:W-:-:S05]  /*4880*/  IMAD.U32 R0, RZ, RZ, UR5 ;  /* 0x00000005ff007e24 */ /* 0x000fca000f8e00ff */
[----:B------:R-:W-:-:S04]  /*4890*/  SHF.L.U32 R0, R0, 0x1f, RZ ;  /* 0x0000001f00007819 */ /* 0x000fc800000006ff */
[----:B------:R0:W1:Y:S01]  /*48a0*/  SYNCS.PHASECHK.TRANS64.TRYWAIT P2, [UR61+0x30830], R0 ;  /* 0x03083000ff0075a7 */ /* 0x000062000804017d */
[----:B------:R-:W-:Y:S05]  /*48b0*/  @!P0 BRA `(.L_x_4160) ;  /* 0x0000000000048947 */ /* 0x000fea0003800000 */
[----:B------:R-:W-:Y:S01]  /*48c0*/  BPT.TRAP 0x1 ;  /* 0x000000040000795c */ /* 0x000fe20000300000 */
.L_x_4160:
[----:B-1----:R-:W-:Y:S05]  /*48d0*/  @P2 BRA `(.L_x_4161) ;  /* 0x0000000000082947 */ /* 0x002fea0003800000 */
[----:B------:R-:W1:Y:S02]  /*48e0*/  SYNCS.PHASECHK.TRANS64.TRYWAIT P2, [UR61+0x30830], R0 ;  /* 0x03083000ff0075a7 */ /* 0x000e64000804017d */
[----:B-1----:R-:W-:Y:S05]  /*48f0*/  @!P2 BRA `(.L_x_4162) ;  /* 0x000000f4009ca947 */ /* 0x002fea0003800000 */
.L_x_4161:
[----:B------:R-:W-:Y:S01]  /*4900*/  R2UR UR52, R6 ;  /* 0x00000000063472ca */ /* 0x000fe200000e0000 */
[----:B------:R-:W-:Y:S01]  /*4910*/  UIMAD UR50, UR4, 0x900, UR59 ;  /* 0x00000900043278a4 */ /* 0x000fe2000f8e023b */
[----:B------:R-:W-:Y:S01]  /*4920*/  R2UR UR53, R7 ;  /* 0x00000000073572ca */ /* 0x000fe200000e0000 */
[----:B------:R-:W-:Y:S01]  /*4930*/  WARPGROUP.ARRIVE ;  /* 0x00000000000079c5 */ /* 0x000fe20000000000 */
[----:B------:R-:W-:Y:S01]  /*4940*/  UMOV UR55, 0x40000040 ;  /* 0x4000004000377882 */ /* 0x000fe20000000000 */
[----:B------:R-:W-:Y:S01]  /*4950*/  UIADD3 UR10, UR50, 0x2, URZ ;  /* 0x00000002320a7890 */ /* 0x000fe2000fffe03f */
[-C--:B------:R-:W-:Y:S01]  /*4960*/  FMUL.FTZ R24, R24, R2.reuse ;  /* 0x0000000218187220 */ /* 0x080fe20000410000 */
[----:B------:R-:W-:Y:S01]  /*4970*/  UMOV UR11, 0x40000040 ;  /* 0x40000040000b7882 */ /* 0x000fe20000000000 */
[----:B------:R-:W-:Y:S01]  /*4980*/  UMOV UR54, UR50 ;  /* 0x0000003200367c82 */ /* 0x000fe20008000000 */
[----:B------:R-:W-:Y:S01]  /*4990*/  UIADD3 UR14, UR50, 0x4, URZ ;  /* 0x00000004320e7890 */ /* 0x000fe2000fffe03f */
[-C--:B------:R-:W-:Y:S01]  /*49a0*/  FMUL.FTZ R25, R25, R2.reuse ;  /* 0x0000000219197220 */ /* 0x080fe20000410000 */
[----:B------:R-:W-:Y:S01]  /*49b0*/  UMOV UR15, 0x40000040 ;  /* 0x40000040000f7882 */ /* 0x000fe20000000000 */
[----:B------:R-:W-:Y:S01]  /*49c0*/  UIADD3 UR18, UR50, 0x6, URZ ;  /* 0x0000000632127890 */ /* 0x000fe2000fffe03f */
[-C--:B------:R-:W-:Y:S01]  /*49d0*/  FMUL.FTZ R28, R28, R2.reuse ;  /* 0x000000021c1c7220 */ /* 0x080fe20000410000 */
[----:B------:R-:W-:Y:S01]  /*49e0*/  UMOV UR19, 0x40000040 ;  /* 0x4000004000137882 */ /* 0x000fe20000000000 */
[----:B------:R-:W-:Y:S01]  /*49f0*/  HGMMA.64x96x16.F32 R120, gdesc[UR52], RZ, !UPT, gsb0 ;  /* 0x01600000347879f0 */ /* 0x000fe2000c0008ff */
        /* <DEDUP_REMOVED lines=108> */
[----:B------:R-:W-:Y:S01]  /*50c0*/  HGMMA.64x96x16.F32 R120, gdesc[UR8], R120, gsb0 ;  /* 0x01600000087879f0 */ /* 0x000fe20008000878 */
[-C--:B------:R-:W-:Y:S01]  /*50d0*/  FMUL.FTZ R115, R115, R3.reuse ;  /* 0x0000000373737220 */ /* 0x080fe20000410000 */
[-C--:B------:R-:W-:Y:S01]  /*50e0*/  FMUL.FTZ R118, R118, R3.reuse ;  /* 0x0000000376767220 */ /* 0x080fe20000410000 */
[----:B------:R-:W-:Y:S01]  /*50f0*/  FMUL.FTZ R119, R119, R3 ;  /* 0x0000000377777220 */ /* 0x000fe20000410000 */
[----:B------:R-:W-:-:S02]  /*5100*/  WARPGROUP.DEPBAR.LE gsb0, 0x0 ;  /* 0x00008000000079c5 */ /* 0x000fc40000010000 */
        /* <DEDUP_REMOVED lines=30> */
[----:B------:R-:W-:Y:S05]  /*52f0*/  @!P0 BRA `(.L_x_4163) ;  /* 0x0000000000048947 */ /* 0x000fea0003800000 */
[----:B------:R-:W-:Y:S01]  /*5300*/  BPT.TRAP 0x1 ;  /* 0x000000040000795c */ /* 0x000fe20000300000 */
.L_x_4163:
[----:B------:R-:W-:Y:S01]  /*5310*/  ULEA UR11, UR7, UR57, 0x3 ;  /* 0x00000039070b7291 */ /* 0x000fe2000f8e183f */
[----:B01----:R-:W-:-:S05]  /*5320*/  IMAD.U32 R0, RZ, RZ, UR6 ;  /* 0x00000006ff007e24 */ /* 0x003fca000f8e00ff */
[----:B------:R-:W-:-:S04]  /*5330*/  SHF.L.U32 R0, R0, 0x1f, RZ ;  /* 0x0000001f00007819 */ /* 0x000fc800000006ff */
[----:B------:R0:W1:Y:S01]  /*5340*/  SYNCS.PHASECHK.TRANS64.TRYWAIT P2, [UR11+0x30850], R0 ;  /* 0x03085000ff0075a7 */ /* 0x000062000804014b */
[----:B------:R-:W-:Y:S05]  /*5350*/  @!P0 BRA `(.L_x_4164) ;  /* 0x0000000000048947 */ /* 0x000fea0003800000 */
[----:B------:R-:W-:Y:S01]  /*5360*/  BPT.TRAP 0x1 ;  /* 0x000000040000795c */ /* 0x000fe20000300000 */
.L_x_4164:
[----:B-1----:R-:W-:Y:S05]  /*5370*/  @P2 BRA `(.L_x_4165) ;  /* 0x0000000000082947 */ /* 0x002fea0003800000 */
[----:B------:R-:W1:Y:S02]  /*5380*/  SYNCS.PHASECHK.TRANS64.TRYWAIT P2, [UR11+0x30850], R0 ;  /* 0x03085000ff0075a7 */ /* 0x000e64000804014b */
[----:B-1----:R-:W-:Y:S05]  /*5390*/  @!P2 BRA `(.L_x_4166) ;  /* 0x000000ec000ca947 */ /* 0x002fea0003800000 */
.L_x_4165:
[----:B------:R-:W-:Y:S01]  /*53a0*/  UIADD3 UR6, UR57, 0x400, URZ ;  /* 0x0000040039067890 */ /* 0x000fe2000fffe03f */
[----:B------:R-:W-:Y:S01]  /*53b0*/  WARPGROUP.ARRIVE ;  /* 0x00000000000079c5 */ /* 0x000fe20000000000 */
[----:B------:R-:W-:Y:S01]  /*53c0*/  PLOP3.LUT P2, PT, PT, PT, UP0, 0x80, 0x0 ;  /* 0x000000000000781c */ /* 0x000fe20003f4f008 */
[----:B------:R-:W-:Y:S01]  /*53d0*/  IMAD.MOV.U32 R15, RZ, RZ, R10 ;  /* 0x000000ffff0f7224 */ /* 0x000fe200078e000a */
[----:B------:R-:W-:Y:S01]  /*53e0*/  USHF.R.U32.HI UR6, URZ, 0x4, UR6 ;  /* 0x000000043f067899 */ /* 0x000fe20008011606 */
[----:B------:R-:W-:Y:S01]  /*53f0*/  PLOP3.LUT P3, PT, PT, PT, UP0, 0x80, 0x0 ;  /* 0x000000000000781c */ /* 0x000fe20003f6f008 */
[----:B01----:R-:W-:Y:S01]  /*5400*/  IMAD.U32 R0, RZ, RZ, UR61 ;  /* 0x0000003dff007e24 */ /* 0x003fe2000f8e00ff */
[----:B------:R-:W-:Y:S01]  /*5410*/  R2UR UR14, R12 ;  /* 0x000000000c0e72ca */ /* 0x000fe200000e0000 */
[----:B------:R-:W-:Y:S02]  /*5420*/  ULOP3.LUT UR6, UR6, 0x3fff, URZ, 0xc0, !UPT ;  /* 0x00003fff06067892 */ /* 0x000fe4000f8ec03f */
[----:B------:R-:W-:Y:S01]  /*5430*/  @!P1 VIADD R0, R0, 0x30840 ;  /* 0x0003084000009836 */ /* 0x000fe20000000000 */
[----:B------:R-:W-:Y:S01]  /*5440*/  ULDC UR18, c[0x0][0x288] ;  /* 0x0000a20000127ab9 */ /* 0x000fe20000000800 */
[----:B------:R-:W-:Y:S01]  /*5450*/  ULOP3.LUT UR6, UR6, 0x3000000, URZ, 0xfc, !UPT ;  /* 0x0300000006067892 */ /* 0x000fe2000f8efc3f */
[----:B------:R-:W-:-:S02]  /*5460*/  ULDC UR15, c[0x0][0x9e0] ;  /* 0x00027800000f7ab9 */ /* 0x000fc40000000800 */
[----:B------:R-:W-:Y:S01]  /*5470*/  @!P1 PRMT R0, RZ, 0x654, R0 ;  /* 0x00000654ff009816 */ /* 0x000fe20000000000 */
[----:B------:R-:W-:-:S03]  /*5480*/  UIMAD UR10, UR7, 0x900, UR6 ;  /* 0x00000900070a78a4 */ /* 0x000fc6000f8e0206 */
[----:B------:R-:W-:-:S04]  /*5490*/  UMOV UR7, 0x40000040 ;  /* 0x4000004000077882 */ /* 0x000fc80000000000 */
[----:B------:R-:W-:Y:S02]  /*54a0*/  UMOV UR6, UR10 ;  /* 0x0000000a00067c82 */ /* 0x000fe40008000000 */
        /* <DEDUP_REMOVED lines=15> */
[----:B------:R-:W-:-:S14]  /*55a0*/  IMAD R180, R13, -0x60, RZ ;  /* 0xffffffa00db47824 */ /* 0x000fdc00078e02ff */
[----:B------:R-:W-:Y:S01]  /*55b0*/  HGMMA.64x192x16.F32 R24, R176, gdesc[UR4].tnspB, R24, gsb0 ;  /* 0x42e00004b0187df0 */ /* 0x000fe20008000818 */
[----:B------:R-:W-:Y:S01]  /*55c0*/  UIADD3 UR6, UR10, 0x200, URZ ;  /* 0x000002000a067890 */ /* 0x000fe2000fffe03f */
[----:B------:R-:W-:Y:S01]  /*55d0*/  UMOV UR7, 0x40000040 ;  /* 0x4000004000077882 */ /* 0x000fe20000000000 */
[----:B------:R-:W-:Y:S02]  /*55e0*/  WARPGROUP.DEPBAR.LE gsb0, 0x0 ;  /* 0x00008000000079c5 */ /* 0x000fe40000010000 */
[----:B------:R-:W-:-:S15]  /*55f0*/  WARPGROUP.ARRIVE ;  /* 0x00000000000079c5 */ /* 0x000fde0000000000 */
[----:B------:R-:W-:Y:S01]  /*5600*/  HGMMA.64x192x16.F32 R24, R172, gdesc[UR4].tnspB, R24, gsb0 ;  /* 0x42e00004ac187df0 */ /* 0x000fe20008000818 */
[----:B------:R-:W-:Y:S01]  /*5610*/  UIADD3 UR6, UR10, 0x280, URZ ;  /* 0x000002800a067890 */ /* 0x000fe2000fffe03f */
[----:B------:R-:W-:Y:S02]  /*5620*/  UMOV UR7, 0x40000040 ;  /* 0x4000004000077882 */ /* 0x000fe40000000000 */
[----:B------:R-:W-:Y:S01]  /*5630*/  UMOV UR10, UR18 ;  /* 0x00000012000a7c82 */ /* 0x000fe20008000000 */
[----:B------:R-:W-:Y:S02]  /*5640*/  WARPGROUP.DEPBAR.LE gsb0, 0x0 ;  /* 0x00008000000079c5 */ /* 0x000fe40000010000 */
[----:B------:R-:W-:-:S13]  /*5650*/  WARPGROUP.ARRIVE ;  /* 0x00000000000079c5 */ /* 0x000fda0000000000 */
[----:B------:R-:W-:Y:S01]  /*5660*/  HGMMA.64x192x16.F32 R24, R168, gdesc[UR4].tnspB, R24, gsb0 ;  /* 0x42e00004a8187df0 */ /* 0x000fe20008000818 */
[----:B------:R-:W-:Y:S02]  /*5670*/  @UP0 ULDC UR6, c[0x0][0x44c] ;  /* 0x0001130000060ab9 */ /* 0x000fe40000000800 */
[----:B------:R-:W-:Y:S01]  /*5680*/  @P2 IMAD.HI.U32 R2, R10, UR6, RZ ;  /* 0x000000060a022c27 */ /* 0x000fe2000f8e00ff */
[----:B------:R-:W-:Y:S01]  /*5690*/  @UP0 ULDC UR6, c[0x0][0x450] ;  /* 0x0001140000060ab9 */ /* 0x000fe20000000800 */
[----:B------:R-:W-:-:S03]  /*56a0*/  PLOP3.LUT P2, PT, PT, PT, UP1, 0x40, 0x0 ;  /* 0x000000000000781c */ /* 0x000fc60003f4e818 */
[----:B------:R-:W-:Y:S01]  /*56b0*/  @P3 SHF.R.U32.HI R15, RZ, UR6, R2 ;  /* 0x00000006ff0f3c19 */ /* 0x000fe20008011602 */
[----:B------:R-:W-:-:S04]  /*56c0*/  VIADD R2, R180, 0x1 ;  /* 0x00000001b4027836 */ /* 0x000fc80000000000 */
[----:B------:R-:W0:Y:S01]  /*56d0*/  SHFL.IDX PT, R21, R15, RZ, 0x1c1f ;  /* 0x001c1fff0f157589 */ /* 0x000e2200000e0000 */
[----:B------:R-:W-:Y:S01]  /*56e0*/  IMAD R3, R11, -0x2, R2 ;  /* 0xfffffffe0b037824 */ /* 0x000fe200078e0202 */
[----:B------:R-:W-:Y:S02]  /*56f0*/  WARPGROUP.DEPBAR.LE gsb0, 0x0 ;  /* 0x00008000000079c5 */ /* 0x000fe40000010000 */
[----:B------:R1:W-:Y:S01]  /*5700*/  @!P1 SYNCS.ARRIVE.TRANS64.RED.A1T0 RZ, [R0+URZ], RZ ;  /* 0x000000ff00ff99a7 */ /* 0x0003e2000810043f */
[----:B------:R-:W-:Y:S02]  /*5710*/  VIADD R168, R3, 0xffffffff ;  /* 0xffffffff03a87836 */ /* 0x000fe40000000000 */
[----:B-1----:R-:W-:-:S04]  /*5720*/  IMAD R0, R16, UR60, R3 ;  /* 0x0000003c10007c24 */ /* 0x002fc8000f8e0203 */
[----:B------:R-:W-:-:S04]  /*5730*/  VIADD R0, R0, -UR10 ;  /* 0x8000000a00007c36 */ /* 0x000fc80008000000 */
[C---:B------:R-:W-:Y:S02]  /*5740*/  VIADD R20, R0.reuse, UR15 ;  /* 0x0000000f00147c36 */ /* 0x040fe40008000000 */
[----:B------:R-:W-:Y:S02]  /*5750*/  VIADD R22, R0, UR14 ;  /* 0x0000000e00167c36 */ /* 0x000fe40008000000 */
[--C-:B0-----:R-:W-:Y:S02]  /*5760*/  IMAD.IADD R0, R20, 0x1, R21.reuse ;  /* 0x0000000114007824 */ /* 0x101fe400078e0215 */
[----:B------:R-:W-:Y:S01]  /*5770*/  IMAD.IADD R2, R22, 0x1, R21 ;  /* 0x0000000116027824 */ /* 0x000fe200078e0215 */
[----:B------:R-:W-:Y:S06]  /*5780*/  @P2 BRA `(.L_x_4167) ;  /* 0x0000000000582947 */ /* 0x000fec0003800000 */
[----:B------:R-:W-:Y:S01]  /*5790*/  IMAD R3, R16, UR60, R21 ;  /* 0x0000003c10037c24 */ /* 0x000fe2000f8e0215 */
[----:B------:R-:W-:Y:S03]  /*57a0*/  BSSY B0, `(.L_x_4168) ;  /* 0x0000011000007945 */ /* 0x000fe60003800000 */
[----:B------:R-:W-:-:S05]  /*57b0*/  VIADD R3, R3, -UR10 ;  /* 0x8000000a03037c36 */ /* 0x000fca0008000000 */
        /* <DEDUP_REMOVED lines=10> */
.L_x_4169:
[----:B------:R-:W-:-:S05]  /*5860*/  IMAD.U32 R21, RZ, RZ, UR58 ;  /* 0x0000003aff157e24 */ /* 0x000fca000f8e00ff */
[----:B------:R-:W-:-:S13]  /*5870*/  ISETP.NE.AND P2, PT, R21, 0x1, PT ;  /* 0x000000011500780c */ /* 0x000fda0003f45270 */
[----:B------:R-:W0:Y:S02]  /*5880*/  @P2 LDC.64 R170, c[0x0][0x9e8] ;  /* 0x00027a00ffaa2b82 */ /* 0x000e240000000a00 */
[----:B0-----:R-:W-:-:S05]  /*5890*/  @P2 IMAD.HI.U32 R14, R3, R170, RZ ;  /* 0x000000aa030e2227 */ /* 0x001fca00078e00ff */
[----:B------:R-:W-:-:S07]  /*58a0*/  @P2 SHF.R.U32.HI R3, RZ, R171, R14 ;  /* 0x000000abff032219 */ /* 0x000fce000001160e */
.L_x_4170:
[----:B------:R-:W-:Y:S05]  /*58b0*/  BSYNC B0 ;  /* 0x0000000000007941 */ /* 0x000fea0003800000 */
.L_x_4168:
[----:B------:R-:W-:-:S05]  /*58c0*/  IMAD R3, R3, R21, R168 ;  /* 0x0000001503037224 */ /* 0x000fca00078e02a8 */
[----:B------:R-:W-:Y:S02]  /*58d0*/  VIADDMNMX R0, R3, R21, R0, PT ;  /* 0x0000001503007246 */ /* 0x000fe40003800100 */
[----:B------:R-:W-:-:S07]  /*58e0*/  VIMNMX R2, R2, R3, !PT ;  /* 0x0000000302027248 */ /* 0x000fce0007fe0100 */
.L_x_4167:
[C---:B------:R-:W-:Y:S01]  /*58f0*/  ISETP.GE.AND P2, PT, R180.reuse, 0x2, PT ;  /* 0x00000002b400780c */ /* 0x040fe20003f46270 */
[----:B------:R-:W0:Y:S01]  /*5900*/  SHFL.IDX PT, R15, R15, 0x1, 0x1c1f ;  /* 0x003c1f000f0f7f89 */ /* 0x000e2200000e0000 */
[----:B------:R-:W-:Y:S02]  /*5910*/  ISETP.GE.AND P6, PT, R180, 0xa, PT ;  /* 0x0000000ab400780c */ /* 0x000fe40003fc6270 */
        /* <DEDUP_REMOVED lines=10> */
[----:B------:R-:W-:Y:S01]  /*59c0*/  ISETP.LT.OR P5, PT, R0, 0x9, P5 ;  /* 0x000000090000780c */ /* 0x000fe20002fa1670 */
[----:B0-----:R-:W-:Y:S01]  /*59d0*/  IMAD.IADD R14, R22, 0x1, R15 ;  /* 0x00000001160e7824 */ /* 0x001fe200078e020f */
        /* <DEDUP_REMOVED lines=101> */
[----:B------:R-:W-:-:S03]  /*6030*/  IMAD.IADD R2, R20, 0x1, R15 ;  /* 0x0000000114027824 */ /* 0x000fc600078e020f */
[----:B------:R-:W-:-:S04]  /*6040*/  ISETP.LT.OR P6, PT, R0, 0x5a, P6 ;  /* 0x0000005a0000780c */ /* 0x000fc800037c1670 */
[----:B------:R-:W-:Y:S02]  /*6050*/  FSEL R165, R165, -INF , !P6 ;  /* 0xff800000a5a57808 */ /* 0x000fe40007000000 */
[----:B------:R-:W-:-:S13]  /*6060*/  PLOP3.LUT P6, PT, PT, PT, UP1, 0x40, 0x0 ;  /* 0x000000000000781c */ /* 0x000fda0003fce818 */
[----:B------:R-:W-:Y:S05]  /*6070*/  @P6 BRA `(.L_x_4171) ;  /* 0x0000000000586947 */ /* 0x000fea0003800000 */
        /* <DEDUP_REMOVED lines=13> */
.L_x_4173:
[----:B------:R-:W-:-:S05]  /*6150*/  IMAD.U32 R0, RZ, RZ, UR58 ;  /* 0x0000003aff007e24 */ /* 0x000fca000f8e00ff */
[----:B------:R-:W-:-:S13]  /*6160*/  ISETP.NE.AND P6, PT, R0, 0x1, PT ;  /* 0x000000010000780c */ /* 0x000fda0003fc5270 */
[----:B------:R-:W0:Y:S02]  /*6170*/  @P6 LDC.64 R180, c[0x0][0x9e8] ;  /* 0x00027a00ffb46b82 */ /* 0x000e240000000a00 */
[----:B0-----:R-:W-:-:S05]  /*6180*/  @P6 IMAD.HI.U32 R180, R15, R180, RZ ;  /* 0x000000b40fb46227 */ /* 0x001fca00078e00ff */
[----:B------:R-:W-:-:S07]  /*6190*/  @P6 SHF.R.U32.HI R15, RZ, R181, R180 ;  /* 0x000000b5ff0f6219 */ /* 0x000fce00000116b4 */
.L_x_4174:
[----:B------:R-:W-:Y:S05]  /*61a0*/  BSYNC B0 ;  /* 0x0000000000007941 */ /* 0x000fea0003800000 */
.L_x_4172:
[----:B------:R-:W-:-:S05]  /*61b0*/  IMAD R15, R15, R0, R168 ;  /* 0x000000000f0f7224 */ /* 0x000fca00078e02a8 */
[----:B------:R-:W-:Y:S02]  /*61c0*/  VIADDMNMX R2, R15, R0, R2, PT ;  /* 0x000000000f027246 */ /* 0x000fe40003800102 */
[----:B------:R-:W-:-:S07]  /*61d0*/  VIMNMX R14, R14, R15, !PT ;  /* 0x0000000f0e0e7248 */ /* 0x000fce0007fe0100 */
.L_x_4171:
[C---:B------:R-:W-:Y:S01]  /*61e0*/  ISETP.GT.AND P2, PT, R14.reuse, 0x1, !P2 ;  /* 0x000000010e00780c */ /* 0x040fe20005744270 */
[----:B------:R-:W-:Y:S01]  /*61f0*/  UMOV UR6, UR5 ;  /* 0x0000000500067c82 */ /* 0x000fe20008000000 */
[----:B------:R-:W-:Y:S01]  /*6200*/  ISETP.GT.AND P3, PT, R14, 0x8, !P3 ;  /* 0x000000080e00780c */ /* 0x000fe20005f64270 */
[----:B------:R-:W-:Y:S01]  /*6210*/  UMOV UR7, UR4 ;  /* 0x0000000400077c82 */ /* 0x000fe20008000000 */
        /* <DEDUP_REMOVED lines=31> */
[----:B------:R-:W-:Y:S02]  /*6410*/  ISETP.GT.AND P2, PT, R14, 0x19, !P3 ;  /* 0x000000190e00780c */ /* 0x000fe40005f44270 */
[----:B------:R-:W-:Y:S02]  /*6420*/  ISETP.NE.AND P3, PT, R185, RZ, PT ;  /* 0x000000ffb900720c */ /* 0x000fe40003f65270 */
        /* <DEDUP_REMOVED lines=35> */
[----:B------:R-:W-:Y:S01]  /*6660*/  FSEL R127, R146, -INF , !P2 ;  /* 0xff800000927f7808 */ /* 0x000fe20005000000 */
[----:B------:R-:W0:Y:S01]  /*6670*/  LDC R0, c[0x0][0x988] ;  /* 0x00026200ff007b82 */ /* 0x000e220000000800 */
[----:B------:R-:W-:Y:S01]  /*6680*/  ISETP.NE.AND P2, PT, R144, RZ, PT ;  /* 0x000000ff9000720c */ /* 0x000fe20003f45270 */
[----:B------:R-:W1:Y:S01]  /*6690*/  SHFL.BFLY PT, R15, R22, 0x2, 0x1f ;  /* 0x0c401f00160f7f89 */ /* 0x000e6200000e0000 */
[----:B------:R-:W-:-:S02]  /*66a0*/  ISETP.NE.AND P6, PT, R156, RZ, PT ;  /* 0x000000ff9c00720c */ /* 0x000fc40003fc5270 */
[C---:B------:R-:W-:Y:S02]  /*66b0*/  ISETP.GT.AND P2, PT, R14.reuse, 0x31, !P2 ;  /* 0x000000310e00780c */ /* 0x040fe40005744270 */
[----:B------:R-:W-:Y:S02]  /*66c0*/  ISETP.GT.AND P4, PT, R14, 0x51, !P4 ;  /* 0x000000510e00780c */ /* 0x000fe40006784270 */
[----:B------:R-:W-:Y:S02]  /*66d0*/  ISETP.LT.OR P2, PT, R2, 0x32, P2 ;  /* 0x000000320200780c */ /* 0x000fe40001741670 */
[----:B------:R-:W-:Y:S02]  /*66e0*/  ISETP.GT.AND P5, PT, R14, 0x58, !P5 ;  /* 0x000000580e00780c */ /* 0x000fe40006fa4270 */
[----:B------:R-:W-:Y:S02]  /*66f0*/  FSEL R147, R147, -INF , !P2 ;  /* 0xff80000093937808 */ /* 0x000fe40005000000 */
[----:B------:R-:W-:-:S02]  /*6700*/  ISETP.NE.AND P2, PT, R188, RZ, PT ;  /* 0x000000ffbc00720c */ /* 0x000fc40003f45270 */
[----:B------:R-:W-:Y:S02]  /*6710*/  ISETP.LT.OR P4, PT, R2, 0x52, P4 ;  /* 0x000000520200780c */ /* 0x000fe40002781670 */
[----:B------:R-:W-:Y:S02]  /*6720*/  ISETP.GT.AND P2, PT, R14, 0x38, !P2 ;  /* 0x000000380e00780c */ /* 0x000fe40005744270 */
[C---:B------:R-:W-:Y:S02]  /*6730*/  ISETP.LT.OR P5, PT, R2.reuse, 0x59, P5 ;  /* 0x000000590200780c */ /* 0x040fe40002fa1670 */
[----:B------:R-:W-:Y:S02]  /*6740*/  ISETP.LT.OR P2, PT, R2, 0x39, P2 ;  /* 0x000000390200780c */ /* 0x000fe40001741670 */
[----:B------:R-:W-:Y:S02]  /*6750*/  FSEL R163, R163, -INF , !P4 ;  /* 0xff800000a3a37808 */ /* 0x000fe40006000000 */
[----:B------:R-:W-:-:S02]  /*6760*/  FSEL R123, R150, -INF , !P2 ;  /* 0xff800000967b7808 */ /* 0x000fc40005000000 */
[----:B------:R-:W-:Y:S02]  /*6770*/  ISETP.NE.AND P2, PT, R148, RZ, PT ;  /* 0x000000ff9400720c */ /* 0x000fe40003f45270 */
[----:B-1----:R-:W-:Y:S02]  /*6780*/  FMNMX.FTZ R120, R22, R15, !PT ;  /* 0x0000000f16787209 */ /* 0x002fe40007810000 */
[----:B------:R-:W-:-:S03]  /*6790*/  ISETP.GT.AND P2, PT, R14, 0x39, !P2 ;  /* 0x000000390e00780c */ /* 0x000fc60005744270 */
[----:B------:R-:W1:Y:S01]  /*67a0*/  SHFL.BFLY PT, R15, R120, 0x1, 0x1f ;  /* 0x0c201f00780f7f89 */ /* 0x000e6200000e0000 */
[----:B------:R-:W-:-:S04]  /*67b0*/  ISETP.LT.OR P2, PT, R2, 0x3a, P2 ;  /* 0x0000003a0200780c */ /* 0x000fc80001741670 */
[----:B------:R-:W-:Y:S02]  /*67c0*/  FSEL R151, R151, -INF , !P2 ;  /* 0xff80000097977808 */ /* 0x000fe40005000000 */
[----:B------:R-:W-:-:S04]  /*67d0*/  ISETP.NE.AND P2, PT, R190, RZ, PT ;  /* 0x000000ffbe00720c */ /* 0x000fc80003f45270 */
[----:B------:R-:W-:-:S04]  /*67e0*/  ISETP.GT.AND P2, PT, R14, 0x40, !P2 ;  /* 0x000000400e00780c */ /* 0x000fc80005744270 */
[----:B------:R-:W-:-:S04]  /*67f0*/  ISETP.LT.OR P2, PT, R2, 0x41, P2 ;  /* 0x000000410200780c */ /* 0x000fc80001741670 */
[----:B------:R-:W-:Y:S02]  /*6800*/  FSEL R143, R154, -INF , !P2 ;  /* 0xff8000009a8f7808 */ /* 0x000fe40005000000 */
[----:B------:R-:W-:Y:S02]  /*6810*/  ISETP.NE.AND P2, PT, R152, RZ, PT ;  /* 0x000000ff9800720c */ /* 0x000fe40003f45270 */
[----:B-1----:R-:W-:Y:S02]  /*6820*/  FMNMX.FTZ R15, R120, R15, !PT ;  /* 0x0000000f780f7209 */ /* 0x002fe40007810000 */
[----:B------:R-:W-:-:S03]  /*6830*/  ISETP.GT.AND P2, PT, R14, 0x41, !P2 ;  /* 0x000000410e00780c */ /* 0x000fc60005744270 */
[----:B0-----:R-:W-:Y:S01]  /*6840*/  FMUL.FTZ R20, R15, R0 ;  /* 0x000000000f147220 */ /* 0x001fe20000410000 */
[----:B------:R-:W-:-:S04]  /*6850*/  ISETP.LT.OR P2, PT, R2, 0x42, P2 ;  /* 0x000000420200780c */ /* 0x000fc80001741670 */
[----:B------:R-:W-:Y:S02]  /*6860*/  FSEL R155, R155, -INF , !P2 ;  /* 0xff8000009b9b7808 */ /* 0x000fe40005000000 */
[----:B------:R-:W-:Y:S02]  /*6870*/  ISETP.GT.AND P2, PT, R14, 0x48, !P3 ;  /* 0x000000480e00780c */ /* 0x000fe40005f44270 */
[----:B------:R-:W-:Y:S02]  /*6880*/  ISETP.NE.AND P3, PT, R124, RZ, PT ;  /* 0x000000ff7c00720c */ /* 0x000fe40003f65270 */
[----:B------:R-:W-:Y:S02]  /*6890*/  ISETP.LT.OR P2, PT, R2, 0x49, P2 ;  /* 0x000000490200780c */ /* 0x000fe40001741670 */
[----:B------:R-:W-:Y:S02]  /*68a0*/  ISETP.GT.AND P3, PT, R14, 0x50, !P3 ;  /* 0x000000500e00780c */ /* 0x000fe40005f64270 */
[----:B------:R-:W-:-:S02]  /*68b0*/  FSEL R199, R158, -INF , !P2 ;  /* 0xff8000009ec77808 */ /* 0x000fc40005000000 */
[----:B------:R-:W-:Y:S02]  /*68c0*/  ISETP.GT.AND P2, PT, R14, 0x49, !P6 ;  /* 0x000000490e00780c */ /* 0x000fe40007744270 */
[----:B------:R-:W-:Y:S02]  /*68d0*/  ISETP.NE.AND P6, PT, R132, RZ, PT ;  /* 0x000000ff8400720c */ /* 0x000fe40003fc5270 */
[C---:B------:R-:W-:Y:S02]  /*68e0*/  ISETP.LT.OR P2, PT, R2.reuse, 0x4a, P2 ;  /* 0x0000004a0200780c */ /* 0x040fe40001741670 */
[----:B------:R-:W-:Y:S02]  /*68f0*/  ISETP.LT.OR P3, PT, R2, 0x51, P3 ;  /* 0x000000510200780c */ /* 0x000fe40001f61670 */
[----:B------:R-:W-:Y:S02]  /*6900*/  FSEL R159, R159, -INF , !P2 ;  /* 0xff8000009f9f7808 */ /* 0x000fe40005000000 */
[----:B------:R-:W-:-:S02]  /*6910*/  ISETP.GT.AND P2, PT, R14, RZ, !P6 ;  /* 0x000000ff0e00720c */ /* 0x000fc40007744270 */
[----:B------:R-:W-:Y:S02]  /*6920*/  ISETP.NE.AND P6, PT, R128, RZ, PT ;  /* 0x000000ff8000720c */ /* 0x000fe40003fc5270 */
[----:B------:R-:W-:Y:S02]  /*6930*/  ISETP.LT.OR P2, PT, R2, 0x1, P2 ;  /* 0x000000010200780c */ /* 0x000fe40001741670 */
[----:B------:R-:W-:Y:S02]  /*6940*/  ISETP.GT.AND P6, PT, R14, 0x59, !P6 ;  /* 0x000000590e00780c */ /* 0x000fe400077c4270 */
[----:B------:R-:W-:Y:S02]  /*6950*/  FSEL R205, R122, -INF , !P2 ;  /* 0xff8000007acd7808 */ /* 0x000fe40005000000 */
[----:B------:R-:W-:Y:S02]  /*6960*/  FSETP.NEU.FTZ.AND P2, PT, R15, -INF , PT ;  /* 0xff8000000f00780b */ /* 0x000fe40003f5d000 */
[----:B------:R-:W-:-:S02]  /*6970*/  FMNMX.FTZ R22, R205, R4, !PT ;  /* 0x00000004cd167209 */ /* 0x000fc40007810000 */
[----:B------:R-:W-:Y:S02]  /*6980*/  FSEL R20, R20, RZ, P2 ;  /* 0x000000ff14147208 */ /* 0x000fe40001000000 */
[----:B------:R-:W-:Y:S02]  /*6990*/  FMNMX.FTZ R22, R195, R22, !PT ;  /* 0x00000016c3167209 */ /* 0x000fe40007810000 */
[----:B------:R-:W-:Y:S01]  /*69a0*/  ISETP.LT.OR P6, PT, R2, 0x5a, P6 ;  /* 0x0000005a0200780c */ /* 0x000fe200037c1670 */
[--C-:B------:R-:W-:Y:S01]  /*69b0*/  FFMA.FTZ R180, R173, R0, -R20.reuse ;  /* 0x00000000adb47223 */ /* 0x100fe20000010814 */
        /* <DEDUP_REMOVED lines=14> */
[----:B------:R-:W-:Y:S01]  /*6aa0*/  FSEL R14, R15, RZ, P2 ;  /* 0x000000ff0f0e7208 */ /* 0x000fe20001000000 */
[--C-:B------:R-:W-:Y:S01]  /*6ab0*/  FFMA.FTZ R190, R197, R0, -R20.reuse ;  /* 0x00000000c5be7223 */ /* 0x100fe20000010814 */
[----:B------:R-:W-:Y:S01]  /*6ac0*/  FMNMX.FTZ R22, R131, R22, !PT ;  /* 0x0000001683167209 */ /* 0x000fe20007810000 */
[----:B------:R-:W-:Y:S01]  /*6ad0*/  MUFU.EX2 R203, R203 ;  /* 0x000000cb00cb7308 */ /* 0x000fe20000000800 */
[--C-:B------:R-:W-:Y:S01]  /*6ae0*/  FFMA.FTZ R179, R179, R0, -R20.reuse ;  /* 0x00000000b3b37223 */ /* 0x100fe20000010814 */
[----:B------:R-:W-:Y:S01]  /*6af0*/  FADD.FTZ R3, -R14, R5 ;  /* 0x000000050e037221 */ /* 0x000fe20000010100 */
[----:B------:R-:W-:Y:S01]  /*6b00*/  FMNMX.FTZ R22, R189, R22, !PT ;  /* 0x00000016bd167209 */ /* 0x000fe20007810000 */
[-CC-:B------:R-:W-:Y:S01]  /*6b10*/  FFMA.FTZ R184, R177, R0.reuse, -R20.reuse ;  /* 0x00000000b1b87223 */ /* 0x180fe20000010814 */
[-CC-:B------:R-:W-:Y:S01]  /*6b20*/  FFMA.FTZ R171, R171, R0.reuse, -R20.reuse ;  /* 0x00000000abab7223 */ /* 0x180fe20000010814 */
[----:B------:R-:W-:Y:S01]  /*6b30*/  FMUL.FTZ R3, R3, R0 ;  /* 0x0000000003037220 */ /* 0x000fe20000410000 */
[----:B------:R-:W-:Y:S01]  /*6b40*/  FMNMX.FTZ R22, R135, R22, !PT ;  /* 0x0000001687167209 */ /* 0x000fe20007810000 */
[----:B------:R-:W-:Y:S01]  /*6b50*/  MUFU.EX2 R188, R188 ;  /* 0x000000bc00bc7308 */ /* 0x000fe20000000800 */
[-CC-:B------:R-:W-:Y:S01]  /*6b60*/  FFMA.FTZ R170, R121, R0.reuse, -R20.reuse ;  /* 0x0000000079aa7223 */ /* 0x180fe20000010814 */
[--C-:B------:R-:W-:Y:S01]  /*6b70*/  FFMA.FTZ R176, R23, R0, -R20.reuse ;  /* 0x0000000017b07223 */ /* 0x100fe20000010814 */
[----:B------:R-:W-:Y:S01]  /*6b80*/  FMNMX.FTZ R22, R187, R22, !PT ;  /* 0x00000016bb167209 */ /* 0x000fe20007810000 */
[-CC-:B------:R-:W-:Y:S01]  /*6b90*/  FFMA.FTZ R23, R145, R0.reuse, -R20.reuse ;  /* 0x0000000091177223 */ /* 0x180fe20000010814 */
[-CC-:B------:R-:W-:Y:S01]  /*6ba0*/  FFMA.FTZ R178, R129, R0.reuse, -R20.reuse ;  /* 0x0000000081b27223 */ /* 0x180fe20000010814 */
[--C-:B------:R-:W-:Y:S01]  /*6bb0*/  FFMA.FTZ R168, R125, R0, -R20.reuse ;  /* 0x000000007da87223 */ /* 0x100fe20000010814 */
        /* <DEDUP_REMOVED lines=10> */
[----:B------:R-:W-:-:S02]  /*6c60*/  FFMA.FTZ R5, R165, R0, -R20 ;  /* 0x00000000a5057223 */ /* 0x000fc40000010814 */
[----:B------:R-:W-:-:S04]  /*6c70*/  FMNMX.FTZ R22, R147, R22, !PT ;  /* 0x0000001693167209 */ /* 0x000fc80007810000 */
        /* <DEDUP_REMOVED lines=14> */
[----:B------:R-:W-:-:S05]  /*6d60*/  FMNMX.FTZ R22, R167, R22, !PT ;  /* 0x00000016a7167209 */ /* 0x000fca0007810000 */
[----:B------:R-:W0:Y:S01]  /*6d70*/  SHFL.BFLY PT, R141, R22, 0x2, 0x1f ;  /* 0x0c401f00168d7f89 */ /* 0x000e2200000e0000 */
[----:B------:R-:W-:Y:S08]  /*6d80*/  MUFU.EX2 R137, R137 ;  /* 0x0000008900897308 */ /* 0x000ff00000000800 */
[----:B------:R-:W-:Y:S08]  /*6d90*/  MUFU.EX2 R182, R182 ;  /* 0x000000b600b67308 */ /* 0x000ff00000000800 */
[----:B------:R-:W-:Y:S01]  /*6da0*/  MUFU.EX2 R133, R133 ;  /* 0x0000008500857308 */ /* 0x000fe20000000800 */
[----:B0-----:R-:W-:Y:S01]  /*6db0*/  FMNMX.FTZ R21, R22, R141, !PT ;  /* 0x0000008d16157209 */ /* 0x001fe20007810000 */
[----:B------:R-:W-:-:S06]  /*6dc0*/  FFMA.FTZ R141, R153, R0, -R20 ;  /* 0x00000000998d7223 */ /* 0x000fcc0000010814 */
[----:B------:R-:W-:Y:S01]  /*6dd0*/  MUFU.EX2 R176, R176 ;  /* 0x000000b000b07308 */ /* 0x000fe20000000800 */
[----:B------:R-:W0:Y:S07]  /*6de0*/  SHFL.BFLY PT, R2, R21, 0x1, 0x1f ;  /* 0x0c201f0015027f89 */ /* 0x000e2e00000e0000 */
[----:B------:R-:W-:Y:S08]  /*6df0*/  MUFU.EX2 R23, R23 ;  /* 0x0000001700177308 */ /* 0x000ff00000000800 */
[----:B------:R-:W-:Y:S08]  /*6e00*/  MUFU.EX2 R178, R178 ;  /* 0x000000b200b27308 */ /* 0x000ff00000000800 */
[----:B------:R-:W-:Y:S01]  /*6e10*/  MUFU.EX2 R129, R129 ;  /* 0x0000008100817308 */ /* 0x000fe20000000800 */
[----:B0-----:R-:W-:-:S04]  /*6e20*/  FMNMX.FTZ R21, R21, R2, !PT ;  /* 0x0000000215157209 */ /* 0x001fc80007810000 */
[----:B------:R-:W-:-:S03]  /*6e30*/  FSETP.NEU.FTZ.AND P2, PT, R21, -INF , PT ;  /* 0xff8000001500780b */ /* 0x000fc60003f5d000 */
[----:B------:R0:W1:Y:S01]  /*6e40*/  MUFU.EX2 R2, R3 ;  /* 0x0000000300027308 */ /* 0x0000620000000800 */
[----:B------:R-:W-:-:S05]  /*6e50*/  FMUL.FTZ R124, R21, R0 ;  /* 0x00000000157c7220 */ /* 0x000fca0000410000 */
[----:B------:R-:W-:Y:S02]  /*6e60*/  FSEL R124, R124, RZ, P2 ;  /* 0x000000ff7c7c7208 */ /* 0x000fe40001000000 */
[----:B------:R-:W-:Y:S01]  /*6e70*/  MUFU.EX2 R172, R172 ;  /* 0x000000ac00ac7308 */ /* 0x000fe20000000800 */
[----:B0-----:R-:W-:Y:S02]  /*6e80*/  FSEL R3, R21, RZ, P2 ;  /* 0x000000ff15037208 */ /* 0x001fe40001000000 */
[-CC-:B------:R-:W-:Y:S01]  /*6e90*/  FFMA.FTZ R14, R205, R0.reuse, -R124.reuse ;  /* 0x00000000cd0e7223 */ /* 0x180fe2000001087c */
[-CC-:B------:R-:W-:Y:S01]  /*6ea0*/  FFMA.FTZ R121, R195, R0.reuse, -R124.reuse ;  /* 0x00000000c3797223 */ /* 0x180fe2000001087c */
[-C--:B------:R-:W-:Y:S01]  /*6eb0*/  FFMA.FTZ R20, R181, R0.reuse, -R124 ;  /* 0x00000000b5147223 */ /* 0x080fe2000001087c */
[----:B------:R-:W-:Y:S01]  /*6ec0*/  FADD.FTZ R3, -R3, R4 ;  /* 0x0000000403037221 */ /* 0x000fe20000010100 */
[-CC-:B------:R-:W-:Y:S01]  /*6ed0*/  FFMA.FTZ R149, R193, R0.reuse, -R124.reuse ;  /* 0x00000000c1957223 */ /* 0x180fe2000001087c */
[-CC-:B------:R-:W-:Y:S01]  /*6ee0*/  FFMA.FTZ R22, R183, R0.reuse, -R124.reuse ;  /* 0x00000000b7167223 */ /* 0x180fe2000001087c */
[----:B------:R-:W-:Y:S01]  /*6ef0*/  MUFU.EX2 R14, R14 ;  /* 0x0000000e000e7308 */ /* 0x000fe20000000800 */
[-C--:B------:R-:W-:Y:S01]  /*6f00*/  FMUL.FTZ R3, R3, R0.reuse ;  /* 0x0000000003037220 */ /* 0x080fe20000410000 */
[----:B-1----:R-:W-:Y:S01]  /*6f10*/  FFMA.FTZ R9, R2, R9, R203 ;  /* 0x0000000902097223 */ /* 0x002fe200000100cb */
[-CC-:B------:R-:W-:Y:S01]  /*6f20*/  FFMA.FTZ R153, R191, R0.reuse, -R124.reuse ;  /* 0x00000000bf997223 */ /* 0x180fe2000001087c */
[-CC-:B------:R-:W-:Y:S01]  /*6f30*/  FFMA.FTZ R120, R131, R0.reuse, -R124.reuse ;  /* 0x0000000083787223 */ /* 0x180fe2000001087c */
[-CC-:B------:R-:W-:Y:S01]  /*6f40*/  FFMA.FTZ R177, R127, R0.reuse, -R124.reuse ;  /* 0x000000007fb17223 */ /* 0x180fe2000001087c */
[----:B------:R-:W-:Y:S01]  /*6f50*/  FADD.FTZ R9, R188, R9 ;  /* 0x00000009bc097221 */ /* 0x000fe20000010000 */
[-CC-:B------:R-:W-:Y:S01]  /*6f60*/  FFMA.FTZ R131, R189, R0.reuse, -R124.reuse ;  /* 0x00000000bd837223 */ /* 0x180fe2000001087c */
[----:B------:R-:W0:Y:S01]  /*6f70*/  MUFU.EX2 R3, R3 ;  /* 0x0000000300037308 */ /* 0x000e220000000800 */
        /* <DEDUP_REMOVED lines=12> */
[-C--:B------:R-:W-:Y:S01]  /*7040*/  FFMA.FTZ R155, R155, R0.reuse, -R124 ;  /* 0x000000009b9b7223 */ /* 0x080fe2000001087c */
[----:B------:R-:W-:Y:S01]  /*7050*/  FADD.FTZ R127, R171, R130 ;  /* 0x00000082ab7f7221 */ /* 0x000fe20000010000 */
[----:B------:R-:W-:Y:S01]  /*7060*/  FFMA.FTZ R199, R199, R0, -R124 ;  /* 0x00000000c7c77223 */ /* 0x000fe2000001087c */
[----:B------:R-:W2:Y:S01]  /*7070*/  MUFU.EX2 R20, R20 ;  /* 0x0000001400147308 */ /* 0x000ea20000000800 */
[----:B0-----:R-:W-:Y:S01]  /*7080*/  FFMA.FTZ R128, R3, R8, R14 ;  /* 0x0000000803807223 */ /* 0x001fe2000001000e */
[----:B------:R-:W-:Y:S01]  /*7090*/  FADD.FTZ R130, R186, R127 ;  /* 0x0000007fba827221 */ /* 0x000fe20000010000 */
[-CC-:B------:R-:W-:Y:S01]  /*70a0*/  FFMA.FTZ R159, R159, R0.reuse, -R124.reuse ;  /* 0x000000009f9f7223 */ /* 0x180fe2000001087c */
[-CC-:B------:R-:W-:Y:S01]  /*70b0*/  FFMA.FTZ R173, R173, R0.reuse, -R124.reuse ;  /* 0x00000000adad7223 */ /* 0x180fe2000001087c */
[-C--:B------:R-:W-:Y:S01]  /*70c0*/  FFMA.FTZ R163, R163, R0.reuse, -R124 ;  /* 0x00000000a3a37223 */ /* 0x080fe2000001087c */
[----:B------:R-:W-:Y:S01]  /*70d0*/  FADD.FTZ R127, R169, R130 ;  /* 0x00000082a97f7221 */ /* 0x000fe20000010000 */
[-C--:B------:R-:W-:Y:S01]  /*70e0*/  FFMA.FTZ R175, R175, R0.reuse, -R124 ;  /* 0x00000000afaf7223 */ /* 0x080fe2000001087c */
[----:B------:R-:W0:Y:S01]  /*70f0*/  MUFU.EX2 R149, R149 ;  /* 0x0000009500957308 */ /* 0x000e220000000800 */
[----:B-1----:R-:W-:Y:S01]  /*7100*/  FADD.FTZ R9, R121, R128 ;  /* 0x0000008079097221 */ /* 0x002fe20000010000 */
[----:B------:R-:W-:Y:S01]  /*7110*/  FADD.FTZ R130, R180, R127 ;  /* 0x0000007fb4827221 */ /* 0x000fe20000010000 */
[----:B------:R-:W-:Y:S01]  /*7120*/  FFMA.FTZ R124, R167, R0, -R124 ;  /* 0x00000000a77c7223 */ /* 0x000fe2000001087c */
[----:B------:R-:W-:Y:S01]  /*7130*/  IMAD.U32 R127, RZ, RZ, UR11 ;  /* 0x0000000bff7f7e24 */ /* 0x000fe2000f8e00ff */
[C---:B------:R-:W-:Y:S01]  /*7140*/  ISETP.GT.AND P2, PT, R13.reuse, UR56, PT ;  /* 0x000000380d007c0c */ /* 0x040fe2000bf44270 */
[----:B------:R-:W-:Y:S01]  /*7150*/  VIADD R13, R13, 0xffffffff ;  /* 0xffffffff0d0d7836 */ /* 0x000fe20000000000 */
[----:B------:R-:W-:Y:S01]  /*7160*/  F2FP.F16.F32.PACK_AB R190, R179, R190 ;  /* 0x000000beb3be723e */ /* 0x000fe200000000ff */
[----:B------:R-:W1:Y:S01]  /*7170*/  MUFU.EX2 R22, R22 ;  /* 0x0000001600167308 */ /* 0x000e620000000800 */
[----:B--2---:R-:W-:Y:S01]  /*7180*/  FADD.FTZ R128, R20, R9 ;  /* 0x0000000914807221 */ /* 0x004fe20000010000 */
[----:B------:R-:W-:Y:S01]  /*7190*/  @!P1 VIADD R127, R127, 0x30860 ;  /* 0x000308607f7f9836 */ /* 0x000fe20000000000 */
[----:B------:R-:W-:-:S02]  /*71a0*/  F2FP.F16.F32.PACK_AB R184, R171, R184 ;  /* 0x000000b8abb8723e */ /* 0x000fc400000000ff */
[----:B------:R-:W-:Y:S02]  /*71b0*/  F2FP.F16.F32.PACK_AB R186, R169, R186 ;  /* 0x000000baa9ba723e */ /* 0x000fe400000000ff */
[----:B------:R-:W-:Y:S01]  /*71c0*/  @!P1 PRMT R127, RZ, 0x654, R127 ;  /* 0x00000654ff7f9816 */ /* 0x000fe2000000007f */
[----:B------:R-:W2:Y:S01]  /*71d0*/  MUFU.EX2 R153, R153 ;  /* 0x0000009900997308 */ /* 0x000ea20000000800 */
[----:B0-----:R-:W-:Y:S01]  /*71e0*/  FADD.FTZ R9, R149, R128 ;  /* 0x0000008095097221 */ /* 0x001fe20000010000 */
[----:B------:R-:W-:Y:S01]  /*71f0*/  F2FP.F16.F32.PACK_AB R188, R188, R203 ;  /* 0x000000cbbcbc723e */ /* 0x000fe200000000ff */
[----:B------:R0:W-:Y:S01]  /*7200*/  @!P1 SYNCS.ARRIVE.TRANS64.RED.A1T0 RZ, [R127+URZ], RZ ;  /* 0x000000ff7fff99a7 */ /* 0x0001e2000810043f */
[----:B------:R-:W-:Y:S02]  /*7210*/  F2FP.F16.F32.PACK_AB R180, R137, R180 ;  /* 0x000000b489b4723e */ /* 0x000fe400000000ff */
[----:B------:R-:W-:Y:S02]  /*7220*/  F2FP.F16.F32.PACK_AB R189, R121, R14 ;  /* 0x0000000e79bd723e */ /* 0x000fe400000000ff */
[----:B------:R-:W3:Y:S01]  /*7230*/  MUFU.EX2 R120, R120 ;  /* 0x0000007800787308 */ /* 0x000ee20000000800 */
[----:B-1----:R-:W-:Y:S01]  /*7240*/  FADD.FTZ R128, R22, R9 ;  /* 0x0000000916807221 */ /* 0x002fe20000010000 */
[----:B------:R-:W-:-:S06]  /*7250*/  F2FP.F16.F32.PACK_AB R191, R149, R20 ;  /* 0x0000001495bf723e */ /* 0x000fcc00000000ff */
[----:B------:R-:W1:Y:S01]  /*7260*/  MUFU.EX2 R131, R131 ;  /* 0x0000008300837308 */ /* 0x000e620000000800 */
[----:B--2---:R-:W-:-:S07]  /*7270*/  FADD.FTZ R9, R153, R128 ;  /* 0x0000008099097221 */ /* 0x004fce0000010000 */
[----:B------:R-:W2:Y:S01]  /*7280*/  MUFU.EX2 R181, R181 ;  /* 0x000000b500b57308 */ /* 0x000ea20000000800 */
[----:B---3--:R-:W-:-:S07]  /*7290*/  FADD.FTZ R128, R120, R9 ;  /* 0x0000000978807221 */ /* 0x008fce0000010000 */
[----:B------:R3:W-:Y:S01]  /*72a0*/  MUFU.EX2 R8, R123 ;  /* 0x0000007b00087308 */ /* 0x0007e20000000800 */
[C---:B-1----:R-:W-:Y:S01]  /*72b0*/  FADD.FTZ R128, R131.reuse, R128 ;  /* 0x0000008083807221 */ /* 0x042fe20000010000 */
[----:B------:R-:W-:-:S06]  /*72c0*/  F2FP.F16.F32.PACK_AB R187, R131, R120 ;  /* 0x0000007883bb723e */ /* 0x000fcc00000000ff */
[----:B------:R-:W1:Y:S01]  /*72d0*/  MUFU.EX2 R122, R122 ;  /* 0x0000007a007a7308 */ /* 0x000e620000000800 */
[----:B---3--:R-:W-:-:S04]  /*72e0*/  FADD.FTZ R123, R137, R130 ;  /* 0x00000082897b7221 */ /* 0x008fc80000010000 */
[----:B------:R-:W-:Y:S01]  /*72f0*/  FADD.FTZ R130, R182, R123 ;  /* 0x0000007bb6827221 */ /* 0x000fe20000010000 */
[C---:B------:R-:W-:Y:S02]  /*7300*/  F2FP.F16.F32.PACK_AB R182, R133.reuse, R182 ;  /* 0x000000b685b6723e */ /* 0x040fe400000000ff */
[----:B------:R-:W3:Y:S01]  /*7310*/  MUFU.EX2 R183, R183 ;  /* 0x000000b700b77308 */ /* 0x000ee20000000800 */
[----:B------:R-:W-:-:S04]  /*7320*/  FADD.FTZ R9, R133, R130 ;  /* 0x0000008285097221 */ /* 0x000fc80000010000 */
[----:B------:R-:W-:Y:S01]  /*7330*/  FADD.FTZ R130, R176, R9 ;  /* 0x00000009b0827221 */ /* 0x000fe20000010000 */
[----:B--2---:R-:W-:Y:S01]  /*7340*/  FADD.FTZ R9, R181, R128 ;  /* 0x00000080b5097221 */ /* 0x004fe20000010000 */
[C---:B------:R-:W-:Y:S01]  /*7350*/  F2FP.F16.F32.PACK_AB R176, R23.reuse, R176 ;  /* 0x000000b017b0723e */ /* 0x040fe200000000ff */
[----:B------:R2:W4:Y:S01]  /*7360*/  MUFU.EX2 R4, R185 ;  /* 0x000000b900047308 */ /* 0x0005220000000800 */
[----:B------:R-:W-:Y:S01]  /*7370*/  FADD.FTZ R123, R23, R130 ;  /* 0x00000082177b7221 */ /* 0x000fe20000010000 */
[C---:B-1----:R-:W-:Y:S01]  /*7380*/  FADD.FTZ R128, R122.reuse, R9 ;  /* 0x000000097a807221 */ /* 0x042fe20000010000 */
[----:B------:R-:W-:Y:S02]  /*7390*/  F2FP.F16.F32.PACK_AB R181, R122, R181 ;  /* 0x000000b57ab5723e */ /* 0x000fe400000000ff */
[----:B------:R-:W-:Y:S01]  /*73a0*/  FADD.FTZ R130, R178, R123 ;  /* 0x0000007bb2827221 */ /* 0x000fe20000010000 */
[----:B------:R-:W-:Y:S02]  /*73b0*/  F2FP.F16.F32.PACK_AB R178, R129, R178 ;  /* 0x000000b281b2723e */ /* 0x000fe400000000ff */
[----:B------:R-:W1:Y:S01]  /*73c0*/  MUFU.EX2 R177, R177 ;  /* 0x000000b100b17308 */ /* 0x000e620000000800 */
[----:B---3--:R-:W-:Y:S01]  /*73d0*/  FADD.FTZ R9, R183, R128 ;  /* 0x00000080b7097221 */ /* 0x008fe20000010000 */
[----:B------:R-:W-:Y:S01]  /*73e0*/  FADD.FTZ R123, R129, R130 ;  /* 0x00000082817b7221 */ /* 0x000fe20000010000 */
[----:B--2---:R-:W-:-:S03]  /*73f0*/  F2FP.F16.F32.PACK_AB R185, R153, R22 ;  /* 0x0000001699b9723e */ /* 0x004fc600000000ff */
[----:B------:R-:W-:Y:S02]  /*7400*/  FADD.FTZ R130, R172, R123 ;  /* 0x0000007bac827221 */ /* 0x000fe40000010000 */
[----:B------:R-:W2:Y:S01]  /*7410*/  MUFU.EX2 R141, R141 ;  /* 0x0000008d008d7308 */ /* 0x000ea20000000800 */
[C---:B----4-:R-:W-:Y:S01]  /*7420*/  FADD.FTZ R128, R4.reuse, R9 ;  /* 0x0000000904807221 */ /* 0x050fe20000010000 */
        /* <DEDUP_REMOVED lines=8> */
[C---:B---3--:R-:W-:Y:S01]  /*74b0*/  FADD.FTZ R9, R126.reuse, R9 ;  /* 0x000000097e097221 */ /* 0x048fe20000010000 */
[----:B------:R-:W-:-:S03]  /*74c0*/  F2FP.F16.F32.PACK_AB R177, R126, R177 ;  /* 0x000000b17eb1723e */ /* 0x000fc600000000ff */
[----:B------:R-:W-:-:S03]  /*74d0*/  FADD.FTZ R9, R8, R9 ;  /* 0x0000000908097221 */ /* 0x000fc60000010000 */
        /* <DEDUP_REMOVED lines=18> */
[----:B--2---:R-:W-:-:S07]  /*7600*/  FADD.FTZ R128, R170, R23 ;  /* 0x00000017aa807221 */ /* 0x004fce0000010000 */
[----:B------:R2:W4:Y:S01]  /*7610*/  MUFU.EX2 R130, R173 ;  /* 0x000000ad00827308 */ /* 0x0005220000000800 */
[----:B---3--:R-:W-:-:S07]  /*7620*/  FADD.FTZ R23, R134, R9 ;  /* 0x0000000986177221 */ /* 0x008fce0000010000 */
[----:B------:R-:W3:Y:S01]  /*7630*/  MUFU.EX2 R163, R163 ;  /* 0x000000a300a37308 */ /* 0x000ee20000000800 */
[----:B-1----:R-:W-:Y:S01]  /*7640*/  FADD.FTZ R23, R159, R23 ;  /* 0x000000179f177221 */ /* 0x002fe20000010000 */
[----:B--2---:R-:W-:-:S06]  /*7650*/  F2FP.F16.F32.PACK_AB R173, R155, R132 ;  /* 0x000000849bad723e */ /* 0x004fcc00000000ff */
[----:B------:R1:W2:Y:S01]  /*7660*/  MUFU.EX2 R136, R175 ;  /* 0x000000af00887308 */ /* 0x0002a20000000800 */
[----:B----4-:R-:W-:-:S07]  /*7670*/  FADD.FTZ R23, R130, R23 ;  /* 0x0000001782177221 */ /* 0x010fce0000010000 */
[----:B------:R-:W4:Y:S01]  /*7680*/  MUFU.EX2 R5, R5 ;  /* 0x0000000500057308 */ /* 0x000f220000000800 */
[----:B---3--:R-:W-:Y:S01]  /*7690*/  FADD.FTZ R23, R163, R23 ;  /* 0x00000017a3177221 */ /* 0x008fe20000010000 */
[----:B-1----:R-:W-:Y:S02]  /*76a0*/  F2FP.F16.F32.PACK_AB R175, R159, R134 ;  /* 0x000000869faf723e */ /* 0x002fe400000000ff */
[----:B------:R-:W-:-:S04]  /*76b0*/  F2FP.F16.F32.PACK_AB R169, R163, R130 ;  /* 0x00000082a3a9723e */ /* 0x000fc800000000ff */
[----:B------:R-:W1:Y:S01]  /*76c0*/  MUFU.EX2 R124, R124 ;  /* 0x0000007c007c7308 */ /* 0x000e620000000800 */
[----:B--2---:R-:W-:Y:S01]  /*76d0*/  FADD.FTZ R23, R136, R23 ;  /* 0x0000001788177221 */ /* 0x004fe20000010000 */
[C---:B----4-:R-:W-:Y:S01]  /*76e0*/  FADD.FTZ R9, R5.reuse, R128 ;  /* 0x0000008005097221 */ /* 0x050fe20000010000 */
[----:B------:R-:W-:Y:S01]  /*76f0*/  F2FP.F16.F32.PACK_AB R170, R5, R170 ;  /* 0x000000aa05aa723e */ /* 0x000fe200000000ff */
[----:B------:R-:W-:Y:S02]  /*7700*/  IMAD.MOV.U32 R5, RZ, RZ, R15 ;  /* 0x000000ffff057224 */ /* 0x000fe400078e000f */
[C---:B-1----:R-:W-:Y:S01]  /*7710*/  FADD.FTZ R8, R124.reuse, R23 ;  /* 0x000000177c087221 */ /* 0x042fe20000010000 */
[----:B------:R-:W-:Y:S01]  /*7720*/  F2FP.F16.F32.PACK_AB R171, R124, R136 ;  /* 0x000000887cab723e */ /* 0x000fe200000000ff */
[----:B0-----:R-:W-:Y:S06]  /*7730*/  @P2 BRA `(.L_x_4175) ;  /* 0xffffffd000302947 */ /* 0x001fec000383ffff */
[----:B------:R-:W-:Y:S02]  /*7740*/  IMAD.MOV.U32 R4, RZ, RZ, R21 ;  /* 0x000000ffff047224 */ /* 0x000fe400078e0015 */
[----:B------:R-:W-:-:S07]  /*7750*/  IMAD.MOV.U32 R5, RZ, RZ, R15 ;  /* 0x000000ffff057224 */ /* 0x000fce00078e000f */
.L_x_4158:
[----:B------:R-:W0:Y:S01]  /*7760*/  LDC R15, c[0x0][0x2f0] ;  /* 0x0000bc00ff0f7b82 */ /* 0x000e220000000800 */
[----:B------:R-:W-:Y:S01]  /*7770*/  UIADD3 UR10, -UR10, 0x1, URZ ;  /* 0x000000010a0a7890 */ /* 0x000fe2000fffe13f */
[----:B------:R-:W-:Y:S01]  /*7780*/  ULDC UR7, c[0x0][0x448] ;  /* 0x0001120000077ab9 */ /* 0x000fe20000000800 */
[----:B------:R-:W-:Y:S01]  /*7790*/  ULDC UR14, c[0x0][0x9e4] ;  /* 0x00027900000e7ab9 */ /* 0x000fe20000000800 */
[----:B------:R-:W-:Y:S02]  /*77a0*/  UISETP.NE.AND UP0, UPT, UR7, 0x1, UPT ;  /* 0x000000010700788c */ /* 0x000fe4000bf05270 */
[----:B------:R-:W-:Y:S02]  /*77b0*/  UISETP.GE.AND UP1, UPT, UR14, 0x1, UPT ;  /* 0x000000010e00788c */ /* 0x000fe4000bf26270 */
[----:B------:R-:W1:Y:S04]  /*77c0*/  S2UR UR6, SR_CTAID.X ;  /* 0x00000000000679c3 */ /* 0x000e680000002500 */
[----:B------:R-:W-:-:S03]  /*77d0*/  PLOP3.LUT P2, PT, PT, PT, UP1, 0x40, 0x0 ;  /* 0x000000000000781c */ /* 0x000fc60003f4e818 */
[----:B------:R-:W-:Y:S01]  /*77e0*/  @UP0 ULDC UR15, c[0x0][0x450] ;  /* 0x00011400000f0ab9 */ /* 0x000fe20000000800 */
[----:B0-----:R-:W-:-:S05]  /*77f0*/  IMAD R15, R16, R15, UR10 ;  /* 0x0000000a100f7e24 */ /* 0x001fca000f8e020f */
[----:B------:R-:W-:Y:S01]  /*7800*/  R2UR UR11, R15 ;  /* 0x000000000f0b72ca */ /* 0x000fe200000e0000 */
[----:B-1----:R-:W-:-:S03]  /*7810*/  ULEA UR10, UR6, 0x7f, 0x7 ;  /* 0x0000007f060a7891 */ /* 0x002fc6000f8e383f */
[----:B------:R-:W-:Y:S02]  /*7820*/  @UP0 ULDC UR6, c[0x0][0x44c] ;  /* 0x0001130000060ab9 */ /* 0x000fe40000000800 */
[----:B------:R-:W-:-:S04]  /*7830*/  UIMAD.WIDE.U32 UR6, UR10, UR6, URZ ;  /* 0x000000060a0672a5 */ /* 0x000fc8000f8e003f */
[----:B------:R-:W-:-:S04]  /*7840*/  @UP0 USHF.R.U32.HI UR10, URZ, UR15, UR7 ;  /* 0x0000000f3f0a0299 */ /* 0x000fc80008011607 */
[----:B------:R-:W-:-:S03]  /*7850*/  UIADD3 UR10, UR11, UR10, URZ ;  /* 0x0000000a0b0a7290 */ /* 0x000fc6000fffe03f */
[----:B------:R-:W-:Y:S02]  /*7860*/  ULDC UR11, c[0x0][0x9dc] ;  /* 0x00027700000b7ab9 */ /* 0x000fe40000000800 */
[----:B------:R-:W-:Y:S01]  /*7870*/  UIADD3 UR11, UR10, -UR11, URZ ;  /* 0x8000000b0a0b7290 */ /* 0x000fe2000fffe03f */
[----:B------:R-:W-:Y:S11]  /*7880*/  @P2 BRA `(.L_x_4176) ;  /* 0x0000000000442947 */ /* 0x000ff60003800000 */
        /* <DEDUP_REMOVED lines=10> */
.L_x_4177:
[----:B------:R-:W-:-:S11]  /*7930*/  UISETP.NE.AND UP2, UPT, UR14, 0x1, UPT ;  /* 0x000000010e00788c */ /* 0x000fd6000bf45270 */
[----:B------:R-:W-:Y:S02]  /*7940*/  @UP2 ULDC.64 UR18, c[0x0][0x9e8] ;  /* 0x00027a0000122ab9 */ /* 0x000fe40000000a00 */
[----:B------:R-:W-:-:S04]  /*7950*/  UIMAD.WIDE.U32 UR6, UR10, UR18, URZ ;  /* 0x000000120a0672a5 */ /* 0x000fc8000f8e003f */
[----:B------:R-:W-:-:S12]  /*7960*/  @UP2 USHF.R.U32.HI UR10, URZ, UR19, UR7 ;  /* 0x000000133f0a2299 */ /* 0x000fd80008011607 */
.L_x_4178:
[----:B------:R-:W-:-:S04]  /*7970*/  UIMAD UR10, UR10, UR14, URZ ;  /* 0x0000000e0a0a72a4 */ /* 0x000fc8000f8e023f */
[----:B------:R-:W-:-:S04]  /*7980*/  UISETP.LT.AND UP2, UPT, UR11, UR10, UPT ;  /* 0x0000000a0b00728c */ /* 0x000fc8000bf41270 */
[----:B------:R-:W-:-:S12]  /*7990*/  USEL UR11, UR11, UR10, !UP2 ;  /* 0x0000000a0b0b7287 */ /* 0x000fd8000d000000 */
.L_x_4176:
[----:B------:R-:W-:Y:S01]  /*79a0*/  UIADD3 UR6, UR11, 0x5f, URZ ;  /* 0x0000005f0b067890 */ /* 0x000fe2000fffe03f */
[----:B------:R-:W-:-:S03]  /*79b0*/  R2UR UR10, R17 ;  /* 0x00000000110a72ca */ /* 0x000fc600000e0000 */
[----:B------:R-:W-:-:S04]  /*79c0*/  UIMAD.WIDE UR6, UR6, 0x2aaaaaab, URZ ;  /* 0x2aaaaaab060678a5 */ /* 0x000fc8000f8e023f */
[----:B------:R-:W-:-:S04]  /*79d0*/  USHF.R.U32.HI UR6, URZ, 0x1f, UR7 ;  /* 0x0000001f3f067899 */ /* 0x000fc80008011607 */
[----:B------:R-:W-:-:S04]  /*79e0*/  ULEA.HI.SX32 UR6, UR7, UR6, 0x1c ;  /* 0x0000000607067291 */ /* 0x000fc8000f8fe23f */
[----:B------:R-:W-:-:S04]  /*79f0*/  UISETP.LT.AND UP2, UPT, UR10, UR6, UPT ;  /* 0x000000060a00728c */ /* 0x000fc8000bf41270 */
[----:B------:R-:W-:-:S06]  /*7a00*/  USEL UR60, UR10, UR6, !UP2 ;  /* 0x000000060a3c7287 */ /* 0x000fcc000d000000 */
[----:B------:R-:W-:-:S13]  /*7a10*/  ISETP.GE.AND P2, PT, R13, UR60, PT ;  /* 0x0000003c0d007c0c */ /* 0x000fda000bf46270 */
[----:B------:R-:W-:Y:S05]  /*7a20*/  @!P2 BRA `(.L_x_4179) ;  /* 0x0000001c0070a947 */ /* 0x000fea0003800000 */
[----:B------:R-:W-:Y:S01]  /*7a30*/  IMAD.MOV.U32 R15, RZ, RZ, R4 ;  /* 0x000000ffff0f7224 */ /* 0x000fe200078e0004 */
[----:B------:R-:W-:Y:S01]  /*7a40*/  UMOV UR58, UR5 ;  /* 0x00000005003a7c82 */ /* 0x000fe20008000000 */
[----:B------:R-:W-:Y:S01]  /*7a50*/  IMAD.MOV.U32 R14, RZ, RZ, R5 ;  /* 0x000000ffff0e7224 */ /* 0x000fe200078e0005 */
[----:B------:R-:W-:-:S06]  /*7a60*/  UMOV UR7, UR4 ;  /* 0x0000000400077c82 */ /* 0x000fcc0008000000 */
.L_x_4188:
[----:B------:R-:W-:-:S04]  /*7a70*/  UIADD3 UR4, UR7, 0x1, URZ ;  /* 0x0000000107047890 */ /* 0x000fc8000fffe03f */
[----:B------:R-:W-:-:S04]  /*7a80*/  UISETP.NE.AND UP2, UPT, UR4, 0x2, UPT ;  /* 0x000000020400788c */ /* 0x000fc8000bf45270 */
[----:B------:R-:W-:Y:S02]  /*7a90*/  USEL UR5, URZ, 0x1, UP2 ;  /* 0x000000013f057887 */ /* 0x000fe40009000000 */
[----:B------:R-:W-:Y:S02]  /*7aa0*/  USEL UR4, UR4, URZ, UP2 ;  /* 0x0000003f04047287 */ /* 0x000fe40009000000 */
[----:B------:R-:W-:Y:S01]  /*7ab0*/  ULOP3.LUT UR5, UR58, UR5, URZ, 0x3c, !UPT ;  /* 0x000000053a057292 */ /* 0x000fe2000f8e3c3f */
[----:B------:R-:W-:Y:S11]  /*7ac0*/  @!P0 BRA `(.L_x_4180) ;  /* 0x0000000000048947 */ /* 0x000ff60003800000 */
[----:B------:R-:W-:Y:S01]  /*7ad0*/  BPT.TRAP 0x1 ;  /* 0x000000040000795c */ /* 0x000fe20000300000 */
.L_x_4180:
[----:B------:R-:W-:Y:S01]  /*7ae0*/  ULEA UR56, UR4, UR57, 0x3 ;  /* 0x0000003904387291 */ /* 0x000fe2000f8e183f */
[----:B------:R-:W-:-:S05]  /*7af0*/  IMAD.U32 R0, RZ, RZ, UR5 ;  /* 0x00000005ff007e24 */ /* 0x000fca000f8e00ff */
[----:B------:R-:W-:-:S04]  /*7b00*/  SHF.L.U32 R0, R0, 0x1f, RZ ;  /* 0x0000001f00007819 */ /* 0x000fc800000006ff */
[----:B------:R0:W1:Y:S01]  /*7b10*/  SYNCS.PHASECHK.TRANS64.TRYWAIT P2, [UR56+0x30830], R0 ;  /* 0x03083000ff0075a7 */ /* 0x0000620008040178 */
[----:B------:R-:W-:Y:S05]  /*7b20*/  @!P0 BRA `(.L_x_4181) ;  /* 0x0000000000048947 */ /* 0x000fea0003800000 */
[----:B------:R-:W-:Y:S01]  /*7b30*/  BPT.TRAP 0x1 ;  /* 0x000000040000795c */ /* 0x000fe20000300000 */
.L_x_4181:
[----:B-1----:R-:W-:Y:S05]  /*7b40*/  @P2 BRA `(.L_x_4182) ;  /* 0x0000000000082947 */ /* 0x002fea0003800000 */
[----:B------:R-:W1:Y:S02]  /*7b50*/  SYNCS.PHASECHK.TRANS64.TRYWAIT P2, [UR56+0x30830], R0 ;  /* 0x03083000ff0075a7 */ /* 0x000e640008040178 */
[----:B-1----:R-:W-:Y:S05]  /*7b60*/  @!P2 BRA `(.L_x_4183) ;  /* 0x000000c40030a947 */ /* 0x002fea0003800000 */
.L_x_4182:
        /* <DEDUP_REMOVED lines=161> */
.L_x_4184:
[----:B------:R-:W-:Y:S01]  /*8580*/  ULEA UR11, UR7, UR57, 0x3 ;  /* 0x00000039070b7291 */ /* 0x000fe2000f8e183f */
[----:B01----:R-:W-:-:S05]  /*8590*/  IMAD.U32 R0, RZ, RZ, UR58 ;  /* 0x0000003aff007e24 */ /* 0x003fca000f8e00ff */
[----:B------:R-:W-:-:S04]  /*85a0*/  SHF.L.U32 R0, R0, 0x1f, RZ ;  /* 0x0000001f00007819 */ /* 0x000fc800000006ff */
[----:B------:R0:W1:Y:S01]  /*85b0*/  SYNCS.PHASECHK.TRANS64.TRYWAIT P2, [UR11+0x30850], R0 ;  /* 0x03085000ff0075a7 */ /* 0x000062000804014b */
[----:B------:R-:W-:Y:S05]  /*85c0*/  @!P0 BRA `(.L_x_4185) ;  /* 0x0000000000048947 */ /* 0x000fea0003800000 */
[----:B------:R-:W-:Y:S01]  /*85d0*/  BPT.TRAP 0x1 ;  /* 0x000000040000795c */ /* 0x000fe20000300000 */
.L_x_4185:
[----:B-1----:R-:W-:Y:S05]  /*85e0*/  @P2 BRA `(.L_x_4186) ;  /* 0x0000000000082947 */ /* 0x002fea0003800000 */
[----:B------:R-:W1:Y:S02]  /*85f0*/  SYNCS.PHASECHK.TRANS64.TRYWAIT P2, [UR11+0x30850], R0 ;  /* 0x03085000ff0075a7 */ /* 0x000e64000804014b */
[----:B-1----:R-:W-:Y:S05]  /*8600*/  @!P2 BRA `(.L_x_4187) ;  /* 0x000000b800a0a947 */ /* 0x002fea0003800000 */
.L_x_4186:
[----:B------:R-:W-:Y:S01]  /*8610*/  UIADD3 UR6, UR57, 0x400, URZ ;  /* 0x0000040039067890 */ /* 0x000fe2000fffe03f */
[----:B------:R-:W-:Y:S01]  /*8620*/  WARPGROUP.ARRIVE ;  /* 0x00000000000079c5 */ /* 0x000fe20000000000 */
[----:B------:R-:W-:Y:S01]  /*8630*/  UMOV UR15, 0x40000040 ;  /* 0x40000040000f7882 */ /* 0x000fe20000000000 */
[----:B01----:R-:W-:Y:S01]  /*8640*/  FMNMX.FTZ R0, R120, R14, !PT ;  /* 0x0000000e78007209 */ /* 0x003fe20007810000 */
[----:B------:R-:W-:Y:S01]  /*8650*/  USHF.R.U32.HI UR6, URZ, 0x4, UR6 ;  /* 0x000000043f067899 */ /* 0x000fe20008011606 */
[----:B------:R-:W-:Y:S01]  /*8660*/  FMNMX.FTZ R4, R122, R15, !PT ;  /* 0x0000000f7a047209 */ /* 0x000fe20007810000 */
[----:B------:R-:W-:Y:S01]  /*8670*/  UMOV UR58, UR5 ;  /* 0x00000005003a7c82 */ /* 0x000fe20008000000 */
[----:B------:R-:W-:Y:S01]  /*8680*/  FMNMX.FTZ R3, R121, R0, !PT ;  /* 0x0000000079037209 */ /* 0x000fe20007810000 */
[----:B------:R-:W-:Y:S01]  /*8690*/  ULOP3.LUT UR6, UR6, 0x3fff, URZ, 0xc0, !UPT ;  /* 0x00003fff06067892 */ /* 0x000fe2000f8ec03f */
[----:B------:R-:W-:Y:S02]  /*86a0*/  FMNMX.FTZ R23, R123, R4, !PT ;  /* 0x000000047b177209 */ /* 0x000fe40007810000 */
[----:B------:R-:W-:Y:S01]  /*86b0*/  FMNMX.FTZ R0, R124, R3, !PT ;  /* 0x000000037c007209 */ /* 0x000fe20007810000 */
[----:B------:R-:W-:Y:S01]  /*86c0*/  ULOP3.LUT UR6, UR6, 0x3000000, URZ, 0xfc, !UPT ;  /* 0x0300000006067892 */ /* 0x000fe2000f8efc3f */
[----:B------:R-:W-:-:S02]  /*86d0*/  FMNMX.FTZ R4, R126, R23, !PT ;  /* 0x000000177e047209 */ /* 0x000fc40007810000 */
[----:B------:R-:W-:Y:S01]  /*86e0*/  FMNMX.FTZ R3, R125, R0, !PT ;  /* 0x000000007d037209 */ /* 0x000fe20007810000 */
[----:B------:R-:W-:Y:S01]  /*86f0*/  UIMAD UR6, UR7, 0x900, UR6 ;  /* 0x00000900070678a4 */ /* 0x000fe2000f8e0206 */
[----:B------:R-:W-:Y:S02]  /*8700*/  FMNMX.FTZ R23, R127, R4, !PT ;  /* 0x000000047f177209 */ /* 0x000fe40007810000 */
[----:B------:R-:W-:Y:S01]  /*8710*/  UMOV UR7, 0x40000040 ;  /* 0x4000004000077882 */ /* 0x000fe20000000000 */
[----:B------:R-:W-:Y:S01]  /*8720*/  UIADD3 UR10, UR6, 0x80, URZ ;  /* 0x00000080060a7890 */ /* 0x000fe2000fffe03f */
[----:B------:R-:W-:Y:S02]  /*8730*/  FMNMX.FTZ R0, R128, R3, !PT ;  /* 0x0000000380007209 */ /* 0x000fe40007810000 */
[----:B------:R-:W-:Y:S02]  /*8740*/  FMNMX.FTZ R4, R130, R23, !PT ;  /* 0x0000001782047209 */ /* 0x000fe40007810000 */
[----:B------:R-:W-:Y:S01]  /*8750*/  HGMMA.64x192x16.F32 R24, R188, gdesc[UR4].tnspB, R24, gsb0 ;  /* 0x42e00004bc187df0 */ /* 0x000fe20008000818 */
[----:B------:R-:W-:Y:S01]  /*8760*/  FMNMX.FTZ R3, R129, R0, !PT ;  /* 0x0000000081037209 */ /* 0x000fe20007810000 */
[----:B------:R-:W-:Y:S01]  /*8770*/  UMOV UR14, UR10 ;  /* 0x0000000a000e7c82 */ /* 0x000fe20008000000 */
[----:B------:R-:W-:Y:S01]  /*8780*/  UIADD3 UR10, UR6, 0x100, URZ ;  /* 0x00000100060a7890 */ /* 0x000fe2000fffe03f */
[----:B------:R-:W-:Y:S01]  /*8790*/  FMNMX.FTZ R23, R131, R4, !PT ;  /* 0x0000000483177209 */ /* 0x000fe20007810000 */
[----:B------:R-:W-:Y:S01]  /*87a0*/  UMOV UR7, 0x40000040 ;  /* 0x4000004000077882 */ /* 0x000fe20000000000 */
[----:B------:R-:W-:-:S02]  /*87b0*/  FMNMX.FTZ R0, R132, R3, !PT ;  /* 0x0000000384007209 */ /* 0x000fc40007810000 */
[----:B------:R-:W-:Y:S02]  /*87c0*/  FMNMX.FTZ R4, R134, R23, !PT ;  /* 0x0000001786047209 */ /* 0x000fe40007810000 */
[----:B------:R-:W-:Y:S02]  /*87d0*/  FMNMX.FTZ R3, R133, R0, !PT ;  /* 0x0000000085037209 */ /* 0x000fe40007810000 */
[C---:B------:R-:W-:Y:S01]  /*87e0*/  ISETP.GT.AND P2, PT, R13.reuse, UR60, PT ;  /* 0x0000003c0d007c0c */ /* 0x040fe2000bf44270 */
[----:B------:R-:W-:Y:S01]  /*87f0*/  VIADD R13, R13, 0xffffffff ;  /* 0xffffffff0d0d7836 */ /* 0x000fe20000000000 */
        /* <DEDUP_REMOVED lines=18> */
[----:B-1----:R-:W-:-:S05]  /*8920*/  FMNMX.FTZ R20, R2, R3, !PT ;  /* 0x0000000302147209 */ /* 0x002fca0007810000 */
[----:B------:R-:W1:Y:S02]  /*8930*/  SHFL.BFLY PT, R5, R20, 0x1, 0x1f ;  /* 0x0c201f0014057f89 */ /* 0x000e6400000e0000 */
[----:B-1----:R-:W-:-:S05]  /*8940*/  FMNMX.FTZ R5, R20, R5, !PT ;  /* 0x0000000514057209 */ /* 0x002fca0007810000 */
[----:B------:R-:W-:-:S04]  /*8950*/  FADD.FTZ R3, -R5, R14 ;  /* 0x0000000e05037221 */ /* 0x000fc80000010100 */
[-C--:B0-----:R-:W-:Y:S01]  /*8960*/  FMUL.FTZ R14, R3, R0.reuse ;  /* 0x00000000030e7220 */ /* 0x081fe20000410000 */
[----:B------:R-:W-:-:S03]  /*8970*/  FMUL.FTZ R3, R5, R0 ;  /* 0x0000000005037220 */ /* 0x000fc60000410000 */
[----:B------:R0:W-:Y:S01]  /*8980*/  MUFU.EX2 R2, R14 ;  /* 0x0000000e00027308 */ /* 0x0001e20000000800 */
[-CC-:B------:R-:W-:Y:S01]  /*8990*/  FFMA.FTZ R23, R125, R0.reuse, -R3.reuse ;  /* 0x000000007d177223 */ /* 0x180fe20000010803 */
[-CC-:B------:R-:W-:Y:S01]  /*89a0*/  FFMA.FTZ R21, R120, R0.reuse, -R3.reuse ;  /* 0x0000000078157223 */ /* 0x180fe20000010803 */
[-CC-:B------:R-:W-:Y:S01]  /*89b0*/  FFMA.FTZ R20, R164, R0.reuse, -R3.reuse ;  /* 0x00000000a4147223 */ /* 0x180fe20000010803 */
[----:B------:R-:W-:Y:S01]  /*89c0*/  FFMA.FTZ R165, R165, R0, -R3 ;  /* 0x00000000a5a57223 */ /* 0x000fe20000010803 */
[----:B------:R-:W-:-:S03]  /*89d0*/  IMAD.U32 R120, RZ, RZ, UR56 ;  /* 0x00000038ff787e24 */ /* 0x000fc6000f8e00ff */
[----:B------:R-:W1:Y:S01]  /*89e0*/  MUFU.EX2 R21, R21 ;  /* 0x0000001500157308 */ /* 0x000e620000000800 */
[----:B0-----:R-:W-:Y:S01]  /*89f0*/  FFMA.FTZ R14, R160, R0, -R3 ;  /* 0x00000000a00e7223 */ /* 0x001fe20000010803 */
[----:B------:R-:W-:-:S05]  /*8a00*/  @!P1 VIADD R120, R120, 0x30840 ;  /* 0x0003084078789836 */ /* 0x000fca0000000000 */
[----:B------:R-:W-:Y:S01]  /*8a10*/  @!P1 PRMT R120, RZ, 0x654, R120 ;  /* 0x00000654ff789816 */ /* 0x000fe20000000078 */
[----:B------:R-:W-:Y:S08]  /*8a20*/  MUFU.EX2 R23, R23 ;  /* 0x0000001700177308 */ /* 0x000ff00000000800 */
[----:B------:R-:W-:Y:S01]  /*8a30*/  MUFU.EX2 R14, R14 ;  /* 0x0000000e000e7308 */ /* 0x000fe20000000800 */
[----:B-1----:R-:W-:-:S07]  /*8a40*/  FFMA.FTZ R9, R2, R9, R21 ;  /* 0x0000000902097223 */ /* 0x002fce0000010015 */
[----:B------:R-:W-:Y:S01]  /*8a50*/  MUFU.EX2 R20, R20 ;  /* 0x0000001400147308 */ /* 0x000fe20000000800 */
[----:B------:R-:W-:Y:S02]  /*8a60*/  WARPGROUP.DEPBAR.LE gsb0, 0x0 ;  /* 0x00008000000079c5 */ /* 0x000fe40000010000 */
[----:B------:R-:W-:Y:S01]  /*8a70*/  WARPGROUP.ARRIVE ;  /* 0x00000000000079c5 */ /* 0x000fe20000000000 */
[--C-:B------:R-:W-:Y:S01]  /*8a80*/  FFMA.FTZ R188, R121, R0, -R3.reuse ;  /* 0x0000000079bc7223 */ /* 0x100fe20000010803 */
[----:B------:R-:W-:Y:S01]  /*8a90*/  FMNMX.FTZ R121, R135, R4, !PT ;  /* 0x0000000487797209 */ /* 0x000fe20007810000 */
[----:B------:R-:W-:-:S03]  /*8aa0*/  FFMA.FTZ R190, R124, R0, -R3 ;  /* 0x000000007cbe7223 */ /* 0x000fc60000010803 */
[----:B------:R-:W-:Y:S01]  /*8ab0*/  HGMMA.64x192x16.F32 R24, R184, gdesc[UR12].tnspB, R24, gsb0 ;  /* 0x42e0000cb8187df0 */ /* 0x000fe20008000818 */
[----:B------:R-:W-:Y:S01]  /*8ac0*/  UMOV UR14, UR10 ;  /* 0x0000000a000e7c82 */ /* 0x000fe20008000000 */
[----:B------:R-:W-:Y:S01]  /*8ad0*/  UMOV UR15, 0x40000040 ;  /* 0x40000040000f7882 */ /* 0x000fe20000000000 */
[----:B------:R-:W-:Y:S01]  /*8ae0*/  UIADD3 UR10, UR6, 0x180, URZ ;  /* 0x00000180060a7890 */ /* 0x000fe2000fffe03f */
[----:B------:R-:W-:Y:S01]  /*8af0*/  FMNMX.FTZ R4, R138, R121, !PT ;  /* 0x000000798a047209 */ /* 0x000fe20007810000 */
[----:B------:R-:W0:Y:S03]  /*8b00*/  MUFU.EX2 R188, R188 ;  /* 0x000000bc00bc7308 */ /* 0x000e260000000800 */
[----:B------:R-:W-:-:S04]  /*8b10*/  FMNMX.FTZ R121, R139, R4, !PT ;  /* 0x000000048b797209 */ /* 0x000fc80007810000 */
[----:B------:R-:W-:Y:S01]  /*8b20*/  FMNMX.FTZ R4, R142, R121, !PT ;  /* 0x000000798e047209 */ /* 0x000fe20007810000 */
[----:B------:R-:W-:Y:S01]  /*8b30*/  FFMA.FTZ R121, R129, R0, -R3 ;  /* 0x0000000081797223 */ /* 0x000fe20000010803 */
[----:B------:R-:W-:Y:S02]  /*8b40*/  MUFU.EX2 R190, R190 ;  /* 0x000000be00be7308 */ /* 0x000fe40000000800 */
[----:B------:R-:W-:-:S04]  /*8b50*/  FMNMX.FTZ R125, R143, R4, !PT ;  /* 0x000000048f7d7209 */ /* 0x000fc80007810000 */
[----:B------:R-:W-:Y:S02]  /*8b60*/  FMNMX.FTZ R4, R146, R125, !PT ;  /* 0x0000007d92047209 */ /* 0x000fe40007810000 */
[----:B------:R-:W-:Y:S01]  /*8b70*/  MUFU.EX2 R121, R121 ;  /* 0x0000007900797308 */ /* 0x000fe20000000800 */
[C---:B0-----:R-:W-:Y:S01]  /*8b80*/  FADD.FTZ R9, R188.reuse, R9 ;  /* 0x00000009bc097221 */ /* 0x041fe20000010000 */
[----:B------:R-:W-:Y:S02]  /*8b90*/  FMNMX.FTZ R125, R147, R4, !PT ;  /* 0x00000004937d7209 */ /* 0x000fe40007810000 */
[----:B------:R-:W-:Y:S02]  /*8ba0*/  F2FP.F16.F32.PACK_AB R188, R188, R21 ;  /* 0x00000015bcbc723e */ /* 0x000fe400000000ff */
[----:B------:R-:W-:Y:S01]  /*8bb0*/  FMNMX.FTZ R4, R150, R125, !PT ;  /* 0x0000007d96047209 */ /* 0x000fe20007810000 */
[----:B------:R-:W-:-:S03]  /*8bc0*/  FFMA.FTZ R125, R133, R0, -R3 ;  /* 0x00000000857d7223 */ /* 0x000fc60000010803 */
[----:B------:R-:W-:-:S03]  /*8bd0*/  FMNMX.FTZ R129, R151, R4, !PT ;  /* 0x0000000497817209 */ /* 0x000fc60007810000 */
[----:B------:R-:W-:Y:S01]  /*8be0*/  MUFU.EX2 R125, R125 ;  /* 0x0000007d007d7308 */ /* 0x000fe20000000800 */
[----:B------:R-:W-:-:S04]  /*8bf0*/  FMNMX.FTZ R4, R154, R129, !PT ;  /* 0x000000819a047209 */ /* 0x000fc80007810000 */
[----:B------:R-:W-:-:S04]  /*8c00*/  FMNMX.FTZ R129, R155, R4, !PT ;  /* 0x000000049b817209 */ /* 0x000fc80007810000 */
[----:B------:R-:W-:Y:S01]  /*8c10*/  FMNMX.FTZ R4, R158, R129, !PT ;  /* 0x000000819e047209 */ /* 0x000fe20007810000 */
[-CC-:B------:R-:W-:Y:S01]  /*8c20*/  FFMA.FTZ R129, R137, R0.reuse, -R3.reuse ;  /* 0x0000000089817223 */ /* 0x180fe20000010803 */
[-CC-:B------:R-:W-:Y:S01]  /*8c30*/  FFMA.FTZ R137, R145, R0.reuse, -R3.reuse ;  /* 0x0000000091897223 */ /* 0x180fe20000010803 */
[--C-:B------:R-:W-:Y:S01]  /*8c40*/  FFMA.FTZ R145, R153, R0, -R3.reuse ;  /* 0x0000000099917223 */ /* 0x100fe20000010803 */
[----:B------:R-:W-:Y:S01]  /*8c50*/  FMNMX.FTZ R133, R159, R4, !PT ;  /* 0x000000049f857209 */ /* 0x000fe20007810000 */
[----:B------:R-:W-:Y:S02]  /*8c60*/  FFMA.FTZ R153, R161, R0, -R3 ;  /* 0x00000000a1997223 */ /* 0x000fe40000010803 */
[----:B------:R-:W-:Y:S01]  /*8c70*/  MUFU.EX2 R129, R129 ;  /* 0x0000008100817308 */ /* 0x000fe20000000800 */
[----:B------:R-:W-:-:S04]  /*8c80*/  FMNMX.FTZ R4, R162, R133, !PT ;  /* 0x00000085a2047209 */ /* 0x000fc80007810000 */
[----:B------:R-:W-:-:S03]  /*8c90*/  FMNMX.FTZ R133, R163, R4, !PT ;  /* 0x00000004a3857209 */ /* 0x000fc60007810000 */
[----:B------:R-:W-:Y:S01]  /*8ca0*/  MUFU.EX2 R137, R137 ;  /* 0x0000008900897308 */ /* 0x000fe20000000800 */
[----:B------:R-:W-:Y:S01]  /*8cb0*/  FMNMX.FTZ R4, R166, R133, !PT ;  /* 0x00000085a6047209 */ /* 0x000fe20007810000 */
[-CC-:B------:R-:W-:Y:S01]  /*8cc0*/  FFMA.FTZ R133, R141, R0.reuse, -R3.reuse ;  /* 0x000000008d857223 */ /* 0x180fe20000010803 */
[-CC-:B------:R-:W-:Y:S01]  /*8cd0*/  FFMA.FTZ R141, R149, R0.reuse, -R3.reuse ;  /* 0x00000000958d7223 */ /* 0x180fe20000010803 */
[----:B------:R-:W-:Y:S01]  /*8ce0*/  FFMA.FTZ R149, R157, R0, -R3 ;  /* 0x000000009d957223 */ /* 0x000fe20000010803 */
[----:B------:R-:W-:-:S03]  /*8cf0*/  FMNMX.FTZ R4, R167, R4, !PT ;  /* 0x00000004a7047209 */ /* 0x000fc60007810000 */
        /* <DEDUP_REMOVED lines=8> */
[----:B------:R-:W-:-:S04]  /*8d80*/  FFMA.FTZ R186, R132, R0, -R3 ;  /* 0x0000000084ba7223 */ /* 0x000fc80000010803 */
[----:B------:R-:W-:Y:S01]  /*8d90*/  HGMMA.64x192x16.F32 R24, R180, gdesc[UR12].tnspB, R24, gsb0 ;  /* 0x42e0000cb4187df0 */ /* 0x000fe20008000818 */
        /* <DEDUP_REMOVED lines=9> */
[----:B------:R-:W-:-:S04]  /*8e30*/  FFMA.FTZ R182, R140, R0, -R3 ;  /* 0x000000008cb67223 */ /* 0x000fc80000010803 */
[----:B------:R-:W-:Y:S01]  /*8e40*/  HGMMA.64x192x16.F32 R24, R176, gdesc[UR12].tnspB, R24, gsb0 ;  /* 0x42e0000cb0187df0 */ /* 0x000fe20008000818 */
[----:B------:R-:W-:Y:S01]  /*8e50*/  UMOV UR14, UR10 ;  /* 0x0000000a000e7c82 */ /* 0x000fe20008000000 */
[----:B------:R-:W-:Y:S01]  /*8e60*/  UMOV UR15, 0x40000040 ;  /* 0x40000040000f7882 */ /* 0x000fe20000000000 */
[----:B------:R-:W-:Y:S08]  /*8e70*/  MUFU.EX2 R180, R180 ;  /* 0x000000b400b47308 */ /* 0x000ff00000000800 */
[----:B------:R-:W-:Y:S01]  /*8e80*/  MUFU.EX2 R182, R182 ;  /* 0x000000b600b67308 */ /* 0x000fe20000000800 */
[----:B------:R-:W-:-:S02]  /*8e90*/  WARPGROUP.DEPBAR.LE gsb0, 0x0 ;  /* 0x00008000000079c5 */ /* 0x000fc40000010000 */
[----:B------:R-:W-:Y:S01]  /*8ea0*/  WARPGROUP.ARRIVE ;  /* 0x00000000000079c5 */ /* 0x000fe20000000000 */
[-CC-:B------:R-:W-:Y:S01]  /*8eb0*/  FFMA.FTZ R176, R144, R0.reuse, -R3.reuse ;  /* 0x0000000090b07223 */ /* 0x180fe20000010803 */
[----:B------:R-:W-:-:S04]  /*8ec0*/  FFMA.FTZ R178, R148, R0, -R3 ;  /* 0x0000000094b27223 */ /* 0x000fc80000010803 */
[----:B------:R-:W-:Y:S01]  /*8ed0*/  HGMMA.64x192x16.F32 R24, R172, gdesc[UR12].tnspB, R24, gsb0 ;  /* 0x42e0000cac187df0 */ /* 0x000fe20008000818 */
[----:B------:R-:W-:Y:S08]  /*8ee0*/  MUFU.EX2 R176, R176 ;  /* 0x000000b000b07308 */ /* 0x000ff00000000800 */
[----:B------:R-:W-:Y:S01]  /*8ef0*/  MUFU.EX2 R178, R178 ;  /* 0x000000b200b27308 */ /* 0x000fe20000000800 */
[----:B------:R-:W-:-:S02]  /*8f00*/  WARPGROUP.DEPBAR.LE gsb0, 0x0 ;  /* 0x00008000000079c5 */ /* 0x000fc40000010000 */
[----:B------:R-:W-:Y:S01]  /*8f10*/  WARPGROUP.ARRIVE ;  /* 0x00000000000079c5 */ /* 0x000fe20000000000 */
[----:B------:R-:W0:Y:S01]  /*8f20*/  SHFL.BFLY PT, R173, R4, 0x2, 0x1f ;  /* 0x0c401f0004ad7f89 */ /* 0x000e2200000e0000 */
[-CC-:B------:R-:W-:Y:S01]  /*8f30*/  FFMA.FTZ R172, R152, R0.reuse, -R3.reuse ;  /* 0x0000000098ac7223 */ /* 0x180fe20000010803 */
[----:B------:R-:W-:-:S05]  /*8f40*/  FFMA.FTZ R174, R156, R0, -R3 ;  /* 0x000000009cae7223 */ /* 0x000fca0000010803 */
[----:B------:R-:W-:Y:S01]  /*8f50*/  HGMMA.64x192x16.F32 R24, R168, gdesc[UR4].tnspB, R24, gsb0 ;  /* 0x42e00004a8187df0 */ /* 0x000fe20008000818 */
[----:B------:R-:W-:Y:S01]  /*8f60*/  UMOV UR7, UR4 ;  /* 0x0000000400077c82 */ /* 0x000fe20008000000 */
[----:B------:R-:W-:Y:S08]  /*8f70*/  MUFU.EX2 R172, R172 ;  /* 0x000000ac00ac7308 */ /* 0x000ff00000000800 */
[----:B------:R-:W-:Y:S01]  /*8f80*/  MUFU.EX2 R174, R174 ;  /* 0x000000ae00ae7308 */ /* 0x000fe20000000800 */
[----:B0-----:R-:W-:-:S05]  /*8f90*/  FMNMX.FTZ R173, R4, R173, !PT ;  /* 0x000000ad04ad7209 */ /* 0x001fca0007810000 */
[----:B------:R-:W0:Y:S02]  /*8fa0*/  SHFL.BFLY PT, R4, R173, 0x1, 0x1f ;  /* 0x0c201f00ad047f89 */ /* 0x000e2400000e0000 */
[----:B0-----:R-:W-:-:S05]  /*8fb0*/  FMNMX.FTZ R4, R173, R4, !PT ;  /* 0x00000004ad047209 */ /* 0x001fca0007810000 */
[C---:B------:R-:W-:Y:S01]  /*8fc0*/  FADD.FTZ R3, -R4.reuse, R15 ;  /* 0x0000000f04037221 */ /* 0x040fe20000010100 */
[-C--:B------:R-:W-:Y:S01]  /*8fd0*/  FMUL.FTZ R157, R4, R0.reuse ;  /* 0x00000000049d7220 */ /* 0x080fe20000410000 */
[----:B------:R-:W-:Y:S02]  /*8fe0*/  MUFU.EX2 R15, R165 ;  /* 0x000000a5000f7308 */ /* 0x000fe40000000800 */
[-C--:B------:R-:W-:Y:S01]  /*8ff0*/  FMUL.FTZ R3, R3, R0.reuse ;  /* 0x0000000003037220 */ /* 0x080fe20000410000 */
[-CC-:B------:R-:W-:Y:S01]  /*9000*/  FFMA.FTZ R22, R122, R0.reuse, -R157.reuse ;  /* 0x000000007a167223 */ /* 0x180fe2000001089d */
[-CC-:B------:R-:W-:Y:S01]  /*9010*/  FFMA.FTZ R123, R123, R0.reuse, -R157.reuse ;  /* 0x000000007b7b7223 */ /* 0x180fe2000001089d */
[-CC-:B------:R-:W-:Y:S01]  /*9020*/  FFMA.FTZ R126, R126, R0.reuse, -R157.reuse ;  /* 0x000000007e7e7223 */ /* 0x180fe2000001089d */
[-CC-:B------:R-:W-:Y:S01]  /*9030*/  FFMA.FTZ R127, R127, R0.reuse, -R157.reuse ;  /* 0x000000007f7f7223 */ /* 0x180fe2000001089d */
[----:B------:R-:W-:Y:S01]  /*9040*/  IMAD.U32 R122, RZ, RZ, UR11 ;  /* 0x0000000bff7a7e24 */ /* 0x000fe2000f8e00ff */
        /* <DEDUP_REMOVED lines=21> */
[-CC-:B------:R-:W-:Y:S01]  /*91a0*/  FFMA.FTZ R166, R166, R0.reuse, -R157.reuse ;  /* 0x00000000a6a67223 */ /* 0x180fe2000001089d */
[----:B------:R-:W-:-:S02]  /*91b0*/  FFMA.FTZ R157, R167, R0, -R157 ;  /* 0x00000000a79d7223 */ /* 0x000fc4000001089d */
        /* <DEDUP_REMOVED lines=36> */
[----:B--2---:R-:W-:Y:S01]  /*9400*/  FADD.FTZ R8, R179, R8 ;  /* 0x00000008b3087221 */ /* 0x004fe20000010000 */
[----:B------:R-:W-:Y:S02]  /*9410*/  WARPGROUP.DEPBAR.LE gsb0, 0x0 ;  /* 0x00008000000079c5 */ /* 0x000fe40000010000 */
[----:B------:R2:W-:Y:S04]  /*9420*/  @!P1 SYNCS.ARRIVE.TRANS64.RED.A1T0 RZ, [R120+URZ], RZ ;  /* 0x000000ff78ff99a7 */ /* 0x0005e8000810043f */
[----:B------:R-:W3:Y:S01]  /*9430*/  MUFU.EX2 R155, R155 ;  /* 0x0000009b009b7308 */ /* 0x000ee20000000800 */
[----:B0-----:R-:W-:Y:S01]  /*9440*/  FADD.FTZ R8, R151, R8 ;  /* 0x0000000897087221 */ /* 0x001fe20000010000 */
[----:B------:R-:W-:-:S02]  /*9450*/  F2FP.F16.F32.PACK_AB R168, R153, R14 ;  /* 0x0000000e99a8723e */ /* 0x000fc400000000ff */
[----:B------:R-:W-:Y:S02]  /*9460*/  F2FP.F16.F32.PACK_AB R170, R15, R20 ;  /* 0x000000140faa723e */ /* 0x000fe400000000ff */
[----:B------:R-:W-:Y:S01]  /*9470*/  F2FP.F16.F32.PACK_AB R179, R151, R179 ;  /* 0x000000b397b3723e */ /* 0x000fe200000000ff */
[----:B--2---:R-:W-:Y:S01]  /*9480*/  @!P1 VIADD R120, R122, 0x30860 ;  /* 0x000308607a789836 */ /* 0x004fe20000000000 */
[----:B------:R-:W0:Y:S01]  /*9490*/  MUFU.EX2 R175, R158 ;  /* 0x0000009e00af7308 */ /* 0x000e220000000800 */
[----:B-1----:R-:W-:-:S03]  /*94a0*/  FADD.FTZ R8, R173, R8 ;  /* 0x00000008ad087221 */ /* 0x002fc60000010000 */
[----:B------:R-:W-:-:S04]  /*94b0*/  @!P1 PRMT R120, RZ, 0x654, R120 ;  /* 0x00000654ff789816 */ /* 0x000fc80000000078 */
[----:B------:R1:W-:Y:S01]  /*94c0*/  @!P1 SYNCS.ARRIVE.TRANS64.RED.A1T0 RZ, [R120+URZ], RZ ;  /* 0x000000ff78ff99a7 */ /* 0x0003e2000810043f */
[----:B------:R-:W2:Y:S01]  /*94d0*/  MUFU.EX2 R159, R159 ;  /* 0x0000009f009f7308 */ /* 0x000ea20000000800 */
[C---:B---3--:R-:W-:Y:S01]  /*94e0*/  FADD.FTZ R8, R155.reuse, R8 ;  /* 0x000000089b087221 */ /* 0x048fe20000010000 */
[----:B------:R-:W-:Y:S01]  /*94f0*/  F2FP.F16.F32.PACK_AB R173, R155, R173 ;  /* 0x000000ad9bad723e */ /* 0x000fe200000000ff */
[----:B-1----:R-:W-:-:S05]  /*9500*/  FADD.FTZ R120, R190, R9 ;  /* 0x00000009be787221 */ /* 0x002fca0000010000 */
[----:B------:R-:W1:Y:S01]  /*9510*/  MUFU.EX2 R169, R162 ;  /* 0x000000a200a97308 */ /* 0x000e620000000800 */
[----:B0-----:R-:W-:Y:S01]  /*9520*/  FADD.FTZ R8, R175, R8 ;  /* 0x00000008af087221 */ /* 0x001fe20000010000 */
[C---:B------:R-:W-:Y:S01]  /*9530*/  F2FP.F16.F32.PACK_AB R190, R23.reuse, R190 ;  /* 0x000000be17be723e */ /* 0x040fe200000000ff */
[----:B------:R-:W-:-:S04]  /*9540*/  FADD.FTZ R9, R23, R120 ;  /* 0x0000007817097221 */ /* 0x000fc80000010000 */
[----:B------:R-:W-:Y:S01]  /*9550*/  FADD.FTZ R120, R184, R9 ;  /* 0x00000009b8787221 */ /* 0x000fe20000010000 */
[----:B------:R-:W0:Y:S01]  /*9560*/  MUFU.EX2 R163, R163 ;  /* 0x000000a300a37308 */ /* 0x000e220000000800 */
[----:B--2---:R-:W-:Y:S01]  /*9570*/  FADD.FTZ R8, R159, R8 ;  /* 0x000000089f087221 */ /* 0x004fe20000010000 */
[C---:B------:R-:W-:Y:S01]  /*9580*/  F2FP.F16.F32.PACK_AB R184, R121.reuse, R184 ;  /* 0x000000b879b8723e */ /* 0x040fe200000000ff */
[----:B------:R-:W-:Y:S01]  /*9590*/  FADD.FTZ R9, R121, R120 ;  /* 0x0000007879097221 */ /* 0x000fe20000010000 */
[----:B------:R-:W-:-:S03]  /*95a0*/  F2FP.F16.F32.PACK_AB R175, R159, R175 ;  /* 0x000000af9faf723e */ /* 0x000fc600000000ff */
[----:B------:R-:W-:Y:S01]  /*95b0*/  FADD.FTZ R120, R186, R9 ;  /* 0x00000009ba787221 */ /* 0x000fe20000010000 */
[----:B------:R-:W2:Y:S01]  /*95c0*/  MUFU.EX2 R171, R166 ;  /* 0x000000a600ab7308 */ /* 0x000ea20000000800 */
[----:B-1----:R-:W-:Y:S01]  /*95d0*/  FADD.FTZ R8, R169, R8 ;  /* 0x00000008a9087221 */ /* 0x002fe20000010000 */
[C---:B------:R-:W-:Y:S01]  /*95e0*/  F2FP.F16.F32.PACK_AB R186, R125.reuse, R186 ;  /* 0x000000ba7dba723e */ /* 0x040fe200000000ff */
[----:B------:R-:W-:-:S04]  /*95f0*/  FADD.FTZ R9, R125, R120 ;  /* 0x000000787d097221 */ /* 0x000fc80000010000 */
[----:B------:R-:W-:Y:S01]  /*9600*/  FADD.FTZ R120, R180, R9 ;  /* 0x00000009b4787221 */ /* 0x000fe20000010000 */
[----:B------:R-:W1:Y:S01]  /*9610*/  MUFU.EX2 R157, R157 ;  /* 0x0000009d009d7308 */ /* 0x000e620000000800 */
[----:B0-----:R-:W-:Y:S01]  /*9620*/  FADD.FTZ R8, R163, R8 ;  /* 0x00000008a3087221 */ /* 0x001fe20000010000 */
[C---:B------:R-:W-:Y:S01]  /*9630*/  F2FP.F16.F32.PACK_AB R180, R129.reuse, R180 ;  /* 0x000000b481b4723e */ /* 0x040fe200000000ff */
[----:B------:R-:W-:Y:S01]  /*9640*/  FADD.FTZ R9, R129, R120 ;  /* 0x0000007881097221 */ /* 0x000fe20000010000 */
[----:B------:R-:W-:-:S03]  /*9650*/  F2FP.F16.F32.PACK_AB R169, R163, R169 ;  /* 0x000000a9a3a9723e */ /* 0x000fc600000000ff */
[----:B------:R-:W-:Y:S01]  /*9660*/  FADD.FTZ R120, R182, R9 ;  /* 0x00000009b6787221 */ /* 0x000fe20000010000 */
[----:B------:R-:W-:Y:S01]  /*9670*/  F2FP.F16.F32.PACK_AB R182, R133, R182 ;  /* 0x000000b685b6723e */ /* 0x000fe200000000ff */
[----:B--2---:R-:W-:Y:S02]  /*9680*/  FADD.FTZ R8, R171, R8 ;  /* 0x00000008ab087221 */ /* 0x004fe40000010000 */
[----:B------:R-:W-:-:S04]  /*9690*/  FADD.FTZ R9, R133, R120 ;  /* 0x0000007885097221 */ /* 0x000fc80000010000 */
[----:B------:R-:W-:Y:S01]  /*96a0*/  FADD.FTZ R22, R176, R9 ;  /* 0x00000009b0167221 */ /* 0x000fe20000010000 */
[----:B------:R-:W-:Y:S01]  /*96b0*/  F2FP.F16.F32.PACK_AB R176, R137, R176 ;  /* 0x000000b089b0723e */ /* 0x000fe200000000ff */
[C---:B-1----:R-:W-:Y:S01]  /*96c0*/  FADD.FTZ R8, R157.reuse, R8 ;  /* 0x000000089d087221 */ /* 0x042fe20000010000 */
[----:B------:R-:W-:Y:S01]  /*96d0*/  F2FP.F16.F32.PACK_AB R171, R157, R171 ;  /* 0x000000ab9dab723e */ /* 0x000fe200000000ff */
[----:B------:R-:W-:-:S04]  /*96e0*/  FADD.FTZ R9, R137, R22 ;  /* 0x0000001689097221 */ /* 0x000fc80000010000 */
[----:B------:R-:W-:Y:S01]  /*96f0*/  FADD.FTZ R22, R178, R9 ;  /* 0x00000009b2167221 */ /* 0x000fe20000010000 */
[----:B------:R-:W-:-:S03]  /*9700*/  F2FP.F16.F32.PACK_AB R178, R141, R178 ;  /* 0x000000b28db2723e */ /* 0x000fc600000000ff */
[----:B------:R-:W-:-:S04]  /*9710*/  FADD.FTZ R9, R141, R22 ;  /* 0x000000168d097221 */ /* 0x000fc80000010000 */
        /* <DEDUP_REMOVED lines=10> */
[----:B------:R-:W-:Y:S02]  /*97c0*/  IMAD.MOV.U32 R15, RZ, RZ, R4 ;  /* 0x000000ffff0f7224 */ /* 0x000fe400078e0004 */
[----:B------:R-:W-:Y:S01]  /*97d0*/  IMAD.MOV.U32 R14, RZ, RZ, R5 ;  /* 0x000000ffff0e7224 */ /* 0x000fe200078e0005 */
[----:B------:R-:W-:Y:S06]  /*97e0*/  @P2 BRA `(.L_x_4188) ;  /* 0xffffffe000a02947 */ /* 0x000fec000383ffff */
.L_x_4179:
        /* <DEDUP_REMOVED lines=9> */
.L_x_4206:
[----:B------:R-:W-:-:S04]  /*9880*/  UIADD3 UR4, UR7, 0x1, URZ ;  /* 0x0000000107047890 */ /* 0x000fc8000fffe03f */
[----:B------:R-:W-:-:S04]  /*9890*/  UISETP.NE.AND UP2, UPT, UR4, 0x2, UPT ;  /* 0x000000020400788c */ /* 0x000fc8000bf45270 */
[----:B------:R-:W-:Y:S02]  /*98a0*/  USEL UR5, URZ, 0x1, UP2 ;  /* 0x000000013f057887 */ /* 0x000fe40009000000 */
[----:B------:R-:W-:Y:S02]  /*98b0*/  USEL UR4, UR4, URZ, UP2 ;  /* 0x0000003f04047287 */ /* 0x000fe40009000000 */
[----:B------:R-:W-:Y:S01]  /*98c0*/  ULOP3.LUT UR5, UR58, UR5, URZ, 0x3c, !UPT ;  /* 0x000000053a057292 */ /* 0x000fe2000f8e3c3f */
[----:B------:R-:W-:Y:S11]  /*98d0*/  @!P0 BRA `(.L_x_4190) ;  /* 0x0000000000048947 */ /* 0x000ff60003800000 */
[----:B------:R-:W-:Y:S01]  /*98e0*/  BPT.TRAP 0x1 ;  /* 0x000000040000795c */ /* 0x000fe20000300000 */
.L_x_4190:
[----:B------:R-:W-:Y:S01]  /*98f0*/  ULEA UR56, UR4, UR57, 0x3 ;  /* 0x0000003904387291 */ /* 0x000fe2000f8e183f */
[----:B------:R-:W-:-:S05]  /*9900*/  IMAD.U32 R0, RZ, RZ, UR5 ;  /* 0x00000005ff007e24 */ /* 0x000fca000f8e00ff */
[----:B------:R-:W-:-:S04]  /*9910*/  SHF.L.U32 R0, R0, 0x1f, RZ ;  /* 0x0000001f00007819 */ /* 0x000fc800000006ff */
[----:B------:R0:W1:Y:S01]  /*9920*/  SYNCS.PHASECHK.TRANS64.TRYWAIT P2, [UR56+0x30830], R0 ;  /* 0x03083000ff0075a7 */ /* 0x0000620008040178 */
[----:B------:R-:W-:Y:S05]  /*9930*/  @!P0 BRA `(.L_x_4191) ;  /* 0x0000000000048947 */ /* 0x000fea0003800000 */
[----:B------:R-:W-:Y:S01]  /*9940*/  BPT.TRAP 0x1 ;  /* 0x000000040000795c */ /* 0x000fe20000300000 */
.L_x_4191:
[----:B-1----:R-:W-:Y:S05]  /*9950*/  @P2 BRA `(.L_x_4192) ;  /* 0x0000000000082947 */ /* 0x002fea0003800000 */
[----:B------:R-:W1:Y:S02]  /*9960*/  SYNCS.PHASECHK.TRANS64.TRYWAIT P2, [UR56+0x30830], R0 ;  /* 0x03083000ff0075a7 */ /* 0x000e640008040178 */
[----:B-1----:R-:W-:Y:S05]  /*9970*/  @!P2 BRA `(.L_x_4193) ;  /* 0x000000a400dca947 */ /* 0x002fea0003800000 */
.L_x_4192:
        /* <DEDUP_REMOVED lines=161> */
.L_x_4194:
[----:B------:R-:W-:Y:S01]  /*a390*/  ULEA UR11, UR7, UR57, 0x3 ;  /* 0x00000039070b7291 */ /* 0x000fe2000f8e183f */
[----:B01----:R-:W-:-:S05]  /*a3a0*/  IMAD.U32 R0, RZ, RZ, UR58 ;  /* 0x0000003aff007e24 */ /* 0x003fca000f8e00ff */
[----:B------:R-:W-:-:S04]  /*a3b0*/  SHF.L.U32 R0, R0, 0x1f, RZ ;  /* 0x0000001f00007819 */ /* 0x000fc800000006ff */
[----:B------:R0:W1:Y:S01]  /*a3c0*/  SYNCS.PHASECHK.TRANS64.TRYWAIT P2, [UR11+0x30850], R0 ;  /* 0x03085000ff0075a7 */ /* 0x000062000804014b */
[----:B------:R-:W-:Y:S05]  /*a3d0*/  @!P0 BRA `(.L_x_4195) ;  /* 0x0000000000048947 */ /* 0x000fea0003800000 */
[----:B------:R-:W-:Y:S01]  /*a3e0*/  BPT.TRAP 0x1 ;  /* 0x000000040000795c */ /* 0x000fe20000300000 */
.L_x_4195:
[----:B-1----:R-:W-:Y:S05]  /*a3f0*/  @P2 BRA `(.L_x_4196) ;  /* 0x0000000000082947 */ /* 0x002fea0003800000 */
[----:B------:R-:W1:Y:S02]  /*a400*/  SYNCS.PHASECHK.TRANS64.TRYWAIT P2, [UR11+0x30850], R0 ;  /* 0x03085000ff0075a7 */ /* 0x000e64000804014b */
[----:B-1----:R-:W-:Y:S05]  /*a410*/  @!P2 BRA `(.L_x_4197) ;  /* 0x0000009c004ca947 */ /* 0x002fea0003800000 */
.L_x_4196:
        /* <DEDUP_REMOVED lines=8> */
[----:B------:R-:W-:Y:S01]  /*a4a0*/  ULOP3.LUT UR6, UR6, 0x3fff, URZ, 0xc0, !UPT ;  /* 0x00003fff06067892 */ /* 0x000fe2000f8ec03f */
[----:B------:R-:W-:Y:S01]  /*a4b0*/  IMAD R20, R13, -0x60, RZ ;  /* 0xffffffa00d147824 */ /* 0x000fe200078e02ff */
[----:B------:R-:W-:Y:S01]  /*a4c0*/  ULDC UR15, c[0x0][0x9e0] ;  /* 0x00027800000f7ab9 */ /* 0x000fe20000000800 */
[----:B------:R-:W-:Y:S01]  /*a4d0*/  @!P1 VIADD R0, R0, 0x30840 ;  /* 0x0003084000009836 */ /* 0x000fe20000000000 */
[----:B------:R-:W-:-:S04]  /*a4e0*/  ULOP3.LUT UR6, UR6, 0x3000000, URZ, 0xfc, !UPT ;  /* 0x0300000006067892 */ /* 0x000fc8000f8efc3f */
[----:B------:R-:W-:Y:S01]  /*a4f0*/  UIMAD UR10, UR7, 0x900, UR6 ;  /* 0x00000900070a78a4 */ /* 0x000fe2000f8e0206 */
[----:B------:R-:W-:Y:S02]  /*a500*/  @!P1 PRMT R0, RZ, 0x654, R0 ;  /* 0x00000654ff009816 */ /* 0x000fe40000000000 */
        /* <DEDUP_REMOVED lines=38> */
[C---:B------:R-:W-:Y:S01]  /*a770*/  VIADD R170, R3.reuse, 0xffffffff ;  /* 0xffffffff03aa7836 */ /* 0x040fe20000000000 */
[----:B-1----:R-:W-:-:S05]  /*a780*/  IADD3 R0, R3, -UR61, R18 ;  /* 0x8000003d03007c10 */ /* 0x002fca000fffe012 */
[C---:B------:R-:W-:Y:S02]  /*a790*/  VIADD R22, R0.reuse, UR15 ;  /* 0x0000000f00167c36 */ /* 0x040fe40008000000 */
[----:B------:R-:W-:Y:S02]  /*a7a0*/  VIADD R168, R0, UR14 ;  /* 0x0000000e00a87c36 */ /* 0x000fe40008000000 */
[--C-:B0-----:R-:W-:Y:S02]  /*a7b0*/  IMAD.IADD R0, R22, 0x1, R21.reuse ;  /* 0x0000000116007824 */ /* 0x101fe400078e0215 */
[----:B------:R-:W-:Y:S01]  /*a7c0*/  IMAD.IADD R2, R168, 0x1, R21 ;  /* 0x00000001a8027824 */ /* 0x000fe200078e0215 */
[----:B------:R-:W-:Y:S06]  /*a7d0*/  @P2 BRA `(.L_x_4198) ;  /* 0x00000000005c2947 */ /* 0x000fec0003800000 */
[----:B------:R-:W-:Y:S01]  /*a7e0*/  ULDC UR6, c[0x0][0x2f0] ;  /* 0x0000bc0000067ab9 */ /* 0x000fe20000000800 */
[----:B------:R-:W-:Y:S01]  /*a7f0*/  BSSY B0, `(.L_x_4199) ;  /* 0x0000012000007945 */ /* 0x000fe20003800000 */
[----:B------:R-:W-:-:S04]  /*a800*/  IMAD R3, R16, UR6, R21 ;  /* 0x0000000610037c24 */ /* 0x000fc8000f8e0215 */
        /* <DEDUP_REMOVED lines=11> */
.L_x_4200:
[----:B------:R-:W-:-:S05]  /*a8c0*/  IMAD.U32 R21, RZ, RZ, UR60 ;  /* 0x0000003cff157e24 */ /* 0x000fca000f8e00ff */
[----:B------:R-:W-:-:S13]  /*a8d0*/  ISETP.NE.AND P2, PT, R21, 0x1, PT ;  /* 0x000000011500780c */ /* 0x000fda0003f45270 */
[----:B------:R-:W0:Y:S02]  /*a8e0*/  @P2 LDC.64 R172, c[0x0][0x9e8] ;  /* 0x00027a00ffac2b82 */ /* 0x000e240000000a00 */
[----:B0-----:R-:W-:-:S05]  /*a8f0*/  @P2 IMAD.HI.U32 R4, R3, R172, RZ ;  /* 0x000000ac03042227 */ /* 0x001fca00078e00ff */
[----:B------:R-:W-:-:S07]  /*a900*/  @P2 SHF.R.U32.HI R3, RZ, R173, R4 ;  /* 0x000000adff032219 */ /* 0x000fce0000011604 */
.L_x_4201:
[----:B------:R-:W-:Y:S05]  /*a910*/  BSYNC B0 ;  /* 0x0000000000007941 */ /* 0x000fea0003800000 */
.L_x_4199:
[----:B------:R-:W-:-:S05]  /*a920*/  IMAD R3, R3, R21, R170 ;  /* 0x0000001503037224 */ /* 0x000fca00078e02aa */
[----:B------:R-:W-:Y:S02]  /*a930*/  VIADDMNMX R0, R3, R21, R0, PT ;  /* 0x0000001503007246 */ /* 0x000fe40003800100 */
[----:B------:R-:W-:-:S07]  /*a940*/  VIMNMX R2, R2, R3, !PT ;  /* 0x0000000302027248 */ /* 0x000fce0007fe0100 */
.L_x_4198:
        /* <DEDUP_REMOVED lines=135> */
.L_x_4204:
[----:B------:R-:W-:-:S05]  /*b1c0*/  IMAD.U32 R0, RZ, RZ, UR60 ;  /* 0x0000003cff007e24 */ /* 0x000fca000f8e00ff */
[----:B------:R-:W-:-:S13]  /*b1d0*/  ISETP.NE.AND P6, PT, R0, 0x1, PT ;  /* 0x000000010000780c */ /* 0x000fda0003fc5270 */
[----:B------:R-:W0:Y:S02]  /*b1e0*/  @P6 LDC.64 R180, c[0x0][0x9e8] ;  /* 0x00027a00ffb46b82 */ /* 0x000e240000000a00 */
[----:B0-----:R-:W-:-:S05]  /*b1f0*/  @P6 IMAD.HI.U32 R180, R5, R180, RZ ;  /* 0x000000b405b46227 */ /* 0x001fca00078e00ff */
[----:B------:R-:W-:-:S07]  /*b200*/  @P6 SHF.R.U32.HI R5, RZ, R181, R180 ;  /* 0x000000b5ff056219 */ /* 0x000fce00000116b4 */
.L_x_4205:
[----:B------:R-:W-:Y:S05]  /*b210*/  BSYNC B0 ;  /* 0x0000000000007941 */ /* 0x000fea0003800000 */
.L_x_4203:
[----:B------:R-:W-:-:S05]  /*b220*/  IMAD R5, R5, R0, R170 ;  /* 0x0000000005057224 */ /* 0x000fca00078e02aa */
[----:B------:R-:W-:Y:S02]  /*b230*/  VIADDMNMX R2, R5, R0, R2, PT ;  /* 0x0000000005027246 */ /* 0x000fe40003800102 */
[----:B------:R-:W-:-:S07]  /*b240*/  VIMNMX R4, R4, R5, !PT ;  /* 0x0000000504047248 */ /* 0x000fce0007fe0100 */
.L_x_4202:
        /* <DEDUP_REMOVED lines=91> */
[----:B------:R-:W-:Y:S02]  /*b800*/  ISETP.GT.AND P2, PT, R4, 0x39, !P2 ;  /* 0x000000390400780c */ /* 0x000fe40005744270 */
[----:B------:R-:W-:Y:S01]  /*b810*/  R2UR UR6, R17 ;  /* 0x00000000110672ca */ /* 0x000fe200000e0000 */
        /* <DEDUP_REMOVED lines=9> */
[----:B------:R-:W-:-:S04]  /*b8b0*/  ISETP.GT.AND P2, PT, R4, 0x41, !P2 ;  /* 0x000000410400780c */ /* 0x000fc80005744270 */
        /* <DEDUP_REMOVED lines=13> */
[----:B------:R-:W-:Y:S01]  /*b990*/  ISETP.NE.AND P6, PT, R20, RZ, PT ;  /* 0x000000ff1400720c */ /* 0x000fe20003fc5270 */
[C---:B0-----:R-:W-:Y:S01]  /*b9a0*/  FMUL.FTZ R20, R5.reuse, R0 ;  /* 0x0000000005147220 */ /* 0x041fe20000410000 */
        /* <DEDUP_REMOVED lines=26> */
[-CC-:B------:R-:W-:Y:S01]  /*bb50*/  FFMA.FTZ R190, R197, R0.reuse, -R20.reuse ;  /* 0x00000000c5be7223 */ /* 0x180fe20000010814 */
[--C-:B------:R-:W-:Y:S01]  /*bb60*/  FFMA.FTZ R179, R179, R0, -R20.reuse ;  /* 0x00000000b3b37223 */ /* 0x100fe20000010814 */
[----:B------:R-:W-:Y:S01]  /*bb70*/  FADD.FTZ R3, -R2, R15 ;  /* 0x0000000f02037221 */ /* 0x000fe20000010100 */
[----:B------:R-:W-:Y:S01]  /*bb80*/  FMNMX.FTZ R22, R189, R22, !PT ;  /* 0x00000016bd167209 */ /* 0x000fe20007810000 */
[----:B------:R-:W-:Y:S01]  /*bb90*/  MUFU.EX2 R203, R203 ;  /* 0x000000cb00cb7308 */ /* 0x000fe20000000800 */
[-CC-:B------:R-:W-:Y:S01]  /*bba0*/  FFMA.FTZ R178, R129, R0.reuse, -R20.reuse ;  /* 0x0000000081b27223 */ /* 0x180fe20000010814 */
[----:B------:R-:W-:Y:S01]  /*bbb0*/  FMUL.FTZ R3, R3, R0 ;  /* 0x0000000003037220 */ /* 0x000fe20000410000 */
[----:B------:R-:W-:Y:S01]  /*bbc0*/  FMNMX.FTZ R22, R135, R22, !PT ;  /* 0x0000001687167209 */ /* 0x000fe20007810000 */
[-CC-:B------:R-:W-:Y:S01]  /*bbd0*/  FFMA.FTZ R172, R21, R0.reuse, -R20.reuse ;  /* 0x0000000015ac7223 */ /* 0x180fe20000010814 */
[-CC-:B------:R-:W-:Y:S01]  /*bbe0*/  FFMA.FTZ R168, R125, R0.reuse, -R20.reuse ;  /* 0x000000007da87223 */ /* 0x180fe20000010814 */
[--C-:B------:R-:W-:Y:S01]  /*bbf0*/  FFMA.FTZ R184, R177, R0, -R20.reuse ;  /* 0x00000000b1b87223 */ /* 0x100fe20000010814 */
[----:B------:R-:W-:Y:S01]  /*bc00*/  FMNMX.FTZ R22, R187, R22, !PT ;  /* 0x00000016bb167209 */ /* 0x000fe20007810000 */
[----:B------:R-:W0:Y:S01]  /*bc10*/  MUFU.EX2 R2, R3 ;  /* 0x0000000300027308 */ /* 0x000e220000000800 */
[-CC-:B------:R-:W-:Y:S01]  /*bc20*/  FFMA.FTZ R169, R169, R0.reuse, -R20.reuse ;  /* 0x00000000a9a97223 */ /* 0x180fe20000010814 */
[--C-:B------:R-:W-:Y:S01]  /*bc30*/  FFMA.FTZ R173, R173, R0, -R20.reuse ;  /* 0x00000000adad7223 */ /* 0x100fe20000010814 */
[----:B------:R-:W-:Y:S01]  /*bc40*/  FMNMX.FTZ R22, R139, R22, !PT ;  /* 0x000000168b167209 */ /* 0x000fe20007810000 */
[-CC-:B------:R-:W-:Y:S01]  /*bc50*/  FFMA.FTZ R137, R137, R0.reuse, -R20.reuse ;  /* 0x0000000089897223 */ /* 0x180fe20000010814 */
[-CC-:B------:R-:W-:Y:S01]  /*bc60*/  FFMA.FTZ R129, R149, R0.reuse, -R20.reuse ;  /* 0x0000000095817223 */ /* 0x180fe20000010814 */
[--C-:B------:R-:W-:Y:S01]  /*bc70*/  FFMA.FTZ R21, R153, R0, -R20.reuse ;  /* 0x0000000099157223 */ /* 0x100fe20000010814 */
[----:B------:R-:W-:Y:S01]  /*bc80*/  FMNMX.FTZ R22, R185, R22, !PT ;  /* 0x00000016b9167209 */ /* 0x000fe20007810000 */
[----:B------:R-:W1:Y:S01]  /*bc90*/  MUFU.EX2 R188, R188 ;  /* 0x000000bc00bc7308 */ /* 0x000e620000000800 */
[-CC-:B------:R-:W-:Y:S01]  /*bca0*/  FFMA.FTZ R125, R161, R0.reuse, -R20.reuse ;  /* 0x00000000a17d7223 */ /* 0x180fe20000010814 */
[--C-:B------:R-:W-:Y:S01]  /*bcb0*/  FFMA.FTZ R170, R121, R0, -R20.reuse ;  /* 0x0000000079aa7223 */ /* 0x100fe20000010814 */
[----:B------:R-:W-:Y:S01]  /*bcc0*/  FMNMX.FTZ R22, R127, R22, !PT ;  /* 0x000000167f167209 */ /* 0x000fe20007810000 */
[----:B------:R-:W-:-:S03]  /*bcd0*/  FFMA.FTZ R15, R165, R0, -R20 ;  /* 0x00000000a50f7223 */ /* 0x000fc60000010814 */
[----:B------:R-:W-:Y:S01]  /*bce0*/  FMNMX.FTZ R22, R147, R22, !PT ;  /* 0x0000001693167209 */ /* 0x000fe20007810000 */
[----:B------:R-:W2:Y:S01]  /*bcf0*/  MUFU.EX2 R190, R190 ;  /* 0x000000be00be7308 */ /* 0x000ea20000000800 */
[----:B0-----:R-:W-:Y:S02]  /*bd00*/  FFMA.FTZ R9, R2, R9, R203 ;  /* 0x0000000902097223 */ /* 0x001fe400000100cb */
[----:B------:R-:W-:-:S04]  /*bd10*/  FMNMX.FTZ R22, R123, R22, !PT ;  /* 0x000000167b167209 */ /* 0x000fc80007810000 */
[----:B------:R-:W-:Y:S01]  /*bd20*/  FMNMX.FTZ R22, R151, R22, !PT ;  /* 0x0000001697167209 */ /* 0x000fe20007810000 */
[----:B------:R-:W0:Y:S01]  /*bd30*/  MUFU.EX2 R179, R179 ;  /* 0x000000b300b37308 */ /* 0x000e220000000800 */
[C---:B-1----:R-:W-:Y:S01]  /*bd40*/  FADD.FTZ R9, R188.reuse, R9 ;  /* 0x00000009bc097221 */ /* 0x042fe20000010000 */
[----:B------:R-:W-:Y:S02]  /*bd50*/  F2FP.F16.F32.PACK_AB R188, R188, R203 ;  /* 0x000000cbbcbc723e */ /* 0x000fe400000000ff */
[----:B------:R-:W-:-:S04]  /*bd60*/  FMNMX.FTZ R22, R143, R22, !PT ;  /* 0x000000168f167209 */ /* 0x000fc80007810000 */
[----:B------:R-:W-:Y:S01]  /*bd70*/  FMNMX.FTZ R22, R155, R22, !PT ;  /* 0x000000169b167209 */ /* 0x000fe20007810000 */
[----:B------:R-:W1:Y:S01]  /*bd80*/  MUFU.EX2 R184, R184 ;  /* 0x000000b800b87308 */ /* 0x000e620000000800 */
[----:B--2---:R-:W-:Y:S02]  /*bd90*/  FADD.FTZ R130, R190, R9 ;  /* 0x00000009be827221 */ /* 0x004fe40000010000 */
[----:B------:R-:W-:-:S04]  /*bda0*/  FMNMX.FTZ R22, R199, R22, !PT ;  /* 0x00000016c7167209 */ /* 0x000fc80007810000 */
[----:B------:R-:W-:Y:S01]  /*bdb0*/  FMNMX.FTZ R22, R159, R22, !PT ;  /* 0x000000169f167209 */ /* 0x000fe20007810000 */
[----:B------:R-:W2:Y:S01]  /*bdc0*/  MUFU.EX2 R169, R169 ;  /* 0x000000a900a97308 */ /* 0x000ea20000000800 */
[C---:B0-----:R-:W-:Y:S01]  /*bdd0*/  FADD.FTZ R9, R179.reuse, R130 ;  /* 0x00000082b3097221 */ /* 0x041fe20000010000 */
[----:B------:R-:W-:Y:S02]  /*bde0*/  F2FP.F16.F32.PACK_AB R190, R179, R190 ;  /* 0x000000beb3be723e */ /* 0x000fe400000000ff */
[----:B------:R-:W-:-:S04]  /*bdf0*/  FMNMX.FTZ R22, R171, R22, !PT ;  /* 0x00000016ab167209 */ /* 0x000fc80007810000 */
[----:B------:R-:W-:Y:S01]  /*be00*/  FMNMX.FTZ R22, R163, R22, !PT ;  /* 0x00000016a3167209 */ /* 0x000fe20007810000 */
[----:B------:R-:W0:Y:S01]  /*be10*/  MUFU.EX2 R186, R186 ;  /* 0x000000ba00ba7308 */ /* 0x000e220000000800 */
[----:B-1----:R-:W-:Y:S02]  /*be20*/  FADD.FTZ R132, R184, R9 ;  /* 0x00000009b8847221 */ /* 0x002fe40000010000 */
[----:B------:R-:W-:-:S04]  /*be30*/  FMNMX.FTZ R22, R175, R22, !PT ;  /* 0x00000016af167209 */ /* 0x000fc80007810000 */
[----:B------:R-:W-:Y:S01]  /*be40*/  FMNMX.FTZ R22, R167, R22, !PT ;  /* 0x00000016a7167209 */ /* 0x000fe20007810000 */
[----:B------:R-:W1:Y:S01]  /*be50*/  MUFU.EX2 R173, R173 ;  /* 0x000000ad00ad7308 */ /* 0x000e620000000800 */
[----:B--2---:R-:W-:-:S03]  /*be60*/  F2FP.F16.F32.PACK_AB R184, R169, R184 ;  /* 0x000000b8a9b8723e */ /* 0x004fc600000000ff */
[----:B------:R-:W2:Y:S04]  /*be70*/  SHFL.BFLY PT, R141, R22, 0x2, 0x1f ;  /* 0x0c401f00168d7f89 */ /* 0x000ea800000e0000 */
[----:B------:R-:W3:Y:S08]  /*be80*/  MUFU.EX2 R180, R180 ;  /* 0x000000b400b47308 */ /* 0x000ef00000000800 */
[----:B------:R-:W-:Y:S08]  /*be90*/  MUFU.EX2 R137, R137 ;  /* 0x0000008900897308 */ /* 0x000ff00000000800 */
[----:B------:R-:W-:Y:S01]  /*bea0*/  MUFU.EX2 R182, R182 ;  /* 0x000000b600b67308 */ /* 0x000fe20000000800 */
[----:B--2---:R-:W-:Y:S01]  /*beb0*/  FMNMX.FTZ R4, R22, R141, !PT ;  /* 0x0000008d16047209 */ /* 0x004fe20007810000 */
[----:B------:R-:W-:-:S06]  /*bec0*/  FFMA.FTZ R141, R157, R0, -R20 ;  /* 0x000000009d8d7223 */ /* 0x000fcc0000010814 */
[----:B------:R-:W-:Y:S01]  /*bed0*/  MUFU.EX2 R133, R133 ;  /* 0x0000008500857308 */ /* 0x000fe20000000800 */
[----:B------:R-:W2:Y:S07]  /*bee0*/  SHFL.BFLY PT, R145, R4, 0x1, 0x1f ;  /* 0x0c201f0004917f89 */ /* 0x000eae00000e0000 */
[----:B------:R-:W-:Y:S08]  /*bef0*/  MUFU.EX2 R176, R176 ;  /* 0x000000b000b07308 */ /* 0x000ff00000000800 */
[----:B------:R-:W-:Y:S08]  /*bf00*/  MUFU.EX2 R23, R23 ;  /* 0x0000001700177308 */ /* 0x000ff00000000800 */
[----:B------:R-:W-:Y:S01]  /*bf10*/  MUFU.EX2 R178, R178 ;  /* 0x000000b200b27308 */ /* 0x000fe20000000800 */
[----:B--2---:R-:W-:-:S04]  /*bf20*/  FMNMX.FTZ R4, R4, R145, !PT ;  /* 0x0000009104047209 */ /* 0x004fc80007810000 */
[C---:B------:R-:W-:Y:S01]  /*bf30*/  FSETP.NEU.FTZ.AND P2, PT, R4.reuse, -INF , PT ;  /* 0xff8000000400780b */ /* 0x040fe20003f5d000 */
[C---:B------:R-:W-:Y:S02]  /*bf40*/  FMUL.FTZ R126, R4.reuse, R0 ;  /* 0x00000000047e7220 */ /* 0x040fe40000410000 */
[----:B------:R-:W-:Y:S01]  /*bf50*/  MUFU.EX2 R129, R129 ;  /* 0x0000008100817308 */ /* 0x000fe20000000800 */
[----:B------:R-:W-:Y:S02]  /*bf60*/  FSEL R3, R4, RZ, P2 ;  /* 0x000000ff04037208 */ /* 0x000fe40001000000 */
[----:B------:R-:W-:Y:S02]  /*bf70*/  FSEL R126, R126, RZ, P2 ;  /* 0x000000ff7e7e7208 */ /* 0x000fe40001000000 */
[----:B------:R-:W-:Y:S01]  /*bf80*/  ISETP.GT.AND P2, PT, R13, UR6, PT ;  /* 0x000000060d007c0c */ /* 0x000fe2000bf44270 */
        /* <DEDUP_REMOVED lines=11> */
[-C--:B------:R-:W-:Y:S01]  /*c040*/  FFMA.FTZ R177, R127, R0.reuse, -R126 ;  /* 0x000000007fb17223 */ /* 0x080fe2000001087e */
[----:B------:R-:W-:Y:S01]  /*c050*/  FADD.FTZ R127, R169, R132 ;  /* 0x00000084a97f7221 */ /* 0x000fe20000010000 */
[-CC-:B------:R-:W-:Y:S01]  /*c060*/  FFMA.FTZ R131, R189, R0.reuse, -R126.reuse ;  /* 0x00000000bd837223 */ /* 0x180fe2000001087e */
[-CC-:B------:R-:W-:Y:S01]  /*c070*/  FFMA.FTZ R181, R135, R0.reuse, -R126.reuse ;  /* 0x0000000087b57223 */ /* 0x180fe2000001087e */
[-CC-:B------:R-:W-:Y:S01]  /*c080*/  FFMA.FTZ R124, R187, R0.reuse, -R126.reuse ;  /* 0x00000000bb7c7223 */ /* 0x180fe2000001087e */
[----:B------:R-:W2:Y:S01]  /*c090*/  MUFU.EX2 R3, R3 ;  /* 0x0000000300037308 */ /* 0x000ea20000000800 */
[----:B0-----:R-:W-:Y:S01]  /*c0a0*/  FADD.FTZ R132, R186, R127 ;  /* 0x0000007fba847221 */ /* 0x001fe20000010000 */
[-CC-:B------:R-:W-:Y:S01]  /*c0b0*/  FFMA.FTZ R123, R123, R0.reuse, -R126.reuse ;  /* 0x000000007b7b7223 */ /* 0x180fe2000001087e */
[-CC-:B------:R-:W-:Y:S01]  /*c0c0*/  FFMA.FTZ R183, R139, R0.reuse, -R126.reuse ;  /* 0x000000008bb77223 */ /* 0x180fe2000001087e */
[-C--:B------:R-:W-:Y:S01]  /*c0d0*/  FFMA.FTZ R185, R185, R0.reuse, -R126 ;  /* 0x00000000b9b97223 */ /* 0x080fe2000001087e */
[----:B-1----:R-:W-:Y:S01]  /*c0e0*/  FADD.FTZ R127, R173, R132 ;  /* 0x00000084ad7f7221 */ /* 0x002fe20000010000 */
[-CC-:B------:R-:W-:Y:S01]  /*c0f0*/  FFMA.FTZ R128, R147, R0.reuse, -R126.reuse ;  /* 0x0000000093807223 */ /* 0x180fe2000001087e */
[-CC-:B------:R-:W-:Y:S01]  /*c100*/  FFMA.FTZ R151, R151, R0.reuse, -R126.reuse ;  /* 0x0000000097977223 */ /* 0x180fe2000001087e */
[----:B------:R-:W0:Y:S01]  /*c110*/  MUFU.EX2 R121, R121 ;  /* 0x0000007900797308 */ /* 0x000e220000000800 */
[----:B---3--:R-:W-:Y:S01]  /*c120*/  FADD.FTZ R132, R180, R127 ;  /* 0x0000007fb4847221 */ /* 0x008fe20000010000 */
[-CC-:B------:R-:W-:Y:S01]  /*c130*/  FFMA.FTZ R143, R143, R0.reuse, -R126.reuse ;  /* 0x000000008f8f7223 */ /* 0x180fe2000001087e */
[-CC-:B------:R-:W-:Y:S01]  /*c140*/  FFMA.FTZ R155, R155, R0.reuse, -R126.reuse ;  /* 0x000000009b9b7223 */ /* 0x180fe2000001087e */
[-CC-:B------:R-:W-:Y:S01]  /*c150*/  FFMA.FTZ R199, R199, R0.reuse, -R126.reuse ;  /* 0x00000000c7c77223 */ /* 0x180fe2000001087e */
[-CC-:B------:R-:W-:Y:S01]  /*c160*/  FFMA.FTZ R159, R159, R0.reuse, -R126.reuse ;  /* 0x000000009f9f7223 */ /* 0x180fe2000001087e */
[-CC-:B------:R-:W-:Y:S01]  /*c170*/  FFMA.FTZ R171, R171, R0.reuse, -R126.reuse ;  /* 0x00000000abab7223 */ /* 0x180fe2000001087e */
[----:B------:R-:W-:Y:S01]  /*c180*/  FFMA.FTZ R163, R163, R0, -R126 ;  /* 0x00000000a3a37223 */ /* 0x000fe2000001087e */
[----:B------:R-:W1:Y:S01]  /*c190*/  MUFU.EX2 R22, R22 ;  /* 0x0000001600167308 */ /* 0x000e620000000800 */
[----:B--2---:R-:W-:Y:S01]  /*c1a0*/  FFMA.FTZ R130, R3, R8, R20 ;  /* 0x0000000803827223 */ /* 0x004fe20000010014 */
[-CC-:B------:R-:W-:Y:S01]  /*c1b0*/  FFMA.FTZ R175, R175, R0.reuse, -R126.reuse ;  /* 0x00000000afaf7223 */ /* 0x180fe2000001087e */
[----:B------:R-:W-:Y:S01]  /*c1c0*/  FFMA.FTZ R126, R167, R0, -R126 ;  /* 0x00000000a77e7223 */ /* 0x000fe2000001087e */
[----:B------:R-:W-:Y:S01]  /*c1d0*/  IMAD.U32 R127, RZ, RZ, UR11 ;  /* 0x0000000bff7f7e24 */ /* 0x000fe2000f8e00ff */
[----:B------:R-:W-:-:S02]  /*c1e0*/  F2FP.F16.F32.PACK_AB R186, R173, R186 ;  /* 0x000000baadba723e */ /* 0x000fc400000000ff */
[----:B------:R-:W-:Y:S01]  /*c1f0*/  F2FP.F16.F32.PACK_AB R180, R137, R180 ;  /* 0x000000b489b4723e */ /* 0x000fe200000000ff */
[----:B------:R-:W2:Y:S01]  /*c200*/  MUFU.EX2 R145, R145 ;  /* 0x0000009100917308 */ /* 0x000ea20000000800 */
[----:B0-----:R-:W-:Y:S01]  /*c210*/  FADD.FTZ R9, R121, R130 ;  /* 0x0000008279097221 */ /* 0x001fe20000010000 */
[----:B------:R-:W-:Y:S01]  /*c220*/  @!P1 VIADD R127, R127, 0x30860 ;  /* 0x000308607f7f9836 */ /* 0x000fe20000000000 */
[----:B------:R-:W-:-:S04]  /*c230*/  F2FP.F16.F32.PACK_AB R189, R121, R20 ;  /* 0x0000001479bd723e */ /* 0x000fc800000000ff */
[----:B------:R-:W-:Y:S01]  /*c240*/  @!P1 PRMT R127, RZ, 0x654, R127 ;  /* 0x00000654ff7f9816 */ /* 0x000fe2000000007f */
[----:B------:R-:W0:Y:S01]  /*c250*/  MUFU.EX2 R120, R120 ;  /* 0x0000007800787308 */ /* 0x000e220000000800 */
[----:B-1----:R-:W-:Y:S02]  /*c260*/  FADD.FTZ R130, R22, R9 ;  /* 0x0000000916827221 */ /* 0x002fe40000010000 */
[----:B------:R1:W-:Y:S05]  /*c270*/  @!P1 SYNCS.ARRIVE.TRANS64.RED.A1T0 RZ, [R127+URZ], RZ ;  /* 0x000000ff7fff99a7 */ /* 0x0003ea000810043f */
[----:B------:R-:W3:Y:S01]  /*c280*/  MUFU.EX2 R149, R149 ;  /* 0x0000009500957308 */ /* 0x000ee20000000800 */
[C---:B--2---:R-:W-:Y:S01]  /*c290*/  FADD.FTZ R9, R145.reuse, R130 ;  /* 0x0000008291097221 */ /* 0x044fe20000010000 */
[----:B------:R-:W-:-:S06]  /*c2a0*/  F2FP.F16.F32.PACK_AB R191, R145, R22 ;  /* 0x0000001691bf723e */ /* 0x000fcc00000000ff */
[----:B------:R-:W2:Y:S01]  /*c2b0*/  MUFU.EX2 R122, R122 ;  /* 0x0000007a007a7308 */ /* 0x000ea20000000800 */
[----:B0-----:R-:W-:-:S07]  /*c2c0*/  FADD.FTZ R130, R120, R9 ;  /* 0x0000000978827221 */ /* 0x001fce0000010000 */
[----:B------:R-:W0:Y:S01]  /*c2d0*/  MUFU.EX2 R131, R131 ;  /* 0x0000008300837308 */ /* 0x000e220000000800 */
[----:B---3--:R-:W-:-:S07]  /*c2e0*/  FADD.FTZ R9, R149, R130 ;  /* 0x0000008295097221 */ /* 0x008fce0000010000 */
[----:B------:R-:W3:Y:S01]  /*c2f0*/  MUFU.EX2 R181, R181 ;  /* 0x000000b500b57308 */ /* 0x000ee20000000800 */
[----:B--2---:R-:W-:-:S07]  /*c300*/  FADD.FTZ R130, R122, R9 ;  /* 0x000000097a827221 */ /* 0x004fce0000010000 */
[----:B------:R2:W-:Y:S01]  /*c310*/  MUFU.EX2 R8, R123 ;  /* 0x0000007b00087308 */ /* 0x0005e20000000800 */
[C---:B0-----:R-:W-:Y:S01]  /*c320*/  FADD.FTZ R130, R131.reuse, R130 ;  /* 0x0000008283827221 */ /* 0x041fe20000010000 */
[----:B------:R-:W-:-:S06]  /*c330*/  F2FP.F16.F32.PACK_AB R187, R131, R122 ;  /* 0x0000007a83bb723e */ /* 0x000fcc00000000ff */
[----:B------:R-:W0:Y:S01]  /*c340*/  MUFU.EX2 R124, R124 ;  /* 0x0000007c007c7308 */ /* 0x000e220000000800 */
[----:B--2---:R-:W-:-:S04]  /*c350*/  FADD.FTZ R123, R137, R132 ;  /* 0x00000084897b7221 */ /* 0x004fc80000010000 */
[----:B------:R-:W-:Y:S01]  /*c360*/  FADD.FTZ R132, R182, R123 ;  /* 0x0000007bb6847221 */ /* 0x000fe20000010000 */
[C---:B------:R-:W-:Y:S02]  /*c370*/  F2FP.F16.F32.PACK_AB R182, R133.reuse, R182 ;  /* 0x000000b685b6723e */ /* 0x040fe400000000ff */
[----:B------:R-:W2:Y:S01]  /*c380*/  MUFU.EX2 R183, R183 ;  /* 0x000000b700b77308 */ /* 0x000ea20000000800 */
[----:B------:R-:W-:-:S04]  /*c390*/  FADD.FTZ R9, R133, R132 ;  /* 0x0000008485097221 */ /* 0x000fc80000010000 */
[----:B------:R-:W-:Y:S01]  /*c3a0*/  FADD.FTZ R132, R176, R9 ;  /* 0x00000009b0847221 */ /* 0x000fe20000010000 */
[----:B---3--:R-:W-:Y:S01]  /*c3b0*/  FADD.FTZ R9, R181, R130 ;  /* 0x00000082b5097221 */ /* 0x008fe20000010000 */
[C---:B------:R-:W-:Y:S01]  /*c3c0*/  F2FP.F16.F32.PACK_AB R176, R23.reuse, R176 ;  /* 0x000000b017b0723e */ /* 0x040fe200000000ff */
[----:B------:R3:W4:Y:S01]  /*c3d0*/  MUFU.EX2 R14, R185 ;  /* 0x000000b9000e7308 */ /* 0x0007220000000800 */
[----:B------:R-:W-:Y:S01]  /*c3e0*/  FADD.FTZ R123, R23, R132 ;  /* 0x00000084177b7221 */ /* 0x000fe20000010000 */
[C---:B0-----:R-:W-:Y:S01]  /*c3f0*/  FADD.FTZ R130, R124.reuse, R9 ;  /* 0x000000097c827221 */ /* 0x041fe20000010000 */
[----:B------:R-:W-:Y:S02]  /*c400*/  F2FP.F16.F32.PACK_AB R181, R124, R181 ;  /* 0x000000b57cb5723e */ /* 0x000fe400000000ff */
[----:B------:R-:W-:Y:S01]  /*c410*/  FADD.FTZ R132, R178, R123 ;  /* 0x0000007bb2847221 */ /* 0x000fe20000010000 */
[----:B------:R-:W-:Y:S02]  /*c420*/  F2FP.F16.F32.PACK_AB R178, R129, R178 ;  /* 0x000000b281b2723e */ /* 0x000fe400000000ff */
[----:B------:R-:W0:Y:S01]  /*c430*/  MUFU.EX2 R177, R177 ;  /* 0x000000b100b17308 */ /* 0x000e220000000800 */
[----:B--2---:R-:W-:Y:S01]  /*c440*/  FADD.FTZ R9, R183, R130 ;  /* 0x00000082b7097221 */ /* 0x004fe20000010000 */
[----:B------:R-:W-:Y:S01]  /*c450*/  FADD.FTZ R123, R129, R132 ;  /* 0x00000084817b7221 */ /* 0x000fe20000010000 */
[----:B---3--:R-:W-:-:S05]  /*c460*/  F2FP.F16.F32.PACK_AB R185, R149, R120 ;  /* 0x0000007895b9723e */ /* 0x008fca00000000ff */
[----:B------:R-:W2:Y:S01]  /*c470*/  MUFU.EX2 R128, R128 ;  /* 0x0000008000807308 */ /* 0x000ea20000000800 */
[C---:B----4-:R-:W-:Y:S01]  /*c480*/  FADD.FTZ R130, R14.reuse, R9 ;  /* 0x000000090e827221 */ /* 0x050fe20000010000 */
[----:B------:R-:W-:Y:S01]  /*c490*/  F2FP.F16.F32.PACK_AB R183, R14, R183 ;  /* 0x000000b70eb7723e */ /* 0x000fe200000000ff */
[----:B------:R-:W-:-:S05]  /*c4a0*/  IMAD.MOV.U32 R14, RZ, RZ, R4 ;  /* 0x000000ffff0e7224 */ /* 0x000fca00078e0004 */
[----:B------:R-:W3:Y:S01]  /*c4b0*/  MUFU.EX2 R172, R172 ;  /* 0x000000ac00ac7308 */ /* 0x000ee20000000800 */
[----:B0-----:R-:W-:-:S07]  /*c4c0*/  FADD.FTZ R9, R177, R130 ;  /* 0x00000082b1097221 */ /* 0x001fce0000010000 */
[----:B------:R-:W0:Y:S01]  /*c4d0*/  MUFU.EX2 R151, R151 ;  /* 0x0000009700977308 */ /* 0x000e220000000800 */
[C---:B--2---:R-:W-:Y:S01]  /*c4e0*/  FADD.FTZ R9, R128.reuse, R9 ;  /* 0x0000000980097221 */ /* 0x044fe20000010000 */
[----:B------:R-:W-:-:S03]  /*c4f0*/  F2FP.F16.F32.PACK_AB R177, R128, R177 ;  /* 0x000000b180b1723e */ /* 0x000fc600000000ff */
[----:B------:R-:W-:-:S03]  /*c500*/  FADD.FTZ R9, R8, R9 ;  /* 0x0000000908097221 */ /* 0x000fc60000010000 */
[----:B------:R-:W2:Y:S01]  /*c510*/  MUFU.EX2 R21, R21 ;  /* 0x0000001500157308 */ /* 0x000ea20000000800 */
[----:B---3--:R-:W-:-:S07]  /*c520*/  FADD.FTZ R132, R172, R123 ;  /* 0x0000007bac847221 */ /* 0x008fce0000010000 */
[----:B------:R-:W3:Y:S01]  /*c530*/  MUFU.EX2 R134, R143 ;  /* 0x0000008f00867308 */ /* 0x000ee20000000800 */
[C---:B0-----:R-:W-:Y:S01]  /*c540*/  FADD.FTZ R9, R151.reuse, R9 ;  /* 0x0000000997097221 */ /* 0x041fe20000010000 */
[----:B------:R-:W-:-:S06]  /*c550*/  F2FP.F16.F32.PACK_AB R179, R151, R8 ;  /* 0x0000000897b3723e */ /* 0x000fcc00000000ff */
        /* <DEDUP_REMOVED lines=9> */
[----:B--2---:R-:W-:-:S07]  /*c5f0*/  FADD.FTZ R130, R174, R123 ;  /* 0x0000007bae827221 */ /* 0x004fce0000010000 */
        /* <DEDUP_REMOVED lines=10> */
[----:B0-----:R-:W-:-:S07]  /*c6a0*/  FADD.FTZ R21, R132, R21 ;  /* 0x0000001584157221 */ /* 0x001fce0000010000 */
[----:B------:R-:W0:Y:S01]  /*c6b0*/  MUFU.EX2 R170, R170 ;  /* 0x000000aa00aa7308 */ /* 0x000e220000000800 */
[C---:B--2---:R-:W-:Y:S01]  /*c6c0*/  FADD.FTZ R23, R125.reuse, R130 ;  /* 0x000000827d177221 */ /* 0x044fe20000010000 */
[----:B------:R-:W-:-:S06]  /*c6d0*/  F2FP.F16.F32.PACK_AB R168, R125, R168 ;  /* 0x000000a87da8723e */ /* 0x000fcc00000000ff */
[----:B------:R2:W4:Y:S01]  /*c6e0*/  MUFU.EX2 R138, R175 ;  /* 0x000000af008a7308 */ /* 0x0005220000000800 */
[C---:B---3--:R-:W-:Y:S01]  /*c6f0*/  FADD.FTZ R21, R163.reuse, R21 ;  /* 0x00000015a3157221 */ /* 0x048fe20000010000 */
[----:B------:R-:W-:-:S06]  /*c700*/  F2FP.F16.F32.PACK_AB R169, R163, R132 ;  /* 0x00000084a3a9723e */ /* 0x000fcc00000000ff */
[----:B------:R-:W3:Y:S01]  /*c710*/  MUFU.EX2 R15, R15 ;  /* 0x0000000f000f7308 */ /* 0x000ee20000000800 */
[----:B0-----:R-:W-:Y:S01]  /*c720*/  FADD.FTZ R130, R170, R23 ;  /* 0x00000017aa827221 */ /* 0x001fe20000010000 */
[----:B--2---:R-:W-:-:S06]  /*c730*/  F2FP.F16.F32.PACK_AB R175, R159, R136 ;  /* 0x000000889faf723e */ /* 0x004fcc00000000ff */
[----:B------:R-:W0:Y:S01]  /*c740*/  MUFU.EX2 R126, R126 ;  /* 0x0000007e007e7308 */ /* 0x000e220000000800 */
[----:B----4-:R-:W-:Y:S01]  /*c750*/  FADD.FTZ R21, R138, R21 ;  /* 0x000000158a157221 */ /* 0x010fe20000010000 */
[C---:B---3--:R-:W-:Y:S01]  /*c760*/  FADD.FTZ R9, R15.reuse, R130 ;  /* 0x000000820f097221 */ /* 0x048fe20000010000 */
[----:B------:R-:W-:Y:S01]  /*c770*/  F2FP.F16.F32.PACK_AB R170, R15, R170 ;  /* 0x000000aa0faa723e */ /* 0x000fe200000000ff */
[----:B------:R-:W-:Y:S02]  /*c780*/  IMAD.MOV.U32 R15, RZ, RZ, R5 ;  /* 0x000000ffff0f7224 */ /* 0x000fe400078e0005 */
[C---:B0-----:R-:W-:Y:S01]  /*c790*/  FADD.FTZ R8, R126.reuse, R21 ;  /* 0x000000157e087221 */ /* 0x041fe20000010000 */
[----:B------:R-:W-:Y:S01]  /*c7a0*/  F2FP.F16.F32.PACK_AB R171, R126, R138 ;  /* 0x0000008a7eab723e */ /* 0x000fe200000000ff */
[----:B-1----:R-:W-:Y:S06]  /*c7b0*/  @P2 BRA `(.L_x_4206) ;  /* 0xffffffd000302947 */ /* 0x002fec000383ffff */
.L_x_4189:
        /* <DEDUP_REMOVED lines=99> */
.L_x_4207:
[----:B------:R-:W-:Y:S01]  /*cdf0*/  ULEA UR7, UR4, UR57, 0x3 ;  /* 0x0000003904077291 */ /* 0x000fe2000f8e183f */
[----:B------:R-:W-:-:S05]  /*ce00*/  IMAD.U32 R2, RZ, RZ, UR5 ;  /* 0x00000005ff027e24 */ /* 0x000fca000f8e00ff */
[----:B------:R-:W-:-:S04]  /*ce10*/  SHF.L.U32 R2, R2, 0x1f, RZ ;  /* 0x0000001f02027819 */ /* 0x000fc800000006ff */
[----:B------:R0:W1:Y:S01]  /*ce20*/  SYNCS.PHASECHK.TRANS64.TRYWAIT P2, [UR7+0x30850], R2 ;  /* 0x03085002ff0075a7 */ /* 0x0000620008040147 */
[----:B------:R-:W-:Y:S05]  /*ce30*/  @!P0 BRA `(.L_x_4208) ;  /* 0x0000000000048947 */ /* 0x000fea0003800000 */
[----:B------:R-:W-:Y:S01]  /*ce40*/  BPT.TRAP 0x1 ;  /* 0x000000040000795c */ /* 0x000fe20000300000 */
.L_x_4208:
[----:B-1----:R-:W-:Y:S05]  /*ce50*/  @P2 BRA `(.L_x_4209) ;  /* 0x0000000000082947 */ /* 0x002fea0003800000 */
[----:B------:R-:W1:Y:S02]  /*ce60*/  SYNCS.PHASECHK.TRANS64.TRYWAIT P0, [UR7+0x30850], R2 ;  /* 0x03085002ff0075a7 */ /* 0x000e640008000147 */
[----:B-1----:R-:W-:Y:S05]  /*ce70*/  @!P0 BRA `(.L_x_4210) ;  /* 0x0000007000cc8947 */ /* 0x002fea0003800000 */
.L_x_4209:
[----:B------:R-:W-:Y:S01]  /*ce80*/  UIADD3 UR57, UR57, 0x400, URZ ;  /* 0x0000040039397890 */ /* 0x000fe2000fffe03f */
[----:B------:R-:W-:Y:S01]  /*ce90*/  WARPGROUP.ARRIVE ;  /* 0x00000000000079c5 */ /* 0x000fe20000000000 */
[----:B------:R-:W-:Y:S01]  /*cea0*/  UMOV UR11, 0x40000040 ;  /* 0x40000040000b7882 */ /* 0x000fe20000000000 */
[----:B01----:R-:W0:Y:S01]  /*ceb0*/  SHFL.BFLY PT, R2, R9, 0x2, 0x1f ;  /* 0x0c401f0009027f89 */ /* 0x003e2200000e0000 */
[----:B------:R-:W-:Y:S01]  /*cec0*/  USHF.R.U32.HI UR57, URZ, 0x4, UR57 ;  /* 0x000000043f397899 */ /* 0x000fe20008011639 */
[----:B------:R-:W-:Y:S02]  /*ced0*/  IMAD.U32 R12, RZ, RZ, UR7 ;  /* 0x00000007ff0c7e24 */ /* 0x000fe4000f8e00ff */
[----:B------:R-:W1:Y:S01]  /*cee0*/  SHFL.BFLY PT, R3, R8, 0x2, 0x1f ;  /* 0x0c401f0008037f89 */ /* 0x000e6200000e0000 */
[----:B------:R-:W-:Y:S01]  /*cef0*/  ULOP3.LUT UR57, UR57, 0x3fff, URZ, 0xc0, !UPT ;  /* 0x00003fff39397892 */ /* 0x000fe2000f8ec03f */
[----:B------:R-:W-:-:S03]  /*cf00*/  @!P1 VIADD R12, R12, 0x30860 ;  /* 0x000308600c0c9836 */ /* 0x000fc60000000000 */
[----:B------:R-:W-:Y:S02]  /*cf10*/  ULOP3.LUT UR57, UR57, 0x3000000, URZ, 0xfc, !UPT ;  /* 0x0300000039397892 */ /* 0x000fe4000f8efc3f */
[----:B------:R-:W-:Y:S02]  /*cf20*/  @!P1 PRMT R12, RZ, 0x654, R12 ;  /* 0x00000654ff0c9816 */ /* 0x000fe4000000000c */
[----:B------:R-:W-:-:S04]  /*cf30*/  UIMAD UR4, UR4, 0x900, UR57 ;  /* 0x00000900040478a4 */ /* 0x000fc8000f8e0239 */
[----:B------:R-:W-:-:S03]  /*cf40*/  UIADD3 UR6, UR4, 0x80, URZ ;  /* 0x0000008004067890 */ /* 0x000fc6000fffe03f */
[----:B------:R-:W-:Y:S02]  /*cf50*/  UMOV UR10, UR4 ;  /* 0x00000004000a7c82 */ /* 0x000fe40008000000 */
[----:B------:R-:W-:Y:S01]  /*cf60*/  HGMMA.64x192x16.F32 R24, R188, gdesc[UR8].tnspB, R24, gsb0 ;  /* 0x42e00008bc187df0 */ /* 0x000fe20008000818 */
[----:B------:R-:W-:Y:S01]  /*cf70*/  UMOV UR11, 0x40000040 ;  /* 0x40000040000b7882 */ /* 0x000fe20000000000 */
[----:B------:R-:W-:Y:S01]  /*cf80*/  UMOV UR10, UR6 ;  /* 0x00000006000a7c82 */ /* 0x000fe20008000000 */
[----:B------:R-:W-:Y:S01]  /*cf90*/  UIADD3 UR6, UR4, 0x100, URZ ;  /* 0x0000010004067890 */ /* 0x000fe2000fffe03f */
[----:B0-----:R-:W-:Y:S01]  /*cfa0*/  FADD.FTZ R2, R2, R9 ;  /* 0x0000000902027221 */ /* 0x001fe20000010000 */
[----:B-1----:R-:W-:Y:S01]  /*cfb0*/  FADD.FTZ R6, R3, R8 ;  /* 0x0000000803067221 */ /* 0x002fe20000010000 */
[----:B------:R-:W-:-:S03]  /*cfc0*/  IMAD.MOV.U32 R8, RZ, RZ, RZ ;  /* 0x000000ffff087224 */ /* 0x000fc600078e00ff */
[----:B------:R-:W0:Y:S04]  /*cfd0*/  SHFL.BFLY PT, R3, R2, 0x1, 0x1f ;  /* 0x0c201f0002037f89 */ /* 0x000e2800000e0000 */
[----:B------:R-:W1:Y:S01]  /*cfe0*/  SHFL.BFLY PT, R7, R6, 0x1, 0x1f ;  /* 0x0c201f0006077f89 */ /* 0x000e6200000e0000 */
[----:B0-----:R-:W-:Y:S01]  /*cff0*/  FADD.FTZ R13, R2, R3 ;  /* 0x00000003020d7221 */ /* 0x001fe20000010000 */
[----:B------:R-:W-:Y:S02]  /*d000*/  IMAD.MOV.U32 R3, RZ, RZ, -0x800000 ;  /* 0xff800000ff037424 */ /* 0x000fe400078e00ff */
[----:B------:R-:W-:Y:S02]  /*d010*/  IMAD.MOV.U32 R2, RZ, RZ, -0x800000 ;  /* 0xff800000ff027424 */ /* 0x000fe400078e00ff */
[----:B-1----:R-:W-:Y:S01]  /*d020*/  FADD.FTZ R14, R6, R7 ;  /* 0x00000007060e7221 */ /* 0x002fe20000010000 */
[----:B------:R-:W-:Y:S01]  /*d030*/  FSETP.NE.FTZ.AND P0, PT, R13, RZ, PT ;  /* 0x000000ff0d00720b */ /* 0x000fe20003f15000 */
[----:B------:R-:W-:-:S03]  /*d040*/  IMAD.MOV.U32 R7, RZ, RZ, RZ ;  /* 0x000000ffff077224 */ /* 0x000fc600078e00ff */
[----:B------:R-:W-:-:S09]  /*d050*/  FSETP.NE.FTZ.AND P2, PT, R14, RZ, PT ;  /* 0x000000ff0e00720b */ /* 0x000fd20003f55000 */
        /* <DEDUP_REMOVED lines=14> */
[----:B------:R-:W-:Y:S01]  /*d140*/  UMOV UR10, UR6 ;  /* 0x00000006000a7c82 */ /* 0x000fe20008000000 */
[----:B------:R-:W-:Y:S01]  /*d150*/  UMOV UR11, 0x40000040 ;  /* 0x40000040000b7882 */ /* 0x000fe20000000000 */
[----:B------:R-:W-:Y:S01]  /*d160*/  UIADD3 UR6, UR4, 0x180, URZ ;  /* 0x0000018004067890 */ /* 0x000fe2000fffe03f */
[----:B------:R-:W-:Y:S02]  /*d170*/  WARPGROUP.DEPBAR.LE gsb0, 0x0 ;  /* 0x00008000000079c5 */ /* 0x000fe40000010000 */
[----:B------:R-:W-:-:S14]  /*d180*/  WARPGROUP.ARRIVE ;  /* 0x00000000000079c5 */ /* 0x000fdc0000000000 */
[----:B------:R-:W-:Y:S01]  /*d190*/  HGMMA.64x192x16.F32 R24, R180, gdesc[UR8].tnspB, R24, gsb0 ;  /* 0x42e00008b4187df0 */ /* 0x000fe20008000818 */
[----:B------:R-:W-:Y:S01]  /*d1a0*/  UMOV UR10, UR6 ;  /* 0x00000006000a7c82 */ /* 0x000fe20008000000 */
[----:B------:R-:W-:Y:S01]  /*d1b0*/  UMOV UR11, 0x40000040 ;  /* 0x40000040000b7882 */ /* 0x000fe20000000000 */
[----:B------:R-:W-:Y:S02]  /*d1c0*/  UIADD3 UR6, UR4, 0x200, URZ ;  /* 0x0000020004067890 */ /* 0x000fe4000fffe03f */
[----:B------:R-:W-:Y:S01]  /*d1d0*/  UIADD3 UR4, UR4, 0x280, URZ ;  /* 0x0000028004047890 */ /* 0x000fe2000fffe03f */
[----:B------:R-:W-:Y:S02]  /*d1e0*/  WARPGROUP.DEPBAR.LE gsb0, 0x0 ;  /* 0x00008000000079c5 */ /* 0x000fe40000010000 */
[----:B------:R-:W-:-:S12]  /*d1f0*/  WARPGROUP.ARRIVE ;  /* 0x00000000000079c5 */ /* 0x000fd80000000000 */
[----:B------:R-:W-:Y:S01]  /*d200*/  HGMMA.64x192x16.F32 R24, R176, gdesc[UR8].tnspB, R24, gsb0 ;  /* 0x42e00008b0187df0 */ /* 0x000fe20008000818 */
[----:B------:R-:W-:Y:S01]  /*d210*/  UMOV UR10, UR6 ;  /* 0x00000006000a7c82 */ /* 0x000fe20008000000 */
[----:B------:R-:W-:Y:S01]  /*d220*/  UMOV UR11, 0x40000040 ;  /* 0x40000040000b7882 */ /* 0x000fe20000000000 */
[----:B------:R-:W-:Y:S02]  /*d230*/  WARPGROUP.DEPBAR.LE gsb0, 0x0 ;  /* 0x00008000000079c5 */ /* 0x000fe40000010000 */
[----:B------:R-:W-:-:S15]  /*d240*/  WARPGROUP.ARRIVE ;  /* 0x00000000000079c5 */ /* 0x000fde0000000000 */
        /* <DEDUP_REMOVED lines=104> */
.L_x_4140:
        /* <DEDUP_REMOVED lines=20> */
[----:B------:R-:W-:Y:S01]  /*da10*/  ULDC.64 UR8, c[0x0][0xb38] ;  /* 0x0002ce0000087ab9 */ /* 0x000fe20000000a00 */
[----:B---3--:R-:W-:Y:S02]  /*da20*/  USHF.R.S32.HI UR10, URZ, 0x1f, UR12 ;  /* 0x0000001f3f0a7899 */ /* 0x008fe4000801140c */
[----:B------:R-:W-:Y:S01]  /*da30*/  UIMAD UR7, UR7, UR8, URZ ;  /* 0x00000008070772a4 */ /* 0x000fe2000f8e023f */
[----:B------:R-:W-:Y:S02]  /*da40*/  SHF.R.S32.HI R5, RZ, 0x1f, R4 ;  /* 0x0000001fff057819 */ /* 0x000fe40000011404 */
[----:B------:R-:W0:Y:S02]  /*da50*/  LDC.64 R14, c[0x0][0xb40] ;  /* 0x0002d000ff0e7b82 */ /* 0x000e240000000a00 */
[----:B------:R-:W-:-:S02]  /*da60*/  LEA.HI R0, R5, R4, RZ, 0x7 ;  /* 0x0000000405007211 */ /* 0x000fc400078f38ff */
[----:B------:R-:W-:Y:S02]  /*da70*/  LEA.HI R5, R5, R4, RZ, 0x2 ;  /* 0x0000000405057211 */ /* 0x000fe400078f10ff */
[----:B------:R-:W-:Y:S02]  /*da80*/  LOP3.LUT R7, R0, 0xffffff80, RZ, 0xc0, !PT ;  /* 0xffffff8000077812 */ /* 0x000fe400078ec0ff */
[----:B------:R-:W-:Y:S01]  /*da90*/  LOP3.LUT R5, R5, 0xfffffffc, RZ, 0xc0, !PT ;  /* 0xfffffffc05057812 */ /* 0x000fe200078ec0ff */
[----:B------:R-:W1:Y:S02]  /*daa0*/  @P0 LDC R13, c[0x0][0xbf0] ;  /* 0x0002fc00ff0d0b82 */ /* 0x000e640000000800 */
[C---:B------:R-:W-:Y:S01]  /*dab0*/  IMAD.IADD R20, R4.reuse, 0x1, -R7 ;  /* 0x0000000104147824 */ /* 0x040fe200078e0a07 */
[----:B------:R-:W-:Y:S01]  /*dac0*/  SHF.R.S32.HI R7, RZ, 0x7, R0 ;  /* 0x00000007ff077819 */ /* 0x000fe20000011400 */
[----:B------:R-:W-:-:S03]  /*dad0*/  IMAD.IADD R5, R4, 0x1, -R5 ;  /* 0x0000000104057824 */ /* 0x000fc600078e0a05 */
[----:B------:R-:W-:Y:S01]  /*dae0*/  SHF.R.S32.HI R9, RZ, 0x1f, R20 ;  /* 0x0000001fff097819 */ /* 0x000fe20000011414 */
[----:B------:R-:W3:Y:S01]  /*daf0*/  @P0 LDC R123, c[0x0][0xbec] ;  /* 0x0002fb00ff7b0b82 */ /* 0x000ee20000000800 */
[----:B------:R-:W-:Y:S01]  /*db00*/  LEA.HI R0, R0, R7, RZ, 0x1 ;  /* 0x0000000700007211 */ /* 0x000fe200078f08ff */
[----:B----4-:R-:W-:Y:S01]  /*db10*/  IMAD R23, R23, R16, UR11 ;  /* 0x0000000b17177e24 */ /* 0x010fe2000f8e0210 */
[-C--:B------:R-:W-:Y:S02]  /*db20*/  LEA.HI R22, R9, R20.reuse, RZ, 0x2 ;  /* 0x0000001409167211 */ /* 0x080fe400078f10ff */
[----:B------:R-:W-:Y:S02]  /*db30*/  LOP3.LUT R0, R0, 0x3fffffe, RZ, 0xc0, !PT ;  /* 0x03fffffe00007812 */ /* 0x000fe400078ec0ff */
[--C-:B------:R-:W-:Y:S01]  /*db40*/  SHF.R.S32.HI R6, RZ, 0x2, R22.reuse ;  /* 0x00000002ff067819 */ /* 0x100fe20000011416 */
[----:B------:R-:W4:Y:S01]  /*db50*/  @P0 LDC R18, c[0x0][0xbf0] ;  /* 0x0002fc00ff120b82 */ /* 0x000f220000000800 */
[----:B------:R-:W-:Y:S01]  /*db60*/  SHF.R.S32.HI R11, RZ, 0x1f, R22 ;  /* 0x0000001fff0b7819 */ /* 0x000fe20000011416 */
[----:B------:R-:W-:Y:S01]  /*db70*/  IMAD.IADD R0, R7, 0x1, -R0 ;  /* 0x0000000107007824 */ /* 0x000fe200078e0a00 */
[----:B------:R-:W-:-:S02]  /*db80*/  LEA.HI R9, R9, R20, RZ, 0x5 ;  /* 0x0000001409097211 */ /* 0x000fc400078f28ff */
[----:B------:R-:W-:Y:S02]  /*db90*/  LEA.HI R11, R11, R6, RZ, 0x3 ;  /* 0x000000060b0b7211 */ /* 0x000fe400078f18ff */
[----:B------:R-:W-:Y:S02]  /*dba0*/  SHF.R.S32.HI R7, RZ, 0x5, R9 ;  /* 0x00000005ff077819 */ /* 0x000fe40000011409 */
[----:B------:R-:W-:Y:S01]  /*dbb0*/  LOP3.LUT R11, R11, 0xfffffff8, RZ, 0xc0, !PT ;  /* 0xfffffff80b0b7812 */ /* 0x000fe200078ec0ff */
[----:B------:R-:W5:Y:S04]  /*dbc0*/  @P0 LDC R9, c[0x0][0xbec] ;  /* 0x0002fb00ff090b82 */ /* 0x000f680000000800 */
[----:B------:R-:W-:Y:S01]  /*dbd0*/  IMAD.IADD R4, R6, 0x1, -R11 ;  /* 0x0000000106047824 */ /* 0x000fe200078e0a0b */
[----:B------:R-:W-:-:S03]  /*dbe0*/  LEA.HI R6, R5, R5, RZ, 0x1 ;  /* 0x0000000505067211 */ /* 0x000fc600078f08ff */
[----:B------:R-:W0:Y:S01]  /*dbf0*/  LDC.64 R10, c[0x0][0xbd8] ;  /* 0x0002f600ff0a7b82 */ /* 0x000e220000000a00 */
[----:B------:R-:W-:Y:S01]  /*dc00*/  LOP3.LUT R6, R6, 0x1ffffffe, RZ, 0xc0, !PT ;  /* 0x1ffffffe06067812 */ /* 0x000fe200078ec0ff */
[----:B------:R-:W-:Y:S02]  /*dc10*/  IMAD R7, R7, 0x10, R4 ;  /* 0x0000001007077824 */ /* 0x000fe400078e0204 */
[----:B------:R-:W-:Y:S02]  /*dc20*/  IMAD.U32 R4, RZ, RZ, UR4 ;  /* 0x00000004ff047e24 */ /* 0x000fe4000f8e00ff */
[----:B------:R-:W-:Y:S02]  /*dc30*/  IMAD.IADD R121, R5, 0x1, -R6 ;  /* 0x0000000105797824 */ /* 0x000fe400078e0a06 */
[----:B------:R-:W-:Y:S02]  /*dc40*/  IMAD R12, R0, 0x40, R7 ;  /* 0x00000040000c7824 */ /* 0x000fe400078e0207 */
[----:B------:R-:W-:Y:S01]  /*dc50*/  IMAD.U32 R5, RZ, RZ, UR5 ;  /* 0x00000005ff057e24 */ /* 0x000fe2000f8e00ff */
[----:B------:R-:W-:Y:S01]  /*dc60*/  UIMAD.WIDE.U32 UR4, UR13, UR8, URZ ;  /* 0x000000080d0472a5 */ /* 0x000fe2000f8e003f */
[----:B------:R-:W-:Y:S01]  /*dc70*/  IMAD.U32 R5, RZ, RZ, UR6 ;  /* 0x00000006ff057e24 */ /* 0x000fe2000f8e00ff */
[----:B------:R-:W-:Y:S01]  /*dc80*/  UIMAD UR6, UR13, UR9, UR7 ;  /* 0x000000090d0672a4 */ /* 0x000fe2000f8e0207 */
[----:B------:R-:W-:-:S02]  /*dc90*/  IMAD R0, R121, 0x8, R12 ;  /* 0x0000000879007824 */ /* 0x000fc400078e020c */
[----:B------:R-:W-:Y:S01]  /*dca0*/  ULDC.64 UR8, c[0x0][0xb28] ;  /* 0x0002ca0000087ab9 */ /* 0x000fe20000000a00 */
[----:B------:R-:W-:Y:S01]  /*dcb0*/  UIADD3 UR6, UR5, UR6, URZ ;  /* 0x0000000605067290 */ /* 0x000fe2000fffe03f */
[----:B--2---:R-:W-:Y:S02]  /*dcc0*/  IMAD R0, R17, 0x80, R0 ;  /* 0x0000008011007824 */ /* 0x004fe400078e0200 */
[----:B------:R-:W-:Y:S02]  /*dcd0*/  IMAD.U32 R7, RZ, RZ, UR5 ;  /* 0x00000005ff077e24 */ /* 0x000fe4000f8e00ff */
[----:B-----5:R-:W-:-:S04]  /*dce0*/  @P0 IMAD.HI.U32 R8, R0, R9, RZ ;  /* 0x0000000900080227 */ /* 0x020fc800078e00ff */
[C---:B0-----:R-:W-:Y:S02]  /*dcf0*/  IMAD R6, R10.reuse, UR10, RZ ;  /* 0x0000000a0a067c24 */ /* 0x041fe4000f8e02ff */
[----:B------:R-:W-:-:S04]  /*dd00*/  IMAD.WIDE.U32 R4, R10, UR12, R4 ;  /* 0x0000000c0a047c25 */ /* 0x000fc8000f8e0004 */
[----:B------:R-:W-:Y:S02]  /*dd10*/  IMAD R11, R11, UR12, R6 ;  /* 0x0000000c0b0b7c24 */ /* 0x000fe4000f8e0206 */
[C---:B------:R-:W-:Y:S02]  /*dd20*/  IMAD R10, R14.reuse, UR10, RZ ;  /* 0x0000000a0e0a7c24 */ /* 0x040fe4000f8e02ff */
[----:B------:R-:W-:Y:S01]  /*dd30*/  IMAD.U32 R6, RZ, RZ, UR4 ;  /* 0x00000004ff067e24 */ /* 0x000fe2000f8e00ff */
[----:B------:R-:W-:Y:S01]  /*dd40*/  ULDC.64 UR4, c[0x0][0xbe0] ;  /* 0x0002f80000047ab9 */ /* 0x000fe20000000a00 */
[----:B------:R-:W-:Y:S01]  /*dd50*/  IMAD.U32 R7, RZ, RZ, UR6 ;  /* 0x00000006ff077e24 */ /* 0x000fe2000f8e00ff */
[----:B------:R-:W-:Y:S01]  /*dd60*/  ULDC.64 UR6, c[0x0][0xb48] ;  /* 0x0002d20000067ab9 */ /* 0x000fe20000000a00 */
[----:B------:R-:W-:Y:S01]  /*dd70*/  IMAD.MOV.U32 R9, RZ, RZ, R0 ;  /* 0x000000ffff097224 */ /* 0x000fe200078e0000 */
[----:B-1----:R-:W-:Y:S01]  /*dd80*/  @P0 SHF.R.U32.HI R9, RZ, R13, R8 ;  /* 0x0000000dff090219 */ /* 0x002fe20000011608 */
[----:B------:R-:W-:Y:S01]  /*dd90*/  IMAD R13, R15, UR12, R10 ;  /* 0x0000000c0f0d7c24 */ /* 0x000fe2000f8e020a */
[----:B------:R-:W-:Y:S01]  /*dda0*/  SHF.R.S32.HI R10, RZ, 0x1f, R23 ;  /* 0x0000001fff0a7819 */ /* 0x000fe20000011417 */
[----:B------:R-:W-:-:S04]  /*ddb0*/  IMAD.WIDE.U32 R6, R14, UR12, R6 ;  /* 0x0000000c0e067c25 */ /* 0x000fc8000f8e0006 */
[----:B------:R-:W-:Y:S02]  /*ddc0*/  IMAD.IADD R5, R5, 0x1, R11 ;  /* 0x0000000105057824 */ /* 0x000fe400078e020b */
[----:B---3--:R-:W-:-:S04]  /*ddd0*/  @P0 IMAD.HI.U32 R123, R0, R123, RZ ;  /* 0x0000007b007b0227 */ /* 0x008fc800078e00ff */
[----:B------:R-:W-:Y:S02]  /*dde0*/  IMAD.IADD R7, R7, 0x1, R13 ;  /* 0x0000000107077824 */ /* 0x000fe400078e020d */
        /* <DEDUP_REMOVED lines=40> */
[----:B------:R-:W-:Y:S01]  /*e070*/  SHFL.IDX PT, R8, R13, RZ, 0x1c1f ;  /* 0x001c1fff0d087589 */ /* 0x000fe200000e0000 */
[----:B------:R-:W-:Y:S01]  /*e080*/  IMAD R12, R17, 0x80, R12 ;  /* 0x00000080110c7824 */ /* 0x000fe200078e020c */
[----:B------:R-:W-:Y:S01]  /*e090*/  LEA.HI.X R7, R4, UR7, R9, 0x2, P0 ;  /* 0x0000000704077c11 */ /* 0x000fe200080f1409 */
[----:B0-----:R-:W-:Y:S01]  /*e0a0*/  ULEA UR4, UR5, UR4, 0x18 ;  /* 0x0000000405047291 */ /* 0x001fe2000f8ec03f */
[----:B------:R-:W-:Y:S01]  /*e0b0*/  SHFL.IDX PT, R10, R13, 0x1, 0x1c1f ;  /* 0x003c1f000d0a7f89 */ /* 0x000fe200000e0000 */
[----:B------:R-:W-:Y:S01]  /*e0c0*/  IMAD R21, R21, UR6, RZ ;  /* 0x0000000615157c24 */ /* 0x000fe2000f8e02ff */
[----:B------:R-:W-:Y:S01]  /*e0d0*/  LOP3.LUT P0, RZ, R20, 0x3, RZ, 0xc0, !PT ;  /* 0x0000000314ff7812 */ /* 0x000fe2000780c0ff */
[----:B------:R-:W-:Y:S01]  /*e0e0*/  VIADD R18, R12, 0x8 ;  /* 0x000000080c127836 */ /* 0x000fe20000000000 */
[----:B------:R-:W0:Y:S01]  /*e0f0*/  SHFL.IDX PT, R9, R7, RZ, 0x1c1f ;  /* 0x001c1fff07097589 */ /* 0x000e2200000e0000 */
[----:B------:R-:W-:Y:S01]  /*e100*/  LEA.HI.X R6, R6, UR9, R5, 0x2, P1 ;  /* 0x0000000906067c11 */ /* 0x000fe200088f1405 */
[----:B------:R-:W-:Y:S01]  /*e110*/  UIADD3 UR4, UR4, 0x30820, URZ ;  /* 0x0003082004047890 */ /* 0x000fe2000fffe03f */
[-C--:B------:R-:W-:Y:S01]  /*e120*/  ISETP.GE.OR P1, PT, R12, R21.reuse, P0 ;  /* 0x000000150c00720c */ /* 0x080fe20000726670 */
        /* <DEDUP_REMOVED lines=14> */
[----:B------:R-:W-:Y:S01]  /*e210*/  ULDC UR4, c[0x0][0xac8] ;  /* 0x0002b20000047ab9 */ /* 0x000fe20000000800 */
[C---:B------:R-:W-:Y:S01]  /*e220*/  VIADD R3, R7.reuse, 0x10 ;  /* 0x0000001007037836 */ /* 0x040fe20000000000 */
[C---:B------:R-:W-:Y:S01]  /*e230*/  ISETP.GE.AND P0, PT, R7.reuse, UR4, PT ;  /* 0x0000000407007c0c */ /* 0x040fe2000bf06270 */
[C---:B------:R-:W-:Y:S01]  /*e240*/  VIADD R12, R7.reuse, 0x18 ;  /* 0x00000018070c7836 */ /* 0x040fe20000000000 */
[----:B------:R-:W-:Y:S01]  /*e250*/  ISETP.GE.AND P1, PT, R2, UR4, PT ;  /* 0x0000000402007c0c */ /* 0x000fe2000bf26270 */
[----:B------:R-:W-:Y:S01]  /*e260*/  VIADD R13, R7, 0x20 ;  /* 0x00000020070d7836 */ /* 0x000fe20000000000 */
[----:B------:R-:W-:Y:S01]  /*e270*/  ISETP.GE.AND P2, PT, R3, UR4, PT ;  /* 0x0000000403007c0c */ /* 0x000fe2000bf46270 */
[C---:B------:R-:W-:Y:S01]  /*e280*/  VIADD R14, R7.reuse, 0x28 ;  /* 0x00000028070e7836 */ /* 0x040fe20000000000 */
[----:B------:R-:W-:Y:S01]  /*e290*/  ISETP.GE.AND P5, PT, R12, UR4, PT ;  /* 0x000000040c007c0c */ /* 0x000fe2000bfa6270 */
[----:B------:R-:W-:Y:S01]  /*e2a0*/  VIADD R15, R7, 0x30 ;  /* 0x00000030070f7836 */ /* 0x000fe20000000000 */
[----:B------:R-:W-:Y:S01]  /*e2b0*/  ISETP.GE.AND P6, PT, R13, UR4, PT ;  /* 0x000000040d007c0c */ /* 0x000fe2000bfc6270 */
[----:B------:R-:W-:Y:S01]  /*e2c0*/  ULDC.64 UR6, c[0x0][0x208] ;  /* 0x0000820000067ab9 */ /* 0x000fe20000000a00 */
[----:B------:R-:W-:-:S02]  /*e2d0*/  VIADD R16, R7, 0x38 ;  /* 0x0000003807107836 */ /* 0x000fc40000000000 */
[----:B------:R-:W-:Y:S01]  /*e2e0*/  VIADD R17, R7, 0x40 ;  /* 0x0000004007117836 */ /* 0x000fe20000000000 */
[----:B------:R-:W-:Y:S01]  /*e2f0*/  ISETP.GE.AND P4, PT, R15, UR4, PT ;  /* 0x000000040f007c0c */ /* 0x000fe2000bf86270 */
[C---:B------:R-:W-:Y:S01]  /*e300*/  VIADD R20, R7.reuse, 0x48 ;  /* 0x0000004807147836 */ /* 0x040fe20000000000 */
[----:B------:R-:W-:Y:S01]  /*e310*/  @!P1 LEA.HI R2, R2, R2, RZ, 0x1 ;  /* 0x0000000202029211 */ /* 0x000fe200078f08ff */
[----:B------:R-:W-:Y:S01]  /*e320*/  VIADD R22, R7, 0x50 ;  /* 0x0000005007167836 */ /* 0x000fe20000000000 */
[----:B------:R-:W-:Y:S02]  /*e330*/  @!P2 LEA.HI R3, R3, R3, RZ, 0x1 ;  /* 0x000000030303a211 */ /* 0x000fe400078f08ff */
[----:B------:R-:W-:Y:S02]  /*e340*/  @!P1 LOP3.LUT R9, R2, 0xfffffffe, RZ, 0xc0, !PT ;  /* 0xfffffffe02099812 */ /* 0x000fe400078ec0ff */
[----:B------:R-:W-:Y:S01]  /*e350*/  @!P2 LOP3.LUT R11, R3, 0xfffffffe, RZ, 0xc0, !PT ;  /* 0xfffffffe030ba812 */ /* 0x000fe200078ec0ff */
[----:B-1--4-:R-:W-:Y:S01]  /*e360*/  @!P0 IMAD.WIDE R2, R7, 0x4, R4 ;  /* 0x0000000407028825 */ /* 0x012fe200078e0204 */
[----:B------:R-:W-:-:S02]  /*e370*/  ISETP.GE.AND P3, PT, R16, UR4, PT ;  /* 0x0000000410007c0c */ /* 0x000fc4000bf66270 */
[----:B------:R-:W-:Y:S01]  /*e380*/  @!P5 LEA.HI R12, R12, R12, RZ, 0x1 ;  /* 0x0000000c0c0cd211 */ /* 0x000fe200078f08ff */
[--C-:B------:R-:W-:Y:S01]  /*e390*/  @!P1 IMAD.WIDE R8, R9, 0x4, R4.reuse ;  /* 0x0000000409089825 */ /* 0x100fe200078e0204 */
[----:B------:R0:W-:Y:S01]  /*e3a0*/  @!P0 ST.E.64 desc[UR6][R2.64], R24 ;  /* 0x0000001802008985 */ /* 0x0001e2000c101b06 */
[----:B------:R-:W-:Y:S02]  /*e3b0*/  ISETP.GE.AND P0, PT, R14, UR4, PT ;  /* 0x000000040e007c0c */ /* 0x000fe4000bf06270 */
[----:B------:R-:W-:Y:S01]  /*e3c0*/  @!P2 IMAD.WIDE R10, R11, 0x4, R4 ;  /* 0x000000040b0aa825 */ /* 0x000fe200078e0204 */
[----:B------:R1:W-:Y:S01]  /*e3d0*/  @!P1 ST.E.64 desc[UR6][R8.64], R28 ;  /* 0x0000001c08009985 */ /* 0x0003e2000c101b06 */
[----:B------:R-:W-:Y:S02]  /*e3e0*/  ISETP.GE.AND P1, PT, R20, UR4, PT ;  /* 0x0000000414007c0c */ /* 0x000fe4000bf26270 */
[----:B------:R-:W-:Y:S01]  /*e3f0*/  @!P6 LEA.HI R13, R13, R13, RZ, 0x1 ;  /* 0x0000000d0d0de211 */ /* 0x000fe200078f08ff */
[----:B------:R2:W-:Y:S01]  /*e400*/  @!P2 ST.E.64 desc[UR6][R10.64], R32 ;  /* 0x000000200a00a985 */ /* 0x0005e2000c101b06 */
[----:B------:R-:W-:-:S02]  /*e410*/  ISETP.GE.AND P2, PT, R17, UR4, PT ;  /* 0x0000000411007c0c */ /* 0x000fc4000bf46270 */
[----:B------:R-:W-:Y:S02]  /*e420*/  @!P4 LEA.HI R15, R15, R15, RZ, 0x1 ;  /* 0x0000000f0f0fc211 */ /* 0x000fe400078f08ff */
[----:B------:R-:W-:Y:S01]  /*e430*/  @!P3 LEA.HI R16, R16, R16, RZ, 0x1 ;  /* 0x000000101010b211 */ /* 0x000fe200078f08ff */
        /* <DEDUP_REMOVED lines=9> */
[----:B--2---:R-:W-:Y:S01]  /*e4d0*/  @!P0 LOP3.LUT R11, R14, 0xfffffffe, RZ, 0xc0, !PT ;  /* 0xfffffffe0e0b8812 */ /* 0x004fe200078ec0ff */
[----:B------:R0:W-:Y:S01]  /*e4e0*/  @!P5 ST.E.64 desc[UR6][R2.64], R36 ;  /* 0x000000240200d985 */ /* 0x0001e2000c101b06 */
[----:B------:R-:W-:Y:S02]  /*e4f0*/  @!P4 LOP3.LUT R15, R15, 0xfffffffe, RZ, 0xc0, !PT ;  /* 0xfffffffe0f0fc812 */ /* 0x000fe400078ec0ff */
[----:B------:R-:W-:Y:S01]  /*e500*/  @!P3 LOP3.LUT R13, R16, 0xfffffffe, RZ, 0xc0, !PT ;  /* 0xfffffffe100db812 */ /* 0x000fe200078ec0ff */
[----:B------:R1:W-:Y:S01]  /*e510*/  @!P6 ST.E.64 desc[UR6][R8.64], R40 ;  /* 0x000000280800e985 */ /* 0x0003e2000c101b06 */
[----:B------:R-:W-:Y:S01]  /*e520*/  @!P2 LOP3.LUT R17, R17, 0xfffffffe, RZ, 0xc0, !PT ;  /* 0xfffffffe1111a812 */ /* 0x000fe200078ec0ff */
[C---:B------:R-:W-:Y:S01]  /*e530*/  VIADD R16, R7.reuse, 0x60 ;  /* 0x0000006007107836 */ /* 0x040fe20000000000 */
[----:B------:R-:W-:Y:S01]  /*e540*/  @!P1 LOP3.LUT R23, R20, 0xfffffffe, RZ, 0xc0, !PT ;  /* 0xfffffffe14179812 */ /* 0x000fe200078ec0ff */
[----:B------:R-:W-:Y:S01]  /*e550*/  VIADD R20, R7, 0x70 ;  /* 0x0000007007147836 */ /* 0x000fe20000000000 */
[----:B------:R-:W-:-:S02]  /*e560*/  ISETP.GE.AND P5, PT, R22, UR4, PT ;  /* 0x0000000416007c0c */ /* 0x000fc4000bfa6270 */
[----:B------:R-:W-:Y:S01]  /*e570*/  ISETP.GE.AND P6, PT, R24, UR4, PT ;  /* 0x0000000418007c0c */ /* 0x000fe2000bfc6270 */
[----:B0-----:R-:W-:-:S04]  /*e580*/  @!P0 IMAD.WIDE R2, R11, 0x4, R4 ;  /* 0x000000040b028825 */ /* 0x001fc800078e0204 */
        /* <DEDUP_REMOVED lines=12> */
[C---:B------:R-:W-:Y:S01]  /*e650*/  VIADD R17, R7.reuse, 0x68 ;  /* 0x0000006807117836 */ /* 0x040fe20000000000 */
[----:B------:R4:W-:Y:S01]  /*e660*/  @!P1 ST.E.64 desc[UR6][R14.64], R60 ;  /* 0x0000003c0e009985 */ /* 0x0009e2000c101b06 */
[----:B------:R-:W-:Y:S01]  /*e670*/  VIADD R23, R7, 0x78 ;  /* 0x0000007807177836 */ /* 0x000fe20000000000 */
[----:B------:R-:W-:Y:S02]  /*e680*/  @!P6 LEA.HI R24, R24, R24, RZ, 0x1 ;  /* 0x000000181818e211 */ /* 0x000fe400078f08ff */
[----:B------:R-:W-:Y:S02]  /*e690*/  ISETP.GE.AND P1, PT, R17, UR4, PT ;  /* 0x0000000411007c0c */ /* 0x000fe4000bf26270 */
[----:B------:R-:W-:-:S02]  /*e6a0*/  ISETP.GE.AND P3, PT, R23, UR4, PT ;  /* 0x0000000417007c0c */ /* 0x000fc4000bf66270 */
[----:B0-----:R-:W-:Y:S01]  /*e6b0*/  @!P5 LOP3.LUT R3, R22, 0xfffffffe, RZ, 0xc0, !PT ;  /* 0xfffffffe1603d812 */ /* 0x001fe200078ec0ff */
[----:B------:R-:W-:Y:S01]  /*e6c0*/  VIADD R22, R7, 0xa0 ;  /* 0x000000a007167836 */ /* 0x000fe20000000000 */
[----:B------:R-:W-:Y:S02]  /*e6d0*/  @!P0 LEA.HI R16, R16, R16, RZ, 0x1 ;  /* 0x0000001010108211 */ /* 0x000fe400078f08ff */
[----:B-1----:R-:W-:Y:S01]  /*e6e0*/  @!P6 LOP3.LUT R9, R24, 0xfffffffe, RZ, 0xc0, !PT ;  /* 0xfffffffe1809e812 */ /* 0x002fe200078ec0ff */
[--C-:B------:R-:W-:Y:S01]  /*e6f0*/  @!P5 IMAD.WIDE R2, R3, 0x4, R4.reuse ;  /* 0x000000040302d825 */ /* 0x100fe200078e0204 */
[----:B--2---:R-:W-:Y:S02]  /*e700*/  @!P0 LOP3.LUT R11, R16, 0xfffffffe, RZ, 0xc0, !PT ;  /* 0xfffffffe100b8812 */ /* 0x004fe400078ec0ff */
[----:B------:R-:W-:Y:S01]  /*e710*/  @!P2 LEA.HI R20, R20, R20, RZ, 0x1 ;  /* 0x000000141414a211 */ /* 0x000fe200078f08ff */
        /* <DEDUP_REMOVED lines=15> */
[----:B0-----:R-:W-:-:S04]  /*e810*/  @!P1 IMAD.WIDE R2, R17, 0x4, R4 ;  /* 0x0000000411029825 */ /* 0x001fc800078e0204 */
[--C-:B-1----:R-:W-:Y:S01]  /*e820*/  @!P2 IMAD.WIDE R8, R13, 0x4, R4.reuse ;  /* 0x000000040d08a825 */ /* 0x102fe200078e0204 */
[----:B------:R0:W-:Y:S03]  /*e830*/  @!P1 ST.E.64 desc[UR6][R2.64], R76 ;  /* 0x0000004c02009985 */ /* 0x0001e6000c101b06 */
[----:B------:R-:W-:Y:S01]  /*e840*/  VIADD R17, R7, 0x90 ;  /* 0x0000009007117836 */ /* 0x000fe20000000000 */
[----:B------:R1:W-:Y:S01]  /*e850*/  @!P2 ST.E.64 desc[UR6][R8.64], R80 ;  /* 0x000000500800a985 */ /* 0x0003e2000c101b06 */
[--C-:B------:R-:W-:Y:S01]  /*e860*/  @!P3 IMAD.WIDE R12, R23, 0x4, R4.reuse ;  /* 0x00000004170cb825 */ /* 0x100fe200078e0204 */
[----:B------:R-:W-:Y:S02]  /*e870*/  ISETP.GE.AND P2, PT, R20, UR4, PT ;  /* 0x0000000414007c0c */ /* 0x000fe4000bf46270 */
[----:B------:R-:W-:Y:S01]  /*e880*/  ISETP.GE.AND P1, PT, R17, UR4, PT ;  /* 0x0000000411007c0c */ /* 0x000fe2000bf26270 */
[----:B------:R-:W-:Y:S01]  /*e890*/  @!P4 IMAD.WIDE R14, R15, 0x4, R4 ;  /* 0x000000040f0ec825 */ /* 0x000fe200078e0204 */
[----:B------:R3:W-:Y:S01]  /*e8a0*/  @!P3 ST.E.64 desc[UR6][R12.64], R84 ;  /* 0x000000540c00b985 */ /* 0x0007e2000c101b06 */
[----:B------:R-:W-:-:S02]  /*e8b0*/  ISETP.GE.AND P3, PT, R22, UR4, PT ;  /* 0x0000000416007c0c */ /* 0x000fc4000bf66270 */
[C---:B--2---:R-:W-:Y:S01]  /*e8c0*/  VIADD R10, R7.reuse, 0xa8 ;  /* 0x000000a8070a7836 */ /* 0x044fe20000000000 */
[----:B------:R2:W-:Y:S01]  /*e8d0*/  @!P4 ST.E.64 desc[UR6][R14.64], R88 ;  /* 0x000000580e00c985 */ /* 0x0005e2000c101b06 */
[C---:B0-----:R-:W-:Y:S01]  /*e8e0*/  VIADD R3, R7.reuse, 0xb8 ;  /* 0x000000b807037836 */ /* 0x041fe20000000000 */
[----:B------:R-:W-:Y:S01]  /*e8f0*/  @!P0 LEA.HI R16, R16, R16, RZ, 0x1 ;  /* 0x0000001010108211 */ /* 0x000fe200078f08ff */
[----:B------:R-:W-:Y:S01]  /*e900*/  VIADD R11, R7, 0xb0 ;  /* 0x000000b0070b7836 */ /* 0x000fe20000000000 */
[----:B------:R-:W-:Y:S02]  /*e910*/  ISETP.GE.AND P4, PT, R10, UR4, PT ;  /* 0x000000040a007c0c */ /* 0x000fe4000bf86270 */
[----:B------:R-:W-:Y:S02]  /*e920*/  ISETP.GE.AND P6, PT, R3, UR4, PT ;  /* 0x0000000403007c0c */ /* 0x000fe4000bfc6270 */
[----:B------:R-:W-:Y:S02]  /*e930*/  ISETP.GE.AND P5, PT, R11, UR4, PT ;  /* 0x000000040b007c0c */ /* 0x000fe4000bfa6270 */
[----:B------:R-:W-:-:S02]  /*e940*/  @!P1 LEA.HI R17, R17, R17, RZ, 0x1 ;  /* 0x0000001111119211 */ /* 0x000fc400078f08ff */
[----:B------:R-:W-:Y:S02]  /*e950*/  @!P2 LEA.HI R20, R20, R20, RZ, 0x1 ;  /* 0x000000141414a211 */ /* 0x000fe400078f08ff */
[----:B------:R-:W-:Y:S02]  /*e960*/  @!P3 LEA.HI R22, R22, R22, RZ, 0x1 ;  /* 0x000000161616b211 */ /* 0x000fe400078f08ff */
[----:B-1----:R-:W-:Y:S02]  /*e970*/  @!P1 LOP3.LUT R9, R17, 0xfffffffe, RZ, 0xc0, !PT ;  /* 0xfffffffe11099812 */ /* 0x002fe400078ec0ff */
[----:B------:R-:W-:Y:S02]  /*e980*/  @!P4 LEA.HI R10, R10, R10, RZ, 0x1 ;  /* 0x0000000a0a0ac211 */ /* 0x000fe400078f08ff */
[----:B------:R-:W-:Y:S02]  /*e990*/  @!P6 LEA.HI R8, R3, R3, RZ, 0x1 ;  /* 0x000000030308e211 */ /* 0x000fe400078f08ff */
[----:B------:R-:W-:-:S02]  /*e9a0*/  @!P5 LEA.HI R2, R11, R11, RZ, 0x1 ;  /* 0x0000000b0b02d211 */ /* 0x000fc400078f08ff */
[----:B------:R-:W-:Y:S02]  /*e9b0*/  @!P0 LOP3.LUT R3, R16, 0xfffffffe, RZ, 0xc0, !PT ;  /* 0xfffffffe10038812 */ /* 0x000fe400078ec0ff */
[----:B------:R-:W-:Y:S02]  /*e9c0*/  @!P2 LOP3.LUT R11, R20, 0xfffffffe, RZ, 0xc0, !PT ;  /* 0xfffffffe140ba812 */ /* 0x000fe400078ec0ff */
[----:B---3--:R-:W-:Y:S02]  /*e9d0*/  @!P3 LOP3.LUT R13, R22, 0xfffffffe, RZ, 0xc0, !PT ;  /* 0xfffffffe160db812 */ /* 0x008fe400078ec0ff */
[----:B--2---:R-:W-:Y:S01]  /*e9e0*/  @!P4 LOP3.LUT R15, R10, 0xfffffffe, RZ, 0xc0, !PT ;  /* 0xfffffffe0a0fc812 */ /* 0x004fe200078ec0ff */
        /* <DEDUP_REMOVED lines=16> */
.L_x_4213:
[----:B------:R-:W-:Y:S05]  /*eaf0*/  BSYNC B0 ;  /* 0x0000000000007941 */ /* 0x000fea0003800000 */
.L_x_4212:
[----:B------:R-:W-:Y:S01]  /*eb00*/  ISETP.GE.AND P0, PT, R18, R21, PT ;  /* 0x000000151200720c */ /* 0x000fe20003f06270 */
[----:B0--3--:R2:W3:Y:S04]  /*eb10*/  SHFL.IDX PT, R3, R6, 0x1, 0x1c1f ;  /* 0x003c1f0006037f89 */ /* 0x0094e800000e0000 */
[----:B------:R2:W0:Y:S08]  /*eb20*/  SHFL.IDX PT, R2, R0, 0x1, 0x1c1f ;  /* 0x003c1f0000027f89 */ /* 0x00043000000e0000 */
[----:B--2---:R-:W-:Y:S05]  /*eb30*/  @P0 BRA `(.L_x_4132) ;  /* 0x0000005000d40947 */ /* 0x004fea0003800000 */
[C---:B------:R-:W-:Y:S01]  /*eb40*/  VIADD R0, R7.reuse, 0x8 ;  /* 0x0000000807007836 */ /* 0x040fe20000000000 */
        /* <DEDUP_REMOVED lines=9> */
[----:B------:R-:W-:-:S02]  /*ebe0*/  VIADD R12, R7, 0x30 ;  /* 0x00000030070c7836 */ /* 0x000fc40000000000 */
[C---:B------:R-:W-:Y:S02]  /*ebf0*/  VIADD R13, R7.reuse, 0x38 ;  /* 0x00000038070d7836 */ /* 0x040fe40000000000 */
[C---:B------:R-:W-:Y:S01]  /*ec00*/  VIADD R14, R7.reuse, 0x40 ;  /* 0x00000040070e7836 */ /* 0x040fe20000000000 */
[----:B------:R-:W-:Y:S01]  /*ec10*/  ISETP.GE.AND P4, PT, R12, UR4, PT ;  /* 0x000000040c007c0c */ /* 0x000fe2000bf86270 */
[--C-:B01-34-:R-:W-:Y:S01]  /*ec20*/  @!P2 IMAD.WIDE R4, R7, 0x4, R2.reuse ;  /* 0x000000040704a825 */ /* 0x11bfe200078e0202 */
[----:B------:R-:W-:Y:S02]  /*ec30*/  ISETP.GE.AND P5, PT, R13, UR4, PT ;  /* 0x000000040d007c0c */ /* 0x000fe4000bfa6270 */
[----:B------:R-:W-:Y:S01]  /*ec40*/  @!P3 LEA.HI R0, R0, R0, RZ, 0x1 ;  /* 0x000000000000b211 */ /* 0x000fe200078f08ff */
[C---:B------:R-:W-:Y:S01]  /*ec50*/  VIADD R16, R7.reuse, 0x48 ;  /* 0x0000004807107836 */ /* 0x040fe20000000000 */
[----:B------:R0:W-:Y:S01]  /*ec60*/  @!P2 ST.E.64 desc[UR6][R4.64], R26 ;  /* 0x0000001a0400a985 */ /* 0x0001e2000c101b06 */
[----:B------:R-:W-:Y:S01]  /*ec70*/  ISETP.GE.AND P6, PT, R14, UR4, PT ;  /* 0x000000040e007c0c */ /* 0x000fe2000bfc6270 */
[C---:B------:R-:W-:Y:S01]  /*ec80*/  VIADD R18, R7.reuse, 0x50 ;  /* 0x0000005007127836 */ /* 0x040fe20000000000 */
[----:B------:R-:W-:Y:S01]  /*ec90*/  @!P3 LOP3.LUT R9, R0, 0xfffffffe, RZ, 0xc0, !PT ;  /* 0xfffffffe0009b812 */ /* 0x000fe200078ec0ff */
[C---:B------:R-:W-:Y:S01]  /*eca0*/  VIADD R0, R7.reuse, 0x20 ;  /* 0x0000002007007836 */ /* 0x040fe20000000000 */
[----:B------:R-:W-:Y:S01]  /*ecb0*/  @!P0 LEA.HI R6, R6, R6, RZ, 0x1 ;  /* 0x0000000606068211 */ /* 0x000fe200078f08ff */
[----:B------:R-:W-:Y:S01]  /*ecc0*/  VIADD R20, R7, 0x70 ;  /* 0x0000007007147836 */ /* 0x000fe20000000000 */
[----:B------:R-:W-:Y:S01]  /*ecd0*/  @!P1 LEA.HI R10, R10, R10, RZ, 0x1 ;  /* 0x0000000a0a0a9211 */ /* 0x000fe200078f08ff */
[----:B------:R-:W-:Y:S01]  /*ece0*/  @!P3 IMAD.WIDE R8, R9, 0x4, R2 ;  /* 0x000000040908b825 */ /* 0x000fe200078e0202 */
[----:B------:R-:W-:-:S02]  /*ecf0*/  ISETP.GE.AND P2, PT, R0, UR4, PT ;  /* 0x0000000400007c0c */ /* 0x000fc4000bf46270 */
[----:B------:R-:W-:Y:S02]  /*ed00*/  @!P4 LEA.HI R12, R12, R12, RZ, 0x1 ;  /* 0x0000000c0c0cc211 */ /* 0x000fe400078f08ff */
[----:B------:R1:W-:Y:S01]  /*ed10*/  @!P3 ST.E.64 desc[UR6][R8.64], R30 ;  /* 0x0000001e0800b985 */ /* 0x0003e2000c101b06 */
[----:B------:R-:W-:Y:S02]  /*ed20*/  ISETP.GE.AND P3, PT, R11, UR4, PT ;  /* 0x000000040b007c0c */ /* 0x000fe4000bf66270 */
[----:B0-----:R-:W-:Y:S02]  /*ed30*/  @!P0 LOP3.LUT R5, R6, 0xfffffffe, RZ, 0xc0, !PT ;  /* 0xfffffffe06058812 */ /* 0x001fe400078ec0ff */
[----:B------:R-:W-:Y:S02]  /*ed40*/  @!P6 LEA.HI R14, R14, R14, RZ, 0x1 ;  /* 0x0000000e0e0ee211 */ /* 0x000fe400078f08ff */
[----:B------:R-:W-:Y:S01]  /*ed50*/  @!P4 LOP3.LUT R15, R12, 0xfffffffe, RZ, 0xc0, !PT ;  /* 0xfffffffe0c0fc812 */ /* 0x000fe200078ec0ff */
[----:B------:R-:W-:Y:S01]  /*ed60*/  @!P0 IMAD.WIDE R4, R5, 0x4, R2 ;  /* 0x0000000405048825 */ /* 0x000fe200078e0202 */
[----:B------:R-:W-:-:S02]  /*ed70*/  @!P2 LEA.HI R0, R0, R0, RZ, 0x1 ;  /* 0x000000000000a211 */ /* 0x000fc400078f08ff */
[----:B------:R-:W-:Y:S02]  /*ed80*/  @!P6 LOP3.LUT R21, R14, 0xfffffffe, RZ, 0xc0, !PT ;  /* 0xfffffffe0e15e812 */ /* 0x000fe400078ec0ff */
        /* <DEDUP_REMOVED lines=20> */
[--C-:B------:R-:W-:Y:S01]  /*eed0*/  @!P5 IMAD.WIDE R12, R17, 0x4, R2.reuse ;  /* 0x00000004110cd825 */ /* 0x100fe200078e0202 */
[----:B------:R1:W-:Y:S01]  /*eee0*/  @!P3 ST.E.64 desc[UR6][R8.64], R46 ;  /* 0x0000002e0800b985 */ /* 0x0003e2000c101b06 */
[----:B0-----:R-:W-:Y:S02]  /*eef0*/  @!P1 LOP3.LUT R5, R16, 0xfffffffe, RZ, 0xc0, !PT ;  /* 0xfffffffe10059812 */ /* 0x001fe400078ec0ff */
[C---:B------:R-:W-:Y:S01]  /*ef00*/  VIADD R6, R7.reuse, 0x60 ;  /* 0x0000006007067836 */ /* 0x040fe20000000000 */
[----:B------:R0:W-:Y:S01]  /*ef10*/  @!P4 ST.E.64 desc[UR6][R10.64], R50 ;  /* 0x000000320a00c985 */ /* 0x0001e2000c101b06 */
[C---:B------:R-:W-:Y:S01]  /*ef20*/  VIADD R17, R7.reuse, 0x68 ;  /* 0x0000006807117836 */ /* 0x040fe20000000000 */
[----:B------:R-:W-:Y:S01]  /*ef30*/  ISETP.GE.AND P4, PT, R20, UR4, PT ;  /* 0x0000000414007c0c */ /* 0x000fe2000bf86270 */
[----:B------:R-:W-:Y:S01]  /*ef40*/  VIADD R21, R7, 0x78 ;  /* 0x0000007807157836 */ /* 0x000fe20000000000 */
[----:B------:R-:W-:Y:S01]  /*ef50*/  @!P5 ST.E.64 desc[UR6][R12.64], R54 ;  /* 0x000000360c00d985 */ /* 0x000fe2000c101b06 */
[----:B------:R-:W-:Y:S01]  /*ef60*/  @!P2 LEA.HI R0, R0, R0, RZ, 0x1 ;  /* 0x000000000000a211 */ /* 0x000fe200078f08ff */
[----:B------:R-:W-:Y:S01]  /*ef70*/  @!P1 IMAD.WIDE R4, R5, 0x4, R2 ;  /* 0x0000000405049825 */ /* 0x000fe200078e0202 */
[----:B------:R-:W-:Y:S01]  /*ef80*/  ISETP.GE.AND P5, PT, R17, UR4, PT ;  /* 0x0000000411007c0c */ /* 0x000fe2000bfa6270 */
[----:B------:R-:W-:Y:S01]  /*ef90*/  @!P6 ST.E.64 desc[UR6][R14.64], R58 ;  /* 0x0000003a0e00e985 */ /* 0x000fe2000c101b06 */
[----:B------:R-:W-:Y:S01]  /*efa0*/  ISETP.GE.AND P6, PT, R6, UR4, PT ;  /* 0x0000000406007c0c */ /* 0x000fe2000bfc6270 */
[----:B------:R-:W-:Y:S01]  /*efb0*/  VIADD R16, R7, 0x80 ;  /* 0x0000008007107836 */ /* 0x000fe20000000000 */
[----:B------:R-:W-:Y:S01]  /*efc0*/  ISETP.GE.AND P3, PT, R21, UR4, PT ;  /* 0x0000000415007c0c */ /* 0x000fe2000bf66270 */
[----:B------:R2:W-:Y:S01]  /*efd0*/  @!P1 ST.E.64 desc[UR6][R4.64], R62 ;  /* 0x0000003e04009985 */ /* 0x0005e2000c101b06 */
[----:B-1----:R-:W-:Y:S01]  /*efe0*/  @!P0 LOP3.LUT R9, R18, 0xfffffffe, RZ, 0xc0, !PT ;  /* 0xfffffffe12098812 */ /* 0x002fe200078ec0ff */
[----:B------:R-:W-:Y:S01]  /*eff0*/  VIADD R18, R7, 0x88 ;  /* 0x0000008807127836 */ /* 0x000fe20000000000 */
[----:B------:R-:W-:-:S02]  /*f000*/  @!P4 LEA.HI R20, R20, R20, RZ, 0x1 ;  /* 0x000000141414c211 */ /* 0x000fc400078f08ff */
[----:B0-----:R-:W-:Y:S01]  /*f010*/  @!P2 LOP3.LUT R11, R0, 0xfffffffe, RZ, 0xc0, !PT ;  /* 0xfffffffe000ba812 */ /* 0x001fe200078ec0ff */
[--C-:B------:R-:W-:Y:S01]  /*f020*/  @!P0 IMAD.WIDE R8, R9, 0x4, R2.reuse ;  /* 0x0000000409088825 */ /* 0x100fe200078e0202 */
[----:B------:R-:W-:Y:S02]  /*f030*/  ISETP.GE.AND P1, PT, R18, UR4, PT ;  /* 0x0000000412007c0c */ /* 0x000fe4000bf26270 */
[----:B------:R-:W-:Y:S01]  /*f040*/  @!P5 LEA.HI R17, R17, R17, RZ, 0x1 ;  /* 0x000000111111d211 */ /* 0x000fe200078f08ff */
[----:B------:R-:W-:Y:S01]  /*f050*/  VIADD R0, R7, 0x90 ;  /* 0x0000009007007836 */ /* 0x000fe20000000000 */
[----:B------:R-:W-:Y:S01]  /*f060*/  @!P6 LEA.HI R6, R6, R6, RZ, 0x1 ;  /* 0x000000060606e211 */ /* 0x000fe200078f08ff */
[----:B------:R0:W-:Y:S01]  /*f070*/  @!P0 ST.E.64 desc[UR6][R8.64], R66 ;  /* 0x0000004208008985 */ /* 0x0001e2000c101b06 */
[----:B------:R-:W-:Y:S01]  /*f080*/  @!P3 LEA.HI R21, R21, R21, RZ, 0x1 ;  /* 0x000000151515b211 */ /* 0x000fe200078f08ff */
[----:B--2---:R-:W-:Y:S01]  /*f090*/  @!P2 IMAD.WIDE R4, R11, 0x4, R2 ;  /* 0x000000040b04a825 */ /* 0x004fe200078e0202 */
[----:B------:R-:W-:-:S02]  /*f0a0*/  @!P6 LOP3.LUT R13, R6, 0xfffffffe, RZ, 0xc0, !PT ;  /* 0xfffffffe060de812 */ /* 0x000fc400078ec0ff */
[----:B------:R-:W-:Y:S01]  /*f0b0*/  @!P5 LOP3.LUT R17, R17, 0xfffffffe, RZ, 0xc0, !PT ;  /* 0xfffffffe1111d812 */ /* 0x000fe200078ec0ff */
[----:B------:R-:W-:Y:S01]  /*f0c0*/  VIADD R6, R7, 0x98 ;  /* 0x0000009807067836 */ /* 0x000fe20000000000 */
[----:B------:R-:W-:Y:S01]  /*f0d0*/  @!P4 LOP3.LUT R15, R20, 0xfffffffe, RZ, 0xc0, !PT ;  /* 0xfffffffe140fc812 */ /* 0x000fe200078ec0ff */
[----:B------:R1:W-:Y:S01]  /*f0e0*/  @!P2 ST.E.64 desc[UR6][R4.64], R70 ;  /* 0x000000460400a985 */ /* 0x0003e2000c101b06 */
[----:B------:R-:W-:Y:S01]  /*f0f0*/  @!P3 LOP3.LUT R21, R21, 0xfffffffe, RZ, 0xc0, !PT ;  /* 0xfffffffe1515b812 */ /* 0x000fe200078ec0ff */
[--C-:B------:R-:W-:Y:S01]  /*f100*/  @!P5 IMAD.WIDE R10, R17, 0x4, R2.reuse ;  /* 0x00000004110ad825 */ /* 0x100fe200078e0202 */
[----:B------:R-:W-:Y:S02]  /*f110*/  ISETP.GE.AND P0, PT, R16, UR4, PT ;  /* 0x0000000410007c0c */ /* 0x000fe4000bf06270 */
[----:B------:R-:W-:Y:S01]  /*f120*/  ISETP.GE.AND P2, PT, R0, UR4, PT ;  /* 0x0000000400007c0c */ /* 0x000fe2000bf46270 */
[----:B0-----:R-:W-:Y:S01]  /*f130*/  @!P6 IMAD.WIDE R8, R13, 0x4, R2 ;  /* 0x000000040d08e825 */ /* 0x001fe200078e0202 */
[----:B------:R-:W-:-:S03]  /*f140*/  @!P1 LEA.HI R18, R18, R18, RZ, 0x1 ;  /* 0x0000001212129211 */ /* 0x000fc600078f08ff */
[--C-:B------:R-:W-:Y:S01]  /*f150*/  @!P4 IMAD.WIDE R12, R15, 0x4, R2.reuse ;  /* 0x000000040f0cc825 */ /* 0x100fe200078e0202 */
[----:B------:R0:W-:Y:S03]  /*f160*/  @!P6 ST.E.64 desc[UR6][R8.64], R74 ;  /* 0x0000004a0800e985 */ /* 0x0001e6000c101b06 */
[--C-:B------:R-:W-:Y:S01]  /*f170*/  @!P3 IMAD.WIDE R14, R21, 0x4, R2.reuse ;  /* 0x00000004150eb825 */ /* 0x100fe200078e0202 */
[----:B------:R2:W-:Y:S01]  /*f180*/  @!P5 ST.E.64 desc[UR6][R10.64], R78 ;  /* 0x0000004e0a00d985 */ /* 0x0005e2000c101b06 */
[----:B------:R-:W-:Y:S02]  /*f190*/  @!P0 LEA.HI R16, R16, R16, RZ, 0x1 ;  /* 0x0000001010108211 */ /* 0x000fe400078f08ff */
[C---:B------:R-:W-:Y:S01]  /*f1a0*/  VIADD R17, R7.reuse, 0xa0 ;  /* 0x000000a007117836 */ /* 0x040fe20000000000 */
[----:B------:R3:W-:Y:S01]  /*f1b0*/  @!P4 ST.E.64 desc[UR6][R12.64], R82 ;  /* 0x000000520c00c985 */ /* 0x0007e2000c101b06 */
[C---:B------:R-:W-:Y:S01]  /*f1c0*/  VIADD R20, R7.reuse, 0xa8 ;  /* 0x000000a807147836 */ /* 0x040fe20000000000 */
[----:B-1----:R-:W-:Y:S01]  /*f1d0*/  @!P0 LOP3.LUT R5, R16, 0xfffffffe, RZ, 0xc0, !PT ;  /* 0xfffffffe10058812 */ /* 0x002fe200078ec0ff */
[C---:B------:R-:W-:Y:S01]  /*f1e0*/  VIADD R21, R7.reuse, 0xb0 ;  /* 0x000000b007157836 */ /* 0x040fe20000000000 */
[----:B------:R-:W-:Y:S01]  /*f1f0*/  @!P3 ST.E.64 desc[UR6][R14.64], R86 ;  /* 0x000000560e00b985 */ /* 0x000fe2000c101b06 */
[----:B------:R-:W-:Y:S01]  /*f200*/  ISETP.GE.AND P3, PT, R6, UR4, PT ;  /* 0x0000000406007c0c */ /* 0x000fe2000bf66270 */
[----:B------:R-:W-:Y:S01]  /*f210*/  VIADD R7, R7, 0xb8 ;  /* 0x000000b807077836 */ /* 0x000fe20000000000 */
[----:B------:R-:W-:Y:S01]  /*f220*/  ISETP.GE.AND P4, PT, R17, UR4, PT ;  /* 0x0000000411007c0c */ /* 0x000fe2000bf86270 */
[----:B------:R-:W-:Y:S01]  /*f230*/  @!P0 IMAD.WIDE R4, R5, 0x4, R2 ;  /* 0x0000000405048825 */ /* 0x000fe200078e0202 */
[----:B------:R-:W-:-:S02]  /*f240*/  ISETP.GE.AND P5, PT, R20, UR4, PT ;  /* 0x0000000414007c0c */ /* 0x000fc4000bfa6270 */
[----:B------:R-:W-:Y:S02]  /*f250*/  ISETP.GE.AND P6, PT, R21, UR4, PT ;  /* 0x0000000415007c0c */ /* 0x000fe4000bfc6270 */
[----:B0-----:R-:W-:Y:S01]  /*f260*/  @!P1 LOP3.LUT R9, R18, 0xfffffffe, RZ, 0xc0, !PT ;  /* 0xfffffffe12099812 */ /* 0x001fe200078ec0ff */
[----:B------:R0:W-:Y:S01]  /*f270*/  @!P0 ST.E.64 desc[UR6][R4.64], R90 ;  /* 0x0000005a04008985 */ /* 0x0001e2000c101b06 */
[----:B------:R-:W-:Y:S02]  /*f280*/  @!P2 LEA.HI R0, R0, R0, RZ, 0x1 ;  /* 0x000000000000a211 */ /* 0x000fe400078f08ff */
[----:B------:R-:W-:Y:S01]  /*f290*/  ISETP.GE.AND P0, PT, R7, UR4, PT ;  /* 0x0000000407007c0c */ /* 0x000fe2000bf06270 */
[----:B------:R-:W-:Y:S01]  /*f2a0*/  @!P1 IMAD.WIDE R8, R9, 0x4, R2 ;  /* 0x0000000409089825 */ /* 0x000fe200078e0202 */
[----:B------:R-:W-:Y:S02]  /*f2b0*/  @!P3 LEA.HI R6, R6, R6, RZ, 0x1 ;  /* 0x000000060606b211 */ /* 0x000fe400078f08ff */
[----:B------:R-:W-:-:S02]  /*f2c0*/  @!P4 LEA.HI R17, R17, R17, RZ, 0x1 ;  /* 0x000000111111c211 */ /* 0x000fc400078f08ff */
[----:B------:R-:W-:Y:S01]  /*f2d0*/  @!P5 LEA.HI R20, R20, R20, RZ, 0x1 ;  /* 0x000000141414d211 */ /* 0x000fe200078f08ff */
[----:B------:R1:W-:Y:S01]  /*f2e0*/  @!P1 ST.E.64 desc[UR6][R8.64], R94 ;  /* 0x0000005e08009985 */ /* 0x0003e2000c101b06 */
[----:B------:R-:W-:Y:S02]  /*f2f0*/  @!P6 LEA.HI R21, R21, R21, RZ, 0x1 ;  /* 0x000000151515e211 */ /* 0x000fe400078f08ff */
[----:B--2---:R-:W-:Y:S02]  /*f300*/  @!P2 LOP3.LUT R11, R0, 0xfffffffe, RZ, 0xc0, !PT ;  /* 0xfffffffe000ba812 */ /* 0x004fe400078ec0ff */
[----:B---3--:R-:W-:Y:S02]  /*f310*/  @!P3 LOP3.LUT R13, R6, 0xfffffffe, RZ, 0xc0, !PT ;  /* 0xfffffffe060db812 */ /* 0x008fe400078ec0ff */
[----:B------:R-:W-:Y:S01]  /*f320*/  @!P4 LOP3.LUT R17, R17, 0xfffffffe, RZ, 0xc0, !PT ;  /* 0xfffffffe1111c812 */ /* 0x000fe200078ec0ff */
[----:B0-----:R-:W-:Y:S01]  /*f330*/  @!P2 IMAD.WIDE R4, R11, 0x4, R2 ;  /* 0x000000040b04a825 */ /* 0x001fe200078e0202 */
[----:B------:R-:W-:-:S02]  /*f340*/  @!P5 LOP3.LUT R15, R20, 0xfffffffe, RZ, 0xc0, !PT ;  /* 0xfffffffe140fd812 */ /* 0x000fc400078ec0ff */
[----:B------:R-:W-:Y:S01]  /*f350*/  @!P6 LOP3.LUT R21, R21, 0xfffffffe, RZ, 0xc0, !PT ;  /* 0xfffffffe1515e812 */ /* 0x000fe200078ec0ff */
[--C-:B------:R-:W-:Y:S01]  /*f360*/  @!P4 IMAD.WIDE R10, R17, 0x4, R2.reuse ;  /* 0x00000004110ac825 */ /* 0x100fe200078e0202 */
[----:B------:R2:W-:Y:S03]  /*f370*/  @!P2 ST.E.64 desc[UR6][R4.64], R98 ;  /* 0x000000620400a985 */ /* 0x0005e6000c101b06 */
        /* <DEDUP_REMOVED lines=14> */
.L_x_4211:
        /* <DEDUP_REMOVED lines=31> */
[----:B------:R-:W-:-:S02]  /*f650*/  IMAD.U32 R3, RZ, RZ, UR6 ;  /* 0x00000006ff037e24 */ /* 0x000fc4000f8e00ff */
[C---:B-1----:R-:W-:Y:S02]  /*f660*/  IMAD R12, R10.reuse, UR8, RZ ;  /* 0x000000080a0c7c24 */ /* 0x042fe4000f8e02ff */
[----:B------:R-:W-:-:S03]  /*f670*/  IMAD.WIDE.U32 R2, R10, UR7, R2 ;  /* 0x000000070a027c25 */ /* 0x000fc6000f8e0002 */
[----:B------:R-:W0:Y:S01]  /*f680*/  LDC R8, c[0x0][0xc50] ;  /* 0x00031400ff087b82 */ /* 0x000e220000000800 */
[----:B--2---:R-:W-:-:S04]  /*f690*/  @P0 IMAD.HI.U32 R4, R0, R7, RZ ;  /* 0x0000000700040227 */ /* 0x004fc800078e00ff */
[----:B------:R-:W-:Y:S02]  /*f6a0*/  IMAD R7, RZ, RZ, -UR11 ;  /* 0x8000000bff077e24 */ /* 0x000fe4000f8e02ff */
[----:B------:R-:W-:Y:S01]  /*f6b0*/  IMAD R11, R11, UR7, R12 ;  /* 0x000000070b0b7c24 */ /* 0x000fe2000f8e020c */
        /* <DEDUP_REMOVED lines=24> */
.L_x_4130:
        /* <DEDUP_REMOVED lines=18> */
.L_x_4214:
[----:B------:R-:W-:Y:S01]  /*f960*/  ULDC UR7, c[0x0][0xc50] ;  /* 0x0003140000077ab9 */ /* 0x000fe20000000800 */
[----:B------:R-:W-:Y:S01]  /*f970*/  UMOV UR36, UR6 ;  /* 0x0000000600247c82 */ /* 0x000fe20008000000 */
[----:B------:R-:W-:-:S11]  /*f980*/  UISETP.NE.AND UP0, UPT, UR7, 0x1, UPT ;  /* 0x000000010700788c */ /* 0x000fd6000bf05270 */
[----:B------:R-:W-:Y:S01]  /*f990*/  @UP0 ULDC UR4, c[0x0][0xc54] ;  /* 0x0003150000040ab9 */ /* 0x000fe20000000800 */
[----:B------:R-:W-:Y:S01]  /*f9a0*/  @UP0 ULDC UR8, c[0x0][0xc58] ;  /* 0x0003160000080ab9 */ /* 0x000fe20000000800 */
[----:B------:R-:W-:-:S04]  /*f9b0*/  UIMAD.WIDE.U32 UR4, UR6, UR4, URZ ;  /* 0x00000004060472a5 */ /* 0x000fc8000f8e003f */
[----:B------:R-:W-:-:S12]  /*f9c0*/  @UP0 USHF.R.U32.HI UR36, URZ, UR8, UR5 ;  /* 0x000000083f240299 */ /* 0x000fd80008011605 */
.L_x_4215:
        /* <DEDUP_REMOVED lines=8> */
[----:B------:R-:W-:Y:S01]  /*fa50*/  ULDC UR6, c[0x0][0x448] ;  /* 0x0001120000067ab9 */ /* 0x000fe20000000800 */
[----:B------:R-:W-:Y:S01]  /*fa60*/  ULDC.64 UR4, c[0x0][0x418] ;  /* 0x0001060000047ab9 */ /* 0x000fe20000000a00 */
[----:B------:R-:W-:Y:S02]  /*fa70*/  UISETP.NE.AND UP1, UPT, UR6, 0x1, UPT ;  /* 0x000000010600788c */ /* 0x000fe4000bf25270 */
[----:B------:R-:W-:Y:S01]  /*fa80*/  UISETP.NE.U32.AND UP0, UPT, UR4, URZ, UPT ;  /* 0x0000003f0400728c */ /* 0x000fe2000bf05070 */
[----:B------:R-:W-:Y:S02]  /*fa90*/  ULDC UR11, c[0x0][0x288] ;  /* 0x0000a200000b7ab9 */ /* 0x000fe40000000800 */
[----:B------:R-:W-:Y:S01]  /*faa0*/  ULDC UR4, c[0x0][0x424] ;  /* 0x0001090000047ab9 */ /* 0x000fe20000000800 */
[----:B------:R-:W-:Y:S01]  /*fab0*/  UISETP.NE.AND.EX UP0, UPT, UR5, URZ, UPT, UP0 ;  /* 0x0000003f0500728c */ /* 0x000fe2000bf05300 */
[----:B------:R-:W-:Y:S01]  /*fac0*/  ULDC UR12, c[0x0][0x2f0] ;  /* 0x0000bc00000c7ab9 */ /* 0x000fe20000000800 */
[----:B------:R-:W-:-:S02]  /*fad0*/  UIADD3 UR6, -UR11, 0x1, URZ ;  /* 0x000000010b067890 */ /* 0x000fc4000fffe13f */
[----:B------:R-:W-:Y:S01]  /*fae0*/  USEL UR10, UR4, 0x1, UP0 ;  /* 0x00000001040a7887 */ /* 0x000fe20008000000 */
[----:B------:R-:W-:Y:S02]  /*faf0*/  @UP1 ULDC UR13, c[0x0][0x450] ;  /* 0x00011400000d1ab9 */ /* 0x000fe40000000800 */
[----:B------:R-:W-:Y:S01]  /*fb00*/  @UP1 ULDC UR4, c[0x0][0x44c] ;  /* 0x0001130000041ab9 */ /* 0x000fe20000000800 */
[----:B------:R-:W-:Y:S02]  /*fb10*/  UIMAD UR7, UR10, UR12, 0x5f ;  /* 0x0000005f0a0774a4 */ /* 0x000fe4000f8e020c */
[----:B------:R-:W-:Y:S02]  /*fb20*/  UIMAD UR9, UR10, UR12, UR6 ;  /* 0x0000000c0a0972a4 */ /* 0x000fe4000f8e0206 */
[----:B------:R-:W-:Y:S02]  /*fb30*/  UIMAD.WIDE UR6, UR7, 0x2aaaaaab, URZ ;  /* 0x2aaaaaab070678a5 */ /* 0x000fe4000f8e023f */
[----:B0-----:R-:W-:-:S02]  /*fb40*/  USHF.L.U32 UR45, UR45, 0x7, URZ ;  /* 0x000000072d2d7899 */ /* 0x001fc4000800063f */
[----:B------:R-:W-:Y:S02]  /*fb50*/  USHF.R.U32.HI UR43, URZ, 0x1f, UR7 ;  /* 0x0000001f3f2b7899 */ /* 0x000fe40008011607 */
[----:B------:R-:W-:Y:S02]  /*fb60*/  UIADD3 UR8, UR45, 0x7f, URZ ;  /* 0x0000007f2d087890 */ /* 0x000fe4000fffe03f */
[----:B------:R-:W-:Y:S02]  /*fb70*/  ULEA.HI.SX32 UR43, UR7, UR43, 0x1c ;  /* 0x0000002b072b7291 */ /* 0x000fe4000f8fe23f */
[----:B------:R-:W-:-:S04]  /*fb80*/  UIMAD.WIDE.U32 UR4, UR8, UR4, URZ ;  /* 0x00000004080472a5 */ /* 0x000fc8000f8e003f */
[----:B------:R-:W-:-:S03]  /*fb90*/  @UP1 USHF.R.U32.HI UR8, URZ, UR13, UR5 ;  /* 0x0000000d3f081299 */ /* 0x000fc60008011605 */
[----:B------:R-:W-:Y:S01]  /*fba0*/  ULDC.64 UR4, c[0x0][0x9e0] ;  /* 0x0002780000047ab9 */ /* 0x000fe20000000a00 */
[----:B------:R-:W-:Y:S02]  /*fbb0*/  UIADD3 UR9, UR9, UR8, URZ ;  /* 0x0000000809097290 */ /* 0x000fe4000fffe03f */
[----:B------:R-:W-:Y:S02]  /*fbc0*/  UISETP.GE.AND UP0, UPT, UR5, 0x1, UPT ;  /* 0x000000010500788c */ /* 0x000fe4000bf06270 */
[----:B------:R-:W-:-:S04]  /*fbd0*/  UIADD3 UR4, UR9, UR4, URZ ;  /* 0x0000000409047290 */ /* 0x000fc8000fffe03f */
[----:B------:R-:W-:-:S13]  /*fbe0*/  PLOP3.LUT P1, PT, PT, PT, UP0, 0x80, 0x0 ;  /* 0x000000000000781c */ /* 0x000fda0003f2f008 */
[----:B------:R-:W-:Y:S05]  /*fbf0*/  @!P1 BRA `(.L_x_4217) ;  /* 0x0000000000449947 */ /* 0x000fea0003800000 */
        /* <DEDUP_REMOVED lines=10> */
.L_x_4218:
[----:B------:R-:W-:-:S11]  /*fca0*/  UISETP.NE.AND UP0, UPT, UR5, 0x1, UPT ;  /* 0x000000010500788c */ /* 0x000fd6000bf05270 */
[----:B------:R-:W-:Y:S02]  /*fcb0*/  @UP0 ULDC.64 UR14, c[0x0][0x9e8] ;  /* 0x00027a00000e0ab9 */ /* 0x000fe40000000a00 */
[----:B------:R-:W-:-:S04]  /*fcc0*/  UIMAD.WIDE.U32 UR6, UR8, UR14, URZ ;  /* 0x0000000e080672a5 */ /* 0x000fc8000f8e003f */
[----:B------:R-:W-:-:S12]  /*fcd0*/  @UP0 USHF.R.U32.HI UR8, URZ, UR15, UR7 ;  /* 0x0000000f3f080299 */ /* 0x000fd80008011607 */
.L_x_4219:
[----:B------:R-:W-:-:S04]  /*fce0*/  UIMAD UR8, UR8, UR5, UR5 ;  /* 0x00000005080872a4 */ /* 0x000fc8000f8e0205 */
[----:B------:R-:W-:-:S04]  /*fcf0*/  UISETP.LT.AND UP0, UPT, UR4, UR8, UPT ;  /* 0x000000080400728c */ /* 0x000fc8000bf01270 */
[----:B------:R-:W-:-:S12]  /*fd00*/  USEL UR4, UR4, UR8, UP0 ;  /* 0x0000000804047287 */ /* 0x000fd80008000000 */
.L_x_4217:
[----:B------:R-:W-:Y:S01]  /*fd10*/  UIADD3 UR6, UR4, 0x5f, URZ ;  /* 0x0000005f04067890 */ /* 0x000fe2000fffe03f */
[----:B------:R-:W-:Y:S01]  /*fd20*/  @UP1 ULDC UR8, c[0x0][0x44c] ;  /* 0x0001130000081ab9 */ /* 0x000fe20000000800 */
[----:B------:R-:W-:Y:S02]  /*fd30*/  @UP1 ULDC UR13, c[0x0][0x450] ;  /* 0x00011400000d1ab9 */ /* 0x000fe40000000800 */
[----:B------:R-:W-:Y:S02]  /*fd40*/  UIMAD.WIDE UR6, UR6, 0x2aaaaaab, URZ ;  /* 0x2aaaaaab060678a5 */ /* 0x000fe4000f8e023f */
[----:B------:R-:W-:Y:S02]  /*fd50*/  UIMAD.WIDE.U32 UR8, UR45, UR8, URZ ;  /* 0x000000082d0872a5 */ /* 0x000fe4000f8e003f */
[----:B------:R-:W-:Y:S01]  /*fd60*/  USHF.R.U32.HI UR42, URZ, 0x1f, UR7 ;  /* 0x0000001f3f2a7899 */ /* 0x000fe20008011607 */
[----:B------:R-:W-:Y:S01]  /*fd70*/  UMOV UR4, UR45 ;  /* 0x0000002d00047c82 */ /* 0x000fe20008000000 */
[----:B------:R-:W-:-:S02]  /*fd80*/  UIMAD UR10, UR10, UR12, -UR11 ;  /* 0x0000000c0a0a72a4 */ /* 0x000fc4000f8e0a0b */
[----:B------:R-:W-:Y:S02]  /*fd90*/  @UP1 USHF.R.U32.HI UR4, URZ, UR13, UR9 ;  /* 0x0000000d3f041299 */ /* 0x000fe40008011609 */
[----:B------:R-:W-:Y:S02]  /*fda0*/  ULEA.HI.SX32 UR42, UR7, UR42, 0x1c ;  /* 0x0000002a072a7291 */ /* 0x000fe4000f8fe23f */
[----:B------:R-:W-:Y:S02]  /*fdb0*/  UIADD3 UR4, UR10, UR4, URZ ;  /* 0x000000040a047290 */ /* 0x000fe4000fffe03f */
[----:B------:R-:W-:Y:S01]  /*fdc0*/  UISETP.LT.AND UP0, UPT, UR43, UR42, UPT ;  /* 0x0000002a2b00728c */ /* 0x000fe2000bf01270 */
[----:B------:R-:W-:Y:S02]  /*fdd0*/  ULDC UR8, c[0x0][0x9dc] ;  /* 0x0002770000087ab9 */ /* 0x000fe40000000800 */
[----:B------:R-:W-:Y:S02]  /*fde0*/  UIADD3 UR8, UR4, -UR8, URZ ;  /* 0x8000000804087290 */ /* 0x000fe4000fffe03f */
[----:B------:R-:W-:Y:S01]  /*fdf0*/  USEL UR12, UR43, UR42, UP0 ;  /* 0x0000002a2b0c7287 */ /* 0x000fe20008000000 */
        /* <DEDUP_REMOVED lines=11> */
.L_x_4221:
[----:B------:R-:W-:-:S11]  /*feb0*/  UISETP.NE.AND UP0, UPT, UR5, 0x1, UPT ;  /* 0x000000010500788c */ /* 0x000fd6000bf05270 */
[----:B------:R-:W-:Y:S02]  /*fec0*/  @UP0 ULDC.64 UR10, c[0x0][0x9e8] ;  /* 0x00027a00000a0ab9 */ /* 0x000fe40000000a00 */
[----:B------:R-:W-:-:S04]  /*fed0*/  UIMAD.WIDE.U32 UR6, UR4, UR10, URZ ;  /* 0x0000000a040672a5 */ /* 0x000fc8000f8e003f */
[----:B------:R-:W-:-:S12]  /*fee0*/  @UP0 USHF.R.U32.HI UR4, URZ, UR11, UR7 ;  /* 0x0000000b3f040299 */ /* 0x000fd80008011607 */
.L_x_4222:
[----:B------:R-:W-:-:S04]  /*fef0*/  UIMAD UR4, UR4, UR5, URZ ;  /* 0x00000005040472a4 */ /* 0x000fc8000f8e023f */
[----:B------:R-:W-:-:S04]  /*ff00*/  UISETP.LT.AND UP0, UPT, UR8, UR4, UPT ;  /* 0x000000040800728c */ /* 0x000fc8000bf01270 */
[----:B------:R-:W-:-:S12]  /*ff10*/  USEL UR8, UR8, UR4, !UP0 ;  /* 0x0000000408087287 */ /* 0x000fd8000c000000 */
.L_x_4220:
[----:B------:R-:W-:Y:S02]  /*ff20*/  UIMAD.WIDE UR4, UR8, 0x2aaaaaab, URZ ;  /* 0x2aaaaaab080478a5 */ /* 0x000fe4000f8e023f */
[----:B------:R-:W-:Y:S02]  /*ff30*/  USHF.R.U32.HI UR10, URZ, 0x10, UR44 ;  /* 0x000000103f0a7899 */ /* 0x000fe4000801162c */
[----:B------:R-:W-:Y:S02]  /*ff40*/  USHF.R.U32.HI UR4, URZ, 0x1f, UR5 ;  /* 0x0000001f3f047899 */ /* 0x000fe40008011605 */
[----:B------:R-:W-:Y:S02]  /*ff50*/  ULOP3.LUT UR44, UR44, 0xffff, URZ, 0xc0, !UPT ;  /* 0x0000ffff2c2c7892 */ /* 0x000fe4000f8ec03f */
[----:B------:R-:W-:Y:S01]  /*ff60*/  ULEA.HI.SX32 UR4, UR5, UR4, 0x1c ;  /* 0x0000000405047291 */ /* 0x000fe2000f8fe23f */
        /* <DEDUP_REMOVED lines=40> */
.L_x_4223:
        /* <DEDUP_REMOVED lines=33> */
.L_x_4224:
        /* <DEDUP_REMOVED lines=20> */
.L_x_4226:
        /* <DEDUP_REMOVED lines=15> */
.L_x_4225:
        /* <DEDUP_REMOVED lines=22> */
.L_x_4311:
        /* <DEDUP_REMOVED lines=8> */
.L_x_4314:
        /* <DEDUP_REMOVED lines=22> */
.L_x_4230:
[----:B-1----:R-:W-:Y:S01]  /*10970*/  IMAD.MOV.U32 R0, RZ, RZ, 0x1 ;  /* 0x00000001ff007424 */ /* 0x002fe200078e00ff */
[----:B------:R-:W1:Y:S04]  /*10980*/  S2R R9, SR_TID.X ;  /* 0x0000000000097919 */ /* 0x000e680000002100 */
[----:B------:R-:W-:-:S04]  /*10990*/  SHF.L.U32 R0, R0, 0x1f, RZ ;  /* 0x0000001f00007819 */ /* 0x000fc800000006ff */
[----:B------:R-:W3:Y:S01]  /*109a0*/  SYNCS.PHASECHK.TRANS64.TRYWAIT P0, [UR38+0x30840], R0 ;  /* 0x03084000ff0075a7 */ /* 0x000ee20008000166 */
[----:B-1----:R-:W-:-:S04]  /*109b0*/  LOP3.LUT R2, R9, 0x7f, RZ, 0xc0, !PT ;  /* 0x0000007f09027812 */ /* 0x002fc800078ec0ff */
[----:B------:R-:W-:Y:S01]  /*109c0*/  ISETP.NE.AND P1, PT, R2, RZ, PT ;  /* 0x000000ff0200720c */ /* 0x000fe20003f25270 */
[----:B---3--:R-:W-:-:S12]  /*109d0*/  @!P0 BRA `(.L_x_4231) ;  /* 0x00000038004c8947 */ /* 0x008fd80003800000 */
.L_x_4315:
[----:B------:R-:W-:Y:S05]  /*109e0*/  @P1 BRA `(.L_x_4232) ;  /* 0x0000000000181947 */ /* 0x000fea0003800000 */
[----:B------:R-:W3:Y:S01]  /*109f0*/  S2R R2, SR_TID.X ;  /* 0x0000000000027919 */ /* 0x000ee20000002100 */
[----:B-1----:R-:W-:-:S04]  /*10a00*/  IMAD.MOV.U32 R0, RZ, RZ, 0x9000 ;  /* 0x00009000ff007424 */ /* 0x002fc800078e00ff */
[----:B------:R4:W-:Y:S01]  /*10a10*/  SYNCS.ARRIVE.TRANS64 RZ, [UR38+0x30830], R0 ;  /* 0x03083000ffff79a7 */ /* 0x0009e20008000026 */
[----:B---3--:R-:W-:-:S13]  /*10a20*/  LOP3.LUT P0, RZ, R2, 0x1f, RZ, 0xc0, !PT ;  /* 0x0000001f02ff7812 */ /* 0x008fda000780c0ff */
[----:B----4-:R-:W-:Y:S05]  /*10a30*/  @!P0 BRA `(.L_x_4232) ;  /* 0x0000000000048947 */ /* 0x010fea0003800000 */
[----:B------:R-:W-:Y:S01]  /*10a40*/  BPT.TRAP 0x1 ;  /* 0x000000040000795c */ /* 0x000fe20000300000 */
.L_x_4232:
        /* <DEDUP_REMOVED lines=31> */
.L_x_4228:
        /* <DEDUP_REMOVED lines=10> */
[----:B--2---:R-:W-:Y:S02]  /*10ce0*/  IMAD.U32 R4, RZ, RZ, UR6 ;  /* 0x00000006ff047e24 */ /* 0x004fe4000f8e00ff */
[----:B-1----:R-:W1:Y:S01]  /*10cf0*/  LDC.64 R2, c[0x4][R2] ;  /* 0x0100000002027b82 */ /* 0x002e620000000a00 */
[----:B------:R-:W-:Y:S02]  /*10d00*/  IMAD.U32 R5, RZ, RZ, UR7 ;  /* 0x00000007ff057e24 */ /* 0x000fe4000f8e00ff */
[----:B------:R-:W-:Y:S02]  /*10d10*/  IMAD.U32 R6, RZ, RZ, UR8 ;  /* 0x00000008ff067e24 */ /* 0x000fe4000f8e00ff */
[----:B0-----:R-:W-:-:S02]  /*10d20*/  IMAD.U32 R7, RZ, RZ, UR9 ;  /* 0x00000009ff077e24 */ /* 0x001fc4000f8e00ff */
[----:B------:R-:W-:Y:S02]  /*10d30*/  IMAD.U32 R10, RZ, RZ, UR4 ;  /* 0x00000004ff0a7e24 */ /* 0x000fe4000f8e00ff */
[----:B------:R-:W-:Y:S02]  /*10d40*/  IMAD.U32 R11, RZ, RZ, UR5 ;  /* 0x00000005ff0b7e24 */ /* 0x000fe4000f8e00ff */
[----:B------:R-:W-:Y:S02]  /*10d50*/  IMAD.MOV.U32 R8, RZ, RZ, 0x70 ;  /* 0x00000070ff087424 */ /* 0x000fe400078e00ff */
[----:B------:R-:W-:Y:S02]  /*10d60*/  IMAD.MOV.U32 R12, RZ, RZ, 0x1 ;  /* 0x00000001ff0c7424 */ /* 0x000fe400078e00ff */
[----:B------:R-:W-:-:S07]  /*10d70*/  IMAD.MOV.U32 R13, RZ, RZ, RZ ;  /* 0x000000ffff0d7224 */ /* 0x000fce00078e00ff */
[----:B------:R-:W-:-:S07]  /*10d80*/  LEPC R20, `(.L_x_4233) ;  /* 0x000000001014794e */ /* 0x000fce0000000000 */
[----:B-1----:R-:W-:Y:S05]  /*10d90*/  CALL.ABS.NOINC R2 ;  /* 0x0000000002007343 */ /* 0x002fea0003c00000 */
.L_x_4233:
[----:B0-----:R-:W0:Y:S01]  /*10da0*/  LDC R7, c[0x0][0x448] ;  /* 0x00011200ff077b82 */ /* 0x001e220000000800 */
[----:B------:R-:W3:Y:S01]  /*10db0*/  S2R R13, SR_TID.X ;  /* 0x00000000000d7919 */ /* 0x000ee20000002100 */
[----:B------:R-:W-:Y:S01]  /*10dc0*/  USHF.R.S32.HI UR4, URZ, 0x1f, UR36 ;  /* 0x0000001f3f047899 */ /* 0x000fe20008011424 */
[----:B------:R-:W-:Y:S01]  /*10dd0*/  ULDC.64 UR8, c[0x0][0x2d8] ;  /* 0x0000b60000087ab9 */ /* 0x000fe20000000a00 */
[----:B------:R-:W4:Y:S02]  /*10de0*/  S2R R8, SR_CTAID.Z ;  /* 0x0000000000087919 */ /* 0x000f240000002700 */
[----:B------:R-:W-:Y:S02]  /*10df0*/  UIMAD UR6, UR4, UR8, URZ ;  /* 0x00000008040672a4 */ /* 0x000fe4000f8e023f */
[----:B------:R-:W-:Y:S02]  /*10e00*/  UIMAD.WIDE.U32 UR4, UR36, UR8, URZ ;  /* 0x00000008240472a5 */ /* 0x000fe4000f8e003f */
[----:B------:R-:W-:-:S04]  /*10e10*/  UIMAD UR6, UR36, UR9, UR6 ;  /* 0x00000009240672a4 */ /* 0x000fc8000f8e0206 */
[----:B------:R-:W-:Y:S01]  /*10e20*/  UIADD3 UR5, UR5, UR6, URZ ;  /* 0x0000000605057290 */ /* 0x000fe2000fffe03f */
[----:B0-----:R-:W-:Y:S02]  /*10e30*/  ISETP.NE.AND P0, PT, R7, 0x1, PT ;  /* 0x000000010700780c */ /* 0x001fe40003f05270 */
[C---:B---3--:R-:W-:Y:S01]  /*10e40*/  LOP3.LUT R12, R13.reuse, 0x7f, RZ, 0xc0, !PT ;  /* 0x0000007f0d0c7812 */ /* 0x048fe200078ec0ff */
[----:B-1----:R-:W-:-:S10]  /*10e50*/  IMAD.SHL.U32 R3, R13, 0x10, RZ ;  /* 0x000000100d037824 */ /* 0x002fd400078e00ff */
[----:B--2---:R-:W0:Y:S01]  /*10e60*/  @P0 LDC R5, c[0x0][0x44c] ;  /* 0x00011300ff050b82 */ /* 0x004e220000000800 */
[----:B------:R-:W-:-:S04]  /*10e70*/  SHF.R.U32.HI R6, RZ, 0x3, R12 ;  /* 0x00000003ff067819 */ /* 0x000fc8000001160c */
[----:B------:R-:W-:-:S03]  /*10e80*/  LOP3.LUT R0, R6, 0x70, R3, 0xf8, !PT ;  /* 0x0000007006007812 */ /* 0x000fc600078ef803 */
[----:B------:R-:W1:Y:S02]  /*10e90*/  @P0 LDC R4, c[0x0][0x450] ;  /* 0x00011400ff040b82 */ /* 0x000e640000000800 */
[----:B------:R-:W-:-:S04]  /*10ea0*/  VIADD R0, R0, UR45 ;  /* 0x0000002d00007c36 */ /* 0x000fc80008000000 */
[----:B------:R-:W-:Y:S02]  /*10eb0*/  IMAD.MOV.U32 R9, RZ, RZ, R0 ;  /* 0x000000ffff097224 */ /* 0x000fe400078e0000 */
[----:B------:R-:W2:Y:S01]  /*10ec0*/  LDC.64 R2, c[0x0][0x2e0] ;  /* 0x0000b800ff027b82 */ /* 0x000ea20000000a00 */
[----:B0-----:R-:W-:-:S05]  /*10ed0*/  @P0 IMAD.HI.U32 R5, R0, R5, RZ ;  /* 0x0000000500050227 */ /* 0x001fca00078e00ff */
[----:B-1----:R-:W-:Y:S02]  /*10ee0*/  @P0 SHF.R.U32.HI R9, RZ, R4, R5 ;  /* 0x00000004ff090219 */ /* 0x002fe40000011605 */
[----:B----4-:R-:W-:-:S05]  /*10ef0*/  SHF.R.S32.HI R5, RZ, 0x1f, R8 ;  /* 0x0000001fff057819 */ /* 0x010fca0000011408 */
        /* <DEDUP_REMOVED lines=20> */
[----:B------:R-:W-:Y:S01]  /*11040*/  ULDC UR4, c[0x0][0x2b8] ;  /* 0x0000ae0000047ab9 */ /* 0x000fe20000000800 */
[----:B------:R-:W-:-:S03]  /*11050*/  IMAD.SHL.U32 R9, R12, 0x8, RZ ;  /* 0x000000080c097824 */ /* 0x000fc600078e00ff */
        /* <DEDUP_REMOVED lines=21> */
[----:B------:R-:W2:Y:S02]  /*111b0*/  SHFL.IDX PT, R4, R8, 0x1, 0x181f ;  /* 0x00381f0008047f89 */ /* 0x000ea400000e0000 */
[----:B------:R-:W-:-:S13]  /*111c0*/  ISETP.GE.AND P3, PT, R6, R7, PT ;  /* 0x000000070600720c */ /* 0x000fda0003f66270 */
[----:B------:R-:W-:Y:S01]  /*111d0*/  @!P3 LEA R21, R9, UR38, 0x1 ;  /* 0x000000260915bc11 */ /* 0x000fe2000f8e08ff */
[----:B0-----:R-:W-:Y:S02]  /*111e0*/  IMAD.MOV.U32 R3, RZ, RZ, R2 ;  /* 0x000000ffff037224 */ /* 0x001fe400078e0002 */
[----:B-1----:R-:W-:Y:S02]  /*111f0*/  IMAD.MOV.U32 R2, RZ, RZ, R14 ;  /* 0x000000ffff027224 */ /* 0x002fe400078e000e */
[----:B------:R-:W0:Y:S02]  /*11200*/  SHFL.IDX PT, R14, R0, 0x1, 0x181f ;  /* 0x00381f00000e7f89 */ /* 0x000e2400000e0000 */
[----:B------:R-:W-:-:S04]  /*11210*/  @!P3 IMAD.WIDE.U32 R2, R10, 0x2, R2 ;  /* 0x000000020a02b825 */ /* 0x000fc800078e0002 */
[----:B--2---:R-:W-:Y:S01]  /*11220*/  IMAD.MOV.U32 R5, RZ, RZ, R4 ;  /* 0x000000ffff057224 */ /* 0x004fe200078e0004 */
[----:B------:R-:W-:Y:S04]  /*11230*/  @!P3 LDGSTS.E.BYPASS.LTC128B.128 [R21+0x12400], desc[UR6][R2.64], !P2 ;  /* 0x124000000215bfae */ /* 0x000fe8000d101d46 */
[----:B------:R-:W-:Y:S04]  /*11240*/  @!P3 LDGSTS.E.BYPASS.LTC128B.128 [R21+0x16400], desc[UR6][R2.64+0x80], !P0 ;  /* 0x164000800215bfae */ /* 0x000fe8000c101d46 */
[----:B------:R1:W-:Y:S01]  /*11250*/  @!P3 LDGSTS.E.BYPASS.LTC128B.128 [R21+0x1a400], desc[UR6][R2.64+0x100], !P1 ;  /* 0x1a4001000215bfae */ /* 0x0003e2000c901d46 */
[----:B------:R-:W-:Y:S01]  /*11260*/  ISETP.GE.AND P3, PT, R12, R7, PT ;  /* 0x000000070c00720c */ /* 0x000fe20003f66270 */
[----:B------:R-:W-:-:S02]  /*11270*/  VIADD R12, R6, 0x20 ;  /* 0x00000020060c7836 */ /* 0x000fc40000000000 */
[----:B0-----:R-:W-:Y:S02]  /*11280*/  IMAD.MOV.U32 R4, RZ, RZ, R14 ;  /* 0x000000ffff047224 */ /* 0x001fe400078e000e */
[----:B------:R-:W-:Y:S08]  /*11290*/  SHFL.IDX PT, R14, R0, 0x2, 0x181f ;  /* 0x00581f00000e7f89 */ /* 0x000ff000000e0000 */
[----:B------:R-:W-:Y:S01]  /*112a0*/  @!P3 IMAD.WIDE.U32 R4, R10, 0x2, R4 ;  /* 0x000000020a04b825 */ /* 0x000fe200078e0004 */
[----:B-1----:R-:W0:Y:S01]  /*112b0*/  SHFL.IDX PT, R2, R8, 0x2, 0x181f ;  /* 0x00581f0008027f89 */ /* 0x002e2200000e0000 */
[----:B------:R-:W-:-:S05]  /*112c0*/  @!P3 LEA R20, R9, UR38, 0x1 ;  /* 0x000000260914bc11 */ /* 0x000fca000f8e08ff */
[----:B------:R-:W-:Y:S04]  /*112d0*/  @!P3 LDGSTS.E.BYPASS.LTC128B.128 [R20+0x12c00], desc[UR6][R4.64], !P2 ;  /* 0x12c000000414bfae */ /* 0x000fe8000d101d46 */
[----:B------:R-:W-:Y:S04]  /*112e0*/  @!P3 LDGSTS.E.BYPASS.LTC128B.128 [R20+0x16c00], desc[UR6][R4.64+0x80], !P0 ;  /* 0x16c000800414bfae */ /* 0x000fe8000c101d46 */
[----:B------:R1:W-:Y:S01]  /*112f0*/  @!P3 LDGSTS.E.BYPASS.LTC128B.128 [R20+0x1ac00], desc[UR6][R4.64+0x100], !P1 ;  /* 0x1ac001000414bfae */ /* 0x0003e2000c901d46 */
[----:B------:R-:W-:Y:S01]  /*11300*/  ISETP.GE.AND P3, PT, R12, R7, PT ;  /* 0x000000070c00720c */ /* 0x000fe20003f66270 */
[----:B------:R-:W-:-:S02]  /*11310*/  VIADD R12, R6, 0x30 ;  /* 0x00000030060c7836 */ /* 0x000fc40000000000 */
[----:B0-----:R-:W-:Y:S02]  /*11320*/  IMAD.MOV.U32 R3, RZ, RZ, R2 ;  /* 0x000000ffff037224 */ /* 0x001fe400078e0002 */
[----:B------:R-:W-:Y:S01]  /*11330*/  IMAD.MOV.U32 R2, RZ, RZ, R14 ;  /* 0x000000ffff027224 */ /* 0x000fe200078e000e */
[----:B-1----:R-:W0:Y:S07]  /*11340*/  SHFL.IDX PT, R4, R8, 0x3, 0x181f ;  /* 0x00781f0008047f89 */ /* 0x002e2e00000e0000 */
[----:B------:R-:W-:Y:S01]  /*11350*/  @!P3 LEA R21, R9, UR38, 0x1 ;  /* 0x000000260915bc11 */ /* 0x000fe2000f8e08ff */
[----:B------:R-:W-:Y:S01]  /*11360*/  @!P3 IMAD.WIDE.U32 R2, R10, 0x2, R2 ;  /* 0x000000020a02b825 */ /* 0x000fe200078e0002 */
[----:B------:R-:W1:Y:S04]  /*11370*/  SHFL.IDX PT, R14, R0, 0x3, 0x181f ;  /* 0x00781f00000e7f89 */ /* 0x000e6800000e0000 */
[----:B------:R-:W-:Y:S04]  /*11380*/  @!P3 LDGSTS.E.BYPASS.LTC128B.128 [R21+0x13400], desc[UR6][R2.64], !P2 ;  /* 0x134000000215bfae */ /* 0x000fe8000d101d46 */
[----:B------:R-:W-:Y:S04]  /*11390*/  @!P3 LDGSTS.E.BYPASS.LTC128B.128 [R21+0x17400], desc[UR6][R2.64+0x80], !P0 ;  /* 0x174000800215bfae */ /* 0x000fe8000c101d46 */
[----:B------:R2:W-:Y:S01]  /*113a0*/  @!P3 LDGSTS.E.BYPASS.LTC128B.128 [R21+0x1b400], desc[UR6][R2.64+0x100], !P1 ;  /* 0x1b4001000215bfae */ /* 0x0005e2000c901d46 */
[----:B------:R-:W-:Y:S01]  /*113b0*/  ISETP.GE.AND P3, PT, R12, R7, PT ;  /* 0x000000070c00720c */ /* 0x000fe20003f66270 */
[----:B------:R-:W-:-:S02]  /*113c0*/  VIADD R12, R6, 0x40 ;  /* 0x00000040060c7836 */ /* 0x000fc40000000000 */
[----:B0-----:R-:W-:Y:S02]  /*113d0*/  IMAD.MOV.U32 R5, RZ, RZ, R4 ;  /* 0x000000ffff057224 */ /* 0x001fe400078e0004 */
[----:B-1----:R-:W-:Y:S01]  /*113e0*/  IMAD.MOV.U32 R4, RZ, RZ, R14 ;  /* 0x000000ffff047224 */ /* 0x002fe200078e000e */
[----:B--2---:R-:W0:Y:S07]  /*113f0*/  SHFL.IDX PT, R2, R8, 0x4, 0x181f ;  /* 0x00981f0008027f89 */ /* 0x004e2e00000e0000 */
        /* <DEDUP_REMOVED lines=29> */
[----:B0-----:R-:W-:-:S02]  /*115d0*/  IMAD.MOV.U32 R3, RZ, RZ, R2 ;  /* 0x000000ffff037224 */ /* 0x001fc400078e0002 */
[----:B-1----:R-:W-:Y:S01]  /*115e0*/  IMAD.MOV.U32 R2, RZ, RZ, R14 ;  /* 0x000000ffff027224 */ /* 0x002fe200078e000e */
[----:B--2---:R0:W1:Y:S09]  /*115f0*/  SHFL.IDX PT, R4, R8, 0x7, 0x181f ;  /* 0x00f81f0008047f89 */ /* 0x00407200000e0000 */
[----:B------:R-:W-:Y:S01]  /*11600*/  @!P3 LEA R21, R9, UR38, 0x1 ;  /* 0x000000260915bc11 */ /* 0x000fe2000f8e08ff */
[----:B------:R-:W-:Y:S01]  /*11610*/  @!P3 IMAD.WIDE.U32 R2, R10, 0x2, R2 ;  /* 0x000000020a02b825 */ /* 0x000fe200078e0002 */
[----:B------:R0:W2:Y:S04]  /*11620*/  SHFL.IDX PT, R14, R0, 0x7, 0x181f ;  /* 0x00f81f00000e7f89 */ /* 0x0000a800000e0000 */
[----:B------:R0:W-:Y:S04]  /*11630*/  @!P3 LDGSTS.E.BYPASS.LTC128B.128 [R21+0x15400], desc[UR6][R2.64], !P2 ;  /* 0x154000000215bfae */ /* 0x0001e8000d101d46 */
[----:B------:R0:W-:Y:S04]  /*11640*/  @!P3 LDGSTS.E.BYPASS.LTC128B.128 [R21+0x19400], desc[UR6][R2.64+0x80], !P0 ;  /* 0x194000800215bfae */ /* 0x0001e8000c101d46 */
[----:B------:R0:W-:Y:S02]  /*11650*/  @!P3 LDGSTS.E.BYPASS.LTC128B.128 [R21+0x1d400], desc[UR6][R2.64+0x100], !P1 ;  /* 0x1d4001000215bfae */ /* 0x0001e4000c901d46 */
.L_x_4332:
[----:B------:R-:W-:Y:S01]  /*11660*/  VIADD R6, R6, 0x70 ;  /* 0x0000007006067836 */ /* 0x000fe20000000000 */
[----:B------:R-:W-:Y:S01]  /*11670*/  BSSY B0, `(.L_x_4235) ;  /* 0x000000e000007945 */ /* 0x000fe20003800000 */
[----:B0-2---:R-:W-:Y:S02]  /*11680*/  IMAD.MOV.U32 R2, RZ, RZ, R14 ;  /* 0x000000ffff027224 */ /* 0x005fe400078e000e */
[----:B-1----:R-:W-:Y:S01]  /*11690*/  IMAD.MOV.U32 R3, RZ, RZ, R4 ;  /* 0x000000ffff037224 */ /* 0x002fe200078e0004 */
[----:B------:R-:W-:-:S13]  /*116a0*/  ISETP.GE.AND P3, PT, R6, R7, PT ;  /* 0x000000070600720c */ /* 0x000fda0003f66270 */
        /* <DEDUP_REMOVED lines=10> */
.L_x_4236:
[----:B------:R-:W-:Y:S05]  /*11750*/  BSYNC B0 ;  /* 0x0000000000007941 */ /* 0x000fea0003800000 */
.L_x_4235:
        /* <DEDUP_REMOVED lines=12> */
.L_x_4333:
[----:B0-----:R-:W-:Y:S02]  /*11820*/  IMAD.MOV.U32 R10, RZ, RZ, 0x1 ;  /* 0x00000001ff0a7424 */ /* 0x001fe400078e00ff */
[----:B-1----:R-:W-:Y:S01]  /*11830*/  IMAD.MOV.U32 R0, RZ, RZ, RZ ;  /* 0x000000ffff007224 */ /* 0x002fe200078e00ff */
[----:B------:R-:W-:Y:S06]  /*11840*/  @!P1 BRA `(.L_x_4238) ;  /* 0x0000001c009c9947 */ /* 0x000fec0003800000 */
[----:B------:R-:W-:Y:S01]  /*11850*/  UIADD3 UR4, UR44, 0x1, URZ ;  /* 0x000000012c047890 */ /* 0x000fe2000fffe03f */
[----:B------:R-:W0:Y:S01]  /*11860*/  S2R R4, SR_TID.X ;  /* 0x0000000000047919 */ /* 0x000e220000002100 */
[----:B------:R-:W-:Y:S01]  /*11870*/  ULOP3.LUT UR5, URZ, UR42, URZ, 0x33, !UPT ;  /* 0x0000002a3f057292 */ /* 0x000fe2000f8e333f */
[----:B------:R-:W-:Y:S01]  /*11880*/  IMAD.MOV.U32 R10, RZ, RZ, 0x1 ;  /* 0x00000001ff0a7424 */ /* 0x000fe200078e00ff */
[----:B------:R-:W-:-:S04]  /*11890*/  UIMAD UR4, UR4, UR41, URZ ;  /* 0x00000029040472a4 */ /* 0x000fc8000f8e023f */
[----:B------:R-:W-:Y:S01]  /*118a0*/  IMAD.U32 R3, RZ, RZ, UR5 ;  /* 0x00000005ff037e24 */ /* 0x000fe2000f8e00ff */
        /* <DEDUP_REMOVED lines=16> */
[----:B------:R-:W-:Y:S02]  /*119b0*/  IMAD.IADD R7, R2, 0x1, -R11 ;  /* 0x0000000102077824 */ /* 0x000fe400078e0a0b */
[----:B------:R-:W-:Y:S02]  /*119c0*/  IMAD.MOV.U32 R8, RZ, RZ, 0x1 ;  /* 0x00000001ff087424 */ /* 0x000fe400078e00ff */
[----:B------:R-:W-:-:S07]  /*119d0*/  IMAD.MOV.U32 R4, RZ, RZ, R16 ;  /* 0x000000ffff047224 */ /* 0x000fce00078e0010 */
.L_x_4274:
        /* <DEDUP_REMOVED lines=28> */
.L_x_4242:
[----:B------:R-:W1:Y:S01]  /*11ba0*/  S2R R2, SR_TID.X ;  /* 0x0000000000027919 */ /* 0x000e620000002100 */
[----:B------:R-:W-:Y:S01]  /*11bb0*/  BSSY B2, `(.L_x_4243) ;  /* 0x0000006000027945 */ /* 0x000fe20003800000 */
[----:B-1----:R-:W-:Y:S02]  /*11bc0*/  LOP3.LUT R3, R2, 0x7f, RZ, 0xc0, !PT ;  /* 0x0000007f02037812 */ /* 0x002fe400078ec0ff */
[----:B------:R-:W-:Y:S02]  /*11bd0*/  SHF.L.U32 R2, R8, 0x1f, RZ ;  /* 0x0000001f08027819 */ /* 0x000fe400000006ff */
[----:B------:R-:W-:Y:S02]  /*11be0*/  ISETP.NE.AND P2, PT, R3, RZ, PT ;  /* 0x000000ff0300720c */ /* 0x000fe40003f45270 */
[----:B------:R-:W1:Y:S02]  /*11bf0*/  SYNCS.PHASECHK.TRANS64.TRYWAIT P0, [UR38+0x30848], R2 ;  /* 0x03084802ff0075a7 */ /* 0x000e640008000166 */
[----:B-1----:R-:W-:Y:S09]  /*11c00*/  @!P0 BRA `(.L_x_4244) ;  /* 0x0000003000b08947 */ /* 0x002ff20003800000 */
.L_x_4334:
[----:B------:R-:W-:Y:S05]  /*11c10*/  BSYNC B2 ;  /* 0x0000000000027941 */ /* 0x000fea0003800000 */
.L_x_4243:
[----:B------:R-:W-:Y:S04]  /*11c20*/  BSSY B2, `(.L_x_4245) ;  /* 0x0000007000027945 */ /* 0x000fe80003800000 */
[----:B------:R-:W-:Y:S05]  /*11c30*/  @P2 BRA `(.L_x_4246) ;  /* 0x0000000000142947 */ /* 0x000fea0003800000 */
[----:B------:R-:W-:Y:S01]  /*11c40*/  ISETP.NE.AND P0, PT, R9, RZ, PT ;  /* 0x000000ff0900720c */ /* 0x000fe20003f05270 */
[----:B-1----:R-:W-:-:S04]  /*11c50*/  IMAD.MOV.U32 R3, RZ, RZ, 0x9000 ;  /* 0x00009000ff037424 */ /* 0x002fc800078e00ff */
[----:B------:R2:W-:Y:S08]  /*11c60*/  SYNCS.ARRIVE.TRANS64 RZ, [UR38+0x30838], R3 ;  /* 0x03083803ffff79a7 */ /* 0x0005f00008000026 */
[----:B--2---:R-:W-:Y:S05]  /*11c70*/  @!P0 BRA `(.L_x_4246) ;  /* 0x0000000000048947 */ /* 0x004fea0003800000 */
[----:B------:R-:W-:Y:S01]  /*11c80*/  BPT.TRAP 0x1 ;  /* 0x000000040000795c */ /* 0x000fe20000300000 */
.L_x_4246:
[----:B------:R-:W-:Y:S05]  /*11c90*/  BSYNC B2 ;  /* 0x0000000000027941 */ /* 0x000fea0003800000 */
.L_x_4245:
        /* <DEDUP_REMOVED lines=11> */
.L_x_4247:
        /* <DEDUP_REMOVED lines=13> */
.L_x_4248:
        /* <DEDUP_REMOVED lines=15> */
.L_x_4249:
        /* <DEDUP_REMOVED lines=12> */
.L_x_4335:
[----:B------:R-:W-:Y:S05]  /*11fd0*/  BSYNC B2 ;  /* 0x0000000000027941 */ /* 0x000fea0003800000 */
.L_x_4250:
        /* <DEDUP_REMOVED lines=9> */
.L_x_4253:
[----:B------:R-:W-:Y:S05]  /*12070*/  BSYNC B2 ;  /* 0x0000000000027941 */ /* 0x000fea0003800000 */
.L_x_4252:
        /* <DEDUP_REMOVED lines=10> */
.L_x_4254:
        /* <DEDUP_REMOVED lines=13> */
.L_x_4255:
        /* <DEDUP_REMOVED lines=13> */
.L_x_4256:
        /* <DEDUP_REMOVED lines=10> */
.L_x_4241:
[----:B------:R-:W-:Y:S05]  /*12360*/  BSYNC B1 ;  /* 0x0000000000017941 */ /* 0x000fea0003800000 */
.L_x_4240:
        /* <DEDUP_REMOVED lines=27> */
.L_x_4259:
[----:B------:R-:W1:Y:S01]  /*12520*/  S2R R2, SR_TID.X ;  /* 0x0000000000027919 */ /* 0x000e620000002100 */
[----:B------:R-:W-:Y:S01]  /*12530*/  BSSY B2, `(.L_x_4260) ;  /* 0x0000006000027945 */ /* 0x000fe20003800000 */
[----:B-1----:R-:W-:Y:S02]  /*12540*/  LOP3.LUT R3, R2, 0x7f, RZ, 0xc0, !PT ;  /* 0x0000007f02037812 */ /* 0x002fe400078ec0ff */
[----:B------:R-:W-:Y:S02]  /*12550*/  SHF.L.U32 R2, R10, 0x1f, RZ ;  /* 0x0000001f0a027819 */ /* 0x000fe400000006ff */
[----:B------:R-:W-:Y:S02]  /*12560*/  ISETP.NE.AND P2, PT, R3, RZ, PT ;  /* 0x000000ff0300720c */ /* 0x000fe40003f45270 */
[----:B------:R-:W1:Y:S02]  /*12570*/  SYNCS.PHASECHK.TRANS64.TRYWAIT P0, [UR38+0x30840], R2 ;  /* 0x03084002ff0075a7 */ /* 0x000e640008000166 */
[----:B-1----:R-:W-:Y:S09]  /*12580*/  @!P0 BRA `(.L_x_4261) ;  /* 0x0000002800808947 */ /* 0x002ff20003800000 */
.L_x_4336:
[----:B------:R-:W-:Y:S05]  /*12590*/  BSYNC B2 ;  /* 0x0000000000027941 */ /* 0x000fea0003800000 */
.L_x_4260:
[----:B------:R-:W-:Y:S04]  /*125a0*/  BSSY B2, `(.L_x_4262) ;  /* 0x0000007000027945 */ /* 0x000fe80003800000 */
[----:B------:R-:W-:Y:S05]  /*125b0*/  @P2 BRA `(.L_x_4263) ;  /* 0x0000000000142947 */ /* 0x000fea0003800000 */
[----:B------:R-:W-:Y:S01]  /*125c0*/  ISETP.NE.AND P0, PT, R9, RZ, PT ;  /* 0x000000ff0900720c */ /* 0x000fe20003f05270 */
[----:B-1----:R-:W-:-:S04]  /*125d0*/  IMAD.MOV.U32 R2, RZ, RZ, 0x9000 ;  /* 0x00009000ff027424 */ /* 0x002fc800078e00ff */
[----:B------:R2:W-:Y:S08]  /*125e0*/  SYNCS.ARRIVE.TRANS64 RZ, [UR38+0x30830], R2 ;  /* 0x03083002ffff79a7 */ /* 0x0005f00008000026 */
[----:B--2---:R-:W-:Y:S05]  /*125f0*/  @!P0 BRA `(.L_x_4263) ;  /* 0x0000000000048947 */ /* 0x004fea0003800000 */
[----:B------:R-:W-:Y:S01]  /*12600*/  BPT.TRAP 0x1 ;  /* 0x000000040000795c */ /* 0x000fe20000300000 */
.L_x_4263:
[----:B------:R-:W-:Y:S05]  /*12610*/  BSYNC B2 ;  /* 0x0000000000027941 */ /* 0x000fea0003800000 */
.L_x_4262:
        /* <DEDUP_REMOVED lines=11> */
.L_x_4264:
        /* <DEDUP_REMOVED lines=14> */
.L_x_4265:
        /* <DEDUP_REMOVED lines=14> */
.L_x_4266:
        /* <DEDUP_REMOVED lines=12> */
.L_x_4337:
[----:B------:R-:W-:Y:S05]  /*12950*/  BSYNC B2 ;  /* 0x0000000000027941 */ /* 0x000fea0003800000 */
.L_x_4267:
        /* <DEDUP_REMOVED lines=9> */
.L_x_4270:
[----:B------:R-:W-:Y:S05]  /*129f0*/  BSYNC B2 ;  /* 0x0000000000027941 */ /* 0x000fea0003800000 */
.L_x_4269:
        /* <DEDUP_REMOVED lines=10> */
.L_x_4271:
        /* <DEDUP_REMOVED lines=13> */
.L_x_4272:
        /* <DEDUP_REMOVED lines=13> */
.L_x_4273:
        /* <DEDUP_REMOVED lines=10> */
.L_x_4258:
[----:B------:R-:W-:Y:S05]  /*12ce0*/  BSYNC B1 ;  /* 0x0000000000017941 */ /* 0x000fea0003800000 */
.L_x_4257:
[----:B------:R-:W-:Y:S02]  /*12cf0*/  VIADD R6, R6, 0xfffffffe ;  /* 0xfffffffe06067836 */ /* 0x000fe40000000000 */
[----:B------:R-:W-:Y:S01]  /*12d00*/  IMAD.MOV.U32 R8, RZ, RZ, R10 ;  /* 0x000000ffff087224 */ /* 0x000fe200078e000a */
[----:B------:R-:W-:Y:S06]  /*12d10*/  @P1 BRA `(.L_x_4274) ;  /* 0xffffffec00301947 */ /* 0x000fec000383ffff */
[----:B------:R-:W-:Y:S05]  /*12d20*/  BSYNC B0 ;  /* 0x0000000000007941 */ /* 0x000fea0003800000 */
.L_x_4239:
        /* <DEDUP_REMOVED lines=29> */
.L_x_4276:
[----:B------:R-:W1:Y:S01]  /*12f00*/  S2R R2, SR_TID.X ;  /* 0x0000000000027919 */ /* 0x000e620000002100 */
[----:B------:R-:W-:Y:S01]  /*12f10*/  BSSY B1, `(.L_x_4277) ;  /* 0x0000006000017945 */ /* 0x000fe20003800000 */
[----:B-1----:R-:W-:Y:S02]  /*12f20*/  LOP3.LUT R3, R2, 0x7f, RZ, 0xc0, !PT ;  /* 0x0000007f02037812 */ /* 0x002fe400078ec0ff */
[----:B------:R-:W-:Y:S02]  /*12f30*/  SHF.L.U32 R2, R10, 0x1f, RZ ;  /* 0x0000001f0a027819 */ /* 0x000fe400000006ff */
[----:B------:R-:W-:Y:S02]  /*12f40*/  ISETP.NE.AND P1, PT, R3, RZ, PT ;  /* 0x000000ff0300720c */ /* 0x000fe40003f25270 */
[----:B------:R-:W1:Y:S02]  /*12f50*/  SYNCS.PHASECHK.TRANS64.TRYWAIT P0, [UR38+0x30848], R2 ;  /* 0x03084802ff0075a7 */ /* 0x000e640008000166 */
[----:B-1----:R-:W-:Y:S09]  /*12f60*/  @!P0 BRA `(.L_x_4278) ;  /* 0x0000002000388947 */ /* 0x002ff20003800000 */
.L_x_4338:
[----:B------:R-:W-:Y:S05]  /*12f70*/  BSYNC B1 ;  /* 0x0000000000017941 */ /* 0x000fea0003800000 */
.L_x_4277:
[----:B------:R-:W-:Y:S04]  /*12f80*/  BSSY B1, `(.L_x_4279) ;  /* 0x0000007000017945 */ /* 0x000fe80003800000 */
[----:B------:R-:W-:Y:S05]  /*12f90*/  @P1 BRA `(.L_x_4280) ;  /* 0x0000000000141947 */ /* 0x000fea0003800000 */
[----:B------:R-:W-:Y:S01]  /*12fa0*/  ISETP.NE.AND P0, PT, R9, RZ, PT ;  /* 0x000000ff0900720c */ /* 0x000fe20003f05270 */
[----:B-1----:R-:W-:-:S04]  /*12fb0*/  IMAD.MOV.U32 R3, RZ, RZ, 0x9000 ;  /* 0x00009000ff037424 */ /* 0x002fc800078e00ff */
[----:B------:R2:W-:Y:S08]  /*12fc0*/  SYNCS.ARRIVE.TRANS64 RZ, [UR38+0x30838], R3 ;  /* 0x03083803ffff79a7 */ /* 0x0005f00008000026 */
[----:B--2---:R-:W-:Y:S05]  /*12fd0*/  @!P0 BRA `(.L_x_4280) ;  /* 0x0000000000048947 */ /* 0x004fea0003800000 */
[----:B------:R-:W-:Y:S01]  /*12fe0*/  BPT.TRAP 0x1 ;  /* 0x000000040000795c */ /* 0x000fe20000300000 */
.L_x_4280:
[----:B------:R-:W-:Y:S05]  /*12ff0*/  BSYNC B1 ;  /* 0x0000000000017941 */ /* 0x000fea0003800000 */
.L_x_4279:
        /* <DEDUP_REMOVED lines=11> */
.L_x_4281:
        /* <DEDUP_REMOVED lines=14> */
.L_x_4282:
        /* <DEDUP_REMOVED lines=14> */
.L_x_4283:
        /* <DEDUP_REMOVED lines=11> */
.L_x_4339:
[----:B------:R-:W-:Y:S05]  /*13320*/  BSYNC B1 ;  /* 0x0000000000017941 */ /* 0x000fea0003800000 */
.L_x_4284:
        /* <DEDUP_REMOVED lines=9> */
.L_x_4287:
[----:B------:R-:W-:Y:S05]  /*133c0*/  BSYNC B1 ;  /* 0x0000000000017941 */ /* 0x000fea0003800000 */
.L_x_4286:
        /* <DEDUP_REMOVED lines=10> */
.L_x_4288:
        /* <DEDUP_REMOVED lines=13> */
.L_x_4289:
        /* <DEDUP_REMOVED lines=13> */
.L_x_4290:
        /* <DEDUP_REMOVED lines=10> */
.L_x_4275:
[----:B------:R-:W-:Y:S05]  /*136b0*/  BSYNC B0 ;  /* 0x0000000000007941 */ /* 0x000fea0003800000 */
.L_x_4238:
        /* <DEDUP_REMOVED lines=11> */
.L_x_4340:
[----:B------:R-:W-:Y:S05]  /*13770*/  BSYNC B1 ;  /* 0x0000000000017941 */ /* 0x000fea0003800000 */
.L_x_4293:
        /* <DEDUP_REMOVED lines=8> */
.L_x_4296:
[----:B------:R-:W-:Y:S05]  /*13800*/  BSYNC B1 ;  /* 0x0000000000017941 */ /* 0x000fea0003800000 */
.L_x_4295:
        /* <DEDUP_REMOVED lines=13> */
.L_x_4297:
        /* <DEDUP_REMOVED lines=13> */
.L_x_4298:
        /* <DEDUP_REMOVED lines=13> */
.L_x_4299:
        /* <DEDUP_REMOVED lines=8> */
.L_x_4292:
[----:B------:R-:W-:Y:S05]  /*13b00*/  BSYNC B0 ;  /* 0x0000000000007941 */ /* 0x000fea0003800000 */
.L_x_4291:
[----:B------:R-:W-:-:S05]  /*13b10*/  VIADD R0, R0, 0x1 ;  /* 0x0000000100007836 */ /* 0x000fca0000000000 */
[----:B------:R-:W-:-:S04]  /*13b20*/  ISETP.NE.AND P0, PT, R0, 0x2, PT ;  /* 0x000000020000780c */ /* 0x000fc80003f05270 */
[----:B0-----:R-:W-:Y:S02]  /*13b30*/  SEL R3, RZ, 0x1, P0 ;  /* 0x00000001ff037807 */ /* 0x001fe40000000000 */
[----:B------:R-:W-:Y:S02]  /*13b40*/  SEL R0, R0, RZ, P0 ;  /* 0x000000ff00007207 */ /* 0x000fe40000000000 */
[----:B------:R-:W-:Y:S01]  /*13b50*/  LOP3.LUT R10, R10, R3, RZ, 0x3c, !PT ;  /* 0x000000030a0a7212 */ /* 0x000fe200078e3cff */
[----:B------:R-:W-:-:S07]  /*13b60*/  IMAD.MOV.U32 R3, RZ, RZ, RZ ;  /* 0x000000ffff037224 */ /* 0x000fce00078e00ff */
.L_x_4216:
[----:B------:R-:W0:Y:S01]  /*13b70*/  S2R R5, SR_CgaCtaId ;  /* 0x0000000000057919 */ /* 0x000e220000008800 */
[----:B------:R-:W-:Y:S02]  /*13b80*/  MOV R2, 0x400 ;  /* 0x0000040000027802 */ /* 0x000fe40000000f00 */
[----:B------:R-:W-:Y:S02]  /*13b90*/  SHF.L.U32 R3, R3, 0x1f, RZ ;  /* 0x0000001f03037819 */ /* 0x000fe400000006ff */
[----:B0-----:R-:W-:-:S04]  /*13ba0*/  LEA R2, R5, R2, 0x18 ;  /* 0x0000000205027211 */ /* 0x001fc800078ec0ff */
[----:B------:R-:W0:Y:S02]  /*13bb0*/  SYNCS.PHASECHK.TRANS64.TRYWAIT P0, [R2+URZ+0x30820], R3 ;  /* 0x03082003020075a7 */ /* 0x000e24000800017f */
[----:B0-----:R-:W-:Y:S05]  /*13bc0*/  @!P0 BRA `(.L_x_4300) ;  /* 0x0000001400648947 */ /* 0x001fea0003800000 */
.L_x_4341:
[----:B------:R-:W-:-:S03]  /*13bd0*/  UMOV UR4, 0xffffffff ;  /* 0xffffffff00047882 */ /* 0x000fc60000000000 */
[----:B------:R-:W-:Y:S05]  /*13be0*/  BRA.DIV UR4, `(.L_x_4301) ;  /* 0x0000001604707947 */ /* 0x000fea000b800000 */
[----:B0-----:R-:W0:Y:S02]  /*13bf0*/  S2R R3, SR_TID.X ;  /* 0x0000000000037919 */ /* 0x001e240000002100 */
[----:B0-----:R-:W-:-:S04]  /*13c00*/  SHF.R.U32.HI R3, RZ, 0x5, R3 ;  /* 0x00000005ff037819 */ /* 0x001fc80000011603 */
[----:B------:R-:W-:-:S05]  /*13c10*/  LOP3.LUT R3, R3, 0x3, RZ, 0xc0, !PT ;  /* 0x0000000303037812 */ /* 0x000fca00078ec0ff */
[----:B------:R0:W1:Y:S02]  /*13c20*/  SHFL.IDX PT, R14, R3, RZ, 0x1f ;  /* 0x00001fff030e7589 */ /* 0x00006400000e0000 */
.L_x_4344:
[----:B-1----:R-:W-:-:S13]  /*13c30*/  ISETP.NE.AND P0, PT, R14, RZ, PT ;  /* 0x000000ff0e00720c */ /* 0x002fda0003f05270 */
[----:B------:R-:W-:Y:S05]  /*13c40*/  @P0 BRA `(.L_x_4132) ;  /* 0x0000000000900947 */ /* 0x000fea0003800000 */
[----:B------:R-:W-:-:S03]  /*13c50*/  UMOV UR4, 0xffffffff ;  /* 0xffffffff00047882 */ /* 0x000fc60000000000 */
[----:B------:R-:W-:Y:S05]  /*13c60*/  BRA.DIV UR4, `(.L_x_4302) ;  /* 0x0000001604847947 */ /* 0x000fea000b800000 */
[----:B------:R-:W-:-:S13]  /*13c70*/  ELECT P6, URZ, PT ;  /* 0x00000000003f782f */ /* 0x000fda00038c0000 */
.L_x_4347:
        /* <DEDUP_REMOVED lines=8> */
.L_x_4303:
        /* <DEDUP_REMOVED lines=12> */
.L_x_4348:
[----:B------:R-:W1:Y:S02]  /*13dc0*/  SYNCS.PHASECHK.TRANS64.TRYWAIT P0, [R8+URZ], R5 ;  /* 0x00000005080075a7 */ /* 0x000e64000800017f */
[----:B-1----:R-:W-:Y:S05]  /*13dd0*/  @!P0 BRA `(.L_x_4305) ;  /* 0x00000014005c8947 */ /* 0x002fea0003800000 */
.L_x_4349:
[----:B------:R-:W-:Y:S05]  /*13de0*/  @!P2 BRA `(.L_x_4306) ;  /* 0x000000000004a947 */ /* 0x000fea0003800000 */
[----:B------:R-:W-:Y:S01]  /*13df0*/  BPT.TRAP 0x1 ;  /* 0x000000040000795c */ /* 0x000fe20000300000 */
.L_x_4306:
[----:B------:R-:W-:-:S04]  /*13e00*/  VIADD R3, R2, 0x30860 ;  /* 0x0003086002037836 */ /* 0x000fc80000000000 */
[----:B0-----:R-:W-:-:S04]  /*13e10*/  IMAD R7, R0, 0x8, R3 ;  /* 0x0000000800077824 */ /* 0x001fc800078e0203 */
[----:B------:R-:W0:Y:S02]  /*13e20*/  SYNCS.PHASECHK.TRANS64.TRYWAIT P0, [R7+URZ], R4 ;  /* 0x00000004070075a7 */ /* 0x000e24000800017f */
[----:B0-----:R-:W-:Y:S05]  /*13e30*/  @!P0 BRA `(.L_x_4307) ;  /* 0x0000001400588947 */ /* 0x001fea0003800000 */
.L_x_4350:
[----:B------:R-:W-:-:S07]  /*13e40*/  IMAD R6, R6, 0x8, R3 ;  /* 0x0000000806067824 */ /* 0x000fce00078e0203 */
.L_x_4308:
[----:B--2---:R2:W3:Y:S02]  /*13e50*/  SYNCS.PHASECHK.TRANS64.TRYWAIT P0, [R6+URZ], R5 ;  /* 0x00000005060075a7 */ /* 0x0044e4000800017f */
[----:B---3--:R-:W-:Y:S05]  /*13e60*/  @!P0 NANOSLEEP.SYNCS 0x989680 ;  /* 0x009896800000895d */ /* 0x008fea0003900000 */
[----:B------:R-:W3:Y:S02]  /*13e70*/  @!P0 SYNCS.PHASECHK.TRANS64 P0, [R6+URZ], R5 ;  /* 0x00000005060085a7 */ /* 0x000ee4000800007f */
[----:B---3--:R-:W-:Y:S05]  /*13e80*/  @!P0 BRA `(.L_x_4308) ;  /* 0xfffffffc00f08947 */ /* 0x008fea000383ffff */
.L_x_4132:
[----:B------:R-:W-:Y:S05]  /*13e90*/  BSYNC B6 ;  /* 0x0000000000067941 */ /* 0x000fea0003800000 */
.L_x_4129:
[----:B------:R-:W-:Y:S05]  /*13ea0*/  EXIT ;  /* 0x000000000000794d */ /* 0x000fea0003800000 */
.L_x_4142:
[----:B0-----:R-:W-:-:S04]  /*13eb0*/  IMAD.U32 R3, RZ, RZ, UR57 ;  /* 0x00000039ff037e24 */ /* 0x001fc8000f8e00ff */
[----:B------:R0:W1:Y:S03]  /*13ec0*/  SYNCS.PHASECHK.TRANS64.TRYWAIT P0, [R3+URZ+0x30800], R0 ;  /* 0x03080000030075a7 */ /* 0x000066000800017f */
[----:B-1----:R-:W-:Y:S05]  /*13ed0*/  @!P0 NANOSLEEP.SYNCS 0x989680 ;  /* 0x009896800000895d */ /* 0x002fea0003900000 */
[----:B------:R-:W1:Y:S02]  /*13ee0*/  @!P0 SYNCS.PHASECHK.TRANS64 P0, [R3+URZ+0x30800], R0 ;  /* 0x03080000030085a7 */ /* 0x000e64000800007f */
[----:B-1----:R-:W-:Y:S05]  /*13ef0*/  @!P0 BRA `(.L_x_4142) ;  /* 0xfffffffc00ec8947 */ /* 0x002fea000383ffff */
[----:B------:R-:W-:Y:S05]  /*13f00*/  BRA `(.L_x_4309) ;  /* 0xfffffed800687947 */ /* 0x000fea000383ffff */
.L_x_4146:
[----:B0-----:R-:W-:-:S04]  /*13f10*/  IMAD.U32 R3, RZ, RZ, UR57 ;  /* 0x00000039ff037e24 */ /* 0x001fc8000f8e00ff */
[----:B------:R0:W2:Y:S03]  /*13f20*/  SYNCS.PHASECHK.TRANS64.TRYWAIT P2, [R3+URZ+0x30830], R0 ;  /* 0x03083000030075a7 */ /* 0x0000a6000804017f */
[----:B--2---:R-:W-:Y:S05]  /*13f30*/  @!P2 NANOSLEEP.SYNCS 0x989680 ;  /* 0x009896800000a95d */ /* 0x004fea0003900000 */
[----:B------:R-:W2:Y:S02]  /*13f40*/  @!P2 SYNCS.PHASECHK.TRANS64 P2, [R3+URZ+0x30830], R0 ;  /* 0x030830000300a5a7 */ /* 0x000ea4000804007f */
[----:B--2---:R-:W-:Y:S05]  /*13f50*/  @!P2 BRA `(.L_x_4146) ;  /* 0xfffffffc00eca947 */ /* 0x004fea000383ffff */
[----:B------:R-:W-:Y:S05]  /*13f60*/  BRA `(.L_x_4145) ;  /* 0xfffffed800987947 */ /* 0x000fea000383ffff */
.L_x_4162:
[----:B-1----:R-:W-:-:S04]  /*13f70*/  IMAD.U32 R15, RZ, RZ, UR61 ;  /* 0x0000003dff0f7e24 */ /* 0x002fc8000f8e00ff */
[----:B------:R1:W2:Y:S03]  /*13f80*/  SYNCS.PHASECHK.TRANS64.TRYWAIT P2, [R15+URZ+0x30830], R0 ;  /* 0x030830000f0075a7 */ /* 0x0002a6000804017f */
[----:B--2---:R-:W-:Y:S05]  /*13f90*/  @!P2 NANOSLEEP.SYNCS 0x989680 ;  /* 0x009896800000a95d */ /* 0x004fea0003900000 */
[----:B------:R-:W2:Y:S02]  /*13fa0*/  @!P2 SYNCS.PHASECHK.TRANS64 P2, [R15+URZ+0x30830], R0 ;  /* 0x030830000f00a5a7 */ /* 0x000ea4000804007f */
[----:B--2---:R-:W-:Y:S05]  /*13fb0*/  @!P2 BRA `(.L_x_4162) ;  /* 0xfffffffc00eca947 */ /* 0x004fea000383ffff */
[----:B------:R-:W-:Y:S05]  /*13fc0*/  BRA `(.L_x_4161) ;  /* 0xffffff08004c7947 */ /* 0x000fea000383ffff */
.L_x_4166:
[----:B-1----:R-:W-:-:S04]  /*13fd0*/  IMAD.U32 R3, RZ, RZ, UR11 ;  /* 0x0000000bff037e24 */ /* 0x002fc8000f8e00ff */
[----:B------:R1:W2:Y:S03]  /*13fe0*/  SYNCS.PHASECHK.TRANS64.TRYWAIT P2, [R3+URZ+0x30850], R0 ;  /* 0x03085000030075a7 */ /* 0x0002a6000804017f */
[----:B--2---:R-:W-:Y:S05]  /*13ff0*/  @!P2 NANOSLEEP.SYNCS 0x989680 ;  /* 0x009896800000a95d */ /* 0x004fea0003900000 */
[----:B------:R-:W2:Y:S02]  /*14000*/  @!P2 SYNCS.PHASECHK.TRANS64 P2, [R3+URZ+0x30850], R0 ;  /* 0x030850000300a5a7 */ /* 0x000ea4000804007f */
[----:B--2---:R-:W-:Y:S05]  /*14010*/  @!P2 BRA `(.L_x_4166) ;  /* 0xfffffffc00eca947 */ /* 0x004fea000383ffff */
[----:B------:R-:W-:Y:S05]  /*14020*/  BRA `(.L_x_4165) ;  /* 0xffffff1000dc7947 */ /* 0x000fea000383ffff */
.L_x_4183:
[----:B-1----:R-:W-:-:S04]  /*14030*/  IMAD.U32 R5, RZ, RZ, UR56 ;  /* 0x00000038ff057e24 */ /* 0x002fc8000f8e00ff */
[----:B------:R1:W2:Y:S03]  /*14040*/  SYNCS.PHASECHK.TRANS64.TRYWAIT P2, [R5+URZ+0x30830], R0 ;  /* 0x03083000050075a7 */ /* 0x0002a6000804017f */
[----:B--2---:R-:W-:Y:S05]  /*14050*/  @!P2 NANOSLEEP.SYNCS 0x989680 ;  /* 0x009896800000a95d */ /* 0x004fea0003900000 */
[----:B------:R-:W2:Y:S02]  /*14060*/  @!P2 SYNCS.PHASECHK.TRANS64 P2, [R5+URZ+0x30830], R0 ;  /* 0x030830000500a5a7 */ /* 0x000ea4000804007f */
[----:B--2---:R-:W-:Y:S05]  /*14070*/  @!P2 BRA `(.L_x_4183) ;  /* 0xfffffffc00eca947 */ /* 0x004fea000383ffff */
[----:B------:R-:W-:Y:S05]  /*14080*/  BRA `(.L_x_4182) ;  /* 0xffffff3800b87947 */ /* 0x000fea000383ffff */
.L_x_4187:
[----:B-1----:R-:W-:-:S04]  /*14090*/  IMAD.U32 R3, RZ, RZ, UR11 ;  /* 0x0000000bff037e24 */ /* 0x002fc8000f8e00ff */
[----:B------:R1:W2:Y:S03]  /*140a0*/  SYNCS.PHASECHK.TRANS64.TRYWAIT P2, [R3+URZ+0x30850], R0 ;  /* 0x03085000030075a7 */ /* 0x0002a6000804017f */
[----:B--2---:R-:W-:Y:S05]  /*140b0*/  @!P2 NANOSLEEP.SYNCS 0x989680 ;  /* 0x009896800000a95d */ /* 0x004fea0003900000 */
[----:B------:R-:W2:Y:S02]  /*140c0*/  @!P2 SYNCS.PHASECHK.TRANS64 P2, [R3+URZ+0x30850], R0 ;  /* 0x030850000300a5a7 */ /* 0x000ea4000804007f */
[----:B--2---:R-:W-:Y:S05]  /*140d0*/  @!P2 BRA `(.L_x_4187) ;  /* 0xfffffffc00eca947 */ /* 0x004fea000383ffff */
[----:B------:R-:W-:Y:S05]  /*140e0*/  BRA `(.L_x_4186) ;  /* 0xffffff4400487947 */ /* 0x000fea000383ffff */
.L_x_4193:
[----:B-1----:R-:W-:-:S04]  /*140f0*/  IMAD.U32 R5, RZ, RZ, UR56 ;  /* 0x00000038ff057e24 */ /* 0x002fc8000f8e00ff */
[----:B------:R1:W2:Y:S03]  /*14100*/  SYNCS.PHASECHK.TRANS64.TRYWAIT P2, [R5+URZ+0x30830], R0 ;  /* 0x03083000050075a7 */ /* 0x0002a6000804017f */
[----:B--2---:R-:W-:Y:S05]  /*14110*/  @!P2 NANOSLEEP.SYNCS 0x989680 ;  /* 0x009896800000a95d */ /* 0x004fea0003900000 */
[----:B------:R-:W2:Y:S02]  /*14120*/  @!P2 SYNCS.PHASECHK.TRANS64 P2, [R5+URZ+0x30830], R0 ;  /* 0x030830000500a5a7 */ /* 0x000ea4000804007f */
[----:B--2---:R-:W-:Y:S05]  /*14130*/  @!P2 BRA `(.L_x_4193) ;  /* 0xfffffffc00eca947 */ /* 0x004fea000383ffff */
[----:B------:R-:W-:Y:S05]  /*14140*/  BRA `(.L_x_4192) ;  /* 0xffffff58000c7947 */ /* 0x000fea000383ffff */
.L_x_4197:
[----:B-1----:R-:W-:-:S04]  /*14150*/  IMAD.U32 R3, RZ, RZ, UR11 ;  /* 0x0000000bff037e24 */ /* 0x002fc8000f8e00ff */
[----:B------:R1:W2:Y:S03]  /*14160*/  SYNCS.PHASECHK.TRANS64.TRYWAIT P2, [R3+URZ+0x30850], R0 ;  /* 0x03085000030075a7 */ /* 0x0002a6000804017f */
[----:B--2---:R-:W-:Y:S05]  /*14170*/  @!P2 NANOSLEEP.SYNCS 0x989680 ;  /* 0x009896800000a95d */ /* 0x004fea0003900000 */
[----:B------:R-:W2:Y:S02]  /*14180*/  @!P2 SYNCS.PHASECHK.TRANS64 P2, [R3+URZ+0x30850], R0 ;  /* 0x030850000300a5a7 */ /* 0x000ea4000804007f */
[----:B--2---:R-:W-:Y:S05]  /*14190*/  @!P2 BRA `(.L_x_4197) ;  /* 0xfffffffc00eca947 */ /* 0x004fea000383ffff */
[----:B------:R-:W-:Y:S05]  /*141a0*/  BRA `(.L_x_4196) ;  /* 0xffffff60009c7947 */ /* 0x000fea000383ffff */
.L_x_4210:
[----:B-1----:R-:W-:-:S04]  /*141b0*/  IMAD.U32 R3, RZ, RZ, UR7 ;  /* 0x00000007ff037e24 */ /* 0x002fc8000f8e00ff */
[----:B------:R1:W2:Y:S03]  /*141c0*/  SYNCS.PHASECHK.TRANS64.TRYWAIT P0, [R3+URZ+0x30850], R2 ;  /* 0x03085002030075a7 */ /* 0x0002a6000800017f */
[----:B--2---:R-:W-:Y:S05]  /*141d0*/  @!P0 NANOSLEEP.SYNCS 0x989680 ;  /* 0x009896800000895d */ /* 0x004fea0003900000 */
[----:B------:R-:W2:Y:S02]  /*141e0*/  @!P0 SYNCS.PHASECHK.TRANS64 P0, [R3+URZ+0x30850], R2 ;  /* 0x03085002030085a7 */ /* 0x000ea4000800007f */
[----:B--2---:R-:W-:Y:S05]  /*141f0*/  @!P0 BRA `(.L_x_4210) ;  /* 0xfffffffc00ec8947 */ /* 0x004fea000383ffff */
[----:B------:R-:W-:Y:S05]  /*14200*/  BRA `(.L_x_4209) ;  /* 0xffffff8c001c7947 */ /* 0x000fea000383ffff */
.L_x_4227:
[----:B------:R-:W-:Y:S02]  /*14210*/  IMAD.MOV.U32 R13, RZ, RZ, R0 ;  /* 0x000000ffff0d7224 */ /* 0x000fe400078e0000 */
[----:B------:R-:W-:Y:S02]  /*14220*/  IMAD.MOV.U32 R12, RZ, RZ, RZ ;  /* 0x000000ffff0c7224 */ /* 0x000fe400078e00ff */
[----:B------:R-:W-:Y:S02]  /*14230*/  IMAD.MOV.U32 R11, RZ, RZ, 0x1f ;  /* 0x0000001fff0b7424 */ /* 0x000fe400078e00ff */
[----:B------:R-:W-:-:S07]  /*14240*/  IMAD.MOV.U32 R15, RZ, RZ, -0x1 ;  /* 0xffffffffff0f7424 */ /* 0x000fce00078e00ff */
[----:B0-----:R-:W-:Y:S05]  /*14250*/  WARPSYNC.COLLECTIVE R15, `(.L_x_4310) ;  /* 0x000000000f087348 */ /* 0x001fea0003c00000 */
[----:B------:R1:W2:Y:S02]  /*14260*/  SHFL.IDX P6, R14, R13, R12, R11 ;  /* 0x0000000c0d0e7389 */ /* 0x0002a400000c000b */
[----:B012---:R-:W-:Y:S01]  /*14270*/  ENDCOLLECTIVE ;  /* 0x000000000000791b */ /* 0x007fe20003800000 */
.L_x_4310:
[----:B------:R-:W-:Y:S05]  /*14280*/  BRA `(.L_x_4311) ;  /* 0xffffffc400407947 */ /* 0x000fea000383ffff */
.L_x_4229:
[----:B------:R-:W-:Y:S01]  /*14290*/  BSSY B0, `(.L_x_4312) ;  /* 0x0000006000007945 */ /* 0x000fe20003800000 */
[----:B------:R-:W-:-:S07]  /*142a0*/  IMAD.MOV.U32 R15, RZ, RZ, -0x1 ;  /* 0xffffffffff0f7424 */ /* 0x000fce00078e00ff */
[----:B01----:R-:W-:Y:S05]  /*142b0*/  WARPSYNC.COLLECTIVE R15, `(.L_x_4313) ;  /* 0x000000000f0c7348 */ /* 0x003fea0003c00000 */
[----:B------:R-:W-:Y:S02]  /*142c0*/  ELECT P6, UR62, PT ;  /* 0x00000000003e782f */ /* 0x000fe400038c0000 */
[----:B------:R-:W-:Y:S01]  /*142d0*/  MOV R14, UR62 ;  /* 0x0000003e000e7c02 */ /* 0x000fe20008000f00 */
[----:B01----:R-:W-:Y:S10]  /*142e0*/  ENDCOLLECTIVE ;  /* 0x000000000000791b */ /* 0x003ff40003800000 */
.L_x_4313:
[----:B------:R-:W-:Y:S05]  /*142f0*/  BSYNC B0 ;  /* 0x0000000000007941 */ /* 0x000fea0003800000 */
.L_x_4312:
[----:B------:R-:W-:Y:S05]  /*14300*/  BRA `(.L_x_4314) ;  /* 0xffffffc400407947 */ /* 0x000fea000383ffff */
.L_x_4231:
[----:B-1----:R-:W-:-:S04]  /*14310*/  IMAD.U32 R3, RZ, RZ, UR38 ;  /* 0x00000026ff037e24 */ /* 0x002fc8000f8e00ff */
[----:B------:R1:W3:Y:S03]  /*14320*/  SYNCS.PHASECHK.TRANS64.TRYWAIT P0, [R3+URZ+0x30840], R0 ;  /* 0x03084000030075a7 */ /* 0x0002e6000800017f */
[----:B---3--:R-:W-:Y:S05]  /*14330*/  @!P0 NANOSLEEP.SYNCS 0x989680 ;  /* 0x009896800000895d */ /* 0x008fea0003900000 */
[----:B------:R-:W3:Y:S02]  /*14340*/  @!P0 SYNCS.PHASECHK.TRANS64 P0, [R3+URZ+0x30840], R0 ;  /* 0x03084000030085a7 */ /* 0x000ee4000800007f */
[----:B---3--:R-:W-:Y:S05]  /*14350*/  @!P0 BRA `(.L_x_4231) ;  /* 0xfffffffc00ec8947 */ /* 0x008fea000383ffff */
[----:B------:R-:W-:Y:S05]  /*14360*/  BRA `(.L_x_4315) ;  /* 0xffffffc4009c7947 */ /* 0x000fea000383ffff */
.L_x_4234:
        /* <DEDUP_REMOVED lines=8> */
.L_x_4316:
[----:B------:R-:W-:Y:S02]  /*143f0*/  VIADD R4, R6, 0x10 ;  /* 0x0000001006047836 */ /* 0x000fe40000000000 */
[----:B------:R-:W-:Y:S02]  /*14400*/  IMAD.MOV.U32 R13, RZ, RZ, R0 ;  /* 0x000000ffff0d7224 */ /* 0x000fe400078e0000 */
[----:B------:R-:W-:-:S07]  /*14410*/  IMAD.MOV.U32 R2, RZ, RZ, R14 ;  /* 0x000000ffff027224 */ /* 0x000fce00078e000e */
[----:B------:R-:W-:Y:S05]  /*14420*/  WARPSYNC.COLLECTIVE R15, `(.L_x_4317) ;  /* 0x000000000f087348 */ /* 0x000fea0003c00000 */
[----:B------:R0:W1:Y:S02]  /*14430*/  SHFL.IDX P6, R14, R13, R12, R11 ;  /* 0x0000000c0d0e7389 */ /* 0x00006400000c000b */
[----:B01----:R-:W-:Y:S01]  /*14440*/  ENDCOLLECTIVE ;  /* 0x000000000000791b */ /* 0x003fe20003800000 */
.L_x_4317:
[----:B------:R-:W-:Y:S01]  /*14450*/  ULDC UR4, c[0x0][0x288] ;  /* 0x0000a20000047ab9 */ /* 0x000fe20000000800 */
[----:B------:R-:W-:Y:S01]  /*14460*/  IMAD.MOV.U32 R3, RZ, RZ, R2 ;  /* 0x000000ffff037224 */ /* 0x000fe200078e0002 */
[----:B------:R-:W-:Y:S01]  /*14470*/  ULDC.64 UR6, c[0x0][0x208] ;  /* 0x0000820000067ab9 */ /* 0x000fe20000000a00 */
[----:B------:R-:W-:-:S05]  /*14480*/  IMAD R7, R7, UR4, RZ ;  /* 0x0000000407077c24 */ /* 0x000fca000f8e02ff */
        /* <DEDUP_REMOVED lines=16> */
.L_x_4318:
[----:B------:R-:W-:Y:S01]  /*14590*/  VIADD R2, R6, 0x20 ;  /* 0x0000002006027836 */ /* 0x000fe20000000000 */
[----:B------:R-:W-:Y:S01]  /*145a0*/  @!P3 LEA R20, R9, UR38, 0x1 ;  /* 0x000000260914bc11 */ /* 0x000fe2000f8e08ff */
[----:B------:R-:W-:Y:S02]  /*145b0*/  IMAD.MOV.U32 R13, RZ, RZ, R0 ;  /* 0x000000ffff0d7224 */ /* 0x000fe400078e0000 */
[----:B------:R-:W-:-:S07]  /*145c0*/  IMAD.MOV.U32 R4, RZ, RZ, R14 ;  /* 0x000000ffff047224 */ /* 0x000fce00078e000e */
[----:B------:R-:W-:Y:S05]  /*145d0*/  WARPSYNC.COLLECTIVE R15, `(.L_x_4319) ;  /* 0x000000000f087348 */ /* 0x000fea0003c00000 */
[----:B------:R0:W1:Y:S02]  /*145e0*/  SHFL.IDX P6, R14, R13, R12, R11 ;  /* 0x0000000c0d0e7389 */ /* 0x00006400000c000b */
[----:B01----:R-:W-:Y:S01]  /*145f0*/  ENDCOLLECTIVE ;  /* 0x000000000000791b */ /* 0x003fe20003800000 */
.L_x_4319:
        /* <DEDUP_REMOVED lines=16> */
.L_x_4320:
[----:B------:R-:W-:Y:S01]  /*14700*/  VIADD R4, R6, 0x30 ;  /* 0x0000003006047836 */ /* 0x000fe20000000000 */
[----:B------:R-:W-:Y:S01]  /*14710*/  @!P3 LEA R21, R9, UR38, 0x1 ;  /* 0x000000260915bc11 */ /* 0x000fe2000f8e08ff */
[----:B------:R-:W-:Y:S02]  /*14720*/  IMAD.MOV.U32 R13, RZ, RZ, R0 ;  /* 0x000000ffff0d7224 */ /* 0x000fe400078e0000 */
[----:B------:R-:W-:-:S07]  /*14730*/  IMAD.MOV.U32 R2, RZ, RZ, R14 ;  /* 0x000000ffff027224 */ /* 0x000fce00078e000e */
[----:B------:R-:W-:Y:S05]  /*14740*/  WARPSYNC.COLLECTIVE R15, `(.L_x_4321) ;  /* 0x000000000f087348 */ /* 0x000fea0003c00000 */
[----:B------:R0:W1:Y:S02]  /*14750*/  SHFL.IDX P6, R14, R13, R12, R11 ;  /* 0x0000000c0d0e7389 */ /* 0x00006400000c000b */
[----:B01----:R-:W-:Y:S01]  /*14760*/  ENDCOLLECTIVE ;  /* 0x000000000000791b */ /* 0x003fe20003800000 */
.L_x_4321:
        /* <DEDUP_REMOVED lines=16> */
.L_x_4322:
[----:B------:R-:W-:Y:S01]  /*14870*/  VIADD R2, R6, 0x40 ;  /* 0x0000004006027836 */ /* 0x000fe20000000000 */
[----:B------:R-:W-:Y:S01]  /*14880*/  @!P3 LEA R20, R9, UR38, 0x1 ;  /* 0x000000260914bc11 */ /* 0x000fe2000f8e08ff */
[----:B------:R-:W-:Y:S02]  /*14890*/  IMAD.MOV.U32 R13, RZ, RZ, R0 ;  /* 0x000000ffff0d7224 */ /* 0x000fe400078e0000 */
[----:B------:R-:W-:-:S07]  /*148a0*/  IMAD.MOV.U32 R4, RZ, RZ, R14 ;  /* 0x000000ffff047224 */ /* 0x000fce00078e000e */
[----:B------:R-:W-:Y:S05]  /*148b0*/  WARPSYNC.COLLECTIVE R15, `(.L_x_4323) ;  /* 0x000000000f087348 */ /* 0x000fea0003c00000 */
[----:B------:R0:W1:Y:S02]  /*148c0*/  SHFL.IDX P6, R14, R13, R12, R11 ;  /* 0x0000000c0d0e7389 */ /* 0x00006400000c000b */
[----:B01----:R-:W-:Y:S01]  /*148d0*/  ENDCOLLECTIVE ;  /* 0x000000000000791b */ /* 0x003fe20003800000 */
.L_x_4323:
        /* <DEDUP_REMOVED lines=16> */
.L_x_4324:
[----:B------:R-:W-:Y:S01]  /*149e0*/  VIADD R4, R6, 0x50 ;  /* 0x0000005006047836 */ /* 0x000fe20000000000 */
[----:B------:R-:W-:Y:S01]  /*149f0*/  @!P3 LEA R21, R9, UR38, 0x1 ;  /* 0x000000260915bc11 */ /* 0x000fe2000f8e08ff */
[----:B------:R-:W-:Y:S02]  /*14a00*/  IMAD.MOV.U32 R13, RZ, RZ, R0 ;  /* 0x000000ffff0d7224 */ /* 0x000fe400078e0000 */
[----:B------:R-:W-:-:S07]  /*14a10*/  IMAD.MOV.U32 R2, RZ, RZ, R14 ;  /* 0x000000ffff027224 */ /* 0x000fce00078e000e */
[----:B------:R-:W-:Y:S05]  /*14a20*/  WARPSYNC.COLLECTIVE R15, `(.L_x_4325) ;  /* 0x000000000f087348 */ /* 0x000fea0003c00000 */
[----:B------:R0:W1:Y:S02]  /*14a30*/  SHFL.IDX P6, R14, R13, R12, R11 ;  /* 0x0000000c0d0e7389 */ /* 0x00006400000c000b */
[----:B01----:R-:W-:Y:S01]  /*14a40*/  ENDCOLLECTIVE ;  /* 0x000000000000791b */ /* 0x003fe20003800000 */
.L_x_4325:
        /* <DEDUP_REMOVED lines=16> */
.L_x_4326:
[----:B------:R-:W-:Y:S01]  /*14b50*/  VIADD R2, R6, 0x60 ;  /* 0x0000006006027836 */ /* 0x000fe20000000000 */
[----:B------:R-:W-:Y:S01]  /*14b60*/  @!P3 LEA R20, R9, UR38, 0x1 ;  /* 0x000000260914bc11 */ /* 0x000fe2000f8e08ff */
[----:B------:R-:W-:Y:S02]  /*14b70*/  IMAD.MOV.U32 R13, RZ, RZ, R0 ;  /* 0x000000ffff0d7224 */ /* 0x000fe400078e0000 */
[----:B------:R-:W-:-:S07]  /*14b80*/  IMAD.MOV.U32 R4, RZ, RZ, R14 ;  /* 0x000000ffff047224 */ /* 0x000fce00078e000e */
[----:B------:R-:W-:Y:S05]  /*14b90*/  WARPSYNC.COLLECTIVE R15, `(.L_x_4327) ;  /* 0x000000000f087348 */ /* 0x000fea0003c00000 */
[----:B------:R0:W1:Y:S02]  /*14ba0*/  SHFL.IDX P6, R14, R13, R12, R11 ;  /* 0x0000000c0d0e7389 */ /* 0x00006400000c000b */
[----:B01----:R-:W-:Y:S01]  /*14bb0*/  ENDCOLLECTIVE ;  /* 0x000000000000791b */ /* 0x003fe20003800000 */
.L_x_4327:
        /* <DEDUP_REMOVED lines=16> */
.L_x_4328:
[----:B------:R-:W-:Y:S01]  /*14cc0*/  @!P3 LEA R21, R9, UR38, 0x1 ;  /* 0x000000260915bc11 */ /* 0x000fe2000f8e08ff */
[----:B------:R-:W-:Y:S02]  /*14cd0*/  IMAD.MOV.U32 R13, RZ, RZ, R0 ;  /* 0x000000ffff0d7224 */ /* 0x000fe400078e0000 */
[----:B------:R-:W-:-:S07]  /*14ce0*/  IMAD.MOV.U32 R2, RZ, RZ, R14 ;  /* 0x000000ffff027224 */ /* 0x000fce00078e000e */
[----:B------:R-:W-:Y:S05]  /*14cf0*/  WARPSYNC.COLLECTIVE R15, `(.L_x_4329) ;  /* 0x000000000f087348 */ /* 0x000fea0003c00000 */
[----:B------:R0:W1:Y:S02]  /*14d00*/  SHFL.IDX P6, R14, R13, R12, R11 ;  /* 0x0000000c0d0e7389 */ /* 0x00006400000c000b */
[----:B01----:R-:W-:Y:S01]  /*14d10*/  ENDCOLLECTIVE ;  /* 0x000000000000791b */ /* 0x003fe20003800000 */
.L_x_4329:
        /* <DEDUP_REMOVED lines=15> */
.L_x_4330:
[----:B------:R-:W-:Y:S02]  /*14e10*/  IMAD.MOV.U32 R13, RZ, RZ, R0 ;  /* 0x000000ffff0d7224 */ /* 0x000fe400078e0000 */
[----:B------:R-:W-:-:S07]  /*14e20*/  IMAD.MOV.U32 R4, RZ, RZ, R14 ;  /* 0x000000ffff047224 */ /* 0x000fce00078e000e */
[----:B------:R-:W-:Y:S05]  /*14e30*/  WARPSYNC.COLLECTIVE R15, `(.L_x_4331) ;  /* 0x000000000f087348 */ /* 0x000fea0003c00000 */
[----:B------:R0:W1:Y:S02]  /*14e40*/  SHFL.IDX P6, R14, R13, R12, R11 ;  /* 0x0000000c0d0e7389 */ /* 0x00006400000c000b */
[----:B01----:R-:W-:Y:S01]  /*14e50*/  ENDCOLLECTIVE ;  /* 0x000000000000791b */ /* 0x003fe20003800000 */
.L_x_4331:
[----:B------:R-:W-:Y:S05]  /*14e60*/  BRA `(.L_x_4332) ;  /* 0xffffffc400fc7947 */ /* 0x000fea000383ffff */
.L_x_4237:
[----:B-1----:R-:W-:-:S04]  /*14e70*/  IMAD.U32 R3, RZ, RZ, UR38 ;  /* 0x00000026ff037e24 */ /* 0x002fc8000f8e00ff */
[----:B------:R1:W2:Y:S03]  /*14e80*/  SYNCS.PHASECHK.TRANS64.TRYWAIT P0, [R3+URZ+0x30820], R0 ;  /* 0x03082000030075a7 */ /* 0x0002a6000800017f */
[----:B--2---:R-:W-:Y:S05]  /*14e90*/  @!P0 NANOSLEEP.SYNCS 0x989680 ;  /* 0x009896800000895d */ /* 0x004fea0003900000 */
[----:B------:R-:W2:Y:S02]  /*14ea0*/  @!P0 SYNCS.PHASECHK.TRANS64 P0, [R3+URZ+0x30820], R0 ;  /* 0x03082000030085a7 */ /* 0x000ea4000800007f */
[----:B--2---:R-:W-:Y:S05]  /*14eb0*/  @!P0 BRA `(.L_x_4237) ;  /* 0xfffffffc00ec8947 */ /* 0x004fea000383ffff */
[----:B------:R-:W-:Y:S05]  /*14ec0*/  BRA `(.L_x_4333) ;  /* 0xffffffc800547947 */ /* 0x000fea000383ffff */
.L_x_4244:
[----:B-1----:R-:W-:-:S04]  /*14ed0*/  IMAD.U32 R3, RZ, RZ, UR38 ;  /* 0x00000026ff037e24 */ /* 0x002fc8000f8e00ff */
[----:B------:R1:W2:Y:S03]  /*14ee0*/  SYNCS.PHASECHK.TRANS64.TRYWAIT P0, [R3+URZ+0x30848], R2 ;  /* 0x03084802030075a7 */ /* 0x0002a6000800017f */
[----:B--2---:R-:W-:Y:S05]  /*14ef0*/  @!P0 NANOSLEEP.SYNCS 0x989680 ;  /* 0x009896800000895d */ /* 0x004fea0003900000 */
[----:B------:R-:W2:Y:S02]  /*14f00*/  @!P0 SYNCS.PHASECHK.TRANS64 P0, [R3+URZ+0x30848], R2 ;  /* 0x03084802030085a7 */ /* 0x000ea4000800007f */
[----:B--2---:R-:W-:Y:S05]  /*14f10*/  @!P0 BRA `(.L_x_4244) ;  /* 0xfffffffc00ec8947 */ /* 0x004fea000383ffff */
[----:B------:R-:W-:Y:S05]  /*14f20*/  BRA `(.L_x_4334) ;  /* 0xffffffcc00387947 */ /* 0x000fea000383ffff */
.L_x_4251:
[----:B0-----:R-:W-:-:S04]  /*14f30*/  IMAD.U32 R3, RZ, RZ, UR38 ;  /* 0x00000026ff037e24 */ /* 0x001fc8000f8e00ff */
[----:B------:R0:W1:Y:S03]  /*14f40*/  SYNCS.PHASECHK.TRANS64.TRYWAIT P0, [R3+URZ+0x30860], R2 ;  /* 0x03086002030075a7 */ /* 0x000066000800017f */
[----:B-1----:R-:W-:Y:S05]  /*14f50*/  @!P0 NANOSLEEP.SYNCS 0x989680 ;  /* 0x009896800000895d */ /* 0x002fea0003900000 */
[----:B------:R-:W1:Y:S02]  /*14f60*/  @!P0 SYNCS.PHASECHK.TRANS64 P0, [R3+URZ+0x30860], R2 ;  /* 0x03086002030085a7 */ /* 0x000e64000800007f */
[----:B-1----:R-:W-:Y:S05]  /*14f70*/  @!P0 BRA `(.L_x_4251) ;  /* 0xfffffffc00ec8947 */ /* 0x002fea000383ffff */
[----:B------:R-:W-:Y:S05]  /*14f80*/  BRA `(.L_x_4335) ;  /* 0xffffffd000107947 */ /* 0x000fea000383ffff */
.L_x_4261:
[----:B-1----:R-:W-:-:S04]  /*14f90*/  IMAD.U32 R3, RZ, RZ, UR38 ;  /* 0x00000026ff037e24 */ /* 0x002fc8000f8e00ff */
[----:B------:R1:W2:Y:S03]  /*14fa0*/  SYNCS.PHASECHK.TRANS64.TRYWAIT P0, [R3+URZ+0x30840], R2 ;  /* 0x03084002030075a7 */ /* 0x0002a6000800017f */
[----:B--2---:R-:W-:Y:S05]  /*14fb0*/  @!P0 NANOSLEEP.SYNCS 0x989680 ;  /* 0x009896800000895d */ /* 0x004fea0003900000 */
[----:B------:R-:W2:Y:S02]  /*14fc0*/  @!P0 SYNCS.PHASECHK.TRANS64 P0, [R3+URZ+0x30840], R2 ;  /* 0x03084002030085a7 */ /* 0x000ea4000800007f */
[----:B--2---:R-:W-:Y:S05]  /*14fd0*/  @!P0 BRA `(.L_x_4261) ;  /* 0xfffffffc00ec8947 */ /* 0x004fea000383ffff */
[----:B------:R-:W-:Y:S05]  /*14fe0*/  BRA `(.L_x_4336) ;  /* 0xffffffd400687947 */ /* 0x000fea000383ffff */
.L_x_4268:
[----:B0-----:R-:W-:-:S04]  /*14ff0*/  IMAD.U32 R3, RZ, RZ, UR38 ;  /* 0x00000026ff037e24 */ /* 0x001fc8000f8e00ff */
[----:B------:R0:W1:Y:S03]  /*15000*/  SYNCS.PHASECHK.TRANS64.TRYWAIT P0, [R3+URZ+0x30868], R2 ;  /* 0x03086802030075a7 */ /* 0x000066000800017f */
[----:B-1----:R-:W-:Y:S05]  /*15010*/  @!P0 NANOSLEEP.SYNCS 0x989680 ;  /* 0x009896800000895d */ /* 0x002fea0003900000 */
[----:B------:R-:W1:Y:S02]  /*15020*/  @!P0 SYNCS.PHASECHK.TRANS64 P0, [R3+URZ+0x30868], R2 ;  /* 0x03086802030085a7 */ /* 0x000e64000800007f */
[----:B-1----:R-:W-:Y:S05]  /*15030*/  @!P0 BRA `(.L_x_4268) ;  /* 0xfffffffc00ec8947 */ /* 0x002fea000383ffff */
[----:B------:R-:W-:Y:S05]  /*15040*/  BRA `(.L_x_4337) ;  /* 0xffffffd800407947 */ /* 0x000fea000383ffff */
.L_x_4278:
[----:B-1----:R-:W-:-:S04]  /*15050*/  IMAD.U32 R3, RZ, RZ, UR38 ;  /* 0x00000026ff037e24 */ /* 0x002fc8000f8e00ff */
[----:B------:R1:W2:Y:S03]  /*15060*/  SYNCS.PHASECHK.TRANS64.TRYWAIT P0, [R3+URZ+0x30848], R2 ;  /* 0x03084802030075a7 */ /* 0x0002a6000800017f */
[----:B--2---:R-:W-:Y:S05]  /*15070*/  @!P0 NANOSLEEP.SYNCS 0x989680 ;  /* 0x009896800000895d */ /* 0x004fea0003900000 */
[----:B------:R-:W2:Y:S02]  /*15080*/  @!P0 SYNCS.PHASECHK.TRANS64 P0, [R3+URZ+0x30848], R2 ;  /* 0x03084802030085a7 */ /* 0x000ea4000800007f */
[----:B--2---:R-:W-:Y:S05]  /*15090*/  @!P0 BRA `(.L_x_4278) ;  /* 0xfffffffc00ec8947 */ /* 0x004fea000383ffff */
[----:B------:R-:W-:Y:S05]  /*150a0*/  BRA `(.L_x_4338) ;  /* 0xffffffdc00b07947 */ /* 0x000fea000383ffff */
.L_x_4285:
[----:B0-----:R-:W-:-:S04]  /*150b0*/  IMAD.U32 R3, RZ, RZ, UR38 ;  /* 0x00000026ff037e24 */ /* 0x001fc8000f8e00ff */
[----:B------:R0:W1:Y:S03]  /*150c0*/  SYNCS.PHASECHK.TRANS64.TRYWAIT P0, [R3+URZ+0x30860], R2 ;  /* 0x03086002030075a7 */ /* 0x000066000800017f */
[----:B-1----:R-:W-:Y:S05]  /*150d0*/  @!P0 NANOSLEEP.SYNCS 0x989680 ;  /* 0x009896800000895d */ /* 0x002fea0003900000 */
[----:B------:R-:W1:Y:S02]  /*150e0*/  @!P0 SYNCS.PHASECHK.TRANS64 P0, [R3+URZ+0x30860], R2 ;  /* 0x03086002030085a7 */ /* 0x000e64000800007f */
[----:B-1----:R-:W-:Y:S05]  /*150f0*/  @!P0 BRA `(.L_x_4285) ;  /* 0xfffffffc00ec8947 */ /* 0x002fea000383ffff */
[----:B------:R-:W-:Y:S05]  /*15100*/  BRA `(.L_x_4339) ;  /* 0xffffffe000847947 */ /* 0x000fea000383ffff */
.L_x_4294:
[----:B0-----:R0:W1:Y:S02]  /*15110*/  SYNCS.PHASECHK.TRANS64.TRYWAIT P0, [R3+URZ+0x30860], R2 ;  /* 0x03086002030075a7 */ /* 0x001064000800017f */
[----:B-1----:R-:W-:Y:S05]  /*15120*/  @!P0 NANOSLEEP.SYNCS 0x989680 ;  /* 0x009896800000895d */ /* 0x002fea0003900000 */
[----:B------:R-:W1:Y:S02]  /*15130*/  @!P0 SYNCS.PHASECHK.TRANS64 P0, [R3+URZ+0x30860], R2 ;  /* 0x03086002030085a7 */ /* 0x000e64000800007f */
[----:B-1----:R-:W-:Y:S05]  /*15140*/  @!P0 BRA `(.L_x_4294) ;  /* 0xfffffffc00f08947 */ /* 0x002fea000383ffff */
[----:B------:R-:W-:Y:S05]  /*15150*/  BRA `(.L_x_4340) ;  /* 0xffffffe400847947 */ /* 0x000fea000383ffff */
.L_x_4300:
[----:B0-----:R0:W1:Y:S02]  /*15160*/  SYNCS.PHASECHK.TRANS64.TRYWAIT P0, [R2+URZ+0x30820], R3 ;  /* 0x03082003020075a7 */ /* 0x001064000800017f */
[----:B-1----:R-:W-:Y:S05]  /*15170*/  @!P0 NANOSLEEP.SYNCS 0x989680 ;  /* 0x009896800000895d */ /* 0x002fea0003900000 */
[----:B------:R-:W1:Y:S02]  /*15180*/  @!P0 SYNCS.PHASECHK.TRANS64 P0, [R2+URZ+0x30820], R3 ;  /* 0x03082003020085a7 */ /* 0x000e64000800007f */
[----:B-1----:R-:W-:Y:S05]  /*15190*/  @!P0 BRA `(.L_x_4300) ;  /* 0xfffffffc00f08947 */ /* 0x002fea000383ffff */
[----:B------:R-:W-:Y:S05]  /*151a0*/  BRA `(.L_x_4341) ;  /* 0xffffffe800887947 */ /* 0x000fea000383ffff */
.L_x_4301:
        /* <DEDUP_REMOVED lines=11> */
.L_x_4343:
[----:B------:R-:W-:Y:S05]  /*15260*/  BSYNC B0 ;  /* 0x0000000000007941 */ /* 0x000fea0003800000 */
.L_x_4342:
[----:B------:R-:W-:Y:S05]  /*15270*/  BRA `(.L_x_4344) ;  /* 0xffffffe8006c7947 */ /* 0x000fea000383ffff */
.L_x_4302:
[----:B------:R-:W-:Y:S01]  /*15280*/  BSSY B0, `(.L_x_4345) ;  /* 0x0000006000007945 */ /* 0x000fe20003800000 */
[----:B------:R-:W-:-:S07]  /*15290*/  IMAD.MOV.U32 R15, RZ, RZ, -0x1 ;  /* 0xffffffffff0f7424 */ /* 0x000fce00078e00ff */
[----:B0-----:R-:W-:Y:S05]  /*152a0*/  WARPSYNC.COLLECTIVE R15, `(.L_x_4346) ;  /* 0x000000000f0c7348 */ /* 0x001fea0003c00000 */
[----:B------:R-:W-:Y:S02]  /*152b0*/  ELECT P6, UR62, PT ;  /* 0x00000000003e782f */ /* 0x000fe400038c0000 */
[----:B------:R-:W-:Y:S01]  /*152c0*/  MOV R14, UR62 ;  /* 0x0000003e000e7c02 */ /* 0x000fe20008000f00 */
[----:B0-----:R-:W-:Y:S10]  /*152d0*/  ENDCOLLECTIVE ;  /* 0x000000000000791b */ /* 0x001ff40003800000 */
.L_x_4346:
[----:B------:R-:W-:Y:S05]  /*152e0*/  BSYNC B0 ;  /* 0x0000000000007941 */ /* 0x000fea0003800000 */
.L_x_4345:
[----:B------:R-:W-:Y:S05]  /*152f0*/  BRA `(.L_x_4347) ;  /* 0xffffffe800607947 */ /* 0x000fea000383ffff */
.L_x_4304:
[----:B0-----:R0:W1:Y:S02]  /*15300*/  SYNCS.PHASECHK.TRANS64.TRYWAIT P0, [R7+URZ], R4 ;  /* 0x00000004070075a7 */ /* 0x001064000800017f */
[----:B-1----:R-:W-:Y:S05]  /*15310*/  @!P0 NANOSLEEP.SYNCS 0x989680 ;  /* 0x009896800000895d */ /* 0x002fea0003900000 */
[----:B------:R-:W1:Y:S02]  /*15320*/  @!P0 SYNCS.PHASECHK.TRANS64 P0, [R7+URZ], R4 ;  /* 0x00000004070085a7 */ /* 0x000e64000800007f */
[----:B-1----:R-:W-:Y:S05]  /*15330*/  @!P0 BRA `(.L_x_4304) ;  /* 0xfffffffc00f08947 */ /* 0x002fea000383ffff */
[----:B------:R-:W-:Y:S05]  /*15340*/  BRA `(.L_x_4348) ;  /* 0xffffffe8009c7947 */ /* 0x000fea000383ffff */
.L_x_4305:
[----:B-1----:R1:W2:Y:S02]  /*15350*/  SYNCS.PHASECHK.TRANS64.TRYWAIT P0, [R8+URZ], R5 ;  /* 0x00000005080075a7 */ /* 0x0022a4000800017f */
[----:B--2---:R-:W-:Y:S05]  /*15360*/  @!P0 NANOSLEEP.SYNCS 0x989680 ;  /* 0x009896800000895d */ /* 0x004fea0003900000 */
[----:B------:R-:W2:Y:S02]  /*15370*/  @!P0 SYNCS.PHASECHK.TRANS64 P0, [R8+URZ], R5 ;  /* 0x00000005080085a7 */ /* 0x000ea4000800007f */
[----:B--2---:R-:W-:Y:S05]  /*15380*/  @!P0 BRA `(.L_x_4305) ;  /* 0xfffffffc00f08947 */ /* 0x004fea000383ffff */
[----:B------:R-:W-:Y:S05]  /*15390*/  BRA `(.L_x_4349) ;  /* 0xffffffe800907947 */ /* 0x000fea000383ffff */
.L_x_4307:
[----:B0-----:R0:W2:Y:S02]  /*153a0*/  SYNCS.PHASECHK.TRANS64.TRYWAIT P0, [R7+URZ], R4 ;  /* 0x00000004070075a7 */ /* 0x0010a4000800017f */
[----:B--2---:R-:W-:Y:S05]  /*153b0*/  @!P0 NANOSLEEP.SYNCS 0x989680 ;  /* 0x009896800000895d */ /* 0x004fea0003900000 */
[----:B------:R-:W2:Y:S02]  /*153c0*/  @!P0 SYNCS.PHASECHK.TRANS64 P0, [R7+URZ], R4 ;  /* 0x00000004070085a7 */ /* 0x000ea4000800007f */
[----:B--2---:R-:W-:Y:S05]  /*153d0*/  @!P0 BRA `(.L_x_4307) ;  /* 0xfffffffc00f08947 */ /* 0x004fea000383ffff */
[----:B------:R-:W-:Y:S05]  /*153e0*/  BRA `(.L_x_4350) ;  /* 0xffffffe800947947 */ /* 0x000fea000383ffff */
.L_x_4351:
        /* <DEDUP_REMOVED lines=9> */
.L_x_14851:


//--------------------- .text._ZN7cutlass13device_kernelIN5flash11enable_sm90INS1_16FlashAttnFwdSm90INS1_25CollectiveMainloopFwdSm90ILi2EN4cute5tupleIJNS5_1CILi1EEES8_S8_EEENS6_IJNS7_ILi128EEENS7_ILi96EEENS7_ILi192EEEEEELi192ENS_6half_tEfNS_4arch4Sm90ELb0ELb1ELb0ELb1ELb0ELb0ELb0ELb1ELb1ELb1ELb1ELb0EEENS1_21CollectiveEpilogueFwdINS6_IJSA_SC_SB_EEES9_SE_SG_Li256ELb1ELb1ELb1ELb0EEENS1_36VarlenDynamicPersistentTileSchedulerILi128ELi96ELi256ELi128ELb1ELb1ELb1ELb1ELb0ELb1EEEEEEEEEvNT_6ParamsE --------------------------
	.section	.text._ZN7cutlass13device_kernelIN5flash11enable_sm90INS1_16FlashAttnFwdSm90INS1_25CollectiveMainloopFwdSm90ILi2EN4cute5tupleIJNS5_1CILi1EEES8_S8_EEENS6_IJNS7_ILi128EEENS7_ILi96EEENS7_ILi192EEEEEELi192ENS_6half_tEfNS_4arch4Sm90ELb0ELb1ELb0ELb1ELb0ELb0ELb0ELb1ELb1ELb1ELb1ELb0EEENS1_21CollectiveEpilogueFwdINS6_IJSA_SC_SB_EEES9_SE_SG_Li256ELb1ELb1ELb1ELb0EEENS1_36VarlenDynamicPersistentTileSchedulerILi128ELi96ELi256ELi128ELb1ELb1ELb1ELb1ELb0ELb1EEEEEEEEEvNT_6ParamsE,"ax",@progbits
	.align	128
.text._ZN7cutlass13device_kernelIN5flash11enable_sm90INS1_16FlashAttnFwdSm90INS1_25CollectiveMainloopFwdSm90ILi2EN4cute5tupleIJNS5_1CILi1EEES8_S8_EEENS6_IJNS7_ILi128EEENS7_ILi96EEENS7_ILi192EEEEEELi192ENS_6half_tEfNS_4arch4Sm90ELb0ELb1ELb0ELb1ELb0ELb0ELb0ELb1ELb1ELb1ELb1ELb0EEENS1_21CollectiveEpilogueFwdINS6_IJSA_SC_SB_EEES9_SE_SG_Li256ELb1ELb1ELb1ELb0EEENS1_36VarlenDynamicPersistentTileSchedulerILi128ELi96ELi256ELi128ELb1ELb1ELb1ELb1ELb0ELb1EEEEEEEEEvNT_6ParamsE:
        .type           _ZN7cutlass13device_kernelIN5flash11enable_sm90INS1_16FlashAttnFwdSm90INS1_25CollectiveMainloopFwdSm90ILi2EN4cute5tupleIJNS5_1CILi1EEES8_S8_EEENS6_IJNS7_ILi128EEENS7_ILi96EEENS7_ILi192EEEEEELi192ENS_6half_tEfNS_4arch4Sm90ELb0ELb1ELb0ELb1ELb0ELb0ELb0ELb1ELb1ELb1ELb1ELb0EEENS1_21CollectiveEpilogueFwdINS6_IJSA_SC_SB_EEES9_SE_SG_Li256ELb1ELb1ELb1ELb0EEENS1_36VarlenDynamicPersistentTileSchedulerILi128ELi96ELi256ELi128ELb1ELb1ELb1ELb1ELb0ELb1EEEEEEEEEvNT_6ParamsE,@function
        .size           _ZN7cutlass13device_kernelIN5flash11enable_sm90INS1_16FlashAttnFwdSm90INS1_25CollectiveMainloopFwdSm90ILi2EN4cute5tupleIJNS5_1CILi1EEES8_S8_EEENS6_IJNS7_ILi128EEENS7_ILi96EEENS7_ILi192EEEEEELi192ENS_6half_tEfNS_4arch4Sm90ELb0ELb1ELb0ELb1ELb0ELb0ELb0ELb1ELb1ELb1ELb1ELb0EEENS1_21CollectiveEpilogueFwdINS6_IJSA_SC_SB_EEES9_SE_SG_Li256ELb1ELb1ELb1ELb0EEENS1_36VarlenDynamicPersistentTileSchedulerILi128ELi96ELi256ELi128ELb1ELb1ELb1ELb1ELb0ELb1EEEEEEEEEvNT_6ParamsE,(.L_x_14852 - _ZN7cutlass13device_kernelIN5flash11enable_sm90INS1_16FlashAttnFwdSm90INS1_25CollectiveMainloopFwdSm90ILi2EN4cute5tupleIJNS5_1CILi1EEES8_S8_EEENS6_IJNS7_ILi128EEENS7_ILi96EEENS7_ILi192EEEEEELi192ENS_6half_tEfNS_4arch4Sm90ELb0ELb1ELb0ELb1ELb0ELb0ELb0ELb1ELb1ELb1ELb1ELb0EEENS1_21CollectiveEpilogueFwdINS6_IJSA_SC_SB_EEES9_SE_SG_Li256ELb1ELb1ELb1ELb0EEENS1_36VarlenDynamicPersistentTileSchedulerILi128ELi96ELi256ELi128ELb1ELb1ELb1ELb1ELb0ELb1EEEEEEEEEvNT_6ParamsE)
        .other          _ZN7cutlass13device_kernelIN5flash11enable_sm90INS1_16FlashAttnFwdSm90INS1_25CollectiveMainloopFwdSm90ILi2EN4cute5tupleIJNS5_1CILi1EEES8_S8_EEENS6_IJNS7_ILi128EEENS7_ILi96EEENS7_ILi192EEEEEELi192ENS_6half_tEfNS_4arch4Sm90ELb0ELb1ELb0ELb1ELb0ELb0ELb0ELb1ELb1ELb1ELb1ELb0EEENS1_21CollectiveEpilogueFwdINS6_IJSA_SC_SB_EEES9_SE_SG_Li256ELb1ELb1ELb1ELb0EEENS1_36VarlenDynamicPersistentTileSchedulerILi128ELi96ELi256ELi128ELb1ELb1ELb1ELb1ELb0ELb1EEEEEEEEEvNT_6ParamsE,@"STO_CUDA_ENTRY STV_DEFAULT"
_ZN7cutlass13device_kernelIN5flash11enable_sm90INS1_16FlashAttnFwdSm90INS1_25CollectiveMainloopFwdSm90ILi2EN4cute5tupleIJNS5_1CILi1EEES8_S8_EEENS6_IJNS7_ILi128EEENS7_ILi96EEENS7_ILi192EEEEEELi192ENS_6half_tEfNS_4arch4Sm90ELb0ELb1ELb0ELb1ELb0ELb0ELb0ELb1ELb1ELb1ELb1ELb0EEENS1_21CollectiveEpilogueFwdINS6_IJSA_SC_SB_EEES9_SE_SG_Li256ELb1ELb1ELb1ELb0EEENS1_36VarlenDynamicPersistentTileSchedulerILi128ELi96ELi256ELi128ELb1ELb1ELb1ELb1ELb0ELb1EEEEEEEEEvNT_6ParamsE:
        /* <DEDUP_REMOVED lines=18> */
.L_x_4353:
[----:B------:R-:W-:Y:S05]  /*0120*/  BSYNC B0 ;  /* 0x0000000000007941 */ /* 0x000fea0003800000 */
.L_x_4352:
        /* <DEDUP_REMOVED lines=41> */
.L_x_4354:
        /* <DEDUP_REMOVED lines=22> */
.L_x_4355:
        /* <DEDUP_REMOVED lines=18> */
.L_x_4356:
        /* <DEDUP_REMOVED lines=22> */
.L_x_4357:
        /* <DEDUP_REMOVED lines=22> */
.L_x_4358:
        /* <DEDUP_REMOVED lines=8> */
.L_x_4360:
        /* <DEDUP_REMOVED lines=20> */
[----:B------:R-:W-:Y:S02]  /*0ac0*/  R2UR UR6, R11 ;  /* 0x000000000b0672ca */ /* 0x000fe400000e0000 */
[----:B--2---:R-:W-:Y:S02]  /*0ad0*/  R2UR UR4, R0 ;  /* 0x00000000000472ca */ /* 0x004fe400000e0000 */
[----:B------:R-:W-:-:S04]  /*0ae0*/  SHF.R.S32.HI R0, RZ, 0x1f, R12 ;  /* 0x0000001fff007819 */ /* 0x000fc8000001140c */
[CC--:B0-----:R-:W-:Y:S02]  /*0af0*/  LEA.HI R2, R0.reuse, R12.reuse, RZ, 0x7 ;  /* 0x0000000c00027211 */ /* 0x0c1fe400078f38ff */
[-C--:B------:R-:W-:Y:S02]  /*0b00*/  LEA.HI R4, R0, R12.reuse, RZ, 0x5 ;  /* 0x0000000c00047211 */ /* 0x080fe400078f28ff */
[----:B------:R-:W-:Y:S02]  /*0b10*/  LOP3.LUT R223, R2, 0xffffff80, RZ, 0xc0, !PT ;  /* 0xffffff8002df7812 */ /* 0x000fe400078ec0ff */
[----:B------:R-:W-:Y:S01]  /*0b20*/  LEA.HI R3, R0, R12, RZ, 0x4 ;  /* 0x0000000c00037211 */ /* 0x000fe200078f20ff */
[----:B------:R-:W-:Y:S01]  /*0b30*/  IMAD.SHL.U32 R5, R4, 0x20, RZ ;  /* 0x0000002004057824 */ /* 0x000fe200078e00ff */
[----:B------:R-:W-:Y:S01]  /*0b40*/  SHF.R.S32.HI R11, RZ, 0x7, R2 ;  /* 0x00000007ff0b7819 */ /* 0x000fe20000011402 */
[----:B------:R-:W-:Y:S01]  /*0b50*/  IMAD.IADD R223, R12, 0x1, -R223 ;  /* 0x000000010cdf7824 */ /* 0x000fe200078e0adf */
[----:B------:R-:W-:Y:S01]  /*0b60*/  LOP3.LUT R4, R3, 0x3fffff0, RZ, 0xc0, !PT ;  /* 0x03fffff003047812 */ /* 0x000fe200078ec0ff */
[----:B------:R-:W-:Y:S01]  /*0b70*/  ULOP3.LUT UR4, UR4, 0x1, URZ, 0xfc, !UPT ;  /* 0x0000000104047892 */ /* 0x000fe2000f8efc3f */
[----:B------:R-:W-:-:S02]  /*0b80*/  SHF.R.S32.HI R6, RZ, 0x4, R3 ;  /* 0x00000004ff067819 */ /* 0x000fc40000011403 */
[----:B------:R-:W-:Y:S01]  /*0b90*/  SHF.R.S32.HI R8, RZ, 0x1f, R223 ;  /* 0x0000001fff087819 */ /* 0x000fe200000114df */
[----:B------:R-:W-:Y:S01]  /*0ba0*/  IMAD.IADD R4, R12, 0x1, -R4 ;  /* 0x000000010c047824 */ /* 0x000fe200078e0a04 */
[----:B------:R-:W-:Y:S02]  /*0bb0*/  LOP3.LUT R5, R5, 0xfffffc00, RZ, 0xc0, !PT ;  /* 0xfffffc0005057812 */ /* 0x000fe400078ec0ff */
[----:B------:R-:W-:Y:S02]  /*0bc0*/  LEA.HI R7, R8, R223, RZ, 0x2 ;  /* 0x000000df08077211 */ /* 0x000fe400078f10ff */
[----:B------:R-:W-:Y:S01]  /*0bd0*/  LEA.HI R3, R3, R6, RZ, 0x1 ;  /* 0x0000000603037211 */ /* 0x000fe200078f08ff */
[----:B------:R-:W-:Y:S01]  /*0be0*/  IMAD R4, R4, 0x40, R5 ;  /* 0x0000004004047824 */ /* 0x000fe200078e0205 */
[--C-:B------:R-:W-:Y:S02]  /*0bf0*/  SHF.R.S32.HI R9, RZ, 0x2, R7.reuse ;  /* 0x00000002ff097819 */ /* 0x100fe40000011407 */
[----:B------:R-:W-:-:S02]  /*0c00*/  SHF.R.S32.HI R10, RZ, 0x1f, R7 ;  /* 0x0000001fff0a7819 */ /* 0x000fc40000011407 */
[----:B------:R-:W-:Y:S02]  /*0c10*/  LOP3.LUT R3, R3, 0x1ffffffe, RZ, 0xc0, !PT ;  /* 0x1ffffffe03037812 */ /* 0x000fe400078ec0ff */
[----:B------:R-:W-:Y:S02]  /*0c20*/  LEA.HI R5, R0, R12, RZ, 0x2 ;  /* 0x0000000c00057211 */ /* 0x000fe400078f10ff */
[----:B------:R-:W-:Y:S01]  /*0c30*/  LEA.HI R10, R10, R9, RZ, 0x3 ;  /* 0x000000090a0a7211 */ /* 0x000fe200078f18ff */
[----:B------:R-:W-:Y:S01]  /*0c40*/  IMAD.IADD R3, R6, 0x1, -R3 ;  /* 0x0000000106037824 */ /* 0x000fe200078e0a03 */
[----:B------:R-:W-:Y:S02]  /*0c50*/  LOP3.LUT R5, R5, 0xfffffffc, RZ, 0xc0, !PT ;  /* 0xfffffffc05057812 */ /* 0x000fe400078ec0ff */
[----:B------:R-:W-:Y:S01]  /*0c60*/  LOP3.LUT R10, R10, 0xfffffff8, RZ, 0xc0, !PT ;  /* 0xfffffff80a0a7812 */ /* 0x000fe200078ec0ff */
[----:B------:R-:W-:Y:S01]  /*0c70*/  IMAD R3, R3, 0x8, R4 ;  /* 0x0000000803037824 */ /* 0x000fe200078e0204 */
[----:B------:R-:W-:Y:S01]  /*0c80*/  LEA.HI R8, R8, R223, RZ, 0x5 ;  /* 0x000000df08087211 */ /* 0x000fe200078f28ff */
[----:B------:R-:W-:Y:S01]  /*0c90*/  IMAD.IADD R5, R12, 0x1, -R5 ;  /* 0x000000010c057824 */ /* 0x000fe200078e0a05 */
[----:B------:R-:W-:Y:S01]  /*0ca0*/  LEA.HI R2, R2, R11, RZ, 0x1 ;  /* 0x0000000b02027211 */ /* 0x000fe200078f08ff */
[----:B------:R-:W-:Y:S01]  /*0cb0*/  IMAD.IADD R9, R9, 0x1, -R10 ;  /* 0x0000000109097824 */ /* 0x000fe200078e0a0a */
[----:B------:R-:W-:Y:S01]  /*0cc0*/  LOP3.LUT R6, R7, 0x7ffffffc, RZ, 0xc0, !PT ;  /* 0x7ffffffc07067812 */ /* 0x000fe200078ec0ff */
[----:B------:R0:W-:Y:S01]  /*0cd0*/  STL [R1+0x2c], R3 ;  /* 0x00002c0301007387 */ /* 0x0001e20000100800 */
[----:B------:R-:W-:-:S02]  /*0ce0*/  SHF.R.S32.HI R8, RZ, 0x5, R8 ;  /* 0x00000005ff087819 */ /* 0x000fc40000011408 */
[----:B------:R-:W-:Y:S01]  /*0cf0*/  LOP3.LUT R2, R2, 0x3fffffe, RZ, 0xc0, !PT ;  /* 0x03fffffe02027812 */ /* 0x000fe200078ec0ff */
[----:B------:R-:W-:Y:S01]  /*0d00*/  IMAD.IADD R6, R223, 0x1, -R6 ;  /* 0x00000001df067824 */ /* 0x000fe200078e0a06 */
[----:B------:R-:W-:Y:S01]  /*0d10*/  LEA.HI R0, R0, R12, RZ, 0x3 ;  /* 0x0000000c00007211 */ /* 0x000fe200078f18ff */
[----:B------:R-:W-:Y:S02]  /*0d20*/  IMAD R9, R8, 0x10, R9 ;  /* 0x0000001008097824 */ /* 0x000fe400078e0209 */
[----:B------:R-:W-:Y:S01]  /*0d30*/  IMAD.IADD R2, R11, 0x1, -R2 ;  /* 0x000000010b027824 */ /* 0x000fe200078e0a02 */
[----:B------:R-:W-:Y:S01]  /*0d40*/  LOP3.LUT R193, R0, 0xfffffff8, RZ, 0xc0, !PT ;  /* 0xfffffff800c17812 */ /* 0x000fe200078ec0ff */
[----:B------:R-:W-:Y:S01]  /*0d50*/  IMAD.SHL.U32 R19, R6, 0x2, RZ ;  /* 0x0000000206137824 */ /* 0x000fe200078e00ff */
[----:B0-----:R-:W-:Y:S01]  /*0d60*/  LEA.HI R3, R5, R5, RZ, 0x1 ;  /* 0x0000000505037211 */ /* 0x001fe200078f08ff */
[----:B------:R-:W-:Y:S01]  /*0d70*/  IMAD R2, R2, 0x40, R9 ;  /* 0x0000004002027824 */ /* 0x000fe200078e0209 */
[----:B------:R-:W-:Y:S01]  /*0d80*/  SHF.R.S32.HI R220, RZ, 0x3, R0 ;  /* 0x00000003ffdc7819 */ /* 0x000fe20000011400 */
[----:B------:R-:W-:Y:S01]  /*0d90*/  IMAD.IADD R193, R12, 0x1, -R193 ;  /* 0x000000010cc17824 */ /* 0x000fe200078e0ac1 */
[----:B------:R-:W-:Y:S01]  /*0da0*/  LOP3.LUT R4, R3, 0x1ffffffe, RZ, 0xc0, !PT ;  /* 0x1ffffffe03047812 */ /* 0x000fe200078ec0ff */
[----:B------:R-:W-:Y:S01]  /*0db0*/  IMAD.U32 R3, RZ, RZ, UR4 ;  /* 0x00000004ff037e24 */ /* 0x000fe2000f8e00ff */
[----:B------:R-:W-:Y:S01]  /*0dc0*/  STL [R1+0x28], R2 ;  /* 0x0000280201007387 */ /* 0x000fe20000100800 */
[C---:B------:R-:W-:Y:S01]  /*0dd0*/  VIADD R219, R19.reuse, 0x8 ;  /* 0x0000000813db7836 */ /* 0x040fe20000000000 */
[----:B------:R-:W-:Y:S01]  /*0de0*/  UMOV UR4, URZ ;  /* 0x0000003f00047c82 */ /* 0x000fe20008000000 */
[C---:B------:R-:W-:Y:S01]  /*0df0*/  VIADD R218, R19.reuse, 0x10 ;  /* 0x0000001013da7836 */ /* 0x040fe20000000000 */
[----:B------:R0:W-:Y:S01]  /*0e00*/  STL [R1+0x30], R3 ;  /* 0x0000300301007387 */ /* 0x0001e20000100800 */
[----:B------:R-:W-:-:S02]  /*0e10*/  VIADD R217, R19, 0x18 ;  /* 0x0000001813d97836 */ /* 0x000fc40000000000 */
[C---:B------:R-:W-:Y:S02]  /*0e20*/  VIADD R216, R19.reuse, 0x20 ;  /* 0x0000002013d87836 */ /* 0x040fe40000000000 */
[C---:B------:R-:W-:Y:S01]  /*0e30*/  VIADD R215, R19.reuse, 0x28 ;  /* 0x0000002813d77836 */ /* 0x040fe20000000000 */
[----:B------:R-:W-:Y:S01]  /*0e40*/  SHF.R.S32.HI R0, RZ, 0x1f, R217 ;  /* 0x0000001fff007819 */ /* 0x000fe200000114d9 */
[C---:B------:R-:W-:Y:S02]  /*0e50*/  VIADD R214, R19.reuse, 0x30 ;  /* 0x0000003013d67836 */ /* 0x040fe40000000000 */
        /* <DEDUP_REMOVED lines=34> */
[----:B------:R-:W-:Y:S01]  /*1080*/  IMAD.IADD R4, R5, 0x1, -R4 ;  /* 0x0000000105047824 */ /* 0x000fe200078e0a04 */
[----:B------:R-:W-:Y:S01]  /*1090*/  SHF.R.S32.HI R5, RZ, 0x1f, R219 ;  /* 0x0000001fff057819 */ /* 0x000fe200000114db */
[----:B------:R-:W-:Y:S01]  /*10a0*/  IMAD.SHL.U32 R22, R193, 0x8, RZ ;  /* 0x00000008c1167824 */ /* 0x000fe200078e00ff */
[----:B------:R-:W-:Y:S01]  /*10b0*/  SHF.R.S32.HI R5, RZ, 0x1f, R216 ;  /* 0x0000001fff057819 */ /* 0x000fe200000114d8 */
[----:B------:R-:W-:Y:S01]  /*10c0*/  IMAD.U32 R222, RZ, RZ, UR4 ;  /* 0x00000004ffde7e24 */ /* 0x000fe2000f8e00ff */
[----:B------:R-:W-:Y:S01]  /*10d0*/  SHF.R.S32.HI R5, RZ, 0x1f, R213 ;  /* 0x0000001fff057819 */ /* 0x000fe200000114d5 */
[----:B------:R-:W-:Y:S01]  /*10e0*/  VIADD R192, R22, 0x80 ;  /* 0x0000008016c07836 */ /* 0x000fe20000000000 */
[----:B------:R-:W-:Y:S01]  /*10f0*/  SHF.R.S32.HI R225, RZ, 0x1f, R198 ;  /* 0x0000001fffe17819 */ /* 0x000fe200000114c6 */
[----:B------:R-:W-:Y:S01]  /*1100*/  IMAD R23, R4, 0x8, R2 ;  /* 0x0000000804177824 */ /* 0x000fe200078e0202 */
[----:B------:R-:W-:-:S07]  /*1110*/  SHF.R.S32.HI R224, RZ, 0x1f, R197 ;  /* 0x0000001fffe07819 */ /* 0x000fce00000114c5 */
.L_x_4464:
[----:B------:R-:W-:Y:S01]  /*1120*/  ULDC.64 UR8, c[0x0][0xa28] ;  /* 0x00028a0000087ab9 */ /* 0x000fe20000000a00 */
[----:B0---4-:R-:W0:Y:S01]  /*1130*/  LDC.64 R8, c[0x0][0x418] ;  /* 0x00010600ff087b82 */ /* 0x011e220000000a00 */
[----:B------:R-:W-:Y:S01]  /*1140*/  UISETP.NE.U32.AND UP0, UPT, UR8, URZ, UPT ;  /* 0x0000003f0800728c */ /* 0x000fe2000bf05070 */
[----:B-1-3--:R-:W-:Y:S01]  /*1150*/  IMAD.MOV.U32 R7, RZ, RZ, RZ ;  /* 0x000000ffff077224 */ /* 0x00afe200078e00ff */
[----:B------:R-:W-:Y:S02]  /*1160*/  ULDC.64 UR12, c[0x0][0x208] ;  /* 0x00008200000c7ab9 */ /* 0x000fe40000000a00 */
[----:B------:R-:W-:-:S03]  /*1170*/  UISETP.NE.AND.EX UP0, UPT, UR9, URZ, UPT, UP0 ;  /* 0x0000003f0900728c */ /* 0x000fc6000bf05300 */
[----:B------:R-:W-:Y:S01]  /*1180*/  ULDC.64 UR8, c[0x0][0xa18] ;  /* 0x0002860000087ab9 */ /* 0x000fe20000000a00 */
[----:B------:R-:W1:Y:S01]  /*1190*/  LDC R17, c[0x0][0x288] ;  /* 0x0000a200ff117b82 */ /* 0x000e620000000800 */
[----:B------:R-:W-:Y:S01]  /*11a0*/  UISETP.NE.U32.AND UP1, UPT, UR8, URZ, UPT ;  /* 0x0000003f0800728c */ /* 0x000fe2000bf25070 */
[----:B------:R-:W-:-:S03]  /*11b0*/  PLOP3.LUT P0, PT, PT, PT, UP0, 0x80, 0x0 ;  /* 0x000000000000781c */ /* 0x000fc60003f0f008 */
[----:B------:R-:W-:-:S03]  /*11c0*/  UISETP.NE.AND.EX UP1, UPT, UR9, URZ, UPT, UP1 ;  /* 0x0000003f0900728c */ /* 0x000fc6000bf25310 */
[----:B------:R-:W-:Y:S01]  /*11d0*/  @UP0 ULDC.64 UR8, c[0x0][0xa28] ;  /* 0x00028a0000080ab9 */ /* 0x000fe20000000a00 */
[----:B--2---:R-:W2:Y:S01]  /*11e0*/  LDC R0, c[0x0][0x424] ;  /* 0x00010900ff007b82 */ /* 0x004ea20000000800 */
[----:B------:R-:W-:Y:S01]  /*11f0*/  @UP0 UIMAD.WIDE UR8, UR6, 0x4, UR8 ;  /* 0x00000004060808a5 */ /* 0x000fe2000f8e0208 */
[----:B------:R-:W-:-:S05]  /*1200*/  PLOP3.LUT P2, PT, PT, PT, UP1, 0x80, 0x0 ;  /* 0x000000000000781c */ /* 0x000fca0003f4f018 */
[----:B------:R-:W-:Y:S01]  /*1210*/  @UP1 ULDC.64 UR10, c[0x0][0xa18] ;  /* 0x00028600000a1ab9 */ /* 0x000fe20000000a00 */
[----:B------:R-:W-:Y:S01]  /*1220*/  IMAD.U32 R2, RZ, RZ, UR8 ;  /* 0x00000008ff027e24 */ /* 0x000fe2000f8e00ff */
[----:B------:R-:W3:Y:S01]  /*1230*/  LDC R11, c[0x0][0x2f0] ;  /* 0x0000bc00ff0b7b82 */ /* 0x000ee20000000800 */
[----:B------:R-:W-:Y:S01]  /*1240*/  IMAD.U32 R3, RZ, RZ, UR9 ;  /* 0x00000009ff037e24 */ /* 0x000fe2000f8e00ff */
[----:B------:R-:W-:Y:S02]  /*1250*/  @UP1 UIMAD.WIDE UR8, UR6, 0x4, UR10 ;  /* 0x00000004060818a5 */ /* 0x000fe4000f8e020a */
[----:B------:R-:W-:Y:S02]  /*1260*/  ULOP3.LUT UR4, UR7, 0xff000000, URZ, 0xc0, !UPT ;  /* 0xff00000007047892 */ /* 0x000fe4000f8ec03f */
[----:B------:R4:W5:Y:S01]  /*1270*/  @P0 LDG.E R7, desc[UR12][R2.64] ;  /* 0x0000000c02070981 */ /* 0x000962000c1e1900 */
[----:B------:R-:W-:Y:S01]  /*1280*/  ULDC.64 UR10, c[0x0][0xa20] ;  /* 0x00028800000a7ab9 */ /* 0x000fe20000000a00 */
[----:B------:R-:W-:Y:S01]  /*1290*/  IMAD.U32 R4, RZ, RZ, UR8 ;  /* 0x00000008ff047e24 */ /* 0x000fe2000f8e00ff */
[----:B------:R-:W-:Y:S01]  /*12a0*/  ULOP3.LUT UR8, UR7, 0xff0000, URZ, 0xc0, !UPT ;  /* 0x00ff000007087892 */ /* 0x000fe2000f8ec03f */
[----:B------:R-:W-:Y:S01]  /*12b0*/  IMAD.U32 R5, RZ, RZ, UR9 ;  /* 0x00000009ff057e24 */ /* 0x000fe2000f8e00ff */
[----:B------:R-:W-:Y:S01]  /*12c0*/  USHF.R.U32.HI UR4, URZ, 0x8, UR4 ;  /* 0x000000083f047899 */ /* 0x000fe20008011604 */
[----:B0-----:R-:W-:-:S03]  /*12d0*/  ISETP.NE.U32.AND P0, PT, R8, RZ, PT ;  /* 0x000000ff0800720c */ /* 0x001fc60003f05070 */
[----:B------:R-:W-:Y:S01]  /*12e0*/  ULEA.HI UR8, UR8, UR4, URZ, 0x10 ;  /* 0x0000000408087291 */ /* 0x000fe2000f8f803f */
[----:B------:R-:W-:Y:S01]  /*12f0*/  ISETP.NE.U32.AND P1, PT, RZ, UR10, PT ;  /* 0x0000000aff007c0c */ /* 0x000fe2000bf25070 */
[----:B------:R-:W-:Y:S01]  /*1300*/  ULOP3.LUT UR4, UR7, 0xffff, URZ, 0xc0, !UPT ;  /* 0x0000ffff07047892 */ /* 0x000fe2000f8ec03f */
[----:B------:R-:W-:Y:S01]  /*1310*/  ISETP.NE.AND.EX P0, PT, R9, RZ, PT, P0 ;  /* 0x000000ff0900720c */ /* 0x000fe20003f05300 */
[----:B-1----:R4:W5:Y:S01]  /*1320*/  @P2 LDG.E R17, desc[UR12][R4.64] ;  /* 0x0000000c04112981 */ /* 0x002962000c1e1900 */
[----:B------:R-:W-:Y:S02]  /*1330*/  ISETP.NE.AND.EX P1, PT, RZ, UR11, PT, P1 ;  /* 0x0000000bff007c0c */ /* 0x000fe4000bf25310 */
[----:B--2---:R-:W-:Y:S01]  /*1340*/  SEL R0, R0, 0x1, P0 ;  /* 0x0000000100007807 */ /* 0x004fe20000000000 */
[----:B------:R-:W-:Y:S01]  /*1350*/  IMAD.U32 R196, RZ, RZ, UR4 ;  /* 0x00000004ffc47e24 */ /* 0x000fe2000f8e00ff */
[----:B----4-:R-:W-:Y:S09]  /*1360*/  @P2 BRA `(.L_x_4361) ;  /* 0x0000000000302947 */ /* 0x010ff20003800000 */
        /* <DEDUP_REMOVED lines=9> */
[----:B-----5:R-:W2:Y:S04]  /*1400*/  LDG.E R17, desc[UR12][R2.64] ;  /* 0x0000000c02117981 */ /* 0x020ea8000c1e1900 */
[----:B------:R-:W2:Y:S02]  /*1410*/  LDG.E R4, desc[UR12][R2.64+0x4] ;  /* 0x0000040c02047981 */ /* 0x000ea4000c1e1900 */
[----:B--2---:R-:W-:-:S07]  /*1420*/  IMAD.IADD R17, R4, 0x1, -R17 ;  /* 0x0000000104117824 */ /* 0x004fce00078e0a11 */
.L_x_4361:
[----:B---3--:R-:W-:Y:S02]  /*1430*/  IMAD R16, R0, R11, RZ ;  /* 0x0000000b00107224 */ /* 0x008fe400078e02ff */
[----:B------:R-:W-:Y:S01]  /*1440*/  IMAD.U32 R221, RZ, RZ, UR6 ;  /* 0x00000006ffdd7e24 */ /* 0x000fe2000f8e00ff */
[----:B------:R-:W-:Y:S06]  /*1450*/  @!P1 BRA `(.L_x_4362) ;  /* 0x00000000001c9947 */ /* 0x000fec0003800000 */
[----:B------:R-:W-:Y:S01]  /*1460*/  ULDC.64 UR10, c[0x0][0xa20] ;  /* 0x00028800000a7ab9 */ /* 0x000fe20000000a00 */
[----:B------:R-:W-:Y:S01]  /*1470*/  ULDC.64 UR12, c[0x0][0x208] ;  /* 0x00008200000c7ab9 */ /* 0x000fe20000000a00 */
[----:B------:R-:W-:-:S06]  /*1480*/  UIMAD.WIDE UR6, UR6, 0x4, UR10 ;  /* 0x00000004060678a5 */ /* 0x000fcc000f8e020a */
[----:B------:R-:W-:Y:S02]  /*1490*/  IMAD.U32 R2, RZ, RZ, UR6 ;  /* 0x00000006ff027e24 */ /* 0x000fe4000f8e00ff */
[----:B------:R-:W-:-:S05]  /*14a0*/  IMAD.U32 R3, RZ, RZ, UR7 ;  /* 0x00000007ff037e24 */ /* 0x000fca000f8e00ff */
[----:B------:R0:W5:Y:S01]  /*14b0*/  LDG.E R16, desc[UR12][R2.64] ;  /* 0x0000000c02107981 */ /* 0x000162000c1e1900 */
[----:B------:R-:W-:Y:S05]  /*14c0*/  BRA `(.L_x_4363) ;  /* 0x0000000000307947 */ /* 0x000fea0003800000 */
.L_x_4362:
        /* <DEDUP_REMOVED lines=10> */
[----:B------:R-:W2:Y:S02]  /*1570*/  LDG.E R5, desc[UR12][R2.64+0x4] ;  /* 0x0000040c02057981 */ /* 0x000ea4000c1e1900 */
[----:B--2---:R-:W-:-:S07]  /*1580*/  IMAD.IADD R16, R5, 0x1, -R16 ;  /* 0x0000000105107824 */ /* 0x004fce00078e0a10 */
.L_x_4363:
[----:B------:R-:W-:Y:S01]  /*1590*/  ULDC UR4, c[0x0][0x448] ;  /* 0x0001120000047ab9 */ /* 0x000fe20000000800 */
[----:B-----5:R-:W-:Y:S01]  /*15a0*/  IMAD.IADD R16, R16, 0x1, -R7 ;  /* 0x0000000110107824 */ /* 0x020fe200078e0a07 */
[----:B------:R-:W-:Y:S02]  /*15b0*/  UISETP.NE.AND UP0, UPT, UR4, 0x1, UPT ;  /* 0x000000010400788c */ /* 0x000fe4000bf05270 */
[----:B------:R-:W-:Y:S02]  /*15c0*/  USHF.L.U32 UR39, UR5, 0x7, URZ ;  /* 0x0000000705277899 */ /* 0x000fe4000800063f */
[----:B------:R-:W-:Y:S01]  /*15d0*/  IADD3 R0, R16, 0x1, -R17 ;  /* 0x0000000110007810 */ /* 0x000fe20007ffe811 */
[----:B------:R-:W-:Y:S01]  /*15e0*/  ULDC.64 UR4, c[0x0][0x9e0] ;  /* 0x0002780000047ab9 */ /* 0x000fe20000000a00 */
[----:B------:R-:W-:Y:S02]  /*15f0*/  UIADD3 UR9, UR39, 0x7f, URZ ;  /* 0x0000007f27097890 */ /* 0x000fe4000fffe03f */
[----:B------:R-:W-:Y:S01]  /*1600*/  R2UR UR10, R0 ;  /* 0x00000000000a72ca */ /* 0x000fe200000e0000 */
[----:B------:R-:W-:-:S02]  /*1610*/  UISETP.GE.AND UP1, UPT, UR5, 0x1, UPT ;  /* 0x000000010500788c */ /* 0x000fc4000bf26270 */
[----:B------:R-:W-:Y:S01]  /*1620*/  @UP0 ULDC UR6, c[0x0][0x44c] ;  /* 0x0001130000060ab9 */ /* 0x000fe20000000800 */
[----:B------:R-:W-:Y:S01]  /*1630*/  @UP0 ULDC UR11, c[0x0][0x450] ;  /* 0x00011400000b0ab9 */ /* 0x000fe20000000800 */
[----:B------:R-:W-:Y:S02]  /*1640*/  UIMAD.WIDE.U32 UR6, UR9, UR6, URZ ;  /* 0x00000006090672a5 */ /* 0x000fe4000f8e003f */
[----:B------:R-:W-:Y:S02]  /*1650*/  PLOP3.LUT P1, PT, PT, PT, UP1, 0x80, 0x0 ;  /* 0x000000000000781c */ /* 0x000fe40003f2f018 */
        /* <DEDUP_REMOVED lines=15> */
.L_x_4365:
[----:B------:R-:W-:-:S11]  /*1750*/  UISETP.NE.AND UP1, UPT, UR5, 0x1, UPT ;  /* 0x000000010500788c */ /* 0x000fd6000bf25270 */
[----:B------:R-:W-:Y:S02]  /*1760*/  @UP1 ULDC.64 UR10, c[0x0][0x9e8] ;  /* 0x00027a00000a1ab9 */ /* 0x000fe40000000a00 */
[----:B------:R-:W-:-:S04]  /*1770*/  UIMAD.WIDE.U32 UR6, UR4, UR10, URZ ;  /* 0x0000000a040672a5 */ /* 0x000fc8000f8e003f */
[----:B------:R-:W-:-:S12]  /*1780*/  @UP1 USHF.R.U32.HI UR4, URZ, UR11, UR7 ;  /* 0x0000000b3f041299 */ /* 0x000fd80008011607 */
.L_x_4366:
[----:B------:R-:W-:-:S06]  /*1790*/  UIMAD UR4, UR4, UR5, UR5 ;  /* 0x00000005040472a4 */ /* 0x000fcc000f8e0205 */
[----:B------:R-:W-:-:S07]  /*17a0*/  VIMNMX R0, R0, UR4, PT ;  /* 0x0000000400007c48 */ /* 0x000fce000bfe0100 */
.L_x_4364:
[----:B------:R-:W-:Y:S01]  /*17b0*/  IMAD.IADD R77, R16, 0x1, -R17 ;  /* 0x00000001104d7824 */ /* 0x000fe200078e0a11 */
[----:B------:R-:W-:Y:S01]  /*17c0*/  @UP0 ULDC UR6, c[0x0][0x44c] ;  /* 0x0001130000060ab9 */ /* 0x000fe20000000800 */
[----:B0-----:R-:W-:Y:S01]  /*17d0*/  VIADD R2, R0, 0x5f ;  /* 0x0000005f00027836 */ /* 0x001fe20000000000 */
[----:B------:R-:W-:Y:S01]  /*17e0*/  UIMAD.WIDE.U32 UR6, UR39, UR6, URZ ;  /* 0x00000006270672a5 */ /* 0x000fe2000f8e003f */
[----:B------:R-:W-:Y:S01]  /*17f0*/  VIADD R0, R16, 0x5f ;  /* 0x0000005f10007836 */ /* 0x000fe20000000000 */
        /* <DEDUP_REMOVED lines=25> */
.L_x_4368:
[----:B------:R-:W-:-:S11]  /*1990*/  UISETP.NE.AND UP0, UPT, UR5, 0x1, UPT ;  /* 0x000000010500788c */ /* 0x000fd6000bf05270 */
[----:B------:R-:W-:Y:S02]  /*19a0*/  @UP0 ULDC.64 UR10, c[0x0][0x9e8] ;  /* 0x00027a00000a0ab9 */ /* 0x000fe40000000a00 */
[----:B------:R-:W-:-:S04]  /*19b0*/  UIMAD.WIDE.U32 UR6, UR4, UR10, URZ ;  /* 0x0000000a040672a5 */ /* 0x000fc8000f8e003f */
[----:B------:R-:W-:-:S12]  /*19c0*/  @UP0 USHF.R.U32.HI UR4, URZ, UR11, UR7 ;  /* 0x0000000b3f040299 */ /* 0x000fd80008011607 */
.L_x_4369:
[----:B------:R-:W-:-:S04]  /*19d0*/  UIMAD UR4, UR4, UR5, URZ ;  /* 0x00000005040472a4 */ /* 0x000fc8000f8e023f */
[----:B------:R-:W-:-:S04]  /*19e0*/  UISETP.LT.AND UP0, UPT, UR9, UR4, UPT ;  /* 0x000000040900728c */ /* 0x000fc8000bf01270 */
[----:B------:R-:W-:-:S12]  /*19f0*/  USEL UR9, UR9, UR4, !UP0 ;  /* 0x0000000409097287 */ /* 0x000fd8000c000000 */
.L_x_4367:
[----:B------:R-:W-:Y:S02]  /*1a00*/  UIMAD.WIDE UR4, UR9, 0x2aaaaaab, URZ ;  /* 0x2aaaaaab090478a5 */ /* 0x000fe4000f8e023f */
[----:B------:R-:W-:Y:S02]  /*1a10*/  ULOP3.LUT UR6, UR8, 0xff, URZ, 0xc0, !UPT ;  /* 0x000000ff08067892 */ /* 0x000fe4000f8ec03f */
[----:B------:R-:W-:-:S04]  /*1a20*/  USHF.R.U32.HI UR4, URZ, 0x1f, UR5 ;  /* 0x0000001f3f047899 */ /* 0x000fc80008011605 */
[----:B------:R-:W-:Y:S01]  /*1a30*/  ULEA.HI.SX32 UR4, UR5, UR4, 0x1c ;  /* 0x0000000405047291 */ /* 0x000fe2000f8fe23f */
[----:B------:R-:W-:Y:S01]  /*1a40*/  IMAD.U32 R195, RZ, RZ, UR6 ;  /* 0x00000006ffc37e24 */ /* 0x000fe2000f8e00ff */
[----:B------:R-:W-:Y:S02]  /*1a50*/  USHF.R.U32.HI UR5, URZ, 0x10, UR8 ;  /* 0x000000103f057899 */ /* 0x000fe40008011608 */
[----:B------:R-:W-:-:S04]  /*1a60*/  UISETP.LT.AND UP0, UPT, URZ, UR4, UPT ;  /* 0x000000043f00728c */ /* 0x000fc8000bf01270 */
[----:B------:R-:W-:Y:S01]  /*1a70*/  USEL UR61, URZ, UR4, !UP0 ;  /* 0x000000043f3d7287 */ /* 0x000fe2000c000000 */
[----:B------:R-:W-:Y:S02]  /*1a80*/  IMAD.U32 R194, RZ, RZ, UR5 ;  /* 0x00000005ffc27e24 */ /* 0x000fe4000f8e00ff */
[----:B------:R-:W-:-:S03]  /*1a90*/  UMOV UR4, URZ ;  /* 0x0000003f00047c82 */ /* 0x000fc60008000000 */
[----:B------:R-:W-:-:S13]  /*1aa0*/  ISETP.GT.AND P0, PT, R76, UR61, PT ;  /* 0x0000003d4c007c0c */ /* 0x000fda000bf04270 */
[----:B------:R-:W-:Y:S05]  /*1ab0*/  @!P0 BRA `(.L_x_4370) ;  /* 0x00000000009c8947 */ /* 0x000fea0003800000 */
[----:B------:R-:W-:Y:S01]  /*1ac0*/  R2UR UR5, R194 ;  /* 0x00000000c20572ca */ /* 0x000fe200000e0000 */
[----:B------:R-:W-:-:S12]  /*1ad0*/  ULDC UR4, c[0x0][0x9f0] ;  /* 0x00027c0000047ab9 */ /* 0x000fd80000000800 */
[----:B------:R-:W-:-:S04]  /*1ae0*/  UISETP.NE.AND UP0, UPT, UR5, URZ, UPT ;  /* 0x0000003f0500728c */ /* 0x000fc8000bf05270 */
[----:B------:R-:W-:-:S03]  /*1af0*/  USEL UR9, UR5, UR4, UP0 ;  /* 0x0000000405097287 */ /* 0x000fc60008000000 */
[----:B------:R-:W-:-:S03]  /*1b00*/  UMOV UR4, URZ ;  /* 0x0000003f00047c82 */ /* 0x000fc60008000000 */
[----:B------:R-:W-:-:S05]  /*1b10*/  IMAD.U32 R5, RZ, RZ, UR9 ;  /* 0x00000009ff057e24 */ /* 0x000fca000f8e00ff */
        /* <DEDUP_REMOVED lines=33> */
.L_x_4370:
[----:B------:R-:W-:Y:S01]  /*1d30*/  R2UR UR5, R195 ;  /* 0x00000000c30572ca */ /* 0x000fe200000e0000 */
[----:B------:R-:W-:Y:S01]  /*1d40*/  IMAD.U32 R3, RZ, RZ, UR4 ;  /* 0x00000004ff037e24 */ /* 0x000fe2000f8e00ff */
[----:B------:R-:W-:Y:S01]  /*1d50*/  PLOP3.LUT P0, PT, PT, PT, PT, 0x80, 0x0 ;  /* 0x000000000000781c */ /* 0x000fe20003f0f070 */
[----:B------:R-:W-:Y:S01]  /*1d60*/  IMAD.MOV.U32 R4, RZ, RZ, RZ ;  /* 0x000000ffff047224 */ /* 0x000fe200078e00ff */
        /* <DEDUP_REMOVED lines=9> */
[----:B------:R-:W-:Y:S01]  /*1e00*/  UIMAD UR61, UR5, UR4, UR61 ;  /* 0x00000004053d72a4 */ /* 0x000fe2000f8e023d */
[----:B------:R-:W-:Y:S02]  /*1e10*/  CS2R R102, SRZ ;  /* 0x0000000000667805 */ /* 0x000fe4000001ff00 */
[----:B------:R-:W-:-:S02]  /*1e20*/  CS2R R100, SRZ ;  /* 0x0000000000647805 */ /* 0x000fc4000001ff00 */
[----:B------:R-:W-:Y:S02]  /*1e30*/  CS2R R98, SRZ ;  /* 0x0000000000627805 */ /* 0x000fe4000001ff00 */
[----:B------:R-:W-:Y:S02]  /*1e40*/  CS2R R96, SRZ ;  /* 0x0000000000607805 */ /* 0x000fe4000001ff00 */
[----:B------:R-:W-:Y:S02]  /*1e50*/  CS2R R94, SRZ ;  /* 0x00000000005e7805 */ /* 0x000fe4000001ff00 */
[----:B------:R-:W-:Y:S02]  /*1e60*/  VIADDMNMX R76, R3, UR61, R76, PT ;  /* 0x0000003d034c7c46 */ /* 0x000fe4000b80014c */
[----:B------:R-:W-:Y:S02]  /*1e70*/  CS2R R92, SRZ ;  /* 0x00000000005c7805 */ /* 0x000fe4000001ff00 */
        /* <DEDUP_REMOVED lines=72> */
.L_x_4372:
        /* <DEDUP_REMOVED lines=12> */
.L_x_4603:
[----:B------:R-:W-:Y:S05]  /*23c0*/  @!P0 BRA `(.L_x_4374) ;  /* 0x0000000000048947 */ /* 0x000fea0003800000 */
[----:B------:R-:W-:Y:S01]  /*23d0*/  BPT.TRAP 0x1 ;  /* 0x000000040000795c */ /* 0x000fe20000300000 */
.L_x_4374:
[----:B0-----:R-:W-:Y:S02]  /*23e0*/  IMAD.U32 R3, RZ, RZ, UR36 ;  /* 0x00000024ff037e24 */ /* 0x001fe4000f8e00ff */
[----:B------:R-:W-:-:S03]  /*23f0*/  IMAD.U32 R0, RZ, RZ, UR38 ;  /* 0x00000026ff007e24 */ /* 0x000fc6000f8e00ff */
[----:B------:R-:W-:Y:S02]  /*2400*/  LEA R3, R3, UR37, 0x3 ;  /* 0x0000002503037c11 */ /* 0x000fe4000f8e18ff */
[----:B------:R-:W-:-:S04]  /*2410*/  SHF.L.U32 R0, R0, 0x1f, RZ ;  /* 0x0000001f00007819 */ /* 0x000fc800000006ff */
[----:B------:R0:W1:Y:S01]  /*2420*/  SYNCS.PHASECHK.TRANS64.TRYWAIT P2, [R3+URZ+0x30830], R0 ;  /* 0x03083000030075a7 */ /* 0x000062000804017f */
[----:B------:R-:W-:Y:S05]  /*2430*/  @!P0 BRA `(.L_x_4375) ;  /* 0x0000000000048947 */ /* 0x000fea0003800000 */
[----:B------:R-:W-:Y:S01]  /*2440*/  BPT.TRAP 0x1 ;  /* 0x000000040000795c */ /* 0x000fe20000300000 */
.L_x_4375:
[----:B------:R-:W2:Y:S02]  /*2450*/  S2R R2, SR_TID.X ;  /* 0x0000000000027919 */ /* 0x000ea40000002100 */
[----:B--2---:R-:W-:-:S04]  /*2460*/  LOP3.LUT R2, R2, 0x7f, RZ, 0xc0, !PT ;  /* 0x0000007f02027812 */ /* 0x004fc800078ec0ff */
[----:B------:R-:W-:Y:S01]  /*2470*/  ISETP.NE.AND P1, PT, R2, RZ, PT ;  /* 0x000000ff0200720c */ /* 0x000fe20003f25270 */
[----:B-1----:R-:W-:-:S12]  /*2480*/  @P2 BRA `(.L_x_4376) ;  /* 0x0000000000082947 */ /* 0x002fd80003800000 */
[----:B------:R-:W1:Y:S02]  /*2490*/  SYNCS.PHASECHK.TRANS64.TRYWAIT P2, [R3+URZ+0x30830], R0 ;  /* 0x03083000030075a7 */ /* 0x000e64000804017f */
[----:B-1----:R-:W-:Y:S05]  /*24a0*/  @!P2 BRA `(.L_x_4377) ;  /* 0x0000017400b0a947 */ /* 0x002fea0003800000 */
.L_x_4376:
        /* <DEDUP_REMOVED lines=15> */
[----:B------:R-:W-:-:S02]  /*25a0*/  ULOP3.LUT UR4, UR40, 0x10000, URZ, 0xfc, !UPT ;  /* 0x0001000028047892 */ /* 0x000fc4000f8efc3f */
[----:B------:R-:W-:Y:S02]  /*25b0*/  UIMAD UR5, UR36, 0x900, UR60 ;  /* 0x00000900240578a4 */ /* 0x000fe4000f8e023c */
[----:B------:R-:W-:Y:S02]  /*25c0*/  UIADD3 UR12, UR4, 0x4, URZ ;  /* 0x00000004040c7890 */ /* 0x000fe4000fffe03f */
[----:B------:R-:W-:Y:S01]  /*25d0*/  UIADD3 UR14, UR5, 0x4, URZ ;  /* 0x00000004050e7890 */ /* 0x000fe2000fffe03f */
[----:B------:R-:W-:Y:S02]  /*25e0*/  UMOV UR8, UR4 ;  /* 0x0000000400087c82 */ /* 0x000fe40008000000 */
[----:B------:R-:W-:Y:S01]  /*25f0*/  UMOV UR10, UR5 ;  /* 0x00000005000a7c82 */ /* 0x000fe20008000000 */
[----:B------:R-:W-:Y:S01]  /*2600*/  IMAD.U32 R4, RZ, RZ, UR8 ;  /* 0x00000008ff047e24 */ /* 0x000fe2000f8e00ff */
[----:B------:R-:W-:Y:S01]  /*2610*/  HGMMA.64x96x16.F32 R24, gdesc[UR8], RZ, !UPT, gsb0 ;  /* 0x01600000081879f0 */ /* 0x000fe2000c0008ff */
[----:B------:R-:W-:-:S02]  /*2620*/  UIADD3 UR8, UR4, 0x2, URZ ;  /* 0x0000000204087890 */ /* 0x000fc4000fffe03f */
[----:B------:R-:W-:Y:S01]  /*2630*/  UIADD3 UR10, UR5, 0x2, URZ ;  /* 0x00000002050a7890 */ /* 0x000fe2000fffe03f */
[----:B------:R-:W-:Y:S01]  /*2640*/  UMOV UR9, 0x40000040 ;  /* 0x4000004000097882 */ /* 0x000fe20000000000 */
[----:B------:R-:W-:Y:S01]  /*2650*/  UMOV UR11, 0x40000040 ;  /* 0x40000040000b7882 */ /* 0x000fe20000000000 */
        /* <DEDUP_REMOVED lines=40> */
[----:B------:R-:W-:-:S03]  /*28e0*/  @UP0 ULDC UR4, c[0x0][0x450] ;  /* 0x0001140000040ab9 */ /* 0x000fc60000000800 */
[----:B------:R-:W-:Y:S01]  /*28f0*/  @!P1 VIADD R0, R3, 0x30840 ;  /* 0x0003084003009836 */ /* 0x000fe20000000000 */
[----:B------:R-:W-:Y:S01]  /*2900*/  @P3 SHF.R.U32.HI R2, RZ, UR4, R6 ;  /* 0x00000004ff023c19 */ /* 0x000fe20008011606 */
[----:B------:R-:W-:Y:S01]  /*2910*/  IMAD.MOV.U32 R3, RZ, RZ, -0x60 ;  /* 0xffffffa0ff037424 */ /* 0x000fe200078e00ff */
[----:B------:R-:W-:Y:S02]  /*2920*/  ULDC.64 UR4, c[0x0][0x9e0] ;  /* 0x0002780000047ab9 */ /* 0x000fe40000000a00 */
[----:B------:R-:W-:Y:S01]  /*2930*/  UISETP.GE.AND UP1, UPT, UR5, 0x1, UPT ;  /* 0x000000010500788c */ /* 0x000fe2000bf26270 */
[----:B------:R-:W0:Y:S01]  /*2940*/  SHFL.IDX PT, R12, R2, RZ, 0x1c1f ;  /* 0x001c1fff020c7589 */ /* 0x000e2200000e0000 */
[----:B------:R-:W-:Y:S01]  /*2950*/  IMAD R3, R76, R3, 0x61 ;  /* 0x000000614c037424 */ /* 0x000fe200078e0203 */
[----:B------:R-:W-:-:S03]  /*2960*/  @!P1 PRMT R0, RZ, 0x654, R0 ;  /* 0x00000654ff009816 */ /* 0x000fc60000000000 */
[----:B------:R-:W-:Y:S01]  /*2970*/  PLOP3.LUT P2, PT, PT, PT, UP1, 0x40, 0x0 ;  /* 0x000000000000781c */ /* 0x000fe20003f4e818 */
[----:B------:R-:W-:Y:S01]  /*2980*/  VIADD R10, R3, 0xffffffff ;  /* 0xffffffff030a7836 */ /* 0x000fe20000000000 */
[----:B------:R-:W-:-:S03]  /*2990*/  IADD3 R6, R16, R3, -R19 ;  /* 0x0000000310067210 */ /* 0x000fc60007ffe813 */
[----:B------:R-:W-:Y:S01]  /*29a0*/  IMAD.IADD R11, R10, 0x1, -R19 ;  /* 0x000000010a0b7824 */ /* 0x000fe200078e0a13 */
[----:B------:R-:W-:Y:S02]  /*29b0*/  WARPGROUP.DEPBAR.LE gsb0, 0x0 ;  /* 0x00008000000079c5 */ /* 0x000fe40000010000 */
[----:B------:R-:W-:Y:S01]  /*29c0*/  WARPGROUP.ARRIVE ;  /* 0x00000000000079c5 */ /* 0x000fe20000000000 */
[----:B------:R-:W-:-:S04]  /*29d0*/  IMAD.IADD R6, R6, 0x1, -R17 ;  /* 0x0000000106067824 */ /* 0x000fc800078e0a11 */
[----:B------:R-:W-:Y:S01]  /*29e0*/  VIADD R8, R6, UR4 ;  /* 0x0000000406087c36 */ /* 0x000fe20008000000 */
[----:B------:R-:W-:Y:S03]  /*29f0*/  HGMMA.64x96x16.F32 R24, gdesc[UR8], R24, gsb0 ;  /* 0x01600000081879f0 */ /* 0x000fe60008000818 */
[----:B------:R-:W-:Y:S02]  /*2a00*/  WARPGROUP.DEPBAR.LE gsb0, 0x0 ;  /* 0x00008000000079c5 */ /* 0x000fe40000010000 */
[----:B------:R-:W-:-:S06]  /*2a10*/  WARPGROUP.ARRIVE ;  /* 0x00000000000079c5 */ /* 0x000fcc0000000000 */
[----:B------:R-:W-:Y:S01]  /*2a20*/  HGMMA.64x96x16.F32 R24, gdesc[UR12], R24, gsb0 ;  /* 0x016000000c1879f0 */ /* 0x000fe20008000818 */
[----:B------:R-:W-:Y:S02]  /*2a30*/  ULDC UR15, c[0x0][0x9dc] ;  /* 0x00027700000f7ab9 */ /* 0x000fe40000000800 */
[----:B------:R-:W-:-:S06]  /*2a40*/  ULOP3.LUT UR6, URZ, UR15, URZ, 0x33, !UPT ;  /* 0x0000000f3f067292 */ /* 0x000fcc000f8e333f */
[----:B------:R-:W-:-:S04]  /*2a50*/  VIADD R9, R6, UR6 ;  /* 0x0000000606097c36 */ /* 0x000fc80008000000 */
[----:B0-----:R-:W-:Y:S01]  /*2a60*/  IMAD.IADD R3, R9, 0x1, R12 ;  /* 0x0000000109037824 */ /* 0x001fe200078e020c */
        /* <DEDUP_REMOVED lines=28> */
[----:B------:R0:W-:Y:S02]  /*2c30*/  @!P1 SYNCS.ARRIVE.TRANS64.RED.A1T0 RZ, [R0+URZ], RZ ;  /* 0x000000ff00ff99a7 */ /* 0x0001e4000810043f */
[----:B0-----:R-:W-:-:S05]  /*2c40*/  IMAD R0, R76, -0x60, R16 ;  /* 0xffffffa04c007824 */ /* 0x001fca00078e0210 */
[----:B------:R-:W-:-:S04]  /*2c50*/  IADD3 R7, -R19, 0x60, R0 ;  /* 0x0000006013077810 */ /* 0x000fc80007ffe100 */
[----:B------:R-:W-:Y:S01]  /*2c60*/  VIADDMNMX R0, R12, R8, R7, PT ;  /* 0x000000080c007246 */ /* 0x000fe20003800107 */
[----:B------:R-:W-:Y:S06]  /*2c70*/  @P2 BRA `(.L_x_4378) ;  /* 0x0000000000542947 */ /* 0x000fec0003800000 */
[----:B------:R-:W-:Y:S01]  /*2c80*/  IADD3 R6, -R17, R16, R12 ;  /* 0x0000001011067210 */ /* 0x000fe20007ffe10c */
        /* <DEDUP_REMOVED lines=11> */
.L_x_4380:
[----:B------:R-:W-:-:S06]  /*2d40*/  UISETP.NE.AND UP2, UPT, UR5, 0x1, UPT ;  /* 0x000000010500788c */ /* 0x000fcc000bf45270 */
[----:B------:R-:W-:-:S05]  /*2d50*/  PLOP3.LUT P2, PT, PT, PT, UP2, 0x80, 0x0 ;  /* 0x000000000000781c */ /* 0x000fca0003f4f028 */
[----:B------:R-:W-:-:S08]  /*2d60*/  @UP2 ULDC.64 UR6, c[0x0][0x9e8] ;  /* 0x00027a0000062ab9 */ /* 0x000fd00000000a00 */
[----:B------:R-:W-:-:S05]  /*2d70*/  @P2 IMAD.HI.U32 R12, R6, UR6, RZ ;  /* 0x00000006060c2c27 */ /* 0x000fca000f8e00ff */
[----:B------:R-:W-:-:S07]  /*2d80*/  @P2 SHF.R.U32.HI R6, RZ, UR7, R12 ;  /* 0x00000007ff062c19 */ /* 0x000fce000801160c */
.L_x_4381:
[----:B------:R-:W-:Y:S05]  /*2d90*/  BSYNC B0 ;  /* 0x0000000000007941 */ /* 0x000fea0003800000 */
.L_x_4379:
[----:B------:R-:W-:-:S05]  /*2da0*/  IMAD R6, R6, UR5, R11 ;  /* 0x0000000506067c24 */ /* 0x000fca000f8e020b */
[----:B------:R-:W-:Y:S02]  /*2db0*/  VIMNMX R3, R3, R6, !PT ;  /* 0x0000000603037248 */ /* 0x000fe40007fe0100 */
[----:B------:R-:W-:-:S07]  /*2dc0*/  VIADDMNMX R0, R6, UR5, R0, PT ;  /* 0x0000000506007c46 */ /* 0x000fce000b800100 */
.L_x_4378:
[C---:B------:R-:W-:Y:S01]  /*2dd0*/  ISETP.GE.AND P2, PT, R10.reuse, 0x2, PT ;  /* 0x000000020a00780c */ /* 0x040fe20003f46270 */
[----:B------:R-:W0:Y:S01]  /*2de0*/  SHFL.IDX PT, R2, R2, 0x1, 0x1c1f ;  /* 0x003c1f0002027f89 */ /* 0x000e2200000e0000 */
        /* <DEDUP_REMOVED lines=115> */
[----:B------:R-:W-:Y:S02]  /*3520*/  VIADDMNMX R0, R2, R8, R7, PT ;  /* 0x0000000802007246 */ /* 0x000fe40003800107 */
[----:B------:R-:W-:Y:S02]  /*3530*/  FSEL R69, R69, -INF , !P6 ;  /* 0xff80000045457808 */ /* 0x000fe40007000000 */
[----:B------:R-:W-:-:S13]  /*3540*/  PLOP3.LUT P6, PT, PT, PT, UP1, 0x40, 0x0 ;  /* 0x000000000000781c */ /* 0x000fda0003fce818 */
[----:B------:R-:W-:Y:S05]  /*3550*/  @P6 BRA `(.L_x_4382) ;  /* 0x00000000005c6947 */ /* 0x000fea0003800000 */
        /* <DEDUP_REMOVED lines=13> */
.L_x_4384:
[----:B------:R-:W-:-:S06]  /*3630*/  UISETP.NE.AND UP2, UPT, UR5, 0x1, UPT ;  /* 0x000000010500788c */ /* 0x000fcc000bf45270 */
[----:B------:R-:W-:-:S05]  /*3640*/  PLOP3.LUT P6, PT, PT, PT, UP2, 0x80, 0x0 ;  /* 0x000000000000781c */ /* 0x000fca0003fcf028 */
[----:B------:R-:W-:-:S08]  /*3650*/  @UP2 ULDC.64 UR6, c[0x0][0x9e8] ;  /* 0x00027a0000062ab9 */ /* 0x000fd00000000a00 */
[----:B------:R-:W-:Y:S01]  /*3660*/  @P6 IMAD.HI.U32 R3, R2, UR6, RZ ;  /* 0x0000000602036c27 */ /* 0x000fe2000f8e00ff */
[----:B------:R-:W-:-:S13]  /*3670*/  PLOP3.LUT P6, PT, PT, PT, UP2, 0x80, 0x0 ;  /* 0x000000000000781c */ /* 0x000fda0003fcf028 */
[----:B------:R-:W-:-:S07]  /*3680*/  @P6 SHF.R.U32.HI R2, RZ, UR7, R3 ;  /* 0x00000007ff026c19 */ /* 0x000fce0008011603 */
.L_x_4385:
[----:B------:R-:W-:Y:S05]  /*3690*/  BSYNC B0 ;  /* 0x0000000000007941 */ /* 0x000fea0003800000 */
.L_x_4383:
[----:B------:R-:W-:-:S05]  /*36a0*/  IMAD R3, R2, UR5, R11 ;  /* 0x0000000502037c24 */ /* 0x000fca000f8e020b */
[----:B------:R-:W-:Y:S02]  /*36b0*/  VIMNMX R6, R6, R3, !PT ;  /* 0x0000000306067248 */ /* 0x000fe40007fe0100 */
[----:B------:R-:W-:-:S07]  /*36c0*/  VIADDMNMX R0, R3, UR5, R0, PT ;  /* 0x0000000503007c46 */ /* 0x000fce000b800100 */
.L_x_4382:
[C---:B------:R-:W-:Y:S01]  /*36d0*/  ISETP.GT.AND P2, PT, R6.reuse, 0x1, !P2 ;  /* 0x000000010600780c */ /* 0x040fe20005744270 */
[----:B------:R-:W-:Y:S01]  /*36e0*/  ULDC UR14, c[0x0][0x988] ;  /* 0x00026200000e7ab9 */ /* 0x000fe20000000800 */
[----:B------:R-:W-:Y:S01]  /*36f0*/  ISETP.GT.AND P3, PT, R6, 0x8, !P3 ;  /* 0x000000080600780c */ /* 0x000fe20005f64270 */
[----:B------:R-:W-:Y:S01]  /*3700*/  @UP0 ULDC UR6, c[0x0][0x44c] ;  /* 0x0001130000060ab9 */ /* 0x000fe20000000800 */
[C---:B------:R-:W-:Y:S01]  /*3710*/  ISETP.LT.OR P2, PT, R0.reuse, 0x2, P2 ;  /* 0x000000020000780c */ /* 0x040fe20001741670 */
[----:B------:R-:W-:Y:S01]  /*3720*/  UIMAD.WIDE.U32 UR6, UR39, UR6, URZ ;  /* 0x00000006270672a5 */ /* 0x000fe2000f8e003f */
[----:B------:R-:W-:Y:S01]  /*3730*/  ISETP.LT.OR P3, PT, R0, 0x9, P3 ;  /* 0x000000090000780c */ /* 0x000fe20001f61670 */
[----:B------:R-:W-:Y:S01]  /*3740*/  @UP0 ULDC UR18, c[0x0][0x450] ;  /* 0x0001140000120ab9 */ /* 0x000fe20000000800 */
[----:B------:R-:W-:Y:S01]  /*3750*/  FSEL R27, R27, -INF , !P2 ;  /* 0xff8000001b1b7808 */ /* 0x000fe20005000000 */
[----:B------:R-:W-:Y:S01]  /*3760*/  UMOV UR10, UR39 ;  /* 0x00000027000a7c82 */ /* 0x000fe20008000000 */
[----:B------:R-:W-:Y:S01]  /*3770*/  ISETP.NE.AND P2, PT, R14, RZ, PT ;  /* 0x000000ff0e00720c */ /* 0x000fe20003f45270 */
[----:B------:R-:W-:Y:S01]  /*3780*/  @UP0 USHF.R.U32.HI UR10, URZ, UR18, UR7 ;  /* 0x000000123f0a0299 */ /* 0x000fe20008011607 */
[----:B------:R-:W-:-:S02]  /*3790*/  FSEL R30, R30, -INF , !P3 ;  /* 0xff8000001e1e7808 */ /* 0x000fc40005800000 */
[----:B------:R-:W-:Y:S02]  /*37a0*/  ISETP.GT.AND P2, PT, R6, 0x9, !P2 ;  /* 0x000000090600780c */ /* 0x000fe40005744270 */
[----:B------:R-:W-:Y:S02]  /*37b0*/  ISETP.NE.AND P3, PT, R28, RZ, PT ;  /* 0x000000ff1c00720c */ /* 0x000fe40003f65270 */
[----:B------:R-:W-:Y:S02]  /*37c0*/  ISETP.LT.OR P2, PT, R0, 0xa, P2 ;  /* 0x0000000a0000780c */ /* 0x000fe40001741670 */
[----:B------:R-:W-:Y:S02]  /*37d0*/  FMNMX.FTZ R2, R13, R25, !PT ;  /* 0x000000190d027209 */ /* 0x000fe40007810000 */
[----:B------:R-:W-:Y:S02]  /*37e0*/  FSEL R31, R31, -INF , !P2 ;  /* 0xff8000001f1f7808 */ /* 0x000fe40005000000 */
[----:B------:R-:W-:-:S02]  /*37f0*/  ISETP.NE.AND P2, PT, R20, RZ, PT ;  /* 0x000000ff1400720c */ /* 0x000fc40003f45270 */
[----:B------:R-:W-:Y:S02]  /*3800*/  ISETP.NE.AND P6, PT, R72, RZ, PT ;  /* 0x000000ff4800720c */ /* 0x000fe40003fc5270 */
        /* <DEDUP_REMOVED lines=12> */
[----:B------:R-:W-:Y:S02]  /*38d0*/  ISETP.GT.AND P2, PT, R6, 0x18, !P3 ;  /* 0x000000180600780c */ /* 0x000fe40005f44270 */
[----:B------:R-:W-:Y:S02]  /*38e0*/  FMNMX.FTZ R3, R37, R2, !PT ;  /* 0x0000000225037209 */ /* 0x000fe40007810000 */
[----:B------:R-:W-:Y:S02]  /*38f0*/  ISETP.LT.OR P2, PT, R0, 0x19, P2 ;  /* 0x000000190000780c */ /* 0x000fe40001741670 */
[----:B------:R-:W-:Y:S02]  /*3900*/  FMNMX.FTZ R2, R40, R3, !PT ;  /* 0x0000000328027209 */ /* 0x000fe40007810000 */
[----:B------:R-:W-:-:S02]  /*3910*/  FSEL R38, R38, -INF , !P2 ;  /* 0xff80000026267808 */ /* 0x000fc40005000000 */
        /* <DEDUP_REMOVED lines=36> */
[----:B------:R-:W-:Y:S01]  /*3b60*/  ISETP.NE.AND P3, PT, R84, RZ, PT ;  /* 0x000000ff5400720c */ /* 0x000fe20003f65270 */
[----:B------:R-:W0:Y:S01]  /*3b70*/  SHFL.BFLY PT, R3, R2, 0x2, 0x1f ;  /* 0x0c401f0002037f89 */ /* 0x000e2200000e0000 */
        /* <DEDUP_REMOVED lines=10> */
[----:B------:R-:W-:-:S02]  /*3c20*/  ISETP.NE.AND P2, PT, R81, RZ, PT ;  /* 0x000000ff5100720c */ /* 0x000fc40003f45270 */
[----:B------:R-:W-:Y:S02]  /*3c30*/  ISETP.LT.OR P5, PT, R0, 0x59, P5 ;  /* 0x000000590000780c */ /* 0x000fe40002fa1670 */
[----:B------:R-:W-:Y:S02]  /*3c40*/  ISETP.GT.AND P2, PT, R6, 0x38, !P2 ;  /* 0x000000380600780c */ /* 0x000fe40005744270 */
[----:B0-----:R-:W-:Y:S02]  /*3c50*/  FMNMX.FTZ R8, R2, R3, !PT ;  /* 0x0000000302087209 */ /* 0x001fe40007810000 */
[----:B------:R-:W-:Y:S02]  /*3c60*/  ISETP.LT.OR P2, PT, R0, 0x39, P2 ;  /* 0x000000390000780c */ /* 0x000fe40001741670 */
[----:B------:R-:W-:Y:S01]  /*3c70*/  FSEL R67, R67, -INF , !P4 ;  /* 0xff80000043437808 */ /* 0x000fe20006000000 */
[----:B------:R-:W0:Y:S01]  /*3c80*/  SHFL.BFLY PT, R3, R8, 0x1, 0x1f ;  /* 0x0c201f0008037f89 */ /* 0x000e2200000e0000 */
[----:B------:R-:W-:-:S02]  /*3c90*/  FSEL R54, R54, -INF , !P2 ;  /* 0xff80000036367808 */ /* 0x000fc40005000000 */
[----:B------:R-:W-:Y:S02]  /*3ca0*/  ISETP.NE.AND P2, PT, R82, RZ, PT ;  /* 0x000000ff5200720c */ /* 0x000fe40003f45270 */
[----:B------:R-:W-:Y:S02]  /*3cb0*/  FSEL R70, R70, -INF , !P5 ;  /* 0xff80000046467808 */ /* 0x000fe40006800000 */
[----:B------:R-:W-:Y:S02]  /*3cc0*/  ISETP.GT.AND P2, PT, R6, 0x39, !P2 ;  /* 0x000000390600780c */ /* 0x000fe40005744270 */
[----:B------:R-:W-:Y:S02]  /*3cd0*/  R2UR UR11, R77 ;  /* 0x000000004d0b72ca */ /* 0x000fe400000e0000 */
[----:B------:R-:W-:-:S04]  /*3ce0*/  ISETP.LT.OR P2, PT, R0, 0x3a, P2 ;  /* 0x0000003a0000780c */ /* 0x000fc80001741670 */
[----:B------:R-:W-:Y:S02]  /*3cf0*/  FSEL R55, R55, -INF , !P2 ;  /* 0xff80000037377808 */ /* 0x000fe40005000000 */
[----:B------:R-:W-:-:S04]  /*3d00*/  ISETP.NE.AND P2, PT, R83, RZ, PT ;  /* 0x000000ff5300720c */ /* 0x000fc80003f45270 */
[----:B------:R-:W-:Y:S01]  /*3d10*/  ISETP.GT.AND P2, PT, R6, 0x40, !P2 ;  /* 0x000000400600780c */ /* 0x000fe20005744270 */
[----:B------:R-:W-:Y:S01]  /*3d20*/  UIADD3 UR6, UR11, UR10, URZ ;  /* 0x0000000a0b067290 */ /* 0x000fe2000fffe03f */
[----:B0-----:R-:W-:Y:S02]  /*3d30*/  FMNMX.FTZ R3, R8, R3, !PT ;  /* 0x0000000308037209 */ /* 0x001fe40007810000 */
[----:B------:R-:W-:Y:S01]  /*3d40*/  ISETP.LT.OR P2, PT, R0, 0x41, P2 ;  /* 0x000000410000780c */ /* 0x000fe20001741670 */
[----:B------:R-:W-:Y:S02]  /*3d50*/  UIADD3 UR4, UR6, UR4, URZ ;  /* 0x0000000406047290 */ /* 0x000fe4000fffe03f */
[----:B------:R-:W-:Y:S01]  /*3d60*/  FMUL.FTZ R7, R3, UR14 ;  /* 0x0000000e03077c20 */ /* 0x000fe20008410000 */
[----:B------:R-:W-:Y:S02]  /*3d70*/  FSEL R58, R58, -INF , !P2 ;  /* 0xff8000003a3a7808 */ /* 0x000fe40005000000 */
[----:B------:R-:W-:-:S02]  /*3d80*/  ISETP.GT.AND P2, PT, R6, 0x41, !P3 ;  /* 0x000000410600780c */ /* 0x000fc40005f44270 */
[----:B------:R-:W-:Y:S02]  /*3d90*/  ISETP.NE.AND P3, PT, R87, RZ, PT ;  /* 0x000000ff5700720c */ /* 0x000fe40003f65270 */
[----:B------:R-:W-:Y:S02]  /*3da0*/  ISETP.LT.OR P2, PT, R0, 0x42, P2 ;  /* 0x000000420000780c */ /* 0x000fe40001741670 */
[C---:B------:R-:W-:Y:S02]  /*3db0*/  ISETP.GT.AND P3, PT, R6.reuse, 0x50, !P3 ;  /* 0x000000500600780c */ /* 0x040fe40005f64270 */
[----:B------:R-:W-:Y:S02]  /*3dc0*/  FSEL R59, R59, -INF , !P2 ;  /* 0xff8000003b3b7808 */ /* 0x000fe40005000000 */
[----:B------:R-:W-:Y:S02]  /*3dd0*/  ISETP.GT.AND P2, PT, R6, RZ, !P6 ;  /* 0x000000ff0600720c */ /* 0x000fe40007744270 */
[----:B------:R-:W-:-:S02]  /*3de0*/  ISETP.NE.AND P6, PT, R85, RZ, PT ;  /* 0x000000ff5500720c */ /* 0x000fc40003fc5270 */
[C---:B------:R-:W-:Y:S02]  /*3df0*/  ISETP.LT.OR P2, PT, R0.reuse, 0x1, P2 ;  /* 0x000000010000780c */ /* 0x040fe40001741670 */
[----:B------:R-:W-:Y:S02]  /*3e00*/  ISETP.LT.OR P3, PT, R0, 0x51, P3 ;  /* 0x000000510000780c */ /* 0x000fe40001f61670 */
[----:B------:R-:W-:Y:S02]  /*3e10*/  FSEL R26, R26, -INF , !P2 ;  /* 0xff8000001a1a7808 */ /* 0x000fe40005000000 */
[----:B------:R-:W-:Y:S02]  /*3e20*/  FSETP.NEU.FTZ.AND P2, PT, R3, -INF , PT ;  /* 0xff8000000300780b */ /* 0x000fe40003f5d000 */
[----:B------:R-:W-:Y:S02]  /*3e30*/  FSEL R66, R66, -INF , !P3 ;  /* 0xff80000042427808 */ /* 0x000fe40005800000 */
[----:B------:R-:W-:-:S02]  /*3e40*/  FSEL R10, R7, RZ, P2 ;  /* 0x000000ff070a7208 */ /* 0x000fc40001000000 */
        /* <DEDUP_REMOVED lines=13> */
[----:B------:R-:W-:Y:S01]  /*3f20*/  ISETP.NE.AND P2, PT, R86, RZ, PT ;  /* 0x000000ff5600720c */ /* 0x000fe20003f45270 */
[--C-:B------:R-:W-:Y:S01]  /*3f30*/  FFMA.FTZ R33, R33, UR14, -R10.reuse ;  /* 0x0000000e21217c23 */ /* 0x100fe2000801080a */
[----:B------:R-:W-:Y:S01]  /*3f40*/  FMNMX.FTZ R9, R35, R2, !PT ;  /* 0x0000000223097209 */ /* 0x000fe20007810000 */
[----:B------:R-:W0:Y:S01]  /*3f50*/  MUFU.EX2 R7, R8 ;  /* 0x0000000800077308 */ /* 0x000e220000000800 */
[----:B------:R-:W-:Y:S01]  /*3f60*/  ISETP.GT.AND P2, PT, R6, 0x49, !P2 ;  /* 0x000000490600780c */ /* 0x000fe20005744270 */
[--C-:B------:R-:W-:Y:S01]  /*3f70*/  FFMA.FTZ R186, R36, UR14, -R10.reuse ;  /* 0x0000000e24ba7c23 */ /* 0x100fe2000801080a */
[----:B------:R-:W-:Y:S01]  /*3f80*/  FMNMX.FTZ R2, R38, R9, !PT ;  /* 0x0000000926027209 */ /* 0x000fe20007810000 */
[--C-:B------:R-:W-:Y:S01]  /*3f90*/  FFMA.FTZ R37, R37, UR14, -R10.reuse ;  /* 0x0000000e25257c23 */ /* 0x100fe2000801080a */
[----:B------:R-:W-:Y:S01]  /*3fa0*/  ISETP.LT.OR P2, PT, R0, 0x4a, P2 ;  /* 0x0000004a0000780c */ /* 0x000fe20001741670 */
[--C-:B------:R-:W-:Y:S01]  /*3fb0*/  FFMA.FTZ R180, R40, UR14, -R10.reuse ;  /* 0x0000000e28b47c23 */ /* 0x100fe2000801080a */
[----:B------:R-:W-:Y:S01]  /*3fc0*/  FMNMX.FTZ R9, R39, R2, !PT ;  /* 0x0000000227097209 */ /* 0x000fe20007810000 */
[----:B------:R-:W1:Y:S01]  /*3fd0*/  MUFU.EX2 R190, R190 ;  /* 0x000000be00be7308 */ /* 0x000e620000000800 */
[----:B------:R-:W-:Y:S01]  /*3fe0*/  FSEL R63, R63, -INF , !P2 ;  /* 0xff8000003f3f7808 */ /* 0x000fe20005000000 */
[--C-:B------:R-:W-:Y:S01]  /*3ff0*/  FFMA.FTZ R41, R41, UR14, -R10.reuse ;  /* 0x0000000e29297c23 */ /* 0x100fe2000801080a */
[----:B------:R-:W-:Y:S01]  /*4000*/  FMNMX.FTZ R2, R42, R9, !PT ;  /* 0x000000092a027209 */ /* 0x000fe20007810000 */
[--C-:B------:R-:W-:Y:S01]  /*4010*/  FFMA.FTZ R44, R44, UR14, -R10.reuse ;  /* 0x0000000e2c2c7c23 */ /* 0x100fe2000801080a */
[----:B------:R-:W-:Y:S01]  /*4020*/  ISETP.NE.AND P6, PT, R24, RZ, PT ;  /* 0x000000ff1800720c */ /* 0x000fe20003fc5270 */
[--C-:B------:R-:W-:Y:S01]  /*4030*/  FFMA.FTZ R45, R45, UR14, -R10.reuse ;  /* 0x0000000e2d2d7c23 */ /* 0x100fe2000801080a */
[----:B------:R-:W-:Y:S01]  /*4040*/  FMNMX.FTZ R11, R43, R2, !PT ;  /* 0x000000022b0b7209 */ /* 0x000fe20007810000 */
[----:B------:R-:W2:Y:S01]  /*4050*/  MUFU.EX2 R9, R29 ;  /* 0x0000001d00097308 */ /* 0x000ea20000000800 */
[----:B------:R-:W-:Y:S01]  /*4060*/  ISETP.GT.AND P6, PT, R6, 0x59, !P6 ;  /* 0x000000590600780c */ /* 0x000fe200077c4270 */
[----:B0-----:R-:W-:Y:S01]  /*4070*/  FADD.FTZ R21, R188, R7 ;  /* 0x00000007bc157221 */ /* 0x001fe20000010000 */
[----:B------:R-:W-:Y:S01]  /*4080*/  FMNMX.FTZ R2, R46, R11, !PT ;  /* 0x0000000b2e027209 */ /* 0x000fe20007810000 */
[--C-:B------:R-:W-:Y:S01]  /*4090*/  FFMA.FTZ R48, R48, UR14, -R10.reuse ;  /* 0x0000000e30307c23 */ /* 0x100fe2000801080a */
[----:B------:R-:W-:Y:S01]  /*40a0*/  ISETP.LT.OR P6, PT, R0, 0x5a, P6 ;  /* 0x0000005a0000780c */ /* 0x000fe200037c1670 */
[--C-:B------:R-:W-:Y:S01]  /*40b0*/  FFMA.FTZ R49, R49, UR14, -R10.reuse ;  /* 0x0000000e31317c23 */ /* 0x100fe2000801080a */
[----:B------:R-:W-:Y:S01]  /*40c0*/  FMNMX.FTZ R11, R47, R2, !PT ;  /* 0x000000022f0b7209 */ /* 0x000fe20007810000 */
[----:B------:R-:W0:Y:S01]  /*40d0*/  MUFU.EX2 R184, R184 ;  /* 0x000000b800b87308 */ /* 0x000e220000000800 */
[----:B------:R-:W-:Y:S01]  /*40e0*/  FSEL R71, R71, -INF , !P6 ;  /* 0xff80000047477808 */ /* 0x000fe20007000000 */
[----:B-1----:R-:W-:Y:S01]  /*40f0*/  FADD.FTZ R6, R190, R21 ;  /* 0x00000015be067221 */ /* 0x002fe20000010000 */
[----:B------:R-:W-:Y:S01]  /*4100*/  FMNMX.FTZ R2, R50, R11, !PT ;  /* 0x0000000b32027209 */ /* 0x000fe20007810000 */
[--C-:B------:R-:W-:Y:S01]  /*4110*/  FFMA.FTZ R52, R52, UR14, -R10.reuse ;  /* 0x0000000e34347c23 */ /* 0x100fe2000801080a */
[--C-:B------:R-:W-:Y:S01]  /*4120*/  FFMA.FTZ R53, R53, UR14, -R10.reuse ;  /* 0x0000000e35357c23 */ /* 0x100fe2000801080a */
[----:B------:R-:W-:Y:S01]  /*4130*/  FFMA.FTZ R56, R56, UR14, -R10 ;  /* 0x0000000e38387c23 */ /* 0x000fe2000801080a */
[----:B------:R-:W-:Y:S01]  /*4140*/  FMNMX.FTZ R13, R51, R2, !PT ;  /* 0x00000002330d7209 */ /* 0x000fe20007810000 */
[----:B------:R-:W1:Y:S01]  /*4150*/  MUFU.EX2 R11, R33 ;  /* 0x00000021000b7308 */ /* 0x000e620000000800 */
[----:B--2---:R-:W-:Y:S01]  /*4160*/  FADD.FTZ R21, R9, R6 ;  /* 0x0000000609157221 */ /* 0x004fe20000010000 */
[--C-:B------:R-:W-:Y:S01]  /*4170*/  FFMA.FTZ R57, R57, UR14, -R10.reuse ;  /* 0x0000000e39397c23 */ /* 0x100fe2000801080a */
[----:B------:R-:W-:Y:S01]  /*4180*/  FMNMX.FTZ R2, R54, R13, !PT ;  /* 0x0000000d36027209 */ /* 0x000fe20007810000 */
[--C-:B------:R-:W-:Y:S01]  /*4190*/  FFMA.FTZ R60, R60, UR14, -R10.reuse ;  /* 0x0000000e3c3c7c23 */ /* 0x100fe2000801080a */
[--C-:B------:R-:W-:Y:S01]  /*41a0*/  FFMA.FTZ R61, R61, UR14, -R10.reuse ;  /* 0x0000000e3d3d7c23 */ /* 0x100fe2000801080a */
[--C-:B------:R-:W-:Y:S01]  /*41b0*/  FFMA.FTZ R64, R64, UR14, -R10.reuse ;  /* 0x0000000e40407c23 */ /* 0x100fe2000801080a */
[----:B------:R-:W-:Y:S01]  /*41c0*/  FMNMX.FTZ R13, R55, R2, !PT ;  /* 0x00000002370d7209 */ /* 0x000fe20007810000 */
[----:B------:R-:W2:Y:S01]  /*41d0*/  MUFU.EX2 R186, R186 ;  /* 0x000000ba00ba7308 */ /* 0x000ea20000000800 */
[----:B0-----:R-:W-:Y:S01]  /*41e0*/  FADD.FTZ R6, R184, R21 ;  /* 0x00000015b8067221 */ /* 0x001fe20000010000 */
[--C-:B------:R-:W-:Y:S01]  /*41f0*/  FFMA.FTZ R65, R65, UR14, -R10.reuse ;  /* 0x0000000e41417c23 */ /* 0x100fe2000801080a */
[----:B------:R-:W-:Y:S01]  /*4200*/  FMNMX.FTZ R2, R58, R13, !PT ;  /* 0x0000000d3a027209 */ /* 0x000fe20007810000 */
[--C-:B------:R-:W-:Y:S01]  /*4210*/  FFMA.FTZ R68, R68, UR14, -R10.reuse ;  /* 0x0000000e44447c23 */ /* 0x100fe2000801080a */
[----:B------:R-:W-:Y:S01]  /*4220*/  F2FP.F16.F32.PACK_AB R188, R7, R188 ;  /* 0x000000bc07bc723e */ /* 0x000fe200000000ff */
[----:B------:R-:W-:Y:S01]  /*4230*/  FFMA.FTZ R10, R69, UR14, -R10 ;  /* 0x0000000e450a7c23 */ /* 0x000fe2000801080a */
[----:B------:R-:W-:Y:S01]  /*4240*/  FMNMX.FTZ R15, R59, R2, !PT ;  /* 0x000000023b0f7209 */ /* 0x000fe20007810000 */
[----:B------:R-:W0:Y:S01]  /*4250*/  MUFU.EX2 R13, R37 ;  /* 0x00000025000d7308 */ /* 0x000e220000000800 */
[----:B-1----:R-:W-:Y:S01]  /*4260*/  FADD.FTZ R21, R11, R6 ;  /* 0x000000060b157221 */ /* 0x002fe20000010000 */
[----:B------:R-:W-:-:S02]  /*4270*/  F2FP.F16.F32.PACK_AB R190, R9, R190 ;  /* 0x000000be09be723e */ /* 0x000fc400000000ff */
[----:B------:R-:W-:Y:S02]  /*4280*/  FMNMX.FTZ R2, R62, R15, !PT ;  /* 0x0000000f3e027209 */ /* 0x000fe40007810000 */
[----:B------:R-:W-:Y:S02]  /*4290*/  F2FP.F16.F32.PACK_AB R184, R11, R184 ;  /* 0x000000b80bb8723e */ /* 0x000fe400000000ff */
        /* <DEDUP_REMOVED lines=11> */
[----:B-1----:R-:W-:-:S03]  /*4350*/  FADD.FTZ R6, R180, R21 ;  /* 0x00000015b4067221 */ /* 0x002fc60000010000 */
[----:B------:R-:W1:Y:S04]  /*4360*/  SHFL.BFLY PT, R15, R0, 0x2, 0x1f ;  /* 0x0c401f00000f7f89 */ /* 0x000e6800000e0000 */
[----:B------:R-:W3:Y:S01]  /*4370*/  MUFU.EX2 R45, R45 ;  /* 0x0000002d002d7308 */ /* 0x000ee20000000800 */
[C---:B--2---:R-:W-:Y:S01]  /*4380*/  FADD.FTZ R25, R41.reuse, R6 ;  /* 0x0000000629197221 */ /* 0x044fe20000010000 */
[----:B------:R-:W-:-:S06]  /*4390*/  F2FP.F16.F32.PACK_AB R180, R41, R180 ;  /* 0x000000b429b4723e */ /* 0x000fcc00000000ff */
[----:B------:R-:W2:Y:S01]  /*43a0*/  MUFU.EX2 R48, R48 ;  /* 0x0000003000307308 */ /* 0x000ea20000000800 */
[----:B0-----:R-:W-:-:S07]  /*43b0*/  FADD.FTZ R8, R44, R25 ;  /* 0x000000192c087221 */ /* 0x001fce0000010000 */
[----:B------:R-:W0:Y:S01]  /*43c0*/  MUFU.EX2 R49, R49 ;  /* 0x0000003100317308 */ /* 0x000e220000000800 */
[C---:B---3--:R-:W-:Y:S01]  /*43d0*/  FADD.FTZ R25, R45.reuse, R8 ;  /* 0x000000082d197221 */ /* 0x048fe20000010000 */
[----:B------:R-:W-:Y:S02]  /*43e0*/  F2FP.F16.F32.PACK_AB R182, R45, R44 ;  /* 0x0000002c2db6723e */ /* 0x000fe400000000ff */
[----:B-1----:R-:W-:-:S04]  /*43f0*/  FMNMX.FTZ R15, R0, R15, !PT ;  /* 0x0000000f000f7209 */ /* 0x002fc80007810000 */
[----:B------:R-:W1:Y:S01]  /*4400*/  MUFU.EX2 R52, R52 ;  /* 0x0000003400347308 */ /* 0x000e620000000800 */
[----:B------:R-:W3:Y:S01]  /*4410*/  SHFL.BFLY PT, R2, R15, 0x1, 0x1f ;  /* 0x0c201f000f027f89 */ /* 0x000ee200000e0000 */
[----:B--2---:R-:W-:-:S06]  /*4420*/  FADD.FTZ R8, R48, R25 ;  /* 0x0000001930087221 */ /* 0x004fcc0000010000 */
[----:B------:R-:W2:Y:S01]  /*4430*/  MUFU.EX2 R53, R53 ;  /* 0x0000003500357308 */ /* 0x000ea20000000800 */
[C---:B0-----:R-:W-:Y:S01]  /*4440*/  FADD.FTZ R25, R49.reuse, R8 ;  /* 0x0000000831197221 */ /* 0x041fe20000010000 */
[----:B------:R-:W-:-:S06]  /*4450*/  F2FP.F16.F32.PACK_AB R176, R49, R48 ;  /* 0x0000003031b0723e */ /* 0x000fcc00000000ff */
[----:B------:R-:W0:Y:S01]  /*4460*/  MUFU.EX2 R56, R56 ;  /* 0x0000003800387308 */ /* 0x000e220000000800 */
[----:B-1----:R-:W-:-:S07]  /*4470*/  FADD.FTZ R8, R52, R25 ;  /* 0x0000001934087221 */ /* 0x002fce0000010000 */
[----:B------:R-:W1:Y:S01]  /*4480*/  MUFU.EX2 R57, R57 ;  /* 0x0000003900397308 */ /* 0x000e620000000800 */
[----:B---3--:R-:W-:Y:S01]  /*4490*/  FMNMX.FTZ R2, R15, R2, !PT ;  /* 0x000000020f027209 */ /* 0x008fe20007810000 */
[C---:B--2---:R-:W-:Y:S01]  /*44a0*/  FADD.FTZ R25, R53.reuse, R8 ;  /* 0x0000000835197221 */ /* 0x044fe20000010000 */
[----:B------:R-:W-:Y:S02]  /*44b0*/  F2FP.F16.F32.PACK_AB R178, R53, R52 ;  /* 0x0000003435b2723e */ /* 0x000fe400000000ff */
[C---:B------:R-:W-:Y:S01]  /*44c0*/  FSETP.NEU.FTZ.AND P2, PT, R2.reuse, -INF , PT ;  /* 0xff8000000200780b */ /* 0x040fe20003f5d000 */
[----:B------:R-:W-:Y:S02]  /*44d0*/  FMUL.FTZ R0, R2, UR14 ;  /* 0x0000000e02007c20 */ /* 0x000fe40008410000 */
[----:B------:R-:W2:Y:S01]  /*44e0*/  MUFU.EX2 R60, R60 ;  /* 0x0000003c003c7308 */ /* 0x000ea20000000800 */
[----:B0-----:R-:W-:Y:S02]  /*44f0*/  FADD.FTZ R8, R56, R25 ;  /* 0x0000001938087221 */ /* 0x001fe40000010000 */
[----:B------:R-:W-:-:S02]  /*4500*/  FSEL R0, R0, RZ, P2 ;  /* 0x000000ff00007208 */ /* 0x000fc40001000000 */
[----:B------:R-:W-:-:S03]  /*4510*/  PLOP3.LUT P2, PT, PT, PT, UP1, 0x40, 0x0 ;  /* 0x000000000000781c */ /* 0x000fc60003f4e818 */
        /* <DEDUP_REMOVED lines=17> */
[----:B------:R-:W-:Y:S01]  /*4630*/  FFMA.FTZ R55, R55, UR14, -R0 ;  /* 0x0000000e37377c23 */ /* 0x000fe20008010800 */
[----:B-1----:R-:W-:Y:S01]  /*4640*/  FADD.FTZ R9, R57, R8 ;  /* 0x0000000839097221 */ /* 0x002fe20000010000 */
[--C-:B------:R-:W-:Y:S01]  /*4650*/  FFMA.FTZ R58, R58, UR14, -R0.reuse ;  /* 0x0000000e3a3a7c23 */ /* 0x100fe20008010800 */
[--C-:B------:R-:W-:Y:S01]  /*4660*/  FFMA.FTZ R59, R59, UR14, -R0.reuse ;  /* 0x0000000e3b3b7c23 */ /* 0x100fe20008010800 */
[--C-:B------:R-:W-:Y:S01]  /*4670*/  FFMA.FTZ R62, R62, UR14, -R0.reuse ;  /* 0x0000000e3e3e7c23 */ /* 0x100fe20008010800 */
[----:B------:R-:W1:Y:S01]  /*4680*/  MUFU.EX2 R30, R30 ;  /* 0x0000001e001e7308 */ /* 0x000e620000000800 */
[----:B--2---:R-:W-:Y:S01]  /*4690*/  FADD.FTZ R8, R60, R9 ;  /* 0x000000093c087221 */ /* 0x004fe20000010000 */
[--C-:B------:R-:W-:Y:S01]  /*46a0*/  FFMA.FTZ R63, R63, UR14, -R0.reuse ;  /* 0x0000000e3f3f7c23 */ /* 0x100fe20008010800 */
[--C-:B------:R-:W-:Y:S01]  /*46b0*/  FFMA.FTZ R66, R66, UR14, -R0.reuse ;  /* 0x0000000e42427c23 */ /* 0x100fe20008010800 */
[--C-:B------:R-:W-:Y:S01]  /*46c0*/  FFMA.FTZ R67, R67, UR14, -R0.reuse ;  /* 0x0000000e43437c23 */ /* 0x100fe20008010800 */
[--C-:B------:R-:W-:Y:S01]  /*46d0*/  FFMA.FTZ R70, R70, UR14, -R0.reuse ;  /* 0x0000000e46467c23 */ /* 0x100fe20008010800 */
[----:B------:R-:W-:Y:S01]  /*46e0*/  FFMA.FTZ R0, R71, UR14, -R0 ;  /* 0x0000000e47007c23 */ /* 0x000fe20008010800 */
[----:B------:R-:W-:Y:S01]  /*46f0*/  F2FP.F16.F32.PACK_AB R172, R57, R56 ;  /* 0x0000003839ac723e */ /* 0x000fe200000000ff */
[----:B------:R-:W2:Y:S01]  /*4700*/  MUFU.EX2 R31, R31 ;  /* 0x0000001f001f7308 */ /* 0x000ea20000000800 */
[----:B0-----:R-:W-:Y:S01]  /*4710*/  FADD.FTZ R21, R26, R27 ;  /* 0x0000001b1a157221 */ /* 0x001fe20000010000 */
        /* <DEDUP_REMOVED lines=79> */
.L_x_4387:
[----:B------:R-:W-:-:S11]  /*4c10*/  UISETP.NE.AND UP2, UPT, UR5, 0x1, UPT ;  /* 0x000000010500788c */ /* 0x000fd6000bf45270 */
[----:B------:R-:W-:Y:S02]  /*4c20*/  @UP2 ULDC.64 UR6, c[0x0][0x9e8] ;  /* 0x00027a0000062ab9 */ /* 0x000fe40000000a00 */
[----:B------:R-:W-:-:S04]  /*4c30*/  UIMAD.WIDE.U32 UR10, UR18, UR6, URZ ;  /* 0x00000006120a72a5 */ /* 0x000fc8000f8e003f */
[----:B------:R-:W-:-:S12]  /*4c40*/  @UP2 USHF.R.U32.HI UR18, URZ, UR7, UR11 ;  /* 0x000000073f122299 */ /* 0x000fd8000801160b */
.L_x_4388:
[----:B------:R-:W-:-:S04]  /*4c50*/  UIMAD UR5, UR18, UR5, UR5 ;  /* 0x00000005120572a4 */ /* 0x000fc8000f8e0205 */
[----:B------:R-:W-:-:S04]  /*4c60*/  UISETP.LT.AND UP2, UPT, UR4, UR5, UPT ;  /* 0x000000050400728c */ /* 0x000fc8000bf41270 */
[----:B------:R-:W-:-:S12]  /*4c70*/  USEL UR4, UR4, UR5, UP2 ;  /* 0x0000000504047287 */ /* 0x000fd80009000000 */
.L_x_4386:
        /* <DEDUP_REMOVED lines=57> */
[----:B------:R-:W-:Y:S01]  /*5010*/  IMAD.MOV.U32 R0, RZ, RZ, 0x3f800000 ;  /* 0x3f800000ff007424 */ /* 0x000fe200078e00ff */
[----:B------:R-:W-:Y:S01]  /*5020*/  ULDC UR59, c[0x0][0x9e4] ;  /* 0x00027900003b7ab9 */ /* 0x000fe20000000800 */
[----:B------:R-:W-:-:S07]  /*5030*/  IMAD.MOV.U32 R119, RZ, RZ, RZ ;  /* 0x000000ffff777224 */ /* 0x000fce00078e00ff */
.L_x_4406:
[----:B------:R-:W-:-:S04]  /*5040*/  UIADD3 UR4, UR36, 0x1, URZ ;  /* 0x0000000124047890 */ /* 0x000fc8000fffe03f */
[----:B------:R-:W-:-:S04]  /*5050*/  UISETP.NE.AND UP2, UPT, UR4, 0x2, UPT ;  /* 0x000000020400788c */ /* 0x000fc8000bf45270 */
[----:B------:R-:W-:Y:S02]  /*5060*/  USEL UR7, URZ, 0x1, UP2 ;  /* 0x000000013f077887 */ /* 0x000fe40009000000 */
[----:B------:R-:W-:Y:S02]  /*5070*/  USEL UR4, UR4, URZ, UP2 ;  /* 0x0000003f04047287 */ /* 0x000fe40009000000 */
[----:B------:R-:W-:Y:S01]  /*5080*/  ULOP3.LUT UR7, UR38, UR7, URZ, 0x3c, !UPT ;  /* 0x0000000726077292 */ /* 0x000fe2000f8e3c3f */
[----:B------:R-:W-:Y:S11]  /*5090*/  @!P0 BRA `(.L_x_4390) ;  /* 0x0000000000048947 */ /* 0x000ff60003800000 */
[----:B------:R-:W-:Y:S01]  /*50a0*/  BPT.TRAP 0x1 ;  /* 0x000000040000795c */ /* 0x000fe20000300000 */
.L_x_4390:
[----:B------:R-:W-:Y:S01]  /*50b0*/  ULEA UR6, UR4, UR37, 0x3 ;  /* 0x0000002504067291 */ /* 0x000fe2000f8e183f */
[----:B------:R-:W-:-:S05]  /*50c0*/  IMAD.U32 R9, RZ, RZ, UR7 ;  /* 0x00000007ff097e24 */ /* 0x000fca000f8e00ff */
[----:B------:R-:W-:-:S04]  /*50d0*/  SHF.L.U32 R9, R9, 0x1f, RZ ;  /* 0x0000001f09097819 */ /* 0x000fc800000006ff */
[----:B------:R0:W1:Y:S01]  /*50e0*/  SYNCS.PHASECHK.TRANS64.TRYWAIT P2, [UR6+0x30830], R9 ;  /* 0x03083009ff0075a7 */ /* 0x0000620008040146 */
[----:B------:R-:W-:Y:S05]  /*50f0*/  @!P0 BRA `(.L_x_4391) ;  /* 0x0000000000048947 */ /* 0x000fea0003800000 */
[----:B------:R-:W-:Y:S01]  /*5100*/  BPT.TRAP 0x1 ;  /* 0x000000040000795c */ /* 0x000fe20000300000 */
.L_x_4391:
[-C--:B------:R-:W-:Y:S01]  /*5110*/  FMUL.FTZ R24, R24, R10.reuse ;  /* 0x0000000a18187220 */ /* 0x080fe20000410000 */
[----:B------:R-:W-:Y:S01]  /*5120*/  FMUL.FTZ R25, R25, R10 ;  /* 0x0000000a19197220 */ /* 0x000fe20000410000 */
[----:B-1----:R-:W-:Y:S06]  /*5130*/  @P2 BRA `(.L_x_4392) ;  /* 0x0000000000082947 */ /* 0x002fec0003800000 */
[----:B------:R-:W1:Y:S02]  /*5140*/  SYNCS.PHASECHK.TRANS64.TRYWAIT P2, [UR6+0x30830], R9 ;  /* 0x03083009ff0075a7 */ /* 0x000e640008040146 */
[----:B-1----:R-:W-:Y:S05]  /*5150*/  @!P2 BRA `(.L_x_4393) ;  /* 0x000001480098a947 */ /* 0x002fea0003800000 */
.L_x_4392:
        /* <DEDUP_REMOVED lines=161> */
.L_x_4394:
[----:B------:R-:W-:Y:S01]  /*5b70*/  ULEA UR5, UR36, UR37, 0x3 ;  /* 0x0000002524057291 */ /* 0x000fe2000f8e183f */
[----:B------:R-:W-:-:S05]  /*5b80*/  IMAD.U32 R0, RZ, RZ, UR38 ;  /* 0x00000026ff007e24 */ /* 0x000fca000f8e00ff */
[----:B------:R-:W-:-:S04]  /*5b90*/  SHF.L.U32 R0, R0, 0x1f, RZ ;  /* 0x0000001f00007819 */ /* 0x000fc800000006ff */
[----:B------:R2:W3:Y:S01]  /*5ba0*/  SYNCS.PHASECHK.TRANS64.TRYWAIT P2, [UR5+0x30850], R0 ;  /* 0x03085000ff0075a7 */ /* 0x0004e20008040145 */
[----:B------:R-:W-:Y:S05]  /*5bb0*/  @!P0 BRA `(.L_x_4395) ;  /* 0x0000000000048947 */ /* 0x000fea0003800000 */
[----:B------:R-:W-:Y:S01]  /*5bc0*/  BPT.TRAP 0x1 ;  /* 0x000000040000795c */ /* 0x000fe20000300000 */
.L_x_4395:
[----:B---3--:R-:W-:Y:S05]  /*5bd0*/  @P2 BRA `(.L_x_4396) ;  /* 0x0000000000082947 */ /* 0x008fea0003800000 */
[----:B------:R-:W3:Y:S02]  /*5be0*/  SYNCS.PHASECHK.TRANS64.TRYWAIT P2, [UR5+0x30850], R0 ;  /* 0x03085000ff0075a7 */ /* 0x000ee40008040145 */
[----:B---3--:R-:W-:Y:S05]  /*5bf0*/  @!P2 BRA `(.L_x_4397) ;  /* 0x000001400008a947 */ /* 0x008fea0003800000 */
.L_x_4396:
[----:B------:R-:W-:Y:S01]  /*5c00*/  UIADD3 UR10, UR37, 0x400, URZ ;  /* 0x00000400250a7890 */ /* 0x000fe2000fffe03f */
[----:B------:R-:W-:Y:S01]  /*5c10*/  WARPGROUP.ARRIVE ;  /* 0x00000000000079c5 */ /* 0x000fe20000000000 */
[----:B------:R-:W-:Y:S01]  /*5c20*/  UMOV UR11, 0x40000040 ;  /* 0x40000040000b7882 */ /* 0x000fe20000000000 */
[----:B------:R-:W-:Y:S01]  /*5c30*/  PLOP3.LUT P2, PT, PT, PT, UP0, 0x80, 0x0 ;  /* 0x000000000000781c */ /* 0x000fe20003f4f008 */
[----:B------:R-:W-:Y:S01]  /*5c40*/  USHF.R.U32.HI UR10, URZ, 0x4, UR10 ;  /* 0x000000043f0a7899 */ /* 0x000fe2000801160a */
[----:B------:R-:W-:Y:S01]  /*5c50*/  PLOP3.LUT P3, PT, PT, PT, UP0, 0x80, 0x0 ;  /* 0x000000000000781c */ /* 0x000fe20003f6f008 */
[----:B------:R-:W-:Y:S01]  /*5c60*/  VIADD R20, R23, UR39 ;  /* 0x0000002717147c36 */ /* 0x000fe20008000000 */
[----:B------:R-:W-:Y:S01]  /*5c70*/  ULDC UR15, c[0x0][0x9dc] ;  /* 0x00027700000f7ab9 */ /* 0x000fe20000000800 */
[----:B------:R-:W-:Y:S01]  /*5c80*/  ULOP3.LUT UR10, UR10, 0x3fff, URZ, 0xc0, !UPT ;  /* 0x00003fff0a0a7892 */ /* 0x000fe2000f8ec03f */
[----:B0-2---:R-:W-:Y:S01]  /*5c90*/  IMAD.U32 R0, RZ, RZ, UR6 ;  /* 0x00000006ff007e24 */ /* 0x005fe2000f8e00ff */
[----:B------:R-:W-:Y:S01]  /*5ca0*/  ULOP3.LUT UR6, URZ, UR15, URZ, 0x33, !UPT ;  /* 0x0000000f3f067292 */ /* 0x000fe2000f8e333f */
[----:B------:R-:W-:Y:S01]  /*5cb0*/  IMAD R15, R8, -0x60, RZ ;  /* 0xffffffa0080f7824 */ /* 0x000fe200078e02ff */
[----:B------:R-:W-:Y:S01]  /*5cc0*/  ULOP3.LUT UR10, UR10, 0x3000000, URZ, 0xfc, !UPT ;  /* 0x030000000a0a7892 */ /* 0x000fe2000f8efc3f */
[----:B------:R-:W-:Y:S01]  /*5cd0*/  @!P1 VIADD R0, R0, 0x30840 ;  /* 0x0003084000009836 */ /* 0x000fe20000000000 */
[----:B------:R-:W-:-:S02]  /*5ce0*/  ULDC UR18, c[0x0][0x9e0] ;  /* 0x0002780000127ab9 */ /* 0x000fc40000000800 */
[----:B------:R-:W-:Y:S02]  /*5cf0*/  UIMAD UR14, UR36, 0x900, UR10 ;  /* 0x00000900240e78a4 */ /* 0x000fe4000f8e020a */
[----:B------:R-:W-:-:S05]  /*5d00*/  @!P1 PRMT R0, RZ, 0x654, R0 ;  /* 0x00000654ff009816 */ /* 0x000fca0000000000 */
        /* <DEDUP_REMOVED lines=28> */
[----:B-1----:R-:W-:Y:S01]  /*5ed0*/  @P2 IMAD.HI.U32 R9, R20, UR10, RZ ;  /* 0x0000000a14092c27 */ /* 0x002fe2000f8e00ff */
[----:B------:R-:W-:Y:S01]  /*5ee0*/  @UP0 ULDC UR10, c[0x0][0x450] ;  /* 0x00011400000a0ab9 */ /* 0x000fe20000000800 */
[----:B------:R-:W-:-:S03]  /*5ef0*/  PLOP3.LUT P2, PT, PT, PT, UP1, 0x40, 0x0 ;  /* 0x000000000000781c */ /* 0x000fc60003f4e818 */
[----:B------:R-:W-:-:S05]  /*5f00*/  @P3 SHF.R.U32.HI R20, RZ, UR10, R9 ;  /* 0x0000000aff143c19 */ /* 0x000fca0008011609 */
[----:B------:R-:W0:Y:S01]  /*5f10*/  SHFL.IDX PT, R21, R20, RZ, 0x1c1f ;  /* 0x001c1fff14157589 */ /* 0x000e2200000e0000 */
[----:B------:R-:W-:Y:S02]  /*5f20*/  WARPGROUP.DEPBAR.LE gsb0, 0x0 ;  /* 0x00008000000079c5 */ /* 0x000fe40000010000 */
[----:B------:R1:W-:Y:S02]  /*5f30*/  @!P1 SYNCS.ARRIVE.TRANS64.RED.A1T0 RZ, [R0+URZ], RZ ;  /* 0x000000ff00ff99a7 */ /* 0x0003e4000810043f */
[----:B-1----:R-:W-:-:S04]  /*5f40*/  IADD3 R0, -R19, 0x1, R15 ;  /* 0x0000000113007810 */ /* 0x002fc80007ffe10f */
[----:B------:R-:W-:-:S05]  /*5f50*/  IADD3 R0, -R17, R0, R16 ;  /* 0x0000000011007210 */ /* 0x000fca0007ffe110 */
[C---:B------:R-:W-:Y:S02]  /*5f60*/  VIADD R14, R0.reuse, UR18 ;  /* 0x00000012000e7c36 */ /* 0x040fe40008000000 */
[----:B------:R-:W-:Y:S02]  /*5f70*/  VIADD R13, R0, UR6 ;  /* 0x00000006000d7c36 */ /* 0x000fe40008000000 */
[----:B------:R-:W-:Y:S02]  /*5f80*/  IMAD.IADD R0, R15, 0x1, -R19 ;  /* 0x000000010f007824 */ /* 0x000fe400078e0a13 */
[--C-:B0-----:R-:W-:Y:S02]  /*5f90*/  IMAD.IADD R12, R14, 0x1, R21.reuse ;  /* 0x000000010e0c7824 */ /* 0x101fe400078e0215 */
[----:B------:R-:W-:Y:S01]  /*5fa0*/  IMAD.IADD R9, R13, 0x1, R21 ;  /* 0x000000010d097824 */ /* 0x000fe200078e0215 */
[----:B------:R-:W-:Y:S06]  /*5fb0*/  @P2 BRA `(.L_x_4398) ;  /* 0x0000000000542947 */ /* 0x000fec0003800000 */
[----:B------:R-:W-:Y:S01]  /*5fc0*/  IADD3 R21, -R17, R16, R21 ;  /* 0x0000001011157210 */ /* 0x000fe20007ffe115 */
[----:B------:R-:W-:Y:S03]  /*5fd0*/  BSSY B0, `(.L_x_4399) ;  /* 0x0000010000007945 */ /* 0x000fe60003800000 */
        /* <DEDUP_REMOVED lines=10> */
.L_x_4400:
[----:B------:R-:W-:-:S05]  /*6080*/  IMAD.U32 R168, RZ, RZ, UR59 ;  /* 0x0000003bffa87e24 */ /* 0x000fca000f8e00ff */
[----:B------:R-:W-:-:S13]  /*6090*/  ISETP.NE.AND P2, PT, R168, 0x1, PT ;  /* 0x00000001a800780c */ /* 0x000fda0003f45270 */
[----:B------:R-:W0:Y:S02]  /*60a0*/  @P2 LDC.64 R10, c[0x0][0x9e8] ;  /* 0x00027a00ff0a2b82 */ /* 0x000e240000000a00 */
[----:B0-----:R-:W-:-:S05]  /*60b0*/  @P2 IMAD.HI.U32 R10, R21, R10, RZ ;  /* 0x0000000a150a2227 */ /* 0x001fca00078e00ff */
[----:B------:R-:W-:-:S07]  /*60c0*/  @P2 SHF.R.U32.HI R21, RZ, R11, R10 ;  /* 0x0000000bff152219 */ /* 0x000fce000001160a */
.L_x_4401:
[----:B------:R-:W-:Y:S05]  /*60d0*/  BSYNC B0 ;  /* 0x0000000000007941 */ /* 0x000fea0003800000 */
.L_x_4399:
[----:B------:R-:W-:-:S05]  /*60e0*/  IMAD R21, R21, R168, R0 ;  /* 0x000000a815157224 */ /* 0x000fca00078e0200 */
[----:B------:R-:W-:Y:S02]  /*60f0*/  VIADDMNMX R12, R21, R168, R12, PT ;  /* 0x000000a8150c7246 */ /* 0x000fe4000380010c */
[----:B------:R-:W-:-:S07]  /*6100*/  VIMNMX R9, R9, R21, !PT ;  /* 0x0000001509097248 */ /* 0x000fce0007fe0100 */
.L_x_4398:
[C---:B------:R-:W-:Y:S02]  /*6110*/  ISETP.GE.AND P2, PT, R15.reuse, 0x2, PT ;  /* 0x000000020f00780c */ /* 0x040fe40003f46270 */
[----:B------:R-:W-:Y:S02]  /*6120*/  ISETP.GE.AND P6, PT, R15, 0xa, PT ;  /* 0x0000000a0f00780c */ /* 0x000fe40003fc6270 */
[----:B------:R-:W-:Y:S02]  /*6130*/  ISETP.GT.AND P4, PT, R9, 0x1, !P2 ;  /* 0x000000010900780c */ /* 0x000fe40005784270 */
[----:B------:R-:W-:Y:S02]  /*6140*/  ISETP.GE.AND P3, PT, R15, 0x9, PT ;  /* 0x000000090f00780c */ /* 0x000fe40003f66270 */
[----:B------:R-:W-:Y:S02]  /*6150*/  ISETP.LT.OR P4, PT, R12, 0x2, P4 ;  /* 0x000000020c00780c */ /* 0x000fe40002781670 */
[----:B------:R-:W-:-:S02]  /*6160*/  LOP3.LUT R18, R18, 0xfffffffb, RZ, 0xc0, !PT ;  /* 0xfffffffb12127812 */ /* 0x000fc400078ec0ff */
[----:B------:R-:W-:Y:S02]  /*6170*/  FSEL R121, R121, -INF , !P4 ;  /* 0xff80000079797808 */ /* 0x000fe40006000000 */
[C---:B------:R-:W-:Y:S02]  /*6180*/  ISETP.GT.AND P5, PT, R9.reuse, 0x8, !P3 ;  /* 0x000000080900780c */ /* 0x040fe40005fa4270 */
[----:B------:R-:W-:Y:S02]  /*6190*/  @P6 LOP3.LUT R18, R18, 0x4, RZ, 0xfc, !PT ;  /* 0x0000000412126812 */ /* 0x000fe400078efcff */
[----:B------:R-:W-:Y:S02]  /*61a0*/  ISETP.GT.AND P4, PT, R9, 0x9, !P6 ;  /* 0x000000090900780c */ /* 0x000fe40007784270 */
[----:B------:R-:W-:Y:S02]  /*61b0*/  ISETP.GE.AND P6, PT, R15, 0x11, PT ;  /* 0x000000110f00780c */ /* 0x000fe40003fc6270 */
[----:B------:R-:W-:-:S02]  /*61c0*/  ISETP.LT.OR P5, PT, R12, 0x9, P5 ;  /* 0x000000090c00780c */ /* 0x000fc40002fa1670 */
[----:B------:R-:W-:Y:S02]  /*61d0*/  ISETP.LT.OR P4, PT, R12, 0xa, P4 ;  /* 0x0000000a0c00780c */ /* 0x000fe40002781670 */
[----:B------:R-:W-:Y:S02]  /*61e0*/  FSEL R124, R124, -INF , !P5 ;  /* 0xff8000007c7c7808 */ /* 0x000fe40006800000 */
[----:B------:R-:W-:Y:S02]  /*61f0*/  ISETP.GE.AND P5, PT, R15, 0x12, PT ;  /* 0x000000120f00780c */ /* 0x000fe40003fa6270 */
[----:B------:R-:W-:Y:S02]  /*6200*/  LOP3.LUT R18, R18, 0xfffffff7, RZ, 0xc0, !PT ;  /* 0xfffffff712127812 */ /* 0x000fe400078ec0ff */
[----:B------:R-:W-:Y:S02]  /*6210*/  FSEL R125, R125, -INF , !P4 ;  /* 0xff8000007d7d7808 */ /* 0x000fe40006000000 */
[----:B------:R-:W-:-:S02]  /*6220*/  ISETP.GT.AND P4, PT, R9, 0x10, !P6 ;  /* 0x000000100900780c */ /* 0x000fc40007784270 */
[----:B------:R-:W-:Y:S02]  /*6230*/  @P6 LOP3.LUT R18, R18, 0x8, RZ, 0xfc, !PT ;  /* 0x0000000812126812 */ /* 0x000fe400078efcff */
[----:B------:R-:W-:Y:S02]  /*6240*/  ISETP.LT.OR P4, PT, R12, 0x11, P4 ;  /* 0x000000110c00780c */ /* 0x000fe40002781670 */
[----:B------:R-:W-:Y:S02]  /*6250*/  LOP3.LUT R18, R18, 0xfff7ffff, RZ, 0xc0, !PT ;  /* 0xfff7ffff12127812 */ /* 0x000fe400078ec0ff */
[----:B------:R-:W-:Y:S02]  /*6260*/  FSEL R128, R128, -INF , !P4 ;  /* 0xff80000080807808 */ /* 0x000fe40006000000 */
[----:B------:R-:W-:Y:S02]  /*6270*/  @P5 LOP3.LUT R18, R18, 0x80000, RZ, 0xfc, !PT ;  /* 0x0008000012125812 */ /* 0x000fe400078efcff */
[----:B------:R-:W-:-:S02]  /*6280*/  ISETP.GT.AND P4, PT, R9, 0x11, !P5 ;  /* 0x000000110900780c */ /* 0x000fc40006f84270 */
[----:B------:R-:W-:Y:S02]  /*6290*/  ISETP.GE.AND P5, PT, R15, 0x19, PT ;  /* 0x000000190f00780c */ /* 0x000fe40003fa6270 */
[----:B------:R-:W-:Y:S02]  /*62a0*/  ISETP.LT.OR P4, PT, R12, 0x12, P4 ;  /* 0x000000120c00780c */ /* 0x000fe40002781670 */
[----:B------:R-:W-:Y:S02]  /*62b0*/  LOP3.LUT R18, R18, 0xfffbffff, RZ, 0xc0, !PT ;  /* 0xfffbffff12127812 */ /* 0x000fe400078ec0ff */
[----:B------:R-:W-:Y:S02]  /*62c0*/  FSEL R129, R129, -INF , !P4 ;  /* 0xff80000081817808 */ /* 0x000fe40006000000 */
[----:B------:R-:W-:-:S04]  /*62d0*/  ISETP.GT.AND P4, PT, R9, 0x18, !P5 ;  /* 0x000000180900780c */ /* 0x000fc80006f84270 */
[----:B------:R-:W-:Y:S02]  /*62e0*/  ISETP.LT.OR P4, PT, R12, 0x19, P4 ;  /* 0x000000190c00780c */ /* 0x000fe40002781670 */
[----:B------:R-:W-:Y:S02]  /*62f0*/  @P5 LOP3.LUT R18, R18, 0x40000, RZ, 0xfc, !PT ;  /* 0x0004000012125812 */ /* 0x000fe400078efcff */
[----:B------:R-:W-:Y:S02]  /*6300*/  ISETP.GE.AND P5, PT, R15, 0x1a, PT ;  /* 0x0000001a0f00780c */ /* 0x000fe40003fa6270 */
[----:B------:R-:W-:Y:S02]  /*6310*/  LOP3.LUT R18, R18, 0xfffdffff, RZ, 0xc0, !PT ;  /* 0xfffdffff12127812 */ /* 0x000fe400078ec0ff */
[----:B------:R-:W-:Y:S02]  /*6320*/  FSEL R132, R132, -INF , !P4 ;  /* 0xff80000084847808 */ /* 0x000fe40006000000 */
[----:B------:R-:W-:-:S04]  /*6330*/  ISETP.GT.AND P4, PT, R9, 0x19, !P5 ;  /* 0x000000190900780c */ /* 0x000fc80006f84270 */
[----:B------:R-:W-:-:S03]  /*6340*/  ISETP.LT.OR P4, PT, R12, 0x1a, P4 ;  /* 0x0000001a0c00780c */ /* 0x000fc60002781670 */
        /* <DEDUP_REMOVED lines=68> */
[----:B------:R-:W-:Y:S02]  /*6790*/  FSEL R156, R156, -INF , !P4 ;  /* 0xff8000009c9c7808 */ /* 0x000fe40006000000 */
[----:B------:R-:W-:Y:S02]  /*67a0*/  LOP3.LUT R18, R18, 0xffffffdf, RZ, 0xc0, !PT ;  /* 0xffffffdf12127812 */ /* 0x000fe400078ec0ff */
[----:B------:R-:W-:-:S04]  /*67b0*/  ISETP.GT.AND P4, PT, R9, 0x49, !P5 ;  /* 0x000000490900780c */ /* 0x000fc80006f84270 */
[----:B------:R-:W-:-:S03]  /*67c0*/  ISETP.LT.OR P4, PT, R12, 0x4a, P4 ;  /* 0x0000004a0c00780c */ /* 0x000fc60002781670 */
[----:B------:R-:W-:Y:S02]  /*67d0*/  @P5 LOP3.LUT R18, R18, 0x20, RZ, 0xfc, !PT ;  /* 0x0000002012125812 */ /* 0x000fe400078efcff */
[----:B------:R-:W-:Y:S02]  /*67e0*/  ISETP.GE.AND P5, PT, R15, 0x51, PT ;  /* 0x000000510f00780c */ /* 0x000fe40003fa6270 */
[----:B------:R-:W-:Y:S02]  /*67f0*/  FSEL R157, R157, -INF , !P4 ;  /* 0xff8000009d9d7808 */ /* 0x000fe40006000000 */
[----:B------:R-:W-:Y:S02]  /*6800*/  ISETP.GT.AND P4, PT, R9, 0x50, !P5 ;  /* 0x000000500900780c */ /* 0x000fe40006f84270 */
[----:B------:R-:W-:Y:S02]  /*6810*/  LOP3.LUT R18, R18, 0xffffffef, RZ, 0xc0, !PT ;  /* 0xffffffef12127812 */ /* 0x000fe400078ec0ff */
[----:B------:R-:W-:-:S04]  /*6820*/  ISETP.LT.OR P4, PT, R12, 0x51, P4 ;  /* 0x000000510c00780c */ /* 0x000fc80002781670 */
[----:B------:R-:W-:Y:S02]  /*6830*/  FSEL R160, R160, -INF , !P4 ;  /* 0xff800000a0a07808 */ /* 0x000fe40006000000 */
[----:B------:R-:W-:Y:S02]  /*6840*/  ISETP.GE.AND P4, PT, R15, 0x52, PT ;  /* 0x000000520f00780c */ /* 0x000fe40003f86270 */
[----:B------:R-:W-:Y:S02]  /*6850*/  @P5 LOP3.LUT R18, R18, 0x10, RZ, 0xfc, !PT ;  /* 0x0000001012125812 */ /* 0x000fe400078efcff */
[----:B------:R-:W-:Y:S02]  /*6860*/  ISETP.GT.AND P5, PT, R9, 0x51, !P4 ;  /* 0x000000510900780c */ /* 0x000fe400067a4270 */
[----:B------:R-:W-:Y:S02]  /*6870*/  LOP3.LUT R18, R18, 0xfffffffd, RZ, 0xc0, !PT ;  /* 0xfffffffd12127812 */ /* 0x000fe400078ec0ff */
[----:B------:R-:W-:-:S04]  /*6880*/  ISETP.LT.OR P5, PT, R12, 0x52, P5 ;  /* 0x000000520c00780c */ /* 0x000fc80002fa1670 */
[----:B------:R-:W-:Y:S02]  /*6890*/  FSEL R161, R161, -INF , !P5 ;  /* 0xff800000a1a17808 */ /* 0x000fe40006800000 */
[----:B------:R-:W-:-:S04]  /*68a0*/  ISETP.GE.AND P5, PT, R15, 0x59, PT ;  /* 0x000000590f00780c */ /* 0x000fc80003fa6270 */
[----:B------:R-:W-:-:S04]  /*68b0*/  ISETP.GT.AND P6, PT, R9, 0x58, !P5 ;  /* 0x000000580900780c */ /* 0x000fc80006fc4270 */
[----:B------:R-:W-:-:S04]  /*68c0*/  ISETP.LT.OR P6, PT, R12, 0x59, P6 ;  /* 0x000000590c00780c */ /* 0x000fc800037c1670 */
[----:B------:R-:W-:Y:S02]  /*68d0*/  FSEL R164, R164, -INF , !P6 ;  /* 0xff800000a4a47808 */ /* 0x000fe40007000000 */
[----:B------:R-:W-:-:S13]  /*68e0*/  ISETP.GE.AND P6, PT, R15, 0x1, PT ;  /* 0x000000010f00780c */ /* 0x000fda0003fc6270 */
[----:B------:R-:W-:Y:S02]  /*68f0*/  @P6 LOP3.LUT R18, R18, 0x2, RZ, 0xfc, !PT ;  /* 0x0000000212126812 */ /* 0x000fe400078efcff */
[----:B------:R-:W-:Y:S02]  /*6900*/  ISETP.GT.AND P6, PT, R9, RZ, !P6 ;  /* 0x000000ff0900720c */ /* 0x000fe400077c4270 */
[----:B------:R-:W-:Y:S02]  /*6910*/  LOP3.LUT R18, R18, 0xfffffffe, RZ, 0xc0, !PT ;  /* 0xfffffffe12127812 */ /* 0x000fe400078ec0ff */
[----:B------:R-:W-:-:S04]  /*6920*/  ISETP.LT.OR P6, PT, R12, 0x1, P6 ;  /* 0x000000010c00780c */ /* 0x000fc800037c1670 */
[----:B------:R-:W-:Y:S02]  /*6930*/  FSEL R120, R120, -INF , !P6 ;  /* 0xff80000078787808 */ /* 0x000fe40007000000 */
[----:B------:R-:W-:-:S13]  /*6940*/  ISETP.GE.AND P6, PT, R15, 0x5a, PT ;  /* 0x0000005a0f00780c */ /* 0x000fda0003fc6270 */
[----:B------:R-:W-:Y:S02]  /*6950*/  @P6 LOP3.LUT R18, R18, 0x1, RZ, 0xfc, !PT ;  /* 0x0000000112126812 */ /* 0x000fe400078efcff */
[----:B------:R-:W-:Y:S02]  /*6960*/  ISETP.GT.AND P6, PT, R9, 0x59, !P6 ;  /* 0x000000590900780c */ /* 0x000fe400077c4270 */
[----:B------:R-:W0:Y:S02]  /*6970*/  SHFL.IDX PT, R9, R20, 0x1, 0x1c1f ;  /* 0x003c1f0014097f89 */ /* 0x000e2400000e0000 */
[----:B------:R-:W-:-:S04]  /*6980*/  ISETP.LT.OR P6, PT, R12, 0x5a, P6 ;  /* 0x0000005a0c00780c */ /* 0x000fc800037c1670 */
[----:B------:R-:W-:Y:S02]  /*6990*/  FSEL R165, R165, -INF , !P6 ;  /* 0xff800000a5a57808 */ /* 0x000fe40007000000 */
[----:B------:R-:W-:Y:S01]  /*69a0*/  PLOP3.LUT P6, PT, PT, PT, UP1, 0x40, 0x0 ;  /* 0x000000000000781c */ /* 0x000fe20003fce818 */
[--C-:B0-----:R-:W-:Y:S02]  /*69b0*/  IMAD.IADD R14, R14, 0x1, R9.reuse ;  /* 0x000000010e0e7824 */ /* 0x101fe400078e0209 */
[----:B------:R-:W-:-:S10]  /*69c0*/  IMAD.IADD R13, R13, 0x1, R9 ;  /* 0x000000010d0d7824 */ /* 0x000fd400078e0209 */
[----:B------:R-:W-:Y:S05]  /*69d0*/  @P6 BRA `(.L_x_4402) ;  /* 0x0000000000546947 */ /* 0x000fea0003800000 */
        /* <DEDUP_REMOVED lines=12> */
.L_x_4404:
[----:B------:R-:W-:-:S05]  /*6aa0*/  IMAD.U32 R15, RZ, RZ, UR59 ;  /* 0x0000003bff0f7e24 */ /* 0x000fca000f8e00ff */
[----:B------:R-:W-:-:S13]  /*6ab0*/  ISETP.NE.AND P6, PT, R15, 0x1, PT ;  /* 0x000000010f00780c */ /* 0x000fda0003fc5270 */
[----:B------:R-:W0:Y:S02]  /*6ac0*/  @P6 LDC.64 R10, c[0x0][0x9e8] ;  /* 0x00027a00ff0a6b82 */ /* 0x000e240000000a00 */
[----:B0-----:R-:W-:-:S05]  /*6ad0*/  @P6 IMAD.HI.U32 R10, R9, R10, RZ ;  /* 0x0000000a090a6227 */ /* 0x001fca00078e00ff */
[----:B------:R-:W-:-:S07]  /*6ae0*/  @P6 SHF.R.U32.HI R9, RZ, R11, R10 ;  /* 0x0000000bff096219 */ /* 0x000fce000001160a */
.L_x_4405:
[----:B------:R-:W-:Y:S05]  /*6af0*/  BSYNC B0 ;  /* 0x0000000000007941 */ /* 0x000fea0003800000 */
.L_x_4403:
[----:B------:R-:W-:-:S05]  /*6b00*/  IMAD R0, R9, R15, R0 ;  /* 0x0000000f09007224 */ /* 0x000fca00078e0200 */
[----:B------:R-:W-:Y:S02]  /*6b10*/  VIADDMNMX R14, R0, R15, R14, PT ;  /* 0x0000000f000e7246 */ /* 0x000fe4000380010e */
[----:B------:R-:W-:-:S07]  /*6b20*/  VIMNMX R13, R13, R0, !PT ;  /* 0x000000000d0d7248 */ /* 0x000fce0007fe0100 */
.L_x_4402:
[C---:B------:R-:W-:Y:S01]  /*6b30*/  ISETP.GT.AND P2, PT, R13.reuse, 0x1, !P2 ;  /* 0x000000010d00780c */ /* 0x040fe20005744270 */
[----:B------:R-:W-:Y:S01]  /*6b40*/  ULDC UR6, c[0x0][0x988] ;  /* 0x0002620000067ab9 */ /* 0x000fe20000000800 */
[----:B------:R-:W-:Y:S01]  /*6b50*/  ISETP.GT.AND P3, PT, R13, 0x8, !P3 ;  /* 0x000000080d00780c */ /* 0x000fe20005f64270 */
[----:B------:R-:W-:Y:S01]  /*6b60*/  UMOV UR14, UR6 ;  /* 0x00000006000e7c82 */ /* 0x000fe20008000000 */
[C---:B------:R-:W-:Y:S01]  /*6b70*/  ISETP.LT.OR P2, PT, R14.reuse, 0x2, P2 ;  /* 0x000000020e00780c */ /* 0x040fe20001741670 */
[----:B------:R-:W-:Y:S01]  /*6b80*/  UMOV UR38, UR7 ;  /* 0x0000000700267c82 */ /* 0x000fe20008000000 */
[----:B------:R-:W-:Y:S01]  /*6b90*/  ISETP.LT.OR P3, PT, R14, 0x9, P3 ;  /* 0x000000090e00780c */ /* 0x000fe20001f61670 */
[----:B------:R-:W-:Y:S01]  /*6ba0*/  UMOV UR36, UR4 ;  /* 0x0000000400247c82 */ /* 0x000fe20008000000 */
[----:B------:R-:W-:Y:S02]  /*6bb0*/  FSEL R123, R123, -INF , !P2 ;  /* 0xff8000007b7b7808 */ /* 0x000fe40005000000 */
[----:B------:R-:W-:-:S02]  /*6bc0*/  LOP3.LUT P2, RZ, R18, 0x4, RZ, 0xc0, !PT ;  /* 0x0000000412ff7812 */ /* 0x000fc4000784c0ff */
[----:B------:R-:W-:Y:S02]  /*6bd0*/  FSEL R126, R126, -INF , !P3 ;  /* 0xff8000007e7e7808 */ /* 0x000fe40005800000 */
[----:B------:R-:W-:Y:S02]  /*6be0*/  ISETP.GT.AND P2, PT, R13, 0x9, !P2 ;  /* 0x000000090d00780c */ /* 0x000fe40005744270 */
[----:B------:R-:W-:Y:S02]  /*6bf0*/  LOP3.LUT P3, RZ, R18, 0x20000, RZ, 0xc0, !PT ;  /* 0x0002000012ff7812 */ /* 0x000fe4000786c0ff */
[----:B------:R-:W-:Y:S02]  /*6c00*/  ISETP.LT.OR P2, PT, R14, 0xa, P2 ;  /* 0x0000000a0e00780c */ /* 0x000fe40001741670 */
[----:B------:R-:W-:Y:S02]  /*6c10*/  LOP3.LUT P6, RZ, R18, 0x10000, RZ, 0xc0, !PT ;  /* 0x0001000012ff7812 */ /* 0x000fe400078cc0ff */
[----:B------:R-:W-:-:S02]  /*6c20*/  FSEL R127, R127, -INF , !P2 ;  /* 0xff8000007f7f7808 */ /* 0x000fc40005000000 */
[----:B------:R-:W-:Y:S02]  /*6c30*/  LOP3.LUT P2, RZ, R18, 0x8, RZ, 0xc0, !PT ;  /* 0x0000000812ff7812 */ /* 0x000fe4000784c0ff */
[----:B------:R-:W-:Y:S02]  /*6c40*/  FMNMX.FTZ R0, R120, R3, !PT ;  /* 0x0000000378007209 */ /* 0x000fe40007810000 */
[----:B------:R-:W-:Y:S02]  /*6c50*/  ISETP.GT.AND P2, PT, R13, 0x10, !P2 ;  /* 0x000000100d00780c */ /* 0x000fe40005744270 */
[----:B------:R-:W-:Y:S02]  /*6c60*/  FMNMX.FTZ R9, R121, R0, !PT ;  /* 0x0000000079097209 */ /* 0x000fe40007810000 */
[----:B------:R-:W-:Y:S02]  /*6c70*/  ISETP.LT.OR P2, PT, R14, 0x11, P2 ;  /* 0x000000110e00780c */ /* 0x000fe40001741670 */
[----:B------:R-:W-:-:S02]  /*6c80*/  FMNMX.FTZ R0, R124, R9, !PT ;  /* 0x000000097c007209 */ /* 0x000fc40007810000 */
[----:B------:R-:W-:Y:S02]  /*6c90*/  FSEL R130, R130, -INF , !P2 ;  /* 0xff80000082827808 */ /* 0x000fe40005000000 */
[----:B------:R-:W-:Y:S02]  /*6ca0*/  LOP3.LUT P2, RZ, R18, 0x80000, RZ, 0xc0, !PT ;  /* 0x0008000012ff7812 */ /* 0x000fe4000784c0ff */
[----:B------:R-:W-:Y:S02]  /*6cb0*/  FMNMX.FTZ R9, R125, R0, !PT ;  /* 0x000000007d097209 */ /* 0x000fe40007810000 */
[----:B------:R-:W-:Y:S02]  /*6cc0*/  ISETP.GT.AND P2, PT, R13, 0x11, !P2 ;  /* 0x000000110d00780c */ /* 0x000fe40005744270 */
[----:B------:R-:W-:Y:S02]  /*6cd0*/  FMNMX.FTZ R0, R128, R9, !PT ;  /* 0x0000000980007209 */ /* 0x000fe40007810000 */
[----:B------:R-:W-:-:S02]  /*6ce0*/  ISETP.LT.OR P2, PT, R14, 0x12, P2 ;  /* 0x000000120e00780c */ /* 0x000fc40001741670 */
[----:B------:R-:W-:Y:S02]  /*6cf0*/  FMNMX.FTZ R9, R129, R0, !PT ;  /* 0x0000000081097209 */ /* 0x000fe40007810000 */
[----:B------:R-:W-:Y:S02]  /*6d00*/  FSEL R131, R131, -INF , !P2 ;  /* 0xff80000083837808 */ /* 0x000fe40005000000 */
[----:B------:R-:W-:Y:S02]  /*6d10*/  LOP3.LUT P2, RZ, R18, 0x40000, RZ, 0xc0, !PT ;  /* 0x0004000012ff7812 */ /* 0x000fe4000784c0ff */
[----:B------:R-:W-:Y:S02]  /*6d20*/  FMNMX.FTZ R0, R132, R9, !PT ;  /* 0x0000000984007209 */ /* 0x000fe40007810000 */
[----:B------:R-:W-:Y:S02]  /*6d30*/  ISETP.GT.AND P2, PT, R13, 0x18, !P2 ;  /* 0x000000180d00780c */ /* 0x000fe40005744270 */
[----:B------:R-:W-:-:S02]  /*6d40*/  FMNMX.FTZ R9, R133, R0, !PT ;  /* 0x0000000085097209 */ /* 0x000fc40007810000 */
[----:B------:R-:W-:Y:S02]  /*6d50*/  ISETP.LT.OR P2, PT, R14, 0x19, P2 ;  /* 0x000000190e00780c */ /* 0x000fe40001741670 */
[----:B------:R-:W-:Y:S02]  /*6d60*/  FMNMX.FTZ R0, R136, R9, !PT ;  /* 0x0000000988007209 */ /* 0x000fe40007810000 */
[----:B------:R-:W-:Y:S02]  /*6d70*/  FSEL R134, R134, -INF , !P2 ;  /* 0xff80000086867808 */ /* 0x000fe40005000000 */
        /* <DEDUP_REMOVED lines=24> */
[----:B------:R-:W-:Y:S02]  /*6f00*/  LOP3.LUT P2, RZ, R18, 0x2000, RZ, 0xc0, !PT ;  /* 0x0000200012ff7812 */ /* 0x000fe4000784c0ff */
[----:B------:R-:W-:Y:S02]  /*6f10*/  FMNMX.FTZ R9, R157, R0, !PT ;  /* 0x000000009d097209 */ /* 0x000fe40007810000 */
[----:B------:R-:W-:-:S02]  /*6f20*/  ISETP.GT.AND P2, PT, R13, 0x29, !P2 ;  /* 0x000000290d00780c */ /* 0x000fc40005744270 */
[----:B------:R-:W-:Y:S02]  /*6f30*/  FMNMX.FTZ R0, R160, R9, !PT ;  /* 0x00000009a0007209 */ /* 0x000fe40007810000 */
[----:B------:R-:W-:Y:S02]  /*6f40*/  ISETP.LT.OR P2, PT, R14, 0x2a, P2 ;  /* 0x0000002a0e00780c */ /* 0x000fe40001741670 */
[----:B------:R-:W-:Y:S02]  /*6f50*/  FMNMX.FTZ R9, R161, R0, !PT ;  /* 0x00000000a1097209 */ /* 0x000fe40007810000 */
[----:B------:R-:W-:Y:S02]  /*6f60*/  FSEL R143, R143, -INF , !P2 ;  /* 0xff8000008f8f7808 */ /* 0x000fe40005000000 */
[C---:B------:R-:W-:Y:S02]  /*6f70*/  LOP3.LUT P2, RZ, R18.reuse, 0x1000, RZ, 0xc0, !PT ;  /* 0x0000100012ff7812 */ /* 0x040fe4000784c0ff */
[----:B------:R-:W-:-:S02]  /*6f80*/  LOP3.LUT P3, RZ, R18, 0x40, RZ, 0xc0, !PT ;  /* 0x0000004012ff7812 */ /* 0x000fc4000786c0ff */
[----:B------:R-:W-:Y:S02]  /*6f90*/  ISETP.GT.AND P2, PT, R13, 0x30, !P2 ;  /* 0x000000300d00780c */ /* 0x000fe40005744270 */
[----:B------:R-:W-:Y:S02]  /*6fa0*/  FMNMX.FTZ R0, R164, R9, !PT ;  /* 0x00000009a4007209 */ /* 0x000fe40007810000 */
[----:B------:R-:W-:Y:S02]  /*6fb0*/  ISETP.LT.OR P2, PT, R14, 0x31, P2 ;  /* 0x000000310e00780c */ /* 0x000fe40001741670 */
[----:B------:R-:W-:Y:S02]  /*6fc0*/  FMNMX.FTZ R10, R165, R0, !PT ;  /* 0x00000000a50a7209 */ /* 0x000fe40007810000 */
[----:B------:R-:W-:Y:S02]  /*6fd0*/  FSEL R146, R146, -INF , !P2 ;  /* 0xff80000092927808 */ /* 0x000fe40005000000 */
[C---:B------:R-:W-:Y:S01]  /*6fe0*/  LOP3.LUT P2, RZ, R18.reuse, 0x800, RZ, 0xc0, !PT ;  /* 0x0000080012ff7812 */ /* 0x040fe2000784c0ff */
[----:B------:R-:W0:Y:S01]  /*6ff0*/  SHFL.BFLY PT, R9, R10, 0x2, 0x1f ;  /* 0x0c401f000a097f89 */ /* 0x000e2200000e0000 */
[----:B------:R-:W-:-:S02]  /*7000*/  LOP3.LUT P6, RZ, R18, 0x20, RZ, 0xc0, !PT ;  /* 0x0000002012ff7812 */ /* 0x000fc400078cc0ff */
[C---:B------:R-:W-:Y:S02]  /*7010*/  ISETP.GT.AND P2, PT, R13.reuse, 0x31, !P2 ;  /* 0x000000310d00780c */ /* 0x040fe40005744270 */
[C---:B------:R-:W-:Y:S02]  /*7020*/  ISETP.GT.AND P4, PT, R13.reuse, 0x51, !P4 ;  /* 0x000000510d00780c */ /* 0x040fe40006784270 */
[----:B------:R-:W-:Y:S02]  /*7030*/  ISETP.LT.OR P2, PT, R14, 0x32, P2 ;  /* 0x000000320e00780c */ /* 0x000fe40001741670 */
[----:B------:R-:W-:Y:S02]  /*7040*/  ISETP.GT.AND P5, PT, R13, 0x58, !P5 ;  /* 0x000000580d00780c */ /* 0x000fe40006fa4270 */
[----:B------:R-:W-:Y:S02]  /*7050*/  FSEL R147, R147, -INF , !P2 ;  /* 0xff80000093937808 */ /* 0x000fe40005000000 */
[----:B------:R-:W-:-:S02]  /*7060*/  LOP3.LUT P2, RZ, R18, 0x400, RZ, 0xc0, !PT ;  /* 0x0000040012ff7812 */ /* 0x000fc4000784c0ff */
[C---:B------:R-:W-:Y:S02]  /*7070*/  ISETP.LT.OR P4, PT, R14.reuse, 0x52, P4 ;  /* 0x000000520e00780c */ /* 0x040fe40002781670 */
[----:B------:R-:W-:Y:S02]  /*7080*/  ISETP.GT.AND P2, PT, R13, 0x38, !P2 ;  /* 0x000000380d00780c */ /* 0x000fe40005744270 */
[C---:B------:R-:W-:Y:S02]  /*7090*/  ISETP.LT.OR P5, PT, R14.reuse, 0x59, P5 ;  /* 0x000000590e00780c */ /* 0x040fe40002fa1670 */
[----:B------:R-:W-:Y:S02]  /*70a0*/  ISETP.LT.OR P2, PT, R14, 0x39, P2 ;  /* 0x000000390e00780c */ /* 0x000fe40001741670 */
[----:B------:R-:W-:Y:S02]  /*70b0*/  FSEL R163, R163, -INF , !P4 ;  /* 0xff800000a3a37808 */ /* 0x000fe40006000000 */
[----:B------:R-:W-:-:S02]  /*70c0*/  FSEL R150, R150, -INF , !P2 ;  /* 0xff80000096967808 */ /* 0x000fc40005000000 */
[----:B------:R-:W-:Y:S02]  /*70d0*/  LOP3.LUT P2, RZ, R18, 0x200, RZ, 0xc0, !PT ;  /* 0x0000020012ff7812 */ /* 0x000fe4000784c0ff */
[----:B0-----:R-:W-:Y:S02]  /*70e0*/  FMNMX.FTZ R11, R10, R9, !PT ;  /* 0x000000090a0b7209 */ /* 0x001fe40007810000 */
[----:B------:R-:W-:Y:S02]  /*70f0*/  ISETP.GT.AND P2, PT, R13, 0x39, !P2 ;  /* 0x000000390d00780c */ /* 0x000fe40005744270 */
[----:B------:R-:W-:Y:S01]  /*7100*/  FSEL R166, R166, -INF , !P5 ;  /* 0xff800000a6a67808 */ /* 0x000fe20006800000 */
[----:B------:R-:W0:Y:S01]  /*7110*/  SHFL.BFLY PT, R0, R11, 0x1, 0x1f ;  /* 0x0c201f000b007f89 */ /* 0x000e2200000e0000 */
[----:B------:R-:W-:-:S04]  /*7120*/  ISETP.LT.OR P2, PT, R14, 0x3a, P2 ;  /* 0x0000003a0e00780c */ /* 0x000fc80001741670 */
[----:B------:R-:W-:Y:S02]  /*7130*/  FSEL R151, R151, -INF , !P2 ;  /* 0xff80000097977808 */ /* 0x000fe40005000000 */
[----:B------:R-:W-:-:S04]  /*7140*/  LOP3.LUT P2, RZ, R18, 0x100, RZ, 0xc0, !PT ;  /* 0x0000010012ff7812 */ /* 0x000fc8000784c0ff */
[----:B------:R-:W-:-:S04]  /*7150*/  ISETP.GT.AND P2, PT, R13, 0x40, !P2 ;  /* 0x000000400d00780c */ /* 0x000fc80005744270 */
[----:B------:R-:W-:-:S04]  /*7160*/  ISETP.LT.OR P2, PT, R14, 0x41, P2 ;  /* 0x000000410e00780c */ /* 0x000fc80001741670 */
[----:B------:R-:W-:Y:S02]  /*7170*/  FSEL R154, R154, -INF , !P2 ;  /* 0xff8000009a9a7808 */ /* 0x000fe40005000000 */
[----:B------:R-:W-:Y:S02]  /*7180*/  LOP3.LUT P2, RZ, R18, 0x80, RZ, 0xc0, !PT ;  /* 0x0000008012ff7812 */ /* 0x000fe4000784c0ff */
[----:B0-----:R-:W-:Y:S02]  /*7190*/  FMNMX.FTZ R9, R11, R0, !PT ;  /* 0x000000000b097209 */ /* 0x001fe40007810000 */
[----:B------:R-:W-:-:S03]  /*71a0*/  ISETP.GT.AND P2, PT, R13, 0x41, !P2 ;  /* 0x000000410d00780c */ /* 0x000fc60005744270 */
[----:B------:R-:W-:Y:S01]  /*71b0*/  FMUL.FTZ R0, R9, UR14 ;  /* 0x0000000e09007c20 */ /* 0x000fe20008410000 */
[----:B------:R-:W-:-:S04]  /*71c0*/  ISETP.LT.OR P2, PT, R14, 0x42, P2 ;  /* 0x000000420e00780c */ /* 0x000fc80001741670 */
[----:B------:R-:W-:Y:S02]  /*71d0*/  FSEL R155, R155, -INF , !P2 ;  /* 0xff8000009b9b7808 */ /* 0x000fe40005000000 */
[C---:B------:R-:W-:Y:S02]  /*71e0*/  ISETP.GT.AND P2, PT, R13.reuse, 0x48, !P3 ;  /* 0x000000480d00780c */ /* 0x040fe40005f44270 */
[----:B------:R-:W-:Y:S02]  /*71f0*/  LOP3.LUT P3, RZ, R18, 0x10, RZ, 0xc0, !PT ;  /* 0x0000001012ff7812 */ /* 0x000fe4000786c0ff */
[----:B------:R-:W-:Y:S02]  /*7200*/  ISETP.LT.OR P2, PT, R14, 0x49, P2 ;  /* 0x000000490e00780c */ /* 0x000fe40001741670 */
[----:B------:R-:W-:Y:S02]  /*7210*/  ISETP.GT.AND P3, PT, R13, 0x50, !P3 ;  /* 0x000000500d00780c */ /* 0x000fe40005f64270 */
[----:B------:R-:W-:-:S02]  /*7220*/  FSEL R158, R158, -INF , !P2 ;  /* 0xff8000009e9e7808 */ /* 0x000fc40005000000 */
[----:B------:R-:W-:Y:S02]  /*7230*/  ISETP.GT.AND P2, PT, R13, 0x49, !P6 ;  /* 0x000000490d00780c */ /* 0x000fe40007744270 */
[----:B------:R-:W-:Y:S02]  /*7240*/  LOP3.LUT P6, RZ, R18, 0x2, RZ, 0xc0, !PT ;  /* 0x0000000212ff7812 */ /* 0x000fe400078cc0ff */
[C---:B------:R-:W-:Y:S02]  /*7250*/  ISETP.LT.OR P2, PT, R14.reuse, 0x4a, P2 ;  /* 0x0000004a0e00780c */ /* 0x040fe40001741670 */
[----:B------:R-:W-:Y:S02]  /*7260*/  ISETP.LT.OR P3, PT, R14, 0x51, P3 ;  /* 0x000000510e00780c */ /* 0x000fe40001f61670 */
[----:B------:R-:W-:Y:S02]  /*7270*/  FSEL R159, R159, -INF , !P2 ;  /* 0xff8000009f9f7808 */ /* 0x000fe40005000000 */
[----:B------:R-:W-:-:S02]  /*7280*/  ISETP.GT.AND P2, PT, R13, RZ, !P6 ;  /* 0x000000ff0d00720c */ /* 0x000fc40007744270 */
[----:B------:R-:W-:Y:S02]  /*7290*/  LOP3.LUT P6, RZ, R18, 0x1, RZ, 0xc0, !PT ;  /* 0x0000000112ff7812 */ /* 0x000fe400078cc0ff */
[----:B------:R-:W-:Y:S02]  /*72a0*/  ISETP.LT.OR P2, PT, R14, 0x1, P2 ;  /* 0x000000010e00780c */ /* 0x000fe40001741670 */
[----:B------:R-:W-:Y:S02]  /*72b0*/  ISETP.GT.AND P6, PT, R13, 0x59, !P6 ;  /* 0x000000590d00780c */ /* 0x000fe400077c4270 */
[----:B------:R-:W-:Y:S02]  /*72c0*/  FSEL R122, R122, -INF , !P2 ;  /* 0xff8000007a7a7808 */ /* 0x000fe40005000000 */
[----:B------:R-:W-:Y:S02]  /*72d0*/  FSETP.NEU.FTZ.AND P2, PT, R9, -INF , PT ;  /* 0xff8000000900780b */ /* 0x000fe40003f5d000 */
[----:B------:R-:W-:-:S02]  /*72e0*/  FMNMX.FTZ R10, R122, R2, !PT ;  /* 0x000000027a0a7209 */ /* 0x000fc40007810000 */
[----:B------:R-:W-:Y:S02]  /*72f0*/  FSEL R0, R0, RZ, P2 ;  /* 0x000000ff00007208 */ /* 0x000fe40001000000 */
        /* <DEDUP_REMOVED lines=8> */
[--C-:B------:R-:W-:Y:S01]  /*7380*/  FFMA.FTZ R190, R124, UR14, -R0.reuse ;  /* 0x0000000e7cbe7c23 */ /* 0x100fe20008010800 */
[----:B------:R-:W-:Y:S01]  /*7390*/  FSEL R167, R167, -INF , !P6 ;  /* 0xff800000a7a77808 */ /* 0x000fe20007000000 */
[----:B------:R-:W-:Y:S01]  /*73a0*/  MUFU.EX2 R11, R11 ;  /* 0x0000000b000b7308 */ /* 0x000fe20000000800 */
[----:B------:R-:W-:Y:S01]  /*73b0*/  FMNMX.FTZ R10, R130, R15, !PT ;  /* 0x0000000f820a7209 */ /* 0x000fe20007810000 */
[--C-:B------:R-:W-:Y:S01]  /*73c0*/  FFMA.FTZ R12, R125, UR14, -R0.reuse ;  /* 0x0000000e7d0c7c23 */ /* 0x100fe20008010800 */
[----:B------:R-:W-:Y:S01]  /*73d0*/  FSEL R132, R9, RZ, P2 ;  /* 0x000000ff09847208 */ /* 0x000fe20001000000 */
[--C-:B------:R-:W-:Y:S01]  /*73e0*/  FFMA.FTZ R184, R128, UR14, -R0.reuse ;  /* 0x0000000e80b87c23 */ /* 0x100fe20008010800 */
[----:B------:R-:W-:Y:S01]  /*73f0*/  FMNMX.FTZ R15, R131, R10, !PT ;  /* 0x0000000a830f7209 */ /* 0x000fe20007810000 */
[--C-:B------:R-:W-:Y:S01]  /*7400*/  FFMA.FTZ R20, R133, UR14, -R0.reuse ;  /* 0x0000000e85147c23 */ /* 0x100fe20008010800 */
[--C-:B------:R-:W-:Y:S01]  /*7410*/  FFMA.FTZ R180, R136, UR14, -R0.reuse ;  /* 0x0000000e88b47c23 */ /* 0x100fe20008010800 */
[----:B------:R-:W-:Y:S01]  /*7420*/  FADD.FTZ R132, -R132, R3 ;  /* 0x0000000384847221 */ /* 0x000fe20000010100 */
        /* <DEDUP_REMOVED lines=9> */
[--C-:B------:R-:W-:Y:S01]  /*74c0*/  FFMA.FTZ R15, R129, UR14, -R0.reuse ;  /* 0x0000000e810f7c23 */ /* 0x100fe20008010800 */
[----:B------:R-:W-:Y:S01]  /*74d0*/  MUFU.EX2 R190, R190 ;  /* 0x000000be00be7308 */ /* 0x000fe20000000800 */
[--C-:B------:R-:W-:Y:S01]  /*74e0*/  FFMA.FTZ R172, R152, UR14, -R0.reuse ;  /* 0x0000000e98ac7c23 */ /* 0x100fe20008010800 */
[----:B------:R-:W-:Y:S01]  /*74f0*/  FMNMX.FTZ R21, R139, R10, !PT ;  /* 0x0000000a8b157209 */ /* 0x000fe20007810000 */
[--C-:B------:R-:W-:Y:S01]  /*7500*/  FFMA.FTZ R124, R153, UR14, -R0.reuse ;  /* 0x0000000e997c7c23 */ /* 0x100fe20008010800 */
        /* <DEDUP_REMOVED lines=8> */
[----:B------:R-:W-:-:S02]  /*7590*/  IMAD.U32 R133, RZ, RZ, UR5 ;  /* 0x00000005ff857e24 */ /* 0x000fc4000f8e00ff */
[----:B------:R-:W-:Y:S02]  /*75a0*/  FMNMX.FTZ R10, R146, R21, !PT ;  /* 0x00000015920a7209 */ /* 0x000fe40007810000 */
[----:B------:R-:W-:Y:S02]  /*75b0*/  @!P1 VIADD R133, R133, 0x30860 ;  /* 0x0003086085859836 */ /* 0x000fe40000000000 */
[----:B------:R-:W-:Y:S01]  /*75c0*/  FMNMX.FTZ R21, R147, R10, !PT ;  /* 0x0000000a93157209 */ /* 0x000fe20007810000 */
[----:B------:R-:W-:Y:S02]  /*75d0*/  MUFU.EX2 R184, R184 ;  /* 0x000000b800b87308 */ /* 0x000fe40000000800 */
[----:B------:R-:W-:Y:S02]  /*75e0*/  @!P1 PRMT R133, RZ, 0x654, R133 ;  /* 0x00000654ff859816 */ /* 0x000fe40000000085 */
[----:B------:R-:W-:Y:S02]  /*75f0*/  FMNMX.FTZ R10, R150, R21, !PT ;  /* 0x00000015960a7209 */ /* 0x000fe40007810000 */
[----:B------:R0:W-:Y:S02]  /*7600*/  @!P1 SYNCS.ARRIVE.TRANS64.RED.A1T0 RZ, [R133+URZ], RZ ;  /* 0x000000ff85ff99a7 */ /* 0x0001e4000810043f */
[----:B------:R-:W-:Y:S01]  /*7610*/  FMNMX.FTZ R21, R151, R10, !PT ;  /* 0x0000000a97157209 */ /* 0x000fe20007810000 */
[----:B------:R-:W-:Y:S03]  /*7620*/  MUFU.EX2 R15, R15 ;  /* 0x0000000f000f7308 */ /* 0x000fe60000000800 */
[----:B------:R-:W-:Y:S01]  /*7630*/  FMNMX.FTZ R10, R154, R21, !PT ;  /* 0x000000159a0a7209 */ /* 0x000fe20007810000 */
[----:B------:R-:W-:-:S03]  /*7640*/  FFMA.FTZ R21, R137, UR14, -R0 ;  /* 0x0000000e89157c23 */ /* 0x000fc60008010800 */
[----:B------:R-:W-:Y:S01]  /*7650*/  FMNMX.FTZ R121, R155, R10, !PT ;  /* 0x0000000a9b797209 */ /* 0x000fe20007810000 */
[----:B------:R-:W-:Y:S03]  /*7660*/  MUFU.EX2 R186, R186 ;  /* 0x000000ba00ba7308 */ /* 0x000fe60000000800 */
[----:B------:R-:W-:Y:S01]  /*7670*/  FMNMX.FTZ R10, R158, R121, !PT ;  /* 0x000000799e0a7209 */ /* 0x000fe20007810000 */
[--C-:B------:R-:W-:Y:S01]  /*7680*/  FFMA.FTZ R121, R149, UR14, -R0.reuse ;  /* 0x0000000e95797c23 */ /* 0x100fe20008010800 */
        /* <DEDUP_REMOVED lines=8> */
[----:B------:R-:W-:Y:S04]  /*7710*/  MUFU.EX2 R180, R180 ;  /* 0x000000b400b47308 */ /* 0x000fe80000000800 */
[----:B------:R-:W1:Y:S04]  /*7720*/  SHFL.BFLY PT, R13, R10, 0x2, 0x1f ;  /* 0x0c401f000a0d7f89 */ /* 0x000e6800000e0000 */
[----:B------:R-:W-:Y:S08]  /*7730*/  MUFU.EX2 R21, R21 ;  /* 0x0000001500157308 */ /* 0x000ff00000000800 */
[----:B------:R-:W-:Y:S08]  /*7740*/  MUFU.EX2 R182, R182 ;  /* 0x000000b600b67308 */ /* 0x000ff00000000800 */
[----:B------:R-:W-:Y:S01]  /*7750*/  MUFU.EX2 R14, R14 ;  /* 0x0000000e000e7308 */ /* 0x000fe20000000800 */
[----:B-1----:R-:W-:-:S07]  /*7760*/  FMNMX.FTZ R13, R10, R13, !PT ;  /* 0x0000000d0a0d7209 */ /* 0x002fce0007810000 */
[----:B------:R-:W-:Y:S01]  /*7770*/  MUFU.EX2 R176, R176 ;  /* 0x000000b000b07308 */ /* 0x000fe20000000800 */
[----:B------:R-:W1:Y:S07]  /*7780*/  SHFL.BFLY PT, R10, R13, 0x1, 0x1f ;  /* 0x0c201f000d0a7f89 */ /* 0x000e6e00000e0000 */
[----:B------:R-:W-:Y:S08]  /*7790*/  MUFU.EX2 R120, R120 ;  /* 0x0000007800787308 */ /* 0x000ff00000000800 */
[----:B------:R-:W-:Y:S08]  /*77a0*/  MUFU.EX2 R178, R178 ;  /* 0x000000b200b27308 */ /* 0x000ff00000000800 */
[----:B------:R-:W-:Y:S01]  /*77b0*/  MUFU.EX2 R121, R121 ;  /* 0x0000007900797308 */ /* 0x000fe20000000800 */
[----:B-1----:R-:W-:Y:S01]  /*77c0*/  FMNMX.FTZ R13, R13, R10, !PT ;  /* 0x0000000a0d0d7209 */ /* 0x002fe20007810000 */
[----:B------:R-:W-:-:S03]  /*77d0*/  FMUL.FTZ R10, R132, UR14 ;  /* 0x0000000e840a7c20 */ /* 0x000fc60008410000 */
[C---:B------:R-:W-:Y:S01]  /*77e0*/  FSETP.NEU.FTZ.AND P2, PT, R13.reuse, -INF , PT ;  /* 0xff8000000d00780b */ /* 0x040fe20003f5d000 */
[----:B------:R-:W-:Y:S02]  /*77f0*/  FMUL.FTZ R129, R13, UR14 ;  /* 0x0000000e0d817c20 */ /* 0x000fe40008410000 */
[----:B------:R-:W1:Y:S03]  /*7800*/  MUFU.EX2 R10, R10 ;  /* 0x0000000a000a7308 */ /* 0x000e660000000800 */
[----:B------:R-:W-:-:S05]  /*7810*/  FSEL R132, R129, RZ, P2 ;  /* 0x000000ff81847208 */ /* 0x000fca0001000000 */
[--C-:B------:R-:W-:Y:S01]  /*7820*/  FFMA.FTZ R191, R126, UR14, -R132.reuse ;  /* 0x0000000e7ebf7c23 */ /* 0x100fe20008010884 */
[--C-:B------:R-:W-:Y:S01]  /*7830*/  FFMA.FTZ R126, R131, UR14, -R132.reuse ;  /* 0x0000000e837e7c23 */ /* 0x100fe20008010884 */
[----:B------:R-:W-:Y:S01]  /*7840*/  FSEL R131, R13, RZ, P2 ;  /* 0x000000ff0d837208 */ /* 0x000fe20001000000 */
[--C-:B------:R-:W-:Y:S01]  /*7850*/  FFMA.FTZ R189, R122, UR14, -R132.reuse ;  /* 0x0000000e7abd7c23 */ /* 0x100fe20008010884 */
[--C-:B------:R-:W-:Y:S01]  /*7860*/  FFMA.FTZ R122, R123, UR14, -R132.reuse ;  /* 0x0000000e7b7a7c23 */ /* 0x100fe20008010884 */
[--C-:B------:R-:W-:Y:S01]  /*7870*/  FFMA.FTZ R185, R130, UR14, -R132.reuse ;  /* 0x0000000e82b97c23 */ /* 0x100fe20008010884 */
[----:B------:R-:W-:Y:S01]  /*7880*/  FFMA.FTZ R123, R127, UR14, -R132 ;  /* 0x0000000e7f7b7c23 */ /* 0x000fe20008010884 */
[----:B------:R-:W-:Y:S01]  /*7890*/  FADD.FTZ R131, -R131, R2 ;  /* 0x0000000283837221 */ /* 0x000fe20000010100 */
[----:B------:R-:W-:Y:S01]  /*78a0*/  MUFU.EX2 R191, R191 ;  /* 0x000000bf00bf7308 */ /* 0x000fe20000000800 */
[----:B-1----:R-:W-:Y:S01]  /*78b0*/  FFMA.FTZ R130, R10, R7, R188 ;  /* 0x000000070a827223 */ /* 0x002fe200000100bc */
[--C-:B------:R-:W-:Y:S01]  /*78c0*/  FFMA.FTZ R187, R134, UR14, -R132.reuse ;  /* 0x0000000e86bb7c23 */ /* 0x100fe20008010884 */
[----:B------:R-:W-:Y:S01]  /*78d0*/  FMUL.FTZ R131, R131, UR14 ;  /* 0x0000000e83837c20 */ /* 0x000fe20008410000 */
[----:B------:R-:W-:Y:S01]  /*78e0*/  FFMA.FTZ R127, R135, UR14, -R132 ;  /* 0x0000000e877f7c23 */ /* 0x000fe20008010884 */
[----:B------:R-:W-:Y:S01]  /*78f0*/  FADD.FTZ R7, R11, R130 ;  /* 0x000000820b077221 */ /* 0x000fe20000010000 */
[--C-:B------:R-:W-:Y:S01]  /*7900*/  FFMA.FTZ R181, R138, UR14, -R132.reuse ;  /* 0x0000000e8ab57c23 */ /* 0x100fe20008010884 */
[--C-:B------:R-:W-:Y:S01]  /*7910*/  FFMA.FTZ R129, R139, UR14, -R132.reuse ;  /* 0x0000000e8b817c23 */ /* 0x100fe20008010884 */
[----:B------:R-:W-:Y:S01]  /*7920*/  MUFU.EX2 R189, R189 ;  /* 0x000000bd00bd7308 */ /* 0x000fe20000000800 */
[----:B------:R-:W-:Y:S01]  /*7930*/  FADD.FTZ R7, R190, R7 ;  /* 0x00000007be077221 */ /* 0x000fe20000010000 */
[--C-:B------:R-:W-:Y:S01]  /*7940*/  FFMA.FTZ R183, R142, UR14, -R132.reuse ;  /* 0x0000000e8eb77c23 */ /* 0x100fe20008010884 */
[--C-:B------:R-:W-:Y:S01]  /*7950*/  FFMA.FTZ R143, R143, UR14, -R132.reuse ;  /* 0x0000000e8f8f7c23 */ /* 0x100fe20008010884 */
[--C-:B------:R-:W-:Y:S01]  /*7960*/  FFMA.FTZ R177, R146, UR14, -R132.reuse ;  /* 0x0000000e92b17c23 */ /* 0x100fe20008010884 */
[----:B------:R-:W-:Y:S01]  /*7970*/  FADD.FTZ R7, R12, R7 ;  /* 0x000000070c077221 */ /* 0x000fe20000010000 */
[--C-:B------:R-:W-:Y:S01]  /*7980*/  FFMA.FTZ R130, R147, UR14, -R132.reuse ;  /* 0x0000000e93827c23 */ /* 0x100fe20008010884 */
[--C-:B------:R-:W-:Y:S01]  /*7990*/  FFMA.FTZ R179, R150, UR14, -R132.reuse ;  /* 0x0000000e96b37c23 */ /* 0x100fe20008010884 */
[----:B------:R1:W2:Y:S01]  /*79a0*/  MUFU.EX2 R0, R131 ;  /* 0x0000008300007308 */ /* 0x0002a20000000800 */
[----:B------:R-:W-:Y:S01]  /*79b0*/  FADD.FTZ R134, R184, R7 ;  /* 0x00000007b8867221 */ /* 0x000fe20000010000 */
[--C-:B------:R-:W-:Y:S01]  /*79c0*/  FFMA.FTZ R173, R154, UR14, -R132.reuse ;  /* 0x0000000e9aad7c23 */ /* 0x100fe20008010884 */
[--C-:B------:R-:W-:Y:S01]  /*79d0*/  FFMA.FTZ R175, R158, UR14, -R132.reuse ;  /* 0x0000000e9eaf7c23 */ /* 0x100fe20008010884 */
[----:B------:R-:W-:Y:S01]  /*79e0*/  F2FP.F16.F32.PACK_AB R190, R12, R190 ;  /* 0x000000be0cbe723e */ /* 0x000fe200000000ff */
[--C-:B------:R-:W-:Y:S01]  /*79f0*/  FFMA.FTZ R159, R159, UR14, -R132.reuse ;  /* 0x0000000e9f9f7c23 */ /* 0x100fe20008010884 */
[--C-:B------:R-:W-:Y:S01]  /*7a00*/  FFMA.FTZ R169, R162, UR14, -R132.reuse ;  /* 0x0000000ea2a97c23 */ /* 0x100fe20008010884 */
[----:B------:R-:W-:Y:S01]  /*7a10*/  FFMA.FTZ R163, R163, UR14, -R132 ;  /* 0x0000000ea3a37c23 */ /* 0x000fe20008010884 */
[----:B------:R-:W3:Y:S01]  /*7a20*/  MUFU.EX2 R122, R122 ;  /* 0x0000007a007a7308 */ /* 0x000ee20000000800 */
[----:B-1----:R-:W-:Y:S01]  /*7a30*/  FADD.FTZ R131, R15, R134 ;  /* 0x000000860f837221 */ /* 0x002fe20000010000 */
[--C-:B------:R-:W-:Y:S01]  /*7a40*/  FFMA.FTZ R166, R166, UR14, -R132.reuse ;  /* 0x0000000ea6a67c23 */ /* 0x100fe20008010884 */
[----:B------:R-:W-:Y:S01]  /*7a50*/  FFMA.FTZ R167, R167, UR14, -R132 ;  /* 0x0000000ea7a77c23 */ /* 0x000fe20008010884 */
[----:B------:R-:W-:Y:S01]  /*7a60*/  F2FP.F16.F32.PACK_AB R188, R11, R188 ;  /* 0x000000bc0bbc723e */ /* 0x000fe200000000ff */
[----:B------:R-:W-:Y:S01]  /*7a70*/  FADD.FTZ R131, R186, R131 ;  /* 0x00000083ba837221 */ /* 0x000fe20000010000 */
[----:B------:R-:W-:-:S02]  /*7a80*/  F2FP.F16.F32.PACK_AB R186, R20, R186 ;  /* 0x000000ba14ba723e */ /* 0x000fc400000000ff */
[----:B------:R-:W1:Y:S01]  /*7a90*/  MUFU.EX2 R123, R123 ;  /* 0x0000007b007b7308 */ /* 0x000e620000000800 */
[----:B--2---:R-:W-:Y:S01]  /*7aa0*/  FFMA.FTZ R7, R0, R6, R189 ;  /* 0x0000000600077223 */ /* 0x004fe200000100bd */
[----:B------:R-:W-:Y:S01]  /*7ab0*/  FADD.FTZ R131, R20, R131 ;  /* 0x0000008314837221 */ /* 0x000fe20000010000 */
[----:B------:R-:W-:Y:S01]  /*7ac0*/  FFMA.FTZ R6, R151, UR14, -R132 ;  /* 0x0000000e97067c23 */ /* 0x000fe20008010884 */
[C---:B------:R-:W-:Y:S01]  /*7ad0*/  ISETP.GT.AND P2, PT, R8.reuse, UR58, PT ;  /* 0x0000003a08007c0c */ /* 0x040fe2000bf44270 */
[----:B------:R-:W-:Y:S02]  /*7ae0*/  VIADD R8, R8, 0xffffffff ;  /* 0xffffffff08087836 */ /* 0x000fe40000000000 */
[----:B------:R-:W-:Y:S01]  /*7af0*/  FADD.FTZ R136, R180, R131 ;  /* 0x00000083b4887221 */ /* 0x000fe20000010000 */
[----:B------:R-:W-:Y:S01]  /*7b00*/  F2FP.F16.F32.PACK_AB R184, R15, R184 ;  /* 0x000000b80fb8723e */ /* 0x000fe200000000ff */
[----:B------:R-:W2:Y:S01]  /*7b10*/  MUFU.EX2 R185, R185 ;  /* 0x000000b900b97308 */ /* 0x000ea20000000800 */
[----:B---3--:R-:W-:Y:S01]  /*7b20*/  FADD.FTZ R134, R122, R7 ;  /* 0x000000077a867221 */ /* 0x008fe20000010000 */
[C---:B------:R-:W-:Y:S01]  /*7b30*/  FADD.FTZ R131, R21.reuse, R136 ;  /* 0x0000008815837221 */ /* 0x040fe20000010000 */
[----:B------:R-:W-:-:S02]  /*7b40*/  F2FP.F16.F32.PACK_AB R180, R21, R180 ;  /* 0x000000b415b4723e */ /* 0x000fc400000000ff */
[----:B------:R-:W-:Y:S01]  /*7b50*/  FADD.FTZ R134, R191, R134 ;  /* 0x00000086bf867221 */ /* 0x000fe20000010000 */
[----:B------:R-:W-:Y:S02]  /*7b60*/  F2FP.F16.F32.PACK_AB R189, R122, R189 ;  /* 0x000000bd7abd723e */ /* 0x000fe400000000ff */
[----:B------:R-:W3:Y:S01]  /*7b70*/  MUFU.EX2 R126, R126 ;  /* 0x0000007e007e7308 */ /* 0x000ee20000000800 */
[C---:B-1----:R-:W-:Y:S01]  /*7b80*/  FADD.FTZ R134, R123.reuse, R134 ;  /* 0x000000867b867221 */ /* 0x042fe20000010000 */
[----:B------:R-:W-:-:S06]  /*7b90*/  F2FP.F16.F32.PACK_AB R191, R123, R191 ;  /* 0x000000bf7bbf723e */ /* 0x000fcc00000000ff */
[----:B------:R-:W1:Y:S01]  /*7ba0*/  MUFU.EX2 R187, R187 ;  /* 0x000000bb00bb7308 */ /* 0x000e620000000800 */
[----:B--2---:R-:W-:-:S07]  /*7bb0*/  FADD.FTZ R7, R185, R134 ;  /* 0x00000086b9077221 */ /* 0x004fce0000010000 */
[----:B------:R-:W2:Y:S01]  /*7bc0*/  MUFU.EX2 R127, R127 ;  /* 0x0000007f007f7308 */ /* 0x000ea20000000800 */
[----:B---3--:R-:W-:Y:S01]  /*7bd0*/  FADD.FTZ R134, R126, R7 ;  /* 0x000000077e867221 */ /* 0x008fe20000010000 */
[----:B------:R-:W-:Y:S01]  /*7be0*/  FADD.FTZ R7, R182, R131 ;  /* 0x00000083b6077221 */ /* 0x000fe20000010000 */
[----:B------:R-:W-:Y:S01]  /*7bf0*/  FFMA.FTZ R131, R155, UR14, -R132 ;  /* 0x0000000e9b837c23 */ /* 0x000fe20008010884 */
[C---:B------:R-:W-:Y:S02]  /*7c00*/  F2FP.F16.F32.PACK_AB R182, R14.reuse, R182 ;  /* 0x000000b60eb6723e */ /* 0x040fe400000000ff */
[----:B------:R-:W-:Y:S01]  /*7c10*/  FADD.FTZ R7, R14, R7 ;  /* 0x000000070e077221 */ /* 0x000fe20000010000 */
[----:B------:R-:W-:Y:S01]  /*7c20*/  F2FP.F16.F32.PACK_AB R185, R126, R185 ;  /* 0x000000b97eb9723e */ /* 0x000fe200000000ff */
[----:B------:R-:W3:Y:S01]  /*7c30*/  MUFU.EX2 R181, R181 ;  /* 0x000000b500b57308 */ /* 0x000ee20000000800 */
[----:B-1----:R-:W-:Y:S01]  /*7c40*/  FADD.FTZ R134, R187, R134 ;  /* 0x00000086bb867221 */ /* 0x002fe20000010000 */
[----:B------:R-:W-:Y:S01]  /*7c50*/  FADD.FTZ R7, R176, R7 ;  /* 0x00000007b0077221 */ /* 0x000fe20000010000 */
[----:B------:R-:W-:-:S03]  /*7c60*/  F2FP.F16.F32.PACK_AB R176, R120, R176 ;  /* 0x000000b078b0723e */ /* 0x000fc600000000ff */
[----:B------:R-:W-:Y:S02]  /*7c70*/  FADD.FTZ R7, R120, R7 ;  /* 0x0000000778077221 */ /* 0x000fe40000010000 */
[----:B------:R-:W1:Y:S01]  /*7c80*/  MUFU.EX2 R129, R129 ;  /* 0x0000008100817308 */ /* 0x000e620000000800 */
[----:B--2---:R-:W-:Y:S01]  /*7c90*/  FADD.FTZ R134, R127, R134 ;  /* 0x000000867f867221 */ /* 0x004fe20000010000 */
[----:B------:R-:W-:Y:S01]  /*7ca0*/  FADD.FTZ R136, R178, R7 ;  /* 0x00000007b2887221 */ /* 0x000fe20000010000 */
[----:B------:R-:W-:Y:S02]  /*7cb0*/  F2FP.F16.F32.PACK_AB R178, R121, R178 ;  /* 0x000000b279b2723e */ /* 0x000fe400000000ff */
[----:B------:R-:W-:Y:S01]  /*7cc0*/  F2FP.F16.F32.PACK_AB R187, R127, R187 ;  /* 0x000000bb7fbb723e */ /* 0x000fe200000000ff */
[----:B0-----:R-:W-:Y:S02]  /*7cd0*/  FADD.FTZ R133, R121, R136 ;  /* 0x0000008879857221 */ /* 0x001fe40000010000 */
[----:B------:R-:W0:Y:S01]  /*7ce0*/  MUFU.EX2 R183, R183 ;  /* 0x000000b700b77308 */ /* 0x000e220000000800 */
[----:B---3--:R-:W-:-:S07]  /*7cf0*/  FADD.FTZ R134, R181, R134 ;  /* 0x00000086b5867221 */ /* 0x008fce0000010000 */
[----:B------:R-:W2:Y:S01]  /*7d00*/  MUFU.EX2 R2, R143 ;  /* 0x0000008f00027308 */ /* 0x000ea20000000800 */
[C---:B-1----:R-:W-:Y:S01]  /*7d10*/  FADD.FTZ R134, R129.reuse, R134 ;  /* 0x0000008681867221 */ /* 0x042fe20000010000 */
[----:B------:R-:W-:-:S06]  /*7d20*/  F2FP.F16.F32.PACK_AB R181, R129, R181 ;  /* 0x000000b581b5723e */ /* 0x000fcc00000000ff */
[----:B------:R-:W1:Y:S01]  /*7d30*/  MUFU.EX2 R172, R172 ;  /* 0x000000ac00ac7308 */ /* 0x000e620000000800 */
[----:B0-----:R-:W-:-:S07]  /*7d40*/  FADD.FTZ R7, R183, R134 ;  /* 0x00000086b7077221 */ /* 0x001fce0000010000 */
        /* <DEDUP_REMOVED lines=35> */
[----:B-1----:R-:W-:Y:S01]  /*7f80*/  FADD.FTZ R20, R170, R11 ;  /* 0x0000000baa147221 */ /* 0x002fe20000010000 */
        /* <DEDUP_REMOVED lines=11> */
[----:B------:R-:W-:-:S03]  /*8040*/  F2FP.F16.F32.PACK_AB R169, R12, R169 ;  /* 0x000000a90ca9723e */ /* 0x000fc600000000ff */
[----:B--2---:R-:W-:-:S04]  /*8050*/  FADD.FTZ R3, R166, R3 ;  /* 0x00000003a6037221 */ /* 0x004fc80000010000 */
[C---:B-1----:R-:W-:Y:S01]  /*8060*/  FADD.FTZ R6, R167.reuse, R3 ;  /* 0x00000003a7067221 */ /* 0x042fe20000010000 */
[----:B------:R-:W-:Y:S01]  /*8070*/  F2FP.F16.F32.PACK_AB R171, R167, R166 ;  /* 0x000000a6a7ab723e */ /* 0x000fe200000000ff */
[----:B------:R-:W-:Y:S01]  /*8080*/  IMAD.MOV.U32 R3, RZ, RZ, R9 ;  /* 0x000000ffff037224 */ /* 0x000fe200078e0009 */
[----:B------:R-:W-:Y:S06]  /*8090*/  @P2 BRA `(.L_x_4406) ;  /* 0xffffffcc00e82947 */ /* 0x000fec000383ffff */
[----:B------:R-:W-:Y:S01]  /*80a0*/  IMAD.MOV.U32 R2, RZ, RZ, R13 ;  /* 0x000000ffff027224 */ /* 0x000fe200078e000d */
[----:B------:R-:W-:Y:S01]  /*80b0*/  UMOV UR36, UR4 ;  /* 0x0000000400247c82 */ /* 0x000fe20008000000 */
[----:B------:R-:W-:Y:S01]  /*80c0*/  IMAD.MOV.U32 R3, RZ, RZ, R9 ;  /* 0x000000ffff037224 */ /* 0x000fe200078e0009 */
[----:B------:R-:W-:-:S06]  /*80d0*/  UMOV UR38, UR7 ;  /* 0x0000000700267c82 */ /* 0x000fcc0008000000 */
.L_x_4389:
[----:B------:R-:W-:Y:S01]  /*80e0*/  ULDC UR4, c[0x0][0x448] ;  /* 0x0001120000047ab9 */ /* 0x000fe20000000800 */
[----:B------:R-:W-:Y:S01]  /*80f0*/  IADD3 R9, R16, 0x1, -R17 ;  /* 0x0000000110097810 */ /* 0x000fe20007ffe811 */
[----:B------:R-:W-:Y:S01]  /*8100*/  UISETP.NE.AND UP0, UPT, UR4, 0x1, UPT ;  /* 0x000000010400788c */ /* 0x000fe2000bf05270 */
[----:B------:R-:W-:Y:S02]  /*8110*/  ULDC UR10, c[0x0][0x9e4] ;  /* 0x00027900000a7ab9 */ /* 0x000fe40000000800 */
[----:B------:R-:W-:Y:S01]  /*8120*/  R2UR UR7, R9 ;  /* 0x00000000090772ca */ /* 0x000fe200000e0000 */
[----:B------:R-:W-:Y:S02]  /*8130*/  UISETP.GE.AND UP1, UPT, UR10, 0x1, UPT ;  /* 0x000000010a00788c */ /* 0x000fe4000bf26270 */
[----:B------:R-:W-:-:S04]  /*8140*/  UIADD3 UR6, UR39, 0x7f, URZ ;  /* 0x0000007f27067890 */ /* 0x000fc8000fffe03f */
[----:B------:R-:W-:Y:S01]  /*8150*/  PLOP3.LUT P2, PT, PT, PT, UP1, 0x40, 0x0 ;  /* 0x000000000000781c */ /* 0x000fe20003f4e818 */
[----:B------:R-:W-:Y:S01]  /*8160*/  @UP0 ULDC UR4, c[0x0][0x44c] ;  /* 0x0001130000040ab9 */ /* 0x000fe20000000800 */
[----:B------:R-:W-:Y:S01]  /*8170*/  @UP0 ULDC UR11, c[0x0][0x450] ;  /* 0x00011400000b0ab9 */ /* 0x000fe20000000800 */
[----:B------:R-:W-:-:S04]  /*8180*/  UIMAD.WIDE.U32 UR4, UR6, UR4, URZ ;  /* 0x00000004060472a5 */ /* 0x000fc8000f8e003f */
[----:B------:R-:W-:-:S04]  /*8190*/  @UP0 USHF.R.U32.HI UR6, URZ, UR11, UR5 ;  /* 0x0000000b3f060299 */ /* 0x000fc80008011605 */
[----:B------:R-:W-:-:S04]  /*81a0*/  UIADD3 UR6, UR7, UR6, URZ ;  /* 0x0000000607067290 */ /* 0x000fc8000fffe03f */
[----:B------:R-:W-:Y:S01]  /*81b0*/  UIADD3 UR15, UR6, -UR15, URZ ;  /* 0x8000000f060f7290 */ /* 0x000fe2000fffe03f */
[----:B------:R-:W-:Y:S11]  /*81c0*/  @P2 BRA `(.L_x_4407) ;  /* 0x0000000000482947 */ /* 0x000ff60003800000 */
        /* <DEDUP_REMOVED lines=11> */
.L_x_4408:
[----:B------:R-:W-:-:S11]  /*8280*/  UISETP.NE.AND UP2, UPT, UR10, 0x1, UPT ;  /* 0x000000010a00788c */ /* 0x000fd6000bf45270 */
[----:B------:R-:W-:Y:S02]  /*8290*/  @UP2 ULDC.64 UR4, c[0x0][0x9e8] ;  /* 0x00027a0000042ab9 */ /* 0x000fe40000000a00 */
[----:B------:R-:W-:-:S04]  /*82a0*/  UIMAD.WIDE.U32 UR6, UR11, UR4, URZ ;  /* 0x000000040b0672a5 */ /* 0x000fc8000f8e003f */
[----:B------:R-:W-:-:S12]  /*82b0*/  @UP2 USHF.R.U32.HI UR11, URZ, UR5, UR7 ;  /* 0x000000053f0b2299 */ /* 0x000fd80008011607 */
.L_x_4409:
[----:B------:R-:W-:-:S04]  /*82c0*/  UIMAD UR10, UR11, UR10, URZ ;  /* 0x0000000a0b0a72a4 */ /* 0x000fc8000f8e023f */
[----:B------:R-:W-:-:S04]  /*82d0*/  UISETP.LT.AND UP2, UPT, UR15, UR10, UPT ;  /* 0x0000000a0f00728c */ /* 0x000fc8000bf41270 */
[----:B------:R-:W-:-:S12]  /*82e0*/  USEL UR15, UR15, UR10, !UP2 ;  /* 0x0000000a0f0f7287 */ /* 0x000fd8000d000000 */
.L_x_4407:
[----:B------:R-:W-:-:S04]  /*82f0*/  UIADD3 UR4, UR15, 0x5f, URZ ;  /* 0x0000005f0f047890 */ /* 0x000fc8000fffe03f */
        /* <DEDUP_REMOVED lines=12> */
.L_x_4419:
        /* <DEDUP_REMOVED lines=8> */
.L_x_4411:
[----:B------:R-:W-:Y:S01]  /*8440*/  ULEA UR5, UR36, UR37, 0x3 ;  /* 0x0000002524057291 */ /* 0x000fe2000f8e183f */
[----:B------:R-:W-:-:S05]  /*8450*/  IMAD.U32 R2, RZ, RZ, UR38 ;  /* 0x00000026ff027e24 */ /* 0x000fca000f8e00ff */
[----:B------:R-:W-:-:S04]  /*8460*/  SHF.L.U32 R2, R2, 0x1f, RZ ;  /* 0x0000001f02027819 */ /* 0x000fc800000006ff */
[----:B------:R0:W1:Y:S01]  /*8470*/  SYNCS.PHASECHK.TRANS64.TRYWAIT P2, [UR5+0x30830], R2 ;  /* 0x03083002ff0075a7 */ /* 0x0000620008040145 */
[----:B------:R-:W-:Y:S05]  /*8480*/  @!P0 BRA `(.L_x_4412) ;  /* 0x0000000000048947 */ /* 0x000fea0003800000 */
[----:B------:R-:W-:Y:S01]  /*8490*/  BPT.TRAP 0x1 ;  /* 0x000000040000795c */ /* 0x000fe20000300000 */
.L_x_4412:
[-C--:B------:R-:W-:Y:S01]  /*84a0*/  FMUL.FTZ R24, R24, R10.reuse ;  /* 0x0000000a18187220 */ /* 0x080fe20000410000 */
[----:B------:R-:W-:Y:S01]  /*84b0*/  FMUL.FTZ R25, R25, R10 ;  /* 0x0000000a19197220 */ /* 0x000fe20000410000 */
[----:B-1----:R-:W-:Y:S06]  /*84c0*/  @P2 BRA `(.L_x_4413) ;  /* 0x0000000000082947 */ /* 0x002fec0003800000 */
[----:B------:R-:W1:Y:S02]  /*84d0*/  SYNCS.PHASECHK.TRANS64.TRYWAIT P2, [UR5+0x30830], R2 ;  /* 0x03083002ff0075a7 */ /* 0x000e640008040145 */
[----:B-1----:R-:W-:Y:S05]  /*84e0*/  @!P2 BRA `(.L_x_4414) ;  /* 0x0000011400e4a947 */ /* 0x002fea0003800000 */
.L_x_4413:
        /* <DEDUP_REMOVED lines=161> */
.L_x_4415:
[----:B------:R-:W-:Y:S01]  /*8f00*/  ULEA UR5, UR4, UR37, 0x3 ;  /* 0x0000002504057291 */ /* 0x000fe2000f8e183f */
[----:B------:R-:W-:-:S05]  /*8f10*/  IMAD.U32 R0, RZ, RZ, UR6 ;  /* 0x00000006ff007e24 */ /* 0x000fca000f8e00ff */
[----:B------:R-:W-:-:S04]  /*8f20*/  SHF.L.U32 R0, R0, 0x1f, RZ ;  /* 0x0000001f00007819 */ /* 0x000fc800000006ff */
[----:B------:R2:W3:Y:S01]  /*8f30*/  SYNCS.PHASECHK.TRANS64.TRYWAIT P2, [UR5+0x30850], R0 ;  /* 0x03085000ff0075a7 */ /* 0x0004e20008040145 */
[----:B------:R-:W-:Y:S05]  /*8f40*/  @!P0 BRA `(.L_x_4416) ;  /* 0x0000000000048947 */ /* 0x000fea0003800000 */
[----:B------:R-:W-:Y:S01]  /*8f50*/  BPT.TRAP 0x1 ;  /* 0x000000040000795c */ /* 0x000fe20000300000 */
.L_x_4416:
[----:B---3--:R-:W-:Y:S05]  /*8f60*/  @P2 BRA `(.L_x_4417) ;  /* 0x0000000000082947 */ /* 0x008fea0003800000 */
[----:B------:R-:W3:Y:S02]  /*8f70*/  SYNCS.PHASECHK.TRANS64.TRYWAIT P2, [UR5+0x30850], R0 ;  /* 0x03085000ff0075a7 */ /* 0x000ee40008040145 */
[----:B---3--:R-:W-:Y:S05]  /*8f80*/  @!P2 BRA `(.L_x_4418) ;  /* 0x0000010c0054a947 */ /* 0x008fea0003800000 */
.L_x_4417:
[----:B------:R-:W-:Y:S01]  /*8f90*/  UIADD3 UR6, UR37, 0x400, URZ ;  /* 0x0000040025067890 */ /* 0x000fe2000fffe03f */
[----:B------:R-:W-:Y:S01]  /*8fa0*/  WARPGROUP.ARRIVE ;  /* 0x00000000000079c5 */ /* 0x000fe20000000000 */
[----:B------:R-:W-:Y:S01]  /*8fb0*/  UMOV UR11, 0x40000040 ;  /* 0x40000040000b7882 */ /* 0x000fe20000000000 */
[----:B0-2---:R-:W-:Y:S01]  /*8fc0*/  FMNMX.FTZ R0, R120, R9, !PT ;  /* 0x0000000978007209 */ /* 0x005fe20007810000 */
[----:B------:R-:W-:Y:S01]  /*8fd0*/  USHF.R.U32.HI UR6, URZ, 0x4, UR6 ;  /* 0x000000043f067899 */ /* 0x000fe20008011606 */
[C---:B------:R-:W-:Y:S01]  /*8fe0*/  ISETP.GT.AND P2, PT, R8.reuse, UR58, PT ;  /* 0x0000003a08007c0c */ /* 0x040fe2000bf44270 */
[----:B------:R-:W-:Y:S01]  /*8ff0*/  UMOV UR14, UR59 ;  /* 0x0000003b000e7c82 */ /* 0x000fe20008000000 */
[----:B-1----:R-:W-:Y:S01]  /*9000*/  FMNMX.FTZ R3, R121, R0, !PT ;  /* 0x0000000079037209 */ /* 0x002fe20007810000 */
[----:B------:R-:W-:Y:S01]  /*9010*/  ULOP3.LUT UR6, UR6, 0x3fff, URZ, 0xc0, !UPT ;  /* 0x00003fff06067892 */ /* 0x000fe2000f8ec03f */
[----:B------:R-:W-:Y:S02]  /*9020*/  VIADD R8, R8, 0xffffffff ;  /* 0xffffffff08087836 */ /* 0x000fe40000000000 */
[----:B------:R-:W-:Y:S01]  /*9030*/  FMNMX.FTZ R0, R124, R3, !PT ;  /* 0x000000037c007209 */ /* 0x000fe20007810000 */
[----:B------:R-:W-:-:S03]  /*9040*/  ULOP3.LUT UR6, UR6, 0x3000000, URZ, 0xfc, !UPT ;  /* 0x0300000006067892 */ /* 0x000fc6000f8efc3f */
[----:B------:R-:W-:Y:S01]  /*9050*/  FMNMX.FTZ R3, R125, R0, !PT ;  /* 0x000000007d037209 */ /* 0x000fe20007810000 */
[----:B------:R-:W-:-:S03]  /*9060*/  UIMAD UR4, UR4, 0x900, UR6 ;  /* 0x00000900040478a4 */ /* 0x000fc6000f8e0206 */
[----:B------:R-:W-:Y:S01]  /*9070*/  FMNMX.FTZ R0, R128, R3, !PT ;  /* 0x0000000380007209 */ /* 0x000fe20007810000 */
[----:B------:R-:W-:-:S03]  /*9080*/  UMOV UR6, UR38 ;  /* 0x0000002600067c82 */ /* 0x000fc60008000000 */
        /* <DEDUP_REMOVED lines=27> */
[----:B0-----:R-:W-:-:S05]  /*9240*/  FMNMX.FTZ R3, R12, R3, !PT ;  /* 0x000000030c037209 */ /* 0x001fca0007810000 */
        /* <DEDUP_REMOVED lines=30> */
[----:B------:R-:W-:Y:S01]  /*9430*/  FFMA.FTZ R13, R133, UR14, -R0 ;  /* 0x0000000e850d7c23 */ /* 0x000fe20008010800 */
[----:B------:R-:W-:Y:S02]  /*9440*/  MUFU.EX2 R14, R14 ;  /* 0x0000000e000e7308 */ /* 0x000fe40000000800 */
[----:B------:R-:W-:-:S04]  /*9450*/  FMNMX.FTZ R21, R151, R2, !PT ;  /* 0x0000000297157209 */ /* 0x000fc80007810000 */
[----:B------:R-:W-:Y:S02]  /*9460*/  FMNMX.FTZ R2, R154, R21, !PT ;  /* 0x000000159a027209 */ /* 0x000fe40007810000 */
[----:B------:R-:W-:Y:S02]  /*9470*/  MUFU.EX2 R13, R13 ;  /* 0x0000000d000d7308 */ /* 0x000fe40000000800 */
[----:B------:R-:W-:-:S04]  /*9480*/  FMNMX.FTZ R21, R155, R2, !PT ;  /* 0x000000029b157209 */ /* 0x000fc80007810000 */
[----:B------:R-:W-:Y:S01]  /*9490*/  FMNMX.FTZ R2, R158, R21, !PT ;  /* 0x000000159e027209 */ /* 0x000fe20007810000 */
[----:B------:R-:W-:Y:S02]  /*94a0*/  WARPGROUP.DEPBAR.LE gsb0, 0x0 ;  /* 0x00008000000079c5 */ /* 0x000fe40000010000 */
[----:B------:R-:W-:Y:S01]  /*94b0*/  WARPGROUP.ARRIVE ;  /* 0x00000000000079c5 */ /* 0x000fe20000000000 */
[----:B------:R-:W-:Y:S01]  /*94c0*/  FMNMX.FTZ R21, R159, R2, !PT ;  /* 0x000000029f157209 */ /* 0x000fe20007810000 */
[--C-:B------:R-:W-:Y:S01]  /*94d0*/  FFMA.FTZ R188, R120, UR14, -R0.reuse ;  /* 0x0000000e78bc7c23 */ /* 0x100fe20008010800 */
[--C-:B------:R-:W-:Y:S01]  /*94e0*/  FFMA.FTZ R190, R124, UR14, -R0.reuse ;  /* 0x0000000e7cbe7c23 */ /* 0x100fe20008010800 */
[--C-:B------:R-:W-:Y:S01]  /*94f0*/  FFMA.FTZ R120, R149, UR14, -R0.reuse ;  /* 0x0000000e95787c23 */ /* 0x100fe20008010800 */
[----:B------:R-:W-:Y:S01]  /*9500*/  FMNMX.FTZ R2, R162, R21, !PT ;  /* 0x00000015a2027209 */ /* 0x000fe20007810000 */
[----:B------:R-:W-:Y:S01]  /*9510*/  HGMMA.64x192x16.F32 R24, R184, gdesc[UR8].tnspB, R24, gsb0 ;  /* 0x42e00008b8187df0 */ /* 0x000fe20008000818 */
[----:B------:R-:W-:Y:S01]  /*9520*/  UIADD3 UR10, UR4, 0x100, URZ ;  /* 0x00000100040a7890 */ /* 0x000fe2000fffe03f */
[--C-:B------:R-:W-:Y:S01]  /*9530*/  FFMA.FTZ R124, R161, UR14, -R0.reuse ;  /* 0x0000000ea17c7c23 */ /* 0x100fe20008010800 */
[----:B------:R-:W-:Y:S01]  /*9540*/  UMOV UR11, 0x40000040 ;  /* 0x40000040000b7882 */ /* 0x000fe20000000000 */
[----:B------:R-:W-:Y:S01]  /*9550*/  FMNMX.FTZ R21, R163, R2, !PT ;  /* 0x00000002a3157209 */ /* 0x000fe20007810000 */
[----:B------:R-:W0:Y:S03]  /*9560*/  MUFU.EX2 R188, R188 ;  /* 0x000000bc00bc7308 */ /* 0x000e260000000800 */
[----:B------:R-:W-:Y:S01]  /*9570*/  FMNMX.FTZ R2, R166, R21, !PT ;  /* 0x00000015a6027209 */ /* 0x000fe20007810000 */
[----:B------:R-:W-:-:S03]  /*9580*/  FFMA.FTZ R21, R145, UR14, -R0 ;  /* 0x0000000e91157c23 */ /* 0x000fc60008010800 */
        /* <DEDUP_REMOVED lines=10> */
[----:B------:R-:W-:Y:S01]  /*9630*/  MUFU.EX2 R124, R124 ;  /* 0x0000007c007c7308 */ /* 0x000fe20000000800 */
[----:B-1----:R-:W-:-:S07]  /*9640*/  FMNMX.FTZ R2, R129, R2, !PT ;  /* 0x0000000281027209 */ /* 0x002fce0007810000 */
[----:B------:R-:W-:Y:S01]  /*9650*/  MUFU.EX2 R129, R164 ;  /* 0x000000a400817308 */ /* 0x000fe20000000800 */
[----:B------:R-:W-:Y:S02]  /*9660*/  WARPGROUP.DEPBAR.LE gsb0, 0x0 ;  /* 0x00008000000079c5 */ /* 0x000fe40000010000 */
[----:B------:R-:W-:Y:S01]  /*9670*/  WARPGROUP.ARRIVE ;  /* 0x00000000000079c5 */ /* 0x000fe20000000000 */
[--C-:B------:R-:W-:Y:S01]  /*9680*/  FFMA.FTZ R186, R132, UR14, -R0.reuse ;  /* 0x0000000e84ba7c23 */ /* 0x100fe20008010800 */
[--C-:B------:R-:W-:Y:S01]  /*9690*/  FFMA.FTZ R184, R128, UR14, -R0.reuse ;  /* 0x0000000e80b87c23 */ /* 0x100fe20008010800 */
[----:B------:R-:W-:Y:S01]  /*96a0*/  FMUL.FTZ R132, R2, UR14 ;  /* 0x0000000e02847c20 */ /* 0x000fe20008410000 */
[----:B------:R-:W-:Y:S02]  /*96b0*/  FFMA.FTZ R128, R141, UR14, -R0 ;  /* 0x0000000e8d807c23 */ /* 0x000fe40008010800 */
[----:B------:R-:W-:Y:S01]  /*96c0*/  HGMMA.64x192x16.F32 R24, R180, gdesc[UR8].tnspB, R24, gsb0 ;  /* 0x42e00008b4187df0 */ /* 0x000fe20008000818 */
        /* <DEDUP_REMOVED lines=10> */
[----:B------:R-:W-:Y:S02]  /*9770*/  IMAD.U32 R127, RZ, RZ, UR5 ;  /* 0x00000005ff7f7e24 */ /* 0x000fe4000f8e00ff */
        /* <DEDUP_REMOVED lines=10> */
[----:B------:R-:W-:-:S02]  /*9820*/  FFMA.FTZ R166, R166, UR14, -R132 ;  /* 0x0000000ea6a67c23 */ /* 0x000fc40008010884 */
        /* <DEDUP_REMOVED lines=10> */
[----:B------:R-:W1:Y:S08]  /*98d0*/  MUFU.EX2 R159, R159 ;  /* 0x0000009f009f7308 */ /* 0x000e700000000800 */
[----:B------:R-:W-:Y:S08]  /*98e0*/  MUFU.EX2 R162, R162 ;  /* 0x000000a200a27308 */ /* 0x000ff00000000800 */
[----:B------:R-:W-:Y:S08]  /*98f0*/  MUFU.EX2 R163, R163 ;  /* 0x000000a300a37308 */ /* 0x000ff00000000800 */
[----:B------:R-:W-:Y:S01]  /*9900*/  MUFU.EX2 R166, R166 ;  /* 0x000000a600a67308 */ /* 0x000fe20000000800 */
[----:B------:R-:W-:-:S02]  /*9910*/  WARPGROUP.DEPBAR.LE gsb0, 0x0 ;  /* 0x00008000000079c5 */ /* 0x000fc40000010000 */
[----:B------:R-:W-:Y:S01]  /*9920*/  WARPGROUP.ARRIVE ;  /* 0x00000000000079c5 */ /* 0x000fe20000000000 */
[--C-:B------:R-:W-:Y:S01]  /*9930*/  FFMA.FTZ R180, R136, UR14, -R0.reuse ;  /* 0x0000000e88b47c23 */ /* 0x100fe20008010800 */
[----:B------:R-:W-:Y:S01]  /*9940*/  FFMA.FTZ R182, R140, UR14, -R0 ;  /* 0x0000000e8cb67c23 */ /* 0x000fe20008010800 */
[----:B------:R-:W-:Y:S01]  /*9950*/  FFMA.FTZ R183, R142, UR14, -R132 ;  /* 0x0000000e8eb77c23 */ /* 0x000fe20008010884 */
[----:B0-----:R-:W-:Y:S01]  /*9960*/  FFMA.FTZ R142, R10, R7, R188 ;  /* 0x000000070a8e7223 */ /* 0x001fe200000100bc */
[--C-:B------:R-:W-:Y:S01]  /*9970*/  FFMA.FTZ R136, R135, UR14, -R132.reuse ;  /* 0x0000000e87887c23 */ /* 0x100fe20008010884 */
[----:B------:R-:W-:Y:S01]  /*9980*/  HGMMA.64x192x16.F32 R24, R176, gdesc[UR8].tnspB, R24, gsb0 ;  /* 0x42e00008b0187df0 */ /* 0x000fe20008000818 */
[----:B------:R-:W-:Y:S01]  /*9990*/  UIADD3 UR10, UR4, 0x200, URZ ;  /* 0x00000200040a7890 */ /* 0x000fe2000fffe03f */
[--C-:B------:R-:W-:Y:S01]  /*99a0*/  FFMA.FTZ R181, R138, UR14, -R132.reuse ;  /* 0x0000000e8ab57c23 */ /* 0x100fe20008010884 */
[----:B------:R-:W-:Y:S01]  /*99b0*/  UMOV UR11, 0x40000040 ;  /* 0x40000040000b7882 */ /* 0x000fe20000000000 */
[----:B------:R-:W-:Y:S01]  /*99c0*/  MUFU.EX2 R180, R180 ;  /* 0x000000b400b47308 */ /* 0x000fe20000000800 */
[--C-:B------:R-:W-:Y:S01]  /*99d0*/  FFMA.FTZ R138, R143, UR14, -R132.reuse ;  /* 0x0000000e8f8a7c23 */ /* 0x100fe20008010884 */
[----:B------:R-:W-:Y:S01]  /*99e0*/  FFMA.FTZ R140, R147, UR14, -R132 ;  /* 0x0000000e938c7c23 */ /* 0x000fe20008010884 */
[----:B------:R-:W-:-:S05]  /*99f0*/  F2FP.F16.F32.PACK_AB R188, R9, R188 ;  /* 0x000000bc09bc723e */ /* 0x000fca00000000ff */
        /* <DEDUP_REMOVED lines=10> */
[--C-:B------:R-:W-:Y:S01]  /*9aa0*/  FFMA.FTZ R177, R146, UR14, -R132.reuse ;  /* 0x0000000e92b17c23 */ /* 0x100fe20008010884 */
[----:B------:R-:W-:Y:S02]  /*9ab0*/  FFMA.FTZ R179, R150, UR14, -R132 ;  /* 0x0000000e96b37c23 */ /* 0x000fe40008010884 */
[----:B------:R-:W-:Y:S01]  /*9ac0*/  HGMMA.64x192x16.F32 R24, R172, gdesc[UR8].tnspB, R24, gsb0 ;  /* 0x42e00008ac187df0 */ /* 0x000fe20008000818 */
[----:B------:R-:W-:Y:S01]  /*9ad0*/  UIADD3 UR10, UR4, 0x280, URZ ;  /* 0x00000280040a7890 */ /* 0x000fe2000fffe03f */
[----:B------:R-:W-:Y:S01]  /*9ae0*/  MUFU.EX2 R176, R176 ;  /* 0x000000b000b07308 */ /* 0x000fe20000000800 */
[----:B------:R-:W-:Y:S01]  /*9af0*/  UMOV UR11, 0x40000040 ;  /* 0x40000040000b7882 */ /* 0x000fe20000000000 */
[----:B------:R-:W-:-:S06]  /*9b00*/  UMOV UR4, UR36 ;  /* 0x0000002400047c82 */ /* 0x000fcc0008000000 */
[----:B------:R-:W-:Y:S08]  /*9b10*/  MUFU.EX2 R177, R177 ;  /* 0x000000b100b17308 */ /* 0x000ff00000000800 */
[----:B------:R-:W-:Y:S08]  /*9b20*/  MUFU.EX2 R178, R178 ;  /* 0x000000b200b27308 */ /* 0x000ff00000000800 */
[----:B------:R-:W-:Y:S01]  /*9b30*/  MUFU.EX2 R179, R179 ;  /* 0x000000b300b37308 */ /* 0x000fe20000000800 */
[----:B------:R-:W-:-:S02]  /*9b40*/  WARPGROUP.DEPBAR.LE gsb0, 0x0 ;  /* 0x00008000000079c5 */ /* 0x000fc40000010000 */
[----:B------:R-:W-:Y:S01]  /*9b50*/  WARPGROUP.ARRIVE ;  /* 0x00000000000079c5 */ /* 0x000fe20000000000 */
[--C-:B------:R-:W-:Y:S01]  /*9b60*/  FFMA.FTZ R172, R152, UR14, -R0.reuse ;  /* 0x0000000e98ac7c23 */ /* 0x100fe20008010800 */
[----:B------:R-:W-:Y:S01]  /*9b70*/  FFMA.FTZ R174, R156, UR14, -R0 ;  /* 0x0000000e9cae7c23 */ /* 0x000fe20008010800 */
[----:B------:R-:W-:Y:S01]  /*9b80*/  FADD.FTZ R0, -R2, R11 ;  /* 0x0000000b02007221 */ /* 0x000fe20000010100 */
[----:B------:R-:W-:Y:S01]  /*9b90*/  FFMA.FTZ R173, R154, UR14, -R132 ;  /* 0x0000000e9aad7c23 */ /* 0x000fe20008010884 */
[----:B------:R-:W-:Y:S01]  /*9ba0*/  MUFU.EX2 R11, R165 ;  /* 0x000000a5000b7308 */ /* 0x000fe20000000800 */
[----:B------:R-:W-:Y:S01]  /*9bb0*/  HGMMA.64x192x16.F32 R24, R168, gdesc[UR8].tnspB, R24, gsb0 ;  /* 0x42e00008a8187df0 */ /* 0x000fe20008000818 */
[----:B------:R-:W-:Y:S01]  /*9bc0*/  FMUL.FTZ R0, R0, UR14 ;  /* 0x0000000e00007c20 */ /* 0x000fe20008410000 */
[----:B-1----:R-:W-:-:S05]  /*9bd0*/  F2FP.F16.F32.PACK_AB R175, R159, R158 ;  /* 0x0000009e9faf723e */ /* 0x002fca00000000ff */
[----:B------:R-:W0:Y:S08]  /*9be0*/  MUFU.EX2 R0, R0 ;  /* 0x0000000000007308 */ /* 0x000e300000000800 */
[----:B------:R-:W-:Y:S08]  /*9bf0*/  MUFU.EX2 R172, R172 ;  /* 0x000000ac00ac7308 */ /* 0x000ff00000000800 */
[----:B------:R-:W-:Y:S01]  /*9c00*/  MUFU.EX2 R173, R173 ;  /* 0x000000ad00ad7308 */ /* 0x000fe20000000800 */
[----:B0-----:R-:W-:Y:S01]  /*9c10*/  FFMA.FTZ R7, R0, R6, R189 ;  /* 0x0000000600077223 */ /* 0x001fe200000100bd */
[----:B------:R-:W-:-:S06]  /*9c20*/  F2FP.F16.F32.PACK_AB R189, R122, R189 ;  /* 0x000000bd7abd723e */ /* 0x000fcc00000000ff */
[----:B------:R-:W-:Y:S01]  /*9c30*/  MUFU.EX2 R174, R174 ;  /* 0x000000ae00ae7308 */ /* 0x000fe20000000800 */
[----:B------:R-:W-:Y:S02]  /*9c40*/  WARPGROUP.DEPBAR.LE gsb0, 0x0 ;  /* 0x00008000000079c5 */ /* 0x000fe40000010000 */
[----:B------:R0:W-:Y:S01]  /*9c50*/  @!P1 SYNCS.ARRIVE.TRANS64.RED.A1T0 RZ, [R123+URZ], RZ ;  /* 0x000000ff7bff99a7 */ /* 0x0001e2000810043f */
[----:B------:R-:W-:Y:S02]  /*9c60*/  F2FP.F16.F32.PACK_AB R170, R11, R129 ;  /* 0x000000810baa723e */ /* 0x000fe400000000ff */
[----:B------:R-:W-:Y:S02]  /*9c70*/  F2FP.F16.F32.PACK_AB R168, R124, R20 ;  /* 0x000000147ca8723e */ /* 0x000fe400000000ff */
[----:B------:R-:W-:Y:S01]  /*9c80*/  F2FP.F16.F32.PACK_AB R169, R163, R162 ;  /* 0x000000a2a3a9723e */ /* 0x000fe200000000ff */
[----:B0-----:R-:W-:-:S05]  /*9c90*/  @!P1 VIADD R123, R127, 0x30860 ;  /* 0x000308607f7b9836 */ /* 0x001fca0000000000 */
[----:B------:R-:W-:Y:S01]  /*9ca0*/  @!P1 PRMT R6, RZ, 0x654, R123 ;  /* 0x00000654ff069816 */ /* 0x000fe2000000007b */
[----:B------:R-:W-:Y:S01]  /*9cb0*/  FADD.FTZ R123, R9, R142 ;  /* 0x0000008e097b7221 */ /* 0x000fe20000010000 */
[----:B------:R-:W-:Y:S02]  /*9cc0*/  FADD.FTZ R142, R122, R7 ;  /* 0x000000077a8e7221 */ /* 0x000fe40000010000 */
[----:B------:R0:W-:Y:S01]  /*9cd0*/  @!P1 SYNCS.ARRIVE.TRANS64.RED.A1T0 RZ, [R6+URZ], RZ ;  /* 0x000000ff06ff99a7 */ /* 0x0001e2000810043f */
[----:B------:R-:W-:Y:S01]  /*9ce0*/  FADD.FTZ R144, R190, R123 ;  /* 0x0000007bbe907221 */ /* 0x000fe20000010000 */
[----:B------:R-:W-:Y:S01]  /*9cf0*/  FADD.FTZ R7, R191, R142 ;  /* 0x0000008ebf077221 */ /* 0x000fe20000010000 */
[----:B------:R-:W-:Y:S01]  /*9d00*/  FFMA.FTZ R142, R155, UR14, -R132 ;  /* 0x0000000e9b8e7c23 */ /* 0x000fe20008010884 */
[C---:B------:R-:W-:Y:S01]  /*9d10*/  F2FP.F16.F32.PACK_AB R190, R15.reuse, R190 ;  /* 0x000000be0fbe723e */ /* 0x040fe200000000ff */
[----:B------:R-:W-:Y:S01]  /*9d20*/  FADD.FTZ R123, R15, R144 ;  /* 0x000000900f7b7221 */ /* 0x000fe20000010000 */
[C---:B------:R-:W-:Y:S01]  /*9d30*/  FADD.FTZ R144, R126.reuse, R7 ;  /* 0x000000077e907221 */ /* 0x040fe20000010000 */
[----:B------:R-:W-:Y:S01]  /*9d40*/  F2FP.F16.F32.PACK_AB R191, R126, R191 ;  /* 0x000000bf7ebf723e */ /* 0x000fe200000000ff */
[----:B0-----:R-:W-:Y:S01]  /*9d50*/  FFMA.FTZ R6, R151, UR14, -R132 ;  /* 0x0000000e97067c23 */ /* 0x001fe20008010884 */
[----:B------:R-:W-:Y:S01]  /*9d60*/  FADD.FTZ R123, R184, R123 ;  /* 0x0000007bb87b7221 */ /* 0x000fe20000010000 */
[----:B------:R-:W-:Y:S01]  /*9d70*/  FADD.FTZ R7, R185, R144 ;  /* 0x00000090b9077221 */ /* 0x000fe20000010000 */
[C---:B------:R-:W-:Y:S01]  /*9d80*/  F2FP.F16.F32.PACK_AB R184, R12.reuse, R184 ;  /* 0x000000b80cb8723e */ /* 0x040fe200000000ff */
[----:B------:R-:W-:Y:S01]  /*9d90*/  MUFU.EX2 R142, R142 ;  /* 0x0000008e008e7308 */ /* 0x000fe20000000800 */
[----:B------:R-:W-:Y:S01]  /*9da0*/  FADD.FTZ R123, R12, R123 ;  /* 0x0000007b0c7b7221 */ /* 0x000fe20000010000 */
[C---:B------:R-:W-:Y:S01]  /*9db0*/  FADD.FTZ R144, R130.reuse, R7 ;  /* 0x0000000782907221 */ /* 0x040fe20000010000 */
[----:B------:R-:W-:Y:S01]  /*9dc0*/  FFMA.FTZ R132, R167, UR14, -R132 ;  /* 0x0000000ea7847c23 */ /* 0x000fe20008010884 */
[----:B------:R-:W-:Y:S01]  /*9dd0*/  F2FP.F16.F32.PACK_AB R185, R130, R185 ;  /* 0x000000b982b9723e */ /* 0x000fe200000000ff */
        /* <DEDUP_REMOVED lines=10> */
[----:B------:R-:W1:Y:S01]  /*9e80*/  MUFU.EX2 R132, R132 ;  /* 0x0000008400847308 */ /* 0x000e620000000800 */
        /* <DEDUP_REMOVED lines=10> */
[----:B------:R-:W-:Y:S01]  /*9f30*/  FADD.FTZ R7, R177, R12 ;  /* 0x0000000cb1077221 */ /* 0x000fe20000010000 */
[C---:B------:R-:W-:Y:S02]  /*9f40*/  F2FP.F16.F32.PACK_AB R176, R21.reuse, R176 ;  /* 0x000000b015b0723e */ /* 0x040fe400000000ff */
[----:B------:R-:W-:Y:S01]  /*9f50*/  FADD.FTZ R9, R21, R122 ;  /* 0x0000007a15097221 */ /* 0x000fe20000010000 */
[C---:B------:R-:W-:Y:S01]  /*9f60*/  FADD.FTZ R12, R140.reuse, R7 ;  /* 0x000000078c0c7221 */ /* 0x040fe20000010000 */
[----:B------:R-:W-:-:S02]  /*9f70*/  F2FP.F16.F32.PACK_AB R177, R140, R177 ;  /* 0x000000b18cb1723e */ /* 0x000fc400000000ff */
[----:B------:R-:W-:Y:S01]  /*9f80*/  FADD.FTZ R9, R178, R9 ;  /* 0x00000009b2097221 */ /* 0x000fe20000010000 */
[----:B------:R-:W-:Y:S01]  /*9f90*/  FADD.FTZ R7, R179, R12 ;  /* 0x0000000cb3077221 */ /* 0x000fe20000010000 */
[----:B0-----:R-:W-:Y:S02]  /*9fa0*/  F2FP.F16.F32.PACK_AB R179, R6, R179 ;  /* 0x000000b306b3723e */ /* 0x001fe400000000ff */
[----:B------:R-:W-:Y:S01]  /*9fb0*/  FADD.FTZ R9, R120, R9 ;  /* 0x0000000978097221 */ /* 0x000fe20000010000 */
[----:B------:R-:W-:Y:S01]  /*9fc0*/  FADD.FTZ R12, R6, R7 ;  /* 0x00000007060c7221 */ /* 0x000fe20000010000 */
        /* <DEDUP_REMOVED lines=11> */
[----:B------:R-:W-:Y:S01]  /*a080*/  FADD.FTZ R9, R159, R6 ;  /* 0x000000069f097221 */ /* 0x000fe20000010000 */
[----:B-1----:R-:W-:-:S02]  /*a090*/  F2FP.F16.F32.PACK_AB R171, R132, R166 ;  /* 0x000000a684ab723e */ /* 0x002fc400000000ff */
[----:B------:R-:W-:Y:S01]  /*a0a0*/  FADD.FTZ R7, R20, R7 ;  /* 0x0000000714077221 */ /* 0x000fe20000010000 */
[----:B------:R-:W-:-:S03]  /*a0b0*/  FADD.FTZ R9, R162, R9 ;  /* 0x00000009a2097221 */ /* 0x000fc60000010000 */
[----:B------:R-:W-:Y:S01]  /*a0c0*/  FADD.FTZ R6, R124, R7 ;  /* 0x000000077c067221 */ /* 0x000fe20000010000 */
[----:B------:R-:W-:-:S03]  /*a0d0*/  FADD.FTZ R9, R163, R9 ;  /* 0x00000009a3097221 */ /* 0x000fc60000010000 */
[----:B------:R-:W-:Y:S01]  /*a0e0*/  FADD.FTZ R6, R129, R6 ;  /* 0x0000000681067221 */ /* 0x000fe20000010000 */
[----:B------:R-:W-:-:S03]  /*a0f0*/  FADD.FTZ R9, R166, R9 ;  /* 0x00000009a6097221 */ /* 0x000fc60000010000 */
[----:B------:R-:W-:Y:S01]  /*a100*/  FADD.FTZ R7, R11, R6 ;  /* 0x000000060b077221 */ /* 0x000fe20000010000 */
[----:B------:R-:W-:Y:S01]  /*a110*/  FADD.FTZ R6, R132, R9 ;  /* 0x0000000984067221 */ /* 0x000fe20000010000 */
[----:B------:R-:W-:Y:S02]  /*a120*/  IMAD.MOV.U32 R11, RZ, RZ, R2 ;  /* 0x000000ffff0b7224 */ /* 0x000fe400078e0002 */
[----:B------:R-:W-:Y:S01]  /*a130*/  IMAD.MOV.U32 R9, RZ, RZ, R3 ;  /* 0x000000ffff097224 */ /* 0x000fe200078e0003 */
[----:B------:R-:W-:Y:S06]  /*a140*/  @P2 BRA `(.L_x_4419) ;  /* 0xffffffe0009c2947 */ /* 0x000fec000383ffff */
.L_x_4410:
        /* <DEDUP_REMOVED lines=8> */
.L_x_4437:
        /* <DEDUP_REMOVED lines=8> */
.L_x_4421:
[----:B------:R-:W-:Y:S01]  /*a250*/  ULEA UR5, UR36, UR37, 0x3 ;  /* 0x0000002524057291 */ /* 0x000fe2000f8e183f */
[----:B------:R-:W-:-:S05]  /*a260*/  IMAD.U32 R2, RZ, RZ, UR38 ;  /* 0x00000026ff027e24 */ /* 0x000fca000f8e00ff */
[----:B------:R-:W-:-:S04]  /*a270*/  SHF.L.U32 R2, R2, 0x1f, RZ ;  /* 0x0000001f02027819 */ /* 0x000fc800000006ff */
[----:B------:R0:W1:Y:S01]  /*a280*/  SYNCS.PHASECHK.TRANS64.TRYWAIT P2, [UR5+0x30830], R2 ;  /* 0x03083002ff0075a7 */ /* 0x0000620008040145 */
[----:B------:R-:W-:Y:S05]  /*a290*/  @!P0 BRA `(.L_x_4422) ;  /* 0x0000000000048947 */ /* 0x000fea0003800000 */
[----:B------:R-:W-:Y:S01]  /*a2a0*/  BPT.TRAP 0x1 ;  /* 0x000000040000795c */ /* 0x000fe20000300000 */
.L_x_4422:
[-C--:B------:R-:W-:Y:S01]  /*a2b0*/  FMUL.FTZ R24, R24, R10.reuse ;  /* 0x0000000a18187220 */ /* 0x080fe20000410000 */
[----:B------:R-:W-:Y:S01]  /*a2c0*/  FMUL.FTZ R25, R25, R10 ;  /* 0x0000000a19197220 */ /* 0x000fe20000410000 */
[----:B-1----:R-:W-:Y:S06]  /*a2d0*/  @P2 BRA `(.L_x_4423) ;  /* 0x0000000000082947 */ /* 0x002fec0003800000 */
[----:B------:R-:W1:Y:S02]  /*a2e0*/  SYNCS.PHASECHK.TRANS64.TRYWAIT P2, [UR5+0x30830], R2 ;  /* 0x03083002ff0075a7 */ /* 0x000e640008040145 */
[----:B-1----:R-:W-:Y:S05]  /*a2f0*/  @!P2 BRA `(.L_x_4424) ;  /* 0x000000f80090a947 */ /* 0x002fea0003800000 */
.L_x_4423:
        /* <DEDUP_REMOVED lines=161> */
.L_x_4425:
[----:B------:R-:W-:Y:S01]  /*ad10*/  ULEA UR5, UR4, UR37, 0x3 ;  /* 0x0000002504057291 */ /* 0x000fe2000f8e183f */
[----:B------:R-:W-:-:S05]  /*ad20*/  IMAD.U32 R0, RZ, RZ, UR6 ;  /* 0x00000006ff007e24 */ /* 0x000fca000f8e00ff */
[----:B------:R-:W-:-:S04]  /*ad30*/  SHF.L.U32 R0, R0, 0x1f, RZ ;  /* 0x0000001f00007819 */ /* 0x000fc800000006ff */
[----:B------:R2:W3:Y:S01]  /*ad40*/  SYNCS.PHASECHK.TRANS64.TRYWAIT P2, [UR5+0x30850], R0 ;  /* 0x03085000ff0075a7 */ /* 0x0004e20008040145 */
[----:B------:R-:W-:Y:S05]  /*ad50*/  @!P0 BRA `(.L_x_4426) ;  /* 0x0000000000048947 */ /* 0x000fea0003800000 */
[----:B------:R-:W-:Y:S01]  /*ad60*/  BPT.TRAP 0x1 ;  /* 0x000000040000795c */ /* 0x000fe20000300000 */
.L_x_4426:
[----:B---3--:R-:W-:Y:S05]  /*ad70*/  @P2 BRA `(.L_x_4427) ;  /* 0x0000000000082947 */ /* 0x008fea0003800000 */
[----:B------:R-:W3:Y:S02]  /*ad80*/  SYNCS.PHASECHK.TRANS64.TRYWAIT P2, [UR5+0x30850], R0 ;  /* 0x03085000ff0075a7 */ /* 0x000ee40008040145 */
[----:B---3--:R-:W-:Y:S05]  /*ad90*/  @!P2 BRA `(.L_x_4428) ;  /* 0x000000f00000a947 */ /* 0x008fea0003800000 */
.L_x_4427:
        /* <DEDUP_REMOVED lines=9> */
[----:B0-2---:R-:W-:Y:S02]  /*ae30*/  IMAD.U32 R0, RZ, RZ, UR7 ;  /* 0x00000007ff007e24 */ /* 0x005fe4000f8e00ff */
[----:B------:R-:W-:Y:S01]  /*ae40*/  IMAD R15, R8, -0x60, RZ ;  /* 0xffffffa0080f7824 */ /* 0x000fe200078e02ff */
[----:B------:R-:W-:-:S02]  /*ae50*/  ULOP3.LUT UR6, UR6, 0x3000000, URZ, 0xfc, !UPT ;  /* 0x0300000006067892 */ /* 0x000fc4000f8efc3f */
[----:B------:R-:W-:Y:S02]  /*ae60*/  @!P1 LEA R0, R0, UR37, 0x3 ;  /* 0x0000002500009c11 */ /* 0x000fe4000f8e18ff */
[----:B------:R-:W-:-:S03]  /*ae70*/  UIMAD UR4, UR4, 0x900, UR6 ;  /* 0x00000900040478a4 */ /* 0x000fc6000f8e0206 */
[----:B------:R-:W-:-:S04]  /*ae80*/  @!P1 VIADD R0, R0, 0x30840 ;  /* 0x0003084000009836 */ /* 0x000fc80000000000 */
[----:B------:R-:W-:Y:S01]  /*ae90*/  UMOV UR10, UR4 ;  /* 0x00000004000a7c82 */ /* 0x000fe20008000000 */
[----:B------:R-:W-:Y:S01]  /*aea0*/  @!P1 PRMT R0, RZ, 0x654, R0 ;  /* 0x00000654ff009816 */ /* 0x000fe20000000000 */
        /* <DEDUP_REMOVED lines=23> */
[----:B------:R-:W-:Y:S02]  /*b020*/  @UP0 ULDC UR4, c[0x0][0x44c] ;  /* 0x0001130000040ab9 */ /* 0x000fe40000000800 */
[----:B-1----:R-:W-:Y:S01]  /*b030*/  @P2 IMAD.HI.U32 R2, R20, UR4, RZ ;  /* 0x0000000414022c27 */ /* 0x002fe2000f8e00ff */
[----:B------:R-:W-:Y:S01]  /*b040*/  @UP0 ULDC UR4, c[0x0][0x450] ;  /* 0x0001140000040ab9 */ /* 0x000fe20000000800 */
[----:B------:R-:W-:-:S03]  /*b050*/  PLOP3.LUT P2, PT, PT, PT, UP1, 0x40, 0x0 ;  /* 0x000000000000781c */ /* 0x000fc60003f4e818 */
[----:B------:R-:W-:Y:S01]  /*b060*/  @P3 SHF.R.U32.HI R20, RZ, UR4, R2 ;  /* 0x00000004ff143c19 */ /* 0x000fe20008011602 */
[----:B------:R-:W-:-:S04]  /*b070*/  ULOP3.LUT UR4, URZ, UR59, URZ, 0x33, !UPT ;  /* 0x0000003b3f047292 */ /* 0x000fc8000f8e333f */
[----:B------:R-:W0:Y:S01]  /*b080*/  SHFL.IDX PT, R21, R20, RZ, 0x1c1f ;  /* 0x001c1fff14157589 */ /* 0x000e2200000e0000 */
[----:B------:R-:W-:Y:S02]  /*b090*/  WARPGROUP.DEPBAR.LE gsb0, 0x0 ;  /* 0x00008000000079c5 */ /* 0x000fe40000010000 */
[----:B------:R-:W-:-:S06]  /*b0a0*/  WARPGROUP.ARRIVE ;  /* 0x00000000000079c5 */ /* 0x000fcc0000000000 */
[----:B------:R-:W-:Y:S03]  /*b0b0*/  HGMMA.64x192x16.F32 R24, R168, gdesc[UR8].tnspB, R24, gsb0 ;  /* 0x42e00008a8187df0 */ /* 0x000fe60008000818 */
        /* <DEDUP_REMOVED lines=22> */
.L_x_4431:
[----:B------:R-:W-:-:S05]  /*b220*/  IMAD.U32 R168, RZ, RZ, UR58 ;  /* 0x0000003affa87e24 */ /* 0x000fca000f8e00ff */
[----:B------:R-:W-:-:S13]  /*b230*/  ISETP.NE.AND P2, PT, R168, 0x1, PT ;  /* 0x00000001a800780c */ /* 0x000fda0003f45270 */
[----:B------:R-:W0:Y:S02]  /*b240*/  @P2 LDC.64 R2, c[0x0][0x9e8] ;  /* 0x00027a00ff022b82 */ /* 0x000e240000000a00 */
[----:B0-----:R-:W-:-:S05]  /*b250*/  @P2 IMAD.HI.U32 R2, R21, R2, RZ ;  /* 0x0000000215022227 */ /* 0x001fca00078e00ff */
[----:B------:R-:W-:-:S07]  /*b260*/  @P2 SHF.R.U32.HI R21, RZ, R3, R2 ;  /* 0x00000003ff152219 */ /* 0x000fce0000011602 */
.L_x_4432:
[----:B------:R-:W-:Y:S05]  /*b270*/  BSYNC B0 ;  /* 0x0000000000007941 */ /* 0x000fea0003800000 */
.L_x_4430:
[----:B------:R-:W-:-:S05]  /*b280*/  IMAD R21, R21, R168, R0 ;  /* 0x000000a815157224 */ /* 0x000fca00078e0200 */
[----:B------:R-:W-:Y:S02]  /*b290*/  VIADDMNMX R12, R21, R168, R12, PT ;  /* 0x000000a8150c7246 */ /* 0x000fe4000380010c */
[----:B------:R-:W-:-:S07]  /*b2a0*/  VIMNMX R10, R10, R21, !PT ;  /* 0x000000150a0a7248 */ /* 0x000fce0007fe0100 */
.L_x_4429:
[C---:B------:R-:W-:Y:S02]  /*b2b0*/  ISETP.GE.AND P2, PT, R15.reuse, 0x2, PT ;  /* 0x000000020f00780c */ /* 0x040fe40003f46270 */
[C---:B------:R-:W-:Y:S02]  /*b2c0*/  ISETP.GE.AND P6, PT, R15.reuse, 0xa, PT ;  /* 0x0000000a0f00780c */ /* 0x040fe40003fc6270 */
[----:B------:R-:W-:Y:S02]  /*b2d0*/  ISETP.GT.AND P4, PT, R10, 0x1, !P2 ;  /* 0x000000010a00780c */ /* 0x000fe40005784270 */
[----:B------:R-:W-:Y:S02]  /*b2e0*/  ISETP.GE.AND P3, PT, R15, 0x9, PT ;  /* 0x000000090f00780c */ /* 0x000fe40003f66270 */
[----:B------:R-:W-:Y:S02]  /*b2f0*/  ISETP.LT.OR P4, PT, R12, 0x2, P4 ;  /* 0x000000020c00780c */ /* 0x000fe40002781670 */
[----:B------:R-:W-:-:S02]  /*b300*/  LOP3.LUT R18, R18, 0xfffffffb, RZ, 0xc0, !PT ;  /* 0xfffffffb12127812 */ /* 0x000fc400078ec0ff */
[----:B------:R-:W-:Y:S02]  /*b310*/  FSEL R121, R121, -INF , !P4 ;  /* 0xff80000079797808 */ /* 0x000fe40006000000 */
[----:B------:R-:W-:Y:S02]  /*b320*/  ISETP.GT.AND P5, PT, R10, 0x8, !P3 ;  /* 0x000000080a00780c */ /* 0x000fe40005fa4270 */
        /* <DEDUP_REMOVED lines=123> */
[----:B------:R-:W-:Y:S02]  /*bae0*/  ISETP.GE.AND P6, PT, R15, 0x5a, PT ;  /* 0x0000005a0f00780c */ /* 0x000fe40003fc6270 */
[----:B------:R-:W0:Y:S11]  /*baf0*/  SHFL.IDX PT, R15, R20, 0x1, 0x1c1f ;  /* 0x003c1f00140f7f89 */ /* 0x000e3600000e0000 */
[----:B------:R-:W-:-:S02]  /*bb00*/  @P6 LOP3.LUT R18, R18, 0x1, RZ, 0xfc, !PT ;  /* 0x0000000112126812 */ /* 0x000fc400078efcff */
[----:B------:R-:W-:-:S04]  /*bb10*/  ISETP.GT.AND P6, PT, R10, 0x59, !P6 ;  /* 0x000000590a00780c */ /* 0x000fc800077c4270 */
        /* <DEDUP_REMOVED lines=18> */
.L_x_4435:
[----:B------:R-:W-:-:S05]  /*bc40*/  IMAD.U32 R21, RZ, RZ, UR58 ;  /* 0x0000003aff157e24 */ /* 0x000fca000f8e00ff */
[----:B------:R-:W-:-:S13]  /*bc50*/  ISETP.NE.AND P6, PT, R21, 0x1, PT ;  /* 0x000000011500780c */ /* 0x000fda0003fc5270 */
[----:B------:R-:W0:Y:S02]  /*bc60*/  @P6 LDC.64 R2, c[0x0][0x9e8] ;  /* 0x00027a00ff026b82 */ /* 0x000e240000000a00 */
[----:B0-----:R-:W-:-:S05]  /*bc70*/  @P6 IMAD.HI.U32 R2, R15, R2, RZ ;  /* 0x000000020f026227 */ /* 0x001fca00078e00ff */
[----:B------:R-:W-:-:S07]  /*bc80*/  @P6 SHF.R.U32.HI R15, RZ, R3, R2 ;  /* 0x00000003ff0f6219 */ /* 0x000fce0000011602 */
.L_x_4436:
[----:B------:R-:W-:Y:S05]  /*bc90*/  BSYNC B0 ;  /* 0x0000000000007941 */ /* 0x000fea0003800000 */
.L_x_4434:
[----:B------:R-:W-:-:S05]  /*bca0*/  IMAD R0, R15, R21, R0 ;  /* 0x000000150f007224 */ /* 0x000fca00078e0200 */
[----:B------:R-:W-:Y:S02]  /*bcb0*/  VIADDMNMX R14, R0, R21, R14, PT ;  /* 0x00000015000e7246 */ /* 0x000fe4000380010e */
[----:B------:R-:W-:-:S07]  /*bcc0*/  VIMNMX R13, R13, R0, !PT ;  /* 0x000000000d0d7248 */ /* 0x000fce0007fe0100 */
.L_x_4433:
        /* <DEDUP_REMOVED lines=120> */
[----:B------:R-:W-:Y:S02]  /*c450*/  FSEL R162, R162, -INF , !P3 ;  /* 0xff800000a2a27808 */ /* 0x000fe40005800000 */
[----:B------:R-:W-:Y:S02]  /*c460*/  FSEL R122, R122, -INF , !P2 ;  /* 0xff8000007a7a7808 */ /* 0x000fe40005000000 */
[----:B------:R-:W-:Y:S02]  /*c470*/  FSETP.NEU.FTZ.AND P2, PT, R3, -INF , PT ;  /* 0xff8000000300780b */ /* 0x000fe40003f5d000 */
[----:B------:R-:W-:-:S02]  /*c480*/  FMNMX.FTZ R2, R122, R9, !PT ;  /* 0x000000097a027209 */ /* 0x000fc40007810000 */
        /* <DEDUP_REMOVED lines=11> */
[--C-:B------:R-:W-:Y:S01]  /*c540*/  FFMA.FTZ R190, R124, UR14, -R0.reuse ;  /* 0x0000000e7cbe7c23 */ /* 0x100fe20008010800 */
        /* <DEDUP_REMOVED lines=24> */
[----:B------:R-:W-:-:S04]  /*c6d0*/  FMNMX.FTZ R2, R142, R21, !PT ;  /* 0x000000158e027209 */ /* 0x000fc80007810000 */
[----:B------:R-:W-:-:S03]  /*c6e0*/  FMNMX.FTZ R21, R143, R2, !PT ;  /* 0x000000028f157209 */ /* 0x000fc60007810000 */
[----:B------:R-:W-:Y:S01]  /*c6f0*/  MUFU.EX2 R12, R12 ;  /* 0x0000000c000c7308 */ /* 0x000fe20000000800 */
[----:B------:R-:W-:Y:S01]  /*c700*/  FMNMX.FTZ R2, R146, R21, !PT ;  /* 0x0000001592027209 */ /* 0x000fe20007810000 */
[----:B------:R-:W-:Y:S01]  /*c710*/  FFMA.FTZ R21, R133, UR14, -R0 ;  /* 0x0000000e85157c23 */ /* 0x000fe20008010800 */
[----:B------:R-:W-:Y:S02]  /*c720*/  IMAD.U32 R133, RZ, RZ, UR5 ;  /* 0x00000005ff857e24 */ /* 0x000fe4000f8e00ff */
[----:B------:R-:W-:Y:S02]  /*c730*/  FMNMX.FTZ R121, R147, R2, !PT ;  /* 0x0000000293797209 */ /* 0x000fe40007810000 */
[----:B------:R-:W-:Y:S01]  /*c740*/  @!P1 VIADD R133, R133, 0x30860 ;  /* 0x0003086085859836 */ /* 0x000fe20000000000 */
[----:B------:R-:W-:Y:S01]  /*c750*/  MUFU.EX2 R190, R190 ;  /* 0x000000be00be7308 */ /* 0x000fe20000000800 */
[----:B------:R-:W-:-:S03]  /*c760*/  FMNMX.FTZ R2, R150, R121, !PT ;  /* 0x0000007996027209 */ /* 0x000fc60007810000 */
[----:B------:R-:W-:Y:S02]  /*c770*/  @!P1 PRMT R133, RZ, 0x654, R133 ;  /* 0x00000654ff859816 */ /* 0x000fe40000000085 */
[----:B------:R-:W-:Y:S02]  /*c780*/  FMNMX.FTZ R121, R151, R2, !PT ;  /* 0x0000000297797209 */ /* 0x000fe40007810000 */
[----:B------:R-:W-:Y:S01]  /*c790*/  MUFU.EX2 R15, R15 ;  /* 0x0000000f000f7308 */ /* 0x000fe20000000800 */
[----:B------:R0:W-:Y:S01]  /*c7a0*/  @!P1 SYNCS.ARRIVE.TRANS64.RED.A1T0 RZ, [R133+URZ], RZ ;  /* 0x000000ff85ff99a7 */ /* 0x0001e2000810043f */
        /* <DEDUP_REMOVED lines=9> */
[----:B------:R-:W-:Y:S01]  /*c840*/  FMNMX.FTZ R2, R166, R121, !PT ;  /* 0x00000079a6027209 */ /* 0x000fe20007810000 */
[----:B------:R-:W-:-:S03]  /*c850*/  FFMA.FTZ R121, R149, UR14, -R0 ;  /* 0x0000000e95797c23 */ /* 0x000fc60008010800 */
[----:B------:R-:W-:Y:S02]  /*c860*/  FMNMX.FTZ R2, R167, R2, !PT ;  /* 0x00000002a7027209 */ /* 0x000fe40007810000 */
[----:B------:R-:W-:Y:S03]  /*c870*/  MUFU.EX2 R21, R21 ;  /* 0x0000001500157308 */ /* 0x000fe60000000800 */
[----:B------:R-:W1:Y:S05]  /*c880*/  SHFL.BFLY PT, R125, R2, 0x2, 0x1f ;  /* 0x0c401f00027d7f89 */ /* 0x000e6a00000e0000 */
[----:B------:R-:W-:Y:S08]  /*c890*/  MUFU.EX2 R180, R180 ;  /* 0x000000b400b47308 */ /* 0x000ff00000000800 */
[----:B------:R-:W-:Y:S08]  /*c8a0*/  MUFU.EX2 R13, R137 ;  /* 0x00000089000d7308 */ /* 0x000ff00000000800 */
[----:B------:R-:W-:Y:S01]  /*c8b0*/  MUFU.EX2 R182, R182 ;  /* 0x000000b600b67308 */ /* 0x000fe20000000800 */
[----:B-1----:R-:W-:Y:S01]  /*c8c0*/  FMNMX.FTZ R10, R2, R125, !PT ;  /* 0x0000007d020a7209 */ /* 0x002fe20007810000 */
[--C-:B------:R-:W-:Y:S01]  /*c8d0*/  FFMA.FTZ R125, R157, UR14, -R0.reuse ;  /* 0x0000000e9d7d7c23 */ /* 0x100fe20008010800 */
[----:B------:R-:W-:-:S03]  /*c8e0*/  FFMA.FTZ R0, R165, UR14, -R0 ;  /* 0x0000000ea5007c23 */ /* 0x000fc60008010800 */
[----:B------:R-:W1:Y:S02]  /*c8f0*/  SHFL.BFLY PT, R129, R10, 0x1, 0x1f ;  /* 0x0c201f000a817f89 */ /* 0x000e6400000e0000 */
[----:B------:R2:W-:Y:S08]  /*c900*/  MUFU.EX2 R11, R0 ;  /* 0x00000000000b7308 */ /* 0x0005f00000000800 */
[----:B------:R-:W-:Y:S08]  /*c910*/  MUFU.EX2 R14, R14 ;  /* 0x0000000e000e7308 */ /* 0x000ff00000000800 */
[----:B------:R-:W-:Y:S01]  /*c920*/  MUFU.EX2 R176, R176 ;  /* 0x000000b000b07308 */ /* 0x000fe20000000800 */
[----:B-1----:R-:W-:Y:S01]  /*c930*/  FMNMX.FTZ R2, R10, R129, !PT ;  /* 0x000000810a027209 */ /* 0x002fe20007810000 */
[----:B------:R-:W-:-:S06]  /*c940*/  FMUL.FTZ R10, R132, UR14 ;  /* 0x0000000e840a7c20 */ /* 0x000fcc0008410000 */
[----:B------:R-:W-:Y:S01]  /*c950*/  MUFU.EX2 R120, R120 ;  /* 0x0000007800787308 */ /* 0x000fe20000000800 */
[C---:B------:R-:W-:Y:S01]  /*c960*/  FSETP.NEU.FTZ.AND P2, PT, R2.reuse, -INF , PT ;  /* 0xff8000000200780b */ /* 0x040fe20003f5d000 */
[----:B------:R-:W-:-:S03]  /*c970*/  FMUL.FTZ R129, R2, UR14 ;  /* 0x0000000e02817c20 */ /* 0x000fc60008410000 */
[----:B--2---:R-:W-:-:S03]  /*c980*/  FSEL R0, R2, RZ, P2 ;  /* 0x000000ff02007208 */ /* 0x004fc60001000000 */
[----:B------:R-:W1:Y:S01]  /*c990*/  MUFU.EX2 R10, R10 ;  /* 0x0000000a000a7308 */ /* 0x000e620000000800 */
[----:B------:R-:W-:Y:S01]  /*c9a0*/  FSEL R132, R129, RZ, P2 ;  /* 0x000000ff81847208 */ /* 0x000fe20001000000 */
[----:B------:R-:W-:Y:S01]  /*c9b0*/  FADD.FTZ R0, -R0, R9 ;  /* 0x0000000900007221 */ /* 0x000fe20000010100 */
[C---:B------:R-:W-:Y:S01]  /*c9c0*/  ISETP.GT.AND P2, PT, R8.reuse, UR61, PT ;  /* 0x0000003d08007c0c */ /* 0x040fe2000bf44270 */
[----:B------:R-:W-:Y:S02]  /*c9d0*/  VIADD R8, R8, 0xffffffff ;  /* 0xffffffff08087836 */ /* 0x000fe40000000000 */
[--C-:B------:R-:W-:Y:S01]  /*c9e0*/  FFMA.FTZ R189, R122, UR14, -R132.reuse ;  /* 0x0000000e7abd7c23 */ /* 0x100fe20008010884 */
[----:B------:R-:W-:Y:S01]  /*c9f0*/  FMUL.FTZ R0, R0, UR14 ;  /* 0x0000000e00007c20 */ /* 0x000fe20008410000 */
        /* <DEDUP_REMOVED lines=8> */
[----:B------:R-:W-:Y:S01]  /*ca80*/  FFMA.FTZ R181, R138, UR14, -R132 ;  /* 0x0000000e8ab57c23 */ /* 0x000fe20008010884 */
[----:B-1----:R-:W-:Y:S01]  /*ca90*/  FFMA.FTZ R7, R10, R7, R188 ;  /* 0x000000070a077223 */ /* 0x002fe200000100bc */
[--C-:B------:R-:W-:Y:S01]  /*caa0*/  FFMA.FTZ R129, R139, UR14, -R132.reuse ;  /* 0x0000000e8b817c23 */ /* 0x100fe20008010884 */
[--C-:B------:R-:W-:Y:S01]  /*cab0*/  FFMA.FTZ R183, R142, UR14, -R132.reuse ;  /* 0x0000000e8eb77c23 */ /* 0x100fe20008010884 */
[----:B------:R-:W1:Y:S01]  /*cac0*/  MUFU.EX2 R0, R0 ;  /* 0x0000000000007308 */ /* 0x000e620000000800 */
[----:B------:R-:W-:Y:S01]  /*cad0*/  FADD.FTZ R7, R12, R7 ;  /* 0x000000070c077221 */ /* 0x000fe20000010000 */
[--C-:B------:R-:W-:Y:S01]  /*cae0*/  FFMA.FTZ R143, R143, UR14, -R132.reuse ;  /* 0x0000000e8f8f7c23 */ /* 0x100fe20008010884 */
[--C-:B------:R-:W-:Y:S01]  /*caf0*/  FFMA.FTZ R177, R146, UR14, -R132.reuse ;  /* 0x0000000e92b17c23 */ /* 0x100fe20008010884 */
[--C-:B------:R-:W-:Y:S01]  /*cb00*/  FFMA.FTZ R130, R147, UR14, -R132.reuse ;  /* 0x0000000e93827c23 */ /* 0x100fe20008010884 */
[----:B------:R-:W-:Y:S01]  /*cb10*/  FADD.FTZ R134, R190, R7 ;  /* 0x00000007be867221 */ /* 0x000fe20000010000 */
[--C-:B------:R-:W-:Y:S01]  /*cb20*/  FFMA.FTZ R179, R150, UR14, -R132.reuse ;  /* 0x0000000e96b37c23 */ /* 0x100fe20008010884 */
[----:B------:R-:W-:Y:S01]  /*cb30*/  FFMA.FTZ R173, R154, UR14, -R132 ;  /* 0x0000000e9aad7c23 */ /* 0x000fe20008010884 */
[----:B------:R-:W2:Y:S01]  /*cb40*/  MUFU.EX2 R122, R122 ;  /* 0x0000007a007a7308 */ /* 0x000ea20000000800 */
[----:B------:R-:W-:Y:S01]  /*cb50*/  FADD.FTZ R7, R15, R134 ;  /* 0x000000860f077221 */ /* 0x000fe20000010000 */
[--C-:B------:R-:W-:Y:S01]  /*cb60*/  FFMA.FTZ R175, R158, UR14, -R132.reuse ;  /* 0x0000000e9eaf7c23 */ /* 0x100fe20008010884 */
[----:B------:R-:W-:Y:S01]  /*cb70*/  F2FP.F16.F32.PACK_AB R188, R12, R188 ;  /* 0x000000bc0cbc723e */ /* 0x000fe200000000ff */
[--C-:B------:R-:W-:Y:S01]  /*cb80*/  FFMA.FTZ R159, R159, UR14, -R132.reuse ;  /* 0x0000000e9f9f7c23 */ /* 0x100fe20008010884 */
[----:B------:R-:W-:Y:S01]  /*cb90*/  FADD.FTZ R131, R184, R7 ;  /* 0x00000007b8837221 */ /* 0x000fe20000010000 */
[----:B------:R-:W-:Y:S01]  /*cba0*/  F2FP.F16.F32.PACK_AB R184, R20, R184 ;  /* 0x000000b814b8723e */ /* 0x000fe200000000ff */
[--C-:B------:R-:W-:Y:S01]  /*cbb0*/  FFMA.FTZ R169, R162, UR14, -R132.reuse ;  /* 0x0000000ea2a97c23 */ /* 0x100fe20008010884 */
[----:B------:R-:W3:Y:S01]  /*cbc0*/  MUFU.EX2 R191, R191 ;  /* 0x000000bf00bf7308 */ /* 0x000ee20000000800 */
[----:B-1----:R-:W-:Y:S01]  /*cbd0*/  FFMA.FTZ R7, R0, R6, R189 ;  /* 0x0000000600077223 */ /* 0x002fe200000100bd */
[----:B------:R-:W-:Y:S01]  /*cbe0*/  FADD.FTZ R131, R20, R131 ;  /* 0x0000008314837221 */ /* 0x000fe20000010000 */
[--C-:B------:R-:W-:Y:S01]  /*cbf0*/  FFMA.FTZ R6, R151, UR14, -R132.reuse ;  /* 0x0000000e97067c23 */ /* 0x100fe20008010884 */
[--C-:B------:R-:W-:Y:S01]  /*cc00*/  FFMA.FTZ R163, R163, UR14, -R132.reuse ;  /* 0x0000000ea3a37c23 */ /* 0x100fe20008010884 */
[--C-:B------:R-:W-:Y:S01]  /*cc10*/  FFMA.FTZ R166, R166, UR14, -R132.reuse ;  /* 0x0000000ea6a67c23 */ /* 0x100fe20008010884 */
[----:B------:R-:W-:Y:S01]  /*cc20*/  FADD.FTZ R136, R186, R131 ;  /* 0x00000083ba887221 */ /* 0x000fe20000010000 */
[----:B------:R-:W-:Y:S01]  /*cc30*/  FFMA.FTZ R167, R167, UR14, -R132 ;  /* 0x0000000ea7a77c23 */ /* 0x000fe20008010884 */
[----:B------:R-:W1:Y:S01]  /*cc40*/  MUFU.EX2 R123, R123 ;  /* 0x0000007b007b7308 */ /* 0x000e620000000800 */
[----:B--2---:R-:W-:Y:S01]  /*cc50*/  FADD.FTZ R134, R122, R7 ;  /* 0x000000077a867221 */ /* 0x004fe20000010000 */
[----:B------:R-:W-:Y:S01]  /*cc60*/  FADD.FTZ R7, R21, R136 ;  /* 0x0000008815077221 */ /* 0x000fe20000010000 */
[----:B------:R-:W-:-:S02]  /*cc70*/  F2FP.F16.F32.PACK_AB R190, R15, R190 ;  /* 0x000000be0fbe723e */ /* 0x000fc400000000ff */
[----:B------:R-:W-:Y:S01]  /*cc80*/  F2FP.F16.F32.PACK_AB R186, R21, R186 ;  /* 0x000000ba15ba723e */ /* 0x000fe200000000ff */
[----:B------:R-:W-:Y:S01]  /*cc90*/  FADD.FTZ R136, R180, R7 ;  /* 0x00000007b4887221 */ /* 0x000fe20000010000 */
[----:B------:R-:W-:Y:S01]  /*cca0*/  F2FP.F16.F32.PACK_AB R180, R13, R180 ;  /* 0x000000b40db4723e */ /* 0x000fe200000000ff */
[----:B------:R-:W2:Y:S01]  /*ccb0*/  MUFU.EX2 R185, R185 ;  /* 0x000000b900b97308 */ /* 0x000ea20000000800 */
[----:B---3--:R-:W-:Y:S01]  /*ccc0*/  FADD.FTZ R134, R191, R134 ;  /* 0x00000086bf867221 */ /* 0x008fe20000010000 */
[----:B------:R-:W-:Y:S01]  /*ccd0*/  FADD.FTZ R131, R13, R136 ;  /* 0x000000880d837221 */ /* 0x000fe20000010000 */
[----:B------:R-:W-:-:S05]  /*cce0*/  F2FP.F16.F32.PACK_AB R189, R122, R189 ;  /* 0x000000bd7abd723e */ /* 0x000fca00000000ff */
        /* <DEDUP_REMOVED lines=28> */
[----:B---3--:R-:W-:-:S07]  /*ceb0*/  FADD.FTZ R134, R183, R134 ;  /* 0x00000086b7867221 */ /* 0x008fce0000010000 */
[----:B------:R-:W0:Y:S01]  /*cec0*/  MUFU.EX2 R172, R172 ;  /* 0x000000ac00ac7308 */ /* 0x000e220000000800 */
[C---:B-1----:R-:W-:Y:S01]  /*ced0*/  FADD.FTZ R7, R121.reuse, R136 ;  /* 0x0000008879077221 */ /* 0x042fe20000010000 */
[----:B------:R-:W-:-:S06]  /*cee0*/  F2FP.F16.F32.PACK_AB R178, R121, R178 ;  /* 0x000000b279b2723e */ /* 0x000fcc00000000ff */
[----:B------:R-:W1:Y:S01]  /*cef0*/  MUFU.EX2 R177, R177 ;  /* 0x000000b100b17308 */ /* 0x000e620000000800 */
[C---:B--2---:R-:W-:Y:S01]  /*cf00*/  FADD.FTZ R134, R9.reuse, R134 ;  /* 0x0000008609867221 */ /* 0x044fe20000010000 */
[----:B------:R-:W-:Y:S01]  /*cf10*/  F2FP.F16.F32.PACK_AB R183, R9, R183 ;  /* 0x000000b709b7723e */ /* 0x000fe200000000ff */
[----:B------:R-:W-:-:S05]  /*cf20*/  IMAD.MOV.U32 R9, RZ, RZ, R2 ;  /* 0x000000ffff097224 */ /* 0x000fca00078e0002 */
        /* <DEDUP_REMOVED lines=49> */
.L_x_4420:
        /* <DEDUP_REMOVED lines=99> */
.L_x_4438:
[----:B------:R-:W-:Y:S01]  /*d870*/  ULEA UR5, UR36, UR37, 0x3 ;  /* 0x0000002524057291 */ /* 0x000fe2000f8e183f */
[----:B------:R-:W-:-:S05]  /*d880*/  IMAD.U32 R0, RZ, RZ, UR38 ;  /* 0x00000026ff007e24 */ /* 0x000fca000f8e00ff */
[----:B------:R-:W-:-:S04]  /*d890*/  SHF.L.U32 R0, R0, 0x1f, RZ ;  /* 0x0000001f00007819 */ /* 0x000fc800000006ff */
[----:B------:R0:W1:Y:S01]  /*d8a0*/  SYNCS.PHASECHK.TRANS64.TRYWAIT P2, [UR5+0x30850], R0 ;  /* 0x03085000ff0075a7 */ /* 0x0000620008040145 */
[----:B------:R-:W-:Y:S05]  /*d8b0*/  @!P0 BRA `(.L_x_4439) ;  /* 0x0000000000048947 */ /* 0x000fea0003800000 */
[----:B------:R-:W-:Y:S01]  /*d8c0*/  BPT.TRAP 0x1 ;  /* 0x000000040000795c */ /* 0x000fe20000300000 */
.L_x_4439:
[----:B-1----:R-:W-:Y:S05]  /*d8d0*/  @P2 BRA `(.L_x_4440) ;  /* 0x0000000000082947 */ /* 0x002fea0003800000 */
[----:B------:R-:W1:Y:S02]  /*d8e0*/  SYNCS.PHASECHK.TRANS64.TRYWAIT P0, [UR5+0x30850], R0 ;  /* 0x03085000ff0075a7 */ /* 0x000e640008000145 */
[----:B-1----:R-:W-:Y:S05]  /*d8f0*/  @!P0 BRA `(.L_x_4441) ;  /* 0x000000c400408947 */ /* 0x002fea0003800000 */
.L_x_4440:
        /* <DEDUP_REMOVED lines=14> */
[----:B------:R-:W-:Y:S02]  /*d9e0*/  UIMAD UR4, UR36, 0x900, UR4 ;  /* 0x00000900240478a4 */ /* 0x000fe4000f8e0204 */
[----:B------:R-:W-:Y:S02]  /*d9f0*/  UIADD3 UR36, UR36, 0x1, URZ ;  /* 0x0000000124247890 */ /* 0x000fe4000fffe03f */
[----:B------:R-:W-:Y:S02]  /*da00*/  UIADD3 UR8, UR8, 0x1, URZ ;  /* 0x0000000108087890 */ /* 0x000fe4000fffe03f */
[----:B------:R-:W-:Y:S01]  /*da10*/  UISETP.NE.AND UP0, UPT, UR36, 0x2, UPT ;  /* 0x000000022400788c */ /* 0x000fe2000bf05270 */
[----:B------:R-:W-:Y:S02]  /*da20*/  UMOV UR6, UR4 ;  /* 0x0000000400067c82 */ /* 0x000fe40008000000 */
[----:B------:R-:W-:Y:S01]  /*da30*/  HGMMA.64x192x16.F32 R24, R188, gdesc[UR4].tnspB, R24, gsb0 ;  /* 0x42e00004bc187df0 */ /* 0x000fe20008000818 */
[----:B------:R-:W-:Y:S01]  /*da40*/  UIADD3 UR6, UR4, 0x80, URZ ;  /* 0x0000008004067890 */ /* 0x000fe2000fffe03f */
[----:B0-----:R-:W-:Y:S01]  /*da50*/  FADD.FTZ R0, R0, R7 ;  /* 0x0000000700007221 */ /* 0x001fe20000010000 */
[----:B------:R-:W-:Y:S01]  /*da60*/  UMOV UR7, 0x40000040 ;  /* 0x4000004000077882 */ /* 0x000fe20000000000 */
[----:B------:R-:W-:-:S02]  /*da70*/  IMAD.U32 R222, RZ, RZ, UR8 ;  /* 0x00000008ffde7e24 */ /* 0x000fc4000f8e00ff */
[----:B-1----:R-:W-:Y:S01]  /*da80*/  FADD.FTZ R4, R5, R6 ;  /* 0x0000000605047221 */ /* 0x002fe20000010000 */
[----:B------:R-:W-:Y:S01]  /*da90*/  IMAD.U32 R6, RZ, RZ, UR14 ;  /* 0x0000000eff067e24 */ /* 0x000fe2000f8e00ff */
[----:B------:R-:W0:Y:S01]  /*daa0*/  SHFL.BFLY PT, R5, R0, 0x1, 0x1f ;  /* 0x0c201f0000057f89 */ /* 0x000e2200000e0000 */
[----:B------:R-:W-:-:S03]  /*dab0*/  USEL UR36, UR36, URZ, UP0 ;  /* 0x0000003f24247287 */ /* 0x000fc60008000000 */
[----:B------:R-:W1:Y:S01]  /*dac0*/  SHFL.BFLY PT, R9, R4, 0x1, 0x1f ;  /* 0x0c201f0004097f89 */ /* 0x000e6200000e0000 */
[----:B0-----:R-:W-:Y:S01]  /*dad0*/  FADD.FTZ R11, R0, R5 ;  /* 0x00000005000b7221 */ /* 0x001fe20000010000 */
[----:B------:R-:W-:Y:S02]  /*dae0*/  IMAD.MOV.U32 R5, RZ, RZ, RZ ;  /* 0x000000ffff057224 */ /* 0x000fe400078e00ff */
        /* <DEDUP_REMOVED lines=37> */
[----:B------:R-:W-:-:S04]  /*dd40*/  USEL UR4, URZ, 0x1, UP0 ;  /* 0x000000013f047887 */ /* 0x000fc80008000000 */
[----:B------:R-:W-:Y:S01]  /*dd50*/  ULOP3.LUT UR38, UR38, UR4, URZ, 0x3c, !UPT ;  /* 0x0000000426267292 */ /* 0x000fe2000f8e3c3f */
[----:B------:R-:W-:Y:S02]  /*dd60*/  WARPGROUP.DEPBAR.LE gsb0, 0x0 ;  /* 0x00008000000079c5 */ /* 0x000fe40000010000 */
[----:B------:R-:W-:-:S10]  /*dd70*/  WARPGROUP.ARRIVE ;  /* 0x00000000000079c5 */ /* 0x000fd40000000000 */
        /* <DEDUP_REMOVED lines=99> */
.L_x_4371:
        /* <DEDUP_REMOVED lines=16> */
[----:B------:R-:W-:Y:S01]  /*e4b0*/  ULDC.64 UR12, c[0x0][0xc00] ;  /* 0x00030000000c7ab9 */ /* 0x000fe20000000a00 */
[----:B------:R-:W-:Y:S01]  /*e4c0*/  ULDC.64 UR18, c[0x0][0x208] ;  /* 0x0000820000127ab9 */ /* 0x000fe20000000a00 */
[----:B------:R-:W-:Y:S02]  /*e4d0*/  R2UR UR17, R194 ;  /* 0x00000000c21172ca */ /* 0x000fe400000e0000 */
[----:B------:R-:W-:Y:S02]  /*e4e0*/  R2UR UR16, R195 ;  /* 0x00000000c31072ca */ /* 0x000fe400000e0000 */
[----:B------:R-:W-:-:S05]  /*e4f0*/  R2UR UR23, R196 ;  /* 0x00000000c41772ca */ /* 0x000fca00000e0000 */
[----:B------:R-:W-:Y:S01]  /*e500*/  UIMAD.WIDE UR12, UR9, 0x4, UR12 ;  /* 0x00000004090c78a5 */ /* 0x000fe2000f8e020c */
[----:B------:R-:W-:Y:S01]  /*e510*/  UMOV UR10, UR8 ;  /* 0x00000008000a7c82 */ /* 0x000fe20008000000 */
[----:B0-----:R-:W-:Y:S01]  /*e520*/  UMOV UR11, UR4 ;  /* 0x00000004000b7c82 */ /* 0x001fe20008000000 */
[----:B------:R-:W-:Y:S01]  /*e530*/  BAR.SYNC.DEFER_BLOCKING 0x1, 0x100 ;  /* 0x0044000000007b1d */ /* 0x000fe20000010000 */
[----:B--2---:R-:W-:-:S03]  /*e540*/  IMAD.WIDE R8, R5, R8, UR10 ;  /* 0x0000000a05087e25 */ /* 0x004fc6000f8e0208 */
[C---:B------:R-:W-:Y:S02]  /*e550*/  IADD3 R12, P1, R8.reuse, 0x40, RZ ;  /* 0x00000040080c7810 */ /* 0x040fe40007f3e0ff */
[C---:B------:R-:W-:Y:S02]  /*e560*/  LOP3.LUT R5, R8.reuse, 0x380, RZ, 0xc0, !PT ;  /* 0x0000038008057812 */ /* 0x040fe400078ec0ff */
[C---:B------:R-:W-:Y:S01]  /*e570*/  IADD3 R10, P2, R8.reuse, 0x20, RZ ;  /* 0x00000020080a7810 */ /* 0x040fe20007f5e0ff */
[--C-:B------:R-:W-:Y:S01]  /*e580*/  IMAD.X R77, RZ, RZ, R9.reuse, P1 ;  /* 0x000000ffff4d7224 */ /* 0x100fe200008e0609 */
[C---:B------:R-:W-:Y:S02]  /*e590*/  IADD3 R131, P6, R8.reuse, 0x60, RZ ;  /* 0x0000006008837810 */ /* 0x040fe40007fde0ff */
[----:B------:R-:W-:Y:S01]  /*e5a0*/  IADD3 R133, P5, R8, 0x4000, RZ ;  /* 0x0000400008857810 */ /* 0x000fe20007fbe0ff */
[--C-:B------:R-:W-:Y:S01]  /*e5b0*/  IMAD.X R17, RZ, RZ, R9.reuse, P2 ;  /* 0x000000ffff117224 */ /* 0x100fe200010e0609 */
[----:B------:R-:W-:Y:S01]  /*e5c0*/  LOP3.LUT R11, R12, 0x380, RZ, 0xc0, !PT ;  /* 0x000003800c0b7812 */ /* 0x000fe200078ec0ff */
[--C-:B------:R-:W-:Y:S01]  /*e5d0*/  IMAD.X R79, RZ, RZ, R9.reuse, P6 ;  /* 0x000000ffff4f7224 */ /* 0x100fe200030e0609 */
[----:B------:R-:W-:Y:S01]  /*e5e0*/  SHF.R.U64 R5, R5, 0x3, RZ ;  /* 0x0000000305057819 */ /* 0x000fe200000012ff */
[----:B------:R-:W-:Y:S01]  /*e5f0*/  IMAD.X R81, RZ, RZ, R9, P5 ;  /* 0x000000ffff517224 */ /* 0x000fe200028e0609 */
[----:B------:R-:W-:-:S02]  /*e600*/  SHF.R.U64 R11, R11, 0x3, RZ ;  /* 0x000000030b0b7819 */ /* 0x000fc400000012ff */
[C---:B------:R-:W-:Y:S02]  /*e610*/  IADD3 R82, P0, R8.reuse, 0x4020, RZ ;  /* 0x0000402008527810 */ /* 0x040fe40007f1e0ff */
[C---:B------:R-:W-:Y:S02]  /*e620*/  IADD3 R135, P4, R8.reuse, 0x4040, RZ ;  /* 0x0000404008877810 */ /* 0x040fe40007f9e0ff */
[C---:B------:R-:W-:Y:S01]  /*e630*/  IADD3 R86, P3, R8.reuse, 0x4060, RZ ;  /* 0x0000406008567810 */ /* 0x040fe20007f7e0ff */
[--C-:B------:R-:W-:Y:S01]  /*e640*/  IMAD.X R83, RZ, RZ, R9.reuse, P0 ;  /* 0x000000ffff537224 */ /* 0x100fe200000e0609 */
[C---:B------:R-:W-:Y:S01]  /*e650*/  IADD3 R137, P2, R8.reuse, 0x8000, RZ ;  /* 0x0000800008897810 */ /* 0x040fe20007f5e0ff */
[--C-:B------:R-:W-:Y:S01]  /*e660*/  IMAD.X R85, RZ, RZ, R9.reuse, P4 ;  /* 0x000000ffff557224 */ /* 0x100fe200020e0609 */
[C---:B------:R-:W-:Y:S01]  /*e670*/  IADD3 R139, P1, R8.reuse, 0x8020, RZ ;  /* 0x00008020088b7810 */ /* 0x040fe20007f3e0ff */
[--C-:B------:R-:W-:Y:S01]  /*e680*/  IMAD.X R87, RZ, RZ, R9.reuse, P3 ;  /* 0x000000ffff577224 */ /* 0x100fe200018e0609 */
[C---:B------:R-:W-:Y:S01]  /*e690*/  IADD3 R141, P6, R8.reuse, 0x8040, RZ ;  /* 0x00008040088d7810 */ /* 0x040fe20007fde0ff */
[--C-:B------:R-:W-:Y:S01]  /*e6a0*/  IMAD.X R89, RZ, RZ, R9.reuse, P2 ;  /* 0x000000ffff597224 */ /* 0x100fe200010e0609 */
[----:B------:R-:W-:Y:S01]  /*e6b0*/  IADD3 R143, P5, R8, 0x8060, RZ ;  /* 0x00008060088f7810 */ /* 0x000fe20007fbe0ff */
[--C-:B------:R-:W-:Y:S01]  /*e6c0*/  IMAD.X R91, RZ, RZ, R9.reuse, P1 ;  /* 0x000000ffff5b7224 */ /* 0x100fe200008e0609 */
[----:B------:R-:W-:Y:S01]  /*e6d0*/  LOP3.LUT R8, R5, R8, RZ, 0x3c, !PT ;  /* 0x0000000805087212 */ /* 0x000fe200078e3cff */
[--C-:B------:R-:W-:Y:S01]  /*e6e0*/  IMAD.X R13, RZ, RZ, R9.reuse, P6 ;  /* 0x000000ffff0d7224 */ /* 0x100fe200030e0609 */
[----:B------:R-:W-:Y:S01]  /*e6f0*/  LOP3.LUT R5, R10, 0x380, RZ, 0xc0, !PT ;  /* 0x000003800a057812 */ /* 0x000fe200078ec0ff */
[----:B------:R-:W-:Y:S01]  /*e700*/  IMAD.X R15, RZ, RZ, R9, P5 ;  /* 0x000000ffff0f7224 */ /* 0x000fe200028e0609 */
[----:B------:R-:W-:-:S02]  /*e710*/  LOP3.LUT R76, R11, R12, RZ, 0x3c, !PT ;  /* 0x0000000c0b4c7212 */ /* 0x000fc400078e3cff */
[----:B------:R-:W-:Y:S02]  /*e720*/  LOP3.LUT R12, R137, 0x380, RZ, 0xc0, !PT ;  /* 0x00000380890c7812 */ /* 0x000fe400078ec0ff */
[----:B------:R-:W-:Y:S02]  /*e730*/  LOP3.LUT R14, R131, 0x380, RZ, 0xc0, !PT ;  /* 0x00000380830e7812 */ /* 0x000fe400078ec0ff */
[----:B------:R-:W-:Y:S02]  /*e740*/  SHF.R.U64 R5, R5, 0x3, RZ ;  /* 0x0000000305057819 */ /* 0x000fe400000012ff */
[----:B------:R-:W-:Y:S02]  /*e750*/  SHF.R.U64 R12, R12, 0x3, RZ ;  /* 0x000000030c0c7819 */ /* 0x000fe400000012ff */
[----:B------:R-:W-:Y:S02]  /*e760*/  SHF.R.U64 R14, R14, 0x3, RZ ;  /* 0x000000030e0e7819 */ /* 0x000fe400000012ff */
[----:B------:R-:W-:-:S02]  /*e770*/  LOP3.LUT R16, R5, R10, RZ, 0x3c, !PT ;  /* 0x0000000a05107212 */ /* 0x000fc400078e3cff */
[----:B------:R-:W-:Y:S02]  /*e780*/  LOP3.LUT R80, R133, 0x380, RZ, 0xc0, !PT ;  /* 0x0000038085507812 */ /* 0x000fe400078ec0ff */
[----:B------:R-:W-:Y:S02]  /*e790*/  LOP3.LUT R5, R82, 0x380, RZ, 0xc0, !PT ;  /* 0x0000038052057812 */ /* 0x000fe400078ec0ff */
[----:B------:R-:W-:Y:S02]  /*e7a0*/  LOP3.LUT R10, R135, 0x380, RZ, 0xc0, !PT ;  /* 0x00000380870a7812 */ /* 0x000fe400078ec0ff */
[----:B------:R-:W-:Y:S02]  /*e7b0*/  LOP3.LUT R11, R86, 0x380, RZ, 0xc0, !PT ;  /* 0x00000380560b7812 */ /* 0x000fe400078ec0ff */
[----:B------:R-:W-:Y:S02]  /*e7c0*/  LOP3.LUT R88, R12, R137, RZ, 0x3c, !PT ;  /* 0x000000890c587212 */ /* 0x000fe400078e3cff */
[----:B------:R-:W-:-:S02]  /*e7d0*/  LOP3.LUT R78, R14, R131, RZ, 0x3c, !PT ;  /* 0x000000830e4e7212 */ /* 0x000fc400078e3cff */
[----:B------:R-:W-:Y:S02]  /*e7e0*/  LOP3.LUT R12, R139, 0x380, RZ, 0xc0, !PT ;  /* 0x000003808b0c7812 */ /* 0x000fe400078ec0ff */
[----:B------:R-:W-:Y:S02]  /*e7f0*/  LOP3.LUT R14, R141, 0x380, RZ, 0xc0, !PT ;  /* 0x000003808d0e7812 */ /* 0x000fe400078ec0ff */
[----:B------:R-:W-:Y:S02]  /*e800*/  SHF.R.U64 R80, R80, 0x3, RZ ;  /* 0x0000000350507819 */ /* 0x000fe400000012ff */
[----:B------:R-:W-:Y:S02]  /*e810*/  SHF.R.U64 R5, R5, 0x3, RZ ;  /* 0x0000000305057819 */ /* 0x000fe400000012ff */
[----:B------:R-:W-:Y:S02]  /*e820*/  LOP3.LUT R130, R143, 0x380, RZ, 0xc0, !PT ;  /* 0x000003808f827812 */ /* 0x000fe400078ec0ff */
[----:B------:R-:W-:-:S02]  /*e830*/  SHF.R.U64 R10, R10, 0x3, RZ ;  /* 0x000000030a0a7819 */ /* 0x000fc400000012ff */
[----:B------:R-:W-:Y:S02]  /*e840*/  SHF.R.U64 R11, R11, 0x3, RZ ;  /* 0x000000030b0b7819 */ /* 0x000fe400000012ff */
[----:B------:R-:W-:Y:S02]  /*e850*/  SHF.R.U64 R12, R12, 0x3, RZ ;  /* 0x000000030c0c7819 */ /* 0x000fe400000012ff */
[----:B------:R-:W-:Y:S02]  /*e860*/  SHF.R.U64 R14, R14, 0x3, RZ ;  /* 0x000000030e0e7819 */ /* 0x000fe400000012ff */
[----:B------:R-:W-:Y:S02]  /*e870*/  LOP3.LUT R80, R80, R133, RZ, 0x3c, !PT ;  /* 0x0000008550507212 */ /* 0x000fe400078e3cff */
[----:B------:R-:W-:Y:S02]  /*e880*/  LOP3.LUT R82, R5, R82, RZ, 0x3c, !PT ;  /* 0x0000005205527212 */ /* 0x000fe400078e3cff */
[----:B------:R-:W-:-:S02]  /*e890*/  SHF.R.U64 R130, R130, 0x3, RZ ;  /* 0x0000000382827819 */ /* 0x000fc400000012ff */
[----:B------:R-:W-:Y:S02]  /*e8a0*/  LOP3.LUT R84, R10, R135, RZ, 0x3c, !PT ;  /* 0x000000870a547212 */ /* 0x000fe400078e3cff */
[----:B------:R-:W-:Y:S02]  /*e8b0*/  LOP3.LUT R86, R11, R86, RZ, 0x3c, !PT ;  /* 0x000000560b567212 */ /* 0x000fe400078e3cff */
[----:B------:R-:W-:Y:S02]  /*e8c0*/  MOV R5, R8 ;  /* 0x0000000800057202 */ /* 0x000fe40000000f00 */
[----:B------:R-:W-:Y:S02]  /*e8d0*/  F2FP.F16.F32.PACK_AB R8, R25, R24 ;  /* 0x000000181908723e */ /* 0x000fe400000000ff */
[----:B------:R-:W-:Y:S02]  /*e8e0*/  F2FP.F16.F32.PACK_AB R9, R27, R26 ;  /* 0x0000001a1b09723e */ /* 0x000fe400000000ff */
[----:B------:R-:W-:-:S02]  /*e8f0*/  F2FP.F16.F32.PACK_AB R10, R29, R28 ;  /* 0x0000001c1d0a723e */ /* 0x000fc400000000ff */
[----:B------:R-:W-:Y:S02]  /*e900*/  F2FP.F16.F32.PACK_AB R11, R31, R30 ;  /* 0x0000001e1f0b723e */ /* 0x000fe400000000ff */
[----:B------:R-:W-:Y:S02]  /*e910*/  LOP3.LUT R90, R12, R139, RZ, 0x3c, !PT ;  /* 0x0000008b0c5a7212 */ /* 0x000fe400078e3cff */
[----:B------:R-:W-:Y:S01]  /*e920*/  LOP3.LUT R12, R14, R141, RZ, 0x3c, !PT ;  /* 0x0000008d0e0c7212 */ /* 0x000fe200078e3cff */
[----:B------:R0:W-:Y:S01]  /*e930*/  STSM.16.M88.4 [R5], R8 ;  /* 0x0000000805007844 */ /* 0x0001e20000000200 */
[----:B------:R-:W-:Y:S02]  /*e940*/  LOP3.LUT R14, R130, R143, RZ, 0x3c, !PT ;  /* 0x0000008f820e7212 */ /* 0x000fe400078e3cff */
[----:B------:R-:W-:Y:S02]  /*e950*/  MOV R137, R16 ;  /* 0x0000001000897202 */ /* 0x000fe40000000f00 */
[----:B------:R-:W-:-:S02]  /*e960*/  MOV R134, R80 ;  /* 0x0000005000867202 */ /* 0x000fc40000000f00 */
[----:B------:R-:W-:Y:S02]  /*e970*/  MOV R133, R82 ;  /* 0x0000005200857202 */ /* 0x000fe40000000f00 */
[----:B------:R-:W-:Y:S02]  /*e980*/  MOV R17, R84 ;  /* 0x0000005400117202 */ /* 0x000fe40000000f00 */
[----:B------:R-:W-:Y:S02]  /*e990*/  MOV R16, R86 ;  /* 0x0000005600107202 */ /* 0x000fe40000000f00 */
[----:B------:R-:W-:Y:S02]  /*e9a0*/  F2FP.F16.F32.PACK_AB R80, R33, R32 ;  /* 0x000000202150723e */ /* 0x000fe400000000ff */
[----:B------:R-:W-:Y:S02]  /*e9b0*/  F2FP.F16.F32.PACK_AB R81, R35, R34 ;  /* 0x000000222351723e */ /* 0x000fe400000000ff */
[----:B------:R-:W-:-:S02]  /*e9c0*/  F2FP.F16.F32.PACK_AB R82, R37, R36 ;  /* 0x000000242552723e */ /* 0x000fc400000000ff */
[----:B------:R-:W-:Y:S02]  /*e9d0*/  F2FP.F16.F32.PACK_AB R83, R39, R38 ;  /* 0x000000262753723e */ /* 0x000fe400000000ff */
[----:B------:R-:W-:Y:S02]  /*e9e0*/  MOV R136, R76 ;  /* 0x0000004c00887202 */ /* 0x000fe40000000f00 */
[----:B------:R-:W-:Y:S01]  /*e9f0*/  F2FP.F16.F32.PACK_AB R84, R41, R40 ;  /* 0x000000282954723e */ /* 0x000fe200000000ff */
[----:B------:R1:W-:Y:S01]  /*ea00*/  STSM.16.M88.4 [R137], R80 ;  /* 0x0000005089007844 */ /* 0x0003e20000000200 */
[----:B------:R-:W-:Y:S02]  /*ea10*/  F2FP.F16.F32.PACK_AB R85, R43, R42 ;  /* 0x0000002a2b55723e */ /* 0x000fe400000000ff */
[----:B------:R-:W-:Y:S02]  /*ea20*/  F2FP.F16.F32.PACK_AB R86, R45, R44 ;  /* 0x0000002c2d56723e */ /* 0x000fe400000000ff */
[----:B------:R-:W-:-:S02]  /*ea30*/  F2FP.F16.F32.PACK_AB R87, R47, R46 ;  /* 0x0000002e2f57723e */ /* 0x000fc400000000ff */
[----:B------:R-:W-:Y:S02]  /*ea40*/  MOV R135, R78 ;  /* 0x0000004e00877202 */ /* 0x000fe40000000f00 */
[----:B------:R-:W-:Y:S01]  /*ea50*/  MOV R130, R12 ;  /* 0x0000000c00827202 */ /* 0x000fe20000000f00 */
[----:B------:R2:W-:Y:S01]  /*ea60*/  STSM.16.M88.4 [R136], R84 ;  /* 0x0000005488007844 */ /* 0x0005e20000000200 */
[----:B0-----:R-:W-:Y:S02]  /*ea70*/  MOV R5, R14 ;  /* 0x0000000e00057202 */ /* 0x001fe40000000f00 */
[----:B------:R-:W-:Y:S02]  /*ea80*/  F2FP.F16.F32.PACK_AB R8, R49, R48 ;  /* 0x000000303108723e */ /* 0x000fe400000000ff */
[----:B------:R-:W-:Y:S02]  /*ea90*/  F2FP.F16.F32.PACK_AB R9, R51, R50 ;  /* 0x000000323309723e */ /* 0x000fe400000000ff */
[----:B------:R-:W-:-:S02]  /*eaa0*/  F2FP.F16.F32.PACK_AB R10, R53, R52 ;  /* 0x00000034350a723e */ /* 0x000fc400000000ff */
[----:B------:R-:W-:Y:S02]  /*eab0*/  F2FP.F16.F32.PACK_AB R11, R55, R54 ;  /* 0x00000036370b723e */ /* 0x000fe400000000ff */
[----:B------:R-:W-:Y:S02]  /*eac0*/  F2FP.F16.F32.PACK_AB R12, R57, R56 ;  /* 0x00000038390c723e */ /* 0x000fe400000000ff */
[----:B------:R-:W-:Y:S01]  /*ead0*/  F2FP.F16.F32.PACK_AB R13, R59, R58 ;  /* 0x0000003a3b0d723e */ /* 0x000fe200000000ff */
[----:B------:R-:W-:Y:S01]  /*eae0*/  STSM.16.M88.4 [R135], R8 ;  /* 0x0000000887007844 */ /* 0x000fe20000000200 */
        /* <DEDUP_REMOVED lines=13> */
[----:B------:R-:W-:Y:S01]  /*ebc0*/  MOV R131, R90 ;  /* 0x0000005a00837202 */ /* 0x000fe20000000f00 */
[----:B------:R0:W-:Y:S01]  /*ebd0*/  STSM.16.M88.4 [R17], R80 ;  /* 0x0000005011007844 */ /* 0x0001e20000000200 */
[----:B--2---:R-:W-:Y:S02]  /*ebe0*/  F2FP.F16.F32.PACK_AB R84, R7, R6 ;  /* 0x000000060754723e */ /* 0x004fe400000000ff */
[----:B------:R-:W-:Y:S02]  /*ebf0*/  F2FP.F16.F32.PACK_AB R85, R125, R124 ;  /* 0x0000007c7d55723e */ /* 0x000fe400000000ff */
[----:B------:R-:W-:-:S02]  /*ec00*/  F2FP.F16.F32.PACK_AB R86, R21, R20 ;  /* 0x000000141556723e */ /* 0x000fc400000000ff */
[----:B------:R-:W-:Y:S02]  /*ec10*/  F2FP.F16.F32.PACK_AB R87, R127, R126 ;  /* 0x0000007e7f57723e */ /* 0x000fe400000000ff */
[----:B------:R-:W-:Y:S02]  /*ec20*/  F2FP.F16.F32.PACK_AB R88, R121, R120 ;  /* 0x000000787958723e */ /* 0x000fe400000000ff */
[----:B------:R-:W-:Y:S01]  /*ec30*/  F2FP.F16.F32.PACK_AB R89, R129, R128 ;  /* 0x000000808159723e */ /* 0x000fe200000000ff */
[----:B------:R1:W-:Y:S01]  /*ec40*/  STSM.16.M88.4 [R16], R84 ;  /* 0x0000005410007844 */ /* 0x0003e20000000200 */
[----:B------:R-:W-:Y:S02]  /*ec50*/  F2FP.F16.F32.PACK_AB R90, R93, R92 ;  /* 0x0000005c5d5a723e */ /* 0x000fe400000000ff */
[----:B------:R-:W-:Y:S01]  /*ec60*/  F2FP.F16.F32.PACK_AB R91, R95, R94 ;  /* 0x0000005e5f5b723e */ /* 0x000fe200000000ff */
[----:B0-----:R-:W-:Y:S01]  /*ec70*/  IMAD.U32 R17, RZ, RZ, UR13 ;  /* 0x0000000dff117e24 */ /* 0x001fe2000f8e00ff */
[----:B------:R-:W-:Y:S01]  /*ec80*/  F2FP.F16.F32.PACK_AB R8, R97, R96 ;  /* 0x000000606108723e */ /* 0x000fe200000000ff */
[----:B------:R-:W0:Y:S01]  /*ec90*/  LDC.64 R82, c[0x0][0xc08] ;  /* 0x00030200ff527b82 */ /* 0x000e220000000a00 */
[----:B------:R-:W-:Y:S01]  /*eca0*/  F2FP.F16.F32.PACK_AB R9, R99, R98 ;  /* 0x000000626309723e */ /* 0x000fe200000000ff */
[----:B------:R-:W-:Y:S01]  /*ecb0*/  STSM.16.M88.4 [R132], R88 ;  /* 0x0000005884007844 */ /* 0x000fe20000000200 */
[----:B------:R-:W-:-:S02]  /*ecc0*/  F2FP.F16.F32.PACK_AB R10, R101, R100 ;  /* 0x00000064650a723e */ /* 0x000fc400000000ff */
[----:B------:R-:W-:Y:S02]  /*ecd0*/  F2FP.F16.F32.PACK_AB R11, R103, R102 ;  /* 0x00000066670b723e */ /* 0x000fe400000000ff */
[----:B------:R-:W-:Y:S02]  /*ece0*/  F2FP.F16.F32.PACK_AB R12, R105, R104 ;  /* 0x00000068690c723e */ /* 0x000fe400000000ff */
[----:B------:R-:W-:Y:S01]  /*ecf0*/  F2FP.F16.F32.PACK_AB R13, R107, R106 ;  /* 0x0000006a6b0d723e */ /* 0x000fe200000000ff */
[----:B------:R-:W-:Y:S01]  /*ed00*/  STSM.16.M88.4 [R131], R8 ;  /* 0x0000000883007844 */ /* 0x000fe20000000200 */
[----:B------:R-:W-:Y:S01]  /*ed10*/  F2FP.F16.F32.PACK_AB R14, R109, R108 ;  /* 0x0000006c6d0e723e */ /* 0x000fe200000000ff */
[----:B-1----:R-:W-:Y:S01]  /*ed20*/  IMAD.U32 R16, RZ, RZ, UR12 ;  /* 0x0000000cff107e24 */ /* 0x002fe2000f8e00ff */
[----:B------:R-:W-:Y:S02]  /*ed30*/  F2FP.F16.F32.PACK_AB R15, R111, R110 ;  /* 0x0000006e6f0f723e */ /* 0x000fe400000000ff */
[----:B------:R-:W-:-:S02]  /*ed40*/  F2FP.F16.F32.PACK_AB R76, R113, R112 ;  /* 0x00000070714c723e */ /* 0x000fc400000000ff */
[----:B------:R-:W-:Y:S01]  /*ed50*/  F2FP.F16.F32.PACK_AB R77, R115, R114 ;  /* 0x00000072734d723e */ /* 0x000fe200000000ff */
[----:B------:R-:W-:Y:S01]  /*ed60*/  STSM.16.M88.4 [R130], R12 ;  /* 0x0000000c82007844 */ /* 0x000fe20000000200 */
[----:B------:R-:W-:Y:S02]  /*ed70*/  F2FP.F16.F32.PACK_AB R78, R117, R116 ;  /* 0x00000074754e723e */ /* 0x000fe400000000ff */
[----:B------:R-:W-:Y:S02]  /*ed80*/  F2FP.F16.F32.PACK_AB R79, R119, R118 ;  /* 0x00000076774f723e */ /* 0x000fe400000000ff */
[----:B------:R-:W-:-:S03]  /*ed90*/  ISETP.NE.U32.AND P0, PT, RZ, UR14, PT ;  /* 0x0000000eff007c0c */ /* 0x000fc6000bf05070 */
[----:B------:R1:W-:Y:S01]  /*eda0*/  STSM.16.M88.4 [R5], R76 ;  /* 0x0000004c05007844 */ /* 0x0003e20000000200 */
[----:B------:R-:W-:Y:S01]  /*edb0*/  BAR.SYNC.DEFER_BLOCKING 0x1, 0x100 ;  /* 0x0044000000007b1d */ /* 0x000fe20000010000 */
[----:B------:R-:W-:Y:S02]  /*edc0*/  ISETP.NE.AND.EX P0, PT, RZ, UR15, PT, P0 ;  /* 0x0000000fff007c0c */ /* 0x000fe4000bf05300 */
[----:B0-----:R-:W-:-:S05]  /*edd0*/  ISETP.NE.U32.AND P1, PT, R82, RZ, PT ;  /* 0x000000ff5200720c */ /* 0x001fca0003f25070 */
[----:B-1----:R-:W0:Y:S06]  /*ede0*/  LDC R76, c[0x0][0xbe8] ;  /* 0x0002fa00ff4c7b82 */ /* 0x002e2c0000000800 */
[----:B------:R-:W2:Y:S01]  /*edf0*/  @P0 LDG.E R80, desc[UR18][R16.64] ;  /* 0x0000001210500981 */ /* 0x000ea2000c1e1900 */
[----:B------:R-:W-:Y:S01]  /*ee00*/  R2UR UR4, R83 ;  /* 0x00000000530472ca */ /* 0x000fe200000e0000 */
[----:B------:R-:W-:-:S12]  /*ee10*/  VOTEU.ANY UP0, P1 ;  /* 0x00000000003f7886 */ /* 0x000fd80000800100 */
[----:B------:R-:W-:Y:S01]  /*ee20*/  UISETP.NE.AND.EX UP0, UPT, UR4, URZ, UPT, UP0 ;  /* 0x0000003f0400728c */ /* 0x000fe2000bf05300 */
[----:B0-----:R-:W-:Y:S02]  /*ee30*/  ISETP.NE.AND P1, PT, R76, 0x1, PT ;  /* 0x000000014c00780c */ /* 0x001fe40003f25270 */
[----:B------:R-:W-:Y:S02]  /*ee40*/  ULDC UR4, c[0x0][0xa88] ;  /* 0x0002a20000047ab9 */ /* 0x000fe40000000800 */
[----:B------:R-:W-:Y:S01]  /*ee50*/  IMAD.U32 R5, RZ, RZ, UR4 ;  /* 0x00000004ff057e24 */ /* 0x000fe2000f8e00ff */
[----:B------:R-:W-:Y:S01]  /*ee60*/  PLOP3.LUT P4, PT, PT, PT, UP0, 0x80, 0x0 ;  /* 0x000000000000781c */ /* 0x000fe20003f8f008 */
[----:B------:R-:W-:-:S04]  /*ee70*/  ULDC UR4, c[0x0][0xad4] ;  /* 0x0002b50000047ab9 */ /* 0x000fc80000000800 */
[----:B------:R-:W-:Y:S02]  /*ee80*/  @UP0 ULDC.64 UR12, c[0x0][0xc08] ;  /* 0x00030200000c0ab9 */ /* 0x000fe40000000a00 */
[----:B------:R-:W-:Y:S01]  /*ee90*/  @UP0 UIMAD.WIDE UR12, UR9, 0x4, UR12 ;  /* 0x00000004090c08a5 */ /* 0x000fe2000f8e020c */
[----:B------:R-:W0:Y:S01]  /*eea0*/  @P1 LDC R10, c[0x0][0xbec] ;  /* 0x0002fb00ff0a1b82 */ /* 0x000e220000000800 */
[----:B------:R-:W-:-:S04]  /*eeb0*/  UISETP.NE.AND UP0, UPT, UR17, URZ, UPT ;  /* 0x0000003f1100728c */ /* 0x000fc8000bf05270 */
[----:B------:R-:W-:Y:S01]  /*eec0*/  USEL UR4, UR17, UR4, UP0 ;  /* 0x0000000411047287 */ /* 0x000fe20008000000 */
[----:B------:R-:W-:Y:S02]  /*eed0*/  IMAD.U32 R8, RZ, RZ, UR12 ;  /* 0x0000000cff087e24 */ /* 0x000fe4000f8e00ff */
[----:B------:R-:W1:Y:S01]  /*eee0*/  @P1 LDC R13, c[0x0][0xbf0] ;  /* 0x0002fc00ff0d1b82 */ /* 0x000e620000000800 */
[----:B------:R-:W-:Y:S01]  /*eef0*/  UISETP.GT.AND UP1, UPT, UR4, 0x1, UPT ;  /* 0x000000010400788c */ /* 0x000fe2000bf24270 */
[----:B------:R-:W-:Y:S01]  /*ef00*/  IMAD.U32 R9, RZ, RZ, UR13 ;  /* 0x0000000dff097e24 */ /* 0x000fe2000f8e00ff */
[----:B------:R-:W-:Y:S02]  /*ef10*/  UMOV UR22, 0x9b8 ;  /* 0x000009b800167882 */ /* 0x000fe40000000000 */
[----:B------:R-:W-:Y:S02]  /*ef20*/  USEL UR22, UR22, 0x978, UP1 ;  /* 0x0000097816167887 */ /* 0x000fe40008800000 */
[----:B------:R-:W-:Y:S01]  /*ef30*/  UISETP.NE.U32.AND UP0, UPT, UR14, URZ, UPT ;  /* 0x0000003f0e00728c */ /* 0x000fe2000bf05070 */
[----:B------:R-:W-:Y:S01]  /*ef40*/  VIADD R15, R23, UR39 ;  /* 0x00000027170f7c36 */ /* 0x000fe20008000000 */
[----:B------:R-:W-:Y:S01]  /*ef50*/  USHF.R.S32.HI UR12, URZ, 0x1f, UR9 ;  /* 0x0000001f3f0c7899 */ /* 0x000fe20008011409 */
[----:B------:R0:W5:Y:S01]  /*ef60*/  @P4 LDG.E R5, desc[UR18][R8.64] ;  /* 0x0000001208054981 */ /* 0x000162000c1e1900 */
[----:B------:R-:W-:Y:S01]  /*ef70*/  UMOV UR4, URZ ;  /* 0x0000003f00047c82 */ /* 0x000fe20008000000 */
[----:B------:R-:W-:Y:S01]  /*ef80*/  UISETP.NE.AND.EX UP0, UPT, UR15, URZ, UPT, UP0 ;  /* 0x0000003f0f00728c */ /* 0x000fe2000bf05300 */
[----:B------:R-:W-:Y:S01]  /*ef90*/  IMAD.MOV.U32 R11, RZ, RZ, R15 ;  /* 0x000000ffff0b7224 */ /* 0x000fe200078e000f */
[----:B------:R-:W-:-:S02]  /*efa0*/  USEL UR20, UR16, URZ, UP1 ;  /* 0x0000003f10147287 */ /* 0x000fc40008800000 */
[----:B------:R-:W-:Y:S02]  /*efb0*/  USEL UR9, UR9, URZ, !UP0 ;  /* 0x0000003f09097287 */ /* 0x000fe4000c000000 */
[----:B------:R-:W-:Y:S01]  /*efc0*/  USEL UR21, UR12, URZ, !UP0 ;  /* 0x0000003f0c157287 */ /* 0x000fe2000c000000 */
[----:B------:R-:W-:Y:S02]  /*efd0*/  ULDC.64 UR16, c[0x0][UR22+0x220] ;  /* 0x0000880016107abb */ /* 0x000fe40008000a00 */
[----:B------:R-:W-:Y:S01]  /*efe0*/  ULDC.64 UR12, c[0x0][UR22+0x218] ;  /* 0x00008600160c7abb */ /* 0x000fe20008000a00 */
[----:B------:R-:W-:Y:S01]  /*eff0*/  ULDC.64 UR18, c[0x0][UR22+0x228] ;  /* 0x00008a0016127abb */ /* 0x000fe20008000a00 */
[----:B------:R-:W-:Y:S01]  /*f000*/  UIMAD.WIDE.U32 UR14, UR12, UR23, URZ ;  /* 0x000000170c0e72a5 */ /* 0x000fe2000f8e003f */
[----:B0-----:R-:W-:Y:S01]  /*f010*/  @P1 IMAD.HI.U32 R8, R15, R10, RZ ;  /* 0x0000000a0f081227 */ /* 0x001fe200078e00ff */
[----:B------:R-:W-:Y:S02]  /*f020*/  UIMAD UR23, UR13, UR23, URZ ;  /* 0x000000170d1772a4 */ /* 0x000fe4000f8e023f */
[----:B------:R-:W-:-:S02]  /*f030*/  UIMAD UR17, UR17, UR9, URZ ;  /* 0x00000009111172a4 */ /* 0x000fc4000f8e023f */
[----:B------:R-:W-:Y:S01]  /*f040*/  UIMAD.WIDE.U32 UR24, UR18, UR20, URZ ;  /* 0x00000014121872a5 */ /* 0x000fe2000f8e003f */
[----:B-1----:R-:W-:Y:S01]  /*f050*/  @P1 SHF.R.U32.HI R11, RZ, R13, R8 ;  /* 0x0000000dff0b1219 */ /* 0x002fe20000011608 */
[----:B------:R-:W-:Y:S02]  /*f060*/  UIMAD.WIDE.U32 UR12, UR16, UR9, URZ ;  /* 0x00000009100c72a5 */ /* 0x000fe4000f8e003f */
[----:B------:R-:W-:Y:S02]  /*f070*/  UIMAD UR18, UR19, UR20, URZ ;  /* 0x00000014131272a4 */ /* 0x000fe4000f8e023f */
[----:B------:R-:W-:Y:S01]  /*f080*/  UIMAD UR17, UR16, UR21, UR17 ;  /* 0x00000015101172a4 */ /* 0x000fe2000f8e0211 */
[----:B------:R-:W-:Y:S01]  /*f090*/  IMAD.U32 R8, RZ, RZ, UR24 ;  /* 0x00000018ff087e24 */ /* 0x000fe2000f8e00ff */
[----:B------:R-:W-:Y:S01]  /*f0a0*/  UIADD3 UR18, UR25, UR18, URZ ;  /* 0x0000001219127290 */ /* 0x000fe2000fffe03f */
[----:B------:R-:W-:Y:S01]  /*f0b0*/  IMAD.MOV R13, RZ, RZ, -R11 ;  /* 0x000000ffff0d7224 */ /* 0x000fe200078e0a0b */
[----:B------:R-:W-:Y:S01]  /*f0c0*/  UIADD3 UR23, UR15, UR23, URZ ;  /* 0x000000170f177290 */ /* 0x000fe2000fffe03f */
[----:B------:R-:W-:Y:S01]  /*f0d0*/  IMAD.U32 R9, RZ, RZ, UR25 ;  /* 0x00000019ff097e24 */ /* 0x000fe2000f8e00ff */
[----:B------:R-:W-:Y:S01]  /*f0e0*/  UIADD3 UR17, UR13, UR17, URZ ;  /* 0x000000110d117290 */ /* 0x000fe2000fffe03f */
[----:B------:R-:W-:Y:S01]  /*f0f0*/  IMAD R13, R76, R13, R15 ;  /* 0x0000000d4c0d7224 */ /* 0x000fe200078e020f */
[----:B------:R-:W-:Y:S01]  /*f100*/  SHF.R.S32.HI R9, RZ, 0x1f, R11 ;  /* 0x0000001fff097819 */ /* 0x000fe2000001140b */
[----:B------:R-:W-:-:S03]  /*f110*/  IMAD.U32 R12, RZ, RZ, UR18 ;  /* 0x00000012ff0c7e24 */ /* 0x000fc6000f8e00ff */
[----:B------:R-:W-:Y:S02]  /*f120*/  SHF.R.S32.HI R10, RZ, 0x1f, R13 ;  /* 0x0000001fff0a7819 */ /* 0x000fe4000001140d */
[----:B--2---:R-:W-:-:S13]  /*f130*/  @P0 R2UR UR4, R80 ;  /* 0x00000000500402ca */ /* 0x004fda00000e0000 */
[----:B------:R-:W-:Y:S02]  /*f140*/  UIADD3 UR14, UP0, UP2, UR12, UR14, UR4 ;  /* 0x0000000e0c0e7290 */ /* 0x000fe4000fa1e004 */
[----:B------:R-:W-:Y:S01]  /*f150*/  USHF.R.S32.HI UR16, URZ, 0x1f, UR4 ;  /* 0x0000001f3f107899 */ /* 0x000fe20008011404 */
[----:B------:R-:W-:-:S03]  /*f160*/  ULDC.64 UR12, c[0x0][UR22+0x210] ;  /* 0x00008400160c7abb */ /* 0x000fc60008000a00 */
[----:B------:R-:W-:Y:S01]  /*f170*/  IADD3 R8, P2, P3, R11, UR14, R8 ;  /* 0x0000000e0b087c10 */ /* 0x000fe2000fb5e008 */
[----:B------:R-:W-:Y:S01]  /*f180*/  UIADD3.X UR14, UR17, UR23, UR16, UP0, UP2 ;  /* 0x00000017110e7290 */ /* 0x000fe200087e4410 */
[----:B------:R-:W-:-:S04]  /*f190*/  IMAD R11, R13, UR13, RZ ;  /* 0x0000000d0d0b7c24 */ /* 0x000fc8000f8e02ff */
[----:B------:R-:W-:Y:S01]  /*f1a0*/  IMAD R11, R10, UR12, R11 ;  /* 0x0000000c0a0b7c24 */ /* 0x000fe2000f8e020b */
[----:B------:R-:W-:Y:S01]  /*f1b0*/  IADD3.X R9, R9, UR14, R12, P2, P3 ;  /* 0x0000000e09097c10 */ /* 0x000fe200097e640c */
[----:B------:R-:W-:Y:S01]  /*f1c0*/  ULDC.64 UR14, c[0x0][0xba8] ;  /* 0x0002ea00000e7ab9 */ /* 0x000fe20000000a00 */
        /* <DEDUP_REMOVED lines=12> */
.L_x_4444:
[----:B------:R-:W2:Y:S01]  /*f290*/  LDL R13, [R1+0x28] ;  /* 0x00002800010d7983 */ /* 0x000ea20000100800 */
[----:B-----5:R-:W-:Y:S01]  /*f2a0*/  IMAD R16, R5, R76, RZ ;  /* 0x0000004c05107224 */ /* 0x020fe200078e02ff */
        /* <DEDUP_REMOVED lines=8> */
[----:B------:R-:W-:-:S04]  /*f330*/  ISETP.GE.OR P2, PT, R17, R16, P0 ;  /* 0x000000101100720c */ /* 0x000fc80000746670 */
[----:B------:R-:W-:-:S09]  /*f340*/  ISETP.GE.OR P0, PT, R13, R16, P0 ;  /* 0x000000100d00720c */ /* 0x000fd20000706670 */
[----:B0-----:R0:W-:Y:S04]  /*f350*/  @!P2 ST.E desc[UR12][R8.64], R0 ;  /* 0x000000000800a985 */ /* 0x0011e8000c10190c */
[----:B-1----:R0:W-:Y:S01]  /*f360*/  @!P0 ST.E desc[UR12][R10.64], R4 ;  /* 0x000000040a008985 */ /* 0x0021e2000c10190c */
[----:B------:R-:W-:-:S13]  /*f370*/  PLOP3.LUT P0, PT, PT, PT, UP1, 0x80, 0x0 ;  /* 0x000000000000781c */ /* 0x000fda0003f0f018 */
[----:B0-----:R-:W-:Y:S05]  /*f380*/  @P0 BRA `(.L_x_4445) ;  /* 0x0000000c00580947 */ /* 0x001fea0003800000 */
[----:B------:R-:W-:Y:S01]  /*f390*/  IMAD R2, R220, 0x40, R22 ;  /* 0x00000040dc027824 */ /* 0x000fe200078e0216 */
[----:B------:R-:W-:Y:S01]  /*f3a0*/  ULDC.64 UR12, c[0x0][0x208] ;  /* 0x00008200000c7ab9 */ /* 0x000fe20000000a00 */
[----:B------:R-:W-:Y:S01]  /*f3b0*/  IMAD.MOV.U32 R3, RZ, RZ, 0x2 ;  /* 0x00000002ff037424 */ /* 0x000fe200078e00ff */
[----:B------:R-:W-:Y:S01]  /*f3c0*/  ULDC.64 UR14, c[0x0][0xaa0] ;  /* 0x0002a800000e7ab9 */ /* 0x000fe20000000a00 */
[----:B------:R-:W0:Y:S01]  /*f3d0*/  @P1 LDC R21, c[0x0][0xbf0] ;  /* 0x0002fc00ff151b82 */ /* 0x000e220000000800 */
[----:B------:R-:W-:Y:S01]  /*f3e0*/  R2UR UR17, R196 ;  /* 0x00000000c41172ca */ /* 0x000fe200000e0000 */
[----:B------:R-:W-:-:S03]  /*f3f0*/  IMAD.WIDE R2, R2, R3, UR10 ;  /* 0x0000000a02027e25 */ /* 0x000fc6000f8e0203 */
[C---:B------:R-:W-:Y:S02]  /*f400*/  IADD3 R9, P4, R2.reuse, 0x1000, RZ ;  /* 0x0000100002097810 */ /* 0x040fe40007f9e0ff */
[C---:B------:R-:W-:Y:S02]  /*f410*/  IADD3 R13, P3, R2.reuse, 0x2000, RZ ;  /* 0x00002000020d7810 */ /* 0x040fe40007f7e0ff */
[C---:B------:R-:W-:Y:S02]  /*f420*/  IADD3 R25, P6, R2.reuse, 0x3000, RZ ;  /* 0x0000300002197810 */ /* 0x040fe40007fde0ff */
[C---:B------:R-:W-:Y:S02]  /*f430*/  IADD3 R29, P5, R2.reuse, 0x4000, RZ ;  /* 0x00004000021d7810 */ /* 0x040fe40007fbe0ff */
[----:B------:R-:W-:Y:S02]  /*f440*/  IADD3 R33, P2, R2, 0x5000, RZ ;  /* 0x0000500002217810 */ /* 0x000fe40007f5e0ff */
        /* <DEDUP_REMOVED lines=33> */
[----:B------:R-:W-:Y:S01]  /*f660*/  IMAD.X R57, RZ, RZ, R3, P2 ;  /* 0x000000ffff397224 */ /* 0x000fe200010e0603 */
[----:B------:R-:W-:Y:S01]  /*f670*/  LOP3.LUT R44, R45, 0x380, RZ, 0xc0, !PT ;  /* 0x000003802d2c7812 */ /* 0x000fe200078ec0ff */
[----:B------:R-:W5:Y:S01]  /*f680*/  LD.E.128 R32, desc[UR12][R32.64] ;  /* 0x0000000c20207980 */ /* 0x000f62000c101d00 */
        /* <DEDUP_REMOVED lines=22> */
[----:B------:R-:W5:Y:S04]  /*f7f0*/  LD.E.128 R36, desc[UR12][R36.64] ;  /* 0x0000000c24247980 */ /* 0x000f68000c101d00 */
[----:B------:R1:W5:Y:S04]  /*f800*/  LD.E.128 R4, desc[UR12][R2.64] ;  /* 0x0000000c02047980 */ /* 0x000368000c101d00 */
[----:B------:R-:W5:Y:S04]  /*f810*/  LD.E.128 R40, desc[UR12][R40.64] ;  /* 0x0000000c28287980 */ /* 0x000f68000c101d00 */
[----:B------:R-:W5:Y:S01]  /*f820*/  LD.E.128 R44, desc[UR12][R44.64] ;  /* 0x0000000c2c2c7980 */ /* 0x000f62000c101d00 */
[----:B-1----:R-:W1:Y:S03]  /*f830*/  @P1 LDC R3, c[0x0][0xbec] ;  /* 0x0002fb00ff031b82 */ /* 0x002e660000000800 */
[----:B------:R-:W5:Y:S04]  /*f840*/  LD.E.128 R48, desc[UR12][R48.64] ;  /* 0x0000000c30307980 */ /* 0x000f68000c101d00 */
[----:B------:R-:W5:Y:S04]  /*f850*/  LD.E.128 R52, desc[UR12][R52.64] ;  /* 0x0000000c34347980 */ /* 0x000f68000c101d00 */
[----:B------:R-:W5:Y:S01]  /*f860*/  LD.E.128 R56, desc[UR12][R56.64] ;  /* 0x0000000c38387980 */ /* 0x000f62000c101d00 */
[----:B------:R-:W-:-:S02]  /*f870*/  UIMAD UR12, UR16, UR14, URZ ;  /* 0x0000000e100c72a4 */ /* 0x000fc4000f8e023f */
[----:B------:R-:W-:Y:S01]  /*f880*/  UIMAD.WIDE.U32 UR10, UR4, UR14, URZ ;  /* 0x0000000e040a72a5 */ /* 0x000fe2000f8e003f */
[----:B------:R-:W-:Y:S01]  /*f890*/  IMAD R0, R193, 0x20, R220 ;  /* 0x00000020c1007824 */ /* 0x000fe200078e02dc */
[----:B------:R-:W-:Y:S01]  /*f8a0*/  UIMAD UR12, UR4, UR15, UR12 ;  /* 0x0000000f040c72a4 */ /* 0x000fe2000f8e020c */
[----:B------:R-:W-:Y:S01]  /*f8b0*/  @!PT LDS RZ, [RZ] ;  /* 0x00000000fffff984 */ /* 0x000fe20000000800 */
[----:B------:R-:W-:Y:S01]  /*f8c0*/  @!PT LDS RZ, [RZ] ;  /* 0x00000000fffff984 */ /* 0x000fe20000000800 */
[----:B------:R-:W-:Y:S01]  /*f8d0*/  @!PT LDS RZ, [RZ] ;  /* 0x00000000fffff984 */ /* 0x000fe20000000800 */
[----:B------:R-:W-:Y:S01]  /*f8e0*/  @!PT LDS RZ, [RZ] ;  /* 0x00000000fffff984 */ /* 0x000fe20000000800 */
[----:B------:R2:W-:Y:S06]  /*f8f0*/  MEMBAR.ALL.CTA ;  /* 0x0000000000007992 */ /* 0x0005ec0000008000 */
[----:B--2---:R-:W2:Y:S01]  /*f900*/  FENCE.VIEW.ASYNC.S ;  /* 0x00000000000073c6 */ /* 0x004ea20000000000 */
[----:B------:R-:W-:-:S03]  /*f910*/  UIADD3 UR11, UR11, UR12, URZ ;  /* 0x0000000c0b0b7290 */ /* 0x000fc6000fffe03f */
[----:B------:R-:W-:Y:S01]  /*f920*/  ULDC.64 UR12, c[0x0][0xae8] ;  /* 0x0002ba00000c7ab9 */ /* 0x000fe20000000a00 */
[----:B------:R-:W-:Y:S01]  /*f930*/  VIADD R20, R0, UR39 ;  /* 0x0000002700147c36 */ /* 0x000fe20008000000 */
[----:B------:R-:W-:Y:S02]  /*f940*/  UIMAD.WIDE.U32 UR10, UR17, UR12, UR10 ;  /* 0x0000000c110a72a5 */ /* 0x000fe4000f8e000a */
[----:B------:R-:W-:Y:S01]  /*f950*/  USHF.R.S32.HI UR4, URZ, 0x1f, UR9 ;  /* 0x0000001f3f047899 */ /* 0x000fe20008011409 */
[----:B-1----:R-:W-:Y:S01]  /*f960*/  @P1 IMAD.HI.U32 R0, R20, R3, RZ ;  /* 0x0000000314001227 */ /* 0x002fe200078e00ff */
[----:B------:R-:W-:-:S03]  /*f970*/  UIMAD UR11, UR17, UR13, UR11 ;  /* 0x0000000d110b72a4 */ /* 0x000fc6000f8e020b */
[----:B------:R-:W-:Y:S02]  /*f980*/  ULDC.64 UR12, c[0x0][0xaf0] ;  /* 0x0002bc00000c7ab9 */ /* 0x000fe40000000a00 */
[----:B------:R-:W-:Y:S01]  /*f990*/  UIMAD UR4, UR4, UR12, URZ ;  /* 0x0000000c040472a4 */ /* 0x000fe2000f8e023f */
[----:B------:R-:W-:Y:S01]  /*f9a0*/  IMAD.MOV.U32 R17, RZ, RZ, R20 ;  /* 0x000000ffff117224 */ /* 0x000fe200078e0014 */
[----:B0-----:R-:W-:Y:S01]  /*f9b0*/  @P1 SHF.R.U32.HI R17, RZ, R21, R0 ;  /* 0x00000015ff111219 */ /* 0x001fe20000011600 */
[----:B------:R-:W-:Y:S02]  /*f9c0*/  UIMAD.WIDE.U32 UR10, UR9, UR12, UR10 ;  /* 0x0000000c090a72a5 */ /* 0x000fe4000f8e000a */
[----:B------:R-:W-:Y:S01]  /*f9d0*/  UIMAD UR4, UR9, UR13, UR4 ;  /* 0x0000000d090472a4 */ /* 0x000fe2000f8e0204 */
[--C-:B------:R-:W-:Y:S01]  /*f9e0*/  SHF.R.S32.HI R0, RZ, 0x1f, R17.reuse ;  /* 0x0000001fff007819 */ /* 0x100fe20000011411 */
[----:B------:R-:W-:Y:S01]  /*f9f0*/  IMAD.MOV R21, RZ, RZ, -R17 ;  /* 0x000000ffff157224 */ /* 0x000fe200078e0a11 */
[----:B------:R-:W-:Y:S01]  /*fa00*/  ULDC.64 UR12, c[0x0][0xae0] ;  /* 0x0002b800000c7ab9 */ /* 0x000fe20000000a00 */
[----:B------:R-:W-:-:S02]  /*fa10*/  UIADD3 UR4, UR11, UR4, URZ ;  /* 0x000000040b047290 */ /* 0x000fc4000fffe03f */
[----:B------:R-:W-:Y:S02]  /*fa20*/  IMAD.U32 R3, RZ, RZ, UR11 ;  /* 0x0000000bff037e24 */ /* 0x000fe4000f8e00ff */
[----:B------:R-:W-:Y:S02]  /*fa30*/  IMAD R0, R0, UR12, RZ ;  /* 0x0000000c00007c24 */ /* 0x000fe4000f8e02ff */
[----:B------:R-:W-:Y:S02]  /*fa40*/  IMAD R21, R76, R21, R20 ;  /* 0x000000154c157224 */ /* 0x000fe400078e0214 */
[----:B------:R-:W-:Y:S01]  /*fa50*/  IMAD.U32 R2, RZ, RZ, UR10 ;  /* 0x0000000aff027e24 */ /* 0x000fe2000f8e00ff */
[----:B------:R-:W-:Y:S01]  /*fa60*/  ULDC.64 UR10, c[0x0][0xad8] ;  /* 0x0002b600000a7ab9 */ /* 0x000fe20000000a00 */
[----:B------:R-:W-:Y:S02]  /*fa70*/  IMAD.U32 R3, RZ, RZ, UR4 ;  /* 0x00000004ff037e24 */ /* 0x000fe4000f8e00ff */
[C---:B------:R-:W-:Y:S01]  /*fa80*/  IMAD R61, R17.reuse, UR13, R0 ;  /* 0x0000000d113d7c24 */ /* 0x040fe2000f8e0200 */
[----:B------:R-:W-:Y:S01]  /*fa90*/  SHF.R.S32.HI R0, RZ, 0x1f, R21 ;  /* 0x0000001fff007819 */ /* 0x000fe20000011415 */
[----:B------:R-:W-:-:S04]  /*faa0*/  IMAD.WIDE.U32 R2, R17, UR12, R2 ;  /* 0x0000000c11027c25 */ /* 0x000fc8000f8e0002 */
[----:B------:R-:W-:Y:S02]  /*fab0*/  VIADD R63, R220, UR39 ;  /* 0x00000027dc3f7c36 */ /* 0x000fe40008000000 */
[----:B------:R-:W-:Y:S02]  /*fac0*/  IMAD.IADD R3, R3, 0x1, R61 ;  /* 0x0000000103037824 */ /* 0x000fe400078e023d */
[----:B------:R-:W-:Y:S02]  /*fad0*/  IMAD R0, R0, UR10, RZ ;  /* 0x0000000a00007c24 */ /* 0x000fe4000f8e02ff */
[----:B------:R-:W-:Y:S01]  /*fae0*/  VIADD R17, R63, 0x20 ;  /* 0x000000203f117836 */ /* 0x000fe20000000000 */
[----:B------:R-:W-:Y:S01]  /*faf0*/  UIADD3 UR8, UR8, 0x30820, URZ ;  /* 0x0003082008087890 */ /* 0x000fe2000fffe03f */
[C---:B------:R-:W-:Y:S02]  /*fb00*/  IMAD R61, R21.reuse, UR11, R0 ;  /* 0x0000000b153d7c24 */ /* 0x040fe4000f8e0200 */
[----:B------:R-:W-:Y:S01]  /*fb10*/  IMAD.WIDE.U32 R2, R21, UR10, R2 ;  /* 0x0000000a15027c25 */ /* 0x000fe2000f8e0002 */
[-C--:B------:R-:W-:Y:S01]  /*fb20*/  ISETP.GE.AND P1, PT, R17, R16.reuse, PT ;  /* 0x000000101100720c */ /* 0x080fe20003f26270 */
[----:B------:R-:W-:Y:S01]  /*fb30*/  ULDC.64 UR10, c[0x0][0xa80] ;  /* 0x0002a000000a7ab9 */ /* 0x000fe20000000a00 */
[C---:B------:R-:W-:Y:S01]  /*fb40*/  ISETP.GE.AND P2, PT, R63.reuse, R16, PT ;  /* 0x000000103f00720c */ /* 0x040fe20003f46270 */
[----:B------:R-:W-:Y:S01]  /*fb50*/  VIADD R17, R63, 0x40 ;  /* 0x000000403f117836 */ /* 0x000fe20000000000 */
[----:B------:R-:W-:Y:S01]  /*fb60*/  UPRMT UR8, URZ, 0x654, UR8 ;  /* 0x000006543f087896 */ /* 0x000fe20008000008 */
[----:B------:R-:W-:Y:S01]  /*fb70*/  IMAD.IADD R3, R3, 0x1, R61 ;  /* 0x0000000103037824 */ /* 0x000fe200078e023d */
[----:B------:R-:W-:-:S02]  /*fb80*/  LEA R0, P3, R2, UR10, 0x1 ;  /* 0x0000000a02007c11 */ /* 0x000fc4000f8608ff */
[----:B------:R-:W-:Y:S02]  /*fb90*/  ISETP.GE.AND P0, PT, R17, R16, PT ;  /* 0x000000101100720c */ /* 0x000fe40003f06270 */
[----:B------:R-:W-:Y:S01]  /*fba0*/  LEA.HI.X R17, R2, UR11, R3, 0x1, P3 ;  /* 0x0000000b02117c11 */ /* 0x000fe200098f0c03 */
[----:B------:R-:W-:Y:S01]  /*fbb0*/  VIADD R64, R22, 0x40 ;  /* 0x0000004016407836 */ /* 0x000fe20000000000 */
[----:B--2---:R0:W1:Y:S01]  /*fbc0*/  SHFL.IDX PT, R21, R0, RZ, 0x181f ;  /* 0x00181fff00157589 */ /* 0x00406200000e0000 */
[----:B------:R-:W-:Y:S01]  /*fbd0*/  SYNCS.ARRIVE.TRANS64.RED.A1T0 RZ, [UR8], RZ ;  /* 0x000000ffffff79a7 */ /* 0x000fe20008100408 */
[----:B------:R-:W-:Y:S02]  /*fbe0*/  BSSY B1, `(.L_x_4446) ;  /* 0x0000014000017945 */ /* 0x000fe40003800000 */
        /* <DEDUP_REMOVED lines=19> */
.L_x_4447:
[----:B------:R-:W-:Y:S05]  /*fd20*/  BSYNC B1 ;  /* 0x0000000000017941 */ /* 0x000fea0003800000 */
.L_x_4446:
        /* <DEDUP_REMOVED lines=12> */
[-C--:B----4-:R-:W-:Y:S02]  /*fdf0*/  @!P4 LEA.HI.X R3, R22, R7.reuse, R62, 0x1, P1 ;  /* 0x000000071603c211 */ /* 0x090fe400008f0c3e */
[-C--:B------:R-:W-:Y:S02]  /*fe00*/  @!P5 LEA.HI.X R5, R64, R7.reuse, R65, 0x1, P2 ;  /* 0x000000074005d211 */ /* 0x080fe400010f0c41 */
[----:B------:R-:W-:Y:S01]  /*fe10*/  @!P6 LEA.HI.X R7, R192, R7, R66, 0x1, P3 ;  /* 0x00000007c007e211 */ /* 0x000fe200018f0c42 */
[----:B------:R0:W-:Y:S04]  /*fe20*/  @!P4 ST.E.128 desc[UR8][R2.64], R8 ;  /* 0x000000080200c985 */ /* 0x0001e8000c101d08 */
[----:B------:R0:W-:Y:S04]  /*fe30*/  @!P5 ST.E.128 desc[UR8][R4.64], R32 ;  /* 0x000000200400d985 */ /* 0x0001e8000c101d08 */
[----:B------:R0:W-:Y:S02]  /*fe40*/  @!P6 ST.E.128 desc[UR8][R6.64], R48 ;  /* 0x000000300600e985 */ /* 0x0001e4000c101d08 */
.L_x_4449:
[----:B------:R-:W-:Y:S05]  /*fe50*/  BSYNC B1 ;  /* 0x0000000000017941 */ /* 0x000fea0003800000 */
.L_x_4448:
        /* <DEDUP_REMOVED lines=18> */
.L_x_4451:
[----:B------:R-:W-:Y:S05]  /*ff80*/  BSYNC B1 ;  /* 0x0000000000017941 */ /* 0x000fea0003800000 */
.L_x_4450:
[----:B0-----:R-:W-:Y:S01]  /*ff90*/  VIADD R3, R63, 0x60 ;  /* 0x000000603f037836 */ /* 0x001fe20000000000 */
[----:B---3--:R-:W0:Y:S04]  /*ffa0*/  SHFL.IDX PT, R17, R17, 0x3, 0x181f ;  /* 0x00781f0011117f89 */ /* 0x008e2800000e0000 */
[----:B------:R-:W-:Y:S01]  /*ffb0*/  ISETP.GE.AND P0, PT, R3, R16, PT ;  /* 0x000000100300720c */ /* 0x000fe20003f06270 */
[----:B----4-:R4:W3:-:S12]  /*ffc0*/  SHFL.IDX PT, R7, R0, 0x3, 0x181f ;  /* 0x00781f0000077f89 */ /* 0x0108d800000e0000 */
[----:B----4-:R-:W-:Y:S05]  /*ffd0*/  @P0 BRA `(.L_x_4452) ;  /* 0x0000002000300947 */ /* 0x010fea0003800000 */
[----:B------:R-:W-:Y:S01]  /*ffe0*/  ULDC UR4, c[0x0][0xac8] ;  /* 0x0002b20000047ab9 */ /* 0x000fe20000000800 */
[----:B------:R-:W-:Y:S01]  /*fff0*/  ULDC.64 UR8, c[0x0][0x208] ;  /* 0x0000820000087ab9 */ /* 0x000fe20000000a00 */
[----:B------:R-:W-:Y:S02]  /*10000*/  ISETP.GE.AND P2, PT, R22, UR4, PT ;  /* 0x0000000416007c0c */ /* 0x000fe4000bf46270 */
[----:B------:R-:W-:-:S11]  /*10010*/  ISETP.GE.AND P3, PT, R64, UR4, PT ;  /* 0x0000000440007c0c */ /* 0x000fd6000bf66270 */
[-C--:B---3--:R-:W-:Y:S02]  /*10020*/  @!P2 LEA R2, P0, R22, R7.reuse, 0x1 ;  /* 0x000000071602a211 */ /* 0x088fe400078008ff */
[----:B------:R-:W-:Y:S02]  /*10030*/  @!P3 LEA R4, P1, R64, R7, 0x1 ;  /* 0x000000074004b211 */ /* 0x000fe400078208ff */
[-C--:B0-----:R-:W-:Y:S02]  /*10040*/  @!P2 LEA.HI.X R3, R22, R17.reuse, R62, 0x1, P0 ;  /* 0x000000111603a211 */ /* 0x081fe400000f0c3e */
[----:B------:R-:W-:Y:S02]  /*10050*/  ISETP.GE.AND P0, PT, R192, UR4, PT ;  /* 0x00000004c0007c0c */ /* 0x000fe4000bf06270 */
[----:B------:R-:W-:Y:S01]  /*10060*/  @!P3 LEA.HI.X R5, R64, R17, R65, 0x1, P1 ;  /* 0x000000114005b211 */ /* 0x000fe200008f0c41 */
[----:B------:R4:W-:Y:S04]  /*10070*/  @!P2 ST.E.128 desc[UR8][R2.64], R24 ;  /* 0x000000180200a985 */ /* 0x0009e8000c101d08 */
[----:B------:R4:W-:Y:S06]  /*10080*/  @!P3 ST.E.128 desc[UR8][R4.64], R40 ;  /* 0x000000280400b985 */ /* 0x0009ec000c101d08 */
[----:B------:R-:W-:Y:S05]  /*10090*/  @P0 BRA `(.L_x_4452) ;  /* 0x0000002000000947 */ /* 0x000fea0003800000 */
[----:B----4-:R-:W-:Y:S01]  /*100a0*/  LEA R2, P0, R192, R7, 0x1 ;  /* 0x00000007c0027211 */ /* 0x010fe200078008ff */
[----:B------:R-:W-:-:S03]  /*100b0*/  ULDC.64 UR8, c[0x0][0x208] ;  /* 0x0000820000087ab9 */ /* 0x000fc60000000a00 */
[----:B------:R-:W-:-:S05]  /*100c0*/  LEA.HI.X R3, R192, R17, R66, 0x1, P0 ;  /* 0x00000011c0037211 */ /* 0x000fca00000f0c42 */
[----:B------:R0:W-:Y:S01]  /*100d0*/  ST.E.128 desc[UR8][R2.64], R56 ;  /* 0x0000003802007985 */ /* 0x0001e2000c101d08 */
[----:B------:R-:W-:Y:S05]  /*100e0*/  BRA `(.L_x_4452) ;  /* 0x0000001c00ec7947 */ /* 0x000fea0003800000 */
.L_x_4445:
        /* <DEDUP_REMOVED lines=41> */
[----:B------:R-:W-:Y:S01]  /*10380*/  ULDC.64 UR12, c[0x0][0xb30] ;  /* 0x0002cc00000c7ab9 */ /* 0x000fe20000000a00 */
[----:B------:R-:W-:-:S02]  /*10390*/  IMAD R11, R76, R11, R15 ;  /* 0x0000000b4c0b7224 */ /* 0x000fc400078e020f */
[----:B------:R-:W-:Y:S02]  /*103a0*/  IMAD R0, R0, UR12, RZ ;  /* 0x0000000c00007c24 */ /* 0x000fe4000f8e02ff */
[----:B------:R-:W-:Y:S01]  /*103b0*/  IMAD.U32 R4, RZ, RZ, UR10 ;  /* 0x0000000aff047e24 */ /* 0x000fe2000f8e00ff */
[----:B------:R-:W-:Y:S01]  /*103c0*/  ULDC.64 UR10, c[0x0][0xb28] ;  /* 0x0002ca00000a7ab9 */ /* 0x000fe20000000a00 */
[----:B------:R-:W-:Y:S02]  /*103d0*/  IMAD.U32 R5, RZ, RZ, UR4 ;  /* 0x00000004ff057e24 */ /* 0x000fe4000f8e00ff */
[C---:B------:R-:W-:Y:S01]  /*103e0*/  IMAD R15, R9.reuse, UR13, R0 ;  /* 0x0000000d090f7c24 */ /* 0x040fe2000f8e0200 */
[----:B------:R-:W-:Y:S01]  /*103f0*/  SHF.R.S32.HI R0, RZ, 0x1f, R11 ;  /* 0x0000001fff007819 */ /* 0x000fe2000001140b */
[----:B------:R-:W-:-:S04]  /*10400*/  IMAD.WIDE.U32 R4, R9, UR12, R4 ;  /* 0x0000000c09047c25 */ /* 0x000fc8000f8e0004 */
[----:B------:R-:W-:Y:S02]  /*10410*/  IMAD R0, R0, UR10, RZ ;  /* 0x0000000a00007c24 */ /* 0x000fe4000f8e02ff */
[----:B------:R-:W-:Y:S02]  /*10420*/  IMAD.IADD R5, R5, 0x1, R15 ;  /* 0x0000000105057824 */ /* 0x000fe400078e020f */
[C---:B------:R-:W-:Y:S02]  /*10430*/  IMAD R9, R11.reuse, UR11, R0 ;  /* 0x0000000b0b097c24 */ /* 0x040fe4000f8e0200 */
[----:B------:R-:W-:Y:S01]  /*10440*/  IMAD.WIDE.U32 R4, R11, UR10, R4 ;  /* 0x0000000a0b047c25 */ /* 0x000fe2000f8e0004 */
[----:B------:R-:W-:-:S03]  /*10450*/  ULDC.64 UR10, c[0x0][0xb00] ;  /* 0x0002c000000a7ab9 */ /* 0x000fc60000000a00 */
[----:B------:R-:W-:Y:S01]  /*10460*/  IMAD.IADD R5, R5, 0x1, R9 ;  /* 0x0000000105057824 */ /* 0x000fe200078e0209 */
[----:B------:R-:W-:-:S04]  /*10470*/  LEA R0, P1, R4, UR10, 0x2 ;  /* 0x0000000a04007c11 */ /* 0x000fc8000f8210ff */
        /* <DEDUP_REMOVED lines=11> */
[-C--:B-1----:R-:W-:Y:S02]  /*10530*/  @!P1 LEA R10, P5, R219, R4.reuse, 0x2 ;  /* 0x00000004db0a9211 */ /* 0x082fe400078a10ff */
[CC--:B------:R-:W-:Y:S02]  /*10540*/  @!P0 LEA R14, P6, R218.reuse, R4.reuse, 0x2 ;  /* 0x00000004da0e8211 */ /* 0x0c0fe400078c10ff */
        /* <DEDUP_REMOVED lines=13> */
[----:B------:R-:W-:Y:S01]  /*10620*/  @!P3 ST.E.64 desc[UR8][R76.64], R36 ;  /* 0x000000244c00b985 */ /* 0x000fe2000c101b08 */
        /* <DEDUP_REMOVED lines=16> */
[-C--:B------:R-:W-:Y:S02]  /*10730*/  @!P3 LEA R24, P6, R211, R4.reuse, 0x2 ;  /* 0x00000004d318b211 */ /* 0x080fe400078c10ff */
        /* <DEDUP_REMOVED lines=22> */
[----:B------:R2:W-:Y:S01]  /*108a0*/  @!P1 ST.E.64 desc[UR8][R10.64], R2 ;  /* 0x000000020a009985 */ /* 0x0005e2000c101b08 */
        /* <DEDUP_REMOVED lines=13> */
[----:B--2---:R-:W-:Y:S01]  /*10980*/  @!P0 LEA R2, P5, R202, R4, 0x2 ;  /* 0x00000004ca028211 */ /* 0x004fe200078a10ff */
[----:B------:R3:W-:Y:S01]  /*10990*/  @!P3 ST.E.64 desc[UR8][R32.64], R92 ;  /* 0x0000005c2000b985 */ /* 0x0007e2000c101b08 */
[----:B------:R-:W-:-:S02]  /*109a0*/  ISETP.GE.AND P3, PT, R199, UR4, PT ;  /* 0x00000004c7007c0c */ /* 0x000fc4000bf66270 */
[-C--:B------:R-:W-:Y:S02]  /*109b0*/  @!P0 LEA.HI.X R3, R202, R5.reuse, R229, 0x2, P5 ;  /* 0x00000005ca038211 */ /* 0x080fe400028f14e5 */
[----:B------:R-:W-:Y:S02]  /*109c0*/  ISETP.GE.AND P5, PT, R197, UR4, PT ;  /* 0x00000004c5007c0c */ /* 0x000fe4000bfa6270 */
[CC--:B-1----:R-:W-:Y:S01]  /*109d0*/  @!P1 LEA R6, P6, R201.reuse, R4.reuse, 0x2 ;  /* 0x00000004c9069211 */ /* 0x0c2fe200078c10ff */
[----:B------:R3:W-:Y:S02]  /*109e0*/  @!P0 ST.E.64 desc[UR8][R2.64], R96 ;  /* 0x0000006002008985 */ /* 0x0007e4000c101b08 */
[-C--:B------:R-:W-:Y:S02]  /*109f0*/  @!P4 LEA R8, P0, R200, R4.reuse, 0x2 ;  /* 0x00000004c808c211 */ /* 0x080fe400078010ff */
        /* <DEDUP_REMOVED lines=13> */
.L_x_4454:
[----:B------:R-:W-:Y:S05]  /*10ad0*/  BSYNC B1 ;  /* 0x0000000000017941 */ /* 0x000fea0003800000 */
.L_x_4453:
        /* <DEDUP_REMOVED lines=104> */
.L_x_4443:
[----:B------:R-:W0:Y:S01]  /*11160*/  LDC.64 R2, c[0x0][0xc00] ;  /* 0x00030000ff027b82 */ /* 0x000e220000000a00 */
[----:B------:R-:W-:Y:S01]  /*11170*/  R2UR UR11, R221 ;  /* 0x00000000dd0b72ca */ /* 0x000fe200000e0000 */
[----:B------:R-:W-:Y:S01]  /*11180*/  ULDC.64 UR8, c[0x0][0xc00] ;  /* 0x0003000000087ab9 */ /* 0x000fe20000000a00 */
[----:B------:R-:W-:Y:S01]  /*11190*/  R2UR UR10, R194 ;  /* 0x00000000c20a72ca */ /* 0x000fe200000e0000 */
[----:B------:R-:W-:Y:S01]  /*111a0*/  IMAD.MOV.U32 R7, RZ, RZ, RZ ;  /* 0x000000ffff077224 */ /* 0x000fe200078e00ff */
[----:B------:R-:W-:-:S03]  /*111b0*/  ULDC.64 UR12, c[0x0][0x208] ;  /* 0x00008200000c7ab9 */ /* 0x000fc60000000a00 */
[----:B------:R-:W1:Y:S06]  /*111c0*/  LDC.64 R4, c[0x0][0xc08] ;  /* 0x00030200ff047b82 */ /* 0x000e6c0000000a00 */
[----:B------:R-:W-:Y:S01]  /*111d0*/  UIMAD.WIDE UR8, UR11, 0x4, UR8 ;  /* 0x000000040b0878a5 */ /* 0x000fe2000f8e0208 */
[----:B0-----:R-:W-:-:S05]  /*111e0*/  ISETP.NE.U32.AND P0, PT, R2, RZ, PT ;  /* 0x000000ff0200720c */ /* 0x001fca0003f05070 */
[----:B------:R-:W-:Y:S01]  /*111f0*/  IMAD.U32 R2, RZ, RZ, UR8 ;  /* 0x00000008ff027e24 */ /* 0x000fe2000f8e00ff */
[----:B------:R-:W-:Y:S01]  /*11200*/  R2UR UR4, R3 ;  /* 0x00000000030472ca */ /* 0x000fe200000e0000 */
[----:B------:R-:W-:Y:S01]  /*11210*/  IMAD.U32 R3, RZ, RZ, UR9 ;  /* 0x00000009ff037e24 */ /* 0x000fe2000f8e00ff */
[----:B-1----:R-:W-:-:S05]  /*11220*/  ISETP.NE.U32.AND P1, PT, R4, RZ, PT ;  /* 0x000000ff0400720c */ /* 0x002fca0003f25070 */
[----:B------:R-:W-:-:S06]  /*11230*/  VOTEU.ANY UP0, P0 ;  /* 0x00000000003f7886 */ /* 0x000fcc0000000100 */
[----:B------:R-:W-:Y:S01]  /*11240*/  UISETP.NE.AND.EX UP0, UPT, UR4, URZ, UPT, UP0 ;  /* 0x0000003f0400728c */ /* 0x000fe2000bf05300 */
[----:B------:R-:W-:Y:S01]  /*11250*/  R2UR UR4, R5 ;  /* 0x00000000050472ca */ /* 0x000fe200000e0000 */
[----:B------:R-:W-:-:S04]  /*11260*/  VOTEU.ANY UP1, P1 ;  /* 0x00000000003f7886 */ /* 0x000fc80000820100 */
[----:B------:R-:W-:-:S08]  /*11270*/  PLOP3.LUT P0, PT, PT, PT, UP0, 0x80, 0x0 ;  /* 0x000000000000781c */ /* 0x000fd00003f0f008 */
[----:B------:R-:W-:-:S06]  /*11280*/  UISETP.NE.AND.EX UP1, UPT, UR4, URZ, UPT, UP1 ;  /* 0x0000003f0400728c */ /* 0x000fcc000bf25310 */
[----:B------:R-:W-:Y:S01]  /*11290*/  PLOP3.LUT P1, PT, PT, PT, UP1, 0x80, 0x0 ;  /* 0x000000000000781c */ /* 0x000fe20003f2f018 */
[----:B------:R0:W5:Y:S01]  /*112a0*/  @P0 LDG.E R7, desc[UR12][R2.64] ;  /* 0x0000000c02070981 */ /* 0x000162000c1e1900 */
[----:B------:R-:W-:Y:S02]  /*112b0*/  ULDC UR4, c[0x0][0xa88] ;  /* 0x0002a20000047ab9 */ /* 0x000fe40000000800 */
[----:B------:R-:W-:Y:S01]  /*112c0*/  IMAD.U32 R0, RZ, RZ, UR4 ;  /* 0x00000004ff007e24 */ /* 0x000fe2000f8e00ff */
[----:B------:R-:W-:Y:S02]  /*112d0*/  @UP1 ULDC.64 UR8, c[0x0][0xc08] ;  /* 0x0003020000081ab9 */ /* 0x000fe40000000a00 */
[----:B------:R-:W-:Y:S02]  /*112e0*/  @UP1 UIMAD.WIDE UR8, UR11, 0x4, UR8 ;  /* 0x000000040b0818a5 */ /* 0x000fe4000f8e0208 */
[----:B------:R-:W-:-:S04]  /*112f0*/  UISETP.NE.AND UP1, UPT, UR10, URZ, UPT ;  /* 0x0000003f0a00728c */ /* 0x000fc8000bf25270 */
[----:B------:R-:W-:Y:S02]  /*11300*/  IMAD.U32 R4, RZ, RZ, UR8 ;  /* 0x00000008ff047e24 */ /* 0x000fe4000f8e00ff */
[----:B------:R-:W-:-:S05]  /*11310*/  IMAD.U32 R5, RZ, RZ, UR9 ;  /* 0x00000009ff057e24 */ /* 0x000fca000f8e00ff */
[----:B------:R-:W-:Y:S01]  /*11320*/  @!UP1 ULDC UR10, c[0x0][0xad4] ;  /* 0x0002b500000a9ab9 */ /* 0x000fe20000000800 */
[----:B------:R0:W5:Y:S01]  /*11330*/  @P1 LDG.E R0, desc[UR12][R4.64] ;  /* 0x0000000c04001981 */ /* 0x000162000c1e1900 */
[----:B------:R-:W-:Y:S01]  /*11340*/  IMAD.U32 R194, RZ, RZ, UR10 ;  /* 0x0000000affc27e24 */ /* 0x000fe2000f8e00ff */
[----:B------:R-:W-:Y:S06]  /*11350*/  @P1 BRA `(.L_x_4455) ;  /* 0x0000000000141947 */ /* 0x000fec0003800000 */
[----:B------:R-:W-:Y:S05]  /*11360*/  @!P0 BRA `(.L_x_4455) ;  /* 0x0000000000108947 */ /* 0x000fea0003800000 */
[----:B------:R-:W-:Y:S02]  /*11370*/  ULDC.64 UR8, c[0x0][0x208] ;  /* 0x0000820000087ab9 */ /* 0x000fe40000000a00 */
[----:B0-----:R-:W2:Y:S04]  /*11380*/  LDG.E R5, desc[UR8][R2.64] ;  /* 0x0000000802057981 */ /* 0x001ea8000c1e1900 */
[----:B-----5:R-:W2:Y:S02]  /*11390*/  LDG.E R0, desc[UR8][R2.64+0x4] ;  /* 0x0000040802007981 */ /* 0x020ea4000c1e1900 */
[----:B--2---:R-:W-:-:S07]  /*113a0*/  IMAD.IADD R0, R0, 0x1, -R5 ;  /* 0x0000000100007824 */ /* 0x004fce00078e0a05 */
.L_x_4455:
[----:B0-----:R-:W0:Y:S01]  /*113b0*/  S2R R2, SR_TID.X ;  /* 0x0000000000027919 */ /* 0x001e220000002100 */
[----:B------:R-:W-:Y:S01]  /*113c0*/  R2UR UR4, R221 ;  /* 0x00000000dd0472ca */ /* 0x000fe200000e0000 */
[----:B------:R-:W-:Y:S01]  /*113d0*/  BSSY B1, `(.L_x_4456) ;  /* 0x0000043000017945 */ /* 0x000fe20003800000 */
[----:B-----5:R-:W-:-:S11]  /*113e0*/  R2UR UR20, R7 ;  /* 0x00000000071472ca */ /* 0x020fd600000e0000 */
[----:B------:R-:W-:Y:S02]  /*113f0*/  USHF.R.S32.HI UR8, URZ, 0x1f, UR4 ;  /* 0x0000001f3f087899 */ /* 0x000fe40008011404 */
[----:B------:R-:W-:Y:S02]  /*11400*/  USEL UR4, UR4, URZ, !UP0 ;  /* 0x0000003f04047287 */ /* 0x000fe4000c000000 */
[----:B------:R-:W-:Y:S02]  /*11410*/  USEL UR8, UR8, URZ, !UP0 ;  /* 0x0000003f08087287 */ /* 0x000fe4000c000000 */
[----:B------:R-:W-:Y:S01]  /*11420*/  USHF.R.S32.HI UR20, URZ, 0x1f, UR20 ;  /* 0x0000001f3f147899 */ /* 0x000fe20008011414 */
[----:B0-----:R-:W-:-:S05]  /*11430*/  VIADD R2, R2, 0xffffff80 ;  /* 0xffffff8002027836 */ /* 0x001fca0000000000 */
[----:B------:R-:W-:-:S13]  /*11440*/  ISETP.GT.AND P0, PT, R2, 0x7f, PT ;  /* 0x0000007f0200780c */ /* 0x000fda0003f04270 */
[----:B------:R-:W-:Y:S05]  /*11450*/  @P0 BRA `(.L_x_4457) ;  /* 0x0000000000e80947 */ /* 0x000fea0003800000 */
[----:B------:R-:W0:Y:S01]  /*11460*/  S2R R6, SR_TID.X ;  /* 0x0000000000067919 */ /* 0x000e220000002100 */
[----:B------:R-:W1:Y:S01]  /*11470*/  LDC R9, c[0x0][0xbe8] ;  /* 0x0002fa00ff097b82 */ /* 0x000e620000000800 */
[----:B------:R-:W-:Y:S02]  /*11480*/  IMAD.U32 R3, RZ, RZ, UR39 ;  /* 0x00000027ff037e24 */ /* 0x000fe4000f8e00ff */
[----:B-1----:R-:W-:-:S03]  /*11490*/  IMAD R2, R0, R9, RZ ;  /* 0x0000000900027224 */ /* 0x002fc600078e02ff */
        /* <DEDUP_REMOVED lines=17> */
[----:B------:R-:W-:Y:S02]  /*115b0*/  UIMAD.WIDE.U32 UR16, UR10, UR19, URZ ;  /* 0x000000130a1072a5 */ /* 0x000fe4000f8e003f */
[----:B------:R-:W-:Y:S01]  /*115c0*/  UIMAD UR19, UR11, UR19, URZ ;  /* 0x000000130b1372a4 */ /* 0x000fe2000f8e023f */
[----:B0-----:R-:W-:Y:S01]  /*115d0*/  @P0 IMAD.HI.U32 R5, R6, R5, RZ ;  /* 0x0000000506050227 */ /* 0x001fe200078e00ff */
[----:B------:R-:W-:Y:S02]  /*115e0*/  UIMAD UR13, UR13, UR4, URZ ;  /* 0x000000040d0d72a4 */ /* 0x000fe4000f8e023f */
[----:B------:R-:W-:Y:S01]  /*115f0*/  UIMAD.WIDE.U32 UR10, UR12, UR4, URZ ;  /* 0x000000040c0a72a5 */ /* 0x000fe2000f8e003f */
[----:B------:R-:W-:Y:S01]  /*11600*/  IMAD.U32 R2, RZ, RZ, UR16 ;  /* 0x00000010ff027e24 */ /* 0x000fe2000f8e00ff */
[----:B------:R-:W-:-:S02]  /*11610*/  UIADD3 UR19, UR17, UR19, URZ ;  /* 0x0000001311137290 */ /* 0x000fc4000fffe03f */
[----:B------:R-:W-:Y:S01]  /*11620*/  IMAD.U32 R3, RZ, RZ, UR17 ;  /* 0x00000011ff037e24 */ /* 0x000fe2000f8e00ff */
[----:B------:R-:W-:Y:S01]  /*11630*/  UIMAD UR13, UR12, UR8, UR13 ;  /* 0x000000080c0d72a4 */ /* 0x000fe2000f8e020d */
[----:B-1----:R-:W-:Y:S01]  /*11640*/  @P0 SHF.R.U32.HI R4, RZ, R8, R5 ;  /* 0x00000008ff040219 */ /* 0x002fe20000011605 */
[----:B------:R-:W-:Y:S01]  /*11650*/  ULDC.64 UR14, c[0x0][UR18+0x228] ;  /* 0x00008a00120e7abb */ /* 0x000fe20008000a00 */
[----:B------:R-:W-:Y:S01]  /*11660*/  IADD3 R3, P0, P1, R2, UR10, R7 ;  /* 0x0000000a02037c10 */ /* 0x000fe2000f91e007 */
[----:B------:R-:W-:Y:S01]  /*11670*/  UIADD3 UR13, UR11, UR13, URZ ;  /* 0x0000000d0b0d7290 */ /* 0x000fe2000fffe03f */
[----:B------:R-:W-:Y:S01]  /*11680*/  IMAD.U32 R2, RZ, RZ, UR20 ;  /* 0x00000014ff027e24 */ /* 0x000fe2000f8e00ff */
[----:B------:R-:W-:Y:S01]  /*11690*/  UIMAD.WIDE.U32 UR16, UR14, UR9, URZ ;  /* 0x000000090e1072a5 */ /* 0x000fe2000f8e003f */
[----:B------:R-:W-:Y:S01]  /*116a0*/  IMAD.MOV R5, RZ, RZ, -R4 ;  /* 0x000000ffff057224 */ /* 0x000fe200078e0a04 */
[----:B------:R-:W-:Y:S01]  /*116b0*/  UIMAD UR9, UR15, UR9, URZ ;  /* 0x000000090f0972a4 */ /* 0x000fe2000f8e023f */
[----:B------:R-:W-:Y:S01]  /*116c0*/  IMAD.U32 R11, RZ, RZ, UR19 ;  /* 0x00000013ff0b7e24 */ /* 0x000fe2000f8e00ff */
[----:B------:R-:W-:Y:S01]  /*116d0*/  ULDC.64 UR10, c[0x0][UR18+0x210] ;  /* 0x00008400120a7abb */ /* 0x000fe20008000a00 */
[----:B------:R-:W-:Y:S01]  /*116e0*/  IMAD R5, R9, R5, R6 ;  /* 0x0000000509057224 */ /* 0x000fe200078e0206 */
[----:B------:R-:W-:-:S02]  /*116f0*/  UIADD3 UR9, UR17, UR9, URZ ;  /* 0x0000000911097290 */ /* 0x000fc4000fffe03f */
[----:B------:R-:W-:Y:S01]  /*11700*/  IADD3.X R6, R11, UR13, R2, P0, P1 ;  /* 0x0000000d0b067c10 */ /* 0x000fe200087e2402 */
[----:B------:R-:W-:Y:S01]  /*11710*/  IMAD R9, R5, UR11, RZ ;  /* 0x0000000b05097c24 */ /* 0x000fe2000f8e02ff */
[----:B------:R-:W-:Y:S01]  /*11720*/  IADD3 R2, P0, P1, R4, UR16, R3 ;  /* 0x0000001004027c10 */ /* 0x000fe2000f91e003 */
[----:B------:R-:W-:Y:S01]  /*11730*/  ULDC.64 UR12, c[0x0][0xba8] ;  /* 0x0002ea00000c7ab9 */ /* 0x000fe20000000a00 */
[----:B------:R-:W-:Y:S01]  /*11740*/  SHF.R.S32.HI R3, RZ, 0x1f, R4 ;  /* 0x0000001fff037819 */ /* 0x000fe20000011404 */
[----:B------:R-:W-:Y:S01]  /*11750*/  @!UP0 ULDC UR12, c[0x0][0xb50] ;  /* 0x0002d400000c8ab9 */ /* 0x000fe20000000800 */
[----:B------:R-:W-:Y:S01]  /*11760*/  SHF.R.S32.HI R4, RZ, 0x1f, R5 ;  /* 0x0000001fff047819 */ /* 0x000fe20000011405 */
[----:B------:R-:W-:Y:S01]  /*11770*/  @!UP0 ULDC UR13, c[0x0][0xb54] ;  /* 0x0002d500000d8ab9 */ /* 0x000fe20000000800 */
[----:B------:R-:W-:-:S03]  /*11780*/  IADD3.X R3, R3, UR9, R6, P0, P1 ;  /* 0x0000000903037c10 */ /* 0x000fc600087e2406 */
[----:B------:R-:W-:Y:S02]  /*11790*/  IMAD R9, R4, UR10, R9 ;  /* 0x0000000a04097c24 */ /* 0x000fe4000f8e0209 */
[----:B------:R-:W-:-:S04]  /*117a0*/  IMAD.WIDE.U32 R2, R5, UR10, R2 ;  /* 0x0000000a05027c25 */ /* 0x000fc8000f8e0002 */
[----:B------:R-:W-:Y:S01]  /*117b0*/  IMAD.IADD R3, R3, 0x1, R9 ;  /* 0x0000000103037824 */ /* 0x000fe200078e0209 */
[----:B------:R-:W-:-:S04]  /*117c0*/  LEA R4, P0, R2, UR12, 0x2 ;  /* 0x0000000c02047c11 */ /* 0x000fc8000f8010ff */
[----:B------:R-:W-:Y:S01]  /*117d0*/  LEA.HI.X R5, R2, UR13, R3, 0x2, P0 ;  /* 0x0000000d02057c11 */ /* 0x000fe200080f1403 */
[----:B------:R-:W-:-:S05]  /*117e0*/  IMAD.MOV.U32 R3, RZ, RZ, -0x800000 ;  /* 0xff800000ff037424 */ /* 0x000fca00078e00ff */
[----:B------:R0:W-:Y:S03]  /*117f0*/  STG.E desc[UR22][R4.64], R3 ;  /* 0x0000000304007986 */ /* 0x0001e6000c101916 */
.L_x_4457:
[----:B------:R-:W-:Y:S05]  /*11800*/  BSYNC B1 ;  /* 0x0000000000017941 */ /* 0x000fea0003800000 */
.L_x_4456:
[----:B------:R-:W-:-:S13]  /*11810*/  R2UR UR9, R194 ;  /* 0x00000000c20972ca */ /* 0x000fda00000e0000 */
[----:B------:R-:W-:-:S06]  /*11820*/  UISETP.GT.AND UP0, UPT, UR9, 0x1, UPT ;  /* 0x000000010900788c */ /* 0x000fcc000bf04270 */
[----:B------:R-:W-:-:S13]  /*11830*/  PLOP3.LUT P0, PT, PT, PT, UP0, 0x80, 0x0 ;  /* 0x000000000000781c */ /* 0x000fda0003f0f008 */
[----:B------:R-:W-:Y:S05]  /*11840*/  @P0 BRA `(.L_x_4452) ;  /* 0x0000000800140947 */ /* 0x000fea0003800000 */
[----:B------:R-:W1:Y:S01]  /*11850*/  LDC R11, c[0x0][0xbe8] ;  /* 0x0002fa00ff0b7b82 */ /* 0x000e620000000800 */
[C---:B------:R-:W-:Y:S01]  /*11860*/  R2UR UR10, R7.reuse ;  /* 0x00000000070a72ca */ /* 0x040fe200000e0000 */
[----:B------:R-:W-:Y:S01]  /*11870*/  ULDC.64 UR12, c[0x0][0xaa0] ;  /* 0x0002a800000c7ab9 */ /* 0x000fe20000000a00 */
[----:B------:R-:W-:Y:S01]  /*11880*/  R2UR UR14, R7 ;  /* 0x00000000070e72ca */ /* 0x000fe200000e0000 */
[----:B------:R-:W-:Y:S01]  /*11890*/  UIMAD UR9, UR20, UR12, URZ ;  /* 0x0000000c140972a4 */ /* 0x000fe2000f8e023f */
[----:B------:R-:W-:Y:S01]  /*118a0*/  R2UR UR15, R196 ;  /* 0x00000000c40f72ca */ /* 0x000fe200000e0000 */
[----:B------:R-:W-:Y:S01]  /*118b0*/  IMAD R2, R193, 0x20, R220 ;  /* 0x00000020c1027824 */ /* 0x000fe200078e02dc */
[----:B------:R-:W-:Y:S01]  /*118c0*/  BSSY B1, `(.L_x_4458) ;  /* 0x0000044000017945 */ /* 0x000fe20003800000 */
[----:B------:R-:W-:Y:S01]  /*118d0*/  VIADD R10, R22, 0x40 ;  /* 0x00000040160a7836 */ /* 0x000fe20000000000 */
[----:B------:R-:W-:Y:S01]  /*118e0*/  SHF.R.S32.HI R8, RZ, 0x1f, R192 ;  /* 0x0000001fff087819 */ /* 0x000fe200000114c0 */
[----:B------:R-:W-:-:S03]  /*118f0*/  VIADD R6, R2, UR39 ;  /* 0x0000002702067c36 */ /* 0x000fc60008000000 */
[----:B------:R-:W-:Y:S01]  /*11900*/  SHF.R.S32.HI R12, RZ, 0x1f, R10 ;  /* 0x0000001fff0c7819 */ /* 0x000fe2000001140a */
[----:B------:R-:W-:Y:S01]  /*11910*/  UIMAD.WIDE.U32 UR10, UR10, UR12, URZ ;  /* 0x0000000c0a0a72a5 */ /* 0x000fe2000f8e003f */
[----:B0-----:R-:W-:Y:S01]  /*11920*/  IMAD.MOV.U32 R5, RZ, RZ, R6 ;  /* 0x000000ffff057224 */ /* 0x001fe200078e0006 */
[----:B------:R-:W-:-:S03]  /*11930*/  UIMAD UR9, UR14, UR13, UR9 ;  /* 0x0000000d0e0972a4 */ /* 0x000fc6000f8e0209 */
[----:B------:R-:W-:Y:S01]  /*11940*/  ULDC.64 UR12, c[0x0][0xae8] ;  /* 0x0002ba00000c7ab9 */ /* 0x000fe20000000a00 */
[----:B------:R-:W-:Y:S01]  /*11950*/  UIADD3 UR11, UR11, UR9, URZ ;  /* 0x000000090b0b7290 */ /* 0x000fe2000fffe03f */
[----:B-1----:R-:W-:-:S03]  /*11960*/  ISETP.NE.AND P0, PT, R11, 0x1, PT ;  /* 0x000000010b00780c */ /* 0x002fc60003f05270 */
[----:B------:R-:W-:-:S04]  /*11970*/  UIMAD.WIDE.U32 UR10, UR15, UR12, UR10 ;  /* 0x0000000c0f0a72a5 */ /* 0x000fc8000f8e000a */
[----:B------:R-:W-:-:S03]  /*11980*/  UIMAD UR9, UR15, UR13, UR11 ;  /* 0x0000000d0f0972a4 */ /* 0x000fc6000f8e020b */
[----:B------:R-:W-:Y:S02]  /*11990*/  ULDC.64 UR12, c[0x0][0xaf0] ;  /* 0x0002bc00000c7ab9 */ /* 0x000fe40000000a00 */
[----:B------:R-:W-:Y:S01]  /*119a0*/  UIMAD UR8, UR8, UR12, URZ ;  /* 0x0000000c080872a4 */ /* 0x000fe2000f8e023f */
[----:B------:R-:W0:Y:S03]  /*119b0*/  @P0 LDC R3, c[0x0][0xbec] ;  /* 0x0002fb00ff030b82 */ /* 0x000e260000000800 */
[----:B------:R-:W-:-:S03]  /*119c0*/  UIMAD UR11, UR4, UR13, UR8 ;  /* 0x0000000d040b72a4 */ /* 0x000fc6000f8e0208 */
[----:B------:R-:W-:Y:S02]  /*119d0*/  UMOV UR8, UR10 ;  /* 0x0000000a00087c82 */ /* 0x000fe40008000000 */
[----:B------:R-:W-:Y:S01]  /*119e0*/  UIMAD.WIDE.U32 UR8, UR4, UR12, UR8 ;  /* 0x0000000c040872a5 */ /* 0x000fe2000f8e0008 */
[----:B------:R-:W1:Y:S03]  /*119f0*/  @P0 LDC R7, c[0x0][0xbf0] ;  /* 0x0002fc00ff070b82 */ /* 0x000e660000000800 */
[----:B------:R-:W-:-:S03]  /*11a00*/  UIADD3 UR4, UR9, UR11, URZ ;  /* 0x0000000b09047290 */ /* 0x000fc6000fffe03f */
[----:B------:R-:W-:Y:S01]  /*11a10*/  ULDC.64 UR10, c[0x0][0xae0] ;  /* 0x0002b800000a7ab9 */ /* 0x000fe20000000a00 */
[----:B0-----:R-:W-:-:S04]  /*11a20*/  @P0 IMAD.HI.U32 R2, R6, R3, RZ ;  /* 0x0000000306020227 */ /* 0x001fc800078e00ff */
[----:B------:R-:W-:Y:S02]  /*11a30*/  IMAD.U32 R3, RZ, RZ, UR9 ;  /* 0x00000009ff037e24 */ /* 0x000fe4000f8e00ff */
[----:B------:R-:W-:Y:S01]  /*11a40*/  IMAD.U32 R3, RZ, RZ, UR4 ;  /* 0x00000004ff037e24 */ /* 0x000fe2000f8e00ff */
[----:B-1----:R-:W-:-:S04]  /*11a50*/  @P0 SHF.R.U32.HI R5, RZ, R7, R2 ;  /* 0x00000007ff050219 */ /* 0x002fc80000011602 */
[--C-:B------:R-:W-:Y:S01]  /*11a60*/  SHF.R.S32.HI R2, RZ, 0x1f, R5.reuse ;  /* 0x0000001fff027819 */ /* 0x100fe20000011405 */
[----:B------:R-:W-:-:S04]  /*11a70*/  IMAD.MOV R7, RZ, RZ, -R5 ;  /* 0x000000ffff077224 */ /* 0x000fc800078e0a05 */
[----:B------:R-:W-:Y:S02]  /*11a80*/  IMAD R4, R2, UR10, RZ ;  /* 0x0000000a02047c24 */ /* 0x000fe4000f8e02ff */
[----:B------:R-:W-:Y:S02]  /*11a90*/  IMAD R7, R11, R7, R6 ;  /* 0x000000070b077224 */ /* 0x000fe400078e0206 */
[----:B------:R-:W-:Y:S01]  /*11aa0*/  IMAD.U32 R2, RZ, RZ, UR8 ;  /* 0x00000008ff027e24 */ /* 0x000fe2000f8e00ff */
[----:B------:R-:W-:Y:S01]  /*11ab0*/  ULDC.64 UR8, c[0x0][0xad8] ;  /* 0x0002b60000087ab9 */ /* 0x000fe20000000a00 */
[C---:B------:R-:W-:Y:S01]  /*11ac0*/  IMAD R9, R5.reuse, UR11, R4 ;  /* 0x0000000b05097c24 */ /* 0x040fe2000f8e0204 */
[----:B------:R-:W-:Y:S01]  /*11ad0*/  SHF.R.S32.HI R4, RZ, 0x1f, R7 ;  /* 0x0000001fff047819 */ /* 0x000fe20000011407 */
[----:B------:R-:W-:-:S04]  /*11ae0*/  IMAD.WIDE.U32 R2, R5, UR10, R2 ;  /* 0x0000000a05027c25 */ /* 0x000fc8000f8e0002 */
[----:B------:R-:W-:Y:S01]  /*11af0*/  IMAD.IADD R3, R3, 0x1, R9 ;  /* 0x0000000103037824 */ /* 0x000fe200078e0209 */
[----:B------:R-:W-:Y:S01]  /*11b00*/  SHF.R.S32.HI R9, RZ, 0x1f, R22 ;  /* 0x0000001fff097819 */ /* 0x000fe20000011416 */
[----:B------:R-:W-:Y:S02]  /*11b10*/  IMAD R4, R4, UR8, RZ ;  /* 0x0000000804047c24 */ /* 0x000fe4000f8e02ff */
[----:B------:R-:W-:Y:S02]  /*11b20*/  VIADD R6, R220, UR39 ;  /* 0x00000027dc067c36 */ /* 0x000fe40008000000 */
        /* <DEDUP_REMOVED lines=8> */
[----:B------:R-:W-:Y:S01]  /*11bb0*/  LEA.HI.X R5, R2, UR9, R3, 0x1, P3 ;  /* 0x0000000902057c11 */ /* 0x000fe200098f0c03 */
[----:B------:R0:W1:Y:S01]  /*11bc0*/  SHFL.IDX PT, R7, R4, RZ, 0x181f ;  /* 0x00181fff04077589 */ /* 0x00006200000e0000 */
[-C--:B------:R-:W-:Y:S01]  /*11bd0*/  ISETP.GE.AND P1, PT, R0, R11.reuse, PT ;  /* 0x0000000b0000720c */ /* 0x080fe20003f26270 */
[----:B------:R-:W-:Y:S02]  /*11be0*/  VIADD R0, R6, 0x40 ;  /* 0x0000004006007836 */ /* 0x000fe40000000000 */
[----:B------:R0:W2:Y:S03]  /*11bf0*/  SHFL.IDX PT, R3, R5, RZ, 0x181f ;  /* 0x00181fff05037589 */ /* 0x0000a600000e0000 */
[----:B------:R-:W-:Y:S01]  /*11c00*/  ISETP.GE.AND P0, PT, R0, R11, PT ;  /* 0x0000000b0000720c */ /* 0x000fe20003f06270 */
[----:B------:R-:W-:-:S12]  /*11c10*/  @P2 BRA `(.L_x_4459) ;  /* 0x0000000000382947 */ /* 0x000fd80003800000 */
        /* <DEDUP_REMOVED lines=14> */
.L_x_4459:
[----:B------:R-:W-:Y:S05]  /*11d00*/  BSYNC B1 ;  /* 0x0000000000017941 */ /* 0x000fea0003800000 */
.L_x_4458:
        /* <DEDUP_REMOVED lines=12> */
[-C--:B---3--:R-:W-:Y:S02]  /*11dd0*/  @!P4 LEA.HI.X R15, R22, R3.reuse, R9, 0x1, P1 ;  /* 0x00000003160fc211 */ /* 0x088fe400008f0c09 */
[-C--:B------:R-:W-:Y:S02]  /*11de0*/  @!P5 LEA.HI.X R17, R10, R3.reuse, R12, 0x1, P2 ;  /* 0x000000030a11d211 */ /* 0x080fe400010f0c0c */
[----:B------:R-:W-:Y:S01]  /*11df0*/  @!P6 LEA.HI.X R3, R192, R3, R8, 0x1, P3 ;  /* 0x00000003c003e211 */ /* 0x000fe200018f0c08 */
[----:B------:R4:W-:Y:S04]  /*11e00*/  @!P4 ST.E.128 desc[UR8][R14.64], RZ ;  /* 0x000000ff0e00c985 */ /* 0x0009e8000c101d08 */
[----:B------:R4:W-:Y:S04]  /*11e10*/  @!P5 ST.E.128 desc[UR8][R16.64], RZ ;  /* 0x000000ff1000d985 */ /* 0x0009e8000c101d08 */
[----:B------:R4:W-:Y:S02]  /*11e20*/  @!P6 ST.E.128 desc[UR8][R2.64], RZ ;  /* 0x000000ff0200e985 */ /* 0x0009e4000c101d08 */
.L_x_4461:
[----:B------:R-:W-:Y:S05]  /*11e30*/  BSYNC B1 ;  /* 0x0000000000017941 */ /* 0x000fea0003800000 */
.L_x_4460:
[----:B---34-:R3:W4:Y:S01]  /*11e40*/  SHFL.IDX PT, R3, R5, 0x2, 0x181f ;  /* 0x00581f0005037f89 */ /* 0x01872200000e0000 */
        /* <DEDUP_REMOVED lines=17> */
.L_x_4463:
[----:B------:R-:W-:Y:S05]  /*11f60*/  BSYNC B1 ;  /* 0x0000000000017941 */ /* 0x000fea0003800000 */
.L_x_4462:
[----:B------:R-:W-:Y:S01]  /*11f70*/  VIADD R0, R6, 0x60 ;  /* 0x0000006006007836 */ /* 0x000fe20000000000 */
[----:B0-23--:R-:W2:Y:S04]  /*11f80*/  SHFL.IDX PT, R5, R5, 0x3, 0x181f ;  /* 0x00781f0005057f89 */ /* 0x00dea800000e0000 */
[----:B------:R-:W-:Y:S01]  /*11f90*/  ISETP.GE.AND P0, PT, R0, R11, PT ;  /* 0x0000000b0000720c */ /* 0x000fe20003f06270 */
[----:B-1--4-:R1:W3:-:S12]  /*11fa0*/  SHFL.IDX PT, R3, R4, 0x3, 0x181f ;  /* 0x00781f0004037f89 */ /* 0x0122d800000e0000 */
[----:B-1----:R-:W-:Y:S05]  /*11fb0*/  @P0 BRA `(.L_x_4452) ;  /* 0x0000000000380947 */ /* 0x002fea0003800000 */
[----:B------:R-:W-:Y:S01]  /*11fc0*/  ULDC UR4, c[0x0][0xac8] ;  /* 0x0002b20000047ab9 */ /* 0x000fe20000000800 */
[----:B------:R-:W-:Y:S01]  /*11fd0*/  ULDC.64 UR8, c[0x0][0x208] ;  /* 0x0000820000087ab9 */ /* 0x000fe20000000a00 */
[----:B------:R-:W-:Y:S02]  /*11fe0*/  ISETP.GE.AND P3, PT, R22, UR4, PT ;  /* 0x0000000416007c0c */ /* 0x000fe4000bf66270 */
[----:B------:R-:W-:Y:S02]  /*11ff0*/  ISETP.GE.AND P4, PT, R10, UR4, PT ;  /* 0x000000040a007c0c */ /* 0x000fe4000bf86270 */
[----:B------:R-:W-:-:S09]  /*12000*/  ISETP.GE.AND P5, PT, R192, UR4, PT ;  /* 0x00000004c0007c0c */ /* 0x000fd2000bfa6270 */
[-C--:B---3--:R-:W-:Y:S02]  /*12010*/  @!P3 LEA R6, P0, R22, R3.reuse, 0x1 ;  /* 0x000000031606b211 */ /* 0x088fe400078008ff */
[-C--:B------:R-:W-:Y:S02]  /*12020*/  @!P4 LEA R14, P1, R10, R3.reuse, 0x1 ;  /* 0x000000030a0ec211 */ /* 0x080fe400078208ff */
[----:B------:R-:W-:Y:S02]  /*12030*/  @!P5 LEA R2, P2, R192, R3, 0x1 ;  /* 0x00000003c002d211 */ /* 0x000fe400078408ff */
[-C--:B--2---:R-:W-:Y:S02]  /*12040*/  @!P3 LEA.HI.X R7, R22, R5.reuse, R9, 0x1, P0 ;  /* 0x000000051607b211 */ /* 0x084fe400000f0c09 */
[-C--:B------:R-:W-:Y:S02]  /*12050*/  @!P4 LEA.HI.X R15, R10, R5.reuse, R12, 0x1, P1 ;  /* 0x000000050a0fc211 */ /* 0x080fe400008f0c0c */
[----:B------:R-:W-:Y:S01]  /*12060*/  @!P5 LEA.HI.X R3, R192, R5, R8, 0x1, P2 ;  /* 0x00000005c003d211 */ /* 0x000fe200010f0c08 */
[----:B------:R1:W-:Y:S04]  /*12070*/  @!P3 ST.E.128 desc[UR8][R6.64], RZ ;  /* 0x000000ff0600b985 */ /* 0x0003e8000c101d08 */
[----:B------:R1:W-:Y:S04]  /*12080*/  @!P4 ST.E.128 desc[UR8][R14.64], RZ ;  /* 0x000000ff0e00c985 */ /* 0x0003e8000c101d08 */
[----:B------:R1:W-:Y:S02]  /*12090*/  @!P5 ST.E.128 desc[UR8][R2.64], RZ ;  /* 0x000000ff0200d985 */ /* 0x0003e4000c101d08 */
.L_x_4452:
[----:B------:R-:W-:Y:S05]  /*120a0*/  BSYNC B0 ;  /* 0x0000000000007941 */ /* 0x000fea0003800000 */
.L_x_4442:
[----:B------:R-:W-:Y:S02]  /*120b0*/  ULDC UR4, c[0x0][0xc3c] ;  /* 0x00030f0000047ab9 */ /* 0x000fe40000000800 */
[----:B------:R-:W-:-:S06]  /*120c0*/  UISETP.GE.AND UP0, UPT, UR6, UR4, UPT ;  /* 0x000000040600728c */ /* 0x000fcc000bf06270 */
[----:B------:R-:W-:-:S13]  /*120d0*/  PLOP3.LUT P0, PT, PT, PT, UP0, 0x80, 0x0 ;  /* 0x000000000000781c */ /* 0x000fda0003f0f008 */
[----:B------:R-:W-:Y:S05]  /*120e0*/  @!P0 BRA `(.L_x_4464) ;  /* 0xfffffef0000c8947 */ /* 0x000fea000383ffff */
[----:B------:R-:W-:Y:S05]  /*120f0*/  EXIT ;  /* 0x000000000000794d */ /* 0x000fea0003800000 */
.L_x_4359:
        /* <DEDUP_REMOVED lines=18> */
.L_x_4465:
        /* <DEDUP_REMOVED lines=44> */
.L_x_4469:
        /* <DEDUP_REMOVED lines=40> */
.L_x_4467:
        /* <DEDUP_REMOVED lines=12> */
.L_x_4470:
        /* <DEDUP_REMOVED lines=63> */
.L_x_4471:
        /* <DEDUP_REMOVED lines=62> */
.L_x_4472:
[----:B01----:R-:W-:-:S05]  /*12ff0*/  LOP3.LUT R3, RZ, R2, RZ, 0x33, !PT ;  /* 0x00000002ff037212 */ /* 0x003fca00078e33ff */
[----:B------:R-:W-:-:S05]  /*13000*/  IMAD.IADD R2, R4, 0x1, R3 ;  /* 0x0000000104027824 */ /* 0x000fca00078e0203 */
[----:B------:R1:W-:Y:S01]  /*13010*/  STL [R1+0x4], R2 ;  /* 0x0000040201007387 */ /* 0x0003e20000100800 */
[----:B------:R-:W-:Y:S05]  /*13020*/  BRA `(.L_x_4473) ;  /* 0x0000000000107947 */ /* 0x000fea0003800000 */
.L_x_4468:
[----:B------:R-:W-:Y:S01]  /*13030*/  IMAD.U32 R2, RZ, RZ, UR6 ;  /* 0x00000006ff027e24 */ /* 0x000fe2000f8e00ff */
[----:B------:R0:W-:Y:S04]  /*13040*/  STL [R1+0x4], RZ ;  /* 0x000004ff01007387 */ /* 0x0001e80000100800 */
[----:B------:R0:W-:Y:S04]  /*13050*/  STL [R1+0x8], RZ ;  /* 0x000008ff01007387 */ /* 0x0001e80000100800 */
[----:B------:R0:W-:Y:S02]  /*13060*/  STL [R1], R2 ;  /* 0x0000000201007387 */ /* 0x0001e40000100800 */
.L_x_4473:
        /* <DEDUP_REMOVED lines=10> */
.L_x_4466:
        /* <DEDUP_REMOVED lines=8> */
[----:B------:R-:W2:Y:S01]  /*13190*/  S2UR UR5, SR_CgaCtaId ;  /* 0x00000000000579c3 */ /* 0x000ea20000008800 */
[C---:B----4-:R-:W-:Y:S01]  /*131a0*/  IMAD.SHL.U32 R0, R6.reuse, 0x8, RZ ;  /* 0x0000000806007824 */ /* 0x050fe200078e00ff */
[----:B------:R-:W-:Y:S01]  /*131b0*/  LOP3.LUT R4, R6, 0x7f, RZ, 0xc0, !PT ;  /* 0x0000007f06047812 */ /* 0x000fe200078ec0ff */
[----:B------:R-:W-:Y:S01]  /*131c0*/  UMOV UR4, 0x400 ;  /* 0x0000040000047882 */ /* 0x000fe20000000000 */
[----:B------:R-:W-:Y:S01]  /*131d0*/  BSSY B8, `(.L_x_4474) ;  /* 0x0000654000087945 */ /* 0x000fe20003800000 */
[----:B------:R-:W-:Y:S01]  /*131e0*/  ULDC UR38, c[0x0][0xc] ;  /* 0x0000030000267ab9 */ /* 0x000fe20000000800 */
[----:B------:R-:W-:Y:S01]  /*131f0*/  LOP3.LUT R3, R0, 0x1f8, RZ, 0xc0, !PT ;  /* 0x000001f800037812 */ /* 0x000fe200078ec0ff */
[----:B01----:R-:W-:Y:S01]  /*13200*/  IMAD.SHL.U32 R2, R4, 0x8, RZ ;  /* 0x0000000804027824 */ /* 0x003fe200078e00ff */
[----:B------:R-:W-:Y:S01]  /*13210*/  LOP3.LUT R0, R0, 0x38, RZ, 0xc0, !PT ;  /* 0x0000003800007812 */ /* 0x000fe200078ec0ff */
[----:B------:R-:W-:Y:S01]  /*13220*/  ULDC.64 UR36, c[0x0][0x198] ;  /* 0x0000660000247ab9 */ /* 0x000fe20000000a00 */
[----:B------:R-:W-:Y:S01]  /*13230*/  LOP3.LUT R3, R3, 0x38, R6, 0x78, !PT ;  /* 0x0000003803037812 */ /* 0x000fe200078e7806 */
[----:B------:R-:W-:-:S03]  /*13240*/  IMAD.SHL.U32 R6, R6, 0x10, RZ ;  /* 0x0000001006067824 */ /* 0x000fc600078e00ff */
[----:B------:R-:W-:Y:S02]  /*13250*/  LOP3.LUT R2, R3, 0x200, R2, 0xf8, !PT ;  /* 0x0000020003027812 */ /* 0x000fe400078ef802 */
[----:B------:R-:W-:-:S04]  /*13260*/  SHF.R.U32.HI R3, RZ, 0x3, R4 ;  /* 0x00000003ff037819 */ /* 0x000fc80000011604 */
[----:B------:R-:W-:Y:S01]  /*13270*/  LOP3.LUT R4, R3, 0x70, R6, 0xf8, !PT ;  /* 0x0000007003047812 */ /* 0x000fe200078ef806 */
[----:B--2---:R-:W-:-:S06]  /*13280*/  ULEA UR4, UR5, UR4, 0x18 ;  /* 0x0000000405047291 */ /* 0x004fcc000f8ec03f */
[----:B------:R-:W-:-:S04]  /*13290*/  IMAD.U32 R19, RZ, RZ, UR4 ;  /* 0x00000004ff137e24 */ /* 0x000fc8000f8e00ff */
[----:B------:R-:W-:Y:S02]  /*132a0*/  IMAD R3, R2, 0x2, R19 ;  /* 0x0000000202037824 */ /* 0x000fe400078e0213 */
[----:B------:R-:W-:-:S03]  /*132b0*/  IMAD.MOV.U32 R2, RZ, RZ, 0x1 ;  /* 0x00000001ff027424 */ /* 0x000fc600078e00ff */
[----:B------:R-:W-:Y:S04]  /*132c0*/  STL [R1+0x20], R3 ;  /* 0x0000200301007387 */ /* 0x000fe80000100800 */
[----:B------:R-:W-:Y:S04]  /*132d0*/  STL [R1+0x50], RZ ;  /* 0x000050ff01007387 */ /* 0x000fe80000100800 */
[----:B------:R0:W-:Y:S04]  /*132e0*/  STL [R1+0x14], R2 ;  /* 0x0000140201007387 */ /* 0x0001e80000100800 */
[----:B------:R1:W-:Y:S01]  /*132f0*/  STL [R1+0x10], RZ ;  /* 0x000010ff01007387 */ /* 0x0003e20000100800 */
[----:B0-----:R-:W-:-:S02]  /*13300*/  LOP3.LUT R2, R0, 0x40, RZ, 0xfc, !PT ;  /* 0x0000004000027812 */ /* 0x001fc400078efcff */
[----:B-1----:R-:W-:-:S07]  /*13310*/  LOP3.LUT R0, R0, 0x80, RZ, 0xfc, !PT ;  /* 0x0000008000007812 */ /* 0x002fce00078efcff */
.L_x_4590:
[----:B--23--:R-:W2:Y:S01]  /*13320*/  LDL R9, [R1+0xc] ;  /* 0x00000c0001097983 */ /* 0x00cea20000100800 */
        /* <DEDUP_REMOVED lines=48> */
.L_x_4475:
        /* <DEDUP_REMOVED lines=17> */
.L_x_4476:
[----:B------:R-:W-:Y:S05]  /*13740*/  @!P1 BRA `(.L_x_4477) ;  /* 0x0000000000109947 */ /* 0x000fea0003800000 */
[----:B------:R-:W-:Y:S02]  /*13750*/  ULDC.64 UR4, c[0x0][0x208] ;  /* 0x0000820000047ab9 */ /* 0x000fe40000000a00 */
[----:B------:R-:W3:Y:S04]  /*13760*/  LDG.E R6, desc[UR4][R2.64] ;  /* 0x0000000402067981 */ /* 0x000ee8000c1e1900 */
[----:B------:R-:W3:Y:S02]  /*13770*/  LDG.E R2, desc[UR4][R2.64+0x4] ;  /* 0x0000040402027981 */ /* 0x000ee4000c1e1900 */
[----:B---3--:R-:W-:-:S07]  /*13780*/  IMAD.IADD R6, R2, 0x1, -R6 ;  /* 0x0000000102067824 */ /* 0x008fce00078e0a06 */
.L_x_4477:
        /* <DEDUP_REMOVED lines=12> */
[----:B------:R-:W-:-:S04]  /*13850*/  VIADD R2, R0, 0x5f ;  /* 0x0000005f00027836 */ /* 0x000fc80000000000 */
[----:B------:R-:W-:-:S05]  /*13860*/  IMAD.HI R2, R2, 0x2aaaaaab, RZ ;  /* 0x2aaaaaab02027827 */ /* 0x000fca00078e02ff */
[----:B------:R-:W-:-:S04]  /*13870*/  SHF.R.U32.HI R3, RZ, 0x1f, R2 ;  /* 0x0000001fff037819 */ /* 0x000fc80000011602 */
[----:B------:R-:W-:Y:S02]  /*13880*/  LEA.HI.SX32 R9, R2, R3, 0x1c ;  /* 0x0000000302097211 */ /* 0x000fe400078fe2ff */
[----:B------:R-:W-:-:S03]  /*13890*/  IADD3 R2, R0, 0x1, -R10 ;  /* 0x0000000100027810 */ /* 0x000fc60007ffe80a */
[----:B------:R2:W-:Y:S02]  /*138a0*/  STL [R1+0x58], R9 ;  /* 0x0000580901007387 */ /* 0x0005e40000100800 */
[----:B------:R-:W-:Y:S02]  /*138b0*/  IMAD.IADD R6, R2, 0x1, R6 ;  /* 0x0000000102067824 */ /* 0x000fe400078e0206 */
[----:B------:R-:W3:Y:S02]  /*138c0*/  LDC.64 R2, c[0x0][0x9e0] ;  /* 0x00027800ff027b82 */ /* 0x000ee40000000a00 */
        /* <DEDUP_REMOVED lines=14> */
.L_x_4480:
[----:B------:R-:W-:-:S13]  /*139b0*/  ISETP.NE.AND P0, PT, R3, 0x1, PT ;  /* 0x000000010300780c */ /* 0x000fda0003f05270 */
[----:B------:R-:W2:Y:S02]  /*139c0*/  @P0 LDC.64 R4, c[0x0][0x9e8] ;  /* 0x00027a00ff040b82 */ /* 0x000ea40000000a00 */
[----:B--2---:R-:W-:-:S05]  /*139d0*/  @P0 IMAD.HI.U32 R4, R8, R4, RZ ;  /* 0x0000000408040227 */ /* 0x004fca00078e00ff */
[----:B------:R-:W-:-:S07]  /*139e0*/  @P0 SHF.R.U32.HI R8, RZ, R5, R4 ;  /* 0x00000005ff080219 */ /* 0x000fce0000011604 */
.L_x_4481:
[----:B------:R-:W-:Y:S05]  /*139f0*/  BSYNC B0 ;  /* 0x0000000000007941 */ /* 0x000fea0003800000 */
.L_x_4479:
[----:B------:R-:W-:-:S05]  /*13a00*/  IMAD R8, R8, R3, R3 ;  /* 0x0000000308087224 */ /* 0x000fca00078e0203 */
[----:B------:R-:W-:-:S07]  /*13a10*/  VIMNMX R2, R2, R8, PT ;  /* 0x0000000802027248 */ /* 0x000fce0003fe0100 */
.L_x_4478:
[----:B------:R-:W2:Y:S01]  /*13a20*/  @P1 LDC R4, c[0x0][0x44c] ;  /* 0x00011300ff041b82 */ /* 0x000ea20000000800 */
[----:B------:R-:W-:Y:S01]  /*13a30*/  VIADD R2, R2, 0x5f ;  /* 0x0000005f02027836 */ /* 0x000fe20000000000 */
[----:B------:R-:W-:Y:S01]  /*13a40*/  ULDC UR4, c[0x0][0x9dc] ;  /* 0x0002770000047ab9 */ /* 0x000fe20000000800 */
[----:B------:R-:W-:Y:S02]  /*13a50*/  IMAD.MOV.U32 R5, RZ, RZ, R11 ;  /* 0x000000ffff057224 */ /* 0x000fe400078e000b */
[----:B------:R-:W-:-:S03]  /*13a60*/  IMAD.HI R2, R2, 0x2aaaaaab, RZ ;  /* 0x2aaaaaab02027827 */ /* 0x000fc600078e02ff */
[----:B------:R-:W3:Y:S01]  /*13a70*/  @P1 LDC R6, c[0x0][0x450] ;  /* 0x00011400ff061b82 */ /* 0x000ee20000000800 */
[----:B--2---:R-:W-:-:S05]  /*13a80*/  @P1 IMAD.HI.U32 R4, R11, R4, RZ ;  /* 0x000000040b041227 */ /* 0x004fca00078e00ff */
[----:B---3--:R-:W-:-:S04]  /*13a90*/  @P1 SHF.R.U32.HI R5, RZ, R6, R4 ;  /* 0x00000006ff051219 */ /* 0x008fc80000011604 */
[----:B------:R-:W-:Y:S02]  /*13aa0*/  IADD3 R6, R5, R0, -R10 ;  /* 0x0000000005067210 */ /* 0x000fe40007ffe80a */
[----:B------:R-:W-:-:S04]  /*13ab0*/  SHF.R.U32.HI R0, RZ, 0x1f, R2 ;  /* 0x0000001fff007819 */ /* 0x000fc80000011602 */
[----:B------:R-:W-:Y:S01]  /*13ac0*/  LEA.HI.SX32 R4, R2, R0, 0x1c ;  /* 0x0000000002047211 */ /* 0x000fe200078fe2ff */
[----:B------:R-:W-:-:S03]  /*13ad0*/  VIADD R2, R6, -UR4 ;  /* 0x8000000406027c36 */ /* 0x000fc60008000000 */
        /* <DEDUP_REMOVED lines=13> */
.L_x_4484:
[----:B------:R-:W-:-:S13]  /*13bb0*/  ISETP.NE.AND P0, PT, R3, 0x1, PT ;  /* 0x000000010300780c */ /* 0x000fda0003f05270 */
[----:B--2---:R-:W2:Y:S02]  /*13bc0*/  @P0 LDC.64 R4, c[0x0][0x9e8] ;  /* 0x00027a00ff040b82 */ /* 0x004ea40000000a00 */
[----:B--2---:R-:W-:-:S05]  /*13bd0*/  @P0 IMAD.HI.U32 R4, R6, R4, RZ ;  /* 0x0000000406040227 */ /* 0x004fca00078e00ff */
[----:B------:R-:W-:-:S07]  /*13be0*/  @P0 SHF.R.U32.HI R6, RZ, R5, R4 ;  /* 0x00000005ff060219 */ /* 0x000fce0000011604 */
.L_x_4485:
[----:B------:R-:W-:Y:S05]  /*13bf0*/  BSYNC B0 ;  /* 0x0000000000007941 */ /* 0x000fea0003800000 */
.L_x_4483:
[----:B------:R-:W-:-:S05]  /*13c00*/  IMAD R3, R6, R3, RZ ;  /* 0x0000000306037224 */ /* 0x000fca00078e02ff */
[----:B------:R-:W-:-:S07]  /*13c10*/  VIMNMX R2, R2, R3, !PT ;  /* 0x0000000302027248 */ /* 0x000fce0007fe0100 */
.L_x_4482:
[----:B------:R-:W-:Y:S01]  /*13c20*/  IMAD.HI R2, R2, 0x2aaaaaab, RZ ;  /* 0x2aaaaaab02027827 */ /* 0x000fe200078e02ff */
[----:B--2---:R-:W-:Y:S01]  /*13c30*/  SHF.R.U32.HI R4, RZ, 0x10, R7 ;  /* 0x00000010ff047819 */ /* 0x004fe20000011607 */
[----:B------:R-:W-:Y:S01]  /*13c40*/  BSSY B0, `(.L_x_4486) ;  /* 0x000002a000007945 */ /* 0x000fe20003800000 */
[----:B------:R-:W-:Y:S01]  /*13c50*/  LOP3.LUT R8, R7, 0xff, RZ, 0xc0, !PT ;  /* 0x000000ff07087812 */ /* 0x000fe200078ec0ff */
[----:B------:R-:W-:Y:S01]  /*13c60*/  IMAD.MOV.U32 R5, RZ, RZ, RZ ;  /* 0x000000ffff057224 */ /* 0x000fe200078e00ff */
[----:B------:R-:W-:Y:S02]  /*13c70*/  SHF.R.U32.HI R3, RZ, 0x1f, R2 ;  /* 0x0000001fff037819 */ /* 0x000fe40000011602 */
[----:B------:R-:W-:Y:S01]  /*13c80*/  ISETP.NE.AND P0, PT, R4, RZ, PT ;  /* 0x000000ff0400720c */ /* 0x000fe20003f05270 */
[----:B01----:R-:W-:Y:S01]  /*13c90*/  IMAD.MOV.U32 R10, RZ, RZ, R5 ;  /* 0x000000ffff0a7224 */ /* 0x003fe200078e0005 */
[----:B------:R-:W-:-:S04]  /*13ca0*/  LEA.HI.SX32 R3, R2, R3, 0x1c ;  /* 0x0000000302037211 */ /* 0x000fc800078fe2ff */
        /* <DEDUP_REMOVED lines=35> */
.L_x_4487:
[----:B------:R-:W-:Y:S05]  /*13ee0*/  BSYNC B0 ;  /* 0x0000000000007941 */ /* 0x000fea0003800000 */
.L_x_4486:
        /* <DEDUP_REMOVED lines=12> */
[----:B0-----:R-:W0:Y:S01]  /*13fb0*/  S2R R5, SR_LANEID ;  /* 0x0000000000057919 */ /* 0x001e220000000000 */
[----:B------:R-:W-:Y:S01]  /*13fc0*/  VOTEU.ANY UR4, UPT, PT ;  /* 0x0000000000047886 */ /* 0x000fe200038e0100 */
[----:B------:R-:W3:Y:S01]  /*13fd0*/  LDC.64 R2, c[0x0][0xc60] ;  /* 0x00031800ff027b82 */ /* 0x000ee20000000a00 */
[----:B------:R-:W0:Y:S01]  /*13fe0*/  FLO.U32 R0, UR4 ;  /* 0x0000000400007d00 */ /* 0x000e2200080e0000 */
[----:B------:R-:W-:Y:S01]  /*13ff0*/  ULDC.64 UR6, c[0x0][0x208] ;  /* 0x0000820000067ab9 */ /* 0x000fe20000000a00 */
[----:B0-----:R-:W-:-:S06]  /*14000*/  ISETP.EQ.U32.AND P0, PT, R0, R5, PT ;  /* 0x000000050000720c */ /* 0x001fcc0003f02070 */
[----:B------:R-:W3:Y:S07]  /*14010*/  POPC R5, UR4 ;  /* 0x0000000400057d09 */ /* 0x000eee0008000000 */
[----:B---3--:R-:W3:Y:S01]  /*14020*/  @P0 ATOMG.E.ADD.STRONG.GPU PT, R3, desc[UR6][R2.64], R5 ;  /* 0x00000005020309a8 */ /* 0x008ee200081ee1c6 */
[----:B-1----:R-:W0:Y:S02]  /*14030*/  S2R R4, SR_LTMASK ;  /* 0x0000000000047919 */ /* 0x002e240000003900 */
[----:B0-----:R-:W-:-:S04]  /*14040*/  LOP3.LUT R4, R4, UR4, RZ, 0xc0, !PT ;  /* 0x0000000404047c12 */ /* 0x001fc8000f8ec0ff */
[----:B------:R-:W0:Y:S01]  /*14050*/  POPC R7, R4 ;  /* 0x0000000400077309 */ /* 0x000e220000000000 */
[----:B---3--:R-:W0:Y:S02]  /*14060*/  SHFL.IDX PT, R0, R3, R0, 0x1f ;  /* 0x00001f0003007589 */ /* 0x008e2400000e0000 */
[----:B0-----:R-:W-:-:S05]  /*14070*/  IADD3 R0, R0, UR38, R7 ;  /* 0x0000002600007c10 */ /* 0x001fca000fffe007 */
[----:B------:R3:W-:Y:S01]  /*14080*/  STL [R1], R0 ;  /* 0x0000000001007387 */ /* 0x0007e20000100800 */
[----:B------:R-:W-:Y:S05]  /*14090*/  BRA `(.L_x_4490) ;  /* 0x0000004400187947 */ /* 0x000fea0003800000 */
.L_x_4489:
        /* <DEDUP_REMOVED lines=20> */
.L_x_4492:
[----:B------:R-:W-:Y:S05]  /*141e0*/  BSYNC B6 ;  /* 0x0000000000067941 */ /* 0x000fea0003800000 */
.L_x_4491:
        /* <DEDUP_REMOVED lines=20> */
.L_x_4495:
        /* <DEDUP_REMOVED lines=15> */
.L_x_4494:
[----:B------:R-:W-:Y:S05]  /*14420*/  BSYNC B6 ;  /* 0x0000000000067941 */ /* 0x000fea0003800000 */
.L_x_4493:
        /* <DEDUP_REMOVED lines=25> */
.L_x_4606:
        /* <DEDUP_REMOVED lines=9> */
.L_x_4609:
        /* <DEDUP_REMOVED lines=10> */
[----:B-1----:R-:W1:Y:S02]  /*146f0*/  @P0 LDC.64 R4, c[0x0][0x440] ;  /* 0x00011000ff040b82 */ /* 0x002e640000000a00 */
        /* <DEDUP_REMOVED lines=14> */
.L_x_4499:
[----:B------:R-:W4:Y:S04]  /*147e0*/  LDL R0, [R1+0x10] ;  /* 0x0000100001007983 */ /* 0x000f280000100800 */
[----:B---3--:R-:W3:Y:S01]  /*147f0*/  LDL R2, [R1+0x14] ;  /* 0x0000140001027983 */ /* 0x008ee20000100800 */
[----:B----4-:R-:W-:Y:S01]  /*14800*/  IMAD R0, R0, 0x8, R19 ;  /* 0x0000000800007824 */ /* 0x010fe200078e0213 */
[----:B---3--:R-:W-:-:S04]  /*14810*/  SHF.L.U32 R2, R2, 0x1f, RZ ;  /* 0x0000001f02027819 */ /* 0x008fc800000006ff */
[----:B------:R-:W3:Y:S02]  /*14820*/  SYNCS.PHASECHK.TRANS64.TRYWAIT P0, [R0+URZ+0x30840], R2 ;  /* 0x03084002000075a7 */ /* 0x000ee4000800017f */
[----:B---3--:R-:W-:Y:S05]  /*14830*/  @!P0 BRA `(.L_x_4500) ;  /* 0x0000005400dc8947 */ /* 0x008fea0003800000 */
.L_x_4610:
[----:B------:R-:W4:Y:S02]  /*14840*/  S2R R3, SR_TID.X ;  /* 0x0000000000037919 */ /* 0x000f240000002100 */
[----:B----4-:R-:W-:-:S04]  /*14850*/  LOP3.LUT R3, R3, 0x7f, RZ, 0xc0, !PT ;  /* 0x0000007f03037812 */ /* 0x010fc800078ec0ff */
[----:B------:R-:W-:-:S13]  /*14860*/  ISETP.NE.AND P0, PT, R3, RZ, PT ;  /* 0x000000ff0300720c */ /* 0x000fda0003f05270 */
[----:B------:R-:W-:Y:S05]  /*14870*/  @P0 BRA `(.L_x_4501) ;  /* 0x00000000001c0947 */ /* 0x000fea0003800000 */
[----:B------:R-:W4:Y:S01]  /*14880*/  S2R R3, SR_TID.X ;  /* 0x0000000000037919 */ /* 0x000f220000002100 */
[----:B---3--:R-:W-:-:S04]  /*14890*/  IMAD.MOV.U32 R2, RZ, RZ, 0x9000 ;  /* 0x00009000ff027424 */ /* 0x008fc800078e00ff */
[----:B------:R3:W-:Y:S01]  /*148a0*/  SYNCS.ARRIVE.TRANS64 RZ, [R0+URZ+0x30830], R2 ;  /* 0x0308300200ff79a7 */ /* 0x0007e2000800003f */
[----:B----4-:R-:W-:-:S04]  /*148b0*/  LOP3.LUT R3, R3, 0x1f, RZ, 0xc0, !PT ;  /* 0x0000001f03037812 */ /* 0x010fc800078ec0ff */
[----:B------:R-:W-:-:S13]  /*148c0*/  ISETP.NE.AND P0, PT, R3, RZ, PT ;  /* 0x000000ff0300720c */ /* 0x000fda0003f05270 */
[----:B---3--:R-:W-:Y:S05]  /*148d0*/  @!P0 BRA `(.L_x_4501) ;  /* 0x0000000000048947 */ /* 0x008fea0003800000 */
[----:B------:R-:W-:Y:S01]  /*148e0*/  BPT.TRAP 0x1 ;  /* 0x000000040000795c */ /* 0x000fe20000300000 */
.L_x_4501:
[----:B-1----:R-:W4:Y:S04]  /*148f0*/  LDL R4, [R1+0x10] ;  /* 0x0000100001047983 */ /* 0x002f280000100800 */
[----:B------:R-:W2:Y:S04]  /*14900*/  LDL R3, [R1+0x4] ;  /* 0x0000040001037983 */ /* 0x000ea80000100800 */
[----:B---3--:R-:W3:Y:S01]  /*14910*/  LDL R2, [R1+0x18] ;  /* 0x0000180001027983 */ /* 0x008ee20000100800 */
[----:B------:R-:W-:Y:S01]  /*14920*/  R2UR UR9, R0 ;  /* 0x00000000000972ca */ /* 0x000fe200000e0000 */
[----:B------:R-:W-:Y:S01]  /*14930*/  UIADD3 UR4, UP0, UR36, 0x370, URZ ;  /* 0x0000037024047890 */ /* 0x000fe2000ff1e03f */
[----:B------:R-:W-:Y:S01]  /*14940*/  R2UR UR12, R16 ;  /* 0x00000000100c72ca */ /* 0x000fe200000e0000 */
[----:B------:R-:W-:Y:S01]  /*14950*/  UMOV UR10, URZ ;  /* 0x0000003f000a7c82 */ /* 0x000fe20008000000 */
[----:B-----5:R-:W-:Y:S01]  /*14960*/  R2UR UR13, R17 ;  /* 0x00000000110d72ca */ /* 0x020fe200000e0000 */
[----:B------:R-:W-:Y:S01]  /*14970*/  UMOV UR6, 0x0 ;  /* 0x0000000000067882 */ /* 0x000fe20000000000 */
[----:B------:R-:W-:Y:S01]  /*14980*/  UMOV UR7, 0x14f00000 ;  /* 0x14f0000000077882 */ /* 0x000fe20000000000 */
[----:B------:R-:W-:Y:S01]  /*14990*/  UMOV UR16, 0x40 ;  /* 0x0000004000107882 */ /* 0x000fe20000000000 */
[----:B------:R-:W-:-:S02]  /*149a0*/  PLOP3.LUT P0, PT, PT, PT, PT, 0x80, 0x0 ;  /* 0x000000000000781c */ /* 0x000fc40003f0f070 */
[----:B------:R-:W-:-:S03]  /*149b0*/  LOP3.LUT R18, R18, 0xfffffffe, RZ, 0xc0, !PT ;  /* 0xfffffffe12127812 */ /* 0x000fc600078ec0ff */
[----:B------:R-:W-:-:S08]  /*149c0*/  UIADD3 UR9, UR9, 0x30830, URZ ;  /* 0x0003083009097890 */ /* 0x000fd0000fffe03f */
[----:B------:R-:W-:Y:S01]  /*149d0*/  @P0 LOP3.LUT R18, R18, 0x1, RZ, 0xfc, !PT ;  /* 0x0000000112120812 */ /* 0x000fe200078efcff */
[----:B----4-:R-:W-:Y:S01]  /*149e0*/  IMAD R0, R4, 0x9000, R19 ;  /* 0x0000900004007824 */ /* 0x010fe200078e0213 */
[----:B--2---:R-:W-:-:S04]  /*149f0*/  R2UR UR11, R3 ;  /* 0x00000000030b72ca */ /* 0x004fc800000e0000 */
[----:B------:R-:W-:Y:S02]  /*14a00*/  R2UR UR8, R0 ;  /* 0x00000000000872ca */ /* 0x000fe400000e0000 */
[----:B---3--:R-:W-:-:S11]  /*14a10*/  R2UR UR5, R2 ;  /* 0x00000000020572ca */ /* 0x008fd600000e0000 */
[----:B------:R-:W-:Y:S02]  /*14a20*/  UIADD3 UR14, UR8, 0x1e400, URZ ;  /* 0x0001e400080e7890 */ /* 0x000fe4000fffe03f */
[----:B------:R-:W-:Y:S02]  /*14a30*/  UIMAD UR11, UR11, 0x60, UR5 ;  /* 0x000000600b0b78a4 */ /* 0x000fe4000f8e0205 */
[----:B------:R-:W-:Y:S02]  /*14a40*/  UIADD3.X UR5, URZ, UR37, URZ, UP0, !UPT ;  /* 0x000000253f057290 */ /* 0x000fe400087fe43f */
[----:B------:R-:W-:Y:S02]  /*14a50*/  UIADD3 UR15, UR8, 0x21400, URZ ;  /* 0x00021400080f7890 */ /* 0x000fe4000fffe03f */
[----:B------:R-:W-:-:S03]  /*14a60*/  UIADD3 UR17, UR8, 0x24400, URZ ;  /* 0x0002440008117890 */ /* 0x000fc6000fffe03f */
[----:B------:R-:W-:Y:S01]  /*14a70*/  UMOV UR8, UR14 ;  /* 0x0000000e00087c82 */ /* 0x000fe20008000000 */
[----:B------:R-:W-:Y:S01]  /*14a80*/  UMOV UR14, 0x80 ;  /* 0x00000080000e7882 */ /* 0x000fe20000000000 */
[----:B------:R1:W-:Y:S02]  /*14a90*/  UTMALDG.4D [UR8], [UR4], desc[UR6] ;  /* 0x00000608040075b4 */ /* 0x0003e40008019000 */
[----:B-1----:R-:W-:Y:S01]  /*14aa0*/  UMOV UR8, UR15 ;  /* 0x0000000f00087c82 */ /* 0x002fe20008000000 */
[----:B------:R-:W-:Y:S02]  /*14ab0*/  UMOV UR10, UR16 ;  /* 0x00000010000a7c82 */ /* 0x000fe40008000000 */
[----:B------:R1:W-:Y:S02]  /*14ac0*/  UTMALDG.4D [UR8], [UR4], desc[UR6] ;  /* 0x00000608040075b4 */ /* 0x0003e40008019000 */
[----:B-1----:R-:W-:Y:S01]  /*14ad0*/  UMOV UR8, UR17 ;  /* 0x0000001100087c82 */ /* 0x002fe20008000000 */
[----:B------:R-:W-:-:S02]  /*14ae0*/  UMOV UR10, UR14 ;  /* 0x0000000e000a7c82 */ /* 0x000fc40008000000 */
[----:B------:R3:W-:Y:S02]  /*14af0*/  UTMALDG.4D [UR8], [UR4], desc[UR6] ;  /* 0x00000608040075b4 */ /* 0x0007e40008019000 */
[----:B---3--:R-:W-:Y:S01]  /*14b00*/  NOP ;  /* 0x0000000000007918 */ /* 0x008fe20000000000 */
.L_x_4497:
[----:B------:R-:W3:Y:S01]  /*14b10*/  LDL.LU R3, [R1+0x30] ;  /* 0x0000300001037983 */ /* 0x000ee20000300800 */
[----:B------:R-:W-:Y:S05]  /*14b20*/  WARPSYNC.ALL ;  /* 0x0000000000007948 */ /* 0x000fea0003800000 */
[----:B------:R-:W-:Y:S01]  /*14b30*/  ULDC.64 UR4, c[0x0][0x298] ;  /* 0x0000a60000047ab9 */ /* 0x000fe20000000a00 */
[----:B------:R-:W-:Y:S01]  /*14b40*/  BSSY B6, `(.L_x_4502) ;  /* 0x000001c000067945 */ /* 0x000fe20003800000 */
[----:B------:R-:W-:Y:S01]  /*14b50*/  BAR.SYNC.DEFER_BLOCKING 0x8, 0x180 ;  /* 0x0206000000007b1d */ /* 0x000fe20000010000 */
[----:B---3--:R-:W-:Y:S01]  /*14b60*/  SHF.R.S32.HI R0, RZ, 0x1f, R3 ;  /* 0x0000001fff007819 */ /* 0x008fe20000011403 */
[----:B-1----:R-:W-:-:S04]  /*14b70*/  IMAD.WIDE.U32 R4, R3, UR4, RZ ;  /* 0x0000000403047c25 */ /* 0x002fc8000f8e00ff */
        /* <DEDUP_REMOVED lines=24> */
.L_x_4503:
[----:B------:R-:W-:Y:S05]  /*14d00*/  BSYNC B6 ;  /* 0x0000000000067941 */ /* 0x000fea0003800000 */
.L_x_4502:
[----:B-1----:R-:W3:Y:S01]  /*14d10*/  LDL.LU R0, [R1+0x30] ;  /* 0x0000300001007983 */ /* 0x002ee20000300800 */
[----:B------:R-:W-:Y:S01]  /*14d20*/  ULDC.64 UR6, c[0x0][0xa00] ;  /* 0x0002800000067ab9 */ /* 0x000fe20000000a00 */
[----:B0-----:R-:W0:Y:S01]  /*14d30*/  LDC R7, c[0x0][0x448] ;  /* 0x00011200ff077b82 */ /* 0x001e220000000800 */
[----:B------:R-:W-:Y:S01]  /*14d40*/  ULDC.64 UR4, c[0x0][0x2d8] ;  /* 0x0000b60000047ab9 */ /* 0x000fe20000000a00 */
[----:B------:R-:W3:Y:S04]  /*14d50*/  LDL.LU.64 R2, [R1+0x48] ;  /* 0x0000480001027983 */ /* 0x000ee80000300a00 */
[----:B------:R-:W4:Y:S04]  /*14d60*/  LDL R5, [R1+0xc] ;  /* 0x00000c0001057983 */ /* 0x000f280000100800 */
[----:B------:R-:W4:Y:S01]  /*14d70*/  LDL R9, [R1+0x28] ;  /* 0x0000280001097983 */ /* 0x000f220000100800 */
[----:B------:R-:W-:-:S04]  /*14d80*/  ISETP.NE.U32.AND P0, PT, RZ, UR6, PT ;  /* 0x00000006ff007c0c */ /* 0x000fc8000bf05070 */
[----:B------:R-:W-:Y:S01]  /*14d90*/  ISETP.NE.AND.EX P0, PT, RZ, UR7, PT, P0 ;  /* 0x00000007ff007c0c */ /* 0x000fe2000bf05300 */
[----:B------:R-:W1:Y:S01]  /*14da0*/  S2R R8, SR_TID.X ;  /* 0x0000000000087919 */ /* 0x000e620000002100 */
[----:B------:R-:W-:Y:S01]  /*14db0*/  ULDC.64 UR6, c[0x0][0x280] ;  /* 0x0000a00000067ab9 */ /* 0x000fe20000000a00 */
[----:B--2---:R-:W2:Y:S01]  /*14dc0*/  S2R R10, SR_TID.X ;  /* 0x00000000000a7919 */ /* 0x004ea20000002100 */
[----:B-1----:R-:W-:Y:S02]  /*14dd0*/  IMAD.SHL.U32 R8, R8, 0x10, RZ ;  /* 0x0000001008087824 */ /* 0x002fe400078e00ff */
[----:B--2---:R-:W-:-:S05]  /*14de0*/  IMAD.SHL.U32 R10, R10, 0x8, RZ ;  /* 0x000000080a0a7824 */ /* 0x004fca00078e00ff */
[----:B------:R-:W-:-:S04]  /*14df0*/  LOP3.LUT R10, R10, 0x38, RZ, 0xc0, !PT ;  /* 0x000000380a0a7812 */ /* 0x000fc800078ec0ff */
[C---:B------:R-:W-:Y:S02]  /*14e00*/  LOP3.LUT R11, R10.reuse, 0x40, RZ, 0xfc, !PT ;  /* 0x000000400a0b7812 */ /* 0x040fe400078efcff */
[----:B------:R-:W-:Y:S01]  /*14e10*/  LOP3.LUT R10, R10, 0x80, RZ, 0xfc, !PT ;  /* 0x000000800a0a7812 */ /* 0x000fe200078efcff */
        /* <DEDUP_REMOVED lines=18> */
[----:B------:R-:W-:Y:S02]  /*14f40*/  IMAD.IADD R4, R8, 0x1, R9 ;  /* 0x0000000108047824 */ /* 0x000fe400078e0209 */
        /* <DEDUP_REMOVED lines=18> */
[----:B------:R-:W1:Y:S01]  /*15070*/  S2R R8, SR_TID.X ;  /* 0x0000000000087919 */ /* 0x000e620000002100 */
[----:B------:R-:W-:Y:S01]  /*15080*/  IMAD R0, R4, UR5, R0 ;  /* 0x0000000504007c24 */ /* 0x000fe2000f8e0200 */
[----:B------:R-:W-:-:S03]  /*15090*/  LEA R4, P3, R2, UR6, 0x1 ;  /* 0x0000000602047c11 */ /* 0x000fc6000f8608ff */
[----:B------:R-:W-:Y:S01]  /*150a0*/  IMAD.IADD R0, R3, 0x1, R0 ;  /* 0x0000000103007824 */ /* 0x000fe200078e0200 */
[----:B------:R-:W-:-:S04]  /*150b0*/  ISETP.GE.AND P1, PT, R11, UR4, PT ;  /* 0x000000040b007c0c */ /* 0x000fc8000bf26270 */
[----:B------:R-:W-:Y:S01]  /*150c0*/  LEA.HI.X R3, R2, UR7, R0, 0x1, P3 ;  /* 0x0000000702037c11 */ /* 0x000fe200098f0c00 */
[----:B-1----:R-:W-:-:S05]  /*150d0*/  IMAD.SHL.U32 R8, R8, 0x8, RZ ;  /* 0x0000000808087824 */ /* 0x002fca00078e00ff */
[----:B------:R-:W-:-:S04]  /*150e0*/  LOP3.LUT R8, R8, 0x38, RZ, 0xc0, !PT ;  /* 0x0000003808087812 */ /* 0x000fc800078ec0ff */
[----:B------:R-:W-:Y:S01]  /*150f0*/  ISETP.GE.AND P2, PT, R8, UR4, PT ;  /* 0x0000000408007c0c */ /* 0x000fe2000bf46270 */
[----:B------:R-:W-:-:S03]  /*15100*/  UMOV UR4, 0xffffffff ;  /* 0xffffffff00047882 */ /* 0x000fc60000000000 */
[----:B0-----:R-:W-:Y:S09]  /*15110*/  BRA.DIV UR4, `(.L_x_4504) ;  /* 0x0000004e04b87947 */ /* 0x001ff2000b800000 */
[----:B------:R-:W0:Y:S01]  /*15120*/  S2R R6, SR_TID.X ;  /* 0x0000000000067919 */ /* 0x000e220000002100 */
[----:B------:R-:W2:Y:S01]  /*15130*/  LDL.LU R9, [R1+0x28] ;  /* 0x0000280001097983 */ /* 0x000ea20000300800 */
[----:B0-----:R-:W-:-:S04]  /*15140*/  LOP3.LUT R6, R6, 0x7f, RZ, 0xc0, !PT ;  /* 0x0000007f06067812 */ /* 0x001fc800078ec0ff */
[----:B------:R-:W-:Y:S02]  /*15150*/  SHF.R.U32.HI R8, RZ, 0x3, R6 ;  /* 0x00000003ff087819 */ /* 0x000fe40000011606 */
[----:B------:R-:W3:Y:S01]  /*15160*/  LDL.LU R6, [R1+0x2c] ;  /* 0x00002c0001067983 */ /* 0x000ee20000300800 */
[----:B------:R-:W0:Y:S01]  /*15170*/  S2R R11, SR_TID.X ;  /* 0x00000000000b7919 */ /* 0x000e220000002100 */
[----:B------:R-:W-:Y:S01]  /*15180*/  ULDC.64 UR4, c[0x0][0x208] ;  /* 0x0000820000047ab9 */ /* 0x000fe20000000a00 */
[----:B0-----:R-:W-:-:S05]  /*15190*/  IMAD.SHL.U32 R11, R11, 0x8, RZ ;  /* 0x000000080b0b7824 */ /* 0x001fca00078e00ff */
[----:B------:R-:W-:Y:S01]  /*151a0*/  LOP3.LUT R11, R11, 0x38, RZ, 0xc0, !PT ;  /* 0x000000380b0b7812 */ /* 0x000fe200078ec0ff */
[----:B--2---:R-:W-:-:S04]  /*151b0*/  IMAD.IADD R0, R8, 0x1, R9 ;  /* 0x0000000108007824 */ /* 0x004fc800078e0209 */
[----:B------:R-:W-:Y:S01]  /*151c0*/  VIADD R5, R0, 0x10 ;  /* 0x0000001000057836 */ /* 0x000fe20000000000 */
[----:B------:R-:W-:Y:S01]  /*151d0*/  SHFL.IDX PT, R9, R3, 0x1, 0x181f ;  /* 0x00381f0003097f89 */ /* 0x000fe200000e0000 */
[----:B---3--:R-:W-:-:S03]  /*151e0*/  IMAD R2, R6, R7, RZ ;  /* 0x0000000706027224 */ /* 0x008fc600078e02ff */
[----:B------:R-:W0:Y:S04]  /*151f0*/  SHFL.IDX PT, R7, R4, RZ, 0x181f ;  /* 0x00181fff04077589 */ /* 0x000e2800000e0000 */
[----:B------:R-:W1:Y:S01]  /*15200*/  SHFL.IDX PT, R6, R3, RZ, 0x181f ;  /* 0x00181fff03067589 */ /* 0x000e6200000e0000 */
[-C--:B------:R-:W-:Y:S02]  /*15210*/  ISETP.GE.AND P4, PT, R0, R2.reuse, PT ;  /* 0x000000020000720c */ /* 0x080fe40003f86270 */
[----:B------:R-:W-:Y:S02]  /*15220*/  ISETP.GE.AND P3, PT, R5, R2, PT ;  /* 0x000000020500720c */ /* 0x000fe40003f66270 */
[----:B------:R-:W2:Y:S09]  /*15230*/  SHFL.IDX PT, R5, R4, 0x1, 0x181f ;  /* 0x00381f0004057f89 */ /* 0x000eb200000e0000 */
[----:B0-----:R-:W-:-:S05]  /*15240*/  @!P4 LEA R7, P5, R11, R7, 0x1 ;  /* 0x000000070b07c211 */ /* 0x001fca00078a08ff */
[----:B-1----:R-:W-:-:S05]  /*15250*/  @!P4 IMAD.X R6, RZ, RZ, R6, P5 ;  /* 0x000000ffff06c224 */ /* 0x002fca00028e0606 */
[----:B------:R-:W-:-:S04]  /*15260*/  @!P4 LOP3.LUT R7, R7, R6, RZ, 0x3c, !PT ;  /* 0x000000060707c212 */ /* 0x000fc800078e3cff */
[----:B------:R-:W-:Y:S02]  /*15270*/  @!P4 LOP3.LUT R6, R7, R6, RZ, 0x3c, !PT ;  /* 0x000000060706c212 */ /* 0x000fe400078e3cff */
[----:B--2---:R-:W-:Y:S02]  /*15280*/  @!P3 LEA R8, P5, R11, R5, 0x1 ;  /* 0x000000050b08b211 */ /* 0x004fe400078a08ff */
        /* <DEDUP_REMOVED lines=67> */
.L_x_4627:
        /* <DEDUP_REMOVED lines=16> */
.L_x_4506:
[----:B------:R-:W-:Y:S05]  /*157c0*/  BSYNC B0 ;  /* 0x0000000000007941 */ /* 0x000fea0003800000 */
.L_x_4505:
[----:B------:R-:W-:Y:S01]  /*157d0*/  NOP ;  /* 0x0000000000007918 */ /* 0x000fe20000000000 */
[----:B------:R-:W-:Y:S01]  /*157e0*/  PLOP3.LUT P0, PT, PT, PT, PT, 0x80, 0x0 ;  /* 0x000000000000781c */ /* 0x000fe20003f0f070 */
[----:B------:R-:W-:-:S12]  /*157f0*/  VIADD R11, R19, 0x30800 ;  /* 0x00030800130b7836 */ /* 0x000fd80000000000 */
.L_x_4507:
        /* <DEDUP_REMOVED lines=18> */
.L_x_4628:
[----:B------:R-:W-:Y:S05]  /*15920*/  BSYNC B0 ;  /* 0x0000000000007941 */ /* 0x000fea0003800000 */
.L_x_4508:
[----:B------:R-:W3:Y:S04]  /*15930*/  LDL R2, [R1+0x3c] ;  /* 0x00003c0001027983 */ /* 0x000ee80000100800 */
[----:B0-----:R-:W4:Y:S01]  /*15940*/  LDL R4, [R1+0x24] ;  /* 0x0000240001047983 */ /* 0x001f220000100800 */
[----:B------:R-:W-:Y:S01]  /*15950*/  BSSY B0, `(.L_x_4510) ;  /* 0x0000251000007945 */ /* 0x000fe20003800000 */
[----:B---3--:R-:W-:-:S05]  /*15960*/  VIADD R0, R2, 0xfffffffe ;  /* 0xfffffffe02007836 */ /* 0x008fca0000000000 */
[----:B----4-:R-:W-:-:S13]  /*15970*/  ISETP.GE.AND P0, PT, R0, R4, PT ;  /* 0x000000040000720c */ /* 0x010fda0003f06270 */
        /* <DEDUP_REMOVED lines=25> */
[----:B--2---:R-:W-:-:S05]  /*15b10*/  VIADD R8, R5, 0x1 ;  /* 0x0000000105087836 */ /* 0x004fca0000000000 */
        /* <DEDUP_REMOVED lines=30> */
.L_x_4516:
[----:B------:R-:W-:Y:S01]  /*15d00*/  IMAD R3, R8, 0x8, R19 ;  /* 0x0000000808037824 */ /* 0x000fe200078e0213 */
[----:B------:R-:W-:Y:S01]  /*15d10*/  SHF.L.U32 R2, R9, 0x1f, RZ ;  /* 0x0000001f09027819 */ /* 0x000fe200000006ff */
[----:B------:R-:W-:Y:S03]  /*15d20*/  BSSY B3, `(.L_x_4517) ;  /* 0x0000003000037945 */ /* 0x000fe60003800000 */
[----:B------:R-:W1:Y:S02]  /*15d30*/  SYNCS.PHASECHK.TRANS64.TRYWAIT P0, [R3+URZ+0x30840], R2 ;  /* 0x03084002030075a7 */ /* 0x000e64000800017f */
[----:B-1----:R-:W-:Y:S05]  /*15d40*/  @!P0 BRA `(.L_x_4518) ;  /* 0x0000004c00bc8947 */ /* 0x002fea0003800000 */
.L_x_4629:
[----:B------:R-:W-:Y:S05]  /*15d50*/  BSYNC B3 ;  /* 0x0000000000037941 */ /* 0x000fea0003800000 */
.L_x_4517:
        /* <DEDUP_REMOVED lines=12> */
.L_x_4520:
[----:B------:R-:W-:Y:S05]  /*15e20*/  BSYNC B3 ;  /* 0x0000000000037941 */ /* 0x000fea0003800000 */
.L_x_4519:
        /* <DEDUP_REMOVED lines=12> */
.L_x_4521:
        /* <DEDUP_REMOVED lines=16> */
.L_x_4522:
        /* <DEDUP_REMOVED lines=16> */
.L_x_4523:
        /* <DEDUP_REMOVED lines=17> */
.L_x_4630:
[----:B------:R-:W-:Y:S05]  /*16200*/  BSYNC B3 ;  /* 0x0000000000037941 */ /* 0x000fea0003800000 */
.L_x_4524:
[----:B------:R-:W-:Y:S01]  /*16210*/  BSSY B3, `(.L_x_4526) ;  /* 0x000000d000037945 */ /* 0x000fe20003800000 */
[----:B------:R-:W-:Y:S02]  /*16220*/  IMAD.MOV.U32 R12, RZ, RZ, 0x0 ;  /* 0x00000000ff0c7424 */ /* 0x000fe400078e00ff */
[----:B------:R-:W-:Y:S01]  /*16230*/  IMAD.MOV.U32 R13, RZ, RZ, 0x14f00000 ;  /* 0x14f00000ff0d7424 */ /* 0x000fe200078e00ff */
[----:B------:R-:W-:Y:S06]  /*16240*/  @P1 BRA `(.L_x_4527) ;  /* 0x0000000000241947 */ /* 0x000fec0003800000 */
[----:B------:R-:W2:Y:S01]  /*16250*/  LDL R6, [R1+0x10] ;  /* 0x0000100001067983 */ /* 0x000ea20000100800 */
[----:B0-----:R-:W-:Y:S01]  /*16260*/  IMAD.MOV.U32 R3, RZ, RZ, 0x9000 ;  /* 0x00009000ff037424 */ /* 0x001fe200078e00ff */
[----:B------:R-:W0:Y:S02]  /*16270*/  S2R R4, SR_TID.X ;  /* 0x0000000000047919 */ /* 0x000e240000002100 */
[----:B0-----:R-:W-:-:S04]  /*16280*/  LOP3.LUT R4, R4, 0x1f, RZ, 0xc0, !PT ;  /* 0x0000001f04047812 */ /* 0x001fc800078ec0ff */
[----:B------:R-:W-:Y:S01]  /*16290*/  ISETP.NE.AND P0, PT, R4, RZ, PT ;  /* 0x000000ff0400720c */ /* 0x000fe20003f05270 */
[----:B--2---:R-:W-:-:S04]  /*162a0*/  IMAD R2, R6, 0x8, R19 ;  /* 0x0000000806027824 */ /* 0x004fc800078e0213 */
[----:B------:R1:W-:Y:S08]  /*162b0*/  SYNCS.ARRIVE.TRANS64 RZ, [R2+URZ+0x30850], R3 ;  /* 0x0308500302ff79a7 */ /* 0x0003f0000800003f */
[----:B------:R-:W-:Y:S05]  /*162c0*/  @!P0 BRA `(.L_x_4527) ;  /* 0x0000000000048947 */ /* 0x000fea0003800000 */
[----:B------:R-:W-:Y:S01]  /*162d0*/  BPT.TRAP 0x1 ;  /* 0x000000040000795c */ /* 0x000fe20000300000 */
.L_x_4527:
[----:B------:R-:W-:Y:S05]  /*162e0*/  BSYNC B3 ;  /* 0x0000000000037941 */ /* 0x000fea0003800000 */
.L_x_4526:
[----:B01----:R-:W2:Y:S04]  /*162f0*/  LDL.LU R2, [R1+0x10] ;  /* 0x0000100001027983 */ /* 0x003ea80000300800 */
[----:B------:R-:W3:Y:S04]  /*16300*/  LDL R6, [R1+0x18] ;  /* 0x0000180001067983 */ /* 0x000ee80000100800 */
[----:B------:R-:W3:Y:S01]  /*16310*/  LDL.LU R4, [R1+0x4] ;  /* 0x0000040001047983 */ /* 0x000ee20000300800 */
[----:B------:R-:W-:Y:S01]  /*16320*/  R2UR UR10, R14 ;  /* 0x000000000e0a72ca */ /* 0x000fe200000e0000 */
[----:B------:R-:W-:Y:S01]  /*16330*/  UIADD3 UR4, UP0, UR36, 0x470, URZ ;  /* 0x0000047024047890 */ /* 0x000fe2000ff1e03f */
[----:B------:R-:W-:-:S02]  /*16340*/  R2UR UR6, R12 ;  /* 0x000000000c0672ca */ /* 0x000fc400000e0000 */
[----:B------:R-:W-:Y:S01]  /*16350*/  R2UR UR7, R13 ;  /* 0x000000000d0772ca */ /* 0x000fe200000e0000 */
[----:B------:R-:W-:Y:S01]  /*16360*/  UIADD3.X UR5, URZ, UR37, URZ, UP0, !UPT ;  /* 0x000000253f057290 */ /* 0x000fe200087fe43f */
[----:B------:R-:W-:Y:S01]  /*16370*/  PLOP3.LUT P0, PT, PT, PT, PT, 0x80, 0x0 ;  /* 0x000000000000781c */ /* 0x000fe20003f0f070 */
[C-C-:B--2---:R-:W-:Y:S02]  /*16380*/  IMAD R3, R2.reuse, 0x8, R19.reuse ;  /* 0x0000000802037824 */ /* 0x144fe400078e0213 */
[----:B------:R-:W-:Y:S02]  /*16390*/  IMAD R2, R2, 0x9000, R19 ;  /* 0x0000900002027824 */ /* 0x000fe400078e0213 */
[----:B------:R-:W-:Y:S02]  /*163a0*/  VIADD R3, R3, 0x30850 ;  /* 0x0003085003037836 */ /* 0x000fe40000000000 */
[----:B---3--:R-:W-:Y:S02]  /*163b0*/  IMAD R4, R4, 0x60, R6 ;  /* 0x0000006004047824 */ /* 0x008fe400078e0206 */
[----:B------:R-:W-:-:S07]  /*163c0*/  VIADD R6, R2, 0x400 ;  /* 0x0000040002067836 */ /* 0x000fce0000000000 */
.L_x_4528:
        /* <DEDUP_REMOVED lines=15> */
.L_x_4529:
        /* <DEDUP_REMOVED lines=15> */
.L_x_4530:
        /* <DEDUP_REMOVED lines=12> */
.L_x_4515:
[----:B------:R-:W-:Y:S05]  /*16670*/  BSYNC B1 ;  /* 0x0000000000017941 */ /* 0x000fea0003800000 */
.L_x_4514:
[----:B0-----:R-:W2:Y:S04]  /*16680*/  LDL.LU R0, [R1+0x3c] ;  /* 0x00003c0001007983 */ /* 0x001ea80000300800 */
[----:B------:R0:W-:Y:S04]  /*16690*/  STL [R1+0x10], R8 ;  /* 0x0000100801007387 */ /* 0x0001e80000100800 */
[----:B------:R0:W-:Y:S02]  /*166a0*/  STL [R1+0x14], R9 ;  /* 0x0000140901007387 */ /* 0x0001e40000100800 */
[----:B0-2---:R-:W-:-:S07]  /*166b0*/  VIADD R0, R0, 0xfffffffd ;  /* 0xfffffffd00007836 */ /* 0x005fce0000000000 */
.L_x_4513:
[----:B------:R-:W-:Y:S05]  /*166c0*/  BSYNC B2 ;  /* 0x0000000000027941 */ /* 0x000fea0003800000 */
.L_x_4512:
[----:B------:R-:W-:-:S05]  /*166d0*/  VIADD R10, R10, 0xfffffffe ;  /* 0xfffffffe0a0a7836 */ /* 0x000fca0000000000 */
[----:B------:R-:W-:-:S13]  /*166e0*/  ISETP.NE.AND P0, PT, R10, R7, PT ;  /* 0x000000070a00720c */ /* 0x000fda0003f05270 */
[----:B------:R-:W-:Y:S05]  /*166f0*/  @!P0 BRA `(.L_x_4511) ;  /* 0x0000001400d88947 */ /* 0x000fea0003800000 */
[----:B------:R-:W-:-:S07]  /*16700*/  IMAD.MOV.U32 R9, RZ, RZ, R17 ;  /* 0x000000ffff097224 */ /* 0x000fce00078e0011 */
.L_x_4565:
[----:B--2---:R-:W2:Y:S04]  /*16710*/  LDL R3, [R1+0x10] ;  /* 0x0000100001037983 */ /* 0x004ea80000100800 */
        /* <DEDUP_REMOVED lines=35> */
.L_x_4533:
[----:B------:R-:W-:Y:S01]  /*16950*/  IMAD R3, R4, 0x8, R19 ;  /* 0x0000000804037824 */ /* 0x000fe200078e0213 */
[----:B------:R-:W-:Y:S01]  /*16960*/  SHF.L.U32 R2, R5, 0x1f, RZ ;  /* 0x0000001f05027819 */ /* 0x000fe200000006ff */
[----:B------:R-:W-:Y:S03]  /*16970*/  BSSY B2, `(.L_x_4534) ;  /* 0x0000003000027945 */ /* 0x000fe60003800000 */
[----:B------:R-:W1:Y:S02]  /*16980*/  SYNCS.PHASECHK.TRANS64.TRYWAIT P0, [R3+URZ+0x30840], R2 ;  /* 0x03084002030075a7 */ /* 0x000e64000800017f */
[----:B-1----:R-:W-:Y:S05]  /*16990*/  @!P0 BRA `(.L_x_4535) ;  /* 0x0000004000d08947 */ /* 0x002fea0003800000 */
.L_x_4631:
[----:B------:R-:W-:Y:S05]  /*169a0*/  BSYNC B2 ;  /* 0x0000000000027941 */ /* 0x000fea0003800000 */
.L_x_4534:
        /* <DEDUP_REMOVED lines=12> */
.L_x_4537:
[----:B------:R-:W-:Y:S05]  /*16a70*/  BSYNC B2 ;  /* 0x0000000000027941 */ /* 0x000fea0003800000 */
.L_x_4536:
        /* <DEDUP_REMOVED lines=12> */
.L_x_4538:
        /* <DEDUP_REMOVED lines=16> */
.L_x_4539:
        /* <DEDUP_REMOVED lines=16> */
.L_x_4540:
        /* <DEDUP_REMOVED lines=17> */
.L_x_4632:
[----:B------:R-:W-:Y:S05]  /*16e50*/  BSYNC B2 ;  /* 0x0000000000027941 */ /* 0x000fea0003800000 */
.L_x_4541:
        /* <DEDUP_REMOVED lines=11> */
.L_x_4544:
[----:B------:R-:W-:Y:S05]  /*16f10*/  BSYNC B2 ;  /* 0x0000000000027941 */ /* 0x000fea0003800000 */
.L_x_4543:
[----:B0-----:R-:W2:Y:S04]  /*16f20*/  LDL.LU R3, [R1+0x10] ;  /* 0x0000100001037983 */ /* 0x001ea80000300800 */
[----:B------:R-:W3:Y:S04]  /*16f30*/  LDL R7, [R1+0x18] ;  /* 0x0000180001077983 */ /* 0x000ee80000100800 */
[----:B------:R-:W3:Y:S01]  /*16f40*/  LDL.LU R6, [R1+0x4] ;  /* 0x0000040001067983 */ /* 0x000ee20000300800 */
[----:B------:R-:W-:Y:S01]  /*16f50*/  R2UR UR10, R10 ;  /* 0x000000000a0a72ca */ /* 0x000fe200000e0000 */
[----:B------:R-:W-:Y:S01]  /*16f60*/  UIADD3 UR4, UP0, UR36, 0x470, URZ ;  /* 0x0000047024047890 */ /* 0x000fe2000ff1e03f */
[----:B------:R-:W-:Y:S01]  /*16f70*/  R2UR UR6, R12 ;  /* 0x000000000c0672ca */ /* 0x000fe200000e0000 */
[----:B------:R-:W-:Y:S01]  /*16f80*/  VIADD R2, R2, 0x50 ;  /* 0x0000005002027836 */ /* 0x000fe20000000000 */
[----:B------:R-:W-:Y:S01]  /*16f90*/  R2UR UR7, R13 ;  /* 0x000000000d0772ca */ /* 0x000fe200000e0000 */
[----:B------:R-:W-:Y:S01]  /*16fa0*/  UIADD3.X UR5, URZ, UR37, URZ, UP0, !UPT ;  /* 0x000000253f057290 */ /* 0x000fe200087fe43f */
[----:B------:R-:W-:Y:S01]  /*16fb0*/  PLOP3.LUT P0, PT, PT, PT, PT, 0x80, 0x0 ;  /* 0x000000000000781c */ /* 0x000fe20003f0f070 */
[----:B--2---:R-:W-:-:S02]  /*16fc0*/  IMAD R3, R3, 0x9000, R19 ;  /* 0x0000900003037824 */ /* 0x004fc400078e0213 */
[----:B---3--:R-:W-:Y:S02]  /*16fd0*/  IMAD R6, R6, 0x60, R7 ;  /* 0x0000006006067824 */ /* 0x008fe400078e0207 */
[----:B------:R-:W-:-:S08]  /*16fe0*/  VIADD R7, R3, 0x400 ;  /* 0x0000040003077836 */ /* 0x000fd00000000000 */
.L_x_4545:
        /* <DEDUP_REMOVED lines=15> */
.L_x_4546:
        /* <DEDUP_REMOVED lines=15> */
.L_x_4547:
        /* <DEDUP_REMOVED lines=12> */
.L_x_4532:
[----:B------:R-:W-:Y:S05]  /*17290*/  BSYNC B1 ;  /* 0x0000000000017941 */ /* 0x000fea0003800000 */
.L_x_4531:
[----:B------:R-:W-:Y:S01]  /*172a0*/  VIADD R3, R4, 0x1 ;  /* 0x0000000104037836 */ /* 0x000fe20000000000 */
[----:B------:R-:W-:Y:S01]  /*172b0*/  LOP3.LUT P1, RZ, R18, 0x1, RZ, 0xc0, !PT ;  /* 0x0000000112ff7812 */ /* 0x000fe2000782c0ff */
[----:B------:R-:W-:Y:S01]  /*172c0*/  BSSY B1, `(.L_x_4548) ;  /* 0x00000b5000017945 */ /* 0x000fe20003800000 */
[----:B------:R-:W-:Y:S02]  /*172d0*/  VIADD R6, R0, 0xffffffff ;  /* 0xffffffff00067836 */ /* 0x000fe40000000000 */
        /* <DEDUP_REMOVED lines=13> */
[----:B0-----:R-:W0:Y:S01]  /*173b0*/  LDC R8, c[0x0][0x43c] ;  /* 0x00010f00ff087b82 */ /* 0x001e220000000800 */
        /* <DEDUP_REMOVED lines=18> */
.L_x_4550:
[----:B------:R-:W-:Y:S01]  /*174e0*/  IMAD R2, R12, 0x8, R19 ;  /* 0x000000080c027824 */ /* 0x000fe200078e0213 */
[----:B------:R-:W-:Y:S01]  /*174f0*/  SHF.L.U32 R3, R10, 0x1f, RZ ;  /* 0x0000001f0a037819 */ /* 0x000fe200000006ff */
[----:B------:R-:W-:Y:S03]  /*17500*/  BSSY B2, `(.L_x_4551) ;  /* 0x0000003000027945 */ /* 0x000fe60003800000 */
[----:B------:R-:W3:Y:S02]  /*17510*/  SYNCS.PHASECHK.TRANS64.TRYWAIT P0, [R2+URZ+0x30840], R3 ;  /* 0x03084003020075a7 */ /* 0x000ee4000800017f */
[----:B---3--:R-:W-:Y:S05]  /*17520*/  @!P0 BRA `(.L_x_4552) ;  /* 0x0000003800148947 */ /* 0x008fea0003800000 */
.L_x_4633:
[----:B------:R-:W-:Y:S05]  /*17530*/  BSYNC B2 ;  /* 0x0000000000027941 */ /* 0x000fea0003800000 */
.L_x_4551:
[----:B0-2---:R-:W0:Y:S01]  /*17540*/  S2R R8, SR_TID.X ;  /* 0x0000000000087919 */ /* 0x005e220000002100 */
[----:B------:R-:W-:Y:S01]  /*17550*/  BSSY B2, `(.L_x_4553) ;  /* 0x000000b000027945 */ /* 0x000fe20003800000 */
[----:B0-----:R-:W-:-:S04]  /*17560*/  LOP3.LUT R8, R8, 0x7f, RZ, 0xc0, !PT ;  /* 0x0000007f08087812 */ /* 0x001fc800078ec0ff */
[----:B------:R-:W-:-:S13]  /*17570*/  ISETP.NE.AND P1, PT, R8, RZ, PT ;  /* 0x000000ff0800720c */ /* 0x000fda0003f25270 */
[----:B------:R-:W-:Y:S05]  /*17580*/  @P1 BRA `(.L_x_4554) ;  /* 0x00000000001c1947 */ /* 0x000fea0003800000 */
[----:B------:R-:W0:Y:S01]  /*17590*/  S2R R8, SR_TID.X ;  /* 0x0000000000087919 */ /* 0x000e220000002100 */
[----:B---3--:R-:W-:-:S04]  /*175a0*/  IMAD.MOV.U32 R3, RZ, RZ, 0x9000 ;  /* 0x00009000ff037424 */ /* 0x008fc800078e00ff */
[----:B------:R2:W-:Y:S01]  /*175b0*/  SYNCS.ARRIVE.TRANS64 RZ, [R2+URZ+0x30830], R3 ;  /* 0x0308300302ff79a7 */ /* 0x0005e2000800003f */
[----:B0-----:R-:W-:-:S04]  /*175c0*/  LOP3.LUT R8, R8, 0x1f, RZ, 0xc0, !PT ;  /* 0x0000001f08087812 */ /* 0x001fc800078ec0ff */
[----:B------:R-:W-:-:S13]  /*175d0*/  ISETP.NE.AND P0, PT, R8, RZ, PT ;  /* 0x000000ff0800720c */ /* 0x000fda0003f05270 */
[----:B--2---:R-:W-:Y:S05]  /*175e0*/  @!P0 BRA `(.L_x_4554) ;  /* 0x0000000000048947 */ /* 0x004fea0003800000 */
[----:B------:R-:W-:Y:S01]  /*175f0*/  BPT.TRAP 0x1 ;  /* 0x000000040000795c */ /* 0x000fe20000300000 */
.L_x_4554:
[----:B------:R-:W-:Y:S05]  /*17600*/  BSYNC B2 ;  /* 0x0000000000027941 */ /* 0x000fea0003800000 */
.L_x_4553:
[----:B------:R-:W2:Y:S04]  /*17610*/  LDL R8, [R1+0x10] ;  /* 0x0000100001087983 */ /* 0x000ea80000100800 */
[----:B---3--:R-:W3:Y:S01]  /*17620*/  LDL R2, [R1+0x18] ;  /* 0x0000180001027983 */ /* 0x008ee20000100800 */
[----:B------:R-:W-:Y:S01]  /*17630*/  IMAD.MOV.U32 R14, RZ, RZ, RZ ;  /* 0x000000ffff0e7224 */ /* 0x000fe200078e00ff */
[----:B------:R-:W-:Y:S01]  /*17640*/  UIADD3 UR4, UP0, UR36, 0x370, URZ ;  /* 0x0000037024047890 */ /* 0x000fe2000ff1e03f */
[----:B------:R-:W-:Y:S01]  /*17650*/  PLOP3.LUT P0, PT, PT, PT, PT, 0x80, 0x0 ;  /* 0x000000000000781c */ /* 0x000fe20003f0f070 */
[----:B------:R-:W-:Y:S01]  /*17660*/  UMOV UR6, 0x0 ;  /* 0x0000000000067882 */ /* 0x000fe20000000000 */
[----:B------:R-:W-:Y:S01]  /*17670*/  UMOV UR7, 0x14f00000 ;  /* 0x14f0000000077882 */ /* 0x000fe20000000000 */
[----:B------:R-:W-:Y:S01]  /*17680*/  R2UR UR10, R14 ;  /* 0x000000000e0a72ca */ /* 0x000fe200000e0000 */
[----:B------:R-:W-:Y:S01]  /*17690*/  UIADD3.X UR5, URZ, UR37, URZ, UP0, !UPT ;  /* 0x000000253f057290 */ /* 0x000fe200087fe43f */
[----:B--2---:R-:W-:-:S02]  /*176a0*/  IMAD R3, R8, 0x8, R11 ;  /* 0x0000000808037824 */ /* 0x004fc400078e020b */
[----:B------:R-:W-:Y:S02]  /*176b0*/  IMAD R8, R8, 0x9000, R19 ;  /* 0x0000900008087824 */ /* 0x000fe400078e0213 */
[----:B------:R-:W-:Y:S02]  /*176c0*/  VIADD R3, R3, 0x30 ;  /* 0x0000003003037836 */ /* 0x000fe40000000000 */
[----:B---3--:R-:W-:Y:S02]  /*176d0*/  IMAD R2, R7, 0x60, R2 ;  /* 0x0000006007027824 */ /* 0x008fe400078e0202 */
[----:B-1----:R-:W-:-:S07]  /*176e0*/  VIADD R10, R8, 0x1e400 ;  /* 0x0001e400080a7836 */ /* 0x002fce0000000000 */
.L_x_4555:
        /* <DEDUP_REMOVED lines=16> */
.L_x_4556:
        /* <DEDUP_REMOVED lines=16> */
.L_x_4557:
        /* <DEDUP_REMOVED lines=15> */
.L_x_4634:
[----:B------:R-:W-:Y:S05]  /*179e0*/  BSYNC B2 ;  /* 0x0000000000027941 */ /* 0x000fea0003800000 */
.L_x_4558:
[----:B------:R-:W-:Y:S01]  /*179f0*/  BSSY B2, `(.L_x_4560) ;  /* 0x000000b000027945 */ /* 0x000fe20003800000 */
[----:B------:R-:W-:Y:S02]  /*17a00*/  IMAD.MOV.U32 R12, RZ, RZ, 0x0 ;  /* 0x00000000ff0c7424 */ /* 0x000fe400078e00ff */
[----:B------:R-:W-:Y:S01]  /*17a10*/  IMAD.MOV.U32 R13, RZ, RZ, 0x14f00000 ;  /* 0x14f00000ff0d7424 */ /* 0x000fe200078e00ff */
[----:B------:R-:W-:Y:S06]  /*17a20*/  @P1 BRA `(.L_x_4561) ;  /* 0x00000000001c1947 */ /* 0x000fec0003800000 */
[----:B------:R-:W1:Y:S01]  /*17a30*/  S2R R8, SR_TID.X ;  /* 0x0000000000087919 */ /* 0x000e620000002100 */
[----:B------:R-:W-:-:S04]  /*17a40*/  IMAD.MOV.U32 R3, RZ, RZ, 0x9000 ;  /* 0x00009000ff037424 */ /* 0x000fc800078e00ff */
[----:B------:R2:W-:Y:S01]  /*17a50*/  SYNCS.ARRIVE.TRANS64 RZ, [R2+URZ+0x50], R3 ;  /* 0x0000500302ff79a7 */ /* 0x0005e2000800003f */
[----:B-1----:R-:W-:-:S04]  /*17a60*/  LOP3.LUT R8, R8, 0x1f, RZ, 0xc0, !PT ;  /* 0x0000001f08087812 */ /* 0x002fc800078ec0ff */
[----:B------:R-:W-:-:S13]  /*17a70*/  ISETP.NE.AND P0, PT, R8, RZ, PT ;  /* 0x000000ff0800720c */ /* 0x000fda0003f05270 */
[----:B--2---:R-:W-:Y:S05]  /*17a80*/  @!P0 BRA `(.L_x_4561) ;  /* 0x0000000000048947 */ /* 0x004fea0003800000 */
[----:B------:R-:W-:Y:S01]  /*17a90*/  BPT.TRAP 0x1 ;  /* 0x000000040000795c */ /* 0x000fe20000300000 */
.L_x_4561:
[----:B------:R-:W-:Y:S05]  /*17aa0*/  BSYNC B2 ;  /* 0x0000000000027941 */ /* 0x000fea0003800000 */
.L_x_4560:
        /* <DEDUP_REMOVED lines=12> */
.L_x_4562:
        /* <DEDUP_REMOVED lines=15> */
.L_x_4563:
        /* <DEDUP_REMOVED lines=15> */
.L_x_4564:
        /* <DEDUP_REMOVED lines=12> */
.L_x_4549:
[----:B------:R-:W-:Y:S05]  /*17e10*/  BSYNC B1 ;  /* 0x0000000000017941 */ /* 0x000fea0003800000 */
.L_x_4548:
[----:B------:R-:W3:Y:S01]  /*17e20*/  LDL R2, [R1+0x24] ;  /* 0x0000240001027983 */ /* 0x000ee20000100800 */
[----:B------:R-:W-:Y:S01]  /*17e30*/  VIADD R0, R0, 0xfffffffe ;  /* 0xfffffffe00007836 */ /* 0x000fe20000000000 */
[----:B---3--:R-:W-:-:S13]  /*17e40*/  ISETP.GT.AND P0, PT, R6, R2, PT ;  /* 0x000000020600720c */ /* 0x008fda0003f04270 */
[----:B------:R-:W-:Y:S05]  /*17e50*/  @P0 BRA `(.L_x_4565) ;  /* 0xffffffe8002c0947 */ /* 0x000fea000383ffff */
.L_x_4511:
[----:B------:R-:W-:Y:S05]  /*17e60*/  BSYNC B0 ;  /* 0x0000000000007941 */ /* 0x000fea0003800000 */
.L_x_4510:
        /* <DEDUP_REMOVED lines=19> */
.L_x_4567:
[----:B------:R-:W-:Y:S05]  /*17fa0*/  BSYNC B0 ;  /* 0x0000000000007941 */ /* 0x000fea0003800000 */
.L_x_4566:
[----:B------:R-:W-:Y:S01]  /*17fb0*/  LOP3.LUT P0, RZ, R18, 0x1, RZ, 0xc0, !PT ;  /* 0x0000000112ff7812 */ /* 0x000fe2000780c0ff */
[----:B------:R-:W-:-:S12]  /*17fc0*/  BSSY B0, `(.L_x_4568) ;  /* 0x000004a000007945 */ /* 0x000fd80003800000 */
[----:B------:R-:W-:Y:S05]  /*17fd0*/  @!P0 BRA `(.L_x_4569) ;  /* 0x0000000400208947 */ /* 0x000fea0003800000 */
[----:B--2---:R-:W2:Y:S04]  /*17fe0*/  LDL R0, [R1+0x10] ;  /* 0x0000100001007983 */ /* 0x004ea80000100800 */
[----:B------:R-:W3:Y:S01]  /*17ff0*/  LDL R2, [R1+0x14] ;  /* 0x0000140001027983 */ /* 0x000ee20000100800 */
[----:B------:R-:W-:Y:S01]  /*18000*/  BSSY B1, `(.L_x_4570) ;  /* 0x0000006000017945 */ /* 0x000fe20003800000 */
[----:B------:R-:W-:Y:S01]  /*18010*/  ISETP.NE.AND P1, PT, R3, RZ, PT ;  /* 0x000000ff0300720c */ /* 0x000fe20003f25270 */
[----:B--2---:R-:W-:Y:S01]  /*18020*/  IMAD R0, R0, 0x8, R19 ;  /* 0x0000000800007824 */ /* 0x004fe200078e0213 */
[----:B---3--:R-:W-:-:S04]  /*18030*/  SHF.L.U32 R2, R2, 0x1f, RZ ;  /* 0x0000001f02027819 */ /* 0x008fc800000006ff */
[----:B------:R-:W2:Y:S02]  /*18040*/  SYNCS.PHASECHK.TRANS64.TRYWAIT P0, [R0+URZ+0x30860], R2 ;  /* 0x03086002000075a7 */ /* 0x000ea4000800017f */
[----:B--2---:R-:W-:Y:S05]  /*18050*/  @!P0 BRA `(.L_x_4571) ;  /* 0x0000002c00708947 */ /* 0x004fea0003800000 */
.L_x_4635:
[----:B------:R-:W-:Y:S05]  /*18060*/  BSYNC B1 ;  /* 0x0000000000017941 */ /* 0x000fea0003800000 */
.L_x_4570:
        /* <DEDUP_REMOVED lines=9> */
.L_x_4573:
[----:B------:R-:W-:Y:S05]  /*18100*/  BSYNC B1 ;  /* 0x0000000000017941 */ /* 0x000fea0003800000 */
.L_x_4572:
[----:B------:R-:W3:Y:S04]  /*18110*/  LDL.LU R4, [R1+0x18] ;  /* 0x0000180001047983 */ /* 0x000ee80000300800 */
[----:B------:R-:W3:Y:S04]  /*18120*/  LDL.LU R3, [R1+0x4] ;  /* 0x0000040001037983 */ /* 0x000ee80000300800 */
[----:B--2---:R-:W2:Y:S01]  /*18130*/  LDL R2, [R1+0x10] ;  /* 0x0000100001027983 */ /* 0x004ea20000100800 */
        /* <DEDUP_REMOVED lines=8> */
[----:B--2---:R-:W-:-:S04]  /*181c0*/  IMAD R2, R2, 0x9000, R19 ;  /* 0x0000900002027824 */ /* 0x004fc800078e0213 */
[----:B------:R-:W-:-:S07]  /*181d0*/  VIADD R4, R2, 0x400 ;  /* 0x0000040002047836 */ /* 0x000fce0000000000 */
.L_x_4574:
        /* <DEDUP_REMOVED lines=15> */
.L_x_4575:
        /* <DEDUP_REMOVED lines=15> */
.L_x_4576:
        /* <DEDUP_REMOVED lines=9> */
[----:B---3--:R-:W-:Y:S05]  /*18450*/  @P0 BRA.U.ANY `(.L_x_4576) ;  /* 0xfffffffd00d80947 */ /* 0x008fea000393ffff */
.L_x_4569:
[----:B------:R-:W-:Y:S05]  /*18460*/  BSYNC B0 ;  /* 0x0000000000007941 */ /* 0x000fea0003800000 */
.L_x_4568:
[----:B-1----:R-:W2:Y:S04]  /*18470*/  LDL.LU R5, [R1+0x10] ;  /* 0x0000100001057983 */ /* 0x002ea80000300800 */
[----:B------:R-:W3:Y:S01]  /*18480*/  LDL.LU R4, [R1+0x14] ;  /* 0x0000140001047983 */ /* 0x000ee20000300800 */
[----:B--2---:R-:W-:-:S05]  /*18490*/  VIADD R0, R5, 0x1 ;  /* 0x0000000105007836 */ /* 0x004fca0000000000 */
[----:B------:R-:W-:-:S04]  /*184a0*/  ISETP.NE.AND P0, PT, R0, 0x2, PT ;  /* 0x000000020000780c */ /* 0x000fc80003f05270 */
[----:B------:R-:W-:Y:S02]  /*184b0*/  SEL R2, RZ, 0x1, P0 ;  /* 0x00000001ff027807 */ /* 0x000fe40000000000 */
[----:B------:R-:W-:Y:S02]  /*184c0*/  SEL R0, R0, RZ, P0 ;  /* 0x000000ff00007207 */ /* 0x000fe40000000000 */
[----:B---3--:R-:W-:-:S03]  /*184d0*/  LOP3.LUT R4, R4, R2, RZ, 0x3c, !PT ;  /* 0x0000000204047212 */ /* 0x008fc600078e3cff */
[----:B------:R1:W-:Y:S04]  /*184e0*/  STL [R1+0x10], R0 ;  /* 0x0000100001007387 */ /* 0x0003e80000100800 */
[----:B------:R1:W-:Y:S02]  /*184f0*/  STL [R1+0x14], R4 ;  /* 0x0000140401007387 */ /* 0x0003e40000100800 */
.L_x_4490:
[----:B------:R-:W-:Y:S05]  /*18500*/  BSYNC B7 ;  /* 0x0000000000077941 */ /* 0x000fea0003800000 */
.L_x_4488:
        /* <DEDUP_REMOVED lines=8> */
[----:B01----:R-:W0:Y:S04]  /*18590*/  LDS.128 R4, [R19+0x308d0] ;  /* 0x0308d00013047984 */ /* 0x003e280000000c00 */
[----:B0-----:R0:W-:Y:S04]  /*185a0*/  STL.64 [R1], R4 ;  /* 0x0000000401007387 */ /* 0x0011e80000100a00 */
[----:B------:R0:W-:Y:S01]  /*185b0*/  STL.64 [R1+0x8], R6 ;  /* 0x0000080601007387 */ /* 0x0001e20000100a00 */
[----:B------:R-:W-:Y:S06]  /*185c0*/  BAR.ARV 0x4, 0x180 ;  /* 0x0106000000007b1d */ /* 0x000fec0000002000 */
[----:B------:R-:W-:Y:S05]  /*185d0*/  BRA `(.L_x_4578) ;  /* 0x00000010003c7947 */ /* 0x000fea0003800000 */
.L_x_4577:
[----:B------:R-:W4:Y:S01]  /*185e0*/  S2R R16, SR_TID.X ;  /* 0x0000000000107919 */ /* 0x000f220000002100 */
[----:B------:R-:W-:Y:S01]  /*185f0*/  UMOV UR4, 0xffffffff ;  /* 0xffffffff00047882 */ /* 0x000fe20000000000 */
[----:B----4-:R-:W-:-:S04]  /*18600*/  LOP3.LUT R16, R16, 0x1f, RZ, 0xc0, !PT ;  /* 0x0000001f10107812 */ /* 0x010fc800078ec0ff */
[----:B------:R-:W-:Y:S01]  /*18610*/  ISETP.NE.AND P0, PT, R16, 0x1f, PT ;  /* 0x0000001f1000780c */ /* 0x000fe20003f05270 */
[----:B------:R-:W-:-:S12]  /*18620*/  BRA.DIV UR4, `(.L_x_4579) ;  /* 0x0000002a04107947 */ /* 0x000fd8000b800000 */
[----:B------:R-:W0:Y:S01]  /*18630*/  LDL.LU R3, [R1] ;  /* 0x0000000001037983 */ /* 0x000e220000300800 */
[----:B------:R-:W-:-:S03]  /*18640*/  ULDC UR4, c[0x0][0xc3c] ;  /* 0x00030f0000047ab9 */ /* 0x000fc60000000800 */
[----:B-1----:R-:W3:Y:S01]  /*18650*/  LDL R4, [R1+0xc] ;  /* 0x00000c0001047983 */ /* 0x002ee20000100800 */
[----:B------:R-:W-:Y:S01]  /*18660*/  ULDC.64 UR6, c[0x0][0x208] ;  /* 0x0000820000067ab9 */ /* 0x000fe20000000a00 */
[----:B0-----:R-:W-:Y:S02]  /*18670*/  IMAD.MOV.U32 R8, RZ, RZ, R3 ;  /* 0x000000ffff087224 */ /* 0x001fe400078e0003 */
[----:B---3--:R-:W-:-:S05]  /*18680*/  IMAD.IADD R0, R4, 0x1, R16 ;  /* 0x0000000104007824 */ /* 0x008fca00078e0210 */
[----:B------:R-:W-:-:S13]  /*18690*/  ISETP.GE.OR P1, PT, R0, UR4, !P0 ;  /* 0x0000000400007c0c */ /* 0x000fda000c726670 */
[----:B------:R-:W0:Y:S08]  /*186a0*/  @!P1 LDC.64 R2, c[0x0][0xc80] ;  /* 0x00032000ff029b82 */ /* 0x000e300000000a00 */
[----:B------:R-:W1:Y:S01]  /*186b0*/  @!P1 LDC.64 R4, c[0x0][0xc78] ;  /* 0x00031e00ff049b82 */ /* 0x000e620000000a00 */
[----:B0-----:R-:W-:-:S05]  /*186c0*/  @!P1 IMAD.WIDE R2, R0, 0x4, R2 ;  /* 0x0000000400029825 */ /* 0x001fca00078e0202 */
[----:B------:R1:W3:Y:S02]  /*186d0*/  @!P1 LDG.E R6, desc[UR6][R2.64] ;  /* 0x0000000602069981 */ /* 0x0002e4000c1e1900 */
[----:B-1----:R-:W-:-:S06]  /*186e0*/  @!P1 IMAD.WIDE R2, R0, 0x4, R4 ;  /* 0x0000000400029825 */ /* 0x002fcc00078e0204 */
[----:B------:R-:W4:Y:S01]  /*186f0*/  @!P1 LDG.E R2, desc[UR6][R2.64] ;  /* 0x0000000602029981 */ /* 0x000f22000c1e1900 */
[----:B------:R-:W-:Y:S01]  /*18700*/  IMAD.MOV.U32 R5, RZ, RZ, RZ ;  /* 0x000000ffff057224 */ /* 0x000fe200078e00ff */
[C---:B------:R-:W-:Y:S02]  /*18710*/  ISETP.GE.U32.AND P2, PT, R16.reuse, 0x2, PT ;  /* 0x000000021000780c */ /* 0x040fe40003f46070 */
[C---:B------:R-:W-:Y:S01]  /*18720*/  ISETP.GE.U32.AND P3, PT, R16.reuse, 0x4, PT ;  /* 0x000000041000780c */ /* 0x040fe20003f66070 */
[----:B------:R-:W-:Y:S01]  /*18730*/  SHFL.IDX PT, R0, R8, RZ, 0x1f ;  /* 0x00001fff08007589 */ /* 0x000fe200000e0000 */
[C---:B------:R-:W-:Y:S02]  /*18740*/  ISETP.GE.U32.AND P4, PT, R16.reuse, 0x8, PT ;  /* 0x000000081000780c */ /* 0x040fe40003f86070 */
[----:B------:R-:W-:Y:S01]  /*18750*/  ISETP.GE.U32.AND P5, PT, R16, 0x10, PT ;  /* 0x000000101000780c */ /* 0x000fe20003fa6070 */
[----:B---3--:R-:W-:Y:S01]  /*18760*/  @!P1 IMAD.MOV.U32 R5, RZ, RZ, R6 ;  /* 0x000000ffff059224 */ /* 0x008fe200078e0006 */
[----:B------:R-:W-:-:S02]  /*18770*/  CS2R R6, SRZ ;  /* 0x0000000000067805 */ /* 0x000fc4000001ff00 */
[----:B----4-:R-:W-:Y:S01]  /*18780*/  @!P1 IMAD.MOV.U32 R7, RZ, RZ, R2 ;  /* 0x000000ffff079224 */ /* 0x010fe200078e0002 */
[----:B------:R-:W-:-:S03]  /*18790*/  ISETP.NE.AND P1, PT, R16, RZ, PT ;  /* 0x000000ff1000720c */ /* 0x000fc60003f25270 */
[----:B------:R-:W-:-:S05]  /*187a0*/  IMAD R2, R7, R5, RZ ;  /* 0x0000000507027224 */ /* 0x000fca00078e02ff */
[----:B------:R-:W0:Y:S02]  /*187b0*/  SHFL.UP PT, R3, R2, 0x1, RZ ;  /* 0x0420000002037989 */ /* 0x000e2400000e00ff */
[----:B0-----:R-:W-:-:S05]  /*187c0*/  SEL R9, R3, RZ, P1 ;  /* 0x000000ff03097207 */ /* 0x001fca0000800000 */
[----:B------:R-:W-:Y:S02]  /*187d0*/  IMAD.IADD R2, R2, 0x1, R9 ;  /* 0x0000000102027824 */ /* 0x000fe400078e0209 */
[----:B------:R-:W-:Y:S04]  /*187e0*/  SHFL.IDX PT, R9, R8, 0x1, 0x1f ;  /* 0x00201f0008097f89 */ /* 0x000fe800000e0000 */
        /* <DEDUP_REMOVED lines=12> */
[----:B--2---:R0:W1:Y:S02]  /*188b0*/  SHFL.IDX PT, R10, R2, 0x1f, 0x1f ;  /* 0x03e01f00020a7f89 */ /* 0x00406400000e0000 */
.L_x_4645:
[----:B------:R-:W-:Y:S02]  /*188c0*/  ULDC UR4, c[0x0][0xc38] ;  /* 0x00030e0000047ab9 */ /* 0x000fe40000000800 */
[----:B------:R-:W-:-:S04]  /*188d0*/  IMAD.U32 R8, RZ, RZ, UR4 ;  /* 0x00000004ff087e24 */ /* 0x000fc8000f8e00ff */
[----:B-1----:R-:W-:-:S04]  /*188e0*/  IMAD R10, R10, R8, RZ ;  /* 0x000000080a0a7224 */ /* 0x002fc800078e02ff */
[----:B------:R-:W-:-:S05]  /*188f0*/  IMAD.IADD R4, R9, 0x1, R10 ;  /* 0x0000000109047824 */ /* 0x000fca00078e020a */
[----:B------:R-:W-:-:S13]  /*18900*/  ISETP.GT.AND P6, PT, R4, R0, PT ;  /* 0x000000000400720c */ /* 0x000fda0003fc4270 */
[----:B------:R-:W-:Y:S05]  /*18910*/  @P6 BRA `(.L_x_4580) ;  /* 0x0000000000b06947 */ /* 0x000fea0003800000 */
.L_x_4583:
        /* <DEDUP_REMOVED lines=38> */
.L_x_4653:
[----:B------:R-:W-:Y:S02]  /*18b80*/  ULDC UR4, c[0x0][0xc38] ;  /* 0x00030e0000047ab9 */ /* 0x000fe40000000800 */
[----:B------:R-:W-:-:S04]  /*18b90*/  IMAD.U32 R8, RZ, RZ, UR4 ;  /* 0x00000004ff087e24 */ /* 0x000fc8000f8e00ff */
[----:B-1----:R-:W-:-:S04]  /*18ba0*/  IMAD R10, R10, R8, RZ ;  /* 0x000000080a0a7224 */ /* 0x002fc800078e02ff */
[----:B------:R-:W-:-:S05]  /*18bb0*/  IMAD.IADD R4, R10, 0x1, R4 ;  /* 0x000000010a047824 */ /* 0x000fca00078e0204 */
[----:B------:R-:W-:-:S13]  /*18bc0*/  ISETP.GT.AND P6, PT, R4, R0, PT ;  /* 0x000000000400720c */ /* 0x000fda0003fc4270 */
[----:B------:R-:W-:Y:S05]  /*18bd0*/  @!P6 BRA `(.L_x_4583) ;  /* 0xfffffffc0050e947 */ /* 0x000fea000383ffff */
.L_x_4580:
        /* <DEDUP_REMOVED lines=12> */
.L_x_4658:
[----:B------:R-:W-:-:S13]  /*18ca0*/  ISETP.NE.AND P0, PT, R3, RZ, PT ;  /* 0x000000ff0300720c */ /* 0x000fda0003f05270 */
[----:B------:R-:W-:Y:S05]  /*18cb0*/  @!P0 BRA `(.L_x_4585) ;  /* 0x0000000000148947 */ /* 0x000fea0003800000 */
[----:B------:R-:W-:Y:S01]  /*18cc0*/  UMOV UR4, 0xffffffff ;  /* 0xffffffff00047882 */ /* 0x000fe20000000000 */
[----:B---3--:R-:W-:Y:S02]  /*18cd0*/  VIADD R9, R9, 0xffffffff ;  /* 0xffffffff09097836 */ /* 0x008fe40000000000 */
[----:B------:R-:W-:Y:S05]  /*18ce0*/  BRA.DIV UR4, `(.L_x_4586) ;  /* 0x0000002e04007947 */ /* 0x000fea000b800000 */
[----:B0-----:R0:W1:Y:S02]  /*18cf0*/  SHFL.IDX PT, R2, R2, R9, 0x1f ;  /* 0x00001f0902027589 */ /* 0x00106400000e0000 */
.L_x_4661:
[----:B-1----:R-:W-:-:S07]  /*18d00*/  IMAD.MOV.U32 R6, RZ, RZ, R2 ;  /* 0x000000ffff067224 */ /* 0x002fce00078e0002 */
.L_x_4585:
[----:B0-----:R-:W-:Y:S01]  /*18d10*/  IMAD R2, R6, R8, R10 ;  /* 0x0000000806027224 */ /* 0x001fe200078e020a */
[----:B------:R-:W-:-:S03]  /*18d20*/  ISETP.NE.AND P0, PT, R7, 0x1, PT ;  /* 0x000000010700780c */ /* 0x000fc60003f05270 */
[----:B------:R-:W-:Y:S01]  /*18d30*/  IMAD.IADD R0, R0, 0x1, -R2 ;  /* 0x0000000100007824 */ /* 0x000fe200078e0a02 */
[----:B------:R0:W-:Y:S09]  /*18d40*/  STL [R1], R2 ;  /* 0x0000000201007387 */ /* 0x0001f20000100800 */
[----:B------:R-:W-:Y:S05]  /*18d50*/  @!P0 BRA `(.L_x_4587) ;  /* 0x0000000000e48947 */ /* 0x000fea0003800000 */
[----:B---3--:R-:W-:-:S04]  /*18d60*/  IABS R5, R4 ;  /* 0x0000000400057213 */ /* 0x008fc80000000000 */
        /* <DEDUP_REMOVED lines=56> */
.L_x_4587:
[----:B---3--:R-:W2:Y:S01]  /*190f0*/  LDL R5, [R1+0xc] ;  /* 0x00000c0001057983 */ /* 0x008ea20000100800 */
        /* <DEDUP_REMOVED lines=33> */
[----:B------:R-:W-:Y:S02]  /*19310*/  VIADDMNMX R6, R3, R8, R6, PT ;  /* 0x0000000803067246 */ /* 0x000fe40003800106 */
[----:B------:R-:W-:Y:S02]  /*19320*/  IADD3 R7, R7, 0x1000000, R0 ;  /* 0x0100000007077810 */ /* 0x000fe40007ffe000 */
        /* <DEDUP_REMOVED lines=28> */
.L_x_4588:
[----:B-1----:R-:W-:-:S05]  /*194f0*/  LOP3.LUT R3, RZ, R0, RZ, 0x33, !PT ;  /* 0x00000000ff037212 */ /* 0x002fca00078e33ff */
[----:B------:R-:W-:-:S05]  /*19500*/  IMAD.IADD R0, R4, 0x1, R3 ;  /* 0x0000000104007824 */ /* 0x000fca00078e0203 */
[----:B------:R2:W-:Y:S01]  /*19510*/  STL [R1+0x4], R0 ;  /* 0x0000040001007387 */ /* 0x0005e20000100800 */
[----:B------:R-:W-:Y:S05]  /*19520*/  BRA `(.L_x_4589) ;  /* 0x0000000000287947 */ /* 0x000fea0003800000 */
.L_x_4581:
        /* <DEDUP_REMOVED lines=10> */
.L_x_4589:
[----:B-1----:R-:W3:Y:S04]  /*195d0*/  LDL R3, [R1+0x8] ;  /* 0x0000080001037983 */ /* 0x002ee80000100800 */
[----:B0-----:R-:W4:Y:S04]  /*195e0*/  LDL R2, [R1+0xc] ;  /* 0x00000c0001027983 */ /* 0x001f280000100800 */
[----:B------:R-:W5:Y:S04]  /*195f0*/  LDL R5, [R1+0x4] ;  /* 0x0000040001057983 */ /* 0x000f680000100800 */
[----:B------:R-:W5:Y:S01]  /*19600*/  LDL R4, [R1] ;  /* 0x0000000001047983 */ /* 0x000f620000100800 */
[----:B--2---:R-:W0:Y:S01]  /*19610*/  S2R R0, SR_TID.X ;  /* 0x0000000000007919 */ /* 0x004e220000002100 */
[----:B------:R-:W-:Y:S05]  /*19620*/  WARPSYNC.ALL ;  /* 0x0000000000007948 */ /* 0x000fea0003800000 */
[----:B0-----:R-:W-:Y:S01]  /*19630*/  LOP3.LUT R0, R0, 0x1f, RZ, 0xc0, !PT ;  /* 0x0000001f00007812 */ /* 0x001fe200078ec0ff */
[----:B------:R-:W-:Y:S03]  /*19640*/  BAR.SYNC.DEFER_BLOCKING 0x4, 0x180 ;  /* 0x0106000000007b1d */ /* 0x000fe60000010000 */
[----:B------:R-:W-:-:S13]  /*19650*/  ISETP.NE.AND P0, PT, R0, RZ, PT ;  /* 0x000000ff0000720c */ /* 0x000fda0003f05270 */
[----:B------:R-:W-:Y:S01]  /*19660*/  @!P0 MOV R0, 0x400 ;  /* 0x0000040000008802 */ /* 0x000fe20000000f00 */
[----:B---3--:R-:W-:Y:S02]  /*19670*/  IMAD.MOV.U32 R6, RZ, RZ, R3 ;  /* 0x000000ffff067224 */ /* 0x008fe400078e0003 */
[----:B------:R-:W0:Y:S01]  /*19680*/  @!P0 S2R R3, SR_CgaCtaId ;  /* 0x0000000000038919 */ /* 0x000e220000008800 */
[----:B----4-:R-:W-:Y:S01]  /*19690*/  IMAD.MOV.U32 R7, RZ, RZ, R2 ;  /* 0x000000ffff077224 */ /* 0x010fe200078e0002 */
[----:B0-----:R-:W-:-:S05]  /*196a0*/  @!P0 LEA R19, R3, R0, 0x18 ;  /* 0x0000000003138211 */ /* 0x001fca00078ec0ff */
[----:B-----5:R1:W-:Y:S01]  /*196b0*/  @!P0 STS.128 [R19+0x308d0], R4 ;  /* 0x0308d00413008388 */ /* 0x0203e20000000c00 */
[----:B------:R-:W-:Y:S06]  /*196c0*/  BAR.ARV 0x5, 0x180 ;  /* 0x0146000000007b1d */ /* 0x000fec0000002000 */
.L_x_4578:
[----:B---3--:R-:W3:Y:S01]  /*196d0*/  LDL R0, [R1+0xc] ;  /* 0x00000c0001007983 */ /* 0x008ee20000100800 */
[----:B------:R-:W-:Y:S02]  /*196e0*/  ULDC UR4, c[0x0][0xc3c] ;  /* 0x00030f0000047ab9 */ /* 0x000fe40000000800 */
[----:B---3--:R-:W-:-:S13]  /*196f0*/  ISETP.GE.AND P0, PT, R0, UR4, PT ;  /* 0x0000000400007c0c */ /* 0x008fda000bf06270 */
[----:B------:R-:W-:Y:S05]  /*19700*/  @!P0 BRA `(.L_x_4590) ;  /* 0xffffff9c00048947 */ /* 0x000fea000383ffff */
[----:B------:R-:W-:Y:S05]  /*19710*/  BSYNC B8 ;  /* 0x0000000000087941 */ /* 0x000fea0003800000 */
.L_x_4474:
[----:B----4-:R-:W4:Y:S01]  /*19720*/  LDL.LU R0, [R1+0x50] ;  /* 0x0000500001007983 */ /* 0x010f220000300800 */
[----:B------:R-:W-:Y:S01]  /*19730*/  BSSY B0, `(.L_x_4591) ;  /* 0x000000b000007945 */ /* 0x000fe20003800000 */
[----:B01----:R-:W0:Y:S01]  /*19740*/  S2R R5, SR_CgaCtaId ;  /* 0x0000000000057919 */ /* 0x003e220000008800 */
[----:B----4-:R-:W-:-:S05]  /*19750*/  VIADD R0, R0, 0x1 ;  /* 0x0000000100007836 */ /* 0x010fca0000000000 */
        /* <DEDUP_REMOVED lines=8> */
.L_x_4662:
[----:B------:R-:W-:Y:S05]  /*197e0*/  BSYNC B0 ;  /* 0x0000000000007941 */ /* 0x000fea0003800000 */
.L_x_4591:
[----:B------:R-:W-:-:S03]  /*197f0*/  UMOV UR4, 0xffffffff ;  /* 0xffffffff00047882 */ /* 0x000fc60000000000 */
[----:B------:R-:W-:Y:S05]  /*19800*/  BRA.DIV UR4, `(.L_x_4593) ;  /* 0x0000002204787947 */ /* 0x000fea000b800000 */
[----:B------:R-:W1:Y:S02]  /*19810*/  S2R R2, SR_TID.X ;  /* 0x0000000000027919 */ /* 0x000e640000002100 */
[----:B-1----:R-:W-:-:S04]  /*19820*/  SHF.R.U32.HI R2, RZ, 0x5, R2 ;  /* 0x00000005ff027819 */ /* 0x002fc80000011602 */
[----:B------:R-:W-:-:S05]  /*19830*/  LOP3.LUT R2, R2, 0x3, RZ, 0xc0, !PT ;  /* 0x0000000302027812 */ /* 0x000fca00078ec0ff */
[----:B------:R1:W4:Y:S02]  /*19840*/  SHFL.IDX PT, R14, R2, RZ, 0x1f ;  /* 0x00001fff020e7589 */ /* 0x00032400000e0000 */
.L_x_4665:
[----:B----4-:R-:W-:Y:S01]  /*19850*/  ISETP.NE.AND P0, PT, R14, RZ, PT ;  /* 0x000000ff0e00720c */ /* 0x010fe20003f05270 */
[----:B------:R-:W-:-:S12]  /*19860*/  BSSY B0, `(.L_x_4594) ;  /* 0x0000029000007945 */ /* 0x000fd80003800000 */
[----:B------:R-:W-:Y:S05]  /*19870*/  @P0 BRA `(.L_x_4595) ;  /* 0x00000000009c0947 */ /* 0x000fea0003800000 */
[----:B------:R-:W-:-:S03]  /*19880*/  UMOV UR4, 0xffffffff ;  /* 0xffffffff00047882 */ /* 0x000fc60000000000 */
[----:B------:R-:W-:Y:S05]  /*19890*/  BRA.DIV UR4, `(.L_x_4596) ;  /* 0x0000002204887947 */ /* 0x000fea000b800000 */
[----:B------:R-:W-:-:S13]  /*198a0*/  ELECT P6, URZ, PT ;  /* 0x00000000003f782f */ /* 0x000fda00038c0000 */
.L_x_4668:
[----:B------:R-:W-:Y:S05]  /*198b0*/  @!P6 BRA `(.L_x_4595) ;  /* 0x00000000008ce947 */ /* 0x000fea0003800000 */
[----:B-1----:R-:W4:Y:S02]  /*198c0*/  LDL R2, [R1+0x5c] ;  /* 0x00005c0001027983 */ /* 0x002f240000100800 */
[----:B----4-:R-:W-:-:S13]  /*198d0*/  R2UR UR4, R2 ;  /* 0x00000000020472ca */ /* 0x010fda00000e0000 */
[----:B------:R-:W-:-:S06]  /*198e0*/  ULOP3.LUT UR4, UR4, 0x2, URZ, 0xfc, !UPT ;  /* 0x0000000204047892 */ /* 0x000fcc000f8efc3f */
[----:B------:R-:W-:-:S05]  /*198f0*/  IMAD.U32 R2, RZ, RZ, UR4 ;  /* 0x00000004ff027e24 */ /* 0x000fca000f8e00ff */
[----:B------:R-:W-:-:S13]  /*19900*/  ISETP.NE.AND P2, PT, R2, 0x3, PT ;  /* 0x000000030200780c */ /* 0x000fda0003f45270 */
[----:B------:R-:W-:Y:S05]  /*19910*/  @!P2 BRA `(.L_x_4597) ;  /* 0x000000000004a947 */ /* 0x000fea0003800000 */
[----:B------:R-:W-:Y:S01]  /*19920*/  BPT.TRAP 0x1 ;  /* 0x000000040000795c */ /* 0x000fe20000300000 */
.L_x_4597:
[----:B0-----:R-:W4:Y:S04]  /*19930*/  LDL R3, [R1+0x10] ;  /* 0x0000100001037983 */ /* 0x001f280000100800 */
[----:B------:R-:W5:Y:S01]  /*19940*/  LDL.LU R7, [R1+0x14] ;  /* 0x0000140001077983 */ /* 0x000f620000300800 */
[----:B------:R-:W-:-:S04]  /*19950*/  VIADD R2, R0, 0x30840 ;  /* 0x0003084000027836 */ /* 0x000fc80000000000 */
[C---:B----4-:R-:W-:Y:S02]  /*19960*/  IMAD R6, R3.reuse, 0x8, R2 ;  /* 0x0000000803067824 */ /* 0x050fe400078e0202 */
[----:B------:R-:W-:Y:S01]  /*19970*/  VIADD R3, R3, 0x1 ;  /* 0x0000000103037836 */ /* 0x000fe20000000000 */
[----:B-----5:R-:W-:-:S04]  /*19980*/  SHF.L.U32 R5, R7, 0x1f, RZ ;  /* 0x0000001f07057819 */ /* 0x020fc800000006ff */
        /* <DEDUP_REMOVED lines=8> */
.L_x_4669:
[----:B------:R-:W1:Y:S02]  /*19a10*/  SYNCS.PHASECHK.TRANS64.TRYWAIT P0, [R7+URZ], R2 ;  /* 0x00000002070075a7 */ /* 0x000e64000800017f */
[----:B-1----:R-:W-:Y:S05]  /*19a20*/  @!P0 BRA `(.L_x_4599) ;  /* 0x0000002000588947 */ /* 0x002fea0003800000 */
.L_x_4670:
[----:B------:R-:W-:Y:S05]  /*19a30*/  @!P2 BRA `(.L_x_4600) ;  /* 0x000000000004a947 */ /* 0x000fea0003800000 */
[----:B------:R-:W-:Y:S01]  /*19a40*/  BPT.TRAP 0x1 ;  /* 0x000000040000795c */ /* 0x000fe20000300000 */
.L_x_4600:
[----:B------:R-:W4:Y:S01]  /*19a50*/  LDL.LU R4, [R1+0x10] ;  /* 0x0000100001047983 */ /* 0x000f220000300800 */
[----:B------:R-:W-:-:S04]  /*19a60*/  VIADD R0, R0, 0x30860 ;  /* 0x0003086000007836 */ /* 0x000fc80000000000 */
[----:B----4-:R-:W-:-:S04]  /*19a70*/  IMAD R4, R4, 0x8, R0 ;  /* 0x0000000804047824 */ /* 0x010fc800078e0200 */
[----:B------:R-:W4:Y:S02]  /*19a80*/  SYNCS.PHASECHK.TRANS64.TRYWAIT P0, [R4+URZ], R5 ;  /* 0x00000005040075a7 */ /* 0x000f24000800017f */
[----:B----4-:R-:W-:Y:S05]  /*19a90*/  @!P0 BRA `(.L_x_4601) ;  /* 0x0000002000508947 */ /* 0x010fea0003800000 */
.L_x_4671:
[----:B------:R-:W-:-:S07]  /*19aa0*/  IMAD R3, R3, 0x8, R0 ;  /* 0x0000000803037824 */ /* 0x000fce00078e0200 */
.L_x_4602:
[----:B------:R0:W0:Y:S02]  /*19ab0*/  SYNCS.PHASECHK.TRANS64.TRYWAIT P0, [R3+URZ], R2 ;  /* 0x00000002030075a7 */ /* 0x000024000800017f */
[----:B0-----:R-:W-:Y:S05]  /*19ac0*/  @!P0 NANOSLEEP.SYNCS 0x989680 ;  /* 0x009896800000895d */ /* 0x001fea0003900000 */
[----:B------:R-:W0:Y:S02]  /*19ad0*/  @!P0 SYNCS.PHASECHK.TRANS64 P0, [R3+URZ], R2 ;  /* 0x00000002030085a7 */ /* 0x000e24000800007f */
[----:B0-----:R-:W-:Y:S05]  /*19ae0*/  @!P0 BRA `(.L_x_4602) ;  /* 0xfffffffc00f08947 */ /* 0x001fea000383ffff */
.L_x_4595:
[----:B------:R-:W-:Y:S05]  /*19af0*/  BSYNC B0 ;  /* 0x0000000000007941 */ /* 0x000fea0003800000 */
.L_x_4594:
[----:B------:R-:W-:Y:S05]  /*19b00*/  EXIT ;  /* 0x000000000000794d */ /* 0x000fea0003800000 */
.L_x_4373:
[----:B0-----:R-:W-:-:S04]  /*19b10*/  IMAD.U32 R3, RZ, RZ, UR37 ;  /* 0x00000025ff037e24 */ /* 0x001fc8000f8e00ff */
[----:B------:R0:W1:Y:S03]  /*19b20*/  SYNCS.PHASECHK.TRANS64.TRYWAIT P1, [R3+URZ+0x30800], R0 ;  /* 0x03080000030075a7 */ /* 0x000066000802017f */
[----:B-1----:R-:W-:Y:S05]  /*19b30*/  @!P1 NANOSLEEP.SYNCS 0x989680 ;  /* 0x009896800000995d */ /* 0x002fea0003900000 */
[----:B------:R-:W1:Y:S02]  /*19b40*/  @!P1 SYNCS.PHASECHK.TRANS64 P1, [R3+URZ+0x30800], R0 ;  /* 0x03080000030095a7 */ /* 0x000e64000802007f */
[----:B-1----:R-:W-:Y:S05]  /*19b50*/  @!P1 BRA `(.L_x_4373) ;  /* 0xfffffffc00ec9947 */ /* 0x002fea000383ffff */
[----:B------:R-:W-:Y:S05]  /*19b60*/  BRA `(.L_x_4603) ;  /* 0xfffffe8800147947 */ /* 0x000fea000383ffff */
.L_x_4377:
[----:B-1----:R1:W2:Y:S02]  /*19b70*/  SYNCS.PHASECHK.TRANS64.TRYWAIT P2, [R3+URZ+0x30830], R0 ;  /* 0x03083000030075a7 */ /* 0x0022a4000804017f */
[----:B--2---:R-:W-:Y:S05]  /*19b80*/  @!P2 NANOSLEEP.SYNCS 0x989680 ;  /* 0x009896800000a95d */ /* 0x004fea0003900000 */
[----:B------:R-:W2:Y:S02]  /*19b90*/  @!P2 SYNCS.PHASECHK.TRANS64 P2, [R3+URZ+0x30830], R0 ;  /* 0x030830000300a5a7 */ /* 0x000ea4000804007f */
[----:B--2---:R-:W-:Y:S05]  /*19ba0*/  @!P2 BRA `(.L_x_4377) ;  /* 0xfffffffc00f0a947 */ /* 0x004fea000383ffff */
[----:B------:R-:W-:Y:S05]  /*19bb0*/  BRA `(.L_x_4376) ;  /* 0xfffffe88003c7947 */ /* 0x000fea000383ffff */
.L_x_4393:
[----:B-1----:R-:W-:-:S04]  /*19bc0*/  IMAD.U32 R12, RZ, RZ, UR6 ;  /* 0x00000006ff0c7e24 */ /* 0x002fc8000f8e00ff */
[----:B------:R1:W2:Y:S03]  /*19bd0*/  SYNCS.PHASECHK.TRANS64.TRYWAIT P2, [R12+URZ+0x30830], R9 ;  /* 0x030830090c0075a7 */ /* 0x0002a6000804017f */
[----:B--2---:R-:W-:Y:S05]  /*19be0*/  @!P2 NANOSLEEP.SYNCS 0x989680 ;  /* 0x009896800000a95d */ /* 0x004fea0003900000 */
[----:B------:R-:W2:Y:S02]  /*19bf0*/  @!P2 SYNCS.PHASECHK.TRANS64 P2, [R12+URZ+0x30830], R9 ;  /* 0x030830090c00a5a7 */ /* 0x000ea4000804007f */
[----:B--2---:R-:W-:Y:S05]  /*19c00*/  @!P2 BRA `(.L_x_4393) ;  /* 0xfffffffc00eca947 */ /* 0x004fea000383ffff */
[----:B------:R-:W-:Y:S05]  /*19c10*/  BRA `(.L_x_4392) ;  /* 0xfffffeb400507947 */ /* 0x000fea000383ffff */
.L_x_4397:
[----:B01----:R-:W-:-:S04]  /*19c20*/  IMAD.U32 R9, RZ, RZ, UR5 ;  /* 0x00000005ff097e24 */ /* 0x003fc8000f8e00ff */
[----:B------:R0:W1:Y:S03]  /*19c30*/  SYNCS.PHASECHK.TRANS64.TRYWAIT P2, [R9+URZ+0x30850], R0 ;  /* 0x03085000090075a7 */ /* 0x000066000804017f */
[----:B-1----:R-:W-:Y:S05]  /*19c40*/  @!P2 NANOSLEEP.SYNCS 0x989680 ;  /* 0x009896800000a95d */ /* 0x002fea0003900000 */
[----:B------:R-:W1:Y:S02]  /*19c50*/  @!P2 SYNCS.PHASECHK.TRANS64 P2, [R9+URZ+0x30850], R0 ;  /* 0x030850000900a5a7 */ /* 0x000e64000804007f */
[----:B-1----:R-:W-:Y:S05]  /*19c60*/  @!P2 BRA `(.L_x_4397) ;  /* 0xfffffffc00eca947 */ /* 0x002fea000383ffff */
[----:B------:R-:W-:Y:S05]  /*19c70*/  BRA `(.L_x_4396) ;  /* 0xfffffebc00e07947 */ /* 0x000fea000383ffff */
.L_x_4414:
[----:B-1----:R-:W-:-:S04]  /*19c80*/  IMAD.U32 R3, RZ, RZ, UR5 ;  /* 0x00000005ff037e24 */ /* 0x002fc8000f8e00ff */
[----:B------:R1:W2:Y:S03]  /*19c90*/  SYNCS.PHASECHK.TRANS64.TRYWAIT P2, [R3+URZ+0x30830], R2 ;  /* 0x03083002030075a7 */ /* 0x0002a6000804017f */
[----:B--2---:R-:W-:Y:S05]  /*19ca0*/  @!P2 NANOSLEEP.SYNCS 0x989680 ;  /* 0x009896800000a95d */ /* 0x004fea0003900000 */
[----:B------:R-:W2:Y:S02]  /*19cb0*/  @!P2 SYNCS.PHASECHK.TRANS64 P2, [R3+URZ+0x30830], R2 ;  /* 0x030830020300a5a7 */ /* 0x000ea4000804007f */
[----:B--2---:R-:W-:Y:S05]  /*19cc0*/  @!P2 BRA `(.L_x_4414) ;  /* 0xfffffffc00eca947 */ /* 0x004fea000383ffff */
[----:B------:R-:W-:Y:S05]  /*19cd0*/  BRA `(.L_x_4413) ;  /* 0xfffffee800047947 */ /* 0x000fea000383ffff */
.L_x_4418:
[----:B01----:R-:W-:-:S04]  /*19ce0*/  IMAD.U32 R2, RZ, RZ, UR5 ;  /* 0x00000005ff027e24 */ /* 0x003fc8000f8e00ff */
[----:B------:R0:W1:Y:S03]  /*19cf0*/  SYNCS.PHASECHK.TRANS64.TRYWAIT P2, [R2+URZ+0x30850], R0 ;  /* 0x03085000020075a7 */ /* 0x000066000804017f */
[----:B-1----:R-:W-:Y:S05]  /*19d00*/  @!P2 NANOSLEEP.SYNCS 0x989680 ;  /* 0x009896800000a95d */ /* 0x002fea0003900000 */
[----:B------:R-:W1:Y:S02]  /*19d10*/  @!P2 SYNCS.PHASECHK.TRANS64 P2, [R2+URZ+0x30850], R0 ;  /* 0x030850000200a5a7 */ /* 0x000e64000804007f */
[----:B-1----:R-:W-:Y:S05]  /*19d20*/  @!P2 BRA `(.L_x_4418) ;  /* 0xfffffffc00eca947 */ /* 0x002fea000383ffff */
[----:B------:R-:W-:Y:S05]  /*19d30*/  BRA `(.L_x_4417) ;  /* 0xfffffef000947947 */ /* 0x000fea000383ffff */
.L_x_4424:
[----:B-1----:R-:W-:-:S04]  /*19d40*/  IMAD.U32 R3, RZ, RZ, UR5 ;  /* 0x00000005ff037e24 */ /* 0x002fc8000f8e00ff */
[----:B------:R1:W2:Y:S03]  /*19d50*/  SYNCS.PHASECHK.TRANS64.TRYWAIT P2, [R3+URZ+0x30830], R2 ;  /* 0x03083002030075a7 */ /* 0x0002a6000804017f */
[----:B--2---:R-:W-:Y:S05]  /*19d60*/  @!P2 NANOSLEEP.SYNCS 0x989680 ;  /* 0x009896800000a95d */ /* 0x004fea0003900000 */
[----:B------:R-:W2:Y:S02]  /*19d70*/  @!P2 SYNCS.PHASECHK.TRANS64 P2, [R3+URZ+0x30830], R2 ;  /* 0x030830020300a5a7 */ /* 0x000ea4000804007f */
[----:B--2---:R-:W-:Y:S05]  /*19d80*/  @!P2 BRA `(.L_x_4424) ;  /* 0xfffffffc00eca947 */ /* 0x004fea000383ffff */
[----:B------:R-:W-:Y:S05]  /*19d90*/  BRA `(.L_x_4423) ;  /* 0xffffff0400587947 */ /* 0x000fea000383ffff */
.L_x_4428:
[----:B01----:R-:W-:-:S04]  /*19da0*/  IMAD.U32 R2, RZ, RZ, UR5 ;  /* 0x00000005ff027e24 */ /* 0x003fc8000f8e00ff */
[----:B------:R0:W1:Y:S03]  /*19db0*/  SYNCS.PHASECHK.TRANS64.TRYWAIT P2, [R2+URZ+0x30850], R0 ;  /* 0x03085000020075a7 */ /* 0x000066000804017f */
[----:B-1----:R-:W-:Y:S05]  /*19dc0*/  @!P2 NANOSLEEP.SYNCS 0x989680 ;  /* 0x009896800000a95d */ /* 0x002fea0003900000 */
[----:B------:R-:W1:Y:S02]  /*19dd0*/  @!P2 SYNCS.PHASECHK.TRANS64 P2, [R2+URZ+0x30850], R0 ;  /* 0x030850000200a5a7 */ /* 0x000e64000804007f */
[----:B-1----:R-:W-:Y:S05]  /*19de0*/  @!P2 BRA `(.L_x_4428) ;  /* 0xfffffffc00eca947 */ /* 0x002fea000383ffff */
[----:B------:R-:W-:Y:S05]  /*19df0*/  BRA `(.L_x_4427) ;  /* 0xffffff0c00e87947 */ /* 0x000fea000383ffff */
.L_x_4441:
[----:B-1----:R-:W-:-:S04]  /*19e00*/  IMAD.U32 R5, RZ, RZ, UR5 ;  /* 0x00000005ff057e24 */ /* 0x002fc8000f8e00ff */
[----:B------:R1:W2:Y:S03]  /*19e10*/  SYNCS.PHASECHK.TRANS64.TRYWAIT P0, [R5+URZ+0x30850], R0 ;  /* 0x03085000050075a7 */ /* 0x0002a6000800017f */
[----:B--2---:R-:W-:Y:S05]  /*19e20*/  @!P0 NANOSLEEP.SYNCS 0x989680 ;  /* 0x009896800000895d */ /* 0x004fea0003900000 */
[----:B------:R-:W2:Y:S02]  /*19e30*/  @!P0 SYNCS.PHASECHK.TRANS64 P0, [R5+URZ+0x30850], R0 ;  /* 0x03085000050085a7 */ /* 0x000ea4000800007f */
[----:B--2---:R-:W-:Y:S05]  /*19e40*/  @!P0 BRA `(.L_x_4441) ;  /* 0xfffffffc00ec8947 */ /* 0x004fea000383ffff */
[----:B------:R-:W-:Y:S05]  /*19e50*/  BRA `(.L_x_4440) ;  /* 0xffffff3800a87947 */ /* 0x000fea000383ffff */
.L_x_4496:
        /* <DEDUP_REMOVED lines=11> */
.L_x_4605:
[----:B------:R-:W-:Y:S05]  /*19f10*/  BSYNC B0 ;  /* 0x0000000000007941 */ /* 0x000fea0003800000 */
.L_x_4604:
[----:B------:R-:W-:Y:S05]  /*19f20*/  BRA `(.L_x_4606) ;  /* 0xffffffa400a47947 */ /* 0x000fea000383ffff */
.L_x_4498:
[----:B------:R-:W-:Y:S01]  /*19f30*/  BSSY B0, `(.L_x_4607) ;  /* 0x0000006000007945 */ /* 0x000fe20003800000 */
[----:B------:R-:W-:-:S07]  /*19f40*/  IMAD.MOV.U32 R15, RZ, RZ, -0x1 ;  /* 0xffffffffff0f7424 */ /* 0x000fce00078e00ff */
[----:B012---:R-:W-:Y:S05]  /*19f50*/  WARPSYNC.COLLECTIVE R15, `(.L_x_4608) ;  /* 0x000000000f0c7348 */ /* 0x007fea0003c00000 */
[----:B------:R-:W-:Y:S02]  /*19f60*/  ELECT P6, UR62, PT ;  /* 0x00000000003e782f */ /* 0x000fe400038c0000 */
[----:B------:R-:W-:Y:S01]  /*19f70*/  MOV R14, UR62 ;  /* 0x0000003e000e7c02 */ /* 0x000fe20008000f00 */
[----:B012---:R-:W-:Y:S10]  /*19f80*/  ENDCOLLECTIVE ;  /* 0x000000000000791b */ /* 0x007ff40003800000 */
.L_x_4608:
[----:B------:R-:W-:Y:S05]  /*19f90*/  BSYNC B0 ;  /* 0x0000000000007941 */ /* 0x000fea0003800000 */
.L_x_4607:
[----:B------:R-:W-:Y:S05]  /*19fa0*/  BRA `(.L_x_4609) ;  /* 0xffffffa400a87947 */ /* 0x000fea000383ffff */
.L_x_4500:
[----:B---3--:R3:W4:Y:S02]  /*19fb0*/  SYNCS.PHASECHK.TRANS64.TRYWAIT P0, [R0+URZ+0x30840], R2 ;  /* 0x03084002000075a7 */ /* 0x008724000800017f */
[----:B----4-:R-:W-:Y:S05]  /*19fc0*/  @!P0 NANOSLEEP.SYNCS 0x989680 ;  /* 0x009896800000895d */ /* 0x010fea0003900000 */
[----:B------:R-:W4:Y:S02]  /*19fd0*/  @!P0 SYNCS.PHASECHK.TRANS64 P0, [R0+URZ+0x30840], R2 ;  /* 0x03084002000085a7 */ /* 0x000f24000800007f */
[----:B----4-:R-:W-:Y:S05]  /*19fe0*/  @!P0 BRA `(.L_x_4500) ;  /* 0xfffffffc00f08947 */ /* 0x010fea000383ffff */
[----:B------:R-:W-:Y:S05]  /*19ff0*/  BRA `(.L_x_4610) ;  /* 0xffffffa800107947 */ /* 0x000fea000383ffff */
.L_x_4504:
        /* <DEDUP_REMOVED lines=15> */
.L_x_4611:
[----:B------:R-:W-:Y:S02]  /*1a0f0*/  IMAD.MOV.U32 R13, RZ, RZ, R4 ;  /* 0x000000ffff0d7224 */ /* 0x000fe400078e0004 */
[----:B------:R-:W-:-:S07]  /*1a100*/  IMAD.MOV.U32 R6, RZ, RZ, R14 ;  /* 0x000000ffff067224 */ /* 0x000fce00078e000e */
[----:B------:R-:W-:Y:S05]  /*1a110*/  WARPSYNC.COLLECTIVE R15, `(.L_x_4612) ;  /* 0x000000000f087348 */ /* 0x000fea0003c00000 */
[----:B------:R0:W1:Y:S02]  /*1a120*/  SHFL.IDX P6, R14, R13, R12, R11 ;  /* 0x0000000c0d0e7389 */ /* 0x00006400000c000b */
[----:B01----:R-:W-:Y:S01]  /*1a130*/  ENDCOLLECTIVE ;  /* 0x000000000000791b */ /* 0x003fe20003800000 */
.L_x_4612:
        /* <DEDUP_REMOVED lines=19> */
.L_x_4613:
[----:B------:R-:W-:Y:S02]  /*1a270*/  IMAD.MOV.U32 R13, RZ, RZ, R4 ;  /* 0x000000ffff0d7224 */ /* 0x000fe400078e0004 */
[----:B------:R-:W-:-:S07]  /*1a280*/  IMAD.MOV.U32 R9, RZ, RZ, R14 ;  /* 0x000000ffff097224 */ /* 0x000fce00078e000e */
[----:B------:R-:W-:Y:S05]  /*1a290*/  WARPSYNC.COLLECTIVE R15, `(.L_x_4614) ;  /* 0x000000000f087348 */ /* 0x000fea0003c00000 */
[----:B------:R0:W1:Y:S02]  /*1a2a0*/  SHFL.IDX P6, R14, R13, R12, R11 ;  /* 0x0000000c0d0e7389 */ /* 0x00006400000c000b */
[----:B01----:R-:W-:Y:S01]  /*1a2b0*/  ENDCOLLECTIVE ;  /* 0x000000000000791b */ /* 0x003fe20003800000 */
.L_x_4614:
        /* <DEDUP_REMOVED lines=20> */
.L_x_4615:
[----:B------:R-:W-:Y:S02]  /*1a400*/  IMAD.MOV.U32 R13, RZ, RZ, R4 ;  /* 0x000000ffff0d7224 */ /* 0x000fe400078e0004 */
[----:B------:R-:W-:-:S05]  /*1a410*/  IMAD.SHL.U32 R9, R9, 0x8, RZ ;  /* 0x0000000809097824 */ /* 0x000fca00078e00ff */
[----:B------:R-:W-:Y:S01]  /*1a420*/  LOP3.LUT R9, R9, 0x38, RZ, 0xc0, !PT ;  /* 0x0000003809097812 */ /* 0x000fe200078ec0ff */
[----:B------:R-:W-:-:S07]  /*1a430*/  IMAD.MOV.U32 R8, RZ, RZ, R14 ;  /* 0x000000ffff087224 */ /* 0x000fce00078e000e */
[----:B------:R-:W-:Y:S05]  /*1a440*/  WARPSYNC.COLLECTIVE R15, `(.L_x_4616) ;  /* 0x000000000f087348 */ /* 0x000fea0003c00000 */
[----:B------:R0:W1:Y:S02]  /*1a450*/  SHFL.IDX P6, R14, R13, R12, R11 ;  /* 0x0000000c0d0e7389 */ /* 0x00006400000c000b */
[----:B01----:R-:W-:Y:S01]  /*1a460*/  ENDCOLLECTIVE ;  /* 0x000000000000791b */ /* 0x003fe20003800000 */
.L_x_4616:
        /* <DEDUP_REMOVED lines=19> */
.L_x_4617:
[----:B------:R-:W-:Y:S02]  /*1a5a0*/  IMAD.MOV.U32 R13, RZ, RZ, R4 ;  /* 0x000000ffff0d7224 */ /* 0x000fe400078e0004 */
[----:B------:R-:W-:-:S07]  /*1a5b0*/  IMAD.MOV.U32 R6, RZ, RZ, R14 ;  /* 0x000000ffff067224 */ /* 0x000fce00078e000e */
[----:B------:R-:W-:Y:S05]  /*1a5c0*/  WARPSYNC.COLLECTIVE R15, `(.L_x_4618) ;  /* 0x000000000f087348 */ /* 0x000fea0003c00000 */
[----:B------:R0:W1:Y:S02]  /*1a5d0*/  SHFL.IDX P6, R14, R13, R12, R11 ;  /* 0x0000000c0d0e7389 */ /* 0x00006400000c000b */
[----:B01----:R-:W-:Y:S01]  /*1a5e0*/  ENDCOLLECTIVE ;  /* 0x000000000000791b */ /* 0x003fe20003800000 */
.L_x_4618:
        /* <DEDUP_REMOVED lines=19> */
.L_x_4619:
[----:B------:R-:W-:Y:S02]  /*1a720*/  IMAD.MOV.U32 R13, RZ, RZ, R4 ;  /* 0x000000ffff0d7224 */ /* 0x000fe400078e0004 */
[----:B------:R-:W-:-:S07]  /*1a730*/  IMAD.MOV.U32 R6, RZ, RZ, R14 ;  /* 0x000000ffff067224 */ /* 0x000fce00078e000e */
[----:B------:R-:W-:Y:S05]  /*1a740*/  WARPSYNC.COLLECTIVE R15, `(.L_x_4620) ;  /* 0x000000000f087348 */ /* 0x000fea0003c00000 */
[----:B------:R0:W1:Y:S02]  /*1a750*/  SHFL.IDX P6, R14, R13, R12, R11 ;  /* 0x0000000c0d0e7389 */ /* 0x00006400000c000b */
[----:B01----:R-:W-:Y:S01]  /*1a760*/  ENDCOLLECTIVE ;  /* 0x000000000000791b */ /* 0x003fe20003800000 */
.L_x_4620:
        /* <DEDUP_REMOVED lines=19> */
.L_x_4621:
[----:B------:R-:W-:Y:S02]  /*1a8a0*/  IMAD.MOV.U32 R13, RZ, RZ, R4 ;  /* 0x000000ffff0d7224 */ /* 0x000fe400078e0004 */
[----:B------:R-:W-:-:S07]  /*1a8b0*/  IMAD.MOV.U32 R6, RZ, RZ, R14 ;  /* 0x000000ffff067224 */ /* 0x000fce00078e000e */
[----:B------:R-:W-:Y:S05]  /*1a8c0*/  WARPSYNC.COLLECTIVE R15, `(.L_x_4622) ;  /* 0x000000000f087348 */ /* 0x000fea0003c00000 */
[----:B------:R0:W1:Y:S02]  /*1a8d0*/  SHFL.IDX P6, R14, R13, R12, R11 ;  /* 0x0000000c0d0e7389 */ /* 0x00006400000c000b */
[----:B01----:R-:W-:Y:S01]  /*1a8e0*/  ENDCOLLECTIVE ;  /* 0x000000000000791b */ /* 0x003fe20003800000 */
.L_x_4622:
        /* <DEDUP_REMOVED lines=17> */
.L_x_4623:
[----:B------:R-:W-:-:S05]  /*1aa00*/  VIADD R7, R0, 0x60 ;  /* 0x0000006000077836 */ /* 0x000fca0000000000 */
[----:B------:R-:W-:Y:S01]  /*1aa10*/  ISETP.GE.AND P4, PT, R7, R2, PT ;  /* 0x000000020700720c */ /* 0x000fe20003f86270 */
[----:B------:R-:W-:Y:S02]  /*1aa20*/  IMAD.MOV.U32 R13, RZ, RZ, R4 ;  /* 0x000000ffff0d7224 */ /* 0x000fe400078e0004 */
[----:B------:R-:W-:-:S10]  /*1aa30*/  IMAD.MOV.U32 R6, RZ, RZ, R14 ;  /* 0x000000ffff067224 */ /* 0x000fd400078e000e */
[----:B------:R-:W-:Y:S05]  /*1aa40*/  WARPSYNC.COLLECTIVE R15, `(.L_x_4624) ;  /* 0x000000000f087348 */ /* 0x000fea0003c00000 */
[----:B------:R0:W1:Y:S02]  /*1aa50*/  SHFL.IDX P6, R14, R13, R12, R11 ;  /* 0x0000000c0d0e7389 */ /* 0x00006400000c000b */
[----:B01----:R-:W-:Y:S01]  /*1aa60*/  ENDCOLLECTIVE ;  /* 0x000000000000791b */ /* 0x003fe20003800000 */
.L_x_4624:
        /* <DEDUP_REMOVED lines=17> */
.L_x_4625:
[----:B------:R-:W-:Y:S02]  /*1ab80*/  IMAD.MOV.U32 R13, RZ, RZ, R4 ;  /* 0x000000ffff0d7224 */ /* 0x000fe400078e0004 */
[----:B------:R-:W-:-:S07]  /*1ab90*/  IMAD.MOV.U32 R5, RZ, RZ, R14 ;  /* 0x000000ffff057224 */ /* 0x000fce00078e000e */
[----:B------:R-:W-:Y:S05]  /*1aba0*/  WARPSYNC.COLLECTIVE R15, `(.L_x_4626) ;  /* 0x000000000f087348 */ /* 0x000fea0003c00000 */
[----:B------:R0:W1:Y:S02]  /*1abb0*/  SHFL.IDX P6, R14, R13, R12, R11 ;  /* 0x0000000c0d0e7389 */ /* 0x00006400000c000b */
[----:B01----:R-:W-:Y:S01]  /*1abc0*/  ENDCOLLECTIVE ;  /* 0x000000000000791b */ /* 0x003fe20003800000 */
.L_x_4626:
[----:B------:R-:W-:Y:S01]  /*1abd0*/  IMAD.MOV.U32 R3, RZ, RZ, R14 ;  /* 0x000000ffff037224 */ /* 0x000fe200078e000e */
[----:B------:R-:W-:Y:S06]  /*1abe0*/  BRA `(.L_x_4627) ;  /* 0xffffffa800b47947 */ /* 0x000fec000383ffff */
.L_x_4509:
[----:B---3--:R3:W4:Y:S02]  /*1abf0*/  SYNCS.PHASECHK.TRANS64.TRYWAIT P0, [R19+URZ+0x30820], R0 ;  /* 0x03082000130075a7 */ /* 0x008724000800017f */
[----:B----4-:R-:W-:Y:S05]  /*1ac00*/  @!P0 NANOSLEEP.SYNCS 0x989680 ;  /* 0x009896800000895d */ /* 0x010fea0003900000 */
[----:B------:R-:W4:Y:S02]  /*1ac10*/  @!P0 SYNCS.PHASECHK.TRANS64 P0, [R19+URZ+0x30820], R0 ;  /* 0x03082000130085a7 */ /* 0x000f24000800007f */
[----:B----4-:R-:W-:Y:S05]  /*1ac20*/  @!P0 BRA `(.L_x_4509) ;  /* 0xfffffffc00f08947 */ /* 0x010fea000383ffff */
[----:B------:R-:W-:Y:S05]  /*1ac30*/  BRA `(.L_x_4628) ;  /* 0xffffffac00387947 */ /* 0x000fea000383ffff */
.L_x_4518:
[----:B-1----:R1:W2:Y:S02]  /*1ac40*/  SYNCS.PHASECHK.TRANS64.TRYWAIT P0, [R3+URZ+0x30840], R2 ;  /* 0x03084002030075a7 */ /* 0x0022a4000800017f */
[----:B--2---:R-:W-:Y:S05]  /*1ac50*/  @!P0 NANOSLEEP.SYNCS 0x989680 ;  /* 0x009896800000895d */ /* 0x004fea0003900000 */
[----:B------:R-:W2:Y:S02]  /*1ac60*/  @!P0 SYNCS.PHASECHK.TRANS64 P0, [R3+URZ+0x30840], R2 ;  /* 0x03084002030085a7 */ /* 0x000ea4000800007f */
[----:B--2---:R-:W-:Y:S05]  /*1ac70*/  @!P0 BRA `(.L_x_4518) ;  /* 0xfffffffc00f08947 */ /* 0x004fea000383ffff */
[----:B------:R-:W-:Y:S05]  /*1ac80*/  BRA `(.L_x_4629) ;  /* 0xffffffb000307947 */ /* 0x000fea000383ffff */
.L_x_4525:
[----:B0-----:R0:W1:Y:S02]  /*1ac90*/  SYNCS.PHASECHK.TRANS64.TRYWAIT P0, [R3+URZ+0x60], R2 ;  /* 0x00006002030075a7 */ /* 0x001064000800017f */
[----:B-1----:R-:W-:Y:S05]  /*1aca0*/  @!P0 NANOSLEEP.SYNCS 0x989680 ;  /* 0x009896800000895d */ /* 0x002fea0003900000 */
[----:B------:R-:W1:Y:S02]  /*1acb0*/  @!P0 SYNCS.PHASECHK.TRANS64 P0, [R3+URZ+0x60], R2 ;  /* 0x00006002030085a7 */ /* 0x000e64000800007f */
[----:B-1----:R-:W-:Y:S05]  /*1acc0*/  @!P0 BRA `(.L_x_4525) ;  /* 0xfffffffc00f08947 */ /* 0x002fea000383ffff */
[----:B------:R-:W-:Y:S05]  /*1acd0*/  BRA `(.L_x_4630) ;  /* 0xffffffb400487947 */ /* 0x000fea000383ffff */
.L_x_4535:
[----:B-1----:R1:W2:Y:S02]  /*1ace0*/  SYNCS.PHASECHK.TRANS64.TRYWAIT P0, [R3+URZ+0x30840], R2 ;  /* 0x03084002030075a7 */ /* 0x0022a4000800017f */
[----:B--2---:R-:W-:Y:S05]  /*1acf0*/  @!P0 NANOSLEEP.SYNCS 0x989680 ;  /* 0x009896800000895d */ /* 0x004fea0003900000 */
[----:B------:R-:W2:Y:S02]  /*1ad00*/  @!P0 SYNCS.PHASECHK.TRANS64 P0, [R3+URZ+0x30840], R2 ;  /* 0x03084002030085a7 */ /* 0x000ea4000800007f */
[----:B--2---:R-:W-:Y:S05]  /*1ad10*/  @!P0 BRA `(.L_x_4535) ;  /* 0xfffffffc00f08947 */ /* 0x004fea000383ffff */
[----:B------:R-:W-:Y:S05]  /*1ad20*/  BRA `(.L_x_4631) ;  /* 0xffffffbc001c7947 */ /* 0x000fea000383ffff */
.L_x_4542:
[----:B0-----:R0:W1:Y:S02]  /*1ad30*/  SYNCS.PHASECHK.TRANS64.TRYWAIT P0, [R2+URZ+0x60], R3 ;  /* 0x00006003020075a7 */ /* 0x001064000800017f */
[----:B-1----:R-:W-:Y:S05]  /*1ad40*/  @!P0 NANOSLEEP.SYNCS 0x989680 ;  /* 0x009896800000895d */ /* 0x002fea0003900000 */
[----:B------:R-:W1:Y:S02]  /*1ad50*/  @!P0 SYNCS.PHASECHK.TRANS64 P0, [R2+URZ+0x60], R3 ;  /* 0x00006003020085a7 */ /* 0x000e64000800007f */
[----:B-1----:R-:W-:Y:S05]  /*1ad60*/  @!P0 BRA `(.L_x_4542) ;  /* 0xfffffffc00f08947 */ /* 0x002fea000383ffff */
[----:B------:R-:W-:Y:S05]  /*1ad70*/  BRA `(.L_x_4632) ;  /* 0xffffffc000347947 */ /* 0x000fea000383ffff */
.L_x_4552:
[----:B---3--:R3:W4:Y:S02]  /*1ad80*/  SYNCS.PHASECHK.TRANS64.TRYWAIT P0, [R2+URZ+0x30840], R3 ;  /* 0x03084003020075a7 */ /* 0x008724000800017f */
[----:B----4-:R-:W-:Y:S05]  /*1ad90*/  @!P0 NANOSLEEP.SYNCS 0x989680 ;  /* 0x009896800000895d */ /* 0x010fea0003900000 */
[----:B------:R-:W4:Y:S02]  /*1ada0*/  @!P0 SYNCS.PHASECHK.TRANS64 P0, [R2+URZ+0x30840], R3 ;  /* 0x03084003020085a7 */ /* 0x000f24000800007f */
[----:B----4-:R-:W-:Y:S05]  /*1adb0*/  @!P0 BRA `(.L_x_4552) ;  /* 0xfffffffc00f08947 */ /* 0x010fea000383ffff */
[----:B------:R-:W-:Y:S05]  /*1adc0*/  BRA `(.L_x_4633) ;  /* 0xffffffc400d87947 */ /* 0x000fea000383ffff */
.L_x_4559:
[----:B0-----:R0:W1:Y:S02]  /*1add0*/  SYNCS.PHASECHK.TRANS64.TRYWAIT P0, [R2+URZ+0x60], R5 ;  /* 0x00006005020075a7 */ /* 0x001064000800017f */
[----:B-1----:R-:W-:Y:S05]  /*1ade0*/  @!P0 NANOSLEEP.SYNCS 0x989680 ;  /* 0x009896800000895d */ /* 0x002fea0003900000 */
[----:B------:R-:W1:Y:S02]  /*1adf0*/  @!P0 SYNCS.PHASECHK.TRANS64 P0, [R2+URZ+0x60], R5 ;  /* 0x00006005020085a7 */ /* 0x000e64000800007f */
[----:B-1----:R-:W-:Y:S05]  /*1ae00*/  @!P0 BRA `(.L_x_4559) ;  /* 0xfffffffc00f08947 */ /* 0x002fea000383ffff */
[----:B------:R-:W-:Y:S05]  /*1ae10*/  BRA `(.L_x_4634) ;  /* 0xffffffc800f07947 */ /* 0x000fea000383ffff */
.L_x_4571:
[----:B--2---:R2:W3:Y:S02]  /*1ae20*/  SYNCS.PHASECHK.TRANS64.TRYWAIT P0, [R0+URZ+0x30860], R2 ;  /* 0x03086002000075a7 */ /* 0x0044e4000800017f */
[----:B---3--:R-:W-:Y:S05]  /*1ae30*/  @!P0 NANOSLEEP.SYNCS 0x989680 ;  /* 0x009896800000895d */ /* 0x008fea0003900000 */
[----:B------:R-:W3:Y:S02]  /*1ae40*/  @!P0 SYNCS.PHASECHK.TRANS64 P0, [R0+URZ+0x30860], R2 ;  /* 0x03086002000085a7 */ /* 0x000ee4000800007f */
[----:B---3--:R-:W-:Y:S05]  /*1ae50*/  @!P0 BRA `(.L_x_4571) ;  /* 0xfffffffc00f08947 */ /* 0x008fea000383ffff */
[----:B------:R-:W-:Y:S05]  /*1ae60*/  BRA `(.L_x_4635) ;  /* 0xffffffd0007c7947 */ /* 0x000fea000383ffff */
.L_x_4579:
[----:B------:R-:W4:Y:S01]  /*1ae70*/  LDL R3, [R1] ;  /* 0x0000000001037983 */ /* 0x000f220000100800 */
[----:B------:R-:W-:Y:S01]  /*1ae80*/  BSSY B0, `(.L_x_4636) ;  /* 0x0000008000007945 */ /* 0x000fe20003800000 */
[----:B------:R-:W-:Y:S02]  /*1ae90*/  IMAD.MOV.U32 R12, RZ, RZ, RZ ;  /* 0x000000ffff0c7224 */ /* 0x000fe400078e00ff */
[----:B------:R-:W-:Y:S02]  /*1aea0*/  IMAD.MOV.U32 R11, RZ, RZ, 0x1f ;  /* 0x0000001fff0b7424 */ /* 0x000fe400078e00ff */
[----:B------:R-:W-:Y:S02]  /*1aeb0*/  IMAD.MOV.U32 R15, RZ, RZ, -0x1 ;  /* 0xffffffffff0f7424 */ /* 0x000fe400078e00ff */
[----:B----4-:R-:W-:-:S07]  /*1aec0*/  IMAD.MOV.U32 R13, RZ, RZ, R3 ;  /* 0x000000ffff0d7224 */ /* 0x010fce00078e0003 */
[----:B0123--:R-:W-:Y:S05]  /*1aed0*/  WARPSYNC.COLLECTIVE R15, `(.L_x_4637) ;  /* 0x000000000f087348 */ /* 0x00ffea0003c00000 */
[----:B------:R4:W0:Y:S02]  /*1aee0*/  SHFL.IDX P6, R14, R13, R12, R11 ;  /* 0x0000000c0d0e7389 */ /* 0x00082400000c000b */
[----:B01234-:R-:W-:Y:S01]  /*1aef0*/  ENDCOLLECTIVE ;  /* 0x000000000000791b */ /* 0x01ffe20003800000 */
.L_x_4637:
[----:B------:R-:W-:Y:S05]  /*1af00*/  BSYNC B0 ;  /* 0x0000000000007941 */ /* 0x000fea0003800000 */
.L_x_4636:
        /* <DEDUP_REMOVED lines=9> */
.L_x_4638:
        /* <DEDUP_REMOVED lines=26> */
.L_x_4639:
        /* <DEDUP_REMOVED lines=8> */
.L_x_4640:
        /* <DEDUP_REMOVED lines=8> */
.L_x_4641:
        /* <DEDUP_REMOVED lines=8> */
.L_x_4642:
        /* <DEDUP_REMOVED lines=8> */
.L_x_4643:
        /* <DEDUP_REMOVED lines=9> */
.L_x_4644:
[----:B------:R-:W-:Y:S01]  /*1b3d0*/  IMAD.MOV.U32 R10, RZ, RZ, R14 ;  /* 0x000000ffff0a7224 */ /* 0x000fe200078e000e */
[----:B------:R-:W-:Y:S06]  /*1b3e0*/  BRA `(.L_x_4645) ;  /* 0xffffffd400347947 */ /* 0x000fec000383ffff */
.L_x_4582:
        /* <DEDUP_REMOVED lines=8> */
.L_x_4647:
[----:B------:R-:W-:Y:S05]  /*1b470*/  BSYNC B0 ;  /* 0x0000000000007941 */ /* 0x000fea0003800000 */
.L_x_4646:
        /* <DEDUP_REMOVED lines=10> */
.L_x_4648:
        /* <DEDUP_REMOVED lines=8> */
.L_x_4649:
        /* <DEDUP_REMOVED lines=8> */
.L_x_4650:
        /* <DEDUP_REMOVED lines=8> */
.L_x_4651:
        /* <DEDUP_REMOVED lines=9> */
.L_x_4652:
[----:B------:R-:W-:Y:S01]  /*1b730*/  IMAD.MOV.U32 R10, RZ, RZ, R14 ;  /* 0x000000ffff0a7224 */ /* 0x000fe200078e000e */
[----:B------:R-:W-:Y:S06]  /*1b740*/  BRA `(.L_x_4653) ;  /* 0xffffffd4000c7947 */ /* 0x000fec000383ffff */
.L_x_4584:
[----:B------:R-:W-:Y:S01]  /*1b750*/  BSSY B0, `(.L_x_4654) ;  /* 0x0000006000007945 */ /* 0x000fe20003800000 */
[----:B------:R-:W-:Y:S01]  /*1b760*/  PLOP3.LUT P6, PT, P6, PT, PT, 0x8, 0x0 ;  /* 0x000000000000781c */ /* 0x000fe200037ce170 */
[----:B------:R-:W-:-:S12]  /*1b770*/  IMAD.MOV.U32 R15, RZ, RZ, -0x1 ;  /* 0xffffffffff0f7424 */ /* 0x000fd800078e00ff */
[----:B0-----:R-:W-:Y:S05]  /*1b780*/  WARPSYNC.COLLECTIVE R15, `(.L_x_4655) ;  /* 0x000000000f087348 */ /* 0x001fea0003c00000 */
[----:B------:R-:W-:Y:S01]  /*1b790*/  VOTE.ANY R14, PT, P6 ;  /* 0x00000000000e7806 */ /* 0x000fe200030e0100 */
[----:B0-----:R-:W-:Y:S06]  /*1b7a0*/  ENDCOLLECTIVE ;  /* 0x000000000000791b */ /* 0x001fec0003800000 */
.L_x_4655:
[----:B------:R-:W-:Y:S05]  /*1b7b0*/  BSYNC B0 ;  /* 0x0000000000007941 */ /* 0x000fea0003800000 */
.L_x_4654:
        /* <DEDUP_REMOVED lines=10> */
.L_x_4656:
[----:B------:R-:W-:Y:S02]  /*1b860*/  IMAD.MOV.U32 R13, RZ, RZ, R7 ;  /* 0x000000ffff0d7224 */ /* 0x000fe400078e0007 */
[----:B------:R-:W-:-:S07]  /*1b870*/  IMAD.MOV.U32 R4, RZ, RZ, R14 ;  /* 0x000000ffff047224 */ /* 0x000fce00078e000e */
[----:B------:R-:W-:Y:S05]  /*1b880*/  WARPSYNC.COLLECTIVE R15, `(.L_x_4657) ;  /* 0x000000000f087348 */ /* 0x000fea0003c00000 */
[----:B------:R0:W1:Y:S02]  /*1b890*/  SHFL.IDX P6, R14, R13, R12, R11 ;  /* 0x0000000c0d0e7389 */ /* 0x00006400000c000b */
[----:B01----:R-:W-:Y:S01]  /*1b8a0*/  ENDCOLLECTIVE ;  /* 0x000000000000791b */ /* 0x003fe20003800000 */
.L_x_4657:
[----:B------:R-:W-:Y:S02]  /*1b8b0*/  IMAD.MOV.U32 R7, RZ, RZ, R14 ;  /* 0x000000ffff077224 */ /* 0x000fe400078e000e */
[----:B------:R-:W-:-:S05]  /*1b8c0*/  IMAD.IADD R5, R9, 0x1, R16 ;  /* 0x0000000109057824 */ /* 0x000fca00078e0210 */
[----:B------:R0:W-:Y:S01]  /*1b8d0*/  STL [R1+0xc], R5 ;  /* 0x00000c0501007387 */ /* 0x0001e20000100800 */
[----:B------:R-:W-:Y:S05]  /*1b8e0*/  BRA `(.L_x_4658) ;  /* 0xffffffd000ec7947 */ /* 0x000fea000383ffff */
.L_x_4586:
[----:B------:R-:W-:Y:S01]  /*1b8f0*/  BSSY B0, `(.L_x_4659) ;  /* 0x0000008000007945 */ /* 0x000fe20003800000 */
[----:B------:R-:W-:Y:S02]  /*1b900*/  IMAD.MOV.U32 R13, RZ, RZ, R2 ;  /* 0x000000ffff0d7224 */ /* 0x000fe400078e0002 */
[----:B------:R-:W-:Y:S02]  /*1b910*/  IMAD.MOV.U32 R12, RZ, RZ, R9 ;  /* 0x000000ffff0c7224 */ /* 0x000fe400078e0009 */
[----:B------:R-:W-:Y:S02]  /*1b920*/  IMAD.MOV.U32 R11, RZ, RZ, 0x1f ;  /* 0x0000001fff0b7424 */ /* 0x000fe400078e00ff */
[----:B------:R-:W-:-:S07]  /*1b930*/  IMAD.MOV.U32 R15, RZ, RZ, -0x1 ;  /* 0xffffffffff0f7424 */ /* 0x000fce00078e00ff */
[----:B0-----:R-:W-:Y:S05]  /*1b940*/  WARPSYNC.COLLECTIVE R15, `(.L_x_4660) ;  /* 0x000000000f087348 */ /* 0x001fea0003c00000 */
[----:B------:R1:W2:Y:S02]  /*1b950*/  SHFL.IDX P6, R14, R13, R12, R11 ;  /* 0x0000000c0d0e7389 */ /* 0x0002a400000c000b */
[----:B012---:R-:W-:Y:S01]  /*1b960*/  ENDCOLLECTIVE ;  /* 0x000000000000791b */ /* 0x007fe20003800000 */
.L_x_4660:
[----:B------:R-:W-:Y:S05]  /*1b970*/  BSYNC B0 ;  /* 0x0000000000007941 */ /* 0x000fea0003800000 */
.L_x_4659:
[----:B------:R-:W-:Y:S01]  /*1b980*/  IMAD.MOV.U32 R2, RZ, RZ, R14 ;  /* 0x000000ffff027224 */ /* 0x000fe200078e000e */
[----:B------:R-:W-:Y:S06]  /*1b990*/  BRA `(.L_x_4661) ;  /* 0xffffffd000d87947 */ /* 0x000fec000383ffff */
.L_x_4592:
[----:B0-----:R0:W1:Y:S02]  /*1b9a0*/  SYNCS.PHASECHK.TRANS64.TRYWAIT P0, [R0+URZ+0x30820], R3 ;  /* 0x03082003000075a7 */ /* 0x001064000800017f */
[----:B-1----:R-:W-:Y:S05]  /*1b9b0*/  @!P0 NANOSLEEP.SYNCS 0x989680 ;  /* 0x009896800000895d */ /* 0x002fea0003900000 */
[----:B------:R-:W1:Y:S02]  /*1b9c0*/  @!P0 SYNCS.PHASECHK.TRANS64 P0, [R0+URZ+0x30820], R3 ;  /* 0x03082003000085a7 */ /* 0x000e64000800007f */
[----:B-1----:R-:W-:Y:S05]  /*1b9d0*/  @!P0 BRA `(.L_x_4592) ;  /* 0xfffffffc00f08947 */ /* 0x002fea000383ffff */
[----:B------:R-:W-:Y:S05]  /*1b9e0*/  BRA `(.L_x_4662) ;  /* 0xffffffdc007c7947 */ /* 0x000fea000383ffff */
.L_x_4593:
        /* <DEDUP_REMOVED lines=8> */
[----:B0-2---:R-:W-:Y:S05]  /*1ba70*/  WARPSYNC.COLLECTIVE R15, `(.L_x_4664) ;  /* 0x000000000f087348 */ /* 0x005fea0003c00000 */
[----:B------:R1:W3:Y:S02]  /*1ba80*/  SHFL.IDX P6, R14, R13, R12, R11 ;  /* 0x0000000c0d0e7389 */ /* 0x0002e400000c000b */
[----:B0123--:R-:W-:Y:S01]  /*1ba90*/  ENDCOLLECTIVE ;  /* 0x000000000000791b */ /* 0x00ffe20003800000 */
.L_x_4664:
[----:B------:R-:W-:Y:S05]  /*1baa0*/  BSYNC B0 ;  /* 0x0000000000007941 */ /* 0x000fea0003800000 */
.L_x_4663:
[----:B------:R-:W-:Y:S05]  /*1bab0*/  BRA `(.L_x_4665) ;  /* 0xffffffdc00647947 */ /* 0x000fea000383ffff */
.L_x_4596:
[----:B------:R-:W-:Y:S01]  /*1bac0*/  BSSY B1, `(.L_x_4666) ;  /* 0x0000006000017945 */ /* 0x000fe20003800000 */
[----:B------:R-:W-:-:S07]  /*1bad0*/  IMAD.MOV.U32 R15, RZ, RZ, -0x1 ;  /* 0xffffffffff0f7424 */ /* 0x000fce00078e00ff */
[----:B0123--:R-:W-:Y:S05]  /*1bae0*/  WARPSYNC.COLLECTIVE R15, `(.L_x_4667) ;  /* 0x000000000f0c7348 */ /* 0x00ffea0003c00000 */
[----:B------:R-:W-:Y:S02]  /*1baf0*/  ELECT P6, UR62, PT ;  /* 0x00000000003e782f */ /* 0x000fe400038c0000 */
[----:B------:R-:W-:Y:S01]  /*1bb00*/  MOV R14, UR62 ;  /* 0x0000003e000e7c02 */ /* 0x000fe20008000f00 */
[----:B0123--:R-:W-:Y:S10]  /*1bb10*/  ENDCOLLECTIVE ;  /* 0x000000000000791b */ /* 0x00fff40003800000 */
.L_x_4667:
[----:B------:R-:W-:Y:S05]  /*1bb20*/  BSYNC B1 ;  /* 0x0000000000017941 */ /* 0x000fea0003800000 */
.L_x_4666:
[----:B------:R-:W-:Y:S05]  /*1bb30*/  BRA `(.L_x_4668) ;  /* 0xffffffdc005c7947 */ /* 0x000fea000383ffff */
.L_x_4598:
[----:B0-----:R0:W1:Y:S02]  /*1bb40*/  SYNCS.PHASECHK.TRANS64.TRYWAIT P0, [R6+URZ], R5 ;  /* 0x00000005060075a7 */ /* 0x001064000800017f */
[----:B-1----:R-:W-:Y:S05]  /*1bb50*/  @!P0 NANOSLEEP.SYNCS 0x989680 ;  /* 0x009896800000895d */ /* 0x002fea0003900000 */
[----:B------:R-:W1:Y:S02]  /*1bb60*/  @!P0 SYNCS.PHASECHK.TRANS64 P0, [R6+URZ], R5 ;  /* 0x00000005060085a7 */ /* 0x000e64000800007f */
[----:B-1----:R-:W-:Y:S05]  /*1bb70*/  @!P0 BRA `(.L_x_4598) ;  /* 0xfffffffc00f08947 */ /* 0x002fea000383ffff */
[----:B------:R-:W-:Y:S05]  /*1bb80*/  BRA `(.L_x_4669) ;  /* 0xffffffdc00a07947 */ /* 0x000fea000383ffff */
.L_x_4599:
[----:B-1----:R1:W4:Y:S02]  /*1bb90*/  SYNCS.PHASECHK.TRANS64.TRYWAIT P0, [R7+URZ], R2 ;  /* 0x00000002070075a7 */ /* 0x002324000800017f */
[----:B----4-:R-:W-:Y:S05]  /*1bba0*/  @!P0 NANOSLEEP.SYNCS 0x989680 ;  /* 0x009896800000895d */ /* 0x010fea0003900000 */
[----:B------:R-:W4:Y:S02]  /*1bbb0*/  @!P0 SYNCS.PHASECHK.TRANS64 P0, [R7+URZ], R2 ;  /* 0x00000002070085a7 */ /* 0x000f24000800007f */
[----:B----4-:R-:W-:Y:S05]  /*1bbc0*/  @!P0 BRA `(.L_x_4599) ;  /* 0xfffffffc00f08947 */ /* 0x010fea000383ffff */
[----:B------:R-:W-:Y:S05]  /*1bbd0*/  BRA `(.L_x_4670) ;  /* 0xffffffdc00947947 */ /* 0x000fea000383ffff */
.L_x_4601:
[----:B----4-:R4:W0:Y:S02]  /*1bbe0*/  SYNCS.PHASECHK.TRANS64.TRYWAIT P0, [R4+URZ], R5 ;  /* 0x00000005040075a7 */ /* 0x010824000800017f */
[----:B0-----:R-:W-:Y:S05]  /*1bbf0*/  @!P0 NANOSLEEP.SYNCS 0x989680 ;  /* 0x009896800000895d */ /* 0x001fea0003900000 */
[----:B------:R-:W0:Y:S02]  /*1bc00*/  @!P0 SYNCS.PHASECHK.TRANS64 P0, [R4+URZ], R5 ;  /* 0x00000005040085a7 */ /* 0x000e24000800007f */
[----:B0-----:R-:W-:Y:S05]  /*1bc10*/  @!P0 BRA `(.L_x_4601) ;  /* 0xfffffffc00f08947 */ /* 0x001fea000383ffff */
[----:B------:R-:W-:Y:S05]  /*1bc20*/  BRA `(.L_x_4671) ;  /* 0xffffffdc009c7947 */ /* 0x000fea000383ffff */
.L_x_4672:
        /* <DEDUP_REMOVED lines=13> */
.L_x_14852:


//--------------------- .text._ZN7cutlass13device_kernelIN5flash11enable_sm90INS1_16FlashAttnFwdSm90INS1_25CollectiveMainloopFwdSm90ILi2EN4cute5tupleIJNS5_1CILi1EEES8_S8_EEENS6_IJNS7_ILi128EEENS7_ILi96EEENS7_ILi192EEEEEELi192ENS_6half_tEfNS_4arch4Sm90ELb0ELb1ELb0ELb1ELb0ELb1ELb0ELb1ELb1ELb1ELb1ELb0EEENS1_21CollectiveEpilogueFwdINS6_IJSA_SC_SB_EEES9_SE_SG_Li256ELb1ELb1ELb1ELb0EEENS1_36VarlenDynamicPersistentTileSchedulerILi128ELi96ELi256ELi128ELb1ELb1ELb1ELb1ELb0ELb1EEEEEEEEEvNT_6ParamsE --------------------------
	.section	.text._ZN7cutlass13device_kernelIN5flash11enable_sm90INS1_16FlashAttnFwdSm90INS1_25CollectiveMainloopFwdSm90ILi2EN4cute5tupleIJNS5_1CILi1EEES8_S8_EEENS6_IJNS7_ILi128EEENS7_ILi96EEENS7_ILi192EEEEEELi192ENS_6half_tEfNS_4arch4Sm90ELb0ELb1ELb0ELb1ELb0ELb1ELb0ELb1ELb1ELb1ELb1ELb0EEENS1_21CollectiveEpilogueFwdINS6_IJSA_SC_SB_EEES9_SE_SG_Li256ELb1ELb1ELb1ELb0EEENS1_36VarlenDynamicPersistentTileSchedulerILi128ELi96ELi256ELi128ELb1ELb1ELb1ELb1ELb0ELb1EEEEEEEEEvNT_6ParamsE,"ax",@progbits
	.align	128
.text._ZN7cutlass13device_kernelIN5flash11enable_sm90INS1_16FlashAttnFwdSm90INS1_25CollectiveMainloopFwdSm90ILi2EN4cute5tupleIJNS5_1CILi1EEES8_S8_EEENS6_IJNS7_ILi128EEENS7_ILi96EEENS7_ILi192EEEEEELi192ENS_6half_tEfNS_4arch4Sm90ELb0ELb1ELb0ELb1ELb0ELb1ELb0ELb1ELb1ELb1ELb1ELb0EEENS1_21CollectiveEpilogueFwdINS6_IJSA_SC_SB_EEES9_SE_SG_Li256ELb1ELb1ELb1ELb0EEENS1_36VarlenDynamicPersistentTileSchedulerILi128ELi96ELi256ELi128ELb1ELb1ELb1ELb1ELb0ELb1EEEEEEEEEvNT_6ParamsE:
        .type           _ZN7cutlass13device_kernelIN5flash11enable_sm90INS1_16FlashAttnFwdSm90INS1_25CollectiveMainloopFwdSm90ILi2EN4cute5tupleIJNS5_1CILi1EEES8_S8_EEENS6_IJNS7_ILi128EEENS7_ILi96EEENS7_ILi192EEEEEELi192ENS_6half_tEfNS_4arch4Sm90ELb0ELb1ELb0ELb1ELb0ELb1ELb0ELb1ELb1ELb1ELb1ELb0EEENS1_21CollectiveEpilogueFwdINS6_IJSA_SC_SB_EEES9_SE_SG_Li256ELb1ELb1ELb1ELb0EEENS1_36VarlenDynamicPersistentTileSchedulerILi128ELi96ELi256ELi128ELb1ELb1ELb1ELb1ELb0ELb1EEEEEEEEEvNT_6ParamsE,@function
        .size           _ZN7cutlass13device_kernelIN5flash11enable_sm90INS1_16FlashAttnFwdSm90INS1_25CollectiveMainloopFwdSm90ILi2EN4cute5tupleIJNS5_1CILi1EEES8_S8_EEENS6_IJNS7_ILi128EEENS7_ILi96EEENS7_ILi192EEEEEELi192ENS_6half_tEfNS_4arch4Sm90ELb0ELb1ELb0ELb1ELb0ELb1ELb0ELb1ELb1ELb1ELb1ELb0EEENS1_21CollectiveEpilogueFwdINS6_IJSA_SC_SB_EEES9_SE_SG_Li256ELb1ELb1ELb1ELb0EEENS1_36VarlenDynamicPersistentTileSchedulerILi128ELi96ELi256ELi128ELb1ELb1ELb1ELb1ELb0ELb1EEEEEEEEEvNT_6ParamsE,(.L_x_14853 - _ZN7cutlass13device_kernelIN5flash11enable_sm90INS1_16FlashAttnFwdSm90INS1_25CollectiveMainloopFwdSm90ILi2EN4cute5tupleIJNS5_1CILi1EEES8_S8_EEENS6_IJNS7_ILi128EEENS7_ILi96EEENS7_ILi192EEEEEELi192ENS_6half_tEfNS_4arch4Sm90ELb0ELb1ELb0ELb1ELb0ELb1ELb0ELb1ELb1ELb1ELb1ELb0EEENS1_21CollectiveEpilogueFwdINS6_IJSA_SC_SB_EEES9_SE_SG_Li256ELb1ELb1ELb1ELb0EEENS1_36VarlenDynamicPersistentTileSchedulerILi128ELi96ELi256ELi128ELb1ELb1ELb1ELb1ELb0ELb1EEEEEEEEEvNT_6ParamsE)
        .other          _ZN7cutlass13device_kernelIN5flash11enable_sm90INS1_16FlashAttnFwdSm90INS1_25CollectiveMainloopFwdSm90ILi2EN4cute5tupleIJNS5_1CILi1EEES8_S8_EEENS6_IJNS7_ILi128EEENS7_ILi96EEENS7_ILi192EEEEEELi192ENS_6half_tEfNS_4arch4Sm90ELb0ELb1ELb0ELb1ELb0ELb1ELb0ELb1ELb1ELb1ELb1ELb0EEENS1_21CollectiveEpilogueFwdINS6_IJSA_SC_SB_EEES9_SE_SG_Li256ELb1ELb1ELb1ELb0EEENS1_36VarlenDynamicPersistentTileSchedulerILi128ELi96ELi256ELi128ELb1ELb1ELb1ELb1ELb0ELb1EEEEEEEEEvNT_6ParamsE,@"STO_CUDA_ENTRY STV_DEFAULT"
_ZN7cutlass13device_kernelIN5flash11enable_sm90INS1_16FlashAttnFwdSm90INS1_25CollectiveMainloopFwdSm90ILi2EN4cute5tupleIJNS5_1CILi1EEES8_S8_EEENS6_IJNS7_ILi128EEENS7_ILi96EEENS7_ILi192EEEEEELi192ENS_6half_tEfNS_4arch4Sm90ELb0ELb1ELb0ELb1ELb0ELb1ELb0ELb1ELb1ELb1ELb1ELb0EEENS1_21CollectiveEpilogueFwdINS6_IJSA_SC_SB_EEES9_SE_SG_Li256ELb1ELb1ELb1ELb0EEENS1_36VarlenDynamicPersistentTileSchedulerILi128ELi96ELi256ELi128ELb1ELb1ELb1ELb1ELb0ELb1EEEEEEEEEvNT_6ParamsE:
        /* <DEDUP_REMOVED lines=24> */
.L_x_4674:
[----:B------:R-:W-:Y:S05]  /*0180*/  BSYNC B0 ;  /* 0x0000000000007941 */ /* 0x000fea0003800000 */
.L_x_4673:
        /* <DEDUP_REMOVED lines=41> */
.L_x_4675:
        /* <DEDUP_REMOVED lines=22> */
.L_x_4676:
        /* <DEDUP_REMOVED lines=18> */
.L_x_4677:
        /* <DEDUP_REMOVED lines=22> */
.L_x_4678:
        /* <DEDUP_REMOVED lines=22> */
.L_x_4679:
        /* <DEDUP_REMOVED lines=10> */
.L_x_4682:
        /* <DEDUP_REMOVED lines=21> */
[----:B------:R-:W-:Y:S01]  /*0b50*/  SHF.R.S32.HI R3, RZ, 0x1f, R6 ;  /* 0x0000001fff037819 */ /* 0x000fe20000011406 */
[----:B------:R-:W-:Y:S02]  /*0b60*/  IMAD.MOV.U32 R194, RZ, RZ, RZ ;  /* 0x000000ffffc27224 */ /* 0x000fe400078e00ff */
[----:B------:R-:W-:Y:S01]  /*0b70*/  IMAD.MOV.U32 R19, RZ, RZ, RZ ;  /* 0x000000ffff137224 */ /* 0x000fe200078e00ff */
[----:B0-----:R-:W-:-:S04]  /*0b80*/  LEA.HI R2, R3, R6, RZ, 0x4 ;  /* 0x0000000603027211 */ /* 0x001fc800078f20ff */
[----:B------:R-:W-:Y:S01]  /*0b90*/  SHF.R.S32.HI R7, RZ, 0x4, R2 ;  /* 0x00000004ff077819 */ /* 0x000fe20000011402 */
[----:B------:R-:W-:-:S03]  /*0ba0*/  UIADD3 UR4, UR4, 0x12400, URZ ;  /* 0x0001240004047890 */ /* 0x000fc6000fffe03f */
[----:B------:R-:W-:-:S04]  /*0bb0*/  LEA.HI R4, R2, R7, RZ, 0x1 ;  /* 0x0000000702047211 */ /* 0x000fc800078f08ff */
[----:B------:R-:W-:-:S05]  /*0bc0*/  LOP3.LUT R4, R4, 0x1ffffffe, RZ, 0xc0, !PT ;  /* 0x1ffffffe04047812 */ /* 0x000fca00078ec0ff */
[----:B------:R-:W-:Y:S01]  /*0bd0*/  IMAD.IADD R7, R7, 0x1, -R4 ;  /* 0x0000000107077824 */ /* 0x000fe200078e0a04 */
        /* <DEDUP_REMOVED lines=14> */
[----:B------:R-:W-:Y:S02]  /*0cc0*/  SHF.R.S32.HI R9, RZ, 0x5, R9 ;  /* 0x00000005ff097819 */ /* 0x000fe40000011409 */
[----:B------:R-:W-:Y:S02]  /*0cd0*/  LEA.HI R5, R5, R8, RZ, 0x3 ;  /* 0x0000000805057211 */ /* 0x000fe400078f18ff */
[----:B------:R-:W-:Y:S02]  /*0ce0*/  LOP3.LUT R10, R10, 0x7ffffffc, RZ, 0xc0, !PT ;  /* 0x7ffffffc0a0a7812 */ /* 0x000fe400078ec0ff */
[----:B------:R-:W-:Y:S02]  /*0cf0*/  LOP3.LUT R11, R5, 0xfffffff8, RZ, 0xc0, !PT ;  /* 0xfffffff8050b7812 */ /* 0x000fe400078ec0ff */
[----:B------:R-:W-:Y:S01]  /*0d00*/  SHF.R.S32.HI R5, RZ, 0x7, R0 ;  /* 0x00000007ff057819 */ /* 0x000fe20000011400 */
[----:B------:R-:W-:Y:S02]  /*0d10*/  IMAD.IADD R10, R14, 0x1, -R10 ;  /* 0x000000010e0a7824 */ /* 0x000fe400078e0a0a */
[----:B------:R-:W-:Y:S01]  /*0d20*/  IMAD.IADD R12, R8, 0x1, -R11 ;  /* 0x00000001080c7824 */ /* 0x000fe200078e0a0b */
[----:B------:R-:W-:Y:S01]  /*0d30*/  LEA.HI R8, R0, R5, RZ, 0x1 ;  /* 0x0000000500087211 */ /* 0x000fe200078f08ff */
[----:B------:R-:W-:Y:S01]  /*0d40*/  IMAD.SHL.U32 R200, R10, 0x2, RZ ;  /* 0x000000020ac87824 */ /* 0x000fe200078e00ff */
[----:B------:R-:W-:Y:S01]  /*0d50*/  LEA.HI R0, R3, R6, RZ, 0x2 ;  /* 0x0000000603007211 */ /* 0x000fe200078f10ff */
[----:B------:R-:W-:Y:S01]  /*0d60*/  IMAD R9, R9, 0x10, R12 ;  /* 0x0000001009097824 */ /* 0x000fe200078e020c */
[----:B------:R-:W-:Y:S01]  /*0d70*/  LOP3.LUT R8, R8, 0x3fffffe, RZ, 0xc0, !PT ;  /* 0x03fffffe08087812 */ /* 0x000fe200078ec0ff */
[C---:B------:R-:W-:Y:S01]  /*0d80*/  VIADD R237, R200.reuse, 0x20 ;  /* 0x00000020c8ed7836 */ /* 0x040fe20000000000 */
[----:B------:R-:W-:Y:S01]  /*0d90*/  SHF.R.S32.HI R195, RZ, 0x2, R0 ;  /* 0x00000002ffc37819 */ /* 0x000fe20000011400 */
[----:B------:R-:W-:Y:S01]  /*0da0*/  VIADD R236, R200, 0x28 ;  /* 0x00000028c8ec7836 */ /* 0x000fe20000000000 */
[----:B------:R-:W-:Y:S01]  /*0db0*/  LOP3.LUT R3, R2, 0x3fffff0, RZ, 0xc0, !PT ;  /* 0x03fffff002037812 */ /* 0x000fe200078ec0ff */
[----:B------:R-:W-:Y:S01]  /*0dc0*/  IMAD.IADD R8, R5, 0x1, -R8 ;  /* 0x0000000105087824 */ /* 0x000fe200078e0a08 */
[----:B------:R-:W-:Y:S01]  /*0dd0*/  LOP3.LUT R5, R0, 0xfffffffc, RZ, 0xc0, !PT ;  /* 0xfffffffc00057812 */ /* 0x000fe200078ec0ff */
[C---:B------:R-:W-:Y:S01]  /*0de0*/  VIADD R219, R195.reuse, 0x40 ;  /* 0x00000040c3db7836 */ /* 0x040fe20000000000 */
[----:B------:R-:W-:Y:S01]  /*0df0*/  SHF.R.S32.HI R0, RZ, 0x1f, R0 ;  /* 0x0000001fff007819 */ /* 0x000fe20000011400 */
[----:B------:R-:W-:Y:S01]  /*0e00*/  IMAD.IADD R3, R6, 0x1, -R3 ;  /* 0x0000000106037824 */ /* 0x000fe200078e0a03 */
[----:B------:R-:W-:Y:S01]  /*0e10*/  IADD3 R233, R200, 0x40, RZ ;  /* 0x00000040c8e97810 */ /* 0x000fe20007ffe0ff */
[----:B------:R-:W-:Y:S01]  /*0e20*/  IMAD R13, R8, 0x40, R9 ;  /* 0x00000040080d7824 */ /* 0x000fe200078e0209 */
[----:B------:R-:W-:Y:S01]  /*0e30*/  LEA.HI R0, R0, R195, RZ, 0x3 ;  /* 0x000000c300007211 */ /* 0x000fe200078f18ff */
[----:B------:R-:W-:Y:S01]  /*0e40*/  IMAD R2, R4, 0x10, R3 ;  /* 0x0000001004027824 */ /* 0x000fe200078e0203 */
[----:B------:R-:W-:Y:S01]  /*0e50*/  SHF.R.S32.HI R4, RZ, 0x1f, R219 ;  /* 0x0000001fff047819 */ /* 0x000fe200000114db */
[----:B------:R-:W-:Y:S01]  /*0e60*/  IMAD.IADD R222, R6, 0x1, -R5 ;  /* 0x0000000106de7824 */ /* 0x000fe200078e0a05 */
[----:B------:R-:W-:Y:S01]  /*0e70*/  LOP3.LUT R0, R0, 0xfffffff8, RZ, 0xc0, !PT ;  /* 0xfffffff800007812 */ /* 0x000fe200078ec0ff */
[----:B------:R-:W-:Y:S01]  /*0e80*/  IMAD R7, R2, 0x8, R7 ;  /* 0x0000000802077824 */ /* 0x000fe200078e0207 */
[----:B------:R-:W-:Y:S01]  /*0e90*/  STL [R1+0x64], R13 ;  /* 0x0000640d01007387 */ /* 0x000fe20000100800 */
[----:B------:R-:W-:Y:S01]  /*0ea0*/  IMAD.U32 R2, RZ, RZ, UR5 ;  /* 0x00000005ff027e24 */ /* 0x000fe2000f8e00ff */
[----:B------:R-:W-:Y:S01]  /*0eb0*/  LEA.HI R4, R4, R219, RZ, 0x3 ;  /* 0x000000db04047211 */ /* 0x000fe200078f18ff */
[----:B------:R-:W-:-:S02]  /*0ec0*/  IMAD.IADD R0, R195, 0x1, -R0 ;  /* 0x00000001c3007824 */ /* 0x000fc400078e0a00 */
[----:B------:R-:W-:Y:S01]  /*0ed0*/  IMAD.SHL.U32 R206, R219, 0x40, RZ ;  /* 0x00000040dbce7824 */ /* 0x000fe200078e00ff */
[----:B------:R0:W-:Y:S01]  /*0ee0*/  STL [R1+0x38], R2 ;  /* 0x0000380201007387 */ /* 0x0001e20000100800 */
[----:B------:R-:W-:Y:S02]  /*0ef0*/  IMAD.SHL.U32 R0, R0, 0x40, RZ ;  /* 0x0000004000007824 */ /* 0x000fe400078e00ff */
[----:B------:R-:W-:Y:S01]  /*0f00*/  IMAD.U32 R3, RZ, RZ, UR4 ;  /* 0x00000004ff037e24 */ /* 0x000fe2000f8e00ff */
[----:B------:R-:W-:Y:S01]  /*0f10*/  LOP3.LUT R206, R206, 0x1c0, RZ, 0xc0, !PT ;  /* 0x000001c0cece7812 */ /* 0x000fe200078ec0ff */
[----:B------:R-:W-:Y:S01]  /*0f20*/  IMAD.SHL.U32 R4, R4, 0x40, RZ ;  /* 0x0000004004047824 */ /* 0x000fe200078e00ff */
[----:B------:R-:W-:Y:S01]  /*0f30*/  LOP3.LUT R208, R0, 0x1c0, RZ, 0xc0, !PT ;  /* 0x000001c000d07812 */ /* 0x000fe200078ec0ff */
[----:B------:R-:W-:Y:S01]  /*0f40*/  IMAD.SHL.U32 R0, R7, 0x8, RZ ;  /* 0x0000000807007824 */ /* 0x000fe200078e00ff */
[----:B------:R1:W-:Y:S01]  /*0f50*/  STL [R1+0x3c], R3 ;  /* 0x00003c0301007387 */ /* 0x0003e20000100800 */
[----:B------:R-:W-:Y:S01]  /*0f60*/  VIADD R5, R200, 0x8 ;  /* 0x00000008c8057836 */ /* 0x000fe20000000000 */
[----:B0-----:R-:W-:Y:S01]  /*0f70*/  LEA.HI R2, R222, R222, RZ, 0x1 ;  /* 0x000000dede027211 */ /* 0x001fe200078f08ff */
[----:B------:R-:W-:Y:S01]  /*0f80*/  VIADD R235, R200, 0x30 ;  /* 0x00000030c8eb7836 */ /* 0x000fe20000000000 */
[----:B------:R0:W-:Y:S01]  /*0f90*/  STL [R1+0x68], R0 ;  /* 0x0000680001007387 */ /* 0x0001e20000100800 */
[----:B------:R-:W-:Y:S01]  /*0fa0*/  IMAD.SHL.U32 R192, R222, 0x4, RZ ;  /* 0x00000004dec07824 */ /* 0x000fe200078e00ff */
[----:B------:R-:W-:Y:S01]  /*0fb0*/  LOP3.LUT R211, R4, 0xfffffe00, RZ, 0xc0, !PT ;  /* 0xfffffe0004d37812 */ /* 0x000fe200078ec0ff */
[C---:B------:R-:W-:Y:S01]  /*0fc0*/  VIADD R234, R200.reuse, 0x38 ;  /* 0x00000038c8ea7836 */ /* 0x040fe20000000000 */
[----:B------:R-:W-:Y:S01]  /*0fd0*/  SHF.R.S32.HI R4, RZ, 0x1f, R5 ;  /* 0x0000001fff047819 */ /* 0x000fe20000011405 */
[----:B------:R-:W-:Y:S01]  /*0fe0*/  VIADD R232, R200, 0x48 ;  /* 0x00000048c8e87836 */ /* 0x000fe20000000000 */
[----:B-1----:R-:W-:Y:S01]  /*0ff0*/  LOP3.LUT R3, R2, 0x1ffffffe, RZ, 0xc0, !PT ;  /* 0x1ffffffe02037812 */ /* 0x002fe200078ec0ff */
[C---:B------:R-:W-:Y:S01]  /*1000*/  VIADD R231, R200.reuse, 0x50 ;  /* 0x00000050c8e77836 */ /* 0x040fe20000000000 */
[----:B------:R-:W-:Y:S01]  /*1010*/  SHF.R.U32.HI R2, RZ, 0x3, R206 ;  /* 0x00000003ff027819 */ /* 0x000fe200000116ce */
[C---:B------:R-:W-:Y:S01]  /*1020*/  VIADD R2, R200.reuse, 0x10 ;  /* 0x00000010c8027836 */ /* 0x040fe20000000000 */
[----:B------:R-:W-:Y:S01]  /*1030*/  SHF.R.S32.HI R4, RZ, 0x1f, R237 ;  /* 0x0000001fff047819 */ /* 0x000fe200000114ed */
        /* <DEDUP_REMOVED lines=18> */
[C---:B------:R-:W-:Y:S01]  /*1160*/  VIADD R203, R192.reuse, 0x20 ;  /* 0x00000020c0cb7836 */ /* 0x040fe20000000000 */
[----:B------:R-:W-:Y:S01]  /*1170*/  SHF.R.S32.HI R0, RZ, 0x1f, R229 ;  /* 0x0000001fff007819 */ /* 0x000fe200000114e5 */
[----:B------:R-:W-:Y:S01]  /*1180*/  VIADD R202, R192, 0x40 ;  /* 0x00000040c0ca7836 */ /* 0x000fe20000000000 */
[----:B------:R-:W-:Y:S01]  /*1190*/  SHF.R.S32.HI R4, RZ, 0x1f, R228 ;  /* 0x0000001fff047819 */ /* 0x000fe200000114e4 */
[C---:B------:R-:W-:Y:S01]  /*11a0*/  IMAD.IADD R3, R222.reuse, 0x1, -R3 ;  /* 0x00000001de037824 */ /* 0x040fe200078e0a03 */
[----:B------:R-:W-:Y:S01]  /*11b0*/  SHF.R.S32.HI R2, RZ, 0x1f, R227 ;  /* 0x0000001fff027819 */ /* 0x000fe200000114e3 */
[----:B------:R-:W-:Y:S01]  /*11c0*/  IMAD.SHL.U32 R22, R222, 0x8, RZ ;  /* 0x00000008de167824 */ /* 0x000fe200078e00ff */
[----:B------:R-:W-:Y:S01]  /*11d0*/  SHF.R.S32.HI R0, RZ, 0x1f, R226 ;  /* 0x0000001fff007819 */ /* 0x000fe200000114e2 */
[C---:B------:R-:W-:Y:S01]  /*11e0*/  VIADD R205, R192.reuse, 0x10 ;  /* 0x00000010c0cd7836 */ /* 0x040fe20000000000 */
[C---:B------:R-:W-:Y:S01]  /*11f0*/  IADD3 R207, R192.reuse, 0x50, RZ ;  /* 0x00000050c0cf7810 */ /* 0x040fe20007ffe0ff */
[C---:B------:R-:W-:Y:S01]  /*1200*/  VIADD R204, R192.reuse, 0x30 ;  /* 0x00000030c0cc7836 */ /* 0x040fe20000000000 */
[----:B------:R-:W-:Y:S01]  /*1210*/  SHF.R.U32.HI R209, RZ, 0x3, R208 ;  /* 0x00000003ffd17819 */ /* 0x000fe200000116d0 */
[C---:B------:R-:W-:Y:S01]  /*1220*/  IMAD.IADD R198, R192.reuse, 0x1, R203 ;  /* 0x00000001c0c67824 */ /* 0x040fe200078e02cb */
[----:B------:R-:W-:Y:S01]  /*1230*/  SHF.R.S32.HI R4, RZ, 0x1f, R225 ;  /* 0x0000001fff047819 */ /* 0x000fe200000114e1 */
[----:B------:R-:W-:Y:S01]  /*1240*/  IMAD.IADD R199, R192, 0x1, R202 ;  /* 0x00000001c0c77824 */ /* 0x000fe200078e02ca */
[----:B------:R-:W-:Y:S01]  /*1250*/  SHF.R.S32.HI R2, RZ, 0x1f, R224 ;  /* 0x0000001fff027819 */ /* 0x000fe200000114e0 */
[----:B------:R-:W-:Y:S01]  /*1260*/  VIADD R220, R200, 0x98 ;  /* 0x00000098c8dc7836 */ /* 0x000fe20000000000 */
[----:B------:R-:W-:Y:S01]  /*1270*/  SHF.R.S32.HI R0, RZ, 0x1f, R223 ;  /* 0x0000001fff007819 */ /* 0x000fe200000114df */
[----:B------:R-:W-:-:S07]  /*1280*/  IMAD R214, R3, 0x8, R13 ;  /* 0x0000000803d67824 */ /* 0x000fce00078e020d */
.L_x_4976:
[----:B------:R-:W-:Y:S01]  /*1290*/  ULDC.64 UR4, c[0x0][0xa28] ;  /* 0x00028a0000047ab9 */ /* 0x000fe20000000a00 */
[----:B0-234-:R-:W0:Y:S01]  /*12a0*/  LDC.64 R4, c[0x0][0xa08] ;  /* 0x00028200ff047b82 */ /* 0x01de220000000a00 */
[----:B------:R-:W-:Y:S01]  /*12b0*/  ISETP.NE.U32.AND P0, PT, RZ, UR4, PT ;  /* 0x00000004ff007c0c */ /* 0x000fe2000bf05070 */
[----:B------:R-:W-:Y:S01]  /*12c0*/  IMAD.MOV.U32 R122, RZ, RZ, RZ ;  /* 0x000000ffff7a7224 */ /* 0x000fe200078e00ff */
        /* <DEDUP_REMOVED lines=9> */
[----:B------:R-:W-:Y:S01]  /*1360*/  ISETP.NE.AND.EX P3, PT, RZ, UR5, PT, P3 ;  /* 0x00000005ff007c0c */ /* 0x000fe2000bf65330 */
[----:B0-----:R-:W-:-:S06]  /*1370*/  IMAD.WIDE R8, R59, 0x4, R4 ;  /* 0x000000043b087825 */ /* 0x001fcc00078e0204 */
[----:B------:R-:W0:Y:S01]  /*1380*/  @P1 LDC.64 R6, c[0x0][0xa18] ;  /* 0x00028600ff061b82 */ /* 0x000e220000000a00 */
[----:B------:R-:W-:Y:S02]  /*1390*/  ULDC UR4, c[0x0][0x288] ;  /* 0x0000a20000047ab9 */ /* 0x000fe40000000800 */
[----:B------:R-:W-:Y:S01]  /*13a0*/  IMAD.U32 R196, RZ, RZ, UR4 ;  /* 0x00000004ffc47e24 */ /* 0x000fe2000f8e00ff */
[----:B------:R-:W-:Y:S02]  /*13b0*/  ULDC.64 UR4, c[0x0][0x418] ;  /* 0x0001060000047ab9 */ /* 0x000fe40000000a00 */
[----:B------:R-:W5:Y:S01]  /*13c0*/  @P3 LDG.E R122, desc[UR46][R8.64] ;  /* 0x0000002e087a3981 */ /* 0x000f62000c1e1900 */
[----:B------:R-:W-:Y:S01]  /*13d0*/  ISETP.NE.U32.AND P2, PT, RZ, UR6, PT ;  /* 0x00000006ff007c0c */ /* 0x000fe2000bf45070 */
[----:B-1----:R-:W-:-:S04]  /*13e0*/  @P0 IMAD.WIDE R2, R59, 0x4, R2 ;  /* 0x000000043b020825 */ /* 0x002fc800078e0202 */
[----:B0-----:R-:W-:Y:S01]  /*13f0*/  @P1 IMAD.WIDE R4, R59, 0x4, R6 ;  /* 0x000000043b041825 */ /* 0x001fe200078e0206 */
[----:B------:R-:W-:Y:S01]  /*1400*/  UISETP.NE.U32.AND UP0, UPT, UR4, URZ, UPT ;  /* 0x0000003f0400728c */ /* 0x000fe2000bf05070 */
[----:B------:R0:W5:Y:S01]  /*1410*/  @P0 LDG.E R10, desc[UR46][R2.64] ;  /* 0x0000002e020a0981 */ /* 0x000162000c1e1900 */
[----:B------:R-:W-:Y:S01]  /*1420*/  ULDC UR6, c[0x0][0x2f0] ;  /* 0x0000bc0000067ab9 */ /* 0x000fe20000000800 */
[----:B------:R-:W-:Y:S02]  /*1430*/  ULDC UR4, c[0x0][0x424] ;  /* 0x0001090000047ab9 */ /* 0x000fe40000000800 */
[----:B------:R1:W5:Y:S01]  /*1440*/  @P1 LDG.E R196, desc[UR46][R4.64] ;  /* 0x0000002e04c41981 */ /* 0x000362000c1e1900 */
[----:B------:R-:W-:Y:S01]  /*1450*/  UISETP.NE.AND.EX UP0, UPT, UR5, URZ, UPT, UP0 ;  /* 0x0000003f0500728c */ /* 0x000fe2000bf05300 */
[----:B------:R-:W-:-:S03]  /*1460*/  ISETP.NE.AND.EX P2, PT, RZ, UR7, PT, P2 ;  /* 0x00000007ff007c0c */ /* 0x000fc6000bf45320 */
[----:B------:R-:W-:Y:S01]  /*1470*/  USEL UR4, UR4, 0x1, UP0 ;  /* 0x0000000104047887 */ /* 0x000fe20008000000 */
[C---:B0-----:R-:W-:Y:S01]  /*1480*/  LOP3.LUT R2, R58.reuse, 0xff000000, RZ, 0xc0, !PT ;  /* 0xff0000003a027812 */ /* 0x041fe200078ec0ff */
[----:B------:R-:W-:Y:S01]  /*1490*/  ULDC UR7, c[0x0][0x348] ;  /* 0x0000d20000077ab9 */ /* 0x000fe20000000800 */
[C---:B------:R-:W-:Y:S01]  /*14a0*/  LOP3.LUT R0, R58.reuse, 0xff0000, RZ, 0xc0, !PT ;  /* 0x00ff00003a007812 */ /* 0x040fe200078ec0ff */
[----:B------:R-:W-:Y:S01]  /*14b0*/  UIMAD UR6, UR4, UR6, URZ ;  /* 0x00000006040672a4 */ /* 0x000fe2000f8e023f */
[----:B------:R-:W-:Y:S02]  /*14c0*/  SHF.R.U32.HI R3, RZ, 0x8, R2 ;  /* 0x00000008ff037819 */ /* 0x000fe40000011602 */
[----:B------:R-:W-:Y:S02]  /*14d0*/  LOP3.LUT R215, R58, 0xffff, RZ, 0xc0, !PT ;  /* 0x0000ffff3ad77812 */ /* 0x000fe400078ec0ff */
[----:B------:R-:W-:Y:S02]  /*14e0*/  LEA.HI R216, R0, R3, RZ, 0x10 ;  /* 0x0000000300d87211 */ /* 0x000fe400078f80ff */
[----:B------:R-:W-:Y:S01]  /*14f0*/  MOV R217, R59 ;  /* 0x0000003b00d97202 */ /* 0x000fe20000000f00 */
[----:B-1----:R-:W-:Y:S06]  /*1500*/  @P1 BRA `(.L_x_4684) ;  /* 0x0000000000241947 */ /* 0x002fec0003800000 */
        /* <DEDUP_REMOVED lines=8> */
[----:B--2---:R-:W-:-:S07]  /*1590*/  IMAD.IADD R196, R5, 0x1, -R196 ;  /* 0x0000000105c47824 */ /* 0x004fce00078e0ac4 */
.L_x_4684:
[----:B------:R-:W-:Y:S02]  /*15a0*/  IMAD.U32 R2, RZ, RZ, UR7 ;  /* 0x00000007ff027e24 */ /* 0x000fe4000f8e00ff */
[----:B------:R-:W-:Y:S01]  /*15b0*/  IMAD.U32 R25, RZ, RZ, UR6 ;  /* 0x00000006ff197e24 */ /* 0x000fe2000f8e00ff */
[----:B------:R-:W-:Y:S06]  /*15c0*/  @!P2 BRA `(.L_x_4685) ;  /* 0x000000000010a947 */ /* 0x000fec0003800000 */
[----:B------:R-:W0:Y:S02]  /*15d0*/  LDC.64 R4, c[0x0][0xa20] ;  /* 0x00028800ff047b82 */ /* 0x000e240000000a00 */
[----:B0-----:R-:W-:-:S05]  /*15e0*/  IMAD.WIDE R4, R59, 0x4, R4 ;  /* 0x000000043b047825 */ /* 0x001fca00078e0204 */
[----:B------:R0:W5:Y:S01]  /*15f0*/  LDG.E R25, desc[UR46][R4.64] ;  /* 0x0000002e04197981 */ /* 0x000162000c1e1900 */
[----:B------:R-:W-:Y:S05]  /*1600*/  BRA `(.L_x_4686) ;  /* 0x0000000000107947 */ /* 0x000fea0003800000 */
.L_x_4685:
[----:B------:R-:W-:Y:S05]  /*1610*/  @!P3 BRA `(.L_x_4686) ;  /* 0x00000000000cb947 */ /* 0x000fea0003800000 */
[----:B------:R-:W2:Y:S04]  /*1620*/  LDG.E R0, desc[UR46][R8.64] ;  /* 0x0000002e08007981 */ /* 0x000ea8000c1e1900 */
[----:B------:R-:W2:Y:S02]  /*1630*/  LDG.E R25, desc[UR46][R8.64+0x4] ;  /* 0x0000042e08197981 */ /* 0x000ea4000c1e1900 */
[----:B--2---:R-:W-:-:S07]  /*1640*/  IMAD.IADD R25, R25, 0x1, -R0 ;  /* 0x0000000119197824 */ /* 0x004fce00078e0a00 */
.L_x_4686:
[----:B------:R-:W-:Y:S01]  /*1650*/  ULDC.64 UR4, c[0x0][0xa10] ;  /* 0x0002840000047ab9 */ /* 0x000fe20000000a00 */
[----:B0-----:R-:W0:Y:S01]  /*1660*/  LDC R4, c[0x0][0x448] ;  /* 0x00011200ff047b82 */ /* 0x001e220000000800 */
[----:B------:R-:W-:-:S04]  /*1670*/  ISETP.NE.U32.AND P0, PT, RZ, UR4, PT ;  /* 0x00000004ff007c0c */ /* 0x000fc8000bf05070 */
[----:B------:R-:W-:Y:S01]  /*1680*/  ISETP.NE.AND.EX P0, PT, RZ, UR5, PT, P0 ;  /* 0x00000005ff007c0c */ /* 0x000fe2000bf05300 */
[----:B------:R-:W-:Y:S02]  /*1690*/  ULDC.64 UR4, c[0x0][0xa30] ;  /* 0x00028c0000047ab9 */ /* 0x000fe40000000a00 */
[----:B------:R-:W-:-:S04]  /*16a0*/  ISETP.NE.U32.AND P1, PT, RZ, UR4, PT ;  /* 0x00000004ff007c0c */ /* 0x000fc8000bf25070 */
[----:B------:R-:W-:-:S06]  /*16b0*/  ISETP.NE.AND.EX P1, PT, RZ, UR5, PT, P1 ;  /* 0x00000005ff007c0c */ /* 0x000fcc000bf25310 */
[----:B------:R-:W1:Y:S08]  /*16c0*/  @P0 LDC.64 R6, c[0x0][0xa10] ;  /* 0x00028400ff060b82 */ /* 0x000e700000000a00 */
[----:B------:R-:W2:Y:S01]  /*16d0*/  @P1 LDC.64 R8, c[0x0][0xa30] ;  /* 0x00028c00ff081b82 */ /* 0x000ea20000000a00 */
[----:B-1----:R-:W-:-:S05]  /*16e0*/  @P0 IMAD.WIDE R6, R59, 0x4, R6 ;  /* 0x000000043b060825 */ /* 0x002fca00078e0206 */
[----:B------:R-:W3:Y:S04]  /*16f0*/  @P0 LDG.E R0, desc[UR46][R6.64] ;  /* 0x0000002e06000981 */ /* 0x000ee8000c1e1900 */
[----:B------:R-:W3:Y:S01]  /*1700*/  @P0 LDG.E R3, desc[UR46][R6.64+0x4] ;  /* 0x0000042e06030981 */ /* 0x000ee2000c1e1900 */
[----:B-----5:R-:W-:Y:S02]  /*1710*/  IMAD.MOV.U32 R146, RZ, RZ, R25 ;  /* 0x000000ffff927224 */ /* 0x020fe400078e0019 */
[----:B--2---:R-:W-:-:S05]  /*1720*/  @P1 IMAD.WIDE R8, R59, 0x4, R8 ;  /* 0x000000043b081825 */ /* 0x004fca00078e0208 */
[----:B------:R1:W5:Y:S01]  /*1730*/  @P1 LDG.E R146, desc[UR46][R8.64] ;  /* 0x0000002e08921981 */ /* 0x000362000c1e1900 */
[----:B0-----:R-:W-:Y:S01]  /*1740*/  ISETP.NE.AND P1, PT, R4, 0x1, PT ;  /* 0x000000010400780c */ /* 0x001fe20003f25270 */
[----:B------:R-:W-:Y:S01]  /*1750*/  IMAD.SHL.U32 R212, R57, 0x80, RZ ;  /* 0x0000008039d47824 */ /* 0x000fe200078e00ff */
[----:B------:R-:W0:Y:S01]  /*1760*/  LDC.64 R4, c[0x0][0x9e0] ;  /* 0x00027800ff047b82 */ /* 0x000e220000000a00 */
[----:B------:R-:W-:-:S10]  /*1770*/  IMAD.IADD R13, R25, 0x1, -R10 ;  /* 0x00000001190d7824 */ /* 0x000fd400078e0a0a */
[----:B------:R-:W2:Y:S08]  /*1780*/  @P1 LDC R12, c[0x0][0x44c] ;  /* 0x00011300ff0c1b82 */ /* 0x000eb00000000800 */
[----:B------:R-:W4:Y:S01]  /*1790*/  @P1 LDC R11, c[0x0][0x450] ;  /* 0x00011400ff0b1b82 */ /* 0x000f220000000800 */
[----:B0-----:R-:W-:Y:S01]  /*17a0*/  ISETP.GE.AND P2, PT, R5, 0x1, PT ;  /* 0x000000010500780c */ /* 0x001fe20003f46270 */
[----:B---3--:R-:W-:-:S02]  /*17b0*/  @P0 IMAD.IADD R2, R3, 0x1, -R0 ;  /* 0x0000000103020824 */ /* 0x008fc400078e0a00 */
[----:B------:R-:W-:Y:S02]  /*17c0*/  VIADD R3, R212, 0x7f ;  /* 0x0000007fd4037836 */ /* 0x000fe40000000000 */
[----:B------:R-:W-:Y:S02]  /*17d0*/  IMAD.IADD R197, R13, 0x1, R2 ;  /* 0x000000010dc57824 */ /* 0x000fe400078e0202 */
[----:B--2---:R-:W-:-:S04]  /*17e0*/  @P1 IMAD.HI.U32 R6, R3, R12, RZ ;  /* 0x0000000c03061227 */ /* 0x004fc800078e00ff */
[C---:B------:R-:W-:Y:S01]  /*17f0*/  VIADD R0, R197.reuse, 0x5f ;  /* 0x0000005fc5007836 */ /* 0x040fe20000000000 */
[----:B----4-:R-:W-:Y:S02]  /*1800*/  @P1 SHF.R.U32.HI R3, RZ, R11, R6 ;  /* 0x0000000bff031219 */ /* 0x010fe40000011606 */
[----:B------:R-:W-:Y:S01]  /*1810*/  IADD3 R6, R197, 0x1, -R196 ;  /* 0x00000001c5067810 */ /* 0x000fe20007ffe8c4 */
[----:B------:R-:W-:-:S04]  /*1820*/  IMAD.HI R0, R0, 0x2aaaaaab, RZ ;  /* 0x2aaaaaab00007827 */ /* 0x000fc800078e02ff */
[----:B------:R-:W-:Y:S01]  /*1830*/  IMAD.IADD R3, R6, 0x1, R3 ;  /* 0x0000000106037824 */ /* 0x000fe200078e0203 */
[----:B------:R-:W-:-:S03]  /*1840*/  SHF.R.U32.HI R151, RZ, 0x1f, R0 ;  /* 0x0000001fff977819 */ /* 0x000fc60000011600 */
[----:B------:R-:W-:Y:S01]  /*1850*/  IMAD.IADD R4, R3, 0x1, R4 ;  /* 0x0000000103047824 */ /* 0x000fe200078e0204 */
[----:B------:R-:W-:Y:S01]  /*1860*/  LEA.HI.SX32 R151, R0, R151, 0x1c ;  /* 0x0000009700977211 */ /* 0x000fe200078fe2ff */
        /* <DEDUP_REMOVED lines=12> */
.L_x_4689:
[----:B------:R-:W-:-:S13]  /*1930*/  ISETP.NE.AND P0, PT, R5, 0x1, PT ;  /* 0x000000010500780c */ /* 0x000fda0003f05270 */
[----:B------:R-:W0:Y:S02]  /*1940*/  @P0 LDC.64 R6, c[0x0][0x9e8] ;  /* 0x00027a00ff060b82 */ /* 0x000e240000000a00 */
[----:B0-----:R-:W-:-:S05]  /*1950*/  @P0 IMAD.HI.U32 R6, R0, R6, RZ ;  /* 0x0000000600060227 */ /* 0x001fca00078e00ff */
[----:B------:R-:W-:-:S07]  /*1960*/  @P0 SHF.R.U32.HI R0, RZ, R7, R6 ;  /* 0x00000007ff000219 */ /* 0x000fce0000011606 */
.L_x_4690:
[----:B------:R-:W-:Y:S05]  /*1970*/  BSYNC B0 ;  /* 0x0000000000007941 */ /* 0x000fea0003800000 */
.L_x_4688:
[----:B------:R-:W-:-:S05]  /*1980*/  IMAD R3, R0, R5, R5 ;  /* 0x0000000500037224 */ /* 0x000fca00078e0205 */
[----:B------:R-:W-:-:S07]  /*1990*/  VIMNMX R4, R4, R3, PT ;  /* 0x0000000304047248 */ /* 0x000fce0003fe0100 */
.L_x_4687:
[----:B------:R-:W0:Y:S01]  /*19a0*/  @P1 LDC R3, c[0x0][0x44c] ;  /* 0x00011300ff031b82 */ /* 0x000e220000000800 */
[----:B------:R-:W-:Y:S01]  /*19b0*/  IADD3 R4, R4, 0x5f, RZ ;  /* 0x0000005f04047810 */ /* 0x000fe20007ffe0ff */
[----:B------:R-:W-:Y:S01]  /*19c0*/  IMAD.MOV.U32 R7, RZ, RZ, R212 ;  /* 0x000000ffff077224 */ /* 0x000fe200078e00d4 */
[----:B------:R-:W-:Y:S01]  /*19d0*/  ULDC UR4, c[0x0][0x9dc] ;  /* 0x0002770000047ab9 */ /* 0x000fe20000000800 */
[----:B------:R-:W-:Y:S02]  /*19e0*/  IMAD.IADD R150, R197, 0x1, -R196 ;  /* 0x00000001c5967824 */ /* 0x000fe400078e0ac4 */
[----:B------:R-:W-:Y:S02]  /*19f0*/  IMAD.HI R4, R4, 0x2aaaaaab, RZ ;  /* 0x2aaaaaab04047827 */ /* 0x000fe400078e02ff */
[----:B------:R-:W1:Y:S02]  /*1a00*/  @P1 LDC R9, c[0x0][0x450] ;  /* 0x00011400ff091b82 */ /* 0x000e640000000800 */
[----:B0-----:R-:W-:Y:S01]  /*1a10*/  @P1 IMAD.HI.U32 R0, R212, R3, RZ ;  /* 0x00000003d4001227 */ /* 0x001fe200078e00ff */
[----:B------:R-:W-:-:S04]  /*1a20*/  SHF.R.U32.HI R3, RZ, 0x1f, R4 ;  /* 0x0000001fff037819 */ /* 0x000fc80000011604 */
[----:B------:R-:W-:Y:S02]  /*1a30*/  LEA.HI.SX32 R4, R4, R3, 0x1c ;  /* 0x0000000304047211 */ /* 0x000fe400078fe2ff */
        /* <DEDUP_REMOVED lines=15> */
.L_x_4693:
[----:B------:R-:W-:-:S13]  /*1b30*/  ISETP.NE.AND P0, PT, R5, 0x1, PT ;  /* 0x000000010500780c */ /* 0x000fda0003f05270 */
[----:B------:R-:W0:Y:S02]  /*1b40*/  @P0 LDC.64 R6, c[0x0][0x9e8] ;  /* 0x00027a00ff060b82 */ /* 0x000e240000000a00 */
[----:B0-----:R-:W-:-:S05]  /*1b50*/  @P0 IMAD.HI.U32 R4, R0, R6, RZ ;  /* 0x0000000600040227 */ /* 0x001fca00078e00ff */
[----:B------:R-:W-:-:S07]  /*1b60*/  @P0 SHF.R.U32.HI R0, RZ, R7, R4 ;  /* 0x00000007ff000219 */ /* 0x000fce0000011604 */
.L_x_4694:
[----:B------:R-:W-:Y:S05]  /*1b70*/  BSYNC B0 ;  /* 0x0000000000007941 */ /* 0x000fea0003800000 */
.L_x_4692:
[----:B------:R-:W-:-:S05]  /*1b80*/  IMAD R0, R0, R5, RZ ;  /* 0x0000000500007224 */ /* 0x000fca00078e02ff */
[----:B------:R-:W-:-:S07]  /*1b90*/  VIMNMX R3, R3, R0, !PT ;  /* 0x0000000003037248 */ /* 0x000fce0007fe0100 */
.L_x_4691:
[----:B------:R-:W-:Y:S01]  /*1ba0*/  IMAD.HI R3, R3, 0x2aaaaaab, RZ ;  /* 0x2aaaaaab03037827 */ /* 0x000fe200078e02ff */
[----:B------:R-:W-:Y:S01]  /*1bb0*/  BSSY B0, `(.L_x_4695) ;  /* 0x0000028000007945 */ /* 0x000fe20003800000 */
[----:B------:R-:W-:Y:S02]  /*1bc0*/  LOP3.LUT R221, R216, 0xff, RZ, 0xc0, !PT ;  /* 0x000000ffd8dd7812 */ /* 0x000fe400078ec0ff */
[----:B------:R-:W-:Y:S02]  /*1bd0*/  SHF.R.U32.HI R216, RZ, 0x10, R216 ;  /* 0x00000010ffd87819 */ /* 0x000fe400000116d8 */
[----:B------:R-:W-:-:S04]  /*1be0*/  SHF.R.U32.HI R0, RZ, 0x1f, R3 ;  /* 0x0000001fff007819 */ /* 0x000fc80000011603 */
[----:B------:R-:W-:-:S04]  /*1bf0*/  LEA.HI.SX32 R0, R3, R0, 0x1c ;  /* 0x0000000003007211 */ /* 0x000fc800078fe2ff */
[----:B------:R-:W-:Y:S01]  /*1c00*/  VIMNMX R9, RZ, R0, !PT ;  /* 0x00000000ff097248 */ /* 0x000fe20007fe0100 */
[----:B------:R-:W-:-:S03]  /*1c10*/  IMAD.MOV.U32 R0, RZ, RZ, RZ ;  /* 0x000000ffff007224 */ /* 0x000fc600078e00ff */
[----:B------:R-:W-:-:S13]  /*1c20*/  ISETP.GT.AND P0, PT, R8, R9, PT ;  /* 0x000000090800720c */ /* 0x000fda0003f04270 */
[----:B------:R-:W-:Y:S05]  /*1c30*/  @!P0 BRA `(.L_x_4696) ;  /* 0x00000000007c8947 */ /* 0x000fea0003800000 */
        /* <DEDUP_REMOVED lines=28> */
[----:B------:R-:W-:-:S05]  /*1e00*/  IMAD.MOV.U32 R0, RZ, RZ, R5 ;  /* 0x000000ffff007224 */ /* 0x000fca00078e0005 */
[----:B------:R-:W-:Y:S02]  /*1e10*/  @!P2 IADD3 R0, -R0, RZ, RZ ;  /* 0x000000ff0000a210 */ /* 0x000fe40007ffe1ff */
[----:B------:R-:W-:-:S07]  /*1e20*/  @!P1 LOP3.LUT R0, RZ, R11, RZ, 0x33, !PT ;  /* 0x0000000bff009212 */ /* 0x000fce00078e33ff */
.L_x_4696:
[----:B------:R-:W-:Y:S05]  /*1e30*/  BSYNC B0 ;  /* 0x0000000000007941 */ /* 0x000fea0003800000 */
.L_x_4695:
[----:B------:R-:W-:Y:S01]  /*1e40*/  IMAD R3, R221, R0, R9 ;  /* 0x00000000dd037224 */ /* 0x000fe200078e0209 */
        /* <DEDUP_REMOVED lines=35> */
[----:B-1---5:R-:W-:Y:S05]  /*2080*/  CALL.ABS.NOINC R14 ;  /* 0x000000000e007343 */ /* 0x022fea0003c00000 */
.L_x_4699:
[----:B------:R-:W-:Y:S05]  /*2090*/  BSYNC B6 ;  /* 0x0000000000067941 */ /* 0x000fea0003800000 */
.L_x_4698:
        /* <DEDUP_REMOVED lines=19> */
[----:B-1---5:R-:W-:Y:S05]  /*21d0*/  CALL.ABS.NOINC R14 ;  /* 0x000000000e007343 */ /* 0x022fea0003c00000 */
.L_x_4701:
[----:B------:R-:W-:Y:S05]  /*21e0*/  BSYNC B6 ;  /* 0x0000000000067941 */ /* 0x000fea0003800000 */
.L_x_4700:
[----:B------:R-:W-:Y:S01]  /*21f0*/  ULDC.64 UR4, c[0x0][0x9f8] ;  /* 0x00027e0000047ab9 */ /* 0x000fe20000000a00 */
[----:B------:R-:W0:Y:S01]  /*2200*/  S2R R3, SR_TID.X ;  /* 0x0000000000037919 */ /* 0x000e220000002100 */
[----:B------:R-:W-:Y:S01]  /*2210*/  ISETP.NE.U32.AND P0, PT, RZ, UR4, PT ;  /* 0x00000004ff007c0c */ /* 0x000fe2000bf05070 */
[----:B------:R-:W1:Y:S01]  /*2220*/  LDC.64 R102, c[0x0][0x300] ;  /* 0x0000c000ff667b82 */ /* 0x000e620000000a00 */
[----:B------:R-:W-:Y:S01]  /*2230*/  ULDC UR8, c[0x0][0x2f4] ;  /* 0x0000bd0000087ab9 */ /* 0x000fe20000000800 */
[----:B------:R-:W-:Y:S01]  /*2240*/  IMAD.IADD R122, R122, 0x1, R25 ;  /* 0x000000017a7a7824 */ /* 0x000fe200078e0219 */
[----:B------:R-:W-:Y:S01]  /*2250*/  ISETP.NE.AND.EX P0, PT, RZ, UR5, PT, P0 ;  /* 0x00000005ff007c0c */ /* 0x000fe2000bf05300 */
[----:B------:R-:W-:Y:S01]  /*2260*/  VIADD R0, R22, 0x60 ;  /* 0x0000006016007836 */ /* 0x000fe20000000000 */
[----:B------:R-:W-:Y:S01]  /*2270*/  ISETP.GE.AND P1, PT, R198, UR8, PT ;  /* 0x00000008c6007c0c */ /* 0x000fe2000bf26270 */
[----:B------:R-:W-:Y:S01]  /*2280*/  ULDC.64 UR4, c[0x0][0x330] ;  /* 0x0000cc0000047ab9 */ /* 0x000fe20000000a00 */
[----:B------:R-:W-:Y:S01]  /*2290*/  SHF.R.S32.HI R23, RZ, 0x1f, R22 ;  /* 0x0000001fff177819 */ /* 0x000fe20000011416 */
[----:B------:R-:W2:Y:S01]  /*22a0*/  LDC.64 R96, c[0x0][0x3f8] ;  /* 0x0000fe00ff607b82 */ /* 0x000ea20000000a00 */
[----:B------:R-:W-:-:S07]  /*22b0*/  ULDC.64 UR6, c[0x0][0x308] ;  /* 0x0000c20000067ab9 */ /* 0x000fce0000000a00 */
[----:B------:R-:W3:Y:S01]  /*22c0*/  @P0 LDC.64 R4, c[0x0][0x9f8] ;  /* 0x00027e00ff040b82 */ /* 0x000ee20000000a00 */
[----:B------:R-:W-:-:S07]  /*22d0*/  SHF.R.S32.HI R147, RZ, 0x1f, R195 ;  /* 0x0000001fff937819 */ /* 0x000fce00000114c3 */
[----:B------:R-:W4:Y:S08]  /*22e0*/  LDC R33, c[0x0][0x3f4] ;  /* 0x0000fd00ff217b82 */ /* 0x000f300000000800 */
[----:B------:R-:W4:Y:S01]  /*22f0*/  LDC.64 R90, c[0x0][0x408] ;  /* 0x00010200ff5a7b82 */ /* 0x000f220000000a00 */
[----:B---3--:R-:W-:-:S05]  /*2300*/  @P0 IMAD.WIDE R4, R59, 0x4, R4 ;  /* 0x000000043b040825 */ /* 0x008fca00078e0204 */
[----:B------:R3:W4:Y:S01]  /*2310*/  @P0 LDG.E R59, desc[UR46][R4.64] ;  /* 0x0000002e043b0981 */ /* 0x000722000c1e1900 */
[----:B------:R-:W-:Y:S01]  /*2320*/  SEL R6, RZ, 0xffffffff, P1 ;  /* 0xffffffffff067807 */ /* 0x000fe20000800000 */
[----:B0-----:R-:W-:Y:S01]  /*2330*/  VIADD R7, R3, 0xffffff80 ;  /* 0xffffff8003077836 */ /* 0x001fe20000000000 */
[----:B------:R-:W-:Y:S01]  /*2340*/  ISETP.GE.AND P0, PT, R22, UR8, PT ;  /* 0x0000000816007c0c */ /* 0x000fe2000bf06270 */
[C---:B------:R-:W-:Y:S01]  /*2350*/  IMAD.WIDE.U32 R104, R215.reuse, UR4, R22 ;  /* 0x00000004d7687c25 */ /* 0x040fe2000f8e0016 */
[----:B------:R-:W-:Y:S01]  /*2360*/  SHF.R.S32.HI R8, RZ, 0x1f, R122 ;  /* 0x0000001fff087819 */ /* 0x000fe2000001147a */
[----:B------:R-:W0:Y:S01]  /*2370*/  S2R R175, SR_TID.X ;  /* 0x0000000000af7919 */ /* 0x000e220000002100 */
[----:B------:R-:W-:Y:S01]  /*2380*/  SEL R3, RZ, 0x1, P0 ;  /* 0x00000001ff037807 */ /* 0x000fe20000000000 */
[----:B------:R-:W-:Y:S01]  /*2390*/  IMAD R105, R215, UR5, R105 ;  /* 0x00000005d7697c24 */ /* 0x000fe2000f8e0269 */
[----:B------:R-:W-:Y:S01]  /*23a0*/  ISETP.GE.AND P0, PT, R199, UR8, PT ;  /* 0x00000008c7007c0c */ /* 0x000fe2000bf06270 */
[----:B---3--:R-:W-:Y:S01]  /*23b0*/  IMAD.SHL.U32 R4, R6, 0x2, RZ ;  /* 0x0000000206047824 */ /* 0x008fe200078e00ff */
[----:B------:R-:W-:Y:S01]  /*23c0*/  SHF.R.S32.HI R6, RZ, 0x1f, R7 ;  /* 0x0000001fff067819 */ /* 0x000fe20000011407 */
[----:B------:R-:W-:Y:S01]  /*23d0*/  ULDC.64 UR4, c[0x0][0xa08] ;  /* 0x0002820000047ab9 */ /* 0x000fe20000000a00 */
[----:B------:R-:W-:Y:S01]  /*23e0*/  ISETP.GE.AND P1, PT, R0, UR8, PT ;  /* 0x0000000800007c0c */ /* 0x000fe2000bf26270 */
[----:B--2---:R-:W-:Y:S01]  /*23f0*/  IMAD.WIDE.U32 R98, R195, R96, R22 ;  /* 0x00000060c3627225 */ /* 0x004fe200078e0016 */
[----:B------:R-:W-:-:S02]  /*2400*/  LOP3.LUT R3, R4, 0x2, R3, 0xe2, !PT ;  /* 0x0000000204037812 */ /* 0x000fc400078ee203 */
[----:B------:R-:W-:Y:S01]  /*2410*/  LEA.HI R7, R6, R7, RZ, 0x2 ;  /* 0x0000000706077211 */ /* 0x000fe200078f10ff */
[----:B-1----:R-:W-:Y:S01]  /*2420*/  IMAD R6, R8, R102, RZ ;  /* 0x0000006608067224 */ /* 0x002fe200078e02ff */
[----:B------:R-:W-:Y:S01]  /*2430*/  SEL R4, RZ, 0x4, P0 ;  /* 0x00000004ff047807 */ /* 0x000fe20000000000 */
[----:B----4-:R-:W-:Y:S01]  /*2440*/  IMAD.WIDE.U32 R92, R195, R90, R22 ;  /* 0x0000005ac35c7225 */ /* 0x010fe200078e0016 */
[----:B------:R-:W-:Y:S02]  /*2450*/  SEL R5, RZ, 0x8, P1 ;  /* 0x00000008ff057807 */ /* 0x000fe40000800000 */
[----:B------:R-:W-:Y:S01]  /*2460*/  LOP3.LUT R18, R18, 0xfffffffb, RZ, 0xc0, !PT ;  /* 0xfffffffb12127812 */ /* 0x000fe200078ec0ff */
[----:B------:R-:W-:Y:S01]  /*2470*/  IMAD R9, R122, R103, R6 ;  /* 0x000000677a097224 */ /* 0x000fe200078e0206 */
[----:B------:R-:W-:Y:S01]  /*2480*/  LOP3.LUT R14, R5, R3, R4, 0xfe, !PT ;  /* 0x00000003050e7212 */ /* 0x000fe200078efe04 */
[----:B------:R-:W-:Y:S01]  /*2490*/  VIADD R3, R22, 0x80 ;  /* 0x0000008016037836 */ /* 0x000fe20000000000 */
[----:B------:R-:W-:Y:S01]  /*24a0*/  SHF.R.S32.HI R6, RZ, 0x1f, R7 ;  /* 0x0000001fff067819 */ /* 0x000fe20000011407 */
[----:B------:R-:W-:Y:S01]  /*24b0*/  IMAD.WIDE.U32 R4, R122, R102, RZ ;  /* 0x000000667a047225 */ /* 0x000fe200078e00ff */
[----:B------:R-:W-:-:S02]  /*24c0*/  SHF.R.S32.HI R193, RZ, 0x1f, R192 ;  /* 0x0000001fffc17819 */ /* 0x000fc400000114c0 */
[----:B------:R-:W-:Y:S01]  /*24d0*/  LEA.HI R6, R6, R195, RZ, 0x3 ;  /* 0x000000c306067211 */ /* 0x000fe200078f18ff */
[----:B------:R-:W-:Y:S01]  /*24e0*/  IMAD.IADD R5, R5, 0x1, R9 ;  /* 0x0000000105057824 */ /* 0x000fe200078e0209 */
[----:B------:R-:W-:Y:S01]  /*24f0*/  ISETP.GE.AND P0, PT, R3, UR8, PT ;  /* 0x0000000803007c0c */ /* 0x000fe2000bf06270 */
[----:B------:R-:W-:Y:S01]  /*2500*/  IMAD.WIDE.U32 R100, R195, R96, R192 ;  /* 0x00000060c3647225 */ /* 0x000fe200078e00c0 */
[----:B------:R-:W-:Y:S02]  /*2510*/  LOP3.LUT R6, R6, 0xfffffff8, RZ, 0xc0, !PT ;  /* 0xfffffff806067812 */ /* 0x000fe400078ec0ff */
[----:B------:R-:W-:Y:S01]  /*2520*/  SEL R7, RZ, 0x10, P0 ;  /* 0x00000010ff077807 */ /* 0x000fe20000000000 */
[----:B------:R-:W-:Y:S01]  /*2530*/  IMAD.WIDE.U32 R4, R215, UR6, R4 ;  /* 0x00000006d7047c25 */ /* 0x000fe2000f8e0004 */
[----:B------:R-:W-:Y:S02]  /*2540*/  ISETP.NE.U32.AND P0, PT, RZ, UR4, PT ;  /* 0x00000004ff007c0c */ /* 0x000fe4000bf05070 */
[----:B------:R-:W-:Y:S01]  /*2550*/  LOP3.LUT R14, R14, R7, RZ, 0xfc, !PT ;  /* 0x000000070e0e7212 */ /* 0x000fe200078efcff */
[----:B------:R-:W-:Y:S01]  /*2560*/  IMAD.IADD R132, R195, 0x1, -R6 ;  /* 0x00000001c3847824 */ /* 0x000fe200078e0a06 */
[----:B------:R-:W-:Y:S01]  /*2570*/  ISETP.NE.AND.EX P0, PT, RZ, UR5, PT, P0 ;  /* 0x00000005ff007c0c */ /* 0x000fe2000bf05300 */
[----:B------:R-:W-:Y:S01]  /*2580*/  IMAD R5, R215, UR7, R5 ;  /* 0x00000007d7057c24 */ /* 0x000fe2000f8e0205 */
[----:B------:R-:W-:Y:S01]  /*2590*/  ULDC.64 UR4, c[0x0][0x310] ;  /* 0x0000c40000047ab9 */ /* 0x000fe20000000a00 */
[----:B------:R-:W-:Y:S01]  /*25a0*/  ISETP.GE.AND P2, PT, R199, R33, PT ;  /* 0x00000021c700720c */ /* 0x000fe20003f46270 */
[----:B------:R-:W-:Y:S01]  /*25b0*/  IMAD.WIDE.U32 R94, R195, R90, R192 ;  /* 0x0000005ac35e7225 */ /* 0x000fe200078e00c0 */
[----:B------:R-:W-:-:S02]  /*25c0*/  LOP3.LUT P1, RZ, R132, 0x4, RZ, 0xc0, !PT ;  /* 0x0000000484ff7812 */ /* 0x000fc4000782c0ff */
[----:B------:R-:W-:Y:S01]  /*25d0*/  SHF.R.U32.HI R26, RZ, 0x3, R206 ;  /* 0x00000003ff1a7819 */ /* 0x000fe200000116ce */
[C---:B------:R-:W-:Y:S01]  /*25e0*/  IMAD.SHL.U32 R111, R96.reuse, 0x40, RZ ;  /* 0x00000040606f7824 */ /* 0x040fe200078e00ff */
[----:B------:R-:W-:Y:S01]  /*25f0*/  SHF.L.U64.HI R110, R96, 0x6, R97 ;  /* 0x00000006606e7819 */ /* 0x000fe20000010261 */
[----:B------:R-:W-:Y:S01]  /*2600*/  IMAD R133, R103, 0x60, RZ ;  /* 0x0000006067857824 */ /* 0x000fe200078e02ff */
[----:B------:R-:W-:Y:S01]  /*2610*/  IADD3 R122, P3, R195, R122, RZ ;  /* 0x0000007ac37a7210 */ /* 0x000fe20007f7e0ff */
[C---:B------:R-:W-:Y:S01]  /*2620*/  IMAD.SHL.U32 R137, R102.reuse, 0x40, RZ ;  /* 0x0000004066897824 */ /* 0x040fe200078e00ff */
[----:B------:R-:W-:Y:S01]  /*2630*/  SHF.L.U64.HI R136, R102, 0x6, R103 ;  /* 0x0000000666887819 */ /* 0x000fe20000010267 */
[----:B------:R-:W-:Y:S01]  /*2640*/  IMAD R135, R91, 0x60, RZ ;  /* 0x000000605b877824 */ /* 0x000fe200078e02ff */
[C---:B------:R-:W-:Y:S01]  /*2650*/  SHF.L.U64.HI R108, R90.reuse, 0x6, R91 ;  /* 0x000000065a6c7819 */ /* 0x040fe2000001025b */
[----:B------:R-:W-:Y:S01]  /*2660*/  IMAD.SHL.U32 R109, R90, 0x40, RZ ;  /* 0x000000405a6d7824 */ /* 0x000fe200078e00ff */
[----:B------:R-:W-:Y:S01]  /*2670*/  SHF.R.S32.HI R149, RZ, 0x1f, R219 ;  /* 0x0000001fff957819 */ /* 0x000fe200000114db */
[----:B------:R-:W-:Y:S01]  /*2680*/  IMAD.X R123, R8, 0x1, R147, P3 ;  /* 0x00000001087b7824 */ /* 0x000fe200018e0693 */
[----:B------:R-:W-:-:S02]  /*2690*/  @P1 LOP3.LUT R18, R18, 0x4, RZ, 0xfc, !PT ;  /* 0x0000000412121812 */ /* 0x000fc400078efcff */
[----:B------:R-:W-:Y:S02]  /*26a0*/  ISETP.GE.AND P1, PT, R198, R33, PT ;  /* 0x00000021c600720c */ /* 0x000fe40003f26270 */
[----:B------:R-:W-:Y:S02]  /*26b0*/  LOP3.LUT R18, R18, 0xfffffffe, RZ, 0xc0, !PT ;  /* 0xfffffffe12127812 */ /* 0x000fe400078ec0ff */
[----:B0-----:R-:W-:Y:S02]  /*26c0*/  LEA.HI R175, R175, 0x8, RZ, 0x19 ;  /* 0x00000008afaf7811 */ /* 0x001fe400078fc8ff */
[----:B------:R-:W-:Y:S02]  /*26d0*/  @P2 LOP3.LUT R18, R18, 0x1, RZ, 0xfc, !PT ;  /* 0x0000000112122812 */ /* 0x000fe400078efcff */
[----:B------:R-:W-:Y:S02]  /*26e0*/  SHF.L.U32 R130, R33, 0x1, RZ ;  /* 0x0000000121827819 */ /* 0x000fe400000006ff */
[----:B------:R-:W-:-:S02]  /*26f0*/  SHF.R.S32.HI R6, RZ, 0x1f, R59 ;  /* 0x0000001fff067819 */ /* 0x000fc4000001143b */
[----:B------:R-:W-:Y:S02]  /*2700*/  SEL R27, R59, RZ, !P0 ;  /* 0x000000ff3b1b7207 */ /* 0x000fe40004000000 */
[----:B------:R-:W-:Y:S01]  /*2710*/  SEL R9, R6, RZ, !P0 ;  /* 0x000000ff06097207 */ /* 0x000fe20004000000 */
[----:B------:R-:W-:Y:S02]  /*2720*/  IMAD R6, R147, R96, RZ ;  /* 0x0000006093067224 */ /* 0x000fe400078e02ff */
[----:B------:R-:W-:-:S04]  /*2730*/  IMAD.WIDE.U32 R106, R27, UR4, R4 ;  /* 0x000000041b6a7c25 */ /* 0x000fc8000f8e0004 */
[----:B------:R-:W-:Y:S02]  /*2740*/  IMAD R10, R9, UR4, RZ ;  /* 0x00000004090a7c24 */ /* 0x000fe4000f8e02ff */
[-C--:B------:R-:W-:Y:S02]  /*2750*/  IMAD R4, R147, R102.reuse, RZ ;  /* 0x0000006693047224 */ /* 0x080fe400078e02ff */
[----:B------:R-:W-:Y:S02]  /*2760*/  IMAD R11, R195, R97, R6 ;  /* 0x00000061c30b7224 */ /* 0x000fe400078e0206 */
[----:B------:R-:W-:Y:S01]  /*2770*/  IMAD R13, R27, UR5, R10 ;  /* 0x000000051b0d7c24 */ /* 0x000fe2000f8e020a */
[----:B------:R-:W-:Y:S01]  /*2780*/  ULDC.64 UR4, c[0x0][0x338] ;  /* 0x0000ce0000047ab9 */ /* 0x000fe20000000a00 */
[----:B------:R-:W-:Y:S01]  /*2790*/  IMAD.WIDE.U32 R6, R195, R102, R22 ;  /* 0x00000066c3067225 */ /* 0x000fe200078e0016 */
[----:B------:R-:W-:-:S03]  /*27a0*/  IADD3 R99, R11, R99, RZ ;  /* 0x000000630b637210 */ /* 0x000fc60007ffe0ff */
[----:B------:R-:W-:Y:S01]  /*27b0*/  IMAD R15, R195, R103, R4 ;  /* 0x00000067c30f7224 */ /* 0x000fe200078e0204 */
[----:B------:R-:W-:Y:S01]  /*27c0*/  IADD3 R5, P0, R106, R6, RZ ;  /* 0x000000066a057210 */ /* 0x000fe20007f1e0ff */
[----:B------:R-:W-:Y:S02]  /*27d0*/  IMAD.IADD R4, R107, 0x1, R13 ;  /* 0x000000016b047824 */ /* 0x000fe400078e020d */
[----:B------:R-:W-:Y:S01]  /*27e0*/  IMAD R10, R9, UR4, RZ ;  /* 0x00000004090a7c24 */ /* 0x000fe2000f8e02ff */
[----:B------:R-:W-:Y:S01]  /*27f0*/  SEL R9, R33, RZ, P1 ;  /* 0x000000ff21097207 */ /* 0x000fe20000800000 */
[C---:B------:R-:W-:Y:S01]  /*2800*/  IMAD.WIDE.U32 R104, R27.reuse, UR4, R104 ;  /* 0x000000041b687c25 */ /* 0x040fe2000f8e0068 */
[----:B------:R-:W-:Y:S02]  /*2810*/  IADD3.X R6, R4, R7, R15, P0, !PT ;  /* 0x0000000704067210 */ /* 0x000fe400007fe40f */
[----:B------:R-:W-:Y:S01]  /*2820*/  ISETP.GE.AND P0, PT, R22, R33, PT ;  /* 0x000000211600720c */ /* 0x000fe20003f06270 */
[----:B------:R-:W-:-:S02]  /*2830*/  IMAD R27, R27, UR5, R10 ;  /* 0x000000051b1b7c24 */ /* 0x000fc4000f8e020a */
[----:B------:R-:W-:Y:S01]  /*2840*/  IMAD R10, R147, R90, RZ ;  /* 0x0000005a930a7224 */ /* 0x000fe200078e02ff */
[----:B------:R-:W-:Y:S01]  /*2850*/  SEL R7, R33, RZ, P0 ;  /* 0x000000ff21077207 */ /* 0x000fe20000000000 */
[----:B------:R-:W-:Y:S02]  /*2860*/  IMAD.IADD R101, R101, 0x1, R11 ;  /* 0x0000000165657824 */ /* 0x000fe400078e020b */
[----:B------:R-:W-:Y:S01]  /*2870*/  IMAD R11, R195, R91, R10 ;  /* 0x0000005bc30b7224 */ /* 0x000fe200078e020a */
[----:B------:R-:W-:Y:S01]  /*2880*/  SEL R10, R33, RZ, P2 ;  /* 0x000000ff210a7207 */ /* 0x000fe20001000000 */
[----:B------:R-:W-:Y:S02]  /*2890*/  IMAD.IADD R7, R22, 0x1, R7 ;  /* 0x0000000116077824 */ /* 0x000fe400078e0207 */
[----:B------:R-:W-:Y:S02]  /*28a0*/  IMAD.IADD R9, R198, 0x1, R9 ;  /* 0x00000001c6097824 */ /* 0x000fe400078e0209 */
[----:B------:R-:W-:Y:S01]  /*28b0*/  IMAD.IADD R20, R199, 0x1, R10 ;  /* 0x00000001c7147824 */ /* 0x000fe200078e020a */
[----:B------:R-:W-:Y:S01]  /*28c0*/  SHF.R.S32.HI R10, RZ, 0x1f, R7 ;  /* 0x0000001fff0a7819 */ /* 0x000fe20000011407 */
[----:B------:R-:W-:Y:S01]  /*28d0*/  IMAD.IADD R95, R95, 0x1, R11 ;  /* 0x000000015f5f7824 */ /* 0x000fe200078e020b */
[----:B------:R-:W-:Y:S01]  /*28e0*/  SHF.R.S32.HI R12, RZ, 0x1f, R9 ;  /* 0x0000001fff0c7819 */ /* 0x000fe20000011409 */
[----:B------:R-:W-:Y:S01]  /*28f0*/  IMAD.IADD R93, R11, 0x1, R93 ;  /* 0x000000010b5d7824 */ /* 0x000fe200078e025d */
[-C--:B------:R-:W-:Y:S01]  /*2900*/  LEA.HI R11, R10, R7.reuse, RZ, 0x3 ;  /* 0x000000070a0b7211 */ /* 0x080fe200078f18ff */
[----:B-----5:R-:W-:Y:S01]  /*2910*/  IMAD.WIDE.U32 R100, R146, R96, R100 ;  /* 0x0000006092647225 */ /* 0x020fe200078e0064 */
[----:B------:R-:W-:-:S02]  /*2920*/  LEA.HI R7, R10, R7, RZ, 0x6 ;  /* 0x000000070a077211 */ /* 0x000fc400078f30ff */
[-C--:B------:R-:W-:Y:S01]  /*2930*/  LEA.HI R10, R12, R9.reuse, RZ, 0x6 ;  /* 0x000000090c0a7211 */ /* 0x080fe200078f30ff */
[----:B------:R-:W-:Y:S01]  /*2940*/  IMAD.WIDE.U32 R98, R146, R96, R98 ;  /* 0x0000006092627225 */ /* 0x000fe200078e0062 */
[----:B------:R-:W-:Y:S02]  /*2950*/  LEA.HI R13, R12, R9, RZ, 0x3 ;  /* 0x000000090c0d7211 */ /* 0x000fe400078f18ff */
[----:B------:R-:W-:Y:S01]  /*2960*/  SHF.R.S32.HI R7, RZ, 0x6, R7 ;  /* 0x00000006ff077819 */ /* 0x000fe20000011407 */
[----:B------:R-:W-:Y:S01]  /*2970*/  IMAD.WIDE.U32 R94, R146, R90, R94 ;  /* 0x0000005a925e7225 */ /* 0x000fe200078e005e */
[----:B------:R-:W-:Y:S02]  /*2980*/  SHF.R.S32.HI R9, RZ, 0x6, R10 ;  /* 0x00000006ff097819 */ /* 0x000fe4000001140a */
[----:B------:R-:W-:Y:S01]  /*2990*/  LOP3.LUT R10, R208, 0x38, R11, 0xf8, !PT ;  /* 0x00000038d00a7812 */ /* 0x000fe200078ef80b */
[C---:B------:R-:W-:Y:S01]  /*29a0*/  IMAD R144, R7.reuse, 0x1800, R210 ;  /* 0x0000180007907824 */ /* 0x040fe200078e02d2 */
[----:B------:R-:W-:Y:S01]  /*29b0*/  SHF.R.S32.HI R21, RZ, 0x1f, R20 ;  /* 0x0000001fff157819 */ /* 0x000fe20000011414 */
[--C-:B------:R-:W-:Y:S01]  /*29c0*/  IMAD R142, R7, 0x1800, R211.reuse ;  /* 0x00001800078e7824 */ /* 0x100fe200078e02d3 */
[----:B------:R-:W-:Y:S01]  /*29d0*/  LOP3.LUT R7, R10, R209, RZ, 0x3c, !PT ;  /* 0x000000d10a077212 */ /* 0x000fe200078e3cff */
[----:B------:R-:W-:Y:S01]  /*29e0*/  IMAD R140, R9, 0x1800, R211 ;  /* 0x00001800098c7824 */ /* 0x000fe200078e02d3 */
[----:B------:R-:W-:Y:S01]  /*29f0*/  LEA.HI R25, R21, R20, RZ, 0x3 ;  /* 0x0000001415197211 */ /* 0x000fe200078f18ff */
[----:B------:R-:W-:Y:S01]  /*2a00*/  IMAD R143, R9, 0x1800, R210 ;  /* 0x00001800098f7824 */ /* 0x000fe200078e02d2 */
[----:B------:R-:W-:Y:S01]  /*2a10*/  LOP3.LUT R12, R208, 0x38, R13, 0xf8, !PT ;  /* 0x00000038d00c7812 */ /* 0x000fe200078ef80d */
[----:B------:R-:W-:Y:S01]  /*2a20*/  IMAD.IADD R144, R144, 0x1, R7 ;  /* 0x0000000190907824 */ /* 0x000fe200078e0207 */
[----:B------:R-:W-:Y:S01]  /*2a30*/  LOP3.LUT R7, R206, 0x38, R13, 0xf8, !PT ;  /* 0x00000038ce077812 */ /* 0x000fe200078ef80d */
[----:B------:R-:W-:Y:S01]  /*2a40*/  IMAD.WIDE.U32 R92, R146, R90, R92 ;  /* 0x0000005a925c7225 */ /* 0x000fe200078e005c */
[----:B------:R-:W-:-:S02]  /*2a50*/  LEA.HI R20, R21, R20, RZ, 0x6 ;  /* 0x0000001415147211 */ /* 0x000fc400078f30ff */
[----:B------:R-:W-:Y:S01]  /*2a60*/  LOP3.LUT R7, R7, R26, RZ, 0x3c, !PT ;  /* 0x0000001a07077212 */ /* 0x000fe200078e3cff */
[----:B------:R-:W-:Y:S01]  /*2a70*/  IMAD R21, R97, 0x60, RZ ;  /* 0x0000006061157824 */ /* 0x000fe200078e02ff */
[-C--:B------:R-:W-:Y:S01]  /*2a80*/  LOP3.LUT R12, R12, R209.reuse, RZ, 0x3c, !PT ;  /* 0x000000d10c0c7212 */ /* 0x080fe200078e3cff */
[----:B------:R-:W-:Y:S01]  /*2a90*/  IMAD.WIDE.U32 R102, R102, 0x60, RZ ;  /* 0x0000006066667825 */ /* 0x000fe200078e00ff */
[----:B------:R-:W-:Y:S02]  /*2aa0*/  SHF.R.S32.HI R20, RZ, 0x6, R20 ;  /* 0x00000006ff147819 */ /* 0x000fe40000011414 */
[----:B------:R-:W-:Y:S01]  /*2ab0*/  LOP3.LUT R10, R208, 0x38, R25, 0xf8, !PT ;  /* 0x00000038d00a7812 */ /* 0x000fe200078ef819 */
[----:B------:R-:W-:Y:S01]  /*2ac0*/  IMAD.IADD R140, R140, 0x1, R7 ;  /* 0x000000018c8c7824 */ /* 0x000fe200078e0207 */
[----:B------:R-:W-:Y:S01]  /*2ad0*/  SHF.R.S32.HI R7, RZ, 0x1f, R146 ;  /* 0x0000001fff077819 */ /* 0x000fe20000011492 */
[----:B------:R-:W-:Y:S01]  /*2ae0*/  IMAD.IADD R143, R143, 0x1, R12 ;  /* 0x000000018f8f7824 */ /* 0x000fe200078e020c */
[----:B------:R-:W-:Y:S01]  /*2af0*/  LOP3.LUT R15, R206, 0x38, R11, 0xf8, !PT ;  /* 0x00000038ce0f7812 */ /* 0x000fe200078ef80b */
[----:B------:R-:W-:Y:S01]  /*2b00*/  IMAD R141, R20, 0x1800, R210 ;  /* 0x00001800148d7824 */ /* 0x000fe200078e02d2 */
[----:B------:R-:W-:Y:S01]  /*2b10*/  LOP3.LUT R10, R10, R209, RZ, 0x3c, !PT ;  /* 0x000000d10a0a7212 */ /* 0x000fe200078e3cff */
[----:B------:R-:W-:Y:S01]  /*2b20*/  IMAD R9, R7, R96, RZ ;  /* 0x0000006007097224 */ /* 0x000fe200078e02ff */
[----:B------:R-:W-:Y:S01]  /*2b30*/  LOP3.LUT R15, R15, R26, RZ, 0x3c, !PT ;  /* 0x0000001a0f0f7212 */ /* 0x000fe200078e3cff */
[----:B------:R-:W-:Y:S01]  /*2b40*/  IMAD R139, R20, 0x1800, R211 ;  /* 0x00001800148b7824 */ /* 0x000fe200078e02d3 */
[----:B------:R-:W-:Y:S01]  /*2b50*/  LOP3.LUT R12, R206, 0x38, R25, 0xf8, !PT ;  /* 0x00000038ce0c7812 */ /* 0x000fe200078ef819 */
[----:B------:R-:W-:Y:S01]  /*2b60*/  IMAD R29, R146, R97, R9 ;  /* 0x00000061921d7224 */ /* 0x000fe200078e0209 */
[----:B------:R-:W-:Y:S01]  /*2b70*/  SHF.R.S32.HI R119, RZ, 0x3, R11 ;  /* 0x00000003ff777819 */ /* 0x000fe2000001140b */
[----:B------:R-:W-:Y:S01]  /*2b80*/  IMAD R9, R7, R90, RZ ;  /* 0x0000005a07097224 */ /* 0x000fe200078e02ff */
[----:B------:R-:W-:Y:S01]  /*2b90*/  LOP3.LUT R12, R12, R26, RZ, 0x3c, !PT ;  /* 0x0000001a0c0c7212 */ /* 0x000fe200078e3cff */
[----:B------:R-:W-:Y:S01]  /*2ba0*/  VIADD R7, R22, 0xa0 ;  /* 0x000000a016077836 */ /* 0x000fe20000000000 */
[----:B------:R-:W-:Y:S01]  /*2bb0*/  SHF.R.S32.HI R118, RZ, 0x3, R13 ;  /* 0x00000003ff767819 */ /* 0x000fe2000001140d */
[----:B------:R-:W-:Y:S01]  /*2bc0*/  IMAD.IADD R141, R141, 0x1, R10 ;  /* 0x000000018d8d7824 */ /* 0x000fe200078e020a */
[----:B------:R-:W-:Y:S01]  /*2bd0*/  LOP3.LUT R10, R208, 0x18, R22, 0xf8, !PT ;  /* 0x00000018d00a7812 */ /* 0x000fe200078ef816 */
[----:B------:R-:W-:Y:S01]  /*2be0*/  IMAD.IADD R142, R142, 0x1, R15 ;  /* 0x000000018e8e7824 */ /* 0x000fe200078e020f */
[----:B------:R-:W-:Y:S01]  /*2bf0*/  ISETP.GE.AND P2, PT, R7, UR8, PT ;  /* 0x0000000807007c0c */ /* 0x000fe2000bf46270 */
[----:B------:R-:W-:Y:S01]  /*2c00*/  IMAD R31, R146, R91, R9 ;  /* 0x0000005b921f7224 */ /* 0x000fe200078e0209 */
[----:B------:R-:W-:Y:S01]  /*2c10*/  LOP3.LUT R9, R10, R209, RZ, 0x3c, !PT ;  /* 0x000000d10a097212 */ /* 0x000fe200078e3cff */
[----:B------:R-:W-:Y:S01]  /*2c20*/  IMAD.IADD R139, R139, 0x1, R12 ;  /* 0x000000018b8b7824 */ /* 0x000fe200078e020c */
[----:B------:R-:W-:Y:S01]  /*2c30*/  SEL R15, RZ, 0x20, P2 ;  /* 0x00000020ff0f7807 */ /* 0x000fe20001000000 */
[----:B------:R-:W-:Y:S01]  /*2c40*/  IMAD.WIDE.U32 R96, R96, 0x60, RZ ;  /* 0x0000006060607825 */ /* 0x000fe200078e00ff */
[----:B------:R-:W-:-:S02]  /*2c50*/  LOP3.LUT R12, R13, 0xfffffff8, RZ, 0xc0, !PT ;  /* 0xfffffff80d0c7812 */ /* 0x000fc400078ec0ff */
[----:B------:R-:W-:Y:S01]  /*2c60*/  LOP3.LUT R26, R14, R15, RZ, 0xfc, !PT ;  /* 0x0000000f0e1a7212 */ /* 0x000fe200078efcff */
[----:B------:R-:W-:Y:S01]  /*2c70*/  IMAD.WIDE.U32 R90, R90, 0x60, RZ ;  /* 0x000000605a5a7825 */ /* 0x000fe200078e00ff */
[----:B------:R-:W-:Y:S02]  /*2c80*/  LOP3.LUT R11, R11, 0xfffffff8, RZ, 0xc0, !PT ;  /* 0xfffffff80b0b7812 */ /* 0x000fe400078ec0ff */
[----:B------:R-:W-:Y:S01]  /*2c90*/  LOP3.LUT R13, R25, 0xfffffff8, RZ, 0xc0, !PT ;  /* 0xfffffff8190d7812 */ /* 0x000fe200078ec0ff */
[----:B------:R-:W-:Y:S01]  /*2ca0*/  IMAD.IADD R134, R97, 0x1, R21 ;  /* 0x0000000161867824 */ /* 0x000fe200078e0215 */
[----:B------:R-:W-:Y:S01]  /*2cb0*/  SHF.R.S32.HI R117, RZ, 0x3, R25 ;  /* 0x00000003ff757819 */ /* 0x000fe20000011419 */
[----:B------:R-:W-:Y:S01]  /*2cc0*/  IMAD.IADD R138, R210, 0x1, R9 ;  /* 0x00000001d28a7824 */ /* 0x000fe200078e0209 */
[C---:B------:R-:W-:Y:S01]  /*2cd0*/  LOP3.LUT R15, R26.reuse, 0x2, RZ, 0xc0, !PT ;  /* 0x000000021a0f7812 */ /* 0x040fe200078ec0ff */
[----:B------:R-:W-:Y:S01]  /*2ce0*/  IMAD.IADD R133, R103, 0x1, R133 ;  /* 0x0000000167857824 */ /* 0x000fe200078e0285 */
[C---:B------:R-:W-:Y:S01]  /*2cf0*/  LOP3.LUT R20, R26.reuse, 0x4, RZ, 0xc0, !PT ;  /* 0x000000041a147812 */ /* 0x040fe200078ec0ff */
[----:B------:R-:W-:Y:S01]  /*2d00*/  IMAD.IADD R135, R91, 0x1, R135 ;  /* 0x000000015b877824 */ /* 0x000fe200078e0287 */
[C---:B------:R-:W-:Y:S01]  /*2d10*/  LOP3.LUT R21, R26.reuse, 0x8, RZ, 0xc0, !PT ;  /* 0x000000081a157812 */ /* 0x040fe200078ec0ff */
[----:B------:R-:W-:Y:S01]  /*2d20*/  IMAD.IADD R89, R101, 0x1, R29 ;  /* 0x0000000165597824 */ /* 0x000fe200078e021d */
[----:B------:R-:W-:Y:S01]  /*2d30*/  LOP3.LUT R25, R26, 0x10, RZ, 0xc0, !PT ;  /* 0x000000101a197812 */ /* 0x000fe200078ec0ff */
[----:B------:R-:W-:Y:S01]  /*2d40*/  IMAD.IADD R8, R29, 0x1, R99 ;  /* 0x000000011d087824 */ /* 0x000fe200078e0263 */
[----:B------:R-:W-:Y:S01]  /*2d50*/  LOP3.LUT R14, R14, 0x1, RZ, 0xc0, !PT ;  /* 0x000000010e0e7812 */ /* 0x000fe200078ec0ff */
[----:B------:R-:W-:Y:S01]  /*2d60*/  IMAD.IADD R9, R95, 0x1, R31 ;  /* 0x000000015f097824 */ /* 0x000fe200078e021f */
[----:B------:R-:W-:Y:S01]  /*2d70*/  SHF.R.S32.HI R116, RZ, 0x1f, R11 ;  /* 0x0000001fff747819 */ /* 0x000fe2000001140b */
[----:B------:R-:W-:Y:S01]  /*2d80*/  IMAD.IADD R10, R31, 0x1, R93 ;  /* 0x000000011f0a7824 */ /* 0x000fe200078e025d */
[----:B------:R-:W-:Y:S01]  /*2d90*/  SHF.R.S32.HI R113, RZ, 0x1f, R12 ;  /* 0x0000001fff717819 */ /* 0x000fe2000001140c */
[----:B------:R-:W-:Y:S01]  /*2da0*/  IMAD.IADD R27, R105, 0x1, R27 ;  /* 0x00000001691b7824 */ /* 0x000fe200078e021b */
[----:B------:R-:W-:-:S02]  /*2db0*/  SHF.R.S32.HI R112, RZ, 0x1f, R13 ;  /* 0x0000001fff707819 */ /* 0x000fc4000001140d */
[----:B------:R-:W-:-:S07]  /*2dc0*/  LOP3.LUT R26, R26, 0x20, RZ, 0xc0, !PT ;  /* 0x000000201a1a7812 */ /* 0x000fce00078ec0ff */
.L_x_4801:
[----:B0-----:R-:W0:Y:S01]  /*2dd0*/  LDC.64 R114, c[0x0][0x2e8] ;  /* 0x0000ba00ff727b82 */ /* 0x001e220000000a00 */
[----:B--23--:R-:W-:Y:S01]  /*2de0*/  VIADD R35, R24, 0xffffffff ;  /* 0xffffffff18237836 */ /* 0x00cfe20000000000 */
[----:B------:R-:W-:Y:S01]  /*2df0*/  LOP3.LUT P5, RZ, R132, 0x4, RZ, 0xc0, !PT ;  /* 0x0000000484ff7812 */ /* 0x000fe200078ac0ff */
[----:B------:R-:W-:Y:S05]  /*2e00*/  YIELD ;  /* 0x0000000000007946 */ /* 0x000fea0003800000 */
[----:B------:R-:W1:Y:S01]  /*2e10*/  LDC R121, c[0x0][0x3f4] ;  /* 0x0000fd00ff797b82 */ /* 0x000e620000000800 */
[----:B------:R-:W-:Y:S01]  /*2e20*/  SHF.R.S32.HI R32, RZ, 0x1f, R35 ;  /* 0x0000001fff207819 */ /* 0x000fe20000011423 */
[-C--:B------:R-:W-:Y:S01]  /*2e30*/  IMAD R29, R133, R35.reuse, RZ ;  /* 0x00000023851d7224 */ /* 0x080fe200078e02ff */
[----:B------:R-:W-:Y:S01]  /*2e40*/  LOP3.LUT R18, R18, 0xfffffffd, RZ, 0xc0, !PT ;  /* 0xfffffffd12127812 */ /* 0x000fe200078ec0ff */
[----:B------:R-:W-:Y:S01]  /*2e50*/  IMAD.WIDE.U32 R124, R102, R35, RZ ;  /* 0x00000023667c7225 */ /* 0x000fe200078e00ff */
[----:B------:R-:W-:Y:S03]  /*2e60*/  BSSY B0, `(.L_x_4702) ;  /* 0x000075d000007945 */ /* 0x000fe60003800000 */
[----:B------:R-:W-:Y:S01]  /*2e70*/  IMAD R29, R32, R102, R29 ;  /* 0x00000066201d7224 */ /* 0x000fe200078e021d */
[----:B------:R-:W-:-:S02]  /*2e80*/  IADD3 R24, P2, P3, R5, R124, R137 ;  /* 0x0000007c05187210 */ /* 0x000fc40007b5e089 */
[----:B------:R-:W-:Y:S01]  /*2e90*/  IADD3 R30, P4, R5, R124, RZ ;  /* 0x0000007c051e7210 */ /* 0x000fe20007f9e0ff */
[----:B------:R-:W-:Y:S02]  /*2ea0*/  IMAD.IADD R84, R125, 0x1, R29 ;  /* 0x000000017d547824 */ /* 0x000fe400078e021d */
[----:B------:R-:W-:Y:S02]  /*2eb0*/  IMAD R29, R17, 0x4800, R138 ;  /* 0x00004800111d7824 */ /* 0x000fe400078e028a */
[----:B------:R-:W-:Y:S01]  /*2ec0*/  IMAD.X R31, R84, 0x1, R6, P4 ;  /* 0x00000001541f7824 */ /* 0x000fe200020e0606 */
[----:B------:R-:W-:Y:S02]  /*2ed0*/  IADD3.X R28, R6, R84, R136, P2, P3 ;  /* 0x00000054061c7210 */ /* 0x000fe400017e6488 */
[----:B0-----:R-:W-:Y:S02]  /*2ee0*/  LEA R36, P2, R24, R114, 0x1 ;  /* 0x0000007218247211 */ /* 0x001fe400078408ff */
[----:B------:R-:W-:-:S02]  /*2ef0*/  ISETP.GT.AND P3, PT, R35, R131, PT ;  /* 0x000000832300720c */ /* 0x000fc40003f64270 */
[-C--:B------:R-:W-:Y:S01]  /*2f00*/  LEA.HI.X R37, R24, R115.reuse, R28, 0x1, P2 ;  /* 0x0000007318257211 */ /* 0x080fe200010f0c1c */
[----:B------:R-:W-:Y:S01]  /*2f10*/  IMAD.MOV.U32 R24, RZ, RZ, R35 ;  /* 0x000000ffff187224 */ /* 0x000fe200078e0023 */
[----:B-1----:R-:W-:Y:S02]  /*2f20*/  ISETP.GE.AND P2, PT, R121, 0x1, PT ;  /* 0x000000017900780c */ /* 0x002fe40003f46270 */
[C---:B------:R-:W-:Y:S02]  /*2f30*/  LEA R38, P4, R30.reuse, R114, 0x1 ;  /* 0x000000721e267211 */ /* 0x040fe400078808ff */
[C---:B------:R-:W-:Y:S02]  /*2f40*/  LEA R28, R29.reuse, R120, 0x1 ;  /* 0x000000781d1c7211 */ /* 0x040fe400078e08ff */
[----:B------:R-:W-:Y:S01]  /*2f50*/  LEA.HI.X R39, R30, R115, R31, 0x1, P4 ;  /* 0x000000731e277211 */ /* 0x000fe200020f0c1f */
[C---:B------:R-:W-:Y:S02]  /*2f60*/  VIADD R31, R29.reuse, 0x20 ;  /* 0x000000201d1f7836 */ /* 0x040fe40000000000 */
[----:B------:R-:W-:Y:S01]  /*2f70*/  @P5 VIADD R31, R29, 0xffffffe0 ;  /* 0xffffffe01d1f5836 */ /* 0x000fe20000000000 */
[----:B------:R-:W-:-:S03]  /*2f80*/  @P3 LOP3.LUT R18, R18, 0x2, RZ, 0xfc, !PT ;  /* 0x0000000212123812 */ /* 0x000fc600078efcff */
[----:B------:R-:W-:Y:S01]  /*2f90*/  IMAD R29, R31, 0x2, R120 ;  /* 0x000000021f1d7824 */ /* 0x000fe200078e0278 */
[----:B------:R-:W-:Y:S06]  /*2fa0*/  @!P2 BRA `(.L_x_4703) ;  /* 0x000000700040a947 */ /* 0x000fec0003800000 */
[----:B------:R-:W-:Y:S01]  /*2fb0*/  ULDC.U8 UR4, c[0x0][0x410] ;  /* 0x0001040000047ab9 */ /* 0x000fe20000000000 */
[-C--:B------:R-:W-:Y:S01]  /*2fc0*/  IMAD R31, R134, R35.reuse, RZ ;  /* 0x00000023861f7224 */ /* 0x080fe200078e02ff */
[----:B------:R-:W-:Y:S01]  /*2fd0*/  ISETP.NE.AND P2, PT, RZ, UR4, PT ;  /* 0x00000004ff007c0c */ /* 0x000fe2000bf45270 */
[-C--:B------:R-:W-:Y:S02]  /*2fe0*/  IMAD R33, R135, R35.reuse, RZ ;  /* 0x0000002387217224 */ /* 0x080fe400078e02ff */
        /* <DEDUP_REMOVED lines=25> */
[----:B------:R-:W-:Y:S01]  /*3180*/  IADD3 R33, P2, R100, R82, RZ ;  /* 0x0000005264217210 */ /* 0x000fe20007f5e0ff */
[----:B------:R-:W-:Y:S01]  /*3190*/  ULDC.64 UR4, c[0x0][0x3e8] ;  /* 0x0000fa0000047ab9 */ /* 0x000fe20000000a00 */
[----:B------:R-:W-:Y:S02]  /*31a0*/  CS2R R114, SRZ ;  /* 0x0000000000727805 */ /* 0x000fe4000001ff00 */
[----:B------:R-:W-:Y:S01]  /*31b0*/  CS2R R124, SRZ ;  /* 0x00000000007c7805 */ /* 0x000fe2000001ff00 */
[----:B------:R-:W-:Y:S01]  /*31c0*/  IMAD.X R34, R31, 0x1, R89, P2 ;  /* 0x000000011f227824 */ /* 0x000fe200010e0659 */
[----:B------:R-:W-:-:S04]  /*31d0*/  LEA R32, P2, R33, UR4, 0x1 ;  /* 0x0000000421207c11 */ /* 0x000fc8000f8408ff */
[----:B------:R-:W-:Y:S01]  /*31e0*/  LEA.HI.X R33, R33, UR5, R34, 0x1, P2 ;  /* 0x0000000521217c11 */ /* 0x000fe200090f0c22 */
[----:B------:R-:W-:Y:S01]  /*31f0*/  ULDC.64 UR4, c[0x0][0x400] ;  /* 0x0001000000047ab9 */ /* 0x000fe20000000a00 */
[----:B------:R-:W-:-:S05]  /*3200*/  IADD3 R35, P2, R94, R80, RZ ;  /* 0x000000505e237210 */ /* 0x000fca0007f5e0ff */
[----:B------:R-:W-:Y:S01]  /*3210*/  IMAD.X R42, R88, 0x1, R9, P2 ;  /* 0x00000001582a7824 */ /* 0x000fe200010e0609 */
        /* <DEDUP_REMOVED lines=30> */
.L_x_4706:
[----:B------:R-:W-:Y:S05]  /*3400*/  BSYNC B1 ;  /* 0x0000000000017941 */ /* 0x000fea0003800000 */
.L_x_4705:
        /* <DEDUP_REMOVED lines=12> */
[----:B-----5:R-:W-:Y:S01]  /*34d0*/  IMAD.MOV.U32 R127, RZ, RZ, R64 ;  /* 0x000000ffff7f7224 */ /* 0x020fe200078e0040 */
[----:B------:R-:W-:Y:S01]  /*34e0*/  CS2R R62, SRZ ;  /* 0x00000000003e7805 */ /* 0x000fe2000001ff00 */
[----:B------:R-:W-:Y:S01]  /*34f0*/  IMAD.MOV.U32 R126, RZ, RZ, R65 ;  /* 0x000000ffff7e7224 */ /* 0x000fe200078e0041 */
[----:B------:R-:W-:Y:S06]  /*3500*/  @P4 BRA `(.L_x_4708) ;  /* 0x0000000000a04947 */ /* 0x000fec0003800000 */
[----:B------:R-:W-:Y:S01]  /*3510*/  IADD3 R82, P2, P5, R100, R82, R111 ;  /* 0x0000005264527210 */ /* 0x000fe20007d5e06f */
[----:B------:R-:W-:Y:S01]  /*3520*/  ULDC.64 UR4, c[0x0][0x3e8] ;  /* 0x0000fa0000047ab9 */ /* 0x000fe20000000a00 */
[----:B------:R-:W-:Y:S02]  /*3530*/  CS2R R60, SRZ ;  /* 0x00000000003c7805 */ /* 0x000fe4000001ff00 */
[----:B------:R-:W-:Y:S02]  /*3540*/  CS2R R62, SRZ ;  /* 0x00000000003e7805 */ /* 0x000fe4000001ff00 */
[----:B0-----:R-:W-:Y:S02]  /*3550*/  IADD3.X R33, R89, R31, R110, P2, P5 ;  /* 0x0000001f59217210 */ /* 0x001fe400017ea46e */
        /* <DEDUP_REMOVED lines=35> */
.L_x_4708:
[----:B------:R-:W-:Y:S05]  /*3790*/  BSYNC B1 ;  /* 0x0000000000017941 */ /* 0x000fea0003800000 */
.L_x_4707:
[----:B------:R-:W2:Y:S01]  /*37a0*/  LDL R31, [R1+0x38] ;  /* 0x00003800011f7983 */ /* 0x000ea20000100800 */
[----:B01----:R-:W-:Y:S01]  /*37b0*/  IMAD.MOV.U32 R32, RZ, RZ, R69 ;  /* 0x000000ffff207224 */ /* 0x003fe200078e0045 */
[----:B------:R-:W-:Y:S01]  /*37c0*/  PRMT R156, R127, 0x5410, R126 ;  /* 0x000054107f9c7816 */ /* 0x000fe2000000007e */
[----:B------:R-:W-:Y:S02]  /*37d0*/  IMAD.MOV.U32 R33, RZ, RZ, R72 ;  /* 0x000000ffff217224 */ /* 0x000fe400078e0048 */
[----:B------:R-:W-:Y:S01]  /*37e0*/  IMAD.MOV.U32 R34, RZ, RZ, R73 ;  /* 0x000000ffff227224 */ /* 0x000fe200078e0049 */
[----:B------:R-:W-:Y:S01]  /*37f0*/  PRMT R158, R158, 0x5410, R32 ;  /* 0x000054109e9e7816 */ /* 0x000fe20000000020 */
[----:B------:R-:W-:-:S03]  /*3800*/  IMAD.MOV.U32 R32, RZ, RZ, R77 ;  /* 0x000000ffff207224 */ /* 0x000fc600078e004d */
[----:B------:R-:W-:Y:S01]  /*3810*/  PRMT R161, R34, 0x5410, R33 ;  /* 0x0000541022a17816 */ /* 0x000fe20000000021 */
[----:B------:R-:W-:Y:S01]  /*3820*/  IMAD.MOV.U32 R33, RZ, RZ, R84 ;  /* 0x000000ffff217224 */ /* 0x000fe200078e0054 */
[----:B------:R-:W-:-:S04]  /*3830*/  MOV R34, R85 ;  /* 0x0000005500227202 */ /* 0x000fc80000000f00 */
[----:B------:R-:W-:Y:S01]  /*3840*/  PRMT R164, R33, 0x5410, R34 ;  /* 0x0000541021a47816 */ /* 0x000fe20000000022 */
[----:B------:R-:W-:Y:S02]  /*3850*/  IMAD.MOV.U32 R33, RZ, RZ, R115 ;  /* 0x000000ffff217224 */ /* 0x000fe400078e0073 */
[----:B------:R-:W-:-:S03]  /*3860*/  IMAD.MOV.U32 R34, RZ, RZ, R66 ;  /* 0x000000ffff227224 */ /* 0x000fc600078e0042 */
        /* <DEDUP_REMOVED lines=10> */
[----:B------:R-:W-:Y:S01]  /*3910*/  UISETP.NE.AND UP0, UPT, UR4, 0x3, UPT ;  /* 0x000000030400788c */ /* 0x000fe2000bf05270 */
[----:B------:R-:W-:-:S03]  /*3920*/  IMAD.MOV.U32 R31, RZ, RZ, R67 ;  /* 0x000000ffff1f7224 */ /* 0x000fc600078e0043 */
[----:B------:R-:W-:Y:S01]  /*3930*/  PRMT R152, R32, 0x7610, R152 ;  /* 0x0000761020987816 */ /* 0x000fe20000000098 */
[----:B------:R-:W-:Y:S01]  /*3940*/  IMAD.MOV.U32 R32, RZ, RZ, R74 ;  /* 0x000000ffff207224 */ /* 0x000fe200078e004a */
[----:B------:R-:W-:Y:S01]  /*3950*/  PRMT R157, R34, 0x5410, R31 ;  /* 0x00005410229d7816 */ /* 0x000fe2000000001f */
[----:B------:R-:W-:Y:S01]  /*3960*/  IMAD.MOV.U32 R34, RZ, RZ, R70 ;  /* 0x000000ffff227224 */ /* 0x000fe200078e0046 */
[----:B------:R-:W-:Y:S01]  /*3970*/  PLOP3.LUT P2, PT, PT, PT, UP0, 0x80, 0x0 ;  /* 0x000000000000781c */ /* 0x000fe20003f4f008 */
[----:B------:R-:W-:-:S03]  /*3980*/  IMAD.MOV.U32 R31, RZ, RZ, R75 ;  /* 0x000000ffff1f7224 */ /* 0x000fc600078e004b */
[----:B------:R-:W-:Y:S01]  /*3990*/  PRMT R160, R34, 0x7610, R160 ;  /* 0x0000761022a07816 */ /* 0x000fe200000000a0 */
[----:B------:R-:W-:Y:S01]  /*39a0*/  IMAD.MOV.U32 R34, RZ, RZ, R87 ;  /* 0x000000ffff227224 */ /* 0x000fe200078e0057 */
[----:B------:R-:W-:Y:S01]  /*39b0*/  PRMT R162, R31, 0x5410, R32 ;  /* 0x000054101fa27816 */ /* 0x000fe20000000020 */
[----:B------:R-:W-:Y:S02]  /*39c0*/  IMAD.MOV.U32 R32, RZ, RZ, R79 ;  /* 0x000000ffff207224 */ /* 0x000fe400078e004f */
[----:B------:R-:W-:Y:S01]  /*39d0*/  IMAD.MOV.U32 R31, RZ, RZ, R78 ;  /* 0x000000ffff1f7224 */ /* 0x000fe200078e004e */
[----:B------:R-:W-:Y:S01]  /*39e0*/  PRMT R167, R34, 0x7610, R167 ;  /* 0x0000761022a77816 */ /* 0x000fe200000000a7 */
[----:B-----5:R-:W-:Y:S01]  /*39f0*/  IMAD.MOV.U32 R34, RZ, RZ, R40 ;  /* 0x000000ffff227224 */ /* 0x020fe200078e0028 */
        /* <DEDUP_REMOVED lines=10> */
[----:B------:R-:W-:Y:S02]  /*3aa0*/  IMAD.MOV.U32 R34, RZ, RZ, R44 ;  /* 0x000000ffff227224 */ /* 0x000fe400078e002c */
[----:B------:R-:W-:Y:S01]  /*3ab0*/  IMAD.MOV.U32 R33, RZ, RZ, R45 ;  /* 0x000000ffff217224 */ /* 0x000fe200078e002d */
[----:B------:R-:W-:Y:S01]  /*3ac0*/  PRMT R126, R32, 0x5410, R31 ;  /* 0x00005410207e7816 */ /* 0x000fe2000000001f */
[----:B------:R-:W-:Y:S02]  /*3ad0*/  IMAD.MOV.U32 R32, RZ, RZ, R52 ;  /* 0x000000ffff207224 */ /* 0x000fe400078e0034 */
[----:B------:R-:W-:Y:S01]  /*3ae0*/  IMAD.MOV.U32 R31, RZ, RZ, R53 ;  /* 0x000000ffff1f7224 */ /* 0x000fe200078e0035 */
[----:B------:R-:W-:-:S04]  /*3af0*/  PRMT R83, R33, 0x5410, R34 ;  /* 0x0000541021537816 */ /* 0x000fc80000000022 */
        /* <DEDUP_REMOVED lines=23> */
[----:B------:R-:W-:-:S03]  /*3c70*/  IMAD.MOV.U32 R32, RZ, RZ, R63 ;  /* 0x000000ffff207224 */ /* 0x000fc600078e003f */
[----:B------:R-:W-:Y:S02]  /*3c80*/  PRMT R158, R31, 0x7610, R158 ;  /* 0x000076101f9e7816 */ /* 0x000fe4000000009e */
[----:B------:R-:W-:Y:S01]  /*3c90*/  PRMT R159, R159, 0x5410, R32 ;  /* 0x000054109f9f7816 */ /* 0x000fe20000000020 */
[----:B------:R-:W-:Y:S06]  /*3ca0*/  @!P2 BRA `(.L_x_4709) ;  /* 0x000000000004a947 */ /* 0x000fec0003800000 */
[----:B------:R-:W-:Y:S01]  /*3cb0*/  BPT.TRAP 0x1 ;  /* 0x000000040000795c */ /* 0x000fe20000300000 */
.L_x_4709:
[----:B------:R-:W-:Y:S01]  /*3cc0*/  IMAD R31, R17, 0x8, R16 ;  /* 0x00000008111f7824 */ /* 0x000fe200078e0210 */
[----:B------:R-:W-:Y:S01]  /*3cd0*/  SHF.L.U32 R88, R201, 0x1f, RZ ;  /* 0x0000001fc9587819 */ /* 0x000fe200000006ff */
[----:B------:R-:W-:Y:S03]  /*3ce0*/  BSSY B1, `(.L_x_4710) ;  /* 0x0000003000017945 */ /* 0x000fe60003800000 */
[----:B------:R-:W0:Y:S02]  /*3cf0*/  SYNCS.PHASECHK.TRANS64.TRYWAIT P5, [R31+URZ+0x30890], R88 ;  /* 0x030890581f0075a7 */ /* 0x000e2400080a017f */
[----:B0-----:R-:W-:Y:S05]  /*3d00*/  @!P5 BRA `(.L_x_4711) ;  /* 0x000002880098d947 */ /* 0x001fea0003800000 */
.L_x_5167:
[----:B------:R-:W-:Y:S05]  /*3d10*/  BSYNC B1 ;  /* 0x0000000000017941 */ /* 0x000fea0003800000 */
.L_x_4710:
        /* <DEDUP_REMOVED lines=9> */
[--C-:B------:R-:W-:Y:S01]  /*3db0*/  SHF.R.U64 R128, R114, 0x10, R115.reuse ;  /* 0x0000001072807819 */ /* 0x100fe20000001273 */
[--C-:B--2---:R-:W-:Y:S01]  /*3dc0*/  HADD2.F32 R148, -RZ, R33.reuse.H0_H0 ;  /* 0x20000021ff947230 */ /* 0x104fe20000004100 */
[----:B------:R-:W-:Y:S02]  /*3dd0*/  SHF.R.U32.HI R114, RZ, 0x10, R115 ;  /* 0x00000010ff727819 */ /* 0x000fe40000011673 */
[--C-:B------:R-:W-:Y:S01]  /*3de0*/  SHF.R.U64 R115, R124, 0x10, R125.reuse ;  /* 0x000000107c737819 */ /* 0x100fe2000000127d */
[----:B------:R-:W-:Y:S01]  /*3df0*/  HADD2.F32 R128, -RZ, R128.H0_H0 ;  /* 0x20000080ff807230 */ /* 0x000fe20000004100 */
[----:B------:R-:W-:Y:S01]  /*3e00*/  SHF.R.U32.HI R124, RZ, 0x10, R125 ;  /* 0x00000010ff7c7819 */ /* 0x000fe2000001167d */
[----:B------:R-:W-:Y:S02]  /*3e10*/  HADD2.F32 R125, -RZ, R33.H1_H1 ;  /* 0x30000021ff7d7230 */ /* 0x000fe40000004100 */
[----:B------:R-:W-:Y:S02]  /*3e20*/  HADD2.F32 R115, -RZ, R115.H0_H0 ;  /* 0x20000073ff737230 */ /* 0x000fe40000004100 */
        /* <DEDUP_REMOVED lines=8> */
[----:B------:R-:W-:Y:S02]  /*3eb0*/  F2FP.F16.F32.PACK_AB R33, R115, R33 ;  /* 0x000000217321723e */ /* 0x000fe400000000ff */
[-C--:B------:R-:W-:Y:S02]  /*3ec0*/  FMUL.FTZ R35, R124, R125.reuse ;  /* 0x0000007d7c237220 */ /* 0x080fe40000410000 */
[----:B------:R-:W-:-:S02]  /*3ed0*/  FMUL.FTZ R125, R128, R125 ;  /* 0x0000007d807d7220 */ /* 0x000fc40000410000 */
[-C--:B------:R-:W-:Y:S01]  /*3ee0*/  FFMA.FTZ R35, R128, R114.reuse, -R35 ;  /* 0x0000007280237223 */ /* 0x080fe20000010823 */
[----:B------:R-:W-:Y:S02]  /*3ef0*/  HADD2.F32 R128, -RZ, R152.H1_H1 ;  /* 0x30000098ff807230 */ /* 0x000fe40000004100 */
[----:B------:R-:W-:Y:S01]  /*3f00*/  FFMA.FTZ R114, R124, R114, R125 ;  /* 0x000000727c727223 */ /* 0x000fe2000001007d */
[----:B------:R-:W-:Y:S02]  /*3f10*/  IMAD.MOV.U32 R124, RZ, RZ, R34 ;  /* 0x000000ffff7c7224 */ /* 0x000fe400078e0022 */
[--C-:B------:R-:W-:Y:S02]  /*3f20*/  HADD2.F32 R34, -RZ, R32.reuse.H0_H0 ;  /* 0x20000020ff227230 */ /* 0x100fe40000004100 */
[----:B------:R-:W-:Y:S01]  /*3f30*/  HADD2.F32 R32, -RZ, R32.H1_H1 ;  /* 0x30000020ff207230 */ /* 0x000fe20000004100 */
[----:B------:R-:W-:Y:S01]  /*3f40*/  F2FP.F16.F32.PACK_AB R35, R114, R35 ;  /* 0x000000237223723e */ /* 0x000fe200000000ff */
[----:B------:R-:W-:-:S02]  /*3f50*/  HADD2.F32 R125, -RZ, R152.H0_H0 ;  /* 0x20000098ff7d7230 */ /* 0x000fc40000004100 */
[----:B------:R-:W-:Y:S02]  /*3f60*/  HADD2.F32 R152, -RZ, R167.H1_H1 ;  /* 0x300000a7ff987230 */ /* 0x000fe40000004100 */
[-C--:B------:R-:W-:Y:S01]  /*3f70*/  FMUL.FTZ R148, R32, R128.reuse ;  /* 0x0000008020947220 */ /* 0x080fe20000410000 */
[----:B------:R-:W-:-:S03]  /*3f80*/  FMUL.FTZ R128, R34, R128 ;  /* 0x0000008022807220 */ /* 0x000fc60000410000 */
[-C--:B------:R-:W-:Y:S01]  /*3f90*/  FFMA.FTZ R34, R34, R125.reuse, -R148 ;  /* 0x0000007d22227223 */ /* 0x080fe20000010894 */
[----:B------:R-:W-:Y:S01]  /*3fa0*/  FFMA.FTZ R32, R32, R125, R128 ;  /* 0x0000007d20207223 */ /* 0x000fe20000010080 */
[--C-:B------:R-:W-:Y:S02]  /*3fb0*/  HADD2.F32 R128, -RZ, R124.reuse.H0_H0 ;  /* 0x2000007cff807230 */ /* 0x100fe40000004100 */
[----:B------:R-:W-:Y:S02]  /*3fc0*/  HADD2.F32 R124, -RZ, R124.H1_H1 ;  /* 0x3000007cff7c7230 */ /* 0x000fe40000004100 */
[----:B------:R-:W-:Y:S01]  /*3fd0*/  HADD2.F32 R125, -RZ, R165.H0_H0 ;  /* 0x200000a5ff7d7230 */ /* 0x000fe20000004100 */
[----:B------:R-:W-:Y:S02]  /*3fe0*/  F2FP.F16.F32.PACK_AB R32, R32, R34 ;  /* 0x000000222020723e */ /* 0x000fe400000000ff */
[-C--:B------:R-:W-:Y:S01]  /*3ff0*/  FMUL.FTZ R148, R124, R152.reuse ;  /* 0x000000987c947220 */ /* 0x080fe20000410000 */
[----:B------:R-:W-:-:S03]  /*4000*/  FMUL.FTZ R152, R128, R152 ;  /* 0x0000009880987220 */ /* 0x000fc60000410000 */
[-C--:B------:R-:W-:Y:S01]  /*4010*/  FFMA.FTZ R148, R128, R125.reuse, -R148 ;  /* 0x0000007d80947223 */ /* 0x080fe20000010894 */
[----:B------:R-:W-:-:S05]  /*4020*/  FFMA.FTZ R152, R124, R125, R152 ;  /* 0x0000007d7c987223 */ /* 0x000fca0000010098 */
[----:B------:R-:W-:-:S05]  /*4030*/  F2FP.F16.F32.PACK_AB R148, R152, R148 ;  /* 0x000000949894723e */ /* 0x000fca00000000ff */
[----:B------:R-:W-:-:S07]  /*4040*/  IMAD.MOV.U32 R34, RZ, RZ, R148 ;  /* 0x000000ffff227224 */ /* 0x000fce00078e0094 */
.L_x_4717:
[----:B------:R-:W-:Y:S05]  /*4050*/  BSYNC B3 ;  /* 0x0000000000037941 */ /* 0x000fea0003800000 */
.L_x_4716:
[----:B--2---:R1:W-:Y:S02]  /*4060*/  STG.E.128 desc[UR46][R38.64], R32 ;  /* 0x0000002026007986 */ /* 0x0043e4000c101d2e */
.L_x_4715:
[----:B------:R-:W-:Y:S05]  /*4070*/  BSYNC B2 ;  /* 0x0000000000027941 */ /* 0x000fea0003800000 */
.L_x_4714:
        /* <DEDUP_REMOVED lines=31> */
[----:B------:R-:W-:Y:S02]  /*4270*/  HADD2.F32 R86, -RZ, R166.H1_H1 ;  /* 0x300000a6ff567230 */ /* 0x000fe40000004100 */
        /* <DEDUP_REMOVED lines=21> */
[----:B------:R-:W-:-:S03]  /*43d0*/  IMAD.MOV.U32 R35, RZ, RZ, R84 ;  /* 0x000000ffff237224 */ /* 0x000fc600078e0054 */
[----:B------:R-:W-:-:S07]  /*43e0*/  MOV R34, R87 ;  /* 0x0000005700227202 */ /* 0x000fce0000000f00 */
.L_x_4721:
[----:B------:R-:W-:Y:S05]  /*43f0*/  BSYNC B3 ;  /* 0x0000000000037941 */ /* 0x000fea0003800000 */
.L_x_4720:
[----:B--2---:R2:W-:Y:S02]  /*4400*/  STG.E.128 desc[UR46][R38.64+0x40], R32 ;  /* 0x0000402026007986 */ /* 0x0045e4000c101d2e */
.L_x_4719:
[----:B------:R-:W-:Y:S05]  /*4410*/  BSYNC B2 ;  /* 0x0000000000027941 */ /* 0x000fea0003800000 */
.L_x_4718:
        /* <DEDUP_REMOVED lines=55> */
.L_x_4725:
[----:B------:R-:W-:Y:S05]  /*4790*/  BSYNC B3 ;  /* 0x0000000000037941 */ /* 0x000fea0003800000 */
.L_x_4724:
[----:B--2---:R3:W-:Y:S02]  /*47a0*/  STG.E.128 desc[UR46][R38.64+0x80], R32 ;  /* 0x0000802026007986 */ /* 0x0047e4000c101d2e */
.L_x_4723:
[----:B------:R-:W-:Y:S05]  /*47b0*/  BSYNC B2 ;  /* 0x0000000000027941 */ /* 0x000fea0003800000 */
.L_x_4722:
        /* <DEDUP_REMOVED lines=8> */
[----:B--2---:R-:W-:Y:S01]  /*4840*/  HADD2.F32 R77, -RZ, R35.H0_H0 ;  /* 0x20000023ff4d7230 */ /* 0x004fe20000004100 */
[----:B------:R-:W-:Y:S02]  /*4850*/  SHF.R.U64 R74, R74, 0x10, R75 ;  /* 0x000000104a4a7819 */ /* 0x000fe4000000124b */
[----:B------:R-:W-:Y:S01]  /*4860*/  SHF.R.U32.HI R72, RZ, 0x10, R73 ;  /* 0x00000010ff487819 */ /* 0x000fe20000011649 */
[----:B------:R-:W-:Y:S01]  /*4870*/  IMAD.MOV.U32 R73, RZ, RZ, R33 ;  /* 0x000000ffff497224 */ /* 0x000fe200078e0021 */
[----:B------:R-:W-:Y:S01]  /*4880*/  SHF.R.U32.HI R75, RZ, 0x10, R75 ;  /* 0x00000010ff4b7819 */ /* 0x000fe2000001164b */
[----:B------:R-:W-:Y:S02]  /*4890*/  IMAD.MOV.U32 R33, RZ, RZ, R34 ;  /* 0x000000ffff217224 */ /* 0x000fe400078e0022 */
[----:B------:R-:W-:Y:S02]  /*48a0*/  HADD2.F32 R79, -RZ, R74.H0_H0 ;  /* 0x2000004aff4f7230 */ /* 0x000fe40000004100 */
[----:B------:R-:W-:-:S02]  /*48b0*/  HADD2.F32 R34, -RZ, R75.H0_H0 ;  /* 0x2000004bff227230 */ /* 0x000fc40000004100 */
[--C-:B------:R-:W-:Y:S02]  /*48c0*/  HADD2.F32 R75, -RZ, R73.reuse.H1_H1 ;  /* 0x30000049ff4b7230 */ /* 0x100fe40000004100 */
[----:B------:R-:W-:Y:S02]  /*48d0*/  HADD2.F32 R78, -RZ, R73.H0_H0 ;  /* 0x20000049ff4e7230 */ /* 0x000fe40000004100 */
        /* <DEDUP_REMOVED lines=11> */
[----:B------:R-:W-:Y:S02]  /*4990*/  HADD2.F32 R75, -RZ, R162.H1_H1 ;  /* 0x300000a2ff4b7230 */ /* 0x000fe40000004100 */
[--C-:B------:R-:W-:Y:S01]  /*49a0*/  HADD2.F32 R77, -RZ, R32.reuse.H1_H1 ;  /* 0x30000020ff4d7230 */ /* 0x100fe20000004100 */
[----:B------:R-:W-:Y:S01]  /*49b0*/  F2FP.F16.F32.PACK_AB R34, R35, R34 ;  /* 0x000000222322723e */ /* 0x000fe200000000ff */
[----:B------:R-:W-:Y:S01]  /*49c0*/  HADD2.F32 R78, -RZ, R32.H0_H0 ;  /* 0x20000020ff4e7230 */ /* 0x000fe20000004100 */
[----:B------:R-:W-:Y:S01]  /*49d0*/  F2FP.F16.F32.PACK_AB R72, R74, R72 ;  /* 0x000000484a48723e */ /* 0x000fe200000000ff */
[----:B------:R-:W-:-:S02]  /*49e0*/  HADD2.F32 R73, -RZ, R162.H0_H0 ;  /* 0x200000a2ff497230 */ /* 0x000fc40000004100 */
[--C-:B------:R-:W-:Y:S02]  /*49f0*/  HADD2.F32 R32, -RZ, R33.reuse.H1_H1 ;  /* 0x30000021ff207230 */ /* 0x100fe40000004100 */
[-C--:B------:R-:W-:Y:S01]  /*4a00*/  FMUL.FTZ R85, R78, R75.reuse ;  /* 0x0000004b4e557220 */ /* 0x080fe20000410000 */
[----:B------:R-:W-:Y:S02]  /*4a10*/  HADD2.F32 R84, -RZ, R33.H0_H0 ;  /* 0x20000021ff547230 */ /* 0x000fe40000004100 */
[----:B------:R-:W-:Y:S01]  /*4a20*/  FMUL.FTZ R33, R77, R75 ;  /* 0x0000004b4d217220 */ /* 0x000fe20000410000 */
[--C-:B------:R-:W-:Y:S02]  /*4a30*/  HADD2.F32 R76, -RZ, R161.reuse.H1_H1 ;  /* 0x300000a1ff4c7230 */ /* 0x100fe40000004100 */
[-C--:B------:R-:W-:Y:S01]  /*4a40*/  FMUL.FTZ R75, R32, R73.reuse ;  /* 0x00000049204b7220 */ /* 0x080fe20000410000 */
[----:B------:R-:W-:Y:S02]  /*4a50*/  HADD2.F32 R79, -RZ, R161.H0_H0 ;  /* 0x200000a1ff4f7230 */ /* 0x000fe40000004100 */
[----:B------:R-:W-:Y:S01]  /*4a60*/  FMUL.FTZ R73, R84, R73 ;  /* 0x0000004954497220 */ /* 0x000fe20000410000 */
[----:B------:R-:W-:-:S02]  /*4a70*/  IMAD.MOV.U32 R35, RZ, RZ, R72 ;  /* 0x000000ffff237224 */ /* 0x000fc400078e0048 */
[-C--:B------:R-:W-:Y:S01]  /*4a80*/  FFMA.FTZ R33, R78, R76.reuse, -R33 ;  /* 0x0000004c4e217223 */ /* 0x080fe20000010821 */
[----:B------:R-:W-:Y:S01]  /*4a90*/  FFMA.FTZ R85, R77, R76, R85 ;  /* 0x0000004c4d557223 */ /* 0x000fe20000010055 */
[-C--:B------:R-:W-:Y:S01]  /*4aa0*/  FFMA.FTZ R75, R84, R79.reuse, -R75 ;  /* 0x0000004f544b7223 */ /* 0x080fe2000001084b */
[----:B------:R-:W-:-:S03]  /*4ab0*/  FFMA.FTZ R73, R32, R79, R73 ;  /* 0x0000004f20497223 */ /* 0x000fc60000010049 */
[----:B------:R-:W-:Y:S02]  /*4ac0*/  F2FP.F16.F32.PACK_AB R33, R85, R33 ;  /* 0x000000215521723e */ /* 0x000fe400000000ff */
[----:B------:R-:W-:-:S03]  /*4ad0*/  F2FP.F16.F32.PACK_AB R73, R73, R75 ;  /* 0x0000004b4949723e */ /* 0x000fc600000000ff */
[----:B------:R-:W-:Y:S02]  /*4ae0*/  IMAD.MOV.U32 R32, RZ, RZ, R33 ;  /* 0x000000ffff207224 */ /* 0x000fe400078e0021 */
[----:B------:R-:W-:Y:S02]  /*4af0*/  IMAD.MOV.U32 R33, RZ, RZ, R34 ;  /* 0x000000ffff217224 */ /* 0x000fe400078e0022 */
[----:B------:R-:W-:-:S07]  /*4b00*/  IMAD.MOV.U32 R34, RZ, RZ, R73 ;  /* 0x000000ffff227224 */ /* 0x000fce00078e0049 */
.L_x_4729:
[----:B------:R-:W-:Y:S05]  /*4b10*/  BSYNC B3 ;  /* 0x0000000000037941 */ /* 0x000fea0003800000 */
.L_x_4728:
[----:B--2---:R4:W-:Y:S02]  /*4b20*/  STG.E.128 desc[UR46][R38.64+0xc0], R32 ;  /* 0x0000c02026007986 */ /* 0x0049e4000c101d2e */
.L_x_4727:
[----:B------:R-:W-:Y:S05]  /*4b30*/  BSYNC B2 ;  /* 0x0000000000027941 */ /* 0x000fea0003800000 */
.L_x_4726:
        /* <DEDUP_REMOVED lines=51> */
.L_x_4733:
[----:B------:R-:W-:Y:S05]  /*4e70*/  BSYNC B3 ;  /* 0x0000000000037941 */ /* 0x000fea0003800000 */
.L_x_4732:
[----:B--2---:R1:W-:Y:S02]  /*4e80*/  STG.E.128 desc[UR46][R38.64+0x100], R32 ;  /* 0x0001002026007986 */ /* 0x0043e4000c101d2e */
.L_x_4731:
[----:B------:R-:W-:Y:S05]  /*4e90*/  BSYNC B2 ;  /* 0x0000000000027941 */ /* 0x000fea0003800000 */
.L_x_4730:
        /* <DEDUP_REMOVED lines=26> */
[----:B------:R-:W-:-:S02]  /*5040*/  HADD2.F32 R35, -RZ, R157.H0_H0 ;  /* 0x2000009dff237230 */ /* 0x000fc40000004100 */
[----:B------:R-:W-:Y:S02]  /*5050*/  HADD2.F32 R32, -RZ, R32.H0_H0 ;  /* 0x20000020ff207230 */ /* 0x000fe40000004100 */
[----:B------:R-:W-:Y:S01]  /*5060*/  FFMA.FTZ R67, R69, R70, R67 ;  /* 0x0000004645437223 */ /* 0x000fe20000010043 */
        /* <DEDUP_REMOVED lines=9> */
[----:B------:R-:W-:Y:S01]  /*5100*/  FMUL.FTZ R157, R34, R157 ;  /* 0x0000009d229d7220 */ /* 0x000fe20000410000 */
[-C--:B------:R-:W-:Y:S01]  /*5110*/  FFMA.FTZ R69, R32, R33.reuse, -R69 ;  /* 0x0000002120457223 */ /* 0x080fe20000010845 */
[----:B------:R-:W-:Y:S01]  /*5120*/  FFMA.FTZ R70, R64, R33, R70 ;  /* 0x0000002140467223 */ /* 0x000fe20000010046 */
[-C--:B------:R-:W-:Y:S01]  /*5130*/  FFMA.FTZ R35, R34, R156.reuse, -R35 ;  /* 0x0000009c22237223 */ /* 0x080fe20000010823 */
[----:B------:R-:W-:Y:S01]  /*5140*/  FFMA.FTZ R68, R68, R156, R157 ;  /* 0x0000009c44447223 */ /* 0x000fe2000001009d */
[----:B------:R-:W-:Y:S02]  /*5150*/  F2FP.F16.F32.PACK_AB R33, R71, R65 ;  /* 0x000000414721723e */ /* 0x000fe400000000ff */
[----:B------:R-:W-:-:S02]  /*5160*/  F2FP.F16.F32.PACK_AB R32, R70, R69 ;  /* 0x000000454620723e */ /* 0x000fc400000000ff */
[----:B------:R-:W-:Y:S01]  /*5170*/  F2FP.F16.F32.PACK_AB R34, R68, R35 ;  /* 0x000000234422723e */ /* 0x000fe200000000ff */
[----:B------:R-:W-:-:S07]  /*5180*/  IMAD.MOV.U32 R35, RZ, RZ, R66 ;  /* 0x000000ffff237224 */ /* 0x000fce00078e0042 */
.L_x_4735:
[----:B------:R-:W-:Y:S05]  /*5190*/  BSYNC B2 ;  /* 0x0000000000027941 */ /* 0x000fea0003800000 */
.L_x_4734:
[----:B--2---:R1:W-:Y:S02]  /*51a0*/  STG.E.128 desc[UR46][R38.64+0x140], R32 ;  /* 0x0001402026007986 */ /* 0x0043e4000c101d2e */
.L_x_4713:
[----:B------:R-:W-:Y:S05]  /*51b0*/  BSYNC B1 ;  /* 0x0000000000017941 */ /* 0x000fea0003800000 */
.L_x_4712:
        /* <DEDUP_REMOVED lines=9> */
[----:B--2---:R-:W-:Y:S01]  /*5250*/  HADD2.F32 R62, -RZ, R33.H0_H0 ;  /* 0x20000021ff3e7230 */ /* 0x004fe20000004100 */
[--C-:B------:R-:W-:Y:S01]  /*5260*/  SHF.R.U64 R39, R60, 0x10, R61.reuse ;  /* 0x000000103c277819 */ /* 0x100fe2000000123d */
[----:B------:R-:W-:Y:S01]  /*5270*/  HADD2.F32 R159, -RZ, R159.H1_H1 ;  /* 0x3000009fff9f7230 */ /* 0x000fe20000004100 */
        /* <DEDUP_REMOVED lines=30> */
[----:B------:R-:W-:Y:S01]  /*5460*/  F2FP.F16.F32.PACK_AB R35, R60, R35 ;  /* 0x000000233c23723e */ /* 0x000fe200000000ff */
[-C--:B------:R-:W-:Y:S01]  /*5470*/  FFMA.FTZ R65, R32, R39.reuse, -R65 ;  /* 0x0000002720417223 */ /* 0x080fe20000010841 */
[----:B------:R-:W-:Y:S01]  /*5480*/  FFMA.FTZ R62, R62, R39, R63 ;  /* 0x000000273e3e7223 */ /* 0x000fe2000001003f */
[-C--:B------:R-:W-:Y:S01]  /*5490*/  FFMA.FTZ R67, R34, R154.reuse, -R67 ;  /* 0x0000009a22437223 */ /* 0x080fe20000010843 */
[----:B------:R-:W-:-:S03]  /*54a0*/  FFMA.FTZ R64, R61, R154, R64 ;  /* 0x0000009a3d407223 */ /* 0x000fc60000010040 */
[----:B------:R-:W-:Y:S02]  /*54b0*/  F2FP.F16.F32.PACK_AB R32, R62, R65 ;  /* 0x000000413e20723e */ /* 0x000fe400000000ff */
[----:B------:R-:W-:-:S07]  /*54c0*/  F2FP.F16.F32.PACK_AB R34, R64, R67 ;  /* 0x000000434022723e */ /* 0x000fce00000000ff */
.L_x_4740:
[----:B------:R-:W-:Y:S05]  /*54d0*/  BSYNC B2 ;  /* 0x0000000000027941 */ /* 0x000fea0003800000 */
.L_x_4739:
[----:B--2---:R1:W-:Y:S02]  /*54e0*/  STG.E.128 desc[UR46][R36.64], R32 ;  /* 0x0000002024007986 */ /* 0x0043e4000c101d2e */
.L_x_4738:
[----:B------:R-:W-:Y:S05]  /*54f0*/  BSYNC B1 ;  /* 0x0000000000017941 */ /* 0x000fea0003800000 */
.L_x_4737:
        /* <DEDUP_REMOVED lines=10> */
[----:B------:R-:W-:Y:S01]  /*55a0*/  IMAD.MOV.U32 R38, RZ, RZ, R32 ;  /* 0x000000ffff267224 */ /* 0x000fe200078e0020 */
[----:B------:R-:W-:Y:S01]  /*55b0*/  SHF.R.U32.HI R60, RZ, 0x10, R59 ;  /* 0x00000010ff3c7819 */ /* 0x000fe2000001163b */
[--C-:B------:R-:W-:Y:S01]  /*55c0*/  HADD2.F32 R35, -RZ, R33.reuse.H1_H1 ;  /* 0x30000021ff237230 */ /* 0x100fe20000004100 */
[----:B------:R-:W-:Y:S01]  /*55d0*/  SHF.R.U32.HI R61, RZ, 0x10, R57 ;  /* 0x00000010ff3d7819 */ /* 0x000fe20000011639 */
[----:B------:R-:W-:Y:S02]  /*55e0*/  HADD2.F32 R59, -RZ, R56.H0_H0 ;  /* 0x20000038ff3b7230 */ /* 0x000fe40000004100 */
[----:B------:R-:W-:Y:S02]  /*55f0*/  HADD2.F32 R32, -RZ, R33.H0_H0 ;  /* 0x20000021ff207230 */ /* 0x000fe40000004100 */
[----:B------:R-:W-:-:S02]  /*5600*/  HADD2.F32 R56, -RZ, R39.H1_H1 ;  /* 0x30000027ff387230 */ /* 0x000fc40000004100 */
[-C--:B------:R-:W-:Y:S01]  /*5610*/  FMUL.FTZ R33, R35, R59.reuse ;  /* 0x0000003b23217220 */ /* 0x080fe20000410000 */
[----:B------:R-:W-:Y:S02]  /*5620*/  HADD2.F32 R60, -RZ, R60.H0_H0 ;  /* 0x2000003cff3c7230 */ /* 0x000fe40000004100 */
        /* <DEDUP_REMOVED lines=30> */
.L_x_4744:
[----:B------:R-:W-:Y:S05]  /*5810*/  BSYNC B2 ;  /* 0x0000000000027941 */ /* 0x000fea0003800000 */
.L_x_4743:
[----:B--2---:R1:W-:Y:S02]  /*5820*/  STG.E.128 desc[UR46][R36.64+0x40], R32 ;  /* 0x0000402024007986 */ /* 0x0043e4000c101d2e */
.L_x_4742:
[----:B------:R-:W-:Y:S05]  /*5830*/  BSYNC B1 ;  /* 0x0000000000017941 */ /* 0x000fea0003800000 */
.L_x_4741:
        /* <DEDUP_REMOVED lines=28> */
[--C-:B------:R-:W-:Y:S02]  /*5a00*/  HADD2.F32 R39, -RZ, R145.reuse.H0_H0 ;  /* 0x20000091ff277230 */ /* 0x100fe40000004100 */
[----:B------:R-:W-:Y:S01]  /*5a10*/  FFMA.FTZ R60, R35, R54, -R60 ;  /* 0x00000036233c7223 */ /* 0x000fe2000001083c */
[----:B------:R-:W-:Y:S02]  /*5a20*/  HADD2.F32 R32, -RZ, R32.H0_H0 ;  /* 0x20000020ff207230 */ /* 0x000fe40000004100 */
[----:B------:R-:W-:Y:S02]  /*5a30*/  HADD2.F32 R145, -RZ, R145.H1_H1 ;  /* 0x30000091ff917230 */ /* 0x000fe40000004100 */
[----:B------:R-:W-:Y:S01]  /*5a40*/  FMUL.FTZ R53, R33, R39 ;  /* 0x0000002721357220 */ /* 0x000fe20000410000 */
[----:B------:R-:W-:-:S02]  /*5a50*/  HADD2.F32 R34, -RZ, R38.H1_H1 ;  /* 0x30000026ff227230 */ /* 0x000fc40000004100 */
        /* <DEDUP_REMOVED lines=14> */
.L_x_4748:
[----:B------:R-:W-:Y:S05]  /*5b40*/  BSYNC B2 ;  /* 0x0000000000027941 */ /* 0x000fea0003800000 */
.L_x_4747:
[----:B--2---:R1:W-:Y:S02]  /*5b50*/  STG.E.128 desc[UR46][R36.64+0x80], R32 ;  /* 0x0000802024007986 */ /* 0x0043e4000c101d2e */
.L_x_4746:
[----:B------:R-:W-:Y:S05]  /*5b60*/  BSYNC B1 ;  /* 0x0000000000017941 */ /* 0x000fea0003800000 */
.L_x_4745:
        /* <DEDUP_REMOVED lines=48> */
.L_x_4752:
[----:B------:R-:W-:Y:S05]  /*5e70*/  BSYNC B2 ;  /* 0x0000000000027941 */ /* 0x000fea0003800000 */
.L_x_4751:
[----:B--2---:R1:W-:Y:S02]  /*5e80*/  STG.E.128 desc[UR46][R36.64+0xc0], R32 ;  /* 0x0000c02024007986 */ /* 0x0043e4000c101d2e */
.L_x_4750:
[----:B------:R-:W-:Y:S05]  /*5e90*/  BSYNC B1 ;  /* 0x0000000000017941 */ /* 0x000fea0003800000 */
.L_x_4749:
        /* <DEDUP_REMOVED lines=28> */
[----:B------:R-:W-:Y:S02]  /*6060*/  HADD2.F32 R39, -RZ, R82.H1_H1 ;  /* 0x30000052ff277230 */ /* 0x000fe40000004100 */
[----:B------:R-:W-:Y:S01]  /*6070*/  FFMA.FTZ R52, R35, R46, -R52 ;  /* 0x0000002e23347223 */ /* 0x000fe20000010834 */
[----:B------:R-:W-:Y:S02]  /*6080*/  HADD2.F32 R32, -RZ, R32.H0_H0 ;  /* 0x20000020ff207230 */ /* 0x000fe40000004100 */
[----:B------:R-:W-:Y:S02]  /*6090*/  HADD2.F32 R45, -RZ, R82.H0_H0 ;  /* 0x20000052ff2d7230 */ /* 0x000fe40000004100 */
        /* <DEDUP_REMOVED lines=16> */
.L_x_4756:
[----:B------:R-:W-:Y:S05]  /*61a0*/  BSYNC B2 ;  /* 0x0000000000027941 */ /* 0x000fea0003800000 */
.L_x_4755:
[----:B--2---:R1:W-:Y:S02]  /*61b0*/  STG.E.128 desc[UR46][R36.64+0x100], R32 ;  /* 0x0001002024007986 */ /* 0x0043e4000c101d2e */
.L_x_4754:
[----:B------:R-:W-:Y:S05]  /*61c0*/  BSYNC B1 ;  /* 0x0000000000017941 */ /* 0x000fea0003800000 */
.L_x_4753:
        /* <DEDUP_REMOVED lines=47> */
.L_x_4758:
[----:B------:R-:W-:Y:S05]  /*64c0*/  BSYNC B1 ;  /* 0x0000000000017941 */ /* 0x000fea0003800000 */
.L_x_4757:
[----:B--2---:R1:W-:Y:S01]  /*64d0*/  STG.E.128 desc[UR46][R36.64+0x140], R32 ;  /* 0x0001402024007986 */ /* 0x0043e2000c101d2e */
[----:B------:R-:W-:Y:S05]  /*64e0*/  BRA `(.L_x_4736) ;  /* 0x0000003c00d07947 */ /* 0x000fea0003800000 */
.L_x_4704:
        /* <DEDUP_REMOVED lines=22> */
[----:B------:R-:W-:Y:S02]  /*6650*/  LEA R56, P2, R32, UR4, 0x1 ;  /* 0x0000000420387c11 */ /* 0x000fe4000f8408ff */
[----:B------:R-:W-:-:S02]  /*6660*/  CS2R R52, SRZ ;  /* 0x0000000000347805 */ /* 0x000fc4000001ff00 */
        /* <DEDUP_REMOVED lines=23> */
.L_x_4760:
[----:B------:R-:W-:Y:S05]  /*67e0*/  BSYNC B1 ;  /* 0x0000000000017941 */ /* 0x000fea0003800000 */
.L_x_4759:
[----:B------:R-:W-:Y:S01]  /*67f0*/  ISETP.GE.AND P3, PT, R219, R30, PT ;  /* 0x0000001edb00720c */ /* 0x000fe20003f66270 */
[----:B------:R-:W-:Y:S01]  /*6800*/  BSSY B1, `(.L_x_4761) ;  /* 0x000002e000017945 */ /* 0x000fe20003800000 */
[----:B0-----:R-:W-:Y:S02]  /*6810*/  CS2R R56, SRZ ;  /* 0x0000000000387805 */ /* 0x001fe4000001ff00 */
        /* <DEDUP_REMOVED lines=44> */
.L_x_4762:
[----:B------:R-:W-:Y:S05]  /*6ae0*/  BSYNC B1 ;  /* 0x0000000000017941 */ /* 0x000fea0003800000 */
.L_x_4761:
[----:B------:R-:W2:Y:S01]  /*6af0*/  LDL R31, [R1+0x38] ;  /* 0x00003800011f7983 */ /* 0x000ea20000100800 */
[----:B0-----:R-:W-:Y:S01]  /*6b00*/  IMAD.MOV.U32 R80, RZ, RZ, R33 ;  /* 0x000000ffff507224 */ /* 0x001fe200078e0021 */
[----:B------:R-:W-:Y:S01]  /*6b10*/  PRMT R173, R85, 0x7610, R173 ;  /* 0x0000761055ad7816 */ /* 0x000fe200000000ad */
        /* <DEDUP_REMOVED lines=9> */
[----:B------:R-:W-:-:S03]  /*6bb0*/  IMAD.MOV.U32 R80, RZ, RZ, R40 ;  /* 0x000000ffff507224 */ /* 0x000fc600078e0028 */
[----:B------:R-:W-:Y:S01]  /*6bc0*/  PRMT R179, R179, 0x5410, R82 ;  /* 0x00005410b3b37816 */ /* 0x000fe20000000052 */
[----:B------:R-:W-:Y:S01]  /*6bd0*/  IMAD.MOV.U32 R82, RZ, RZ, R46 ;  /* 0x000000ffff527224 */ /* 0x000fe200078e002e */
[----:B------:R-:W-:Y:S01]  /*6be0*/  PRMT R180, R81, 0x5410, R80 ;  /* 0x0000541051b47816 */ /* 0x000fe20000000050 */
[----:B------:R-:W-:Y:S02]  /*6bf0*/  IMAD.MOV.U32 R80, RZ, RZ, R44 ;  /* 0x000000ffff507224 */ /* 0x000fe400078e002c */
[----:B------:R-:W-:-:S03]  /*6c00*/  IMAD.MOV.U32 R81, RZ, RZ, R47 ;  /* 0x000000ffff517224 */ /* 0x000fc600078e002f */
        /* <DEDUP_REMOVED lines=10> */
[----:B-----5:R-:W-:Y:S02]  /*6cb0*/  IMAD.MOV.U32 R80, RZ, RZ, R56 ;  /* 0x000000ffff507224 */ /* 0x020fe400078e0038 */
[----:B------:R-:W-:Y:S01]  /*6cc0*/  IMAD.MOV.U32 R81, RZ, RZ, R59 ;  /* 0x000000ffff517224 */ /* 0x000fe200078e003b */
[----:B--2---:R-:W-:Y:S02]  /*6cd0*/  R2UR UR4, R31 ;  /* 0x000000001f0472ca */ /* 0x004fe400000e0000 */
[----:B------:R-:W-:-:S04]  /*6ce0*/  MOV R31, R32 ;  /* 0x00000020001f7202 */ /* 0x000fc80000000f00 */
[----:B------:R-:W-:Y:S01]  /*6cf0*/  PRMT R171, R86, 0x5410, R31 ;  /* 0x0000541056ab7816 */ /* 0x000fe2000000001f */
[----:B------:R-:W-:-:S05]  /*6d00*/  IMAD.MOV.U32 R31, RZ, RZ, R38 ;  /* 0x000000ffff1f7224 */ /* 0x000fca00078e0026 */
[----:B------:R-:W-:Y:S01]  /*6d10*/  PRMT R176, R31, 0x7610, R176 ;  /* 0x000076101fb07816 */ /* 0x000fe200000000b0 */
[----:B------:R-:W-:Y:S01]  /*6d20*/  IMAD.MOV.U32 R31, RZ, RZ, R41 ;  /* 0x000000ffff1f7224 */ /* 0x000fe200078e0029 */
[----:B------:R-:W-:Y:S02]  /*6d30*/  UISETP.NE.AND UP0, UPT, UR4, 0x3, UPT ;  /* 0x000000030400788c */ /* 0x000fe4000bf05270 */
[----:B------:R-:W-:Y:S01]  /*6d40*/  PRMT R176, R176, 0x5410, R82 ;  /* 0x00005410b0b07816 */ /* 0x000fe20000000052 */
[----:B------:R-:W-:Y:S01]  /*6d50*/  IMAD.MOV.U32 R82, RZ, RZ, R53 ;  /* 0x000000ffff527224 */ /* 0x000fe200078e0035 */
[----:B------:R-:W-:Y:S01]  /*6d60*/  PRMT R164, R31, 0x7610, R164 ;  /* 0x000076101fa47816 */ /* 0x000fe200000000a4 */
[----:B------:R-:W-:Y:S01]  /*6d70*/  IMAD.MOV.U32 R31, RZ, RZ, R45 ;  /* 0x000000ffff1f7224 */ /* 0x000fe200078e002d */
[----:B------:R-:W-:Y:S02]  /*6d80*/  PLOP3.LUT P2, PT, PT, PT, UP0, 0x80, 0x0 ;  /* 0x000000000000781c */ /* 0x000fe40003f4f008 */
[----:B------:R-:W-:Y:S01]  /*6d90*/  PRMT R161, R82, 0x7610, R161 ;  /* 0x0000761052a17816 */ /* 0x000fe200000000a1 */
[----:B------:R-:W-:Y:S01]  /*6da0*/  IMAD.MOV.U32 R82, RZ, RZ, R58 ;  /* 0x000000ffff527224 */ /* 0x000fe200078e003a */
[----:B------:R-:W-:Y:S01]  /*6db0*/  PRMT R174, R174, 0x5410, R31 ;  /* 0x00005410aeae7816 */ /* 0x000fe2000000001f */
[----:B------:R-:W-:-:S03]  /*6dc0*/  IMAD.MOV.U32 R31, RZ, RZ, R49 ;  /* 0x000000ffff1f7224 */ /* 0x000fc600078e0031 */
[----:B------:R-:W-:Y:S02]  /*6dd0*/  PRMT R153, R82, 0x5410, R81 ;  /* 0x0000541052997816 */ /* 0x000fe40000000051 */
        /* <DEDUP_REMOVED lines=37> */
.L_x_4763:
[----:B------:R-:W-:Y:S01]  /*7030*/  IMAD R31, R17, 0x8, R16 ;  /* 0x00000008111f7824 */ /* 0x000fe200078e0210 */
[----:B------:R-:W-:Y:S01]  /*7040*/  SHF.L.U32 R88, R201, 0x1f, RZ ;  /* 0x0000001fc9587819 */ /* 0x000fe200000006ff */
[----:B------:R-:W0:Y:S01]  /*7050*/  LDC R145, c[0x0][0x2f4] ;  /* 0x0000bd00ff917b82 */ /* 0x000e220000000800 */
[----:B------:R-:W-:Y:S01]  /*7060*/  BSSY B1, `(.L_x_4764) ;  /* 0x0000005000017945 */ /* 0x000fe20003800000 */
[----:B------:R-:W-:Y:S01]  /*7070*/  IMAD.MOV.U32 R125, RZ, RZ, R84 ;  /* 0x000000ffff7d7224 */ /* 0x000fe200078e0054 */
[----:B------:R-:W1:Y:S05]  /*7080*/  SYNCS.PHASECHK.TRANS64.TRYWAIT P5, [R31+URZ+0x30890], R88 ;  /* 0x030890581f0075a7 */ /* 0x000e6a00080a017f */
[----:B------:R-:W2:Y:S01]  /*7090*/  LDC.64 R126, c[0x0][0x300] ;  /* 0x0000c000ff7e7b82 */ /* 0x000ea20000000a00 */
[----:B-1----:R-:W-:Y:S05]  /*70a0*/  @!P5 BRA `(.L_x_4765) ;  /* 0x0000025400c4d947 */ /* 0x002fea0003800000 */
.L_x_5168:
[----:B------:R-:W-:Y:S05]  /*70b0*/  BSYNC B1 ;  /* 0x0000000000017941 */ /* 0x000fea0003800000 */
.L_x_4764:
[----:B------:R-:W-:Y:S01]  /*70c0*/  BSSY B1, `(.L_x_4766) ;  /* 0x0000187000017945 */ /* 0x000fe20003800000 */
[----:B0-----:R-:W-:-:S03]  /*70d0*/  IADD3 R148, -R130, R145, RZ ;  /* 0x0000009182947210 */ /* 0x001fc60007ffe1ff */
        /* <DEDUP_REMOVED lines=53> */
[----:B------:R-:W-:Y:S02]  /*7430*/  HADD2.F32 R162, -RZ, R180.H0_H0 ;  /* 0x200000b4ffa27230 */ /* 0x000fe40000004100 */
[----:B------:R-:W-:Y:S01]  /*7440*/  FFMA.FTZ R41, R52, R41, R164 ;  /* 0x0000002934297223 */ /* 0x000fe200000100a4 */
[----:B------:R-:W-:Y:S02]  /*7450*/  IMAD.MOV.U32 R52, RZ, RZ, R83 ;  /* 0x000000ffff347224 */ /* 0x000fe400078e0053 */
[----:B------:R-:W-:Y:S01]  /*7460*/  HADD2.F32 R164, -RZ, R182.H0_H0 ;  /* 0x200000b6ffa47230 */ /* 0x000fe20000004100 */
        /* <DEDUP_REMOVED lines=13> */
[--C-:B------:R-:W-:Y:S01]  /*7540*/  SHF.R.U64 R43, R54, 0x10, R55.reuse ;  /* 0x00000010362b7819 */ /* 0x100fe20000001237 */
[----:B------:R-:W-:Y:S01]  /*7550*/  HADD2.F32 R54, -RZ, R87.H1_H1 ;  /* 0x30000057ff367230 */ /* 0x000fe20000004100 */
[----:B------:R-:W-:Y:S01]  /*7560*/  SHF.R.U32.HI R55, RZ, 0x10, R55 ;  /* 0x00000010ff377819 */ /* 0x000fe20000011637 */
[----:B------:R-:W-:Y:S02]  /*7570*/  HADD2.F32 R87, -RZ, R83.H0_H0 ;  /* 0x20000053ff577230 */ /* 0x000fe40000004100 */
[----:B------:R-:W-:Y:S02]  /*7580*/  HADD2.F32 R43, -RZ, R43.H0_H0 ;  /* 0x2000002bff2b7230 */ /* 0x000fe40000004100 */
[----:B------:R-:W-:-:S05]  /*7590*/  HADD2.F32 R55, -RZ, R55.H0_H0 ;  /* 0x20000037ff377230 */ /* 0x000fca0000004100 */
[----:B------:R-:W-:-:S04]  /*75a0*/  FMUL.FTZ R83, R54, R55 ;  /* 0x0000003736537220 */ /* 0x000fc80000410000 */
[C---:B------:R-:W-:Y:S01]  /*75b0*/  FFMA.FTZ R83, R52.reuse, R87, -R83 ;  /* 0x0000005734537223 */ /* 0x040fe20000010853 */
[----:B------:R-:W-:Y:S01]  /*75c0*/  FMUL.FTZ R52, R52, R55 ;  /* 0x0000003734347220 */ /* 0x000fe20000410000 */
[----:B------:R-:W-:-:S03]  /*75d0*/  HADD2.F32 R55, -RZ, R180.H1_H1 ;  /* 0x300000b4ff377230 */ /* 0x000fc60000004100 */
[----:B------:R-:W-:Y:S01]  /*75e0*/  FFMA.FTZ R52, R54, R87, R52 ;  /* 0x0000005736347223 */ /* 0x000fe20000010034 */
[----:B------:R-:W-:Y:S01]  /*75f0*/  HADD2.F32 R54, -RZ, R84.H0_H0 ;  /* 0x20000054ff367230 */ /* 0x000fe20000004100 */
[----:B------:R-:W-:Y:S01]  /*7600*/  F2FP.F16.F32.PACK_AB R83, R83, R165 ;  /* 0x000000a55353723e */ /* 0x000fe200000000ff */
[--C-:B------:R-:W-:Y:S02]  /*7610*/  HADD2.F32 R87, -RZ, R80.reuse.H0_H0 ;  /* 0x20000050ff577230 */ /* 0x100fe40000004100 */
[----:B------:R-:W-:Y:S02]  /*7620*/  HADD2.F32 R80, -RZ, R80.H1_H1 ;  /* 0x30000050ff507230 */ /* 0x000fe40000004100 */
[-C--:B------:R-:W-:Y:S01]  /*7630*/  FMUL.FTZ R162, R54, R164.reuse ;  /* 0x000000a436a27220 */ /* 0x080fe20000410000 */
[----:B------:R-:W-:Y:S01]  /*7640*/  F2FP.F16.F32.PACK_AB R52, R52, R163 ;  /* 0x000000a33434723e */ /* 0x000fe200000000ff */
[C---:B------:R-:W-:Y:S02]  /*7650*/  FMUL.FTZ R164, R87.reuse, R164 ;  /* 0x000000a457a47220 */ /* 0x040fe40000410000 */
[----:B------:R-:W-:-:S02]  /*7660*/  FFMA.FTZ R162, R87, R55, -R162 ;  /* 0x0000003757a27223 */ /* 0x000fc400000108a2 */
[----:B------:R-:W-:Y:S01]  /*7670*/  FFMA.FTZ R164, R54, R55, R164 ;  /* 0x0000003736a47223 */ /* 0x000fe200000100a4 */
[----:B------:R-:W-:Y:S02]  /*7680*/  HADD2.F32 R54, -RZ, R84.H1_H1 ;  /* 0x30000054ff367230 */ /* 0x000fe40000004100 */
[----:B------:R-:W-:Y:S02]  /*7690*/  HADD2.F32 R55, -RZ, R40.H0_H0 ;  /* 0x20000028ff377230 */ /* 0x000fe40000004100 */
[--C-:B------:R-:W-:Y:S02]  /*76a0*/  HADD2.F32 R84, -RZ, R82.reuse.H0_H0 ;  /* 0x20000052ff547230 */ /* 0x100fe40000004100 */
[-C--:B------:R-:W-:Y:S01]  /*76b0*/  FMUL.FTZ R40, R54, R161.reuse ;  /* 0x000000a136287220 */ /* 0x080fe20000410000 */
[C---:B------:R-:W-:Y:S01]  /*76c0*/  FMUL.FTZ R161, R80.reuse, R161 ;  /* 0x000000a150a17220 */ /* 0x040fe20000410000 */
[----:B------:R-:W-:Y:S02]  /*76d0*/  HADD2.F32 R82, -RZ, R82.H1_H1 ;  /* 0x30000052ff527230 */ /* 0x000fe40000004100 */
[-C--:B------:R-:W-:Y:S01]  /*76e0*/  FFMA.FTZ R40, R80, R55.reuse, -R40 ;  /* 0x0000003750287223 */ /* 0x080fe20000010828 */
[----:B------:R-:W-:Y:S01]  /*76f0*/  FFMA.FTZ R54, R54, R55, R161 ;  /* 0x0000003736367223 */ /* 0x000fe200000100a1 */
[----:B------:R-:W-:-:S02]  /*7700*/  HADD2.F32 R161, -RZ, R181.H1_H1 ;  /* 0x300000b5ffa17230 */ /* 0x000fc40000004100 */
[--C-:B------:R-:W-:Y:S01]  /*7710*/  HADD2.F32 R55, -RZ, R86.reuse.H0_H0 ;  /* 0x20000056ff377230 */ /* 0x100fe20000004100 */
[----:B------:R-:W-:Y:S01]  /*7720*/  F2FP.F16.F32.PACK_AB R40, R40, R162 ;  /* 0x000000a22828723e */ /* 0x000fe200000000ff */
[----:B------:R-:W-:Y:S01]  /*7730*/  HADD2.F32 R80, -RZ, R179.H1_H1 ;  /* 0x300000b3ff507230 */ /* 0x000fe20000004100 */
[----:B------:R-:W-:Y:S01]  /*7740*/  F2FP.F16.F32.PACK_AB R54, R54, R164 ;  /* 0x000000a43636723e */ /* 0x000fe200000000ff */
[----:B------:R-:W-:Y:S02]  /*7750*/  HADD2.F32 R86, -RZ, R86.H1_H1 ;  /* 0x30000056ff567230 */ /* 0x000fe40000004100 */
[-C--:B------:R-:W-:Y:S01]  /*7760*/  FMUL.FTZ R87, R55, R161.reuse ;  /* 0x000000a137577220 */ /* 0x080fe20000410000 */
[----:B------:R-:W-:-:S03]  /*7770*/  FMUL.FTZ R161, R84, R161 ;  /* 0x000000a154a17220 */ /* 0x000fc60000410000 */
[-C--:B------:R-:W-:Y:S01]  /*7780*/  FFMA.FTZ R87, R84, R80.reuse, -R87 ;  /* 0x0000005054577223 */ /* 0x080fe20000010857 */
[----:B------:R-:W-:Y:S01]  /*7790*/  FFMA.FTZ R161, R55, R80, R161 ;  /* 0x0000005037a17223 */ /* 0x000fe200000100a1 */
[-C--:B------:R-:W-:Y:S01]  /*77a0*/  FMUL.FTZ R55, R86, R43.reuse ;  /* 0x0000002b56377220 */ /* 0x080fe20000410000 */
[C---:B------:R-:W-:Y:S01]  /*77b0*/  FMUL.FTZ R43, R82.reuse, R43 ;  /* 0x0000002b522b7220 */ /* 0x040fe20000410000 */
[----:B------:R-:W-:Y:S02]  /*77c0*/  IMAD.MOV.U32 R80, RZ, RZ, R40 ;  /* 0x000000ffff507224 */ /* 0x000fe400078e0028 */
[-C--:B------:R-:W-:Y:S01]  /*77d0*/  FFMA.FTZ R55, R82, R42.reuse, -R55 ;  /* 0x0000002a52377223 */ /* 0x080fe20000010837 */
[----:B------:R-:W-:Y:S01]  /*77e0*/  FFMA.FTZ R43, R86, R42, R43 ;  /* 0x0000002a562b7223 */ /* 0x000fe2000001002b */
[----:B------:R-:W-:-:S03]  /*77f0*/  IMAD.MOV.U32 R84, RZ, RZ, R54 ;  /* 0x000000ffff547224 */ /* 0x000fc600078e0036 */
[----:B------:R-:W-:Y:S01]  /*7800*/  F2FP.F16.F32.PACK_AB R55, R55, R87 ;  /* 0x000000573737723e */ /* 0x000fe200000000ff */
[----:B------:R-:W-:Y:S01]  /*7810*/  IMAD.MOV.U32 R87, RZ, RZ, R52 ;  /* 0x000000ffff577224 */ /* 0x000fe200078e0034 */
[----:B------:R-:W-:-:S03]  /*7820*/  F2FP.F16.F32.PACK_AB R43, R43, R161 ;  /* 0x000000a12b2b723e */ /* 0x000fc600000000ff */
[----:B------:R-:W-:Y:S02]  /*7830*/  IMAD.MOV.U32 R82, RZ, RZ, R55 ;  /* 0x000000ffff527224 */ /* 0x000fe400078e0037 */
[----:B------:R-:W-:-:S07]  /*7840*/  IMAD.MOV.U32 R86, RZ, RZ, R43 ;  /* 0x000000ffff567224 */ /* 0x000fce00078e002b */
.L_x_4771:
[----:B------:R-:W-:Y:S05]  /*7850*/  BSYNC B3 ;  /* 0x0000000000037941 */ /* 0x000fea0003800000 */
.L_x_4770:
        /* <DEDUP_REMOVED lines=12> */
.L_x_4769:
[----:B------:R-:W-:Y:S05]  /*7920*/  BSYNC B2 ;  /* 0x0000000000027941 */ /* 0x000fea0003800000 */
.L_x_4768:
        /* <DEDUP_REMOVED lines=114> */
.L_x_4775:
[----:B------:R-:W-:Y:S05]  /*8050*/  BSYNC B3 ;  /* 0x0000000000037941 */ /* 0x000fea0003800000 */
.L_x_4774:
        /* <DEDUP_REMOVED lines=12> */
.L_x_4773:
[----:B------:R-:W-:Y:S05]  /*8120*/  BSYNC B2 ;  /* 0x0000000000027941 */ /* 0x000fea0003800000 */
.L_x_4772:
[----:B------:R-:W-:-:S13]  /*8130*/  ISETP.NE.AND P4, PT, R20, RZ, PT ;  /* 0x000000ff1400720c */ /* 0x000fda0003f85270 */
[----:B------:R-:W-:Y:S05]  /*8140*/  @!P4 BRA `(.L_x_4767) ;  /* 0x0000000400f8c947 */ /* 0x000fea0003800000 */
[----:B------:R-:W-:Y:S01]  /*8150*/  LOP3.LUT P6, RZ, R18, 0x1, RZ, 0xc0, !PT ;  /* 0x0000000112ff7812 */ /* 0x000fe200078cc0ff */
[----:B------:R-:W-:Y:S01]  /*8160*/  BSSY B2, `(.L_x_4776) ;  /* 0x0000072000027945 */ /* 0x000fe20003800000 */
[----:B------:R-:W-:Y:S02]  /*8170*/  IADD3 R48, P4, P5, R106, R128, R13 ;  /* 0x000000806a307210 */ /* 0x000fe40007d9e00d */
[----:B---3--:R-:W-:Y:S02]  /*8180*/  SEL R36, R130, R148, !P6 ;  /* 0x0000009482247207 */ /* 0x008fe40007000000 */
[----:B------:R-:W-:Y:S02]  /*8190*/  IADD3.X R49, R4, R152, R112, P4, P5 ;  /* 0x0000009804317210 */ /* 0x000fe400027ea470 */
[----:B------:R-:W-:Y:S02]  /*81a0*/  SHF.R.S32.HI R37, RZ, 0x1f, R36 ;  /* 0x0000001fff257819 */ /* 0x000fe40000011424 */
[----:B------:R-:W-:-:S02]  /*81b0*/  ISETP.GE.AND P4, PT, R199, R121, PT ;  /* 0x00000079c700720c */ /* 0x000fc40003f86270 */
        /* <DEDUP_REMOVED lines=11> */
[----:B--2---:R-:W-:-:S03]  /*8270*/  IMAD R40, R17, 0x4800, R37 ;  /* 0x0000480011287824 */ /* 0x004fc600078e0225 */
[----:B------:R-:W-:Y:S01]  /*8280*/  LEA R36, R36, R16, 0x1 ;  /* 0x0000001024247211 */ /* 0x000fe200078e08ff */
[----:B------:R-:W-:-:S05]  /*8290*/  IMAD R40, R40, 0x2, R16 ;  /* 0x0000000228287824 */ /* 0x000fca00078e0210 */
[----:B------:R-:W0:Y:S04]  /*82a0*/  LDS.128 R36, [R36+0x1e400] ;  /* 0x01e4000024247984 */ /* 0x000e280000000c00 */
[----:B------:R-:W2:Y:S01]  /*82b0*/  LDS.128 R40, [R40+0x1e400] ;  /* 0x01e4000028287984 */ /* 0x000ea20000000c00 */
[----:B------:R-:W-:Y:S05]  /*82c0*/  @P4 BRA `(.L_x_4777) ;  /* 0x00000004006c4947 */ /* 0x000fea0003800000 */
[----:B--2---:R-:W-:Y:S01]  /*82d0*/  IMAD.MOV.U32 R53, RZ, RZ, R41 ;  /* 0x000000ffff357224 */ /* 0x004fe200078e0029 */
[----:B------:R-:W-:Y:S01]  /*82e0*/  SHF.R.U64 R44, R44, 0x10, R45 ;  /* 0x000000102c2c7819 */ /* 0x000fe2000000122d */
[----:B0-----:R-:W-:Y:S01]  /*82f0*/  IMAD.MOV.U32 R41, RZ, RZ, R37 ;  /* 0x000000ffff297224 */ /* 0x001fe200078e0025 */
[----:B------:R-:W-:Y:S01]  /*8300*/  SHF.R.U64 R32, R32, 0x10, R33 ;  /* 0x0000001020207819 */ /* 0x000fe20000001221 */
[--C-:B------:R-:W-:Y:S01]  /*8310*/  HADD2.F32 R54, -RZ, R174.reuse.H1_H1 ;  /* 0x300000aeff367230 */ /* 0x100fe20000004100 */
        /* <DEDUP_REMOVED lines=8> */
[----:B------:R-:W-:Y:S02]  /*83a0*/  HADD2.F32 R80, -RZ, R173.H1_H1 ;  /* 0x300000adff507230 */ /* 0x000fe40000004100 */
[-C--:B------:R-:W-:Y:S01]  /*83b0*/  FFMA.FTZ R52, R52, R37.reuse, -R55 ;  /* 0x0000002534347223 */ /* 0x080fe20000010837 */
[----:B------:R-:W-:Y:S02]  /*83c0*/  HADD2.F32 R44, -RZ, R44.H0_H0 ;  /* 0x2000002cff2c7230 */ /* 0x000fe40000004100 */
        /* <DEDUP_REMOVED lines=13> */
[----:B------:R-:W-:-:S02]  /*84a0*/  IMAD.MOV.U32 R53, RZ, RZ, R43 ;  /* 0x000000ffff357224 */ /* 0x000fc400078e002b */
[----:B------:R-:W-:Y:S01]  /*84b0*/  HADD2.F32 R43, -RZ, R39.H0_H0 ;  /* 0x20000027ff2b7230 */ /* 0x000fe20000004100 */
[----:B------:R-:W-:Y:S01]  /*84c0*/  F2FP.F16.F32.PACK_AB R41, R41, R52 ;  /* 0x000000342929723e */ /* 0x000fe200000000ff */
[----:B------:R-:W-:Y:S01]  /*84d0*/  HADD2.F32 R55, -RZ, R173.H0_H0 ;  /* 0x200000adff377230 */ /* 0x000fe20000004100 */
[----:B------:R-:W-:Y:S01]  /*84e0*/  F2FP.F16.F32.PACK_AB R51, R37, R51 ;  /* 0x000000332533723e */ /* 0x000fe200000000ff */
[--C-:B------:R-:W-:Y:S02]  /*84f0*/  HADD2.F32 R54, -RZ, R53.reuse.H0_H0 ;  /* 0x20000035ff367230 */ /* 0x100fe40000004100 */
[----:B------:R-:W-:Y:S02]  /*8500*/  HADD2.F32 R53, -RZ, R53.H1_H1 ;  /* 0x30000035ff357230 */ /* 0x000fe40000004100 */
[----:B------:R-:W-:Y:S02]  /*8510*/  HADD2.F32 R39, -RZ, R39.H1_H1 ;  /* 0x30000027ff277230 */ /* 0x000fe40000004100 */
[-C--:B------:R-:W-:Y:S01]  /*8520*/  FMUL.FTZ R81, R54, R80.reuse ;  /* 0x0000005036517220 */ /* 0x080fe20000410000 */
[----:B------:R-:W-:Y:S01]  /*8530*/  FMUL.FTZ R80, R43, R80 ;  /* 0x000000502b507220 */ /* 0x000fe20000410000 */
[----:B------:R-:W-:-:S02]  /*8540*/  HADD2.F32 R46, -RZ, R46.H0_H0 ;  /* 0x2000002eff2e7230 */ /* 0x000fc40000004100 */
[-C--:B------:R-:W-:Y:S01]  /*8550*/  FFMA.FTZ R43, R43, R55.reuse, -R81 ;  /* 0x000000372b2b7223 */ /* 0x080fe20000010851 */
[----:B------:R-:W-:Y:S01]  /*8560*/  FFMA.FTZ R80, R54, R55, R80 ;  /* 0x0000003736507223 */ /* 0x000fe20000010050 */
[----:B------:R-:W-:Y:S01]  /*8570*/  SHF.R.U32.HI R54, RZ, 0x10, R47 ;  /* 0x00000010ff367819 */ /* 0x000fe2000001162f */
[----:B------:R-:W-:Y:S01]  /*8580*/  HADD2.F32 R34, -RZ, R34.H0_H0 ;  /* 0x20000022ff227230 */ /* 0x000fe20000004100 */
[----:B------:R-:W-:Y:S01]  /*8590*/  SHF.R.U32.HI R55, RZ, 0x10, R35 ;  /* 0x00000010ff377819 */ /* 0x000fe20000011623 */
[----:B------:R-:W-:Y:S02]  /*85a0*/  IMAD.MOV.U32 R37, RZ, RZ, R41 ;  /* 0x000000ffff257224 */ /* 0x000fe400078e0029 */
[----:B------:R-:W-:Y:S02]  /*85b0*/  HADD2.F32 R54, -RZ, R54.H0_H0 ;  /* 0x20000036ff367230 */ /* 0x000fe40000004100 */
[----:B------:R-:W-:Y:S02]  /*85c0*/  HADD2.F32 R55, -RZ, R55.H0_H0 ;  /* 0x20000037ff377230 */ /* 0x000fe40000004100 */
[----:B------:R-:W-:-:S02]  /*85d0*/  IMAD.MOV.U32 R41, RZ, RZ, R51 ;  /* 0x000000ffff297224 */ /* 0x000fc400078e0033 */
[-C--:B------:R-:W-:Y:S01]  /*85e0*/  FMUL.FTZ R81, R53, R54.reuse ;  /* 0x0000003635517220 */ /* 0x080fe20000410000 */
[----:B------:R-:W-:-:S03]  /*85f0*/  FMUL.FTZ R54, R39, R54 ;  /* 0x0000003627367220 */ /* 0x000fc60000410000 */
[-C--:B------:R-:W-:Y:S01]  /*8600*/  FFMA.FTZ R81, R39, R55.reuse, -R81 ;  /* 0x0000003727517223 */ /* 0x080fe20000010851 */
[--C-:B------:R-:W-:Y:S02]  /*8610*/  HADD2.F32 R39, -RZ, R40.reuse.H0_H0 ;  /* 0x20000028ff277230 */ /* 0x100fe40000004100 */
[----:B------:R-:W-:Y:S01]  /*8620*/  FFMA.FTZ R54, R53, R55, R54 ;  /* 0x0000003735367223 */ /* 0x000fe20000010036 */
[----:B------:R-:W-:Y:S02]  /*8630*/  HADD2.F32 R40, -RZ, R40.H1_H1 ;  /* 0x30000028ff287230 */ /* 0x000fe40000004100 */
[--C-:B------:R-:W-:Y:S01]  /*8640*/  HADD2.F32 R53, -RZ, R172.reuse.H1_H1 ;  /* 0x300000acff357230 */ /* 0x100fe20000004100 */
[----:B------:R-:W-:Y:S01]  /*8650*/  F2FP.F16.F32.PACK_AB R43, R81, R43 ;  /* 0x0000002b512b723e */ /* 0x000fe200000000ff */
[----:B------:R-:W-:Y:S02]  /*8660*/  HADD2.F32 R55, -RZ, R171.H1_H1 ;  /* 0x300000abff377230 */ /* 0x000fe40000004100 */
[-C--:B------:R-:W-:Y:S01]  /*8670*/  FMUL.FTZ R33, R40, R44.reuse ;  /* 0x0000002c28217220 */ /* 0x080fe20000410000 */
[C---:B------:R-:W-:Y:S01]  /*8680*/  FMUL.FTZ R44, R36.reuse, R44 ;  /* 0x0000002c242c7220 */ /* 0x040fe20000410000 */
[-C--:B------:R-:W-:Y:S01]  /*8690*/  FMUL.FTZ R82, R39, R53.reuse ;  /* 0x0000003527527220 */ /* 0x080fe20000410000 */
[----:B------:R-:W-:Y:S01]  /*86a0*/  FMUL.FTZ R53, R45, R53 ;  /* 0x000000352d357220 */ /* 0x000fe20000410000 */
[-C--:B------:R-:W-:Y:S01]  /*86b0*/  FFMA.FTZ R33, R36, R32.reuse, -R33 ;  /* 0x0000002024217223 */ /* 0x080fe20000010821 */
[----:B------:R-:W-:Y:S01]  /*86c0*/  FFMA.FTZ R44, R40, R32, R44 ;  /* 0x00000020282c7223 */ /* 0x000fe2000001002c */
[----:B------:R-:W-:-:S02]  /*86d0*/  HADD2.F32 R172, -RZ, R172.H0_H0 ;  /* 0x200000acffac7230 */ /* 0x000fc40000004100 */
[-C--:B------:R-:W-:Y:S01]  /*86e0*/  FFMA.FTZ R53, R39, R55.reuse, R53 ;  /* 0x0000003727357223 */ /* 0x080fe20000010035 */
[----:B------:R-:W-:Y:S02]  /*86f0*/  HADD2.F32 R32, -RZ, R42.H0_H0 ;  /* 0x2000002aff207230 */ /* 0x000fe40000004100 */
[----:B------:R-:W-:Y:S01]  /*8700*/  FFMA.FTZ R82, R45, R55, -R82 ;  /* 0x000000372d527223 */ /* 0x000fe20000010852 */
[----:B------:R-:W-:Y:S01]  /*8710*/  HADD2.F32 R36, -RZ, R38.H0_H0 ;  /* 0x20000026ff247230 */ /* 0x000fe20000004100 */
[----:B------:R-:W-:Y:S01]  /*8720*/  F2FP.F16.F32.PACK_AB R54, R54, R80 ;  /* 0x000000503636723e */ /* 0x000fe200000000ff */
[----:B------:R-:W-:Y:S02]  /*8730*/  HADD2.F32 R171, -RZ, R171.H0_H0 ;  /* 0x200000abffab7230 */ /* 0x000fe40000004100 */
[-C--:B------:R-:W-:Y:S01]  /*8740*/  FMUL.FTZ R39, R32, R172.reuse ;  /* 0x000000ac20277220 */ /* 0x080fe20000410000 */
[----:B------:R-:W-:Y:S02]  /*8750*/  HADD2.F32 R42, -RZ, R42.H1_H1 ;  /* 0x3000002aff2a7230 */ /* 0x000fe40000004100 */
[----:B------:R-:W-:Y:S01]  /*8760*/  FMUL.FTZ R172, R36, R172 ;  /* 0x000000ac24ac7220 */ /* 0x000fe20000410000 */
[----:B------:R-:W-:-:S02]  /*8770*/  HADD2.F32 R38, -RZ, R38.H1_H1 ;  /* 0x30000026ff267230 */ /* 0x000fc40000004100 */
[-C--:B------:R-:W-:Y:S01]  /*8780*/  FFMA.FTZ R39, R36, R171.reuse, -R39 ;  /* 0x000000ab24277223 */ /* 0x080fe20000010827 */
[----:B------:R-:W-:Y:S01]  /*8790*/  F2FP.F16.F32.PACK_AB R33, R33, R82 ;  /* 0x000000522121723e */ /* 0x000fe200000000ff */
[----:B------:R-:W-:Y:S01]  /*87a0*/  FFMA.FTZ R172, R32, R171, R172 ;  /* 0x000000ab20ac7223 */ /* 0x000fe200000100ac */
[-C--:B------:R-:W-:Y:S01]  /*87b0*/  FMUL.FTZ R32, R42, R46.reuse ;  /* 0x0000002e2a207220 */ /* 0x080fe20000410000 */
[----:B------:R-:W-:Y:S01]  /*87c0*/  FMUL.FTZ R46, R38, R46 ;  /* 0x0000002e262e7220 */ /* 0x000fe20000410000 */
[----:B------:R-:W-:Y:S01]  /*87d0*/  F2FP.F16.F32.PACK_AB R44, R44, R53 ;  /* 0x000000352c2c723e */ /* 0x000fe200000000ff */
[----:B------:R-:W-:Y:S02]  /*87e0*/  IMAD.MOV.U32 R36, RZ, RZ, R33 ;  /* 0x000000ffff247224 */ /* 0x000fe400078e0021 */
[-C--:B------:R-:W-:Y:S01]  /*87f0*/  FFMA.FTZ R32, R38, R34.reuse, -R32 ;  /* 0x0000002226207223 */ /* 0x080fe20000010820 */
[----:B------:R-:W-:Y:S01]  /*8800*/  FFMA.FTZ R46, R42, R34, R46 ;  /* 0x000000222a2e7223 */ /* 0x000fe2000001002e */
[----:B------:R-:W-:-:S03]  /*8810*/  IMAD.MOV.U32 R40, RZ, RZ, R44 ;  /* 0x000000ffff287224 */ /* 0x000fc600078e002c */
[----:B------:R-:W-:Y:S02]  /*8820*/  F2FP.F16.F32.PACK_AB R39, R32, R39 ;  /* 0x000000272027723e */ /* 0x000fe400000000ff */
[----:B------:R-:W-:-:S03]  /*8830*/  F2FP.F16.F32.PACK_AB R46, R46, R172 ;  /* 0x000000ac2e2e723e */ /* 0x000fc600000000ff */
[----:B------:R-:W-:Y:S02]  /*8840*/  IMAD.MOV.U32 R38, RZ, RZ, R39 ;  /* 0x000000ffff267224 */ /* 0x000fe400078e0027 */
[----:B------:R-:W-:Y:S02]  /*8850*/  IMAD.MOV.U32 R39, RZ, RZ, R43 ;  /* 0x000000ffff277224 */ /* 0x000fe400078e002b */
[----:B------:R-:W-:Y:S02]  /*8860*/  IMAD.MOV.U32 R42, RZ, RZ, R46 ;  /* 0x000000ffff2a7224 */ /* 0x000fe400078e002e */
[----:B------:R-:W-:-:S07]  /*8870*/  IMAD.MOV.U32 R43, RZ, RZ, R54 ;  /* 0x000000ffff2b7224 */ /* 0x000fce00078e0036 */
.L_x_4777:
[----:B------:R-:W-:Y:S05]  /*8880*/  BSYNC B2 ;  /* 0x0000000000027941 */ /* 0x000fea0003800000 */
.L_x_4776:
        /* <DEDUP_REMOVED lines=10> */
.L_x_4767:
[----:B------:R-:W-:Y:S05]  /*8930*/  BSYNC B1 ;  /* 0x0000000000017941 */ /* 0x000fea0003800000 */
.L_x_4766:
[-C--:B0-2---:R-:W-:Y:S02]  /*8940*/  IMAD R32, R149, R126.reuse, RZ ;  /* 0x0000007e95207224 */ /* 0x085fe400078e02ff */
        /* <DEDUP_REMOVED lines=9> */
[----:B---3--:R-:W-:Y:S02]  /*89e0*/  IADD3 R37, P3, P4, R106, R124, R11 ;  /* 0x0000007c6a257210 */ /* 0x008fe40007c7e00b */
[----:B------:R-:W-:Y:S02]  /*89f0*/  SHF.R.S32.HI R33, RZ, 0x1f, R32 ;  /* 0x0000001fff217819 */ /* 0x000fe40000011420 */
[----:B------:R-:W-:Y:S02]  /*8a00*/  IADD3.X R36, R4, R44, R116, P3, P4 ;  /* 0x0000002c04247210 */ /* 0x000fe40001fe8474 */
[----:B------:R-:W-:Y:S02]  /*8a10*/  LEA.HI R32, R33, R32, RZ, 0x4 ;  /* 0x0000002021207211 */ /* 0x000fe400078f20ff */
[----:B------:R-:W-:-:S02]  /*8a20*/  SHF.R.U32.HI R38, RZ, 0x3, R206 ;  /* 0x00000003ff267819 */ /* 0x000fc400000116ce */
[----:B------:R-:W-:-:S05]  /*8a30*/  LEA.HI.SX32 R32, R32, R119, 0x1c ;  /* 0x0000007720207211 */ /* 0x000fca00078fe2ff */
[----:B------:R-:W-:-:S05]  /*8a40*/  IMAD.SHL.U32 R33, R32, 0x8, RZ ;  /* 0x0000000820217824 */ /* 0x000fca00078e00ff */
[----:B------:R-:W-:-:S13]  /*8a50*/  ISETP.GE.AND P3, PT, R33, R145, PT ;  /* 0x000000912100720c */ /* 0x000fda0003f66270 */
[--C-:B------:R-:W-:Y:S02]  /*8a60*/  @!P3 SHF.R.S32.HI R35, RZ, 0x1f, R33.reuse ;  /* 0x0000001fff23b819 */ /* 0x100fe40000011421 */
[--C-:B------:R-:W-:Y:S02]  /*8a70*/  @!P3 IADD3 R34, P4, P5, R106, R124, R33.reuse ;  /* 0x0000007c6a22b210 */ /* 0x100fe40007d9e021 */
[----:B------:R-:W-:Y:S02]  /*8a80*/  LOP3.LUT R33, R206, 0x38, R33, 0xf8, !PT ;  /* 0x00000038ce217812 */ /* 0x000fe400078ef821 */
[----:B------:R-:W-:Y:S02]  /*8a90*/  @!P3 IADD3.X R35, R4, R44, R35, P4, P5 ;  /* 0x0000002c0423b210 */ /* 0x000fe400027ea423 */
[----:B------:R-:W-:Y:S02]  /*8aa0*/  LEA R40, P4, R37, R114, 0x1 ;  /* 0x0000007225287211 */ /* 0x000fe400078808ff */
[----:B------:R-:W-:-:S02]  /*8ab0*/  LOP3.LUT R33, R33, R38, RZ, 0x3c, !PT ;  /* 0x0000002621217212 */ /* 0x000fc400078e3cff */
[----:B------:R-:W-:Y:S02]  /*8ac0*/  LEA.HI.X R41, R37, R115, R36, 0x1, P4 ;  /* 0x0000007325297211 */ /* 0x000fe400020f0c24 */
[----:B------:R-:W-:-:S04]  /*8ad0*/  @!P3 LEA R42, P4, R34, R114, 0x1 ;  /* 0x00000072222ab211 */ /* 0x000fc800078808ff */
[----:B------:R-:W-:Y:S02]  /*8ae0*/  @!P3 LEA.HI.X R43, R34, R115, R35, 0x1, P4 ;  /* 0x00000073222bb211 */ /* 0x000fe400020f0c23 */
[----:B------:R-:W-:Y:S02]  /*8af0*/  SHF.R.S32.HI R35, RZ, 0x1f, R32 ;  /* 0x0000001fff237819 */ /* 0x000fe40000011420 */
[----:B------:R-:W-:Y:S02]  /*8b00*/  ISETP.GE.AND P4, PT, R22, R121, PT ;  /* 0x000000791600720c */ /* 0x000fe40003f86270 */
[----:B------:R-:W-:-:S04]  /*8b10*/  LEA.HI R35, R35, R32, RZ, 0x3 ;  /* 0x0000002023237211 */ /* 0x000fc800078f18ff */
[----:B------:R-:W-:-:S05]  /*8b20*/  SHF.R.S32.HI R32, RZ, 0x3, R35 ;  /* 0x00000003ff207819 */ /* 0x000fca0000011423 */
[----:B------:R-:W-:-:S04]  /*8b30*/  IMAD R32, R32, 0x1800, R211 ;  /* 0x0000180020207824 */ /* 0x000fc800078e02d3 */
        /* <DEDUP_REMOVED lines=16> */
[----:B------:R-:W-:Y:S01]  /*8c40*/  SHF.R.U64 R48, R78, 0x10, R79 ;  /* 0x000000104e307819 */ /* 0x000fe2000000124f */
[----:B------:R-:W-:Y:S02]  /*8c50*/  HADD2.F32 R49, -RZ, R168.H1_H1 ;  /* 0x300000a8ff317230 */ /* 0x000fe40000004100 */
[----:B------:R-:W-:Y:S01]  /*8c60*/  FMUL.FTZ R53, R51, R50 ;  /* 0x0000003233357220 */ /* 0x000fe20000410000 */
[----:B------:R-:W-:-:S02]  /*8c70*/  HADD2.F32 R76, -RZ, R76.H0_H0 ;  /* 0x2000004cff4c7230 */ /* 0x000fc40000004100 */
[C---:B------:R-:W-:Y:S01]  /*8c80*/  FMUL.FTZ R54, R37.reuse, R50 ;  /* 0x0000003225367220 */ /* 0x040fe20000410000 */
[----:B------:R-:W-:Y:S01]  /*8c90*/  HADD2.F32 R33, -RZ, R33.H1_H1 ;  /* 0x30000021ff217230 */ /* 0x000fe20000004100 */
[----:B------:R-:W-:Y:S01]  /*8ca0*/  SHF.R.U32.HI R78, RZ, 0x10, R79 ;  /* 0x00000010ff4e7819 */ /* 0x000fe2000001164f */
[-C--:B------:R-:W-:Y:S01]  /*8cb0*/  FFMA.FTZ R53, R37, R49.reuse, -R53 ;  /* 0x0000003125357223 */ /* 0x080fe20000010835 */
[----:B------:R-:W-:Y:S01]  /*8cc0*/  FFMA.FTZ R54, R51, R49, R54 ;  /* 0x0000003133367223 */ /* 0x000fe20000010036 */
[--C-:B------:R-:W-:Y:S01]  /*8cd0*/  SHF.R.U64 R47, R66, 0x10, R67.reuse ;  /* 0x00000010422f7819 */ /* 0x100fe20000001243 */
[----:B------:R-:W-:Y:S02]  /*8ce0*/  HADD2.F32 R64, -RZ, R64.H0_H0 ;  /* 0x20000040ff407230 */ /* 0x000fe40000004100 */
[----:B------:R-:W-:Y:S01]  /*8cf0*/  FMUL.FTZ R50, R52, R76 ;  /* 0x0000004c34327220 */ /* 0x000fe20000410000 */
[--C-:B------:R-:W-:Y:S01]  /*8d00*/  HADD2.F32 R49, -RZ, R39.reuse.H0_H0 ;  /* 0x20000027ff317230 */ /* 0x100fe20000004100 */
[----:B------:R-:W-:Y:S01]  /*8d10*/  SHF.R.U32.HI R66, RZ, 0x10, R67 ;  /* 0x00000010ff427819 */ /* 0x000fe20000011643 */
[----:B------:R-:W-:-:S02]  /*8d20*/  HADD2.F32 R51, -RZ, R39.H1_H1 ;  /* 0x30000027ff337230 */ /* 0x000fc40000004100 */
[C---:B------:R-:W-:Y:S01]  /*8d30*/  FMUL.FTZ R76, R33.reuse, R76 ;  /* 0x0000004c214c7220 */ /* 0x040fe20000410000 */
[----:B------:R-:W-:Y:S02]  /*8d40*/  HADD2.F32 R37, -RZ, R169.H1_H1 ;  /* 0x300000a9ff257230 */ /* 0x000fe40000004100 */
[-C--:B------:R-:W-:Y:S01]  /*8d50*/  FFMA.FTZ R50, R33, R64.reuse, -R50 ;  /* 0x0000004021327223 */ /* 0x080fe20000010832 */
[--C-:B------:R-:W-:Y:S02]  /*8d60*/  HADD2.F32 R39, -RZ, R35.reuse.H0_H0 ;  /* 0x20000023ff277230 */ /* 0x100fe40000004100 */
[----:B------:R-:W-:Y:S01]  /*8d70*/  FFMA.FTZ R76, R52, R64, R76 ;  /* 0x00000040344c7223 */ /* 0x000fe2000001004c */
        /* <DEDUP_REMOVED lines=19> */
[----:B------:R-:W-:Y:S01]  /*8eb0*/  FMUL.FTZ R49, R36, R46 ;  /* 0x0000002e24317220 */ /* 0x000fe20000410000 */
        /* <DEDUP_REMOVED lines=30> */
[----:B------:R-:W-:Y:S01]  /*90a0*/  F2FP.F16.F32.PACK_AB R34, R36, R35 ;  /* 0x000000232422723e */ /* 0x000fe200000000ff */
[----:B------:R-:W-:Y:S01]  /*90b0*/  IMAD.MOV.U32 R36, RZ, RZ, R46 ;  /* 0x000000ffff247224 */ /* 0x000fe200078e002e */
[----:B------:R-:W-:Y:S01]  /*90c0*/  F2FP.F16.F32.PACK_AB R37, R76, R54 ;  /* 0x000000364c25723e */ /* 0x000fe200000000ff */
[----:B------:R-:W-:Y:S01]  /*90d0*/  IMAD.MOV.U32 R35, RZ, RZ, R52 ;  /* 0x000000ffff237224 */ /* 0x000fe200078e0034 */
[----:B------:R-:W-:-:S07]  /*90e0*/  F2FP.F16.F32.PACK_AB R38, R48, R169 ;  /* 0x000000a93026723e */ /* 0x000fce00000000ff */
.L_x_4781:
[----:B------:R-:W-:Y:S05]  /*90f0*/  BSYNC B2 ;  /* 0x0000000000027941 */ /* 0x000fea0003800000 */
.L_x_4780:
[----:B0-----:R0:W-:Y:S04]  /*9100*/  STG.E.128 desc[UR46][R40.64], R32 ;  /* 0x0000002028007986 */ /* 0x0011e8000c101d2e */
[----:B--2---:R0:W-:Y:S02]  /*9110*/  @!P3 STG.E.128 desc[UR46][R42.64], R36 ;  /* 0x000000242a00b986 */ /* 0x0041e4000c101d2e */
.L_x_4779:
[----:B------:R-:W-:Y:S05]  /*9120*/  BSYNC B1 ;  /* 0x0000000000017941 */ /* 0x000fea0003800000 */
.L_x_4778:
[----:B------:R-:W-:Y:S01]  /*9130*/  ISETP.NE.AND P3, PT, R15, RZ, PT ;  /* 0x000000ff0f00720c */ /* 0x000fe20003f65270 */
[----:B------:R-:W-:-:S12]  /*9140*/  BSSY B1, `(.L_x_4782) ;  /* 0x0000079000017945 */ /* 0x000fd80003800000 */
[----:B------:R-:W-:Y:S05]  /*9150*/  @!P3 BRA `(.L_x_4783) ;  /* 0x0000000400dcb947 */ /* 0x000fea0003800000 */
[----:B0-----:R-:W-:Y:S01]  /*9160*/  SEL R32, R130, R148, !P1 ;  /* 0x0000009482207207 */ /* 0x001fe20004800000 */
[----:B------:R-:W-:Y:S01]  /*9170*/  BSSY B2, `(.L_x_4784) ;  /* 0x0000073000027945 */ /* 0x000fe20003800000 */
[----:B------:R-:W-:Y:S02]  /*9180*/  IADD3 R34, P3, P4, R106, R124, R12 ;  /* 0x0000007c6a227210 */ /* 0x000fe40007c7e00c */
[----:B------:R-:W-:Y:S02]  /*9190*/  SHF.R.S32.HI R33, RZ, 0x1f, R32 ;  /* 0x0000001fff217819 */ /* 0x000fe40000011420 */
[----:B------:R-:W-:Y:S02]  /*91a0*/  IADD3.X R35, R4, R44, R113, P3, P4 ;  /* 0x0000002c04237210 */ /* 0x000fe40001fe8471 */
[----:B------:R-:W-:Y:S02]  /*91b0*/  LEA.HI R33, R33, R32, RZ, 0x4 ;  /* 0x0000002021217211 */ /* 0x000fe400078f20ff */
[----:B---3--:R-:W-:-:S02]  /*91c0*/  SHF.R.U32.HI R38, RZ, 0x3, R206 ;  /* 0x00000003ff267819 */ /* 0x008fc400000116ce */
[----:B------:R-:W-:-:S05]  /*91d0*/  LEA.HI.SX32 R36, R33, R118, 0x1c ;  /* 0x0000007621247211 */ /* 0x000fca00078fe2ff */
[----:B------:R-:W-:-:S05]  /*91e0*/  IMAD.SHL.U32 R37, R36, 0x8, RZ ;  /* 0x0000000824257824 */ /* 0x000fca00078e00ff */
[----:B------:R-:W-:-:S13]  /*91f0*/  ISETP.GE.AND P3, PT, R37, R145, PT ;  /* 0x000000912500720c */ /* 0x000fda0003f66270 */
[--C-:B------:R-:W-:Y:S02]  /*9200*/  @!P3 SHF.R.S32.HI R33, RZ, 0x1f, R37.reuse ;  /* 0x0000001fff21b819 */ /* 0x100fe40000011425 */
[----:B------:R-:W-:-:S04]  /*9210*/  @!P3 IADD3 R32, P4, P5, R106, R124, R37 ;  /* 0x0000007c6a20b210 */ /* 0x000fc80007d9e025 */
[----:B------:R-:W-:Y:S02]  /*9220*/  @!P3 IADD3.X R33, R4, R44, R33, P4, P5 ;  /* 0x0000002c0421b210 */ /* 0x000fe400027ea421 */
[----:B------:R-:W-:-:S04]  /*9230*/  LEA R40, P4, R34, R114, 0x1 ;  /* 0x0000007222287211 */ /* 0x000fc800078808ff */
[----:B------:R-:W-:Y:S02]  /*9240*/  LEA.HI.X R41, R34, R115, R35, 0x1, P4 ;  /* 0x0000007322297211 */ /* 0x000fe400020f0c23 */
[----:B------:R-:W-:-:S04]  /*9250*/  @!P3 LEA R42, P4, R32, R114, 0x1 ;  /* 0x00000072202ab211 */ /* 0x000fc800078808ff */
[----:B------:R-:W-:Y:S02]  /*9260*/  @!P3 LEA.HI.X R43, R32, R115, R33, 0x1, P4 ;  /* 0x00000073202bb211 */ /* 0x000fe400020f0c21 */
[----:B------:R-:W-:Y:S02]  /*9270*/  SHF.R.S32.HI R33, RZ, 0x1f, R36 ;  /* 0x0000001fff217819 */ /* 0x000fe40000011424 */
[----:B------:R-:W-:Y:S02]  /*9280*/  LOP3.LUT R32, R206, 0x38, R37, 0xf8, !PT ;  /* 0x00000038ce207812 */ /* 0x000fe400078ef825 */
[----:B------:R-:W-:Y:S02]  /*9290*/  LEA.HI R33, R33, R36, RZ, 0x3 ;  /* 0x0000002421217211 */ /* 0x000fe400078f18ff */
[----:B------:R-:W-:Y:S02]  /*92a0*/  LOP3.LUT R32, R32, R38, RZ, 0x3c, !PT ;  /* 0x0000002620207212 */ /* 0x000fe400078e3cff */
[----:B------:R-:W-:-:S02]  /*92b0*/  SHF.R.S32.HI R34, RZ, 0x3, R33 ;  /* 0x00000003ff227819 */ /* 0x000fc40000011421 */
[----:B------:R-:W-:-:S03]  /*92c0*/  ISETP.GE.AND P4, PT, R198, R121, PT ;  /* 0x00000079c600720c */ /* 0x000fc60003f86270 */
[----:B------:R-:W-:-:S04]  /*92d0*/  IMAD R33, R34, 0x1800, R211 ;  /* 0x0000180022217824 */ /* 0x000fc800078e02d3 */
        /* <DEDUP_REMOVED lines=8> */
[----:B------:R-:W-:Y:S01]  /*9360*/  SHF.R.U64 R46, R72, 0x10, R73 ;  /* 0x00000010482e7819 */ /* 0x000fe20000001249 */
[----:B--2---:R-:W-:Y:S01]  /*9370*/  IMAD.MOV.U32 R49, RZ, RZ, R37 ;  /* 0x000000ffff317224 */ /* 0x004fe200078e0025 */
[----:B------:R-:W-:Y:S01]  /*9380*/  SHF.R.U32.HI R72, RZ, 0x10, R73 ;  /* 0x00000010ff487819 */ /* 0x000fe20000011649 */
[----:B0-----:R-:W-:Y:S01]  /*9390*/  IMAD.MOV.U32 R37, RZ, RZ, R35 ;  /* 0x000000ffff257224 */ /* 0x001fe200078e0023 */
[--C-:B------:R-:W-:Y:S01]  /*93a0*/  SHF.R.U64 R45, R60, 0x10, R61.reuse ;  /* 0x000000103c2d7819 */ /* 0x100fe2000000123d */
[----:B------:R-:W-:Y:S01]  /*93b0*/  HADD2.F32 R53, -RZ, R166.H1_H1 ;  /* 0x300000a6ff357230 */ /* 0x000fe20000004100 */
[----:B------:R-:W-:Y:S01]  /*93c0*/  SHF.R.U32.HI R60, RZ, 0x10, R61 ;  /* 0x00000010ff3c7819 */ /* 0x000fe2000001163d */
[----:B------:R-:W-:Y:S01]  /*93d0*/  HADD2.F32 R50, -RZ, R49.H0_H0 ;  /* 0x20000031ff327230 */ /* 0x000fe20000004100 */
[----:B------:R-:W-:Y:S01]  /*93e0*/  SHF.R.U64 R48, R74, 0x10, R75 ;  /* 0x000000104a307819 */ /* 0x000fe2000000124b */
[----:B------:R-:W-:Y:S01]  /*93f0*/  HADD2.F32 R35, -RZ, R33.H0_H0 ;  /* 0x20000021ff237230 */ /* 0x000fe20000004100 */
[----:B------:R-:W-:Y:S01]  /*9400*/  SHF.R.U64 R47, R62, 0x10, R63 ;  /* 0x000000103e2f7819 */ /* 0x000fe2000000123f */
[----:B------:R-:W-:-:S02]  /*9410*/  HADD2.F32 R49, -RZ, R49.H1_H1 ;  /* 0x30000031ff317230 */ /* 0x000fc40000004100 */
[-C--:B------:R-:W-:Y:S01]  /*9420*/  FMUL.FTZ R54, R50, R53.reuse ;  /* 0x0000003532367220 */ /* 0x080fe20000410000 */
[----:B------:R-:W-:Y:S01]  /*9430*/  HADD2.F32 R72, -RZ, R72.H0_H0 ;  /* 0x20000048ff487230 */ /* 0x000fe20000004100 */
[----:B------:R-:W-:Y:S01]  /*9440*/  SHF.R.U32.HI R74, RZ, 0x10, R75 ;  /* 0x00000010ff4a7819 */ /* 0x000fe2000001164b */
[----:B------:R-:W-:Y:S02]  /*9450*/  HADD2.F32 R52, -RZ, R33.H1_H1 ;  /* 0x30000021ff347230 */ /* 0x000fe40000004100 */
[----:B------:R-:W-:Y:S01]  /*9460*/  FMUL.FTZ R33, R35, R53 ;  /* 0x0000003523217220 */ /* 0x000fe20000410000 */
[----:B------:R-:W-:Y:S02]  /*9470*/  HADD2.F32 R51, -RZ, R158.H1_H1 ;  /* 0x3000009eff337230 */ /* 0x000fe40000004100 */
[-C--:B------:R-:W-:Y:S01]  /*9480*/  FMUL.FTZ R53, R49, R72.reuse ;  /* 0x0000004831357220 */ /* 0x080fe20000410000 */
[----:B------:R-:W-:Y:S02]  /*9490*/  HADD2.F32 R60, -RZ, R60.H0_H0 ;  /* 0x2000003cff3c7230 */ /* 0x000fe40000004100 */
[----:B------:R-:W-:Y:S01]  /*94a0*/  FMUL.FTZ R72, R52, R72 ;  /* 0x0000004834487220 */ /* 0x000fe20000410000 */
[----:B------:R-:W-:Y:S01]  /*94b0*/  SHF.R.U32.HI R62, RZ, 0x10, R63 ;  /* 0x00000010ff3e7819 */ /* 0x000fe2000001163f */
[----:B------:R-:W-:Y:S01]  /*94c0*/  FFMA.FTZ R33, R50, R51, R33 ;  /* 0x0000003332217223 */ /* 0x000fe20000010021 */
[----:B------:R-:W-:-:S02]  /*94d0*/  HADD2.F32 R66, -RZ, R159.H1_H1 ;  /* 0x3000009fff427230 */ /* 0x000fc40000004100 */
[-C--:B------:R-:W-:Y:S01]  /*94e0*/  FFMA.FTZ R52, R52, R60.reuse, -R53 ;  /* 0x0000003c34347223 */ /* 0x080fe20000010835 */
[----:B------:R-:W-:Y:S01]  /*94f0*/  FFMA.FTZ R50, R49, R60, R72 ;  /* 0x0000003c31327223 */ /* 0x000fe20000010048 */
[--C-:B------:R-:W-:Y:S02]  /*9500*/  HADD2.F32 R49, -RZ, R39.reuse.H0_H0 ;  /* 0x20000027ff317230 */ /* 0x100fe40000004100 */
[----:B------:R-:W-:Y:S01]  /*9510*/  FFMA.FTZ R35, R35, R51, -R54 ;  /* 0x0000003323237223 */ /* 0x000fe20000010836 */
[----:B------:R-:W-:Y:S02]  /*9520*/  HADD2.F32 R60, -RZ, R39.H1_H1 ;  /* 0x30000027ff3c7230 */ /* 0x000fe40000004100 */
[----:B------:R-:W-:Y:S02]  /*9530*/  HADD2.F32 R39, -RZ, R37.H0_H0 ;  /* 0x20000025ff277230 */ /* 0x000fe40000004100 */
[----:B------:R-:W-:Y:S01]  /*9540*/  HADD2.F32 R53, -RZ, R74.H0_H0 ;  /* 0x2000004aff357230 */ /* 0x000fe20000004100 */
[----:B------:R-:W-:Y:S01]  /*9550*/  F2FP.F16.F32.PACK_AB R35, R52, R35 ;  /* 0x000000233423723e */ /* 0x000fe200000000ff */
[----:B------:R-:W-:-:S02]  /*9560*/  HADD2.F32 R64, -RZ, R157.H1_H1 ;  /* 0x3000009dff407230 */ /* 0x000fc40000004100 */
[----:B------:R-:W-:Y:S02]  /*9570*/  HADD2.F32 R54, -RZ, R37.H1_H1 ;  /* 0x30000025ff367230 */ /* 0x000fe40000004100 */
[-C--:B------:R-:W-:Y:S01]  /*9580*/  FMUL.FTZ R55, R60, R53.reuse ;  /* 0x000000353c377220 */ /* 0x080fe20000410000 */
[----:B------:R-:W-:Y:S02]  /*9590*/  HADD2.F32 R51, -RZ, R62.H0_H0 ;  /* 0x2000003eff337230 */ /* 0x000fe40000004100 */
[-C--:B------:R-:W-:Y:S01]  /*95a0*/  FMUL.FTZ R62, R49, R66.reuse ;  /* 0x00000042313e7220 */ /* 0x080fe20000410000 */
[C---:B------:R-:W-:Y:S01]  /*95b0*/  FMUL.FTZ R66, R39.reuse, R66 ;  /* 0x0000004227427220 */ /* 0x040fe20000410000 */
[----:B------:R-:W-:Y:S01]  /*95c0*/  FMUL.FTZ R53, R54, R53 ;  /* 0x0000003536357220 */ /* 0x000fe20000410000 */
[----:B------:R-:W-:Y:S02]  /*95d0*/  HADD2.F32 R166, -RZ, R166.H0_H0 ;  /* 0x200000a6ffa67230 */ /* 0x000fe40000004100 */
[-C--:B------:R-:W-:Y:S01]  /*95e0*/  FFMA.FTZ R37, R39, R64.reuse, -R62 ;  /* 0x0000004027257223 */ /* 0x080fe2000001083e */
[----:B------:R-:W-:Y:S01]  /*95f0*/  FFMA.FTZ R39, R49, R64, R66 ;  /* 0x0000004031277223 */ /* 0x000fe20000010042 */
[----:B------:R-:W-:-:S02]  /*9600*/  HADD2.F32 R64, -RZ, R46.H0_H0 ;  /* 0x2000002eff407230 */ /* 0x000fc40000004100 */
[-C--:B------:R-:W-:Y:S01]  /*9610*/  FFMA.FTZ R54, R54, R51.reuse, -R55 ;  /* 0x0000003336367223 */ /* 0x080fe20000010837 */
[----:B------:R-:W-:Y:S02]  /*9620*/  HADD2.F32 R46, -RZ, R32.H0_H0 ;  /* 0x20000020ff2e7230 */ /* 0x000fe40000004100 */
[----:B------:R-:W-:Y:S01]  /*9630*/  FFMA.FTZ R60, R60, R51, R53 ;  /* 0x000000333c3c7223 */ /* 0x000fe20000010035 */
[----:B------:R-:W-:Y:S02]  /*9640*/  HADD2.F32 R51, -RZ, R36.H0_H0 ;  /* 0x20000024ff337230 */ /* 0x000fe40000004100 */
[----:B------:R-:W-:Y:S01]  /*9650*/  HADD2.F32 R158, -RZ, R158.H0_H0 ;  /* 0x2000009eff9e7230 */ /* 0x000fe20000004100 */
[----:B------:R-:W-:Y:S01]  /*9660*/  F2FP.F16.F32.PACK_AB R54, R54, R37 ;  /* 0x000000253636723e */ /* 0x000fe200000000ff */
[----:B------:R-:W-:Y:S02]  /*9670*/  HADD2.F32 R53, -RZ, R36.H1_H1 ;  /* 0x30000024ff357230 */ /* 0x000fe40000004100 */
[----:B------:R-:W-:Y:S01]  /*9680*/  FMUL.FTZ R36, R46, R166 ;  /* 0x000000a62e247220 */ /* 0x000fe20000410000 */
[----:B------:R-:W-:-:S02]  /*9690*/  HADD2.F32 R62, -RZ, R45.H0_H0 ;  /* 0x2000002dff3e7230 */ /* 0x000fc40000004100 */
[C---:B------:R-:W-:Y:S01]  /*96a0*/  FMUL.FTZ R45, R51.reuse, R166 ;  /* 0x000000a6332d7220 */ /* 0x040fe20000410000 */
[----:B------:R-:W-:Y:S02]  /*96b0*/  HADD2.F32 R49, -RZ, R32.H1_H1 ;  /* 0x30000020ff317230 */ /* 0x000fe40000004100 */
[----:B------:R-:W-:Y:S01]  /*96c0*/  FFMA.FTZ R36, R51, R158, R36 ;  /* 0x0000009e33247223 */ /* 0x000fe20000010024 */
[----:B------:R-:W-:Y:S02]  /*96d0*/  HADD2.F32 R51, -RZ, R48.H0_H0 ;  /* 0x20000030ff337230 */ /* 0x000fe40000004100 */
[----:B------:R-:W-:Y:S01]  /*96e0*/  FMUL.FTZ R66, R53, R64 ;  /* 0x0000004035427220 */ /* 0x000fe20000410000 */
[----:B------:R-:W-:Y:S01]  /*96f0*/  FFMA.FTZ R32, R46, R158, -R45 ;  /* 0x0000009e2e207223 */ /* 0x000fe2000001082d */
[----:B------:R-:W-:Y:S02]  /*9700*/  HADD2.F32 R48, -RZ, R38.H0_H0 ;  /* 0x20000026ff307230 */ /* 0x000fe40000004100 */
[----:B------:R-:W-:Y:S01]  /*9710*/  FMUL.FTZ R64, R49, R64 ;  /* 0x0000004031407220 */ /* 0x000fe20000410000 */
[----:B------:R-:W-:-:S02]  /*9720*/  HADD2.F32 R159, -RZ, R159.H0_H0 ;  /* 0x2000009fff9f7230 */ /* 0x000fc40000004100 */
[-C--:B------:R-:W-:Y:S01]  /*9730*/  FFMA.FTZ R45, R49, R62.reuse, -R66 ;  /* 0x0000003e312d7223 */ /* 0x080fe20000010842 */
[----:B------:R-:W-:Y:S02]  /*9740*/  HADD2.F32 R46, -RZ, R34.H0_H0 ;  /* 0x20000022ff2e7230 */ /* 0x000fe40000004100 */
[----:B------:R-:W-:Y:S01]  /*9750*/  FFMA.FTZ R49, R53, R62, R64 ;  /* 0x0000003e35317223 */ /* 0x000fe20000010040 */
[----:B------:R-:W-:Y:S02]  /*9760*/  HADD2.F32 R38, -RZ, R38.H1_H1 ;  /* 0x30000026ff267230 */ /* 0x000fe40000004100 */
[-C--:B------:R-:W-:Y:S01]  /*9770*/  FMUL.FTZ R53, R48, R159.reuse ;  /* 0x0000009f30357220 */ /* 0x080fe20000410000 */
        /* <DEDUP_REMOVED lines=11> */
[----:B------:R-:W-:Y:S01]  /*9830*/  IMAD.MOV.U32 R33, RZ, RZ, R35 ;  /* 0x000000ffff217224 */ /* 0x000fe200078e0023 */
[----:B------:R-:W-:Y:S01]  /*9840*/  F2FP.F16.F32.PACK_AB R39, R60, R39 ;  /* 0x000000273c27723e */ /* 0x000fe200000000ff */
[----:B------:R-:W-:Y:S01]  /*9850*/  IMAD.MOV.U32 R35, RZ, RZ, R54 ;  /* 0x000000ffff237224 */ /* 0x000fe200078e0036 */
[----:B------:R-:W-:-:S02]  /*9860*/  F2FP.F16.F32.PACK_AB R32, R45, R32 ;  /* 0x000000202d20723e */ /* 0x000fc400000000ff */
[----:B------:R-:W-:Y:S02]  /*9870*/  F2FP.F16.F32.PACK_AB R36, R49, R36 ;  /* 0x000000243124723e */ /* 0x000fe400000000ff */
[----:B------:R-:W-:Y:S02]  /*9880*/  F2FP.F16.F32.PACK_AB R34, R34, R53 ;  /* 0x000000352222723e */ /* 0x000fe400000000ff */
[----:B------:R-:W-:-:S07]  /*9890*/  F2FP.F16.F32.PACK_AB R38, R38, R159 ;  /* 0x0000009f2626723e */ /* 0x000fce00000000ff */
.L_x_4785:
[----:B------:R-:W-:Y:S05]  /*98a0*/  BSYNC B2 ;  /* 0x0000000000027941 */ /* 0x000fea0003800000 */
.L_x_4784:
[----:B0-----:R4:W-:Y:S04]  /*98b0*/  STG.E.128 desc[UR46][R40.64], R32 ;  /* 0x0000002028007986 */ /* 0x0019e8000c101d2e */
[----:B--2---:R4:W-:Y:S02]  /*98c0*/  @!P3 STG.E.128 desc[UR46][R42.64], R36 ;  /* 0x000000242a00b986 */ /* 0x0049e4000c101d2e */
.L_x_4783:
[----:B------:R-:W-:Y:S05]  /*98d0*/  BSYNC B1 ;  /* 0x0000000000017941 */ /* 0x000fea0003800000 */
.L_x_4782:
[----:B------:R-:W-:-:S13]  /*98e0*/  ISETP.NE.AND P3, PT, R20, RZ, PT ;  /* 0x000000ff1400720c */ /* 0x000fda0003f65270 */
[----:B------:R-:W-:Y:S05]  /*98f0*/  @!P3 BRA `(.L_x_4736) ;  /* 0x0000000800ccb947 */ /* 0x000fea0003800000 */
[----:B------:R-:W-:Y:S01]  /*9900*/  LOP3.LUT P5, RZ, R18, 0x1, RZ, 0xc0, !PT ;  /* 0x0000000112ff7812 */ /* 0x000fe200078ac0ff */
[----:B------:R-:W-:Y:S01]  /*9910*/  BSSY B1, `(.L_x_4786) ;  /* 0x000006f000017945 */ /* 0x000fe20003800000 */
[----:B0---4-:R-:W-:Y:S02]  /*9920*/  SHF.R.U32.HI R35, RZ, 0x3, R206 ;  /* 0x00000003ff237819 */ /* 0x011fe400000116ce */
[----:B------:R-:W-:Y:S02]  /*9930*/  SEL R148, R130, R148, !P5 ;  /* 0x0000009482947207 */ /* 0x000fe40006800000 */
[----:B------:R-:W-:Y:S02]  /*9940*/  IADD3 R34, P3, P4, R106, R124, R13 ;  /* 0x0000007c6a227210 */ /* 0x000fe40007c7e00d */
[----:B------:R-:W-:Y:S02]  /*9950*/  SHF.R.S32.HI R33, RZ, 0x1f, R148 ;  /* 0x0000001fff217819 */ /* 0x000fe40000011494 */
[----:B---3--:R-:W-:-:S02]  /*9960*/  IADD3.X R37, R4, R44, R112, P3, P4 ;  /* 0x0000002c04257210 */ /* 0x008fc40001fe8470 */
[----:B------:R-:W-:Y:S02]  /*9970*/  LEA.HI R148, R33, R148, RZ, 0x4 ;  /* 0x0000009421947211 */ /* 0x000fe400078f20ff */
[----:B------:R-:W-:Y:S02]  /*9980*/  LEA R40, P3, R34, R114, 0x1 ;  /* 0x0000007222287211 */ /* 0x000fe400078608ff */
[----:B------:R-:W-:Y:S02]  /*9990*/  LEA.HI.SX32 R148, R148, R117, 0x1c ;  /* 0x0000007594947211 */ /* 0x000fe400078fe2ff */
[----:B------:R-:W-:Y:S02]  /*99a0*/  LEA.HI.X R41, R34, R115, R37, 0x1, P3 ;  /* 0x0000007322297211 */ /* 0x000fe400018f0c25 */
[----:B------:R-:W-:Y:S01]  /*99b0*/  SHF.R.S32.HI R33, RZ, 0x1f, R148 ;  /* 0x0000001fff217819 */ /* 0x000fe20000011494 */
[----:B------:R-:W-:Y:S01]  /*99c0*/  IMAD.SHL.U32 R43, R148, 0x8, RZ ;  /* 0x00000008942b7824 */ /* 0x000fe200078e00ff */
[----:B------:R-:W-:-:S02]  /*99d0*/  ISETP.GE.AND P3, PT, R199, R121, PT ;  /* 0x00000079c700720c */ /* 0x000fc40003f66270 */
        /* <DEDUP_REMOVED lines=13> */
[----:B--2---:R-:W-:Y:S01]  /*9ab0*/  IMAD.MOV.U32 R48, RZ, RZ, R37 ;  /* 0x000000ffff307224 */ /* 0x004fe200078e0025 */
[----:B------:R-:W-:Y:S01]  /*9ac0*/  SHF.R.U32.HI R53, RZ, 0x10, R69 ;  /* 0x00000010ff357819 */ /* 0x000fe20000011645 */
[----:B------:R-:W-:Y:S01]  /*9ad0*/  IMAD.MOV.U32 R50, RZ, RZ, R39 ;  /* 0x000000ffff327224 */ /* 0x000fe200078e0027 */
[--C-:B------:R-:W-:Y:S01]  /*9ae0*/  SHF.R.U32.HI R51, RZ, 0x10, R57.reuse ;  /* 0x00000010ff337819 */ /* 0x100fe20000011639 */
[----:B------:R-:W-:Y:S01]  /*9af0*/  IMAD.MOV.U32 R49, RZ, RZ, R36 ;  /* 0x000000ffff317224 */ /* 0x000fe200078e0024 */
[----:B------:R-:W-:Y:S01]  /*9b00*/  SHF.R.U64 R45, R56, 0x10, R57 ;  /* 0x00000010382d7819 */ /* 0x000fe20000001239 */
[--C-:B------:R-:W-:Y:S01]  /*9b10*/  HADD2.F32 R39, -RZ, R48.reuse.H0_H0 ;  /* 0x20000030ff277230 */ /* 0x100fe20000004100 */
[--C-:B------:R-:W-:Y:S01]  /*9b20*/  SHF.R.U64 R46, R70, 0x10, R71.reuse ;  /* 0x00000010462e7819 */ /* 0x100fe20000001247 */
[----:B------:R-:W-:Y:S01]  /*9b30*/  HADD2.F32 R48, -RZ, R48.H1_H1 ;  /* 0x30000030ff307230 */ /* 0x000fe20000004100 */
[----:B------:R-:W-:Y:S01]  /*9b40*/  SHF.R.U32.HI R70, RZ, 0x10, R71 ;  /* 0x00000010ff467819 */ /* 0x000fe20000011647 */
[----:B------:R-:W-:Y:S01]  /*9b50*/  HADD2.F32 R53, -RZ, R53.H0_H0 ;  /* 0x20000035ff357230 */ /* 0x000fe20000004100 */
[----:B------:R-:W-:Y:S01]  /*9b60*/  SHF.R.U64 R42, R58, 0x10, R59 ;  /* 0x000000103a2a7819 */ /* 0x000fe2000000123b */
[----:B0-----:R-:W-:Y:S01]  /*9b70*/  IMAD.MOV.U32 R37, RZ, RZ, R35 ;  /* 0x000000ffff257224 */ /* 0x001fe200078e0023 */
[----:B------:R-:W-:Y:S01]  /*9b80*/  SHF.R.U32.HI R58, RZ, 0x10, R59 ;  /* 0x00000010ff3a7819 */ /* 0x000fe2000001163b */
[----:B------:R-:W-:-:S02]  /*9b90*/  HADD2.F32 R54, -RZ, R156.H1_H1 ;  /* 0x3000009cff367230 */ /* 0x000fc40000004100 */
[-C--:B------:R-:W-:Y:S01]  /*9ba0*/  FMUL.FTZ R55, R48, R53.reuse ;  /* 0x0000003530377220 */ /* 0x080fe20000410000 */
[--C-:B------:R-:W-:Y:S01]  /*9bb0*/  HADD2.F32 R36, -RZ, R33.reuse.H1_H1 ;  /* 0x30000021ff247230 */ /* 0x100fe20000004100 */
[----:B------:R-:W-:Y:S01]  /*9bc0*/  SHF.R.U64 R47, R68, 0x10, R69 ;  /* 0x00000010442f7819 */ /* 0x000fe20000001245 */
[----:B------:R-:W-:Y:S02]  /*9bd0*/  HADD2.F32 R35, -RZ, R33.H0_H0 ;  /* 0x20000021ff237230 */ /* 0x000fe40000004100 */
[-C--:B------:R-:W-:Y:S01]  /*9be0*/  FMUL.FTZ R56, R39, R54.reuse ;  /* 0x0000003627387220 */ /* 0x080fe20000410000 */
[----:B------:R-:W-:Y:S02]  /*9bf0*/  HADD2.F32 R52, -RZ, R154.H1_H1 ;  /* 0x3000009aff347230 */ /* 0x000fe40000004100 */
[----:B------:R-:W-:Y:S01]  /*9c00*/  FMUL.FTZ R53, R36, R53 ;  /* 0x0000003524357220 */ /* 0x000fe20000410000 */
[----:B------:R-:W-:Y:S02]  /*9c10*/  HADD2.F32 R51, -RZ, R51.H0_H0 ;  /* 0x20000033ff337230 */ /* 0x000fe40000004100 */
[----:B------:R-:W-:Y:S01]  /*9c20*/  FMUL.FTZ R54, R35, R54 ;  /* 0x0000003623367220 */ /* 0x000fe20000410000 */
[----:B------:R-:W-:-:S02]  /*9c30*/  HADD2.F32 R156, -RZ, R156.H0_H0 ;  /* 0x2000009cff9c7230 */ /* 0x000fc40000004100 */
[-C--:B------:R-:W-:Y:S01]  /*9c40*/  FFMA.FTZ R33, R35, R52.reuse, -R56 ;  /* 0x0000003423217223 */ /* 0x080fe20000010838 */
[----:B------:R-:W-:Y:S02]  /*9c50*/  HADD2.F32 R56, -RZ, R155.H1_H1 ;  /* 0x3000009bff387230 */ /* 0x000fe40000004100 */
[-C--:B------:R-:W-:Y:S01]  /*9c60*/  FFMA.FTZ R36, R36, R51.reuse, -R55 ;  /* 0x0000003324247223 */ /* 0x080fe20000010837 */
[----:B------:R-:W-:Y:S01]  /*9c70*/  FFMA.FTZ R48, R48, R51, R53 ;  /* 0x0000003330307223 */ /* 0x000fe20000010035 */
[----:B------:R-:W-:Y:S01]  /*9c80*/  FFMA.FTZ R35, R39, R52, R54 ;  /* 0x0000003427237223 */ /* 0x000fe20000010036 */
[--C-:B------:R-:W-:Y:S02]  /*9c90*/  HADD2.F32 R51, -RZ, R50.reuse.H0_H0 ;  /* 0x20000032ff337230 */ /* 0x100fe40000004100 */
[----:B------:R-:W-:Y:S01]  /*9ca0*/  HADD2.F32 R52, -RZ, R50.H1_H1 ;  /* 0x30000032ff347230 */ /* 0x000fe20000004100 */
[----:B------:R-:W-:Y:S01]  /*9cb0*/  F2FP.F16.F32.PACK_AB R33, R36, R33 ;  /* 0x000000212421723e */ /* 0x000fe200000000ff */
[----:B------:R-:W-:-:S02]  /*9cc0*/  HADD2.F32 R39, -RZ, R37.H0_H0 ;  /* 0x20000025ff277230 */ /* 0x000fc40000004100 */
[----:B------:R-:W-:Y:S02]  /*9cd0*/  HADD2.F32 R55, -RZ, R70.H0_H0 ;  /* 0x20000046ff377230 */ /* 0x000fe40000004100 */
[----:B------:R-:W-:Y:S02]  /*9ce0*/  HADD2.F32 R50, -RZ, R37.H1_H1 ;  /* 0x30000025ff327230 */ /* 0x000fe40000004100 */
[----:B------:R-:W-:Y:S02]  /*9cf0*/  HADD2.F32 R54, -RZ, R153.H1_H1 ;  /* 0x30000099ff367230 */ /* 0x000fe40000004100 */
[-C--:B------:R-:W-:Y:S01]  /*9d00*/  FMUL.FTZ R57, R52, R55.reuse ;  /* 0x0000003734397220 */ /* 0x080fe20000410000 */
[----:B------:R-:W-:Y:S02]  /*9d10*/  HADD2.F32 R53, -RZ, R58.H0_H0 ;  /* 0x2000003aff357230 */ /* 0x000fe40000004100 */
[-C--:B------:R-:W-:Y:S01]  /*9d20*/  FMUL.FTZ R58, R51, R56.reuse ;  /* 0x00000038333a7220 */ /* 0x080fe20000410000 */
[----:B------:R-:W-:Y:S01]  /*9d30*/  FMUL.FTZ R56, R39, R56 ;  /* 0x0000003827387220 */ /* 0x000fe20000410000 */
[----:B------:R-:W-:Y:S01]  /*9d40*/  FMUL.FTZ R55, R50, R55 ;  /* 0x0000003732377220 */ /* 0x000fe20000410000 */
[----:B------:R-:W-:-:S02]  /*9d50*/  HADD2.F32 R154, -RZ, R154.H0_H0 ;  /* 0x2000009aff9a7230 */ /* 0x000fc40000004100 */
[-C--:B------:R-:W-:Y:S01]  /*9d60*/  FFMA.FTZ R37, R39, R54.reuse, -R58 ;  /* 0x0000003627257223 */ /* 0x080fe2000001083a */
[----:B------:R-:W-:Y:S01]  /*9d70*/  FFMA.FTZ R39, R51, R54, R56 ;  /* 0x0000003633277223 */ /* 0x000fe20000010038 */
[-C--:B------:R-:W-:Y:S01]  /*9d80*/  FFMA.FTZ R56, R52, R53.reuse, R55 ;  /* 0x0000003534387223 */ /* 0x080fe20000010037 */
[----:B------:R-:W-:Y:S02]  /*9d90*/  HADD2.F32 R52, -RZ, R47.H0_H0 ;  /* 0x2000002fff347230 */ /* 0x000fe40000004100 */
[----:B------:R-:W-:Y:S01]  /*9da0*/  FFMA.FTZ R50, R50, R53, -R57 ;  /* 0x0000003532327223 */ /* 0x000fe20000010839 */
[--C-:B------:R-:W-:Y:S02]  /*9db0*/  HADD2.F32 R51, -RZ, R49.reuse.H0_H0 ;  /* 0x20000031ff337230 */ /* 0x100fe40000004100 */
[----:B------:R-:W-:Y:S01]  /*9dc0*/  HADD2.F32 R47, -RZ, R32.H0_H0 ;  /* 0x20000020ff2f7230 */ /* 0x000fe20000004100 */
[----:B------:R-:W-:Y:S01]  /*9dd0*/  F2FP.F16.F32.PACK_AB R39, R56, R39 ;  /* 0x000000273827723e */ /* 0x000fe200000000ff */
[----:B------:R-:W-:-:S02]  /*9de0*/  HADD2.F32 R49, -RZ, R49.H1_H1 ;  /* 0x30000031ff317230 */ /* 0x000fc40000004100 */
[-C--:B------:R-:W-:Y:S01]  /*9df0*/  FMUL.FTZ R54, R51, R156.reuse ;  /* 0x0000009c33367220 */ /* 0x080fe20000410000 */
[----:B------:R-:W-:Y:S02]  /*9e00*/  HADD2.F32 R32, -RZ, R32.H1_H1 ;  /* 0x30000020ff207230 */ /* 0x000fe40000004100 */
[----:B------:R-:W-:Y:S01]  /*9e10*/  FMUL.FTZ R156, R47, R156 ;  /* 0x0000009c2f9c7220 */ /* 0x000fe20000410000 */
[----:B------:R-:W-:Y:S02]  /*9e20*/  HADD2.F32 R45, -RZ, R45.H0_H0 ;  /* 0x2000002dff2d7230 */ /* 0x000fe40000004100 */
[-C--:B------:R-:W-:Y:S01]  /*9e30*/  FMUL.FTZ R53, R49, R52.reuse ;  /* 0x0000003431357220 */ /* 0x080fe20000410000 */
[----:B------:R-:W-:Y:S02]  /*9e40*/  HADD2.F32 R155, -RZ, R155.H0_H0 ;  /* 0x2000009bff9b7230 */ /* 0x000fe40000004100 */
[C---:B------:R-:W-:Y:S01]  /*9e50*/  FMUL.FTZ R52, R32.reuse, R52 ;  /* 0x0000003420347220 */ /* 0x040fe20000410000 */
[----:B------:R-:W-:Y:S01]  /*9e60*/  FFMA.FTZ R156, R51, R154, R156 ;  /* 0x0000009a339c7223 */ /* 0x000fe2000001009c */
[----:B------:R-:W-:Y:S01]  /*9e70*/  FFMA.FTZ R53, R32, R45, -R53 ;  /* 0x0000002d20357223 */ /* 0x000fe20000010835 */
[----:B------:R-:W-:-:S02]  /*9e80*/  HADD2.F32 R32, -RZ, R34.H0_H0 ;  /* 0x20000022ff207230 */ /* 0x000fc40000004100 */
[----:B------:R-:W-:Y:S01]  /*9e90*/  FFMA.FTZ R51, R49, R45, R52 ;  /* 0x0000002d31337223 */ /* 0x000fe20000010034 */
[----:B------:R-:W-:Y:S02]  /*9ea0*/  HADD2.F32 R45, -RZ, R38.H0_H0 ;  /* 0x20000026ff2d7230 */ /* 0x000fe40000004100 */
[----:B------:R-:W-:Y:S01]  /*9eb0*/  FFMA.FTZ R54, R47, R154, -R54 ;  /* 0x0000009a2f367223 */ /* 0x000fe20000010836 */
[----:B------:R-:W-:Y:S01]  /*9ec0*/  HADD2.F32 R49, -RZ, R46.H0_H0 ;  /* 0x2000002eff317230 */ /* 0x000fe20000004100 */
[----:B------:R-:W-:Y:S01]  /*9ed0*/  F2FP.F16.F32.PACK_AB R50, R50, R37 ;  /* 0x000000253232723e */ /* 0x000fe200000000ff */
[----:B------:R-:W-:Y:S02]  /*9ee0*/  HADD2.F32 R38, -RZ, R38.H1_H1 ;  /* 0x30000026ff267230 */ /* 0x000fe40000004100 */
[----:B------:R-:W-:Y:S01]  /*9ef0*/  FMUL.FTZ R55, R45, R155 ;  /* 0x0000009b2d377220 */ /* 0x000fe20000410000 */
[----:B------:R-:W-:Y:S01]  /*9f00*/  HADD2.F32 R34, -RZ, R34.H1_H1 ;  /* 0x30000022ff227230 */ /* 0x000fe20000004100 */
[----:B------:R-:W-:Y:S01]  /*9f10*/  F2FP.F16.F32.PACK_AB R37, R48, R35 ;  /* 0x000000233025723e */ /* 0x000fe200000000ff */
[----:B------:R-:W-:-:S02]  /*9f20*/  HADD2.F32 R153, -RZ, R153.H0_H0 ;  /* 0x20000099ff997230 */ /* 0x000fc40000004100 */
[----:B------:R-:W-:Y:S01]  /*9f30*/  FMUL.FTZ R57, R38, R49 ;  /* 0x0000003126397220 */ /* 0x000fe20000410000 */
[----:B------:R-:W-:Y:S02]  /*9f40*/  HADD2.F32 R47, -RZ, R42.H0_H0 ;  /* 0x2000002aff2f7230 */ /* 0x000fe40000004100 */
[----:B------:R-:W-:Y:S01]  /*9f50*/  FMUL.FTZ R42, R32, R155 ;  /* 0x0000009b202a7220 */ /* 0x000fe20000410000 */
[----:B------:R-:W-:Y:S01]  /*9f60*/  FMUL.FTZ R49, R34, R49 ;  /* 0x0000003122317220 */ /* 0x000fe20000410000 */
[-C--:B------:R-:W-:Y:S01]  /*9f70*/  FFMA.FTZ R55, R32, R153.reuse, -R55 ;  /* 0x0000009920377223 */ /* 0x080fe20000010837 */
[----:B------:R-:W-:Y:S01]  /*9f80*/  F2FP.F16.F32.PACK_AB R32, R53, R54 ;  /* 0x000000363520723e */ /* 0x000fe200000000ff */
[----:B------:R-:W-:Y:S01]  /*9f90*/  FFMA.FTZ R42, R45, R153, R42 ;  /* 0x000000992d2a7223 */ /* 0x000fe2000001002a */
[-C--:B------:R-:W-:Y:S01]  /*9fa0*/  FFMA.FTZ R34, R34, R47.reuse, -R57 ;  /* 0x0000002f22227223 */ /* 0x080fe20000010839 */
[----:B------:R-:W-:Y:S01]  /*9fb0*/  FFMA.FTZ R49, R38, R47, R49 ;  /* 0x0000002f26317223 */ /* 0x000fe20000010031 */
[----:B------:R-:W-:Y:S01]  /*9fc0*/  F2FP.F16.F32.PACK_AB R36, R51, R156 ;  /* 0x0000009c3324723e */ /* 0x000fe200000000ff */
[----:B------:R-:W-:-:S02]  /*9fd0*/  IMAD.MOV.U32 R35, RZ, RZ, R50 ;  /* 0x000000ffff237224 */ /* 0x000fc400078e0032 */
[----:B------:R-:W-:Y:S02]  /*9fe0*/  F2FP.F16.F32.PACK_AB R34, R34, R55 ;  /* 0x000000372222723e */ /* 0x000fe400000000ff */
[----:B------:R-:W-:-:S07]  /*9ff0*/  F2FP.F16.F32.PACK_AB R38, R49, R42 ;  /* 0x0000002a3126723e */ /* 0x000fce00000000ff */
.L_x_4787:
[----:B------:R-:W-:Y:S05]  /*a000*/  BSYNC B1 ;  /* 0x0000000000017941 */ /* 0x000fea0003800000 */
.L_x_4786:
        /* <DEDUP_REMOVED lines=10> */
.L_x_4703:
[----:B------:R-:W2:Y:S02]  /*a0b0*/  LDL R32, [R1+0x38] ;  /* 0x0000380001207983 */ /* 0x000ea40000100800 */
[----:B--2---:R-:W-:-:S13]  /*a0c0*/  R2UR UR4, R32 ;  /* 0x00000000200472ca */ /* 0x004fda00000e0000 */
[----:B------:R-:W-:-:S06]  /*a0d0*/  UISETP.NE.AND UP0, UPT, UR4, 0x3, UPT ;  /* 0x000000030400788c */ /* 0x000fcc000bf05270 */
[----:B------:R-:W-:-:S13]  /*a0e0*/  PLOP3.LUT P2, PT, PT, PT, UP0, 0x80, 0x0 ;  /* 0x000000000000781c */ /* 0x000fda0003f4f008 */
[----:B------:R-:W-:Y:S05]  /*a0f0*/  @!P2 BRA `(.L_x_4788) ;  /* 0x000000000004a947 */ /* 0x000fea0003800000 */
[----:B------:R-:W-:Y:S01]  /*a100*/  BPT.TRAP 0x1 ;  /* 0x000000040000795c */ /* 0x000fe20000300000 */
.L_x_4788:
[----:B------:R-:W-:Y:S01]  /*a110*/  IMAD R31, R17, 0x8, R16 ;  /* 0x00000008111f7824 */ /* 0x000fe200078e0210 */
[----:B------:R-:W-:Y:S01]  /*a120*/  SHF.L.U32 R88, R201, 0x1f, RZ ;  /* 0x0000001fc9587819 */ /* 0x000fe200000006ff */
[----:B------:R-:W-:Y:S01]  /*a130*/  IMAD R30, R24, -0x60, R2 ;  /* 0xffffffa0181e7824 */ /* 0x000fe200078e0202 */
[----:B------:R-:W-:Y:S02]  /*a140*/  BSSY B1, `(.L_x_4789) ;  /* 0x0000004000017945 */ /* 0x000fe40003800000 */
[----:B------:R-:W0:Y:S02]  /*a150*/  SYNCS.PHASECHK.TRANS64.TRYWAIT P3, [R31+URZ+0x30890], R88 ;  /* 0x030890581f0075a7 */ /* 0x000e24000806017f */
[----:B------:R-:W-:Y:S01]  /*a160*/  VIMNMX R30, R30, 0x60, PT ;  /* 0x000000601e1e7848 */ /* 0x000fe20003fe0100 */
[----:B0-----:R-:W-:Y:S06]  /*a170*/  @!P3 BRA `(.L_x_4790) ;  /* 0x0000022400a4b947 */ /* 0x001fec0003800000 */
.L_x_5169:
[----:B------:R-:W-:Y:S05]  /*a180*/  BSYNC B1 ;  /* 0x0000000000017941 */ /* 0x000fea0003800000 */
.L_x_4789:
[----:B------:R-:W-:Y:S01]  /*a190*/  ISETP.GE.AND P3, PT, R195, R30, PT ;  /* 0x0000001ec300720c */ /* 0x000fe20003f66270 */
[----:B------:R-:W-:-:S12]  /*a1a0*/  BSSY B1, `(.L_x_4791) ;  /* 0x0000014000017945 */ /* 0x000fd80003800000 */
[----:B------:R-:W-:Y:S05]  /*a1b0*/  @P3 BRA `(.L_x_4792) ;  /* 0x0000000000483947 */ /* 0x000fea0003800000 */
[----:B------:R-:W-:-:S13]  /*a1c0*/  ISETP.NE.AND P3, PT, R14, RZ, PT ;  /* 0x000000ff0e00720c */ /* 0x000fda0003f65270 */
[----:B------:R-:W1:Y:S04]  /*a1d0*/  @P3 LDS.128 R32, [R28+0x1e000] ;  /* 0x01e000001c203984 */ /* 0x000e680000000c00 */
[----:B-1----:R-:W-:Y:S01]  /*a1e0*/  @P3 STG.E.128 desc[UR46][R38.64], R32 ;  /* 0x0000002026003986 */ /* 0x002fe2000c101d2e */
        /* <DEDUP_REMOVED lines=14> */
[----:B-1----:R1:W-:Y:S02]  /*a2d0*/  @P3 STG.E.128 desc[UR46][R38.64+0x140], R32 ;  /* 0x0001402026003986 */ /* 0x0023e4000c101d2e */
.L_x_4792:
[----:B------:R-:W-:Y:S05]  /*a2e0*/  BSYNC B1 ;  /* 0x0000000000017941 */ /* 0x000fea0003800000 */
.L_x_4791:
[----:B------:R-:W-:-:S13]  /*a2f0*/  ISETP.GE.AND P3, PT, R219, R30, PT ;  /* 0x0000001edb00720c */ /* 0x000fda0003f66270 */
[----:B------:R-:W-:Y:S05]  /*a300*/  @P3 BRA `(.L_x_4736) ;  /* 0x0000000000483947 */ /* 0x000fea0003800000 */
[----:B------:R-:W-:-:S13]  /*a310*/  ISETP.NE.AND P3, PT, R14, RZ, PT ;  /* 0x000000ff0e00720c */ /* 0x000fda0003f65270 */
[----:B-1----:R-:W1:Y:S04]  /*a320*/  @P3 LDS.128 R32, [R28+0x20000] ;  /* 0x020000001c203984 */ /* 0x002e680000000c00 */
        /* <DEDUP_REMOVED lines=16> */
.L_x_4736:
[----:B------:R-:W-:Y:S05]  /*a430*/  BSYNC B0 ;  /* 0x0000000000007941 */ /* 0x000fea0003800000 */
.L_x_4702:
        /* <DEDUP_REMOVED lines=17> */
.L_x_4794:
[----:B------:R-:W-:Y:S05]  /*a550*/  BSYNC B0 ;  /* 0x0000000000007941 */ /* 0x000fea0003800000 */
.L_x_4793:
[----:B------:R-:W1:Y:S01]  /*a560*/  SYNCS.PHASECHK.TRANS64.TRYWAIT P2, [R31+URZ+0x308b0], R88 ;  /* 0x0308b0581f0075a7 */ /* 0x000e62000804017f */
[----:B------:R-:W-:Y:S01]  /*a570*/  ULDC.64 UR44, c[0x0][0x328] ;  /* 0x0000ca00002c7ab9 */ /* 0x000fe20000000a00 */
[----:B------:R-:W-:Y:S01]  /*a580*/  ULDC.64 UR60, c[0x0][0x318] ;  /* 0x0000c600003c7ab9 */ /* 0x000fe20000000a00 */
[----:B------:R-:W-:Y:S04]  /*a590*/  BSSY B0, `(.L_x_4795) ;  /* 0x0000002000007945 */ /* 0x000fe80003800000 */
[----:B-1----:R-:W-:Y:S05]  /*a5a0*/  @!P2 BRA `(.L_x_4796) ;  /* 0x0000022000aca947 */ /* 0x002fea0003800000 */
.L_x_5170:
[----:B------:R-:W-:Y:S05]  /*a5b0*/  BSYNC B0 ;  /* 0x0000000000007941 */ /* 0x000fea0003800000 */
.L_x_4795:
[----:B------:R-:W-:Y:S01]  /*a5c0*/  ISETP.GE.AND P2, PT, R195, R30, PT ;  /* 0x0000001ec300720c */ /* 0x000fe20003f46270 */
[----:B------:R-:W-:Y:S01]  /*a5d0*/  BSSY B0, `(.L_x_4797) ;  /* 0x000001e000007945 */ /* 0x000fe20003800000 */
[----:B------:R-:W-:-:S11]  /*a5e0*/  IMAD.WIDE R36, R24, 0x60, R122 ;  /* 0x0000006018247825 */ /* 0x000fd600078e027a */
[----:B------:R-:W-:Y:S05]  /*a5f0*/  @P2 BRA `(.L_x_4798) ;  /* 0x00000000006c2947 */ /* 0x000fea0003800000 */
[----:B------:R-:W-:Y:S01]  /*a600*/  IMAD R35, R37, UR44, RZ ;  /* 0x0000002c25237c24 */ /* 0x000fe2000f8e02ff */
[----:B------:R-:W-:Y:S01]  /*a610*/  ULDC UR4, c[0x0][0x2f4] ;  /* 0x0000bd0000047ab9 */ /* 0x000fe20000000800 */
[----:B0-----:R-:W-:Y:S02]  /*a620*/  IMAD.MOV.U32 R32, RZ, RZ, R104 ;  /* 0x000000ffff207224 */ /* 0x001fe400078e0068 */
[----:B------:R-:W-:Y:S02]  /*a630*/  IMAD.MOV.U32 R33, RZ, RZ, R27 ;  /* 0x000000ffff217224 */ /* 0x000fe400078e001b */
[C---:B------:R-:W-:Y:S02]  /*a640*/  IMAD R35, R36.reuse, UR45, R35 ;  /* 0x0000002d24237c24 */ /* 0x040fe4000f8e0223 */
[----:B------:R-:W-:-:S04]  /*a650*/  IMAD.WIDE.U32 R32, R36, UR44, R32 ;  /* 0x0000002c24207c25 */ /* 0x000fc8000f8e0020 */
[----:B------:R-:W-:Y:S01]  /*a660*/  IMAD.IADD R33, R33, 0x1, R35 ;  /* 0x0000000121217824 */ /* 0x000fe200078e0223 */
[----:B------:R-:W-:-:S04]  /*a670*/  LEA R38, P2, R32, UR60, 0x1 ;  /* 0x0000003c20267c11 */ /* 0x000fc8000f8408ff */
        /* <DEDUP_REMOVED lines=19> */
.L_x_4798:
[----:B------:R-:W-:Y:S05]  /*a7b0*/  BSYNC B0 ;  /* 0x0000000000007941 */ /* 0x000fea0003800000 */
.L_x_4797:
[----:B------:R-:W-:Y:S01]  /*a7c0*/  ISETP.GE.AND P2, PT, R219, R30, PT ;  /* 0x0000001edb00720c */ /* 0x000fe20003f46270 */
[----:B------:R-:W-:-:S12]  /*a7d0*/  BSSY B0, `(.L_x_4799) ;  /* 0x000001f000007945 */ /* 0x000fd80003800000 */
[----:B------:R-:W-:Y:S05]  /*a7e0*/  @P2 BRA `(.L_x_4800) ;  /* 0x0000000000742947 */ /* 0x000fea0003800000 */
[----:B--2---:R-:W-:Y:S01]  /*a7f0*/  IADD3 R35, P2, R36, 0x40, RZ ;  /* 0x0000004024237810 */ /* 0x004fe20007f5e0ff */
[----:B0-----:R-:W-:Y:S01]  /*a800*/  IMAD.MOV.U32 R32, RZ, RZ, R104 ;  /* 0x000000ffff207224 */ /* 0x001fe200078e0068 */
[----:B------:R-:W-:Y:S01]  /*a810*/  ULDC UR4, c[0x0][0x2f4] ;  /* 0x0000bd0000047ab9 */ /* 0x000fe20000000800 */
[----:B------:R-:W-:Y:S02]  /*a820*/  IMAD.MOV.U32 R33, RZ, RZ, R27 ;  /* 0x000000ffff217224 */ /* 0x000fe400078e001b */
[----:B------:R-:W-:Y:S02]  /*a830*/  IMAD.X R36, RZ, RZ, R37, P2 ;  /* 0x000000ffff247224 */ /* 0x000fe400010e0625 */
[----:B------:R-:W-:-:S04]  /*a840*/  IMAD.WIDE.U32 R32, R35, UR44, R32 ;  /* 0x0000002c23207c25 */ /* 0x000fc8000f8e0020 */
[----:B------:R-:W-:-:S04]  /*a850*/  IMAD R36, R36, UR44, RZ ;  /* 0x0000002c24247c24 */ /* 0x000fc8000f8e02ff */
[----:B------:R-:W-:Y:S01]  /*a860*/  IMAD R35, R35, UR45, R36 ;  /* 0x0000002d23237c24 */ /* 0x000fe2000f8e0224 */
[----:B------:R-:W-:-:S03]  /*a870*/  LEA R36, P2, R32, UR60, 0x1 ;  /* 0x0000003c20247c11 */ /* 0x000fc6000f8408ff */
        /* <DEDUP_REMOVED lines=20> */
.L_x_4800:
[----:B------:R-:W-:Y:S05]  /*a9c0*/  BSYNC B0 ;  /* 0x0000000000007941 */ /* 0x000fea0003800000 */
.L_x_4799:
[----:B------:R-:W-:Y:S01]  /*a9d0*/  @!PT LDS RZ, [RZ] ;  /* 0x00000000fffff984 */ /* 0x000fe20000000800 */
[----:B------:R-:W-:Y:S01]  /*a9e0*/  @!PT LDS RZ, [RZ] ;  /* 0x00000000fffff984 */ /* 0x000fe20000000800 */
[----:B------:R-:W-:Y:S01]  /*a9f0*/  @!PT LDS RZ, [RZ] ;  /* 0x00000000fffff984 */ /* 0x000fe20000000800 */
[----:B------:R-:W-:Y:S01]  /*aa00*/  @!PT LDS RZ, [RZ] ;  /* 0x00000000fffff984 */ /* 0x000fe20000000800 */
[----:B------:R4:W-:Y:S06]  /*aa10*/  MEMBAR.ALL.CTA ;  /* 0x0000000000007992 */ /* 0x0009ec0000008000 */
[----:B----4-:R-:W4:Y:S01]  /*aa20*/  FENCE.VIEW.ASYNC.S ;  /* 0x00000000000073c6 */ /* 0x010f220000000000 */
[----:B-1----:R-:W-:Y:S01]  /*aa30*/  @!P3 VIADD R31, R31, 0x308c0 ;  /* 0x000308c01f1fb836 */ /* 0x002fe20000000000 */
[----:B----4-:R1:W-:Y:S01]  /*aa40*/  BAR.SYNC.DEFER_BLOCKING R175, 0x80 ;  /* 0x000200af0000751d */ /* 0x0103e20000010000 */
[----:B------:R-:W-:-:S03]  /*aa50*/  LOP3.LUT P4, RZ, R18, 0x2, RZ, 0xc0, !PT ;  /* 0x0000000212ff7812 */ /* 0x000fc6000788c0ff */
[----:B------:R-:W-:Y:S02]  /*aa60*/  @!P3 PRMT R31, RZ, 0x654, R31 ;  /* 0x00000654ff1fb816 */ /* 0x000fe4000000001f */
[----:B------:R-:W-:Y:S02]  /*aa70*/  IADD3 R17, R17, 0x1, RZ ;  /* 0x0000000111117810 */ /* 0x000fe40007ffe0ff */
[----:B------:R-:W-:Y:S01]  /*aa80*/  PLOP3.LUT P2, PT, PT, PT, PT, 0x8, 0x0 ;  /* 0x000000000000781c */ /* 0x000fe20003f4e170 */
[----:B------:R1:W-:Y:S01]  /*aa90*/  @!P3 SYNCS.ARRIVE.TRANS64.RED.A1T0 RZ, [R31+URZ], RZ ;  /* 0x000000ff1fffb9a7 */ /* 0x0003e2000810043f */
[----:B------:R-:W-:-:S04]  /*aaa0*/  ISETP.NE.AND P3, PT, R17, 0x2, PT ;  /* 0x000000021100780c */ /* 0x000fc80003f65270 */
[----:B------:R-:W-:Y:S02]  /*aab0*/  SEL R28, RZ, 0x1, P3 ;  /* 0x00000001ff1c7807 */ /* 0x000fe40001800000 */
[----:B------:R-:W-:Y:S02]  /*aac0*/  SEL R17, R17, RZ, P3 ;  /* 0x000000ff11117207 */ /* 0x000fe40001800000 */
[----:B------:R-:W-:Y:S01]  /*aad0*/  LOP3.LUT R201, R201, R28, RZ, 0x3c, !PT ;  /* 0x0000001cc9c97212 */ /* 0x000fe200078e3cff */
[----:B-1----:R-:W-:Y:S06]  /*aae0*/  @P4 BRA `(.L_x_4801) ;  /* 0xffffff8000b84947 */ /* 0x002fec000383ffff */
.L_x_4697:
[----:B------:R-:W1:Y:S01]  /*aaf0*/  LDC R0, c[0x0][0x448] ;  /* 0x00011200ff007b82 */ /* 0x000e620000000800 */
[----:B------:R-:W-:Y:S01]  /*ab00*/  IADD3 R7, R197, 0x1, -R196 ;  /* 0x00000001c5077810 */ /* 0x000fe20007ffe8c4 */
[----:B------:R-:W-:Y:S06]  /*ab10*/  BSSY B0, `(.L_x_4802) ;  /* 0x000000d000007945 */ /* 0x000fec0003800000 */
[----:B------:R-:W4:Y:S01]  /*ab20*/  LDC.64 R2, c[0x0][0x9e0] ;  /* 0x00027800ff027b82 */ /* 0x000f220000000a00 */
[----:B-1----:R-:W-:Y:S01]  /*ab30*/  ISETP.NE.AND P1, PT, R0, 0x1, PT ;  /* 0x000000010000780c */ /* 0x002fe20003f25270 */
[----:B------:R-:W-:Y:S01]  /*ab40*/  VIADD R0, R212, 0x7f ;  /* 0x0000007fd4007836 */ /* 0x000fe20000000000 */
[----:B----4-:R-:W-:-:S11]  /*ab50*/  ISETP.GE.AND P3, PT, R3, 0x1, PT ;  /* 0x000000010300780c */ /* 0x010fd60003f66270 */
[----:B------:R-:W1:Y:S08]  /*ab60*/  @P1 LDC R5, c[0x0][0x44c] ;  /* 0x00011300ff051b82 */ /* 0x000e700000000800 */
[----:B------:R-:W4:Y:S01]  /*ab70*/  @P1 LDC R4, c[0x0][0x450] ;  /* 0x00011400ff041b82 */ /* 0x000f220000000800 */
[----:B-1----:R-:W-:-:S05]  /*ab80*/  @P1 IMAD.HI.U32 R5, R0, R5, RZ ;  /* 0x0000000500051227 */ /* 0x002fca00078e00ff */
[----:B----4-:R-:W-:-:S05]  /*ab90*/  @P1 SHF.R.U32.HI R0, RZ, R4, R5 ;  /* 0x00000004ff001219 */ /* 0x010fca0000011605 */
[----:B------:R-:W-:Y:S01]  /*aba0*/  IMAD.IADD R5, R7, 0x1, R0 ;  /* 0x0000000107057824 */ /* 0x000fe200078e0200 */
[----:B------:R-:W-:Y:S06]  /*abb0*/  @P2 BRA `(.L_x_4803) ;  /* 0x0000000000082947 */ /* 0x000fec0003800000 */
[----:B------:R-:W1:Y:S02]  /*abc0*/  FENCE.VIEW.ASYNC.G ;  /* 0x00000000000073c6 */ /* 0x000e640000000100 */
[----:B-1----:R-:W-:Y:S06]  /*abd0*/  BAR.ARV 0xc, 0x180 ;  /* 0x0306000000007b1d */ /* 0x002fec0000002000 */
.L_x_4803:
[----:B------:R-:W-:Y:S05]  /*abe0*/  BSYNC B0 ;  /* 0x0000000000007941 */ /* 0x000fea0003800000 */
.L_x_4802:
[----:B------:R-:W-:Y:S01]  /*abf0*/  IMAD.IADD R2, R5, 0x1, R2 ;  /* 0x0000000105027824 */ /* 0x000fe200078e0202 */
[----:B------:R-:W-:Y:S06]  /*ac00*/  @!P3 BRA `(.L_x_4804) ;  /* 0x000000000048b947 */ /* 0x000fec0003800000 */
        /* <DEDUP_REMOVED lines=11> */
.L_x_4806:
[----:B------:R-:W-:-:S13]  /*acc0*/  ISETP.NE.AND P0, PT, R3, 0x1, PT ;  /* 0x000000010300780c */ /* 0x000fda0003f05270 */
[----:B------:R-:W1:Y:S02]  /*acd0*/  @P0 LDC.64 R4, c[0x0][0x9e8] ;  /* 0x00027a00ff040b82 */ /* 0x000e640000000a00 */
[----:B-1----:R-:W-:-:S05]  /*ace0*/  @P0 IMAD.HI.U32 R4, R0, R4, RZ ;  /* 0x0000000400040227 */ /* 0x002fca00078e00ff */
[----:B------:R-:W-:-:S07]  /*acf0*/  @P0 SHF.R.U32.HI R0, RZ, R5, R4 ;  /* 0x00000005ff000219 */ /* 0x000fce0000011604 */
.L_x_4807:
[----:B------:R-:W-:Y:S05]  /*ad00*/  BSYNC B0 ;  /* 0x0000000000007941 */ /* 0x000fea0003800000 */
.L_x_4805:
[----:B------:R-:W-:-:S05]  /*ad10*/  IMAD R5, R0, R3, R3 ;  /* 0x0000000300057224 */ /* 0x000fca00078e0203 */
[----:B------:R-:W-:-:S07]  /*ad20*/  VIMNMX R2, R2, R5, PT ;  /* 0x0000000502027248 */ /* 0x000fce0003fe0100 */
.L_x_4804:
[----:B------:R-:W1:Y:S01]  /*ad30*/  @P1 LDC R5, c[0x0][0x44c] ;  /* 0x00011300ff051b82 */ /* 0x000e620000000800 */
[----:B------:R-:W-:Y:S01]  /*ad40*/  VIADD R2, R2, 0x5f ;  /* 0x0000005f02027836 */ /* 0x000fe20000000000 */
[----:B------:R-:W-:Y:S01]  /*ad50*/  ULDC UR4, c[0x0][0x9dc] ;  /* 0x0002770000047ab9 */ /* 0x000fe20000000800 */
[----:B------:R-:W-:Y:S02]  /*ad60*/  IMAD.MOV.U32 R7, RZ, RZ, R212 ;  /* 0x000000ffff077224 */ /* 0x000fe400078e00d4 */
[----:B------:R-:W-:-:S03]  /*ad70*/  IMAD.HI R2, R2, 0x2aaaaaab, RZ ;  /* 0x2aaaaaab02027827 */ /* 0x000fc600078e02ff */
[----:B------:R-:W4:Y:S01]  /*ad80*/  @P1 LDC R9, c[0x0][0x450] ;  /* 0x00011400ff091b82 */ /* 0x000f220000000800 */
[----:B-1----:R-:W-:Y:S01]  /*ad90*/  @P1 IMAD.HI.U32 R0, R212, R5, RZ ;  /* 0x00000005d4001227 */ /* 0x002fe200078e00ff */
[----:B------:R-:W-:-:S04]  /*ada0*/  SHF.R.U32.HI R5, RZ, 0x1f, R2 ;  /* 0x0000001fff057819 */ /* 0x000fc80000011602 */
[----:B------:R-:W-:Y:S02]  /*adb0*/  LEA.HI.SX32 R2, R2, R5, 0x1c ;  /* 0x0000000502027211 */ /* 0x000fe400078fe2ff */
[----:B----4-:R-:W-:Y:S02]  /*adc0*/  @P1 SHF.R.U32.HI R7, RZ, R9, R0 ;  /* 0x00000009ff071219 */ /* 0x010fe40000011600 */
        /* <DEDUP_REMOVED lines=14> */
.L_x_4810:
[----:B------:R-:W-:-:S13]  /*aeb0*/  ISETP.NE.AND P0, PT, R3, 0x1, PT ;  /* 0x000000010300780c */ /* 0x000fda0003f05270 */
[----:B------:R-:W1:Y:S02]  /*aec0*/  @P0 LDC.64 R4, c[0x0][0x9e8] ;  /* 0x00027a00ff040b82 */ /* 0x000e640000000a00 */
[----:B-1----:R-:W-:-:S05]  /*aed0*/  @P0 IMAD.HI.U32 R4, R0, R4, RZ ;  /* 0x0000000400040227 */ /* 0x002fca00078e00ff */
[----:B------:R-:W-:-:S07]  /*aee0*/  @P0 SHF.R.U32.HI R0, RZ, R5, R4 ;  /* 0x00000005ff000219 */ /* 0x000fce0000011604 */
.L_x_4811:
[----:B------:R-:W-:Y:S05]  /*aef0*/  BSYNC B0 ;  /* 0x0000000000007941 */ /* 0x000fea0003800000 */
.L_x_4809:
[----:B------:R-:W-:-:S05]  /*af00*/  IMAD R3, R0, R3, RZ ;  /* 0x0000000300037224 */ /* 0x000fca00078e02ff */
[----:B------:R-:W-:-:S07]  /*af10*/  VIMNMX R2, R2, R3, !PT ;  /* 0x0000000302027248 */ /* 0x000fce0007fe0100 */
.L_x_4808:
[----:B------:R-:W-:Y:S01]  /*af20*/  IMAD.HI R2, R2, 0x2aaaaaab, RZ ;  /* 0x2aaaaaab02027827 */ /* 0x000fe200078e02ff */
[----:B------:R-:W-:Y:S03]  /*af30*/  BSSY B0, `(.L_x_4812) ;  /* 0x0000026000007945 */ /* 0x000fe60003800000 */
[----:B------:R-:W-:Y:S01]  /*af40*/  IMAD.MOV.U32 R72, RZ, RZ, RZ ;  /* 0x000000ffff487224 */ /* 0x000fe200078e00ff */
[----:B------:R-:W-:-:S04]  /*af50*/  SHF.R.U32.HI R3, RZ, 0x1f, R2 ;  /* 0x0000001fff037819 */ /* 0x000fc80000011602 */
[----:B------:R-:W-:-:S04]  /*af60*/  LEA.HI.SX32 R3, R2, R3, 0x1c ;  /* 0x0000000302037211 */ /* 0x000fc800078fe2ff */
[----:B------:R-:W-:-:S04]  /*af70*/  VIMNMX R213, RZ, R3, !PT ;  /* 0x00000003ffd57248 */ /* 0x000fc80007fe0100 */
[----:B------:R-:W-:-:S13]  /*af80*/  ISETP.GT.AND P0, PT, R151, R213, PT ;  /* 0x000000d59700720c */ /* 0x000fda0003f04270 */
[----:B------:R-:W-:Y:S05]  /*af90*/  @!P0 BRA `(.L_x_4813) ;  /* 0x00000000007c8947 */ /* 0x000fea0003800000 */
[----:B------:R-:W-:Y:S01]  /*afa0*/  ISETP.NE.AND P0, PT, R216, RZ, PT ;  /* 0x000000ffd800720c */ /* 0x000fe20003f05270 */
[----:B------:R-:W-:-:S03]  /*afb0*/  ULDC UR4, c[0x0][0x9f0] ;  /* 0x00027c0000047ab9 */ /* 0x000fc60000000800 */
[----:B------:R-:W-:-:S04]  /*afc0*/  SEL R6, R216, UR4, P0 ;  /* 0x00000004d8067c07 */ /* 0x000fc80008000000 */
[-C--:B------:R-:W-:Y:S02]  /*afd0*/  IABS R5, R6.reuse ;  /* 0x0000000600057213 */ /* 0x080fe40000000000 */
[----:B------:R-:W-:Y:S02]  /*afe0*/  IADD3 R0, R6, -0x1, R151 ;  /* 0xffffffff06007810 */ /* 0x000fe40007ffe097 */
[----:B------:R-:W1:Y:S01]  /*aff0*/  I2F.RP R4, R5 ;  /* 0x0000000500047306 */ /* 0x000e620000209400 */
[----:B------:R-:W-:Y:S02]  /*b000*/  IABS R9, R6 ;  /* 0x0000000600097213 */ /* 0x000fe40000000000 */
[----:B------:R-:W-:-:S05]  /*b010*/  IMAD.IADD R0, R0, 0x1, -R213 ;  /* 0x0000000100007824 */ /* 0x000fca00078e0ad5 */
[----:B-1----:R-:W1:Y:S02]  /*b020*/  MUFU.RCP R4, R4 ;  /* 0x0000000400047308 */ /* 0x002e640000001000 */
[----:B-1----:R-:W-:Y:S02]  /*b030*/  VIADD R2, R4, 0xffffffe ;  /* 0x0ffffffe04027836 */ /* 0x002fe40000000000 */
[----:B------:R-:W-:-:S04]  /*b040*/  IMAD.MOV R4, RZ, RZ, -R9 ;  /* 0x000000ffff047224 */ /* 0x000fc800078e0a09 */
[----:B------:R1:W4:Y:S02]  /*b050*/  F2I.FTZ.U32.TRUNC.NTZ R3, R2 ;  /* 0x0000000200037305 */ /* 0x000324000021f000 */
[----:B-1----:R-:W-:Y:S02]  /*b060*/  IMAD.MOV.U32 R2, RZ, RZ, RZ ;  /* 0x000000ffff027224 */ /* 0x002fe400078e00ff */
[----:B----4-:R-:W-:-:S04]  /*b070*/  IMAD.MOV R8, RZ, RZ, -R3 ;  /* 0x000000ffff087224 */ /* 0x010fc800078e0a03 */
[----:B------:R-:W-:Y:S01]  /*b080*/  IMAD R7, R8, R5, RZ ;  /* 0x0000000508077224 */ /* 0x000fe200078e02ff */
[----:B------:R-:W-:Y:S02]  /*b090*/  IABS R8, R0 ;  /* 0x0000000000087213 */ /* 0x000fe40000000000 */
[----:B------:R-:W-:Y:S01]  /*b0a0*/  LOP3.LUT R0, R0, R6, RZ, 0x3c, !PT ;  /* 0x0000000600007212 */ /* 0x000fe200078e3cff */
[----:B------:R-:W-:Y:S01]  /*b0b0*/  IMAD.HI.U32 R3, R3, R7, R2 ;  /* 0x0000000703037227 */ /* 0x000fe200078e0002 */
[----:B------:R-:W-:Y:S02]  /*b0c0*/  MOV R2, R8 ;  /* 0x0000000800027202 */ /* 0x000fe40000000f00 */
[----:B------:R-:W-:-:S03]  /*b0d0*/  ISETP.GE.AND P2, PT, R0, RZ, PT ;  /* 0x000000ff0000720c */ /* 0x000fc60003f46270 */
        /* <DEDUP_REMOVED lines=10> */
[----:B------:R-:W-:-:S07]  /*b180*/  IMAD.MOV.U32 R72, RZ, RZ, R3 ;  /* 0x000000ffff487224 */ /* 0x000fce00078e0003 */
.L_x_4813:
[----:B------:R-:W-:Y:S05]  /*b190*/  BSYNC B0 ;  /* 0x0000000000007941 */ /* 0x000fea0003800000 */
.L_x_4812:
[-C--:B------:R-:W-:Y:S01]  /*b1a0*/  IMAD R213, R221, R72.reuse, R213 ;  /* 0x00000048ddd57224 */ /* 0x080fe200078e02d5 */
[----:B------:R-:W-:Y:S01]  /*b1b0*/  PLOP3.LUT P0, PT, PT, PT, PT, 0x80, 0x0 ;  /* 0x000000000000781c */ /* 0x000fe20003f0f070 */
[----:B------:R-:W-:Y:S01]  /*b1c0*/  IMAD.MOV.U32 R5, RZ, RZ, RZ ;  /* 0x000000ffff057224 */ /* 0x000fe200078e00ff */
[----:B------:R-:W-:Y:S01]  /*b1d0*/  CS2R R118, SRZ ;  /* 0x0000000000767805 */ /* 0x000fe2000001ff00 */
[----:B------:R-:W-:Y:S01]  /*b1e0*/  IMAD.MOV.U32 R2, RZ, RZ, RZ ;  /* 0x000000ffff027224 */ /* 0x000fe200078e00ff */
[----:B------:R-:W-:Y:S02]  /*b1f0*/  VIADDMNMX R72, R213, R72, R151, PT ;  /* 0x00000048d5487246 */ /* 0x000fe40003800197 */
[----:B------:R-:W-:Y:S02]  /*b200*/  CS2R R116, SRZ ;  /* 0x0000000000747805 */ /* 0x000fe4000001ff00 */
[----:B------:R-:W-:Y:S02]  /*b210*/  CS2R R114, SRZ ;  /* 0x0000000000727805 */ /* 0x000fe4000001ff00 */
[----:B------:R-:W-:-:S02]  /*b220*/  CS2R R112, SRZ ;  /* 0x0000000000707805 */ /* 0x000fc4000001ff00 */
[----:B------:R-:W-:Y:S02]  /*b230*/  ISETP.GT.AND P1, PT, R72, R213, PT ;  /* 0x000000d54800720c */ /* 0x000fe40003f24270 */
        /* <DEDUP_REMOVED lines=36> */
[----:B--2---:R-:W-:Y:S02]  /*b480*/  CS2R R38, SRZ ;  /* 0x0000000000267805 */ /* 0x004fe4000001ff00 */
[----:B---3--:R-:W-:Y:S02]  /*b490*/  CS2R R36, SRZ ;  /* 0x0000000000247805 */ /* 0x008fe4000001ff00 */
[----:B------:R-:W-:Y:S02]  /*b4a0*/  CS2R R34, SRZ ;  /* 0x0000000000227805 */ /* 0x000fe4000001ff00 */
[----:B0-----:R-:W-:Y:S02]  /*b4b0*/  CS2R R32, SRZ ;  /* 0x0000000000207805 */ /* 0x001fe4000001ff00 */
[----:B------:R-:W-:-:S02]  /*b4c0*/  CS2R R30, SRZ ;  /* 0x00000000001e7805 */ /* 0x000fc4000001ff00 */
[----:B------:R-:W-:Y:S02]  /*b4d0*/  CS2R R28, SRZ ;  /* 0x00000000001c7805 */ /* 0x000fe4000001ff00 */
[----:B------:R-:W-:Y:S02]  /*b4e0*/  CS2R R26, SRZ ;  /* 0x00000000001a7805 */ /* 0x000fe4000001ff00 */
[----:B------:R-:W-:Y:S01]  /*b4f0*/  CS2R R24, SRZ ;  /* 0x0000000000187805 */ /* 0x000fe2000001ff00 */
[----:B------:R-:W-:Y:S06]  /*b500*/  @!P1 BRA `(.L_x_4814) ;  /* 0x0000014000289947 */ /* 0x000fec0003800000 */
[----:B------:R-:W2:Y:S01]  /*b510*/  LDL R0, [R1+0x3c] ;  /* 0x00003c0001007983 */ /* 0x000ea20000100800 */
[----:B------:R-:W0:Y:S02]  /*b520*/  S2R R34, SR_TID.X ;  /* 0x0000000000227919 */ /* 0x000e240000002100 */
[----:B0-----:R-:W-:-:S05]  /*b530*/  VIADD R34, R34, 0xffffff80 ;  /* 0xffffff8022227836 */ /* 0x001fca0000000000 */
        /* <DEDUP_REMOVED lines=29> */
[----:B-1---5:R-:W-:Y:S05]  /*b710*/  CALL.ABS.NOINC R14 ;  /* 0x000000000e007343 */ /* 0x022fea0003c00000 */
.L_x_4815:
        /* <DEDUP_REMOVED lines=12> */
.L_x_4819:
[----:B-1----:R1:W2:Y:S02]  /*b7e0*/  SYNCS.PHASECHK.TRANS64.TRYWAIT P0, [R16+URZ+0x30800], R3 ;  /* 0x03080003100075a7 */ /* 0x0022a4000800017f */
[----:B--2---:R-:W-:Y:S05]  /*b7f0*/  @!P0 NANOSLEEP.SYNCS 0x989680 ;  /* 0x009896800000895d */ /* 0x004fea0003900000 */
[----:B------:R-:W2:Y:S02]  /*b800*/  @!P0 SYNCS.PHASECHK.TRANS64 P0, [R16+URZ+0x30800], R3 ;  /* 0x03080003100085a7 */ /* 0x000ea4000800007f */
[----:B--2---:R-:W-:Y:S05]  /*b810*/  @!P0 BRA `(.L_x_4819) ;  /* 0xfffffffc00f08947 */ /* 0x004fea000383ffff */
.L_x_4818:
[----:B------:R-:W-:Y:S05]  /*b820*/  BSYNC B0 ;  /* 0x0000000000007941 */ /* 0x000fea0003800000 */
.L_x_4817:
[----:B------:R-:W-:Y:S05]  /*b830*/  BRA `(.L_x_4820) ;  /* 0x0000006c00c07947 */ /* 0x000fea0003800000 */
.L_x_4816:
        /* <DEDUP_REMOVED lines=32> */
.L_x_4821:
[----:B------:R-:W-:Y:S01]  /*ba40*/  ULDC.U8 UR4, c[0x0][0x410] ;  /* 0x0001040000047ab9 */ /* 0x000fe20000000000 */
[----:B------:R-:W-:Y:S01]  /*ba50*/  BSSY B0, `(.L_x_4822) ;  /* 0x00006c6000007945 */ /* 0x000fe20003800000 */
[----:B------:R-:W-:Y:S01]  /*ba60*/  ISETP.NE.AND P0, PT, RZ, UR4, PT ;  /* 0x00000004ff007c0c */ /* 0x000fe2000bf05270 */
[----:B------:R-:W-:-:S12]  /*ba70*/  IMAD.IADD R67, R195, 0x1, R212 ;  /* 0x00000001c3437824 */ /* 0x000fd800078e02d4 */
[----:B------:R-:W-:Y:S05]  /*ba80*/  @!P0 BRA `(.L_x_4823) ;  /* 0x00000034007c8947 */ /* 0x000fea0003800000 */
[----:B------:R-:W0:Y:S01]  /*ba90*/  LDC R73, c[0x0][0x448] ;  /* 0x00011200ff497b82 */ /* 0x000e220000000800 */
[----:B------:R-:W-:Y:S01]  /*baa0*/  LEA R3, R222, R67, 0x6 ;  /* 0x00000043de037211 */ /* 0x000fe200078e30ff */
[----:B------:R-:W-:Y:S01]  /*bab0*/  ULDC.64 UR4, c[0x0][0x3f8] ;  /* 0x0000fe0000047ab9 */ /* 0x000fe20000000a00 */
[----:B------:R-:W-:Y:S01]  /*bac0*/  ULDC.64 UR6, c[0x0][0x408] ;  /* 0x0001020000067ab9 */ /* 0x000fe20000000a00 */
[----:B------:R-:W-:Y:S01]  /*bad0*/  IMAD.MOV.U32 R4, RZ, RZ, R24 ;  /* 0x000000ffff047224 */ /* 0x000fe200078e0018 */
[----:B------:R-:W-:Y:S01]  /*bae0*/  SHF.R.S32.HI R69, RZ, 0x1f, R204 ;  /* 0x0000001fff457819 */ /* 0x000fe200000114cc */
[----:B------:R-:W-:Y:S01]  /*baf0*/  IMAD.MOV.U32 R6, RZ, RZ, R146 ;  /* 0x000000ffff067224 */ /* 0x000fe200078e0092 */
[----:B------:R-:W-:Y:S01]  /*bb00*/  SHF.R.S32.HI R63, RZ, 0x1f, R202 ;  /* 0x0000001fff3f7819 */ /* 0x000fe200000114ca */
[----:B------:R-:W-:Y:S01]  /*bb10*/  IMAD.MOV.U32 R7, RZ, RZ, R29 ;  /* 0x000000ffff077224 */ /* 0x000fe200078e001d */
[----:B------:R-:W-:Y:S02]  /*bb20*/  SHF.R.S32.HI R78, RZ, 0x1f, R207 ;  /* 0x0000001fff4e7819 */ /* 0x000fe400000114cf */
[----:B------:R-:W-:-:S02]  /*bb30*/  SHF.R.S32.HI R62, RZ, 0x1f, R203 ;  /* 0x0000001fff3e7819 */ /* 0x000fc400000114cb */
[----:B------:R-:W-:Y:S02]  /*bb40*/  SHF.R.S32.HI R66, RZ, 0x1f, R205 ;  /* 0x0000001fff427819 */ /* 0x000fe400000114cd */
[----:B0-----:R-:W-:-:S13]  /*bb50*/  ISETP.NE.AND P0, PT, R73, 0x1, PT ;  /* 0x000000014900780c */ /* 0x001fda0003f05270 */
[----:B------:R-:W0:Y:S08]  /*bb60*/  @P0 LDC R0, c[0x0][0x44c] ;  /* 0x00011300ff000b82 */ /* 0x000e300000000800 */
[----:B------:R-:W1:Y:S01]  /*bb70*/  @P0 LDC R5, c[0x0][0x450] ;  /* 0x00011400ff050b82 */ /* 0x000e620000000800 */
[----:B0-----:R-:W-:-:S05]  /*bb80*/  @P0 IMAD.HI.U32 R0, R3, R0, RZ ;  /* 0x0000000003000227 */ /* 0x001fca00078e00ff */
[----:B-1----:R-:W-:Y:S01]  /*bb90*/  @P0 SHF.R.U32.HI R3, RZ, R5, R0 ;  /* 0x00000005ff030219 */ /* 0x002fe20000011600 */
[----:B------:R-:W-:-:S03]  /*bba0*/  IMAD.MOV.U32 R5, RZ, RZ, R27 ;  /* 0x000000ffff057224 */ /* 0x000fc600078e001b */
[----:B------:R-:W-:Y:S01]  /*bbb0*/  SHF.R.S32.HI R0, RZ, 0x1f, R3 ;  /* 0x0000001fff007819 */ /* 0x000fe20000011403 */
[----:B------:R-:W-:-:S04]  /*bbc0*/  IMAD.WIDE.U32 R4, R3, UR4, R4 ;  /* 0x0000000403047c25 */ /* 0x000fc8000f8e0004 */
[C---:B------:R-:W-:Y:S02]  /*bbd0*/  IMAD R8, R0.reuse, UR4, RZ ;  /* 0x0000000400087c24 */ /* 0x040fe4000f8e02ff */
[----:B------:R-:W-:Y:S02]  /*bbe0*/  IMAD R0, R0, UR6, RZ ;  /* 0x0000000600007c24 */ /* 0x000fe4000f8e02ff */
[C---:B------:R-:W-:Y:S01]  /*bbf0*/  IMAD R9, R3.reuse, UR5, R8 ;  /* 0x0000000503097c24 */ /* 0x040fe2000f8e0208 */
[----:B------:R-:W-:Y:S01]  /*bc00*/  ULDC.64 UR4, c[0x0][0x3e8] ;  /* 0x0000fa0000047ab9 */ /* 0x000fe20000000a00 */
[----:B------:R-:W-:-:S04]  /*bc10*/  IMAD.WIDE.U32 R6, R3, UR6, R6 ;  /* 0x0000000603067c25 */ /* 0x000fc8000f8e0006 */
[----:B------:R-:W-:Y:S01]  /*bc20*/  IMAD R11, R3, UR7, R0 ;  /* 0x00000007030b7c24 */ /* 0x000fe2000f8e0200 */
[----:B------:R-:W-:Y:S01]  /*bc30*/  ULDC.64 UR6, c[0x0][0x400] ;  /* 0x0001000000067ab9 */ /* 0x000fe20000000a00 */
[----:B------:R-:W-:Y:S01]  /*bc40*/  IMAD.IADD R9, R5, 0x1, R9 ;  /* 0x0000000105097824 */ /* 0x000fe200078e0209 */
[----:B------:R-:W-:Y:S01]  /*bc50*/  LEA R3, P0, R4, UR4, 0x1 ;  /* 0x0000000404037c11 */ /* 0x000fe2000f8008ff */
[----:B------:R-:W-:Y:S01]  /*bc60*/  IMAD.IADD R5, R7, 0x1, R11 ;  /* 0x0000000107057824 */ /* 0x000fe200078e020b */
[----:B------:R-:W-:Y:S01]  /*bc70*/  LEA R0, P1, R6, UR6, 0x1 ;  /* 0x0000000606007c11 */ /* 0x000fe2000f8208ff */
[----:B------:R-:W-:Y:S01]  /*bc80*/  UMOV UR4, 0xffffffff ;  /* 0xffffffff00047882 */ /* 0x000fe20000000000 */
[----:B------:R-:W-:Y:S02]  /*bc90*/  LEA.HI.X R4, R4, UR5, R9, 0x1, P0 ;  /* 0x0000000504047c11 */ /* 0x000fe400080f0c09 */
[----:B------:R-:W-:Y:S01]  /*bca0*/  LEA.HI.X R5, R6, UR7, R5, 0x1, P1 ;  /* 0x0000000706057c11 */ /* 0x000fe200088f0c05 */
[----:B------:R-:W-:Y:S08]  /*bcb0*/  BRA.DIV UR4, `(.L_x_4824) ;  /* 0x0000020a04fc7947 */ /* 0x000ff0000b800000 */
[----:B------:R0:W1:Y:S04]  /*bcc0*/  SHFL.IDX PT, R7, R4, RZ, 0x1c1f ;  /* 0x001c1fff04077589 */ /* 0x00006800000e0000 */
[----:B------:R0:W2:Y:S04]  /*bcd0*/  SHFL.IDX PT, R6, R3, RZ, 0x1c1f ;  /* 0x001c1fff03067589 */ /* 0x0000a800000e0000 */
[----:B------:R0:W3:Y:S04]  /*bce0*/  SHFL.IDX PT, R9, R5, RZ, 0x1c1f ;  /* 0x001c1fff05097589 */ /* 0x0000e800000e0000 */
[----:B------:R0:W4:Y:S02]  /*bcf0*/  SHFL.IDX PT, R14, R0, RZ, 0x1c1f ;  /* 0x001c1fff000e7589 */ /* 0x00012400000e0000 */
.L_x_5176:
        /* <DEDUP_REMOVED lines=16> */
[----:B------:R-:W-:Y:S01]  /*be00*/  ULDC UR4, c[0x0][0x3f4] ;  /* 0x0000fd0000047ab9 */ /* 0x000fe20000000800 */
[----:B------:R-:W-:Y:S02]  /*be10*/  CS2R R60, SRZ ;  /* 0x00000000003c7805 */ /* 0x000fe4000001ff00 */
[----:B------:R-:W-:Y:S02]  /*be20*/  ISETP.GE.AND P3, PT, R205, UR4, PT ;  /* 0x00000004cd007c0c */ /* 0x000fe4000bf66270 */
[----:B------:R-:W-:Y:S02]  /*be30*/  CS2R R58, SRZ ;  /* 0x00000000003a7805 */ /* 0x000fe4000001ff00 */
[----:B------:R-:W-:Y:S02]  /*be40*/  ISETP.GE.AND P2, PT, R203, UR4, PT ;  /* 0x00000004cb007c0c */ /* 0x000fe4000bf46270 */
[----:B------:R-:W-:Y:S02]  /*be50*/  ISETP.GE.AND P1, PT, R204, UR4, PT ;  /* 0x00000004cc007c0c */ /* 0x000fe4000bf26270 */
[----:B------:R-:W-:-:S02]  /*be60*/  ISETP.GE.AND P0, PT, R202, UR4, PT ;  /* 0x00000004ca007c0c */ /* 0x000fc4000bf06270 */
[----:B------:R-:W-:-:S03]  /*be70*/  ISETP.GE.AND P4, PT, R192, UR4, PT ;  /* 0x00000004c0007c0c */ /* 0x000fc6000bf86270 */
[C---:B------:R-:W-:Y:S01]  /*be80*/  @!P3 IMAD.SHL.U32 R31, R205.reuse, 0x2, RZ ;  /* 0x00000002cd1fb824 */ /* 0x040fe200078e00ff */
[----:B------:R-:W-:-:S03]  /*be90*/  @!P3 SHF.L.U64.HI R8, R205, 0x1, R66 ;  /* 0x00000001cd08b819 */ /* 0x000fc60000010242 */
[C---:B------:R-:W-:Y:S01]  /*bea0*/  @!P2 IMAD.SHL.U32 R27, R203.reuse, 0x2, RZ ;  /* 0x00000002cb1ba824 */ /* 0x040fe200078e00ff */
[----:B------:R-:W-:Y:S01]  /*beb0*/  @!P2 SHF.L.U64.HI R10, R203, 0x1, R62 ;  /* 0x00000001cb0aa819 */ /* 0x000fe2000001023e */
[----:B------:R-:W-:Y:S01]  /*bec0*/  @!P1 IMAD.SHL.U32 R21, R204, 0x2, RZ ;  /* 0x00000002cc159824 */ /* 0x000fe200078e00ff */
[-C--:B--2---:R-:W-:Y:S01]  /*bed0*/  @!P3 IADD3 R32, P6, R6, R31.reuse, RZ ;  /* 0x0000001f0620b210 */ /* 0x084fe20007fde0ff */
[----:B------:R-:W-:Y:S01]  /*bee0*/  @!P0 IMAD.SHL.U32 R11, R202, 0x2, RZ ;  /* 0x00000002ca0b8824 */ /* 0x000fe200078e00ff */
[----:B----4-:R-:W-:Y:S01]  /*bef0*/  @!P3 IADD3 R30, P5, R14, R31, RZ ;  /* 0x0000001f0e1eb210 */ /* 0x010fe20007fbe0ff */
[----:B-1----:R-:W-:Y:S01]  /*bf00*/  @!P4 IMAD.WIDE R38, R192, 0x2, R6 ;  /* 0x00000002c026c825 */ /* 0x002fe200078e0206 */
[----:B------:R-:W-:-:S03]  /*bf10*/  @!P0 SHF.L.U64.HI R40, R202, 0x1, R63 ;  /* 0x00000001ca288819 */ /* 0x000fc6000001023f */
[--C-:B------:R-:W-:Y:S01]  /*bf20*/  @!P3 IMAD.X R33, R7, 0x1, R8.reuse, P6 ;  /* 0x000000010721b824 */ /* 0x100fe200030e0608 */
[-C--:B------:R-:W-:Y:S01]  /*bf30*/  @!P2 IADD3 R28, P6, R6, R27.reuse, RZ ;  /* 0x0000001b061ca210 */ /* 0x080fe20007fde0ff */
[----:B---3--:R-:W-:Y:S01]  /*bf40*/  @!P3 IMAD.X R31, R9, 0x1, R8, P5 ;  /* 0x00000001091fb824 */ /* 0x008fe200028e0608 */
[----:B------:R-:W-:Y:S01]  /*bf50*/  @!P2 IADD3 R26, P5, R14, R27, RZ ;  /* 0x0000001b0e1aa210 */ /* 0x000fe20007fbe0ff */
[----:B------:R-:W5:Y:S01]  /*bf60*/  @!P4 LD.E.64 R60, desc[UR46][R38.64] ;  /* 0x0000002e263cc980 */ /* 0x000f62000c101b00 */
[----:B------:R-:W-:Y:S01]  /*bf70*/  @!P1 SHF.L.U64.HI R8, R204, 0x1, R69 ;  /* 0x00000001cc089819 */ /* 0x000fe20000010245 */
[--C-:B------:R-:W-:Y:S01]  /*bf80*/  @!P2 IMAD.X R29, R7, 0x1, R10.reuse, P6 ;  /* 0x00000001071da824 */ /* 0x100fe200030e060a */
[----:B------:R-:W-:Y:S01]  /*bf90*/  @!P1 IADD3 R24, P6, R6, R21, RZ ;  /* 0x0000001506189210 */ /* 0x000fe20007fde0ff */
[----:B------:R-:W-:Y:S01]  /*bfa0*/  @!P2 IMAD.X R27, R9, 0x1, R10, P5 ;  /* 0x00000001091ba824 */ /* 0x000fe200028e060a */
[----:B------:R-:W-:-:S03]  /*bfb0*/  ISETP.GE.AND P5, PT, R207, UR4, PT ;  /* 0x00000004cf007c0c */ /* 0x000fc6000bfa6270 */
[----:B------:R-:W-:Y:S01]  /*bfc0*/  @!P1 IMAD.X R25, R7, 0x1, R8, P6 ;  /* 0x0000000107199824 */ /* 0x000fe200030e0608 */
[----:B------:R-:W-:-:S04]  /*bfd0*/  @!P1 IADD3 R20, P6, R14, R21, RZ ;  /* 0x000000150e149210 */ /* 0x000fc80007fde0ff */
[----:B------:R-:W-:Y:S01]  /*bfe0*/  @!P1 IADD3.X R21, R9, R8, RZ, P6, !PT ;  /* 0x0000000809159210 */ /* 0x000fe200037fe4ff */
[----:B------:R-:W-:Y:S01]  /*bff0*/  @!P4 IMAD.MOV.U32 R8, RZ, RZ, R14 ;  /* 0x000000ffff08c224 */ /* 0x000fe200078e000e */
[----:B------:R-:W-:-:S03]  /*c000*/  @!P0 IADD3 R12, P6, R6, R11, RZ ;  /* 0x0000000b060c8210 */ /* 0x000fc60007fde0ff */
[----:B------:R-:W-:-:S04]  /*c010*/  @!P4 IMAD.WIDE R36, R192, 0x2, R8 ;  /* 0x00000002c024c825 */ /* 0x000fc800078e0208 */
[----:B------:R-:W-:Y:S01]  /*c020*/  @!P0 IMAD.X R13, R7, 0x1, R40, P6 ;  /* 0x00000001070d8824 */ /* 0x000fe200030e0628 */
[----:B------:R-:W-:Y:S01]  /*c030*/  @!P0 IADD3 R10, P6, R14, R11, RZ ;  /* 0x0000000b0e0a8210 */ /* 0x000fe20007fde0ff */
[C---:B------:R-:W-:Y:S01]  /*c040*/  @!P5 IMAD.SHL.U32 R15, R207.reuse, 0x2, RZ ;  /* 0x00000002cf0fd824 */ /* 0x040fe200078e00ff */
[----:B------:R1:W5:Y:S01]  /*c050*/  @!P4 LD.E.64 R58, desc[UR46][R36.64] ;  /* 0x0000002e243ac980 */ /* 0x000362000c101b00 */
[----:B------:R-:W-:Y:S02]  /*c060*/  @!P5 SHF.L.U64.HI R8, R207, 0x1, R78 ;  /* 0x00000001cf08d819 */ /* 0x000fe4000001024e */
[----:B------:R-:W-:Y:S01]  /*c070*/  @!P0 IMAD.X R11, R9, 0x1, R40, P6 ;  /* 0x00000001090b8824 */ /* 0x000fe200030e0628 */
[-C--:B------:R-:W-:Y:S02]  /*c080*/  @!P5 IADD3 R6, P4, R6, R15.reuse, RZ ;  /* 0x0000000f0606d210 */ /* 0x080fe40007f9e0ff */
[----:B------:R-:W-:Y:S02]  /*c090*/  @!P5 IADD3 R14, P6, R14, R15, RZ ;  /* 0x0000000f0e0ed210 */ /* 0x000fe40007fde0ff */
        /* <DEDUP_REMOVED lines=9> */
[----:B------:R-:W-:Y:S01]  /*c130*/  CS2R R38, SRZ ;  /* 0x0000000000267805 */ /* 0x000fe2000001ff00 */
[--C-:B------:R-:W-:Y:S01]  /*c140*/  @!P5 IMAD.X R7, R7, 0x1, R8.reuse, P4 ;  /* 0x000000010707d824 */ /* 0x100fe200020e0608 */
[----:B------:R1:W5:Y:S01]  /*c150*/  @!P3 LD.E.64 R56, desc[UR46][R32.64] ;  /* 0x0000002e2038b980 */ /* 0x000362000c101b00 */
[----:B------:R-:W-:-:S03]  /*c160*/  @!P5 IMAD.X R15, R9, 0x1, R8, P6 ;  /* 0x00000001090fd824 */ /* 0x000fc600030e0608 */
[----:B------:R1:W5:Y:S04]  /*c170*/  @!P3 LD.E.64 R54, desc[UR46][R30.64] ;  /* 0x0000002e1e36b980 */ /* 0x000368000c101b00 */
[----:B------:R1:W5:Y:S04]  /*c180*/  @!P2 LD.E.64 R52, desc[UR46][R28.64] ;  /* 0x0000002e1c34a980 */ /* 0x000368000c101b00 */
[----:B------:R1:W5:Y:S04]  /*c190*/  @!P2 LD.E.64 R50, desc[UR46][R26.64] ;  /* 0x0000002e1a32a980 */ /* 0x000368000c101b00 */
[----:B------:R1:W5:Y:S04]  /*c1a0*/  @!P1 LD.E.64 R48, desc[UR46][R24.64] ;  /* 0x0000002e18309980 */ /* 0x000368000c101b00 */
[----:B------:R1:W5:Y:S04]  /*c1b0*/  @!P1 LD.E.64 R46, desc[UR46][R20.64] ;  /* 0x0000002e142e9980 */ /* 0x000368000c101b00 */
[----:B------:R1:W5:Y:S04]  /*c1c0*/  @!P0 LD.E.64 R44, desc[UR46][R12.64] ;  /* 0x0000002e0c2c8980 */ /* 0x000368000c101b00 */
[----:B------:R1:W5:Y:S04]  /*c1d0*/  @!P0 LD.E.64 R42, desc[UR46][R10.64] ;  /* 0x0000002e0a2a8980 */ /* 0x000368000c101b00 */
[----:B------:R1:W5:Y:S04]  /*c1e0*/  @!P5 LD.E.64 R36, desc[UR46][R6.64] ;  /* 0x0000002e0624d980 */ /* 0x000368000c101b00 */
[----:B------:R1:W5:Y:S02]  /*c1f0*/  @!P5 LD.E.64 R38, desc[UR46][R14.64] ;  /* 0x0000002e0e26d980 */ /* 0x000364000c101b00 */
.L_x_4826:
[----:B------:R-:W-:Y:S05]  /*c200*/  BSYNC B1 ;  /* 0x0000000000017941 */ /* 0x000fea0003800000 */
.L_x_4825:
[----:B-12--5:R-:W-:Y:S01]  /*c210*/  IMAD.MOV.U32 R6, RZ, RZ, R38 ;  /* 0x000000ffff067224 */ /* 0x026fe200078e0026 */
[----:B------:R-:W-:Y:S01]  /*c220*/  UMOV UR4, 0xffffffff ;  /* 0xffffffff00047882 */ /* 0x000fe20000000000 */
[----:B------:R-:W-:Y:S01]  /*c230*/  IMAD.MOV.U32 R7, RZ, RZ, R39 ;  /* 0x000000ffff077224 */ /* 0x000fe200078e0027 */
[----:B------:R-:W-:Y:S01]  /*c240*/  CS2R R30, SRZ ;  /* 0x00000000001e7805 */ /* 0x000fe2000001ff00 */
[----:B------:R-:W-:Y:S02]  /*c250*/  IMAD.MOV.U32 R8, RZ, RZ, R42 ;  /* 0x000000ffff087224 */ /* 0x000fe400078e002a */
[----:B---3--:R-:W-:Y:S01]  /*c260*/  IMAD.MOV.U32 R9, RZ, RZ, R43 ;  /* 0x000000ffff097224 */ /* 0x008fe200078e002b */
        /* <DEDUP_REMOVED lines=32> */
[----:B------:R-:W-:-:S04]  /*c470*/  PRMT R80, R6, 0x5410, R7 ;  /* 0x0000541006507816 */ /* 0x000fc80000000007 */
[----:B------:R-:W-:Y:S01]  /*c480*/  PRMT R76, R9, 0x5410, R8 ;  /* 0x00005410094c7816 */ /* 0x000fe20000000008 */
[----:B------:R-:W-:Y:S06]  /*c490*/  BRA.DIV UR4, `(.L_x_4827) ;  /* 0x0000020604747947 */ /* 0x000fec000b800000 */
[----:B------:R1:W2:Y:S04]  /*c4a0*/  SHFL.IDX PT, R7, R4, 0x1, 0x1c1f ;  /* 0x003c1f0004077f89 */ /* 0x0002a800000e0000 */
[----:B------:R1:W3:Y:S04]  /*c4b0*/  SHFL.IDX PT, R6, R3, 0x1, 0x1c1f ;  /* 0x003c1f0003067f89 */ /* 0x0002e800000e0000 */
[----:B------:R1:W0:Y:S04]  /*c4c0*/  SHFL.IDX PT, R65, R5, 0x1, 0x1c1f ;  /* 0x003c1f0005417f89 */ /* 0x00022800000e0000 */
[----:B------:R1:W0:Y:S02]  /*c4d0*/  SHFL.IDX PT, R64, R0, 0x1, 0x1c1f ;  /* 0x003c1f0000407f89 */ /* 0x00022400000e0000 */
.L_x_5182:
[----:B------:R-:W-:Y:S01]  /*c4e0*/  LEA.HI R34, R35, R34, RZ, 0x2 ;  /* 0x0000002223227211 */ /* 0x000fe200078f10ff */
[----:B01----:R-:W-:Y:S01]  /*c4f0*/  VIADD R0, R67, 0x40 ;  /* 0x0000004043007836 */ /* 0x003fe20000000000 */
[----:B------:R-:W-:Y:S01]  /*c500*/  LOP3.LUT R4, R208, 0x18, R22, 0xf8, !PT ;  /* 0x00000018d0047812 */ /* 0x000fe200078ef816 */
[----:B------:R-:W-:Y:S01]  /*c510*/  BSSY B1, `(.L_x_4828) ;  /* 0x0000055000017945 */ /* 0x000fe20003800000 */
[----:B------:R-:W-:Y:S02]  /*c520*/  SHF.R.S32.HI R34, RZ, 0x1f, R34 ;  /* 0x0000001fff227819 */ /* 0x000fe40000011422 */
[----:B------:R-:W-:Y:S02]  /*c530*/  CS2R R32, SRZ ;  /* 0x0000000000207805 */ /* 0x000fe4000001ff00 */
[----:B------:R-:W-:Y:S02]  /*c540*/  ISETP.GE.AND P1, PT, R0, R73, PT ;  /* 0x000000490000720c */ /* 0x000fe40003f26270 */
[----:B------:R-:W-:-:S02]  /*c550*/  CS2R R26, SRZ ;  /* 0x00000000001a7805 */ /* 0x000fc4000001ff00 */
[----:B------:R-:W-:Y:S02]  /*c560*/  LEA.HI R34, R34, R195, RZ, 0x3 ;  /* 0x000000c322227211 */ /* 0x000fe400078f18ff */
[----:B------:R-:W-:Y:S02]  /*c570*/  CS2R R20, SRZ ;  /* 0x0000000000147805 */ /* 0x000fe4000001ff00 */
[----:B------:R-:W-:Y:S02]  /*c580*/  LOP3.LUT R3, R4, R209, RZ, 0x3c, !PT ;  /* 0x000000d104037212 */ /* 0x000fe400078e3cff */
[----:B------:R-:W-:Y:S02]  /*c590*/  CS2R R12, SRZ ;  /* 0x00000000000c7805 */ /* 0x000fe4000001ff00 */
[----:B------:R-:W-:Y:S02]  /*c5a0*/  LOP3.LUT R34, R34, 0xfffffff8, RZ, 0xc0, !PT ;  /* 0xfffffff822227812 */ /* 0x000fe400078ec0ff */
[----:B------:R-:W-:-:S02]  /*c5b0*/  CS2R R8, SRZ ;  /* 0x0000000000087805 */ /* 0x000fc4000001ff00 */
[----:B------:R-:W-:Y:S01]  /*c5c0*/  CS2R R40, SRZ ;  /* 0x0000000000287805 */ /* 0x000fe2000001ff00 */
[----:B------:R-:W-:Y:S01]  /*c5d0*/  IMAD.IADD R3, R210, 0x1, R3 ;  /* 0x00000001d2037824 */ /* 0x000fe200078e0203 */
[----:B------:R-:W-:Y:S02]  /*c5e0*/  IADD3 R34, R195, -R34, RZ ;  /* 0x80000022c3227210 */ /* 0x000fe40007ffe0ff */
[----:B------:R-:W-:Y:S02]  /*c5f0*/  CS2R R28, SRZ ;  /* 0x00000000001c7805 */ /* 0x000fe4000001ff00 */
[----:B------:R-:W-:Y:S02]  /*c600*/  CS2R R24, SRZ ;  /* 0x0000000000187805 */ /* 0x000fe4000001ff00 */
[----:B----4-:R-:W-:Y:S02]  /*c610*/  CS2R R14, SRZ ;  /* 0x00000000000e7805 */ /* 0x010fe4000001ff00 */
[----:B------:R-:W-:-:S02]  /*c620*/  LOP3.LUT P0, RZ, R34, 0x4, RZ, 0xc0, !PT ;  /* 0x0000000422ff7812 */ /* 0x000fc4000780c0ff */
[----:B------:R-:W-:Y:S01]  /*c630*/  CS2R R34, SRZ ;  /* 0x0000000000227805 */ /* 0x000fe2000001ff00 */
[----:B------:R-:W-:Y:S01]  /*c640*/  IMAD R3, R3, 0x2, R16 ;  /* 0x0000000203037824 */ /* 0x000fe200078e0210 */
[----:B------:R-:W-:Y:S01]  /*c650*/  CS2R R10, SRZ ;  /* 0x00000000000a7805 */ /* 0x000fe2000001ff00 */
[----:B------:R-:W-:Y:S08]  /*c660*/  @P1 BRA `(.L_x_4829) ;  /* 0x0000000000fc1947 */ /* 0x000ff00003800000 */
[----:B------:R-:W-:Y:S01]  /*c670*/  ULDC UR4, c[0x0][0x3f4] ;  /* 0x0000fd0000047ab9 */ /* 0x000fe20000000800 */
[----:B------:R-:W-:Y:S02]  /*c680*/  CS2R R40, SRZ ;  /* 0x0000000000287805 */ /* 0x000fe4000001ff00 */
[----:B------:R-:W-:Y:S02]  /*c690*/  ISETP.GE.AND P4, PT, R205, UR4, PT ;  /* 0x00000004cd007c0c */ /* 0x000fe4000bf86270 */
[----:B------:R-:W-:Y:S02]  /*c6a0*/  CS2R R30, SRZ ;  /* 0x00000000001e7805 */ /* 0x000fe4000001ff00 */
[----:B------:R-:W-:Y:S02]  /*c6b0*/  ISETP.GE.AND P3, PT, R203, UR4, PT ;  /* 0x00000004cb007c0c */ /* 0x000fe4000bf66270 */
[----:B------:R-:W-:Y:S02]  /*c6c0*/  ISETP.GE.AND P2, PT, R204, UR4, PT ;  /* 0x00000004cc007c0c */ /* 0x000fe4000bf46270 */
[----:B------:R-:W-:-:S05]  /*c6d0*/  ISETP.GE.AND P1, PT, R202, UR4, PT ;  /* 0x00000004ca007c0c */ /* 0x000fca000bf26270 */
[C---:B------:R-:W-:Y:S01]  /*c6e0*/  @!P4 IMAD.SHL.U32 R9, R205.reuse, 0x2, RZ ;  /* 0x00000002cd09c824 */ /* 0x040fe200078e00ff */
[----:B------:R-:W-:-:S03]  /*c6f0*/  @!P4 SHF.L.U64.HI R66, R205, 0x1, R66 ;  /* 0x00000001cd42c819 */ /* 0x000fc60000010242 */
[C---:B------:R-:W-:Y:S01]  /*c700*/  @!P3 IMAD.SHL.U32 R71, R203.reuse, 0x2, RZ ;  /* 0x00000002cb47b824 */ /* 0x040fe200078e00ff */
[----:B------:R-:W-:Y:S01]  /*c710*/  @!P3 SHF.L.U64.HI R62, R203, 0x1, R62 ;  /* 0x00000001cb3eb819 */ /* 0x000fe2000001023e */
[----:B------:R-:W-:Y:S01]  /*c720*/  @!P2 IMAD.SHL.U32 R67, R204, 0x2, RZ ;  /* 0x00000002cc43a824 */ /* 0x000fe200078e00ff */
[-C--:B---3--:R-:W-:Y:S01]  /*c730*/  @!P4 IADD3 R10, P5, R6, R9.reuse, RZ ;  /* 0x00000009060ac210 */ /* 0x088fe20007fbe0ff */
[----:B------:R-:W-:Y:S01]  /*c740*/  @!P1 IMAD.SHL.U32 R5, R202, 0x2, RZ ;  /* 0x00000002ca059824 */ /* 0x000fe200078e00ff */
[----:B------:R-:W-:Y:S02]  /*c750*/  @!P4 IADD3 R8, P6, R64, R9, RZ ;  /* 0x000000094008c210 */ /* 0x000fe40007fde0ff */
[----:B------:R-:W-:Y:S01]  /*c760*/  @!P2 SHF.L.U64.HI R0, R204, 0x1, R69 ;  /* 0x00000001cc00a819 */ /* 0x000fe20000010245 */
[--C-:B--2---:R-:W-:Y:S01]  /*c770*/  @!P4 IMAD.X R11, R7, 0x1, R66.reuse, P5 ;  /* 0x00000001070bc824 */ /* 0x104fe200028e0642 */
[-C--:B------:R-:W-:Y:S01]  /*c780*/  @!P3 IADD3 R74, P5, R6, R71.reuse, RZ ;  /* 0x00000047064ab210 */ /* 0x080fe20007fbe0ff */
[----:B------:R-:W-:Y:S01]  /*c790*/  @!P4 IMAD.X R9, R65, 0x1, R66, P6 ;  /* 0x000000014109c824 */ /* 0x000fe200030e0642 */
[----:B------:R-:W-:-:S02]  /*c7a0*/  @!P3 IADD3 R70, P6, R64, R71, RZ ;  /* 0x000000474046b210 */ /* 0x000fc40007fde0ff */
[----:B------:R-:W-:Y:S01]  /*c7b0*/  @!P1 SHF.L.U64.HI R12, R202, 0x1, R63 ;  /* 0x00000001ca0c9819 */ /* 0x000fe2000001023f */
[--C-:B------:R-:W-:Y:S01]  /*c7c0*/  @!P3 IMAD.X R75, R7, 0x1, R62.reuse, P5 ;  /* 0x00000001074bb824 */ /* 0x100fe200028e063e */
[-C--:B------:R-:W-:Y:S01]  /*c7d0*/  @!P2 IADD3 R68, P5, R6, R67.reuse, RZ ;  /* 0x000000430644a210 */ /* 0x080fe20007fbe0ff */
[----:B------:R-:W-:Y:S01]  /*c7e0*/  @!P3 IMAD.X R71, R65, 0x1, R62, P6 ;  /* 0x000000014147b824 */ /* 0x000fe200030e063e */
[----:B------:R-:W-:-:S03]  /*c7f0*/  @!P2 IADD3 R66, P6, R64, R67, RZ ;  /* 0x000000434042a210 */ /* 0x000fc60007fde0ff */
[--C-:B------:R-:W-:Y:S01]  /*c800*/  @!P2 IMAD.X R69, R7, 0x1, R0.reuse, P5 ;  /* 0x000000010745a824 */ /* 0x100fe200028e0600 */
[----:B------:R-:W-:Y:S01]  /*c810*/  @!P1 IADD3 R62, P5, R6, R5, RZ ;  /* 0x00000005063e9210 */ /* 0x000fe20007fbe0ff */
[----:B------:R-:W-:Y:S01]  /*c820*/  @!P2 IMAD.X R67, R65, 0x1, R0, P6 ;  /* 0x000000014143a824 */ /* 0x000fe200030e0600 */
[----:B------:R-:W-:-:S03]  /*c830*/  ISETP.GE.AND P6, PT, R192, UR4, PT ;  /* 0x00000004c0007c0c */ /* 0x000fc6000bfc6270 */
[----:B------:R-:W-:Y:S01]  /*c840*/  @!P1 IMAD.X R63, R7, 0x1, R12, P5 ;  /* 0x00000001073f9824 */ /* 0x000fe200028e060c */
[----:B------:R-:W-:-:S05]  /*c850*/  @!P1 IADD3 R4, P5, R64, R5, RZ ;  /* 0x0000000540049210 */ /* 0x000fca0007fbe0ff */
[----:B------:R-:W-:Y:S01]  /*c860*/  @!P1 IMAD.X R5, R65, 0x1, R12, P5 ;  /* 0x0000000141059824 */ /* 0x000fe200028e060c */
[----:B------:R-:W-:-:S03]  /*c870*/  ISETP.GE.AND P5, PT, R207, UR4, PT ;  /* 0x00000004cf007c0c */ /* 0x000fc6000bfa6270 */
[----:B------:R-:W-:-:S04]  /*c880*/  @!P6 IMAD.WIDE R12, R192, 0x2, R6 ;  /* 0x00000002c00ce825 */ /* 0x000fc800078e0206 */
[----:B------:R-:W-:Y:S01]  /*c890*/  @!P6 IMAD.WIDE R14, R192, 0x2, R64 ;  /* 0x00000002c00ee825 */ /* 0x000fe200078e0240 */
[----:B------:R-:W5:Y:S01]  /*c8a0*/  @!P6 LD.E.64 R40, desc[UR46][R12.64] ;  /* 0x0000002e0c28e980 */ /* 0x000f62000c101b00 */
[----:B------:R-:W-:-:S03]  /*c8b0*/  CS2R R34, SRZ ;  /* 0x0000000000227805 */ /* 0x000fc6000001ff00 */
[----:B------:R0:W5:Y:S01]  /*c8c0*/  @!P6 LD.E.64 R30, desc[UR46][R14.64] ;  /* 0x0000002e0e1ee980 */ /* 0x000162000c101b00 */
[C---:B------:R-:W-:Y:S01]  /*c8d0*/  @!P5 IMAD.SHL.U32 R21, R207.reuse, 0x2, RZ ;  /* 0x00000002cf15d824 */ /* 0x040fe200078e00ff */
[----:B------:R-:W-:Y:S02]  /*c8e0*/  @!P5 SHF.L.U64.HI R78, R207, 0x1, R78 ;  /* 0x00000001cf4ed819 */ /* 0x000fe4000001024e */
[----:B------:R-:W-:Y:S01]  /*c8f0*/  CS2R R32, SRZ ;  /* 0x0000000000207805 */ /* 0x000fe2000001ff00 */
[----:B------:R1:W5:Y:S01]  /*c900*/  @!P4 LD.E.64 R34, desc[UR46][R10.64] ;  /* 0x0000002e0a22c980 */ /* 0x000362000c101b00 */
[----:B------:R-:W-:Y:S02]  /*c910*/  @!P5 IADD3 R6, P6, R6, R21, RZ ;  /* 0x000000150606d210 */ /* 0x000fe40007fde0ff */
[----:B------:R-:W-:Y:S02]  /*c920*/  CS2R R28, SRZ ;  /* 0x00000000001c7805 */ /* 0x000fe4000001ff00 */
[----:B------:R-:W-:Y:S01]  /*c930*/  CS2R R26, SRZ ;  /* 0x00000000001a7805 */ /* 0x000fe2000001ff00 */
[----:B------:R2:W5:Y:S01]  /*c940*/  @!P4 LD.E.64 R32, desc[UR46][R8.64] ;  /* 0x0000002e0820c980 */ /* 0x000562000c101b00 */
[----:B------:R-:W-:-:S02]  /*c950*/  @!P5 IADD3.X R7, R7, R78, RZ, P6, !PT ;  /* 0x0000004e0707d210 */ /* 0x000fc400037fe4ff */
[----:B------:R-:W-:Y:S02]  /*c960*/  @!P5 IADD3 R64, P6, R64, R21, RZ ;  /* 0x000000154040d210 */ /* 0x000fe40007fde0ff */
[----:B------:R-:W-:Y:S02]  /*c970*/  CS2R R24, SRZ ;  /* 0x0000000000187805 */ /* 0x000fe4000001ff00 */
[----:B------:R-:W-:Y:S02]  /*c980*/  CS2R R20, SRZ ;  /* 0x0000000000147805 */ /* 0x000fe4000001ff00 */
[----:B0-----:R-:W-:Y:S02]  /*c990*/  CS2R R14, SRZ ;  /* 0x00000000000e7805 */ /* 0x001fe4000001ff00 */
[----:B------:R-:W-:Y:S02]  /*c9a0*/  CS2R R12, SRZ ;  /* 0x00000000000c7805 */ /* 0x000fe4000001ff00 */
[----:B-1----:R-:W-:Y:S01]  /*c9b0*/  CS2R R10, SRZ ;  /* 0x00000000000a7805 */ /* 0x002fe2000001ff00 */
[----:B------:R-:W-:Y:S01]  /*c9c0*/  @!P5 IMAD.X R65, R65, 0x1, R78, P6 ;  /* 0x000000014141d824 */ /* 0x000fe200030e064e */
[----:B--2---:R-:W-:Y:S01]  /*c9d0*/  CS2R R8, SRZ ;  /* 0x0000000000087805 */ /* 0x004fe2000001ff00 */
        /* <DEDUP_REMOVED lines=8> */
.L_x_4829:
[----:B------:R-:W-:Y:S05]  /*ca60*/  BSYNC B1 ;  /* 0x0000000000017941 */ /* 0x000fea0003800000 */
.L_x_4828:
[----:B0----5:R-:W-:Y:S01]  /*ca70*/  IMAD.MOV.U32 R5, RZ, RZ, R30 ;  /* 0x000000ffff057224 */ /* 0x021fe200078e001e */
[----:B------:R-:W-:Y:S01]  /*ca80*/  LEA.HI R4, R218, R218, RZ, 0x1 ;  /* 0x000000dada047211 */ /* 0x000fe200078f08ff */
[----:B---3--:R-:W-:Y:S01]  /*ca90*/  VIADD R6, R3, 0x12400 ;  /* 0x0001240003067836 */ /* 0x008fe20000000000 */
[----:B------:R-:W-:Y:S01]  /*caa0*/  VIADDMNMX R64, R73, -R212, 0x80, PT ;  /* 0x0000008049407446 */ /* 0x000fe200038009d4 */
[----:B------:R-:W-:Y:S01]  /*cab0*/  VIADD R0, R3, 0x12440 ;  /* 0x0001244003007836 */ /* 0x000fe20000000000 */
[----:B------:R-:W-:Y:S01]  /*cac0*/  PRMT R74, R74, 0x5410, R5 ;  /* 0x000054104a4a7816 */ /* 0x000fe20000000005 */
[----:B------:R-:W-:Y:S01]  /*cad0*/  @P0 VIADD R0, R6, 0xffffffc0 ;  /* 0xffffffc006000836 */ /* 0x000fe20000000000 */
[----:B------:R-:W-:Y:S01]  /*cae0*/  LOP3.LUT R5, R4, 0xfffffffe, RZ, 0xc0, !PT ;  /* 0xfffffffe04057812 */ /* 0x000fe200078ec0ff */
[----:B------:R-:W-:Y:S01]  /*caf0*/  IMAD.MOV.U32 R6, RZ, RZ, R31 ;  /* 0x000000ffff067224 */ /* 0x000fe200078e001f */
[----:B------:R-:W-:Y:S01]  /*cb00*/  BSSY B1, `(.L_x_4830) ;  /* 0x000002a000017945 */ /* 0x000fe20003800000 */
[----:B--2---:R-:W-:Y:S01]  /*cb10*/  IMAD.MOV.U32 R7, RZ, RZ, R32 ;  /* 0x000000ffff077224 */ /* 0x004fe200078e0020 */
[----:B------:R-:W-:Y:S01]  /*cb20*/  ISETP.GE.AND P1, PT, R195, R64, PT ;  /* 0x00000040c300720c */ /* 0x000fe20003f26270 */
[----:B------:R-:W-:Y:S01]  /*cb30*/  IMAD.IADD R5, R218, 0x1, -R5 ;  /* 0x00000001da057824 */ /* 0x000fe200078e0a05 */
[----:B------:R-:W-:Y:S01]  /*cb40*/  PRMT R75, R6, 0x7610, R75 ;  /* 0x00007610064b7816 */ /* 0x000fe2000000004b */
[----:B------:R-:W-:-:S02]  /*cb50*/  IMAD.MOV.U32 R62, RZ, RZ, R33 ;  /* 0x000000ffff3e7224 */ /* 0x000fc400078e0021 */
[----:B------:R-:W-:Y:S01]  /*cb60*/  IMAD.MOV.U32 R4, RZ, RZ, R26 ;  /* 0x000000ffff047224 */ /* 0x000fe200078e001a */
[----:B------:R-:W-:Y:S01]  /*cb70*/  SHF.L.U32 R5, R5, 0x1f, RZ ;  /* 0x0000001f05057819 */ /* 0x000fe200000006ff */
[----:B------:R-:W-:Y:S01]  /*cb80*/  IMAD.MOV.U32 R6, RZ, RZ, R27 ;  /* 0x000000ffff067224 */ /* 0x000fe200078e001b */
[----:B------:R-:W-:Y:S01]  /*cb90*/  PRMT R71, R7, 0x5410, R62 ;  /* 0x0000541007477816 */ /* 0x000fe2000000003e */
[----:B------:R-:W-:Y:S01]  /*cba0*/  IMAD.MOV.U32 R7, RZ, RZ, R20 ;  /* 0x000000ffff077224 */ /* 0x000fe200078e0014 */
[----:B------:R-:W0:Y:S01]  /*cbb0*/  SYNCS.PHASECHK.TRANS64.TRYWAIT P0, [R16+URZ+0x30800], R5 ;  /* 0x03080005100075a7 */ /* 0x000e22000800017f */
        /* <DEDUP_REMOVED lines=23> */
[----:B------:R-:W-:Y:S02]  /*cd30*/  IMAD.MOV.U32 R6, RZ, RZ, R25 ;  /* 0x000000ffff067224 */ /* 0x000fe400078e0019 */
[----:B------:R-:W-:-:S03]  /*cd40*/  IMAD.MOV.U32 R7, RZ, RZ, R14 ;  /* 0x000000ffff077224 */ /* 0x000fc600078e000e */
[----:B------:R-:W-:Y:S01]  /*cd50*/  PRMT R68, R4, 0x5410, R6 ;  /* 0x0000541004447816 */ /* 0x000fe20000000006 */
[----:B------:R-:W-:Y:S01]  /*cd60*/  IMAD.MOV.U32 R4, RZ, RZ, R10 ;  /* 0x000000ffff047224 */ /* 0x000fe200078e000a */
[----:B------:R-:W-:Y:S01]  /*cd70*/  PRMT R66, R7, 0x5410, R63 ;  /* 0x0000541007427816 */ /* 0x000fe2000000003f */
[----:B------:R-:W-:Y:S01]  /*cd80*/  IMAD.MOV.U32 R6, RZ, RZ, R11 ;  /* 0x000000ffff067224 */ /* 0x000fe200078e000b */
[----:B0-----:R-:W-:Y:S06]  /*cd90*/  @!P0 BRA `(.L_x_4831) ;  /* 0x000001fc00a88947 */ /* 0x001fec0003800000 */
.L_x_5183:
[----:B------:R-:W-:Y:S05]  /*cda0*/  BSYNC B1 ;  /* 0x0000000000017941 */ /* 0x000fea0003800000 */
.L_x_4830:
        /* <DEDUP_REMOVED lines=13> */
[----:B------:R-:W-:Y:S01]  /*ce80*/  SHF.R.U32.HI R91, RZ, 0x10, R59 ;  /* 0x00000010ff5b7819 */ /* 0x000fe2000001163b */
[--C-:B------:R-:W-:Y:S01]  /*ce90*/  HADD2.F32 R89, -RZ, R88.reuse.H1_H1 ;  /* 0x30000058ff597230 */ /* 0x100fe20000004100 */
[--C-:B------:R-:W-:Y:S01]  /*cea0*/  SHF.R.U32.HI R92, RZ, 0x10, R61.reuse ;  /* 0x00000010ff5c7819 */ /* 0x100fe2000001163d */
[----:B------:R-:W-:Y:S01]  /*ceb0*/  HADD2.F32 R90, -RZ, R88.H0_H0 ;  /* 0x20000058ff5a7230 */ /* 0x000fe20000004100 */
[----:B------:R-:W-:Y:S01]  /*cec0*/  SHF.R.U64 R96, R60, 0x10, R61 ;  /* 0x000000103c607819 */ /* 0x000fe2000000123d */
[----:B------:R-:W-:Y:S01]  /*ced0*/  HADD2.F32 R91, -RZ, R91.H0_H0 ;  /* 0x2000005bff5b7230 */ /* 0x000fe20000004100 */
[----:B------:R-:W-:Y:S01]  /*cee0*/  SHF.R.U64 R95, R58, 0x10, R59 ;  /* 0x000000103a5f7819 */ /* 0x000fe2000000123b */
[----:B------:R-:W-:Y:S02]  /*cef0*/  HADD2.F32 R88, -RZ, R92.H0_H0 ;  /* 0x2000005cff587230 */ /* 0x000fe40000004100 */
[----:B0-----:R-:W-:-:S02]  /*cf00*/  HADD2.F32 R61, -RZ, R7.H1_H1 ;  /* 0x30000007ff3d7230 */ /* 0x001fc40000004100 */
[----:B------:R-:W-:Y:S02]  /*cf10*/  HADD2.F32 R60, -RZ, R7.H0_H0 ;  /* 0x20000007ff3c7230 */ /* 0x000fe40000004100 */
[--C-:B------:R-:W-:Y:S02]  /*cf20*/  HADD2.F32 R7, -RZ, R4.reuse.H0_H0 ;  /* 0x20000004ff077230 */ /* 0x100fe40000004100 */
[C---:B------:R-:W-:Y:S01]  /*cf30*/  FMUL.FTZ R93, R61.reuse, R91 ;  /* 0x0000005b3d5d7220 */ /* 0x040fe20000410000 */
[----:B------:R-:W-:Y:S02]  /*cf40*/  HADD2.F32 R4, -RZ, R4.H1_H1 ;  /* 0x30000004ff047230 */ /* 0x000fe40000004100 */
[-C--:B------:R-:W-:Y:S01]  /*cf50*/  FMUL.FTZ R94, R61, R88.reuse ;  /* 0x000000583d5e7220 */ /* 0x080fe20000410000 */
[--C-:B------:R-:W-:Y:S02]  /*cf60*/  HADD2.F32 R58, -RZ, R6.reuse.H0_H0 ;  /* 0x20000006ff3a7230 */ /* 0x100fe40000004100 */
[----:B------:R-:W-:Y:S01]  /*cf70*/  FFMA.FTZ R93, R60, R88, -R93 ;  /* 0x000000583c5d7223 */ /* 0x000fe2000001085d */
[----:B------:R-:W-:-:S02]  /*cf80*/  HADD2.F32 R59, -RZ, R6.H1_H1 ;  /* 0x30000006ff3b7230 */ /* 0x000fc40000004100 */
[----:B------:R-:W-:Y:S01]  /*cf90*/  FMUL.FTZ R92, R4, R90 ;  /* 0x0000005a045c7220 */ /* 0x000fe20000410000 */
[----:B------:R-:W-:Y:S02]  /*cfa0*/  HADD2.F32 R61, -RZ, R87.H1_H1 ;  /* 0x30000057ff3d7230 */ /* 0x000fe40000004100 */
[----:B------:R-:W-:Y:S01]  /*cfb0*/  FFMA.FTZ R94, R60, R91, R94 ;  /* 0x0000005b3c5e7223 */ /* 0x000fe2000001005e */
[----:B------:R-:W-:Y:S02]  /*cfc0*/  HADD2.F32 R6, -RZ, R5.H0_H0 ;  /* 0x20000005ff067230 */ /* 0x000fe40000004100 */
[-C--:B------:R-:W-:Y:S01]  /*cfd0*/  FMUL.FTZ R88, R4, R89.reuse ;  /* 0x0000005904587220 */ /* 0x080fe20000410000 */
[----:B------:R-:W-:Y:S02]  /*cfe0*/  HADD2.F32 R87, -RZ, R87.H0_H0 ;  /* 0x20000057ff577230 */ /* 0x000fe40000004100 */
[----:B------:R-:W-:Y:S01]  /*cff0*/  FFMA.FTZ R92, R7, R89, -R92 ;  /* 0x00000059075c7223 */ /* 0x000fe2000001085c */
[----:B------:R-:W-:-:S02]  /*d000*/  HADD2.F32 R5, -RZ, R5.H1_H1 ;  /* 0x30000005ff057230 */ /* 0x000fc40000004100 */
[----:B------:R-:W-:Y:S01]  /*d010*/  FFMA.FTZ R89, R7, R90, R88 ;  /* 0x0000005a07597223 */ /* 0x000fe20000010058 */
[----:B------:R-:W-:Y:S02]  /*d020*/  HADD2.F32 R60, -RZ, R95.H0_H0 ;  /* 0x2000005fff3c7230 */ /* 0x000fe40000004100 */
[C---:B------:R-:W-:Y:S01]  /*d030*/  FMUL.FTZ R91, R59.reuse, R61 ;  /* 0x0000003d3b5b7220 */ /* 0x040fe20000410000 */
[----:B------:R-:W-:Y:S02]  /*d040*/  HADD2.F32 R4, -RZ, R96.H0_H0 ;  /* 0x20000060ff047230 */ /* 0x000fe40000004100 */
[-C--:B------:R-:W-:Y:S01]  /*d050*/  FMUL.FTZ R88, R59, R87.reuse ;  /* 0x000000573b587220 */ /* 0x080fe20000410000 */
[C---:B------:R-:W-:Y:S01]  /*d060*/  FMUL.FTZ R7, R5.reuse, R60 ;  /* 0x0000003c05077220 */ /* 0x040fe20000410000 */
[C---:B------:R-:W-:Y:S01]  /*d070*/  FFMA.FTZ R91, R58.reuse, R87, -R91 ;  /* 0x000000573a5b7223 */ /* 0x040fe2000001085b */
        /* <DEDUP_REMOVED lines=9> */
.L_x_4835:
[----:B------:R-:W-:Y:S05]  /*d110*/  BSYNC B2 ;  /* 0x0000000000027941 */ /* 0x000fea0003800000 */
.L_x_4834:
[----:B------:R-:W-:Y:S04]  /*d120*/  BSSY B2, `(.L_x_4836) ;  /* 0x000002c000027945 */ /* 0x000fe80003800000 */
[----:B------:R-:W-:Y:S05]  /*d130*/  @P1 BRA `(.L_x_4837) ;  /* 0x0000000000a81947 */ /* 0x000fea0003800000 */
[----:B01----:R-:W0:Y:S01]  /*d140*/  LDS.128 R4, [R0] ;  /* 0x0000000000047984 */ /* 0x003e220000000c00 */
[----:B------:R-:W-:Y:S01]  /*d150*/  SHF.R.U32.HI R59, RZ, 0x10, R57 ;  /* 0x00000010ff3b7819 */ /* 0x000fe20000011639 */
[----:B------:R-:W-:Y:S01]  /*d160*/  HADD2.F32 R58, -RZ, R86.H0_H0 ;  /* 0x20000056ff3a7230 */ /* 0x000fe20000004100 */
[----:B------:R-:W-:Y:S01]  /*d170*/  SHF.R.U32.HI R61, RZ, 0x10, R55 ;  /* 0x00000010ff3d7819 */ /* 0x000fe20000011637 */
[----:B------:R-:W-:Y:S01]  /*d180*/  HADD2.F32 R60, -RZ, R85.H0_H0 ;  /* 0x20000055ff3c7230 */ /* 0x000fe20000004100 */
[----:B------:R-:W-:Y:S01]  /*d190*/  SHF.R.U64 R91, R56, 0x10, R57 ;  /* 0x00000010385b7819 */ /* 0x000fe20000001239 */
[----:B------:R-:W-:Y:S01]  /*d1a0*/  HADD2.F32 R59, -RZ, R59.H0_H0 ;  /* 0x2000003bff3b7230 */ /* 0x000fe20000004100 */
[----:B------:R-:W-:Y:S01]  /*d1b0*/  SHF.R.U64 R89, R54, 0x10, R55 ;  /* 0x0000001036597819 */ /* 0x000fe20000001237 */
[----:B------:R-:W-:Y:S02]  /*d1c0*/  HADD2.F32 R61, -RZ, R61.H0_H0 ;  /* 0x2000003dff3d7230 */ /* 0x000fe40000004100 */
[----:B------:R-:W-:-:S02]  /*d1d0*/  HADD2.F32 R85, -RZ, R85.H1_H1 ;  /* 0x30000055ff557230 */ /* 0x000fc40000004100 */
[----:B------:R-:W-:Y:S02]  /*d1e0*/  HADD2.F32 R86, -RZ, R86.H1_H1 ;  /* 0x30000056ff567230 */ /* 0x000fe40000004100 */
[--C-:B0-----:R-:W-:Y:S02]  /*d1f0*/  HADD2.F32 R57, -RZ, R7.reuse.H1_H1 ;  /* 0x30000007ff397230 */ /* 0x101fe40000004100 */
[----:B------:R-:W-:Y:S02]  /*d200*/  HADD2.F32 R56, -RZ, R7.H0_H0 ;  /* 0x20000007ff387230 */ /* 0x000fe40000004100 */
[--C-:B------:R-:W-:Y:S02]  /*d210*/  HADD2.F32 R7, -RZ, R4.reuse.H0_H0 ;  /* 0x20000004ff077230 */ /* 0x100fe40000004100 */
[C---:B------:R-:W-:Y:S01]  /*d220*/  FMUL.FTZ R90, R57.reuse, R59 ;  /* 0x0000003b395a7220 */ /* 0x040fe20000410000 */
[----:B------:R-:W-:Y:S02]  /*d230*/  HADD2.F32 R4, -RZ, R4.H1_H1 ;  /* 0x30000004ff047230 */ /* 0x000fe40000004100 */
[----:B------:R-:W-:Y:S01]  /*d240*/  FMUL.FTZ R87, R57, R61 ;  /* 0x0000003d39577220 */ /* 0x000fe20000410000 */
[----:B------:R-:W-:-:S02]  /*d250*/  HADD2.F32 R54, -RZ, R6.H0_H0 ;  /* 0x20000006ff367230 */ /* 0x000fc40000004100 */
[----:B------:R-:W-:Y:S01]  /*d260*/  FFMA.FTZ R92, R56, R61, R90 ;  /* 0x0000003d385c7223 */ /* 0x000fe2000001005a */
[----:B------:R-:W-:Y:S02]  /*d270*/  HADD2.F32 R55, -RZ, R6.H1_H1 ;  /* 0x30000006ff377230 */ /* 0x000fe40000004100 */
[----:B------:R-:W-:Y:S01]  /*d280*/  FMUL.FTZ R88, R4, R60 ;  /* 0x0000003c04587220 */ /* 0x000fe20000410000 */
[--C-:B------:R-:W-:Y:S02]  /*d290*/  HADD2.F32 R6, -RZ, R5.reuse.H0_H0 ;  /* 0x20000005ff067230 */ /* 0x100fe40000004100 */
[----:B------:R-:W-:Y:S01]  /*d2a0*/  FFMA.FTZ R87, R56, R59, -R87 ;  /* 0x0000003b38577223 */ /* 0x000fe20000010857 */
[-C--:B------:R-:W-:Y:S01]  /*d2b0*/  FMUL.FTZ R90, R4, R58.reuse ;  /* 0x0000003a045a7220 */ /* 0x080fe20000410000 */
[----:B------:R-:W-:Y:S02]  /*d2c0*/  HADD2.F32 R5, -RZ, R5.H1_H1 ;  /* 0x30000005ff057230 */ /* 0x000fe40000004100 */
[----:B------:R-:W-:Y:S01]  /*d2d0*/  FFMA.FTZ R88, R7, R58, -R88 ;  /* 0x0000003a07587223 */ /* 0x000fe20000010858 */
[----:B------:R-:W-:-:S02]  /*d2e0*/  HADD2.F32 R56, -RZ, R89.H0_H0 ;  /* 0x20000059ff387230 */ /* 0x000fc40000004100 */
[----:B------:R-:W-:Y:S01]  /*d2f0*/  FFMA.FTZ R57, R7, R60, R90 ;  /* 0x0000003c07397223 */ /* 0x000fe2000001005a */
[----:B------:R-:W-:Y:S02]  /*d300*/  HADD2.F32 R4, -RZ, R91.H0_H0 ;  /* 0x2000005bff047230 */ /* 0x000fe40000004100 */
[CC--:B------:R-:W-:Y:S01]  /*d310*/  FMUL.FTZ R59, R55.reuse, R85.reuse ;  /* 0x00000055373b7220 */ /* 0x0c0fe20000410000 */
        /* <DEDUP_REMOVED lines=11> */
[----:B------:R2:W-:Y:S02]  /*d3d0*/  STS.128 [R0], R4 ;  /* 0x0000000400007388 */ /* 0x0005e40000000c00 */
.L_x_4837:
[----:B------:R-:W-:Y:S05]  /*d3e0*/  BSYNC B2 ;  /* 0x0000000000027941 */ /* 0x000fea0003800000 */
.L_x_4836:
[----:B------:R-:W-:Y:S04]  /*d3f0*/  BSSY B2, `(.L_x_4838) ;  /* 0x000002c000027945 */ /* 0x000fe80003800000 */
[----:B------:R-:W-:Y:S05]  /*d400*/  @P2 BRA `(.L_x_4839) ;  /* 0x0000000000a82947 */ /* 0x000fea0003800000 */
[----:B012---:R-:W0:Y:S01]  /*d410*/  LDS.128 R4, [R3+0x16400] ;  /* 0x0164000003047984 */ /* 0x007e220000000c00 */
        /* <DEDUP_REMOVED lines=41> */
.L_x_4839:
[----:B------:R-:W-:Y:S05]  /*d6b0*/  BSYNC B2 ;  /* 0x0000000000027941 */ /* 0x000fea0003800000 */
.L_x_4838:
[----:B------:R-:W-:Y:S04]  /*d6c0*/  BSSY B2, `(.L_x_4840) ;  /* 0x000002c000027945 */ /* 0x000fe80003800000 */
[----:B------:R-:W-:Y:S05]  /*d6d0*/  @P3 BRA `(.L_x_4841) ;  /* 0x0000000000a83947 */ /* 0x000fea0003800000 */
[----:B0123--:R-:W0:Y:S01]  /*d6e0*/  LDS.128 R4, [R0+0x4000] ;  /* 0x0040000000047984 */ /* 0x00fe220000000c00 */
        /* <DEDUP_REMOVED lines=41> */
.L_x_4841:
[----:B------:R-:W-:Y:S05]  /*d980*/  BSYNC B2 ;  /* 0x0000000000027941 */ /* 0x000fea0003800000 */
.L_x_4840:
[----:B------:R-:W-:Y:S04]  /*d990*/  BSSY B2, `(.L_x_4842) ;  /* 0x000002c000027945 */ /* 0x000fe80003800000 */
[----:B------:R-:W-:Y:S05]  /*d9a0*/  @P4 BRA `(.L_x_4843) ;  /* 0x0000000000a84947 */ /* 0x000fea0003800000 */
[----:B01234-:R-:W0:Y:S01]  /*d9b0*/  LDS.128 R4, [R3+0x1a400] ;  /* 0x01a4000003047984 */ /* 0x01fe220000000c00 */
        /* <DEDUP_REMOVED lines=41> */
.L_x_4843:
[----:B------:R-:W-:Y:S05]  /*dc50*/  BSYNC B2 ;  /* 0x0000000000027941 */ /* 0x000fea0003800000 */
.L_x_4842:
[----:B------:R-:W-:Y:S05]  /*dc60*/  @P5 BRA `(.L_x_4833) ;  /* 0x0000000000a85947 */ /* 0x000fea0003800000 */
[----:B01234-:R-:W0:Y:S01]  /*dc70*/  LDS.128 R4, [R0+0x8000] ;  /* 0x0080000000047984 */ /* 0x01fe220000000c00 */
[----:B------:R-:W-:Y:S01]  /*dc80*/  SHF.R.U32.HI R43, RZ, 0x10, R37 ;  /* 0x00000010ff2b7819 */ /* 0x000fe20000011625 */
[----:B------:R-:W-:Y:S01]  /*dc90*/  HADD2.F32 R42, -RZ, R76.H1_H1 ;  /* 0x3000004cff2a7230 */ /* 0x000fe20000004100 */
        /* <DEDUP_REMOVED lines=39> */
.L_x_4833:
[----:B------:R-:W-:Y:S05]  /*df10*/  BSYNC B1 ;  /* 0x0000000000017941 */ /* 0x000fea0003800000 */
.L_x_4832:
        /* <DEDUP_REMOVED lines=12> */
[--C-:B------:R-:W-:Y:S01]  /*dfe0*/  SHF.R.U64 R47, R40, 0x10, R41.reuse ;  /* 0x00000010282f7819 */ /* 0x100fe20000001229 */
[--C-:B------:R-:W-:Y:S01]  /*dff0*/  HADD2.F32 R38, -RZ, R75.reuse.H1_H1 ;  /* 0x3000004bff267230 */ /* 0x100fe20000004100 */
[----:B------:R-:W-:Y:S01]  /*e000*/  SHF.R.U32.HI R39, RZ, 0x10, R41 ;  /* 0x00000010ff277819 */ /* 0x000fe20000011629 */
[----:B------:R-:W-:Y:S01]  /*e010*/  HADD2.F32 R40, -RZ, R74.H1_H1 ;  /* 0x3000004aff287230 */ /* 0x000fe20000004100 */
[--C-:B------:R-:W-:Y:S01]  /*e020*/  SHF.R.U32.HI R41, RZ, 0x10, R31.reuse ;  /* 0x00000010ff297819 */ /* 0x100fe2000001161f */
        /* <DEDUP_REMOVED lines=36> */
.L_x_4846:
[----:B------:R-:W-:Y:S05]  /*e270*/  BSYNC B1 ;  /* 0x0000000000017941 */ /* 0x000fea0003800000 */
.L_x_4845:
[----:B------:R-:W-:Y:S04]  /*e280*/  BSSY B1, `(.L_x_4847) ;  /* 0x000002c000017945 */ /* 0x000fe80003800000 */
[----:B------:R-:W-:Y:S05]  /*e290*/  @P1 BRA `(.L_x_4848) ;  /* 0x0000000000a81947 */ /* 0x000fea0003800000 */
[----:B0-----:R-:W0:Y:S01]  /*e2a0*/  LDS.128 R4, [R0+0x2000] ;  /* 0x0020000000047984 */ /* 0x001e220000000c00 */
[----:B------:R-:W-:Y:S01]  /*e2b0*/  SHF.R.U64 R40, R34, 0x10, R35 ;  /* 0x0000001022287819 */ /* 0x000fe20000001223 */
[----:B------:R-:W-:Y:S01]  /*e2c0*/  HADD2.F32 R74, -RZ, R74.H0_H0 ;  /* 0x2000004aff4a7230 */ /* 0x000fe20000004100 */
[----:B------:R-:W-:Y:S01]  /*e2d0*/  SHF.R.U32.HI R36, RZ, 0x10, R33 ;  /* 0x00000010ff247819 */ /* 0x000fe20000011621 */
[----:B------:R-:W-:Y:S01]  /*e2e0*/  HADD2.F32 R73, -RZ, R73.H0_H0 ;  /* 0x20000049ff497230 */ /* 0x000fe20000004100 */
[----:B------:R-:W-:Y:S01]  /*e2f0*/  SHF.R.U32.HI R34, RZ, 0x10, R35 ;  /* 0x00000010ff227819 */ /* 0x000fe20000011623 */
[----:B------:R-:W-:Y:S01]  /*e300*/  HADD2.F32 R35, -RZ, R71.H0_H0 ;  /* 0x20000047ff237230 */ /* 0x000fe20000004100 */
[----:B------:R-:W-:Y:S01]  /*e310*/  SHF.R.U64 R39, R32, 0x10, R33 ;  /* 0x0000001020277819 */ /* 0x000fe20000001221 */
[----:B------:R-:W-:Y:S02]  /*e320*/  HADD2.F32 R36, -RZ, R36.H0_H0 ;  /* 0x20000024ff247230 */ /* 0x000fe40000004100 */
[----:B------:R-:W-:-:S02]  /*e330*/  HADD2.F32 R34, -RZ, R34.H0_H0 ;  /* 0x20000022ff227230 */ /* 0x000fc40000004100 */
        /* <DEDUP_REMOVED lines=32> */
.L_x_4848:
[----:B------:R-:W-:Y:S05]  /*e540*/  BSYNC B1 ;  /* 0x0000000000017941 */ /* 0x000fea0003800000 */
.L_x_4847:
[----:B------:R-:W-:Y:S04]  /*e550*/  BSSY B1, `(.L_x_4849) ;  /* 0x000002c000017945 */ /* 0x000fe80003800000 */
[----:B------:R-:W-:Y:S05]  /*e560*/  @P2 BRA `(.L_x_4850) ;  /* 0x0000000000a82947 */ /* 0x000fea0003800000 */
[----:B01----:R-:W0:Y:S01]  /*e570*/  LDS.128 R4, [R3+0x18400] ;  /* 0x0184000003047984 */ /* 0x003e220000000c00 */
        /* <DEDUP_REMOVED lines=41> */
.L_x_4850:
[----:B------:R-:W-:Y:S05]  /*e810*/  BSYNC B1 ;  /* 0x0000000000017941 */ /* 0x000fea0003800000 */
.L_x_4849:
        /* <DEDUP_REMOVED lines=44> */
.L_x_4852:
[----:B------:R-:W-:Y:S05]  /*eae0*/  BSYNC B1 ;  /* 0x0000000000017941 */ /* 0x000fea0003800000 */
.L_x_4851:
[----:B------:R-:W-:Y:S04]  /*eaf0*/  BSSY B1, `(.L_x_4853) ;  /* 0x000002c000017945 */ /* 0x000fe80003800000 */
[----:B------:R-:W-:Y:S05]  /*eb00*/  @P4 BRA `(.L_x_4854) ;  /* 0x0000000000a84947 */ /* 0x000fea0003800000 */
[----:B0123--:R-:W0:Y:S01]  /*eb10*/  LDS.128 R4, [R3+0x1c400] ;  /* 0x01c4000003047984 */ /* 0x00fe220000000c00 */
[----:B------:R-:W-:Y:S01]  /*eb20*/  SHF.R.U32.HI R21, RZ, 0x10, R15 ;  /* 0x00000010ff157819 */ /* 0x000fe2000001160f */
[----:B------:R-:W-:Y:S01]  /*eb30*/  HADD2.F32 R20, -RZ, R66.H0_H0 ;  /* 0x20000042ff147230 */ /* 0x000fe20000004100 */
        /* <DEDUP_REMOVED lines=39> */
.L_x_4854:
[----:B------:R-:W-:Y:S05]  /*edb0*/  BSYNC B1 ;  /* 0x0000000000017941 */ /* 0x000fea0003800000 */
.L_x_4853:
        /* <DEDUP_REMOVED lines=42> */
[----:B------:R0:W-:Y:S01]  /*f060*/  STS.128 [R0+0xa000], R4 ;  /* 0x00a0000400007388 */ /* 0x0001e20000000c00 */
[----:B------:R-:W-:Y:S05]  /*f070*/  BRA `(.L_x_4844) ;  /* 0x00000034008c7947 */ /* 0x000fea0003800000 */
.L_x_4823:
[----:B------:R-:W0:Y:S01]  /*f080*/  LDC R25, c[0x0][0x448] ;  /* 0x00011200ff197b82 */ /* 0x000e220000000800 */
[----:B------:R-:W-:Y:S01]  /*f090*/  IMAD R3, R222, 0x40, R67 ;  /* 0x00000040de037824 */ /* 0x000fe200078e0243 */
[----:B------:R-:W-:Y:S01]  /*f0a0*/  ULDC.64 UR4, c[0x0][0x3f8] ;  /* 0x0000fe0000047ab9 */ /* 0x000fe20000000a00 */
[----:B------:R-:W-:Y:S01]  /*f0b0*/  ULDC.64 UR6, c[0x0][0x408] ;  /* 0x0001020000067ab9 */ /* 0x000fe20000000a00 */
[----:B------:R-:W-:Y:S01]  /*f0c0*/  IMAD.MOV.U32 R4, RZ, RZ, R24 ;  /* 0x000000ffff047224 */ /* 0x000fe200078e0018 */
[----:B------:R-:W-:Y:S01]  /*f0d0*/  SHF.R.S32.HI R73, RZ, 0x1f, R198 ;  /* 0x0000001fff497819 */ /* 0x000fe200000114c6 */
[----:B------:R-:W-:Y:S02]  /*f0e0*/  IMAD.MOV.U32 R6, RZ, RZ, R146 ;  /* 0x000000ffff067224 */ /* 0x000fe400078e0092 */
[----:B------:R-:W-:Y:S01]  /*f0f0*/  IMAD.MOV.U32 R7, RZ, RZ, R29 ;  /* 0x000000ffff077224 */ /* 0x000fe200078e001d */
[----:B------:R-:W-:-:S04]  /*f100*/  LEA.HI R71, R73, R198, RZ, 0x3 ;  /* 0x000000c649477211 */ /* 0x000fc800078f18ff */
[----:B------:R-:W-:Y:S02]  /*f110*/  SHF.R.S32.HI R21, RZ, 0x3, R71 ;  /* 0x00000003ff157819 */ /* 0x000fe40000011447 */
[----:B0-----:R-:W-:-:S13]  /*f120*/  ISETP.NE.AND P0, PT, R25, 0x1, PT ;  /* 0x000000011900780c */ /* 0x001fda0003f05270 */
[----:B------:R-:W0:Y:S08]  /*f130*/  @P0 LDC R0, c[0x0][0x44c] ;  /* 0x00011300ff000b82 */ /* 0x000e300000000800 */
[----:B------:R-:W1:Y:S01]  /*f140*/  @P0 LDC R5, c[0x0][0x450] ;  /* 0x00011400ff050b82 */ /* 0x000e620000000800 */
[----:B0-----:R-:W-:-:S05]  /*f150*/  @P0 IMAD.HI.U32 R0, R3, R0, RZ ;  /* 0x0000000003000227 */ /* 0x001fca00078e00ff */
[----:B-1----:R-:W-:Y:S02]  /*f160*/  @P0 SHF.R.U32.HI R3, RZ, R5, R0 ;  /* 0x00000005ff030219 */ /* 0x002fe40000011600 */
[----:B------:R-:W-:Y:S02]  /*f170*/  MOV R5, R27 ;  /* 0x0000001b00057202 */ /* 0x000fe40000000f00 */
        /* <DEDUP_REMOVED lines=10> */
[----:B------:R-:W-:Y:S01]  /*f220*/  SHF.R.S32.HI R0, RZ, 0x1f, R199 ;  /* 0x0000001fff007819 */ /* 0x000fe200000114c7 */
[----:B------:R-:W-:Y:S01]  /*f230*/  IMAD.IADD R69, R7, 0x1, R69 ;  /* 0x0000000107457824 */ /* 0x000fe200078e0245 */
[----:B------:R-:W-:Y:S01]  /*f240*/  LEA R62, P0, R4, UR4, 0x1 ;  /* 0x00000004043e7c11 */ /* 0x000fe2000f8008ff */
[----:B------:R-:W-:Y:S01]  /*f250*/  UMOV UR4, 0xffffffff ;  /* 0xffffffff00047882 */ /* 0x000fe20000000000 */
[----:B------:R-:W-:Y:S02]  /*f260*/  LEA R68, P1, R6, UR6, 0x1 ;  /* 0x0000000606447c11 */ /* 0x000fe4000f8208ff */
[----:B------:R-:W-:-:S02]  /*f270*/  LEA.HI R3, R0, R199, RZ, 0x3 ;  /* 0x000000c700037211 */ /* 0x000fc400078f18ff */
[----:B------:R-:W-:Y:S02]  /*f280*/  LEA.HI.X R63, R4, UR5, R63, 0x1, P0 ;  /* 0x00000005043f7c11 */ /* 0x000fe400080f0c3f */
[----:B------:R-:W-:Y:S02]  /*f290*/  LEA.HI.X R69, R6, UR7, R69, 0x1, P1 ;  /* 0x0000000706457c11 */ /* 0x000fe400088f0c45 */
[----:B------:R-:W-:Y:S01]  /*f2a0*/  SHF.R.S32.HI R20, RZ, 0x3, R3 ;  /* 0x00000003ff147819 */ /* 0x000fe20000011403 */
[----:B------:R-:W-:Y:S06]  /*f2b0*/  BRA.DIV UR4, `(.L_x_4855) ;  /* 0x000001da04747947 */ /* 0x000fec000b800000 */
[----:B------:R-:W0:Y:S04]  /*f2c0*/  SHFL.IDX PT, R5, R63, RZ, 0x1c1f ;  /* 0x001c1fff3f057589 */ /* 0x000e2800000e0000 */
[----:B------:R-:W1:Y:S04]  /*f2d0*/  SHFL.IDX PT, R4, R62, RZ, 0x1c1f ;  /* 0x001c1fff3e047589 */ /* 0x000e6800000e0000 */
[----:B------:R2:W3:Y:S04]  /*f2e0*/  SHFL.IDX PT, R7, R69, RZ, 0x1c1f ;  /* 0x001c1fff45077589 */ /* 0x0004e800000e0000 */
[----:B------:R2:W4:Y:S01]  /*f2f0*/  SHFL.IDX PT, R14, R68, RZ, 0x1c1f ;  /* 0x001c1fff440e7589 */ /* 0x00052200000e0000 */
[----:B0-----:R-:W-:-:S02]  /*f300*/  IMAD.MOV.U32 R9, RZ, RZ, R5 ;  /* 0x000000ffff097224 */ /* 0x001fc400078e0005 */
[----:B-12---:R-:W-:-:S07]  /*f310*/  IMAD.MOV.U32 R8, RZ, RZ, R4 ;  /* 0x000000ffff087224 */ /* 0x006fce00078e0004 */
.L_x_5189:
[----:B------:R-:W-:Y:S01]  /*f320*/  IMAD R70, R196, R25, RZ ;  /* 0x00000019c4467224 */ /* 0x000fe200078e02ff */
[----:B------:R-:W-:Y:S01]  /*f330*/  BSSY B1, `(.L_x_4856) ;  /* 0x000002e000017945 */ /* 0x000fe20003800000 */
[----:B---3--:R-:W-:Y:S01]  /*f340*/  IMAD.MOV.U32 R15, RZ, RZ, R7 ;  /* 0x000000ffff0f7224 */ /* 0x008fe200078e0007 */
[----:B------:R-:W-:Y:S02]  /*f350*/  CS2R R44, SRZ ;  /* 0x00000000002c7805 */ /* 0x000fe4000001ff00 */
[----:B------:R-:W-:Y:S02]  /*f360*/  CS2R R46, SRZ ;  /* 0x00000000002e7805 */ /* 0x000fe4000001ff00 */
[----:B------:R-:W-:Y:S02]  /*f370*/  ISETP.GE.AND P0, PT, R67, R70, PT ;  /* 0x000000464300720c */ /* 0x000fe40003f06270 */
        /* <DEDUP_REMOVED lines=17> */
[----:B------:R-:W-:-:S02]  /*f490*/  CS2R R44, SRZ ;  /* 0x00000000002c7805 */ /* 0x000fc4000001ff00 */
[----:B------:R-:W-:-:S03]  /*f4a0*/  CS2R R46, SRZ ;  /* 0x00000000002e7805 */ /* 0x000fc6000001ff00 */
[----:B------:R-:W-:-:S04]  /*f4b0*/  @!P0 IMAD.WIDE R6, R22, 0x2, R8 ;  /* 0x0000000216068825 */ /* 0x000fc800078e0208 */
[----:B------:R-:W-:Y:S01]  /*f4c0*/  @!P1 IMAD.SHL.U32 R11, R21, 0x8, RZ ;  /* 0x00000008150b9824 */ /* 0x000fe200078e00ff */
[----:B------:R4:W5:Y:S01]  /*f4d0*/  @!P0 LD.E.128 R32, desc[UR46][R6.64] ;  /* 0x0000002e06208980 */ /* 0x000962000c101d00 */
[----:B------:R-:W-:Y:S01]  /*f4e0*/  @!P2 IMAD.SHL.U32 R13, R20, 0x8, RZ ;  /* 0x00000008140da824 */ /* 0x000fe200078e00ff */
[----:B------:R-:W-:Y:S01]  /*f4f0*/  CS2R R28, SRZ ;  /* 0x00000000001c7805 */ /* 0x000fe2000001ff00 */
[----:B------:R-:W-:Y:S01]  /*f500*/  @!P1 IMAD.WIDE R4, R11, 0x2, R8 ;  /* 0x000000020b049825 */ /* 0x000fe200078e0208 */
[----:B------:R-:W-:Y:S02]  /*f510*/  CS2R R30, SRZ ;  /* 0x00000000001e7805 */ /* 0x000fe4000001ff00 */
[----:B------:R-:W-:Y:S02]  /*f520*/  CS2R R40, SRZ ;  /* 0x0000000000287805 */ /* 0x000fe4000001ff00 */
[----:B------:R-:W-:Y:S02]  /*f530*/  CS2R R42, SRZ ;  /* 0x00000000002a7805 */ /* 0x000fe4000001ff00 */
[----:B------:R-:W-:-:S02]  /*f540*/  CS2R R24, SRZ ;  /* 0x0000000000187805 */ /* 0x000fc4000001ff00 */
[----:B------:R-:W-:Y:S02]  /*f550*/  CS2R R26, SRZ ;  /* 0x00000000001a7805 */ /* 0x000fe4000001ff00 */
[----:B------:R-:W-:Y:S01]  /*f560*/  CS2R R36, SRZ ;  /* 0x0000000000247805 */ /* 0x000fe2000001ff00 */
[--C-:B----4-:R-:W-:Y:S01]  /*f570*/  @!P1 IMAD.WIDE R6, R11, 0x2, R14.reuse ;  /* 0x000000020b069825 */ /* 0x110fe200078e020e */
[----:B------:R-:W-:Y:S01]  /*f580*/  CS2R R38, SRZ ;  /* 0x0000000000267805 */ /* 0x000fe2000001ff00 */
[----:B------:R0:W5:Y:S02]  /*f590*/  @!P1 LD.E.128 R28, desc[UR46][R4.64] ;  /* 0x0000002e041c9980 */ /* 0x000164000c101d00 */
[C---:B------:R-:W-:Y:S02]  /*f5a0*/  @!P2 IMAD.WIDE R10, R13.reuse, 0x2, R14 ;  /* 0x000000020d0aa825 */ /* 0x040fe400078e020e */
[----:B------:R0:W5:Y:S02]  /*f5b0*/  @!P1 LD.E.128 R40, desc[UR46][R6.64] ;  /* 0x0000002e06289980 */ /* 0x000164000c101d00 */
[----:B------:R-:W-:-:S02]  /*f5c0*/  @!P2 IMAD.WIDE R8, R13, 0x2, R8 ;  /* 0x000000020d08a825 */ /* 0x000fc400078e0208 */
[----:B------:R0:W5:Y:S02]  /*f5d0*/  @!P2 LD.E.128 R36, desc[UR46][R10.64] ;  /* 0x0000002e0a24a980 */ /* 0x000164000c101d00 */
[----:B------:R-:W-:Y:S02]  /*f5e0*/  @!P0 IMAD.WIDE R14, R22, 0x2, R14 ;  /* 0x00000002160e8825 */ /* 0x000fe400078e020e */
[----:B------:R0:W5:Y:S04]  /*f5f0*/  @!P2 LD.E.128 R24, desc[UR46][R8.64] ;  /* 0x0000002e0818a980 */ /* 0x000168000c101d00 */
[----:B------:R0:W5:Y:S02]  /*f600*/  @!P0 LD.E.128 R44, desc[UR46][R14.64] ;  /* 0x0000002e0e2c8980 */ /* 0x000164000c101d00 */
.L_x_4857:
[----:B------:R-:W-:Y:S05]  /*f610*/  BSYNC B1 ;  /* 0x0000000000017941 */ /* 0x000fea0003800000 */
.L_x_4856:
[----:B0----5:R-:W-:Y:S01]  /*f620*/  IMAD.MOV.U32 R4, RZ, RZ, R44 ;  /* 0x000000ffff047224 */ /* 0x021fe200078e002c */
[----:B------:R-:W-:Y:S01]  /*f630*/  UMOV UR4, 0xffffffff ;  /* 0xffffffff00047882 */ /* 0x000fe20000000000 */
        /* <DEDUP_REMOVED lines=35> */
[----:B------:R-:W-:Y:S01]  /*f870*/  IMAD.MOV.U32 R7, RZ, RZ, R27 ;  /* 0x000000ffff077224 */ /* 0x000fe200078e001b */
[----:B------:R-:W-:Y:S02]  /*f880*/  MOV R6, R26 ;  /* 0x0000001a00067202 */ /* 0x000fe40000000f00 */
[----:B------:R-:W-:Y:S02]  /*f890*/  PRMT R83, R4, 0x5410, R5 ;  /* 0x0000541004537816 */ /* 0x000fe40000000005 */
[----:B------:R-:W-:-:S02]  /*f8a0*/  CS2R R4, SRZ ;  /* 0x0000000000047805 */ /* 0x000fc4000001ff00 */
[----:B------:R-:W-:Y:S01]  /*f8b0*/  PRMT R84, R6, 0x5410, R7 ;  /* 0x0000541006547816 */ /* 0x000fe20000000007 */
[----:B------:R-:W-:Y:S06]  /*f8c0*/  BRA.DIV UR4, `(.L_x_4858) ;  /* 0x000001d604687947 */ /* 0x000fec000b800000 */
[----:B------:R-:W0:Y:S04]  /*f8d0*/  SHFL.IDX PT, R63, R63, 0x1, 0x1c1f ;  /* 0x003c1f003f3f7f89 */ /* 0x000e2800000e0000 */
[----:B------:R-:W1:Y:S04]  /*f8e0*/  SHFL.IDX PT, R62, R62, 0x1, 0x1c1f ;  /* 0x003c1f003e3e7f89 */ /* 0x000e6800000e0000 */
[----:B------:R-:W2:Y:S04]  /*f8f0*/  SHFL.IDX PT, R69, R69, 0x1, 0x1c1f ;  /* 0x003c1f0045457f89 */ /* 0x000ea800000e0000 */
[----:B------:R-:W3:Y:S02]  /*f900*/  SHFL.IDX PT, R68, R68, 0x1, 0x1c1f ;  /* 0x003c1f0044447f89 */ /* 0x000ee400000e0000 */
.L_x_5195:
[----:B------:R-:W-:Y:S01]  /*f910*/  VIADD R67, R67, 0x40 ;  /* 0x0000004043437836 */ /* 0x000fe20000000000 */
[----:B------:R-:W-:Y:S01]  /*f920*/  BSSY B1, `(.L_x_4859) ;  /* 0x000002c000017945 */ /* 0x000fe20003800000 */
[----:B------:R-:W-:Y:S02]  /*f930*/  CS2R R6, SRZ ;  /* 0x0000000000067805 */ /* 0x000fe4000001ff00 */
[----:B------:R-:W-:Y:S02]  /*f940*/  CS2R R8, SRZ ;  /* 0x0000000000087805 */ /* 0x000fe4000001ff00 */
[----:B------:R-:W-:Y:S02]  /*f950*/  CS2R R10, SRZ ;  /* 0x00000000000a7805 */ /* 0x000fe4000001ff00 */
[----:B------:R-:W-:Y:S02]  /*f960*/  ISETP.GE.AND P0, PT, R67, R70, PT ;  /* 0x000000464300720c */ /* 0x000fe40003f06270 */
[----:B------:R-:W-:-:S02]  /*f970*/  CS2R R12, SRZ ;  /* 0x00000000000c7805 */ /* 0x000fc4000001ff00 */
[----:B----4-:R-:W-:Y:S02]  /*f980*/  CS2R R14, SRZ ;  /* 0x00000000000e7805 */ /* 0x010fe4000001ff00 */
[----:B------:R-:W-:Y:S02]  /*f990*/  CS2R R48, SRZ ;  /* 0x0000000000307805 */ /* 0x000fe4000001ff00 */
[----:B------:R-:W-:Y:S02]  /*f9a0*/  CS2R R50, SRZ ;  /* 0x0000000000327805 */ /* 0x000fe4000001ff00 */
[----:B------:R-:W-:Y:S02]  /*f9b0*/  CS2R R52, SRZ ;  /* 0x0000000000347805 */ /* 0x000fe4000001ff00 */
[----:B------:R-:W-:Y:S02]  /*f9c0*/  CS2R R54, SRZ ;  /* 0x0000000000367805 */ /* 0x000fe4000001ff00 */
[----:B------:R-:W-:-:S02]  /*f9d0*/  CS2R R56, SRZ ;  /* 0x0000000000387805 */ /* 0x000fc4000001ff00 */
        /* <DEDUP_REMOVED lines=9> */
[----:B------:R-:W-:Y:S02]  /*fa70*/  CS2R R6, SRZ ;  /* 0x0000000000067805 */ /* 0x000fe4000001ff00 */
[----:B------:R-:W-:Y:S01]  /*fa80*/  CS2R R52, SRZ ;  /* 0x0000000000347805 */ /* 0x000fe2000001ff00 */
[----:B01----:R-:W-:-:S04]  /*fa90*/  @!P0 IMAD.WIDE R12, R22, 0x2, R62 ;  /* 0x00000002160c8825 */ /* 0x003fc800078e023e */
        /* <DEDUP_REMOVED lines=11> */
[----:B0-----:R-:W-:Y:S01]  /*fb50*/  CS2R R12, SRZ ;  /* 0x00000000000c7805 */ /* 0x001fe2000001ff00 */
[--C-:B--23--:R-:W-:Y:S01]  /*fb60*/  @!P1 IMAD.WIDE R64, R65, 0x2, R68.reuse ;  /* 0x0000000241409825 */ /* 0x10cfe200078e0244 */
[----:B------:R4:W5:Y:S03]  /*fb70*/  @!P1 LD.E.128 R52, desc[UR46][R60.64] ;  /* 0x0000002e3c349980 */ /* 0x000966000c101d00 */
[--C-:B------:R-:W-:Y:S01]  /*fb80*/  @!P2 IMAD.WIDE R66, R67, 0x2, R68.reuse ;  /* 0x000000024342a825 */ /* 0x100fe200078e0244 */
[----:B------:R4:W5:Y:S03]  /*fb90*/  @!P1 LD.E.128 R8, desc[UR46][R64.64] ;  /* 0x0000002e40089980 */ /* 0x000966000c101d00 */
[----:B------:R-:W-:Y:S01]  /*fba0*/  @!P0 IMAD.WIDE R68, R22, 0x2, R68 ;  /* 0x0000000216448825 */ /* 0x000fe200078e0244 */
[----:B------:R4:W5:Y:S04]  /*fbb0*/  @!P2 LD.E.128 R56, desc[UR46][R62.64] ;  /* 0x0000002e3e38a980 */ /* 0x000968000c101d00 */
[----:B------:R4:W5:Y:S04]  /*fbc0*/  @!P0 LD.E.128 R4, desc[UR46][R68.64] ;  /* 0x0000002e44048980 */ /* 0x000968000c101d00 */
[----:B------:R4:W5:Y:S02]  /*fbd0*/  @!P2 LD.E.128 R12, desc[UR46][R66.64] ;  /* 0x0000002e420ca980 */ /* 0x000964000c101d00 */
.L_x_4860:
[----:B------:R-:W-:Y:S05]  /*fbe0*/  BSYNC B1 ;  /* 0x0000000000017941 */ /* 0x000fea0003800000 */
.L_x_4859:
[----:B----45:R-:W-:Y:S01]  /*fbf0*/  IMAD.MOV.U32 R61, RZ, RZ, R4 ;  /* 0x000000ffff3d7224 */ /* 0x030fe200078e0004 */
[----:B------:R-:W-:Y:S01]  /*fc00*/  LEA.HI R60, R218, R218, RZ, 0x1 ;  /* 0x000000dada3c7211 */ /* 0x000fe200078f08ff */
[----:B-1----:R-:W-:Y:S01]  /*fc10*/  IMAD.MOV.U32 R62, RZ, RZ, R5 ;  /* 0x000000ffff3e7224 */ /* 0x002fe200078e0005 */
[----:B------:R-:W-:Y:S01]  /*fc20*/  VIADDMNMX R70, R70, -R212, 0x80, PT ;  /* 0x0000008046467446 */ /* 0x000fe200038009d4 */
[----:B0-----:R-:W-:Y:S01]  /*fc30*/  IMAD.MOV.U32 R63, RZ, RZ, R6 ;  /* 0x000000ffff3f7224 */ /* 0x001fe200078e0006 */
[----:B------:R-:W-:Y:S01]  /*fc40*/  BSSY B1, `(.L_x_4861) ;  /* 0x000002a000017945 */ /* 0x000fe20003800000 */
[----:B------:R-:W-:Y:S01]  /*fc50*/  IMAD.MOV.U32 R64, RZ, RZ, R7 ;  /* 0x000000ffff407224 */ /* 0x000fe200078e0007 */
[----:B------:R-:W-:Y:S01]  /*fc60*/  PRMT R85, R61, 0x5410, R62 ;  /* 0x000054103d557816 */ /* 0x000fe2000000003e */
[----:B------:R-:W-:Y:S01]  /*fc70*/  IMAD.MOV.U32 R62, RZ, RZ, R9 ;  /* 0x000000ffff3e7224 */ /* 0x000fe200078e0009 */
[----:B------:R-:W-:Y:S01]  /*fc80*/  LOP3.LUT R61, R60, 0xfffffffe, RZ, 0xc0, !PT ;  /* 0xfffffffe3c3d7812 */ /* 0x000fe200078ec0ff */
[----:B------:R-:W-:Y:S01]  /*fc90*/  IMAD.MOV.U32 R60, RZ, RZ, R8 ;  /* 0x000000ffff3c7224 */ /* 0x000fe200078e0008 */
[----:B------:R-:W-:Y:S01]  /*fca0*/  PRMT R86, R63, 0x5410, R64 ;  /* 0x000054103f567816 */ /* 0x000fe20000000040 */
[----:B------:R-:W-:Y:S01]  /*fcb0*/  IMAD.MOV.U32 R63, RZ, RZ, R10 ;  /* 0x000000ffff3f7224 */ /* 0x000fe200078e000a */
[----:B------:R-:W-:Y:S01]  /*fcc0*/  MOV R64, R14 ;  /* 0x0000000e00407202 */ /* 0x000fe20000000f00 */
[----:B------:R-:W-:Y:S01]  /*fcd0*/  IMAD.IADD R61, R218, 0x1, -R61 ;  /* 0x00000001da3d7824 */ /* 0x000fe200078e0a3d */
[----:B------:R-:W-:Y:S01]  /*fce0*/  PRMT R76, R60, 0x5410, R62 ;  /* 0x000054103c4c7816 */ /* 0x000fe2000000003e */
[----:B------:R-:W-:Y:S01]  /*fcf0*/  IMAD.MOV.U32 R60, RZ, RZ, R11 ;  /* 0x000000ffff3c7224 */ /* 0x000fe200078e000b */
[----:B------:R-:W-:Y:S01]  /*fd00*/  PRMT R77, R63, 0x7610, R77 ;  /* 0x000076103f4d7816 */ /* 0x000fe2000000004d */
[----:B------:R-:W-:Y:S01]  /*fd10*/  IMAD.MOV.U32 R62, RZ, RZ, R12 ;  /* 0x000000ffff3e7224 */ /* 0x000fe200078e000c */
[----:B------:R-:W-:Y:S01]  /*fd20*/  SHF.L.U32 R61, R61, 0x1f, RZ ;  /* 0x0000001f3d3d7819 */ /* 0x000fe200000006ff */
[----:B------:R-:W-:Y:S01]  /*fd30*/  IMAD.MOV.U32 R63, RZ, RZ, R13 ;  /* 0x000000ffff3f7224 */ /* 0x000fe200078e000d */
[----:B------:R-:W-:Y:S01]  /*fd40*/  PRMT R77, R77, 0x5410, R60 ;  /* 0x000054104d4d7816 */ /* 0x000fe2000000003c */
[----:B------:R-:W-:Y:S01]  /*fd50*/  IMAD.MOV.U32 R60, RZ, RZ, R15 ;  /* 0x000000ffff3c7224 */ /* 0x000fe200078e000f */
[----:B------:R-:W0:Y:S01]  /*fd60*/  SYNCS.PHASECHK.TRANS64.TRYWAIT P0, [R16+URZ+0x30800], R61 ;  /* 0x0308003d100075a7 */ /* 0x000e22000800017f */
[----:B--2---:R-:W-:Y:S01]  /*fd70*/  PRMT R69, R64, 0x7610, R69 ;  /* 0x0000761040457816 */ /* 0x004fe20000000045 */
[----:B------:R-:W-:Y:S01]  /*fd80*/  IMAD.MOV.U32 R64, RZ, RZ, R50 ;  /* 0x000000ffff407224 */ /* 0x000fe200078e0032 */
[----:B---3--:R-:W-:Y:S01]  /*fd90*/  PRMT R68, R62, 0x5410, R63 ;  /* 0x000054103e447816 */ /* 0x008fe2000000003f */
        /* <DEDUP_REMOVED lines=10> */
[----:B------:R-:W-:-:S02]  /*fe40*/  IMAD.MOV.U32 R63, RZ, RZ, R53 ;  /* 0x000000ffff3f7224 */ /* 0x000fc400078e0035 */
        /* <DEDUP_REMOVED lines=9> */
.L_x_5196:
[----:B------:R-:W-:Y:S05]  /*fee0*/  BSYNC B1 ;  /* 0x0000000000017941 */ /* 0x000fea0003800000 */
.L_x_4861:
[----:B------:R-:W-:Y:S01]  /*fef0*/  BSSY B1, `(.L_x_4863) ;  /* 0x000013e000017945 */ /* 0x000fe20003800000 */
[----:B------:R-:W-:-:S03]  /*ff00*/  PRMT R75, R60, 0x5410, R62 ;  /* 0x000054103c4b7816 */ /* 0x000fc6000000003e */
[----:B------:R-:W-:Y:S05]  /*ff10*/  @P1 BRA `(.L_x_4864) ;  /* 0x0000001000ec1947 */ /* 0x000fea0003800000 */
[----:B------:R-:W1:Y:S01]  /*ff20*/  LDC R81, c[0x0][0x3f4] ;  /* 0x0000fd00ff517b82 */ /* 0x000e620000000800 */
[----:B------:R-:W-:Y:S01]  /*ff30*/  BSSY B2, `(.L_x_4865) ;  /* 0x0000067000027945 */ /* 0x000fe20003800000 */
[-C--:B-1----:R-:W-:Y:S02]  /*ff40*/  ISETP.GE.AND P0, PT, R22, R81.reuse, PT ;  /* 0x000000511600720c */ /* 0x082fe40003f06270 */
[-C--:B------:R-:W-:Y:S02]  /*ff50*/  ISETP.GE.AND P1, PT, R198, R81.reuse, PT ;  /* 0x00000051c600720c */ /* 0x080fe40003f26270 */
[----:B------:R-:W-:-:S09]  /*ff60*/  ISETP.GE.AND P2, PT, R199, R81, PT ;  /* 0x00000051c700720c */ /* 0x000fd20003f46270 */
[----:B------:R-:W-:Y:S05]  /*ff70*/  @P0 BRA `(.L_x_4866) ;  /* 0x0000000400880947 */ /* 0x000fea0003800000 */
[----:B------:R-:W-:Y:S01]  /*ff80*/  LEA.HI R62, R81, R222, RZ, 0x1d ;  /* 0x000000de513e7211 */ /* 0x000fe200078fe8ff */
[--C-:B------:R-:W-:Y:S01]  /*ff90*/  HADD2.F32 R107, -RZ, R98.reuse.H1_H1 ;  /* 0x30000062ff6b7230 */ /* 0x100fe20000004100 */
[----:B------:R-:W-:Y:S01]  /*ffa0*/  LOP3.LUT R60, R208, 0x38, R22, 0xf8, !PT ;  /* 0x00000038d03c7812 */ /* 0x000fe200078ef816 */
[----:B------:R-:W-:Y:S01]  /*ffb0*/  HADD2.F32 R108, -RZ, R98.H0_H0 ;  /* 0x20000062ff6c7230 */ /* 0x000fe20000004100 */
[----:B------:R-:W-:Y:S01]  /*ffc0*/  SHF.R.S32.HI R65, RZ, 0x1f, R62 ;  /* 0x0000001fff417819 */ /* 0x000fe2000001143e */
[----:B------:R-:W-:Y:S01]  /*ffd0*/  IMAD.SHL.U32 R63, R62, 0x8, RZ ;  /* 0x000000083e3f7824 */ /* 0x000fe200078e00ff */
[----:B0-----:R-:W-:Y:S02]  /*ffe0*/  LOP3.LUT R61, R60, R209, RZ, 0x3c, !PT ;  /* 0x000000d13c3d7212 */ /* 0x001fe400078e3cff */
[----:B------:R-:W-:Y:S02]  /*fff0*/  LEA.HI R65, R65, R62, RZ, 0x3 ;  /* 0x0000003e41417211 */ /* 0x000fe400078f18ff */
[----:B------:R-:W-:Y:S01]  /*10000*/  LOP3.LUT R60, R208, 0x38, R63, 0xf8, !PT ;  /* 0x00000038d03c7812 */ /* 0x000fe200078ef83f */
[----:B------:R-:W-:Y:S01]  /*10010*/  IMAD.IADD R61, R210, 0x1, R61 ;  /* 0x00000001d23d7824 */ /* 0x000fe200078e023d */
[----:B------:R-:W-:-:S02]  /*10020*/  SHF.L.U32 R65, R65, 0xa, RZ ;  /* 0x0000000a41417819 */ /* 0x000fc400000006ff */
[----:B------:R-:W-:Y:S01]  /*10030*/  LOP3.LUT R64, R60, R209, RZ, 0x3c, !PT ;  /* 0x000000d13c407212 */ /* 0x000fe200078e3cff */
[----:B------:R-:W-:Y:S01]  /*10040*/  IMAD R89, R61, 0x2, R16 ;  /* 0x000000023d597824 */ /* 0x000fe200078e0210 */
[----:B------:R-:W-:Y:S02]  /*10050*/  LOP3.LUT R65, R65, 0x7fffe000, RZ, 0xc0, !PT ;  /* 0x7fffe00041417812 */ /* 0x000fe400078ec0ff */
[----:B------:R-:W-:Y:S02]  /*10060*/  SHF.R.U32.HI R101, RZ, 0x10, R33 ;  /* 0x00000010ff657819 */ /* 0x000fe40000011621 */
[----:B------:R-:W-:Y:S01]  /*10070*/  IADD3 R65, R64, R65, R210 ;  /* 0x0000004140417210 */ /* 0x000fe20007ffe0d2 */
[----:B------:R-:W0:Y:S01]  /*10080*/  LDS.128 R60, [R89+0x12400] ;  /* 0x01240000593c7984 */ /* 0x000e220000000c00 */
[----:B------:R-:W-:Y:S01]  /*10090*/  SHF.R.U32.HI R109, RZ, 0x10, R45 ;  /* 0x00000010ff6d7819 */ /* 0x000fe2000001162d */
[----:B------:R-:W-:Y:S01]  /*100a0*/  HADD2.F32 R101, -RZ, R101.H0_H0 ;  /* 0x20000065ff657230 */ /* 0x000fe20000004100 */
[----:B------:R-:W-:Y:S01]  /*100b0*/  SHF.R.U64 R32, R32, 0x10, R33 ;  /* 0x0000001020207819 */ /* 0x000fe20000001221 */
[----:B------:R-:W-:Y:S01]  /*100c0*/  IMAD R90, R65, 0x2, R16 ;  /* 0x00000002415a7824 */ /* 0x000fe200078e0210 */
[----:B------:R-:W-:Y:S01]  /*100d0*/  SHF.R.U64 R33, R44, 0x10, R45 ;  /* 0x000000102c217819 */ /* 0x000fe2000000122d */
[----:B------:R-:W-:Y:S01]  /*100e0*/  HADD2.F32 R109, -RZ, R109.H0_H0 ;  /* 0x2000006dff6d7230 */ /* 0x000fe20000004100 */
[----:B------:R-:W-:-:S02]  /*100f0*/  SHF.R.U64 R34, R34, 0x10, R35 ;  /* 0x0000001022227819 */ /* 0x000fc40000001223 */
[----:B------:R-:W1:Y:S01]  /*10100*/  LDS.128 R64, [R90+0x12400] ;  /* 0x012400005a407984 */ /* 0x000e620000000c00 */
[----:B------:R-:W-:Y:S02]  /*10110*/  SHF.R.U32.HI R44, RZ, 0x10, R35 ;  /* 0x00000010ff2c7819 */ /* 0x000fe40000011623 */
[--C-:B------:R-:W-:Y:S02]  /*10120*/  SHF.R.U64 R35, R46, 0x10, R47.reuse ;  /* 0x000000102e237819 */ /* 0x100fe4000000122f */
[----:B------:R-:W-:Y:S01]  /*10130*/  SHF.R.U32.HI R46, RZ, 0x10, R47 ;  /* 0x00000010ff2e7819 */ /* 0x000fe2000001162f */
[----:B------:R-:W-:Y:S02]  /*10140*/  HADD2.F32 R44, -RZ, R44.H0_H0 ;  /* 0x2000002cff2c7230 */ /* 0x000fe40000004100 */
[--C-:B0-----:R-:W-:Y:S02]  /*10150*/  HADD2.F32 R102, -RZ, R61.reuse.H0_H0 ;  /* 0x2000003dff667230 */ /* 0x101fe40000004100 */
[----:B------:R-:W-:-:S02]  /*10160*/  HADD2.F32 R100, -RZ, R61.H1_H1 ;  /* 0x3000003dff647230 */ /* 0x000fc40000004100 */
[----:B------:R-:W-:Y:S02]  /*10170*/  HADD2.F32 R61, -RZ, R60.H0_H0 ;  /* 0x2000003cff3d7230 */ /* 0x000fe40000004100 */
[----:B------:R-:W-:Y:S02]  /*10180*/  HADD2.F32 R47, -RZ, R62.H0_H0 ;  /* 0x2000003eff2f7230 */ /* 0x000fe40000004100 */
[----:B------:R-:W-:Y:S02]  /*10190*/  HADD2.F32 R45, -RZ, R63.H0_H0 ;  /* 0x2000003fff2d7230 */ /* 0x000fe40000004100 */
[--C-:B-1----:R-:W-:Y:S02]  /*101a0*/  HADD2.F32 R105, -RZ, R65.reuse.H0_H0 ;  /* 0x20000041ff697230 */ /* 0x102fe40000004100 */
[----:B------:R-:W-:Y:S02]  /*101b0*/  HADD2.F32 R106, -RZ, R65.H1_H1 ;  /* 0x30000041ff6a7230 */ /* 0x000fe40000004100 */
[----:B------:R-:W-:-:S02]  /*101c0*/  HADD2.F32 R99, -RZ, R67.H0_H0 ;  /* 0x20000043ff637230 */ /* 0x000fc40000004100 */
[C---:B------:R-:W-:Y:S01]  /*101d0*/  FMUL.FTZ R65, R105.reuse, R108 ;  /* 0x0000006c69417220 */ /* 0x040fe20000410000 */
[----:B------:R-:W-:Y:S02]  /*101e0*/  HADD2.F32 R98, -RZ, R67.H1_H1 ;  /* 0x30000043ff627230 */ /* 0x000fe40000004100 */
[-C--:B------:R-:W-:Y:S01]  /*101f0*/  FMUL.FTZ R67, R105, R107.reuse ;  /* 0x0000006b69437220 */ /* 0x080fe20000410000 */
[----:B------:R-:W-:Y:S02]  /*10200*/  HADD2.F32 R104, -RZ, R64.H0_H0 ;  /* 0x20000040ff687230 */ /* 0x000fe40000004100 */
[----:B------:R-:W-:Y:S01]  /*10210*/  FFMA.FTZ R65, R102, R107, -R65 ;  /* 0x0000006b66417223 */ /* 0x000fe20000010841 */
[--C-:B------:R-:W-:Y:S02]  /*10220*/  HADD2.F32 R105, -RZ, R97.reuse.H1_H1 ;  /* 0x30000061ff697230 */ /* 0x100fe40000004100 */
[----:B------:R-:W-:Y:S01]  /*10230*/  FMUL.FTZ R107, R106, R109 ;  /* 0x0000006d6a6b7220 */ /* 0x000fe20000410000 */
[----:B------:R-:W-:-:S02]  /*10240*/  HADD2.F32 R97, -RZ, R97.H0_H0 ;  /* 0x20000061ff617230 */ /* 0x000fc40000004100 */
[----:B------:R-:W-:Y:S01]  /*10250*/  FFMA.FTZ R67, R102, R108, R67 ;  /* 0x0000006c66437223 */ /* 0x000fe20000010043 */
[----:B------:R-:W-:Y:S01]  /*10260*/  FMUL.FTZ R111, R106, R101 ;  /* 0x000000656a6f7220 */ /* 0x000fe20000410000 */
[----:B------:R-:W-:Y:S02]  /*10270*/  HADD2.F32 R103, -RZ, R66.H0_H0 ;  /* 0x20000042ff677230 */ /* 0x000fe40000004100 */
[C---:B------:R-:W-:Y:S01]  /*10280*/  FMUL.FTZ R108, R104.reuse, R105 ;  /* 0x00000069686c7220 */ /* 0x040fe20000410000 */
[--C-:B------:R-:W-:Y:S02]  /*10290*/  HADD2.F32 R106, -RZ, R96.reuse.H1_H1 ;  /* 0x30000060ff6a7230 */ /* 0x100fe40000004100 */
[-C--:B------:R-:W-:Y:S01]  /*102a0*/  FMUL.FTZ R104, R104, R97.reuse ;  /* 0x0000006168687220 */ /* 0x080fe20000410000 */
[----:B------:R-:W-:Y:S02]  /*102b0*/  HADD2.F32 R96, -RZ, R96.H0_H0 ;  /* 0x20000060ff607230 */ /* 0x000fe40000004100 */
[----:B------:R-:W-:Y:S01]  /*102c0*/  FFMA.FTZ R97, R61, R97, -R108 ;  /* 0x000000613d617223 */ /* 0x000fe2000001086c */
[----:B------:R-:W-:-:S02]  /*102d0*/  HADD2.F32 R108, -RZ, R95.H1_H1 ;  /* 0x3000005fff6c7230 */ /* 0x000fc40000004100 */
[----:B------:R-:W-:Y:S01]  /*102e0*/  FFMA.FTZ R61, R61, R105, R104 ;  /* 0x000000693d3d7223 */ /* 0x000fe20000010068 */
[C---:B------:R-:W-:Y:S01]  /*102f0*/  FMUL.FTZ R110, R103.reuse, R106 ;  /* 0x0000006a676e7220 */ /* 0x040fe20000410000 */
[----:B------:R-:W-:Y:S02]  /*10300*/  HADD2.F32 R104, -RZ, R95.H0_H0 ;  /* 0x2000005fff687230 */ /* 0x000fe40000004100 */
[-C--:B------:R-:W-:Y:S01]  /*10310*/  FMUL.FTZ R112, R103, R96.reuse ;  /* 0x0000006067707220 */ /* 0x080fe20000410000 */
[----:B------:R-:W-:Y:S02]  /*10320*/  HADD2.F32 R63, -RZ, R63.H1_H1 ;  /* 0x3000003fff3f7230 */ /* 0x000fe40000004100 */
[----:B------:R-:W-:Y:S01]  /*10330*/  FFMA.FTZ R95, R47, R96, -R110 ;  /* 0x000000602f5f7223 */ /* 0x000fe2000001086e */
[----:B------:R-:W-:Y:S02]  /*10340*/  HADD2.F32 R96, -RZ, R46.H0_H0 ;  /* 0x2000002eff607230 */ /* 0x000fe40000004100 */
[C---:B------:R-:W-:Y:S01]  /*10350*/  FMUL.FTZ R110, R99.reuse, R108 ;  /* 0x0000006c636e7220 */ /* 0x040fe20000410000 */
[----:B------:R-:W-:Y:S01]  /*10360*/  FMUL.FTZ R99, R99, R104 ;  /* 0x0000006863637220 */ /* 0x000fe20000410000 */
[----:B------:R-:W-:Y:S01]  /*10370*/  FFMA.FTZ R46, R47, R106, R112 ;  /* 0x0000006a2f2e7223 */ /* 0x000fe20000010070 */
[----:B------:R-:W-:-:S02]  /*10380*/  HADD2.F32 R64, -RZ, R64.H1_H1 ;  /* 0x30000040ff407230 */ /* 0x000fc40000004100 */
[C---:B------:R-:W-:Y:S01]  /*10390*/  FMUL.FTZ R106, R98.reuse, R96 ;  /* 0x00000060626a7220 */ /* 0x040fe20000410000 */
[C---:B------:R-:W-:Y:S01]  /*103a0*/  FFMA.FTZ R110, R45.reuse, R104, -R110 ;  /* 0x000000682d6e7223 */ /* 0x040fe2000001086e */
[----:B------:R-:W-:Y:S01]  /*103b0*/  FFMA.FTZ R108, R45, R108, R99 ;  /* 0x0000006c2d6c7223 */ /* 0x000fe20000010063 */
[----:B------:R-:W-:Y:S02]  /*103c0*/  HADD2.F32 R66, -RZ, R66.H1_H1 ;  /* 0x30000042ff427230 */ /* 0x000fe40000004100 */
[-C--:B------:R-:W-:Y:S01]  /*103d0*/  FMUL.FTZ R98, R98, R44.reuse ;  /* 0x0000002c62627220 */ /* 0x080fe20000410000 */
[----:B------:R-:W-:Y:S02]  /*103e0*/  HADD2.F32 R45, -RZ, R33.H0_H0 ;  /* 0x20000021ff2d7230 */ /* 0x000fe40000004100 */
[----:B------:R-:W-:Y:S01]  /*103f0*/  FFMA.FTZ R102, R100, R101, -R107 ;  /* 0x0000006564667223 */ /* 0x000fe2000001086b */
[----:B------:R-:W-:Y:S02]  /*10400*/  HADD2.F32 R47, -RZ, R35.H0_H0 ;  /* 0x20000023ff2f7230 */ /* 0x000fe40000004100 */
[----:B------:R-:W-:Y:S01]  /*10410*/  FFMA.FTZ R101, R63, R44, -R106 ;  /* 0x0000002c3f657223 */ /* 0x000fe2000001086a */
[----:B------:R-:W-:-:S02]  /*10420*/  HADD2.F32 R33, -RZ, R32.H0_H0 ;  /* 0x20000020ff217230 */ /* 0x000fc40000004100 */
[----:B------:R-:W-:Y:S01]  /*10430*/  FFMA.FTZ R103, R63, R96, R98 ;  /* 0x000000603f677223 */ /* 0x000fe20000010062 */
[----:B------:R-:W-:Y:S02]  /*10440*/  HADD2.F32 R35, -RZ, R34.H0_H0 ;  /* 0x20000022ff237230 */ /* 0x000fe40000004100 */
[----:B------:R-:W-:Y:S01]  /*10450*/  FMUL.FTZ R63, R64, R45 ;  /* 0x0000002d403f7220 */ /* 0x000fe20000410000 */
[----:B------:R-:W-:Y:S02]  /*10460*/  HADD2.F32 R60, -RZ, R60.H1_H1 ;  /* 0x3000003cff3c7230 */ /* 0x000fe40000004100 */
[----:B------:R-:W-:Y:S01]  /*10470*/  FMUL.FTZ R99, R66, R47 ;  /* 0x0000002f42637220 */ /* 0x000fe20000410000 */
[----:B------:R-:W-:Y:S02]  /*10480*/  HADD2.F32 R62, -RZ, R62.H1_H1 ;  /* 0x3000003eff3e7230 */ /* 0x000fe40000004100 */
[----:B------:R-:W-:Y:S01]  /*10490*/  FMUL.FTZ R64, R64, R33 ;  /* 0x0000002140407220 */ /* 0x000fe20000410000 */
[----:B------:R-:W-:Y:S01]  /*104a0*/  FMUL.FTZ R66, R66, R35 ;  /* 0x0000002342427220 */ /* 0x000fe20000410000 */
[----:B------:R-:W-:Y:S01]  /*104b0*/  FFMA.FTZ R32, R60, R33, -R63 ;  /* 0x000000213c207223 */ /* 0x000fe2000001083f */
[----:B------:R-:W-:Y:S01]  /*104c0*/  FFMA.FTZ R100, R100, R109, R111 ;  /* 0x0000006d64647223 */ /* 0x000fe2000001006f */
        /* <DEDUP_REMOVED lines=9> */
[----:B------:R1:W-:Y:S01]  /*10560*/  STS.128 [R89+0x12400], R32 ;  /* 0x0124002059007388 */ /* 0x0003e20000000c00 */
[----:B------:R-:W-:-:S02]  /*10570*/  F2FP.F16.F32.PACK_AB R44, R44, R61 ;  /* 0x0000003d2c2c723e */ /* 0x000fc400000000ff */
[----:B------:R-:W-:-:S05]  /*10580*/  F2FP.F16.F32.PACK_AB R46, R63, R46 ;  /* 0x0000002e3f2e723e */ /* 0x000fca00000000ff */
[----:B------:R1:W-:Y:S02]  /*10590*/  STS.128 [R90+0x12400], R44 ;  /* 0x0124002c5a007388 */ /* 0x0003e40000000c00 */
.L_x_4866:
[----:B------:R-:W-:Y:S05]  /*105a0*/  BSYNC B2 ;  /* 0x0000000000027941 */ /* 0x000fea0003800000 */
.L_x_4865:
[----:B------:R-:W-:Y:S04]  /*105b0*/  BSSY B2, `(.L_x_4867) ;  /* 0x0000069000027945 */ /* 0x000fe80003800000 */
[----:B------:R-:W-:Y:S05]  /*105c0*/  @P1 BRA `(.L_x_4868) ;  /* 0x00000004009c1947 */ /* 0x000fea0003800000 */
[----:B-1----:R-:W2:Y:S01]  /*105d0*/  LDL R32, [R1+0x3c] ;  /* 0x00003c0001207983 */ /* 0x002ea20000100800 */
[----:B------:R-:W-:Y:S01]  /*105e0*/  LEA.HI R33, R73, R198, RZ, 0x6 ;  /* 0x000000c649217211 */ /* 0x000fe200078f30ff */
[----:B------:R-:W-:Y:S01]  /*105f0*/  HADD2.F32 R98, -RZ, R91.H1_H1 ;  /* 0x3000005bff627230 */ /* 0x000fe20000004100 */
[----:B------:R-:W-:Y:S01]  /*10600*/  LOP3.LUT R34, R208, 0x38, R71, 0xf8, !PT ;  /* 0x00000038d0227812 */ /* 0x000fe200078ef847 */
[----:B------:R-:W-:Y:S01]  /*10610*/  HADD2.F32 R90, -RZ, R93.H1_H1 ;  /* 0x3000005dff5a7230 */ /* 0x000fe20000004100 */
[--C-:B------:R-:W-:Y:S01]  /*10620*/  SHF.R.U64 R40, R40, 0x10, R41.reuse ;  /* 0x0000001028287819 */ /* 0x100fe20000001229 */
[----:B------:R-:W-:Y:S01]  /*10630*/  IMAD.SHL.U32 R33, R33, 0x80, RZ ;  /* 0x0000008021217824 */ /* 0x000fe200078e00ff */
[----:B------:R-:W-:Y:S02]  /*10640*/  LOP3.LUT R34, R34, R209, RZ, 0x3c, !PT ;  /* 0x000000d122227212 */ /* 0x000fe400078e3cff */
[----:B------:R-:W-:Y:S02]  /*10650*/  SHF.R.U32.HI R89, RZ, 0x10, R41 ;  /* 0x00000010ff597819 */ /* 0x000fe40000011629 */
[----:B------:R-:W-:-:S02]  /*10660*/  LOP3.LUT R45, R33, 0xffffe000, RZ, 0xc0, !PT ;  /* 0xffffe000212d7812 */ /* 0x000fc400078ec0ff */
[--C-:B------:R-:W-:Y:S01]  /*10670*/  SHF.R.U32.HI R67, RZ, 0x10, R29.reuse ;  /* 0x00000010ff437819 */ /* 0x100fe2000001161d */
[----:B------:R-:W-:Y:S01]  /*10680*/  HADD2.F32 R89, -RZ, R89.H0_H0 ;  /* 0x20000059ff597230 */ /* 0x000fe20000004100 */
[----:B------:R-:W-:Y:S02]  /*10690*/  IADD3 R34, R34, R45, R210 ;  /* 0x0000002d22227210 */ /* 0x000fe40007ffe0d2 */
[----:B------:R-:W-:Y:S01]  /*106a0*/  SHF.R.U64 R28, R28, 0x10, R29 ;  /* 0x000000101c1c7819 */ /* 0x000fe2000000121d */
[----:B------:R-:W-:Y:S01]  /*106b0*/  HADD2.F32 R67, -RZ, R67.H0_H0 ;  /* 0x20000043ff437230 */ /* 0x000fe20000004100 */
[----:B------:R-:W-:Y:S02]  /*106c0*/  SHF.R.U64 R29, R30, 0x10, R31 ;  /* 0x000000101e1d7819 */ /* 0x000fe4000000121f */
[--C-:B------:R-:W-:Y:S02]  /*106d0*/  SHF.R.U64 R30, R42, 0x10, R43.reuse ;  /* 0x000000102a1e7819 */ /* 0x100fe4000000122b */
[----:B------:R-:W-:Y:S01]  /*106e0*/  SHF.R.U32.HI R95, RZ, 0x10, R43 ;  /* 0x00000010ff5f7819 */ /* 0x000fe2000001162b */
[----:B------:R-:W-:Y:S01]  /*106f0*/  HADD2.F32 R29, -RZ, R29.H0_H0 ;  /* 0x2000001dff1d7230 */ /* 0x000fe20000004100 */
[----:B------:R-:W-:-:S05]  /*10700*/  SHF.R.U32.HI R62, RZ, 0x10, R31 ;  /* 0x00000010ff3e7819 */ /* 0x000fca000001161f */
[----:B------:R-:W-:Y:S01]  /*10710*/  HADD2.F32 R62, -RZ, R62.H0_H0 ;  /* 0x2000003eff3e7230 */ /* 0x000fe20000004100 */
[----:B--2---:R-:W-:Y:S02]  /*10720*/  R2UR UR4, R32 ;  /* 0x00000000200472ca */ /* 0x004fe400000e0000 */
[----:B------:R-:W-:-:S04]  /*10730*/  LEA.HI R32, R81, R21, RZ, 0x1d ;  /* 0x0000001551207211 */ /* 0x000fc800078fe8ff */
[----:B------:R-:W-:Y:S01]  /*10740*/  SHF.R.S32.HI R35, RZ, 0x1f, R32 ;  /* 0x0000001fff237819 */ /* 0x000fe20000011420 */
[----:B------:R-:W-:-:S03]  /*10750*/  IMAD.SHL.U32 R33, R32, 0x8, RZ ;  /* 0x0000000820217824 */ /* 0x000fc600078e00ff */
[----:B------:R-:W-:Y:S02]  /*10760*/  LEA.HI R35, R35, R32, RZ, 0x3 ;  /* 0x0000002023237211 */ /* 0x000fe400078f18ff */
[----:B------:R-:W-:Y:S02]  /*10770*/  LOP3.LUT R32, R208, 0x38, R33, 0xf8, !PT ;  /* 0x00000038d0207812 */ /* 0x000fe400078ef821 */
[----:B------:R-:W-:Y:S01]  /*10780*/  LEA R60, R34, UR4, 0x1 ;  /* 0x00000004223c7c11 */ /* 0x000fe2000f8e08ff */
[----:B------:R-:W-:Y:S01]  /*10790*/  IMAD.SHL.U32 R35, R35, 0x400, RZ ;  /* 0x0000040023237824 */ /* 0x000fe200078e00ff */
[----:B------:R-:W-:-:S04]  /*107a0*/  LOP3.LUT R44, R32, R209, RZ, 0x3c, !PT ;  /* 0x000000d1202c7212 */ /* 0x000fc800078e3cff */
[----:B------:R-:W-:Y:S02]  /*107b0*/  LOP3.LUT R45, R35, 0x7fffe000, RZ, 0xc0, !PT ;  /* 0x7fffe000232d7812 */ /* 0x000fe400078ec0ff */
[----:B------:R-:W1:Y:S02]  /*107c0*/  LDS.128 R32, [R60] ;  /* 0x000000003c207984 */ /* 0x000e640000000c00 */
[----:B------:R-:W-:-:S05]  /*107d0*/  IADD3 R45, R44, R45, R210 ;  /* 0x0000002d2c2d7210 */ /* 0x000fca0007ffe0d2 */
[----:B0-----:R-:W-:-:S05]  /*107e0*/  IMAD R61, R45, 0x2, R16 ;  /* 0x000000022d3d7824 */ /* 0x001fca00078e0210 */
[----:B------:R-:W0:Y:S01]  /*107f0*/  LDS.128 R44, [R61+0x12400] ;  /* 0x012400003d2c7984 */ /* 0x000e220000000c00 */
[--C-:B-1----:R-:W-:Y:S02]  /*10800*/  HADD2.F32 R41, -RZ, R33.reuse.H0_H0 ;  /* 0x20000021ff297230 */ /* 0x102fe40000004100 */
[----:B------:R-:W-:Y:S02]  /*10810*/  HADD2.F32 R64, -RZ, R33.H1_H1 ;  /* 0x30000021ff407230 */ /* 0x000fe40000004100 */
[----:B------:R-:W-:Y:S02]  /*10820*/  HADD2.F32 R63, -RZ, R32.H0_H0 ;  /* 0x20000020ff3f7230 */ /* 0x000fe40000004100 */
[----:B------:R-:W-:Y:S02]  /*10830*/  HADD2.F32 R43, -RZ, R34.H0_H0 ;  /* 0x20000022ff2b7230 */ /* 0x000fe40000004100 */
[--C-:B------:R-:W-:Y:S02]  /*10840*/  HADD2.F32 R31, -RZ, R35.reuse.H0_H0 ;  /* 0x20000023ff1f7230 */ /* 0x100fe40000004100 */
[----:B------:R-:W-:-:S02]  /*10850*/  HADD2.F32 R35, -RZ, R35.H1_H1 ;  /* 0x30000023ff237230 */ /* 0x000fc40000004100 */
[--C-:B0-----:R-:W-:Y:S02]  /*10860*/  HADD2.F32 R33, -RZ, R45.reuse.H0_H0 ;  /* 0x2000002dff217230 */ /* 0x101fe40000004100 */
[----:B------:R-:W-:Y:S02]  /*10870*/  HADD2.F32 R42, -RZ, R45.H1_H1 ;  /* 0x3000002dff2a7230 */ /* 0x000fe40000004100 */
[----:B------:R-:W-:Y:S02]  /*10880*/  HADD2.F32 R45, -RZ, R44.H0_H0 ;  /* 0x2000002cff2d7230 */ /* 0x000fe40000004100 */
[C---:B------:R-:W-:Y:S01]  /*10890*/  FMUL.FTZ R96, R33.reuse, R98 ;  /* 0x0000006221607220 */ /* 0x040fe20000410000 */
[-C--:B------:R-:W-:Y:S01]  /*108a0*/  FMUL.FTZ R100, R33, R90.reuse ;  /* 0x0000005a21647220 */ /* 0x080fe20000410000 */
[----:B------:R-:W-:Y:S02]  /*108b0*/  HADD2.F32 R65, -RZ, R46.H0_H0 ;  /* 0x2000002eff417230 */ /* 0x000fe40000004100 */
[----:B------:R-:W-:Y:S01]  /*108c0*/  FFMA.FTZ R33, R41, R90, -R96 ;  /* 0x0000005a29217223 */ /* 0x000fe20000010860 */
[----:B------:R-:W-:-:S02]  /*108d0*/  HADD2.F32 R96, -RZ, R91.H0_H0 ;  /* 0x2000005bff607230 */ /* 0x000fc40000004100 */
[C---:B------:R-:W-:Y:S01]  /*108e0*/  FMUL.FTZ R91, R42.reuse, R89 ;  /* 0x000000592a5b7220 */ /* 0x040fe20000410000 */
[----:B------:R-:W-:Y:S02]  /*108f0*/  HADD2.F32 R90, -RZ, R93.H0_H0 ;  /* 0x2000005dff5a7230 */ /* 0x000fe40000004100 */
[----:B------:R-:W-:Y:S01]  /*10900*/  FFMA.FTZ R41, R41, R98, R100 ;  /* 0x0000006229297223 */ /* 0x000fe20000010064 */
[-C--:B------:R-:W-:Y:S01]  /*10910*/  FMUL.FTZ R93, R42, R67.reuse ;  /* 0x000000432a5d7220 */ /* 0x080fe20000410000 */
[C---:B------:R-:W-:Y:S01]  /*10920*/  FMUL.FTZ R100, R45.reuse, R96 ;  /* 0x000000602d647220 */ /* 0x040fe20000410000 */
[----:B------:R-:W-:Y:S02]  /*10930*/  HADD2.F32 R98, -RZ, R92.H0_H0 ;  /* 0x2000005cff627230 */ /* 0x000fe40000004100 */
[C---:B------:R-:W-:Y:S01]  /*10940*/  FFMA.FTZ R42, R64.reuse, R67, -R91 ;  /* 0x00000043402a7223 */ /* 0x040fe2000001085b */
[----:B------:R-:W-:Y:S01]  /*10950*/  FFMA.FTZ R102, R64, R89, R93 ;  /* 0x0000005940667223 */ /* 0x000fe2000001005d */
[-C--:B------:R-:W-:Y:S01]  /*10960*/  FMUL.FTZ R45, R45, R90.reuse ;  /* 0x0000005a2d2d7220 */ /* 0x080fe20000410000 */
[----:B------:R-:W-:Y:S01]  /*10970*/  FFMA.FTZ R100, R63, R90, -R100 ;  /* 0x0000005a3f647223 */ /* 0x000fe20000010864 */
[----:B------:R-:W-:-:S02]  /*10980*/  HADD2.F32 R64, -RZ, R94.H0_H0 ;  /* 0x2000005eff407230 */ /* 0x000fc40000004100 */
[----:B------:R-:W-:Y:S01]  /*10990*/  FMUL.FTZ R90, R65, R98 ;  /* 0x00000062415a7220 */ /* 0x000fe20000410000 */
[--C-:B------:R-:W-:Y:S02]  /*109a0*/  HADD2.F32 R66, -RZ, R47.reuse.H0_H0 ;  /* 0x2000002fff427230 */ /* 0x100fe40000004100 */
[----:B------:R-:W-:Y:S01]  /*109b0*/  FFMA.FTZ R63, R63, R96, R45 ;  /* 0x000000603f3f7223 */ /* 0x000fe2000001002d */
[----:B------:R-:W-:Y:S02]  /*109c0*/  HADD2.F32 R94, -RZ, R94.H1_H1 ;  /* 0x3000005eff5e7230 */ /* 0x000fe40000004100 */
[-C--:B------:R-:W-:Y:S01]  /*109d0*/  FMUL.FTZ R96, R65, R64.reuse ;  /* 0x0000004041607220 */ /* 0x080fe20000410000 */
[----:B------:R-:W-:Y:S02]  /*109e0*/  HADD2.F32 R92, -RZ, R92.H1_H1 ;  /* 0x3000005cff5c7230 */ /* 0x000fe40000004100 */
[----:B------:R-:W-:Y:S01]  /*109f0*/  FFMA.FTZ R90, R43, R64, -R90 ;  /* 0x000000402b5a7223 */ /* 0x000fe2000001085a */
[----:B------:R-:W-:-:S02]  /*10a00*/  HADD2.F32 R47, -RZ, R47.H1_H1 ;  /* 0x3000002fff2f7230 */ /* 0x000fc40000004100 */
[C---:B------:R-:W-:Y:S01]  /*10a10*/  FMUL.FTZ R45, R66.reuse, R94 ;  /* 0x0000005e422d7220 */ /* 0x040fe20000410000 */
[----:B------:R-:W-:Y:S02]  /*10a20*/  HADD2.F32 R64, -RZ, R95.H0_H0 ;  /* 0x2000005fff407230 */ /* 0x000fe40000004100 */
[----:B------:R-:W-:Y:S01]  /*10a30*/  FMUL.FTZ R104, R66, R92 ;  /* 0x0000005c42687220 */ /* 0x000fe20000410000 */
[----:B------:R-:W-:Y:S01]  /*10a40*/  FFMA.FTZ R96, R43, R98, R96 ;  /* 0x000000622b607223 */ /* 0x000fe20000010060 */
[C---:B------:R-:W-:Y:S01]  /*10a50*/  FFMA.FTZ R92, R31.reuse, R92, R45 ;  /* 0x0000005c1f5c7223 */ /* 0x040fe2000001002d */
[----:B------:R-:W-:Y:S02]  /*10a60*/  HADD2.F32 R44, -RZ, R44.H1_H1 ;  /* 0x3000002cff2c7230 */ /* 0x000fe40000004100 */
[----:B------:R-:W-:Y:S01]  /*10a70*/  FFMA.FTZ R104, R31, R94, -R104 ;  /* 0x0000005e1f687223 */ /* 0x000fe20000010868 */
[----:B------:R-:W-:Y:S02]  /*10a80*/  HADD2.F32 R46, -RZ, R46.H1_H1 ;  /* 0x3000002eff2e7230 */ /* 0x000fe40000004100 */
[C---:B------:R-:W-:Y:S01]  /*10a90*/  FMUL.FTZ R66, R47.reuse, R64 ;  /* 0x000000402f427220 */ /* 0x040fe20000410000 */
[----:B------:R-:W-:Y:S01]  /*10aa0*/  FMUL.FTZ R94, R47, R62 ;  /* 0x0000003e2f5e7220 */ /* 0x000fe20000410000 */
[----:B------:R-:W-:-:S02]  /*10ab0*/  HADD2.F32 R43, -RZ, R40.H0_H0 ;  /* 0x20000028ff2b7230 */ /* 0x000fc40000004100 */
[----:B------:R-:W-:Y:S02]  /*10ac0*/  HADD2.F32 R45, -RZ, R30.H0_H0 ;  /* 0x2000001eff2d7230 */ /* 0x000fe40000004100 */
[C---:B------:R-:W-:Y:S01]  /*10ad0*/  FFMA.FTZ R67, R35.reuse, R62, -R66 ;  /* 0x0000003e23437223 */ /* 0x040fe20000010842 */
        /* <DEDUP_REMOVED lines=22> */
.L_x_4868:
[----:B------:R-:W-:Y:S05]  /*10c40*/  BSYNC B2 ;  /* 0x0000000000027941 */ /* 0x000fea0003800000 */
.L_x_4867:
[----:B------:R-:W-:Y:S05]  /*10c50*/  @P2 BRA `(.L_x_4864) ;  /* 0x00000004009c2947 */ /* 0x000fea0003800000 */
[----:B--2---:R-:W2:Y:S01]  /*10c60*/  LDL R28, [R1+0x3c] ;  /* 0x00003c00011c7983 */ /* 0x004ea20000100800 */
[----:B------:R-:W-:Y:S01]  /*10c70*/  LEA.HI R81, R81, R20, RZ, 0x1d ;  /* 0x0000001451517211 */ /* 0x000fe200078fe8ff */
[----:B------:R-:W-:Y:S01]  /*10c80*/  HADD2.F32 R43, -RZ, R83.H1_H1 ;  /* 0x30000053ff2b7230 */ /* 0x000fe20000004100 */
[----:B------:R-:W-:Y:S01]  /*10c90*/  LOP3.LUT R30, R208, 0x38, R3, 0xf8, !PT ;  /* 0x00000038d01e7812 */ /* 0x000fe200078ef803 */
[--C-:B-1----:R-:W-:Y:S01]  /*10ca0*/  HADD2.F32 R44, -RZ, R80.reuse.H1_H1 ;  /* 0x30000050ff2c7230 */ /* 0x102fe20000004100 */
[--C-:B------:R-:W-:Y:S01]  /*10cb0*/  SHF.R.U64 R66, R36, 0x10, R37.reuse ;  /* 0x0000001024427819 */ /* 0x100fe20000001225 */
[----:B------:R-:W-:Y:S01]  /*10cc0*/  HADD2.F32 R80, -RZ, R80.H0_H0 ;  /* 0x20000050ff507230 */ /* 0x000fe20000004100 */
[----:B------:R-:W-:Y:S02]  /*10cd0*/  LOP3.LUT R30, R30, R209, RZ, 0x3c, !PT ;  /* 0x000000d11e1e7212 */ /* 0x000fe400078e3cff */
[----:B------:R-:W-:Y:S02]  /*10ce0*/  SHF.R.U32.HI R45, RZ, 0x10, R37 ;  /* 0x00000010ff2d7819 */ /* 0x000fe40000011625 */
[----:B------:R-:W-:-:S02]  /*10cf0*/  SHF.R.U64 R67, R26, 0x10, R27 ;  /* 0x000000101a437819 */ /* 0x000fc4000000121b */
[----:B------:R-:W-:Y:S01]  /*10d00*/  SHF.R.U32.HI R46, RZ, 0x10, R25 ;  /* 0x00000010ff2e7819 */ /* 0x000fe20000011619 */
[----:B------:R-:W-:Y:S01]  /*10d10*/  HADD2.F32 R45, -RZ, R45.H0_H0 ;  /* 0x2000002dff2d7230 */ /* 0x000fe20000004100 */
[----:B------:R-:W-:Y:S02]  /*10d20*/  SHF.R.U64 R65, R38, 0x10, R39 ;  /* 0x0000001026417819 */ /* 0x000fe40000001227 */
[----:B------:R-:W-:Y:S02]  /*10d30*/  SHF.R.U64 R24, R24, 0x10, R25 ;  /* 0x0000001018187819 */ /* 0x000fe40000001219 */
[----:B------:R-:W-:Y:S02]  /*10d40*/  SHF.R.U32.HI R63, RZ, 0x10, R39 ;  /* 0x00000010ff3f7819 */ /* 0x000fe40000011627 */
[----:B------:R-:W-:Y:S02]  /*10d50*/  SHF.R.U32.HI R64, RZ, 0x10, R27 ;  /* 0x00000010ff407819 */ /* 0x000fe4000001161b */
[----:B--2---:R-:W-:-:S02]  /*10d60*/  R2UR UR4, R28 ;  /* 0x000000001c0472ca */ /* 0x004fc400000e0000 */
[----:B------:R-:W-:-:S05]  /*10d70*/  LEA.HI R28, R0, R199, RZ, 0x6 ;  /* 0x000000c7001c7211 */ /* 0x000fca00078f30ff */
[----:B------:R-:W-:Y:S01]  /*10d80*/  IMAD.SHL.U32 R29, R28, 0x80, RZ ;  /* 0x000000801c1d7824 */ /* 0x000fe200078e00ff */
[----:B------:R-:W-:-:S04]  /*10d90*/  SHF.R.S32.HI R28, RZ, 0x1f, R81 ;  /* 0x0000001fff1c7819 */ /* 0x000fc80000011451 */
[----:B------:R-:W-:Y:S01]  /*10da0*/  LOP3.LUT R31, R29, 0xffffe000, RZ, 0xc0, !PT ;  /* 0xffffe0001d1f7812 */ /* 0x000fe200078ec0ff */
[----:B------:R-:W-:Y:S01]  /*10db0*/  IMAD.SHL.U32 R29, R81, 0x8, RZ ;  /* 0x00000008511d7824 */ /* 0x000fe200078e00ff */
[----:B------:R-:W-:Y:S02]  /*10dc0*/  LEA.HI R81, R28, R81, RZ, 0x3 ;  /* 0x000000511c517211 */ /* 0x000fe400078f18ff */
[----:B------:R-:W-:Y:S02]  /*10dd0*/  IADD3 R30, R30, R31, R210 ;  /* 0x0000001f1e1e7210 */ /* 0x000fe40007ffe0d2 */
[----:B------:R-:W-:Y:S01]  /*10de0*/  LOP3.LUT R28, R208, 0x38, R29, 0xf8, !PT ;  /* 0x00000038d01c7812 */ /* 0x000fe200078ef81d */
[----:B------:R-:W-:Y:S01]  /*10df0*/  IMAD.SHL.U32 R81, R81, 0x400, RZ ;  /* 0x0000040051517824 */ /* 0x000fe200078e00ff */
[----:B------:R-:W-:Y:S02]  /*10e00*/  LEA R40, R30, UR4, 0x1 ;  /* 0x000000041e287c11 */ /* 0x000fe4000f8e08ff */
[----:B------:R-:W-:-:S02]  /*10e10*/  LOP3.LUT R32, R28, R209, RZ, 0x3c, !PT ;  /* 0x000000d11c207212 */ /* 0x000fc400078e3cff */
[----:B------:R-:W-:Y:S01]  /*10e20*/  LOP3.LUT R81, R81, 0x7fffe000, RZ, 0xc0, !PT ;  /* 0x7fffe00051517812 */ /* 0x000fe200078ec0ff */
[----:B------:R-:W1:Y:S03]  /*10e30*/  LDS.128 R28, [R40] ;  /* 0x00000000281c7984 */ /* 0x000e660000000c00 */
[----:B------:R-:W-:-:S05]  /*10e40*/  IADD3 R41, R32, R81, R210 ;  /* 0x0000005120297210 */ /* 0x000fca0007ffe0d2 */
[----:B------:R-:W-:-:S05]  /*10e50*/  IMAD R41, R41, 0x2, R16 ;  /* 0x0000000229297824 */ /* 0x000fca00078e0210 */
[----:B------:R-:W2:Y:S01]  /*10e60*/  LDS.128 R32, [R41+0x12400] ;  /* 0x0124000029207984 */ /* 0x000ea20000000c00 */
[--C-:B-1----:R-:W-:Y:S02]  /*10e70*/  HADD2.F32 R26, -RZ, R29.reuse.H0_H0 ;  /* 0x2000001dff1a7230 */ /* 0x102fe40000004100 */
[----:B------:R-:W-:Y:S02]  /*10e80*/  HADD2.F32 R29, -RZ, R29.H1_H1 ;  /* 0x3000001dff1d7230 */ /* 0x000fe40000004100 */
[----:B------:R-:W-:Y:S02]  /*10e90*/  HADD2.F32 R25, -RZ, R28.H0_H0 ;  /* 0x2000001cff197230 */ /* 0x000fe40000004100 */
[----:B------:R-:W-:Y:S02]  /*10ea0*/  HADD2.F32 R27, -RZ, R30.H0_H0 ;  /* 0x2000001eff1b7230 */ /* 0x000fe40000004100 */
[--C-:B------:R-:W-:Y:S02]  /*10eb0*/  HADD2.F32 R36, -RZ, R31.reuse.H0_H0 ;  /* 0x2000001fff247230 */ /* 0x100fe40000004100 */
[----:B------:R-:W-:-:S02]  /*10ec0*/  HADD2.F32 R31, -RZ, R31.H1_H1 ;  /* 0x3000001fff1f7230 */ /* 0x000fc40000004100 */
[----:B------:R-:W-:Y:S02]  /*10ed0*/  HADD2.F32 R28, -RZ, R28.H1_H1 ;  /* 0x3000001cff1c7230 */ /* 0x000fe40000004100 */
[--C-:B--2---:R-:W-:Y:S02]  /*10ee0*/  HADD2.F32 R37, -RZ, R33.reuse.H0_H0 ;  /* 0x20000021ff257230 */ /* 0x104fe40000004100 */
[----:B------:R-:W-:Y:S02]  /*10ef0*/  HADD2.F32 R38, -RZ, R33.H1_H1 ;  /* 0x30000021ff267230 */ /* 0x000fe40000004100 */
[----:B------:R-:W-:Y:S02]  /*10f00*/  HADD2.F32 R33, -RZ, R32.H0_H0 ;  /* 0x20000020ff217230 */ /* 0x000fe40000004100 */
[C---:B------:R-:W-:Y:S01]  /*10f10*/  FMUL.FTZ R47, R37.reuse, R44 ;  /* 0x0000002c252f7220 */ /* 0x040fe20000410000 */
[----:B0-----:R-:W-:Y:S01]  /*10f20*/  FMUL.FTZ R61, R37, R43 ;  /* 0x0000002b253d7220 */ /* 0x001fe20000410000 */
[----:B------:R-:W-:-:S02]  /*10f30*/  HADD2.F32 R37, -RZ, R46.H0_H0 ;  /* 0x2000002eff257230 */ /* 0x000fc40000004100 */
[----:B------:R-:W-:Y:S01]  /*10f40*/  FMUL.FTZ R46, R38, R45 ;  /* 0x0000002d262e7220 */ /* 0x000fe20000410000 */
[C---:B------:R-:W-:Y:S01]  /*10f50*/  FFMA.FTZ R47, R26.reuse, R43, -R47 ;  /* 0x0000002b1a2f7223 */ /* 0x040fe2000001082f */
[----:B------:R-:W-:Y:S01]  /*10f60*/  FFMA.FTZ R61, R26, R44, R61 ;  /* 0x0000002c1a3d7223 */ /* 0x000fe2000001003d */
[----:B------:R-:W-:Y:S02]  /*10f70*/  HADD2.F32 R26, -RZ, R83.H0_H0 ;  /* 0x20000053ff1a7230 */ /* 0x000fe40000004100 */
[----:B------:R-:W-:Y:S01]  /*10f80*/  FMUL.FTZ R44, R33, R80 ;  /* 0x00000050212c7220 */ /* 0x000fe20000410000 */
[-C--:B------:R-:W-:Y:S01]  /*10f90*/  FMUL.FTZ R60, R38, R37.reuse ;  /* 0x00000025263c7220 */ /* 0x080fe20000410000 */
[----:B------:R-:W-:Y:S02]  /*10fa0*/  HADD2.F32 R39, -RZ, R34.H0_H0 ;  /* 0x20000022ff277230 */ /* 0x000fe40000004100 */
[----:B------:R-:W-:Y:S01]  /*10fb0*/  FFMA.FTZ R46, R29, R37, -R46 ;  /* 0x000000251d2e7223 */ /* 0x000fe2000001082e */
[----:B------:R-:W-:-:S02]  /*10fc0*/  HADD2.F32 R38, -RZ, R82.H0_H0 ;  /* 0x20000052ff267230 */ /* 0x000fc40000004100 */
[-C--:B------:R-:W-:Y:S01]  /*10fd0*/  FMUL.FTZ R33, R33, R26.reuse ;  /* 0x0000001a21217220 */ /* 0x080fe20000410000 */
        /* <DEDUP_REMOVED lines=31> */
[-C--:B------:R-:W-:Y:S01]  /*111d0*/  FMUL.FTZ R32, R32, R25.reuse ;  /* 0x0000001920207220 */ /* 0x080fe20000410000 */
[----:B------:R-:W-:Y:S01]  /*111e0*/  FFMA.FTZ R24, R28, R25, -R31 ;  /* 0x000000191c187223 */ /* 0x000fe2000001081f */
[----:B------:R-:W-:Y:S01]  /*111f0*/  FMUL.FTZ R34, R34, R27 ;  /* 0x0000001b22227220 */ /* 0x000fe20000410000 */
        /* <DEDUP_REMOVED lines=13> */
.L_x_4864:
[----:B------:R-:W-:Y:S05]  /*112d0*/  BSYNC B1 ;  /* 0x0000000000017941 */ /* 0x000fea0003800000 */
.L_x_4863:
[----:B------:R-:W-:-:S13]  /*112e0*/  ISETP.GE.AND P0, PT, R219, R70, PT ;  /* 0x00000046db00720c */ /* 0x000fda0003f06270 */
[----:B------:R-:W-:Y:S05]  /*112f0*/  @P0 BRA `(.L_x_4844) ;  /* 0x0000001000ec0947 */ /* 0x000fea0003800000 */
[----:B------:R4:W5:Y:S01]  /*11300*/  LDL R62, [R1+0x3c] ;  /* 0x00003c00013e7983 */ /* 0x0009620000100800 */
[----:B-12---:R-:W1:Y:S01]  /*11310*/  LDC R33, c[0x0][0x3f4] ;  /* 0x0000fd00ff217b82 */ /* 0x006e620000000800 */
[----:B------:R-:W-:Y:S01]  /*11320*/  BSSY B1, `(.L_x_4869) ;  /* 0x0000068000017945 */ /* 0x000fe20003800000 */
[----:B0-----:R-:W-:Y:S02]  /*11330*/  SHF.R.U32.HI R61, RZ, 0x3, R206 ;  /* 0x00000003ff3d7819 */ /* 0x001fe400000116ce */
[-C--:B-1----:R-:W-:Y:S02]  /*11340*/  ISETP.GE.AND P0, PT, R22, R33.reuse, PT ;  /* 0x000000211600720c */ /* 0x082fe40003f06270 */
[-C--:B------:R-:W-:Y:S02]  /*11350*/  ISETP.GE.AND P1, PT, R198, R33.reuse, PT ;  /* 0x00000021c600720c */ /* 0x080fe40003f26270 */
[----:B------:R-:W-:-:S09]  /*11360*/  ISETP.GE.AND P2, PT, R199, R33, PT ;  /* 0x00000021c700720c */ /* 0x000fd20003f46270 */
[----:B----4-:R-:W-:Y:S05]  /*11370*/  @P0 BRA `(.L_x_4870) ;  /* 0x0000000400880947 */ /* 0x010fea0003800000 */
[----:B---3--:R-:W-:Y:S01]  /*11380*/  LEA.HI R24, R33, R222, RZ, 0x1d ;  /* 0x000000de21187211 */ /* 0x008fe200078fe8ff */
[----:B------:R-:W-:Y:S01]  /*11390*/  HADD2.F32 R42, -RZ, R85.H1_H1 ;  /* 0x30000055ff2a7230 */ /* 0x000fe20000004100 */
[----:B-----5:R-:W-:Y:S01]  /*113a0*/  R2UR UR4, R62 ;  /* 0x000000003e0472ca */ /* 0x020fe200000e0000 */
[----:B------:R-:W-:Y:S01]  /*113b0*/  HADD2.F32 R40, -RZ, R87.H1_H1 ;  /* 0x30000057ff287230 */ /* 0x000fe20000004100 */
[----:B------:R-:W-:Y:S01]  /*113c0*/  SHF.R.S32.HI R27, RZ, 0x1f, R24 ;  /* 0x0000001fff1b7819 */ /* 0x000fe20000011418 */
[----:B------:R-:W-:Y:S01]  /*113d0*/  IMAD.SHL.U32 R25, R24, 0x8, RZ ;  /* 0x0000000818197824 */ /* 0x000fe200078e00ff */
[C---:B------:R-:W-:Y:S01]  /*113e0*/  LOP3.LUT R26, R206.reuse, 0x38, R22, 0xf8, !PT ;  /* 0x00000038ce1a7812 */ /* 0x040fe200078ef816 */
[----:B------:R-:W-:Y:S01]  /*113f0*/  HADD2.F32 R85, -RZ, R85.H0_H0 ;  /* 0x20000055ff557230 */ /* 0x000fe20000004100 */
[----:B------:R-:W-:Y:S01]  /*11400*/  LEA.HI R27, R27, R24, RZ, 0x3 ;  /* 0x000000181b1b7211 */ /* 0x000fe200078f18ff */
[----:B------:R-:W-:Y:S01]  /*11410*/  HADD2.F32 R87, -RZ, R87.H0_H0 ;  /* 0x20000057ff577230 */ /* 0x000fe20000004100 */
[----:B------:R-:W-:-:S02]  /*11420*/  LOP3.LUT R24, R206, 0x38, R25, 0xf8, !PT ;  /* 0x00000038ce187812 */ /* 0x000fc400078ef819 */
[----:B------:R-:W-:Y:S01]  /*11430*/  LOP3.LUT R26, R211, R26, R61, 0xf6, !PT ;  /* 0x0000001ad31a7212 */ /* 0x000fe200078ef63d */
[----:B------:R-:W-:Y:S01]  /*11440*/  IMAD.SHL.U32 R27, R27, 0x400, RZ ;  /* 0x000004001b1b7824 */ /* 0x000fe200078e00ff */
[----:B------:R-:W-:Y:S02]  /*11450*/  LOP3.LUT R28, R24, R61, RZ, 0x3c, !PT ;  /* 0x0000003d181c7212 */ /* 0x000fe400078e3cff */
[----:B------:R-:W-:Y:S02]  /*11460*/  LEA R32, R26, UR4, 0x1 ;  /* 0x000000041a207c11 */ /* 0x000fe4000f8e08ff */
[----:B------:R-:W-:Y:S02]  /*11470*/  LOP3.LUT R29, R27, 0x7fffe000, RZ, 0xc0, !PT ;  /* 0x7fffe0001b1d7812 */ /* 0x000fe400078ec0ff */
[----:B------:R-:W-:Y:S01]  /*11480*/  SHF.R.U32.HI R39, RZ, 0x10, R5 ;  /* 0x00000010ff277819 */ /* 0x000fe20000011605 */
[----:B------:R-:W0:Y:S01]  /*11490*/  LDS.128 R24, [R32] ;  /* 0x0000000020187984 */ /* 0x000e220000000c00 */
[----:B------:R-:W-:-:S02]  /*114a0*/  IADD3 R29, R28, R29, R211 ;  /* 0x0000001d1c1d7210 */ /* 0x000fc40007ffe0d3 */
[----:B------:R-:W-:Y:S01]  /*114b0*/  SHF.R.U64 R60, R48, 0x10, R49 ;  /* 0x00000010303c7819 */ /* 0x000fe20000001231 */
[----:B------:R-:W-:Y:S01]  /*114c0*/  HADD2.F32 R39, -RZ, R39.H0_H0 ;  /* 0x20000027ff277230 */ /* 0x000fe20000004100 */
[----:B------:R-:W-:Y:S01]  /*114d0*/  SHF.R.U64 R47, R4, 0x10, R5 ;  /* 0x00000010042f7819 */ /* 0x000fe20000001205 */
[----:B------:R-:W-:Y:S01]  /*114e0*/  IMAD R34, R29, 0x2, R16 ;  /* 0x000000021d227824 */ /* 0x000fe200078e0210 */
[----:B------:R-:W-:Y:S02]  /*114f0*/  SHF.R.U32.HI R49, RZ, 0x10, R49 ;  /* 0x00000010ff317819 */ /* 0x000fe40000011631 */
[----:B------:R-:W-:Y:S02]  /*11500*/  SHF.R.U64 R48, R50, 0x10, R51 ;  /* 0x0000001032307819 */ /* 0x000fe40000001233 */
[----:B------:R-:W1:Y:S01]  /*11510*/  LDS.128 R28, [R34+0x12400] ;  /* 0x01240000221c7984 */ /* 0x000e620000000c00 */
[----:B------:R-:W-:Y:S02]  /*11520*/  SHF.R.U64 R45, R6, 0x10, R7 ;  /* 0x00000010062d7819 */ /* 0x000fe40000001207 */
[----:B------:R-:W-:-:S02]  /*11530*/  SHF.R.U32.HI R50, RZ, 0x10, R51 ;  /* 0x00000010ff327819 */ /* 0x000fc40000011633 */
[----:B------:R-:W-:Y:S01]  /*11540*/  SHF.R.U32.HI R43, RZ, 0x10, R7 ;  /* 0x00000010ff2b7819 */ /* 0x000fe20000011607 */
        /* <DEDUP_REMOVED lines=12> */
[C---:B------:R-:W-:Y:S01]  /*11610*/  FFMA.FTZ R44, R5.reuse, R40, -R44 ;  /* 0x00000028052c7223 */ /* 0x040fe2000001082c */
[C---:B------:R-:W-:Y:S01]  /*11620*/  FMUL.FTZ R40, R36.reuse, R39 ;  /* 0x0000002724287220 */ /* 0x040fe20000410000 */
[----:B------:R-:W-:Y:S01]  /*11630*/  FFMA.FTZ R46, R5, R42, R46 ;  /* 0x0000002a052e7223 */ /* 0x000fe2000001002e */
[----:B------:R-:W-:Y:S01]  /*11640*/  FMUL.FTZ R5, R29, R85 ;  /* 0x000000551d057220 */ /* 0x000fe20000410000 */
[-C--:B------:R-:W-:Y:S01]  /*11650*/  FMUL.FTZ R42, R36, R35.reuse ;  /* 0x00000023242a7220 */ /* 0x080fe20000410000 */
[----:B------:R-:W-:Y:S01]  /*11660*/  FFMA.FTZ R41, R25, R35, -R40 ;  /* 0x0000002319297223 */ /* 0x000fe20000010828 */
[----:B------:R-:W-:-:S02]  /*11670*/  HADD2.F32 R37, -RZ, R30.H0_H0 ;  /* 0x2000001eff257230 */ /* 0x000fc40000004100 */
[-C--:B------:R-:W-:Y:S01]  /*11680*/  FMUL.FTZ R36, R29, R87.reuse ;  /* 0x000000571d247220 */ /* 0x080fe20000410000 */
[----:B------:R-:W-:Y:S02]  /*11690*/  HADD2.F32 R35, -RZ, R86.H0_H0 ;  /* 0x20000056ff237230 */ /* 0x000fe40000004100 */
[----:B------:R-:W-:Y:S01]  /*116a0*/  FFMA.FTZ R87, R4, R87, -R5 ;  /* 0x0000005704577223 */ /* 0x000fe20000010805 */
[--C-:B------:R-:W-:Y:S02]  /*116b0*/  HADD2.F32 R5, -RZ, R88.reuse.H0_H0 ;  /* 0x20000058ff057230 */ /* 0x100fe40000004100 */
[----:B------:R-:W-:Y:S01]  /*116c0*/  FFMA.FTZ R39, R25, R39, R42 ;  /* 0x0000002719277223 */ /* 0x000fe2000001002a */
[----:B------:R-:W-:Y:S02]  /*116d0*/  HADD2.F32 R38, -RZ, R31.H0_H0 ;  /* 0x2000001fff267230 */ /* 0x000fe40000004100 */
[----:B------:R-:W-:Y:S01]  /*116e0*/  FMUL.FTZ R25, R37, R35 ;  /* 0x0000002325197220 */ /* 0x000fe20000410000 */
[----:B------:R-:W-:-:S02]  /*116f0*/  HADD2.F32 R88, -RZ, R88.H1_H1 ;  /* 0x30000058ff587230 */ /* 0x000fc40000004100 */
[----:B------:R-:W-:Y:S01]  /*11700*/  FFMA.FTZ R85, R4, R85, R36 ;  /* 0x0000005504557223 */ /* 0x000fe20000010024 */
[----:B------:R-:W-:Y:S02]  /*11710*/  HADD2.F32 R86, -RZ, R86.H1_H1 ;  /* 0x30000056ff567230 */ /* 0x000fe40000004100 */
[-C--:B------:R-:W-:Y:S01]  /*11720*/  FMUL.FTZ R29, R37, R5.reuse ;  /* 0x00000005251d7220 */ /* 0x080fe20000410000 */
[----:B------:R-:W-:Y:S02]  /*11730*/  HADD2.F32 R31, -RZ, R31.H1_H1 ;  /* 0x3000001fff1f7230 */ /* 0x000fe40000004100 */
[----:B------:R-:W-:Y:S01]  /*11740*/  FFMA.FTZ R37, R6, R5, -R25 ;  /* 0x0000000506257223 */ /* 0x000fe20000010819 */
[----:B------:R-:W-:Y:S02]  /*11750*/  HADD2.F32 R36, -RZ, R43.H0_H0 ;  /* 0x2000002bff247230 */ /* 0x000fe40000004100 */
[----:B------:R-:W-:Y:S01]  /*11760*/  FMUL.FTZ R40, R38, R86 ;  /* 0x0000005626287220 */ /* 0x000fe20000410000 */
[----:B------:R-:W-:-:S02]  /*11770*/  HADD2.F32 R4, -RZ, R50.H0_H0 ;  /* 0x20000032ff047230 */ /* 0x000fc40000004100 */
[----:B------:R-:W-:Y:S01]  /*11780*/  FMUL.FTZ R5, R38, R88 ;  /* 0x0000005826057220 */ /* 0x000fe20000410000 */
[----:B------:R-:W-:Y:S01]  /*11790*/  FFMA.FTZ R35, R6, R35, R29 ;  /* 0x0000002306237223 */ /* 0x000fe2000001001d */
[----:B------:R-:W-:Y:S02]  /*117a0*/  HADD2.F32 R28, -RZ, R28.H1_H1 ;  /* 0x3000001cff1c7230 */ /* 0x000fe40000004100 */
[----:B------:R-:W-:Y:S01]  /*117b0*/  FMUL.FTZ R6, R31, R36 ;  /* 0x000000241f067220 */ /* 0x000fe20000410000 */
[----:B------:R-:W-:Y:S02]  /*117c0*/  HADD2.F32 R30, -RZ, R30.H1_H1 ;  /* 0x3000001eff1e7230 */ /* 0x000fe40000004100 */
[C---:B------:R-:W-:Y:S01]  /*117d0*/  FFMA.FTZ R40, R7.reuse, R88, -R40 ;  /* 0x0000005807287223 */ /* 0x040fe20000010828 */
[----:B------:R-:W-:Y:S01]  /*117e0*/  FFMA.FTZ R86, R7, R86, R5 ;  /* 0x0000005607567223 */ /* 0x000fe20000010005 */
        /* <DEDUP_REMOVED lines=27> */
.L_x_4870:
[----:B------:R-:W-:Y:S05]  /*119a0*/  BSYNC B1 ;  /* 0x0000000000017941 */ /* 0x000fea0003800000 */
.L_x_4869:
[----:B------:R-:W-:Y:S04]  /*119b0*/  BSSY B1, `(.L_x_4871) ;  /* 0x0000068000017945 */ /* 0x000fe80003800000 */
[----:B------:R-:W-:Y:S05]  /*119c0*/  @P1 BRA `(.L_x_4872) ;  /* 0x0000000400981947 */ /* 0x000fea0003800000 */
[----:B------:R-:W-:Y:S01]  /*119d0*/  LEA.HI R21, R33, R21, RZ, 0x1d ;  /* 0x0000001521157211 */ /* 0x000fe200078fe8ff */
[----:B------:R-:W-:Y:S01]  /*119e0*/  HADD2.F32 R35, -RZ, R78.H1_H1 ;  /* 0x3000004eff237230 */ /* 0x000fe20000004100 */
[----:B------:R-:W-:Y:S01]  /*119f0*/  LEA.HI R73, R73, R198, RZ, 0x6 ;  /* 0x000000c649497211 */ /* 0x000fe200078f30ff */
[--C-:B------:R-:W-:Y:S01]  /*11a00*/  HADD2.F32 R37, -RZ, R76.reuse.H1_H1 ;  /* 0x3000004cff257230 */ /* 0x100fe20000004100 */
[----:B0-----:R-:W-:Y:S01]  /*11a10*/  SHF.R.S32.HI R4, RZ, 0x1f, R21 ;  /* 0x0000001fff047819 */ /* 0x001fe20000011415 */
[----:B------:R-:W-:Y:S01]  /*11a20*/  IMAD.SHL.U32 R5, R21, 0x8, RZ ;  /* 0x0000000815057824 */ /* 0x000fe200078e00ff */
[----:B-----5:R-:W-:Y:S01]  /*11a30*/  R2UR UR4, R62 ;  /* 0x000000003e0472ca */ /* 0x020fe200000e0000 */
[----:B------:R-:W-:Y:S01]  /*11a40*/  IMAD.SHL.U32 R73, R73, 0x80, RZ ;  /* 0x0000008049497824 */ /* 0x000fe200078e00ff */
[----:B------:R-:W-:Y:S01]  /*11a50*/  LEA.HI R21, R4, R21, RZ, 0x3 ;  /* 0x0000001504157211 */ /* 0x000fe200078f18ff */
[----:B------:R-:W-:Y:S01]  /*11a60*/  HADD2.F32 R76, -RZ, R76.H0_H0 ;  /* 0x2000004cff4c7230 */ /* 0x000fe20000004100 */
[----:B------:R-:W-:Y:S01]  /*11a70*/  LOP3.LUT R4, R206, 0x38, R5, 0xf8, !PT ;  /* 0x00000038ce047812 */ /* 0x000fe200078ef805 */
[----:B------:R-:W-:Y:S01]  /*11a80*/  HADD2.F32 R78, -RZ, R78.H0_H0 ;  /* 0x2000004eff4e7230 */ /* 0x000fe20000004100 */
[----:B------:R-:W-:-:S02]  /*11a90*/  SHF.L.U32 R21, R21, 0xa, RZ ;  /* 0x0000000a15157819 */ /* 0x000fc400000006ff */
[----:B---3--:R-:W-:Y:S02]  /*11aa0*/  LOP3.LUT R24, R4, R61, RZ, 0x3c, !PT ;  /* 0x0000003d04187212 */ /* 0x008fe400078e3cff */
[----:B------:R-:W-:Y:S02]  /*11ab0*/  LOP3.LUT R21, R21, 0x7fffe000, RZ, 0xc0, !PT ;  /* 0x7fffe00015157812 */ /* 0x000fe400078ec0ff */
[----:B------:R-:W-:Y:S02]  /*11ac0*/  LOP3.LUT R71, R206, 0x38, R71, 0xf8, !PT ;  /* 0x00000038ce477812 */ /* 0x000fe400078ef847 */
[----:B------:R-:W-:Y:S02]  /*11ad0*/  IADD3 R21, R24, R21, R211 ;  /* 0x0000001518157210 */ /* 0x000fe40007ffe0d3 */
[----:B------:R-:W-:Y:S02]  /*11ae0*/  LOP3.LUT R71, R71, R61, RZ, 0x3c, !PT ;  /* 0x0000003d47477212 */ /* 0x000fe400078e3cff */
[----:B------:R-:W-:Y:S01]  /*11af0*/  LOP3.LUT R6, R73, 0xffffe000, RZ, 0xc0, !PT ;  /* 0xffffe00049067812 */ /* 0x000fe200078ec0ff */
[----:B------:R-:W-:Y:S01]  /*11b00*/  IMAD R21, R21, 0x2, R16 ;  /* 0x0000000215157824 */ /* 0x000fe200078e0210 */
[----:B------:R-:W-:-:S02]  /*11b10*/  SHF.R.U64 R45, R52, 0x10, R53 ;  /* 0x00000010342d7819 */ /* 0x000fc40000001235 */
[----:B------:R-:W-:Y:S02]  /*11b20*/  IADD3 R6, R71, R6, R211 ;  /* 0x0000000647067210 */ /* 0x000fe40007ffe0d3 */
[----:B------:R-:W0:Y:S01]  /*11b30*/  LDS.128 R24, [R21+0x12400] ;  /* 0x0124000015187984 */ /* 0x000e220000000c00 */
[----:B------:R-:W-:Y:S02]  /*11b40*/  SHF.R.U32.HI R52, RZ, 0x10, R53 ;  /* 0x00000010ff347819 */ /* 0x000fe40000011635 */
[----:B------:R-:W-:Y:S02]  /*11b50*/  LEA R46, R6, UR4, 0x1 ;  /* 0x00000004062e7c11 */ /* 0x000fe4000f8e08ff */
[--C-:B------:R-:W-:Y:S02]  /*11b60*/  SHF.R.U32.HI R32, RZ, 0x10, R9.reuse ;  /* 0x00000010ff207819 */ /* 0x100fe40000011609 */
[----:B------:R-:W-:Y:S01]  /*11b70*/  SHF.R.U64 R43, R8, 0x10, R9 ;  /* 0x00000010082b7819 */ /* 0x000fe20000001209 */
[----:B------:R-:W1:Y:S01]  /*11b80*/  LDS.128 R4, [R46] ;  /* 0x000000002e047984 */ /* 0x000e620000000c00 */
[----:B------:R-:W-:Y:S01]  /*11b90*/  SHF.R.U32.HI R38, RZ, 0x10, R11 ;  /* 0x00000010ff267819 */ /* 0x000fe2000001160b */
[----:B------:R-:W-:Y:S01]  /*11ba0*/  HADD2.F32 R32, -RZ, R32.H0_H0 ;  /* 0x20000020ff207230 */ /* 0x000fe20000004100 */
[----:B------:R-:W-:-:S02]  /*11bb0*/  SHF.R.U64 R44, R54, 0x10, R55 ;  /* 0x00000010362c7819 */ /* 0x000fc40000001237 */
[----:B------:R-:W-:Y:S02]  /*11bc0*/  SHF.R.U32.HI R54, RZ, 0x10, R55 ;  /* 0x00000010ff367819 */ /* 0x000fe40000011637 */
[----:B------:R-:W-:Y:S01]  /*11bd0*/  SHF.R.U64 R42, R10, 0x10, R11 ;  /* 0x000000100a2a7819 */ /* 0x000fe2000000120b */
[--C-:B0-----:R-:W-:Y:S02]  /*11be0*/  HADD2.F32 R28, -RZ, R25.reuse.H0_H0 ;  /* 0x20000019ff1c7230 */ /* 0x101fe40000004100 */
[----:B------:R-:W-:Y:S02]  /*11bf0*/  HADD2.F32 R29, -RZ, R25.H1_H1 ;  /* 0x30000019ff1d7230 */ /* 0x000fe40000004100 */
[----:B------:R-:W-:Y:S02]  /*11c00*/  HADD2.F32 R25, -RZ, R24.H0_H0 ;  /* 0x20000018ff197230 */ /* 0x000fe40000004100 */
[C---:B------:R-:W-:Y:S01]  /*11c10*/  FMUL.FTZ R39, R28.reuse, R37 ;  /* 0x000000251c277220 */ /* 0x040fe20000410000 */
[----:B------:R-:W-:Y:S01]  /*11c20*/  FMUL.FTZ R41, R28, R35 ;  /* 0x000000231c297220 */ /* 0x000fe20000410000 */
[----:B------:R-:W-:-:S02]  /*11c30*/  HADD2.F32 R28, -RZ, R52.H0_H0 ;  /* 0x20000034ff1c7230 */ /* 0x000fc40000004100 */
[C---:B------:R-:W-:Y:S01]  /*11c40*/  FMUL.FTZ R34, R29.reuse, R32 ;  /* 0x000000201d227220 */ /* 0x040fe20000410000 */
[--C-:B-1----:R-:W-:Y:S02]  /*11c50*/  HADD2.F32 R8, -RZ, R5.reuse.H0_H0 ;  /* 0x20000005ff087230 */ /* 0x102fe40000004100 */
[----:B------:R-:W-:Y:S02]  /*11c60*/  HADD2.F32 R9, -RZ, R5.H1_H1 ;  /* 0x30000005ff097230 */ /* 0x000fe40000004100 */
[----:B------:R-:W-:Y:S01]  /*11c70*/  FMUL.FTZ R36, R29, R28 ;  /* 0x0000001c1d247220 */ /* 0x000fe20000410000 */
[----:B------:R-:W-:Y:S02]  /*11c80*/  HADD2.F32 R5, -RZ, R4.H0_H0 ;  /* 0x20000004ff057230 */ /* 0x000fe40000004100 */
[C---:B------:R-:W-:Y:S01]  /*11c90*/  FFMA.FTZ R39, R8.reuse, R35, -R39 ;  /* 0x0000002308277223 */ /* 0x040fe20000010827 */
[----:B------:R-:W-:Y:S01]  /*11ca0*/  FFMA.FTZ R41, R8, R37, R41 ;  /* 0x0000002508297223 */ /* 0x000fe20000010029 */
[----:B------:R-:W-:Y:S01]  /*11cb0*/  FMUL.FTZ R8, R25, R76 ;  /* 0x0000004c19087220 */ /* 0x000fe20000410000 */
[C---:B------:R-:W-:Y:S01]  /*11cc0*/  FFMA.FTZ R34, R9.reuse, R28, -R34 ;  /* 0x0000001c09227223 */ /* 0x040fe20000010822 */
[----:B------:R-:W-:Y:S01]  /*11cd0*/  FFMA.FTZ R36, R9, R32, R36 ;  /* 0x0000002009247223 */ /* 0x000fe20000010024 */
[----:B------:R-:W-:-:S02]  /*11ce0*/  HADD2.F32 R30, -RZ, R26.H0_H0 ;  /* 0x2000001aff1e7230 */ /* 0x000fc40000004100 */
[-C--:B------:R-:W-:Y:S01]  /*11cf0*/  FMUL.FTZ R25, R25, R78.reuse ;  /* 0x0000004e19197220 */ /* 0x080fe20000410000 */
[----:B------:R-:W-:Y:S02]  /*11d00*/  HADD2.F32 R29, -RZ, R77.H0_H0 ;  /* 0x2000004dff1d7230 */ /* 0x000fe40000004100 */
[C---:B------:R-:W-:Y:S01]  /*11d10*/  FFMA.FTZ R78, R5.reuse, R78, -R8 ;  /* 0x0000004e054e7223 */ /* 0x040fe20000010808 */
[----:B------:R-:W-:Y:S02]  /*11d20*/  HADD2.F32 R9, -RZ, R79.H0_H0 ;  /* 0x2000004fff097230 */ /* 0x000fe40000004100 */
[----:B------:R-:W-:Y:S01]  /*11d30*/  FFMA.FTZ R76, R5, R76, R25 ;  /* 0x0000004c054c7223 */ /* 0x000fe20000010019 */
[----:B------:R-:W-:Y:S02]  /*11d40*/  HADD2.F32 R31, -RZ, R27.H0_H0 ;  /* 0x2000001bff1f7230 */ /* 0x000fe40000004100 */
[----:B------:R-:W-:Y:S01]  /*11d50*/  FMUL.FTZ R5, R30, R29 ;  /* 0x0000001d1e057220 */ /* 0x000fe20000410000 */
[----:B------:R-:W-:-:S02]  /*11d60*/  HADD2.F32 R32, -RZ, R77.H1_H1 ;  /* 0x3000004dff207230 */ /* 0x000fc40000004100 */
[----:B------:R-:W-:Y:S01]  /*11d70*/  FMUL.FTZ R25, R30, R9 ;  /* 0x000000091e197220 */ /* 0x000fe20000410000 */
[----:B------:R-:W-:Y:S02]  /*11d80*/  HADD2.F32 R8, -RZ, R79.H1_H1 ;  /* 0x3000004fff087230 */ /* 0x000fe40000004100 */
[----:B------:R-:W-:Y:S02]  /*11d90*/  HADD2.F32 R30, -RZ, R38.H0_H0 ;  /* 0x20000026ff1e7230 */ /* 0x000fe40000004100 */
[C---:B------:R-:W-:Y:S01]  /*11da0*/  FMUL.FTZ R38, R31.reuse, R32 ;  /* 0x000000201f267220 */ /* 0x040fe20000410000 */
[----:B------:R-:W-:Y:S02]  /*11db0*/  HADD2.F32 R11, -RZ, R7.H0_H0 ;  /* 0x20000007ff0b7230 */ /* 0x000fe40000004100 */
[----:B------:R-:W-:Y:S01]  /*11dc0*/  FMUL.FTZ R31, R31, R8 ;  /* 0x000000081f1f7220 */ /* 0x000fe20000410000 */
[----:B------:R-:W-:Y:S02]  /*11dd0*/  HADD2.F32 R10, -RZ, R6.H0_H0 ;  /* 0x20000006ff0a7230 */ /* 0x000fe40000004100 */
[----:B------:R-:W-:-:S02]  /*11de0*/  HADD2.F32 R27, -RZ, R27.H1_H1 ;  /* 0x3000001bff1b7230 */ /* 0x000fc40000004100 */
[C---:B------:R-:W-:Y:S01]  /*11df0*/  FFMA.FTZ R38, R11.reuse, R8, -R38 ;  /* 0x000000080b267223 */ /* 0x040fe20000010826 */
[----:B------:R-:W-:Y:S02]  /*11e00*/  HADD2.F32 R28, -RZ, R54.H0_H0 ;  /* 0x20000036ff1c7230 */ /* 0x000fe40000004100 */
[----:B------:R-:W-:Y:S01]  /*11e10*/  FFMA.FTZ R32, R11, R32, R31 ;  /* 0x000000200b207223 */ /* 0x000fe2000001001f */
[----:B------:R-:W-:Y:S02]  /*11e20*/  HADD2.F32 R7, -RZ, R7.H1_H1 ;  /* 0x30000007ff077230 */ /* 0x000fe40000004100 */
[----:B------:R-:W-:Y:S01]  /*11e30*/  FFMA.FTZ R35, R10, R9, -R5 ;  /* 0x000000090a237223 */ /* 0x000fe20000010805 */
[----:B------:R-:W-:Y:S02]  /*11e40*/  HADD2.F32 R24, -RZ, R24.H1_H1 ;  /* 0x30000018ff187230 */ /* 0x000fe40000004100 */
[C---:B------:R-:W-:Y:S01]  /*11e50*/  FMUL.FTZ R40, R27.reuse, R30 ;  /* 0x0000001e1b287220 */ /* 0x040fe20000410000 */
[----:B------:R-:W-:Y:S01]  /*11e60*/  FMUL.FTZ R8, R27, R28 ;  /* 0x0000001c1b087220 */ /* 0x000fe20000410000 */
[----:B------:R-:W-:-:S02]  /*11e70*/  HADD2.F32 R11, -RZ, R43.H0_H0 ;  /* 0x2000002bff0b7230 */ /* 0x000fc40000004100 */
[----:B------:R-:W-:Y:S01]  /*11e80*/  FFMA.FTZ R10, R10, R29, R25 ;  /* 0x0000001d0a0a7223 */ /* 0x000fe20000010019 */
[----:B------:R-:W-:Y:S02]  /*11e90*/  HADD2.F32 R5, -RZ, R45.H0_H0 ;  /* 0x2000002dff057230 */ /* 0x000fe40000004100 */
[C---:B------:R-:W-:Y:S01]  /*11ea0*/  FFMA.FTZ R37, R7.reuse, R28, -R40 ;  /* 0x0000001c07257223 */ /* 0x040fe20000010828 */
[----:B------:R-:W-:Y:S02]  /*11eb0*/  HADD2.F32 R26, -RZ, R26.H1_H1 ;  /* 0x3000001aff1a7230 */ /* 0x000fe40000004100 */
[----:B------:R-:W-:Y:S01]  /*11ec0*/  FFMA.FTZ R43, R7, R30, R8 ;  /* 0x0000001e072b7223 */ /* 0x000fe20000010008 */
[----:B------:R-:W-:Y:S02]  /*11ed0*/  HADD2.F32 R25, -RZ, R42.H0_H0 ;  /* 0x2000002aff197230 */ /* 0x000fe40000004100 */
[----:B------:R-:W-:Y:S01]  /*11ee0*/  FMUL.FTZ R7, R24, R11 ;  /* 0x0000000b18077220 */ /* 0x000fe20000410000 */
[----:B------:R-:W-:-:S02]  /*11ef0*/  HADD2.F32 R9, -RZ, R44.H0_H0 ;  /* 0x2000002cff097230 */ /* 0x000fc40000004100 */
[----:B------:R-:W-:Y:S01]  /*11f00*/  FMUL.FTZ R24, R24, R5 ;  /* 0x0000000518187220 */ /* 0x000fe20000410000 */
[----:B------:R-:W-:Y:S02]  /*11f10*/  HADD2.F32 R4, -RZ, R4.H1_H1 ;  /* 0x30000004ff047230 */ /* 0x000fe40000004100 */
[C---:B------:R-:W-:Y:S01]  /*11f20*/  FMUL.FTZ R31, R26.reuse, R25 ;  /* 0x000000191a1f7220 */ /* 0x040fe20000410000 */
[----:B------:R-:W-:Y:S02]  /*11f30*/  HADD2.F32 R6, -RZ, R6.H1_H1 ;  /* 0x30000006ff067230 */ /* 0x000fe40000004100 */
[----:B------:R-:W-:Y:S01]  /*11f40*/  FMUL.FTZ R26, R26, R9 ;  /* 0x000000091a1a7220 */ /* 0x000fe20000410000 */
[C---:B------:R-:W-:Y:S01]  /*11f50*/  FFMA.FTZ R29, R4.reuse, R11, R24 ;  /* 0x0000000b041d7223 */ /* 0x040fe20000010018 */
[----:B------:R-:W-:Y:S01]  /*11f60*/  FFMA.FTZ R27, R4, R5, -R7 ;  /* 0x00000005041b7223 */ /* 0x000fe20000010807 */
        /* <DEDUP_REMOVED lines=12> */
.L_x_4872:
[----:B------:R-:W-:Y:S05]  /*12030*/  BSYNC B1 ;  /* 0x0000000000017941 */ /* 0x000fea0003800000 */
.L_x_4871:
[----:B------:R-:W-:Y:S05]  /*12040*/  @P2 BRA `(.L_x_4844) ;  /* 0x0000000400982947 */ /* 0x000fea0003800000 */
[----:B------:R-:W-:Y:S01]  /*12050*/  LEA.HI R0, R0, R199, RZ, 0x6 ;  /* 0x000000c700007211 */ /* 0x000fe200078f30ff */
[----:B0--3--:R-:W-:Y:S01]  /*12060*/  HADD2.F32 R25, -RZ, R74.H1_H1 ;  /* 0x3000004aff197230 */ /* 0x009fe20000004100 */
[----:B------:R-:W-:Y:S01]  /*12070*/  LEA.HI R20, R33, R20, RZ, 0x1d ;  /* 0x0000001421147211 */ /* 0x000fe200078fe8ff */
[--C-:B------:R-:W-:Y:S01]  /*12080*/  HADD2.F32 R26, -RZ, R68.reuse.H1_H1 ;  /* 0x30000044ff1a7230 */ /* 0x100fe20000004100 */
[----:B------:R-:W-:Y:S01]  /*12090*/  LOP3.LUT R3, R206, 0x38, R3, 0xf8, !PT ;  /* 0x00000038ce037812 */ /* 0x000fe200078ef803 */
[----:B------:R-:W-:Y:S01]  /*120a0*/  IMAD.SHL.U32 R0, R0, 0x80, RZ ;  /* 0x0000008000007824 */ /* 0x000fe200078e00ff */
[----:B-1----:R-:W-:Y:S01]  /*120b0*/  SHF.R.S32.HI R5, RZ, 0x1f, R20 ;  /* 0x0000001fff057819 */ /* 0x002fe20000011414 */
[----:B------:R-:W-:Y:S01]  /*120c0*/  HADD2.F32 R68, -RZ, R68.H0_H0 ;  /* 0x20000044ff447230 */ /* 0x000fe20000004100 */
[----:B------:R-:W-:Y:S01]  /*120d0*/  LOP3.LUT R4, R3, R61, RZ, 0x3c, !PT ;  /* 0x0000003d03047212 */ /* 0x000fe200078e3cff */
[----:B------:R-:W-:Y:S01]  /*120e0*/  IMAD.SHL.U32 R3, R20, 0x8, RZ ;  /* 0x0000000814037824 */ /* 0x000fe200078e00ff */
[----:B------:R-:W-:Y:S01]  /*120f0*/  LEA.HI R5, R5, R20, RZ, 0x3 ;  /* 0x0000001405057211 */ /* 0x000fe200078f18ff */
[----:B------:R-:W-:Y:S01]  /*12100*/  HADD2.F32 R74, -RZ, R74.H0_H0 ;  /* 0x2000004aff4a7230 */ /* 0x000fe20000004100 */
[----:B------:R-:W-:-:S02]  /*12110*/  LOP3.LUT R0, R0, 0xffffe000, RZ, 0xc0, !PT ;  /* 0xffffe00000007812 */ /* 0x000fc400078ec0ff */
[----:B-----5:R-:W-:Y:S01]  /*12120*/  R2UR UR4, R62 ;  /* 0x000000003e0472ca */ /* 0x020fe200000e0000 */
[----:B------:R-:W-:Y:S01]  /*12130*/  IMAD.SHL.U32 R5, R5, 0x400, RZ ;  /* 0x0000040005057824 */ /* 0x000fe200078e00ff */
[----:B------:R-:W-:Y:S02]  /*12140*/  IADD3 R4, R4, R0, R211 ;  /* 0x0000000004047210 */ /* 0x000fe40007ffe0d3 */
[----:B------:R-:W-:Y:S02]  /*12150*/  LOP3.LUT R0, R206, 0x38, R3, 0xf8, !PT ;  /* 0x00000038ce007812 */ /* 0x000fe400078ef803 */
[----:B------:R-:W-:Y:S02]  /*12160*/  LOP3.LUT R3, R5, 0x7fffe000, RZ, 0xc0, !PT ;  /* 0x7fffe00005037812 */ /* 0x000fe400078ec0ff */
[----:B------:R-:W-:Y:S02]  /*12170*/  LOP3.LUT R0, R0, R61, RZ, 0x3c, !PT ;  /* 0x0000003d00007212 */ /* 0x000fe400078e3cff */
[----:B------:R-:W-:-:S02]  /*12180*/  SHF.R.U32.HI R27, RZ, 0x10, R13 ;  /* 0x00000010ff1b7819 */ /* 0x000fc4000001160d */
[----:B------:R-:W-:Y:S02]  /*12190*/  IADD3 R3, R0, R3, R211 ;  /* 0x0000000300037210 */ /* 0x000fe40007ffe0d3 */
[----:B------:R-:W-:Y:S01]  /*121a0*/  LEA R37, R4, UR4, 0x1 ;  /* 0x0000000404257c11 */ /* 0x000fe2000f8e08ff */
[----:B------:R-:W-:Y:S01]  /*121b0*/  HADD2.F32 R27, -RZ, R27.H0_H0 ;  /* 0x2000001bff1b7230 */ /* 0x000fe20000004100 */
[--C-:B------:R-:W-:Y:S01]  /*121c0*/  SHF.R.U64 R33, R14, 0x10, R15.reuse ;  /* 0x000000100e217819 */ /* 0x100fe2000000120f */
[----:B------:R-:W-:Y:S01]  /*121d0*/  IMAD R3, R3, 0x2, R16 ;  /* 0x0000000203037824 */ /* 0x000fe200078e0210 */
[----:B------:R-:W-:Y:S01]  /*121e0*/  SHF.R.U32.HI R32, RZ, 0x10, R15 ;  /* 0x00000010ff207819 */ /* 0x000fe2000001160f */
[----:B------:R-:W0:Y:S01]  /*121f0*/  LDS.128 R4, [R37] ;  /* 0x0000000025047984 */ /* 0x000e220000000c00 */
[--C-:B------:R-:W-:Y:S02]  /*12200*/  SHF.R.U64 R36, R56, 0x10, R57.reuse ;  /* 0x0000001038247819 */ /* 0x100fe40000001239 */
[----:B------:R-:W-:Y:S01]  /*12210*/  SHF.R.U32.HI R56, RZ, 0x10, R57 ;  /* 0x00000010ff387819 */ /* 0x000fe20000011639 */
[----:B------:R-:W1:Y:S01]  /*12220*/  LDS.128 R8, [R3+0x12400] ;  /* 0x0124000003087984 */ /* 0x000e620000000c00 */
[----:B------:R-:W-:-:S02]  /*12230*/  SHF.R.U64 R34, R12, 0x10, R13 ;  /* 0x000000100c227819 */ /* 0x000fc4000000120d */
[--C-:B------:R-:W-:Y:S02]  /*12240*/  SHF.R.U64 R35, R58, 0x10, R59.reuse ;  /* 0x000000103a237819 */ /* 0x100fe4000000123b */
[----:B------:R-:W-:Y:S01]  /*12250*/  SHF.R.U32.HI R58, RZ, 0x10, R59 ;  /* 0x00000010ff3a7819 */ /* 0x000fe2000001163b */
[--C-:B0-----:R-:W-:Y:S02]  /*12260*/  HADD2.F32 R12, -RZ, R5.reuse.H0_H0 ;  /* 0x20000005ff0c7230 */ /* 0x101fe40000004100 */
[----:B------:R-:W-:Y:S02]  /*12270*/  HADD2.F32 R5, -RZ, R5.H1_H1 ;  /* 0x30000005ff057230 */ /* 0x000fe40000004100 */
[--C-:B-1----:R-:W-:Y:S02]  /*12280*/  HADD2.F32 R15, -RZ, R9.reuse.H0_H0 ;  /* 0x20000009ff0f7230 */ /* 0x102fe40000004100 */
[----:B------:R-:W-:Y:S02]  /*12290*/  HADD2.F32 R20, -RZ, R9.H1_H1 ;  /* 0x30000009ff147230 */ /* 0x000fe40000004100 */
[----:B------:R-:W-:-:S02]  /*122a0*/  HADD2.F32 R9, -RZ, R8.H0_H0 ;  /* 0x20000008ff097230 */ /* 0x000fc40000004100 */
[CC--:B------:R-:W-:Y:S01]  /*122b0*/  FMUL.FTZ R29, R15.reuse, R26.reuse ;  /* 0x0000001a0f1d7220 */ /* 0x0c0fe20000410000 */
[----:B------:R-:W-:Y:S01]  /*122c0*/  FMUL.FTZ R31, R15, R25 ;  /* 0x000000190f1f7220 */ /* 0x000fe20000410000 */
        /* <DEDUP_REMOVED lines=9> */
[-C--:B------:R-:W-:Y:S01]  /*12360*/  FMUL.FTZ R9, R9, R74.reuse ;  /* 0x0000004a09097220 */ /* 0x080fe20000410000 */
[----:B------:R-:W-:Y:S02]  /*12370*/  HADD2.F32 R20, -RZ, R69.H0_H0 ;  /* 0x20000045ff147230 */ /* 0x000fe40000004100 */
[----:B------:R-:W-:Y:S01]  /*12380*/  FFMA.FTZ R26, R5, R27, R12 ;  /* 0x0000001b051a7223 */ /* 0x000fe2000001000c */
[----:B------:R-:W-:Y:S02]  /*12390*/  HADD2.F32 R13, -RZ, R6.H0_H0 ;  /* 0x20000006ff0d7230 */ /* 0x000fe40000004100 */
[C---:B------:R-:W-:Y:S01]  /*123a0*/  FFMA.FTZ R15, R0.reuse, R74, -R15 ;  /* 0x0000004a000f7223 */ /* 0x040fe2000001080f */
[----:B------:R-:W-:Y:S02]  /*123b0*/  HADD2.F32 R24, -RZ, R11.H0_H0 ;  /* 0x2000000bff187230 */ /* 0x000fe40000004100 */
[----:B------:R-:W-:Y:S01]  /*123c0*/  FFMA.FTZ R68, R0, R68, R9 ;  /* 0x0000004400447223 */ /* 0x000fe20000010009 */
[----:B------:R-:W-:-:S02]  /*123d0*/  HADD2.F32 R12, -RZ, R75.H0_H0 ;  /* 0x2000004bff0c7230 */ /* 0x000fc40000004100 */
[C---:B------:R-:W-:Y:S01]  /*123e0*/  FMUL.FTZ R0, R21.reuse, R20 ;  /* 0x0000001415007220 */ /* 0x040fe20000410000 */
[----:B------:R-:W-:Y:S02]  /*123f0*/  HADD2.F32 R69, -RZ, R69.H1_H1 ;  /* 0x30000045ff457230 */ /* 0x000fe40000004100 */
[----:B------:R-:W-:Y:S02]  /*12400*/  HADD2.F32 R75, -RZ, R75.H1_H1 ;  /* 0x3000004bff4b7230 */ /* 0x000fe40000004100 */
[-C--:B------:R-:W-:Y:S01]  /*12410*/  FMUL.FTZ R30, R21, R12.reuse ;  /* 0x0000000c151e7220 */ /* 0x080fe20000410000 */
[----:B------:R-:W-:Y:S02]  /*12420*/  HADD2.F32 R14, -RZ, R7.H0_H0 ;  /* 0x20000007ff0e7230 */ /* 0x000fe40000004100 */
[----:B------:R-:W-:Y:S01]  /*12430*/  FFMA.FTZ R25, R13, R12, -R0 ;  /* 0x0000000c0d197223 */ /* 0x000fe20000010800 */
[----:B------:R-:W-:Y:S01]  /*12440*/  FMUL.FTZ R5, R24, R69 ;  /* 0x0000004518057220 */ /* 0x000fe20000410000 */
[----:B------:R-:W-:-:S02]  /*12450*/  HADD2.F32 R11, -RZ, R11.H1_H1 ;  /* 0x3000000bff0b7230 */ /* 0x000fc40000004100 */
[-C--:B------:R-:W-:Y:S01]  /*12460*/  FMUL.FTZ R24, R24, R75.reuse ;  /* 0x0000004b18187220 */ /* 0x080fe20000410000 */
[----:B------:R-:W-:Y:S02]  /*12470*/  HADD2.F32 R12, -RZ, R32.H0_H0 ;  /* 0x20000020ff0c7230 */ /* 0x000fe40000004100 */
[----:B------:R-:W-:Y:S01]  /*12480*/  FFMA.FTZ R30, R13, R20, R30 ;  /* 0x000000140d1e7223 */ /* 0x000fe2000001001e */
[----:B------:R-:W-:Y:S02]  /*12490*/  HADD2.F32 R0, -RZ, R58.H0_H0 ;  /* 0x2000003aff007230 */ /* 0x000fe40000004100 */
[C---:B------:R-:W-:Y:S01]  /*124a0*/  FFMA.FTZ R75, R14.reuse, R75, -R5 ;  /* 0x0000004b0e4b7223 */ /* 0x040fe20000010805 */
[----:B------:R-:W-:Y:S01]  /*124b0*/  FFMA.FTZ R24, R14, R69, R24 ;  /* 0x000000450e187223 */ /* 0x000fe20000010018 */
[----:B------:R-:W-:Y:S02]  /*124c0*/  HADD2.F32 R7, -RZ, R7.H1_H1 ;  /* 0x30000007ff077230 */ /* 0x000fe40000004100 */
[C---:B------:R-:W-:Y:S01]  /*124d0*/  FMUL.FTZ R20, R11.reuse, R12 ;  /* 0x0000000c0b147220 */ /* 0x040fe20000410000 */
[----:B------:R-:W-:Y:S01]  /*124e0*/  FMUL.FTZ R14, R11, R0 ;  /* 0x000000000b0e7220 */ /* 0x000fe20000410000 */
[----:B------:R-:W-:-:S02]  /*124f0*/  HADD2.F32 R8, -RZ, R8.H1_H1 ;  /* 0x30000008ff087230 */ /* 0x000fc40000004100 */
[----:B------:R-:W-:Y:S02]  /*12500*/  HADD2.F32 R10, -RZ, R10.H1_H1 ;  /* 0x3000000aff0a7230 */ /* 0x000fe40000004100 */
[C---:B------:R-:W-:Y:S01]  /*12510*/  FFMA.FTZ R20, R7.reuse, R0, -R20 ;  /* 0x0000000007147223 */ /* 0x040fe20000010814 */
[----:B------:R-:W-:Y:S02]  /*12520*/  HADD2.F32 R11, -RZ, R34.H0_H0 ;  /* 0x20000022ff0b7230 */ /* 0x000fe40000004100 */
[----:B------:R-:W-:Y:S02]  /*12530*/  HADD2.F32 R13, -RZ, R33.H0_H0 ;  /* 0x20000021ff0d7230 */ /* 0x000fe40000004100 */
[----:B------:R-:W-:Y:S01]  /*12540*/  FFMA.FTZ R33, R7, R12, R14 ;  /* 0x0000000c07217223 */ /* 0x000fe2000001000e */
[----:B------:R-:W-:Y:S02]  /*12550*/  HADD2.F32 R5, -RZ, R36.H0_H0 ;  /* 0x20000024ff057230 */ /* 0x000fe40000004100 */
[----:B------:R-:W-:Y:S01]  /*12560*/  FMUL.FTZ R7, R8, R11 ;  /* 0x0000000b08077220 */ /* 0x000fe20000410000 */
[----:B------:R-:W-:-:S02]  /*12570*/  HADD2.F32 R9, -RZ, R35.H0_H0 ;  /* 0x20000023ff097230 */ /* 0x000fc40000004100 */
        /* <DEDUP_REMOVED lines=19> */
.L_x_4844:
[----:B------:R-:W-:Y:S05]  /*126b0*/  BSYNC B0 ;  /* 0x0000000000007941 */ /* 0x000fea0003800000 */
.L_x_4822:
        /* <DEDUP_REMOVED lines=8> */
.L_x_4820:
[----:B0-234-:R-:W2:Y:S02]  /*12740*/  LDL R0, [R1+0x38] ;  /* 0x0000380001007983 */ /* 0x01dea40000100800 */
[----:B--2---:R-:W-:-:S13]  /*12750*/  R2UR UR4, R0 ;  /* 0x00000000000472ca */ /* 0x004fda00000e0000 */
[----:B------:R-:W-:-:S05]  /*12760*/  IMAD.U32 R0, RZ, RZ, UR4 ;  /* 0x00000004ff007e24 */ /* 0x000fca000f8e00ff */
[----:B------:R-:W-:-:S13]  /*12770*/  ISETP.NE.AND P0, PT, R0, 0x3, PT ;  /* 0x000000030000780c */ /* 0x000fda0003f05270 */
[----:B------:R-:W-:Y:S05]  /*12780*/  @!P0 BRA `(.L_x_4873) ;  /* 0x0000000000048947 */ /* 0x000fea0003800000 */
[----:B------:R-:W-:Y:S01]  /*12790*/  BPT.TRAP 0x1 ;  /* 0x000000040000795c */ /* 0x000fe20000300000 */
.L_x_4873:
[----:B------:R-:W-:Y:S01]  /*127a0*/  IMAD R5, R19, 0x8, R16 ;  /* 0x0000000813057824 */ /* 0x000fe200078e0210 */
[----:B------:R-:W-:-:S04]  /*127b0*/  SHF.L.U32 R0, R194, 0x1f, RZ ;  /* 0x0000001fc2007819 */ /* 0x000fc800000006ff */
[----:B------:R0:W2:Y:S01]  /*127c0*/  SYNCS.PHASECHK.TRANS64.TRYWAIT P2, [R5+URZ+0x30830], R0 ;  /* 0x03083000050075a7 */ /* 0x0000a2000804017f */
[----:B------:R-:W-:Y:S05]  /*127d0*/  @!P0 BRA `(.L_x_4874) ;  /* 0x0000000000048947 */ /* 0x000fea0003800000 */
[----:B------:R-:W-:Y:S01]  /*127e0*/  BPT.TRAP 0x1 ;  /* 0x000000040000795c */ /* 0x000fe20000300000 */
.L_x_4874:
[----:B-1----:R-:W1:Y:S02]  /*127f0*/  S2R R3, SR_TID.X ;  /* 0x0000000000037919 */ /* 0x002e640000002100 */
[----:B-1----:R-:W-:-:S04]  /*12800*/  LOP3.LUT R3, R3, 0x7f, RZ, 0xc0, !PT ;  /* 0x0000007f03037812 */ /* 0x002fc800078ec0ff */
[----:B------:R-:W-:Y:S01]  /*12810*/  ISETP.NE.AND P1, PT, R3, RZ, PT ;  /* 0x000000ff0300720c */ /* 0x000fe20003f25270 */
[----:B--2---:R-:W-:-:S12]  /*12820*/  @P2 BRA `(.L_x_4875) ;  /* 0x0000000000082947 */ /* 0x004fd80003800000 */
[----:B------:R-:W1:Y:S02]  /*12830*/  SYNCS.PHASECHK.TRANS64.TRYWAIT P2, [R5+URZ+0x30830], R0 ;  /* 0x03083000050075a7 */ /* 0x000e64000804017f */
[----:B-1----:R-:W-:Y:S05]  /*12840*/  @!P2 BRA `(.L_x_4876) ;  /* 0x000001a80010a947 */ /* 0x002fea0003800000 */
.L_x_4875:
[----:B------:R-:W-:Y:S05]  /*12850*/  WARPSYNC.ALL ;  /* 0x0000000000007948 */ /* 0x000fea0003800000 */
[----:B01----:R-:W-:Y:S01]  /*12860*/  VIADD R0, R16, 0x1e400 ;  /* 0x0001e40010007836 */ /* 0x003fe20000000000 */
[----:B------:R-:W-:Y:S01]  /*12870*/  R2UR UR52, R2 ;  /* 0x00000000023472ca */ /* 0x000fe200000e0000 */
[----:B------:R-:W-:Y:S01]  /*12880*/  IMAD.MOV.U32 R3, RZ, RZ, 0x40000040 ;  /* 0x40000040ff037424 */ /* 0x000fe200078e00ff */
[----:B-----5:R-:W-:Y:S01]  /*12890*/  WARPGROUP.ARRIVE ;  /* 0x00000000000079c5 */ /* 0x020fe20000000000 */
[----:B------:R-:W-:Y:S01]  /*128a0*/  UMOV UR53, 0x40000040 ;  /* 0x4000004000357882 */ /* 0x000fe20000000000 */
[----:B------:R-:W-:Y:S01]  /*128b0*/  SHF.R.U32.HI R0, RZ, 0x4, R0 ;  /* 0x00000004ff007819 */ /* 0x000fe20000011600 */
[----:B------:R-:W-:Y:S01]  /*128c0*/  IMAD.MOV.U32 R7, RZ, RZ, 0x40000040 ;  /* 0x40000040ff077424 */ /* 0x000fe200078e00ff */
[----:B------:R-:W-:Y:S01]  /*128d0*/  R2UR UR55, R3 ;  /* 0x00000000033772ca */ /* 0x000fe200000e0000 */
[----:B------:R-:W-:Y:S01]  /*128e0*/  UMOV UR49, 0x40000040 ;  /* 0x4000004000317882 */ /* 0x000fe20000000000 */
[----:B------:R-:W-:Y:S01]  /*128f0*/  LOP3.LUT R0, R0, 0x3fff, RZ, 0xc0, !PT ;  /* 0x00003fff00007812 */ /* 0x000fe200078ec0ff */
[----:B------:R-:W-:Y:S01]  /*12900*/  UMOV UR9, 0x40000040 ;  /* 0x4000004000097882 */ /* 0x000fe20000000000 */
[----:B------:R-:W-:Y:S01]  /*12910*/  R2UR UR51, R7 ;  /* 0x00000000073372ca */ /* 0x000fe200000e0000 */
[----:B------:R-:W-:Y:S01]  /*12920*/  IMAD.MOV.U32 R7, RZ, RZ, 0x40000040 ;  /* 0x40000040ff077424 */ /* 0x000fe200078e00ff */
[----:B------:R-:W-:Y:S01]  /*12930*/  LOP3.LUT R8, R0, 0x10000, RZ, 0xfc, !PT ;  /* 0x0001000000087812 */ /* 0x000fe200078efcff */
[----:B------:R-:W-:Y:S01]  /*12940*/  ULOP3.LUT UR52, UR52, 0x10000, URZ, 0xfc, !UPT ;  /* 0x0001000034347892 */ /* 0x000fe2000f8efc3f */
[----:B------:R-:W-:Y:S01]  /*12950*/  IMAD.U32 R11, RZ, RZ, UR9 ;  /* 0x00000009ff0b7e24 */ /* 0x000fe2000f8e00ff */
[----:B------:R-:W-:Y:S01]  /*12960*/  UMOV UR57, 0x40000040 ;  /* 0x4000004000397882 */ /* 0x000fe20000000000 */
[----:B------:R-:W-:Y:S01]  /*12970*/  R2UR UR11, R7 ;  /* 0x00000000070b72ca */ /* 0x000fe200000e0000 */
[----:B------:R-:W-:Y:S01]  /*12980*/  IMAD R2, R19, 0x900, R8 ;  /* 0x0000090013027824 */ /* 0x000fe200078e0208 */
[----:B------:R-:W-:Y:S01]  /*12990*/  UIADD3 UR48, UR52, 0x2, URZ ;  /* 0x0000000234307890 */ /* 0x000fe2000fffe03f */
[----:B------:R-:W-:Y:S01]  /*129a0*/  IMAD.MOV.U32 R7, RZ, RZ, 0x40000040 ;  /* 0x40000040ff077424 */ /* 0x000fe200078e00ff */
[----:B------:R-:W-:Y:S01]  /*129b0*/  UIADD3 UR4, UR52, 0x4, URZ ;  /* 0x0000000434047890 */ /* 0x000fe2000fffe03f */
[C---:B------:R-:W-:Y:S01]  /*129c0*/  VIADD R6, R2.reuse, 0x2 ;  /* 0x0000000202067836 */ /* 0x040fe20000000000 */
[----:B------:R-:W-:Y:S01]  /*129d0*/  R2UR UR54, R2 ;  /* 0x00000000023672ca */ /* 0x000fe200000e0000 */
[----:B------:R-:W-:Y:S01]  /*129e0*/  UIADD3 UR56, UR52, 0x802, URZ ;  /* 0x0000080234387890 */ /* 0x000fe2000fffe03f */
[----:B------:R-:W-:Y:S01]  /*129f0*/  IMAD.MOV.U32 R3, RZ, RZ, 0x40000040 ;  /* 0x40000040ff037424 */ /* 0x000fe200078e00ff */
[----:B------:R-:W-:Y:S01]  /*12a00*/  UIADD3 UR40, UR52, 0x804, URZ ;  /* 0x0000080434287890 */ /* 0x000fe2000fffe03f */
[----:B------:R-:W-:Y:S01]  /*12a10*/  R2UR UR50, R6 ;  /* 0x00000000063272ca */ /* 0x000fe200000e0000 */
[----:B------:R-:W-:Y:S01]  /*12a20*/  VIADD R6, R2, 0x4 ;  /* 0x0000000402067836 */ /* 0x000fe20000000000 */
[----:B------:R-:W-:Y:S01]  /*12a30*/  UMOV UR8, UR4 ;  /* 0x0000000400087c82 */ /* 0x000fe20008000000 */
[----:B------:R-:W-:Y:S01]  /*12a40*/  UIADD3 UR4, UR52, 0x6, URZ ;  /* 0x0000000634047890 */ /* 0x000fe2000fffe03f */
[----:B------:R-:W-:Y:S01]  /*12a50*/  IMAD.U32 R10, RZ, RZ, UR8 ;  /* 0x00000008ff0a7e24 */ /* 0x000fe2000f8e00ff */
[----:B------:R-:W-:Y:S01]  /*12a60*/  UMOV UR41, 0x40000040 ;  /* 0x4000004000297882 */ /* 0x000fe20000000000 */
[----:B------:R-:W-:Y:S01]  /*12a70*/  R2UR UR10, R6 ;  /* 0x00000000060a72ca */ /* 0x000fe200000e0000 */
[----:B------:R-:W-:Y:S01]  /*12a80*/  UIADD3 UR36, UR52, 0x806, URZ ;  /* 0x0000080634247890 */ /* 0x000fe2000fffe03f */
[----:B------:R-:W-:Y:S01]  /*12a90*/  IADD3 R6, R2, 0x6, RZ ;  /* 0x0000000602067810 */ /* 0x000fe20007ffe0ff */
[----:B------:R-:W-:Y:S01]  /*12aa0*/  HGMMA.64x96x16.F32 R24, gdesc[UR52], RZ, !UPT, gsb0 ;  /* 0x01600000341879f0 */ /* 0x000fe2000c0008ff */
[----:B------:R0:W-:Y:S01]  /*12ab0*/  STL.64 [R1+0x30], R10 ;  /* 0x0000300a01007387 */ /* 0x0001e20000100a00 */
[----:B------:R-:W-:Y:S01]  /*12ac0*/  R2UR UR39, R3 ;  /* 0x00000000032772ca */ /* 0x000fe200000e0000 */
[----:B------:R-:W-:Y:S01]  /*12ad0*/  UMOV UR37, 0x40000040 ;  /* 0x4000004000257882 */ /* 0x000fe20000000000 */
[----:B------:R-:W1:Y:S01]  /*12ae0*/  LDC R94, c[0x0][0x448] ;  /* 0x00011200ff5e7b82 */ /* 0x000e620000000800 */
[----:B------:R-:W-:Y:S01]  /*12af0*/  IMAD.IADD R0, R214, 0x1, R212 ;  /* 0x00000001d6007824 */ /* 0x000fe200078e02d4 */
[----:B------:R-:W-:-:S03]  /*12b00*/  LOP3.LUT R18, R18, 0xffdfffff, RZ, 0xc0, !PT ;  /* 0xffdfffff12127812 */ /* 0x000fc600078ec0ff */
[----:B------:R-:W-:-:S03]  /*12b10*/  IMAD.MOV.U32 R4, RZ, RZ, R0 ;  /* 0x000000ffff047224 */ /* 0x000fc600078e0000 */
[----:B------:R-:W2:Y:S01]  /*12b20*/  LDC.64 R12, c[0x0][0x9e0] ;  /* 0x00027800ff0c7b82 */ /* 0x000ea20000000a00 */
[----:B-1----:R-:W-:-:S13]  /*12b30*/  ISETP.NE.AND P2, PT, R94, 0x1, PT ;  /* 0x000000015e00780c */ /* 0x002fda0003f45270 */
[----:B------:R-:W1:Y:S01]  /*12b40*/  @P2 LDC R3, c[0x0][0x44c] ;  /* 0x00011300ff032b82 */ /* 0x000e620000000800 */
[----:B------:R-:W-:-:S04]  /*12b50*/  @P2 LOP3.LUT R18, R18, 0x200000, RZ, 0xfc, !PT ;  /* 0x0020000012122812 */ /* 0x000fc800078efcff */
[----:B------:R-:W-:Y:S01]  /*12b60*/  LOP3.LUT R18, R18, 0xffefffff, RZ, 0xc0, !PT ;  /* 0xffefffff12127812 */ /* 0x000fe200078ec0ff */
[----:B------:R-:W-:Y:S02]  /*12b70*/  WARPGROUP.DEPBAR.LE gsb0, 0x0 ;  /* 0x00008000000079c5 */ /* 0x000fe40000010000 */
[----:B------:R-:W-:-:S06]  /*12b80*/  WARPGROUP.ARRIVE ;  /* 0x00000000000079c5 */ /* 0x000fcc0000000000 */
[----:B------:R-:W-:Y:S03]  /*12b90*/  HGMMA.64x96x16.F32 R24, gdesc[UR48], R24, gsb0 ;  /* 0x01600000301879f0 */ /* 0x000fe60008000818 */
[----:B------:R-:W-:Y:S02]  /*12ba0*/  WARPGROUP.DEPBAR.LE gsb0, 0x0 ;  /* 0x00008000000079c5 */ /* 0x000fe40000010000 */
[----:B------:R-:W-:-:S06]  /*12bb0*/  WARPGROUP.ARRIVE ;  /* 0x00000000000079c5 */ /* 0x000fcc0000000000 */
[----:B------:R-:W-:Y:S01]  /*12bc0*/  HGMMA.64x96x16.F32 R24, gdesc[UR8], R24, gsb0 ;  /* 0x01600000081879f0 */ /* 0x000fe20008000818 */
[----:B------:R-:W-:Y:S01]  /*12bd0*/  R2UR UR10, R6 ;  /* 0x00000000060a72ca */ /* 0x000fe200000e0000 */
[----:B------:R-:W-:Y:S01]  /*12be0*/  UMOV UR8, UR4 ;  /* 0x0000000400087c82 */ /* 0x000fe20008000000 */
[----:B------:R-:W-:Y:S01]  /*12bf0*/  R2UR UR11, R7 ;  /* 0x00000000070b72ca */ /* 0x000fe200000e0000 */
[----:B------:R-:W-:Y:S01]  /*12c00*/  UMOV UR9, 0x40000040 ;  /* 0x4000004000097882 */ /* 0x000fe20000000000 */
[----:B------:R-:W-:Y:S01]  /*12c10*/  VIADD R6, R2, 0x300 ;  /* 0x0000030002067836 */ /* 0x000fe20000000000 */
[----:B------:R-:W-:Y:S01]  /*12c20*/  UIADD3 UR4, UR52, 0x400, URZ ;  /* 0x0000040034047890 */ /* 0x000fe2000fffe03f */
[----:B------:R-:W-:Y:S02]  /*12c30*/  IMAD.MOV.U32 R7, RZ, RZ, 0x40000040 ;  /* 0x40000040ff077424 */ /* 0x000fe400078e00ff */
[----:B0-----:R-:W-:Y:S02]  /*12c40*/  IMAD.U32 R10, RZ, RZ, UR8 ;  /* 0x00000008ff0a7e24 */ /* 0x001fe4000f8e00ff */
[----:B------:R-:W-:-:S05]  /*12c50*/  IMAD.U32 R11, RZ, RZ, UR9 ;  /* 0x00000009ff0b7e24 */ /* 0x000fca000f8e00ff */
[----:B------:R0:W-:Y:S01]  /*12c60*/  STL.64 [R1+0x28], R10 ;  /* 0x0000280a01007387 */ /* 0x0001e20000100a00 */
        /* <DEDUP_REMOVED lines=33> */
[----:B------:R-:W-:Y:S01]  /*12e80*/  IMAD.MOV.U32 R7, RZ, RZ, 0x40000040 ;  /* 0x40000040ff077424 */ /* 0x000fe200078e00ff */
[----:B------:R-:W-:Y:S01]  /*12e90*/  IADD3 R6, R2, 0x306, RZ ;  /* 0x0000030602067810 */ /* 0x000fe20007ffe0ff */
[----:B------:R-:W-:Y:S01]  /*12ea0*/  UIADD3 UR4, UR52, 0x406, URZ ;  /* 0x0000040634047890 */ /* 0x000fe2000fffe03f */
        /* <DEDUP_REMOVED lines=24> */
[----:B------:R-:W-:Y:S01]  /*13030*/  ULDC UR4, c[0x0][0x9dc] ;  /* 0x0002770000047ab9 */ /* 0x000fe20000000800 */
[----:B------:R-:W-:Y:S02]  /*13040*/  IMAD.MOV.U32 R7, RZ, RZ, 0x40000040 ;  /* 0x40000040ff077424 */ /* 0x000fe400078e00ff */
[----:B0-----:R-:W-:Y:S01]  /*13050*/  IMAD.U32 R10, RZ, RZ, UR8 ;  /* 0x00000008ff0a7e24 */ /* 0x001fe2000f8e00ff */
[----:B------:R-:W-:Y:S01]  /*13060*/  R2UR UR58, R6 ;  /* 0x00000000063a72ca */ /* 0x000fe200000e0000 */
[----:B------:R-:W-:Y:S01]  /*13070*/  VIADD R6, R2, 0x604 ;  /* 0x0000060402067836 */ /* 0x000fe20000000000 */
[----:B------:R-:W-:Y:S01]  /*13080*/  R2UR UR59, R7 ;  /* 0x00000000073b72ca */ /* 0x000fe200000e0000 */
[----:B------:R-:W-:-:S02]  /*13090*/  IMAD.MOV.U32 R7, RZ, RZ, 0x40000040 ;  /* 0x40000040ff077424 */ /* 0x000fc400078e00ff */
[----:B------:R-:W-:Y:S01]  /*130a0*/  VIADD R2, R2, 0x606 ;  /* 0x0000060602027836 */ /* 0x000fe20000000000 */
[----:B------:R-:W-:Y:S01]  /*130b0*/  R2UR UR42, R6 ;  /* 0x00000000062a72ca */ /* 0x000fe200000e0000 */
[----:B------:R-:W-:Y:S01]  /*130c0*/  IMAD.U32 R11, RZ, RZ, UR9 ;  /* 0x00000009ff0b7e24 */ /* 0x000fe2000f8e00ff */
[----:B------:R-:W-:Y:S02]  /*130d0*/  R2UR UR43, R7 ;  /* 0x00000000072b72ca */ /* 0x000fe400000e0000 */
[----:B------:R-:W-:Y:S01]  /*130e0*/  R2UR UR38, R2 ;  /* 0x00000000022672ca */ /* 0x000fe200000e0000 */
[----:B------:R-:W0:Y:S01]  /*130f0*/  @P2 LDC R7, c[0x0][0x450] ;  /* 0x00011400ff072b82 */ /* 0x000e220000000800 */
[----:B-1----:R-:W-:Y:S01]  /*13100*/  @P2 IMAD.HI.U32 R2, R0, R3, RZ ;  /* 0x0000000300022227 */ /* 0x002fe200078e00ff */
[----:B------:R-:W-:Y:S01]  /*13110*/  @!P1 IADD3 R0, R5, 0x30840, RZ ;  /* 0x0003084005009810 */ /* 0x000fe20007ffe0ff */
[----:B------:R1:W-:Y:S02]  /*13120*/  STL.64 [R1], R10 ;  /* 0x0000000a01007387 */ /* 0x0003e40000100a00 */
[----:B------:R-:W-:Y:S01]  /*13130*/  IMAD.MOV.U32 R3, RZ, RZ, -0x60 ;  /* 0xffffffa0ff037424 */ /* 0x000fe200078e00ff */
[----:B------:R-:W-:Y:S01]  /*13140*/  @!P1 PRMT R0, RZ, 0x654, R0 ;  /* 0x00000654ff009816 */ /* 0x000fe20000000000 */
[----:B-1----:R-:W-:Y:S01]  /*13150*/  IMAD.U32 R10, RZ, RZ, UR4 ;  /* 0x00000004ff0a7e24 */ /* 0x002fe2000f8e00ff */
[----:B0-----:R-:W-:Y:S01]  /*13160*/  @P2 SHF.R.U32.HI R4, RZ, R7, R2 ;  /* 0x00000007ff042219 */ /* 0x001fe20000011602 */
[C---:B------:R-:W-:Y:S01]  /*13170*/  IMAD R2, R72.reuse, R3, 0x61 ;  /* 0x0000006148027424 */ /* 0x040fe200078e0203 */
[----:B--2---:R-:W-:Y:S01]  /*13180*/  ISETP.GE.AND P2, PT, R13, 0x1, PT ;  /* 0x000000010d00780c */ /* 0x004fe20003f46270 */
[----:B------:R-:W-:-:S02]  /*13190*/  IMAD R3, R72, -0x60, R197 ;  /* 0xffffffa048037824 */ /* 0x000fc400078e02c5 */
[----:B------:R-:W0:Y:S01]  /*131a0*/  SHFL.IDX PT, R7, R4, RZ, 0x1c1f ;  /* 0x001c1fff04077589 */ /* 0x000e2200000e0000 */
[----:B------:R-:W-:Y:S01]  /*131b0*/  IADD3 R5, R197, R2, -R200 ;  /* 0x00000002c5057210 */ /* 0x000fe20007ffe8c8 */
[----:B------:R-:W-:Y:S01]  /*131c0*/  VIADD R77, R2, 0xffffffff ;  /* 0xffffffff024d7836 */ /* 0x000fe20000000000 */
[----:B------:R-:W-:-:S03]  /*131d0*/  IADD3 R14, -R200, 0x60, R3 ;  /* 0x00000060c80e7810 */ /* 0x000fc60007ffe103 */
[----:B------:R-:W-:Y:S02]  /*131e0*/  IMAD.IADD R5, R5, 0x1, -R196 ;  /* 0x0000000105057824 */ /* 0x000fe400078e0ac4 */
[----:B------:R-:W-:Y:S02]  /*131f0*/  IMAD.IADD R74, R77, 0x1, -R200 ;  /* 0x000000014d4a7824 */ /* 0x000fe400078e0ac8 */
[----:B------:R-:W-:Y:S01]  /*13200*/  IMAD.IADD R75, R5, 0x1, R12 ;  /* 0x00000001054b7824 */ /* 0x000fe200078e020c */
[----:B------:R-:W-:Y:S01]  /*13210*/  @P2 LOP3.LUT R18, R18, 0x100000, RZ, 0xfc, !PT ;  /* 0x0010000012122812 */ /* 0x000fe200078efcff */
        /* <DEDUP_REMOVED lines=14> */
[----:B-1----:R-:W-:-:S05]  /*13300*/  LOP3.LUT R0, RZ, R10, RZ, 0x33, !PT ;  /* 0x0000000aff007212 */ /* 0x002fca00078e33ff */
[----:B------:R-:W-:Y:S01]  /*13310*/  IMAD.IADD R20, R5, 0x1, R0 ;  /* 0x0000000105147824 */ /* 0x000fe200078e0200 */
[----:B0-----:R-:W-:-:S03]  /*13320*/  VIADDMNMX R0, R7, R75, R14, PT ;  /* 0x0000004b07007246 */ /* 0x001fc6000380010e */
[----:B------:R-:W-:Y:S01]  /*13330*/  IMAD.IADD R6, R20, 0x1, R7 ;  /* 0x0000000114067824 */ /* 0x000fe200078e0207 */
        /* <DEDUP_REMOVED lines=12> */
.L_x_4879:
[----:B------:R-:W-:-:S13]  /*13400*/  ISETP.NE.AND P2, PT, R13, 0x1, PT ;  /* 0x000000010d00780c */ /* 0x000fda0003f45270 */
[----:B------:R-:W0:Y:S02]  /*13410*/  @P2 LDC.64 R2, c[0x0][0x9e8] ;  /* 0x00027a00ff022b82 */ /* 0x000e240000000a00 */
[----:B0-----:R-:W-:-:S05]  /*13420*/  @P2 IMAD.HI.U32 R2, R5, R2, RZ ;  /* 0x0000000205022227 */ /* 0x001fca00078e00ff */
[----:B------:R-:W-:-:S07]  /*13430*/  @P2 SHF.R.U32.HI R5, RZ, R3, R2 ;  /* 0x00000003ff052219 */ /* 0x000fce0000011602 */
.L_x_4880:
[----:B------:R-:W-:Y:S05]  /*13440*/  BSYNC B0 ;  /* 0x0000000000007941 */ /* 0x000fea0003800000 */
.L_x_4878:
[----:B------:R-:W-:-:S05]  /*13450*/  IMAD R5, R5, R13, R74 ;  /* 0x0000000d05057224 */ /* 0x000fca00078e024a */
[----:B------:R-:W-:Y:S02]  /*13460*/  VIMNMX R6, R6, R5, !PT ;  /* 0x0000000506067248 */ /* 0x000fe40007fe0100 */
[----:B------:R-:W-:-:S07]  /*13470*/  VIADDMNMX R0, R5, R13, R0, PT ;  /* 0x0000000d05007246 */ /* 0x000fce0003800100 */
.L_x_4877:
        /* <DEDUP_REMOVED lines=8> */
[----:B------:R-:W-:-:S04]  /*13500*/  ISETP.GT.AND P3, PT, R6, 0x8, !P6 ;  /* 0x000000080600780c */ /* 0x000fc80007764270 */
[----:B------:R-:W-:-:S04]  /*13510*/  ISETP.LT.OR P3, PT, R0, 0x9, P3 ;  /* 0x000000090000780c */ /* 0x000fc80001f61670 */
[----:B------:R-:W-:Y:S02]  /*13520*/  FSEL R97, R28, -INF , !P3 ;  /* 0xff8000001c617808 */ /* 0x000fe40005800000 */
[----:B------:R-:W-:Y:S02]  /*13530*/  ISETP.GT.AND P3, PT, R6, 0x9, !P4 ;  /* 0x000000090600780c */ /* 0x000fe40006764270 */
[----:B------:R-:W-:Y:S02]  /*13540*/  ISETP.GE.AND P4, PT, R77, 0x11, PT ;  /* 0x000000114d00780c */ /* 0x000fe40003f86270 */
[----:B------:R-:W-:Y:S02]  /*13550*/  ISETP.LT.OR P3, PT, R0, 0xa, P3 ;  /* 0x0000000a0000780c */ /* 0x000fe40001f61670 */
[----:B------:R-:W-:Y:S02]  /*13560*/  P2R R78, PR, RZ, 0x10 ;  /* 0x00000010ff4e7803 */ /* 0x000fe40000000000 */
[----:B------:R-:W-:-:S02]  /*13570*/  FSEL R95, R29, -INF , !P3 ;  /* 0xff8000001d5f7808 */ /* 0x000fc40005800000 */
[----:B------:R-:W-:Y:S02]  /*13580*/  ISETP.GT.AND P3, PT, R6, 0x10, !P4 ;  /* 0x000000100600780c */ /* 0x000fe40006764270 */
        /* <DEDUP_REMOVED lines=11> */
[----:B------:R-:W-:-:S04]  /*13640*/  ISETP.LT.OR P3, PT, R0, 0x19, P3 ;  /* 0x000000190000780c */ /* 0x000fc80001f61670 */
        /* <DEDUP_REMOVED lines=80> */
[----:B------:R-:W-:-:S04]  /*13b50*/  ISETP.GT.AND P5, PT, R6, RZ, !P4 ;  /* 0x000000ff0600720c */ /* 0x000fc800067a4270 */
[----:B------:R-:W-:-:S04]  /*13b60*/  ISETP.LT.OR P5, PT, R0, 0x1, P5 ;  /* 0x000000010000780c */ /* 0x000fc80002fa1670 */
[----:B------:R-:W-:Y:S02]  /*13b70*/  FSEL R24, R24, -INF , !P5 ;  /* 0xff80000018187808 */ /* 0x000fe40006800000 */
[----:B------:R-:W-:-:S04]  /*13b80*/  ISETP.GE.AND P5, PT, R77, 0x5a, PT ;  /* 0x0000005a4d00780c */ /* 0x000fc80003fa6270 */
[----:B------:R-:W-:Y:S02]  /*13b90*/  P2R R32, PR, RZ, 0x20 ;  /* 0x00000020ff207803 */ /* 0x000fe40000000000 */
[----:B------:R-:W-:Y:S02]  /*13ba0*/  ISETP.GT.AND P5, PT, R6, 0x59, !P5 ;  /* 0x000000590600780c */ /* 0x000fe40006fa4270 */
[----:B0-----:R-:W-:Y:S01]  /*13bb0*/  VIADDMNMX R6, R3, R75, R14, PT ;  /* 0x0000004b03067246 */ /* 0x001fe2000380010e */
[----:B------:R-:W-:Y:S01]  /*13bc0*/  IMAD.IADD R14, R20, 0x1, R3 ;  /* 0x00000001140e7824 */ /* 0x000fe200078e0203 */
[----:B------:R-:W-:-:S04]  /*13bd0*/  ISETP.LT.OR P5, PT, R0, 0x5a, P5 ;  /* 0x0000005a0000780c */ /* 0x000fc80002fa1670 */
[----:B------:R-:W-:Y:S02]  /*13be0*/  FSEL R69, R69, -INF , !P5 ;  /* 0xff80000045457808 */ /* 0x000fe40006800000 */
[----:B------:R-:W-:-:S13]  /*13bf0*/  ISETP.GE.AND P5, PT, R13, 0x1, PT ;  /* 0x000000010d00780c */ /* 0x000fda0003fa6270 */
[----:B------:R-:W-:Y:S05]  /*13c00*/  @!P5 BRA `(.L_x_4881) ;  /* 0x00000000004cd947 */ /* 0x000fea0003800000 */
        /* <DEDUP_REMOVED lines=11> */
.L_x_4883:
[----:B------:R-:W-:-:S13]  /*13cc0*/  ISETP.NE.AND P5, PT, R13, 0x1, PT ;  /* 0x000000010d00780c */ /* 0x000fda0003fa5270 */
[----:B------:R-:W0:Y:S02]  /*13cd0*/  @P5 LDC.64 R2, c[0x0][0x9e8] ;  /* 0x00027a00ff025b82 */ /* 0x000e240000000a00 */
[----:B0-----:R-:W-:-:S05]  /*13ce0*/  @P5 IMAD.HI.U32 R2, R0, R2, RZ ;  /* 0x0000000200025227 */ /* 0x001fca00078e00ff */
[----:B------:R-:W-:-:S07]  /*13cf0*/  @P5 SHF.R.U32.HI R0, RZ, R3, R2 ;  /* 0x00000003ff005219 */ /* 0x000fce0000011602 */
.L_x_4884:
[----:B------:R-:W-:Y:S05]  /*13d00*/  BSYNC B0 ;  /* 0x0000000000007941 */ /* 0x000fea0003800000 */
.L_x_4882:
[----:B------:R-:W-:-:S05]  /*13d10*/  IMAD R3, R0, R13, R74 ;  /* 0x0000000d00037224 */ /* 0x000fca00078e024a */
[----:B------:R-:W-:Y:S02]  /*13d20*/  VIMNMX R14, R14, R3, !PT ;  /* 0x000000030e0e7248 */ /* 0x000fe40007fe0100 */
[----:B------:R-:W-:-:S07]  /*13d30*/  VIADDMNMX R6, R3, R13, R6, PT ;  /* 0x0000000d03067246 */ /* 0x000fce0003800106 */
.L_x_4881:
[----:B------:R-:W-:Y:S01]  /*13d40*/  ISETP.GT.AND P2, PT, R14, 0x1, !P2 ;  /* 0x000000010e00780c */ /* 0x000fe20005744270 */
[----:B------:R-:W-:Y:S01]  /*13d50*/  ULDC UR4, c[0x0][0x988] ;  /* 0x0002620000047ab9 */ /* 0x000fe20000000800 */
[----:B------:R-:W-:Y:S02]  /*13d60*/  FMNMX.FTZ R0, R24, R99, !PT ;  /* 0x0000006318007209 */ /* 0x000fe40007810000 */
[----:B------:R-:W-:Y:S02]  /*13d70*/  ISETP.LT.OR P2, PT, R6, 0x2, P2 ;  /* 0x000000020600780c */ /* 0x000fe40001741670 */
[----:B------:R-:W-:Y:S02]  /*13d80*/  FMNMX.FTZ R0, R97, R0, !PT ;  /* 0x0000000061007209 */ /* 0x000fe40007810000 */
[----:B------:R-:W-:Y:S02]  /*13d90*/  FSEL R87, R27, -INF , !P2 ;  /* 0xff8000001b577808 */ /* 0x000fe40005000000 */
[----:B------:R-:W-:-:S02]  /*13da0*/  ISETP.NE.AND P2, PT, R76, RZ, PT ;  /* 0x000000ff4c00720c */ /* 0x000fc40003f45270 */
[C---:B------:R-:W-:Y:S02]  /*13db0*/  ISETP.GT.AND P6, PT, R14.reuse, 0x8, !P6 ;  /* 0x000000080e00780c */ /* 0x040fe400077c4270 */
[----:B------:R-:W-:Y:S02]  /*13dc0*/  ISETP.GT.AND P2, PT, R14, 0x9, !P2 ;  /* 0x000000090e00780c */ /* 0x000fe40005744270 */
[----:B------:R-:W-:Y:S02]  /*13dd0*/  FMNMX.FTZ R0, R95, R0, !PT ;  /* 0x000000005f007209 */ /* 0x000fe40007810000 */
[C---:B------:R-:W-:Y:S02]  /*13de0*/  ISETP.LT.OR P2, PT, R6.reuse, 0xa, P2 ;  /* 0x0000000a0600780c */ /* 0x040fe40001741670 */
[----:B------:R-:W-:Y:S02]  /*13df0*/  ISETP.LT.OR P6, PT, R6, 0x9, P6 ;  /* 0x000000090600780c */ /* 0x000fe400037c1670 */
[----:B------:R-:W-:-:S02]  /*13e00*/  FSEL R85, R31, -INF , !P2 ;  /* 0xff8000001f557808 */ /* 0x000fc40005000000 */
[----:B------:R-:W-:Y:S02]  /*13e10*/  ISETP.NE.AND P2, PT, R78, RZ, PT ;  /* 0x000000ff4e00720c */ /* 0x000fe40003f45270 */
[----:B------:R-:W-:Y:S02]  /*13e20*/  FMNMX.FTZ R0, R89, R0, !PT ;  /* 0x0000000059007209 */ /* 0x000fe40007810000 */
[----:B------:R-:W-:Y:S02]  /*13e30*/  ISETP.GT.AND P2, PT, R14, 0x10, !P2 ;  /* 0x000000100e00780c */ /* 0x000fe40005744270 */
[----:B------:R-:W-:Y:S02]  /*13e40*/  FSEL R27, R30, -INF , !P6 ;  /* 0xff8000001e1b7808 */ /* 0x000fe40007000000 */
[----:B------:R-:W-:Y:S02]  /*13e50*/  ISETP.LT.OR P2, PT, R6, 0x11, P2 ;  /* 0x000000110600780c */ /* 0x000fe40001741670 */
[----:B------:R-:W-:-:S02]  /*13e60*/  ISETP.NE.AND P6, PT, R36, RZ, PT ;  /* 0x000000ff2400720c */ /* 0x000fc40003fc5270 */
[----:B------:R-:W-:Y:S02]  /*13e70*/  FSEL R31, R34, -INF , !P2 ;  /* 0xff800000221f7808 */ /* 0x000fe40005000000 */
[----:B------:R-:W-:Y:S02]  /*13e80*/  ISETP.NE.AND P2, PT, R79, RZ, PT ;  /* 0x000000ff4f00720c */ /* 0x000fe40003f45270 */
[----:B------:R-:W-:Y:S02]  /*13e90*/  FMNMX.FTZ R0, R73, R0, !PT ;  /* 0x0000000049007209 */ /* 0x000fe40007810000 */
[----:B------:R-:W-:Y:S02]  /*13ea0*/  ISETP.GT.AND P2, PT, R14, 0x11, !P2 ;  /* 0x000000110e00780c */ /* 0x000fe40005744270 */
[----:B------:R-:W-:Y:S02]  /*13eb0*/  FMNMX.FTZ R0, R33, R0, !PT ;  /* 0x0000000021007209 */ /* 0x000fe40007810000 */
[----:B------:R-:W-:-:S02]  /*13ec0*/  ISETP.LT.OR P2, PT, R6, 0x12, P2 ;  /* 0x000000120600780c */ /* 0x000fc40001741670 */
[----:B------:R-:W-:Y:S02]  /*13ed0*/  ISETP.NE.AND P5, PT, R81, RZ, PT ;  /* 0x000000ff5100720c */ /* 0x000fe40003fa5270 */
        /* <DEDUP_REMOVED lines=40> */
[----:B------:R-:W-:Y:S01]  /*14160*/  FMNMX.FTZ R2, R69, R0, !PT ;  /* 0x0000000045027209 */ /* 0x000fe20007810000 */
[----:B------:R-:W-:Y:S01]  /*14170*/  IMAD.U32 R0, RZ, RZ, UR4 ;  /* 0x00000004ff007e24 */ /* 0x000fe2000f8e00ff */
[----:B------:R-:W-:-:S02]  /*14180*/  ISETP.GT.AND P2, PT, R14, 0x30, !P2 ;  /* 0x000000300e00780c */ /* 0x000fc40005744270 */
[----:B------:R-:W-:Y:S01]  /*14190*/  ISETP.GT.AND P4, PT, R14, RZ, !P4 ;  /* 0x000000ff0e00720c */ /* 0x000fe20006784270 */
[----:B------:R-:W0:Y:S01]  /*141a0*/  SHFL.BFLY PT, R3, R2, 0x2, 0x1f ;  /* 0x0c401f0002037f89 */ /* 0x000e2200000e0000 */
[C---:B------:R-:W-:Y:S02]  /*141b0*/  ISETP.LT.OR P2, PT, R6.reuse, 0x31, P2 ;  /* 0x000000310600780c */ /* 0x040fe40001741670 */
[----:B------:R-:W-:Y:S02]  /*141c0*/  ISETP.LT.OR P4, PT, R6, 0x1, P4 ;  /* 0x000000010600780c */ /* 0x000fe40002781670 */
[----:B------:R-:W-:Y:S02]  /*141d0*/  FSEL R43, R50, -INF , !P2 ;  /* 0xff800000322b7808 */ /* 0x000fe40005000000 */
[----:B------:R-:W-:Y:S02]  /*141e0*/  ISETP.NE.AND P2, PT, R48, RZ, PT ;  /* 0x000000ff3000720c */ /* 0x000fe40003f45270 */
[----:B------:R-:W-:-:S02]  /*141f0*/  FSEL R26, R26, -INF , !P4 ;  /* 0xff8000001a1a7808 */ /* 0x000fc40006000000 */
[----:B------:R-:W-:Y:S02]  /*14200*/  ISETP.GT.AND P2, PT, R14, 0x31, !P2 ;  /* 0x000000310e00780c */ /* 0x000fe40005744270 */
[----:B------:R-:W-:Y:S02]  /*14210*/  ISETP.NE.AND P6, PT, R90, RZ, PT ;  /* 0x000000ff5a00720c */ /* 0x000fe40003fc5270 */
[----:B------:R-:W-:Y:S02]  /*14220*/  ISETP.LT.OR P2, PT, R6, 0x32, P2 ;  /* 0x000000320600780c */ /* 0x000fe40001741670 */
[----:B------:R-:W-:Y:S02]  /*14230*/  ISETP.NE.AND P5, PT, R60, RZ, PT ;  /* 0x000000ff3c00720c */ /* 0x000fe40003fa5270 */
[----:B------:R-:W-:Y:S02]  /*14240*/  FSEL R51, R51, -INF , !P2 ;  /* 0xff80000033337808 */ /* 0x000fe40005000000 */
[----:B------:R-:W-:-:S02]  /*14250*/  ISETP.NE.AND P2, PT, R86, RZ, PT ;  /* 0x000000ff5600720c */ /* 0x000fc40003f45270 */
[C---:B------:R-:W-:Y:S02]  /*14260*/  ISETP.GT.AND P3, PT, R14.reuse, 0x58, !P3 ;  /* 0x000000580e00780c */ /* 0x040fe40005f64270 */
[----:B------:R-:W-:Y:S02]  /*14270*/  ISETP.GT.AND P2, PT, R14, 0x38, !P2 ;  /* 0x000000380e00780c */ /* 0x000fe40005744270 */
[----:B0-----:R-:W-:Y:S02]  /*14280*/  FMNMX.FTZ R3, R2, R3, !PT ;  /* 0x0000000302037209 */ /* 0x001fe40007810000 */
[----:B------:R-:W-:Y:S02]  /*14290*/  ISETP.LT.OR P2, PT, R6, 0x39, P2 ;  /* 0x000000390600780c */ /* 0x000fe40001741670 */
[----:B------:R-:W-:Y:S01]  /*142a0*/  FMNMX.FTZ R2, R26, R87, !PT ;  /* 0x000000571a027209 */ /* 0x000fe20007810000 */
[----:B------:R-:W0:Y:S01]  /*142b0*/  SHFL.BFLY PT, R4, R3, 0x1, 0x1f ;  /* 0x0c201f0003047f89 */ /* 0x000e2200000e0000 */
        /* <DEDUP_REMOVED lines=28> */
[----:B0-----:R-:W-:Y:S02]  /*14480*/  FMNMX.FTZ R4, R3, R4, !PT ;  /* 0x0000000403047209 */ /* 0x001fe40007810000 */
[----:B------:R-:W-:Y:S02]  /*14490*/  FMNMX.FTZ R2, R51, R2, !PT ;  /* 0x0000000233027209 */ /* 0x000fe40007810000 */
[----:B------:R-:W-:Y:S01]  /*144a0*/  ISETP.LT.OR P2, PT, R6, 0x4a, P2 ;  /* 0x0000004a0600780c */ /* 0x000fe20001741670 */
[----:B------:R-:W-:Y:S01]  /*144b0*/  FMUL.FTZ R20, R4, R0 ;  /* 0x0000000004147220 */ /* 0x000fe20000410000 */
[----:B------:R-:W-:-:S02]  /*144c0*/  FMNMX.FTZ R2, R47, R2, !PT ;  /* 0x000000022f027209 */ /* 0x000fc40007810000 */
[----:B------:R-:W-:Y:S02]  /*144d0*/  FSEL R63, R63, -INF , !P2 ;  /* 0xff8000003f3f7808 */ /* 0x000fe40005000000 */
[----:B------:R-:W-:Y:S02]  /*144e0*/  FSETP.NEU.FTZ.AND P2, PT, R4, -INF , PT ;  /* 0xff8000000400780b */ /* 0x000fe40003f5d000 */
[----:B------:R-:W-:Y:S02]  /*144f0*/  ISETP.NE.AND P5, PT, R92, RZ, PT ;  /* 0x000000ff5c00720c */ /* 0x000fe40003fa5270 */
[----:B------:R-:W-:Y:S02]  /*14500*/  FMNMX.FTZ R2, R55, R2, !PT ;  /* 0x0000000237027209 */ /* 0x000fe40007810000 */
[----:B------:R-:W-:Y:S02]  /*14510*/  FSEL R20, R20, RZ, P2 ;  /* 0x000000ff14147208 */ /* 0x000fe40001000000 */
[----:B------:R-:W-:-:S02]  /*14520*/  ISETP.GT.AND P2, PT, R14, 0x50, !P5 ;  /* 0x000000500e00780c */ /* 0x000fc40006f44270 */
[----:B------:R-:W-:Y:S01]  /*14530*/  FMNMX.FTZ R2, R91, R2, !PT ;  /* 0x000000025b027209 */ /* 0x000fe20007810000 */
[-CC-:B------:R-:W-:Y:S01]  /*14540*/  FFMA.FTZ R186, R33, R0.reuse, -R20.reuse ;  /* 0x0000000021ba7223 */ /* 0x180fe20000010814 */
[----:B------:R-:W-:Y:S01]  /*14550*/  ISETP.LT.OR P2, PT, R6, 0x51, P2 ;  /* 0x000000510600780c */ /* 0x000fe20001741670 */
[-CC-:B------:R-:W-:Y:S01]  /*14560*/  FFMA.FTZ R33, R37, R0.reuse, -R20.reuse ;  /* 0x0000000025217223 */ /* 0x180fe20000010814 */
[----:B------:R-:W-:Y:S01]  /*14570*/  ISETP.NE.AND P6, PT, R28, RZ, PT ;  /* 0x000000ff1c00720c */ /* 0x000fe20003fc5270 */
[--C-:B------:R-:W-:Y:S01]  /*14580*/  FFMA.FTZ R188, R24, R0, -R20.reuse ;  /* 0x0000000018bc7223 */ /* 0x100fe20000010814 */
[----:B------:R-:W-:Y:S01]  /*14590*/  FMNMX.FTZ R2, R59, R2, !PT ;  /* 0x000000023b027209 */ /* 0x000fe20007810000 */
[-CC-:B------:R-:W-:Y:S01]  /*145a0*/  FFMA.FTZ R99, R99, R0.reuse, -R20.reuse ;  /* 0x0000000063637223 */ /* 0x180fe20000010814 */
[----:B------:R-:W-:Y:S01]  /*145b0*/  FSEL R101, R66, -INF , !P2 ;  /* 0xff80000042657808 */ /* 0x000fe20005000000 */
[--C-:B------:R-:W-:Y:S01]  /*145c0*/  FFMA.FTZ R190, R97, R0, -R20.reuse ;  /* 0x0000000061be7223 */ /* 0x100fe20000010814 */
[----:B------:R-:W-:Y:S01]  /*145d0*/  ISETP.GT.AND P2, PT, R14, 0x51, !P6 ;  /* 0x000000510e00780c */ /* 0x000fe20007744270 */
[----:B------:R-:W-:Y:S01]  /*145e0*/  MUFU.EX2 R188, R188 ;  /* 0x000000bc00bc7308 */ /* 0x000fe20000000800 */
[----:B------:R-:W-:Y:S01]  /*145f0*/  FMNMX.FTZ R2, R93, R2, !PT ;  /* 0x000000025d027209 */ /* 0x000fe20007810000 */
[-CC-:B------:R-:W-:Y:S01]  /*14600*/  FFMA.FTZ R95, R95, R0.reuse, -R20.reuse ;  /* 0x000000005f5f7223 */ /* 0x180fe20000010814 */
[----:B------:R-:W-:Y:S01]  /*14610*/  ISETP.NE.AND P5, PT, R32, RZ, PT ;  /* 0x000000ff2000720c */ /* 0x000fe20003fa5270 */
[-CC-:B------:R-:W-:Y:S01]  /*14620*/  FFMA.FTZ R184, R89, R0.reuse, -R20.reuse ;  /* 0x0000000059b87223 */ /* 0x180fe20000010814 */
[----:B------:R-:W-:Y:S01]  /*14630*/  ISETP.LT.OR P2, PT, R6, 0x52, P2 ;  /* 0x000000520600780c */ /* 0x000fe20001741670 */
[--C-:B------:R-:W-:Y:S01]  /*14640*/  FFMA.FTZ R73, R73, R0, -R20.reuse ;  /* 0x0000000049497223 */ /* 0x100fe20000010814 */
[----:B------:R-:W-:Y:S01]  /*14650*/  FMNMX.FTZ R2, R63, R2, !PT ;  /* 0x000000023f027209 */ /* 0x000fe20007810000 */
[----:B------:R-:W0:Y:S01]  /*14660*/  MUFU.EX2 R99, R99 ;  /* 0x0000006300637308 */ /* 0x000e220000000800 */
[----:B------:R-:W-:Y:S01]  /*14670*/  ISETP.GT.AND P4, PT, R14, 0x59, !P5 ;  /* 0x000000590e00780c */ /* 0x000fe20006f84270 */
[-CC-:B------:R-:W-:Y:S01]  /*14680*/  FFMA.FTZ R180, R29, R0.reuse, -R20.reuse ;  /* 0x000000001db47223 */ /* 0x180fe20000010814 */
[C---:B------:R-:W-:Y:S01]  /*14690*/  ISETP.LT.OR P3, PT, R6.reuse, 0x59, P3 ;  /* 0x000000590600780c */ /* 0x040fe20001f61670 */
[-CC-:B------:R-:W-:Y:S01]  /*146a0*/  FFMA.FTZ R182, R7, R0.reuse, -R20.reuse ;  /* 0x0000000007b67223 */ /* 0x180fe20000010814 */
[----:B------:R-:W-:Y:S01]  /*146b0*/  FSEL R67, R67, -INF , !P2 ;  /* 0xff80000043437808 */ /* 0x000fe20005000000 */
[--C-:B------:R-:W-:Y:S01]  /*146c0*/  FFMA.FTZ R176, R21, R0, -R20.reuse ;  /* 0x0000000015b07223 */ /* 0x100fe20000010814 */
[----:B------:R-:W-:Y:S01]  /*146d0*/  FMNMX.FTZ R2, R101, R2, !PT ;  /* 0x0000000265027209 */ /* 0x000fe20007810000 */
[----:B------:R-:W1:Y:S01]  /*146e0*/  MUFU.EX2 R190, R190 ;  /* 0x000000be00be7308 */ /* 0x000e620000000800 */
[----:B------:R-:W-:Y:S01]  /*146f0*/  ISETP.LT.OR P4, PT, R6, 0x5a, P4 ;  /* 0x0000005a0600780c */ /* 0x000fe20002781670 */
[-CC-:B------:R-:W-:Y:S01]  /*14700*/  FFMA.FTZ R178, R9, R0.reuse, -R20.reuse ;  /* 0x0000000009b27223 */ /* 0x180fe20000010814 */
[----:B------:R-:W-:Y:S01]  /*14710*/  FSEL R37, R70, -INF , !P3 ;  /* 0xff80000046257808 */ /* 0x000fe20005800000 */
[--C-:B------:R-:W-:Y:S01]  /*14720*/  FFMA.FTZ R172, R15, R0, -R20.reuse ;  /* 0x000000000fac7223 */ /* 0x100fe20000010814 */
[----:B------:R-:W-:Y:S01]  /*14730*/  FMNMX.FTZ R2, R67, R2, !PT ;  /* 0x0000000243027209 */ /* 0x000fe20007810000 */
[--C-:B------:R-:W-:Y:S01]  /*14740*/  FFMA.FTZ R174, R25, R0, -R20.reuse ;  /* 0x0000000019ae7223 */ /* 0x100fe20000010814 */
[----:B------:R-:W-:Y:S01]  /*14750*/  FSEL R71, R71, -INF , !P4 ;  /* 0xff80000047477808 */ /* 0x000fe20006000000 */
[----:B------:R-:W2:Y:S01]  /*14760*/  MUFU.EX2 R95, R95 ;  /* 0x0000005f005f7308 */ /* 0x000ea20000000800 */
[----:B------:R-:W-:Y:S01]  /*14770*/  FMNMX.FTZ R2, R37, R2, !PT ;  /* 0x0000000225027209 */ /* 0x000fe20007810000 */
[-CC-:B------:R-:W-:Y:S01]  /*14780*/  FFMA.FTZ R168, R11, R0.reuse, -R20.reuse ;  /* 0x000000000ba87223 */ /* 0x180fe20000010814 */
[-CC-:B------:R-:W-:Y:S01]  /*14790*/  FFMA.FTZ R170, R5, R0.reuse, -R20.reuse ;  /* 0x0000000005aa7223 */ /* 0x180fe20000010814 */
[--C-:B------:R-:W-:Y:S01]  /*147a0*/  FFMA.FTZ R29, R41, R0, -R20.reuse ;  /* 0x00000000291d7223 */ /* 0x100fe20000010814 */
[----:B------:R-:W-:Y:S01]  /*147b0*/  FMNMX.FTZ R2, R71, R2, !PT ;  /* 0x0000000247027209 */ /* 0x000fe20007810000 */
[-CC-:B------:R-:W-:Y:S01]  /*147c0*/  FFMA.FTZ R7, R45, R0.reuse, -R20.reuse ;  /* 0x000000002d077223 */ /* 0x180fe20000010814 */
[-CC-:B------:R-:W-:Y:S01]  /*147d0*/  FFMA.FTZ R21, R49, R0.reuse, -R20.reuse ;  /* 0x0000000031157223 */ /* 0x180fe20000010814 */
[----:B------:R-:W3:Y:S01]  /*147e0*/  MUFU.EX2 R184, R184 ;  /* 0x000000b800b87308 */ /* 0x000ee20000000800 */
[-CC-:B------:R-:W-:Y:S01]  /*147f0*/  FFMA.FTZ R9, R53, R0.reuse, -R20.reuse ;  /* 0x0000000035097223 */ /* 0x180fe20000010814 */
[----:B------:R-:W4:Y:S01]  /*14800*/  SHFL.BFLY PT, R3, R2, 0x2, 0x1f ;  /* 0x0c401f0002037f89 */ /* 0x000f2200000e0000 */
[-CC-:B------:R-:W-:Y:S01]  /*14810*/  FFMA.FTZ R15, R57, R0.reuse, -R20.reuse ;  /* 0x00000000390f7223 */ /* 0x180fe20000010814 */
[-CC-:B------:R-:W-:Y:S01]  /*14820*/  FFMA.FTZ R25, R61, R0.reuse, -R20.reuse ;  /* 0x000000003d197223 */ /* 0x180fe20000010814 */
[-CC-:B------:R-:W-:Y:S01]  /*14830*/  FFMA.FTZ R11, R65, R0.reuse, -R20.reuse ;  /* 0x00000000410b7223 */ /* 0x180fe20000010814 */
[----:B------:R-:W-:Y:S01]  /*14840*/  FFMA.FTZ R5, R69, R0, -R20 ;  /* 0x0000000045057223 */ /* 0x000fe20000010814 */
[----:B------:R-:W-:Y:S01]  /*14850*/  ISETP.NE.AND P5, PT, R94, 0x1, PT ;  /* 0x000000015e00780c */ /* 0x000fe20003fa5270 */
[----:B------:R-:W5:Y:S08]  /*14860*/  MUFU.EX2 R73, R73 ;  /* 0x0000004900497308 */ /* 0x000f700000000800 */
[----:B------:R-:W5:Y:S04]  /*14870*/  MUFU.EX2 R186, R186 ;  /* 0x000000ba00ba7308 */ /* 0x000f680000000800 */
[----:B------:R-:W5:Y:S04]  /*14880*/  @P5 LDC R40, c[0x0][0x450] ;  /* 0x00011400ff285b82 */ /* 0x000f680000000800 */
[----:B------:R-:W5:Y:S01]  /*14890*/  MUFU.EX2 R33, R33 ;  /* 0x0000002100217308 */ /* 0x000f620000000800 */
[----:B----4-:R-:W-:-:S05]  /*148a0*/  FMNMX.FTZ R6, R2, R3, !PT ;  /* 0x0000000302067209 */ /* 0x010fca0007810000 */
[----:B------:R-:W4:Y:S02]  /*148b0*/  SHFL.BFLY PT, R3, R6, 0x1, 0x1f ;  /* 0x0c201f0006037f89 */ /* 0x000f2400000e0000 */
[----:B------:R-:W-:Y:S08]  /*148c0*/  MUFU.EX2 R180, R180 ;  /* 0x000000b400b47308 */ /* 0x000ff00000000800 */
[----:B------:R-:W-:Y:S08]  /*148d0*/  MUFU.EX2 R29, R29 ;  /* 0x0000001d001d7308 */ /* 0x000ff00000000800 */
[----:B------:R-:W-:Y:S01]  /*148e0*/  MUFU.EX2 R182, R182 ;  /* 0x000000b600b67308 */ /* 0x000fe20000000800 */
[----:B----4-:R-:W-:-:S07]  /*148f0*/  FMNMX.FTZ R3, R6, R3, !PT ;  /* 0x0000000306037209 */ /* 0x010fce0007810000 */
[----:B------:R-:W-:Y:S01]  /*14900*/  MUFU.EX2 R7, R7 ;  /* 0x0000000700077308 */ /* 0x000fe20000000800 */
[C---:B------:R-:W-:Y:S01]  /*14910*/  FSETP.NEU.FTZ.AND P2, PT, R3.reuse, -INF , PT ;  /* 0xff8000000300780b */ /* 0x040fe20003f5d000 */
[----:B------:R-:W-:-:S06]  /*14920*/  FMUL.FTZ R2, R3, R0 ;  /* 0x0000000003027220 */ /* 0x000fcc0000410000 */
[----:B------:R-:W-:Y:S01]  /*14930*/  MUFU.EX2 R176, R176 ;  /* 0x000000b000b07308 */ /* 0x000fe20000000800 */
[----:B------:R-:W-:-:S05]  /*14940*/  FSEL R6, R2, RZ, P2 ;  /* 0x000000ff02067208 */ /* 0x000fca0001000000 */
        /* <DEDUP_REMOVED lines=8> */
[----:B-1----:R-:W-:Y:S01]  /*149d0*/  FADD.FTZ R32, R190, R27 ;  /* 0x0000001bbe207221 */ /* 0x002fe20000010000 */
[-CC-:B------:R-:W-:Y:S01]  /*149e0*/  FFMA.FTZ R187, R75, R0.reuse, -R6.reuse ;  /* 0x000000004bbb7223 */ /* 0x180fe20000010806 */
[-CC-:B------:R-:W-:Y:S01]  /*149f0*/  FFMA.FTZ R24, R81, R0.reuse, -R6.reuse ;  /* 0x0000000051187223 */ /* 0x180fe20000010806 */
[-C--:B------:R-:W-:Y:S01]  /*14a00*/  FFMA.FTZ R181, R35, R0.reuse, -R6 ;  /* 0x0000000023b57223 */ /* 0x080fe20000010806 */
[----:B--2---:R-:W-:Y:S01]  /*14a10*/  FADD.FTZ R27, R95, R32 ;  /* 0x000000205f1b7221 */ /* 0x004fe20000010000 */
[-CC-:B------:R-:W-:Y:S01]  /*14a20*/  FFMA.FTZ R26, R79, R0.reuse, -R6.reuse ;  /* 0x000000004f1a7223 */ /* 0x180fe20000010806 */
[----:B------:R-:W0:Y:S01]  /*14a30*/  MUFU.EX2 R2, R2 ;  /* 0x0000000200027308 */ /* 0x000e220000000800 */
[-CC-:B------:R-:W-:Y:S01]  /*14a40*/  FFMA.FTZ R183, R39, R0.reuse, -R6.reuse ;  /* 0x0000000027b77223 */ /* 0x180fe20000010806 */
[----:B---3--:R-:W-:Y:S01]  /*14a50*/  FADD.FTZ R34, R184, R27 ;  /* 0x0000001bb8227221 */ /* 0x008fe20000010000 */
[-CC-:B------:R-:W-:Y:S01]  /*14a60*/  FFMA.FTZ R28, R77, R0.reuse, -R6.reuse ;  /* 0x000000004d1c7223 */ /* 0x180fe20000010806 */
[-CC-:B------:R-:W-:Y:S01]  /*14a70*/  FFMA.FTZ R177, R43, R0.reuse, -R6.reuse ;  /* 0x000000002bb17223 */ /* 0x180fe20000010806 */
[-C--:B------:R-:W-:Y:S01]  /*14a80*/  FFMA.FTZ R30, R51, R0.reuse, -R6 ;  /* 0x00000000331e7223 */ /* 0x080fe20000010806 */
[----:B-----5:R-:W-:Y:S01]  /*14a90*/  FADD.FTZ R31, R73, R34 ;  /* 0x00000022491f7221 */ /* 0x020fe20000010000 */
[----:B------:R-:W1:Y:S01]  /*14aa0*/  @P5 LDC R39, c[0x0][0x44c] ;  /* 0x00011300ff275b82 */ /* 0x000e620000000800 */
[----:B------:R-:W2:Y:S01]  /*14ab0*/  MUFU.EX2 R191, R191 ;  /* 0x000000bf00bf7308 */ /* 0x000ea20000000800 */
[-CC-:B------:R-:W-:Y:S01]  /*14ac0*/  FFMA.FTZ R47, R47, R0.reuse, -R6.reuse ;  /* 0x000000002f2f7223 */ /* 0x180fe20000010806 */
[----:B------:R-:W-:Y:S01]  /*14ad0*/  FADD.FTZ R36, R186, R31 ;  /* 0x0000001fba247221 */ /* 0x000fe20000010000 */
[-CC-:B------:R-:W-:Y:S01]  /*14ae0*/  FFMA.FTZ R55, R55, R0.reuse, -R6.reuse ;  /* 0x0000000037377223 */ /* 0x180fe20000010806 */
[-CC-:B------:R-:W-:Y:S01]  /*14af0*/  FFMA.FTZ R91, R91, R0.reuse, -R6.reuse ;  /* 0x000000005b5b7223 */ /* 0x180fe20000010806 */
[-C--:B------:R-:W-:Y:S01]  /*14b00*/  FFMA.FTZ R59, R59, R0.reuse, -R6 ;  /* 0x000000003b3b7223 */ /* 0x080fe20000010806 */
[----:B------:R-:W-:Y:S01]  /*14b10*/  FADD.FTZ R31, R33, R36 ;  /* 0x00000024211f7221 */ /* 0x000fe20000010000 */
[-C--:B------:R-:W-:Y:S01]  /*14b20*/  FFMA.FTZ R93, R93, R0.reuse, -R6 ;  /* 0x000000005d5d7223 */ /* 0x080fe20000010806 */
[----:B------:R-:W3:Y:S01]  /*14b30*/  MUFU.EX2 R14, R14 ;  /* 0x0000000e000e7308 */ /* 0x000ee20000000800 */
[----:B0-----:R-:W-:Y:S01]  /*14b40*/  FADD.FTZ R32, R189, R2 ;  /* 0x00000002bd207221 */ /* 0x001fe20000010000 */
[----:B------:R-:W-:Y:S01]  /*14b50*/  FADD.FTZ R36, R180, R31 ;  /* 0x0000001fb4247221 */ /* 0x000fe20000010000 */
[-CC-:B------:R-:W-:Y:S01]  /*14b60*/  FFMA.FTZ R63, R63, R0.reuse, -R6.reuse ;  /* 0x000000003f3f7223 */ /* 0x180fe20000010806 */
[-CC-:B------:R-:W-:Y:S01]  /*14b70*/  FFMA.FTZ R101, R101, R0.reuse, -R6.reuse ;  /* 0x0000000065657223 */ /* 0x180fe20000010806 */
[-C--:B------:R-:W-:Y:S01]  /*14b80*/  FFMA.FTZ R67, R67, R0.reuse, -R6 ;  /* 0x0000000043437223 */ /* 0x080fe20000010806 */
[----:B------:R-:W-:Y:S01]  /*14b90*/  FADD.FTZ R31, R29, R36 ;  /* 0x000000241d1f7221 */ /* 0x000fe20000010000 */
[-C--:B------:R-:W-:Y:S01]  /*14ba0*/  FFMA.FTZ R37, R37, R0.reuse, -R6 ;  /* 0x0000000025257223 */ /* 0x080fe20000010806 */
[----:B------:R-:W0:Y:S01]  /*14bb0*/  MUFU.EX2 R185, R185 ;  /* 0x000000b900b97308 */ /* 0x000e220000000800 */
[----:B--2---:R-:W-:Y:S01]  /*14bc0*/  FADD.FTZ R27, R191, R32 ;  /* 0x00000020bf1b7221 */ /* 0x004fe20000010000 */
[----:B------:R-:W-:Y:S01]  /*14bd0*/  FADD.FTZ R38, R182, R31 ;  /* 0x0000001fb6267221 */ /* 0x000fe20000010000 */
[----:B------:R-:W-:Y:S01]  /*14be0*/  FFMA.FTZ R71, R71, R0, -R6 ;  /* 0x0000000047477223 */ /* 0x000fe20000010806 */
[----:B------:R-:W-:Y:S01]  /*14bf0*/  IMAD.MOV.U32 R35, RZ, RZ, R212 ;  /* 0x000000ffff237224 */ /* 0x000fe200078e00d4 */
[C---:B------:R-:W-:Y:S01]  /*14c00*/  F2FP.F16.F32.PACK_AB R182, R7.reuse, R182 ;  /* 0x000000b607b6723e */ /* 0x040fe200000000ff */
[----:B------:R-:W-:Y:S01]  /*14c10*/  FADD.FTZ R31, R7, R38 ;  /* 0x00000026071f7221 */ /* 0x000fe20000010000 */
[----:B-1----:R-:W-:Y:S01]  /*14c20*/  @P5 IMAD.HI.U32 R39, R212, R39, RZ ;  /* 0x00000027d4275227 */ /* 0x002fe200078e00ff */
[----:B------:R-:W1:Y:S03]  /*14c30*/  MUFU.EX2 R20, R20 ;  /* 0x0000001400147308 */ /* 0x000e660000000800 */
[----:B---3--:R-:W-:Y:S01]  /*14c40*/  FADD.FTZ R34, R14, R27 ;  /* 0x0000001b0e227221 */ /* 0x008fe20000010000 */
[----:B------:R-:W-:Y:S01]  /*14c50*/  FADD.FTZ R38, R176, R31 ;  /* 0x0000001fb0267221 */ /* 0x000fe20000010000 */
[----:B------:R-:W-:-:S02]  /*14c60*/  F2FP.F16.F32.PACK_AB R189, R2, R189 ;  /* 0x000000bd02bd723e */ /* 0x000fc400000000ff */
[----:B------:R-:W-:Y:S02]  /*14c70*/  @P5 SHF.R.U32.HI R35, RZ, R40, R39 ;  /* 0x00000028ff235219 */ /* 0x000fe40000011627 */
[----:B------:R-:W-:Y:S01]  /*14c80*/  ISETP.GE.AND P5, PT, R13, 0x1, PT ;  /* 0x000000010d00780c */ /* 0x000fe20003fa6270 */
[----:B------:R-:W2:Y:S01]  /*14c90*/  MUFU.EX2 R187, R187 ;  /* 0x000000bb00bb7308 */ /* 0x000ea20000000800 */
[----:B0-----:R-:W-:Y:S01]  /*14ca0*/  FADD.FTZ R27, R185, R34 ;  /* 0x00000022b91b7221 */ /* 0x001fe20000010000 */
[----:B------:R-:W-:Y:S01]  /*14cb0*/  IMAD.IADD R35, R150, 0x1, R35 ;  /* 0x0000000196237824 */ /* 0x000fe200078e0223 */
[----:B------:R-:W-:Y:S02]  /*14cc0*/  F2FP.F16.F32.PACK_AB R188, R99, R188 ;  /* 0x000000bc63bc723e */ /* 0x000fe400000000ff */
[----:B------:R-:W-:Y:S01]  /*14cd0*/  F2FP.F16.F32.PACK_AB R190, R95, R190 ;  /* 0x000000be5fbe723e */ /* 0x000fe200000000ff */
[----:B------:R-:W-:Y:S01]  /*14ce0*/  IMAD.IADD R12, R35, 0x1, R12 ;  /* 0x00000001230c7824 */ /* 0x000fe200078e020c */
[----:B------:R-:W-:Y:S01]  /*14cf0*/  F2FP.F16.F32.PACK_AB R184, R73, R184 ;  /* 0x000000b849b8723e */ /* 0x000fe200000000ff */
[----:B------:R-:W0:Y:S01]  /*14d00*/  MUFU.EX2 R24, R24 ;  /* 0x0000001800187308 */ /* 0x000e220000000800 */
[----:B-1----:R-:W-:Y:S01]  /*14d10*/  FADD.FTZ R34, R20, R27 ;  /* 0x0000001b14227221 */ /* 0x002fe20000010000 */
[----:B------:R-:W-:-:S02]  /*14d20*/  F2FP.F16.F32.PACK_AB R186, R33, R186 ;  /* 0x000000ba21ba723e */ /* 0x000fc400000000ff */
[----:B------:R-:W-:Y:S02]  /*14d30*/  F2FP.F16.F32.PACK_AB R180, R29, R180 ;  /* 0x000000b41db4723e */ /* 0x000fe400000000ff */
[----:B------:R-:W-:Y:S02]  /*14d40*/  F2FP.F16.F32.PACK_AB R191, R14, R191 ;  /* 0x000000bf0ebf723e */ /* 0x000fe400000000ff */
[----:B------:R-:W1:Y:S01]  /*14d50*/  MUFU.EX2 R181, R181 ;  /* 0x000000b500b57308 */ /* 0x000e620000000800 */
[----:B--2---:R-:W-:Y:S01]  /*14d60*/  FADD.FTZ R27, R187, R34 ;  /* 0x00000022bb1b7221 */ /* 0x004fe20000010000 */
[----:B------:R-:W-:-:S06]  /*14d70*/  F2FP.F16.F32.PACK_AB R185, R20, R185 ;  /* 0x000000b914b9723e */ /* 0x000fcc00000000ff */
        /* <DEDUP_REMOVED lines=58> */
[----:B------:R-:W-:-:S05]  /*15120*/  VIADD R7, R72, 0xfffffffe ;  /* 0xfffffffe48077836 */ /* 0x000fca0000000000 */
        /* <DEDUP_REMOVED lines=12> */
[C---:B------:R-:W-:Y:S01]  /*151f0*/  ISETP.GT.AND P2, PT, R35.reuse, RZ, PT ;  /* 0x000000ff2300720c */ /* 0x040fe20003f44270 */
[----:B------:R-:W-:Y:S01]  /*15200*/  BSSY B0, `(.L_x_4886) ;  /* 0x000000e000007945 */ /* 0x000fe20003800000 */
[----:B------:R-:W-:-:S11]  /*15210*/  VIADD R2, R35, 0xffffffff ;  /* 0xffffffff23027836 */ /* 0x000fd60000000000 */
[----:B------:R-:W-:Y:S05]  /*15220*/  @P2 BRA `(.L_x_4887) ;  /* 0x00000000001c2947 */ /* 0x000fea0003800000 */
[----:B------:R-:W-:Y:S02]  /*15230*/  ISETP.NE.AND P2, PT, R13, 0x1, PT ;  /* 0x000000010d00780c */ /* 0x000fe40003f45270 */
[----:B------:R-:W-:-:S11]  /*15240*/  IADD3 R9, -R35, RZ, RZ ;  /* 0x000000ff23097210 */ /* 0x000fd60007ffe1ff */
[----:B------:R-:W0:Y:S02]  /*15250*/  @P2 LDC.64 R14, c[0x0][0x9e8] ;  /* 0x00027a00ff0e2b82 */ /* 0x000e240000000a00 */
[----:B0-----:R-:W-:-:S05]  /*15260*/  @P2 IMAD.HI.U32 R2, R9, R14, RZ ;  /* 0x0000000e09022227 */ /* 0x001fca00078e00ff */
[----:B------:R-:W-:-:S04]  /*15270*/  @P2 SHF.R.U32.HI R9, RZ, R15, R2 ;  /* 0x0000000fff092219 */ /* 0x000fc80000011602 */
[----:B------:R-:W-:Y:S01]  /*15280*/  LOP3.LUT R2, RZ, R9, RZ, 0x33, !PT ;  /* 0x00000009ff027212 */ /* 0x000fe200078e33ff */
[----:B------:R-:W-:Y:S06]  /*15290*/  BRA `(.L_x_4888) ;  /* 0x0000000000107947 */ /* 0x000fec0003800000 */
.L_x_4887:
[----:B------:R-:W-:-:S13]  /*152a0*/  ISETP.NE.AND P2, PT, R13, 0x1, PT ;  /* 0x000000010d00780c */ /* 0x000fda0003f45270 */
[----:B------:R-:W0:Y:S02]  /*152b0*/  @P2 LDC.64 R14, c[0x0][0x9e8] ;  /* 0x00027a00ff0e2b82 */ /* 0x000e240000000a00 */
[----:B0-----:R-:W-:-:S05]  /*152c0*/  @P2 IMAD.HI.U32 R14, R2, R14, RZ ;  /* 0x0000000e020e2227 */ /* 0x001fca00078e00ff */
[----:B------:R-:W-:-:S07]  /*152d0*/  @P2 SHF.R.U32.HI R2, RZ, R15, R14 ;  /* 0x0000000fff022219 */ /* 0x000fce000001160e */
.L_x_4888:
[----:B------:R-:W-:Y:S05]  /*152e0*/  BSYNC B0 ;  /* 0x0000000000007941 */ /* 0x000fea0003800000 */
.L_x_4886:
[----:B------:R-:W-:-:S05]  /*152f0*/  IMAD R13, R2, R13, R13 ;  /* 0x0000000d020d7224 */ /* 0x000fca00078e020d */
[----:B------:R-:W-:-:S07]  /*15300*/  VIMNMX R12, R12, R13, PT ;  /* 0x0000000d0c0c7248 */ /* 0x000fce0003fe0100 */
.L_x_4885:
[----:B------:R-:W-:Y:S01]  /*15310*/  IMAD.HI R12, R12, 0x2aaaaaab, RZ ;  /* 0x2aaaaaab0c0c7827 */ /* 0x000fe200078e02ff */
[----:B------:R-:W-:Y:S01]  /*15320*/  ULDC UR59, c[0x0][0x9e4] ;  /* 0x00027900003b7ab9 */ /* 0x000fe20000000800 */
[----:B------:R-:W-:Y:S01]  /*15330*/  ULDC UR58, c[0x0][0x9e4] ;  /* 0x00027900003a7ab9 */ /* 0x000fe20000000800 */
[----:B------:R-:W-:Y:S01]  /*15340*/  BSSY B0, `(.L_x_4889) ;  /* 0x000037f000007945 */ /* 0x000fe20003800000 */
[----:B------:R-:W-:Y:S01]  /*15350*/  IMAD.MOV.U32 R2, RZ, RZ, 0x3f800000 ;  /* 0x3f800000ff027424 */ /* 0x000fe200078e00ff */
[----:B------:R-:W-:Y:S02]  /*15360*/  SHF.R.U32.HI R9, RZ, 0x1f, R12 ;  /* 0x0000001fff097819 */ /* 0x000fe4000001160c */
[----:B------:R-:W-:Y:S02]  /*15370*/  CS2R R118, SRZ ;  /* 0x0000000000767805 */ /* 0x000fe4000001ff00 */
[----:B------:R-:W-:Y:S02]  /*15380*/  CS2R R116, SRZ ;  /* 0x0000000000747805 */ /* 0x000fe4000001ff00 */
[----:B------:R-:W-:-:S02]  /*15390*/  CS2R R114, SRZ ;  /* 0x0000000000727805 */ /* 0x000fc4000001ff00 */
[----:B------:R-:W-:Y:S01]  /*153a0*/  LEA.HI.SX32 R14, R12, R9, 0x1c ;  /* 0x000000090c0e7211 */ /* 0x000fe200078fe2ff */
[----:B------:R-:W-:Y:S01]  /*153b0*/  IMAD.MOV.U32 R9, RZ, RZ, 0x3f800000 ;  /* 0x3f800000ff097424 */ /* 0x000fe200078e00ff */
[----:B------:R-:W-:Y:S02]  /*153c0*/  CS2R R112, SRZ ;  /* 0x0000000000707805 */ /* 0x000fe4000001ff00 */
[----:B------:R-:W-:Y:S02]  /*153d0*/  CS2R R110, SRZ ;  /* 0x00000000006e7805 */ /* 0x000fe4000001ff00 */
[----:B------:R-:W-:Y:S02]  /*153e0*/  VIMNMX R14, R213, R14, !PT ;  /* 0x0000000ed50e7248 */ /* 0x000fe40007fe0100 */
[----:B------:R-:W-:Y:S02]  /*153f0*/  CS2R R108, SRZ ;  /* 0x00000000006c7805 */ /* 0x000fe4000001ff00 */
[----:B------:R-:W-:-:S02]  /*15400*/  CS2R R106, SRZ ;  /* 0x00000000006a7805 */ /* 0x000fc4000001ff00 */
[----:B------:R-:W-:Y:S02]  /*15410*/  CS2R R104, SRZ ;  /* 0x0000000000687805 */ /* 0x000fe4000001ff00 */
[----:B------:R-:W-:Y:S02]  /*15420*/  ISETP.GE.AND P2, PT, R7, R14, PT ;  /* 0x0000000e0700720c */ /* 0x000fe40003f46270 */
        /* <DEDUP_REMOVED lines=41> */
[----:B------:R-:W-:Y:S01]  /*156c0*/  BSSY B1, `(.L_x_4891) ;  /* 0x0000342000017945 */ /* 0x000fe20003800000 */
[----:B------:R-:W-:Y:S02]  /*156d0*/  IMAD.MOV.U32 R2, RZ, RZ, 0x3f800000 ;  /* 0x3f800000ff027424 */ /* 0x000fe400078e00ff */
[----:B------:R-:W-:-:S07]  /*156e0*/  IMAD.MOV.U32 R119, RZ, RZ, RZ ;  /* 0x000000ffff777224 */ /* 0x000fce00078e00ff */
.L_x_4910:
[----:B------:R-:W-:-:S05]  /*156f0*/  VIADD R15, R19, 0x1 ;  /* 0x00000001130f7836 */ /* 0x000fca0000000000 */
[----:B------:R-:W-:-:S04]  /*15700*/  ISETP.NE.AND P2, PT, R15, 0x2, PT ;  /* 0x000000020f00780c */ /* 0x000fc80003f45270 */
[----:B------:R-:W-:Y:S02]  /*15710*/  SEL R11, RZ, 0x1, P2 ;  /* 0x00000001ff0b7807 */ /* 0x000fe40001000000 */
[----:B------:R-:W-:Y:S02]  /*15720*/  SEL R15, R15, RZ, P2 ;  /* 0x000000ff0f0f7207 */ /* 0x000fe40001000000 */
[----:B------:R-:W-:Y:S01]  /*15730*/  LOP3.LUT R20, R194, R11, RZ, 0x3c, !PT ;  /* 0x0000000bc2147212 */ /* 0x000fe200078e3cff */
[----:B------:R-:W-:Y:S06]  /*15740*/  @!P0 BRA `(.L_x_4892) ;  /* 0x0000000000048947 */ /* 0x000fec0003800000 */
[----:B------:R-:W-:Y:S01]  /*15750*/  BPT.TRAP 0x1 ;  /* 0x000000040000795c */ /* 0x000fe20000300000 */
.L_x_4892:
[----:B------:R-:W-:Y:S01]  /*15760*/  IMAD R0, R15, 0x8, R16 ;  /* 0x000000080f007824 */ /* 0x000fe200078e0210 */
[----:B------:R-:W-:-:S04]  /*15770*/  SHF.L.U32 R11, R20, 0x1f, RZ ;  /* 0x0000001f140b7819 */ /* 0x000fc800000006ff */
[----:B------:R0:W1:Y:S01]  /*15780*/  SYNCS.PHASECHK.TRANS64.TRYWAIT P2, [R0+URZ+0x30830], R11 ;  /* 0x0308300b000075a7 */ /* 0x000062000804017f */
[----:B------:R-:W-:Y:S05]  /*15790*/  @!P0 BRA `(.L_x_4893) ;  /* 0x0000000000048947 */ /* 0x000fea0003800000 */
[----:B------:R-:W-:Y:S01]  /*157a0*/  BPT.TRAP 0x1 ;  /* 0x000000040000795c */ /* 0x000fe20000300000 */
.L_x_4893:
[----:B------:R-:W-:Y:S01]  /*157b0*/  IMAD R124, R15, 0x900, R8 ;  /* 0x000009000f7c7824 */ /* 0x000fe200078e0208 */
[----:B------:R-:W-:Y:S03]  /*157c0*/  BSSY B2, `(.L_x_4894) ;  /* 0x0000006000027945 */ /* 0x000fe60003800000 */
[C---:B------:R-:W-:Y:S02]  /*157d0*/  VIADD R12, R124.reuse, 0x2 ;  /* 0x000000027c0c7836 */ /* 0x040fe40000000000 */
[----:B------:R-:W-:Y:S01]  /*157e0*/  VIADD R21, R124, 0x4 ;  /* 0x000000047c157836 */ /* 0x000fe20000000000 */
[----:B-1----:R-:W-:Y:S06]  /*157f0*/  @P2 BRA `(.L_x_4895) ;  /* 0x0000000000082947 */ /* 0x002fec0003800000 */
[----:B------:R-:W1:Y:S02]  /*15800*/  SYNCS.PHASECHK.TRANS64.TRYWAIT P2, [R0+URZ+0x30830], R11 ;  /* 0x0308300b000075a7 */ /* 0x000e64000804017f */
[----:B-1----:R-:W-:Y:S05]  /*15810*/  @!P2 BRA `(.L_x_4896) ;  /* 0x000001780030a947 */ /* 0x002fea0003800000 */
.L_x_4895:
[----:B------:R-:W-:Y:S05]  /*15820*/  BSYNC B2 ;  /* 0x0000000000027941 */ /* 0x000fea0003800000 */
.L_x_4894:
[----:B------:R-:W-:Y:S01]  /*15830*/  IMAD.MOV.U32 R10, RZ, RZ, R124 ;  /* 0x000000ffff0a7224 */ /* 0x000fe200078e007c */
[----:B------:R2:W-:Y:S04]  /*15840*/  STL.64 [R1+0x90], R16 ;  /* 0x0000901001007387 */ /* 0x0005e80000100a00 */
[----:B------:R-:W-:Y:S01]  /*15850*/  R2UR UR54, R10 ;  /* 0x000000000a3672ca */ /* 0x000fe200000e0000 */
[----:B------:R-:W-:-:S05]  /*15860*/  IMAD.MOV.U32 R10, RZ, RZ, R21 ;  /* 0x000000ffff0a7224 */ /* 0x000fca00078e0015 */
[----:B------:R-:W-:Y:S01]  /*15870*/  R2UR UR34, R10 ;  /* 0x000000000a2272ca */ /* 0x000fe200000e0000 */
[----:B------:R-:W-:Y:S01]  /*15880*/  VIADD R10, R124, 0x302 ;  /* 0x000003027c0a7836 */ /* 0x000fe20000000000 */
[----:B--2---:R-:W2:Y:S01]  /*15890*/  LDL.64 R16, [R1+0x28] ;  /* 0x0000280001107983 */ /* 0x004ea20000100a00 */
[----:B01----:R-:W-:-:S03]  /*158a0*/  IMAD.MOV.U32 R11, RZ, RZ, 0x40000040 ;  /* 0x40000040ff0b7424 */ /* 0x003fc600078e00ff */
[----:B------:R-:W-:Y:S01]  /*158b0*/  R2UR UR22, R10 ;  /* 0x000000000a1672ca */ /* 0x000fe200000e0000 */
[----:B------:R-:W-:Y:S01]  /*158c0*/  VIADD R10, R124, 0x306 ;  /* 0x000003067c0a7836 */ /* 0x000fe20000000000 */
[----:B------:R0:W-:Y:S01]  /*158d0*/  STL.64 [R1+0x88], R14 ;  /* 0x0000880e01007387 */ /* 0x0001e20000100a00 */
[C---:B------:R-:W-:Y:S02]  /*158e0*/  R2UR UR55, R11.reuse ;  /* 0x000000000b3772ca */ /* 0x040fe400000e0000 */
[C---:B------:R-:W-:Y:S02]  /*158f0*/  R2UR UR35, R11.reuse ;  /* 0x000000000b2372ca */ /* 0x040fe400000e0000 */
[C---:B------:R-:W-:Y:S02]  /*15900*/  R2UR UR23, R11.reuse ;  /* 0x000000000b1772ca */ /* 0x040fe400000e0000 */
[----:B------:R-:W-:Y:S02]  /*15910*/  R2UR UR14, R10 ;  /* 0x000000000a0e72ca */ /* 0x000fe400000e0000 */
[----:B------:R-:W-:Y:S01]  /*15920*/  R2UR UR15, R11 ;  /* 0x000000000b0f72ca */ /* 0x000fe200000e0000 */
[----:B0-----:R-:W3:Y:S04]  /*15930*/  LDL.64 R14, [R1+0x20] ;  /* 0x00002000010e7983 */ /* 0x001ee80000100a00 */
[----:B------:R0:W-:Y:S04]  /*15940*/  STL.64 [R1+0x80], R6 ;  /* 0x0000800601007387 */ /* 0x0001e80000100a00 */
[----:B0-----:R-:W4:Y:S04]  /*15950*/  LDL.64 R6, [R1+0x18] ;  /* 0x0000180001067983 */ /* 0x001f280000100a00 */
[----:B------:R0:W-:Y:S04]  /*15960*/  STL.64 [R1+0x78], R4 ;  /* 0x0000780401007387 */ /* 0x0001e80000100a00 */
[----:B------:R-:W2:Y:S01]  /*15970*/  LDL.64 R10, [R1+0x30] ;  /* 0x00003000010a7983 */ /* 0x000ea20000100a00 */
[----:B------:R-:W-:Y:S01]  /*15980*/  VIADD R120, R124, 0x6 ;  /* 0x000000067c787836 */ /* 0x000fe20000000000 */
[----:B------:R-:W-:Y:S01]  /*15990*/  R2UR UR50, R12 ;  /* 0x000000000c3272ca */ /* 0x000fe200000e0000 */
[----:B------:R-:W-:-:S03]  /*159a0*/  VIADD R12, R124, 0x300 ;  /* 0x000003007c0c7836 */ /* 0x000fc60000000000 */
[----:B------:R-:W-:Y:S01]  /*159b0*/  R2UR UR30, R120 ;  /* 0x00000000781e72ca */ /* 0x000fe200000e0000 */
[----:B------:R-:W-:Y:S01]  /*159c0*/  VIADD R120, R124, 0x304 ;  /* 0x000003047c787836 */ /* 0x000fe20000000000 */
[----:B------:R-:W-:Y:S01]  /*159d0*/  R2UR UR26, R12 ;  /* 0x000000000c1a72ca */ /* 0x000fe200000e0000 */
[C---:B------:R-:W-:Y:S01]  /*159e0*/  VIADD R12, R124.reuse, 0x600 ;  /* 0x000006007c0c7836 */ /* 0x040fe20000000000 */
[----:B------:R-:W-:Y:S01]  /*159f0*/  MOV R121, 0x40000040 ;  /* 0x4000004000797802 */ /* 0x000fe20000000f00 */
[----:B------:R-:W-:Y:S01]  /*15a00*/  VIADD R122, R124, 0x604 ;  /* 0x000006047c7a7836 */ /* 0x000fe20000000000 */
[----:B------:R-:W-:Y:S01]  /*15a10*/  R2UR UR18, R120 ;  /* 0x00000000781272ca */ /* 0x000fe200000e0000 */
[C---:B------:R-:W-:Y:S01]  /*15a20*/  VIADD R120, R124.reuse, 0x602 ;  /* 0x000006027c787836 */ /* 0x040fe20000000000 */
[----:B0-----:R-:W4:Y:S01]  /*15a30*/  LDL.64 R4, [R1+0x10] ;  /* 0x0000100001047983 */ /* 0x001f220000100a00 */
[----:B------:R-:W-:Y:S01]  /*15a40*/  VIADD R124, R124, 0x606 ;  /* 0x000006067c7c7836 */ /* 0x000fe20000000000 */
[C---:B------:R-:W-:Y:S01]  /*15a50*/  R2UR UR31, R121.reuse ;  /* 0x00000000791f72ca */ /* 0x040fe200000e0000 */
[----:B------:R-:W-:Y:S01]  /*15a60*/  IMAD.MOV.U32 R123, RZ, RZ, 0x40000040 ;  /* 0x40000040ff7b7424 */ /* 0x000fe200078e00ff */
[C---:B------:R-:W-:Y:S01]  /*15a70*/  R2UR UR19, R121.reuse ;  /* 0x00000000791372ca */ /* 0x040fe200000e0000 */
[----:B------:R-:W-:Y:S01]  /*15a80*/  IMAD.MOV.U32 R125, RZ, RZ, 0x40000040 ;  /* 0x40000040ff7d7424 */ /* 0x000fe200078e00ff */
[----:B------:R-:W-:Y:S01]  /*15a90*/  R2UR UR6, R120 ;  /* 0x00000000780672ca */ /* 0x000fe200000e0000 */
[----:B------:R-:W-:Y:S01]  /*15aa0*/  IMAD.MOV.U32 R13, RZ, RZ, 0x40000040 ;  /* 0x40000040ff0d7424 */ /* 0x000fe200078e00ff */
        /* <DEDUP_REMOVED lines=15> */
[-C--:B------:R-:W-:Y:S01]  /*15ba0*/  FMUL.FTZ R37, R37, R9.reuse ;  /* 0x0000000925257220 */ /* 0x080fe20000410000 */
[----:B------:R-:W-:Y:S01]  /*15bb0*/  HGMMA.64x96x16.F32 R120, gdesc[UR52], RZ, !UPT, gsb0 ;  /* 0x01600000347879f0 */ /* 0x000fe2000c0008ff */
        /* <DEDUP_REMOVED lines=90> */
[----:B------:R-:W-:Y:S03]  /*16160*/  HGMMA.64x96x16.F32 R120, gdesc[UR48], R120, gsb0 ;  /* 0x01600000307879f0 */ /* 0x000fe60008000878 */
[----:B------:R-:W-:Y:S02]  /*16170*/  WARPGROUP.DEPBAR.LE gsb0, 0x0 ;  /* 0x00008000000079c5 */ /* 0x000fe40000010000 */
[----:B------:R-:W-:Y:S01]  /*16180*/  WARPGROUP.ARRIVE ;  /* 0x00000000000079c5 */ /* 0x000fe20000000000 */
[----:B--2---:R-:W-:Y:S02]  /*16190*/  R2UR UR32, R10 ;  /* 0x000000000a2072ca */ /* 0x004fe400000e0000 */
[----:B------:R-:W-:Y:S02]  /*161a0*/  R2UR UR33, R11 ;  /* 0x000000000b2172ca */ /* 0x000fe400000e0000 */
[----:B------:R-:W-:Y:S01]  /*161b0*/  R2UR UR28, R16 ;  /* 0x00000000101c72ca */ /* 0x000fe200000e0000 */
[----:B------:R-:W2:Y:S10]  /*161c0*/  LDL.64 R10, [R1] ;  /* 0x00000000010a7983 */ /* 0x000eb40000100a00 */
[----:B------:R-:W-:Y:S01]  /*161d0*/  HGMMA.64x96x16.F32 R120, gdesc[UR32], R120, gsb0 ;  /* 0x01600000207879f0 */ /* 0x000fe20008000878 */
[----:B------:R-:W-:-:S02]  /*161e0*/  R2UR UR29, R17 ;  /* 0x00000000111d72ca */ /* 0x000fc400000e0000 */
[----:B------:R-:W-:Y:S02]  /*161f0*/  R2UR UR10, R12 ;  /* 0x000000000c0a72ca */ /* 0x000fe400000e0000 */
[----:B------:R-:W-:Y:S02]  /*16200*/  R2UR UR11, R13 ;  /* 0x000000000d0b72ca */ /* 0x000fe400000e0000 */
[----:B------:R-:W2:Y:S01]  /*16210*/  LDL.64 R12, [R1+0x8] ;  /* 0x00000800010c7983 */ /* 0x000ea20000100a00 */
[----:B---3--:R-:W-:Y:S02]  /*16220*/  R2UR UR24, R14 ;  /* 0x000000000e1872ca */ /* 0x008fe400000e0000 */
[----:B------:R-:W-:Y:S01]  /*16230*/  R2UR UR25, R15 ;  /* 0x000000000f1972ca */ /* 0x000fe200000e0000 */
[----:B------:R0:W5:Y:S01]  /*16240*/  LDL.LU.64 R16, [R1+0x90] ;  /* 0x0000900001107983 */ /* 0x0001620000300a00 */
[----:B----4-:R-:W-:Y:S02]  /*16250*/  R2UR UR20, R6 ;  /* 0x00000000061472ca */ /* 0x010fe400000e0000 */
[----:B------:R-:W-:Y:S01]  /*16260*/  R2UR UR21, R7 ;  /* 0x00000000071572ca */ /* 0x000fe200000e0000 */
[----:B------:R0:W5:Y:S01]  /*16270*/  LDL.LU.64 R14, [R1+0x88] ;  /* 0x00008800010e7983 */ /* 0x0001620000300a00 */
[----:B------:R-:W-:-:S02]  /*16280*/  R2UR UR16, R4 ;  /* 0x00000000041072ca */ /* 0x000fc400000e0000 */
[----:B------:R-:W-:Y:S01]  /*16290*/  R2UR UR17, R5 ;  /* 0x00000000051172ca */ /* 0x000fe200000e0000 */
[----:B------:R0:W5:Y:S01]  /*162a0*/  LDL.LU.64 R6, [R1+0x80] ;  /* 0x0000800001067983 */ /* 0x0001620000300a00 */
[----:B------:R-:W-:Y:S01]  /*162b0*/  UMOV UR4, UR56 ;  /* 0x0000003800047c82 */ /* 0x000fe20008000000 */
[----:B------:R-:W-:Y:S02]  /*162c0*/  UMOV UR5, UR57 ;  /* 0x0000003900057c82 */ /* 0x000fe40008000000 */
[----:B------:R0:W5:Y:S01]  /*162d0*/  LDL.LU.64 R4, [R1+0x78] ;  /* 0x0000780001047983 */ /* 0x0001620000300a00 */
        /* <DEDUP_REMOVED lines=9> */
[----:B--2---:R-:W-:Y:S02]  /*16370*/  R2UR UR12, R12 ;  /* 0x000000000c0c72ca */ /* 0x004fe400000e0000 */
[----:B------:R-:W-:Y:S01]  /*16380*/  R2UR UR13, R13 ;  /* 0x000000000d0d72ca */ /* 0x000fe200000e0000 */
[----:B------:R-:W-:Y:S02]  /*16390*/  WARPGROUP.DEPBAR.LE gsb0, 0x0 ;  /* 0x00008000000079c5 */ /* 0x000fe40000010000 */
[----:B------:R-:W-:-:S06]  /*163a0*/  WARPGROUP.ARRIVE ;  /* 0x00000000000079c5 */ /* 0x000fcc0000000000 */
[----:B------:R-:W-:Y:S01]  /*163b0*/  HGMMA.64x96x16.F32 R120, gdesc[UR16], R120, gsb0 ;  /* 0x01600000107879f0 */ /* 0x000fe20008000878 */
[----:B------:R-:W-:Y:S02]  /*163c0*/  R2UR UR8, R10 ;  /* 0x000000000a0872ca */ /* 0x000fe400000e0000 */
[----:B------:R-:W-:Y:S01]  /*163d0*/  R2UR UR9, R11 ;  /* 0x000000000b0972ca */ /* 0x000fe200000e0000 */
        /* <DEDUP_REMOVED lines=16> */
[----:B0-----:R-:W-:Y:S05]  /*164e0*/  @!P0 BRA `(.L_x_4897) ;  /* 0x0000000000048947 */ /* 0x001fea0003800000 */
[----:B------:R-:W-:Y:S01]  /*164f0*/  BPT.TRAP 0x1 ;  /* 0x000000040000795c */ /* 0x000fe20000300000 */
.L_x_4897:
[----:B------:R-:W-:Y:S01]  /*16500*/  SHF.L.U32 R9, R194, 0x1f, RZ ;  /* 0x0000001fc2097819 */ /* 0x000fe200000006ff */
[----:B-----5:R-:W-:-:S04]  /*16510*/  IMAD R2, R19, 0x8, R16 ;  /* 0x0000000813027824 */ /* 0x020fc800078e0210 */
[----:B------:R0:W1:Y:S01]  /*16520*/  SYNCS.PHASECHK.TRANS64.TRYWAIT P2, [R2+URZ+0x30850], R9 ;  /* 0x03085009020075a7 */ /* 0x000062000804017f */
[----:B------:R-:W-:Y:S05]  /*16530*/  @!P0 BRA `(.L_x_4898) ;  /* 0x0000000000048947 */ /* 0x000fea0003800000 */
[----:B------:R-:W-:Y:S01]  /*16540*/  BPT.TRAP 0x1 ;  /* 0x000000040000795c */ /* 0x000fe20000300000 */
.L_x_4898:
[----:B------:R-:W-:Y:S04]  /*16550*/  BSSY B2, `(.L_x_4899) ;  /* 0x0000004000027945 */ /* 0x000fe80003800000 */
[----:B-1----:R-:W-:Y:S05]  /*16560*/  @P2 BRA `(.L_x_4900) ;  /* 0x0000000000082947 */ /* 0x002fea0003800000 */
[----:B------:R-:W1:Y:S02]  /*16570*/  SYNCS.PHASECHK.TRANS64.TRYWAIT P2, [R2+URZ+0x30850], R9 ;  /* 0x03085009020075a7 */ /* 0x000e64000804017f */
[----:B-1----:R-:W-:Y:S05]  /*16580*/  @!P2 BRA `(.L_x_4901) ;  /* 0x0000016800e8a947 */ /* 0x002fea0003800000 */
.L_x_4900:
[----:B------:R-:W-:Y:S05]  /*16590*/  BSYNC B2 ;  /* 0x0000000000027941 */ /* 0x000fea0003800000 */
.L_x_4899:
[----:B01----:R-:W-:Y:S01]  /*165a0*/  VIADD R9, R16, 0x400 ;  /* 0x0000040010097836 */ /* 0x003fe20000000000 */
[----:B------:R-:W-:Y:S01]  /*165b0*/  WARPGROUP.ARRIVE ;  /* 0x00000000000079c5 */ /* 0x000fe20000000000 */
[----:B------:R-:W-:Y:S01]  /*165c0*/  IMAD.MOV.U32 R11, RZ, RZ, 0x40000040 ;  /* 0x40000040ff0b7424 */ /* 0x000fe200078e00ff */
[----:B------:R-:W0:Y:S01]  /*165d0*/  LDC R21, c[0x0][0x448] ;  /* 0x00011200ff157b82 */ /* 0x000e220000000800 */
[----:B------:R-:W-:Y:S01]  /*165e0*/  IMAD.MOV.U32 R13, RZ, RZ, 0x40000040 ;  /* 0x40000040ff0d7424 */ /* 0x000fe200078e00ff */
[----:B------:R-:W-:Y:S01]  /*165f0*/  SHF.R.U32.HI R9, RZ, 0x4, R9 ;  /* 0x00000004ff097819 */ /* 0x000fe20000011609 */
[----:B------:R-:W-:Y:S01]  /*16600*/  @!P1 VIADD R0, R0, 0x30840 ;  /* 0x0003084000009836 */ /* 0x000fe20000000000 */
[----:B------:R-:W-:Y:S01]  /*16610*/  R2UR UR7, R11 ;  /* 0x000000000b0772ca */ /* 0x000fe200000e0000 */
[----:B------:R-:W-:Y:S01]  /*16620*/  IMAD.MOV.U32 R11, RZ, RZ, 0x40000040 ;  /* 0x40000040ff0b7424 */ /* 0x000fe200078e00ff */
[----:B------:R-:W-:Y:S01]  /*16630*/  LOP3.LUT R9, R9, 0x3fff, RZ, 0xc0, !PT ;  /* 0x00003fff09097812 */ /* 0x000fe200078ec0ff */
[----:B------:R-:W-:Y:S01]  /*16640*/  ULDC UR5, c[0x0][0x9dc] ;  /* 0x0002770000057ab9 */ /* 0x000fe20000000800 */
[----:B------:R-:W-:Y:S01]  /*16650*/  LOP3.LUT P2, RZ, R18, 0x100000, RZ, 0xc0, !PT ;  /* 0x0010000012ff7812 */ /* 0x000fe2000784c0ff */
[----:B------:R-:W-:Y:S01]  /*16660*/  ULDC UR4, c[0x0][0x9e0] ;  /* 0x0002780000047ab9 */ /* 0x000fe20000000800 */
[----:B------:R-:W-:-:S02]  /*16670*/  LOP3.LUT R9, R9, 0x3000000, RZ, 0xfc, !PT ;  /* 0x0300000009097812 */ /* 0x000fc400078efcff */
[----:B------:R-:W-:-:S03]  /*16680*/  @!P1 PRMT R0, RZ, 0x654, R0 ;  /* 0x00000654ff009816 */ /* 0x000fc60000000000 */
[----:B------:R-:W-:Y:S02]  /*16690*/  IMAD R10, R19, 0x900, R9 ;  /* 0x00000900130a7824 */ /* 0x000fe400078e0209 */
[----:B------:R-:W-:Y:S02]  /*166a0*/  IMAD.IADD R9, R214, 0x1, R212 ;  /* 0x00000001d6097824 */ /* 0x000fe400078e02d4 */
[C---:B------:R-:W-:Y:S01]  /*166b0*/  VIADD R12, R10.reuse, 0x80 ;  /* 0x000000800a0c7836 */ /* 0x040fe20000000000 */
[----:B------:R-:W-:Y:S02]  /*166c0*/  R2UR UR6, R10 ;  /* 0x000000000a0672ca */ /* 0x000fe400000e0000 */
[----:B0-----:R-:W-:-:S11]  /*166d0*/  ISETP.NE.AND P3, PT, R21, 0x1, PT ;  /* 0x000000011500780c */ /* 0x001fd60003f65270 */
        /* <DEDUP_REMOVED lines=25> */
[----:B------:R-:W-:Y:S02]  /*16870*/  WARPGROUP.DEPBAR.LE gsb0, 0x0 ;  /* 0x00008000000079c5 */ /* 0x000fe40000010000 */
[----:B------:R-:W-:-:S14]  /*16880*/  WARPGROUP.ARRIVE ;  /* 0x00000000000079c5 */ /* 0x000fdc0000000000 */
[----:B------:R-:W-:Y:S01]  /*16890*/  HGMMA.64x192x16.F32 R24, R172, gdesc[UR4].tnspB, R24, gsb0 ;  /* 0x42e00004ac187df0 */ /* 0x000fe20008000818 */
[----:B------:R-:W-:Y:S02]  /*168a0*/  R2UR UR6, R10 ;  /* 0x000000000a0672ca */ /* 0x000fe400000e0000 */
[----:B------:R-:W-:Y:S01]  /*168b0*/  R2UR UR7, R11 ;  /* 0x000000000b0772ca */ /* 0x000fe200000e0000 */
[----:B------:R-:W0:Y:S08]  /*168c0*/  @P3 LDC R10, c[0x0][0x450] ;  /* 0x00011400ff0a3b82 */ /* 0x000e300000000800 */
[----:B------:R-:W1:Y:S02]  /*168d0*/  @P3 LDC R11, c[0x0][0x44c] ;  /* 0x00011300ff0b3b82 */ /* 0x000e640000000800 */
[----:B-1----:R-:W-:-:S05]  /*168e0*/  @P3 IMAD.HI.U32 R11, R9, R11, RZ ;  /* 0x0000000b090b3227 */ /* 0x002fca00078e00ff */
[----:B0-----:R-:W-:Y:S01]  /*168f0*/  @P3 SHF.R.U32.HI R9, RZ, R10, R11 ;  /* 0x0000000aff093219 */ /* 0x001fe2000001160b */
[----:B------:R-:W-:Y:S01]  /*16900*/  IMAD.U32 R10, RZ, RZ, UR5 ;  /* 0x00000005ff0a7e24 */ /* 0x000fe2000f8e00ff */
[----:B------:R-:W-:Y:S02]  /*16910*/  WARPGROUP.DEPBAR.LE gsb0, 0x0 ;  /* 0x00008000000079c5 */ /* 0x000fe40000010000 */
[----:B------:R-:W-:-:S06]  /*16920*/  WARPGROUP.ARRIVE ;  /* 0x00000000000079c5 */ /* 0x000fcc0000000000 */
[----:B------:R-:W-:Y:S03]  /*16930*/  HGMMA.64x192x16.F32 R24, R168, gdesc[UR4].tnspB, R24, gsb0 ;  /* 0x42e00004a8187df0 */ /* 0x000fe60008000818 */
[----:B------:R-:W-:Y:S02]  /*16940*/  WARPGROUP.DEPBAR.LE gsb0, 0x0 ;  /* 0x00008000000079c5 */ /* 0x000fe40000010000 */
[----:B------:R-:W0:Y:S01]  /*16950*/  SHFL.IDX PT, R170, R9, RZ, 0x1c1f ;  /* 0x001c1fff09aa7589 */ /* 0x000e2200000e0000 */
[----:B------:R-:W-:Y:S01]  /*16960*/  IMAD R169, R7, -0x60, RZ ;  /* 0xffffffa007a97824 */ /* 0x000fe200078e02ff */
[----:B------:R1:W-:Y:S04]  /*16970*/  @!P1 SYNCS.ARRIVE.TRANS64.RED.A1T0 RZ, [R0+URZ], RZ ;  /* 0x000000ff00ff99a7 */ /* 0x0003e8000810043f */
[----:B------:R-:W-:-:S04]  /*16980*/  IADD3 R21, -R200, 0x1, R169 ;  /* 0x00000001c8157810 */ /* 0x000fc80007ffe1a9 */
[----:B------:R-:W-:Y:S02]  /*16990*/  IADD3 R21, -R196, R21, R197 ;  /* 0x00000015c4157210 */ /* 0x000fe40007ffe1c5 */
[----:B-1----:R-:W-:-:S03]  /*169a0*/  LOP3.LUT R0, RZ, R10, RZ, 0x33, !PT ;  /* 0x0000000aff007212 */ /* 0x002fc600078e33ff */
[----:B------:R-:W-:Y:S02]  /*169b0*/  VIADD R168, R21, UR4 ;  /* 0x0000000415a87c36 */ /* 0x000fe40008000000 */
[----:B------:R-:W-:Y:S02]  /*169c0*/  IMAD.IADD R21, R0, 0x1, R21 ;  /* 0x0000000100157824 */ /* 0x000fe400078e0215 */
[----:B------:R-:W-:Y:S02]  /*169d0*/  IMAD.IADD R0, R169, 0x1, -R200 ;  /* 0x00000001a9007824 */ /* 0x000fe400078e0ac8 */
[--C-:B0-----:R-:W-:Y:S02]  /*169e0*/  IMAD.IADD R19, R168, 0x1, R170.reuse ;  /* 0x00000001a8137824 */ /* 0x101fe400078e02aa */
[----:B------:R-:W-:Y:S01]  /*169f0*/  IMAD.IADD R11, R21, 0x1, R170 ;  /* 0x00000001150b7824 */ /* 0x000fe200078e02aa */
[----:B------:R-:W-:Y:S06]  /*16a00*/  @!P2 BRA `(.L_x_4902) ;  /* 0x000000000054a947 */ /* 0x000fec0003800000 */
        /* <DEDUP_REMOVED lines=12> */
.L_x_4904:
[----:B------:R-:W-:-:S05]  /*16ad0*/  IMAD.U32 R171, RZ, RZ, UR59 ;  /* 0x0000003bffab7e24 */ /* 0x000fca000f8e00ff */
[----:B------:R-:W-:-:S13]  /*16ae0*/  ISETP.NE.AND P2, PT, R171, 0x1, PT ;  /* 0x00000001ab00780c */ /* 0x000fda0003f45270 */
[----:B------:R-:W0:Y:S02]  /*16af0*/  @P2 LDC.64 R12, c[0x0][0x9e8] ;  /* 0x00027a00ff0c2b82 */ /* 0x000e240000000a00 */
[----:B0-----:R-:W-:-:S05]  /*16b00*/  @P2 IMAD.HI.U32 R12, R170, R12, RZ ;  /* 0x0000000caa0c2227 */ /* 0x001fca00078e00ff */
[----:B------:R-:W-:-:S07]  /*16b10*/  @P2 SHF.R.U32.HI R170, RZ, R13, R12 ;  /* 0x0000000dffaa2219 */ /* 0x000fce000001160c */
.L_x_4905:
[----:B------:R-:W-:Y:S05]  /*16b20*/  BSYNC B2 ;  /* 0x0000000000027941 */ /* 0x000fea0003800000 */
.L_x_4903:
[----:B------:R-:W-:-:S05]  /*16b30*/  IMAD R170, R170, R171, R0 ;  /* 0x000000abaaaa7224 */ /* 0x000fca00078e0200 */
[----:B------:R-:W-:Y:S02]  /*16b40*/  VIMNMX R11, R11, R170, !PT ;  /* 0x000000aa0b0b7248 */ /* 0x000fe40007fe0100 */
[----:B------:R-:W-:-:S07]  /*16b50*/  VIADDMNMX R19, R170, R171, R19, PT ;  /* 0x000000abaa137246 */ /* 0x000fce0003800113 */
.L_x_4902:
[C---:B------:R-:W-:Y:S01]  /*16b60*/  ISETP.GE.AND P2, PT, R169.reuse, 0x2, PT ;  /* 0x00000002a900780c */ /* 0x040fe20003f46270 */
[----:B------:R-:W0:Y:S01]  /*16b70*/  SHFL.IDX PT, R9, R9, 0x1, 0x1c1f ;  /* 0x003c1f0009097f89 */ /* 0x000e2200000e0000 */
[----:B------:R-:W-:Y:S02]  /*16b80*/  ISETP.GE.AND P5, PT, R169, 0xa, PT ;  /* 0x0000000aa900780c */ /* 0x000fe40003fa6270 */
[----:B------:R-:W-:Y:S02]  /*16b90*/  ISETP.GT.AND P3, PT, R11, 0x1, !P2 ;  /* 0x000000010b00780c */ /* 0x000fe40005764270 */
[----:B------:R-:W-:Y:S02]  /*16ba0*/  LOP3.LUT R18, R18, 0xfffffffb, RZ, 0xc0, !PT ;  /* 0xfffffffb12127812 */ /* 0x000fe400078ec0ff */
[----:B------:R-:W-:Y:S02]  /*16bb0*/  ISETP.LT.OR P4, PT, R19, 0x2, P3 ;  /* 0x000000021300780c */ /* 0x000fe40001f81670 */
[----:B------:R-:W-:-:S02]  /*16bc0*/  ISETP.GE.AND P3, PT, R169, 0x9, PT ;  /* 0x00000009a900780c */ /* 0x000fc40003f66270 */
[----:B------:R-:W-:Y:S02]  /*16bd0*/  FSEL R121, R121, -INF , !P4 ;  /* 0xff80000079797808 */ /* 0x000fe40006000000 */
[----:B------:R-:W-:Y:S02]  /*16be0*/  ISETP.GT.AND P4, PT, R11, 0x8, !P3 ;  /* 0x000000080b00780c */ /* 0x000fe40005f84270 */
[----:B------:R-:W-:Y:S02]  /*16bf0*/  @P5 LOP3.LUT R18, R18, 0x4, RZ, 0xfc, !PT ;  /* 0x0000000412125812 */ /* 0x000fe400078efcff */
[----:B------:R-:W-:Y:S02]  /*16c00*/  ISETP.LT.OR P4, PT, R19, 0x9, P4 ;  /* 0x000000091300780c */ /* 0x000fe40002781670 */
[----:B------:R-:W-:Y:S02]  /*16c10*/  LOP3.LUT R18, R18, 0xfffffff7, RZ, 0xc0, !PT ;  /* 0xfffffff712127812 */ /* 0x000fe400078ec0ff */
[----:B------:R-:W-:-:S02]  /*16c20*/  FSEL R124, R124, -INF , !P4 ;  /* 0xff8000007c7c7808 */ /* 0x000fc40006000000 */
[----:B------:R-:W-:Y:S01]  /*16c30*/  ISETP.GT.AND P4, PT, R11, 0x9, !P5 ;  /* 0x000000090b00780c */ /* 0x000fe20006f84270 */
[----:B0-----:R-:W-:Y:S01]  /*16c40*/  IMAD.IADD R21, R21, 0x1, R9 ;  /* 0x0000000115157824 */ /* 0x001fe200078e0209 */
[----:B------:R-:W-:Y:S02]  /*16c50*/  ISETP.GE.AND P5, PT, R169, 0x11, PT ;  /* 0x00000011a900780c */ /* 0x000fe40003fa6270 */
[----:B------:R-:W-:Y:S02]  /*16c60*/  ISETP.LT.OR P4, PT, R19, 0xa, P4 ;  /* 0x0000000a1300780c */ /* 0x000fe40002781670 */
[----:B------:R-:W-:Y:S02]  /*16c70*/  IADD3 R168, R168, R9, RZ ;  /* 0x00000009a8a87210 */ /* 0x000fe40007ffe0ff */
        /* <DEDUP_REMOVED lines=118> */
[----:B------:R-:W-:-:S04]  /*173e0*/  ISETP.GT.AND P6, PT, R11, 0x59, !P6 ;  /* 0x000000590b00780c */ /* 0x000fc800077c4270 */
[----:B------:R-:W-:-:S04]  /*173f0*/  ISETP.LT.OR P6, PT, R19, 0x5a, P6 ;  /* 0x0000005a1300780c */ /* 0x000fc800037c1670 */
[----:B------:R-:W-:Y:S02]  /*17400*/  FSEL R165, R165, -INF , !P6 ;  /* 0xff800000a5a57808 */ /* 0x000fe40007000000 */
[----:B------:R-:W-:-:S13]  /*17410*/  LOP3.LUT P6, RZ, R18, 0x100000, RZ, 0xc0, !PT ;  /* 0x0010000012ff7812 */ /* 0x000fda00078cc0ff */
[----:B------:R-:W-:Y:S05]  /*17420*/  @!P6 BRA `(.L_x_4906) ;  /* 0x000000000054e947 */ /* 0x000fea0003800000 */
        /* <DEDUP_REMOVED lines=12> */
.L_x_4908:
[----:B------:R-:W-:-:S05]  /*174f0*/  IMAD.U32 R11, RZ, RZ, UR59 ;  /* 0x0000003bff0b7e24 */ /* 0x000fca000f8e00ff */
[----:B------:R-:W-:-:S13]  /*17500*/  ISETP.NE.AND P6, PT, R11, 0x1, PT ;  /* 0x000000010b00780c */ /* 0x000fda0003fc5270 */
[----:B------:R-:W0:Y:S02]  /*17510*/  @P6 LDC.64 R12, c[0x0][0x9e8] ;  /* 0x00027a00ff0c6b82 */ /* 0x000e240000000a00 */
[----:B0-----:R-:W-:-:S05]  /*17520*/  @P6 IMAD.HI.U32 R12, R9, R12, RZ ;  /* 0x0000000c090c6227 */ /* 0x001fca00078e00ff */
[----:B------:R-:W-:-:S07]  /*17530*/  @P6 SHF.R.U32.HI R9, RZ, R13, R12 ;  /* 0x0000000dff096219 */ /* 0x000fce000001160c */
.L_x_4909:
[----:B------:R-:W-:Y:S05]  /*17540*/  BSYNC B2 ;  /* 0x0000000000027941 */ /* 0x000fea0003800000 */
.L_x_4907:
[----:B------:R-:W-:-:S05]  /*17550*/  IMAD R0, R9, R11, R0 ;  /* 0x0000000b09007224 */ /* 0x000fca00078e0200 */
[----:B------:R-:W-:Y:S02]  /*17560*/  VIADDMNMX R168, R0, R11, R168, PT ;  /* 0x0000000b00a87246 */ /* 0x000fe400038001a8 */
[----:B------:R-:W-:-:S07]  /*17570*/  VIMNMX R21, R21, R0, !PT ;  /* 0x0000000015157248 */ /* 0x000fce0007fe0100 */
.L_x_4906:
[C---:B------:R-:W-:Y:S01]  /*17580*/  ISETP.GT.AND P2, PT, R21.reuse, 0x1, !P2 ;  /* 0x000000011500780c */ /* 0x040fe20005744270 */
[----:B------:R-:W-:Y:S01]  /*17590*/  ULDC UR4, c[0x0][0x988] ;  /* 0x0002620000047ab9 */ /* 0x000fe20000000800 */
[----:B------:R-:W-:Y:S01]  /*175a0*/  ISETP.GT.AND P3, PT, R21, 0x8, !P3 ;  /* 0x000000081500780c */ /* 0x000fe20005f64270 */
[----:B------:R-:W-:Y:S01]  /*175b0*/  @!P1 VIADD R2, R2, 0x30860 ;  /* 0x0003086002029836 */ /* 0x000fe20000000000 */
[C---:B------:R-:W-:Y:S01]  /*175c0*/  ISETP.LT.OR P2, PT, R168.reuse, 0x2, P2 ;  /* 0x00000002a800780c */ /* 0x040fe20001741670 */
[----:B------:R-:W-:Y:S01]  /*175d0*/  IMAD.MOV.U32 R194, RZ, RZ, R20 ;  /* 0x000000ffffc27224 */ /* 0x000fe200078e0014 */
[----:B------:R-:W-:Y:S02]  /*175e0*/  ISETP.LT.OR P3, PT, R168, 0x9, P3 ;  /* 0x00000009a800780c */ /* 0x000fe40001f61670 */
        /* <DEDUP_REMOVED lines=36> */
[----:B------:R-:W-:Y:S02]  /*17830*/  ISETP.GT.AND P2, PT, R21, 0x20, !P3 ;  /* 0x000000201500780c */ /* 0x000fe40005f44270 */
[----:B------:R-:W-:-:S02]  /*17840*/  LOP3.LUT P3, RZ, R18, 0x20, RZ, 0xc0, !PT ;  /* 0x0000002012ff7812 */ /* 0x000fc4000786c0ff */
[----:B------:R-:W-:Y:S02]  /*17850*/  ISETP.LT.OR P2, PT, R168, 0x21, P2 ;  /* 0x00000021a800780c */ /* 0x000fe40001741670 */
[----:B------:R-:W-:Y:S02]  /*17860*/  FMNMX.FTZ R0, R144, R0, !PT ;  /* 0x0000000090007209 */ /* 0x000fe40007810000 */
[----:B------:R-:W-:Y:S02]  /*17870*/  FSEL R138, R138, -INF , !P2 ;  /* 0xff8000008a8a7808 */ /* 0x000fe40005000000 */
[----:B------:R-:W-:Y:S02]  /*17880*/  ISETP.GT.AND P2, PT, R21, 0x21, !P6 ;  /* 0x000000211500780c */ /* 0x000fe40007744270 */
[----:B------:R-:W-:Y:S02]  /*17890*/  LOP3.LUT P6, RZ, R18, 0x10, RZ, 0xc0, !PT ;  /* 0x0000001012ff7812 */ /* 0x000fe400078cc0ff */
        /* <DEDUP_REMOVED lines=17> */
[----:B------:R-:W-:Y:S02]  /*179b0*/  LOP3.LUT P2, RZ, R18, 0x1000, RZ, 0xc0, !PT ;  /* 0x0000100012ff7812 */ /* 0x000fe4000784c0ff */
[----:B------:R-:W-:-:S02]  /*179c0*/  FMNMX.FTZ R0, R160, R0, !PT ;  /* 0x00000000a0007209 */ /* 0x000fc40007810000 */
[----:B------:R-:W-:Y:S02]  /*179d0*/  ISETP.GT.AND P2, PT, R21, 0x30, !P2 ;  /* 0x000000301500780c */ /* 0x000fe40005744270 */
[----:B------:R-:W-:Y:S02]  /*179e0*/  FMNMX.FTZ R0, R161, R0, !PT ;  /* 0x00000000a1007209 */ /* 0x000fe40007810000 */
[----:B------:R-:W-:Y:S02]  /*179f0*/  ISETP.LT.OR P2, PT, R168, 0x31, P2 ;  /* 0x00000031a800780c */ /* 0x000fe40001741670 */
[----:B------:R-:W-:Y:S02]  /*17a00*/  FMNMX.FTZ R0, R164, R0, !PT ;  /* 0x00000000a4007209 */ /* 0x000fe40007810000 */
[----:B------:R-:W-:Y:S02]  /*17a10*/  FSEL R146, R146, -INF , !P2 ;  /* 0xff80000092927808 */ /* 0x000fe40005000000 */
[----:B------:R-:W-:-:S02]  /*17a20*/  LOP3.LUT P2, RZ, R18, 0x800, RZ, 0xc0, !PT ;  /* 0x0000080012ff7812 */ /* 0x000fc4000784c0ff */
[----:B------:R-:W-:Y:S02]  /*17a30*/  FMNMX.FTZ R0, R165, R0, !PT ;  /* 0x00000000a5007209 */ /* 0x000fe40007810000 */
[C---:B------:R-:W-:Y:S02]  /*17a40*/  ISETP.GT.AND P2, PT, R21.reuse, 0x31, !P2 ;  /* 0x000000311500780c */ /* 0x040fe40005744270 */
[----:B------:R-:W-:Y:S01]  /*17a50*/  ISETP.GT.AND P4, PT, R21, 0x51, !P4 ;  /* 0x000000511500780c */ /* 0x000fe20006784270 */
[----:B------:R-:W0:Y:S01]  /*17a60*/  SHFL.BFLY PT, R9, R0, 0x2, 0x1f ;  /* 0x0c401f0000097f89 */ /* 0x000e2200000e0000 */
[C---:B------:R-:W-:Y:S02]  /*17a70*/  ISETP.LT.OR P2, PT, R168.reuse, 0x32, P2 ;  /* 0x00000032a800780c */ /* 0x040fe40001741670 */
[----:B------:R-:W-:Y:S02]  /*17a80*/  ISETP.LT.OR P4, PT, R168, 0x52, P4 ;  /* 0x00000052a800780c */ /* 0x000fe40002781670 */
[----:B------:R-:W-:-:S02]  /*17a90*/  FSEL R147, R147, -INF , !P2 ;  /* 0xff80000093937808 */ /* 0x000fc40005000000 */
[----:B------:R-:W-:Y:S02]  /*17aa0*/  LOP3.LUT P2, RZ, R18, 0x400, RZ, 0xc0, !PT ;  /* 0x0000040012ff7812 */ /* 0x000fe4000784c0ff */
[C---:B------:R-:W-:Y:S02]  /*17ab0*/  ISETP.GT.AND P5, PT, R21.reuse, 0x58, !P5 ;  /* 0x000000581500780c */ /* 0x040fe40006fa4270 */
[----:B------:R-:W-:Y:S02]  /*17ac0*/  ISETP.GT.AND P2, PT, R21, 0x38, !P2 ;  /* 0x000000381500780c */ /* 0x000fe40005744270 */
[----:B------:R-:W-:Y:S02]  /*17ad0*/  FSEL R163, R163, -INF , !P4 ;  /* 0xff800000a3a37808 */ /* 0x000fe40006000000 */
[C---:B------:R-:W-:Y:S02]  /*17ae0*/  ISETP.LT.OR P2, PT, R168.reuse, 0x39, P2 ;  /* 0x00000039a800780c */ /* 0x040fe40001741670 */
[----:B------:R-:W-:-:S02]  /*17af0*/  ISETP.LT.OR P5, PT, R168, 0x59, P5 ;  /* 0x00000059a800780c */ /* 0x000fc40002fa1670 */
[----:B------:R-:W-:Y:S02]  /*17b00*/  FSEL R150, R150, -INF , !P2 ;  /* 0xff80000096967808 */ /* 0x000fe40005000000 */
[----:B------:R-:W-:Y:S02]  /*17b10*/  LOP3.LUT P2, RZ, R18, 0x200, RZ, 0xc0, !PT ;  /* 0x0000020012ff7812 */ /* 0x000fe4000784c0ff */
[----:B------:R-:W-:Y:S02]  /*17b20*/  FSEL R166, R166, -INF , !P5 ;  /* 0xff800000a6a67808 */ /* 0x000fe40006800000 */
[----:B------:R-:W-:Y:S02]  /*17b30*/  ISETP.GT.AND P2, PT, R21, 0x39, !P2 ;  /* 0x000000391500780c */ /* 0x000fe40005744270 */
[----:B0-----:R-:W-:Y:S01]  /*17b40*/  FMNMX.FTZ R9, R0, R9, !PT ;  /* 0x0000000900097209 */ /* 0x001fe20007810000 */
[----:B------:R-:W-:Y:S01]  /*17b50*/  IMAD.U32 R0, RZ, RZ, UR4 ;  /* 0x00000004ff007e24 */ /* 0x000fe2000f8e00ff */
[----:B------:R-:W-:-:S02]  /*17b60*/  ISETP.LT.OR P2, PT, R168, 0x3a, P2 ;  /* 0x0000003aa800780c */ /* 0x000fc40001741670 */
[----:B------:R-:W-:Y:S01]  /*17b70*/  @!P1 PRMT R2, RZ, 0x654, R2 ;  /* 0x00000654ff029816 */ /* 0x000fe20000000002 */
[----:B------:R-:W0:Y:S01]  /*17b80*/  SHFL.BFLY PT, R11, R9, 0x1, 0x1f ;  /* 0x0c201f00090b7f89 */ /* 0x000e2200000e0000 */
[----:B------:R-:W-:Y:S02]  /*17b90*/  FSEL R151, R151, -INF , !P2 ;  /* 0xff80000097977808 */ /* 0x000fe40005000000 */
[----:B------:R-:W-:Y:S01]  /*17ba0*/  LOP3.LUT P2, RZ, R18, 0x100, RZ, 0xc0, !PT ;  /* 0x0000010012ff7812 */ /* 0x000fe2000784c0ff */
[----:B------:R1:W-:Y:S03]  /*17bb0*/  @!P1 SYNCS.ARRIVE.TRANS64.RED.A1T0 RZ, [R2+URZ], RZ ;  /* 0x000000ff02ff99a7 */ /* 0x0003e6000810043f */
[----:B------:R-:W-:-:S04]  /*17bc0*/  ISETP.GT.AND P2, PT, R21, 0x40, !P2 ;  /* 0x000000401500780c */ /* 0x000fc80005744270 */
[----:B------:R-:W-:-:S04]  /*17bd0*/  ISETP.LT.OR P2, PT, R168, 0x41, P2 ;  /* 0x00000041a800780c */ /* 0x000fc80001741670 */
[----:B------:R-:W-:Y:S02]  /*17be0*/  FSEL R154, R154, -INF , !P2 ;  /* 0xff8000009a9a7808 */ /* 0x000fe40005000000 */
[----:B------:R-:W-:-:S04]  /*17bf0*/  LOP3.LUT P2, RZ, R18, 0x80, RZ, 0xc0, !PT ;  /* 0x0000008012ff7812 */ /* 0x000fc8000784c0ff */
[----:B------:R-:W-:Y:S02]  /*17c00*/  ISETP.GT.AND P2, PT, R21, 0x41, !P2 ;  /* 0x000000411500780c */ /* 0x000fe40005744270 */
[----:B0-----:R-:W-:Y:S02]  /*17c10*/  FMNMX.FTZ R11, R9, R11, !PT ;  /* 0x0000000b090b7209 */ /* 0x001fe40007810000 */
[----:B------:R-:W-:-:S03]  /*17c20*/  ISETP.LT.OR P2, PT, R168, 0x42, P2 ;  /* 0x00000042a800780c */ /* 0x000fc60001741670 */
[----:B------:R-:W-:Y:S01]  /*17c30*/  FMUL.FTZ R9, R11, R0 ;  /* 0x000000000b097220 */ /* 0x000fe20000410000 */
[----:B------:R-:W-:Y:S02]  /*17c40*/  FSEL R155, R155, -INF , !P2 ;  /* 0xff8000009b9b7808 */ /* 0x000fe40005000000 */
[----:B------:R-:W-:-:S04]  /*17c50*/  LOP3.LUT P2, RZ, R18, 0x40, RZ, 0xc0, !PT ;  /* 0x0000004012ff7812 */ /* 0x000fc8000784c0ff */
[----:B------:R-:W-:-:S04]  /*17c60*/  ISETP.GT.AND P2, PT, R21, 0x48, !P2 ;  /* 0x000000481500780c */ /* 0x000fc80005744270 */
[----:B------:R-:W-:-:S04]  /*17c70*/  ISETP.LT.OR P2, PT, R168, 0x49, P2 ;  /* 0x00000049a800780c */ /* 0x000fc80001741670 */
[----:B------:R-:W-:Y:S02]  /*17c80*/  FSEL R158, R158, -INF , !P2 ;  /* 0xff8000009e9e7808 */ /* 0x000fe40005000000 */
[----:B------:R-:W-:Y:S02]  /*17c90*/  ISETP.GT.AND P2, PT, R21, 0x49, !P3 ;  /* 0x000000491500780c */ /* 0x000fe40005f44270 */
[----:B------:R-:W-:Y:S02]  /*17ca0*/  LOP3.LUT P3, RZ, R18, 0x2, RZ, 0xc0, !PT ;  /* 0x0000000212ff7812 */ /* 0x000fe4000786c0ff */
[----:B------:R-:W-:-:S04]  /*17cb0*/  ISETP.LT.OR P2, PT, R168, 0x4a, P2 ;  /* 0x0000004aa800780c */ /* 0x000fc80001741670 */
[----:B------:R-:W-:Y:S02]  /*17cc0*/  FSEL R159, R159, -INF , !P2 ;  /* 0xff8000009f9f7808 */ /* 0x000fe40005000000 */
[----:B------:R-:W-:Y:S02]  /*17cd0*/  ISETP.GT.AND P2, PT, R21, 0x50, !P6 ;  /* 0x000000501500780c */ /* 0x000fe40007744270 */
[----:B------:R-:W-:Y:S02]  /*17ce0*/  LOP3.LUT P6, RZ, R18, 0x1, RZ, 0xc0, !PT ;  /* 0x0000000112ff7812 */ /* 0x000fe400078cc0ff */
[----:B------:R-:W-:-:S04]  /*17cf0*/  ISETP.LT.OR P2, PT, R168, 0x51, P2 ;  /* 0x00000051a800780c */ /* 0x000fc80001741670 */
[----:B------:R-:W-:Y:S02]  /*17d00*/  FSEL R162, R162, -INF , !P2 ;  /* 0xff800000a2a27808 */ /* 0x000fe40005000000 */
[C---:B------:R-:W-:Y:S02]  /*17d10*/  ISETP.GT.AND P2, PT, R21.reuse, RZ, !P3 ;  /* 0x000000ff1500720c */ /* 0x040fe40005f44270 */
[----:B------:R-:W-:Y:S02]  /*17d20*/  ISETP.GT.AND P3, PT, R21, 0x59, !P6 ;  /* 0x000000591500780c */ /* 0x000fe40007764270 */
[C---:B------:R-:W-:Y:S02]  /*17d30*/  ISETP.LT.OR P2, PT, R168.reuse, 0x1, P2 ;  /* 0x00000001a800780c */ /* 0x040fe40001741670 */
[----:B------:R-:W-:Y:S02]  /*17d40*/  ISETP.LT.OR P3, PT, R168, 0x5a, P3 ;  /* 0x0000005aa800780c */ /* 0x000fe40001f61670 */
[----:B------:R-:W-:-:S02]  /*17d50*/  FSEL R122, R122, -INF , !P2 ;  /* 0xff8000007a7a7808 */ /* 0x000fc40005000000 */
[----:B------:R-:W-:Y:S02]  /*17d60*/  FSETP.NEU.FTZ.AND P2, PT, R11, -INF , PT ;  /* 0xff8000000b00780b */ /* 0x000fe40003f5d000 */
[----:B------:R-:W-:Y:S02]  /*17d70*/  FMNMX.FTZ R12, R122, R3, !PT ;  /* 0x000000037a0c7209 */ /* 0x000fe40007810000 */
[----:B------:R-:W-:Y:S02]  /*17d80*/  FSEL R167, R167, -INF , !P3 ;  /* 0xff800000a7a77808 */ /* 0x000fe40005800000 */
[----:B------:R-:W-:Y:S02]  /*17d90*/  FMNMX.FTZ R12, R123, R12, !PT ;  /* 0x0000000c7b0c7209 */ /* 0x000fe40007810000 */
[----:B------:R-:W-:Y:S02]  /*17da0*/  FSEL R9, R9, RZ, P2 ;  /* 0x000000ff09097208 */ /* 0x000fe40001000000 */
[----:B------:R-:W-:-:S03]  /*17db0*/  FMNMX.FTZ R12, R126, R12, !PT ;  /* 0x0000000c7e0c7209 */ /* 0x000fc60007810000 */
[--C-:B------:R-:W-:Y:S01]  /*17dc0*/  FFMA.FTZ R21, R129, R0, -R9.reuse ;  /* 0x0000000081157223 */ /* 0x100fe20000010809 */
[----:B------:R-:W-:Y:S01]  /*17dd0*/  FMNMX.FTZ R12, R127, R12, !PT ;  /* 0x0000000c7f0c7209 */ /* 0x000fe20007810000 */
[-CC-:B------:R-:W-:Y:S01]  /*17de0*/  FFMA.FTZ R180, R136, R0.reuse, -R9.reuse ;  /* 0x0000000088b47223 */ /* 0x180fe20000010809 */
[-CC-:B------:R-:W-:Y:S01]  /*17df0*/  FFMA.FTZ R13, R121, R0.reuse, -R9.reuse ;  /* 0x00000000790d7223 */ /* 0x180fe20000010809 */
        /* <DEDUP_REMOVED lines=24> */
[----:B------:R-:W-:Y:S01]  /*17f80*/  FFMA.FTZ R170, R164, R0, -R9 ;  /* 0x00000000a4aa7223 */ /* 0x000fe20000010809 */
        /* <DEDUP_REMOVED lines=26> */
[-CC-:B------:R-:W-:Y:S01]  /*18130*/  FFMA.FTZ R129, R153, R0.reuse, -R9.reuse ;  /* 0x0000000099817223 */ /* 0x180fe20000010809 */
[----:B------:R-:W-:-:S05]  /*18140*/  FFMA.FTZ R9, R165, R0, -R9 ;  /* 0x00000000a5097223 */ /* 0x000fca0000010809 */
[----:B------:R-:W-:Y:S01]  /*18150*/  MUFU.EX2 R182, R182 ;  /* 0x000000b600b67308 */ /* 0x000fe20000000800 */
[----:B------:R-:W0:Y:S07]  /*18160*/  SHFL.BFLY PT, R136, R12, 0x1, 0x1f ;  /* 0x0c201f000c887f89 */ /* 0x000e2e00000e0000 */
[----:B------:R-:W-:Y:S08]  /*18170*/  MUFU.EX2 R124, R124 ;  /* 0x0000007c007c7308 */ /* 0x000ff00000000800 */
[----:B------:R-:W-:Y:S08]  /*18180*/  MUFU.EX2 R176, R176 ;  /* 0x000000b000b07308 */ /* 0x000ff00000000800 */
[----:B------:R-:W-:Y:S01]  /*18190*/  MUFU.EX2 R125, R125 ;  /* 0x0000007d007d7308 */ /* 0x000fe20000000800 */
[----:B0-----:R-:W-:-:S02]  /*181a0*/  FMNMX.FTZ R12, R12, R136, !PT ;  /* 0x000000880c0c7209 */ /* 0x001fc40007810000 */
[----:B------:R-:W-:Y:S02]  /*181b0*/  FSEL R136, R11, RZ, P2 ;  /* 0x000000ff0b887208 */ /* 0x000fe40001000000 */
[C---:B------:R-:W-:Y:S01]  /*181c0*/  FSETP.NEU.FTZ.AND P2, PT, R12.reuse, -INF , PT ;  /* 0xff8000000c00780b */ /* 0x040fe20003f5d000 */
[-C--:B------:R-:W-:Y:S02]  /*181d0*/  FMUL.FTZ R137, R12, R0.reuse ;  /* 0x000000000c897220 */ /* 0x080fe40000410000 */
[----:B------:R-:W-:Y:S01]  /*181e0*/  MUFU.EX2 R178, R178 ;  /* 0x000000b200b27308 */ /* 0x000fe20000000800 */
[----:B------:R-:W-:Y:S01]  /*181f0*/  FADD.FTZ R136, -R136, R4 ;  /* 0x0000000488887221 */ /* 0x000fe20000010100 */
[----:B-1----:R-:W-:Y:S02]  /*18200*/  FSEL R2, R12, RZ, P2 ;  /* 0x000000ff0c027208 */ /* 0x002fe40001000000 */
[----:B------:R-:W-:Y:S01]  /*18210*/  FSEL R137, R137, RZ, P2 ;  /* 0x000000ff89897208 */ /* 0x000fe20001000000 */
[----:B------:R-:W-:Y:S01]  /*18220*/  FMUL.FTZ R136, R136, R0 ;  /* 0x0000000088887220 */ /* 0x000fe20000410000 */
[----:B------:R-:W-:Y:S01]  /*18230*/  ISETP.GT.AND P2, PT, R7, R14, PT ;  /* 0x0000000e0700720c */ /* 0x000fe20003f44270 */
[----:B------:R-:W-:Y:S01]  /*18240*/  FADD.FTZ R2, -R2, R3 ;  /* 0x0000000302027221 */ /* 0x000fe20000010100 */
[----:B------:R-:W-:Y:S01]  /*18250*/  MUFU.EX2 R4, R9 ;  /* 0x0000000900047308 */ /* 0x000fe20000000800 */
[-CC-:B------:R-:W-:Y:S01]  /*18260*/  FFMA.FTZ R189, R122, R0.reuse, -R137.reuse ;  /* 0x000000007abd7223 */ /* 0x180fe20000010889 */
[-CC-:B------:R-:W-:Y:S01]  /*18270*/  FFMA.FTZ R122, R123, R0.reuse, -R137.reuse ;  /* 0x000000007b7a7223 */ /* 0x180fe20000010889 */
[-C--:B------:R-:W-:Y:S01]  /*18280*/  FMUL.FTZ R2, R2, R0.reuse ;  /* 0x0000000002027220 */ /* 0x080fe20000410000 */
        /* <DEDUP_REMOVED lines=19> */
[--C-:B------:R-:W-:Y:S01]  /*183c0*/  FFMA.FTZ R159, R159, R0, -R137.reuse ;  /* 0x000000009f9f7223 */ /* 0x100fe20000010889 */
[----:B------:R-:W1:Y:S01]  /*183d0*/  MUFU.EX2 R2, R2 ;  /* 0x0000000200027308 */ /* 0x000e620000000800 */
[----:B0-----:R-:W-:Y:S01]  /*183e0*/  FFMA.FTZ R6, R9, R6, R188 ;  /* 0x0000000609067223 */ /* 0x001fe200000100bc */
[-CC-:B------:R-:W-:Y:S01]  /*183f0*/  FFMA.FTZ R162, R162, R0.reuse, -R137.reuse ;  /* 0x00000000a2a27223 */ /* 0x180fe20000010889 */
[-CC-:B------:R-:W-:Y:S01]  /*18400*/  FFMA.FTZ R163, R163, R0.reuse, -R137.reuse ;  /* 0x00000000a3a37223 */ /* 0x180fe20000010889 */
[-CC-:B------:R-:W-:Y:S01]  /*18410*/  FFMA.FTZ R166, R166, R0.reuse, -R137.reuse ;  /* 0x00000000a6a67223 */ /* 0x180fe20000010889 */
[----:B------:R-:W-:Y:S01]  /*18420*/  FADD.FTZ R6, R13, R6 ;  /* 0x000000060d067221 */ /* 0x000fe20000010000 */
[----:B------:R-:W-:Y:S01]  /*18430*/  FFMA.FTZ R137, R167, R0, -R137 ;  /* 0x00000000a7897223 */ /* 0x000fe20000010889 */
[----:B------:R-:W-:Y:S01]  /*18440*/  F2FP.F16.F32.PACK_AB R188, R13, R188 ;  /* 0x000000bc0dbc723e */ /* 0x000fe200000000ff */
[----:B------:R-:W0:Y:S01]  /*18450*/  MUFU.EX2 R122, R122 ;  /* 0x0000007a007a7308 */ /* 0x000e220000000800 */
[----:B------:R-:W-:Y:S01]  /*18460*/  FADD.FTZ R6, R190, R6 ;  /* 0x00000006be067221 */ /* 0x000fe20000010000 */
[----:B------:R-:W-:Y:S01]  /*18470*/  F2FP.F16.F32.PACK_AB R190, R19, R190 ;  /* 0x000000be13be723e */ /* 0x000fe200000000ff */
[----:B------:R-:W-:-:S02]  /*18480*/  VIADD R7, R7, 0xffffffff ;  /* 0xffffffff07077836 */ /* 0x000fc40000000000 */
[----:B------:R-:W-:Y:S01]  /*18490*/  FADD.FTZ R6, R19, R6 ;  /* 0x0000000613067221 */ /* 0x000fe20000010000 */
[----:B------:R-:W-:Y:S02]  /*184a0*/  IMAD.MOV.U32 R19, RZ, RZ, R15 ;  /* 0x000000ffff137224 */ /* 0x000fe400078e000f */
[----:B------:R-:W2:Y:S01]  /*184b0*/  MUFU.EX2 R191, R191 ;  /* 0x000000bf00bf7308 */ /* 0x000ea20000000800 */
[----:B-1----:R-:W-:Y:S01]  /*184c0*/  FFMA.FTZ R5, R2, R5, R189 ;  /* 0x0000000502057223 */ /* 0x002fe200000100bd */
[----:B------:R-:W-:Y:S01]  /*184d0*/  FADD.FTZ R6, R184, R6 ;  /* 0x00000006b8067221 */ /* 0x000fe20000010000 */
[----:B------:R-:W-:-:S03]  /*184e0*/  F2FP.F16.F32.PACK_AB R184, R21, R184 ;  /* 0x000000b815b8723e */ /* 0x000fc600000000ff */
[----:B------:R-:W-:Y:S02]  /*184f0*/  FADD.FTZ R6, R21, R6 ;  /* 0x0000000615067221 */ /* 0x000fe40000010000 */
[----:B------:R-:W1:Y:S01]  /*18500*/  MUFU.EX2 R123, R123 ;  /* 0x0000007b007b7308 */ /* 0x000e620000000800 */
[----:B0-----:R-:W-:Y:S01]  /*18510*/  FADD.FTZ R5, R122, R5 ;  /* 0x000000057a057221 */ /* 0x001fe20000010000 */
[----:B------:R-:W-:Y:S01]  /*18520*/  FADD.FTZ R6, R186, R6 ;  /* 0x00000006ba067221 */ /* 0x000fe20000010000 */
[----:B------:R-:W-:Y:S02]  /*18530*/  F2FP.F16.F32.PACK_AB R186, R120, R186 ;  /* 0x000000ba78ba723e */ /* 0x000fe400000000ff */
[----:B------:R-:W-:Y:S01]  /*18540*/  F2FP.F16.F32.PACK_AB R189, R122, R189 ;  /* 0x000000bd7abd723e */ /* 0x000fe200000000ff */
[----:B------:R-:W-:Y:S02]  /*18550*/  FADD.FTZ R6, R120, R6 ;  /* 0x0000000678067221 */ /* 0x000fe40000010000 */
[----:B------:R-:W0:Y:S01]  /*18560*/  MUFU.EX2 R185, R185 ;  /* 0x000000b900b97308 */ /* 0x000e220000000800 */
[----:B--2---:R-:W-:Y:S01]  /*18570*/  FADD.FTZ R5, R191, R5 ;  /* 0x00000005bf057221 */ /* 0x004fe20000010000 */
[----:B------:R-:W-:Y:S01]  /*18580*/  FADD.FTZ R6, R180, R6 ;  /* 0x00000006b4067221 */ /* 0x000fe20000010000 */
[----:B------:R-:W-:-:S03]  /*18590*/  F2FP.F16.F32.PACK_AB R180, R121, R180 ;  /* 0x000000b479b4723e */ /* 0x000fc600000000ff */
[----:B------:R-:W-:Y:S02]  /*185a0*/  FADD.FTZ R6, R121, R6 ;  /* 0x0000000679067221 */ /* 0x000fe40000010000 */
[----:B------:R-:W2:Y:S01]  /*185b0*/  MUFU.EX2 R126, R126 ;  /* 0x0000007e007e7308 */ /* 0x000ea20000000800 */
[C---:B-1----:R-:W-:Y:S01]  /*185c0*/  FADD.FTZ R5, R123.reuse, R5 ;  /* 0x000000057b057221 */ /* 0x042fe20000010000 */
[----:B------:R-:W-:Y:S01]  /*185d0*/  FADD.FTZ R6, R182, R6 ;  /* 0x00000006b6067221 */ /* 0x000fe20000010000 */
[C---:B------:R-:W-:Y:S02]  /*185e0*/  F2FP.F16.F32.PACK_AB R182, R124.reuse, R182 ;  /* 0x000000b67cb6723e */ /* 0x040fe400000000ff */
[----:B------:R-:W-:Y:S01]  /*185f0*/  F2FP.F16.F32.PACK_AB R191, R123, R191 ;  /* 0x000000bf7bbf723e */ /* 0x000fe200000000ff */
[----:B------:R-:W-:Y:S02]  /*18600*/  FADD.FTZ R6, R124, R6 ;  /* 0x000000067c067221 */ /* 0x000fe40000010000 */
[----:B------:R-:W1:Y:S01]  /*18610*/  MUFU.EX2 R187, R187 ;  /* 0x000000bb00bb7308 */ /* 0x000e620000000800 */
[----:B0-----:R-:W-:Y:S01]  /*18620*/  FADD.FTZ R5, R185, R5 ;  /* 0x00000005b9057221 */ /* 0x001fe20000010000 */
[----:B------:R-:W-:Y:S01]  /*18630*/  FADD.FTZ R6, R176, R6 ;  /* 0x00000006b0067221 */ /* 0x000fe20000010000 */
[----:B------:R-:W-:-:S03]  /*18640*/  F2FP.F16.F32.PACK_AB R176, R125, R176 ;  /* 0x000000b07db0723e */ /* 0x000fc600000000ff */
[----:B------:R-:W-:Y:S02]  /*18650*/  FADD.FTZ R6, R125, R6 ;  /* 0x000000067d067221 */ /* 0x000fe40000010000 */
[----:B------:R-:W0:Y:S01]  /*18660*/  MUFU.EX2 R127, R127 ;  /* 0x0000007f007f7308 */ /* 0x000e220000000800 */
[----:B--2---:R-:W-:Y:S01]  /*18670*/  FADD.FTZ R5, R126, R5 ;  /* 0x000000057e057221 */ /* 0x004fe20000010000 */
[----:B------:R-:W-:Y:S01]  /*18680*/  FADD.FTZ R6, R178, R6 ;  /* 0x00000006b2067221 */ /* 0x000fe20000010000 */
        /* <DEDUP_REMOVED lines=58> */
[----:B0-----:R-:W-:Y:S01]  /*18a30*/  FADD.FTZ R6, R170, R6 ;  /* 0x00000006aa067221 */ /* 0x001fe20000010000 */
[----:B------:R-:W-:-:S03]  /*18a40*/  F2FP.F16.F32.PACK_AB R170, R4, R170 ;  /* 0x000000aa04aa723e */ /* 0x000fc600000000ff */
[----:B------:R-:W-:-:S03]  /*18a50*/  FADD.FTZ R6, R4, R6 ;  /* 0x0000000604067221 */ /* 0x000fc60000010000 */
[----:B------:R-:W0:Y:S01]  /*18a60*/  MUFU.EX2 R137, R137 ;  /* 0x0000008900897308 */ /* 0x000e220000000800 */
[C---:B--2---:R-:W-:Y:S01]  /*18a70*/  FADD.FTZ R5, R163.reuse, R5 ;  /* 0x00000005a3057221 */ /* 0x044fe20000010000 */
[----:B------:R-:W-:-:S03]  /*18a80*/  F2FP.F16.F32.PACK_AB R169, R163, R162 ;  /* 0x000000a2a3a9723e */ /* 0x000fc600000000ff */
[----:B-1----:R-:W-:-:S04]  /*18a90*/  FADD.FTZ R4, R166, R5 ;  /* 0x00000005a6047221 */ /* 0x002fc80000010000 */
[C---:B0-----:R-:W-:Y:S01]  /*18aa0*/  FADD.FTZ R5, R137.reuse, R4 ;  /* 0x0000000489057221 */ /* 0x041fe20000010000 */
[----:B------:R-:W-:Y:S01]  /*18ab0*/  F2FP.F16.F32.PACK_AB R171, R137, R166 ;  /* 0x000000a689ab723e */ /* 0x000fe200000000ff */
[----:B------:R-:W-:Y:S01]  /*18ac0*/  IMAD.MOV.U32 R4, RZ, RZ, R11 ;  /* 0x000000ffff047224 */ /* 0x000fe200078e000b */
[----:B------:R-:W-:Y:S06]  /*18ad0*/  @P2 BRA `(.L_x_4910) ;  /* 0xffffffcc00042947 */ /* 0x000fec000383ffff */
[----:B------:R-:W-:Y:S05]  /*18ae0*/  BSYNC B1 ;  /* 0x0000000000017941 */ /* 0x000fea0003800000 */
.L_x_4891:
[----:B------:R-:W-:Y:S02]  /*18af0*/  IMAD.MOV.U32 R3, RZ, RZ, R12 ;  /* 0x000000ffff037224 */ /* 0x000fe400078e000c */
[----:B------:R-:W-:Y:S02]  /*18b00*/  IMAD.MOV.U32 R4, RZ, RZ, R11 ;  /* 0x000000ffff047224 */ /* 0x000fe400078e000b */
[----:B------:R-:W-:Y:S02]  /*18b10*/  IMAD.MOV.U32 R19, RZ, RZ, R15 ;  /* 0x000000ffff137224 */ /* 0x000fe400078e000f */
[----:B------:R-:W-:-:S07]  /*18b20*/  IMAD.MOV.U32 R194, RZ, RZ, R20 ;  /* 0x000000ffffc27224 */ /* 0x000fce00078e0014 */
.L_x_4890:
[----:B------:R-:W-:Y:S05]  /*18b30*/  BSYNC B0 ;  /* 0x0000000000007941 */ /* 0x000fea0003800000 */
.L_x_4889:
[----:B------:R-:W0:Y:S01]  /*18b40*/  LDC R11, c[0x0][0x448] ;  /* 0x00011200ff0b7b82 */ /* 0x000e220000000800 */
[----:B------:R-:W-:Y:S02]  /*18b50*/  LOP3.LUT R18, R18, 0xffefffff, RZ, 0xc0, !PT ;  /* 0xffefffff12127812 */ /* 0x000fe400078ec0ff */
[----:B------:R-:W-:-:S05]  /*18b60*/  IADD3 R14, R197, 0x1, -R196 ;  /* 0x00000001c50e7810 */ /* 0x000fca0007ffe8c4 */
[----:B------:R-:W1:Y:S01]  /*18b70*/  LDC R15, c[0x0][0x9e4] ;  /* 0x00027900ff0f7b82 */ /* 0x000e620000000800 */
[----:B0-----:R-:W-:Y:S01]  /*18b80*/  ISETP.NE.AND P2, PT, R11, 0x1, PT ;  /* 0x000000010b00780c */ /* 0x001fe20003f45270 */
[----:B------:R-:W-:-:S12]  /*18b90*/  VIADD R11, R212, 0x7f ;  /* 0x0000007fd40b7836 */ /* 0x000fd80000000000 */
[----:B------:R-:W0:Y:S01]  /*18ba0*/  @P2 LDC R12, c[0x0][0x44c] ;  /* 0x00011300ff0c2b82 */ /* 0x000e220000000800 */
[----:B------:R-:W-:-:S04]  /*18bb0*/  @P2 LOP3.LUT R18, R18, 0x100000, RZ, 0xfc, !PT ;  /* 0x0010000012122812 */ /* 0x000fc800078efcff */
[----:B------:R-:W-:-:S03]  /*18bc0*/  LOP3.LUT R18, R18, 0xffdfffff, RZ, 0xc0, !PT ;  /* 0xffdfffff12127812 */ /* 0x000fc600078ec0ff */
[----:B------:R-:W2:Y:S01]  /*18bd0*/  @P2 LDC R13, c[0x0][0x450] ;  /* 0x00011400ff0d2b82 */ /* 0x000ea20000000800 */
[----:B0-----:R-:W-:-:S05]  /*18be0*/  @P2 IMAD.HI.U32 R12, R11, R12, RZ ;  /* 0x0000000c0b0c2227 */ /* 0x001fca00078e00ff */
[----:B--2---:R-:W-:Y:S02]  /*18bf0*/  @P2 SHF.R.U32.HI R11, RZ, R13, R12 ;  /* 0x0000000dff0b2219 */ /* 0x004fe4000001160c */
[----:B-1----:R-:W-:Y:S02]  /*18c00*/  ISETP.GE.AND P2, PT, R15, 0x1, PT ;  /* 0x000000010f00780c */ /* 0x002fe40003f46270 */
[----:B------:R-:W-:-:S05]  /*18c10*/  IADD3 R11, R14, R11, RZ ;  /* 0x0000000b0e0b7210 */ /* 0x000fca0007ffe0ff */
[----:B------:R-:W-:-:S06]  /*18c20*/  IMAD.IADD R12, R11, 0x1, -R10 ;  /* 0x000000010b0c7824 */ /* 0x000fcc00078e0a0a */
[----:B------:R-:W-:Y:S01]  /*18c30*/  @P2 LOP3.LUT R18, R18, 0x200000, RZ, 0xfc, !PT ;  /* 0x0020000012122812 */ /* 0x000fe200078efcff */
        /* <DEDUP_REMOVED lines=12> */
.L_x_4913:
[----:B------:R-:W-:-:S13]  /*18d00*/  ISETP.NE.AND P2, PT, R15, 0x1, PT ;  /* 0x000000010f00780c */ /* 0x000fda0003f45270 */
[----:B------:R-:W0:Y:S02]  /*18d10*/  @P2 LDC.64 R10, c[0x0][0x9e8] ;  /* 0x00027a00ff0a2b82 */ /* 0x000e240000000a00 */
[----:B0-----:R-:W-:-:S05]  /*18d20*/  @P2 IMAD.HI.U32 R10, R13, R10, RZ ;  /* 0x0000000a0d0a2227 */ /* 0x001fca00078e00ff */
[----:B------:R-:W-:-:S07]  /*18d30*/  @P2 SHF.R.U32.HI R13, RZ, R11, R10 ;  /* 0x0000000bff0d2219 */ /* 0x000fce000001160a */
.L_x_4914:
[----:B------:R-:W-:Y:S05]  /*18d40*/  BSYNC B0 ;  /* 0x0000000000007941 */ /* 0x000fea0003800000 */
.L_x_4912:
[----:B------:R-:W-:-:S05]  /*18d50*/  IMAD R13, R13, R15, RZ ;  /* 0x0000000f0d0d7224 */ /* 0x000fca00078e02ff */
[----:B------:R-:W-:-:S07]  /*18d60*/  VIMNMX R12, R12, R13, !PT ;  /* 0x0000000d0c0c7248 */ /* 0x000fce0007fe0100 */
.L_x_4911:
[----:B------:R-:W-:Y:S01]  /*18d70*/  VIADD R12, R12, 0x5f ;  /* 0x0000005f0c0c7836 */ /* 0x000fe20000000000 */
[----:B------:R-:W-:Y:S03]  /*18d80*/  BSSY B0, `(.L_x_4915) ;  /* 0x000021e000007945 */ /* 0x000fe60003800000 */
[----:B------:R-:W-:-:S05]  /*18d90*/  IMAD.HI R12, R12, 0x2aaaaaab, RZ ;  /* 0x2aaaaaab0c0c7827 */ /* 0x000fca00078e02ff */
[----:B------:R-:W-:-:S04]  /*18da0*/  SHF.R.U32.HI R11, RZ, 0x1f, R12 ;  /* 0x0000001fff0b7819 */ /* 0x000fc8000001160c */
[----:B------:R-:W-:-:S04]  /*18db0*/  LEA.HI.SX32 R14, R12, R11, 0x1c ;  /* 0x0000000b0c0e7211 */ /* 0x000fc800078fe2ff */
[----:B------:R-:W-:-:S04]  /*18dc0*/  VIMNMX R14, R213, R14, !PT ;  /* 0x0000000ed50e7248 */ /* 0x000fc80007fe0100 */
[----:B------:R-:W-:-:S13]  /*18dd0*/  ISETP.GE.AND P2, PT, R7, R14, PT ;  /* 0x0000000e0700720c */ /* 0x000fda0003f46270 */
[----:B------:R-:W-:Y:S05]  /*18de0*/  @!P2 BRA `(.L_x_4916) ;  /* 0x00000020005ca947 */ /* 0x000fea0003800000 */
[----:B------:R-:W-:Y:S01]  /*18df0*/  BSSY B1, `(.L_x_4916) ;  /* 0x0000216000017945 */ /* 0x000fe20003800000 */
[----:B------:R-:W-:Y:S02]  /*18e00*/  IMAD.MOV.U32 R13, RZ, RZ, R3 ;  /* 0x000000ffff0d7224 */ /* 0x000fe400078e0003 */
[----:B------:R-:W-:Y:S02]  /*18e10*/  IMAD.MOV.U32 R12, RZ, RZ, R4 ;  /* 0x000000ffff0c7224 */ /* 0x000fe400078e0004 */
[----:B------:R-:W-:Y:S02]  /*18e20*/  IMAD.MOV.U32 R11, RZ, RZ, R194 ;  /* 0x000000ffff0b7224 */ /* 0x000fe400078e00c2 */
[----:B------:R-:W-:-:S07]  /*18e30*/  IMAD.MOV.U32 R10, RZ, RZ, R19 ;  /* 0x000000ffff0a7224 */ /* 0x000fce00078e0013 */
.L_x_4927:
[----:B------:R-:W-:-:S05]  /*18e40*/  VIADD R19, R10, 0x1 ;  /* 0x000000010a137836 */ /* 0x000fca0000000000 */
[----:B------:R-:W-:-:S04]  /*18e50*/  ISETP.NE.AND P2, PT, R19, 0x2, PT ;  /* 0x000000021300780c */ /* 0x000fc80003f45270 */
[----:B------:R-:W-:Y:S02]  /*18e60*/  SEL R194, RZ, 0x1, P2 ;  /* 0x00000001ffc27807 */ /* 0x000fe40001000000 */
[----:B------:R-:W-:Y:S02]  /*18e70*/  SEL R19, R19, RZ, P2 ;  /* 0x000000ff13137207 */ /* 0x000fe40001000000 */
[----:B------:R-:W-:Y:S01]  /*18e80*/  LOP3.LUT R194, R11, R194, RZ, 0x3c, !PT ;  /* 0x000000c20bc27212 */ /* 0x000fe200078e3cff */
[----:B------:R-:W-:Y:S06]  /*18e90*/  @!P0 BRA `(.L_x_4917) ;  /* 0x0000000000048947 */ /* 0x000fec0003800000 */
[----:B------:R-:W-:Y:S01]  /*18ea0*/  BPT.TRAP 0x1 ;  /* 0x000000040000795c */ /* 0x000fe20000300000 */
.L_x_4917:
[----:B------:R-:W-:Y:S01]  /*18eb0*/  IMAD R3, R19, 0x8, R16 ;  /* 0x0000000813037824 */ /* 0x000fe200078e0210 */
[----:B------:R-:W-:-:S04]  /*18ec0*/  SHF.L.U32 R4, R194, 0x1f, RZ ;  /* 0x0000001fc2047819 */ /* 0x000fc800000006ff */
[----:B------:R0:W1:Y:S01]  /*18ed0*/  SYNCS.PHASECHK.TRANS64.TRYWAIT P2, [R3+URZ+0x30830], R4 ;  /* 0x03083004030075a7 */ /* 0x000062000804017f */
[----:B------:R-:W-:Y:S05]  /*18ee0*/  @!P0 BRA `(.L_x_4918) ;  /* 0x0000000000048947 */ /* 0x000fea0003800000 */
[----:B------:R-:W-:Y:S01]  /*18ef0*/  BPT.TRAP 0x1 ;  /* 0x000000040000795c */ /* 0x000fe20000300000 */
.L_x_4918:
[----:B------:R-:W-:Y:S01]  /*18f00*/  IMAD R124, R19, 0x900, R8 ;  /* 0x00000900137c7824 */ /* 0x000fe200078e0208 */
[----:B------:R-:W-:Y:S03]  /*18f10*/  BSSY B2, `(.L_x_4919) ;  /* 0x0000006000027945 */ /* 0x000fe60003800000 */
[C---:B------:R-:W-:Y:S02]  /*18f20*/  VIADD R120, R124.reuse, 0x2 ;  /* 0x000000027c787836 */ /* 0x040fe40000000000 */
[----:B------:R-:W-:Y:S01]  /*18f30*/  VIADD R0, R124, 0x4 ;  /* 0x000000047c007836 */ /* 0x000fe20000000000 */
[----:B-1----:R-:W-:Y:S06]  /*18f40*/  @P2 BRA `(.L_x_4920) ;  /* 0x0000000000082947 */ /* 0x002fec0003800000 */
[----:B------:R-:W1:Y:S02]  /*18f50*/  SYNCS.PHASECHK.TRANS64.TRYWAIT P2, [R3+URZ+0x30830], R4 ;  /* 0x03083004030075a7 */ /* 0x000e64000804017f */
[----:B-1----:R-:W-:Y:S05]  /*18f60*/  @!P2 BRA `(.L_x_4921) ;  /* 0x000001400084a947 */ /* 0x002fea0003800000 */
.L_x_4920:
[----:B------:R-:W-:Y:S05]  /*18f70*/  BSYNC B2 ;  /* 0x0000000000027941 */ /* 0x000fea0003800000 */
.L_x_4919:
[----:B------:R2:W-:Y:S01]  /*18f80*/  STL.64 [R1+0x88], R12 ;  /* 0x0000880c01007387 */ /* 0x0005e20000100a00 */
        /* <DEDUP_REMOVED lines=48> */
[----:B--2---:R-:W2:Y:S01]  /*19290*/  LDL.64 R12, [R1+0x28] ;  /* 0x00002800010c7983 */ /* 0x004ea20000100a00 */
[----:B------:R-:W-:-:S02]  /*192a0*/  VIADD R2, R124, 0x306 ;  /* 0x000003067c027836 */ /* 0x000fc40000000000 */
[----:B01----:R-:W-:Y:S01]  /*192b0*/  IMAD.MOV.U32 R3, RZ, RZ, 0x40000040 ;  /* 0x40000040ff037424 */ /* 0x003fe200078e00ff */
[----:B------:R0:W-:Y:S02]  /*192c0*/  STL.64 [R1+0x80], R10 ;  /* 0x0000800a01007387 */ /* 0x0001e40000100a00 */
[----:B------:R-:W-:Y:S02]  /*192d0*/  R2UR UR14, R2 ;  /* 0x00000000020e72ca */ /* 0x000fe400000e0000 */
[----:B------:R-:W-:Y:S01]  /*192e0*/  R2UR UR15, R3 ;  /* 0x00000000030f72ca */ /* 0x000fe200000e0000 */
[----:B0-----:R-:W3:Y:S04]  /*192f0*/  LDL.64 R10, [R1+0x20] ;  /* 0x00002000010a7983 */ /* 0x001ee80000100a00 */
[----:B------:R0:W-:Y:S04]  /*19300*/  STL.64 [R1+0x78], R6 ;  /* 0x0000780601007387 */ /* 0x0001e80000100a00 */
[----:B0-----:R-:W4:Y:S04]  /*19310*/  LDL.64 R6, [R1+0x18] ;  /* 0x0000180001067983 */ /* 0x001f280000100a00 */
[----:B------:R0:W-:Y:S04]  /*19320*/  STL [R1+0x70], R5 ;  /* 0x0000700501007387 */ /* 0x0001e80000100800 */
[----:B------:R-:W2:Y:S01]  /*19330*/  LDL.64 R2, [R1+0x30] ;  /* 0x0000300001027983 */ /* 0x000ea20000100a00 */
[----:B------:R-:W-:-:S02]  /*19340*/  IMAD.MOV.U32 R20, RZ, RZ, R124 ;  /* 0x000000ffff147224 */ /* 0x000fc400078e007c */
[----:B------:R-:W-:-:S03]  /*19350*/  VIADD R122, R124, 0x6 ;  /* 0x000000067c7a7836 */ /* 0x000fc60000000000 */
[----:B------:R-:W-:Y:S02]  /*19360*/  R2UR UR54, R20 ;  /* 0x00000000143672ca */ /* 0x000fe400000e0000 */
[----:B------:R-:W-:Y:S01]  /*19370*/  R2UR UR50, R120 ;  /* 0x00000000783272ca */ /* 0x000fe200000e0000 */
[----:B------:R-:W-:Y:S01]  /*19380*/  IMAD.MOV.U32 R21, RZ, RZ, 0x40000040 ;  /* 0x40000040ff157424 */ /* 0x000fe200078e00ff */
[----:B------:R-:W-:Y:S01]  /*19390*/  MOV R20, R0 ;  /* 0x0000000000147202 */ /* 0x000fe20000000f00 */
        /* <DEDUP_REMOVED lines=10> */
[C---:B------:R-:W-:Y:S01]  /*19440*/  VIADD R20, R124.reuse, 0x600 ;  /* 0x000006007c147836 */ /* 0x040fe20000000000 */
[C---:B------:R-:W-:Y:S01]  /*19450*/  R2UR UR55, R21.reuse ;  /* 0x00000000153772ca */ /* 0x040fe200000e0000 */
[----:B------:R-:W-:Y:S01]  /*19460*/  IMAD.MOV.U32 R121, RZ, RZ, 0x40000040 ;  /* 0x40000040ff797424 */ /* 0x000fe200078e00ff */
[----:B0-----:R-:W4:Y:S01]  /*19470*/  LDL.64 R4, [R1+0x10] ;  /* 0x0000100001047983 */ /* 0x001f220000100a00 */
[----:B------:R-:W-:Y:S01]  /*19480*/  IMAD.MOV.U32 R123, RZ, RZ, 0x40000040 ;  /* 0x40000040ff7b7424 */ /* 0x000fe200078e00ff */
[----:B------:R-:W-:Y:S01]  /*19490*/  R2UR UR35, R21 ;  /* 0x00000000152372ca */ /* 0x000fe200000e0000 */
[----:B------:R-:W-:Y:S01]  /*194a0*/  VIADD R124, R124, 0x606 ;  /* 0x000006067c7c7836 */ /* 0x000fe20000000000 */
        /* <DEDUP_REMOVED lines=23> */
[-C--:B------:R-:W-:Y:S01]  /*19620*/  FMUL.FTZ R44, R44, R9.reuse ;  /* 0x000000092c2c7220 */ /* 0x080fe20000410000 */
        /* <DEDUP_REMOVED lines=63> */
[----:B------:R0:W5:Y:S01]  /*19a20*/  LDL.LU R5, [R1+0x70] ;  /* 0x0000700001057983 */ /* 0x0001620000300800 */
        /* <DEDUP_REMOVED lines=34> */
.L_x_4922:
[----:B-----5:R-:W-:Y:S01]  /*19c50*/  SHF.L.U32 R0, R11, 0x1f, RZ ;  /* 0x0000001f0b007819 */ /* 0x020fe200000006ff */
[----:B------:R-:W-:-:S04]  /*19c60*/  IMAD R15, R10, 0x8, R16 ;  /* 0x000000080a0f7824 */ /* 0x000fc800078e0210 */
[----:B------:R0:W1:Y:S01]  /*19c70*/  SYNCS.PHASECHK.TRANS64.TRYWAIT P2, [R15+URZ+0x30850], R0 ;  /* 0x030850000f0075a7 */ /* 0x000062000804017f */
[----:B------:R-:W-:Y:S05]  /*19c80*/  @!P0 BRA `(.L_x_4923) ;  /* 0x0000000000048947 */ /* 0x000fea0003800000 */
[----:B------:R-:W-:Y:S01]  /*19c90*/  BPT.TRAP 0x1 ;  /* 0x000000040000795c */ /* 0x000fe20000300000 */
.L_x_4923:
[----:B------:R-:W-:Y:S04]  /*19ca0*/  BSSY B2, `(.L_x_4924) ;  /* 0x0000004000027945 */ /* 0x000fe80003800000 */
[----:B-1----:R-:W-:Y:S05]  /*19cb0*/  @P2 BRA `(.L_x_4925) ;  /* 0x0000000000082947 */ /* 0x002fea0003800000 */
[----:B------:R-:W1:Y:S02]  /*19cc0*/  SYNCS.PHASECHK.TRANS64.TRYWAIT P2, [R15+URZ+0x30850], R0 ;  /* 0x030850000f0075a7 */ /* 0x000e64000804017f */
[----:B-1----:R-:W-:Y:S05]  /*19cd0*/  @!P2 BRA `(.L_x_4926) ;  /* 0x00000134003ca947 */ /* 0x002fea0003800000 */
.L_x_4925:
[----:B------:R-:W-:Y:S05]  /*19ce0*/  BSYNC B2 ;  /* 0x0000000000027941 */ /* 0x000fea0003800000 */
.L_x_4924:
[----:B01----:R-:W-:Y:S01]  /*19cf0*/  VIADD R0, R16, 0x400 ;  /* 0x0000040010007836 */ /* 0x003fe20000000000 */
[----:B------:R-:W-:Y:S01]  /*19d00*/  WARPGROUP.ARRIVE ;  /* 0x00000000000079c5 */ /* 0x000fe20000000000 */
[----:B------:R-:W-:Y:S01]  /*19d10*/  IMAD.MOV.U32 R3, RZ, RZ, 0x40000040 ;  /* 0x40000040ff037424 */ /* 0x000fe200078e00ff */
[----:B------:R-:W-:Y:S01]  /*19d20*/  MOV R11, 0x40000040 ;  /* 0x40000040000b7802 */ /* 0x000fe20000000f00 */
[----:B------:R-:W-:Y:S01]  /*19d30*/  ULDC UR4, c[0x0][0x988] ;  /* 0x0002620000047ab9 */ /* 0x000fe20000000800 */
[----:B------:R-:W-:Y:S01]  /*19d40*/  SHF.R.U32.HI R0, RZ, 0x4, R0 ;  /* 0x00000004ff007819 */ /* 0x000fe20000011600 */
[----:B------:R-:W-:Y:S01]  /*19d50*/  @!P1 VIADD R15, R15, 0x30860 ;  /* 0x000308600f0f9836 */ /* 0x000fe20000000000 */
[----:B------:R-:W-:Y:S02]  /*19d60*/  R2UR UR7, R3 ;  /* 0x00000000030772ca */ /* 0x000fe400000e0000 */
[----:B------:R-:W-:Y:S02]  /*19d70*/  LOP3.LUT R0, R0, 0x3fff, RZ, 0xc0, !PT ;  /* 0x00003fff00007812 */ /* 0x000fe400078ec0ff */
[----:B------:R-:W-:-:S02]  /*19d80*/  FMNMX.FTZ R3, R122, R13, !PT ;  /* 0x0000000d7a037209 */ /* 0x000fc40007810000 */
[----:B------:R-:W-:Y:S02]  /*19d90*/  LOP3.LUT R0, R0, 0x3000000, RZ, 0xfc, !PT ;  /* 0x0300000000007812 */ /* 0x000fe400078efcff */
[----:B------:R-:W-:Y:S02]  /*19da0*/  FMNMX.FTZ R3, R123, R3, !PT ;  /* 0x000000037b037209 */ /* 0x000fe40007810000 */
[----:B------:R-:W-:Y:S01]  /*19db0*/  @!P1 PRMT R15, RZ, 0x654, R15 ;  /* 0x00000654ff0f9816 */ /* 0x000fe2000000000f */
[----:B------:R-:W-:Y:S01]  /*19dc0*/  IMAD R2, R10, 0x900, R0 ;  /* 0x000009000a027824 */ /* 0x000fe200078e0200 */
[----:B------:R-:W-:Y:S02]  /*19dd0*/  FMNMX.FTZ R0, R120, R12, !PT ;  /* 0x0000000c78007209 */ /* 0x000fe40007810000 */
[----:B------:R-:W-:Y:S01]  /*19de0*/  FMNMX.FTZ R3, R126, R3, !PT ;  /* 0x000000037e037209 */ /* 0x000fe20007810000 */
[C---:B------:R-:W-:Y:S01]  /*19df0*/  VIADD R10, R2.reuse, 0x80 ;  /* 0x00000080020a7836 */ /* 0x040fe20000000000 */
[----:B------:R-:W-:-:S02]  /*19e00*/  R2UR UR6, R2 ;  /* 0x00000000020672ca */ /* 0x000fc400000e0000 */
[----:B------:R-:W-:Y:S02]  /*19e10*/  FMNMX.FTZ R0, R121, R0, !PT ;  /* 0x0000000079007209 */ /* 0x000fe40007810000 */
[----:B------:R-:W-:Y:S02]  /*19e20*/  FMNMX.FTZ R3, R127, R3, !PT ;  /* 0x000000037f037209 */ /* 0x000fe40007810000 */
[----:B------:R-:W-:Y:S02]  /*19e30*/  FMNMX.FTZ R0, R124, R0, !PT ;  /* 0x000000007c007209 */ /* 0x000fe40007810000 */
[----:B------:R-:W-:Y:S02]  /*19e40*/  FMNMX.FTZ R3, R130, R3, !PT ;  /* 0x0000000382037209 */ /* 0x000fe40007810000 */
[----:B------:R-:W-:Y:S02]  /*19e50*/  FMNMX.FTZ R0, R125, R0, !PT ;  /* 0x000000007d007209 */ /* 0x000fe40007810000 */
[----:B------:R-:W-:Y:S01]  /*19e60*/  FMNMX.FTZ R3, R131, R3, !PT ;  /* 0x0000000383037209 */ /* 0x000fe20007810000 */
[----:B------:R-:W-:Y:S01]  /*19e70*/  HGMMA.64x192x16.F32 R24, R188, gdesc[UR4].tnspB, R24, gsb0 ;  /* 0x42e00004bc187df0 */ /* 0x000fe20008000818 */
[----:B------:R-:W-:Y:S01]  /*19e80*/  R2UR UR6, R10 ;  /* 0x000000000a0672ca */ /* 0x000fe200000e0000 */
[----:B------:R-:W-:Y:S01]  /*19e90*/  VIADD R10, R2, 0x100 ;  /* 0x00000100020a7836 */ /* 0x000fe20000000000 */
[----:B------:R-:W-:Y:S01]  /*19ea0*/  R2UR UR7, R11 ;  /* 0x000000000b0772ca */ /* 0x000fe200000e0000 */
[----:B------:R-:W-:Y:S01]  /*19eb0*/  IMAD.MOV.U32 R11, RZ, RZ, 0x40000040 ;  /* 0x40000040ff0b7424 */ /* 0x000fe200078e00ff */
[----:B------:R-:W-:-:S02]  /*19ec0*/  FMNMX.FTZ R0, R128, R0, !PT ;  /* 0x0000000080007209 */ /* 0x000fc40007810000 */
[----:B------:R-:W-:Y:S02]  /*19ed0*/  FMNMX.FTZ R3, R134, R3, !PT ;  /* 0x0000000386037209 */ /* 0x000fe40007810000 */
[----:B------:R-:W-:Y:S02]  /*19ee0*/  FMNMX.FTZ R0, R129, R0, !PT ;  /* 0x0000000081007209 */ /* 0x000fe40007810000 */
[----:B------:R-:W-:Y:S02]  /*19ef0*/  FMNMX.FTZ R3, R135, R3, !PT ;  /* 0x0000000387037209 */ /* 0x000fe40007810000 */
[----:B------:R-:W-:Y:S02]  /*19f00*/  FMNMX.FTZ R0, R132, R0, !PT ;  /* 0x0000000084007209 */ /* 0x000fe40007810000 */
[----:B------:R-:W-:Y:S02]  /*19f10*/  FMNMX.FTZ R3, R138, R3, !PT ;  /* 0x000000038a037209 */ /* 0x000fe40007810000 */
        /* <DEDUP_REMOVED lines=31> */
[C---:B------:R-:W-:Y:S01]  /*1a110*/  ISETP.GT.AND P2, PT, R7.reuse, R14, PT ;  /* 0x0000000e0700720c */ /* 0x040fe20003f44270 */
[----:B------:R-:W-:Y:S01]  /*1a120*/  VIADD R7, R7, 0xffffffff ;  /* 0xffffffff07077836 */ /* 0x000fe20000000000 */
[----:B------:R-:W-:-:S05]  /*1a130*/  FMNMX.FTZ R4, R165, R0, !PT ;  /* 0x00000000a5047209 */ /* 0x000fca0007810000 */
[----:B------:R-:W0:Y:S02]  /*1a140*/  SHFL.BFLY PT, R0, R4, 0x2, 0x1f ;  /* 0x0c401f0004007f89 */ /* 0x000e2400000e0000 */
[----:B0-----:R-:W-:-:S05]  /*1a150*/  FMNMX.FTZ R4, R4, R0, !PT ;  /* 0x0000000004047209 */ /* 0x001fca0007810000 */
[----:B------:R-:W0:Y:S02]  /*1a160*/  SHFL.BFLY PT, R0, R4, 0x1, 0x1f ;  /* 0x0c201f0004007f89 */ /* 0x000e2400000e0000 */
[----:B0-----:R-:W-:Y:S01]  /*1a170*/  FMNMX.FTZ R4, R4, R0, !PT ;  /* 0x0000000004047209 */ /* 0x001fe20007810000 */
[----:B------:R-:W-:-:S04]  /*1a180*/  IMAD.U32 R0, RZ, RZ, UR4 ;  /* 0x00000004ff007e24 */ /* 0x000fc8000f8e00ff */
[----:B------:R-:W-:-:S04]  /*1a190*/  FADD.FTZ R9, -R4, R12 ;  /* 0x0000000c04097221 */ /* 0x000fc80000010100 */
[----:B------:R-:W-:-:S06]  /*1a1a0*/  FMUL.FTZ R9, R9, R0 ;  /* 0x0000000009097220 */ /* 0x000fcc0000410000 */
[----:B------:R-:W-:Y:S01]  /*1a1b0*/  MUFU.EX2 R9, R9 ;  /* 0x0000000900097308 */ /* 0x000fe20000000800 */
        /* <DEDUP_REMOVED lines=19> */
[----:B------:R-:W0:Y:S01]  /*1a2f0*/  SHFL.BFLY PT, R10, R3, 0x2, 0x1f ;  /* 0x0c401f00030a7f89 */ /* 0x000e2200000e0000 */
[----:B------:R-:W-:-:S04]  /*1a300*/  FMUL.FTZ R11, R4, R0 ;  /* 0x00000000040b7220 */ /* 0x000fc80000410000 */
        /* <DEDUP_REMOVED lines=15> */
[----:B------:R-:W1:Y:S01]  /*1a400*/  MUFU.EX2 R188, R188 ;  /* 0x000000bc00bc7308 */ /* 0x000e620000000800 */
[----:B0-----:R-:W-:-:S07]  /*1a410*/  FMNMX.FTZ R3, R3, R10, !PT ;  /* 0x0000000a03037209 */ /* 0x001fce0007810000 */
[----:B------:R-:W0:Y:S01]  /*1a420*/  MUFU.EX2 R120, R120 ;  /* 0x0000007800787308 */ /* 0x000e220000000800 */
[----:B------:R-:W2:Y:S07]  /*1a430*/  SHFL.BFLY PT, R10, R3, 0x1, 0x1f ;  /* 0x0c201f00030a7f89 */ /* 0x000eae00000e0000 */
[----:B------:R-:W3:Y:S01]  /*1a440*/  MUFU.EX2 R190, R190 ;  /* 0x000000be00be7308 */ /* 0x000ee20000000800 */
[----:B-1----:R-:W-:-:S07]  /*1a450*/  FFMA.FTZ R6, R9, R6, R188 ;  /* 0x0000000609067223 */ /* 0x002fce00000100bc */
[----:B------:R-:W-:Y:S01]  /*1a460*/  MUFU.EX2 R184, R184 ;  /* 0x000000b800b87308 */ /* 0x000fe20000000800 */
[C---:B0-----:R-:W-:Y:S01]  /*1a470*/  FADD.FTZ R6, R120.reuse, R6 ;  /* 0x0000000678067221 */ /* 0x041fe20000010000 */
[----:B------:R-:W-:-:S06]  /*1a480*/  F2FP.F16.F32.PACK_AB R188, R120, R188 ;  /* 0x000000bc78bc723e */ /* 0x000fcc00000000ff */
[----:B------:R-:W-:Y:S01]  /*1a490*/  MUFU.EX2 R186, R186 ;  /* 0x000000ba00ba7308 */ /* 0x000fe20000000800 */
[----:B--2---:R-:W-:Y:S01]  /*1a4a0*/  FMNMX.FTZ R3, R3, R10, !PT ;  /* 0x0000000a03037209 */ /* 0x004fe20007810000 */
[----:B------:R-:W-:Y:S02]  /*1a4b0*/  VIADD R10, R2, 0x280 ;  /* 0x00000280020a7836 */ /* 0x000fe40000000000 */
[----:B---3--:R-:W-:Y:S02]  /*1a4c0*/  FADD.FTZ R6, R190, R6 ;  /* 0x00000006be067221 */ /* 0x008fe40000010000 */
[----:B------:R-:W-:Y:S02]  /*1a4d0*/  FADD.FTZ R2, -R3, R13 ;  /* 0x0000000d03027221 */ /* 0x000fe40000010100 */
[----:B------:R-:W-:Y:S02]  /*1a4e0*/  MUFU.EX2 R20, R20 ;  /* 0x0000001400147308 */ /* 0x000fe40000000800 */
[----:B------:R-:W-:-:S06]  /*1a4f0*/  FMUL.FTZ R2, R2, R0 ;  /* 0x0000000002027220 */ /* 0x000fcc0000410000 */
        /* <DEDUP_REMOVED lines=15> */
[----:B------:R-:W-:Y:S01]  /*1a5f0*/  R2UR UR6, R10 ;  /* 0x000000000a0672ca */ /* 0x000fe200000e0000 */
[----:B------:R-:W-:Y:S08]  /*1a600*/  MUFU.EX2 R176, R176 ;  /* 0x000000b000b07308 */ /* 0x000ff00000000800 */
[----:B------:R-:W-:Y:S01]  /*1a610*/  MUFU.EX2 R178, R178 ;  /* 0x000000b200b27308 */ /* 0x000fe20000000800 */
[----:B------:R-:W-:-:S02]  /*1a620*/  WARPGROUP.DEPBAR.LE gsb0, 0x0 ;  /* 0x00008000000079c5 */ /* 0x000fc40000010000 */
[-CC-:B------:R-:W-:Y:S01]  /*1a630*/  FFMA.FTZ R175, R125, R0.reuse, -R11.reuse ;  /* 0x000000007daf7223 */ /* 0x180fe2000001080b */
[-CC-:B------:R-:W-:Y:S01]  /*1a640*/  FFMA.FTZ R173, R129, R0.reuse, -R11.reuse ;  /* 0x0000000081ad7223 */ /* 0x180fe2000001080b */
[-CC-:B------:R-:W-:Y:S01]  /*1a650*/  FFMA.FTZ R172, R152, R0.reuse, -R11.reuse ;  /* 0x0000000098ac7223 */ /* 0x180fe2000001080b */
[-CC-:B------:R-:W-:Y:S01]  /*1a660*/  FFMA.FTZ R125, R153, R0.reuse, -R11.reuse ;  /* 0x00000000997d7223 */ /* 0x180fe2000001080b */
[-CC-:B------:R-:W-:Y:S01]  /*1a670*/  FFMA.FTZ R174, R156, R0.reuse, -R11.reuse ;  /* 0x000000009cae7223 */ /* 0x180fe2000001080b */
[-CC-:B------:R-:W-:Y:S01]  /*1a680*/  FFMA.FTZ R129, R161, R0.reuse, -R11.reuse ;  /* 0x00000000a1817223 */ /* 0x180fe2000001080b */
[----:B------:R-:W-:Y:S01]  /*1a690*/  FFMA.FTZ R11, R165, R0, -R11 ;  /* 0x00000000a50b7223 */ /* 0x000fe2000001080b */
[----:B------:R-:W-:Y:S01]  /*1a6a0*/  WARPGROUP.ARRIVE ;  /* 0x00000000000079c5 */ /* 0x000fe20000000000 */
[----:B------:R-:W0:Y:S08]  /*1a6b0*/  MUFU.EX2 R175, R175 ;  /* 0x000000af00af7308 */ /* 0x000e300000000800 */
[----:B------:R1:W-:Y:S08]  /*1a6c0*/  MUFU.EX2 R13, R11 ;  /* 0x0000000b000d7308 */ /* 0x0003f00000000800 */
[----:B------:R-:W2:Y:S01]  /*1a6d0*/  MUFU.EX2 R173, R173 ;  /* 0x000000ad00ad7308 */ /* 0x000ea20000000800 */
[----:B-1----:R-:W-:-:S02]  /*1a6e0*/  IMAD.MOV.U32 R11, RZ, RZ, 0x40000040 ;  /* 0x40000040ff0b7424 */ /* 0x002fc400078e00ff */
[C---:B0-----:R-:W-:Y:S01]  /*1a6f0*/  FADD.FTZ R6, R175.reuse, R6 ;  /* 0x00000006af067221 */ /* 0x041fe20000010000 */
[----:B------:R-:W-:Y:S02]  /*1a700*/  F2FP.F16.F32.PACK_AB R190, R175, R190 ;  /* 0x000000beafbe723e */ /* 0x000fe400000000ff */
[----:B------:R-:W-:Y:S01]  /*1a710*/  R2UR UR7, R11 ;  /* 0x000000000b0772ca */ /* 0x000fe200000e0000 */
[-C--:B------:R-:W-:Y:S01]  /*1a720*/  FMUL.FTZ R11, R3, R0.reuse ;  /* 0x00000000030b7220 */ /* 0x080fe20000410000 */
[----:B------:R-:W-:Y:S03]  /*1a730*/  MUFU.EX2 R172, R172 ;  /* 0x000000ac00ac7308 */ /* 0x000fe60000000800 */
[-CC-:B------:R-:W-:Y:S01]  /*1a740*/  FFMA.FTZ R189, R122, R0.reuse, -R11.reuse ;  /* 0x000000007abd7223 */ /* 0x180fe2000001080b */
[-CC-:B------:R-:W-:Y:S01]  /*1a750*/  FFMA.FTZ R10, R123, R0.reuse, -R11.reuse ;  /* 0x000000007b0a7223 */ /* 0x180fe2000001080b */
[-CC-:B------:R-:W-:Y:S01]  /*1a760*/  FFMA.FTZ R191, R126, R0.reuse, -R11.reuse ;  /* 0x000000007ebf7223 */ /* 0x180fe2000001080b */
[-CC-:B------:R-:W-:Y:S01]  /*1a770*/  FFMA.FTZ R122, R127, R0.reuse, -R11.reuse ;  /* 0x000000007f7a7223 */ /* 0x180fe2000001080b */
[-CC-:B------:R-:W-:Y:S01]  /*1a780*/  FFMA.FTZ R185, R130, R0.reuse, -R11.reuse ;  /* 0x0000000082b97223 */ /* 0x180fe2000001080b */
[-CC-:B------:R-:W-:Y:S01]  /*1a790*/  FFMA.FTZ R123, R131, R0.reuse, -R11.reuse ;  /* 0x00000000837b7223 */ /* 0x180fe2000001080b */
[----:B------:R-:W0:Y:S01]  /*1a7a0*/  MUFU.EX2 R189, R189 ;  /* 0x000000bd00bd7308 */ /* 0x000e220000000800 */
[----:B------:R-:W-:Y:S01]  /*1a7b0*/  @!P1 IMAD R131, R19, 0x8, R16 ;  /* 0x0000000813839824 */ /* 0x000fe200078e0210 */
[----:B------:R-:W-:Y:S01]  /*1a7c0*/  HGMMA.64x192x16.F32 R24, R168, gdesc[UR4].tnspB, R24, gsb0 ;  /* 0x42e00004a8187df0 */ /* 0x000fe20008000818 */
[-CC-:B------:R-:W-:Y:S01]  /*1a7d0*/  FFMA.FTZ R187, R134, R0.reuse, -R11.reuse ;  /* 0x0000000086bb7223 */ /* 0x180fe2000001080b */
[----:B------:R-:W-:Y:S01]  /*1a7e0*/  FFMA.FTZ R126, R135, R0, -R11 ;  /* 0x00000000877e7223 */ /* 0x000fe2000001080b */
[----:B------:R-:W-:-:S02]  /*1a7f0*/  @!P1 VIADD R131, R131, 0x30840 ;  /* 0x0003084083839836 */ /* 0x000fc40000000000 */
[-CC-:B------:R-:W-:Y:S01]  /*1a800*/  FFMA.FTZ R181, R138, R0.reuse, -R11.reuse ;  /* 0x000000008ab57223 */ /* 0x180fe2000001080b */
[-C--:B------:R-:W-:Y:S01]  /*1a810*/  FFMA.FTZ R127, R139, R0.reuse, -R11 ;  /* 0x000000008b7f7223 */ /* 0x080fe2000001080b */
[----:B------:R-:W1:Y:S01]  /*1a820*/  MUFU.EX2 R10, R10 ;  /* 0x0000000a000a7308 */ /* 0x000e620000000800 */
[----:B------:R-:W-:Y:S01]  /*1a830*/  FADD.FTZ R135, R184, R6 ;  /* 0x00000006b8877221 */ /* 0x000fe20000010000 */
[----:B------:R-:W-:Y:S01]  /*1a840*/  @!P1 PRMT R134, RZ, 0x654, R131 ;  /* 0x00000654ff869816 */ /* 0x000fe20000000083 */
[-CC-:B------:R-:W-:Y:S01]  /*1a850*/  FFMA.FTZ R183, R142, R0.reuse, -R11.reuse ;  /* 0x000000008eb77223 */ /* 0x180fe2000001080b */
[-C--:B------:R-:W-:Y:S01]  /*1a860*/  FFMA.FTZ R130, R143, R0.reuse, -R11 ;  /* 0x000000008f827223 */ /* 0x080fe2000001080b */
[----:B--2---:R-:W-:Y:S01]  /*1a870*/  FADD.FTZ R135, R173, R135 ;  /* 0x00000087ad877221 */ /* 0x004fe20000010000 */
[-CC-:B------:R-:W-:Y:S01]  /*1a880*/  FFMA.FTZ R177, R146, R0.reuse, -R11.reuse ;  /* 0x0000000092b17223 */ /* 0x180fe2000001080b */
[-C--:B------:R-:W-:Y:S01]  /*1a890*/  FFMA.FTZ R147, R147, R0.reuse, -R11 ;  /* 0x0000000093937223 */ /* 0x080fe2000001080b */
[----:B------:R-:W-:Y:S01]  /*1a8a0*/  MUFU.EX2 R191, R191 ;  /* 0x000000bf00bf7308 */ /* 0x000fe20000000800 */
[----:B0-----:R-:W-:Y:S01]  /*1a8b0*/  FFMA.FTZ R5, R2, R5, R189 ;  /* 0x0000000502057223 */ /* 0x001fe200000100bd */
[----:B------:R-:W-:Y:S01]  /*1a8c0*/  FADD.FTZ R135, R186, R135 ;  /* 0x00000087ba877221 */ /* 0x000fe20000010000 */
[-CC-:B------:R-:W-:Y:S01]  /*1a8d0*/  FFMA.FTZ R179, R150, R0.reuse, -R11.reuse ;  /* 0x0000000096b37223 */ /* 0x180fe2000001080b */
[-CC-:B------:R-:W-:Y:S01]  /*1a8e0*/  FFMA.FTZ R151, R151, R0.reuse, -R11.reuse ;  /* 0x0000000097977223 */ /* 0x180fe2000001080b */
[-C--:B------:R-:W-:Y:S01]  /*1a8f0*/  FFMA.FTZ R6, R154, R0.reuse, -R11 ;  /* 0x000000009a067223 */ /* 0x080fe2000001080b */
[----:B------:R-:W-:Y:S01]  /*1a900*/  FADD.FTZ R135, R20, R135 ;  /* 0x0000008714877221 */ /* 0x000fe20000010000 */
[-C--:B------:R-:W-:Y:S01]  /*1a910*/  FFMA.FTZ R158, R158, R0.reuse, -R11 ;  /* 0x000000009e9e7223 */ /* 0x080fe2000001080b */
[----:B------:R-:W-:Y:S01]  /*1a920*/  MUFU.EX2 R122, R122 ;  /* 0x0000007a007a7308 */ /* 0x000fe20000000800 */
[----:B-1----:R-:W-:Y:S01]  /*1a930*/  FADD.FTZ R5, R10, R5 ;  /* 0x000000050a057221 */ /* 0x002fe20000010000 */
[----:B------:R-:W-:Y:S01]  /*1a940*/  FADD.FTZ R135, R180, R135 ;  /* 0x00000087b4877221 */ /* 0x000fe20000010000 */
[-CC-:B------:R-:W-:Y:S01]  /*1a950*/  FFMA.FTZ R159, R159, R0.reuse, -R11.reuse ;  /* 0x000000009f9f7223 */ /* 0x180fe2000001080b */
[-CC-:B------:R-:W-:Y:S01]  /*1a960*/  FFMA.FTZ R162, R162, R0.reuse, -R11.reuse ;  /* 0x00000000a2a27223 */ /* 0x180fe2000001080b */
[-C--:B------:R-:W-:Y:S01]  /*1a970*/  FFMA.FTZ R163, R163, R0.reuse, -R11 ;  /* 0x00000000a3a37223 */ /* 0x080fe2000001080b */
[----:B------:R-:W-:Y:S01]  /*1a980*/  FADD.FTZ R135, R121, R135 ;  /* 0x0000008779877221 */ /* 0x000fe20000010000 */
[-CC-:B------:R-:W-:Y:S01]  /*1a990*/  FFMA.FTZ R166, R166, R0.reuse, -R11.reuse ;  /* 0x00000000a6a67223 */ /* 0x180fe2000001080b */
[----:B------:R-:W-:Y:S01]  /*1a9a0*/  MUFU.EX2 R185, R185 ;  /* 0x000000b900b97308 */ /* 0x000fe20000000800 */
[----:B------:R-:W-:Y:S01]  /*1a9b0*/  FFMA.FTZ R167, R167, R0, -R11 ;  /* 0x00000000a7a77223 */ /* 0x000fe2000001080b */
[----:B------:R-:W-:Y:S01]  /*1a9c0*/  FADD.FTZ R135, R182, R135 ;  /* 0x00000087b6877221 */ /* 0x000fe20000010000 */
[----:B------:R-:W-:-:S02]  /*1a9d0*/  F2FP.F16.F32.PACK_AB R184, R173, R184 ;  /* 0x000000b8adb8723e */ /* 0x000fc400000000ff */
[----:B------:R-:W-:Y:S01]  /*1a9e0*/  F2FP.F16.F32.PACK_AB R189, R10, R189 ;  /* 0x000000bd0abd723e */ /* 0x000fe200000000ff */
[----:B------:R-:W-:Y:S01]  /*1a9f0*/  FADD.FTZ R135, R132, R135 ;  /* 0x0000008784877221 */ /* 0x000fe20000010000 */
[----:B------:R-:W-:Y:S01]  /*1aa00*/  F2FP.F16.F32.PACK_AB R186, R20, R186 ;  /* 0x000000ba14ba723e */ /* 0x000fe200000000ff */
[----:B------:R-:W-:Y:S01]  /*1aa10*/  MUFU.EX2 R123, R123 ;  /* 0x0000007b007b7308 */ /* 0x000fe20000000800 */
[----:B------:R-:W-:Y:S01]  /*1aa20*/  F2FP.F16.F32.PACK_AB R180, R121, R180 ;  /* 0x000000b479b4723e */ /* 0x000fe200000000ff */
[----:B------:R-:W-:Y:S01]  /*1aa30*/  FADD.FTZ R135, R176, R135 ;  /* 0x00000087b0877221 */ /* 0x000fe20000010000 */
[----:B------:R-:W-:Y:S02]  /*1aa40*/  F2FP.F16.F32.PACK_AB R182, R132, R182 ;  /* 0x000000b684b6723e */ /* 0x000fe400000000ff */
[C---:B------:R-:W-:Y:S01]  /*1aa50*/  F2FP.F16.F32.PACK_AB R176, R21.reuse, R176 ;  /* 0x000000b015b0723e */ /* 0x040fe200000000ff */
[----:B------:R-:W-:Y:S02]  /*1aa60*/  FADD.FTZ R135, R21, R135 ;  /* 0x0000008715877221 */ /* 0x000fe40000010000 */
[----:B------:R-:W-:Y:S02]  /*1aa70*/  MUFU.EX2 R187, R187 ;  /* 0x000000bb00bb7308 */ /* 0x000fe40000000800 */
[----:B------:R-:W-:Y:S01]  /*1aa80*/  FADD.FTZ R135, R178, R135 ;  /* 0x00000087b2877221 */ /* 0x000fe20000010000 */
[----:B------:R-:W-:-:S03]  /*1aa90*/  F2FP.F16.F32.PACK_AB R178, R124, R178 ;  /* 0x000000b27cb2723e */ /* 0x000fc600000000ff */
[----:B------:R-:W-:Y:S02]  /*1aaa0*/  FADD.FTZ R135, R124, R135 ;  /* 0x000000877c877221 */ /* 0x000fe40000010000 */
[----:B------:R-:W-:Y:S02]  /*1aab0*/  MUFU.EX2 R126, R126 ;  /* 0x0000007e007e7308 */ /* 0x000fe40000000800 */
[----:B------:R-:W-:-:S06]  /*1aac0*/  FADD.FTZ R135, R172, R135 ;  /* 0x00000087ac877221 */ /* 0x000fcc0000010000 */
        /* <DEDUP_REMOVED lines=9> */
[----:B------:R-:W1:Y:S08]  /*1ab60*/  MUFU.EX2 R174, R174 ;  /* 0x000000ae00ae7308 */ /* 0x000e700000000800 */
[----:B------:R-:W-:Y:S01]  /*1ab70*/  MUFU.EX2 R175, R159 ;  /* 0x0000009f00af7308 */ /* 0x000fe20000000800 */
[C---:B0-----:R-:W-:Y:S01]  /*1ab80*/  FADD.FTZ R135, R125.reuse, R135 ;  /* 0x000000877d877221 */ /* 0x041fe20000010000 */
[----:B------:R-:W-:-:S06]  /*1ab90*/  F2FP.F16.F32.PACK_AB R172, R125, R172 ;  /* 0x000000ac7dac723e */ /* 0x000fcc00000000ff */
[----:B------:R-:W-:Y:S01]  /*1aba0*/  MUFU.EX2 R162, R162 ;  /* 0x000000a200a27308 */ /* 0x000fe20000000800 */
[----:B-1----:R-:W-:Y:S01]  /*1abb0*/  FADD.FTZ R135, R174, R135 ;  /* 0x00000087ae877221 */ /* 0x002fe20000010000 */
[----:B------:R-:W-:-:S03]  /*1abc0*/  F2FP.F16.F32.PACK_AB R174, R128, R174 ;  /* 0x000000ae80ae723e */ /* 0x000fc600000000ff */
[----:B------:R-:W-:-:S03]  /*1abd0*/  FADD.FTZ R135, R128, R135 ;  /* 0x0000008780877221 */ /* 0x000fc60000010000 */
[----:B------:R-:W0:Y:S01]  /*1abe0*/  MUFU.EX2 R129, R129 ;  /* 0x0000008100817308 */ /* 0x000e220000000800 */
[----:B------:R-:W-:-:S07]  /*1abf0*/  FADD.FTZ R10, R12, R135 ;  /* 0x000000870c0a7221 */ /* 0x000fce0000010000 */
[----:B------:R-:W1:Y:S08]  /*1ac00*/  MUFU.EX2 R163, R163 ;  /* 0x000000a300a37308 */ /* 0x000e700000000800 */
[----:B------:R-:W-:Y:S01]  /*1ac10*/  MUFU.EX2 R166, R166 ;  /* 0x000000a600a67308 */ /* 0x000fe20000000800 */
[----:B0-----:R-:W-:-:S04]  /*1ac20*/  FADD.FTZ R10, R129, R10 ;  /* 0x0000000a810a7221 */ /* 0x001fc80000010000 */
[----:B------:R-:W-:-:S03]  /*1ac30*/  FADD.FTZ R10, R133, R10 ;  /* 0x0000000a850a7221 */ /* 0x000fc60000010000 */
[----:B------:R-:W0:Y:S01]  /*1ac40*/  MUFU.EX2 R167, R167 ;  /* 0x000000a700a77308 */ /* 0x000e220000000800 */
[----:B------:R-:W-:Y:S02]  /*1ac50*/  WARPGROUP.DEPBAR.LE gsb0, 0x0 ;  /* 0x00008000000079c5 */ /* 0x000fe40000010000 */
[----:B------:R2:W-:Y:S01]  /*1ac60*/  @!P1 SYNCS.ARRIVE.TRANS64.RED.A1T0 RZ, [R134+URZ], RZ ;  /* 0x000000ff86ff99a7 */ /* 0x0005e2000810043f */
[----:B------:R-:W-:Y:S02]  /*1ac70*/  F2FP.F16.F32.PACK_AB R168, R129, R12 ;  /* 0x0000000c81a8723e */ /* 0x000fe400000000ff */
[----:B------:R-:W-:Y:S02]  /*1ac80*/  F2FP.F16.F32.PACK_AB R170, R13, R133 ;  /* 0x000000850daa723e */ /* 0x000fe400000000ff */
[----:B-1----:R-:W-:Y:S02]  /*1ac90*/  F2FP.F16.F32.PACK_AB R169, R163, R162 ;  /* 0x000000a2a3a9723e */ /* 0x002fe400000000ff */
[----:B0-----:R-:W-:Y:S01]  /*1aca0*/  F2FP.F16.F32.PACK_AB R171, R167, R166 ;  /* 0x000000a6a7ab723e */ /* 0x001fe200000000ff */
[----:B--2---:R-:W-:Y:S01]  /*1acb0*/  FADD.FTZ R134, R191, R5 ;  /* 0x00000005bf867221 */ /* 0x004fe20000010000 */
[----:B------:R0:W-:Y:S01]  /*1acc0*/  @!P1 SYNCS.ARRIVE.TRANS64.RED.A1T0 RZ, [R15+URZ], RZ ;  /* 0x000000ff0fff99a7 */ /* 0x0001e2000810043f */
[----:B------:R-:W-:Y:S01]  /*1acd0*/  MUFU.EX2 R5, R151 ;  /* 0x0000009700057308 */ /* 0x000fe20000000800 */
[C---:B------:R-:W-:Y:S01]  /*1ace0*/  F2FP.F16.F32.PACK_AB R191, R122.reuse, R191 ;  /* 0x000000bf7abf723e */ /* 0x040fe200000000ff */
[----:B------:R-:W-:-:S04]  /*1acf0*/  FADD.FTZ R134, R122, R134 ;  /* 0x000000867a867221 */ /* 0x000fc80000010000 */
[----:B------:R-:W-:Y:S01]  /*1ad00*/  FADD.FTZ R134, R185, R134 ;  /* 0x00000086b9867221 */ /* 0x000fe20000010000 */
[----:B0-----:R-:W-:Y:S01]  /*1ad10*/  FFMA.FTZ R15, R155, R0, -R11 ;  /* 0x000000009b0f7223 */ /* 0x001fe2000001080b */
[C---:B------:R-:W-:Y:S01]  /*1ad20*/  F2FP.F16.F32.PACK_AB R185, R123.reuse, R185 ;  /* 0x000000b97bb9723e */ /* 0x040fe200000000ff */
[----:B------:R-:W-:Y:S01]  /*1ad30*/  MUFU.EX2 R11, R158 ;  /* 0x0000009e000b7308 */ /* 0x000fe20000000800 */
[----:B------:R-:W-:-:S04]  /*1ad40*/  FADD.FTZ R134, R123, R134 ;  /* 0x000000867b867221 */ /* 0x000fc80000010000 */
[----:B------:R-:W-:Y:S01]  /*1ad50*/  FADD.FTZ R134, R187, R134 ;  /* 0x00000086bb867221 */ /* 0x000fe20000010000 */
[C---:B------:R-:W-:Y:S02]  /*1ad60*/  F2FP.F16.F32.PACK_AB R187, R126.reuse, R187 ;  /* 0x000000bb7ebb723e */ /* 0x040fe400000000ff */
[----:B------:R-:W0:Y:S01]  /*1ad70*/  MUFU.EX2 R15, R15 ;  /* 0x0000000f000f7308 */ /* 0x000e220000000800 */
[----:B------:R-:W-:-:S04]  /*1ad80*/  FADD.FTZ R134, R126, R134 ;  /* 0x000000867e867221 */ /* 0x000fc80000010000 */
[----:B------:R-:W-:Y:S01]  /*1ad90*/  FADD.FTZ R134, R181, R134 ;  /* 0x00000086b5867221 */ /* 0x000fe20000010000 */
[----:B------:R-:W-:-:S03]  /*1ada0*/  F2FP.F16.F32.PACK_AB R181, R127, R181 ;  /* 0x000000b57fb5723e */ /* 0x000fc600000000ff */
[----:B------:R-:W-:-:S04]  /*1adb0*/  FADD.FTZ R134, R127, R134 ;  /* 0x000000867f867221 */ /* 0x000fc80000010000 */
[----:B------:R-:W-:Y:S01]  /*1adc0*/  FADD.FTZ R134, R183, R134 ;  /* 0x00000086b7867221 */ /* 0x000fe20000010000 */
[----:B------:R-:W-:-:S03]  /*1add0*/  F2FP.F16.F32.PACK_AB R183, R130, R183 ;  /* 0x000000b782b7723e */ /* 0x000fc600000000ff */
[----:B------:R-:W-:Y:S01]  /*1ade0*/  FADD.FTZ R134, R130, R134 ;  /* 0x0000008682867221 */ /* 0x000fe20000010000 */
[----:B0-----:R-:W-:-:S03]  /*1adf0*/  F2FP.F16.F32.PACK_AB R173, R15, R6 ;  /* 0x000000060fad723e */ /* 0x001fc600000000ff */
        /* <DEDUP_REMOVED lines=9> */
[C---:B------:R-:W-:Y:S01]  /*1ae90*/  FADD.FTZ R5, R175.reuse, R134 ;  /* 0x00000086af057221 */ /* 0x040fe20000010000 */
[----:B------:R-:W-:Y:S01]  /*1aea0*/  F2FP.F16.F32.PACK_AB R175, R175, R11 ;  /* 0x0000000bafaf723e */ /* 0x000fe200000000ff */
[----:B------:R-:W-:Y:S02]  /*1aeb0*/  IMAD.MOV.U32 R11, RZ, RZ, R194 ;  /* 0x000000ffff0b7224 */ /* 0x000fe400078e00c2 */
[----:B------:R-:W-:-:S04]  /*1aec0*/  FADD.FTZ R6, R162, R5 ;  /* 0x00000005a2067221 */ /* 0x000fc80000010000 */
[----:B------:R-:W-:Y:S01]  /*1aed0*/  FADD.FTZ R5, R163, R6 ;  /* 0x00000006a3057221 */ /* 0x000fe20000010000 */
[----:B------:R-:W-:Y:S01]  /*1aee0*/  FADD.FTZ R6, R13, R10 ;  /* 0x0000000a0d067221 */ /* 0x000fe20000010000 */
[----:B------:R-:W-:Y:S01]  /*1aef0*/  IMAD.MOV.U32 R10, RZ, RZ, R19 ;  /* 0x000000ffff0a7224 */ /* 0x000fe200078e0013 */
[----:B------:R-:W-:Y:S01]  /*1af00*/  MOV R13, R3 ;  /* 0x00000003000d7202 */ /* 0x000fe20000000f00 */
[----:B------:R-:W-:-:S04]  /*1af10*/  FADD.FTZ R12, R166, R5 ;  /* 0x00000005a60c7221 */ /* 0x000fc80000010000 */
[----:B------:R-:W-:Y:S01]  /*1af20*/  FADD.FTZ R5, R167, R12 ;  /* 0x0000000ca7057221 */ /* 0x000fe20000010000 */
[----:B------:R-:W-:Y:S01]  /*1af30*/  IMAD.MOV.U32 R12, RZ, RZ, R4 ;  /* 0x000000ffff0c7224 */ /* 0x000fe200078e0004 */
[----:B------:R-:W-:Y:S06]  /*1af40*/  @P2 BRA `(.L_x_4927) ;  /* 0xffffffdc00bc2947 */ /* 0x000fec000383ffff */
[----:B------:R-:W-:Y:S05]  /*1af50*/  BSYNC B1 ;  /* 0x0000000000017941 */ /* 0x000fea0003800000 */
.L_x_4916:
[----:B------:R-:W-:Y:S05]  /*1af60*/  BSYNC B0 ;  /* 0x0000000000007941 */ /* 0x000fea0003800000 */
.L_x_4915:
[----:B------:R-:W-:Y:S01]  /*1af70*/  ISETP.GE.AND P2, PT, R7, R213, PT ;  /* 0x000000d50700720c */ /* 0x000fe20003f46270 */
[----:B------:R-:W-:-:S12]  /*1af80*/  BSSY B0, `(.L_x_4928) ;  /* 0x0000345000007945 */ /* 0x000fd80003800000 */
[----:B------:R-:W-:Y:S05]  /*1af90*/  @!P2 BRA `(.L_x_4929) ;  /* 0x00000034000ca947 */ /* 0x000fea0003800000 */
[----:B------:R-:W-:Y:S02]  /*1afa0*/  IMAD.MOV.U32 R13, RZ, RZ, R3 ;  /* 0x000000ffff0d7224 */ /* 0x000fe400078e0003 */
[----:B------:R-:W-:Y:S02]  /*1afb0*/  IMAD.MOV.U32 R12, RZ, RZ, R4 ;  /* 0x000000ffff0c7224 */ /* 0x000fe400078e0004 */
[----:B------:R-:W-:Y:S02]  /*1afc0*/  IMAD.MOV.U32 R11, RZ, RZ, R194 ;  /* 0x000000ffff0b7224 */ /* 0x000fe400078e00c2 */
[----:B------:R-:W-:-:S07]  /*1afd0*/  IMAD.MOV.U32 R10, RZ, RZ, R19 ;  /* 0x000000ffff0a7224 */ /* 0x000fce00078e0013 */
.L_x_4948:
        /* <DEDUP_REMOVED lines=8> */
.L_x_4930:
[----:B------:R-:W-:Y:S01]  /*1b060*/  IMAD R4, R19, 0x8, R16 ;  /* 0x0000000813047824 */ /* 0x000fe200078e0210 */
[----:B------:R-:W-:-:S04]  /*1b070*/  SHF.L.U32 R15, R194, 0x1f, RZ ;  /* 0x0000001fc20f7819 */ /* 0x000fc800000006ff */
[----:B------:R0:W1:Y:S01]  /*1b080*/  SYNCS.PHASECHK.TRANS64.TRYWAIT P2, [R4+URZ+0x30830], R15 ;  /* 0x0308300f040075a7 */ /* 0x000062000804017f */
[----:B------:R-:W-:Y:S05]  /*1b090*/  @!P0 BRA `(.L_x_4931) ;  /* 0x0000000000048947 */ /* 0x000fea0003800000 */
[----:B------:R-:W-:Y:S01]  /*1b0a0*/  BPT.TRAP 0x1 ;  /* 0x000000040000795c */ /* 0x000fe20000300000 */
.L_x_4931:
[----:B------:R-:W-:Y:S01]  /*1b0b0*/  IMAD R122, R19, 0x900, R8 ;  /* 0x00000900137a7824 */ /* 0x000fe200078e0208 */
[----:B------:R-:W-:Y:S03]  /*1b0c0*/  BSSY B1, `(.L_x_4932) ;  /* 0x0000006000017945 */ /* 0x000fe60003800000 */
[C---:B------:R-:W-:Y:S02]  /*1b0d0*/  VIADD R20, R122.reuse, 0x2 ;  /* 0x000000027a147836 */ /* 0x040fe40000000000 */
[----:B------:R-:W-:Y:S01]  /*1b0e0*/  VIADD R3, R122, 0x4 ;  /* 0x000000047a037836 */ /* 0x000fe20000000000 */
[----:B-1----:R-:W-:Y:S06]  /*1b0f0*/  @P2 BRA `(.L_x_4933) ;  /* 0x0000000000082947 */ /* 0x002fec0003800000 */
[----:B------:R-:W1:Y:S02]  /*1b100*/  SYNCS.PHASECHK.TRANS64.TRYWAIT P2, [R4+URZ+0x30830], R15 ;  /* 0x0308300f040075a7 */ /* 0x000e64000804017f */
[----:B-1----:R-:W-:Y:S05]  /*1b110*/  @!P2 BRA `(.L_x_4934) ;  /* 0x000001200040a947 */ /* 0x002fea0003800000 */
.L_x_4933:
[----:B------:R-:W-:Y:S05]  /*1b120*/  BSYNC B1 ;  /* 0x0000000000017941 */ /* 0x000fea0003800000 */
.L_x_4932:
[----:B------:R-:W-:Y:S02]  /*1b130*/  IMAD.MOV.U32 R14, RZ, RZ, R122 ;  /* 0x000000ffff0e7224 */ /* 0x000fe400078e007a */
[-C--:B------:R-:W-:Y:S01]  /*1b140*/  FMUL.FTZ R26, R26, R2.reuse ;  /* 0x000000021a1a7220 */ /* 0x080fe20000410000 */
[-C--:B------:R-:W-:Y:S01]  /*1b150*/  FMUL.FTZ R27, R27, R2.reuse ;  /* 0x000000021b1b7220 */ /* 0x080fe20000410000 */
[-C--:B------:R-:W-:Y:S01]  /*1b160*/  FMUL.FTZ R30, R30, R2.reuse ;  /* 0x000000021e1e7220 */ /* 0x080fe20000410000 */
[-C--:B------:R-:W-:Y:S01]  /*1b170*/  FMUL.FTZ R31, R31, R2.reuse ;  /* 0x000000021f1f7220 */ /* 0x080fe20000410000 */
[----:B------:R-:W-:Y:S01]  /*1b180*/  R2UR UR54, R14 ;  /* 0x000000000e3672ca */ /* 0x000fe200000e0000 */
[----:B------:R-:W-:Y:S02]  /*1b190*/  IMAD.MOV.U32 R14, RZ, RZ, R3 ;  /* 0x000000ffff0e7224 */ /* 0x000fe400078e0003 */
        /* <DEDUP_REMOVED lines=44> */
[----:B------:R-:W-:Y:S01]  /*1b460*/  VIADD R2, R122, 0x306 ;  /* 0x000003067a027836 */ /* 0x000fe20000000000 */
[----:B------:R2:W-:Y:S01]  /*1b470*/  STL.64 [R1+0x80], R10 ;  /* 0x0000800a01007387 */ /* 0x0005e20000100a00 */
[----:B------:R-:W-:-:S03]  /*1b480*/  IMAD.MOV.U32 R3, RZ, RZ, 0x40000040 ;  /* 0x40000040ff037424 */ /* 0x000fc600078e00ff */
[----:B------:R-:W-:Y:S02]  /*1b490*/  R2UR UR14, R2 ;  /* 0x00000000020e72ca */ /* 0x000fe400000e0000 */
[----:B------:R-:W-:Y:S01]  /*1b4a0*/  R2UR UR15, R3 ;  /* 0x00000000030f72ca */ /* 0x000fe200000e0000 */
[----:B--2---:R-:W2:Y:S04]  /*1b4b0*/  LDL.64 R10, [R1+0x28] ;  /* 0x00002800010a7983 */ /* 0x004ea80000100a00 */
[----:B------:R3:W-:Y:S04]  /*1b4c0*/  STL.64 [R1+0x78], R6 ;  /* 0x0000780601007387 */ /* 0x0007e80000100a00 */
[----:B---3--:R-:W3:Y:S04]  /*1b4d0*/  LDL.64 R6, [R1+0x20] ;  /* 0x0000200001067983 */ /* 0x008ee80000100a00 */
[----:B------:R4:W-:Y:S04]  /*1b4e0*/  STL [R1+0x70], R5 ;  /* 0x0000700501007387 */ /* 0x0009e80000100800 */
[----:B------:R-:W2:Y:S01]  /*1b4f0*/  LDL.64 R2, [R1+0x30] ;  /* 0x0000300001027983 */ /* 0x000ea20000100a00 */
[----:B------:R-:W-:Y:S01]  /*1b500*/  VIADD R120, R122, 0x6 ;  /* 0x000000067a787836 */ /* 0x000fe20000000000 */
[----:B------:R-:W-:Y:S01]  /*1b510*/  R2UR UR34, R14 ;  /* 0x000000000e2272ca */ /* 0x000fe200000e0000 */
[----:B------:R-:W-:Y:S01]  /*1b520*/  VIADD R14, R122, 0x302 ;  /* 0x000003027a0e7836 */ /* 0x000fe20000000000 */
[----:B------:R-:W-:-:S02]  /*1b530*/  R2UR UR50, R20 ;  /* 0x00000000143272ca */ /* 0x000fc400000e0000 */
[----:B------:R-:W-:Y:S01]  /*1b540*/  R2UR UR30, R120 ;  /* 0x00000000781e72ca */ /* 0x000fe200000e0000 */
[C---:B------:R-:W-:Y:S01]  /*1b550*/  VIADD R120, R122.reuse, 0x304 ;  /* 0x000003047a787836 */ /* 0x040fe20000000000 */
[----:B------:R-:W-:Y:S01]  /*1b560*/  IADD3 R20, R122, 0x300, RZ ;  /* 0x000003007a147810 */ /* 0x000fe20007ffe0ff */
[----:B01----:R-:W-:Y:S01]  /*1b570*/  IMAD.MOV.U32 R15, RZ, RZ, 0x40000040 ;  /* 0x40000040ff0f7424 */ /* 0x003fe200078e00ff */
[----:B------:R-:W-:Y:S01]  /*1b580*/  R2UR UR22, R14 ;  /* 0x000000000e1672ca */ /* 0x000fe200000e0000 */
[----:B------:R-:W-:Y:S01]  /*1b590*/  VIADD R14, R122, 0x600 ;  /* 0x000006007a0e7836 */ /* 0x000fe20000000000 */
[----:B------:R-:W-:Y:S01]  /*1b5a0*/  R2UR UR26, R20 ;  /* 0x00000000141a72ca */ /* 0x000fe200000e0000 */
[----:B------:R-:W-:Y:S01]  /*1b5b0*/  VIADD R20, R122, 0x602 ;  /* 0x000006027a147836 */ /* 0x000fe20000000000 */
[----:B------:R-:W-:Y:S01]  /*1b5c0*/  R2UR UR18, R120 ;  /* 0x00000000781272ca */ /* 0x000fe200000e0000 */
[C---:B------:R-:W-:Y:S01]  /*1b5d0*/  VIADD R120, R122.reuse, 0x604 ;  /* 0x000006047a787836 */ /* 0x040fe20000000000 */
[----:B------:R-:W-:Y:S01]  /*1b5e0*/  R2UR UR55, R15 ;  /* 0x000000000f3772ca */ /* 0x000fe200000e0000 */
[----:B------:R-:W-:Y:S01]  /*1b5f0*/  IMAD.MOV.U32 R121, RZ, RZ, 0x40000040 ;  /* 0x40000040ff797424 */ /* 0x000fe200078e00ff */
[----:B----4-:R-:W4:Y:S01]  /*1b600*/  LDL.64 R4, [R1+0x18] ;  /* 0x0000180001047983 */ /* 0x010f220000100a00 */
[----:B------:R-:W-:-:S02]  /*1b610*/  VIADD R122, R122, 0x606 ;  /* 0x000006067a7a7836 */ /* 0x000fc40000000000 */
[-C--:B------:R-:W-:Y:S01]  /*1b620*/  FMUL.FTZ R24, R24, R9.reuse ;  /* 0x0000000918187220 */ /* 0x080fe20000410000 */
[----:B------:R-:W-:Y:S01]  /*1b630*/  IMAD.MOV.U32 R123, RZ, RZ, 0x40000040 ;  /* 0x40000040ff7b7424 */ /* 0x000fe200078e00ff */
[C---:B------:R-:W-:Y:S01]  /*1b640*/  R2UR UR31, R121.reuse ;  /* 0x00000000791f72ca */ /* 0x040fe200000e0000 */
        /* <DEDUP_REMOVED lines=17> */
[----:B------:R-:W-:Y:S01]  /*1b760*/  HGMMA.64x96x16.F32 R120, gdesc[UR52], RZ, !UPT, gsb0 ;  /* 0x01600000347879f0 */ /* 0x000fe2000c0008ff */
        /* <DEDUP_REMOVED lines=43> */
[----:B------:R-:W-:Y:S01]  /*1ba20*/  HGMMA.64x96x16.F32 R120, gdesc[UR48], R120, gsb0 ;  /* 0x01600000307879f0 */ /* 0x000fe20008000878 */
[----:B------:R-:W-:Y:S02]  /*1ba30*/  R2UR UR6, R20 ;  /* 0x00000000140672ca */ /* 0x000fe400000e0000 */
[----:B------:R-:W-:Y:S02]  /*1ba40*/  R2UR UR7, R21 ;  /* 0x00000000150772ca */ /* 0x000fe400000e0000 */
[----:B------:R-:W4:Y:S01]  /*1ba50*/  LDL.64 R20, [R1+0x10] ;  /* 0x0000100001147983 */ /* 0x000f220000100a00 */
[----:B------:R-:W-:Y:S02]  /*1ba60*/  WARPGROUP.DEPBAR.LE gsb0, 0x0 ;  /* 0x00008000000079c5 */ /* 0x000fe40000010000 */
[----:B------:R-:W-:Y:S01]  /*1ba70*/  WARPGROUP.ARRIVE ;  /* 0x00000000000079c5 */ /* 0x000fe20000000000 */
[----:B--2---:R-:W-:Y:S02]  /*1ba80*/  R2UR UR32, R2 ;  /* 0x00000000022072ca */ /* 0x004fe400000e0000 */
[----:B------:R-:W-:-:S02]  /*1ba90*/  R2UR UR33, R3 ;  /* 0x00000000032172ca */ /* 0x000fc400000e0000 */
        /* <DEDUP_REMOVED lines=13> */
[----:B------:R-:W-:Y:S01]  /*1bb70*/  UMOV UR4, UR56 ;  /* 0x0000003800047c82 */ /* 0x000fe20008000000 */
[----:B------:R-:W-:-:S02]  /*1bb80*/  UMOV UR5, UR57 ;  /* 0x0000003900057c82 */ /* 0x000fc40008000000 */
[----:B------:R0:W5:Y:S01]  /*1bb90*/  LDL.LU R5, [R1+0x70] ;  /* 0x0000700001057983 */ /* 0x0001620000300800 */
[----:B------:R-:W-:Y:S02]  /*1bba0*/  WARPGROUP.DEPBAR.LE gsb0, 0x0 ;  /* 0x00008000000079c5 */ /* 0x000fe40000010000 */
[----:B------:R-:W-:-:S06]  /*1bbb0*/  WARPGROUP.ARRIVE ;  /* 0x00000000000079c5 */ /* 0x000fcc0000000000 */
[----:B------:R-:W-:Y:S03]  /*1bbc0*/  HGMMA.64x96x16.F32 R120, gdesc[UR28], R120, gsb0 ;  /* 0x016000001c7879f0 */ /* 0x000fe60008000878 */
[----:B------:R-:W-:Y:S02]  /*1bbd0*/  WARPGROUP.DEPBAR.LE gsb0, 0x0 ;  /* 0x00008000000079c5 */ /* 0x000fe40000010000 */
[----:B------:R-:W-:-:S06]  /*1bbe0*/  WARPGROUP.ARRIVE ;  /* 0x00000000000079c5 */ /* 0x000fcc0000000000 */
[----:B------:R-:W-:Y:S01]  /*1bbf0*/  HGMMA.64x96x16.F32 R120, gdesc[UR24], R120, gsb0 ;  /* 0x01600000187879f0 */ /* 0x000fe20008000878 */
[----:B------:R-:W-:Y:S02]  /*1bc00*/  R2UR UR16, R20 ;  /* 0x00000000141072ca */ /* 0x000fe400000e0000 */
[----:B------:R-:W-:Y:S01]  /*1bc10*/  R2UR UR17, R21 ;  /* 0x00000000151172ca */ /* 0x000fe200000e0000 */
        /* <DEDUP_REMOVED lines=28> */
.L_x_4935:
[----:B-----5:R-:W-:Y:S01]  /*1bde0*/  SHF.L.U32 R2, R11, 0x1f, RZ ;  /* 0x0000001f0b027819 */ /* 0x020fe200000006ff */
[----:B------:R-:W-:-:S04]  /*1bdf0*/  IMAD R14, R10, 0x8, R16 ;  /* 0x000000080a0e7824 */ /* 0x000fc800078e0210 */
[----:B------:R0:W1:Y:S01]  /*1be00*/  SYNCS.PHASECHK.TRANS64.TRYWAIT P2, [R14+URZ+0x30850], R2 ;  /* 0x030850020e0075a7 */ /* 0x000062000804017f */
[----:B------:R-:W-:Y:S05]  /*1be10*/  @!P0 BRA `(.L_x_4936) ;  /* 0x0000000000048947 */ /* 0x000fea0003800000 */
[----:B------:R-:W-:Y:S01]  /*1be20*/  BPT.TRAP 0x1 ;  /* 0x000000040000795c */ /* 0x000fe20000300000 */
.L_x_4936:
[----:B------:R-:W-:Y:S04]  /*1be30*/  BSSY B1, `(.L_x_4937) ;  /* 0x0000004000017945 */ /* 0x000fe80003800000 */
[----:B-1----:R-:W-:Y:S05]  /*1be40*/  @P2 BRA `(.L_x_4938) ;  /* 0x0000000000082947 */ /* 0x002fea0003800000 */
[----:B------:R-:W1:Y:S02]  /*1be50*/  SYNCS.PHASECHK.TRANS64.TRYWAIT P2, [R14+URZ+0x30850], R2 ;  /* 0x030850020e0075a7 */ /* 0x000e64000804017f */
[----:B-1----:R-:W-:Y:S05]  /*1be60*/  @!P2 BRA `(.L_x_4939) ;  /* 0x000001140000a947 */ /* 0x002fea0003800000 */
.L_x_4938:
[----:B------:R-:W-:Y:S05]  /*1be70*/  BSYNC B1 ;  /* 0x0000000000017941 */ /* 0x000fea0003800000 */
.L_x_4937:
[----:B01----:R-:W-:Y:S01]  /*1be80*/  VIADD R2, R16, 0x400 ;  /* 0x0000040010027836 */ /* 0x003fe20000000000 */
[----:B------:R-:W-:Y:S01]  /*1be90*/  WARPGROUP.ARRIVE ;  /* 0x00000000000079c5 */ /* 0x000fe20000000000 */
[----:B------:R-:W-:Y:S01]  /*1bea0*/  IMAD.MOV.U32 R3, RZ, RZ, 0x40000040 ;  /* 0x40000040ff037424 */ /* 0x000fe200078e00ff */
[----:B------:R-:W0:Y:S01]  /*1beb0*/  LDC R4, c[0x0][0x448] ;  /* 0x00011200ff047b82 */ /* 0x000e220000000800 */
[----:B------:R-:W-:Y:S01]  /*1bec0*/  IMAD.MOV.U32 R11, RZ, RZ, 0x40000040 ;  /* 0x40000040ff0b7424 */ /* 0x000fe200078e00ff */
[----:B------:R-:W-:Y:S01]  /*1bed0*/  SHF.R.U32.HI R2, RZ, 0x4, R2 ;  /* 0x00000004ff027819 */ /* 0x000fe20000011602 */
[----:B------:R-:W-:Y:S01]  /*1bee0*/  IMAD R20, R7, -0x60, RZ ;  /* 0xffffffa007147824 */ /* 0x000fe200078e02ff */
[----:B------:R-:W-:Y:S01]  /*1bef0*/  R2UR UR7, R3 ;  /* 0x00000000030772ca */ /* 0x000fe200000e0000 */
[----:B------:R-:W-:Y:S01]  /*1bf00*/  IMAD.MOV.U32 R3, RZ, RZ, 0x40000040 ;  /* 0x40000040ff037424 */ /* 0x000fe200078e00ff */
[----:B------:R-:W-:Y:S01]  /*1bf10*/  LOP3.LUT R2, R2, 0x3fff, RZ, 0xc0, !PT ;  /* 0x00003fff02027812 */ /* 0x000fe200078ec0ff */
[----:B------:R-:W-:Y:S01]  /*1bf20*/  @!P1 IMAD R0, R0, 0x8, R16 ;  /* 0x0000000800009824 */ /* 0x000fe200078e0210 */
[----:B------:R-:W-:Y:S01]  /*1bf30*/  ULDC UR4, c[0x0][0x9dc] ;  /* 0x0002770000047ab9 */ /* 0x000fe20000000800 */
[----:B------:R-:W-:Y:S01]  /*1bf40*/  ULDC UR5, c[0x0][0x9e0] ;  /* 0x0002780000057ab9 */ /* 0x000fe20000000800 */
[----:B------:R-:W-:Y:S01]  /*1bf50*/  LOP3.LUT R2, R2, 0x3000000, RZ, 0xfc, !PT ;  /* 0x0300000002027812 */ /* 0x000fe200078efcff */
[----:B------:R-:W-:Y:S01]  /*1bf60*/  @!P1 VIADD R0, R0, 0x30840 ;  /* 0x0003084000009836 */ /* 0x000fe20000000000 */
[----:B------:R-:W-:-:S03]  /*1bf70*/  ULOP3.LUT UR4, URZ, UR4, URZ, 0x33, !UPT ;  /* 0x000000043f047292 */ /* 0x000fc6000f8e333f */
[----:B------:R-:W-:Y:S01]  /*1bf80*/  IMAD R2, R10, 0x900, R2 ;  /* 0x000009000a027824 */ /* 0x000fe200078e0202 */
[----:B------:R-:W-:-:S03]  /*1bf90*/  @!P1 PRMT R0, RZ, 0x654, R0 ;  /* 0x00000654ff009816 */ /* 0x000fc60000000000 */
[C---:B------:R-:W-:Y:S01]  /*1bfa0*/  VIADD R10, R2.reuse, 0x80 ;  /* 0x00000080020a7836 */ /* 0x040fe20000000000 */
[----:B------:R-:W-:Y:S02]  /*1bfb0*/  R2UR UR6, R2 ;  /* 0x00000000020672ca */ /* 0x000fe400000e0000 */
[----:B0-----:R-:W-:Y:S01]  /*1bfc0*/  ISETP.NE.AND P2, PT, R4, 0x1, PT ;  /* 0x000000010400780c */ /* 0x001fe20003f45270 */
[----:B------:R-:W-:-:S10]  /*1bfd0*/  IMAD.IADD R4, R214, 0x1, R212 ;  /* 0x00000001d6047824 */ /* 0x000fd400078e02d4 */
[----:B------:R-:W-:Y:S01]  /*1bfe0*/  HGMMA.64x192x16.F32 R24, R188, gdesc[UR4].tnspB, R24, gsb0 ;  /* 0x42e00004bc187df0 */ /* 0x000fe20008000818 */
[----:B------:R-:W-:Y:S02]  /*1bff0*/  R2UR UR6, R10 ;  /* 0x000000000a0672ca */ /* 0x000fe400000e0000 */
[----:B------:R-:W-:Y:S01]  /*1c000*/  R2UR UR7, R11 ;  /* 0x000000000b0772ca */ /* 0x000fe200000e0000 */
[----:B------:R-:W-:Y:S01]  /*1c010*/  IMAD.MOV.U32 R11, RZ, RZ, 0x40000040 ;  /* 0x40000040ff0b7424 */ /* 0x000fe200078e00ff */
[----:B------:R-:W-:Y:S01]  /*1c020*/  IADD3 R10, R2, 0x100, RZ ;  /* 0x00000100020a7810 */ /* 0x000fe20007ffe0ff */
[----:B------:R-:W-:Y:S02]  /*1c030*/  WARPGROUP.DEPBAR.LE gsb0, 0x0 ;  /* 0x00008000000079c5 */ /* 0x000fe40000010000 */
[----:B------:R-:W-:Y:S01]  /*1c040*/  WARPGROUP.ARRIVE ;  /* 0x00000000000079c5 */ /* 0x000fe20000000000 */
[----:B------:R-:W0:Y:S11]  /*1c050*/  LDC R191, c[0x0][0x9e4] ;  /* 0x00027900ffbf7b82 */ /* 0x000e360000000800 */
[----:B------:R-:W-:Y:S01]  /*1c060*/  HGMMA.64x192x16.F32 R24, R184, gdesc[UR4].tnspB, R24, gsb0 ;  /* 0x42e00004b8187df0 */ /* 0x000fe20008000818 */
[----:B------:R-:W-:Y:S01]  /*1c070*/  R2UR UR6, R10 ;  /* 0x000000000a0672ca */ /* 0x000fe200000e0000 */
[----:B------:R-:W-:Y:S01]  /*1c080*/  VIADD R10, R2, 0x180 ;  /* 0x00000180020a7836 */ /* 0x000fe20000000000 */
[----:B------:R-:W-:Y:S01]  /*1c090*/  R2UR UR7, R11 ;  /* 0x000000000b0772ca */ /* 0x000fe200000e0000 */
[----:B------:R-:W-:Y:S01]  /*1c0a0*/  IMAD.MOV.U32 R11, RZ, RZ, 0x40000040 ;  /* 0x40000040ff0b7424 */ /* 0x000fe200078e00ff */
[----:B------:R-:W-:-:S02]  /*1c0b0*/  WARPGROUP.DEPBAR.LE gsb0, 0x0 ;  /* 0x00008000000079c5 */ /* 0x000fc40000010000 */
        /* <DEDUP_REMOVED lines=11> */
[----:B------:R-:W-:Y:S02]  /*1c170*/  R2UR UR7, R11 ;  /* 0x000000000b0772ca */ /* 0x000fe400000e0000 */
[----:B------:R-:W-:-:S04]  /*1c180*/  IADD3 R11, -R200, 0x1, R20 ;  /* 0x00000001c80b7810 */ /* 0x000fc80007ffe114 */
[----:B------:R-:W-:-:S05]  /*1c190*/  IADD3 R11, -R196, R11, R197 ;  /* 0x0000000bc40b7210 */ /* 0x000fca0007ffe1c5 */
[C---:B------:R-:W-:Y:S02]  /*1c1a0*/  VIADD R15, R11.reuse, UR5 ;  /* 0x000000050b0f7c36 */ /* 0x040fe40008000000 */
[----:B------:R-:W-:Y:S01]  /*1c1b0*/  VIADD R11, R11, UR4 ;  /* 0x000000040b0b7c36 */ /* 0x000fe20008000000 */
[----:B------:R-:W-:Y:S02]  /*1c1c0*/  WARPGROUP.DEPBAR.LE gsb0, 0x0 ;  /* 0x00008000000079c5 */ /* 0x000fe40000010000 */
[----:B------:R-:W-:-:S06]  /*1c1d0*/  WARPGROUP.ARRIVE ;  /* 0x00000000000079c5 */ /* 0x000fcc0000000000 */
[----:B------:R-:W-:Y:S01]  /*1c1e0*/  HGMMA.64x192x16.F32 R24, R172, gdesc[UR4].tnspB, R24, gsb0 ;  /* 0x42e00004ac187df0 */ /* 0x000fe20008000818 */
[----:B------:R-:W-:Y:S02]  /*1c1f0*/  R2UR UR6, R2 ;  /* 0x00000000020672ca */ /* 0x000fe400000e0000 */
[----:B------:R-:W-:Y:S01]  /*1c200*/  R2UR UR7, R3 ;  /* 0x00000000030772ca */ /* 0x000fe200000e0000 */
[----:B------:R-:W1:Y:S08]  /*1c210*/  @P2 LDC R2, c[0x0][0x450] ;  /* 0x00011400ff022b82 */ /* 0x000e700000000800 */
[----:B------:R-:W2:Y:S02]  /*1c220*/  @P2 LDC R3, c[0x0][0x44c] ;  /* 0x00011300ff032b82 */ /* 0x000ea40000000800 */
[----:B--2---:R-:W-:-:S05]  /*1c230*/  @P2 IMAD.HI.U32 R3, R4, R3, RZ ;  /* 0x0000000304032227 */ /* 0x004fca00078e00ff */
[----:B-1----:R-:W-:Y:S02]  /*1c240*/  @P2 SHF.R.U32.HI R4, RZ, R2, R3 ;  /* 0x00000002ff042219 */ /* 0x002fe40000011603 */
[----:B0-----:R-:W-:-:S03]  /*1c250*/  ISETP.GE.AND P2, PT, R191, 0x1, PT ;  /* 0x00000001bf00780c */ /* 0x001fc60003f46270 */
[----:B------:R-:W0:Y:S02]  /*1c260*/  SHFL.IDX PT, R21, R4, RZ, 0x1c1f ;  /* 0x001c1fff04157589 */ /* 0x000e2400000e0000 */
[--C-:B0-----:R-:W-:Y:S02]  /*1c270*/  IMAD.IADD R10, R15, 0x1, R21.reuse ;  /* 0x000000010f0a7824 */ /* 0x101fe400078e0215 */
[----:B------:R-:W-:Y:S01]  /*1c280*/  IMAD.IADD R9, R11, 0x1, R21 ;  /* 0x000000010b097824 */ /* 0x000fe200078e0215 */
[----:B------:R-:W-:Y:S02]  /*1c290*/  WARPGROUP.DEPBAR.LE gsb0, 0x0 ;  /* 0x00008000000079c5 */ /* 0x000fe40000010000 */
[----:B------:R-:W-:-:S06]  /*1c2a0*/  WARPGROUP.ARRIVE ;  /* 0x00000000000079c5 */ /* 0x000fcc0000000000 */
[----:B------:R-:W-:Y:S03]  /*1c2b0*/  HGMMA.64x192x16.F32 R24, R168, gdesc[UR4].tnspB, R24, gsb0 ;  /* 0x42e00004a8187df0 */ /* 0x000fe60008000818 */
[----:B------:R-:W-:Y:S02]  /*1c2c0*/  WARPGROUP.DEPBAR.LE gsb0, 0x0 ;  /* 0x00008000000079c5 */ /* 0x000fe40000010000 */
[----:B------:R0:W-:Y:S02]  /*1c2d0*/  @!P1 SYNCS.ARRIVE.TRANS64.RED.A1T0 RZ, [R0+URZ], RZ ;  /* 0x000000ff00ff99a7 */ /* 0x0001e4000810043f */
[----:B0-----:R-:W-:Y:S01]  /*1c2e0*/  IMAD.IADD R0, R20, 0x1, -R200 ;  /* 0x0000000114007824 */ /* 0x001fe200078e0ac8 */
[----:B------:R-:W-:Y:S06]  /*1c2f0*/  @!P2 BRA `(.L_x_4940) ;  /* 0x000000000054a947 */ /* 0x000fec0003800000 */
[----:B------:R-:W-:Y:S01]  /*1c300*/  IADD3 R21, -R196, R197, R21 ;  /* 0x000000c5c4157210 */ /* 0x000fe20007ffe115 */
[----:B------:R-:W-:Y:S03]  /*1c310*/  BSSY B1, `(.L_x_4941) ;  /* 0x0000010000017945 */ /* 0x000fe60003800000 */
[----:B------:R-:W-:-:S13]  /*1c320*/  ISETP.GT.AND P2, PT, R21, -0x1, PT ;  /* 0xffffffff1500780c */ /* 0x000fda0003f44270 */
[----:B------:R-:W-:Y:S05]  /*1c330*/  @P2 BRA `(.L_x_4942) ;  /* 0x0000000000202947 */ /* 0x000fea0003800000 */
[----:B------:R-:W-:Y:S02]  /*1c340*/  MOV R168, UR58 ;  /* 0x0000003a00a87c02 */ /* 0x000fe40008000f00 */
[----:B------:R-:W-:Y:S02]  /*1c350*/  LOP3.LUT R21, RZ, R21, RZ, 0x33, !PT ;  /* 0x00000015ff157212 */ /* 0x000fe400078e33ff */
[----:B------:R-:W-:-:S13]  /*1c360*/  ISETP.NE.AND P2, PT, R168, 0x1, PT ;  /* 0x00000001a800780c */ /* 0x000fda0003f45270 */
[----:B------:R-:W0:Y:S02]  /*1c370*/  @P2 LDC.64 R2, c[0x0][0x9e8] ;  /* 0x00027a00ff022b82 */ /* 0x000e240000000a00 */
[----:B0-----:R-:W-:-:S05]  /*1c380*/  @P2 IMAD.HI.U32 R2, R21, R2, RZ ;  /* 0x0000000215022227 */ /* 0x001fca00078e00ff */
[----:B------:R-:W-:-:S04]  /*1c390*/  @P2 SHF.R.U32.HI R21, RZ, R3, R2 ;  /* 0x00000003ff152219 */ /* 0x000fc80000011602 */
[----:B------:R-:W-:Y:S01]  /*1c3a0*/  LOP3.LUT R21, RZ, R21, RZ, 0x33, !PT ;  /* 0x00000015ff157212 */ /* 0x000fe200078e33ff */
[----:B------:R-:W-:Y:S06]  /*1c3b0*/  BRA `(.L_x_4943) ;  /* 0x0000000000147947 */ /* 0x000fec0003800000 */
.L_x_4942:
[----:B------:R-:W-:-:S05]  /*1c3c0*/  IMAD.U32 R168, RZ, RZ, UR58 ;  /* 0x0000003affa87e24 */ /* 0x000fca000f8e00ff */
[----:B------:R-:W-:-:S13]  /*1c3d0*/  ISETP.NE.AND P2, PT, R168, 0x1, PT ;  /* 0x00000001a800780c */ /* 0x000fda0003f45270 */
[----:B------:R-:W0:Y:S02]  /*1c3e0*/  @P2 LDC.64 R2, c[0x0][0x9e8] ;  /* 0x00027a00ff022b82 */ /* 0x000e240000000a00 */
[----:B0-----:R-:W-:-:S05]  /*1c3f0*/  @P2 IMAD.HI.U32 R2, R21, R2, RZ ;  /* 0x0000000215022227 */ /* 0x001fca00078e00ff */
[----:B------:R-:W-:-:S07]  /*1c400*/  @P2 SHF.R.U32.HI R21, RZ, R3, R2 ;  /* 0x00000003ff152219 */ /* 0x000fce0000011602 */
.L_x_4943:
[----:B------:R-:W-:Y:S05]  /*1c410*/  BSYNC B1 ;  /* 0x0000000000017941 */ /* 0x000fea0003800000 */
.L_x_4941:
[----:B------:R-:W-:-:S05]  /*1c420*/  IMAD R21, R21, R168, R0 ;  /* 0x000000a815157224 */ /* 0x000fca00078e0200 */
[----:B------:R-:W-:Y:S02]  /*1c430*/  VIADDMNMX R10, R21, R168, R10, PT ;  /* 0x000000a8150a7246 */ /* 0x000fe4000380010a */
[----:B------:R-:W-:-:S07]  /*1c440*/  VIMNMX R9, R9, R21, !PT ;  /* 0x0000001509097248 */ /* 0x000fce0007fe0100 */
.L_x_4940:
        /* <DEDUP_REMOVED lines=14> */
[--C-:B0-----:R-:W-:Y:S01]  /*1c530*/  IMAD.IADD R15, R15, 0x1, R4.reuse ;  /* 0x000000010f0f7824 */ /* 0x101fe200078e0204 */
[----:B------:R-:W-:Y:S01]  /*1c540*/  ISETP.GE.AND P5, PT, R20, 0x11, PT ;  /* 0x000000111400780c */ /* 0x000fe20003fa6270 */
[----:B------:R-:W-:Y:S01]  /*1c550*/  IMAD.IADD R11, R11, 0x1, R4 ;  /* 0x000000010b0b7824 */ /* 0x000fe200078e0204 */
[----:B------:R-:W-:-:S04]  /*1c560*/  ISETP.LT.OR P4, PT, R10, 0xa, P4 ;  /* 0x0000000a0a00780c */ /* 0x000fc80002781670 */
        /* <DEDUP_REMOVED lines=135> */
.L_x_4946:
[----:B------:R-:W-:-:S05]  /*1cde0*/  IMAD.U32 R9, RZ, RZ, UR58 ;  /* 0x0000003aff097e24 */ /* 0x000fca000f8e00ff */
[----:B------:R-:W-:-:S13]  /*1cdf0*/  ISETP.NE.AND P6, PT, R9, 0x1, PT ;  /* 0x000000010900780c */ /* 0x000fda0003fc5270 */
[----:B------:R-:W0:Y:S02]  /*1ce00*/  @P6 LDC.64 R2, c[0x0][0x9e8] ;  /* 0x00027a00ff026b82 */ /* 0x000e240000000a00 */
[----:B0-----:R-:W-:-:S05]  /*1ce10*/  @P6 IMAD.HI.U32 R2, R4, R2, RZ ;  /* 0x0000000204026227 */ /* 0x001fca00078e00ff */
[----:B------:R-:W-:-:S07]  /*1ce20*/  @P6 SHF.R.U32.HI R4, RZ, R3, R2 ;  /* 0x00000003ff046219 */ /* 0x000fce0000011602 */
.L_x_4947:
[----:B------:R-:W-:Y:S05]  /*1ce30*/  BSYNC B1 ;  /* 0x0000000000017941 */ /* 0x000fea0003800000 */
.L_x_4945:
[----:B------:R-:W-:-:S05]  /*1ce40*/  IMAD R0, R4, R9, R0 ;  /* 0x0000000904007224 */ /* 0x000fca00078e0200 */
[----:B------:R-:W-:Y:S02]  /*1ce50*/  VIADDMNMX R15, R0, R9, R15, PT ;  /* 0x00000009000f7246 */ /* 0x000fe4000380010f */
[----:B------:R-:W-:-:S07]  /*1ce60*/  VIMNMX R11, R11, R0, !PT ;  /* 0x000000000b0b7248 */ /* 0x000fce0007fe0100 */
.L_x_4944:
[C---:B------:R-:W-:Y:S01]  /*1ce70*/  ISETP.GT.AND P2, PT, R11.reuse, 0x1, !P2 ;  /* 0x000000010b00780c */ /* 0x040fe20005744270 */
[----:B------:R-:W-:Y:S01]  /*1ce80*/  ULDC UR4, c[0x0][0x988] ;  /* 0x0002620000047ab9 */ /* 0x000fe20000000800 */
[----:B------:R-:W-:Y:S02]  /*1ce90*/  ISETP.GT.AND P3, PT, R11, 0x8, !P3 ;  /* 0x000000080b00780c */ /* 0x000fe40005f64270 */
[C---:B------:R-:W-:Y:S02]  /*1cea0*/  ISETP.LT.OR P2, PT, R15.reuse, 0x2, P2 ;  /* 0x000000020f00780c */ /* 0x040fe40001741670 */
[----:B------:R-:W-:Y:S02]  /*1ceb0*/  ISETP.LT.OR P3, PT, R15, 0x9, P3 ;  /* 0x000000090f00780c */ /* 0x000fe40001f61670 */
[----:B------:R-:W-:Y:S02]  /*1cec0*/  FSEL R123, R123, -INF , !P2 ;  /* 0xff8000007b7b7808 */ /* 0x000fe40005000000 */
[----:B------:R-:W-:-:S02]  /*1ced0*/  LOP3.LUT P2, RZ, R18, 0x4, RZ, 0xc0, !PT ;  /* 0x0000000412ff7812 */ /* 0x000fc4000784c0ff */
[----:B------:R-:W-:Y:S02]  /*1cee0*/  FSEL R126, R126, -INF , !P3 ;  /* 0xff8000007e7e7808 */ /* 0x000fe40005800000 */
[----:B------:R-:W-:Y:S02]  /*1cef0*/  ISETP.GT.AND P2, PT, R11, 0x9, !P2 ;  /* 0x000000090b00780c */ /* 0x000fe40005744270 */
[C---:B------:R-:W-:Y:S02]  /*1cf00*/  LOP3.LUT P3, RZ, R18.reuse, 0x10000, RZ, 0xc0, !PT ;  /* 0x0001000012ff7812 */ /* 0x040fe4000786c0ff */
        /* <DEDUP_REMOVED lines=60> */
[----:B------:R-:W-:Y:S01]  /*1d2d0*/  LOP3.LUT P3, RZ, R18, 0x20, RZ, 0xc0, !PT ;  /* 0x0000002012ff7812 */ /* 0x000fe2000786c0ff */
[----:B------:R-:W0:Y:S01]  /*1d2e0*/  SHFL.BFLY PT, R2, R0, 0x2, 0x1f ;  /* 0x0c401f0000027f89 */ /* 0x000e2200000e0000 */
[----:B------:R-:W-:Y:S02]  /*1d2f0*/  FSEL R146, R146, -INF , !P2 ;  /* 0xff80000092927808 */ /* 0x000fe40005000000 */
[----:B------:R-:W-:-:S02]  /*1d300*/  LOP3.LUT P2, RZ, R18, 0x800, RZ, 0xc0, !PT ;  /* 0x0000080012ff7812 */ /* 0x000fc4000784c0ff */
[----:B------:R-:W-:Y:S02]  /*1d310*/  LOP3.LUT P6, RZ, R18, 0x10, RZ, 0xc0, !PT ;  /* 0x0000001012ff7812 */ /* 0x000fe400078cc0ff */
[C---:B------:R-:W-:Y:S02]  /*1d320*/  ISETP.GT.AND P2, PT, R11.reuse, 0x31, !P2 ;  /* 0x000000310b00780c */ /* 0x040fe40005744270 */
[----:B------:R-:W-:Y:S02]  /*1d330*/  ISETP.GT.AND P4, PT, R11, 0x51, !P4 ;  /* 0x000000510b00780c */ /* 0x000fe40006784270 */
[C---:B------:R-:W-:Y:S02]  /*1d340*/  ISETP.LT.OR P2, PT, R15.reuse, 0x32, P2 ;  /* 0x000000320f00780c */ /* 0x040fe40001741670 */
[----:B------:R-:W-:Y:S02]  /*1d350*/  ISETP.LT.OR P4, PT, R15, 0x52, P4 ;  /* 0x000000520f00780c */ /* 0x000fe40002781670 */
[----:B------:R-:W-:-:S02]  /*1d360*/  FSEL R147, R147, -INF , !P2 ;  /* 0xff80000093937808 */ /* 0x000fc40005000000 */
[----:B------:R-:W-:Y:S02]  /*1d370*/  LOP3.LUT P2, RZ, R18, 0x400, RZ, 0xc0, !PT ;  /* 0x0000040012ff7812 */ /* 0x000fe4000784c0ff */
[C---:B------:R-:W-:Y:S02]  /*1d380*/  ISETP.GT.AND P5, PT, R11.reuse, 0x58, !P5 ;  /* 0x000000580b00780c */ /* 0x040fe40006fa4270 */
[----:B------:R-:W-:Y:S02]  /*1d390*/  ISETP.GT.AND P2, PT, R11, 0x38, !P2 ;  /* 0x000000380b00780c */ /* 0x000fe40005744270 */
[----:B------:R-:W-:Y:S02]  /*1d3a0*/  FSEL R163, R163, -INF , !P4 ;  /* 0xff800000a3a37808 */ /* 0x000fe40006000000 */
[----:B------:R-:W-:Y:S02]  /*1d3b0*/  ISETP.LT.OR P2, PT, R15, 0x39, P2 ;  /* 0x000000390f00780c */ /* 0x000fe40001741670 */
[----:B0-----:R-:W-:Y:S01]  /*1d3c0*/  FMNMX.FTZ R2, R0, R2, !PT ;  /* 0x0000000200027209 */ /* 0x001fe20007810000 */
[----:B------:R-:W-:Y:S01]  /*1d3d0*/  IMAD.U32 R0, RZ, RZ, UR4 ;  /* 0x00000004ff007e24 */ /* 0x000fe2000f8e00ff */
[----:B------:R-:W-:-:S02]  /*1d3e0*/  FSEL R150, R150, -INF , !P2 ;  /* 0xff80000096967808 */ /* 0x000fc40005000000 */
[----:B------:R-:W-:Y:S01]  /*1d3f0*/  LOP3.LUT P2, RZ, R18, 0x200, RZ, 0xc0, !PT ;  /* 0x0000020012ff7812 */ /* 0x000fe2000784c0ff */
[----:B------:R-:W0:Y:S01]  /*1d400*/  SHFL.BFLY PT, R4, R2, 0x1, 0x1f ;  /* 0x0c201f0002047f89 */ /* 0x000e2200000e0000 */
[----:B------:R-:W-:Y:S02]  /*1d410*/  ISETP.LT.OR P5, PT, R15, 0x59, P5 ;  /* 0x000000590f00780c */ /* 0x000fe40002fa1670 */
[----:B------:R-:W-:Y:S02]  /*1d420*/  ISETP.GT.AND P2, PT, R11, 0x39, !P2 ;  /* 0x000000390b00780c */ /* 0x000fe40005744270 */
[----:B------:R-:W-:Y:S02]  /*1d430*/  FSEL R166, R166, -INF , !P5 ;  /* 0xff800000a6a67808 */ /* 0x000fe40006800000 */
[----:B------:R-:W-:-:S04]  /*1d440*/  ISETP.LT.OR P2, PT, R15, 0x3a, P2 ;  /* 0x0000003a0f00780c */ /* 0x000fc80001741670 */
[----:B------:R-:W-:Y:S02]  /*1d450*/  FSEL R151, R151, -INF , !P2 ;  /* 0xff80000097977808 */ /* 0x000fe40005000000 */
[----:B------:R-:W-:-:S04]  /*1d460*/  LOP3.LUT P2, RZ, R18, 0x100, RZ, 0xc0, !PT ;  /* 0x0000010012ff7812 */ /* 0x000fc8000784c0ff */
[----:B------:R-:W-:-:S04]  /*1d470*/  ISETP.GT.AND P2, PT, R11, 0x40, !P2 ;  /* 0x000000400b00780c */ /* 0x000fc80005744270 */
[----:B------:R-:W-:Y:S02]  /*1d480*/  ISETP.LT.OR P2, PT, R15, 0x41, P2 ;  /* 0x000000410f00780c */ /* 0x000fe40001741670 */
[----:B0-----:R-:W-:Y:S02]  /*1d490*/  FMNMX.FTZ R4, R2, R4, !PT ;  /* 0x0000000402047209 */ /* 0x001fe40007810000 */
[----:B------:R-:W-:Y:S02]  /*1d4a0*/  FSEL R154, R154, -INF , !P2 ;  /* 0xff8000009a9a7808 */ /* 0x000fe40005000000 */
[----:B------:R-:W-:Y:S01]  /*1d4b0*/  LOP3.LUT P2, RZ, R18, 0x80, RZ, 0xc0, !PT ;  /* 0x0000008012ff7812 */ /* 0x000fe2000784c0ff */
[----:B------:R-:W-:-:S03]  /*1d4c0*/  FMUL.FTZ R3, R4, R0 ;  /* 0x0000000004037220 */ /* 0x000fc60000410000 */
[----:B------:R-:W-:-:S04]  /*1d4d0*/  ISETP.GT.AND P2, PT, R11, 0x41, !P2 ;  /* 0x000000410b00780c */ /* 0x000fc80005744270 */
[----:B------:R-:W-:-:S04]  /*1d4e0*/  ISETP.LT.OR P2, PT, R15, 0x42, P2 ;  /* 0x000000420f00780c */ /* 0x000fc80001741670 */
        /* <DEDUP_REMOVED lines=18> */
[----:B------:R-:W-:Y:S02]  /*1d610*/  FSEL R167, R167, -INF , !P3 ;  /* 0xff800000a7a77808 */ /* 0x000fe40005800000 */
[----:B------:R-:W-:Y:S02]  /*1d620*/  FMNMX.FTZ R2, R122, R13, !PT ;  /* 0x0000000d7a027209 */ /* 0x000fe40007810000 */
[----:B------:R-:W-:Y:S02]  /*1d630*/  FSETP.NEU.FTZ.AND P2, PT, R4, -INF , PT ;  /* 0xff8000000400780b */ /* 0x000fe40003f5d000 */
        /* <DEDUP_REMOVED lines=54> */
[----:B------:R-:W-:-:S05]  /*1d9a0*/  FMNMX.FTZ R2, R167, R2, !PT ;  /* 0x00000002a7027209 */ /* 0x000fca0007810000 */
[----:B------:R-:W0:Y:S02]  /*1d9b0*/  SHFL.BFLY PT, R9, R2, 0x2, 0x1f ;  /* 0x0c401f0002097f89 */ /* 0x000e2400000e0000 */
        /* <DEDUP_REMOVED lines=14> */
[----:B------:R-:W-:Y:S02]  /*1daa0*/  FADD.FTZ R2, -R2, R12 ;  /* 0x0000000c02027221 */ /* 0x000fe40000010100 */
[----:B------:R-:W-:Y:S02]  /*1dab0*/  FSEL R133, R133, RZ, P2 ;  /* 0x000000ff85857208 */ /* 0x000fe40001000000 */
[----:B------:R-:W-:-:S03]  /*1dac0*/  FMUL.FTZ R2, R2, R0 ;  /* 0x0000000002027220 */ /* 0x000fc60000410000 */
        /* <DEDUP_REMOVED lines=8> */
[----:B------:R0:W1:Y:S01]  /*1db50*/  MUFU.EX2 R9, R2 ;  /* 0x0000000200097308 */ /* 0x0000620000000800 */
[-CC-:B------:R-:W-:Y:S01]  /*1db60*/  FFMA.FTZ R135, R135, R0.reuse, -R133.reuse ;  /* 0x0000000087877223 */ /* 0x180fe20000010885 */
[-CC-:B------:R-:W-:Y:S01]  /*1db70*/  FFMA.FTZ R181, R138, R0.reuse, -R133.reuse ;  /* 0x000000008ab57223 */ /* 0x180fe20000010885 */
[-CC-:B------:R-:W-:Y:S01]  /*1db80*/  FFMA.FTZ R127, R139, R0.reuse, -R133.reuse ;  /* 0x000000008b7f7223 */ /* 0x180fe20000010885 */
[-CC-:B------:R-:W-:Y:S01]  /*1db90*/  FFMA.FTZ R183, R142, R0.reuse, -R133.reuse ;  /* 0x000000008eb77223 */ /* 0x180fe20000010885 */
[-CC-:B------:R-:W-:Y:S01]  /*1dba0*/  FFMA.FTZ R177, R146, R0.reuse, -R133.reuse ;  /* 0x0000000092b17223 */ /* 0x180fe20000010885 */
[-CC-:B------:R-:W-:Y:S01]  /*1dbb0*/  FFMA.FTZ R147, R147, R0.reuse, -R133.reuse ;  /* 0x0000000093937223 */ /* 0x180fe20000010885 */
[----:B------:R-:W-:Y:S01]  /*1dbc0*/  FFMA.FTZ R150, R150, R0, -R133 ;  /* 0x0000000096967223 */ /* 0x000fe20000010885 */
[----:B------:R-:W-:Y:S01]  /*1dbd0*/  MUFU.EX2 R189, R189 ;  /* 0x000000bd00bd7308 */ /* 0x000fe20000000800 */
[----:B0-----:R-:W-:-:S02]  /*1dbe0*/  @!P1 VIADD R2, R14, 0x30860 ;  /* 0x000308600e029836 */ /* 0x001fc40000000000 */
[-CC-:B------:R-:W-:Y:S01]  /*1dbf0*/  FFMA.FTZ R151, R151, R0.reuse, -R133.reuse ;  /* 0x0000000097977223 */ /* 0x180fe20000010885 */
[-CC-:B------:R-:W-:Y:S01]  /*1dc00*/  FFMA.FTZ R154, R154, R0.reuse, -R133.reuse ;  /* 0x000000009a9a7223 */ /* 0x180fe20000010885 */
[-CC-:B------:R-:W-:Y:S01]  /*1dc10*/  FFMA.FTZ R155, R155, R0.reuse, -R133.reuse ;  /* 0x000000009b9b7223 */ /* 0x180fe20000010885 */
[-CC-:B------:R-:W-:Y:S01]  /*1dc20*/  FFMA.FTZ R158, R158, R0.reuse, -R133.reuse ;  /* 0x000000009e9e7223 */ /* 0x180fe20000010885 */
[----:B------:R-:W-:Y:S01]  /*1dc30*/  @!P1 PRMT R2, RZ, 0x654, R2 ;  /* 0x00000654ff029816 */ /* 0x000fe20000000002 */
[--C-:B------:R-:W-:Y:S01]  /*1dc40*/  FFMA.FTZ R159, R159, R0, -R133.reuse ;  /* 0x000000009f9f7223 */ /* 0x100fe20000010885 */
[----:B------:R-:W-:Y:S01]  /*1dc50*/  MUFU.EX2 R122, R122 ;  /* 0x0000007a007a7308 */ /* 0x000fe20000000800 */
[----:B-1----:R-:W-:Y:S01]  /*1dc60*/  FFMA.FTZ R6, R9, R6, R188 ;  /* 0x0000000609067223 */ /* 0x002fe200000100bc */
[----:B------:R0:W-:Y:S01]  /*1dc70*/  @!P1 SYNCS.ARRIVE.TRANS64.RED.A1T0 RZ, [R2+URZ], RZ ;  /* 0x000000ff02ff99a7 */ /* 0x0001e2000810043f */
[----:B------:R-:W-:Y:S01]  /*1dc80*/  F2FP.F16.F32.PACK_AB R188, R10, R188 ;  /* 0x000000bc0abc723e */ /* 0x000fe200000000ff */
[-CC-:B------:R-:W-:Y:S01]  /*1dc90*/  FFMA.FTZ R162, R162, R0.reuse, -R133.reuse ;  /* 0x00000000a2a27223 */ /* 0x180fe20000010885 */
[----:B------:R-:W-:Y:S01]  /*1dca0*/  FADD.FTZ R6, R10, R6 ;  /* 0x000000060a067221 */ /* 0x000fe20000010000 */
[-CC-:B------:R-:W-:Y:S01]  /*1dcb0*/  FFMA.FTZ R163, R163, R0.reuse, -R133.reuse ;  /* 0x00000000a3a37223 */ /* 0x180fe20000010885 */
[----:B------:R-:W-:Y:S01]  /*1dcc0*/  FFMA.FTZ R166, R166, R0, -R133 ;  /* 0x00000000a6a67223 */ /* 0x000fe20000010885 */
[----:B------:R-:W-:Y:S01]  /*1dcd0*/  MUFU.EX2 R191, R191 ;  /* 0x000000bf00bf7308 */ /* 0x000fe20000000800 */
[----:B------:R-:W-:Y:S01]  /*1dce0*/  FADD.FTZ R6, R190, R6 ;  /* 0x00000006be067221 */ /* 0x000fe20000010000 */
[----:B0-----:R-:W-:-:S02]  /*1dcf0*/  FSEL R2, R3, RZ, P2 ;  /* 0x000000ff03027208 */ /* 0x001fc40001000000 */
[----:B------:R-:W-:Y:S01]  /*1dd00*/  ISETP.GT.AND P2, PT, R7, R213, PT ;  /* 0x000000d50700720c */ /* 0x000fe20003f44270 */
[C---:B------:R-:W-:Y:S01]  /*1dd10*/  FADD.FTZ R6, R11.reuse, R6 ;  /* 0x000000060b067221 */ /* 0x040fe20000010000 */
[----:B------:R-:W-:Y:S01]  /*1dd20*/  F2FP.F16.F32.PACK_AB R190, R11, R190 ;  /* 0x000000be0bbe723e */ /* 0x000fe200000000ff */
[----:B------:R-:W-:Y:S01]  /*1dd30*/  FADD.FTZ R2, -R2, R13 ;  /* 0x0000000d02027221 */ /* 0x000fe20000010100 */
[----:B------:R-:W-:Y:S01]  /*1dd40*/  MUFU.EX2 R123, R123 ;  /* 0x0000007b007b7308 */ /* 0x000fe20000000800 */
[----:B------:R-:W-:Y:S01]  /*1dd50*/  FADD.FTZ R6, R184, R6 ;  /* 0x00000006b8067221 */ /* 0x000fe20000010000 */
[-CC-:B------:R-:W-:Y:S01]  /*1dd60*/  FFMA.FTZ R13, R143, R0.reuse, -R133.reuse ;  /* 0x000000008f0d7223 */ /* 0x180fe20000010885 */
[-C--:B------:R-:W-:Y:S01]  /*1dd70*/  FMUL.FTZ R2, R2, R0.reuse ;  /* 0x0000000002027220 */ /* 0x080fe20000410000 */
[----:B------:R-:W-:Y:S01]  /*1dd80*/  FFMA.FTZ R133, R167, R0, -R133 ;  /* 0x00000000a7857223 */ /* 0x000fe20000010885 */
[C---:B------:R-:W-:Y:S01]  /*1dd90*/  FADD.FTZ R6, R15.reuse, R6 ;  /* 0x000000060f067221 */ /* 0x040fe20000010000 */
[----:B------:R-:W-:Y:S01]  /*1dda0*/  F2FP.F16.F32.PACK_AB R184, R15, R184 ;  /* 0x000000b80fb8723e */ /* 0x000fe200000000ff */
[----:B------:R-:W-:Y:S01]  /*1ddb0*/  VIADD R7, R7, 0xffffffff ;  /* 0xffffffff07077836 */ /* 0x000fe20000000000 */
[----:B------:R-:W-:Y:S01]  /*1ddc0*/  MUFU.EX2 R185, R185 ;  /* 0x000000b900b97308 */ /* 0x000fe20000000800 */
[----:B------:R-:W-:Y:S01]  /*1ddd0*/  FADD.FTZ R6, R186, R6 ;  /* 0x00000006ba067221 */ /* 0x000fe20000010000 */
[----:B------:R-:W-:Y:S01]  /*1dde0*/  F2FP.F16.F32.PACK_AB R186, R20, R186 ;  /* 0x000000ba14ba723e */ /* 0x000fe200000000ff */
[----:B------:R-:W-:-:S02]  /*1ddf0*/  IMAD.MOV.U32 R11, RZ, RZ, R194 ;  /* 0x000000ffff0b7224 */ /* 0x000fc400078e00c2 */
[----:B------:R-:W-:-:S03]  /*1de00*/  FADD.FTZ R6, R20, R6 ;  /* 0x0000000614067221 */ /* 0x000fc60000010000 */
[----:B------:R-:W0:Y:S01]  /*1de10*/  MUFU.EX2 R2, R2 ;  /* 0x0000000200027308 */ /* 0x000e220000000800 */
[----:B------:R-:W-:Y:S01]  /*1de20*/  FADD.FTZ R6, R180, R6 ;  /* 0x00000006b4067221 */ /* 0x000fe20000010000 */
[----:B------:R-:W-:-:S03]  /*1de30*/  F2FP.F16.F32.PACK_AB R180, R21, R180 ;  /* 0x000000b415b4723e */ /* 0x000fc600000000ff */
[----:B------:R-:W-:-:S03]  /*1de40*/  FADD.FTZ R6, R21, R6 ;  /* 0x0000000615067221 */ /* 0x000fc60000010000 */
[----:B------:R-:W1:Y:S01]  /*1de50*/  MUFU.EX2 R126, R126 ;  /* 0x0000007e007e7308 */ /* 0x000e620000000800 */
[----:B------:R-:W-:Y:S01]  /*1de60*/  FADD.FTZ R6, R182, R6 ;  /* 0x00000006b6067221 */ /* 0x000fe20000010000 */
[----:B------:R-:W-:-:S03]  /*1de70*/  F2FP.F16.F32.PACK_AB R182, R120, R182 ;  /* 0x000000b678b6723e */ /* 0x000fc600000000ff */
[----:B------:R-:W-:-:S03]  /*1de80*/  FADD.FTZ R6, R120, R6 ;  /* 0x0000000678067221 */ /* 0x000fc60000010000 */
[----:B------:R-:W2:Y:S01]  /*1de90*/  MUFU.EX2 R187, R187 ;  /* 0x000000bb00bb7308 */ /* 0x000ea20000000800 */
[----:B0-----:R-:W-:Y:S01]  /*1dea0*/  FFMA.FTZ R5, R2, R5, R189 ;  /* 0x0000000502057223 */ /* 0x001fe200000100bd */
[----:B------:R-:W-:Y:S01]  /*1deb0*/  FADD.FTZ R6, R176, R6 ;  /* 0x00000006b0067221 */ /* 0x000fe20000010000 */
[C---:B------:R-:W-:Y:S02]  /*1dec0*/  F2FP.F16.F32.PACK_AB R176, R121.reuse, R176 ;  /* 0x000000b079b0723e */ /* 0x040fe400000000ff */
[C---:B------:R-:W-:Y:S01]  /*1ded0*/  FADD.FTZ R5, R122.reuse, R5 ;  /* 0x000000057a057221 */ /* 0x040fe20000010000 */
[----:B------:R-:W-:Y:S01]  /*1dee0*/  FADD.FTZ R6, R121, R6 ;  /* 0x0000000679067221 */ /* 0x000fe20000010000 */
[----:B------:R-:W-:Y:S01]  /*1def0*/  F2FP.F16.F32.PACK_AB R189, R122, R189 ;  /* 0x000000bd7abd723e */ /* 0x000fe200000000ff */
[----:B------:R-:W0:Y:S01]  /*1df00*/  MUFU.EX2 R14, R135 ;  /* 0x00000087000e7308 */ /* 0x000e220000000800 */
[----:B------:R-:W-:Y:S01]  /*1df10*/  FADD.FTZ R5, R191, R5 ;  /* 0x00000005bf057221 */ /* 0x000fe20000010000 */
[----:B------:R-:W-:Y:S01]  /*1df20*/  FADD.FTZ R6, R178, R6 ;  /* 0x00000006b2067221 */ /* 0x000fe20000010000 */
[----:B------:R-:W-:-:S02]  /*1df30*/  F2FP.F16.F32.PACK_AB R178, R124, R178 ;  /* 0x000000b27cb2723e */ /* 0x000fc400000000ff */
[C---:B------:R-:W-:Y:S01]  /*1df40*/  FADD.FTZ R5, R123.reuse, R5 ;  /* 0x000000057b057221 */ /* 0x040fe20000010000 */
[----:B------:R-:W-:Y:S01]  /*1df50*/  FADD.FTZ R6, R124, R6 ;  /* 0x000000067c067221 */ /* 0x000fe20000010000 */
[----:B------:R-:W-:Y:S01]  /*1df60*/  F2FP.F16.F32.PACK_AB R191, R123, R191 ;  /* 0x000000bf7bbf723e */ /* 0x000fe200000000ff */
[----:B------:R-:W3:Y:S01]  /*1df70*/  MUFU.EX2 R181, R181 ;  /* 0x000000b500b57308 */ /* 0x000ee20000000800 */
[----:B------:R-:W-:Y:S01]  /*1df80*/  FADD.FTZ R5, R185, R5 ;  /* 0x00000005b9057221 */ /* 0x000fe20000010000 */
[----:B-1----:R-:W-:-:S03]  /*1df90*/  F2FP.F16.F32.PACK_AB R185, R126, R185 ;  /* 0x000000b97eb9723e */ /* 0x002fc600000000ff */
[----:B------:R-:W-:-:S03]  /*1dfa0*/  FADD.FTZ R5, R126, R5 ;  /* 0x000000057e057221 */ /* 0x000fc60000010000 */
[----:B------:R-:W1:Y:S01]  /*1dfb0*/  MUFU.EX2 R127, R127 ;  /* 0x0000007f007f7308 */ /* 0x000e620000000800 */
[----:B--2---:R-:W-:Y:S01]  /*1dfc0*/  FADD.FTZ R5, R187, R5 ;  /* 0x00000005bb057221 */ /* 0x004fe20000010000 */
[----:B0-----:R-:W-:-:S03]  /*1dfd0*/  F2FP.F16.F32.PACK_AB R187, R14, R187 ;  /* 0x000000bb0ebb723e */ /* 0x001fc600000000ff */
[----:B------:R-:W-:-:S03]  /*1dfe0*/  FADD.FTZ R5, R14, R5 ;  /* 0x000000050e057221 */ /* 0x000fc60000010000 */
        /* <DEDUP_REMOVED lines=54> */
[----:B--2---:R-:W-:Y:S01]  /*1e350*/  FADD.FTZ R10, R166, R5 ;  /* 0x00000005a60a7221 */ /* 0x004fe20000010000 */
[C---:B-1----:R-:W-:Y:S01]  /*1e360*/  FADD.FTZ R6, R12.reuse, R6 ;  /* 0x000000060c067221 */ /* 0x042fe20000010000 */
[----:B------:R-:W-:Y:S01]  /*1e370*/  F2FP.F16.F32.PACK_AB R170, R12, R170 ;  /* 0x000000aa0caa723e */ /* 0x000fe200000000ff */
[----:B------:R-:W-:Y:S02]  /*1e380*/  IMAD.MOV.U32 R12, RZ, RZ, R4 ;  /* 0x000000ffff0c7224 */ /* 0x000fe400078e0004 */
[C---:B0-----:R-:W-:Y:S01]  /*1e390*/  FADD.FTZ R5, R133.reuse, R10 ;  /* 0x0000000a85057221 */ /* 0x041fe20000010000 */
[----:B------:R-:W-:Y:S01]  /*1e3a0*/  F2FP.F16.F32.PACK_AB R171, R133, R166 ;  /* 0x000000a685ab723e */ /* 0x000fe200000000ff */
[----:B------:R-:W-:Y:S01]  /*1e3b0*/  IMAD.MOV.U32 R10, RZ, RZ, R19 ;  /* 0x000000ffff0a7224 */ /* 0x000fe200078e0013 */
[----:B------:R-:W-:Y:S06]  /*1e3c0*/  @P2 BRA `(.L_x_4948) ;  /* 0xffffffcc00042947 */ /* 0x000fec000383ffff */
.L_x_4929:
[----:B------:R-:W-:Y:S05]  /*1e3d0*/  BSYNC B0 ;  /* 0x0000000000007941 */ /* 0x000fea0003800000 */
.L_x_4928:
        /* <DEDUP_REMOVED lines=99> */
.L_x_4949:
[----:B------:R-:W-:Y:S01]  /*1ea10*/  IMAD R2, R19, 0x8, R16 ;  /* 0x0000000813027824 */ /* 0x000fe200078e0210 */
[----:B------:R-:W-:-:S04]  /*1ea20*/  SHF.L.U32 R9, R194, 0x1f, RZ ;  /* 0x0000001fc2097819 */ /* 0x000fc800000006ff */
[----:B------:R0:W1:Y:S01]  /*1ea30*/  SYNCS.PHASECHK.TRANS64.TRYWAIT P2, [R2+URZ+0x30850], R9 ;  /* 0x03085009020075a7 */ /* 0x000062000804017f */
[----:B------:R-:W-:Y:S05]  /*1ea40*/  @!P0 BRA `(.L_x_4950) ;  /* 0x0000000000048947 */ /* 0x000fea0003800000 */
[----:B------:R-:W-:Y:S01]  /*1ea50*/  BPT.TRAP 0x1 ;  /* 0x000000040000795c */ /* 0x000fe20000300000 */
.L_x_4950:
        /* <DEDUP_REMOVED lines=9> */
.L_x_4952:
[----:B------:R-:W-:Y:S05]  /*1eaf0*/  BSYNC B0 ;  /* 0x0000000000007941 */ /* 0x000fea0003800000 */
.L_x_4951:
[----:B------:R-:W-:Y:S01]  /*1eb00*/  IMAD.MOV.U32 R8, RZ, RZ, R7 ;  /* 0x000000ffff087224 */ /* 0x000fe200078e0007 */
[----:B01----:R-:W-:Y:S01]  /*1eb10*/  MOV R9, 0x40000040 ;  /* 0x4000004000097802 */ /* 0x003fe20000000f00 */
[----:B------:R-:W-:Y:S01]  /*1eb20*/  WARPGROUP.ARRIVE ;  /* 0x00000000000079c5 */ /* 0x000fe20000000000 */
[----:B------:R-:W0:Y:S01]  /*1eb30*/  SHFL.BFLY PT, R10, R5, 0x2, 0x1f ;  /* 0x0c401f00050a7f89 */ /* 0x000e2200000e0000 */
[----:B------:R-:W-:Y:S01]  /*1eb40*/  VIADD R19, R19, 0x1 ;  /* 0x0000000113137836 */ /* 0x000fe20000000000 */
[----:B------:R-:W-:Y:S01]  /*1eb50*/  R2UR UR6, R8 ;  /* 0x00000000080672ca */ /* 0x000fe200000e0000 */
[----:B------:R-:W-:Y:S01]  /*1eb60*/  VIADD R8, R7, 0x80 ;  /* 0x0000008007087836 */ /* 0x000fe20000000000 */
[----:B------:R-:W-:Y:S01]  /*1eb70*/  R2UR UR7, R9 ;  /* 0x00000000090772ca */ /* 0x000fe200000e0000 */
[----:B------:R-:W-:Y:S01]  /*1eb80*/  IMAD.MOV.U32 R9, RZ, RZ, 0x40000040 ;  /* 0x40000040ff097424 */ /* 0x000fe200078e00ff */
[----:B------:R-:W-:Y:S01]  /*1eb90*/  ISETP.NE.AND P2, PT, R19, 0x2, PT ;  /* 0x000000021300780c */ /* 0x000fe20003f45270 */
[----:B------:R-:W-:-:S03]  /*1eba0*/  VIADD R218, R218, 0x1 ;  /* 0x00000001dada7836 */ /* 0x000fc60000000000 */
[----:B------:R-:W-:-:S07]  /*1ebb0*/  SEL R19, R19, RZ, P2 ;  /* 0x000000ff13137207 */ /* 0x000fce0001000000 */
[----:B------:R-:W-:Y:S01]  /*1ebc0*/  HGMMA.64x192x16.F32 R24, R188, gdesc[UR4].tnspB, R24, gsb0 ;  /* 0x42e00004bc187df0 */ /* 0x000fe20008000818 */
[----:B------:R-:W-:Y:S01]  /*1ebd0*/  R2UR UR6, R8 ;  /* 0x00000000080672ca */ /* 0x000fe200000e0000 */
[----:B------:R-:W-:Y:S01]  /*1ebe0*/  VIADD R8, R7, 0x100 ;  /* 0x0000010007087836 */ /* 0x000fe20000000000 */
[----:B------:R-:W-:Y:S01]  /*1ebf0*/  R2UR UR7, R9 ;  /* 0x00000000090772ca */ /* 0x000fe200000e0000 */
[----:B------:R-:W-:Y:S02]  /*1ec00*/  IMAD.MOV.U32 R9, RZ, RZ, 0x40000040 ;  /* 0x40000040ff097424 */ /* 0x000fe400078e00ff */
[----:B0-----:R-:W-:Y:S01]  /*1ec10*/  FADD.FTZ R10, R10, R5 ;  /* 0x000000050a0a7221 */ /* 0x001fe20000010000 */
[----:B------:R-:W-:-:S04]  /*1ec20*/  SEL R5, RZ, 0x1, P2 ;  /* 0x00000001ff057807 */ /* 0x000fc80001000000 */
[----:B------:R-:W-:Y:S01]  /*1ec30*/  LOP3.LUT R194, R194, R5, RZ, 0x3c, !PT ;  /* 0x00000005c2c27212 */ /* 0x000fe200078e3cff */
[----:B------:R-:W-:Y:S01]  /*1ec40*/  IMAD.MOV.U32 R5, RZ, RZ, -0x800000 ;  /* 0xff800000ff057424 */ /* 0x000fe200078e00ff */
        /* <DEDUP_REMOVED lines=21> */
[----:B------:R-:W0:Y:S01]  /*1eda0*/  SHFL.BFLY PT, R7, R6, 0x2, 0x1f ;  /* 0x0c401f0006077f89 */ /* 0x000e2200000e0000 */
[----:B------:R-:W-:Y:S02]  /*1edb0*/  WARPGROUP.DEPBAR.LE gsb0, 0x0 ;  /* 0x00008000000079c5 */ /* 0x000fe40000010000 */
[----:B------:R-:W-:-:S12]  /*1edc0*/  WARPGROUP.ARRIVE ;  /* 0x00000000000079c5 */ /* 0x000fd80000000000 */
[----:B------:R-:W-:Y:S01]  /*1edd0*/  HGMMA.64x192x16.F32 R24, R172, gdesc[UR4].tnspB, R24, gsb0 ;  /* 0x42e00004ac187df0 */ /* 0x000fe20008000818 */
[----:B------:R-:W-:Y:S01]  /*1ede0*/  R2UR UR6, R8 ;  /* 0x00000000080672ca */ /* 0x000fe200000e0000 */
[----:B0-----:R-:W-:Y:S01]  /*1edf0*/  FADD.FTZ R8, R7, R6 ;  /* 0x0000000607087221 */ /* 0x001fe20000010000 */
[----:B------:R-:W-:Y:S02]  /*1ee00*/  R2UR UR7, R9 ;  /* 0x00000000090772ca */ /* 0x000fe400000e0000 */
[----:B------:R-:W0:Y:S04]  /*1ee10*/  SHFL.BFLY PT, R9, R10, 0x1, 0x1f ;  /* 0x0c201f000a097f89 */ /* 0x000e2800000e0000 */
[----:B------:R-:W1:Y:S01]  /*1ee20*/  SHFL.BFLY PT, R7, R8, 0x1, 0x1f ;  /* 0x0c201f0008077f89 */ /* 0x000e6200000e0000 */
[----:B0-----:R-:W-:Y:S01]  /*1ee30*/  FADD.FTZ R14, R10, R9 ;  /* 0x000000090a0e7221 */ /* 0x001fe20000010000 */
[----:B-1----:R-:W-:-:S04]  /*1ee40*/  FADD.FTZ R13, R8, R7 ;  /* 0x00000007080d7221 */ /* 0x002fc80000010000 */
[----:B------:R-:W-:Y:S02]  /*1ee50*/  FSETP.NE.FTZ.AND P3, PT, R14, RZ, PT ;  /* 0x000000ff0e00720b */ /* 0x000fe40003f75000 */
[----:B------:R-:W-:Y:S01]  /*1ee60*/  CS2R R6, SRZ ;  /* 0x0000000000067805 */ /* 0x000fe2000001ff00 */
[----:B------:R-:W-:Y:S01]  /*1ee70*/  @!P1 VIADD R8, R2, 0x30860 ;  /* 0x0003086002089836 */ /* 0x000fe20000000000 */
[----:B------:R-:W-:Y:S01]  /*1ee80*/  FSETP.NE.FTZ.AND P0, PT, R13, RZ, PT ;  /* 0x000000ff0d00720b */ /* 0x000fe20003f15000 */
[----:B------:R-:W-:-:S03]  /*1ee90*/  IMAD.MOV.U32 R2, RZ, RZ, -0x800000 ;  /* 0xff800000ff027424 */ /* 0x000fc600078e00ff */
[----:B------:R-:W-:-:S05]  /*1eea0*/  @!P1 PRMT R8, RZ, 0x654, R8 ;  /* 0x00000654ff089816 */ /* 0x000fca0000000008 */
[----:B------:R-:W0:Y:S01]  /*1eeb0*/  @P3 MUFU.LG2 R12, R14 ;  /* 0x0000000e000c3308 */ /* 0x000e220000000c00 */
[----:B------:R-:W-:-:S03]  /*1eec0*/  @P3 FMUL.FTZ R15, R0, 0.69314718246459960938 ;  /* 0x3f317218000f3820 */ /* 0x000fc60000410000 */
[----:B------:R-:W-:-:S04]  /*1eed0*/  @P0 FMUL.FTZ R9, R0, 0.69314718246459960938 ;  /* 0x3f31721800090820 */ /* 0x000fc80000410000 */
[----:B------:R-:W1:Y:S08]  /*1eee0*/  @P0 MUFU.LG2 R11, R13 ;  /* 0x0000000d000b0308 */ /* 0x000e700000000c00 */
[----:B------:R-:W2:Y:S01]  /*1eef0*/  @P0 MUFU.RCP R7, R13 ;  /* 0x0000000d00070308 */ /* 0x000ea20000001000 */
[----:B0-----:R-:W-:-:S04]  /*1ef00*/  @P3 FMUL.FTZ R12, R12, 0.69314718246459960938 ;  /* 0x3f3172180c0c3820 */ /* 0x001fc80000410000 */
[----:B------:R-:W-:-:S03]  /*1ef10*/  @P3 FFMA.FTZ R5, R15, R3, R12 ;  /* 0x000000030f053223 */ /* 0x000fc6000001000c */
[----:B------:R-:W0:Y:S01]  /*1ef20*/  @P3 MUFU.RCP R6, R14 ;  /* 0x0000000e00063308 */ /* 0x000e220000001000 */
[----:B-1----:R-:W-:-:S04]  /*1ef30*/  @P0 FMUL.FTZ R0, R11, 0.69314718246459960938 ;  /* 0x3f3172180b000820 */ /* 0x002fc80000410000 */
[----:B------:R-:W-:Y:S01]  /*1ef40*/  @P0 FFMA.FTZ R2, R9, R4, R0 ;  /* 0x0000000409020223 */ /* 0x000fe20000010000 */
[----:B------:R-:W-:Y:S01]  /*1ef50*/  PLOP3.LUT P0, PT, PT, PT, PT, 0x8, 0x0 ;  /* 0x000000000000781c */ /* 0x000fe20003f0e170 */
        /* <DEDUP_REMOVED lines=101> */
.L_x_4814:
        /* <DEDUP_REMOVED lines=10> */
[----:B------:R-:W-:Y:S01]  /*1f650*/  ULDC.64 UR4, c[0x0][0xc00] ;  /* 0x0003000000047ab9 */ /* 0x000fe20000000a00 */
[----:B------:R-:W-:Y:S01]  /*1f660*/  ULDC.64 UR6, c[0x0][0xc08] ;  /* 0x0003020000067ab9 */ /* 0x000fe20000000a00 */
[----:B------:R-:W3:Y:S01]  /*1f670*/  S2R R3, SR_SWINHI ;  /* 0x0000000000037919 */ /* 0x000ee20000002f00 */
[----:B------:R-:W-:Y:S02]  /*1f680*/  MOV R6, R16 ;  /* 0x0000001000067202 */ /* 0x000fe40000000f00 */
[----:B---3--:R-:W-:Y:S01]  /*1f690*/  MOV R7, R3 ;  /* 0x0000000300077202 */ /* 0x008fe20000000f00 */
[----:B------:R-:W-:Y:S02]  /*1f6a0*/  BAR.SYNC.DEFER_BLOCKING 0x1, 0x100 ;  /* 0x0044000000007b1d */ /* 0x000fe40000010000 */
[----:B--2---:R-:W-:-:S03]  /*1f6b0*/  IMAD.WIDE R12, R0, 0x2, R6 ;  /* 0x00000002000c7825 */ /* 0x004fc600078e0206 */
[C---:B------:R-:W-:Y:S02]  /*1f6c0*/  IADD3 R74, P2, R12.reuse, 0x20, RZ ;  /* 0x000000200c4a7810 */ /* 0x040fe40007f5e0ff */
[----:B------:R-:W-:Y:S02]  /*1f6d0*/  IADD3 R84, P1, R12, 0x40, RZ ;  /* 0x000000400c547810 */ /* 0x000fe40007f3e0ff */
[----:B------:R-:W-:Y:S01]  /*1f6e0*/  LOP3.LUT R141, R74, 0x380, RZ, 0xc0, !PT ;  /* 0x000003804a8d7812 */ /* 0x000fe200078ec0ff */
[--C-:B------:R-:W-:Y:S01]  /*1f6f0*/  IMAD.X R75, RZ, RZ, R13.reuse, P2 ;  /* 0x000000ffff4b7224 */ /* 0x100fe200010e060d */
[----:B------:R-:W-:Y:S01]  /*1f700*/  LOP3.LUT R143, R84, 0x380, RZ, 0xc0, !PT ;  /* 0x00000380548f7812 */ /* 0x000fe200078ec0ff */
[----:B------:R-:W-:Y:S01]  /*1f710*/  IMAD.X R85, RZ, RZ, R13, P1 ;  /* 0x000000ffff557224 */ /* 0x000fe200008e060d */
[----:B------:R-:W-:Y:S02]  /*1f720*/  IADD3 R86, P6, R12, 0x60, RZ ;  /* 0x000000600c567810 */ /* 0x000fe40007fde0ff */
[----:B------:R-:W-:-:S02]  /*1f730*/  SHF.R.U64 R141, R141, 0x3, RZ ;  /* 0x000000038d8d7819 */ /* 0x000fc400000012ff */
[----:B------:R-:W-:Y:S01]  /*1f740*/  SHF.R.U64 R143, R143, 0x3, RZ ;  /* 0x000000038f8f7819 */ /* 0x000fe200000012ff */
[--C-:B------:R-:W-:Y:S01]  /*1f750*/  IMAD.X R87, RZ, RZ, R13.reuse, P6 ;  /* 0x000000ffff577224 */ /* 0x100fe200030e060d */
[C---:B------:R-:W-:Y:S02]  /*1f760*/  IADD3 R14, P0, R12.reuse, 0x4020, RZ ;  /* 0x000040200c0e7810 */ /* 0x040fe40007f1e0ff */
[----:B-1----:R-:W-:Y:S02]  /*1f770*/  IADD3 R56, P4, R12, 0x4040, RZ ;  /* 0x000040400c387810 */ /* 0x002fe40007f9e0ff */
[----:B------:R-:W-:Y:S01]  /*1f780*/  LOP3.LUT R145, R86, 0x380, RZ, 0xc0, !PT ;  /* 0x0000038056917812 */ /* 0x000fe200078ec0ff */
[--C-:B------:R-:W-:Y:S01]  /*1f790*/  IMAD.X R91, RZ, RZ, R13.reuse, P0 ;  /* 0x000000ffff5b7224 */ /* 0x100fe200000e060d */
[----:B------:R-:W-:Y:S01]  /*1f7a0*/  LOP3.LUT R74, R141, R74, RZ, 0x3c, !PT ;  /* 0x0000004a8d4a7212 */ /* 0x000fe200078e3cff */
[----:B------:R-:W-:Y:S01]  /*1f7b0*/  IMAD.X R93, RZ, RZ, R13, P4 ;  /* 0x000000ffff5d7224 */ /* 0x000fe200020e060d */
[----:B------:R-:W-:-:S02]  /*1f7c0*/  LOP3.LUT R84, R143, R84, RZ, 0x3c, !PT ;  /* 0x000000548f547212 */ /* 0x000fc400078e3cff */
[----:B------:R-:W-:Y:S02]  /*1f7d0*/  IADD3 R88, P5, R12, 0x4000, RZ ;  /* 0x000040000c587810 */ /* 0x000fe40007fbe0ff */
[----:B------:R-:W-:Y:S02]  /*1f7e0*/  LOP3.LUT R141, R14, 0x380, RZ, 0xc0, !PT ;  /* 0x000003800e8d7812 */ /* 0x000fe400078ec0ff */
[----:B------:R-:W-:Y:S01]  /*1f7f0*/  LOP3.LUT R143, R56, 0x380, RZ, 0xc0, !PT ;  /* 0x00000380388f7812 */ /* 0x000fe200078ec0ff */
[----:B------:R-:W-:Y:S01]  /*1f800*/  IMAD.X R89, RZ, RZ, R13, P5 ;  /* 0x000000ffff597224 */ /* 0x000fe200028e060d */
[----:B------:R-:W-:Y:S02]  /*1f810*/  SHF.R.U64 R145, R145, 0x3, RZ ;  /* 0x0000000391917819 */ /* 0x000fe400000012ff */
[C---:B------:R-:W-:Y:S02]  /*1f820*/  LOP3.LUT R73, R12.reuse, 0x380, RZ, 0xc0, !PT ;  /* 0x000003800c497812 */ /* 0x040fe400078ec0ff */
[----:B------:R-:W-:-:S02]  /*1f830*/  IADD3 R72, P3, R12, 0x4060, RZ ;  /* 0x000040600c487810 */ /* 0x000fc40007f7e0ff */
[C---:B------:R-:W-:Y:S02]  /*1f840*/  IADD3 R15, P2, R12.reuse, 0x8000, RZ ;  /* 0x000080000c0f7810 */ /* 0x040fe40007f5e0ff */
[----:B------:R-:W-:Y:S01]  /*1f850*/  SHF.R.U64 R141, R141, 0x3, RZ ;  /* 0x000000038d8d7819 */ /* 0x000fe200000012ff */
[--C-:B------:R-:W-:Y:S01]  /*1f860*/  IMAD.X R95, RZ, RZ, R13.reuse, P3 ;  /* 0x000000ffff5f7224 */ /* 0x100fe200018e060d */
[----:B------:R-:W-:Y:S01]  /*1f870*/  SHF.R.U64 R143, R143, 0x3, RZ ;  /* 0x000000038f8f7819 */ /* 0x000fe200000012ff */
[--C-:B------:R-:W-:Y:S01]  /*1f880*/  IMAD.X R97, RZ, RZ, R13.reuse, P2 ;  /* 0x000000ffff617224 */ /* 0x100fe200010e060d */
[C---:B------:R-:W-:Y:S02]  /*1f890*/  IADD3 R0, P1, R12.reuse, 0x8020, RZ ;  /* 0x000080200c007810 */ /* 0x040fe40007f3e0ff */
[C---:B------:R-:W-:Y:S02]  /*1f8a0*/  IADD3 R3, P6, R12.reuse, 0x8040, RZ ;  /* 0x000080400c037810 */ /* 0x040fe40007fde0ff */
[----:B------:R-:W-:Y:S01]  /*1f8b0*/  IADD3 R4, P5, R12, 0x8060, RZ ;  /* 0x000080600c047810 */ /* 0x000fe20007fbe0ff */
[--C-:B------:R-:W-:Y:S01]  /*1f8c0*/  IMAD.X R99, RZ, RZ, R13.reuse, P1 ;  /* 0x000000ffff637224 */ /* 0x100fe200008e060d */
[----:B------:R-:W-:Y:S01]  /*1f8d0*/  LOP3.LUT R147, R88, 0x380, RZ, 0xc0, !PT ;  /* 0x0000038058937812 */ /* 0x000fe200078ec0ff */
[----:B------:R-:W-:Y:S01]  /*1f8e0*/  IMAD.X R139, RZ, RZ, R13, P6 ;  /* 0x000000ffff8b7224 */ /* 0x000fe200030e060d */
[----:B------:R-:W-:-:S02]  /*1f8f0*/  LOP3.LUT R86, R145, R86, RZ, 0x3c, !PT ;  /* 0x0000005691567212 */ /* 0x000fc400078e3cff */
[----:B------:R-:W-:Y:S02]  /*1f900*/  SHF.R.U64 R73, R73, 0x3, RZ ;  /* 0x0000000349497819 */ /* 0x000fe400000012ff */
[----:B------:R-:W-:Y:S02]  /*1f910*/  LOP3.LUT R145, R72, 0x380, RZ, 0xc0, !PT ;  /* 0x0000038048917812 */ /* 0x000fe400078ec0ff */
[----:B------:R-:W-:Y:S02]  /*1f920*/  LOP3.LUT R96, R15, 0x380, RZ, 0xc0, !PT ;  /* 0x000003800f607812 */ /* 0x000fe400078ec0ff */
[----:B------:R-:W-:Y:S02]  /*1f930*/  LOP3.LUT R90, R141, R14, RZ, 0x3c, !PT ;  /* 0x0000000e8d5a7212 */ /* 0x000fe400078e3cff */
[----:B------:R-:W-:Y:S02]  /*1f940*/  LOP3.LUT R92, R143, R56, RZ, 0x3c, !PT ;  /* 0x000000388f5c7212 */ /* 0x000fe400078e3cff */
[----:B------:R-:W-:-:S02]  /*1f950*/  LOP3.LUT R141, R0, 0x380, RZ, 0xc0, !PT ;  /* 0x00000380008d7812 */ /* 0x000fc400078ec0ff */
[----:B------:R-:W-:Y:S02]  /*1f960*/  LOP3.LUT R56, R3, 0x380, RZ, 0xc0, !PT ;  /* 0x0000038003387812 */ /* 0x000fe400078ec0ff */
[----:B------:R-:W-:Y:S02]  /*1f970*/  SHF.R.U64 R147, R147, 0x3, RZ ;  /* 0x0000000393937819 */ /* 0x000fe400000012ff */
[----:B------:R-:W-:Y:S02]  /*1f980*/  LOP3.LUT R143, R4, 0x380, RZ, 0xc0, !PT ;  /* 0x00000380048f7812 */ /* 0x000fe400078ec0ff */
[----:B------:R-:W-:Y:S01]  /*1f990*/  LOP3.LUT R12, R73, R12, RZ, 0x3c, !PT ;  /* 0x0000000c490c7212 */ /* 0x000fe200078e3cff */
[----:B------:R-:W-:Y:S01]  /*1f9a0*/  IMAD.X R73, RZ, RZ, R13, P5 ;  /* 0x000000ffff497224 */ /* 0x000fe200028e060d */
[----:B------:R-:W-:Y:S02]  /*1f9b0*/  SHF.R.U64 R145, R145, 0x3, RZ ;  /* 0x0000000391917819 */ /* 0x000fe400000012ff */
[----:B------:R-:W-:-:S02]  /*1f9c0*/  SHF.R.U64 R96, R96, 0x3, RZ ;  /* 0x0000000360607819 */ /* 0x000fc400000012ff */
[----:B------:R-:W-:Y:S02]  /*1f9d0*/  SHF.R.U64 R141, R141, 0x3, RZ ;  /* 0x000000038d8d7819 */ /* 0x000fe400000012ff */
[----:B------:R-:W-:Y:S02]  /*1f9e0*/  SHF.R.U64 R56, R56, 0x3, RZ ;  /* 0x0000000338387819 */ /* 0x000fe400000012ff */
[----:B------:R-:W-:Y:S02]  /*1f9f0*/  LOP3.LUT R88, R147, R88, RZ, 0x3c, !PT ;  /* 0x0000005893587212 */ /* 0x000fe400078e3cff */
[----:B------:R-:W-:Y:S02]  /*1fa00*/  SHF.R.U64 R143, R143, 0x3, RZ ;  /* 0x000000038f8f7819 */ /* 0x000fe400000012ff */
[----:B------:R-:W-:Y:S02]  /*1fa10*/  LOP3.LUT R94, R145, R72, RZ, 0x3c, !PT ;  /* 0x00000048915e7212 */ /* 0x000fe400078e3cff */
[----:B------:R-:W-:-:S02]  /*1fa20*/  LOP3.LUT R96, R96, R15, RZ, 0x3c, !PT ;  /* 0x0000000f60607212 */ /* 0x000fc400078e3cff */
[----:B------:R-:W-:Y:S02]  /*1fa30*/  MOV R142, R12 ;  /* 0x0000000c008e7202 */ /* 0x000fe40000000f00 */
[----:B------:R-:W-:Y:S02]  /*1fa40*/  F2FP.F16.F32.PACK_AB R12, R25, R24 ;  /* 0x00000018190c723e */ /* 0x000fe400000000ff */
[----:B------:R-:W-:Y:S02]  /*1fa50*/  F2FP.F16.F32.PACK_AB R13, R27, R26 ;  /* 0x0000001a1b0d723e */ /* 0x000fe400000000ff */
[----:B------:R-:W-:Y:S02]  /*1fa60*/  F2FP.F16.F32.PACK_AB R14, R29, R28 ;  /* 0x0000001c1d0e723e */ /* 0x000fe400000000ff */
[----:B------:R-:W-:Y:S02]  /*1fa70*/  F2FP.F16.F32.PACK_AB R15, R31, R30 ;  /* 0x0000001e1f0f723e */ /* 0x000fe400000000ff */
[----:B------:R-:W-:-:S02]  /*1fa80*/  MOV R145, R84 ;  /* 0x0000005400917202 */ /* 0x000fc40000000f00 */
[----:B------:R-:W-:Y:S01]  /*1fa90*/  MOV R144, R86 ;  /* 0x0000005600907202 */ /* 0x000fe20000000f00 */
[----:B------:R1:W-:Y:S01]  /*1faa0*/  STSM.16.M88.4 [R142], R12 ;  /* 0x0000000c8e007844 */ /* 0x0003e20000000200 */
[----:B------:R-:W-:Y:S02]  /*1fab0*/  LOP3.LUT R98, R141, R0, RZ, 0x3c, !PT ;  /* 0x000000008d627212 */ /* 0x000fe400078e3cff */
[----:B------:R-:W-:Y:S02]  /*1fac0*/  LOP3.LUT R138, R56, R3, RZ, 0x3c, !PT ;  /* 0x00000003388a7212 */ /* 0x000fe400078e3cff */
[----:B------:R-:W-:Y:S02]  /*1fad0*/  MOV R75, R74 ;  /* 0x0000004a004b7202 */ /* 0x000fe40000000f00 */
[----:B------:R-:W-:Y:S02]  /*1fae0*/  F2FP.F16.F32.PACK_AB R84, R33, R32 ;  /* 0x000000202154723e */ /* 0x000fe400000000ff */
[----:B------:R-:W-:-:S02]  /*1faf0*/  F2FP.F16.F32.PACK_AB R85, R35, R34 ;  /* 0x000000222355723e */ /* 0x000fc400000000ff */
[----:B------:R-:W-:Y:S02]  /*1fb00*/  F2FP.F16.F32.PACK_AB R86, R37, R36 ;  /* 0x000000242556723e */ /* 0x000fe400000000ff */
[----:B------:R-:W-:Y:S02]  /*1fb10*/  F2FP.F16.F32.PACK_AB R87, R39, R38 ;  /* 0x000000262757723e */ /* 0x000fe400000000ff */
[----:B------:R-:W-:Y:S02]  /*1fb20*/  LOP3.LUT R72, R143, R4, RZ, 0x3c, !PT ;  /* 0x000000048f487212 */ /* 0x000fe400078e3cff */
[----:B------:R-:W-:Y:S01]  /*1fb30*/  MOV R0, R88 ;  /* 0x0000005800007202 */ /* 0x000fe20000000f00 */
[----:B------:R2:W-:Y:S01]  /*1fb40*/  STSM.16.M88.4 [R75], R84 ;  /* 0x000000544b007844 */ /* 0x0005e20000000200 */
[----:B------:R-:W-:Y:S01]  /*1fb50*/  MOV R56, R90 ;  /* 0x0000005a00387202 */ /* 0x000fe20000000f00 */
[----:B-1----:R-:W1:Y:S01]  /*1fb60*/  LDC.64 R142, c[0x0][0xc00] ;  /* 0x00030000ff8e7b82 */ /* 0x002e620000000a00 */
[----:B------:R-:W-:-:S02]  /*1fb70*/  MOV R140, R92 ;  /* 0x0000005c008c7202 */ /* 0x000fc40000000f00 */
[----:B------:R-:W-:Y:S02]  /*1fb80*/  MOV R141, R94 ;  /* 0x0000005e008d7202 */ /* 0x000fe40000000f00 */
[----:B------:R-:W-:Y:S02]  /*1fb90*/  F2FP.F16.F32.PACK_AB R88, R41, R40 ;  /* 0x000000282958723e */ /* 0x000fe400000000ff */
[----:B------:R-:W-:Y:S02]  /*1fba0*/  F2FP.F16.F32.PACK_AB R89, R43, R42 ;  /* 0x0000002a2b59723e */ /* 0x000fe400000000ff */
[----:B------:R-:W-:Y:S02]  /*1fbb0*/  F2FP.F16.F32.PACK_AB R90, R45, R44 ;  /* 0x0000002c2d5a723e */ /* 0x000fe400000000ff */
[----:B------:R-:W-:Y:S02]  /*1fbc0*/  F2FP.F16.F32.PACK_AB R91, R47, R46 ;  /* 0x0000002e2f5b723e */ /* 0x000fe400000000ff */
[----:B------:R-:W-:-:S02]  /*1fbd0*/  F2FP.F16.F32.PACK_AB R92, R49, R48 ;  /* 0x00000030315c723e */ /* 0x000fc400000000ff */
[----:B------:R-:W-:Y:S01]  /*1fbe0*/  F2FP.F16.F32.PACK_AB R93, R51, R50 ;  /* 0x00000032335d723e */ /* 0x000fe200000000ff */
[----:B------:R3:W-:Y:S01]  /*1fbf0*/  STSM.16.M88.4 [R145], R88 ;  /* 0x0000005891007844 */ /* 0x0007e20000000200 */
[----:B------:R-:W-:Y:S02]  /*1fc00*/  F2FP.F16.F32.PACK_AB R94, R53, R52 ;  /* 0x00000034355e723e */ /* 0x000fe400000000ff */
[----:B------:R-:W-:Y:S02]  /*1fc10*/  F2FP.F16.F32.PACK_AB R95, R55, R54 ;  /* 0x00000036375f723e */ /* 0x000fe400000000ff */
[----:B------:R-:W-:Y:S02]  /*1fc20*/  MOV R4, R72 ;  /* 0x0000004800047202 */ /* 0x000fe40000000f00 */
[----:B------:R-:W-:Y:S01]  /*1fc30*/  F2FP.F16.F32.PACK_AB R12, R9, R8 ;  /* 0x00000008090c723e */ /* 0x000fe200000000ff */
[----:B------:R-:W-:Y:S01]  /*1fc40*/  STSM.16.M88.4 [R144], R92 ;  /* 0x0000005c90007844 */ /* 0x000fe20000000200 */
[----:B------:R-:W-:-:S02]  /*1fc50*/  F2FP.F16.F32.PACK_AB R13, R127, R126 ;  /* 0x0000007e7f0d723e */ /* 0x000fc400000000ff */
[----:B------:R-:W-:Y:S02]  /*1fc60*/  F2FP.F16.F32.PACK_AB R14, R61, R60 ;  /* 0x0000003c3d0e723e */ /* 0x000fe400000000ff */
[----:B------:R-:W-:Y:S02]  /*1fc70*/  F2FP.F16.F32.PACK_AB R15, R63, R62 ;  /* 0x0000003e3f0f723e */ /* 0x000fe400000000ff */
[----:B------:R-:W-:Y:S02]  /*1fc80*/  F2FP.F16.F32.PACK_AB R72, R65, R64 ;  /* 0x000000404148723e */ /* 0x000fe400000000ff */
[----:B------:R-:W-:Y:S01]  /*1fc90*/  F2FP.F16.F32.PACK_AB R73, R67, R66 ;  /* 0x000000424349723e */ /* 0x000fe200000000ff */
[----:B------:R4:W-:Y:S01]  /*1fca0*/  STSM.16.M88.4 [R0], R12 ;  /* 0x0000000c00007844 */ /* 0x0009e20000000200 */
[----:B------:R-:W-:Y:S02]  /*1fcb0*/  F2FP.F16.F32.PACK_AB R74, R69, R68 ;  /* 0x00000044454a723e */ /* 0x000fe400000000ff */
[----:B--2---:R-:W-:-:S02]  /*1fcc0*/  F2FP.F16.F32.PACK_AB R75, R71, R70 ;  /* 0x00000046474b723e */ /* 0x004fc400000000ff */
[----:B------:R-:W-:Y:S02]  /*1fcd0*/  F2FP.F16.F32.PACK_AB R84, R11, R10 ;  /* 0x0000000a0b54723e */ /* 0x000fe400000000ff */
[----:B------:R-:W-:Y:S01]  /*1fce0*/  F2FP.F16.F32.PACK_AB R85, R129, R128 ;  /* 0x000000808155723e */ /* 0x000fe200000000ff */
[----:B------:R-:W-:Y:S01]  /*1fcf0*/  STSM.16.M88.4 [R56], R72 ;  /* 0x0000004838007844 */ /* 0x000fe20000000200 */
[----:B------:R-:W-:Y:S02]  /*1fd00*/  F2FP.F16.F32.PACK_AB R86, R77, R76 ;  /* 0x0000004c4d56723e */ /* 0x000fe400000000ff */
[----:B------:R-:W-:Y:S02]  /*1fd10*/  F2FP.F16.F32.PACK_AB R87, R79, R78 ;  /* 0x0000004e4f57723e */ /* 0x000fe400000000ff */
[----:B---3--:R-:W-:Y:S02]  /*1fd20*/  F2FP.F16.F32.PACK_AB R88, R81, R80 ;  /* 0x000000505158723e */ /* 0x008fe400000000ff */
[----:B------:R-:W-:Y:S01]  /*1fd30*/  F2FP.F16.F32.PACK_AB R89, R83, R82 ;  /* 0x000000525359723e */ /* 0x000fe200000000ff */
[----:B------:R1:W-:Y:S01]  /*1fd40*/  STSM.16.M88.4 [R140], R84 ;  /* 0x000000548c007844 */ /* 0x0003e20000000200 */
[----:B------:R-:W-:Y:S01]  /*1fd50*/  F2FP.F16.F32.PACK_AB R90, R21, R20 ;  /* 0x00000014155a723e */ /* 0x000fe200000000ff */
[----:B----4-:R-:W-:Y:S01]  /*1fd60*/  IMAD.MOV.U32 R0, RZ, RZ, RZ ;  /* 0x000000ffff007224 */ /* 0x010fe200078e00ff */
[----:B------:R-:W-:-:S02]  /*1fd70*/  F2FP.F16.F32.PACK_AB R91, R131, R130 ;  /* 0x00000082835b723e */ /* 0x000fc400000000ff */
[----:B------:R-:W-:Y:S02]  /*1fd80*/  MOV R96, R96 ;  /* 0x0000006000607202 */ /* 0x000fe40000000f00 */
[----:B------:R-:W-:Y:S01]  /*1fd90*/  F2FP.F16.F32.PACK_AB R92, R121, R120 ;  /* 0x00000078795c723e */ /* 0x000fe200000000ff */
[----:B------:R-:W-:Y:S01]  /*1fda0*/  STSM.16.M88.4 [R141], R88 ;  /* 0x000000588d007844 */ /* 0x000fe20000000200 */
[----:B------:R-:W-:Y:S02]  /*1fdb0*/  F2FP.F16.F32.PACK_AB R93, R133, R132 ;  /* 0x00000084855d723e */ /* 0x000fe400000000ff */
[----:B------:R-:W-:Y:S02]  /*1fdc0*/  F2FP.F16.F32.PACK_AB R94, R123, R122 ;  /* 0x0000007a7b5e723e */ /* 0x000fe400000000ff */
[----:B------:R-:W-:Y:S02]  /*1fdd0*/  F2FP.F16.F32.PACK_AB R95, R135, R134 ;  /* 0x00000086875f723e */ /* 0x000fe400000000ff */
[----:B------:R-:W-:Y:S01]  /*1fde0*/  MOV R3, R98 ;  /* 0x0000006200037202 */ /* 0x000fe20000000f00 */
[----:B-1----:R-:W-:Y:S01]  /*1fdf0*/  IMAD.WIDE R84, R217, 0x4, R142 ;  /* 0x00000004d9547825 */ /* 0x002fe200078e028e */
[----:B------:R-:W-:Y:S01]  /*1fe00*/  F2FP.F16.F32.PACK_AB R97, R137, R136 ;  /* 0x000000888961723e */ /* 0x000fe200000000ff */
[----:B------:R1:W-:Y:S01]  /*1fe10*/  STSM.16.M88.4 [R96], R92 ;  /* 0x0000005c60007844 */ /* 0x0003e20000000200 */
        /* <DEDUP_REMOVED lines=9> */
[----:B------:R-:W-:Y:S02]  /*1feb0*/  F2FP.F16.F32.PACK_AB R75, R119, R118 ;  /* 0x00000076774b723e */ /* 0x000fe400000000ff */
[----:B------:R-:W-:Y:S02]  /*1fec0*/  ISETP.NE.U32.AND P0, PT, RZ, UR4, PT ;  /* 0x00000004ff007c0c */ /* 0x000fe4000bf05070 */
[----:B------:R-:W-:Y:S02]  /*1fed0*/  ISETP.NE.U32.AND P1, PT, RZ, UR6, PT ;  /* 0x00000006ff007c0c */ /* 0x000fe4000bf25070 */
[----:B------:R-:W-:Y:S01]  /*1fee0*/  ISETP.NE.AND P2, PT, R216, RZ, PT ;  /* 0x000000ffd800720c */ /* 0x000fe20003f45270 */
[----:B------:R-:W-:Y:S01]  /*1fef0*/  IMAD.MOV.U32 R56, RZ, RZ, 0x9b8 ;  /* 0x000009b8ff387424 */ /* 0x000fe200078e00ff */
[----:B-1----:R-:W-:Y:S01]  /*1ff00*/  F2FP.F16.F32.PACK_AB R96, R125, R124 ;  /* 0x0000007c7d60723e */ /* 0x002fe200000000ff */
[----:B------:R-:W1:Y:S01]  /*1ff10*/  LDC R88, c[0x0][0xbe8] ;  /* 0x0002fa00ff587b82 */ /* 0x000e620000000800 */
[----:B------:R-:W-:-:S02]  /*1ff20*/  F2FP.F16.F32.PACK_AB R99, R103, R102 ;  /* 0x000000666763723e */ /* 0x000fc400000000ff */
[----:B------:R-:W-:-:S03]  /*1ff30*/  ISETP.NE.AND.EX P0, PT, RZ, UR5, PT, P0 ;  /* 0x00000005ff007c0c */ /* 0x000fc6000bf05300 */
[----:B------:R-:W-:Y:S02]  /*1ff40*/  STSM.16.M88.4 [R3], R96 ;  /* 0x0000006003007844 */ /* 0x000fe40000000200 */
[----:B------:R-:W2:Y:S02]  /*1ff50*/  LDC.64 R86, c[0x0][0xba8] ;  /* 0x0002ea00ff567b82 */ /* 0x000ea40000000a00 */
[----:B------:R3:W-:Y:S04]  /*1ff60*/  STSM.16.M88.4 [R138], R12 ;  /* 0x0000000c8a007844 */ /* 0x0007e80000000200 */
[----:B------:R4:W-:Y:S02]  /*1ff70*/  STSM.16.M88.4 [R4], R72 ;  /* 0x0000004804007844 */ /* 0x0009e40000000200 */
[----:B------:R-:W-:Y:S06]  /*1ff80*/  BAR.SYNC.DEFER_BLOCKING 0x1, 0x100 ;  /* 0x0044000000007b1d */ /* 0x000fec0000010000 */
[----:B------:R-:W2:Y:S01]  /*1ff90*/  @P0 LDG.E R0, desc[UR46][R84.64] ;  /* 0x0000002e54000981 */ /* 0x000ea2000c1e1900 */
[----:B------:R-:W-:Y:S01]  /*1ffa0*/  ULDC UR6, c[0x0][0xa88] ;  /* 0x0002a20000067ab9 */ /* 0x000fe20000000800 */
[----:B------:R-:W-:Y:S01]  /*1ffb0*/  ISETP.NE.AND.EX P1, PT, RZ, UR7, PT, P1 ;  /* 0x00000007ff007c0c */ /* 0x000fe2000bf25310 */
[----:B------:R-:W-:Y:S01]  /*1ffc0*/  IMAD.U32 R91, RZ, RZ, UR6 ;  /* 0x00000006ff5b7e24 */ /* 0x000fe2000f8e00ff */
[----:B------:R-:W-:-:S02]  /*1ffd0*/  ULDC UR6, c[0x0][0xad4] ;  /* 0x0002b50000067ab9 */ /* 0x000fc40000000800 */
[----:B------:R-:W-:-:S04]  /*1ffe0*/  SEL R216, R216, UR6, P2 ;  /* 0x00000006d8d87c07 */ /* 0x000fc80009000000 */
[----:B------:R-:W-:-:S04]  /*1fff0*/  ISETP.GT.AND P3, PT, R216, 0x1, PT ;  /* 0x00000001d800780c */ /* 0x000fc80003f64270 */
[----:B------:R-:W-:Y:S01]  /*20000*/  SEL R56, R56, 0x978, P3 ;  /* 0x0000097838387807 */ /* 0x000fe20001800000 */
[----:B---3--:R-:W3:Y:S08]  /*20010*/  @P1 LDC.64 R12, c[0x0][0xc08] ;  /* 0x00030200ff0c1b82 */ /* 0x008ef00000000a00 */
[----:B------:R-:W0:Y:S08]  /*20020*/  LDC.64 R14, c[0x0][R56+0x220] ;  /* 0x00008800380e7b82 */ /* 0x000e300000000a00 */
[----:B----4-:R-:W4:Y:S01]  /*20030*/  LDC.64 R72, c[0x0][R56+0x218] ;  /* 0x0000860038487b82 */ /* 0x010f220000000a00 */
[----:B-1----:R-:W-:-:S07]  /*20040*/  ISETP.NE.AND P4, PT, R88, 0x1, PT ;  /* 0x000000015800780c */ /* 0x002fce0003f85270 */
[----:B------:R-:W1:Y:S01]  /*20050*/  LDC.64 R74, c[0x0][R56+0x228] ;  /* 0x00008a00384a7b82 */ /* 0x000e620000000a00 */
[----:B---3--:R-:W-:-:S05]  /*20060*/  @P1 IMAD.WIDE R12, R217, 0x4, R12 ;  /* 0x00000004d90c1825 */ /* 0x008fca00078e020c */
[----:B------:R3:W5:Y:S01]  /*20070*/  @P1 LDG.E R91, desc[UR46][R12.64] ;  /* 0x0000002e0c5b1981 */ /* 0x000762000c1e1900 */
[----:B------:R-:W-:Y:S01]  /*20080*/  ISETP.NE.U32.AND P2, PT, RZ, UR4, PT ;  /* 0x00000004ff007c0c */ /* 0x000fe2000bf45070 */
[----:B------:R-:W1:Y:S01]  /*20090*/  @P4 LDC R90, c[0x0][0xbec] ;  /* 0x0002fb00ff5a4b82 */ /* 0x000e620000000800 */
[----:B------:R-:W-:Y:S02]  /*200a0*/  SHF.R.S32.HI R4, RZ, 0x1f, R217 ;  /* 0x0000001fff047819 */ /* 0x000fe400000114d9 */
[----:B------:R-:W-:Y:S02]  /*200b0*/  ISETP.NE.AND.EX P2, PT, RZ, UR5, PT, P2 ;  /* 0x00000005ff007c0c */ /* 0x000fe4000bf45320 */
[----:B------:R-:W-:Y:S02]  /*200c0*/  SEL R93, R221, RZ, P3 ;  /* 0x000000ffdd5d7207 */ /* 0x000fe40001800000 */
[----:B------:R-:W-:Y:S01]  /*200d0*/  SEL R3, R217, RZ, !P2 ;  /* 0x000000ffd9037207 */ /* 0x000fe20005000000 */
[----:B---3--:R3:W3:Y:S01]  /*200e0*/  LDC.64 R12, c[0x0][R56+0x210] ;  /* 0x00008400380c7b82 */ /* 0x0086e20000000a00 */
[----:B------:R-:W-:-:S07]  /*200f0*/  SEL R89, R4, RZ, !P2 ;  /* 0x000000ff04597207 */ /* 0x000fce0005000000 */
[----:B------:R-:W3:Y:S01]  /*20100*/  @P4 LDC R99, c[0x0][0xbf0] ;  /* 0x0002fc00ff634b82 */ /* 0x000ee20000000800 */
[----:B0-----:R-:W-:-:S07]  /*20110*/  IMAD R4, R15, R3, RZ ;  /* 0x000000030f047224 */ /* 0x001fce00078e02ff */
[----:B--2---:R-:W0:Y:S01]  /*20120*/  @!P3 LDC R86, c[0x0][0xb50] ;  /* 0x0002d400ff56bb82 */ /* 0x004e220000000800 */
[----:B------:R-:W-:Y:S02]  /*20130*/  IMAD R97, R14, R89, R4 ;  /* 0x000000590e617224 */ /* 0x000fe400078e0204 */
[----:B------:R-:W-:Y:S02]  /*20140*/  IMAD.IADD R89, R214, 0x1, R212 ;  /* 0x00000001d6597824 */ /* 0x000fe400078e02d4 */
[----:B------:R-:W-:-:S03]  /*20150*/  IMAD.WIDE.U32 R14, R14, R3, RZ ;  /* 0x000000030e0e7225 */ /* 0x000fc600078e00ff */
[----:B------:R-:W2:Y:S01]  /*20160*/  @!P3 LDC R87, c[0x0][0xb54] ;  /* 0x0002d500ff57bb82 */ /* 0x000ea20000000800 */
[----:B----4-:R-:W-:Y:S02]  /*20170*/  IMAD R95, R73, R215, RZ ;  /* 0x000000d7495f7224 */ /* 0x010fe400078e02ff */
[----:B-1----:R-:W-:-:S04]  /*20180*/  @P4 IMAD.HI.U32 R4, R89, R90, RZ ;  /* 0x0000005a59044227 */ /* 0x002fc800078e00ff */
[----:B------:R-:W-:-:S04]  /*20190*/  IMAD.WIDE.U32 R72, R72, R215, RZ ;  /* 0x000000d748487225 */ /* 0x000fc800078e00ff */
[----:B------:R-:W-:Y:S01]  /*201a0*/  IMAD.IADD R97, R15, 0x1, R97 ;  /* 0x000000010f617824 */ /* 0x000fe200078e0261 */
[----:B------:R-:W-:Y:S01]  /*201b0*/  IADD3 R73, R73, R95, RZ ;  /* 0x0000005f49497210 */ /* 0x000fe20007ffe0ff */
[----:B------:R-:W-:Y:S01]  /*201c0*/  IMAD.MOV.U32 R15, RZ, RZ, R89 ;  /* 0x000000ffff0f7224 */ /* 0x000fe200078e0059 */
[----:B---3--:R-:W-:Y:S01]  /*201d0*/  @P4 SHF.R.U32.HI R15, RZ, R99, R4 ;  /* 0x00000063ff0f4219 */ /* 0x008fe20000011604 */
[-C--:B------:R-:W-:Y:S02]  /*201e0*/  IMAD R95, R75, R93.reuse, RZ ;  /* 0x0000005d4b5f7224 */ /* 0x080fe400078e02ff */
[----:B------:R-:W-:Y:S01]  /*201f0*/  IMAD.WIDE.U32 R74, R74, R93, RZ ;  /* 0x0000005d4a4a7225 */ /* 0x000fe200078e00ff */
[----:B------:R-:W-:-:S03]  /*20200*/  SHF.R.S32.HI R4, RZ, 0x1f, R15 ;  /* 0x0000001fff047819 */ /* 0x000fc6000001140f */
[----:B------:R-:W-:Y:S01]  /*20210*/  IMAD.IADD R95, R75, 0x1, R95 ;  /* 0x000000014b5f7824 */ /* 0x000fe200078e025f */
[--C-:B------:R-:W-:Y:S01]  /*20220*/  IADD3 R14, P2, P5, R14, R72, R0.reuse ;  /* 0x000000480e0e7210 */ /* 0x100fe20007d5e000 */
[----:B------:R-:W-:Y:S01]  /*20230*/  IMAD.MOV R72, RZ, RZ, -R15 ;  /* 0x000000ffff487224 */ /* 0x000fe200078e0a0f */
[----:B------:R-:W-:-:S04]  /*20240*/  SHF.R.S32.HI R56, RZ, 0x1f, R0 ;  /* 0x0000001fff387819 */ /* 0x000fc80000011400 */
[----:B------:R-:W-:Y:S02]  /*20250*/  IADD3.X R73, R97, R73, R56, P2, P5 ;  /* 0x0000004961497210 */ /* 0x000fe400017ea438 */
[----:B------:R-:W-:Y:S01]  /*20260*/  IADD3 R74, P2, P5, R15, R14, R74 ;  /* 0x0000000e0f4a7210 */ /* 0x000fe20007d5e04a */
        /* <DEDUP_REMOVED lines=8> */
[----:B--2---:R-:W-:Y:S01]  /*202f0*/  LEA.HI.X R4, R74, R87, R4, 0x2, P2 ;  /* 0x000000574a047211 */ /* 0x004fe200010f1404 */
[----:B------:R-:W-:Y:S06]  /*20300*/  @P1 BRA `(.L_x_4956) ;  /* 0x0000000000101947 */ /* 0x000fec0003800000 */
[----:B------:R-:W-:Y:S05]  /*20310*/  @!P0 BRA `(.L_x_4956) ;  /* 0x00000000000c8947 */ /* 0x000fea0003800000 */
[----:B------:R-:W2:Y:S04]  /*20320*/  LDG.E R12, desc[UR46][R84.64] ;  /* 0x0000002e540c7981 */ /* 0x000ea8000c1e1900 */
[----:B-----5:R-:W2:Y:S02]  /*20330*/  LDG.E R91, desc[UR46][R84.64+0x4] ;  /* 0x0000042e545b7981 */ /* 0x020ea4000c1e1900 */
[----:B--2---:R-:W-:-:S07]  /*20340*/  IMAD.IADD R91, R91, 0x1, -R12 ;  /* 0x000000015b5b7824 */ /* 0x004fce00078e0a0c */
.L_x_4956:
[----:B------:R-:W2:Y:S04]  /*20350*/  LDL R72, [R1+0x64] ;  /* 0x0000640001487983 */ /* 0x000ea80000100800 */
[----:B------:R-:W3:Y:S04]  /*20360*/  LDL R73, [R1+0x50] ;  /* 0x0000500001497983 */ /* 0x000ee80000100800 */
[----:B------:R-:W-:Y:S04]  /*20370*/  SHFL.IDX PT, R12, R86, RZ, 0x1c1f ;  /* 0x001c1fff560c7589 */ /* 0x000fe800000e0000 */
[----:B------:R-:W0:Y:S04]  /*20380*/  SHFL.IDX PT, R13, R4, RZ, 0x1c1f ;  /* 0x001c1fff040d7589 */ /* 0x000e2800000e0000 */
[----:B------:R-:W-:Y:S04]  /*20390*/  SHFL.IDX PT, R14, R86, 0x1, 0x1c1f ;  /* 0x003c1f00560e7f89 */ /* 0x000fe800000e0000 */
[----:B------:R-:W1:Y:S01]  /*203a0*/  SHFL.IDX PT, R15, R4, 0x1, 0x1c1f ;  /* 0x003c1f00040f7f89 */ /* 0x000e6200000e0000 */
[----:B--2---:R-:W-:-:S02]  /*203b0*/  IMAD.IADD R75, R72, 0x1, R212 ;  /* 0x00000001484b7824 */ /* 0x004fc400078e02d4 */
[----:B-----5:R-:W-:Y:S01]  /*203c0*/  IMAD R72, R91, R88, RZ ;  /* 0x000000585b487224 */ /* 0x020fe200078e02ff */
[----:B---3--:R-:W-:Y:S01]  /*203d0*/  LOP3.LUT P0, RZ, R73, 0x3, RZ, 0xc0, !PT ;  /* 0x0000000349ff7812 */ /* 0x008fe2000780c0ff */
[----:B------:R-:W-:-:S03]  /*203e0*/  VIADD R73, R75, 0x8 ;  /* 0x000000084b497836 */ /* 0x000fc60000000000 */
        /* <DEDUP_REMOVED lines=23> */
[C---:B------:R-:W-:Y:S01]  /*20560*/  IADD3 R13, P2, R6.reuse, 0x2000, RZ ;  /* 0x00002000060d7810 */ /* 0x040fe20007f5e0ff */
[----:B------:R-:W-:Y:S01]  /*20570*/  IMAD.IADD R65, R65, 0x1, R67 ;  /* 0x0000000141417824 */ /* 0x000fe200078e0243 */
[----:B------:R-:W-:Y:S01]  /*20580*/  IADD3 R25, P6, R6, 0x3000, RZ ;  /* 0x0000300006197810 */ /* 0x000fe20007fde0ff */
[----:B------:R-:W-:Y:S01]  /*20590*/  IMAD R67, R20, 0x20, R21 ;  /* 0x0000002014437824 */ /* 0x000fe200078e0215 */
[C---:B------:R-:W-:Y:S02]  /*205a0*/  IADD3 R29, P5, R6.reuse, 0x4000, RZ ;  /* 0x00004000061d7810 */ /* 0x040fe40007fbe0ff */
[----:B------:R-:W-:Y:S01]  /*205b0*/  IADD3 R33, P1, R6, 0x5000, RZ ;  /* 0x0000500006217810 */ /* 0x000fe20007f3e0ff */
[----:B------:R-:W-:Y:S01]  /*205c0*/  IMAD.IADD R56, R212, 0x1, R67 ;  /* 0x00000001d4387824 */ /* 0x000fe200078e0243 */
        /* <DEDUP_REMOVED lines=33> */
[C---:B------:R-:W-:Y:S02]  /*207e0*/  IADD3 R49, P6, R6.reuse, 0x9000, RZ ;  /* 0x0000900006317810 */ /* 0x040fe40007fde0ff */
[C---:B------:R-:W-:Y:S01]  /*207f0*/  IADD3 R53, P5, R6.reuse, 0xa000, RZ ;  /* 0x0000a00006357810 */ /* 0x040fe20007fbe0ff */
[----:B------:R-:W-:Y:S01]  /*20800*/  IMAD R69, R3, UR5, R20 ;  /* 0x0000000503457c24 */ /* 0x000fe2000f8e0214 */
[----:B------:R-:W-:Y:S01]  /*20810*/  IADD3 R5, P1, R6, 0xb000, RZ ;  /* 0x0000b00006057810 */ /* 0x000fe20007f3e0ff */
[--C-:B------:R-:W-:Y:S01]  /*20820*/  IMAD.MOV R3, RZ, RZ, -R67.reuse ;  /* 0x000000ffff037224 */ /* 0x100fe200078e0a43 */
[----:B------:R-:W-:Y:S01]  /*20830*/  SHF.R.S32.HI R0, RZ, 0x1f, R67 ;  /* 0x0000001fff007819 */ /* 0x000fe20000011443 */
[----:B------:R-:W-:Y:S01]  /*20840*/  ULDC.64 UR4, c[0x0][0xae0] ;  /* 0x0002b80000047ab9 */ /* 0x000fe20000000a00 */
[----:B------:R-:W-:Y:S01]  /*20850*/  LOP3.LUT R36, R37, 0x380, RZ, 0xc0, !PT ;  /* 0x0000038025247812 */ /* 0x000fe200078ec0ff */
[----:B------:R-:W5:Y:S01]  /*20860*/  LD.E.128 R24, desc[UR46][R24.64] ;  /* 0x0000002e18187980 */ /* 0x000f62000c101d00 */
[----:B------:R-:W-:-:S02]  /*20870*/  LOP3.LUT R40, R41, 0x380, RZ, 0xc0, !PT ;  /* 0x0000038029287812 */ /* 0x000fc400078ec0ff */
[----:B------:R-:W-:Y:S01]  /*20880*/  LOP3.LUT R44, R45, 0x380, RZ, 0xc0, !PT ;  /* 0x000003802d2c7812 */ /* 0x000fe200078ec0ff */
[----:B------:R-:W5:Y:S01]  /*20890*/  LD.E.128 R28, desc[UR46][R28.64] ;  /* 0x0000002e1c1c7980 */ /* 0x000f62000c101d00 */
[----:B------:R-:W-:Y:S02]  /*208a0*/  LOP3.LUT R48, R49, 0x380, RZ, 0xc0, !PT ;  /* 0x0000038031307812 */ /* 0x000fe400078ec0ff */
[----:B------:R-:W-:Y:S02]  /*208b0*/  LOP3.LUT R52, R53, 0x380, RZ, 0xc0, !PT ;  /* 0x0000038035347812 */ /* 0x000fe400078ec0ff */
[----:B------:R-:W-:Y:S01]  /*208c0*/  LOP3.LUT R11, R6, 0x380, RZ, 0xc0, !PT ;  /* 0x00000380060b7812 */ /* 0x000fe200078ec0ff */
[----:B------:R-:W-:Y:S01]  /*208d0*/  IMAD.IADD R65, R65, 0x1, R69 ;  /* 0x0000000141417824 */ /* 0x000fe200078e0245 */
[----:B------:R-:W-:Y:S01]  /*208e0*/  LOP3.LUT R4, R5, 0x380, RZ, 0xc0, !PT ;  /* 0x0000038005047812 */ /* 0x000fe200078ec0ff */
[----:B------:R-:W-:Y:S01]  /*208f0*/  IMAD R0, R0, UR4, RZ ;  /* 0x0000000400007c24 */ /* 0x000fe2000f8e02ff */
[----:B------:R-:W-:Y:S01]  /*20900*/  SHF.R.U64 R36, R36, 0x3, RZ ;  /* 0x0000000324247819 */ /* 0x000fe200000012ff */
[----:B------:R-:W-:Y:S01]  /*20910*/  IMAD R3, R88, R3, R56 ;  /* 0x0000000358037224 */ /* 0x000fe200078e0238 */
[----:B------:R-:W-:Y:S01]  /*20920*/  SHF.R.U64 R40, R40, 0x3, RZ ;  /* 0x0000000328287819 */ /* 0x000fe200000012ff */
[----:B------:R-:W-:Y:S01]  /*20930*/  IMAD.X R61, RZ, RZ, R7, P1 ;  /* 0x000000ffff3d7224 */ /* 0x000fe200008e0607 */
[----:B------:R-:W-:Y:S01]  /*20940*/  SHF.R.U64 R44, R44, 0x3, RZ ;  /* 0x000000032c2c7819 */ /* 0x000fe200000012ff */
[----:B------:R-:W5:Y:S01]  /*20950*/  LD.E.128 R32, desc[UR46][R32.64] ;  /* 0x0000002e20207980 */ /* 0x000f62000c101d00 */
[----:B------:R-:W-:-:S02]  /*20960*/  SHF.R.U64 R48, R48, 0x3, RZ ;  /* 0x0000000330307819 */ /* 0x000fc400000012ff */
[----:B------:R-:W-:Y:S02]  /*20970*/  SHF.R.U64 R52, R52, 0x3, RZ ;  /* 0x0000000334347819 */ /* 0x000fe400000012ff */
[----:B------:R-:W-:Y:S02]  /*20980*/  SHF.R.U64 R11, R11, 0x3, RZ ;  /* 0x000000030b0b7819 */ /* 0x000fe400000012ff */
[----:B------:R-:W-:Y:S01]  /*20990*/  SHF.R.U64 R4, R4, 0x3, RZ ;  /* 0x0000000304047819 */ /* 0x000fe200000012ff */
[C---:B------:R-:W-:Y:S01]  /*209a0*/  IMAD.WIDE.U32 R64, R67.reuse, UR4, R64 ;  /* 0x0000000443407c25 */ /* 0x040fe2000f8e0040 */
[----:B------:R-:W-:Y:S02]  /*209b0*/  LOP3.LUT R36, R36, R37, RZ, 0x3c, !PT ;  /* 0x0000002524247212 */ /* 0x000fe400078e3cff */
        /* <DEDUP_REMOVED lines=12> */
[----:B------:R-:W-:Y:S01]  /*20a80*/  SHF.R.S32.HI R0, RZ, 0x1f, R3 ;  /* 0x0000001fff007819 */ /* 0x000fe20000011403 */
[----:B------:R-:W-:Y:S01]  /*20a90*/  ULDC.64 UR4, c[0x0][0xad8] ;  /* 0x0002b60000047ab9 */ /* 0x000fe20000000a00 */
[----:B------:R-:W-:Y:S01]  /*20aa0*/  IADD3 R65, R65, R67, RZ ;  /* 0x0000004341417210 */ /* 0x000fe20007ffe0ff */
[----:B------:R-:W5:Y:S02]  /*20ab0*/  LD.E.128 R4, desc[UR46][R6.64] ;  /* 0x0000002e06047980 */ /* 0x000f64000c101d00 */
[----:B------:R-:W-:-:S02]  /*20ac0*/  IMAD R0, R0, UR4, RZ ;  /* 0x0000000400007c24 */ /* 0x000fc4000f8e02ff */
[----:B------:R-:W5:Y:S01]  /*20ad0*/  LD.E.128 R8, desc[UR46][R8.64] ;  /* 0x0000002e08087980 */ /* 0x000f62000c101d00 */
[----:B------:R-:W-:-:S03]  /*20ae0*/  IMAD.IADD R69, R21, 0x1, R212 ;  /* 0x0000000115457824 */ /* 0x000fc600078e02d4 */
[----:B------:R-:W5:Y:S01]  /*20af0*/  LD.E.128 R36, desc[UR46][R36.64] ;  /* 0x0000002e24247980 */ /* 0x000f62000c101d00 */
[----:B------:R-:W-:-:S03]  /*20b00*/  IMAD R67, R3, UR5, R0 ;  /* 0x0000000503437c24 */ /* 0x000fc6000f8e0200 */
[----:B------:R-:W5:Y:S01]  /*20b10*/  LD.E.128 R40, desc[UR46][R40.64] ;  /* 0x0000002e28287980 */ /* 0x000f62000c101d00 */
[----:B------:R-:W-:Y:S01]  /*20b20*/  IMAD.WIDE.U32 R20, R3, UR4, R64 ;  /* 0x0000000403147c25 */ /* 0x000fe2000f8e0040 */
[----:B------:R-:W-:Y:S02]  /*20b30*/  ULDC.64 UR4, c[0x0][0xa80] ;  /* 0x0002a00000047ab9 */ /* 0x000fe40000000a00 */
[----:B------:R-:W5:Y:S04]  /*20b40*/  LD.E.128 R44, desc[UR46][R44.64] ;  /* 0x0000002e2c2c7980 */ /* 0x000f68000c101d00 */
        /* <DEDUP_REMOVED lines=8> */
[----:B0-----:R-:W0:Y:S01]  /*20bd0*/  FENCE.VIEW.ASYNC.S ;  /* 0x00000000000073c6 */ /* 0x001e220000000000 */
[----:B------:R-:W-:Y:S01]  /*20be0*/  IMAD.IADD R21, R21, 0x1, R67 ;  /* 0x0000000115157824 */ /* 0x000fe200078e0243 */
[----:B------:R-:W-:-:S04]  /*20bf0*/  LEA R56, P2, R20, UR4, 0x1 ;  /* 0x0000000414387c11 */ /* 0x000fc8000f8408ff */
[----:B------:R-:W-:Y:S02]  /*20c00*/  LEA.HI.X R68, R20, UR5, R21, 0x1, P2 ;  /* 0x0000000514447c11 */ /* 0x000fe400090f0c15 */
[C---:B------:R-:W-:Y:S01]  /*20c10*/  ISETP.GE.AND P2, PT, R69.reuse, R72, PT ;  /* 0x000000484500720c */ /* 0x040fe20003f46270 */
[----:B------:R-:W-:Y:S02]  /*20c20*/  VIADD R0, R16, 0x30820 ;  /* 0x0003082010007836 */ /* 0x000fe40000000000 */
[----:B------:R-:W-:-:S03]  /*20c30*/  VIADD R3, R69, 0x20 ;  /* 0x0000002045037836 */ /* 0x000fc60000000000 */
[----:B------:R-:W-:Y:S01]  /*20c40*/  PRMT R0, RZ, 0x654, R0 ;  /* 0x00000654ff007816 */ /* 0x000fe20000000000 */
[----:B------:R-:W-:Y:S01]  /*20c50*/  VIADD R65, R69, 0x40 ;  /* 0x0000004045417836 */ /* 0x000fe20000000000 */
[-C--:B------:R-:W-:Y:S01]  /*20c60*/  ISETP.GE.AND P1, PT, R3, R72.reuse, PT ;  /* 0x000000480300720c */ /* 0x080fe20003f26270 */
[C---:B------:R-:W-:Y:S02]  /*20c70*/  VIADD R70, R2.reuse, 0x80 ;  /* 0x0000008002467836 */ /* 0x040fe40000000000 */
[----:B------:R-:W-:Y:S01]  /*20c80*/  VIADD R74, R2, 0x40 ;  /* 0x00000040024a7836 */ /* 0x000fe20000000000 */
[----:B0-----:R0:W1:Y:S01]  /*20c90*/  SHFL.IDX PT, R67, R56, RZ, 0x181f ;  /* 0x00181fff38437589 */ /* 0x00106200000e0000 */
[----:B------:R-:W-:Y:S01]  /*20ca0*/  BSSY B1, `(.L_x_4958) ;  /* 0x0000015000017945 */ /* 0x000fe20003800000 */
[----:B------:R2:W-:Y:S02]  /*20cb0*/  SYNCS.ARRIVE.TRANS64.RED.A1T0 RZ, [R0+URZ], RZ ;  /* 0x000000ff00ff79a7 */ /* 0x0005e4000810043f */
[----:B------:R0:W3:Y:S01]  /*20cc0*/  SHFL.IDX PT, R3, R68, RZ, 0x181f ;  /* 0x00181fff44037589 */ /* 0x0000e200000e0000 */
[----:B------:R-:W-:-:S02]  /*20cd0*/  ISETP.GE.AND P0, PT, R65, R72, PT ;  /* 0x000000484100720c */ /* 0x000fc40003f06270 */
[----:B------:R-:W-:Y:S02]  /*20ce0*/  SHF.R.S32.HI R71, RZ, 0x1f, R74 ;  /* 0x0000001fff477819 */ /* 0x000fe4000001144a */
[----:B------:R-:W-:Y:S02]  /*20cf0*/  SHF.R.S32.HI R73, RZ, 0x1f, R70 ;  /* 0x0000001fff497819 */ /* 0x000fe40000011446 */
[----:B--2---:R-:W-:Y:S01]  /*20d00*/  SHF.R.S32.HI R0, RZ, 0x1f, R2 ;  /* 0x0000001fff007819 */ /* 0x004fe20000011402 */
[----:B0-----:R-:W-:Y:S06]  /*20d10*/  @P2 BRA `(.L_x_4959) ;  /* 0x0000000000342947 */ /* 0x001fec0003800000 */
[----:B------:R-:W-:Y:S02]  /*20d20*/  ULDC UR4, c[0x0][0xac8] ;  /* 0x0002b20000047ab9 */ /* 0x000fe40000000800 */
[----:B------:R-:W-:Y:S02]  /*20d30*/  ISETP.GE.AND P4, PT, R2, UR4, PT ;  /* 0x0000000402007c0c */ /* 0x000fe4000bf86270 */
[----:B------:R-:W-:Y:S02]  /*20d40*/  ISETP.GE.AND P3, PT, R74, UR4, PT ;  /* 0x000000044a007c0c */ /* 0x000fe4000bf66270 */
[----:B------:R-:W-:-:S09]  /*20d50*/  ISETP.GE.AND P2, PT, R70, UR4, PT ;  /* 0x0000000446007c0c */ /* 0x000fd2000bf46270 */
[-C--:B-1----:R-:W-:Y:S02]  /*20d60*/  @!P4 LEA R20, P6, R2, R67.reuse, 0x1 ;  /* 0x000000430214c211 */ /* 0x082fe400078c08ff */
[----:B------:R-:W-:Y:S02]  /*20d70*/  @!P3 LEA R64, P5, R74, R67, 0x1 ;  /* 0x000000434a40b211 */ /* 0x000fe400078a08ff */
[----:B---3--:R-:W-:Y:S02]  /*20d80*/  @!P4 LEA.HI.X R21, R2, R3, R0, 0x1, P6 ;  /* 0x000000030215c211 */ /* 0x008fe400030f0c00 */
[----:B------:R-:W-:Y:S02]  /*20d90*/  @!P2 LEA R66, P6, R70, R67, 0x1 ;  /* 0x000000434642a211 */ /* 0x000fe400078c08ff */
[-C--:B------:R-:W-:Y:S01]  /*20da0*/  @!P3 LEA.HI.X R65, R74, R3.reuse, R71, 0x1, P5 ;  /* 0x000000034a41b211 */ /* 0x080fe200028f0c47 */
[----:B-----5:R0:W-:Y:S01]  /*20db0*/  @!P4 ST.E.128 desc[UR46][R20.64], R4 ;  /* 0x000000041400c985 */ /* 0x0201e2000c101d2e */
[----:B------:R-:W-:-:S03]  /*20dc0*/  @!P2 LEA.HI.X R67, R70, R3, R73, 0x1, P6 ;  /* 0x000000034643a211 */ /* 0x000fc600030f0c49 */
[----:B------:R0:W-:Y:S04]  /*20dd0*/  @!P3 ST.E.128 desc[UR46][R64.64], R28 ;  /* 0x0000001c4000b985 */ /* 0x0001e8000c101d2e */
[----:B------:R0:W-:Y:S02]  /*20de0*/  @!P2 ST.E.128 desc[UR46][R66.64], R44 ;  /* 0x0000002c4200a985 */ /* 0x0001e4000c101d2e */
.L_x_4959:
[----:B------:R-:W-:Y:S05]  /*20df0*/  BSYNC B1 ;  /* 0x0000000000017941 */ /* 0x000fea0003800000 */
.L_x_4958:
[----:B---3--:R2:W3:Y:S01]  /*20e00*/  SHFL.IDX PT, R3, R68, 0x1, 0x181f ;  /* 0x00381f0044037f89 */ /* 0x0084e200000e0000 */
[----:B------:R-:W-:Y:S03]  /*20e10*/  BSSY B1, `(.L_x_4960) ;  /* 0x0000010000017945 */ /* 0x000fe60003800000 */
[----:B0-----:R2:W0:Y:S01]  /*20e20*/  SHFL.IDX PT, R21, R56, 0x1, 0x181f ;  /* 0x00381f0038157f89 */ /* 0x00142200000e0000 */
[----:B------:R-:W-:Y:S05]  /*20e30*/  @P1 BRA `(.L_x_4961) ;  /* 0x0000000000341947 */ /* 0x000fea0003800000 */
[----:B------:R-:W-:Y:S02]  /*20e40*/  ULDC UR4, c[0x0][0xac8] ;  /* 0x0002b20000047ab9 */ /* 0x000fe40000000800 */
[----:B------:R-:W-:Y:S02]  /*20e50*/  ISETP.GE.AND P4, PT, R2, UR4, PT ;  /* 0x0000000402007c0c */ /* 0x000fe4000bf86270 */
[----:B------:R-:W-:Y:S02]  /*20e60*/  ISETP.GE.AND P5, PT, R74, UR4, PT ;  /* 0x000000044a007c0c */ /* 0x000fe4000bfa6270 */
[----:B------:R-:W-:-:S09]  /*20e70*/  ISETP.GE.AND P6, PT, R70, UR4, PT ;  /* 0x0000000446007c0c */ /* 0x000fd2000bfc6270 */
[-C--:B0----5:R-:W-:Y:S02]  /*20e80*/  @!P4 LEA R4, P1, R2, R21.reuse, 0x1 ;  /* 0x000000150204c211 */ /* 0x0a1fe400078208ff */
        /* <DEDUP_REMOVED lines=8> */
.L_x_4961:
[----:B------:R-:W-:Y:S05]  /*20f10*/  BSYNC B1 ;  /* 0x0000000000017941 */ /* 0x000fea0003800000 */
.L_x_4960:
[----:B---3--:R3:W0:Y:S01]  /*20f20*/  SHFL.IDX PT, R3, R68, 0x2, 0x181f ;  /* 0x00581f0044037f89 */ /* 0x00862200000e0000 */
[----:B------:R-:W-:Y:S03]  /*20f30*/  BSSY B1, `(.L_x_4962) ;  /* 0x0000010000017945 */ /* 0x000fe60003800000 */
[----:B----45:R3:W4:Y:S01]  /*20f40*/  SHFL.IDX PT, R9, R56, 0x2, 0x181f ;  /* 0x00581f0038097f89 */ /* 0x03072200000e0000 */
        /* <DEDUP_REMOVED lines=14> */
.L_x_4963:
[----:B------:R-:W-:Y:S05]  /*21030*/  BSYNC B1 ;  /* 0x0000000000017941 */ /* 0x000fea0003800000 */
.L_x_4962:
[----:B0-----:R-:W-:Y:S01]  /*21040*/  VIADD R3, R69, 0x60 ;  /* 0x0000006045037836 */ /* 0x001fe20000000000 */
[----:B----4-:R0:W4:Y:S04]  /*21050*/  SHFL.IDX PT, R9, R68, 0x3, 0x181f ;  /* 0x00781f0044097f89 */ /* 0x01012800000e0000 */
        /* <DEDUP_REMOVED lines=8> */
[-C--:B----4-:R-:W-:Y:S02]  /*210e0*/  @!P2 LEA.HI.X R5, R2, R9.reuse, R0, 0x1, P0 ;  /* 0x000000090205a211 */ /* 0x090fe400000f0c00 */
        /* <DEDUP_REMOVED lines=9> */
.L_x_4957:
[----:B0-----:R-:W0:Y:S01]  /*21180*/  @P4 LDC R2, c[0x0][0xbec] ;  /* 0x0002fb00ff024b82 */ /* 0x001e220000000800 */
[----:B------:R-:W-:Y:S01]  /*21190*/  ULDC.64 UR4, c[0x0][0xb08] ;  /* 0x0002c20000047ab9 */ /* 0x000fe20000000a00 */
[----:B------:R-:W-:Y:S01]  /*211a0*/  ULDC.64 UR6, c[0x0][0xb30] ;  /* 0x0002cc0000067ab9 */ /* 0x000fe20000000a00 */
[----:B------:R-:W-:Y:S01]  /*211b0*/  IMAD R7, R56, UR4, RZ ;  /* 0x0000000438077c24 */ /* 0x000fe2000f8e02ff */
[----:B------:R-:W-:Y:S01]  /*211c0*/  ISETP.GE.AND P0, PT, R75, R72, PT ;  /* 0x000000484b00720c */ /* 0x000fe20003f06270 */
[C---:B------:R-:W-:Y:S01]  /*211d0*/  IMAD.WIDE.U32 R4, R0.reuse, UR4, RZ ;  /* 0x0000000400047c25 */ /* 0x040fe2000f8e00ff */
[----:B------:R-:W-:Y:S01]  /*211e0*/  BSSY B1, `(.L_x_4965) ;  /* 0x00000aa000017945 */ /* 0x000fe20003800000 */
[----:B------:R-:W-:Y:S01]  /*211f0*/  SHF.R.S32.HI R74, RZ, 0x1f, R223 ;  /* 0x0000001fff4a7819 */ /* 0x000fe200000114df */
[----:B------:R-:W1:Y:S01]  /*21200*/  @P4 LDC R13, c[0x0][0xbf0] ;  /* 0x0002fc00ff0d4b82 */ /* 0x000e620000000800 */
[----:B------:R-:W-:Y:S01]  /*21210*/  IMAD R7, R0, UR5, R7 ;  /* 0x0000000500077c24 */ /* 0x000fe2000f8e0207 */
[----:B------:R-:W-:Y:S01]  /*21220*/  ULDC.64 UR4, c[0x0][0xb38] ;  /* 0x0002ce0000047ab9 */ /* 0x000fe20000000a00 */
[----:B------:R-:W-:Y:S01]  /*21230*/  SHF.R.S32.HI R0, RZ, 0x1f, R3 ;  /* 0x0000001fff007819 */ /* 0x000fe20000011403 */
[C---:B------:R-:W-:Y:S01]  /*21240*/  VIADD R139, R200.reuse, 0x18 ;  /* 0x00000018c88b7836 */ /* 0x040fe20000000000 */
[----:B------:R-:W-:Y:S01]  /*21250*/  SHF.R.S32.HI R84, RZ, 0x1f, R224 ;  /* 0x0000001fff547819 */ /* 0x000fe200000114e0 */
        /* <DEDUP_REMOVED lines=19> */
[----:B------:R-:W-:Y:S01]  /*21390*/  IMAD.MOV.U32 R3, RZ, RZ, R89 ;  /* 0x000000ffff037224 */ /* 0x000fe200078e0059 */
[----:B-1----:R-:W-:Y:S01]  /*213a0*/  @P4 SHF.R.U32.HI R3, RZ, R13, R2 ;  /* 0x0000000dff034219 */ /* 0x002fe20000011602 */
[----:B------:R-:W-:Y:S01]  /*213b0*/  IMAD.IADD R5, R5, 0x1, R7 ;  /* 0x0000000105057824 */ /* 0x000fe200078e0207 */
[----:B------:R-:W-:Y:S01]  /*213c0*/  SHF.R.S32.HI R96, RZ, 0x1f, R234 ;  /* 0x0000001fff607819 */ /* 0x000fe200000114ea */
[----:B------:R-:W-:Y:S01]  /*213d0*/  VIADD R2, R16, 0x30820 ;  /* 0x0003082010027836 */ /* 0x000fe20000000000 */
[--C-:B------:R-:W-:Y:S01]  /*213e0*/  SHF.R.S32.HI R0, RZ, 0x1f, R3.reuse ;  /* 0x0000001fff007819 */ /* 0x100fe20000011403 */
[----:B------:R-:W-:Y:S01]  /*213f0*/  IMAD.MOV R7, RZ, RZ, -R3 ;  /* 0x000000ffff077224 */ /* 0x000fe200078e0a03 */
[----:B------:R-:W-:Y:S01]  /*21400*/  SHF.R.S32.HI R97, RZ, 0x1f, R235 ;  /* 0x0000001fff617819 */ /* 0x000fe200000114eb */
[----:B------:R-:W-:Y:S01]  /*21410*/  IMAD.WIDE.U32 R4, R221, UR4, R4 ;  /* 0x00000004dd047c25 */ /* 0x000fe2000f8e0004 */
[----:B------:R-:W-:-:S02]  /*21420*/  PRMT R2, RZ, 0x654, R2 ;  /* 0x00000654ff027816 */ /* 0x000fc40000000002 */
[----:B------:R-:W-:Y:S01]  /*21430*/  SHF.R.S32.HI R98, RZ, 0x1f, R236 ;  /* 0x0000001fff627819 */ /* 0x000fe200000114ec */
[----:B------:R-:W-:Y:S01]  /*21440*/  IMAD R7, R88, R7, R89 ;  /* 0x0000000758077224 */ /* 0x000fe200078e0259 */
[----:B------:R0:W-:Y:S01]  /*21450*/  SYNCS.ARRIVE.TRANS64.RED.A1T0 RZ, [R2+URZ], RZ ;  /* 0x000000ff02ff79a7 */ /* 0x0001e2000810043f */
[----:B------:R-:W-:Y:S01]  /*21460*/  IMAD R0, R0, UR6, RZ ;  /* 0x0000000600007c24 */ /* 0x000fe2000f8e02ff */
[----:B------:R-:W-:Y:S01]  /*21470*/  SHF.R.S32.HI R99, RZ, 0x1f, R237 ;  /* 0x0000001fff637819 */ /* 0x000fe200000114ed */
[----:B------:R-:W-:Y:S01]  /*21480*/  IMAD R5, R221, UR5, R5 ;  /* 0x00000005dd057c24 */ /* 0x000fe2000f8e0205 */
[----:B------:R-:W-:Y:S01]  /*21490*/  ULDC.64 UR4, c[0x0][0xb28] ;  /* 0x0002ca0000047ab9 */ /* 0x000fe20000000a00 */
[C---:B------:R-:W-:Y:S01]  /*214a0*/  IMAD R13, R3.reuse, UR7, R0 ;  /* 0x00000007030d7c24 */ /* 0x040fe2000f8e0200 */
[----:B------:R-:W-:Y:S01]  /*214b0*/  SHF.R.S32.HI R0, RZ, 0x1f, R7 ;  /* 0x0000001fff007819 */ /* 0x000fe20000011407 */
[----:B------:R-:W-:Y:S01]  /*214c0*/  IMAD.WIDE.U32 R4, R3, UR6, R4 ;  /* 0x0000000603047c25 */ /* 0x000fe2000f8e0004 */
[----:B------:R-:W-:-:S02]  /*214d0*/  SHF.R.S32.HI R139, RZ, 0x1f, R139 ;  /* 0x0000001fff8b7819 */ /* 0x000fc4000001148b */
[----:B------:R-:W-:Y:S01]  /*214e0*/  SHF.R.S32.HI R141, RZ, 0x1f, R141 ;  /* 0x0000001fff8d7819 */ /* 0x000fe2000001148d */
[----:B------:R-:W-:Y:S02]  /*214f0*/  IMAD R0, R0, UR4, RZ ;  /* 0x0000000400007c24 */ /* 0x000fe4000f8e02ff */
[----:B------:R-:W-:Y:S02]  /*21500*/  IMAD.IADD R5, R5, 0x1, R13 ;  /* 0x0000000105057824 */ /* 0x000fe400078e020d */
[C---:B------:R-:W-:Y:S02]  /*21510*/  IMAD R3, R7.reuse, UR5, R0 ;  /* 0x0000000507037c24 */ /* 0x040fe4000f8e0200 */
[----:B------:R-:W-:Y:S01]  /*21520*/  IMAD.WIDE.U32 R4, R7, UR4, R4 ;  /* 0x0000000407047c25 */ /* 0x000fe2000f8e0004 */
[----:B------:R-:W-:-:S03]  /*21530*/  ULDC.64 UR4, c[0x0][0xb00] ;  /* 0x0002c00000047ab9 */ /* 0x000fc60000000a00 */
[C---:B------:R-:W-:Y:S01]  /*21540*/  VIADD R143, R200.reuse, 0x8 ;  /* 0x00000008c88f7836 */ /* 0x040fe20000000000 */
[----:B------:R-:W-:Y:S01]  /*21550*/  IADD3 R3, R5, R3, RZ ;  /* 0x0000000305037210 */ /* 0x000fe20007ffe0ff */
[----:B------:R-:W-:Y:S01]  /*21560*/  VIADD R138, R200, 0x18 ;  /* 0x00000018c88a7836 */ /* 0x000fe20000000000 */
[----:B------:R-:W-:Y:S01]  /*21570*/  LEA R0, P1, R4, UR4, 0x2 ;  /* 0x0000000404007c11 */ /* 0x000fe2000f8210ff */
[C---:B------:R-:W-:Y:S01]  /*21580*/  VIADD R140, R200.reuse, 0x10 ;  /* 0x00000010c88c7836 */ /* 0x040fe20000000000 */
[----:B------:R-:W-:Y:S01]  /*21590*/  SHF.R.S32.HI R143, RZ, 0x1f, R143 ;  /* 0x0000001fff8f7819 */ /* 0x000fe2000001148f */
[----:B------:R-:W-:Y:S01]  /*215a0*/  VIADD R142, R200, 0x8 ;  /* 0x00000008c88e7836 */ /* 0x000fe20000000000 */
[----:B------:R-:W-:Y:S01]  /*215b0*/  LEA.HI.X R14, R4, UR5, R3, 0x2, P1 ;  /* 0x00000005040e7c11 */ /* 0x000fe200088f1403 */
[----:B0-----:R0:W1:Y:S04]  /*215c0*/  SHFL.IDX PT, R2, R0, RZ, 0x1c1f ;  /* 0x001c1fff00027589 */ /* 0x00106800000e0000 */
[----:B------:R0:W2:Y:S01]  /*215d0*/  SHFL.IDX PT, R3, R14, RZ, 0x1c1f ;  /* 0x001c1fff0e037589 */ /* 0x0000a200000e0000 */
[----:B------:R-:W-:Y:S05]  /*215e0*/  @P0 BRA `(.L_x_4966) ;  /* 0x0000000400a40947 */ /* 0x000fea0003800000 */
[----:B------:R-:W-:Y:S01]  /*215f0*/  ULDC UR4, c[0x0][0xac8] ;  /* 0x0002b20000047ab9 */ /* 0x000fe20000000800 */
[----:B------:R-:W-:Y:S01]  /*21600*/  VIADD R15, R200, 0xa8 ;  /* 0x000000a8c80f7836 */ /* 0x000fe20000000000 */
[----:B------:R-:W-:Y:S02]  /*21610*/  ISETP.GE.AND P4, PT, R142, UR4, PT ;  /* 0x000000048e007c0c */ /* 0x000fe4000bf86270 */
[----:B------:R-:W-:Y:S02]  /*21620*/  ISETP.GE.AND P3, PT, R140, UR4, PT ;  /* 0x000000048c007c0c */ /* 0x000fe4000bf66270 */
[----:B------:R-:W-:Y:S02]  /*21630*/  ISETP.GE.AND P5, PT, R200, UR4, PT ;  /* 0x00000004c8007c0c */ /* 0x000fe4000bfa6270 */
[----:B------:R-:W-:Y:S02]  /*21640*/  ISETP.GE.AND P0, PT, R138, UR4, PT ;  /* 0x000000048a007c0c */ /* 0x000fe4000bf06270 */
[----:B------:R-:W-:-:S05]  /*21650*/  ISETP.GE.AND P1, PT, R237, UR4, PT ;  /* 0x00000004ed007c0c */ /* 0x000fca000bf26270 */
[-C--:B-1----:R-:W-:Y:S02]  /*21660*/  @!P4 LEA R4, P2, R142, R2.reuse, 0x2 ;  /* 0x000000028e04c211 */ /* 0x082fe400078410ff */
[----:B------:R-:W-:Y:S02]  /*21670*/  @!P3 LEA R6, P6, R140, R2, 0x2 ;  /* 0x000000028c06b211 */ /* 0x000fe400078c10ff */
[-C--:B--2---:R-:W-:Y:S01]  /*21680*/  @!P4 LEA.HI.X R5, R142, R3.reuse, R143, 0x2, P2 ;  /* 0x000000038e05c211 */ /* 0x084fe200010f148f */
[----:B------:R-:W-:Y:S01]  /*21690*/  @!P5 IMAD.WIDE R12, R200, 0x4, R2 ;  /* 0x00000004c80cd825 */ /* 0x000fe200078e0202 */
[----:B------:R-:W-:Y:S02]  /*216a0*/  ISETP.GE.AND P2, PT, R236, UR4, PT ;  /* 0x00000004ec007c0c */ /* 0x000fe4000bf46270 */
[----:B------:R-:W-:Y:S02]  /*216b0*/  @!P3 LEA.HI.X R7, R140, R3, R141, 0x2, P6 ;  /* 0x000000038c07b211 */ /* 0x000fe400030f148d */
[----:B------:R1:W-:Y:S04]  /*216c0*/  @!P5 ST.E.64 desc[UR46][R12.64], R24 ;  /* 0x000000180c00d985 */ /* 0x0003e8000c101b2e */
[----:B------:R2:W-:Y:S01]  /*216d0*/  @!P4 ST.E.64 desc[UR46][R4.64], R28 ;  /* 0x0000001c0400c985 */ /* 0x0005e2000c101b2e */
[----:B------:R-:W-:-:S03]  /*216e0*/  ISETP.GE.AND P4, PT, R234, UR4, PT ;  /* 0x00000004ea007c0c */ /* 0x000fc6000bf86270 */
[----:B------:R3:W-:Y:S01]  /*216f0*/  @!P3 ST.E.64 desc[UR46][R6.64], R32 ;  /* 0x000000200600b985 */ /* 0x0007e2000c101b2e */
[----:B------:R-:W-:Y:S01]  /*21700*/  ISETP.GE.AND P3, PT, R235, UR4, PT ;  /* 0x00000004eb007c0c */ /* 0x000fe2000bf66270 */
[----:B-1----:R-:W-:Y:S01]  /*21710*/  VIADD R25, R200, 0xb0 ;  /* 0x000000b0c8197836 */ /* 0x002fe20000000000 */
[CC--:B--2---:R-:W-:Y:S02]  /*21720*/  @!P0 LEA R4, P6, R138.reuse, R2.reuse, 0x2 ;  /* 0x000000028a048211 */ /* 0x0c4fe400078c10ff */
[CC--:B---3--:R-:W-:Y:S02]  /*21730*/  @!P1 LEA R6, P5, R237.reuse, R2.reuse, 0x2 ;  /* 0x00000002ed069211 */ /* 0x0c8fe400078a10ff */
[-C--:B------:R-:W-:Y:S02]  /*21740*/  @!P0 LEA.HI.X R5, R138, R3.reuse, R139, 0x2, P6 ;  /* 0x000000038a058211 */ /* 0x080fe400030f148b */
[----:B------:R-:W-:Y:S02]  /*21750*/  @!P2 LEA R12, P6, R236, R2, 0x2 ;  /* 0x00000002ec0ca211 */ /* 0x000fe400078c10ff */
[----:B------:R-:W-:Y:S01]  /*21760*/  @!P1 LEA.HI.X R7, R237, R3, R99, 0x2, P5 ;  /* 0x00000003ed079211 */ /* 0x000fe200028f1463 */
[----:B------:R1:W-:Y:S01]  /*21770*/  @!P0 ST.E.64 desc[UR46][R4.64], R36 ;  /* 0x0000002404008985 */ /* 0x0003e2000c101b2e */
[----:B------:R-:W-:-:S02]  /*21780*/  ISETP.GE.AND P5, PT, R233, UR4, PT ;  /* 0x00000004e9007c0c */ /* 0x000fc4000bfa6270 */
[-C--:B------:R-:W-:Y:S01]  /*21790*/  @!P2 LEA.HI.X R13, R236, R3.reuse, R98, 0x2, P6 ;  /* 0x00000003ec0da211 */ /* 0x080fe200030f1462 */
[----:B------:R2:W-:Y:S01]  /*217a0*/  @!P1 ST.E.64 desc[UR46][R6.64], R40 ;  /* 0x0000002806009985 */ /* 0x0005e2000c101b2e */
[----:B------:R-:W-:Y:S02]  /*217b0*/  ISETP.GE.AND P0, PT, R232, UR4, PT ;  /* 0x00000004e8007c0c */ /* 0x000fe4000bf06270 */
[----:B------:R-:W-:Y:S01]  /*217c0*/  ISETP.GE.AND P1, PT, R231, UR4, PT ;  /* 0x00000004e7007c0c */ /* 0x000fe2000bf26270 */
[----:B------:R3:W-:Y:S01]  /*217d0*/  @!P2 ST.E.64 desc[UR46][R12.64], R44 ;  /* 0x0000002c0c00a985 */ /* 0x0007e2000c101b2e */
[CC--:B-1----:R-:W-:Y:S02]  /*217e0*/  @!P3 LEA R4, P6, R235.reuse, R2.reuse, 0x2 ;  /* 0x00000002eb04b211 */ /* 0x0c2fe400078c10ff */
[----:B--2---:R-:W-:Y:S02]  /*217f0*/  @!P4 LEA R6, P2, R234, R2, 0x2 ;  /* 0x00000002ea06c211 */ /* 0x004fe400078410ff */
[----:B------:R-:W-:-:S02]  /*21800*/  @!P3 LEA.HI.X R5, R235, R3, R97, 0x2, P6 ;  /* 0x00000003eb05b211 */ /* 0x000fc400030f1461 */
[----:B------:R-:W-:Y:S02]  /*21810*/  @!P4 LEA.HI.X R7, R234, R3, R96, 0x2, P2 ;  /* 0x00000003ea07c211 */ /* 0x000fe400010f1460 */
[----:B------:R-:W-:Y:S01]  /*21820*/  ISETP.GE.AND P2, PT, R230, UR4, PT ;  /* 0x00000004e6007c0c */ /* 0x000fe2000bf46270 */
[----:B------:R1:W-:Y:S01]  /*21830*/  @!P3 ST.E.64 desc[UR46][R4.64], R48 ;  /* 0x000000300400b985 */ /* 0x0003e2000c101b2e */
[----:B---3--:R-:W-:-:S03]  /*21840*/  @!P5 LEA R12, P6, R233, R2, 0x2 ;  /* 0x00000002e90cd211 */ /* 0x008fc600078c10ff */
[----:B------:R2:W-:Y:S01]  /*21850*/  @!P4 ST.E.64 desc[UR46][R6.64], R52 ;  /* 0x000000340600c985 */ /* 0x0005e2000c101b2e */
[----:B------:R-:W-:-:S05]  /*21860*/  @!P5 LEA.HI.X R13, R233, R3, R95, 0x2, P6 ;  /* 0x00000003e90dd211 */ /* 0x000fca00030f145f */
[----:B------:R3:W-:Y:S01]  /*21870*/  @!P5 ST.E.64 desc[UR46][R12.64], R8 ;  /* 0x000000080c00d985 */ /* 0x0007e2000c101b2e */
[----:B------:R-:W-:Y:S02]  /*21880*/  ISETP.GE.AND P5, PT, R229, UR4, PT ;  /* 0x00000004e5007c0c */ /* 0x000fe4000bfa6270 */
[----:B-1----:R-:W-:-:S04]  /*21890*/  @!P0 LEA R4, P4, R232, R2, 0x2 ;  /* 0x00000002e8048211 */ /* 0x002fc800078810ff */
[-C--:B------:R-:W-:Y:S02]  /*218a0*/  @!P0 LEA.HI.X R5, R232, R3.reuse, R94, 0x2, P4 ;  /* 0x00000003e8058211 */ /* 0x080fe400020f145e */
[----:B------:R-:W-:Y:S02]  /*218b0*/  ISETP.GE.AND P4, PT, R228, UR4, PT ;  /* 0x00000004e4007c0c */ /* 0x000fe4000bf86270 */
[CC--:B--2---:R-:W-:Y:S01]  /*218c0*/  @!P1 LEA R6, P3, R231.reuse, R2.reuse, 0x2 ;  /* 0x00000002e7069211 */ /* 0x0c4fe200078610ff */
[----:B------:R1:W-:Y:S01]  /*218d0*/  @!P0 ST.E.64 desc[UR46][R4.64], R60 ;  /* 0x0000003c04008985 */ /* 0x0003e2000c101b2e */
[----:B---3--:R-:W-:Y:S01]  /*218e0*/  @!P2 LEA R8, P6, R230, R2, 0x2 ;  /* 0x00000002e608a211 */ /* 0x008fe200078c10ff */
[----:B------:R-:W-:Y:S01]  /*218f0*/  VIADD R13, R200, 0xa0 ;  /* 0x000000a0c80d7836 */ /* 0x000fe20000000000 */
[-C--:B------:R-:W-:Y:S02]  /*21900*/  @!P1 LEA.HI.X R7, R231, R3.reuse, R93, 0x2, P3 ;  /* 0x00000003e7079211 */ /* 0x080fe400018f145d */
[----:B------:R-:W-:-:S02]  /*21910*/  @!P2 LEA.HI.X R9, R230, R3, R92, 0x2, P6 ;  /* 0x00000003e609a211 */ /* 0x000fc400030f145c */
[----:B------:R-:W-:Y:S01]  /*21920*/  ISETP.GE.AND P3, PT, R227, UR4, PT ;  /* 0x00000004e3007c0c */ /* 0x000fe2000bf66270 */
[----:B------:R2:W-:Y:S01]  /*21930*/  @!P1 ST.E.64 desc[UR46][R6.64], R64 ;  /* 0x0000004006009985 */ /* 0x0005e2000c101b2e */
[----:B------:R-:W-:-:S03]  /*21940*/  ISETP.GE.AND P0, PT, R225, UR4, PT ;  /* 0x00000004e1007c0c */ /* 0x000fc6000bf06270 */
[----:B------:R3:W-:Y:S01]  /*21950*/  @!P2 ST.E.64 desc[UR46][R8.64], R68 ;  /* 0x000000440800a985 */ /* 0x0007e2000c101b2e */
[----:B------:R-:W-:Y:S02]  /*21960*/  ISETP.GE.AND P2, PT, R226, UR4, PT ;  /* 0x00000004e2007c0c */ /* 0x000fe4000bf46270 */
[----:B-1----:R-:W-:-:S04]  /*21970*/  @!P5 LEA R4, P6, R229, R2, 0x2 ;  /* 0x00000002e504d211 */ /* 0x002fc800078c10ff */
[----:B------:R-:W-:Y:S02]  /*21980*/  @!P5 LEA.HI.X R5, R229, R3, R91, 0x2, P6 ;  /* 0x00000003e505d211 */ /* 0x000fe400030f145b */
[----:B--2---:R-:W-:-:S03]  /*21990*/  @!P4 LEA R6, P1, R228, R2, 0x2 ;  /* 0x00000002e406c211 */ /* 0x004fc600078210ff */
[----:B------:R1:W-:Y:S01]  /*219a0*/  @!P5 ST.E.64 desc[UR46][R4.64], R10 ;  /* 0x0000000a0400d985 */ /* 0x0003e2000c101b2e */
[-C--:B------:R-:W-:Y:S02]  /*219b0*/  @!P4 LEA.HI.X R7, R228, R3.reuse, R90, 0x2, P1 ;  /* 0x00000003e407c211 */ /* 0x080fe400008f145a */
[----:B------:R-:W-:Y:S02]  /*219c0*/  ISETP.GE.AND P1, PT, R224, UR4, PT ;  /* 0x00000004e0007c0c */ /* 0x000fe4000bf26270 */
[CC--:B---3--:R-:W-:Y:S01]  /*219d0*/  @!P3 LEA R8, P6, R227.reuse, R2.reuse, 0x2 ;  /* 0x00000002e308b211 */ /* 0x0c8fe200078c10ff */
[----:B------:R2:W-:Y:S03]  /*219e0*/  @!P4 ST.E.64 desc[UR46][R6.64], R76 ;  /* 0x0000004c0600c985 */ /* 0x0005e6000c101b2e */
        /* <DEDUP_REMOVED lines=10> */
[----:B------:R-:W-:Y:S02]  /*21a90*/  SHF.R.S32.HI R11, RZ, 0x1f, R220 ;  /* 0x0000001fff0b7819 */ /* 0x000fe400000114dc */
[CC--:B-1----:R-:W-:Y:S01]  /*21aa0*/  @!P1 LEA R8, P6, R224.reuse, R2.reuse, 0x2 ;  /* 0x00000002e0089211 */ /* 0x0c2fe200078c10ff */
[----:B------:R-:W-:Y:S01]  /*21ab0*/  @!P0 ST.E.64 desc[UR46][R6.64], R120 ;  /* 0x0000007806008985 */ /* 0x000fe2000c101b2e */
[----:B------:R-:W-:Y:S02]  /*21ac0*/  ISETP.GE.AND P0, PT, R25, UR4, PT ;  /* 0x0000000419007c0c */ /* 0x000fe4000bf06270 */
[----:B------:R-:W-:Y:S02]  /*21ad0*/  @!P1 LEA.HI.X R9, R224, R3, R84, 0x2, P6 ;  /* 0x00000003e0099211 */ /* 0x000fe400030f1454 */
[----:B------:R-:W-:Y:S01]  /*21ae0*/  @!P3 LEA R10, P6, R220, R2, 0x2 ;  /* 0x00000002dc0ab211 */ /* 0x000fe200078c10ff */
[----:B--2---:R-:W-:Y:S01]  /*21af0*/  VIADD R21, R200, 0xb8 ;  /* 0x000000b8c8157836 */ /* 0x004fe20000000000 */
[----:B------:R-:W-:Y:S01]  /*21b00*/  SHF.R.S32.HI R4, RZ, 0x1f, R13 ;  /* 0x0000001fff047819 */ /* 0x000fe2000001140d */
[----:B------:R1:W-:Y:S01]  /*21b10*/  @!P1 ST.E.64 desc[UR46][R8.64], R122 ;  /* 0x0000007a08009985 */ /* 0x0003e2000c101b2e */
[----:B------:R-:W-:-:S02]  /*21b20*/  ISETP.GE.AND P1, PT, R15, UR4, PT ;  /* 0x000000040f007c0c */ /* 0x000fc4000bf26270 */
[----:B------:R-:W-:Y:S02]  /*21b30*/  @!P3 LEA.HI.X R11, R220, R3, R11, 0x2, P6 ;  /* 0x00000003dc0bb211 */ /* 0x000fe400030f140b */
[-C--:B------:R-:W-:Y:S02]  /*21b40*/  @!P2 LEA R12, P6, R223, R2.reuse, 0x2 ;  /* 0x00000002df0ca211 */ /* 0x080fe400078c10ff */
[----:B------:R-:W-:Y:S02]  /*21b50*/  SHF.R.S32.HI R5, RZ, 0x1f, R25 ;  /* 0x0000001fff057819 */ /* 0x000fe40000011419 */
[----:B-1----:R-:W-:-:S04]  /*21b60*/  @!P4 LEA R8, P5, R13, R2, 0x2 ;  /* 0x000000020d08c211 */ /* 0x002fc800078a10ff */
[-C--:B------:R-:W-:Y:S02]  /*21b70*/  @!P4 LEA.HI.X R9, R13, R3.reuse, R4, 0x2, P5 ;  /* 0x000000030d09c211 */ /* 0x080fe400028f1404 */
[----:B------:R-:W-:Y:S02]  /*21b80*/  ISETP.GE.AND P5, PT, R21, UR4, PT ;  /* 0x0000000415007c0c */ /* 0x000fe4000bfa6270 */
[-C--:B------:R-:W-:Y:S02]  /*21b90*/  @!P2 LEA.HI.X R13, R223, R3.reuse, R74, 0x2, P6 ;  /* 0x00000003df0da211 */ /* 0x080fe400030f144a */
[----:B------:R-:W-:Y:S02]  /*21ba0*/  SHF.R.S32.HI R4, RZ, 0x1f, R15 ;  /* 0x0000001fff047819 */ /* 0x000fe4000001140f */
[CC--:B------:R-:W-:Y:S01]  /*21bb0*/  @!P1 LEA R6, P6, R15.reuse, R2.reuse, 0x2 ;  /* 0x000000020f069211 */ /* 0x0c0fe200078c10ff */
[----:B------:R3:W-:Y:S03]  /*21bc0*/  @!P2 ST.E.64 desc[UR46][R12.64], R124 ;  /* 0x0000007c0c00a985 */ /* 0x0007e6000c101b2e */
[----:B------:R-:W-:Y:S01]  /*21bd0*/  @!P1 LEA.HI.X R7, R15, R3, R4, 0x2, P6 ;  /* 0x000000030f079211 */ /* 0x000fe200030f1404 */
[----:B------:R3:W-:Y:S01]  /*21be0*/  @!P3 ST.E.64 desc[UR46][R10.64], R100 ;  /* 0x000000640a00b985 */ /* 0x0007e2000c101b2e */
[----:B------:R-:W-:-:S02]  /*21bf0*/  @!P0 LEA R4, P6, R25, R2, 0x2 ;  /* 0x0000000219048211 */ /* 0x000fc400078c10ff */
[----:B------:R-:W-:Y:S01]  /*21c00*/  SHF.R.S32.HI R15, RZ, 0x1f, R21 ;  /* 0x0000001fff0f7819 */ /* 0x000fe20000011415 */
[----:B------:R3:W-:Y:S01]  /*21c10*/  @!P4 ST.E.64 desc[UR46][R8.64], R104 ;  /* 0x000000680800c985 */ /* 0x0007e2000c101b2e */
[-C--:B------:R-:W-:Y:S02]  /*21c20*/  @!P0 LEA.HI.X R5, R25, R3.reuse, R5, 0x2, P6 ;  /* 0x0000000319058211 */ /* 0x080fe400030f1405 */
[C---:B------:R-:W-:Y:S01]  /*21c30*/  @!P5 LEA R2, P6, R21.reuse, R2, 0x2 ;  /* 0x000000021502d211 */ /* 0x040fe200078c10ff */
[----:B------:R3:W-:Y:S03]  /*21c40*/  @!P1 ST.E.64 desc[UR46][R6.64], R108 ;  /* 0x0000006c06009985 */ /* 0x0007e6000c101b2e */
[----:B------:R-:W-:Y:S01]  /*21c50*/  @!P5 LEA.HI.X R3, R21, R3, R15, 0x2, P6 ;  /* 0x000000031503d211 */ /* 0x000fe200030f140f */
[----:B------:R3:W-:Y:S04]  /*21c60*/  @!P0 ST.E.64 desc[UR46][R4.64], R112 ;  /* 0x0000007004008985 */ /* 0x0007e8000c101b2e */
[----:B------:R3:W-:Y:S04]  /*21c70*/  @!P5 ST.E.64 desc[UR46][R2.64], R116 ;  /* 0x000000740200d985 */ /* 0x0007e8000c101b2e */
.L_x_4966:
[----:B------:R-:W-:Y:S05]  /*21c80*/  BSYNC B1 ;  /* 0x0000000000017941 */ /* 0x000fea0003800000 */
.L_x_4965:
[----:B------:R-:W-:Y:S01]  /*21c90*/  ISETP.GE.AND P0, PT, R73, R72, PT ;  /* 0x000000484900720c */ /* 0x000fe20003f06270 */
[----:B--23--:R2:W3:Y:S04]  /*21ca0*/  SHFL.IDX PT, R3, R14, 0x1, 0x1c1f ;  /* 0x003c1f000e037f89 */ /* 0x00c4e800000e0000 */
[----:B-1----:R2:W1:Y:S08]  /*21cb0*/  SHFL.IDX PT, R2, R0, 0x1, 0x1c1f ;  /* 0x003c1f0000027f89 */ /* 0x00247000000e0000 */
[----:B--2---:R-:W-:Y:S05]  /*21cc0*/  @P0 BRA `(.L_x_4964) ;  /* 0x0000001400000947 */ /* 0x004fea0003800000 */
[----:B------:R-:W-:Y:S01]  /*21cd0*/  ULDC UR4, c[0x0][0xac8] ;  /* 0x0002b20000047ab9 */ /* 0x000fe20000000800 */
[----:B------:R-:W-:Y:S01]  /*21ce0*/  VIADD R21, R200, 0xb0 ;  /* 0x000000b0c8157836 */ /* 0x000fe20000000000 */
[----:B------:R-:W-:Y:S02]  /*21cf0*/  ISETP.GE.AND P1, PT, R142, UR4, PT ;  /* 0x000000048e007c0c */ /* 0x000fe4000bf26270 */
[----:B------:R-:W-:Y:S02]  /*21d00*/  ISETP.GE.AND P0, PT, R140, UR4, PT ;  /* 0x000000048c007c0c */ /* 0x000fe4000bf06270 */
[----:B------:R-:W-:Y:S02]  /*21d10*/  ISETP.GE.AND P2, PT, R200, UR4, PT ;  /* 0x00000004c8007c0c */ /* 0x000fe4000bf46270 */
[----:B------:R-:W-:Y:S02]  /*21d20*/  ISETP.GE.AND P3, PT, R138, UR4, PT ;  /* 0x000000048a007c0c */ /* 0x000fe4000bf66270 */
[----:B------:R-:W-:-:S02]  /*21d30*/  ISETP.GE.AND P4, PT, R237, UR4, PT ;  /* 0x00000004ed007c0c */ /* 0x000fc4000bf86270 */
[----:B------:R-:W-:-:S03]  /*21d40*/  SHF.R.S32.HI R25, RZ, 0x1f, R220 ;  /* 0x0000001fff197819 */ /* 0x000fc600000114dc */
[-C--:B-1----:R-:W-:Y:S02]  /*21d50*/  @!P1 LEA R6, P5, R142, R2.reuse, 0x2 ;  /* 0x000000028e069211 */ /* 0x082fe400078a10ff */
[-C--:B------:R-:W-:Y:S02]  /*21d60*/  @!P0 LEA R8, P6, R140, R2.reuse, 0x2 ;  /* 0x000000028c088211 */ /* 0x080fe400078c10ff */
[-C--:B---3--:R-:W-:Y:S01]  /*21d70*/  @!P1 LEA.HI.X R7, R142, R3.reuse, R143, 0x2, P5 ;  /* 0x000000038e079211 */ /* 0x088fe200028f148f */
[----:B------:R-:W-:Y:S01]  /*21d80*/  @!P2 IMAD.WIDE R4, R200, 0x4, R2 ;  /* 0x00000004c804a825 */ /* 0x000fe200078e0202 */
[----:B------:R-:W-:Y:S02]  /*21d90*/  ISETP.GE.AND P5, PT, R236, UR4, PT ;  /* 0x00000004ec007c0c */ /* 0x000fe4000bfa6270 */
[----:B------:R-:W-:Y:S02]  /*21da0*/  @!P0 LEA.HI.X R9, R140, R3, R141, 0x2, P6 ;  /* 0x000000038c098211 */ /* 0x000fe400030f148d */
[----:B------:R1:W-:Y:S01]  /*21db0*/  @!P2 ST.E.64 desc[UR46][R4.64], R26 ;  /* 0x0000001a0400a985 */ /* 0x0003e2000c101b2e */
[----:B------:R-:W-:-:S02]  /*21dc0*/  @!P3 LEA R10, P6, R138, R2, 0x2 ;  /* 0x000000028a0ab211 */ /* 0x000fc400078c10ff */
[-C--:B------:R-:W-:Y:S01]  /*21dd0*/  @!P4 LEA R12, P2, R237, R2.reuse, 0x2 ;  /* 0x00000002ed0cc211 */ /* 0x080fe200078410ff */
[----:B------:R2:W-:Y:S01]  /*21de0*/  @!P1 ST.E.64 desc[UR46][R6.64], R30 ;  /* 0x0000001e06009985 */ /* 0x0005e2000c101b2e */
[----:B------:R-:W-:Y:S02]  /*21df0*/  ISETP.GE.AND P1, PT, R234, UR4, PT ;  /* 0x00000004ea007c0c */ /* 0x000fe4000bf26270 */
[-C--:B------:R-:W-:Y:S01]  /*21e00*/  @!P3 LEA.HI.X R11, R138, R3.reuse, R139, 0x2, P6 ;  /* 0x000000038a0bb211 */ /* 0x080fe200030f148b */
[----:B------:R3:W-:Y:S01]  /*21e10*/  @!P0 ST.E.64 desc[UR46][R8.64], R34 ;  /* 0x0000002208008985 */ /* 0x0007e2000c101b2e */
[----:B------:R-:W-:Y:S02]  /*21e20*/  ISETP.GE.AND P0, PT, R235, UR4, PT ;  /* 0x00000004eb007c0c */ /* 0x000fe4000bf06270 */
[----:B0-----:R-:W-:Y:S01]  /*21e30*/  @!P5 LEA R14, P6, R236, R2, 0x2 ;  /* 0x00000002ec0ed211 */ /* 0x001fe200078c10ff */
[----:B------:R0:W-:Y:S01]  /*21e40*/  @!P3 ST.E.64 desc[UR46][R10.64], R38 ;  /* 0x000000260a00b985 */ /* 0x0001e2000c101b2e */
[----:B------:R-:W-:Y:S01]  /*21e50*/  @!P4 LEA.HI.X R13, R237, R3, R99, 0x2, P2 ;  /* 0x00000003ed0dc211 */ /* 0x000fe200010f1463 */
[----:B-1----:R-:W-:Y:S01]  /*21e60*/  VIADD R27, R200, 0xa0 ;  /* 0x000000a0c81b7836 */ /* 0x002fe20000000000 */
[----:B------:R-:W-:-:S02]  /*21e70*/  ISETP.GE.AND P2, PT, R233, UR4, PT ;  /* 0x00000004e9007c0c */ /* 0x000fc4000bf46270 */
[-C--:B------:R-:W-:Y:S01]  /*21e80*/  @!P5 LEA.HI.X R15, R236, R3.reuse, R98, 0x2, P6 ;  /* 0x00000003ec0fd211 */ /* 0x080fe200030f1462 */
[----:B------:R1:W-:Y:S01]  /*21e90*/  @!P4 ST.E.64 desc[UR46][R12.64], R42 ;  /* 0x0000002a0c00c985 */ /* 0x0003e2000c101b2e */
[----:B------:R-:W-:Y:S02]  /*21ea0*/  ISETP.GE.AND P3, PT, R232, UR4, PT ;  /* 0x00000004e8007c0c */ /* 0x000fe4000bf66270 */
[----:B------:R-:W-:Y:S01]  /*21eb0*/  ISETP.GE.AND P4, PT, R231, UR4, PT ;  /* 0x00000004e7007c0c */ /* 0x000fe2000bf86270 */
[----:B------:R4:W-:Y:S01]  /*21ec0*/  @!P5 ST.E.64 desc[UR46][R14.64], R46 ;  /* 0x0000002e0e00d985 */ /* 0x0009e2000c101b2e */
[CC--:B------:R-:W-:Y:S02]  /*21ed0*/  @!P0 LEA R4, P6, R235.reuse, R2.reuse, 0x2 ;  /* 0x00000002eb048211 */ /* 0x0c0fe400078c10ff */
[----:B--2---:R-:W-:Y:S02]  /*21ee0*/  @!P1 LEA R6, P5, R234, R2, 0x2 ;  /* 0x00000002ea069211 */ /* 0x004fe400078a10ff */
[----:B------:R-:W-:-:S02]  /*21ef0*/  @!P0 LEA.HI.X R5, R235, R3, R97, 0x2, P6 ;  /* 0x00000003eb058211 */ /* 0x000fc400030f1461 */
[CC--:B---3--:R-:W-:Y:S02]  /*21f00*/  @!P2 LEA R8, P6, R233.reuse, R2.reuse, 0x2 ;  /* 0x00000002e908a211 */ /* 0x0c8fe400078c10ff */
[-C--:B------:R-:W-:Y:S01]  /*21f10*/  @!P1 LEA.HI.X R7, R234, R3.reuse, R96, 0x2, P5 ;  /* 0x00000003ea079211 */ /* 0x080fe200028f1460 */
[----:B------:R2:W-:Y:S01]  /*21f20*/  @!P0 ST.E.64 desc[UR46][R4.64], R50 ;  /* 0x0000003204008985 */ /* 0x0005e2000c101b2e */
[----:B------:R-:W-:Y:S02]  /*21f30*/  ISETP.GE.AND P5, PT, R230, UR4, PT ;  /* 0x00000004e6007c0c */ /* 0x000fe4000bfa6270 */
[----:B------:R-:W-:Y:S01]  /*21f40*/  @!P2 LEA.HI.X R9, R233, R3, R95, 0x2, P6 ;  /* 0x00000003e909a211 */ /* 0x000fe200030f145f */
[----:B------:R3:W-:Y:S01]  /*21f50*/  @!P1 ST.E.64 desc[UR46][R6.64], R54 ;  /* 0x0000003606009985 */ /* 0x0007e2000c101b2e */
[-C--:B0-----:R-:W-:Y:S02]  /*21f60*/  @!P3 LEA R10, P1, R232, R2.reuse, 0x2 ;  /* 0x00000002e80ab211 */ /* 0x081fe400078210ff */
[----:B-1----:R-:W-:Y:S01]  /*21f70*/  @!P4 LEA R12, P0, R231, R2, 0x2 ;  /* 0x00000002e70cc211 */ /* 0x002fe200078010ff */
[----:B------:R0:W-:Y:S01]  /*21f80*/  @!P2 ST.E.64 desc[UR46][R8.64], R126 ;  /* 0x0000007e0800a985 */ /* 0x0001e2000c101b2e */
[----:B------:R-:W-:-:S02]  /*21f90*/  ISETP.GE.AND P2, PT, R229, UR4, PT ;  /* 0x00000004e5007c0c */ /* 0x000fc4000bf46270 */
[-C--:B------:R-:W-:Y:S02]  /*21fa0*/  @!P3 LEA.HI.X R11, R232, R3.reuse, R94, 0x2, P1 ;  /* 0x00000003e80bb211 */ /* 0x080fe400008f145e */
[----:B------:R-:W-:Y:S02]  /*21fb0*/  ISETP.GE.AND P1, PT, R228, UR4, PT ;  /* 0x00000004e4007c0c */ /* 0x000fe4000bf26270 */
[C---:B----4-:R-:W-:Y:S01]  /*21fc0*/  @!P5 LEA R14, P6, R230.reuse, R2, 0x2 ;  /* 0x00000002e60ed211 */ /* 0x050fe200078c10ff */
[----:B------:R1:W-:Y:S01]  /*21fd0*/  @!P3 ST.E.64 desc[UR46][R10.64], R62 ;  /* 0x0000003e0a00b985 */ /* 0x0003e2000c101b2e */
[-C--:B------:R-:W-:Y:S02]  /*21fe0*/  @!P4 LEA.HI.X R13, R231, R3.reuse, R93, 0x2, P0 ;  /* 0x00000003e70dc211 */ /* 0x080fe400000f145d */
[----:B------:R-:W-:Y:S02]  /*21ff0*/  @!P5 LEA.HI.X R15, R230, R3, R92, 0x2, P6 ;  /* 0x00000003e60fd211 */ /* 0x000fe400030f145c */
[----:B------:R-:W-:Y:S01]  /*22000*/  ISETP.GE.AND P0, PT, R227, UR4, PT ;  /* 0x00000004e3007c0c */ /* 0x000fe2000bf06270 */
[----:B------:R-:W-:Y:S01]  /*22010*/  @!P4 ST.E.64 desc[UR46][R12.64], R66 ;  /* 0x000000420c00c985 */ /* 0x000fe2000c101b2e */
[----:B------:R-:W-:-:S02]  /*22020*/  ISETP.GE.AND P3, PT, R226, UR4, PT ;  /* 0x00000004e2007c0c */ /* 0x000fc4000bf66270 */
[-C--:B--2---:R-:W-:Y:S01]  /*22030*/  @!P2 LEA R4, P6, R229, R2.reuse, 0x2 ;  /* 0x00000002e504a211 */ /* 0x084fe200078c10ff */
[----:B------:R2:W-:Y:S01]  /*22040*/  @!P5 ST.E.64 desc[UR46][R14.64], R70 ;  /* 0x000000460e00d985 */ /* 0x0005e2000c101b2e */
[----:B------:R-:W-:Y:S02]  /*22050*/  ISETP.GE.AND P4, PT, R225, UR4, PT ;  /* 0x00000004e1007c0c */ /* 0x000fe4000bf86270 */
[CC--:B---3--:R-:W-:Y:S02]  /*22060*/  @!P1 LEA R6, P5, R228.reuse, R2.reuse, 0x2 ;  /* 0x00000002e4069211 */ /* 0x0c8fe400078a10ff */
[-C--:B------:R-:W-:Y:S02]  /*22070*/  @!P2 LEA.HI.X R5, R229, R3.reuse, R91, 0x2, P6 ;  /* 0x00000003e505a211 */ /* 0x080fe400030f145b */
[----:B------:R-:W-:Y:S02]  /*22080*/  @!P1 LEA.HI.X R7, R228, R3, R90, 0x2, P5 ;  /* 0x00000003e4079211 */ /* 0x000fe400028f145a */
[----:B0-----:R-:W-:Y:S01]  /*22090*/  @!P0 LEA R8, P6, R227, R2, 0x2 ;  /* 0x00000002e3088211 */ /* 0x001fe200078c10ff */
[----:B------:R0:W-:Y:S01]  /*220a0*/  @!P2 ST.E.64 desc[UR46][R4.64], R128 ;  /* 0x000000800400a985 */ /* 0x0001e2000c101b2e */
[----:B------:R-:W-:-:S02]  /*220b0*/  ISETP.GE.AND P2, PT, R224, UR4, PT ;  /* 0x00000004e0007c0c */ /* 0x000fc4000bf46270 */
[-C--:B------:R-:W-:Y:S01]  /*220c0*/  @!P0 LEA.HI.X R9, R227, R3.reuse, R87, 0x2, P6 ;  /* 0x00000003e3098211 */ /* 0x080fe200030f1457 */
[----:B------:R3:W-:Y:S01]  /*220d0*/  @!P1 ST.E.64 desc[UR46][R6.64], R78 ;  /* 0x0000004e06009985 */ /* 0x0007e2000c101b2e */
[-C--:B-1----:R-:W-:Y:S01]  /*220e0*/  @!P3 LEA R10, P1, R226, R2.reuse, 0x2 ;  /* 0x00000002e20ab211 */ /* 0x082fe200078210ff */
[----:B--2---:R-:W-:Y:S01]  /*220f0*/  VIADD R15, R200, 0xa8 ;  /* 0x000000a8c80f7836 */ /* 0x004fe20000000000 */
[----:B------:R-:W-:Y:S01]  /*22100*/  @!P4 LEA R12, P5, R225, R2, 0x2 ;  /* 0x00000002e10cc211 */ /* 0x000fe200078a10ff */
[----:B------:R1:W-:Y:S01]  /*22110*/  @!P0 ST.E.64 desc[UR46][R8.64], R82 ;  /* 0x0000005208008985 */ /* 0x0003e2000c101b2e */
[-C--:B------:R-:W-:Y:S02]  /*22120*/  @!P3 LEA.HI.X R11, R226, R3.reuse, R86, 0x2, P1 ;  /* 0x00000003e20bb211 */ /* 0x080fe400008f1456 */
[----:B------:R-:W-:Y:S02]  /*22130*/  ISETP.GE.AND P1, PT, R223, UR4, PT ;  /* 0x00000004df007c0c */ /* 0x000fe4000bf26270 */
[----:B------:R-:W-:Y:S01]  /*22140*/  @!P4 LEA.HI.X R13, R225, R3, R85, 0x2, P5 ;  /* 0x00000003e10dc211 */ /* 0x000fe200028f1455 */
[----:B------:R2:W-:Y:S01]  /*22150*/  @!P3 ST.E.64 desc[UR46][R10.64], R130 ;  /* 0x000000820a00b985 */ /* 0x0005e2000c101b2e */
[----:B------:R-:W-:-:S02]  /*22160*/  ISETP.GE.AND P0, PT, R220, UR4, PT ;  /* 0x00000004dc007c0c */ /* 0x000fc4000bf06270 */
[CC--:B0-----:R-:W-:Y:S01]  /*22170*/  @!P2 LEA R4, P5, R224.reuse, R2.reuse, 0x2 ;  /* 0x00000002e004a211 */ /* 0x0c1fe200078a10ff */
[----:B------:R0:W-:Y:S01]  /*22180*/  @!P4 ST.E.64 desc[UR46][R12.64], R132 ;  /* 0x000000840c00c985 */ /* 0x0001e2000c101b2e */
[----:B------:R-:W-:Y:S02]  /*22190*/  ISETP.GE.AND P4, PT, R27, UR4, PT ;  /* 0x000000041b007c0c */ /* 0x000fe4000bf86270 */
[----:B------:R-:W-:Y:S02]  /*221a0*/  ISETP.GE.AND P3, PT, R15, UR4, PT ;  /* 0x000000040f007c0c */ /* 0x000fe4000bf66270 */
[----:B------:R-:W-:Y:S02]  /*221b0*/  @!P2 LEA.HI.X R5, R224, R3, R84, 0x2, P5 ;  /* 0x00000003e005a211 */ /* 0x000fe400028f1454 */
[-C--:B---3--:R-:W-:Y:S02]  /*221c0*/  @!P1 LEA R6, P6, R223, R2.reuse, 0x2 ;  /* 0x00000002df069211 */ /* 0x088fe400078c10ff */
[----:B------:R-:W-:Y:S01]  /*221d0*/  SHF.R.S32.HI R0, RZ, 0x1f, R27 ;  /* 0x0000001fff007819 */ /* 0x000fe2000001141b */
[----:B------:R3:W-:Y:S01]  /*221e0*/  @!P2 ST.E.64 desc[UR46][R4.64], R134 ;  /* 0x000000860400a985 */ /* 0x0007e2000c101b2e */
[----:B-1----:R-:W-:-:S02]  /*221f0*/  @!P0 LEA R8, P5, R220, R2, 0x2 ;  /* 0x00000002dc088211 */ /* 0x002fc400078a10ff */
[-C--:B------:R-:W-:Y:S02]  /*22200*/  @!P1 LEA.HI.X R7, R223, R3.reuse, R74, 0x2, P6 ;  /* 0x00000003df079211 */ /* 0x080fe400030f144a */
[----:B------:R-:W-:Y:S02]  /*22210*/  ISETP.GE.AND P6, PT, R21, UR4, PT ;  /* 0x0000000415007c0c */ /* 0x000fe4000bfc6270 */
[----:B------:R-:W-:Y:S01]  /*22220*/  @!P0 LEA.HI.X R9, R220, R3, R25, 0x2, P5 ;  /* 0x00000003dc098211 */ /* 0x000fe200028f1419 */
[----:B------:R3:W-:Y:S01]  /*22230*/  @!P1 ST.E.64 desc[UR46][R6.64], R136 ;  /* 0x0000008806009985 */ /* 0x0007e2000c101b2e */
[----:B--2---:R-:W-:-:S03]  /*22240*/  @!P4 LEA R10, P5, R27, R2, 0x2 ;  /* 0x000000021b0ac211 */ /* 0x004fc600078a10ff */
[----:B------:R3:W-:Y:S01]  /*22250*/  @!P0 ST.E.64 desc[UR46][R8.64], R102 ;  /* 0x0000006608008985 */ /* 0x0007e2000c101b2e */
[-C--:B------:R-:W-:Y:S02]  /*22260*/  @!P4 LEA.HI.X R11, R27, R3.reuse, R0, 0x2, P5 ;  /* 0x000000031b0bc211 */ /* 0x080fe400028f1400 */
[----:B------:R-:W-:Y:S02]  /*22270*/  SHF.R.S32.HI R0, RZ, 0x1f, R15 ;  /* 0x0000001fff007819 */ /* 0x000fe4000001140f */
[C---:B0-----:R-:W-:Y:S01]  /*22280*/  @!P3 LEA R12, P5, R15.reuse, R2, 0x2 ;  /* 0x000000020f0cb211 */ /* 0x041fe200078a10ff */
[----:B------:R3:W-:Y:S03]  /*22290*/  @!P4 ST.E.64 desc[UR46][R10.64], R106 ;  /* 0x0000006a0a00c985 */ /* 0x0007e6000c101b2e */
[----:B------:R-:W-:Y:S02]  /*222a0*/  @!P3 LEA.HI.X R13, R15, R3, R0, 0x2, P5 ;  /* 0x000000030f0db211 */ /* 0x000fe400028f1400 */
[----:B------:R-:W-:-:S02]  /*222b0*/  SHF.R.S32.HI R0, RZ, 0x1f, R21 ;  /* 0x0000001fff007819 */ /* 0x000fc40000011415 */
[C---:B------:R-:W-:Y:S01]  /*222c0*/  @!P6 LEA R14, P5, R21.reuse, R2, 0x2 ;  /* 0x00000002150ee211 */ /* 0x040fe200078a10ff */
[----:B------:R3:W-:Y:S03]  /*222d0*/  @!P3 ST.E.64 desc[UR46][R12.64], R110 ;  /* 0x0000006e0c00b985 */ /* 0x0007e6000c101b2e */
[----:B------:R-:W-:Y:S01]  /*222e0*/  @!P6 LEA.HI.X R15, R21, R3, R0, 0x2, P5 ;  /* 0x00000003150fe211 */ /* 0x000fe200028f1400 */
[----:B------:R-:W-:-:S04]  /*222f0*/  VIADD R21, R200, 0xb8 ;  /* 0x000000b8c8157836 */ /* 0x000fc80000000000 */
[----:B------:R3:W-:Y:S01]  /*22300*/  @!P6 ST.E.64 desc[UR46][R14.64], R114 ;  /* 0x000000720e00e985 */ /* 0x0007e2000c101b2e */
[----:B------:R-:W-:-:S13]  /*22310*/  ISETP.GE.AND P0, PT, R21, UR4, PT ;  /* 0x0000000415007c0c */ /* 0x000fda000bf06270 */
[----:B---3--:R-:W-:Y:S05]  /*22320*/  @P0 BRA `(.L_x_4964) ;  /* 0x0000000c00680947 */ /* 0x008fea0003800000 */
[----:B------:R-:W-:Y:S02]  /*22330*/  LEA R2, P0, R21, R2, 0x2 ;  /* 0x0000000215027211 */ /* 0x000fe400078010ff */
[----:B------:R-:W-:-:S04]  /*22340*/  SHF.R.S32.HI R0, RZ, 0x1f, R21 ;  /* 0x0000001fff007819 */ /* 0x000fc80000011415 */
[----:B------:R-:W-:-:S05]  /*22350*/  LEA.HI.X R3, R21, R3, R0, 0x2, P0 ;  /* 0x0000000315037211 */ /* 0x000fca00000f1400 */
[----:B------:R0:W-:Y:S01]  /*22360*/  ST.E.64 desc[UR46][R2.64], R118 ;  /* 0x0000007602007985 */ /* 0x0001e2000c101b2e */
[----:B------:R-:W-:Y:S05]  /*22370*/  BRA `(.L_x_4964) ;  /* 0x0000000c00547947 */ /* 0x000fea0003800000 */
.L_x_4955:
[----:B------:R-:W-:Y:S01]  /*22380*/  ULDC.64 UR4, c[0x0][0xc08] ;  /* 0x0003020000047ab9 */ /* 0x000fe20000000a00 */
[----:B------:R-:W2:Y:S01]  /*22390*/  LDC.64 R2, c[0x0][0xc00] ;  /* 0x00030000ff027b82 */ /* 0x000ea20000000a00 */
[----:B------:R-:W-:Y:S02]  /*223a0*/  ISETP.NE.U32.AND P0, PT, RZ, UR4, PT ;  /* 0x00000004ff007c0c */ /* 0x000fe4000bf05070 */
[----:B------:R-:W-:Y:S02]  /*223b0*/  MOV R15, RZ ;  /* 0x000000ff000f7202 */ /* 0x000fe40000000f00 */
[----:B------:R-:W-:Y:S01]  /*223c0*/  ISETP.NE.AND.EX P1, PT, RZ, UR5, PT, P0 ;  /* 0x00000005ff007c0c */ /* 0x000fe2000bf25300 */
[----:B------:R-:W-:Y:S02]  /*223d0*/  ULDC.64 UR4, c[0x0][0xc00] ;  /* 0x0003000000047ab9 */ /* 0x000fe40000000a00 */
[----:B------:R-:W-:-:S04]  /*223e0*/  ISETP.NE.U32.AND P0, PT, RZ, UR4, PT ;  /* 0x00000004ff007c0c */ /* 0x000fc8000bf05070 */
[----:B------:R-:W-:-:S06]  /*223f0*/  ISETP.NE.AND.EX P0, PT, RZ, UR5, PT, P0 ;  /* 0x00000005ff007c0c */ /* 0x000fcc000bf05300 */
[----:B------:R-:W3:Y:S01]  /*22400*/  @P1 LDC.64 R4, c[0x0][0xc08] ;  /* 0x00030200ff041b82 */ /* 0x000ee20000000a00 */
[----:B------:R-:W-:Y:S02]  /*22410*/  ULDC UR4, c[0x0][0xa88] ;  /* 0x0002a20000047ab9 */ /* 0x000fe40000000800 */
[----:B------:R-:W-:Y:S02]  /*22420*/  IMAD.U32 R0, RZ, RZ, UR4 ;  /* 0x00000004ff007e24 */ /* 0x000fe4000f8e00ff */
[----:B--2---:R-:W-:-:S05]  /*22430*/  IMAD.WIDE R2, R217, 0x4, R2 ;  /* 0x00000004d9027825 */ /* 0x004fca00078e0202 */
[----:B------:R2:W5:Y:S01]  /*22440*/  @P0 LDG.E R15, desc[UR46][R2.64] ;  /* 0x0000002e020f0981 */ /* 0x000562000c1e1900 */
[----:B---3--:R-:W-:-:S05]  /*22450*/  @P1 IMAD.WIDE R4, R217, 0x4, R4 ;  /* 0x00000004d9041825 */ /* 0x008fca00078e0204 */
[----:B------:R2:W5:Y:S01]  /*22460*/  @P1 LDG.E R0, desc[UR46][R4.64] ;  /* 0x0000002e04001981 */ /* 0x000562000c1e1900 */
[----:B------:R-:W-:Y:S02]  /*22470*/  ISETP.NE.AND P2, PT, R216, RZ, PT ;  /* 0x000000ffd800720c */ /* 0x000fe40003f45270 */
[----:B------:R-:W-:Y:S01]  /*22480*/  SHF.R.S32.HI R26, RZ, 0x1f, R217 ;  /* 0x0000001fff1a7819 */ /* 0x000fe200000114d9 */
[----:B------:R-:W3:Y:S10]  /*22490*/  S2R R29, SR_TID.X ;  /* 0x00000000001d7919 */ /* 0x000ef40000002100 */
[----:B------:R-:W4:Y:S01]  /*224a0*/  @!P2 LDC R216, c[0x0][0xad4] ;  /* 0x0002b500ffd8ab82 */ /* 0x000f220000000800 */
[----:B---3--:R-:W-:Y:S01]  /*224b0*/  VIADD R6, R29, 0xffffff80 ;  /* 0xffffff801d067836 */ /* 0x008fe20000000000 */
[----:B----4-:R-:W-:-:S04]  /*224c0*/  ISETP.GT.AND P2, PT, R216, 0x1, PT ;  /* 0x00000001d800780c */ /* 0x010fc80003f44270 */
[----:B------:R-:W-:Y:S01]  /*224d0*/  ISETP.GT.AND P3, PT, R6, 0x7f, PT ;  /* 0x0000007f0600780c */ /* 0x000fe20003f64270 */
[----:B--2---:R-:W-:-:S12]  /*224e0*/  @P1 BRA `(.L_x_4967) ;  /* 0x0000000000101947 */ /* 0x004fd80003800000 */
[----:B------:R-:W-:Y:S05]  /*224f0*/  @!P0 BRA `(.L_x_4967) ;  /* 0x00000000000c8947 */ /* 0x000fea0003800000 */
[----:B------:R-:W2:Y:S04]  /*22500*/  LDG.E R5, desc[UR46][R2.64] ;  /* 0x0000002e02057981 */ /* 0x000ea8000c1e1900 */
[----:B-----5:R-:W2:Y:S02]  /*22510*/  LDG.E R0, desc[UR46][R2.64+0x4] ;  /* 0x0000042e02007981 */ /* 0x020ea4000c1e1900 */
[----:B--2---:R-:W-:-:S07]  /*22520*/  IMAD.IADD R0, R0, 0x1, -R5 ;  /* 0x0000000100007824 */ /* 0x004fce00078e0a05 */
.L_x_4967:
[----:B------:R-:W-:Y:S01]  /*22530*/  BSSY B1, `(.L_x_4968) ;  /* 0x0000035000017945 */ /* 0x000fe20003800000 */
[----:B------:R-:W-:Y:S02]  /*22540*/  SEL R27, R217, RZ, !P0 ;  /* 0x000000ffd91b7207 */ /* 0x000fe40004000000 */
[----:B------:R-:W-:Y:S02]  /*22550*/  SEL R26, R26, RZ, !P0 ;  /* 0x000000ff1a1a7207 */ /* 0x000fe40004000000 */
[----:B-----5:R-:W-:Y:S01]  /*22560*/  SHF.R.S32.HI R24, RZ, 0x1f, R15 ;  /* 0x0000001fff187819 */ /* 0x020fe2000001140f */
[----:B------:R-:W-:Y:S06]  /*22570*/  @P3 BRA `(.L_x_4969) ;  /* 0x0000000000c03947 */ /* 0x000fec0003800000 */
[----:B------:R-:W2:Y:S01]  /*22580*/  LDC R31, c[0x0][0xbe8] ;  /* 0x0002fa00ff1f7b82 */ /* 0x000ea20000000800 */
[----:B------:R-:W-:Y:S01]  /*22590*/  IADD3 R29, R212, -0x80, R29 ;  /* 0xffffff80d41d7810 */ /* 0x000fe20007ffe01d */
[----:B--2---:R-:W-:-:S05]  /*225a0*/  IMAD R2, R0, R31, RZ ;  /* 0x0000001f00027224 */ /* 0x004fca00078e02ff */
[----:B------:R-:W-:-:S13]  /*225b0*/  ISETP.GE.AND P0, PT, R29, R2, PT ;  /* 0x000000021d00720c */ /* 0x000fda0003f06270 */
[----:B------:R-:W-:Y:S05]  /*225c0*/  @P0 BRA `(.L_x_4969) ;  /* 0x0000000000ac0947 */ /* 0x000fea0003800000 */
[----:B------:R-:W-:Y:S01]  /*225d0*/  IMAD.MOV.U32 R20, RZ, RZ, 0x9b8 ;  /* 0x000009b8ff147424 */ /* 0x000fe200078e00ff */
[----:B------:R-:W-:Y:S01]  /*225e0*/  ISETP.GT.AND P0, PT, R216, 0x1, PT ;  /* 0x00000001d800780c */ /* 0x000fe20003f04270 */
[----:B------:R-:W2:Y:S01]  /*225f0*/  LDC.64 R2, c[0x0][0xba8] ;  /* 0x0002ea00ff027b82 */ /* 0x000ea20000000a00 */
[----:B------:R-:W-:Y:S01]  /*22600*/  ISETP.NE.AND P1, PT, R31, 0x1, PT ;  /* 0x000000011f00780c */ /* 0x000fe20003f25270 */
[----:B------:R-:W-:Y:S01]  /*22610*/  IMAD.MOV.U32 R21, RZ, RZ, R29 ;  /* 0x000000ffff157224 */ /* 0x000fe200078e001d */
[----:B------:R-:W-:Y:S02]  /*22620*/  SEL R20, R20, 0x978, P0 ;  /* 0x0000097814147807 */ /* 0x000fe40000000000 */
[----:B------:R-:W-:-:S03]  /*22630*/  SEL R221, R221, RZ, P0 ;  /* 0x000000ffdddd7207 */ /* 0x000fc60000000000 */
[----:B------:R-:W3:Y:S08]  /*22640*/  LDC.64 R8, c[0x0][R20+0x220] ;  /* 0x0000880014087b82 */ /* 0x000ef00000000a00 */
[----:B------:R-:W4:Y:S08]  /*22650*/  LDC.64 R6, c[0x0][R20+0x218] ;  /* 0x0000860014067b82 */ /* 0x000f300000000a00 */
[----:B------:R-:W5:Y:S08]  /*22660*/  LDC.64 R10, c[0x0][R20+0x228] ;  /* 0x00008a00140a7b82 */ /* 0x000f700000000a00 */
[----:B------:R-:W0:Y:S08]  /*22670*/  LDC.64 R4, c[0x0][R20+0x210] ;  /* 0x0000840014047b82 */ /* 0x000e300000000a00 */
[----:B------:R-:W1:Y:S08]  /*22680*/  @P1 LDC R14, c[0x0][0xbec] ;  /* 0x0002fb00ff0e1b82 */ /* 0x000e700000000800 */
[----:B------:R-:W5:Y:S01]  /*22690*/  @P1 LDC R33, c[0x0][0xbf0] ;  /* 0x0002fc00ff211b82 */ /* 0x000f620000000800 */
[----:B---3--:R-:W-:-:S07]  /*226a0*/  IMAD R9, R9, R27, RZ ;  /* 0x0000001b09097224 */ /* 0x008fce00078e02ff */
[----:B--2---:R-:W2:Y:S01]  /*226b0*/  @!P0 LDC R2, c[0x0][0xb50] ;  /* 0x0002d400ff028b82 */ /* 0x004ea20000000800 */
[----:B------:R-:W-:-:S04]  /*226c0*/  IMAD.WIDE.U32 R12, R8, R27, RZ ;  /* 0x0000001b080c7225 */ /* 0x000fc800078e00ff */
[----:B------:R-:W-:Y:S02]  /*226d0*/  IMAD R9, R8, R26, R9 ;  /* 0x0000001a08097224 */ /* 0x000fe400078e0209 */
[----:B-1----:R-:W-:Y:S01]  /*226e0*/  @P1 IMAD.HI.U32 R14, R29, R14, RZ ;  /* 0x0000000e1d0e1227 */ /* 0x002fe200078e00ff */
[----:B------:R-:W1:Y:S03]  /*226f0*/  @!P0 LDC R3, c[0x0][0xb54] ;  /* 0x0002d500ff038b82 */ /* 0x000e660000000800 */
[-C--:B----4-:R-:W-:Y:S02]  /*22700*/  IMAD R25, R7, R215.reuse, RZ ;  /* 0x000000d707197224 */ /* 0x090fe400078e02ff */
[----:B------:R-:W-:Y:S01]  /*22710*/  IMAD.WIDE.U32 R6, R6, R215, RZ ;  /* 0x000000d706067225 */ /* 0x000fe200078e00ff */
[----:B-----5:R-:W-:-:S03]  /*22720*/  @P1 SHF.R.U32.HI R21, RZ, R33, R14 ;  /* 0x00000021ff151219 */ /* 0x020fc6000001160e */
        /* <DEDUP_REMOVED lines=12> */
[----:B0-----:R-:W-:Y:S01]  /*227f0*/  IMAD R5, R5, R9, RZ ;  /* 0x0000000905057224 */ /* 0x001fe200078e02ff */
[----:B------:R-:W-:-:S05]  /*22800*/  SHF.R.S32.HI R11, RZ, 0x1f, R9 ;  /* 0x0000001fff0b7819 */ /* 0x000fca0000011409 */
[C---:B------:R-:W-:Y:S02]  /*22810*/  IMAD R11, R4.reuse, R11, R5 ;  /* 0x0000000b040b7224 */ /* 0x040fe400078e0205 */
[----:B------:R-:W-:-:S04]  /*22820*/  IMAD.WIDE.U32 R4, R4, R9, R6 ;  /* 0x0000000904047225 */ /* 0x000fc800078e0006 */
[----:B------:R-:W-:Y:S01]  /*22830*/  IMAD.IADD R5, R5, 0x1, R11 ;  /* 0x0000000105057824 */ /* 0x000fe200078e020b */
[----:B--2---:R-:W-:-:S04]  /*22840*/  LEA R2, P0, R4, R2, 0x2 ;  /* 0x0000000204027211 */ /* 0x004fc800078010ff */
[----:B-1----:R-:W-:Y:S01]  /*22850*/  LEA.HI.X R3, R4, R3, R5, 0x2, P0 ;  /* 0x0000000304037211 */ /* 0x002fe200000f1405 */
[----:B------:R-:W-:-:S05]  /*22860*/  IMAD.MOV.U32 R5, RZ, RZ, -0x800000 ;  /* 0xff800000ff057424 */ /* 0x000fca00078e00ff */
[----:B------:R2:W-:Y:S03]  /*22870*/  STG.E desc[UR46][R2.64], R5 ;  /* 0x0000000502007986 */ /* 0x0005e6000c10192e */
.L_x_4969:
[----:B------:R-:W-:Y:S05]  /*22880*/  BSYNC B1 ;  /* 0x0000000000017941 */ /* 0x000fea0003800000 */
.L_x_4968:
        /* <DEDUP_REMOVED lines=20> */
[----:B------:R-:W-:Y:S01]  /*229d0*/  LEA R5, R13, R10, 0x5 ;  /* 0x0000000a0d057211 */ /* 0x000fe200078e28ff */
[----:B------:R-:W-:Y:S01]  /*229e0*/  IMAD R3, R215, UR5, R3 ;  /* 0x00000005d7037c24 */ /* 0x000fe2000f8e0203 */
[----:B------:R-:W-:Y:S01]  /*229f0*/  ULDC.64 UR4, c[0x0][0xaf0] ;  /* 0x0002bc0000047ab9 */ /* 0x000fe20000000a00 */
[----:B------:R-:W-:Y:S02]  /*22a00*/  IMAD.SHL.U32 R13, R13, 0x8, RZ ;  /* 0x000000080d0d7824 */ /* 0x000fe400078e00ff */
[----:B------:R-:W-:Y:S02]  /*22a10*/  IMAD.IADD R8, R212, 0x1, R5 ;  /* 0x00000001d4087824 */ /* 0x000fe400078e0205 */
        /* <DEDUP_REMOVED lines=16> */
[----:B------:R-:W-:Y:S01]  /*22b20*/  IMAD.IADD R212, R10, 0x1, R212 ;  /* 0x000000010ad47824 */ /* 0x000fe200078e02d4 */
[----:B------:R-:W-:Y:S01]  /*22b30*/  SHF.R.S32.HI R10, RZ, 0x1f, R13 ;  /* 0x0000001fff0a7819 */ /* 0x000fe2000001140d */
[----:B------:R-:W-:Y:S02]  /*22b40*/  IMAD.IADD R3, R3, 0x1, R5 ;  /* 0x0000000103037824 */ /* 0x000fe400078e0205 */
[----:B------:R-:W-:Y:S02]  /*22b50*/  IMAD R6, R4, UR4, RZ ;  /* 0x0000000404067c24 */ /* 0x000fe4000f8e02ff */
[----:B------:R-:W-:Y:S02]  /*22b60*/  IMAD R9, R0, R9, RZ ;  /* 0x0000000900097224 */ /* 0x000fe400078e02ff */
[----:B------:R-:W-:-:S02]  /*22b70*/  VIADD R4, R212, 0x40 ;  /* 0x00000040d4047836 */ /* 0x000fc40000000000 */
[C---:B------:R-:W-:Y:S01]  /*22b80*/  IMAD R5, R7.reuse, UR5, R6 ;  /* 0x0000000507057c24 */ /* 0x040fe2000f8e0206 */
[-C--:B------:R-:W-:Y:S01]  /*22b90*/  ISETP.GE.AND P2, PT, R212, R9.reuse, PT ;  /* 0x00000009d400720c */ /* 0x080fe20003f46270 */
[----:B------:R-:W-:Y:S01]  /*22ba0*/  IMAD.WIDE.U32 R2, R7, UR4, R2 ;  /* 0x0000000407027c25 */ /* 0x000fe2000f8e0002 */
[----:B------:R-:W-:Y:S01]  /*22bb0*/  ULDC.64 UR4, c[0x0][0xa80] ;  /* 0x0002a00000047ab9 */ /* 0x000fe20000000a00 */
[-C--:B------:R-:W-:Y:S02]  /*22bc0*/  ISETP.GE.AND P1, PT, R4, R9.reuse, PT ;  /* 0x000000090400720c */ /* 0x080fe40003f26270 */
[----:B------:R-:W-:Y:S01]  /*22bd0*/  IMAD.IADD R3, R3, 0x1, R5 ;  /* 0x0000000103037824 */ /* 0x000fe200078e0205 */
[----:B------:R-:W-:Y:S01]  /*22be0*/  LEA R4, P3, R2, UR4, 0x1 ;  /* 0x0000000402047c11 */ /* 0x000fe2000f8608ff */
[----:B------:R-:W-:Y:S02]  /*22bf0*/  VIADD R0, R212, 0x20 ;  /* 0x00000020d4007836 */ /* 0x000fe40000000000 */
[C---:B------:R-:W-:Y:S01]  /*22c00*/  VIADD R11, R13.reuse, 0x80 ;  /* 0x000000800d0b7836 */ /* 0x040fe20000000000 */
[----:B------:R-:W-:Y:S01]  /*22c10*/  LEA.HI.X R5, R2, UR5, R3, 0x1, P3 ;  /* 0x0000000502057c11 */ /* 0x000fe200098f0c03 */
[----:B------:R-:W-:Y:S01]  /*22c20*/  VIADD R7, R13, 0x40 ;  /* 0x000000400d077836 */ /* 0x000fe20000000000 */
[----:B------:R-:W-:Y:S01]  /*22c30*/  ISETP.GE.AND P0, PT, R0, R9, PT ;  /* 0x000000090000720c */ /* 0x000fe20003f06270 */
[----:B------:R2:W3:Y:S01]  /*22c40*/  SHFL.IDX PT, R2, R4, RZ, 0x181f ;  /* 0x00181fff04027589 */ /* 0x0004e200000e0000 */
[----:B------:R-:W-:-:S02]  /*22c50*/  SHF.R.S32.HI R6, RZ, 0x1f, R11 ;  /* 0x0000001fff067819 */ /* 0x000fc4000001140b */
[----:B------:R-:W-:Y:S01]  /*22c60*/  SHF.R.S32.HI R8, RZ, 0x1f, R7 ;  /* 0x0000001fff087819 */ /* 0x000fe20000011407 */
[----:B------:R2:W4:Y:S01]  /*22c70*/  SHFL.IDX PT, R0, R5, RZ, 0x181f ;  /* 0x00181fff05007589 */ /* 0x00052200000e0000 */
[----:B------:R-:W-:Y:S07]  /*22c80*/  @P2 BRA `(.L_x_4971) ;  /* 0x0000000000342947 */ /* 0x000fee0003800000 */
        /* <DEDUP_REMOVED lines=13> */
.L_x_4971:
[----:B------:R-:W-:Y:S05]  /*22d60*/  BSYNC B1 ;  /* 0x0000000000017941 */ /* 0x000fea0003800000 */
.L_x_4970:
        /* <DEDUP_REMOVED lines=17> */
.L_x_4973:
[----:B------:R-:W-:Y:S05]  /*22e80*/  BSYNC B1 ;  /* 0x0000000000017941 */ /* 0x000fea0003800000 */
.L_x_4972:
        /* <DEDUP_REMOVED lines=17> */
.L_x_4975:
[----:B------:R-:W-:Y:S05]  /*22fa0*/  BSYNC B1 ;  /* 0x0000000000017941 */ /* 0x000fea0003800000 */
.L_x_4974:
[----:B0-----:R-:W-:Y:S01]  /*22fb0*/  VIADD R0, R212, 0x60 ;  /* 0x00000060d4007836 */ /* 0x001fe20000000000 */
[----:B--2-4-:R-:W4:Y:S04]  /*22fc0*/  SHFL.IDX PT, R5, R5, 0x3, 0x181f ;  /* 0x00781f0005057f89 */ /* 0x014f2800000e0000 */
[----:B------:R-:W-:Y:S01]  /*22fd0*/  ISETP.GE.AND P0, PT, R0, R9, PT ;  /* 0x000000090000720c */ /* 0x000fe20003f06270 */
[----:B------:R0:W2:-:S12]  /*22fe0*/  SHFL.IDX PT, R2, R4, 0x3, 0x181f ;  /* 0x00781f0004027f89 */ /* 0x00009800000e0000 */
[----:B0-----:R-:W-:Y:S05]  /*22ff0*/  @P0 BRA `(.L_x_4964) ;  /* 0x0000000000340947 */ /* 0x001fea0003800000 */
[----:B------:R-:W-:Y:S02]  /*23000*/  ULDC UR4, c[0x0][0xac8] ;  /* 0x0002b20000047ab9 */ /* 0x000fe40000000800 */
[----:B------:R-:W-:Y:S02]  /*23010*/  ISETP.GE.AND P3, PT, R13, UR4, PT ;  /* 0x000000040d007c0c */ /* 0x000fe4000bf66270 */
[----:B------:R-:W-:Y:S02]  /*23020*/  ISETP.GE.AND P4, PT, R7, UR4, PT ;  /* 0x0000000407007c0c */ /* 0x000fe4000bf86270 */
[----:B------:R-:W-:-:S09]  /*23030*/  ISETP.GE.AND P5, PT, R11, UR4, PT ;  /* 0x000000040b007c0c */ /* 0x000fd2000bfa6270 */
[-C--:B--2---:R-:W-:Y:S02]  /*23040*/  @!P3 LEA R12, P0, R13, R2.reuse, 0x1 ;  /* 0x000000020d0cb211 */ /* 0x084fe400078008ff */
        /* <DEDUP_REMOVED lines=8> */
.L_x_4964:
[----:B------:R-:W-:Y:S05]  /*230d0*/  BSYNC B0 ;  /* 0x0000000000007941 */ /* 0x000fea0003800000 */
.L_x_4954:
[----:B------:R-:W-:Y:S02]  /*230e0*/  ULDC UR4, c[0x0][0xc3c] ;  /* 0x00030f0000047ab9 */ /* 0x000fe40000000800 */
[----:B-1----:R-:W-:-:S13]  /*230f0*/  ISETP.GE.AND P0, PT, R59, UR4, PT ;  /* 0x000000043b007c0c */ /* 0x002fda000bf06270 */
[----:B------:R-:W-:Y:S05]  /*23100*/  @!P0 BRA `(.L_x_4976) ;  /* 0xfffffde000608947 */ /* 0x000fea000383ffff */
[----:B------:R-:W-:Y:S05]  /*23110*/  BRA `(.L_x_4683) ;  /* 0x00000094008c7947 */ /* 0x000fea0003800000 */
.L_x_4681:
        /* <DEDUP_REMOVED lines=18> */
.L_x_4977:
[----:B------:R-:W-:Y:S01]  /*23240*/  LOP3.LUT R0, R6, 0x1f, RZ, 0xc0, !PT ;  /* 0x0000001f06007812 */ /* 0x000fe200078ec0ff */
[----:B------:R-:W-:Y:S01]  /*23250*/  ULDC UR4, c[0x0][0xc3c] ;  /* 0x00030f0000047ab9 */ /* 0x000fe20000000800 */
[----:B------:R-:W-:Y:S01]  /*23260*/  MOV R8, RZ ;  /* 0x000000ff00087202 */ /* 0x000fe20000000f00 */
[----:B------:R-:W0:Y:S01]  /*23270*/  S2UR UR6, SR_CTAID.X ;  /* 0x00000000000679c3 */ /* 0x000e220000002500 */
[----:B------:R-:W-:Y:S01]  /*23280*/  ISETP.NE.AND P0, PT, R0, 0x1f, PT ;  /* 0x0000001f0000780c */ /* 0x000fe20003f05270 */
[----:B------:R-:W-:-:S03]  /*23290*/  ULDC UR5, c[0x0][0xc38] ;  /* 0x00030e0000057ab9 */ /* 0x000fc60000000800 */
[----:B------:R-:W-:-:S13]  /*232a0*/  ISETP.GE.OR P1, PT, R0, UR4, !P0 ;  /* 0x0000000400007c0c */ /* 0x000fda000c726670 */
[----:B------:R-:W1:Y:S08]  /*232b0*/  @!P1 LDC.64 R2, c[0x0][0xc80] ;  /* 0x00032000ff029b82 */ /* 0x000e700000000a00 */
[----:B------:R-:W2:Y:S01]  /*232c0*/  @!P1 LDC.64 R4, c[0x0][0xc78] ;  /* 0x00031e00ff049b82 */ /* 0x000ea20000000a00 */
[----:B-1----:R-:W-:-:S05]  /*232d0*/  @!P1 IMAD.WIDE.U32 R2, R0, 0x4, R2 ;  /* 0x0000000400029825 */ /* 0x002fca00078e0002 */
        /* <DEDUP_REMOVED lines=33> */
.L_x_4981:
[----:B------:R-:W0:Y:S01]  /*234f0*/  LDC R2, c[0x0][0xc3c] ;  /* 0x00030f00ff027b82 */ /* 0x000e220000000800 */
[----:B------:R-:W-:Y:S01]  /*23500*/  ULDC UR7, c[0x0][0xc3c] ;  /* 0x00030f0000077ab9 */ /* 0x000fe20000000800 */
[----:B------:R-:W-:Y:S01]  /*23510*/  UIADD3 UR4, UR4, 0x1f, URZ ;  /* 0x0000001f04047890 */ /* 0x000fe2000fffe03f */
[----:B------:R-:W-:-:S05]  /*23520*/  IMAD.U32 R3, RZ, RZ, UR7 ;  /* 0x00000007ff037e24 */ /* 0x000fca000f8e00ff */
[----:B------:R1:W-:Y:S01]  /*23530*/  STL [R1+0xc], R3 ;  /* 0x00000c0301007387 */ /* 0x0003e20000100800 */
[----:B0-----:R-:W-:-:S13]  /*23540*/  ISETP.LE.AND P6, PT, R2, UR4, PT ;  /* 0x0000000402007c0c */ /* 0x001fda000bfc3270 */
[----:B-1----:R-:W-:Y:S05]  /*23550*/  @P6 BRA `(.L_x_4980) ;  /* 0x0000000800b06947 */ /* 0x002fea0003800000 */
[----:B------:R-:W-:Y:S02]  /*23560*/  VIADD R11, R0, UR4 ;  /* 0x00000004000b7c36 */ /* 0x000fe40008000000 */
        /* <DEDUP_REMOVED lines=31> */
.L_x_4979:
        /* <DEDUP_REMOVED lines=12> */
.L_x_4982:
        /* <DEDUP_REMOVED lines=32> */
[----:B------:R-:W-:Y:S01]  /*23a20*/  IMAD R7, R2, R9, RZ ;  /* 0x0000000902077224 */ /* 0x000fe200078e02ff */
[----:B------:R-:W-:-:S07]  /*23a30*/  MOV R2, RZ ;  /* 0x000000ff00027202 */ /* 0x000fce0000000f00 */
        /* <DEDUP_REMOVED lines=29> */
.L_x_4983:
[----:B-1----:R-:W1:Y:S02]  /*23c10*/  LDC.64 R2, c[0x0][0xc90] ;  /* 0x00032400ff027b82 */ /* 0x002e640000000a00 */
[----:B-1----:R-:W-:-:S05]  /*23c20*/  IMAD.WIDE R2, R14, 0x4, R2 ;  /* 0x000000040e027825 */ /* 0x002fca00078e0202 */
[----:B0-----:R0:W2:Y:S02]  /*23c30*/  LDG.E R7, desc[UR46][R2.64] ;  /* 0x0000002e02077981 */ /* 0x0010a4000c1e1900 */
[----:B0-----:R-:W-:Y:S01]  /*23c40*/  MOV R2, RZ ;  /* 0x000000ff00027202 */ /* 0x001fe20000000f00 */
        /* <DEDUP_REMOVED lines=57> */
.L_x_4984:
[----:B01----:R-:W-:-:S05]  /*23fe0*/  LOP3.LUT R3, RZ, R2, RZ, 0x33, !PT ;  /* 0x00000002ff037212 */ /* 0x003fca00078e33ff */
[----:B------:R-:W-:-:S05]  /*23ff0*/  IMAD.IADD R2, R4, 0x1, R3 ;  /* 0x0000000104027824 */ /* 0x000fca00078e0203 */
[----:B------:R1:W-:Y:S01]  /*24000*/  STL [R1+0x4], R2 ;  /* 0x0000040201007387 */ /* 0x0003e20000100800 */
[----:B------:R-:W-:Y:S05]  /*24010*/  BRA `(.L_x_4985) ;  /* 0x0000000000107947 */ /* 0x000fea0003800000 */
.L_x_4980:
[----:B------:R-:W-:Y:S01]  /*24020*/  IMAD.U32 R2, RZ, RZ, UR6 ;  /* 0x00000006ff027e24 */ /* 0x000fe2000f8e00ff */
[----:B------:R0:W-:Y:S04]  /*24030*/  STL [R1+0x4], RZ ;  /* 0x000004ff01007387 */ /* 0x0001e80000100800 */
[----:B------:R0:W-:Y:S04]  /*24040*/  STL [R1+0x8], RZ ;  /* 0x000008ff01007387 */ /* 0x0001e80000100800 */
[----:B------:R0:W-:Y:S02]  /*24050*/  STL [R1], R2 ;  /* 0x0000000201007387 */ /* 0x0001e40000100800 */
.L_x_4985:
        /* <DEDUP_REMOVED lines=10> */
.L_x_4978:
        /* <DEDUP_REMOVED lines=8> */
[----:B----4-:R-:W2:Y:S01]  /*24180*/  LDL R0, [R1+0x6c] ;  /* 0x00006c0001007983 */ /* 0x010ea20000100800 */
[----:B------:R-:W4:Y:S01]  /*24190*/  S2UR UR5, SR_CgaCtaId ;  /* 0x00000000000579c3 */ /* 0x000f220000008800 */
        /* <DEDUP_REMOVED lines=10> */
[----:B----4-:R-:W-:-:S06]  /*24240*/  ULEA UR4, UR5, UR4, 0x18 ;  /* 0x0000000405047291 */ /* 0x010fcc000f8ec03f */
[----:B------:R-:W-:Y:S01]  /*24250*/  IMAD.U32 R19, RZ, RZ, UR4 ;  /* 0x00000004ff137e24 */ /* 0x000fe2000f8e00ff */
        /* <DEDUP_REMOVED lines=8> */
[----:B------:R-:W-:Y:S02]  /*242e0*/  IMAD.SHL.U32 R6, R6, 0x10, RZ ;  /* 0x0000001006067824 */ /* 0x000fe400078e00ff */
[----:B------:R-:W-:Y:S02]  /*242f0*/  IMAD R2, R2, 0x2, R19 ;  /* 0x0000000202027824 */ /* 0x000fe400078e0213 */
[----:B------:R0:W-:Y:S04]  /*24300*/  STL [R1+0x28], R3 ;  /* 0x0000280301007387 */ /* 0x0001e80000100800 */
[----:B------:R1:W-:Y:S04]  /*24310*/  STL [R1+0x2c], R2 ;  /* 0x00002c0201007387 */ /* 0x0003e80000100800 */
[----:B------:R-:W-:Y:S01]  /*24320*/  STL [R1+0x58], RZ ;  /* 0x000058ff01007387 */ /* 0x000fe20000100800 */
[----:B------:R-:W-:-:S02]  /*24330*/  @P0 LOP3.LUT R18, R18, 0x1, RZ, 0xfc, !PT ;  /* 0x0000000112120812 */ /* 0x000fc400078efcff */
[----:B0-----:R-:W-:Y:S02]  /*24340*/  SHF.R.U32.HI R3, RZ, 0x3, R4 ;  /* 0x00000003ff037819 */ /* 0x001fe40000011604 */
[----:B------:R-:W-:Y:S01]  /*24350*/  ISETP.NE.OR P0, PT, R4, RZ, !P0 ;  /* 0x000000ff0400720c */ /* 0x000fe20004705670 */
[----:B-1----:R-:W-:Y:S01]  /*24360*/  IMAD.MOV.U32 R2, RZ, RZ, 0x1 ;  /* 0x00000001ff027424 */ /* 0x002fe200078e00ff */
[----:B------:R-:W-:Y:S01]  /*24370*/  LOP3.LUT R3, R3, 0x70, R6, 0xf8, !PT ;  /* 0x0000007003037812 */ /* 0x000fe200078ef806 */
[----:B------:R-:W-:Y:S01]  /*24380*/  IMAD.MOV.U32 R3, RZ, RZ, 0x1 ;  /* 0x00000001ff037424 */ /* 0x000fe200078e00ff */
[----:B------:R-:W-:Y:S02]  /*24390*/  LOP3.LUT R18, R18, 0xfffffff7, RZ, 0xc0, !PT ;  /* 0xfffffff712127812 */ /* 0x000fe400078ec0ff */
[----:B------:R0:W-:Y:S04]  /*243a0*/  STL [R1+0x20], R2 ;  /* 0x0000200201007387 */ /* 0x0001e80000100800 */
[----:B------:R1:W-:Y:S03]  /*243b0*/  STL [R1+0x1c], RZ ;  /* 0x00001cff01007387 */ /* 0x0003e60000100800 */
[----:B------:R-:W-:Y:S01]  /*243c0*/  @P0 LOP3.LUT R18, R18, 0x8, RZ, 0xfc, !PT ;  /* 0x0000000812120812 */ /* 0x000fe200078efcff */
[----:B------:R1:W-:Y:S01]  /*243d0*/  STL [R1+0x10], RZ ;  /* 0x000010ff01007387 */ /* 0x0003e20000100800 */
[----:B0-----:R-:W-:-:S03]  /*243e0*/  LOP3.LUT R2, R0, 0x40, RZ, 0xfc, !PT ;  /* 0x0000004000027812 */ /* 0x001fc600078efcff */
[----:B------:R1:W-:Y:S01]  /*243f0*/  STL [R1+0x14], R3 ;  /* 0x0000140301007387 */ /* 0x0003e20000100800 */
[----:B------:R-:W-:-:S07]  /*24400*/  LOP3.LUT R0, R0, 0x80, RZ, 0xfc, !PT ;  /* 0x0000008000007812 */ /* 0x000fce00078efcff */
.L_x_5156:
[----:B------:R-:W2:Y:S01]  /*24410*/  LDL R14, [R1+0xc] ;  /* 0x00000c00010e7983 */ /* 0x000ea20000100800 */
[----:B------:R-:W2:Y:S01]  /*24420*/  LDC.64 R12, c[0x0][0xa00] ;  /* 0x00028000ff0c7b82 */ /* 0x000ea20000000a00 */
[----:B------:R-:W-:Y:S05]  /*24430*/  YIELD ;  /* 0x0000000000007946 */ /* 0x000fea0003800000 */
[----:B------:R-:W-:Y:S01]  /*24440*/  ULDC.64 UR4, c[0x0][0xa28] ;  /* 0x00028a0000047ab9 */ /* 0x000fe20000000a00 */
[----:B0--3--:R-:W-:Y:S02]  /*24450*/  CS2R R6, SRZ ;  /* 0x0000000000067805 */ /* 0x009fe4000001ff00 */
[----:B------:R-:W-:Y:S01]  /*24460*/  ISETP.NE.U32.AND P0, PT, RZ, UR4, PT ;  /* 0x00000004ff007c0c */ /* 0x000fe2000bf05070 */
[----:B------:R-:W-:Y:S01]  /*24470*/  ULDC.64 UR8, c[0x0][0xa18] ;  /* 0x0002860000087ab9 */ /* 0x000fe20000000a00 */
[----:B------:R-:W0:Y:S01]  /*24480*/  LDC.64 R4, c[0x0][0xa08] ;  /* 0x00028200ff047b82 */ /* 0x000e220000000a00 */
[----:B------:R-:W-:Y:S01]  /*24490*/  ULDC.64 UR6, c[0x0][0xa08] ;  /* 0x0002820000067ab9 */ /* 0x000fe20000000a00 */
[----:B------:R-:W-:Y:S01]  /*244a0*/  ISETP.NE.AND.EX P0, PT, RZ, UR5, PT, P0 ;  /* 0x00000005ff007c0c */ /* 0x000fe2000bf05300 */
[----:B------:R-:W-:-:S02]  /*244b0*/  ULDC.64 UR4, c[0x0][0xa00] ;  /* 0x0002800000047ab9 */ /* 0x000fc40000000a00 */
[----:B------:R-:W-:-:S04]  /*244c0*/  ISETP.NE.U32.AND P1, PT, RZ, UR4, PT ;  /* 0x00000004ff007c0c */ /* 0x000fc8000bf25070 */
[----:B------:R-:W-:Y:S01]  /*244d0*/  ISETP.NE.AND.EX P1, PT, RZ, UR5, PT, P1 ;  /* 0x00000005ff007c0c */ /* 0x000fe2000bf25310 */
[----:B------:R-:W-:Y:S01]  /*244e0*/  ULDC.64 UR4, c[0x0][0xa10] ;  /* 0x0002840000047ab9 */ /* 0x000fe20000000a00 */
[----:B------:R-:W-:-:S04]  /*244f0*/  ISETP.NE.U32.AND P3, PT, RZ, UR8, PT ;  /* 0x00000008ff007c0c */ /* 0x000fc8000bf65070 */
[----:B------:R-:W-:Y:S01]  /*24500*/  ISETP.NE.AND.EX P3, PT, RZ, UR9, PT, P3 ;  /* 0x00000009ff007c0c */ /* 0x000fe2000bf65330 */
[----:B-1----:R-:W1:-:S12]  /*24510*/  @P0 LDC.64 R2, c[0x0][0xa28] ;  /* 0x00028a00ff020b82 */ /* 0x002e580000000a00 */
[----:B---3--:R-:W3:Y:S01]  /*24520*/  @P3 LDC.64 R10, c[0x0][0xa18] ;  /* 0x00028600ff0a3b82 */ /* 0x008ee20000000a00 */
        /* <DEDUP_REMOVED lines=11> */
[----:B------:R-:W-:Y:S01]  /*245e0*/  IMAD.MOV.U32 R0, RZ, RZ, RZ ;  /* 0x000000ffff007224 */ /* 0x000fe200078e00ff */
[----:B-1----:R-:W1:Y:S01]  /*245f0*/  LDC.64 R2, c[0x0][0xa10] ;  /* 0x00028400ff027b82 */ /* 0x002e620000000a00 */
[----:B0-----:R-:W-:-:S10]  /*24600*/  IMAD.WIDE R4, R14, 0x4, R4 ;  /* 0x000000040e047825 */ /* 0x001fd400078e0204 */
[----:B------:R0:W5:Y:S01]  /*24610*/  @P2 LDG.E R8, desc[UR46][R4.64] ;  /* 0x0000002e04082981 */ /* 0x000162000c1e1900 */
[----:B-1----:R-:W-:-:S05]  /*24620*/  IMAD.WIDE R2, R14, 0x4, R2 ;  /* 0x000000040e027825 */ /* 0x002fca00078e0202 */
        /* <DEDUP_REMOVED lines=14> */
[----:B------:R-:W-:Y:S01]  /*24710*/  MOV R10, UR5 ;  /* 0x00000005000a7c02 */ /* 0x000fe20008000f00 */
[----:B-1----:R-:W-:Y:S01]  /*24720*/  IMAD.U32 R7, RZ, RZ, UR4 ;  /* 0x00000004ff077e24 */ /* 0x002fe2000f8e00ff */
[----:B0-----:R-:W-:Y:S06]  /*24730*/  @P3 BRA `(.L_x_4987) ;  /* 0x0000000000143947 */ /* 0x001fec0003800000 */
[----:B------:R-:W-:Y:S05]  /*24740*/  @!P1 BRA `(.L_x_4987) ;  /* 0x0000000000109947 */ /* 0x000fea0003800000 */
[----:B------:R-:W2:Y:S04]  /*24750*/  LDG.E R9, desc[UR46][R12.64] ;  /* 0x0000002e0c097981 */ /* 0x000ea8000c1e1900 */
[----:B------:R-:W2:Y:S02]  /*24760*/  LDG.E R12, desc[UR46][R12.64+0x4] ;  /* 0x0000042e0c0c7981 */ /* 0x000ea4000c1e1900 */
[----:B--2--5:R-:W-:-:S05]  /*24770*/  IMAD.IADD R15, R12, 0x1, -R9 ;  /* 0x000000010c0f7824 */ /* 0x024fca00078e0a09 */
[----:B------:R0:W-:Y:S02]  /*24780*/  STL [R1+0x38], R15 ;  /* 0x0000380f01007387 */ /* 0x0001e40000100800 */
.L_x_4987:
        /* <DEDUP_REMOVED lines=12> */
[----:B------:R-:W1:Y:S02]  /*24850*/  LDC.64 R4, c[0x0][0xa20] ;  /* 0x00028800ff047b82 */ /* 0x000e640000000a00 */
[----:B-1----:R-:W-:-:S05]  /*24860*/  IMAD.WIDE R4, R14, 0x4, R4 ;  /* 0x000000040e047825 */ /* 0x002fca00078e0204 */
[----:B------:R1:W5:Y:S01]  /*24870*/  LDG.E R7, desc[UR46][R4.64] ;  /* 0x0000002e04077981 */ /* 0x000362000c1e1900 */
[----:B------:R-:W-:Y:S05]  /*24880*/  BRA `(.L_x_4989) ;  /* 0x0000000000107947 */ /* 0x000fea0003800000 */
.L_x_4988:
[----:B------:R-:W-:Y:S05]  /*24890*/  @!P2 BRA `(.L_x_4989) ;  /* 0x00000000000ca947 */ /* 0x000fea0003800000 */
[----:B------:R-:W2:Y:S04]  /*248a0*/  LDG.E R7, desc[UR46][R4.64] ;  /* 0x0000002e04077981 */ /* 0x000ea8000c1e1900 */
[----:B------:R-:W2:Y:S02]  /*248b0*/  LDG.E R4, desc[UR46][R4.64+0x4] ;  /* 0x0000042e04047981 */ /* 0x000ea4000c1e1900 */
[----:B--2---:R-:W-:-:S07]  /*248c0*/  IMAD.IADD R7, R4, 0x1, -R7 ;  /* 0x0000000104077824 */ /* 0x004fce00078e0a07 */
.L_x_4989:
[----:B------:R-:W2:Y:S04]  /*248d0*/  LDL.LU R8, [R1+0x4] ;  /* 0x0000040001087983 */ /* 0x000ea80000300800 */
[----:B-1----:R-:W3:Y:S04]  /*248e0*/  @P0 LDG.E R4, desc[UR46][R2.64] ;  /* 0x0000002e02040981 */ /* 0x002ee8000c1e1900 */
        /* <DEDUP_REMOVED lines=8> */
[----:B------:R2:W-:Y:S01]  /*24970*/  STL [R1+0x34], R12 ;  /* 0x0000340c01007387 */ /* 0x0005e20000100800 */
[----:B---3--:R-:W-:Y:S02]  /*24980*/  @P0 IMAD.IADD R10, R2, 0x1, -R4 ;  /* 0x00000001020a0824 */ /* 0x008fe400078e0a04 */
[----:B-1----:R-:W-:-:S04]  /*24990*/  @P1 IMAD.HI.U32 R2, R7, R3, RZ ;  /* 0x0000000307021227 */ /* 0x002fc800078e00ff */
[----:B------:R-:W-:Y:S01]  /*249a0*/  IMAD.IADD R6, R9, 0x1, R10 ;  /* 0x0000000109067824 */ /* 0x000fe200078e020a */
[----:B----4-:R-:W-:-:S03]  /*249b0*/  @P1 SHF.R.U32.HI R7, RZ, R5, R2 ;  /* 0x00000005ff071219 */ /* 0x010fc60000011602 */
[C---:B------:R-:W-:Y:S01]  /*249c0*/  VIADD R2, R6.reuse, 0x5f ;  /* 0x0000005f06027836 */ /* 0x040fe20000000000 */
[----:B------:R-:W-:-:S03]  /*249d0*/  IADD3 R21, R6, 0x1, -R15 ;  /* 0x0000000106157810 */ /* 0x000fc60007ffe80f */
[----:B------:R-:W-:-:S04]  /*249e0*/  IMAD.HI R2, R2, 0x2aaaaaab, RZ ;  /* 0x2aaaaaab02027827 */ /* 0x000fc800078e02ff */
[----:B------:R-:W-:Y:S01]  /*249f0*/  IMAD.IADD R7, R21, 0x1, R7 ;  /* 0x0000000115077824 */ /* 0x000fe200078e0207 */
[----:B------:R-:W-:-:S04]  /*24a00*/  SHF.R.U32.HI R3, RZ, 0x1f, R2 ;  /* 0x0000001fff037819 */ /* 0x000fc80000011602 */
[----:B------:R-:W-:Y:S02]  /*24a10*/  LEA.HI.SX32 R11, R2, R3, 0x1c ;  /* 0x00000003020b7211 */ /* 0x000fe400078fe2ff */
[----:B------:R-:W1:Y:S03]  /*24a20*/  LDC.64 R2, c[0x0][0x9e0] ;  /* 0x00027800ff027b82 */ /* 0x000e660000000a00 */
        /* <DEDUP_REMOVED lines=15> */
.L_x_4992:
[----:B------:R-:W-:-:S13]  /*24b20*/  ISETP.NE.AND P3, PT, R3, 0x1, PT ;  /* 0x000000010300780c */ /* 0x000fda0003f65270 */
[----:B------:R-:W1:Y:S02]  /*24b30*/  @P3 LDC.64 R4, c[0x0][0x9e8] ;  /* 0x00027a00ff043b82 */ /* 0x000e640000000a00 */
[----:B-1----:R-:W-:-:S05]  /*24b40*/  @P3 IMAD.HI.U32 R4, R2, R4, RZ ;  /* 0x0000000402043227 */ /* 0x002fca00078e00ff */
[----:B------:R-:W-:-:S07]  /*24b50*/  @P3 SHF.R.U32.HI R2, RZ, R5, R4 ;  /* 0x00000005ff023219 */ /* 0x000fce0000011604 */
.L_x_4993:
[----:B------:R-:W-:Y:S05]  /*24b60*/  BSYNC B0 ;  /* 0x0000000000007941 */ /* 0x000fea0003800000 */
.L_x_4991:
[----:B------:R-:W-:-:S05]  /*24b70*/  IMAD R2, R2, R3, R3 ;  /* 0x0000000302027224 */ /* 0x000fca00078e0203 */
[----:B------:R-:W-:-:S07]  /*24b80*/  VIMNMX R8, R8, R2, PT ;  /* 0x0000000208087248 */ /* 0x000fce0003fe0100 */
.L_x_4990:
[----:B------:R-:W1:Y:S01]  /*24b90*/  @P1 LDC R4, c[0x0][0x44c] ;  /* 0x00011300ff041b82 */ /* 0x000e620000000800 */
[----:B------:R-:W-:Y:S01]  /*24ba0*/  VIADD R8, R8, 0x5f ;  /* 0x0000005f08087836 */ /* 0x000fe20000000000 */
[----:B------:R-:W-:Y:S01]  /*24bb0*/  MOV R2, R12 ;  /* 0x0000000c00027202 */ /* 0x000fe20000000f00 */
[----:B------:R-:W-:Y:S01]  /*24bc0*/  IMAD.IADD R20, R6, 0x1, -R15 ;  /* 0x0000000106147824 */ /* 0x000fe200078e0a0f */
[----:B------:R-:W-:Y:S01]  /*24bd0*/  ULDC UR4, c[0x0][0x9dc] ;  /* 0x0002770000047ab9 */ /* 0x000fe20000000800 */
[----:B------:R-:W-:-:S03]  /*24be0*/  IMAD.HI R8, R8, 0x2aaaaaab, RZ ;  /* 0x2aaaaaab08087827 */ /* 0x000fc600078e02ff */
[----:B------:R-:W2:Y:S02]  /*24bf0*/  @P1 LDC R5, c[0x0][0x450] ;  /* 0x00011400ff051b82 */ /* 0x000ea40000000800 */
[----:B------:R-:W-:-:S04]  /*24c00*/  SHF.R.U32.HI R7, RZ, 0x1f, R8 ;  /* 0x0000001fff077819 */ /* 0x000fc80000011608 */
[----:B------:R-:W-:-:S04]  /*24c10*/  LEA.HI.SX32 R7, R8, R7, 0x1c ;  /* 0x0000000708077211 */ /* 0x000fc800078fe2ff */
[----:B------:R-:W-:Y:S01]  /*24c20*/  VIMNMX R7, R11, R7, PT ;  /* 0x000000070b077248 */ /* 0x000fe20003fe0100 */
[----:B-1----:R-:W-:-:S05]  /*24c30*/  @P1 IMAD.HI.U32 R4, R12, R4, RZ ;  /* 0x000000040c041227 */ /* 0x002fca00078e00ff */
[----:B--2---:R-:W-:-:S05]  /*24c40*/  @P1 SHF.R.U32.HI R2, RZ, R5, R4 ;  /* 0x00000005ff021219 */ /* 0x004fca0000011604 */
        /* <DEDUP_REMOVED lines=13> */
.L_x_4996:
[----:B------:R-:W-:-:S13]  /*24d20*/  ISETP.NE.AND P1, PT, R3, 0x1, PT ;  /* 0x000000010300780c */ /* 0x000fda0003f25270 */
[----:B------:R-:W1:Y:S02]  /*24d30*/  @P1 LDC.64 R4, c[0x0][0x9e8] ;  /* 0x00027a00ff041b82 */ /* 0x000e640000000a00 */
[----:B-1----:R-:W-:-:S05]  /*24d40*/  @P1 IMAD.HI.U32 R4, R2, R4, RZ ;  /* 0x0000000402041227 */ /* 0x002fca00078e00ff */
[----:B------:R-:W-:-:S07]  /*24d50*/  @P1 SHF.R.U32.HI R2, RZ, R5, R4 ;  /* 0x00000005ff021219 */ /* 0x000fce0000011604 */
.L_x_4997:
[----:B------:R-:W-:Y:S05]  /*24d60*/  BSYNC B0 ;  /* 0x0000000000007941 */ /* 0x000fea0003800000 */
.L_x_4995:
[----:B------:R-:W-:-:S05]  /*24d70*/  IMAD R2, R2, R3, RZ ;  /* 0x0000000302027224 */ /* 0x000fca00078e02ff */
[----:B------:R-:W-:-:S07]  /*24d80*/  VIMNMX R6, R6, R2, !PT ;  /* 0x0000000206067248 */ /* 0x000fce0007fe0100 */
.L_x_4994:
[----:B------:R-:W-:Y:S01]  /*24d90*/  IMAD.HI R6, R6, 0x2aaaaaab, RZ ;  /* 0x2aaaaaab06067827 */ /* 0x000fe200078e02ff */
[----:B------:R-:W-:Y:S01]  /*24da0*/  LOP3.LUT R12, R17, 0xff, RZ, 0xc0, !PT ;  /* 0x000000ff110c7812 */ /* 0x000fe200078ec0ff */
[----:B------:R-:W-:Y:S01]  /*24db0*/  BSSY B0, `(.L_x_4998) ;  /* 0x0000027000007945 */ /* 0x000fe20003800000 */
[----:B------:R-:W-:Y:S01]  /*24dc0*/  SHF.R.U32.HI R17, RZ, 0x10, R17 ;  /* 0x00000010ff117819 */ /* 0x000fe20000011611 */
[----:B------:R-:W-:Y:S01]  /*24dd0*/  IMAD.MOV.U32 R2, RZ, RZ, RZ ;  /* 0x000000ffff027224 */ /* 0x000fe200078e00ff */
[----:B------:R-:W-:Y:S01]  /*24de0*/  SHF.R.U32.HI R4, RZ, 0x1f, R6 ;  /* 0x0000001fff047819 */ /* 0x000fe20000011606 */
[----:B------:R1:W-:Y:S03]  /*24df0*/  STL [R1+0x50], R12 ;  /* 0x0000500c01007387 */ /* 0x0003e60000100800 */
[----:B------:R-:W-:-:S04]  /*24e00*/  LEA.HI.SX32 R4, R6, R4, 0x1c ;  /* 0x0000000406047211 */ /* 0x000fc800078fe2ff */
        /* <DEDUP_REMOVED lines=20> */
[----:B------:R-:W-:-:S03]  /*24f50*/  IABS R3, R8 ;  /* 0x0000000800037213 */ /* 0x000fc60000000000 */
        /* <DEDUP_REMOVED lines=9> */
[----:B------:R-:W-:-:S04]  /*24ff0*/  ISETP.NE.AND P2, PT, R5, RZ, PT ;  /* 0x000000ff0500720c */ /* 0x000fc80003f45270 */
[----:B------:R-:W-:-:S09]  /*25000*/  @!P1 IADD3 R2, -R2, RZ, RZ ;  /* 0x000000ff02029210 */ /* 0x000fd20007ffe1ff */
[----:B------:R-:W-:-:S07]  /*25010*/  @!P2 LOP3.LUT R2, RZ, R5, RZ, 0x33, !PT ;  /* 0x00000005ff02a212 */ /* 0x000fce00078e33ff */
.L_x_4999:
[----:B------:R-:W-:Y:S05]  /*25020*/  BSYNC B0 ;  /* 0x0000000000007941 */ /* 0x000fea0003800000 */
.L_x_4998:
[----:B------:R-:W-:Y:S01]  /*25030*/  IMAD R4, R12, R2, R4 ;  /* 0x000000020c047224 */ /* 0x000fe200078e0204 */
[----:B------:R-:W-:Y:S01]  /*25040*/  BSSY B0, `(.L_x_5000) ;  /* 0x0000157000007945 */ /* 0x000fe20003800000 */
[----:B------:R-:W-:-:S03]  /*25050*/  PLOP3.LUT P5, PT, PT, PT, PT, 0x80, 0x0 ;  /* 0x000000000000781c */ /* 0x000fc60003faf070 */
        /* <DEDUP_REMOVED lines=22> */
.L_x_5199:
[----:B--2---:R-:W-:Y:S02]  /*251c0*/  ISETP.NE.AND P0, PT, R14, RZ, PT ;  /* 0x000000ff0e00720c */ /* 0x004fe40003f05270 */
[----:B------:R-:W-:-:S11]  /*251d0*/  PLOP3.LUT P2, PT, PT, PT, PT, 0x8, 0x0 ;  /* 0x000000000000781c */ /* 0x000fd60003f4e170 */
[----:B------:R-:W-:Y:S05]  /*251e0*/  @P0 BRA `(.L_x_5003) ;  /* 0x00000000000c0947 */ /* 0x000fea0003800000 */
[----:B------:R-:W-:-:S03]  /*251f0*/  UMOV UR4, 0xffffffff ;  /* 0xffffffff00047882 */ /* 0x000fc60000000000 */
[----:B------:R-:W-:Y:S05]  /*25200*/  BRA.DIV UR4, `(.L_x_5004) ;  /* 0x0000008204747947 */ /* 0x000fea000b800000 */
[----:B------:R-:W-:-:S13]  /*25210*/  ELECT P2, URZ, PT ;  /* 0x00000000003f782f */ /* 0x000fda0003840000 */
.L_x_5003:
        /* <DEDUP_REMOVED lines=9> */
.L_x_5202:
[----:B------:R-:W-:Y:S05]  /*252b0*/  BSYNC B1 ;  /* 0x0000000000017941 */ /* 0x000fea0003800000 */
.L_x_5005:
        /* <DEDUP_REMOVED lines=12> */
.L_x_5203:
[----:B------:R-:W-:Y:S05]  /*25380*/  BSYNC B2 ;  /* 0x0000000000027941 */ /* 0x000fea0003800000 */
.L_x_5009:
[----:B------:R-:W-:Y:S04]  /*25390*/  BSSY B2, `(.L_x_5011) ;  /* 0x0000007000027945 */ /* 0x000fe80003800000 */
[----:B------:R-:W-:Y:S05]  /*253a0*/  @P4 BRA `(.L_x_5012) ;  /* 0x0000000000144947 */ /* 0x000fea0003800000 */
[----:B------:R-:W-:Y:S01]  /*253b0*/  LOP3.LUT P0, RZ, R18, 0x1, RZ, 0xc0, !PT ;  /* 0x0000000112ff7812 */ /* 0x000fe2000780c0ff */
[----:B-1----:R-:W-:-:S04]  /*253c0*/  IMAD.MOV.U32 R4, RZ, RZ, 0x9000 ;  /* 0x00009000ff047424 */ /* 0x002fc800078e00ff */
[----:B------:R3:W-:Y:S08]  /*253d0*/  SYNCS.ARRIVE.TRANS64 RZ, [R6+URZ+0x30890], R4 ;  /* 0x0308900406ff79a7 */ /* 0x0007f0000800003f */
[----:B------:R-:W-:Y:S05]  /*253e0*/  @!P0 BRA `(.L_x_5012) ;  /* 0x0000000000048947 */ /* 0x000fea0003800000 */
[----:B------:R-:W-:Y:S01]  /*253f0*/  BPT.TRAP 0x1 ;  /* 0x000000040000795c */ /* 0x000fe20000300000 */
.L_x_5012:
[----:B------:R-:W-:Y:S05]  /*25400*/  BSYNC B2 ;  /* 0x0000000000027941 */ /* 0x000fea0003800000 */
.L_x_5011:
[----:B-1-3--:R-:W3:Y:S01]  /*25410*/  LDL R4, [R1+0x1c] ;  /* 0x00001c0001047983 */ /* 0x00aee20000100800 */
[----:B------:R-:W-:Y:S01]  /*25420*/  IMAD.MOV.U32 R14, RZ, RZ, RZ ;  /* 0x000000ffff0e7224 */ /* 0x000fe200078e00ff */
[----:B------:R-:W-:Y:S01]  /*25430*/  UIADD3 UR4, UP0, UR36, 0x570, URZ ;  /* 0x0000057024047890 */ /* 0x000fe2000ff1e03f */
[----:B------:R-:W-:Y:S01]  /*25440*/  IMAD R5, R9, 0x60, R0 ;  /* 0x0000006009057824 */ /* 0x000fe200078e0200 */
[----:B------:R-:W-:Y:S01]  /*25450*/  PLOP3.LUT P0, PT, PT, PT, PT, 0x80, 0x0 ;  /* 0x000000000000781c */ /* 0x000fe20003f0f070 */
[----:B------:R-:W-:Y:S01]  /*25460*/  UMOV UR6, 0x0 ;  /* 0x0000000000067882 */ /* 0x000fe20000000000 */
[----:B------:R-:W-:Y:S01]  /*25470*/  R2UR UR10, R14 ;  /* 0x000000000e0a72ca */ /* 0x000fe200000e0000 */
[----:B------:R-:W-:Y:S01]  /*25480*/  VIADD R5, R5, 0xffffffa0 ;  /* 0xffffffa005057836 */ /* 0x000fe20000000000 */
[----:B------:R-:W-:Y:S01]  /*25490*/  UIADD3.X UR5, URZ, UR37, URZ, UP0, !UPT ;  /* 0x000000253f057290 */ /* 0x000fe200087fe43f */
[----:B------:R-:W-:Y:S01]  /*254a0*/  UMOV UR7, 0x12f00000 ;  /* 0x12f0000000077882 */ /* 0x000fe20000000000 */
[----:B---3--:R-:W-:-:S02]  /*254b0*/  IMAD R8, R4, 0x9000, R19 ;  /* 0x0000900004087824 */ /* 0x008fc400078e0213 */
[----:B------:R-:W-:Y:S02]  /*254c0*/  VIADD R4, R6, 0x30890 ;  /* 0x0003089006047836 */ /* 0x000fe40000000000 */
[----:B------:R-:W-:-:S07]  /*254d0*/  VIADD R7, R8, 0x1e400 ;  /* 0x0001e40008077836 */ /* 0x000fce0000000000 */
.L_x_5013:
        /* <DEDUP_REMOVED lines=16> */
.L_x_5014:
        /* <DEDUP_REMOVED lines=16> */
.L_x_5015:
        /* <DEDUP_REMOVED lines=13> */
.L_x_5204:
[----:B------:R-:W-:Y:S05]  /*257b0*/  BSYNC B2 ;  /* 0x0000000000027941 */ /* 0x000fea0003800000 */
.L_x_5016:
[----:B------:R-:W-:Y:S01]  /*257c0*/  BSSY B2, `(.L_x_5018) ;  /* 0x0000009000027945 */ /* 0x000fe20003800000 */
[----:B-12---:R-:W-:Y:S01]  /*257d0*/  MOV R10, 0x0 ;  /* 0x00000000000a7802 */ /* 0x006fe20000000f00 */
[----:B------:R-:W-:Y:S02]  /*257e0*/  IMAD.MOV.U32 R11, RZ, RZ, 0x12f00000 ;  /* 0x12f00000ff0b7424 */ /* 0x000fe400078e00ff */
[----:B------:R-:W-:Y:S05]  /*257f0*/  @P4 BRA `(.L_x_5019) ;  /* 0x0000000000144947 */ /* 0x000fea0003800000 */
[----:B------:R-:W-:Y:S01]  /*25800*/  LOP3.LUT P0, RZ, R18, 0x1, RZ, 0xc0, !PT ;  /* 0x0000000112ff7812 */ /* 0x000fe2000780c0ff */
[----:B------:R-:W-:-:S04]  /*25810*/  IMAD.MOV.U32 R4, RZ, RZ, 0x9000 ;  /* 0x00009000ff047424 */ /* 0x000fc800078e00ff */
[----:B------:R1:W-:Y:S08]  /*25820*/  SYNCS.ARRIVE.TRANS64 RZ, [R6+URZ+0x308b0], R4 ;  /* 0x0308b00406ff79a7 */ /* 0x0003f0000800003f */
[----:B------:R-:W-:Y:S05]  /*25830*/  @!P0 BRA `(.L_x_5019) ;  /* 0x0000000000048947 */ /* 0x000fea0003800000 */
[----:B------:R-:W-:Y:S01]  /*25840*/  BPT.TRAP 0x1 ;  /* 0x000000040000795c */ /* 0x000fe20000300000 */
.L_x_5019:
[----:B------:R-:W-:Y:S05]  /*25850*/  BSYNC B2 ;  /* 0x0000000000027941 */ /* 0x000fea0003800000 */
.L_x_5018:
[----:B------:R-:W-:Y:S01]  /*25860*/  R2UR UR10, R14 ;  /* 0x000000000e0a72ca */ /* 0x000fe200000e0000 */
[----:B------:R-:W-:Y:S01]  /*25870*/  UIADD3 UR4, UP0, UR36, 0x670, URZ ;  /* 0x0000067024047890 */ /* 0x000fe2000ff1e03f */
[----:B------:R-:W-:Y:S01]  /*25880*/  R2UR UR6, R10 ;  /* 0x000000000a0672ca */ /* 0x000fe200000e0000 */
[----:B-1----:R-:W-:Y:S01]  /*25890*/  VIADD R6, R6, 0x308b0 ;  /* 0x000308b006067836 */ /* 0x002fe20000000000 */
[----:B------:R-:W-:Y:S01]  /*258a0*/  R2UR UR7, R11 ;  /* 0x000000000b0772ca */ /* 0x000fe200000e0000 */
[----:B------:R-:W-:Y:S01]  /*258b0*/  VIADD R4, R8, 0x400 ;  /* 0x0000040008047836 */ /* 0x000fe20000000000 */
[----:B------:R-:W-:Y:S01]  /*258c0*/  PLOP3.LUT P0, PT, PT, PT, PT, 0x80, 0x0 ;  /* 0x000000000000781c */ /* 0x000fe20003f0f070 */
[----:B------:R-:W-:-:S12]  /*258d0*/  UIADD3.X UR5, URZ, UR37, URZ, UP0, !UPT ;  /* 0x000000253f057290 */ /* 0x000fd800087fe43f */
.L_x_5020:
        /* <DEDUP_REMOVED lines=10> */
[----:B------:R-:W-:Y:S01]  /*25980*/  R2UR UR10, R13 ;  /* 0x000000000d0a72ca */ /* 0x000fe200000e0000 */
[----:B------:R-:W-:Y:S01]  /*25990*/  VIADD R4, R8, 0x3400 ;  /* 0x0000340008047836 */ /* 0x000fe20000000000 */
[----:B------:R-:W-:Y:S02]  /*259a0*/  R2UR UR6, R10 ;  /* 0x000000000a0672ca */ /* 0x000fe400000e0000 */
[----:B------:R-:W-:Y:S02]  /*259b0*/  R2UR UR7, R11 ;  /* 0x000000000b0772ca */ /* 0x000fe400000e0000 */
[----:B------:R-:W-:-:S13]  /*259c0*/  PLOP3.LUT P0, PT, PT, PT, PT, 0x80, 0x0 ;  /* 0x000000000000781c */ /* 0x000fda0003f0f070 */
.L_x_5021:
        /* <DEDUP_REMOVED lines=15> */
.L_x_5022:
        /* <DEDUP_REMOVED lines=10> */
.L_x_5008:
[----:B------:R-:W-:Y:S05]  /*25b60*/  BSYNC B1 ;  /* 0x0000000000017941 */ /* 0x000fea0003800000 */
.L_x_5007:
[----:B-1----:R-:W2:Y:S04]  /*25b70*/  LDL.LU R4, [R1+0x1c] ;  /* 0x00001c0001047983 */ /* 0x002ea80000300800 */
        /* <DEDUP_REMOVED lines=12> */
.L_x_5039:
        /* <DEDUP_REMOVED lines=8> */
[----:B------:R-:W-:Y:S01]  /*25cc0*/  ISETP.NE.AND P1, PT, R4, RZ, PT ;  /* 0x000000ff0400720c */ /* 0x000fe20003f25270 */
[----:B--2---:R-:W-:Y:S01]  /*25cd0*/  IMAD R8, R6, 0x8, R19 ;  /* 0x0000000806087824 */ /* 0x004fe200078e0213 */
[----:B---3--:R-:W-:-:S04]  /*25ce0*/  SHF.L.U32 R7, R5, 0x1f, RZ ;  /* 0x0000001f05077819 */ /* 0x008fc800000006ff */
[----:B------:R-:W1:Y:S02]  /*25cf0*/  SYNCS.PHASECHK.TRANS64.TRYWAIT P0, [R8+URZ+0x308a0], R7 ;  /* 0x0308a007080075a7 */ /* 0x000e64000800017f */
[----:B-1----:R-:W-:Y:S05]  /*25d00*/  @!P0 BRA `(.L_x_5026) ;  /* 0x0000007800148947 */ /* 0x002fea0003800000 */
.L_x_5205:
[----:B------:R-:W-:Y:S05]  /*25d10*/  BSYNC B2 ;  /* 0x0000000000027941 */ /* 0x000fea0003800000 */
.L_x_5025:
[----:B------:R-:W-:Y:S04]  /*25d20*/  BSSY B2, `(.L_x_5027) ;  /* 0x0000007000027945 */ /* 0x000fe80003800000 */
[----:B------:R-:W-:Y:S05]  /*25d30*/  @P1 BRA `(.L_x_5028) ;  /* 0x0000000000141947 */ /* 0x000fea0003800000 */
[----:B------:R-:W-:Y:S01]  /*25d40*/  LOP3.LUT P0, RZ, R18, 0x1, RZ, 0xc0, !PT ;  /* 0x0000000112ff7812 */ /* 0x000fe2000780c0ff */
[----:B------:R-:W-:-:S04]  /*25d50*/  IMAD.MOV.U32 R4, RZ, RZ, 0x9000 ;  /* 0x00009000ff047424 */ /* 0x000fc800078e00ff */
[----:B------:R2:W-:Y:S08]  /*25d60*/  SYNCS.ARRIVE.TRANS64 RZ, [R8+URZ+0x30890], R4 ;  /* 0x0308900408ff79a7 */ /* 0x0005f0000800003f */
[----:B------:R-:W-:Y:S05]  /*25d70*/  @!P0 BRA `(.L_x_5028) ;  /* 0x0000000000048947 */ /* 0x000fea0003800000 */
[----:B------:R-:W-:Y:S01]  /*25d80*/  BPT.TRAP 0x1 ;  /* 0x000000040000795c */ /* 0x000fe20000300000 */
.L_x_5028:
[----:B------:R-:W-:Y:S05]  /*25d90*/  BSYNC B2 ;  /* 0x0000000000027941 */ /* 0x000fea0003800000 */
.L_x_5027:
        /* <DEDUP_REMOVED lines=12> */
.L_x_5029:
        /* <DEDUP_REMOVED lines=11> */
[----:B------:R-:W-:Y:S01]  /*25f10*/  IADD3 R10, R6, 0x21400, RZ ;  /* 0x00021400060a7810 */ /* 0x000fe20007ffe0ff */
[----:B------:R-:W-:Y:S01]  /*25f20*/  UMOV UR6, 0x0 ;  /* 0x0000000000067882 */ /* 0x000fe20000000000 */
[----:B------:R-:W-:Y:S01]  /*25f30*/  PLOP3.LUT P0, PT, PT, PT, PT, 0x80, 0x0 ;  /* 0x000000000000781c */ /* 0x000fe20003f0f070 */
[----:B------:R-:W-:Y:S01]  /*25f40*/  UMOV UR7, 0x12f00000 ;  /* 0x12f0000000077882 */ /* 0x000fe20000000000 */
[----:B------:R-:W-:-:S15]  /*25f50*/  R2UR UR10, R14 ;  /* 0x000000000e0a72ca */ /* 0x000fde00000e0000 */
.L_x_5030:
        /* <DEDUP_REMOVED lines=12> */
[----:B------:R-:W-:Y:S01]  /*26020*/  VIADD R10, R6, 0x24400 ;  /* 0x00024400060a7836 */ /* 0x000fe20000000000 */
[----:B------:R-:W-:Y:S01]  /*26030*/  UMOV UR6, 0x0 ;  /* 0x0000000000067882 */ /* 0x000fe20000000000 */
[----:B------:R-:W-:Y:S01]  /*26040*/  UMOV UR7, 0x12f00000 ;  /* 0x12f0000000077882 */ /* 0x000fe20000000000 */
[----:B------:R-:W-:-:S15]  /*26050*/  R2UR UR10, R13 ;  /* 0x000000000d0a72ca */ /* 0x000fde00000e0000 */
.L_x_5031:
        /* <DEDUP_REMOVED lines=10> */
[----:B------:R-:W2:Y:S01]  /*26100*/  SYNCS.PHASECHK.TRANS64.TRYWAIT P0, [R8+URZ+0x308c0], R7 ;  /* 0x0308c007080075a7 */ /* 0x000ea2000800017f */
[----:B------:R-:W-:Y:S04]  /*26110*/  BSSY B2, `(.L_x_5032) ;  /* 0x0000002000027945 */ /* 0x000fe80003800000 */
[----:B--2---:R-:W-:Y:S05]  /*26120*/  @!P0 BRA `(.L_x_5033) ;  /* 0x0000007400208947 */ /* 0x004fea0003800000 */
.L_x_5206:
[----:B------:R-:W-:Y:S05]  /*26130*/  BSYNC B2 ;  /* 0x0000000000027941 */ /* 0x000fea0003800000 */
.L_x_5032:
        /* <DEDUP_REMOVED lines=9> */
.L_x_5035:
[----:B------:R-:W-:Y:S05]  /*261d0*/  BSYNC B2 ;  /* 0x0000000000027941 */ /* 0x000fea0003800000 */
.L_x_5034:
[----:B------:R-:W-:Y:S01]  /*261e0*/  R2UR UR10, R12 ;  /* 0x000000000c0a72ca */ /* 0x000fe200000e0000 */
[----:B------:R-:W-:Y:S01]  /*261f0*/  UIADD3 UR4, UP0, UR36, 0x670, URZ ;  /* 0x0000067024047890 */ /* 0x000fe2000ff1e03f */
[----:B------:R-:W-:Y:S01]  /*26200*/  R2UR UR6, R10 ;  /* 0x000000000a0672ca */ /* 0x000fe200000e0000 */
[----:B-123--:R-:W-:Y:S01]  /*26210*/  VIADD R8, R8, 0x308b0 ;  /* 0x000308b008087836 */ /* 0x00efe20000000000 */
[----:B------:R-:W-:Y:S01]  /*26220*/  R2UR UR7, R11 ;  /* 0x000000000b0772ca */ /* 0x000fe200000e0000 */
[----:B------:R-:W-:Y:S01]  /*26230*/  VIADD R4, R6, 0x400 ;  /* 0x0000040006047836 */ /* 0x000fe20000000000 */
[----:B------:R-:W-:Y:S01]  /*26240*/  PLOP3.LUT P0, PT, PT, PT, PT, 0x80, 0x0 ;  /* 0x000000000000781c */ /* 0x000fe20003f0f070 */
[----:B------:R-:W-:-:S12]  /*26250*/  UIADD3.X UR5, URZ, UR37, URZ, UP0, !UPT ;  /* 0x000000253f057290 */ /* 0x000fd800087fe43f */
.L_x_5036:
        /* <DEDUP_REMOVED lines=15> */
.L_x_5037:
        /* <DEDUP_REMOVED lines=15> */
.L_x_5038:
        /* <DEDUP_REMOVED lines=10> */
.L_x_5024:
[----:B------:R-:W-:Y:S05]  /*264e0*/  BSYNC B1 ;  /* 0x0000000000017941 */ /* 0x000fea0003800000 */
.L_x_5023:
        /* <DEDUP_REMOVED lines=12> */
.L_x_5001:
[----:B------:R-:W-:Y:S05]  /*265b0*/  BSYNC B0 ;  /* 0x0000000000007941 */ /* 0x000fea0003800000 */
.L_x_5000:
[----:B-12---:R-:W2:Y:S01]  /*265c0*/  LDL R7, [R1+0x34] ;  /* 0x0000340001077983 */ /* 0x006ea20000100800 */
[----:B------:R-:W1:Y:S01]  /*265d0*/  LDC R0, c[0x0][0x448] ;  /* 0x00011200ff007b82 */ /* 0x000e620000000800 */
[----:B------:R-:W-:Y:S07]  /*265e0*/  @!P5 WARPSYNC.ALL ;  /* 0x000000000000d948 */ /* 0x000fee0003800000 */
[----:B------:R-:W-:Y:S01]  /*265f0*/  @!P5 BAR.SYNC.DEFER_BLOCKING 0xc, 0x180 ;  /* 0x030600000000db1d */ /* 0x000fe20000010000 */
[----:B-1----:R-:W-:-:S13]  /*26600*/  ISETP.NE.AND P0, PT, R0, 0x1, PT ;  /* 0x000000010000780c */ /* 0x002fda0003f05270 */
[----:B------:R-:W1:Y:S08]  /*26610*/  @P0 LDC R0, c[0x0][0x44c] ;  /* 0x00011300ff000b82 */ /* 0x000e700000000800 */
[----:B------:R-:W3:Y:S01]  /*26620*/  @P0 LDC R3, c[0x0][0x450] ;  /* 0x00011400ff030b82 */ /* 0x000ee20000000800 */
[----:B--2---:R-:W-:-:S04]  /*26630*/  VIADD R2, R7, 0x7f ;  /* 0x0000007f07027836 */ /* 0x004fc80000000000 */
[----:B-1----:R-:W-:-:S05]  /*26640*/  @P0 IMAD.HI.U32 R0, R2, R0, RZ ;  /* 0x0000000002000227 */ /* 0x002fca00078e00ff */
[----:B---3--:R-:W-:-:S05]  /*26650*/  @P0 SHF.R.U32.HI R2, RZ, R3, R0 ;  /* 0x00000003ff020219 */ /* 0x008fca0000011600 */
[----:B------:R-:W-:Y:S02]  /*26660*/  IMAD.IADD R0, R21, 0x1, R2 ;  /* 0x0000000115007824 */ /* 0x000fe400078e0202 */
[----:B------:R-:W1:Y:S02]  /*26670*/  LDC.64 R2, c[0x0][0x9e0] ;  /* 0x00027800ff027b82 */ /* 0x000e640000000a00 */
[----:B-1----:R-:W-:Y:S01]  /*26680*/  ISETP.GE.AND P1, PT, R3, 0x1, PT ;  /* 0x000000010300780c */ /* 0x002fe20003f26270 */
[----:B------:R-:W-:-:S12]  /*26690*/  IMAD.IADD R2, R0, 0x1, R2 ;  /* 0x0000000100027824 */ /* 0x000fd800078e0202 */
[----:B------:R-:W-:Y:S05]  /*266a0*/  @!P1 BRA `(.L_x_5040) ;  /* 0x0000000000489947 */ /* 0x000fea0003800000 */
[C---:B------:R-:W-:Y:S01]  /*266b0*/  ISETP.GT.AND P2, PT, R0.reuse, RZ, PT ;  /* 0x000000ff0000720c */ /* 0x040fe20003f44270 */
[----:B------:R-:W-:Y:S01]  /*266c0*/  BSSY B0, `(.L_x_5041) ;  /* 0x000000e000007945 */ /* 0x000fe20003800000 */
[----:B------:R-:W-:-:S11]  /*266d0*/  IADD3 R6, R0, -0x1, RZ ;  /* 0xffffffff00067810 */ /* 0x000fd60007ffe0ff */
        /* <DEDUP_REMOVED lines=8> */
.L_x_5042:
[----:B------:R-:W-:-:S13]  /*26760*/  ISETP.NE.AND P2, PT, R3, 0x1, PT ;  /* 0x000000010300780c */ /* 0x000fda0003f45270 */
[----:B------:R-:W1:Y:S02]  /*26770*/  @P2 LDC.64 R4, c[0x0][0x9e8] ;  /* 0x00027a00ff042b82 */ /* 0x000e640000000a00 */
[----:B-1----:R-:W-:-:S05]  /*26780*/  @P2 IMAD.HI.U32 R4, R6, R4, RZ ;  /* 0x0000000406042227 */ /* 0x002fca00078e00ff */
[----:B------:R-:W-:-:S07]  /*26790*/  @P2 SHF.R.U32.HI R6, RZ, R5, R4 ;  /* 0x00000005ff062219 */ /* 0x000fce0000011604 */
.L_x_5043:
[----:B------:R-:W-:Y:S05]  /*267a0*/  BSYNC B0 ;  /* 0x0000000000007941 */ /* 0x000fea0003800000 */
.L_x_5041:
[----:B------:R-:W-:-:S05]  /*267b0*/  IMAD R6, R6, R3, R3 ;  /* 0x0000000306067224 */ /* 0x000fca00078e0203 */
[----:B------:R-:W-:-:S07]  /*267c0*/  VIMNMX R2, R2, R6, PT ;  /* 0x0000000602027248 */ /* 0x000fce0003fe0100 */
.L_x_5040:
[----:B------:R-:W2:Y:S01]  /*267d0*/  LDL R6, [R1+0x5c] ;  /* 0x00005c0001067983 */ /* 0x000ea20000100800 */
[----:B------:R-:W1:Y:S01]  /*267e0*/  @P0 LDC R0, c[0x0][0x44c] ;  /* 0x00011300ff000b82 */ /* 0x000e620000000800 */
[----:B------:R-:W-:Y:S01]  /*267f0*/  VIADD R2, R2, 0x5f ;  /* 0x0000005f02027836 */ /* 0x000fe20000000000 */
[----:B------:R-:W-:Y:S01]  /*26800*/  ULDC UR4, c[0x0][0x9dc] ;  /* 0x0002770000047ab9 */ /* 0x000fe20000000800 */
[----:B------:R-:W-:Y:S02]  /*26810*/  IMAD.MOV.U32 R4, RZ, RZ, R7 ;  /* 0x000000ffff047224 */ /* 0x000fe400078e0007 */
[----:B------:R-:W-:-:S03]  /*26820*/  IMAD.HI R2, R2, 0x2aaaaaab, RZ ;  /* 0x2aaaaaab02027827 */ /* 0x000fc600078e02ff */
[----:B------:R-:W3:Y:S01]  /*26830*/  @P0 LDC R5, c[0x0][0x450] ;  /* 0x00011400ff050b82 */ /* 0x000ee20000000800 */
[----:B-1----:R-:W-:-:S05]  /*26840*/  @P0 IMAD.HI.U32 R0, R7, R0, RZ ;  /* 0x0000000007000227 */ /* 0x002fca00078e00ff */
[----:B---3--:R-:W-:-:S05]  /*26850*/  @P0 SHF.R.U32.HI R4, RZ, R5, R0 ;  /* 0x00000005ff040219 */ /* 0x008fca0000011600 */
[----:B------:R-:W-:Y:S01]  /*26860*/  IMAD.IADD R0, R20, 0x1, R4 ;  /* 0x0000000114007824 */ /* 0x000fe200078e0204 */
[----:B------:R-:W-:-:S04]  /*26870*/  SHF.R.U32.HI R4, RZ, 0x1f, R2 ;  /* 0x0000001fff047819 */ /* 0x000fc80000011602 */
[----:B------:R-:W-:Y:S01]  /*26880*/  LEA.HI.SX32 R7, R2, R4, 0x1c ;  /* 0x0000000402077211 */ /* 0x000fe200078fe2ff */
[----:B------:R-:W-:-:S04]  /*26890*/  VIADD R2, R0, -UR4 ;  /* 0x8000000400027c36 */ /* 0x000fc80008000000 */
        /* <DEDUP_REMOVED lines=13> */
.L_x_5046:
[----:B------:R-:W-:-:S13]  /*26970*/  ISETP.NE.AND P0, PT, R3, 0x1, PT ;  /* 0x000000010300780c */ /* 0x000fda0003f05270 */
[----:B------:R-:W1:Y:S02]  /*26980*/  @P0 LDC.64 R4, c[0x0][0x9e8] ;  /* 0x00027a00ff040b82 */ /* 0x000e640000000a00 */
[----:B-1----:R-:W-:-:S05]  /*26990*/  @P0 IMAD.HI.U32 R4, R0, R4, RZ ;  /* 0x0000000400040227 */ /* 0x002fca00078e00ff */
[----:B------:R-:W-:-:S07]  /*269a0*/  @P0 SHF.R.U32.HI R0, RZ, R5, R4 ;  /* 0x00000005ff000219 */ /* 0x000fce0000011604 */
.L_x_5047:
[----:B------:R-:W-:Y:S05]  /*269b0*/  BSYNC B0 ;  /* 0x0000000000007941 */ /* 0x000fea0003800000 */
.L_x_5045:
[----:B------:R-:W-:-:S05]  /*269c0*/  IMAD R0, R0, R3, RZ ;  /* 0x0000000300007224 */ /* 0x000fca00078e02ff */
[----:B------:R-:W-:-:S07]  /*269d0*/  VIMNMX R2, R2, R0, !PT ;  /* 0x0000000002027248 */ /* 0x000fce0007fe0100 */
.L_x_5044:
[----:B------:R-:W-:Y:S01]  /*269e0*/  IMAD.HI R2, R2, 0x2aaaaaab, RZ ;  /* 0x2aaaaaab02027827 */ /* 0x000fe200078e02ff */
[----:B------:R-:W-:Y:S01]  /*269f0*/  ISETP.NE.AND P1, PT, R17, RZ, PT ;  /* 0x000000ff1100720c */ /* 0x000fe20003f25270 */
[----:B------:R-:W-:Y:S03]  /*26a00*/  BSSY B0, `(.L_x_5048) ;  /* 0x0000025000007945 */ /* 0x000fe60003800000 */
[----:B------:R-:W-:-:S04]  /*26a10*/  SHF.R.U32.HI R0, RZ, 0x1f, R2 ;  /* 0x0000001fff007819 */ /* 0x000fc80000011602 */
[----:B------:R-:W-:-:S04]  /*26a20*/  LEA.HI.SX32 R0, R2, R0, 0x1c ;  /* 0x0000000002007211 */ /* 0x000fc800078fe2ff */
[----:B------:R-:W-:Y:S01]  /*26a30*/  VIMNMX R8, RZ, R0, !PT ;  /* 0x00000000ff087248 */ /* 0x000fe20007fe0100 */
[----:B------:R-:W1:Y:S03]  /*26a40*/  @!P1 LDC R17, c[0x0][0x9f0] ;  /* 0x00027c00ff119b82 */ /* 0x000e660000000800 */
        /* <DEDUP_REMOVED lines=32> */
.L_x_5049:
[----:B------:R-:W-:Y:S05]  /*26c50*/  BSYNC B0 ;  /* 0x0000000000007941 */ /* 0x000fea0003800000 */
.L_x_5048:
        /* <DEDUP_REMOVED lines=14> */
[----:B------:R-:W-:Y:S02]  /*26d40*/  VOTEU.ANY UR4, UPT, PT ;  /* 0x0000000000047886 */ /* 0x000fe400038e0100 */
[----:B------:R-:W2:Y:S08]  /*26d50*/  FLO.U32 R0, UR4 ;  /* 0x0000000400007d00 */ /* 0x000eb000080e0000 */
[----:B------:R-:W3:Y:S01]  /*26d60*/  POPC R4, UR4 ;  /* 0x0000000400047d09 */ /* 0x000ee20008000000 */
[----:B--2---:R-:W-:-:S02]  /*26d70*/  ISETP.EQ.U32.AND P0, PT, R0, R3, PT ;  /* 0x000000030000720c */ /* 0x004fc40003f02070 */
[----:B------:R-:W3:Y:S11]  /*26d80*/  LDC.64 R2, c[0x0][0xc60] ;  /* 0x00031800ff027b82 */ /* 0x000ef60000000a00 */
        /* <DEDUP_REMOVED lines=8> */
.L_x_5051:
        /* <DEDUP_REMOVED lines=19> */
[----:B012---:R-:W-:Y:S05]  /*26f40*/  CALL.ABS.NOINC R2 ;  /* 0x0000000002007343 */ /* 0x007fea0003c00000 */
.L_x_5054:
[----:B------:R-:W-:Y:S05]  /*26f50*/  BSYNC B6 ;  /* 0x0000000000067941 */ /* 0x000fea0003800000 */
.L_x_5053:
        /* <DEDUP_REMOVED lines=20> */
.L_x_5057:
        /* <DEDUP_REMOVED lines=15> */
.L_x_5056:
[----:B------:R-:W-:Y:S05]  /*27190*/  BSYNC B6 ;  /* 0x0000000000067941 */ /* 0x000fea0003800000 */
.L_x_5055:
[----:B------:R-:W2:Y:S01]  /*271a0*/  LDL R0, [R1+0xc] ;  /* 0x00000c0001007983 */ /* 0x000ea20000100800 */
[----:B------:R-:W-:Y:S02]  /*271b0*/  ULDC.64 UR4, c[0x0][0x9f8] ;  /* 0x00027e0000047ab9 */ /* 0x000fe40000000a00 */
[----:B------:R-:W-:Y:S01]  /*271c0*/  ISETP.NE.U32.AND P0, PT, RZ, UR4, PT ;  /* 0x00000004ff007c0c */ /* 0x000fe2000bf05070 */
[----:B-1----:R-:W3:Y:S03]  /*271d0*/  LDL R17, [R1+0x44] ;  /* 0x0000440001117983 */ /* 0x002ee60000100800 */
        /* <DEDUP_REMOVED lines=20> */
.L_x_5209:
        /* <DEDUP_REMOVED lines=9> */
.L_x_5212:
[----:B------:R-:W-:Y:S05]  /*273b0*/  @!P6 BRA `(.L_x_5059) ;  /* 0x000000040020e947 */ /* 0x000fea0003800000 */
[----:B------:R-:W-:-:S04]  /*273c0*/  ISETP.NE.U32.AND P0, PT, R2, RZ, PT ;  /* 0x000000ff0200720c */ /* 0x000fc80003f05070 */
[----:B------:R-:W-:-:S13]  /*273d0*/  ISETP.NE.AND.EX P0, PT, R3, RZ, PT, P0 ;  /* 0x000000ff0300720c */ /* 0x000fda0003f05300 */
[----:B------:R-:W-:Y:S05]  /*273e0*/  @!P0 BRA `(.L_x_5061) ;  /* 0x0000000000508947 */ /* 0x000fea0003800000 */
[----:B------:R-:W3:Y:S01]  /*273f0*/  LDC R6, c[0x0][0x43c] ;  /* 0x00010f00ff067b82 */ /* 0x000ee20000000800 */
[----:B------:R-:W-:Y:S01]  /*27400*/  IMAD.MOV.U32 R9, RZ, RZ, R0 ;  /* 0x000000ffff097224 */ /* 0x000fe200078e0000 */
[----:B------:R-:W-:-:S03]  /*27410*/  ULDC.64 UR4, c[0x0][0x428] ;  /* 0x00010a0000047ab9 */ /* 0x000fc60000000a00 */
        /* <DEDUP_REMOVED lines=17> */
.L_x_5061:
[----:B------:R-:W4:Y:S04]  /*27530*/  LDL R0, [R1+0x10] ;  /* 0x0000100001007983 */ /* 0x000f280000100800 */
[----:B---3--:R-:W3:Y:S01]  /*27540*/  LDL R2, [R1+0x14] ;  /* 0x0000140001027983 */ /* 0x008ee20000100800 */
[----:B----4-:R-:W-:Y:S01]  /*27550*/  IMAD R0, R0, 0x8, R19 ;  /* 0x0000000800007824 */ /* 0x010fe200078e0213 */
[----:B---3--:R-:W-:-:S04]  /*27560*/  SHF.L.U32 R2, R2, 0x1f, RZ ;  /* 0x0000001f02027819 */ /* 0x008fc800000006ff */
[----:B------:R-:W3:Y:S02]  /*27570*/  SYNCS.PHASECHK.TRANS64.TRYWAIT P0, [R0+URZ+0x30840], R2 ;  /* 0x03084002000075a7 */ /* 0x000ee4000800017f */
[----:B---3--:R-:W-:Y:S05]  /*27580*/  @!P0 BRA `(.L_x_5062) ;  /* 0x0000006000708947 */ /* 0x008fea0003800000 */
.L_x_5213:
[----:B------:R-:W4:Y:S02]  /*27590*/  S2R R3, SR_TID.X ;  /* 0x0000000000037919 */ /* 0x000f240000002100 */
[----:B----4-:R-:W-:-:S04]  /*275a0*/  LOP3.LUT R3, R3, 0x7f, RZ, 0xc0, !PT ;  /* 0x0000007f03037812 */ /* 0x010fc800078ec0ff */
[----:B------:R-:W-:-:S13]  /*275b0*/  ISETP.NE.AND P0, PT, R3, RZ, PT ;  /* 0x000000ff0300720c */ /* 0x000fda0003f05270 */
[----:B------:R-:W-:Y:S05]  /*275c0*/  @P0 BRA `(.L_x_5063) ;  /* 0x0000000000140947 */ /* 0x000fea0003800000 */
[----:B------:R-:W-:Y:S01]  /*275d0*/  LOP3.LUT P1, RZ, R18, 0x1, RZ, 0xc0, !PT ;  /* 0x0000000112ff7812 */ /* 0x000fe2000782c0ff */
[----:B---3--:R-:W-:-:S04]  /*275e0*/  IMAD.MOV.U32 R2, RZ, RZ, 0x9000 ;  /* 0x00009000ff027424 */ /* 0x008fc800078e00ff */
[----:B------:R4:W-:Y:S08]  /*275f0*/  SYNCS.ARRIVE.TRANS64 RZ, [R0+URZ+0x30830], R2 ;  /* 0x0308300200ff79a7 */ /* 0x0009f0000800003f */
[----:B------:R-:W-:Y:S05]  /*27600*/  @!P1 BRA `(.L_x_5063) ;  /* 0x0000000000049947 */ /* 0x000fea0003800000 */
[----:B------:R-:W-:Y:S01]  /*27610*/  BPT.TRAP 0x1 ;  /* 0x000000040000795c */ /* 0x000fe20000300000 */
.L_x_5063:
[----:B--2---:R-:W2:Y:S04]  /*27620*/  LDL R4, [R1+0x10] ;  /* 0x0000100001047983 */ /* 0x004ea80000100800 */
[----:B------:R-:W2:Y:S04]  /*27630*/  LDL R3, [R1+0x4] ;  /* 0x0000040001037983 */ /* 0x000ea80000100800 */
[----:B---34-:R-:W3:Y:S01]  /*27640*/  LDL R2, [R1+0x18] ;  /* 0x0000180001027983 */ /* 0x018ee20000100800 */
        /* <DEDUP_REMOVED lines=12> */
[----:B--2---:R-:W-:Y:S01]  /*27710*/  IMAD R0, R4, 0x9000, R19 ;  /* 0x0000900004007824 */ /* 0x004fe200078e0213 */
[----:B------:R-:W-:-:S04]  /*27720*/  R2UR UR11, R3 ;  /* 0x00000000030b72ca */ /* 0x000fc800000e0000 */
        /* <DEDUP_REMOVED lines=10> */
[----:B--2---:R-:W-:Y:S01]  /*277d0*/  UMOV UR8, UR15 ;  /* 0x0000000f00087c82 */ /* 0x004fe20008000000 */
[----:B------:R-:W-:Y:S02]  /*277e0*/  UMOV UR10, UR17 ;  /* 0x00000011000a7c82 */ /* 0x000fe40008000000 */
[----:B------:R2:W-:Y:S02]  /*277f0*/  UTMALDG.4D [UR8], [UR4], desc[UR6] ;  /* 0x00000608040075b4 */ /* 0x0005e40008019000 */
[----:B--2---:R-:W-:Y:S01]  /*27800*/  UMOV UR8, UR16 ;  /* 0x0000001000087c82 */ /* 0x004fe20008000000 */
[----:B------:R-:W-:-:S02]  /*27810*/  UMOV UR10, UR14 ;  /* 0x0000000e000a7c82 */ /* 0x000fc40008000000 */
[----:B------:R3:W-:Y:S02]  /*27820*/  UTMALDG.4D [UR8], [UR4], desc[UR6] ;  /* 0x00000608040075b4 */ /* 0x0007e40008019000 */
[----:B---3--:R-:W-:Y:S01]  /*27830*/  NOP ;  /* 0x0000000000007918 */ /* 0x008fe20000000000 */
.L_x_5059:
        /* <DEDUP_REMOVED lines=31> */
.L_x_5065:
[----:B------:R-:W-:Y:S05]  /*27a30*/  BSYNC B6 ;  /* 0x0000000000067941 */ /* 0x000fea0003800000 */
.L_x_5064:
        /* <DEDUP_REMOVED lines=36> */
[----:B------:R-:W-:Y:S01]  /*27c80*/  ULDC.64 UR4, c[0x0][0x2d0] ;  /* 0x0000b40000047ab9 */ /* 0x000fe20000000a00 */
[----:B----4-:R-:W-:Y:S02]  /*27c90*/  IMAD.IADD R4, R8, 0x1, R11 ;  /* 0x0000000108047824 */ /* 0x010fe400078e020b */
        /* <DEDUP_REMOVED lines=27> */
[----:B------:R-:W-:Y:S01]  /*27e50*/  ISETP.GE.AND P1, PT, R9, UR4, PT ;  /* 0x0000000409007c0c */ /* 0x000fe2000bf26270 */
[----:B------:R-:W-:-:S12]  /*27e60*/  BRA.DIV UR5, `(.L_x_5066) ;  /* 0x0000005a054c7947 */ /* 0x000fd8000b800000 */
[----:B------:R-:W2:Y:S04]  /*27e70*/  LDL.LU R6, [R1+0x38] ;  /* 0x0000380001067983 */ /* 0x000ea80000300800 */
[----:B------:R-:W3:Y:S04]  /*27e80*/  LDL.LU R11, [R1+0x34] ;  /* 0x00003400010b7983 */ /* 0x000ee80000300800 */
[----:B------:R-:W4:Y:S01]  /*27e90*/  LDL R9, [R1+0x2c] ;  /* 0x00002c0001097983 */ /* 0x000f220000100800 */
[----:B--2---:R-:W-:-:S03]  /*27ea0*/  IMAD R2, R6, R7, RZ ;  /* 0x0000000706027224 */ /* 0x004fc600078e02ff */
[----:B------:R-:W0:Y:S01]  /*27eb0*/  SHFL.IDX PT, R7, R4, RZ, 0x181f ;  /* 0x00181fff04077589 */ /* 0x000e2200000e0000 */
[----:B---3--:R-:W-:-:S03]  /*27ec0*/  IADD3 R0, R10, R11, RZ ;  /* 0x0000000b0a007210 */ /* 0x008fc60007ffe0ff */
[----:B------:R-:W1:Y:S01]  /*27ed0*/  SHFL.IDX PT, R6, R3, RZ, 0x181f ;  /* 0x00181fff03067589 */ /* 0x000e6200000e0000 */
[C---:B------:R-:W-:Y:S01]  /*27ee0*/  ISETP.GE.AND P2, PT, R0.reuse, R2, PT ;  /* 0x000000020000720c */ /* 0x040fe20003f46270 */
[----:B------:R-:W-:-:S12]  /*27ef0*/  VIADD R5, R0, 0x10 ;  /* 0x0000001000057836 */ /* 0x000fd80000000000 */
[----:B0-----:R-:W-:-:S05]  /*27f00*/  @!P2 LEA R7, P4, R8, R7, 0x1 ;  /* 0x000000070807a211 */ /* 0x001fca00078808ff */
[----:B-1----:R-:W-:-:S05]  /*27f10*/  @!P2 IMAD.X R6, RZ, RZ, R6, P4 ;  /* 0x000000ffff06a224 */ /* 0x002fca00020e0606 */
[----:B------:R-:W-:-:S04]  /*27f20*/  @!P2 LOP3.LUT R7, R7, R6, RZ, 0x3c, !PT ;  /* 0x000000060707a212 */ /* 0x000fc800078e3cff */
[----:B------:R-:W-:-:S04]  /*27f30*/  @!P2 LOP3.LUT R6, R7, R6, RZ, 0x3c, !PT ;  /* 0x000000060706a212 */ /* 0x000fc800078e3cff */
[----:B------:R-:W-:-:S05]  /*27f40*/  @!P2 LOP3.LUT R7, R7, R6, RZ, 0x3c, !PT ;  /* 0x000000060707a212 */ /* 0x000fca00078e3cff */
[----:B------:R-:W-:Y:S01]  /*27f50*/  @!PT LDS RZ, [RZ] ;  /* 0x00000000fffff984 */ /* 0x000fe20000000800 */
[----:B----4-:R-:W-:Y:S04]  /*27f60*/  @!P2 LDGSTS.E.BYPASS.LTC128B.128 [R9+0x12400], desc[UR46][R6.64], !P3 ;  /* 0x124000000609afae */ /* 0x010fe8000d901d6e */
        /* <DEDUP_REMOVED lines=69> */
.L_x_5230:
[----:B------:R-:W-:Y:S01]  /*283c0*/  VIADD R0, R0, 0x70 ;  /* 0x0000007000007836 */ /* 0x000fe20000000000 */
[----:B------:R-:W-:Y:S04]  /*283d0*/  BSSY B0, `(.L_x_5067) ;  /* 0x000000c000007945 */ /* 0x000fe80003800000 */
[----:B------:R-:W-:-:S13]  /*283e0*/  ISETP.GE.AND P2, PT, R0, R2, PT ;  /* 0x000000020000720c */ /* 0x000fda0003f46270 */
[----:B------:R-:W-:Y:S05]  /*283f0*/  @P2 BRA `(.L_x_5068) ;  /* 0x0000000000242947 */ /* 0x000fea0003800000 */
[----:B0-----:R-:W4:Y:S01]  /*28400*/  LDL R4, [R1+0x2c] ;  /* 0x00002c0001047983 */ /* 0x001f220000100800 */
[----:B--2---:R-:W-:-:S05]  /*28410*/  LEA R2, P2, R8, R3, 0x1 ;  /* 0x0000000308027211 */ /* 0x004fca00078408ff */
[----:B-1----:R-:W-:-:S05]  /*28420*/  IMAD.X R3, RZ, RZ, R5, P2 ;  /* 0x000000ffff037224 */ /* 0x002fca00010e0605 */
[----:B------:R-:W-:Y:S01]  /*28430*/  @!PT LDS RZ, [RZ] ;  /* 0x00000000fffff984 */ /* 0x000fe20000000800 */
[----:B------:R-:W-:Y:S01]  /*28440*/  @!PT LDS RZ, [RZ] ;  /* 0x00000000fffff984 */ /* 0x000fe20000000800 */
[----:B------:R-:W-:Y:S01]  /*28450*/  @!PT LDS RZ, [RZ] ;  /* 0x00000000fffff984 */ /* 0x000fe20000000800 */
[----:B----4-:R4:W-:Y:S04]  /*28460*/  LDGSTS.E.BYPASS.LTC128B.128 [R4+0x15c00], desc[UR46][R2.64], !P3 ;  /* 0x15c0000002047fae */ /* 0x0109e8000d901d6e */
[----:B------:R4:W-:Y:S04]  /*28470*/  LDGSTS.E.BYPASS.LTC128B.128 [R4+0x19c00], desc[UR46][R2.64+0x80], !P0 ;  /* 0x19c0008002047fae */ /* 0x0009e8000c101d6e */
[----:B------:R4:W-:Y:S02]  /*28480*/  LDGSTS.E.BYPASS.LTC128B.128 [R4+0x1dc00], desc[UR46][R2.64+0x100], !P1 ;  /* 0x1dc0010002047fae */ /* 0x0009e4000c901d6e */
.L_x_5068:
[----:B------:R-:W-:Y:S05]  /*28490*/  BSYNC B0 ;  /* 0x0000000000007941 */ /* 0x000fea0003800000 */
.L_x_5067:
[----:B------:R-:W-:Y:S01]  /*284a0*/  NOP ;  /* 0x0000000000007918 */ /* 0x000fe20000000000 */
[----:B------:R-:W-:-:S13]  /*284b0*/  PLOP3.LUT P0, PT, PT, PT, PT, 0x80, 0x0 ;  /* 0x000000000000781c */ /* 0x000fda0003f0f070 */
.L_x_5069:
        /* <DEDUP_REMOVED lines=18> */
.L_x_5231:
[----:B------:R-:W-:Y:S05]  /*285e0*/  BSYNC B0 ;  /* 0x0000000000007941 */ /* 0x000fea0003800000 */
.L_x_5070:
[----:B------:R-:W4:Y:S04]  /*285f0*/  LDL R2, [R1+0x44] ;  /* 0x0000440001027983 */ /* 0x000f280000100800 */
[----:B0-----:R-:W5:Y:S01]  /*28600*/  LDL R4, [R1+0x30] ;  /* 0x0000300001047983 */ /* 0x001f620000100800 */
[----:B------:R-:W-:Y:S01]  /*28610*/  BSSY B0, `(.L_x_5072) ;  /* 0x000024d000007945 */ /* 0x000fe20003800000 */
[----:B----4-:R-:W-:-:S04]  /*28620*/  IADD3 R0, R2, -0x2, RZ ;  /* 0xfffffffe02007810 */ /* 0x010fc80007ffe0ff */
[----:B-----5:R-:W-:-:S13]  /*28630*/  ISETP.GE.AND P0, PT, R0, R4, PT ;  /* 0x000000040000720c */ /* 0x020fda0003f06270 */
[----:B------:R-:W-:Y:S05]  /*28640*/  @!P0 BRA `(.L_x_5073) ;  /* 0x0000002400248947 */ /* 0x000fea0003800000 */
[----:B--2---:R-:W2:Y:S04]  /*28650*/  LDL.LU R3, [R1+0x50] ;  /* 0x0000500001037983 */ /* 0x004ea80000300800 */
[----:B---3--:R-:W3:Y:S04]  /*28660*/  LDL.LU R7, [R1+0x40] ;  /* 0x0000400001077983 */ /* 0x008ee80000300800 */
        /* <DEDUP_REMOVED lines=52> */
.L_x_5078:
[----:B------:R-:W-:Y:S01]  /*289b0*/  IMAD R3, R8, 0x8, R19 ;  /* 0x0000000808037824 */ /* 0x000fe200078e0213 */
[----:B------:R-:W-:Y:S01]  /*289c0*/  SHF.L.U32 R2, R9, 0x1f, RZ ;  /* 0x0000001f09027819 */ /* 0x000fe200000006ff */
[----:B------:R-:W-:Y:S03]  /*289d0*/  BSSY B3, `(.L_x_5079) ;  /* 0x0000003000037945 */ /* 0x000fe60003800000 */
[----:B------:R-:W1:Y:S02]  /*289e0*/  SYNCS.PHASECHK.TRANS64.TRYWAIT P0, [R3+URZ+0x30840], R2 ;  /* 0x03084002030075a7 */ /* 0x000e64000800017f */
[----:B-1----:R-:W-:Y:S05]  /*289f0*/  @!P0 BRA `(.L_x_5080) ;  /* 0x0000005800588947 */ /* 0x002fea0003800000 */
.L_x_5232:
[----:B------:R-:W-:Y:S05]  /*28a00*/  BSYNC B3 ;  /* 0x0000000000037941 */ /* 0x000fea0003800000 */
.L_x_5079:
        /* <DEDUP_REMOVED lines=10> */
.L_x_5082:
[----:B------:R-:W-:Y:S05]  /*28ab0*/  BSYNC B3 ;  /* 0x0000000000037941 */ /* 0x000fea0003800000 */
.L_x_5081:
[----:B01----:R-:W2:Y:S01]  /*28ac0*/  LDL R2, [R1+0x18] ;  /* 0x0000180001027983 */ /* 0x003ea20000100800 */
        /* <DEDUP_REMOVED lines=11> */
.L_x_5083:
        /* <DEDUP_REMOVED lines=16> */
.L_x_5084:
        /* <DEDUP_REMOVED lines=16> */
.L_x_5085:
        /* <DEDUP_REMOVED lines=17> */
.L_x_5233:
[----:B------:R-:W-:Y:S05]  /*28e90*/  BSYNC B3 ;  /* 0x0000000000037941 */ /* 0x000fea0003800000 */
.L_x_5086:
        /* <DEDUP_REMOVED lines=10> */
.L_x_5088:
[----:B------:R-:W-:Y:S01]  /*28f40*/  LOP3.LUT P0, RZ, R18, 0x8, RZ, 0xc0, !PT ;  /* 0x0000000812ff7812 */ /* 0x000fe2000780c0ff */
[----:B------:R-:W-:-:S12]  /*28f50*/  BSSY B3, `(.L_x_5089) ;  /* 0x0000003000037945 */ /* 0x000fd80003800000 */
[----:B------:R-:W-:Y:S05]  /*28f60*/  @P0 BRA `(.L_x_5090) ;  /* 0x0000000000040947 */ /* 0x000fea0003800000 */
[----:B------:R-:W-:Y:S01]  /*28f70*/  BPT.TRAP 0x1 ;  /* 0x000000040000795c */ /* 0x000fe20000300000 */
.L_x_5090:
[----:B------:R-:W-:Y:S05]  /*28f80*/  BSYNC B3 ;  /* 0x0000000000037941 */ /* 0x000fea0003800000 */
.L_x_5089:
        /* <DEDUP_REMOVED lines=13> */
.L_x_5091:
        /* <DEDUP_REMOVED lines=15> */
.L_x_5092:
        /* <DEDUP_REMOVED lines=15> */
.L_x_5093:
        /* <DEDUP_REMOVED lines=12> */
.L_x_5077:
[----:B------:R-:W-:Y:S05]  /*29300*/  BSYNC B1 ;  /* 0x0000000000017941 */ /* 0x000fea0003800000 */
.L_x_5076:
[----:B0-----:R-:W2:Y:S04]  /*29310*/  LDL.LU R0, [R1+0x44] ;  /* 0x0000440001007983 */ /* 0x001ea80000300800 */
[----:B------:R0:W-:Y:S04]  /*29320*/  STL [R1+0x10], R8 ;  /* 0x0000100801007387 */ /* 0x0001e80000100800 */
[----:B------:R0:W-:Y:S02]  /*29330*/  STL [R1+0x14], R9 ;  /* 0x0000140901007387 */ /* 0x0001e40000100800 */
[----:B0-2---:R-:W-:-:S07]  /*29340*/  VIADD R0, R0, 0xfffffffd ;  /* 0xfffffffd00007836 */ /* 0x005fce0000000000 */
.L_x_5075:
[----:B------:R-:W-:Y:S05]  /*29350*/  BSYNC B2 ;  /* 0x0000000000027941 */ /* 0x000fea0003800000 */
.L_x_5074:
[----:B------:R-:W-:-:S05]  /*29360*/  VIADD R10, R10, 0xfffffffe ;  /* 0xfffffffe0a0a7836 */ /* 0x000fca0000000000 */
[----:B------:R-:W-:-:S13]  /*29370*/  ISETP.NE.AND P0, PT, R10, R7, PT ;  /* 0x000000070a00720c */ /* 0x000fda0003f05270 */
[----:B------:R-:W-:Y:S05]  /*29380*/  @!P0 BRA `(.L_x_5073) ;  /* 0x0000001400d48947 */ /* 0x000fea0003800000 */
[----:B------:R-:W-:-:S07]  /*29390*/  IMAD.MOV.U32 R9, RZ, RZ, R17 ;  /* 0x000000ffff097224 */ /* 0x000fce00078e0011 */
.L_x_5130:
        /* <DEDUP_REMOVED lines=35> */
.L_x_5096:
[----:B------:R-:W-:Y:S01]  /*295d0*/  IMAD R3, R4, 0x8, R19 ;  /* 0x0000000804037824 */ /* 0x000fe200078e0213 */
[----:B------:R-:W-:Y:S01]  /*295e0*/  SHF.L.U32 R2, R5, 0x1f, RZ ;  /* 0x0000001f05027819 */ /* 0x000fe200000006ff */
[----:B------:R-:W-:Y:S03]  /*295f0*/  BSSY B2, `(.L_x_5097) ;  /* 0x0000003000027945 */ /* 0x000fe60003800000 */
[----:B------:R-:W1:Y:S02]  /*29600*/  SYNCS.PHASECHK.TRANS64.TRYWAIT P0, [R3+URZ+0x30840], R2 ;  /* 0x03084002030075a7 */ /* 0x000e64000800017f */
[----:B-1----:R-:W-:Y:S05]  /*29610*/  @!P0 BRA `(.L_x_5098) ;  /* 0x0000004c00788947 */ /* 0x002fea0003800000 */
.L_x_5234:
[----:B------:R-:W-:Y:S05]  /*29620*/  BSYNC B2 ;  /* 0x0000000000027941 */ /* 0x000fea0003800000 */
.L_x_5097:
        /* <DEDUP_REMOVED lines=10> */
.L_x_5100:
[----:B------:R-:W-:Y:S05]  /*296d0*/  BSYNC B2 ;  /* 0x0000000000027941 */ /* 0x000fea0003800000 */
.L_x_5099:
[----:B-12---:R-:W2:Y:S01]  /*296e0*/  LDL R2, [R1+0x18] ;  /* 0x0000180001027983 */ /* 0x006ea20000100800 */
        /* <DEDUP_REMOVED lines=11> */
.L_x_5101:
        /* <DEDUP_REMOVED lines=16> */
.L_x_5102:
        /* <DEDUP_REMOVED lines=16> */
.L_x_5103:
        /* <DEDUP_REMOVED lines=17> */
.L_x_5235:
[----:B------:R-:W-:Y:S05]  /*29ab0*/  BSYNC B2 ;  /* 0x0000000000027941 */ /* 0x000fea0003800000 */
.L_x_5104:
        /* <DEDUP_REMOVED lines=10> */
.L_x_5106:
[----:B------:R-:W-:Y:S01]  /*29b60*/  LOP3.LUT P0, RZ, R18, 0x8, RZ, 0xc0, !PT ;  /* 0x0000000812ff7812 */ /* 0x000fe2000780c0ff */
[----:B------:R-:W-:-:S12]  /*29b70*/  BSSY B2, `(.L_x_5107) ;  /* 0x0000003000027945 */ /* 0x000fd80003800000 */
[----:B------:R-:W-:Y:S05]  /*29b80*/  @P0 BRA `(.L_x_5108) ;  /* 0x0000000000040947 */ /* 0x000fea0003800000 */
[----:B------:R-:W-:Y:S01]  /*29b90*/  BPT.TRAP 0x1 ;  /* 0x000000040000795c */ /* 0x000fe20000300000 */
.L_x_5108:
[----:B------:R-:W-:Y:S05]  /*29ba0*/  BSYNC B2 ;  /* 0x0000000000027941 */ /* 0x000fea0003800000 */
.L_x_5107:
        /* <DEDUP_REMOVED lines=13> */
.L_x_5109:
        /* <DEDUP_REMOVED lines=15> */
.L_x_5110:
        /* <DEDUP_REMOVED lines=15> */
.L_x_5111:
        /* <DEDUP_REMOVED lines=12> */
.L_x_5095:
[----:B------:R-:W-:Y:S05]  /*29f20*/  BSYNC B1 ;  /* 0x0000000000017941 */ /* 0x000fea0003800000 */
.L_x_5094:
        /* <DEDUP_REMOVED lines=35> */
.L_x_5114:
[----:B------:R-:W-:Y:S01]  /*2a160*/  IMAD R3, R11, 0x8, R19 ;  /* 0x000000080b037824 */ /* 0x000fe200078e0213 */
[----:B------:R-:W-:Y:S01]  /*2a170*/  SHF.L.U32 R2, R10, 0x1f, RZ ;  /* 0x0000001f0a027819 */ /* 0x000fe200000006ff */
[----:B------:R-:W-:Y:S03]  /*2a180*/  BSSY B2, `(.L_x_5115) ;  /* 0x0000003000027945 */ /* 0x000fe60003800000 */
[----:B------:R-:W2:Y:S02]  /*2a190*/  SYNCS.PHASECHK.TRANS64.TRYWAIT P0, [R3+URZ+0x30840], R2 ;  /* 0x03084002030075a7 */ /* 0x000ea4000800017f */
[----:B--2---:R-:W-:Y:S05]  /*2a1a0*/  @!P0 BRA `(.L_x_5116) ;  /* 0x0000004000bc8947 */ /* 0x004fea0003800000 */
.L_x_5236:
[----:B------:R-:W-:Y:S05]  /*2a1b0*/  BSYNC B2 ;  /* 0x0000000000027941 */ /* 0x000fea0003800000 */
.L_x_5115:
        /* <DEDUP_REMOVED lines=10> */
.L_x_5118:
[----:B------:R-:W-:Y:S05]  /*2a260*/  BSYNC B2 ;  /* 0x0000000000027941 */ /* 0x000fea0003800000 */
.L_x_5117:
        /* <DEDUP_REMOVED lines=13> */
.L_x_5119:
        /* <DEDUP_REMOVED lines=16> */
.L_x_5120:
        /* <DEDUP_REMOVED lines=16> */
.L_x_5121:
        /* <DEDUP_REMOVED lines=15> */
.L_x_5237:
[----:B------:R-:W-:Y:S05]  /*2a630*/  BSYNC B2 ;  /* 0x0000000000027941 */ /* 0x000fea0003800000 */
.L_x_5122:
        /* <DEDUP_REMOVED lines=10> */
.L_x_5124:
[----:B------:R-:W-:Y:S01]  /*2a6e0*/  LOP3.LUT P0, RZ, R18, 0x8, RZ, 0xc0, !PT ;  /* 0x0000000812ff7812 */ /* 0x000fe2000780c0ff */
[----:B------:R-:W-:-:S12]  /*2a6f0*/  BSSY B2, `(.L_x_5125) ;  /* 0x0000003000027945 */ /* 0x000fd80003800000 */
[----:B------:R-:W-:Y:S05]  /*2a700*/  @P0 BRA `(.L_x_5126) ;  /* 0x0000000000040947 */ /* 0x000fea0003800000 */
[----:B------:R-:W-:Y:S01]  /*2a710*/  BPT.TRAP 0x1 ;  /* 0x000000040000795c */ /* 0x000fe20000300000 */
.L_x_5126:
[----:B------:R-:W-:Y:S05]  /*2a720*/  BSYNC B2 ;  /* 0x0000000000027941 */ /* 0x000fea0003800000 */
.L_x_5125:
        /* <DEDUP_REMOVED lines=12> */
.L_x_5127:
        /* <DEDUP_REMOVED lines=15> */
.L_x_5128:
        /* <DEDUP_REMOVED lines=15> */
.L_x_5129:
        /* <DEDUP_REMOVED lines=12> */
.L_x_5113:
[----:B------:R-:W-:Y:S05]  /*2aa90*/  BSYNC B1 ;  /* 0x0000000000017941 */ /* 0x000fea0003800000 */
.L_x_5112:
[----:B------:R-:W2:Y:S01]  /*2aaa0*/  LDL R2, [R1+0x30] ;  /* 0x0000300001027983 */ /* 0x000ea20000100800 */
[----:B------:R-:W-:Y:S01]  /*2aab0*/  VIADD R0, R0, 0xfffffffe ;  /* 0xfffffffe00007836 */ /* 0x000fe20000000000 */
[----:B--2---:R-:W-:-:S13]  /*2aac0*/  ISETP.GT.AND P0, PT, R6, R2, PT ;  /* 0x000000020600720c */ /* 0x004fda0003f04270 */
[----:B------:R-:W-:Y:S05]  /*2aad0*/  @P0 BRA `(.L_x_5130) ;  /* 0xffffffe800300947 */ /* 0x000fea000383ffff */
.L_x_5073:
[----:B------:R-:W-:Y:S05]  /*2aae0*/  BSYNC B0 ;  /* 0x0000000000007941 */ /* 0x000fea0003800000 */
.L_x_5072:
[----:B------:R-:W4:Y:S01]  /*2aaf0*/  S2R R2, SR_TID.X ;  /* 0x0000000000027919 */ /* 0x000f220000002100 */
[----:B------:R-:W-:Y:S01]  /*2ab00*/  BSSY B0, `(.L_x_5131) ;  /* 0x0000011000007945 */ /* 0x000fe20003800000 */
[----:B----4-:R-:W-:-:S04]  /*2ab10*/  LOP3.LUT R2, R2, 0x7f, RZ, 0xc0, !PT ;  /* 0x0000007f02027812 */ /* 0x010fc800078ec0ff */
[----:B------:R-:W-:-:S13]  /*2ab20*/  ISETP.NE.AND P0, PT, R2, RZ, PT ;  /* 0x000000ff0200720c */ /* 0x000fda0003f05270 */
[----:B------:R-:W-:Y:S05]  /*2ab30*/  @P0 BRA `(.L_x_5132) ;  /* 0x0000000000340947 */ /* 0x000fea0003800000 */
[----:B------:R-:W4:Y:S01]  /*2ab40*/  S2R R2, SR_LANEID ;  /* 0x0000000000027919 */ /* 0x000f220000000000 */
[----:B------:R-:W-:Y:S01]  /*2ab50*/  VOTEU.ANY UR4, UPT, PT ;  /* 0x0000000000047886 */ /* 0x000fe200038e0100 */
[----:B-1----:R-:W1:Y:S01]  /*2ab60*/  LDC.64 R4, c[0x0][0xc60] ;  /* 0x00031800ff047b82 */ /* 0x002e620000000a00 */
[----:B------:R-:W4:Y:S02]  /*2ab70*/  FLO.U32 R0, UR4 ;  /* 0x0000000400007d00 */ /* 0x000f2400080e0000 */
[----:B----4-:R-:W-:-:S06]  /*2ab80*/  ISETP.EQ.U32.AND P0, PT, R0, R2, PT ;  /* 0x000000020000720c */ /* 0x010fcc0003f02070 */
[----:B------:R-:W1:Y:S07]  /*2ab90*/  POPC R2, UR4 ;  /* 0x0000000400027d09 */ /* 0x000e6e0008000000 */
[----:B-1----:R-:W4:Y:S04]  /*2aba0*/  @P0 ATOMG.E.ADD.STRONG.GPU PT, R2, desc[UR46][R4.64], R2 ;  /* 0x00000002040209a8 */ /* 0x002f2800081ee1ee */
[----:B----4-:R1:W4:Y:S02]  /*2abb0*/  SHFL.IDX PT, R2, R2, R0, 0x1f ;  /* 0x00001f0002027589 */ /* 0x01032400000e0000 */
[----:B-1----:R-:W1:Y:S02]  /*2abc0*/  S2R R0, SR_LTMASK ;  /* 0x0000000000007919 */ /* 0x002e640000003900 */
[----:B-1----:R-:W-:-:S06]  /*2abd0*/  LOP3.LUT R0, R0, UR4, RZ, 0xc0, !PT ;  /* 0x0000000400007c12 */ /* 0x002fcc000f8ec0ff */
[----:B------:R-:W4:Y:S02]  /*2abe0*/  POPC R0, R0 ;  /* 0x0000000000007309 */ /* 0x000f240000000000 */
[----:B----4-:R-:W-:-:S05]  /*2abf0*/  IADD3 R0, R2, UR39, R0 ;  /* 0x0000002702007c10 */ /* 0x010fca000fffe000 */
[----:B------:R4:W-:Y:S02]  /*2ac00*/  STL [R1], R0 ;  /* 0x0000000001007387 */ /* 0x0009e40000100800 */
.L_x_5132:
[----:B------:R-:W-:Y:S05]  /*2ac10*/  BSYNC B0 ;  /* 0x0000000000007941 */ /* 0x000fea0003800000 */
.L_x_5131:
[----:B------:R-:W-:Y:S01]  /*2ac20*/  LOP3.LUT P0, RZ, R18, 0x4, RZ, 0xc0, !PT ;  /* 0x0000000412ff7812 */ /* 0x000fe2000780c0ff */
[----:B------:R-:W-:-:S12]  /*2ac30*/  BSSY B0, `(.L_x_5133) ;  /* 0x000004e000007945 */ /* 0x000fd80003800000 */
[----:B------:R-:W-:Y:S05]  /*2ac40*/  @!P0 BRA `(.L_x_5134) ;  /* 0x0000000400308947 */ /* 0x000fea0003800000 */
[----:B----4-:R-:W4:Y:S04]  /*2ac50*/  LDL R0, [R1+0x10] ;  /* 0x0000100001007983 */ /* 0x010f280000100800 */
[----:B------:R-:W5:Y:S01]  /*2ac60*/  LDL R2, [R1+0x14] ;  /* 0x0000140001027983 */ /* 0x000f620000100800 */
[----:B------:R-:W-:Y:S01]  /*2ac70*/  BSSY B1, `(.L_x_5135) ;  /* 0x0000005000017945 */ /* 0x000fe20003800000 */
[----:B----4-:R-:W-:Y:S01]  /*2ac80*/  IMAD R0, R0, 0x8, R19 ;  /* 0x0000000800007824 */ /* 0x010fe200078e0213 */
[----:B-----5:R-:W-:-:S04]  /*2ac90*/  SHF.L.U32 R2, R2, 0x1f, RZ ;  /* 0x0000001f02027819 */ /* 0x020fc800000006ff */
[----:B------:R-:W4:Y:S02]  /*2aca0*/  SYNCS.PHASECHK.TRANS64.TRYWAIT P0, [R0+URZ+0x30860], R2 ;  /* 0x03086002000075a7 */ /* 0x000f24000800017f */
[----:B----4-:R-:W-:Y:S05]  /*2acb0*/  @!P0 BRA `(.L_x_5136) ;  /* 0x0000003800208947 */ /* 0x010fea0003800000 */
.L_x_5238:
[----:B------:R-:W-:Y:S05]  /*2acc0*/  BSYNC B1 ;  /* 0x0000000000017941 */ /* 0x000fea0003800000 */
.L_x_5135:
[----:B--2---:R-:W2:Y:S01]  /*2acd0*/  S2R R3, SR_TID.X ;  /* 0x0000000000037919 */ /* 0x004ea20000002100 */
[----:B------:R-:W-:-:S04]  /*2ace0*/  UPRMT UR4, UR38, 0x9910, URZ ;  /* 0x0000991026047896 */ /* 0x000fc8000800003f */
[----:B------:R-:W-:Y:S01]  /*2acf0*/  UISETP.NE.AND UP0, UPT, UR4, 0x2, UPT ;  /* 0x000000020400788c */ /* 0x000fe2000bf05270 */
[----:B--2---:R-:W-:-:S04]  /*2ad00*/  LOP3.LUT R3, R3, 0x7f, RZ, 0xc0, !PT ;  /* 0x0000007f03037812 */ /* 0x004fc800078ec0ff */
[----:B------:R-:W-:-:S13]  /*2ad10*/  ISETP.NE.AND P0, PT, R3, RZ, PT ;  /* 0x000000ff0300720c */ /* 0x000fda0003f05270 */
[----:B----4-:R-:W-:-:S04]  /*2ad20*/  @!P0 IMAD.MOV.U32 R2, RZ, RZ, 0x9000 ;  /* 0x00009000ff028424 */ /* 0x010fc800078e00ff */
[----:B------:R2:W-:Y:S01]  /*2ad30*/  @!P0 SYNCS.ARRIVE.TRANS64 RZ, [R0+URZ+0x30850], R2 ;  /* 0x0308500200ff89a7 */ /* 0x0005e2000800003f */
[----:B------:R-:W-:-:S13]  /*2ad40*/  PLOP3.LUT P0, PT, PT, PT, UP0, 0x80, 0x0 ;  /* 0x000000000000781c */ /* 0x000fda0003f0f008 */
[----:B--2---:R-:W-:Y:S05]  /*2ad50*/  @P0 BRA `(.L_x_5137) ;  /* 0x0000000000040947 */ /* 0x004fea0003800000 */
[----:B------:R-:W-:Y:S01]  /*2ad60*/  BPT.TRAP 0x1 ;  /* 0x000000040000795c */ /* 0x000fe20000300000 */
.L_x_5137:
[----:B------:R-:W-:Y:S01]  /*2ad70*/  LOP3.LUT P0, RZ, R18, 0x8, RZ, 0xc0, !PT ;  /* 0x0000000812ff7812 */ /* 0x000fe2000780c0ff */
[----:B------:R-:W-:-:S12]  /*2ad80*/  BSSY B1, `(.L_x_5138) ;  /* 0x0000003000017945 */ /* 0x000fd80003800000 */
[----:B------:R-:W-:Y:S05]  /*2ad90*/  @P0 BRA `(.L_x_5139) ;  /* 0x0000000000040947 */ /* 0x000fea0003800000 */
[----:B------:R-:W-:Y:S01]  /*2ada0*/  BPT.TRAP 0x1 ;  /* 0x000000040000795c */ /* 0x000fe20000300000 */
.L_x_5139:
[----:B------:R-:W-:Y:S05]  /*2adb0*/  BSYNC B1 ;  /* 0x0000000000017941 */ /* 0x000fea0003800000 */
.L_x_5138:
[----:B------:R-:W2:Y:S04]  /*2adc0*/  LDL.LU R4, [R1+0x18] ;  /* 0x0000180001047983 */ /* 0x000ea80000300800 */
[----:B------:R-:W2:Y:S04]  /*2add0*/  LDL.LU R3, [R1+0x4] ;  /* 0x0000040001037983 */ /* 0x000ea80000300800 */
[----:B------:R-:W4:Y:S01]  /*2ade0*/  LDL R2, [R1+0x10] ;  /* 0x0000100001027983 */ /* 0x000f220000100800 */
        /* <DEDUP_REMOVED lines=8> */
[----:B----4-:R-:W-:-:S04]  /*2ae70*/  IMAD R2, R2, 0x9000, R19 ;  /* 0x0000900002027824 */ /* 0x010fc800078e0213 */
[----:B------:R-:W-:-:S07]  /*2ae80*/  VIADD R4, R2, 0x400 ;  /* 0x0000040002047836 */ /* 0x000fce0000000000 */
.L_x_5140:
        /* <DEDUP_REMOVED lines=15> */
.L_x_5141:
        /* <DEDUP_REMOVED lines=15> */
.L_x_5142:
        /* <DEDUP_REMOVED lines=10> */
.L_x_5134:
[----:B------:R-:W-:Y:S05]  /*2b110*/  BSYNC B0 ;  /* 0x0000000000007941 */ /* 0x000fea0003800000 */
.L_x_5133:
[----:B-1----:R-:W4:Y:S04]  /*2b120*/  LDL.LU R5, [R1+0x10] ;  /* 0x0000100001057983 */ /* 0x002f280000300800 */
[----:B------:R-:W5:Y:S01]  /*2b130*/  LDL.LU R4, [R1+0x14] ;  /* 0x0000140001047983 */ /* 0x000f620000300800 */
[----:B----4-:R-:W-:-:S05]  /*2b140*/  VIADD R0, R5, 0x1 ;  /* 0x0000000105007836 */ /* 0x010fca0000000000 */
[----:B------:R-:W-:-:S04]  /*2b150*/  ISETP.NE.AND P0, PT, R0, 0x2, PT ;  /* 0x000000020000780c */ /* 0x000fc80003f05270 */
[----:B------:R-:W-:Y:S02]  /*2b160*/  SEL R2, RZ, 0x1, P0 ;  /* 0x00000001ff027807 */ /* 0x000fe40000000000 */
[----:B------:R-:W-:Y:S02]  /*2b170*/  SEL R0, R0, RZ, P0 ;  /* 0x000000ff00007207 */ /* 0x000fe40000000000 */
[----:B-----5:R-:W-:-:S03]  /*2b180*/  LOP3.LUT R4, R4, R2, RZ, 0x3c, !PT ;  /* 0x0000000204047212 */ /* 0x020fc600078e3cff */
[----:B------:R4:W-:Y:S04]  /*2b190*/  STL [R1+0x10], R0 ;  /* 0x0000100001007387 */ /* 0x0009e80000100800 */
[----:B------:R4:W-:Y:S02]  /*2b1a0*/  STL [R1+0x14], R4 ;  /* 0x0000140401007387 */ /* 0x0009e40000100800 */
.L_x_5052:
[----:B------:R-:W-:Y:S05]  /*2b1b0*/  BSYNC B7 ;  /* 0x0000000000077941 */ /* 0x000fea0003800000 */
.L_x_5050:
[----:B------:R-:W-:-:S13]  /*2b1c0*/  LOP3.LUT P0, RZ, R18, 0x10, RZ, 0xc0, !PT ;  /* 0x0000001012ff7812 */ /* 0x000fda000780c0ff */
[----:B------:R-:W-:Y:S05]  /*2b1d0*/  @!P0 BRA `(.L_x_5143) ;  /* 0x00000000002c8947 */ /* 0x000fea0003800000 */
[----:B------:R-:W-:Y:S05]  /*2b1e0*/  WARPSYNC.ALL ;  /* 0x0000000000007948 */ /* 0x000fea0003800000 */
[----:B------:R-:W5:Y:S08]  /*2b1f0*/  S2UR UR5, SR_CgaCtaId ;  /* 0x00000000000579c3 */ /* 0x000f700000008800 */
[----:B------:R-:W-:Y:S06]  /*2b200*/  BAR.SYNC.DEFER_BLOCKING 0x5, 0x180 ;  /* 0x0146000000007b1d */ /* 0x000fec0000010000 */
[----:B------:R-:W-:-:S02]  /*2b210*/  UMOV UR4, 0x400 ;  /* 0x0000040000047882 */ /* 0x000fc40000000000 */
[----:B-----5:R-:W-:-:S06]  /*2b220*/  ULEA UR4, UR5, UR4, 0x18 ;  /* 0x0000000405047291 */ /* 0x020fcc000f8ec03f */
[----:B------:R-:W-:-:S05]  /*2b230*/  IMAD.U32 R19, RZ, RZ, UR4 ;  /* 0x00000004ff137e24 */ /* 0x000fca000f8e00ff */
[----:B---34-:R-:W3:Y:S04]  /*2b240*/  LDS.128 R4, [R19+0x308d0] ;  /* 0x0308d00013047984 */ /* 0x018ee80000000c00 */
[----:B---3--:R3:W-:Y:S04]  /*2b250*/  STL.64 [R1], R4 ;  /* 0x0000000401007387 */ /* 0x0087e80000100a00 */
[----:B------:R3:W-:Y:S01]  /*2b260*/  STL.64 [R1+0x8], R6 ;  /* 0x0000080601007387 */ /* 0x0007e20000100a00 */
[----:B------:R-:W-:Y:S06]  /*2b270*/  BAR.ARV 0x4, 0x180 ;  /* 0x0106000000007b1d */ /* 0x000fec0000002000 */
[----:B------:R-:W-:Y:S05]  /*2b280*/  BRA `(.L_x_5144) ;  /* 0x00000010002c7947 */ /* 0x000fea0003800000 */
.L_x_5143:
[----:B------:R-:W5:Y:S01]  /*2b290*/  LDL R16, [R1+0x28] ;  /* 0x0000280001107983 */ /* 0x000f620000100800 */
[----:B------:R-:W-:Y:S01]  /*2b2a0*/  UMOV UR4, 0xffffffff ;  /* 0xffffffff00047882 */ /* 0x000fe20000000000 */
[----:B-----5:R-:W-:Y:S02]  /*2b2b0*/  ISETP.NE.AND P5, PT, R16, 0x1f, PT ;  /* 0x0000001f1000780c */ /* 0x020fe40003fa5270 */
[----:B------:R-:W-:Y:S11]  /*2b2c0*/  BRA.DIV UR4, `(.L_x_5145) ;  /* 0x0000003204b07947 */ /* 0x000ff6000b800000 */
[----:B--2---:R-:W4:Y:S01]  /*2b2d0*/  LDL R3, [R1+0xc] ;  /* 0x00000c0001037983 */ /* 0x004f220000100800 */
[----:B------:R-:W-:-:S03]  /*2b2e0*/  ULDC UR4, c[0x0][0xc3c] ;  /* 0x00030f0000047ab9 */ /* 0x000fc60000000800 */
[----:B------:R-:W0:Y:S01]  /*2b2f0*/  LDL.LU R2, [R1] ;  /* 0x0000000001027983 */ /* 0x000e220000300800 */
[----:B------:R-:W-:Y:S01]  /*2b300*/  LOP3.LUT P4, RZ, R18, 0x1, RZ, 0xc0, !PT ;  /* 0x0000000112ff7812 */ /* 0x000fe2000788c0ff */
[----:B----4-:R-:W-:Y:S02]  /*2b310*/  IMAD.IADD R0, R3, 0x1, R16 ;  /* 0x0000000103007824 */ /* 0x010fe400078e0210 */
[----:B0-----:R-:W-:-:S03]  /*2b320*/  IMAD.MOV.U32 R10, RZ, RZ, R2 ;  /* 0x000000ffff0a7224 */ /* 0x001fc600078e0002 */
[----:B------:R-:W-:-:S13]  /*2b330*/  ISETP.GE.OR P0, PT, R0, UR4, !P5 ;  /* 0x0000000400007c0c */ /* 0x000fda000ef06670 */
[----:B------:R-:W0:Y:S08]  /*2b340*/  @!P0 LDC.64 R2, c[0x0][0xc80] ;  /* 0x00032000ff028b82 */ /* 0x000e300000000a00 */
[----:B---3--:R-:W2:Y:S01]  /*2b350*/  @!P0 LDC.64 R6, c[0x0][0xc78] ;  /* 0x00031e00ff068b82 */ /* 0x008ea20000000a00 */
[----:B0-----:R-:W-:-:S05]  /*2b360*/  @!P0 IMAD.WIDE R2, R0, 0x4, R2 ;  /* 0x0000000400028825 */ /* 0x001fca00078e0202 */
        /* <DEDUP_REMOVED lines=8> */
[----:B------:R-:W-:-:S03]  /*2b3f0*/  ISETP.GE.U32.AND P3, PT, R16, 0x10, PT ;  /* 0x000000101000780c */ /* 0x000fc60003f66070 */
[----:B------:R-:W-:Y:S01]  /*2b400*/  SHFL.IDX PT, R0, R10, 0x1, 0x1f ;  /* 0x00201f000a007f89 */ /* 0x000fe200000e0000 */
[----:B---3--:R-:W-:Y:S01]  /*2b410*/  @!P0 IMAD.MOV.U32 R4, RZ, RZ, R8 ;  /* 0x000000ffff048224 */ /* 0x008fe200078e0008 */
[----:B------:R-:W-:Y:S01]  /*2b420*/  MOV R8, RZ ;  /* 0x000000ff00087202 */ /* 0x000fe20000000f00 */
[----:B--2---:R-:W-:Y:S01]  /*2b430*/  @!P0 IMAD.MOV.U32 R6, RZ, RZ, R2 ;  /* 0x000000ffff068224 */ /* 0x004fe200078e0002 */
        /* <DEDUP_REMOVED lines=17> */
[----:B------:R0:W2:Y:S02]  /*2b550*/  SHFL.IDX PT, R9, R7, 0x1f, 0x1f ;  /* 0x03e01f0007097f89 */ /* 0x0000a400000e0000 */
.L_x_5248:
[----:B------:R-:W-:Y:S02]  /*2b560*/  ULDC UR4, c[0x0][0xc38] ;  /* 0x00030e0000047ab9 */ /* 0x000fe40000000800 */
[----:B------:R-:W-:-:S04]  /*2b570*/  IMAD.U32 R2, RZ, RZ, UR4 ;  /* 0x00000004ff027e24 */ /* 0x000fc8000f8e00ff */
[----:B--2---:R-:W-:-:S04]  /*2b580*/  IMAD R9, R9, R2, RZ ;  /* 0x0000000209097224 */ /* 0x004fc800078e02ff */
[----:B------:R-:W-:-:S05]  /*2b590*/  IMAD.IADD R0, R0, 0x1, R9 ;  /* 0x0000000100007824 */ /* 0x000fca00078e0209 */
[----:B------:R-:W-:-:S13]  /*2b5a0*/  ISETP.GT.AND P4, PT, R0, R5, PT ;  /* 0x000000050000720c */ /* 0x000fda0003f84270 */
[----:B------:R-:W-:Y:S05]  /*2b5b0*/  @P4 BRA `(.L_x_5146) ;  /* 0x0000000000ac4947 */ /* 0x000fea0003800000 */
.L_x_5149:
[----:B------:R-:W2:Y:S01]  /*2b5c0*/  LDL.LU R3, [R1+0xc] ;  /* 0x00000c0001037983 */ /* 0x000ea20000300800 */
[----:B------:R-:W3:Y:S01]  /*2b5d0*/  LDC R2, c[0x0][0xc3c] ;  /* 0x00030f00ff027b82 */ /* 0x000ee20000000800 */
[----:B--2---:R-:W-:-:S05]  /*2b5e0*/  VIADD R3, R3, 0x1f ;  /* 0x0000001f03037836 */ /* 0x004fca0000000000 */
[----:B---3--:R-:W-:-:S13]  /*2b5f0*/  ISETP.GE.AND P4, PT, R3, R2, PT ;  /* 0x000000020300720c */ /* 0x008fda0003f86270 */
[----:B------:R-:W-:Y:S05]  /*2b600*/  @P4 BRA `(.L_x_5147) ;  /* 0x0000000800e84947 */ /* 0x000fea0003800000 */
[----:B------:R-:W2:Y:S04]  /*2b610*/  LDL R4, [R1+0x28] ;  /* 0x0000280001047983 */ /* 0x000ea80000100800 */
[----:B------:R3:W-:Y:S01]  /*2b620*/  STL [R1+0xc], R3 ;  /* 0x00000c0301007387 */ /* 0x0007e20000100800 */
[----:B--2---:R-:W-:Y:S02]  /*2b630*/  IMAD.IADD R6, R3, 0x1, R4 ;  /* 0x0000000103067824 */ /* 0x004fe400078e0204 */
[----:B------:R-:W-:-:S03]  /*2b640*/  IMAD.MOV.U32 R4, RZ, RZ, RZ ;  /* 0x000000ffff047224 */ /* 0x000fc600078e00ff */
[----:B------:R-:W-:-:S13]  /*2b650*/  ISETP.GE.OR P4, PT, R6, R2, !P5 ;  /* 0x000000020600720c */ /* 0x000fda0006f86670 */
[----:B---3--:R-:W2:Y:S02]  /*2b660*/  @!P4 LDC.64 R2, c[0x0][0xc80] ;  /* 0x00032000ff02cb82 */ /* 0x008ea40000000a00 */
[----:B--2---:R-:W-:-:S05]  /*2b670*/  @!P4 IMAD.WIDE R2, R6, 0x4, R2 ;  /* 0x000000040602c825 */ /* 0x004fca00078e0202 */
[----:B------:R2:W3:Y:S02]  /*2b680*/  @!P4 LDG.E R4, desc[UR46][R2.64] ;  /* 0x0000002e0204c981 */ /* 0x0004e4000c1e1900 */
[----:B--2---:R-:W2:Y:S02]  /*2b690*/  @!P4 LDC.64 R2, c[0x0][0xc78] ;  /* 0x00031e00ff02cb82 */ /* 0x004ea40000000a00 */
[----:B--2---:R-:W-:-:S04]  /*2b6a0*/  @!P4 IMAD.WIDE R2, R6, 0x4, R2 ;  /* 0x000000040602c825 */ /* 0x004fc800078e0202 */
[----:B------:R-:W-:-:S06]  /*2b6b0*/  IMAD.MOV.U32 R6, RZ, RZ, RZ ;  /* 0x000000ffff067224 */ /* 0x000fcc00078e00ff */
[----:B------:R-:W3:Y:S01]  /*2b6c0*/  @!P4 LDG.E R6, desc[UR46][R2.64] ;  /* 0x0000002e0206c981 */ /* 0x000ee2000c1e1900 */
[----:B------:R-:W-:Y:S01]  /*2b6d0*/  UMOV UR4, 0xffffffff ;  /* 0xffffffff00047882 */ /* 0x000fe20000000000 */
[----:B---3--:R-:W-:Y:S02]  /*2b6e0*/  IMAD R2, R6, R4, RZ ;  /* 0x0000000406027224 */ /* 0x008fe400078e02ff */
[----:B------:R-:W-:Y:S05]  /*2b6f0*/  BRA.DIV UR4, `(.L_x_5148) ;  /* 0x0000003604047947 */ /* 0x000fea000b800000 */
[----:B------:R-:W2:Y:S01]  /*2b700*/  SHFL.UP PT, R3, R2, 0x1, RZ ;  /* 0x0420000002037989 */ /* 0x000ea200000e00ff */
[----:B------:R-:W-:-:S04]  /*2b710*/  LOP3.LUT P4, RZ, R18, 0x1, RZ, 0xc0, !PT ;  /* 0x0000000112ff7812 */ /* 0x000fc8000788c0ff */
[----:B--2---:R-:W-:-:S05]  /*2b720*/  SEL R3, R3, RZ, P4 ;  /* 0x000000ff03037207 */ /* 0x004fca0002000000 */
[----:B------:R-:W-:-:S05]  /*2b730*/  IMAD.IADD R2, R2, 0x1, R3 ;  /* 0x0000000102027824 */ /* 0x000fca00078e0203 */
[----:B------:R-:W2:Y:S02]  /*2b740*/  SHFL.UP PT, R3, R2, 0x2, RZ ;  /* 0x0440000002037989 */ /* 0x000ea400000e00ff */
        /* <DEDUP_REMOVED lines=10> */
[----:B0-----:R-:W-:-:S05]  /*2b7f0*/  IMAD.IADD R7, R2, 0x1, R3 ;  /* 0x0000000102077824 */ /* 0x001fca00078e0203 */
[----:B------:R0:W2:Y:S02]  /*2b800*/  SHFL.IDX PT, R9, R7, 0x1f, 0x1f ;  /* 0x03e01f0007097f89 */ /* 0x0000a400000e0000 */
.L_x_5256:
[----:B------:R-:W-:Y:S02]  /*2b810*/  ULDC UR4, c[0x0][0xc38] ;  /* 0x00030e0000047ab9 */ /* 0x000fe40000000800 */
[----:B------:R-:W-:-:S04]  /*2b820*/  IMAD.U32 R2, RZ, RZ, UR4 ;  /* 0x00000004ff027e24 */ /* 0x000fc8000f8e00ff */
[----:B--2---:R-:W-:-:S04]  /*2b830*/  IMAD R9, R9, R2, RZ ;  /* 0x0000000209097224 */ /* 0x004fc800078e02ff */
[----:B------:R-:W-:-:S05]  /*2b840*/  IMAD.IADD R0, R9, 0x1, R0 ;  /* 0x0000000109007824 */ /* 0x000fca00078e0200 */
[----:B------:R-:W-:-:S13]  /*2b850*/  ISETP.GT.AND P4, PT, R0, R5, PT ;  /* 0x000000050000720c */ /* 0x000fda0003f84270 */
[----:B------:R-:W-:Y:S05]  /*2b860*/  @!P4 BRA `(.L_x_5149) ;  /* 0xfffffffc0054c947 */ /* 0x000fea000383ffff */
.L_x_5146:
[----:B------:R-:W-:Y:S01]  /*2b870*/  IMAD.IADD R9, R0, 0x1, -R9 ;  /* 0x0000000100097824 */ /* 0x000fe200078e0a09 */
[----:B------:R-:W-:-:S03]  /*2b880*/  UMOV UR4, 0xffffffff ;  /* 0xffffffff00047882 */ /* 0x000fc60000000000 */
[----:B------:R-:W-:-:S05]  /*2b890*/  IMAD R0, R7, R2, R9 ;  /* 0x0000000207007224 */ /* 0x000fca00078e0209 */
[----:B------:R-:W-:Y:S01]  /*2b8a0*/  ISETP.GT.AND P6, PT, R0, R5, PT ;  /* 0x000000050000720c */ /* 0x000fe20003fc4270 */
[----:B------:R-:W-:-:S12]  /*2b8b0*/  BRA.DIV UR4, `(.L_x_5150) ;  /* 0x0000003604707947 */ /* 0x000fd8000b800000 */
[----:B------:R-:W2:Y:S01]  /*2b8c0*/  LDL.LU R10, [R1+0xc] ;  /* 0x00000c00010a7983 */ /* 0x000ea20000300800 */
[----:B------:R-:W-:-:S04]  /*2b8d0*/  VOTE.ANY R0, PT, !P6 ;  /* 0x0000000000007806 */ /* 0x000fc800070e0100 */
[----:B------:R-:W3:Y:S02]  /*2b8e0*/  POPC R3, R0 ;  /* 0x0000000000037309 */ /* 0x000ee40000000000 */
[----:B---3--:R3:W4:Y:S04]  /*2b8f0*/  SHFL.IDX PT, R4, R4, R3, 0x1f ;  /* 0x00001f0304047589 */ /* 0x00872800000e0000 */
[----:B------:R3:W0:Y:S01]  /*2b900*/  SHFL.IDX PT, R6, R6, R3, 0x1f ;  /* 0x00001f0306067589 */ /* 0x00062200000e0000 */
[----:B--2---:R-:W-:-:S05]  /*2b910*/  IADD3 R10, R3, R10, RZ ;  /* 0x0000000a030a7210 */ /* 0x004fca0007ffe0ff */
[----:B0---4-:R3:W-:Y:S02]  /*2b920*/  STL [R1+0xc], R10 ;  /* 0x00000c0a01007387 */ /* 0x0117e40000100800 */
.L_x_5261:
[----:B------:R-:W-:-:S13]  /*2b930*/  ISETP.NE.AND P0, PT, R0, RZ, PT ;  /* 0x000000ff0000720c */ /* 0x000fda0003f05270 */
[----:B------:R-:W-:Y:S05]  /*2b940*/  @!P0 BRA `(.L_x_5151) ;  /* 0x0000000000148947 */ /* 0x000fea0003800000 */
[----:B------:R-:W-:Y:S01]  /*2b950*/  UMOV UR4, 0xffffffff ;  /* 0xffffffff00047882 */ /* 0x000fe20000000000 */
[----:B---3--:R-:W-:Y:S02]  /*2b960*/  VIADD R3, R3, 0xffffffff ;  /* 0xffffffff03037836 */ /* 0x008fe40000000000 */
[----:B------:R-:W-:Y:S05]  /*2b970*/  BRA.DIV UR4, `(.L_x_5152) ;  /* 0x0000003604a87947 */ /* 0x000fea000b800000 */
[----:B------:R2:W3:Y:S02]  /*2b980*/  SHFL.IDX PT, R3, R7, R3, 0x1f ;  /* 0x00001f0307037589 */ /* 0x0004e400000e0000 */
.L_x_5264:
[----:B---3--:R-:W-:-:S07]  /*2b990*/  IMAD.MOV.U32 R8, RZ, RZ, R3 ;  /* 0x000000ffff087224 */ /* 0x008fce00078e0003 */
.L_x_5151:
[----:B------:R-:W-:Y:S01]  /*2b9a0*/  ISETP.NE.AND P0, PT, R6, 0x1, PT ;  /* 0x000000010600780c */ /* 0x000fe20003f05270 */
[----:B------:R-:W-:-:S05]  /*2b9b0*/  IMAD R0, R8, R2, R9 ;  /* 0x0000000208007224 */ /* 0x000fca00078e0209 */
[----:B------:R4:W-:Y:S02]  /*2b9c0*/  STL [R1], R0 ;  /* 0x0000000001007387 */ /* 0x0009e40000100800 */
[----:B----4-:R-:W-:-:S05]  /*2b9d0*/  IMAD.IADD R0, R5, 0x1, -R0 ;  /* 0x0000000105007824 */ /* 0x010fca00078e0a00 */
[----:B------:R-:W-:Y:S05]  /*2b9e0*/  @!P0 BRA `(.L_x_5153) ;  /* 0x0000000000e48947 */ /* 0x000fea0003800000 */
[----:B------:R-:W-:-:S04]  /*2b9f0*/  IABS R5, R4 ;  /* 0x0000000400057213 */ /* 0x000fc80000000000 */
[----:B------:R-:W4:Y:S08]  /*2ba00*/  I2F.RP R2, R5 ;  /* 0x0000000500027306 */ /* 0x000f300000209400 */
[----:B----4-:R-:W4:Y:S02]  /*2ba10*/  MUFU.RCP R2, R2 ;  /* 0x0000000200027308 */ /* 0x010f240000001000 */
[----:B----4-:R-:W-:-:S06]  /*2ba20*/  VIADD R2, R2, 0xffffffe ;  /* 0x0ffffffe02027836 */ /* 0x010fcc0000000000 */
[----:B---3--:R-:W3:Y:S02]  /*2ba30*/  F2I.FTZ.U32.TRUNC.NTZ R3, R2 ;  /* 0x0000000200037305 */ /* 0x008ee4000021f000 */
[----:B---3--:R-:W-:-:S04]  /*2ba40*/  IMAD.MOV R2, RZ, RZ, -R3 ;  /* 0x000000ffff027224 */ /* 0x008fc800078e0a03 */
        /* <DEDUP_REMOVED lines=14> */
[----:B------:R-:W3:Y:S07]  /*2bb30*/  I2F.RP R2, R5 ;  /* 0x0000000500027306 */ /* 0x000eee0000209400 */
[----:B------:R-:W-:Y:S01]  /*2bb40*/  @P0 VIADD R8, R8, 0x1 ;  /* 0x0000000108080836 */ /* 0x000fe20000000000 */
[----:B---3--:R-:W3:Y:S02]  /*2bb50*/  MUFU.RCP R2, R2 ;  /* 0x0000000200027308 */ /* 0x008ee40000001000 */
[----:B---3--:R-:W-:-:S06]  /*2bb60*/  VIADD R2, R2, 0xffffffe ;  /* 0x0ffffffe02027836 */ /* 0x008fcc0000000000 */
[----:B------:R-:W3:Y:S02]  /*2bb70*/  F2I.FTZ.U32.TRUNC.NTZ R3, R2 ;  /* 0x0000000200037305 */ /* 0x000ee4000021f000 */
[----:B---3--:R-:W-:-:S04]  /*2bb80*/  IMAD.MOV R2, RZ, RZ, -R3 ;  /* 0x000000ffff027224 */ /* 0x008fc800078e0a03 */
[----:B--2---:R-:W-:Y:S02]  /*2bb90*/  IMAD R7, R2, R5, RZ ;  /* 0x0000000502077224 */ /* 0x004fe400078e02ff */
[----:B------:R-:W-:-:S04]  /*2bba0*/  IMAD.MOV.U32 R2, RZ, RZ, RZ ;  /* 0x000000ffff027224 */ /* 0x000fc800078e00ff */
[----:B------:R-:W-:Y:S01]  /*2bbb0*/  IMAD.HI.U32 R7, R3, R7, R2 ;  /* 0x0000000703077227 */ /* 0x000fe200078e0002 */
[----:B------:R-:W-:-:S03]  /*2bbc0*/  LOP3.LUT R2, R0, R4, RZ, 0x3c, !PT ;  /* 0x0000000400027212 */ /* 0x000fc600078e3cff */
[----:B------:R-:W-:Y:S01]  /*2bbd0*/  IMAD.MOV.U32 R3, RZ, RZ, R8 ;  /* 0x000000ffff037224 */ /* 0x000fe200078e0008 */
[----:B------:R-:W-:Y:S02]  /*2bbe0*/  ISETP.GE.AND P1, PT, R2, RZ, PT ;  /* 0x000000ff0200720c */ /* 0x000fe40003f26270 */
[----:B------:R-:W-:-:S05]  /*2bbf0*/  IABS R8, R6 ;  /* 0x0000000600087213 */ /* 0x000fca0000000000 */
[----:B------:R-:W-:-:S06]  /*2bc00*/  IMAD.MOV R8, RZ, RZ, -R8 ;  /* 0x000000ffff087224 */ /* 0x000fcc00078e0a08 */
[----:B------:R-:W-:Y:S02]  /*2bc10*/  @!P1 IADD3 R3, -R3, RZ, RZ ;  /* 0x000000ff03039210 */ /* 0x000fe40007ffe1ff */
        /* <DEDUP_REMOVED lines=22> */
.L_x_5153:
[----:B---3--:R-:W3:Y:S01]  /*2bd80*/  LDL R3, [R1+0xc] ;  /* 0x00000c0001037983 */ /* 0x008ee20000100800 */
[----:B--2---:R-:W3:Y:S02]  /*2bd90*/  LDC.64 R6, c[0x0][0xc90] ;  /* 0x00032400ff067b82 */ /* 0x004ee40000000a00 */
[----:B---3--:R-:W-:-:S05]  /*2bda0*/  IMAD.WIDE R6, R3, 0x4, R6 ;  /* 0x0000000403067825 */ /* 0x008fca00078e0206 */
[----:B------:R-:W2:Y:S02]  /*2bdb0*/  LDG.E R3, desc[UR46][R6.64] ;  /* 0x0000002e06037981 */ /* 0x000ea4000c1e1900 */
[----:B--2---:R-:W-:-:S05]  /*2bdc0*/  IMAD R5, R4, R3, RZ ;  /* 0x0000000304057224 */ /* 0x004fca00078e02ff */
[----:B------:R-:W-:-:S04]  /*2bdd0*/  IABS R8, R5 ;  /* 0x0000000500087213 */ /* 0x000fc80000000000 */
[----:B------:R-:W2:Y:S08]  /*2bde0*/  I2F.RP R6, R8 ;  /* 0x0000000800067306 */ /* 0x000eb00000209400 */
[----:B--2---:R-:W2:Y:S02]  /*2bdf0*/  MUFU.RCP R6, R6 ;  /* 0x0000000600067308 */ /* 0x004ea40000001000 */
[----:B--2---:R-:W-:-:S06]  /*2be00*/  VIADD R6, R6, 0xffffffe ;  /* 0x0ffffffe06067836 */ /* 0x004fcc0000000000 */
[----:B------:R-:W2:Y:S02]  /*2be10*/  F2I.FTZ.U32.TRUNC.NTZ R7, R6 ;  /* 0x0000000600077305 */ /* 0x000ea4000021f000 */
[----:B--2---:R-:W-:-:S04]  /*2be20*/  IMAD.MOV R6, RZ, RZ, -R7 ;  /* 0x000000ffff067224 */ /* 0x004fc800078e0a07 */
        /* <DEDUP_REMOVED lines=9> */
[----:B------:R-:W-:Y:S01]  /*2bec0*/  @!P2 IMAD.IADD R7, R7, 0x1, -R8 ;  /* 0x000000010707a824 */ /* 0x000fe200078e0a08 */
[----:B------:R-:W-:Y:S02]  /*2bed0*/  @!P2 IADD3 R6, R6, 0x1, RZ ;  /* 0x000000010606a810 */ /* 0x000fe40007ffe0ff */
        /* <DEDUP_REMOVED lines=13> */
[----:B------:R-:W2:Y:S08]  /*2bfb0*/  I2F.RP R2, R9 ;  /* 0x0000000900027306 */ /* 0x000eb00000209400 */
[----:B--2---:R-:W2:Y:S02]  /*2bfc0*/  MUFU.RCP R2, R2 ;  /* 0x0000000200027308 */ /* 0x004ea40000001000 */
[----:B--2---:R-:W-:-:S06]  /*2bfd0*/  VIADD R2, R2, 0xffffffe ;  /* 0x0ffffffe02027836 */ /* 0x004fcc0000000000 */
[----:B------:R2:W3:Y:S02]  /*2bfe0*/  F2I.FTZ.U32.TRUNC.NTZ R3, R2 ;  /* 0x0000000200037305 */ /* 0x0004e4000021f000 */
[----:B--2---:R-:W-:Y:S02]  /*2bff0*/  IMAD.MOV.U32 R2, RZ, RZ, RZ ;  /* 0x000000ffff027224 */ /* 0x004fe400078e00ff */
[----:B---3--:R-:W-:-:S04]  /*2c000*/  IMAD.MOV R0, RZ, RZ, -R3 ;  /* 0x000000ffff007224 */ /* 0x008fc800078e0a03 */
        /* <DEDUP_REMOVED lines=16> */
[----:B------:R-:W-:-:S04]  /*2c110*/  IMAD.MOV.U32 R0, RZ, RZ, R2 ;  /* 0x000000ffff007224 */ /* 0x000fc800078e0002 */
[----:B------:R-:W-:Y:S01]  /*2c120*/  @!P1 IMAD.MOV R0, RZ, RZ, -R0 ;  /* 0x000000ffff009224 */ /* 0x000fe200078e0a00 */
[----:B------:R-:W-:Y:S01]  /*2c130*/  @!P2 LOP3.LUT R0, RZ, R8, RZ, 0x33, !PT ;  /* 0x00000008ff00a212 */ /* 0x000fe200078e33ff */
[----:B------:R-:W-:-:S04]  /*2c140*/  IMAD.MOV R8, RZ, RZ, -R8 ;  /* 0x000000ffff087224 */ /* 0x000fc800078e0a08 */
[----:B------:R-:W-:-:S05]  /*2c150*/  IMAD R2, R0, R8, R6 ;  /* 0x0000000800027224 */ /* 0x000fca00078e0206 */
[----:B------:R2:W-:Y:S02]  /*2c160*/  STL [R1+0x8], R2 ;  /* 0x0000080201007387 */ /* 0x0005e40000100800 */
.L_x_5154:
[----:B------:R-:W-:-:S04]  /*2c170*/  LOP3.LUT R0, RZ, R0, RZ, 0x33, !PT ;  /* 0x00000000ff007212 */ /* 0x000fc800078e33ff */
[----:B------:R-:W-:-:S05]  /*2c180*/  IADD3 R0, R4, R0, RZ ;  /* 0x0000000004007210 */ /* 0x000fca0007ffe0ff */
[----:B------:R4:W-:Y:S01]  /*2c190*/  STL [R1+0x4], R0 ;  /* 0x0000040001007387 */ /* 0x0009e20000100800 */
[----:B------:R-:W-:Y:S05]  /*2c1a0*/  BRA `(.L_x_5155) ;  /* 0x0000000000287947 */ /* 0x000fea0003800000 */
.L_x_5147:
        /* <DEDUP_REMOVED lines=10> */
.L_x_5155:
[----:B--2-4-:R-:W2:Y:S04]  /*2c250*/  LDL R0, [R1+0x28] ;  /* 0x0000280001007983 */ /* 0x014ea80000100800 */
[----:B---3--:R-:W0:Y:S04]  /*2c260*/  LDL R2, [R1+0xc] ;  /* 0x00000c0001027983 */ /* 0x008e280000100800 */
[----:B------:R-:W3:Y:S04]  /*2c270*/  LDL R3, [R1+0x8] ;  /* 0x0000080001037983 */ /* 0x000ee80000100800 */
[----:B------:R-:W4:Y:S04]  /*2c280*/  LDL R4, [R1] ;  /* 0x0000000001047983 */ /* 0x000f280000100800 */
[----:B------:R-:W4:Y:S01]  /*2c290*/  LDL R5, [R1+0x4] ;  /* 0x0000040001057983 */ /* 0x000f220000100800 */
[----:B------:R-:W-:Y:S05]  /*2c2a0*/  WARPSYNC.ALL ;  /* 0x0000000000007948 */ /* 0x000fea0003800000 */
[----:B------:R-:W-:Y:S01]  /*2c2b0*/  BAR.SYNC.DEFER_BLOCKING 0x4, 0x180 ;  /* 0x0106000000007b1d */ /* 0x000fe20000010000 */
[----:B--2---:R-:W-:-:S13]  /*2c2c0*/  ISETP.NE.AND P0, PT, R0, RZ, PT ;  /* 0x000000ff0000720c */ /* 0x004fda0003f05270 */
[----:B------:R-:W2:Y:S01]  /*2c2d0*/  @!P0 S2R R0, SR_CgaCtaId ;  /* 0x0000000000008919 */ /* 0x000ea20000008800 */
[----:B0-----:R-:W-:Y:S01]  /*2c2e0*/  IMAD.MOV.U32 R7, RZ, RZ, R2 ;  /* 0x000000ffff077224 */ /* 0x001fe200078e0002 */
[----:B------:R-:W-:Y:S01]  /*2c2f0*/  @!P0 MOV R2, 0x400 ;  /* 0x0000040000028802 */ /* 0x000fe20000000f00 */
[----:B---3--:R-:W-:-:S03]  /*2c300*/  IMAD.MOV.U32 R6, RZ, RZ, R3 ;  /* 0x000000ffff067224 */ /* 0x008fc600078e0003 */
[----:B--2---:R-:W-:-:S05]  /*2c310*/  @!P0 LEA R19, R0, R2, 0x18 ;  /* 0x0000000200138211 */ /* 0x004fca00078ec0ff */
[----:B----4-:R0:W-:Y:S01]  /*2c320*/  @!P0 STS.128 [R19+0x308d0], R4 ;  /* 0x0308d00413008388 */ /* 0x0101e20000000c00 */
[----:B------:R-:W-:Y:S06]  /*2c330*/  BAR.ARV 0x5, 0x180 ;  /* 0x0146000000007b1d */ /* 0x000fec0000002000 */
.L_x_5144:
[----:B--2---:R-:W2:Y:S01]  /*2c340*/  LDL R0, [R1+0xc] ;  /* 0x00000c0001007983 */ /* 0x004ea20000100800 */
[----:B------:R-:W-:Y:S02]  /*2c350*/  ULDC UR4, c[0x0][0xc3c] ;  /* 0x00030f0000047ab9 */ /* 0x000fe40000000800 */
[----:B--2---:R-:W-:-:S13]  /*2c360*/  ISETP.GE.AND P0, PT, R0, UR4, PT ;  /* 0x0000000400007c0c */ /* 0x004fda000bf06270 */
[----:B------:R-:W-:Y:S05]  /*2c370*/  @!P0 BRA `(.L_x_5156) ;  /* 0xffffff8000248947 */ /* 0x000fea000383ffff */
[----:B------:R-:W-:Y:S05]  /*2c380*/  BSYNC B8 ;  /* 0x0000000000087941 */ /* 0x000fea0003800000 */
.L_x_4986:
[----:B----4-:R-:W2:Y:S01]  /*2c390*/  LDL.LU R0, [R1+0x58] ;  /* 0x0000580001007983 */ /* 0x010ea20000300800 */
[----:B------:R-:W-:Y:S01]  /*2c3a0*/  BSSY B0, `(.L_x_5157) ;  /* 0x000000b000007945 */ /* 0x000fe20003800000 */
[----:B0--3--:R-:W0:Y:S01]  /*2c3b0*/  S2R R5, SR_CgaCtaId ;  /* 0x0000000000057919 */ /* 0x009e220000008800 */
[----:B--2---:R-:W-:-:S05]  /*2c3c0*/  VIADD R0, R0, 0x1 ;  /* 0x0000000100007836 */ /* 0x004fca0000000000 */
[----:B-1----:R-:W-:-:S04]  /*2c3d0*/  LEA.HI R2, R0, R0, RZ, 0x1 ;  /* 0x0000000000027211 */ /* 0x002fc800078f08ff */
[----:B------:R-:W-:-:S05]  /*2c3e0*/  LOP3.LUT R3, R2, 0xfffffffe, RZ, 0xc0, !PT ;  /* 0xfffffffe02037812 */ /* 0x000fca00078ec0ff */
[----:B------:R-:W-:Y:S01]  /*2c3f0*/  IMAD.IADD R3, R0, 0x1, -R3 ;  /* 0x0000000100037824 */ /* 0x000fe200078e0a03 */
[----:B------:R-:W-:-:S04]  /*2c400*/  MOV R0, 0x400 ;  /* 0x0000040000007802 */ /* 0x000fc80000000f00 */
[----:B0-----:R-:W-:Y:S02]  /*2c410*/  LEA R0, R5, R0, 0x18 ;  /* 0x0000000005007211 */ /* 0x001fe400078ec0ff */
[----:B------:R-:W-:-:S04]  /*2c420*/  SHF.L.U32 R3, R3, 0x1f, RZ ;  /* 0x0000001f03037819 */ /* 0x000fc800000006ff */
[----:B------:R-:W0:Y:S02]  /*2c430*/  SYNCS.PHASECHK.TRANS64.TRYWAIT P0, [R0+URZ+0x30820], R3 ;  /* 0x03082003000075a7 */ /* 0x000e24000800017f */
[----:B0-----:R-:W-:Y:S05]  /*2c440*/  @!P0 BRA `(.L_x_5158) ;  /* 0x0000002c00208947 */ /* 0x001fea0003800000 */
.L_x_5265:
[----:B------:R-:W-:Y:S05]  /*2c450*/  BSYNC B0 ;  /* 0x0000000000007941 */ /* 0x000fea0003800000 */
.L_x_5157:
[----:B------:R-:W-:-:S03]  /*2c460*/  UMOV UR4, 0xffffffff ;  /* 0xffffffff00047882 */ /* 0x000fc60000000000 */
[----:B------:R-:W-:Y:S05]  /*2c470*/  BRA.DIV UR4, `(.L_x_5159) ;  /* 0x0000002e04287947 */ /* 0x000fea000b800000 */
[----:B------:R-:W1:Y:S02]  /*2c480*/  S2R R2, SR_TID.X ;  /* 0x0000000000027919 */ /* 0x000e640000002100 */
[----:B-1----:R-:W-:-:S04]  /*2c490*/  SHF.R.U32.HI R2, RZ, 0x5, R2 ;  /* 0x00000005ff027819 */ /* 0x002fc80000011602 */
[----:B------:R-:W-:-:S05]  /*2c4a0*/  LOP3.LUT R2, R2, 0x3, RZ, 0xc0, !PT ;  /* 0x0000000302027812 */ /* 0x000fca00078ec0ff */
[----:B------:R1:W2:Y:S02]  /*2c4b0*/  SHFL.IDX PT, R14, R2, RZ, 0x1f ;  /* 0x00001fff020e7589 */ /* 0x0002a400000e0000 */
.L_x_5268:
[----:B--2---:R-:W-:-:S13]  /*2c4c0*/  ISETP.NE.AND P0, PT, R14, RZ, PT ;  /* 0x000000ff0e00720c */ /* 0x004fda0003f05270 */
[----:B------:R-:W-:Y:S05]  /*2c4d0*/  @P0 BRA `(.L_x_4683) ;  /* 0x00000000009c0947 */ /* 0x000fea0003800000 */
[----:B------:R-:W-:-:S03]  /*2c4e0*/  UMOV UR4, 0xffffffff ;  /* 0xffffffff00047882 */ /* 0x000fc60000000000 */
[----:B------:R-:W-:Y:S05]  /*2c4f0*/  BRA.DIV UR4, `(.L_x_5160) ;  /* 0x0000002e043c7947 */ /* 0x000fea000b800000 */
[----:B------:R-:W-:-:S13]  /*2c500*/  ELECT P6, URZ, PT ;  /* 0x00000000003f782f */ /* 0x000fda00038c0000 */
.L_x_5271:
        /* <DEDUP_REMOVED lines=8> */
.L_x_5161:
        /* <DEDUP_REMOVED lines=14> */
.L_x_5272:
[----:B------:R-:W1:Y:S02]  /*2c670*/  SYNCS.PHASECHK.TRANS64.TRYWAIT P0, [R7+URZ], R2 ;  /* 0x00000002070075a7 */ /* 0x000e64000800017f */
[----:B-1----:R-:W-:Y:S05]  /*2c680*/  @!P0 BRA `(.L_x_5163) ;  /* 0x0000002c000c8947 */ /* 0x002fea0003800000 */
.L_x_5273:
[----:B------:R-:W-:Y:S05]  /*2c690*/  @!P2 BRA `(.L_x_5164) ;  /* 0x000000000004a947 */ /* 0x000fea0003800000 */
[----:B------:R-:W-:Y:S01]  /*2c6a0*/  BPT.TRAP 0x1 ;  /* 0x000000040000795c */ /* 0x000fe20000300000 */
.L_x_5164:
[----:B------:R-:W2:Y:S01]  /*2c6b0*/  LDL.LU R4, [R1+0x10] ;  /* 0x0000100001047983 */ /* 0x000ea20000300800 */
[----:B------:R-:W-:-:S04]  /*2c6c0*/  VIADD R0, R0, 0x30860 ;  /* 0x0003086000007836 */ /* 0x000fc80000000000 */
[----:B--2---:R-:W-:-:S04]  /*2c6d0*/  IMAD R4, R4, 0x8, R0 ;  /* 0x0000000804047824 */ /* 0x004fc800078e0200 */
[----:B------:R-:W2:Y:S02]  /*2c6e0*/  SYNCS.PHASECHK.TRANS64.TRYWAIT P0, [R4+URZ], R5 ;  /* 0x00000005040075a7 */ /* 0x000ea4000800017f */
[----:B--2---:R-:W-:Y:S05]  /*2c6f0*/  @!P0 BRA `(.L_x_5165) ;  /* 0x0000002c00048947 */ /* 0x004fea0003800000 */
.L_x_5274:
[----:B------:R-:W-:-:S07]  /*2c700*/  LEA R3, R3, R0, 0x3 ;  /* 0x0000000003037211 */ /* 0x000fce00078e18ff */
.L_x_5166:
[----:B---3--:R3:W4:Y:S02]  /*2c710*/  SYNCS.PHASECHK.TRANS64.TRYWAIT P0, [R3+URZ], R2 ;  /* 0x00000002030075a7 */ /* 0x008724000800017f */
[----:B----4-:R-:W-:Y:S05]  /*2c720*/  @!P0 NANOSLEEP.SYNCS 0x989680 ;  /* 0x009896800000895d */ /* 0x010fea0003900000 */
[----:B------:R-:W4:Y:S02]  /*2c730*/  @!P0 SYNCS.PHASECHK.TRANS64 P0, [R3+URZ], R2 ;  /* 0x00000002030085a7 */ /* 0x000f24000800007f */
[----:B----4-:R-:W-:Y:S05]  /*2c740*/  @!P0 BRA `(.L_x_5166) ;  /* 0xfffffffc00f08947 */ /* 0x010fea000383ffff */
.L_x_4683:
[----:B------:R-:W-:Y:S05]  /*2c750*/  BSYNC B9 ;  /* 0x0000000000097941 */ /* 0x000fea0003800000 */
.L_x_4680:
[----:B------:R-:W-:Y:S05]  /*2c760*/  EXIT ;  /* 0x000000000000794d */ /* 0x000fea0003800000 */
.L_x_4711:
[----:B0-----:R0:W1:Y:S02]  /*2c770*/  SYNCS.PHASECHK.TRANS64.TRYWAIT P5, [R31+URZ+0x30890], R88 ;  /* 0x030890581f0075a7 */ /* 0x00106400080a017f */
[----:B-1----:R-:W-:Y:S05]  /*2c780*/  @!P5 NANOSLEEP.SYNCS 0x989680 ;  /* 0x009896800000d95d */ /* 0x002fea0003900000 */
[----:B------:R-:W1:Y:S02]  /*2c790*/  @!P5 SYNCS.PHASECHK.TRANS64 P5, [R31+URZ+0x30890], R88 ;  /* 0x030890581f00d5a7 */ /* 0x000e6400080a007f */
[----:B-1----:R-:W-:Y:S05]  /*2c7a0*/  @!P5 BRA `(.L_x_4711) ;  /* 0xfffffffc00f0d947 */ /* 0x002fea000383ffff */
[----:B------:R-:W-:Y:S05]  /*2c7b0*/  BRA `(.L_x_5167) ;  /* 0xfffffd7400547947 */ /* 0x000fea000383ffff */
.L_x_4765:
[----:B-1----:R1:W3:Y:S02]  /*2c7c0*/  SYNCS.PHASECHK.TRANS64.TRYWAIT P5, [R31+URZ+0x30890], R88 ;  /* 0x030890581f0075a7 */ /* 0x0022e400080a017f */
[----:B---3--:R-:W-:Y:S05]  /*2c7d0*/  @!P5 NANOSLEEP.SYNCS 0x989680 ;  /* 0x009896800000d95d */ /* 0x008fea0003900000 */
[----:B------:R-:W3:Y:S02]  /*2c7e0*/  @!P5 SYNCS.PHASECHK.TRANS64 P5, [R31+URZ+0x30890], R88 ;  /* 0x030890581f00d5a7 */ /* 0x000ee400080a007f */
[----:B---3--:R-:W-:Y:S05]  /*2c7f0*/  @!P5 BRA `(.L_x_4765) ;  /* 0xfffffffc00f0d947 */ /* 0x008fea000383ffff */
[----:B------:R-:W-:Y:S05]  /*2c800*/  BRA `(.L_x_5168) ;  /* 0xfffffda800287947 */ /* 0x000fea000383ffff */
.L_x_4790:
[----:B0-----:R0:W1:Y:S02]  /*2c810*/  SYNCS.PHASECHK.TRANS64.TRYWAIT P3, [R31+URZ+0x30890], R88 ;  /* 0x030890581f0075a7 */ /* 0x001064000806017f */
[----:B-1----:R-:W-:Y:S05]  /*2c820*/  @!P3 NANOSLEEP.SYNCS 0x989680 ;  /* 0x009896800000b95d */ /* 0x002fea0003900000 */
[----:B------:R-:W1:Y:S02]  /*2c830*/  @!P3 SYNCS.PHASECHK.TRANS64 P3, [R31+URZ+0x30890], R88 ;  /* 0x030890581f00b5a7 */ /* 0x000e64000806007f */
[----:B-1----:R-:W-:Y:S05]  /*2c840*/  @!P3 BRA `(.L_x_4790) ;  /* 0xfffffffc00f0b947 */ /* 0x002fea000383ffff */
[----:B------:R-:W-:Y:S05]  /*2c850*/  BRA `(.L_x_5169) ;  /* 0xfffffdd800487947 */ /* 0x000fea000383ffff */
.L_x_4796:
[----:B-1----:R1:W2:Y:S02]  /*2c860*/  SYNCS.PHASECHK.TRANS64.TRYWAIT P2, [R31+URZ+0x308b0], R88 ;  /* 0x0308b0581f0075a7 */ /* 0x0022a4000804017f */
[----:B--2---:R-:W-:Y:S05]  /*2c870*/  @!P2 NANOSLEEP.SYNCS 0x989680 ;  /* 0x009896800000a95d */ /* 0x004fea0003900000 */
[----:B------:R-:W2:Y:S02]  /*2c880*/  @!P2 SYNCS.PHASECHK.TRANS64 P2, [R31+URZ+0x308b0], R88 ;  /* 0x0308b0581f00a5a7 */ /* 0x000ea4000804007f */
[----:B--2---:R-:W-:Y:S05]  /*2c890*/  @!P2 BRA `(.L_x_4796) ;  /* 0xfffffffc00f0a947 */ /* 0x004fea000383ffff */
[----:B------:R-:W-:Y:S05]  /*2c8a0*/  BRA `(.L_x_5170) ;  /* 0xfffffddc00407947 */ /* 0x000fea000383ffff */
.L_x_4824:
        /* <DEDUP_REMOVED lines=8> */
.L_x_5172:
[----:B------:R-:W-:Y:S05]  /*2c930*/  BSYNC B1 ;  /* 0x0000000000017941 */ /* 0x000fea0003800000 */
.L_x_5171:
[----:B------:R-:W-:Y:S02]  /*2c940*/  IMAD.MOV.U32 R13, RZ, RZ, R3 ;  /* 0x000000ffff0d7224 */ /* 0x000fe400078e0003 */
[----:B------:R-:W-:Y:S02]  /*2c950*/  IMAD.MOV.U32 R12, RZ, RZ, RZ ;  /* 0x000000ffff0c7224 */ /* 0x000fe400078e00ff */
[----:B------:R-:W-:Y:S02]  /*2c960*/  IMAD.MOV.U32 R11, RZ, RZ, 0x1c1f ;  /* 0x00001c1fff0b7424 */ /* 0x000fe400078e00ff */
[----:B------:R-:W-:Y:S02]  /*2c970*/  IMAD.MOV.U32 R15, RZ, RZ, -0x1 ;  /* 0xffffffffff0f7424 */ /* 0x000fe400078e00ff */
[----:B------:R-:W-:-:S07]  /*2c980*/  IMAD.MOV.U32 R7, RZ, RZ, R14 ;  /* 0x000000ffff077224 */ /* 0x000fce00078e000e */
[----:B------:R-:W-:Y:S05]  /*2c990*/  WARPSYNC.COLLECTIVE R15, `(.L_x_5173) ;  /* 0x000000000f087348 */ /* 0x000fea0003c00000 */
[----:B------:R0:W1:Y:S02]  /*2c9a0*/  SHFL.IDX P6, R14, R13, R12, R11 ;  /* 0x0000000c0d0e7389 */ /* 0x00006400000c000b */
[----:B01----:R-:W-:Y:S01]  /*2c9b0*/  ENDCOLLECTIVE ;  /* 0x000000000000791b */ /* 0x003fe20003800000 */
.L_x_5173:
[----:B------:R-:W-:Y:S02]  /*2c9c0*/  IMAD.MOV.U32 R13, RZ, RZ, R5 ;  /* 0x000000ffff0d7224 */ /* 0x000fe400078e0005 */
[----:B------:R-:W-:-:S07]  /*2c9d0*/  IMAD.MOV.U32 R6, RZ, RZ, R14 ;  /* 0x000000ffff067224 */ /* 0x000fce00078e000e */
[----:B------:R-:W-:Y:S05]  /*2c9e0*/  WARPSYNC.COLLECTIVE R15, `(.L_x_5174) ;  /* 0x000000000f087348 */ /* 0x000fea0003c00000 */
[----:B------:R0:W1:Y:S02]  /*2c9f0*/  SHFL.IDX P6, R14, R13, R12, R11 ;  /* 0x0000000c0d0e7389 */ /* 0x00006400000c000b */
[----:B01----:R-:W-:Y:S01]  /*2ca00*/  ENDCOLLECTIVE ;  /* 0x000000000000791b */ /* 0x003fe20003800000 */
.L_x_5174:
[----:B------:R-:W-:Y:S02]  /*2ca10*/  IMAD.MOV.U32 R13, RZ, RZ, R0 ;  /* 0x000000ffff0d7224 */ /* 0x000fe400078e0000 */
[----:B------:R-:W-:-:S07]  /*2ca20*/  IMAD.MOV.U32 R9, RZ, RZ, R14 ;  /* 0x000000ffff097224 */ /* 0x000fce00078e000e */
[----:B------:R-:W-:Y:S05]  /*2ca30*/  WARPSYNC.COLLECTIVE R15, `(.L_x_5175) ;  /* 0x000000000f087348 */ /* 0x000fea0003c00000 */
[----:B------:R0:W1:Y:S02]  /*2ca40*/  SHFL.IDX P6, R14, R13, R12, R11 ;  /* 0x0000000c0d0e7389 */ /* 0x00006400000c000b */
[----:B01----:R-:W-:Y:S01]  /*2ca50*/  ENDCOLLECTIVE ;  /* 0x000000000000791b */ /* 0x003fe20003800000 */
.L_x_5175:
[----:B------:R-:W-:Y:S05]  /*2ca60*/  BRA `(.L_x_5176) ;  /* 0xfffffdf000a47947 */ /* 0x000fea000383ffff */
.L_x_4827:
[----:B------:R-:W-:Y:S01]  /*2ca70*/  BSSY B1, `(.L_x_5177) ;  /* 0x0000008000017945 */ /* 0x000fe20003800000 */
[----:B------:R-:W-:Y:S01]  /*2ca80*/  IMAD.MOV.U32 R13, RZ, RZ, R4 ;  /* 0x000000ffff0d7224 */ /* 0x000fe200078e0004 */
[----:B------:R-:W-:Y:S01]  /*2ca90*/  MOV R12, 0x1 ;  /* 0x00000001000c7802 */ /* 0x000fe20000000f00 */
[----:B------:R-:W-:Y:S02]  /*2caa0*/  IMAD.MOV.U32 R11, RZ, RZ, 0x1c1f ;  /* 0x00001c1fff0b7424 */ /* 0x000fe400078e00ff */
[----:B------:R-:W-:-:S07]  /*2cab0*/  IMAD.MOV.U32 R15, RZ, RZ, -0x1 ;  /* 0xffffffffff0f7424 */ /* 0x000fce00078e00ff */
[----:B0---4-:R-:W-:Y:S05]  /*2cac0*/  WARPSYNC.COLLECTIVE R15, `(.L_x_5178) ;  /* 0x000000000f087348 */ /* 0x011fea0003c00000 */
[----:B----4-:R1:W2:Y:S02]  /*2cad0*/  SHFL.IDX P6, R14, R13, R12, R11 ;  /* 0x0000000c0d0e7389 */ /* 0x0102a400000c000b */
[----:B012---:R-:W-:Y:S01]  /*2cae0*/  ENDCOLLECTIVE ;  /* 0x000000000000791b */ /* 0x007fe20003800000 */
.L_x_5178:
[----:B------:R-:W-:Y:S05]  /*2caf0*/  BSYNC B1 ;  /* 0x0000000000017941 */ /* 0x000fea0003800000 */
.L_x_5177:
        /* <DEDUP_REMOVED lines=8> */
.L_x_5179:
[----:B------:R-:W-:Y:S02]  /*2cb80*/  IMAD.MOV.U32 R13, RZ, RZ, R5 ;  /* 0x000000ffff0d7224 */ /* 0x000fe400078e0005 */
[----:B------:R-:W-:-:S07]  /*2cb90*/  IMAD.MOV.U32 R6, RZ, RZ, R14 ;  /* 0x000000ffff067224 */ /* 0x000fce00078e000e */
[----:B------:R-:W-:Y:S05]  /*2cba0*/  WARPSYNC.COLLECTIVE R15, `(.L_x_5180) ;  /* 0x000000000f087348 */ /* 0x000fea0003c00000 */
[----:B------:R0:W1:Y:S02]  /*2cbb0*/  SHFL.IDX P6, R14, R13, R12, R11 ;  /* 0x0000000c0d0e7389 */ /* 0x00006400000c000b */
[----:B01----:R-:W-:Y:S01]  /*2cbc0*/  ENDCOLLECTIVE ;  /* 0x000000000000791b */ /* 0x003fe20003800000 */
.L_x_5180:
[----:B------:R-:W-:Y:S02]  /*2cbd0*/  IMAD.MOV.U32 R13, RZ, RZ, R0 ;  /* 0x000000ffff0d7224 */ /* 0x000fe400078e0000 */
[----:B------:R-:W-:-:S07]  /*2cbe0*/  IMAD.MOV.U32 R65, RZ, RZ, R14 ;  /* 0x000000ffff417224 */ /* 0x000fce00078e000e */
[----:B------:R-:W-:Y:S05]  /*2cbf0*/  WARPSYNC.COLLECTIVE R15, `(.L_x_5181) ;  /* 0x000000000f087348 */ /* 0x000fea0003c00000 */
[----:B------:R0:W1:Y:S02]  /*2cc00*/  SHFL.IDX P6, R14, R13, R12, R11 ;  /* 0x0000000c0d0e7389 */ /* 0x00006400000c000b */
[----:B01----:R-:W-:Y:S01]  /*2cc10*/  ENDCOLLECTIVE ;  /* 0x000000000000791b */ /* 0x003fe20003800000 */
.L_x_5181:
[----:B------:R-:W-:Y:S01]  /*2cc20*/  IMAD.MOV.U32 R64, RZ, RZ, R14 ;  /* 0x000000ffff407224 */ /* 0x000fe200078e000e */
[----:B------:R-:W-:Y:S06]  /*2cc30*/  BRA `(.L_x_5182) ;  /* 0xfffffdf800287947 */ /* 0x000fec000383ffff */
.L_x_4831:
[----:B0-----:R0:W1:Y:S02]  /*2cc40*/  SYNCS.PHASECHK.TRANS64.TRYWAIT P0, [R16+URZ+0x30800], R5 ;  /* 0x03080005100075a7 */ /* 0x001064000800017f */
[----:B-1----:R-:W-:Y:S05]  /*2cc50*/  @!P0 NANOSLEEP.SYNCS 0x989680 ;  /* 0x009896800000895d */ /* 0x002fea0003900000 */
[----:B------:R-:W1:Y:S02]  /*2cc60*/  @!P0 SYNCS.PHASECHK.TRANS64 P0, [R16+URZ+0x30800], R5 ;  /* 0x03080005100085a7 */ /* 0x000e64000800007f */
[----:B-1----:R-:W-:Y:S05]  /*2cc70*/  @!P0 BRA `(.L_x_4831) ;  /* 0xfffffffc00f08947 */ /* 0x002fea000383ffff */
[----:B------:R-:W-:Y:S05]  /*2cc80*/  BRA `(.L_x_5183) ;  /* 0xfffffe0000447947 */ /* 0x000fea000383ffff */
.L_x_4855:
        /* <DEDUP_REMOVED lines=8> */
.L_x_5185:
[----:B------:R-:W-:Y:S05]  /*2cd10*/  BSYNC B1 ;  /* 0x0000000000017941 */ /* 0x000fea0003800000 */
.L_x_5184:
        /* <DEDUP_REMOVED lines=8> */
.L_x_5186:
[----:B------:R-:W-:Y:S02]  /*2cda0*/  IMAD.MOV.U32 R9, RZ, RZ, R5 ;  /* 0x000000ffff097224 */ /* 0x000fe400078e0005 */
[----:B------:R-:W-:Y:S02]  /*2cdb0*/  IMAD.MOV.U32 R13, RZ, RZ, R69 ;  /* 0x000000ffff0d7224 */ /* 0x000fe400078e0045 */
[----:B------:R-:W-:-:S07]  /*2cdc0*/  IMAD.MOV.U32 R4, RZ, RZ, R14 ;  /* 0x000000ffff047224 */ /* 0x000fce00078e000e */
[----:B------:R-:W-:Y:S05]  /*2cdd0*/  WARPSYNC.COLLECTIVE R15, `(.L_x_5187) ;  /* 0x000000000f087348 */ /* 0x000fea0003c00000 */
[----:B------:R0:W1:Y:S02]  /*2cde0*/  SHFL.IDX P6, R14, R13, R12, R11 ;  /* 0x0000000c0d0e7389 */ /* 0x00006400000c000b */
[----:B01----:R-:W-:Y:S01]  /*2cdf0*/  ENDCOLLECTIVE ;  /* 0x000000000000791b */ /* 0x003fe20003800000 */
.L_x_5187:
[----:B------:R-:W-:Y:S02]  /*2ce00*/  IMAD.MOV.U32 R8, RZ, RZ, R4 ;  /* 0x000000ffff087224 */ /* 0x000fe400078e0004 */
[----:B------:R-:W-:Y:S02]  /*2ce10*/  IMAD.MOV.U32 R13, RZ, RZ, R68 ;  /* 0x000000ffff0d7224 */ /* 0x000fe400078e0044 */
[----:B------:R-:W-:-:S07]  /*2ce20*/  IMAD.MOV.U32 R7, RZ, RZ, R14 ;  /* 0x000000ffff077224 */ /* 0x000fce00078e000e */
[----:B------:R-:W-:Y:S05]  /*2ce30*/  WARPSYNC.COLLECTIVE R15, `(.L_x_5188) ;  /* 0x000000000f087348 */ /* 0x000fea0003c00000 */
[----:B------:R0:W1:Y:S02]  /*2ce40*/  SHFL.IDX P6, R14, R13, R12, R11 ;  /* 0x0000000c0d0e7389 */ /* 0x00006400000c000b */
[----:B01----:R-:W-:Y:S01]  /*2ce50*/  ENDCOLLECTIVE ;  /* 0x000000000000791b */ /* 0x003fe20003800000 */
.L_x_5188:
[----:B------:R-:W-:Y:S05]  /*2ce60*/  BRA `(.L_x_5189) ;  /* 0xfffffe24002c7947 */ /* 0x000fea000383ffff */
.L_x_4858:
[----:B------:R-:W-:Y:S01]  /*2ce70*/  BSSY B1, `(.L_x_5190) ;  /* 0x0000008000017945 */ /* 0x000fe20003800000 */
[----:B------:R-:W-:Y:S01]  /*2ce80*/  IMAD.MOV.U32 R13, RZ, RZ, R63 ;  /* 0x000000ffff0d7224 */ /* 0x000fe200078e003f */
[----:B------:R-:W-:Y:S01]  /*2ce90*/  MOV R11, 0x1c1f ;  /* 0x00001c1f000b7802 */ /* 0x000fe20000000f00 */
[----:B------:R-:W-:Y:S02]  /*2cea0*/  IMAD.MOV.U32 R12, RZ, RZ, 0x1 ;  /* 0x00000001ff0c7424 */ /* 0x000fe400078e00ff */
[----:B------:R-:W-:-:S07]  /*2ceb0*/  IMAD.MOV.U32 R15, RZ, RZ, -0x1 ;  /* 0xffffffffff0f7424 */ /* 0x000fce00078e00ff */
[----:B----4-:R-:W-:Y:S05]  /*2cec0*/  WARPSYNC.COLLECTIVE R15, `(.L_x_5191) ;  /* 0x000000000f087348 */ /* 0x010fea0003c00000 */
[----:B----4-:R0:W1:Y:S02]  /*2ced0*/  SHFL.IDX P6, R14, R13, R12, R11 ;  /* 0x0000000c0d0e7389 */ /* 0x01006400000c000b */
[----:B01----:R-:W-:Y:S01]  /*2cee0*/  ENDCOLLECTIVE ;  /* 0x000000000000791b */ /* 0x003fe20003800000 */
.L_x_5191:
[----:B------:R-:W-:Y:S05]  /*2cef0*/  BSYNC B1 ;  /* 0x0000000000017941 */ /* 0x000fea0003800000 */
.L_x_5190:
        /* <DEDUP_REMOVED lines=8> */
.L_x_5192:
[----:B------:R-:W-:Y:S02]  /*2cf80*/  IMAD.MOV.U32 R13, RZ, RZ, R69 ;  /* 0x000000ffff0d7224 */ /* 0x000fe400078e0045 */
[----:B------:R-:W-:-:S07]  /*2cf90*/  IMAD.MOV.U32 R62, RZ, RZ, R14 ;  /* 0x000000ffff3e7224 */ /* 0x000fce00078e000e */
[----:B------:R-:W-:Y:S05]  /*2cfa0*/  WARPSYNC.COLLECTIVE R15, `(.L_x_5193) ;  /* 0x000000000f087348 */ /* 0x000fea0003c00000 */
[----:B------:R0:W1:Y:S02]  /*2cfb0*/  SHFL.IDX P6, R14, R13, R12, R11 ;  /* 0x0000000c0d0e7389 */ /* 0x00006400000c000b */
[----:B01----:R-:W-:Y:S01]  /*2cfc0*/  ENDCOLLECTIVE ;  /* 0x000000000000791b */ /* 0x003fe20003800000 */
.L_x_5193:
[----:B------:R-:W-:Y:S02]  /*2cfd0*/  IMAD.MOV.U32 R13, RZ, RZ, R68 ;  /* 0x000000ffff0d7224 */ /* 0x000fe400078e0044 */
[----:B------:R-:W-:-:S07]  /*2cfe0*/  IMAD.MOV.U32 R69, RZ, RZ, R14 ;  /* 0x000000ffff457224 */ /* 0x000fce00078e000e */
[----:B------:R-:W-:Y:S05]  /*2cff0*/  WARPSYNC.COLLECTIVE R15, `(.L_x_5194) ;  /* 0x000000000f087348 */ /* 0x000fea0003c00000 */
[----:B------:R0:W1:Y:S02]  /*2d000*/  SHFL.IDX P6, R14, R13, R12, R11 ;  /* 0x0000000c0d0e7389 */ /* 0x00006400000c000b */
[----:B01----:R-:W-:Y:S01]  /*2d010*/  ENDCOLLECTIVE ;  /* 0x000000000000791b */ /* 0x003fe20003800000 */
.L_x_5194:
[----:B------:R-:W-:Y:S01]  /*2d020*/  IMAD.MOV.U32 R68, RZ, RZ, R14 ;  /* 0x000000ffff447224 */ /* 0x000fe200078e000e */
[----:B------:R-:W-:Y:S06]  /*2d030*/  BRA `(.L_x_5195) ;  /* 0xfffffe2800347947 */ /* 0x000fec000383ffff */
.L_x_4862:
[----:B0-----:R0:W1:Y:S02]  /*2d040*/  SYNCS.PHASECHK.TRANS64.TRYWAIT P0, [R16+URZ+0x30800], R61 ;  /* 0x0308003d100075a7 */ /* 0x001064000800017f */
[----:B-1----:R-:W-:Y:S05]  /*2d050*/  @!P0 NANOSLEEP.SYNCS 0x989680 ;  /* 0x009896800000895d */ /* 0x002fea0003900000 */
[----:B------:R-:W1:Y:S02]  /*2d060*/  @!P0 SYNCS.PHASECHK.TRANS64 P0, [R16+URZ+0x30800], R61 ;  /* 0x0308003d100085a7 */ /* 0x000e64000800007f */
[----:B-1----:R-:W-:Y:S05]  /*2d070*/  @!P0 BRA `(.L_x_4862) ;  /* 0xfffffffc00f08947 */ /* 0x002fea000383ffff */
[----:B------:R-:W-:Y:S05]  /*2d080*/  BRA `(.L_x_5196) ;  /* 0xfffffe2c00947947 */ /* 0x000fea000383ffff */
.L_x_4876:
[----:B-1----:R1:W2:Y:S02]  /*2d090*/  SYNCS.PHASECHK.TRANS64.TRYWAIT P2, [R5+URZ+0x30830], R0 ;  /* 0x03083000050075a7 */ /* 0x0022a4000804017f */
[----:B--2---:R-:W-:Y:S05]  /*2d0a0*/  @!P2 NANOSLEEP.SYNCS 0x989680 ;  /* 0x009896800000a95d */ /* 0x004fea0003900000 */
[----:B------:R-:W2:Y:S02]  /*2d0b0*/  @!P2 SYNCS.PHASECHK.TRANS64 P2, [R5+URZ+0x30830], R0 ;  /* 0x030830000500a5a7 */ /* 0x000ea4000804007f */
[----:B--2---:R-:W-:Y:S05]  /*2d0c0*/  @!P2 BRA `(.L_x_4876) ;  /* 0xfffffffc00f0a947 */ /* 0x004fea000383ffff */
[----:B------:R-:W-:Y:S05]  /*2d0d0*/  BRA `(.L_x_4875) ;  /* 0xfffffe5400dc7947 */ /* 0x000fea000383ffff */
.L_x_4896:
[----:B-1----:R1:W2:Y:S02]  /*2d0e0*/  SYNCS.PHASECHK.TRANS64.TRYWAIT P2, [R0+URZ+0x30830], R11 ;  /* 0x0308300b000075a7 */ /* 0x0022a4000804017f */
[----:B--2---:R-:W-:Y:S05]  /*2d0f0*/  @!P2 NANOSLEEP.SYNCS 0x989680 ;  /* 0x009896800000a95d */ /* 0x004fea0003900000 */
[----:B------:R-:W2:Y:S02]  /*2d100*/  @!P2 SYNCS.PHASECHK.TRANS64 P2, [R0+URZ+0x30830], R11 ;  /* 0x0308300b0000a5a7 */ /* 0x000ea4000804007f */
[----:B--2---:R-:W-:Y:S05]  /*2d110*/  @!P2 BRA `(.L_x_4896) ;  /* 0xfffffffc00f0a947 */ /* 0x004fea000383ffff */
[----:B------:R-:W-:Y:S05]  /*2d120*/  BRA `(.L_x_4895) ;  /* 0xfffffe8400bc7947 */ /* 0x000fea000383ffff */
.L_x_4901:
[----:B-1----:R1:W2:Y:S02]  /*2d130*/  SYNCS.PHASECHK.TRANS64.TRYWAIT P2, [R2+URZ+0x30850], R9 ;  /* 0x03085009020075a7 */ /* 0x0022a4000804017f */
[----:B--2---:R-:W-:Y:S05]  /*2d140*/  @!P2 NANOSLEEP.SYNCS 0x989680 ;  /* 0x009896800000a95d */ /* 0x004fea0003900000 */
[----:B------:R-:W2:Y:S02]  /*2d150*/  @!P2 SYNCS.PHASECHK.TRANS64 P2, [R2+URZ+0x30850], R9 ;  /* 0x030850090200a5a7 */ /* 0x000ea4000804007f */
[----:B--2---:R-:W-:Y:S05]  /*2d160*/  @!P2 BRA `(.L_x_4901) ;  /* 0xfffffffc00f0a947 */ /* 0x004fea000383ffff */
[----:B------:R-:W-:Y:S05]  /*2d170*/  BRA `(.L_x_4900) ;  /* 0xfffffe9400047947 */ /* 0x000fea000383ffff */
.L_x_4921:
[----:B-1----:R1:W2:Y:S02]  /*2d180*/  SYNCS.PHASECHK.TRANS64.TRYWAIT P2, [R3+URZ+0x30830], R4 ;  /* 0x03083004030075a7 */ /* 0x0022a4000804017f */
[----:B--2---:R-:W-:Y:S05]  /*2d190*/  @!P2 NANOSLEEP.SYNCS 0x989680 ;  /* 0x009896800000a95d */ /* 0x004fea0003900000 */
[----:B------:R-:W2:Y:S02]  /*2d1a0*/  @!P2 SYNCS.PHASECHK.TRANS64 P2, [R3+URZ+0x30830], R4 ;  /* 0x030830040300a5a7 */ /* 0x000ea4000804007f */
[----:B--2---:R-:W-:Y:S05]  /*2d1b0*/  @!P2 BRA `(.L_x_4921) ;  /* 0xfffffffc00f0a947 */ /* 0x004fea000383ffff */
[----:B------:R-:W-:Y:S05]  /*2d1c0*/  BRA `(.L_x_4920) ;  /* 0xfffffebc00687947 */ /* 0x000fea000383ffff */
.L_x_4926:
[----:B-1----:R1:W2:Y:S02]  /*2d1d0*/  SYNCS.PHASECHK.TRANS64.TRYWAIT P2, [R15+URZ+0x30850], R0 ;  /* 0x030850000f0075a7 */ /* 0x0022a4000804017f */
[----:B--2---:R-:W-:Y:S05]  /*2d1e0*/  @!P2 NANOSLEEP.SYNCS 0x989680 ;  /* 0x009896800000a95d */ /* 0x004fea0003900000 */
[----:B------:R-:W2:Y:S02]  /*2d1f0*/  @!P2 SYNCS.PHASECHK.TRANS64 P2, [R15+URZ+0x30850], R0 ;  /* 0x030850000f00a5a7 */ /* 0x000ea4000804007f */
[----:B--2---:R-:W-:Y:S05]  /*2d200*/  @!P2 BRA `(.L_x_4926) ;  /* 0xfffffffc00f0a947 */ /* 0x004fea000383ffff */
[----:B------:R-:W-:Y:S05]  /*2d210*/  BRA `(.L_x_4925) ;  /* 0xfffffec800b07947 */ /* 0x000fea000383ffff */
.L_x_4934:
[----:B-1----:R1:W2:Y:S02]  /*2d220*/  SYNCS.PHASECHK.TRANS64.TRYWAIT P2, [R4+URZ+0x30830], R15 ;  /* 0x0308300f040075a7 */ /* 0x0022a4000804017f */
[----:B--2---:R-:W-:Y:S05]  /*2d230*/  @!P2 NANOSLEEP.SYNCS 0x989680 ;  /* 0x009896800000a95d */ /* 0x004fea0003900000 */
[----:B------:R-:W2:Y:S02]  /*2d240*/  @!P2 SYNCS.PHASECHK.TRANS64 P2, [R4+URZ+0x30830], R15 ;  /* 0x0308300f0400a5a7 */ /* 0x000ea4000804007f */
[----:B--2---:R-:W-:Y:S05]  /*2d250*/  @!P2 BRA `(.L_x_4934) ;  /* 0xfffffffc00f0a947 */ /* 0x004fea000383ffff */
[----:B------:R-:W-:Y:S05]  /*2d260*/  BRA `(.L_x_4933) ;  /* 0xfffffedc00ac7947 */ /* 0x000fea000383ffff */
.L_x_4939:
[----:B-1----:R1:W2:Y:S02]  /*2d270*/  SYNCS.PHASECHK.TRANS64.TRYWAIT P2, [R14+URZ+0x30850], R2 ;  /* 0x030850020e0075a7 */ /* 0x0022a4000804017f */
[----:B--2---:R-:W-:Y:S05]  /*2d280*/  @!P2 NANOSLEEP.SYNCS 0x989680 ;  /* 0x009896800000a95d */ /* 0x004fea0003900000 */
[----:B------:R-:W2:Y:S02]  /*2d290*/  @!P2 SYNCS.PHASECHK.TRANS64 P2, [R14+URZ+0x30850], R2 ;  /* 0x030850020e00a5a7 */ /* 0x000ea4000804007f */
[----:B--2---:R-:W-:Y:S05]  /*2d2a0*/  @!P2 BRA `(.L_x_4939) ;  /* 0xfffffffc00f0a947 */ /* 0x004fea000383ffff */
[----:B------:R-:W-:Y:S05]  /*2d2b0*/  BRA `(.L_x_4938) ;  /* 0xfffffee800ec7947 */ /* 0x000fea000383ffff */
.L_x_4953:
[----:B-1----:R1:W2:Y:S02]  /*2d2c0*/  SYNCS.PHASECHK.TRANS64.TRYWAIT P0, [R2+URZ+0x30850], R9 ;  /* 0x03085009020075a7 */ /* 0x0022a4000800017f */
[----:B--2---:R-:W-:Y:S05]  /*2d2d0*/  @!P0 NANOSLEEP.SYNCS 0x989680 ;  /* 0x009896800000895d */ /* 0x004fea0003900000 */
[----:B------:R-:W2:Y:S02]  /*2d2e0*/  @!P0 SYNCS.PHASECHK.TRANS64 P0, [R2+URZ+0x30850], R9 ;  /* 0x03085009020085a7 */ /* 0x000ea4000800007f */
[----:B--2---:R-:W-:Y:S05]  /*2d2f0*/  @!P0 BRA `(.L_x_4953) ;  /* 0xfffffffc00f08947 */ /* 0x004fea000383ffff */
[----:B------:R-:W-:Y:S05]  /*2d300*/  BRA `(.L_x_4952) ;  /* 0xffffff1400f87947 */ /* 0x000fea000383ffff */
.L_x_5002:
[----:B------:R-:W1:Y:S01]  /*2d310*/  S2R R6, SR_TID.X ;  /* 0x0000000000067919 */ /* 0x000e620000002100 */
[----:B------:R-:W-:Y:S01]  /*2d320*/  BSSY B1, `(.L_x_5197) ;  /* 0x000000a000017945 */ /* 0x000fe20003800000 */
[----:B------:R-:W-:Y:S01]  /*2d330*/  IMAD.MOV.U32 R12, RZ, RZ, RZ ;  /* 0x000000ffff0c7224 */ /* 0x000fe200078e00ff */
[----:B0-----:R-:W-:Y:S01]  /*2d340*/  MOV R15, 0xffffffff ;  /* 0xffffffff000f7802 */ /* 0x001fe20000000f00 */
[----:B------:R-:W-:Y:S01]  /*2d350*/  IMAD.MOV.U32 R11, RZ, RZ, 0x1f ;  /* 0x0000001fff0b7424 */ /* 0x000fe200078e00ff */
[----:B-1----:R-:W-:-:S04]  /*2d360*/  SHF.R.U32.HI R6, RZ, 0x5, R6 ;  /* 0x00000005ff067819 */ /* 0x002fc80000011606 */
[----:B------:R-:W-:-:S05]  /*2d370*/  LOP3.LUT R6, R6, 0x3, RZ, 0xc0, !PT ;  /* 0x0000000306067812 */ /* 0x000fca00078ec0ff */
[----:B------:R-:W-:-:S07]  /*2d380*/  IMAD.MOV.U32 R13, RZ, RZ, R6 ;  /* 0x000000ffff0d7224 */ /* 0x000fce00078e0006 */
[----:B------:R-:W-:Y:S05]  /*2d390*/  WARPSYNC.COLLECTIVE R15, `(.L_x_5198) ;  /* 0x000000000f087348 */ /* 0x000fea0003c00000 */
[----:B------:R0:W1:Y:S02]  /*2d3a0*/  SHFL.IDX P6, R14, R13, R12, R11 ;  /* 0x0000000c0d0e7389 */ /* 0x00006400000c000b */
[----:B01----:R-:W-:Y:S01]  /*2d3b0*/  ENDCOLLECTIVE ;  /* 0x000000000000791b */ /* 0x003fe20003800000 */
.L_x_5198:
[----:B------:R-:W-:Y:S05]  /*2d3c0*/  BSYNC B1 ;  /* 0x0000000000017941 */ /* 0x000fea0003800000 */
.L_x_5197:
[----:B------:R-:W-:Y:S05]  /*2d3d0*/  BRA `(.L_x_5199) ;  /* 0xffffff7c00787947 */ /* 0x000fea000383ffff */
.L_x_5004:
[----:B------:R-:W-:Y:S01]  /*2d3e0*/  BSSY B1, `(.L_x_5200) ;  /* 0x0000006000017945 */ /* 0x000fe20003800000 */
[----:B0-----:R-:W-:-:S07]  /*2d3f0*/  IMAD.MOV.U32 R15, RZ, RZ, -0x1 ;  /* 0xffffffffff0f7424 */ /* 0x001fce00078e00ff */
[----:B-1----:R-:W-:Y:S05]  /*2d400*/  WARPSYNC.COLLECTIVE R15, `(.L_x_5201) ;  /* 0x000000000f0c7348 */ /* 0x002fea0003c00000 */
[----:B------:R-:W-:Y:S02]  /*2d410*/  ELECT P6, UR62, PT ;  /* 0x00000000003e782f */ /* 0x000fe400038c0000 */
[----:B------:R-:W-:Y:S01]  /*2d420*/  MOV R14, UR62 ;  /* 0x0000003e000e7c02 */ /* 0x000fe20008000f00 */
[----:B-1----:R-:W-:Y:S10]  /*2d430*/  ENDCOLLECTIVE ;  /* 0x000000000000791b */ /* 0x002ff40003800000 */
.L_x_5201:
[----:B------:R-:W-:Y:S05]  /*2d440*/  BSYNC B1 ;  /* 0x0000000000017941 */ /* 0x000fea0003800000 */
.L_x_5200:
[----:B------:R-:W-:Y:S01]  /*2d450*/  PLOP3.LUT P2, PT, P6, PT, PT, 0x80, 0x0 ;  /* 0x000000000000781c */ /* 0x000fe2000374f070 */
[----:B------:R-:W-:-:S12]  /*2d460*/  BRA `(.L_x_5003) ;  /* 0xffffff7c006c7947 */ /* 0x000fd8000383ffff */
.L_x_5006:
[----:B-1----:R1:W2:Y:S02]  /*2d470*/  SYNCS.PHASECHK.TRANS64.TRYWAIT P0, [R19+URZ+0x30820], R4 ;  /* 0x03082004130075a7 */ /* 0x0022a4000800017f */
[----:B--2---:R-:W-:Y:S05]  /*2d480*/  @!P0 NANOSLEEP.SYNCS 0x989680 ;  /* 0x009896800000895d */ /* 0x004fea0003900000 */
[----:B------:R-:W2:Y:S02]  /*2d490*/  @!P0 SYNCS.PHASECHK.TRANS64 P0, [R19+URZ+0x30820], R4 ;  /* 0x03082004130085a7 */ /* 0x000ea4000800007f */
[----:B--2---:R-:W-:Y:S05]  /*2d4a0*/  @!P0 BRA `(.L_x_5006) ;  /* 0xfffffffc00f08947 */ /* 0x004fea000383ffff */
[----:B------:R-:W-:Y:S05]  /*2d4b0*/  BRA `(.L_x_5202) ;  /* 0xffffff7c007c7947 */ /* 0x000fea000383ffff */
.L_x_5010:
[----:B--2---:R2:W3:Y:S02]  /*2d4c0*/  SYNCS.PHASECHK.TRANS64.TRYWAIT P0, [R6+URZ+0x308a0], R10 ;  /* 0x0308a00a060075a7 */ /* 0x0044e4000800017f */
[----:B---3--:R-:W-:Y:S05]  /*2d4d0*/  @!P0 NANOSLEEP.SYNCS 0x989680 ;  /* 0x009896800000895d */ /* 0x008fea0003900000 */
[----:B------:R-:W3:Y:S02]  /*2d4e0*/  @!P0 SYNCS.PHASECHK.TRANS64 P0, [R6+URZ+0x308a0], R10 ;  /* 0x0308a00a060085a7 */ /* 0x000ee4000800007f */
[----:B---3--:R-:W-:Y:S05]  /*2d4f0*/  @!P0 BRA `(.L_x_5010) ;  /* 0xfffffffc00f08947 */ /* 0x008fea000383ffff */
[----:B------:R-:W-:Y:S05]  /*2d500*/  BRA `(.L_x_5203) ;  /* 0xffffff7c009c7947 */ /* 0x000fea000383ffff */
.L_x_5017:
[----:B-1----:R1:W3:Y:S02]  /*2d510*/  SYNCS.PHASECHK.TRANS64.TRYWAIT P0, [R6+URZ+0x308c0], R10 ;  /* 0x0308c00a060075a7 */ /* 0x0022e4000800017f */
[----:B---3--:R-:W-:Y:S05]  /*2d520*/  @!P0 NANOSLEEP.SYNCS 0x989680 ;  /* 0x009896800000895d */ /* 0x008fea0003900000 */
[----:B------:R-:W3:Y:S02]  /*2d530*/  @!P0 SYNCS.PHASECHK.TRANS64 P0, [R6+URZ+0x308c0], R10 ;  /* 0x0308c00a060085a7 */ /* 0x000ee4000800007f */
[----:B---3--:R-:W-:Y:S05]  /*2d540*/  @!P0 BRA `(.L_x_5017) ;  /* 0xfffffffc00f08947 */ /* 0x008fea000383ffff */
[----:B------:R-:W-:Y:S05]  /*2d550*/  BRA `(.L_x_5204) ;  /* 0xffffff8000947947 */ /* 0x000fea000383ffff */
.L_x_5026:
[----:B-1----:R1:W2:Y:S02]  /*2d560*/  SYNCS.PHASECHK.TRANS64.TRYWAIT P0, [R8+URZ+0x308a0], R7 ;  /* 0x0308a007080075a7 */ /* 0x0022a4000800017f */
[----:B--2---:R-:W-:Y:S05]  /*2d570*/  @!P0 NANOSLEEP.SYNCS 0x989680 ;  /* 0x009896800000895d */ /* 0x004fea0003900000 */
[----:B------:R-:W2:Y:S02]  /*2d580*/  @!P0 SYNCS.PHASECHK.TRANS64 P0, [R8+URZ+0x308a0], R7 ;  /* 0x0308a007080085a7 */ /* 0x000ea4000800007f */
[----:B--2---:R-:W-:Y:S05]  /*2d590*/  @!P0 BRA `(.L_x_5026) ;  /* 0xfffffffc00f08947 */ /* 0x004fea000383ffff */
[----:B------:R-:W-:Y:S05]  /*2d5a0*/  BRA `(.L_x_5205) ;  /* 0xffffff8400d87947 */ /* 0x000fea000383ffff */
.L_x_5033:
[----:B--2---:R2:W3:Y:S02]  /*2d5b0*/  SYNCS.PHASECHK.TRANS64.TRYWAIT P0, [R8+URZ+0x308c0], R7 ;  /* 0x0308c007080075a7 */ /* 0x0044e4000800017f */
[----:B---3--:R-:W-:Y:S05]  /*2d5c0*/  @!P0 NANOSLEEP.SYNCS 0x989680 ;  /* 0x009896800000895d */ /* 0x008fea0003900000 */
[----:B------:R-:W3:Y:S02]  /*2d5d0*/  @!P0 SYNCS.PHASECHK.TRANS64 P0, [R8+URZ+0x308c0], R7 ;  /* 0x0308c007080085a7 */ /* 0x000ee4000800007f */
[----:B---3--:R-:W-:Y:S05]  /*2d5e0*/  @!P0 BRA `(.L_x_5033) ;  /* 0xfffffffc00f08947 */ /* 0x008fea000383ffff */
[----:B------:R-:W-:Y:S05]  /*2d5f0*/  BRA `(.L_x_5206) ;  /* 0xffffff8800cc7947 */ /* 0x000fea000383ffff */
.L_x_5058:
[----:B------:R-:W2:Y:S01]  /*2d600*/  S2R R4, SR_TID.X ;  /* 0x0000000000047919 */ /* 0x000ea20000002100 */
[----:B------:R-:W-:Y:S01]  /*2d610*/  BSSY B0, `(.L_x_5207) ;  /* 0x000000a000007945 */ /* 0x000fe20003800000 */
[----:B------:R-:W-:Y:S02]  /*2d620*/  IMAD.MOV.U32 R12, RZ, RZ, RZ ;  /* 0x000000ffff0c7224 */ /* 0x000fe400078e00ff */
[----:B------:R-:W-:Y:S02]  /*2d630*/  IMAD.MOV.U32 R11, RZ, RZ, 0x1f ;  /* 0x0000001fff0b7424 */ /* 0x000fe400078e00ff */
[----:B0-----:R-:W-:Y:S01]  /*2d640*/  IMAD.MOV.U32 R15, RZ, RZ, -0x1 ;  /* 0xffffffffff0f7424 */ /* 0x001fe200078e00ff */
[----:B--2---:R-:W-:-:S04]  /*2d650*/  SHF.R.U32.HI R4, RZ, 0x5, R4 ;  /* 0x00000005ff047819 */ /* 0x004fc80000011604 */
[----:B------:R-:W-:-:S05]  /*2d660*/  LOP3.LUT R4, R4, 0x3, RZ, 0xc0, !PT ;  /* 0x0000000304047812 */ /* 0x000fca00078ec0ff */
[----:B------:R-:W-:-:S07]  /*2d670*/  IMAD.MOV.U32 R13, RZ, RZ, R4 ;  /* 0x000000ffff0d7224 */ /* 0x000fce00078e0004 */
[----:B-1----:R-:W-:Y:S05]  /*2d680*/  WARPSYNC.COLLECTIVE R15, `(.L_x_5208) ;  /* 0x000000000f087348 */ /* 0x002fea0003c00000 */
[----:B------:R0:W2:Y:S02]  /*2d690*/  SHFL.IDX P6, R14, R13, R12, R11 ;  /* 0x0000000c0d0e7389 */ /* 0x0000a400000c000b */
[----:B012---:R-:W-:Y:S01]  /*2d6a0*/  ENDCOLLECTIVE ;  /* 0x000000000000791b */ /* 0x007fe20003800000 */
.L_x_5208:
[----:B------:R-:W-:Y:S05]  /*2d6b0*/  BSYNC B0 ;  /* 0x0000000000007941 */ /* 0x000fea0003800000 */
.L_x_5207:
[----:B------:R-:W-:Y:S05]  /*2d6c0*/  BRA `(.L_x_5209) ;  /* 0xffffff9c00147947 */ /* 0x000fea000383ffff */
.L_x_5060:
[----:B------:R-:W-:Y:S01]  /*2d6d0*/  BSSY B0, `(.L_x_5210) ;  /* 0x0000006000007945 */ /* 0x000fe20003800000 */
[----:B0-----:R-:W-:-:S07]  /*2d6e0*/  IMAD.MOV.U32 R15, RZ, RZ, -0x1 ;  /* 0xffffffffff0f7424 */ /* 0x001fce00078e00ff */
[----:B-12---:R-:W-:Y:S05]  /*2d6f0*/  WARPSYNC.COLLECTIVE R15, `(.L_x_5211) ;  /* 0x000000000f0c7348 */ /* 0x006fea0003c00000 */
[----:B------:R-:W-:Y:S02]  /*2d700*/  ELECT P6, UR62, PT ;  /* 0x00000000003e782f */ /* 0x000fe400038c0000 */
[----:B------:R-:W-:Y:S01]  /*2d710*/  MOV R14, UR62 ;  /* 0x0000003e000e7c02 */ /* 0x000fe20008000f00 */
[----:B-12---:R-:W-:Y:S10]  /*2d720*/  ENDCOLLECTIVE ;  /* 0x000000000000791b */ /* 0x006ff40003800000 */
.L_x_5211:
[----:B------:R-:W-:Y:S05]  /*2d730*/  BSYNC B0 ;  /* 0x0000000000007941 */ /* 0x000fea0003800000 */
.L_x_5210:
[----:B------:R-:W-:Y:S05]  /*2d740*/  BRA `(.L_x_5212) ;  /* 0xffffff9c00187947 */ /* 0x000fea000383ffff */
.L_x_5062:
[----:B---3--:R3:W4:Y:S02]  /*2d750*/  SYNCS.PHASECHK.TRANS64.TRYWAIT P0, [R0+URZ+0x30840], R2 ;  /* 0x03084002000075a7 */ /* 0x008724000800017f */
[----:B----4-:R-:W-:Y:S05]  /*2d760*/  @!P0 NANOSLEEP.SYNCS 0x989680 ;  /* 0x009896800000895d */ /* 0x010fea0003900000 */
[----:B------:R-:W4:Y:S02]  /*2d770*/  @!P0 SYNCS.PHASECHK.TRANS64 P0, [R0+URZ+0x30840], R2 ;  /* 0x03084002000085a7 */ /* 0x000f24000800007f */
[----:B----4-:R-:W-:Y:S05]  /*2d780*/  @!P0 BRA `(.L_x_5062) ;  /* 0xfffffffc00f08947 */ /* 0x010fea000383ffff */
[----:B------:R-:W-:Y:S05]  /*2d790*/  BRA `(.L_x_5213) ;  /* 0xffffff9c007c7947 */ /* 0x000fea000383ffff */
.L_x_5066:
        /* <DEDUP_REMOVED lines=9> */
.L_x_5214:
[----:B------:R-:W-:Y:S02]  /*2d830*/  IMAD.MOV.U32 R13, RZ, RZ, R4 ;  /* 0x000000ffff0d7224 */ /* 0x000fe400078e0004 */
[----:B------:R-:W-:-:S07]  /*2d840*/  IMAD.MOV.U32 R6, RZ, RZ, R14 ;  /* 0x000000ffff067224 */ /* 0x000fce00078e000e */
[----:B------:R-:W-:Y:S05]  /*2d850*/  WARPSYNC.COLLECTIVE R15, `(.L_x_5215) ;  /* 0x000000000f087348 */ /* 0x000fea0003c00000 */
[----:B------:R0:W1:Y:S02]  /*2d860*/  SHFL.IDX P6, R14, R13, R12, R11 ;  /* 0x0000000c0d0e7389 */ /* 0x00006400000c000b */
[----:B01----:R-:W-:Y:S01]  /*2d870*/  ENDCOLLECTIVE ;  /* 0x000000000000791b */ /* 0x003fe20003800000 */
.L_x_5215:
[----:B------:R-:W-:Y:S02]  /*2d880*/  IMAD R2, R9, R7, RZ ;  /* 0x0000000709027224 */ /* 0x000fe400078e02ff */
[----:B------:R0:W5:Y:S01]  /*2d890*/  LDL R9, [R1+0x2c] ;  /* 0x00002c0001097983 */ /* 0x0001620000100800 */
[----:B------:R-:W-:Y:S01]  /*2d8a0*/  IADD3 R0, R10, R5, RZ ;  /* 0x000000050a007210 */ /* 0x000fe20007ffe0ff */
[----:B------:R-:W-:Y:S02]  /*2d8b0*/  IMAD.MOV.U32 R7, RZ, RZ, R14 ;  /* 0x000000ffff077224 */ /* 0x000fe400078e000e */
[----:B------:R-:W-:Y:S01]  /*2d8c0*/  IMAD.MOV.U32 R13, RZ, RZ, R3 ;  /* 0x000000ffff0d7224 */ /* 0x000fe200078e0003 */
[C---:B------:R-:W-:Y:S01]  /*2d8d0*/  ISETP.GE.AND P2, PT, R0.reuse, R2, PT ;  /* 0x000000020000720c */ /* 0x040fe20003f46270 */
[----:B------:R-:W-:Y:S02]  /*2d8e0*/  IMAD.MOV.U32 R12, RZ, RZ, 0x1 ;  /* 0x00000001ff0c7424 */ /* 0x000fe400078e00ff */
[----:B0-----:R-:W-:-:S10]  /*2d8f0*/  VIADD R5, R0, 0x10 ;  /* 0x0000001000057836 */ /* 0x001fd40000000000 */
[----:B-----5:R-:W-:Y:S05]  /*2d900*/  WARPSYNC.COLLECTIVE R15, `(.L_x_5216) ;  /* 0x000000000f087348 */ /* 0x020fea0003c00000 */
[----:B------:R0:W1:Y:S02]  /*2d910*/  SHFL.IDX P6, R14, R13, R12, R11 ;  /* 0x0000000c0d0e7389 */ /* 0x00006400000c000b */
[----:B01---5:R-:W-:Y:S01]  /*2d920*/  ENDCOLLECTIVE ;  /* 0x000000000000791b */ /* 0x023fe20003800000 */
.L_x_5216:
[----:B------:R-:W-:-:S05]  /*2d930*/  @!P2 LEA R7, P4, R8, R7, 0x1 ;  /* 0x000000070807a211 */ /* 0x000fca00078808ff */
[----:B------:R-:W-:Y:S02]  /*2d940*/  @!P2 IMAD.X R6, RZ, RZ, R6, P4 ;  /* 0x000000ffff06a224 */ /* 0x000fe400020e0606 */
[----:B------:R-:W-:-:S03]  /*2d950*/  IMAD.MOV.U32 R13, RZ, RZ, R4 ;  /* 0x000000ffff0d7224 */ /* 0x000fc600078e0004 */
        /* <DEDUP_REMOVED lines=14> */
.L_x_5217:
[----:B------:R-:W-:Y:S02]  /*2da40*/  IMAD.MOV.U32 R13, RZ, RZ, R3 ;  /* 0x000000ffff0d7224 */ /* 0x000fe400078e0003 */
[----:B------:R-:W-:Y:S02]  /*2da50*/  IMAD.MOV.U32 R12, RZ, RZ, 0x2 ;  /* 0x00000002ff0c7424 */ /* 0x000fe400078e00ff */
[----:B------:R-:W-:-:S07]  /*2da60*/  IMAD.MOV.U32 R5, RZ, RZ, R14 ;  /* 0x000000ffff057224 */ /* 0x000fce00078e000e */
[----:B------:R-:W-:Y:S05]  /*2da70*/  WARPSYNC.COLLECTIVE R15, `(.L_x_5218) ;  /* 0x000000000f087348 */ /* 0x000fea0003c00000 */
[----:B------:R0:W1:Y:S02]  /*2da80*/  SHFL.IDX P6, R14, R13, R12, R11 ;  /* 0x0000000c0d0e7389 */ /* 0x00006400000c000b */
[----:B01----:R-:W-:Y:S01]  /*2da90*/  ENDCOLLECTIVE ;  /* 0x000000000000791b */ /* 0x003fe20003800000 */
.L_x_5218:
[----:B------:R-:W-:-:S05]  /*2daa0*/  @!P2 LEA R5, P4, R8, R5, 0x1 ;  /* 0x000000050805a211 */ /* 0x000fca00078808ff */
[----:B------:R-:W-:-:S04]  /*2dab0*/  @!P2 IMAD.X R6, RZ, RZ, R6, P4 ;  /* 0x000000ffff06a224 */ /* 0x000fc800020e0606 */
[----:B------:R-:W-:Y:S02]  /*2dac0*/  @!P2 IMAD.MOV.U32 R7, RZ, RZ, R6 ;  /* 0x000000ffff07a224 */ /* 0x000fe400078e0006 */
[----:B------:R-:W-:Y:S01]  /*2dad0*/  @!P2 IMAD.MOV.U32 R6, RZ, RZ, R5 ;  /* 0x000000ffff06a224 */ /* 0x000fe200078e0005 */
[----:B------:R-:W-:Y:S01]  /*2dae0*/  MOV R13, R4 ;  /* 0x00000004000d7202 */ /* 0x000fe20000000f00 */
[----:B------:R-:W-:-:S03]  /*2daf0*/  VIADD R5, R0, 0x20 ;  /* 0x0000002000057836 */ /* 0x000fc60000000000 */
        /* <DEDUP_REMOVED lines=11> */
.L_x_5219:
[----:B------:R-:W-:Y:S02]  /*2dbb0*/  IMAD.MOV.U32 R13, RZ, RZ, R3 ;  /* 0x000000ffff0d7224 */ /* 0x000fe400078e0003 */
[----:B------:R-:W-:Y:S02]  /*2dbc0*/  IMAD.MOV.U32 R12, RZ, RZ, 0x3 ;  /* 0x00000003ff0c7424 */ /* 0x000fe400078e00ff */
[----:B------:R-:W-:-:S07]  /*2dbd0*/  IMAD.MOV.U32 R5, RZ, RZ, R14 ;  /* 0x000000ffff057224 */ /* 0x000fce00078e000e */
[----:B------:R-:W-:Y:S05]  /*2dbe0*/  WARPSYNC.COLLECTIVE R15, `(.L_x_5220) ;  /* 0x000000000f087348 */ /* 0x000fea0003c00000 */
[----:B------:R0:W1:Y:S02]  /*2dbf0*/  SHFL.IDX P6, R14, R13, R12, R11 ;  /* 0x0000000c0d0e7389 */ /* 0x00006400000c000b */
[----:B01----:R-:W-:Y:S01]  /*2dc00*/  ENDCOLLECTIVE ;  /* 0x000000000000791b */ /* 0x003fe20003800000 */
.L_x_5220:
        /* <DEDUP_REMOVED lines=17> */
.L_x_5221:
[----:B------:R-:W-:Y:S01]  /*2dd20*/  MOV R13, R3 ;  /* 0x00000003000d7202 */ /* 0x000fe20000000f00 */
[----:B------:R-:W-:Y:S02]  /*2dd30*/  IMAD.MOV.U32 R12, RZ, RZ, 0x4 ;  /* 0x00000004ff0c7424 */ /* 0x000fe400078e00ff */
[----:B------:R-:W-:-:S07]  /*2dd40*/  IMAD.MOV.U32 R5, RZ, RZ, R14 ;  /* 0x000000ffff057224 */ /* 0x000fce00078e000e */
[----:B------:R-:W-:Y:S05]  /*2dd50*/  WARPSYNC.COLLECTIVE R15, `(.L_x_5222) ;  /* 0x000000000f087348 */ /* 0x000fea0003c00000 */
[----:B------:R0:W1:Y:S02]  /*2dd60*/  SHFL.IDX P6, R14, R13, R12, R11 ;  /* 0x0000000c0d0e7389 */ /* 0x00006400000c000b */
[----:B01----:R-:W-:Y:S01]  /*2dd70*/  ENDCOLLECTIVE ;  /* 0x000000000000791b */ /* 0x003fe20003800000 */
.L_x_5222:
        /* <DEDUP_REMOVED lines=17> */
.L_x_5223:
[----:B------:R-:W-:Y:S02]  /*2de90*/  IMAD.MOV.U32 R13, RZ, RZ, R3 ;  /* 0x000000ffff0d7224 */ /* 0x000fe400078e0003 */
[----:B------:R-:W-:Y:S02]  /*2dea0*/  IMAD.MOV.U32 R12, RZ, RZ, 0x5 ;  /* 0x00000005ff0c7424 */ /* 0x000fe400078e00ff */
[----:B------:R-:W-:-:S07]  /*2deb0*/  IMAD.MOV.U32 R5, RZ, RZ, R14 ;  /* 0x000000ffff057224 */ /* 0x000fce00078e000e */
[----:B------:R-:W-:Y:S05]  /*2dec0*/  WARPSYNC.COLLECTIVE R15, `(.L_x_5224) ;  /* 0x000000000f087348 */ /* 0x000fea0003c00000 */
[----:B------:R0:W1:Y:S02]  /*2ded0*/  SHFL.IDX P6, R14, R13, R12, R11 ;  /* 0x0000000c0d0e7389 */ /* 0x00006400000c000b */
[----:B01----:R-:W-:Y:S01]  /*2dee0*/  ENDCOLLECTIVE ;  /* 0x000000000000791b */ /* 0x003fe20003800000 */
.L_x_5224:
        /* <DEDUP_REMOVED lines=17> */
.L_x_5225:
[----:B------:R-:W-:Y:S02]  /*2e000*/  IMAD.MOV.U32 R13, RZ, RZ, R3 ;  /* 0x000000ffff0d7224 */ /* 0x000fe400078e0003 */
[----:B------:R-:W-:Y:S02]  /*2e010*/  IMAD.MOV.U32 R12, RZ, RZ, 0x6 ;  /* 0x00000006ff0c7424 */ /* 0x000fe400078e00ff */
[----:B------:R-:W-:-:S07]  /*2e020*/  IMAD.MOV.U32 R5, RZ, RZ, R14 ;  /* 0x000000ffff057224 */ /* 0x000fce00078e000e */
[----:B------:R-:W-:Y:S05]  /*2e030*/  WARPSYNC.COLLECTIVE R15, `(.L_x_5226) ;  /* 0x000000000f087348 */ /* 0x000fea0003c00000 */
[----:B------:R0:W1:Y:S02]  /*2e040*/  SHFL.IDX P6, R14, R13, R12, R11 ;  /* 0x0000000c0d0e7389 */ /* 0x00006400000c000b */
[----:B01----:R-:W-:Y:S01]  /*2e050*/  ENDCOLLECTIVE ;  /* 0x000000000000791b */ /* 0x003fe20003800000 */
.L_x_5226:
        /* <DEDUP_REMOVED lines=17> */
.L_x_5227:
[----:B------:R-:W-:Y:S02]  /*2e170*/  IMAD.MOV.U32 R13, RZ, RZ, R3 ;  /* 0x000000ffff0d7224 */ /* 0x000fe400078e0003 */
[----:B------:R-:W-:Y:S02]  /*2e180*/  IMAD.MOV.U32 R12, RZ, RZ, 0x7 ;  /* 0x00000007ff0c7424 */ /* 0x000fe400078e00ff */
[----:B------:R-:W-:-:S07]  /*2e190*/  IMAD.MOV.U32 R5, RZ, RZ, R14 ;  /* 0x000000ffff057224 */ /* 0x000fce00078e000e */
[----:B------:R-:W-:Y:S05]  /*2e1a0*/  WARPSYNC.COLLECTIVE R15, `(.L_x_5228) ;  /* 0x000000000f087348 */ /* 0x000fea0003c00000 */
[----:B------:R0:W1:Y:S02]  /*2e1b0*/  SHFL.IDX P6, R14, R13, R12, R11 ;  /* 0x0000000c0d0e7389 */ /* 0x00006400000c000b */
[----:B01----:R-:W-:Y:S01]  /*2e1c0*/  ENDCOLLECTIVE ;  /* 0x000000000000791b */ /* 0x003fe20003800000 */
.L_x_5228:
        /* <DEDUP_REMOVED lines=14> */
.L_x_5229:
[----:B------:R-:W-:Y:S01]  /*2e2b0*/  @!PT LDS RZ, [RZ] ;  /* 0x00000000fffff984 */ /* 0x000fe20000000800 */
[----:B------:R-:W-:Y:S01]  /*2e2c0*/  @!PT LDS RZ, [RZ] ;  /* 0x00000000fffff984 */ /* 0x000fe20000000800 */
[----:B------:R-:W-:Y:S01]  /*2e2d0*/  @!PT LDS RZ, [RZ] ;  /* 0x00000000fffff984 */ /* 0x000fe20000000800 */
[----:B------:R3:W-:Y:S01]  /*2e2e0*/  @!P2 LDGSTS.E.BYPASS.LTC128B.128 [R9+0x1d400], desc[UR46][R6.64+0x100], !P1 ;  /* 0x1d4001000609afae */ /* 0x0007e2000c901d6e */
[----:B------:R-:W-:Y:S01]  /*2e2f0*/  MOV R3, R14 ;  /* 0x0000000e00037202 */ /* 0x000fe20000000f00 */
[----:B------:R-:W-:Y:S06]  /*2e300*/  BRA `(.L_x_5230) ;  /* 0xffffffa0002c7947 */ /* 0x000fec000383ffff */
.L_x_5071:
[----:B----4-:R4:W0:Y:S02]  /*2e310*/  SYNCS.PHASECHK.TRANS64.TRYWAIT P0, [R19+URZ+0x30820], R0 ;  /* 0x03082000130075a7 */ /* 0x010824000800017f */
[----:B0-----:R-:W-:Y:S05]  /*2e320*/  @!P0 NANOSLEEP.SYNCS 0x989680 ;  /* 0x009896800000895d */ /* 0x001fea0003900000 */
[----:B------:R-:W0:Y:S02]  /*2e330*/  @!P0 SYNCS.PHASECHK.TRANS64 P0, [R19+URZ+0x30820], R0 ;  /* 0x03082000130085a7 */ /* 0x000e24000800007f */
[----:B0-----:R-:W-:Y:S05]  /*2e340*/  @!P0 BRA `(.L_x_5071) ;  /* 0xfffffffc00f08947 */ /* 0x001fea000383ffff */
[----:B------:R-:W-:Y:S05]  /*2e350*/  BRA `(.L_x_5231) ;  /* 0xffffffa000a07947 */ /* 0x000fea000383ffff */
.L_x_5080:
[----:B-1----:R1:W2:Y:S02]  /*2e360*/  SYNCS.PHASECHK.TRANS64.TRYWAIT P0, [R3+URZ+0x30840], R2 ;  /* 0x03084002030075a7 */ /* 0x0022a4000800017f */
[----:B--2---:R-:W-:Y:S05]  /*2e370*/  @!P0 NANOSLEEP.SYNCS 0x989680 ;  /* 0x009896800000895d */ /* 0x004fea0003900000 */
[----:B------:R-:W2:Y:S02]  /*2e380*/  @!P0 SYNCS.PHASECHK.TRANS64 P0, [R3+URZ+0x30840], R2 ;  /* 0x03084002030085a7 */ /* 0x000ea4000800007f */
[----:B--2---:R-:W-:Y:S05]  /*2e390*/  @!P0 BRA `(.L_x_5080) ;  /* 0xfffffffc00f08947 */ /* 0x004fea000383ffff */
[----:B------:R-:W-:Y:S05]  /*2e3a0*/  BRA `(.L_x_5232) ;  /* 0xffffffa400947947 */ /* 0x000fea000383ffff */
.L_x_5087:
[----:B0-----:R0:W1:Y:S02]  /*2e3b0*/  SYNCS.PHASECHK.TRANS64.TRYWAIT P0, [R2+URZ+0x30860], R3 ;  /* 0x03086003020075a7 */ /* 0x001064000800017f */
[----:B-1----:R-:W-:Y:S05]  /*2e3c0*/  @!P0 NANOSLEEP.SYNCS 0x989680 ;  /* 0x009896800000895d */ /* 0x002fea0003900000 */
[----:B------:R-:W1:Y:S02]  /*2e3d0*/  @!P0 SYNCS.PHASECHK.TRANS64 P0, [R2+URZ+0x30860], R3 ;  /* 0x03086003020085a7 */ /* 0x000e64000800007f */
[----:B-1----:R-:W-:Y:S05]  /*2e3e0*/  @!P0 BRA `(.L_x_5087) ;  /* 0xfffffffc00f08947 */ /* 0x002fea000383ffff */
[----:B------:R-:W-:Y:S05]  /*2e3f0*/  BRA `(.L_x_5233) ;  /* 0xffffffa800a47947 */ /* 0x000fea000383ffff */
.L_x_5098:
[----:B-1----:R1:W2:Y:S02]  /*2e400*/  SYNCS.PHASECHK.TRANS64.TRYWAIT P0, [R3+URZ+0x30840], R2 ;  /* 0x03084002030075a7 */ /* 0x0022a4000800017f */
[----:B--2---:R-:W-:Y:S05]  /*2e410*/  @!P0 NANOSLEEP.SYNCS 0x989680 ;  /* 0x009896800000895d */ /* 0x004fea0003900000 */
[----:B------:R-:W2:Y:S02]  /*2e420*/  @!P0 SYNCS.PHASECHK.TRANS64 P0, [R3+URZ+0x30840], R2 ;  /* 0x03084002030085a7 */ /* 0x000ea4000800007f */
[----:B--2---:R-:W-:Y:S05]  /*2e430*/  @!P0 BRA `(.L_x_5098) ;  /* 0xfffffffc00f08947 */ /* 0x004fea000383ffff */
[----:B------:R-:W-:Y:S05]  /*2e440*/  BRA `(.L_x_5234) ;  /* 0xffffffb000747947 */ /* 0x000fea000383ffff */
.L_x_5105:
[----:B0-----:R0:W1:Y:S02]  /*2e450*/  SYNCS.PHASECHK.TRANS64.TRYWAIT P0, [R2+URZ+0x30860], R3 ;  /* 0x03086003020075a7 */ /* 0x001064000800017f */
[----:B-1----:R-:W-:Y:S05]  /*2e460*/  @!P0 NANOSLEEP.SYNCS 0x989680 ;  /* 0x009896800000895d */ /* 0x002fea0003900000 */
[----:B------:R-:W1:Y:S02]  /*2e470*/  @!P0 SYNCS.PHASECHK.TRANS64 P0, [R2+URZ+0x30860], R3 ;  /* 0x03086003020085a7 */ /* 0x000e64000800007f */
[----:B-1----:R-:W-:Y:S05]  /*2e480*/  @!P0 BRA `(.L_x_5105) ;  /* 0xfffffffc00f08947 */ /* 0x002fea000383ffff */
[----:B------:R-:W-:Y:S05]  /*2e490*/  BRA `(.L_x_5235) ;  /* 0xffffffb400847947 */ /* 0x000fea000383ffff */
.L_x_5116:
[----:B--2---:R2:W3:Y:S02]  /*2e4a0*/  SYNCS.PHASECHK.TRANS64.TRYWAIT P0, [R3+URZ+0x30840], R2 ;  /* 0x03084002030075a7 */ /* 0x0044e4000800017f */
[----:B---3--:R-:W-:Y:S05]  /*2e4b0*/  @!P0 NANOSLEEP.SYNCS 0x989680 ;  /* 0x009896800000895d */ /* 0x008fea0003900000 */
[----:B------:R-:W3:Y:S02]  /*2e4c0*/  @!P0 SYNCS.PHASECHK.TRANS64 P0, [R3+URZ+0x30840], R2 ;  /* 0x03084002030085a7 */ /* 0x000ee4000800007f */
[----:B---3--:R-:W-:Y:S05]  /*2e4d0*/  @!P0 BRA `(.L_x_5116) ;  /* 0xfffffffc00f08947 */ /* 0x008fea000383ffff */
[----:B------:R-:W-:Y:S05]  /*2e4e0*/  BRA `(.L_x_5236) ;  /* 0xffffffbc00307947 */ /* 0x000fea000383ffff */
.L_x_5123:
[----:B0-----:R0:W1:Y:S02]  /*2e4f0*/  SYNCS.PHASECHK.TRANS64.TRYWAIT P0, [R2+URZ+0x30860], R5 ;  /* 0x03086005020075a7 */ /* 0x001064000800017f */
[----:B-1----:R-:W-:Y:S05]  /*2e500*/  @!P0 NANOSLEEP.SYNCS 0x989680 ;  /* 0x009896800000895d */ /* 0x002fea0003900000 */
[----:B------:R-:W1:Y:S02]  /*2e510*/  @!P0 SYNCS.PHASECHK.TRANS64 P0, [R2+URZ+0x30860], R5 ;  /* 0x03086005020085a7 */ /* 0x000e64000800007f */
[----:B-1----:R-:W-:Y:S05]  /*2e520*/  @!P0 BRA `(.L_x_5123) ;  /* 0xfffffffc00f08947 */ /* 0x002fea000383ffff */
[----:B------:R-:W-:Y:S05]  /*2e530*/  BRA `(.L_x_5237) ;  /* 0xffffffc0003c7947 */ /* 0x000fea000383ffff */
.L_x_5136:
[----:B----4-:R4:W0:Y:S02]  /*2e540*/  SYNCS.PHASECHK.TRANS64.TRYWAIT P0, [R0+URZ+0x30860], R2 ;  /* 0x03086002000075a7 */ /* 0x010824000800017f */
[----:B0-----:R-:W-:Y:S05]  /*2e550*/  @!P0 NANOSLEEP.SYNCS 0x989680 ;  /* 0x009896800000895d */ /* 0x001fea0003900000 */
[----:B------:R-:W0:Y:S02]  /*2e560*/  @!P0 SYNCS.PHASECHK.TRANS64 P0, [R0+URZ+0x30860], R2 ;  /* 0x03086002000085a7 */ /* 0x000e24000800007f */
[----:B0-----:R-:W-:Y:S05]  /*2e570*/  @!P0 BRA `(.L_x_5136) ;  /* 0xfffffffc00f08947 */ /* 0x001fea000383ffff */
[----:B------:R-:W-:Y:S05]  /*2e580*/  BRA `(.L_x_5238) ;  /* 0xffffffc400cc7947 */ /* 0x000fea000383ffff */
.L_x_5145:
[----:B--2-4-:R-:W2:Y:S01]  /*2e590*/  LDL R0, [R1] ;  /* 0x0000000001007983 */ /* 0x014ea20000100800 */
[----:B------:R-:W-:Y:S01]  /*2e5a0*/  BSSY B0, `(.L_x_5239) ;  /* 0x0000008000007945 */ /* 0x000fe20003800000 */
[----:B------:R-:W-:Y:S02]  /*2e5b0*/  IMAD.MOV.U32 R12, RZ, RZ, RZ ;  /* 0x000000ffff0c7224 */ /* 0x000fe400078e00ff */
[----:B0-----:R-:W-:Y:S02]  /*2e5c0*/  IMAD.MOV.U32 R11, RZ, RZ, 0x1f ;  /* 0x0000001fff0b7424 */ /* 0x001fe400078e00ff */
[----:B------:R-:W-:Y:S02]  /*2e5d0*/  IMAD.MOV.U32 R15, RZ, RZ, -0x1 ;  /* 0xffffffffff0f7424 */ /* 0x000fe400078e00ff */
[----:B--2---:R-:W-:-:S07]  /*2e5e0*/  IMAD.MOV.U32 R13, RZ, RZ, R0 ;  /* 0x000000ffff0d7224 */ /* 0x004fce00078e0000 */
[----:B-1-3--:R-:W-:Y:S05]  /*2e5f0*/  WARPSYNC.COLLECTIVE R15, `(.L_x_5240) ;  /* 0x000000000f087348 */ /* 0x00afea0003c00000 */
[----:B------:R0:W2:Y:S02]  /*2e600*/  SHFL.IDX P6, R14, R13, R12, R11 ;  /* 0x0000000c0d0e7389 */ /* 0x0000a400000c000b */
[----:B0123--:R-:W-:Y:S01]  /*2e610*/  ENDCOLLECTIVE ;  /* 0x000000000000791b */ /* 0x00ffe20003800000 */
.L_x_5240:
[----:B------:R-:W-:Y:S05]  /*2e620*/  BSYNC B0 ;  /* 0x0000000000007941 */ /* 0x000fea0003800000 */
.L_x_5239:
        /* <DEDUP_REMOVED lines=10> */
.L_x_5241:
[----:B------:R-:W-:Y:S01]  /*2e6d0*/  ULDC UR4, c[0x0][0xc3c] ;  /* 0x00030f0000047ab9 */ /* 0x000fe20000000800 */
        /* <DEDUP_REMOVED lines=15> */
[----:B------:R-:W-:Y:S01]  /*2e7d0*/  IMAD.MOV.U32 R8, RZ, RZ, RZ ;  /* 0x000000ffff087224 */ /* 0x000fe200078e00ff */
[----:B---3--:R-:W-:Y:S02]  /*2e7e0*/  @!P0 MOV R6, R2 ;  /* 0x0000000200068202 */ /* 0x008fe40000000f00 */
[----:B------:R-:W-:-:S03]  /*2e7f0*/  ISETP.GE.U32.AND P0, PT, R16, 0x2, PT ;  /* 0x000000021000780c */ /* 0x000fc60003f06070 */
[----:B------:R-:W-:-:S04]  /*2e800*/  IMAD R2, R6, R4, RZ ;  /* 0x0000000406027224 */ /* 0x000fc800078e02ff */
[----:B------:R-:W-:-:S07]  /*2e810*/  IMAD.MOV.U32 R13, RZ, RZ, R2 ;  /* 0x000000ffff0d7224 */ /* 0x000fce00078e0002 */
[----:B------:R-:W-:Y:S05]  /*2e820*/  WARPSYNC.COLLECTIVE R15, `(.L_x_5242) ;  /* 0x000000000f087348 */ /* 0x000fea0003c00000 */
[----:B------:R0:W1:Y:S02]  /*2e830*/  SHFL.UP P6, R14, R13, R12, R11 ;  /* 0x0400000c0d0e7389 */ /* 0x00006400000c000b */
[----:B01----:R-:W-:Y:S01]  /*2e840*/  ENDCOLLECTIVE ;  /* 0x000000000000791b */ /* 0x003fe20003800000 */
.L_x_5242:
        /* <DEDUP_REMOVED lines=9> */
.L_x_5243:
        /* <DEDUP_REMOVED lines=8> */
.L_x_5244:
        /* <DEDUP_REMOVED lines=8> */
.L_x_5245:
        /* <DEDUP_REMOVED lines=8> */
.L_x_5246:
        /* <DEDUP_REMOVED lines=9> */
.L_x_5247:
[----:B------:R-:W-:Y:S01]  /*2eaf0*/  IMAD.MOV.U32 R9, RZ, RZ, R14 ;  /* 0x000000ffff097224 */ /* 0x000fe200078e000e */
[----:B------:R-:W-:Y:S06]  /*2eb00*/  BRA `(.L_x_5248) ;  /* 0xffffffc800947947 */ /* 0x000fec000383ffff */
.L_x_5148:
[----:B------:R-:W-:Y:S01]  /*2eb10*/  BSSY B0, `(.L_x_5249) ;  /* 0x0000008000007945 */ /* 0x000fe20003800000 */
[----:B------:R-:W-:Y:S02]  /*2eb20*/  IMAD.MOV.U32 R13, RZ, RZ, R2 ;  /* 0x000000ffff0d7224 */ /* 0x000fe400078e0002 */
[----:B------:R-:W-:Y:S02]  /*2eb30*/  IMAD.MOV.U32 R12, RZ, RZ, 0x1 ;  /* 0x00000001ff0c7424 */ /* 0x000fe400078e00ff */
[----:B------:R-:W-:Y:S02]  /*2eb40*/  IMAD.MOV.U32 R11, RZ, RZ, RZ ;  /* 0x000000ffff0b7224 */ /* 0x000fe400078e00ff */
[----:B------:R-:W-:-:S07]  /*2eb50*/  IMAD.MOV.U32 R15, RZ, RZ, -0x1 ;  /* 0xffffffffff0f7424 */ /* 0x000fce00078e00ff */
[----:B01----:R-:W-:Y:S05]  /*2eb60*/  WARPSYNC.COLLECTIVE R15, `(.L_x_5250) ;  /* 0x000000000f087348 */ /* 0x003fea0003c00000 */
[----:B------:R2:W3:Y:S02]  /*2eb70*/  SHFL.UP P6, R14, R13, R12, R11 ;  /* 0x0400000c0d0e7389 */ /* 0x0004e400000c000b */
[----:B0123--:R-:W-:Y:S01]  /*2eb80*/  ENDCOLLECTIVE ;  /* 0x000000000000791b */ /* 0x00ffe20003800000 */
.L_x_5250:
[----:B------:R-:W-:Y:S05]  /*2eb90*/  BSYNC B0 ;  /* 0x0000000000007941 */ /* 0x000fea0003800000 */
.L_x_5249:
[----:B------:R-:W-:Y:S01]  /*2eba0*/  LOP3.LUT P4, RZ, R18, 0x1, RZ, 0xc0, !PT ;  /* 0x0000000112ff7812 */ /* 0x000fe2000788c0ff */
[----:B------:R-:W-:Y:S01]  /*2ebb0*/  IMAD.MOV.U32 R12, RZ, RZ, 0x2 ;  /* 0x00000002ff0c7424 */ /* 0x000fe200078e00ff */
[----:B------:R-:W-:Y:S01]  /*2ebc0*/  MOV R3, R14 ;  /* 0x0000000e00037202 */ /* 0x000fe20000000f00 */
[----:B------:R-:W-:Y:S02]  /*2ebd0*/  IMAD.MOV.U32 R11, RZ, RZ, RZ ;  /* 0x000000ffff0b7224 */ /* 0x000fe400078e00ff */
[----:B------:R-:W-:Y:S01]  /*2ebe0*/  IMAD.MOV.U32 R15, RZ, RZ, -0x1 ;  /* 0xffffffffff0f7424 */ /* 0x000fe200078e00ff */
[----:B------:R-:W-:-:S05]  /*2ebf0*/  SEL R3, R3, RZ, P4 ;  /* 0x000000ff03037207 */ /* 0x000fca0002000000 */
[----:B------:R-:W-:-:S04]  /*2ec00*/  IMAD.IADD R2, R2, 0x1, R3 ;  /* 0x0000000102027824 */ /* 0x000fc800078e0203 */
[----:B------:R-:W-:-:S07]  /*2ec10*/  IMAD.MOV.U32 R13, RZ, RZ, R2 ;  /* 0x000000ffff0d7224 */ /* 0x000fce00078e0002 */
[----:B------:R-:W-:Y:S05]  /*2ec20*/  WARPSYNC.COLLECTIVE R15, `(.L_x_5251) ;  /* 0x000000000f087348 */ /* 0x000fea0003c00000 */
[----:B------:R0:W1:Y:S02]  /*2ec30*/  SHFL.UP P6, R14, R13, R12, R11 ;  /* 0x0400000c0d0e7389 */ /* 0x00006400000c000b */
[----:B01----:R-:W-:Y:S01]  /*2ec40*/  ENDCOLLECTIVE ;  /* 0x000000000000791b */ /* 0x003fe20003800000 */
.L_x_5251:
        /* <DEDUP_REMOVED lines=8> */
.L_x_5252:
        /* <DEDUP_REMOVED lines=8> */
.L_x_5253:
        /* <DEDUP_REMOVED lines=8> */
.L_x_5254:
        /* <DEDUP_REMOVED lines=9> */
.L_x_5255:
[----:B------:R-:W-:Y:S01]  /*2ee60*/  IMAD.MOV.U32 R9, RZ, RZ, R14 ;  /* 0x000000ffff097224 */ /* 0x000fe200078e000e */
[----:B------:R-:W-:Y:S06]  /*2ee70*/  BRA `(.L_x_5256) ;  /* 0xffffffc800647947 */ /* 0x000fec000383ffff */
.L_x_5150:
[----:B------:R-:W-:Y:S01]  /*2ee80*/  BSSY B0, `(.L_x_5257) ;  /* 0x0000006000007945 */ /* 0x000fe20003800000 */
[----:B------:R-:W-:Y:S01]  /*2ee90*/  PLOP3.LUT P6, PT, P6, PT, PT, 0x8, 0x0 ;  /* 0x000000000000781c */ /* 0x000fe200037ce170 */
[----:B------:R-:W-:-:S12]  /*2eea0*/  IMAD.MOV.U32 R15, RZ, RZ, -0x1 ;  /* 0xffffffffff0f7424 */ /* 0x000fd800078e00ff */
[----:B01----:R-:W-:Y:S05]  /*2eeb0*/  WARPSYNC.COLLECTIVE R15, `(.L_x_5258) ;  /* 0x000000000f087348 */ /* 0x003fea0003c00000 */
[----:B------:R-:W-:Y:S01]  /*2eec0*/  VOTE.ANY R14, PT, P6 ;  /* 0x00000000000e7806 */ /* 0x000fe200030e0100 */
[----:B01----:R-:W-:Y:S06]  /*2eed0*/  ENDCOLLECTIVE ;  /* 0x000000000000791b */ /* 0x003fec0003800000 */
.L_x_5258:
[----:B------:R-:W-:Y:S05]  /*2eee0*/  BSYNC B0 ;  /* 0x0000000000007941 */ /* 0x000fea0003800000 */
.L_x_5257:
        /* <DEDUP_REMOVED lines=10> */
.L_x_5259:
[----:B------:R-:W-:Y:S01]  /*2ef90*/  IMAD.MOV.U32 R13, RZ, RZ, R6 ;  /* 0x000000ffff0d7224 */ /* 0x000fe200078e0006 */
[----:B------:R-:W-:-:S07]  /*2efa0*/  MOV R4, R14 ;  /* 0x0000000e00047202 */ /* 0x000fce0000000f00 */
[----:B------:R-:W-:Y:S05]  /*2efb0*/  WARPSYNC.COLLECTIVE R15, `(.L_x_5260) ;  /* 0x000000000f087348 */ /* 0x000fea0003c00000 */
[----:B------:R0:W1:Y:S02]  /*2efc0*/  SHFL.IDX P6, R14, R13, R12, R11 ;  /* 0x0000000c0d0e7389 */ /* 0x00006400000c000b */
[----:B01----:R-:W-:Y:S01]  /*2efd0*/  ENDCOLLECTIVE ;  /* 0x000000000000791b */ /* 0x003fe20003800000 */
.L_x_5260:
[----:B------:R-:W-:Y:S02]  /*2efe0*/  IMAD.MOV.U32 R6, RZ, RZ, R14 ;  /* 0x000000ffff067224 */ /* 0x000fe400078e000e */
[----:B------:R-:W-:-:S05]  /*2eff0*/  IMAD.IADD R10, R3, 0x1, R10 ;  /* 0x00000001030a7824 */ /* 0x000fca00078e020a */
[----:B------:R0:W-:Y:S01]  /*2f000*/  STL [R1+0xc], R10 ;  /* 0x00000c0a01007387 */ /* 0x0001e20000100800 */
[----:B------:R-:W-:Y:S05]  /*2f010*/  BRA `(.L_x_5261) ;  /* 0xffffffc800447947 */ /* 0x000fea000383ffff */
.L_x_5152:
        /* <DEDUP_REMOVED lines=8> */
.L_x_5263:
[----:B------:R-:W-:Y:S05]  /*2f0a0*/  BSYNC B0 ;  /* 0x0000000000007941 */ /* 0x000fea0003800000 */
.L_x_5262:
[----:B------:R-:W-:Y:S01]  /*2f0b0*/  IMAD.MOV.U32 R3, RZ, RZ, R14 ;  /* 0x000000ffff037224 */ /* 0x000fe200078e000e */
[----:B------:R-:W-:Y:S06]  /*2f0c0*/  BRA `(.L_x_5264) ;  /* 0xffffffc800307947 */ /* 0x000fec000383ffff */
.L_x_5158:
[----:B0-----:R0:W1:Y:S02]  /*2f0d0*/  SYNCS.PHASECHK.TRANS64.TRYWAIT P0, [R0+URZ+0x30820], R3 ;  /* 0x03082003000075a7 */ /* 0x001064000800017f */
[----:B-1----:R-:W-:Y:S05]  /*2f0e0*/  @!P0 NANOSLEEP.SYNCS 0x989680 ;  /* 0x009896800000895d */ /* 0x002fea0003900000 */
[----:B------:R-:W1:Y:S02]  /*2f0f0*/  @!P0 SYNCS.PHASECHK.TRANS64 P0, [R0+URZ+0x30820], R3 ;  /* 0x03082003000085a7 */ /* 0x000e64000800007f */
[----:B-1----:R-:W-:Y:S05]  /*2f100*/  @!P0 BRA `(.L_x_5158) ;  /* 0xfffffffc00f08947 */ /* 0x002fea000383ffff */
[----:B------:R-:W-:Y:S05]  /*2f110*/  BRA `(.L_x_5265) ;  /* 0xffffffd000cc7947 */ /* 0x000fea000383ffff */
.L_x_5159:
        /* <DEDUP_REMOVED lines=11> */
.L_x_5267:
[----:B------:R-:W-:Y:S05]  /*2f1d0*/  BSYNC B0 ;  /* 0x0000000000007941 */ /* 0x000fea0003800000 */
.L_x_5266:
[----:B------:R-:W-:Y:S05]  /*2f1e0*/  BRA `(.L_x_5268) ;  /* 0xffffffd000b47947 */ /* 0x000fea000383ffff */
.L_x_5160:
[----:B------:R-:W-:Y:S01]  /*2f1f0*/  BSSY B0, `(.L_x_5269) ;  /* 0x0000006000007945 */ /* 0x000fe20003800000 */
[----:B------:R-:W-:-:S07]  /*2f200*/  IMAD.MOV.U32 R15, RZ, RZ, -0x1 ;  /* 0xffffffffff0f7424 */ /* 0x000fce00078e00ff */
[----:B01----:R-:W-:Y:S05]  /*2f210*/  WARPSYNC.COLLECTIVE R15, `(.L_x_5270) ;  /* 0x000000000f0c7348 */ /* 0x003fea0003c00000 */
[----:B------:R-:W-:Y:S02]  /*2f220*/  ELECT P6, UR62, PT ;  /* 0x00000000003e782f */ /* 0x000fe400038c0000 */
[----:B------:R-:W-:Y:S01]  /*2f230*/  MOV R14, UR62 ;  /* 0x0000003e000e7c02 */ /* 0x000fe20008000f00 */
[----:B01----:R-:W-:Y:S10]  /*2f240*/  ENDCOLLECTIVE ;  /* 0x000000000000791b */ /* 0x003ff40003800000 */
.L_x_5270:
[----:B------:R-:W-:Y:S05]  /*2f250*/  BSYNC B0 ;  /* 0x0000000000007941 */ /* 0x000fea0003800000 */
.L_x_5269:
[----:B------:R-:W-:Y:S05]  /*2f260*/  BRA `(.L_x_5271) ;  /* 0xffffffd000a87947 */ /* 0x000fea000383ffff */
.L_x_5162:
[----:B0-----:R0:W1:Y:S02]  /*2f270*/  SYNCS.PHASECHK.TRANS64.TRYWAIT P0, [R6+URZ], R5 ;  /* 0x00000005060075a7 */ /* 0x001064000800017f */
[----:B-1----:R-:W-:Y:S05]  /*2f280*/  @!P0 NANOSLEEP.SYNCS 0x989680 ;  /* 0x009896800000895d */ /* 0x002fea0003900000 */
[----:B------:R-:W1:Y:S02]  /*2f290*/  @!P0 SYNCS.PHASECHK.TRANS64 P0, [R6+URZ], R5 ;  /* 0x00000005060085a7 */ /* 0x000e64000800007f */
[----:B-1----:R-:W-:Y:S05]  /*2f2a0*/  @!P0 BRA `(.L_x_5162) ;  /* 0xfffffffc00f08947 */ /* 0x002fea000383ffff */
[----:B------:R-:W-:Y:S05]  /*2f2b0*/  BRA `(.L_x_5272) ;  /* 0xffffffd000ec7947 */ /* 0x000fea000383ffff */
.L_x_5163:
[----:B-1----:R1:W2:Y:S02]  /*2f2c0*/  SYNCS.PHASECHK.TRANS64.TRYWAIT P0, [R7+URZ], R2 ;  /* 0x00000002070075a7 */ /* 0x0022a4000800017f */
[----:B--2---:R-:W-:Y:S05]  /*2f2d0*/  @!P0 NANOSLEEP.SYNCS 0x989680 ;  /* 0x009896800000895d */ /* 0x004fea0003900000 */
[----:B------:R-:W2:Y:S02]  /*2f2e0*/  @!P0 SYNCS.PHASECHK.TRANS64 P0, [R7+URZ], R2 ;  /* 0x00000002070085a7 */ /* 0x000ea4000800007f */
[----:B--2---:R-:W-:Y:S05]  /*2f2f0*/  @!P0 BRA `(.L_x_5163) ;  /* 0xfffffffc00f08947 */ /* 0x004fea000383ffff */
[----:B------:R-:W-:Y:S05]  /*2f300*/  BRA `(.L_x_5273) ;  /* 0xffffffd000e07947 */ /* 0x000fea000383ffff */
.L_x_5165:
[----:B--2---:R2:W3:Y:S02]  /*2f310*/  SYNCS.PHASECHK.TRANS64.TRYWAIT P0, [R4+URZ], R5 ;  /* 0x00000005040075a7 */ /* 0x0044e4000800017f */
[----:B---3--:R-:W-:Y:S05]  /*2f320*/  @!P0 NANOSLEEP.SYNCS 0x989680 ;  /* 0x009896800000895d */ /* 0x008fea0003900000 */
[----:B------:R-:W3:Y:S02]  /*2f330*/  @!P0 SYNCS.PHASECHK.TRANS64 P0, [R4+URZ], R5 ;  /* 0x00000005040085a7 */ /* 0x000ee4000800007f */
[----:B---3--:R-:W-:Y:S05]  /*2f340*/  @!P0 BRA `(.L_x_5165) ;  /* 0xfffffffc00f08947 */ /* 0x008fea000383ffff */
[----:B------:R-:W-:Y:S05]  /*2f350*/  BRA `(.L_x_5274) ;  /* 0xffffffd000e87947 */ /* 0x000fea000383ffff */
.L_x_5275:
        /* <DEDUP_REMOVED lines=10> */
.L_x_14853:


//--------------------- .text._ZN7cutlass13device_kernelIN5flash11enable_sm90INS1_16FlashAttnFwdSm90INS1_25CollectiveMainloopFwdSm90ILi2EN4cute5tupleIJNS5_1CILi1EEES8_S8_EEENS6_IJNS7_ILi128EEENS7_ILi112EEENS7_ILi192EEEEEELi192ENS_6half_tEfNS_4arch4Sm90ELb1ELb0ELb0ELb0ELb0ELb0ELb0ELb1ELb1ELb1ELb1ELb0EEENS1_21CollectiveEpilogueFwdINS6_IJSA_SC_SB_EEES9_SE_SG_Li256ELb0ELb1ELb1ELb0EEENS1_19SingleTileSchedulerILb0ELb1ELb1ELi128EEEEEEEEEvNT_6ParamsE --------------------------
	.section	.text._ZN7cutlass13device_kernelIN5flash11enable_sm90INS1_16FlashAttnFwdSm90INS1_25CollectiveMainloopFwdSm90ILi2EN4cute5tupleIJNS5_1CILi1EEES8_S8_EEENS6_IJNS7_ILi128EEENS7_ILi112EEENS7_ILi192EEEEEELi192ENS_6half_tEfNS_4arch4Sm90ELb1ELb0ELb0ELb0ELb0ELb0ELb0ELb1ELb1ELb1ELb1ELb0EEENS1_21CollectiveEpilogueFwdINS6_IJSA_SC_SB_EEES9_SE_SG_Li256ELb0ELb1ELb1ELb0EEENS1_19SingleTileSchedulerILb0ELb1ELb1ELi128EEEEEEEEEvNT_6ParamsE,"ax",@progbits
	.align	128
.text._ZN7cutlass13device_kernelIN5flash11enable_sm90INS1_16FlashAttnFwdSm90INS1_25CollectiveMainloopFwdSm90ILi2EN4cute5tupleIJNS5_1CILi1EEES8_S8_EEENS6_IJNS7_ILi128EEENS7_ILi112EEENS7_ILi192EEEEEELi192ENS_6half_tEfNS_4arch4Sm90ELb1ELb0ELb0ELb0ELb0ELb0ELb0ELb1ELb1ELb1ELb1ELb0EEENS1_21CollectiveEpilogueFwdINS6_IJSA_SC_SB_EEES9_SE_SG_Li256ELb0ELb1ELb1ELb0EEENS1_19SingleTileSchedulerILb0ELb1ELb1ELi128EEEEEEEEEvNT_6ParamsE:
        .type           _ZN7cutlass13device_kernelIN5flash11enable_sm90INS1_16FlashAttnFwdSm90INS1_25CollectiveMainloopFwdSm90ILi2EN4cute5tupleIJNS5_1CILi1EEES8_S8_EEENS6_IJNS7_ILi128EEENS7_ILi112EEENS7_ILi192EEEEEELi192ENS_6half_tEfNS_4arch4Sm90ELb1ELb0ELb0ELb0ELb0ELb0ELb0ELb1ELb1ELb1ELb1ELb0EEENS1_21CollectiveEpilogueFwdINS6_IJSA_SC_SB_EEES9_SE_SG_Li256ELb0ELb1ELb1ELb0EEENS1_19SingleTileSchedulerILb0ELb1ELb1ELi128EEEEEEEEEvNT_6ParamsE,@function
        .size           _ZN7cutlass13device_kernelIN5flash11enable_sm90INS1_16FlashAttnFwdSm90INS1_25CollectiveMainloopFwdSm90ILi2EN4cute5tupleIJNS5_1CILi1EEES8_S8_EEENS6_IJNS7_ILi128EEENS7_ILi112EEENS7_ILi192EEEEEELi192ENS_6half_tEfNS_4arch4Sm90ELb1ELb0ELb0ELb0ELb0ELb0ELb0ELb1ELb1ELb1ELb1ELb0EEENS1_21CollectiveEpilogueFwdINS6_IJSA_SC_SB_EEES9_SE_SG_Li256ELb0ELb1ELb1ELb0EEENS1_19SingleTileSchedulerILb0ELb1ELb1ELi128EEEEEEEEEvNT_6ParamsE,(.L_x_14854 - _ZN7cutlass13device_kernelIN5flash11enable_sm90INS1_16FlashAttnFwdSm90INS1_25CollectiveMainloopFwdSm90ILi2EN4cute5tupleIJNS5_1CILi1EEES8_S8_EEENS6_IJNS7_ILi128EEENS7_ILi112EEENS7_ILi192EEEEEELi192ENS_6half_tEfNS_4arch4Sm90ELb1ELb0ELb0ELb0ELb0ELb0ELb0ELb1ELb1ELb1ELb1ELb0EEENS1_21CollectiveEpilogueFwdINS6_IJSA_SC_SB_EEES9_SE_SG_Li256ELb0ELb1ELb1ELb0EEENS1_19SingleTileSchedulerILb0ELb1ELb1ELi128EEEEEEEEEvNT_6ParamsE)
        .other          _ZN7cutlass13device_kernelIN5flash11enable_sm90INS1_16FlashAttnFwdSm90INS1_25CollectiveMainloopFwdSm90ILi2EN4cute5tupleIJNS5_1CILi1EEES8_S8_EEENS6_IJNS7_ILi128EEENS7_ILi112EEENS7_ILi192EEEEEELi192ENS_6half_tEfNS_4arch4Sm90ELb1ELb0ELb0ELb0ELb0ELb0ELb0ELb1ELb1ELb1ELb1ELb0EEENS1_21CollectiveEpilogueFwdINS6_IJSA_SC_SB_EEES9_SE_SG_Li256ELb0ELb1ELb1ELb0EEENS1_19SingleTileSchedulerILb0ELb1ELb1ELi128EEEEEEEEEvNT_6ParamsE,@"STO_CUDA_ENTRY STV_DEFAULT"
_ZN7cutlass13device_kernelIN5flash11enable_sm90INS1_16FlashAttnFwdSm90INS1_25CollectiveMainloopFwdSm90ILi2EN4cute5tupleIJNS5_1CILi1EEES8_S8_EEENS6_IJNS7_ILi128EEENS7_ILi112EEENS7_ILi192EEEEEELi192ENS_6half_tEfNS_4arch4Sm90ELb1ELb0ELb0ELb0ELb0ELb0ELb0ELb1ELb1ELb1ELb1ELb0EEENS1_21CollectiveEpilogueFwdINS6_IJSA_SC_SB_EEES9_SE_SG_Li256ELb0ELb1ELb1ELb0EEENS1_19SingleTileSchedulerILb0ELb1ELb1ELi128EEEEEEEEEvNT_6ParamsE:
        /* <DEDUP_REMOVED lines=18> */
.L_x_5277:
[----:B------:R-:W-:Y:S05]  /*0120*/  BSYNC B0 ;  /* 0x0000000000007941 */ /* 0x000fea0003800000 */
.L_x_5276:
        /* <DEDUP_REMOVED lines=41> */
.L_x_5278:
        /* <DEDUP_REMOVED lines=22> */
.L_x_5279:
        /* <DEDUP_REMOVED lines=18> */
.L_x_5280:
        /* <DEDUP_REMOVED lines=22> */
.L_x_5281:
        /* <DEDUP_REMOVED lines=22> */
.L_x_5282:
        /* <DEDUP_REMOVED lines=9> */
.L_x_5285:
        /* <DEDUP_REMOVED lines=19> */
[----:B------:R-:W1:Y:S01]  /*0ac0*/  S2UR UR38, SR_CTAID.X ;  /* 0x00000000002679c3 */ /* 0x000e620000002500 */
[----:B------:R-:W-:Y:S01]  /*0ad0*/  ULDC UR4, c[0x0][0x448] ;  /* 0x0001120000047ab9 */ /* 0x000fe20000000800 */
[----:B------:R-:W-:Y:S01]  /*0ae0*/  ULDC UR6, c[0x0][0x424] ;  /* 0x0001090000067ab9 */ /* 0x000fe20000000800 */
[----:B------:R-:W-:Y:S01]  /*0af0*/  UISETP.NE.AND UP1, UPT, UR4, 0x1, UPT ;  /* 0x000000010400788c */ /* 0x000fe2000bf25270 */
[----:B------:R-:W-:Y:S02]  /*0b00*/  ULDC UR7, c[0x0][0x288] ;  /* 0x0000a20000077ab9 */ /* 0x000fe40000000800 */
[----:B------:R-:W-:Y:S01]  /*0b10*/  ULDC.64 UR4, c[0x0][0x418] ;  /* 0x0001060000047ab9 */ /* 0x000fe20000000a00 */
[----:B------:R-:W-:Y:S02]  /*0b20*/  UIADD3 UR7, -UR7, 0x70, URZ ;  /* 0x0000007007077890 */ /* 0x000fe4000fffe13f */
[----:B------:R-:W-:Y:S01]  /*0b30*/  UISETP.NE.U32.AND UP0, UPT, UR4, URZ, UPT ;  /* 0x0000003f0400728c */ /* 0x000fe2000bf05070 */
[----:B------:R-:W-:Y:S01]  /*0b40*/  ULDC UR48, c[0x0][0x2f0] ;  /* 0x0000bc0000307ab9 */ /* 0x000fe20000000800 */
[----:B------:R-:W-:-:S02]  /*0b50*/  USHF.R.U32.HI UR11, URZ, 0x10, UR8 ;  /* 0x000000103f0b7899 */ /* 0x000fc40008011608 */
[----:B------:R-:W-:Y:S01]  /*0b60*/  UISETP.NE.AND.EX UP0, UPT, UR5, URZ, UPT, UP0 ;  /* 0x0000003f0500728c */ /* 0x000fe2000bf05300 */
[----:B------:R-:W-:Y:S02]  /*0b70*/  @UP1 ULDC UR9, c[0x0][0x450] ;  /* 0x0001140000091ab9 */ /* 0x000fe40000000800 */
[----:B------:R-:W-:Y:S01]  /*0b80*/  @UP1 ULDC UR5, c[0x0][0x44c] ;  /* 0x0001130000051ab9 */ /* 0x000fe20000000800 */
[----:B------:R-:W-:-:S04]  /*0b90*/  USEL UR10, UR6, 0x1, UP0 ;  /* 0x00000001060a7887 */ /* 0x000fc80008000000 */
[----:B------:R-:W-:Y:S02]  /*0ba0*/  UIMAD UR7, UR10, UR48, UR7 ;  /* 0x000000300a0772a4 */ /* 0x000fe4000f8e0207 */
[----:B-1----:R-:W-:Y:S01]  /*0bb0*/  USHF.L.U32 UR38, UR38, 0x7, URZ ;  /* 0x0000000726267899 */ /* 0x002fe2000800063f */
[----:B------:R-:W-:-:S03]  /*0bc0*/  IMAD.U32 R17, RZ, RZ, UR10 ;  /* 0x0000000aff117e24 */ /* 0x000fc6000f8e00ff */
[----:B------:R-:W-:Y:S02]  /*0bd0*/  @UP1 UIADD3 UR4, UR38, 0x7f, URZ ;  /* 0x0000007f26041890 */ /* 0x000fe4000fffe03f */
[----:B------:R-:W-:Y:S02]  /*0be0*/  UIADD3 UR6, UR38, 0x7f, URZ ;  /* 0x0000007f26067890 */ /* 0x000fe4000fffe03f */
[----:B------:R-:W-:-:S04]  /*0bf0*/  UIMAD.WIDE.U32 UR4, UR4, UR5, URZ ;  /* 0x00000005040472a5 */ /* 0x000fc8000f8e003f */
[----:B------:R-:W-:Y:S02]  /*0c00*/  @UP1 USHF.R.U32.HI UR6, URZ, UR9, UR5 ;  /* 0x000000093f061299 */ /* 0x000fe40008011605 */
[----:B------:R-:W-:Y:S02]  /*0c10*/  UIMAD UR5, UR10, UR48, 0x6f ;  /* 0x0000006f0a0574a4 */ /* 0x000fe4000f8e0230 */
[----:B------:R-:W-:Y:S01]  /*0c20*/  UIADD3 UR7, UR7, UR6, URZ ;  /* 0x0000000607077290 */ /* 0x000fe2000fffe03f */
[----:B------:R-:W-:Y:S02]  /*0c30*/  UMOV UR4, URZ ;  /* 0x0000003f00047c82 */ /* 0x000fe40008000000 */
[----:B------:R-:W-:Y:S01]  /*0c40*/  UMOV UR6, URZ ;  /* 0x0000003f00067c82 */ /* 0x000fe20008000000 */
[----:B------:R-:W-:Y:S02]  /*0c50*/  UIMAD.WIDE UR4, UR5, -0x6db6db6d, UR4 ;  /* 0x92492493050478a5 */ /* 0x000fe4000f8e0204 */
[----:B------:R-:W-:-:S02]  /*0c60*/  UIMAD.WIDE UR6, UR7, -0x6db6db6d, UR6 ;  /* 0x92492493070678a5 */ /* 0x000fc4000f8e0206 */
[----:B------:R-:W-:Y:S02]  /*0c70*/  USHF.R.U32.HI UR4, URZ, 0x1f, UR5 ;  /* 0x0000001f3f047899 */ /* 0x000fe40008011605 */
[----:B------:R-:W-:Y:S02]  /*0c80*/  USHF.R.U32.HI UR6, URZ, 0x1f, UR7 ;  /* 0x0000001f3f067899 */ /* 0x000fe40008011607 */
[----:B------:R-:W-:Y:S02]  /*0c90*/  ULEA.HI.SX32 UR4, UR5, UR4, 0x1a ;  /* 0x0000000405047291 */ /* 0x000fe4000f8fd23f */
[----:B------:R-:W-:Y:S02]  /*0ca0*/  ULEA.HI.SX32 UR6, UR7, UR6, 0x1a ;  /* 0x0000000607067291 */ /* 0x000fe4000f8fd23f */
[----:B------:R-:W-:Y:S02]  /*0cb0*/  ULOP3.LUT UR7, UR8, 0xffff, URZ, 0xc0, !UPT ;  /* 0x0000ffff08077892 */ /* 0x000fe4000f8ec03f */
[----:B------:R-:W-:-:S04]  /*0cc0*/  UISETP.LT.AND UP0, UPT, UR4, UR6, UPT ;  /* 0x000000060400728c */ /* 0x000fc8000bf01270 */
[----:B------:R-:W-:Y:S02]  /*0cd0*/  USEL UR10, UR4, UR6, UP0 ;  /* 0x00000006040a7287 */ /* 0x000fe40008000000 */
[----:B------:R-:W-:Y:S02]  /*0ce0*/  UISETP.NE.AND UP0, UPT, UR11, URZ, UPT ;  /* 0x0000003f0b00728c */ /* 0x000fe4000bf05270 */
[----:B------:R-:W-:Y:S01]  /*0cf0*/  UISETP.GE.AND UP1, UPT, UR10, 0x1, UPT ;  /* 0x000000010a00788c */ /* 0x000fe2000bf26270 */
[----:B------:R-:W-:-:S05]  /*0d00*/  UMOV UR4, URZ ;  /* 0x0000003f00047c82 */ /* 0x000fca0008000000 */
[----:B------:R-:W-:-:S03]  /*0d10*/  PLOP3.LUT P0, PT, PT, PT, UP1, 0x80, 0x0 ;  /* 0x000000000000781c */ /* 0x000fc60003f0f018 */
[----:B------:R-:W-:-:S10]  /*0d20*/  @!UP0 ULDC UR11, c[0x0][0x9f0] ;  /* 0x00027c00000b8ab9 */ /* 0x000fd40000000800 */
[----:B------:R-:W-:Y:S05]  /*0d30*/  @!P0 BRA `(.L_x_5287) ;  /* 0x0000000000848947 */ /* 0x000fea0003800000 */
[----:B------:R-:W-:Y:S01]  /*0d40*/  IMAD.U32 R3, RZ, RZ, UR11 ;  /* 0x0000000bff037e24 */ /* 0x000fe2000f8e00ff */
[----:B------:R-:W-:Y:S01]  /*0d50*/  UIADD3 UR6, UR11, -0x1, UR10 ;  /* 0xffffffff0b067890 */ /* 0x000fe2000fffe00a */
[----:B------:R-:W-:-:S03]  /*0d60*/  UMOV UR4, URZ ;  /* 0x0000003f00047c82 */ /* 0x000fc60008000000 */
        /* <DEDUP_REMOVED lines=30> */
.L_x_5287:
[----:B------:R-:W-:Y:S01]  /*0f50*/  UIMAD UR6, UR7, UR4, URZ ;  /* 0x00000004070672a4 */ /* 0x000fe2000f8e023f */
[----:B------:R-:W-:Y:S01]  /*0f60*/  IMAD.U32 R0, RZ, RZ, UR10 ;  /* 0x0000000aff007e24 */ /* 0x000fe2000f8e00ff */
[----:B0-----:R-:W0:Y:S01]  /*0f70*/  S2R R2, SR_TID.X ;  /* 0x0000000000027919 */ /* 0x001e220000002100 */
[----:B------:R-:W-:Y:S01]  /*0f80*/  IMAD.U32 R3, RZ, RZ, UR4 ;  /* 0x00000004ff037e24 */ /* 0x000fe2000f8e00ff */
[----:B------:R-:W-:Y:S02]  /*0f90*/  R2UR UR5, R17 ;  /* 0x00000000110572ca */ /* 0x000fe400000e0000 */
[----:B------:R-:W-:Y:S01]  /*0fa0*/  CS2R R118, SRZ ;  /* 0x0000000000767805 */ /* 0x000fe2000001ff00 */
[----:B------:R-:W-:Y:S01]  /*0fb0*/  IMAD.U32 R18, RZ, RZ, UR6 ;  /* 0x00000006ff127e24 */ /* 0x000fe2000f8e00ff */
[----:B------:R-:W-:Y:S02]  /*0fc0*/  PLOP3.LUT P0, PT, PT, PT, PT, 0x80, 0x0 ;  /* 0x000000000000781c */ /* 0x000fe40003f0f070 */
[----:B------:R-:W-:-:S02]  /*0fd0*/  CS2R R116, SRZ ;  /* 0x0000000000747805 */ /* 0x000fc4000001ff00 */
[----:B------:R-:W-:Y:S02]  /*0fe0*/  VIADDMNMX R0, R3, UR6, R0, PT ;  /* 0x0000000603007c46 */ /* 0x000fe4000b800100 */
[----:B------:R-:W-:Y:S02]  /*0ff0*/  CS2R R114, SRZ ;  /* 0x0000000000727805 */ /* 0x000fe4000001ff00 */
[----:B------:R-:W-:Y:S02]  /*1000*/  CS2R R112, SRZ ;  /* 0x0000000000707805 */ /* 0x000fe4000001ff00 */
[----:B------:R-:W-:Y:S02]  /*1010*/  CS2R R110, SRZ ;  /* 0x00000000006e7805 */ /* 0x000fe4000001ff00 */
[----:B------:R-:W-:Y:S02]  /*1020*/  R2UR UR39, R0 ;  /* 0x00000000002772ca */ /* 0x000fe400000e0000 */
[----:B------:R-:W-:-:S02]  /*1030*/  CS2R R108, SRZ ;  /* 0x00000000006c7805 */ /* 0x000fc4000001ff00 */
[----:B------:R-:W-:Y:S02]  /*1040*/  CS2R R106, SRZ ;  /* 0x00000000006a7805 */ /* 0x000fe4000001ff00 */
[----:B------:R-:W-:Y:S01]  /*1050*/  CS2R R104, SRZ ;  /* 0x0000000000687805 */ /* 0x000fe2000001ff00 */
[----:B------:R-:W-:Y:S01]  /*1060*/  UIMAD UR48, UR5, UR48, URZ ;  /* 0x00000030053072a4 */ /* 0x000fe2000f8e023f */
        /* <DEDUP_REMOVED lines=8> */
[----:B------:R-:W-:Y:S01]  /*10f0*/  UISETP.GT.AND UP0, UPT, UR39, UR6, UPT ;  /* 0x000000062700728c */ /* 0x000fe2000bf04270 */
[----:B------:R-:W-:Y:S02]  /*1100*/  CS2R R86, SRZ ;  /* 0x0000000000567805 */ /* 0x000fe4000001ff00 */
[----:B------:R-:W-:-:S02]  /*1110*/  CS2R R84, SRZ ;  /* 0x0000000000547805 */ /* 0x000fc4000001ff00 */
[----:B------:R-:W-:Y:S02]  /*1120*/  CS2R R82, SRZ ;  /* 0x0000000000527805 */ /* 0x000fe4000001ff00 */
[----:B------:R-:W-:Y:S02]  /*1130*/  CS2R R80, SRZ ;  /* 0x0000000000507805 */ /* 0x000fe4000001ff00 */
[----:B------:R-:W-:Y:S02]  /*1140*/  CS2R R78, SRZ ;  /* 0x00000000004e7805 */ /* 0x000fe4000001ff00 */
[----:B------:R-:W-:Y:S02]  /*1150*/  PLOP3.LUT P1, PT, PT, PT, UP0, 0x80, 0x0 ;  /* 0x000000000000781c */ /* 0x000fe40003f2f008 */
        /* <DEDUP_REMOVED lines=65> */
.L_x_5289:
[----:B------:R-:W-:Y:S02]  /*1570*/  R2UR UR4, R16 ;  /* 0x00000000100472ca */ /* 0x000fe400000e0000 */
[----:B------:R-:W-:-:S11]  /*1580*/  SHF.L.U32 R0, RZ, 0x1f, RZ ;  /* 0x0000001fff007819 */ /* 0x000fd600000006ff */
[----:B------:R-:W0:Y:S02]  /*1590*/  SYNCS.PHASECHK.TRANS64.TRYWAIT P0, [UR4+0x36800], R0 ;  /* 0x03680000ff0075a7 */ /* 0x000e240008000144 */
[----:B0-----:R-:W-:Y:S05]  /*15a0*/  @!P0 BRA `(.L_x_5290) ;  /* 0x0000013800648947 */ /* 0x001fea0003800000 */
.L_x_5411:
[----:B------:R-:W2:Y:S02]  /*15b0*/  LDL R2, [R1+0xc] ;  /* 0x00000c0001027983 */ /* 0x000ea40000100800 */
[----:B--2---:R-:W-:-:S13]  /*15c0*/  R2UR UR4, R2 ;  /* 0x00000000020472ca */ /* 0x004fda00000e0000 */
[----:B------:R-:W-:-:S06]  /*15d0*/  ULOP3.LUT UR4, UR4, 0x1, URZ, 0xfc, !UPT ;  /* 0x0000000104047892 */ /* 0x000fcc000f8efc3f */
[----:B------:R-:W-:-:S05]  /*15e0*/  IMAD.U32 R2, RZ, RZ, UR4 ;  /* 0x00000004ff027e24 */ /* 0x000fca000f8e00ff */
[----:B------:R-:W-:-:S13]  /*15f0*/  ISETP.NE.AND P0, PT, R2, 0x3, PT ;  /* 0x000000030200780c */ /* 0x000fda0003f05270 */
[----:B------:R-:W-:Y:S05]  /*1600*/  @!P0 BRA `(.L_x_5291) ;  /* 0x0000000000048947 */ /* 0x000fea0003800000 */
[----:B------:R-:W-:Y:S01]  /*1610*/  BPT.TRAP 0x1 ;  /* 0x000000040000795c */ /* 0x000fe20000300000 */
.L_x_5291:
[----:B------:R-:W-:-:S13]  /*1620*/  R2UR UR4, R16 ;  /* 0x00000000100472ca */ /* 0x000fda00000e0000 */
[----:B------:R1:W2:Y:S01]  /*1630*/  SYNCS.PHASECHK.TRANS64.TRYWAIT P2, [UR4+0x36830], R0 ;  /* 0x03683000ff0075a7 */ /* 0x0002a20008040144 */
[----:B------:R-:W-:Y:S05]  /*1640*/  @!P0 BRA `(.L_x_5292) ;  /* 0x0000000000048947 */ /* 0x000fea0003800000 */
[----:B------:R-:W-:Y:S01]  /*1650*/  BPT.TRAP 0x1 ;  /* 0x000000040000795c */ /* 0x000fe20000300000 */
.L_x_5292:
        /* <DEDUP_REMOVED lines=9> */
.L_x_5293:
        /* <DEDUP_REMOVED lines=18> */
[----:B------:R-:W-:Y:S01]  /*1810*/  R2UR UR21, R5 ;  /* 0x00000000051572ca */ /* 0x000fe200000e0000 */
[----:B------:R-:W-:Y:S01]  /*1820*/  USHF.R.U32.HI UR4, URZ, 0x4, UR4 ;  /* 0x000000043f047899 */ /* 0x000fe20008011604 */
[----:B------:R-:W-:Y:S01]  /*1830*/  R2UR UR6, R4 ;  /* 0x00000000040672ca */ /* 0x000fe200000e0000 */
[----:B------:R-:W-:Y:S01]  /*1840*/  UMOV UR27, 0x40000040 ;  /* 0x40000040001b7882 */ /* 0x000fe20000000000 */
[----:B------:R-:W-:Y:S01]  /*1850*/  UMOV UR29, 0x40000040 ;  /* 0x40000040001d7882 */ /* 0x000fe20000000000 */
[----:B------:R-:W-:Y:S01]  /*1860*/  ULOP3.LUT UR4, UR4, 0x3fff, URZ, 0xc0, !UPT ;  /* 0x00003fff04047892 */ /* 0x000fe2000f8ec03f */
[----:B0-----:R-:W-:Y:S01]  /*1870*/  LOP3.LUT R3, R80, 0xffffff80, RZ, 0xc0, !PT ;  /* 0xffffff8050037812 */ /* 0x001fe200078ec0ff */
[----:B------:R-:W-:Y:S01]  /*1880*/  UMOV UR31, 0x40000040 ;  /* 0x40000040001f7882 */ /* 0x000fe20000000000 */
[----:B------:R-:W-:Y:S01]  /*1890*/  UMOV UR33, 0x40000040 ;  /* 0x4000004000217882 */ /* 0x000fe20000000000 */
[----:B------:R-:W-:Y:S01]  /*18a0*/  ULOP3.LUT UR50, UR4, 0x10000, URZ, 0xfc, !UPT ;  /* 0x0001000004327892 */ /* 0x000fe2000f8efc3f */
[----:B------:R-:W-:Y:S01]  /*18b0*/  LEA.HI R23, R23, R22, RZ, 0x2 ;  /* 0x0000001617177211 */ /* 0x000fe200078f10ff */
[----:B------:R-:W-:Y:S01]  /*18c0*/  UMOV UR35, 0x40000040 ;  /* 0x4000004000237882 */ /* 0x000fe20000000000 */
[----:B------:R-:W-:Y:S01]  /*18d0*/  UMOV UR37, 0x40000040 ;  /* 0x4000004000257882 */ /* 0x000fe20000000000 */
[----:B------:R-:W-:Y:S01]  /*18e0*/  UIADD3 UR4, UR50, 0x80, URZ ;  /* 0x0000008032047890 */ /* 0x000fe2000fffe03f */
[----:B------:R-:W-:Y:S01]  /*18f0*/  IMAD.IADD R3, R22, 0x1, -R3 ;  /* 0x0000000116037824 */ /* 0x000fe200078e0a03 */
[----:B------:R-:W-:Y:S01]  /*1900*/  UIADD3 UR18, UR50, 0x100, URZ ;  /* 0x0000010032127890 */ /* 0x000fe2000fffe03f */
[----:B------:R-:W-:Y:S01]  /*1910*/  LOP3.LUT R23, R23, 0xfffffffc, RZ, 0xc0, !PT ;  /* 0xfffffffc17177812 */ /* 0x000fe200078ec0ff */
[----:B------:R-:W-:Y:S01]  /*1920*/  UMOV UR10, UR50 ;  /* 0x00000032000a7c82 */ /* 0x000fe20008000000 */
[----:B------:R-:W-:Y:S01]  /*1930*/  UIADD3 UR22, UR50, 0x300, URZ ;  /* 0x0000030032167890 */ /* 0x000fe2000fffe03f */
[----:B------:R-:W-:Y:S01]  /*1940*/  HGMMA.64x16x16.F32 R72, gdesc[UR8], RZ, !UPT, gsb0 ;  /* 0x00200000084879f0 */ /* 0x000fe2000c0008ff */
[----:B------:R-:W-:Y:S01]  /*1950*/  UMOV UR14, UR4 ;  /* 0x00000004000e7c82 */ /* 0x000fe20008000000 */
[----:B------:R-:W-:Y:S01]  /*1960*/  R2UR UR8, R4 ;  /* 0x00000000040872ca */ /* 0x000fe200000e0000 */
[----:B------:R-:W-:Y:S01]  /*1970*/  UIADD3 UR10, UR50, 0x180, URZ ;  /* 0x00000180320a7890 */ /* 0x000fe2000fffe03f */
[----:B------:R-:W-:Y:S01]  /*1980*/  R2UR UR9, R5 ;  /* 0x00000000050972ca */ /* 0x000fe200000e0000 */
[----:B------:R-:W-:Y:S01]  /*1990*/  UMOV UR11, 0x40000040 ;  /* 0x40000040000b7882 */ /* 0x000fe20000000000 */
[----:B------:R-:W-:Y:S01]  /*19a0*/  UIADD3 UR4, UR6, 0x2, URZ ;  /* 0x0000000206047890 */ /* 0x000fe2000fffe03f */
[----:B-1----:R-:W-:Y:S01]  /*19b0*/  SHF.R.S32.HI R0, RZ, 0x1f, R3 ;  /* 0x0000001fff007819 */ /* 0x002fe20000011403 */
[----:B------:R-:W-:Y:S01]  /*19c0*/  UIADD3 UR7, UR50, 0x202, URZ ;  /* 0x0000020232077890 */ /* 0x000fe2000fffe03f */
[----:B------:R-:W-:Y:S01]  /*19d0*/  IMAD.IADD R23, R22, 0x1, -R23 ;  /* 0x0000000116177824 */ /* 0x000fe200078e0a17 */
        /* <DEDUP_REMOVED lines=9> */
[----:B------:R-:W-:Y:S01]  /*1a70*/  LEA.HI R8, R81, R81, RZ, 0x1 ;  /* 0x0000005151087211 */ /* 0x000fe200078f08ff */
[----:B------:R-:W-:Y:S01]  /*1a80*/  UIADD3 UR34, UR50, 0x700, URZ ;  /* 0x0000070032227890 */ /* 0x000fe2000fffe03f */
[----:B------:R-:W-:Y:S01]  /*1a90*/  SHF.R.S32.HI R6, RZ, 0x5, R6 ;  /* 0x00000005ff067819 */ /* 0x000fe20000011406 */
[----:B------:R-:W-:Y:S01]  /*1aa0*/  UIADD3 UR36, UR6, 0x802, URZ ;  /* 0x0000080206247890 */ /* 0x000fe2000fffe03f */
[-C--:B------:R-:W-:Y:S01]  /*1ab0*/  LEA.HI R7, R7, R0.reuse, RZ, 0x3 ;  /* 0x0000000007077211 */ /* 0x080fe200078f18ff */
[----:B------:R-:W-:Y:S01]  /*1ac0*/  UIADD3 UR42, UR50, 0x702, URZ ;  /* 0x00000702322a7890 */ /* 0x000fe2000fffe03f */
[----:B------:R-:W-:Y:S01]  /*1ad0*/  LOP3.LUT R8, R8, 0x3fffffe, RZ, 0xc0, !PT ;  /* 0x03fffffe08087812 */ /* 0x000fe200078ec0ff */
[----:B------:R-:W-:Y:S01]  /*1ae0*/  UMOV UR41, UR37 ;  /* 0x0000002500297c82 */ /* 0x000fe20008000000 */
[----:B------:R-:W-:Y:S01]  /*1af0*/  UMOV UR43, 0x40000040 ;  /* 0x40000040002b7882 */ /* 0x000fe20000000000 */
[----:B------:R-:W-:Y:S01]  /*1b00*/  UIADD3 UR44, UR6, 0x806, URZ ;  /* 0x00000806062c7890 */ /* 0x000fe2000fffe03f */
[----:B------:R-:W-:Y:S01]  /*1b10*/  LEA.HI R9, R23, R23, RZ, 0x1 ;  /* 0x0000001717097211 */ /* 0x000fe200078f08ff */
[----:B------:R-:W-:Y:S01]  /*1b20*/  UMOV UR40, UR36 ;  /* 0x0000002400287c82 */ /* 0x000fe20008000000 */
[----:B------:R-:W-:Y:S01]  /*1b30*/  UIADD3 UR46, UR50, 0x706, URZ ;  /* 0x00000706322e7890 */ /* 0x000fe2000fffe03f */
[----:B------:R-:W-:Y:S01]  /*1b40*/  LEA R6, R6, UR38, 0x4 ;  /* 0x0000002606067c11 */ /* 0x000fe2000f8e20ff */
[----:B------:R-:W-:Y:S01]  /*1b50*/  UMOV UR45, 0x40000040 ;  /* 0x40000040002d7882 */ /* 0x000fe20000000000 */
[----:B------:R-:W-:Y:S01]  /*1b60*/  UMOV UR47, 0x40000040 ;  /* 0x40000040002f7882 */ /* 0x000fe20000000000 */
[----:B------:R-:W-:Y:S01]  /*1b70*/  LOP3.LUT R7, R7, 0xfffffff8, RZ, 0xc0, !PT ;  /* 0xfffffff807077812 */ /* 0x000fe200078ec0ff */
[----:B------:R-:W-:Y:S01]  /*1b80*/  IMAD.IADD R8, R81, 0x1, -R8 ;  /* 0x0000000151087824 */ /* 0x000fe200078e0a08 */
[----:B------:R-:W-:Y:S01]  /*1b90*/  LOP3.LUT R10, R9, 0x1ffffffe, RZ, 0xc0, !PT ;  /* 0x1ffffffe090a7812 */ /* 0x000fe200078ec0ff */
[----:B------:R-:W-:Y:S01]  /*1ba0*/  IMAD.U32 R12, RZ, RZ, UR50 ;  /* 0x00000032ff0c7e24 */ /* 0x000fe2000f8e00ff */
[----:B------:R-:W-:Y:S01]  /*1bb0*/  IADD3 R7, R6, R0, -R7 ;  /* 0x0000000006077210 */ /* 0x000fe20007ffe807 */
[----:B------:R-:W-:Y:S01]  /*1bc0*/  UMOV UR60, URZ ;  /* 0x0000003f003c7c82 */ /* 0x000fe20008000000 */
[----:B------:R-:W-:Y:S01]  /*1bd0*/  LOP3.LUT R2, R2, 0x7ffffffc, RZ, 0xc0, !PT ;  /* 0x7ffffffc02027812 */ /* 0x000fe200078ec0ff */
[----:B------:R-:W-:-:S02]  /*1be0*/  IMAD.IADD R10, R23, 0x1, -R10 ;  /* 0x00000001170a7824 */ /* 0x000fc400078e0a0a */
[----:B------:R-:W-:Y:S02]  /*1bf0*/  IMAD R7, R8, 0x40, R7 ;  /* 0x0000004008077824 */ /* 0x000fe400078e0207 */
[----:B------:R-:W-:Y:S02]  /*1c00*/  IMAD.IADD R13, R3, 0x1, -R2 ;  /* 0x00000001030d7824 */ /* 0x000fe400078e0a02 */
[----:B------:R-:W-:Y:S02]  /*1c10*/  IMAD R11, R10, 0x8, R7 ;  /* 0x000000080a0b7824 */ /* 0x000fe400078e0207 */
[----:B------:R-:W-:Y:S01]  /*1c20*/  IMAD.U32 R3, RZ, RZ, UR48 ;  /* 0x00000030ff037e24 */ /* 0x000fe2000f8e00ff */
[----:B------:R-:W-:Y:S02]  /*1c30*/  WARPGROUP.DEPBAR.LE gsb0, 0x0 ;  /* 0x00008000000079c5 */ /* 0x000fe40000010000 */
[----:B------:R-:W-:Y:S01]  /*1c40*/  WARPGROUP.ARRIVE ;  /* 0x00000000000079c5 */ /* 0x000fe20000000000 */
[----:B------:R-:W-:-:S05]  /*1c50*/  IMAD.MOV.U32 R6, RZ, RZ, R11 ;  /* 0x000000ffff067224 */ /* 0x000fca00078e000b */
        /* <DEDUP_REMOVED lines=132> */
[----:B------:R-:W-:Y:S02]  /*24a0*/  UIADD3 UR10, UR50, 0x286, URZ ;  /* 0x00000286320a7890 */ /* 0x000fe4000fffe03f */
[----:B------:R-:W-:Y:S02]  /*24b0*/  UIADD3 UR11, UR6, 0x804, URZ ;  /* 0x00000804060b7890 */ /* 0x000fe4000fffe03f */
[----:B------:R-:W-:Y:S01]  /*24c0*/  UIADD3 UR6, UR50, 0x904, URZ ;  /* 0x0000090432067890 */ /* 0x000fe2000fffe03f */
        /* <DEDUP_REMOVED lines=36> */
[----:B------:R-:W-:Y:S01]  /*2710*/  UIADD3 UR14, UR39, -0x2, URZ ;  /* 0xfffffffe270e7890 */ /* 0x000fe2000fffe03f */
        /* <DEDUP_REMOVED lines=233> */
[----:B------:R-:W-:Y:S02]  /*35b0*/  ULDC UR7, c[0x0][0x448] ;  /* 0x0001120000077ab9 */ /* 0x000fe40000000800 */
[----:B------:R-:W-:Y:S02]  /*35c0*/  UISETP.NE.AND UP0, UPT, UR7, 0x1, UPT ;  /* 0x000000010700788c */ /* 0x000fe4000bf05270 */
[----:B------:R-:W-:-:S04]  /*35d0*/  UIADD3 UR7, UR50, 0x984, URZ ;  /* 0x0000098432077890 */ /* 0x000fc8000fffe03f */
[----:B------:R-:W-:-:S05]  /*35e0*/  PLOP3.LUT P2, PT, PT, PT, UP0, 0x80, 0x0 ;  /* 0x000000000000781c */ /* 0x000fca0003f4f008 */
[----:B------:R-:W-:Y:S02]  /*35f0*/  @UP0 ULDC UR10, c[0x0][0x44c] ;  /* 0x00011300000a0ab9 */ /* 0x000fe40000000800 */
[----:B------:R-:W-:Y:S01]  /*3600*/  UIMAD.WIDE.U32 UR10, UR38, UR10, URZ ;  /* 0x0000000a260a72a5 */ /* 0x000fe2000f8e003f */
        /* <DEDUP_REMOVED lines=26> */
[----:B------:R-:W-:Y:S01]  /*37b0*/  @UP0 ULDC UR7, c[0x0][0x450] ;  /* 0x0001140000070ab9 */ /* 0x000fe20000000800 */
[----:B------:R-:W-:Y:S02]  /*37c0*/  WARPGROUP.DEPBAR.LE gsb0, 0x0 ;  /* 0x00008000000079c5 */ /* 0x000fe40000010000 */
[----:B------:R-:W-:-:S06]  /*37d0*/  WARPGROUP.ARRIVE ;  /* 0x00000000000079c5 */ /* 0x000fcc0000000000 */
[----:B------:R-:W-:Y:S01]  /*37e0*/  HGMMA.64x16x16.F32 R32, gdesc[UR40], R32, gsb0 ;  /* 0x00200000282079f0 */ /* 0x000fe20008000820 */
[----:B------:R-:W-:Y:S01]  /*37f0*/  UMOV UR42, UR6 ;  /* 0x00000006002a7c82 */ /* 0x000fe20008000000 */
[----:B------:R-:W-:Y:S01]  /*3800*/  UMOV UR43, 0x40000040 ;  /* 0x40000040002b7882 */ /* 0x000fe20000000000 */
[----:B------:R-:W-:Y:S02]  /*3810*/  @UP0 ULDC UR6, c[0x0][0x44c] ;  /* 0x0001130000060ab9 */ /* 0x000fe40000000800 */
[----:B------:R-:W-:Y:S01]  /*3820*/  @P2 IMAD.HI.U32 R0, R11, UR6, RZ ;  /* 0x000000060b002c27 */ /* 0x000fe2000f8e00ff */
[----:B------:R-:W-:-:S04]  /*3830*/  UIMAD UR6, UR39, -0x70, UR48 ;  /* 0xffffff90270678a4 */ /* 0x000fc8000f8e0230 */
[----:B------:R-:W-:Y:S01]  /*3840*/  @P2 SHF.R.U32.HI R6, RZ, UR7, R0 ;  /* 0x00000007ff062c19 */ /* 0x000fe20008011600 */
[----:B------:R-:W-:Y:S01]  /*3850*/  UMOV UR7, 0xffffff90 ;  /* 0xffffff9000077882 */ /* 0x000fe20000000000 */
[----:B------:R-:W-:Y:S02]  /*3860*/  UIADD3 UR6, UR6, 0x70, URZ ;  /* 0x0000007006067890 */ /* 0x000fe4000fffe03f */
[----:B------:R-:W-:Y:S01]  /*3870*/  UIMAD UR7, UR39, UR7, 0x71 ;  /* 0x00000071270774a4 */ /* 0x000fe2000f8e0207 */
[----:B------:R-:W0:Y:S03]  /*3880*/  SHFL.IDX PT, R7, R6, 0x1, 0x1c1f ;  /* 0x003c1f0006077f89 */ /* 0x000e2600000e0000 */
[----:B------:R-:W-:Y:S01]  /*3890*/  IMAD.U32 R2, RZ, RZ, UR6 ;  /* 0x00000006ff027e24 */ /* 0x000fe2000f8e00ff */
[----:B------:R-:W-:Y:S01]  /*38a0*/  ULDC UR6, c[0x0][0x288] ;  /* 0x0000a20000067ab9 */ /* 0x000fe20000000800 */
[----:B------:R-:W-:Y:S01]  /*38b0*/  IMAD.U32 R0, RZ, RZ, UR7 ;  /* 0x00000007ff007e24 */ /* 0x000fe2000f8e00ff */
[----:B------:R-:W1:Y:S01]  /*38c0*/  SHFL.IDX PT, R6, R6, RZ, 0x1c1f ;  /* 0x001c1fff06067589 */ /* 0x000e6200000e0000 */
[C---:B------:R-:W-:Y:S01]  /*38d0*/  IMAD R2, R13.reuse, -0x2, R2 ;  /* 0xfffffffe0d027824 */ /* 0x040fe200078e0202 */
[----:B------:R-:W-:Y:S01]  /*38e0*/  ULDC UR7, c[0x0][0x988] ;  /* 0x0002620000077ab9 */ /* 0x000fe20000000800 */
[----:B------:R-:W-:-:S05]  /*38f0*/  IMAD R0, R13, -0x2, R0 ;  /* 0xfffffffe0d007824 */ /* 0x000fca00078e0200 */
[----:B------:R-:W-:-:S04]  /*3900*/  IADD3 R3, R0, -UR6, R3 ;  /* 0x8000000600037c10 */ /* 0x000fc8000fffe003 */
[----:B0-----:R-:W-:-:S04]  /*3910*/  VIADDMNMX R7, R7, R3, R2, PT ;  /* 0x0000000307077246 */ /* 0x001fc80003800102 */
[C---:B------:R-:W-:Y:S02]  /*3920*/  ISETP.GT.AND P3, PT, R7.reuse, RZ, PT ;  /* 0x000000ff0700720c */ /* 0x040fe40003f64270 */
[C---:B------:R-:W-:Y:S02]  /*3930*/  ISETP.GT.AND P4, PT, R7.reuse, 0x1, PT ;  /* 0x000000010700780c */ /* 0x040fe40003f84270 */
[----:B------:R-:W-:Y:S02]  /*3940*/  ISETP.GT.AND P5, PT, R7, 0x8, PT ;  /* 0x000000080700780c */ /* 0x000fe40003fa4270 */
[----:B-1----:R-:W-:Y:S01]  /*3950*/  VIADDMNMX R3, R6, R3, R2, PT ;  /* 0x0000000306037246 */ /* 0x002fe20003800102 */
        /* <DEDUP_REMOVED lines=12> */
[----:B------:R-:W-:Y:S01]  /*3a20*/  ISETP.GT.AND P3, PT, R7, 0x9, PT ;  /* 0x000000090700780c */ /* 0x000fe20003f64270 */
[----:B------:R-:W-:Y:S01]  /*3a30*/  HGMMA.64x16x16.F32 R64, gdesc[UR44], R64, gsb0 ;  /* 0x002000002c4079f0 */ /* 0x000fe20008000840 */
[----:B------:R-:W-:Y:S01]  /*3a40*/  UIADD3 UR46, UR50, 0x806, URZ ;  /* 0x00000806322e7890 */ /* 0x000fe2000fffe03f */
[----:B------:R-:W-:Y:S01]  /*3a50*/  FSEL R23, R78, -INF , P5 ;  /* 0xff8000004e177808 */ /* 0x000fe20002800000 */
[----:B------:R-:W-:Y:S01]  /*3a60*/  UMOV UR47, 0x40000040 ;  /* 0x40000040002f7882 */ /* 0x000fe20000000000 */
[----:B------:R-:W-:-:S02]  /*3a70*/  FMNMX.FTZ R0, R9, R75, !PT ;  /* 0x0000004b09007209 */ /* 0x000fc40007810000 */
[----:B------:R-:W-:Y:S02]  /*3a80*/  ISETP.GT.AND P4, PT, R7, 0x10, PT ;  /* 0x000000100700780c */ /* 0x000fe40003f84270 */
[----:B------:R-:W-:Y:S02]  /*3a90*/  FSEL R79, R79, -INF , P3 ;  /* 0xff8000004f4f7808 */ /* 0x000fe40001800000 */
[----:B------:R-:W-:Y:S02]  /*3aa0*/  FMNMX.FTZ R0, R23, R0, !PT ;  /* 0x0000000017007209 */ /* 0x000fe40007810000 */
[----:B------:R-:W-:Y:S02]  /*3ab0*/  ISETP.GT.AND P3, PT, R7, 0x11, PT ;  /* 0x000000110700780c */ /* 0x000fe40003f64270 */
[----:B------:R-:W-:Y:S02]  /*3ac0*/  FMNMX.FTZ R0, R79, R0, !PT ;  /* 0x000000004f007209 */ /* 0x000fe40007810000 */
[----:B------:R-:W-:-:S04]  /*3ad0*/  ISETP.GT.AND P5, PT, R3, 0x8, PT ;  /* 0x000000080300780c */ /* 0x000fc80003fa4270 */
        /* <DEDUP_REMOVED lines=17> */
[----:B------:R-:W-:Y:S01]  /*3bf0*/  FMNMX.FTZ R0, R71, R0, !PT ;  /* 0x0000000047007209 */ /* 0x000fe20007810000 */
        /* <DEDUP_REMOVED lines=44> */
[----:B------:R-:W-:Y:S01]  /*3ec0*/  FSEL R101, R46, -INF , P4 ;  /* 0xff8000002e657808 */ /* 0x000fe20002000000 */
[----:B------:R-:W-:Y:S01]  /*3ed0*/  IMAD.U32 R46, RZ, RZ, UR49 ;  /* 0x00000031ff2e7e24 */ /* 0x000fe2000f8e00ff */
        /* <DEDUP_REMOVED lines=22> */
[----:B------:R-:W-:Y:S02]  /*4040*/  FSEL R113, R26, -INF , P4 ;  /* 0xff8000001a717808 */ /* 0x000fe40002000000 */
[----:B------:R-:W-:Y:S02]  /*4050*/  ISETP.GT.AND P4, PT, R7, 0x68, PT ;  /* 0x000000680700780c */ /* 0x000fe40003f84270 */
[----:B------:R-:W-:Y:S02]  /*4060*/  FSEL R115, R27, -INF , P3 ;  /* 0xff8000001b737808 */ /* 0x000fe40001800000 */
[----:B------:R-:W-:-:S02]  /*4070*/  FMNMX.FTZ R0, R113, R0, !PT ;  /* 0x0000000071007209 */ /* 0x000fc40007810000 */
[----:B------:R-:W-:Y:S02]  /*4080*/  ISETP.GT.AND P3, PT, R7, 0x69, PT ;  /* 0x000000690700780c */ /* 0x000fe40003f64270 */
[----:B------:R-:W-:Y:S02]  /*4090*/  FSEL R117, R30, -INF , P4 ;  /* 0xff8000001e757808 */ /* 0x000fe40002000000 */
[----:B------:R-:W-:Y:S02]  /*40a0*/  FMNMX.FTZ R0, R115, R0, !PT ;  /* 0x0000000073007209 */ /* 0x000fe40007810000 */
[----:B------:R-:W-:Y:S02]  /*40b0*/  FSEL R119, R31, -INF , P3 ;  /* 0xff8000001f777808 */ /* 0x000fe40001800000 */
[----:B------:R-:W-:Y:S02]  /*40c0*/  FMNMX.FTZ R0, R117, R0, !PT ;  /* 0x0000000075007209 */ /* 0x000fe40007810000 */
[----:B------:R-:W-:-:S02]  /*40d0*/  ISETP.GT.AND P4, PT, R3, 0x1, PT ;  /* 0x000000010300780c */ /* 0x000fc40003f84270 */
[----:B------:R-:W-:Y:S01]  /*40e0*/  FMNMX.FTZ R8, R119, R0, !PT ;  /* 0x0000000077087209 */ /* 0x000fe20007810000 */
[----:B------:R-:W-:Y:S01]  /*40f0*/  IMAD.U32 R0, RZ, RZ, UR7 ;  /* 0x00000007ff007e24 */ /* 0x000fe2000f8e00ff */
[----:B------:R-:W-:Y:S01]  /*4100*/  FSEL R73, R73, -INF , P4 ;  /* 0xff80000049497808 */ /* 0x000fe20002000000 */
[----:B------:R-:W-:Y:S01]  /*4110*/  @UP0 ULDC UR7, c[0x0][0x450] ;  /* 0x0001140000070ab9 */ /* 0x000fe20000000800 */
[----:B------:R-:W-:Y:S01]  /*4120*/  ISETP.GT.AND P4, PT, R3, 0x11, PT ;  /* 0x000000110300780c */ /* 0x000fe20003f84270 */
[----:B------:R-:W0:Y:S01]  /*4130*/  SHFL.BFLY PT, R7, R8, 0x2, 0x1f ;  /* 0x0c401f0008077f89 */ /* 0x000e2200000e0000 */
[----:B------:R-:W-:Y:S02]  /*4140*/  @UP0 USHF.R.U32.HI UR38, URZ, UR7, UR11 ;  /* 0x000000073f260299 */ /* 0x000fe4000801160b */
[----:B------:R-:W-:Y:S02]  /*4150*/  FSEL R65, R65, -INF , P4 ;  /* 0xff80000041417808 */ /* 0x000fe40002000000 */
[----:B------:R-:W-:Y:S01]  /*4160*/  ISETP.GT.AND P4, PT, R3, 0x19, PT ;  /* 0x000000190300780c */ /* 0x000fe20003f84270 */
[----:B------:R-:W-:-:S03]  /*4170*/  UIADD3 UR39, UR38, -UR6, UR48 ;  /* 0x8000000626277290 */ /* 0x000fc6000fffe030 */
[----:B------:R-:W-:Y:S01]  /*4180*/  FSEL R69, R69, -INF , P4 ;  /* 0xff80000045457808 */ /* 0x000fe20002000000 */
[----:B------:R-:W-:Y:S01]  /*4190*/  UMOV UR38, URZ ;  /* 0x0000003f00267c82 */ /* 0x000fe20008000000 */
[----:B------:R-:W-:Y:S01]  /*41a0*/  ISETP.GT.AND P4, PT, R3, 0x21, PT ;  /* 0x000000210300780c */ /* 0x000fe20003f84270 */
[----:B------:R-:W-:-:S03]  /*41b0*/  UIMAD.WIDE UR38, UR39, -0x6db6db6d, UR38 ;  /* 0x92492493272678a5 */ /* 0x000fc6000f8e0226 */
[----:B------:R-:W-:Y:S01]  /*41c0*/  FSEL R57, R57, -INF , P4 ;  /* 0xff80000039397808 */ /* 0x000fe20002000000 */
[----:B------:R-:W-:Y:S01]  /*41d0*/  USHF.R.U32.HI UR6, URZ, 0x1f, UR39 ;  /* 0x0000001f3f067899 */ /* 0x000fe20008011627 */
[----:B------:R-:W-:-:S03]  /*41e0*/  ISETP.GT.AND P4, PT, R3, 0x29, PT ;  /* 0x000000290300780c */ /* 0x000fc60003f84270 */
[----:B------:R-:W-:Y:S01]  /*41f0*/  ULEA.HI.SX32 UR6, UR39, UR6, 0x1a ;  /* 0x0000000627067291 */ /* 0x000fe2000f8fd23f */
[----:B------:R-:W-:Y:S02]  /*4200*/  FSEL R61, R61, -INF , P4 ;  /* 0xff8000003d3d7808 */ /* 0x000fe40002000000 */
[----:B------:R-:W-:Y:S01]  /*4210*/  ISETP.GT.AND P4, PT, R3, 0x31, PT ;  /* 0x000000310300780c */ /* 0x000fe20003f84270 */
[----:B------:R-:W-:Y:S01]  /*4220*/  UISETP.LT.AND UP1, UPT, UR15, UR6, UPT ;  /* 0x000000060f00728c */ /* 0x000fe2000bf21270 */
[----:B0-----:R-:W-:Y:S02]  /*4230*/  FMNMX.FTZ R10, R8, R7, !PT ;  /* 0x00000007080a7209 */ /* 0x001fe40007810000 */
[----:B------:R-:W-:Y:S01]  /*4240*/  FSEL R49, R49, -INF , P4 ;  /* 0xff80000031317808 */ /* 0x000fe20002000000 */
[----:B------:R-:W-:Y:S01]  /*4250*/  USEL UR7, UR15, UR6, !UP1 ;  /* 0x000000060f077287 */ /* 0x000fe2000c800000 */
[----:B------:R-:W-:Y:S01]  /*4260*/  ISETP.GT.AND P4, PT, R3, 0x39, PT ;  /* 0x000000390300780c */ /* 0x000fe20003f84270 */
[----:B------:R-:W0:Y:S01]  /*4270*/  SHFL.BFLY PT, R7, R10, 0x1, 0x1f ;  /* 0x0c201f000a077f89 */ /* 0x000e2200000e0000 */
[----:B------:R-:W-:Y:S01]  /*4280*/  UMOV UR6, URZ ;  /* 0x0000003f00067c82 */ /* 0x000fe20008000000 */
[----:B------:R-:W-:Y:S01]  /*4290*/  UISETP.GE.AND UP1, UPT, UR14, UR7, UPT ;  /* 0x000000070e00728c */ /* 0x000fe2000bf26270 */
[----:B------:R-:W-:Y:S01]  /*42a0*/  FSEL R53, R53, -INF , P4 ;  /* 0xff80000035357808 */ /* 0x000fe20002000000 */
[----:B------:R-:W-:Y:S01]  /*42b0*/  IMAD.U32 R204, RZ, RZ, UR7 ;  /* 0x00000007ffcc7e24 */ /* 0x000fe2000f8e00ff */
[----:B------:R-:W-:-:S04]  /*42c0*/  ISETP.GT.AND P4, PT, R3, 0x41, PT ;  /* 0x000000410300780c */ /* 0x000fc80003f84270 */
[----:B------:R-:W-:Y:S02]  /*42d0*/  FSEL R41, R41, -INF , P4 ;  /* 0xff80000029297808 */ /* 0x000fe40002000000 */
[----:B------:R-:W-:-:S04]  /*42e0*/  ISETP.GT.AND P4, PT, R3, 0x49, PT ;  /* 0x000000490300780c */ /* 0x000fc80003f84270 */
[----:B------:R-:W-:Y:S02]  /*42f0*/  FSEL R45, R45, -INF , P4 ;  /* 0xff8000002d2d7808 */ /* 0x000fe40002000000 */
[----:B------:R-:W-:-:S04]  /*4300*/  ISETP.GT.AND P4, PT, R3, 0x51, PT ;  /* 0x000000510300780c */ /* 0x000fc80003f84270 */
[----:B------:R-:W-:Y:S02]  /*4310*/  FSEL R33, R33, -INF , P4 ;  /* 0xff80000021217808 */ /* 0x000fe40002000000 */
[----:B------:R-:W-:Y:S02]  /*4320*/  ISETP.GT.AND P4, PT, R3, 0x59, PT ;  /* 0x000000590300780c */ /* 0x000fe40003f84270 */
[----:B0-----:R-:W-:Y:S02]  /*4330*/  FMNMX.FTZ R7, R10, R7, !PT ;  /* 0x000000070a077209 */ /* 0x001fe40007810000 */
[----:B------:R-:W-:Y:S02]  /*4340*/  FSEL R37, R37, -INF , P4 ;  /* 0xff80000025257808 */ /* 0x000fe40002000000 */
[C---:B------:R-:W-:Y:S01]  /*4350*/  FSETP.NEU.FTZ.AND P3, PT, R7.reuse, -INF , PT ;  /* 0xff8000000700780b */ /* 0x040fe20003f7d000 */
[----:B------:R-:W-:Y:S01]  /*4360*/  FMUL.FTZ R14, R7, R0 ;  /* 0x00000000070e7220 */ /* 0x000fe20000410000 */
[----:B------:R-:W-:-:S04]  /*4370*/  ISETP.GT.AND P4, PT, R3, 0x61, PT ;  /* 0x000000610300780c */ /* 0x000fc80003f84270 */
[----:B------:R-:W-:Y:S02]  /*4380*/  FSEL R14, R14, RZ, P3 ;  /* 0x000000ff0e0e7208 */ /* 0x000fe40001800000 */
[----:B------:R-:W-:Y:S02]  /*4390*/  ISETP.GT.AND P3, PT, R3, RZ, PT ;  /* 0x000000ff0300720c */ /* 0x000fe40003f64270 */
[----:B------:R-:W-:Y:S01]  /*43a0*/  FSEL R25, R25, -INF , P4 ;  /* 0xff80000019197808 */ /* 0x000fe20002000000 */
[-CC-:B------:R-:W-:Y:S01]  /*43b0*/  FFMA.FTZ R201, R9, R0.reuse, -R14.reuse ;  /* 0x0000000009c97223 */ /* 0x180fe2000001080e */
[----:B------:R-:W-:Y:S01]  /*43c0*/  FSEL R9, R72, -INF , P3 ;  /* 0xff80000048097808 */ /* 0x000fe20001800000 */
[-CC-:B------:R-:W-:Y:S01]  /*43d0*/  FFMA.FTZ R203, R23, R0.reuse, -R14.reuse ;  /* 0x0000000017cb7223 */ /* 0x180fe2000001080e */
[----:B------:R-:W-:Y:S01]  /*43e0*/  ISETP.GT.AND P3, PT, R3, 0x9, PT ;  /* 0x000000090300780c */ /* 0x000fe20003f64270 */
[-CC-:B------:R-:W-:Y:S01]  /*43f0*/  FFMA.FTZ R59, R59, R0.reuse, -R14.reuse ;  /* 0x000000003b3b7223 */ /* 0x180fe2000001080e */
[----:B------:R-:W-:Y:S01]  /*4400*/  FMNMX.FTZ R6, R9, R73, !PT ;  /* 0x0000004909067209 */ /* 0x000fe20007810000 */
[-CC-:B------:R-:W-:Y:S01]  /*4410*/  FFMA.FTZ R63, R63, R0.reuse, -R14.reuse ;  /* 0x000000003f3f7223 */ /* 0x180fe2000001080e */
[----:B------:R-:W-:Y:S01]  /*4420*/  FSEL R77, R77, -INF , P3 ;  /* 0xff8000004d4d7808 */ /* 0x000fe20001800000 */
[----:B------:R-:W-:Y:S01]  /*4430*/  MUFU.EX2 R22, R59 ;  /* 0x0000003b00167308 */ /* 0x000fe20000000800 */
[----:B------:R-:W-:Y:S01]  /*4440*/  ISETP.GT.AND P3, PT, R3, 0x10, PT ;  /* 0x000000100300780c */ /* 0x000fe20003f64270 */
[--C-:B------:R-:W-:Y:S01]  /*4450*/  FFMA.FTZ R2, R75, R0, -R14.reuse ;  /* 0x000000004b027223 */ /* 0x100fe2000001080e */
[----:B------:R-:W-:Y:S01]  /*4460*/  FMNMX.FTZ R6, R15, R6, !PT ;  /* 0x000000060f067209 */ /* 0x000fe20007810000 */
[-CC-:B------:R-:W-:Y:S01]  /*4470*/  FFMA.FTZ R8, R79, R0.reuse, -R14.reuse ;  /* 0x000000004f087223 */ /* 0x180fe2000001080e */
[----:B------:R-:W-:Y:S01]  /*4480*/  FSEL R21, R64, -INF , P3 ;  /* 0xff80000040157808 */ /* 0x000fe20001800000 */
[--C-:B------:R-:W-:Y:S01]  /*4490*/  FFMA.FTZ R197, R81, R0, -R14.reuse ;  /* 0x0000000051c57223 */ /* 0x100fe2000001080e */
[----:B------:R-:W-:Y:S01]  /*44a0*/  FMNMX.FTZ R6, R77, R6, !PT ;  /* 0x000000064d067209 */ /* 0x000fe20007810000 */
        /* <DEDUP_REMOVED lines=16> */
[----:B------:R-:W0:Y:S01]  /*45b0*/  MUFU.EX2 R2, R2 ;  /* 0x0000000200027308 */ /* 0x000e220000000800 */
[----:B------:R-:W-:Y:S01]  /*45c0*/  ISETP.GT.AND P3, PT, R3, 0x28, PT ;  /* 0x000000280300780c */ /* 0x000fe20003f64270 */
[--C-:B------:R-:W-:Y:S01]  /*45d0*/  FFMA.FTZ R91, R91, R0, -R14.reuse ;  /* 0x000000005b5b7223 */ /* 0x100fe2000001080e */
[----:B------:R-:W-:Y:S01]  /*45e0*/  FMNMX.FTZ R6, R27, R6, !PT ;  /* 0x000000061b067209 */ /* 0x000fe20007810000 */
[-CC-:B------:R-:W-:Y:S01]  /*45f0*/  FFMA.FTZ R93, R93, R0.reuse, -R14.reuse ;  /* 0x000000005d5d7223 */ /* 0x180fe2000001080e */
[----:B------:R-:W-:Y:S01]  /*4600*/  FSEL R31, R60, -INF , P3 ;  /* 0xff8000003c1f7808 */ /* 0x000fe20001800000 */
[--C-:B------:R-:W-:Y:S01]  /*4610*/  FFMA.FTZ R95, R95, R0, -R14.reuse ;  /* 0x000000005f5f7223 */ /* 0x100fe2000001080e */
[----:B------:R-:W-:Y:S01]  /*4620*/  FMNMX.FTZ R6, R57, R6, !PT ;  /* 0x0000000639067209 */ /* 0x000fe20007810000 */
[-CC-:B------:R-:W-:Y:S01]  /*4630*/  FFMA.FTZ R97, R97, R0.reuse, -R14.reuse ;  /* 0x0000000061617223 */ /* 0x180fe2000001080e */
        /* <DEDUP_REMOVED lines=21> */
[----:B------:R-:W-:Y:S01]  /*4790*/  FFMA.FTZ R119, R119, R0, -R14 ;  /* 0x0000000077777223 */ /* 0x000fe2000001080e */
[----:B------:R-:W-:Y:S01]  /*47a0*/  FMNMX.FTZ R6, R53, R6, !PT ;  /* 0x0000000635067209 */ /* 0x000fe20007810000 */
[----:B------:R-:W-:Y:S01]  /*47b0*/  MUFU.EX2 R203, R203 ;  /* 0x000000cb00cb7308 */ /* 0x000fe20000000800 */
[----:B------:R-:W-:Y:S01]  /*47c0*/  ISETP.GT.AND P3, PT, R3, 0x48, PT ;  /* 0x000000480300780c */ /* 0x000fe20003f64270 */
[----:B0-----:R-:W-:Y:S01]  /*47d0*/  FADD.FTZ R42, R201, R2 ;  /* 0x00000002c92a7221 */ /* 0x001fe20000010000 */
[----:B------:R-:W-:-:S02]  /*47e0*/  FMNMX.FTZ R6, R43, R6, !PT ;  /* 0x000000062b067209 */ /* 0x000fc40007810000 */
[----:B------:R-:W-:Y:S02]  /*47f0*/  CS2R R82, SRZ ;  /* 0x0000000000527805 */ /* 0x000fe4000001ff00 */
[----:B------:R-:W-:Y:S02]  /*4800*/  FSEL R47, R44, -INF , P3 ;  /* 0xff8000002c2f7808 */ /* 0x000fe40001800000 */
[----:B------:R-:W-:Y:S02]  /*4810*/  CS2R R80, SRZ ;  /* 0x0000000000507805 */ /* 0x000fe4000001ff00 */
[----:B------:R-:W-:Y:S01]  /*4820*/  FMNMX.FTZ R6, R41, R6, !PT ;  /* 0x0000000629067209 */ /* 0x000fe20007810000 */
[----:B------:R-:W-:Y:S01]  /*4830*/  MUFU.EX2 R8, R8 ;  /* 0x0000000800087308 */ /* 0x000fe20000000800 */
[----:B------:R-:W-:Y:S02]  /*4840*/  ISETP.GT.AND P3, PT, R3, 0x50, PT ;  /* 0x000000500300780c */ /* 0x000fe40003f64270 */
[----:B------:R-:W-:-:S02]  /*4850*/  CS2R R78, SRZ ;  /* 0x00000000004e7805 */ /* 0x000fc4000001ff00 */
[----:B------:R-:W-:Y:S02]  /*4860*/  FMNMX.FTZ R6, R47, R6, !PT ;  /* 0x000000062f067209 */ /* 0x000fe40007810000 */
[----:B------:R-:W-:Y:S02]  /*4870*/  CS2R R74, SRZ ;  /* 0x00000000004a7805 */ /* 0x000fe4000001ff00 */
[----:B------:R-:W-:Y:S02]  /*4880*/  FSEL R51, R32, -INF , P3 ;  /* 0xff80000020337808 */ /* 0x000fe40001800000 */
[----:B------:R-:W-:Y:S02]  /*4890*/  CS2R R66, SRZ ;  /* 0x0000000000427805 */ /* 0x000fe4000001ff00 */
[----:B------:R-:W-:Y:S01]  /*48a0*/  FMNMX.FTZ R6, R45, R6, !PT ;  /* 0x000000062d067209 */ /* 0x000fe20007810000 */
[----:B------:R-:W-:Y:S01]  /*48b0*/  MUFU.EX2 R197, R197 ;  /* 0x000000c500c57308 */ /* 0x000fe20000000800 */
[----:B------:R-:W-:-:S02]  /*48c0*/  ISETP.GT.AND P3, PT, R3, 0x58, PT ;  /* 0x000000580300780c */ /* 0x000fc40003f64270 */
[----:B------:R-:W-:Y:S02]  /*48d0*/  FMNMX.FTZ R6, R51, R6, !PT ;  /* 0x0000000633067209 */ /* 0x000fe40007810000 */
[----:B------:R-:W-:Y:S02]  /*48e0*/  FSEL R55, R36, -INF , P3 ;  /* 0xff80000024377808 */ /* 0x000fe40001800000 */
[----:B------:R-:W-:Y:S01]  /*48f0*/  FMNMX.FTZ R6, R33, R6, !PT ;  /* 0x0000000621067209 */ /* 0x000fe20007810000 */
[----:B------:R-:W-:Y:S01]  /*4900*/  MUFU.EX2 R10, R10 ;  /* 0x0000000a000a7308 */ /* 0x000fe20000000800 */
[----:B------:R-:W-:Y:S02]  /*4910*/  ISETP.GT.AND P3, PT, R3, 0x60, PT ;  /* 0x000000600300780c */ /* 0x000fe40003f64270 */
[----:B------:R-:W-:Y:S02]  /*4920*/  FMNMX.FTZ R6, R55, R6, !PT ;  /* 0x0000000637067209 */ /* 0x000fe40007810000 */
[----:B------:R-:W-:-:S02]  /*4930*/  FSEL R59, R24, -INF , P3 ;  /* 0xff800000183b7808 */ /* 0x000fc40001800000 */
[----:B------:R-:W-:Y:S01]  /*4940*/  FMNMX.FTZ R6, R37, R6, !PT ;  /* 0x0000000625067209 */ /* 0x000fe20007810000 */
[----:B------:R-:W-:Y:S01]  /*4950*/  MUFU.EX2 R199, R199 ;  /* 0x000000c700c77308 */ /* 0x000fe20000000800 */
[----:B------:R-:W-:Y:S02]  /*4960*/  ISETP.GT.AND P3, PT, R3, 0x68, PT ;  /* 0x000000680300780c */ /* 0x000fe40003f64270 */
[----:B------:R-:W-:Y:S02]  /*4970*/  FMNMX.FTZ R6, R59, R6, !PT ;  /* 0x000000063b067209 */ /* 0x000fe40007810000 */
[----:B------:R-:W-:Y:S02]  /*4980*/  ISETP.GT.AND P4, PT, R3, 0x69, PT ;  /* 0x000000690300780c */ /* 0x000fe40003f84270 */
[----:B------:R-:W-:Y:S01]  /*4990*/  FSEL R63, R28, -INF , P3 ;  /* 0xff8000001c3f7808 */ /* 0x000fe20001800000 */
[----:B------:R0:W-:Y:S01]  /*49a0*/  MUFU.EX2 R20, R71 ;  /* 0x0000004700147308 */ /* 0x0001e20000000800 */
[----:B------:R-:W-:-:S02]  /*49b0*/  FMNMX.FTZ R6, R25, R6, !PT ;  /* 0x0000000619067209 */ /* 0x000fc40007810000 */
[----:B------:R-:W-:Y:S02]  /*49c0*/  FSEL R29, R29, -INF , P4 ;  /* 0xff8000001d1d7808 */ /* 0x000fe40002000000 */
[----:B------:R-:W-:Y:S02]  /*49d0*/  FMNMX.FTZ R6, R63, R6, !PT ;  /* 0x000000063f067209 */ /* 0x000fe40007810000 */
[----:B------:R-:W-:Y:S01]  /*49e0*/  F2FP.F16.F32.PACK_AB R201, R2, R201 ;  /* 0x000000c902c9723e */ /* 0x000fe200000000ff */
[----:B------:R-:W1:Y:S01]  /*49f0*/  MUFU.EX2 R85, R85 ;  /* 0x0000005500557308 */ /* 0x000e620000000800 */
[----:B------:R-:W-:Y:S02]  /*4a00*/  FMNMX.FTZ R6, R29, R6, !PT ;  /* 0x000000061d067209 */ /* 0x000fe40007810000 */
[----:B0-----:R-:W-:-:S03]  /*4a10*/  CS2R R70, SRZ ;  /* 0x0000000000467805 */ /* 0x001fc6000001ff00 */
[----:B------:R-:W0:Y:S02]  /*4a20*/  SHFL.BFLY PT, R3, R6, 0x2, 0x1f ;  /* 0x0c401f0006037f89 */ /* 0x000e2400000e0000 */
[----:B------:R-:W2:Y:S08]  /*4a30*/  MUFU.EX2 R87, R87 ;  /* 0x0000005700577308 */ /* 0x000eb00000000800 */
[----:B------:R-:W-:Y:S01]  /*4a40*/  MUFU.EX2 R89, R89 ;  /* 0x0000005900597308 */ /* 0x000fe20000000800 */
[----:B-1----:R-:W-:-:S07]  /*4a50*/  F2FP.F16.F32.PACK_AB R193, R22, R85 ;  /* 0x0000005516c1723e */ /* 0x002fce00000000ff */
[----:B------:R1:W3:Y:S01]  /*4a60*/  MUFU.EX2 R24, R91 ;  /* 0x0000005b00187308 */ /* 0x0002e20000000800 */
[----:B--2---:R-:W-:Y:S02]  /*4a70*/  F2FP.F16.F32.PACK_AB R195, R26, R87 ;  /* 0x000000571ac3723e */ /* 0x004fe400000000ff */
[----:B0-----:R-:W-:-:S05]  /*4a80*/  FMNMX.FTZ R3, R6, R3, !PT ;  /* 0x0000000306037209 */ /* 0x001fca0007810000 */
[----:B------:R-:W-:Y:S01]  /*4a90*/  MUFU.EX2 R93, R93 ;  /* 0x0000005d005d7308 */ /* 0x000fe20000000800 */
[----:B-1----:R-:W-:Y:S01]  /*4aa0*/  CS2R R90, SRZ ;  /* 0x00000000005a7805 */ /* 0x002fe2000001ff00 */
[----:B------:R-:W0:Y:S06]  /*4ab0*/  SHFL.BFLY PT, R6, R3, 0x1, 0x1f ;  /* 0x0c201f0003067f89 */ /* 0x000e2c00000e0000 */
[----:B------:R1:W2:Y:S01]  /*4ac0*/  MUFU.EX2 R28, R95 ;  /* 0x0000005f001c7308 */ /* 0x0002a20000000800 */
[----:B---3--:R-:W-:-:S07]  /*4ad0*/  F2FP.F16.F32.PACK_AB R189, R24, R89 ;  /* 0x0000005918bd723e */ /* 0x008fce00000000ff */
[----:B------:R-:W-:Y:S01]  /*4ae0*/  MUFU.EX2 R97, R97 ;  /* 0x0000006100617308 */ /* 0x000fe20000000800 */
[----:B-1----:R-:W-:-:S07]  /*4af0*/  CS2R R94, SRZ ;  /* 0x00000000005e7805 */ /* 0x002fce000001ff00 */
[----:B------:R1:W-:Y:S01]  /*4b00*/  MUFU.EX2 R30, R99 ;  /* 0x00000063001e7308 */ /* 0x0003e20000000800 */
[----:B--2---:R-:W-:Y:S02]  /*4b10*/  F2FP.F16.F32.PACK_AB R191, R28, R93 ;  /* 0x0000005d1cbf723e */ /* 0x004fe400000000ff */
[----:B0-----:R-:W-:-:S04]  /*4b20*/  FMNMX.FTZ R6, R3, R6, !PT ;  /* 0x0000000603067209 */ /* 0x001fc80007810000 */
[C---:B------:R-:W-:Y:S01]  /*4b30*/  FSETP.NEU.FTZ.AND P3, PT, R6.reuse, -INF , PT ;  /* 0xff8000000600780b */ /* 0x040fe20003f7d000 */
[----:B------:R-:W-:Y:S01]  /*4b40*/  FMUL.FTZ R3, R6, R0 ;  /* 0x0000000006037220 */ /* 0x000fe20000410000 */
[----:B------:R-:W-:Y:S01]  /*4b50*/  MUFU.EX2 R101, R101 ;  /* 0x0000006500657308 */ /* 0x000fe20000000800 */
[----:B-1----:R-:W-:-:S03]  /*4b60*/  CS2R R98, SRZ ;  /* 0x0000000000627805 */ /* 0x002fc6000001ff00 */
[----:B------:R-:W-:Y:S01]  /*4b70*/  FSEL R14, R3, RZ, P3 ;  /* 0x000000ff030e7208 */ /* 0x000fe20001800000 */
[----:B------:R-:W-:Y:S01]  /*4b80*/  FADD.FTZ R3, R203, R42 ;  /* 0x0000002acb037221 */ /* 0x000fe20000010000 */
[C---:B------:R-:W-:Y:S02]  /*4b90*/  F2FP.F16.F32.PACK_AB R203, R8.reuse, R203 ;  /* 0x000000cb08cb723e */ /* 0x040fe400000000ff */
[----:B------:R-:W-:Y:S01]  /*4ba0*/  MUFU.EX2 R32, R103 ;  /* 0x0000006700207308 */ /* 0x000fe20000000800 */
[-CC-:B------:R-:W-:Y:S01]  /*4bb0*/  FFMA.FTZ R73, R73, R0.reuse, -R14.reuse ;  /* 0x0000000049497223 */ /* 0x180fe2000001080e */
[-CC-:B------:R-:W-:Y:S01]  /*4bc0*/  FFMA.FTZ R9, R9, R0.reuse, -R14.reuse ;  /* 0x0000000009097223 */ /* 0x180fe2000001080e */
[-CC-:B------:R-:W-:Y:S01]  /*4bd0*/  FFMA.FTZ R15, R15, R0.reuse, -R14.reuse ;  /* 0x000000000f0f7223 */ /* 0x180fe2000001080e */
[-CC-:B------:R-:W-:Y:S01]  /*4be0*/  FFMA.FTZ R77, R77, R0.reuse, -R14.reuse ;  /* 0x000000004d4d7223 */ /* 0x180fe2000001080e */
[-CC-:B------:R-:W-:Y:S01]  /*4bf0*/  FFMA.FTZ R21, R21, R0.reuse, -R14.reuse ;  /* 0x0000000015157223 */ /* 0x180fe2000001080e */
[----:B------:R-:W-:Y:S01]  /*4c00*/  FADD.FTZ R42, R8, R3 ;  /* 0x00000003082a7221 */ /* 0x000fe20000010000 */
[-CC-:B------:R-:W-:Y:S01]  /*4c10*/  FFMA.FTZ R65, R65, R0.reuse, -R14.reuse ;  /* 0x0000000041417223 */ /* 0x180fe2000001080e */
[----:B------:R0:W-:Y:S01]  /*4c20*/  MUFU.EX2 R200, R9 ;  /* 0x0000000900c87308 */ /* 0x0001e20000000800 */
[-C--:B------:R-:W-:Y:S01]  /*4c30*/  FFMA.FTZ R23, R23, R0.reuse, -R14 ;  /* 0x0000000017177223 */ /* 0x080fe2000001080e */
[----:B------:R-:W-:Y:S01]  /*4c40*/  FADD.FTZ R3, R197, R42 ;  /* 0x0000002ac5037221 */ /* 0x000fe20000010000 */
[-CC-:B------:R-:W-:Y:S01]  /*4c50*/  FFMA.FTZ R69, R69, R0.reuse, -R14.reuse ;  /* 0x0000000045457223 */ /* 0x180fe2000001080e */
[-CC-:B------:R-:W-:Y:S01]  /*4c60*/  FFMA.FTZ R27, R27, R0.reuse, -R14.reuse ;  /* 0x000000001b1b7223 */ /* 0x180fe2000001080e */
[-CC-:B------:R-:W-:Y:S01]  /*4c70*/  FFMA.FTZ R57, R57, R0.reuse, -R14.reuse ;  /* 0x0000000039397223 */ /* 0x180fe2000001080e */
[----:B------:R-:W-:Y:S01]  /*4c80*/  FADD.FTZ R44, R10, R3 ;  /* 0x000000030a2c7221 */ /* 0x000fe20000010000 */
[-CC-:B------:R-:W-:Y:S01]  /*4c90*/  FFMA.FTZ R31, R31, R0.reuse, -R14.reuse ;  /* 0x000000001f1f7223 */ /* 0x180fe2000001080e */
[----:B------:R-:W1:Y:S01]  /*4ca0*/  MUFU.EX2 R73, R73 ;  /* 0x0000004900497308 */ /* 0x000e620000000800 */
[-C--:B------:R-:W-:Y:S01]  /*4cb0*/  FFMA.FTZ R61, R61, R0.reuse, -R14 ;  /* 0x000000003d3d7223 */ /* 0x080fe2000001080e */
[----:B0-----:R-:W-:Y:S01]  /*4cc0*/  FADD.FTZ R9, R199, R44 ;  /* 0x0000002cc7097221 */ /* 0x001fe20000010000 */
[-CC-:B------:R-:W-:Y:S01]  /*4cd0*/  FFMA.FTZ R35, R35, R0.reuse, -R14.reuse ;  /* 0x0000000023237223 */ /* 0x180fe2000001080e */
[-CC-:B------:R-:W-:Y:S01]  /*4ce0*/  FFMA.FTZ R49, R49, R0.reuse, -R14.reuse ;  /* 0x0000000031317223 */ /* 0x180fe2000001080e */
[-CC-:B------:R-:W-:Y:S01]  /*4cf0*/  FFMA.FTZ R39, R39, R0.reuse, -R14.reuse ;  /* 0x0000000027277223 */ /* 0x180fe2000001080e */
[----:B------:R-:W-:Y:S01]  /*4d00*/  FADD.FTZ R44, R20, R9 ;  /* 0x00000009142c7221 */ /* 0x000fe20000010000 */
[-CC-:B------:R-:W-:Y:S01]  /*4d10*/  FFMA.FTZ R53, R53, R0.reuse, -R14.reuse ;  /* 0x0000000035357223 */ /* 0x180fe2000001080e */
[----:B------:R-:W0:Y:S01]  /*4d20*/  MUFU.EX2 R15, R15 ;  /* 0x0000000f000f7308 */ /* 0x000e220000000800 */
[-C--:B------:R-:W-:Y:S01]  /*4d30*/  FFMA.FTZ R43, R43, R0.reuse, -R14 ;  /* 0x000000002b2b7223 */ /* 0x080fe2000001080e */
[----:B------:R-:W-:Y:S01]  /*4d40*/  FADD.FTZ R9, R85, R44 ;  /* 0x0000002c55097221 */ /* 0x000fe20000010000 */
[-CC-:B------:R-:W-:Y:S01]  /*4d50*/  FFMA.FTZ R41, R41, R0.reuse, -R14.reuse ;  /* 0x0000000029297223 */ /* 0x180fe2000001080e */
[-CC-:B------:R-:W-:Y:S01]  /*4d60*/  FFMA.FTZ R47, R47, R0.reuse, -R14.reuse ;  /* 0x000000002f2f7223 */ /* 0x180fe2000001080e */
[-CC-:B------:R-:W-:Y:S01]  /*4d70*/  FFMA.FTZ R45, R45, R0.reuse, -R14.reuse ;  /* 0x000000002d2d7223 */ /* 0x180fe2000001080e */
[----:B------:R-:W-:Y:S01]  /*4d80*/  FADD.FTZ R44, R22, R9 ;  /* 0x00000009162c7221 */ /* 0x000fe20000010000 */
[-CC-:B------:R-:W-:Y:S01]  /*4d90*/  FFMA.FTZ R51, R51, R0.reuse, -R14.reuse ;  /* 0x0000000033337223 */ /* 0x180fe2000001080e */
[----:B------:R-:W2:Y:S01]  /*4da0*/  MUFU.EX2 R202, R77 ;  /* 0x0000004d00ca7308 */ /* 0x000ea20000000800 */
[----:B-1----:R-:W-:Y:S01]  /*4db0*/  FADD.FTZ R42, R200, R73 ;  /* 0x00000049c82a7221 */ /* 0x002fe20000010000 */
        /* <DEDUP_REMOVED lines=8> */
[----:B------:R-:W-:Y:S01]  /*4e40*/  FFMA.FTZ R14, R29, R0, -R14 ;  /* 0x000000001d0e7223 */ /* 0x000fe2000001080e */
[----:B------:R-:W-:-:S02]  /*4e50*/  PLOP3.LUT P3, PT, PT, PT, UP1, 0x80, 0x0 ;  /* 0x000000000000781c */ /* 0x000fc40003f6f018 */
[----:B------:R-:W-:Y:S02]  /*4e60*/  CS2R R102, SRZ ;  /* 0x0000000000667805 */ /* 0x000fe4000001ff00 */
[----:B------:R-:W-:Y:S01]  /*4e70*/  F2FP.F16.F32.PACK_AB R199, R20, R199 ;  /* 0x000000c714c7723e */ /* 0x000fe200000000ff */
[----:B------:R-:W-:Y:S01]  /*4e80*/  IMAD.U32 R20, RZ, RZ, UR14 ;  /* 0x0000000eff147e24 */ /* 0x000fe2000f8e00ff */
[----:B------:R-:W-:Y:S01]  /*4e90*/  F2FP.F16.F32.PACK_AB R197, R10, R197 ;  /* 0x000000c50ac5723e */ /* 0x000fe200000000ff */
[----:B------:R0:W3:Y:S01]  /*4ea0*/  MUFU.EX2 R196, R65 ;  /* 0x0000004100c47308 */ /* 0x0000e20000000800 */
[----:B--2---:R-:W-:Y:S01]  /*4eb0*/  FADD.FTZ R42, R202, R3 ;  /* 0x00000003ca2a7221 */ /* 0x004fe20000010000 */
[----:B------:R-:W-:Y:S02]  /*4ec0*/  F2FP.F16.F32.PACK_AB R185, R30, R97 ;  /* 0x000000611eb9723e */ /* 0x000fe400000000ff */
[----:B------:R-:W-:Y:S02]  /*4ed0*/  CS2R R84, SRZ ;  /* 0x0000000000547805 */ /* 0x000fe4000001ff00 */
[----:B------:R-:W-:-:S02]  /*4ee0*/  F2FP.F16.F32.PACK_AB R187, R32, R101 ;  /* 0x0000006520bb723e */ /* 0x000fc400000000ff */
[----:B------:R-:W-:Y:S02]  /*4ef0*/  CS2R R76, SRZ ;  /* 0x00000000004c7805 */ /* 0x000fe4000001ff00 */
[----:B------:R-:W-:Y:S02]  /*4f00*/  F2FP.F16.F32.PACK_AB R200, R73, R200 ;  /* 0x000000c849c8723e */ /* 0x000fe400000000ff */
[----:B------:R-:W-:Y:S01]  /*4f10*/  CS2R R72, SRZ ;  /* 0x0000000000487805 */ /* 0x000fe2000001ff00 */
[----:B------:R-:W2:Y:S01]  /*4f20*/  MUFU.EX2 R23, R23 ;  /* 0x0000001700177308 */ /* 0x000ea20000000800 */
[----:B-1----:R-:W-:Y:S01]  /*4f30*/  FADD.FTZ R3, R21, R42 ;  /* 0x0000002a15037221 */ /* 0x002fe20000010000 */
[----:B------:R-:W-:Y:S02]  /*4f40*/  F2FP.F16.F32.PACK_AB R202, R202, R15 ;  /* 0x0000000fcaca723e */ /* 0x000fe400000000ff */
[----:B0-----:R-:W-:-:S04]  /*4f50*/  CS2R R64, SRZ ;  /* 0x0000000000407805 */ /* 0x001fc8000001ff00 */
[----:B------:R0:W1:Y:S01]  /*4f60*/  MUFU.EX2 R198, R69 ;  /* 0x0000004500c67308 */ /* 0x0000620000000800 */
[C---:B---3--:R-:W-:Y:S01]  /*4f70*/  FADD.FTZ R42, R196.reuse, R3 ;  /* 0x00000003c42a7221 */ /* 0x048fe20000010000 */
[----:B------:R-:W-:Y:S01]  /*4f80*/  FADD.FTZ R3, R87, R44 ;  /* 0x0000002c57037221 */ /* 0x000fe20000010000 */
[----:B------:R-:W-:Y:S02]  /*4f90*/  F2FP.F16.F32.PACK_AB R196, R196, R21 ;  /* 0x00000015c4c4723e */ /* 0x000fe400000000ff */
[----:B------:R-:W-:Y:S01]  /*4fa0*/  CS2R R86, SRZ ;  /* 0x0000000000567805 */ /* 0x000fe2000001ff00 */
[----:B------:R-:W-:Y:S01]  /*4fb0*/  FADD.FTZ R44, R26, R3 ;  /* 0x000000031a2c7221 */ /* 0x000fe20000010000 */
[----:B------:R-:W-:Y:S01]  /*4fc0*/  @!P1 VIADD R3, R46, 0x36840 ;  /* 0x000368402e039836 */ /* 0x000fe20000000000 */
[----:B------:R-:W3:Y:S01]  /*4fd0*/  MUFU.EX2 R27, R27 ;  /* 0x0000001b001b7308 */ /* 0x000ee20000000800 */
[----:B--2---:R-:W-:Y:S01]  /*4fe0*/  FADD.FTZ R9, R23, R42 ;  /* 0x0000002a17097221 */ /* 0x004fe20000010000 */
[----:B0-----:R-:W-:-:S02]  /*4ff0*/  CS2R R68, SRZ ;  /* 0x0000000000447805 */ /* 0x001fc4000001ff00 */
[----:B------:R-:W-:-:S04]  /*5000*/  @!P1 PRMT R3, RZ, 0x654, R3 ;  /* 0x00000654ff039816 */ /* 0x000fc80000000003 */
[----:B------:R0:W2:Y:S01]  /*5010*/  MUFU.EX2 R192, R57 ;  /* 0x0000003900c07308 */ /* 0x0000a20000000800 */
[C---:B-1----:R-:W-:Y:S01]  /*5020*/  FADD.FTZ R42, R198.reuse, R9 ;  /* 0x00000009c62a7221 */ /* 0x042fe20000010000 */
[----:B------:R1:W-:Y:S01]  /*5030*/  @!P1 SYNCS.ARRIVE.TRANS64.RED.A1T0 RZ, [R3+URZ], RZ ;  /* 0x000000ff03ff99a7 */ /* 0x0003e2000810043f */
[----:B------:R-:W-:-:S05]  /*5040*/  F2FP.F16.F32.PACK_AB R198, R198, R23 ;  /* 0x00000017c6c6723e */ /* 0x000fca00000000ff */
[----:B------:R-:W1:Y:S01]  /*5050*/  MUFU.EX2 R31, R31 ;  /* 0x0000001f001f7308 */ /* 0x000e620000000800 */
[----:B---3--:R-:W-:Y:S01]  /*5060*/  FADD.FTZ R9, R27, R42 ;  /* 0x0000002a1b097221 */ /* 0x008fe20000010000 */
[----:B0-----:R-:W-:-:S06]  /*5070*/  CS2R R56, SRZ ;  /* 0x0000000000387805 */ /* 0x001fcc000001ff00 */
[----:B------:R0:W3:Y:S01]  /*5080*/  MUFU.EX2 R194, R61 ;  /* 0x0000003d00c27308 */ /* 0x0000e20000000800 */
[C---:B--2---:R-:W-:Y:S01]  /*5090*/  FADD.FTZ R42, R192.reuse, R9 ;  /* 0x00000009c02a7221 */ /* 0x044fe20000010000 */
[----:B------:R-:W-:Y:S02]  /*50a0*/  F2FP.F16.F32.PACK_AB R192, R192, R27 ;  /* 0x0000001bc0c0723e */ /* 0x000fe400000000ff */
[----:B------:R-:W-:-:S04]  /*50b0*/  CS2R R26, SRZ ;  /* 0x00000000001a7805 */ /* 0x000fc8000001ff00 */
[----:B------:R-:W2:Y:S01]  /*50c0*/  MUFU.EX2 R35, R35 ;  /* 0x0000002300237308 */ /* 0x000ea20000000800 */
[----:B-1----:R-:W-:Y:S01]  /*50d0*/  FADD.FTZ R3, R31, R42 ;  /* 0x0000002a1f037221 */ /* 0x002fe20000010000 */
[----:B0-----:R-:W-:-:S06]  /*50e0*/  CS2R R60, SRZ ;  /* 0x00000000003c7805 */ /* 0x001fcc000001ff00 */
[----:B------:R0:W1:Y:S01]  /*50f0*/  MUFU.EX2 R188, R49 ;  /* 0x0000003100bc7308 */ /* 0x0000620000000800 */
[C---:B---3--:R-:W-:Y:S01]  /*5100*/  FADD.FTZ R42, R194.reuse, R3 ;  /* 0x00000003c22a7221 */ /* 0x048fe20000010000 */
[----:B------:R-:W-:-:S06]  /*5110*/  F2FP.F16.F32.PACK_AB R194, R194, R31 ;  /* 0x0000001fc2c2723e */ /* 0x000fcc00000000ff */
[----:B------:R-:W3:Y:S01]  /*5120*/  MUFU.EX2 R39, R39 ;  /* 0x0000002700277308 */ /* 0x000ee20000000800 */
[----:B--2---:R-:W-:Y:S01]  /*5130*/  FADD.FTZ R3, R35, R42 ;  /* 0x0000002a23037221 */ /* 0x004fe20000010000 */
[----:B0-----:R-:W-:-:S06]  /*5140*/  CS2R R48, SRZ ;  /* 0x0000000000307805 */ /* 0x001fcc000001ff00 */
[----:B------:R0:W2:Y:S01]  /*5150*/  MUFU.EX2 R190, R53 ;  /* 0x0000003500be7308 */ /* 0x0000a20000000800 */
[C---:B-1----:R-:W-:Y:S01]  /*5160*/  FADD.FTZ R42, R188.reuse, R3 ;  /* 0x00000003bc2a7221 */ /* 0x042fe20000010000 */
[----:B------:R-:W-:-:S06]  /*5170*/  F2FP.F16.F32.PACK_AB R188, R188, R35 ;  /* 0x00000023bcbc723e */ /* 0x000fcc00000000ff */
[----:B------:R-:W1:Y:S01]  /*5180*/  MUFU.EX2 R43, R43 ;  /* 0x0000002b002b7308 */ /* 0x000e620000000800 */
[----:B---3--:R-:W-:Y:S01]  /*5190*/  FADD.FTZ R3, R39, R42 ;  /* 0x0000002a27037221 */ /* 0x008fe20000010000 */
[----:B0-----:R-:W-:-:S06]  /*51a0*/  CS2R R52, SRZ ;  /* 0x0000000000347805 */ /* 0x001fcc000001ff00 */
[----:B------:R0:W3:Y:S01]  /*51b0*/  MUFU.EX2 R184, R41 ;  /* 0x0000002900b87308 */ /* 0x0000e20000000800 */
[C---:B--2---:R-:W-:Y:S01]  /*51c0*/  FADD.FTZ R2, R190.reuse, R3 ;  /* 0x00000003be027221 */ /* 0x044fe20000010000 */
[----:B------:R-:W-:-:S06]  /*51d0*/  F2FP.F16.F32.PACK_AB R190, R190, R39 ;  /* 0x00000027bebe723e */ /* 0x000fcc00000000ff */
[----:B------:R-:W2:Y:S01]  /*51e0*/  MUFU.EX2 R47, R47 ;  /* 0x0000002f002f7308 */ /* 0x000ea20000000800 */
[----:B0-----:R-:W-:Y:S01]  /*51f0*/  FADD.FTZ R41, R89, R44 ;  /* 0x0000002c59297221 */ /* 0x001fe20000010000 */
[----:B-1----:R-:W-:Y:S01]  /*5200*/  FADD.FTZ R3, R43, R2 ;  /* 0x000000022b037221 */ /* 0x002fe20000010000 */
[----:B------:R-:W-:Y:S02]  /*5210*/  CS2R R88, SRZ ;  /* 0x0000000000587805 */ /* 0x000fe4000001ff00 */
[----:B------:R-:W-:-:S03]  /*5220*/  FADD.FTZ R44, R24, R41 ;  /* 0x00000029182c7221 */ /* 0x000fc60000010000 */
[----:B------:R-:W0:Y:S01]  /*5230*/  MUFU.EX2 R186, R45 ;  /* 0x0000002d00ba7308 */ /* 0x000e220000000800 */
[----:B------:R-:W-:Y:S01]  /*5240*/  FADD.FTZ R9, R93, R44 ;  /* 0x0000002c5d097221 */ /* 0x000fe20000010000 */
[C---:B---3--:R-:W-:Y:S01]  /*5250*/  FADD.FTZ R2, R184.reuse, R3 ;  /* 0x00000003b8027221 */ /* 0x048fe20000010000 */
[----:B------:R-:W-:Y:S02]  /*5260*/  F2FP.F16.F32.PACK_AB R184, R184, R43 ;  /* 0x0000002bb8b8723e */ /* 0x000fe400000000ff */
[----:B------:R-:W-:Y:S01]  /*5270*/  CS2R R92, SRZ ;  /* 0x00000000005c7805 */ /* 0x000fe2000001ff00 */
[----:B------:R-:W-:Y:S01]  /*5280*/  FADD.FTZ R44, R28, R9 ;  /* 0x000000091c2c7221 */ /* 0x000fe20000010000 */
[----:B------:R-:W-:Y:S01]  /*5290*/  CS2R R28, SRZ ;  /* 0x00000000001c7805 */ /* 0x000fe2000001ff00 */
[----:B------:R-:W1:Y:S02]  /*52a0*/  MUFU.EX2 R105, R105 ;  /* 0x0000006900697308 */ /* 0x000e640000000800 */
[----:B------:R-:W-:Y:S01]  /*52b0*/  FADD.FTZ R9, R97, R44 ;  /* 0x0000002c61097221 */ /* 0x000fe20000010000 */
[----:B--2---:R-:W-:Y:S01]  /*52c0*/  FADD.FTZ R3, R47, R2 ;  /* 0x000000022f037221 */ /* 0x004fe20000010000 */
[----:B------:R-:W-:-:S02]  /*52d0*/  CS2R R96, SRZ ;  /* 0x0000000000607805 */ /* 0x000fc4000001ff00 */
[----:B------:R-:W-:Y:S01]  /*52e0*/  FADD.FTZ R44, R30, R9 ;  /* 0x000000091e2c7221 */ /* 0x000fe20000010000 */
[----:B------:R-:W-:Y:S01]  /*52f0*/  CS2R R30, SRZ ;  /* 0x00000000001e7805 */ /* 0x000fe2000001ff00 */
[----:B------:R-:W2:Y:S02]  /*5300*/  MUFU.EX2 R51, R51 ;  /* 0x0000003300337308 */ /* 0x000ea40000000800 */
[----:B------:R-:W-:Y:S01]  /*5310*/  FADD.FTZ R9, R101, R44 ;  /* 0x0000002c65097221 */ /* 0x000fe20000010000 */
[C---:B0-----:R-:W-:Y:S01]  /*5320*/  FADD.FTZ R2, R186.reuse, R3 ;  /* 0x00000003ba027221 */ /* 0x041fe20000010000 */
[----:B------:R-:W-:Y:S02]  /*5330*/  F2FP.F16.F32.PACK_AB R186, R186, R47 ;  /* 0x0000002fbaba723e */ /* 0x000fe400000000ff */
[----:B------:R-:W-:Y:S01]  /*5340*/  CS2R R100, SRZ ;  /* 0x0000000000647805 */ /* 0x000fe2000001ff00 */
[----:B------:R-:W-:Y:S01]  /*5350*/  FADD.FTZ R42, R32, R9 ;  /* 0x00000009202a7221 */ /* 0x000fe20000010000 */
[----:B------:R-:W-:-:S02]  /*5360*/  CS2R R46, SRZ ;  /* 0x00000000002e7805 */ /* 0x000fc4000001ff00 */
[----:B------:R-:W-:Y:S01]  /*5370*/  CS2R R44, SRZ ;  /* 0x00000000002c7805 */ /* 0x000fe2000001ff00 */
[----:B------:R0:W3:Y:S01]  /*5380*/  MUFU.EX2 R34, R107 ;  /* 0x0000006b00227308 */ /* 0x0000e20000000800 */
[----:B-1----:R-:W-:Y:S01]  /*5390*/  FADD.FTZ R9, R105, R42 ;  /* 0x0000002a69097221 */ /* 0x002fe20000010000 */
[----:B------:R-:W-:-:S06]  /*53a0*/  CS2R R42, SRZ ;  /* 0x00000000002a7805 */ /* 0x000fcc000001ff00 */
[----:B------:R1:W4:Y:S01]  /*53b0*/  MUFU.EX2 R180, R33 ;  /* 0x0000002100b47308 */ /* 0x0003220000000800 */
[----:B--2---:R-:W-:Y:S01]  /*53c0*/  FADD.FTZ R3, R51, R2 ;  /* 0x0000000233037221 */ /* 0x004fe20000010000 */
[----:B0-----:R-:W-:-:S06]  /*53d0*/  CS2R R106, SRZ ;  /* 0x00000000006a7805 */ /* 0x001fcc000001ff00 */
[----:B------:R-:W0:Y:S01]  /*53e0*/  MUFU.EX2 R109, R109 ;  /* 0x0000006d006d7308 */ /* 0x000e220000000800 */
[C---:B---3--:R-:W-:Y:S01]  /*53f0*/  FADD.FTZ R8, R34.reuse, R9 ;  /* 0x0000000922087221 */ /* 0x048fe20000010000 */
[----:B------:R-:W-:Y:S02]  /*5400*/  F2FP.F16.F32.PACK_AB R181, R34, R105 ;  /* 0x0000006922b5723e */ /* 0x000fe400000000ff */
[----:B------:R-:W-:Y:S02]  /*5410*/  CS2R R104, SRZ ;  /* 0x0000000000687805 */ /* 0x000fe4000001ff00 */
[----:B------:R-:W-:Y:S02]  /*5420*/  CS2R R34, SRZ ;  /* 0x0000000000227805 */ /* 0x000fe4000001ff00 */
[----:B-1----:R-:W-:Y:S01]  /*5430*/  CS2R R32, SRZ ;  /* 0x0000000000207805 */ /* 0x002fe2000001ff00 */
[----:B------:R-:W1:Y:S01]  /*5440*/  MUFU.EX2 R55, R55 ;  /* 0x0000003700377308 */ /* 0x000e620000000800 */
[C---:B----4-:R-:W-:Y:S01]  /*5450*/  FADD.FTZ R2, R180.reuse, R3 ;  /* 0x00000003b4027221 */ /* 0x050fe20000010000 */
[----:B------:R-:W-:-:S02]  /*5460*/  F2FP.F16.F32.PACK_AB R180, R180, R51 ;  /* 0x00000033b4b4723e */ /* 0x000fc400000000ff */
        /* <DEDUP_REMOVED lines=9> */
[----:B------:R-:W-:Y:S02]  /*5500*/  CS2R R108, SRZ ;  /* 0x00000000006c7805 */ /* 0x000fe4000001ff00 */
[----:B0-----:R-:W-:Y:S02]  /*5510*/  CS2R R36, SRZ ;  /* 0x0000000000247805 */ /* 0x001fe4000001ff00 */
        /* <DEDUP_REMOVED lines=20> */
[----:B0-----:R-:W-:Y:S01]  /*5660*/  FADD.FTZ R9, R117, R8 ;  /* 0x0000000875097221 */ /* 0x001fe20000010000 */
[----:B------:R-:W-:-:S06]  /*5670*/  IMAD.U32 R8, RZ, RZ, UR6 ;  /* 0x00000006ff087e24 */ /* 0x000fcc000f8e00ff */
[----:B------:R-:W0:Y:S01]  /*5680*/  MUFU.EX2 R14, R14 ;  /* 0x0000000e000e7308 */ /* 0x000e220000000800 */
[----:B-1----:R-:W-:Y:S01]  /*5690*/  FADD.FTZ R3, R63, R2 ;  /* 0x000000023f037221 */ /* 0x002fe20000010000 */
[----:B------:R-:W-:Y:S01]  /*56a0*/  IMAD.MOV.U32 R2, RZ, RZ, 0x3f800000 ;  /* 0x3f800000ff027424 */ /* 0x000fe200078e00ff */
[----:B--2---:R-:W-:Y:S01]  /*56b0*/  CS2R R118, SRZ ;  /* 0x0000000000767805 */ /* 0x004fe2000001ff00 */
[C---:B---3--:R-:W-:Y:S01]  /*56c0*/  FADD.FTZ R9, R40.reuse, R9 ;  /* 0x0000000928097221 */ /* 0x048fe20000010000 */
[----:B------:R-:W-:Y:S02]  /*56d0*/  F2FP.F16.F32.PACK_AB R179, R40, R117 ;  /* 0x0000007528b3723e */ /* 0x000fe400000000ff */
[----:B------:R-:W-:Y:S02]  /*56e0*/  CS2R R116, SRZ ;  /* 0x0000000000747805 */ /* 0x000fe4000001ff00 */
[----:B------:R-:W-:Y:S01]  /*56f0*/  CS2R R40, SRZ ;  /* 0x0000000000287805 */ /* 0x000fe2000001ff00 */
[C---:B0-----:R-:W-:Y:S01]  /*5700*/  FADD.FTZ R10, R14.reuse, R3 ;  /* 0x000000030e0a7221 */ /* 0x041fe20000010000 */
[----:B------:R-:W-:Y:S01]  /*5710*/  F2FP.F16.F32.PACK_AB R178, R14, R63 ;  /* 0x0000003f0eb2723e */ /* 0x000fe200000000ff */
[----:B------:R-:W-:Y:S01]  /*5720*/  IMAD.MOV.U32 R3, RZ, RZ, 0x3f800000 ;  /* 0x3f800000ff037424 */ /* 0x000fe200078e00ff */
[----:B------:R-:W-:Y:S01]  /*5730*/  CS2R R62, SRZ ;  /* 0x00000000003e7805 */ /* 0x000fe2000001ff00 */
[----:B------:R-:W-:Y:S06]  /*5740*/  @!P3 BRA `(.L_x_5295) ;  /* 0x00000044005cb947 */ /* 0x000fec0003800000 */
[----:B------:R-:W-:Y:S01]  /*5750*/  R2UR UR58, R20 ;  /* 0x00000000143a72ca */ /* 0x000fe200000e0000 */
[----:B------:R-:W-:Y:S01]  /*5760*/  IMAD.MOV.U32 R14, RZ, RZ, R7 ;  /* 0x000000ffff0e7224 */ /* 0x000fe200078e0007 */
[----:B------:R-:W-:Y:S01]  /*5770*/  UMOV UR61, URZ ;  /* 0x0000003f003d7c82 */ /* 0x000fe20008000000 */
[----:B------:R-:W-:Y:S01]  /*5780*/  IMAD.MOV.U32 R15, RZ, RZ, R6 ;  /* 0x000000ffff0f7224 */ /* 0x000fe200078e0006 */
[----:B------:R-:W-:Y:S01]  /*5790*/  UMOV UR57, URZ ;  /* 0x0000003f00397c82 */ /* 0x000fe20008000000 */
[----:B------:R-:W-:Y:S02]  /*57a0*/  IMAD.MOV.U32 R3, RZ, RZ, 0x3f800000 ;  /* 0x3f800000ff037424 */ /* 0x000fe400078e00ff */
[----:B------:R-:W-:-:S08]  /*57b0*/  IMAD.MOV.U32 R119, RZ, RZ, RZ ;  /* 0x000000ffff777224 */ /* 0x000fd000078e00ff */
.L_x_5304:
        /* <DEDUP_REMOVED lines=8> */
.L_x_5296:
        /* <DEDUP_REMOVED lines=8> */
.L_x_5297:
[----:B-1----:R-:W-:Y:S05]  /*58c0*/  @P3 BRA `(.L_x_5298) ;  /* 0x0000000000083947 */ /* 0x002fea0003800000 */
[----:B------:R-:W1:Y:S02]  /*58d0*/  SYNCS.PHASECHK.TRANS64.TRYWAIT P3, [UR59+0x36830], R0 ;  /* 0x03683000ff0075a7 */ /* 0x000e64000806017b */
[----:B-1----:R-:W-:Y:S05]  /*58e0*/  @!P3 BRA `(.L_x_5299) ;  /* 0x000000f400ccb947 */ /* 0x002fea0003800000 */
.L_x_5298:
        /* <DEDUP_REMOVED lines=10> */
[----:B01----:R-:W-:Y:S01]  /*5990*/  MOV R0, UR41 ;  /* 0x0000002900007c02 */ /* 0x003fe20008000f00 */
[----:B------:R-:W-:Y:S01]  /*59a0*/  UMOV UR15, 0x40000040 ;  /* 0x40000040000f7882 */ /* 0x000fe20000000000 */
[----:B------:R-:W-:Y:S01]  /*59b0*/  MOV R6, UR40 ;  /* 0x0000002800067c02 */ /* 0x000fe20008000f00 */
[----:B------:R-:W-:Y:S01]  /*59c0*/  UIMAD UR56, UR60, 0xa80, UR6 ;  /* 0x00000a803c3878a4 */ /* 0x000fe2000f8e0206 */
[C---:B------:R-:W-:Y:S01]  /*59d0*/  R2UR UR40, R4.reuse ;  /* 0x00000000042872ca */ /* 0x040fe200000e0000 */
[----:B------:R-:W-:Y:S01]  /*59e0*/  UMOV UR19, 0x40000040 ;  /* 0x4000004000137882 */ /* 0x000fe20000000000 */
[C---:B------:R-:W-:Y:S01]  /*59f0*/  R2UR UR41, R5.reuse ;  /* 0x00000000052972ca */ /* 0x040fe200000e0000 */
[----:B------:R-:W-:Y:S01]  /*5a00*/  UIADD3 UR50, UR56, 0x80, URZ ;  /* 0x0000008038327890 */ /* 0x000fe2000fffe03f */
[----:B------:R-:W-:Y:S01]  /*5a10*/  MOV R7, UR45 ;  /* 0x0000002d00077c02 */ /* 0x000fe20008000f00 */
[----:B------:R-:W-:Y:S01]  /*5a20*/  UIADD3 UR6, UR56, 0x100, URZ ;  /* 0x0000010038067890 */ /* 0x000fe2000fffe03f */
[----:B------:R-:W-:Y:S01]  /*5a30*/  MOV R20, UR44 ;  /* 0x0000002c00147c02 */ /* 0x000fe20008000f00 */
[----:B------:R-:W-:Y:S01]  /*5a40*/  UMOV UR54, UR56 ;  /* 0x0000003800367c82 */ /* 0x000fe20008000000 */
[----:B------:R-:W-:Y:S01]  /*5a50*/  UIADD3 UR7, UR56, 0x180, URZ ;  /* 0x0000018038077890 */ /* 0x000fe2000fffe03f */
[----:B------:R-:W-:Y:S01]  /*5a60*/  HGMMA.64x16x16.F32 R168, gdesc[UR52], RZ, !UPT, gsb0 ;  /* 0x0020000034a879f0 */ /* 0x000fe2000c0008ff */
[C---:B------:R-:W-:Y:S01]  /*5a70*/  R2UR UR52, R4.reuse ;  /* 0x00000000043472ca */ /* 0x040fe200000e0000 */
[----:B------:R-:W-:Y:S01]  /*5a80*/  UMOV UR55, 0x40000040 ;  /* 0x4000004000377882 */ /* 0x000fe20000000000 */
[C---:B------:R-:W-:Y:S01]  /*5a90*/  R2UR UR53, R5.reuse ;  /* 0x00000000053572ca */ /* 0x040fe200000e0000 */
[----:B------:R-:W-:Y:S01]  /*5aa0*/  UMOV UR54, UR6 ;  /* 0x0000000600367c82 */ /* 0x000fe20008000000 */
[----:B------:R-:W-:Y:S01]  /*5ab0*/  R2UR UR44, R4 ;  /* 0x00000000042c72ca */ /* 0x000fe200000e0000 */
[----:B------:R-:W-:Y:S01]  /*5ac0*/  UMOV UR42, UR7 ;  /* 0x00000007002a7c82 */ /* 0x000fe20008000000 */
[----:B------:R-:W-:Y:S01]  /*5ad0*/  R2UR UR45, R5 ;  /* 0x00000000052d72ca */ /* 0x000fe200000e0000 */
[----:B------:R-:W-:Y:S01]  /*5ae0*/  UIADD3 UR6, UR56, 0x200, URZ ;  /* 0x0000020038067890 */ /* 0x000fe2000fffe03f */
[-C--:B------:R-:W-:Y:S01]  /*5af0*/  FMUL.FTZ R24, R24, R2.reuse ;  /* 0x0000000218187220 */ /* 0x080fe20000410000 */
        /* <DEDUP_REMOVED lines=578> */
.L_x_5300:
[----:B------:R-:W-:Y:S01]  /*7f20*/  R2UR UR6, R16 ;  /* 0x00000000100672ca */ /* 0x000fe200000e0000 */
[----:B------:R-:W-:-:S05]  /*7f30*/  IMAD.U32 R0, RZ, RZ, UR61 ;  /* 0x0000003dff007e24 */ /* 0x000fca000f8e00ff */
[----:B------:R-:W-:-:S07]  /*7f40*/  SHF.L.U32 R0, R0, 0x1f, RZ ;  /* 0x0000001f00007819 */ /* 0x000fce00000006ff */
[----:B------:R-:W-:-:S09]  /*7f50*/  ULEA UR11, UR57, UR6, 0x3 ;  /* 0x00000006390b7291 */ /* 0x000fd2000f8e183f */
[----:B------:R0:W1:Y:S01]  /*7f60*/  SYNCS.PHASECHK.TRANS64.TRYWAIT P3, [UR11+0x36850], R0 ;  /* 0x03685000ff0075a7 */ /* 0x000062000806014b */
[----:B------:R-:W-:Y:S05]  /*7f70*/  @!P0 BRA `(.L_x_5301) ;  /* 0x0000000000048947 */ /* 0x000fea0003800000 */
[----:B------:R-:W-:Y:S01]  /*7f80*/  BPT.TRAP 0x1 ;  /* 0x000000040000795c */ /* 0x000fe20000300000 */
.L_x_5301:
[----:B-1----:R-:W-:Y:S05]  /*7f90*/  @P3 BRA `(.L_x_5302) ;  /* 0x0000000000083947 */ /* 0x002fea0003800000 */
[----:B------:R-:W1:Y:S02]  /*7fa0*/  SYNCS.PHASECHK.TRANS64.TRYWAIT P3, [UR11+0x36850], R0 ;  /* 0x03685000ff0075a7 */ /* 0x000e64000806014b */
[----:B-1----:R-:W-:Y:S05]  /*7fb0*/  @!P3 BRA `(.L_x_5303) ;  /* 0x000000d00030b947 */ /* 0x002fea0003800000 */
.L_x_5302:
[----:B------:R-:W-:Y:S01]  /*7fc0*/  R2UR UR6, R16 ;  /* 0x00000000100672ca */ /* 0x000fe200000e0000 */
[----:B------:R-:W-:Y:S01]  /*7fd0*/  WARPGROUP.ARRIVE ;  /* 0x00000000000079c5 */ /* 0x000fe20000000000 */
[----:B------:R-:W-:Y:S01]  /*7fe0*/  UMOV UR7, 0x40000040 ;  /* 0x4000004000077882 */ /* 0x000fe20000000000 */
[----:B------:R-:W-:Y:S01]  /*7ff0*/  IMAD.MOV.U32 R6, RZ, RZ, R11 ;  /* 0x000000ffff067224 */ /* 0x000fe200078e000b */
[----:B------:R-:W-:Y:S01]  /*8000*/  R2UR UR15, R17 ;  /* 0x00000000110f72ca */ /* 0x000fe200000e0000 */
[----:B------:R-:W-:Y:S01]  /*8010*/  ULDC UR18, c[0x0][0x2f0] ;  /* 0x0000bc0000127ab9 */ /* 0x000fe20000000800 */
[----:B------:R-:W-:Y:S01]  /*8020*/  ULDC UR14, c[0x0][0x288] ;  /* 0x0000a200000e7ab9 */ /* 0x000fe20000000800 */
[----:B------:R-:W-:Y:S01]  /*8030*/  IMAD.U32 R7, RZ, RZ, UR18 ;  /* 0x00000012ff077e24 */ /* 0x000fe2000f8e00ff */
[----:B------:R-:W-:-:S05]  /*8040*/  R2UR UR61, R8 ;  /* 0x00000000083d72ca */ /* 0x000fca00000e0000 */
[----:B------:R-:W-:-:S04]  /*8050*/  UIADD3 UR6, UR6, 0x400, URZ ;  /* 0x0000040006067890 */ /* 0x000fc8000fffe03f */
[----:B------:R-:W-:-:S04]  /*8060*/  USHF.R.U32.HI UR6, URZ, 0x4, UR6 ;  /* 0x000000043f067899 */ /* 0x000fc80008011606 */
[----:B------:R-:W-:-:S04]  /*8070*/  ULOP3.LUT UR6, UR6, 0x3fff, URZ, 0xc0, !UPT ;  /* 0x00003fff06067892 */ /* 0x000fc8000f8ec03f */
[----:B------:R-:W-:-:S04]  /*8080*/  ULOP3.LUT UR6, UR6, 0x3800000, URZ, 0xfc, !UPT ;  /* 0x0380000006067892 */ /* 0x000fc8000f8efc3f */
[----:B------:R-:W-:-:S03]  /*8090*/  UIMAD UR10, UR57, 0xa80, UR6 ;  /* 0x00000a80390a78a4 */ /* 0x000fc6000f8e0206 */
[----:B------:R-:W-:-:S04]  /*80a0*/  UMOV UR57, UR60 ;  /* 0x0000003c00397c82 */ /* 0x000fc80008000000 */
        /* <DEDUP_REMOVED lines=12> */
[----:B------:R-:W-:Y:S01]  /*8170*/  @UP0 ULDC UR6, c[0x0][0x44c] ;  /* 0x0001130000060ab9 */ /* 0x000fe20000000800 */
[----:B------:R-:W-:Y:S01]  /*8180*/  UMOV UR7, 0x40000040 ;  /* 0x4000004000077882 */ /* 0x000fe20000000000 */
[----:B01----:R-:W-:Y:S01]  /*8190*/  @P2 IMAD.HI.U32 R0, R11, UR6, RZ ;  /* 0x000000060b002c27 */ /* 0x003fe2000f8e00ff */
[----:B------:R-:W-:-:S04]  /*81a0*/  @UP0 ULDC UR6, c[0x0][0x450] ;  /* 0x0001140000060ab9 */ /* 0x000fc80000000800 */
[----:B------:R-:W-:Y:S01]  /*81b0*/  @P2 SHF.R.U32.HI R6, RZ, UR6, R0 ;  /* 0x00000006ff062c19 */ /* 0x000fe20008011600 */
[----:B------:R-:W-:Y:S02]  /*81c0*/  UMOV UR6, 0x1 ;  /* 0x0000000100067882 */ /* 0x000fe40000000000 */
[----:B------:R-:W-:Y:S02]  /*81d0*/  UIMAD UR6, UR58, -0x70, UR6 ;  /* 0xffffff903a0678a4 */ /* 0x000fe4000f8e0206 */
[----:B------:R-:W0:Y:S04]  /*81e0*/  SHFL.IDX PT, R3, R6, 0x1, 0x1c1f ;  /* 0x003c1f0006037f89 */ /* 0x000e2800000e0000 */
[----:B------:R-:W-:Y:S01]  /*81f0*/  IMAD.U32 R2, RZ, RZ, UR6 ;  /* 0x00000006ff027e24 */ /* 0x000fe2000f8e00ff */
[----:B------:R-:W-:Y:S01]  /*8200*/  UIADD3 UR6, UR10, 0x180, URZ ;  /* 0x000001800a067890 */ /* 0x000fe2000fffe03f */
[----:B------:R-:W1:Y:S02]  /*8210*/  SHFL.IDX PT, R211, R6, RZ, 0x1c1f ;  /* 0x001c1fff06d37589 */ /* 0x000e6400000e0000 */
[----:B------:R-:W-:-:S04]  /*8220*/  IMAD R2, R13, -0x2, R2 ;  /* 0xfffffffe0d027824 */ /* 0x000fc800078e0202 */
[----:B------:R-:W-:-:S05]  /*8230*/  IMAD R2, R7, UR15, R2 ;  /* 0x0000000f07027c24 */ /* 0x000fca000f8e0202 */
[----:B0-----:R-:W-:-:S04]  /*8240*/  IADD3 R0, R3, -UR14, R2 ;  /* 0x8000000e03007c10 */ /* 0x001fc8000fffe002 */
        /* <DEDUP_REMOVED lines=22> */
[----:B------:R-:W-:Y:S02]  /*83b0*/  FMNMX.FTZ R20, R199, R20, !PT ;  /* 0x00000014c7147209 */ /* 0x000fe40007810000 */
[----:B-1----:R-:W-:-:S02]  /*83c0*/  IADD3 R2, R211, -UR14, R2 ;  /* 0x8000000ed3027c10 */ /* 0x002fc4000fffe002 */
[----:B------:R-:W-:Y:S02]  /*83d0*/  R2UR UR14, R204 ;  /* 0x00000000cc0e72ca */ /* 0x000fe400000e0000 */
[----:B------:R-:W-:-:S04]  /*83e0*/  ISETP.GT.AND P5, PT, R2, 0x1, PT ;  /* 0x000000010200780c */ /* 0x000fc80003fa4270 */
[----:B------:R-:W-:Y:S02]  /*83f0*/  FSEL R169, R169, -INF , P5 ;  /* 0xff800000a9a97808 */ /* 0x000fe40002800000 */
[----:B------:R-:W-:-:S04]  /*8400*/  ISETP.GT.AND P5, PT, R2, 0x9, PT ;  /* 0x000000090200780c */ /* 0x000fc80003fa4270 */
[----:B------:R-:W-:Y:S01]  /*8410*/  FSEL R173, R173, -INF , P5 ;  /* 0xff800000adad7808 */ /* 0x000fe20002800000 */
[----:B------:R-:W-:Y:S01]  /*8420*/  UISETP.GT.AND UP1, UPT, UR58, UR14, UPT ;  /* 0x0000000e3a00728c */ /* 0x000fe2000bf24270 */
[----:B------:R-:W-:Y:S01]  /*8430*/  ISETP.GT.AND P5, PT, R2, 0x11, PT ;  /* 0x000000110200780c */ /* 0x000fe20003fa4270 */
[----:B------:R-:W-:-:S03]  /*8440*/  UIADD3 UR58, UR58, -0x1, URZ ;  /* 0xffffffff3a3a7890 */ /* 0x000fc6000fffe03f */
[----:B------:R-:W-:Y:S02]  /*8450*/  FSEL R161, R161, -INF , P5 ;  /* 0xff800000a1a17808 */ /* 0x000fe40002800000 */
[----:B------:R-:W-:-:S04]  /*8460*/  ISETP.GT.AND P5, PT, R2, 0x19, PT ;  /* 0x000000190200780c */ /* 0x000fc80003fa4270 */
        /* <DEDUP_REMOVED lines=20> */
[----:B------:R-:W-:Y:S01]  /*85b0*/  FSEL R225, R125, -INF , P5 ;  /* 0xff8000007de17808 */ /* 0x000fe20002800000 */
[----:B------:R-:W-:Y:S02]  /*85c0*/  WARPGROUP.DEPBAR.LE gsb0, 0x0 ;  /* 0x00008000000079c5 */ /* 0x000fe40000010000 */
[----:B------:R-:W-:Y:S01]  /*85d0*/  WARPGROUP.ARRIVE ;  /* 0x00000000000079c5 */ /* 0x000fe20000000000 */
[----:B------:R-:W-:Y:S02]  /*85e0*/  FSEL R195, R167, -INF , P4 ;  /* 0xff800000a7c37808 */ /* 0x000fe40002000000 */
[----:B------:R-:W-:Y:S02]  /*85f0*/  ISETP.GT.AND P4, PT, R0, 0x21, PT ;  /* 0x000000210000780c */ /* 0x000fe40003f84270 */
[----:B------:R-:W-:Y:S01]  /*8600*/  FSEL R193, R154, -INF , P3 ;  /* 0xff8000009ac17808 */ /* 0x000fe20001800000 */
[----:B------:R-:W-:Y:S01]  /*8610*/  HGMMA.64x192x16.F32 R24, R188, gdesc[UR4].tnspB, R24, gsb0 ;  /* 0x42e00004bc187df0 */ /* 0x000fe20008000818 */
        /* <DEDUP_REMOVED lines=13> */
[----:B------:R-:W-:Y:S01]  /*86f0*/  FSEL R21, R146, -INF , P3 ;  /* 0xff80000092157808 */ /* 0x000fe20001800000 */
[----:B------:R-:W-:Y:S01]  /*8700*/  IMAD.U32 R146, RZ, RZ, UR11 ;  /* 0x0000000bff927e24 */ /* 0x000fe2000f8e00ff */
[----:B------:R-:W-:Y:S02]  /*8710*/  FMNMX.FTZ R20, R159, R20, !PT ;  /* 0x000000149f147209 */ /* 0x000fe40007810000 */
[----:B------:R-:W-:Y:S01]  /*8720*/  ISETP.GT.AND P3, PT, R0, 0x38, PT ;  /* 0x000000380000780c */ /* 0x000fe20003f64270 */
[----:B------:R-:W-:Y:S01]  /*8730*/  @!P1 VIADD R146, R146, 0x36860 ;  /* 0x0003686092929836 */ /* 0x000fe20000000000 */
        /* <DEDUP_REMOVED lines=30> */
[----:B------:R-:W-:-:S02]  /*8920*/  FMNMX.FTZ R20, R175, R20, !PT ;  /* 0x00000014af147209 */ /* 0x000fc40007810000 */
[----:B------:R-:W-:Y:S01]  /*8930*/  @!P1 PRMT R146, RZ, 0x654, R146 ;  /* 0x00000654ff929816 */ /* 0x000fe20000000092 */
[----:B------:R-:W-:Y:S02]  /*8940*/  WARPGROUP.DEPBAR.LE gsb0, 0x0 ;  /* 0x00008000000079c5 */ /* 0x000fe40000010000 */
[----:B------:R-:W-:Y:S01]  /*8950*/  WARPGROUP.ARRIVE ;  /* 0x00000000000079c5 */ /* 0x000fe20000000000 */
[----:B------:R-:W-:Y:S02]  /*8960*/  FSEL R189, R135, -INF , P4 ;  /* 0xff80000087bd7808 */ /* 0x000fe40002000000 */
[----:B------:R-:W-:Y:S02]  /*8970*/  ISETP.GT.AND P4, PT, R0, 0x61, PT ;  /* 0x000000610000780c */ /* 0x000fe40003f84270 */
[----:B------:R-:W-:Y:S01]  /*8980*/  FSEL R135, R122, -INF , P3 ;  /* 0xff8000007a877808 */ /* 0x000fe20001800000 */
[----:B------:R-:W-:Y:S01]  /*8990*/  HGMMA.64x192x16.F32 R24, R184, gdesc[UR4].tnspB, R24, gsb0 ;  /* 0x42e00004b8187df0 */ /* 0x000fe20008000818 */
[----:B------:R-:W-:Y:S01]  /*89a0*/  FMNMX.FTZ R20, R189, R20, !PT ;  /* 0x00000014bd147209 */ /* 0x000fe20007810000 */
[----:B------:R-:W-:Y:S01]  /*89b0*/  UIADD3 UR6, UR10, 0x280, URZ ;  /* 0x000002800a067890 */ /* 0x000fe2000fffe03f */
[----:B------:R-:W-:Y:S01]  /*89c0*/  ISETP.GT.AND P3, PT, R0, 0x68, PT ;  /* 0x000000680000780c */ /* 0x000fe20003f64270 */
[----:B------:R-:W-:Y:S01]  /*89d0*/  UMOV UR7, 0x40000040 ;  /* 0x4000004000077882 */ /* 0x000fe20000000000 */
[----:B------:R-:W-:-:S02]  /*89e0*/  FSEL R123, R123, -INF , P4 ;  /* 0xff8000007b7b7808 */ /* 0x000fc40002000000 */
[----:B------:R-:W-:Y:S02]  /*89f0*/  FMNMX.FTZ R20, R135, R20, !PT ;  /* 0x0000001487147209 */ /* 0x000fe40007810000 */
[----:B------:R-:W-:Y:S02]  /*8a00*/  ISETP.GT.AND P4, PT, R0, 0x69, PT ;  /* 0x000000690000780c */ /* 0x000fe40003f84270 */
[----:B------:R-:W-:Y:S01]  /*8a10*/  FSEL R191, R126, -INF , P3 ;  /* 0xff8000007ebf7808 */ /* 0x000fe20001800000 */
[----:B------:R-:W0:Y:S01]  /*8a20*/  LDC R0, c[0x0][0x988] ;  /* 0x00026200ff007b82 */ /* 0x000e220000000800 */
[----:B------:R-:W-:Y:S02]  /*8a30*/  FMNMX.FTZ R20, R123, R20, !PT ;  /* 0x000000147b147209 */ /* 0x000fe40007810000 */
[----:B------:R-:W-:Y:S02]  /*8a40*/  FSEL R127, R127, -INF , P4 ;  /* 0xff8000007f7f7808 */ /* 0x000fe40002000000 */
[----:B------:R-:W-:-:S02]  /*8a50*/  FMNMX.FTZ R20, R191, R20, !PT ;  /* 0x00000014bf147209 */ /* 0x000fc40007810000 */
[----:B------:R-:W-:Y:S02]  /*8a60*/  ISETP.GT.AND P4, PT, R2, RZ, PT ;  /* 0x000000ff0200720c */ /* 0x000fe40003f84270 */
[----:B------:R-:W-:Y:S02]  /*8a70*/  FMNMX.FTZ R20, R127, R20, !PT ;  /* 0x000000147f147209 */ /* 0x000fe40007810000 */
[----:B------:R-:W-:Y:S02]  /*8a80*/  FSEL R168, R168, -INF , P4 ;  /* 0xff800000a8a87808 */ /* 0x000fe40002000000 */
[----:B------:R-:W-:Y:S01]  /*8a90*/  ISETP.GT.AND P4, PT, R2, 0x8, PT ;  /* 0x000000080200780c */ /* 0x000fe20003f84270 */
[----:B------:R-:W1:Y:S01]  /*8aa0*/  SHFL.BFLY PT, R7, R20, 0x2, 0x1f ;  /* 0x0c401f0014077f89 */ /* 0x000e6200000e0000 */
[----:B------:R-:W-:-:S04]  /*8ab0*/  FMNMX.FTZ R6, R168, R15, !PT ;  /* 0x0000000fa8067209 */ /* 0x000fc80007810000 */
[----:B------:R-:W-:Y:S02]  /*8ac0*/  FMNMX.FTZ R6, R169, R6, !PT ;  /* 0x00000006a9067209 */ /* 0x000fe40007810000 */
[----:B-1----:R-:W-:-:S05]  /*8ad0*/  FMNMX.FTZ R22, R20, R7, !PT ;  /* 0x0000000714167209 */ /* 0x002fca0007810000 */
[----:B------:R-:W1:Y:S02]  /*8ae0*/  SHFL.BFLY PT, R7, R22, 0x1, 0x1f ;  /* 0x0c201f0016077f89 */ /* 0x000e6400000e0000 */
[----:B-1----:R-:W-:-:S04]  /*8af0*/  FMNMX.FTZ R7, R22, R7, !PT ;  /* 0x0000000716077209 */ /* 0x002fc80007810000 */
[C---:B------:R-:W-:Y:S01]  /*8b00*/  FSETP.NEU.FTZ.AND P3, PT, R7.reuse, -INF , PT ;  /* 0xff8000000700780b */ /* 0x040fe20003f7d000 */
[----:B0-----:R-:W-:-:S05]  /*8b10*/  FMUL.FTZ R122, R7, R0 ;  /* 0x00000000077a7220 */ /* 0x001fca0000410000 */
[----:B------:R-:W-:-:S05]  /*8b20*/  FSEL R20, R122, RZ, P3 ;  /* 0x000000ff7a147208 */ /* 0x000fca0001800000 */
        /* <DEDUP_REMOVED lines=19> */
[----:B------:R-:W-:-:S05]  /*8c60*/  FFMA.FTZ R123, R191, R0, -R20 ;  /* 0x00000000bf7b7223 */ /* 0x000fca0000010814 */
        /* <DEDUP_REMOVED lines=13> */
[----:B------:R-:W-:-:S04]  /*8d40*/  FSEL R185, R172, -INF , P4 ;  /* 0xff800000acb97808 */ /* 0x000fc80002000000 */
[----:B------:R-:W-:Y:S01]  /*8d50*/  MUFU.EX2 R138, R138 ;  /* 0x0000008a008a7308 */ /* 0x000fe20000000800 */
[----:B------:R-:W-:Y:S02]  /*8d60*/  ISETP.GT.AND P4, PT, R2, 0x10, PT ;  /* 0x000000100200780c */ /* 0x000fe40003f84270 */
[----:B------:R-:W-:Y:S01]  /*8d70*/  FMNMX.FTZ R6, R185, R6, !PT ;  /* 0x00000006b9067209 */ /* 0x000fe20007810000 */
[----:B------:R-:W-:Y:S01]  /*8d80*/  HGMMA.64x192x16.F32 R24, R180, gdesc[UR4].tnspB, R24, gsb0 ;  /* 0x42e00004b4187df0 */ /* 0x000fe20008000818 */
[----:B------:R-:W-:Y:S01]  /*8d90*/  FSEL R187, R160, -INF , P4 ;  /* 0xff800000a0bb7808 */ /* 0x000fe20002000000 */
[----:B------:R-:W-:Y:S01]  /*8da0*/  UIADD3 UR6, UR10, 0x300, URZ ;  /* 0x000003000a067890 */ /* 0x000fe2000fffe03f */
[----:B------:R-:W-:Y:S01]  /*8db0*/  FMNMX.FTZ R6, R173, R6, !PT ;  /* 0x00000006ad067209 */ /* 0x000fe20007810000 */
[----:B------:R-:W-:Y:S01]  /*8dc0*/  UMOV UR7, 0x40000040 ;  /* 0x4000004000077882 */ /* 0x000fe20000000000 */
[----:B------:R-:W-:Y:S01]  /*8dd0*/  ISETP.GT.AND P4, PT, R2, 0x18, PT ;  /* 0x000000180200780c */ /* 0x000fe20003f84270 */
[----:B------:R-:W-:Y:S01]  /*8de0*/  MUFU.EX2 R142, R142 ;  /* 0x0000008e008e7308 */ /* 0x000fe20000000800 */
[----:B------:R-:W-:-:S02]  /*8df0*/  FMNMX.FTZ R6, R187, R6, !PT ;  /* 0x00000006bb067209 */ /* 0x000fc40007810000 */
[----:B------:R-:W-:Y:S02]  /*8e00*/  FSEL R209, R164, -INF , P4 ;  /* 0xff800000a4d17808 */ /* 0x000fe40002000000 */
[----:B------:R-:W-:Y:S02]  /*8e10*/  FMNMX.FTZ R6, R161, R6, !PT ;  /* 0x00000006a1067209 */ /* 0x000fe40007810000 */
[----:B------:R-:W-:Y:S01]  /*8e20*/  ISETP.GT.AND P4, PT, R2, 0x20, PT ;  /* 0x000000200200780c */ /* 0x000fe20003f84270 */
[----:B------:R-:W-:Y:S01]  /*8e30*/  MUFU.EX2 R123, R123 ;  /* 0x0000007b007b7308 */ /* 0x000fe20000000800 */
[----:B------:R-:W-:Y:S02]  /*8e40*/  FMNMX.FTZ R6, R209, R6, !PT ;  /* 0x00000006d1067209 */ /* 0x000fe40007810000 */
[----:B------:R-:W-:Y:S02]  /*8e50*/  FSEL R207, R152, -INF , P4 ;  /* 0xff80000098cf7808 */ /* 0x000fe40002000000 */
[----:B------:R-:W-:-:S02]  /*8e60*/  FMNMX.FTZ R6, R165, R6, !PT ;  /* 0x00000006a5067209 */ /* 0x000fc40007810000 */
[----:B------:R-:W-:Y:S02]  /*8e70*/  ISETP.GT.AND P4, PT, R2, 0x28, PT ;  /* 0x000000280200780c */ /* 0x000fe40003f84270 */
[----:B------:R-:W-:Y:S02]  /*8e80*/  FMNMX.FTZ R6, R207, R6, !PT ;  /* 0x00000006cf067209 */ /* 0x000fe40007810000 */
[----:B------:R-:W-:Y:S02]  /*8e90*/  FSEL R211, R156, -INF , P4 ;  /* 0xff8000009cd37808 */ /* 0x000fe40002000000 */
[----:B------:R-:W-:Y:S02]  /*8ea0*/  FMNMX.FTZ R6, R153, R6, !PT ;  /* 0x0000000699067209 */ /* 0x000fe40007810000 */
        /* <DEDUP_REMOVED lines=10> */
[----:B------:R-:W-:Y:S01]  /*8f50*/  FSEL R213, R136, -INF , P4 ;  /* 0xff80000088d57808 */ /* 0x000fe20002000000 */
[--C-:B------:R-:W-:Y:S01]  /*8f60*/  FFMA.FTZ R136, R143, R0, -R20.reuse ;  /* 0x000000008f887223 */ /* 0x100fe20000010814 */
[----:B------:R-:W-:Y:S02]  /*8f70*/  FMNMX.FTZ R6, R149, R6, !PT ;  /* 0x0000000695067209 */ /* 0x000fe40007810000 */
[----:B------:R-:W-:Y:S02]  /*8f80*/  ISETP.GT.AND P4, PT, R2, 0x48, PT ;  /* 0x000000480200780c */ /* 0x000fe40003f84270 */
[----:B------:R-:W-:Y:S01]  /*8f90*/  FMNMX.FTZ R6, R213, R6, !PT ;  /* 0x00000006d5067209 */ /* 0x000fe20007810000 */
[----:B------:R-:W-:Y:S01]  /*8fa0*/  MUFU.EX2 R136, R136 ;  /* 0x0000008800887308 */ /* 0x000fe20000000800 */
[----:B------:R-:W-:Y:S01]  /*8fb0*/  FSEL R217, R140, -INF , P4 ;  /* 0xff8000008cd97808 */ /* 0x000fe20002000000 */
[----:B------:R-:W-:Y:S01]  /*8fc0*/  FFMA.FTZ R140, R189, R0, -R20 ;  /* 0x00000000bd8c7223 */ /* 0x000fe20000010814 */
[----:B------:R-:W-:-:S02]  /*8fd0*/  FMNMX.FTZ R6, R137, R6, !PT ;  /* 0x0000000689067209 */ /* 0x000fc40007810000 */
[----:B------:R-:W-:Y:S02]  /*8fe0*/  ISETP.GT.AND P4, PT, R2, 0x50, PT ;  /* 0x000000500200780c */ /* 0x000fe40003f84270 */
[----:B------:R-:W-:Y:S01]  /*8ff0*/  FMNMX.FTZ R6, R217, R6, !PT ;  /* 0x00000006d9067209 */ /* 0x000fe20007810000 */
[----:B------:R-:W-:Y:S01]  /*9000*/  MUFU.EX2 R140, R140 ;  /* 0x0000008c008c7308 */ /* 0x000fe20000000800 */
[----:B------:R-:W-:Y:S02]  /*9010*/  FSEL R155, R128, -INF , P4 ;  /* 0xff800000809b7808 */ /* 0x000fe40002000000 */
[----:B------:R-:W-:Y:S02]  /*9020*/  FMNMX.FTZ R6, R141, R6, !PT ;  /* 0x000000068d067209 */ /* 0x000fe40007810000 */
[----:B------:R-:W-:Y:S02]  /*9030*/  ISETP.GT.AND P4, PT, R2, 0x58, PT ;  /* 0x000000580200780c */ /* 0x000fe40003f84270 */
[----:B------:R-:W-:Y:S01]  /*9040*/  FMNMX.FTZ R6, R155, R6, !PT ;  /* 0x000000069b067209 */ /* 0x000fe20007810000 */
[----:B------:R0:W-:Y:S01]  /*9050*/  MUFU.EX2 R128, R134 ;  /* 0x0000008600807308 */ /* 0x0001e20000000800 */
[----:B------:R-:W-:Y:S01]  /*9060*/  FSEL R219, R132, -INF , P4 ;  /* 0xff80000084db7808 */ /* 0x000fe20002000000 */
[----:B------:R-:W-:Y:S01]  /*9070*/  FFMA.FTZ R132, R147, R0, -R20 ;  /* 0x0000000093847223 */ /* 0x000fe20000010814 */
[----:B------:R-:W-:-:S02]  /*9080*/  FMNMX.FTZ R6, R129, R6, !PT ;  /* 0x0000000681067209 */ /* 0x000fc40007810000 */
[----:B------:R-:W-:Y:S02]  /*9090*/  ISETP.GT.AND P4, PT, R2, 0x60, PT ;  /* 0x000000600200780c */ /* 0x000fe40003f84270 */
[----:B------:R-:W-:Y:S01]  /*90a0*/  FMNMX.FTZ R6, R219, R6, !PT ;  /* 0x00000006db067209 */ /* 0x000fe20007810000 */
[----:B------:R-:W1:Y:S01]  /*90b0*/  MUFU.EX2 R132, R132 ;  /* 0x0000008400847308 */ /* 0x000e620000000800 */
[----:B------:R-:W-:Y:S01]  /*90c0*/  FSEL R159, R120, -INF , P4 ;  /* 0xff800000789f7808 */ /* 0x000fe20002000000 */
[--C-:B0-----:R-:W-:Y:S01]  /*90d0*/  FFMA.FTZ R134, R139, R0, -R20.reuse ;  /* 0x000000008b867223 */ /* 0x101fe20000010814 */
[----:B------:R-:W-:Y:S02]  /*90e0*/  FMNMX.FTZ R6, R133, R6, !PT ;  /* 0x0000000685067209 */ /* 0x000fe40007810000 */
[----:B------:R-:W-:Y:S02]  /*90f0*/  ISETP.GT.AND P4, PT, R2, 0x68, PT ;  /* 0x000000680200780c */ /* 0x000fe40003f84270 */
[----:B------:R-:W-:Y:S01]  /*9100*/  FMNMX.FTZ R6, R159, R6, !PT ;  /* 0x000000069f067209 */ /* 0x000fe20007810000 */
[----:B------:R0:W-:Y:S01]  /*9110*/  MUFU.EX2 R120, R3 ;  /* 0x0000000300787308 */ /* 0x0001e20000000800 */
[----:B------:R-:W-:Y:S01]  /*9120*/  FSEL R223, R124, -INF , P4 ;  /* 0xff8000007cdf7808 */ /* 0x000fe20002000000 */
[--C-:B------:R-:W-:Y:S01]  /*9130*/  FFMA.FTZ R124, R23, R0, -R20.reuse ;  /* 0x00000000177c7223 */ /* 0x100fe20000010814 */
[----:B------:R-:W-:Y:S01]  /*9140*/  FMNMX.FTZ R6, R221, R6, !PT ;  /* 0x00000006dd067209 */ /* 0x000fe20007810000 */
[----:B------:R-:W-:-:S03]  /*9150*/  FFMA.FTZ R23, R167, R0, -R20 ;  /* 0x00000000a7177223 */ /* 0x000fc60000010814 */
[----:B------:R-:W-:Y:S01]  /*9160*/  FMNMX.FTZ R6, R223, R6, !PT ;  /* 0x00000006df067209 */ /* 0x000fe20007810000 */
[----:B------:R-:W2:Y:S01]  /*9170*/  MUFU.EX2 R124, R124 ;  /* 0x0000007c007c7308 */ /* 0x000ea20000000800 */
[----:B-1----:R-:W-:Y:S02]  /*9180*/  F2FP.F16.F32.PACK_AB R189, R132, R21 ;  /* 0x0000001584bd723e */ /* 0x002fe400000000ff */
[----:B------:R-:W-:-:S05]  /*9190*/  FMNMX.FTZ R6, R225, R6, !PT ;  /* 0x00000006e1067209 */ /* 0x000fca0007810000 */
[----:B0-----:R-:W0:Y:S01]  /*91a0*/  SHFL.BFLY PT, R3, R6, 0x2, 0x1f ;  /* 0x0c401f0006037f89 */ /* 0x001e2200000e0000 */
[----:B------:R-:W1:Y:S08]  /*91b0*/  MUFU.EX2 R134, R134 ;  /* 0x0000008600867308 */ /* 0x000e700000000800 */
[----:B------:R-:W3:Y:S01]  /*91c0*/  MUFU.EX2 R23, R23 ;  /* 0x0000001700177308 */ /* 0x000ee20000000800 */
[----:B--2---:R-:W-:-:S02]  /*91d0*/  F2FP.F16.F32.PACK_AB R191, R125, R124 ;  /* 0x0000007c7dbf723e */ /* 0x004fc400000000ff */
[----:B0-----:R-:W-:-:S05]  /*91e0*/  FMNMX.FTZ R3, R6, R3, !PT ;  /* 0x0000000306037209 */ /* 0x001fca0007810000 */
[----:B------:R-:W0:Y:S02]  /*91f0*/  SHFL.BFLY PT, R6, R3, 0x1, 0x1f ;  /* 0x0c201f0003067f89 */ /* 0x000e2400000e0000 */
[----:B0-----:R-:W-:Y:S02]  /*9200*/  FMNMX.FTZ R6, R3, R6, !PT ;  /* 0x0000000603067209 */ /* 0x001fe40007810000 */
[----:B------:R-:W-:Y:S02]  /*9210*/  FSEL R3, R7, RZ, P3 ;  /* 0x000000ff07037208 */ /* 0x000fe40001800000 */
[C---:B------:R-:W-:Y:S01]  /*9220*/  FSETP.NEU.FTZ.AND P4, PT, R6.reuse, -INF , PT ;  /* 0xff8000000600780b */ /* 0x040fe20003f9d000 */
[CC--:B------:R-:W-:Y:S01]  /*9230*/  FMUL.FTZ R144, R6.reuse, R0.reuse ;  /* 0x0000000006907220 */ /* 0x0c0fe20000410000 */
[----:B------:R-:W-:Y:S01]  /*9240*/  PLOP3.LUT P3, PT, PT, PT, UP1, 0x80, 0x0 ;  /* 0x000000000000781c */ /* 0x000fe20003f6f018 */
[----:B------:R-:W-:Y:S01]  /*9250*/  FADD.FTZ R3, -R3, R14 ;  /* 0x0000000e03037221 */ /* 0x000fe20000010100 */
[----:B------:R-:W-:Y:S01]  /*9260*/  FSEL R2, R6, RZ, P4 ;  /* 0x000000ff06027208 */ /* 0x000fe20002000000 */
[----:B------:R-:W-:Y:S01]  /*9270*/  IMAD.U32 R14, RZ, RZ, UR59 ;  /* 0x0000003bff0e7e24 */ /* 0x000fe2000f8e00ff */
[----:B------:R-:W-:Y:S01]  /*9280*/  FSEL R144, R144, RZ, P4 ;  /* 0x000000ff90907208 */ /* 0x000fe20002000000 */
[----:B------:R-:W-:-:S02]  /*9290*/  FMUL.FTZ R3, R3, R0 ;  /* 0x0000000003037220 */ /* 0x000fc40000410000 */
[----:B------:R-:W-:Y:S01]  /*92a0*/  FADD.FTZ R15, -R2, R15 ;  /* 0x0000000f020f7221 */ /* 0x000fe20000010100 */
[----:B------:R-:W-:Y:S02]  /*92b0*/  @!P1 VIADD R14, R14, 0x36840 ;  /* 0x000368400e0e9836 */ /* 0x000fe40000000000 */
[-CC-:B------:R-:W-:Y:S01]  /*92c0*/  FFMA.FTZ R200, R169, R0.reuse, -R144.reuse ;  /* 0x00000000a9c87223 */ /* 0x180fe20000010890 */
[-CC-:B------:R-:W-:Y:S01]  /*92d0*/  FFMA.FTZ R202, R185, R0.reuse, -R144.reuse ;  /* 0x00000000b9ca7223 */ /* 0x180fe20000010890 */
[-C--:B------:R-:W-:Y:S01]  /*92e0*/  FMUL.FTZ R2, R15, R0.reuse ;  /* 0x000000000f027220 */ /* 0x080fe20000410000 */
[----:B------:R-:W-:Y:S01]  /*92f0*/  MUFU.EX2 R3, R3 ;  /* 0x0000000300037308 */ /* 0x000fe20000000800 */
[-CC-:B------:R-:W-:Y:S01]  /*9300*/  FFMA.FTZ R139, R173, R0.reuse, -R144.reuse ;  /* 0x00000000ad8b7223 */ /* 0x180fe20000010890 */
[-CC-:B------:R-:W-:Y:S01]  /*9310*/  FFMA.FTZ R196, R187, R0.reuse, -R144.reuse ;  /* 0x00000000bbc47223 */ /* 0x180fe20000010890 */
[-CC-:B------:R-:W-:Y:S01]  /*9320*/  FFMA.FTZ R143, R161, R0.reuse, -R144.reuse ;  /* 0x00000000a18f7223 */ /* 0x180fe20000010890 */
[-CC-:B------:R-:W-:Y:S01]  /*9330*/  FFMA.FTZ R15, R149, R0.reuse, -R144.reuse ;  /* 0x00000000950f7223 */ /* 0x180fe20000010890 */
[-C--:B------:R-:W-:Y:S01]  /*9340*/  FFMA.FTZ R198, R209, R0.reuse, -R144 ;  /* 0x00000000d1c67223 */ /* 0x080fe20000010890 */
[----:B------:R-:W-:Y:S01]  /*9350*/  @!P1 PRMT R14, RZ, 0x654, R14 ;  /* 0x00000654ff0e9816 */ /* 0x000fe2000000000e */
        /* <DEDUP_REMOVED lines=21> */
[----:B------:R-:W-:Y:S01]  /*94b0*/  FFMA.FTZ R223, R223, R0, -R144 ;  /* 0x00000000dfdf7223 */ /* 0x000fe20000010890 */
[----:B-1----:R-:W-:Y:S01]  /*94c0*/  F2FP.F16.F32.PACK_AB R185, R134, R121 ;  /* 0x0000007986b9723e */ /* 0x002fe200000000ff */
[----:B------:R-:W-:-:S02]  /*94d0*/  WARPGROUP.DEPBAR.LE gsb0, 0x0 ;  /* 0x00008000000079c5 */ /* 0x000fc40000010000 */
[----:B------:R-:W-:Y:S01]  /*94e0*/  WARPGROUP.ARRIVE ;  /* 0x00000000000079c5 */ /* 0x000fe20000000000 */
[-CC-:B------:R-:W-:Y:S01]  /*94f0*/  FFMA.FTZ R181, R131, R0.reuse, -R20.reuse ;  /* 0x0000000083b57223 */ /* 0x180fe20000010814 */
[-C--:B------:R-:W-:Y:S01]  /*9500*/  FFMA.FTZ R131, R135, R0.reuse, -R20 ;  /* 0x0000000087837223 */ /* 0x080fe20000010814 */
[-C--:B------:R-:W-:Y:S01]  /*9510*/  FFMA.FTZ R135, R168, R0.reuse, -R144 ;  /* 0x00000000a8877223 */ /* 0x080fe20000010890 */
[----:B------:R-:W-:Y:S01]  /*9520*/  MUFU.EX2 R139, R139 ;  /* 0x0000008b008b7308 */ /* 0x000fe20000000800 */
[-CC-:B------:R-:W-:Y:S01]  /*9530*/  FFMA.FTZ R183, R175, R0.reuse, -R20.reuse ;  /* 0x00000000afb77223 */ /* 0x180fe20000010814 */
[----:B------:R-:W-:Y:S01]  /*9540*/  HGMMA.64x192x16.F32 R24, R176, gdesc[UR4].tnspB, R24, gsb0 ;  /* 0x42e00004b0187df0 */ /* 0x000fe20008000818 */
[-C--:B------:R-:W-:Y:S01]  /*9550*/  FFMA.FTZ R20, R127, R0.reuse, -R20 ;  /* 0x000000007f147223 */ /* 0x080fe20000010814 */
[----:B------:R-:W-:Y:S01]  /*9560*/  FFMA.FTZ R144, R225, R0, -R144 ;  /* 0x00000000e1907223 */ /* 0x000fe20000010890 */
[----:B---3--:R-:W-:-:S03]  /*9570*/  F2FP.F16.F32.PACK_AB R187, R136, R23 ;  /* 0x0000001788bb723e */ /* 0x008fc600000000ff */
[----:B------:R-:W0:Y:S08]  /*9580*/  MUFU.EX2 R135, R135 ;  /* 0x0000008700877308 */ /* 0x000e300000000800 */
[----:B------:R-:W-:Y:S08]  /*9590*/  MUFU.EX2 R196, R196 ;  /* 0x000000c400c47308 */ /* 0x000ff00000000800 */
[----:B------:R-:W-:Y:S01]  /*95a0*/  MUFU.EX2 R143, R143 ;  /* 0x0000008f008f7308 */ /* 0x000fe20000000800 */
[----:B0-----:R-:W-:Y:S01]  /*95b0*/  FFMA.FTZ R149, R2, R10, R135 ;  /* 0x0000000a02957223 */ /* 0x001fe20000010087 */
[----:B------:R-:W-:-:S03]  /*95c0*/  FFMA.FTZ R10, R3, R9, R22 ;  /* 0x00000009030a7223 */ /* 0x000fc60000010016 */
[C---:B------:R-:W-:Y:S01]  /*95d0*/  FADD.FTZ R149, R200.reuse, R149 ;  /* 0x00000095c8957221 */ /* 0x040fe20000010000 */
[C---:B------:R-:W-:Y:S01]  /*95e0*/  FADD.FTZ R10, R201.reuse, R10 ;  /* 0x0000000ac90a7221 */ /* 0x040fe20000010000 */
[----:B------:R-:W-:Y:S01]  /*95f0*/  F2FP.F16.F32.PACK_AB R201, R201, R22 ;  /* 0x00000016c9c9723e */ /* 0x000fe200000000ff */
[----:B------:R-:W-:Y:S01]  /*9600*/  MUFU.EX2 R198, R198 ;  /* 0x000000c600c67308 */ /* 0x000fe20000000800 */
[----:B------:R-:W-:Y:S01]  /*9610*/  F2FP.F16.F32.PACK_AB R200, R200, R135 ;  /* 0x00000087c8c8723e */ /* 0x000fe200000000ff */
[----:B------:R-:W-:Y:S01]  /*9620*/  FADD.FTZ R127, R203, R10 ;  /* 0x0000000acb7f7221 */ /* 0x000fe20000010000 */
[----:B------:R-:W-:-:S03]  /*9630*/  F2FP.F16.F32.PACK_AB R203, R122, R203 ;  /* 0x000000cb7acb723e */ /* 0x000fc600000000ff */
[----:B------:R-:W-:Y:S02]  /*9640*/  FADD.FTZ R10, R122, R127 ;  /* 0x0000007f7a0a7221 */ /* 0x000fe40000010000 */
[----:B------:R-:W-:Y:S02]  /*9650*/  MUFU.EX2 R147, R147 ;  /* 0x0000009300937308 */ /* 0x000fe40000000800 */
        /* <DEDUP_REMOVED lines=16> */
[----:B------:R-:W-:-:S04]  /*9760*/  FADD.FTZ R127, R21, R10 ;  /* 0x0000000a157f7221 */ /* 0x000fc80000010000 */
[----:B------:R-:W-:Y:S02]  /*9770*/  FADD.FTZ R127, R132, R127 ;  /* 0x0000007f847f7221 */ /* 0x000fe40000010000 */
        /* <DEDUP_REMOVED lines=15> */
[----:B------:R-:W-:Y:S01]  /*9870*/  MUFU.EX2 R221, R221 ;  /* 0x000000dd00dd7308 */ /* 0x000fe20000000800 */
[----:B------:R-:W-:-:S02]  /*9880*/  WARPGROUP.DEPBAR.LE gsb0, 0x0 ;  /* 0x00008000000079c5 */ /* 0x000fc40000010000 */
[----:B------:R1:W-:Y:S05]  /*9890*/  @!P1 SYNCS.ARRIVE.TRANS64.RED.A1T0 RZ, [R14+URZ], RZ ;  /* 0x000000ff0eff99a7 */ /* 0x0003ea000810043f */
[----:B------:R-:W-:Y:S01]  /*98a0*/  MUFU.EX2 R176, R159 ;  /* 0x0000009f00b07308 */ /* 0x000fe20000000800 */
[----:B0-----:R-:W-:Y:S01]  /*98b0*/  F2FP.F16.F32.PACK_AB R177, R142, R131 ;  /* 0x000000838eb1723e */ /* 0x001fe200000000ff */
[----:B-1----:R-:W-:-:S06]  /*98c0*/  FADD.FTZ R14, R202, R149 ;  /* 0x00000095ca0e7221 */ /* 0x002fcc0000010000 */
[----:B------:R-:W-:Y:S01]  /*98d0*/  MUFU.EX2 R178, R223 ;  /* 0x000000df00b27308 */ /* 0x000fe20000000800 */
[----:B------:R0:W-:Y:S01]  /*98e0*/  @!P1 SYNCS.ARRIVE.TRANS64.RED.A1T0 RZ, [R146+URZ], RZ ;  /* 0x000000ff92ff99a7 */ /* 0x0001e2000810043f */
[C---:B------:R-:W-:Y:S01]  /*98f0*/  F2FP.F16.F32.PACK_AB R202, R139.reuse, R202 ;  /* 0x000000ca8bca723e */ /* 0x040fe200000000ff */
[----:B------:R-:W-:-:S04]  /*9900*/  FADD.FTZ R149, R139, R14 ;  /* 0x0000000e8b957221 */ /* 0x000fc80000010000 */
[----:B------:R-:W-:Y:S01]  /*9910*/  FADD.FTZ R14, R196, R149 ;  /* 0x00000095c40e7221 */ /* 0x000fe20000010000 */
[----:B------:R-:W-:Y:S01]  /*9920*/  MUFU.EX2 R144, R144 ;  /* 0x0000009000907308 */ /* 0x000fe20000000800 */
[C---:B------:R-:W-:Y:S02]  /*9930*/  F2FP.F16.F32.PACK_AB R196, R143.reuse, R196 ;  /* 0x000000c48fc4723e */ /* 0x040fe400000000ff */
[----:B------:R-:W-:-:S04]  /*9940*/  FADD.FTZ R137, R143, R14 ;  /* 0x0000000e8f897221 */ /* 0x000fc80000010000 */
[----:B------:R-:W-:Y:S01]  /*9950*/  FADD.FTZ R14, R198, R137 ;  /* 0x00000089c60e7221 */ /* 0x000fe20000010000 */
[----:B------:R-:W1:Y:S01]  /*9960*/  MUFU.EX2 R20, R20 ;  /* 0x0000001400147308 */ /* 0x000e620000000800 */
[C---:B------:R-:W-:Y:S02]  /*9970*/  F2FP.F16.F32.PACK_AB R198, R147.reuse, R198 ;  /* 0x000000c693c6723e */ /* 0x040fe400000000ff */
[----:B------:R-:W-:-:S04]  /*9980*/  FADD.FTZ R137, R147, R14 ;  /* 0x0000000e93897221 */ /* 0x000fc80000010000 */
[----:B------:R-:W-:Y:S01]  /*9990*/  FADD.FTZ R14, R192, R137 ;  /* 0x00000089c00e7221 */ /* 0x000fe20000010000 */
[----:B------:R-:W-:-:S03]  /*99a0*/  F2FP.F16.F32.PACK_AB R192, R151, R192 ;  /* 0x000000c097c0723e */ /* 0x000fc600000000ff */
[----:B------:R-:W-:-:S04]  /*99b0*/  FADD.FTZ R137, R151, R14 ;  /* 0x0000000e97897221 */ /* 0x000fc80000010000 */
[----:B------:R-:W-:Y:S01]  /*99c0*/  FADD.FTZ R14, R194, R137 ;  /* 0x00000089c20e7221 */ /* 0x000fe20000010000 */
[C---:B------:R-:W-:Y:S02]  /*99d0*/  F2FP.F16.F32.PACK_AB R194, R153.reuse, R194 ;  /* 0x000000c299c2723e */ /* 0x040fe400000000ff */
[----:B-1----:R-:W-:Y:S01]  /*99e0*/  F2FP.F16.F32.PACK_AB R179, R20, R123 ;  /* 0x0000007b14b3723e */ /* 0x002fe200000000ff */
[----:B------:R-:W-:-:S04]  /*99f0*/  FADD.FTZ R137, R153, R14 ;  /* 0x0000000e99897221 */ /* 0x000fc80000010000 */
[----:B------:R-:W-:Y:S01]  /*9a00*/  FADD.FTZ R14, R188, R137 ;  /* 0x00000089bc0e7221 */ /* 0x000fe20000010000 */
[----:B------:R-:W-:-:S03]  /*9a10*/  F2FP.F16.F32.PACK_AB R188, R145, R188 ;  /* 0x000000bc91bc723e */ /* 0x000fc600000000ff */
[----:B------:R-:W-:Y:S01]  /*9a20*/  FADD.FTZ R129, R145, R14 ;  /* 0x0000000e91817221 */ /* 0x000fe20000010000 */
[----:B------:R-:W-:-:S03]  /*9a30*/  FADD.FTZ R14, R124, R127 ;  /* 0x0000007f7c0e7221 */ /* 0x000fc60000010000 */
[----:B------:R-:W-:Y:S01]  /*9a40*/  FADD.FTZ R10, R190, R129 ;  /* 0x00000081be0a7221 */ /* 0x000fe20000010000 */
[----:B------:R-:W-:Y:S01]  /*9a50*/  FADD.FTZ R14, R125, R14 ;  /* 0x0000000e7d0e7221 */ /* 0x000fe20000010000 */
[C---:B------:R-:W-:Y:S02]  /*9a60*/  F2FP.F16.F32.PACK_AB R190, R15.reuse, R190 ;  /* 0x000000be0fbe723e */ /* 0x040fe400000000ff */
[----:B------:R-:W-:-:S04]  /*9a70*/  FADD.FTZ R127, R15, R10 ;  /* 0x0000000a0f7f7221 */ /* 0x000fc80000010000 */
[----:B------:R-:W-:Y:S01]  /*9a80*/  FADD.FTZ R10, R184, R127 ;  /* 0x0000007fb80a7221 */ /* 0x000fe20000010000 */
[----:B------:R-:W-:Y:S01]  /*9a90*/  FADD.FTZ R127, R121, R14 ;  /* 0x0000000e797f7221 */ /* 0x000fe20000010000 */
[C---:B------:R-:W-:Y:S01]  /*9aa0*/  F2FP.F16.F32.PACK_AB R184, R9.reuse, R184 ;  /* 0x000000b809b8723e */ /* 0x040fe200000000ff */
[----:B------:R-:W-:Y:S02]  /*9ab0*/  IMAD.MOV.U32 R14, RZ, RZ, R7 ;  /* 0x000000ffff0e7224 */ /* 0x000fe400078e0007 */
[----:B------:R-:W-:Y:S01]  /*9ac0*/  FADD.FTZ R129, R9, R10 ;  /* 0x0000000a09817221 */ /* 0x000fe20000010000 */
[----:B------:R-:W-:-:S03]  /*9ad0*/  FADD.FTZ R10, R134, R127 ;  /* 0x0000007f860a7221 */ /* 0x000fc60000010000 */
[----:B------:R-:W-:Y:S01]  /*9ae0*/  FADD.FTZ R129, R186, R129 ;  /* 0x00000081ba817221 */ /* 0x000fe20000010000 */
[----:B------:R-:W-:Y:S01]  /*9af0*/  FADD.FTZ R15, R23, R10 ;  /* 0x0000000a170f7221 */ /* 0x000fe20000010000 */
[C---:B------:R-:W-:Y:S02]  /*9b00*/  F2FP.F16.F32.PACK_AB R186, R141.reuse, R186 ;  /* 0x000000ba8dba723e */ /* 0x040fe400000000ff */
[----:B------:R-:W-:Y:S01]  /*9b10*/  FADD.FTZ R129, R141, R129 ;  /* 0x000000818d817221 */ /* 0x000fe20000010000 */
[----:B------:R-:W-:-:S03]  /*9b20*/  FADD.FTZ R15, R136, R15 ;  /* 0x0000000f880f7221 */ /* 0x000fc60000010000 */
[----:B------:R-:W-:Y:S01]  /*9b30*/  FADD.FTZ R129, R180, R129 ;  /* 0x00000081b4817221 */ /* 0x000fe20000010000 */
[----:B------:R-:W-:Y:S01]  /*9b40*/  FADD.FTZ R10, R138, R15 ;  /* 0x0000000f8a0a7221 */ /* 0x000fe20000010000 */
[C---:B------:R-:W-:Y:S01]  /*9b50*/  F2FP.F16.F32.PACK_AB R180, R22.reuse, R180 ;  /* 0x000000b416b4723e */ /* 0x040fe200000000ff */
[----:B------:R-:W-:Y:S02]  /*9b60*/  IMAD.MOV.U32 R15, RZ, RZ, R6 ;  /* 0x000000ffff0f7224 */ /* 0x000fe400078e0006 */
        /* <DEDUP_REMOVED lines=13> */
[----:B------:R-:W-:-:S03]  /*9c40*/  FADD.FTZ R10, R142, R9 ;  /* 0x000000098e0a7221 */ /* 0x000fc60000010000 */
[----:B------:R-:W-:Y:S01]  /*9c50*/  FADD.FTZ R129, R178, R129 ;  /* 0x00000081b2817221 */ /* 0x000fe20000010000 */
[----:B------:R-:W-:Y:S01]  /*9c60*/  FADD.FTZ R9, R123, R10 ;  /* 0x0000000a7b097221 */ /* 0x000fe20000010000 */
[C---:B------:R-:W-:Y:S02]  /*9c70*/  F2FP.F16.F32.PACK_AB R178, R144.reuse, R178 ;  /* 0x000000b290b2723e */ /* 0x040fe400000000ff */
[----:B------:R-:W-:Y:S01]  /*9c80*/  FADD.FTZ R10, R144, R129 ;  /* 0x00000081900a7221 */ /* 0x000fe20000010000 */
[----:B------:R-:W-:Y:S01]  /*9c90*/  FADD.FTZ R9, R20, R9 ;  /* 0x0000000914097221 */ /* 0x000fe20000010000 */
[----:B0-----:R-:W-:Y:S06]  /*9ca0*/  @P3 BRA `(.L_x_5304) ;  /* 0xffffffb800c43947 */ /* 0x001fec000383ffff */
[----:B------:R-:W-:-:S07]  /*9cb0*/  IMAD.U32 R20, RZ, RZ, UR58 ;  /* 0x0000003aff147e24 */ /* 0x000fce000f8e00ff */
.L_x_5295:
        /* <DEDUP_REMOVED lines=10> */
.L_x_5314:
        /* <DEDUP_REMOVED lines=9> */
.L_x_5306:
        /* <DEDUP_REMOVED lines=8> */
.L_x_5307:
[----:B-1----:R-:W-:Y:S05]  /*9e70*/  @P2 BRA `(.L_x_5308) ;  /* 0x0000000000082947 */ /* 0x002fea0003800000 */
[----:B------:R-:W1:Y:S02]  /*9e80*/  SYNCS.PHASECHK.TRANS64.TRYWAIT P2, [UR61+0x36830], R0 ;  /* 0x03683000ff0075a7 */ /* 0x000e64000804017d */
[----:B-1----:R-:W-:Y:S05]  /*9e90*/  @!P2 BRA `(.L_x_5309) ;  /* 0x000000b00090a947 */ /* 0x002fea0003800000 */
.L_x_5308:
        /* <DEDUP_REMOVED lines=24> */
[----:B------:R-:W-:Y:S01]  /*a020*/  R2UR UR48, R4 ;  /* 0x00000000043072ca */ /* 0x000fe200000e0000 */
[----:B------:R-:W-:Y:S01]  /*a030*/  UIADD3 UR50, UR7, 0x200, URZ ;  /* 0x0000020007327890 */ /* 0x000fe2000fffe03f */
[----:B------:R-:W-:Y:S01]  /*a040*/  R2UR UR49, R5 ;  /* 0x00000000053172ca */ /* 0x000fe200000e0000 */
[----:B------:R-:W-:Y:S01]  /*a050*/  UMOV UR51, 0x40000040 ;  /* 0x4000004000337882 */ /* 0x000fe20000000000 */
        /* <DEDUP_REMOVED lines=591> */
.L_x_5310:
        /* <DEDUP_REMOVED lines=8> */
.L_x_5311:
[----:B-1----:R-:W-:Y:S05]  /*c5d0*/  @P2 BRA `(.L_x_5312) ;  /* 0x0000000000082947 */ /* 0x002fea0003800000 */
[----:B------:R-:W1:Y:S02]  /*c5e0*/  SYNCS.PHASECHK.TRANS64.TRYWAIT P2, [UR11+0x36850], R0 ;  /* 0x03685000ff0075a7 */ /* 0x000e64000804014b */
[----:B-1----:R-:W-:Y:S05]  /*c5f0*/  @!P2 BRA `(.L_x_5313) ;  /* 0x0000008800d0a947 */ /* 0x002fea0003800000 */
.L_x_5312:
[----:B------:R-:W-:Y:S01]  /*c600*/  R2UR UR7, R16 ;  /* 0x00000000100772ca */ /* 0x000fe200000e0000 */
[----:B------:R-:W-:Y:S01]  /*c610*/  WARPGROUP.ARRIVE ;  /* 0x00000000000079c5 */ /* 0x000fe20000000000 */
[----:B------:R-:W-:Y:S01]  /*c620*/  UMOV UR15, 0x40000040 ;  /* 0x40000040000f7882 */ /* 0x000fe20000000000 */
[----:B01----:R-:W-:Y:S02]  /*c630*/  FMNMX.FTZ R0, R168, R13, !PT ;  /* 0x0000000da8007209 */ /* 0x003fe40007810000 */
[----:B------:R-:W-:Y:S02]  /*c640*/  R2UR UR18, R20 ;  /* 0x00000000141272ca */ /* 0x000fe400000e0000 */
[----:B------:R-:W-:Y:S02]  /*c650*/  FMNMX.FTZ R3, R169, R0, !PT ;  /* 0x00000000a9037209 */ /* 0x000fe40007810000 */
[----:B------:R-:W-:Y:S02]  /*c660*/  R2UR UR19, R18 ;  /* 0x00000000121372ca */ /* 0x000fe400000e0000 */
[----:B------:R-:W-:-:S02]  /*c670*/  FMNMX.FTZ R0, R172, R3, !PT ;  /* 0x00000003ac007209 */ /* 0x000fc40007810000 */
[----:B------:R-:W-:Y:S02]  /*c680*/  UIADD3 UR7, UR7, 0x400, URZ ;  /* 0x0000040007077890 */ /* 0x000fe4000fffe03f */
[----:B------:R-:W-:Y:S02]  /*c690*/  FMNMX.FTZ R3, R173, R0, !PT ;  /* 0x00000000ad037209 */ /* 0x000fe40007810000 */
[----:B------:R-:W-:Y:S02]  /*c6a0*/  USHF.R.U32.HI UR7, URZ, 0x4, UR7 ;  /* 0x000000043f077899 */ /* 0x000fe40008011607 */
[----:B------:R-:W-:Y:S02]  /*c6b0*/  FMNMX.FTZ R0, R160, R3, !PT ;  /* 0x00000003a0007209 */ /* 0x000fe40007810000 */
[----:B------:R-:W-:Y:S02]  /*c6c0*/  ULOP3.LUT UR7, UR7, 0x3fff, URZ, 0xc0, !UPT ;  /* 0x00003fff07077892 */ /* 0x000fe4000f8ec03f */
[----:B------:R-:W-:Y:S01]  /*c6d0*/  FMNMX.FTZ R3, R161, R0, !PT ;  /* 0x00000000a1037209 */ /* 0x000fe20007810000 */
[----:B------:R-:W-:-:S02]  /*c6e0*/  UISETP.GT.AND UP0, UPT, UR18, UR19, UPT ;  /* 0x000000131200728c */ /* 0x000fc4000bf04270 */
[----:B------:R-:W-:Y:S01]  /*c6f0*/  ULOP3.LUT UR7, UR7, 0x3800000, URZ, 0xfc, !UPT ;  /* 0x0380000007077892 */ /* 0x000fe2000f8efc3f */
[----:B------:R-:W-:-:S03]  /*c700*/  FMNMX.FTZ R0, R164, R3, !PT ;  /* 0x00000003a4007209 */ /* 0x000fc60007810000 */
[----:B------:R-:W-:Y:S01]  /*c710*/  UIMAD UR6, UR6, 0xa80, UR7 ;  /* 0x00000a80060678a4 */ /* 0x000fe2000f8e0207 */
[----:B------:R-:W-:Y:S02]  /*c720*/  FMNMX.FTZ R3, R165, R0, !PT ;  /* 0x00000000a5037209 */ /* 0x000fe40007810000 */
[----:B------:R-:W-:Y:S01]  /*c730*/  UMOV UR7, 0x40000040 ;  /* 0x4000004000077882 */ /* 0x000fe20000000000 */
[----:B------:R-:W-:Y:S01]  /*c740*/  UIADD3 UR10, UR6, 0x80, URZ ;  /* 0x00000080060a7890 */ /* 0x000fe2000fffe03f */
[----:B------:R-:W-:Y:S02]  /*c750*/  FMNMX.FTZ R0, R152, R3, !PT ;  /* 0x0000000398007209 */ /* 0x000fe40007810000 */
[----:B------:R-:W-:Y:S02]  /*c760*/  PLOP3.LUT P2, PT, PT, PT, UP0, 0x80, 0x0 ;  /* 0x000000000000781c */ /* 0x000fe40003f4f008 */
[----:B------:R-:W-:Y:S01]  /*c770*/  HGMMA.64x192x16.F32 R24, R200, gdesc[UR4].tnspB, R24, gsb0 ;  /* 0x42e00004c8187df0 */ /* 0x000fe20008000818 */
[----:B------:R-:W-:Y:S01]  /*c780*/  FMNMX.FTZ R3, R153, R0, !PT ;  /* 0x0000000099037209 */ /* 0x000fe20007810000 */
[----:B------:R-:W-:Y:S01]  /*c790*/  UMOV UR14, UR10 ;  /* 0x0000000a000e7c82 */ /* 0x000fe20008000000 */
[----:B------:R-:W-:-:S02]  /*c7a0*/  UIADD3 UR10, UR6, 0x100, URZ ;  /* 0x00000100060a7890 */ /* 0x000fc4000fffe03f */
        /* <DEDUP_REMOVED lines=21> */
[----:B------:R-:W0:Y:S03]  /*c900*/  LDC R0, c[0x0][0x988] ;  /* 0x00026200ff007b82 */ /* 0x000e260000000800 */
[----:B------:R-:W1:Y:S02]  /*c910*/  SHFL.BFLY PT, R3, R14, 0x1, 0x1f ;  /* 0x0c201f000e037f89 */ /* 0x000e6400000e0000 */
[----:B-1----:R-:W-:Y:S02]  /*c920*/  FMNMX.FTZ R6, R14, R3, !PT ;  /* 0x000000030e067209 */ /* 0x002fe40007810000 */
[----:B------:R-:W-:-:S03]  /*c930*/  FMNMX.FTZ R14, R170, R11, !PT ;  /* 0x0000000baa0e7209 */ /* 0x000fc60007810000 */
[----:B------:R-:W-:Y:S01]  /*c940*/  FADD.FTZ R3, -R6, R13 ;  /* 0x0000000d06037221 */ /* 0x000fe20000010100 */
[----:B------:R-:W-:-:S03]  /*c950*/  FMNMX.FTZ R7, R171, R14, !PT ;  /* 0x0000000eab077209 */ /* 0x000fc60007810000 */
[-C--:B0-----:R-:W-:Y:S01]  /*c960*/  FMUL.FTZ R2, R3, R0.reuse ;  /* 0x0000000003027220 */ /* 0x081fe20000410000 */
[----:B------:R-:W-:Y:S01]  /*c970*/  FMNMX.FTZ R14, R174, R7, !PT ;  /* 0x00000007ae0e7209 */ /* 0x000fe20007810000 */
[----:B------:R-:W-:-:S03]  /*c980*/  FMUL.FTZ R3, R6, R0 ;  /* 0x0000000006037220 */ /* 0x000fc60000410000 */
        /* <DEDUP_REMOVED lines=22> */
[----:B------:R-:W0:Y:S01]  /*caf0*/  MUFU.EX2 R13, R13 ;  /* 0x0000000d000d7308 */ /* 0x000e220000000800 */
        /* <DEDUP_REMOVED lines=16> */
[-CC-:B------:R-:W-:Y:S01]  /*cc00*/  FFMA.FTZ R200, R169, R0.reuse, -R3.reuse ;  /* 0x00000000a9c87223 */ /* 0x180fe20000010803 */
[----:B------:R-:W-:Y:S01]  /*cc10*/  FFMA.FTZ R202, R172, R0, -R3 ;  /* 0x00000000acca7223 */ /* 0x000fe20000010803 */
[----:B------:R-:W-:Y:S01]  /*cc20*/  MUFU.EX2 R153, R153 ;  /* 0x0000009900997308 */ /* 0x000fe20000000800 */
[----:B------:R-:W-:Y:S01]  /*cc30*/  FMNMX.FTZ R14, R130, R7, !PT ;  /* 0x00000007820e7209 */ /* 0x000fe20007810000 */
[----:B------:R-:W-:Y:S01]  /*cc40*/  HGMMA.64x192x16.F32 R24, R196, gdesc[UR12].tnspB, R24, gsb0 ;  /* 0x42e0000cc4187df0 */ /* 0x000fe20008000818 */
[----:B------:R-:W-:Y:S01]  /*cc50*/  UMOV UR14, UR10 ;  /* 0x0000000a000e7c82 */ /* 0x000fe20008000000 */
[----:B------:R-:W-:Y:S01]  /*cc60*/  UMOV UR15, 0x40000040 ;  /* 0x40000040000f7882 */ /* 0x000fe20000000000 */
[----:B------:R-:W-:Y:S01]  /*cc70*/  UIADD3 UR10, UR6, 0x180, URZ ;  /* 0x00000180060a7890 */ /* 0x000fe2000fffe03f */
[----:B------:R-:W-:-:S02]  /*cc80*/  FMNMX.FTZ R7, R131, R14, !PT ;  /* 0x0000000e83077209 */ /* 0x000fc40007810000 */
[----:B------:R-:W1:Y:S02]  /*cc90*/  MUFU.EX2 R200, R200 ;  /* 0x000000c800c87308 */ /* 0x000e640000000800 */
[----:B------:R-:W-:-:S04]  /*cca0*/  FMNMX.FTZ R14, R134, R7, !PT ;  /* 0x00000007860e7209 */ /* 0x000fc80007810000 */
[----:B------:R-:W-:Y:S02]  /*ccb0*/  FMNMX.FTZ R7, R135, R14, !PT ;  /* 0x0000000e87077209 */ /* 0x000fe40007810000 */
[----:B------:R-:W2:Y:S02]  /*ccc0*/  MUFU.EX2 R202, R202 ;  /* 0x000000ca00ca7308 */ /* 0x000ea40000000800 */
[----:B------:R-:W-:-:S04]  /*ccd0*/  FMNMX.FTZ R14, R122, R7, !PT ;  /* 0x000000077a0e7209 */ /* 0x000fc80007810000 */
[----:B------:R-:W-:Y:S02]  /*cce0*/  FMNMX.FTZ R7, R123, R14, !PT ;  /* 0x0000000e7b077209 */ /* 0x000fe40007810000 */
[----:B------:R-:W-:Y:S02]  /*ccf0*/  MUFU.EX2 R145, R145 ;  /* 0x0000009100917308 */ /* 0x000fe40000000800 */
[----:B------:R-:W-:-:S04]  /*cd00*/  FMNMX.FTZ R14, R126, R7, !PT ;  /* 0x000000077e0e7209 */ /* 0x000fc80007810000 */
[----:B------:R-:W-:Y:S02]  /*cd10*/  FMNMX.FTZ R14, R127, R14, !PT ;  /* 0x0000000e7f0e7209 */ /* 0x000fe40007810000 */
[----:B------:R-:W-:Y:S03]  /*cd20*/  MUFU.EX2 R149, R149 ;  /* 0x0000009500957308 */ /* 0x000fe60000000800 */
[----:B------:R-:W3:Y:S05]  /*cd30*/  SHFL.BFLY PT, R7, R14, 0x2, 0x1f ;  /* 0x0c401f000e077f89 */ /* 0x000eea00000e0000 */
[----:B------:R-:W-:Y:S08]  /*cd40*/  MUFU.EX2 R137, R137 ;  /* 0x0000008900897308 */ /* 0x000ff00000000800 */
[----:B------:R-:W-:Y:S08]  /*cd50*/  MUFU.EX2 R141, R141 ;  /* 0x0000008d008d7308 */ /* 0x000ff00000000800 */
[----:B------:R-:W-:Y:S01]  /*cd60*/  MUFU.EX2 R129, R129 ;  /* 0x0000008100817308 */ /* 0x000fe20000000800 */
[----:B---3--:R-:W-:Y:S01]  /*cd70*/  FMNMX.FTZ R20, R14, R7, !PT ;  /* 0x000000070e147209 */ /* 0x008fe20007810000 */
[-CC-:B------:R-:W-:Y:S01]  /*cd80*/  FFMA.FTZ R14, R120, R0.reuse, -R3.reuse ;  /* 0x00000000780e7223 */ /* 0x180fe20000010803 */
[----:B------:R-:W-:-:S03]  /*cd90*/  FFMA.FTZ R120, R125, R0, -R3 ;  /* 0x000000007d787223 */ /* 0x000fc60000010803 */
[----:B------:R-:W3:Y:S02]  /*cda0*/  SHFL.BFLY PT, R7, R20, 0x1, 0x1f ;  /* 0x0c201f0014077f89 */ /* 0x000ee400000e0000 */
[----:B------:R-:W-:Y:S08]  /*cdb0*/  MUFU.EX2 R133, R133 ;  /* 0x0000008500857308 */ /* 0x000ff00000000800 */
[----:B------:R-:W-:Y:S08]  /*cdc0*/  MUFU.EX2 R14, R14 ;  /* 0x0000000e000e7308 */ /* 0x000ff00000000800 */
[----:B------:R-:W-:Y:S01]  /*cdd0*/  MUFU.EX2 R121, R121 ;  /* 0x0000007900797308 */ /* 0x000fe20000000800 */
[----:B---3--:R-:W-:-:S07]  /*cde0*/  FMNMX.FTZ R7, R20, R7, !PT ;  /* 0x0000000714077209 */ /* 0x008fce0007810000 */
[----:B------:R3:W-:Y:S01]  /*cdf0*/  MUFU.EX2 R20, R124 ;  /* 0x0000007c00147308 */ /* 0x0007e20000000800 */
[----:B------:R-:W-:-:S04]  /*ce00*/  FMUL.FTZ R125, R7, R0 ;  /* 0x00000000077d7220 */ /* 0x000fc80000410000 */
[-CC-:B------:R-:W-:Y:S01]  /*ce10*/  FFMA.FTZ R22, R170, R0.reuse, -R125.reuse ;  /* 0x00000000aa167223 */ /* 0x180fe2000001087d */
[-CC-:B------:R-:W-:Y:S01]  /*ce20*/  FFMA.FTZ R201, R171, R0.reuse, -R125.reuse ;  /* 0x00000000abc97223 */ /* 0x180fe2000001087d */
[-CC-:B------:R-:W-:Y:S01]  /*ce30*/  FFMA.FTZ R203, R174, R0.reuse, -R125.reuse ;  /* 0x00000000aecb7223 */ /* 0x180fe2000001087d */
[-CC-:B------:R-:W-:Y:S01]  /*ce40*/  FFMA.FTZ R175, R175, R0.reuse, -R125.reuse ;  /* 0x00000000afaf7223 */ /* 0x180fe2000001087d */
[-CC-:B---3--:R-:W-:Y:S01]  /*ce50*/  FFMA.FTZ R124, R167, R0.reuse, -R125.reuse ;  /* 0x00000000a77c7223 */ /* 0x188fe2000001087d */
        /* <DEDUP_REMOVED lines=22> */
[-C--:B------:R-:W-:Y:S01]  /*cfc0*/  FFMA.FTZ R198, R164, R0.reuse, -R3 ;  /* 0x00000000a4c67223 */ /* 0x080fe20000010803 */
[-CC-:B------:R-:W-:Y:S01]  /*cfd0*/  FFMA.FTZ R197, R162, R0.reuse, -R125.reuse ;  /* 0x00000000a2c57223 */ /* 0x180fe2000001087d */
[----:B------:R-:W-:Y:S02]  /*cfe0*/  FFMA.FTZ R199, R166, R0, -R125 ;  /* 0x00000000a6c77223 */ /* 0x000fe4000001087d */
[----:B------:R-:W-:Y:S01]  /*cff0*/  HGMMA.64x192x16.F32 R24, R192, gdesc[UR12].tnspB, R24, gsb0 ;  /* 0x42e0000cc0187df0 */ /* 0x000fe20008000818 */
[----:B------:R-:W-:Y:S01]  /*d000*/  UMOV UR14, UR10 ;  /* 0x0000000a000e7c82 */ /* 0x000fe20008000000 */
[----:B------:R-:W-:Y:S01]  /*d010*/  UMOV UR15, 0x40000040 ;  /* 0x40000040000f7882 */ /* 0x000fe20000000000 */
[----:B------:R-:W-:Y:S01]  /*d020*/  UIADD3 UR10, UR6, 0x200, URZ ;  /* 0x00000200060a7890 */ /* 0x000fe2000fffe03f */
[----:B------:R-:W3:Y:S08]  /*d030*/  MUFU.EX2 R196, R196 ;  /* 0x000000c400c47308 */ /* 0x000ef00000000800 */
[----:B------:R-:W-:Y:S08]  /*d040*/  MUFU.EX2 R197, R197 ;  /* 0x000000c500c57308 */ /* 0x000ff00000000800 */
[----:B------:R-:W4:Y:S08]  /*d050*/  MUFU.EX2 R198, R198 ;  /* 0x000000c600c67308 */ /* 0x000f300000000800 */
        /* <DEDUP_REMOVED lines=11> */
[----:B------:R-:W-:Y:S01]  /*d110*/  MUFU.EX2 R192, R192 ;  /* 0x000000c000c07308 */ /* 0x000fe20000000800 */
[----:B------:R-:W-:-:S07]  /*d120*/  UIADD3 UR6, UR6, 0x300, URZ ;  /* 0x0000030006067890 */ /* 0x000fce000fffe03f */
[----:B------:R-:W-:Y:S08]  /*d130*/  MUFU.EX2 R193, R193 ;  /* 0x000000c100c17308 */ /* 0x000ff00000000800 */
[----:B------:R-:W-:Y:S08]  /*d140*/  MUFU.EX2 R194, R194 ;  /* 0x000000c200c27308 */ /* 0x000ff00000000800 */
[----:B------:R-:W-:Y:S01]  /*d150*/  MUFU.EX2 R195, R195 ;  /* 0x000000c300c37308 */ /* 0x000fe20000000800 */
[----:B------:R-:W-:-:S02]  /*d160*/  WARPGROUP.DEPBAR.LE gsb0, 0x0 ;  /* 0x00008000000079c5 */ /* 0x000fc40000010000 */
[----:B------:R-:W-:Y:S01]  /*d170*/  WARPGROUP.ARRIVE ;  /* 0x00000000000079c5 */ /* 0x000fe20000000000 */
[-CC-:B------:R-:W-:Y:S01]  /*d180*/  FFMA.FTZ R188, R144, R0.reuse, -R3.reuse ;  /* 0x0000000090bc7223 */ /* 0x180fe20000010803 */
[-C--:B------:R-:W-:Y:S01]  /*d190*/  FFMA.FTZ R190, R148, R0.reuse, -R3 ;  /* 0x0000000094be7223 */ /* 0x080fe20000010803 */
[----:B------:R-:W-:Y:S02]  /*d1a0*/  IMAD.U32 R144, RZ, RZ, UR61 ;  /* 0x0000003dff907e24 */ /* 0x000fe4000f8e00ff */
[-CC-:B------:R-:W-:Y:S01]  /*d1b0*/  FFMA.FTZ R189, R146, R0.reuse, -R125.reuse ;  /* 0x0000000092bd7223 */ /* 0x180fe2000001087d */
[----:B------:R-:W-:Y:S01]  /*d1c0*/  FFMA.FTZ R191, R150, R0, -R125 ;  /* 0x0000000096bf7223 */ /* 0x000fe2000001087d */
[----:B------:R-:W-:Y:S01]  /*d1d0*/  HGMMA.64x192x16.F32 R24, R184, gdesc[UR12].tnspB, R24, gsb0 ;  /* 0x42e0000cb8187df0 */ /* 0x000fe20008000818 */
[----:B------:R-:W-:Y:S01]  /*d1e0*/  UMOV UR14, UR10 ;  /* 0x0000000a000e7c82 */ /* 0x000fe20008000000 */
[----:B------:R-:W-:Y:S01]  /*d1f0*/  UMOV UR15, 0x40000040 ;  /* 0x40000040000f7882 */ /* 0x000fe20000000000 */
[----:B------:R-:W-:Y:S01]  /*d200*/  @!P1 VIADD R144, R144, 0x36840 ;  /* 0x0003684090909836 */ /* 0x000fe20000000000 */
[----:B------:R-:W-:Y:S01]  /*d210*/  MUFU.EX2 R188, R188 ;  /* 0x000000bc00bc7308 */ /* 0x000fe20000000800 */
[----:B------:R-:W-:-:S03]  /*d220*/  IMAD.U32 R148, RZ, RZ, UR11 ;  /* 0x0000000bff947e24 */ /* 0x000fc6000f8e00ff */
[----:B------:R-:W-:Y:S01]  /*d230*/  @!P1 PRMT R146, RZ, 0x654, R144 ;  /* 0x00000654ff929816 */ /* 0x000fe20000000090 */
[----:B------:R-:W-:-:S03]  /*d240*/  @!P1 VIADD R148, R148, 0x36860 ;  /* 0x0003686094949836 */ /* 0x000fc60000000000 */
[----:B------:R-:W-:Y:S02]  /*d250*/  MUFU.EX2 R189, R189 ;  /* 0x000000bd00bd7308 */ /* 0x000fe40000000800 */
[----:B------:R-:W-:-:S06]  /*d260*/  @!P1 PRMT R148, RZ, 0x654, R148 ;  /* 0x00000654ff949816 */ /* 0x000fcc0000000094 */
        /* <DEDUP_REMOVED lines=8> */
[----:B------:R-:W-:Y:S01]  /*d2f0*/  FFMA.FTZ R140, R163, R0, -R125 ;  /* 0x00000000a38c7223 */ /* 0x000fe2000001087d */
[----:B0-----:R-:W-:Y:S01]  /*d300*/  FFMA.FTZ R147, R2, R10, R13 ;  /* 0x0000000a02937223 */ /* 0x001fe2000001000d */
[----:B------:R-:W-:Y:S01]  /*d310*/  HGMMA.64x192x16.F32 R24, R180, gdesc[UR12].tnspB, R24, gsb0 ;  /* 0x42e0000cb4187df0 */ /* 0x000fe20008000818 */
[----:B------:R-:W-:Y:S01]  /*d320*/  FFMA.FTZ R185, R138, R0, -R125 ;  /* 0x000000008ab97223 */ /* 0x000fe2000001087d */
[----:B------:R-:W-:Y:S01]  /*d330*/  MUFU.EX2 R184, R184 ;  /* 0x000000b800b87308 */ /* 0x000fe20000000800 */
[C---:B-1----:R-:W-:Y:S01]  /*d340*/  FADD.FTZ R147, R200.reuse, R147 ;  /* 0x00000093c8937221 */ /* 0x042fe20000010000 */
[----:B------:R-:W-:-:S03]  /*d350*/  F2FP.F16.F32.PACK_AB R200, R200, R13 ;  /* 0x0000000dc8c8723e */ /* 0x000fc600000000ff */
[----:B--2---:R-:W-:Y:S01]  /*d360*/  FADD.FTZ R138, R202, R147 ;  /* 0x00000093ca8a7221 */ /* 0x004fe20000010000 */
[C---:B------:R-:W-:Y:S02]  /*d370*/  F2FP.F16.F32.PACK_AB R202, R15.reuse, R202 ;  /* 0x000000ca0fca723e */ /* 0x040fe400000000ff */
[----:B------:R-:W-:Y:S01]  /*d380*/  MUFU.EX2 R140, R140 ;  /* 0x0000008c008c7308 */ /* 0x000fe20000000800 */
[----:B------:R-:W-:-:S04]  /*d390*/  FADD.FTZ R147, R15, R138 ;  /* 0x0000008a0f937221 */ /* 0x000fc80000010000 */
[----:B---3--:R-:W-:Y:S01]  /*d3a0*/  FADD.FTZ R138, R196, R147 ;  /* 0x00000093c48a7221 */ /* 0x008fe20000010000 */
[C---:B------:R-:W-:Y:S02]  /*d3b0*/  F2FP.F16.F32.PACK_AB R196, R17.reuse, R196 ;  /* 0x000000c411c4723e */ /* 0x040fe400000000ff */
[----:B------:R-:W-:Y:S01]  /*d3c0*/  MUFU.EX2 R136, R136 ;  /* 0x0000008800887308 */ /* 0x000fe20000000800 */
[----:B------:R-:W-:-:S04]  /*d3d0*/  FADD.FTZ R147, R17, R138 ;  /* 0x0000008a11937221 */ /* 0x000fc80000010000 */
[----:B----4-:R-:W-:Y:S01]  /*d3e0*/  FADD.FTZ R138, R198, R147 ;  /* 0x00000093c68a7221 */ /* 0x010fe20000010000 */
[----:B------:R-:W-:Y:S02]  /*d3f0*/  F2FP.F16.F32.PACK_AB R198, R21, R198 ;  /* 0x000000c615c6723e */ /* 0x000fe400000000ff */
[----:B------:R-:W-:Y:S08]  /*d400*/  MUFU.EX2 R185, R185 ;  /* 0x000000b900b97308 */ /* 0x000ff00000000800 */
[----:B------:R-:W-:Y:S08]  /*d410*/  MUFU.EX2 R186, R186 ;  /* 0x000000ba00ba7308 */ /* 0x000ff00000000800 */
[----:B------:R-:W-:Y:S01]  /*d420*/  MUFU.EX2 R187, R142 ;  /* 0x0000008e00bb7308 */ /* 0x000fe20000000800 */
[----:B------:R-:W-:-:S02]  /*d430*/  WARPGROUP.DEPBAR.LE gsb0, 0x0 ;  /* 0x00008000000079c5 */ /* 0x000fc40000010000 */
[----:B------:R-:W-:Y:S01]  /*d440*/  WARPGROUP.ARRIVE ;  /* 0x00000000000079c5 */ /* 0x000fe20000000000 */
[-CC-:B------:R-:W-:Y:S01]  /*d450*/  FFMA.FTZ R180, R128, R0.reuse, -R3.reuse ;  /* 0x0000000080b47223 */ /* 0x180fe20000010803 */
[-C--:B------:R-:W-:Y:S01]  /*d460*/  FFMA.FTZ R182, R132, R0.reuse, -R3 ;  /* 0x0000000084b67223 */ /* 0x080fe20000010803 */
[----:B------:R-:W-:Y:S01]  /*d470*/  FADD.FTZ R3, -R7, R11 ;  /* 0x0000000b07037221 */ /* 0x000fe20000010100 */
[-CC-:B------:R-:W-:Y:S01]  /*d480*/  FFMA.FTZ R128, R155, R0.reuse, -R125.reuse ;  /* 0x000000009b807223 */ /* 0x180fe2000001087d */
[----:B------:R-:W-:Y:S01]  /*d490*/  MUFU.EX2 R11, R120 ;  /* 0x00000078000b7308 */ /* 0x000fe20000000800 */
[----:B------:R-:W-:Y:S01]  /*d4a0*/  HGMMA.64x192x16.F32 R24, R176, gdesc[UR4].tnspB, R24, gsb0 ;  /* 0x42e00004b0187df0 */ /* 0x000fe20008000818 */
[-C--:B------:R-:W-:Y:S01]  /*d4b0*/  FMUL.FTZ R3, R3, R0.reuse ;  /* 0x0000000003037220 */ /* 0x080fe20000410000 */
[-CC-:B------:R-:W-:Y:S01]  /*d4c0*/  FFMA.FTZ R132, R159, R0.reuse, -R125.reuse ;  /* 0x000000009f847223 */ /* 0x180fe2000001087d */
[----:B------:R-:W-:Y:S01]  /*d4d0*/  FFMA.FTZ R125, R127, R0, -R125 ;  /* 0x000000007f7d7223 */ /* 0x000fe2000001087d */
[----:B------:R-:W-:Y:S01]  /*d4e0*/  R2UR UR7, R8 ;  /* 0x00000000080772ca */ /* 0x000fe200000e0000 */
[----:B------:R-:W-:-:S02]  /*d4f0*/  UIADD3 UR6, UR18, -0x1, URZ ;  /* 0xffffffff12067890 */ /* 0x000fc4000fffe03f */
[----:B------:R-:W0:Y:S08]  /*d500*/  MUFU.EX2 R3, R3 ;  /* 0x0000000300037308 */ /* 0x000e300000000800 */
[----:B------:R-:W1:Y:S08]  /*d510*/  MUFU.EX2 R120, R175 ;  /* 0x000000af00787308 */ /* 0x000e700000000800 */
[----:B------:R-:W2:Y:S01]  /*d520*/  MUFU.EX2 R128, R128 ;  /* 0x0000008000807308 */ /* 0x000ea20000000800 */
[----:B0-----:R-:W-:-:S04]  /*d530*/  FFMA.FTZ R10, R3, R9, R22 ;  /* 0x00000009030a7223 */ /* 0x001fc80000010016 */
[C---:B------:R-:W-:Y:S01]  /*d540*/  FADD.FTZ R10, R201.reuse, R10 ;  /* 0x0000000ac90a7221 */ /* 0x040fe20000010000 */
[----:B------:R-:W-:Y:S02]  /*d550*/  F2FP.F16.F32.PACK_AB R201, R201, R22 ;  /* 0x00000016c9c9723e */ /* 0x000fe400000000ff */
[----:B------:R-:W0:Y:S01]  /*d560*/  MUFU.EX2 R132, R132 ;  /* 0x0000008400847308 */ /* 0x000e220000000800 */
[----:B------:R-:W-:Y:S01]  /*d570*/  FADD.FTZ R9, R203, R10 ;  /* 0x0000000acb097221 */ /* 0x000fe20000010000 */
[----:B-1----:R-:W-:-:S03]  /*d580*/  F2FP.F16.F32.PACK_AB R203, R120, R203 ;  /* 0x000000cb78cb723e */ /* 0x002fc600000000ff */
[----:B------:R-:W-:-:S03]  /*d590*/  FADD.FTZ R10, R120, R9 ;  /* 0x00000009780a7221 */ /* 0x000fc60000010000 */
[----:B------:R-:W-:Y:S01]  /*d5a0*/  MUFU.EX2 R180, R180 ;  /* 0x000000b400b47308 */ /* 0x000fe20000000800 */
[----:B------:R-:W-:Y:S01]  /*d5b0*/  FADD.FTZ R9, R197, R10 ;  /* 0x0000000ac5097221 */ /* 0x000fe20000010000 */
[----:B------:R-:W-:-:S03]  /*d5c0*/  F2FP.F16.F32.PACK_AB R197, R140, R197 ;  /* 0x000000c58cc5723e */ /* 0x000fc600000000ff */
[----:B------:R-:W-:-:S03]  /*d5d0*/  FADD.FTZ R10, R140, R9 ;  /* 0x000000098c0a7221 */ /* 0x000fc60000010000 */
[----:B------:R-:W-:Y:S01]  /*d5e0*/  MUFU.EX2 R181, R130 ;  /* 0x0000008200b57308 */ /* 0x000fe20000000800 */
[----:B------:R-:W-:Y:S01]  /*d5f0*/  FADD.FTZ R9, R199, R10 ;  /* 0x0000000ac7097221 */ /* 0x000fe20000010000 */
[----:B------:R-:W-:-:S03]  /*d600*/  F2FP.F16.F32.PACK_AB R199, R124, R199 ;  /* 0x000000c77cc7723e */ /* 0x000fc600000000ff */
[----:B------:R-:W-:-:S03]  /*d610*/  FADD.FTZ R10, R124, R9 ;  /* 0x000000097c0a7221 */ /* 0x000fc60000010000 */
[----:B------:R-:W-:Y:S01]  /*d620*/  MUFU.EX2 R182, R182 ;  /* 0x000000b600b67308 */ /* 0x000fe20000000800 */
[----:B------:R-:W-:Y:S01]  /*d630*/  FADD.FTZ R9, R193, R10 ;  /* 0x0000000ac1097221 */ /* 0x000fe20000010000 */
[----:B--2---:R-:W-:-:S03]  /*d640*/  F2FP.F16.F32.PACK_AB R193, R128, R193 ;  /* 0x000000c180c1723e */ /* 0x004fc600000000ff */
[----:B------:R-:W-:-:S03]  /*d650*/  FADD.FTZ R10, R128, R9 ;  /* 0x00000009800a7221 */ /* 0x000fc60000010000 */
[----:B------:R-:W-:Y:S01]  /*d660*/  MUFU.EX2 R183, R134 ;  /* 0x0000008600b77308 */ /* 0x000fe20000000800 */
[----:B------:R-:W-:Y:S01]  /*d670*/  FADD.FTZ R9, R195, R10 ;  /* 0x0000000ac3097221 */ /* 0x000fe20000010000 */
[----:B0-----:R-:W-:-:S03]  /*d680*/  F2FP.F16.F32.PACK_AB R195, R132, R195 ;  /* 0x000000c384c3723e */ /* 0x001fc600000000ff */
[----:B------:R-:W-:-:S03]  /*d690*/  FADD.FTZ R10, R132, R9 ;  /* 0x00000009840a7221 */ /* 0x000fc60000010000 */
[----:B------:R-:W-:Y:S01]  /*d6a0*/  MUFU.EX2 R120, R125 ;  /* 0x0000007d00787308 */ /* 0x000fe20000000800 */
[----:B------:R-:W-:Y:S01]  /*d6b0*/  FADD.FTZ R9, R189, R10 ;  /* 0x0000000abd097221 */ /* 0x000fe20000010000 */
[----:B------:R-:W-:-:S03]  /*d6c0*/  F2FP.F16.F32.PACK_AB R189, R136, R189 ;  /* 0x000000bd88bd723e */ /* 0x000fc600000000ff */
[----:B------:R-:W-:-:S04]  /*d6d0*/  FADD.FTZ R10, R136, R9 ;  /* 0x00000009880a7221 */ /* 0x000fc80000010000 */
[----:B------:R-:W-:Y:S01]  /*d6e0*/  FADD.FTZ R9, R191, R10 ;  /* 0x0000000abf097221 */ /* 0x000fe20000010000 */
[----:B------:R-:W-:-:S03]  /*d6f0*/  F2FP.F16.F32.PACK_AB R191, R144, R191 ;  /* 0x000000bf90bf723e */ /* 0x000fc600000000ff */
[----:B------:R-:W-:-:S04]  /*d700*/  FADD.FTZ R10, R144, R9 ;  /* 0x00000009900a7221 */ /* 0x000fc80000010000 */
[----:B------:R-:W-:Y:S01]  /*d710*/  FADD.FTZ R10, R185, R10 ;  /* 0x0000000ab90a7221 */ /* 0x000fe20000010000 */
[----:B------:R-:W-:Y:S02]  /*d720*/  WARPGROUP.DEPBAR.LE gsb0, 0x0 ;  /* 0x00008000000079c5 */ /* 0x000fe40000010000 */
[----:B------:R0:W-:Y:S01]  /*d730*/  @!P1 SYNCS.ARRIVE.TRANS64.RED.A1T0 RZ, [R146+URZ], RZ ;  /* 0x000000ff92ff99a7 */ /* 0x0001e2000810043f */
[----:B------:R-:W-:Y:S01]  /*d740*/  MUFU.EX2 R177, R122 ;  /* 0x0000007a00b17308 */ /* 0x000fe20000000800 */
[----:B------:R-:W-:Y:S02]  /*d750*/  F2FP.F16.F32.PACK_AB R176, R121, R14 ;  /* 0x0000000e79b0723e */ /* 0x000fe400000000ff */
[----:B------:R-:W-:Y:S01]  /*d760*/  F2FP.F16.F32.PACK_AB R178, R11, R20 ;  /* 0x000000140bb2723e */ /* 0x000fe200000000ff */
[----:B------:R1:W-:Y:S04]  /*d770*/  @!P1 SYNCS.ARRIVE.TRANS64.RED.A1T0 RZ, [R148+URZ], RZ ;  /* 0x000000ff94ff99a7 */ /* 0x0003e8000810043f */
[----:B0-----:R0:W2:Y:S08]  /*d780*/  MUFU.EX2 R146, R139 ;  /* 0x0000008b00927308 */ /* 0x0010b00000000800 */
[----:B------:R-:W3:Y:S01]  /*d790*/  MUFU.EX2 R179, R126 ;  /* 0x0000007e00b37308 */ /* 0x000ee20000000800 */
[----:B0-----:R-:W-:-:S04]  /*d7a0*/  FADD.FTZ R139, R21, R138 ;  /* 0x0000008a158b7221 */ /* 0x001fc80000010000 */
[----:B------:R-:W-:Y:S01]  /*d7b0*/  FADD.FTZ R138, R192, R139 ;  /* 0x0000008bc08a7221 */ /* 0x000fe20000010000 */
[----:B------:R-:W-:-:S03]  /*d7c0*/  F2FP.F16.F32.PACK_AB R192, R23, R192 ;  /* 0x000000c017c0723e */ /* 0x000fc600000000ff */
[----:B------:R-:W-:Y:S01]  /*d7d0*/  FADD.FTZ R127, R23, R138 ;  /* 0x0000008a177f7221 */ /* 0x000fe20000010000 */
[C---:B--2---:R-:W-:Y:S01]  /*d7e0*/  FADD.FTZ R10, R146.reuse, R10 ;  /* 0x0000000a920a7221 */ /* 0x044fe20000010000 */
        /* <DEDUP_REMOVED lines=9> */
[C---:B------:R-:W-:Y:S02]  /*d880*/  F2FP.F16.F32.PACK_AB R188, R145.reuse, R188 ;  /* 0x000000bc91bc723e */ /* 0x040fe400000000ff */
        /* <DEDUP_REMOVED lines=11> */
[C---:B------:R-:W-:Y:S01]  /*d940*/  F2FP.F16.F32.PACK_AB R184, R137.reuse, R184 ;  /* 0x000000b889b8723e */ /* 0x040fe200000000ff */
[----:B------:R-:W-:Y:S02]  /*d950*/  IMAD.MOV.U32 R13, RZ, RZ, R6 ;  /* 0x000000ffff0d7224 */ /* 0x000fe400078e0006 */
[----:B------:R-:W-:Y:S01]  /*d960*/  FADD.FTZ R9, R137, R22 ;  /* 0x0000001689097221 */ /* 0x000fe20000010000 */
[C---:B------:R-:W-:Y:S01]  /*d970*/  FADD.FTZ R10, R123.reuse, R10 ;  /* 0x0000000a7b0a7221 */ /* 0x040fe20000010000 */
[----:B------:R-:W-:-:S02]  /*d980*/  F2FP.F16.F32.PACK_AB R177, R123, R177 ;  /* 0x000000b17bb1723e */ /* 0x000fc400000000ff */
        /* <DEDUP_REMOVED lines=11> */
[----:B------:R-:W-:Y:S01]  /*da40*/  FADD.FTZ R14, R20, R9 ;  /* 0x00000009140e7221 */ /* 0x000fe20000010000 */
[----:B---3--:R-:W-:Y:S01]  /*da50*/  FADD.FTZ R9, R179, R10 ;  /* 0x0000000ab3097221 */ /* 0x008fe20000010000 */
[----:B------:R-:W-:Y:S01]  /*da60*/  IMAD.U32 R20, RZ, RZ, UR6 ;  /* 0x00000006ff147e24 */ /* 0x000fe2000f8e00ff */
[----:B------:R-:W-:Y:S01]  /*da70*/  UMOV UR6, UR60 ;  /* 0x0000003c00067c82 */ /* 0x000fe20008000000 */
[----:B------:R-:W-:Y:S01]  /*da80*/  FADD.FTZ R10, R11, R14 ;  /* 0x0000000e0b0a7221 */ /* 0x000fe20000010000 */
[----:B------:R-:W-:Y:S02]  /*da90*/  IMAD.U32 R14, RZ, RZ, UR7 ;  /* 0x00000007ff0e7e24 */ /* 0x000fe4000f8e00ff */
[C---:B------:R-:W-:Y:S01]  /*daa0*/  FADD.FTZ R9, R120.reuse, R9 ;  /* 0x0000000978097221 */ /* 0x040fe20000010000 */
[----:B------:R-:W-:Y:S01]  /*dab0*/  F2FP.F16.F32.PACK_AB R179, R120, R179 ;  /* 0x000000b378b3723e */ /* 0x000fe200000000ff */
[----:B------:R-:W-:Y:S01]  /*dac0*/  IMAD.MOV.U32 R11, RZ, RZ, R7 ;  /* 0x000000ffff0b7224 */ /* 0x000fe200078e0007 */
[----:B-1----:R-:W-:Y:S06]  /*dad0*/  @P2 BRA `(.L_x_5314) ;  /* 0xffffffc000a02947 */ /* 0x002fec000383ffff */
.L_x_5305:
        /* <DEDUP_REMOVED lines=99> */
.L_x_5315:
        /* <DEDUP_REMOVED lines=8> */
.L_x_5316:
[----:B-1----:R-:W-:Y:S05]  /*e190*/  @P2 BRA `(.L_x_5317) ;  /* 0x0000000000082947 */ /* 0x002fea0003800000 */
[----:B------:R-:W1:Y:S02]  /*e1a0*/  SYNCS.PHASECHK.TRANS64.TRYWAIT P0, [UR5+0x36850], R2 ;  /* 0x03685002ff0075a7 */ /* 0x000e640008000145 */
[----:B-1----:R-:W-:Y:S05]  /*e1b0*/  @!P0 BRA `(.L_x_5318) ;  /* 0x0000006c00f88947 */ /* 0x002fea0003800000 */
.L_x_5317:
[----:B------:R-:W-:Y:S01]  /*e1c0*/  R2UR UR4, R16 ;  /* 0x00000000100472ca */ /* 0x000fe200000e0000 */
[----:B------:R-:W-:Y:S01]  /*e1d0*/  WARPGROUP.ARRIVE ;  /* 0x00000000000079c5 */ /* 0x000fe20000000000 */
[----:B------:R-:W-:Y:S01]  /*e1e0*/  UMOV UR7, 0x40000040 ;  /* 0x4000004000077882 */ /* 0x000fe20000000000 */
[----:B-1----:R-:W1:Y:S01]  /*e1f0*/  SHFL.BFLY PT, R3, R10, 0x2, 0x1f ;  /* 0x0c401f000a037f89 */ /* 0x002e6200000e0000 */
[----:B------:R-:W-:-:S03]  /*e200*/  IMAD.U32 R11, RZ, RZ, UR5 ;  /* 0x00000005ff0b7e24 */ /* 0x000fc6000f8e00ff */
[----:B0-----:R-:W0:Y:S01]  /*e210*/  SHFL.BFLY PT, R2, R9, 0x2, 0x1f ;  /* 0x0c401f0009027f89 */ /* 0x001e2200000e0000 */
[----:B------:R-:W-:-:S05]  /*e220*/  @!P1 VIADD R11, R11, 0x36860 ;  /* 0x000368600b0b9836 */ /* 0x000fca0000000000 */
[----:B------:R-:W-:Y:S01]  /*e230*/  UIADD3 UR4, UR4, 0x400, URZ ;  /* 0x0000040004047890 */ /* 0x000fe2000fffe03f */
[----:B------:R-:W-:-:S03]  /*e240*/  @!P1 PRMT R11, RZ, 0x654, R11 ;  /* 0x00000654ff0b9816 */ /* 0x000fc6000000000b */
[----:B------:R-:W-:-:S04]  /*e250*/  USHF.R.U32.HI UR4, URZ, 0x4, UR4 ;  /* 0x000000043f047899 */ /* 0x000fc80008011604 */
[----:B------:R-:W-:-:S04]  /*e260*/  ULOP3.LUT UR4, UR4, 0x3fff, URZ, 0xc0, !UPT ;  /* 0x00003fff04047892 */ /* 0x000fc8000f8ec03f */
[----:B------:R-:W-:Y:S01]  /*e270*/  ULOP3.LUT UR4, UR4, 0x3800000, URZ, 0xfc, !UPT ;  /* 0x0380000004047892 */ /* 0x000fe2000f8efc3f */
[----:B-1----:R-:W-:-:S03]  /*e280*/  FADD.FTZ R3, R3, R10 ;  /* 0x0000000a03037221 */ /* 0x002fc60000010000 */
[----:B------:R-:W-:Y:S01]  /*e290*/  UIMAD UR60, UR60, 0xa80, UR4 ;  /* 0x00000a803c3c78a4 */ /* 0x000fe2000f8e0204 */
[----:B0-----:R-:W-:-:S03]  /*e2a0*/  FADD.FTZ R4, R2, R9 ;  /* 0x0000000902047221 */ /* 0x001fc60000010000 */
[----:B------:R-:W-:Y:S01]  /*e2b0*/  UIADD3 UR4, UR60, 0x80, URZ ;  /* 0x000000803c047890 */ /* 0x000fe2000fffe03f */
[----:B------:R-:W0:Y:S02]  /*e2c0*/  SHFL.BFLY PT, R2, R3, 0x1, 0x1f ;  /* 0x0c201f0003027f89 */ /* 0x000e2400000e0000 */
[----:B------:R-:W-:-:S06]  /*e2d0*/  UMOV UR6, UR60 ;  /* 0x0000003c00067c82 */ /* 0x000fcc0008000000 */
[----:B------:R-:W-:Y:S01]  /*e2e0*/  HGMMA.64x192x16.F32 R24, R200, gdesc[UR4].tnspB, R24, gsb0 ;  /* 0x42e00004c8187df0 */ /* 0x000fe20008000818 */
[----:B------:R-:W-:Y:S01]  /*e2f0*/  UMOV UR7, 0x40000040 ;  /* 0x4000004000077882 */ /* 0x000fe20000000000 */
[----:B------:R-:W-:Y:S01]  /*e300*/  UMOV UR6, UR4 ;  /* 0x0000000400067c82 */ /* 0x000fe20008000000 */
[----:B------:R-:W-:Y:S01]  /*e310*/  UIADD3 UR4, UR60, 0x100, URZ ;  /* 0x000001003c047890 */ /* 0x000fe2000fffe03f */
[----:B------:R-:W1:Y:S01]  /*e320*/  SHFL.BFLY PT, R5, R4, 0x1, 0x1f ;  /* 0x0c201f0004057f89 */ /* 0x000e6200000e0000 */
[----:B0-----:R-:W-:Y:S01]  /*e330*/  FADD.FTZ R12, R3, R2 ;  /* 0x00000002030c7221 */ /* 0x001fe20000010000 */
[----:B------:R-:W-:Y:S02]  /*e340*/  IMAD.MOV.U32 R3, RZ, RZ, -0x800000 ;  /* 0xff800000ff037424 */ /* 0x000fe400078e00ff */
[----:B------:R-:W-:Y:S02]  /*e350*/  IMAD.MOV.U32 R2, RZ, RZ, -0x800000 ;  /* 0xff800000ff027424 */ /* 0x000fe400078e00ff */
[----:B------:R-:W-:Y:S01]  /*e360*/  FSETP.NE.FTZ.AND P0, PT, R12, RZ, PT ;  /* 0x000000ff0c00720b */ /* 0x000fe20003f15000 */
[----:B-1----:R-:W-:Y:S01]  /*e370*/  FADD.FTZ R13, R4, R5 ;  /* 0x00000005040d7221 */ /* 0x002fe20000010000 */
[----:B------:R-:W-:-:S04]  /*e380*/  CS2R R4, SRZ ;  /* 0x0000000000047805 */ /* 0x000fc8000001ff00 */
[----:B------:R-:W-:-:S07]  /*e390*/  FSETP.NE.FTZ.AND P2, PT, R13, RZ, PT ;  /* 0x000000ff0d00720b */ /* 0x000fce0003f55000 */
[----:B------:R-:W0:Y:S01]  /*e3a0*/  @P0 MUFU.LG2 R8, R12 ;  /* 0x0000000c00080308 */ /* 0x000e220000000c00 */
[----:B------:R-:W-:-:S07]  /*e3b0*/  @P0 FMUL.FTZ R9, R0, 0.69314718246459960938 ;  /* 0x3f31721800090820 */ /* 0x000fce0000410000 */
[----:B------:R-:W1:Y:S01]  /*e3c0*/  @P2 MUFU.LG2 R10, R13 ;  /* 0x0000000d000a2308 */ /* 0x000e620000000c00 */
[----:B------:R-:W-:-:S07]  /*e3d0*/  @P2 FMUL.FTZ R15, R0, 0.69314718246459960938 ;  /* 0x3f317218000f2820 */ /* 0x000fce0000410000 */
        /* <DEDUP_REMOVED lines=137> */
.L_x_5288:
        /* <DEDUP_REMOVED lines=290> */
.L_x_5321:
[----:B------:R-:W-:Y:S05]  /*fe90*/  BSYNC B0 ;  /* 0x0000000000007941 */ /* 0x000fea0003800000 */
.L_x_5320:
[----:B------:R-:W-:Y:S01]  /*fea0*/  ISETP.GE.AND P0, PT, R18, R21, PT ;  /* 0x000000151200720c */ /* 0x000fe20003f06270 */
[----:B0--3--:R0:W2:Y:S04]  /*feb0*/  SHFL.IDX PT, R3, R6, 0x1, 0x1c1f ;  /* 0x003c1f0006037f89 */ /* 0x0090a800000e0000 */
[----:B------:R0:W3:Y:S08]  /*fec0*/  SHFL.IDX PT, R2, R0, 0x1, 0x1c1f ;  /* 0x003c1f0000027f89 */ /* 0x0000f000000e0000 */
[----:B0-----:R-:W-:Y:S05]  /*fed0*/  @P0 BRA `(.L_x_5286) ;  /* 0x0000005000100947 */ /* 0x001fea0003800000 */
        /* <DEDUP_REMOVED lines=14> */
[--C-:B-1234-:R-:W-:Y:S01]  /*ffc0*/  @!P2 IMAD.WIDE R4, R7, 0x4, R2.reuse ;  /* 0x000000040704a825 */ /* 0x11efe200078e0202 */
        /* <DEDUP_REMOVED lines=131> */
.L_x_5319:
        /* <DEDUP_REMOVED lines=62> */
.L_x_5284:
        /* <DEDUP_REMOVED lines=18> */
.L_x_5322:
[----:B------:R-:W-:Y:S01]  /*10d00*/  ULDC UR42, c[0x0][0xc50] ;  /* 0x00031400002a7ab9 */ /* 0x000fe20000000800 */
[----:B------:R-:W-:Y:S01]  /*10d10*/  UMOV UR36, UR6 ;  /* 0x0000000600247c82 */ /* 0x000fe20008000000 */
[----:B------:R-:W-:-:S11]  /*10d20*/  UISETP.NE.AND UP0, UPT, UR42, 0x1, UPT ;  /* 0x000000012a00788c */ /* 0x000fd6000bf05270 */
[----:B------:R-:W-:Y:S01]  /*10d30*/  @UP0 ULDC UR4, c[0x0][0xc54] ;  /* 0x0003150000040ab9 */ /* 0x000fe20000000800 */
[----:B------:R-:W-:Y:S01]  /*10d40*/  @UP0 ULDC UR7, c[0x0][0xc58] ;  /* 0x0003160000070ab9 */ /* 0x000fe20000000800 */
[----:B------:R-:W-:-:S04]  /*10d50*/  UIMAD.WIDE.U32 UR4, UR6, UR4, URZ ;  /* 0x00000004060472a5 */ /* 0x000fc8000f8e003f */
[----:B------:R-:W-:-:S12]  /*10d60*/  @UP0 USHF.R.U32.HI UR36, URZ, UR7, UR5 ;  /* 0x000000073f240299 */ /* 0x000fd80008011605 */
.L_x_5323:
        /* <DEDUP_REMOVED lines=14> */
[----:B------:R-:W-:Y:S02]  /*10e50*/  UISETP.NE.AND.EX UP0, UPT, UR7, URZ, UPT, UP0 ;  /* 0x0000003f0700728c */ /* 0x000fe4000bf05300 */
[----:B------:R-:W-:-:S02]  /*10e60*/  UIADD3 UR10, -UR5, 0x70, URZ ;  /* 0x00000070050a7890 */ /* 0x000fc4000fffe13f */
[----:B------:R-:W-:Y:S01]  /*10e70*/  USEL UR7, UR6, 0x1, UP0 ;  /* 0x0000000106077887 */ /* 0x000fe20008000000 */
[----:B------:R-:W-:Y:S01]  /*10e80*/  ULDC UR9, c[0x0][0x2f0] ;  /* 0x0000bc0000097ab9 */ /* 0x000fe20000000800 */
[----:B------:R-:W-:Y:S02]  /*10e90*/  UMOV UR41, URZ ;  /* 0x0000003f00297c82 */ /* 0x000fe40008000000 */
[----:B------:R-:W-:Y:S02]  /*10ea0*/  UIMAD UR10, UR7, UR9, UR10 ;  /* 0x00000009070a72a4 */ /* 0x000fe4000f8e020a */
[----:B0-----:R-:W-:-:S03]  /*10eb0*/  ULEA UR8, UR4, 0x7f, 0x7 ;  /* 0x0000007f04087891 */ /* 0x001fc6000f8e383f */
[----:B------:R-:W-:Y:S02]  /*10ec0*/  @UP1 ULDC UR4, c[0x0][0x44c] ;  /* 0x0001130000041ab9 */ /* 0x000fe40000000800 */
[----:B------:R-:W-:Y:S02]  /*10ed0*/  UIMAD.WIDE.U32 UR4, UR8, UR4, URZ ;  /* 0x00000004080472a5 */ /* 0x000fe4000f8e003f */
[----:B------:R-:W-:Y:S01]  /*10ee0*/  UMOV UR6, UR8 ;  /* 0x0000000800067c82 */ /* 0x000fe20008000000 */
[----:B------:R-:W-:Y:S02]  /*10ef0*/  @UP1 ULDC UR8, c[0x0][0x450] ;  /* 0x0001140000081ab9 */ /* 0x000fe40000000800 */
[----:B------:R-:W-:Y:S02]  /*10f00*/  @UP1 USHF.R.U32.HI UR6, URZ, UR8, UR5 ;  /* 0x000000083f061299 */ /* 0x000fe40008011605 */
[----:B------:R-:W-:Y:S02]  /*10f10*/  UIMAD UR5, UR7, UR9, 0x6f ;  /* 0x0000006f070574a4 */ /* 0x000fe4000f8e0209 */
[----:B------:R-:W-:Y:S01]  /*10f20*/  UIADD3 UR7, UR10, UR6, URZ ;  /* 0x000000060a077290 */ /* 0x000fe2000fffe03f */
[----:B------:R-:W-:-:S02]  /*10f30*/  UMOV UR4, URZ ;  /* 0x0000003f00047c82 */ /* 0x000fc40008000000 */
[----:B------:R-:W-:Y:S01]  /*10f40*/  UMOV UR6, URZ ;  /* 0x0000003f00067c82 */ /* 0x000fe20008000000 */
[----:B------:R-:W-:Y:S02]  /*10f50*/  UIMAD.WIDE UR4, UR5, -0x6db6db6d, UR4 ;  /* 0x92492493050478a5 */ /* 0x000fe4000f8e0204 */
[----:B------:R-:W-:Y:S02]  /*10f60*/  UIMAD.WIDE UR6, UR7, -0x6db6db6d, UR6 ;  /* 0x92492493070678a5 */ /* 0x000fe4000f8e0206 */
[----:B------:R-:W-:Y:S02]  /*10f70*/  USHF.R.U32.HI UR8, URZ, 0x1f, UR5 ;  /* 0x0000001f3f087899 */ /* 0x000fe40008011605 */
[----:B------:R-:W-:Y:S02]  /*10f80*/  USHF.R.U32.HI UR4, URZ, 0x1f, UR7 ;  /* 0x0000001f3f047899 */ /* 0x000fe40008011607 */
[----:B------:R-:W-:Y:S02]  /*10f90*/  ULEA.HI.SX32 UR8, UR5, UR8, 0x1a ;  /* 0x0000000805087291 */ /* 0x000fe4000f8fd23f */
[----:B------:R-:W-:-:S02]  /*10fa0*/  ULEA.HI.SX32 UR4, UR7, UR4, 0x1a ;  /* 0x0000000407047291 */ /* 0x000fc4000f8fd23f */
[----:B------:R-:W-:Y:S02]  /*10fb0*/  USHF.R.U32.HI UR10, URZ, 0x10, UR42 ;  /* 0x000000103f0a7899 */ /* 0x000fe4000801162a */
[----:B------:R-:W-:Y:S02]  /*10fc0*/  UISETP.LT.AND UP0, UPT, UR8, UR4, UPT ;  /* 0x000000040800728c */ /* 0x000fe4000bf01270 */
[----:B------:R-:W-:Y:S02]  /*10fd0*/  ULOP3.LUT UR42, UR42, 0xffff, URZ, 0xc0, !UPT ;  /* 0x0000ffff2a2a7892 */ /* 0x000fe4000f8ec03f */
[----:B------:R-:W-:Y:S02]  /*10fe0*/  USEL UR39, UR8, UR4, UP0 ;  /* 0x0000000408277287 */ /* 0x000fe40008000000 */
[----:B------:R-:W-:Y:S02]  /*10ff0*/  UISETP.NE.AND UP0, UPT, UR10, URZ, UPT ;  /* 0x0000003f0a00728c */ /* 0x000fe4000bf05270 */
[----:B------:R-:W-:-:S06]  /*11000*/  UISETP.GE.AND UP1, UPT, UR39, 0x1, UPT ;  /* 0x000000012700788c */ /* 0x000fcc000bf26270 */
[----:B------:R-:W-:-:S03]  /*11010*/  PLOP3.LUT P0, PT, PT, PT, UP1, 0x80, 0x0 ;  /* 0x000000000000781c */ /* 0x000fc60003f0f018 */
[----:B------:R-:W-:-:S10]  /*11020*/  @!UP0 ULDC UR10, c[0x0][0x9f0] ;  /* 0x00027c00000a8ab9 */ /* 0x000fd40000000800 */
[----:B------:R-:W-:Y:S05]  /*11030*/  @!P0 BRA `(.L_x_5325) ;  /* 0x0000000000848947 */ /* 0x000fea0003800000 */
[----:B------:R-:W-:Y:S01]  /*11040*/  IMAD.U32 R3, RZ, RZ, UR10 ;  /* 0x0000000aff037e24 */ /* 0x000fe2000f8e00ff */
[----:B------:R-:W-:Y:S01]  /*11050*/  UIADD3 UR6, UR10, -0x1, UR39 ;  /* 0xffffffff0a067890 */ /* 0x000fe2000fffe027 */
[----:B------:R-:W-:-:S03]  /*11060*/  UMOV UR4, URZ ;  /* 0x0000003f00047c82 */ /* 0x000fc60008000000 */
        /* <DEDUP_REMOVED lines=30> */
.L_x_5325:
[----:B------:R-:W-:Y:S01]  /*11250*/  UIMAD UR40, UR42, UR41, URZ ;  /* 0x000000292a2872a4 */ /* 0x000fe2000f8e023f */
[----:B------:R-:W-:-:S05]  /*11260*/  IMAD.U32 R0, RZ, RZ, UR39 ;  /* 0x00000027ff007e24 */ /* 0x000fca000f8e00ff */
        /* <DEDUP_REMOVED lines=30> */
.L_x_5326:
        /* <DEDUP_REMOVED lines=20> */
.L_x_5328:
        /* <DEDUP_REMOVED lines=15> */
.L_x_5327:
        /* <DEDUP_REMOVED lines=21> */
.L_x_5413:
        /* <DEDUP_REMOVED lines=8> */
.L_x_5416:
        /* <DEDUP_REMOVED lines=22> */
.L_x_5332:
[----:B0-----:R-:W-:Y:S01]  /*119b0*/  IMAD.MOV.U32 R0, RZ, RZ, 0x1 ;  /* 0x00000001ff007424 */ /* 0x001fe200078e00ff */
[----:B------:R-:W1:Y:S04]  /*119c0*/  S2R R8, SR_TID.X ;  /* 0x0000000000087919 */ /* 0x000e680000002100 */
[----:B------:R-:W-:-:S04]  /*119d0*/  SHF.L.U32 R0, R0, 0x1f, RZ ;  /* 0x0000001f00007819 */ /* 0x000fc800000006ff */
[----:B------:R-:W0:Y:S01]  /*119e0*/  SYNCS.PHASECHK.TRANS64.TRYWAIT P0, [UR38+0x36840], R0 ;  /* 0x03684000ff0075a7 */ /* 0x000e220008000166 */
[----:B-1----:R-:W-:-:S04]  /*119f0*/  LOP3.LUT R2, R8, 0x7f, RZ, 0xc0, !PT ;  /* 0x0000007f08027812 */ /* 0x002fc800078ec0ff */
[----:B------:R-:W-:Y:S01]  /*11a00*/  ISETP.NE.AND P1, PT, R2, RZ, PT ;  /* 0x000000ff0200720c */ /* 0x000fe20003f25270 */
[----:B0-----:R-:W-:-:S12]  /*11a10*/  @!P0 BRA `(.L_x_5333) ;  /* 0x0000003800388947 */ /* 0x001fd80003800000 */
.L_x_5417:
[----:B------:R-:W-:Y:S05]  /*11a20*/  @P1 BRA `(.L_x_5334) ;  /* 0x0000000000181947 */ /* 0x000fea0003800000 */
[----:B------:R-:W1:Y:S01]  /*11a30*/  S2R R2, SR_TID.X ;  /* 0x0000000000027919 */ /* 0x000e620000002100 */
[----:B0-----:R-:W-:-:S04]  /*11a40*/  IMAD.MOV.U32 R0, RZ, RZ, 0xa800 ;  /* 0x0000a800ff007424 */ /* 0x001fc800078e00ff */
[----:B------:R2:W-:Y:S01]  /*11a50*/  SYNCS.ARRIVE.TRANS64 RZ, [UR38+0x36830], R0 ;  /* 0x03683000ffff79a7 */ /* 0x0005e20008000026 */
[----:B-1----:R-:W-:-:S13]  /*11a60*/  LOP3.LUT P0, RZ, R2, 0x1f, RZ, 0xc0, !PT ;  /* 0x0000001f02ff7812 */ /* 0x002fda000780c0ff */
[----:B--2---:R-:W-:Y:S05]  /*11a70*/  @!P0 BRA `(.L_x_5334) ;  /* 0x0000000000048947 */ /* 0x004fea0003800000 */
[----:B------:R-:W-:Y:S01]  /*11a80*/  BPT.TRAP 0x1 ;  /* 0x000000040000795c */ /* 0x000fe20000300000 */
.L_x_5334:
        /* <DEDUP_REMOVED lines=28> */
[----:B------:R1:W-:Y:S01]  /*11c50*/  UTMALDG.4D [UR24], [UR4], desc[UR6] ;  /* 0x00000618040075b4 */ /* 0x0003e20008019000 */
[----:B------:R1:W-:Y:S02]  /*11c60*/  UTMALDG.4D [UR16], [UR4], desc[UR6] ;  /* 0x00000610040075b4 */ /* 0x0003e40008019000 */
[----:B-1----:R-:W-:Y:S01]  /*11c70*/  NOP ;  /* 0x0000000000007918 */ /* 0x002fe20000000000 */
.L_x_5330:
        /* <DEDUP_REMOVED lines=22> */
.L_x_5335:
[----:B------:R-:W1:Y:S01]  /*11de0*/  LDC R6, c[0x0][0x448] ;  /* 0x00011200ff067b82 */ /* 0x000e620000000800 */
[----:B------:R-:W2:Y:S01]  /*11df0*/  S2R R14, SR_TID.X ;  /* 0x00000000000e7919 */ /* 0x000ea20000002100 */
[----:B------:R-:W-:Y:S01]  /*11e00*/  USHF.R.S32.HI UR6, URZ, 0x1f, UR36 ;  /* 0x0000001f3f067899 */ /* 0x000fe20008011424 */
[----:B------:R-:W-:Y:S01]  /*11e10*/  ULDC.64 UR8, c[0x0][0x2d8] ;  /* 0x0000b60000087ab9 */ /* 0x000fe20000000a00 */
[----:B------:R-:W3:Y:S02]  /*11e20*/  S2R R15, SR_CTAID.Z ;  /* 0x00000000000f7919 */ /* 0x000ee40000002700 */
[----:B------:R-:W-:Y:S02]  /*11e30*/  UIMAD UR6, UR6, UR8, URZ ;  /* 0x00000008060672a4 */ /* 0x000fe4000f8e023f */
[----:B------:R-:W4:Y:S01]  /*11e40*/  LDC.64 R2, c[0x0][0x2e0] ;  /* 0x0000b800ff027b82 */ /* 0x000f220000000a00 */
[----:B------:R-:W5:Y:S01]  /*11e50*/  S2R R11, SR_CTAID.X ;  /* 0x00000000000b7919 */ /* 0x000f620000002500 */
[----:B------:R-:W-:-:S02]  /*11e60*/  UIMAD.WIDE.U32 UR4, UR36, UR8, URZ ;  /* 0x00000008240472a5 */ /* 0x000fc4000f8e003f */
[----:B------:R-:W-:-:S04]  /*11e70*/  UIMAD UR6, UR36, UR9, UR6 ;  /* 0x00000009240672a4 */ /* 0x000fc8000f8e0206 */
[----:B------:R-:W-:Y:S01]  /*11e80*/  UIADD3 UR5, UR5, UR6, URZ ;  /* 0x0000000605057290 */ /* 0x000fe2000fffe03f */
[----:B-1----:R-:W-:Y:S02]  /*11e90*/  ISETP.NE.AND P0, PT, R6, 0x1, PT ;  /* 0x000000010600780c */ /* 0x002fe40003f05270 */
[C---:B--2---:R-:W-:Y:S01]  /*11ea0*/  LOP3.LUT R12, R14.reuse, 0x7f, RZ, 0xc0, !PT ;  /* 0x0000007f0e0c7812 */ /* 0x044fe200078ec0ff */
[----:B------:R-:W-:-:S10]  /*11eb0*/  IMAD.SHL.U32 R13, R14, 0x10, RZ ;  /* 0x000000100e0d7824 */ /* 0x000fd400078e00ff */
[----:B------:R-:W1:Y:S01]  /*11ec0*/  @P0 LDC R9, c[0x0][0x44c] ;  /* 0x00011300ff090b82 */ /* 0x000e620000000800 */
[----:B------:R-:W-:Y:S02]  /*11ed0*/  SHF.R.U32.HI R8, RZ, 0x3, R12 ;  /* 0x00000003ff087819 */ /* 0x000fe4000001160c */
[----:B---3--:R-:W-:Y:S02]  /*11ee0*/  SHF.R.S32.HI R5, RZ, 0x1f, R15 ;  /* 0x0000001fff057819 */ /* 0x008fe4000001140f */
[----:B0-----:R-:W-:-:S03]  /*11ef0*/  LOP3.LUT R0, R8, 0x70, R13, 0xf8, !PT ;  /* 0x0000007008007812 */ /* 0x001fc600078ef80d */
[----:B------:R-:W0:Y:S01]  /*11f00*/  @P0 LDC R7, c[0x0][0x450] ;  /* 0x00011400ff070b82 */ /* 0x000e220000000800 */
[-C--:B----4-:R-:W-:Y:S02]  /*11f10*/  IMAD R4, R5, R2.reuse, RZ ;  /* 0x0000000205047224 */ /* 0x090fe400078e02ff */
[----:B-----5:R-:W-:Y:S02]  /*11f20*/  IMAD R0, R11, 0x80, R0 ;  /* 0x000000800b007824 */ /* 0x020fe400078e0200 */
[C---:B------:R-:W-:Y:S02]  /*11f30*/  IMAD R5, R15.reuse, R3, R4 ;  /* 0x000000030f057224 */ /* 0x040fe400078e0204 */
[----:B------:R-:W-:Y:S02]  /*11f40*/  IMAD.MOV.U32 R4, RZ, RZ, R0 ;  /* 0x000000ffff047224 */ /* 0x000fe400078e0000 */
[----:B------:R-:W-:Y:S01]  /*11f50*/  IMAD.WIDE.U32 R2, R15, R2, UR4 ;  /* 0x000000040f027e25 */ /* 0x000fe2000f8e0002 */
[----:B------:R-:W-:-:S03]  /*11f60*/  ULDC.64 UR4, c[0x0][0x2d0] ;  /* 0x0000b40000047ab9 */ /* 0x000fc60000000a00 */
[----:B------:R-:W-:Y:S02]  /*11f70*/  IMAD.IADD R3, R3, 0x1, R5 ;  /* 0x0000000103037824 */ /* 0x000fe400078e0205 */
[----:B-1----:R-:W-:-:S04]  /*11f80*/  @P0 IMAD.HI.U32 R10, R0, R9, RZ ;  /* 0x00000009000a0227 */ /* 0x002fc800078e00ff */
[----:B------:R-:W-:Y:S01]  /*11f90*/  IMAD.SHL.U32 R9, R12, 0x8, RZ ;  /* 0x000000080c097824 */ /* 0x000fe200078e00ff */
        /* <DEDUP_REMOVED lines=33> */
[----:B------:R-:W-:Y:S01]  /*121b0*/  IMAD R8, R11, 0x80, R8 ;  /* 0x000000800b087824 */ /* 0x000fe200078e0208 */
        /* <DEDUP_REMOVED lines=10> */
[----:B------:R-:W-:-:S05]  /*12260*/  @!P3 IMAD.WIDE.U32 R2, R10, 0x2, R2 ;  /* 0x000000020a02b825 */ /* 0x000fca00078e0002 */
[----:B------:R-:W-:Y:S04]  /*12270*/  @!P3 LDGSTS.E.BYPASS.LTC128B.128 [R21+0x15400], desc[UR6][R2.64], !P2 ;  /* 0x154000000215bfae */ /* 0x000fe8000d101d46 */
[----:B------:R-:W-:Y:S04]  /*12280*/  @!P3 LDGSTS.E.BYPASS.LTC128B.128 [R21+0x19400], desc[UR6][R2.64+0x80], !P0 ;  /* 0x194000800215bfae */ /* 0x000fe8000c101d46 */
[----:B------:R1:W-:Y:S01]  /*12290*/  @!P3 LDGSTS.E.BYPASS.LTC128B.128 [R21+0x1d400], desc[UR6][R2.64+0x100], !P1 ;  /* 0x1d4001000215bfae */ /* 0x0003e2000c901d46 */
[----:B------:R-:W-:Y:S01]  /*122a0*/  ISETP.GE.AND P3, PT, R5, R6, PT ;  /* 0x000000060500720c */ /* 0x000fe20003f66270 */
[----:B--2---:R-:W-:-:S02]  /*122b0*/  IMAD.MOV.U32 R5, RZ, RZ, R4 ;  /* 0x000000ffff057224 */ /* 0x004fc400078e0004 */
[----:B0-----:R-:W-:Y:S02]  /*122c0*/  IMAD.MOV.U32 R4, RZ, RZ, R14 ;  /* 0x000000ffff047224 */ /* 0x001fe400078e000e */
[----:B------:R-:W-:Y:S01]  /*122d0*/  SHFL.IDX PT, R14, R0, 0x2, 0x181f ;  /* 0x00581f00000e7f89 */ /* 0x000fe200000e0000 */
[----:B-1----:R-:W-:-:S07]  /*122e0*/  VIADD R3, R8, 0x20 ;  /* 0x0000002008037836 */ /* 0x002fce0000000000 */
        /* <DEDUP_REMOVED lines=60> */
.L_x_5434:
        /* <DEDUP_REMOVED lines=15> */
.L_x_5338:
[----:B------:R-:W-:Y:S05]  /*127a0*/  BSYNC B0 ;  /* 0x0000000000007941 */ /* 0x000fea0003800000 */
.L_x_5337:
        /* <DEDUP_REMOVED lines=12> */
.L_x_5435:
[----:B0-----:R-:W-:Y:S02]  /*12870*/  IMAD.MOV.U32 R9, RZ, RZ, 0x1 ;  /* 0x00000001ff097424 */ /* 0x001fe400078e00ff */
[----:B------:R-:W-:Y:S01]  /*12880*/  IMAD.MOV.U32 R8, RZ, RZ, RZ ;  /* 0x000000ffff087224 */ /* 0x000fe200078e00ff */
[----:B------:R-:W-:Y:S06]  /*12890*/  @!P1 BRA `(.L_x_5340) ;  /* 0x0000001c00a89947 */ /* 0x000fec0003800000 */
[----:B------:R-:W-:Y:S01]  /*128a0*/  UIADD3 UR4, UR42, 0x1, URZ ;  /* 0x000000012a047890 */ /* 0x000fe2000fffe03f */
[----:B-1----:R-:W-:Y:S01]  /*128b0*/  LOP3.LUT R2, RZ, UR40, RZ, 0x33, !PT ;  /* 0x00000028ff027c12 */ /* 0x002fe2000f8e33ff */
        /* <DEDUP_REMOVED lines=22> */
[----:B------:R-:W-:-:S07]  /*12a20*/  IMAD.U32 R7, RZ, RZ, UR4 ;  /* 0x00000004ff077e24 */ /* 0x000fce000f8e00ff */
.L_x_5376:
        /* <DEDUP_REMOVED lines=29> */
.L_x_5344:
[----:B------:R-:W1:Y:S01]  /*12c00*/  S2R R2, SR_TID.X ;  /* 0x0000000000027919 */ /* 0x000e620000002100 */
[----:B------:R-:W-:Y:S01]  /*12c10*/  BSSY B2, `(.L_x_5345) ;  /* 0x0000006000027945 */ /* 0x000fe20003800000 */
[----:B-1----:R-:W-:Y:S02]  /*12c20*/  LOP3.LUT R3, R2, 0x7f, RZ, 0xc0, !PT ;  /* 0x0000007f02037812 */ /* 0x002fe400078ec0ff */
[----:B------:R-:W-:Y:S02]  /*12c30*/  SHF.L.U32 R2, R6, 0x1f, RZ ;  /* 0x0000001f06027819 */ /* 0x000fe400000006ff */
[----:B------:R-:W-:Y:S02]  /*12c40*/  ISETP.NE.AND P2, PT, R3, RZ, PT ;  /* 0x000000ff0300720c */ /* 0x000fe40003f45270 */
[----:B------:R-:W1:Y:S02]  /*12c50*/  SYNCS.PHASECHK.TRANS64.TRYWAIT P0, [UR38+0x36848], R2 ;  /* 0x03684802ff0075a7 */ /* 0x000e640008000166 */
[----:B-1----:R-:W-:Y:S09]  /*12c60*/  @!P0 BRA `(.L_x_5346) ;  /* 0x0000003000948947 */ /* 0x002ff20003800000 */
.L_x_5436:
[----:B------:R-:W-:Y:S05]  /*12c70*/  BSYNC B2 ;  /* 0x0000000000027941 */ /* 0x000fea0003800000 */
.L_x_5345:
[----:B------:R-:W-:Y:S04]  /*12c80*/  BSSY B2, `(.L_x_5347) ;  /* 0x0000007000027945 */ /* 0x000fe80003800000 */
[----:B------:R-:W-:Y:S05]  /*12c90*/  @P2 BRA `(.L_x_5348) ;  /* 0x0000000000142947 */ /* 0x000fea0003800000 */
[----:B------:R-:W-:Y:S01]  /*12ca0*/  ISETP.NE.AND P0, PT, R10, RZ, PT ;  /* 0x000000ff0a00720c */ /* 0x000fe20003f05270 */
[----:B-1----:R-:W-:-:S04]  /*12cb0*/  IMAD.MOV.U32 R3, RZ, RZ, 0xa800 ;  /* 0x0000a800ff037424 */ /* 0x002fc800078e00ff */
[----:B------:R2:W-:Y:S08]  /*12cc0*/  SYNCS.ARRIVE.TRANS64 RZ, [UR38+0x36838], R3 ;  /* 0x03683803ffff79a7 */ /* 0x0005f00008000026 */
[----:B--2---:R-:W-:Y:S05]  /*12cd0*/  @!P0 BRA `(.L_x_5348) ;  /* 0x0000000000048947 */ /* 0x004fea0003800000 */
[----:B------:R-:W-:Y:S01]  /*12ce0*/  BPT.TRAP 0x1 ;  /* 0x000000040000795c */ /* 0x000fe20000300000 */
.L_x_5348:
[----:B------:R-:W-:Y:S05]  /*12cf0*/  BSYNC B2 ;  /* 0x0000000000027941 */ /* 0x000fea0003800000 */
.L_x_5347:
        /* <DEDUP_REMOVED lines=11> */
.L_x_5349:
        /* <DEDUP_REMOVED lines=13> */
.L_x_5350:
        /* <DEDUP_REMOVED lines=15> */
.L_x_5351:
        /* <DEDUP_REMOVED lines=12> */
.L_x_5437:
[----:B------:R-:W-:Y:S05]  /*13030*/  BSYNC B2 ;  /* 0x0000000000027941 */ /* 0x000fea0003800000 */
.L_x_5352:
        /* <DEDUP_REMOVED lines=9> */
.L_x_5355:
[----:B------:R-:W-:Y:S05]  /*130d0*/  BSYNC B2 ;  /* 0x0000000000027941 */ /* 0x000fea0003800000 */
.L_x_5354:
        /* <DEDUP_REMOVED lines=10> */
.L_x_5356:
        /* <DEDUP_REMOVED lines=13> */
.L_x_5357:
        /* <DEDUP_REMOVED lines=13> */
.L_x_5358:
        /* <DEDUP_REMOVED lines=10> */
.L_x_5343:
[----:B------:R-:W-:Y:S05]  /*133c0*/  BSYNC B1 ;  /* 0x0000000000017941 */ /* 0x000fea0003800000 */
.L_x_5342:
        /* <DEDUP_REMOVED lines=28> */
.L_x_5361:
[----:B------:R-:W1:Y:S01]  /*13590*/  S2R R2, SR_TID.X ;  /* 0x0000000000027919 */ /* 0x000e620000002100 */
[----:B------:R-:W-:Y:S01]  /*135a0*/  BSSY B2, `(.L_x_5362) ;  /* 0x0000006000027945 */ /* 0x000fe20003800000 */
[----:B-1----:R-:W-:Y:S02]  /*135b0*/  LOP3.LUT R3, R2, 0x7f, RZ, 0xc0, !PT ;  /* 0x0000007f02037812 */ /* 0x002fe400078ec0ff */
[----:B------:R-:W-:Y:S02]  /*135c0*/  SHF.L.U32 R2, R9, 0x1f, RZ ;  /* 0x0000001f09027819 */ /* 0x000fe400000006ff */
[----:B------:R-:W-:Y:S02]  /*135d0*/  ISETP.NE.AND P2, PT, R3, RZ, PT ;  /* 0x000000ff0300720c */ /* 0x000fe40003f45270 */
[----:B------:R-:W1:Y:S02]  /*135e0*/  SYNCS.PHASECHK.TRANS64.TRYWAIT P0, [UR38+0x36840], R2 ;  /* 0x03684002ff0075a7 */ /* 0x000e640008000166 */
[----:B-1----:R-:W-:Y:S09]  /*135f0*/  @!P0 BRA `(.L_x_5363) ;  /* 0x0000002800608947 */ /* 0x002ff20003800000 */
.L_x_5438:
[----:B------:R-:W-:Y:S05]  /*13600*/  BSYNC B2 ;  /* 0x0000000000027941 */ /* 0x000fea0003800000 */
.L_x_5362:
[----:B------:R-:W-:Y:S04]  /*13610*/  BSSY B2, `(.L_x_5364) ;  /* 0x0000007000027945 */ /* 0x000fe80003800000 */
[----:B------:R-:W-:Y:S05]  /*13620*/  @P2 BRA `(.L_x_5365) ;  /* 0x0000000000142947 */ /* 0x000fea0003800000 */
[----:B------:R-:W-:Y:S01]  /*13630*/  ISETP.NE.AND P0, PT, R10, RZ, PT ;  /* 0x000000ff0a00720c */ /* 0x000fe20003f05270 */
[----:B-1----:R-:W-:-:S04]  /*13640*/  IMAD.MOV.U32 R2, RZ, RZ, 0xa800 ;  /* 0x0000a800ff027424 */ /* 0x002fc800078e00ff */
[----:B------:R2:W-:Y:S08]  /*13650*/  SYNCS.ARRIVE.TRANS64 RZ, [UR38+0x36830], R2 ;  /* 0x03683002ffff79a7 */ /* 0x0005f00008000026 */
[----:B--2---:R-:W-:Y:S05]  /*13660*/  @!P0 BRA `(.L_x_5365) ;  /* 0x0000000000048947 */ /* 0x004fea0003800000 */
[----:B------:R-:W-:Y:S01]  /*13670*/  BPT.TRAP 0x1 ;  /* 0x000000040000795c */ /* 0x000fe20000300000 */
.L_x_5365:
[----:B------:R-:W-:Y:S05]  /*13680*/  BSYNC B2 ;  /* 0x0000000000027941 */ /* 0x000fea0003800000 */
.L_x_5364:
        /* <DEDUP_REMOVED lines=11> */
.L_x_5366:
        /* <DEDUP_REMOVED lines=14> */
.L_x_5367:
        /* <DEDUP_REMOVED lines=14> */
.L_x_5368:
        /* <DEDUP_REMOVED lines=12> */
.L_x_5439:
[----:B------:R-:W-:Y:S05]  /*139c0*/  BSYNC B2 ;  /* 0x0000000000027941 */ /* 0x000fea0003800000 */
.L_x_5369:
        /* <DEDUP_REMOVED lines=9> */
.L_x_5372:
[----:B------:R-:W-:Y:S05]  /*13a60*/  BSYNC B2 ;  /* 0x0000000000027941 */ /* 0x000fea0003800000 */
.L_x_5371:
        /* <DEDUP_REMOVED lines=10> */
.L_x_5373:
        /* <DEDUP_REMOVED lines=13> */
.L_x_5374:
        /* <DEDUP_REMOVED lines=13> */
.L_x_5375:
        /* <DEDUP_REMOVED lines=10> */
.L_x_5360:
[----:B------:R-:W-:Y:S05]  /*13d50*/  BSYNC B1 ;  /* 0x0000000000017941 */ /* 0x000fea0003800000 */
.L_x_5359:
[----:B------:R-:W-:Y:S02]  /*13d60*/  VIADD R0, R0, 0xfffffffe ;  /* 0xfffffffe00007836 */ /* 0x000fe40000000000 */
[----:B------:R-:W-:Y:S01]  /*13d70*/  IMAD.MOV.U32 R6, RZ, RZ, R9 ;  /* 0x000000ffff067224 */ /* 0x000fe200078e0009 */
[----:B------:R-:W-:Y:S06]  /*13d80*/  @P1 BRA `(.L_x_5376) ;  /* 0xffffffec00281947 */ /* 0x000fec000383ffff */
[----:B------:R-:W-:Y:S05]  /*13d90*/  BSYNC B0 ;  /* 0x0000000000007941 */ /* 0x000fea0003800000 */
.L_x_5341:
        /* <DEDUP_REMOVED lines=30> */
.L_x_5378:
[----:B------:R-:W1:Y:S01]  /*13f80*/  S2R R2, SR_TID.X ;  /* 0x0000000000027919 */ /* 0x000e620000002100 */
[----:B------:R-:W-:Y:S01]  /*13f90*/  BSSY B1, `(.L_x_5379) ;  /* 0x0000006000017945 */ /* 0x000fe20003800000 */
[----:B-1----:R-:W-:Y:S02]  /*13fa0*/  LOP3.LUT R3, R2, 0x7f, RZ, 0xc0, !PT ;  /* 0x0000007f02037812 */ /* 0x002fe400078ec0ff */
[----:B------:R-:W-:Y:S02]  /*13fb0*/  SHF.L.U32 R2, R9, 0x1f, RZ ;  /* 0x0000001f09027819 */ /* 0x000fe400000006ff */
[----:B------:R-:W-:Y:S02]  /*13fc0*/  ISETP.NE.AND P1, PT, R3, RZ, PT ;  /* 0x000000ff0300720c */ /* 0x000fe40003f25270 */
[----:B------:R-:W1:Y:S02]  /*13fd0*/  SYNCS.PHASECHK.TRANS64.TRYWAIT P0, [UR38+0x36848], R2 ;  /* 0x03684802ff0075a7 */ /* 0x000e640008000166 */
[----:B-1----:R-:W-:Y:S09]  /*13fe0*/  @!P0 BRA `(.L_x_5380) ;  /* 0x0000002000148947 */ /* 0x002ff20003800000 */
.L_x_5440:
[----:B------:R-:W-:Y:S05]  /*13ff0*/  BSYNC B1 ;  /* 0x0000000000017941 */ /* 0x000fea0003800000 */
.L_x_5379:
[----:B------:R-:W-:Y:S04]  /*14000*/  BSSY B1, `(.L_x_5381) ;  /* 0x0000007000017945 */ /* 0x000fe80003800000 */
[----:B------:R-:W-:Y:S05]  /*14010*/  @P1 BRA `(.L_x_5382) ;  /* 0x0000000000141947 */ /* 0x000fea0003800000 */
[----:B------:R-:W-:Y:S01]  /*14020*/  ISETP.NE.AND P0, PT, R10, RZ, PT ;  /* 0x000000ff0a00720c */ /* 0x000fe20003f05270 */
[----:B-1----:R-:W-:-:S04]  /*14030*/  IMAD.MOV.U32 R3, RZ, RZ, 0xa800 ;  /* 0x0000a800ff037424 */ /* 0x002fc800078e00ff */
[----:B------:R2:W-:Y:S08]  /*14040*/  SYNCS.ARRIVE.TRANS64 RZ, [UR38+0x36838], R3 ;  /* 0x03683803ffff79a7 */ /* 0x0005f00008000026 */
[----:B--2---:R-:W-:Y:S05]  /*14050*/  @!P0 BRA `(.L_x_5382) ;  /* 0x0000000000048947 */ /* 0x004fea0003800000 */
[----:B------:R-:W-:Y:S01]  /*14060*/  BPT.TRAP 0x1 ;  /* 0x000000040000795c */ /* 0x000fe20000300000 */
.L_x_5382:
[----:B------:R-:W-:Y:S05]  /*14070*/  BSYNC B1 ;  /* 0x0000000000017941 */ /* 0x000fea0003800000 */
.L_x_5381:
        /* <DEDUP_REMOVED lines=11> */
.L_x_5383:
        /* <DEDUP_REMOVED lines=14> */
.L_x_5384:
        /* <DEDUP_REMOVED lines=14> */
.L_x_5385:
        /* <DEDUP_REMOVED lines=11> */
.L_x_5441:
[----:B------:R-:W-:Y:S05]  /*143a0*/  BSYNC B1 ;  /* 0x0000000000017941 */ /* 0x000fea0003800000 */
.L_x_5386:
        /* <DEDUP_REMOVED lines=9> */
.L_x_5389:
[----:B------:R-:W-:Y:S05]  /*14440*/  BSYNC B1 ;  /* 0x0000000000017941 */ /* 0x000fea0003800000 */
.L_x_5388:
        /* <DEDUP_REMOVED lines=10> */
.L_x_5390:
        /* <DEDUP_REMOVED lines=13> */
.L_x_5391:
        /* <DEDUP_REMOVED lines=13> */
.L_x_5392:
        /* <DEDUP_REMOVED lines=10> */
.L_x_5377:
[----:B------:R-:W-:Y:S05]  /*14730*/  BSYNC B0 ;  /* 0x0000000000007941 */ /* 0x000fea0003800000 */
.L_x_5340:
        /* <DEDUP_REMOVED lines=12> */
.L_x_5442:
[----:B------:R-:W-:Y:S05]  /*14800*/  BSYNC B1 ;  /* 0x0000000000017941 */ /* 0x000fea0003800000 */
.L_x_5395:
        /* <DEDUP_REMOVED lines=8> */
.L_x_5398:
[----:B------:R-:W-:Y:S05]  /*14890*/  BSYNC B1 ;  /* 0x0000000000017941 */ /* 0x000fea0003800000 */
.L_x_5397:
        /* <DEDUP_REMOVED lines=13> */
.L_x_5399:
        /* <DEDUP_REMOVED lines=13> */
.L_x_5400:
        /* <DEDUP_REMOVED lines=13> */
.L_x_5401:
        /* <DEDUP_REMOVED lines=8> */
.L_x_5394:
[----:B------:R-:W-:Y:S05]  /*14b90*/  BSYNC B0 ;  /* 0x0000000000007941 */ /* 0x000fea0003800000 */
.L_x_5393:
[----:B0-----:R-:W-:Y:S02]  /*14ba0*/  VIADD R0, R8, 0x1 ;  /* 0x0000000108007836 */ /* 0x001fe40000000000 */
[----:B-1----:R-:W-:-:S03]  /*14bb0*/  IMAD.MOV.U32 R3, RZ, RZ, RZ ;  /* 0x000000ffff037224 */ /* 0x002fc600078e00ff */
[----:B------:R-:W-:-:S04]  /*14bc0*/  ISETP.NE.AND P0, PT, R0, 0x2, PT ;  /* 0x000000020000780c */ /* 0x000fc80003f05270 */
[----:B------:R-:W-:Y:S02]  /*14bd0*/  SEL R2, RZ, 0x1, P0 ;  /* 0x00000001ff027807 */ /* 0x000fe40000000000 */
[----:B------:R-:W-:Y:S02]  /*14be0*/  SEL R0, R0, RZ, P0 ;  /* 0x000000ff00007207 */ /* 0x000fe40000000000 */
[----:B------:R-:W-:-:S07]  /*14bf0*/  LOP3.LUT R9, R9, R2, RZ, 0x3c, !PT ;  /* 0x0000000209097212 */ /* 0x000fce00078e3cff */
.L_x_5324:
[----:B------:R-:W0:Y:S01]  /*14c00*/  S2R R5, SR_CgaCtaId ;  /* 0x0000000000057919 */ /* 0x000e220000008800 */
[----:B------:R-:W-:Y:S02]  /*14c10*/  MOV R2, 0x400 ;  /* 0x0000040000027802 */ /* 0x000fe40000000f00 */
[----:B------:R-:W-:Y:S02]  /*14c20*/  SHF.L.U32 R3, R3, 0x1f, RZ ;  /* 0x0000001f03037819 */ /* 0x000fe400000006ff */
[----:B0-----:R-:W-:-:S04]  /*14c30*/  LEA R2, R5, R2, 0x18 ;  /* 0x0000000205027211 */ /* 0x001fc800078ec0ff */
[----:B------:R-:W0:Y:S02]  /*14c40*/  SYNCS.PHASECHK.TRANS64.TRYWAIT P0, [R2+URZ+0x36820], R3 ;  /* 0x03682003020075a7 */ /* 0x000e24000800017f */
[----:B0-----:R-:W-:Y:S05]  /*14c50*/  @!P0 BRA `(.L_x_5402) ;  /* 0x00000014003c8947 */ /* 0x001fea0003800000 */
.L_x_5443:
[----:B------:R-:W-:-:S03]  /*14c60*/  UMOV UR4, 0xffffffff ;  /* 0xffffffff00047882 */ /* 0x000fc60000000000 */
[----:B------:R-:W-:Y:S05]  /*14c70*/  BRA.DIV UR4, `(.L_x_5403) ;  /* 0x0000001604487947 */ /* 0x000fea000b800000 */
[----:B0-----:R-:W0:Y:S02]  /*14c80*/  S2R R3, SR_TID.X ;  /* 0x0000000000037919 */ /* 0x001e240000002100 */
[----:B0-----:R-:W-:-:S04]  /*14c90*/  SHF.R.U32.HI R3, RZ, 0x5, R3 ;  /* 0x00000005ff037819 */ /* 0x001fc80000011603 */
[----:B------:R-:W-:-:S05]  /*14ca0*/  LOP3.LUT R3, R3, 0x3, RZ, 0xc0, !PT ;  /* 0x0000000303037812 */ /* 0x000fca00078ec0ff */
[----:B------:R0:W1:Y:S02]  /*14cb0*/  SHFL.IDX PT, R14, R3, RZ, 0x1f ;  /* 0x00001fff030e7589 */ /* 0x00006400000e0000 */
.L_x_5446:
[----:B-1----:R-:W-:-:S13]  /*14cc0*/  ISETP.NE.AND P0, PT, R14, RZ, PT ;  /* 0x000000ff0e00720c */ /* 0x002fda0003f05270 */
[----:B------:R-:W-:Y:S05]  /*14cd0*/  @P0 BRA `(.L_x_5286) ;  /* 0x0000000000900947 */ /* 0x000fea0003800000 */
[----:B------:R-:W-:-:S03]  /*14ce0*/  UMOV UR4, 0xffffffff ;  /* 0xffffffff00047882 */ /* 0x000fc60000000000 */
[----:B------:R-:W-:Y:S05]  /*14cf0*/  BRA.DIV UR4, `(.L_x_5404) ;  /* 0x00000016045c7947 */ /* 0x000fea000b800000 */
[----:B------:R-:W-:-:S13]  /*14d00*/  ELECT P6, URZ, PT ;  /* 0x00000000003f782f */ /* 0x000fda00038c0000 */
.L_x_5449:
        /* <DEDUP_REMOVED lines=8> */
.L_x_5405:
        /* <DEDUP_REMOVED lines=12> */
.L_x_5450:
[----:B------:R-:W1:Y:S02]  /*14e50*/  SYNCS.PHASECHK.TRANS64.TRYWAIT P0, [R3+URZ], R4 ;  /* 0x00000004030075a7 */ /* 0x000e64000800017f */
[----:B-1----:R-:W-:Y:S05]  /*14e60*/  @!P0 BRA `(.L_x_5407) ;  /* 0x0000001400348947 */ /* 0x002fea0003800000 */
.L_x_5451:
[----:B------:R-:W-:Y:S05]  /*14e70*/  @!P2 BRA `(.L_x_5408) ;  /* 0x000000000004a947 */ /* 0x000fea0003800000 */
[----:B------:R-:W-:Y:S01]  /*14e80*/  BPT.TRAP 0x1 ;  /* 0x000000040000795c */ /* 0x000fe20000300000 */
.L_x_5408:
[----:B-1----:R-:W-:-:S04]  /*14e90*/  VIADD R3, R2, 0x36860 ;  /* 0x0003686002037836 */ /* 0x002fc80000000000 */
[----:B------:R-:W-:-:S04]  /*14ea0*/  IMAD R0, R0, 0x8, R3 ;  /* 0x0000000800007824 */ /* 0x000fc800078e0203 */
[----:B------:R-:W1:Y:S02]  /*14eb0*/  SYNCS.PHASECHK.TRANS64.TRYWAIT P0, [R0+URZ], R5 ;  /* 0x00000005000075a7 */ /* 0x000e64000800017f */
[----:B-1----:R-:W-:Y:S05]  /*14ec0*/  @!P0 BRA `(.L_x_5409) ;  /* 0x0000001400308947 */ /* 0x002fea0003800000 */
.L_x_5452:
[----:B------:R-:W-:-:S07]  /*14ed0*/  IMAD R3, R8, 0x8, R3 ;  /* 0x0000000808037824 */ /* 0x000fce00078e0203 */
.L_x_5410:
[----:B--2---:R2:W3:Y:S02]  /*14ee0*/  SYNCS.PHASECHK.TRANS64.TRYWAIT P0, [R3+URZ], R4 ;  /* 0x00000004030075a7 */ /* 0x0044e4000800017f */
[----:B---3--:R-:W-:Y:S05]  /*14ef0*/  @!P0 NANOSLEEP.SYNCS 0x989680 ;  /* 0x009896800000895d */ /* 0x008fea0003900000 */
[----:B------:R-:W3:Y:S02]  /*14f00*/  @!P0 SYNCS.PHASECHK.TRANS64 P0, [R3+URZ], R4 ;  /* 0x00000004030085a7 */ /* 0x000ee4000800007f */
[----:B---3--:R-:W-:Y:S05]  /*14f10*/  @!P0 BRA `(.L_x_5410) ;  /* 0xfffffffc00f08947 */ /* 0x008fea000383ffff */
.L_x_5286:
[----:B------:R-:W-:Y:S05]  /*14f20*/  BSYNC B6 ;  /* 0x0000000000067941 */ /* 0x000fea0003800000 */
.L_x_5283:
[----:B------:R-:W-:Y:S05]  /*14f30*/  EXIT ;  /* 0x000000000000794d */ /* 0x000fea0003800000 */
.L_x_5290:
[----:B------:R-:W-:-:S13]  /*14f40*/  R2UR UR4, R16 ;  /* 0x00000000100472ca */ /* 0x000fda00000e0000 */
[----:B0-----:R-:W-:-:S04]  /*14f50*/  IMAD.U32 R3, RZ, RZ, UR4 ;  /* 0x00000004ff037e24 */ /* 0x001fc8000f8e00ff */
[----:B------:R0:W1:Y:S03]  /*14f60*/  SYNCS.PHASECHK.TRANS64.TRYWAIT P0, [R3+URZ+0x36800], R0 ;  /* 0x03680000030075a7 */ /* 0x000066000800017f */
[----:B-1----:R-:W-:Y:S05]  /*14f70*/  @!P0 NANOSLEEP.SYNCS 0x989680 ;  /* 0x009896800000895d */ /* 0x002fea0003900000 */
[----:B------:R-:W1:Y:S02]  /*14f80*/  @!P0 SYNCS.PHASECHK.TRANS64 P0, [R3+URZ+0x36800], R0 ;  /* 0x03680000030085a7 */ /* 0x000e64000800007f */
[----:B-1----:R-:W-:Y:S05]  /*14f90*/  @!P0 BRA `(.L_x_5290) ;  /* 0xfffffffc00e88947 */ /* 0x002fea000383ffff */
[----:B------:R-:W-:Y:S05]  /*14fa0*/  BRA `(.L_x_5411) ;  /* 0xfffffec400807947 */ /* 0x000fea000383ffff */
.L_x_5294:
[----:B------:R-:W-:-:S13]  /*14fb0*/  R2UR UR4, R16 ;  /* 0x00000000100472ca */ /* 0x000fda00000e0000 */
[----:B0-----:R-:W-:-:S04]  /*14fc0*/  IMAD.U32 R3, RZ, RZ, UR4 ;  /* 0x00000004ff037e24 */ /* 0x001fc8000f8e00ff */
[----:B------:R0:W2:Y:S03]  /*14fd0*/  SYNCS.PHASECHK.TRANS64.TRYWAIT P2, [R3+URZ+0x36830], R0 ;  /* 0x03683000030075a7 */ /* 0x0000a6000804017f */
[----:B--2---:R-:W-:Y:S05]  /*14fe0*/  @!P2 NANOSLEEP.SYNCS 0x989680 ;  /* 0x009896800000a95d */ /* 0x004fea0003900000 */
[----:B------:R-:W2:Y:S02]  /*14ff0*/  @!P2 SYNCS.PHASECHK.TRANS64 P2, [R3+URZ+0x36830], R0 ;  /* 0x036830000300a5a7 */ /* 0x000ea4000804007f */
[----:B--2---:R-:W-:Y:S05]  /*15000*/  @!P2 BRA `(.L_x_5294) ;  /* 0xfffffffc00e8a947 */ /* 0x004fea000383ffff */
[----:B------:R-:W-:Y:S05]  /*15010*/  BRA `(.L_x_5293) ;  /* 0xfffffec400b47947 */ /* 0x000fea000383ffff */
.L_x_5299:
[----:B-1----:R-:W-:-:S04]  /*15020*/  IMAD.U32 R7, RZ, RZ, UR59 ;  /* 0x0000003bff077e24 */ /* 0x002fc8000f8e00ff */
[----:B------:R1:W2:Y:S03]  /*15030*/  SYNCS.PHASECHK.TRANS64.TRYWAIT P3, [R7+URZ+0x36830], R0 ;  /* 0x03683000070075a7 */ /* 0x0002a6000806017f */
[----:B--2---:R-:W-:Y:S05]  /*15040*/  @!P3 NANOSLEEP.SYNCS 0x989680 ;  /* 0x009896800000b95d */ /* 0x004fea0003900000 */
[----:B------:R-:W2:Y:S02]  /*15050*/  @!P3 SYNCS.PHASECHK.TRANS64 P3, [R7+URZ+0x36830], R0 ;  /* 0x036830000700b5a7 */ /* 0x000ea4000806007f */
[----:B--2---:R-:W-:Y:S05]  /*15060*/  @!P3 BRA `(.L_x_5299) ;  /* 0xfffffffc00ecb947 */ /* 0x004fea000383ffff */
[----:B------:R-:W-:Y:S05]  /*15070*/  BRA `(.L_x_5298) ;  /* 0xffffff08001c7947 */ /* 0x000fea000383ffff */
.L_x_5303:
[----:B-1----:R-:W-:-:S04]  /*15080*/  IMAD.U32 R3, RZ, RZ, UR11 ;  /* 0x0000000bff037e24 */ /* 0x002fc8000f8e00ff */
[----:B------:R1:W2:Y:S03]  /*15090*/  SYNCS.PHASECHK.TRANS64.TRYWAIT P3, [R3+URZ+0x36850], R0 ;  /* 0x03685000030075a7 */ /* 0x0002a6000806017f */
[----:B--2---:R-:W-:Y:S05]  /*150a0*/  @!P3 NANOSLEEP.SYNCS 0x989680 ;  /* 0x009896800000b95d */ /* 0x004fea0003900000 */
[----:B------:R-:W2:Y:S02]  /*150b0*/  @!P3 SYNCS.PHASECHK.TRANS64 P3, [R3+URZ+0x36850], R0 ;  /* 0x036850000300b5a7 */ /* 0x000ea4000806007f */
[----:B--2---:R-:W-:Y:S05]  /*150c0*/  @!P3 BRA `(.L_x_5303) ;  /* 0xfffffffc00ecb947 */ /* 0x004fea000383ffff */
[----:B------:R-:W-:Y:S05]  /*150d0*/  BRA `(.L_x_5302) ;  /* 0xffffff2c00b87947 */ /* 0x000fea000383ffff */
.L_x_5309:
[----:B-1----:R-:W-:-:S04]  /*150e0*/  IMAD.U32 R7, RZ, RZ, UR61 ;  /* 0x0000003dff077e24 */ /* 0x002fc8000f8e00ff */
[----:B------:R1:W2:Y:S03]  /*150f0*/  SYNCS.PHASECHK.TRANS64.TRYWAIT P2, [R7+URZ+0x36830], R0 ;  /* 0x03683000070075a7 */ /* 0x0002a6000804017f */
[----:B--2---:R-:W-:Y:S05]  /*15100*/  @!P2 NANOSLEEP.SYNCS 0x989680 ;  /* 0x009896800000a95d */ /* 0x004fea0003900000 */
[----:B------:R-:W2:Y:S02]  /*15110*/  @!P2 SYNCS.PHASECHK.TRANS64 P2, [R7+URZ+0x36830], R0 ;  /* 0x036830000700a5a7 */ /* 0x000ea4000804007f */
[----:B--2---:R-:W-:Y:S05]  /*15120*/  @!P2 BRA `(.L_x_5309) ;  /* 0xfffffffc00eca947 */ /* 0x004fea000383ffff */
[----:B------:R-:W-:Y:S05]  /*15130*/  BRA `(.L_x_5308) ;  /* 0xffffff4c00587947 */ /* 0x000fea000383ffff */
.L_x_5313:
[----:B-1----:R-:W-:-:S04]  /*15140*/  IMAD.U32 R3, RZ, RZ, UR11 ;  /* 0x0000000bff037e24 */ /* 0x002fc8000f8e00ff */
[----:B------:R1:W2:Y:S03]  /*15150*/  SYNCS.PHASECHK.TRANS64.TRYWAIT P2, [R3+URZ+0x36850], R0 ;  /* 0x03685000030075a7 */ /* 0x0002a6000804017f */
[----:B--2---:R-:W-:Y:S05]  /*15160*/  @!P2 NANOSLEEP.SYNCS 0x989680 ;  /* 0x009896800000a95d */ /* 0x004fea0003900000 */
[----:B------:R-:W2:Y:S02]  /*15170*/  @!P2 SYNCS.PHASECHK.TRANS64 P2, [R3+URZ+0x36850], R0 ;  /* 0x036850000300a5a7 */ /* 0x000ea4000804007f */
[----:B--2---:R-:W-:Y:S05]  /*15180*/  @!P2 BRA `(.L_x_5313) ;  /* 0xfffffffc00eca947 */ /* 0x004fea000383ffff */
[----:B------:R-:W-:Y:S05]  /*15190*/  BRA `(.L_x_5312) ;  /* 0xffffff7400187947 */ /* 0x000fea000383ffff */
.L_x_5318:
[----:B-1----:R-:W-:-:S04]  /*151a0*/  IMAD.U32 R3, RZ, RZ, UR5 ;  /* 0x00000005ff037e24 */ /* 0x002fc8000f8e00ff */
[----:B------:R1:W2:Y:S03]  /*151b0*/  SYNCS.PHASECHK.TRANS64.TRYWAIT P0, [R3+URZ+0x36850], R2 ;  /* 0x03685002030075a7 */ /* 0x0002a6000800017f */
[----:B--2---:R-:W-:Y:S05]  /*151c0*/  @!P0 NANOSLEEP.SYNCS 0x989680 ;  /* 0x009896800000895d */ /* 0x004fea0003900000 */
[----:B------:R-:W2:Y:S02]  /*151d0*/  @!P0 SYNCS.PHASECHK.TRANS64 P0, [R3+URZ+0x36850], R2 ;  /* 0x03685002030085a7 */ /* 0x000ea4000800007f */
[----:B--2---:R-:W-:Y:S05]  /*151e0*/  @!P0 BRA `(.L_x_5318) ;  /* 0xfffffffc00ec8947 */ /* 0x004fea000383ffff */
[----:B------:R-:W-:Y:S05]  /*151f0*/  BRA `(.L_x_5317) ;  /* 0xffffff8c00f07947 */ /* 0x000fea000383ffff */
.L_x_5329:
[----:B------:R-:W-:Y:S02]  /*15200*/  IMAD.MOV.U32 R13, RZ, RZ, R0 ;  /* 0x000000ffff0d7224 */ /* 0x000fe400078e0000 */
[----:B------:R-:W-:Y:S02]  /*15210*/  IMAD.MOV.U32 R12, RZ, RZ, RZ ;  /* 0x000000ffff0c7224 */ /* 0x000fe400078e00ff */
[----:B------:R-:W-:Y:S02]  /*15220*/  IMAD.MOV.U32 R11, RZ, RZ, 0x1f ;  /* 0x0000001fff0b7424 */ /* 0x000fe400078e00ff */
[----:B------:R-:W-:-:S07]  /*15230*/  IMAD.MOV.U32 R15, RZ, RZ, -0x1 ;  /* 0xffffffffff0f7424 */ /* 0x000fce00078e00ff */
[----:B------:R-:W-:Y:S05]  /*15240*/  WARPSYNC.COLLECTIVE R15, `(.L_x_5412) ;  /* 0x000000000f087348 */ /* 0x000fea0003c00000 */
[----:B------:R0:W1:Y:S02]  /*15250*/  SHFL.IDX P6, R14, R13, R12, R11 ;  /* 0x0000000c0d0e7389 */ /* 0x00006400000c000b */
[----:B01----:R-:W-:Y:S01]  /*15260*/  ENDCOLLECTIVE ;  /* 0x000000000000791b */ /* 0x003fe20003800000 */
.L_x_5412:
[----:B------:R-:W-:Y:S05]  /*15270*/  BRA `(.L_x_5413) ;  /* 0xffffffc400547947 */ /* 0x000fea000383ffff */
.L_x_5331:
[----:B------:R-:W-:Y:S01]  /*15280*/  BSSY B0, `(.L_x_5414) ;  /* 0x0000006000007945 */ /* 0x000fe20003800000 */
[----:B------:R-:W-:-:S07]  /*15290*/  IMAD.MOV.U32 R15, RZ, RZ, -0x1 ;  /* 0xffffffffff0f7424 */ /* 0x000fce00078e00ff */
[----:B0-----:R-:W-:Y:S05]  /*152a0*/  WARPSYNC.COLLECTIVE R15, `(.L_x_5415) ;  /* 0x000000000f0c7348 */ /* 0x001fea0003c00000 */
[----:B------:R-:W-:Y:S02]  /*152b0*/  ELECT P6, UR62, PT ;  /* 0x00000000003e782f */ /* 0x000fe400038c0000 */
[----:B------:R-:W-:Y:S01]  /*152c0*/  MOV R14, UR62 ;  /* 0x0000003e000e7c02 */ /* 0x000fe20008000f00 */
[----:B0-----:R-:W-:Y:S10]  /*152d0*/  ENDCOLLECTIVE ;  /* 0x000000000000791b */ /* 0x001ff40003800000 */
.L_x_5415:
[----:B------:R-:W-:Y:S05]  /*152e0*/  BSYNC B0 ;  /* 0x0000000000007941 */ /* 0x000fea0003800000 */
.L_x_5414:
[----:B------:R-:W-:Y:S05]  /*152f0*/  BRA `(.L_x_5416) ;  /* 0xffffffc400547947 */ /* 0x000fea000383ffff */
.L_x_5333:
[----:B0-----:R-:W-:-:S04]  /*15300*/  IMAD.U32 R3, RZ, RZ, UR38 ;  /* 0x00000026ff037e24 */ /* 0x001fc8000f8e00ff */
[----:B------:R0:W1:Y:S03]  /*15310*/  SYNCS.PHASECHK.TRANS64.TRYWAIT P0, [R3+URZ+0x36840], R0 ;  /* 0x03684000030075a7 */ /* 0x000066000800017f */
[----:B-1----:R-:W-:Y:S05]  /*15320*/  @!P0 NANOSLEEP.SYNCS 0x989680 ;  /* 0x009896800000895d */ /* 0x002fea0003900000 */
[----:B------:R-:W1:Y:S02]  /*15330*/  @!P0 SYNCS.PHASECHK.TRANS64 P0, [R3+URZ+0x36840], R0 ;  /* 0x03684000030085a7 */ /* 0x000e64000800007f */
[----:B-1----:R-:W-:Y:S05]  /*15340*/  @!P0 BRA `(.L_x_5333) ;  /* 0xfffffffc00ec8947 */ /* 0x002fea000383ffff */
[----:B------:R-:W-:Y:S05]  /*15350*/  BRA `(.L_x_5417) ;  /* 0xffffffc400b07947 */ /* 0x000fea000383ffff */
.L_x_5336:
        /* <DEDUP_REMOVED lines=9> */
.L_x_5418:
[----:B------:R-:W-:Y:S02]  /*153f0*/  IMAD.MOV.U32 R13, RZ, RZ, R0 ;  /* 0x000000ffff0d7224 */ /* 0x000fe400078e0000 */
[----:B------:R-:W-:-:S07]  /*15400*/  IMAD.MOV.U32 R2, RZ, RZ, R14 ;  /* 0x000000ffff027224 */ /* 0x000fce00078e000e */
[----:B------:R-:W-:Y:S05]  /*15410*/  WARPSYNC.COLLECTIVE R15, `(.L_x_5419) ;  /* 0x000000000f087348 */ /* 0x000fea0003c00000 */
[----:B------:R0:W1:Y:S02]  /*15420*/  SHFL.IDX P6, R14, R13, R12, R11 ;  /* 0x0000000c0d0e7389 */ /* 0x00006400000c000b */
[----:B01----:R-:W-:Y:S01]  /*15430*/  ENDCOLLECTIVE ;  /* 0x000000000000791b */ /* 0x003fe20003800000 */
.L_x_5419:
        /* <DEDUP_REMOVED lines=20> */
.L_x_5420:
[----:B------:R-:W-:Y:S01]  /*15580*/  VIADD R3, R8, 0x20 ;  /* 0x0000002008037836 */ /* 0x000fe20000000000 */
[----:B------:R-:W-:Y:S01]  /*15590*/  @!P3 LEA R20, R9, UR38, 0x1 ;  /* 0x000000260914bc11 */ /* 0x000fe2000f8e08ff */
[----:B------:R-:W-:Y:S02]  /*155a0*/  IMAD.MOV.U32 R13, RZ, RZ, R0 ;  /* 0x000000ffff0d7224 */ /* 0x000fe400078e0000 */
[----:B------:R-:W-:-:S07]  /*155b0*/  IMAD.MOV.U32 R4, RZ, RZ, R14 ;  /* 0x000000ffff047224 */ /* 0x000fce00078e000e */
[----:B------:R-:W-:Y:S05]  /*155c0*/  WARPSYNC.COLLECTIVE R15, `(.L_x_5421) ;  /* 0x000000000f087348 */ /* 0x000fea0003c00000 */
[----:B------:R0:W1:Y:S02]  /*155d0*/  SHFL.IDX P6, R14, R13, R12, R11 ;  /* 0x0000000c0d0e7389 */ /* 0x00006400000c000b */
[----:B01----:R-:W-:Y:S01]  /*155e0*/  ENDCOLLECTIVE ;  /* 0x000000000000791b */ /* 0x003fe20003800000 */
.L_x_5421:
        /* <DEDUP_REMOVED lines=16> */
.L_x_5422:
[----:B------:R-:W-:Y:S01]  /*156f0*/  VIADD R5, R8, 0x30 ;  /* 0x0000003008057836 */ /* 0x000fe20000000000 */
[----:B------:R-:W-:Y:S01]  /*15700*/  @!P3 LEA R21, R9, UR38, 0x1 ;  /* 0x000000260915bc11 */ /* 0x000fe2000f8e08ff */
[----:B------:R-:W-:Y:S02]  /*15710*/  IMAD.MOV.U32 R13, RZ, RZ, R0 ;  /* 0x000000ffff0d7224 */ /* 0x000fe400078e0000 */
[----:B------:R-:W-:-:S07]  /*15720*/  IMAD.MOV.U32 R2, RZ, RZ, R14 ;  /* 0x000000ffff027224 */ /* 0x000fce00078e000e */
[----:B------:R-:W-:Y:S05]  /*15730*/  WARPSYNC.COLLECTIVE R15, `(.L_x_5423) ;  /* 0x000000000f087348 */ /* 0x000fea0003c00000 */
[----:B------:R0:W1:Y:S02]  /*15740*/  SHFL.IDX P6, R14, R13, R12, R11 ;  /* 0x0000000c0d0e7389 */ /* 0x00006400000c000b */
[----:B01----:R-:W-:Y:S01]  /*15750*/  ENDCOLLECTIVE ;  /* 0x000000000000791b */ /* 0x003fe20003800000 */
.L_x_5423:
        /* <DEDUP_REMOVED lines=16> */
.L_x_5424:
[----:B------:R-:W-:Y:S01]  /*15860*/  VIADD R3, R8, 0x40 ;  /* 0x0000004008037836 */ /* 0x000fe20000000000 */
[----:B------:R-:W-:Y:S01]  /*15870*/  @!P3 LEA R20, R9, UR38, 0x1 ;  /* 0x000000260914bc11 */ /* 0x000fe2000f8e08ff */
[----:B------:R-:W-:Y:S02]  /*15880*/  IMAD.MOV.U32 R13, RZ, RZ, R0 ;  /* 0x000000ffff0d7224 */ /* 0x000fe400078e0000 */
[----:B------:R-:W-:-:S07]  /*15890*/  IMAD.MOV.U32 R4, RZ, RZ, R14 ;  /* 0x000000ffff047224 */ /* 0x000fce00078e000e */
[----:B------:R-:W-:Y:S05]  /*158a0*/  WARPSYNC.COLLECTIVE R15, `(.L_x_5425) ;  /* 0x000000000f087348 */ /* 0x000fea0003c00000 */
[----:B------:R0:W1:Y:S02]  /*158b0*/  SHFL.IDX P6, R14, R13, R12, R11 ;  /* 0x0000000c0d0e7389 */ /* 0x00006400000c000b */
[----:B01----:R-:W-:Y:S01]  /*158c0*/  ENDCOLLECTIVE ;  /* 0x000000000000791b */ /* 0x003fe20003800000 */
.L_x_5425:
        /* <DEDUP_REMOVED lines=16> */
.L_x_5426:
[----:B------:R-:W-:Y:S01]  /*159d0*/  VIADD R5, R8, 0x50 ;  /* 0x0000005008057836 */ /* 0x000fe20000000000 */
[----:B------:R-:W-:Y:S01]  /*159e0*/  @!P3 LEA R21, R9, UR38, 0x1 ;  /* 0x000000260915bc11 */ /* 0x000fe2000f8e08ff */
[----:B------:R-:W-:Y:S02]  /*159f0*/  IMAD.MOV.U32 R13, RZ, RZ, R0 ;  /* 0x000000ffff0d7224 */ /* 0x000fe400078e0000 */
[----:B------:R-:W-:-:S07]  /*15a00*/  IMAD.MOV.U32 R2, RZ, RZ, R14 ;  /* 0x000000ffff027224 */ /* 0x000fce00078e000e */
[----:B------:R-:W-:Y:S05]  /*15a10*/  WARPSYNC.COLLECTIVE R15, `(.L_x_5427) ;  /* 0x000000000f087348 */ /* 0x000fea0003c00000 */
[----:B------:R0:W1:Y:S02]  /*15a20*/  SHFL.IDX P6, R14, R13, R12, R11 ;  /* 0x0000000c0d0e7389 */ /* 0x00006400000c000b */
[----:B01----:R-:W-:Y:S01]  /*15a30*/  ENDCOLLECTIVE ;  /* 0x000000000000791b */ /* 0x003fe20003800000 */
.L_x_5427:
        /* <DEDUP_REMOVED lines=16> */
.L_x_5428:
[----:B------:R-:W-:Y:S01]  /*15b40*/  VIADD R3, R8, 0x60 ;  /* 0x0000006008037836 */ /* 0x000fe20000000000 */
[----:B------:R-:W-:Y:S01]  /*15b50*/  @!P3 LEA R20, R9, UR38, 0x1 ;  /* 0x000000260914bc11 */ /* 0x000fe2000f8e08ff */
[----:B------:R-:W-:Y:S02]  /*15b60*/  IMAD.MOV.U32 R13, RZ, RZ, R0 ;  /* 0x000000ffff0d7224 */ /* 0x000fe400078e0000 */
[----:B------:R-:W-:-:S07]  /*15b70*/  IMAD.MOV.U32 R4, RZ, RZ, R14 ;  /* 0x000000ffff047224 */ /* 0x000fce00078e000e */
[----:B------:R-:W-:Y:S05]  /*15b80*/  WARPSYNC.COLLECTIVE R15, `(.L_x_5429) ;  /* 0x000000000f087348 */ /* 0x000fea0003c00000 */
[----:B------:R0:W1:Y:S02]  /*15b90*/  SHFL.IDX P6, R14, R13, R12, R11 ;  /* 0x0000000c0d0e7389 */ /* 0x00006400000c000b */
[----:B01----:R-:W-:Y:S01]  /*15ba0*/  ENDCOLLECTIVE ;  /* 0x000000000000791b */ /* 0x003fe20003800000 */
.L_x_5429:
        /* <DEDUP_REMOVED lines=16> */
.L_x_5430:
[----:B------:R-:W-:Y:S01]  /*15cb0*/  @!P3 LEA R21, R9, UR38, 0x1 ;  /* 0x000000260915bc11 */ /* 0x000fe2000f8e08ff */
[----:B------:R-:W-:Y:S02]  /*15cc0*/  IMAD.MOV.U32 R13, RZ, RZ, R0 ;  /* 0x000000ffff0d7224 */ /* 0x000fe400078e0000 */
[----:B------:R-:W-:-:S07]  /*15cd0*/  IMAD.MOV.U32 R2, RZ, RZ, R14 ;  /* 0x000000ffff027224 */ /* 0x000fce00078e000e */
[----:B------:R-:W-:Y:S05]  /*15ce0*/  WARPSYNC.COLLECTIVE R15, `(.L_x_5431) ;  /* 0x000000000f087348 */ /* 0x000fea0003c00000 */
[----:B------:R0:W1:Y:S02]  /*15cf0*/  SHFL.IDX P6, R14, R13, R12, R11 ;  /* 0x0000000c0d0e7389 */ /* 0x00006400000c000b */
[----:B01----:R-:W-:Y:S01]  /*15d00*/  ENDCOLLECTIVE ;  /* 0x000000000000791b */ /* 0x003fe20003800000 */
.L_x_5431:
        /* <DEDUP_REMOVED lines=15> */
.L_x_5432:
[----:B------:R-:W-:Y:S02]  /*15e00*/  IMAD.MOV.U32 R13, RZ, RZ, R0 ;  /* 0x000000ffff0d7224 */ /* 0x000fe400078e0000 */
[----:B------:R-:W-:-:S07]  /*15e10*/  IMAD.MOV.U32 R4, RZ, RZ, R14 ;  /* 0x000000ffff047224 */ /* 0x000fce00078e000e */
[----:B------:R-:W-:Y:S05]  /*15e20*/  WARPSYNC.COLLECTIVE R15, `(.L_x_5433) ;  /* 0x000000000f087348 */ /* 0x000fea0003c00000 */
[----:B------:R0:W1:Y:S02]  /*15e30*/  SHFL.IDX P6, R14, R13, R12, R11 ;  /* 0x0000000c0d0e7389 */ /* 0x00006400000c000b */
[----:B01----:R-:W-:Y:S01]  /*15e40*/  ENDCOLLECTIVE ;  /* 0x000000000000791b */ /* 0x003fe20003800000 */
.L_x_5433:
[----:B------:R-:W-:Y:S05]  /*15e50*/  BRA `(.L_x_5434) ;  /* 0xffffffc800147947 */ /* 0x000fea000383ffff */
.L_x_5339:
[----:B-1----:R-:W-:-:S04]  /*15e60*/  IMAD.U32 R3, RZ, RZ, UR38 ;  /* 0x00000026ff037e24 */ /* 0x002fc8000f8e00ff */
[----:B------:R1:W2:Y:S03]  /*15e70*/  SYNCS.PHASECHK.TRANS64.TRYWAIT P0, [R3+URZ+0x36820], R2 ;  /* 0x03682002030075a7 */ /* 0x0002a6000800017f */
[----:B--2---:R-:W-:Y:S05]  /*15e80*/  @!P0 NANOSLEEP.SYNCS 0x989680 ;  /* 0x009896800000895d */ /* 0x004fea0003900000 */
[----:B------:R-:W2:Y:S02]  /*15e90*/  @!P0 SYNCS.PHASECHK.TRANS64 P0, [R3+URZ+0x36820], R2 ;  /* 0x03682002030085a7 */ /* 0x000ea4000800007f */
[----:B--2---:R-:W-:Y:S05]  /*15ea0*/  @!P0 BRA `(.L_x_5339) ;  /* 0xfffffffc00ec8947 */ /* 0x004fea000383ffff */
[----:B------:R-:W-:Y:S05]  /*15eb0*/  BRA `(.L_x_5435) ;  /* 0xffffffc8006c7947 */ /* 0x000fea000383ffff */
.L_x_5346:
[----:B-1----:R-:W-:-:S04]  /*15ec0*/  IMAD.U32 R3, RZ, RZ, UR38 ;  /* 0x00000026ff037e24 */ /* 0x002fc8000f8e00ff */
[----:B------:R1:W2:Y:S03]  /*15ed0*/  SYNCS.PHASECHK.TRANS64.TRYWAIT P0, [R3+URZ+0x36848], R2 ;  /* 0x03684802030075a7 */ /* 0x0002a6000800017f */
[----:B--2---:R-:W-:Y:S05]  /*15ee0*/  @!P0 NANOSLEEP.SYNCS 0x989680 ;  /* 0x009896800000895d */ /* 0x004fea0003900000 */
[----:B------:R-:W2:Y:S02]  /*15ef0*/  @!P0 SYNCS.PHASECHK.TRANS64 P0, [R3+URZ+0x36848], R2 ;  /* 0x03684802030085a7 */ /* 0x000ea4000800007f */
[----:B--2---:R-:W-:Y:S05]  /*15f00*/  @!P0 BRA `(.L_x_5346) ;  /* 0xfffffffc00ec8947 */ /* 0x004fea000383ffff */
[----:B------:R-:W-:Y:S05]  /*15f10*/  BRA `(.L_x_5436) ;  /* 0xffffffcc00547947 */ /* 0x000fea000383ffff */
.L_x_5353:
[----:B0-----:R-:W-:-:S04]  /*15f20*/  IMAD.U32 R3, RZ, RZ, UR38 ;  /* 0x00000026ff037e24 */ /* 0x001fc8000f8e00ff */
[----:B------:R0:W1:Y:S03]  /*15f30*/  SYNCS.PHASECHK.TRANS64.TRYWAIT P0, [R3+URZ+0x36860], R2 ;  /* 0x03686002030075a7 */ /* 0x000066000800017f */
[----:B-1----:R-:W-:Y:S05]  /*15f40*/  @!P0 NANOSLEEP.SYNCS 0x989680 ;  /* 0x009896800000895d */ /* 0x002fea0003900000 */
[----:B------:R-:W1:Y:S02]  /*15f50*/  @!P0 SYNCS.PHASECHK.TRANS64 P0, [R3+URZ+0x36860], R2 ;  /* 0x03686002030085a7 */ /* 0x000e64000800007f */
[----:B-1----:R-:W-:Y:S05]  /*15f60*/  @!P0 BRA `(.L_x_5353) ;  /* 0xfffffffc00ec8947 */ /* 0x002fea000383ffff */
[----:B------:R-:W-:Y:S05]  /*15f70*/  BRA `(.L_x_5437) ;  /* 0xffffffd0002c7947 */ /* 0x000fea000383ffff */
.L_x_5363:
[----:B-1----:R-:W-:-:S04]  /*15f80*/  IMAD.U32 R3, RZ, RZ, UR38 ;  /* 0x00000026ff037e24 */ /* 0x002fc8000f8e00ff */
[----:B------:R1:W2:Y:S03]  /*15f90*/  SYNCS.PHASECHK.TRANS64.TRYWAIT P0, [R3+URZ+0x36840], R2 ;  /* 0x03684002030075a7 */ /* 0x0002a6000800017f */
[----:B--2---:R-:W-:Y:S05]  /*15fa0*/  @!P0 NANOSLEEP.SYNCS 0x989680 ;  /* 0x009896800000895d */ /* 0x004fea0003900000 */
[----:B------:R-:W2:Y:S02]  /*15fb0*/  @!P0 SYNCS.PHASECHK.TRANS64 P0, [R3+URZ+0x36840], R2 ;  /* 0x03684002030085a7 */ /* 0x000ea4000800007f */
[----:B--2---:R-:W-:Y:S05]  /*15fc0*/  @!P0 BRA `(.L_x_5363) ;  /* 0xfffffffc00ec8947 */ /* 0x004fea000383ffff */
[----:B------:R-:W-:Y:S05]  /*15fd0*/  BRA `(.L_x_5438) ;  /* 0xffffffd400887947 */ /* 0x000fea000383ffff */
.L_x_5370:
[----:B0-----:R-:W-:-:S04]  /*15fe0*/  IMAD.U32 R3, RZ, RZ, UR38 ;  /* 0x00000026ff037e24 */ /* 0x001fc8000f8e00ff */
[----:B------:R0:W1:Y:S03]  /*15ff0*/  SYNCS.PHASECHK.TRANS64.TRYWAIT P0, [R3+URZ+0x36868], R2 ;  /* 0x03686802030075a7 */ /* 0x000066000800017f */
[----:B-1----:R-:W-:Y:S05]  /*16000*/  @!P0 NANOSLEEP.SYNCS 0x989680 ;  /* 0x009896800000895d */ /* 0x002fea0003900000 */
[----:B------:R-:W1:Y:S02]  /*16010*/  @!P0 SYNCS.PHASECHK.TRANS64 P0, [R3+URZ+0x36868], R2 ;  /* 0x03686802030085a7 */ /* 0x000e64000800007f */
[----:B-1----:R-:W-:Y:S05]  /*16020*/  @!P0 BRA `(.L_x_5370) ;  /* 0xfffffffc00ec8947 */ /* 0x002fea000383ffff */
[----:B------:R-:W-:Y:S05]  /*16030*/  BRA `(.L_x_5439) ;  /* 0xffffffd800607947 */ /* 0x000fea000383ffff */
.L_x_5380:
[----:B-1----:R-:W-:-:S04]  /*16040*/  IMAD.U32 R3, RZ, RZ, UR38 ;  /* 0x00000026ff037e24 */ /* 0x002fc8000f8e00ff */
[----:B------:R1:W2:Y:S03]  /*16050*/  SYNCS.PHASECHK.TRANS64.TRYWAIT P0, [R3+URZ+0x36848], R2 ;  /* 0x03684802030075a7 */ /* 0x0002a6000800017f */
[----:B--2---:R-:W-:Y:S05]  /*16060*/  @!P0 NANOSLEEP.SYNCS 0x989680 ;  /* 0x009896800000895d */ /* 0x004fea0003900000 */
[----:B------:R-:W2:Y:S02]  /*16070*/  @!P0 SYNCS.PHASECHK.TRANS64 P0, [R3+URZ+0x36848], R2 ;  /* 0x03684802030085a7 */ /* 0x000ea4000800007f */
[----:B--2---:R-:W-:Y:S05]  /*16080*/  @!P0 BRA `(.L_x_5380) ;  /* 0xfffffffc00ec8947 */ /* 0x004fea000383ffff */
[----:B------:R-:W-:Y:S05]  /*16090*/  BRA `(.L_x_5440) ;  /* 0xffffffdc00d47947 */ /* 0x000fea000383ffff */
.L_x_5387:
[----:B0-----:R-:W-:-:S04]  /*160a0*/  IMAD.U32 R3, RZ, RZ, UR38 ;  /* 0x00000026ff037e24 */ /* 0x001fc8000f8e00ff */
[----:B------:R0:W1:Y:S03]  /*160b0*/  SYNCS.PHASECHK.TRANS64.TRYWAIT P0, [R3+URZ+0x36860], R2 ;  /* 0x03686002030075a7 */ /* 0x000066000800017f */
[----:B-1----:R-:W-:Y:S05]  /*160c0*/  @!P0 NANOSLEEP.SYNCS 0x989680 ;  /* 0x009896800000895d */ /* 0x002fea0003900000 */
[----:B------:R-:W1:Y:S02]  /*160d0*/  @!P0 SYNCS.PHASECHK.TRANS64 P0, [R3+URZ+0x36860], R2 ;  /* 0x03686002030085a7 */ /* 0x000e64000800007f */
[----:B-1----:R-:W-:Y:S05]  /*160e0*/  @!P0 BRA `(.L_x_5387) ;  /* 0xfffffffc00ec8947 */ /* 0x002fea000383ffff */
[----:B------:R-:W-:Y:S05]  /*160f0*/  BRA `(.L_x_5441) ;  /* 0xffffffe000a87947 */ /* 0x000fea000383ffff */
.L_x_5396:
[----:B0-----:R0:W1:Y:S02]  /*16100*/  SYNCS.PHASECHK.TRANS64.TRYWAIT P0, [R3+URZ+0x36860], R0 ;  /* 0x03686000030075a7 */ /* 0x001064000800017f */
[----:B-1----:R-:W-:Y:S05]  /*16110*/  @!P0 NANOSLEEP.SYNCS 0x989680 ;  /* 0x009896800000895d */ /* 0x002fea0003900000 */
[----:B------:R-:W1:Y:S02]  /*16120*/  @!P0 SYNCS.PHASECHK.TRANS64 P0, [R3+URZ+0x36860], R0 ;  /* 0x03686000030085a7 */ /* 0x000e64000800007f */
[----:B-1----:R-:W-:Y:S05]  /*16130*/  @!P0 BRA `(.L_x_5396) ;  /* 0xfffffffc00f08947 */ /* 0x002fea000383ffff */
[----:B------:R-:W-:Y:S05]  /*16140*/  BRA `(.L_x_5442) ;  /* 0xffffffe400ac7947 */ /* 0x000fea000383ffff */
.L_x_5402:
[----:B0-----:R0:W1:Y:S02]  /*16150*/  SYNCS.PHASECHK.TRANS64.TRYWAIT P0, [R2+URZ+0x36820], R3 ;  /* 0x03682003020075a7 */ /* 0x001064000800017f */
[----:B-1----:R-:W-:Y:S05]  /*16160*/  @!P0 NANOSLEEP.SYNCS 0x989680 ;  /* 0x009896800000895d */ /* 0x002fea0003900000 */
[----:B------:R-:W1:Y:S02]  /*16170*/  @!P0 SYNCS.PHASECHK.TRANS64 P0, [R2+URZ+0x36820], R3 ;  /* 0x03682003020085a7 */ /* 0x000e64000800007f */
[----:B-1----:R-:W-:Y:S05]  /*16180*/  @!P0 BRA `(.L_x_5402) ;  /* 0xfffffffc00f08947 */ /* 0x002fea000383ffff */
[----:B------:R-:W-:Y:S05]  /*16190*/  BRA `(.L_x_5443) ;  /* 0xffffffe800b07947 */ /* 0x000fea000383ffff */
.L_x_5403:
        /* <DEDUP_REMOVED lines=11> */
.L_x_5445:
[----:B------:R-:W-:Y:S05]  /*16250*/  BSYNC B0 ;  /* 0x0000000000007941 */ /* 0x000fea0003800000 */
.L_x_5444:
[----:B------:R-:W-:Y:S05]  /*16260*/  BRA `(.L_x_5446) ;  /* 0xffffffe800947947 */ /* 0x000fea000383ffff */
.L_x_5404:
[----:B------:R-:W-:Y:S01]  /*16270*/  BSSY B0, `(.L_x_5447) ;  /* 0x0000006000007945 */ /* 0x000fe20003800000 */
[----:B------:R-:W-:-:S07]  /*16280*/  IMAD.MOV.U32 R15, RZ, RZ, -0x1 ;  /* 0xffffffffff0f7424 */ /* 0x000fce00078e00ff */
[----:B0-----:R-:W-:Y:S05]  /*16290*/  WARPSYNC.COLLECTIVE R15, `(.L_x_5448) ;  /* 0x000000000f0c7348 */ /* 0x001fea0003c00000 */
[----:B------:R-:W-:Y:S02]  /*162a0*/  ELECT P6, UR62, PT ;  /* 0x00000000003e782f */ /* 0x000fe400038c0000 */
[----:B------:R-:W-:Y:S01]  /*162b0*/  MOV R14, UR62 ;  /* 0x0000003e000e7c02 */ /* 0x000fe20008000f00 */
[----:B0-----:R-:W-:Y:S10]  /*162c0*/  ENDCOLLECTIVE ;  /* 0x000000000000791b */ /* 0x001ff40003800000 */
.L_x_5448:
[----:B------:R-:W-:Y:S05]  /*162d0*/  BSYNC B0 ;  /* 0x0000000000007941 */ /* 0x000fea0003800000 */
.L_x_5447:
[----:B------:R-:W-:Y:S05]  /*162e0*/  BRA `(.L_x_5449) ;  /* 0xffffffe800887947 */ /* 0x000fea000383ffff */
.L_x_5406:
[----:B0-----:R0:W1:Y:S02]  /*162f0*/  SYNCS.PHASECHK.TRANS64.TRYWAIT P0, [R6+URZ], R5 ;  /* 0x00000005060075a7 */ /* 0x001064000800017f */
[----:B-1----:R-:W-:Y:S05]  /*16300*/  @!P0 NANOSLEEP.SYNCS 0x989680 ;  /* 0x009896800000895d */ /* 0x002fea0003900000 */
[----:B------:R-:W1:Y:S02]  /*16310*/  @!P0 SYNCS.PHASECHK.TRANS64 P0, [R6+URZ], R5 ;  /* 0x00000005060085a7 */ /* 0x000e64000800007f */
[----:B-1----:R-:W-:Y:S05]  /*16320*/  @!P0 BRA `(.L_x_5406) ;  /* 0xfffffffc00f08947 */ /* 0x002fea000383ffff */
[----:B------:R-:W-:Y:S05]  /*16330*/  BRA `(.L_x_5450) ;  /* 0xffffffe800c47947 */ /* 0x000fea000383ffff */
.L_x_5407:
[----:B-1----:R1:W2:Y:S02]  /*16340*/  SYNCS.PHASECHK.TRANS64.TRYWAIT P0, [R3+URZ], R4 ;  /* 0x00000004030075a7 */ /* 0x0022a4000800017f */
[----:B--2---:R-:W-:Y:S05]  /*16350*/  @!P0 NANOSLEEP.SYNCS 0x989680 ;  /* 0x009896800000895d */ /* 0x004fea0003900000 */
[----:B------:R-:W2:Y:S02]  /*16360*/  @!P0 SYNCS.PHASECHK.TRANS64 P0, [R3+URZ], R4 ;  /* 0x00000004030085a7 */ /* 0x000ea4000800007f */
[----:B--2---:R-:W-:Y:S05]  /*16370*/  @!P0 BRA `(.L_x_5407) ;  /* 0xfffffffc00f08947 */ /* 0x004fea000383ffff */
[----:B------:R-:W-:Y:S05]  /*16380*/  BRA `(.L_x_5451) ;  /* 0xffffffe800b87947 */ /* 0x000fea000383ffff */
.L_x_5409:
[----:B-1----:R1:W2:Y:S02]  /*16390*/  SYNCS.PHASECHK.TRANS64.TRYWAIT P0, [R0+URZ], R5 ;  /* 0x00000005000075a7 */ /* 0x0022a4000800017f */
[----:B--2---:R-:W-:Y:S05]  /*163a0*/  @!P0 NANOSLEEP.SYNCS 0x989680 ;  /* 0x009896800000895d */ /* 0x004fea0003900000 */
[----:B------:R-:W2:Y:S02]  /*163b0*/  @!P0 SYNCS.PHASECHK.TRANS64 P0, [R0+URZ], R5 ;  /* 0x00000005000085a7 */ /* 0x000ea4000800007f */
[----:B--2---:R-:W-:Y:S05]  /*163c0*/  @!P0 BRA `(.L_x_5409) ;  /* 0xfffffffc00f08947 */ /* 0x004fea000383ffff */
[----:B------:R-:W-:Y:S05]  /*163d0*/  BRA `(.L_x_5452) ;  /* 0xffffffe800bc7947 */ /* 0x000fea000383ffff */
.L_x_5453:
        /* <DEDUP_REMOVED lines=10> */
.L_x_14854:


//--------------------- .text._ZN7cutlass13device_kernelIN5flash11enable_sm90INS1_16FlashAttnFwdSm90INS1_25CollectiveMainloopFwdSm90ILi2EN4cute5tupleIJNS5_1CILi1EEES8_S8_EEENS6_IJNS7_ILi128EEENS7_ILi112EEENS7_ILi192EEEEEELi192ENS_6half_tEfNS_4arch4Sm90ELb1ELb0ELb0ELb1ELb0ELb0ELb0ELb1ELb1ELb1ELb1ELb0EEENS1_21CollectiveEpilogueFwdINS6_IJSA_SC_SB_EEES9_SE_SG_Li256ELb1ELb1ELb1ELb0EEENS1_36VarlenDynamicPersistentTileSchedulerILi128ELi112ELi256ELi128ELb1ELb1ELb1ELb1ELb1ELb1EEEEEEEEEvNT_6ParamsE --------------------------
	.section	.text._ZN7cutlass13device_kernelIN5flash11enable_sm90INS1_16FlashAttnFwdSm90INS1_25CollectiveMainloopFwdSm90ILi2EN4cute5tupleIJNS5_1CILi1EEES8_S8_EEENS6_IJNS7_ILi128EEENS7_ILi112EEENS7_ILi192EEEEEELi192ENS_6half_tEfNS_4arch4Sm90ELb1ELb0ELb0ELb1ELb0ELb0ELb0ELb1ELb1ELb1ELb1ELb0EEENS1_21CollectiveEpilogueFwdINS6_IJSA_SC_SB_EEES9_SE_SG_Li256ELb1ELb1ELb1ELb0EEENS1_36VarlenDynamicPersistentTileSchedulerILi128ELi112ELi256ELi128ELb1ELb1ELb1ELb1ELb1ELb1EEEEEEEEEvNT_6ParamsE,"ax",@progbits
	.align	128
.text._ZN7cutlass13device_kernelIN5flash11enable_sm90INS1_16FlashAttnFwdSm90INS1_25CollectiveMainloopFwdSm90ILi2EN4cute5tupleIJNS5_1CILi1EEES8_S8_EEENS6_IJNS7_ILi128EEENS7_ILi112EEENS7_ILi192EEEEEELi192ENS_6half_tEfNS_4arch4Sm90ELb1ELb0ELb0ELb1ELb0ELb0ELb0ELb1ELb1ELb1ELb1ELb0EEENS1_21CollectiveEpilogueFwdINS6_IJSA_SC_SB_EEES9_SE_SG_Li256ELb1ELb1ELb1ELb0EEENS1_36VarlenDynamicPersistentTileSchedulerILi128ELi112ELi256ELi128ELb1ELb1ELb1ELb1ELb1ELb1EEEEEEEEEvNT_6ParamsE:
        .type           _ZN7cutlass13device_kernelIN5flash11enable_sm90INS1_16FlashAttnFwdSm90INS1_25CollectiveMainloopFwdSm90ILi2EN4cute5tupleIJNS5_1CILi1EEES8_S8_EEENS6_IJNS7_ILi128EEENS7_ILi112EEENS7_ILi192EEEEEELi192ENS_6half_tEfNS_4arch4Sm90ELb1ELb0ELb0ELb1ELb0ELb0ELb0ELb1ELb1ELb1ELb1ELb0EEENS1_21CollectiveEpilogueFwdINS6_IJSA_SC_SB_EEES9_SE_SG_Li256ELb1ELb1ELb1ELb0EEENS1_36VarlenDynamicPersistentTileSchedulerILi128ELi112ELi256ELi128ELb1ELb1ELb1ELb1ELb1ELb1EEEEEEEEEvNT_6ParamsE,@function
        .size           _ZN7cutlass13device_kernelIN5flash11enable_sm90INS1_16FlashAttnFwdSm90INS1_25CollectiveMainloopFwdSm90ILi2EN4cute5tupleIJNS5_1CILi1EEES8_S8_EEENS6_IJNS7_ILi128EEENS7_ILi112EEENS7_ILi192EEEEEELi192ENS_6half_tEfNS_4arch4Sm90ELb1ELb0ELb0ELb1ELb0ELb0ELb0ELb1ELb1ELb1ELb1ELb0EEENS1_21CollectiveEpilogueFwdINS6_IJSA_SC_SB_EEES9_SE_SG_Li256ELb1ELb1ELb1ELb0EEENS1_36VarlenDynamicPersistentTileSchedulerILi128ELi112ELi256ELi128ELb1ELb1ELb1ELb1ELb1ELb1EEEEEEEEEvNT_6ParamsE,(.L_x_14855 - _ZN7cutlass13device_kernelIN5flash11enable_sm90INS1_16FlashAttnFwdSm90INS1_25CollectiveMainloopFwdSm90ILi2EN4cute5tupleIJNS5_1CILi1EEES8_S8_EEENS6_IJNS7_ILi128EEENS7_ILi112EEENS7_ILi192EEEEEELi192ENS_6half_tEfNS_4arch4Sm90ELb1ELb0ELb0ELb1ELb0ELb0ELb0ELb1ELb1ELb1ELb1ELb0EEENS1_21CollectiveEpilogueFwdINS6_IJSA_SC_SB_EEES9_SE_SG_Li256ELb1ELb1ELb1ELb0EEENS1_36VarlenDynamicPersistentTileSchedulerILi128ELi112ELi256ELi128ELb1ELb1ELb1ELb1ELb1ELb1EEEEEEEEEvNT_6ParamsE)
        .other          _ZN7cutlass13device_kernelIN5flash11enable_sm90INS1_16FlashAttnFwdSm90INS1_25CollectiveMainloopFwdSm90ILi2EN4cute5tupleIJNS5_1CILi1EEES8_S8_EEENS6_IJNS7_ILi128EEENS7_ILi112EEENS7_ILi192EEEEEELi192ENS_6half_tEfNS_4arch4Sm90ELb1ELb0ELb0ELb1ELb0ELb0ELb0ELb1ELb1ELb1ELb1ELb0EEENS1_21CollectiveEpilogueFwdINS6_IJSA_SC_SB_EEES9_SE_SG_Li256ELb1ELb1ELb1ELb0EEENS1_36VarlenDynamicPersistentTileSchedulerILi128ELi112ELi256ELi128ELb1ELb1ELb1ELb1ELb1ELb1EEEEEEEEEvNT_6ParamsE,@"STO_CUDA_ENTRY STV_DEFAULT"
_ZN7cutlass13device_kernelIN5flash11enable_sm90INS1_16FlashAttnFwdSm90INS1_25CollectiveMainloopFwdSm90ILi2EN4cute5tupleIJNS5_1CILi1EEES8_S8_EEENS6_IJNS7_ILi128EEENS7_ILi112EEENS7_ILi192EEEEEELi192ENS_6half_tEfNS_4arch4Sm90ELb1ELb0ELb0ELb1ELb0ELb0ELb0ELb1ELb1ELb1ELb1ELb0EEENS1_21CollectiveEpilogueFwdINS6_IJSA_SC_SB_EEES9_SE_SG_Li256ELb1ELb1ELb1ELb0EEENS1_36VarlenDynamicPersistentTileSchedulerILi128ELi112ELi256ELi128ELb1ELb1ELb1ELb1ELb1ELb1EEEEEEEEEvNT_6ParamsE:
        /* <DEDUP_REMOVED lines=18> */
.L_x_5455:
[----:B------:R-:W-:Y:S05]  /*0120*/  BSYNC B0 ;  /* 0x0000000000007941 */ /* 0x000fea0003800000 */
.L_x_5454:
        /* <DEDUP_REMOVED lines=41> */
.L_x_5456:
        /* <DEDUP_REMOVED lines=22> */
.L_x_5457:
        /* <DEDUP_REMOVED lines=18> */
.L_x_5458:
        /* <DEDUP_REMOVED lines=22> */
.L_x_5459:
        /* <DEDUP_REMOVED lines=22> */
.L_x_5460:
        /* <DEDUP_REMOVED lines=8> */
.L_x_5462:
        /* <DEDUP_REMOVED lines=16> */
[----:B------:R-:W-:Y:S01]  /*0a80*/  UMOV UR60, URZ ;  /* 0x0000003f003c7c82 */ /* 0x000fe20008000000 */
[----:B------:R-:W-:Y:S01]  /*0a90*/  R2UR UR6, R10 ;  /* 0x000000000a0672ca */ /* 0x000fe200000e0000 */
[----:B------:R-:W0:Y:S01]  /*0aa0*/  S2R R0, SR_TID.X ;  /* 0x0000000000007919 */ /* 0x000e220000002100 */
[----:B------:R-:W-:Y:S01]  /*0ab0*/  R2UR UR7, R11 ;  /* 0x000000000b0772ca */ /* 0x000fe200000e0000 */
[----:B------:R-:W-:Y:S01]  /*0ac0*/  UMOV UR36, URZ ;  /* 0x0000003f00247c82 */ /* 0x000fe20008000000 */
[----:B0-----:R-:W-:-:S05]  /*0ad0*/  VIADD R12, R0, 0xffffff80 ;  /* 0xffffff80000c7836 */ /* 0x001fca0000000000 */
[----:B------:R-:W-:-:S04]  /*0ae0*/  SHF.R.S32.HI R0, RZ, 0x1f, R12 ;  /* 0x0000001fff007819 */ /* 0x000fc8000001140c */
[CC--:B------:R-:W-:Y:S02]  /*0af0*/  LEA.HI R3, R0.reuse, R12.reuse, RZ, 0x4 ;  /* 0x0000000c00037211 */ /* 0x0c0fe400078f20ff */
[CC--:B------:R-:W-:Y:S02]  /*0b00*/  LEA.HI R4, R0.reuse, R12.reuse, RZ, 0x5 ;  /* 0x0000000c00047211 */ /* 0x0c0fe400078f28ff */
[----:B------:R-:W-:Y:S02]  /*0b10*/  SHF.R.S32.HI R6, RZ, 0x4, R3 ;  /* 0x00000004ff067819 */ /* 0x000fe40000011403 */
[----:B------:R-:W-:Y:S01]  /*0b20*/  LEA.HI R11, R0, R12, RZ, 0x2 ;  /* 0x0000000c000b7211 */ /* 0x000fe200078f10ff */
[----:B------:R-:W-:Y:S01]  /*0b30*/  IMAD.SHL.U32 R5, R4, 0x20, RZ ;  /* 0x0000002004057824 */ /* 0x000fe200078e00ff */
[C---:B------:R-:W-:Y:S02]  /*0b40*/  LOP3.LUT R4, R3.reuse, 0x3fffff0, RZ, 0xc0, !PT ;  /* 0x03fffff003047812 */ /* 0x040fe400078ec0ff */
[----:B------:R-:W-:-:S02]  /*0b50*/  LEA.HI R3, R3, R6, RZ, 0x1 ;  /* 0x0000000603037211 */ /* 0x000fc400078f08ff */
[----:B------:R-:W-:Y:S01]  /*0b60*/  LOP3.LUT R5, R5, 0xfffffc00, RZ, 0xc0, !PT ;  /* 0xfffffc0005057812 */ /* 0x000fe200078ec0ff */
[----:B------:R-:W-:Y:S01]  /*0b70*/  IMAD.IADD R4, R12, 0x1, -R4 ;  /* 0x000000010c047824 */ /* 0x000fe200078e0a04 */
[----:B------:R-:W-:Y:S02]  /*0b80*/  LOP3.LUT R3, R3, 0x1ffffffe, RZ, 0xc0, !PT ;  /* 0x1ffffffe03037812 */ /* 0x000fe400078ec0ff */
[----:B------:R-:W-:Y:S01]  /*0b90*/  LOP3.LUT R11, R11, 0xfffffffc, RZ, 0xc0, !PT ;  /* 0xfffffffc0b0b7812 */ /* 0x000fe200078ec0ff */
[----:B------:R-:W-:Y:S02]  /*0ba0*/  IMAD R4, R4, 0x40, R5 ;  /* 0x0000004004047824 */ /* 0x000fe400078e0205 */
[----:B------:R-:W-:Y:S02]  /*0bb0*/  IMAD.IADD R3, R6, 0x1, -R3 ;  /* 0x0000000106037824 */ /* 0x000fe400078e0a03 */
[----:B------:R-:W-:Y:S02]  /*0bc0*/  IMAD.IADD R11, R12, 0x1, -R11 ;  /* 0x000000010c0b7824 */ /* 0x000fe400078e0a0b */
[----:B------:R-:W-:-:S03]  /*0bd0*/  IMAD R3, R3, 0x8, R4 ;  /* 0x0000000803037824 */ /* 0x000fc600078e0204 */
[----:B------:R-:W-:Y:S02]  /*0be0*/  LEA.HI R5, R11, R11, RZ, 0x1 ;  /* 0x0000000b0b057211 */ /* 0x000fe400078f08ff */
[----:B------:R0:W-:Y:S02]  /*0bf0*/  STL [R1+0x48], R3 ;  /* 0x0000480301007387 */ /* 0x0001e40000100800 */
[----:B------:R-:W-:-:S05]  /*0c00*/  LOP3.LUT R4, R5, 0x1ffffffe, RZ, 0xc0, !PT ;  /* 0x1ffffffe05047812 */ /* 0x000fca00078ec0ff */
        /* <DEDUP_REMOVED lines=19> */
[----:B0-----:R-:W-:-:S02]  /*0d40*/  LOP3.LUT R3, R8, 0x7ffffffc, RZ, 0xc0, !PT ;  /* 0x7ffffffc08037812 */ /* 0x001fc400078ec0ff */
[----:B------:R-:W-:Y:S02]  /*0d50*/  LEA.HI R10, R10, R9, RZ, 0x3 ;  /* 0x000000090a0a7211 */ /* 0x000fe400078f18ff */
[----:B------:R-:W-:Y:S01]  /*0d60*/  SHF.R.S32.HI R7, RZ, 0x5, R7 ;  /* 0x00000005ff077819 */ /* 0x000fe20000011407 */
[----:B------:R-:W-:Y:S01]  /*0d70*/  IMAD.IADD R3, R234, 0x1, -R3 ;  /* 0x00000001ea037824 */ /* 0x000fe200078e0a03 */
[----:B------:R-:W-:-:S03]  /*0d80*/  LOP3.LUT R10, R10, 0xfffffff8, RZ, 0xc0, !PT ;  /* 0xfffffff80a0a7812 */ /* 0x000fc600078ec0ff */
[----:B------:R-:W-:Y:S02]  /*0d90*/  IMAD.SHL.U32 R18, R3, 0x2, RZ ;  /* 0x0000000203127824 */ /* 0x000fe400078e00ff */
[----:B------:R-:W-:Y:S02]  /*0da0*/  IMAD.IADD R10, R9, 0x1, -R10 ;  /* 0x00000001090a7824 */ /* 0x000fe400078e0a0a */
[C---:B------:R-:W-:Y:S02]  /*0db0*/  VIADD R230, R18.reuse, 0x8 ;  /* 0x0000000812e67836 */ /* 0x040fe40000000000 */
[----:B------:R-:W-:Y:S02]  /*0dc0*/  IMAD R7, R7, 0x10, R10 ;  /* 0x0000001007077824 */ /* 0x000fe400078e020a */
[----:B------:R-:W-:Y:S02]  /*0dd0*/  VIADD R229, R18, 0x10 ;  /* 0x0000001012e57836 */ /* 0x000fe40000000000 */
[----:B------:R-:W-:-:S02]  /*0de0*/  IMAD R5, R2, 0x40, R7 ;  /* 0x0000004002057824 */ /* 0x000fc400078e0207 */
[----:B------:R-:W-:Y:S01]  /*0df0*/  IMAD.U32 R2, RZ, RZ, UR4 ;  /* 0x00000004ff027e24 */ /* 0x000fe2000f8e00ff */
[----:B------:R-:W-:Y:S01]  /*0e00*/  SHF.R.S32.HI R0, RZ, 0x1f, R229 ;  /* 0x0000001fff007819 */ /* 0x000fe200000114e5 */
[C---:B------:R-:W-:Y:S01]  /*0e10*/  VIADD R228, R18.reuse, 0x30 ;  /* 0x0000003012e47836 */ /* 0x040fe20000000000 */
[----:B------:R-:W-:Y:S01]  /*0e20*/  STL [R1+0x44], R5 ;  /* 0x0000440501007387 */ /* 0x000fe20000100800 */
[C---:B------:R-:W-:Y:S01]  /*0e30*/  VIADD R227, R18.reuse, 0x38 ;  /* 0x0000003812e37836 */ /* 0x040fe20000000000 */
[----:B------:R-:W-:Y:S01]  /*0e40*/  UMOV UR4, URZ ;  /* 0x0000003f00047c82 */ /* 0x000fe20008000000 */
        /* <DEDUP_REMOVED lines=31> */
[----:B------:R-:W-:Y:S01]  /*1040*/  IMAD.U32 R233, RZ, RZ, UR4 ;  /* 0x00000004ffe97e24 */ /* 0x000fe2000f8e00ff */
[----:B------:R-:W-:Y:S01]  /*1050*/  SHF.R.S32.HI R2, RZ, 0x1f, R215 ;  /* 0x0000001fff027819 */ /* 0x000fe200000114d7 */
[C---:B------:R-:W-:Y:S01]  /*1060*/  VIADD R207, R18.reuse, 0x18 ;  /* 0x0000001812cf7836 */ /* 0x040fe20000000000 */
[----:B------:R-:W-:Y:S01]  /*1070*/  SHF.R.S32.HI R0, RZ, 0x1f, R214 ;  /* 0x0000001fff007819 */ /* 0x000fe200000114d6 */
[----:B------:R-:W-:Y:S01]  /*1080*/  VIADD R206, R18, 0x28 ;  /* 0x0000002812ce7836 */ /* 0x000fe20000000000 */
[----:B------:R-:W-:Y:S01]  /*1090*/  SHF.R.S32.HI R237, RZ, 0x1f, R213 ;  /* 0x0000001fffed7819 */ /* 0x000fe200000114d5 */
[----:B------:R-:W-:Y:S01]  /*10a0*/  IMAD R23, R4, 0x8, R5 ;  /* 0x0000000804177824 */ /* 0x000fe200078e0205 */
[----:B------:R-:W-:-:S02]  /*10b0*/  SHF.R.S32.HI R236, RZ, 0x1f, R212 ;  /* 0x0000001fffec7819 */ /* 0x000fc400000114d4 */
[----:B------:R-:W-:-:S07]  /*10c0*/  SHF.R.S32.HI R235, RZ, 0x1f, R211 ;  /* 0x0000001fffeb7819 */ /* 0x000fce00000114d3 */
.L_x_5520:
[----:B------:R-:W-:Y:S01]  /*10d0*/  ULDC.64 UR8, c[0x0][0xc88] ;  /* 0x0003220000087ab9 */ /* 0x000fe20000000a00 */
[----:B------:R-:W-:Y:S01]  /*10e0*/  ULDC.64 UR12, c[0x0][0x208] ;  /* 0x00008200000c7ab9 */ /* 0x000fe20000000a00 */
[----:B------:R-:W-:Y:S01]  /*10f0*/  UIMAD.WIDE UR8, UR7, 0x4, UR8 ;  /* 0x00000004070878a5 */ /* 0x000fe2000f8e0208 */
[----:B------:R-:W-:-:S05]  /*1100*/  ULDC.64 UR10, c[0x0][0xa18] ;  /* 0x00028600000a7ab9 */ /* 0x000fca0000000a00 */
[----:B01-34-:R-:W-:Y:S02]  /*1110*/  IMAD.U32 R2, RZ, RZ, UR8 ;  /* 0x00000008ff027e24 */ /* 0x01bfe4000f8e00ff */
[----:B--2---:R-:W-:Y:S01]  /*1120*/  IMAD.U32 R3, RZ, RZ, UR9 ;  /* 0x00000009ff037e24 */ /* 0x004fe2000f8e00ff */
        /* <DEDUP_REMOVED lines=19> */
[----:B------:R-:W-:-:S03]  /*1260*/  IMAD.U32 R4, RZ, RZ, UR10 ;  /* 0x0000000aff047e24 */ /* 0x000fc6000f8e00ff */
[----:B------:R-:W-:Y:S01]  /*1270*/  IMAD.U32 R5, RZ, RZ, UR11 ;  /* 0x0000000bff057e24 */ /* 0x000fe2000f8e00ff */
[----:B------:R-:W2:Y:S01]  /*1280*/  @P0 LDG.E R2, desc[UR12][R2.64] ;  /* 0x0000000c02020981 */ /* 0x000ea2000c1e1900 */
[----:B------:R-:W-:Y:S02]  /*1290*/  UISETP.NE.U32.AND UP0, UPT, UR8, URZ, UPT ;  /* 0x0000003f0800728c */ /* 0x000fe4000bf05070 */
[----:B------:R-:W-:Y:S01]  /*12a0*/  ULOP3.LUT UR7, UR6, 0xff000000, URZ, 0xc0, !UPT ;  /* 0xff00000006077892 */ /* 0x000fe2000f8ec03f */
[----:B------:R-:W3:Y:S01]  /*12b0*/  @P2 LDG.E R4, desc[UR12][R4.64] ;  /* 0x0000000c04042981 */ /* 0x000ee2000c1e1900 */
[----:B------:R-:W-:Y:S01]  /*12c0*/  ULDC UR11, c[0x0][0x288] ;  /* 0x0000a200000b7ab9 */ /* 0x000fe20000000800 */
[----:B------:R-:W-:Y:S02]  /*12d0*/  UISETP.NE.AND.EX UP0, UPT, UR9, URZ, UPT, UP0 ;  /* 0x0000003f0900728c */ /* 0x000fe4000bf05300 */
[----:B------:R-:W-:Y:S01]  /*12e0*/  ULOP3.LUT UR8, UR6, 0xff0000, URZ, 0xc0, !UPT ;  /* 0x00ff000006087892 */ /* 0x000fe2000f8ec03f */
[----:B------:R-:W-:Y:S01]  /*12f0*/  ULDC UR9, c[0x0][0x424] ;  /* 0x0001090000097ab9 */ /* 0x000fe20000000800 */
[----:B------:R-:W-:Y:S01]  /*1300*/  ULDC.64 UR12, c[0x0][0xa20] ;  /* 0x00028800000c7ab9 */ /* 0x000fe20000000a00 */
[----:B------:R-:W-:Y:S01]  /*1310*/  ULOP3.LUT UR6, UR6, 0xffff, URZ, 0xc0, !UPT ;  /* 0x0000ffff06067892 */ /* 0x000fe2000f8ec03f */
[----:B------:R-:W-:Y:S01]  /*1320*/  ISETP.NE.U32.AND P1, PT, RZ, UR12, PT ;  /* 0x0000000cff007c0c */ /* 0x000fe2000bf25070 */
[----:B------:R-:W-:-:S02]  /*1330*/  USHF.R.U32.HI UR7, URZ, 0x8, UR7 ;  /* 0x000000083f077899 */ /* 0x000fc40008011607 */
[----:B------:R-:W-:Y:S01]  /*1340*/  USEL UR9, UR9, 0x1, UP0 ;  /* 0x0000000109097887 */ /* 0x000fe20008000000 */
[----:B------:R-:W-:Y:S01]  /*1350*/  ISETP.NE.AND.EX P1, PT, RZ, UR13, PT, P1 ;  /* 0x0000000dff007c0c */ /* 0x000fe2000bf25310 */
[----:B------:R-:W-:Y:S01]  /*1360*/  ULDC UR10, c[0x0][0x2f0] ;  /* 0x0000bc00000a7ab9 */ /* 0x000fe20000000800 */
[----:B------:R-:W-:Y:S01]  /*1370*/  UMOV UR4, URZ ;  /* 0x0000003f00047c82 */ /* 0x000fe20008000000 */
[----:B------:R-:W-:Y:S01]  /*1380*/  ULEA.HI UR8, UR8, UR7, URZ, 0x10 ;  /* 0x0000000708087291 */ /* 0x000fe2000f8f803f */
[----:B------:R-:W-:Y:S01]  /*1390*/  IMAD.U32 R210, RZ, RZ, UR6 ;  /* 0x00000006ffd27e24 */ /* 0x000fe2000f8e00ff */
[----:B------:R-:W-:Y:S01]  /*13a0*/  UIMAD UR9, UR9, UR10, URZ ;  /* 0x0000000a090972a4 */ /* 0x000fe2000f8e023f */
[----:B--2---:R-:W-:Y:S02]  /*13b0*/  @P0 R2UR UR4, R2 ;  /* 0x00000000020402ca */ /* 0x004fe400000e0000 */
[----:B---3--:R-:W-:-:S13]  /*13c0*/  @P2 R2UR UR11, R4 ;  /* 0x00000000040b22ca */ /* 0x008fda00000e0000 */
[----:B------:R-:W-:Y:S01]  /*13d0*/  IMAD.U32 R16, RZ, RZ, UR11 ;  /* 0x0000000bff107e24 */ /* 0x000fe2000f8e00ff */
[----:B-----5:R-:W-:Y:S06]  /*13e0*/  @P2 BRA `(.L_x_5463) ;  /* 0x0000000000402947 */ /* 0x020fec0003800000 */
        /* <DEDUP_REMOVED lines=16> */
.L_x_5463:
        /* <DEDUP_REMOVED lines=11> */
.L_x_5464:
        /* <DEDUP_REMOVED lines=15> */
.L_x_5465:
        /* <DEDUP_REMOVED lines=70> */
.L_x_5466:
        /* <DEDUP_REMOVED lines=97> */
.L_x_5468:
        /* <DEDUP_REMOVED lines=12> */
.L_x_5651:
[----:B------:R-:W-:Y:S05]  /*21c0*/  @!P0 BRA `(.L_x_5470) ;  /* 0x0000000000048947 */ /* 0x000fea0003800000 */
[----:B------:R-:W-:Y:S01]  /*21d0*/  BPT.TRAP 0x1 ;  /* 0x000000040000795c */ /* 0x000fe20000300000 */
.L_x_5470:
[----:B0-----:R-:W-:Y:S02]  /*21e0*/  IMAD.U32 R0, RZ, RZ, UR36 ;  /* 0x00000024ff007e24 */ /* 0x001fe4000f8e00ff */
[----:B------:R-:W-:-:S03]  /*21f0*/  IMAD.U32 R3, RZ, RZ, UR60 ;  /* 0x0000003cff037e24 */ /* 0x000fc6000f8e00ff */
[----:B------:R-:W-:Y:S02]  /*2200*/  LEA R0, R0, UR39, 0x3 ;  /* 0x0000002700007c11 */ /* 0x000fe4000f8e18ff */
[----:B------:R-:W-:-:S04]  /*2210*/  SHF.L.U32 R3, R3, 0x1f, RZ ;  /* 0x0000001f03037819 */ /* 0x000fc800000006ff */
[----:B------:R0:W1:Y:S01]  /*2220*/  SYNCS.PHASECHK.TRANS64.TRYWAIT P2, [R0+URZ+0x36830], R3 ;  /* 0x03683003000075a7 */ /* 0x000062000804017f */
[----:B------:R-:W-:Y:S05]  /*2230*/  @!P0 BRA `(.L_x_5471) ;  /* 0x0000000000048947 */ /* 0x000fea0003800000 */
[----:B------:R-:W-:Y:S01]  /*2240*/  BPT.TRAP 0x1 ;  /* 0x000000040000795c */ /* 0x000fe20000300000 */
.L_x_5471:
[----:B------:R-:W2:Y:S02]  /*2250*/  S2R R2, SR_TID.X ;  /* 0x0000000000027919 */ /* 0x000ea40000002100 */
[----:B--2---:R-:W-:Y:S01]  /*2260*/  LOP3.LUT P1, RZ, R2, 0x7f, RZ, 0xc0, !PT ;  /* 0x0000007f02ff7812 */ /* 0x004fe2000782c0ff */
[----:B-1----:R-:W-:-:S12]  /*2270*/  @P2 BRA `(.L_x_5472) ;  /* 0x0000000000082947 */ /* 0x002fd80003800000 */
[----:B------:R-:W1:Y:S02]  /*2280*/  SYNCS.PHASECHK.TRANS64.TRYWAIT P2, [R0+URZ+0x36830], R3 ;  /* 0x03683003000075a7 */ /* 0x000e64000804017f */
[----:B-1----:R-:W-:Y:S05]  /*2290*/  @!P2 BRA `(.L_x_5473) ;  /* 0x0000018400e0a947 */ /* 0x002fea0003800000 */
.L_x_5472:
[----:B------:R-:W-:Y:S05]  /*22a0*/  WARPSYNC.ALL ;  /* 0x0000000000007948 */ /* 0x000fea0003800000 */
[----:B------:R-:W-:Y:S01]  /*22b0*/  UIADD3 UR4, UR39, 0x21400, URZ ;  /* 0x0002140027047890 */ /* 0x000fe2000fffe03f */
[----:B------:R-:W-:Y:S01]  /*22c0*/  WARPGROUP.ARRIVE ;  /* 0x00000000000079c5 */ /* 0x000fe20000000000 */
[----:B------:R-:W-:Y:S01]  /*22d0*/  ULOP3.LUT UR38, UR38, 0x10000, URZ, 0xfc, !UPT ;  /* 0x0001000026267892 */ /* 0x000fe2000f8efc3f */
[----:B01----:R-:W-:Y:S01]  /*22e0*/  @!P1 VIADD R0, R0, 0x36840 ;  /* 0x0003684000009836 */ /* 0x003fe20000000000 */
[----:B------:R-:W-:Y:S01]  /*22f0*/  USHF.R.U32.HI UR4, URZ, 0x4, UR4 ;  /* 0x000000043f047899 */ /* 0x000fe20008011604 */
[----:B------:R-:W-:Y:S01]  /*2300*/  CS2R R118, SRZ ;  /* 0x0000000000767805 */ /* 0x000fe2000001ff00 */
[----:B------:R-:W-:Y:S01]  /*2310*/  UMOV UR53, 0x40000040 ;  /* 0x4000004000357882 */ /* 0x000fe20000000000 */
[----:B------:R-:W-:Y:S01]  /*2320*/  UMOV UR55, 0x40000040 ;  /* 0x4000004000377882 */ /* 0x000fe20000000000 */
[----:B------:R-:W-:Y:S01]  /*2330*/  ULOP3.LUT UR4, UR4, 0x3fff, URZ, 0xc0, !UPT ;  /* 0x00003fff04047892 */ /* 0x000fe2000f8ec03f */
[----:B------:R-:W-:Y:S01]  /*2340*/  @!P1 PRMT R0, RZ, 0x654, R0 ;  /* 0x00000654ff009816 */ /* 0x000fe20000000000 */
[----:B------:R-:W-:Y:S01]  /*2350*/  UMOV UR52, UR38 ;  /* 0x0000002600347c82 */ /* 0x000fe20008000000 */
[----:B------:R-:W-:Y:S01]  /*2360*/  UMOV UR7, 0x40000040 ;  /* 0x4000004000077882 */ /* 0x000fe20000000000 */
[----:B------:R-:W-:Y:S01]  /*2370*/  ULOP3.LUT UR5, UR4, 0x10000, URZ, 0xfc, !UPT ;  /* 0x0001000004057892 */ /* 0x000fe2000f8efc3f */
[----:B------:R-:W-:Y:S01]  /*2380*/  CS2R R116, SRZ ;  /* 0x0000000000747805 */ /* 0x000fe2000001ff00 */
[----:B------:R-:W-:Y:S01]  /*2390*/  UMOV UR8, UR52 ;  /* 0x0000003400087c82 */ /* 0x000fe20008000000 */
[----:B------:R-:W-:Y:S01]  /*23a0*/  UMOV UR4, UR52 ;  /* 0x0000003400047c82 */ /* 0x000fe20008000000 */
[----:B------:R-:W-:Y:S01]  /*23b0*/  UIMAD UR37, UR36, 0xa80, UR5 ;  /* 0x00000a80242578a4 */ /* 0x000fe2000f8e0205 */
[----:B------:R-:W-:Y:S01]  /*23c0*/  CS2R R114, SRZ ;  /* 0x0000000000727805 */ /* 0x000fe2000001ff00 */
[----:B------:R-:W-:Y:S01]  /*23d0*/  IMAD.U32 R7, RZ, RZ, UR5 ;  /* 0x00000005ff077e24 */ /* 0x000fe2000f8e00ff */
[----:B------:R-:W-:Y:S01]  /*23e0*/  UMOV UR5, UR53 ;  /* 0x0000003500057c82 */ /* 0x000fe20008000000 */
[----:B------:R-:W-:Y:S01]  /*23f0*/  UIADD3 UR6, UR37, 0x80, URZ ;  /* 0x0000008025067890 */ /* 0x000fe2000fffe03f */
[----:B------:R-:W-:Y:S01]  /*2400*/  CS2R R112, SRZ ;  /* 0x0000000000707805 */ /* 0x000fe2000001ff00 */
[----:B------:R-:W-:Y:S01]  /*2410*/  UIADD3 UR10, UR37, 0x200, URZ ;  /* 0x00000200250a7890 */ /* 0x000fe2000fffe03f */
[----:B------:R-:W-:Y:S01]  /*2420*/  CS2R R110, SRZ ;  /* 0x00000000006e7805 */ /* 0x000fe2000001ff00 */
[----:B------:R-:W-:Y:S01]  /*2430*/  UMOV UR54, UR37 ;  /* 0x0000002500367c82 */ /* 0x000fe20008000000 */
[----:B------:R-:W-:Y:S01]  /*2440*/  UMOV UR9, UR53 ;  /* 0x0000003500097c82 */ /* 0x000fe20008000000 */
[----:B------:R-:W-:Y:S01]  /*2450*/  HGMMA.64x16x16.F32 R72, gdesc[UR52], RZ, !UPT, gsb0 ;  /* 0x00200000344879f0 */ /* 0x000fe2000c0008ff */
[----:B------:R-:W-:Y:S01]  /*2460*/  UMOV UR11, 0x40000040 ;  /* 0x40000040000b7882 */ /* 0x000fe20000000000 */
[----:B------:R-:W-:Y:S01]  /*2470*/  UIADD3 UR14, UR37, 0x280, URZ ;  /* 0x00000280250e7890 */ /* 0x000fe2000fffe03f */
[----:B------:R-:W-:Y:S01]  /*2480*/  R2UR UR55, R17 ;  /* 0x00000000113772ca */ /* 0x000fe200000e0000 */
[----:B------:R-:W-:Y:S01]  /*2490*/  UMOV UR12, UR52 ;  /* 0x00000034000c7c82 */ /* 0x000fe20008000000 */
[----:B------:R-:W-:Y:S01]  /*24a0*/  UMOV UR13, UR53 ;  /* 0x00000035000d7c82 */ /* 0x000fe20008000000 */
[----:B------:R-:W-:Y:S01]  /*24b0*/  UMOV UR15, 0x40000040 ;  /* 0x40000040000f7882 */ /* 0x000fe20000000000 */
[----:B------:R-:W-:Y:S01]  /*24c0*/  UIADD3 UR16, UR38, 0x2, URZ ;  /* 0x0000000226107890 */ /* 0x000fe2000fffe03f */
[----:B------:R-:W-:Y:S01]  /*24d0*/  R2UR UR54, R16 ;  /* 0x00000000103672ca */ /* 0x000fe200000e0000 */
[----:B------:R-:W-:Y:S01]  /*24e0*/  UIADD3 UR18, UR37, 0x284, URZ ;  /* 0x0000028425127890 */ /* 0x000fe2000fffe03f */
[----:B------:R-:W-:Y:S01]  /*24f0*/  CS2R R108, SRZ ;  /* 0x00000000006c7805 */ /* 0x000fe2000001ff00 */
[----:B------:R-:W-:Y:S01]  /*2500*/  UMOV UR19, 0x40000040 ;  /* 0x4000004000137882 */ /* 0x000fe20000000000 */
        /* <DEDUP_REMOVED lines=10> */
[----:B------:R-:W-:Y:S01]  /*25b0*/  IMAD.U32 R6, RZ, RZ, UR54 ;  /* 0x00000036ff067e24 */ /* 0x000fe2000f8e00ff */
        /* <DEDUP_REMOVED lines=13> */
[----:B------:R-:W-:-:S02]  /*2690*/  CS2R R92, SRZ ;  /* 0x00000000005c7805 */ /* 0x000fc4000001ff00 */
[----:B------:R-:W-:Y:S02]  /*26a0*/  CS2R R90, SRZ ;  /* 0x00000000005a7805 */ /* 0x000fe4000001ff00 */
[----:B------:R-:W-:Y:S02]  /*26b0*/  CS2R R88, SRZ ;  /* 0x0000000000587805 */ /* 0x000fe4000001ff00 */
        /* <DEDUP_REMOVED lines=86> */
[----:B------:R-:W-:Y:S02]  /*2c20*/  ULDC UR7, c[0x0][0x448] ;  /* 0x0001120000077ab9 */ /* 0x000fe40000000800 */
[----:B------:R-:W-:Y:S02]  /*2c30*/  UISETP.NE.AND UP0, UPT, UR7, 0x1, UPT ;  /* 0x000000010700788c */ /* 0x000fe4000bf05270 */
[----:B------:R-:W-:-:S04]  /*2c40*/  UIADD3 UR7, UR37, 0xa04, URZ ;  /* 0x00000a0425077890 */ /* 0x000fc8000fffe03f */
[----:B------:R-:W-:Y:S01]  /*2c50*/  PLOP3.LUT P2, PT, PT, PT, UP0, 0x80, 0x0 ;  /* 0x000000000000781c */ /* 0x000fe20003f4f008 */
        /* <DEDUP_REMOVED lines=41> */
[----:B------:R-:W-:Y:S01]  /*2ef0*/  ULDC UR11, c[0x0][0x988] ;  /* 0x00026200000b7ab9 */ /* 0x000fe20000000800 */
        /* <DEDUP_REMOVED lines=41> */
[----:B------:R-:W-:-:S12]  /*3190*/  @UP0 ULDC UR14, c[0x0][0x450] ;  /* 0x00011400000e0ab9 */ /* 0x000fd80000000800 */
        /* <DEDUP_REMOVED lines=264> */
[----:B------:R-:W-:-:S06]  /*4220*/  UIMAD UR7, UR61, -0x70, UR55 ;  /* 0xffffff903d0778a4 */ /* 0x000fcc000f8e0237 */
[----:B------:R-:W-:Y:S01]  /*4230*/  IMAD.U32 R5, RZ, RZ, UR7 ;  /* 0x00000007ff057e24 */ /* 0x000fe2000f8e00ff */
[----:B------:R-:W-:Y:S02]  /*4240*/  WARPGROUP.DEPBAR.LE gsb0, 0x0 ;  /* 0x00008000000079c5 */ /* 0x000fe40000010000 */
[----:B------:R-:W-:-:S06]  /*4250*/  WARPGROUP.ARRIVE ;  /* 0x00000000000079c5 */ /* 0x000fcc0000000000 */
[----:B------:R-:W-:Y:S01]  /*4260*/  HGMMA.64x16x16.F32 R32, gdesc[UR48], R32, gsb0 ;  /* 0x00200000302079f0 */ /* 0x000fe20008000820 */
[----:B------:R-:W-:Y:S01]  /*4270*/  UMOV UR48, UR6 ;  /* 0x0000000600307c82 */ /* 0x000fe20008000000 */
[----:B------:R-:W-:Y:S01]  /*4280*/  UMOV UR49, 0x40000040 ;  /* 0x4000004000317882 */ /* 0x000fe20000000000 */
[----:B------:R-:W-:Y:S01]  /*4290*/  UMOV UR50, UR10 ;  /* 0x0000000a00327c82 */ /* 0x000fe20008000000 */
[----:B------:R-:W-:Y:S01]  /*42a0*/  UMOV UR51, 0x40000040 ;  /* 0x4000004000337882 */ /* 0x000fe20000000000 */
[----:B------:R-:W-:Y:S01]  /*42b0*/  @UP0 ULDC UR6, c[0x0][0x44c] ;  /* 0x0001130000060ab9 */ /* 0x000fe20000000800 */
[----:B------:R-:W-:Y:S01]  /*42c0*/  UMOV UR10, UR15 ;  /* 0x0000000f000a7c82 */ /* 0x000fe20008000000 */
[----:B------:R-:W-:Y:S01]  /*42d0*/  @P2 IMAD.HI.U32 R3, R2, UR6, RZ ;  /* 0x0000000602032c27 */ /* 0x000fe2000f8e00ff */
[----:B------:R-:W-:-:S04]  /*42e0*/  @UP0 ULDC UR6, c[0x0][0x450] ;  /* 0x0001140000060ab9 */ /* 0x000fc80000000800 */
[----:B------:R-:W-:Y:S01]  /*42f0*/  @P2 SHF.R.U32.HI R2, RZ, UR6, R3 ;  /* 0x00000006ff022c19 */ /* 0x000fe20008011603 */
[----:B------:R-:W-:-:S04]  /*4300*/  UIMAD UR6, UR61, -0x70, URZ ;  /* 0xffffff903d0678a4 */ /* 0x000fc8000f8e023f */
[----:B------:R-:W0:Y:S02]  /*4310*/  SHFL.IDX PT, R4, R2, 0x1, 0x1c1f ;  /* 0x003c1f0002047f89 */ /* 0x000e2400000e0000 */
[----:B------:R-:W-:Y:S01]  /*4320*/  IMAD.U32 R3, RZ, RZ, UR6 ;  /* 0x00000006ff037e24 */ /* 0x000fe2000f8e00ff */
[----:B------:R-:W-:Y:S01]  /*4330*/  @UP0 ULDC UR6, c[0x0][0x44c] ;  /* 0x0001130000060ab9 */ /* 0x000fe20000000800 */
[----:B------:R-:W1:Y:S01]  /*4340*/  SHFL.IDX PT, R2, R2, RZ, 0x1c1f ;  /* 0x001c1fff02027589 */ /* 0x000e6200000e0000 */
[----:B------:R-:W-:Y:S01]  /*4350*/  UIMAD.WIDE.U32 UR6, UR15, UR6, URZ ;  /* 0x000000060f0672a5 */ /* 0x000fe2000f8e003f */
[----:B------:R-:W-:Y:S02]  /*4360*/  R2UR UR15, R19 ;  /* 0x00000000130f72ca */ /* 0x000fe400000e0000 */
[----:B------:R-:W-:Y:S01]  /*4370*/  IADD3 R3, -R18, 0x71, R3 ;  /* 0x0000007112037810 */ /* 0x000fe20007ffe103 */
[----:B------:R-:W-:-:S03]  /*4380*/  @UP0 USHF.R.U32.HI UR10, URZ, UR14, UR7 ;  /* 0x0000000e3f0a0299 */ /* 0x000fc60008011607 */
[----:B------:R-:W-:Y:S01]  /*4390*/  IADD3 R6, -R6, UR55, R3 ;  /* 0x0000003706067c10 */ /* 0x000fe2000fffe103 */
[----:B------:R-:W-:Y:S01]  /*43a0*/  UIADD3 UR7, UR10, UR55, -UR54 ;  /* 0x000000370a077290 */ /* 0x000fe2000fffe836 */
[----:B------:R-:W-:Y:S01]  /*43b0*/  IADD3 R3, -R18, 0x70, R5 ;  /* 0x0000007012037810 */ /* 0x000fe20007ffe105 */
[----:B------:R-:W-:Y:S02]  /*43c0*/  UMOV UR6, URZ ;  /* 0x0000003f00067c82 */ /* 0x000fe40008000000 */
[----:B------:R-:W-:-:S04]  /*43d0*/  UIMAD.WIDE UR6, UR7, -0x6db6db6d, UR6 ;  /* 0x92492493070678a5 */ /* 0x000fc8000f8e0206 */
[----:B------:R-:W-:Y:S01]  /*43e0*/  USHF.R.U32.HI UR6, URZ, 0x1f, UR7 ;  /* 0x0000001f3f067899 */ /* 0x000fe20008011607 */
[----:B0-----:R-:W-:-:S03]  /*43f0*/  VIADDMNMX R4, R4, R6, R3, PT ;  /* 0x0000000604047246 */ /* 0x001fc60003800103 */
[----:B------:R-:W-:Y:S01]  /*4400*/  ULEA.HI.SX32 UR6, UR7, UR6, 0x1a ;  /* 0x0000000607067291 */ /* 0x000fe2000f8fd23f */
[----:B------:R-:W-:-:S03]  /*4410*/  ISETP.GT.AND P3, PT, R4, RZ, PT ;  /* 0x000000ff0400720c */ /* 0x000fc60003f64270 */
[----:B------:R-:W-:Y:S01]  /*4420*/  UISETP.LT.AND UP1, UPT, UR15, UR6, UPT ;  /* 0x000000060f00728c */ /* 0x000fe2000bf21270 */
[C---:B------:R-:W-:Y:S02]  /*4430*/  ISETP.GT.AND P4, PT, R4.reuse, 0x1, PT ;  /* 0x000000010400780c */ /* 0x040fe40003f84270 */
[----:B------:R-:W-:Y:S01]  /*4440*/  ISETP.GT.AND P5, PT, R4, 0x8, PT ;  /* 0x000000080400780c */ /* 0x000fe20003fa4270 */
[----:B------:R-:W-:Y:S01]  /*4450*/  USEL UR7, UR15, UR6, !UP1 ;  /* 0x000000060f077287 */ /* 0x000fe2000c800000 */
        /* <DEDUP_REMOVED lines=86> */
[----:B------:R-:W-:Y:S01]  /*49c0*/  ISETP.GT.AND P3, PT, R4, 0x49, PT ;  /* 0x000000490400780c */ /* 0x000fe20003f64270 */
[----:B------:R-:W-:Y:S01]  /*49d0*/  UIADD3 UR37, UR61, -0x2, URZ ;  /* 0xfffffffe3d257890 */ /* 0x000fe2000fffe03f */
[----:B------:R-:W-:-:S02]  /*49e0*/  FSEL R46, R46, -INF , P4 ;  /* 0xff8000002e2e7808 */ /* 0x000fc40002000000 */
[----:B------:R-:W-:Y:S01]  /*49f0*/  FMNMX.FTZ R5, R43, R82, !PT ;  /* 0x000000522b057209 */ /* 0x000fe20007810000 */
[----:B------:R-:W-:Y:S01]  /*4a00*/  UISETP.GE.AND UP1, UPT, UR37, UR7, UPT ;  /* 0x000000072500728c */ /* 0x000fe2000bf26270 */
        /* <DEDUP_REMOVED lines=21> */
[----:B------:R-:W-:Y:S01]  /*4b60*/  FSEL R26, R26, -INF , P4 ;  /* 0xff8000001a1a7808 */ /* 0x000fe20002000000 */
[----:B------:R0:W-:Y:S01]  /*4b70*/  @!P1 SYNCS.ARRIVE.TRANS64.RED.A1T0 RZ, [R0+URZ], RZ ;  /* 0x000000ff00ff99a7 */ /* 0x0001e2000810043f */
[----:B------:R-:W-:Y:S02]  /*4b80*/  ISETP.GT.AND P4, PT, R4, 0x68, PT ;  /* 0x000000680400780c */ /* 0x000fe40003f84270 */
[----:B------:R-:W-:Y:S02]  /*4b90*/  FSEL R27, R27, -INF , P3 ;  /* 0xff8000001b1b7808 */ /* 0x000fe40001800000 */
[----:B------:R-:W-:Y:S02]  /*4ba0*/  FMNMX.FTZ R82, R26, R5, !PT ;  /* 0x000000051a527209 */ /* 0x000fe40007810000 */
[----:B------:R-:W-:Y:S02]  /*4bb0*/  ISETP.GT.AND P3, PT, R4, 0x69, PT ;  /* 0x000000690400780c */ /* 0x000fe40003f64270 */
[----:B------:R-:W-:-:S02]  /*4bc0*/  FSEL R30, R30, -INF , P4 ;  /* 0xff8000001e1e7808 */ /* 0x000fc40002000000 */
[----:B------:R-:W-:Y:S02]  /*4bd0*/  FMNMX.FTZ R5, R27, R82, !PT ;  /* 0x000000521b057209 */ /* 0x000fe40007810000 */
[----:B------:R-:W-:Y:S02]  /*4be0*/  CS2R R82, SRZ ;  /* 0x0000000000527805 */ /* 0x000fe4000001ff00 */
[----:B------:R-:W-:Y:S02]  /*4bf0*/  FSEL R31, R31, -INF , P3 ;  /* 0xff8000001f1f7808 */ /* 0x000fe40001800000 */
[----:B------:R-:W-:Y:S02]  /*4c00*/  FMNMX.FTZ R4, R30, R5, !PT ;  /* 0x000000051e047209 */ /* 0x000fe40007810000 */
[----:B------:R-:W-:Y:S02]  /*4c10*/  ISETP.GT.AND P4, PT, R3, 0x1, PT ;  /* 0x000000010300780c */ /* 0x000fe40003f84270 */
[----:B------:R-:W-:-:S02]  /*4c20*/  FMNMX.FTZ R9, R31, R4, !PT ;  /* 0x000000041f097209 */ /* 0x000fc40007810000 */
[----:B------:R-:W-:Y:S02]  /*4c30*/  FSEL R73, R73, -INF , P4 ;  /* 0xff80000049497808 */ /* 0x000fe40002000000 */
[----:B------:R-:W-:Y:S01]  /*4c40*/  ISETP.GT.AND P4, PT, R3, 0x11, PT ;  /* 0x000000110300780c */ /* 0x000fe20003f84270 */
[----:B------:R-:W1:Y:S03]  /*4c50*/  SHFL.BFLY PT, R4, R9, 0x2, 0x1f ;  /* 0x0c401f0009047f89 */ /* 0x000e6600000e0000 */
[----:B------:R-:W-:Y:S02]  /*4c60*/  FSEL R65, R65, -INF , P4 ;  /* 0xff80000041417808 */ /* 0x000fe40002000000 */
[----:B------:R-:W-:-:S04]  /*4c70*/  ISETP.GT.AND P4, PT, R3, 0x19, PT ;  /* 0x000000190300780c */ /* 0x000fc80003f84270 */
        /* <DEDUP_REMOVED lines=9> */
[----:B------:R-:W1:Y:S03]  /*4d10*/  SHFL.BFLY PT, R4, R11, 0x1, 0x1f ;  /* 0x0c201f000b047f89 */ /* 0x000e6600000e0000 */
[----:B------:R-:W-:-:S02]  /*4d20*/  FSEL R53, R53, -INF , P4 ;  /* 0xff80000035357808 */ /* 0x000fc40002000000 */
        /* <DEDUP_REMOVED lines=9> */
[C---:B------:R-:W-:Y:S01]  /*4dc0*/  FSETP.NEU.FTZ.AND P3, PT, R4.reuse, -INF , PT ;  /* 0xff8000000400780b */ /* 0x040fe20003f7d000 */
[----:B------:R-:W-:Y:S01]  /*4dd0*/  FMUL.FTZ R5, R4, UR11 ;  /* 0x0000000b04057c20 */ /* 0x000fe20008410000 */
[----:B------:R-:W-:-:S04]  /*4de0*/  ISETP.GT.AND P4, PT, R3, 0x61, PT ;  /* 0x000000610300780c */ /* 0x000fc80003f84270 */
[----:B------:R-:W-:Y:S02]  /*4df0*/  FSEL R5, R5, RZ, P3 ;  /* 0x000000ff05057208 */ /* 0x000fe40001800000 */
[----:B------:R-:W-:Y:S02]  /*4e00*/  ISETP.GT.AND P3, PT, R3, RZ, PT ;  /* 0x000000ff0300720c */ /* 0x000fe40003f64270 */
[----:B------:R-:W-:Y:S01]  /*4e10*/  FSEL R25, R25, -INF , P4 ;  /* 0xff80000019197808 */ /* 0x000fe20002000000 */
[--C-:B------:R-:W-:Y:S01]  /*4e20*/  FFMA.FTZ R2, R8, UR11, -R5.reuse ;  /* 0x0000000b08027c23 */ /* 0x100fe20008010805 */
[----:B------:R-:W-:Y:S01]  /*4e30*/  FSEL R72, R72, -INF , P3 ;  /* 0xff80000048487808 */ /* 0x000fe20001800000 */
[--C-:B------:R-:W-:Y:S01]  /*4e40*/  FFMA.FTZ R10, R10, UR11, -R5.reuse ;  /* 0x0000000b0a0a7c23 */ /* 0x100fe20008010805 */
[----:B------:R-:W-:Y:S01]  /*4e50*/  ISETP.GT.AND P3, PT, R3, 0x9, PT ;  /* 0x000000090300780c */ /* 0x000fe20003f64270 */
[--C-:B------:R-:W-:Y:S01]  /*4e60*/  FFMA.FTZ R12, R12, UR11, -R5.reuse ;  /* 0x0000000b0c0c7c23 */ /* 0x100fe20008010805 */
[----:B------:R-:W-:Y:S01]  /*4e70*/  FMNMX.FTZ R9, R72, R73, !PT ;  /* 0x0000004948097209 */ /* 0x000fe20007810000 */
        /* <DEDUP_REMOVED lines=13> */
[----:B------:R-:W-:Y:S01]  /*4f50*/  FMNMX.FTZ R6, R64, R9, !PT ;  /* 0x0000000940067209 */ /* 0x000fe20007810000 */
[--C-:B------:R-:W-:Y:S01]  /*4f60*/  FFMA.FTZ R197, R66, UR11, -R5.reuse ;  /* 0x0000000b42c57c23 */ /* 0x100fe20008010805 */
[----:B------:R-:W-:Y:S01]  /*4f70*/  FSEL R68, R68, -INF , P3 ;  /* 0xff80000044447808 */ /* 0x000fe20001800000 */
[--C-:B------:R-:W-:Y:S01]  /*4f80*/  FFMA.FTZ R199, R70, UR11, -R5.reuse ;  /* 0x0000000b46c77c23 */ /* 0x100fe20008010805 */
[----:B------:R-:W-:Y:S01]  /*4f90*/  FMNMX.FTZ R9, R65, R6, !PT ;  /* 0x0000000641097209 */ /* 0x000fe20007810000 */
[----:B------:R-:W1:Y:S01]  /*4fa0*/  MUFU.EX2 R201, R201 ;  /* 0x000000c900c97308 */ /* 0x000e620000000800 */
[----:B------:R-:W-:Y:S01]  /*4fb0*/  ISETP.GT.AND P3, PT, R3, 0x20, PT ;  /* 0x000000200300780c */ /* 0x000fe20003f64270 */
[--C-:B------:R-:W-:Y:S01]  /*4fc0*/  FFMA.FTZ R185, R42, UR11, -R5.reuse ;  /* 0x0000000b2ab97c23 */ /* 0x100fe20008010805 */
[----:B------:R-:W-:Y:S01]  /*4fd0*/  FMNMX.FTZ R8, R68, R9, !PT ;  /* 0x0000000944087209 */ /* 0x000fe20007810000 */
[--C-:B------:R-:W-:Y:S01]  /*4fe0*/  FFMA.FTZ R181, R34, UR11, -R5.reuse ;  /* 0x0000000b22b57c23 */ /* 0x100fe20008010805 */
[----:B------:R-:W-:Y:S01]  /*4ff0*/  FSEL R56, R56, -INF , P3 ;  /* 0xff80000038387808 */ /* 0x000fe20001800000 */
[--C-:B------:R-:W-:Y:S01]  /*5000*/  FFMA.FTZ R183, R38, UR11, -R5.reuse ;  /* 0x0000000b26b77c23 */ /* 0x100fe20008010805 */
[----:B------:R-:W-:Y:S01]  /*5010*/  FMNMX.FTZ R9, R69, R8, !PT ;  /* 0x0000000845097209 */ /* 0x000fe20007810000 */
[----:B------:R2:W-:Y:S01]  /*5020*/  MUFU.EX2 R6, R10 ;  /* 0x0000000a00067308 */ /* 0x0005e20000000800 */
[----:B------:R-:W-:Y:S01]  /*5030*/  ISETP.GT.AND P3, PT, R3, 0x28, PT ;  /* 0x000000280300780c */ /* 0x000fe20003f64270 */
[--C-:B------:R-:W-:Y:S01]  /*5040*/  FFMA.FTZ R177, R26, UR11, -R5.reuse ;  /* 0x0000000b1ab17c23 */ /* 0x100fe20008010805 */
[----:B------:R-:W-:Y:S01]  /*5050*/  FMNMX.FTZ R8, R56, R9, !PT ;  /* 0x0000000938087209 */ /* 0x000fe20007810000 */
[--C-:B------:R-:W-:Y:S01]  /*5060*/  FFMA.FTZ R179, R30, UR11, -R5.reuse ;  /* 0x0000000b1eb37c23 */ /* 0x100fe20008010805 */
[----:B------:R-:W-:Y:S01]  /*5070*/  FSEL R60, R60, -INF , P3 ;  /* 0xff8000003c3c7808 */ /* 0x000fe20001800000 */
[--C-:B------:R-:W-:Y:S01]  /*5080*/  FFMA.FTZ R193, R58, UR11, -R5.reuse ;  /* 0x0000000b3ac17c23 */ /* 0x100fe20008010805 */
[----:B------:R-:W-:Y:S01]  /*5090*/  FMNMX.FTZ R9, R57, R8, !PT ;  /* 0x0000000839097209 */ /* 0x000fe20007810000 */
[----:B------:R-:W3:Y:S01]  /*50a0*/  MUFU.EX2 R203, R203 ;  /* 0x000000cb00cb7308 */ /* 0x000ee20000000800 */
[----:B------:R-:W-:Y:S01]  /*50b0*/  ISETP.GT.AND P3, PT, R3, 0x30, PT ;  /* 0x000000300300780c */ /* 0x000fe20003f64270 */
[--C-:B------:R-:W-:Y:S01]  /*50c0*/  FFMA.FTZ R195, R62, UR11, -R5.reuse ;  /* 0x0000000b3ec37c23 */ /* 0x100fe20008010805 */
[----:B--2---:R-:W-:Y:S01]  /*50d0*/  FMNMX.FTZ R10, R60, R9, !PT ;  /* 0x000000093c0a7209 */ /* 0x004fe20007810000 */
        /* <DEDUP_REMOVED lines=12> */
[----:B------:R-:W4:Y:S01]  /*51a0*/  MUFU.EX2 R197, R197 ;  /* 0x000000c500c57308 */ /* 0x000f220000000800 */
        /* <DEDUP_REMOVED lines=9> */
[----:B------:R-:W-:Y:S01]  /*5240*/  FFMA.FTZ R30, R31, UR11, -R5 ;  /* 0x0000000b1f1e7c23 */ /* 0x000fe20008010805 */
[----:B------:R-:W-:-:S02]  /*5250*/  FMNMX.FTZ R12, R15, R12, !PT ;  /* 0x0000000c0f0c7209 */ /* 0x000fc40007810000 */
[----:B------:R-:W-:Y:S02]  /*5260*/  CS2R R78, SRZ ;  /* 0x00000000004e7805 */ /* 0x000fe4000001ff00 */
[----:B------:R-:W-:Y:S02]  /*5270*/  FSEL R44, R44, -INF , P3 ;  /* 0xff8000002c2c7808 */ /* 0x000fe40001800000 */
[----:B------:R-:W-:Y:S02]  /*5280*/  CS2R R74, SRZ ;  /* 0x00000000004a7805 */ /* 0x000fe4000001ff00 */
[----:B------:R-:W-:Y:S01]  /*5290*/  FMNMX.FTZ R9, R41, R12, !PT ;  /* 0x0000000c29097209 */ /* 0x000fe20007810000 */
[----:B------:R-:W5:Y:S01]  /*52a0*/  MUFU.EX2 R199, R199 ;  /* 0x000000c700c77308 */ /* 0x000f620000000800 */
[----:B------:R-:W-:Y:S02]  /*52b0*/  ISETP.GT.AND P3, PT, R3, 0x50, PT ;  /* 0x000000500300780c */ /* 0x000fe40003f64270 */
[----:B------:R-:W-:-:S02]  /*52c0*/  CS2R R70, SRZ ;  /* 0x0000000000467805 */ /* 0x000fc4000001ff00 */
[----:B--2---:R-:W-:Y:S02]  /*52d0*/  FMNMX.FTZ R14, R44, R9, !PT ;  /* 0x000000092c0e7209 */ /* 0x004fe40007810000 */
[----:B------:R-:W-:Y:S02]  /*52e0*/  CS2R R66, SRZ ;  /* 0x0000000000427805 */ /* 0x000fe4000001ff00 */
[----:B------:R-:W-:Y:S02]  /*52f0*/  FSEL R32, R32, -INF , P3 ;  /* 0xff80000020207808 */ /* 0x000fe40001800000 */
[----:B------:R-:W-:Y:S02]  /*5300*/  CS2R R62, SRZ ;  /* 0x00000000003e7805 */ /* 0x000fe4000001ff00 */
[----:B------:R-:W-:Y:S01]  /*5310*/  FMNMX.FTZ R9, R45, R14, !PT ;  /* 0x0000000e2d097209 */ /* 0x000fe20007810000 */
[----:B------:R2:W-:Y:S01]  /*5320*/  MUFU.EX2 R12, R20 ;  /* 0x00000014000c7308 */ /* 0x0005e20000000800 */
[----:B------:R-:W-:-:S02]  /*5330*/  ISETP.GT.AND P3, PT, R3, 0x58, PT ;  /* 0x000000580300780c */ /* 0x000fc40003f64270 */
[----:B------:R-:W-:Y:S02]  /*5340*/  CS2R R58, SRZ ;  /* 0x00000000003a7805 */ /* 0x000fe4000001ff00 */
[----:B------:R-:W-:Y:S02]  /*5350*/  FMNMX.FTZ R14, R32, R9, !PT ;  /* 0x00000009200e7209 */ /* 0x000fe40007810000 */
[----:B------:R-:W-:Y:S02]  /*5360*/  FSEL R36, R36, -INF , P3 ;  /* 0xff80000024247808 */ /* 0x000fe40001800000 */
[----:B------:R-:W-:Y:S01]  /*5370*/  FMNMX.FTZ R9, R33, R14, !PT ;  /* 0x0000000e21097209 */ /* 0x000fe20007810000 */
[----:B------:R-:W0:Y:S01]  /*5380*/  MUFU.EX2 R193, R193 ;  /* 0x000000c100c17308 */ /* 0x000e220000000800 */
[----:B------:R-:W-:Y:S02]  /*5390*/  ISETP.GT.AND P3, PT, R3, 0x60, PT ;  /* 0x000000600300780c */ /* 0x000fe40003f64270 */
[----:B--2---:R-:W-:-:S02]  /*53a0*/  FMNMX.FTZ R20, R36, R9, !PT ;  /* 0x0000000924147209 */ /* 0x004fc40007810000 */
[----:B------:R-:W-:Y:S02]  /*53b0*/  FSEL R24, R24, -INF , P3 ;  /* 0xff80000018187808 */ /* 0x000fe40001800000 */
[----:B------:R-:W-:Y:S01]  /*53c0*/  FMNMX.FTZ R9, R37, R20, !PT ;  /* 0x0000001425097209 */ /* 0x000fe20007810000 */
[----:B------:R-:W-:Y:S01]  /*53d0*/  MUFU.EX2 R195, R195 ;  /* 0x000000c300c37308 */ /* 0x000fe20000000800 */
[C---:B------:R-:W-:Y:S02]  /*53e0*/  ISETP.GT.AND P3, PT, R3.reuse, 0x68, PT ;  /* 0x000000680300780c */ /* 0x040fe40003f64270 */
[----:B------:R-:W-:Y:S02]  /*53f0*/  FMNMX.FTZ R20, R24, R9, !PT ;  /* 0x0000000918147209 */ /* 0x000fe40007810000 */
[----:B------:R-:W-:Y:S02]  /*5400*/  FSEL R9, R28, -INF , P3 ;  /* 0xff8000001c097808 */ /* 0x000fe40001800000 */
[----:B------:R-:W-:Y:S01]  /*5410*/  ISETP.GT.AND P4, PT, R3, 0x69, PT ;  /* 0x000000690300780c */ /* 0x000fe20003f84270 */
[----:B------:R2:W-:Y:S01]  /*5420*/  MUFU.EX2 R14, R80 ;  /* 0x00000050000e7308 */ /* 0x0005e20000000800 */
[----:B------:R-:W-:-:S02]  /*5430*/  FMNMX.FTZ R28, R25, R20, !PT ;  /* 0x00000014191c7209 */ /* 0x000fc40007810000 */
[----:B------:R-:W-:Y:S02]  /*5440*/  FSEL R29, R29, -INF , P4 ;  /* 0xff8000001d1d7808 */ /* 0x000fe40002000000 */
[----:B------:R-:W-:-:S03]  /*5450*/  FMNMX.FTZ R28, R9, R28, !PT ;  /* 0x0000001c091c7209 */ /* 0x000fc60007810000 */
[----:B------:R-:W-:Y:S01]  /*5460*/  MUFU.EX2 R189, R189 ;  /* 0x000000bd00bd7308 */ /* 0x000fe20000000800 */
[----:B------:R-:W-:Y:S01]  /*5470*/  FMNMX.FTZ R3, R29, R28, !PT ;  /* 0x0000001c1d037209 */ /* 0x000fe20007810000 */
[----:B------:R-:W-:Y:S01]  /*5480*/  FFMA.FTZ R28, R55, UR11, -R5 ;  /* 0x0000000b371c7c23 */ /* 0x000fe20008010805 */
[----:B--2---:R-:W-:-:S03]  /*5490*/  CS2R R80, SRZ ;  /* 0x0000000000507805 */ /* 0x004fc6000001ff00 */
[----:B------:R-:W2:Y:S02]  /*54a0*/  SHFL.BFLY PT, R50, R3, 0x2, 0x1f ;  /* 0x0c401f0003327f89 */ /* 0x000ea400000e0000 */
[----:B------:R-:W-:Y:S08]  /*54b0*/  MUFU.EX2 R20, R51 ;  /* 0x0000003300147308 */ /* 0x000ff00000000800 */
[----:B------:R-:W-:Y:S08]  /*54c0*/  MUFU.EX2 R191, R191 ;  /* 0x000000bf00bf7308 */ /* 0x000ff00000000800 */
[----:B------:R-:W-:Y:S01]  /*54d0*/  MUFU.EX2 R28, R28 ;  /* 0x0000001c001c7308 */ /* 0x000fe20000000800 */
[----:B--2---:R-:W-:-:S07]  /*54e0*/  FMNMX.FTZ R50, R3, R50, !PT ;  /* 0x0000003203327209 */ /* 0x004fce0007810000 */
[----:B------:R-:W-:Y:S01]  /*54f0*/  MUFU.EX2 R185, R185 ;  /* 0x000000b900b97308 */ /* 0x000fe20000000800 */
[----:B------:R-:W2:Y:S07]  /*5500*/  SHFL.BFLY PT, R3, R50, 0x1, 0x1f ;  /* 0x0c201f0032037f89 */ /* 0x000eae00000e0000 */
[----:B------:R-:W-:Y:S08]  /*5510*/  MUFU.EX2 R40, R40 ;  /* 0x0000002800287308 */ /* 0x000ff00000000800 */
[----:B------:R-:W-:Y:S08]  /*5520*/  MUFU.EX2 R187, R187 ;  /* 0x000000bb00bb7308 */ /* 0x000ff00000000800 */
[----:B------:R-:W-:Y:S01]  /*5530*/  MUFU.EX2 R42, R42 ;  /* 0x0000002a002a7308 */ /* 0x000fe20000000800 */
[----:B--2---:R-:W-:Y:S01]  /*5540*/  FMNMX.FTZ R3, R50, R3, !PT ;  /* 0x0000000332037209 */ /* 0x004fe20007810000 */
[----:B-1----:R-:W-:Y:S01]  /*5550*/  FADD.FTZ R50, R201, R2 ;  /* 0x00000002c9327221 */ /* 0x002fe20000010000 */
[----:B------:R-:W-:-:S02]  /*5560*/  F2FP.F16.F32.PACK_AB R201, R2, R201 ;  /* 0x000000c902c9723e */ /* 0x000fc400000000ff */
[C---:B------:R-:W-:Y:S01]  /*5570*/  FSETP.NEU.FTZ.AND P3, PT, R3.reuse, -INF , PT ;  /* 0xff8000000300780b */ /* 0x040fe20003f7d000 */
[----:B------:R-:W-:Y:S01]  /*5580*/  FMUL.FTZ R11, R3, UR11 ;  /* 0x0000000b030b7c20 */ /* 0x000fe20008410000 */
[----:B---3--:R-:W-:Y:S01]  /*5590*/  FADD.FTZ R5, R203, R50 ;  /* 0x00000032cb057221 */ /* 0x008fe20000010000 */
[----:B------:R-:W-:Y:S01]  /*55a0*/  MUFU.EX2 R181, R181 ;  /* 0x000000b500b57308 */ /* 0x000fe20000000800 */
[C---:B------:R-:W-:Y:S02]  /*55b0*/  F2FP.F16.F32.PACK_AB R203, R6.reuse, R203 ;  /* 0x000000cb06cb723e */ /* 0x040fe400000000ff */
[----:B------:R-:W-:Y:S01]  /*55c0*/  FSEL R46, R11, RZ, P3 ;  /* 0x000000ff0b2e7208 */ /* 0x000fe20001800000 */
[----:B------:R-:W-:Y:S01]  /*55d0*/  FADD.FTZ R50, R6, R5 ;  /* 0x0000000506327221 */ /* 0x000fe20000010000 */
[----:B------:R-:W-:-:S03]  /*55e0*/  PLOP3.LUT P3, PT, PT, PT, UP1, 0x80, 0x0 ;  /* 0x000000000000781c */ /* 0x000fc60003f6f018 */
[--C-:B------:R-:W-:Y:S01]  /*55f0*/  FFMA.FTZ R200, R72, UR11, -R46.reuse ;  /* 0x0000000b48c87c23 */ /* 0x100fe2000801082e */
[--C-:B------:R-:W-:Y:S01]  /*5600*/  FFMA.FTZ R11, R73, UR11, -R46.reuse ;  /* 0x0000000b490b7c23 */ /* 0x100fe2000801082e */
[--C-:B------:R-:W-:Y:S01]  /*5610*/  FFMA.FTZ R202, R76, UR11, -R46.reuse ;  /* 0x0000000b4cca7c23 */ /* 0x100fe2000801082e */
[--C-:B------:R-:W-:Y:S01]  /*5620*/  FFMA.FTZ R13, R77, UR11, -R46.reuse ;  /* 0x0000000b4d0d7c23 */ /* 0x100fe2000801082e */
[--C-:B------:R-:W-:Y:S01]  /*5630*/  FFMA.FTZ R196, R64, UR11, -R46.reuse ;  /* 0x0000000b40c47c23 */ /* 0x100fe2000801082e */
[----:B------:R-:W-:Y:S01]  /*5640*/  FFMA.FTZ R65, R65, UR11, -R46 ;  /* 0x0000000b41417c23 */ /* 0x000fe2000801082e */
[----:B------:R-:W-:Y:S01]  /*5650*/  MUFU.EX2 R200, R200 ;  /* 0x000000c800c87308 */ /* 0x000fe20000000800 */
[----:B----4-:R-:W-:Y:S01]  /*5660*/  FADD.FTZ R5, R197, R50 ;  /* 0x00000032c5057221 */ /* 0x010fe20000010000 */
[--C-:B------:R-:W-:Y:S01]  /*5670*/  FFMA.FTZ R68, R68, UR11, -R46.reuse ;  /* 0x0000000b44447c23 */ /* 0x100fe2000801082e */
[--C-:B------:R-:W-:Y:S01]  /*5680*/  FFMA.FTZ R69, R69, UR11, -R46.reuse ;  /* 0x0000000b45457c23 */ /* 0x100fe2000801082e */
[--C-:B------:R-:W-:Y:S01]  /*5690*/  FFMA.FTZ R56, R56, UR11, -R46.reuse ;  /* 0x0000000b38387c23 */ /* 0x100fe2000801082e */
[----:B------:R-:W-:Y:S01]  /*56a0*/  FADD.FTZ R50, R8, R5 ;  /* 0x0000000508327221 */ /* 0x000fe20000010000 */
[--C-:B------:R-:W-:Y:S01]  /*56b0*/  FFMA.FTZ R57, R57, UR11, -R46.reuse ;  /* 0x0000000b39397c23 */ /* 0x100fe2000801082e */
[----:B------:R-:W-:Y:S01]  /*56c0*/  FFMA.FTZ R60, R60, UR11, -R46 ;  /* 0x0000000b3c3c7c23 */ /* 0x000fe2000801082e */
[----:B------:R-:W1:Y:S01]  /*56d0*/  MUFU.EX2 R11, R11 ;  /* 0x0000000b000b7308 */ /* 0x000e620000000800 */
[----:B-----5:R-:W-:Y:S01]  /*56e0*/  FADD.FTZ R21, R199, R50 ;  /* 0x00000032c7157221 */ /* 0x020fe20000010000 */
[--C-:B------:R-:W-:Y:S01]  /*56f0*/  FFMA.FTZ R61, R61, UR11, -R46.reuse ;  /* 0x0000000b3d3d7c23 */ /* 0x100fe2000801082e */
[--C-:B------:R-:W-:Y:S01]  /*5700*/  FFMA.FTZ R48, R48, UR11, -R46.reuse ;  /* 0x0000000b30307c23 */ /* 0x100fe2000801082e */
[--C-:B------:R-:W-:Y:S01]  /*5710*/  FFMA.FTZ R49, R49, UR11, -R46.reuse ;  /* 0x0000000b31317c23 */ /* 0x100fe2000801082e */
[----:B------:R-:W-:Y:S01]  /*5720*/  FADD.FTZ R54, R10, R21 ;  /* 0x000000150a367221 */ /* 0x000fe20000010000 */
[--C-:B------:R-:W-:Y:S01]  /*5730*/  FFMA.FTZ R52, R52, UR11, -R46.reuse ;  /* 0x0000000b34347c23 */ /* 0x100fe2000801082e */
[----:B------:R-:W-:Y:S01]  /*5740*/  FFMA.FTZ R53, R53, UR11, -R46 ;  /* 0x0000000b35357c23 */ /* 0x000fe2000801082e */
[----:B------:R-:W2:Y:S01]  /*5750*/  MUFU.EX2 R202, R202 ;  /* 0x000000ca00ca7308 */ /* 0x000ea20000000800 */
[----:B0-----:R-:W-:Y:S01]  /*5760*/  FADD.FTZ R21, R193, R54 ;  /* 0x00000036c1157221 */ /* 0x001fe20000010000 */
[--C-:B------:R-:W-:Y:S01]  /*5770*/  FFMA.FTZ R15, R15, UR11, -R46.reuse ;  /* 0x0000000b0f0f7c23 */ /* 0x100fe2000801082e */
[--C-:B------:R-:W-:Y:S01]  /*5780*/  FFMA.FTZ R41, R41, UR11, -R46.reuse ;  /* 0x0000000b29297c23 */ /* 0x100fe2000801082e */
[--C-:B------:R-:W-:Y:S01]  /*5790*/  FFMA.FTZ R44, R44, UR11, -R46.reuse ;  /* 0x0000000b2c2c7c23 */ /* 0x100fe2000801082e */
[----:B------:R-:W-:Y:S01]  /*57a0*/  FADD.FTZ R54, R12, R21 ;  /* 0x000000150c367221 */ /* 0x000fe20000010000 */
[--C-:B------:R-:W-:Y:S01]  /*57b0*/  FFMA.FTZ R45, R45, UR11, -R46.reuse ;  /* 0x0000000b2d2d7c23 */ /* 0x100fe2000801082e */
[----:B------:R-:W-:Y:S01]  /*57c0*/  FFMA.FTZ R32, R32, UR11, -R46 ;  /* 0x0000000b20207c23 */ /* 0x000fe2000801082e */
[----:B------:R-:W0:Y:S01]  /*57d0*/  MUFU.EX2 R13, R13 ;  /* 0x0000000d000d7308 */ /* 0x000e220000000800 */
[----:B-1----:R-:W-:Y:S01]  /*57e0*/  FADD.FTZ R5, R200, R11 ;  /* 0x0000000bc8057221 */ /* 0x002fe20000010000 */
        /* <DEDUP_REMOVED lines=9> */
[--C-:B------:R-:W-:Y:S01]  /*5880*/  FFMA.FTZ R25, R25, UR11, -R46.reuse ;  /* 0x0000000b19197c23 */ /* 0x100fe2000801082e */
[--C-:B------:R-:W-:Y:S01]  /*5890*/  FFMA.FTZ R9, R9, UR11, -R46.reuse ;  /* 0x0000000b09097c23 */ /* 0x100fe2000801082e */
[----:B------:R-:W-:Y:S01]  /*58a0*/  FFMA.FTZ R29, R29, UR11, -R46 ;  /* 0x0000000b1d1d7c23 */ /* 0x000fe2000801082e */
[----:B------:R-:W-:Y:S01]  /*58b0*/  FADD.FTZ R54, R20, R21 ;  /* 0x0000001514367221 */ /* 0x000fe20000010000 */
[----:B------:R-:W-:Y:S01]  /*58c0*/  F2FP.F16.F32.PACK_AB R200, R11, R200 ;  /* 0x000000c80bc8723e */ /* 0x000fe200000000ff */
[----:B------:R-:W2:Y:S01]  /*58d0*/  MUFU.EX2 R65, R65 ;  /* 0x0000004100417308 */ /* 0x000ea20000000800 */
[----:B0-----:R-:W-:Y:S01]  /*58e0*/  FADD.FTZ R5, R13, R50 ;  /* 0x000000320d057221 */ /* 0x001fe20000010000 */
[----:B------:R-:W-:Y:S01]  /*58f0*/  FADD.FTZ R21, R191, R54 ;  /* 0x00000036bf157221 */ /* 0x000fe20000010000 */
[----:B------:R-:W-:Y:S01]  /*5900*/  F2FP.F16.F32.PACK_AB R197, R8, R197 ;  /* 0x000000c508c5723e */ /* 0x000fe200000000ff */
[----:B------:R-:W-:Y:S01]  /*5910*/  IMAD.U32 R8, RZ, RZ, UR7 ;  /* 0x00000007ff087e24 */ /* 0x000fe2000f8e00ff */
[----:B------:R-:W-:-:S02]  /*5920*/  F2FP.F16.F32.PACK_AB R191, R28, R191 ;  /* 0x000000bf1cbf723e */ /* 0x000fc400000000ff */
[----:B------:R-:W-:Y:S02]  /*5930*/  CS2R R76, SRZ ;  /* 0x00000000004c7805 */ /* 0x000fe4000001ff00 */
[----:B------:R-:W-:Y:S01]  /*5940*/  F2FP.F16.F32.PACK_AB R199, R10, R199 ;  /* 0x000000c70ac7723e */ /* 0x000fe200000000ff */
[----:B------:R-:W0:Y:S01]  /*5950*/  MUFU.EX2 R68, R68 ;  /* 0x0000004400447308 */ /* 0x000e220000000800 */
[----:B-1----:R-:W-:Y:S01]  /*5960*/  FADD.FTZ R50, R196, R5 ;  /* 0x00000005c4327221 */ /* 0x002fe20000010000 */
[----:B------:R-:W-:Y:S02]  /*5970*/  F2FP.F16.F32.PACK_AB R193, R12, R193 ;  /* 0x000000c10cc1723e */ /* 0x000fe400000000ff */
[----:B------:R-:W-:Y:S02]  /*5980*/  CS2R R72, SRZ ;  /* 0x0000000000487805 */ /* 0x000fe4000001ff00 */
[----:B------:R-:W-:Y:S02]  /*5990*/  F2FP.F16.F32.PACK_AB R195, R14, R195 ;  /* 0x000000c30ec3723e */ /* 0x000fe400000000ff */
[----:B------:R-:W-:-:S02]  /*59a0*/  CS2R R54, SRZ ;  /* 0x0000000000367805 */ /* 0x000fc4000001ff00 */
[----:B------:R-:W-:Y:S02]  /*59b0*/  F2FP.F16.F32.PACK_AB R189, R20, R189 ;  /* 0x000000bd14bd723e */ /* 0x000fe400000000ff */
[----:B------:R-:W-:Y:S01]  /*59c0*/  CS2R R46, SRZ ;  /* 0x00000000002e7805 */ /* 0x000fe2000001ff00 */
[----:B------:R-:W1:Y:S01]  /*59d0*/  MUFU.EX2 R69, R69 ;  /* 0x0000004500457308 */ /* 0x000e620000000800 */
[C---:B--2---:R-:W-:Y:S01]  /*59e0*/  FADD.FTZ R5, R65.reuse, R50 ;  /* 0x0000003241057221 */ /* 0x044fe20000010000 */
[----:B------:R-:W-:Y:S02]  /*59f0*/  F2FP.F16.F32.PACK_AB R196, R65, R196 ;  /* 0x000000c441c4723e */ /* 0x000fe400000000ff */
[----:B------:R-:W-:Y:S02]  /*5a00*/  CS2R R64, SRZ ;  /* 0x0000000000407805 */ /* 0x000fe4000001ff00 */
[----:B------:R-:W-:Y:S02]  /*5a10*/  F2FP.F16.F32.PACK_AB R202, R13, R202 ;  /* 0x000000ca0dca723e */ /* 0x000fe400000000ff */
        /* <DEDUP_REMOVED lines=12> */
[----:B------:R-:W-:Y:S01]  /*5ae0*/  CS2R R56, SRZ ;  /* 0x0000000000387805 */ /* 0x000fe2000001ff00 */
[----:B------:R-:W-:Y:S01]  /*5af0*/  FADD.FTZ R21, R185, R50 ;  /* 0x00000032b9157221 */ /* 0x000fe20000010000 */
[----:B------:R-:W-:Y:S01]  /*5b00*/  F2FP.F16.F32.PACK_AB R185, R40, R185 ;  /* 0x000000b928b9723e */ /* 0x000fe200000000ff */
[----:B------:R-:W0:Y:S01]  /*5b10*/  MUFU.EX2 R48, R48 ;  /* 0x0000003000307308 */ /* 0x000e220000000800 */
[----:B-1----:R-:W-:Y:S01]  /*5b20*/  FADD.FTZ R0, R60, R5 ;  /* 0x000000053c007221 */ /* 0x002fe20000010000 */
[----:B------:R-:W-:-:S04]  /*5b30*/  FADD.FTZ R50, R40, R21 ;  /* 0x0000001528327221 */ /* 0x000fc80000010000 */
[----:B------:R-:W-:Y:S01]  /*5b40*/  FADD.FTZ R21, R187, R50 ;  /* 0x00000032bb157221 */ /* 0x000fe20000010000 */
[C---:B------:R-:W-:Y:S01]  /*5b50*/  F2FP.F16.F32.PACK_AB R187, R42.reuse, R187 ;  /* 0x000000bb2abb723e */ /* 0x040fe200000000ff */
[----:B------:R-:W1:Y:S01]  /*5b60*/  MUFU.EX2 R49, R49 ;  /* 0x0000003100317308 */ /* 0x000e620000000800 */
[C---:B--2---:R-:W-:Y:S01]  /*5b70*/  FADD.FTZ R5, R61.reuse, R0 ;  /* 0x000000003d057221 */ /* 0x044fe20000010000 */
[----:B------:R-:W-:Y:S01]  /*5b80*/  FADD.FTZ R2, R42, R21 ;  /* 0x000000152a027221 */ /* 0x000fe20000010000 */
[----:B------:R-:W-:Y:S02]  /*5b90*/  F2FP.F16.F32.PACK_AB R194, R61, R60 ;  /* 0x0000003c3dc2723e */ /* 0x000fe400000000ff */
[----:B------:R-:W-:Y:S02]  /*5ba0*/  CS2R R60, SRZ ;  /* 0x00000000003c7805 */ /* 0x000fe4000001ff00 */
[----:B------:R-:W-:Y:S01]  /*5bb0*/  CS2R R50, SRZ ;  /* 0x0000000000327805 */ /* 0x000fe2000001ff00 */
[----:B------:R-:W-:Y:S01]  /*5bc0*/  FADD.FTZ R21, R181, R2 ;  /* 0x00000002b5157221 */ /* 0x000fe20000010000 */
[----:B------:R-:W-:Y:S01]  /*5bd0*/  CS2R R42, SRZ ;  /* 0x00000000002a7805 */ /* 0x000fe2000001ff00 */
        /* <DEDUP_REMOVED lines=10> */
[----:B------:R-:W-:Y:S02]  /*5c80*/  F2FP.F16.F32.PACK_AB R190, R53, R52 ;  /* 0x0000003435be723e */ /* 0x000fe400000000ff */
[----:B------:R-:W-:-:S04]  /*5c90*/  CS2R R52, SRZ ;  /* 0x0000000000347805 */ /* 0x000fc8000001ff00 */
        /* <DEDUP_REMOVED lines=9> */
[----:B------:R-:W-:-:S06]  /*5d30*/  F2FP.F16.F32.PACK_AB R184, R184, R15 ;  /* 0x0000000fb8b8723e */ /* 0x000fcc00000000ff */
[----:B------:R-:W2:Y:S01]  /*5d40*/  MUFU.EX2 R45, R45 ;  /* 0x0000002d002d7308 */ /* 0x000ea20000000800 */
[----:B-1----:R-:W-:-:S07]  /*5d50*/  FADD.FTZ R21, R183, R0 ;  /* 0x00000000b7157221 */ /* 0x002fce0000010000 */
[----:B------:R-:W1:Y:S01]  /*5d60*/  MUFU.EX2 R32, R32 ;  /* 0x0000002000207308 */ /* 0x000e620000000800 */
[----:B0-----:R-:W-:-:S07]  /*5d70*/  FADD.FTZ R0, R44, R5 ;  /* 0x000000052c007221 */ /* 0x001fce0000010000 */
[----:B------:R-:W0:Y:S01]  /*5d80*/  MUFU.EX2 R33, R33 ;  /* 0x0000002100217308 */ /* 0x000e220000000800 */
[C---:B--2---:R-:W-:Y:S01]  /*5d90*/  FADD.FTZ R5, R45.reuse, R0 ;  /* 0x000000002d057221 */ /* 0x044fe20000010000 */
[----:B------:R-:W-:Y:S02]  /*5da0*/  F2FP.F16.F32.PACK_AB R186, R45, R44 ;  /* 0x0000002c2dba723e */ /* 0x000fe400000000ff */
[----:B------:R-:W-:-:S04]  /*5db0*/  CS2R R44, SRZ ;  /* 0x00000000002c7805 */ /* 0x000fc8000001ff00 */
[----:B------:R-:W2:Y:S01]  /*5dc0*/  MUFU.EX2 R36, R36 ;  /* 0x0000002400247308 */ /* 0x000ea20000000800 */
[----:B-1----:R-:W-:-:S07]  /*5dd0*/  FADD.FTZ R0, R32, R5 ;  /* 0x0000000520007221 */ /* 0x002fce0000010000 */
[----:B------:R-:W1:Y:S01]  /*5de0*/  MUFU.EX2 R38, R38 ;  /* 0x0000002600267308 */ /* 0x000e620000000800 */
[C---:B0-----:R-:W-:Y:S01]  /*5df0*/  FADD.FTZ R5, R33.reuse, R0 ;  /* 0x0000000021057221 */ /* 0x041fe20000010000 */
[----:B------:R-:W-:Y:S02]  /*5e00*/  F2FP.F16.F32.PACK_AB R180, R33, R32 ;  /* 0x0000002021b4723e */ /* 0x000fe400000000ff */
[----:B------:R-:W-:-:S04]  /*5e10*/  CS2R R32, SRZ ;  /* 0x0000000000207805 */ /* 0x000fc8000001ff00 */
[----:B------:R-:W0:Y:S01]  /*5e20*/  MUFU.EX2 R37, R37 ;  /* 0x0000002500257308 */ /* 0x000e220000000800 */
[----:B--2---:R-:W-:-:S07]  /*5e30*/  FADD.FTZ R0, R36, R5 ;  /* 0x0000000524007221 */ /* 0x004fce0000010000 */
[----:B------:R-:W2:Y:S01]  /*5e40*/  MUFU.EX2 R177, R177 ;  /* 0x000000b100b17308 */ /* 0x000ea20000000800 */
[C---:B-1----:R-:W-:Y:S01]  /*5e50*/  FADD.FTZ R2, R38.reuse, R21 ;  /* 0x0000001526027221 */ /* 0x042fe20000010000 */
[----:B------:R-:W-:Y:S02]  /*5e60*/  F2FP.F16.F32.PACK_AB R183, R38, R183 ;  /* 0x000000b726b7723e */ /* 0x000fe400000000ff */
[----:B------:R-:W-:-:S04]  /*5e70*/  CS2R R38, SRZ ;  /* 0x0000000000267805 */ /* 0x000fc8000001ff00 */
[----:B------:R-:W1:Y:S01]  /*5e80*/  MUFU.EX2 R24, R24 ;  /* 0x0000001800187308 */ /* 0x000e620000000800 */
[C---:B0-----:R-:W-:Y:S01]  /*5e90*/  FADD.FTZ R11, R37.reuse, R0 ;  /* 0x00000000250b7221 */ /* 0x041fe20000010000 */
[----:B------:R-:W-:Y:S02]  /*5ea0*/  F2FP.F16.F32.PACK_AB R182, R37, R36 ;  /* 0x0000002425b6723e */ /* 0x000fe400000000ff */
[----:B------:R-:W-:-:S04]  /*5eb0*/  CS2R R36, SRZ ;  /* 0x0000000000247805 */ /* 0x000fc8000001ff00 */
[----:B------:R-:W0:Y:S01]  /*5ec0*/  MUFU.EX2 R26, R26 ;  /* 0x0000001a001a7308 */ /* 0x000e220000000800 */
[----:B--2---:R-:W-:-:S07]  /*5ed0*/  FADD.FTZ R21, R177, R2 ;  /* 0x00000002b1157221 */ /* 0x004fce0000010000 */
[----:B------:R-:W2:Y:S01]  /*5ee0*/  MUFU.EX2 R25, R25 ;  /* 0x0000001900197308 */ /* 0x000ea20000000800 */
[----:B-1----:R-:W-:-:S07]  /*5ef0*/  FADD.FTZ R0, R24, R11 ;  /* 0x0000000b18007221 */ /* 0x002fce0000010000 */
[----:B------:R-:W1:Y:S01]  /*5f00*/  MUFU.EX2 R179, R179 ;  /* 0x000000b300b37308 */ /* 0x000e620000000800 */
[C---:B0-----:R-:W-:Y:S01]  /*5f10*/  FADD.FTZ R2, R26.reuse, R21 ;  /* 0x000000151a027221 */ /* 0x041fe20000010000 */
[----:B------:R-:W-:Y:S02]  /*5f20*/  F2FP.F16.F32.PACK_AB R177, R26, R177 ;  /* 0x000000b11ab1723e */ /* 0x000fe400000000ff */
[----:B------:R-:W-:-:S04]  /*5f30*/  CS2R R26, SRZ ;  /* 0x00000000001a7805 */ /* 0x000fc8000001ff00 */
[----:B------:R-:W0:Y:S01]  /*5f40*/  MUFU.EX2 R9, R9 ;  /* 0x0000000900097308 */ /* 0x000e220000000800 */
[C---:B--2---:R-:W-:Y:S01]  /*5f50*/  FADD.FTZ R0, R25.reuse, R0 ;  /* 0x0000000019007221 */ /* 0x044fe20000010000 */
[----:B------:R-:W-:Y:S02]  /*5f60*/  F2FP.F16.F32.PACK_AB R176, R25, R24 ;  /* 0x0000001819b0723e */ /* 0x000fe400000000ff */
[----:B------:R-:W-:-:S04]  /*5f70*/  CS2R R24, SRZ ;  /* 0x0000000000187805 */ /* 0x000fc8000001ff00 */
[----:B------:R-:W2:Y:S01]  /*5f80*/  MUFU.EX2 R30, R30 ;  /* 0x0000001e001e7308 */ /* 0x000ea20000000800 */
[----:B-1----:R-:W-:Y:S01]  /*5f90*/  FADD.FTZ R21, R179, R2 ;  /* 0x00000002b3157221 */ /* 0x002fe20000010000 */
[----:B------:R-:W-:-:S06]  /*5fa0*/  IMAD.MOV.U32 R2, RZ, RZ, 0x3f800000 ;  /* 0x3f800000ff027424 */ /* 0x000fcc00078e00ff */
[----:B------:R1:W3:Y:S01]  /*5fb0*/  MUFU.EX2 R178, R29 ;  /* 0x0000001d00b27308 */ /* 0x0002e20000000800 */
[----:B0-----:R-:W-:Y:S01]  /*5fc0*/  FADD.FTZ R11, R9, R0 ;  /* 0x00000000090b7221 */ /* 0x001fe20000010000 */
[----:B------:R-:W-:Y:S02]  /*5fd0*/  IMAD.MOV.U32 R0, RZ, RZ, 0x3f800000 ;  /* 0x3f800000ff007424 */ /* 0x000fe400078e00ff */
[C---:B--2---:R-:W-:Y:S01]  /*5fe0*/  FADD.FTZ R5, R30.reuse, R21 ;  /* 0x000000151e057221 */ /* 0x044fe20000010000 */
[----:B------:R-:W-:Y:S02]  /*5ff0*/  F2FP.F16.F32.PACK_AB R179, R30, R179 ;  /* 0x000000b31eb3723e */ /* 0x000fe400000000ff */
[----:B------:R-:W-:Y:S02]  /*6000*/  CS2R R30, SRZ ;  /* 0x00000000001e7805 */ /* 0x000fe4000001ff00 */
[----:B-1----:R-:W-:Y:S01]  /*6010*/  CS2R R28, SRZ ;  /* 0x00000000001c7805 */ /* 0x002fe2000001ff00 */
[C---:B---3--:R-:W-:Y:S01]  /*6020*/  FADD.FTZ R6, R178.reuse, R11 ;  /* 0x0000000bb2067221 */ /* 0x048fe20000010000 */
[----:B------:R-:W-:Y:S01]  /*6030*/  F2FP.F16.F32.PACK_AB R178, R178, R9 ;  /* 0x00000009b2b2723e */ /* 0x000fe200000000ff */
[----:B------:R-:W-:Y:S06]  /*6040*/  @!P3 BRA `(.L_x_5474) ;  /* 0x00000044004cb947 */ /* 0x000fec0003800000 */
[----:B------:R-:W-:Y:S01]  /*6050*/  IMAD.MOV.U32 R9, RZ, RZ, R4 ;  /* 0x000000ffff097224 */ /* 0x000fe200078e0004 */
[----:B------:R-:W-:Y:S01]  /*6060*/  UMOV UR61, UR60 ;  /* 0x0000003c003d7c82 */ /* 0x000fe20008000000 */
[----:B------:R-:W-:Y:S01]  /*6070*/  IMAD.MOV.U32 R10, RZ, RZ, R3 ;  /* 0x000000ffff0a7224 */ /* 0x000fe200078e0003 */
[----:B------:R-:W-:Y:S01]  /*6080*/  UMOV UR7, UR36 ;  /* 0x0000002400077c82 */ /* 0x000fe20008000000 */
[----:B------:R-:W-:Y:S02]  /*6090*/  IMAD.MOV.U32 R2, RZ, RZ, 0x3f800000 ;  /* 0x3f800000ff027424 */ /* 0x000fe400078e00ff */
[----:B------:R-:W-:-:S07]  /*60a0*/  IMAD.MOV.U32 R119, RZ, RZ, RZ ;  /* 0x000000ffff777224 */ /* 0x000fce00078e00ff */
.L_x_5483:
[----:B------:R-:W-:-:S04]  /*60b0*/  UIADD3 UR6, UR7, 0x1, URZ ;  /* 0x0000000107067890 */ /* 0x000fc8000fffe03f */
[----:B------:R-:W-:-:S04]  /*60c0*/  UISETP.NE.AND UP1, UPT, UR6, 0x2, UPT ;  /* 0x000000020600788c */ /* 0x000fc8000bf25270 */
[----:B------:R-:W-:Y:S02]  /*60d0*/  USEL UR60, URZ, 0x1, UP1 ;  /* 0x000000013f3c7887 */ /* 0x000fe40008800000 */
[----:B------:R-:W-:Y:S02]  /*60e0*/  USEL UR36, UR6, URZ, UP1 ;  /* 0x0000003f06247287 */ /* 0x000fe40008800000 */
[----:B------:R-:W-:Y:S01]  /*60f0*/  ULOP3.LUT UR60, UR61, UR60, URZ, 0x3c, !UPT ;  /* 0x0000003c3d3c7292 */ /* 0x000fe2000f8e3c3f */
[----:B------:R-:W-:Y:S11]  /*6100*/  @!P0 BRA `(.L_x_5475) ;  /* 0x0000000000048947 */ /* 0x000ff60003800000 */
[----:B------:R-:W-:Y:S01]  /*6110*/  BPT.TRAP 0x1 ;  /* 0x000000040000795c */ /* 0x000fe20000300000 */
.L_x_5475:
[----:B------:R-:W-:Y:S01]  /*6120*/  ULEA UR38, UR36, UR39, 0x3 ;  /* 0x0000002724267291 */ /* 0x000fe2000f8e183f */
[----:B------:R-:W-:-:S05]  /*6130*/  IMAD.U32 R3, RZ, RZ, UR60 ;  /* 0x0000003cff037e24 */ /* 0x000fca000f8e00ff */
[----:B------:R-:W-:-:S04]  /*6140*/  SHF.L.U32 R3, R3, 0x1f, RZ ;  /* 0x0000001f03037819 */ /* 0x000fc800000006ff */
[----:B------:R0:W1:Y:S01]  /*6150*/  SYNCS.PHASECHK.TRANS64.TRYWAIT P3, [UR38+0x36830], R3 ;  /* 0x03683003ff0075a7 */ /* 0x0000620008060166 */
[----:B------:R-:W-:Y:S05]  /*6160*/  @!P0 BRA `(.L_x_5476) ;  /* 0x0000000000048947 */ /* 0x000fea0003800000 */
[----:B------:R-:W-:Y:S01]  /*6170*/  BPT.TRAP 0x1 ;  /* 0x000000040000795c */ /* 0x000fe20000300000 */
.L_x_5476:
[----:B-1----:R-:W-:Y:S05]  /*6180*/  @P3 BRA `(.L_x_5477) ;  /* 0x0000000000083947 */ /* 0x002fea0003800000 */
[----:B------:R-:W1:Y:S02]  /*6190*/  SYNCS.PHASECHK.TRANS64.TRYWAIT P3, [UR38+0x36830], R3 ;  /* 0x03683003ff0075a7 */ /* 0x000e640008060166 */
[----:B-1----:R-:W-:Y:S05]  /*61a0*/  @!P3 BRA `(.L_x_5478) ;  /* 0x000001480030b947 */ /* 0x002fea0003800000 */
.L_x_5477:
[----:B------:R-:W-:Y:S01]  /*61b0*/  R2UR UR6, R7 ;  /* 0x00000000070672ca */ /* 0x000fe200000e0000 */
[----:B------:R-:W-:Y:S01]  /*61c0*/  WARPGROUP.ARRIVE ;  /* 0x00000000000079c5 */ /* 0x000fe20000000000 */
[----:B------:R-:W-:Y:S01]  /*61d0*/  UMOV UR56, UR52 ;  /* 0x0000003400387c82 */ /* 0x000fe20008000000 */
[----:B------:R-:W-:Y:S01]  /*61e0*/  UMOV UR57, UR53 ;  /* 0x0000003500397c82 */ /* 0x000fe20008000000 */
[----:B------:R-:W-:Y:S01]  /*61f0*/  UMOV UR59, 0x40000040 ;  /* 0x40000040003b7882 */ /* 0x000fe20000000000 */
[----:B------:R-:W-:Y:S01]  /*6200*/  UMOV UR55, 0x40000040 ;  /* 0x4000004000377882 */ /* 0x000fe20000000000 */
[----:B01----:R-:W-:Y:S01]  /*6210*/  MOV R3, UR49 ;  /* 0x0000003100037c02 */ /* 0x003fe20008000f00 */
[----:B------:R-:W-:Y:S01]  /*6220*/  UMOV UR49, UR53 ;  /* 0x0000003500317c82 */ /* 0x000fe20008000000 */
[----:B------:R-:W-:Y:S01]  /*6230*/  MOV R4, UR48 ;  /* 0x0000003000047c02 */ /* 0x000fe20008000f00 */
[----:B------:R-:W-:Y:S01]  /*6240*/  UMOV UR48, UR52 ;  /* 0x0000003400307c82 */ /* 0x000fe20008000000 */
[----:B------:R-:W-:Y:S01]  /*6250*/  UMOV UR51, 0x40000040 ;  /* 0x4000004000337882 */ /* 0x000fe20000000000 */
[----:B------:R-:W-:Y:S01]  /*6260*/  UMOV UR19, 0x40000040 ;  /* 0x4000004000137882 */ /* 0x000fe20000000000 */
[----:B------:R-:W-:Y:S01]  /*6270*/  UMOV UR23, 0x40000040 ;  /* 0x4000004000177882 */ /* 0x000fe20000000000 */
[----:B------:R-:W-:Y:S01]  /*6280*/  UIMAD UR6, UR36, 0xa80, UR6 ;  /* 0x00000a80240678a4 */ /* 0x000fe2000f8e0206 */
        /* <DEDUP_REMOVED lines=132> */
[----:B------:R-:W-:Y:S01]  /*6ad0*/  FMUL.FTZ R119, R119, R2 ;  /* 0x0000000277777220 */ /* 0x000fe20000410000 */
[----:B------:R-:W-:-:S02]  /*6ae0*/  WARPGROUP.DEPBAR.LE gsb0, 0x0 ;  /* 0x00008000000079c5 */ /* 0x000fc40000010000 */
[----:B------:R-:W-:-:S06]  /*6af0*/  WARPGROUP.ARRIVE ;  /* 0x00000000000079c5 */ /* 0x000fcc0000000000 */
[----:B------:R-:W-:Y:S01]  /*6b00*/  HGMMA.64x16x16.F32 R144, gdesc[UR56], RZ, !UPT, gsb0 ;  /* 0x00200000389079f0 */ /* 0x000fe2000c0008ff */
[----:B------:R-:W-:Y:S01]  /*6b10*/  UMOV UR56, UR52 ;  /* 0x0000003400387c82 */ /* 0x000fe20008000000 */
[----:B------:R-:W-:Y:S01]  /*6b20*/  UMOV UR57, UR53 ;  /* 0x0000003500397c82 */ /* 0x000fe20008000000 */
[----:B------:R-:W-:Y:S01]  /*6b30*/  UMOV UR58, UR10 ;  /* 0x0000000a003a7c82 */ /* 0x000fe20008000000 */
[----:B------:R-:W-:Y:S01]  /*6b40*/  UMOV UR59, 0x40000040 ;  /* 0x40000040003b7882 */ /* 0x000fe20000000000 */
[----:B------:R-:W-:Y:S01]  /*6b50*/  UIADD3 UR10, UR6, 0x82, URZ ;  /* 0x00000082060a7890 */ /* 0x000fe2000fffe03f */
[----:B------:R-:W-:Y:S02]  /*6b60*/  WARPGROUP.DEPBAR.LE gsb0, 0x0 ;  /* 0x00008000000079c5 */ /* 0x000fe40000010000 */
[----:B------:R-:W-:-:S06]  /*6b70*/  WARPGROUP.ARRIVE ;  /* 0x00000000000079c5 */ /* 0x000fcc0000000000 */
[----:B------:R-:W-:Y:S01]  /*6b80*/  HGMMA.64x16x16.F32 R136, gdesc[UR52], RZ, !UPT, gsb0 ;  /* 0x00200000348879f0 */ /* 0x000fe2000c0008ff */
[----:B------:R-:W-:Y:S01]  /*6b90*/  UMOV UR54, UR11 ;  /* 0x0000000b00367c82 */ /* 0x000fe20008000000 */
[----:B------:R-:W-:Y:S01]  /*6ba0*/  UMOV UR55, 0x40000040 ;  /* 0x4000004000377882 */ /* 0x000fe20000000000 */
        /* <DEDUP_REMOVED lines=455> */
.L_x_5479:
[----:B------:R-:W-:Y:S01]  /*8820*/  ULEA UR10, UR7, UR39, 0x3 ;  /* 0x00000027070a7291 */ /* 0x000fe2000f8e183f */
[----:B------:R-:W-:-:S05]  /*8830*/  IMAD.U32 R0, RZ, RZ, UR61 ;  /* 0x0000003dff007e24 */ /* 0x000fca000f8e00ff */
[----:B------:R-:W-:-:S04]  /*8840*/  SHF.L.U32 R0, R0, 0x1f, RZ ;  /* 0x0000001f00007819 */ /* 0x000fc800000006ff */
[----:B------:R0:W1:Y:S01]  /*8850*/  SYNCS.PHASECHK.TRANS64.TRYWAIT P3, [UR10+0x36850], R0 ;  /* 0x03685000ff0075a7 */ /* 0x000062000806014a */
[----:B------:R-:W-:Y:S05]  /*8860*/  @!P0 BRA `(.L_x_5480) ;  /* 0x0000000000048947 */ /* 0x000fea0003800000 */
[----:B------:R-:W-:Y:S01]  /*8870*/  BPT.TRAP 0x1 ;  /* 0x000000040000795c */ /* 0x000fe20000300000 */
.L_x_5480:
[----:B-1----:R-:W-:Y:S05]  /*8880*/  @P3 BRA `(.L_x_5481) ;  /* 0x0000000000083947 */ /* 0x002fea0003800000 */
[----:B------:R-:W1:Y:S02]  /*8890*/  SYNCS.PHASECHK.TRANS64.TRYWAIT P3, [UR10+0x36850], R0 ;  /* 0x03685000ff0075a7 */ /* 0x000e64000806014a */
[----:B-1----:R-:W-:Y:S05]  /*88a0*/  @!P3 BRA `(.L_x_5482) ;  /* 0x000001200088b947 */ /* 0x002fea0003800000 */
.L_x_5481:
[----:B------:R-:W-:Y:S01]  /*88b0*/  UIADD3 UR6, UR39, 0x400, URZ ;  /* 0x0000040027067890 */ /* 0x000fe2000fffe03f */
[----:B------:R-:W-:Y:S01]  /*88c0*/  WARPGROUP.ARRIVE ;  /* 0x00000000000079c5 */ /* 0x000fe20000000000 */
[----:B------:R-:W-:Y:S01]  /*88d0*/  R2UR UR18, R22 ;  /* 0x00000000161272ca */ /* 0x000fe200000e0000 */
[----:B------:R-:W-:Y:S01]  /*88e0*/  UMOV UR61, UR60 ;  /* 0x0000003c003d7c82 */ /* 0x000fe20008000000 */
[----:B------:R-:W-:Y:S01]  /*88f0*/  USHF.R.U32.HI UR6, URZ, 0x4, UR6 ;  /* 0x000000043f067899 */ /* 0x000fe20008011606 */
[----:B------:R-:W-:Y:S02]  /*8900*/  R2UR UR15, R16 ;  /* 0x00000000100f72ca */ /* 0x000fe400000e0000 */
[----:B------:R-:W-:Y:S01]  /*8910*/  R2UR UR11, R17 ;  /* 0x00000000110b72ca */ /* 0x000fe200000e0000 */
[----:B------:R-:W-:-:S04]  /*8920*/  ULOP3.LUT UR6, UR6, 0x3fff, URZ, 0xc0, !UPT ;  /* 0x00003fff06067892 */ /* 0x000fc8000f8ec03f */
[----:B------:R-:W-:-:S03]  /*8930*/  ULOP3.LUT UR6, UR6, 0x3800000, URZ, 0xfc, !UPT ;  /* 0x0380000006067892 */ /* 0x000fc6000f8efc3f */
[----:B------:R-:W-:Y:S01]  /*8940*/  VIADD R3, R23, UR18 ;  /* 0x0000001217037c36 */ /* 0x000fe20008000000 */
[----:B------:R-:W-:Y:S02]  /*8950*/  UIMAD UR14, UR7, 0xa80, UR6 ;  /* 0x00000a80070e78a4 */ /* 0x000fe4000f8e0206 */
[----:B------:R-:W-:Y:S01]  /*8960*/  IMAD.U32 R4, RZ, RZ, UR15 ;  /* 0x0000000fff047e24 */ /* 0x000fe2000f8e00ff */
[----:B------:R-:W-:Y:S01]  /*8970*/  UMOV UR7, 0x40000040 ;  /* 0x4000004000077882 */ /* 0x000fe20000000000 */
[----:B------:R-:W-:-:S03]  /*8980*/  R2UR UR15, R8 ;  /* 0x00000000080f72ca */ /* 0x000fc600000e0000 */
[----:B------:R-:W-:Y:S02]  /*8990*/  UMOV UR6, UR14 ;  /* 0x0000000e00067c82 */ /* 0x000fe40008000000 */
[----:B------:R-:W-:Y:S01]  /*89a0*/  HGMMA.64x192x16.F32 R24, R200, gdesc[UR4].tnspB, R24, gsb0 ;  /* 0x42e00004c8187df0 */ /* 0x000fe20008000818 */
[----:B------:R-:W-:Y:S01]  /*89b0*/  UIADD3 UR6, UR14, 0x80, URZ ;  /* 0x000000800e067890 */ /* 0x000fe2000fffe03f */
[----:B------:R-:W-:-:S06]  /*89c0*/  UMOV UR7, 0x40000040 ;  /* 0x4000004000077882 */ /* 0x000fcc0000000000 */
[----:B------:R-:W-:Y:S01]  /*89d0*/  UISETP.GT.AND UP1, UPT, UR37, UR15, UPT ;  /* 0x0000000f2500728c */ /* 0x000fe2000bf24270 */
[----:B------:R-:W-:Y:S02]  /*89e0*/  WARPGROUP.DEPBAR.LE gsb0, 0x0 ;  /* 0x00008000000079c5 */ /* 0x000fe40000010000 */
[----:B------:R-:W-:-:S09]  /*89f0*/  WARPGROUP.ARRIVE ;  /* 0x00000000000079c5 */ /* 0x000fd20000000000 */
        /* <DEDUP_REMOVED lines=16> */
[----:B------:R-:W-:Y:S02]  /*8b00*/  UIMAD UR6, UR37, -0x70, URZ ;  /* 0xffffff90250678a4 */ /* 0x000fe4000f8e023f */
[----:B------:R-:W-:Y:S02]  /*8b10*/  UIADD3 UR37, UR37, -0x1, URZ ;  /* 0xffffffff25257890 */ /* 0x000fe4000fffe03f */
[----:B------:R-:W0:Y:S02]  /*8b20*/  SHFL.IDX PT, R2, R3, 0x1, 0x1c1f ;  /* 0x003c1f0003027f89 */ /* 0x000e2400000e0000 */
[----:B------:R-:W-:Y:S01]  /*8b30*/  IMAD.U32 R11, RZ, RZ, UR6 ;  /* 0x00000006ff0b7e24 */ /* 0x000fe2000f8e00ff */
[----:B------:R-:W-:Y:S01]  /*8b40*/  UIADD3 UR6, UR14, 0x200, URZ ;  /* 0x000002000e067890 */ /* 0x000fe2000fffe03f */
[----:B------:R-:W1:Y:S03]  /*8b50*/  SHFL.IDX PT, R3, R3, RZ, 0x1c1f ;  /* 0x001c1fff03037589 */ /* 0x000e6600000e0000 */
[----:B------:R-:W-:-:S04]  /*8b60*/  IADD3 R0, -R18, 0x1, R11 ;  /* 0x0000000112007810 */ /* 0x000fc80007ffe10b */
[----:B------:R-:W-:Y:S01]  /*8b70*/  IADD3 R0, -R4, UR11, R0 ;  /* 0x0000000b04007c10 */ /* 0x000fe2000fffe100 */
[----:B------:R-:W-:-:S04]  /*8b80*/  ULDC UR11, c[0x0][0x988] ;  /* 0x00026200000b7ab9 */ /* 0x000fc80000000800 */
[C---:B0-----:R-:W-:Y:S02]  /*8b90*/  IMAD.IADD R2, R0.reuse, 0x1, R2 ;  /* 0x0000000100027824 */ /* 0x041fe400078e0202 */
[----:B-1----:R-:W-:-:S03]  /*8ba0*/  IMAD.IADD R0, R0, 0x1, R3 ;  /* 0x0000000100007824 */ /* 0x002fc600078e0203 */
        /* <DEDUP_REMOVED lines=81> */
[----:B------:R-:W-:Y:S01]  /*90c0*/  FSEL R127, R127, -INF , P5 ;  /* 0xff8000007f7f7808 */ /* 0x000fe20002800000 */
[----:B------:R-:W-:Y:S02]  /*90d0*/  WARPGROUP.DEPBAR.LE gsb0, 0x0 ;  /* 0x00008000000079c5 */ /* 0x000fe40000010000 */
[----:B------:R-:W-:Y:S01]  /*90e0*/  WARPGROUP.ARRIVE ;  /* 0x00000000000079c5 */ /* 0x000fe20000000000 */
[----:B------:R-:W-:-:S02]  /*90f0*/  FMNMX.FTZ R4, R126, R4, !PT ;  /* 0x000000047e047209 */ /* 0x000fc40007810000 */
[C---:B------:R-:W-:Y:S02]  /*9100*/  ISETP.GT.AND P6, PT, R0.reuse, RZ, PT ;  /* 0x000000ff0000720c */ /* 0x040fe40003fc4270 */
[----:B------:R-:W-:Y:S01]  /*9110*/  FMNMX.FTZ R4, R127, R4, !PT ;  /* 0x000000047f047209 */ /* 0x000fe20007810000 */
[----:B------:R-:W-:Y:S01]  /*9120*/  HGMMA.64x192x16.F32 R24, R184, gdesc[UR4].tnspB, R24, gsb0 ;  /* 0x42e00004b8187df0 */ /* 0x000fe20008000818 */
[----:B------:R-:W-:Y:S01]  /*9130*/  UIADD3 UR6, UR14, 0x280, URZ ;  /* 0x000002800e067890 */ /* 0x000fe2000fffe03f */
[----:B------:R-:W-:Y:S01]  /*9140*/  ISETP.GT.AND P5, PT, R0, 0x1, PT ;  /* 0x000000010000780c */ /* 0x000fe20003fa4270 */
[----:B------:R-:W-:Y:S01]  /*9150*/  UMOV UR7, 0x40000040 ;  /* 0x4000004000077882 */ /* 0x000fe20000000000 */
[----:B------:R-:W0:Y:S01]  /*9160*/  SHFL.BFLY PT, R2, R4, 0x2, 0x1f ;  /* 0x0c401f0004027f89 */ /* 0x000e2200000e0000 */
[----:B------:R-:W-:Y:S02]  /*9170*/  FSEL R168, R168, -INF , P6 ;  /* 0xff800000a8a87808 */ /* 0x000fe40003000000 */
[----:B------:R-:W-:-:S02]  /*9180*/  ISETP.GT.AND P4, PT, R0, 0x8, PT ;  /* 0x000000080000780c */ /* 0x000fc40003f84270 */
[----:B------:R-:W-:Y:S02]  /*9190*/  FSEL R169, R169, -INF , P5 ;  /* 0xff800000a9a97808 */ /* 0x000fe40002800000 */
[----:B------:R-:W-:Y:S02]  /*91a0*/  ISETP.GT.AND P6, PT, R0, 0x9, PT ;  /* 0x000000090000780c */ /* 0x000fe40003fc4270 */
[----:B------:R-:W-:Y:S02]  /*91b0*/  FSEL R172, R172, -INF , P4 ;  /* 0xff800000acac7808 */ /* 0x000fe40002000000 */
[----:B------:R-:W-:Y:S02]  /*91c0*/  FSEL R173, R173, -INF , P6 ;  /* 0xff800000adad7808 */ /* 0x000fe40003000000 */
[C---:B------:R-:W-:Y:S02]  /*91d0*/  ISETP.GT.AND P6, PT, R0.reuse, 0x10, PT ;  /* 0x000000100000780c */ /* 0x040fe40003fc4270 */
[----:B------:R-:W-:-:S02]  /*91e0*/  ISETP.GT.AND P5, PT, R0, 0x11, PT ;  /* 0x000000110000780c */ /* 0x000fc40003fa4270 */
[----:B------:R-:W-:Y:S02]  /*91f0*/  FSEL R160, R160, -INF , P6 ;  /* 0xff800000a0a07808 */ /* 0x000fe40003000000 */
[C---:B------:R-:W-:Y:S02]  /*9200*/  ISETP.GT.AND P4, PT, R0.reuse, 0x18, PT ;  /* 0x000000180000780c */ /* 0x040fe40003f84270 */
[----:B------:R-:W-:Y:S02]  /*9210*/  FSEL R161, R161, -INF , P5 ;  /* 0xff800000a1a17808 */ /* 0x000fe40002800000 */
[----:B------:R-:W-:Y:S02]  /*9220*/  ISETP.GT.AND P6, PT, R0, 0x19, PT ;  /* 0x000000190000780c */ /* 0x000fe40003fc4270 */
[----:B0-----:R-:W-:Y:S02]  /*9230*/  FMNMX.FTZ R4, R4, R2, !PT ;  /* 0x0000000204047209 */ /* 0x001fe40007810000 */
[----:B------:R-:W-:-:S02]  /*9240*/  FSEL R164, R164, -INF , P4 ;  /* 0xff800000a4a47808 */ /* 0x000fc40002000000 */
[----:B------:R-:W-:Y:S01]  /*9250*/  FSEL R165, R165, -INF , P6 ;  /* 0xff800000a5a57808 */ /* 0x000fe20003000000 */
[----:B------:R-:W0:Y:S01]  /*9260*/  SHFL.BFLY PT, R2, R4, 0x1, 0x1f ;  /* 0x0c201f0004027f89 */ /* 0x000e2200000e0000 */
[C---:B------:R-:W-:Y:S02]  /*9270*/  ISETP.GT.AND P6, PT, R0.reuse, 0x20, PT ;  /* 0x000000200000780c */ /* 0x040fe40003fc4270 */
[----:B------:R-:W-:Y:S02]  /*9280*/  ISETP.GT.AND P5, PT, R0, 0x21, PT ;  /* 0x000000210000780c */ /* 0x000fe40003fa4270 */
[----:B------:R-:W-:Y:S02]  /*9290*/  FSEL R152, R152, -INF , P6 ;  /* 0xff80000098987808 */ /* 0x000fe40003000000 */
        /* <DEDUP_REMOVED lines=8> */
[----:B------:R-:W-:Y:S02]  /*9320*/  ISETP.GT.AND P4, PT, R0, 0x38, PT ;  /* 0x000000380000780c */ /* 0x000fe40003f84270 */
[----:B0-----:R-:W-:Y:S02]  /*9330*/  FMNMX.FTZ R4, R4, R2, !PT ;  /* 0x0000000204047209 */ /* 0x001fe40007810000 */
[----:B------:R-:W-:Y:S02]  /*9340*/  FMNMX.FTZ R2, R168, R10, !PT ;  /* 0x0000000aa8027209 */ /* 0x000fe40007810000 */
[----:B------:R-:W-:Y:S01]  /*9350*/  FSEL R145, R145, -INF , P5 ;  /* 0xff80000091917808 */ /* 0x000fe20002800000 */
[----:B------:R-:W-:Y:S01]  /*9360*/  FMUL.FTZ R11, R4, UR11 ;  /* 0x0000000b040b7c20 */ /* 0x000fe20008410000 */
[----:B------:R-:W-:Y:S02]  /*9370*/  FMNMX.FTZ R3, R169, R2, !PT ;  /* 0x00000002a9037209 */ /* 0x000fe40007810000 */
[----:B------:R-:W-:-:S02]  /*9380*/  ISETP.GT.AND P6, PT, R0, 0x39, PT ;  /* 0x000000390000780c */ /* 0x000fc40003fc4270 */
[----:B------:R-:W-:Y:S02]  /*9390*/  FMNMX.FTZ R2, R172, R3, !PT ;  /* 0x00000003ac027209 */ /* 0x000fe40007810000 */
[----:B------:R-:W-:Y:S02]  /*93a0*/  FSEL R148, R148, -INF , P4 ;  /* 0xff80000094947808 */ /* 0x000fe40002000000 */
[----:B------:R-:W-:Y:S02]  /*93b0*/  FMNMX.FTZ R3, R173, R2, !PT ;  /* 0x00000002ad037209 */ /* 0x000fe40007810000 */
[----:B------:R-:W-:Y:S02]  /*93c0*/  FSEL R149, R149, -INF , P6 ;  /* 0xff80000095957808 */ /* 0x000fe40003000000 */
[----:B------:R-:W-:Y:S02]  /*93d0*/  FMNMX.FTZ R2, R160, R3, !PT ;  /* 0x00000003a0027209 */ /* 0x000fe40007810000 */
[----:B------:R-:W-:-:S02]  /*93e0*/  ISETP.GT.AND P6, PT, R0, 0x40, PT ;  /* 0x000000400000780c */ /* 0x000fc40003fc4270 */
        /* <DEDUP_REMOVED lines=9> */
[----:B------:R-:W-:Y:S02]  /*9480*/  FSETP.NEU.FTZ.AND P3, PT, R4, -INF , PT ;  /* 0xff8000000400780b */ /* 0x000fe40003f7d000 */
[----:B------:R-:W-:Y:S02]  /*9490*/  FMNMX.FTZ R2, R156, R3, !PT ;  /* 0x000000039c027209 */ /* 0x000fe40007810000 */
[----:B------:R-:W-:-:S02]  /*94a0*/  ISETP.GT.AND P6, PT, R0, 0x49, PT ;  /* 0x000000490000780c */ /* 0x000fc40003fc4270 */
[----:B------:R-:W-:Y:S02]  /*94b0*/  FMNMX.FTZ R3, R157, R2, !PT ;  /* 0x000000029d037209 */ /* 0x000fe40007810000 */
[----:B------:R-:W-:Y:S02]  /*94c0*/  FSEL R140, R140, -INF , P4 ;  /* 0xff8000008c8c7808 */ /* 0x000fe40002000000 */
[----:B------:R-:W-:Y:S02]  /*94d0*/  FMNMX.FTZ R2, R144, R3, !PT ;  /* 0x0000000390027209 */ /* 0x000fe40007810000 */
[----:B------:R-:W-:Y:S02]  /*94e0*/  FSEL R11, R11, RZ, P3 ;  /* 0x000000ff0b0b7208 */ /* 0x000fe40001800000 */
[----:B------:R-:W-:Y:S02]  /*94f0*/  FMNMX.FTZ R3, R145, R2, !PT ;  /* 0x0000000291037209 */ /* 0x000fe40007810000 */
[----:B------:R-:W-:Y:S01]  /*9500*/  FSEL R141, R141, -INF , P6 ;  /* 0xff8000008d8d7808 */ /* 0x000fe20003000000 */
[--C-:B------:R-:W-:Y:S01]  /*9510*/  FFMA.FTZ R193, R154, UR11, -R11.reuse ;  /* 0x0000000b9ac17c23 */ /* 0x100fe2000801080b */
[----:B------:R-:W-:Y:S01]  /*9520*/  FMNMX.FTZ R2, R148, R3, !PT ;  /* 0x0000000394027209 */ /* 0x000fe20007810000 */
[--C-:B------:R-:W-:Y:S01]  /*9530*/  FFMA.FTZ R20, R155, UR11, -R11.reuse ;  /* 0x0000000b9b147c23 */ /* 0x100fe2000801080b */
[----:B------:R-:W-:Y:S01]  /*9540*/  ISETP.GT.AND P6, PT, R0, 0x50, PT ;  /* 0x000000500000780c */ /* 0x000fe20003fc4270 */
[--C-:B------:R-:W-:Y:S01]  /*9550*/  FFMA.FTZ R195, R158, UR11, -R11.reuse ;  /* 0x0000000b9ec37c23 */ /* 0x100fe2000801080b */
[----:B------:R-:W-:Y:S01]  /*9560*/  FMNMX.FTZ R3, R149, R2, !PT ;  /* 0x0000000295037209 */ /* 0x000fe20007810000 */
        /* <DEDUP_REMOVED lines=8> */
[--C-:B------:R-:W-:Y:S01]  /*95f0*/  FFMA.FTZ R203, R174, UR11, -R11.reuse ;  /* 0x0000000baecb7c23 */ /* 0x100fe2000801080b */
[----:B------:R-:W-:Y:S01]  /*9600*/  ISETP.GT.AND P4, PT, R0, 0x58, PT ;  /* 0x000000580000780c */ /* 0x000fe20003f84270 */
[----:B------:R-:W-:Y:S01]  /*9610*/  MUFU.EX2 R201, R201 ;  /* 0x000000c900c97308 */ /* 0x000fe20000000800 */
        /* <DEDUP_REMOVED lines=26> */
[C---:B------:R-:W-:Y:S01]  /*97c0*/  ISETP.GT.AND P4, PT, R0.reuse, 0x68, PT ;  /* 0x000000680000780c */ /* 0x040fe20003f84270 */
        /* <DEDUP_REMOVED lines=8> */
[----:B------:R-:W-:Y:S01]  /*9850*/  FFMA.FTZ R124, R139, UR11, -R11 ;  /* 0x0000000b8b7c7c23 */ /* 0x000fe2000801080b */
[----:B------:R-:W-:-:S02]  /*9860*/  FMNMX.FTZ R3, R158, R3, !PT ;  /* 0x000000039e037209 */ /* 0x000fc40007810000 */
[----:B------:R-:W-:Y:S01]  /*9870*/  FSEL R159, R125, -INF , P6 ;  /* 0xff8000007d9f7808 */ /* 0x000fe20003000000 */
[----:B------:R-:W-:Y:S01]  /*9880*/  FFMA.FTZ R125, R147, UR11, -R11 ;  /* 0x0000000b937d7c23 */ /* 0x000fe2000801080b */
[----:B------:R-:W-:Y:S01]  /*9890*/  FMNMX.FTZ R0, R146, R3, !PT ;  /* 0x0000000392007209 */ /* 0x000fe20007810000 */
[----:B------:R-:W-:Y:S03]  /*98a0*/  MUFU.EX2 R14, R14 ;  /* 0x0000000e000e7308 */ /* 0x000fe60000000800 */
[----:B------:R-:W-:-:S05]  /*98b0*/  FMNMX.FTZ R0, R159, R0, !PT ;  /* 0x000000009f007209 */ /* 0x000fca0007810000 */
[----:B------:R-:W0:Y:S01]  /*98c0*/  SHFL.BFLY PT, R2, R0, 0x2, 0x1f ;  /* 0x0c401f0000027f89 */ /* 0x000e2200000e0000 */
[----:B------:R-:W-:Y:S08]  /*98d0*/  MUFU.EX2 R199, R199 ;  /* 0x000000c700c77308 */ /* 0x000ff00000000800 */
[----:B------:R-:W-:Y:S08]  /*98e0*/  MUFU.EX2 R15, R15 ;  /* 0x0000000f000f7308 */ /* 0x000ff00000000800 */
[----:B------:R-:W-:Y:S01]  /*98f0*/  MUFU.EX2 R193, R193 ;  /* 0x000000c100c17308 */ /* 0x000fe20000000800 */
[----:B------:R-:W-:-:S02]  /*9900*/  WARPGROUP.DEPBAR.LE gsb0, 0x0 ;  /* 0x00008000000079c5 */ /* 0x000fc40000010000 */
[----:B------:R-:W-:Y:S01]  /*9910*/  WARPGROUP.ARRIVE ;  /* 0x00000000000079c5 */ /* 0x000fe20000000000 */
[----:B0-----:R-:W-:Y:S01]  /*9920*/  FMNMX.FTZ R2, R0, R2, !PT ;  /* 0x0000000200027209 */ /* 0x001fe20007810000 */
[--C-:B------:R-:W-:Y:S01]  /*9930*/  FFMA.FTZ R185, R138, UR11, -R11.reuse ;  /* 0x0000000b8ab97c23 */ /* 0x100fe2000801080b */
[----:B------:R-:W-:Y:S01]  /*9940*/  FSEL R0, R4, RZ, P3 ;  /* 0x000000ff04007208 */ /* 0x000fe20001800000 */
[----:B------:R-:W-:Y:S01]  /*9950*/  FFMA.FTZ R187, R142, UR11, -R11 ;  /* 0x0000000b8ebb7c23 */ /* 0x000fe2000801080b */
[----:B------:R-:W-:Y:S01]  /*9960*/  MUFU.EX2 R20, R20 ;  /* 0x0000001400147308 */ /* 0x000fe20000000800 */
[----:B------:R-:W-:Y:S01]  /*9970*/  HGMMA.64x192x16.F32 R24, R180, gdesc[UR4].tnspB, R24, gsb0 ;  /* 0x42e00004b4187df0 */ /* 0x000fe20008000818 */
[----:B------:R-:W-:Y:S01]  /*9980*/  UIADD3 UR6, UR14, 0x300, URZ ;  /* 0x000003000e067890 */ /* 0x000fe2000fffe03f */
[----:B------:R-:W0:Y:S01]  /*9990*/  SHFL.BFLY PT, R3, R2, 0x1, 0x1f ;  /* 0x0c201f0002037f89 */ /* 0x000e2200000e0000 */
[----:B------:R-:W-:Y:S01]  /*99a0*/  UMOV UR7, 0x40000040 ;  /* 0x4000004000077882 */ /* 0x000fe20000000000 */
[----:B------:R-:W-:Y:S01]  /*99b0*/  FADD.FTZ R0, -R0, R9 ;  /* 0x0000000900007221 */ /* 0x000fe20000010100 */
[----:B------:R-:W-:-:S02]  /*99c0*/  PLOP3.LUT P3, PT, PT, PT, UP1, 0x80, 0x0 ;  /* 0x000000000000781c */ /* 0x000fc40003f6f018 */
[----:B------:R-:W-:Y:S08]  /*99d0*/  MUFU.EX2 R195, R195 ;  /* 0x000000c300c37308 */ /* 0x000ff00000000800 */
[----:B------:R-:W-:Y:S08]  /*99e0*/  MUFU.EX2 R21, R21 ;  /* 0x0000001500157308 */ /* 0x000ff00000000800 */
[----:B------:R-:W-:Y:S01]  /*99f0*/  MUFU.EX2 R189, R189 ;  /* 0x000000bd00bd7308 */ /* 0x000fe20000000800 */
[----:B0-----:R-:W-:Y:S01]  /*9a00*/  FMNMX.FTZ R3, R2, R3, !PT ;  /* 0x0000000302037209 */ /* 0x001fe20007810000 */
[----:B------:R-:W-:-:S03]  /*9a10*/  FMUL.FTZ R2, R0, UR11 ;  /* 0x0000000b00027c20 */ /* 0x000fc60008410000 */
[----:B------:R-:W-:-:S03]  /*9a20*/  FSETP.NEU.FTZ.AND P4, PT, R3, -INF , PT ;  /* 0xff8000000300780b */ /* 0x000fc60003f9d000 */
[----:B------:R-:W-:Y:S01]  /*9a30*/  MUFU.EX2 R125, R125 ;  /* 0x0000007d007d7308 */ /* 0x000fe20000000800 */
[----:B------:R-:W-:-:S05]  /*9a40*/  FSEL R9, R3, RZ, P4 ;  /* 0x000000ff03097208 */ /* 0x000fca0002000000 */
[----:B------:R-:W-:Y:S02]  /*9a50*/  FADD.FTZ R9, -R9, R10 ;  /* 0x0000000a09097221 */ /* 0x000fe40000010100 */
[----:B------:R-:W0:Y:S01]  /*9a60*/  MUFU.EX2 R2, R2 ;  /* 0x0000000200027308 */ /* 0x000e220000000800 */
[----:B------:R-:W-:Y:S02]  /*9a70*/  IMAD.U32 R10, RZ, RZ, UR38 ;  /* 0x00000026ff0a7e24 */ /* 0x000fe4000f8e00ff */
[----:B------:R-:W-:Y:S02]  /*9a80*/  FMUL.FTZ R0, R9, UR11 ;  /* 0x0000000b09007c20 */ /* 0x000fe40008410000 */
[----:B------:R-:W-:-:S03]  /*9a90*/  @!P1 VIADD R10, R10, 0x36840 ;  /* 0x000368400a0a9836 */ /* 0x000fc60000000000 */
[----:B------:R-:W-:Y:S02]  /*9aa0*/  MUFU.EX2 R191, R191 ;  /* 0x000000bf00bf7308 */ /* 0x000fe40000000800 */
[----:B------:R-:W-:-:S06]  /*9ab0*/  @!P1 PRMT R10, RZ, 0x654, R10 ;  /* 0x00000654ff0a9816 */ /* 0x000fcc000000000a */
[----:B------:R-:W-:Y:S01]  /*9ac0*/  MUFU.EX2 R0, R0 ;  /* 0x0000000000007308 */ /* 0x000fe20000000800 */
[----:B0-----:R-:W-:Y:S01]  /*9ad0*/  FFMA.FTZ R147, R2, R5, R201 ;  /* 0x0000000502937223 */ /* 0x001fe200000100c9 */
        /* <DEDUP_REMOVED lines=14> */
[----:B------:R-:W-:Y:S01]  /*9bc0*/  FMUL.FTZ R131, R3, UR11 ;  /* 0x0000000b03837c20 */ /* 0x000fe20008410000 */
[--C-:B------:R-:W-:Y:S01]  /*9bd0*/  FFMA.FTZ R183, R134, UR11, -R11.reuse ;  /* 0x0000000b86b77c23 */ /* 0x100fe2000801080b */
[----:B------:R-:W-:Y:S02]  /*9be0*/  FFMA.FTZ R11, R127, UR11, -R11 ;  /* 0x0000000b7f0b7c23 */ /* 0x000fe4000801080b */
[----:B------:R-:W-:Y:S01]  /*9bf0*/  HGMMA.64x192x16.F32 R24, R176, gdesc[UR4].tnspB, R24, gsb0 ;  /* 0x42e00004b0187df0 */ /* 0x000fe20008000818 */
[----:B------:R-:W-:Y:S01]  /*9c00*/  FSEL R131, R131, RZ, P4 ;  /* 0x000000ff83837208 */ /* 0x000fe20002000000 */
[----:B------:R-:W-:Y:S01]  /*9c10*/  MUFU.EX2 R181, R181 ;  /* 0x000000b500b57308 */ /* 0x000fe20000000800 */
[----:B------:R-:W-:-:S03]  /*9c20*/  UMOV UR7, UR36 ;  /* 0x0000002400077c82 */ /* 0x000fc60008000000 */
        /* <DEDUP_REMOVED lines=8> */
[----:B------:R-:W-:Y:S02]  /*9cb0*/  IMAD.U32 R145, RZ, RZ, UR10 ;  /* 0x0000000aff917e24 */ /* 0x000fe4000f8e00ff */
[--C-:B------:R-:W-:Y:S01]  /*9cc0*/  FFMA.FTZ R138, R161, UR11, -R131.reuse ;  /* 0x0000000ba18a7c23 */ /* 0x100fe20008010883 */
[--C-:B------:R-:W-:Y:S01]  /*9cd0*/  FFMA.FTZ R184, R136, UR11, -R131.reuse ;  /* 0x0000000b88b87c23 */ /* 0x100fe20008010883 */
[----:B------:R-:W-:Y:S01]  /*9ce0*/  FFMA.FTZ R198, R164, UR11, -R131 ;  /* 0x0000000ba4c67c23 */ /* 0x000fe20008010883 */
[----:B------:R-:W-:-:S02]  /*9cf0*/  @!P1 VIADD R136, R145, 0x36860 ;  /* 0x0003686091889836 */ /* 0x000fc40000000000 */
[--C-:B------:R-:W-:Y:S01]  /*9d00*/  FFMA.FTZ R139, R165, UR11, -R131.reuse ;  /* 0x0000000ba58b7c23 */ /* 0x100fe20008010883 */
[----:B------:R-:W1:Y:S01]  /*9d10*/  MUFU.EX2 R134, R134 ;  /* 0x0000008600867308 */ /* 0x000e620000000800 */
[--C-:B------:R-:W-:Y:S01]  /*9d20*/  FFMA.FTZ R192, R152, UR11, -R131.reuse ;  /* 0x0000000b98c07c23 */ /* 0x100fe20008010883 */
[--C-:B------:R-:W-:Y:S01]  /*9d30*/  FFMA.FTZ R142, R153, UR11, -R131.reuse ;  /* 0x0000000b998e7c23 */ /* 0x100fe20008010883 */
[----:B------:R-:W-:Y:S01]  /*9d40*/  @!P1 PRMT R136, RZ, 0x654, R136 ;  /* 0x00000654ff889816 */ /* 0x000fe20000000088 */
[--C-:B------:R-:W-:Y:S01]  /*9d50*/  FFMA.FTZ R194, R156, UR11, -R131.reuse ;  /* 0x0000000b9cc27c23 */ /* 0x100fe20008010883 */
[--C-:B------:R-:W-:Y:S01]  /*9d60*/  FFMA.FTZ R143, R157, UR11, -R131.reuse ;  /* 0x0000000b9d8f7c23 */ /* 0x100fe20008010883 */
[--C-:B------:R-:W-:Y:S01]  /*9d70*/  FFMA.FTZ R182, R132, UR11, -R131.reuse ;  /* 0x0000000b84b67c23 */ /* 0x100fe20008010883 */
[----:B------:R-:W-:Y:S01]  /*9d80*/  FFMA.FTZ R137, R137, UR11, -R131 ;  /* 0x0000000b89897c23 */ /* 0x000fe20008010883 */
[----:B------:R-:W2:Y:S01]  /*9d90*/  MUFU.EX2 R202, R202 ;  /* 0x000000ca00ca7308 */ /* 0x000ea20000000800 */
[----:B0-----:R-:W-:Y:S01]  /*9da0*/  FFMA.FTZ R145, R0, R6, R200 ;  /* 0x0000000600917223 */ /* 0x001fe200000100c8 */
[----:B------:R-:W-:Y:S01]  /*9db0*/  FADD.FTZ R6, R12, R147 ;  /* 0x000000930c067221 */ /* 0x000fe20000010000 */
[--C-:B------:R-:W-:Y:S01]  /*9dc0*/  FFMA.FTZ R190, R148, UR11, -R131.reuse ;  /* 0x0000000b94be7c23 */ /* 0x100fe20008010883 */
[--C-:B------:R-:W-:Y:S01]  /*9dd0*/  FFMA.FTZ R9, R149, UR11, -R131.reuse ;  /* 0x0000000b95097c23 */ /* 0x100fe20008010883 */
[--C-:B------:R-:W-:Y:S01]  /*9de0*/  FFMA.FTZ R186, R140, UR11, -R131.reuse ;  /* 0x0000000b8cba7c23 */ /* 0x100fe20008010883 */
[--C-:B------:R-:W-:Y:S01]  /*9df0*/  FFMA.FTZ R180, R154, UR11, -R131.reuse ;  /* 0x0000000b9ab47c23 */ /* 0x100fe20008010883 */
[----:B------:R-:W-:Y:S01]  /*9e00*/  FFMA.FTZ R133, R133, UR11, -R131 ;  /* 0x0000000b85857c23 */ /* 0x000fe20008010883 */
[----:B------:R-:W0:Y:S01]  /*9e10*/  MUFU.EX2 R135, R135 ;  /* 0x0000008700877308 */ /* 0x000e220000000800 */
[----:B-1----:R-:W-:Y:S01]  /*9e20*/  FADD.FTZ R145, R134, R145 ;  /* 0x0000009186917221 */ /* 0x002fe20000010000 */
[--C-:B------:R-:W-:Y:S01]  /*9e30*/  FFMA.FTZ R155, R155, UR11, -R131.reuse ;  /* 0x0000000b9b9b7c23 */ /* 0x100fe20008010883 */
[--C-:B------:R-:W-:Y:S01]  /*9e40*/  FFMA.FTZ R158, R158, UR11, -R131.reuse ;  /* 0x0000000b9e9e7c23 */ /* 0x100fe20008010883 */
[----:B------:R-:W-:Y:S01]  /*9e50*/  FFMA.FTZ R146, R146, UR11, -R131 ;  /* 0x0000000b92927c23 */ /* 0x000fe20008010883 */
[----:B------:R-:W-:-:S03]  /*9e60*/  F2FP.F16.F32.PACK_AB R200, R134, R200 ;  /* 0x000000c886c8723e */ /* 0x000fc600000000ff */
        /* <DEDUP_REMOVED lines=20> */
[----:B------:R-:W1:Y:S01]  /*9fb0*/  MUFU.EX2 R158, R158 ;  /* 0x0000009e009e7308 */ /* 0x000e620000000800 */
[----:B------:R-:W-:-:S02]  /*9fc0*/  WARPGROUP.DEPBAR.LE gsb0, 0x0 ;  /* 0x00008000000079c5 */ /* 0x000fc40000010000 */
[----:B------:R2:W-:Y:S01]  /*9fd0*/  @!P1 SYNCS.ARRIVE.TRANS64.RED.A1T0 RZ, [R10+URZ], RZ ;  /* 0x000000ff0aff99a7 */ /* 0x0005e2000810043f */
[----:B------:R-:W-:-:S04]  /*9fe0*/  F2FP.F16.F32.PACK_AB R177, R123, R122 ;  /* 0x0000007a7bb1723e */ /* 0x000fc800000000ff */
[----:B------:R-:W-:Y:S01]  /*9ff0*/  MUFU.EX2 R146, R146 ;  /* 0x0000009200927308 */ /* 0x000fe20000000800 */
[----:B--2---:R-:W-:Y:S01]  /*a000*/  FADD.FTZ R10, R202, R145 ;  /* 0x00000091ca0a7221 */ /* 0x004fe20000010000 */
[----:B------:R2:W-:Y:S01]  /*a010*/  @!P1 SYNCS.ARRIVE.TRANS64.RED.A1T0 RZ, [R136+URZ], RZ ;  /* 0x000000ff88ff99a7 */ /* 0x0005e2000810043f */
[C---:B0-----:R-:W-:Y:S02]  /*a020*/  F2FP.F16.F32.PACK_AB R202, R135.reuse, R202 ;  /* 0x000000ca87ca723e */ /* 0x041fe400000000ff */
[----:B------:R-:W-:-:S03]  /*a030*/  FADD.FTZ R127, R135, R10 ;  /* 0x0000000a877f7221 */ /* 0x000fc60000010000 */
[----:B------:R-:W0:Y:S01]  /*a040*/  MUFU.EX2 R11, R11 ;  /* 0x0000000b000b7308 */ /* 0x000e220000000800 */
[----:B-1----:R-:W-:Y:S01]  /*a050*/  F2FP.F16.F32.PACK_AB R176, R158, R155 ;  /* 0x0000009b9eb0723e */ /* 0x002fe200000000ff */
[----:B--2---:R-:W-:Y:S01]  /*a060*/  FADD.FTZ R136, R203, R6 ;  /* 0x00000006cb887221 */ /* 0x004fe20000010000 */
[----:B------:R-:W-:Y:S01]  /*a070*/  FFMA.FTZ R6, R141, UR11, -R131 ;  /* 0x0000000b8d067c23 */ /* 0x000fe20008010883 */
[----:B------:R-:W-:Y:S01]  /*a080*/  FADD.FTZ R141, R196, R127 ;  /* 0x0000007fc48d7221 */ /* 0x000fe20000010000 */
[----:B------:R-:W-:Y:S01]  /*a090*/  FFMA.FTZ R127, R129, UR11, -R131 ;  /* 0x0000000b817f7c23 */ /* 0x000fe20008010883 */
[C---:B------:R-:W-:Y:S01]  /*a0a0*/  FADD.FTZ R136, R13.reuse, R136 ;  /* 0x000000880d887221 */ /* 0x040fe20000010000 */
[----:B------:R-:W-:Y:S01]  /*a0b0*/  F2FP.F16.F32.PACK_AB R203, R13, R203 ;  /* 0x000000cb0dcb723e */ /* 0x000fe200000000ff */
[----:B------:R-:W-:Y:S01]  /*a0c0*/  FADD.FTZ R141, R138, R141 ;  /* 0x0000008d8a8d7221 */ /* 0x000fe20000010000 */
[----:B------:R-:W-:Y:S01]  /*a0d0*/  MUFU.EX2 R6, R6 ;  /* 0x0000000600067308 */ /* 0x000fe20000000800 */
[----:B------:R-:W-:Y:S01]  /*a0e0*/  FADD.FTZ R129, R197, R136 ;  /* 0x00000088c5817221 */ /* 0x000fe20000010000 */
[----:B------:R-:W-:Y:S01]  /*a0f0*/  FFMA.FTZ R131, R159, UR11, -R131 ;  /* 0x0000000b9f837c23 */ /* 0x000fe20008010883 */
[----:B------:R-:W-:Y:S01]  /*a100*/  FADD.FTZ R132, R198, R141 ;  /* 0x0000008dc6847221 */ /* 0x000fe20000010000 */
[----:B------:R-:W-:Y:S01]  /*a110*/  F2FP.F16.F32.PACK_AB R196, R138, R196 ;  /* 0x000000c48ac4723e */ /* 0x000fe200000000ff */
[C---:B------:R-:W-:Y:S01]  /*a120*/  FADD.FTZ R10, R14.reuse, R129 ;  /* 0x000000810e0a7221 */ /* 0x040fe20000010000 */
[----:B------:R-:W-:Y:S01]  /*a130*/  F2FP.F16.F32.PACK_AB R197, R14, R197 ;  /* 0x000000c50ec5723e */ /* 0x000fe200000000ff */
[----:B------:R-:W-:Y:S01]  /*a140*/  FADD.FTZ R129, R139, R132 ;  /* 0x000000848b817221 */ /* 0x000fe20000010000 */
[----:B------:R-:W-:Y:S01]  /*a150*/  MUFU.EX2 R127, R127 ;  /* 0x0000007f007f7308 */ /* 0x000fe20000000800 */
[----:B------:R-:W-:Y:S01]  /*a160*/  FADD.FTZ R10, R199, R10 ;  /* 0x0000000ac70a7221 */ /* 0x000fe20000010000 */
[----:B------:R-:W-:Y:S01]  /*a170*/  F2FP.F16.F32.PACK_AB R199, R15, R199 ;  /* 0x000000c70fc7723e */ /* 0x000fe200000000ff */
[----:B------:R-:W-:Y:S01]  /*a180*/  FADD.FTZ R129, R192, R129 ;  /* 0x00000081c0817221 */ /* 0x000fe20000010000 */
[----:B------:R-:W-:Y:S01]  /*a190*/  F2FP.F16.F32.PACK_AB R198, R139, R198 ;  /* 0x000000c68bc6723e */ /* 0x000fe200000000ff */
[----:B------:R-:W-:Y:S01]  /*a1a0*/  FADD.FTZ R10, R15, R10 ;  /* 0x0000000a0f0a7221 */ /* 0x000fe20000010000 */
[C---:B------:R-:W-:Y:S01]  /*a1b0*/  F2FP.F16.F32.PACK_AB R192, R142.reuse, R192 ;  /* 0x000000c08ec0723e */ /* 0x040fe200000000ff */
[----:B------:R-:W-:Y:S01]  /*a1c0*/  FADD.FTZ R129, R142, R129 ;  /* 0x000000818e817221 */ /* 0x000fe20000010000 */
[----:B------:R-:W1:Y:S01]  /*a1d0*/  MUFU.EX2 R131, R131 ;  /* 0x0000008300837308 */ /* 0x000e620000000800 */
[----:B------:R-:W-:Y:S01]  /*a1e0*/  FADD.FTZ R137, R193, R10 ;  /* 0x0000000ac1897221 */ /* 0x000fe20000010000 */
[----:B------:R-:W-:Y:S01]  /*a1f0*/  F2FP.F16.F32.PACK_AB R193, R20, R193 ;  /* 0x000000c114c1723e */ /* 0x000fe200000000ff */
[----:B------:R-:W-:Y:S01]  /*a200*/  FADD.FTZ R12, R194, R129 ;  /* 0x00000081c20c7221 */ /* 0x000fe20000010000 */
[----:B------:R-:W-:Y:S01]  /*a210*/  F2FP.F16.F32.PACK_AB R194, R143, R194 ;  /* 0x000000c28fc2723e */ /* 0x000fe200000000ff */
[----:B------:R-:W-:Y:S01]  /*a220*/  FADD.FTZ R10, R20, R137 ;  /* 0x00000089140a7221 */ /* 0x000fe20000010000 */
[----:B0-----:R-:W-:Y:S01]  /*a230*/  F2FP.F16.F32.PACK_AB R179, R11, R126 ;  /* 0x0000007e0bb3723e */ /* 0x001fe200000000ff */
[----:B------:R-:W-:-:S02]  /*a240*/  FADD.FTZ R13, R143, R12 ;  /* 0x0000000c8f0d7221 */ /* 0x000fc40000010000 */
[----:B------:R-:W-:Y:S01]  /*a250*/  FADD.FTZ R10, R195, R10 ;  /* 0x0000000ac30a7221 */ /* 0x000fe20000010000 */
[C---:B------:R-:W-:Y:S01]  /*a260*/  F2FP.F16.F32.PACK_AB R195, R21.reuse, R195 ;  /* 0x000000c315c3723e */ /* 0x040fe200000000ff */
[----:B------:R-:W-:Y:S01]  /*a270*/  FADD.FTZ R13, R188, R13 ;  /* 0x0000000dbc0d7221 */ /* 0x000fe20000010000 */
[C---:B------:R-:W-:Y:S01]  /*a280*/  F2FP.F16.F32.PACK_AB R188, R144.reuse, R188 ;  /* 0x000000bc90bc723e */ /* 0x040fe200000000ff */
[----:B------:R-:W-:Y:S02]  /*a290*/  FADD.FTZ R10, R21, R10 ;  /* 0x0000000a150a7221 */ /* 0x000fe40000010000 */
[----:B------:R-:W-:Y:S02]  /*a2a0*/  FADD.FTZ R13, R144, R13 ;  /* 0x0000000d900d7221 */ /* 0x000fe40000010000 */
[----:B------:R-:W-:Y:S01]  /*a2b0*/  FADD.FTZ R10, R189, R10 ;  /* 0x0000000abd0a7221 */ /* 0x000fe20000010000 */
[----:B------:R-:W-:Y:S01]  /*a2c0*/  F2FP.F16.F32.PACK_AB R189, R125, R189 ;  /* 0x000000bd7dbd723e */ /* 0x000fe200000000ff */
[----:B------:R-:W-:Y:S01]  /*a2d0*/  FADD.FTZ R12, R190, R13 ;  /* 0x0000000dbe0c7221 */ /* 0x000fe20000010000 */
[----:B------:R-:W-:Y:S01]  /*a2e0*/  F2FP.F16.F32.PACK_AB R190, R9, R190 ;  /* 0x000000be09be723e */ /* 0x000fe200000000ff */
[----:B------:R-:W-:Y:S01]  /*a2f0*/  FADD.FTZ R10, R125, R10 ;  /* 0x0000000a7d0a7221 */ /* 0x000fe20000010000 */
[----:B-1----:R-:W-:Y:S01]  /*a300*/  F2FP.F16.F32.PACK_AB R178, R131, R146 ;  /* 0x0000009283b2723e */ /* 0x002fe200000000ff */
[----:B------:R-:W-:-:S02]  /*a310*/  FADD.FTZ R15, R9, R12 ;  /* 0x0000000c090f7221 */ /* 0x000fc40000010000 */
[----:B------:R-:W-:Y:S01]  /*a320*/  FADD.FTZ R13, R191, R10 ;  /* 0x0000000abf0d7221 */ /* 0x000fe20000010000 */
[----:B------:R-:W-:Y:S01]  /*a330*/  F2FP.F16.F32.PACK_AB R191, R120, R191 ;  /* 0x000000bf78bf723e */ /* 0x000fe200000000ff */
        /* <DEDUP_REMOVED lines=8> */
[----:B------:R-:W-:-:S02]  /*a3c0*/  FADD.FTZ R10, R124, R13 ;  /* 0x0000000d7c0a7221 */ /* 0x000fc40000010000 */
[----:B------:R-:W-:Y:S02]  /*a3d0*/  FADD.FTZ R15, R6, R15 ;  /* 0x0000000f060f7221 */ /* 0x000fe40000010000 */
[----:B------:R-:W-:Y:S01]  /*a3e0*/  FADD.FTZ R10, R187, R10 ;  /* 0x0000000abb0a7221 */ /* 0x000fe20000010000 */
[----:B------:R-:W-:-:S03]  /*a3f0*/  F2FP.F16.F32.PACK_AB R187, R121, R187 ;  /* 0x000000bb79bb723e */ /* 0x000fc600000000ff */
[----:B------:R-:W-:Y:S01]  /*a400*/  FADD.FTZ R9, R121, R10 ;  /* 0x0000000a79097221 */ /* 0x000fe20000010000 */
[----:B------:R-:W-:Y:S01]  /*a410*/  FADD.FTZ R10, R180, R15 ;  /* 0x0000000fb40a7221 */ /* 0x000fe20000010000 */
[C---:B------:R-:W-:Y:S02]  /*a420*/  F2FP.F16.F32.PACK_AB R180, R127.reuse, R180 ;  /* 0x000000b47fb4723e */ /* 0x040fe400000000ff */
[----:B------:R-:W-:Y:S01]  /*a430*/  FADD.FTZ R12, R128, R9 ;  /* 0x00000009800c7221 */ /* 0x000fe20000010000 */
[----:B------:R-:W-:Y:S01]  /*a440*/  FADD.FTZ R5, R127, R10 ;  /* 0x0000000a7f057221 */ /* 0x000fe20000010000 */
[----:B------:R-:W-:Y:S02]  /*a450*/  IMAD.MOV.U32 R10, RZ, RZ, R3 ;  /* 0x000000ffff0a7224 */ /* 0x000fe400078e0003 */
[C---:B------:R-:W-:Y:S01]  /*a460*/  FADD.FTZ R12, R181.reuse, R12 ;  /* 0x0000000cb50c7221 */ /* 0x040fe20000010000 */
[----:B------:R-:W-:Y:S01]  /*a470*/  FADD.FTZ R6, R182, R5 ;  /* 0x00000005b6067221 */ /* 0x000fe20000010000 */
[----:B------:R-:W-:-:S02]  /*a480*/  F2FP.F16.F32.PACK_AB R181, R181, R128 ;  /* 0x00000080b5b5723e */ /* 0x000fc400000000ff */
[----:B------:R-:W-:Y:S01]  /*a490*/  FADD.FTZ R5, R183, R12 ;  /* 0x0000000cb7057221 */ /* 0x000fe20000010000 */
[C---:B------:R-:W-:Y:S01]  /*a4a0*/  FADD.FTZ R6, R133.reuse, R6 ;  /* 0x0000000685067221 */ /* 0x040fe20000010000 */
[----:B------:R-:W-:Y:S02]  /*a4b0*/  F2FP.F16.F32.PACK_AB R182, R133, R182 ;  /* 0x000000b685b6723e */ /* 0x000fe400000000ff */
[C---:B------:R-:W-:Y:S01]  /*a4c0*/  FADD.FTZ R5, R130.reuse, R5 ;  /* 0x0000000582057221 */ /* 0x040fe20000010000 */
[----:B------:R-:W-:Y:S01]  /*a4d0*/  FADD.FTZ R9, R155, R6 ;  /* 0x000000069b097221 */ /* 0x000fe20000010000 */
[----:B------:R-:W-:Y:S02]  /*a4e0*/  F2FP.F16.F32.PACK_AB R183, R130, R183 ;  /* 0x000000b782b7723e */ /* 0x000fe400000000ff */
[----:B------:R-:W-:Y:S01]  /*a4f0*/  FADD.FTZ R6, R122, R5 ;  /* 0x000000057a067221 */ /* 0x000fe20000010000 */
[----:B------:R-:W-:-:S03]  /*a500*/  FADD.FTZ R9, R158, R9 ;  /* 0x000000099e097221 */ /* 0x000fc60000010000 */
[----:B------:R-:W-:Y:S01]  /*a510*/  FADD.FTZ R5, R123, R6 ;  /* 0x000000067b057221 */ /* 0x000fe20000010000 */
[----:B------:R-:W-:-:S03]  /*a520*/  FADD.FTZ R9, R146, R9 ;  /* 0x0000000992097221 */ /* 0x000fc60000010000 */
[----:B------:R-:W-:Y:S01]  /*a530*/  FADD.FTZ R5, R126, R5 ;  /* 0x000000057e057221 */ /* 0x000fe20000010000 */
[----:B------:R-:W-:Y:S01]  /*a540*/  FADD.FTZ R6, R131, R9 ;  /* 0x0000000983067221 */ /* 0x000fe20000010000 */
[----:B------:R-:W-:Y:S02]  /*a550*/  IMAD.MOV.U32 R9, RZ, RZ, R4 ;  /* 0x000000ffff097224 */ /* 0x000fe400078e0004 */
[----:B------:R-:W-:Y:S01]  /*a560*/  FADD.FTZ R5, R11, R5 ;  /* 0x000000050b057221 */ /* 0x000fe20000010000 */
[----:B------:R-:W-:Y:S06]  /*a570*/  @P3 BRA `(.L_x_5483) ;  /* 0xffffffb800cc3947 */ /* 0x000fec000383ffff */
.L_x_5474:
[----:B------:R-:W-:-:S13]  /*a580*/  R2UR UR6, R19 ;  /* 0x00000000130672ca */ /* 0x000fda00000e0000 */
[----:B------:R-:W-:-:S06]  /*a590*/  UISETP.GE.AND UP0, UPT, UR37, UR6, UPT ;  /* 0x000000062500728c */ /* 0x000fcc000bf06270 */
[----:B------:R-:W-:-:S13]  /*a5a0*/  PLOP3.LUT P2, PT, PT, PT, UP0, 0x80, 0x0 ;  /* 0x000000000000781c */ /* 0x000fda0003f4f008 */
[----:B------:R-:W-:Y:S05]  /*a5b0*/  @!P2 BRA `(.L_x_5484) ;  /* 0x0000003c0048a947 */ /* 0x000fea0003800000 */
[----:B------:R-:W-:Y:S01]  /*a5c0*/  IMAD.MOV.U32 R8, RZ, RZ, R4 ;  /* 0x000000ffff087224 */ /* 0x000fe200078e0004 */
[----:B------:R-:W-:Y:S01]  /*a5d0*/  UMOV UR38, UR60 ;  /* 0x0000003c00267c82 */ /* 0x000fe20008000000 */
[----:B------:R-:W-:Y:S01]  /*a5e0*/  IMAD.MOV.U32 R9, RZ, RZ, R3 ;  /* 0x000000ffff097224 */ /* 0x000fe200078e0003 */
[----:B------:R-:W-:Y:S01]  /*a5f0*/  UMOV UR7, UR36 ;  /* 0x0000002400077c82 */ /* 0x000fe20008000000 */
[----:B------:R-:W-:-:S05]  /*a600*/  ULDC UR61, c[0x0][0x988] ;  /* 0x00026200003d7ab9 */ /* 0x000fca0000000800 */
.L_x_5493:
[----:B------:R-:W-:-:S04]  /*a610*/  UIADD3 UR36, UR7, 0x1, URZ ;  /* 0x0000000107247890 */ /* 0x000fc8000fffe03f */
[----:B------:R-:W-:-:S04]  /*a620*/  UISETP.NE.AND UP0, UPT, UR36, 0x2, UPT ;  /* 0x000000022400788c */ /* 0x000fc8000bf05270 */
[----:B------:R-:W-:Y:S02]  /*a630*/  USEL UR60, URZ, 0x1, UP0 ;  /* 0x000000013f3c7887 */ /* 0x000fe40008000000 */
[----:B------:R-:W-:Y:S02]  /*a640*/  USEL UR36, UR36, URZ, UP0 ;  /* 0x0000003f24247287 */ /* 0x000fe40008000000 */
[----:B------:R-:W-:Y:S01]  /*a650*/  ULOP3.LUT UR60, UR38, UR60, URZ, 0x3c, !UPT ;  /* 0x0000003c263c7292 */ /* 0x000fe2000f8e3c3f */
[----:B------:R-:W-:Y:S11]  /*a660*/  @!P0 BRA `(.L_x_5485) ;  /* 0x0000000000048947 */ /* 0x000ff60003800000 */
[----:B------:R-:W-:Y:S01]  /*a670*/  BPT.TRAP 0x1 ;  /* 0x000000040000795c */ /* 0x000fe20000300000 */
.L_x_5485:
[----:B------:R-:W-:Y:S01]  /*a680*/  ULEA UR6, UR36, UR39, 0x3 ;  /* 0x0000002724067291 */ /* 0x000fe2000f8e183f */
[----:B------:R-:W-:-:S05]  /*a690*/  IMAD.U32 R3, RZ, RZ, UR60 ;  /* 0x0000003cff037e24 */ /* 0x000fca000f8e00ff */
[----:B------:R-:W-:-:S04]  /*a6a0*/  SHF.L.U32 R3, R3, 0x1f, RZ ;  /* 0x0000001f03037819 */ /* 0x000fc800000006ff */
[----:B------:R0:W1:Y:S01]  /*a6b0*/  SYNCS.PHASECHK.TRANS64.TRYWAIT P2, [UR6+0x36830], R3 ;  /* 0x03683003ff0075a7 */ /* 0x0000620008040146 */
[----:B------:R-:W-:Y:S05]  /*a6c0*/  @!P0 BRA `(.L_x_5486) ;  /* 0x0000000000048947 */ /* 0x000fea0003800000 */
[----:B------:R-:W-:Y:S01]  /*a6d0*/  BPT.TRAP 0x1 ;  /* 0x000000040000795c */ /* 0x000fe20000300000 */
.L_x_5486:
[----:B-1----:R-:W-:Y:S05]  /*a6e0*/  @P2 BRA `(.L_x_5487) ;  /* 0x0000000000082947 */ /* 0x002fea0003800000 */
[----:B------:R-:W1:Y:S02]  /*a6f0*/  SYNCS.PHASECHK.TRANS64.TRYWAIT P2, [UR6+0x36830], R3 ;  /* 0x03683003ff0075a7 */ /* 0x000e640008040146 */
[----:B-1----:R-:W-:Y:S05]  /*a700*/  @!P2 BRA `(.L_x_5488) ;  /* 0x000001040008a947 */ /* 0x002fea0003800000 */
.L_x_5487:
        /* <DEDUP_REMOVED lines=11> */
[----:B------:R-:W-:Y:S01]  /*a7c0*/  MOV R10, UR49 ;  /* 0x00000031000a7c02 */ /* 0x000fe20008000f00 */
[----:B------:R-:W-:Y:S01]  /*a7d0*/  UMOV UR49, UR53 ;  /* 0x0000003500317c82 */ /* 0x000fe20008000000 */
[----:B------:R-:W-:Y:S01]  /*a7e0*/  UIMAD UR6, UR36, 0xa80, UR6 ;  /* 0x00000a80240678a4 */ /* 0x000fe2000f8e0206 */
[----:B------:R-:W-:Y:S01]  /*a7f0*/  MOV R11, UR48 ;  /* 0x00000030000b7c02 */ /* 0x000fe20008000f00 */
[----:B------:R-:W-:Y:S01]  /*a800*/  UMOV UR48, UR52 ;  /* 0x0000003400307c82 */ /* 0x000fe20008000000 */
        /* <DEDUP_REMOVED lines=605> */
.L_x_5489:
[----:B------:R-:W-:Y:S01]  /*cde0*/  ULEA UR10, UR7, UR39, 0x3 ;  /* 0x00000027070a7291 */ /* 0x000fe2000f8e183f */
[----:B------:R-:W-:-:S05]  /*cdf0*/  IMAD.U32 R0, RZ, RZ, UR38 ;  /* 0x00000026ff007e24 */ /* 0x000fca000f8e00ff */
[----:B------:R-:W-:-:S04]  /*ce00*/  SHF.L.U32 R0, R0, 0x1f, RZ ;  /* 0x0000001f00007819 */ /* 0x000fc800000006ff */
[----:B------:R0:W1:Y:S01]  /*ce10*/  SYNCS.PHASECHK.TRANS64.TRYWAIT P2, [UR10+0x36850], R0 ;  /* 0x03685000ff0075a7 */ /* 0x000062000804014a */
[----:B------:R-:W-:Y:S05]  /*ce20*/  @!P0 BRA `(.L_x_5490) ;  /* 0x0000000000048947 */ /* 0x000fea0003800000 */
[----:B------:R-:W-:Y:S01]  /*ce30*/  BPT.TRAP 0x1 ;  /* 0x000000040000795c */ /* 0x000fe20000300000 */
.L_x_5490:
[----:B-1----:R-:W-:Y:S05]  /*ce40*/  @P2 BRA `(.L_x_5491) ;  /* 0x0000000000082947 */ /* 0x002fea0003800000 */
[----:B------:R-:W1:Y:S02]  /*ce50*/  SYNCS.PHASECHK.TRANS64.TRYWAIT P2, [UR10+0x36850], R0 ;  /* 0x03685000ff0075a7 */ /* 0x000e64000804014a */
[----:B-1----:R-:W-:Y:S05]  /*ce60*/  @!P2 BRA `(.L_x_5492) ;  /* 0x000000dc0048a947 */ /* 0x002fea0003800000 */
.L_x_5491:
[----:B------:R-:W-:Y:S01]  /*ce70*/  UIADD3 UR6, UR39, 0x400, URZ ;  /* 0x0000040027067890 */ /* 0x000fe2000fffe03f */
[----:B------:R-:W-:Y:S01]  /*ce80*/  WARPGROUP.ARRIVE ;  /* 0x00000000000079c5 */ /* 0x000fe20000000000 */
[----:B01----:R-:W-:Y:S01]  /*ce90*/  FMNMX.FTZ R0, R168, R9, !PT ;  /* 0x00000009a8007209 */ /* 0x003fe20007810000 */
[----:B------:R-:W-:Y:S01]  /*cea0*/  UMOV UR11, UR61 ;  /* 0x0000003d000b7c82 */ /* 0x000fe20008000000 */
[----:B------:R-:W-:Y:S01]  /*ceb0*/  USHF.R.U32.HI UR6, URZ, 0x4, UR6 ;  /* 0x000000043f067899 */ /* 0x000fe20008011606 */
[----:B------:R-:W-:Y:S01]  /*cec0*/  R2UR UR15, R19 ;  /* 0x00000000130f72ca */ /* 0x000fe200000e0000 */
[----:B------:R-:W-:Y:S01]  /*ced0*/  UMOV UR38, UR60 ;  /* 0x0000003c00267c82 */ /* 0x000fe20008000000 */
[----:B------:R-:W-:Y:S01]  /*cee0*/  FMNMX.FTZ R3, R169, R0, !PT ;  /* 0x00000000a9037209 */ /* 0x000fe20007810000 */
[----:B------:R-:W-:-:S03]  /*cef0*/  ULOP3.LUT UR6, UR6, 0x3fff, URZ, 0xc0, !UPT ;  /* 0x00003fff06067892 */ /* 0x000fc6000f8ec03f */
[----:B------:R-:W-:Y:S01]  /*cf00*/  FMNMX.FTZ R0, R172, R3, !PT ;  /* 0x00000003ac007209 */ /* 0x000fe20007810000 */
[----:B------:R-:W-:-:S03]  /*cf10*/  ULOP3.LUT UR6, UR6, 0x3800000, URZ, 0xfc, !UPT ;  /* 0x0380000006067892 */ /* 0x000fc6000f8efc3f */
[----:B------:R-:W-:Y:S01]  /*cf20*/  FMNMX.FTZ R3, R173, R0, !PT ;  /* 0x00000000ad037209 */ /* 0x000fe20007810000 */
[----:B------:R-:W-:Y:S02]  /*cf30*/  UIMAD UR14, UR7, 0xa80, UR6 ;  /* 0x00000a80070e78a4 */ /* 0x000fe4000f8e0206 */
[----:B------:R-:W-:Y:S01]  /*cf40*/  UISETP.GT.AND UP0, UPT, UR37, UR15, UPT ;  /* 0x0000000f2500728c */ /* 0x000fe2000bf04270 */
[----:B------:R-:W-:Y:S01]  /*cf50*/  FMNMX.FTZ R0, R160, R3, !PT ;  /* 0x00000003a0007209 */ /* 0x000fe20007810000 */
[----:B------:R-:W-:Y:S01]  /*cf60*/  UMOV UR7, 0x40000040 ;  /* 0x4000004000077882 */ /* 0x000fe20000000000 */
[----:B------:R-:W-:Y:S02]  /*cf70*/  UIADD3 UR37, UR37, -0x1, URZ ;  /* 0xffffffff25257890 */ /* 0x000fe4000fffe03f */
[----:B------:R-:W-:Y:S01]  /*cf80*/  UMOV UR6, UR14 ;  /* 0x0000000e00067c82 */ /* 0x000fe20008000000 */
[----:B------:R-:W-:Y:S01]  /*cf90*/  FMNMX.FTZ R3, R161, R0, !PT ;  /* 0x00000000a1037209 */ /* 0x000fe20007810000 */
[----:B------:R-:W-:Y:S01]  /*cfa0*/  HGMMA.64x192x16.F32 R24, R200, gdesc[UR4].tnspB, R24, gsb0 ;  /* 0x42e00004c8187df0 */ /* 0x000fe20008000818 */
[----:B------:R-:W-:Y:S01]  /*cfb0*/  UIADD3 UR6, UR14, 0x80, URZ ;  /* 0x000000800e067890 */ /* 0x000fe2000fffe03f */
[----:B------:R-:W-:Y:S01]  /*cfc0*/  PLOP3.LUT P2, PT, PT, PT, UP0, 0x80, 0x0 ;  /* 0x000000000000781c */ /* 0x000fe20003f4f008 */
        /* <DEDUP_REMOVED lines=26> */
[----:B0-----:R-:W-:Y:S02]  /*d170*/  FMNMX.FTZ R3, R4, R3, !PT ;  /* 0x0000000304037209 */ /* 0x001fe40007810000 */
[----:B------:R-:W-:-:S03]  /*d180*/  FMNMX.FTZ R4, R170, R8, !PT ;  /* 0x00000008aa047209 */ /* 0x000fc60007810000 */
[----:B------:R-:W-:Y:S01]  /*d190*/  FADD.FTZ R2, -R3, R9 ;  /* 0x0000000903027221 */ /* 0x000fe20000010100 */
[----:B------:R-:W-:-:S03]  /*d1a0*/  FMNMX.FTZ R11, R171, R4, !PT ;  /* 0x00000004ab0b7209 */ /* 0x000fc60007810000 */
[----:B------:R-:W-:Y:S01]  /*d1b0*/  FMUL.FTZ R10, R2, UR11 ;  /* 0x0000000b020a7c20 */ /* 0x000fe20008410000 */
[----:B------:R-:W-:Y:S01]  /*d1c0*/  FMNMX.FTZ R4, R174, R11, !PT ;  /* 0x0000000bae047209 */ /* 0x000fe20007810000 */
[----:B------:R-:W-:Y:S02]  /*d1d0*/  FMUL.FTZ R2, R3, UR11 ;  /* 0x0000000b03027c20 */ /* 0x000fe40008410000 */
[----:B------:R0:W-:Y:S01]  /*d1e0*/  MUFU.EX2 R0, R10 ;  /* 0x0000000a00007308 */ /* 0x0001e20000000800 */
        /* <DEDUP_REMOVED lines=10> */
[--C-:B0-----:R-:W-:Y:S01]  /*d290*/  FFMA.FTZ R10, R153, UR11, -R2.reuse ;  /* 0x0000000b990a7c23 */ /* 0x101fe20008010802 */
        /* <DEDUP_REMOVED lines=19> */
[----:B------:R-:W-:Y:S01]  /*d3d0*/  FMNMX.FTZ R11, R151, R4, !PT ;  /* 0x00000004970b7209 */ /* 0x000fe20007810000 */
[--C-:B------:R-:W-:Y:S01]  /*d3e0*/  FFMA.FTZ R200, R168, UR11, -R2.reuse ;  /* 0x0000000ba8c87c23 */ /* 0x100fe20008010802 */
[----:B------:R-:W-:Y:S01]  /*d3f0*/  FFMA.FTZ R202, R172, UR11, -R2 ;  /* 0x0000000bacca7c23 */ /* 0x000fe20008010802 */
[----:B------:R-:W-:Y:S01]  /*d400*/  MUFU.EX2 R10, R10 ;  /* 0x0000000a000a7308 */ /* 0x000fe20000000800 */
[----:B------:R-:W-:Y:S01]  /*d410*/  FMNMX.FTZ R4, R138, R11, !PT ;  /* 0x0000000b8a047209 */ /* 0x000fe20007810000 */
[----:B------:R-:W-:Y:S01]  /*d420*/  HGMMA.64x192x16.F32 R24, R196, gdesc[UR4].tnspB, R24, gsb0 ;  /* 0x42e00004c4187df0 */ /* 0x000fe20008000818 */
[----:B------:R-:W-:Y:S01]  /*d430*/  UIADD3 UR6, UR14, 0x100, URZ ;  /* 0x000001000e067890 */ /* 0x000fe2000fffe03f */
[----:B------:R-:W-:Y:S01]  /*d440*/  UMOV UR7, 0x40000040 ;  /* 0x4000004000077882 */ /* 0x000fe20000000000 */
        /* <DEDUP_REMOVED lines=8> */
[----:B0-----:R-:W-:Y:S01]  /*d4d0*/  FFMA.FTZ R6, R0, R6, R200 ;  /* 0x0000000600067223 */ /* 0x001fe200000100c8 */
[----:B------:R-:W-:Y:S02]  /*d4e0*/  FMNMX.FTZ R4, R134, R11, !PT ;  /* 0x0000000b86047209 */ /* 0x000fe40007810000 */
[----:B------:R-:W-:Y:S02]  /*d4f0*/  F2FP.F16.F32.PACK_AB R200, R9, R200 ;  /* 0x000000c809c8723e */ /* 0x000fe400000000ff */
[----:B------:R-:W-:Y:S02]  /*d500*/  FMNMX.FTZ R11, R135, R4, !PT ;  /* 0x00000004870b7209 */ /* 0x000fe40007810000 */
[----:B------:R-:W-:Y:S02]  /*d510*/  MUFU.EX2 R13, R13 ;  /* 0x0000000d000d7308 */ /* 0x000fe40000000800 */
[----:B------:R-:W-:-:S04]  /*d520*/  FMNMX.FTZ R4, R122, R11, !PT ;  /* 0x0000000b7a047209 */ /* 0x000fc80007810000 */
[----:B------:R-:W-:Y:S02]  /*d530*/  FMNMX.FTZ R11, R123, R4, !PT ;  /* 0x000000047b0b7209 */ /* 0x000fe40007810000 */
[----:B------:R-:W-:Y:S02]  /*d540*/  MUFU.EX2 R14, R14 ;  /* 0x0000000e000e7308 */ /* 0x000fe40000000800 */
[----:B------:R-:W-:-:S04]  /*d550*/  FMNMX.FTZ R4, R126, R11, !PT ;  /* 0x0000000b7e047209 */ /* 0x000fc80007810000 */
[----:B------:R-:W-:Y:S02]  /*d560*/  FMNMX.FTZ R4, R127, R4, !PT ;  /* 0x000000047f047209 */ /* 0x000fe40007810000 */
[----:B------:R-:W-:Y:S03]  /*d570*/  MUFU.EX2 R11, R149 ;  /* 0x00000095000b7308 */ /* 0x000fe60000000800 */
[----:B------:R-:W0:Y:S05]  /*d580*/  SHFL.BFLY PT, R21, R4, 0x2, 0x1f ;  /* 0x0c401f0004157f89 */ /* 0x000e2a00000e0000 */
[----:B------:R-:W-:Y:S08]  /*d590*/  MUFU.EX2 R20, R20 ;  /* 0x0000001400147308 */ /* 0x000ff00000000800 */
[----:B------:R-:W-:Y:S08]  /*d5a0*/  MUFU.EX2 R120, R120 ;  /* 0x0000007800787308 */ /* 0x000ff00000000800 */
[----:B------:R-:W-:Y:S01]  /*d5b0*/  MUFU.EX2 R121, R121 ;  /* 0x0000007900797308 */ /* 0x000fe20000000800 */
[----:B0-----:R-:W-:Y:S01]  /*d5c0*/  FMNMX.FTZ R137, R4, R21, !PT ;  /* 0x0000001504897209 */ /* 0x001fe20007810000 */
[--C-:B------:R-:W-:Y:S01]  /*d5d0*/  FFMA.FTZ R21, R129, UR11, -R2.reuse ;  /* 0x0000000b81157c23 */ /* 0x100fe20008010802 */
[----:B------:R-:W-:-:S03]  /*d5e0*/  FFMA.FTZ R129, R125, UR11, -R2 ;  /* 0x0000000b7d817c23 */ /* 0x000fc60008010802 */
[----:B------:R-:W0:Y:S02]  /*d5f0*/  SHFL.BFLY PT, R4, R137, 0x1, 0x1f ;  /* 0x0c201f0089047f89 */ /* 0x000e2400000e0000 */
[----:B------:R-:W-:Y:S01]  /*d600*/  MUFU.EX2 R21, R21 ;  /* 0x0000001500157308 */ /* 0x000fe20000000800 */
[----:B0-----:R-:W-:-:S05]  /*d610*/  FMNMX.FTZ R4, R137, R4, !PT ;  /* 0x0000000489047209 */ /* 0x001fca0007810000 */
[----:B------:R-:W-:-:S04]  /*d620*/  FMUL.FTZ R125, R4, UR11 ;  /* 0x0000000b047d7c20 */ /* 0x000fc80008410000 */
        /* <DEDUP_REMOVED lines=12> */
[----:B------:R-:W-:-:S02]  /*d6f0*/  FFMA.FTZ R126, R126, UR11, -R125 ;  /* 0x0000000b7e7e7c23 */ /* 0x000fc4000801087d */
[----:B------:R-:W-:Y:S08]  /*d700*/  MUFU.EX2 R124, R124 ;  /* 0x0000007c007c7308 */ /* 0x000ff00000000800 */
[----:B------:R-:W-:Y:S08]  /*d710*/  MUFU.EX2 R203, R203 ;  /* 0x000000cb00cb7308 */ /* 0x000ff00000000800 */
[----:B------:R-:W-:Y:S08]  /*d720*/  MUFU.EX2 R137, R137 ;  /* 0x0000008900897308 */ /* 0x000ff00000000800 */
[----:B------:R-:W-:Y:S08]  /*d730*/  MUFU.EX2 R134, R134 ;  /* 0x0000008600867308 */ /* 0x000ff00000000800 */
[----:B------:R-:W0:Y:S08]  /*d740*/  MUFU.EX2 R135, R135 ;  /* 0x0000008700877308 */ /* 0x000e300000000800 */
        /* <DEDUP_REMOVED lines=10> */
[----:B------:R-:W-:-:S07]  /*d7f0*/  UMOV UR7, 0x40000040 ;  /* 0x4000004000077882 */ /* 0x000fce0000000000 */
        /* <DEDUP_REMOVED lines=20> */
[----:B------:R-:W-:Y:S02]  /*d940*/  IMAD.U32 R144, RZ, RZ, UR36 ;  /* 0x00000024ff907e24 */ /* 0x000fe4000f8e00ff */
[--C-:B------:R-:W-:Y:S01]  /*d950*/  FFMA.FTZ R189, R146, UR11, -R125.reuse ;  /* 0x0000000b92bd7c23 */ /* 0x100fe2000801087d */
[----:B------:R-:W-:Y:S01]  /*d960*/  IMAD.U32 R146, RZ, RZ, UR10 ;  /* 0x0000000aff927e24 */ /* 0x000fe2000f8e00ff */
[----:B------:R-:W-:Y:S01]  /*d970*/  HGMMA.64x192x16.F32 R24, R184, gdesc[UR4].tnspB, R24, gsb0 ;  /* 0x42e00004b8187df0 */ /* 0x000fe20008000818 */
[----:B------:R-:W-:Y:S01]  /*d980*/  UIADD3 UR6, UR14, 0x280, URZ ;  /* 0x000002800e067890 */ /* 0x000fe2000fffe03f */
[----:B------:R-:W-:Y:S01]  /*d990*/  @!P1 LEA R144, R144, UR39, 0x3 ;  /* 0x0000002790909c11 */ /* 0x000fe2000f8e18ff */
[----:B------:R-:W-:Y:S01]  /*d9a0*/  UMOV UR7, 0x40000040 ;  /* 0x4000004000077882 */ /* 0x000fe20000000000 */
[----:B------:R-:W-:Y:S01]  /*d9b0*/  @!P1 VIADD R146, R146, 0x36860 ;  /* 0x0003686092929836 */ /* 0x000fe20000000000 */
[----:B------:R-:W-:Y:S01]  /*d9c0*/  MUFU.EX2 R188, R188 ;  /* 0x000000bc00bc7308 */ /* 0x000fe20000000800 */
[----:B------:R-:W-:Y:S01]  /*d9d0*/  FFMA.FTZ R191, R150, UR11, -R125 ;  /* 0x0000000b96bf7c23 */ /* 0x000fe2000801087d */
[----:B------:R-:W-:-:S02]  /*d9e0*/  @!P1 VIADD R144, R144, 0x36840 ;  /* 0x0003684090909836 */ /* 0x000fc40000000000 */
[----:B------:R-:W-:-:S03]  /*d9f0*/  @!P1 PRMT R146, RZ, 0x654, R146 ;  /* 0x00000654ff929816 */ /* 0x000fc60000000092 */
[----:B------:R-:W-:Y:S01]  /*da00*/  @!P1 PRMT R145, RZ, 0x654, R144 ;  /* 0x00000654ff919816 */ /* 0x000fe20000000090 */
        /* <DEDUP_REMOVED lines=8> */
[----:B------:R-:W-:Y:S01]  /*da90*/  FFMA.FTZ R136, R141, UR11, -R2 ;  /* 0x0000000b8d887c23 */ /* 0x000fe20008010802 */
[--C-:B------:R-:W-:Y:S01]  /*daa0*/  FFMA.FTZ R185, R138, UR11, -R125.reuse ;  /* 0x0000000b8ab97c23 */ /* 0x100fe2000801087d */
[--C-:B------:R-:W-:Y:S01]  /*dab0*/  FFMA.FTZ R140, R159, UR11, -R125.reuse ;  /* 0x0000000b9f8c7c23 */ /* 0x100fe2000801087d */
[----:B------:R-:W-:Y:S01]  /*dac0*/  HGMMA.64x192x16.F32 R24, R180, gdesc[UR4].tnspB, R24, gsb0 ;  /* 0x42e00004b4187df0 */ /* 0x000fe20008000818 */
[----:B------:R-:W-:Y:S01]  /*dad0*/  UIADD3 UR6, UR14, 0x300, URZ ;  /* 0x000003000e067890 */ /* 0x000fe2000fffe03f */
[--C-:B------:R-:W-:Y:S01]  /*dae0*/  FFMA.FTZ R141, R147, UR11, -R125.reuse ;  /* 0x0000000b938d7c23 */ /* 0x100fe2000801087d */
[----:B------:R-:W-:Y:S01]  /*daf0*/  UMOV UR7, 0x40000040 ;  /* 0x4000004000077882 */ /* 0x000fe20000000000 */
[----:B------:R-:W-:Y:S01]  /*db00*/  MUFU.EX2 R184, R184 ;  /* 0x000000b800b87308 */ /* 0x000fe20000000800 */
[----:B------:R-:W-:-:S07]  /*db10*/  FFMA.FTZ R187, R142, UR11, -R125 ;  /* 0x0000000b8ebb7c23 */ /* 0x000fce000801087d */
        /* <DEDUP_REMOVED lines=11> */
[----:B------:R-:W-:Y:S01]  /*dbd0*/  FADD.FTZ R2, -R4, R8 ;  /* 0x0000000804027221 */ /* 0x000fe20000010100 */
[--C-:B------:R-:W-:Y:S01]  /*dbe0*/  FFMA.FTZ R132, R163, UR11, -R125.reuse ;  /* 0x0000000ba3847c23 */ /* 0x100fe2000801087d */
[----:B------:R-:W-:Y:S01]  /*dbf0*/  HGMMA.64x192x16.F32 R24, R176, gdesc[UR4].tnspB, R24, gsb0 ;  /* 0x42e00004b0187df0 */ /* 0x000fe20008000818 */
[----:B------:R-:W-:Y:S01]  /*dc00*/  MUFU.EX2 R8, R129 ;  /* 0x0000008100087308 */ /* 0x000fe20000000800 */
[----:B------:R-:W-:Y:S01]  /*dc10*/  FMUL.FTZ R2, R2, UR11 ;  /* 0x0000000b02027c20 */ /* 0x000fe20008410000 */
[--C-:B------:R-:W-:Y:S01]  /*dc20*/  FFMA.FTZ R133, R167, UR11, -R125.reuse ;  /* 0x0000000ba7857c23 */ /* 0x100fe2000801087d */
[----:B------:R-:W-:Y:S01]  /*dc30*/  FFMA.FTZ R181, R130, UR11, -R125 ;  /* 0x0000000b82b57c23 */ /* 0x000fe2000801087d */
[----:B------:R-:W-:Y:S01]  /*dc40*/  UMOV UR7, UR36 ;  /* 0x0000002400077c82 */ /* 0x000fe20008000000 */
[----:B0-----:R-:W-:-:S03]  /*dc50*/  F2FP.F16.F32.PACK_AB R183, R135, R134 ;  /* 0x0000008687b7723e */ /* 0x001fc600000000ff */
[----:B------:R-:W0:Y:S08]  /*dc60*/  MUFU.EX2 R2, R2 ;  /* 0x0000000200027308 */ /* 0x000e300000000800 */
[----:B------:R-:W1:Y:S08]  /*dc70*/  MUFU.EX2 R129, R175 ;  /* 0x000000af00817308 */ /* 0x000e700000000800 */
[----:B------:R-:W2:Y:S01]  /*dc80*/  MUFU.EX2 R132, R132 ;  /* 0x0000008400847308 */ /* 0x000ea20000000800 */
[----:B0-----:R-:W-:Y:S01]  /*dc90*/  FFMA.FTZ R5, R2, R5, R201 ;  /* 0x0000000502057223 */ /* 0x001fe200000100c9 */
[----:B------:R-:W-:-:S03]  /*dca0*/  F2FP.F16.F32.PACK_AB R201, R124, R201 ;  /* 0x000000c97cc9723e */ /* 0x000fc600000000ff */
[----:B------:R-:W-:-:S03]  /*dcb0*/  FADD.FTZ R138, R124, R5 ;  /* 0x000000057c8a7221 */ /* 0x000fc60000010000 */
[----:B------:R-:W0:Y:S01]  /*dcc0*/  MUFU.EX2 R133, R133 ;  /* 0x0000008500857308 */ /* 0x000e220000000800 */
[----:B------:R-:W-:Y:S01]  /*dcd0*/  FADD.FTZ R138, R203, R138 ;  /* 0x0000008acb8a7221 */ /* 0x000fe20000010000 */
[----:B-1----:R-:W-:-:S03]  /*dce0*/  F2FP.F16.F32.PACK_AB R203, R129, R203 ;  /* 0x000000cb81cb723e */ /* 0x002fc600000000ff */
[----:B------:R-:W-:-:S03]  /*dcf0*/  FADD.FTZ R138, R129, R138 ;  /* 0x0000008a818a7221 */ /* 0x000fc60000010000 */
[----:B------:R-:W-:Y:S08]  /*dd00*/  MUFU.EX2 R180, R180 ;  /* 0x000000b400b47308 */ /* 0x000ff00000000800 */
[----:B------:R-:W-:Y:S08]  /*dd10*/  MUFU.EX2 R181, R181 ;  /* 0x000000b500b57308 */ /* 0x000ff00000000800 */
[----:B------:R-:W-:Y:S08]  /*dd20*/  MUFU.EX2 R124, R131 ;  /* 0x00000083007c7308 */ /* 0x000ff00000000800 */
[----:B------:R-:W-:Y:S08]  /*dd30*/  MUFU.EX2 R182, R182 ;  /* 0x000000b600b67308 */ /* 0x000ff00000000800 */
[----:B------:R-:W-:Y:S01]  /*dd40*/  MUFU.EX2 R128, R128 ;  /* 0x0000008000807308 */ /* 0x000fe20000000800 */
[----:B------:R-:W-:-:S02]  /*dd50*/  WARPGROUP.DEPBAR.LE gsb0, 0x0 ;  /* 0x00008000000079c5 */ /* 0x000fc40000010000 */
[----:B------:R1:W-:Y:S05]  /*dd60*/  @!P1 SYNCS.ARRIVE.TRANS64.RED.A1T0 RZ, [R145+URZ], RZ ;  /* 0x000000ff91ff99a7 */ /* 0x0003ea000810043f */
[----:B------:R-:W-:Y:S01]  /*dd70*/  MUFU.EX2 R179, R126 ;  /* 0x0000007e00b37308 */ /* 0x000fe20000000800 */
[----:B------:R-:W-:Y:S02]  /*dd80*/  F2FP.F16.F32.PACK_AB R178, R8, R121 ;  /* 0x0000007908b2723e */ /* 0x000fe400000000ff */
[----:B------:R-:W-:Y:S01]  /*dd90*/  F2FP.F16.F32.PACK_AB R176, R120, R20 ;  /* 0x0000001478b0723e */ /* 0x000fe200000000ff */
[----:B-1----:R-:W-:Y:S01]  /*dda0*/  FADD.FTZ R145, R9, R6 ;  /* 0x0000000609917221 */ /* 0x002fe20000010000 */
[----:B------:R1:W-:Y:S01]  /*ddb0*/  @!P1 SYNCS.ARRIVE.TRANS64.RED.A1T0 RZ, [R146+URZ], RZ ;  /* 0x000000ff92ff99a7 */ /* 0x0003e2000810043f */
[----:B------:R-:W-:Y:S01]  /*ddc0*/  FFMA.FTZ R6, R139, UR11, -R125 ;  /* 0x0000000b8b067c23 */ /* 0x000fe2000801087d */
[----:B------:R-:W-:Y:S01]  /*ddd0*/  FADD.FTZ R139, R197, R138 ;  /* 0x0000008ac58b7221 */ /* 0x000fe20000010000 */
[----:B--2---:R-:W-:-:S03]  /*dde0*/  F2FP.F16.F32.PACK_AB R197, R132, R197 ;  /* 0x000000c584c5723e */ /* 0x004fc600000000ff */
[----:B------:R-:W-:Y:S01]  /*ddf0*/  FADD.FTZ R130, R132, R139 ;  /* 0x0000008b84827221 */ /* 0x000fe20000010000 */
[----:B------:R-:W-:Y:S01]  /*de00*/  MUFU.EX2 R6, R6 ;  /* 0x0000000600067308 */ /* 0x000fe20000000800 */
[----:B-1----:R-:W-:Y:S01]  /*de10*/  FADD.FTZ R146, R202, R145 ;  /* 0x00000091ca927221 */ /* 0x002fe20000010000 */
[----:B------:R-:W-:Y:S01]  /*de20*/  F2FP.F16.F32.PACK_AB R202, R17, R202 ;  /* 0x000000ca11ca723e */ /* 0x000fe200000000ff */
[----:B------:R-:W-:Y:S01]  /*de30*/  FADD.FTZ R130, R199, R130 ;  /* 0x00000082c7827221 */ /* 0x000fe20000010000 */
[----:B0-----:R-:W-:Y:S01]  /*de40*/  F2FP.F16.F32.PACK_AB R199, R133, R199 ;  /* 0x000000c785c7723e */ /* 0x001fe200000000ff */
[----:B------:R-:W-:Y:S02]  /*de50*/  FADD.FTZ R5, R17, R146 ;  /* 0x0000009211057221 */ /* 0x000fe40000010000 */
[----:B------:R-:W-:Y:S02]  /*de60*/  FADD.FTZ R130, R133, R130 ;  /* 0x0000008285827221 */ /* 0x000fe40000010000 */
[----:B------:R-:W-:Y:S01]  /*de70*/  FADD.FTZ R5, R196, R5 ;  /* 0x00000005c4057221 */ /* 0x000fe20000010000 */
[C---:B------:R-:W-:Y:S01]  /*de80*/  F2FP.F16.F32.PACK_AB R196, R16.reuse, R196 ;  /* 0x000000c410c4723e */ /* 0x040fe200000000ff */
[----:B------:R-:W-:Y:S01]  /*de90*/  FADD.FTZ R130, R193, R130 ;  /* 0x00000082c1827221 */ /* 0x000fe20000010000 */
[----:B------:R-:W-:Y:S01]  /*dea0*/  F2FP.F16.F32.PACK_AB R193, R137, R193 ;  /* 0x000000c189c1723e */ /* 0x000fe200000000ff */
[----:B------:R-:W-:-:S02]  /*deb0*/  FADD.FTZ R5, R16, R5 ;  /* 0x0000000510057221 */ /* 0x000fc40000010000 */
[----:B------:R-:W-:Y:S02]  /*dec0*/  FADD.FTZ R130, R137, R130 ;  /* 0x0000008289827221 */ /* 0x000fe40000010000 */
[----:B------:R-:W-:Y:S01]  /*ded0*/  FADD.FTZ R139, R198, R5 ;  /* 0x00000005c68b7221 */ /* 0x000fe20000010000 */
[----:B------:R-:W-:Y:S01]  /*dee0*/  F2FP.F16.F32.PACK_AB R198, R12, R198 ;  /* 0x000000c60cc6723e */ /* 0x000fe200000000ff */
[----:B------:R-:W-:Y:S01]  /*def0*/  FADD.FTZ R9, R195, R130 ;  /* 0x00000082c3097221 */ /* 0x000fe20000010000 */
[----:B------:R-:W-:Y:S01]  /*df00*/  FFMA.FTZ R5, R122, UR11, -R125 ;  /* 0x0000000b7a057c23 */ /* 0x000fe2000801087d */
[----:B------:R-:W-:Y:S01]  /*df10*/  FADD.FTZ R139, R12, R139 ;  /* 0x0000008b0c8b7221 */ /* 0x000fe20000010000 */
[----:B------:R-:W-:Y:S01]  /*df20*/  MUFU.EX2 R122, R143 ;  /* 0x0000008f007a7308 */ /* 0x000fe20000000800 */
[----:B------:R-:W-:Y:S01]  /*df30*/  FADD.FTZ R130, R140, R9 ;  /* 0x000000098c827221 */ /* 0x000fe20000010000 */
[----:B------:R-:W-:Y:S01]  /*df40*/  FFMA.FTZ R125, R127, UR11, -R125 ;  /* 0x0000000b7f7d7c23 */ /* 0x000fe2000801087d */
[----:B------:R-:W-:Y:S01]  /*df50*/  FADD.FTZ R139, R192, R139 ;  /* 0x0000008bc08b7221 */ /* 0x000fe20000010000 */
[----:B------:R-:W-:Y:S01]  /*df60*/  F2FP.F16.F32.PACK_AB R192, R10, R192 ;  /* 0x000000c00ac0723e */ /* 0x000fe200000000ff */
[----:B------:R-:W-:Y:S01]  /*df70*/  FADD.FTZ R130, R189, R130 ;  /* 0x00000082bd827221 */ /* 0x000fe20000010000 */
[----:B------:R-:W-:Y:S01]  /*df80*/  F2FP.F16.F32.PACK_AB R195, R140, R195 ;  /* 0x000000c38cc3723e */ /* 0x000fe200000000ff */
[----:B------:R-:W-:Y:S01]  /*df90*/  FADD.FTZ R139, R10, R139 ;  /* 0x0000008b0a8b7221 */ /* 0x000fe20000010000 */
[----:B------:R-:W0:Y:S01]  /*dfa0*/  MUFU.EX2 R5, R5 ;  /* 0x0000000500057308 */ /* 0x000e220000000800 */
[C---:B------:R-:W-:Y:S01]  /*dfb0*/  FADD.FTZ R130, R141.reuse, R130 ;  /* 0x000000828d827221 */ /* 0x040fe20000010000 */
[----:B------:R-:W-:Y:S01]  /*dfc0*/  F2FP.F16.F32.PACK_AB R189, R141, R189 ;  /* 0x000000bd8dbd723e */ /* 0x000fe200000000ff */
        /* <DEDUP_REMOVED lines=30> */
[----:B------:R-:W0:Y:S01]  /*e1b0*/  MUFU.EX2 R12, R125 ;  /* 0x0000007d000c7308 */ /* 0x000e220000000800 */
[----:B------:R-:W-:Y:S01]  /*e1c0*/  F2FP.F16.F32.PACK_AB R181, R124, R181 ;  /* 0x000000b57cb5723e */ /* 0x000fe200000000ff */
[----:B------:R-:W-:Y:S01]  /*e1d0*/  FADD.FTZ R11, R182, R11 ;  /* 0x0000000bb60b7221 */ /* 0x000fe20000010000 */
[----:B------:R-:W-:Y:S01]  /*e1e0*/  FADD.FTZ R6, R134, R9 ;  /* 0x0000000986067221 */ /* 0x000fe20000010000 */
[----:B------:R-:W-:-:S02]  /*e1f0*/  F2FP.F16.F32.PACK_AB R182, R128, R182 ;  /* 0x000000b680b6723e */ /* 0x000fc400000000ff */
        /* <DEDUP_REMOVED lines=8> */
[----:B0-----:R-:W-:Y:S02]  /*e280*/  F2FP.F16.F32.PACK_AB R179, R12, R179 ;  /* 0x000000b30cb3723e */ /* 0x001fe400000000ff */
[----:B------:R-:W-:Y:S01]  /*e290*/  FADD.FTZ R6, R8, R5 ;  /* 0x0000000508067221 */ /* 0x000fe20000010000 */
[----:B------:R-:W-:Y:S01]  /*e2a0*/  FADD.FTZ R5, R12, R9 ;  /* 0x000000090c057221 */ /* 0x000fe20000010000 */
[----:B------:R-:W-:Y:S02]  /*e2b0*/  IMAD.MOV.U32 R8, RZ, RZ, R4 ;  /* 0x000000ffff087224 */ /* 0x000fe400078e0004 */
[----:B------:R-:W-:Y:S01]  /*e2c0*/  IMAD.MOV.U32 R9, RZ, RZ, R3 ;  /* 0x000000ffff097224 */ /* 0x000fe200078e0003 */
[----:B------:R-:W-:Y:S06]  /*e2d0*/  @P2 BRA `(.L_x_5493) ;  /* 0xffffffc000cc2947 */ /* 0x000fec000383ffff */
.L_x_5484:
        /* <DEDUP_REMOVED lines=99> */
.L_x_5494:
[----:B------:R-:W-:Y:S01]  /*e910*/  ULEA UR5, UR36, UR39, 0x3 ;  /* 0x0000002724057291 */ /* 0x000fe2000f8e183f */
[----:B------:R-:W-:-:S05]  /*e920*/  IMAD.U32 R0, RZ, RZ, UR60 ;  /* 0x0000003cff007e24 */ /* 0x000fca000f8e00ff */
[----:B------:R-:W-:-:S04]  /*e930*/  SHF.L.U32 R0, R0, 0x1f, RZ ;  /* 0x0000001f00007819 */ /* 0x000fc800000006ff */
[----:B------:R0:W1:Y:S01]  /*e940*/  SYNCS.PHASECHK.TRANS64.TRYWAIT P2, [UR5+0x36850], R0 ;  /* 0x03685000ff0075a7 */ /* 0x0000620008040145 */
[----:B------:R-:W-:Y:S05]  /*e950*/  @!P0 BRA `(.L_x_5495) ;  /* 0x0000000000048947 */ /* 0x000fea0003800000 */
[----:B------:R-:W-:Y:S01]  /*e960*/  BPT.TRAP 0x1 ;  /* 0x000000040000795c */ /* 0x000fe20000300000 */
.L_x_5495:
[----:B-1----:R-:W-:Y:S05]  /*e970*/  @P2 BRA `(.L_x_5496) ;  /* 0x0000000000082947 */ /* 0x002fea0003800000 */
[----:B------:R-:W1:Y:S02]  /*e980*/  SYNCS.PHASECHK.TRANS64.TRYWAIT P0, [UR5+0x36850], R0 ;  /* 0x03685000ff0075a7 */ /* 0x000e640008000145 */
[----:B-1----:R-:W-:Y:S05]  /*e990*/  @!P0 BRA `(.L_x_5497) ;  /* 0x000000c000948947 */ /* 0x002fea0003800000 */
.L_x_5496:
[----:B------:R-:W-:Y:S01]  /*e9a0*/  UIADD3 UR39, UR39, 0x400, URZ ;  /* 0x0000040027277890 */ /* 0x000fe2000fffe03f */
[----:B------:R-:W-:Y:S01]  /*e9b0*/  WARPGROUP.ARRIVE ;  /* 0x00000000000079c5 */ /* 0x000fe20000000000 */
[----:B------:R-:W-:Y:S01]  /*e9c0*/  UMOV UR7, 0x40000040 ;  /* 0x4000004000077882 */ /* 0x000fe20000000000 */
[----:B-1----:R-:W1:Y:S01]  /*e9d0*/  SHFL.BFLY PT, R7, R6, 0x2, 0x1f ;  /* 0x0c401f0006077f89 */ /* 0x002e6200000e0000 */
[----:B------:R-:W-:Y:S01]  /*e9e0*/  USHF.R.U32.HI UR39, URZ, 0x4, UR39 ;  /* 0x000000043f277899 */ /* 0x000fe20008011627 */
[----:B------:R-:W-:Y:S01]  /*e9f0*/  IMAD.U32 R11, RZ, RZ, UR5 ;  /* 0x00000005ff0b7e24 */ /* 0x000fe2000f8e00ff */
[----:B------:R-:W-:Y:S01]  /*ea00*/  R2UR UR8, R233 ;  /* 0x00000000e90872ca */ /* 0x000fe200000e0000 */
[----:B0-----:R-:W0:Y:S01]  /*ea10*/  SHFL.BFLY PT, R0, R5, 0x2, 0x1f ;  /* 0x0c401f0005007f89 */ /* 0x001e2200000e0000 */
[----:B------:R-:W-:Y:S01]  /*ea20*/  ULOP3.LUT UR39, UR39, 0x3fff, URZ, 0xc0, !UPT ;  /* 0x00003fff27277892 */ /* 0x000fe2000f8ec03f */
[----:B------:R-:W-:Y:S02]  /*ea30*/  @!P1 VIADD R11, R11, 0x36860 ;  /* 0x000368600b0b9836 */ /* 0x000fe40000000000 */
[----:B------:R-:W-:Y:S01]  /*ea40*/  IMAD.MOV.U32 R8, RZ, RZ, RZ ;  /* 0x000000ffff087224 */ /* 0x000fe200078e00ff */
[----:B------:R-:W-:-:S02]  /*ea50*/  ULOP3.LUT UR4, UR39, 0x3800000, URZ, 0xfc, !UPT ;  /* 0x0380000027047892 */ /* 0x000fc4000f8efc3f */
[----:B------:R-:W-:Y:S02]  /*ea60*/  @!P1 PRMT R11, RZ, 0x654, R11 ;  /* 0x00000654ff0b9816 */ /* 0x000fe4000000000b */
[----:B------:R-:W-:Y:S02]  /*ea70*/  UIMAD UR4, UR36, 0xa80, UR4 ;  /* 0x00000a80240478a4 */ /* 0x000fe4000f8e0204 */
[----:B------:R-:W-:Y:S02]  /*ea80*/  UIADD3 UR36, UR36, 0x1, URZ ;  /* 0x0000000124247890 */ /* 0x000fe4000fffe03f */
[----:B------:R-:W-:Y:S02]  /*ea90*/  UIADD3 UR8, UR8, 0x1, URZ ;  /* 0x0000000108087890 */ /* 0x000fe4000fffe03f */
[----:B------:R-:W-:Y:S01]  /*eaa0*/  UISETP.NE.AND UP0, UPT, UR36, 0x2, UPT ;  /* 0x000000022400788c */ /* 0x000fe2000bf05270 */
[----:B------:R-:W-:Y:S02]  /*eab0*/  UMOV UR6, UR4 ;  /* 0x0000000400067c82 */ /* 0x000fe40008000000 */
[----:B------:R-:W-:Y:S01]  /*eac0*/  HGMMA.64x192x16.F32 R24, R200, gdesc[UR4].tnspB, R24, gsb0 ;  /* 0x42e00004c8187df0 */ /* 0x000fe20008000818 */
[----:B------:R-:W-:Y:S01]  /*ead0*/  UIADD3 UR6, UR4, 0x80, URZ ;  /* 0x0000008004067890 */ /* 0x000fe2000fffe03f */
[----:B-1----:R-:W-:Y:S01]  /*eae0*/  FADD.FTZ R7, R7, R6 ;  /* 0x0000000607077221 */ /* 0x002fe20000010000 */
[----:B------:R-:W-:Y:S01]  /*eaf0*/  UMOV UR7, 0x40000040 ;  /* 0x4000004000077882 */ /* 0x000fe20000000000 */
[----:B------:R-:W-:-:S02]  /*eb00*/  IMAD.U32 R6, RZ, RZ, UR11 ;  /* 0x0000000bff067e24 */ /* 0x000fc4000f8e00ff */
[----:B0-----:R-:W-:Y:S01]  /*eb10*/  FADD.FTZ R2, R0, R5 ;  /* 0x0000000500027221 */ /* 0x001fe20000010000 */
[----:B------:R-:W-:Y:S01]  /*eb20*/  IMAD.MOV.U32 R5, RZ, RZ, RZ ;  /* 0x000000ffff057224 */ /* 0x000fe200078e00ff */
[----:B------:R-:W0:Y:S01]  /*eb30*/  SHFL.BFLY PT, R0, R7, 0x1, 0x1f ;  /* 0x0c201f0007007f89 */ /* 0x000e2200000e0000 */
[----:B------:R-:W-:Y:S01]  /*eb40*/  IMAD.U32 R233, RZ, RZ, UR8 ;  /* 0x00000008ffe97e24 */ /* 0x000fe2000f8e00ff */
[----:B------:R-:W-:Y:S02]  /*eb50*/  USEL UR36, UR36, URZ, UP0 ;  /* 0x0000003f24247287 */ /* 0x000fe40008000000 */
[----:B------:R-:W1:Y:S01]  /*eb60*/  SHFL.BFLY PT, R9, R2, 0x1, 0x1f ;  /* 0x0c201f0002097f89 */ /* 0x000e6200000e0000 */
[----:B0-----:R-:W-:Y:S01]  /*eb70*/  FADD.FTZ R12, R7, R0 ;  /* 0x00000000070c7221 */ /* 0x001fe20000010000 */
[----:B------:R-:W-:Y:S02]  /*eb80*/  IMAD.U32 R7, RZ, RZ, UR11 ;  /* 0x0000000bff077e24 */ /* 0x000fe4000f8e00ff */
[----:B------:R-:W-:-:S02]  /*eb90*/  IMAD.MOV.U32 R0, RZ, RZ, -0x800000 ;  /* 0xff800000ff007424 */ /* 0x000fc400078e00ff */
        /* <DEDUP_REMOVED lines=10> */
[----:B------:R-:W-:Y:S02]  /*ec40*/  PLOP3.LUT P0, PT, PT, PT, PT, 0x8, 0x0 ;  /* 0x000000000000781c */ /* 0x000fe40003f0e170 */
[----:B------:R-:W0:Y:S01]  /*ec50*/  @P2 MUFU.RCP R5, R13 ;  /* 0x0000000d00052308 */ /* 0x000e220000001000 */
[----:B--2---:R-:W-:Y:S01]  /*ec60*/  @P2 FMUL.FTZ R12, R7, 0.69314718246459960938 ;  /* 0x3f317218070c2820 */ /* 0x004fe20000410000 */
        /* <DEDUP_REMOVED lines=131> */
.L_x_5467:
        /* <DEDUP_REMOVED lines=20> */
[----:B------:R-:W-:-:S02]  /*f5e0*/  R2UR UR17, R22 ;  /* 0x00000000161172ca */ /* 0x000fc400000e0000 */
[----:B------:R-:W-:Y:S02]  /*f5f0*/  R2UR UR18, R208 ;  /* 0x00000000d01272ca */ /* 0x000fe400000e0000 */
[----:B------:R-:W-:Y:S01]  /*f600*/  R2UR UR23, R210 ;  /* 0x00000000d21772ca */ /* 0x000fe200000e0000 */
        /* <DEDUP_REMOVED lines=42> */
[----:B------:R-:W-:Y:S02]  /*f8b0*/  LOP3.LUT R92, R8, R135, RZ, 0x3c, !PT ;  /* 0x00000087085c7212 */ /* 0x000fe400078e3cff */
[----:B------:R-:W-:Y:S02]  /*f8c0*/  LOP3.LUT R16, R10, R19, RZ, 0x3c, !PT ;  /* 0x000000130a107212 */ /* 0x000fe400078e3cff */
        /* <DEDUP_REMOVED lines=12> */
[----:B------:R-:W-:Y:S02]  /*f990*/  LOP3.LUT R84, R84, R131, RZ, 0x3c, !PT ;  /* 0x0000008354547212 */ /* 0x000fe400078e3cff */
[----:B------:R-:W-:-:S02]  /*f9a0*/  LOP3.LUT R86, R3, R86, RZ, 0x3c, !PT ;  /* 0x0000005603567212 */ /* 0x000fc400078e3cff */
[----:B------:R-:W-:Y:S02]  /*f9b0*/  LOP3.LUT R88, R6, R133, RZ, 0x3c, !PT ;  /* 0x0000008506587212 */ /* 0x000fe400078e3cff */
[----:B------:R-:W-:Y:S02]  /*f9c0*/  LOP3.LUT R90, R7, R90, RZ, 0x3c, !PT ;  /* 0x0000005a075a7212 */ /* 0x000fe400078e3cff */
[----:B------:R-:W-:Y:S02]  /*f9d0*/  LOP3.LUT R94, R8, R137, RZ, 0x3c, !PT ;  /* 0x00000089085e7212 */ /* 0x000fe400078e3cff */
[----:B------:R-:W-:Y:S02]  /*f9e0*/  LOP3.LUT R8, R10, R139, RZ, 0x3c, !PT ;  /* 0x0000008b0a087212 */ /* 0x000fe400078e3cff */
[----:B------:R-:W-:Y:S02]  /*f9f0*/  MOV R3, R4 ;  /* 0x0000000400037202 */ /* 0x000fe40000000f00 */
[----:B------:R-:W-:-:S02]  /*fa00*/  LOP3.LUT R10, R19, R130, RZ, 0x3c, !PT ;  /* 0x00000082130a7212 */ /* 0x000fc400078e3cff */
[----:B------:R-:W-:Y:S02]  /*fa10*/  F2FP.F16.F32.PACK_AB R4, R25, R24 ;  /* 0x000000181904723e */ /* 0x000fe400000000ff */
[----:B------:R-:W-:Y:S02]  /*fa20*/  F2FP.F16.F32.PACK_AB R5, R27, R26 ;  /* 0x0000001a1b05723e */ /* 0x000fe400000000ff */
[----:B------:R-:W-:Y:S02]  /*fa30*/  F2FP.F16.F32.PACK_AB R6, R29, R28 ;  /* 0x0000001c1d06723e */ /* 0x000fe400000000ff */
[----:B------:R-:W-:Y:S02]  /*fa40*/  F2FP.F16.F32.PACK_AB R7, R31, R30 ;  /* 0x0000001e1f07723e */ /* 0x000fe400000000ff */
[----:B------:R-:W-:Y:S02]  /*fa50*/  MOV R134, R16 ;  /* 0x0000001000867202 */ /* 0x000fe40000000f00 */
[----:B------:R-:W-:Y:S01]  /*fa60*/  MOV R133, R84 ;  /* 0x0000005400857202 */ /* 0x000fe20000000f00 */
[----:B------:R0:W-:Y:S01]  /*fa70*/  STSM.16.M88.4 [R3], R4 ;  /* 0x0000000403007844 */ /* 0x0001e20000000200 */
        /* <DEDUP_REMOVED lines=15> */
[----:B0-----:R-:W-:Y:S01]  /*fb70*/  MOV R3, R10 ;  /* 0x0000000a00037202 */ /* 0x001fe20000000f00 */
[----:B------:R0:W-:Y:S01]  /*fb80*/  STSM.16.M88.4 [R14], R88 ;  /* 0x000000580e007844 */ /* 0x0001e20000000200 */
[----:B------:R-:W-:Y:S02]  /*fb90*/  F2FP.F16.F32.PACK_AB R4, R49, R48 ;  /* 0x000000303104723e */ /* 0x000fe400000000ff */
[----:B------:R-:W-:Y:S02]  /*fba0*/  F2FP.F16.F32.PACK_AB R5, R51, R50 ;  /* 0x000000323305723e */ /* 0x000fe400000000ff */
[----:B------:R-:W-:Y:S02]  /*fbb0*/  F2FP.F16.F32.PACK_AB R6, R53, R52 ;  /* 0x000000343506723e */ /* 0x000fe400000000ff */
[----:B------:R-:W-:-:S02]  /*fbc0*/  F2FP.F16.F32.PACK_AB R7, R55, R54 ;  /* 0x000000363707723e */ /* 0x000fc400000000ff */
[----:B------:R-:W-:Y:S02]  /*fbd0*/  F2FP.F16.F32.PACK_AB R8, R57, R56 ;  /* 0x000000383908723e */ /* 0x000fe400000000ff */
[----:B------:R-:W-:Y:S01]  /*fbe0*/  F2FP.F16.F32.PACK_AB R9, R59, R58 ;  /* 0x0000003a3b09723e */ /* 0x000fe200000000ff */
[----:B------:R-:W-:Y:S01]  /*fbf0*/  STSM.16.M88.4 [R134], R4 ;  /* 0x0000000486007844 */ /* 0x000fe20000000200 */
[----:B------:R-:W-:Y:S02]  /*fc00*/  F2FP.F16.F32.PACK_AB R10, R61, R60 ;  /* 0x0000003c3d0a723e */ /* 0x000fe400000000ff */
[----:B------:R-:W-:Y:S02]  /*fc10*/  F2FP.F16.F32.PACK_AB R11, R63, R62 ;  /* 0x0000003e3f0b723e */ /* 0x000fe400000000ff */
[----:B------:R-:W-:Y:S02]  /*fc20*/  F2FP.F16.F32.PACK_AB R12, R65, R64 ;  /* 0x00000040410c723e */ /* 0x000fe400000000ff */
[----:B-1----:R-:W-:Y:S01]  /*fc30*/  F2FP.F16.F32.PACK_AB R13, R67, R66 ;  /* 0x00000042430d723e */ /* 0x002fe200000000ff */
[----:B------:R-:W-:Y:S01]  /*fc40*/  STSM.16.M88.4 [R133], R8 ;  /* 0x0000000885007844 */ /* 0x000fe20000000200 */
[----:B0-----:R-:W-:-:S02]  /*fc50*/  F2FP.F16.F32.PACK_AB R14, R69, R68 ;  /* 0x00000044450e723e */ /* 0x001fc400000000ff */
[----:B------:R-:W-:Y:S02]  /*fc60*/  F2FP.F16.F32.PACK_AB R15, R71, R70 ;  /* 0x00000046470f723e */ /* 0x000fe400000000ff */
[----:B------:R-:W-:Y:S02]  /*fc70*/  F2FP.F16.F32.PACK_AB R84, R73, R72 ;  /* 0x000000484954723e */ /* 0x000fe400000000ff */
[----:B------:R-:W-:Y:S01]  /*fc80*/  F2FP.F16.F32.PACK_AB R85, R75, R74 ;  /* 0x0000004a4b55723e */ /* 0x000fe200000000ff */
[----:B------:R-:W-:Y:S01]  /*fc90*/  STSM.16.M88.4 [R19], R12 ;  /* 0x0000000c13007844 */ /* 0x000fe20000000200 */
        /* <DEDUP_REMOVED lines=13> */
[----:B------:R-:W-:Y:S01]  /*fd70*/  F2FP.F16.F32.PACK_AB R95, R129, R128 ;  /* 0x00000080815f723e */ /* 0x000fe200000000ff */
[----:B0-----:R-:W-:Y:S01]  /*fd80*/  IMAD.U32 R17, RZ, RZ, UR13 ;  /* 0x0000000dff117e24 */ /* 0x001fe2000f8e00ff */
[----:B------:R-:W-:Y:S02]  /*fd90*/  F2FP.F16.F32.PACK_AB R4, R97, R96 ;  /* 0x000000606104723e */ /* 0x000fe400000000ff */
        /* <DEDUP_REMOVED lines=9> */
[----:B------:R-:W-:Y:S01]  /*fe30*/  F2FP.F16.F32.PACK_AB R11, R111, R110 ;  /* 0x0000006e6f0b723e */ /* 0x000fe200000000ff */
[----:B------:R-:W-:Y:S01]  /*fe40*/  ULDC.64 UR12, c[0x0][0xc08] ;  /* 0x00030200000c7ab9 */ /* 0x000fe20000000a00 */
        /* <DEDUP_REMOVED lines=8> */
[----:B------:R-:W-:-:S07]  /*fed0*/  ISETP.NE.AND.EX P0, PT, RZ, UR15, PT, P0 ;  /* 0x0000000fff007c0c */ /* 0x000fce000bf05300 */
[----:B0-----:R-:W0:Y:S06]  /*fee0*/  LDC R3, c[0x0][0xbe8] ;  /* 0x0002fa00ff037b82 */ /* 0x001e2c0000000800 */
[----:B------:R-:W2:Y:S01]  /*fef0*/  @P0 LDG.E R19, desc[UR20][R16.64] ;  /* 0x0000001410130981 */ /* 0x000ea2000c1e1900 */
[----:B------:R-:W-:Y:S01]  /*ff00*/  UISETP.NE.U32.AND UP0, UPT, UR12, URZ, UPT ;  /* 0x0000003f0c00728c */ /* 0x000fe2000bf05070 */
[----:B------:R-:W-:-:S03]  /*ff10*/  ULDC UR4, c[0x0][0xa88] ;  /* 0x0002a20000047ab9 */ /* 0x000fc60000000800 */
[----:B------:R-:W-:Y:S01]  /*ff20*/  UISETP.NE.AND.EX UP0, UPT, UR13, URZ, UPT, UP0 ;  /* 0x0000003f0d00728c */ /* 0x000fe2000bf05300 */
[----:B------:R-:W-:Y:S01]  /*ff30*/  IMAD.U32 R10, RZ, RZ, UR4 ;  /* 0x00000004ff0a7e24 */ /* 0x000fe2000f8e00ff */
[----:B------:R-:W-:-:S04]  /*ff40*/  ULDC UR4, c[0x0][0xad4] ;  /* 0x0002b50000047ab9 */ /* 0x000fc80000000800 */
[----:B------:R-:W-:Y:S02]  /*ff50*/  PLOP3.LUT P4, PT, PT, PT, UP0, 0x80, 0x0 ;  /* 0x000000000000781c */ /* 0x000fe40003f8f008 */
[----:B0-----:R-:W-:-:S03]  /*ff60*/  ISETP.NE.AND P1, PT, R3, 0x1, PT ;  /* 0x000000010300780c */ /* 0x001fc60003f25270 */
[----:B------:R-:W-:-:S04]  /*ff70*/  @UP0 ULEA UR12, UP1, UR9, UR12, 0x2 ;  /* 0x0000000c090c0291 */ /* 0x000fc8000f82103f */
[----:B------:R-:W-:Y:S02]  /*ff80*/  @UP0 ULEA.HI.X UR13, UR9, UR13, UR16, 0x2, UP1 ;  /* 0x0000000d090d0291 */ /* 0x000fe400088f1410 */
[----:B------:R-:W-:Y:S01]  /*ff90*/  UISETP.NE.AND UP0, UPT, UR19, URZ, UPT ;  /* 0x0000003f1300728c */ /* 0x000fe2000bf05270 */
[----:B------:R-:W-:-:S03]  /*ffa0*/  IMAD.U32 R4, RZ, RZ, UR12 ;  /* 0x0000000cff047e24 */ /* 0x000fc6000f8e00ff */
[----:B------:R-:W0:Y:S01]  /*ffb0*/  @P1 LDC R6, c[0x0][0xbec] ;  /* 0x0002fb00ff061b82 */ /* 0x000e220000000800 */
[----:B------:R-:W-:Y:S01]  /*ffc0*/  USEL UR4, UR19, UR4, UP0 ;  /* 0x0000000413047287 */ /* 0x000fe20008000000 */
[----:B------:R-:W-:Y:S01]  /*ffd0*/  IMAD.U32 R5, RZ, RZ, UR13 ;  /* 0x0000000dff057e24 */ /* 0x000fe2000f8e00ff */
[----:B------:R-:W-:Y:S02]  /*ffe0*/  UMOV UR22, 0x9b8 ;  /* 0x000009b800167882 */ /* 0x000fe40000000000 */
[----:B------:R-:W-:-:S03]  /*fff0*/  UISETP.GT.AND UP1, UPT, UR4, 0x1, UPT ;  /* 0x000000010400788c */ /* 0x000fc6000bf24270 */
[----:B------:R-:W1:Y:S01]  /*10000*/  @P1 LDC R9, c[0x0][0xbf0] ;  /* 0x0002fc00ff091b82 */ /* 0x000e620000000800 */
[----:B------:R-:W-:Y:S01]  /*10010*/  USEL UR22, UR22, 0x978, UP1 ;  /* 0x0000097816167887 */ /* 0x000fe20008800000 */
[----:B------:R0:W5:Y:S01]  /*10020*/  @P4 LDG.E R10, desc[UR20][R4.64] ;  /* 0x00000014040a4981 */ /* 0x000162000c1e1900 */
[----:B------:R-:W-:Y:S01]  /*10030*/  UISETP.NE.U32.AND UP0, UPT, UR14, URZ, UPT ;  /* 0x0000003f0e00728c */ /* 0x000fe2000bf05070 */
[----:B------:R-:W-:Y:S01]  /*10040*/  VIADD R15, R23, UR17 ;  /* 0x00000011170f7c36 */ /* 0x000fe20008000000 */
[----:B------:R-:W-:Y:S01]  /*10050*/  UMOV UR4, URZ ;  /* 0x0000003f00047c82 */ /* 0x000fe20008000000 */
[----:B------:R-:W-:Y:S02]  /*10060*/  USEL UR20, UR18, URZ, UP1 ;  /* 0x0000003f12147287 */ /* 0x000fe40008800000 */
[----:B------:R-:W-:Y:S01]  /*10070*/  UISETP.NE.AND.EX UP0, UPT, UR15, URZ, UPT, UP0 ;  /* 0x0000003f0f00728c */ /* 0x000fe2000bf05300 */
[----:B------:R-:W-:-:S03]  /*10080*/  IMAD.MOV.U32 R7, RZ, RZ, R15 ;  /* 0x000000ffff077224 */ /* 0x000fc600078e000f */
        /* <DEDUP_REMOVED lines=46> */
.L_x_5500:
[----:B------:R-:W2:Y:S01]  /*10370*/  LDL R5, [R1+0x44] ;  /* 0x0000440001057983 */ /* 0x000ea20000100800 */
[----:B------:R-:W-:Y:S01]  /*10380*/  R2UR UR12, R22 ;  /* 0x00000000160c72ca */ /* 0x000fe200000e0000 */
[----:B-----5:R-:W-:Y:S01]  /*10390*/  IMAD R16, R10, R3, RZ ;  /* 0x000000030a107224 */ /* 0x020fe200078e02ff */
[----:B------:R-:W-:Y:S01]  /*103a0*/  LOP3.LUT P0, RZ, R234, 0x3, RZ, 0xc0, !PT ;  /* 0x00000003eaff7812 */ /* 0x000fe2000780c0ff */
[----:B------:R-:W-:Y:S04]  /*103b0*/  SHFL.IDX PT, R6, R11, RZ, 0x1c1f ;  /* 0x001c1fff0b067589 */ /* 0x000fe800000e0000 */
[----:B------:R-:W0:Y:S04]  /*103c0*/  SHFL.IDX PT, R7, R4, RZ, 0x1c1f ;  /* 0x001c1fff04077589 */ /* 0x000e2800000e0000 */
[----:B------:R-:W-:Y:S04]  /*103d0*/  SHFL.IDX PT, R8, R11, 0x1, 0x1c1f ;  /* 0x003c1f000b087f89 */ /* 0x000fe800000e0000 */
[----:B------:R-:W1:Y:S01]  /*103e0*/  SHFL.IDX PT, R9, R4, 0x1, 0x1c1f ;  /* 0x003c1f0004097f89 */ /* 0x000e6200000e0000 */
[----:B--2---:R-:W-:Y:S01]  /*103f0*/  VIADD R13, R5, UR12 ;  /* 0x0000000c050d7c36 */ /* 0x004fe20008000000 */
[----:B------:R-:W-:-:S03]  /*10400*/  ULDC.64 UR12, c[0x0][0x208] ;  /* 0x00008200000c7ab9 */ /* 0x000fc60000000a00 */
[C---:B------:R-:W-:Y:S01]  /*10410*/  VIADD R5, R13.reuse, 0x8 ;  /* 0x000000080d057836 */ /* 0x040fe20000000000 */
[----:B------:R-:W-:-:S04]  /*10420*/  ISETP.GE.OR P2, PT, R13, R16, P0 ;  /* 0x000000100d00720c */ /* 0x000fc80000746670 */
[----:B------:R-:W-:-:S09]  /*10430*/  ISETP.GE.OR P0, PT, R5, R16, P0 ;  /* 0x000000100500720c */ /* 0x000fd20000706670 */
[----:B0-----:R0:W-:Y:S04]  /*10440*/  @!P2 ST.E desc[UR12][R6.64], R0 ;  /* 0x000000000600a985 */ /* 0x0011e8000c10190c */
[----:B-1----:R0:W-:Y:S01]  /*10450*/  @!P0 ST.E desc[UR12][R8.64], R2 ;  /* 0x0000000208008985 */ /* 0x0021e2000c10190c */
[----:B------:R-:W-:-:S13]  /*10460*/  PLOP3.LUT P0, PT, PT, PT, UP1, 0x80, 0x0 ;  /* 0x000000000000781c */ /* 0x000fda0003f0f018 */
[----:B0-----:R-:W-:Y:S05]  /*10470*/  @P0 BRA `(.L_x_5501) ;  /* 0x0000000c00640947 */ /* 0x001fea0003800000 */
[----:B------:R-:W-:Y:S01]  /*10480*/  R2UR UR17, R22 ;  /* 0x00000000161172ca */ /* 0x000fe200000e0000 */
[----:B------:R-:W-:Y:S01]  /*10490*/  IMAD.SHL.U32 R22, R204, 0x8, RZ ;  /* 0x00000008cc167824 */ /* 0x000fe200078e00ff */
[----:B------:R-:W0:Y:S01]  /*104a0*/  @P1 LDC R2, c[0x0][0xbec] ;  /* 0x0002fb00ff021b82 */ /* 0x000e220000000800 */
[----:B------:R-:W-:Y:S01]  /*104b0*/  IMAD.MOV.U32 R5, RZ, RZ, 0x2 ;  /* 0x00000002ff057424 */ /* 0x000fe200078e00ff */
[----:B------:R-:W-:Y:S01]  /*104c0*/  ULDC.64 UR12, c[0x0][0x208] ;  /* 0x00008200000c7ab9 */ /* 0x000fe20000000a00 */
[----:B------:R-:W-:Y:S01]  /*104d0*/  IMAD R4, R231, 0x40, R22 ;  /* 0x00000040e7047824 */ /* 0x000fe200078e0216 */
[----:B------:R-:W-:Y:S01]  /*104e0*/  ULDC.64 UR14, c[0x0][0xaa0] ;  /* 0x0002a800000e7ab9 */ /* 0x000fe20000000a00 */
[----:B------:R-:W-:Y:S02]  /*104f0*/  R2UR UR18, R210 ;  /* 0x00000000d21272ca */ /* 0x000fe400000e0000 */
        /* <DEDUP_REMOVED lines=87> */
[----:B0-----:R-:W-:Y:S01]  /*10a70*/  @P1 IMAD.HI.U32 R0, R19, R2, RZ ;  /* 0x0000000213001227 */ /* 0x001fe200078e00ff */
[----:B------:R-:W-:-:S03]  /*10a80*/  UIMAD UR11, UR18, UR13, UR11 ;  /* 0x0000000d120b72a4 */ /* 0x000fc6000f8e020b */
[----:B------:R-:W-:Y:S02]  /*10a90*/  ULDC.64 UR12, c[0x0][0xaf0] ;  /* 0x0002bc00000c7ab9 */ /* 0x000fe40000000a00 */
[----:B------:R-:W-:Y:S01]  /*10aa0*/  UIMAD UR4, UR4, UR12, URZ ;  /* 0x0000000c040472a4 */ /* 0x000fe2000f8e023f */
[----:B------:R-:W-:Y:S01]  /*10ab0*/  IMAD.MOV.U32 R17, RZ, RZ, R19 ;  /* 0x000000ffff117224 */ /* 0x000fe200078e0013 */
[----:B-1----:R-:W-:Y:S01]  /*10ac0*/  @P1 SHF.R.U32.HI R17, RZ, R21, R0 ;  /* 0x00000015ff111219 */ /* 0x002fe20000011600 */
        /* <DEDUP_REMOVED lines=15> */
[----:B------:R-:W-:Y:S02]  /*10bc0*/  IMAD.IADD R3, R3, 0x1, R61 ;  /* 0x0000000103037824 */ /* 0x000fe400078e023d */
[----:B------:R-:W-:Y:S02]  /*10bd0*/  IMAD R0, R0, UR10, RZ ;  /* 0x0000000a00007c24 */ /* 0x000fe4000f8e02ff */
[----:B------:R-:W-:Y:S01]  /*10be0*/  VIADD R63, R231, UR17 ;  /* 0x00000011e73f7c36 */ /* 0x000fe20008000000 */
[----:B------:R-:W-:Y:S01]  /*10bf0*/  UIADD3 UR8, UR8, 0x36820, URZ ;  /* 0x0003682008087890 */ /* 0x000fe2000fffe03f */
[C---:B------:R-:W-:Y:S02]  /*10c00*/  IMAD R21, R19.reuse, UR11, R0 ;  /* 0x0000000b13157c24 */ /* 0x040fe4000f8e0200 */
[----:B------:R-:W-:Y:S01]  /*10c10*/  IMAD.WIDE.U32 R2, R19, UR10, R2 ;  /* 0x0000000a13027c25 */ /* 0x000fe2000f8e0002 */
[----:B------:R-:W-:Y:S01]  /*10c20*/  ISETP.GE.AND P2, PT, R63, R16, PT ;  /* 0x000000103f00720c */ /* 0x000fe20003f46270 */
[----:B------:R-:W-:-:S02]  /*10c30*/  ULDC.64 UR10, c[0x0][0xa80] ;  /* 0x0002a000000a7ab9 */ /* 0x000fc40000000a00 */
[----:B------:R-:W-:Y:S01]  /*10c40*/  VIADD R17, R63, 0x20 ;  /* 0x000000203f117836 */ /* 0x000fe20000000000 */
[----:B------:R-:W-:Y:S01]  /*10c50*/  UPRMT UR8, URZ, 0x654, UR8 ;  /* 0x000006543f087896 */ /* 0x000fe20008000008 */
[----:B------:R-:W-:Y:S01]  /*10c60*/  IMAD.IADD R3, R3, 0x1, R21 ;  /* 0x0000000103037824 */ /* 0x000fe200078e0215 */
[C---:B------:R-:W-:Y:S01]  /*10c70*/  LEA R0, P3, R2.reuse, UR10, 0x1 ;  /* 0x0000000a02007c11 */ /* 0x040fe2000f8608ff */
[----:B------:R-:W-:Y:S01]  /*10c80*/  VIADD R19, R63, 0x40 ;  /* 0x000000403f137836 */ /* 0x000fe20000000000 */
[-C--:B------:R-:W-:Y:S02]  /*10c90*/  ISETP.GE.AND P0, PT, R17, R16.reuse, PT ;  /* 0x000000101100720c */ /* 0x080fe40003f06270 */
[----:B------:R-:W-:Y:S01]  /*10ca0*/  LEA.HI.X R17, R2, UR11, R3, 0x1, P3 ;  /* 0x0000000b02117c11 */ /* 0x000fe200098f0c03 */
[C---:B------:R-:W-:Y:S01]  /*10cb0*/  VIADD R65, R22.reuse, 0x40 ;  /* 0x0000004016417836 */ /* 0x040fe20000000000 */
[----:B------:R-:W-:Y:S01]  /*10cc0*/  ISETP.GE.AND P1, PT, R19, R16, PT ;  /* 0x000000101300720c */ /* 0x000fe20003f26270 */
[----:B------:R-:W-:Y:S01]  /*10cd0*/  VIADD R62, R22, 0x80 ;  /* 0x00000080163e7836 */ /* 0x000fe20000000000 */
[----:B--2---:R-:W-:Y:S01]  /*10ce0*/  SYNCS.ARRIVE.TRANS64.RED.A1T0 RZ, [UR8], RZ ;  /* 0x000000ffffff79a7 */ /* 0x004fe20008100408 */
[----:B------:R0:W1:Y:S01]  /*10cf0*/  SHFL.IDX PT, R60, R0, RZ, 0x181f ;  /* 0x00181fff003c7589 */ /* 0x00006200000e0000 */
[----:B------:R-:W-:Y:S03]  /*10d00*/  BSSY B1, `(.L_x_5502) ;  /* 0x0000014000017945 */ /* 0x000fe60003800000 */
[----:B------:R0:W2:Y:S01]  /*10d10*/  SHFL.IDX PT, R19, R17, RZ, 0x181f ;  /* 0x00181fff11137589 */ /* 0x0000a200000e0000 */
[----:B------:R-:W-:-:S02]  /*10d20*/  SHF.R.S32.HI R64, RZ, 0x1f, R22 ;  /* 0x0000001fff407819 */ /* 0x000fc40000011416 */
        /* <DEDUP_REMOVED lines=8> */
[CC--:B-1----:R-:W-:Y:S02]  /*10db0*/  @!P4 LEA R2, P6, R22.reuse, R60.reuse, 0x1 ;  /* 0x0000003c1602c211 */ /* 0x0c2fe400078c08ff */
[CC--:B------:R-:W-:Y:S02]  /*10dc0*/  @!P3 LEA R20, P5, R65.reuse, R60.reuse, 0x1 ;  /* 0x0000003c4114b211 */ /* 0x0c0fe400078a08ff */
[-C--:B--2---:R-:W-:Y:S02]  /*10dd0*/  @!P4 LEA.HI.X R3, R22, R19.reuse, R64, 0x1, P6 ;  /* 0x000000131603c211 */ /* 0x084fe400030f0c40 */
[C---:B------:R-:W-:Y:S02]  /*10de0*/  @!P2 LEA R60, P6, R62.reuse, R60, 0x1 ;  /* 0x0000003c3e3ca211 */ /* 0x040fe400078c08ff */
[-C--:B------:R-:W-:Y:S01]  /*10df0*/  @!P3 LEA.HI.X R21, R65, R19.reuse, R66, 0x1, P5 ;  /* 0x000000134115b211 */ /* 0x080fe200028f0c42 */
[----:B-----5:R3:W-:Y:S01]  /*10e00*/  @!P4 ST.E.128 desc[UR8][R2.64], R4 ;  /* 0x000000040200c985 */ /* 0x0207e2000c101d08 */
[----:B------:R-:W-:-:S03]  /*10e10*/  @!P2 LEA.HI.X R61, R62, R19, R67, 0x1, P6 ;  /* 0x000000133e3da211 */ /* 0x000fc600030f0c43 */
[----:B------:R3:W-:Y:S04]  /*10e20*/  @!P3 ST.E.128 desc[UR8][R20.64], R28 ;  /* 0x0000001c1400b985 */ /* 0x0007e8000c101d08 */
[----:B------:R3:W-:Y:S02]  /*10e30*/  @!P2 ST.E.128 desc[UR8][R60.64], R44 ;  /* 0x0000002c3c00a985 */ /* 0x0007e4000c101d08 */
.L_x_5503:
[----:B------:R-:W-:Y:S05]  /*10e40*/  BSYNC B1 ;  /* 0x0000000000017941 */ /* 0x000fea0003800000 */
.L_x_5502:
        /* <DEDUP_REMOVED lines=10> */
[CC--:B------:R-:W-:Y:S02]  /*10ef0*/  @!P5 LEA R4, P2, R65.reuse, R6.reuse, 0x1 ;  /* 0x000000064104d211 */ /* 0x0c0fe400078408ff */
[----:B------:R-:W-:Y:S02]  /*10f00*/  @!P6 LEA R6, P3, R62, R6, 0x1 ;  /* 0x000000063e06e211 */ /* 0x000fe400078608ff */
[-C--:B----4-:R-:W-:Y:S02]  /*10f10*/  @!P4 LEA.HI.X R3, R22, R7.reuse, R64, 0x1, P0 ;  /* 0x000000071603c211 */ /* 0x090fe400000f0c40 */
[-C--:B------:R-:W-:Y:S02]  /*10f20*/  @!P5 LEA.HI.X R5, R65, R7.reuse, R66, 0x1, P2 ;  /* 0x000000074105d211 */ /* 0x080fe400010f0c42 */
[----:B------:R-:W-:Y:S01]  /*10f30*/  @!P6 LEA.HI.X R7, R62, R7, R67, 0x1, P3 ;  /* 0x000000073e07e211 */ /* 0x000fe200018f0c43 */
[----:B------:R0:W-:Y:S04]  /*10f40*/  @!P4 ST.E.128 desc[UR8][R2.64], R8 ;  /* 0x000000080200c985 */ /* 0x0001e8000c101d08 */
[----:B------:R0:W-:Y:S04]  /*10f50*/  @!P5 ST.E.128 desc[UR8][R4.64], R32 ;  /* 0x000000200400d985 */ /* 0x0001e8000c101d08 */
[----:B------:R0:W-:Y:S02]  /*10f60*/  @!P6 ST.E.128 desc[UR8][R6.64], R48 ;  /* 0x000000300600e985 */ /* 0x0001e4000c101d08 */
.L_x_5505:
[----:B------:R-:W-:Y:S05]  /*10f70*/  BSYNC B1 ;  /* 0x0000000000017941 */ /* 0x000fea0003800000 */
.L_x_5504:
        /* <DEDUP_REMOVED lines=18> */
.L_x_5507:
[----:B------:R-:W-:Y:S05]  /*110a0*/  BSYNC B1 ;  /* 0x0000000000017941 */ /* 0x000fea0003800000 */
.L_x_5506:
[----:B0-----:R-:W-:Y:S01]  /*110b0*/  VIADD R3, R63, 0x60 ;  /* 0x000000603f037836 */ /* 0x001fe20000000000 */
[----:B---3--:R-:W0:Y:S04]  /*110c0*/  SHFL.IDX PT, R17, R17, 0x3, 0x181f ;  /* 0x00781f0011117f89 */ /* 0x008e2800000e0000 */
[----:B------:R-:W-:Y:S01]  /*110d0*/  ISETP.GE.AND P0, PT, R3, R16, PT ;  /* 0x000000100300720c */ /* 0x000fe20003f06270 */
[----:B------:R-:W3:-:S12]  /*110e0*/  SHFL.IDX PT, R0, R0, 0x3, 0x181f ;  /* 0x00781f0000007f89 */ /* 0x000ed800000e0000 */
[----:B------:R-:W-:Y:S05]  /*110f0*/  @P0 BRA `(.L_x_5508) ;  /* 0x0000002000640947 */ /* 0x000fea0003800000 */
[----:B------:R-:W-:Y:S01]  /*11100*/  ULDC UR4, c[0x0][0xac8] ;  /* 0x0002b20000047ab9 */ /* 0x000fe20000000800 */
[----:B------:R-:W-:Y:S01]  /*11110*/  ULDC.64 UR8, c[0x0][0x208] ;  /* 0x0000820000087ab9 */ /* 0x000fe20000000a00 */
[----:B------:R-:W-:Y:S02]  /*11120*/  ISETP.GE.AND P2, PT, R22, UR4, PT ;  /* 0x0000000416007c0c */ /* 0x000fe4000bf46270 */
[----:B------:R-:W-:-:S11]  /*11130*/  ISETP.GE.AND P3, PT, R65, UR4, PT ;  /* 0x0000000441007c0c */ /* 0x000fd6000bf66270 */
[CC--:B---3--:R-:W-:Y:S02]  /*11140*/  @!P2 LEA R2, P0, R22.reuse, R0.reuse, 0x1 ;  /* 0x000000001602a211 */ /* 0x0c8fe400078008ff */
[C---:B------:R-:W-:Y:S02]  /*11150*/  @!P3 LEA R4, P1, R65.reuse, R0, 0x1 ;  /* 0x000000004104b211 */ /* 0x040fe400078208ff */
[-C--:B0-----:R-:W-:Y:S02]  /*11160*/  @!P2 LEA.HI.X R3, R22, R17.reuse, R64, 0x1, P0 ;  /* 0x000000111603a211 */ /* 0x081fe400000f0c40 */
        /* <DEDUP_REMOVED lines=10> */
.L_x_5501:
        /* <DEDUP_REMOVED lines=39> */
[----:B------:R-:W-:Y:S01]  /*11480*/  UIMAD UR4, UR17, UR13, UR11 ;  /* 0x0000000d110472a4 */ /* 0x000fe2000f8e020b */
[----:B------:R-:W-:Y:S02]  /*11490*/  SHF.R.S32.HI R93, RZ, 0x1f, R223 ;  /* 0x0000001fff5d7819 */ /* 0x000fe400000114df */
[----:B------:R-:W-:Y:S01]  /*114a0*/  ULDC.64 UR12, c[0x0][0xb30] ;  /* 0x0002cc00000c7ab9 */ /* 0x000fe20000000a00 */
[----:B------:R-:W-:Y:S01]  /*114b0*/  IMAD R9, R3, R2, R15 ;  /* 0x0000000203097224 */ /* 0x000fe200078e020f */
[----:B------:R-:W-:Y:S01]  /*114c0*/  SHF.R.S32.HI R94, RZ, 0x1f, R224 ;  /* 0x0000001fff5e7819 */ /* 0x000fe200000114e0 */
[----:B------:R-:W-:Y:S01]  /*114d0*/  IMAD R0, R0, UR12, RZ ;  /* 0x0000000c00007c24 */ /* 0x000fe2000f8e02ff */
[----:B------:R-:W-:Y:S01]  /*114e0*/  SHF.R.S32.HI R95, RZ, 0x1f, R225 ;  /* 0x0000001fff5f7819 */ /* 0x000fe200000114e1 */
[----:B------:R-:W-:Y:S01]  /*114f0*/  IMAD.U32 R3, RZ, RZ, UR11 ;  /* 0x0000000bff037e24 */ /* 0x000fe2000f8e00ff */
        /* <DEDUP_REMOVED lines=23> */
[----:B------:R-:W-:Y:S01]  /*11670*/  VIADD R13, R18, 0x20 ;  /* 0x00000020120d7836 */ /* 0x000fe20000000000 */
[----:B------:R-:W-:Y:S01]  /*11680*/  ISETP.GE.AND P4, PT, R230, UR4, PT ;  /* 0x00000004e6007c0c */ /* 0x000fe2000bf86270 */
[----:B------:R-:W-:Y:S01]  /*11690*/  ULDC.64 UR8, c[0x0][0x208] ;  /* 0x0000820000087ab9 */ /* 0x000fe20000000a00 */
[----:B------:R-:W-:Y:S02]  /*116a0*/  ISETP.GE.AND P3, PT, R229, UR4, PT ;  /* 0x00000004e5007c0c */ /* 0x000fe4000bf66270 */
[----:B------:R-:W-:Y:S02]  /*116b0*/  ISETP.GE.AND P5, PT, R18, UR4, PT ;  /* 0x0000000412007c0c */ /* 0x000fe4000bfa6270 */
[----:B------:R-:W-:Y:S02]  /*116c0*/  ISETP.GE.AND P0, PT, R13, UR4, PT ;  /* 0x000000040d007c0c */ /* 0x000fe4000bf06270 */
[----:B------:R-:W-:-:S02]  /*116d0*/  ISETP.GE.AND P1, PT, R207, UR4, PT ;  /* 0x00000004cf007c0c */ /* 0x000fc4000bf26270 */
[----:B------:R-:W-:Y:S02]  /*116e0*/  SHF.R.S32.HI R12, RZ, 0x1f, R13 ;  /* 0x0000001fff0c7819 */ /* 0x000fe4000001140d */
[----:B------:R-:W-:Y:S02]  /*116f0*/  SHF.R.S32.HI R17, RZ, 0x1f, R206 ;  /* 0x0000001fff117819 */ /* 0x000fe400000114ce */
[-C--:B-1----:R-:W-:Y:S02]  /*11700*/  @!P4 LEA R8, P6, R230, R2.reuse, 0x2 ;  /* 0x00000002e608c211 */ /* 0x082fe400078c10ff */
[C---:B------:R-:W-:Y:S01]  /*11710*/  @!P3 LEA R10, P2, R229.reuse, R2, 0x2 ;  /* 0x00000002e50ab211 */ /* 0x040fe200078410ff */
[----:B--2---:R-:W-:Y:S01]  /*11720*/  @!P5 IMAD.WIDE R6, R18, 0x4, R2 ;  /* 0x000000041206d825 */ /* 0x004fe200078e0202 */
[-C--:B------:R-:W-:Y:S02]  /*11730*/  @!P4 LEA.HI.X R9, R230, R3.reuse, R134, 0x2, P6 ;  /* 0x00000003e609c211 */ /* 0x080fe400030f1486 */
[----:B------:R-:W-:-:S02]  /*11740*/  @!P3 LEA.HI.X R11, R229, R3, R133, 0x2, P2 ;  /* 0x00000003e50bb211 */ /* 0x000fc400010f1485 */
[----:B------:R-:W-:Y:S01]  /*11750*/  ISETP.GE.AND P2, PT, R206, UR4, PT ;  /* 0x00000004ce007c0c */ /* 0x000fe2000bf46270 */
[----:B------:R1:W-:Y:S01]  /*11760*/  @!P5 ST.E.64 desc[UR8][R6.64], R24 ;  /* 0x000000180600d985 */ /* 0x0003e2000c101b08 */
[----:B------:R-:W-:-:S03]  /*11770*/  @!P0 LEA R14, P6, R13, R2, 0x2 ;  /* 0x000000020d0e8211 */ /* 0x000fc600078c10ff */
[----:B------:R2:W-:Y:S01]  /*11780*/  @!P4 ST.E.64 desc[UR8][R8.64], R28 ;  /* 0x0000001c0800c985 */ /* 0x0005e2000c101b08 */
[-C--:B------:R-:W-:Y:S02]  /*11790*/  @!P0 LEA.HI.X R15, R13, R3.reuse, R12, 0x2, P6 ;  /* 0x000000030d0f8211 */ /* 0x080fe400030f140c */
[----:B------:R-:W-:Y:S01]  /*117a0*/  SHF.R.S32.HI R13, RZ, 0x1f, R207 ;  /* 0x0000001fff0d7819 */ /* 0x000fe200000114cf */
[----:B------:R3:W-:Y:S01]  /*117b0*/  @!P3 ST.E.64 desc[UR8][R10.64], R32 ;  /* 0x000000200a00b985 */ /* 0x0007e2000c101b08 */
[----:B------:R-:W-:Y:S02]  /*117c0*/  ISETP.GE.AND P3, PT, R228, UR4, PT ;  /* 0x00000004e4007c0c */ /* 0x000fe4000bf66270 */
[----:B------:R-:W-:Y:S02]  /*117d0*/  @!P1 LEA R12, P5, R207, R2, 0x2 ;  /* 0x00000002cf0c9211 */ /* 0x000fe400078a10ff */
[----:B------:R-:W-:Y:S02]  /*117e0*/  ISETP.GE.AND P4, PT, R227, UR4, PT ;  /* 0x00000004e3007c0c */ /* 0x000fe4000bf86270 */
[----:B------:R-:W-:-:S02]  /*117f0*/  @!P1 LEA.HI.X R13, R207, R3, R13, 0x2, P5 ;  /* 0x00000003cf0d9211 */ /* 0x000fc400028f140d */
[----:B------:R-:W-:Y:S02]  /*11800*/  ISETP.GE.AND P5, PT, R226, UR4, PT ;  /* 0x00000004e2007c0c */ /* 0x000fe4000bfa6270 */
[-C--:B------:R-:W-:Y:S01]  /*11810*/  @!P2 LEA R84, P6, R206, R2.reuse, 0x2 ;  /* 0x00000002ce54a211 */ /* 0x080fe200078c10ff */
[----:B------:R-:W-:Y:S02]  /*11820*/  @!P1 ST.E.64 desc[UR8][R12.64], R36 ;  /* 0x000000240c009985 */ /* 0x000fe4000c101b08 */
[----:B-1----:R-:W-:Y:S02]  /*11830*/  @!P3 LEA R6, P1, R228, R2, 0x2 ;  /* 0x00000002e406b211 */ /* 0x002fe400078210ff */
[-C--:B------:R-:W-:Y:S01]  /*11840*/  @!P2 LEA.HI.X R85, R206, R3.reuse, R17, 0x2, P6 ;  /* 0x00000003ce55a211 */ /* 0x080fe200030f1411 */
[----:B------:R1:W-:Y:S01]  /*11850*/  @!P0 ST.E.64 desc[UR8][R14.64], R40 ;  /* 0x000000280e008985 */ /* 0x0003e2000c101b08 */
[----:B------:R-:W-:Y:S02]  /*11860*/  @!P3 LEA.HI.X R7, R228, R3, R132, 0x2, P1 ;  /* 0x00000003e407b211 */ /* 0x000fe400008f1484 */
[----:B------:R-:W-:Y:S01]  /*11870*/  ISETP.GE.AND P1, PT, R224, UR4, PT ;  /* 0x00000004e0007c0c */ /* 0x000fe2000bf26270 */
[----:B------:R-:W-:Y:S01]  /*11880*/  @!P2 ST.E.64 desc[UR8][R84.64], R44 ;  /* 0x0000002c5400a985 */ /* 0x000fe2000c101b08 */
[----:B------:R-:W-:-:S02]  /*11890*/  ISETP.GE.AND P0, PT, R225, UR4, PT ;  /* 0x00000004e1007c0c */ /* 0x000fc4000bf06270 */
[CC--:B--2---:R-:W-:Y:S01]  /*118a0*/  @!P4 LEA R8, P2, R227.reuse, R2.reuse, 0x2 ;  /* 0x00000002e308c211 */ /* 0x0c4fe200078410ff */
[----:B------:R2:W-:Y:S01]  /*118b0*/  @!P3 ST.E.64 desc[UR8][R6.64], R48 ;  /* 0x000000300600b985 */ /* 0x0005e2000c101b08 */
[CC--:B---3--:R-:W-:Y:S02]  /*118c0*/  @!P5 LEA R10, P6, R226.reuse, R2.reuse, 0x2 ;  /* 0x00000002e20ad211 */ /* 0x0c8fe400078c10ff */
[-C--:B------:R-:W-:Y:S02]  /*118d0*/  @!P4 LEA.HI.X R9, R227, R3.reuse, R131, 0x2, P2 ;  /* 0x00000003e309c211 */ /* 0x080fe400010f1483 */
[----:B------:R-:W-:Y:S02]  /*118e0*/  ISETP.GE.AND P2, PT, R223, UR4, PT ;  /* 0x00000004df007c0c */ /* 0x000fe4000bf46270 */
[----:B------:R-:W-:Y:S01]  /*118f0*/  @!P5 LEA.HI.X R11, R226, R3, R130, 0x2, P6 ;  /* 0x00000003e20bd211 */ /* 0x000fe200030f1482 */
[----:B------:R3:W-:Y:S01]  /*11900*/  @!P4 ST.E.64 desc[UR8][R8.64], R52 ;  /* 0x000000340800c985 */ /* 0x0007e2000c101b08 */
[----:B-1----:R-:W-:-:S02]  /*11910*/  @!P1 LEA R14, P3, R224, R2, 0x2 ;  /* 0x00000002e00e9211 */ /* 0x002fc400078610ff */
[----:B------:R-:W-:Y:S01]  /*11920*/  @!P0 LEA R12, P6, R225, R2, 0x2 ;  /* 0x00000002e10c8211 */ /* 0x000fe200078c10ff */
[----:B------:R1:W-:Y:S01]  /*11930*/  @!P5 ST.E.64 desc[UR8][R10.64], R56 ;  /* 0x000000380a00d985 */ /* 0x0003e2000c101b08 */
[----:B------:R-:W-:Y:S02]  /*11940*/  ISETP.GE.AND P5, PT, R222, UR4, PT ;  /* 0x00000004de007c0c */ /* 0x000fe4000bfa6270 */
[----:B------:R-:W-:Y:S02]  /*11950*/  ISETP.GE.AND P4, PT, R221, UR4, PT ;  /* 0x00000004dd007c0c */ /* 0x000fe4000bf86270 */
[-C--:B------:R-:W-:Y:S02]  /*11960*/  @!P1 LEA.HI.X R15, R224, R3.reuse, R94, 0x2, P3 ;  /* 0x00000003e00f9211 */ /* 0x080fe400018f145e */
[----:B------:R-:W-:Y:S02]  /*11970*/  ISETP.GE.AND P3, PT, R220, UR4, PT ;  /* 0x00000004dc007c0c */ /* 0x000fe4000bf66270 */
[----:B------:R-:W-:-:S02]  /*11980*/  @!P0 LEA.HI.X R13, R225, R3, R95, 0x2, P6 ;  /* 0x00000003e10d8211 */ /* 0x000fc400030f145f */
[----:B------:R-:W-:-:S03]  /*11990*/  @!P2 LEA R24, P6, R223, R2, 0x2 ;  /* 0x00000002df18a211 */ /* 0x000fc600078c10ff */
        /* <DEDUP_REMOVED lines=8> */
[----:B-1----:R-:W-:Y:S01]  /*11a20*/  @!P3 LEA R10, P6, R220, R2, 0x2 ;  /* 0x00000002dc0ab211 */ /* 0x002fe200078c10ff */
[----:B------:R1:W-:Y:S01]  /*11a30*/  @!P5 ST.E.64 desc[UR8][R6.64], R72 ;  /* 0x000000480600d985 */ /* 0x0003e2000c101b08 */
[----:B------:R-:W-:-:S02]  /*11a40*/  ISETP.GE.AND P1, PT, R218, UR4, PT ;  /* 0x00000004da007c0c */ /* 0x000fc4000bf26270 */
[-C--:B------:R-:W-:Y:S02]  /*11a50*/  @!P4 LEA.HI.X R9, R221, R3.reuse, R91, 0x2, P0 ;  /* 0x00000003dd09c211 */ /* 0x080fe400000f145b */
[----:B------:R-:W-:Y:S02]  /*11a60*/  ISETP.GE.AND P0, PT, R217, UR4, PT ;  /* 0x00000004d9007c0c */ /* 0x000fe4000bf06270 */
[----:B------:R-:W-:Y:S01]  /*11a70*/  @!P3 LEA.HI.X R11, R220, R3, R90, 0x2, P6 ;  /* 0x00000003dc0bb211 */ /* 0x000fe200030f145a */
[----:B------:R5:W-:Y:S02]  /*11a80*/  @!P4 ST.E.64 desc[UR8][R8.64], R76 ;  /* 0x0000004c0800c985 */ /* 0x000be4000c101b08 */
[----:B----4-:R-:W-:Y:S02]  /*11a90*/  @!P2 LEA R12, P4, R219, R2, 0x2 ;  /* 0x00000002db0ca211 */ /* 0x010fe400078810ff */
[----:B------:R4:W-:Y:S01]  /*11aa0*/  @!P3 ST.E.64 desc[UR8][R10.64], R80 ;  /* 0x000000500a00b985 */ /* 0x0009e2000c101b08 */
[----:B------:R-:W-:-:S02]  /*11ab0*/  ISETP.GE.AND P3, PT, R216, UR4, PT ;  /* 0x00000004d8007c0c */ /* 0x000fc4000bf66270 */
[CC--:B--2---:R-:W-:Y:S02]  /*11ac0*/  @!P1 LEA R14, P5, R218.reuse, R2.reuse, 0x2 ;  /* 0x00000002da0e9211 */ /* 0x0c4fe400078a10ff */
[-C--:B------:R-:W-:Y:S02]  /*11ad0*/  @!P2 LEA.HI.X R13, R219, R3.reuse, R89, 0x2, P4 ;  /* 0x00000003db0da211 */ /* 0x080fe400020f1459 */
[----:B---3--:R-:W-:Y:S02]  /*11ae0*/  @!P0 LEA R24, P6, R217, R2, 0x2 ;  /* 0x00000002d9188211 */ /* 0x008fe400078c10ff */
[----:B------:R-:W-:Y:S01]  /*11af0*/  ISETP.GE.AND P4, PT, R215, UR4, PT ;  /* 0x00000004d7007c0c */ /* 0x000fe2000bf86270 */
[----:B------:R2:W-:Y:S01]  /*11b00*/  @!P2 ST.E.64 desc[UR8][R12.64], R20 ;  /* 0x000000140c00a985 */ /* 0x0005e2000c101b08 */
[-C--:B------:R-:W-:Y:S02]  /*11b10*/  @!P1 LEA.HI.X R15, R218, R3.reuse, R88, 0x2, P5 ;  /* 0x00000003da0f9211 */ /* 0x080fe400028f1458 */
[----:B------:R-:W-:-:S02]  /*11b20*/  @!P0 LEA.HI.X R25, R217, R3, R87, 0x2, P6 ;  /* 0x00000003d9198211 */ /* 0x000fc400030f1457 */
[----:B------:R-:W-:Y:S01]  /*11b30*/  ISETP.GE.AND P2, PT, R214, UR4, PT ;  /* 0x00000004d6007c0c */ /* 0x000fe2000bf46270 */
[----:B------:R3:W-:Y:S01]  /*11b40*/  @!P1 ST.E.64 desc[UR8][R14.64], R120 ;  /* 0x000000780e009985 */ /* 0x0007e2000c101b08 */
[----:B-1----:R-:W-:Y:S02]  /*11b50*/  @!P3 LEA R6, P5, R216, R2, 0x2 ;  /* 0x00000002d806b211 */ /* 0x002fe400078a10ff */
[----:B------:R-:W-:Y:S01]  /*11b60*/  ISETP.GE.AND P1, PT, R213, UR4, PT ;  /* 0x00000004d5007c0c */ /* 0x000fe2000bf26270 */
[----:B------:R1:W-:Y:S01]  /*11b70*/  @!P0 ST.E.64 desc[UR8][R24.64], R122 ;  /* 0x0000007a18008985 */ /* 0x0003e2000c101b08 */
[----:B------:R-:W-:Y:S02]  /*11b80*/  ISETP.GE.AND P0, PT, R212, UR4, PT ;  /* 0x00000004d4007c0c */ /* 0x000fe4000bf06270 */
[----:B------:R-:W-:Y:S02]  /*11b90*/  @!P3 LEA.HI.X R7, R216, R3, R86, 0x2, P5 ;  /* 0x00000003d807b211 */ /* 0x000fe400028f1456 */
[----:B------:R-:W-:-:S02]  /*11ba0*/  ISETP.GE.AND P5, PT, R211, UR4, PT ;  /* 0x00000004d3007c0c */ /* 0x000fc4000bfa6270 */
[CC--:B-----5:R-:W-:Y:S01]  /*11bb0*/  @!P4 LEA R8, P6, R215.reuse, R2.reuse, 0x2 ;  /* 0x00000002d708c211 */ /* 0x0e0fe200078c10ff */
[----:B------:R1:W-:Y:S01]  /*11bc0*/  @!P3 ST.E.64 desc[UR8][R6.64], R96 ;  /* 0x000000600600b985 */ /* 0x0003e2000c101b08 */
[CC--:B----4-:R-:W-:Y:S02]  /*11bd0*/  @!P2 LEA R10, P3, R214.reuse, R2.reuse, 0x2 ;  /* 0x00000002d60aa211 */ /* 0x0d0fe400078610ff */
[-C--:B------:R-:W-:Y:S02]  /*11be0*/  @!P4 LEA.HI.X R9, R215, R3.reuse, R22, 0x2, P6 ;  /* 0x00000003d709c211 */ /* 0x080fe400030f1416 */
[-C--:B--2---:R-:W-:Y:S02]  /*11bf0*/  @!P1 LEA R12, P6, R213, R2.reuse, 0x2 ;  /* 0x00000002d50c9211 */ /* 0x084fe400078c10ff */
[----:B------:R-:W-:Y:S01]  /*11c00*/  @!P2 LEA.HI.X R11, R214, R3, R19, 0x2, P3 ;  /* 0x00000003d60ba211 */ /* 0x000fe200018f1413 */
[----:B------:R1:W-:Y:S01]  /*11c10*/  @!P4 ST.E.64 desc[UR8][R8.64], R100 ;  /* 0x000000640800c985 */ /* 0x0003e2000c101b08 */
[----:B---3--:R-:W-:-:S02]  /*11c20*/  @!P0 LEA R14, P4, R212, R2, 0x2 ;  /* 0x00000002d40e8211 */ /* 0x008fc400078810ff */
        /* <DEDUP_REMOVED lines=8> */
.L_x_5510:
[----:B------:R-:W-:Y:S05]  /*11cb0*/  BSYNC B1 ;  /* 0x0000000000017941 */ /* 0x000fea0003800000 */
.L_x_5509:
[----:B------:R-:W-:Y:S01]  /*11cc0*/  ISETP.GE.AND P0, PT, R5, R16, PT ;  /* 0x000000100500720c */ /* 0x000fe20003f06270 */
[----:B-1----:R1:W3:Y:S04]  /*11cd0*/  SHFL.IDX PT, R7, R4, 0x1, 0x1c1f ;  /* 0x003c1f0004077f89 */ /* 0x0022e800000e0000 */
[----:B------:R1:W4:Y:S08]  /*11ce0*/  SHFL.IDX PT, R6, R0, 0x1, 0x1c1f ;  /* 0x003c1f0000067f89 */ /* 0x00033000000e0000 */
[----:B-1----:R-:W-:Y:S05]  /*11cf0*/  @P0 BRA `(.L_x_5508) ;  /* 0x0000001400640947 */ /* 0x002fea0003800000 */
        /* <DEDUP_REMOVED lines=8> */
[----:B0-----:R-:W-:Y:S02]  /*11d80*/  SHF.R.S32.HI R0, RZ, 0x1f, R207 ;  /* 0x0000001fff007819 */ /* 0x001fe400000114cf */
[----:B------:R-:W-:Y:S02]  /*11d90*/  SHF.R.S32.HI R14, RZ, 0x1f, R13 ;  /* 0x0000001fff0e7819 */ /* 0x000fe4000001140d */
[-C--:B----4-:R-:W-:Y:S01]  /*11da0*/  @!P2 LEA R4, P0, R230, R6.reuse, 0x2 ;  /* 0x00000006e604a211 */ /* 0x090fe200078010ff */
[----:B--23--:R-:W-:Y:S02]  /*11db0*/  @!P1 IMAD.WIDE R2, R18, 0x4, R6 ;  /* 0x0000000412029825 */ /* 0x00cfe400078e0206 */
[----:B------:R-:W-:Y:S02]  /*11dc0*/  @!P5 LEA R8, P6, R229, R6, 0x2 ;  /* 0x00000006e508d211 */ /* 0x000fe400078c10ff */
[----:B------:R-:W-:Y:S01]  /*11dd0*/  @!P2 LEA.HI.X R5, R230, R7, R134, 0x2, P0 ;  /* 0x00000007e605a211 */ /* 0x000fe200000f1486 */
[----:B------:R0:W-:Y:S01]  /*11de0*/  @!P1 ST.E.64 desc[UR8][R2.64], R26 ;  /* 0x0000001a02009985 */ /* 0x0001e2000c101b08 */
[----:B------:R-:W-:-:S02]  /*11df0*/  ISETP.GE.AND P0, PT, R206, UR4, PT ;  /* 0x00000004ce007c0c */ /* 0x000fc4000bf06270 */
[-C--:B------:R-:W-:Y:S01]  /*11e00*/  @!P5 LEA.HI.X R9, R229, R7.reuse, R133, 0x2, P6 ;  /* 0x00000007e509d211 */ /* 0x080fe200030f1485 */
[----:B------:R1:W-:Y:S01]  /*11e10*/  @!P2 ST.E.64 desc[UR8][R4.64], R30 ;  /* 0x0000001e0400a985 */ /* 0x0003e2000c101b08 */
[CC--:B------:R-:W-:Y:S02]  /*11e20*/  @!P4 LEA R10, P2, R207.reuse, R6.reuse, 0x2 ;  /* 0x00000006cf0ac211 */ /* 0x0c0fe400078410ff */
[----:B------:R-:W-:Y:S01]  /*11e30*/  ISETP.GE.AND P1, PT, R228, UR4, PT ;  /* 0x00000004e4007c0c */ /* 0x000fe2000bf26270 */
[----:B------:R-:W-:Y:S01]  /*11e40*/  @!P5 ST.E.64 desc[UR8][R8.64], R34 ;  /* 0x000000220800d985 */ /* 0x000fe2000c101b08 */
[----:B------:R-:W-:Y:S02]  /*11e50*/  @!P4 LEA.HI.X R11, R207, R7, R0, 0x2, P2 ;  /* 0x00000007cf0bc211 */ /* 0x000fe400010f1400 */
[----:B------:R-:W-:Y:S02]  /*11e60*/  ISETP.GE.AND P2, PT, R227, UR4, PT ;  /* 0x00000004e3007c0c */ /* 0x000fe4000bf46270 */
[----:B------:R-:W-:Y:S01]  /*11e70*/  @!P3 LEA R12, P6, R13, R6, 0x2 ;  /* 0x000000060d0cb211 */ /* 0x000fe200078c10ff */
[----:B------:R2:W-:Y:S01]  /*11e80*/  @!P4 ST.E.64 desc[UR8][R10.64], R38 ;  /* 0x000000260a00c985 */ /* 0x0005e2000c101b08 */
[----:B0-----:R-:W-:-:S02]  /*11e90*/  SHF.R.S32.HI R3, RZ, 0x1f, R206 ;  /* 0x0000001fff037819 */ /* 0x001fc400000114ce */
[CC--:B------:R-:W-:Y:S02]  /*11ea0*/  @!P0 LEA R2, P4, R206.reuse, R6.reuse, 0x2 ;  /* 0x00000006ce028211 */ /* 0x0c0fe400078810ff */
[-C--:B------:R-:W-:Y:S02]  /*11eb0*/  @!P3 LEA.HI.X R13, R13, R7.reuse, R14, 0x2, P6 ;  /* 0x000000070d0db211 */ /* 0x080fe400030f140e */
[----:B------:R-:W-:Y:S02]  /*11ec0*/  @!P0 LEA.HI.X R3, R206, R7, R3, 0x2, P4 ;  /* 0x00000007ce038211 */ /* 0x000fe400020f1403 */
[----:B------:R-:W-:Y:S01]  /*11ed0*/  ISETP.GE.AND P4, PT, R225, UR4, PT ;  /* 0x00000004e1007c0c */ /* 0x000fe2000bf86270 */
[----:B------:R0:W-:Y:S01]  /*11ee0*/  @!P3 ST.E.64 desc[UR8][R12.64], R42 ;  /* 0x0000002a0c00b985 */ /* 0x0001e2000c101b08 */
[----:B------:R-:W-:Y:S02]  /*11ef0*/  ISETP.GE.AND P3, PT, R226, UR4, PT ;  /* 0x00000004e2007c0c */ /* 0x000fe4000bf66270 */
[-C--:B-1----:R-:W-:Y:S01]  /*11f00*/  @!P1 LEA R4, P5, R228, R6.reuse, 0x2 ;  /* 0x00000006e4049211 */ /* 0x082fe200078a10ff */
[----:B------:R1:W-:Y:S01]  /*11f10*/  @!P0 ST.E.64 desc[UR8][R2.64], R46 ;  /* 0x0000002e02008985 */ /* 0x0003e2000c101b08 */
[----:B------:R-:W-:-:S02]  /*11f20*/  @!P2 LEA R14, P6, R227, R6, 0x2 ;  /* 0x00000006e30ea211 */ /* 0x000fc400078c10ff */
[-C--:B------:R-:W-:Y:S02]  /*11f30*/  @!P1 LEA.HI.X R5, R228, R7.reuse, R132, 0x2, P5 ;  /* 0x00000007e4059211 */ /* 0x080fe400028f1484 */
[----:B------:R-:W-:Y:S02]  /*11f40*/  ISETP.GE.AND P5, PT, R224, UR4, PT ;  /* 0x00000004e0007c0c */ /* 0x000fe4000bfa6270 */
[----:B------:R-:W-:Y:S01]  /*11f50*/  @!P2 LEA.HI.X R15, R227, R7, R131, 0x2, P6 ;  /* 0x00000007e30fa211 */ /* 0x000fe200030f1483 */
[----:B------:R3:W-:Y:S01]  /*11f60*/  @!P1 ST.E.64 desc[UR8][R4.64], R50 ;  /* 0x0000003204009985 */ /* 0x0007e2000c101b08 */
[-C--:B--2---:R-:W-:Y:S02]  /*11f70*/  @!P4 LEA R10, P0, R225, R6.reuse, 0x2 ;  /* 0x00000006e10ac211 */ /* 0x084fe400078010ff */
[----:B------:R-:W-:Y:S01]  /*11f80*/  @!P3 LEA R8, P6, R226, R6, 0x2 ;  /* 0x00000006e208b211 */ /* 0x000fe200078c10ff */
[----:B------:R2:W-:Y:S01]  /*11f90*/  @!P2 ST.E.64 desc[UR8][R14.64], R54 ;  /* 0x000000360e00a985 */ /* 0x0005e2000c101b08 */
[----:B------:R-:W-:-:S02]  /*11fa0*/  ISETP.GE.AND P2, PT, R223, UR4, PT ;  /* 0x00000004df007c0c */ /* 0x000fc4000bf46270 */
[----:B------:R-:W-:Y:S02]  /*11fb0*/  ISETP.GE.AND P1, PT, R222, UR4, PT ;  /* 0x00000004de007c0c */ /* 0x000fe4000bf26270 */
[-C--:B------:R-:W-:Y:S02]  /*11fc0*/  @!P4 LEA.HI.X R11, R225, R7.reuse, R95, 0x2, P0 ;  /* 0x00000007e10bc211 */ /* 0x080fe400000f145f */
[----:B------:R-:W-:Y:S02]  /*11fd0*/  ISETP.GE.AND P0, PT, R221, UR4, PT ;  /* 0x00000004dd007c0c */ /* 0x000fe4000bf06270 */
[----:B------:R-:W-:Y:S02]  /*11fe0*/  @!P3 LEA.HI.X R9, R226, R7, R130, 0x2, P6 ;  /* 0x00000007e209b211 */ /* 0x000fe400030f1482 */
[----:B0-----:R-:W-:-:S03]  /*11ff0*/  @!P5 LEA R12, P6, R224, R6, 0x2 ;  /* 0x00000006e00cd211 */ /* 0x001fc600078c10ff */
[----:B------:R0:W-:Y:S01]  /*12000*/  @!P3 ST.E.64 desc[UR8][R8.64], R58 ;  /* 0x0000003a0800b985 */ /* 0x0001e2000c101b08 */
[-C--:B------:R-:W-:Y:S02]  /*12010*/  @!P5 LEA.HI.X R13, R224, R7.reuse, R94, 0x2, P6 ;  /* 0x00000007e00dd211 */ /* 0x080fe400030f145e */
[CC--:B-1----:R-:W-:Y:S01]  /*12020*/  @!P2 LEA R2, P6, R223.reuse, R6.reuse, 0x2 ;  /* 0x00000006df02a211 */ /* 0x0c2fe200078c10ff */
[----:B------:R1:W-:Y:S01]  /*12030*/  @!P4 ST.E.64 desc[UR8][R10.64], R62 ;  /* 0x0000003e0a00c985 */ /* 0x0003e2000c101b08 */
[-C--:B---3--:R-:W-:Y:S02]  /*12040*/  @!P1 LEA R4, P3, R222, R6.reuse, 0x2 ;  /* 0x00000006de049211 */ /* 0x088fe400078610ff */
[----:B------:R-:W-:Y:S01]  /*12050*/  @!P2 LEA.HI.X R3, R223, R7, R93, 0x2, P6 ;  /* 0x00000007df03a211 */ /* 0x000fe200030f145d */
[----:B------:R3:W-:Y:S01]  /*12060*/  @!P5 ST.E.64 desc[UR8][R12.64], R66 ;  /* 0x000000420c00d985 */ /* 0x0007e2000c101b08 */
[----:B------:R-:W-:Y:S02]  /*12070*/  ISETP.GE.AND P5, PT, R220, UR4, PT ;  /* 0x00000004dc007c0c */ /* 0x000fe4000bfa6270 */
[----:B------:R-:W-:Y:S01]  /*12080*/  ISETP.GE.AND P4, PT, R219, UR4, PT ;  /* 0x00000004db007c0c */ /* 0x000fe2000bf86270 */
[----:B------:R4:W-:Y:S01]  /*12090*/  @!P2 ST.E.64 desc[UR8][R2.64], R70 ;  /* 0x000000460200a985 */ /* 0x0009e2000c101b08 */
[----:B--2---:R-:W-:-:S02]  /*120a0*/  @!P0 LEA R14, P6, R221, R6, 0x2 ;  /* 0x00000006dd0e8211 */ /* 0x004fc400078c10ff */
[-C--:B------:R-:W-:Y:S02]  /*120b0*/  @!P1 LEA.HI.X R5, R222, R7.reuse, R92, 0x2, P3 ;  /* 0x00000007de059211 */ /* 0x080fe400018f145c */
[----:B------:R-:W-:Y:S02]  /*120c0*/  @!P0 LEA.HI.X R15, R221, R7, R91, 0x2, P6 ;  /* 0x00000007dd0f8211 */ /* 0x000fe400030f145b */
[----:B------:R-:W-:Y:S01]  /*120d0*/  ISETP.GE.AND P3, PT, R218, UR4, PT ;  /* 0x00000004da007c0c */ /* 0x000fe2000bf66270 */
[----:B------:R2:W-:Y:S02]  /*120e0*/  @!P1 ST.E.64 desc[UR8][R4.64], R74 ;  /* 0x0000004a04009985 */ /* 0x0005e4000c101b08 */
[----:B0-----:R-:W-:Y:S02]  /*120f0*/  @!P5 LEA R8, P1, R220, R6, 0x2 ;  /* 0x00000006dc08d211 */ /* 0x001fe400078210ff */
[----:B------:R-:W-:Y:S01]  /*12100*/  @!P0 ST.E.64 desc[UR8][R14.64], R78 ;  /* 0x0000004e0e008985 */ /* 0x000fe2000c101b08 */
[----:B------:R-:W-:-:S02]  /*12110*/  ISETP.GE.AND P0, PT, R217, UR4, PT ;  /* 0x00000004d9007c0c */ /* 0x000fc4000bf06270 */
[CC--:B-1----:R-:W-:Y:S02]  /*12120*/  @!P4 LEA R10, P2, R219.reuse, R6.reuse, 0x2 ;  /* 0x00000006db0ac211 */ /* 0x0c2fe400078410ff */
        /* <DEDUP_REMOVED lines=15> */
[----:B--2---:R-:W-:-:S02]  /*12220*/  @!P1 LEA R4, P6, R216, R6, 0x2 ;  /* 0x00000006d8049211 */ /* 0x004fc400078c10ff */
[CC--:B0-----:R-:W-:Y:S02]  /*12230*/  @!P4 LEA R8, P0, R215.reuse, R6.reuse, 0x2 ;  /* 0x00000006d708c211 */ /* 0x0c1fe400078010ff */
[-C--:B------:R-:W-:Y:S02]  /*12240*/  @!P1 LEA.HI.X R5, R216, R7.reuse, R86, 0x2, P6 ;  /* 0x00000007d8059211 */ /* 0x080fe400030f1456 */
[-C--:B------:R-:W-:Y:S02]  /*12250*/  @!P4 LEA.HI.X R9, R215, R7.reuse, R22, 0x2, P0 ;  /* 0x00000007d709c211 */ /* 0x080fe400000f1416 */
[-C--:B-1----:R-:W-:Y:S01]  /*12260*/  @!P3 LEA R10, P6, R214, R6.reuse, 0x2 ;  /* 0x00000006d60ab211 */ /* 0x082fe200078c10ff */
        /* <DEDUP_REMOVED lines=17> */
.L_x_5499:
        /* <DEDUP_REMOVED lines=39> */
.L_x_5511:
        /* <DEDUP_REMOVED lines=64> */
.L_x_5513:
[----:B------:R-:W-:Y:S05]  /*129f0*/  BSYNC B1 ;  /* 0x0000000000017941 */ /* 0x000fea0003800000 */
.L_x_5512:
        /* <DEDUP_REMOVED lines=14> */
[----:B------:R-:W-:Y:S02]  /*12ae0*/  ULDC.64 UR10, c[0x0][0xae8] ;  /* 0x0002ba00000a7ab9 */ /* 0x000fe40000000a00 */
[----:B------:R-:W-:Y:S01]  /*12af0*/  UIMAD.WIDE.U32 UR8, UR17, UR10, UR8 ;  /* 0x0000000a110872a5 */ /* 0x000fe2000f8e0008 */
[----:B------:R-:W-:Y:S02]  /*12b00*/  VIADD R6, R2, UR16 ;  /* 0x0000001002067c36 */ /* 0x000fe40008000000 */
[----:B------:R-:W-:Y:S01]  /*12b10*/  VIADD R8, R231, UR16 ;  /* 0x00000010e7087c36 */ /* 0x000fe20008000000 */
[----:B------:R-:W-:Y:S01]  /*12b20*/  UIMAD UR9, UR17, UR11, UR9 ;  /* 0x0000000b110972a4 */ /* 0x000fe2000f8e0209 */
[----:B0-----:R-:W-:Y:S02]  /*12b30*/  IMAD.MOV.U32 R5, RZ, RZ, R6 ;  /* 0x000000ffff057224 */ /* 0x001fe400078e0006 */
[----:B------:R-:W-:Y:S01]  /*12b40*/  ULDC.64 UR10, c[0x0][0xaf0] ;  /* 0x0002bc00000a7ab9 */ /* 0x000fe20000000a00 */
[----:B-1----:R-:W-:Y:S01]  /*12b50*/  ISETP.NE.AND P0, PT, R11, 0x1, PT ;  /* 0x000000010b00780c */ /* 0x002fe20003f05270 */
[----:B------:R-:W-:-:S04]  /*12b60*/  UIMAD UR13, UR13, UR10, URZ ;  /* 0x0000000a0d0d72a4 */ /* 0x000fc8000f8e023f */
[----:B------:R-:W-:Y:S02]  /*12b70*/  UIMAD UR4, UR12, UR11, UR13 ;  /* 0x0000000b0c0472a4 */ /* 0x000fe4000f8e020d */
[----:B------:R-:W-:-:S03]  /*12b80*/  UIMAD.WIDE.U32 UR12, UR12, UR10, UR8 ;  /* 0x0000000a0c0c72a5 */ /* 0x000fc6000f8e0008 */
[----:B------:R-:W-:Y:S01]  /*12b90*/  ULDC.64 UR8, c[0x0][0xae0] ;  /* 0x0002b80000087ab9 */ /* 0x000fe20000000a00 */
[----:B------:R-:W-:Y:S02]  /*12ba0*/  UIADD3 UR4, UR13, UR4, URZ ;  /* 0x000000040d047290 */ /* 0x000fe4000fffe03f */
[----:B------:R-:W0:Y:S08]  /*12bb0*/  @P0 LDC R3, c[0x0][0xbec] ;  /* 0x0002fb00ff030b82 */ /* 0x000e300000000800 */
        /* <DEDUP_REMOVED lines=9> */
[----:B------:R-:W-:Y:S02]  /*12c50*/  IMAD.U32 R2, RZ, RZ, UR12 ;  /* 0x0000000cff027e24 */ /* 0x000fe4000f8e00ff */
[C---:B------:R-:W-:Y:S01]  /*12c60*/  IMAD R9, R5.reuse, UR9, R4 ;  /* 0x0000000905097c24 */ /* 0x040fe2000f8e0204 */
[----:B------:R-:W-:Y:S01]  /*12c70*/  SHF.R.S32.HI R4, RZ, 0x1f, R7 ;  /* 0x0000001fff047819 */ /* 0x000fe20000011407 */
[----:B------:R-:W-:Y:S01]  /*12c80*/  IMAD.WIDE.U32 R2, R5, UR8, R2 ;  /* 0x0000000805027c25 */ /* 0x000fe2000f8e0002 */
[----:B------:R-:W-:-:S03]  /*12c90*/  ULDC.64 UR8, c[0x0][0xad8] ;  /* 0x0002b60000087ab9 */ /* 0x000fc60000000a00 */
[----:B------:R-:W-:Y:S02]  /*12ca0*/  IMAD.IADD R3, R3, 0x1, R9 ;  /* 0x0000000103037824 */ /* 0x000fe400078e0209 */
[----:B------:R-:W-:Y:S02]  /*12cb0*/  IMAD R6, R4, UR8, RZ ;  /* 0x0000000804067c24 */ /* 0x000fe4000f8e02ff */
[----:B-----5:R-:W-:Y:S02]  /*12cc0*/  IMAD R11, R0, R11, RZ ;  /* 0x0000000b000b7224 */ /* 0x020fe400078e02ff */
[C---:B------:R-:W-:Y:S02]  /*12cd0*/  VIADD R4, R8.reuse, 0x40 ;  /* 0x0000004008047836 */ /* 0x040fe40000000000 */
[C---:B------:R-:W-:Y:S01]  /*12ce0*/  IMAD R5, R7.reuse, UR9, R6 ;  /* 0x0000000907057c24 */ /* 0x040fe2000f8e0206 */
[-C--:B------:R-:W-:Y:S01]  /*12cf0*/  ISETP.GE.AND P2, PT, R8, R11.reuse, PT ;  /* 0x0000000b0800720c */ /* 0x080fe20003f46270 */
[----:B------:R-:W-:Y:S01]  /*12d00*/  IMAD.WIDE.U32 R2, R7, UR8, R2 ;  /* 0x0000000807027c25 */ /* 0x000fe2000f8e0002 */
[----:B------:R-:W-:Y:S01]  /*12d10*/  ULDC.64 UR8, c[0x0][0xa80] ;  /* 0x0002a00000087ab9 */ /* 0x000fe20000000a00 */
[----:B------:R-:W-:-:S02]  /*12d20*/  ISETP.GE.AND P1, PT, R4, R11, PT ;  /* 0x0000000b0400720c */ /* 0x000fc40003f26270 */
[----:B------:R-:W-:Y:S01]  /*12d30*/  IMAD.IADD R3, R3, 0x1, R5 ;  /* 0x0000000103037824 */ /* 0x000fe200078e0205 */
[----:B------:R-:W-:Y:S01]  /*12d40*/  LEA R4, P3, R2, UR8, 0x1 ;  /* 0x0000000802047c11 */ /* 0x000fe2000f8608ff */
[----:B------:R-:W-:Y:S02]  /*12d50*/  VIADD R0, R8, 0x20 ;  /* 0x0000002008007836 */ /* 0x000fe40000000000 */
[----:B------:R-:W-:Y:S01]  /*12d60*/  IMAD.SHL.U32 R7, R204, 0x8, RZ ;  /* 0x00000008cc077824 */ /* 0x000fe200078e00ff */
[----:B------:R-:W-:Y:S02]  /*12d70*/  LEA.HI.X R5, R2, UR9, R3, 0x1, P3 ;  /* 0x0000000902057c11 */ /* 0x000fe400098f0c03 */
[----:B------:R-:W-:Y:S01]  /*12d80*/  ISETP.GE.AND P0, PT, R0, R11, PT ;  /* 0x0000000b0000720c */ /* 0x000fe20003f06270 */
[C---:B------:R-:W-:Y:S01]  /*12d90*/  VIADD R13, R7.reuse, 0x80 ;  /* 0x00000080070d7836 */ /* 0x040fe20000000000 */
[----:B------:R0:W1:Y:S01]  /*12da0*/  SHFL.IDX PT, R2, R4, RZ, 0x181f ;  /* 0x00181fff04027589 */ /* 0x00006200000e0000 */
[----:B------:R-:W-:Y:S01]  /*12db0*/  VIADD R9, R7, 0x40 ;  /* 0x0000004007097836 */ /* 0x000fe20000000000 */
[----:B------:R-:W-:-:S02]  /*12dc0*/  SHF.R.S32.HI R12, RZ, 0x1f, R7 ;  /* 0x0000001fff0c7819 */ /* 0x000fc40000011407 */
        /* <DEDUP_REMOVED lines=18> */
.L_x_5515:
[----:B------:R-:W-:Y:S05]  /*12ef0*/  BSYNC B1 ;  /* 0x0000000000017941 */ /* 0x000fea0003800000 */
.L_x_5514:
        /* <DEDUP_REMOVED lines=18> */
.L_x_5517:
[----:B------:R-:W-:Y:S05]  /*13020*/  BSYNC B1 ;  /* 0x0000000000017941 */ /* 0x000fea0003800000 */
.L_x_5516:
        /* <DEDUP_REMOVED lines=18> */
.L_x_5519:
[----:B------:R-:W-:Y:S05]  /*13150*/  BSYNC B1 ;  /* 0x0000000000017941 */ /* 0x000fea0003800000 */
.L_x_5518:
        /* <DEDUP_REMOVED lines=19> */
.L_x_5508:
[----:B------:R-:W-:Y:S05]  /*13290*/  BSYNC B0 ;  /* 0x0000000000007941 */ /* 0x000fea0003800000 */
.L_x_5498:
[----:B------:R-:W-:Y:S02]  /*132a0*/  ULDC UR4, c[0x0][0xc3c] ;  /* 0x00030f0000047ab9 */ /* 0x000fe40000000800 */
[----:B------:R-:W-:-:S06]  /*132b0*/  UISETP.GE.AND UP0, UPT, UR7, UR4, UPT ;  /* 0x000000040700728c */ /* 0x000fcc000bf06270 */
[----:B------:R-:W-:-:S13]  /*132c0*/  PLOP3.LUT P0, PT, PT, PT, UP0, 0x80, 0x0 ;  /* 0x000000000000781c */ /* 0x000fda0003f0f008 */
[----:B------:R-:W-:Y:S05]  /*132d0*/  @!P0 BRA `(.L_x_5520) ;  /* 0xfffffedc007c8947 */ /* 0x000fea000383ffff */
[----:B------:R-:W-:Y:S05]  /*132e0*/  EXIT ;  /* 0x000000000000794d */ /* 0x000fea0003800000 */
.L_x_5461:
        /* <DEDUP_REMOVED lines=18> */
.L_x_5521:
[----:B0-----:R-:W0:Y:S01]  /*13410*/  S2R R0, SR_TID.X ;  /* 0x0000000000007919 */ /* 0x001e220000002100 */
[----:B------:R-:W-:Y:S01]  /*13420*/  ULDC UR4, c[0x0][0xc3c] ;  /* 0x00030f0000047ab9 */ /* 0x000fe20000000800 */
[----:B------:R-:W-:Y:S01]  /*13430*/  ULDC.64 UR6, c[0x0][0x208] ;  /* 0x0000820000067ab9 */ /* 0x000fe20000000a00 */
[----:B------:R-:W-:Y:S01]  /*13440*/  ULDC UR5, c[0x0][0xc38] ;  /* 0x00030e0000057ab9 */ /* 0x000fe20000000800 */
[----:B0-----:R-:W-:-:S04]  /*13450*/  LOP3.LUT R0, R0, 0x1f, RZ, 0xc0, !PT ;  /* 0x0000001f00007812 */ /* 0x001fc800078ec0ff */
[----:B------:R-:W-:-:S04]  /*13460*/  ISETP.NE.AND P0, PT, R0, 0x1f, PT ;  /* 0x0000001f0000780c */ /* 0x000fc80003f05270 */
[----:B------:R-:W-:-:S13]  /*13470*/  ISETP.GE.OR P1, PT, R0, UR4, !P0 ;  /* 0x0000000400007c0c */ /* 0x000fda000c726670 */
[----:B------:R-:W0:Y:S08]  /*13480*/  @!P1 LDC.64 R2, c[0x0][0xc80] ;  /* 0x00032000ff029b82 */ /* 0x000e300000000a00 */
[----:B------:R-:W1:Y:S01]  /*13490*/  @!P1 LDC.64 R4, c[0x0][0xc78] ;  /* 0x00031e00ff049b82 */ /* 0x000e620000000a00 */
[----:B0-----:R-:W-:-:S05]  /*134a0*/  @!P1 IMAD.WIDE.U32 R2, R0, 0x4, R2 ;  /* 0x0000000400029825 */ /* 0x001fca00078e0002 */
[----:B------:R1:W2:Y:S02]  /*134b0*/  @!P1 LDG.E R6, desc[UR6][R2.64] ;  /* 0x0000000602069981 */ /* 0x0002a4000c1e1900 */
[----:B-1----:R-:W-:-:S04]  /*134c0*/  @!P1 IMAD.WIDE.U32 R2, R0, 0x4, R4 ;  /* 0x0000000400029825 */ /* 0x002fc800078e0004 */
[----:B------:R-:W-:-:S06]  /*134d0*/  IMAD.MOV.U32 R5, RZ, RZ, RZ ;  /* 0x000000ffff057224 */ /* 0x000fcc00078e00ff */
        /* <DEDUP_REMOVED lines=32> */
.L_x_5525:
        /* <DEDUP_REMOVED lines=40> */
.L_x_5523:
        /* <DEDUP_REMOVED lines=10> */
[----:B------:R-:W-:-:S06]  /*13a00*/  VIADD R8, R10, 0xffffffff ;  /* 0xffffffff0a087836 */ /* 0x000fcc0000000000 */
[----:B------:R3:W4:Y:S02]  /*13a10*/  SHFL.IDX PT, R8, R3, R8, 0x1f ;  /* 0x00001f0803087589 */ /* 0x00072400000e0000 */
.L_x_5526:
[----:B---34-:R-:W-:Y:S01]  /*13a20*/  IMAD R3, R8, UR5, R9 ;  /* 0x0000000508037c24 */ /* 0x018fe2000f8e0209 */
[----:B-1----:R-:W-:Y:S01]  /*13a30*/  ISETP.NE.AND P0, PT, R7, 0x1, PT ;  /* 0x000000010700780c */ /* 0x002fe20003f05270 */
[----:B------:R-:W-:-:S03]  /*13a40*/  VIADD R13, R10, UR4 ;  /* 0x000000040a0d7c36 */ /* 0x000fc60008000000 */
[----:B------:R1:W-:Y:S01]  /*13a50*/  STL [R1], R3 ;  /* 0x0000000301007387 */ /* 0x0003e20000100800 */
[----:B0-----:R-:W-:-:S03]  /*13a60*/  IADD3 R5, -R3, UR6, RZ ;  /* 0x0000000603057c10 */ /* 0x001fc6000fffe1ff */
[----:B------:R1:W-:Y:S05]  /*13a70*/  STL [R1+0xc], R13 ;  /* 0x00000c0d01007387 */ /* 0x0003ea0000100800 */
[----:B------:R-:W-:Y:S05]  /*13a80*/  @!P0 BRA `(.L_x_5527) ;  /* 0x0000000000e08947 */ /* 0x000fea0003800000 */
[----:B--2---:R-:W-:Y:S01]  /*13a90*/  IABS R6, R4 ;  /* 0x0000000400067213 */ /* 0x004fe20000000000 */
[----:B------:R-:W-:Y:S01]  /*13aa0*/  IMAD.MOV.U32 R2, RZ, RZ, RZ ;  /* 0x000000ffff027224 */ /* 0x000fe200078e00ff */
[----:B------:R-:W-:Y:S02]  /*13ab0*/  IABS R8, R7 ;  /* 0x0000000700087213 */ /* 0x000fe40000000000 */
[----:B------:R-:W0:Y:S08]  /*13ac0*/  I2F.RP R9, R6 ;  /* 0x0000000600097306 */ /* 0x000e300000209400 */
[----:B------:R-:W-:Y:S08]  /*13ad0*/  I2F.RP R12, R8 ;  /* 0x00000008000c7306 */ /* 0x000ff00000209400 */
[----:B0-----:R-:W1:Y:S02]  /*13ae0*/  MUFU.RCP R9, R9 ;  /* 0x0000000900097308 */ /* 0x001e640000001000 */
[----:B-1----:R-:W-:-:S06]  /*13af0*/  VIADD R3, R9, 0xffffffe ;  /* 0x0ffffffe09037836 */ /* 0x002fcc0000000000 */
[----:B------:R-:W0:Y:S02]  /*13b00*/  F2I.FTZ.U32.TRUNC.NTZ R3, R3 ;  /* 0x0000000300037305 */ /* 0x000e24000021f000 */
[----:B0-----:R-:W-:-:S04]  /*13b10*/  IMAD.MOV R11, RZ, RZ, -R3 ;  /* 0x000000ffff0b7224 */ /* 0x001fc800078e0a03 */
[----:B------:R-:W-:-:S04]  /*13b20*/  IMAD R11, R11, R6, RZ ;  /* 0x000000060b0b7224 */ /* 0x000fc800078e02ff */
[----:B------:R-:W-:Y:S01]  /*13b30*/  IMAD.HI.U32 R10, R3, R11, R2 ;  /* 0x0000000b030a7227 */ /* 0x000fe200078e0002 */
[----:B------:R-:W-:Y:S01]  /*13b40*/  IABS R11, R5 ;  /* 0x00000005000b7213 */ /* 0x000fe20000000000 */
[----:B------:R-:W0:Y:S01]  /*13b50*/  MUFU.RCP R2, R12 ;  /* 0x0000000c00027308 */ /* 0x000e220000001000 */
[----:B------:R-:W-:-:S03]  /*13b60*/  IABS R3, R4 ;  /* 0x0000000400037213 */ /* 0x000fc60000000000 */
[----:B------:R-:W-:-:S04]  /*13b70*/  IMAD.HI.U32 R9, R10, R11, RZ ;  /* 0x0000000b0a097227 */ /* 0x000fc800078e00ff */
[----:B------:R-:W-:-:S04]  /*13b80*/  IMAD.MOV R14, RZ, RZ, -R3 ;  /* 0x000000ffff0e7224 */ /* 0x000fc800078e0a03 */
[----:B------:R-:W-:Y:S02]  /*13b90*/  IMAD R11, R9, R14, R11 ;  /* 0x0000000e090b7224 */ /* 0x000fe400078e020b */
[----:B0-----:R-:W-:-:S03]  /*13ba0*/  VIADD R3, R2, 0xffffffe ;  /* 0x0ffffffe02037836 */ /* 0x001fc60000000000 */
[----:B------:R-:W-:Y:S01]  /*13bb0*/  ISETP.GT.U32.AND P1, PT, R6, R11, PT ;  /* 0x0000000b0600720c */ /* 0x000fe20003f24070 */
[----:B------:R-:W-:Y:S02]  /*13bc0*/  IMAD.MOV.U32 R2, RZ, RZ, RZ ;  /* 0x000000ffff027224 */ /* 0x000fe400078e00ff */
[----:B------:R-:W0:Y:S10]  /*13bd0*/  F2I.FTZ.U32.TRUNC.NTZ R3, R3 ;  /* 0x0000000300037305 */ /* 0x000e34000021f000 */
[----:B------:R-:W-:-:S02]  /*13be0*/  @!P1 IMAD.IADD R11, R11, 0x1, -R6 ;  /* 0x000000010b0b9824 */ /* 0x000fc400078e0a06 */
[----:B------:R-:W-:Y:S01]  /*13bf0*/  @!P1 VIADD R9, R9, 0x1 ;  /* 0x0000000109099836 */ /* 0x000fe20000000000 */
[----:B------:R-:W-:Y:S02]  /*13c00*/  ISETP.NE.AND P1, PT, R4, RZ, PT ;  /* 0x000000ff0400720c */ /* 0x000fe40003f25270 */
[----:B------:R-:W-:Y:S01]  /*13c10*/  ISETP.GE.U32.AND P0, PT, R11, R6, PT ;  /* 0x000000060b00720c */ /* 0x000fe20003f06070 */
[----:B0-----:R-:W-:-:S04]  /*13c20*/  IMAD.MOV R11, RZ, RZ, -R3 ;  /* 0x000000ffff0b7224 */ /* 0x001fc800078e0a03 */
[----:B------:R-:W-:-:S04]  /*13c30*/  IMAD R11, R11, R8, RZ ;  /* 0x000000080b0b7224 */ /* 0x000fc800078e02ff */
[----:B------:R-:W-:Y:S01]  /*13c40*/  IMAD.HI.U32 R6, R3, R11, R2 ;  /* 0x0000000b03067227 */ /* 0x000fe200078e0002 */
[----:B------:R-:W-:-:S03]  /*13c50*/  LOP3.LUT R2, R5, R4, RZ, 0x3c, !PT ;  /* 0x0000000405027212 */ /* 0x000fc600078e3cff */
[----:B------:R-:W-:Y:S01]  /*13c60*/  @P0 VIADD R9, R9, 0x1 ;  /* 0x0000000109090836 */ /* 0x000fe20000000000 */
[----:B------:R-:W-:Y:S02]  /*13c70*/  ISETP.GE.AND P2, PT, R2, RZ, PT ;  /* 0x000000ff0200720c */ /* 0x000fe40003f46270 */
[----:B------:R-:W-:-:S05]  /*13c80*/  IABS R2, R7 ;  /* 0x0000000700027213 */ /* 0x000fca0000000000 */
[----:B------:R-:W-:-:S06]  /*13c90*/  IMAD.MOV R2, RZ, RZ, -R2 ;  /* 0x000000ffff027224 */ /* 0x000fcc00078e0a02 */
[----:B------:R-:W-:Y:S01]  /*13ca0*/  @!P2 IMAD.MOV R9, RZ, RZ, -R9 ;  /* 0x000000ffff09a224 */ /* 0x000fe200078e0a09 */
[----:B------:R-:W-:-:S04]  /*13cb0*/  @!P1 LOP3.LUT R9, RZ, R4, RZ, 0x33, !PT ;  /* 0x00000004ff099212 */ /* 0x000fc800078e33ff */
[----:B------:R-:W-:-:S05]  /*13cc0*/  IABS R3, R9 ;  /* 0x0000000900037213 */ /* 0x000fca0000000000 */
        /* <DEDUP_REMOVED lines=12> */
[--C-:B------:R-:W-:Y:S02]  /*13d90*/  IMAD.MOV R2, RZ, RZ, -R6.reuse ;  /* 0x000000ffff027224 */ /* 0x100fe400078e0a06 */
[C---:B------:R-:W-:Y:S02]  /*13da0*/  IMAD R6, R7.reuse, 0x1000000, R6 ;  /* 0x0100000007067824 */ /* 0x040fe400078e0206 */
[--C-:B------:R-:W-:Y:S02]  /*13db0*/  IMAD R7, R7, R2, R9.reuse ;  /* 0x0000000207077224 */ /* 0x100fe400078e0209 */
[----:B------:R-:W-:Y:S02]  /*13dc0*/  IMAD.MOV R2, RZ, RZ, -R9 ;  /* 0x000000ffff027224 */ /* 0x000fe400078e0a09 */
[----:B------:R-:W-:Y:S02]  /*13dd0*/  IMAD R3, R7, 0x10000, R6 ;  /* 0x0001000007037824 */ /* 0x000fe400078e0206 */
[----:B------:R-:W-:-:S03]  /*13de0*/  IMAD R2, R4, R2, R5 ;  /* 0x0000000204027224 */ /* 0x000fc600078e0205 */
[----:B------:R0:W-:Y:S01]  /*13df0*/  STL [R1+0x8], R3 ;  /* 0x0000080301007387 */ /* 0x0001e20000100800 */
[----:B------:R-:W-:Y:S05]  /*13e00*/  BRA `(.L_x_5528) ;  /* 0x0000000000f87947 */ /* 0x000fea0003800000 */
.L_x_5527:
[----:B-1----:R-:W0:Y:S01]  /*13e10*/  LDC.64 R2, c[0x0][0xc90] ;  /* 0x00032400ff027b82 */ /* 0x002e220000000a00 */
[----:B------:R-:W-:Y:S01]  /*13e20*/  ULDC.64 UR6, c[0x0][0x208] ;  /* 0x0000820000067ab9 */ /* 0x000fe20000000a00 */
[----:B0-----:R-:W-:-:S05]  /*13e30*/  IMAD.WIDE R2, R13, 0x4, R2 ;  /* 0x000000040d027825 */ /* 0x001fca00078e0202 */
[----:B------:R0:W2:Y:S02]  /*13e40*/  LDG.E R7, desc[UR6][R2.64] ;  /* 0x0000000602077981 */ /* 0x0000a4000c1e1900 */
        /* <DEDUP_REMOVED lines=29> */
[----:B------:R-:W-:-:S04]  /*14020*/  VIADDMNMX R7, R10, UR5, R7, PT ;  /* 0x000000050a077c46 */ /* 0x000fc8000b800107 */
[-C--:B------:R-:W-:Y:S02]  /*14030*/  IABS R9, R7.reuse ;  /* 0x0000000700097213 */ /* 0x080fe40000000000 */
        /* <DEDUP_REMOVED lines=11> */
[----:B------:R-:W-:Y:S02]  /*140f0*/  LOP3.LUT R3, R5, R7, RZ, 0x3c, !PT ;  /* 0x0000000705037212 */ /* 0x000fe400078e3cff */
[----:B------:R-:W-:Y:S01]  /*14100*/  IADD3 R5, R8, 0x1000000, R5 ;  /* 0x0100000008057810 */ /* 0x000fe20007ffe005 */
        /* <DEDUP_REMOVED lines=10> */
[----:B------:R-:W-:Y:S01]  /*141b0*/  @!P1 LOP3.LUT R2, RZ, R7, RZ, 0x33, !PT ;  /* 0x00000007ff029212 */ /* 0x000fe200078e33ff */
[----:B------:R-:W-:-:S04]  /*141c0*/  IMAD.MOV R7, RZ, RZ, -R7 ;  /* 0x000000ffff077224 */ /* 0x000fc800078e0a07 */
[----:B------:R-:W-:-:S05]  /*141d0*/  IMAD R3, R2, R7, R5 ;  /* 0x0000000702037224 */ /* 0x000fca00078e0205 */
[----:B------:R1:W-:Y:S02]  /*141e0*/  STL [R1+0x8], R3 ;  /* 0x0000080301007387 */ /* 0x0003e40000100800 */
.L_x_5528:
[----:B01----:R-:W-:-:S05]  /*141f0*/  LOP3.LUT R3, RZ, R2, RZ, 0x33, !PT ;  /* 0x00000002ff037212 */ /* 0x003fca00078e33ff */
[----:B------:R-:W-:-:S05]  /*14200*/  IMAD.IADD R2, R4, 0x1, R3 ;  /* 0x0000000104027824 */ /* 0x000fca00078e0203 */
[----:B------:R1:W-:Y:S01]  /*14210*/  STL [R1+0x4], R2 ;  /* 0x0000040201007387 */ /* 0x0003e20000100800 */
[----:B------:R-:W-:Y:S05]  /*14220*/  BRA `(.L_x_5529) ;  /* 0x0000000000107947 */ /* 0x000fea0003800000 */
.L_x_5524:
[----:B------:R-:W-:Y:S01]  /*14230*/  IMAD.U32 R2, RZ, RZ, UR6 ;  /* 0x00000006ff027e24 */ /* 0x000fe2000f8e00ff */
[----:B------:R0:W-:Y:S04]  /*14240*/  STL [R1+0x4], RZ ;  /* 0x000004ff01007387 */ /* 0x0001e80000100800 */
[----:B------:R0:W-:Y:S04]  /*14250*/  STL [R1+0x8], RZ ;  /* 0x000008ff01007387 */ /* 0x0001e80000100800 */
[----:B------:R0:W-:Y:S02]  /*14260*/  STL [R1], R2 ;  /* 0x0000000201007387 */ /* 0x0001e40000100800 */
.L_x_5529:
        /* <DEDUP_REMOVED lines=10> */
.L_x_5522:
        /* <DEDUP_REMOVED lines=8> */
[----:B---3--:R-:W2:Y:S01]  /*14390*/  S2R R5, SR_TID.X ;  /* 0x0000000000057919 */ /* 0x008ea20000002100 */
        /* <DEDUP_REMOVED lines=9> */
[----:B0-----:R-:W-:-:S05]  /*14430*/  IMAD.SHL.U32 R0, R5, 0x8, RZ ;  /* 0x0000000805007824 */ /* 0x001fca00078e00ff */
[C---:B-1----:R-:W-:Y:S02]  /*14440*/  LOP3.LUT R2, R0.reuse, 0x1f8, RZ, 0xc0, !PT ;  /* 0x000001f800027812 */ /* 0x042fe400078ec0ff */
        /* <DEDUP_REMOVED lines=14> */
.L_x_5638:
        /* <DEDUP_REMOVED lines=52> */
[----:B------:R-:W-:Y:S01]  /*14870*/  IMAD.MOV.U32 R10, RZ, RZ, R9 ;  /* 0x000000ffff0a7224 */ /* 0x000fe200078e0009 */
[----:B------:R-:W-:Y:S06]  /*14880*/  @P2 BRA `(.L_x_5531) ;  /* 0x0000000000182947 */ /* 0x000fec0003800000 */
[----:B------:R-:W-:Y:S05]  /*14890*/  @!P1 BRA `(.L_x_5531) ;  /* 0x0000000000149947 */ /* 0x000fea0003800000 */
[----:B------:R-:W-:Y:S02]  /*148a0*/  ULDC.64 UR4, c[0x0][0x208] ;  /* 0x0000820000047ab9 */ /* 0x000fe40000000a00 */
[----:B------:R-:W2:Y:S04]  /*148b0*/  LDG.E R7, desc[UR4][R2.64] ;  /* 0x0000000402077981 */ /* 0x000ea8000c1e1900 */
[----:B------:R-:W2:Y:S02]  /*148c0*/  LDG.E R2, desc[UR4][R2.64+0x4] ;  /* 0x0000040402027981 */ /* 0x000ea4000c1e1900 */
[----:B--2---:R-:W-:-:S05]  /*148d0*/  IMAD.IADD R10, R2, 0x1, -R7 ;  /* 0x00000001020a7824 */ /* 0x004fca00078e0a07 */
[----:B------:R1:W-:Y:S02]  /*148e0*/  STL [R1+0x38], R10 ;  /* 0x0000380a01007387 */ /* 0x0003e40000100800 */
.L_x_5531:
[----:B------:R-:W0:Y:S01]  /*148f0*/  LDL.LU R3, [R1+0x8] ;  /* 0x0000080001037983 */ /* 0x000e220000300800 */
[----:B------:R-:W-:Y:S02]  /*14900*/  ULDC.64 UR4, c[0x0][0xa20] ;  /* 0x0002880000047ab9 */ /* 0x000fe40000000a00 */
[----:B------:R-:W-:-:S04]  /*14910*/  ISETP.NE.U32.AND P1, PT, RZ, UR4, PT ;  /* 0x00000004ff007c0c */ /* 0x000fc8000bf25070 */
[----:B------:R-:W-:Y:S02]  /*14920*/  ISETP.NE.AND.EX P1, PT, RZ, UR5, PT, P1 ;  /* 0x00000005ff007c0c */ /* 0x000fe4000bf25310 */
[C---:B0-----:R-:W-:Y:S02]  /*14930*/  LOP3.LUT R9, R3.reuse, 0xff000000, RZ, 0xc0, !PT ;  /* 0xff00000003097812 */ /* 0x041fe400078ec0ff */
        /* <DEDUP_REMOVED lines=14> */
.L_x_5532:
[----:B------:R-:W-:Y:S05]  /*14a20*/  @!P0 BRA `(.L_x_5533) ;  /* 0x0000000000108947 */ /* 0x000fea0003800000 */
[----:B------:R-:W-:Y:S02]  /*14a30*/  ULDC.64 UR4, c[0x0][0x208] ;  /* 0x0000820000047ab9 */ /* 0x000fe40000000a00 */
[----:B------:R-:W2:Y:S04]  /*14a40*/  LDG.E R6, desc[UR4][R4.64] ;  /* 0x0000000404067981 */ /* 0x000ea8000c1e1900 */
[----:B------:R-:W2:Y:S02]  /*14a50*/  LDG.E R4, desc[UR4][R4.64+0x4] ;  /* 0x0000040404047981 */ /* 0x000ea4000c1e1900 */
[----:B--2---:R-:W-:-:S07]  /*14a60*/  IMAD.IADD R6, R4, 0x1, -R6 ;  /* 0x0000000104067824 */ /* 0x004fce00078e0a06 */
.L_x_5533:
[----:B0-----:R-:W3:Y:S01]  /*14a70*/  LDL R2, [R1+0x4] ;  /* 0x0000040001027983 */ /* 0x001ee20000100800 */
[----:B-----5:R-:W-:Y:S01]  /*14a80*/  IMAD.IADD R6, R6, 0x1, -R0 ;  /* 0x0000000106067824 */ /* 0x020fe200078e0a00 */
[----:B------:R-:W-:Y:S01]  /*14a90*/  BSSY B0, `(.L_x_5534) ;  /* 0x000003c000007945 */ /* 0x000fe20003800000 */
[----:B------:R-:W0:Y:S01]  /*14aa0*/  LDC R0, c[0x0][0x448] ;  /* 0x00011200ff007b82 */ /* 0x000e220000000800 */
[----:B------:R-:W-:Y:S02]  /*14ab0*/  IMAD.MOV.U32 R4, RZ, RZ, RZ ;  /* 0x000000ffff047224 */ /* 0x000fe400078e00ff */
[----:B------:R-:W-:Y:S02]  /*14ac0*/  VIADD R5, R6, 0x6f ;  /* 0x0000006f06057836 */ /* 0x000fe40000000000 */
[----:B--2---:R-:W-:Y:S02]  /*14ad0*/  IMAD.MOV.U32 R7, RZ, RZ, RZ ;  /* 0x000000ffff077224 */ /* 0x004fe400078e00ff */
[----:B------:R-:W-:Y:S01]  /*14ae0*/  IMAD.HI R4, R5, -0x6db6db6d, R4 ;  /* 0x9249249305047827 */ /* 0x000fe200078e0204 */
[----:B0-----:R-:W-:-:S13]  /*14af0*/  ISETP.NE.AND P0, PT, R0, 0x1, PT ;  /* 0x000000010000780c */ /* 0x001fda0003f05270 */
[----:B------:R-:W0:Y:S08]  /*14b00*/  @P0 LDC R0, c[0x0][0x44c] ;  /* 0x00011300ff000b82 */ /* 0x000e300000000800 */
[----:B------:R-:W2:Y:S01]  /*14b10*/  @P0 LDC R3, c[0x0][0x450] ;  /* 0x00011400ff030b82 */ /* 0x000ea20000000800 */
[----:B---3--:R-:W-:-:S04]  /*14b20*/  IMAD.SHL.U32 R2, R2, 0x80, RZ ;  /* 0x0000008002027824 */ /* 0x008fc800078e00ff */
[----:B------:R-:W-:-:S04]  /*14b30*/  VIADD R2, R2, 0x7f ;  /* 0x0000007f02027836 */ /* 0x000fc80000000000 */
[----:B0-----:R-:W-:-:S05]  /*14b40*/  @P0 IMAD.HI.U32 R0, R2, R0, RZ ;  /* 0x0000000002000227 */ /* 0x001fca00078e00ff */
[----:B--2---:R-:W-:Y:S02]  /*14b50*/  @P0 SHF.R.U32.HI R2, RZ, R3, R0 ;  /* 0x00000003ff020219 */ /* 0x004fe40000011600 */
[----:B------:R-:W-:Y:S02]  /*14b60*/  IADD3 R3, R6, 0x70, -R10 ;  /* 0x0000007006037810 */ /* 0x000fe40007ffe80a */
[----:B------:R-:W-:Y:S02]  /*14b70*/  SHF.R.U32.HI R0, RZ, 0x1f, R4 ;  /* 0x0000001fff007819 */ /* 0x000fe40000011604 */
[----:B-1----:R-:W-:Y:S01]  /*14b80*/  LOP3.LUT R10, R9, 0xff, RZ, 0xc0, !PT ;  /* 0x000000ff090a7812 */ /* 0x002fe200078ec0ff */
[----:B------:R-:W-:Y:S01]  /*14b90*/  IMAD.IADD R3, R3, 0x1, R2 ;  /* 0x0000000103037824 */ /* 0x000fe200078e0202 */
[----:B------:R-:W-:Y:S01]  /*14ba0*/  LEA.HI.SX32 R0, R4, R0, 0x1a ;  /* 0x0000000004007211 */ /* 0x000fe200078fd2ff */
[----:B------:R-:W-:-:S04]  /*14bb0*/  IMAD.MOV.U32 R2, RZ, RZ, RZ ;  /* 0x000000ffff027224 */ /* 0x000fc800078e00ff */
[----:B------:R-:W-:-:S05]  /*14bc0*/  IMAD.HI R2, R3, -0x6db6db6d, R2 ;  /* 0x9249249303027827 */ /* 0x000fca00078e0202 */
[----:B------:R-:W-:-:S04]  /*14bd0*/  SHF.R.U32.HI R3, RZ, 0x1f, R2 ;  /* 0x0000001fff037819 */ /* 0x000fc80000011602 */
[----:B------:R-:W-:-:S04]  /*14be0*/  LEA.HI.SX32 R3, R2, R3, 0x1a ;  /* 0x0000000302037211 */ /* 0x000fc800078fd2ff */
[----:B------:R-:W-:Y:S02]  /*14bf0*/  VIMNMX R8, R0, R3, PT ;  /* 0x0000000300087248 */ /* 0x000fe40003fe0100 */
[----:B------:R-:W-:Y:S01]  /*14c00*/  SHF.R.U32.HI R0, RZ, 0x10, R9 ;  /* 0x00000010ff007819 */ /* 0x000fe20000011609 */
[----:B------:R-:W-:Y:S01]  /*14c10*/  IMAD.MOV.U32 R9, RZ, RZ, R7 ;  /* 0x000000ffff097224 */ /* 0x000fe200078e0007 */
[----:B------:R-:W-:Y:S01]  /*14c20*/  ISETP.GE.AND P1, PT, R8, 0x1, PT ;  /* 0x000000010800780c */ /* 0x000fe20003f26270 */
[----:B------:R0:W-:Y:S01]  /*14c30*/  STL [R1+0x30], R8 ;  /* 0x0000300801007387 */ /* 0x0001e20000100800 */
[----:B------:R-:W-:-:S03]  /*14c40*/  ISETP.NE.AND P0, PT, R0, RZ, PT ;  /* 0x000000ff0000720c */ /* 0x000fc60003f05270 */
[----:B------:R0:W-:Y:S04]  /*14c50*/  STL [R1+0x3c], R7 ;  /* 0x00003c0701007387 */ /* 0x0001e80000100800 */
[----:B------:R0:W-:Y:S06]  /*14c60*/  STL [R1+0x48], R10 ;  /* 0x0000480a01007387 */ /* 0x0001ec0000100800 */
[----:B------:R-:W1:Y:S01]  /*14c70*/  @!P0 LDC R0, c[0x0][0x9f0] ;  /* 0x00027c00ff008b82 */ /* 0x000e620000000800 */
[----:B------:R-:W-:Y:S05]  /*14c80*/  @!P1 BRA `(.L_x_5535) ;  /* 0x0000000000709947 */ /* 0x000fea0003800000 */
        /* <DEDUP_REMOVED lines=8> */
[----:B0-----:R-:W-:Y:S01]  /*14d10*/  IMAD.HI.U32 R7, R3, R5, R2 ;  /* 0x0000000503077227 */ /* 0x001fe200078e0002 */
        /* <DEDUP_REMOVED lines=19> */
.L_x_5535:
[----:B------:R-:W-:Y:S05]  /*14e50*/  BSYNC B0 ;  /* 0x0000000000007941 */ /* 0x000fea0003800000 */
.L_x_5534:
        /* <DEDUP_REMOVED lines=14> */
[----:B------:R-:W3:Y:S01]  /*14f40*/  LDC.64 R2, c[0x0][0xc60] ;  /* 0x00031800ff027b82 */ /* 0x000ee20000000a00 */
[----:B------:R-:W1:Y:S01]  /*14f50*/  FLO.U32 R0, UR4 ;  /* 0x0000000400007d00 */ /* 0x000e6200080e0000 */
[----:B------:R-:W-:Y:S01]  /*14f60*/  ULDC.64 UR6, c[0x0][0x208] ;  /* 0x0000820000067ab9 */ /* 0x000fe20000000a00 */
[----:B-1----:R-:W-:-:S06]  /*14f70*/  ISETP.EQ.U32.AND P0, PT, R0, R5, PT ;  /* 0x000000050000720c */ /* 0x002fcc0003f02070 */
[----:B------:R-:W3:Y:S07]  /*14f80*/  POPC R5, UR4 ;  /* 0x0000000400057d09 */ /* 0x000eee0008000000 */
[----:B---3--:R-:W3:Y:S01]  /*14f90*/  @P0 ATOMG.E.ADD.STRONG.GPU PT, R3, desc[UR6][R2.64], R5 ;  /* 0x00000005020309a8 */ /* 0x008ee200081ee1c6 */
[----:B------:R-:W1:Y:S02]  /*14fa0*/  S2R R4, SR_LTMASK ;  /* 0x0000000000047919 */ /* 0x000e640000003900 */
[----:B-1----:R-:W-:-:S04]  /*14fb0*/  LOP3.LUT R4, R4, UR4, RZ, 0xc0, !PT ;  /* 0x0000000404047c12 */ /* 0x002fc8000f8ec0ff */
[----:B0-----:R-:W0:Y:S01]  /*14fc0*/  POPC R7, R4 ;  /* 0x0000000400077309 */ /* 0x001e220000000000 */
[----:B---3--:R-:W0:Y:S02]  /*14fd0*/  SHFL.IDX PT, R0, R3, R0, 0x1f ;  /* 0x00001f0003007589 */ /* 0x008e2400000e0000 */
[----:B0-----:R-:W-:-:S05]  /*14fe0*/  IADD3 R0, R0, UR38, R7 ;  /* 0x0000002600007c10 */ /* 0x001fca000fffe007 */
[----:B------:R3:W-:Y:S01]  /*14ff0*/  STL [R1], R0 ;  /* 0x0000000001007387 */ /* 0x0007e20000100800 */
[----:B------:R-:W-:Y:S05]  /*15000*/  BRA `(.L_x_5538) ;  /* 0x0000004000ec7947 */ /* 0x000fea0003800000 */
.L_x_5537:
        /* <DEDUP_REMOVED lines=19> */
[----:B-12---:R-:W-:Y:S05]  /*15140*/  CALL.ABS.NOINC R2 ;  /* 0x0000000002007343 */ /* 0x006fea0003c00000 */
.L_x_5540:
[----:B------:R-:W-:Y:S05]  /*15150*/  BSYNC B6 ;  /* 0x0000000000067941 */ /* 0x000fea0003800000 */
.L_x_5539:
        /* <DEDUP_REMOVED lines=10> */
[----:B------:R-:W-:Y:S02]  /*15200*/  IMAD.U32 R5, RZ, RZ, UR7 ;  /* 0x00000007ff057e24 */ /* 0x000fe4000f8e00ff */
[----:B------:R-:W-:Y:S02]  /*15210*/  IMAD.U32 R6, RZ, RZ, UR8 ;  /* 0x00000008ff067e24 */ /* 0x000fe4000f8e00ff */
[----:B0-----:R-:W-:-:S02]  /*15220*/  IMAD.U32 R7, RZ, RZ, UR9 ;  /* 0x00000009ff077e24 */ /* 0x001fc4000f8e00ff */
[----:B------:R-:W-:Y:S02]  /*15230*/  IMAD.U32 R10, RZ, RZ, UR4 ;  /* 0x00000004ff0a7e24 */ /* 0x000fe4000f8e00ff */
[----:B------:R-:W-:Y:S02]  /*15240*/  IMAD.U32 R11, RZ, RZ, UR5 ;  /* 0x00000005ff0b7e24 */ /* 0x000fe4000f8e00ff */
[----:B------:R-:W-:Y:S02]  /*15250*/  IMAD.MOV.U32 R8, RZ, RZ, 0x70 ;  /* 0x00000070ff087424 */ /* 0x000fe400078e00ff */
[----:B------:R-:W-:Y:S02]  /*15260*/  IMAD.MOV.U32 R12, RZ, RZ, 0x1 ;  /* 0x00000001ff0c7424 */ /* 0x000fe400078e00ff */
[----:B-1----:R-:W-:-:S07]  /*15270*/  IMAD.MOV.U32 R13, RZ, RZ, RZ ;  /* 0x000000ffff0d7224 */ /* 0x002fce00078e00ff */
[----:B------:R-:W-:-:S07]  /*15280*/  LEPC R20, `(.L_x_5543) ;  /* 0x000000001014794e */ /* 0x000fce0000000000 */
[----:B--23--:R-:W-:Y:S05]  /*15290*/  CALL.ABS.NOINC R2 ;  /* 0x0000000002007343 */ /* 0x00cfea0003c00000 */
.L_x_5543:
        /* <DEDUP_REMOVED lines=16> */
.L_x_5542:
[----:B------:R-:W-:Y:S05]  /*153a0*/  BSYNC B6 ;  /* 0x0000000000067941 */ /* 0x000fea0003800000 */
.L_x_5541:
[----:B------:R-:W3:Y:S01]  /*153b0*/  LDL.LU R4, [R1+0x1c] ;  /* 0x00001c0001047983 */ /* 0x000ee20000300800 */
[----:B------:R-:W-:-:S03]  /*153c0*/  ULDC.64 UR4, c[0x0][0x9f8] ;  /* 0x00027e0000047ab9 */ /* 0x000fc60000000a00 */
[----:B0-----:R-:W4:Y:S01]  /*153d0*/  LDL R7, [R1+0x10] ;  /* 0x0000100001077983 */ /* 0x001f220000100800 */
        /* <DEDUP_REMOVED lines=22> */
.L_x_5654:
        /* <DEDUP_REMOVED lines=9> */
.L_x_5657:
[----:B------:R-:W-:Y:S05]  /*155d0*/  @!P6 BRA `(.L_x_5545) ;  /* 0x000000040024e947 */ /* 0x000fea0003800000 */
[----:B------:R-:W-:-:S04]  /*155e0*/  ISETP.NE.U32.AND P0, PT, R2, RZ, PT ;  /* 0x000000ff0200720c */ /* 0x000fc80003f05070 */
[----:B------:R-:W-:-:S13]  /*155f0*/  ISETP.NE.AND.EX P0, PT, R3, RZ, PT, P0 ;  /* 0x000000ff0300720c */ /* 0x000fda0003f05300 */
[----:B------:R-:W-:Y:S05]  /*15600*/  @!P0 BRA `(.L_x_5547) ;  /* 0x0000000000548947 */ /* 0x000fea0003800000 */
[----:B------:R-:W0:Y:S01]  /*15610*/  LDC R6, c[0x0][0x43c] ;  /* 0x00010f00ff067b82 */ /* 0x000e220000000800 */
[----:B--2---:R-:W-:Y:S01]  /*15620*/  IMAD.MOV.U32 R9, RZ, RZ, R0 ;  /* 0x000000ffff097224 */ /* 0x004fe200078e0000 */
        /* <DEDUP_REMOVED lines=19> */
.L_x_5547:
[----:B0-----:R-:W4:Y:S01]  /*15760*/  LDL R2, [R1+0x14] ;  /* 0x0000140001027983 */ /* 0x001f220000100800 */
[----:B---3--:R-:W-:Y:S01]  /*15770*/  IMAD R0, R19, 0x8, R18 ;  /* 0x0000000813007824 */ /* 0x008fe200078e0212 */
[----:B----4-:R-:W-:-:S04]  /*15780*/  SHF.L.U32 R2, R2, 0x1f, RZ ;  /* 0x0000001f02027819 */ /* 0x010fc800000006ff */
[----:B------:R-:W0:Y:S02]  /*15790*/  SYNCS.PHASECHK.TRANS64.TRYWAIT P0, [R0+URZ+0x36840], R2 ;  /* 0x03684002000075a7 */ /* 0x000e24000800017f */
[----:B0-----:R-:W-:Y:S05]  /*157a0*/  @!P0 BRA `(.L_x_5548) ;  /* 0x00000054007c8947 */ /* 0x001fea0003800000 */
.L_x_5658:
        /* <DEDUP_REMOVED lines=11> */
.L_x_5549:
        /* <DEDUP_REMOVED lines=13> */
[----:B------:R-:W-:Y:S01]  /*15930*/  UIADD3 UR9, UR9, 0x36830, URZ ;  /* 0x0003683009097890 */ /* 0x000fe2000fffe03f */
[----:B------:R-:W-:-:S05]  /*15940*/  P2R R0, PR, RZ, 0x1 ;  /* 0x00000001ff007803 */ /* 0x000fca0000000000 */
[----:B------:R0:W-:Y:S01]  /*15950*/  STL [R1+0x20], R0 ;  /* 0x0000200001007387 */ /* 0x0001e20000100800 */
[----:B------:R-:W-:Y:S02]  /*15960*/  UIADD3 UR14, UR8, 0x21400, URZ ;  /* 0x00021400080e7890 */ /* 0x000fe4000fffe03f */
[----:B------:R-:W-:Y:S02]  /*15970*/  UIADD3 UR15, UR8, 0x24c00, URZ ;  /* 0x00024c00080f7890 */ /* 0x000fe4000fffe03f */
[----:B------:R-:W-:-:S03]  /*15980*/  UIADD3 UR17, UR8, 0x28400, URZ ;  /* 0x0002840008117890 */ /* 0x000fc6000fffe03f */
[----:B------:R-:W-:Y:S01]  /*15990*/  UMOV UR8, UR14 ;  /* 0x0000000e00087c82 */ /* 0x000fe20008000000 */
        /* <DEDUP_REMOVED lines=10> */
[----:B------:R-:W-:Y:S02]  /*15a40*/  UMOV UR10, UR14 ;  /* 0x0000000e000a7c82 */ /* 0x000fe40008000000 */
[----:B------:R0:W-:Y:S02]  /*15a50*/  UTMALDG.4D [UR8], [UR4], desc[UR6] ;  /* 0x00000608040075b4 */ /* 0x0001e40008019000 */
[----:B0-----:R-:W-:Y:S01]  /*15a60*/  NOP ;  /* 0x0000000000007918 */ /* 0x001fe20000000000 */
.L_x_5545:
        /* <DEDUP_REMOVED lines=39> */
[----:B0-2---:R-:W-:Y:S05]  /*15ce0*/  CALL.ABS.NOINC R2 ;  /* 0x0000000002007343 */ /* 0x005fea0003c00000 */
.L_x_5551:
[----:B------:R-:W-:Y:S05]  /*15cf0*/  BSYNC B6 ;  /* 0x0000000000067941 */ /* 0x000fea0003800000 */
.L_x_5550:
[----:B0-----:R-:W3:Y:S01]  /*15d00*/  LDL.LU R0, [R1+0x44] ;  /* 0x0000440001007983 */ /* 0x001ee20000300800 */
[----:B------:R-:W-:Y:S01]  /*15d10*/  ULDC.64 UR4, c[0x0][0x2d8] ;  /* 0x0000b60000047ab9 */ /* 0x000fe20000000a00 */
[----:B------:R-:W0:Y:S01]  /*15d20*/  LDC R7, c[0x0][0x448] ;  /* 0x00011200ff077b82 */ /* 0x000e220000000800 */
[----:B------:R-:W-:Y:S01]  /*15d30*/  ULDC.64 UR6, c[0x0][0x280] ;  /* 0x0000a00000067ab9 */ /* 0x000fe20000000a00 */
[----:B------:R-:W4:Y:S04]  /*15d40*/  LDL.LU R5, [R1+0x34] ;  /* 0x0000340001057983 */ /* 0x000f280000300800 */
[----:B------:R-:W4:Y:S04]  /*15d50*/  LDL.LU.64 R2, [R1+0x50] ;  /* 0x0000500001027983 */ /* 0x000f280000300a00 */
[----:B------:R-:W3:Y:S04]  /*15d60*/  LDL.LU R4, [R1+0x2c] ;  /* 0x00002c0001047983 */ /* 0x000ee80000300800 */
[----:B--2---:R-:W2:Y:S01]  /*15d70*/  LDL R9, [R1+0x4] ;  /* 0x0000040001097983 */ /* 0x004ea20000100800 */
[----:B------:R-:W1:Y:S01]  /*15d80*/  S2R R10, SR_TID.X ;  /* 0x00000000000a7919 */ /* 0x000e620000002100 */
[----:B0-----:R-:W-:-:S13]  /*15d90*/  ISETP.NE.AND P0, PT, R7, 0x1, PT ;  /* 0x000000010700780c */ /* 0x001fda0003f05270 */
[----:B------:R-:W0:Y:S01]  /*15da0*/  @P0 LDC R6, c[0x0][0x450] ;  /* 0x00011400ff060b82 */ /* 0x000e220000000800 */
[----:B-1----:R-:W-:-:S05]  /*15db0*/  IMAD.SHL.U32 R10, R10, 0x8, RZ ;  /* 0x000000080a0a7824 */ /* 0x002fca00078e00ff */
[----:B------:R-:W-:-:S04]  /*15dc0*/  LOP3.LUT R10, R10, 0x38, RZ, 0xc0, !PT ;  /* 0x000000380a0a7812 */ /* 0x000fc800078ec0ff */
[C---:B------:R-:W-:Y:S02]  /*15dd0*/  LOP3.LUT R11, R10.reuse, 0x40, RZ, 0xfc, !PT ;  /* 0x000000400a0b7812 */ /* 0x040fe400078efcff */
        /* <DEDUP_REMOVED lines=10> */
[----:B------:R-:W3:Y:S02]  /*15e80*/  S2R R4, SR_TID.X ;  /* 0x0000000000047919 */ /* 0x000ee40000002100 */
[----:B------:R-:W-:Y:S01]  /*15e90*/  IMAD.IADD R3, R3, 0x1, R0 ;  /* 0x0000000103037824 */ /* 0x000fe200078e0200 */
[----:B-1----:R-:W-:-:S04]  /*15ea0*/  LOP3.LUT R5, R5, 0x7f, RZ, 0xc0, !PT ;  /* 0x0000007f05057812 */ /* 0x002fc800078ec0ff */
[----:B------:R-:W-:Y:S01]  /*15eb0*/  SHF.R.U32.HI R5, RZ, 0x3, R5 ;  /* 0x00000003ff057819 */ /* 0x000fe20000011605 */
[----:B---3--:R-:W-:-:S05]  /*15ec0*/  IMAD.SHL.U32 R4, R4, 0x10, RZ ;  /* 0x0000001004047824 */ /* 0x008fca00078e00ff */
[----:B------:R-:W-:Y:S02]  /*15ed0*/  LOP3.LUT R4, R5, 0x70, R4, 0xf8, !PT ;  /* 0x0000007005047812 */ /* 0x000fe400078ef804 */
[----:B------:R-:W1:Y:S03]  /*15ee0*/  @P0 LDC R5, c[0x0][0x44c] ;  /* 0x00011300ff050b82 */ /* 0x000e660000000800 */
[----:B--2---:R-:W-:-:S04]  /*15ef0*/  IMAD R0, R9, 0x80, R4 ;  /* 0x0000008009007824 */ /* 0x004fc800078e0204 */
        /* <DEDUP_REMOVED lines=9> */
[----:B------:R-:W-:Y:S01]  /*15f90*/  ULDC.64 UR4, c[0x0][0x2c8] ;  /* 0x0000b20000047ab9 */ /* 0x000fe20000000a00 */
[----:B------:R-:W0:Y:S02]  /*15fa0*/  S2R R5, SR_TID.X ;  /* 0x0000000000057919 */ /* 0x000e240000002100 */
        /* <DEDUP_REMOVED lines=10> */
[----:B------:R-:W-:Y:S01]  /*16050*/  ISETP.GE.AND P1, PT, R11, UR4, PT ;  /* 0x000000040b007c0c */ /* 0x000fe2000bf26270 */
[----:B0-----:R-:W-:-:S05]  /*16060*/  IMAD.SHL.U32 R8, R5, 0x8, RZ ;  /* 0x0000000805087824 */ /* 0x001fca00078e00ff */
[----:B------:R-:W-:-:S04]  /*16070*/  LOP3.LUT R8, R8, 0x38, RZ, 0xc0, !PT ;  /* 0x0000003808087812 */ /* 0x000fc800078ec0ff */
[----:B------:R-:W-:Y:S01]  /*16080*/  ISETP.GE.AND P2, PT, R8, UR4, PT ;  /* 0x0000000408007c0c */ /* 0x000fe2000bf46270 */
[----:B------:R-:W-:Y:S01]  /*16090*/  UMOV UR4, 0xffffffff ;  /* 0xffffffff00047882 */ /* 0x000fe20000000000 */
[----:B------:R-:W-:Y:S02]  /*160a0*/  LEA.HI.X R3, R2, UR7, R0, 0x1, P3 ;  /* 0x0000000702037c11 */ /* 0x000fe400098f0c00 */
[----:B-1----:R-:W-:Y:S09]  /*160b0*/  BRA.DIV UR4, `(.L_x_5552) ;  /* 0x0000004e044c7947 */ /* 0x002ff2000b800000 */
[----:B------:R-:W0:Y:S02]  /*160c0*/  S2R R6, SR_TID.X ;  /* 0x0000000000067919 */ /* 0x000e240000002100 */
[----:B0-----:R-:W-:-:S04]  /*160d0*/  LOP3.LUT R6, R6, 0x7f, RZ, 0xc0, !PT ;  /* 0x0000007f06067812 */ /* 0x001fc800078ec0ff */
[----:B------:R-:W-:Y:S02]  /*160e0*/  SHF.R.U32.HI R9, RZ, 0x3, R6 ;  /* 0x00000003ff097819 */ /* 0x000fe40000011606 */
[----:B------:R-:W2:Y:S04]  /*160f0*/  LDL.LU R6, [R1+0x4] ;  /* 0x0000040001067983 */ /* 0x000ea80000300800 */
[----:B------:R-:W3:Y:S01]  /*16100*/  LDL.LU R8, [R1+0x38] ;  /* 0x0000380001087983 */ /* 0x000ee20000300800 */
[----:B------:R-:W-:Y:S01]  /*16110*/  ULDC.64 UR4, c[0x0][0x208] ;  /* 0x0000820000047ab9 */ /* 0x000fe20000000a00 */
[----:B--2---:R-:W-:Y:S02]  /*16120*/  IMAD R2, R6, 0x80, R9 ;  /* 0x0000008006027824 */ /* 0x004fe400078e0209 */
[----:B------:R-:W0:Y:S01]  /*16130*/  S2R R6, SR_TID.X ;  /* 0x0000000000067919 */ /* 0x000e220000002100 */
[----:B---3--:R-:W-:-:S02]  /*16140*/  IMAD R0, R8, R7, RZ ;  /* 0x0000000708007224 */ /* 0x008fc400078e02ff */
[----:B------:R-:W1:Y:S01]  /*16150*/  SHFL.IDX PT, R7, R4, RZ, 0x181f ;  /* 0x00181fff04077589 */ /* 0x000e6200000e0000 */
[C---:B------:R-:W-:Y:S02]  /*16160*/  VIADD R5, R2.reuse, 0x10 ;  /* 0x0000001002057836 */ /* 0x040fe40000000000 */
[-C--:B------:R-:W-:Y:S01]  /*16170*/  ISETP.GE.AND P4, PT, R2, R0.reuse, PT ;  /* 0x000000000200720c */ /* 0x080fe20003f86270 */
[----:B------:R-:W-:Y:S02]  /*16180*/  SHFL.IDX PT, R9, R3, 0x1, 0x181f ;  /* 0x00381f0003097f89 */ /* 0x000fe400000e0000 */
[----:B------:R-:W-:Y:S02]  /*16190*/  ISETP.GE.AND P3, PT, R5, R0, PT ;  /* 0x000000000500720c */ /* 0x000fe40003f66270 */
[----:B------:R-:W-:Y:S01]  /*161a0*/  SHFL.IDX PT, R5, R4, 0x1, 0x181f ;  /* 0x00381f0004057f89 */ /* 0x000fe200000e0000 */
[----:B0-----:R-:W-:-:S03]  /*161b0*/  IMAD.SHL.U32 R11, R6, 0x8, RZ ;  /* 0x00000008060b7824 */ /* 0x001fc600078e00ff */
[----:B------:R-:W0:Y:S02]  /*161c0*/  SHFL.IDX PT, R6, R3, RZ, 0x181f ;  /* 0x00181fff03067589 */ /* 0x000e2400000e0000 */
[----:B------:R-:W-:-:S04]  /*161d0*/  LOP3.LUT R11, R11, 0x38, RZ, 0xc0, !PT ;  /* 0x000000380b0b7812 */ /* 0x000fc800078ec0ff */
[----:B-1----:R-:W-:-:S05]  /*161e0*/  @!P4 LEA R7, P5, R11, R7, 0x1 ;  /* 0x000000070b07c211 */ /* 0x002fca00078a08ff */
[----:B0-----:R-:W-:Y:S01]  /*161f0*/  @!P4 IMAD.X R6, RZ, RZ, R6, P5 ;  /* 0x000000ffff06c224 */ /* 0x001fe200028e0606 */
[----:B------:R-:W-:-:S04]  /*16200*/  @!P3 LEA R8, P5, R11, R5, 0x1 ;  /* 0x000000050b08b211 */ /* 0x000fc800078a08ff */
[----:B------:R-:W-:Y:S01]  /*16210*/  @!P4 LOP3.LUT R7, R7, R6, RZ, 0x3c, !PT ;  /* 0x000000060707c212 */ /* 0x000fe200078e3cff */
[----:B------:R-:W-:-:S03]  /*16220*/  @!P3 IMAD.X R5, RZ, RZ, R9, P5 ;  /* 0x000000ffff05b224 */ /* 0x000fc600028e0609 */
[----:B------:R-:W-:-:S04]  /*16230*/  @!P4 LOP3.LUT R6, R7, R6, RZ, 0x3c, !PT ;  /* 0x000000060706c212 */ /* 0x000fc800078e3cff */
[----:B------:R-:W-:-:S05]  /*16240*/  @!P4 LOP3.LUT R7, R7, R6, RZ, 0x3c, !PT ;  /* 0x000000060707c212 */ /* 0x000fca00078e3cff */
[----:B-----5:R-:W-:Y:S04]  /*16250*/  @!P4 LDGSTS.E.BYPASS.LTC128B.128 [R10+0x15400], desc[UR4][R6.64], !P2 ;  /* 0x15400000060acfae */ /* 0x020fe8000d101d44 */
[----:B------:R-:W-:Y:S04]  /*16260*/  @!P4 LDGSTS.E.BYPASS.LTC128B.128 [R10+0x19400], desc[UR4][R6.64+0x80], !P1 ;  /* 0x19400080060acfae */ /* 0x000fe8000c901d44 */
[----:B------:R0:W-:Y:S02]  /*16270*/  @!P4 LDGSTS.E.BYPASS.LTC128B.128 [R10+0x1d400], desc[UR4][R6.64+0x100], !P0 ;  /* 0x1d400100060acfae */ /* 0x0001e4000c101d44 */
[----:B0-----:R-:W-:-:S02]  /*16280*/  @!P3 IMAD.MOV.U32 R6, RZ, RZ, R8 ;  /* 0x000000ffff06b224 */ /* 0x001fc400078e0008 */
[----:B------:R-:W-:Y:S01]  /*16290*/  @!P3 IMAD.MOV.U32 R7, RZ, RZ, R5 ;  /* 0x000000ffff07b224 */ /* 0x000fe200078e0005 */
[----:B------:R-:W-:Y:S01]  /*162a0*/  SHFL.IDX PT, R8, R3, 0x2, 0x181f ;  /* 0x00581f0003087f89 */ /* 0x000fe200000e0000 */
[----:B------:R-:W-:-:S03]  /*162b0*/  VIADD R5, R2, 0x20 ;  /* 0x0000002002057836 */ /* 0x000fc60000000000 */
[----:B------:R-:W-:Y:S04]  /*162c0*/  @!P3 LDGSTS.E.BYPASS.LTC128B.128 [R10+0x15c00], desc[UR4][R6.64], !P2 ;  /* 0x15c00000060abfae */ /* 0x000fe8000d101d44 */
[----:B------:R-:W-:Y:S04]  /*162d0*/  @!P3 LDGSTS.E.BYPASS.LTC128B.128 [R10+0x19c00], desc[UR4][R6.64+0x80], !P1 ;  /* 0x19c00080060abfae */ /* 0x000fe8000c901d44 */
[----:B------:R0:W-:Y:S01]  /*162e0*/  @!P3 LDGSTS.E.BYPASS.LTC128B.128 [R10+0x1dc00], desc[UR4][R6.64+0x100], !P0 ;  /* 0x1dc00100060abfae */ /* 0x0001e2000c101d44 */
[----:B------:R-:W-:-:S03]  /*162f0*/  ISETP.GE.AND P3, PT, R5, R0, PT ;  /* 0x000000000500720c */ /* 0x000fc60003f66270 */
[----:B------:R-:W1:Y:S10]  /*16300*/  SHFL.IDX PT, R5, R4, 0x2, 0x181f ;  /* 0x00581f0004057f89 */ /* 0x000e7400000e0000 */
        /* <DEDUP_REMOVED lines=53> */
.L_x_5675:
        /* <DEDUP_REMOVED lines=16> */
.L_x_5554:
[----:B------:R-:W-:Y:S05]  /*16760*/  BSYNC B0 ;  /* 0x0000000000007941 */ /* 0x000fea0003800000 */
.L_x_5553:
[----:B------:R-:W-:Y:S01]  /*16770*/  NOP ;  /* 0x0000000000007918 */ /* 0x000fe20000000000 */
[----:B------:R-:W-:Y:S01]  /*16780*/  PLOP3.LUT P0, PT, PT, PT, PT, 0x80, 0x0 ;  /* 0x000000000000781c */ /* 0x000fe20003f0f070 */
[----:B0-----:R-:W-:-:S12]  /*16790*/  VIADD R6, R18, 0x36800 ;  /* 0x0003680012067836 */ /* 0x001fd80000000000 */
.L_x_5555:
        /* <DEDUP_REMOVED lines=18> */
.L_x_5676:
[----:B------:R-:W-:Y:S05]  /*168c0*/  BSYNC B0 ;  /* 0x0000000000007941 */ /* 0x000fea0003800000 */
.L_x_5556:
        /* <DEDUP_REMOVED lines=55> */
.L_x_5564:
[----:B------:R-:W-:Y:S01]  /*16c40*/  IMAD R3, R9, 0x8, R18 ;  /* 0x0000000809037824 */ /* 0x000fe200078e0212 */
[----:B------:R-:W-:Y:S01]  /*16c50*/  SHF.L.U32 R2, R13, 0x1f, RZ ;  /* 0x0000001f0d027819 */ /* 0x000fe200000006ff */
[----:B------:R-:W-:Y:S03]  /*16c60*/  BSSY B3, `(.L_x_5565) ;  /* 0x0000003000037945 */ /* 0x000fe60003800000 */
[----:B------:R-:W1:Y:S02]  /*16c70*/  SYNCS.PHASECHK.TRANS64.TRYWAIT P0, [R3+URZ+0x36840], R2 ;  /* 0x03684002030075a7 */ /* 0x000e64000800017f */
[----:B-1----:R-:W-:Y:S05]  /*16c80*/  @!P0 BRA `(.L_x_5566) ;  /* 0x0000004c00648947 */ /* 0x002fea0003800000 */
.L_x_5677:
[----:B------:R-:W-:Y:S05]  /*16c90*/  BSYNC B3 ;  /* 0x0000000000037941 */ /* 0x000fea0003800000 */
.L_x_5565:
        /* <DEDUP_REMOVED lines=12> */
.L_x_5568:
[----:B------:R-:W-:Y:S05]  /*16d60*/  BSYNC B3 ;  /* 0x0000000000037941 */ /* 0x000fea0003800000 */
.L_x_5567:
        /* <DEDUP_REMOVED lines=12> */
.L_x_5569:
        /* <DEDUP_REMOVED lines=16> */
.L_x_5570:
        /* <DEDUP_REMOVED lines=16> */
.L_x_5571:
        /* <DEDUP_REMOVED lines=16> */
.L_x_5678:
[----:B------:R-:W-:Y:S05]  /*17130*/  BSYNC B3 ;  /* 0x0000000000037941 */ /* 0x000fea0003800000 */
.L_x_5572:
        /* <DEDUP_REMOVED lines=12> */
.L_x_5575:
[----:B------:R-:W-:Y:S05]  /*17200*/  BSYNC B3 ;  /* 0x0000000000037941 */ /* 0x000fea0003800000 */
.L_x_5574:
        /* <DEDUP_REMOVED lines=13> */
.L_x_5576:
        /* <DEDUP_REMOVED lines=15> */
.L_x_5577:
        /* <DEDUP_REMOVED lines=15> */
.L_x_5578:
        /* <DEDUP_REMOVED lines=12> */
.L_x_5563:
[----:B------:R-:W-:Y:S05]  /*17580*/  BSYNC B1 ;  /* 0x0000000000017941 */ /* 0x000fea0003800000 */
.L_x_5562:
[----:B0-----:R-:W2:Y:S01]  /*17590*/  LDL.LU R0, [R1+0x40] ;  /* 0x0000400001007983 */ /* 0x001ea20000300800 */
[----:B------:R-:W-:-:S03]  /*175a0*/  IMAD.MOV.U32 R19, RZ, RZ, R9 ;  /* 0x000000ffff137224 */ /* 0x000fc600078e0009 */
[----:B------:R0:W-:Y:S02]  /*175b0*/  STL [R1+0x14], R13 ;  /* 0x0000140d01007387 */ /* 0x0001e40000100800 */
[----:B0-2---:R-:W-:-:S07]  /*175c0*/  VIADD R0, R0, 0xfffffffd ;  /* 0xfffffffd00007836 */ /* 0x005fce0000000000 */
.L_x_5561:
[----:B------:R-:W-:Y:S05]  /*175d0*/  BSYNC B2 ;  /* 0x0000000000027941 */ /* 0x000fea0003800000 */
.L_x_5560:
[----:B------:R-:W-:Y:S01]  /*175e0*/  VIADD R12, R12, 0xfffffffe ;  /* 0xfffffffe0c0c7836 */ /* 0x000fe20000000000 */
[----:B------:R-:W-:-:S04]  /*175f0*/  LOP3.LUT R4, RZ, R4, RZ, 0x33, !PT ;  /* 0x00000004ff047212 */ /* 0x000fc800078e33ff */
[----:B------:R-:W-:-:S13]  /*17600*/  ISETP.NE.AND P0, PT, R12, R4, PT ;  /* 0x000000040c00720c */ /* 0x000fda0003f05270 */
[----:B------:R-:W-:Y:S05]  /*17610*/  @!P0 BRA `(.L_x_5559) ;  /* 0x0000001400cc8947 */ /* 0x000fea0003800000 */
[----:B------:R-:W-:-:S07]  /*17620*/  IMAD.MOV.U32 R9, RZ, RZ, R17 ;  /* 0x000000ffff097224 */ /* 0x000fce00078e0011 */
.L_x_5613:
        /* <DEDUP_REMOVED lines=36> */
.L_x_5581:
[----:B------:R-:W-:Y:S01]  /*17870*/  IMAD R3, R4, 0x8, R18 ;  /* 0x0000000804037824 */ /* 0x000fe200078e0212 */
[----:B------:R-:W-:Y:S01]  /*17880*/  SHF.L.U32 R2, R5, 0x1f, RZ ;  /* 0x0000001f05027819 */ /* 0x000fe200000006ff */
[----:B------:R-:W-:Y:S03]  /*17890*/  BSSY B2, `(.L_x_5582) ;  /* 0x0000003000027945 */ /* 0x000fe60003800000 */
[----:B------:R-:W1:Y:S02]  /*178a0*/  SYNCS.PHASECHK.TRANS64.TRYWAIT P0, [R3+URZ+0x36840], R2 ;  /* 0x03684002030075a7 */ /* 0x000e64000800017f */
[----:B-1----:R-:W-:Y:S05]  /*178b0*/  @!P0 BRA `(.L_x_5583) ;  /* 0x0000004000808947 */ /* 0x002fea0003800000 */
.L_x_5679:
[----:B------:R-:W-:Y:S05]  /*178c0*/  BSYNC B2 ;  /* 0x0000000000027941 */ /* 0x000fea0003800000 */
.L_x_5582:
        /* <DEDUP_REMOVED lines=12> */
.L_x_5585:
[----:B------:R-:W-:Y:S05]  /*17990*/  BSYNC B2 ;  /* 0x0000000000027941 */ /* 0x000fea0003800000 */
.L_x_5584:
        /* <DEDUP_REMOVED lines=12> */
.L_x_5586:
        /* <DEDUP_REMOVED lines=16> */
.L_x_5587:
        /* <DEDUP_REMOVED lines=16> */
.L_x_5588:
        /* <DEDUP_REMOVED lines=16> */
.L_x_5680:
[----:B------:R-:W-:Y:S05]  /*17d60*/  BSYNC B2 ;  /* 0x0000000000027941 */ /* 0x000fea0003800000 */
.L_x_5589:
        /* <DEDUP_REMOVED lines=11> */
.L_x_5592:
[----:B------:R-:W-:Y:S05]  /*17e20*/  BSYNC B2 ;  /* 0x0000000000027941 */ /* 0x000fea0003800000 */
.L_x_5591:
        /* <DEDUP_REMOVED lines=12> */
.L_x_5593:
        /* <DEDUP_REMOVED lines=15> */
.L_x_5594:
        /* <DEDUP_REMOVED lines=15> */
.L_x_5595:
        /* <DEDUP_REMOVED lines=12> */
.L_x_5580:
[----:B------:R-:W-:Y:S05]  /*18190*/  BSYNC B1 ;  /* 0x0000000000017941 */ /* 0x000fea0003800000 */
.L_x_5579:
        /* <DEDUP_REMOVED lines=36> */
.L_x_5598:
[----:B------:R-:W-:Y:S01]  /*183e0*/  IMAD R2, R19, 0x8, R18 ;  /* 0x0000000813027824 */ /* 0x000fe200078e0212 */
[----:B------:R-:W-:Y:S01]  /*183f0*/  SHF.L.U32 R3, R12, 0x1f, RZ ;  /* 0x0000001f0c037819 */ /* 0x000fe200000006ff */
[----:B------:R-:W-:Y:S03]  /*18400*/  BSSY B2, `(.L_x_5599) ;  /* 0x0000003000027945 */ /* 0x000fe60003800000 */
[----:B------:R-:W2:Y:S02]  /*18410*/  SYNCS.PHASECHK.TRANS64.TRYWAIT P0, [R2+URZ+0x36840], R3 ;  /* 0x03684003020075a7 */ /* 0x000ea4000800017f */
[----:B--2---:R-:W-:Y:S05]  /*18420*/  @!P0 BRA `(.L_x_5600) ;  /* 0x0000003400cc8947 */ /* 0x004fea0003800000 */
.L_x_5681:
[----:B------:R-:W-:Y:S05]  /*18430*/  BSYNC B2 ;  /* 0x0000000000027941 */ /* 0x000fea0003800000 */
.L_x_5599:
        /* <DEDUP_REMOVED lines=12> */
.L_x_5602:
[----:B------:R-:W-:Y:S05]  /*18500*/  BSYNC B2 ;  /* 0x0000000000027941 */ /* 0x000fea0003800000 */
.L_x_5601:
        /* <DEDUP_REMOVED lines=13> */
.L_x_5603:
        /* <DEDUP_REMOVED lines=16> */
.L_x_5604:
        /* <DEDUP_REMOVED lines=16> */
.L_x_5605:
        /* <DEDUP_REMOVED lines=15> */
.L_x_5682:
[----:B------:R-:W-:Y:S05]  /*188d0*/  BSYNC B2 ;  /* 0x0000000000027941 */ /* 0x000fea0003800000 */
.L_x_5606:
        /* <DEDUP_REMOVED lines=11> */
.L_x_5609:
[----:B------:R-:W-:Y:S05]  /*18990*/  BSYNC B2 ;  /* 0x0000000000027941 */ /* 0x000fea0003800000 */
.L_x_5608:
        /* <DEDUP_REMOVED lines=12> */
.L_x_5610:
        /* <DEDUP_REMOVED lines=15> */
.L_x_5611:
        /* <DEDUP_REMOVED lines=15> */
.L_x_5612:
        /* <DEDUP_REMOVED lines=12> */
.L_x_5597:
[----:B------:R-:W-:Y:S05]  /*18d00*/  BSYNC B1 ;  /* 0x0000000000017941 */ /* 0x000fea0003800000 */
.L_x_5596:
[----:B------:R-:W2:Y:S01]  /*18d10*/  LDL R2, [R1+0x28] ;  /* 0x0000280001027983 */ /* 0x000ea20000100800 */
[----:B------:R-:W-:Y:S01]  /*18d20*/  VIADD R0, R0, 0xfffffffe ;  /* 0xfffffffe00007836 */ /* 0x000fe20000000000 */
[----:B--2---:R-:W-:-:S13]  /*18d30*/  ISETP.GT.AND P0, PT, R7, R2, PT ;  /* 0x000000020700720c */ /* 0x004fda0003f04270 */
[----:B------:R-:W-:Y:S05]  /*18d40*/  @P0 BRA `(.L_x_5613) ;  /* 0xffffffe800380947 */ /* 0x000fea000383ffff */
.L_x_5559:
[----:B------:R-:W-:Y:S05]  /*18d50*/  BSYNC B0 ;  /* 0x0000000000007941 */ /* 0x000fea0003800000 */
.L_x_5558:
        /* <DEDUP_REMOVED lines=19> */
.L_x_5615:
[----:B------:R-:W-:Y:S05]  /*18e90*/  BSYNC B0 ;  /* 0x0000000000007941 */ /* 0x000fea0003800000 */
.L_x_5614:
        /* <DEDUP_REMOVED lines=11> */
.L_x_5683:
[----:B------:R-:W-:Y:S05]  /*18f50*/  BSYNC B1 ;  /* 0x0000000000017941 */ /* 0x000fea0003800000 */
.L_x_5618:
        /* <DEDUP_REMOVED lines=9> */
.L_x_5621:
[----:B------:R-:W-:Y:S05]  /*18ff0*/  BSYNC B1 ;  /* 0x0000000000017941 */ /* 0x000fea0003800000 */
.L_x_5620:
        /* <DEDUP_REMOVED lines=12> */
.L_x_5622:
        /* <DEDUP_REMOVED lines=15> */
.L_x_5623:
        /* <DEDUP_REMOVED lines=15> */
.L_x_5624:
        /* <DEDUP_REMOVED lines=10> */
.L_x_5617:
[----:B------:R-:W-:Y:S05]  /*19340*/  BSYNC B0 ;  /* 0x0000000000007941 */ /* 0x000fea0003800000 */
.L_x_5616:
[----:B------:R-:W2:Y:S01]  /*19350*/  LDL.LU R4, [R1+0x14] ;  /* 0x0000140001047983 */ /* 0x000ea20000300800 */
[----:B------:R-:W-:-:S05]  /*19360*/  VIADD R19, R19, 0x1 ;  /* 0x0000000113137836 */ /* 0x000fca0000000000 */
[----:B------:R-:W-:-:S04]  /*19370*/  ISETP.NE.AND P0, PT, R19, 0x2, PT ;  /* 0x000000021300780c */ /* 0x000fc80003f05270 */
[----:B------:R-:W-:Y:S02]  /*19380*/  SEL R0, RZ, 0x1, P0 ;  /* 0x00000001ff007807 */ /* 0x000fe40000000000 */
[----:B------:R-:W-:Y:S02]  /*19390*/  SEL R19, R19, RZ, P0 ;  /* 0x000000ff13137207 */ /* 0x000fe40000000000 */
[----:B--2---:R-:W-:-:S05]  /*193a0*/  LOP3.LUT R4, R4, R0, RZ, 0x3c, !PT ;  /* 0x0000000004047212 */ /* 0x004fca00078e3cff */
[----:B------:R2:W-:Y:S02]  /*193b0*/  STL [R1+0x14], R4 ;  /* 0x0000140401007387 */ /* 0x0005e40000100800 */
.L_x_5538:
[----:B------:R-:W-:Y:S05]  /*193c0*/  BSYNC B7 ;  /* 0x0000000000077941 */ /* 0x000fea0003800000 */
.L_x_5536:
        /* <DEDUP_REMOVED lines=14> */
.L_x_5625:
[----:B------:R-:W0:Y:S01]  /*194b0*/  S2R R0, SR_TID.X ;  /* 0x0000000000007919 */ /* 0x000e220000002100 */
[----:B------:R-:W-:Y:S01]  /*194c0*/  UMOV UR4, 0xffffffff ;  /* 0xffffffff00047882 */ /* 0x000fe20000000000 */
[----:B0-----:R-:W-:-:S04]  /*194d0*/  LOP3.LUT R10, R0, 0x1f, RZ, 0xc0, !PT ;  /* 0x0000001f000a7812 */ /* 0x001fc800078ec0ff */
[----:B------:R-:W-:Y:S01]  /*194e0*/  ISETP.NE.AND P0, PT, R10, 0x1f, PT ;  /* 0x0000001f0a00780c */ /* 0x000fe20003f05270 */
[----:B------:R-:W-:-:S12]  /*194f0*/  BRA.DIV UR4, `(.L_x_5627) ;  /* 0x0000002604d47947 */ /* 0x000fd8000b800000 */
[----:B------:R-:W3:Y:S01]  /*19500*/  LDL.LU R3, [R1] ;  /* 0x0000000001037983 */ /* 0x000ee20000300800 */
[----:B------:R-:W-:-:S03]  /*19510*/  ULDC UR4, c[0x0][0xc3c] ;  /* 0x00030f0000047ab9 */ /* 0x000fc60000000800 */
[----:B-1----:R-:W4:Y:S01]  /*19520*/  LDL R8, [R1+0xc] ;  /* 0x00000c0001087983 */ /* 0x002f220000100800 */
[----:B------:R-:W-:Y:S01]  /*19530*/  ULDC.64 UR6, c[0x0][0x208] ;  /* 0x0000820000067ab9 */ /* 0x000fe20000000a00 */
[----:B----4-:R-:W-:Y:S02]  /*19540*/  IMAD.IADD R0, R8, 0x1, R10 ;  /* 0x0000000108007824 */ /* 0x010fe400078e020a */
[----:B---3--:R-:W-:-:S03]  /*19550*/  IMAD.MOV.U32 R8, RZ, RZ, R3 ;  /* 0x000000ffff087224 */ /* 0x008fc600078e0003 */
[----:B------:R-:W-:-:S13]  /*19560*/  ISETP.GE.OR P1, PT, R0, UR4, !P0 ;  /* 0x0000000400007c0c */ /* 0x000fda000c726670 */
[----:B------:R-:W0:Y:S08]  /*19570*/  @!P1 LDC.64 R2, c[0x0][0xc80] ;  /* 0x00032000ff029b82 */ /* 0x000e300000000a00 */
[----:B------:R-:W1:Y:S01]  /*19580*/  @!P1 LDC.64 R6, c[0x0][0xc78] ;  /* 0x00031e00ff069b82 */ /* 0x000e620000000a00 */
[----:B0-----:R-:W-:-:S05]  /*19590*/  @!P1 IMAD.WIDE R2, R0, 0x4, R2 ;  /* 0x0000000400029825 */ /* 0x001fca00078e0202 */
[----:B------:R1:W3:Y:S02]  /*195a0*/  @!P1 LDG.E R5, desc[UR6][R2.64] ;  /* 0x0000000602059981 */ /* 0x0002e4000c1e1900 */
[----:B-1----:R-:W-:-:S06]  /*195b0*/  @!P1 IMAD.WIDE R2, R0, 0x4, R6 ;  /* 0x0000000400029825 */ /* 0x002fcc00078e0206 */
[----:B------:R-:W4:Y:S01]  /*195c0*/  @!P1 LDG.E R2, desc[UR6][R2.64] ;  /* 0x0000000602029981 */ /* 0x000f22000c1e1900 */
[----:B------:R-:W-:Y:S02]  /*195d0*/  CS2R R6, SRZ ;  /* 0x0000000000067805 */ /* 0x000fe4000001ff00 */
[C---:B------:R-:W-:Y:S02]  /*195e0*/  ISETP.GE.U32.AND P2, PT, R10.reuse, 0x2, PT ;  /* 0x000000020a00780c */ /* 0x040fe40003f46070 */
[C---:B------:R-:W-:Y:S01]  /*195f0*/  ISETP.GE.U32.AND P3, PT, R10.reuse, 0x4, PT ;  /* 0x000000040a00780c */ /* 0x040fe20003f66070 */
[----:B--2---:R-:W-:Y:S01]  /*19600*/  SHFL.IDX PT, R4, R8, RZ, 0x1f ;  /* 0x00001fff08047589 */ /* 0x004fe200000e0000 */
[C---:B------:R-:W-:Y:S02]  /*19610*/  ISETP.GE.U32.AND P4, PT, R10.reuse, 0x8, PT ;  /* 0x000000080a00780c */ /* 0x040fe40003f86070 */
[----:B------:R-:W-:Y:S01]  /*19620*/  ISETP.GE.U32.AND P5, PT, R10, 0x10, PT ;  /* 0x000000100a00780c */ /* 0x000fe20003fa6070 */
[----:B------:R-:W-:Y:S01]  /*19630*/  SHFL.IDX PT, R0, R8, 0x1, 0x1f ;  /* 0x00201f0008007f89 */ /* 0x000fe200000e0000 */
[----:B---3--:R-:W-:-:S02]  /*19640*/  @!P1 IMAD.MOV.U32 R6, RZ, RZ, R5 ;  /* 0x000000ffff069224 */ /* 0x008fc400078e0005 */
[----:B----4-:R-:W-:Y:S01]  /*19650*/  @!P1 IMAD.MOV.U32 R7, RZ, RZ, R2 ;  /* 0x000000ffff079224 */ /* 0x010fe200078e0002 */
[----:B------:R-:W-:-:S03]  /*19660*/  ISETP.NE.AND P1, PT, R10, RZ, PT ;  /* 0x000000ff0a00720c */ /* 0x000fc60003f25270 */
[----:B------:R-:W-:-:S05]  /*19670*/  IMAD R2, R7, R6, RZ ;  /* 0x0000000607027224 */ /* 0x000fca00078e02ff */
[----:B------:R-:W0:Y:S02]  /*19680*/  SHFL.UP PT, R3, R2, 0x1, RZ ;  /* 0x0420000002037989 */ /* 0x000e2400000e00ff */
[----:B0-----:R-:W-:-:S05]  /*19690*/  SEL R5, R3, RZ, P1 ;  /* 0x000000ff03057207 */ /* 0x001fca0000800000 */
[----:B------:R-:W-:Y:S02]  /*196a0*/  IMAD.IADD R2, R2, 0x1, R5 ;  /* 0x0000000102027824 */ /* 0x000fe400078e0205 */
[----:B------:R-:W-:-:S03]  /*196b0*/  IMAD.MOV.U32 R5, RZ, RZ, RZ ;  /* 0x000000ffff057224 */ /* 0x000fc600078e00ff */
        /* <DEDUP_REMOVED lines=13> */
.L_x_5693:
[----:B------:R-:W-:Y:S02]  /*19790*/  ULDC UR4, c[0x0][0xc38] ;  /* 0x00030e0000047ab9 */ /* 0x000fe40000000800 */
[----:B------:R-:W-:-:S04]  /*197a0*/  IMAD.U32 R8, RZ, RZ, UR4 ;  /* 0x00000004ff087e24 */ /* 0x000fc8000f8e00ff */
[----:B-1----:R-:W-:-:S04]  /*197b0*/  IMAD R9, R9, R8, RZ ;  /* 0x0000000809097224 */ /* 0x002fc800078e02ff */
[----:B------:R-:W-:-:S05]  /*197c0*/  IMAD.IADD R0, R0, 0x1, R9 ;  /* 0x0000000100007824 */ /* 0x000fca00078e0209 */
[----:B------:R-:W-:-:S13]  /*197d0*/  ISETP.GT.AND P6, PT, R0, R4, PT ;  /* 0x000000040000720c */ /* 0x000fda0003fc4270 */
[----:B------:R-:W-:Y:S05]  /*197e0*/  @P6 BRA `(.L_x_5628) ;  /* 0x0000000000b06947 */ /* 0x000fea0003800000 */
.L_x_5631:
        /* <DEDUP_REMOVED lines=38> */
.L_x_5701:
[----:B------:R-:W-:Y:S02]  /*19a50*/  ULDC UR4, c[0x0][0xc38] ;  /* 0x00030e0000047ab9 */ /* 0x000fe40000000800 */
[----:B------:R-:W-:-:S04]  /*19a60*/  IMAD.U32 R8, RZ, RZ, UR4 ;  /* 0x00000004ff087e24 */ /* 0x000fc8000f8e00ff */
[----:B-1----:R-:W-:-:S04]  /*19a70*/  IMAD R9, R9, R8, RZ ;  /* 0x0000000809097224 */ /* 0x002fc800078e02ff */
[----:B------:R-:W-:-:S05]  /*19a80*/  IMAD.IADD R0, R9, 0x1, R0 ;  /* 0x0000000109007824 */ /* 0x000fca00078e0200 */
[----:B------:R-:W-:-:S13]  /*19a90*/  ISETP.GT.AND P6, PT, R0, R4, PT ;  /* 0x000000040000720c */ /* 0x000fda0003fc4270 */
[----:B------:R-:W-:Y:S05]  /*19aa0*/  @!P6 BRA `(.L_x_5631) ;  /* 0xfffffffc0050e947 */ /* 0x000fea000383ffff */
.L_x_5628:
        /* <DEDUP_REMOVED lines=12> */
.L_x_5706:
[----:B------:R-:W-:-:S13]  /*19b70*/  ISETP.NE.AND P0, PT, R3, RZ, PT ;  /* 0x000000ff0300720c */ /* 0x000fda0003f05270 */
[----:B------:R-:W-:Y:S05]  /*19b80*/  @!P0 BRA `(.L_x_5633) ;  /* 0x0000000000148947 */ /* 0x000fea0003800000 */
[----:B------:R-:W-:Y:S01]  /*19b90*/  UMOV UR4, 0xffffffff ;  /* 0xffffffff00047882 */ /* 0x000fe20000000000 */
[----:B---3--:R-:W-:Y:S02]  /*19ba0*/  VIADD R10, R10, 0xffffffff ;  /* 0xffffffff0a0a7836 */ /* 0x008fe40000000000 */
[----:B------:R-:W-:Y:S05]  /*19bb0*/  BRA.DIV UR4, `(.L_x_5634) ;  /* 0x0000002a04c47947 */ /* 0x000fea000b800000 */
[----:B0-----:R0:W1:Y:S02]  /*19bc0*/  SHFL.IDX PT, R2, R2, R10, 0x1f ;  /* 0x00001f0a02027589 */ /* 0x00106400000e0000 */
.L_x_5709:
[----:B-1----:R-:W-:-:S07]  /*19bd0*/  IMAD.MOV.U32 R5, RZ, RZ, R2 ;  /* 0x000000ffff057224 */ /* 0x002fce00078e0002 */
.L_x_5633:
        /* <DEDUP_REMOVED lines=31> */
[----:B---3--:R-:W-:Y:S02]  /*19dd0*/  IMAD R6, R2, R5, RZ ;  /* 0x0000000502067224 */ /* 0x008fe400078e02ff */
        /* <DEDUP_REMOVED lines=30> */
.L_x_5635:
[----:B------:R-:W2:Y:S01]  /*19fc0*/  LDL R5, [R1+0xc] ;  /* 0x00000c0001057983 */ /* 0x000ea20000100800 */
[----:B0-----:R-:W2:Y:S01]  /*19fd0*/  LDC.64 R2, c[0x0][0xc90] ;  /* 0x00032400ff027b82 */ /* 0x001ea20000000a00 */
[----:B------:R-:W-:Y:S01]  /*19fe0*/  ULDC.64 UR4, c[0x0][0x208] ;  /* 0x0000820000047ab9 */ /* 0x000fe20000000a00 */
[----:B--2---:R-:W-:-:S05]  /*19ff0*/  IMAD.WIDE R2, R5, 0x4, R2 ;  /* 0x0000000405027825 */ /* 0x004fca00078e0202 */
[----:B---3--:R-:W2:Y:S02]  /*1a000*/  LDG.E R6, desc[UR4][R2.64] ;  /* 0x0000000402067981 */ /* 0x008ea4000c1e1900 */
        /* <DEDUP_REMOVED lines=59> */
.L_x_5636:
[----:B0-----:R-:W-:-:S05]  /*1a3c0*/  LOP3.LUT R3, RZ, R4, RZ, 0x33, !PT ;  /* 0x00000004ff037212 */ /* 0x001fca00078e33ff */
[----:B------:R-:W-:-:S05]  /*1a3d0*/  IMAD.IADD R0, R0, 0x1, R3 ;  /* 0x0000000100007824 */ /* 0x000fca00078e0203 */
[----:B------:R2:W-:Y:S01]  /*1a3e0*/  STL [R1+0x4], R0 ;  /* 0x0000040001007387 */ /* 0x0005e20000100800 */
[----:B------:R-:W-:Y:S05]  /*1a3f0*/  BRA `(.L_x_5637) ;  /* 0x0000000000287947 */ /* 0x000fea0003800000 */
.L_x_5629:
        /* <DEDUP_REMOVED lines=10> */
.L_x_5637:
[----:B0-----:R-:W3:Y:S04]  /*1a4a0*/  LDL R3, [R1+0x8] ;  /* 0x0000080001037983 */ /* 0x001ee80000100800 */
[----:B-1----:R-:W4:Y:S04]  /*1a4b0*/  LDL R2, [R1+0xc] ;  /* 0x00000c0001027983 */ /* 0x002f280000100800 */
[----:B------:R-:W5:Y:S04]  /*1a4c0*/  LDL R4, [R1] ;  /* 0x0000000001047983 */ /* 0x000f680000100800 */
[----:B------:R-:W5:Y:S01]  /*1a4d0*/  LDL R5, [R1+0x4] ;  /* 0x0000040001057983 */ /* 0x000f620000100800 */
[----:B------:R-:W-:Y:S05]  /*1a4e0*/  WARPSYNC.ALL ;  /* 0x0000000000007948 */ /* 0x000fea0003800000 */
[----:B--2---:R-:W0:Y:S02]  /*1a4f0*/  S2R R0, SR_TID.X ;  /* 0x0000000000007919 */ /* 0x004e240000002100 */
        /* <DEDUP_REMOVED lines=10> */
.L_x_5626:
[----:B------:R-:W2:Y:S01]  /*1a5a0*/  LDL R0, [R1+0xc] ;  /* 0x00000c0001007983 */ /* 0x000ea20000100800 */
[----:B------:R-:W-:Y:S02]  /*1a5b0*/  ULDC UR4, c[0x0][0xc3c] ;  /* 0x00030f0000047ab9 */ /* 0x000fe40000000800 */
[----:B--2---:R-:W-:-:S13]  /*1a5c0*/  ISETP.GE.AND P0, PT, R0, UR4, PT ;  /* 0x0000000400007c0c */ /* 0x004fda000bf06270 */
[----:B------:R-:W-:Y:S05]  /*1a5d0*/  @!P0 BRA `(.L_x_5638) ;  /* 0xffffff9c00d48947 */ /* 0x000fea000383ffff */
[----:B------:R-:W-:Y:S05]  /*1a5e0*/  BSYNC B8 ;  /* 0x0000000000087941 */ /* 0x000fea0003800000 */
.L_x_5530:
[----:B0-----:R-:W2:Y:S01]  /*1a5f0*/  LDL.LU R0, [R1+0x58] ;  /* 0x0000580001007983 */ /* 0x001ea20000300800 */
[----:B------:R-:W-:Y:S01]  /*1a600*/  BSSY B0, `(.L_x_5639) ;  /* 0x000000b000007945 */ /* 0x000fe20003800000 */
[----:B-1-3--:R-:W0:Y:S01]  /*1a610*/  S2R R5, SR_CgaCtaId ;  /* 0x0000000000057919 */ /* 0x00ae220000008800 */
        /* <DEDUP_REMOVED lines=9> */
.L_x_5710:
[----:B------:R-:W-:Y:S05]  /*1a6b0*/  BSYNC B0 ;  /* 0x0000000000007941 */ /* 0x000fea0003800000 */
.L_x_5639:
[----:B------:R-:W-:-:S03]  /*1a6c0*/  UMOV UR4, 0xffffffff ;  /* 0xffffffff00047882 */ /* 0x000fc60000000000 */
[----:B------:R-:W-:Y:S05]  /*1a6d0*/  BRA.DIV UR4, `(.L_x_5641) ;  /* 0x00000022043c7947 */ /* 0x000fea000b800000 */
[----:B------:R-:W1:Y:S02]  /*1a6e0*/  S2R R2, SR_TID.X ;  /* 0x0000000000027919 */ /* 0x000e640000002100 */
[----:B-1----:R-:W-:-:S04]  /*1a6f0*/  SHF.R.U32.HI R2, RZ, 0x5, R2 ;  /* 0x00000005ff027819 */ /* 0x002fc80000011602 */
[----:B------:R-:W-:-:S05]  /*1a700*/  LOP3.LUT R2, R2, 0x3, RZ, 0xc0, !PT ;  /* 0x0000000302027812 */ /* 0x000fca00078ec0ff */
[----:B------:R1:W2:Y:S02]  /*1a710*/  SHFL.IDX PT, R14, R2, RZ, 0x1f ;  /* 0x00001fff020e7589 */ /* 0x0002a400000e0000 */
.L_x_5713:
[----:B--2---:R-:W-:Y:S01]  /*1a720*/  ISETP.NE.AND P0, PT, R14, RZ, PT ;  /* 0x000000ff0e00720c */ /* 0x004fe20003f05270 */
[----:B------:R-:W-:-:S12]  /*1a730*/  BSSY B0, `(.L_x_5642) ;  /* 0x0000027000007945 */ /* 0x000fd80003800000 */
[----:B------:R-:W-:Y:S05]  /*1a740*/  @P0 BRA `(.L_x_5643) ;  /* 0x0000000000940947 */ /* 0x000fea0003800000 */
[----:B------:R-:W-:-:S03]  /*1a750*/  UMOV UR4, 0xffffffff ;  /* 0xffffffff00047882 */ /* 0x000fc60000000000 */
[----:B------:R-:W-:Y:S05]  /*1a760*/  BRA.DIV UR4, `(.L_x_5644) ;  /* 0x00000022044c7947 */ /* 0x000fea000b800000 */
[----:B------:R-:W-:-:S13]  /*1a770*/  ELECT P6, URZ, PT ;  /* 0x00000000003f782f */ /* 0x000fda00038c0000 */
.L_x_5716:
        /* <DEDUP_REMOVED lines=8> */
.L_x_5645:
        /* <DEDUP_REMOVED lines=13> */
.L_x_5717:
[----:B------:R-:W1:Y:S02]  /*1a8d0*/  SYNCS.PHASECHK.TRANS64.TRYWAIT P0, [R7+URZ], R2 ;  /* 0x00000002070075a7 */ /* 0x000e64000800017f */
[----:B-1----:R-:W-:Y:S05]  /*1a8e0*/  @!P0 BRA `(.L_x_5647) ;  /* 0x0000002000208947 */ /* 0x002fea0003800000 */
.L_x_5718:
[----:B------:R-:W-:Y:S05]  /*1a8f0*/  @!P2 BRA `(.L_x_5648) ;  /* 0x000000000004a947 */ /* 0x000fea0003800000 */
[----:B------:R-:W-:Y:S01]  /*1a900*/  BPT.TRAP 0x1 ;  /* 0x000000040000795c */ /* 0x000fe20000300000 */
.L_x_5648:
[----:B------:R-:W-:-:S04]  /*1a910*/  VIADD R0, R0, 0x36860 ;  /* 0x0003686000007836 */ /* 0x000fc80000000000 */
[----:B------:R-:W-:-:S04]  /*1a920*/  IMAD R4, R19, 0x8, R0 ;  /* 0x0000000813047824 */ /* 0x000fc800078e0200 */
[----:B------:R-:W2:Y:S02]  /*1a930*/  SYNCS.PHASECHK.TRANS64.TRYWAIT P0, [R4+URZ], R5 ;  /* 0x00000005040075a7 */ /* 0x000ea4000800017f */
[----:B--2---:R-:W-:Y:S05]  /*1a940*/  @!P0 BRA `(.L_x_5649) ;  /* 0x00000020001c8947 */ /* 0x004fea0003800000 */
.L_x_5719:
[----:B------:R-:W-:-:S07]  /*1a950*/  IMAD R3, R3, 0x8, R0 ;  /* 0x0000000803037824 */ /* 0x000fce00078e0200 */
.L_x_5650:
[----:B---3--:R3:W4:Y:S02]  /*1a960*/  SYNCS.PHASECHK.TRANS64.TRYWAIT P0, [R3+URZ], R2 ;  /* 0x00000002030075a7 */ /* 0x008724000800017f */
[----:B----4-:R-:W-:Y:S05]  /*1a970*/  @!P0 NANOSLEEP.SYNCS 0x989680 ;  /* 0x009896800000895d */ /* 0x010fea0003900000 */
[----:B------:R-:W4:Y:S02]  /*1a980*/  @!P0 SYNCS.PHASECHK.TRANS64 P0, [R3+URZ], R2 ;  /* 0x00000002030085a7 */ /* 0x000f24000800007f */
[----:B----4-:R-:W-:Y:S05]  /*1a990*/  @!P0 BRA `(.L_x_5650) ;  /* 0xfffffffc00f08947 */ /* 0x010fea000383ffff */
.L_x_5643:
[----:B------:R-:W-:Y:S05]  /*1a9a0*/  BSYNC B0 ;  /* 0x0000000000007941 */ /* 0x000fea0003800000 */
.L_x_5642:
[----:B------:R-:W-:Y:S05]  /*1a9b0*/  EXIT ;  /* 0x000000000000794d */ /* 0x000fea0003800000 */
.L_x_5469:
[----:B0-----:R-:W-:-:S04]  /*1a9c0*/  IMAD.U32 R3, RZ, RZ, UR39 ;  /* 0x00000027ff037e24 */ /* 0x001fc8000f8e00ff */
[----:B------:R0:W1:Y:S03]  /*1a9d0*/  SYNCS.PHASECHK.TRANS64.TRYWAIT P1, [R3+URZ+0x36800], R0 ;  /* 0x03680000030075a7 */ /* 0x000066000802017f */
[----:B-1----:R-:W-:Y:S05]  /*1a9e0*/  @!P1 NANOSLEEP.SYNCS 0x989680 ;  /* 0x009896800000995d */ /* 0x002fea0003900000 */
[----:B------:R-:W1:Y:S02]  /*1a9f0*/  @!P1 SYNCS.PHASECHK.TRANS64 P1, [R3+URZ+0x36800], R0 ;  /* 0x03680000030095a7 */ /* 0x000e64000802007f */
[----:B-1----:R-:W-:Y:S05]  /*1aa00*/  @!P1 BRA `(.L_x_5469) ;  /* 0xfffffffc00ec9947 */ /* 0x002fea000383ffff */
[----:B------:R-:W-:Y:S05]  /*1aa10*/  BRA `(.L_x_5651) ;  /* 0xfffffe7400e87947 */ /* 0x000fea000383ffff */
.L_x_5473:
[----:B-1----:R1:W2:Y:S02]  /*1aa20*/  SYNCS.PHASECHK.TRANS64.TRYWAIT P2, [R0+URZ+0x36830], R3 ;  /* 0x03683003000075a7 */ /* 0x0022a4000804017f */
[----:B--2---:R-:W-:Y:S05]  /*1aa30*/  @!P2 NANOSLEEP.SYNCS 0x989680 ;  /* 0x009896800000a95d */ /* 0x004fea0003900000 */
[----:B------:R-:W2:Y:S02]  /*1aa40*/  @!P2 SYNCS.PHASECHK.TRANS64 P2, [R0+URZ+0x36830], R3 ;  /* 0x036830030000a5a7 */ /* 0x000ea4000804007f */
[----:B--2---:R-:W-:Y:S05]  /*1aa50*/  @!P2 BRA `(.L_x_5473) ;  /* 0xfffffffc00f0a947 */ /* 0x004fea000383ffff */
[----:B------:R-:W-:Y:S05]  /*1aa60*/  BRA `(.L_x_5472) ;  /* 0xfffffe78000c7947 */ /* 0x000fea000383ffff */
.L_x_5478:
[----:B-1----:R-:W-:-:S04]  /*1aa70*/  IMAD.U32 R4, RZ, RZ, UR38 ;  /* 0x00000026ff047e24 */ /* 0x002fc8000f8e00ff */
[----:B------:R1:W2:Y:S03]  /*1aa80*/  SYNCS.PHASECHK.TRANS64.TRYWAIT P3, [R4+URZ+0x36830], R3 ;  /* 0x03683003040075a7 */ /* 0x0002a6000806017f */
[----:B--2---:R-:W-:Y:S05]  /*1aa90*/  @!P3 NANOSLEEP.SYNCS 0x989680 ;  /* 0x009896800000b95d */ /* 0x004fea0003900000 */
[----:B------:R-:W2:Y:S02]  /*1aaa0*/  @!P3 SYNCS.PHASECHK.TRANS64 P3, [R4+URZ+0x36830], R3 ;  /* 0x036830030400b5a7 */ /* 0x000ea4000806007f */
[----:B--2---:R-:W-:Y:S05]  /*1aab0*/  @!P3 BRA `(.L_x_5478) ;  /* 0xfffffffc00ecb947 */ /* 0x004fea000383ffff */
[----:B------:R-:W-:Y:S05]  /*1aac0*/  BRA `(.L_x_5477) ;  /* 0xfffffeb400b87947 */ /* 0x000fea000383ffff */
.L_x_5482:
[----:B-1----:R-:W-:-:S04]  /*1aad0*/  IMAD.U32 R2, RZ, RZ, UR10 ;  /* 0x0000000aff027e24 */ /* 0x002fc8000f8e00ff */
[----:B------:R1:W2:Y:S03]  /*1aae0*/  SYNCS.PHASECHK.TRANS64.TRYWAIT P3, [R2+URZ+0x36850], R0 ;  /* 0x03685000020075a7 */ /* 0x0002a6000806017f */
[----:B--2---:R-:W-:Y:S05]  /*1aaf0*/  @!P3 NANOSLEEP.SYNCS 0x989680 ;  /* 0x009896800000b95d */ /* 0x004fea0003900000 */
[----:B------:R-:W2:Y:S02]  /*1ab00*/  @!P3 SYNCS.PHASECHK.TRANS64 P3, [R2+URZ+0x36850], R0 ;  /* 0x036850000200b5a7 */ /* 0x000ea4000806007f */
[----:B--2---:R-:W-:Y:S05]  /*1ab10*/  @!P3 BRA `(.L_x_5482) ;  /* 0xfffffffc00ecb947 */ /* 0x004fea000383ffff */
[----:B------:R-:W-:Y:S05]  /*1ab20*/  BRA `(.L_x_5481) ;  /* 0xfffffedc00607947 */ /* 0x000fea000383ffff */
.L_x_5488:
[----:B-1----:R-:W-:-:S04]  /*1ab30*/  IMAD.U32 R4, RZ, RZ, UR6 ;  /* 0x00000006ff047e24 */ /* 0x002fc8000f8e00ff */
[----:B------:R1:W2:Y:S03]  /*1ab40*/  SYNCS.PHASECHK.TRANS64.TRYWAIT P2, [R4+URZ+0x36830], R3 ;  /* 0x03683003040075a7 */ /* 0x0002a6000804017f */
[----:B--2---:R-:W-:Y:S05]  /*1ab50*/  @!P2 NANOSLEEP.SYNCS 0x989680 ;  /* 0x009896800000a95d */ /* 0x004fea0003900000 */
[----:B------:R-:W2:Y:S02]  /*1ab60*/  @!P2 SYNCS.PHASECHK.TRANS64 P2, [R4+URZ+0x36830], R3 ;  /* 0x036830030400a5a7 */ /* 0x000ea4000804007f */
[----:B--2---:R-:W-:Y:S05]  /*1ab70*/  @!P2 BRA `(.L_x_5488) ;  /* 0xfffffffc00eca947 */ /* 0x004fea000383ffff */
[----:B------:R-:W-:Y:S05]  /*1ab80*/  BRA `(.L_x_5487) ;  /* 0xfffffef800e07947 */ /* 0x000fea000383ffff */
.L_x_5492:
[----:B-1----:R-:W-:-:S04]  /*1ab90*/  IMAD.U32 R2, RZ, RZ, UR10 ;  /* 0x0000000aff027e24 */ /* 0x002fc8000f8e00ff */
[----:B------:R1:W2:Y:S03]  /*1aba0*/  SYNCS.PHASECHK.TRANS64.TRYWAIT P2, [R2+URZ+0x36850], R0 ;  /* 0x03685000020075a7 */ /* 0x0002a6000804017f */
[----:B--2---:R-:W-:Y:S05]  /*1abb0*/  @!P2 NANOSLEEP.SYNCS 0x989680 ;  /* 0x009896800000a95d */ /* 0x004fea0003900000 */
[----:B------:R-:W2:Y:S02]  /*1abc0*/  @!P2 SYNCS.PHASECHK.TRANS64 P2, [R2+URZ+0x36850], R0 ;  /* 0x036850000200a5a7 */ /* 0x000ea4000804007f */
[----:B--2---:R-:W-:Y:S05]  /*1abd0*/  @!P2 BRA `(.L_x_5492) ;  /* 0xfffffffc00eca947 */ /* 0x004fea000383ffff */
[----:B------:R-:W-:Y:S05]  /*1abe0*/  BRA `(.L_x_5491) ;  /* 0xffffff2000a07947 */ /* 0x000fea000383ffff */
.L_x_5497:
[----:B-1----:R-:W-:-:S04]  /*1abf0*/  IMAD.U32 R7, RZ, RZ, UR5 ;  /* 0x00000005ff077e24 */ /* 0x002fc8000f8e00ff */
[----:B------:R1:W2:Y:S03]  /*1ac00*/  SYNCS.PHASECHK.TRANS64.TRYWAIT P0, [R7+URZ+0x36850], R0 ;  /* 0x03685000070075a7 */ /* 0x0002a6000800017f */
[----:B--2---:R-:W-:Y:S05]  /*1ac10*/  @!P0 NANOSLEEP.SYNCS 0x989680 ;  /* 0x009896800000895d */ /* 0x004fea0003900000 */
[----:B------:R-:W2:Y:S02]  /*1ac20*/  @!P0 SYNCS.PHASECHK.TRANS64 P0, [R7+URZ+0x36850], R0 ;  /* 0x03685000070085a7 */ /* 0x000ea4000800007f */
[----:B--2---:R-:W-:Y:S05]  /*1ac30*/  @!P0 BRA `(.L_x_5497) ;  /* 0xfffffffc00ec8947 */ /* 0x004fea000383ffff */
[----:B------:R-:W-:Y:S05]  /*1ac40*/  BRA `(.L_x_5496) ;  /* 0xffffff3c00547947 */ /* 0x000fea000383ffff */
.L_x_5544:
        /* <DEDUP_REMOVED lines=11> */
.L_x_5653:
[----:B------:R-:W-:Y:S05]  /*1ad00*/  BSYNC B0 ;  /* 0x0000000000007941 */ /* 0x000fea0003800000 */
.L_x_5652:
[----:B------:R-:W-:Y:S05]  /*1ad10*/  BRA `(.L_x_5654) ;  /* 0xffffffa800087947 */ /* 0x000fea000383ffff */
.L_x_5546:
[----:B------:R-:W-:Y:S01]  /*1ad20*/  BSSY B0, `(.L_x_5655) ;  /* 0x0000006000007945 */ /* 0x000fe20003800000 */
[----:B------:R-:W-:-:S07]  /*1ad30*/  IMAD.MOV.U32 R15, RZ, RZ, -0x1 ;  /* 0xffffffffff0f7424 */ /* 0x000fce00078e00ff */
[----:B--23--:R-:W-:Y:S05]  /*1ad40*/  WARPSYNC.COLLECTIVE R15, `(.L_x_5656) ;  /* 0x000000000f0c7348 */ /* 0x00cfea0003c00000 */
[----:B------:R-:W-:Y:S02]  /*1ad50*/  ELECT P6, UR62, PT ;  /* 0x00000000003e782f */ /* 0x000fe400038c0000 */
[----:B------:R-:W-:Y:S01]  /*1ad60*/  MOV R14, UR62 ;  /* 0x0000003e000e7c02 */ /* 0x000fe20008000f00 */
[----:B--23--:R-:W-:Y:S10]  /*1ad70*/  ENDCOLLECTIVE ;  /* 0x000000000000791b */ /* 0x00cff40003800000 */
.L_x_5656:
[----:B------:R-:W-:Y:S05]  /*1ad80*/  BSYNC B0 ;  /* 0x0000000000007941 */ /* 0x000fea0003800000 */
.L_x_5655:
[----:B------:R-:W-:Y:S05]  /*1ad90*/  BRA `(.L_x_5657) ;  /* 0xffffffa8000c7947 */ /* 0x000fea000383ffff */
.L_x_5548:
[----:B0-----:R0:W1:Y:S02]  /*1ada0*/  SYNCS.PHASECHK.TRANS64.TRYWAIT P0, [R0+URZ+0x36840], R2 ;  /* 0x03684002000075a7 */ /* 0x001064000800017f */
[----:B-1----:R-:W-:Y:S05]  /*1adb0*/  @!P0 NANOSLEEP.SYNCS 0x989680 ;  /* 0x009896800000895d */ /* 0x002fea0003900000 */
[----:B------:R-:W1:Y:S02]  /*1adc0*/  @!P0 SYNCS.PHASECHK.TRANS64 P0, [R0+URZ+0x36840], R2 ;  /* 0x03684002000085a7 */ /* 0x000e64000800007f */
[----:B-1----:R-:W-:Y:S05]  /*1add0*/  @!P0 BRA `(.L_x_5548) ;  /* 0xfffffffc00f08947 */ /* 0x002fea000383ffff */
[----:B------:R-:W-:Y:S05]  /*1ade0*/  BRA `(.L_x_5658) ;  /* 0xffffffa800707947 */ /* 0x000fea000383ffff */
.L_x_5552:
[----:B------:R-:W2:Y:S01]  /*1adf0*/  LDL.LU R11, [R1+0x38] ;  /* 0x00003800010b7983 */ /* 0x000ea20000300800 */
[----:B------:R-:W-:Y:S01]  /*1ae00*/  IMAD.MOV.U32 R13, RZ, RZ, R3 ;  /* 0x000000ffff0d7224 */ /* 0x000fe200078e0003 */
[----:B------:R-:W-:Y:S01]  /*1ae10*/  LOP3.LUT R5, R5, 0x7f, RZ, 0xc0, !PT ;  /* 0x0000007f05057812 */ /* 0x000fe200078ec0ff */
[----:B------:R-:W-:Y:S02]  /*1ae20*/  IMAD.MOV.U32 R12, RZ, RZ, RZ ;  /* 0x000000ffff0c7224 */ /* 0x000fe400078e00ff */
[----:B------:R-:W-:Y:S01]  /*1ae30*/  IMAD.MOV.U32 R15, RZ, RZ, -0x1 ;  /* 0xffffffffff0f7424 */ /* 0x000fe200078e00ff */
        /* <DEDUP_REMOVED lines=9> */
.L_x_5659:
[----:B------:R-:W-:Y:S02]  /*1aed0*/  IMAD.MOV.U32 R13, RZ, RZ, R4 ;  /* 0x000000ffff0d7224 */ /* 0x000fe400078e0004 */
[----:B------:R-:W-:-:S07]  /*1aee0*/  IMAD.MOV.U32 R6, RZ, RZ, R14 ;  /* 0x000000ffff067224 */ /* 0x000fce00078e000e */
[----:B------:R-:W-:Y:S05]  /*1aef0*/  WARPSYNC.COLLECTIVE R15, `(.L_x_5660) ;  /* 0x000000000f087348 */ /* 0x000fea0003c00000 */
[----:B------:R0:W1:Y:S02]  /*1af00*/  SHFL.IDX P6, R14, R13, R12, R11 ;  /* 0x0000000c0d0e7389 */ /* 0x00006400000c000b */
[----:B01----:R-:W-:Y:S01]  /*1af10*/  ENDCOLLECTIVE ;  /* 0x000000000000791b */ /* 0x003fe20003800000 */
.L_x_5660:
        /* <DEDUP_REMOVED lines=19> */
.L_x_5661:
[----:B------:R-:W-:Y:S02]  /*1b050*/  IMAD.MOV.U32 R13, RZ, RZ, R4 ;  /* 0x000000ffff0d7224 */ /* 0x000fe400078e0004 */
[----:B------:R-:W-:-:S07]  /*1b060*/  IMAD.MOV.U32 R9, RZ, RZ, R14 ;  /* 0x000000ffff097224 */ /* 0x000fce00078e000e */
[----:B------:R-:W-:Y:S05]  /*1b070*/  WARPSYNC.COLLECTIVE R15, `(.L_x_5662) ;  /* 0x000000000f087348 */ /* 0x000fea0003c00000 */
[----:B------:R0:W1:Y:S02]  /*1b080*/  SHFL.IDX P6, R14, R13, R12, R11 ;  /* 0x0000000c0d0e7389 */ /* 0x00006400000c000b */
[----:B01----:R-:W-:Y:S01]  /*1b090*/  ENDCOLLECTIVE ;  /* 0x000000000000791b */ /* 0x003fe20003800000 */
.L_x_5662:
        /* <DEDUP_REMOVED lines=20> */
.L_x_5663:
[----:B------:R-:W-:Y:S02]  /*1b1e0*/  IMAD.MOV.U32 R13, RZ, RZ, R4 ;  /* 0x000000ffff0d7224 */ /* 0x000fe400078e0004 */
[----:B------:R-:W-:-:S05]  /*1b1f0*/  IMAD.SHL.U32 R9, R9, 0x8, RZ ;  /* 0x0000000809097824 */ /* 0x000fca00078e00ff */
[----:B------:R-:W-:Y:S01]  /*1b200*/  LOP3.LUT R9, R9, 0x38, RZ, 0xc0, !PT ;  /* 0x0000003809097812 */ /* 0x000fe200078ec0ff */
[----:B------:R-:W-:-:S07]  /*1b210*/  IMAD.MOV.U32 R8, RZ, RZ, R14 ;  /* 0x000000ffff087224 */ /* 0x000fce00078e000e */
[----:B------:R-:W-:Y:S05]  /*1b220*/  WARPSYNC.COLLECTIVE R15, `(.L_x_5664) ;  /* 0x000000000f087348 */ /* 0x000fea0003c00000 */
[----:B------:R0:W1:Y:S02]  /*1b230*/  SHFL.IDX P6, R14, R13, R12, R11 ;  /* 0x0000000c0d0e7389 */ /* 0x00006400000c000b */
[----:B01----:R-:W-:Y:S01]  /*1b240*/  ENDCOLLECTIVE ;  /* 0x000000000000791b */ /* 0x003fe20003800000 */
.L_x_5664:
        /* <DEDUP_REMOVED lines=19> */
.L_x_5665:
[----:B------:R-:W-:Y:S02]  /*1b380*/  IMAD.MOV.U32 R13, RZ, RZ, R4 ;  /* 0x000000ffff0d7224 */ /* 0x000fe400078e0004 */
[----:B------:R-:W-:-:S07]  /*1b390*/  IMAD.MOV.U32 R6, RZ, RZ, R14 ;  /* 0x000000ffff067224 */ /* 0x000fce00078e000e */
[----:B------:R-:W-:Y:S05]  /*1b3a0*/  WARPSYNC.COLLECTIVE R15, `(.L_x_5666) ;  /* 0x000000000f087348 */ /* 0x000fea0003c00000 */
[----:B------:R0:W1:Y:S02]  /*1b3b0*/  SHFL.IDX P6, R14, R13, R12, R11 ;  /* 0x0000000c0d0e7389 */ /* 0x00006400000c000b */
[----:B01----:R-:W-:Y:S01]  /*1b3c0*/  ENDCOLLECTIVE ;  /* 0x000000000000791b */ /* 0x003fe20003800000 */
.L_x_5666:
        /* <DEDUP_REMOVED lines=19> */
.L_x_5667:
[----:B------:R-:W-:Y:S02]  /*1b500*/  IMAD.MOV.U32 R13, RZ, RZ, R4 ;  /* 0x000000ffff0d7224 */ /* 0x000fe400078e0004 */
[----:B------:R-:W-:-:S07]  /*1b510*/  IMAD.MOV.U32 R6, RZ, RZ, R14 ;  /* 0x000000ffff067224 */ /* 0x000fce00078e000e */
[----:B------:R-:W-:Y:S05]  /*1b520*/  WARPSYNC.COLLECTIVE R15, `(.L_x_5668) ;  /* 0x000000000f087348 */ /* 0x000fea0003c00000 */
[----:B------:R0:W1:Y:S02]  /*1b530*/  SHFL.IDX P6, R14, R13, R12, R11 ;  /* 0x0000000c0d0e7389 */ /* 0x00006400000c000b */
[----:B01----:R-:W-:Y:S01]  /*1b540*/  ENDCOLLECTIVE ;  /* 0x000000000000791b */ /* 0x003fe20003800000 */
.L_x_5668:
        /* <DEDUP_REMOVED lines=19> */
.L_x_5669:
[----:B------:R-:W-:Y:S02]  /*1b680*/  IMAD.MOV.U32 R13, RZ, RZ, R4 ;  /* 0x000000ffff0d7224 */ /* 0x000fe400078e0004 */
[----:B------:R-:W-:-:S07]  /*1b690*/  IMAD.MOV.U32 R6, RZ, RZ, R14 ;  /* 0x000000ffff067224 */ /* 0x000fce00078e000e */
[----:B------:R-:W-:Y:S05]  /*1b6a0*/  WARPSYNC.COLLECTIVE R15, `(.L_x_5670) ;  /* 0x000000000f087348 */ /* 0x000fea0003c00000 */
[----:B------:R0:W1:Y:S02]  /*1b6b0*/  SHFL.IDX P6, R14, R13, R12, R11 ;  /* 0x0000000c0d0e7389 */ /* 0x00006400000c000b */
[----:B01----:R-:W-:Y:S01]  /*1b6c0*/  ENDCOLLECTIVE ;  /* 0x000000000000791b */ /* 0x003fe20003800000 */
.L_x_5670:
        /* <DEDUP_REMOVED lines=17> */
.L_x_5671:
[----:B------:R-:W-:-:S05]  /*1b7e0*/  VIADD R7, R2, 0x60 ;  /* 0x0000006002077836 */ /* 0x000fca0000000000 */
[----:B------:R-:W-:Y:S01]  /*1b7f0*/  ISETP.GE.AND P4, PT, R7, R0, PT ;  /* 0x000000000700720c */ /* 0x000fe20003f86270 */
[----:B------:R-:W-:Y:S02]  /*1b800*/  IMAD.MOV.U32 R13, RZ, RZ, R4 ;  /* 0x000000ffff0d7224 */ /* 0x000fe400078e0004 */
[----:B------:R-:W-:-:S10]  /*1b810*/  IMAD.MOV.U32 R6, RZ, RZ, R14 ;  /* 0x000000ffff067224 */ /* 0x000fd400078e000e */
[----:B------:R-:W-:Y:S05]  /*1b820*/  WARPSYNC.COLLECTIVE R15, `(.L_x_5672) ;  /* 0x000000000f087348 */ /* 0x000fea0003c00000 */
[----:B------:R0:W1:Y:S02]  /*1b830*/  SHFL.IDX P6, R14, R13, R12, R11 ;  /* 0x0000000c0d0e7389 */ /* 0x00006400000c000b */
[----:B01----:R-:W-:Y:S01]  /*1b840*/  ENDCOLLECTIVE ;  /* 0x000000000000791b */ /* 0x003fe20003800000 */
.L_x_5672:
        /* <DEDUP_REMOVED lines=17> */
.L_x_5673:
[----:B------:R-:W-:Y:S02]  /*1b960*/  IMAD.MOV.U32 R13, RZ, RZ, R4 ;  /* 0x000000ffff0d7224 */ /* 0x000fe400078e0004 */
[----:B------:R-:W-:-:S07]  /*1b970*/  IMAD.MOV.U32 R5, RZ, RZ, R14 ;  /* 0x000000ffff057224 */ /* 0x000fce00078e000e */
[----:B------:R-:W-:Y:S05]  /*1b980*/  WARPSYNC.COLLECTIVE R15, `(.L_x_5674) ;  /* 0x000000000f087348 */ /* 0x000fea0003c00000 */
[----:B------:R0:W1:Y:S02]  /*1b990*/  SHFL.IDX P6, R14, R13, R12, R11 ;  /* 0x0000000c0d0e7389 */ /* 0x00006400000c000b */
[----:B01----:R-:W-:Y:S01]  /*1b9a0*/  ENDCOLLECTIVE ;  /* 0x000000000000791b */ /* 0x003fe20003800000 */
.L_x_5674:
[----:B------:R-:W-:Y:S01]  /*1b9b0*/  IMAD.MOV.U32 R3, RZ, RZ, R14 ;  /* 0x000000ffff037224 */ /* 0x000fe200078e000e */
[----:B------:R-:W-:Y:S06]  /*1b9c0*/  BRA `(.L_x_5675) ;  /* 0xffffffac00247947 */ /* 0x000fec000383ffff */
.L_x_5557:
[----:B0-----:R0:W3:Y:S02]  /*1b9d0*/  SYNCS.PHASECHK.TRANS64.TRYWAIT P0, [R18+URZ+0x36820], R0 ;  /* 0x03682000120075a7 */ /* 0x0010e4000800017f */
[----:B---3--:R-:W-:Y:S05]  /*1b9e0*/  @!P0 NANOSLEEP.SYNCS 0x989680 ;  /* 0x009896800000895d */ /* 0x008fea0003900000 */
[----:B------:R-:W3:Y:S02]  /*1b9f0*/  @!P0 SYNCS.PHASECHK.TRANS64 P0, [R18+URZ+0x36820], R0 ;  /* 0x03682000120085a7 */ /* 0x000ee4000800007f */
[----:B---3--:R-:W-:Y:S05]  /*1ba00*/  @!P0 BRA `(.L_x_5557) ;  /* 0xfffffffc00f08947 */ /* 0x008fea000383ffff */
[----:B------:R-:W-:Y:S05]  /*1ba10*/  BRA `(.L_x_5676) ;  /* 0xffffffac00a87947 */ /* 0x000fea000383ffff */
.L_x_5566:
[----:B-1----:R1:W2:Y:S02]  /*1ba20*/  SYNCS.PHASECHK.TRANS64.TRYWAIT P0, [R3+URZ+0x36840], R2 ;  /* 0x03684002030075a7 */ /* 0x0022a4000800017f */
[----:B--2---:R-:W-:Y:S05]  /*1ba30*/  @!P0 NANOSLEEP.SYNCS 0x989680 ;  /* 0x009896800000895d */ /* 0x004fea0003900000 */
[----:B------:R-:W2:Y:S02]  /*1ba40*/  @!P0 SYNCS.PHASECHK.TRANS64 P0, [R3+URZ+0x36840], R2 ;  /* 0x03684002030085a7 */ /* 0x000ea4000800007f */
[----:B--2---:R-:W-:Y:S05]  /*1ba50*/  @!P0 BRA `(.L_x_5566) ;  /* 0xfffffffc00f08947 */ /* 0x004fea000383ffff */
[----:B------:R-:W-:Y:S05]  /*1ba60*/  BRA `(.L_x_5677) ;  /* 0xffffffb000887947 */ /* 0x000fea000383ffff */
.L_x_5573:
[----:B-1----:R1:W2:Y:S02]  /*1ba70*/  SYNCS.PHASECHK.TRANS64.TRYWAIT P0, [R3+URZ+0x60], R2 ;  /* 0x00006002030075a7 */ /* 0x0022a4000800017f */
[----:B--2---:R-:W-:Y:S05]  /*1ba80*/  @!P0 NANOSLEEP.SYNCS 0x989680 ;  /* 0x009896800000895d */ /* 0x004fea0003900000 */
[----:B------:R-:W2:Y:S02]  /*1ba90*/  @!P0 SYNCS.PHASECHK.TRANS64 P0, [R3+URZ+0x60], R2 ;  /* 0x00006002030085a7 */ /* 0x000ea4000800007f */
[----:B--2---:R-:W-:Y:S05]  /*1baa0*/  @!P0 BRA `(.L_x_5573) ;  /* 0xfffffffc00f08947 */ /* 0x004fea000383ffff */
[----:B------:R-:W-:Y:S05]  /*1bab0*/  BRA `(.L_x_5678) ;  /* 0xffffffb4009c7947 */ /* 0x000fea000383ffff */
.L_x_5583:
[----:B-1----:R1:W2:Y:S02]  /*1bac0*/  SYNCS.PHASECHK.TRANS64.TRYWAIT P0, [R3+URZ+0x36840], R2 ;  /* 0x03684002030075a7 */ /* 0x0022a4000800017f */
[----:B--2---:R-:W-:Y:S05]  /*1bad0*/  @!P0 NANOSLEEP.SYNCS 0x989680 ;  /* 0x009896800000895d */ /* 0x004fea0003900000 */
[----:B------:R-:W2:Y:S02]  /*1bae0*/  @!P0 SYNCS.PHASECHK.TRANS64 P0, [R3+URZ+0x36840], R2 ;  /* 0x03684002030085a7 */ /* 0x000ea4000800007f */
[----:B--2---:R-:W-:Y:S05]  /*1baf0*/  @!P0 BRA `(.L_x_5583) ;  /* 0xfffffffc00f08947 */ /* 0x004fea000383ffff */
[----:B------:R-:W-:Y:S05]  /*1bb00*/  BRA `(.L_x_5679) ;  /* 0xffffffbc006c7947 */ /* 0x000fea000383ffff */
.L_x_5590:
[----:B0-----:R0:W1:Y:S02]  /*1bb10*/  SYNCS.PHASECHK.TRANS64.TRYWAIT P0, [R2+URZ+0x60], R3 ;  /* 0x00006003020075a7 */ /* 0x001064000800017f */
[----:B-1----:R-:W-:Y:S05]  /*1bb20*/  @!P0 NANOSLEEP.SYNCS 0x989680 ;  /* 0x009896800000895d */ /* 0x002fea0003900000 */
[----:B------:R-:W1:Y:S02]  /*1bb30*/  @!P0 SYNCS.PHASECHK.TRANS64 P0, [R2+URZ+0x60], R3 ;  /* 0x00006003020085a7 */ /* 0x000e64000800007f */
[----:B-1----:R-:W-:Y:S05]  /*1bb40*/  @!P0 BRA `(.L_x_5590) ;  /* 0xfffffffc00f08947 */ /* 0x002fea000383ffff */
[----:B------:R-:W-:Y:S05]  /*1bb50*/  BRA `(.L_x_5680) ;  /* 0xffffffc000807947 */ /* 0x000fea000383ffff */
.L_x_5600:
[----:B--2---:R2:W3:Y:S02]  /*1bb60*/  SYNCS.PHASECHK.TRANS64.TRYWAIT P0, [R2+URZ+0x36840], R3 ;  /* 0x03684003020075a7 */ /* 0x0044e4000800017f */
[----:B---3--:R-:W-:Y:S05]  /*1bb70*/  @!P0 NANOSLEEP.SYNCS 0x989680 ;  /* 0x009896800000895d */ /* 0x008fea0003900000 */
[----:B------:R-:W3:Y:S02]  /*1bb80*/  @!P0 SYNCS.PHASECHK.TRANS64 P0, [R2+URZ+0x36840], R3 ;  /* 0x03684003020085a7 */ /* 0x000ee4000800007f */
[----:B---3--:R-:W-:Y:S05]  /*1bb90*/  @!P0 BRA `(.L_x_5600) ;  /* 0xfffffffc00f08947 */ /* 0x008fea000383ffff */
[----:B------:R-:W-:Y:S05]  /*1bba0*/  BRA `(.L_x_5681) ;  /* 0xffffffc800207947 */ /* 0x000fea000383ffff */
.L_x_5607:
[----:B0-----:R0:W1:Y:S02]  /*1bbb0*/  SYNCS.PHASECHK.TRANS64.TRYWAIT P0, [R2+URZ+0x60], R5 ;  /* 0x00006005020075a7 */ /* 0x001064000800017f */
[----:B-1----:R-:W-:Y:S05]  /*1bbc0*/  @!P0 NANOSLEEP.SYNCS 0x989680 ;  /* 0x009896800000895d */ /* 0x002fea0003900000 */
[----:B------:R-:W1:Y:S02]  /*1bbd0*/  @!P0 SYNCS.PHASECHK.TRANS64 P0, [R2+URZ+0x60], R5 ;  /* 0x00006005020085a7 */ /* 0x000e64000800007f */
[----:B-1----:R-:W-:Y:S05]  /*1bbe0*/  @!P0 BRA `(.L_x_5607) ;  /* 0xfffffffc00f08947 */ /* 0x002fea000383ffff */
[----:B------:R-:W-:Y:S05]  /*1bbf0*/  BRA `(.L_x_5682) ;  /* 0xffffffcc00347947 */ /* 0x000fea000383ffff */
.L_x_5619:
[----:B--2---:R2:W3:Y:S02]  /*1bc00*/  SYNCS.PHASECHK.TRANS64.TRYWAIT P0, [R0+URZ+0x36860], R2 ;  /* 0x03686002000075a7 */ /* 0x0044e4000800017f */
[----:B---3--:R-:W-:Y:S05]  /*1bc10*/  @!P0 NANOSLEEP.SYNCS 0x989680 ;  /* 0x009896800000895d */ /* 0x008fea0003900000 */
[----:B------:R-:W3:Y:S02]  /*1bc20*/  @!P0 SYNCS.PHASECHK.TRANS64 P0, [R0+URZ+0x36860], R2 ;  /* 0x03686002000085a7 */ /* 0x000ee4000800007f */
[----:B---3--:R-:W-:Y:S05]  /*1bc30*/  @!P0 BRA `(.L_x_5619) ;  /* 0xfffffffc00f08947 */ /* 0x008fea000383ffff */
[----:B------:R-:W-:Y:S05]  /*1bc40*/  BRA `(.L_x_5683) ;  /* 0xffffffd000c07947 */ /* 0x000fea000383ffff */
.L_x_5627:
        /* <DEDUP_REMOVED lines=9> */
.L_x_5685:
[----:B------:R-:W-:Y:S05]  /*1bce0*/  BSYNC B0 ;  /* 0x0000000000007941 */ /* 0x000fea0003800000 */
.L_x_5684:
        /* <DEDUP_REMOVED lines=9> */
.L_x_5686:
        /* <DEDUP_REMOVED lines=26> */
.L_x_5687:
        /* <DEDUP_REMOVED lines=8> */
.L_x_5688:
        /* <DEDUP_REMOVED lines=8> */
.L_x_5689:
        /* <DEDUP_REMOVED lines=8> */
.L_x_5690:
        /* <DEDUP_REMOVED lines=8> */
.L_x_5691:
        /* <DEDUP_REMOVED lines=9> */
.L_x_5692:
[----:B------:R-:W-:Y:S01]  /*1c1b0*/  IMAD.MOV.U32 R9, RZ, RZ, R14 ;  /* 0x000000ffff097224 */ /* 0x000fe200078e000e */
[----:B------:R-:W-:Y:S06]  /*1c1c0*/  BRA `(.L_x_5693) ;  /* 0xffffffd400707947 */ /* 0x000fec000383ffff */
.L_x_5630:
        /* <DEDUP_REMOVED lines=8> */
.L_x_5695:
[----:B------:R-:W-:Y:S05]  /*1c250*/  BSYNC B0 ;  /* 0x0000000000007941 */ /* 0x000fea0003800000 */
.L_x_5694:
        /* <DEDUP_REMOVED lines=10> */
.L_x_5696:
        /* <DEDUP_REMOVED lines=8> */
.L_x_5697:
        /* <DEDUP_REMOVED lines=8> */
.L_x_5698:
        /* <DEDUP_REMOVED lines=8> */
.L_x_5699:
        /* <DEDUP_REMOVED lines=9> */
.L_x_5700:
[----:B------:R-:W-:Y:S01]  /*1c510*/  IMAD.MOV.U32 R9, RZ, RZ, R14 ;  /* 0x000000ffff097224 */ /* 0x000fe200078e000e */
[----:B------:R-:W-:Y:S06]  /*1c520*/  BRA `(.L_x_5701) ;  /* 0xffffffd400487947 */ /* 0x000fec000383ffff */
.L_x_5632:
[----:B------:R-:W-:Y:S01]  /*1c530*/  BSSY B0, `(.L_x_5702) ;  /* 0x0000006000007945 */ /* 0x000fe20003800000 */
[----:B------:R-:W-:Y:S01]  /*1c540*/  PLOP3.LUT P6, PT, P6, PT, PT, 0x8, 0x0 ;  /* 0x000000000000781c */ /* 0x000fe200037ce170 */
[----:B------:R-:W-:-:S12]  /*1c550*/  IMAD.MOV.U32 R15, RZ, RZ, -0x1 ;  /* 0xffffffffff0f7424 */ /* 0x000fd800078e00ff */
[----:B0-----:R-:W-:Y:S05]  /*1c560*/  WARPSYNC.COLLECTIVE R15, `(.L_x_5703) ;  /* 0x000000000f087348 */ /* 0x001fea0003c00000 */
[----:B------:R-:W-:Y:S01]  /*1c570*/  VOTE.ANY R14, PT, P6 ;  /* 0x00000000000e7806 */ /* 0x000fe200030e0100 */
[----:B0-----:R-:W-:Y:S06]  /*1c580*/  ENDCOLLECTIVE ;  /* 0x000000000000791b */ /* 0x001fec0003800000 */
.L_x_5703:
[----:B------:R-:W-:Y:S05]  /*1c590*/  BSYNC B0 ;  /* 0x0000000000007941 */ /* 0x000fea0003800000 */
.L_x_5702:
        /* <DEDUP_REMOVED lines=10> */
.L_x_5704:
[----:B------:R-:W-:Y:S02]  /*1c640*/  IMAD.MOV.U32 R13, RZ, RZ, R7 ;  /* 0x000000ffff0d7224 */ /* 0x000fe400078e0007 */
[----:B------:R-:W-:-:S07]  /*1c650*/  IMAD.MOV.U32 R0, RZ, RZ, R14 ;  /* 0x000000ffff007224 */ /* 0x000fce00078e000e */
[----:B------:R-:W-:Y:S05]  /*1c660*/  WARPSYNC.COLLECTIVE R15, `(.L_x_5705) ;  /* 0x000000000f087348 */ /* 0x000fea0003c00000 */
[----:B------:R0:W1:Y:S02]  /*1c670*/  SHFL.IDX P6, R14, R13, R12, R11 ;  /* 0x0000000c0d0e7389 */ /* 0x00006400000c000b */
[----:B01----:R-:W-:Y:S01]  /*1c680*/  ENDCOLLECTIVE ;  /* 0x000000000000791b */ /* 0x003fe20003800000 */
.L_x_5705:
[----:B------:R-:W-:Y:S02]  /*1c690*/  IMAD.MOV.U32 R7, RZ, RZ, R14 ;  /* 0x000000ffff077224 */ /* 0x000fe400078e000e */
[----:B------:R-:W-:-:S05]  /*1c6a0*/  IMAD.IADD R6, R10, 0x1, R16 ;  /* 0x000000010a067824 */ /* 0x000fca00078e0210 */
[----:B------:R0:W-:Y:S01]  /*1c6b0*/  STL [R1+0xc], R6 ;  /* 0x00000c0601007387 */ /* 0x0001e20000100800 */
[----:B------:R-:W-:Y:S05]  /*1c6c0*/  BRA `(.L_x_5706) ;  /* 0xffffffd400287947 */ /* 0x000fea000383ffff */
.L_x_5634:
        /* <DEDUP_REMOVED lines=8> */
.L_x_5708:
[----:B------:R-:W-:Y:S05]  /*1c750*/  BSYNC B0 ;  /* 0x0000000000007941 */ /* 0x000fea0003800000 */
.L_x_5707:
[----:B------:R-:W-:Y:S01]  /*1c760*/  IMAD.MOV.U32 R2, RZ, RZ, R14 ;  /* 0x000000ffff027224 */ /* 0x000fe200078e000e */
[----:B------:R-:W-:Y:S06]  /*1c770*/  BRA `(.L_x_5709) ;  /* 0xffffffd400147947 */ /* 0x000fec000383ffff */
.L_x_5640:
[----:B0-----:R0:W1:Y:S02]  /*1c780*/  SYNCS.PHASECHK.TRANS64.TRYWAIT P0, [R0+URZ+0x36820], R3 ;  /* 0x03682003000075a7 */ /* 0x001064000800017f */
[----:B-1----:R-:W-:Y:S05]  /*1c790*/  @!P0 NANOSLEEP.SYNCS 0x989680 ;  /* 0x009896800000895d */ /* 0x002fea0003900000 */
[----:B------:R-:W1:Y:S02]  /*1c7a0*/  @!P0 SYNCS.PHASECHK.TRANS64 P0, [R0+URZ+0x36820], R3 ;  /* 0x03682003000085a7 */ /* 0x000e64000800007f */
[----:B-1----:R-:W-:Y:S05]  /*1c7b0*/  @!P0 BRA `(.L_x_5640) ;  /* 0xfffffffc00f08947 */ /* 0x002fea000383ffff */
[----:B------:R-:W-:Y:S05]  /*1c7c0*/  BRA `(.L_x_5710) ;  /* 0xffffffdc00b87947 */ /* 0x000fea000383ffff */
.L_x_5641:
        /* <DEDUP_REMOVED lines=11> */
.L_x_5712:
[----:B------:R-:W-:Y:S05]  /*1c880*/  BSYNC B0 ;  /* 0x0000000000007941 */ /* 0x000fea0003800000 */
.L_x_5711:
[----:B------:R-:W-:Y:S05]  /*1c890*/  BRA `(.L_x_5713) ;  /* 0xffffffdc00a07947 */ /* 0x000fea000383ffff */
.L_x_5644:
[----:B------:R-:W-:Y:S01]  /*1c8a0*/  BSSY B1, `(.L_x_5714) ;  /* 0x0000006000017945 */ /* 0x000fe20003800000 */
[----:B------:R-:W-:-:S07]  /*1c8b0*/  IMAD.MOV.U32 R15, RZ, RZ, -0x1 ;  /* 0xffffffffff0f7424 */ /* 0x000fce00078e00ff */
[----:B01----:R-:W-:Y:S05]  /*1c8c0*/  WARPSYNC.COLLECTIVE R15, `(.L_x_5715) ;  /* 0x000000000f0c7348 */ /* 0x003fea0003c00000 */
[----:B------:R-:W-:Y:S02]  /*1c8d0*/  ELECT P6, UR62, PT ;  /* 0x00000000003e782f */ /* 0x000fe400038c0000 */
[----:B------:R-:W-:Y:S01]  /*1c8e0*/  MOV R14, UR62 ;  /* 0x0000003e000e7c02 */ /* 0x000fe20008000f00 */
[----:B01----:R-:W-:Y:S10]  /*1c8f0*/  ENDCOLLECTIVE ;  /* 0x000000000000791b */ /* 0x003ff40003800000 */
.L_x_5715:
[----:B------:R-:W-:Y:S05]  /*1c900*/  BSYNC B1 ;  /* 0x0000000000017941 */ /* 0x000fea0003800000 */
.L_x_5714:
[----:B------:R-:W-:Y:S05]  /*1c910*/  BRA `(.L_x_5716) ;  /* 0xffffffdc00987947 */ /* 0x000fea000383ffff */
.L_x_5646:
[----:B0-----:R0:W1:Y:S02]  /*1c920*/  SYNCS.PHASECHK.TRANS64.TRYWAIT P0, [R6+URZ], R5 ;  /* 0x00000005060075a7 */ /* 0x001064000800017f */
[----:B-1----:R-:W-:Y:S05]  /*1c930*/  @!P0 NANOSLEEP.SYNCS 0x989680 ;  /* 0x009896800000895d */ /* 0x002fea0003900000 */
[----:B------:R-:W1:Y:S02]  /*1c940*/  @!P0 SYNCS.PHASECHK.TRANS64 P0, [R6+URZ], R5 ;  /* 0x00000005060085a7 */ /* 0x000e64000800007f */
[----:B-1----:R-:W-:Y:S05]  /*1c950*/  @!P0 BRA `(.L_x_5646) ;  /* 0xfffffffc00f08947 */ /* 0x002fea000383ffff */
[----:B------:R-:W-:Y:S05]  /*1c960*/  BRA `(.L_x_5717) ;  /* 0xffffffdc00d87947 */ /* 0x000fea000383ffff */
.L_x_5647:
[----:B-1----:R1:W2:Y:S02]  /*1c970*/  SYNCS.PHASECHK.TRANS64.TRYWAIT P0, [R7+URZ], R2 ;  /* 0x00000002070075a7 */ /* 0x0022a4000800017f */
[----:B--2---:R-:W-:Y:S05]  /*1c980*/  @!P0 NANOSLEEP.SYNCS 0x989680 ;  /* 0x009896800000895d */ /* 0x004fea0003900000 */
[----:B------:R-:W2:Y:S02]  /*1c990*/  @!P0 SYNCS.PHASECHK.TRANS64 P0, [R7+URZ], R2 ;  /* 0x00000002070085a7 */ /* 0x000ea4000800007f */
[----:B--2---:R-:W-:Y:S05]  /*1c9a0*/  @!P0 BRA `(.L_x_5647) ;  /* 0xfffffffc00f08947 */ /* 0x004fea000383ffff */
[----:B------:R-:W-:Y:S05]  /*1c9b0*/  BRA `(.L_x_5718) ;  /* 0xffffffdc00cc7947 */ /* 0x000fea000383ffff */
.L_x_5649:
[----:B--2---:R2:W3:Y:S02]  /*1c9c0*/  SYNCS.PHASECHK.TRANS64.TRYWAIT P0, [R4+URZ], R5 ;  /* 0x00000005040075a7 */ /* 0x0044e4000800017f */
[----:B---3--:R-:W-:Y:S05]  /*1c9d0*/  @!P0 NANOSLEEP.SYNCS 0x989680 ;  /* 0x009896800000895d */ /* 0x008fea0003900000 */
[----:B------:R-:W3:Y:S02]  /*1c9e0*/  @!P0 SYNCS.PHASECHK.TRANS64 P0, [R4+URZ], R5 ;  /* 0x00000005040085a7 */ /* 0x000ee4000800007f */
[----:B---3--:R-:W-:Y:S05]  /*1c9f0*/  @!P0 BRA `(.L_x_5649) ;  /* 0xfffffffc00f08947 */ /* 0x008fea000383ffff */
[----:B------:R-:W-:Y:S05]  /*1ca00*/  BRA `(.L_x_5719) ;  /* 0xffffffdc00d07947 */ /* 0x000fea000383ffff */
.L_x_5720:
        /* <DEDUP_REMOVED lines=15> */
.L_x_14855:


//--------------------- .text._ZN7cutlass13device_kernelIN5flash11enable_sm90INS1_16FlashAttnFwdSm90INS1_25CollectiveMainloopFwdSm90ILi2EN4cute5tupleIJNS5_1CILi1EEES8_S8_EEENS6_IJNS7_ILi128EEENS7_ILi112EEENS7_ILi192EEEEEELi192ENS_6half_tEfNS_4arch4Sm90ELb1ELb0ELb0ELb1ELb0ELb1ELb0ELb1ELb1ELb1ELb1ELb0EEENS1_21CollectiveEpilogueFwdINS6_IJSA_SC_SB_EEES9_SE_SG_Li256ELb1ELb1ELb1ELb0EEENS1_36VarlenDynamicPersistentTileSchedulerILi128ELi112ELi256ELi128ELb1ELb1ELb1ELb1ELb1ELb1EEEEEEEEEvNT_6ParamsE --------------------------
	.section	.text._ZN7cutlass13device_kernelIN5flash11enable_sm90INS1_16FlashAttnFwdSm90INS1_25CollectiveMainloopFwdSm90ILi2EN4cute5tupleIJNS5_1CILi1EEES8_S8_EEENS6_IJNS7_ILi128EEENS7_ILi112EEENS7_ILi192EEEEEELi192ENS_6half_tEfNS_4arch4Sm90ELb1ELb0ELb0ELb1ELb0ELb1ELb0ELb1ELb1ELb1ELb1ELb0EEENS1_21CollectiveEpilogueFwdINS6_IJSA_SC_SB_EEES9_SE_SG_Li256ELb1ELb1ELb1ELb0EEENS1_36VarlenDynamicPersistentTileSchedulerILi128ELi112ELi256ELi128ELb1ELb1ELb1ELb1ELb1ELb1EEEEEEEEEvNT_6ParamsE,"ax",@progbits
	.align	128
.text._ZN7cutlass13device_kernelIN5flash11enable_sm90INS1_16FlashAttnFwdSm90INS1_25CollectiveMainloopFwdSm90ILi2EN4cute5tupleIJNS5_1CILi1EEES8_S8_EEENS6_IJNS7_ILi128EEENS7_ILi112EEENS7_ILi192EEEEEELi192ENS_6half_tEfNS_4arch4Sm90ELb1ELb0ELb0ELb1ELb0ELb1ELb0ELb1ELb1ELb1ELb1ELb0EEENS1_21CollectiveEpilogueFwdINS6_IJSA_SC_SB_EEES9_SE_SG_Li256ELb1ELb1ELb1ELb0EEENS1_36VarlenDynamicPersistentTileSchedulerILi128ELi112ELi256ELi128ELb1ELb1ELb1ELb1ELb1ELb1EEEEEEEEEvNT_6ParamsE:
        .type           _ZN7cutlass13device_kernelIN5flash11enable_sm90INS1_16FlashAttnFwdSm90INS1_25CollectiveMainloopFwdSm90ILi2EN4cute5tupleIJNS5_1CILi1EEES8_S8_EEENS6_IJNS7_ILi128EEENS7_ILi112EEENS7_ILi192EEEEEELi192ENS_6half_tEfNS_4arch4Sm90ELb1ELb0ELb0ELb1ELb0ELb1ELb0ELb1ELb1ELb1ELb1ELb0EEENS1_21CollectiveEpilogueFwdINS6_IJSA_SC_SB_EEES9_SE_SG_Li256ELb1ELb1ELb1ELb0EEENS1_36VarlenDynamicPersistentTileSchedulerILi128ELi112ELi256ELi128ELb1ELb1ELb1ELb1ELb1ELb1EEEEEEEEEvNT_6ParamsE,@function
        .size           _ZN7cutlass13device_kernelIN5flash11enable_sm90INS1_16FlashAttnFwdSm90INS1_25CollectiveMainloopFwdSm90ILi2EN4cute5tupleIJNS5_1CILi1EEES8_S8_EEENS6_IJNS7_ILi128EEENS7_ILi112EEENS7_ILi192EEEEEELi192ENS_6half_tEfNS_4arch4Sm90ELb1ELb0ELb0ELb1ELb0ELb1ELb0ELb1ELb1ELb1ELb1ELb0EEENS1_21CollectiveEpilogueFwdINS6_IJSA_SC_SB_EEES9_SE_SG_Li256ELb1ELb1ELb1ELb0EEENS1_36VarlenDynamicPersistentTileSchedulerILi128ELi112ELi256ELi128ELb1ELb1ELb1ELb1ELb1ELb1EEEEEEEEEvNT_6ParamsE,(.L_x_14856 - _ZN7cutlass13device_kernelIN5flash11enable_sm90INS1_16FlashAttnFwdSm90INS1_25CollectiveMainloopFwdSm90ILi2EN4cute5tupleIJNS5_1CILi1EEES8_S8_EEENS6_IJNS7_ILi128EEENS7_ILi112EEENS7_ILi192EEEEEELi192ENS_6half_tEfNS_4arch4Sm90ELb1ELb0ELb0ELb1ELb0ELb1ELb0ELb1ELb1ELb1ELb1ELb0EEENS1_21CollectiveEpilogueFwdINS6_IJSA_SC_SB_EEES9_SE_SG_Li256ELb1ELb1ELb1ELb0EEENS1_36VarlenDynamicPersistentTileSchedulerILi128ELi112ELi256ELi128ELb1ELb1ELb1ELb1ELb1ELb1EEEEEEEEEvNT_6ParamsE)
        .other          _ZN7cutlass13device_kernelIN5flash11enable_sm90INS1_16FlashAttnFwdSm90INS1_25CollectiveMainloopFwdSm90ILi2EN4cute5tupleIJNS5_1CILi1EEES8_S8_EEENS6_IJNS7_ILi128EEENS7_ILi112EEENS7_ILi192EEEEEELi192ENS_6half_tEfNS_4arch4Sm90ELb1ELb0ELb0ELb1ELb0ELb1ELb0ELb1ELb1ELb1ELb1ELb0EEENS1_21CollectiveEpilogueFwdINS6_IJSA_SC_SB_EEES9_SE_SG_Li256ELb1ELb1ELb1ELb0EEENS1_36VarlenDynamicPersistentTileSchedulerILi128ELi112ELi256ELi128ELb1ELb1ELb1ELb1ELb1ELb1EEEEEEEEEvNT_6ParamsE,@"STO_CUDA_ENTRY STV_DEFAULT"
_ZN7cutlass13device_kernelIN5flash11enable_sm90INS1_16FlashAttnFwdSm90INS1_25CollectiveMainloopFwdSm90ILi2EN4cute5tupleIJNS5_1CILi1EEES8_S8_EEENS6_IJNS7_ILi128EEENS7_ILi112EEENS7_ILi192EEEEEELi192ENS_6half_tEfNS_4arch4Sm90ELb1ELb0ELb0ELb1ELb0ELb1ELb0ELb1ELb1ELb1ELb1ELb0EEENS1_21CollectiveEpilogueFwdINS6_IJSA_SC_SB_EEES9_SE_SG_Li256ELb1ELb1ELb1ELb0EEENS1_36VarlenDynamicPersistentTileSchedulerILi128ELi112ELi256ELi128ELb1ELb1ELb1ELb1ELb1ELb1EEEEEEEEEvNT_6ParamsE:
        /* <DEDUP_REMOVED lines=24> */
.L_x_5722:
[----:B------:R-:W-:Y:S05]  /*0180*/  BSYNC B0 ;  /* 0x0000000000007941 */ /* 0x000fea0003800000 */
.L_x_5721:
        /* <DEDUP_REMOVED lines=41> */
.L_x_5723:
        /* <DEDUP_REMOVED lines=22> */
.L_x_5724:
        /* <DEDUP_REMOVED lines=18> */
.L_x_5725:
        /* <DEDUP_REMOVED lines=22> */
.L_x_5726:
        /* <DEDUP_REMOVED lines=22> */
.L_x_5727:
        /* <DEDUP_REMOVED lines=10> */
.L_x_5730:
        /* <DEDUP_REMOVED lines=19> */
[----:B------:R-:W-:Y:S01]  /*0b30*/  CS2R R208, SRZ ;  /* 0x0000000000d07805 */ /* 0x000fe2000001ff00 */
[----:B------:R-:W-:Y:S01]  /*0b40*/  IMAD.MOV.U32 R17, RZ, RZ, RZ ;  /* 0x000000ffff117224 */ /* 0x000fe200078e00ff */
[----:B------:R-:W-:Y:S02]  /*0b50*/  SHF.R.S32.HI R3, RZ, 0x1f, R6 ;  /* 0x0000001fff037819 */ /* 0x000fe40000011406 */
[----:B------:R-:W-:Y:S02]  /*0b60*/  MOV R205, RZ ;  /* 0x000000ff00cd7202 */ /* 0x000fe40000000f00 */
        /* <DEDUP_REMOVED lines=15> */
[----:B------:R0:W-:Y:S03]  /*0c60*/  STL [R1+0x6c], R21 ;  /* 0x00006c1501007387 */ /* 0x0001e60000100800 */
[CC--:B------:R-:W-:Y:S02]  /*0c70*/  LEA.HI R12, R9.reuse, R21.reuse, RZ, 0x2 ;  /* 0x00000015090c7211 */ /* 0x0c0fe400078f10ff */
[----:B------:R-:W-:Y:S02]  /*0c80*/  LEA.HI R9, R9, R21, RZ, 0x5 ;  /* 0x0000001509097211 */ /* 0x000fe400078f28ff */
[--C-:B------:R-:W-:Y:S02]  /*0c90*/  SHF.R.S32.HI R8, RZ, 0x2, R12.reuse ;  /* 0x00000002ff087819 */ /* 0x100fe4000001140c */
[----:B------:R-:W-:-:S02]  /*0ca0*/  SHF.R.S32.HI R5, RZ, 0x1f, R12 ;  /* 0x0000001fff057819 */ /* 0x000fc4000001140c */
[----:B------:R-:W-:Y:S02]  /*0cb0*/  LOP3.LUT R12, R12, 0x7ffffffc, RZ, 0xc0, !PT ;  /* 0x7ffffffc0c0c7812 */ /* 0x000fe400078ec0ff */
[----:B------:R-:W-:-:S03]  /*0cc0*/  LEA.HI R5, R5, R8, RZ, 0x3 ;  /* 0x0000000805057211 */ /* 0x000fc600078f18ff */
[----:B------:R-:W-:Y:S01]  /*0cd0*/  IMAD.IADD R12, R21, 0x1, -R12 ;  /* 0x00000001150c7824 */ /* 0x000fe200078e0a0c */
[----:B------:R-:W-:Y:S02]  /*0ce0*/  LOP3.LUT R11, R5, 0xfffffff8, RZ, 0xc0, !PT ;  /* 0xfffffff8050b7812 */ /* 0x000fe400078ec0ff */
[----:B------:R-:W-:Y:S01]  /*0cf0*/  SHF.R.S32.HI R5, RZ, 0x7, R0 ;  /* 0x00000007ff057819 */ /* 0x000fe20000011400 */
[----:B------:R-:W-:Y:S01]  /*0d00*/  IMAD.SHL.U32 R225, R12, 0x2, RZ ;  /* 0x000000020ce17824 */ /* 0x000fe200078e00ff */
[----:B------:R-:W-:Y:S02]  /*0d10*/  IADD3 R11, R8, -R11, RZ ;  /* 0x8000000b080b7210 */ /* 0x000fe40007ffe0ff */
[----:B------:R-:W-:Y:S01]  /*0d20*/  LEA.HI R8, R3, R6, RZ, 0x2 ;  /* 0x0000000603087211 */ /* 0x000fe200078f10ff */
[C---:B------:R-:W-:Y:S01]  /*0d30*/  VIADD R29, R225.reuse, 0x10 ;  /* 0x00000010e11d7836 */ /* 0x040fe20000000000 */
[----:B------:R-:W-:Y:S01]  /*0d40*/  LEA.HI R0, R0, R5, RZ, 0x1 ;  /* 0x0000000500007211 */ /* 0x000fe200078f08ff */
[C---:B------:R-:W-:Y:S01]  /*0d50*/  VIADD R26, R225.reuse, 0x28 ;  /* 0x00000028e11a7836 */ /* 0x040fe20000000000 */
[----:B------:R-:W-:Y:S01]  /*0d60*/  LOP3.LUT R3, R2, 0x3fffff0, RZ, 0xc0, !PT ;  /* 0x03fffff002037812 */ /* 0x000fe200078ec0ff */
[C---:B------:R-:W-:Y:S01]  /*0d70*/  VIADD R27, R225.reuse, 0x20 ;  /* 0x00000020e11b7836 */ /* 0x040fe20000000000 */
[----:B------:R-:W-:Y:S01]  /*0d80*/  LOP3.LUT R0, R0, 0x3fffffe, RZ, 0xc0, !PT ;  /* 0x03fffffe00007812 */ /* 0x000fe200078ec0ff */
[----:B------:R-:W-:Y:S01]  /*0d90*/  VIADD R24, R225, 0x38 ;  /* 0x00000038e1187836 */ /* 0x000fe20000000000 */
[----:B------:R-:W-:Y:S01]  /*0da0*/  SHF.R.S32.HI R2, RZ, 0x5, R9 ;  /* 0x00000005ff027819 */ /* 0x000fe20000011409 */
[----:B------:R-:W-:Y:S01]  /*0db0*/  IMAD.IADD R3, R6, 0x1, -R3 ;  /* 0x0000000106037824 */ /* 0x000fe200078e0a03 */
[----:B------:R-:W-:Y:S01]  /*0dc0*/  SHF.R.S32.HI R204, RZ, 0x2, R8 ;  /* 0x00000002ffcc7819 */ /* 0x000fe20000011408 */
[----:B------:R-:W-:Y:S01]  /*0dd0*/  IMAD.IADD R0, R5, 0x1, -R0 ;  /* 0x0000000105007824 */ /* 0x000fe200078e0a00 */
[----:B------:R-:W-:Y:S01]  /*0de0*/  LOP3.LUT R9, R8, 0xfffffffc, RZ, 0xc0, !PT ;  /* 0xfffffffc08097812 */ /* 0x000fe200078ec0ff */
[----:B------:R-:W-:Y:S01]  /*0df0*/  IMAD R11, R2, 0x10, R11 ;  /* 0x00000010020b7824 */ /* 0x000fe200078e020b */
[----:B------:R-:W-:Y:S01]  /*0e00*/  IADD3 R30, R225, 0x8, RZ ;  /* 0x00000008e11e7810 */ /* 0x000fe20007ffe0ff */
[----:B------:R-:W-:Y:S01]  /*0e10*/  IMAD R10, R4, 0x10, R3 ;  /* 0x00000010040a7824 */ /* 0x000fe200078e0203 */
[----:B------:R-:W-:Y:S01]  /*0e20*/  SHF.R.S32.HI R3, RZ, 0x1f, R8 ;  /* 0x0000001fff037819 */ /* 0x000fe20000011408 */
[----:B------:R-:W-:Y:S01]  /*0e30*/  VIADD R234, R204, 0x40 ;  /* 0x00000040ccea7836 */ /* 0x000fe20000000000 */
[----:B------:R-:W-:Y:S01]  /*0e40*/  LEA R20, R0, R11, 0x6 ;  /* 0x0000000b00147211 */ /* 0x000fe200078e30ff */
[----:B------:R-:W-:Y:S01]  /*0e50*/  IMAD.U32 R0, RZ, RZ, UR5 ;  /* 0x00000005ff007e24 */ /* 0x000fe2000f8e00ff */
[----:B------:R-:W-:Y:S01]  /*0e60*/  LEA.HI R3, R3, R204, RZ, 0x3 ;  /* 0x000000cc03037211 */ /* 0x000fe200078f18ff */
[----:B------:R-:W-:Y:S01]  /*0e70*/  IMAD.IADD R6, R6, 0x1, -R9 ;  /* 0x0000000106067824 */ /* 0x000fe200078e0a09 */
[----:B0-----:R-:W-:Y:S01]  /*0e80*/  IADD3 R21, R225, 0x40, RZ ;  /* 0x00000040e1157810 */ /* 0x001fe20007ffe0ff */
[----:B------:R-:W-:Y:S01]  /*0e90*/  IMAD.SHL.U32 R215, R234, 0x40, RZ ;  /* 0x00000040ead77824 */ /* 0x000fe200078e00ff */
[----:B------:R-:W-:Y:S01]  /*0ea0*/  STL [R1+0x70], R20 ;  /* 0x0000701401007387 */ /* 0x000fe20000100800 */
[----:B------:R-:W-:Y:S01]  /*0eb0*/  IMAD R2, R10, 0x8, R7 ;  /* 0x000000080a027824 */ /* 0x000fe200078e0207 */
[----:B------:R-:W-:Y:S01]  /*0ec0*/  LOP3.LUT R3, R3, 0xfffffff8, RZ, 0xc0, !PT ;  /* 0xfffffff803037812 */ /* 0x000fe200078ec0ff */
[----:B------:R-:W-:Y:S01]  /*0ed0*/  IMAD.U32 R5, RZ, RZ, UR4 ;  /* 0x00000004ff057e24 */ /* 0x000fe2000f8e00ff */
[----:B------:R0:W-:Y:S01]  /*0ee0*/  STL [R1+0x4c], R0 ;  /* 0x00004c0001007387 */ /* 0x0001e20000100800 */
[----:B------:R-:W-:Y:S01]  /*0ef0*/  SHF.R.S32.HI R7, RZ, 0x1f, R234 ;  /* 0x0000001fff077819 */ /* 0x000fe200000114ea */
[----:B------:R-:W-:Y:S01]  /*0f00*/  IMAD.MOV.U32 R9, RZ, RZ, R13 ;  /* 0x000000ffff097224 */ /* 0x000fe200078e000d */
[----:B------:R-:W-:Y:S01]  /*0f10*/  LOP3.LUT R215, R215, 0x1c0, RZ, 0xc0, !PT ;  /* 0x000001c0d7d77812 */ /* 0x000fe200078ec0ff */
[----:B------:R1:W-:Y:S01]  /*0f20*/  STL [R1+0x50], R5 ;  /* 0x0000500501007387 */ /* 0x0003e20000100800 */
[----:B------:R-:W-:Y:S01]  /*0f30*/  IMAD.IADD R3, R204, 0x1, -R3 ;  /* 0x00000001cc037824 */ /* 0x000fe200078e0a03 */
[----:B------:R-:W-:Y:S01]  /*0f40*/  LEA.HI R7, R7, R234, RZ, 0x3 ;  /* 0x000000ea07077211 */ /* 0x000fe200078f18ff */
[C---:B------:R-:W-:Y:S01]  /*0f50*/  IMAD.SHL.U32 R18, R6.reuse, 0x8, RZ ;  /* 0x0000000806127824 */ /* 0x040fe200078e00ff */
[C---:B------:R-:W-:Y:S01]  /*0f60*/  SHF.L.U32 R22, R6.reuse, 0x2, RZ ;  /* 0x0000000206167819 */ /* 0x040fe200000006ff */
[----:B------:R-:W-:Y:S01]  /*0f70*/  VIADD R13, R225, 0x58 ;  /* 0x00000058e10d7836 */ /* 0x000fe20000000000 */
[----:B0-----:R-:W-:Y:S01]  /*0f80*/  LEA.HI R0, R6, R6, RZ, 0x1 ;  /* 0x0000000606007211 */ /* 0x001fe200078f08ff */
[----:B------:R-:W-:Y:S01]  /*0f90*/  IMAD.SHL.U32 R7, R7, 0x40, RZ ;  /* 0x0000004007077824 */ /* 0x000fe200078e00ff */
[----:B------:R-:W-:Y:S01]  /*0fa0*/  SHF.L.U32 R3, R3, 0x6, RZ ;  /* 0x0000000603037819 */ /* 0x000fe200000006ff */
[----:B------:R-:W-:Y:S01]  /*0fb0*/  IMAD.MOV.U32 R10, RZ, RZ, R14 ;  /* 0x000000ffff0a7224 */ /* 0x000fe200078e000e */
[----:B-1----:R-:W-:Y:S01]  /*0fc0*/  LOP3.LUT R5, R0, 0x1ffffffe, RZ, 0xc0, !PT ;  /* 0x1ffffffe00057812 */ /* 0x002fe200078ec0ff */
[----:B------:R-:W-:Y:S01]  /*0fd0*/  IMAD.MOV.U32 R11, RZ, RZ, R15 ;  /* 0x000000ffff0b7224 */ /* 0x000fe200078e000f */
[----:B------:R-:W-:Y:S01]  /*0fe0*/  SHF.R.U32.HI R0, RZ, 0x3, R215 ;  /* 0x00000003ff007819 */ /* 0x000fe200000116d7 */
[----:B------:R-:W-:Y:S01]  /*0ff0*/  IMAD.SHL.U32 R0, R2, 0x8, RZ ;  /* 0x0000000802007824 */ /* 0x000fe200078e00ff */
[----:B------:R-:W-:Y:S01]  /*1000*/  LOP3.LUT R216, R3, 0x1c0, RZ, 0xc0, !PT ;  /* 0x000001c003d87812 */ /* 0x000fe200078ec0ff */
[----:B------:R-:W-:Y:S01]  /*1010*/  IMAD.IADD R5, R6, 0x1, -R5 ;  /* 0x0000000106057824 */ /* 0x000fe200078e0a05 */
[----:B------:R-:W-:Y:S01]  /*1020*/  SHF.R.S32.HI R2, RZ, 0x1f, R29 ;  /* 0x0000001fff027819 */ /* 0x000fe2000001141d */
[C---:B------:R-:W-:Y:S01]  /*1030*/  VIADD R6, R225.reuse, 0x70 ;  /* 0x00000070e1067836 */ /* 0x040fe20000000000 */
[----:B------:R0:W-:Y:S01]  /*1040*/  STL [R1+0x74], R0 ;  /* 0x0000740001007387 */ /* 0x0001e20000100800 */
[----:B------:R-:W-:Y:S01]  /*1050*/  VIADD R14, R225, 0x50 ;  /* 0x00000050e10e7836 */ /* 0x000fe20000000000 */
[----:B------:R-:W-:Y:S01]  /*1060*/  LOP3.LUT R219, R7, 0xfffffe00, RZ, 0xc0, !PT ;  /* 0xfffffe0007db7812 */ /* 0x000fe200078ec0ff */
[C---:B------:R-:W-:Y:S01]  /*1070*/  VIADD R28, R225.reuse, 0x18 ;  /* 0x00000018e11c7836 */ /* 0x040fe20000000000 */
[----:B------:R-:W-:Y:S01]  /*1080*/  SHF.R.S32.HI R2, RZ, 0x1f, R26 ;  /* 0x0000001fff027819 */ /* 0x000fe2000001141a */
[C---:B------:R-:W-:Y:S01]  /*1090*/  VIADD R25, R225.reuse, 0x30 ;  /* 0x00000030e1197836 */ /* 0x040fe20000000000 */
[C---:B------:R-:W-:Y:S01]  /*10a0*/  IADD3 R4, R225.reuse, 0x78, RZ ;  /* 0x00000078e1047810 */ /* 0x040fe20007ffe0ff */
[C---:B------:R-:W-:Y:S01]  /*10b0*/  VIADD R15, R225.reuse, 0x48 ;  /* 0x00000048e10f7836 */ /* 0x040fe20000000000 */
[----:B------:R-:W-:Y:S01]  /*10c0*/  SHF.R.S32.HI R7, RZ, 0x1f, R30 ;  /* 0x0000001fff077819 */ /* 0x000fe2000001141e */
        /* <DEDUP_REMOVED lines=15> */
[----:B------:R-:W-:Y:S01]  /*11c0*/  SHF.R.U32.HI R217, RZ, 0x3, R216 ;  /* 0x00000003ffd97819 */ /* 0x000fe200000116d8 */
[C---:B------:R-:W-:Y:S01]  /*11d0*/  VIADD R212, R22.reuse, 0x30 ;  /* 0x0000003016d47836 */ /* 0x040fe20000000000 */
[----:B------:R-:W-:Y:S01]  /*11e0*/  SHF.R.S32.HI R28, RZ, 0x1f, R28 ;  /* 0x0000001fff1c7819 */ /* 0x000fe2000001141c */
[C---:B------:R-:W-:Y:S01]  /*11f0*/  VIADD R214, R22.reuse, 0x50 ;  /* 0x0000005016d67836 */ /* 0x040fe20000000000 */
[----:B------:R-:W-:Y:S01]  /*1200*/  SHF.R.S32.HI R25, RZ, 0x1f, R25 ;  /* 0x0000001fff197819 */ /* 0x000fe20000011419 */
[C---:B------:R-:W-:Y:S01]  /*1210*/  IMAD.IADD R206, R22.reuse, 0x1, R211 ;  /* 0x0000000116ce7824 */ /* 0x040fe200078e02d3 */
[----:B------:R-:W-:Y:S01]  /*1220*/  SHF.R.S32.HI R15, RZ, 0x1f, R15 ;  /* 0x0000001fff0f7819 */ /* 0x000fe2000001140f */
[----:B------:R-:W-:Y:S01]  /*1230*/  IMAD.IADD R207, R22, 0x1, R210 ;  /* 0x0000000116cf7824 */ /* 0x000fe200078e02d2 */
[----:B------:R-:W-:Y:S01]  /*1240*/  SHF.R.S32.HI R12, RZ, 0x1f, R12 ;  /* 0x0000001fff0c7819 */ /* 0x000fe2000001140c */
[----:B------:R-:W-:Y:S01]  /*1250*/  VIADD R235, R225, 0x98 ;  /* 0x00000098e1eb7836 */ /* 0x000fe20000000000 */
[----:B------:R-:W-:Y:S01]  /*1260*/  SHF.R.S32.HI R7, RZ, 0x1f, R8 ;  /* 0x0000001fff077819 */ /* 0x000fe20000011408 */
[----:B------:R-:W-:Y:S01]  /*1270*/  IMAD R227, R5, 0x8, R20 ;  /* 0x0000000805e37824 */ /* 0x000fe200078e0214 */
[----:B------:R-:W-:-:S02]  /*1280*/  SHF.R.S32.HI R4, RZ, 0x1f, R4 ;  /* 0x0000001fff047819 */ /* 0x000fc40000011404 */
[----:B------:R-:W-:Y:S02]  /*1290*/  SHF.R.S32.HI R3, RZ, 0x1f, R3 ;  /* 0x0000001fff037819 */ /* 0x000fe40000011403 */
[----:B------:R-:W-:-:S07]  /*12a0*/  SHF.R.S32.HI R0, RZ, 0x1f, R237 ;  /* 0x0000001fff007819 */ /* 0x000fce00000114ed */
.L_x_5962:
[----:B0-----:R-:W0:Y:S01]  /*12b0*/  LDC.64 R230, c[0x0][0xc88] ;  /* 0x00032200ffe67b82 */ /* 0x001e220000000a00 */
[----:B------:R-:W-:Y:S01]  /*12c0*/  ULDC.64 UR4, c[0x0][0xa28] ;  /* 0x00028a0000047ab9 */ /* 0x000fe20000000a00 */
[----:B------:R-:W-:Y:S01]  /*12d0*/  ULDC.64 UR8, c[0x0][0xa18] ;  /* 0x0002860000087ab9 */ /* 0x000fe20000000a00 */
[----:B------:R-:W-:Y:S01]  /*12e0*/  ULDC.64 UR6, c[0x0][0xa08] ;  /* 0x0002820000067ab9 */ /* 0x000fe20000000a00 */
[----:B0-----:R-:W-:-:S06]  /*12f0*/  IMAD.WIDE R230, R11, 0x4, R230 ;  /* 0x000000040be67825 */ /* 0x001fcc00078e02e6 */
[----:B--2---:R-:W2:Y:S01]  /*1300*/  LDG.E R230, desc[UR60][R230.64] ;  /* 0x0000003ce6e67981 */ /* 0x004ea2000c1e1900 */
        /* <DEDUP_REMOVED lines=8> */
[----:B--2-4-:R-:W-:Y:S01]  /*1390*/  SHF.R.S32.HI R0, RZ, 0x1f, R230 ;  /* 0x0000001fff007819 */ /* 0x014fe200000114e6 */
[C---:B------:R-:W-:Y:S02]  /*13a0*/  IMAD.SHL.U32 R231, R230.reuse, 0x4, RZ ;  /* 0x00000004e6e77824 */ /* 0x040fe400078e00ff */
[C---:B---3--:R-:W-:Y:S02]  /*13b0*/  @P2 LEA R2, P3, R230.reuse, UR4, 0x2 ;  /* 0x00000004e6022c11 */ /* 0x048fe4000f8610ff */
[C-C-:B------:R-:W-:Y:S01]  /*13c0*/  SHF.L.U64.HI R232, R230.reuse, 0x2, R0.reuse ;  /* 0x00000002e6e87819 */ /* 0x140fe20000010200 */
[----:B------:R0:W-:Y:S01]  /*13d0*/  STL [R1+0x68], R0 ;  /* 0x0000680001007387 */ /* 0x0001e20000100800 */
[----:B------:R-:W-:Y:S01]  /*13e0*/  @P2 LEA.HI.X R3, R230, UR5, R0, 0x2, P3 ;  /* 0x00000005e6032c11 */ /* 0x000fe200098f1400 */
[----:B------:R-:W-:Y:S01]  /*13f0*/  ULDC UR4, c[0x0][0x288] ;  /* 0x0000a20000047ab9 */ /* 0x000fe20000000800 */
[----:B------:R-:W-:-:S03]  /*1400*/  IADD3 R6, P4, R231, UR6, RZ ;  /* 0x00000006e7067c10 */ /* 0x000fc6000ff9e0ff */
        /* <DEDUP_REMOVED lines=21> */
[----:B------:R-:W-:Y:S02]  /*1560*/  LEA.HI R229, R0, R3, RZ, 0x10 ;  /* 0x0000000300e57211 */ /* 0x000fe400078f80ff */
        /* <DEDUP_REMOVED lines=11> */
.L_x_5732:
[----:B------:R-:W-:Y:S02]  /*1620*/  IMAD.U32 R2, RZ, RZ, UR5 ;  /* 0x00000005ff027e24 */ /* 0x000fe4000f8e00ff */
[----:B------:R-:W-:Y:S01]  /*1630*/  IMAD.U32 R25, RZ, RZ, UR4 ;  /* 0x00000004ff197e24 */ /* 0x000fe2000f8e00ff */
[----:B------:R-:W-:Y:S06]  /*1640*/  @!P2 BRA `(.L_x_5733) ;  /* 0x000000000010a947 */ /* 0x000fec0003800000 */
[----:B------:R-:W-:-:S04]  /*1650*/  IADD3 R4, P0, R231, UR8, RZ ;  /* 0x00000008e7047c10 */ /* 0x000fc8000ff1e0ff */
[----:B------:R-:W-:-:S05]  /*1660*/  IADD3.X R5, R232, UR9, RZ, P0, !PT ;  /* 0x00000009e8057c10 */ /* 0x000fca00087fe4ff */
[----:B------:R0:W5:Y:S01]  /*1670*/  LDG.E R25, desc[UR60][R4.64] ;  /* 0x0000003c04197981 */ /* 0x000162000c1e1900 */
[----:B------:R-:W-:Y:S05]  /*1680*/  BRA `(.L_x_5734) ;  /* 0x0000000000107947 */ /* 0x000fea0003800000 */
.L_x_5733:
[----:B------:R-:W-:Y:S05]  /*1690*/  @!P0 BRA `(.L_x_5734) ;  /* 0x00000000000c8947 */ /* 0x000fea0003800000 */
[----:B------:R-:W2:Y:S04]  /*16a0*/  LDG.E R0, desc[UR60][R6.64] ;  /* 0x0000003c06007981 */ /* 0x000ea8000c1e1900 */
[----:B------:R-:W2:Y:S02]  /*16b0*/  LDG.E R25, desc[UR60][R6.64+0x4] ;  /* 0x0000043c06197981 */ /* 0x000ea4000c1e1900 */
[----:B--2---:R-:W-:-:S07]  /*16c0*/  IMAD.IADD R25, R25, 0x1, -R0 ;  /* 0x0000000119197824 */ /* 0x004fce00078e0a00 */
.L_x_5734:
[----:B------:R-:W-:Y:S01]  /*16d0*/  ULDC.64 UR4, c[0x0][0xa10] ;  /* 0x0002840000047ab9 */ /* 0x000fe20000000a00 */
[----:B------:R-:W1:Y:S01]  /*16e0*/  LDC R10, c[0x0][0x448] ;  /* 0x00011200ff0a7b82 */ /* 0x000e620000000800 */
[----:B------:R-:W-:-:S04]  /*16f0*/  ISETP.NE.U32.AND P0, PT, RZ, UR4, PT ;  /* 0x00000004ff007c0c */ /* 0x000fc8000bf05070 */
        /* <DEDUP_REMOVED lines=9> */
[----:B------:R-:W-:-:S04]  /*1790*/  @P1 IADD3 R6, P2, R231, UR4, RZ ;  /* 0x00000004e7061c10 */ /* 0x000fc8000ff5e0ff */
[----:B------:R-:W-:-:S05]  /*17a0*/  @P1 IADD3.X R7, R232, UR5, RZ, P2, !PT ;  /* 0x00000005e8071c10 */ /* 0x000fca00097fe4ff */
[----:B------:R3:W5:Y:S01]  /*17b0*/  @P1 LDG.E R146, desc[UR60][R6.64] ;  /* 0x0000003c06921981 */ /* 0x000762000c1e1900 */
[----:B-1----:R-:W-:Y:S01]  /*17c0*/  ISETP.NE.AND P1, PT, R10, 0x1, PT ;  /* 0x000000010a00780c */ /* 0x002fe20003f25270 */
[----:B------:R-:W-:Y:S01]  /*17d0*/  IMAD.SHL.U32 R223, R9, 0x80, RZ ;  /* 0x0000008009df7824 */ /* 0x000fe200078e00ff */
[----:B------:R-:W-:Y:S01]  /*17e0*/  BSSY B0, `(.L_x_5735) ;  /* 0x0000037000007945 */ /* 0x000fe20003800000 */
[----:B------:R-:W-:Y:S01]  /*17f0*/  IMAD.IADD R9, R25, 0x1, -R8 ;  /* 0x0000000119097824 */ /* 0x000fe200078e0a08 */
[----:B------:R-:W-:Y:S01]  /*1800*/  LOP3.LUT R236, R229, 0xff, RZ, 0xc0, !PT ;  /* 0x000000ffe5ec7812 */ /* 0x000fe200078ec0ff */
[----:B0-----:R-:W-:Y:S01]  /*1810*/  VIADD R4, R223, 0x7f ;  /* 0x0000007fdf047836 */ /* 0x001fe20000000000 */
[----:B------:R-:W-:Y:S01]  /*1820*/  SHF.R.U32.HI R229, RZ, 0x10, R229 ;  /* 0x00000010ffe57819 */ /* 0x000fe200000116e5 */
[----:B---3--:R-:W-:-:S06]  /*1830*/  IMAD.MOV.U32 R6, RZ, RZ, RZ ;  /* 0x000000ffff067224 */ /* 0x008fcc00078e00ff */
[----:B------:R-:W0:Y:S08]  /*1840*/  @P1 LDC R11, c[0x0][0x44c] ;  /* 0x00011300ff0b1b82 */ /* 0x000e300000000800 */
[----:B------:R-:W1:Y:S01]  /*1850*/  @P1 LDC R5, c[0x0][0x450] ;  /* 0x00011400ff051b82 */ /* 0x000e620000000800 */
[----:B--2---:R-:W-:Y:S02]  /*1860*/  @P0 IMAD.IADD R2, R3, 0x1, -R0 ;  /* 0x0000000103020824 */ /* 0x004fe400078e0a00 */
[----:B0-----:R-:W-:-:S04]  /*1870*/  @P1 IMAD.HI.U32 R0, R4, R11, RZ ;  /* 0x0000000b04001227 */ /* 0x001fc800078e00ff */
[----:B------:R-:W-:Y:S01]  /*1880*/  IMAD.IADD R226, R9, 0x1, R2 ;  /* 0x0000000109e27824 */ /* 0x000fe200078e0202 */
[----:B-1----:R-:W-:-:S03]  /*1890*/  @P1 SHF.R.U32.HI R4, RZ, R5, R0 ;  /* 0x00000005ff041219 */ /* 0x002fc60000011600 */
[C---:B------:R-:W-:Y:S01]  /*18a0*/  VIADD R5, R226.reuse, 0x6f ;  /* 0x0000006fe2057836 */ /* 0x040fe20000000000 */
[----:B------:R-:W-:-:S04]  /*18b0*/  IADD3 R150, R226, 0x70, -R224 ;  /* 0x00000070e2967810 */ /* 0x000fc80007ffe8e0 */
[----:B------:R-:W-:Y:S01]  /*18c0*/  IADD3 R7, R150, R4, RZ ;  /* 0x0000000496077210 */ /* 0x000fe20007ffe0ff */
[----:B------:R-:W-:-:S04]  /*18d0*/  IMAD.MOV.U32 R4, RZ, RZ, RZ ;  /* 0x000000ffff047224 */ /* 0x000fc800078e00ff */
[----:B------:R-:W-:-:S04]  /*18e0*/  IMAD.HI R4, R5, -0x6db6db6d, R4 ;  /* 0x9249249305047827 */ /* 0x000fc800078e0204 */
[----:B------:R-:W-:Y:S01]  /*18f0*/  IMAD.HI R6, R7, -0x6db6db6d, R6 ;  /* 0x9249249307067827 */ /* 0x000fe200078e0206 */
[----:B------:R-:W-:-:S04]  /*1900*/  SHF.R.U32.HI R151, RZ, 0x1f, R4 ;  /* 0x0000001fff977819 */ /* 0x000fc80000011604 */
[----:B------:R-:W-:Y:S02]  /*1910*/  SHF.R.U32.HI R3, RZ, 0x1f, R6 ;  /* 0x0000001fff037819 */ /* 0x000fe40000011606 */
[----:B------:R-:W-:Y:S02]  /*1920*/  LEA.HI.SX32 R151, R4, R151, 0x1a ;  /* 0x0000009704977211 */ /* 0x000fe400078fd2ff */
[----:B------:R-:W-:Y:S01]  /*1930*/  LEA.HI.SX32 R6, R6, R3, 0x1a ;  /* 0x0000000306067211 */ /* 0x000fe200078fd2ff */
[----:B------:R-:W-:-:S03]  /*1940*/  IMAD.MOV.U32 R3, RZ, RZ, RZ ;  /* 0x000000ffff037224 */ /* 0x000fc600078e00ff */
[----:B------:R-:W-:-:S04]  /*1950*/  VIMNMX R10, R151, R6, PT ;  /* 0x00000006970a7248 */ /* 0x000fc80003fe0100 */
[----:B------:R-:W-:-:S13]  /*1960*/  ISETP.GE.AND P0, PT, R10, 0x1, PT ;  /* 0x000000010a00780c */ /* 0x000fda0003f06270 */
[----:B------:R-:W-:Y:S05]  /*1970*/  @!P0 BRA `(.L_x_5736) ;  /* 0x0000000000748947 */ /* 0x000fea0003800000 */
[----:B------:R-:W-:Y:S01]  /*1980*/  ISETP.NE.AND P0, PT, R229, RZ, PT ;  /* 0x000000ffe500720c */ /* 0x000fe20003f05270 */
[----:B------:R-:W-:-:S03]  /*1990*/  ULDC UR4, c[0x0][0x9f0] ;  /* 0x00027c0000047ab9 */ /* 0x000fc60000000800 */
[----:B------:R-:W-:-:S04]  /*19a0*/  SEL R11, R229, UR4, P0 ;  /* 0x00000004e50b7c07 */ /* 0x000fc80008000000 */
[-C--:B------:R-:W-:Y:S02]  /*19b0*/  IABS R6, R11.reuse ;  /* 0x0000000b00067213 */ /* 0x080fe40000000000 */
[----:B------:R-:W-:Y:S02]  /*19c0*/  IADD3 R0, R11, -0x1, R10 ;  /* 0xffffffff0b007810 */ /* 0x000fe40007ffe00a */
[----:B------:R-:W0:Y:S01]  /*19d0*/  I2F.RP R3, R6 ;  /* 0x0000000600037306 */ /* 0x000e220000209400 */
[-C--:B------:R-:W-:Y:S02]  /*19e0*/  IABS R12, R11.reuse ;  /* 0x0000000b000c7213 */ /* 0x080fe40000000000 */
        /* <DEDUP_REMOVED lines=22> */
.L_x_5736:
[----:B------:R-:W-:Y:S05]  /*1b50*/  BSYNC B0 ;  /* 0x0000000000007941 */ /* 0x000fea0003800000 */
.L_x_5735:
        /* <DEDUP_REMOVED lines=11> */
[----:B------:R-:W-:Y:S01]  /*1c10*/  @P0 MOV R4, RZ ;  /* 0x000000ff00040202 */ /* 0x000fe20000000f00 */
[----:B------:R-:W-:-:S04]  /*1c20*/  @P0 VIADD R5, R3, 0x6f ;  /* 0x0000006f03050836 */ /* 0x000fc80000000000 */
        /* <DEDUP_REMOVED lines=16> */
[----:B------:R-:W-:Y:S01]  /*1d30*/  MOV R10, UR6 ;  /* 0x00000006000a7c02 */ /* 0x000fe20008000f00 */
        /* <DEDUP_REMOVED lines=8> */
.L_x_5739:
[----:B------:R-:W-:Y:S05]  /*1dc0*/  BSYNC B6 ;  /* 0x0000000000067941 */ /* 0x000fea0003800000 */
.L_x_5738:
        /* <DEDUP_REMOVED lines=19> */
[----:B-1---5:R-:W-:Y:S05]  /*1f00*/  CALL.ABS.NOINC R14 ;  /* 0x000000000e007343 */ /* 0x022fea0003c00000 */
.L_x_5741:
[----:B------:R-:W-:Y:S05]  /*1f10*/  BSYNC B6 ;  /* 0x0000000000067941 */ /* 0x000fea0003800000 */
.L_x_5740:
[----:B------:R-:W-:Y:S01]  /*1f20*/  ULDC.64 UR4, c[0x0][0x9f8] ;  /* 0x00027e0000047ab9 */ /* 0x000fe20000000a00 */
[----:B------:R-:W-:Y:S01]  /*1f30*/  IMAD.MOV.U32 R6, RZ, RZ, R230 ;  /* 0x000000ffff067224 */ /* 0x000fe200078e00e6 */
[----:B------:R-:W-:Y:S01]  /*1f40*/  ISETP.NE.U32.AND P0, PT, RZ, UR4, PT ;  /* 0x00000004ff007c0c */ /* 0x000fe2000bf05070 */
[----:B------:R-:W2:Y:S01]  /*1f50*/  LDL.LU R20, [R1+0x10] ;  /* 0x0000100001147983 */ /* 0x000ea20000300800 */
[----:B------:R-:W-:Y:S01]  /*1f60*/  ULDC UR6, c[0x0][0x2f4] ;  /* 0x0000bd0000067ab9 */ /* 0x000fe20000000800 */
[----:B------:R-:W0:Y:S01]  /*1f70*/  LDC.64 R110, c[0x0][0x300] ;  /* 0x0000c000ff6e7b82 */ /* 0x000e220000000a00 */
[----:B------:R-:W-:Y:S01]  /*1f80*/  ISETP.NE.AND.EX P0, PT, RZ, UR5, PT, P0 ;  /* 0x00000005ff007c0c */ /* 0x000fe2000bf05300 */
[----:B------:R-:W1:Y:S01]  /*1f90*/  S2R R3, SR_TID.X ;  /* 0x0000000000037919 */ /* 0x000e620000002100 */
[----:B------:R-:W-:Y:S02]  /*1fa0*/  VIADD R0, R18, 0x60 ;  /* 0x0000006012007836 */ /* 0x000fe40000000000 */
[----:B------:R-:W-:Y:S01]  /*1fb0*/  IMAD.IADD R121, R26, 0x1, R25 ;  /* 0x000000011a797824 */ /* 0x000fe200078e0219 */
[----:B------:R-:W-:Y:S01]  /*1fc0*/  SHF.R.S32.HI R19, RZ, 0x1f, R18 ;  /* 0x0000001fff137819 */ /* 0x000fe20000011412 */
[----:B------:R-:W-:Y:S01]  /*1fd0*/  ULDC.64 UR8, c[0x0][0xa08] ;  /* 0x0002820000087ab9 */ /* 0x000fe20000000a00 */
[----:B------:R-:W3:Y:S06]  /*1fe0*/  LDC.64 R104, c[0x0][0x3f8] ;  /* 0x0000fe00ff687b82 */ /* 0x000eec0000000a00 */
[----:B------:R-:W-:-:S02]  /*1ff0*/  @P0 IADD3 R4, P1, R231, UR4, RZ ;  /* 0x00000004e7040c10 */ /* 0x000fc4000ff3e0ff */
[----:B------:R-:W4:Y:S02]  /*2000*/  LDC R15, c[0x0][0x3f4] ;  /* 0x0000fd00ff0f7b82 */ /* 0x000f240000000800 */
[----:B------:R-:W-:Y:S01]  /*2010*/  @P0 IADD3.X R5, R232, UR5, RZ, P1, !PT ;  /* 0x00000005e8050c10 */ /* 0x000fe20008ffe4ff */
[----:B------:R-:W-:-:S04]  /*2020*/  ULDC.64 UR4, c[0x0][0x330] ;  /* 0x0000cc0000047ab9 */ /* 0x000fc80000000a00 */
[----:B------:R1:W2:Y:S01]  /*2030*/  @P0 LDG.E R6, desc[UR60][R4.64] ;  /* 0x0000003c04060981 */ /* 0x0002a2000c1e1900 */
[----:B------:R-:W-:Y:S01]  /*2040*/  ISETP.GE.AND P1, PT, R206, UR6, PT ;  /* 0x00000006ce007c0c */ /* 0x000fe2000bf26270 */
[----:B------:R-:W-:Y:S01]  /*2050*/  IMAD.WIDE.U32 R112, R228, UR4, R18 ;  /* 0x00000004e4707c25 */ /* 0x000fe2000f8e0012 */
[----:B------:R-:W-:Y:S01]  /*2060*/  ISETP.GE.AND P0, PT, R18, UR6, PT ;  /* 0x0000000612007c0c */ /* 0x000fe2000bf06270 */
[----:B------:R-:W4:Y:S01]  /*2070*/  LDC.64 R98, c[0x0][0x408] ;  /* 0x00010200ff627b82 */ /* 0x000f220000000a00 */
[----:B------:R-:W-:Y:S01]  /*2080*/  SEL R7, RZ, 0xffffffff, P1 ;  /* 0xffffffffff077807 */ /* 0x000fe20000800000 */
[----:B------:R-:W-:Y:S01]  /*2090*/  IMAD R113, R228, UR5, R113 ;  /* 0x00000005e4717c24 */ /* 0x000fe2000f8e0271 */
[----:B------:R-:W-:Y:S01]  /*20a0*/  ISETP.GE.AND P1, PT, R0, UR6, PT ;  /* 0x0000000600007c0c */ /* 0x000fe2000bf26270 */
[----:B------:R-:W-:Y:S01]  /*20b0*/  ULDC.64 UR4, c[0x0][0x308] ;  /* 0x0000c20000047ab9 */ /* 0x000fe20000000a00 */
[----:B------:R-:W-:Y:S01]  /*20c0*/  SHF.R.S32.HI R13, RZ, 0x1f, R121 ;  /* 0x0000001fff0d7819 */ /* 0x000fe20000011479 */
[----:B-1----:R-:W-:Y:S01]  /*20d0*/  IMAD.SHL.U32 R4, R7, 0x2, RZ ;  /* 0x0000000207047824 */ /* 0x002fe200078e00ff */
[----:B------:R-:W-:Y:S01]  /*20e0*/  SEL R5, RZ, 0x8, P1 ;  /* 0x00000008ff057807 */ /* 0x000fe20000800000 */
[----:B------:R-:W-:Y:S01]  /*20f0*/  VIADD R8, R3, 0xffffff80 ;  /* 0xffffff8003087836 */ /* 0x000fe20000000000 */
[----:B------:R-:W-:Y:S01]  /*2100*/  SEL R3, RZ, 0x1, P0 ;  /* 0x00000001ff037807 */ /* 0x000fe20000000000 */
[----:B---3--:R-:W-:Y:S01]  /*2110*/  IMAD.WIDE.U32 R106, R204, R104, R18 ;  /* 0x00000068cc6a7225 */ /* 0x008fe200078e0012 */
[----:B------:R-:W-:Y:S01]  /*2120*/  ISETP.GE.AND P0, PT, R207, UR6, PT ;  /* 0x00000006cf007c0c */ /* 0x000fe2000bf06270 */
[----:B------:R-:W1:Y:S01]  /*2130*/  S2R R152, SR_TID.X ;  /* 0x0000000000987919 */ /* 0x000e620000002100 */
[----:B------:R-:W-:Y:S01]  /*2140*/  LOP3.LUT R3, R4, 0x2, R3, 0xe2, !PT ;  /* 0x0000000204037812 */ /* 0x000fe200078ee203 */
[----:B------:R-:W-:Y:S01]  /*2150*/  IMAD R29, R105, 0x70, RZ ;  /* 0x00000070691d7824 */ /* 0x000fe200078e02ff */
[----:B------:R-:W-:Y:S01]  /*2160*/  SEL R4, RZ, 0x4, P0 ;  /* 0x00000004ff047807 */ /* 0x000fe20000000000 */
[----:B0-----:R-:W-:Y:S01]  /*2170*/  IMAD R133, R111, 0x70, RZ ;  /* 0x000000706f857824 */ /* 0x001fe200078e02ff */
        /* <DEDUP_REMOVED lines=10> */
[----:B------:R-:W-:Y:S01]  /*2220*/  IMAD R7, R121, R111, R8 ;  /* 0x0000006f79077224 */ /* 0x000fe200078e0208 */
[----:B------:R-:W-:Y:S01]  /*2230*/  SEL R8, RZ, 0x10, P0 ;  /* 0x00000010ff087807 */ /* 0x000fe20000000000 */
[----:B----4-:R-:W-:Y:S01]  /*2240*/  IMAD.WIDE.U32 R100, R204, R98, R18 ;  /* 0x00000062cc647225 */ /* 0x010fe200078e0012 */
[----:B------:R-:W-:Y:S02]  /*2250*/  LEA.HI R9, R9, R204, RZ, 0x3 ;  /* 0x000000cc09097211 */ /* 0x000fe400078f18ff */
[----:B------:R-:W-:Y:S01]  /*2260*/  ISETP.NE.U32.AND P0, PT, RZ, UR8, PT ;  /* 0x00000008ff007c0c */ /* 0x000fe2000bf05070 */
[----:B------:R-:W-:Y:S01]  /*2270*/  IMAD R135, R99, 0x70, RZ ;  /* 0x0000007063877824 */ /* 0x000fe200078e02ff */
[----:B------:R-:W-:Y:S01]  /*2280*/  IADD3 R5, R5, R7, RZ ;  /* 0x0000000705057210 */ /* 0x000fe20007ffe0ff */
[----:B------:R-:W-:Y:S01]  /*2290*/  IMAD.SHL.U32 R124, R15, 0x2, RZ ;  /* 0x000000020f7c7824 */ /* 0x000fe200078e00ff */
[----:B------:R-:W-:-:S02]  /*22a0*/  LOP3.LUT R9, R9, 0xfffffff8, RZ, 0xc0, !PT ;  /* 0xfffffff809097812 */ /* 0x000fc400078ec0ff */
[----:B------:R-:W-:Y:S01]  /*22b0*/  ISETP.NE.AND.EX P0, PT, RZ, UR9, PT, P0 ;  /* 0x00000009ff007c0c */ /* 0x000fe2000bf05300 */
[----:B------:R-:W-:Y:S01]  /*22c0*/  IMAD.WIDE.U32 R4, R228, UR4, R4 ;  /* 0x00000004e4047c25 */ /* 0x000fe2000f8e0004 */
[----:B------:R-:W-:Y:S02]  /*22d0*/  LOP3.LUT R27, R27, R8, RZ, 0xfc, !PT ;  /* 0x000000081b1b7212 */ /* 0x000fe400078efcff */
[--C-:B------:R-:W-:Y:S01]  /*22e0*/  SHF.R.S32.HI R23, RZ, 0x1f, R22.reuse ;  /* 0x0000001fff177819 */ /* 0x100fe20000011416 */
[----:B------:R-:W-:Y:S01]  /*22f0*/  IMAD.IADD R132, R204, 0x1, -R9 ;  /* 0x00000001cc847824 */ /* 0x000fe200078e0a09 */
[----:B------:R-:W-:Y:S01]  /*2300*/  ISETP.GE.AND P2, PT, R207, R15, PT ;  /* 0x0000000fcf00720c */ /* 0x000fe20003f46270 */
[----:B------:R-:W-:Y:S01]  /*2310*/  IMAD R5, R228, UR5, R5 ;  /* 0x00000005e4057c24 */ /* 0x000fe2000f8e0205 */
[----:B------:R-:W-:Y:S01]  /*2320*/  ULDC.64 UR4, c[0x0][0x310] ;  /* 0x0000c40000047ab9 */ /* 0x000fe20000000a00 */
[----:B------:R-:W-:Y:S01]  /*2330*/  IMAD.WIDE.U32 R108, R204, R104, R22 ;  /* 0x00000068cc6c7225 */ /* 0x000fe200078e0016 */
[----:B------:R-:W-:-:S02]  /*2340*/  LOP3.LUT P1, RZ, R132, 0x4, RZ, 0xc0, !PT ;  /* 0x0000000484ff7812 */ /* 0x000fc4000782c0ff */
[----:B------:R-:W-:Y:S01]  /*2350*/  SHF.R.U32.HI R28, RZ, 0x3, R215 ;  /* 0x00000003ff1c7819 */ /* 0x000fe200000116d7 */
[C---:B------:R-:W-:Y:S01]  /*2360*/  IMAD.WIDE.U32 R102, R204.reuse, R98, R22 ;  /* 0x00000062cc667225 */ /* 0x040fe200078e0016 */
[----:B------:R-:W-:Y:S02]  /*2370*/  IADD3 R120, P3, R204, R121, RZ ;  /* 0x00000079cc787210 */ /* 0x000fe40007f7e0ff */
[----:B------:R-:W-:Y:S02]  /*2380*/  SHF.L.U64.HI R136, R110, 0x6, R111 ;  /* 0x000000066e887819 */ /* 0x000fe4000001026f */
[----:B------:R-:W-:Y:S02]  /*2390*/  IADD3.X R121, R13, R148, RZ, P3, !PT ;  /* 0x000000940d797210 */ /* 0x000fe40001ffe4ff */
[----:B------:R-:W-:Y:S02]  /*23a0*/  SHF.R.S32.HI R149, RZ, 0x1f, R234 ;  /* 0x0000001fff957819 */ /* 0x000fe400000114ea */
[----:B-1----:R-:W-:-:S02]  /*23b0*/  LEA.HI R152, R152, 0x8, RZ, 0x19 ;  /* 0x0000000898987811 */ /* 0x002fc400078fc8ff */
[----:B--2---:R-:W-:-:S04]  /*23c0*/  LOP3.LUT R20, R20, 0xfffffffb, RZ, 0xc0, !PT ;  /* 0xfffffffb14147812 */ /* 0x004fc800078ec0ff */
[----:B------:R-:W-:Y:S02]  /*23d0*/  @P1 LOP3.LUT R20, R20, 0x4, RZ, 0xfc, !PT ;  /* 0x0000000414141812 */ /* 0x000fe400078efcff */
[----:B------:R-:W-:Y:S02]  /*23e0*/  ISETP.GE.AND P1, PT, R206, R15, PT ;  /* 0x0000000fce00720c */ /* 0x000fe40003f26270 */
[----:B------:R-:W-:-:S04]  /*23f0*/  LOP3.LUT R20, R20, 0xfffffffe, RZ, 0xc0, !PT ;  /* 0xfffffffe14147812 */ /* 0x000fc800078ec0ff */
[----:B------:R-:W-:-:S05]  /*2400*/  @P2 LOP3.LUT R20, R20, 0x1, RZ, 0xfc, !PT ;  /* 0x0000000114142812 */ /* 0x000fca00078efcff */
[----:B------:R0:W-:Y:S01]  /*2410*/  STL [R1+0x10], R20 ;  /* 0x0000101401007387 */ /* 0x0001e20000100800 */
[----:B------:R-:W-:Y:S02]  /*2420*/  SHF.R.S32.HI R7, RZ, 0x1f, R6 ;  /* 0x0000001fff077819 */ /* 0x000fe40000011406 */
[----:B------:R-:W-:Y:S01]  /*2430*/  SEL R37, R6, RZ, !P0 ;  /* 0x000000ff06257207 */ /* 0x000fe20004000000 */
[----:B------:R-:W-:Y:S01]  /*2440*/  IMAD R6, R148, R104, RZ ;  /* 0x0000006894067224 */ /* 0x000fe200078e02ff */
[----:B------:R-:W-:-:S03]  /*2450*/  SEL R8, R7, RZ, !P0 ;  /* 0x000000ff07087207 */ /* 0x000fc60004000000 */
[----:B------:R-:W-:-:S04]  /*2460*/  IMAD.WIDE.U32 R114, R37, UR4, R4 ;  /* 0x0000000425727c25 */ /* 0x000fc8000f8e0004 */
[----:B------:R-:W-:Y:S02]  /*2470*/  IMAD R10, R8, UR4, RZ ;  /* 0x00000004080a7c24 */ /* 0x000fe4000f8e02ff */
[----:B------:R-:W-:Y:S02]  /*2480*/  IMAD R9, R204, R105, R6 ;  /* 0x00000069cc097224 */ /* 0x000fe400078e0206 */
[----:B------:R-:W-:Y:S01]  /*2490*/  IMAD R11, R37, UR5, R10 ;  /* 0x00000005250b7c24 */ /* 0x000fe2000f8e020a */
[----:B------:R-:W-:Y:S01]  /*24a0*/  ULDC.64 UR4, c[0x0][0x338] ;  /* 0x0000ce0000047ab9 */ /* 0x000fe20000000a00 */
[-C--:B------:R-:W-:Y:S02]  /*24b0*/  IMAD R4, R148, R110.reuse, RZ ;  /* 0x0000006e94047224 */ /* 0x080fe400078e02ff */
[----:B------:R-:W-:-:S04]  /*24c0*/  IMAD.WIDE.U32 R6, R204, R110, R18 ;  /* 0x0000006ecc067225 */ /* 0x000fc800078e0012 */
[----:B------:R-:W-:Y:S01]  /*24d0*/  IMAD R10, R204, R111, R4 ;  /* 0x0000006fcc0a7224 */ /* 0x000fe200078e0204 */
[----:B------:R-:W-:Y:S01]  /*24e0*/  IADD3 R4, P0, R114, R6, RZ ;  /* 0x0000000672047210 */ /* 0x000fe20007f1e0ff */
[----:B------:R-:W-:Y:S02]  /*24f0*/  IMAD.IADD R5, R115, 0x1, R11 ;  /* 0x0000000173057824 */ /* 0x000fe400078e020b */
[----:B------:R-:W-:Y:S02]  /*2500*/  IMAD R8, R8, UR4, RZ ;  /* 0x0000000408087c24 */ /* 0x000fe4000f8e02ff */
[----:B------:R-:W-:Y:S01]  /*2510*/  IMAD.IADD R109, R109, 0x1, R9 ;  /* 0x000000016d6d7824 */ /* 0x000fe200078e0209 */
[----:B------:R-:W-:Y:S01]  /*2520*/  IADD3.X R6, R5, R7, R10, P0, !PT ;  /* 0x0000000705067210 */ /* 0x000fe200007fe40a */
[----:B------:R-:W-:Y:S01]  /*2530*/  IMAD R7, R148, R98, RZ ;  /* 0x0000006294077224 */ /* 0x000fe200078e02ff */
[----:B------:R-:W-:Y:S01]  /*2540*/  ISETP.GE.AND P0, PT, R18, R15, PT ;  /* 0x0000000f1200720c */ /* 0x000fe20003f06270 */
[----:B------:R-:W-:Y:S01]  /*2550*/  IMAD.IADD R107, R9, 0x1, R107 ;  /* 0x00000001096b7824 */ /* 0x000fe200078e026b */
[C---:B------:R-:W-:Y:S01]  /*2560*/  SEL R9, R15.reuse, RZ, P1 ;  /* 0x000000ff0f097207 */ /* 0x040fe20000800000 */
[----:B------:R-:W-:Y:S01]  /*2570*/  IMAD R11, R204, R99, R7 ;  /* 0x00000063cc0b7224 */ /* 0x000fe200078e0207 */
[----:B------:R-:W-:Y:S01]  /*2580*/  SEL R7, R15, RZ, P0 ;  /* 0x000000ff0f077207 */ /* 0x000fe20000000000 */
[----:B------:R-:W-:-:S03]  /*2590*/  IMAD.WIDE.U32 R112, R37, UR4, R112 ;  /* 0x0000000425707c25 */ /* 0x000fc6000f8e0070 */
[----:B------:R-:W-:Y:S01]  /*25a0*/  IADD3 R7, R18, R7, RZ ;  /* 0x0000000712077210 */ /* 0x000fe20007ffe0ff */
[----:B------:R-:W-:Y:S01]  /*25b0*/  IMAD R37, R37, UR5, R8 ;  /* 0x0000000525257c24 */ /* 0x000fe2000f8e0208 */
[----:B------:R-:W-:Y:S01]  /*25c0*/  SEL R8, R15, RZ, P2 ;  /* 0x000000ff0f087207 */ /* 0x000fe20001000000 */
[----:B------:R-:W-:Y:S02]  /*25d0*/  IMAD.IADD R9, R206, 0x1, R9 ;  /* 0x00000001ce097824 */ /* 0x000fe400078e0209 */
[----:B------:R-:W-:Y:S02]  /*25e0*/  IMAD.IADD R103, R103, 0x1, R11 ;  /* 0x0000000167677824 */ /* 0x000fe400078e020b */
[----:B------:R-:W-:Y:S01]  /*25f0*/  IMAD.IADD R12, R207, 0x1, R8 ;  /* 0x00000001cf0c7824 */ /* 0x000fe200078e0208 */
[----:B------:R-:W-:Y:S01]  /*2600*/  SHF.R.S32.HI R8, RZ, 0x1f, R7 ;  /* 0x0000001fff087819 */ /* 0x000fe20000011407 */
[----:B------:R-:W-:Y:S01]  /*2610*/  IMAD.IADD R101, R11, 0x1, R101 ;  /* 0x000000010b657824 */ /* 0x000fe200078e0265 */
[----:B------:R-:W-:Y:S01]  /*2620*/  SHF.R.S32.HI R10, RZ, 0x1f, R9 ;  /* 0x0000001fff0a7819 */ /* 0x000fe20000011409 */
[----:B-----5:R-:W-:Y:S01]  /*2630*/  IMAD.WIDE.U32 R102, R146, R98, R102 ;  /* 0x0000006292667225 */ /* 0x020fe200078e0066 */
[----:B0-----:R-:W-:-:S02]  /*2640*/  LEA.HI R20, R8, R7, RZ, 0x3 ;  /* 0x0000000708147211 */ /* 0x001fc400078f18ff */
[----:B------:R-:W-:Y:S01]  /*2650*/  LEA.HI R7, R8, R7, RZ, 0x6 ;  /* 0x0000000708077211 */ /* 0x000fe200078f30ff */
[-C--:B------:R-:W-:Y:S01]  /*2660*/  IMAD.WIDE.U32 R108, R146, R104.reuse, R108 ;  /* 0x00000068926c7225 */ /* 0x080fe200078e006c */
[CC--:B------:R-:W-:Y:S02]  /*2670*/  LEA.HI R8, R10.reuse, R9.reuse, RZ, 0x6 ;  /* 0x000000090a087211 */ /* 0x0c0fe400078f30ff */
[----:B------:R-:W-:Y:S01]  /*2680*/  LEA.HI R21, R10, R9, RZ, 0x3 ;  /* 0x000000090a157211 */ /* 0x000fe200078f18ff */
[C---:B------:R-:W-:Y:S01]  /*2690*/  IMAD.WIDE.U32 R106, R146.reuse, R104, R106 ;  /* 0x00000068926a7225 */ /* 0x040fe200078e006a */
[----:B------:R-:W-:Y:S02]  /*26a0*/  SHF.R.S32.HI R7, RZ, 0x6, R7 ;  /* 0x00000006ff077819 */ /* 0x000fe40000011407 */
[----:B------:R-:W-:Y:S01]  /*26b0*/  SHF.R.S32.HI R9, RZ, 0x6, R8 ;  /* 0x00000006ff097819 */ /* 0x000fe20000011408 */
[----:B------:R-:W-:Y:S01]  /*26c0*/  IMAD.WIDE.U32 R100, R146, R98, R100 ;  /* 0x0000006292647225 */ /* 0x000fe200078e0064 */
[----:B------:R-:W-:-:S02]  /*26d0*/  LOP3.LUT R8, R216, 0x38, R20, 0xf8, !PT ;  /* 0x00000038d8087812 */ /* 0x000fc400078ef814 */
[----:B------:R-:W-:Y:S01]  /*26e0*/  LOP3.LUT R10, R216, 0x38, R21, 0xf8, !PT ;  /* 0x00000038d80a7812 */ /* 0x000fe200078ef815 */
[C---:B------:R-:W-:Y:S01]  /*26f0*/  IMAD R144, R7.reuse, 0x1c00, R218 ;  /* 0x00001c0007907824 */ /* 0x040fe200078e02da */
[----:B------:R-:W-:Y:S01]  /*2700*/  SHF.R.S32.HI R25, RZ, 0x1f, R12 ;  /* 0x0000001fff197819 */ /* 0x000fe2000001140c */
[--C-:B------:R-:W-:Y:S01]  /*2710*/  IMAD R142, R7, 0x1c00, R219.reuse ;  /* 0x00001c00078e7824 */ /* 0x100fe200078e02db */
[-C--:B------:R-:W-:Y:S01]  /*2720*/  LOP3.LUT R7, R8, R217.reuse, RZ, 0x3c, !PT ;  /* 0x000000d908077212 */ /* 0x080fe200078e3cff */
[C---:B------:R-:W-:Y:S01]  /*2730*/  IMAD R143, R9.reuse, 0x1c00, R218 ;  /* 0x00001c00098f7824 */ /* 0x040fe200078e02da */
[----:B------:R-:W-:Y:S01]  /*2740*/  LOP3.LUT R10, R10, R217, RZ, 0x3c, !PT ;  /* 0x000000d90a0a7212 */ /* 0x000fe200078e3cff */
[----:B------:R-:W-:Y:S01]  /*2750*/  IMAD R140, R9, 0x1c00, R219 ;  /* 0x00001c00098c7824 */ /* 0x000fe200078e02db */
[CC--:B------:R-:W-:Y:S01]  /*2760*/  LEA.HI R26, R25.reuse, R12.reuse, RZ, 0x3 ;  /* 0x0000000c191a7211 */ /* 0x0c0fe200078f18ff */
[----:B------:R-:W-:Y:S01]  /*2770*/  IMAD.IADD R144, R144, 0x1, R7 ;  /* 0x0000000190907824 */ /* 0x000fe200078e0207 */
[----:B------:R-:W-:Y:S01]  /*2780*/  LEA.HI R12, R25, R12, RZ, 0x6 ;  /* 0x0000000c190c7211 */ /* 0x000fe200078f30ff */
[----:B------:R-:W-:Y:S01]  /*2790*/  IMAD.IADD R143, R143, 0x1, R10 ;  /* 0x000000018f8f7824 */ /* 0x000fe200078e020a */
[----:B------:R-:W-:Y:S01]  /*27a0*/  LOP3.LUT R7, R215, 0x38, R21, 0xf8, !PT ;  /* 0x00000038d7077812 */ /* 0x000fe200078ef815 */
[----:B------:R-:W-:Y:S01]  /*27b0*/  IMAD.WIDE.U32 R110, R110, 0x70, RZ ;  /* 0x000000706e6e7825 */ /* 0x000fe200078e00ff */
[----:B------:R-:W-:-:S02]  /*27c0*/  SHF.R.S32.HI R12, RZ, 0x6, R12 ;  /* 0x00000006ff0c7819 */ /* 0x000fc4000001140c */
[----:B------:R-:W-:Y:S01]  /*27d0*/  LOP3.LUT R10, R215, 0x38, R26, 0xf8, !PT ;  /* 0x00000038d70a7812 */ /* 0x000fe200078ef81a */
[----:B------:R-:W-:Y:S01]  /*27e0*/  IMAD.IADD R133, R111, 0x1, R133 ;  /* 0x000000016f857824 */ /* 0x000fe200078e0285 */
[-C--:B------:R-:W-:Y:S01]  /*27f0*/  LOP3.LUT R7, R7, R28.reuse, RZ, 0x3c, !PT ;  /* 0x0000001c07077212 */ /* 0x080fe200078e3cff */
[----:B------:R-:W-:Y:S01]  /*2800*/  IMAD R139, R12, 0x1c00, R219 ;  /* 0x00001c000c8b7824 */ /* 0x000fe200078e02db */
[----:B------:R-:W-:Y:S01]  /*2810*/  LOP3.LUT R10, R10, R28, RZ, 0x3c, !PT ;  /* 0x0000001c0a0a7212 */ /* 0x000fe200078e3cff */
[----:B------:R-:W-:Y:S01]  /*2820*/  IMAD R141, R12, 0x1c00, R218 ;  /* 0x00001c000c8d7824 */ /* 0x000fe200078e02da */
        /* <DEDUP_REMOVED lines=8> */
[----:B------:R-:W-:Y:S01]  /*28b0*/  LOP3.LUT R11, R11, R28, RZ, 0x3c, !PT ;  /* 0x0000001c0b0b7212 */ /* 0x000fe200078e3cff */
[----:B------:R-:W-:Y:S01]  /*28c0*/  VIADD R9, R18, 0xa0 ;  /* 0x000000a012097836 */ /* 0x000fe20000000000 */
[----:B------:R-:W-:Y:S01]  /*28d0*/  LOP3.LUT R8, R8, R217, RZ, 0x3c, !PT ;  /* 0x000000d908087212 */ /* 0x000fe200078e3cff */
[----:B------:R-:W-:Y:S01]  /*28e0*/  IMAD R31, R146, R105, R7 ;  /* 0x00000069921f7224 */ /* 0x000fe200078e0207 */
[----:B------:R-:W-:Y:S01]  /*28f0*/  LOP3.LUT R25, R12, R217, RZ, 0x3c, !PT ;  /* 0x000000d90c197212 */ /* 0x000fe200078e3cff */
[----:B------:R-:W-:Y:S01]  /*2900*/  IMAD R33, R146, R99, R10 ;  /* 0x0000006392217224 */ /* 0x000fe200078e020a */
[----:B------:R-:W-:Y:S01]  /*2910*/  ISETP.GE.AND P2, PT, R9, UR6, PT ;  /* 0x0000000609007c0c */ /* 0x000fe2000bf46270 */
[----:B------:R-:W-:Y:S01]  /*2920*/  IMAD.IADD R142, R142, 0x1, R11 ;  /* 0x000000018e8e7824 */ /* 0x000fe200078e020b */
[----:B------:R-:W-:Y:S01]  /*2930*/  IADD3 R141, R141, R8, RZ ;  /* 0x000000088d8d7210 */ /* 0x000fe20007ffe0ff */
[----:B------:R-:W-:Y:S01]  /*2940*/  IMAD.SHL.U32 R8, R104, 0x40, RZ ;  /* 0x0000004068087824 */ /* 0x000fe200078e00ff */
[----:B------:R-:W-:Y:S01]  /*2950*/  SEL R28, RZ, 0x20, P2 ;  /* 0x00000020ff1c7807 */ /* 0x000fe20001000000 */
        /* <DEDUP_REMOVED lines=8> */
[----:B------:R-:W-:Y:S02]  /*29e0*/  SHF.R.S32.HI R25, RZ, 0x3, R26 ;  /* 0x00000003ff197819 */ /* 0x000fe4000001141a */
[----:B------:R-:W-:Y:S01]  /*29f0*/  LOP3.LUT R35, R27, R28, RZ, 0xfc, !PT ;  /* 0x0000001c1b237212 */ /* 0x000fe200078efcff */
[----:B------:R-:W-:Y:S01]  /*2a00*/  IMAD.IADD R12, R109, 0x1, R31 ;  /* 0x000000016d0c7824 */ /* 0x000fe200078e021f */
        /* <DEDUP_REMOVED lines=8> */
[----:B------:R-:W-:Y:S01]  /*2a90*/  LOP3.LUT R31, R35, 0x2, RZ, 0xc0, !PT ;  /* 0x00000002231f7812 */ /* 0x000fe200078ec0ff */
[----:B------:R-:W-:Y:S01]  /*2aa0*/  IMAD.IADD R36, R113, 0x1, R37 ;  /* 0x0000000171247824 */ /* 0x000fe200078e0225 */
[----:B------:R-:W-:-:S02]  /*2ab0*/  LOP3.LUT R32, R35, 0x4, RZ, 0xc0, !PT ;  /* 0x0000000423207812 */ /* 0x000fc400078ec0ff */
[C---:B------:R-:W-:Y:S02]  /*2ac0*/  LOP3.LUT R33, R35.reuse, 0x8, RZ, 0xc0, !PT ;  /* 0x0000000823217812 */ /* 0x040fe400078ec0ff */
[----:B------:R-:W-:Y:S02]  /*2ad0*/  LOP3.LUT R34, R35, 0x10, RZ, 0xc0, !PT ;  /* 0x0000001023227812 */ /* 0x000fe400078ec0ff */
[----:B------:R-:W-:Y:S02]  /*2ae0*/  LOP3.LUT R27, R27, 0x1, RZ, 0xc0, !PT ;  /* 0x000000011b1b7812 */ /* 0x000fe400078ec0ff */
[----:B------:R-:W-:Y:S02]  /*2af0*/  SHF.R.S32.HI R28, RZ, 0x1f, R20 ;  /* 0x0000001fff1c7819 */ /* 0x000fe40000011414 */
[----:B------:R-:W-:Y:S02]  /*2b00*/  SHF.R.S32.HI R29, RZ, 0x1f, R21 ;  /* 0x0000001fff1d7819 */ /* 0x000fe40000011415 */
[----:B------:R-:W-:-:S02]  /*2b10*/  SHF.R.S32.HI R30, RZ, 0x1f, R26 ;  /* 0x0000001fff1e7819 */ /* 0x000fc4000001141a */
[----:B------:R-:W-:-:S07]  /*2b20*/  LOP3.LUT R35, R35, 0x20, RZ, 0xc0, !PT ;  /* 0x0000002023237812 */ /* 0x000fce00078ec0ff */
.L_x_5841:
[----:B-12---:R-:W2:Y:S01]  /*2b30*/  LDL.LU R41, [R1+0x10] ;  /* 0x0000100001297983 */ /* 0x006ea20000300800 */
[----:B-----5:R-:W-:Y:S01]  /*2b40*/  VIADD R49, R24, 0xffffffff ;  /* 0xffffffff18317836 */ /* 0x020fe20000000000 */
[----:B------:R-:W0:Y:S01]  /*2b50*/  LDC.64 R122, c[0x0][0x2e8] ;  /* 0x0000ba00ff7a7b82 */ /* 0x000e220000000a00 */
        /* <DEDUP_REMOVED lines=14> */
[----:B------:R-:W-:Y:S02]  /*2c40*/  ISETP.GT.AND P3, PT, R49, R125, PT ;  /* 0x0000007d3100720c */ /* 0x000fe40003f64270 */
[----:B0-----:R-:W-:-:S02]  /*2c50*/  LEA R44, P2, R24, R122, 0x1 ;  /* 0x0000007a182c7211 */ /* 0x001fc400078408ff */
[----:B------:R-:W-:Y:S02]  /*2c60*/  LEA R46, P4, R39, R122, 0x1 ;  /* 0x0000007a272e7211 */ /* 0x000fe400078808ff */
[-C--:B------:R-:W-:Y:S01]  /*2c70*/  LEA.HI.X R45, R24, R123.reuse, R38, 0x1, P2 ;  /* 0x0000007b182d7211 */ /* 0x080fe200010f0c26 */
[----:B------:R-:W-:Y:S01]  /*2c80*/  IMAD.MOV.U32 R24, RZ, RZ, R49 ;  /* 0x000000ffff187224 */ /* 0x000fe200078e0031 */
[----:B-1----:R-:W-:Y:S02]  /*2c90*/  ISETP.GE.AND P2, PT, R119, 0x1, PT ;  /* 0x000000017700780c */ /* 0x002fe40003f46270 */
[----:B------:R-:W-:Y:S01]  /*2ca0*/  LEA.HI.X R47, R39, R123, R40, 0x1, P4 ;  /* 0x0000007b272f7211 */ /* 0x000fe200020f0c28 */
[C---:B------:R-:W-:Y:S01]  /*2cb0*/  VIADD R39, R37.reuse, 0x20 ;  /* 0x0000002025277836 */ /* 0x040fe20000000000 */
[C---:B------:R-:W-:Y:S01]  /*2cc0*/  @P5 IADD3 R39, R37.reuse, -0x20, RZ ;  /* 0xffffffe025275810 */ /* 0x040fe20007ffe0ff */
        /* <DEDUP_REMOVED lines=9> */
[-C--:B------:R-:W-:Y:S02]  /*2d60*/  IMAD R43, R135, R49.reuse, RZ ;  /* 0x00000031872b7224 */ /* 0x080fe400078e02ff */
[----:B0-----:R-:W-:Y:S02]  /*2d70*/  IMAD R41, R42, R104, R39 ;  /* 0x000000682a297224 */ /* 0x001fe400078e0227 */
        /* <DEDUP_REMOVED lines=32> */
[----:B------:R-:W-:-:S04]  /*2f80*/  IADD3 R43, P2, R102, R88, RZ ;  /* 0x00000058662b7210 */ /* 0x000fc80007f5e0ff */
[----:B------:R-:W-:Y:S02]  /*2f90*/  IADD3.X R50, R97, R14, RZ, P2, !PT ;  /* 0x0000000e61327210 */ /* 0x000fe400017fe4ff */
        /* <DEDUP_REMOVED lines=30> */
.L_x_5746:
[----:B------:R-:W-:Y:S05]  /*3180*/  BSYNC B1 ;  /* 0x0000000000017941 */ /* 0x000fea0003800000 */
.L_x_5745:
        /* <DEDUP_REMOVED lines=56> */
.L_x_5748:
[----:B------:R-:W-:Y:S05]  /*3510*/  BSYNC B1 ;  /* 0x0000000000017941 */ /* 0x000fea0003800000 */
.L_x_5747:
        /* <DEDUP_REMOVED lines=12> */
[----:B--2---:R-:W-:Y:S01]  /*35e0*/  R2UR UR4, R40 ;  /* 0x00000000280472ca */ /* 0x004fe200000e0000 */
[----:B------:R-:W-:-:S05]  /*35f0*/  IMAD.MOV.U32 R40, RZ, RZ, R81 ;  /* 0x000000ffff287224 */ /* 0x000fca00078e0051 */
[----:B------:R-:W-:Y:S01]  /*3600*/  PRMT R162, R40, 0x5410, R41 ;  /* 0x0000541028a27816 */ /* 0x000fe20000000029 */
[----:B------:R-:W-:Y:S01]  /*3610*/  IMAD.MOV.U32 R41, RZ, RZ, R85 ;  /* 0x000000ffff297224 */ /* 0x000fe200078e0055 */
[----:B------:R-:W-:-:S04]  /*3620*/  MOV R40, R84 ;  /* 0x0000005400287202 */ /* 0x000fc80000000f00 */
[----:B------:R-:W-:Y:S01]  /*3630*/  PRMT R164, R40, 0x5410, R41 ;  /* 0x0000541028a47816 */ /* 0x000fe20000000029 */
[----:B------:R-:W-:Y:S01]  /*3640*/  IMAD.MOV.U32 R41, RZ, RZ, R122 ;  /* 0x000000ffff297224 */ /* 0x000fe200078e007a */
[----:B------:R-:W-:Y:S01]  /*3650*/  MOV R40, R75 ;  /* 0x0000004b00287202 */ /* 0x000fe20000000f00 */
[----:B------:R-:W-:-:S03]  /*3660*/  UISETP.NE.AND UP0, UPT, UR4, 0x3, UPT ;  /* 0x000000030400788c */ /* 0x000fc6000bf05270 */
[----:B------:R-:W-:Y:S01]  /*3670*/  PRMT R153, R41, 0x5410, R42 ;  /* 0x0000541029997816 */ /* 0x000fe2000000002a */
[----:B------:R-:W-:Y:S01]  /*3680*/  IMAD.MOV.U32 R41, RZ, RZ, R83 ;  /* 0x000000ffff297224 */ /* 0x000fe200078e0053 */
[----:B------:R-:W-:Y:S01]  /*3690*/  PRMT R158, R43, 0x5410, R40 ;  /* 0x000054102b9e7816 */ /* 0x000fe20000000028 */
[----:B------:R-:W-:Y:S01]  /*36a0*/  IMAD.MOV.U32 R43, RZ, RZ, R78 ;  /* 0x000000ffff2b7224 */ /* 0x000fe200078e004e */
[----:B------:R-:W-:Y:S01]  /*36b0*/  PLOP3.LUT P2, PT, PT, PT, UP0, 0x80, 0x0 ;  /* 0x000000000000781c */ /* 0x000fe20003f4f008 */
        /* <DEDUP_REMOVED lines=13> */
[----:B-----5:R-:W-:Y:S02]  /*3790*/  IMAD.MOV.U32 R43, RZ, RZ, R48 ;  /* 0x000000ffff2b7224 */ /* 0x020fe400078e0030 */
[----:B------:R-:W-:Y:S01]  /*37a0*/  IMAD.MOV.U32 R40, RZ, RZ, R49 ;  /* 0x000000ffff287224 */ /* 0x000fe200078e0031 */
[----:B------:R-:W-:Y:S01]  /*37b0*/  PRMT R168, R41, 0x5410, R42 ;  /* 0x0000541029a87816 */ /* 0x000fe2000000002a */
[----:B------:R-:W-:-:S03]  /*37c0*/  IMAD.MOV.U32 R41, RZ, RZ, R52 ;  /* 0x000000ffff297224 */ /* 0x000fc600078e0034 */
[----:B------:R-:W-:Y:S02]  /*37d0*/  PRMT R90, R40, 0x5410, R43 ;  /* 0x00005410285a7816 */ /* 0x000fe4000000002b */
        /* <DEDUP_REMOVED lines=35> */
.L_x_5749:
[----:B------:R-:W-:Y:S01]  /*3a10*/  LEA R96, R17, R16, 0x3 ;  /* 0x0000001011607211 */ /* 0x000fe200078e18ff */
[----:B------:R-:W-:Y:S01]  /*3a20*/  BSSY B1, `(.L_x_5750) ;  /* 0x0000004000017945 */ /* 0x000fe20003800000 */
[----:B------:R-:W-:-:S04]  /*3a30*/  SHF.L.U32 R97, R209, 0x1f, RZ ;  /* 0x0000001fd1617819 */ /* 0x000fc800000006ff */
[----:B------:R-:W0:Y:S02]  /*3a40*/  SYNCS.PHASECHK.TRANS64.TRYWAIT P5, [R96+URZ+0x36890], R97 ;  /* 0x03689061600075a7 */ /* 0x000e2400080a017f */
[----:B0-----:R-:W-:Y:S05]  /*3a50*/  @!P5 BRA `(.L_x_5751) ;  /* 0x000002b800f8d947 */ /* 0x001fea0003800000 */
.L_x_6137:
[----:B------:R-:W-:Y:S05]  /*3a60*/  BSYNC B1 ;  /* 0x0000000000017941 */ /* 0x000fea0003800000 */
.L_x_5750:
        /* <DEDUP_REMOVED lines=50> */
.L_x_5757:
[----:B------:R-:W-:Y:S05]  /*3d90*/  BSYNC B3 ;  /* 0x0000000000037941 */ /* 0x000fea0003800000 */
.L_x_5756:
[----:B--2---:R1:W-:Y:S02]  /*3da0*/  STG.E.128 desc[UR60][R46.64], R40 ;  /* 0x000000282e007986 */ /* 0x0043e4000c101d3c */
.L_x_5755:
[----:B------:R-:W-:Y:S05]  /*3db0*/  BSYNC B2 ;  /* 0x0000000000027941 */ /* 0x000fea0003800000 */
.L_x_5754:
        /* <DEDUP_REMOVED lines=22> */
[----:B------:R-:W-:Y:S02]  /*3f20*/  IMAD.MOV.U32 R88, RZ, RZ, R40 ;  /* 0x000000ffff587224 */ /* 0x000fe400078e0028 */
[----:B------:R-:W-:Y:S02]  /*3f30*/  IMAD.MOV.U32 R40, RZ, RZ, R43 ;  /* 0x000000ffff287224 */ /* 0x000fe400078e002b */
[----:B------:R-:W-:Y:S01]  /*3f40*/  HADD2.F32 R43, -RZ, R95.H0_H0 ;  /* 0x2000005fff2b7230 */ /* 0x000fe20000004100 */
[----:B------:R-:W-:Y:S02]  /*3f50*/  F2FP.F16.F32.PACK_AB R92, R94, R92 ;  /* 0x0000005c5e5c723e */ /* 0x000fe400000000ff */
[--C-:B------:R-:W-:Y:S02]  /*3f60*/  HADD2.F32 R41, -RZ, R40.reuse.H1_H1 ;  /* 0x30000028ff297230 */ /* 0x100fe40000004100 */
[----:B------:R-:W-:-:S03]  /*3f70*/  HADD2.F32 R40, -RZ, R40.H0_H0 ;  /* 0x20000028ff287230 */ /* 0x000fc60000004100 */
[CC--:B------:R-:W-:Y:S02]  /*3f80*/  FMUL.FTZ R89, R41.reuse, R43.reuse ;  /* 0x0000002b29597220 */ /* 0x0c0fe40000410000 */
[C---:B------:R-:W-:Y:S02]  /*3f90*/  FMUL.FTZ R43, R40.reuse, R43 ;  /* 0x0000002b282b7220 */ /* 0x040fe40000410000 */
[-C--:B------:R-:W-:Y:S01]  /*3fa0*/  FFMA.FTZ R40, R40, R93.reuse, -R89 ;  /* 0x0000005d28287223 */ /* 0x080fe20000010859 */
[----:B------:R-:W-:Y:S02]  /*3fb0*/  IMAD.MOV.U32 R89, RZ, RZ, R42 ;  /* 0x000000ffff597224 */ /* 0x000fe400078e002a */
[----:B------:R-:W-:Y:S01]  /*3fc0*/  FFMA.FTZ R41, R41, R93, R43 ;  /* 0x0000005d29297223 */ /* 0x000fe2000001002b */
[----:B------:R-:W-:Y:S02]  /*3fd0*/  HADD2.F32 R42, -RZ, R88.H1_H1 ;  /* 0x30000058ff2a7230 */ /* 0x000fe40000004100 */
[----:B------:R-:W-:-:S02]  /*3fe0*/  HADD2.F32 R93, -RZ, R167.H0_H0 ;  /* 0x200000a7ff5d7230 */ /* 0x000fc40000004100 */
        /* <DEDUP_REMOVED lines=8> */
[----:B------:R-:W-:Y:S02]  /*4070*/  HADD2.F32 R89, -RZ, R165.H1_H1 ;  /* 0x300000a5ff597230 */ /* 0x000fe40000004100 */
[-C--:B------:R-:W-:Y:S01]  /*4080*/  FMUL.FTZ R95, R88, R122.reuse ;  /* 0x0000007a585f7220 */ /* 0x080fe20000410000 */
[----:B------:R-:W-:Y:S01]  /*4090*/  F2FP.F16.F32.PACK_AB R42, R42, R43 ;  /* 0x0000002b2a2a723e */ /* 0x000fe200000000ff */
[----:B------:R-:W-:-:S02]  /*40a0*/  FMUL.FTZ R122, R93, R122 ;  /* 0x0000007a5d7a7220 */ /* 0x000fc40000410000 */
[-C--:B------:R-:W-:Y:S02]  /*40b0*/  FFMA.FTZ R95, R93, R89.reuse, -R95 ;  /* 0x000000595d5f7223 */ /* 0x080fe4000001085f */
[----:B------:R-:W-:Y:S01]  /*40c0*/  FFMA.FTZ R122, R88, R89, R122 ;  /* 0x00000059587a7223 */ /* 0x000fe2000001007a */
[----:B------:R-:W-:Y:S01]  /*40d0*/  F2FP.F16.F32.PACK_AB R88, R41, R40 ;  /* 0x000000282958723e */ /* 0x000fe200000000ff */
[----:B------:R-:W-:Y:S01]  /*40e0*/  IMAD.MOV.U32 R40, RZ, RZ, R42 ;  /* 0x000000ffff287224 */ /* 0x000fe200078e002a */
[----:B------:R-:W-:Y:S02]  /*40f0*/  MOV R41, R92 ;  /* 0x0000005c00297202 */ /* 0x000fe40000000f00 */
[----:B------:R-:W-:Y:S01]  /*4100*/  F2FP.F16.F32.PACK_AB R95, R122, R95 ;  /* 0x0000005f7a5f723e */ /* 0x000fe200000000ff */
[----:B------:R-:W-:-:S04]  /*4110*/  IMAD.MOV.U32 R43, RZ, RZ, R88 ;  /* 0x000000ffff2b7224 */ /* 0x000fc800078e0058 */
[----:B------:R-:W-:-:S07]  /*4120*/  IMAD.MOV.U32 R42, RZ, RZ, R95 ;  /* 0x000000ffff2a7224 */ /* 0x000fce00078e005f */
.L_x_5761:
[----:B------:R-:W-:Y:S05]  /*4130*/  BSYNC B3 ;  /* 0x0000000000037941 */ /* 0x000fea0003800000 */
.L_x_5760:
[----:B--2---:R2:W-:Y:S02]  /*4140*/  STG.E.128 desc[UR60][R46.64+0x40], R40 ;  /* 0x000040282e007986 */ /* 0x0045e4000c101d3c */
.L_x_5759:
[----:B------:R-:W-:Y:S05]  /*4150*/  BSYNC B2 ;  /* 0x0000000000027941 */ /* 0x000fea0003800000 */
.L_x_5758:
        /* <DEDUP_REMOVED lines=10> */
[----:B------:R-:W-:Y:S02]  /*4200*/  HADD2.F32 R92, -RZ, R166.H1_H1 ;  /* 0x300000a6ff5c7230 */ /* 0x000fe40000004100 */
        /* <DEDUP_REMOVED lines=44> */
.L_x_5765:
[----:B------:R-:W-:Y:S05]  /*44d0*/  BSYNC B3 ;  /* 0x0000000000037941 */ /* 0x000fea0003800000 */
.L_x_5764:
[----:B--2---:R3:W-:Y:S02]  /*44e0*/  STG.E.128 desc[UR60][R46.64+0x80], R40 ;  /* 0x000080282e007986 */ /* 0x0047e4000c101d3c */
.L_x_5763:
[----:B------:R-:W-:Y:S05]  /*44f0*/  BSYNC B2 ;  /* 0x0000000000027941 */ /* 0x000fea0003800000 */
.L_x_5762:
        /* <DEDUP_REMOVED lines=15> */
[CC--:B------:R-:W-:Y:S01]  /*45f0*/  FMUL.FTZ R85, R41.reuse, R82.reuse ;  /* 0x0000005229557220 */ /* 0x0c0fe20000410000 */
[----:B------:R-:W-:Y:S02]  /*4600*/  HADD2.F32 R86, -RZ, R162.H1_H1 ;  /* 0x300000a2ff567230 */ /* 0x000fe40000004100 */
[C---:B------:R-:W-:Y:S01]  /*4610*/  FMUL.FTZ R82, R84.reuse, R82 ;  /* 0x0000005254527220 */ /* 0x040fe20000410000 */
[----:B------:R-:W-:Y:S02]  /*4620*/  HADD2.F32 R88, -RZ, R163.H0_H0 ;  /* 0x200000a3ff587230 */ /* 0x000fe40000004100 */
[-C--:B------:R-:W-:Y:S01]  /*4630*/  FFMA.FTZ R84, R84, R80.reuse, -R85 ;  /* 0x0000005054547223 */ /* 0x080fe20000010855 */
[----:B------:R-:W-:Y:S01]  /*4640*/  FFMA.FTZ R82, R41, R80, R82 ;  /* 0x0000005029527223 */ /* 0x000fe20000010052 */
[----:B------:R-:W-:Y:S01]  /*4650*/  SHF.R.U32.HI R41, RZ, 0x10, R83 ;  /* 0x00000010ff297819 */ /* 0x000fe20000011653 */
[----:B------:R-:W-:Y:S01]  /*4660*/  IMAD.MOV.U32 R80, RZ, RZ, R43 ;  /* 0x000000ffff507224 */ /* 0x000fe200078e002b */
[----:B------:R-:W-:-:S02]  /*4670*/  SHF.R.U32.HI R83, RZ, 0x10, R81 ;  /* 0x00000010ff537819 */ /* 0x000fc40000011651 */
[----:B------:R-:W-:Y:S01]  /*4680*/  F2FP.F16.F32.PACK_AB R82, R82, R84 ;  /* 0x000000545252723e */ /* 0x000fe200000000ff */
[----:B------:R-:W-:Y:S02]  /*4690*/  HADD2.F32 R43, -RZ, R41.H0_H0 ;  /* 0x20000029ff2b7230 */ /* 0x000fe40000004100 */
[--C-:B------:R-:W-:Y:S02]  /*46a0*/  HADD2.F32 R41, -RZ, R80.reuse.H1_H1 ;  /* 0x30000050ff297230 */ /* 0x100fe40000004100 */
[----:B------:R-:W-:Y:S02]  /*46b0*/  HADD2.F32 R81, -RZ, R80.H0_H0 ;  /* 0x20000050ff517230 */ /* 0x000fe40000004100 */
[----:B------:R-:W-:Y:S02]  /*46c0*/  HADD2.F32 R80, -RZ, R83.H0_H0 ;  /* 0x20000053ff507230 */ /* 0x000fe40000004100 */
[----:B------:R-:W-:Y:S01]  /*46d0*/  FMUL.FTZ R85, R41, R43 ;  /* 0x0000002b29557220 */ /* 0x000fe20000410000 */
[----:B------:R-:W-:-:S02]  /*46e0*/  IMAD.MOV.U32 R83, RZ, RZ, R42 ;  /* 0x000000ffff537224 */ /* 0x000fc400078e002a */
[C---:B------:R-:W-:Y:S01]  /*46f0*/  FMUL.FTZ R42, R81.reuse, R43 ;  /* 0x0000002b512a7220 */ /* 0x040fe20000410000 */
[-C--:B------:R-:W-:Y:S01]  /*4700*/  FFMA.FTZ R43, R81, R80.reuse, -R85 ;  /* 0x00000050512b7223 */ /* 0x080fe20000010855 */
[--C-:B------:R-:W-:Y:S02]  /*4710*/  HADD2.F32 R85, -RZ, R40.reuse.H1_H1 ;  /* 0x30000028ff557230 */ /* 0x100fe40000004100 */
[----:B------:R-:W-:Y:S01]  /*4720*/  FFMA.FTZ R41, R41, R80, R42 ;  /* 0x0000005029297223 */ /* 0x000fe2000001002a */
[----:B------:R-:W-:Y:S02]  /*4730*/  HADD2.F32 R42, -RZ, R40.H0_H0 ;  /* 0x20000028ff2a7230 */ /* 0x000fe40000004100 */
[--C-:B------:R-:W-:Y:S02]  /*4740*/  HADD2.F32 R80, -RZ, R83.reuse.H1_H1 ;  /* 0x30000053ff507230 */ /* 0x100fe40000004100 */
[----:B------:R-:W-:Y:S01]  /*4750*/  FMUL.FTZ R40, R85, R87 ;  /* 0x0000005755287220 */ /* 0x000fe20000410000 */
[----:B------:R-:W-:-:S02]  /*4760*/  HADD2.F32 R83, -RZ, R83.H0_H0 ;  /* 0x20000053ff537230 */ /* 0x000fc40000004100 */
[C---:B------:R-:W-:Y:S01]  /*4770*/  FMUL.FTZ R87, R42.reuse, R87 ;  /* 0x000000572a577220 */ /* 0x040fe20000410000 */
[----:B------:R-:W-:Y:S02]  /*4780*/  HADD2.F32 R81, -RZ, R162.H0_H0 ;  /* 0x200000a2ff517230 */ /* 0x000fe40000004100 */
[----:B------:R-:W-:Y:S01]  /*4790*/  FFMA.FTZ R42, R42, R86, -R40 ;  /* 0x000000562a2a7223 */ /* 0x000fe20000010828 */
[CC--:B------:R-:W-:Y:S01]  /*47a0*/  FMUL.FTZ R40, R80.reuse, R88.reuse ;  /* 0x0000005850287220 */ /* 0x0c0fe20000410000 */
[----:B------:R-:W-:Y:S01]  /*47b0*/  FMUL.FTZ R88, R83, R88 ;  /* 0x0000005853587220 */ /* 0x000fe20000410000 */
[----:B------:R-:W-:Y:S01]  /*47c0*/  FFMA.FTZ R87, R85, R86, R87 ;  /* 0x0000005655577223 */ /* 0x000fe20000010057 */
[----:B------:R-:W-:Y:S01]  /*47d0*/  F2FP.F16.F32.PACK_AB R43, R41, R43 ;  /* 0x0000002b292b723e */ /* 0x000fe200000000ff */
[-C--:B------:R-:W-:Y:S01]  /*47e0*/  FFMA.FTZ R40, R83, R81.reuse, -R40 ;  /* 0x0000005153287223 */ /* 0x080fe20000010828 */
[----:B------:R-:W-:Y:S01]  /*47f0*/  FFMA.FTZ R88, R80, R81, R88 ;  /* 0x0000005150587223 */ /* 0x000fe20000010058 */
[----:B------:R-:W-:Y:S01]  /*4800*/  IMAD.MOV.U32 R41, RZ, RZ, R82 ;  /* 0x000000ffff297224 */ /* 0x000fe200078e0052 */
[----:B------:R-:W-:-:S03]  /*4810*/  F2FP.F16.F32.PACK_AB R42, R87, R42 ;  /* 0x0000002a572a723e */ /* 0x000fc600000000ff */
[----:B------:R-:W-:Y:S02]  /*4820*/  F2FP.F16.F32.PACK_AB R88, R88, R40 ;  /* 0x000000285858723e */ /* 0x000fe400000000ff */
[----:B------:R-:W-:-:S03]  /*4830*/  MOV R40, R42 ;  /* 0x0000002a00287202 */ /* 0x000fc60000000f00 */
[----:B------:R-:W-:-:S07]  /*4840*/  IMAD.MOV.U32 R42, RZ, RZ, R88 ;  /* 0x000000ffff2a7224 */ /* 0x000fce00078e0058 */
.L_x_5769:
[----:B------:R-:W-:Y:S05]  /*4850*/  BSYNC B3 ;  /* 0x0000000000037941 */ /* 0x000fea0003800000 */
.L_x_5768:
[----:B--2---:R4:W-:Y:S02]  /*4860*/  STG.E.128 desc[UR60][R46.64+0xc0], R40 ;  /* 0x0000c0282e007986 */ /* 0x0049e4000c101d3c */
.L_x_5767:
[----:B------:R-:W-:Y:S05]  /*4870*/  BSYNC B2 ;  /* 0x0000000000027941 */ /* 0x000fea0003800000 */
.L_x_5766:
        /* <DEDUP_REMOVED lines=22> */
[-C--:B------:R-:W-:Y:S01]  /*49e0*/  FFMA.FTZ R77, R41, R76.reuse, -R77 ;  /* 0x0000004c294d7223 */ /* 0x080fe2000001084d */
[----:B------:R-:W-:Y:S02]  /*49f0*/  FFMA.FTZ R83, R80, R76, R83 ;  /* 0x0000004c50537223 */ /* 0x000fe40000010053 */
[C---:B------:R-:W-:Y:S01]  /*4a00*/  FMUL.FTZ R79, R43.reuse, R79 ;  /* 0x0000004f2b4f7220 */ /* 0x040fe20000410000 */
[----:B------:R-:W-:Y:S01]  /*4a10*/  FFMA.FTZ R78, R43, R82, -R78 ;  /* 0x000000522b4e7223 */ /* 0x000fe2000001084e */
[----:B------:R-:W-:-:S02]  /*4a20*/  HADD2.F32 R41, -RZ, R161.H1_H1 ;  /* 0x300000a1ff297230 */ /* 0x000fc40000004100 */
[----:B------:R-:W-:Y:S02]  /*4a30*/  HADD2.F32 R43, -RZ, R160.H0_H0 ;  /* 0x200000a0ff2b7230 */ /* 0x000fe40000004100 */
[----:B------:R-:W-:Y:S01]  /*4a40*/  FFMA.FTZ R79, R81, R82, R79 ;  /* 0x00000052514f7223 */ /* 0x000fe2000001004f */
[----:B------:R-:W-:Y:S01]  /*4a50*/  HADD2.F32 R80, -RZ, R42.H1_H1 ;  /* 0x3000002aff507230 */ /* 0x000fe20000004100 */
[----:B------:R-:W-:Y:S01]  /*4a60*/  F2FP.F16.F32.PACK_AB R77, R83, R77 ;  /* 0x0000004d534d723e */ /* 0x000fe200000000ff */
[----:B------:R-:W-:Y:S02]  /*4a70*/  HADD2.F32 R161, -RZ, R161.H0_H0 ;  /* 0x200000a1ffa17230 */ /* 0x000fe40000004100 */
[----:B------:R-:W-:Y:S02]  /*4a80*/  HADD2.F32 R76, -RZ, R40.H1_H1 ;  /* 0x30000028ff4c7230 */ /* 0x000fe40000004100 */
[----:B------:R-:W-:Y:S01]  /*4a90*/  FMUL.FTZ R84, R80, R43 ;  /* 0x0000002b50547220 */ /* 0x000fe20000410000 */
[----:B------:R-:W-:Y:S01]  /*4aa0*/  HADD2.F32 R42, -RZ, R42.H0_H0 ;  /* 0x2000002aff2a7230 */ /* 0x000fe20000004100 */
[----:B------:R-:W-:Y:S01]  /*4ab0*/  F2FP.F16.F32.PACK_AB R78, R79, R78 ;  /* 0x0000004e4f4e723e */ /* 0x000fe200000000ff */
[----:B------:R-:W-:-:S02]  /*4ac0*/  HADD2.F32 R40, -RZ, R40.H0_H0 ;  /* 0x20000028ff287230 */ /* 0x000fc40000004100 */
[----:B------:R-:W-:Y:S01]  /*4ad0*/  FMUL.FTZ R81, R76, R161 ;  /* 0x000000a14c517220 */ /* 0x000fe20000410000 */
[----:B------:R-:W-:Y:S02]  /*4ae0*/  HADD2.F32 R82, -RZ, R159.H1_H1 ;  /* 0x3000009fff527230 */ /* 0x000fe40000004100 */
[----:B------:R-:W-:Y:S01]  /*4af0*/  FMUL.FTZ R43, R42, R43 ;  /* 0x0000002b2a2b7220 */ /* 0x000fe20000410000 */
[C---:B------:R-:W-:Y:S01]  /*4b00*/  FMUL.FTZ R161, R40.reuse, R161 ;  /* 0x000000a128a17220 */ /* 0x040fe20000410000 */
[-C--:B------:R-:W-:Y:S01]  /*4b10*/  FFMA.FTZ R81, R40, R41.reuse, -R81 ;  /* 0x0000002928517223 */ /* 0x080fe20000010851 */
[-C--:B------:R-:W-:Y:S01]  /*4b20*/  FFMA.FTZ R84, R42, R82.reuse, -R84 ;  /* 0x000000522a547223 */ /* 0x080fe20000010854 */
[----:B------:R-:W-:Y:S01]  /*4b30*/  FFMA.FTZ R43, R80, R82, R43 ;  /* 0x00000052502b7223 */ /* 0x000fe2000001002b */
[----:B------:R-:W-:Y:S01]  /*4b40*/  FFMA.FTZ R161, R76, R41, R161 ;  /* 0x000000294ca17223 */ /* 0x000fe200000100a1 */
[----:B------:R-:W-:-:S03]  /*4b50*/  IMAD.MOV.U32 R41, RZ, RZ, R77 ;  /* 0x000000ffff297224 */ /* 0x000fc600078e004d */
[----:B------:R-:W-:Y:S02]  /*4b60*/  F2FP.F16.F32.PACK_AB R43, R43, R84 ;  /* 0x000000542b2b723e */ /* 0x000fe400000000ff */
[----:B------:R-:W-:-:S03]  /*4b70*/  F2FP.F16.F32.PACK_AB R81, R161, R81 ;  /* 0x00000051a151723e */ /* 0x000fc600000000ff */
[----:B------:R-:W-:Y:S02]  /*4b80*/  IMAD.MOV.U32 R42, RZ, RZ, R43 ;  /* 0x000000ffff2a7224 */ /* 0x000fe400078e002b */
[----:B------:R-:W-:Y:S02]  /*4b90*/  IMAD.MOV.U32 R40, RZ, RZ, R81 ;  /* 0x000000ffff287224 */ /* 0x000fe400078e0051 */
[----:B------:R-:W-:-:S07]  /*4ba0*/  IMAD.MOV.U32 R43, RZ, RZ, R78 ;  /* 0x000000ffff2b7224 */ /* 0x000fce00078e004e */
.L_x_5773:
[----:B------:R-:W-:Y:S05]  /*4bb0*/  BSYNC B3 ;  /* 0x0000000000037941 */ /* 0x000fea0003800000 */
.L_x_5772:
[----:B--2---:R1:W-:Y:S02]  /*4bc0*/  STG.E.128 desc[UR60][R46.64+0x100], R40 ;  /* 0x000100282e007986 */ /* 0x0043e4000c101d3c */
.L_x_5771:
[----:B------:R-:W-:Y:S05]  /*4bd0*/  BSYNC B2 ;  /* 0x0000000000027941 */ /* 0x000fea0003800000 */
.L_x_5770:
        /* <DEDUP_REMOVED lines=46> */
[----:B------:R-:W-:Y:S02]  /*4ec0*/  F2FP.F16.F32.PACK_AB R43, R158, R43 ;  /* 0x0000002b9e2b723e */ /* 0x000fe400000000ff */
[----:B------:R-:W-:-:S03]  /*4ed0*/  MOV R40, R77 ;  /* 0x0000004d00287202 */ /* 0x000fc60000000f00 */
[----:B------:R-:W-:Y:S02]  /*4ee0*/  IMAD.MOV.U32 R42, RZ, RZ, R43 ;  /* 0x000000ffff2a7224 */ /* 0x000fe400078e002b */
[----:B------:R-:W-:-:S07]  /*4ef0*/  IMAD.MOV.U32 R43, RZ, RZ, R74 ;  /* 0x000000ffff2b7224 */ /* 0x000fce00078e004a */
.L_x_5775:
[----:B------:R-:W-:Y:S05]  /*4f00*/  BSYNC B2 ;  /* 0x0000000000027941 */ /* 0x000fea0003800000 */
.L_x_5774:
[----:B--2---:R1:W-:Y:S02]  /*4f10*/  STG.E.128 desc[UR60][R46.64+0x140], R40 ;  /* 0x000140282e007986 */ /* 0x0043e4000c101d3c */
.L_x_5753:
[----:B------:R-:W-:Y:S05]  /*4f20*/  BSYNC B1 ;  /* 0x0000000000017941 */ /* 0x000fea0003800000 */
.L_x_5752:
        /* <DEDUP_REMOVED lines=9> */
[----:B------:R-:W-:Y:S01]  /*4fc0*/  HADD2.F32 R160, -RZ, R160.H1_H1 ;  /* 0x300000a0ffa07230 */ /* 0x000fe20000004100 */
        /* <DEDUP_REMOVED lines=13> */
[-C--:B------:R-:W-:Y:S01]  /*50a0*/  FMUL.FTZ R47, R71, R70.reuse ;  /* 0x00000046472f7220 */ /* 0x080fe20000410000 */
        /* <DEDUP_REMOVED lines=8> */
[----:B------:R-:W-:Y:S02]  /*5130*/  HADD2.F32 R69, -RZ, R42.H0_H0 ;  /* 0x2000002aff457230 */ /* 0x000fe40000004100 */
[-C--:B------:R-:W-:Y:S01]  /*5140*/  FMUL.FTZ R72, R43, R160.reuse ;  /* 0x000000a02b487220 */ /* 0x080fe20000410000 */
[----:B------:R-:W-:Y:S02]  /*5150*/  HADD2.F32 R40, -RZ, R40.H0_H0 ;  /* 0x20000028ff287230 */ /* 0x000fe40000004100 */
[----:B------:R-:W-:Y:S01]  /*5160*/  FMUL.FTZ R71, R46, R159 ;  /* 0x0000009f2e477220 */ /* 0x000fe20000410000 */
[--C-:B------:R-:W-:Y:S02]  /*5170*/  HADD2.F32 R42, -RZ, R155.reuse.H1_H1 ;  /* 0x3000009bff2a7230 */ /* 0x100fe40000004100 */
[----:B------:R-:W-:Y:S01]  /*5180*/  FMUL.FTZ R160, R69, R160 ;  /* 0x000000a045a07220 */ /* 0x000fe20000410000 */
[----:B------:R-:W-:-:S02]  /*5190*/  HADD2.F32 R41, -RZ, R155.H0_H0 ;  /* 0x2000009bff297230 */ /* 0x000fc40000004100 */
[----:B------:R-:W-:Y:S01]  /*51a0*/  FMUL.FTZ R159, R40, R159 ;  /* 0x0000009f289f7220 */ /* 0x000fe20000410000 */
[----:B------:R-:W-:Y:S01]  /*51b0*/  F2FP.F16.F32.PACK_AB R47, R70, R47 ;  /* 0x0000002f462f723e */ /* 0x000fe200000000ff */
[-C--:B------:R-:W-:Y:S01]  /*51c0*/  FFMA.FTZ R72, R69, R42.reuse, -R72 ;  /* 0x0000002a45487223 */ /* 0x080fe20000010848 */
[----:B------:R-:W-:Y:S01]  /*51d0*/  FFMA.FTZ R43, R43, R42, R160 ;  /* 0x0000002a2b2b7223 */ /* 0x000fe200000100a0 */
[-C--:B------:R-:W-:Y:S01]  /*51e0*/  FFMA.FTZ R71, R40, R41.reuse, -R71 ;  /* 0x0000002928477223 */ /* 0x080fe20000010847 */
[----:B------:R-:W-:Y:S01]  /*51f0*/  FFMA.FTZ R46, R46, R41, R159 ;  /* 0x000000292e2e7223 */ /* 0x000fe2000001009f */
[----:B------:R-:W-:Y:S02]  /*5200*/  F2FP.F16.F32.PACK_AB R41, R73, R68 ;  /* 0x000000444929723e */ /* 0x000fe400000000ff */
[----:B------:R-:W-:Y:S01]  /*5210*/  F2FP.F16.F32.PACK_AB R42, R43, R72 ;  /* 0x000000482b2a723e */ /* 0x000fe200000000ff */
[----:B------:R-:W-:Y:S01]  /*5220*/  IMAD.MOV.U32 R43, RZ, RZ, R47 ;  /* 0x000000ffff2b7224 */ /* 0x000fe200078e002f */
[----:B------:R-:W-:-:S07]  /*5230*/  F2FP.F16.F32.PACK_AB R40, R46, R71 ;  /* 0x000000472e28723e */ /* 0x000fce00000000ff */
.L_x_5780:
[----:B------:R-:W-:Y:S05]  /*5240*/  BSYNC B2 ;  /* 0x0000000000027941 */ /* 0x000fea0003800000 */
.L_x_5779:
[----:B--2---:R1:W-:Y:S02]  /*5250*/  STG.E.128 desc[UR60][R44.64], R40 ;  /* 0x000000282c007986 */ /* 0x0043e4000c101d3c */
.L_x_5778:
[----:B------:R-:W-:Y:S05]  /*5260*/  BSYNC B1 ;  /* 0x0000000000017941 */ /* 0x000fea0003800000 */
.L_x_5777:
        /* <DEDUP_REMOVED lines=16> */
[----:B------:R-:W-:Y:S01]  /*5370*/  FMUL.FTZ R70, R43, R66 ;  /* 0x000000422b467220 */ /* 0x000fe20000410000 */
[----:B------:R-:W-:-:S02]  /*5380*/  HADD2.F32 R65, -RZ, R47.H1_H1 ;  /* 0x3000002fff417230 */ /* 0x000fc40000004100 */
[----:B------:R-:W-:Y:S01]  /*5390*/  FMUL.FTZ R66, R41, R66 ;  /* 0x0000004229427220 */ /* 0x000fe20000410000 */
[----:B------:R-:W-:Y:S02]  /*53a0*/  HADD2.F32 R46, -RZ, R46.H0_H0 ;  /* 0x2000002eff2e7230 */ /* 0x000fe40000004100 */
[----:B------:R-:W-:Y:S02]  /*53b0*/  HADD2.F32 R47, -RZ, R47.H0_H0 ;  /* 0x2000002fff2f7230 */ /* 0x000fe40000004100 */
[----:B------:R-:W-:Y:S01]  /*53c0*/  FMUL.FTZ R72, R65, R68 ;  /* 0x0000004441487220 */ /* 0x000fe20000410000 */
[----:B------:R-:W-:Y:S02]  /*53d0*/  HADD2.F32 R64, -RZ, R64.H0_H0 ;  /* 0x20000040ff407230 */ /* 0x000fe40000004100 */
[-C--:B------:R-:W-:Y:S01]  /*53e0*/  FFMA.FTZ R41, R41, R46.reuse, -R70 ;  /* 0x0000002e29297223 */ /* 0x080fe20000010846 */
[----:B------:R-:W-:Y:S01]  /*53f0*/  FFMA.FTZ R46, R43, R46, R66 ;  /* 0x0000002e2b2e7223 */ /* 0x000fe20000010042 */
[----:B------:R-:W-:Y:S01]  /*5400*/  FMUL.FTZ R68, R47, R68 ;  /* 0x000000442f447220 */ /* 0x000fe20000410000 */
[----:B------:R-:W-:-:S02]  /*5410*/  HADD2.F32 R67, -RZ, R156.H0_H0 ;  /* 0x2000009cff437230 */ /* 0x000fc40000004100 */
[-C--:B------:R-:W-:Y:S01]  /*5420*/  FFMA.FTZ R43, R47, R64.reuse, -R72 ;  /* 0x000000402f2b7223 */ /* 0x080fe20000010848 */
[--C-:B------:R-:W-:Y:S02]  /*5430*/  HADD2.F32 R47, -RZ, R40.reuse.H1_H1 ;  /* 0x30000028ff2f7230 */ /* 0x100fe40000004100 */
[----:B------:R-:W-:Y:S01]  /*5440*/  FFMA.FTZ R64, R65, R64, R68 ;  /* 0x0000004041407223 */ /* 0x000fe20000010044 */
[----:B------:R-:W-:Y:S01]  /*5450*/  HADD2.F32 R40, -RZ, R40.H0_H0 ;  /* 0x20000028ff287230 */ /* 0x000fe20000004100 */
[----:B------:R-:W-:Y:S01]  /*5460*/  F2FP.F16.F32.PACK_AB R41, R46, R41 ;  /* 0x000000292e29723e */ /* 0x000fe200000000ff */
        /* <DEDUP_REMOVED lines=16> */
.L_x_5784:
[----:B------:R-:W-:Y:S05]  /*5570*/  BSYNC B2 ;  /* 0x0000000000027941 */ /* 0x000fea0003800000 */
.L_x_5783:
[----:B--2---:R1:W-:Y:S02]  /*5580*/  STG.E.128 desc[UR60][R44.64+0x40], R40 ;  /* 0x000040282c007986 */ /* 0x0043e4000c101d3c */
.L_x_5782:
[----:B------:R-:W-:Y:S05]  /*5590*/  BSYNC B1 ;  /* 0x0000000000017941 */ /* 0x000fea0003800000 */
.L_x_5781:
        /* <DEDUP_REMOVED lines=10> */
[----:B------:R-:W-:Y:S01]  /*5640*/  HADD2.F32 R40, -RZ, R41.H0_H0 ;  /* 0x20000029ff287230 */ /* 0x000fe20000004100 */
[--C-:B------:R-:W-:Y:S01]  /*5650*/  SHF.R.U64 R61, R62, 0x10, R63.reuse ;  /* 0x000000103e3d7819 */ /* 0x100fe2000000123f */
[----:B------:R-:W-:Y:S01]  /*5660*/  HADD2.F32 R60, -RZ, R60.H0_H0 ;  /* 0x2000003cff3c7230 */ /* 0x000fe20000004100 */
[----:B------:R-:W-:Y:S01]  /*5670*/  SHF.R.U32.HI R64, RZ, 0x10, R63 ;  /* 0x00000010ff407819 */ /* 0x000fe2000001163f */
[----:B------:R-:W-:Y:S01]  /*5680*/  HADD2.F32 R62, -RZ, R65.H0_H0 ;  /* 0x20000041ff3e7230 */ /* 0x000fe20000004100 */
[----:B------:R-:W-:Y:S01]  /*5690*/  MOV R47, R43 ;  /* 0x0000002b002f7202 */ /* 0x000fe20000000f00 */
[----:B------:R-:W-:Y:S02]  /*56a0*/  HADD2.F32 R43, -RZ, R41.H1_H1 ;  /* 0x30000029ff2b7230 */ /* 0x000fe40000004100 */
[----:B------:R-:W-:-:S02]  /*56b0*/  HADD2.F32 R61, -RZ, R61.H0_H0 ;  /* 0x2000003dff3d7230 */ /* 0x000fc40000004100 */
[----:B------:R-:W-:Y:S02]  /*56c0*/  HADD2.F32 R64, -RZ, R64.H0_H0 ;  /* 0x20000040ff407230 */ /* 0x000fe40000004100 */
[--C-:B------:R-:W-:Y:S02]  /*56d0*/  HADD2.F32 R41, -RZ, R47.reuse.H1_H1 ;  /* 0x3000002fff297230 */ /* 0x100fe40000004100 */
[-C--:B------:R-:W-:Y:S01]  /*56e0*/  FMUL.FTZ R63, R43, R61.reuse ;  /* 0x0000003d2b3f7220 */ /* 0x080fe20000410000 */
[----:B------:R-:W-:Y:S02]  /*56f0*/  HADD2.F32 R47, -RZ, R47.H0_H0 ;  /* 0x2000002fff2f7230 */ /* 0x000fe40000004100 */
[C---:B------:R-:W-:Y:S01]  /*5700*/  FMUL.FTZ R66, R40.reuse, R61 ;  /* 0x0000003d28427220 */ /* 0x040fe20000410000 */
[----:B------:R-:W-:Y:S01]  /*5710*/  FMUL.FTZ R68, R41, R64 ;  /* 0x0000004029447220 */ /* 0x000fe20000410000 */
[----:B------:R-:W-:Y:S01]  /*5720*/  FFMA.FTZ R40, R40, R60, -R63 ;  /* 0x0000003c28287223 */ /* 0x000fe2000001083f */
[----:B------:R-:W-:Y:S01]  /*5730*/  FMUL.FTZ R64, R47, R64 ;  /* 0x000000402f407220 */ /* 0x000fe20000410000 */
[----:B------:R-:W-:Y:S01]  /*5740*/  FFMA.FTZ R63, R43, R60, R66 ;  /* 0x0000003c2b3f7223 */ /* 0x000fe20000010042 */
[----:B------:R-:W-:-:S02]  /*5750*/  HADD2.F32 R60, -RZ, R147.H0_H0 ;  /* 0x20000093ff3c7230 */ /* 0x000fc40000004100 */
[-C--:B------:R-:W-:Y:S01]  /*5760*/  FFMA.FTZ R68, R47, R62.reuse, -R68 ;  /* 0x0000003e2f447223 */ /* 0x080fe20000010844 */
[----:B------:R-:W-:Y:S01]  /*5770*/  FFMA.FTZ R67, R41, R62, R64 ;  /* 0x0000003e29437223 */ /* 0x000fe20000010040 */
[----:B------:R-:W-:Y:S02]  /*5780*/  HADD2.F32 R41, -RZ, R46.H1_H1 ;  /* 0x3000002eff297230 */ /* 0x000fe40000004100 */
[----:B------:R-:W-:Y:S02]  /*5790*/  HADD2.F32 R43, -RZ, R42.H1_H1 ;  /* 0x3000002aff2b7230 */ /* 0x000fe40000004100 */
[----:B------:R-:W-:Y:S02]  /*57a0*/  HADD2.F32 R147, -RZ, R147.H1_H1 ;  /* 0x30000093ff937230 */ /* 0x000fe40000004100 */
[----:B------:R-:W-:Y:S01]  /*57b0*/  FMUL.FTZ R61, R41, R60 ;  /* 0x0000003c293d7220 */ /* 0x000fe20000410000 */
[----:B------:R-:W-:Y:S02]  /*57c0*/  HADD2.F32 R46, -RZ, R46.H0_H0 ;  /* 0x2000002eff2e7230 */ /* 0x000fe40000004100 */
        /* <DEDUP_REMOVED lines=14> */
.L_x_5788:
[----:B------:R-:W-:Y:S05]  /*58b0*/  BSYNC B2 ;  /* 0x0000000000027941 */ /* 0x000fea0003800000 */
.L_x_5787:
[----:B--2---:R1:W-:Y:S02]  /*58c0*/  STG.E.128 desc[UR60][R44.64+0x80], R40 ;  /* 0x000080282c007986 */ /* 0x0043e4000c101d3c */
.L_x_5786:
[----:B------:R-:W-:Y:S05]  /*58d0*/  BSYNC B1 ;  /* 0x0000000000017941 */ /* 0x000fea0003800000 */
.L_x_5785:
        /* <DEDUP_REMOVED lines=48> */
.L_x_5792:
[----:B------:R-:W-:Y:S05]  /*5be0*/  BSYNC B2 ;  /* 0x0000000000027941 */ /* 0x000fea0003800000 */
.L_x_5791:
[----:B--2---:R1:W-:Y:S02]  /*5bf0*/  STG.E.128 desc[UR60][R44.64+0xc0], R40 ;  /* 0x0000c0282c007986 */ /* 0x0043e4000c101d3c */
.L_x_5790:
[----:B------:R-:W-:Y:S05]  /*5c00*/  BSYNC B1 ;  /* 0x0000000000017941 */ /* 0x000fea0003800000 */
.L_x_5789:
        /* <DEDUP_REMOVED lines=48> */
.L_x_5796:
[----:B------:R-:W-:Y:S05]  /*5f10*/  BSYNC B2 ;  /* 0x0000000000027941 */ /* 0x000fea0003800000 */
.L_x_5795:
[----:B--2---:R1:W-:Y:S02]  /*5f20*/  STG.E.128 desc[UR60][R44.64+0x100], R40 ;  /* 0x000100282c007986 */ /* 0x0043e4000c101d3c */
.L_x_5794:
[----:B------:R-:W-:Y:S05]  /*5f30*/  BSYNC B1 ;  /* 0x0000000000017941 */ /* 0x000fea0003800000 */
.L_x_5793:
        /* <DEDUP_REMOVED lines=47> */
.L_x_5798:
[----:B------:R-:W-:Y:S05]  /*6230*/  BSYNC B1 ;  /* 0x0000000000017941 */ /* 0x000fea0003800000 */
.L_x_5797:
[----:B--2---:R1:W-:Y:S01]  /*6240*/  STG.E.128 desc[UR60][R44.64+0x140], R40 ;  /* 0x000140282c007986 */ /* 0x0043e2000c101d3c */
[----:B------:R-:W-:Y:S05]  /*6250*/  BRA `(.L_x_5776) ;  /* 0x0000003c00c47947 */ /* 0x000fea0003800000 */
.L_x_5744:
        /* <DEDUP_REMOVED lines=47> */
.L_x_5800:
[----:B------:R-:W-:Y:S05]  /*6550*/  BSYNC B1 ;  /* 0x0000000000017941 */ /* 0x000fea0003800000 */
.L_x_5799:
        /* <DEDUP_REMOVED lines=13> */
[----:B------:R-:W-:-:S02]  /*6630*/  MOV R93, R43 ;  /* 0x0000002b005d7202 */ /* 0x000fc40000000f00 */
[----:B------:R-:W-:Y:S01]  /*6640*/  CS2R R84, SRZ ;  /* 0x0000000000547805 */ /* 0x000fe2000001ff00 */
        /* <DEDUP_REMOVED lines=32> */
.L_x_5802:
[----:B------:R-:W-:Y:S05]  /*6850*/  BSYNC B1 ;  /* 0x0000000000017941 */ /* 0x000fea0003800000 */
.L_x_5801:
[----:B0-----:R-:W2:Y:S01]  /*6860*/  LDL R88, [R1+0x4c] ;  /* 0x00004c0001587983 */ /* 0x001ea20000100800 */
        /* <DEDUP_REMOVED lines=20> */
[----:B------:R-:W-:Y:S02]  /*69b0*/  IMAD.MOV.U32 R90, RZ, RZ, R56 ;  /* 0x000000ffff5a7224 */ /* 0x000fe400078e0038 */
[----:B------:R-:W-:Y:S01]  /*69c0*/  IMAD.MOV.U32 R91, RZ, RZ, R58 ;  /* 0x000000ffff5b7224 */ /* 0x000fe200078e003a */
[----:B------:R-:W-:Y:S01]  /*69d0*/  PRMT R178, R178, 0x5410, R89 ;  /* 0x00005410b2b27816 */ /* 0x000fe20000000059 */
[----:B------:R-:W-:Y:S01]  /*69e0*/  IMAD.MOV.U32 R89, RZ, RZ, R63 ;  /* 0x000000ffff597224 */ /* 0x000fe200078e003f */
[----:B------:R-:W-:Y:S02]  /*69f0*/  PRMT R177, R177, 0x5410, R90 ;  /* 0x00005410b1b17816 */ /* 0x000fe4000000005a */
[----:B------:R-:W-:-:S02]  /*6a00*/  MOV R90, R60 ;  /* 0x0000003c005a7202 */ /* 0x000fc40000000f00 */
[----:B------:R-:W-:Y:S01]  /*6a10*/  PRMT R176, R176, 0x5410, R91 ;  /* 0x00005410b0b07816 */ /* 0x000fe2000000005b */
[----:B------:R-:W-:Y:S01]  /*6a20*/  IMAD.MOV.U32 R91, RZ, RZ, R61 ;  /* 0x000000ffff5b7224 */ /* 0x000fe200078e003d */
[----:B------:R-:W-:Y:S01]  /*6a30*/  PRMT R182, R89, 0x5410, R90 ;  /* 0x0000541059b67816 */ /* 0x000fe2000000005a */
[----:B-----5:R-:W-:-:S03]  /*6a40*/  IMAD.MOV.U32 R89, RZ, RZ, R66 ;  /* 0x000000ffff597224 */ /* 0x020fc600078e0042 */
[----:B------:R-:W-:Y:S02]  /*6a50*/  PRMT R159, R91, 0x7610, R159 ;  /* 0x000076105b9f7816 */ /* 0x000fe4000000009f */
[----:B--2---:R-:W-:Y:S01]  /*6a60*/  R2UR UR4, R88 ;  /* 0x00000000580472ca */ /* 0x004fe200000e0000 */
[----:B------:R-:W-:-:S05]  /*6a70*/  IMAD.MOV.U32 R88, RZ, RZ, R41 ;  /* 0x000000ffff587224 */ /* 0x000fca00078e0029 */
[----:B------:R-:W-:Y:S01]  /*6a80*/  PRMT R175, R88, 0x7610, R175 ;  /* 0x0000761058af7816 */ /* 0x000fe200000000af */
[----:B------:R-:W-:-:S05]  /*6a90*/  IMAD.MOV.U32 R88, RZ, RZ, R45 ;  /* 0x000000ffff587224 */ /* 0x000fca00078e002d */
[----:B------:R-:W-:Y:S01]  /*6aa0*/  PRMT R179, R88, 0x7610, R179 ;  /* 0x0000761058b37816 */ /* 0x000fe200000000b3 */
[----:B------:R-:W-:Y:S01]  /*6ab0*/  UISETP.NE.AND UP0, UPT, UR4, 0x3, UPT ;  /* 0x000000030400788c */ /* 0x000fe2000bf05270 */
[----:B------:R-:W-:-:S04]  /*6ac0*/  MOV R88, R50 ;  /* 0x0000003200587202 */ /* 0x000fc80000000f00 */
[----:B------:R-:W-:Y:S02]  /*6ad0*/  PRMT R179, R179, 0x5410, R88 ;  /* 0x00005410b3b37816 */ /* 0x000fe40000000058 */
[----:B------:R-:W-:Y:S02]  /*6ae0*/  MOV R88, R53 ;  /* 0x0000003500587202 */ /* 0x000fe40000000f00 */
[----:B------:R-:W-:Y:S02]  /*6af0*/  PLOP3.LUT P2, PT, PT, PT, UP0, 0x80, 0x0 ;  /* 0x000000000000781c */ /* 0x000fe40003f4f008 */
        /* <DEDUP_REMOVED lines=42> */
.L_x_5803:
        /* <DEDUP_REMOVED lines=8> */
.L_x_6138:
[----:B------:R-:W-:Y:S05]  /*6e20*/  BSYNC B1 ;  /* 0x0000000000017941 */ /* 0x000fea0003800000 */
.L_x_5804:
        /* <DEDUP_REMOVED lines=32> */
[--C-:B------:R-:W-:Y:S01]  /*7030*/  SHF.R.U64 R48, R48, 0x10, R49.reuse ;  /* 0x0000001030307819 */ /* 0x100fe20000001231 */
[----:B------:R-:W-:Y:S01]  /*7040*/  HADD2.F32 R93, -RZ, R159.H0_H0 ;  /* 0x2000009fff5d7230 */ /* 0x000fe20000004100 */
[----:B--2---:R-:W-:Y:S01]  /*7050*/  MOV R159, R89 ;  /* 0x00000059009f7202 */ /* 0x004fe20000000f00 */
[----:B------:R-:W-:Y:S01]  /*7060*/  HADD2.F32 R162, -RZ, R162.H0_H0 ;  /* 0x200000a2ffa27230 */ /* 0x000fe20000004100 */
[----:B------:R-:W-:Y:S01]  /*7070*/  SHF.R.U32.HI R49, RZ, 0x10, R49 ;  /* 0x00000010ff317819 */ /* 0x000fe20000011631 */
[----:B------:R-:W-:Y:S01]  /*7080*/  HADD2.F32 R161, -RZ, R160.H0_H0 ;  /* 0x200000a0ffa17230 */ /* 0x000fe20000004100 */
[----:B------:R-:W-:Y:S01]  /*7090*/  SHF.R.U64 R60, R60, 0x10, R61 ;  /* 0x000000103c3c7819 */ /* 0x000fe2000000123d */
[----:B------:R-:W-:Y:S01]  /*70a0*/  HADD2.F32 R163, -RZ, R159.H0_H0 ;  /* 0x2000009fffa37230 */ /* 0x000fe20000004100 */
[----:B------:R-:W-:Y:S02]  /*70b0*/  SHF.R.U64 R50, R50, 0x10, R51 ;  /* 0x0000001032327819 */ /* 0x000fe40000001233 */
[----:B------:R-:W-:Y:S01]  /*70c0*/  FMUL.FTZ R89, R161, R93 ;  /* 0x0000005da1597220 */ /* 0x000fe20000410000 */
[----:B------:R-:W-:-:S02]  /*70d0*/  HADD2.F32 R60, -RZ, R60.H0_H0 ;  /* 0x2000003cff3c7230 */ /* 0x000fc40000004100 */
[C---:B------:R-:W-:Y:S01]  /*70e0*/  FMUL.FTZ R93, R163.reuse, R93 ;  /* 0x0000005da35d7220 */ /* 0x040fe20000410000 */
[----:B------:R-:W-:Y:S02]  /*70f0*/  HADD2.F32 R50, -RZ, R50.H0_H0 ;  /* 0x20000032ff327230 */ /* 0x000fe40000004100 */
[-C--:B------:R-:W-:Y:S01]  /*7100*/  FFMA.FTZ R89, R163, R162.reuse, -R89 ;  /* 0x000000a2a3597223 */ /* 0x080fe20000010859 */
[----:B------:R-:W-:Y:S01]  /*7110*/  FFMA.FTZ R93, R161, R162, R93 ;  /* 0x000000a2a15d7223 */ /* 0x000fe2000001005d */
[----:B------:R-:W-:Y:S01]  /*7120*/  SHF.R.U32.HI R161, RZ, 0x10, R61 ;  /* 0x00000010ffa17819 */ /* 0x000fe2000001163d */
[----:B------:R-:W-:Y:S02]  /*7130*/  HADD2.F32 R61, -RZ, R160.H1_H1 ;  /* 0x300000a0ff3d7230 */ /* 0x000fe40000004100 */
[----:B------:R-:W-:Y:S02]  /*7140*/  HADD2.F32 R160, -RZ, R159.H1_H1 ;  /* 0x3000009fffa07230 */ /* 0x000fe40000004100 */
[----:B------:R-:W-:-:S02]  /*7150*/  HADD2.F32 R161, -RZ, R161.H0_H0 ;  /* 0x200000a1ffa17230 */ /* 0x000fc40000004100 */
[----:B------:R-:W-:Y:S02]  /*7160*/  HADD2.F32 R159, -RZ, R49.H0_H0 ;  /* 0x20000031ff9f7230 */ /* 0x000fe40000004100 */
[--C-:B------:R-:W-:Y:S02]  /*7170*/  HADD2.F32 R162, -RZ, R91.reuse.H0_H0 ;  /* 0x2000005bffa27230 */ /* 0x100fe40000004100 */
[CC--:B------:R-:W-:Y:S01]  /*7180*/  FMUL.FTZ R49, R61.reuse, R161.reuse ;  /* 0x000000a13d317220 */ /* 0x0c0fe20000410000 */
[C---:B------:R-:W-:Y:S01]  /*7190*/  FMUL.FTZ R161, R160.reuse, R161 ;  /* 0x000000a1a0a17220 */ /* 0x040fe20000410000 */
[----:B------:R-:W-:Y:S02]  /*71a0*/  HADD2.F32 R91, -RZ, R91.H1_H1 ;  /* 0x3000005bff5b7230 */ /* 0x000fe40000004100 */
[-C--:B------:R-:W-:Y:S01]  /*71b0*/  FFMA.FTZ R49, R160, R159.reuse, -R49 ;  /* 0x0000009fa0317223 */ /* 0x080fe20000010831 */
[----:B------:R-:W-:Y:S01]  /*71c0*/  FFMA.FTZ R61, R61, R159, R161 ;  /* 0x0000009f3d3d7223 */ /* 0x000fe200000100a1 */
[----:B------:R-:W-:-:S02]  /*71d0*/  HADD2.F32 R159, -RZ, R182.H0_H0 ;  /* 0x200000b6ff9f7230 */ /* 0x000fc40000004100 */
[----:B------:R-:W-:Y:S01]  /*71e0*/  HADD2.F32 R160, -RZ, R95.H0_H0 ;  /* 0x2000005fffa07230 */ /* 0x000fe20000004100 */
[----:B------:R-:W-:Y:S01]  /*71f0*/  F2FP.F16.F32.PACK_AB R89, R49, R89 ;  /* 0x000000593159723e */ /* 0x000fe200000000ff */
[----:B------:R-:W-:Y:S01]  /*7200*/  HADD2.F32 R161, -RZ, R180.H0_H0 ;  /* 0x200000b4ffa17230 */ /* 0x000fe20000004100 */
[----:B------:R-:W-:Y:S02]  /*7210*/  F2FP.F16.F32.PACK_AB R93, R61, R93 ;  /* 0x0000005d3d5d723e */ /* 0x000fe400000000ff */
        /* <DEDUP_REMOVED lines=51> */
[----:B------:R-:W-:Y:S01]  /*7550*/  F2FP.F16.F32.PACK_AB R62, R62, R92 ;  /* 0x0000005c3e3e723e */ /* 0x000fe200000000ff */
[----:B------:R-:W-:Y:S01]  /*7560*/  IMAD.MOV.U32 R92, RZ, RZ, R60 ;  /* 0x000000ffff5c7224 */ /* 0x000fe200078e003c */
[----:B------:R-:W-:-:S03]  /*7570*/  F2FP.F16.F32.PACK_AB R51, R51, R160 ;  /* 0x000000a03333723e */ /* 0x000fc600000000ff */
[----:B------:R-:W-:Y:S02]  /*7580*/  IMAD.MOV.U32 R90, RZ, RZ, R62 ;  /* 0x000000ffff5a7224 */ /* 0x000fe400078e003e */
[----:B------:R-:W-:-:S07]  /*7590*/  IMAD.MOV.U32 R94, RZ, RZ, R51 ;  /* 0x000000ffff5e7224 */ /* 0x000fce00078e0033 */
.L_x_5811:
[----:B------:R-:W-:Y:S05]  /*75a0*/  BSYNC B3 ;  /* 0x0000000000037941 */ /* 0x000fea0003800000 */
.L_x_5810:
        /* <DEDUP_REMOVED lines=12> */
.L_x_5809:
[----:B------:R-:W-:Y:S05]  /*7670*/  BSYNC B2 ;  /* 0x0000000000027941 */ /* 0x000fea0003800000 */
.L_x_5808:
        /* <DEDUP_REMOVED lines=114> */
.L_x_5815:
[----:B------:R-:W-:Y:S05]  /*7da0*/  BSYNC B3 ;  /* 0x0000000000037941 */ /* 0x000fea0003800000 */
.L_x_5814:
        /* <DEDUP_REMOVED lines=12> */
.L_x_5813:
[----:B------:R-:W-:Y:S05]  /*7e70*/  BSYNC B2 ;  /* 0x0000000000027941 */ /* 0x000fea0003800000 */
.L_x_5812:
        /* <DEDUP_REMOVED lines=19> */
[----:B------:R-:W-:Y:S02]  /*7fb0*/  IMAD.IADD R45, R45, 0x1, R44 ;  /* 0x000000012d2d7824 */ /* 0x000fe400078e022c */
[C---:B------:R-:W-:Y:S02]  /*7fc0*/  IMAD R44, R17.reuse, 0x5400, R141 ;  /* 0x00005400112c7824 */ /* 0x040fe400078e028d */
[----:B--2---:R-:W-:Y:S02]  /*7fd0*/  IMAD R48, R17, 0x5400, R45 ;  /* 0x0000540011307824 */ /* 0x004fe400078e022d */
        /* <DEDUP_REMOVED lines=8> */
[----:B------:R-:W-:Y:S01]  /*8060*/  SHF.R.U64 R40, R40, 0x10, R41 ;  /* 0x0000001028287819 */ /* 0x000fe20000001229 */
[----:B------:R-:W-:Y:S01]  /*8070*/  HADD2.F32 R62, -RZ, R175.H1_H1 ;  /* 0x300000afff3e7230 */ /* 0x000fe20000004100 */
        /* <DEDUP_REMOVED lines=74> */
[C---:B------:R-:W-:Y:S01]  /*8520*/  FMUL.FTZ R54, R46.reuse, R54 ;  /* 0x000000362e367220 */ /* 0x040fe20000410000 */
[----:B------:R-:W-:Y:S01]  /*8530*/  F2FP.F16.F32.PACK_AB R41, R41, R90 ;  /* 0x0000005a2929723e */ /* 0x000fe200000000ff */
[----:B------:R-:W-:Y:S02]  /*8540*/  IMAD.MOV.U32 R48, RZ, RZ, R52 ;  /* 0x000000ffff307224 */ /* 0x000fe400078e0034 */
[-C--:B------:R-:W-:Y:S01]  /*8550*/  FFMA.FTZ R40, R46, R42.reuse, -R40 ;  /* 0x0000002a2e287223 */ /* 0x080fe20000010828 */
[----:B------:R-:W-:Y:S01]  /*8560*/  FFMA.FTZ R54, R50, R42, R54 ;  /* 0x0000002a32367223 */ /* 0x000fe20000010036 */
[----:B------:R-:W-:-:S03]  /*8570*/  MOV R44, R41 ;  /* 0x00000029002c7202 */ /* 0x000fc60000000f00 */
[----:B------:R-:W-:Y:S02]  /*8580*/  F2FP.F16.F32.PACK_AB R47, R40, R47 ;  /* 0x0000002f282f723e */ /* 0x000fe400000000ff */
[----:B------:R-:W-:-:S03]  /*8590*/  F2FP.F16.F32.PACK_AB R54, R54, R173 ;  /* 0x000000ad3636723e */ /* 0x000fc600000000ff */
[----:B------:R-:W-:Y:S02]  /*85a0*/  IMAD.MOV.U32 R46, RZ, RZ, R47 ;  /* 0x000000ffff2e7224 */ /* 0x000fe400078e002f */
[----:B------:R-:W-:Y:S01]  /*85b0*/  IMAD.MOV.U32 R47, RZ, RZ, R51 ;  /* 0x000000ffff2f7224 */ /* 0x000fe200078e0033 */
[----:B------:R-:W-:Y:S01]  /*85c0*/  MOV R51, R62 ;  /* 0x0000003e00337202 */ /* 0x000fe20000000f00 */
[----:B------:R-:W-:-:S07]  /*85d0*/  IMAD.MOV.U32 R50, RZ, RZ, R54 ;  /* 0x000000ffff327224 */ /* 0x000fce00078e0036 */
.L_x_5817:
[----:B------:R-:W-:Y:S05]  /*85e0*/  BSYNC B2 ;  /* 0x0000000000027941 */ /* 0x000fea0003800000 */
.L_x_5816:
        /* <DEDUP_REMOVED lines=10> */
.L_x_5807:
[----:B------:R-:W-:Y:S05]  /*8690*/  BSYNC B1 ;  /* 0x0000000000017941 */ /* 0x000fea0003800000 */
.L_x_5806:
        /* <DEDUP_REMOVED lines=121> */
[----:B------:R-:W-:Y:S01]  /*8e30*/  F2FP.F16.F32.PACK_AB R42, R44, R43 ;  /* 0x0000002b2c2a723e */ /* 0x000fe200000000ff */
[----:B------:R-:W-:Y:S01]  /*8e40*/  IMAD.MOV.U32 R43, RZ, RZ, R60 ;  /* 0x000000ffff2b7224 */ /* 0x000fe200078e003c */
[----:B------:R-:W-:-:S02]  /*8e50*/  F2FP.F16.F32.PACK_AB R46, R56, R170 ;  /* 0x000000aa382e723e */ /* 0x000fc400000000ff */
[----:B------:R-:W-:-:S07]  /*8e60*/  MOV R44, R171 ;  /* 0x000000ab002c7202 */ /* 0x000fce0000000f00 */
.L_x_5821:
[----:B------:R-:W-:Y:S05]  /*8e70*/  BSYNC B2 ;  /* 0x0000000000027941 */ /* 0x000fea0003800000 */
.L_x_5820:
[----:B0-----:R0:W-:Y:S04]  /*8e80*/  STG.E.128 desc[UR60][R48.64], R40 ;  /* 0x0000002830007986 */ /* 0x0011e8000c101d3c */
[----:B--2---:R0:W-:Y:S02]  /*8e90*/  @!P3 STG.E.128 desc[UR60][R50.64], R44 ;  /* 0x0000002c3200b986 */ /* 0x0041e4000c101d3c */
.L_x_5819:
[----:B------:R-:W-:Y:S05]  /*8ea0*/  BSYNC B1 ;  /* 0x0000000000017941 */ /* 0x000fea0003800000 */
.L_x_5818:
        /* <DEDUP_REMOVED lines=35> */
[--C-:B------:R-:W-:Y:S01]  /*90e0*/  SHF.R.U64 R54, R80, 0x10, R81.reuse ;  /* 0x0000001050367819 */ /* 0x100fe20000001251 */
[----:B------:R-:W-:Y:S01]  /*90f0*/  HADD2.F32 R63, -RZ, R167.H1_H1 ;  /* 0x300000a7ff3f7230 */ /* 0x000fe20000004100 */
[----:B------:R-:W-:Y:S01]  /*9100*/  SHF.R.U32.HI R80, RZ, 0x10, R81 ;  /* 0x00000010ff507819 */ /* 0x000fe20000011651 */
[----:B0-----:R-:W-:Y:S01]  /*9110*/  HADD2.F32 R60, -RZ, R41.H0_H0 ;  /* 0x20000029ff3c7230 */ /* 0x001fe20000004100 */
[--C-:B------:R-:W-:Y:S01]  /*9120*/  SHF.R.U64 R53, R68, 0x10, R69.reuse ;  /* 0x0000001044357819 */ /* 0x100fe20000001245 */
[--C-:B--2---:R-:W-:Y:S01]  /*9130*/  HADD2.F32 R58, -RZ, R45.reuse.H0_H0 ;  /* 0x2000002dff3a7230 */ /* 0x104fe20000004100 */
[----:B------:R-:W-:Y:S01]  /*9140*/  SHF.R.U32.HI R68, RZ, 0x10, R69 ;  /* 0x00000010ff447819 */ /* 0x000fe20000011645 */
[----:B------:R-:W-:Y:S02]  /*9150*/  HADD2.F32 R59, -RZ, R45.H1_H1 ;  /* 0x3000002dff3b7230 */ /* 0x000fe40000004100 */
[----:B------:R-:W-:Y:S01]  /*9160*/  FMUL.FTZ R45, R60, R63 ;  /* 0x0000003f3c2d7220 */ /* 0x000fe20000410000 */
[----:B------:R-:W-:Y:S01]  /*9170*/  HADD2.F32 R80, -RZ, R80.H0_H0 ;  /* 0x20000050ff507230 */ /* 0x000fe20000004100 */
[--C-:B------:R-:W-:Y:S01]  /*9180*/  SHF.R.U64 R56, R82, 0x10, R83.reuse ;  /* 0x0000001052387819 */ /* 0x100fe20000001253 */
[----:B------:R-:W-:Y:S01]  /*9190*/  HADD2.F32 R57, -RZ, R165.H1_H1 ;  /* 0x300000a5ff397230 */ /* 0x000fe20000004100 */
[----:B------:R-:W-:Y:S01]  /*91a0*/  SHF.R.U32.HI R82, RZ, 0x10, R83 ;  /* 0x00000010ff527819 */ /* 0x000fe20000011653 */
[----:B------:R-:W-:-:S02]  /*91b0*/  HADD2.F32 R61, -RZ, R41.H1_H1 ;  /* 0x30000029ff3d7230 */ /* 0x000fc40000004100 */
[C---:B------:R-:W-:Y:S01]  /*91c0*/  FMUL.FTZ R41, R58.reuse, R63 ;  /* 0x0000003f3a297220 */ /* 0x040fe20000410000 */
[----:B------:R-:W-:Y:S02]  /*91d0*/  HADD2.F32 R68, -RZ, R68.H0_H0 ;  /* 0x20000044ff447230 */ /* 0x000fe40000004100 */
[-C--:B------:R-:W-:Y:S01]  /*91e0*/  FMUL.FTZ R62, R59, R80.reuse ;  /* 0x000000503b3e7220 */ /* 0x080fe20000410000 */
[-C--:B------:R-:W-:Y:S01]  /*91f0*/  FFMA.FTZ R45, R58, R57.reuse, R45 ;  /* 0x000000393a2d7223 */ /* 0x080fe2000001002d */
[C---:B------:R-:W-:Y:S01]  /*9200*/  FMUL.FTZ R80, R61.reuse, R80 ;  /* 0x000000503d507220 */ /* 0x040fe20000410000 */
[----:B------:R-:W-:Y:S01]  /*9210*/  FFMA.FTZ R41, R60, R57, -R41 ;  /* 0x000000393c297223 */ /* 0x000fe20000010829 */
[----:B------:R-:W-:Y:S01]  /*9220*/  FFMA.FTZ R58, R61, R68, -R62 ;  /* 0x000000443d3a7223 */ /* 0x000fe2000001083e */
[----:B------:R-:W-:Y:S01]  /*9230*/  HADD2.F32 R61, -RZ, R166.H1_H1 ;  /* 0x300000a6ff3d7230 */ /* 0x000fe20000004100 */
[--C-:B------:R-:W-:Y:S01]  /*9240*/  SHF.R.U64 R55, R70, 0x10, R71.reuse ;  /* 0x0000001046377819 */ /* 0x100fe20000001247 */
[----:B------:R-:W-:Y:S01]  /*9250*/  HADD2.F32 R60, -RZ, R47.H0_H0 ;  /* 0x2000002fff3c7230 */ /* 0x000fe20000004100 */
[----:B------:R-:W-:Y:S01]  /*9260*/  SHF.R.U32.HI R70, RZ, 0x10, R71 ;  /* 0x00000010ff467819 */ /* 0x000fe20000011647 */
[----:B------:R-:W-:-:S02]  /*9270*/  HADD2.F32 R74, -RZ, R43.H0_H0 ;  /* 0x2000002bff4a7230 */ /* 0x000fc40000004100 */
[----:B------:R-:W-:Y:S01]  /*9280*/  FFMA.FTZ R68, R59, R68, R80 ;  /* 0x000000443b447223 */ /* 0x000fe20000010050 */
[----:B------:R-:W-:Y:S01]  /*9290*/  HADD2.F32 R62, -RZ, R47.H1_H1 ;  /* 0x3000002fff3e7230 */ /* 0x000fe20000004100 */
[----:B------:R-:W-:Y:S01]  /*92a0*/  F2FP.F16.F32.PACK_AB R41, R58, R41 ;  /* 0x000000293a29723e */ /* 0x000fe200000000ff */
[----:B------:R-:W-:Y:S02]  /*92b0*/  HADD2.F32 R47, -RZ, R82.H0_H0 ;  /* 0x20000052ff2f7230 */ /* 0x000fe40000004100 */
[----:B------:R-:W-:Y:S02]  /*92c0*/  HADD2.F32 R72, -RZ, R43.H1_H1 ;  /* 0x3000002bff487230 */ /* 0x000fe40000004100 */
[-C--:B------:R-:W-:Y:S01]  /*92d0*/  FMUL.FTZ R43, R60, R61.reuse ;  /* 0x0000003d3c2b7220 */ /* 0x080fe20000410000 */
[----:B------:R-:W-:Y:S02]  /*92e0*/  HADD2.F32 R57, -RZ, R164.H1_H1 ;  /* 0x300000a4ff397230 */ /* 0x000fe40000004100 */
[----:B------:R-:W-:Y:S01]  /*92f0*/  FMUL.FTZ R61, R74, R61 ;  /* 0x0000003d4a3d7220 */ /* 0x000fe20000410000 */
[----:B------:R-:W-:-:S02]  /*9300*/  HADD2.F32 R59, -RZ, R70.H0_H0 ;  /* 0x20000046ff3b7230 */ /* 0x000fc40000004100 */
[-C--:B------:R-:W-:Y:S01]  /*9310*/  FMUL.FTZ R63, R62, R47.reuse ;  /* 0x0000002f3e3f7220 */ /* 0x080fe20000410000 */
[----:B------:R-:W-:Y:S01]  /*9320*/  FMUL.FTZ R69, R72, R47 ;  /* 0x0000002f48457220 */ /* 0x000fe20000410000 */
[-C--:B------:R-:W-:Y:S01]  /*9330*/  FFMA.FTZ R47, R60, R57.reuse, R61 ;  /* 0x000000393c2f7223 */ /* 0x080fe2000001003d */
[----:B------:R-:W-:Y:S02]  /*9340*/  HADD2.F32 R70, -RZ, R44.H0_H0 ;  /* 0x2000002cff467230 */ /* 0x000fe40000004100 */
[----:B------:R-:W-:Y:S01]  /*9350*/  FFMA.FTZ R43, R74, R57, -R43 ;  /* 0x000000394a2b7223 */ /* 0x000fe2000001082b */
[----:B------:R-:W-:Y:S02]  /*9360*/  HADD2.F32 R61, -RZ, R54.H0_H0 ;  /* 0x20000036ff3d7230 */ /* 0x000fe40000004100 */
[-C--:B------:R-:W-:Y:S01]  /*9370*/  FFMA.FTZ R60, R72, R59.reuse, -R63 ;  /* 0x0000003b483c7223 */ /* 0x080fe2000001083f */
[----:B------:R-:W-:Y:S02]  /*9380*/  HADD2.F32 R44, -RZ, R44.H1_H1 ;  /* 0x3000002cff2c7230 */ /* 0x000fe40000004100 */
[----:B------:R-:W-:Y:S01]  /*9390*/  FFMA.FTZ R62, R62, R59, R69 ;  /* 0x0000003b3e3e7223 */ /* 0x000fe20000010045 */
[----:B------:R-:W-:Y:S01]  /*93a0*/  HADD2.F32 R57, -RZ, R40.H1_H1 ;  /* 0x30000028ff397230 */ /* 0x000fe20000004100 */
[----:B------:R-:W-:Y:S01]  /*93b0*/  F2FP.F16.F32.PACK_AB R45, R68, R45 ;  /* 0x0000002d442d723e */ /* 0x000fe200000000ff */
[----:B------:R-:W-:-:S02]  /*93c0*/  HADD2.F32 R167, -RZ, R167.H0_H0 ;  /* 0x200000a7ffa77230 */ /* 0x000fc40000004100 */
[-C--:B------:R-:W-:Y:S01]  /*93d0*/  FMUL.FTZ R72, R44, R61.reuse ;  /* 0x0000003d2c487220 */ /* 0x080fe20000410000 */
[----:B------:R-:W-:Y:S02]  /*93e0*/  HADD2.F32 R59, -RZ, R53.H0_H0 ;  /* 0x20000035ff3b7230 */ /* 0x000fe40000004100 */
[----:B------:R-:W-:Y:S01]  /*93f0*/  FMUL.FTZ R61, R57, R61 ;  /* 0x0000003d393d7220 */ /* 0x000fe20000410000 */
[----:B------:R-:W-:Y:S02]  /*9400*/  HADD2.F32 R165, -RZ, R165.H0_H0 ;  /* 0x200000a5ffa57230 */ /* 0x000fe40000004100 */
[----:B------:R-:W-:Y:S01]  /*9410*/  FMUL.FTZ R53, R70, R167 ;  /* 0x000000a746357220 */ /* 0x000fe20000410000 */
[----:B------:R-:W-:Y:S02]  /*9420*/  HADD2.F32 R54, -RZ, R40.H0_H0 ;  /* 0x20000028ff367230 */ /* 0x000fe40000004100 */
[----:B------:R-:W-:Y:S01]  /*9430*/  FFMA.FTZ R44, R44, R59, R61 ;  /* 0x0000003b2c2c7223 */ /* 0x000fe2000001003d */
[----:B------:R-:W-:Y:S01]  /*9440*/  HADD2.F32 R61, -RZ, R56.H0_H0 ;  /* 0x20000038ff3d7230 */ /* 0x000fe20000004100 */
[----:B------:R-:W-:Y:S01]  /*9450*/  F2FP.F16.F32.PACK_AB R43, R60, R43 ;  /* 0x0000002b3c2b723e */ /* 0x000fe200000000ff */
[----:B------:R-:W-:-:S02]  /*9460*/  HADD2.F32 R56, -RZ, R46.H0_H0 ;  /* 0x2000002eff387230 */ /* 0x000fc40000004100 */
[C---:B------:R-:W-:Y:S01]  /*9470*/  FFMA.FTZ R40, R54.reuse, R165, -R53 ;  /* 0x000000a536287223 */ /* 0x040fe20000010835 */
[----:B------:R-:W-:Y:S01]  /*9480*/  FMUL.FTZ R167, R54, R167 ;  /* 0x000000a736a77220 */ /* 0x000fe20000410000 */
[----:B------:R-:W-:Y:S01]  /*9490*/  FFMA.FTZ R53, R57, R59, -R72 ;  /* 0x0000003b39357223 */ /* 0x000fe20000010848 */
[----:B------:R-:W-:Y:S01]  /*94a0*/  HADD2.F32 R59, -RZ, R166.H0_H0 ;  /* 0x200000a6ff3b7230 */ /* 0x000fe20000004100 */
[----:B------:R-:W-:Y:S01]  /*94b0*/  F2FP.F16.F32.PACK_AB R47, R62, R47 ;  /* 0x0000002f3e2f723e */ /* 0x000fe200000000ff */
        /* <DEDUP_REMOVED lines=15> */
[----:B------:R-:W-:-:S03]  /*95b0*/  F2FP.F16.F32.PACK_AB R44, R44, R165 ;  /* 0x000000a52c2c723e */ /* 0x000fc600000000ff */
[----:B------:R-:W-:Y:S02]  /*95c0*/  F2FP.F16.F32.PACK_AB R42, R42, R63 ;  /* 0x0000003f2a2a723e */ /* 0x000fe400000000ff */
[----:B------:R-:W-:-:S07]  /*95d0*/  F2FP.F16.F32.PACK_AB R46, R46, R59 ;  /* 0x0000003b2e2e723e */ /* 0x000fce00000000ff */
.L_x_5825:
[----:B------:R-:W-:Y:S05]  /*95e0*/  BSYNC B2 ;  /* 0x0000000000027941 */ /* 0x000fea0003800000 */
.L_x_5824:
[----:B0-----:R4:W-:Y:S04]  /*95f0*/  STG.E.128 desc[UR60][R48.64], R40 ;  /* 0x0000002830007986 */ /* 0x0019e8000c101d3c */
[----:B--2---:R4:W-:Y:S02]  /*9600*/  @!P3 STG.E.128 desc[UR60][R50.64], R44 ;  /* 0x0000002c3200b986 */ /* 0x0049e4000c101d3c */
.L_x_5823:
[----:B------:R-:W-:Y:S05]  /*9610*/  BSYNC B1 ;  /* 0x0000000000017941 */ /* 0x000fea0003800000 */
.L_x_5822:
[----:B------:R-:W-:-:S13]  /*9620*/  ISETP.NE.AND P3, PT, R32, RZ, PT ;  /* 0x000000ff2000720c */ /* 0x000fda0003f65270 */
[----:B------:R-:W-:Y:S05]  /*9630*/  @!P3 BRA `(.L_x_5776) ;  /* 0x0000000800ccb947 */ /* 0x000fea0003800000 */
[----:B0---4-:R-:W2:Y:S01]  /*9640*/  LDL R40, [R1+0x10] ;  /* 0x0000100001287983 */ /* 0x011ea20000100800 */
[----:B------:R-:W-:Y:S01]  /*9650*/  SHF.R.U32.HI R43, RZ, 0x3, R215 ;  /* 0x00000003ff2b7819 */ /* 0x000fe200000116d7 */
[----:B------:R-:W-:Y:S01]  /*9660*/  BSSY B1, `(.L_x_5826) ;  /* 0x000006e000017945 */ /* 0x000fe20003800000 */
[----:B------:R-:W-:-:S04]  /*9670*/  IADD3 R42, P3, P4, R114, R126, R26 ;  /* 0x0000007e722a7210 */ /* 0x000fc80007c7e01a */
[----:B---3--:R-:W-:Y:S02]  /*9680*/  IADD3.X R45, R5, R52, R30, P3, P4 ;  /* 0x00000034052d7210 */ /* 0x008fe40001fe841e */
[----:B------:R-:W-:-:S04]  /*9690*/  LEA R48, P3, R42, R122, 0x1 ;  /* 0x0000007a2a307211 */ /* 0x000fc800078608ff */
[----:B------:R-:W-:Y:S02]  /*96a0*/  LEA.HI.X R49, R42, R123, R45, 0x1, P3 ;  /* 0x0000007b2a317211 */ /* 0x000fe400018f0c2d */
[----:B------:R-:W-:Y:S02]  /*96b0*/  ISETP.GE.AND P3, PT, R207, R119, PT ;  /* 0x00000077cf00720c */ /* 0x000fe40003f66270 */
[----:B--2---:R-:W-:-:S04]  /*96c0*/  LOP3.LUT P5, RZ, R40, 0x1, RZ, 0xc0, !PT ;  /* 0x0000000128ff7812 */ /* 0x004fc800078ac0ff */
[----:B------:R-:W-:-:S04]  /*96d0*/  SEL R147, R124, R147, !P5 ;  /* 0x000000937c937207 */ /* 0x000fc80006800000 */
[----:B------:R-:W-:-:S04]  /*96e0*/  SHF.R.S32.HI R40, RZ, 0x1f, R147 ;  /* 0x0000001fff287819 */ /* 0x000fc80000011493 */
        /* <DEDUP_REMOVED lines=17> */
[----:B------:R-:W-:Y:S01]  /*9800*/  SHF.R.U32.HI R61, RZ, 0x10, R77 ;  /* 0x00000010ff3d7819 */ /* 0x000fe2000001164d */
[----:B--2---:R-:W-:Y:S01]  /*9810*/  IMAD.MOV.U32 R56, RZ, RZ, R45 ;  /* 0x000000ffff387224 */ /* 0x004fe200078e002d */
[----:B------:R-:W-:Y:S01]  /*9820*/  MOV R57, R47 ;  /* 0x0000002f00397202 */ /* 0x000fe20000000f00 */
[----:B0-----:R-:W-:Y:S01]  /*9830*/  IMAD.MOV.U32 R45, RZ, RZ, R43 ;  /* 0x000000ffff2d7224 */ /* 0x001fe200078e002b */
[--C-:B------:R-:W-:Y:S01]  /*9840*/  SHF.R.U32.HI R59, RZ, 0x10, R65.reuse ;  /* 0x00000010ff3b7819 */ /* 0x100fe20000011641 */
[----:B------:R-:W-:Y:S01]  /*9850*/  HADD2.F32 R61, -RZ, R61.H0_H0 ;  /* 0x2000003dff3d7230 */ /* 0x000fe20000004100 */
[----:B------:R-:W-:Y:S01]  /*9860*/  SHF.R.U64 R51, R64, 0x10, R65 ;  /* 0x0000001040337819 */ /* 0x000fe20000001241 */
[--C-:B------:R-:W-:Y:S01]  /*9870*/  HADD2.F32 R47, -RZ, R56.reuse.H0_H0 ;  /* 0x20000038ff2f7230 */ /* 0x100fe20000004100 */
[--C-:B------:R-:W-:Y:S01]  /*9880*/  SHF.R.U64 R55, R78, 0x10, R79.reuse ;  /* 0x000000104e377819 */ /* 0x100fe2000000124f */
[----:B------:R-:W-:Y:S01]  /*9890*/  HADD2.F32 R58, -RZ, R56.H1_H1 ;  /* 0x30000038ff3a7230 */ /* 0x000fe20000004100 */
[----:B------:R-:W-:Y:S01]  /*98a0*/  SHF.R.U32.HI R78, RZ, 0x10, R79 ;  /* 0x00000010ff4e7819 */ /* 0x000fe2000001164f */
[----:B------:R-:W-:Y:S01]  /*98b0*/  HADD2.F32 R62, -RZ, R157.H1_H1 ;  /* 0x3000009dff3e7230 */ /* 0x000fe20000004100 */
[----:B------:R-:W-:Y:S01]  /*98c0*/  SHF.R.U64 R53, R66, 0x10, R67 ;  /* 0x0000001042357819 */ /* 0x000fe20000001243 */
[----:B------:R-:W-:-:S02]  /*98d0*/  HADD2.F32 R56, -RZ, R41.H1_H1 ;  /* 0x30000029ff387230 */ /* 0x000fc40000004100 */
[-C--:B------:R-:W-:Y:S01]  /*98e0*/  FMUL.FTZ R63, R58, R61.reuse ;  /* 0x0000003d3a3f7220 */ /* 0x080fe20000410000 */
[----:B------:R-:W-:Y:S02]  /*98f0*/  HADD2.F32 R43, -RZ, R41.H0_H0 ;  /* 0x20000029ff2b7230 */ /* 0x000fe40000004100 */
[-C--:B------:R-:W-:Y:S01]  /*9900*/  FMUL.FTZ R64, R47, R62.reuse ;  /* 0x0000003e2f407220 */ /* 0x080fe20000410000 */
[----:B------:R-:W-:Y:S02]  /*9910*/  HADD2.F32 R60, -RZ, R155.H1_H1 ;  /* 0x3000009bff3c7230 */ /* 0x000fe40000004100 */
[----:B------:R-:W-:Y:S01]  /*9920*/  FMUL.FTZ R61, R56, R61 ;  /* 0x0000003d383d7220 */ /* 0x000fe20000410000 */
[----:B------:R-:W-:Y:S02]  /*9930*/  HADD2.F32 R59, -RZ, R59.H0_H0 ;  /* 0x2000003bff3b7230 */ /* 0x000fe40000004100 */
[C---:B------:R-:W-:Y:S01]  /*9940*/  FMUL.FTZ R62, R43.reuse, R62 ;  /* 0x0000003e2b3e7220 */ /* 0x040fe20000410000 */
[----:B------:R-:W-:Y:S01]  /*9950*/  SHF.R.U32.HI R66, RZ, 0x10, R67 ;  /* 0x00000010ff427819 */ /* 0x000fe20000011643 */
[----:B------:R-:W-:Y:S01]  /*9960*/  FFMA.FTZ R41, R43, R60, -R64 ;  /* 0x0000003c2b297223 */ /* 0x000fe20000010840 */
[----:B------:R-:W-:-:S02]  /*9970*/  HADD2.F32 R64, -RZ, R156.H1_H1 ;  /* 0x3000009cff407230 */ /* 0x000fc40000004100 */
[-C--:B------:R-:W-:Y:S01]  /*9980*/  FFMA.FTZ R56, R56, R59.reuse, -R63 ;  /* 0x0000003b38387223 */ /* 0x080fe2000001083f */
[----:B------:R-:W-:Y:S01]  /*9990*/  FFMA.FTZ R58, R58, R59, R61 ;  /* 0x0000003b3a3a7223 */ /* 0x000fe2000001003d */
[----:B------:R-:W-:Y:S01]  /*99a0*/  FFMA.FTZ R43, R47, R60, R62 ;  /* 0x0000003c2f2b7223 */ /* 0x000fe2000001003e */
[--C-:B------:R-:W-:Y:S01]  /*99b0*/  HADD2.F32 R59, -RZ, R57.reuse.H0_H0 ;  /* 0x20000039ff3b7230 */ /* 0x100fe20000004100 */
[----:B------:R-:W-:Y:S01]  /*99c0*/  SHF.R.U64 R54, R76, 0x10, R77 ;  /* 0x000000104c367819 */ /* 0x000fe2000000124d */
[----:B------:R-:W-:Y:S01]  /*99d0*/  HADD2.F32 R57, -RZ, R57.H1_H1 ;  /* 0x30000039ff397230 */ /* 0x000fe20000004100 */
[----:B------:R-:W-:Y:S01]  /*99e0*/  F2FP.F16.F32.PACK_AB R41, R56, R41 ;  /* 0x000000293829723e */ /* 0x000fe200000000ff */
[----:B------:R-:W-:Y:S02]  /*99f0*/  HADD2.F32 R47, -RZ, R45.H0_H0 ;  /* 0x2000002dff2f7230 */ /* 0x000fe40000004100 */
[----:B------:R-:W-:Y:S01]  /*9a00*/  FMUL.FTZ R68, R59, R64 ;  /* 0x000000403b447220 */ /* 0x000fe20000410000 */
[----:B------:R-:W-:-:S02]  /*9a10*/  HADD2.F32 R78, -RZ, R78.H0_H0 ;  /* 0x2000004eff4e7230 */ /* 0x000fc40000004100 */
[----:B------:R-:W-:Y:S02]  /*9a20*/  HADD2.F32 R60, -RZ, R45.H1_H1 ;  /* 0x3000002dff3c7230 */ /* 0x000fe40000004100 */
[----:B------:R-:W-:Y:S01]  /*9a30*/  FMUL.FTZ R64, R47, R64 ;  /* 0x000000402f407220 */ /* 0x000fe20000410000 */
[----:B------:R-:W-:Y:S02]  /*9a40*/  HADD2.F32 R62, -RZ, R154.H1_H1 ;  /* 0x3000009aff3e7230 */ /* 0x000fe40000004100 */
[-C--:B------:R-:W-:Y:S01]  /*9a50*/  FMUL.FTZ R61, R57, R78.reuse ;  /* 0x0000004e393d7220 */ /* 0x080fe20000410000 */
[----:B------:R-:W-:Y:S02]  /*9a60*/  HADD2.F32 R66, -RZ, R66.H0_H0 ;  /* 0x20000042ff427230 */ /* 0x000fe40000004100 */
[----:B------:R-:W-:Y:S01]  /*9a70*/  FMUL.FTZ R78, R60, R78 ;  /* 0x0000004e3c4e7220 */ /* 0x000fe20000410000 */
[----:B------:R-:W-:Y:S02]  /*9a80*/  HADD2.F32 R157, -RZ, R157.H0_H0 ;  /* 0x2000009dff9d7230 */ /* 0x000fe40000004100 */
[-C--:B------:R-:W-:Y:S01]  /*9a90*/  FFMA.FTZ R45, R47, R62.reuse, -R68 ;  /* 0x0000003e2f2d7223 */ /* 0x080fe20000010844 */
[----:B------:R-:W-:Y:S01]  /*9aa0*/  FFMA.FTZ R47, R59, R62, R64 ;  /* 0x0000003e3b2f7223 */ /* 0x000fe20000010040 */
[----:B------:R-:W-:Y:S01]  /*9ab0*/  FFMA.FTZ R62, R57, R66, R78 ;  /* 0x00000042393e7223 */ /* 0x000fe2000001004e */
[----:B------:R-:W-:-:S02]  /*9ac0*/  HADD2.F32 R59, -RZ, R54.H0_H0 ;  /* 0x20000036ff3b7230 */ /* 0x000fc40000004100 */
[----:B------:R-:W-:Y:S01]  /*9ad0*/  FFMA.FTZ R60, R60, R66, -R61 ;  /* 0x000000423c3c7223 */ /* 0x000fe2000001083d */
        /* <DEDUP_REMOVED lines=11> */
[----:B------:R-:W-:Y:S02]  /*9b90*/  HADD2.F32 R55, -RZ, R55.H0_H0 ;  /* 0x20000037ff377230 */ /* 0x000fe40000004100 */
[-C--:B------:R-:W-:Y:S01]  /*9ba0*/  FFMA.FTZ R61, R54, R155.reuse, -R61 ;  /* 0x0000009b363d7223 */ /* 0x080fe2000001083d */
[----:B------:R-:W-:Y:S01]  /*9bb0*/  FFMA.FTZ R64, R57, R155, R64 ;  /* 0x0000009b39407223 */ /* 0x000fe20000010040 */
[-C--:B------:R-:W-:Y:S01]  /*9bc0*/  FFMA.FTZ R59, R44, R51.reuse, R59 ;  /* 0x000000332c3b7223 */ /* 0x080fe2000001003b */
[----:B------:R-:W-:Y:S01]  /*9bd0*/  FFMA.FTZ R54, R40, R51, -R63 ;  /* 0x0000003328367223 */ /* 0x000fe2000001083f */
[----:B------:R-:W-:Y:S01]  /*9be0*/  HADD2.F32 R44, -RZ, R46.H0_H0 ;  /* 0x2000002eff2c7230 */ /* 0x000fe20000004100 */
[----:B------:R-:W-:Y:S01]  /*9bf0*/  F2FP.F16.F32.PACK_AB R60, R60, R45 ;  /* 0x0000002d3c3c723e */ /* 0x000fe200000000ff */
[----:B------:R-:W-:Y:S01]  /*9c00*/  HADD2.F32 R57, -RZ, R156.H0_H0 ;  /* 0x2000009cff397230 */ /* 0x000fe20000004100 */
[----:B------:R-:W-:Y:S01]  /*9c10*/  F2FP.F16.F32.PACK_AB R45, R58, R43 ;  /* 0x0000002b3a2d723e */ /* 0x000fe200000000ff */
[----:B------:R-:W-:-:S02]  /*9c20*/  HADD2.F32 R40, -RZ, R42.H0_H0 ;  /* 0x2000002aff287230 */ /* 0x000fc40000004100 */
[----:B------:R-:W-:Y:S02]  /*9c30*/  HADD2.F32 R46, -RZ, R46.H1_H1 ;  /* 0x3000002eff2e7230 */ /* 0x000fe40000004100 */
[-C--:B------:R-:W-:Y:S01]  /*9c40*/  FMUL.FTZ R63, R44, R57.reuse ;  /* 0x000000392c3f7220 */ /* 0x080fe20000410000 */
        /* <DEDUP_REMOVED lines=15> */
.L_x_5827:
[----:B------:R-:W-:Y:S05]  /*9d40*/  BSYNC B1 ;  /* 0x0000000000017941 */ /* 0x000fea0003800000 */
.L_x_5826:
        /* <DEDUP_REMOVED lines=10> */
.L_x_5743:
[----:B------:R-:W2:Y:S02]  /*9df0*/  LDL R40, [R1+0x4c] ;  /* 0x00004c0001287983 */ /* 0x000ea40000100800 */
[----:B--2---:R-:W-:-:S13]  /*9e00*/  R2UR UR4, R40 ;  /* 0x00000000280472ca */ /* 0x004fda00000e0000 */
[----:B------:R-:W-:-:S06]  /*9e10*/  UISETP.NE.AND UP0, UPT, UR4, 0x3, UPT ;  /* 0x000000030400788c */ /* 0x000fcc000bf05270 */
[----:B------:R-:W-:-:S13]  /*9e20*/  PLOP3.LUT P2, PT, PT, PT, UP0, 0x80, 0x0 ;  /* 0x000000000000781c */ /* 0x000fda0003f4f008 */
[----:B------:R-:W-:Y:S05]  /*9e30*/  @!P2 BRA `(.L_x_5828) ;  /* 0x000000000004a947 */ /* 0x000fea0003800000 */
[----:B------:R-:W-:Y:S01]  /*9e40*/  BPT.TRAP 0x1 ;  /* 0x000000040000795c */ /* 0x000fe20000300000 */
.L_x_5828:
[----:B------:R-:W-:Y:S01]  /*9e50*/  IMAD R96, R17, 0x8, R16 ;  /* 0x0000000811607824 */ /* 0x000fe200078e0210 */
[----:B------:R-:W-:Y:S01]  /*9e60*/  SHF.L.U32 R97, R209, 0x1f, RZ ;  /* 0x0000001fd1617819 */ /* 0x000fe200000006ff */
[----:B------:R-:W-:Y:S01]  /*9e70*/  IMAD R39, R24, -0x70, R2 ;  /* 0xffffff9018277824 */ /* 0x000fe200078e0202 */
[----:B------:R-:W-:Y:S02]  /*9e80*/  BSSY B1, `(.L_x_5829) ;  /* 0x0000004000017945 */ /* 0x000fe40003800000 */
[----:B------:R-:W1:Y:S02]  /*9e90*/  SYNCS.PHASECHK.TRANS64.TRYWAIT P3, [R96+URZ+0x36890], R97 ;  /* 0x03689061600075a7 */ /* 0x000e64000806017f */
[----:B------:R-:W-:Y:S01]  /*9ea0*/  VIMNMX R39, R39, 0x70, PT ;  /* 0x0000007027277848 */ /* 0x000fe20003fe0100 */
[----:B-1----:R-:W-:Y:S06]  /*9eb0*/  @!P3 BRA `(.L_x_5830) ;  /* 0x000002580008b947 */ /* 0x002fec0003800000 */
.L_x_6139:
[----:B------:R-:W-:Y:S05]  /*9ec0*/  BSYNC B1 ;  /* 0x0000000000017941 */ /* 0x000fea0003800000 */
.L_x_5829:
        /* <DEDUP_REMOVED lines=21> */
.L_x_5832:
[----:B------:R-:W-:Y:S05]  /*a020*/  BSYNC B1 ;  /* 0x0000000000017941 */ /* 0x000fea0003800000 */
.L_x_5831:
        /* <DEDUP_REMOVED lines=20> */
.L_x_5776:
[----:B------:R-:W-:Y:S05]  /*a170*/  BSYNC B0 ;  /* 0x0000000000007941 */ /* 0x000fea0003800000 */
.L_x_5742:
        /* <DEDUP_REMOVED lines=17> */
.L_x_5834:
[----:B------:R-:W-:Y:S05]  /*a290*/  BSYNC B0 ;  /* 0x0000000000007941 */ /* 0x000fea0003800000 */
.L_x_5833:
[----:B------:R-:W1:Y:S01]  /*a2a0*/  SYNCS.PHASECHK.TRANS64.TRYWAIT P2, [R96+URZ+0x368b0], R97 ;  /* 0x0368b061600075a7 */ /* 0x000e62000804017f */
[----:B------:R-:W-:Y:S01]  /*a2b0*/  ULDC.64 UR4, c[0x0][0x318] ;  /* 0x0000c60000047ab9 */ /* 0x000fe20000000a00 */
[----:B------:R-:W-:Y:S01]  /*a2c0*/  ULDC.64 UR6, c[0x0][0x328] ;  /* 0x0000ca0000067ab9 */ /* 0x000fe20000000a00 */
[----:B0-----:R-:W-:Y:S01]  /*a2d0*/  IMAD.U32 R40, RZ, RZ, UR4 ;  /* 0x00000004ff287e24 */ /* 0x001fe2000f8e00ff */
[----:B------:R-:W-:Y:S01]  /*a2e0*/  BSSY B0, `(.L_x_5835) ;  /* 0x0000009000007945 */ /* 0x000fe20003800000 */
[----:B------:R-:W-:Y:S02]  /*a2f0*/  IMAD.U32 R42, RZ, RZ, UR6 ;  /* 0x00000006ff2a7e24 */ /* 0x000fe4000f8e00ff */
[----:B------:R-:W-:Y:S01]  /*a300*/  IMAD.U32 R41, RZ, RZ, UR7 ;  /* 0x00000007ff297e24 */ /* 0x000fe2000f8e00ff */
[----:B------:R0:W-:Y:S04]  /*a310*/  STL [R1+0x40], R40 ;  /* 0x0000402801007387 */ /* 0x0001e80000100800 */
[----:B------:R2:W-:Y:S01]  /*a320*/  STL [R1+0x48], R42 ;  /* 0x0000482a01007387 */ /* 0x0005e20000100800 */
[----:B0-----:R-:W-:-:S05]  /*a330*/  MOV R40, UR5 ;  /* 0x0000000500287c02 */ /* 0x001fca0008000f00 */
[----:B------:R2:W-:Y:S04]  /*a340*/  STL [R1+0x14], R40 ;  /* 0x0000142801007387 */ /* 0x0005e80000100800 */
[----:B------:R2:W-:Y:S02]  /*a350*/  STL [R1+0x44], R41 ;  /* 0x0000442901007387 */ /* 0x0005e40000100800 */
[----:B-12---:R-:W-:Y:S05]  /*a360*/  @!P2 BRA `(.L_x_5836) ;  /* 0x0000025000f0a947 */ /* 0x006fea0003800000 */
.L_x_6140:
[----:B------:R-:W-:Y:S05]  /*a370*/  BSYNC B0 ;  /* 0x0000000000007941 */ /* 0x000fea0003800000 */
.L_x_5835:
[----:B------:R1:W5:Y:S04]  /*a380*/  LDL R51, [R1+0x48] ;  /* 0x0000480001337983 */ /* 0x0003680000100800 */
[----:B------:R1:W5:Y:S04]  /*a390*/  LDL R50, [R1+0x44] ;  /* 0x0000440001327983 */ /* 0x0003680000100800 */
[----:B------:R1:W5:Y:S04]  /*a3a0*/  LDL R49, [R1+0x40] ;  /* 0x0000400001317983 */ /* 0x0003680000100800 */
[----:B------:R1:W5:Y:S01]  /*a3b0*/  LDL R48, [R1+0x14] ;  /* 0x0000140001307983 */ /* 0x0003620000100800 */
[----:B------:R-:W-:Y:S01]  /*a3c0*/  ISETP.GE.AND P2, PT, R204, R39, PT ;  /* 0x00000027cc00720c */ /* 0x000fe20003f46270 */
[----:B------:R-:W-:Y:S01]  /*a3d0*/  BSSY B0, `(.L_x_5837) ;  /* 0x0000022000007945 */ /* 0x000fe20003800000 */
[----:B------:R-:W-:-:S11]  /*a3e0*/  IMAD.WIDE R44, R24, 0x70, R120 ;  /* 0x00000070182c7825 */ /* 0x000fd600078e0278 */
[----:B-1----:R-:W-:Y:S05]  /*a3f0*/  @P2 BRA `(.L_x_5838) ;  /* 0x00000000007c2947 */ /* 0x002fea0003800000 */
[----:B-----5:R-:W-:Y:S01]  /*a400*/  R2UR UR7, R51 ;  /* 0x00000000330772ca */ /* 0x020fe200000e0000 */
[----:B------:R-:W-:Y:S01]  /*a410*/  IMAD.MOV.U32 R40, RZ, RZ, R112 ;  /* 0x000000ffff287224 */ /* 0x000fe200078e0070 */
        /* <DEDUP_REMOVED lines=12> */
[----:B------:R-:W1:Y:S04]  /*a4e0*/  @!P2 LDS.128 R40, [R37] ;  /* 0x000000002528a984 */ /* 0x000e680000000c00 */
[----:B-1----:R-:W-:Y:S01]  /*a4f0*/  @!P2 STG.E.128 desc[UR60][R46.64], R40 ;  /* 0x000000282e00a986 */ /* 0x002fe2000c101d3c */
[----:B------:R-:W-:-:S13]  /*a500*/  ISETP.GE.AND P2, PT, R206, UR4, PT ;  /* 0x00000004ce007c0c */ /* 0x000fda000bf46270 */
[----:B------:R-:W1:Y:S04]  /*a510*/  @!P2 LDS.128 R40, [R38] ;  /* 0x000000002628a984 */ /* 0x000e680000000c00 */
[----:B-1----:R-:W-:Y:S01]  /*a520*/  @!P2 STG.E.128 desc[UR60][R46.64+0x40], R40 ;  /* 0x000040282e00a986 */ /* 0x002fe2000c101d3c */
[----:B------:R-:W-:-:S13]  /*a530*/  ISETP.GE.AND P2, PT, R207, UR4, PT ;  /* 0x00000004cf007c0c */ /* 0x000fda000bf46270 */
[----:B------:R-:W1:Y:S04]  /*a540*/  @!P2 LDS.128 R40, [R37+0x3800] ;  /* 0x003800002528a984 */ /* 0x000e680000000c00 */
        /* <DEDUP_REMOVED lines=9> */
[----:B-1----:R1:W-:Y:S02]  /*a5e0*/  @!P2 STG.E.128 desc[UR60][R46.64+0x140], R40 ;  /* 0x000140282e00a986 */ /* 0x0023e4000c101d3c */
.L_x_5838:
[----:B------:R-:W-:Y:S05]  /*a5f0*/  BSYNC B0 ;  /* 0x0000000000007941 */ /* 0x000fea0003800000 */
.L_x_5837:
[----:B------:R-:W-:Y:S01]  /*a600*/  ISETP.GE.AND P2, PT, R234, R39, PT ;  /* 0x00000027ea00720c */ /* 0x000fe20003f46270 */
[----:B------:R-:W-:-:S12]  /*a610*/  BSSY B0, `(.L_x_5839) ;  /* 0x0000023000007945 */ /* 0x000fd80003800000 */
[----:B------:R-:W-:Y:S05]  /*a620*/  @P2 BRA `(.L_x_5840) ;  /* 0x0000000000842947 */ /* 0x000fea0003800000 */
[----:B-----5:R-:W-:Y:S01]  /*a630*/  R2UR UR7, R51 ;  /* 0x00000000330772ca */ /* 0x020fe200000e0000 */
[----:B-1----:R-:W-:Y:S01]  /*a640*/  IMAD.MOV.U32 R40, RZ, RZ, R112 ;  /* 0x000000ffff287224 */ /* 0x002fe200078e0070 */
[----:B------:R-:W-:Y:S01]  /*a650*/  R2UR UR4, R50 ;  /* 0x00000000320472ca */ /* 0x000fe200000e0000 */
[----:B------:R-:W-:Y:S01]  /*a660*/  IMAD.MOV.U32 R41, RZ, RZ, R36 ;  /* 0x000000ffff297224 */ /* 0x000fe200078e0024 */
[----:B------:R-:W-:Y:S02]  /*a670*/  IADD3 R39, P2, R44, 0x40, RZ ;  /* 0x000000402c277810 */ /* 0x000fe40007f5e0ff */
[----:B------:R-:W-:Y:S02]  /*a680*/  R2UR UR6, R49 ;  /* 0x00000000310672ca */ /* 0x000fe400000e0000 */
[----:B------:R-:W-:Y:S01]  /*a690*/  R2UR UR5, R48 ;  /* 0x00000000300572ca */ /* 0x000fe200000e0000 */
[----:B------:R-:W-:-:S04]  /*a6a0*/  IMAD.X R44, RZ, RZ, R45, P2 ;  /* 0x000000ffff2c7224 */ /* 0x000fc800010e062d */
[----:B------:R-:W-:Y:S02]  /*a6b0*/  IMAD R44, R44, UR7, RZ ;  /* 0x000000072c2c7c24 */ /* 0x000fe4000f8e02ff */
[----:B------:R-:W-:-:S04]  /*a6c0*/  IMAD.WIDE.U32 R40, R39, UR7, R40 ;  /* 0x0000000727287c25 */ /* 0x000fc8000f8e0028 */
[----:B------:R-:W-:Y:S01]  /*a6d0*/  IMAD R39, R39, UR4, R44 ;  /* 0x0000000427277c24 */ /* 0x000fe2000f8e022c */
[----:B------:R-:W-:Y:S01]  /*a6e0*/  LEA R44, P2, R40, UR6, 0x1 ;  /* 0x00000006282c7c11 */ /* 0x000fe2000f8408ff */
[----:B------:R-:W-:-:S03]  /*a6f0*/  ULDC UR4, c[0x0][0x2f4] ;  /* 0x0000bd0000047ab9 */ /* 0x000fc60000000800 */
[----:B------:R-:W-:-:S04]  /*a700*/  IADD3 R39, R41, R39, RZ ;  /* 0x0000002729277210 */ /* 0x000fc80007ffe0ff */
[----:B------:R-:W-:Y:S02]  /*a710*/  LEA.HI.X R45, R40, UR5, R39, 0x1, P2 ;  /* 0x00000005282d7c11 */ /* 0x000fe400090f0c27 */
        /* <DEDUP_REMOVED lines=18> */
.L_x_5840:
[----:B------:R-:W-:Y:S05]  /*a840*/  BSYNC B0 ;  /* 0x0000000000007941 */ /* 0x000fea0003800000 */
.L_x_5839:
[----:B------:R-:W3:Y:S01]  /*a850*/  LDL R37, [R1+0x10] ;  /* 0x0000100001257983 */ /* 0x000ee20000100800 */
        /* <DEDUP_REMOVED lines=13> */
[----:B------:R-:W-:Y:S02]  /*a930*/  SEL R38, RZ, 0x1, P3 ;  /* 0x00000001ff267807 */ /* 0x000fe40001800000 */
[----:B------:R-:W-:Y:S02]  /*a940*/  SEL R17, R17, RZ, P3 ;  /* 0x000000ff11117207 */ /* 0x000fe40001800000 */
[----:B------:R-:W-:Y:S02]  /*a950*/  LOP3.LUT R209, R209, R38, RZ, 0x3c, !PT ;  /* 0x00000026d1d17212 */ /* 0x000fe400078e3cff */
[----:B---3--:R-:W-:-:S13]  /*a960*/  LOP3.LUT P4, RZ, R37, 0x2, RZ, 0xc0, !PT ;  /* 0x0000000225ff7812 */ /* 0x008fda000788c0ff */
[----:B0-----:R-:W-:Y:S05]  /*a970*/  @P4 BRA `(.L_x_5841) ;  /* 0xffffff80006c4947 */ /* 0x001fea000383ffff */
.L_x_5737:
[----:B------:R-:W0:Y:S01]  /*a980*/  LDC R0, c[0x0][0x448] ;  /* 0x00011200ff007b82 */ /* 0x000e220000000800 */
[----:B------:R-:W-:Y:S01]  /*a990*/  VIADD R3, R223, 0x7f ;  /* 0x0000007fdf037836 */ /* 0x000fe20000000000 */
[----:B------:R-:W-:Y:S01]  /*a9a0*/  BSSY B0, `(.L_x_5842) ;  /* 0x0000011000007945 */ /* 0x000fe20003800000 */
[----:B------:R-:W-:Y:S01]  /*a9b0*/  IMAD.MOV.U32 R2, RZ, RZ, RZ ;  /* 0x000000ffff027224 */ /* 0x000fe200078e00ff */
[----:B0-----:R-:W-:-:S13]  /*a9c0*/  ISETP.NE.AND P0, PT, R0, 0x1, PT ;  /* 0x000000010000780c */ /* 0x001fda0003f05270 */
[----:B------:R-:W0:Y:S08]  /*a9d0*/  @P0 LDC R0, c[0x0][0x44c] ;  /* 0x00011300ff000b82 */ /* 0x000e300000000800 */
[----:B------:R-:W3:Y:S01]  /*a9e0*/  @P0 LDC R5, c[0x0][0x450] ;  /* 0x00011400ff050b82 */ /* 0x000ee20000000800 */
[----:B0-----:R-:W-:-:S05]  /*a9f0*/  @P0 IMAD.HI.U32 R0, R3, R0, RZ ;  /* 0x0000000003000227 */ /* 0x001fca00078e00ff */
[----:B---3--:R-:W-:-:S05]  /*aa00*/  @P0 SHF.R.U32.HI R3, RZ, R5, R0 ;  /* 0x00000005ff030219 */ /* 0x008fca0000011600 */
[----:B------:R-:W-:-:S04]  /*aa10*/  IMAD.IADD R3, R150, 0x1, R3 ;  /* 0x0000000196037824 */ /* 0x000fc800078e0203 */
[----:B------:R-:W-:-:S05]  /*aa20*/  IMAD.HI R2, R3, -0x6db6db6d, R2 ;  /* 0x9249249303027827 */ /* 0x000fca00078e0202 */
[----:B------:R-:W-:-:S04]  /*aa30*/  SHF.R.U32.HI R3, RZ, 0x1f, R2 ;  /* 0x0000001fff037819 */ /* 0x000fc80000011602 */
[----:B------:R-:W-:Y:S01]  /*aa40*/  LEA.HI.SX32 R2, R2, R3, 0x1a ;  /* 0x0000000302027211 */ /* 0x000fe200078fd2ff */
[----:B------:R-:W-:-:S03]  /*aa50*/  IMAD.MOV.U32 R3, RZ, RZ, RZ ;  /* 0x000000ffff037224 */ /* 0x000fc600078e00ff */
[----:B------:R-:W-:-:S04]  /*aa60*/  VIMNMX R151, R151, R2, PT ;  /* 0x0000000297977248 */ /* 0x000fc80003fe0100 */
[----:B------:R-:W-:Y:S01]  /*aa70*/  ISETP.GE.AND P0, PT, R151, 0x1, PT ;  /* 0x000000019700780c */ /* 0x000fe20003f06270 */
[----:B------:R-:W-:-:S12]  /*aa80*/  @P2 BRA `(.L_x_5843) ;  /* 0x0000000000082947 */ /* 0x000fd80003800000 */
[----:B------:R-:W0:Y:S02]  /*aa90*/  FENCE.VIEW.ASYNC.G ;  /* 0x00000000000073c6 */ /* 0x000e240000000100 */
[----:B0-----:R-:W-:Y:S06]  /*aaa0*/  BAR.ARV 0xc, 0x180 ;  /* 0x0306000000007b1d */ /* 0x001fec0000002000 */
.L_x_5843:
[----:B------:R-:W-:Y:S05]  /*aab0*/  BSYNC B0 ;  /* 0x0000000000007941 */ /* 0x000fea0003800000 */
.L_x_5842:
[----:B------:R-:W-:Y:S04]  /*aac0*/  BSSY B0, `(.L_x_5844) ;  /* 0x000001f000007945 */ /* 0x000fe80003800000 */
[----:B------:R-:W-:Y:S05]  /*aad0*/  @!P0 BRA `(.L_x_5845) ;  /* 0x0000000000748947 */ /* 0x000fea0003800000 */
[----:B------:R-:W-:Y:S01]  /*aae0*/  ISETP.NE.AND P0, PT, R229, RZ, PT ;  /* 0x000000ffe500720c */ /* 0x000fe20003f05270 */
[----:B------:R-:W-:-:S03]  /*aaf0*/  ULDC UR4, c[0x0][0x9f0] ;  /* 0x00027c0000047ab9 */ /* 0x000fc60000000800 */
        /* <DEDUP_REMOVED lines=9> */
[----:B------:R0:W3:Y:S01]  /*ab90*/  F2I.FTZ.U32.TRUNC.NTZ R3, R2 ;  /* 0x0000000200037305 */ /* 0x0000e2000021f000 */
[----:B------:R-:W-:-:S04]  /*aba0*/  LOP3.LUT R0, R0, R6, RZ, 0x3c, !PT ;  /* 0x0000000600007212 */ /* 0x000fc800078e3cff */
[----:B------:R-:W-:Y:S01]  /*abb0*/  ISETP.GE.AND P2, PT, R0, RZ, PT ;  /* 0x000000ff0000720c */ /* 0x000fe20003f46270 */
[----:B0-----:R-:W-:Y:S02]  /*abc0*/  IMAD.MOV.U32 R2, RZ, RZ, RZ ;  /* 0x000000ffff027224 */ /* 0x001fe400078e00ff */
[----:B---3--:R-:W-:-:S04]  /*abd0*/  IMAD.MOV R8, RZ, RZ, -R3 ;  /* 0x000000ffff087224 */ /* 0x008fc800078e0a03 */
        /* <DEDUP_REMOVED lines=12> */
[----:B------:R-:W-:-:S07]  /*aca0*/  @!P1 LOP3.LUT R3, RZ, R6, RZ, 0x33, !PT ;  /* 0x00000006ff039212 */ /* 0x000fce00078e33ff */
.L_x_5845:
[----:B------:R-:W-:Y:S05]  /*acb0*/  BSYNC B0 ;  /* 0x0000000000007941 */ /* 0x000fea0003800000 */
.L_x_5844:
[-C--:B------:R-:W-:Y:S01]  /*acc0*/  IMAD R222, R236, R3.reuse, RZ ;  /* 0x00000003ecde7224 */ /* 0x080fe200078e02ff */
[----:B------:R-:W-:Y:S01]  /*acd0*/  PLOP3.LUT P0, PT, PT, PT, PT, 0x80, 0x0 ;  /* 0x000000000000781c */ /* 0x000fe20003f0f070 */
[----:B------:R-:W-:Y:S01]  /*ace0*/  IMAD.MOV.U32 R6, RZ, RZ, RZ ;  /* 0x000000ffff067224 */ /* 0x000fe200078e00ff */
[----:B------:R-:W-:Y:S02]  /*acf0*/  CS2R R118, SRZ ;  /* 0x0000000000767805 */ /* 0x000fe4000001ff00 */
[----:B------:R-:W-:Y:S02]  /*ad00*/  CS2R R116, SRZ ;  /* 0x0000000000747805 */ /* 0x000fe4000001ff00 */
[----:B------:R-:W-:Y:S01]  /*ad10*/  VIADDMNMX R2, R222, R3, R151, PT ;  /* 0x00000003de027246 */ /* 0x000fe20003800197 */
[----:B------:R-:W-:Y:S01]  /*ad20*/  IMAD.MOV.U32 R3, RZ, RZ, RZ ;  /* 0x000000ffff037224 */ /* 0x000fe200078e00ff */
        /* <DEDUP_REMOVED lines=33> */
[----:B-----5:R-:W-:Y:S02]  /*af40*/  CS2R R50, SRZ ;  /* 0x0000000000327805 */ /* 0x020fe4000001ff00 */
[----:B------:R-:W-:Y:S02]  /*af50*/  CS2R R48, SRZ ;  /* 0x0000000000307805 */ /* 0x000fe4000001ff00 */
[----:B-1----:R-:W-:Y:S02]  /*af60*/  CS2R R46, SRZ ;  /* 0x00000000002e7805 */ /* 0x002fe4000001ff00 */
[----:B--2---:R-:W-:Y:S02]  /*af70*/  CS2R R44, SRZ ;  /* 0x00000000002c7805 */ /* 0x004fe4000001ff00 */
        /* <DEDUP_REMOVED lines=44> */
.L_x_5847:
        /* <DEDUP_REMOVED lines=12> */
.L_x_5851:
[----:B-1----:R1:W2:Y:S02]  /*b300*/  SYNCS.PHASECHK.TRANS64.TRYWAIT P0, [R16+URZ+0x36800], R3 ;  /* 0x03680003100075a7 */ /* 0x0022a4000800017f */
[----:B--2---:R-:W-:Y:S05]  /*b310*/  @!P0 NANOSLEEP.SYNCS 0x989680 ;  /* 0x009896800000895d */ /* 0x004fea0003900000 */
[----:B------:R-:W2:Y:S02]  /*b320*/  @!P0 SYNCS.PHASECHK.TRANS64 P0, [R16+URZ+0x36800], R3 ;  /* 0x03680003100085a7 */ /* 0x000ea4000800007f */
[----:B--2---:R-:W-:Y:S05]  /*b330*/  @!P0 BRA `(.L_x_5851) ;  /* 0xfffffffc00f08947 */ /* 0x004fea000383ffff */
.L_x_5850:
[----:B------:R-:W-:Y:S05]  /*b340*/  BSYNC B0 ;  /* 0x0000000000007941 */ /* 0x000fea0003800000 */
.L_x_5849:
[----:B------:R-:W-:Y:S05]  /*b350*/  BRA `(.L_x_5852) ;  /* 0x0000006c00fc7947 */ /* 0x000fea0003800000 */
.L_x_5848:
[----:B------:R-:W2:Y:S01]  /*b360*/  LDL R0, [R1+0x50] ;  /* 0x0000500001007983 */ /* 0x000ea20000100800 */
[----:B------:R-:W-:Y:S01]  /*b370*/  ULDC.64 UR6, c[0x0][0x408] ;  /* 0x0001020000067ab9 */ /* 0x000fe20000000a00 */
[----:B--2---:R-:W-:Y:S02]  /*b380*/  R2UR UR4, R0 ;  /* 0x00000000000472ca */ /* 0x004fe400000e0000 */
[----:B------:R-:W-:-:S05]  /*b390*/  SHF.R.S32.HI R0, RZ, 0x1f, R146 ;  /* 0x0000001fff007819 */ /* 0x000fca0000011492 */
        /* <DEDUP_REMOVED lines=28> */
.L_x_5853:
[----:B------:R-:W-:Y:S01]  /*b560*/  ULDC.U8 UR4, c[0x0][0x410] ;  /* 0x0001040000047ab9 */ /* 0x000fe20000000000 */
[----:B------:R-:W-:Y:S01]  /*b570*/  BSSY B0, `(.L_x_5854) ;  /* 0x00006d5000007945 */ /* 0x000fe20003800000 */
[----:B------:R-:W-:Y:S01]  /*b580*/  ISETP.NE.AND P0, PT, RZ, UR4, PT ;  /* 0x00000004ff007c0c */ /* 0x000fe2000bf05270 */
[----:B------:R-:W-:-:S12]  /*b590*/  IMAD.IADD R64, R204, 0x1, R223 ;  /* 0x00000001cc407824 */ /* 0x000fd800078e02df */
[----:B------:R-:W-:Y:S05]  /*b5a0*/  @!P0 BRA `(.L_x_5855) ;  /* 0x0000003400a48947 */ /* 0x000fea0003800000 */
[----:B------:R-:W0:Y:S01]  /*b5b0*/  LDC R21, c[0x0][0x448] ;  /* 0x00011200ff157b82 */ /* 0x000e220000000800 */
[----:B------:R-:W-:Y:S01]  /*b5c0*/  LEA.HI R40, R40, R73, RZ, 0x2 ;  /* 0x0000004928287211 */ /* 0x000fe200078f10ff */
[----:B------:R-:W-:Y:S01]  /*b5d0*/  ULDC.64 UR4, c[0x0][0x3f8] ;  /* 0x0000fe0000047ab9 */ /* 0x000fe20000000a00 */
[----:B------:R-:W-:Y:S01]  /*b5e0*/  ULDC.64 UR6, c[0x0][0x408] ;  /* 0x0001020000067ab9 */ /* 0x000fe20000000a00 */
[----:B------:R-:W-:Y:S01]  /*b5f0*/  IMAD.MOV.U32 R6, RZ, RZ, R24 ;  /* 0x000000ffff067224 */ /* 0x000fe200078e0018 */
[----:B------:R-:W-:Y:S01]  /*b600*/  LOP3.LUT R4, R40, 0xfffffffc, RZ, 0xc0, !PT ;  /* 0xfffffffc28047812 */ /* 0x000fe200078ec0ff */
[----:B------:R-:W-:Y:S01]  /*b610*/  IMAD.MOV.U32 R7, RZ, RZ, R27 ;  /* 0x000000ffff077224 */ /* 0x000fe200078e001b */
[----:B------:R-:W-:Y:S01]  /*b620*/  SHF.R.S32.HI R79, RZ, 0x1f, R212 ;  /* 0x0000001fff4f7819 */ /* 0x000fe200000114d4 */
[----:B------:R-:W-:Y:S01]  /*b630*/  IMAD.MOV.U32 R8, RZ, RZ, R146 ;  /* 0x000000ffff087224 */ /* 0x000fe200078e0092 */
[----:B------:R-:W-:Y:S01]  /*b640*/  IADD3 R3, R73, -R4, RZ ;  /* 0x8000000449037210 */ /* 0x000fe20007ffe0ff */
[----:B------:R-:W-:Y:S01]  /*b650*/  IMAD.MOV.U32 R9, RZ, RZ, R29 ;  /* 0x000000ffff097224 */ /* 0x000fe200078e001d */
[----:B------:R-:W-:-:S02]  /*b660*/  SHF.R.S32.HI R75, RZ, 0x1f, R210 ;  /* 0x0000001fff4b7819 */ /* 0x000fc400000114d2 */
[----:B------:R-:W-:Y:S01]  /*b670*/  SHF.R.S32.HI R74, RZ, 0x1f, R211 ;  /* 0x0000001fff4a7819 */ /* 0x000fe200000114d3 */
[----:B------:R-:W-:Y:S01]  /*b680*/  IMAD R3, R3, 0x40, R64 ;  /* 0x0000004003037824 */ /* 0x000fe200078e0240 */
[----:B------:R-:W-:Y:S02]  /*b690*/  SHF.R.S32.HI R78, RZ, 0x1f, R213 ;  /* 0x0000001fff4e7819 */ /* 0x000fe400000114d5 */
        /* <DEDUP_REMOVED lines=26> */
.L_x_6146:
        /* <DEDUP_REMOVED lines=19> */
[----:B------:R-:W-:Y:S02]  /*b970*/  ISETP.GE.AND P2, PT, R211, UR4, PT ;  /* 0x00000004d3007c0c */ /* 0x000fe4000bf46270 */
[----:B------:R-:W-:Y:S02]  /*b980*/  ISETP.GE.AND P1, PT, R212, UR4, PT ;  /* 0x00000004d4007c0c */ /* 0x000fe4000bf26270 */
[----:B------:R-:W-:Y:S02]  /*b990*/  ISETP.GE.AND P4, PT, R22, UR4, PT ;  /* 0x0000000416007c0c */ /* 0x000fe4000bf86270 */
[----:B------:R-:W-:-:S05]  /*b9a0*/  ISETP.GE.AND P0, PT, R210, UR4, PT ;  /* 0x00000004d2007c0c */ /* 0x000fca000bf06270 */
[C---:B------:R-:W-:Y:S01]  /*b9b0*/  @!P3 IMAD.SHL.U32 R31, R213.reuse, 0x2, RZ ;  /* 0x00000002d51fb824 */ /* 0x040fe200078e00ff */
[----:B------:R-:W-:Y:S01]  /*b9c0*/  @!P3 SHF.L.U64.HI R20, R213, 0x1, R78 ;  /* 0x00000001d514b819 */ /* 0x000fe2000001024e */
[C---:B------:R-:W-:Y:S01]  /*b9d0*/  @!P2 IMAD.SHL.U32 R27, R211.reuse, 0x2, RZ ;  /* 0x00000002d31ba824 */ /* 0x040fe200078e00ff */
[----:B------:R-:W-:Y:S01]  /*b9e0*/  @!P2 SHF.L.U64.HI R10, R211, 0x1, R74 ;  /* 0x00000001d30aa819 */ /* 0x000fe2000001024a */
[----:B------:R-:W-:Y:S01]  /*b9f0*/  @!P1 IMAD.SHL.U32 R21, R212, 0x2, RZ ;  /* 0x00000002d4159824 */ /* 0x000fe200078e00ff */
[-C--:B--2---:R-:W-:Y:S01]  /*ba00*/  @!P3 IADD3 R32, P6, R6, R31.reuse, RZ ;  /* 0x0000001f0620b210 */ /* 0x084fe20007fde0ff */
[----:B------:R-:W-:Y:S01]  /*ba10*/  @!P4 IMAD.MOV.U32 R8, RZ, RZ, R6 ;  /* 0x000000ffff08c224 */ /* 0x000fe200078e0006 */
[----:B----4-:R-:W-:Y:S01]  /*ba20*/  @!P3 IADD3 R30, P5, R14, R31, RZ ;  /* 0x0000001f0e1eb210 */ /* 0x010fe20007fbe0ff */
[----:B-1----:R-:W-:Y:S01]  /*ba30*/  @!P4 IMAD.MOV.U32 R9, RZ, RZ, R5 ;  /* 0x000000ffff09c224 */ /* 0x002fe200078e0005 */
[----:B------:R-:W-:Y:S01]  /*ba40*/  @!P1 SHF.L.U64.HI R12, R212, 0x1, R79 ;  /* 0x00000001d40c9819 */ /* 0x000fe2000001024f */
[----:B------:R-:W-:Y:S01]  /*ba50*/  @!P3 IMAD.X R33, R5, 0x1, R20, P6 ;  /* 0x000000010521b824 */ /* 0x000fe200030e0614 */
[-C--:B------:R-:W-:Y:S01]  /*ba60*/  @!P2 IADD3 R28, P6, R6, R27.reuse, RZ ;  /* 0x0000001b061ca210 */ /* 0x080fe20007fde0ff */
[----:B------:R-:W-:Y:S01]  /*ba70*/  @!P0 IMAD.SHL.U32 R11, R210, 0x2, RZ ;  /* 0x00000002d20b8824 */ /* 0x000fe200078e00ff */
[----:B---3--:R-:W-:Y:S01]  /*ba80*/  @!P3 IADD3.X R31, R7, R20, RZ, P5, !PT ;  /* 0x00000014071fb210 */ /* 0x008fe20002ffe4ff */
[----:B------:R-:W-:Y:S01]  /*ba90*/  @!P4 IMAD.WIDE R8, R22, 0x2, R8 ;  /* 0x000000021608c825 */ /* 0x000fe200078e0208 */
[----:B------:R-:W-:-:S03]  /*baa0*/  @!P2 IADD3 R26, P5, R14, R27, RZ ;  /* 0x0000001b0e1aa210 */ /* 0x000fc60007fbe0ff */
[--C-:B------:R-:W-:Y:S01]  /*bab0*/  @!P2 IMAD.X R29, R5, 0x1, R10.reuse, P6 ;  /* 0x00000001051da824 */ /* 0x100fe200030e060a */
[-C--:B------:R-:W-:Y:S01]  /*bac0*/  @!P1 IADD3 R24, P6, R6, R21.reuse, RZ ;  /* 0x0000001506189210 */ /* 0x080fe20007fde0ff */
[----:B------:R-:W-:Y:S01]  /*bad0*/  @!P2 IMAD.X R27, R7, 0x1, R10, P5 ;  /* 0x00000001071ba824 */ /* 0x000fe200028e060a */
[----:B------:R-:W-:Y:S01]  /*bae0*/  ISETP.GE.AND P5, PT, R214, UR4, PT ;  /* 0x00000004d6007c0c */ /* 0x000fe2000bfa6270 */
[----:B------:R-:W-:Y:S01]  /*baf0*/  @!P4 IMAD.MOV.U32 R15, RZ, RZ, R7 ;  /* 0x000000ffff0fc224 */ /* 0x000fe200078e0007 */
[----:B------:R1:W5:Y:S01]  /*bb00*/  @!P4 LD.E.64 R60, desc[UR60][R8.64] ;  /* 0x0000003c083cc980 */ /* 0x000362000c101b00 */
[----:B------:R-:W-:Y:S01]  /*bb10*/  @!P1 IMAD.X R25, R5, 0x1, R12, P6 ;  /* 0x0000000105199824 */ /* 0x000fe200030e060c */
[----:B------:R-:W-:Y:S02]  /*bb20*/  @!P1 IADD3 R20, P6, R14, R21, RZ ;  /* 0x000000150e149210 */ /* 0x000fe40007fde0ff */
[----:B------:R-:W-:Y:S02]  /*bb30*/  CS2R R58, SRZ ;  /* 0x00000000003a7805 */ /* 0x000fe4000001ff00 */
[----:B------:R-:W-:Y:S01]  /*bb40*/  @!P0 SHF.L.U64.HI R10, R210, 0x1, R75 ;  /* 0x00000001d20a8819 */ /* 0x000fe2000001024b */
[----:B------:R-:W-:-:S04]  /*bb50*/  @!P4 IMAD.WIDE R34, R22, 0x2, R14 ;  /* 0x000000021622c825 */ /* 0x000fc800078e020e */
[----:B------:R-:W-:Y:S01]  /*bb60*/  @!P1 IMAD.X R21, R7, 0x1, R12, P6 ;  /* 0x0000000107159824 */ /* 0x000fe200030e060c */
[-C--:B------:R-:W-:Y:S01]  /*bb70*/  @!P0 IADD3 R12, P6, R6, R11.reuse, RZ ;  /* 0x0000000b060c8210 */ /* 0x080fe20007fde0ff */
[----:B------:R-:W-:Y:S01]  /*bb80*/  @!P5 IMAD.SHL.U32 R15, R214, 0x2, RZ ;  /* 0x00000002d60fd824 */ /* 0x000fe200078e00ff */
[----:B-1----:R-:W-:Y:S01]  /*bb90*/  SHF.R.S32.HI R9, RZ, 0x1f, R214 ;  /* 0x0000001fff097819 */ /* 0x002fe200000114d6 */
[----:B------:R1:W5:Y:S01]  /*bba0*/  @!P4 LD.E.64 R58, desc[UR60][R34.64] ;  /* 0x0000003c223ac980 */ /* 0x000362000c101b00 */
[----:B------:R-:W-:Y:S02]  /*bbb0*/  @!P0 IADD3.X R13, R5, R10, RZ, P6, !PT ;  /* 0x0000000a050d8210 */ /* 0x000fe400037fe4ff */
[----:B------:R-:W-:Y:S02]  /*bbc0*/  @!P0 IADD3 R8, P6, R14, R11, RZ ;  /* 0x0000000b0e088210 */ /* 0x000fe40007fde0ff */
[----:B------:R-:W-:-:S03]  /*bbd0*/  @!P5 SHF.L.U64.HI R36, R214, 0x1, R9 ;  /* 0x00000001d624d819 */ /* 0x000fc60000010209 */
[----:B------:R-:W-:Y:S01]  /*bbe0*/  @!P0 IMAD.X R9, R7, 0x1, R10, P6 ;  /* 0x0000000107098824 */ /* 0x000fe200030e060a */
[-C--:B------:R-:W-:Y:S02]  /*bbf0*/  @!P5 IADD3 R10, P4, R6, R15.reuse, RZ ;  /* 0x0000000f060ad210 */ /* 0x080fe40007f9e0ff */
[----:B------:R-:W-:Y:S02]  /*bc00*/  @!P5 IADD3 R14, P6, R14, R15, RZ ;  /* 0x0000000f0e0ed210 */ /* 0x000fe40007fde0ff */
[----:B------:R-:W-:Y:S02]  /*bc10*/  CS2R R56, SRZ ;  /* 0x0000000000387805 */ /* 0x000fe4000001ff00 */
[----:B------:R-:W-:Y:S01]  /*bc20*/  CS2R R54, SRZ ;  /* 0x0000000000367805 */ /* 0x000fe2000001ff00 */
[--C-:B------:R-:W-:Y:S01]  /*bc30*/  @!P5 IMAD.X R11, R5, 0x1, R36.reuse, P4 ;  /* 0x00000001050bd824 */ /* 0x100fe200020e0624 */
[----:B------:R-:W-:Y:S01]  /*bc40*/  CS2R R52, SRZ ;  /* 0x0000000000347805 */ /* 0x000fe2000001ff00 */
[----:B------:R-:W-:Y:S01]  /*bc50*/  @!P5 IMAD.X R15, R7, 0x1, R36, P6 ;  /* 0x00000001070fd824 */ /* 0x000fe200030e0624 */
[----:B------:R-:W-:-:S02]  /*bc60*/  CS2R R50, SRZ ;  /* 0x0000000000327805 */ /* 0x000fc4000001ff00 */
[----:B------:R-:W-:Y:S02]  /*bc70*/  CS2R R48, SRZ ;  /* 0x0000000000307805 */ /* 0x000fe4000001ff00 */
[----:B------:R-:W-:Y:S02]  /*bc80*/  CS2R R46, SRZ ;  /* 0x00000000002e7805 */ /* 0x000fe4000001ff00 */
[----:B------:R-:W-:Y:S02]  /*bc90*/  CS2R R44, SRZ ;  /* 0x00000000002c7805 */ /* 0x000fe4000001ff00 */
[----:B------:R-:W-:Y:S02]  /*bca0*/  CS2R R42, SRZ ;  /* 0x00000000002a7805 */ /* 0x000fe4000001ff00 */
[----:B------:R-:W-:Y:S02]  /*bcb0*/  CS2R R36, SRZ ;  /* 0x0000000000247805 */ /* 0x000fe4000001ff00 */
[----:B------:R-:W-:Y:S01]  /*bcc0*/  CS2R R38, SRZ ;  /* 0x0000000000267805 */ /* 0x000fe2000001ff00 */
        /* <DEDUP_REMOVED lines=10> */
.L_x_5858:
[----:B------:R-:W-:Y:S05]  /*bd70*/  BSYNC B1 ;  /* 0x0000000000017941 */ /* 0x000fea0003800000 */
.L_x_5857:
[----:B-1---5:R-:W-:Y:S01]  /*bd80*/  IMAD.MOV.U32 R8, RZ, RZ, R43 ;  /* 0x000000ffff087224 */ /* 0x022fe200078e002b */
[----:B---3--:R-:W-:Y:S01]  /*bd90*/  MOV R7, R42 ;  /* 0x0000002a00077202 */ /* 0x008fe20000000f00 */
[----:B------:R-:W-:Y:S01]  /*bda0*/  IMAD.MOV.U32 R5, RZ, RZ, R38 ;  /* 0x000000ffff057224 */ /* 0x000fe200078e0026 */
[----:B------:R-:W-:Y:S01]  /*bdb0*/  UMOV UR4, 0xffffffff ;  /* 0xffffffff00047882 */ /* 0x000fe20000000000 */
[----:B--2---:R-:W-:Y:S01]  /*bdc0*/  IMAD.MOV.U32 R6, RZ, RZ, R39 ;  /* 0x000000ffff067224 */ /* 0x004fe200078e0027 */
[----:B------:R-:W-:Y:S01]  /*bdd0*/  PRMT R70, R7, 0x5410, R8 ;  /* 0x0000541007467816 */ /* 0x000fe20000000008 */
[----:B------:R-:W-:Y:S01]  /*bde0*/  IMAD.MOV.U32 R7, RZ, RZ, R50 ;  /* 0x000000ffff077224 */ /* 0x000fe200078e0032 */
[----:B------:R-:W-:Y:S01]  /*bdf0*/  CS2R R30, SRZ ;  /* 0x00000000001e7805 */ /* 0x000fe2000001ff00 */
        /* <DEDUP_REMOVED lines=30> */
[----:B------:R-:W-:Y:S01]  /*bfe0*/  MOV R8, R37 ;  /* 0x0000002500087202 */ /* 0x000fe20000000f00 */
[----:B------:R-:W-:-:S03]  /*bff0*/  IMAD.MOV.U32 R6, RZ, RZ, R45 ;  /* 0x000000ffff067224 */ /* 0x000fc600078e002d */
[----:B------:R-:W-:Y:S02]  /*c000*/  PRMT R69, R7, 0x5410, R8 ;  /* 0x0000541007457816 */ /* 0x000fe40000000008 */
[----:B------:R-:W-:Y:S01]  /*c010*/  PRMT R71, R5, 0x5410, R6 ;  /* 0x0000541005477816 */ /* 0x000fe20000000006 */
[----:B------:R-:W-:Y:S06]  /*c020*/  BRA.DIV UR4, `(.L_x_5859) ;  /* 0x0000023a04447947 */ /* 0x000fec000b800000 */
[----:B0-----:R-:W0:Y:S04]  /*c030*/  SHFL.IDX PT, R0, R0, 0x1, 0x1c1f ;  /* 0x003c1f0000007f89 */ /* 0x001e2800000e0000 */
[----:B------:R1:W2:Y:S04]  /*c040*/  SHFL.IDX PT, R65, R4, 0x1, 0x1c1f ;  /* 0x003c1f0004417f89 */ /* 0x0002a800000e0000 */
[----:B------:R-:W3:Y:S04]  /*c050*/  SHFL.IDX PT, R63, R63, 0x1, 0x1c1f ;  /* 0x003c1f003f3f7f89 */ /* 0x000ee800000e0000 */
[----:B------:R1:W0:Y:S02]  /*c060*/  SHFL.IDX PT, R62, R3, 0x1, 0x1c1f ;  /* 0x003c1f00033e7f89 */ /* 0x00022400000e0000 */
.L_x_6152:
[----:B-1----:R-:W-:Y:S01]  /*c070*/  SHF.R.S32.HI R3, RZ, 0x1f, R40 ;  /* 0x0000001fff037819 */ /* 0x002fe20000011428 */
[----:B------:R-:W-:Y:S01]  /*c080*/  BSSY B1, `(.L_x_5860) ;  /* 0x000005b000017945 */ /* 0x000fe20003800000 */
[----:B------:R-:W-:Y:S02]  /*c090*/  LOP3.LUT R4, R216, 0x18, R18, 0xf8, !PT ;  /* 0x00000018d8047812 */ /* 0x000fe400078ef812 */
[----:B------:R-:W-:Y:S02]  /*c0a0*/  CS2R R32, SRZ ;  /* 0x0000000000207805 */ /* 0x000fe4000001ff00 */
[----:B------:R-:W-:Y:S02]  /*c0b0*/  LEA.HI R3, R3, R204, RZ, 0x3 ;  /* 0x000000cc03037211 */ /* 0x000fe400078f18ff */
[----:B------:R-:W-:Y:S02]  /*c0c0*/  CS2R R26, SRZ ;  /* 0x00000000001a7805 */ /* 0x000fe4000001ff00 */
[----:B------:R-:W-:-:S02]  /*c0d0*/  CS2R R20, SRZ ;  /* 0x0000000000147805 */ /* 0x000fc4000001ff00 */
[----:B------:R-:W-:Y:S02]  /*c0e0*/  CS2R R12, SRZ ;  /* 0x00000000000c7805 */ /* 0x000fe4000001ff00 */
[----:B------:R-:W-:Y:S01]  /*c0f0*/  LOP3.LUT R5, R3, 0xfffffff8, RZ, 0xc0, !PT ;  /* 0xfffffff803057812 */ /* 0x000fe200078ec0ff */
[----:B------:R-:W-:Y:S01]  /*c100*/  VIADD R3, R64, 0x40 ;  /* 0x0000004040037836 */ /* 0x000fe20000000000 */
[----:B------:R-:W-:Y:S02]  /*c110*/  CS2R R8, SRZ ;  /* 0x0000000000087805 */ /* 0x000fe4000001ff00 */
[----:B------:R-:W-:Y:S02]  /*c120*/  CS2R R40, SRZ ;  /* 0x0000000000287805 */ /* 0x000fe4000001ff00 */
[----:B------:R-:W-:Y:S01]  /*c130*/  CS2R R34, SRZ ;  /* 0x0000000000227805 */ /* 0x000fe2000001ff00 */
[----:B------:R-:W-:Y:S01]  /*c140*/  IMAD.IADD R5, R204, 0x1, -R5 ;  /* 0x00000001cc057824 */ /* 0x000fe200078e0a05 */
[----:B------:R-:W-:-:S02]  /*c150*/  ISETP.GE.AND P1, PT, R3, R66, PT ;  /* 0x000000420300720c */ /* 0x000fc40003f26270 */
[----:B------:R-:W-:Y:S02]  /*c160*/  CS2R R28, SRZ ;  /* 0x00000000001c7805 */ /* 0x000fe4000001ff00 */
[----:B------:R-:W-:Y:S02]  /*c170*/  LOP3.LUT R3, R4, R217, RZ, 0x3c, !PT ;  /* 0x000000d904037212 */ /* 0x000fe400078e3cff */
[----:B------:R-:W-:Y:S02]  /*c180*/  CS2R R24, SRZ ;  /* 0x0000000000187805 */ /* 0x000fe4000001ff00 */
[----:B------:R-:W-:Y:S02]  /*c190*/  LOP3.LUT P0, RZ, R5, 0x4, RZ, 0xc0, !PT ;  /* 0x0000000405ff7812 */ /* 0x000fe4000780c0ff */
[----:B----4-:R-:W-:Y:S02]  /*c1a0*/  CS2R R14, SRZ ;  /* 0x00000000000e7805 */ /* 0x010fe4000001ff00 */
[----:B------:R-:W-:Y:S01]  /*c1b0*/  CS2R R10, SRZ ;  /* 0x00000000000a7805 */ /* 0x000fe2000001ff00 */
[----:B------:R-:W-:-:S04]  /*c1c0*/  IMAD.IADD R3, R218, 0x1, R3 ;  /* 0x00000001da037824 */ /* 0x000fc800078e0203 */
[----:B------:R-:W-:Y:S01]  /*c1d0*/  IMAD R3, R3, 0x2, R16 ;  /* 0x0000000203037824 */ /* 0x000fe200078e0210 */
        /* <DEDUP_REMOVED lines=8> */
[----:B------:R-:W-:-:S03]  /*c260*/  SHF.R.S32.HI R35, RZ, 0x1f, R214 ;  /* 0x0000001fff237819 */ /* 0x000fc600000114d6 */
[C---:B------:R-:W-:Y:S01]  /*c270*/  @!P4 IMAD.SHL.U32 R24, R213.reuse, 0x2, RZ ;  /* 0x00000002d518c824 */ /* 0x040fe200078e00ff */
[----:B------:R-:W-:-:S03]  /*c280*/  @!P4 SHF.L.U64.HI R78, R213, 0x1, R78 ;  /* 0x00000001d54ec819 */ /* 0x000fc6000001024e */
[C---:B------:R-:W-:Y:S01]  /*c290*/  @!P3 IMAD.SHL.U32 R14, R211.reuse, 0x2, RZ ;  /* 0x00000002d30eb824 */ /* 0x040fe200078e00ff */
[----:B------:R-:W-:Y:S01]  /*c2a0*/  @!P3 SHF.L.U64.HI R74, R211, 0x1, R74 ;  /* 0x00000001d34ab819 */ /* 0x000fe2000001024a */
[----:B------:R-:W-:Y:S01]  /*c2b0*/  @!P2 IMAD.SHL.U32 R10, R212, 0x2, RZ ;  /* 0x00000002d40aa824 */ /* 0x000fe200078e00ff */
[CC--:B--2---:R-:W-:Y:S01]  /*c2c0*/  @!P4 IADD3 R26, P5, R65.reuse, R24.reuse, RZ ;  /* 0x00000018411ac210 */ /* 0x0c4fe20007fbe0ff */
[----:B------:R-:W-:Y:S01]  /*c2d0*/  @!P1 IMAD.SHL.U32 R4, R210, 0x2, RZ ;  /* 0x00000002d2049824 */ /* 0x000fe200078e00ff */
[----:B0-----:R-:W-:Y:S02]  /*c2e0*/  @!P4 IADD3 R24, P6, R62, R24, RZ ;  /* 0x000000183e18c210 */ /* 0x001fe40007fde0ff */
[----:B------:R-:W-:Y:S02]  /*c2f0*/  @!P4 IADD3.X R27, R0, R78, RZ, P5, !PT ;  /* 0x0000004e001bc210 */ /* 0x000fe40002ffe4ff */
[----:B------:R-:W-:Y:S01]  /*c300*/  @!P3 IADD3 R20, P5, R65, R14, RZ ;  /* 0x0000000e4114b210 */ /* 0x000fe20007fbe0ff */
[----:B---3--:R-:W-:Y:S01]  /*c310*/  @!P4 IMAD.X R25, R63, 0x1, R78, P6 ;  /* 0x000000013f19c824 */ /* 0x008fe200030e064e */
[----:B------:R-:W-:-:S02]  /*c320*/  @!P2 SHF.L.U64.HI R79, R212, 0x1, R79 ;  /* 0x00000001d44fa819 */ /* 0x000fc4000001024f */
[----:B------:R-:W-:Y:S01]  /*c330*/  @!P3 IADD3 R14, P6, R62, R14, RZ ;  /* 0x0000000e3e0eb210 */ /* 0x000fe20007fde0ff */
[--C-:B------:R-:W-:Y:S01]  /*c340*/  @!P3 IMAD.X R21, R0, 0x1, R74.reuse, P5 ;  /* 0x000000010015b824 */ /* 0x100fe200028e064a */
[-C--:B------:R-:W-:Y:S02]  /*c350*/  @!P2 IADD3 R12, P5, R65, R10.reuse, RZ ;  /* 0x0000000a410ca210 */ /* 0x080fe40007fbe0ff */
[----:B------:R-:W-:Y:S01]  /*c360*/  @!P1 SHF.L.U64.HI R75, R210, 0x1, R75 ;  /* 0x00000001d24b9819 */ /* 0x000fe2000001024b */
[----:B------:R-:W-:Y:S01]  /*c370*/  @!P3 IMAD.X R15, R63, 0x1, R74, P6 ;  /* 0x000000013f0fb824 */ /* 0x000fe200030e064a */
[----:B------:R-:W-:Y:S01]  /*c380*/  @!P2 IADD3 R10, P6, R62, R10, RZ ;  /* 0x0000000a3e0aa210 */ /* 0x000fe20007fde0ff */
[----:B------:R-:W-:Y:S01]  /*c390*/  @!P2 IMAD.X R13, R0, 0x1, R79, P5 ;  /* 0x00000001000da824 */ /* 0x000fe200028e064f */
[----:B------:R-:W-:Y:S02]  /*c3a0*/  @!P1 IADD3 R8, P5, R65, R4, RZ ;  /* 0x0000000441089210 */ /* 0x000fe40007fbe0ff */
[----:B------:R-:W-:-:S02]  /*c3b0*/  @!P2 IADD3.X R11, R63, R79, RZ, P6, !PT ;  /* 0x0000004f3f0ba210 */ /* 0x000fc400037fe4ff */
[----:B------:R-:W-:Y:S01]  /*c3c0*/  ISETP.GE.AND P6, PT, R22, UR4, PT ;  /* 0x0000000416007c0c */ /* 0x000fe2000bfc6270 */
[----:B------:R-:W-:Y:S01]  /*c3d0*/  @!P1 IMAD.X R9, R0, 0x1, R75, P5 ;  /* 0x0000000100099824 */ /* 0x000fe200028e064b */
[----:B------:R-:W-:-:S05]  /*c3e0*/  @!P1 IADD3 R4, P5, R62, R4, RZ ;  /* 0x000000043e049210 */ /* 0x000fca0007fbe0ff */
[----:B------:R-:W-:Y:S01]  /*c3f0*/  @!P1 IMAD.X R5, R63, 0x1, R75, P5 ;  /* 0x000000013f059824 */ /* 0x000fe200028e064b */
[----:B------:R-:W-:-:S05]  /*c400*/  ISETP.GE.AND P5, PT, R214, UR4, PT ;  /* 0x00000004d6007c0c */ /* 0x000fca000bfa6270 */
[----:B------:R-:W-:Y:S02]  /*c410*/  @!P6 IMAD.MOV.U32 R28, RZ, RZ, R65 ;  /* 0x000000ffff1ce224 */ /* 0x000fe400078e0041 */
[----:B------:R-:W-:Y:S02]  /*c420*/  @!P6 IMAD.MOV.U32 R29, RZ, RZ, R0 ;  /* 0x000000ffff1de224 */ /* 0x000fe400078e0000 */
[----:B------:R-:W-:Y:S02]  /*c430*/  @!P6 IMAD.MOV.U32 R6, RZ, RZ, R62 ;  /* 0x000000ffff06e224 */ /* 0x000fe400078e003e */
[----:B------:R-:W-:Y:S02]  /*c440*/  @!P6 IMAD.MOV.U32 R7, RZ, RZ, R63 ;  /* 0x000000ffff07e224 */ /* 0x000fe400078e003f */
[----:B------:R-:W-:Y:S01]  /*c450*/  @!P6 IMAD.WIDE R28, R22, 0x2, R28 ;  /* 0x00000002161ce825 */ /* 0x000fe200078e021c */
[----:B------:R-:W-:-:S03]  /*c460*/  @!P5 SHF.L.U32 R33, R214, 0x1, RZ ;  /* 0x00000001d621d819 */ /* 0x000fc600000006ff */
[----:B------:R-:W-:Y:S01]  /*c470*/  @!P6 IMAD.WIDE R6, R22, 0x2, R6 ;  /* 0x000000021606e825 */ /* 0x000fe200078e0206 */
[----:B------:R0:W5:Y:S01]  /*c480*/  @!P6 LD.E.64 R40, desc[UR60][R28.64] ;  /* 0x0000003c1c28e980 */ /* 0x000162000c101b00 */
[----:B------:R-:W-:-:S03]  /*c490*/  @!P5 SHF.L.U64.HI R32, R214, 0x1, R35 ;  /* 0x00000001d620d819 */ /* 0x000fc60000010223 */
[----:B------:R1:W5:Y:S01]  /*c4a0*/  @!P6 LD.E.64 R30, desc[UR60][R6.64] ;  /* 0x0000003c061ee980 */ /* 0x000362000c101b00 */
[----:B------:R-:W-:Y:S02]  /*c4b0*/  CS2R R34, SRZ ;  /* 0x0000000000227805 */ /* 0x000fe4000001ff00 */
[----:B0-----:R-:W-:-:S04]  /*c4c0*/  CS2R R28, SRZ ;  /* 0x00000000001c7805 */ /* 0x001fc8000001ff00 */
[----:B------:R0:W5:Y:S01]  /*c4d0*/  @!P4 LD.E.64 R34, desc[UR60][R26.64] ;  /* 0x0000003c1a22c980 */ /* 0x000162000c101b00 */
[----:B-1----:R-:W-:-:S03]  /*c4e0*/  @!P5 IADD3 R6, P6, R65, R33, RZ ;  /* 0x000000214106d210 */ /* 0x002fc60007fde0ff */
[----:B------:R1:W5:Y:S02]  /*c4f0*/  @!P3 LD.E.64 R28, desc[UR60][R20.64] ;  /* 0x0000003c141cb980 */ /* 0x000364000c101b00 */
[----:B------:R-:W-:Y:S01]  /*c500*/  @!P5 IMAD.X R7, R0, 0x1, R32, P6 ;  /* 0x000000010007d824 */ /* 0x000fe200030e0620 */
[----:B------:R-:W-:Y:S02]  /*c510*/  @!P5 IADD3 R62, P6, R62, R33, RZ ;  /* 0x000000213e3ed210 */ /* 0x000fe40007fde0ff */
[----:B0-----:R-:W-:-:S03]  /*c520*/  CS2R R26, SRZ ;  /* 0x00000000001a7805 */ /* 0x001fc6000001ff00 */
[----:B------:R-:W-:Y:S01]  /*c530*/  @!P5 IMAD.X R63, R63, 0x1, R32, P6 ;  /* 0x000000013f3fd824 */ /* 0x000fe200030e0620 */
[----:B------:R-:W-:Y:S02]  /*c540*/  CS2R R32, SRZ ;  /* 0x0000000000207805 */ /* 0x000fe4000001ff00 */
[----:B------:R0:W5:Y:S01]  /*c550*/  @!P3 LD.E.64 R26, desc[UR60][R14.64] ;  /* 0x0000003c0e1ab980 */ /* 0x000162000c101b00 */
[----:B-1----:R-:W-:-:S03]  /*c560*/  CS2R R20, SRZ ;  /* 0x0000000000147805 */ /* 0x002fc6000001ff00 */
[----:B------:R1:W5:Y:S04]  /*c570*/  @!P4 LD.E.64 R32, desc[UR60][R24.64] ;  /* 0x0000003c1820c980 */ /* 0x000368000c101b00 */
[----:B------:R2:W5:Y:S01]  /*c580*/  @!P2 LD.E.64 R20, desc[UR60][R10.64] ;  /* 0x0000003c0a14a980 */ /* 0x000562000c101b00 */
[----:B0-----:R-:W-:Y:S02]  /*c590*/  CS2R R14, SRZ ;  /* 0x00000000000e7805 */ /* 0x001fe4000001ff00 */
[----:B-1----:R-:W-:-:S04]  /*c5a0*/  CS2R R24, SRZ ;  /* 0x0000000000187805 */ /* 0x002fc8000001ff00 */
[----:B------:R0:W5:Y:S01]  /*c5b0*/  @!P1 LD.E.64 R14, desc[UR60][R8.64] ;  /* 0x0000003c080e9980 */ /* 0x000162000c101b00 */
[----:B--2---:R-:W-:-:S03]  /*c5c0*/  CS2R R10, SRZ ;  /* 0x00000000000a7805 */ /* 0x004fc6000001ff00 */
[----:B------:R1:W5:Y:S04]  /*c5d0*/  @!P2 LD.E.64 R24, desc[UR60][R12.64] ;  /* 0x0000003c0c18a980 */ /* 0x000368000c101b00 */
[----:B------:R4:W5:Y:S01]  /*c5e0*/  @!P5 LD.E.64 R10, desc[UR60][R6.64] ;  /* 0x0000003c060ad980 */ /* 0x000962000c101b00 */
[----:B0-----:R-:W-:Y:S02]  /*c5f0*/  CS2R R8, SRZ ;  /* 0x0000000000087805 */ /* 0x001fe4000001ff00 */
[----:B-1----:R-:W-:-:S04]  /*c600*/  CS2R R12, SRZ ;  /* 0x00000000000c7805 */ /* 0x002fc8000001ff00 */
[----:B------:R4:W5:Y:S04]  /*c610*/  @!P5 LD.E.64 R8, desc[UR60][R62.64] ;  /* 0x0000003c3e08d980 */ /* 0x000968000c101b00 */
[----:B------:R4:W5:Y:S02]  /*c620*/  @!P1 LD.E.64 R12, desc[UR60][R4.64] ;  /* 0x0000003c040c9980 */ /* 0x000964000c101b00 */
.L_x_5861:
[----:B------:R-:W-:Y:S05]  /*c630*/  BSYNC B1 ;  /* 0x0000000000017941 */ /* 0x000fea0003800000 */
.L_x_5860:
[----:B----4-:R-:W-:Y:S01]  /*c640*/  LEA.HI R4, R233, R233, RZ, 0x1 ;  /* 0x000000e9e9047211 */ /* 0x010fe200078f08ff */
[----:B-----5:R-:W-:Y:S01]  /*c650*/  IMAD.MOV.U32 R5, RZ, RZ, R30 ;  /* 0x000000ffff057224 */ /* 0x020fe200078e001e */
[----:B---3--:R-:W-:Y:S01]  /*c660*/  MOV R63, R34 ;  /* 0x00000022003f7202 */ /* 0x008fe20000000f00 */
[C---:B------:R-:W-:Y:S01]  /*c670*/  VIADD R6, R3.reuse, 0x15400 ;  /* 0x0001540003067836 */ /* 0x040fe20000000000 */
[----:B------:R-:W-:Y:S01]  /*c680*/  LOP3.LUT R4, R4, 0xfffffffe, RZ, 0xc0, !PT ;  /* 0xfffffffe04047812 */ /* 0x000fe200078ec0ff */
[----:B0-----:R-:W-:Y:S01]  /*c690*/  VIADD R0, R3, 0x15440 ;  /* 0x0001544003007836 */ /* 0x001fe20000000000 */
[----:B------:R-:W-:Y:S01]  /*c6a0*/  PRMT R83, R5, 0x7610, R83 ;  /* 0x0000761005537816 */ /* 0x000fe20000000053 */
[----:B------:R-:W-:Y:S01]  /*c6b0*/  @P0 VIADD R0, R6, 0xffffffc0 ;  /* 0xffffffc006000836 */ /* 0x000fe20000000000 */
        /* <DEDUP_REMOVED lines=8> */
[----:B------:R-:W-:Y:S01]  /*c740*/  MOV R4, R21 ;  /* 0x0000001500047202 */ /* 0x000fe20000000f00 */
[----:B------:R-:W-:Y:S01]  /*c750*/  BSSY B1, `(.L_x_5862) ;  /* 0x0000021000017945 */ /* 0x000fe20003800000 */
[----:B------:R-:W0:Y:S01]  /*c760*/  SYNCS.PHASECHK.TRANS64.TRYWAIT P0, [R16+URZ+0x36800], R5 ;  /* 0x03680005100075a7 */ /* 0x000e22000800017f */
[----:B------:R-:W-:Y:S01]  /*c770*/  PRMT R80, R6, 0x5410, R7 ;  /* 0x0000541006507816 */ /* 0x000fe20000000007 */
[----:B------:R-:W-:Y:S01]  /*c780*/  IMAD.MOV.U32 R6, RZ, RZ, R26 ;  /* 0x000000ffff067224 */ /* 0x000fe200078e001a */
[----:B------:R-:W-:Y:S01]  /*c790*/  PRMT R74, R62, 0x7610, R74 ;  /* 0x000076103e4a7816 */ /* 0x000fe2000000004a */
[----:B------:R-:W-:Y:S01]  /*c7a0*/  IMAD.MOV.U32 R7, RZ, RZ, R27 ;  /* 0x000000ffff077224 */ /* 0x000fe200078e001b */
[----:B------:R-:W-:Y:S01]  /*c7b0*/  VIADDMNMX R63, R66, -R223, 0x80, PT ;  /* 0x00000080423f7446 */ /* 0x000fe200038009df */
[----:B------:R-:W-:Y:S01]  /*c7c0*/  IMAD.MOV.U32 R62, RZ, RZ, R8 ;  /* 0x000000ffff3e7224 */ /* 0x000fe200078e0008 */
[----:B------:R-:W-:Y:S01]  /*c7d0*/  PRMT R74, R74, 0x5410, R4 ;  /* 0x000054104a4a7816 */ /* 0x000fe20000000004 */
[----:B------:R-:W-:Y:S01]  /*c7e0*/  IMAD.MOV.U32 R4, RZ, RZ, R9 ;  /* 0x000000ffff047224 */ /* 0x000fe200078e0009 */
[----:B------:R-:W-:Y:S01]  /*c7f0*/  PRMT R78, R6, 0x5410, R7 ;  /* 0x00005410064e7816 */ /* 0x000fe20000000007 */
[----:B------:R-:W-:Y:S01]  /*c800*/  IMAD.MOV.U32 R6, RZ, RZ, R12 ;  /* 0x000000ffff067224 */ /* 0x000fe200078e000c */
[----:B------:R-:W-:Y:S01]  /*c810*/  MOV R64, R15 ;  /* 0x0000000f00407202 */ /* 0x000fe20000000f00 */
[----:B------:R-:W-:Y:S01]  /*c820*/  IMAD.MOV.U32 R7, RZ, RZ, R13 ;  /* 0x000000ffff077224 */ /* 0x000fe200078e000d */
[----:B------:R-:W-:Y:S01]  /*c830*/  PRMT R62, R62, 0x5410, R4 ;  /* 0x000054103e3e7816 */ /* 0x000fe20000000004 */
[----:B------:R-:W-:Y:S01]  /*c840*/  IMAD.MOV.U32 R4, RZ, RZ, R35 ;  /* 0x000000ffff047224 */ /* 0x000fe200078e0023 */
[----:B------:R-:W-:-:S02]  /*c850*/  ISETP.GE.AND P1, PT, R204, R63, PT ;  /* 0x0000003fcc00720c */ /* 0x000fc40003f26270 */
[----:B--2---:R-:W-:Y:S01]  /*c860*/  PRMT R65, R6, 0x5410, R7 ;  /* 0x0000541006417816 */ /* 0x004fe20000000007 */
[----:B------:R-:W-:Y:S01]  /*c870*/  IMAD.MOV.U32 R6, RZ, RZ, R40 ;  /* 0x000000ffff067224 */ /* 0x000fe200078e0028 */
[----:B------:R-:W-:Y:S01]  /*c880*/  PRMT R82, R82, 0x5410, R4 ;  /* 0x0000541052527816 */ /* 0x000fe20000000004 */
[----:B------:R-:W-:Y:S02]  /*c890*/  IMAD.MOV.U32 R7, RZ, RZ, R41 ;  /* 0x000000ffff077224 */ /* 0x000fe400078e0029 */
[----:B------:R-:W-:-:S03]  /*c8a0*/  IMAD.MOV.U32 R4, RZ, RZ, R24 ;  /* 0x000000ffff047224 */ /* 0x000fc600078e0018 */
[----:B------:R-:W-:Y:S01]  /*c8b0*/  PRMT R84, R6, 0x5410, R7 ;  /* 0x0000541006547816 */ /* 0x000fe20000000007 */
[----:B------:R-:W-:Y:S02]  /*c8c0*/  IMAD.MOV.U32 R6, RZ, RZ, R28 ;  /* 0x000000ffff067224 */ /* 0x000fe400078e001c */
[----:B------:R-:W-:-:S05]  /*c8d0*/  IMAD.MOV.U32 R7, RZ, RZ, R29 ;  /* 0x000000ffff077224 */ /* 0x000fca00078e001d */
        /* <DEDUP_REMOVED lines=8> */
.L_x_6153:
[----:B------:R-:W-:Y:S05]  /*c960*/  BSYNC B1 ;  /* 0x0000000000017941 */ /* 0x000fea0003800000 */
.L_x_5862:
        /* <DEDUP_REMOVED lines=24> */
[CC--:B------:R-:W-:Y:S01]  /*caf0*/  FMUL.FTZ R91, R61.reuse, R90.reuse ;  /* 0x0000005a3d5b7220 */ /* 0x0c0fe20000410000 */
[----:B------:R-:W-:Y:S01]  /*cb00*/  FMUL.FTZ R61, R61, R87 ;  /* 0x000000573d3d7220 */ /* 0x000fe20000410000 */
[----:B------:R-:W-:Y:S02]  /*cb10*/  HADD2.F32 R4, -RZ, R4.H1_H1 ;  /* 0x30000004ff047230 */ /* 0x000fe40000004100 */
[--C-:B------:R-:W-:Y:S02]  /*cb20*/  HADD2.F32 R58, -RZ, R6.reuse.H0_H0 ;  /* 0x20000006ff3a7230 */ /* 0x100fe40000004100 */
[----:B------:R-:W-:Y:S01]  /*cb30*/  FFMA.FTZ R94, R60, R90, R61 ;  /* 0x0000005a3c5e7223 */ /* 0x000fe2000001003d */
[----:B------:R-:W-:-:S02]  /*cb40*/  HADD2.F32 R59, -RZ, R6.H1_H1 ;  /* 0x30000006ff3b7230 */ /* 0x000fc40000004100 */
[----:B------:R-:W-:Y:S01]  /*cb50*/  FMUL.FTZ R92, R4, R89 ;  /* 0x00000059045c7220 */ /* 0x000fe20000410000 */
[--C-:B------:R-:W-:Y:S02]  /*cb60*/  HADD2.F32 R61, -RZ, R86.reuse.H1_H1 ;  /* 0x30000056ff3d7230 */ /* 0x100fe40000004100 */
[----:B------:R-:W-:Y:S01]  /*cb70*/  FFMA.FTZ R91, R60, R87, -R91 ;  /* 0x000000573c5b7223 */ /* 0x000fe2000001085b */
[--C-:B------:R-:W-:Y:S02]  /*cb80*/  HADD2.F32 R6, -RZ, R5.reuse.H0_H0 ;  /* 0x20000005ff067230 */ /* 0x100fe40000004100 */
[-C--:B------:R-:W-:Y:S01]  /*cb90*/  FMUL.FTZ R90, R4, R88.reuse ;  /* 0x00000058045a7220 */ /* 0x080fe20000410000 */
[----:B------:R-:W-:Y:S02]  /*cba0*/  HADD2.F32 R86, -RZ, R86.H0_H0 ;  /* 0x20000056ff567230 */ /* 0x000fe40000004100 */
[----:B------:R-:W-:Y:S01]  /*cbb0*/  FFMA.FTZ R92, R7, R88, -R92 ;  /* 0x00000058075c7223 */ /* 0x000fe2000001085c */
[----:B------:R-:W-:-:S02]  /*cbc0*/  HADD2.F32 R5, -RZ, R5.H1_H1 ;  /* 0x30000005ff057230 */ /* 0x000fc40000004100 */
[----:B------:R-:W-:Y:S01]  /*cbd0*/  FFMA.FTZ R89, R7, R89, R90 ;  /* 0x0000005907597223 */ /* 0x000fe2000001005a */
[----:B------:R-:W-:Y:S02]  /*cbe0*/  HADD2.F32 R60, -RZ, R93.H0_H0 ;  /* 0x2000005dff3c7230 */ /* 0x000fe40000004100 */
[CC--:B------:R-:W-:Y:S01]  /*cbf0*/  FMUL.FTZ R87, R59.reuse, R61.reuse ;  /* 0x0000003d3b577220 */ /* 0x0c0fe20000410000 */
[----:B------:R-:W-:Y:S02]  /*cc00*/  HADD2.F32 R4, -RZ, R95.H0_H0 ;  /* 0x2000005fff047230 */ /* 0x000fe40000004100 */
[----:B------:R-:W-:Y:S01]  /*cc10*/  FMUL.FTZ R88, R59, R86 ;  /* 0x000000563b587220 */ /* 0x000fe20000410000 */
        /* <DEDUP_REMOVED lines=11> */
.L_x_5867:
[----:B------:R-:W-:Y:S05]  /*ccd0*/  BSYNC B2 ;  /* 0x0000000000027941 */ /* 0x000fea0003800000 */
.L_x_5866:
[----:B------:R-:W-:Y:S04]  /*cce0*/  BSSY B2, `(.L_x_5868) ;  /* 0x000002c000027945 */ /* 0x000fe80003800000 */
[----:B------:R-:W-:Y:S05]  /*ccf0*/  @P1 BRA `(.L_x_5869) ;  /* 0x0000000000a81947 */ /* 0x000fea0003800000 */
[----:B0-----:R-:W0:Y:S01]  /*cd00*/  LDS.128 R4, [R0] ;  /* 0x0000000000047984 */ /* 0x001e220000000c00 */
        /* <DEDUP_REMOVED lines=8> */
[----:B0-----:R-:W-:-:S02]  /*cd90*/  HADD2.F32 R56, -RZ, R7.H0_H0 ;  /* 0x20000007ff387230 */ /* 0x001fc40000004100 */
[----:B------:R-:W-:Y:S02]  /*cda0*/  HADD2.F32 R57, -RZ, R7.H1_H1 ;  /* 0x30000007ff397230 */ /* 0x000fe40000004100 */
[--C-:B------:R-:W-:Y:S02]  /*cdb0*/  HADD2.F32 R7, -RZ, R4.reuse.H0_H0 ;  /* 0x20000004ff077230 */ /* 0x100fe40000004100 */
[----:B------:R-:W-:Y:S02]  /*cdc0*/  HADD2.F32 R4, -RZ, R4.H1_H1 ;  /* 0x30000004ff047230 */ /* 0x000fe40000004100 */
[CC--:B------:R-:W-:Y:S01]  /*cdd0*/  FMUL.FTZ R61, R57.reuse, R60.reuse ;  /* 0x0000003c393d7220 */ /* 0x0c0fe20000410000 */
[----:B------:R-:W-:Y:S01]  /*cde0*/  FMUL.FTZ R57, R57, R59 ;  /* 0x0000003b39397220 */ /* 0x000fe20000410000 */
[--C-:B------:R-:W-:Y:S02]  /*cdf0*/  HADD2.F32 R54, -RZ, R6.reuse.H0_H0 ;  /* 0x20000006ff367230 */ /* 0x100fe40000004100 */
[----:B------:R-:W-:Y:S01]  /*ce00*/  FMUL.FTZ R86, R4, R85 ;  /* 0x0000005504567220 */ /* 0x000fe20000410000 */
[----:B------:R-:W-:Y:S01]  /*ce10*/  FFMA.FTZ R88, R56, R60, R57 ;  /* 0x0000003c38587223 */ /* 0x000fe20000010039 */
[----:B------:R-:W-:-:S02]  /*ce20*/  HADD2.F32 R55, -RZ, R6.H1_H1 ;  /* 0x30000006ff377230 */ /* 0x000fc40000004100 */
[-C--:B------:R-:W-:Y:S01]  /*ce30*/  FMUL.FTZ R60, R4, R58.reuse ;  /* 0x0000003a043c7220 */ /* 0x080fe20000410000 */
[C---:B------:R-:W-:Y:S01]  /*ce40*/  FFMA.FTZ R86, R7.reuse, R58, -R86 ;  /* 0x0000003a07567223 */ /* 0x040fe20000010856 */
[--C-:B------:R-:W-:Y:S02]  /*ce50*/  HADD2.F32 R6, -RZ, R5.reuse.H0_H0 ;  /* 0x20000005ff067230 */ /* 0x100fe40000004100 */
[----:B------:R-:W-:Y:S01]  /*ce60*/  FFMA.FTZ R61, R56, R59, -R61 ;  /* 0x0000003b383d7223 */ /* 0x000fe2000001083d */
[----:B------:R-:W-:Y:S02]  /*ce70*/  HADD2.F32 R58, -RZ, R82.H0_H0 ;  /* 0x20000052ff3a7230 */ /* 0x000fe40000004100 */
[----:B------:R-:W-:Y:S01]  /*ce80*/  FFMA.FTZ R85, R7, R85, R60 ;  /* 0x0000005507557223 */ /* 0x000fe2000001003c */
[----:B------:R-:W-:Y:S02]  /*ce90*/  HADD2.F32 R5, -RZ, R5.H1_H1 ;  /* 0x30000005ff057230 */ /* 0x000fe40000004100 */
[----:B------:R-:W-:-:S02]  /*cea0*/  HADD2.F32 R56, -RZ, R81.H1_H1 ;  /* 0x30000051ff387230 */ /* 0x000fc40000004100 */
[C---:B------:R-:W-:Y:S01]  /*ceb0*/  FMUL.FTZ R59, R55.reuse, R58 ;  /* 0x0000003a373b7220 */ /* 0x040fe20000410000 */
[----:B------:R-:W-:Y:S02]  /*cec0*/  HADD2.F32 R57, -RZ, R87.H0_H0 ;  /* 0x20000057ff397230 */ /* 0x000fe40000004100 */
[----:B------:R-:W-:Y:S02]  /*ced0*/  HADD2.F32 R4, -RZ, R89.H0_H0 ;  /* 0x20000059ff047230 */ /* 0x000fe40000004100 */
[-C--:B------:R-:W-:Y:S01]  /*cee0*/  FMUL.FTZ R55, R55, R56.reuse ;  /* 0x0000003837377220 */ /* 0x080fe20000410000 */
[C---:B------:R-:W-:Y:S01]  /*cef0*/  FFMA.FTZ R59, R54.reuse, R56, -R59 ;  /* 0x00000038363b7223 */ /* 0x040fe2000001083b */
[C---:B------:R-:W-:Y:S01]  /*cf00*/  FMUL.FTZ R7, R5.reuse, R57 ;  /* 0x0000003905077220 */ /* 0x040fe20000410000 */
[----:B------:R-:W-:Y:S01]  /*cf10*/  FMUL.FTZ R60, R5, R4 ;  /* 0x00000004053c7220 */ /* 0x000fe20000410000 */
[----:B------:R-:W-:Y:S02]  /*cf20*/  FFMA.FTZ R54, R54, R58, R55 ;  /* 0x0000003a36367223 */ /* 0x000fe40000010037 */
[----:B------:R-:W-:Y:S01]  /*cf30*/  FFMA.FTZ R5, R6, R4, -R7 ;  /* 0x0000000406057223 */ /* 0x000fe20000010807 */
[----:B------:R-:W-:Y:S01]  /*cf40*/  F2FP.F16.F32.PACK_AB R7, R88, R61 ;  /* 0x0000003d5807723e */ /* 0x000fe200000000ff */
[----:B------:R-:W-:Y:S01]  /*cf50*/  FFMA.FTZ R60, R6, R57, R60 ;  /* 0x00000039063c7223 */ /* 0x000fe2000001003c */
[----:B------:R-:W-:-:S02]  /*cf60*/  F2FP.F16.F32.PACK_AB R4, R85, R86 ;  /* 0x000000565504723e */ /* 0x000fc400000000ff */
[----:B------:R-:W-:Y:S02]  /*cf70*/  F2FP.F16.F32.PACK_AB R6, R54, R59 ;  /* 0x0000003b3606723e */ /* 0x000fe400000000ff */
[----:B------:R-:W-:-:S05]  /*cf80*/  F2FP.F16.F32.PACK_AB R5, R60, R5 ;  /* 0x000000053c05723e */ /* 0x000fca00000000ff */
[----:B------:R1:W-:Y:S02]  /*cf90*/  STS.128 [R0], R4 ;  /* 0x0000000400007388 */ /* 0x0003e40000000c00 */
.L_x_5869:
[----:B------:R-:W-:Y:S05]  /*cfa0*/  BSYNC B2 ;  /* 0x0000000000027941 */ /* 0x000fea0003800000 */
.L_x_5868:
[----:B------:R-:W-:Y:S04]  /*cfb0*/  BSSY B2, `(.L_x_5870) ;  /* 0x000002c000027945 */ /* 0x000fe80003800000 */
[----:B------:R-:W-:Y:S05]  /*cfc0*/  @P2 BRA `(.L_x_5871) ;  /* 0x0000000000a82947 */ /* 0x000fea0003800000 */
[----:B01----:R-:W0:Y:S01]  /*cfd0*/  LDS.128 R4, [R3+0x19400] ;  /* 0x0194000003047984 */ /* 0x003e220000000c00 */
[----:B------:R-:W-:Y:S01]  /*cfe0*/  SHF.R.U32.HI R55, RZ, 0x10, R53 ;  /* 0x00000010ff377819 */ /* 0x000fe20000011635 */
[----:B------:R-:W-:Y:S01]  /*cff0*/  HADD2.F32 R54, -RZ, R77.H0_H0 ;  /* 0x2000004dff367230 */ /* 0x000fe20000004100 */
[----:B------:R-:W-:Y:S01]  /*d000*/  SHF.R.U32.HI R57, RZ, 0x10, R51 ;  /* 0x00000010ff397819 */ /* 0x000fe20000011633 */
[--C-:B------:R-:W-:Y:S01]  /*d010*/  HADD2.F32 R56, -RZ, R76.reuse.H0_H0 ;  /* 0x2000004cff387230 */ /* 0x100fe20000004100 */
        /* <DEDUP_REMOVED lines=37> */
.L_x_5871:
[----:B------:R-:W-:Y:S05]  /*d270*/  BSYNC B2 ;  /* 0x0000000000027941 */ /* 0x000fea0003800000 */
.L_x_5870:
[----:B------:R-:W-:Y:S04]  /*d280*/  BSSY B2, `(.L_x_5872) ;  /* 0x000002c000027945 */ /* 0x000fe80003800000 */
[----:B------:R-:W-:Y:S05]  /*d290*/  @P3 BRA `(.L_x_5873) ;  /* 0x0000000000a83947 */ /* 0x000fea0003800000 */
[----:B012---:R-:W0:Y:S01]  /*d2a0*/  LDS.128 R4, [R0+0x4000] ;  /* 0x0040000000047984 */ /* 0x007e220000000c00 */
        /* <DEDUP_REMOVED lines=41> */
.L_x_5873:
[----:B------:R-:W-:Y:S05]  /*d540*/  BSYNC B2 ;  /* 0x0000000000027941 */ /* 0x000fea0003800000 */
.L_x_5872:
[----:B------:R-:W-:Y:S04]  /*d550*/  BSSY B2, `(.L_x_5874) ;  /* 0x000002c000027945 */ /* 0x000fe80003800000 */
[----:B------:R-:W-:Y:S05]  /*d560*/  @P4 BRA `(.L_x_5875) ;  /* 0x0000000000a84947 */ /* 0x000fea0003800000 */
[----:B0123--:R-:W0:Y:S01]  /*d570*/  LDS.128 R4, [R3+0x1d400] ;  /* 0x01d4000003047984 */ /* 0x00fe220000000c00 */
        /* <DEDUP_REMOVED lines=41> */
.L_x_5875:
[----:B------:R-:W-:Y:S05]  /*d810*/  BSYNC B2 ;  /* 0x0000000000027941 */ /* 0x000fea0003800000 */
.L_x_5874:
        /* <DEDUP_REMOVED lines=43> */
.L_x_5865:
[----:B------:R-:W-:Y:S05]  /*dad0*/  BSYNC B1 ;  /* 0x0000000000017941 */ /* 0x000fea0003800000 */
.L_x_5864:
        /* <DEDUP_REMOVED lines=13> */
[----:B------:R-:W-:Y:S01]  /*dbb0*/  HADD2.F32 R38, -RZ, R84.H0_H0 ;  /* 0x20000054ff267230 */ /* 0x000fe20000004100 */
[----:B------:R-:W-:Y:S01]  /*dbc0*/  SHF.R.U32.HI R39, RZ, 0x10, R41 ;  /* 0x00000010ff277819 */ /* 0x000fe20000011629 */
[--C-:B------:R-:W-:Y:S01]  /*dbd0*/  HADD2.F32 R40, -RZ, R83.reuse.H0_H0 ;  /* 0x20000053ff287230 */ /* 0x100fe20000004100 */
[--C-:B------:R-:W-:Y:S01]  /*dbe0*/  SHF.R.U32.HI R41, RZ, 0x10, R31.reuse ;  /* 0x00000010ff297819 */ /* 0x100fe2000001161f */
[----:B------:R-:W-:Y:S01]  /*dbf0*/  HADD2.F32 R83, -RZ, R83.H1_H1 ;  /* 0x30000053ff537230 */ /* 0x000fe20000004100 */
        /* <DEDUP_REMOVED lines=35> */
.L_x_5878:
[----:B------:R-:W-:Y:S05]  /*de30*/  BSYNC B1 ;  /* 0x0000000000017941 */ /* 0x000fea0003800000 */
.L_x_5877:
[----:B------:R-:W-:Y:S04]  /*de40*/  BSSY B1, `(.L_x_5879) ;  /* 0x000002c000017945 */ /* 0x000fe80003800000 */
[----:B------:R-:W-:Y:S05]  /*de50*/  @P1 BRA `(.L_x_5880) ;  /* 0x0000000000a81947 */ /* 0x000fea0003800000 */
[----:B0-----:R-:W0:Y:S01]  /*de60*/  LDS.128 R4, [R0+0x2000] ;  /* 0x0020000000047984 */ /* 0x001e220000000c00 */
[----:B------:R-:W-:Y:S01]  /*de70*/  SHF.R.U64 R41, R34, 0x10, R35 ;  /* 0x0000001022297819 */ /* 0x000fe20000001223 */
[----:B------:R-:W-:Y:S01]  /*de80*/  HADD2.F32 R81, -RZ, R81.H0_H0 ;  /* 0x20000051ff517230 */ /* 0x000fe20000004100 */
        /* <DEDUP_REMOVED lines=39> */
.L_x_5880:
[----:B------:R-:W-:Y:S05]  /*e100*/  BSYNC B1 ;  /* 0x0000000000017941 */ /* 0x000fea0003800000 */
.L_x_5879:
        /* <DEDUP_REMOVED lines=44> */
.L_x_5882:
[----:B------:R-:W-:Y:S05]  /*e3d0*/  BSYNC B1 ;  /* 0x0000000000017941 */ /* 0x000fea0003800000 */
.L_x_5881:
        /* <DEDUP_REMOVED lines=44> */
.L_x_5884:
[----:B------:R-:W-:Y:S05]  /*e6a0*/  BSYNC B1 ;  /* 0x0000000000017941 */ /* 0x000fea0003800000 */
.L_x_5883:
        /* <DEDUP_REMOVED lines=44> */
.L_x_5886:
[----:B------:R-:W-:Y:S05]  /*e970*/  BSYNC B1 ;  /* 0x0000000000017941 */ /* 0x000fea0003800000 */
.L_x_5885:
        /* <DEDUP_REMOVED lines=32> */
[CC--:B------:R-:W-:Y:S01]  /*eb80*/  FMUL.FTZ R11, R5.reuse, R9.reuse ;  /* 0x00000009050b7220 */ /* 0x0c0fe20000410000 */
        /* <DEDUP_REMOVED lines=11> */
.L_x_5855:
[----:B------:R-:W0:Y:S01]  /*ec40*/  LDC R75, c[0x0][0x448] ;  /* 0x00011200ff4b7b82 */ /* 0x000e220000000800 */
[----:B------:R-:W-:Y:S01]  /*ec50*/  LEA.HI R40, R40, R73, RZ, 0x2 ;  /* 0x0000004928287211 */ /* 0x000fe200078f10ff */
[----:B------:R-:W-:Y:S01]  /*ec60*/  ULDC.64 UR4, c[0x0][0x3f8] ;  /* 0x0000fe0000047ab9 */ /* 0x000fe20000000a00 */
[----:B------:R-:W-:Y:S01]  /*ec70*/  ULDC.64 UR6, c[0x0][0x408] ;  /* 0x0001020000067ab9 */ /* 0x000fe20000000a00 */
[----:B------:R-:W-:Y:S01]  /*ec80*/  MOV R6, R146 ;  /* 0x0000009200067202 */ /* 0x000fe20000000f00 */
[----:B------:R-:W-:Y:S01]  /*ec90*/  IMAD.MOV.U32 R4, RZ, RZ, R24 ;  /* 0x000000ffff047224 */ /* 0x000fe200078e0018 */
[----:B------:R-:W-:Y:S01]  /*eca0*/  LOP3.LUT R40, R40, 0xfffffffc, RZ, 0xc0, !PT ;  /* 0xfffffffc28287812 */ /* 0x000fe200078ec0ff */
[----:B------:R-:W-:Y:S01]  /*ecb0*/  IMAD.MOV.U32 R7, RZ, RZ, R29 ;  /* 0x000000ffff077224 */ /* 0x000fe200078e001d */
[----:B------:R-:W-:-:S03]  /*ecc0*/  SHF.R.S32.HI R21, RZ, 0x1f, R206 ;  /* 0x0000001fff157819 */ /* 0x000fc600000114ce */
[----:B------:R-:W-:Y:S01]  /*ecd0*/  IMAD.IADD R73, R73, 0x1, -R40 ;  /* 0x0000000149497824 */ /* 0x000fe200078e0a28 */
[----:B------:R-:W-:-:S03]  /*ece0*/  LEA.HI R69, R21, R206, RZ, 0x3 ;  /* 0x000000ce15457211 */ /* 0x000fc600078f18ff */
[----:B------:R-:W-:Y:S01]  /*ecf0*/  IMAD R3, R73, 0x40, R64 ;  /* 0x0000004049037824 */ /* 0x000fe200078e0240 */
        /* <DEDUP_REMOVED lines=19> */
[----:B------:R-:W-:Y:S01]  /*ee30*/  SHF.R.S32.HI R0, RZ, 0x1f, R207 ;  /* 0x0000001fff007819 */ /* 0x000fe200000114cf */
[----:B------:R-:W-:Y:S01]  /*ee40*/  IMAD.IADD R71, R7, 0x1, R71 ;  /* 0x0000000107477824 */ /* 0x000fe200078e0247 */
[----:B------:R-:W-:-:S02]  /*ee50*/  LEA R70, P1, R6, UR6, 0x1 ;  /* 0x0000000606467c11 */ /* 0x000fc4000f8208ff */
[----:B------:R-:W-:Y:S02]  /*ee60*/  LEA.HI R3, R0, R207, RZ, 0x3 ;  /* 0x000000cf00037211 */ /* 0x000fe400078f18ff */
        /* <DEDUP_REMOVED lines=10> */
.L_x_6159:
        /* <DEDUP_REMOVED lines=26> */
[----:B------:R-:W-:Y:S02]  /*f0b0*/  @!P1 SHF.L.U32 R13, R72, 0x3, RZ ;  /* 0x00000003480d9819 */ /* 0x000fe400000006ff */
[----:B------:R-:W-:Y:S01]  /*f0c0*/  @!P2 IMAD.SHL.U32 R25, R20, 0x8, RZ ;  /* 0x000000081419a824 */ /* 0x000fe200078e00ff */
[----:B------:R4:W5:Y:S01]  /*f0d0*/  @!P0 LD.E.128 R32, desc[UR60][R10.64] ;  /* 0x0000003c0a208980 */ /* 0x000962000c101d00 */
        /* <DEDUP_REMOVED lines=9> */
[--C-:B----4-:R-:W-:Y:S01]  /*f170*/  @!P2 IMAD.WIDE R10, R25, 0x2, R14.reuse ;  /* 0x00000002190aa825 */ /* 0x110fe200078e020e */
[----:B------:R-:W-:Y:S01]  /*f180*/  CS2R R24, SRZ ;  /* 0x0000000000187805 */ /* 0x000fe2000001ff00 */
[----:B------:R0:W5:Y:S02]  /*f190*/  @!P1 LD.E.128 R28, desc[UR60][R4.64] ;  /* 0x0000003c041c9980 */ /* 0x000164000c101d00 */
[--C-:B------:R-:W-:Y:S02]  /*f1a0*/  @!P1 IMAD.WIDE R8, R13, 0x2, R14.reuse ;  /* 0x000000020d089825 */ /* 0x100fe400078e020e */
[----:B------:R0:W5:Y:S02]  /*f1b0*/  @!P2 LD.E.128 R36, desc[UR60][R10.64] ;  /* 0x0000003c0a24a980 */ /* 0x000164000c101d00 */
[----:B------:R-:W-:-:S02]  /*f1c0*/  @!P0 IMAD.WIDE R14, R18, 0x2, R14 ;  /* 0x00000002120e8825 */ /* 0x000fc400078e020e */
[----:B------:R0:W5:Y:S04]  /*f1d0*/  @!P1 LD.E.128 R40, desc[UR60][R8.64] ;  /* 0x0000003c08289980 */ /* 0x000168000c101d00 */
[----:B------:R0:W5:Y:S04]  /*f1e0*/  @!P0 LD.E.128 R44, desc[UR60][R14.64] ;  /* 0x0000003c0e2c8980 */ /* 0x000168000c101d00 */
[----:B------:R0:W5:Y:S02]  /*f1f0*/  @!P2 LD.E.128 R24, desc[UR60][R6.64] ;  /* 0x0000003c0618a980 */ /* 0x000164000c101d00 */
.L_x_5889:
[----:B------:R-:W-:Y:S05]  /*f200*/  BSYNC B1 ;  /* 0x0000000000017941 */ /* 0x000fea0003800000 */
.L_x_5888:
        /* <DEDUP_REMOVED lines=49> */
.L_x_6165:
        /* <DEDUP_REMOVED lines=25> */
[----:B------:R-:W-:Y:S02]  /*f6b0*/  @!P1 IMAD.SHL.U32 R65, R72, 0x8, RZ ;  /* 0x0000000848419824 */ /* 0x000fe400078e00ff */
[----:B------:R-:W-:Y:S01]  /*f6c0*/  @!P2 SHF.L.U32 R67, R20, 0x3, RZ ;  /* 0x000000031443a819 */ /* 0x000fe200000006ff */
        /* <DEDUP_REMOVED lines=8> */
[----:B------:R-:W-:Y:S01]  /*f750*/  CS2R R14, SRZ ;  /* 0x00000000000e7805 */ /* 0x000fe2000001ff00 */
[----:B------:R4:W5:Y:S01]  /*f760*/  @!P1 LD.E.128 R52, desc[UR60][R60.64] ;  /* 0x0000003c3c349980 */ /* 0x000962000c101d00 */
[--C-:B--23--:R-:W-:Y:S01]  /*f770*/  @!P1 IMAD.WIDE R64, R65, 0x2, R70.reuse ;  /* 0x0000000241409825 */ /* 0x10cfe200078e0246 */
[----:B0-----:R-:W-:Y:S02]  /*f780*/  CS2R R12, SRZ ;  /* 0x00000000000c7805 */ /* 0x001fe4000001ff00 */
[----:B------:R4:W5:Y:S01]  /*f790*/  @!P2 LD.E.128 R56, desc[UR60][R62.64] ;  /* 0x0000003c3e38a980 */ /* 0x000962000c101d00 */
[----:B------:R-:W-:-:S03]  /*f7a0*/  @!P2 IMAD.WIDE R66, R67, 0x2, R70 ;  /* 0x000000024342a825 */ /* 0x000fc600078e0246 */
[----:B------:R4:W5:Y:S01]  /*f7b0*/  @!P1 LD.E.128 R8, desc[UR60][R64.64] ;  /* 0x0000003c40089980 */ /* 0x000962000c101d00 */
[----:B------:R-:W-:-:S03]  /*f7c0*/  @!P0 IMAD.WIDE R70, R18, 0x2, R70 ;  /* 0x0000000212468825 */ /* 0x000fc600078e0246 */
[----:B------:R4:W5:Y:S04]  /*f7d0*/  @!P2 LD.E.128 R12, desc[UR60][R66.64] ;  /* 0x0000003c420ca980 */ /* 0x000968000c101d00 */
[----:B------:R4:W5:Y:S02]  /*f7e0*/  @!P0 LD.E.128 R4, desc[UR60][R70.64] ;  /* 0x0000003c46048980 */ /* 0x000964000c101d00 */
.L_x_5892:
[----:B------:R-:W-:Y:S05]  /*f7f0*/  BSYNC B1 ;  /* 0x0000000000017941 */ /* 0x000fea0003800000 */
.L_x_5891:
[----:B----4-:R-:W-:Y:S01]  /*f800*/  LEA.HI R60, R233, R233, RZ, 0x1 ;  /* 0x000000e9e93c7211 */ /* 0x010fe200078f08ff */
[----:B-----5:R-:W-:Y:S01]  /*f810*/  IMAD.MOV.U32 R61, RZ, RZ, R4 ;  /* 0x000000ffff3d7224 */ /* 0x020fe200078e0004 */
[----:B--2---:R-:W-:Y:S01]  /*f820*/  VIADDMNMX R71, R75, -R223, 0x80, PT ;  /* 0x000000804b477446 */ /* 0x004fe200038009df */
[----:B-1----:R-:W-:Y:S01]  /*f830*/  IMAD.MOV.U32 R62, RZ, RZ, R5 ;  /* 0x000000ffff3e7224 */ /* 0x002fe200078e0005 */
[----:B------:R-:W-:Y:S01]  /*f840*/  LOP3.LUT R60, R60, 0xfffffffe, RZ, 0xc0, !PT ;  /* 0xfffffffe3c3c7812 */ /* 0x000fe200078ec0ff */
[----:B0-----:R-:W-:Y:S01]  /*f850*/  IMAD.MOV.U32 R63, RZ, RZ, R7 ;  /* 0x000000ffff3f7224 */ /* 0x001fe200078e0007 */
[----:B------:R-:W-:Y:S01]  /*f860*/  BSSY B1, `(.L_x_5893) ;  /* 0x0000029000017945 */ /* 0x000fe20003800000 */
[----:B------:R-:W-:Y:S01]  /*f870*/  IMAD.MOV.U32 R64, RZ, RZ, R10 ;  /* 0x000000ffff407224 */ /* 0x000fe200078e000a */
[----:B------:R-:W-:Y:S01]  /*f880*/  PRMT R88, R61, 0x5410, R62 ;  /* 0x000054103d587816 */ /* 0x000fe2000000003e */
[----:B------:R-:W-:Y:S01]  /*f890*/  IMAD.MOV.U32 R61, RZ, RZ, R6 ;  /* 0x000000ffff3d7224 */ /* 0x000fe200078e0006 */
[----:B------:R-:W-:Y:S01]  /*f8a0*/  ISETP.GE.AND P1, PT, R204, R71, PT ;  /* 0x00000047cc00720c */ /* 0x000fe20003f26270 */
[----:B------:R-:W-:Y:S01]  /*f8b0*/  IMAD.IADD R60, R233, 0x1, -R60 ;  /* 0x00000001e93c7824 */ /* 0x000fe200078e0a3c */
[----:B------:R-:W-:Y:S01]  /*f8c0*/  PRMT R81, R64, 0x7610, R81 ;  /* 0x0000761040517816 */ /* 0x000fe20000000051 */
[----:B------:R-:W-:Y:S01]  /*f8d0*/  IMAD.MOV.U32 R62, RZ, RZ, R8 ;  /* 0x000000ffff3e7224 */ /* 0x000fe200078e0008 */
[----:B------:R-:W-:Y:S01]  /*f8e0*/  PRMT R89, R61, 0x5410, R63 ;  /* 0x000054103d597816 */ /* 0x000fe2000000003f */
[----:B------:R-:W-:Y:S01]  /*f8f0*/  IMAD.MOV.U32 R64, RZ, RZ, R14 ;  /* 0x000000ffff407224 */ /* 0x000fe200078e000e */
[----:B------:R-:W-:Y:S01]  /*f900*/  SHF.L.U32 R61, R60, 0x1f, RZ ;  /* 0x0000001f3c3d7819 */ /* 0x000fe200000006ff */
[----:B------:R-:W-:Y:S01]  /*f910*/  IMAD.MOV.U32 R60, RZ, RZ, R11 ;  /* 0x000000ffff3c7224 */ /* 0x000fe200078e000b */
[----:B------:R-:W-:-:S02]  /*f920*/  MOV R63, R9 ;  /* 0x00000009003f7202 */ /* 0x000fc40000000f00 */
[----:B------:R-:W0:Y:S01]  /*f930*/  SYNCS.PHASECHK.TRANS64.TRYWAIT P0, [R16+URZ+0x36800], R61 ;  /* 0x0368003d100075a7 */ /* 0x000e22000800017f */
[----:B------:R-:W-:Y:S01]  /*f940*/  PRMT R74, R64, 0x7610, R74 ;  /* 0x00007610404a7816 */ /* 0x000fe2000000004a */
[----:B------:R-:W-:Y:S01]  /*f950*/  IMAD.MOV.U32 R64, RZ, RZ, R50 ;  /* 0x000000ffff407224 */ /* 0x000fe200078e0032 */
[----:B------:R-:W-:Y:S01]  /*f960*/  PRMT R80, R62, 0x5410, R63 ;  /* 0x000054103e507816 */ /* 0x000fe2000000003f */
[----:B------:R-:W-:Y:S01]  /*f970*/  IMAD.MOV.U32 R62, RZ, RZ, R12 ;  /* 0x000000ffff3e7224 */ /* 0x000fe200078e000c */
[----:B------:R-:W-:Y:S01]  /*f980*/  PRMT R81, R81, 0x5410, R60 ;  /* 0x0000541051517816 */ /* 0x000fe2000000003c */
[----:B------:R-:W-:Y:S01]  /*f990*/  IMAD.MOV.U32 R63, RZ, RZ, R13 ;  /* 0x000000ffff3f7224 */ /* 0x000fe200078e000d */
[----:B------:R-:W-:Y:S01]  /*f9a0*/  PRMT R91, R64, 0x7610, R91 ;  /* 0x00007610405b7816 */ /* 0x000fe2000000005b */
[----:B------:R-:W-:Y:S02]  /*f9b0*/  IMAD.MOV.U32 R60, RZ, RZ, R15 ;  /* 0x000000ffff3c7224 */ /* 0x000fe400078e000f */
[----:B------:R-:W-:Y:S01]  /*f9c0*/  IMAD.MOV.U32 R64, RZ, RZ, R57 ;  /* 0x000000ffff407224 */ /* 0x000fe200078e0039 */
[----:B---3--:R-:W-:Y:S01]  /*f9d0*/  PRMT R70, R62, 0x5410, R63 ;  /* 0x000054103e467816 */ /* 0x008fe2000000003f */
[----:B------:R-:W-:Y:S01]  /*f9e0*/  IMAD.MOV.U32 R63, RZ, RZ, R49 ;  /* 0x000000ffff3f7224 */ /* 0x000fe200078e0031 */
[----:B------:R-:W-:-:S02]  /*f9f0*/  MOV R62, R48 ;  /* 0x00000030003e7202 */ /* 0x000fc40000000f00 */
[----:B------:R-:W-:Y:S01]  /*fa00*/  PRMT R74, R74, 0x5410, R60 ;  /* 0x000054104a4a7816 */ /* 0x000fe2000000003c */
        /* <DEDUP_REMOVED lines=10> */
[----:B------:R-:W-:Y:S01]  /*fab0*/  IMAD.MOV.U32 R60, RZ, RZ, R58 ;  /* 0x000000ffff3c7224 */ /* 0x000fe200078e003a */
[----:B------:R-:W-:Y:S01]  /*fac0*/  PRMT R76, R63, 0x5410, R64 ;  /* 0x000054103f4c7816 */ /* 0x000fe20000000040 */
[----:B------:R-:W-:Y:S01]  /*fad0*/  IMAD.MOV.U32 R62, RZ, RZ, R59 ;  /* 0x000000ffff3e7224 */ /* 0x000fe200078e003b */
[----:B0-----:R-:W-:Y:S06]  /*fae0*/  @!P0 BRA `(.L_x_5894) ;  /* 0x0000020400088947 */ /* 0x001fec0003800000 */
.L_x_6166:
[----:B------:R-:W-:Y:S05]  /*faf0*/  BSYNC B1 ;  /* 0x0000000000017941 */ /* 0x000fea0003800000 */
.L_x_5893:
        /* <DEDUP_REMOVED lines=10> */
[--C-:B------:R-:W-:Y:S01]  /*fba0*/  HADD2.F32 R110, -RZ, R100.reuse.H0_H0 ;  /* 0x20000064ff6e7230 */ /* 0x100fe20000004100 */
[----:B------:R-:W-:Y:S01]  /*fbb0*/  LOP3.LUT R60, R216, 0x38, R18, 0xf8, !PT ;  /* 0x00000038d83c7812 */ /* 0x000fe200078ef812 */
[----:B------:R-:W-:Y:S01]  /*fbc0*/  HADD2.F32 R108, -RZ, R100.H1_H1 ;  /* 0x30000064ff6c7230 */ /* 0x000fe20000004100 */
        /* <DEDUP_REMOVED lines=13> */
[--C-:B------:R-:W-:Y:S01]  /*fca0*/  SHF.R.U32.HI R96, RZ, 0x10, R33.reuse ;  /* 0x00000010ff607819 */ /* 0x100fe20000011621 */
[----:B------:R-:W-:Y:S01]  /*fcb0*/  HADD2.F32 R105, -RZ, R97.H0_H0 ;  /* 0x20000061ff697230 */ /* 0x000fe20000004100 */
[----:B------:R-:W-:Y:S01]  /*fcc0*/  SHF.R.U64 R32, R32, 0x10, R33 ;  /* 0x0000001020207819 */ /* 0x000fe20000001221 */
[----:B------:R-:W-:Y:S01]  /*fcd0*/  IMAD R79, R65, 0x2, R16 ;  /* 0x00000002414f7824 */ /* 0x000fe200078e0210 */
[----:B------:R-:W-:-:S02]  /*fce0*/  SHF.R.U64 R33, R44, 0x10, R45 ;  /* 0x000000102c217819 */ /* 0x000fc4000000122d */
[--C-:B------:R-:W-:Y:S02]  /*fcf0*/  SHF.R.U64 R34, R34, 0x10, R35.reuse ;  /* 0x0000001022227819 */ /* 0x100fe40000001223 */
[----:B------:R-:W1:Y:S01]  /*fd00*/  LDS.128 R64, [R79+0x15400] ;  /* 0x015400004f407984 */ /* 0x000e620000000c00 */
[----:B------:R-:W-:Y:S02]  /*fd10*/  SHF.R.U32.HI R44, RZ, 0x10, R35 ;  /* 0x00000010ff2c7819 */ /* 0x000fe40000011623 */
[--C-:B------:R-:W-:Y:S02]  /*fd20*/  SHF.R.U64 R35, R46, 0x10, R47.reuse ;  /* 0x000000102e237819 */ /* 0x100fe4000000122f */
[----:B------:R-:W-:Y:S01]  /*fd30*/  SHF.R.U32.HI R46, RZ, 0x10, R47 ;  /* 0x00000010ff2e7819 */ /* 0x000fe2000001162f */
[----:B------:R-:W-:Y:S02]  /*fd40*/  HADD2.F32 R44, -RZ, R44.H0_H0 ;  /* 0x2000002cff2c7230 */ /* 0x000fe40000004100 */
[----:B0-----:R-:W-:-:S02]  /*fd50*/  HADD2.F32 R99, -RZ, R61.H0_H0 ;  /* 0x2000003dff637230 */ /* 0x001fc40000004100 */
[----:B------:R-:W-:Y:S02]  /*fd60*/  HADD2.F32 R98, -RZ, R61.H1_H1 ;  /* 0x3000003dff627230 */ /* 0x000fe40000004100 */
[----:B------:R-:W-:Y:S02]  /*fd70*/  HADD2.F32 R61, -RZ, R60.H0_H0 ;  /* 0x2000003cff3d7230 */ /* 0x000fe40000004100 */
[----:B------:R-:W-:Y:S02]  /*fd80*/  HADD2.F32 R45, -RZ, R62.H0_H0 ;  /* 0x2000003eff2d7230 */ /* 0x000fe40000004100 */
[----:B------:R-:W-:Y:S02]  /*fd90*/  HADD2.F32 R47, -RZ, R63.H0_H0 ;  /* 0x2000003fff2f7230 */ /* 0x000fe40000004100 */
[--C-:B-1----:R-:W-:Y:S02]  /*fda0*/  HADD2.F32 R107, -RZ, R65.reuse.H0_H0 ;  /* 0x20000041ff6b7230 */ /* 0x102fe40000004100 */
[----:B------:R-:W-:-:S02]  /*fdb0*/  HADD2.F32 R104, -RZ, R65.H1_H1 ;  /* 0x30000041ff687230 */ /* 0x000fc40000004100 */
[----:B------:R-:W-:Y:S02]  /*fdc0*/  HADD2.F32 R102, -RZ, R64.H0_H0 ;  /* 0x20000040ff667230 */ /* 0x000fe40000004100 */
[C---:B------:R-:W-:Y:S01]  /*fdd0*/  FMUL.FTZ R112, R107.reuse, R110 ;  /* 0x0000006e6b707220 */ /* 0x040fe20000410000 */
[-C--:B------:R-:W-:Y:S01]  /*fde0*/  FMUL.FTZ R114, R107, R108.reuse ;  /* 0x0000006c6b727220 */ /* 0x080fe20000410000 */
[----:B------:R-:W-:Y:S02]  /*fdf0*/  HADD2.F32 R107, -RZ, R96.H0_H0 ;  /* 0x20000060ff6b7230 */ /* 0x000fe40000004100 */
[----:B------:R-:W-:Y:S01]  /*fe00*/  FMUL.FTZ R109, R104, R105 ;  /* 0x00000069686d7220 */ /* 0x000fe20000410000 */
[C---:B------:R-:W-:Y:S01]  /*fe10*/  FFMA.FTZ R97, R99.reuse, R108, -R112 ;  /* 0x0000006c63617223 */ /* 0x040fe20000010870 */
[--C-:B------:R-:W-:Y:S02]  /*fe20*/  HADD2.F32 R108, -RZ, R106.reuse.H1_H1 ;  /* 0x3000006aff6c7230 */ /* 0x100fe40000004100 */
[----:B------:R-:W-:Y:S01]  /*fe30*/  FFMA.FTZ R99, R99, R110, R114 ;  /* 0x0000006e63637223 */ /* 0x000fe20000010072 */
[----:B------:R-:W-:-:S02]  /*fe40*/  HADD2.F32 R106, -RZ, R106.H0_H0 ;  /* 0x2000006aff6a7230 */ /* 0x000fc40000004100 */
[-C--:B------:R-:W-:Y:S01]  /*fe50*/  FMUL.FTZ R111, R104, R107.reuse ;  /* 0x0000006b686f7220 */ /* 0x080fe20000410000 */
[----:B------:R-:W-:Y:S01]  /*fe60*/  FFMA.FTZ R96, R98, R107, -R109 ;  /* 0x0000006b62607223 */ /* 0x000fe2000001086d */
[C---:B------:R-:W-:Y:S01]  /*fe70*/  FMUL.FTZ R110, R102.reuse, R108 ;  /* 0x0000006c666e7220 */ /* 0x040fe20000410000 */
[----:B------:R-:W-:Y:S02]  /*fe80*/  HADD2.F32 R100, -RZ, R66.H0_H0 ;  /* 0x20000042ff647230 */ /* 0x000fe40000004100 */
[-C--:B------:R-:W-:Y:S01]  /*fe90*/  FMUL.FTZ R107, R102, R106.reuse ;  /* 0x0000006a666b7220 */ /* 0x080fe20000410000 */
[--C-:B------:R-:W-:Y:S02]  /*fea0*/  HADD2.F32 R104, -RZ, R103.reuse.H1_H1 ;  /* 0x30000067ff687230 */ /* 0x100fe40000004100 */
[C---:B------:R-:W-:Y:S01]  /*feb0*/  FFMA.FTZ R102, R61.reuse, R106, -R110 ;  /* 0x0000006a3d667223 */ /* 0x040fe2000001086e */
[----:B------:R-:W-:Y:S02]  /*fec0*/  HADD2.F32 R103, -RZ, R103.H0_H0 ;  /* 0x20000067ff677230 */ /* 0x000fe40000004100 */
[----:B------:R-:W-:Y:S01]  /*fed0*/  FFMA.FTZ R61, R61, R108, R107 ;  /* 0x0000006c3d3d7223 */ /* 0x000fe2000001006b */
[----:B------:R-:W-:-:S02]  /*fee0*/  HADD2.F32 R65, -RZ, R67.H0_H0 ;  /* 0x20000043ff417230 */ /* 0x000fc40000004100 */
[C---:B------:R-:W-:Y:S01]  /*fef0*/  FMUL.FTZ R110, R100.reuse, R104 ;  /* 0x00000068646e7220 */ /* 0x040fe20000410000 */
[--C-:B------:R-:W-:Y:S02]  /*ff00*/  HADD2.F32 R108, -RZ, R101.reuse.H0_H0 ;  /* 0x20000065ff6c7230 */ /* 0x100fe40000004100 */
[-C--:B------:R-:W-:Y:S01]  /*ff10*/  FMUL.FTZ R112, R100, R103.reuse ;  /* 0x0000006764707220 */ /* 0x080fe20000410000 */
[----:B------:R-:W-:Y:S02]  /*ff20*/  HADD2.F32 R106, -RZ, R101.H1_H1 ;  /* 0x30000065ff6a7230 */ /* 0x000fe40000004100 */
[----:B------:R-:W-:Y:S01]  /*ff30*/  FFMA.FTZ R100, R45, R103, -R110 ;  /* 0x000000672d647223 */ /* 0x000fe2000001086e */
[----:B------:R-:W-:Y:S02]  /*ff40*/  HADD2.F32 R67, -RZ, R67.H1_H1 ;  /* 0x30000043ff437230 */ /* 0x000fe40000004100 */
[----:B------:R-:W-:Y:S01]  /*ff50*/  FMUL.FTZ R114, R65, R108 ;  /* 0x0000006c41727220 */ /* 0x000fe20000410000 */
[----:B------:R-:W-:-:S02]  /*ff60*/  HADD2.F32 R110, -RZ, R46.H0_H0 ;  /* 0x2000002eff6e7230 */ /* 0x000fc40000004100 */
[----:B------:R-:W-:Y:S01]  /*ff70*/  FMUL.FTZ R65, R65, R106 ;  /* 0x0000006a41417220 */ /* 0x000fe20000410000 */
[----:B------:R-:W-:Y:S02]  /*ff80*/  HADD2.F32 R63, -RZ, R63.H1_H1 ;  /* 0x3000003fff3f7230 */ /* 0x000fe40000004100 */
        /* <DEDUP_REMOVED lines=19> */
[----:B------:R-:W-:Y:S01]  /*100c0*/  FFMA.FTZ R98, R98, R105, R111 ;  /* 0x0000006962627223 */ /* 0x000fe2000001006f */
        /* <DEDUP_REMOVED lines=14> */
.L_x_5898:
[----:B------:R-:W-:Y:S05]  /*101b0*/  BSYNC B2 ;  /* 0x0000000000027941 */ /* 0x000fea0003800000 */
.L_x_5897:
[----:B------:R-:W-:Y:S04]  /*101c0*/  BSSY B2, `(.L_x_5899) ;  /* 0x0000069000027945 */ /* 0x000fe80003800000 */
[----:B------:R-:W-:Y:S05]  /*101d0*/  @P1 BRA `(.L_x_5900) ;  /* 0x00000004009c1947 */ /* 0x000fea0003800000 */
[----:B-1----:R-:W2:Y:S01]  /*101e0*/  LDL R32, [R1+0x50] ;  /* 0x0000500001207983 */ /* 0x002ea20000100800 */
[----:B------:R-:W-:Y:S01]  /*101f0*/  LEA.HI R33, R21, R206, RZ, 0x6 ;  /* 0x000000ce15217211 */ /* 0x000fe200078f30ff */
[--C-:B------:R-:W-:Y:S01]  /*10200*/  HADD2.F32 R79, -RZ, R95.reuse.H1_H1 ;  /* 0x3000005fff4f7230 */ /* 0x100fe20000004100 */
[----:B------:R-:W-:Y:S01]  /*10210*/  LOP3.LUT R34, R216, 0x38, R69, 0xf8, !PT ;  /* 0x00000038d8227812 */ /* 0x000fe200078ef845 */
[----:B------:R-:W-:Y:S01]  /*10220*/  HADD2.F32 R95, -RZ, R95.H0_H0 ;  /* 0x2000005fff5f7230 */ /* 0x000fe20000004100 */
[--C-:B------:R-:W-:Y:S01]  /*10230*/  SHF.R.U64 R28, R28, 0x10, R29.reuse ;  /* 0x000000101c1c7819 */ /* 0x100fe2000000121d */
[----:B------:R-:W-:Y:S01]  /*10240*/  IMAD.SHL.U32 R33, R33, 0x80, RZ ;  /* 0x0000008021217824 */ /* 0x000fe200078e00ff */
[----:B------:R-:W-:Y:S01]  /*10250*/  LOP3.LUT R34, R34, R217, RZ, 0x3c, !PT ;  /* 0x000000d922227212 */ /* 0x000fe200078e3cff */
[--C-:B------:R-:W-:Y:S01]  /*10260*/  HADD2.F32 R98, -RZ, R92.reuse.H0_H0 ;  /* 0x2000005cff627230 */ /* 0x100fe20000004100 */
[----:B------:R-:W-:Y:S01]  /*10270*/  SHF.R.U32.HI R96, RZ, 0x10, R29 ;  /* 0x00000010ff607819 */ /* 0x000fe2000001161d */
[----:B------:R-:W-:Y:S01]  /*10280*/  HADD2.F32 R92, -RZ, R92.H1_H1 ;  /* 0x3000005cff5c7230 */ /* 0x000fe20000004100 */
[----:B------:R-:W-:-:S02]  /*10290*/  LOP3.LUT R45, R33, 0xffffe000, RZ, 0xc0, !PT ;  /* 0xffffe000212d7812 */ /* 0x000fc400078ec0ff */
[----:B------:R-:W-:Y:S02]  /*102a0*/  SHF.R.U64 R29, R30, 0x10, R31 ;  /* 0x000000101e1d7819 */ /* 0x000fe4000000121f */
[----:B------:R-:W-:Y:S02]  /*102b0*/  IADD3 R34, R34, R45, R218 ;  /* 0x0000002d22227210 */ /* 0x000fe40007ffe0da */
[--C-:B------:R-:W-:Y:S01]  /*102c0*/  SHF.R.U64 R30, R42, 0x10, R43.reuse ;  /* 0x000000102a1e7819 */ /* 0x100fe2000000122b */
[----:B------:R-:W-:Y:S01]  /*102d0*/  HADD2.F32 R29, -RZ, R29.H0_H0 ;  /* 0x2000001dff1d7230 */ /* 0x000fe20000004100 */
[----:B------:R-:W-:Y:S02]  /*102e0*/  SHF.R.U32.HI R42, RZ, 0x10, R43 ;  /* 0x00000010ff2a7819 */ /* 0x000fe4000001162b */
[----:B------:R-:W-:Y:S02]  /*102f0*/  SHF.R.U32.HI R97, RZ, 0x10, R41 ;  /* 0x00000010ff617819 */ /* 0x000fe40000011629 */
[----:B------:R-:W-:-:S02]  /*10300*/  SHF.R.U32.HI R31, RZ, 0x10, R31 ;  /* 0x00000010ff1f7819 */ /* 0x000fc4000001161f */
[----:B------:R-:W-:Y:S01]  /*10310*/  SHF.R.U64 R40, R40, 0x10, R41 ;  /* 0x0000001028287819 */ /* 0x000fe20000001229 */
        /* <DEDUP_REMOVED lines=25> */
[----:B------:R-:W-:Y:S01]  /*104b0*/  FMUL.FTZ R99, R43, R79 ;  /* 0x0000004f2b637220 */ /* 0x000fe20000410000 */
[----:B------:R-:W-:Y:S01]  /*104c0*/  FMUL.FTZ R101, R66, R97 ;  /* 0x0000006142657220 */ /* 0x000fe20000410000 */
[----:B------:R-:W-:Y:S02]  /*104d0*/  HADD2.F32 R67, -RZ, R46.H0_H0 ;  /* 0x2000002eff437230 */ /* 0x000fe40000004100 */
[----:B------:R-:W-:Y:S01]  /*104e0*/  FFMA.FTZ R43, R62, R79, -R45 ;  /* 0x0000004f3e2b7223 */ /* 0x000fe2000001082d */
[----:B------:R-:W-:-:S02]  /*104f0*/  HADD2.F32 R79, -RZ, R96.H0_H0 ;  /* 0x20000060ff4f7230 */ /* 0x000fc40000004100 */
[----:B------:R-:W-:Y:S01]  /*10500*/  FFMA.FTZ R45, R62, R95, R99 ;  /* 0x0000005f3e2d7223 */ /* 0x000fe20000010063 */
[--C-:B------:R-:W-:Y:S02]  /*10510*/  HADD2.F32 R96, -RZ, R94.reuse.H0_H0 ;  /* 0x2000005eff607230 */ /* 0x100fe40000004100 */
[----:B------:R-:W-:Y:S02]  /*10520*/  HADD2.F32 R78, -RZ, R47.H0_H0 ;  /* 0x2000002fff4e7230 */ /* 0x000fe40000004100 */
[-C--:B------:R-:W-:Y:S01]  /*10530*/  FMUL.FTZ R95, R66, R79.reuse ;  /* 0x0000004f425f7220 */ /* 0x080fe20000410000 */
[C---:B------:R-:W-:Y:S01]  /*10540*/  FMUL.FTZ R66, R63.reuse, R98 ;  /* 0x000000623f427220 */ /* 0x040fe20000410000 */
[----:B------:R-:W-:Y:S01]  /*10550*/  FFMA.FTZ R62, R64, R79, -R101 ;  /* 0x0000004f403e7223 */ /* 0x000fe20000010865 */
[-C--:B------:R-:W-:Y:S01]  /*10560*/  FMUL.FTZ R79, R63, R96.reuse ;  /* 0x000000603f4f7220 */ /* 0x080fe20000410000 */
[----:B------:R-:W-:Y:S02]  /*10570*/  HADD2.F32 R94, -RZ, R94.H1_H1 ;  /* 0x3000005eff5e7230 */ /* 0x000fe40000004100 */
[----:B------:R-:W-:Y:S01]  /*10580*/  FFMA.FTZ R63, R65, R96, -R66 ;  /* 0x00000060413f7223 */ /* 0x000fe20000010842 */
[----:B------:R-:W-:-:S02]  /*10590*/  HADD2.F32 R66, -RZ, R93.H1_H1 ;  /* 0x3000005dff427230 */ /* 0x000fc40000004100 */
[----:B------:R-:W-:Y:S01]  /*105a0*/  FMUL.FTZ R96, R67, R92 ;  /* 0x0000005c43607220 */ /* 0x000fe20000410000 */
[----:B------:R-:W-:Y:S02]  /*105b0*/  HADD2.F32 R93, -RZ, R93.H0_H0 ;  /* 0x2000005dff5d7230 */ /* 0x000fe40000004100 */
[----:B------:R-:W-:Y:S01]  /*105c0*/  FFMA.FTZ R79, R65, R98, R79 ;  /* 0x00000062414f7223 */ /* 0x000fe2000001004f */
[----:B------:R-:W-:Y:S02]  /*105d0*/  HADD2.F32 R47, -RZ, R47.H1_H1 ;  /* 0x3000002fff2f7230 */ /* 0x000fe40000004100 */
[-C--:B------:R-:W-:Y:S01]  /*105e0*/  FMUL.FTZ R98, R67, R66.reuse ;  /* 0x0000004243627220 */ /* 0x080fe20000410000 */
[----:B------:R-:W-:Y:S01]  /*105f0*/  FFMA.FTZ R96, R33, R66, -R96 ;  /* 0x0000004221607223 */ /* 0x000fe20000010860 */
[----:B------:R-:W-:Y:S02]  /*10600*/  HADD2.F32 R66, -RZ, R42.H0_H0 ;  /* 0x2000002aff427230 */ /* 0x000fe40000004100 */
[----:B------:R-:W-:Y:S01]  /*10610*/  FMUL.FTZ R100, R78, R93 ;  /* 0x0000005d4e647220 */ /* 0x000fe20000410000 */
[----:B------:R-:W-:-:S02]  /*10620*/  HADD2.F32 R42, -RZ, R31.H0_H0 ;  /* 0x2000001fff2a7230 */ /* 0x000fc40000004100 */
[----:B------:R-:W-:Y:S01]  /*10630*/  FMUL.FTZ R78, R78, R94 ;  /* 0x0000005e4e4e7220 */ /* 0x000fe20000410000 */
[----:B------:R-:W-:Y:S01]  /*10640*/  FFMA.FTZ R98, R33, R92, R98 ;  /* 0x0000005c21627223 */ /* 0x000fe20000010062 */
[C---:B------:R-:W-:Y:S01]  /*10650*/  FFMA.FTZ R100, R41.reuse, R94, -R100 ;  /* 0x0000005e29647223 */ /* 0x040fe20000010864 */
[----:B------:R-:W-:Y:S02]  /*10660*/  HADD2.F32 R44, -RZ, R44.H1_H1 ;  /* 0x3000002cff2c7230 */ /* 0x000fe40000004100 */
[----:B------:R-:W-:Y:S01]  /*10670*/  FFMA.FTZ R78, R41, R93, R78 ;  /* 0x0000005d294e7223 */ /* 0x000fe2000001004e */
[----:B------:R-:W-:Y:S02]  /*10680*/  HADD2.F32 R46, -RZ, R46.H1_H1 ;  /* 0x3000002eff2e7230 */ /* 0x000fe40000004100 */
[C---:B------:R-:W-:Y:S01]  /*10690*/  FMUL.FTZ R92, R47.reuse, R66 ;  /* 0x000000422f5c7220 */ /* 0x040fe20000410000 */
[----:B------:R-:W-:Y:S01]  /*106a0*/  FMUL.FTZ R94, R47, R42 ;  /* 0x0000002a2f5e7220 */ /* 0x000fe20000410000 */
[----:B------:R-:W-:-:S02]  /*106b0*/  HADD2.F32 R33, -RZ, R40.H0_H0 ;  /* 0x20000028ff217230 */ /* 0x000fc40000004100 */
[----:B------:R-:W-:Y:S01]  /*106c0*/  FFMA.FTZ R64, R64, R97, R95 ;  /* 0x0000006140407223 */ /* 0x000fe2000001005f */
[----:B------:R-:W-:Y:S02]  /*106d0*/  HADD2.F32 R41, -RZ, R30.H0_H0 ;  /* 0x2000001eff297230 */ /* 0x000fe40000004100 */
[C---:B------:R-:W-:Y:S01]  /*106e0*/  FFMA.FTZ R65, R35.reuse, R42, -R92 ;  /* 0x0000002a23417223 */ /* 0x040fe2000001085c */
[----:B------:R-:W-:Y:S02]  /*106f0*/  HADD2.F32 R31, -RZ, R28.H0_H0 ;  /* 0x2000001cff1f7230 */ /* 0x000fe40000004100 */
[----:B------:R-:W-:Y:S01]  /*10700*/  FFMA.FTZ R67, R35, R66, R94 ;  /* 0x0000004223437223 */ /* 0x000fe2000001005e */
[----:B------:R-:W-:Y:S02]  /*10710*/  HADD2.F32 R32, -RZ, R32.H1_H1 ;  /* 0x30000020ff207230 */ /* 0x000fe40000004100 */
[----:B------:R-:W-:Y:S01]  /*10720*/  FMUL.FTZ R35, R44, R33 ;  /* 0x000000212c237220 */ /* 0x000fe20000410000 */
[----:B------:R-:W-:-:S02]  /*10730*/  HADD2.F32 R34, -RZ, R34.H1_H1 ;  /* 0x30000022ff227230 */ /* 0x000fc40000004100 */
        /* <DEDUP_REMOVED lines=14> */
[----:B------:R-:W-:Y:S02]  /*10820*/  F2FP.F16.F32.PACK_AB R32, R32, R79 ;  /* 0x0000004f2020723e */ /* 0x000fe400000000ff */
[----:B------:R-:W-:-:S05]  /*10830*/  F2FP.F16.F32.PACK_AB R34, R41, R98 ;  /* 0x000000622922723e */ /* 0x000fca00000000ff */
[----:B------:R2:W-:Y:S02]  /*10840*/  STS.128 [R61+0x15400], R32 ;  /* 0x015400203d007388 */ /* 0x0005e40000000c00 */
.L_x_5900:
[----:B------:R-:W-:Y:S05]  /*10850*/  BSYNC B2 ;  /* 0x0000000000027941 */ /* 0x000fea0003800000 */
.L_x_5899:
[----:B------:R-:W-:Y:S05]  /*10860*/  @P2 BRA `(.L_x_5896) ;  /* 0x00000004009c2947 */ /* 0x000fea0003800000 */
[----:B--2---:R-:W2:Y:S01]  /*10870*/  LDL R28, [R1+0x50] ;  /* 0x00005000011c7983 */ /* 0x004ea20000100800 */
[----:B------:R-:W-:Y:S01]  /*10880*/  LEA.HI R75, R75, R20, RZ, 0x1d ;  /* 0x000000144b4b7211 */ /* 0x000fe200078fe8ff */
[----:B-1----:R-:W-:Y:S01]  /*10890*/  HADD2.F32 R46, -RZ, R86.H1_H1 ;  /* 0x30000056ff2e7230 */ /* 0x002fe20000004100 */
[----:B------:R-:W-:Y:S01]  /*108a0*/  LOP3.LUT R30, R216, 0x38, R3, 0xf8, !PT ;  /* 0x00000038d81e7812 */ /* 0x000fe200078ef803 */
[--C-:B------:R-:W-:Y:S01]  /*108b0*/  HADD2.F32 R47, -RZ, R84.reuse.H1_H1 ;  /* 0x30000054ff2f7230 */ /* 0x100fe20000004100 */
[----:B------:R-:W-:Y:S01]  /*108c0*/  SHF.R.U32.HI R60, RZ, 0x10, R37 ;  /* 0x00000010ff3c7819 */ /* 0x000fe20000011625 */
[----:B------:R-:W-:Y:S01]  /*108d0*/  HADD2.F32 R84, -RZ, R84.H0_H0 ;  /* 0x20000054ff547230 */ /* 0x000fe20000004100 */
[----:B------:R-:W-:Y:S01]  /*108e0*/  LOP3.LUT R30, R30, R217, RZ, 0x3c, !PT ;  /* 0x000000d91e1e7212 */ /* 0x000fe200078e3cff */
[----:B------:R-:W-:Y:S01]  /*108f0*/  HADD2.F32 R86, -RZ, R86.H0_H0 ;  /* 0x20000056ff567230 */ /* 0x000fe20000004100 */
[----:B0-----:R-:W-:Y:S01]  /*10900*/  SHF.R.U32.HI R61, RZ, 0x10, R25 ;  /* 0x00000010ff3d7819 */ /* 0x001fe20000011619 */
[----:B------:R-:W-:Y:S01]  /*10910*/  HADD2.F32 R60, -RZ, R60.H0_H0 ;  /* 0x2000003cff3c7230 */ /* 0x000fe20000004100 */
[----:B------:R-:W-:-:S02]  /*10920*/  SHF.R.U64 R36, R36, 0x10, R37 ;  /* 0x0000001024247819 */ /* 0x000fc40000001225 */
[----:B------:R-:W-:Y:S02]  /*10930*/  SHF.R.U64 R24, R24, 0x10, R25 ;  /* 0x0000001018187819 */ /* 0x000fe40000001219 */
[--C-:B------:R-:W-:Y:S02]  /*10940*/  SHF.R.U64 R25, R26, 0x10, R27.reuse ;  /* 0x000000101a197819 */ /* 0x100fe4000000121b */
[----:B------:R-:W-:Y:S02]  /*10950*/  SHF.R.U32.HI R65, RZ, 0x10, R27 ;  /* 0x00000010ff417819 */ /* 0x000fe4000001161b */
[--C-:B------:R-:W-:Y:S01]  /*10960*/  SHF.R.U32.HI R63, RZ, 0x10, R39.reuse ;  /* 0x00000010ff3f7819 */ /* 0x100fe20000011627 */
[----:B------:R-:W-:Y:S01]  /*10970*/  HADD2.F32 R25, -RZ, R25.H0_H0 ;  /* 0x20000019ff197230 */ /* 0x000fe20000004100 */
[----:B------:R-:W-:Y:S02]  /*10980*/  SHF.R.U64 R26, R38, 0x10, R39 ;  /* 0x00000010261a7819 */ /* 0x000fe40000001227 */
[----:B--2---:R-:W-:-:S02]  /*10990*/  R2UR UR4, R28 ;  /* 0x000000001c0472ca */ /* 0x004fc400000e0000 */
[----:B------:R-:W-:-:S04]  /*109a0*/  LEA.HI R28, R0, R207, RZ, 0x6 ;  /* 0x000000cf001c7211 */ /* 0x000fc800078f30ff */
[----:B------:R-:W-:Y:S02]  /*109b0*/  SHF.L.U32 R29, R28, 0x7, RZ ;  /* 0x000000071c1d7819 */ /* 0x000fe400000006ff */
[----:B------:R-:W-:Y:S02]  /*109c0*/  SHF.R.S32.HI R28, RZ, 0x1f, R75 ;  /* 0x0000001fff1c7819 */ /* 0x000fe4000001144b */
[----:B------:R-:W-:Y:S01]  /*109d0*/  LOP3.LUT R31, R29, 0xffffe000, RZ, 0xc0, !PT ;  /* 0xffffe0001d1f7812 */ /* 0x000fe200078ec0ff */
[----:B------:R-:W-:Y:S01]  /*109e0*/  IMAD.SHL.U32 R29, R75, 0x8, RZ ;  /* 0x000000084b1d7824 */ /* 0x000fe200078e00ff */
[----:B------:R-:W-:Y:S02]  /*109f0*/  LEA.HI R75, R28, R75, RZ, 0x3 ;  /* 0x0000004b1c4b7211 */ /* 0x000fe400078f18ff */
[----:B------:R-:W-:Y:S02]  /*10a00*/  IADD3 R30, R30, R31, R218 ;  /* 0x0000001f1e1e7210 */ /* 0x000fe40007ffe0da */
[----:B------:R-:W-:Y:S01]  /*10a10*/  LOP3.LUT R28, R216, 0x38, R29, 0xf8, !PT ;  /* 0x00000038d81c7812 */ /* 0x000fe200078ef81d */
[----:B------:R-:W-:Y:S01]  /*10a20*/  IMAD.SHL.U32 R75, R75, 0x400, RZ ;  /* 0x000004004b4b7824 */ /* 0x000fe200078e00ff */
[----:B------:R-:W-:-:S02]  /*10a30*/  LEA R40, R30, UR4, 0x1 ;  /* 0x000000041e287c11 */ /* 0x000fc4000f8e08ff */
[----:B------:R-:W-:Y:S02]  /*10a40*/  LOP3.LUT R32, R28, R217, RZ, 0x3c, !PT ;  /* 0x000000d91c207212 */ /* 0x000fe400078e3cff */
[----:B------:R-:W-:Y:S01]  /*10a50*/  LOP3.LUT R75, R75, 0x7fffe000, RZ, 0xc0, !PT ;  /* 0x7fffe0004b4b7812 */ /* 0x000fe200078ec0ff */
[----:B------:R-:W0:Y:S03]  /*10a60*/  LDS.128 R28, [R40] ;  /* 0x00000000281c7984 */ /* 0x000e260000000c00 */
[----:B------:R-:W-:-:S05]  /*10a70*/  IADD3 R41, R32, R75, R218 ;  /* 0x0000004b20297210 */ /* 0x000fca0007ffe0da */
        /* <DEDUP_REMOVED lines=8> */
[----:B------:R-:W-:Y:S02]  /*10b00*/  HADD2.F32 R28, -RZ, R28.H1_H1 ;  /* 0x3000001cff1c7230 */ /* 0x000fe40000004100 */
[--C-:B-1----:R-:W-:Y:S02]  /*10b10*/  HADD2.F32 R42, -RZ, R33.reuse.H0_H0 ;  /* 0x20000021ff2a7230 */ /* 0x102fe40000004100 */
[----:B------:R-:W-:Y:S02]  /*10b20*/  HADD2.F32 R43, -RZ, R33.H1_H1 ;  /* 0x30000021ff2b7230 */ /* 0x000fe40000004100 */
[----:B------:R-:W-:Y:S02]  /*10b30*/  HADD2.F32 R33, -RZ, R32.H0_H0 ;  /* 0x20000020ff217230 */ /* 0x000fe40000004100 */
[C---:B------:R-:W-:Y:S01]  /*10b40*/  FMUL.FTZ R62, R42.reuse, R47 ;  /* 0x0000002f2a3e7220 */ /* 0x040fe20000410000 */
[----:B------:R-:W-:Y:S01]  /*10b50*/  FMUL.FTZ R64, R42, R46 ;  /* 0x0000002e2a407220 */ /* 0x000fe20000410000 */
[----:B------:R-:W-:-:S02]  /*10b60*/  HADD2.F32 R42, -RZ, R61.H0_H0 ;  /* 0x2000003dff2a7230 */ /* 0x000fc40000004100 */
[----:B------:R-:W-:Y:S01]  /*10b70*/  FFMA.FTZ R62, R37, R46, -R62 ;  /* 0x0000002e253e7223 */ /* 0x000fe2000001083e */
[----:B------:R-:W-:Y:S01]  /*10b80*/  FMUL.FTZ R46, R43, R60 ;  /* 0x0000003c2b2e7220 */ /* 0x000fe20000410000 */
[----:B------:R-:W-:Y:S01]  /*10b90*/  FFMA.FTZ R64, R37, R47, R64 ;  /* 0x0000002f25407223 */ /* 0x000fe20000010040 */
[-C--:B------:R-:W-:Y:S01]  /*10ba0*/  FMUL.FTZ R66, R43, R42.reuse ;  /* 0x0000002a2b427220 */ /* 0x080fe20000410000 */
[----:B------:R-:W-:Y:S02]  /*10bb0*/  HADD2.F32 R44, -RZ, R34.H0_H0 ;  /* 0x20000022ff2c7230 */ /* 0x000fe40000004100 */
[----:B------:R-:W-:Y:S01]  /*10bc0*/  FFMA.FTZ R43, R29, R42, -R46 ;  /* 0x0000002a1d2b7223 */ /* 0x000fe2000001082e */
[----:B------:R-:W-:Y:S01]  /*10bd0*/  FMUL.FTZ R42, R33, R84 ;  /* 0x00000054212a7220 */ /* 0x000fe20000410000 */
[----:B------:R-:W-:Y:S01]  /*10be0*/  FFMA.FTZ R47, R29, R60, R66 ;  /* 0x0000003c1d2f7223 */ /* 0x000fe20000010042 */
[----:B------:R-:W-:Y:S02]  /*10bf0*/  HADD2.F32 R37, -RZ, R85.H0_H0 ;  /* 0x20000055ff257230 */ /* 0x000fe40000004100 */
[----:B------:R-:W-:Y:S01]  /*10c00*/  FMUL.FTZ R33, R33, R86 ;  /* 0x0000005621217220 */ /* 0x000fe20000410000 */
[----:B------:R-:W-:-:S02]  /*10c10*/  HADD2.F32 R29, -RZ, R87.H0_H0 ;  /* 0x20000057ff1d7230 */ /* 0x000fc40000004100 */
[C---:B------:R-:W-:Y:S01]  /*10c20*/  FFMA.FTZ R86, R27.reuse, R86, -R42 ;  /* 0x000000561b567223 */ /* 0x040fe2000001082a */
[----:B------:R-:W-:Y:S02]  /*10c30*/  HADD2.F32 R45, -RZ, R35.H0_H0 ;  /* 0x20000023ff2d7230 */ /* 0x000fe40000004100 */
[----:B------:R-:W-:Y:S01]  /*10c40*/  FFMA.FTZ R84, R27, R84, R33 ;  /* 0x000000541b547223 */ /* 0x000fe20000010021 */
[----:B------:R-:W-:Y:S02]  /*10c50*/  HADD2.F32 R46, -RZ, R85.H1_H1 ;  /* 0x30000055ff2e7230 */ /* 0x000fe40000004100 */
[C---:B------:R-:W-:Y:S01]  /*10c60*/  FMUL.FTZ R27, R44.reuse, R37 ;  /* 0x000000252c1b7220 */ /* 0x040fe20000410000 */
[----:B------:R-:W-:Y:S02]  /*10c70*/  HADD2.F32 R42, -RZ, R87.H1_H1 ;  /* 0x30000057ff2a7230 */ /* 0x000fe40000004100 */
[----:B------:R-:W-:Y:S01]  /*10c80*/  FMUL.FTZ R33, R44, R29 ;  /* 0x0000001d2c217220 */ /* 0x000fe20000410000 */
[----:B------:R-:W-:-:S02]  /*10c90*/  HADD2.F32 R35, -RZ, R35.H1_H1 ;  /* 0x30000023ff237230 */ /* 0x000fc40000004100 */
[C---:B------:R-:W-:Y:S01]  /*10ca0*/  FMUL.FTZ R66, R45.reuse, R46 ;  /* 0x0000002e2d427220 */ /* 0x040fe20000410000 */
[----:B------:R-:W-:Y:S02]  /*10cb0*/  HADD2.F32 R60, -RZ, R63.H0_H0 ;  /* 0x2000003fff3c7230 */ /* 0x000fe40000004100 */
[C---:B------:R-:W-:Y:S01]  /*10cc0*/  FFMA.FTZ R61, R38.reuse, R29, -R27 ;  /* 0x0000001d263d7223 */ /* 0x040fe2000001081b */
[----:B------:R-:W-:Y:S02]  /*10cd0*/  HADD2.F32 R44, -RZ, R65.H0_H0 ;  /* 0x20000041ff2c7230 */ /* 0x000fe40000004100 */
[-C--:B------:R-:W-:Y:S01]  /*10ce0*/  FMUL.FTZ R45, R45, R42.reuse ;  /* 0x0000002a2d2d7220 */ /* 0x080fe20000410000 */
[----:B------:R-:W-:Y:S01]  /*10cf0*/  FFMA.FTZ R38, R38, R37, R33 ;  /* 0x0000002526267223 */ /* 0x000fe20000010021 */
[----:B------:R-:W-:Y:S01]  /*10d00*/  FFMA.FTZ R66, R39, R42, -R66 ;  /* 0x0000002a27427223 */ /* 0x000fe20000010842 */
[----:B------:R-:W-:Y:S02]  /*10d10*/  HADD2.F32 R32, -RZ, R32.H1_H1 ;  /* 0x30000020ff207230 */ /* 0x000fe40000004100 */
[----:B------:R-:W-:Y:S01]  /*10d20*/  FMUL.FTZ R78, R35, R60 ;  /* 0x0000003c234e7220 */ /* 0x000fe20000410000 */
[----:B------:R-:W-:-:S02]  /*10d30*/  HADD2.F32 R34, -RZ, R34.H1_H1 ;  /* 0x30000022ff227230 */ /* 0x000fc40000004100 */
[----:B------:R-:W-:Y:S01]  /*10d40*/  FMUL.FTZ R42, R35, R44 ;  /* 0x0000002c232a7220 */ /* 0x000fe20000410000 */
[----:B------:R-:W-:Y:S02]  /*10d50*/  HADD2.F32 R29, -RZ, R36.H0_H0 ;  /* 0x20000024ff1d7230 */ /* 0x000fe40000004100 */
[----:B------:R-:W-:Y:S01]  /*10d60*/  FFMA.FTZ R45, R39, R46, R45 ;  /* 0x0000002e272d7223 */ /* 0x000fe2000001002d */
[----:B------:R-:W-:Y:S02]  /*10d70*/  HADD2.F32 R33, -RZ, R26.H0_H0 ;  /* 0x2000001aff217230 */ /* 0x000fe40000004100 */
[C---:B------:R-:W-:Y:S01]  /*10d80*/  FFMA.FTZ R63, R31.reuse, R44, -R78 ;  /* 0x0000002c1f3f7223 */ /* 0x040fe2000001084e */
[----:B------:R-:W-:Y:S02]  /*10d90*/  HADD2.F32 R27, -RZ, R24.H0_H0 ;  /* 0x20000018ff1b7230 */ /* 0x000fe40000004100 */
        /* <DEDUP_REMOVED lines=20> */
.L_x_5896:
[----:B------:R-:W-:Y:S05]  /*10ee0*/  BSYNC B1 ;  /* 0x0000000000017941 */ /* 0x000fea0003800000 */
.L_x_5895:
[----:B------:R-:W-:-:S13]  /*10ef0*/  ISETP.GE.AND P0, PT, R234, R71, PT ;  /* 0x00000047ea00720c */ /* 0x000fda0003f06270 */
[----:B------:R-:W-:Y:S05]  /*10f00*/  @P0 BRA `(.L_x_5876) ;  /* 0x0000001000ec0947 */ /* 0x000fea0003800000 */
[----:B------:R4:W5:Y:S01]  /*10f10*/  LDL R63, [R1+0x50] ;  /* 0x00005000013f7983 */ /* 0x0009620000100800 */
[----:B-12---:R-:W1:Y:S01]  /*10f20*/  LDC R33, c[0x0][0x3f4] ;  /* 0x0000fd00ff217b82 */ /* 0x006e620000000800 */
[----:B------:R-:W-:Y:S01]  /*10f30*/  BSSY B1, `(.L_x_5901) ;  /* 0x0000068000017945 */ /* 0x000fe20003800000 */
[----:B------:R-:W-:Y:S02]  /*10f40*/  SHF.R.U32.HI R62, RZ, 0x3, R215 ;  /* 0x00000003ff3e7819 */ /* 0x000fe400000116d7 */
[-C--:B-1----:R-:W-:Y:S02]  /*10f50*/  ISETP.GE.AND P0, PT, R18, R33.reuse, PT ;  /* 0x000000211200720c */ /* 0x082fe40003f06270 */
[-C--:B------:R-:W-:Y:S02]  /*10f60*/  ISETP.GE.AND P1, PT, R206, R33.reuse, PT ;  /* 0x00000021ce00720c */ /* 0x080fe40003f26270 */
[----:B------:R-:W-:-:S09]  /*10f70*/  ISETP.GE.AND P2, PT, R207, R33, PT ;  /* 0x00000021cf00720c */ /* 0x000fd20003f46270 */
[----:B----4-:R-:W-:Y:S05]  /*10f80*/  @P0 BRA `(.L_x_5902) ;  /* 0x0000000400880947 */ /* 0x010fea0003800000 */
[----:B------:R-:W-:Y:S01]  /*10f90*/  LEA.HI R73, R33, R73, RZ, 0x1d ;  /* 0x0000004921497211 */ /* 0x000fe200078fe8ff */
[----:B---3--:R-:W-:Y:S01]  /*10fa0*/  HADD2.F32 R40, -RZ, R90.H1_H1 ;  /* 0x3000005aff287230 */ /* 0x008fe20000004100 */
[----:B-----5:R-:W-:Y:S01]  /*10fb0*/  R2UR UR4, R63 ;  /* 0x000000003f0472ca */ /* 0x020fe200000e0000 */
[--C-:B------:R-:W-:Y:S01]  /*10fc0*/  HADD2.F32 R42, -RZ, R88.reuse.H1_H1 ;  /* 0x30000058ff2a7230 */ /* 0x100fe20000004100 */
[----:B------:R-:W-:Y:S01]  /*10fd0*/  SHF.R.S32.HI R26, RZ, 0x1f, R73 ;  /* 0x0000001fff1a7819 */ /* 0x000fe20000011449 */
[----:B------:R-:W-:Y:S01]  /*10fe0*/  IMAD.SHL.U32 R24, R73, 0x8, RZ ;  /* 0x0000000849187824 */ /* 0x000fe200078e00ff */
[----:B------:R-:W-:Y:S01]  /*10ff0*/  LOP3.LUT R28, R215, 0x38, R18, 0xf8, !PT ;  /* 0x00000038d71c7812 */ /* 0x000fe200078ef812 */
[----:B------:R-:W-:Y:S01]  /*11000*/  HADD2.F32 R88, -RZ, R88.H0_H0 ;  /* 0x20000058ff587230 */ /* 0x000fe20000004100 */
[----:B------:R-:W-:Y:S01]  /*11010*/  LEA.HI R26, R26, R73, RZ, 0x3 ;  /* 0x000000491a1a7211 */ /* 0x000fe200078f18ff */
[----:B------:R-:W-:Y:S01]  /*11020*/  HADD2.F32 R90, -RZ, R90.H0_H0 ;  /* 0x2000005aff5a7230 */ /* 0x000fe20000004100 */
[----:B------:R-:W-:-:S02]  /*11030*/  LOP3.LUT R28, R219, R28, R62, 0xf6, !PT ;  /* 0x0000001cdb1c7212 */ /* 0x000fc400078ef63e */
[----:B------:R-:W-:Y:S01]  /*11040*/  LOP3.LUT R24, R215, 0x38, R24, 0xf8, !PT ;  /* 0x00000038d7187812 */ /* 0x000fe200078ef818 */
[----:B------:R-:W-:Y:S01]  /*11050*/  IMAD.SHL.U32 R26, R26, 0x400, RZ ;  /* 0x000004001a1a7824 */ /* 0x000fe200078e00ff */
[----:B------:R-:W-:Y:S02]  /*11060*/  SHF.R.U32.HI R39, RZ, 0x10, R5 ;  /* 0x00000010ff277819 */ /* 0x000fe40000011605 */
[----:B------:R-:W-:Y:S02]  /*11070*/  LEA R32, R28, UR4, 0x1 ;  /* 0x000000041c207c11 */ /* 0x000fe4000f8e08ff */
[----:B------:R-:W-:Y:S01]  /*11080*/  LOP3.LUT R28, R24, R62, RZ, 0x3c, !PT ;  /* 0x0000003e181c7212 */ /* 0x000fe200078e3cff */
[----:B------:R-:W-:Y:S01]  /*11090*/  HADD2.F32 R39, -RZ, R39.H0_H0 ;  /* 0x20000027ff277230 */ /* 0x000fe20000004100 */
[----:B------:R-:W-:Y:S02]  /*110a0*/  LOP3.LUT R29, R26, 0x7fffe000, RZ, 0xc0, !PT ;  /* 0x7fffe0001a1d7812 */ /* 0x000fe400078ec0ff */
[----:B------:R-:W1:Y:S01]  /*110b0*/  LDS.128 R24, [R32] ;  /* 0x0000000020187984 */ /* 0x000e620000000c00 */
[----:B0-----:R-:W-:-:S02]  /*110c0*/  SHF.R.U64 R61, R48, 0x10, R49 ;  /* 0x00000010303d7819 */ /* 0x001fc40000001231 */
[----:B------:R-:W-:Y:S02]  /*110d0*/  IADD3 R29, R28, R29, R219 ;  /* 0x0000001d1c1d7210 */ /* 0x000fe40007ffe0db */
[----:B------:R-:W-:Y:S02]  /*110e0*/  SHF.R.U32.HI R48, RZ, 0x10, R49 ;  /* 0x00000010ff307819 */ /* 0x000fe40000011631 */
[----:B------:R-:W-:Y:S01]  /*110f0*/  SHF.R.U64 R49, R4, 0x10, R5 ;  /* 0x0000001004317819 */ /* 0x000fe20000001205 */
[----:B------:R-:W-:Y:S01]  /*11100*/  IMAD R34, R29, 0x2, R16 ;  /* 0x000000021d227824 */ /* 0x000fe200078e0210 */
[--C-:B------:R-:W-:Y:S02]  /*11110*/  SHF.R.U64 R60, R50, 0x10, R51.reuse ;  /* 0x00000010323c7819 */ /* 0x100fe40000001233 */
[----:B------:R-:W-:Y:S02]  /*11120*/  SHF.R.U32.HI R50, RZ, 0x10, R51 ;  /* 0x00000010ff327819 */ /* 0x000fe40000011633 */
[----:B------:R-:W0:Y:S01]  /*11130*/  LDS.128 R28, [R34+0x15400] ;  /* 0x01540000221c7984 */ /* 0x000e220000000c00 */
[----:B------:R-:W-:-:S02]  /*11140*/  SHF.R.U32.HI R43, RZ, 0x10, R7 ;  /* 0x00000010ff2b7819 */ /* 0x000fc40000011607 */
[----:B------:R-:W-:Y:S01]  /*11150*/  SHF.R.U64 R47, R6, 0x10, R7 ;  /* 0x00000010062f7819 */ /* 0x000fe20000001207 */
[--C-:B-1----:R-:W-:Y:S02]  /*11160*/  HADD2.F32 R5, -RZ, R25.reuse.H0_H0 ;  /* 0x20000019ff057230 */ /* 0x102fe40000004100 */
[----:B------:R-:W-:Y:S02]  /*11170*/  HADD2.F32 R25, -RZ, R25.H1_H1 ;  /* 0x30000019ff197230 */ /* 0x000fe40000004100 */
[----:B------:R-:W-:Y:S02]  /*11180*/  HADD2.F32 R4, -RZ, R24.H0_H0 ;  /* 0x20000018ff047230 */ /* 0x000fe40000004100 */
[----:B------:R-:W-:Y:S02]  /*11190*/  HADD2.F32 R6, -RZ, R26.H0_H0 ;  /* 0x2000001aff067230 */ /* 0x000fe40000004100 */
[--C-:B------:R-:W-:Y:S02]  /*111a0*/  HADD2.F32 R7, -RZ, R27.reuse.H0_H0 ;  /* 0x2000001bff077230 */ /* 0x100fe40000004100 */
[----:B------:R-:W-:-:S02]  /*111b0*/  HADD2.F32 R27, -RZ, R27.H1_H1 ;  /* 0x3000001bff1b7230 */ /* 0x000fc40000004100 */
[----:B------:R-:W-:Y:S02]  /*111c0*/  HADD2.F32 R24, -RZ, R24.H1_H1 ;  /* 0x30000018ff187230 */ /* 0x000fe40000004100 */
[--C-:B0-----:R-:W-:Y:S02]  /*111d0*/  HADD2.F32 R35, -RZ, R29.reuse.H0_H0 ;  /* 0x2000001dff237230 */ /* 0x101fe40000004100 */
[----:B------:R-:W-:Y:S02]  /*111e0*/  HADD2.F32 R36, -RZ, R29.H1_H1 ;  /* 0x3000001dff247230 */ /* 0x000fe40000004100 */
[----:B------:R-:W-:Y:S02]  /*111f0*/  HADD2.F32 R29, -RZ, R28.H0_H0 ;  /* 0x2000001cff1d7230 */ /* 0x000fe40000004100 */
[C---:B------:R-:W-:Y:S01]  /*11200*/  FMUL.FTZ R44, R35.reuse, R42 ;  /* 0x0000002a232c7220 */ /* 0x040fe20000410000 */
[----:B------:R-:W-:Y:S01]  /*11210*/  FMUL.FTZ R46, R35, R40 ;  /* 0x00000028232e7220 */ /* 0x000fe20000410000 */
[----:B------:R-:W-:-:S02]  /*11220*/  HADD2.F32 R35, -RZ, R48.H0_H0 ;  /* 0x20000030ff237230 */ /* 0x000fc40000004100 */
[C---:B------:R-:W-:Y:S01]  /*11230*/  FFMA.FTZ R44, R5.reuse, R40, -R44 ;  /* 0x00000028052c7223 */ /* 0x040fe2000001082c */
[----:B------:R-:W-:Y:S01]  /*11240*/  FFMA.FTZ R46, R5, R42, R46 ;  /* 0x0000002a052e7223 */ /* 0x000fe2000001002e */
[C---:B------:R-:W-:Y:S01]  /*11250*/  FMUL.FTZ R40, R36.reuse, R39 ;  /* 0x0000002724287220 */ /* 0x040fe20000410000 */
[C---:B------:R-:W-:Y:S01]  /*11260*/  FMUL.FTZ R5, R29.reuse, R88 ;  /* 0x000000581d057220 */ /* 0x040fe20000410000 */
[-C--:B------:R-:W-:Y:S01]  /*11270*/  FMUL.FTZ R29, R29, R90.reuse ;  /* 0x0000005a1d1d7220 */ /* 0x080fe20000410000 */
[-C--:B------:R-:W-:Y:S01]  /*11280*/  FMUL.FTZ R36, R36, R35.reuse ;  /* 0x0000002324247220 */ /* 0x080fe20000410000 */
[C---:B------:R-:W-:Y:S01]  /*11290*/  FFMA.FTZ R41, R25.reuse, R35, -R40 ;  /* 0x0000002319297223 */ /* 0x040fe20000010828 */
[----:B------:R-:W-:Y:S01]  /*112a0*/  FFMA.FTZ R90, R4, R90, -R5 ;  /* 0x0000005a045a7223 */ /* 0x000fe20000010805 */
[----:B------:R-:W-:Y:S02]  /*112b0*/  HADD2.F32 R37, -RZ, R30.H0_H0 ;  /* 0x2000001eff257230 */ /* 0x000fe40000004100 */
[----:B------:R-:W-:Y:S01]  /*112c0*/  FFMA.FTZ R39, R25, R39, R36 ;  /* 0x0000002719277223 */ /* 0x000fe20000010024 */
[----:B------:R-:W-:-:S02]  /*112d0*/  HADD2.F32 R35, -RZ, R89.H0_H0 ;  /* 0x20000059ff237230 */ /* 0x000fc40000004100 */
[----:B------:R-:W-:Y:S01]  /*112e0*/  FFMA.FTZ R88, R4, R88, R29 ;  /* 0x0000005804587223 */ /* 0x000fe2000001001d */
[----:B------:R-:W-:Y:S02]  /*112f0*/  HADD2.F32 R5, -RZ, R91.H0_H0 ;  /* 0x2000005bff057230 */ /* 0x000fe40000004100 */
[----:B------:R-:W-:Y:S02]  /*11300*/  HADD2.F32 R38, -RZ, R31.H0_H0 ;  /* 0x2000001fff267230 */ /* 0x000fe40000004100 */
[C---:B------:R-:W-:Y:S01]  /*11310*/  FMUL.FTZ R25, R37.reuse, R35 ;  /* 0x0000002325197220 */ /* 0x040fe20000410000 */
        /* <DEDUP_REMOVED lines=8> */
[----:B------:R-:W-:Y:S02]  /*113a0*/  HADD2.F32 R4, -RZ, R50.H0_H0 ;  /* 0x20000032ff047230 */ /* 0x000fe40000004100 */
[----:B------:R-:W-:Y:S01]  /*113b0*/  FFMA.FTZ R38, R6, R35, R29 ;  /* 0x0000002306267223 */ /* 0x000fe2000001001d */
[----:B------:R-:W-:Y:S02]  /*113c0*/  HADD2.F32 R28, -RZ, R28.H1_H1 ;  /* 0x3000001cff1c7230 */ /* 0x000fe40000004100 */
[----:B------:R-:W-:Y:S01]  /*113d0*/  FMUL.FTZ R6, R31, R36 ;  /* 0x000000241f067220 */ /* 0x000fe20000410000 */
[----:B------:R-:W-:-:S02]  /*113e0*/  HADD2.F32 R30, -RZ, R30.H1_H1 ;  /* 0x3000001eff1e7230 */ /* 0x000fc40000004100 */
[C---:B------:R-:W-:Y:S01]  /*113f0*/  FFMA.FTZ R40, R7.reuse, R91, -R40 ;  /* 0x0000005b07287223 */ /* 0x040fe20000010828 */
[----:B------:R-:W-:Y:S01]  /*11400*/  FFMA.FTZ R42, R7, R89, R42 ;  /* 0x00000059072a7223 */ /* 0x000fe2000001002a */
[-C--:B------:R-:W-:Y:S01]  /*11410*/  FMUL.FTZ R48, R31, R4.reuse ;  /* 0x000000041f307220 */ /* 0x080fe20000410000 */
[----:B------:R-:W-:Y:S02]  /*11420*/  HADD2.F32 R25, -RZ, R49.H0_H0 ;  /* 0x20000031ff197230 */ /* 0x000fe40000004100 */
[C---:B------:R-:W-:Y:S01]  /*11430*/  FFMA.FTZ R45, R27.reuse, R4, -R6 ;  /* 0x000000041b2d7223 */ /* 0x040fe20000010806 */
[----:B------:R-:W-:Y:S02]  /*11440*/  HADD2.F32 R29, -RZ, R47.H0_H0 ;  /* 0x2000002fff1d7230 */ /* 0x000fe40000004100 */
[----:B------:R-:W-:Y:S01]  /*11450*/  FFMA.FTZ R47, R27, R36, R48 ;  /* 0x000000241b2f7223 */ /* 0x000fe20000010030 */
[----:B------:R-:W-:Y:S02]  /*11460*/  HADD2.F32 R5, -RZ, R61.H0_H0 ;  /* 0x2000003dff057230 */ /* 0x000fe40000004100 */
[----:B------:R-:W-:Y:S01]  /*11470*/  FMUL.FTZ R27, R28, R25 ;  /* 0x000000191c1b7220 */ /* 0x000fe20000410000 */
[----:B------:R-:W-:-:S02]  /*11480*/  HADD2.F32 R7, -RZ, R60.H0_H0 ;  /* 0x2000003cff077230 */ /* 0x000fc40000004100 */
[----:B------:R-:W-:Y:S01]  /*11490*/  FMUL.FTZ R43, R30, R29 ;  /* 0x0000001d1e2b7220 */ /* 0x000fe20000410000 */
[----:B------:R-:W-:Y:S02]  /*114a0*/  HADD2.F32 R26, -RZ, R26.H1_H1 ;  /* 0x3000001aff1a7230 */ /* 0x000fe40000004100 */
[-C--:B------:R-:W-:Y:S01]  /*114b0*/  FMUL.FTZ R28, R28, R5.reuse ;  /* 0x000000051c1c7220 */ /* 0x080fe20000410000 */
[----:B------:R-:W-:Y:S01]  /*114c0*/  FFMA.FTZ R31, R24, R5, -R27 ;  /* 0x00000005181f7223 */ /* 0x000fe2000001081b */
[-C--:B------:R-:W-:Y:S01]  /*114d0*/  FMUL.FTZ R30, R30, R7.reuse ;  /* 0x000000071e1e7220 */ /* 0x080fe20000410000 */
        /* <DEDUP_REMOVED lines=13> */
.L_x_5902:
[----:B------:R-:W-:Y:S05]  /*115b0*/  BSYNC B1 ;  /* 0x0000000000017941 */ /* 0x000fea0003800000 */
.L_x_5901:
[----:B------:R-:W-:Y:S04]  /*115c0*/  BSSY B1, `(.L_x_5903) ;  /* 0x0000068000017945 */ /* 0x000fe80003800000 */
[----:B------:R-:W-:Y:S05]  /*115d0*/  @P1 BRA `(.L_x_5904) ;  /* 0x0000000400981947 */ /* 0x000fea0003800000 */
[----:B------:R-:W-:Y:S01]  /*115e0*/  LEA.HI R72, R33, R72, RZ, 0x1d ;  /* 0x0000004821487211 */ /* 0x000fe200078fe8ff */
[----:B------:R-:W-:Y:S01]  /*115f0*/  HADD2.F32 R35, -RZ, R82.H1_H1 ;  /* 0x30000052ff237230 */ /* 0x000fe20000004100 */
[----:B------:R-:W-:Y:S01]  /*11600*/  LEA.HI R21, R21, R206, RZ, 0x6 ;  /* 0x000000ce15157211 */ /* 0x000fe200078f30ff */
[--C-:B------:R-:W-:Y:S01]  /*11610*/  HADD2.F32 R37, -RZ, R80.reuse.H1_H1 ;  /* 0x30000050ff257230 */ /* 0x100fe20000004100 */
[----:B-1----:R-:W-:Y:S01]  /*11620*/  SHF.R.S32.HI R5, RZ, 0x1f, R72 ;  /* 0x0000001fff057819 */ /* 0x002fe20000011448 */
[----:B------:R-:W-:Y:S01]  /*11630*/  IMAD.SHL.U32 R4, R72, 0x8, RZ ;  /* 0x0000000848047824 */ /* 0x000fe200078e00ff */
[----:B------:R-:W-:Y:S01]  /*11640*/  SHF.L.U32 R21, R21, 0x7, RZ ;  /* 0x0000000715157819 */ /* 0x000fe200000006ff */
[----:B------:R-:W-:Y:S01]  /*11650*/  HADD2.F32 R80, -RZ, R80.H0_H0 ;  /* 0x20000050ff507230 */ /* 0x000fe20000004100 */
[----:B------:R-:W-:Y:S01]  /*11660*/  LEA.HI R5, R5, R72, RZ, 0x3 ;  /* 0x0000004805057211 */ /* 0x000fe200078f18ff */
[----:B------:R-:W-:Y:S01]  /*11670*/  HADD2.F32 R82, -RZ, R82.H0_H0 ;  /* 0x20000052ff527230 */ /* 0x000fe20000004100 */
[----:B------:R-:W-:-:S02]  /*11680*/  LOP3.LUT R4, R215, 0x38, R4, 0xf8, !PT ;  /* 0x00000038d7047812 */ /* 0x000fc400078ef804 */
[----:B------:R-:W-:Y:S01]  /*11690*/  LOP3.LUT R6, R21, 0xffffe000, RZ, 0xc0, !PT ;  /* 0xffffe00015067812 */ /* 0x000fe200078ec0ff */
[----:B------:R-:W-:Y:S01]  /*116a0*/  IMAD.SHL.U32 R5, R5, 0x400, RZ ;  /* 0x0000040005057824 */ /* 0x000fe200078e00ff */
[----:B---3--:R-:W-:Y:S02]  /*116b0*/  LOP3.LUT R24, R4, R62, RZ, 0x3c, !PT ;  /* 0x0000003e04187212 */ /* 0x008fe400078e3cff */
[----:B-----5:R-:W-:Y:S02]  /*116c0*/  R2UR UR4, R63 ;  /* 0x000000003f0472ca */ /* 0x020fe400000e0000 */
[----:B------:R-:W-:Y:S02]  /*116d0*/  LOP3.LUT R21, R5, 0x7fffe000, RZ, 0xc0, !PT ;  /* 0x7fffe00005157812 */ /* 0x000fe400078ec0ff */
[----:B------:R-:W-:Y:S02]  /*116e0*/  LOP3.LUT R69, R215, 0x38, R69, 0xf8, !PT ;  /* 0x00000038d7457812 */ /* 0x000fe400078ef845 */
[----:B------:R-:W-:-:S02]  /*116f0*/  IADD3 R21, R24, R21, R219 ;  /* 0x0000001518157210 */ /* 0x000fc40007ffe0db */
[----:B------:R-:W-:Y:S02]  /*11700*/  LOP3.LUT R69, R69, R62, RZ, 0x3c, !PT ;  /* 0x0000003e45457212 */ /* 0x000fe400078e3cff */
[----:B------:R-:W-:Y:S01]  /*11710*/  SHF.R.U64 R45, R52, 0x10, R53 ;  /* 0x00000010342d7819 */ /* 0x000fe20000001235 */
[----:B------:R-:W-:Y:S01]  /*11720*/  IMAD R21, R21, 0x2, R16 ;  /* 0x0000000215157824 */ /* 0x000fe200078e0210 */
[----:B------:R-:W-:Y:S02]  /*11730*/  IADD3 R6, R69, R6, R219 ;  /* 0x0000000645067210 */ /* 0x000fe40007ffe0db */
[----:B------:R-:W-:Y:S02]  /*11740*/  SHF.R.U32.HI R52, RZ, 0x10, R53 ;  /* 0x00000010ff347819 */ /* 0x000fe40000011635 */
[----:B------:R-:W1:Y:S01]  /*11750*/  LDS.128 R24, [R21+0x15400] ;  /* 0x0154000015187984 */ /* 0x000e620000000c00 */
[----:B------:R-:W-:Y:S02]  /*11760*/  LEA R46, R6, UR4, 0x1 ;  /* 0x00000004062e7c11 */ /* 0x000fe4000f8e08ff */
[----:B------:R-:W-:-:S02]  /*11770*/  SHF.R.U32.HI R32, RZ, 0x10, R9 ;  /* 0x00000010ff207819 */ /* 0x000fc40000011609 */
[----:B------:R-:W-:Y:S01]  /*11780*/  SHF.R.U64 R43, R8, 0x10, R9 ;  /* 0x00000010082b7819 */ /* 0x000fe20000001209 */
[----:B------:R-:W2:Y:S01]  /*11790*/  LDS.128 R4, [R46] ;  /* 0x000000002e047984 */ /* 0x000ea20000000c00 */
[----:B------:R-:W-:Y:S01]  /*117a0*/  SHF.R.U32.HI R38, RZ, 0x10, R11 ;  /* 0x00000010ff267819 */ /* 0x000fe2000001160b */
[----:B------:R-:W-:Y:S01]  /*117b0*/  HADD2.F32 R32, -RZ, R32.H0_H0 ;  /* 0x20000020ff207230 */ /* 0x000fe20000004100 */
[--C-:B------:R-:W-:Y:S02]  /*117c0*/  SHF.R.U64 R44, R54, 0x10, R55.reuse ;  /* 0x00000010362c7819 */ /* 0x100fe40000001237 */
[----:B------:R-:W-:Y:S02]  /*117d0*/  SHF.R.U32.HI R54, RZ, 0x10, R55 ;  /* 0x00000010ff367819 */ /* 0x000fe40000011637 */
[----:B------:R-:W-:Y:S01]  /*117e0*/  SHF.R.U64 R42, R10, 0x10, R11 ;  /* 0x000000100a2a7819 */ /* 0x000fe2000000120b */
[--C-:B-1----:R-:W-:Y:S02]  /*117f0*/  HADD2.F32 R28, -RZ, R25.reuse.H0_H0 ;  /* 0x20000019ff1c7230 */ /* 0x102fe40000004100 */
[----:B------:R-:W-:-:S02]  /*11800*/  HADD2.F32 R29, -RZ, R25.H1_H1 ;  /* 0x30000019ff1d7230 */ /* 0x000fc40000004100 */
[----:B------:R-:W-:Y:S02]  /*11810*/  HADD2.F32 R25, -RZ, R24.H0_H0 ;  /* 0x20000018ff197230 */ /* 0x000fe40000004100 */
[C---:B------:R-:W-:Y:S01]  /*11820*/  FMUL.FTZ R39, R28.reuse, R37 ;  /* 0x000000251c277220 */ /* 0x040fe20000410000 */
[----:B------:R-:W-:Y:S01]  /*11830*/  FMUL.FTZ R41, R28, R35 ;  /* 0x000000231c297220 */ /* 0x000fe20000410000 */
[----:B------:R-:W-:Y:S02]  /*11840*/  HADD2.F32 R28, -RZ, R52.H0_H0 ;  /* 0x20000034ff1c7230 */ /* 0x000fe40000004100 */
[C---:B------:R-:W-:Y:S01]  /*11850*/  FMUL.FTZ R34, R29.reuse, R32 ;  /* 0x000000201d227220 */ /* 0x040fe20000410000 */
[--C-:B--2---:R-:W-:Y:S02]  /*11860*/  HADD2.F32 R8, -RZ, R5.reuse.H0_H0 ;  /* 0x20000005ff087230 */ /* 0x104fe40000004100 */
[----:B------:R-:W-:Y:S02]  /*11870*/  HADD2.F32 R9, -RZ, R5.H1_H1 ;  /* 0x30000005ff097230 */ /* 0x000fe40000004100 */
[----:B------:R-:W-:Y:S01]  /*11880*/  FMUL.FTZ R36, R29, R28 ;  /* 0x0000001c1d247220 */ /* 0x000fe20000410000 */
[----:B------:R-:W-:-:S02]  /*11890*/  HADD2.F32 R5, -RZ, R4.H0_H0 ;  /* 0x20000004ff057230 */ /* 0x000fc40000004100 */
[C---:B------:R-:W-:Y:S01]  /*118a0*/  FFMA.FTZ R39, R8.reuse, R35, -R39 ;  /* 0x0000002308277223 */ /* 0x040fe20000010827 */
[----:B------:R-:W-:Y:S01]  /*118b0*/  FFMA.FTZ R41, R8, R37, R41 ;  /* 0x0000002508297223 */ /* 0x000fe20000010029 */
[----:B------:R-:W-:Y:S01]  /*118c0*/  FMUL.FTZ R8, R25, R80 ;  /* 0x0000005019087220 */ /* 0x000fe20000410000 */
[C---:B------:R-:W-:Y:S01]  /*118d0*/  FFMA.FTZ R34, R9.reuse, R28, -R34 ;  /* 0x0000001c09227223 */ /* 0x040fe20000010822 */
[----:B------:R-:W-:Y:S01]  /*118e0*/  FFMA.FTZ R36, R9, R32, R36 ;  /* 0x0000002009247223 */ /* 0x000fe20000010024 */
[----:B------:R-:W-:Y:S02]  /*118f0*/  HADD2.F32 R30, -RZ, R26.H0_H0 ;  /* 0x2000001aff1e7230 */ /* 0x000fe40000004100 */
[-C--:B------:R-:W-:Y:S01]  /*11900*/  FMUL.FTZ R25, R25, R82.reuse ;  /* 0x0000005219197220 */ /* 0x080fe20000410000 */
[----:B------:R-:W-:Y:S02]  /*11910*/  HADD2.F32 R29, -RZ, R81.H0_H0 ;  /* 0x20000051ff1d7230 */ /* 0x000fe40000004100 */
[----:B------:R-:W-:Y:S01]  /*11920*/  FFMA.FTZ R82, R5, R82, -R8 ;  /* 0x0000005205527223 */ /* 0x000fe20000010808 */
[----:B------:R-:W-:-:S02]  /*11930*/  HADD2.F32 R9, -RZ, R83.H0_H0 ;  /* 0x20000053ff097230 */ /* 0x000fc40000004100 */
[----:B------:R-:W-:Y:S01]  /*11940*/  FFMA.FTZ R80, R5, R80, R25 ;  /* 0x0000005005507223 */ /* 0x000fe20000010019 */
[----:B------:R-:W-:Y:S02]  /*11950*/  HADD2.F32 R31, -RZ, R27.H0_H0 ;  /* 0x2000001bff1f7230 */ /* 0x000fe40000004100 */
[C---:B------:R-:W-:Y:S01]  /*11960*/  FMUL.FTZ R5, R30.reuse, R29 ;  /* 0x0000001d1e057220 */ /* 0x040fe20000410000 */
[----:B------:R-:W-:Y:S02]  /*11970*/  HADD2.F32 R32, -RZ, R81.H1_H1 ;  /* 0x30000051ff207230 */ /* 0x000fe40000004100 */
[----:B------:R-:W-:Y:S01]  /*11980*/  FMUL.FTZ R25, R30, R9 ;  /* 0x000000091e197220 */ /* 0x000fe20000410000 */
[----:B------:R-:W-:Y:S02]  /*11990*/  HADD2.F32 R8, -RZ, R83.H1_H1 ;  /* 0x30000053ff087230 */ /* 0x000fe40000004100 */
[----:B------:R-:W-:Y:S02]  /*119a0*/  HADD2.F32 R30, -RZ, R38.H0_H0 ;  /* 0x20000026ff1e7230 */ /* 0x000fe40000004100 */
[----:B------:R-:W-:Y:S01]  /*119b0*/  FMUL.FTZ R38, R31, R32 ;  /* 0x000000201f267220 */ /* 0x000fe20000410000 */
[----:B------:R-:W-:-:S02]  /*119c0*/  HADD2.F32 R11, -RZ, R7.H0_H0 ;  /* 0x20000007ff0b7230 */ /* 0x000fc40000004100 */
[-C--:B------:R-:W-:Y:S01]  /*119d0*/  FMUL.FTZ R31, R31, R8.reuse ;  /* 0x000000081f1f7220 */ /* 0x080fe20000410000 */
[----:B------:R-:W-:Y:S02]  /*119e0*/  HADD2.F32 R10, -RZ, R6.H0_H0 ;  /* 0x20000006ff0a7230 */ /* 0x000fe40000004100 */
[----:B------:R-:W-:Y:S02]  /*119f0*/  HADD2.F32 R27, -RZ, R27.H1_H1 ;  /* 0x3000001bff1b7230 */ /* 0x000fe40000004100 */
[C---:B------:R-:W-:Y:S01]  /*11a00*/  FFMA.FTZ R38, R11.reuse, R8, -R38 ;  /* 0x000000080b267223 */ /* 0x040fe20000010826 */
[----:B------:R-:W-:Y:S02]  /*11a10*/  HADD2.F32 R28, -RZ, R54.H0_H0 ;  /* 0x20000036ff1c7230 */ /* 0x000fe40000004100 */
[----:B------:R-:W-:Y:S01]  /*11a20*/  FFMA.FTZ R32, R11, R32, R31 ;  /* 0x000000200b207223 */ /* 0x000fe2000001001f */
[----:B------:R-:W-:Y:S02]  /*11a30*/  HADD2.F32 R7, -RZ, R7.H1_H1 ;  /* 0x30000007ff077230 */ /* 0x000fe40000004100 */
[----:B------:R-:W-:Y:S01]  /*11a40*/  FFMA.FTZ R35, R10, R9, -R5 ;  /* 0x000000090a237223 */ /* 0x000fe20000010805 */
[----:B------:R-:W-:-:S02]  /*11a50*/  HADD2.F32 R24, -RZ, R24.H1_H1 ;  /* 0x30000018ff187230 */ /* 0x000fc40000004100 */
[C---:B------:R-:W-:Y:S01]  /*11a60*/  FMUL.FTZ R40, R27.reuse, R30 ;  /* 0x0000001e1b287220 */ /* 0x040fe20000410000 */
[-C--:B------:R-:W-:Y:S01]  /*11a70*/  FMUL.FTZ R8, R27, R28.reuse ;  /* 0x0000001c1b087220 */ /* 0x080fe20000410000 */
[----:B------:R-:W-:Y:S02]  /*11a80*/  HADD2.F32 R11, -RZ, R43.H0_H0 ;  /* 0x2000002bff0b7230 */ /* 0x000fe40000004100 */
[----:B------:R-:W-:Y:S01]  /*11a90*/  FFMA.FTZ R10, R10, R29, R25 ;  /* 0x0000001d0a0a7223 */ /* 0x000fe20000010019 */
[----:B------:R-:W-:Y:S02]  /*11aa0*/  HADD2.F32 R5, -RZ, R45.H0_H0 ;  /* 0x2000002dff057230 */ /* 0x000fe40000004100 */
[C---:B------:R-:W-:Y:S01]  /*11ab0*/  FFMA.FTZ R37, R7.reuse, R28, -R40 ;  /* 0x0000001c07257223 */ /* 0x040fe20000010828 */
[----:B------:R-:W-:Y:S02]  /*11ac0*/  HADD2.F32 R26, -RZ, R26.H1_H1 ;  /* 0x3000001aff1a7230 */ /* 0x000fe40000004100 */
[----:B------:R-:W-:Y:S01]  /*11ad0*/  FFMA.FTZ R43, R7, R30, R8 ;  /* 0x0000001e072b7223 */ /* 0x000fe20000010008 */
[----:B------:R-:W-:-:S02]  /*11ae0*/  HADD2.F32 R25, -RZ, R42.H0_H0 ;  /* 0x2000002aff197230 */ /* 0x000fc40000004100 */
[C---:B------:R-:W-:Y:S01]  /*11af0*/  FMUL.FTZ R7, R24.reuse, R11 ;  /* 0x0000000b18077220 */ /* 0x040fe20000410000 */
[----:B------:R-:W-:Y:S02]  /*11b00*/  HADD2.F32 R9, -RZ, R44.H0_H0 ;  /* 0x2000002cff097230 */ /* 0x000fe40000004100 */
        /* <DEDUP_REMOVED lines=19> */
.L_x_5904:
[----:B------:R-:W-:Y:S05]  /*11c40*/  BSYNC B1 ;  /* 0x0000000000017941 */ /* 0x000fea0003800000 */
.L_x_5903:
[----:B------:R-:W-:Y:S05]  /*11c50*/  @P2 BRA `(.L_x_5876) ;  /* 0x0000000400982947 */ /* 0x000fea0003800000 */
[----:B------:R-:W-:Y:S01]  /*11c60*/  LEA.HI R0, R0, R207, RZ, 0x6 ;  /* 0x000000cf00007211 */ /* 0x000fe200078f30ff */
[----:B-1-3--:R-:W-:Y:S01]  /*11c70*/  HADD2.F32 R25, -RZ, R76.H1_H1 ;  /* 0x3000004cff197230 */ /* 0x00afe20000004100 */
[----:B------:R-:W-:Y:S01]  /*11c80*/  LEA.HI R20, R33, R20, RZ, 0x1d ;  /* 0x0000001421147211 */ /* 0x000fe200078fe8ff */
[--C-:B------:R-:W-:Y:S01]  /*11c90*/  HADD2.F32 R26, -RZ, R70.reuse.H1_H1 ;  /* 0x30000046ff1a7230 */ /* 0x100fe20000004100 */
[----:B--2---:R-:W-:Y:S01]  /*11ca0*/  LOP3.LUT R4, R215, 0x38, R3, 0xf8, !PT ;  /* 0x00000038d7047812 */ /* 0x004fe200078ef803 */
[----:B------:R-:W-:Y:S01]  /*11cb0*/  IMAD.SHL.U32 R0, R0, 0x80, RZ ;  /* 0x0000008000007824 */ /* 0x000fe200078e00ff */
[----:B------:R-:W-:Y:S01]  /*11cc0*/  SHF.R.S32.HI R3, RZ, 0x1f, R20 ;  /* 0x0000001fff037819 */ /* 0x000fe20000011414 */
[----:B------:R-:W-:Y:S01]  /*11cd0*/  HADD2.F32 R70, -RZ, R70.H0_H0 ;  /* 0x20000046ff467230 */ /* 0x000fe20000004100 */
[----:B------:R-:W-:Y:S01]  /*11ce0*/  LOP3.LUT R5, R4, R62, RZ, 0x3c, !PT ;  /* 0x0000003e04057212 */ /* 0x000fe200078e3cff */
[----:B------:R-:W-:Y:S01]  /*11cf0*/  HADD2.F32 R76, -RZ, R76.H0_H0 ;  /* 0x2000004cff4c7230 */ /* 0x000fe20000004100 */
[----:B------:R-:W-:Y:S01]  /*11d00*/  LOP3.LUT R4, R0, 0xffffe000, RZ, 0xc0, !PT ;  /* 0xffffe00000047812 */ /* 0x000fe200078ec0ff */
[----:B------:R-:W-:Y:S01]  /*11d10*/  IMAD.SHL.U32 R0, R20, 0x8, RZ ;  /* 0x0000000814007824 */ /* 0x000fe200078e00ff */
[----:B------:R-:W-:-:S02]  /*11d20*/  LEA.HI R3, R3, R20, RZ, 0x3 ;  /* 0x0000001403037211 */ /* 0x000fc400078f18ff */
[----:B-----5:R-:W-:Y:S02]  /*11d30*/  R2UR UR4, R63 ;  /* 0x000000003f0472ca */ /* 0x020fe400000e0000 */
[----:B------:R-:W-:Y:S01]  /*11d40*/  LOP3.LUT R0, R215, 0x38, R0, 0xf8, !PT ;  /* 0x00000038d7007812 */ /* 0x000fe200078ef800 */
[----:B------:R-:W-:Y:S01]  /*11d50*/  IMAD.SHL.U32 R3, R3, 0x400, RZ ;  /* 0x0000040003037824 */ /* 0x000fe200078e00ff */
[----:B------:R-:W-:Y:S02]  /*11d60*/  IADD3 R4, R5, R4, R219 ;  /* 0x0000000405047210 */ /* 0x000fe40007ffe0db */
[----:B------:R-:W-:Y:S02]  /*11d70*/  LOP3.LUT R0, R0, R62, RZ, 0x3c, !PT ;  /* 0x0000003e00007212 */ /* 0x000fe400078e3cff */
[----:B------:R-:W-:Y:S02]  /*11d80*/  LOP3.LUT R3, R3, 0x7fffe000, RZ, 0xc0, !PT ;  /* 0x7fffe00003037812 */ /* 0x000fe400078ec0ff */
[----:B------:R-:W-:-:S02]  /*11d90*/  SHF.R.U32.HI R27, RZ, 0x10, R13 ;  /* 0x00000010ff1b7819 */ /* 0x000fc4000001160d */
[----:B------:R-:W-:Y:S02]  /*11da0*/  IADD3 R3, R0, R3, R219 ;  /* 0x0000000300037210 */ /* 0x000fe40007ffe0db */
[----:B------:R-:W-:Y:S01]  /*11db0*/  LEA R37, R4, UR4, 0x1 ;  /* 0x0000000404257c11 */ /* 0x000fe2000f8e08ff */
[----:B------:R-:W-:Y:S01]  /*11dc0*/  HADD2.F32 R27, -RZ, R27.H0_H0 ;  /* 0x2000001bff1b7230 */ /* 0x000fe20000004100 */
[----:B------:R-:W-:Y:S02]  /*11dd0*/  LEA R3, R3, R16, 0x1 ;  /* 0x0000001003037211 */ /* 0x000fe400078e08ff */
[--C-:B------:R-:W-:Y:S01]  /*11de0*/  SHF.R.U64 R33, R14, 0x10, R15.reuse ;  /* 0x000000100e217819 */ /* 0x100fe2000000120f */
[----:B------:R-:W1:Y:S01]  /*11df0*/  LDS.128 R4, [R37] ;  /* 0x0000000025047984 */ /* 0x000e620000000c00 */
[----:B------:R-:W-:Y:S02]  /*11e00*/  SHF.R.U32.HI R32, RZ, 0x10, R15 ;  /* 0x00000010ff207819 */ /* 0x000fe4000001160f */
[--C-:B------:R-:W-:Y:S01]  /*11e10*/  SHF.R.U64 R36, R56, 0x10, R57.reuse ;  /* 0x0000001038247819 */ /* 0x100fe20000001239 */
[----:B------:R-:W2:Y:S01]  /*11e20*/  LDS.128 R8, [R3+0x15400] ;  /* 0x0154000003087984 */ /* 0x000ea20000000c00 */
[----:B------:R-:W-:-:S02]  /*11e30*/  SHF.R.U32.HI R56, RZ, 0x10, R57 ;  /* 0x00000010ff387819 */ /* 0x000fc40000011639 */
[----:B------:R-:W-:Y:S02]  /*11e40*/  SHF.R.U64 R34, R12, 0x10, R13 ;  /* 0x000000100c227819 */ /* 0x000fe4000000120d */
[--C-:B------:R-:W-:Y:S02]  /*11e50*/  SHF.R.U64 R35, R58, 0x10, R59.reuse ;  /* 0x000000103a237819 */ /* 0x100fe4000000123b */
[----:B------:R-:W-:Y:S01]  /*11e60*/  SHF.R.U32.HI R58, RZ, 0x10, R59 ;  /* 0x00000010ff3a7819 */ /* 0x000fe2000001163b */
[--C-:B-1----:R-:W-:Y:S02]  /*11e70*/  HADD2.F32 R12, -RZ, R5.reuse.H0_H0 ;  /* 0x20000005ff0c7230 */ /* 0x102fe40000004100 */
[----:B------:R-:W-:Y:S02]  /*11e80*/  HADD2.F32 R5, -RZ, R5.H1_H1 ;  /* 0x30000005ff057230 */ /* 0x000fe40000004100 */
[--C-:B--2---:R-:W-:Y:S02]  /*11e90*/  HADD2.F32 R15, -RZ, R9.reuse.H0_H0 ;  /* 0x20000009ff0f7230 */ /* 0x104fe40000004100 */
[----:B------:R-:W-:-:S02]  /*11ea0*/  HADD2.F32 R20, -RZ, R9.H1_H1 ;  /* 0x30000009ff147230 */ /* 0x000fc40000004100 */
[----:B------:R-:W-:Y:S02]  /*11eb0*/  HADD2.F32 R9, -RZ, R8.H0_H0 ;  /* 0x20000008ff097230 */ /* 0x000fe40000004100 */
        /* <DEDUP_REMOVED lines=64> */
.L_x_5876:
[----:B------:R-:W-:Y:S05]  /*122c0*/  BSYNC B0 ;  /* 0x0000000000007941 */ /* 0x000fea0003800000 */
.L_x_5854:
        /* <DEDUP_REMOVED lines=8> */
.L_x_5852:
[----:B0--3--:R-:W3:Y:S02]  /*12350*/  LDL R0, [R1+0x4c] ;  /* 0x00004c0001007983 */ /* 0x009ee40000100800 */
[----:B---3--:R-:W-:-:S13]  /*12360*/  R2UR UR4, R0 ;  /* 0x00000000000472ca */ /* 0x008fda00000e0000 */
[----:B------:R-:W-:-:S05]  /*12370*/  IMAD.U32 R0, RZ, RZ, UR4 ;  /* 0x00000004ff007e24 */ /* 0x000fca000f8e00ff */
[----:B------:R-:W-:-:S13]  /*12380*/  ISETP.NE.AND P0, PT, R0, 0x3, PT ;  /* 0x000000030000780c */ /* 0x000fda0003f05270 */
[----:B------:R-:W-:Y:S05]  /*12390*/  @!P0 BRA `(.L_x_5905) ;  /* 0x0000000000048947 */ /* 0x000fea0003800000 */
[----:B------:R-:W-:Y:S01]  /*123a0*/  BPT.TRAP 0x1 ;  /* 0x000000040000795c */ /* 0x000fe20000300000 */
.L_x_5905:
[----:B-12-4-:R-:W-:Y:S01]  /*123b0*/  IMAD R3, R205, 0x8, R16 ;  /* 0x00000008cd037824 */ /* 0x016fe200078e0210 */
[----:B------:R-:W-:-:S04]  /*123c0*/  SHF.L.U32 R0, R208, 0x1f, RZ ;  /* 0x0000001fd0007819 */ /* 0x000fc800000006ff */
[----:B------:R0:W1:Y:S01]  /*123d0*/  SYNCS.PHASECHK.TRANS64.TRYWAIT P2, [R3+URZ+0x36830], R0 ;  /* 0x03683000030075a7 */ /* 0x000062000804017f */
[----:B------:R-:W-:Y:S05]  /*123e0*/  @!P0 BRA `(.L_x_5906) ;  /* 0x0000000000048947 */ /* 0x000fea0003800000 */
[----:B------:R-:W-:Y:S01]  /*123f0*/  BPT.TRAP 0x1 ;  /* 0x000000040000795c */ /* 0x000fe20000300000 */
.L_x_5906:
[----:B------:R-:W2:Y:S02]  /*12400*/  S2R R4, SR_TID.X ;  /* 0x0000000000047919 */ /* 0x000ea40000002100 */
[----:B--2---:R-:W-:-:S04]  /*12410*/  LOP3.LUT R4, R4, 0x7f, RZ, 0xc0, !PT ;  /* 0x0000007f04047812 */ /* 0x004fc800078ec0ff */
[----:B------:R-:W-:Y:S01]  /*12420*/  ISETP.NE.AND P1, PT, R4, RZ, PT ;  /* 0x000000ff0400720c */ /* 0x000fe20003f25270 */
[----:B-1----:R-:W-:-:S12]  /*12430*/  @P2 BRA `(.L_x_5907) ;  /* 0x0000000000082947 */ /* 0x002fd80003800000 */
[----:B------:R-:W1:Y:S02]  /*12440*/  SYNCS.PHASECHK.TRANS64.TRYWAIT P2, [R3+URZ+0x36830], R0 ;  /* 0x03683000030075a7 */ /* 0x000e64000804017f */
[----:B-1----:R-:W-:Y:S05]  /*12450*/  @!P2 BRA `(.L_x_5908) ;  /* 0x000001d800c0a947 */ /* 0x002fea0003800000 */
.L_x_5907:
        /* <DEDUP_REMOVED lines=12> */
[----:B------:R-:W-:Y:S01]  /*12520*/  R2UR UR7, R7 ;  /* 0x00000000070772ca */ /* 0x000fe200000e0000 */
[----:B------:R-:W-:Y:S01]  /*12530*/  IMAD.MOV.U32 R7, RZ, RZ, 0x40000040 ;  /* 0x40000040ff077424 */ /* 0x000fe200078e00ff */
[----:B------:R-:W-:Y:S01]  /*12540*/  LOP3.LUT R220, R0, 0x10000, RZ, 0xfc, !PT ;  /* 0x0001000000dc7812 */ /* 0x000fe200078efcff */
[----:B------:R-:W-:Y:S01]  /*12550*/  ULOP3.LUT UR20, UR20, 0x10000, URZ, 0xfc, !UPT ;  /* 0x0001000014147892 */ /* 0x000fe2000f8efc3f */
[----:B------:R-:W-:Y:S01]  /*12560*/  IMAD.U32 R13, RZ, RZ, UR9 ;  /* 0x00000009ff0d7e24 */ /* 0x000fe2000f8e00ff */
[----:B------:R-:W-:Y:S01]  /*12570*/  UMOV UR13, UR17 ;  /* 0x00000011000d7c82 */ /* 0x000fe20008000000 */
[----:B------:R-:W-:Y:S01]  /*12580*/  IMAD.MOV.U32 R9, RZ, RZ, 0x40000040 ;  /* 0x40000040ff097424 */ /* 0x000fe200078e00ff */
[----:B------:R-:W-:Y:S01]  /*12590*/  UMOV UR25, 0x40000040 ;  /* 0x4000004000197882 */ /* 0x000fe20000000000 */
[----:B------:R-:W-:Y:S01]  /*125a0*/  IMAD R4, R205, 0xa80, R220 ;  /* 0x00000a80cd047824 */ /* 0x000fe200078e02dc */
[----:B------:R-:W-:Y:S01]  /*125b0*/  UMOV UR23, UR25 ;  /* 0x0000001900177c82 */ /* 0x000fe20008000000 */
[----:B------:R-:W-:Y:S01]  /*125c0*/  UMOV UR8, UR20 ;  /* 0x0000001400087c82 */ /* 0x000fe20008000000 */
[----:B------:R-:W-:Y:S01]  /*125d0*/  R2UR UR15, R9 ;  /* 0x00000000090f72ca */ /* 0x000fe200000e0000 */
[C---:B------:R-:W-:Y:S01]  /*125e0*/  VIADD R6, R4.reuse, 0x80 ;  /* 0x0000008004067836 */ /* 0x040fe20000000000 */
[----:B------:R-:W-:Y:S01]  /*125f0*/  R2UR UR10, R4 ;  /* 0x00000000040a72ca */ /* 0x000fe200000e0000 */
[----:B------:R-:W-:Y:S01]  /*12600*/  UMOV UR16, UR8 ;  /* 0x0000000800107c82 */ /* 0x000fe20008000000 */
[----:B------:R-:W-:Y:S01]  /*12610*/  MOV R12, UR8 ;  /* 0x00000008000c7c02 */ /* 0x000fe20008000f00 */
[----:B------:R-:W-:Y:S01]  /*12620*/  UMOV UR4, UR16 ;  /* 0x0000001000047c82 */ /* 0x000fe20008000000 */
[----:B------:R-:W-:Y:S01]  /*12630*/  R2UR UR6, R6 ;  /* 0x00000000060672ca */ /* 0x000fe200000e0000 */
[C---:B------:R-:W-:Y:S01]  /*12640*/  VIADD R6, R4.reuse, 0x100 ;  /* 0x0000010004067836 */ /* 0x040fe20000000000 */
[----:B------:R-:W-:Y:S01]  /*12650*/  UMOV UR12, UR16 ;  /* 0x00000010000c7c82 */ /* 0x000fe20008000000 */
[C---:B------:R-:W-:Y:S01]  /*12660*/  VIADD R8, R4.reuse, 0x200 ;  /* 0x0000020004087836 */ /* 0x040fe20000000000 */
[----:B------:R0:W-:Y:S01]  /*12670*/  STL.64 [R1+0x38], R12 ;  /* 0x0000380c01007387 */ /* 0x0001e20000100a00 */
[----:B------:R-:W-:Y:S01]  /*12680*/  IMAD.MOV.U32 R9, RZ, RZ, 0x40000040 ;  /* 0x40000040ff097424 */ /* 0x000fe200078e00ff */
[----:B------:R-:W-:Y:S01]  /*12690*/  UIADD3 UR52, UR20, 0x406, URZ ;  /* 0x0000040614347890 */ /* 0x000fe2000fffe03f */
[----:B------:R-:W-:Y:S01]  /*126a0*/  VIADD R10, R4, 0xa04 ;  /* 0x00000a04040a7836 */ /* 0x000fe20000000000 */
[----:B------:R-:W-:Y:S01]  /*126b0*/  R2UR UR14, R8 ;  /* 0x00000000080e72ca */ /* 0x000fe200000e0000 */
[----:B------:R-:W-:Y:S01]  /*126c0*/  HGMMA.64x16x16.F32 R72, gdesc[UR8], RZ, !UPT, gsb0 ;  /* 0x00200000084879f0 */ /* 0x000fe2000c0008ff */
[----:B------:R-:W-:Y:S01]  /*126d0*/  UMOV UR8, UR16 ;  /* 0x0000001000087c82 */ /* 0x000fe20008000000 */
[----:B------:R-:W-:Y:S01]  /*126e0*/  UMOV UR9, UR17 ;  /* 0x0000001100097c82 */ /* 0x000fe20008000000 */
[----:B------:R-:W-:Y:S01]  /*126f0*/  VIADD R8, R4, 0x300 ;  /* 0x0000030004087836 */ /* 0x000fe20000000000 */
[----:B------:R-:W-:Y:S01]  /*12700*/  R2UR UR19, R9 ;  /* 0x00000000091372ca */ /* 0x000fe200000e0000 */
[----:B------:R-:W-:Y:S01]  /*12710*/  IMAD.MOV.U32 R9, RZ, RZ, 0x40000040 ;  /* 0x40000040ff097424 */ /* 0x000fe200078e00ff */
[----:B------:R-:W-:Y:S01]  /*12720*/  UMOV UR53, 0x40000040 ;  /* 0x4000004000357882 */ /* 0x000fe20000000000 */
[----:B0-----:R-:W-:Y:S01]  /*12730*/  IMAD.U32 R13, RZ, RZ, UR25 ;  /* 0x00000019ff0d7e24 */ /* 0x001fe2000f8e00ff */
[----:B------:R-:W-:Y:S01]  /*12740*/  R2UR UR18, R8 ;  /* 0x00000000081272ca */ /* 0x000fe200000e0000 */
[----:B------:R-:W-:Y:S01]  /*12750*/  UIADD3 UR48, UR20, 0x800, URZ ;  /* 0x0000080014307890 */ /* 0x000fe2000fffe03f */
[----:B------:R-:W-:Y:S01]  /*12760*/  IADD3 R8, R4, 0x202, RZ ;  /* 0x0000020204087810 */ /* 0x000fe20007ffe0ff */
[----:B------:R-:W-:Y:S01]  /*12770*/  UMOV UR49, 0x40000040 ;  /* 0x4000004000317882 */ /* 0x000fe20000000000 */
[----:B------:R-:W-:Y:S01]  /*12780*/  UIADD3 UR44, UR20, 0x802, URZ ;  /* 0x00000802142c7890 */ /* 0x000fe2000fffe03f */
[----:B------:R-:W-:Y:S01]  /*12790*/  IMAD.MOV.U32 R11, RZ, RZ, 0x40000040 ;  /* 0x40000040ff0b7424 */ /* 0x000fe200078e00ff */
[----:B------:R-:W-:Y:S01]  /*127a0*/  UMOV UR45, 0x40000040 ;  /* 0x40000040002d7882 */ /* 0x000fe20000000000 */
[----:B------:R-:W-:Y:S01]  /*127b0*/  UIADD3 UR40, UR20, 0x804, URZ ;  /* 0x0000080414287890 */ /* 0x000fe2000fffe03f */
[----:B------:R-:W0:Y:S01]  /*127c0*/  LDC R0, c[0x0][0x448] ;  /* 0x00011200ff007b82 */ /* 0x000e220000000800 */
[----:B------:R-:W-:Y:S01]  /*127d0*/  UMOV UR41, 0x40000040 ;  /* 0x4000004000297882 */ /* 0x000fe20000000000 */
[----:B------:R-:W-:Y:S01]  /*127e0*/  UIADD3 UR36, UR20, 0x806, URZ ;  /* 0x0000080614247890 */ /* 0x000fe2000fffe03f */
[----:B------:R-:W-:Y:S01]  /*127f0*/  @!P1 VIADD R3, R3, 0x36840 ;  /* 0x0003684003039836 */ /* 0x000fe20000000000 */
[----:B------:R-:W-:Y:S01]  /*12800*/  UMOV UR37, 0x40000040 ;  /* 0x4000004000257882 */ /* 0x000fe20000000000 */
[----:B------:R-:W-:Y:S01]  /*12810*/  BSSY B0, `(.L_x_5909) ;  /* 0x0000a03000007945 */ /* 0x000fe20003800000 */
        /* <DEDUP_REMOVED lines=11> */
[----:B0-----:R-:W-:Y:S01]  /*128d0*/  ISETP.NE.AND P2, PT, R0, 0x1, PT ;  /* 0x000000010000780c */ /* 0x001fe20003f45270 */
[----:B------:R-:W-:Y:S02]  /*128e0*/  WARPGROUP.DEPBAR.LE gsb0, 0x0 ;  /* 0x00008000000079c5 */ /* 0x000fe40000010000 */
[----:B------:R-:W-:-:S10]  /*128f0*/  WARPGROUP.ARRIVE ;  /* 0x00000000000079c5 */ /* 0x000fd40000000000 */
[----:B------:R-:W0:Y:S01]  /*12900*/  @P2 LDC R5, c[0x0][0x44c] ;  /* 0x00011300ff052b82 */ /* 0x000e220000000800 */
        /* <DEDUP_REMOVED lines=27> */
[----:B------:R-:W-:Y:S02]  /*12ac0*/  UMOV UR9, UR23 ;  /* 0x0000001700097c82 */ /* 0x000fe40008000000 */
[----:B------:R-:W-:Y:S02]  /*12ad0*/  WARPGROUP.DEPBAR.LE gsb0, 0x0 ;  /* 0x00008000000079c5 */ /* 0x000fe40000010000 */
[----:B------:R-:W-:-:S06]  /*12ae0*/  WARPGROUP.ARRIVE ;  /* 0x00000000000079c5 */ /* 0x000fcc0000000000 */
[----:B------:R-:W-:Y:S01]  /*12af0*/  HGMMA.64x16x16.F32 R40, gdesc[UR12], RZ, !UPT, gsb0 ;  /* 0x002000000c2879f0 */ /* 0x000fe2000c0008ff */
[----:B------:R-:W-:Y:S02]  /*12b00*/  UMOV UR13, UR23 ;  /* 0x00000017000d7c82 */ /* 0x000fe40008000000 */
        /* <DEDUP_REMOVED lines=15> */
[----:B------:R-:W-:Y:S01]  /*12c00*/  VIADD R6, R4, 0x182 ;  /* 0x0000018204067836 */ /* 0x000fe20000000000 */
[----:B------:R-:W-:Y:S01]  /*12c10*/  UMOV UR12, UR22 ;  /* 0x00000016000c7c82 */ /* 0x000fe20008000000 */
[----:B------:R-:W-:-:S02]  /*12c20*/  IMAD.MOV.U32 R7, RZ, RZ, 0x40000040 ;  /* 0x40000040ff077424 */ /* 0x000fc400078e00ff */
[----:B------:R-:W-:Y:S01]  /*12c30*/  IMAD.U32 R12, RZ, RZ, UR24 ;  /* 0x00000018ff0c7e24 */ /* 0x000fe2000f8e00ff */
[----:B------:R-:W-:Y:S01]  /*12c40*/  R2UR UR14, R6 ;  /* 0x00000000060e72ca */ /* 0x000fe200000e0000 */
[----:B------:R-:W-:Y:S01]  /*12c50*/  VIADD R6, R4, 0x282 ;  /* 0x0000028204067836 */ /* 0x000fe20000000000 */
[----:B------:R-:W-:Y:S01]  /*12c60*/  R2UR UR15, R7 ;  /* 0x00000000070f72ca */ /* 0x000fe200000e0000 */
[----:B------:R-:W-:Y:S01]  /*12c70*/  IMAD.MOV.U32 R7, RZ, RZ, 0x40000040 ;  /* 0x40000040ff077424 */ /* 0x000fe200078e00ff */
[----:B------:R1:W-:Y:S01]  /*12c80*/  STL.64 [R1+0x30], R12 ;  /* 0x0000300c01007387 */ /* 0x0003e20000100a00 */
        /* <DEDUP_REMOVED lines=15> */
[----:B------:R-:W-:Y:S02]  /*12d80*/  VIADD R6, R4, 0x84 ;  /* 0x0000008404067836 */ /* 0x000fe40000000000 */
[----:B------:R-:W-:Y:S02]  /*12d90*/  IMAD.MOV.U32 R7, RZ, RZ, 0x40000040 ;  /* 0x40000040ff077424 */ /* 0x000fe400078e00ff */
[----:B-1----:R-:W-:Y:S01]  /*12da0*/  IMAD.U32 R13, RZ, RZ, UR25 ;  /* 0x00000019ff0d7e24 */ /* 0x002fe2000f8e00ff */
        /* <DEDUP_REMOVED lines=57> */
[----:B------:R-:W-:Y:S02]  /*13140*/  UMOV UR25, 0x40000040 ;  /* 0x4000004000197882 */ /* 0x000fe40000000000 */
[----:B-1----:R-:W-:Y:S01]  /*13150*/  MOV R13, UR25 ;  /* 0x00000019000d7c02 */ /* 0x002fe20008000f00 */
        /* <DEDUP_REMOVED lines=38> */
[----:B------:R-:W-:-:S05]  /*133c0*/  IMAD.U32 R12, RZ, RZ, UR24 ;  /* 0x00000018ff0c7e24 */ /* 0x000fca000f8e00ff */
[----:B------:R1:W-:Y:S01]  /*133d0*/  STL.64 [R1+0x20], R12 ;  /* 0x0000200c01007387 */ /* 0x0003e20000100a00 */
[----:B------:R-:W-:Y:S02]  /*133e0*/  WARPGROUP.DEPBAR.LE gsb0, 0x0 ;  /* 0x00008000000079c5 */ /* 0x000fe40000010000 */
[----:B------:R-:W-:-:S06]  /*133f0*/  WARPGROUP.ARRIVE ;  /* 0x00000000000079c5 */ /* 0x000fcc0000000000 */
[----:B------:R-:W-:Y:S01]  /*13400*/  HGMMA.64x16x16.F32 R32, gdesc[UR8], R32, gsb0 ;  /* 0x00200000082079f0 */ /* 0x000fe20008000820 */
        /* <DEDUP_REMOVED lines=11> */
[----:B------:R-:W-:Y:S01]  /*134c0*/  UMOV UR12, UR24 ;  /* 0x00000018000c7c82 */ /* 0x000fe20008000000 */
[----:B------:R-:W-:Y:S01]  /*134d0*/  UMOV UR13, UR25 ;  /* 0x00000019000d7c82 */ /* 0x000fe20008000000 */
[----:B------:R-:W-:Y:S01]  /*134e0*/  UMOV UR4, UR12 ;  /* 0x0000000c00047c82 */ /* 0x000fe20008000000 */
[----:B------:R-:W-:Y:S01]  /*134f0*/  UMOV UR5, UR13 ;  /* 0x0000000d00057c82 */ /* 0x000fe20008000000 */
        /* <DEDUP_REMOVED lines=119> */
[----:B------:R-:W-:Y:S02]  /*13c70*/  R2UR UR10, R6 ;  /* 0x00000000060a72ca */ /* 0x000fe400000e0000 */
[----:B------:R-:W-:Y:S01]  /*13c80*/  R2UR UR11, R7 ;  /* 0x00000000070b72ca */ /* 0x000fe200000e0000 */
        /* <DEDUP_REMOVED lines=61> */
[----:B------:R1:W-:Y:S01]  /*14060*/  STL.64 [R1], R12 ;  /* 0x0000000c01007387 */ /* 0x0003e20000100a00 */
        /* <DEDUP_REMOVED lines=256> */
[----:B------:R-:W2:Y:S01]  /*15070*/  @P2 LDC R9, c[0x0][0x450] ;  /* 0x00011400ff092b82 */ /* 0x000ea20000000800 */
        /* <DEDUP_REMOVED lines=36> */
[----:B------:R-:W-:-:S05]  /*152c0*/  IADD3 R10, R227, R223, RZ ;  /* 0x000000dfe30a7210 */ /* 0x000fca0007ffe0ff */
[----:B0-----:R-:W-:-:S05]  /*152d0*/  @P2 IMAD.HI.U32 R0, R10, R5, RZ ;  /* 0x000000050a002227 */ /* 0x001fca00078e00ff */
[----:B--2---:R-:W-:Y:S01]  /*152e0*/  @P2 SHF.R.U32.HI R10, RZ, R9, R0 ;  /* 0x00000009ff0a2219 */ /* 0x004fe20000011600 */
[----:B------:R-:W-:-:S04]  /*152f0*/  IMAD R0, R2, -0x70, RZ ;  /* 0xffffff9002007824 */ /* 0x000fc800078e02ff */
[----:B------:R-:W0:Y:S01]  /*15300*/  SHFL.IDX PT, R9, R10, 0x1, 0x1c1f ;  /* 0x003c1f000a097f89 */ /* 0x000e2200000e0000 */
[----:B------:R-:W-:-:S04]  /*15310*/  IADD3 R5, -R225, 0x71, R0 ;  /* 0x00000071e1057810 */ /* 0x000fc80007ffe100 */
[----:B------:R-:W-:Y:S01]  /*15320*/  IADD3 R81, -R224, R5, R226 ;  /* 0x00000005e0517210 */ /* 0x000fe20007ffe1e2 */
[----:B------:R-:W-:Y:S01]  /*15330*/  IMAD.MOV.U32 R5, RZ, RZ, 0x40000040 ;  /* 0x40000040ff057424 */ /* 0x000fe200078e00ff */
        /* <DEDUP_REMOVED lines=39> */
[----:B------:R-:W-:Y:S01]  /*155b0*/  IMAD R6, R2, -0x70, R226 ;  /* 0xffffff9002067824 */ /* 0x000fe200078e02e2 */
[----:B------:R-:W-:-:S04]  /*155c0*/  MOV R7, 0x40000040 ;  /* 0x4000004000077802 */ /* 0x000fc80000000f00 */
[----:B-1----:R-:W-:Y:S01]  /*155d0*/  IADD3 R12, -R225, 0x70, R6 ;  /* 0x00000070e10c7810 */ /* 0x002fe20007ffe106 */
[C---:B------:R-:W-:Y:S01]  /*155e0*/  VIADD R6, R4.reuse, 0x906 ;  /* 0x0000090604067836 */ /* 0x040fe20000000000 */
[----:B------:R-:W-:Y:S01]  /*155f0*/  R2UR UR11, R7 ;  /* 0x00000000070b72ca */ /* 0x000fe200000e0000 */
[----:B------:R-:W-:Y:S01]  /*15600*/  VIADD R4, R4, 0xa06 ;  /* 0x00000a0604047836 */ /* 0x000fe20000000000 */
[----:B0-----:R-:W-:Y:S01]  /*15610*/  VIADDMNMX R0, R9, R81, R12, PT ;  /* 0x0000005109007246 */ /* 0x001fe2000380010c */
[----:B------:R-:W-:Y:S01]  /*15620*/  IMAD.MOV.U32 R9, RZ, RZ, 0x40000040 ;  /* 0x40000040ff097424 */ /* 0x000fe200078e00ff */
        /* <DEDUP_REMOVED lines=8> */
[----:B------:R-:W-:-:S02]  /*156b0*/  FMNMX.FTZ R6, R83, R95, !PT ;  /* 0x0000005f53067209 */ /* 0x000fc40007810000 */
[C---:B------:R-:W-:Y:S02]  /*156c0*/  ISETP.GT.AND P4, PT, R0.reuse, 0x10, PT ;  /* 0x000000100000780c */ /* 0x040fe40003f84270 */
[----:B------:R-:W-:Y:S02]  /*156d0*/  FSEL R91, R79, -INF , P3 ;  /* 0xff8000004f5b7808 */ /* 0x000fe40001800000 */
[----:B------:R-:W-:Y:S02]  /*156e0*/  FMNMX.FTZ R6, R87, R6, !PT ;  /* 0x0000000657067209 */ /* 0x000fe40007810000 */
[----:B------:R-:W-:Y:S02]  /*156f0*/  ISETP.GT.AND P3, PT, R0, 0x11, PT ;  /* 0x000000110000780c */ /* 0x000fe40003f64270 */
[----:B------:R-:W-:Y:S02]  /*15700*/  FSEL R93, R66, -INF , P4 ;  /* 0xff800000425d7808 */ /* 0x000fe40002000000 */
[----:B------:R-:W-:-:S02]  /*15710*/  FMNMX.FTZ R6, R91, R6, !PT ;  /* 0x000000065b067209 */ /* 0x000fc40007810000 */
[C---:B------:R-:W-:Y:S02]  /*15720*/  ISETP.GT.AND P4, PT, R0.reuse, 0x18, PT ;  /* 0x000000180000780c */ /* 0x040fe40003f84270 */
[----:B------:R-:W-:Y:S02]  /*15730*/  FSEL R89, R67, -INF , P3 ;  /* 0xff80000043597808 */ /* 0x000fe40001800000 */
[----:B------:R-:W-:Y:S01]  /*15740*/  FMNMX.FTZ R6, R93, R6, !PT ;  /* 0x000000065d067209 */ /* 0x000fe20007810000 */
[----:B------:R-:W-:Y:S02]  /*15750*/  WARPGROUP.DEPBAR.LE gsb0, 0x0 ;  /* 0x00008000000079c5 */ /* 0x000fe40000010000 */
[----:B------:R-:W-:Y:S01]  /*15760*/  WARPGROUP.ARRIVE ;  /* 0x00000000000079c5 */ /* 0x000fe20000000000 */
[----:B------:R-:W-:Y:S02]  /*15770*/  ISETP.GT.AND P3, PT, R0, 0x19, PT ;  /* 0x000000190000780c */ /* 0x000fe40003f64270 */
[----:B------:R-:W-:-:S02]  /*15780*/  FSEL R85, R70, -INF , P4 ;  /* 0xff80000046557808 */ /* 0x000fc40002000000 */
[----:B------:R-:W-:Y:S01]  /*15790*/  FMNMX.FTZ R6, R89, R6, !PT ;  /* 0x0000000659067209 */ /* 0x000fe20007810000 */
[----:B------:R-:W-:Y:S01]  /*157a0*/  HGMMA.64x16x16.F32 R48, gdesc[UR4], R48, gsb0 ;  /* 0x00200000043079f0 */ /* 0x000fe20008000830 */
[----:B------:R-:W-:Y:S01]  /*157b0*/  R2UR UR6, R8 ;  /* 0x00000000080672ca */ /* 0x000fe200000e0000 */
[----:B------:R-:W-:Y:S01]  /*157c0*/  UMOV UR4, UR36 ;  /* 0x0000002400047c82 */ /* 0x000fe20008000000 */
[----:B------:R-:W-:Y:S01]  /*157d0*/  R2UR UR7, R9 ;  /* 0x00000000090772ca */ /* 0x000fe200000e0000 */
[----:B------:R-:W-:Y:S01]  /*157e0*/  UMOV UR5, UR37 ;  /* 0x0000002500057c82 */ /* 0x000fe20008000000 */
        /* <DEDUP_REMOVED lines=24> */
[C---:B------:R-:W-:Y:S02]  /*15970*/  ISETP.GT.AND P3, PT, R0.reuse, 0x39, PT ;  /* 0x000000390000780c */ /* 0x040fe40003f64270 */
[----:B------:R-:W-:Y:S02]  /*15980*/  FMNMX.FTZ R6, R51, R6, !PT ;  /* 0x0000000633067209 */ /* 0x000fe40007810000 */
[----:B------:R-:W-:Y:S02]  /*15990*/  FSEL R55, R55, -INF , P3 ;  /* 0xff80000037377808 */ /* 0x000fe40001800000 */
[----:B------:R-:W-:Y:S01]  /*159a0*/  ISETP.GT.AND P3, PT, R0, 0x41, PT ;  /* 0x000000410000780c */ /* 0x000fe20003f64270 */
[----:B------:R-:W-:Y:S02]  /*159b0*/  WARPGROUP.DEPBAR.LE gsb0, 0x0 ;  /* 0x00008000000079c5 */ /* 0x000fe40000010000 */
[----:B------:R-:W-:Y:S01]  /*159c0*/  WARPGROUP.ARRIVE ;  /* 0x00000000000079c5 */ /* 0x000fe20000000000 */
[----:B------:R-:W-:-:S02]  /*159d0*/  FSEL R59, R43, -INF , P3 ;  /* 0xff8000002b3b7808 */ /* 0x000fc40001800000 */
        /* <DEDUP_REMOVED lines=14> */
[----:B------:R-:W-:Y:S01]  /*15ac0*/  FMNMX.FTZ R6, R59, R6, !PT ;  /* 0x000000063b067209 */ /* 0x000fe20007810000 */
[----:B------:R-:W0:Y:S01]  /*15ad0*/  @P2 LDC R46, c[0x0][0x450] ;  /* 0x00011400ff2e2b82 */ /* 0x000e220000000800 */
[----:B------:R-:W-:-:S02]  /*15ae0*/  ISETP.GT.AND P4, PT, R0, 0x50, PT ;  /* 0x000000500000780c */ /* 0x000fc40003f84270 */
[----:B------:R-:W-:Y:S02]  /*15af0*/  FSEL R47, R47, -INF , P3 ;  /* 0xff8000002f2f7808 */ /* 0x000fe40001800000 */
[----:B------:R-:W-:Y:S02]  /*15b00*/  FMNMX.FTZ R6, R21, R6, !PT ;  /* 0x0000000615067209 */ /* 0x000fe40007810000 */
[----:B------:R-:W-:Y:S02]  /*15b10*/  ISETP.GT.AND P3, PT, R0, 0x51, PT ;  /* 0x000000510000780c */ /* 0x000fe40003f64270 */
[----:B------:R-:W-:Y:S01]  /*15b20*/  FMNMX.FTZ R6, R47, R6, !PT ;  /* 0x000000062f067209 */ /* 0x000fe20007810000 */
[----:B------:R-:W-:Y:S02]  /*15b30*/  WARPGROUP.DEPBAR.LE gsb0, 0x0 ;  /* 0x00008000000079c5 */ /* 0x000fe40000010000 */
[----:B------:R-:W-:Y:S01]  /*15b40*/  WARPGROUP.ARRIVE ;  /* 0x00000000000079c5 */ /* 0x000fe20000000000 */
[----:B------:R-:W-:-:S02]  /*15b50*/  FSEL R43, R34, -INF , P4 ;  /* 0xff800000222b7808 */ /* 0x000fc40002000000 */
[C---:B------:R-:W-:Y:S01]  /*15b60*/  ISETP.GT.AND P4, PT, R0.reuse, 0x58, PT ;  /* 0x000000580000780c */ /* 0x040fe20003f84270 */
[----:B------:R-:W1:Y:S01]  /*15b70*/  SHFL.IDX PT, R34, R10, RZ, 0x1c1f ;  /* 0x001c1fff0a227589 */ /* 0x000e6200000e0000 */
[----:B------:R-:W-:Y:S01]  /*15b80*/  FSEL R35, R35, -INF , P3 ;  /* 0xff80000023237808 */ /* 0x000fe20001800000 */
[----:B------:R-:W-:Y:S01]  /*15b90*/  HGMMA.64x16x16.F32 R24, gdesc[UR4], R24, gsb0 ;  /* 0x00200000041879f0 */ /* 0x000fe20008000818 */
[----:B------:R-:W-:Y:S01]  /*15ba0*/  FMNMX.FTZ R6, R43, R6, !PT ;  /* 0x000000062b067209 */ /* 0x000fe20007810000 */
[----:B------:R-:W-:Y:S01]  /*15bb0*/  ULDC UR4, c[0x0][0x988] ;  /* 0x0002620000047ab9 */ /* 0x000fe20000000800 */
[----:B------:R-:W-:Y:S02]  /*15bc0*/  ISETP.GT.AND P3, PT, R0, 0x59, PT ;  /* 0x000000590000780c */ /* 0x000fe40003f64270 */
[----:B------:R-:W-:Y:S02]  /*15bd0*/  FSEL R13, R38, -INF , P4 ;  /* 0xff800000260d7808 */ /* 0x000fe40002000000 */
[----:B------:R-:W-:-:S02]  /*15be0*/  FMNMX.FTZ R6, R35, R6, !PT ;  /* 0x0000000623067209 */ /* 0x000fc40007810000 */
[C---:B------:R-:W-:Y:S02]  /*15bf0*/  ISETP.GT.AND P4, PT, R0.reuse, 0x60, PT ;  /* 0x000000600000780c */ /* 0x040fe40003f84270 */
[----:B------:R-:W-:Y:S02]  /*15c00*/  FSEL R39, R39, -INF , P3 ;  /* 0xff80000027277808 */ /* 0x000fe40001800000 */
[----:B------:R-:W-:Y:S02]  /*15c10*/  FMNMX.FTZ R6, R13, R6, !PT ;  /* 0x000000060d067209 */ /* 0x000fe40007810000 */
[----:B------:R-:W-:Y:S02]  /*15c20*/  ISETP.GT.AND P3, PT, R0, 0x61, PT ;  /* 0x000000610000780c */ /* 0x000fe40003f64270 */
[----:B------:R-:W-:Y:S02]  /*15c30*/  FMNMX.FTZ R6, R39, R6, !PT ;  /* 0x0000000627067209 */ /* 0x000fe40007810000 */
[----:B-1----:R-:W-:-:S04]  /*15c40*/  VIADDMNMX R34, R34, R81, R12, PT ;  /* 0x0000005122227246 */ /* 0x002fc8000380010c */
[----:B------:R-:W-:Y:S01]  /*15c50*/  ISETP.GT.AND P5, PT, R34, 0x8, PT ;  /* 0x000000082200780c */ /* 0x000fe20003fa4270 */
[----:B------:R-:W-:Y:S02]  /*15c60*/  WARPGROUP.DEPBAR.LE gsb0, 0x0 ;  /* 0x00008000000079c5 */ /* 0x000fe40000010000 */
[----:B------:R-:W-:Y:S02]  /*15c70*/  FSEL R15, R26, -INF , P4 ;  /* 0xff8000001a0f7808 */ /* 0x000fe40002000000 */
[C---:B------:R-:W-:Y:S02]  /*15c80*/  ISETP.GT.AND P4, PT, R0.reuse, 0x68, PT ;  /* 0x000000680000780c */ /* 0x040fe40003f84270 */
[----:B------:R-:W-:Y:S02]  /*15c90*/  FSEL R27, R27, -INF , P3 ;  /* 0xff8000001b1b7808 */ /* 0x000fe40001800000 */
[----:B------:R-:W-:Y:S02]  /*15ca0*/  FMNMX.FTZ R6, R15, R6, !PT ;  /* 0x000000060f067209 */ /* 0x000fe40007810000 */
[----:B------:R-:W-:Y:S01]  /*15cb0*/  ISETP.GT.AND P3, PT, R0, 0x69, PT ;  /* 0x000000690000780c */ /* 0x000fe20003f64270 */
[----:B------:R-:W-:Y:S01]  /*15cc0*/  IMAD.U32 R0, RZ, RZ, UR4 ;  /* 0x00000004ff007e24 */ /* 0x000fe2000f8e00ff */
[----:B------:R-:W-:-:S02]  /*15cd0*/  FSEL R11, R30, -INF , P4 ;  /* 0xff8000001e0b7808 */ /* 0x000fc40002000000 */
[----:B------:R-:W-:Y:S02]  /*15ce0*/  FMNMX.FTZ R6, R27, R6, !PT ;  /* 0x000000061b067209 */ /* 0x000fe40007810000 */
[----:B------:R-:W-:Y:S02]  /*15cf0*/  FSEL R31, R31, -INF , P3 ;  /* 0xff8000001f1f7808 */ /* 0x000fe40001800000 */
[----:B------:R-:W-:Y:S02]  /*15d00*/  FMNMX.FTZ R6, R11, R6, !PT ;  /* 0x000000060b067209 */ /* 0x000fe40007810000 */
[----:B------:R-:W-:Y:S02]  /*15d10*/  ISETP.GT.AND P4, PT, R34, 0x1, PT ;  /* 0x000000012200780c */ /* 0x000fe40003f84270 */
[----:B------:R-:W-:-:S05]  /*15d20*/  FMNMX.FTZ R6, R31, R6, !PT ;  /* 0x000000061f067209 */ /* 0x000fca0007810000 */
[----:B------:R-:W1:Y:S02]  /*15d30*/  SHFL.BFLY PT, R97, R6, 0x2, 0x1f ;  /* 0x0c401f0006617f89 */ /* 0x000e6400000e0000 */
[----:B-1----:R-:W-:Y:S02]  /*15d40*/  FMNMX.FTZ R97, R6, R97, !PT ;  /* 0x0000006106617209 */ /* 0x002fe40007810000 */
[----:B------:R-:W-:Y:S02]  /*15d50*/  FSEL R6, R73, -INF , P4 ;  /* 0xff80000049067808 */ /* 0x000fe40002000000 */
[----:B------:R-:W-:Y:S01]  /*15d60*/  FSEL R73, R76, -INF , P5 ;  /* 0xff8000004c497808 */ /* 0x000fe20002800000 */
[----:B------:R-:W1:Y:S01]  /*15d70*/  SHFL.BFLY PT, R4, R97, 0x1, 0x1f ;  /* 0x0c201f0061047f89 */ /* 0x000e6200000e0000 */
        /* <DEDUP_REMOVED lines=8> */
[----:B-1----:R-:W-:Y:S02]  /*15e00*/  FMNMX.FTZ R4, R97, R4, !PT ;  /* 0x0000000461047209 */ /* 0x002fe40007810000 */
[----:B------:R-:W-:Y:S02]  /*15e10*/  CS2R R96, SRZ ;  /* 0x0000000000607805 */ /* 0x000fe4000001ff00 */
[----:B------:R-:W-:Y:S02]  /*15e20*/  ISETP.GT.AND P4, PT, R34, 0x31, PT ;  /* 0x000000312200780c */ /* 0x000fe40003f84270 */
[C---:B------:R-:W-:Y:S01]  /*15e30*/  FSETP.NEU.FTZ.AND P3, PT, R4.reuse, -INF , PT ;  /* 0xff8000000400780b */ /* 0x040fe20003f7d000 */
[----:B------:R-:W-:Y:S01]  /*15e40*/  FMUL.FTZ R14, R4, R0 ;  /* 0x00000000040e7220 */ /* 0x000fe20000410000 */
[----:B------:R-:W-:-:S02]  /*15e50*/  FSEL R49, R49, -INF , P4 ;  /* 0xff80000031317808 */ /* 0x000fc40002000000 */
[----:B------:R-:W-:Y:S02]  /*15e60*/  ISETP.GT.AND P4, PT, R34, 0x39, PT ;  /* 0x000000392200780c */ /* 0x000fe40003f84270 */
[----:B------:R-:W-:Y:S02]  /*15e70*/  FSEL R14, R14, RZ, P3 ;  /* 0x000000ff0e0e7208 */ /* 0x000fe40001800000 */
[----:B------:R-:W-:Y:S02]  /*15e80*/  ISETP.GT.AND P3, PT, R34, RZ, PT ;  /* 0x000000ff2200720c */ /* 0x000fe40003f64270 */
[----:B------:R-:W-:Y:S01]  /*15e90*/  FSEL R53, R53, -INF , P4 ;  /* 0xff80000035357808 */ /* 0x000fe20002000000 */
[-CC-:B------:R-:W-:Y:S01]  /*15ea0*/  FFMA.FTZ R201, R83, R0.reuse, -R14.reuse ;  /* 0x0000000053c97223 */ /* 0x180fe2000001080e */
[----:B------:R-:W-:Y:S01]  /*15eb0*/  FSEL R81, R72, -INF , P3 ;  /* 0xff80000048517808 */ /* 0x000fe20001800000 */
[-CC-:B------:R-:W-:Y:S01]  /*15ec0*/  FFMA.FTZ R203, R87, R0.reuse, -R14.reuse ;  /* 0x0000000057cb7223 */ /* 0x180fe2000001080e */
[C---:B------:R-:W-:Y:S01]  /*15ed0*/  ISETP.GT.AND P3, PT, R34.reuse, 0x9, PT ;  /* 0x000000092200780c */ /* 0x040fe20003f64270 */
[--C-:B------:R-:W-:Y:S01]  /*15ee0*/  FFMA.FTZ R20, R91, R0, -R14.reuse ;  /* 0x000000005b147223 */ /* 0x100fe2000001080e */
[----:B------:R-:W-:Y:S01]  /*15ef0*/  FMNMX.FTZ R10, R81, R6, !PT ;  /* 0x00000006510a7209 */ /* 0x000fe20007810000 */
[-CC-:B------:R-:W-:Y:S01]  /*15f00*/  FFMA.FTZ R197, R93, R0.reuse, -R14.reuse ;  /* 0x000000005dc57223 */ /* 0x180fe2000001080e */
[----:B------:R-:W-:Y:S01]  /*15f10*/  FSEL R77, R77, -INF , P3 ;  /* 0xff8000004d4d7808 */ /* 0x000fe20001800000 */
        /* <DEDUP_REMOVED lines=16> */
[--C-:B------:R-:W-:Y:S01]  /*16020*/  FFMA.FTZ R189, R7, R0, -R14.reuse ;  /* 0x0000000007bd7223 */ /* 0x100fe2000001080e */
[----:B------:R-:W-:Y:S01]  /*16030*/  ISETP.GT.AND P3, PT, R34, 0x20, PT ;  /* 0x000000202200780c */ /* 0x000fe20003f64270 */
[----:B------:R1:W-:Y:S01]  /*16040*/  MUFU.EX2 R10, R20 ;  /* 0x00000014000a7308 */ /* 0x0003e20000000800 */
[----:B------:R-:W-:Y:S01]  /*16050*/  FMNMX.FTZ R12, R87, R12, !PT ;  /* 0x0000000c570c7209 */ /* 0x000fe20007810000 */
[-CC-:B------:R-:W-:Y:S01]  /*16060*/  FFMA.FTZ R185, R9, R0.reuse, -R14.reuse ;  /* 0x0000000009b97223 */ /* 0x180fe2000001080e */
[----:B------:R-:W-:Y:S01]  /*16070*/  FSEL R91, R56, -INF , P3 ;  /* 0xff800000385b7808 */ /* 0x000fe20001800000 */
[--C-:B------:R-:W-:Y:S01]  /*16080*/  FFMA.FTZ R179, R11, R0, -R14.reuse ;  /* 0x000000000bb37223 */ /* 0x100fe2000001080e */
[----:B------:R-:W-:Y:S01]  /*16090*/  FMNMX.FTZ R12, R69, R12, !PT ;  /* 0x0000000c450c7209 */ /* 0x000fe20007810000 */
[--C-:B------:R-:W-:Y:S01]  /*160a0*/  FFMA.FTZ R183, R13, R0, -R14.reuse ;  /* 0x000000000db77223 */ /* 0x100fe2000001080e */
[----:B------:R-:W-:Y:S01]  /*160b0*/  ISETP.GT.AND P3, PT, R34, 0x28, PT ;  /* 0x000000282200780c */ /* 0x000fe20003f64270 */
[----:B------:R-:W-:Y:S01]  /*160c0*/  MUFU.EX2 R201, R201 ;  /* 0x000000c900c97308 */ /* 0x000fe20000000800 */
[----:B------:R-:W-:Y:S01]  /*160d0*/  FMNMX.FTZ R12, R91, R12, !PT ;  /* 0x0000000c5b0c7209 */ /* 0x000fe20007810000 */
[-CC-:B------:R-:W-:Y:S01]  /*160e0*/  FFMA.FTZ R177, R15, R0.reuse, -R14.reuse ;  /* 0x000000000fb17223 */ /* 0x180fe2000001080e */
[----:B------:R-:W-:Y:S01]  /*160f0*/  FSEL R93, R60, -INF , P3 ;  /* 0xff8000003c5d7808 */ /* 0x000fe20001800000 */
[--C-:B------:R-:W-:Y:S01]  /*16100*/  FFMA.FTZ R187, R21, R0, -R14.reuse ;  /* 0x0000000015bb7223 */ /* 0x100fe2000001080e */
[----:B-1----:R-:W-:Y:S01]  /*16110*/  FMNMX.FTZ R20, R57, R12, !PT ;  /* 0x0000000c39147209 */ /* 0x002fe20007810000 */
[--C-:B------:R-:W-:Y:S01]  /*16120*/  FFMA.FTZ R27, R27, R0, -R14.reuse ;  /* 0x000000001b1b7223 */ /* 0x100fe2000001080e */
[----:B------:R-:W-:Y:S01]  /*16130*/  ISETP.GT.AND P3, PT, R34, 0x30, PT ;  /* 0x000000302200780c */ /* 0x000fe20003f64270 */
[----:B------:R1:W-:Y:S01]  /*16140*/  MUFU.EX2 R12, R26 ;  /* 0x0000001a000c7308 */ /* 0x0003e20000000800 */
[----:B------:R-:W-:Y:S01]  /*16150*/  FMNMX.FTZ R20, R93, R20, !PT ;  /* 0x000000145d147209 */ /* 0x000fe20007810000 */
[----:B------:R-:W-:Y:S01]  /*16160*/  FFMA.FTZ R181, R43, R0, -R14 ;  /* 0x000000002bb57223 */ /* 0x000fe2000001080e */
[----:B------:R-:W-:-:S02]  /*16170*/  FSEL R89, R48, -INF , P3 ;  /* 0xff80000030597808 */ /* 0x000fc40001800000 */
[----:B------:R-:W-:Y:S02]  /*16180*/  FMNMX.FTZ R20, R61, R20, !PT ;  /* 0x000000143d147209 */ /* 0x000fe40007810000 */
[----:B------:R-:W-:Y:S01]  /*16190*/  ISETP.GT.AND P3, PT, R34, 0x38, PT ;  /* 0x000000382200780c */ /* 0x000fe20003f64270 */
[----:B------:R-:W2:Y:S01]  /*161a0*/  MUFU.EX2 R8, R8 ;  /* 0x0000000800087308 */ /* 0x000ea20000000800 */
[----:B------:R-:W-:Y:S02]  /*161b0*/  FMNMX.FTZ R20, R89, R20, !PT ;  /* 0x0000001459147209 */ /* 0x000fe40007810000 */
[----:B------:R-:W-:Y:S02]  /*161c0*/  FSEL R85, R52, -INF , P3 ;  /* 0xff80000034557808 */ /* 0x000fe40001800000 */
[----:B-1----:R-:W-:Y:S02]  /*161d0*/  FMNMX.FTZ R26, R49, R20, !PT ;  /* 0x00000014311a7209 */ /* 0x002fe40007810000 */
[----:B------:R-:W-:Y:S01]  /*161e0*/  ISETP.GT.AND P3, PT, R34, 0x40, PT ;  /* 0x000000402200780c */ /* 0x000fe20003f64270 */
[----:B------:R1:W-:Y:S01]  /*161f0*/  MUFU.EX2 R20, R30 ;  /* 0x0000001e00147308 */ /* 0x0003e20000000800 */
[----:B------:R-:W-:-:S02]  /*16200*/  FMNMX.FTZ R26, R85, R26, !PT ;  /* 0x0000001a551a7209 */ /* 0x000fc40007810000 */
[----:B------:R-:W-:Y:S02]  /*16210*/  ISETP.GT.AND P4, PT, R34, 0x41, PT ;  /* 0x000000412200780c */ /* 0x000fe40003f84270 */
[----:B------:R-:W-:Y:S02]  /*16220*/  FSEL R79, R40, -INF , P3 ;  /* 0xff800000284f7808 */ /* 0x000fe40001800000 */
[----:B------:R-:W-:Y:S01]  /*16230*/  FMNMX.FTZ R26, R53, R26, !PT ;  /* 0x0000001a351a7209 */ /* 0x000fe20007810000 */
[----:B------:R-:W3:Y:S01]  /*16240*/  MUFU.EX2 R203, R203 ;  /* 0x000000cb00cb7308 */ /* 0x000ee20000000800 */
[----:B------:R-:W-:Y:S02]  /*16250*/  ISETP.GT.AND P3, PT, R34, 0x48, PT ;  /* 0x000000482200780c */ /* 0x000fe40003f64270 */
[----:B------:R-:W-:Y:S02]  /*16260*/  FSEL R75, R41, -INF , P4 ;  /* 0xff800000294b7808 */ /* 0x000fe40002000000 */
[----:B------:R-:W-:-:S02]  /*16270*/  FMNMX.FTZ R26, R79, R26, !PT ;  /* 0x0000001a4f1a7209 */ /* 0x000fc40007810000 */
[----:B------:R-:W-:Y:S01]  /*16280*/  ISETP.GT.AND P4, PT, R34, 0x49, PT ;  /* 0x000000492200780c */ /* 0x000fe20003f84270 */
[----:B------:R-:W4:Y:S01]  /*16290*/  MUFU.EX2 R197, R197 ;  /* 0x000000c500c57308 */ /* 0x000f220000000800 */
[----:B------:R-:W-:Y:S02]  /*162a0*/  FSEL R41, R44, -INF , P3 ;  /* 0xff8000002c297808 */ /* 0x000fe40001800000 */
[----:B-1----:R-:W-:Y:S01]  /*162b0*/  FMNMX.FTZ R30, R75, R26, !PT ;  /* 0x0000001a4b1e7209 */ /* 0x002fe20007810000 */
[----:B------:R-:W1:Y:S01]  /*162c0*/  @P2 LDC R44, c[0x0][0x44c] ;  /* 0x00011300ff2c2b82 */ /* 0x000e620000000800 */
[----:B------:R-:W-:Y:S02]  /*162d0*/  FSEL R45, R45, -INF , P4 ;  /* 0xff8000002d2d7808 */ /* 0x000fe40002000000 */
[----:B------:R-:W-:Y:S01]  /*162e0*/  ISETP.GT.AND P3, PT, R34, 0x50, PT ;  /* 0x000000502200780c */ /* 0x000fe20003f64270 */
[----:B------:R-:W4:Y:S01]  /*162f0*/  MUFU.EX2 R199, R199 ;  /* 0x000000c700c77308 */ /* 0x000f220000000800 */
[----:B------:R-:W-:-:S02]  /*16300*/  FMNMX.FTZ R30, R41, R30, !PT ;  /* 0x0000001e291e7209 */ /* 0x000fc40007810000 */
[----:B------:R-:W-:Y:S02]  /*16310*/  ISETP.GT.AND P4, PT, R34, 0x51, PT ;  /* 0x000000512200780c */ /* 0x000fe40003f84270 */
[----:B------:R-:W-:Y:S02]  /*16320*/  FSEL R71, R32, -INF , P3 ;  /* 0xff80000020477808 */ /* 0x000fe40001800000 */
[----:B------:R-:W-:Y:S01]  /*16330*/  FMNMX.FTZ R30, R45, R30, !PT ;  /* 0x0000001e2d1e7209 */ /* 0x000fe20007810000 */
[----:B------:R0:W-:Y:S01]  /*16340*/  MUFU.EX2 R26, R38 ;  /* 0x00000026001a7308 */ /* 0x0001e20000000800 */
[----:B------:R-:W-:Y:S02]  /*16350*/  ISETP.GT.AND P3, PT, R34, 0x58, PT ;  /* 0x000000582200780c */ /* 0x000fe40003f64270 */
[----:B------:R-:W-:Y:S02]  /*16360*/  FSEL R33, R33, -INF , P4 ;  /* 0xff80000021217808 */ /* 0x000fe40002000000 */
[----:B------:R-:W-:-:S02]  /*16370*/  FMNMX.FTZ R30, R71, R30, !PT ;  /* 0x0000001e471e7209 */ /* 0x000fc40007810000 */
[----:B------:R-:W-:Y:S01]  /*16380*/  ISETP.GT.AND P4, PT, R34, 0x59, PT ;  /* 0x000000592200780c */ /* 0x000fe20003f84270 */
[----:B------:R-:W-:Y:S01]  /*16390*/  MUFU.EX2 R193, R193 ;  /* 0x000000c100c17308 */ /* 0x000fe20000000800 */
[----:B------:R-:W-:Y:S01]  /*163a0*/  FSEL R67, R36, -INF , P3 ;  /* 0xff80000024437808 */ /* 0x000fe20001800000 */
[--C-:B------:R-:W-:Y:S01]  /*163b0*/  FFMA.FTZ R36, R63, R0, -R14.reuse ;  /* 0x000000003f247223 */ /* 0x100fe2000001080e */
[----:B------:R-:W-:Y:S01]  /*163c0*/  FMNMX.FTZ R32, R33, R30, !PT ;  /* 0x0000001e21207209 */ /* 0x000fe20007810000 */
[----:B0-----:R-:W-:Y:S01]  /*163d0*/  FFMA.FTZ R38, R39, R0, -R14 ;  /* 0x0000000027267223 */ /* 0x001fe2000001080e */
[----:B------:R-:W-:Y:S01]  /*163e0*/  FSEL R37, R37, -INF , P4 ;  /* 0xff80000025257808 */ /* 0x000fe20002000000 */
[----:B-1----:R-:W-:Y:S01]  /*163f0*/  @P2 IMAD.HI.U32 R39, R223, R44, RZ ;  /* 0x0000002cdf272227 */ /* 0x002fe200078e00ff */
[----:B------:R-:W-:Y:S01]  /*16400*/  ISETP.GT.AND P3, PT, R34, 0x60, PT ;  /* 0x000000602200780c */ /* 0x000fe20003f64270 */
[----:B------:R0:W-:Y:S01]  /*16410*/  MUFU.EX2 R30, R36 ;  /* 0x00000024001e7308 */ /* 0x0001e20000000800 */
[----:B------:R-:W-:-:S02]  /*16420*/  FMNMX.FTZ R32, R67, R32, !PT ;  /* 0x0000002043207209 */ /* 0x000fc40007810000 */
[----:B------:R-:W-:Y:S02]  /*16430*/  ISETP.GT.AND P4, PT, R34, 0x61, PT ;  /* 0x000000612200780c */ /* 0x000fe40003f84270 */
[----:B------:R-:W-:Y:S01]  /*16440*/  FSEL R63, R24, -INF , P3 ;  /* 0xff800000183f7808 */ /* 0x000fe20001800000 */
[----:B------:R-:W-:Y:S01]  /*16450*/  FFMA.FTZ R24, R51, R0, -R14 ;  /* 0x0000000033187223 */ /* 0x000fe2000001080e */
[----:B------:R-:W-:Y:S01]  /*16460*/  FMNMX.FTZ R32, R37, R32, !PT ;  /* 0x0000002025207209 */ /* 0x000fe20007810000 */
[----:B------:R-:W-:Y:S01]  /*16470*/  MUFU.EX2 R195, R195 ;  /* 0x000000c300c37308 */ /* 0x000fe20000000800 */
[----:B------:R-:W-:Y:S02]  /*16480*/  ISETP.GT.AND P3, PT, R34, 0x68, PT ;  /* 0x000000682200780c */ /* 0x000fe40003f64270 */
[----:B------:R-:W-:Y:S02]  /*16490*/  CS2R R50, SRZ ;  /* 0x0000000000327805 */ /* 0x000fe4000001ff00 */
[----:B------:R-:W-:-:S02]  /*164a0*/  FSEL R25, R25, -INF , P4 ;  /* 0xff80000019197808 */ /* 0x000fc40002000000 */
[----:B------:R-:W-:Y:S02]  /*164b0*/  FMNMX.FTZ R32, R63, R32, !PT ;  /* 0x000000203f207209 */ /* 0x000fe40007810000 */
[----:B------:R-:W-:Y:S01]  /*164c0*/  ISETP.GT.AND P4, PT, R34, 0x69, PT ;  /* 0x000000692200780c */ /* 0x000fe20003f84270 */
[--C-:B------:R-:W-:Y:S01]  /*164d0*/  FFMA.FTZ R34, R47, R0, -R14.reuse ;  /* 0x000000002f227223 */ /* 0x100fe2000001080e */
[----:B------:R-:W-:Y:S01]  /*164e0*/  FSEL R95, R28, -INF , P3 ;  /* 0xff8000001c5f7808 */ /* 0x000fe20001800000 */
[----:B------:R-:W-:Y:S01]  /*164f0*/  IMAD.MOV.U32 R47, RZ, RZ, R223 ;  /* 0x000000ffff2f7224 */ /* 0x000fe200078e00df */
[----:B------:R-:W-:Y:S01]  /*16500*/  FMNMX.FTZ R32, R25, R32, !PT ;  /* 0x0000002019207209 */ /* 0x000fe20007810000 */
[----:B------:R-:W-:Y:S01]  /*16510*/  MUFU.EX2 R189, R189 ;  /* 0x000000bd00bd7308 */ /* 0x000fe20000000800 */
[----:B------:R-:W-:Y:S01]  /*16520*/  FSEL R29, R29, -INF , P4 ;  /* 0xff8000001d1d7808 */ /* 0x000fe20002000000 */
[----:B------:R-:W-:Y:S01]  /*16530*/  FFMA.FTZ R28, R55, R0, -R14 ;  /* 0x00000000371c7223 */ /* 0x000fe2000001080e */
[----:B------:R-:W-:-:S02]  /*16540*/  FMNMX.FTZ R32, R95, R32, !PT ;  /* 0x000000205f207209 */ /* 0x000fc40007810000 */
[----:B------:R-:W-:Y:S02]  /*16550*/  CS2R R54, SRZ ;  /* 0x0000000000367805 */ /* 0x000fe4000001ff00 */
[----:B------:R-:W-:Y:S02]  /*16560*/  @P2 SHF.R.U32.HI R47, RZ, R46, R39 ;  /* 0x0000002eff2f2219 */ /* 0x000fe40000011627 */
[----:B------:R-:W-:Y:S01]  /*16570*/  FMNMX.FTZ R5, R29, R32, !PT ;  /* 0x000000201d057209 */ /* 0x000fe20007810000 */
[----:B------:R-:W-:Y:S01]  /*16580*/  MUFU.EX2 R24, R24 ;  /* 0x0000001800187308 */ /* 0x000fe20000000800 */
[--C-:B------:R-:W-:Y:S01]  /*16590*/  FFMA.FTZ R32, R59, R0, -R14.reuse ;  /* 0x000000003b207223 */ /* 0x100fe2000001080e */
[----:B------:R-:W-:Y:S02]  /*165a0*/  CS2R R58, SRZ ;  /* 0x00000000003a7805 */ /* 0x000fe4000001ff00 */
[----:B0-----:R-:W0:Y:S04]  /*165b0*/  SHFL.BFLY PT, R36, R5, 0x2, 0x1f ;  /* 0x0c401f0005247f89 */ /* 0x001e2800000e0000 */
        /* <DEDUP_REMOVED lines=11> */
[----:B0-----:R-:W-:-:S04]  /*16670*/  FMNMX.FTZ R5, R7, R40, !PT ;  /* 0x0000002807057209 */ /* 0x001fc80007810000 */
[C---:B------:R-:W-:Y:S01]  /*16680*/  FSETP.NEU.FTZ.AND P3, PT, R5.reuse, -INF , PT ;  /* 0xff8000000500780b */ /* 0x040fe20003f7d000 */
[----:B------:R-:W-:Y:S02]  /*16690*/  FMUL.FTZ R42, R5, R0 ;  /* 0x00000000052a7220 */ /* 0x000fe40000410000 */
[----:B------:R0:W-:Y:S03]  /*166a0*/  MUFU.EX2 R40, R27 ;  /* 0x0000001b00287308 */ /* 0x0001e60000000800 */
[----:B------:R-:W-:-:S05]  /*166b0*/  FSEL R42, R42, RZ, P3 ;  /* 0x000000ff2a2a7208 */ /* 0x000fca0001800000 */
[-CC-:B------:R-:W-:Y:S01]  /*166c0*/  FFMA.FTZ R200, R81, R0.reuse, -R42.reuse ;  /* 0x0000000051c87223 */ /* 0x180fe2000001082a */
[-CC-:B------:R-:W-:Y:S01]  /*166d0*/  FFMA.FTZ R9, R6, R0.reuse, -R42.reuse ;  /* 0x0000000006097223 */ /* 0x180fe2000001082a */
[-C--:B------:R-:W-:Y:S01]  /*166e0*/  FFMA.FTZ R202, R73, R0.reuse, -R42 ;  /* 0x0000000049ca7223 */ /* 0x080fe2000001082a */
[----:B--2---:R-:W-:Y:S01]  /*166f0*/  FADD.FTZ R6, R201, R8 ;  /* 0x00000008c9067221 */ /* 0x004fe20000010000 */
[-CC-:B------:R-:W-:Y:S01]  /*16700*/  FFMA.FTZ R11, R77, R0.reuse, -R42.reuse ;  /* 0x000000004d0b7223 */ /* 0x180fe2000001082a */
[-C--:B------:R-:W-:Y:S01]  /*16710*/  FFMA.FTZ R196, R83, R0.reuse, -R42 ;  /* 0x0000000053c47223 */ /* 0x080fe2000001082a */
[----:B------:R-:W-:Y:S01]  /*16720*/  MUFU.EX2 R200, R200 ;  /* 0x000000c800c87308 */ /* 0x000fe20000000800 */
[----:B---3--:R-:W-:Y:S01]  /*16730*/  FADD.FTZ R7, R203, R6 ;  /* 0x00000006cb077221 */ /* 0x008fe20000010000 */
[-CC-:B------:R-:W-:Y:S01]  /*16740*/  FFMA.FTZ R13, R65, R0.reuse, -R42.reuse ;  /* 0x00000000410d7223 */ /* 0x180fe2000001082a */
[-CC-:B------:R-:W-:Y:S01]  /*16750*/  FFMA.FTZ R198, R87, R0.reuse, -R42.reuse ;  /* 0x0000000057c67223 */ /* 0x180fe2000001082a */
[-CC-:B------:R-:W-:Y:S01]  /*16760*/  FFMA.FTZ R15, R69, R0.reuse, -R42.reuse ;  /* 0x00000000450f7223 */ /* 0x180fe2000001082a */
[----:B------:R-:W-:Y:S01]  /*16770*/  FADD.FTZ R6, R10, R7 ;  /* 0x000000070a067221 */ /* 0x000fe20000010000 */
[-CC-:B------:R-:W-:Y:S01]  /*16780*/  FFMA.FTZ R192, R91, R0.reuse, -R42.reuse ;  /* 0x000000005bc07223 */ /* 0x180fe2000001082a */
[-C--:B------:R-:W-:Y:S01]  /*16790*/  FFMA.FTZ R21, R57, R0.reuse, -R42 ;  /* 0x0000000039157223 */ /* 0x080fe2000001082a */
[----:B------:R-:W1:Y:S01]  /*167a0*/  MUFU.EX2 R9, R9 ;  /* 0x0000000900097308 */ /* 0x000e620000000800 */
[----:B----4-:R-:W-:Y:S01]  /*167b0*/  FADD.FTZ R7, R197, R6 ;  /* 0x00000006c5077221 */ /* 0x010fe20000010000 */
[-CC-:B------:R-:W-:Y:S01]  /*167c0*/  FFMA.FTZ R194, R93, R0.reuse, -R42.reuse ;  /* 0x000000005dc27223 */ /* 0x180fe2000001082a */
[-CC-:B0-----:R-:W-:Y:S01]  /*167d0*/  FFMA.FTZ R27, R61, R0.reuse, -R42.reuse ;  /* 0x000000003d1b7223 */ /* 0x181fe2000001082a */
[-CC-:B------:R-:W-:Y:S01]  /*167e0*/  FFMA.FTZ R188, R89, R0.reuse, -R42.reuse ;  /* 0x0000000059bc7223 */ /* 0x180fe2000001082a */
[----:B------:R-:W-:Y:S01]  /*167f0*/  FADD.FTZ R6, R12, R7 ;  /* 0x000000070c067221 */ /* 0x000fe20000010000 */
[-CC-:B------:R-:W-:Y:S01]  /*16800*/  FFMA.FTZ R186, R41, R0.reuse, -R42.reuse ;  /* 0x0000000029ba7223 */ /* 0x180fe2000001082a */
[-C--:B------:R-:W-:Y:S01]  /*16810*/  FFMA.FTZ R31, R49, R0.reuse, -R42 ;  /* 0x00000000311f7223 */ /* 0x080fe2000001082a */
[----:B------:R-:W0:Y:S01]  /*16820*/  MUFU.EX2 R202, R202 ;  /* 0x000000ca00ca7308 */ /* 0x000e220000000800 */
[----:B------:R-:W-:Y:S01]  /*16830*/  FADD.FTZ R39, R199, R6 ;  /* 0x00000006c7277221 */ /* 0x000fe20000010000 */
[----:B------:R-:W-:Y:S01]  /*16840*/  @!P1 PRMT R6, RZ, 0x654, R3 ;  /* 0x00000654ff069816 */ /* 0x000fe20000000003 */
[-CC-:B------:R-:W-:Y:S01]  /*16850*/  FFMA.FTZ R190, R85, R0.reuse, -R42.reuse ;  /* 0x0000000055be7223 */ /* 0x180fe2000001082a */
[-CC-:B------:R-:W-:Y:S01]  /*16860*/  FFMA.FTZ R35, R53, R0.reuse, -R42.reuse ;  /* 0x0000000035237223 */ /* 0x180fe2000001082a */
[----:B------:R-:W-:Y:S01]  /*16870*/  FADD.FTZ R46, R20, R39 ;  /* 0x00000027142e7221 */ /* 0x000fe20000010000 */
[----:B------:R2:W-:Y:S01]  /*16880*/  @!P1 SYNCS.ARRIVE.TRANS64.RED.A1T0 RZ, [R6+URZ], RZ ;  /* 0x000000ff06ff99a7 */ /* 0x0005e2000810043f */
[-C--:B------:R-:W-:Y:S01]  /*16890*/  FFMA.FTZ R184, R79, R0.reuse, -R42 ;  /* 0x000000004fb87223 */ /* 0x080fe2000001082a */
[----:B------:R-:W3:Y:S01]  /*168a0*/  MUFU.EX2 R11, R11 ;  /* 0x0000000b000b7308 */ /* 0x000ee20000000800 */
[----:B-1----:R-:W-:Y:S01]  /*168b0*/  FADD.FTZ R7, R200, R9 ;  /* 0x00000009c8077221 */ /* 0x002fe20000010000 */
[----:B------:R-:W-:Y:S01]  /*168c0*/  FADD.FTZ R43, R193, R46 ;  /* 0x0000002ec12b7221 */ /* 0x000fe20000010000 */
[-CC-:B------:R-:W-:Y:S01]  /*168d0*/  FFMA.FTZ R75, R75, R0.reuse, -R42.reuse ;  /* 0x000000004b4b7223 */ /* 0x180fe2000001082a */
[-CC-:B------:R-:W-:Y:S01]  /*168e0*/  FFMA.FTZ R45, R45, R0.reuse, -R42.reuse ;  /* 0x000000002d2d7223 */ /* 0x180fe2000001082a */
[----:B------:R-:W-:Y:S01]  /*168f0*/  FFMA.FTZ R71, R71, R0, -R42 ;  /* 0x0000000047477223 */ /* 0x000fe2000001082a */
[----:B------:R-:W-:Y:S01]  /*16900*/  FADD.FTZ R46, R26, R43 ;  /* 0x0000002b1a2e7221 */ /* 0x000fe20000010000 */
[----:B--2---:R-:W-:Y:S01]  /*16910*/  MOV R6, RZ ;  /* 0x000000ff00067202 */ /* 0x004fe20000000f00 */
[----:B------:R-:W1:Y:S01]  /*16920*/  MUFU.EX2 R196, R196 ;  /* 0x000000c400c47308 */ /* 0x000e620000000800 */
[----:B0-----:R-:W-:Y:S01]  /*16930*/  FADD.FTZ R44, R202, R7 ;  /* 0x00000007ca2c7221 */ /* 0x001fe20000010000 */
[----:B------:R-:W-:Y:S01]  /*16940*/  IADD3 R7, R47, R226, -R224 ;  /* 0x000000e22f077210 */ /* 0x000fe20007ffe8e0 */
[----:B------:R-:W-:Y:S01]  /*16950*/  FADD.FTZ R41, R195, R46 ;  /* 0x0000002ec3297221 */ /* 0x000fe20000010000 */
[-CC-:B------:R-:W-:Y:S01]  /*16960*/  FFMA.FTZ R33, R33, R0.reuse, -R42.reuse ;  /* 0x0000000021217223 */ /* 0x180fe2000001082a */
[-CC-:B------:R-:W-:Y:S01]  /*16970*/  FFMA.FTZ R67, R67, R0.reuse, -R42.reuse ;  /* 0x0000000043437223 */ /* 0x180fe2000001082a */
[----:B------:R-:W-:Y:S01]  /*16980*/  FFMA.FTZ R37, R37, R0, -R42 ;  /* 0x0000000025257223 */ /* 0x000fe2000001082a */
[----:B------:R-:W-:Y:S01]  /*16990*/  FADD.FTZ R46, R30, R41 ;  /* 0x000000291e2e7221 */ /* 0x000fe20000010000 */
[----:B------:R-:W0:Y:S01]  /*169a0*/  MUFU.EX2 R13, R13 ;  /* 0x0000000d000d7308 */ /* 0x000e220000000800 */
[----:B---3--:R-:W-:Y:S01]  /*169b0*/  FADD.FTZ R39, R11, R44 ;  /* 0x0000002c0b277221 */ /* 0x008fe20000010000 */
[----:B------:R-:W-:-:S04]  /*169c0*/  IMAD.HI R221, R7, -0x6db6db6d, R6 ;  /* 0x9249249307dd7827 */ /* 0x000fc800078e0206 */
[----:B------:R-:W-:Y:S01]  /*169d0*/  FADD.FTZ R41, R189, R46 ;  /* 0x0000002ebd297221 */ /* 0x000fe20000010000 */
[-CC-:B------:R-:W-:Y:S01]  /*169e0*/  FFMA.FTZ R63, R63, R0.reuse, -R42.reuse ;  /* 0x000000003f3f7223 */ /* 0x180fe2000001082a */
[-CC-:B------:R-:W-:Y:S01]  /*169f0*/  FFMA.FTZ R25, R25, R0.reuse, -R42.reuse ;  /* 0x0000000019197223 */ /* 0x180fe2000001082a */
[-CC-:B------:R-:W-:Y:S01]  /*16a00*/  FFMA.FTZ R95, R95, R0.reuse, -R42.reuse ;  /* 0x000000005f5f7223 */ /* 0x180fe2000001082a */
[----:B------:R-:W-:Y:S01]  /*16a10*/  FFMA.FTZ R29, R29, R0, -R42 ;  /* 0x000000001d1d7223 */ /* 0x000fe2000001082a */
[----:B------:R-:W2:Y:S01]  /*16a20*/  MUFU.EX2 R198, R198 ;  /* 0x000000c600c67308 */ /* 0x000ea20000000800 */
[----:B-1----:R-:W-:Y:S01]  /*16a30*/  FADD.FTZ R44, R196, R39 ;  /* 0x00000027c42c7221 */ /* 0x002fe20000010000 */
[----:B------:R-:W-:Y:S02]  /*16a40*/  F2FP.F16.F32.PACK_AB R201, R8, R201 ;  /* 0x000000c908c9723e */ /* 0x000fe400000000ff */
[----:B------:R-:W-:Y:S02]  /*16a50*/  CS2R R92, SRZ ;  /* 0x00000000005c7805 */ /* 0x000fe4000001ff00 */
[----:B------:R-:W-:Y:S01]  /*16a60*/  F2FP.F16.F32.PACK_AB R203, R10, R203 ;  /* 0x000000cb0acb723e */ /* 0x000fe200000000ff */
[----:B------:R-:W-:Y:S01]  /*16a70*/  VIADD R10, R2, 0xfffffffe ;  /* 0xfffffffe020a7836 */ /* 0x000fe20000000000 */
[----:B------:R-:W-:Y:S01]  /*16a80*/  F2FP.F16.F32.PACK_AB R200, R9, R200 ;  /* 0x000000c809c8723e */ /* 0x000fe200000000ff */
[----:B------:R-:W-:Y:S01]  /*16a90*/  IMAD.MOV.U32 R2, RZ, RZ, 0x3f800000 ;  /* 0x3f800000ff027424 */ /* 0x000fe200078e00ff */
[----:B------:R-:W1:Y:S01]  /*16aa0*/  MUFU.EX2 R15, R15 ;  /* 0x0000000f000f7308 */ /* 0x000e620000000800 */
[----:B0-----:R-:W-:Y:S01]  /*16ab0*/  FADD.FTZ R39, R13, R44 ;  /* 0x0000002c0d277221 */ /* 0x001fe20000010000 */
[----:B------:R-:W-:-:S02]  /*16ac0*/  F2FP.F16.F32.PACK_AB R193, R26, R193 ;  /* 0x000000c11ac1723e */ /* 0x000fc400000000ff */
[----:B------:R-:W-:Y:S02]  /*16ad0*/  CS2R R90, SRZ ;  /* 0x00000000005a7805 */ /* 0x000fe4000001ff00 */
[----:B------:R-:W-:Y:S02]  /*16ae0*/  F2FP.F16.F32.PACK_AB R195, R30, R195 ;  /* 0x000000c31ec3723e */ /* 0x000fe400000000ff */
[----:B------:R-:W-:Y:S02]  /*16af0*/  CS2R R88, SRZ ;  /* 0x0000000000587805 */ /* 0x000fe4000001ff00 */
[----:B------:R-:W-:Y:S02]  /*16b00*/  F2FP.F16.F32.PACK_AB R189, R24, R189 ;  /* 0x000000bd18bd723e */ /* 0x000fe400000000ff */
[----:B------:R-:W-:Y:S01]  /*16b10*/  CS2R R86, SRZ ;  /* 0x0000000000567805 */ /* 0x000fe2000001ff00 */
[----:B------:R-:W0:Y:S01]  /*16b20*/  MUFU.EX2 R192, R192 ;  /* 0x000000c000c07308 */ /* 0x000e220000000800 */
[----:B--2---:R-:W-:Y:S01]  /*16b30*/  FADD.FTZ R44, R198, R39 ;  /* 0x00000027c62c7221 */ /* 0x004fe20000010000 */
[----:B------:R-:W-:-:S02]  /*16b40*/  F2FP.F16.F32.PACK_AB R197, R12, R197 ;  /* 0x000000c50cc5723e */ /* 0x000fc400000000ff */
[----:B------:R-:W-:Y:S02]  /*16b50*/  CS2R R84, SRZ ;  /* 0x0000000000547805 */ /* 0x000fe4000001ff00 */
[----:B------:R-:W-:Y:S02]  /*16b60*/  F2FP.F16.F32.PACK_AB R199, R20, R199 ;  /* 0x000000c714c7723e */ /* 0x000fe400000000ff */
[----:B------:R-:W-:Y:S02]  /*16b70*/  CS2R R82, SRZ ;  /* 0x0000000000527805 */ /* 0x000fe4000001ff00 */
[----:B------:R-:W-:Y:S02]  /*16b80*/  F2FP.F16.F32.PACK_AB R202, R11, R202 ;  /* 0x000000ca0bca723e */ /* 0x000fe400000000ff */
[----:B------:R-:W-:Y:S01]  /*16b90*/  CS2R R80, SRZ ;  /* 0x0000000000507805 */ /* 0x000fe2000001ff00 */
[----:B------:R-:W2:Y:S01]  /*16ba0*/  MUFU.EX2 R21, R21 ;  /* 0x0000001500157308 */ /* 0x000ea20000000800 */
[----:B-1----:R-:W-:Y:S01]  /*16bb0*/  FADD.FTZ R39, R15, R44 ;  /* 0x0000002c0f277221 */ /* 0x002fe20000010000 */
[----:B------:R-:W-:Y:S01]  /*16bc0*/  FADD.FTZ R44, R24, R41 ;  /* 0x00000029182c7221 */ /* 0x000fe20000010000 */
[----:B------:R-:W-:-:S02]  /*16bd0*/  F2FP.F16.F32.PACK_AB R196, R13, R196 ;  /* 0x000000c40dc4723e */ /* 0x000fc400000000ff */
[----:B------:R-:W-:Y:S02]  /*16be0*/  CS2R R78, SRZ ;  /* 0x00000000004e7805 */ /* 0x000fe4000001ff00 */
[----:B------:R-:W-:Y:S01]  /*16bf0*/  F2FP.F16.F32.PACK_AB R198, R15, R198 ;  /* 0x000000c60fc6723e */ /* 0x000fe200000000ff */
[----:B------:R-:W-:Y:S01]  /*16c00*/  FADD.FTZ R41, R191, R44 ;  /* 0x0000002cbf297221 */ /* 0x000fe20000010000 */
[----:B------:R-:W-:Y:S01]  /*16c10*/  F2FP.F16.F32.PACK_AB R191, R28, R191 ;  /* 0x000000bf1cbf723e */ /* 0x000fe200000000ff */
[----:B------:R-:W1:Y:S01]  /*16c20*/  MUFU.EX2 R194, R194 ;  /* 0x000000c200c27308 */ /* 0x000e620000000800 */
[----:B0-----:R-:W-:Y:S01]  /*16c30*/  FADD.FTZ R6, R192, R39 ;  /* 0x00000027c0067221 */ /* 0x001fe20000010000 */
[----:B------:R-:W-:Y:S01]  /*16c40*/  FADD.FTZ R44, R28, R41 ;  /* 0x000000291c2c7221 */ /* 0x000fe20000010000 */
[----:B------:R-:W-:Y:S02]  /*16c50*/  CS2R R76, SRZ ;  /* 0x00000000004c7805 */ /* 0x000fe4000001ff00 */
[----:B------:R-:W-:-:S02]  /*16c60*/  CS2R R72, SRZ ;  /* 0x0000000000487805 */ /* 0x000fc4000001ff00 */
[----:B------:R-:W-:Y:S01]  /*16c70*/  CS2R R68, SRZ ;  /* 0x0000000000447805 */ /* 0x000fe2000001ff00 */
[----:B------:R-:W-:Y:S01]  /*16c80*/  FADD.FTZ R41, R185, R44 ;  /* 0x0000002cb9297221 */ /* 0x000fe20000010000 */
[----:B------:R-:W-:Y:S01]  /*16c90*/  SHF.R.U32.HI R44, RZ, 0x1f, R221 ;  /* 0x0000001fff2c7819 */ /* 0x000fe200000116dd */
[----:B------:R-:W0:Y:S01]  /*16ca0*/  MUFU.EX2 R27, R27 ;  /* 0x0000001b001b7308 */ /* 0x000e220000000800 */
[----:B--2---:R-:W-:Y:S01]  /*16cb0*/  FADD.FTZ R39, R21, R6 ;  /* 0x0000000615277221 */ /* 0x004fe20000010000 */
[C---:B------:R-:W-:Y:S01]  /*16cc0*/  FADD.FTZ R42, R32.reuse, R41 ;  /* 0x00000029202a7221 */ /* 0x040fe20000010000 */
[----:B------:R-:W-:Y:S02]  /*16cd0*/  LEA.HI.SX32 R221, R221, R44, 0x1a ;  /* 0x0000002cdddd7211 */ /* 0x000fe400078fd2ff */
[----:B------:R-:W-:Y:S02]  /*16ce0*/  CS2R R64, SRZ ;  /* 0x0000000000407805 */ /* 0x000fe4000001ff00 */
[----:B------:R-:W-:Y:S01]  /*16cf0*/  F2FP.F16.F32.PACK_AB R185, R32, R185 ;  /* 0x000000b920b9723e */ /* 0x000fe200000000ff */
[----:B------:R-:W-:Y:S01]  /*16d00*/  FADD.FTZ R41, R187, R42 ;  /* 0x0000002abb297221 */ /* 0x000fe20000010000 */
[----:B------:R-:W-:Y:S01]  /*16d10*/  VIMNMX R221, R222, R221, !PT ;  /* 0x000000dddedd7248 */ /* 0x000fe20007fe0100 */
[----:B------:R-:W2:Y:S01]  /*16d20*/  MUFU.EX2 R188, R188 ;  /* 0x000000bc00bc7308 */ /* 0x000ea20000000800 */
[----:B-1----:R-:W-:Y:S01]  /*16d30*/  FADD.FTZ R6, R194, R39 ;  /* 0x00000027c2067221 */ /* 0x002fe20000010000 */
[----:B------:R-:W-:Y:S01]  /*16d40*/  FADD.FTZ R8, R34, R41 ;  /* 0x0000002922087221 */ /* 0x000fe20000010000 */
[----:B------:R-:W-:-:S02]  /*16d50*/  ISETP.GE.AND P3, PT, R10, R221, PT ;  /* 0x000000dd0a00720c */ /* 0x000fc40003f66270 */
[----:B------:R-:W-:Y:S02]  /*16d60*/  CS2R R60, SRZ ;  /* 0x00000000003c7805 */ /* 0x000fe4000001ff00 */
[----:B------:R-:W-:Y:S02]  /*16d70*/  F2FP.F16.F32.PACK_AB R187, R34, R187 ;  /* 0x000000bb22bb723e */ /* 0x000fe400000000ff */
[----:B------:R-:W-:Y:S02]  /*16d80*/  CS2R R56, SRZ ;  /* 0x0000000000387805 */ /* 0x000fe4000001ff00 */
[----:B------:R-:W-:Y:S01]  /*16d90*/  F2FP.F16.F32.PACK_AB R192, R21, R192 ;  /* 0x000000c015c0723e */ /* 0x000fe200000000ff */
[----:B------:R-:W1:Y:S01]  /*16da0*/  MUFU.EX2 R31, R31 ;  /* 0x0000001f001f7308 */ /* 0x000e620000000800 */
[C---:B0-----:R-:W-:Y:S01]  /*16db0*/  FADD.FTZ R39, R27.reuse, R6 ;  /* 0x000000061b277221 */ /* 0x041fe20000010000 */
[----:B------:R-:W-:Y:S02]  /*16dc0*/  F2FP.F16.F32.PACK_AB R194, R27, R194 ;  /* 0x000000c21bc2723e */ /* 0x000fe400000000ff */
[----:B------:R-:W-:-:S02]  /*16dd0*/  CS2R R52, SRZ ;  /* 0x0000000000347805 */ /* 0x000fc4000001ff00 */
[----:B------:R-:W-:Y:S02]  /*16de0*/  CS2R R48, SRZ ;  /* 0x0000000000307805 */ /* 0x000fe4000001ff00 */
[----:B------:R-:W-:Y:S02]  /*16df0*/  CS2R R46, SRZ ;  /* 0x00000000002e7805 */ /* 0x000fe4000001ff00 */
[----:B------:R-:W-:Y:S02]  /*16e00*/  CS2R R42, SRZ ;  /* 0x00000000002a7805 */ /* 0x000fe4000001ff00 */
[----:B------:R-:W-:Y:S01]  /*16e10*/  CS2R R26, SRZ ;  /* 0x00000000001a7805 */ /* 0x000fe2000001ff00 */
[----:B------:R-:W0:Y:S01]  /*16e20*/  MUFU.EX2 R190, R190 ;  /* 0x000000be00be7308 */ /* 0x000e220000000800 */
[----:B--2---:R-:W-:-:S07]  /*16e30*/  FADD.FTZ R6, R188, R39 ;  /* 0x00000027bc067221 */ /* 0x004fce0000010000 */
[----:B------:R-:W2:Y:S01]  /*16e40*/  MUFU.EX2 R35, R35 ;  /* 0x0000002300237308 */ /* 0x000ea20000000800 */
[C---:B-1----:R-:W-:Y:S01]  /*16e50*/  FADD.FTZ R39, R31.reuse, R6 ;  /* 0x000000061f277221 */ /* 0x042fe20000010000 */
[----:B------:R-:W-:Y:S02]  /*16e60*/  F2FP.F16.F32.PACK_AB R188, R31, R188 ;  /* 0x000000bc1fbc723e */ /* 0x000fe400000000ff */
[----:B------:R-:W-:-:S04]  /*16e70*/  CS2R R30, SRZ ;  /* 0x00000000001e7805 */ /* 0x000fc8000001ff00 */
[----:B------:R-:W-:Y:S01]  /*16e80*/  MUFU.EX2 R184, R184 ;  /* 0x000000b800b87308 */ /* 0x000fe20000000800 */
[----:B0-----:R-:W-:Y:S01]  /*16e90*/  FADD.FTZ R6, R190, R39 ;  /* 0x00000027be067221 */ /* 0x001fe20000010000 */
[----:B------:R-:W-:-:S06]  /*16ea0*/  FADD.FTZ R39, R181, R8 ;  /* 0x00000008b5277221 */ /* 0x000fcc0000010000 */
[----:B------:R0:W-:Y:S01]  /*16eb0*/  MUFU.EX2 R3, R75 ;  /* 0x0000004b00037308 */ /* 0x0001e20000000800 */
[----:B--2---:R-:W-:-:S07]  /*16ec0*/  F2FP.F16.F32.PACK_AB R190, R35, R190 ;  /* 0x000000be23be723e */ /* 0x004fce00000000ff */
[----:B------:R-:W1:Y:S01]  /*16ed0*/  MUFU.EX2 R36, R36 ;  /* 0x0000002400247308 */ /* 0x000e620000000800 */
[----:B0-----:R-:W-:-:S07]  /*16ee0*/  CS2R R74, SRZ ;  /* 0x00000000004a7805 */ /* 0x001fce000001ff00 */
[----:B------:R-:W-:Y:S08]  /*16ef0*/  MUFU.EX2 R186, R186 ;  /* 0x000000ba00ba7308 */ /* 0x000ff00000000800 */
[----:B------:R-:W0:Y:S01]  /*16f00*/  MUFU.EX2 R183, R183 ;  /* 0x000000b700b77308 */ /* 0x000e220000000800 */
[C---:B-1----:R-:W-:Y:S01]  /*16f10*/  FADD.FTZ R8, R36.reuse, R39 ;  /* 0x0000002724087221 */ /* 0x042fe20000010000 */
[----:B------:R-:W-:-:S06]  /*16f20*/  F2FP.F16.F32.PACK_AB R181, R36, R181 ;  /* 0x000000b524b5723e */ /* 0x000fcc00000000ff */
[----:B------:R1:W2:Y:S08]  /*16f30*/  MUFU.EX2 R7, R45 ;  /* 0x0000002d00077308 */ /* 0x0002b00000000800 */
[----:B------:R3:W-:Y:S01]  /*16f40*/  MUFU.EX2 R180, R33 ;  /* 0x0000002100b47308 */ /* 0x0007e20000000800 */
[----:B0-----:R-:W-:Y:S01]  /*16f50*/  FADD.FTZ R39, R183, R8 ;  /* 0x00000008b7277221 */ /* 0x001fe20000010000 */
[----:B-1----:R-:W-:-:S06]  /*16f60*/  CS2R R44, SRZ ;  /* 0x00000000002c7805 */ /* 0x002fcc000001ff00 */
[----:B------:R-:W0:Y:S01]  /*16f70*/  MUFU.EX2 R38, R38 ;  /* 0x0000002600267308 */ /* 0x000e220000000800 */
[----:B---3--:R-:W-:Y:S01]  /*16f80*/  FADD.FTZ R33, R35, R6 ;  /* 0x0000000623217221 */ /* 0x008fe20000010000 */
[----:B------:R-:W-:-:S03]  /*16f90*/  CS2R R34, SRZ ;  /* 0x0000000000227805 */ /* 0x000fc6000001ff00 */
[----:B------:R-:W-:Y:S01]  /*16fa0*/  FADD.FTZ R6, R184, R33 ;  /* 0x00000021b8067221 */ /* 0x000fe20000010000 */
[C---:B------:R-:W-:Y:S02]  /*16fb0*/  F2FP.F16.F32.PACK_AB R184, R3.reuse, R184 ;  /* 0x000000b803b8723e */ /* 0x040fe400000000ff */
[----:B------:R-:W1:Y:S01]  /*16fc0*/  MUFU.EX2 R71, R71 ;  /* 0x0000004700477308 */ /* 0x000e620000000800 */
[----:B------:R-:W-:Y:S01]  /*16fd0*/  FADD.FTZ R33, R3, R6 ;  /* 0x0000000603217221 */ /* 0x000fe20000010000 */
[----:B------:R-:W-:-:S03]  /*16fe0*/  IMAD.MOV.U32 R3, RZ, RZ, 0x3f800000 ;  /* 0x3f800000ff037424 */ /* 0x000fc600078e00ff */
[----:B------:R-:W-:Y:S01]  /*16ff0*/  FADD.FTZ R6, R186, R33 ;  /* 0x00000021ba067221 */ /* 0x000fe20000010000 */
[C---:B--2---:R-:W-:Y:S02]  /*17000*/  F2FP.F16.F32.PACK_AB R186, R7.reuse, R186 ;  /* 0x000000ba07ba723e */ /* 0x044fe400000000ff */
[----:B------:R-:W2:Y:S01]  /*17010*/  MUFU.EX2 R177, R177 ;  /* 0x000000b100b17308 */ /* 0x000ea20000000800 */
[----:B------:R-:W-:Y:S01]  /*17020*/  FADD.FTZ R6, R7, R6 ;  /* 0x0000000607067221 */ /* 0x000fe20000010000 */
[C---:B0-----:R-:W-:Y:S01]  /*17030*/  FADD.FTZ R8, R38.reuse, R39 ;  /* 0x0000002726087221 */ /* 0x041fe20000010000 */
[----:B------:R-:W-:Y:S02]  /*17040*/  F2FP.F16.F32.PACK_AB R183, R38, R183 ;  /* 0x000000b726b7723e */ /* 0x000fe400000000ff */
[----:B------:R-:W-:-:S03]  /*17050*/  CS2R R38, SRZ ;  /* 0x0000000000267805 */ /* 0x000fc6000001ff00 */
[----:B------:R-:W-:Y:S01]  /*17060*/  MUFU.EX2 R67, R67 ;  /* 0x0000004300437308 */ /* 0x000fe20000000800 */
[----:B-1----:R-:W-:-:S04]  /*17070*/  FADD.FTZ R33, R71, R6 ;  /* 0x0000000647217221 */ /* 0x002fc80000010000 */
[C---:B------:R-:W-:Y:S01]  /*17080*/  FADD.FTZ R6, R180.reuse, R33 ;  /* 0x00000021b4067221 */ /* 0x040fe20000010000 */
[----:B------:R-:W-:Y:S02]  /*17090*/  F2FP.F16.F32.PACK_AB R180, R180, R71 ;  /* 0x00000047b4b4723e */ /* 0x000fe400000000ff */
[----:B------:R-:W-:Y:S01]  /*170a0*/  CS2R R70, SRZ ;  /* 0x0000000000467805 */ /* 0x000fe2000001ff00 */
[----:B------:R-:W0:Y:S08]  /*170b0*/  MUFU.EX2 R179, R179 ;  /* 0x000000b300b37308 */ /* 0x000e300000000800 */
[----:B------:R2:W1:Y:S08]  /*170c0*/  MUFU.EX2 R182, R37 ;  /* 0x0000002500b67308 */ /* 0x0004700000000800 */
[----:B------:R-:W3:Y:S01]  /*170d0*/  MUFU.EX2 R63, R63 ;  /* 0x0000003f003f7308 */ /* 0x000ee20000000800 */
[----:B--2---:R-:W-:Y:S01]  /*170e0*/  FADD.FTZ R37, R177, R8 ;  /* 0x00000008b1257221 */ /* 0x004fe20000010000 */
[----:B------:R-:W-:-:S03]  /*170f0*/  F2FP.F16.F32.PACK_AB R177, R40, R177 ;  /* 0x000000b128b1723e */ /* 0x000fc600000000ff */
[----:B------:R-:W-:Y:S01]  /*17100*/  FADD.FTZ R8, R40, R37 ;  /* 0x0000002528087221 */ /* 0x000fe20000010000 */
[----:B------:R-:W-:Y:S02]  /*17110*/  CS2R R40, SRZ ;  /* 0x0000000000287805 */ /* 0x000fe4000001ff00 */
[----:B------:R-:W-:Y:S01]  /*17120*/  CS2R R36, SRZ ;  /* 0x0000000000247805 */ /* 0x000fe2000001ff00 */
[----:B------:R2:W4:Y:S01]  /*17130*/  MUFU.EX2 R176, R25 ;  /* 0x0000001900b07308 */ /* 0x0005220000000800 */
[----:B0-----:R-:W-:-:S07]  /*17140*/  FADD.FTZ R33, R179, R8 ;  /* 0x00000008b3217221 */ /* 0x001fce0000010000 */
[----:B------:R-:W0:Y:S01]  /*17150*/  MUFU.EX2 R95, R95 ;  /* 0x0000005f005f7308 */ /* 0x000e220000000800 */
[----:B--2---:R-:W-:-:S04]  /*17160*/  FADD.FTZ R25, R67, R6 ;  /* 0x0000000643197221 */ /* 0x004fc80000010000 */
[C---:B-1----:R-:W-:Y:S01]  /*17170*/  FADD.FTZ R8, R182.reuse, R25 ;  /* 0x00000019b6087221 */ /* 0x042fe20000010000 */
[----:B------:R-:W-:Y:S02]  /*17180*/  F2FP.F16.F32.PACK_AB R182, R182, R67 ;  /* 0x00000043b6b6723e */ /* 0x000fe400000000ff */
[----:B------:R-:W-:Y:S01]  /*17190*/  CS2R R66, SRZ ;  /* 0x0000000000427805 */ /* 0x000fe2000001ff00 */
[----:B------:R1:W2:Y:S01]  /*171a0*/  MUFU.EX2 R178, R29 ;  /* 0x0000001d00b27308 */ /* 0x0002a20000000800 */
[----:B---3--:R-:W-:Y:S01]  /*171b0*/  FADD.FTZ R9, R63, R8 ;  /* 0x000000083f097221 */ /* 0x008fe20000010000 */
[----:B------:R-:W-:-:S03]  /*171c0*/  CS2R R24, SRZ ;  /* 0x0000000000187805 */ /* 0x000fc6000001ff00 */
[C---:B----4-:R-:W-:Y:S01]  /*171d0*/  FADD.FTZ R8, R176.reuse, R9 ;  /* 0x00000009b0087221 */ /* 0x050fe20000010000 */
[----:B------:R-:W-:Y:S02]  /*171e0*/  F2FP.F16.F32.PACK_AB R176, R176, R63 ;  /* 0x0000003fb0b0723e */ /* 0x000fe400000000ff */
[----:B------:R-:W-:Y:S01]  /*171f0*/  CS2R R62, SRZ ;  /* 0x00000000003e7805 */ /* 0x000fe2000001ff00 */
[----:B------:R-:W3:Y:S01]  /*17200*/  MUFU.EX2 R14, R14 ;  /* 0x0000000e000e7308 */ /* 0x000ee20000000800 */
[----:B0-----:R-:W-:Y:S01]  /*17210*/  FADD.FTZ R7, R95, R8 ;  /* 0x000000085f077221 */ /* 0x001fe20000010000 */
[----:B-1----:R-:W-:-:S03]  /*17220*/  CS2R R28, SRZ ;  /* 0x00000000001c7805 */ /* 0x002fc6000001ff00 */
[C---:B--2---:R-:W-:Y:S01]  /*17230*/  FADD.FTZ R7, R178.reuse, R7 ;  /* 0x00000007b2077221 */ /* 0x044fe20000010000 */
[----:B------:R-:W-:Y:S02]  /*17240*/  F2FP.F16.F32.PACK_AB R178, R178, R95 ;  /* 0x0000005fb2b2723e */ /* 0x000fe400000000ff */
[----:B------:R-:W-:Y:S01]  /*17250*/  CS2R R94, SRZ ;  /* 0x00000000005e7805 */ /* 0x000fe2000001ff00 */
[C---:B---3--:R-:W-:Y:S01]  /*17260*/  FADD.FTZ R6, R14.reuse, R33 ;  /* 0x000000210e067221 */ /* 0x048fe20000010000 */
[----:B------:R-:W-:Y:S02]  /*17270*/  F2FP.F16.F32.PACK_AB R179, R14, R179 ;  /* 0x000000b30eb3723e */ /* 0x000fe400000000ff */
        /* <DEDUP_REMOVED lines=9> */
.L_x_5921:
[----:B------:R-:W-:-:S05]  /*17310*/  VIADD R0, R12, 0x1 ;  /* 0x000000010c007836 */ /* 0x000fca0000000000 */
[----:B------:R-:W-:-:S04]  /*17320*/  ISETP.NE.AND P3, PT, R0, 0x2, PT ;  /* 0x000000020000780c */ /* 0x000fc80003f65270 */
[----:B------:R-:W-:Y:S02]  /*17330*/  SEL R208, RZ, 0x1, P3 ;  /* 0x00000001ffd07807 */ /* 0x000fe40001800000 */
[----:B------:R-:W-:Y:S02]  /*17340*/  SEL R205, R0, RZ, P3 ;  /* 0x000000ff00cd7207 */ /* 0x000fe40001800000 */
[----:B------:R-:W-:Y:S01]  /*17350*/  LOP3.LUT R208, R11, R208, RZ, 0x3c, !PT ;  /* 0x000000d00bd07212 */ /* 0x000fe200078e3cff */
[----:B------:R-:W-:Y:S06]  /*17360*/  @!P0 BRA `(.L_x_5911) ;  /* 0x0000000000048947 */ /* 0x000fec0003800000 */
[----:B------:R-:W-:Y:S01]  /*17370*/  BPT.TRAP 0x1 ;  /* 0x000000040000795c */ /* 0x000fe20000300000 */
.L_x_5911:
[----:B------:R-:W-:Y:S01]  /*17380*/  IMAD R13, R205, 0x8, R16 ;  /* 0x00000008cd0d7824 */ /* 0x000fe200078e0210 */
[----:B------:R-:W-:-:S04]  /*17390*/  SHF.L.U32 R4, R208, 0x1f, RZ ;  /* 0x0000001fd0047819 */ /* 0x000fc800000006ff */
[----:B------:R0:W1:Y:S01]  /*173a0*/  SYNCS.PHASECHK.TRANS64.TRYWAIT P3, [R13+URZ+0x36830], R4 ;  /* 0x036830040d0075a7 */ /* 0x000062000806017f */
[----:B------:R-:W-:Y:S05]  /*173b0*/  @!P0 BRA `(.L_x_5912) ;  /* 0x0000000000048947 */ /* 0x000fea0003800000 */
[----:B------:R-:W-:Y:S01]  /*173c0*/  BPT.TRAP 0x1 ;  /* 0x000000040000795c */ /* 0x000fe20000300000 */
.L_x_5912:
[----:B------:R-:W-:Y:S01]  /*173d0*/  IMAD R0, R205, 0xa80, R220 ;  /* 0x00000a80cd007824 */ /* 0x000fe200078e02dc */
[----:B------:R-:W-:Y:S03]  /*173e0*/  BSSY B2, `(.L_x_5913) ;  /* 0x0000006000027945 */ /* 0x000fe60003800000 */
[C---:B------:R-:W-:Y:S02]  /*173f0*/  VIADD R20, R0.reuse, 0x80 ;  /* 0x0000008000147836 */ /* 0x040fe40000000000 */
[----:B------:R-:W-:Y:S01]  /*17400*/  VIADD R120, R0, 0x100 ;  /* 0x0000010000787836 */ /* 0x000fe20000000000 */
[----:B-1----:R-:W-:Y:S06]  /*17410*/  @P3 BRA `(.L_x_5914) ;  /* 0x0000000000083947 */ /* 0x002fec0003800000 */
[----:B------:R-:W1:Y:S02]  /*17420*/  SYNCS.PHASECHK.TRANS64.TRYWAIT P3, [R13+URZ+0x36830], R4 ;  /* 0x036830040d0075a7 */ /* 0x000e64000806017f */
[----:B-1----:R-:W-:Y:S05]  /*17430*/  @!P3 BRA `(.L_x_5915) ;  /* 0x0000018800dcb947 */ /* 0x002fea0003800000 */
.L_x_5914:
[----:B------:R-:W-:Y:S05]  /*17440*/  BSYNC B2 ;  /* 0x0000000000027941 */ /* 0x000fea0003800000 */
.L_x_5913:
[----:B------:R-:W2:Y:S04]  /*17450*/  LDL.64 R14, [R1+0x30] ;  /* 0x00003000010e7983 */ /* 0x000ea80000100a00 */
[----:B------:R-:W3:Y:S01]  /*17460*/  LDL.64 R122, [R1+0x38] ;  /* 0x00003800017a7983 */ /* 0x000ee20000100a00 */
        /* <DEDUP_REMOVED lines=11> */
[----:B------:R-:W-:Y:S01]  /*17520*/  IMAD.MOV.U32 R15, RZ, RZ, 0x40000040 ;  /* 0x40000040ff0f7424 */ /* 0x000fe200078e00ff */
[----:B------:R-:W-:Y:S02]  /*17530*/  R2UR UR42, R14 ;  /* 0x000000000e2a72ca */ /* 0x000fe400000e0000 */
[----:B------:R-:W-:Y:S02]  /*17540*/  MOV R14, R0 ;  /* 0x00000000000e7202 */ /* 0x000fe40000000f00 */
[----:B---3--:R-:W-:Y:S02]  /*17550*/  R2UR UR28, R122 ;  /* 0x000000007a1c72ca */ /* 0x008fe400000e0000 */
[----:B------:R-:W-:-:S02]  /*17560*/  R2UR UR29, R123 ;  /* 0x000000007b1d72ca */ /* 0x000fc400000e0000 */
        /* <DEDUP_REMOVED lines=30> */
[----:B------:R-:W-:Y:S01]  /*17750*/  IMAD.MOV.U32 R121, RZ, RZ, 0x40000040 ;  /* 0x40000040ff797424 */ /* 0x000fe200078e00ff */
[----:B------:R-:W-:-:S04]  /*17760*/  R2UR UR10, R120 ;  /* 0x00000000780a72ca */ /* 0x000fc800000e0000 */
        /* <DEDUP_REMOVED lines=13> */
[----:B------:R-:W-:Y:S01]  /*17840*/  R2UR UR27, R121 ;  /* 0x00000000791b72ca */ /* 0x000fe200000e0000 */
[----:B------:R-:W-:Y:S01]  /*17850*/  IMAD.MOV.U32 R121, RZ, RZ, 0x40000040 ;  /* 0x40000040ff797424 */ /* 0x000fe200078e00ff */
[----:B--2---:R-:W-:-:S02]  /*17860*/  R2UR UR38, R122 ;  /* 0x000000007a2672ca */ /* 0x004fc400000e0000 */
[----:B------:R-:W-:Y:S02]  /*17870*/  R2UR UR46, R120 ;  /* 0x00000000782e72ca */ /* 0x000fe400000e0000 */
[----:B------:R-:W-:Y:S02]  /*17880*/  R2UR UR47, R121 ;  /* 0x00000000792f72ca */ /* 0x000fe400000e0000 */
[----:B------:R-:W-:Y:S01]  /*17890*/  R2UR UR39, R123 ;  /* 0x000000007b2772ca */ /* 0x000fe200000e0000 */
[----:B------:R-:W-:Y:S01]  /*178a0*/  UMOV UR56, UR28 ;  /* 0x0000001c00387c82 */ /* 0x000fe20008000000 */
[----:B------:R-:W-:Y:S01]  /*178b0*/  UMOV UR57, UR29 ;  /* 0x0000001d00397c82 */ /* 0x000fe20008000000 */
[----:B------:R-:W-:Y:S02]  /*178c0*/  WARPGROUP.DEPBAR.LE gsb0, 0x0 ;  /* 0x00008000000079c5 */ /* 0x000fe40000010000 */
        /* <DEDUP_REMOVED lines=53> */
[----:B------:R-:W-:Y:S01]  /*17c20*/  IMAD.MOV.U32 R15, RZ, RZ, 0x40000040 ;  /* 0x40000040ff0f7424 */ /* 0x000fe200078e00ff */
[----:B------:R-:W-:Y:S01]  /*17c30*/  IADD3 R14, R0, 0x4, RZ ;  /* 0x00000004000e7810 */ /* 0x000fe20007ffe0ff */
[----:B------:R-:W-:Y:S01]  /*17c40*/  UMOV UR12, UR38 ;  /* 0x00000026000c7c82 */ /* 0x000fe20008000000 */
        /* <DEDUP_REMOVED lines=738> */
.L_x_5916:
[----:B------:R-:W-:Y:S01]  /*1aa70*/  SHF.L.U32 R0, R11, 0x1f, RZ ;  /* 0x0000001f0b007819 */ /* 0x000fe200000006ff */
[----:B------:R-:W-:-:S04]  /*1aa80*/  IMAD R11, R12, 0x8, R16 ;  /* 0x000000080c0b7824 */ /* 0x000fc800078e0210 */
[----:B------:R0:W1:Y:S01]  /*1aa90*/  SYNCS.PHASECHK.TRANS64.TRYWAIT P3, [R11+URZ+0x36850], R0 ;  /* 0x036850000b0075a7 */ /* 0x000062000806017f */
[----:B------:R-:W-:Y:S05]  /*1aaa0*/  @!P0 BRA `(.L_x_5917) ;  /* 0x0000000000048947 */ /* 0x000fea0003800000 */
[----:B------:R-:W-:Y:S01]  /*1aab0*/  BPT.TRAP 0x1 ;  /* 0x000000040000795c */ /* 0x000fe20000300000 */
.L_x_5917:
[----:B------:R-:W-:Y:S04]  /*1aac0*/  BSSY B2, `(.L_x_5918) ;  /* 0x0000004000027945 */ /* 0x000fe80003800000 */
[----:B-1----:R-:W-:Y:S05]  /*1aad0*/  @P3 BRA `(.L_x_5919) ;  /* 0x0000000000083947 */ /* 0x002fea0003800000 */
[----:B------:R-:W1:Y:S02]  /*1aae0*/  SYNCS.PHASECHK.TRANS64.TRYWAIT P3, [R11+URZ+0x36850], R0 ;  /* 0x036850000b0075a7 */ /* 0x000e64000806017f */
[----:B-1----:R-:W-:Y:S05]  /*1aaf0*/  @!P3 BRA `(.L_x_5920) ;  /* 0x000001540040b947 */ /* 0x002fea0003800000 */
.L_x_5919:
[----:B------:R-:W-:Y:S05]  /*1ab00*/  BSYNC B2 ;  /* 0x0000000000027941 */ /* 0x000fea0003800000 */
.L_x_5918:
[----:B01----:R-:W-:Y:S01]  /*1ab10*/  VIADD R0, R16, 0x400 ;  /* 0x0000040010007836 */ /* 0x003fe20000000000 */
[----:B------:R-:W-:Y:S01]  /*1ab20*/  WARPGROUP.ARRIVE ;  /* 0x00000000000079c5 */ /* 0x000fe20000000000 */
[----:B------:R-:W-:Y:S01]  /*1ab30*/  IMAD.MOV.U32 R3, RZ, RZ, 0x40000040 ;  /* 0x40000040ff037424 */ /* 0x000fe200078e00ff */
[----:B------:R-:W-:Y:S01]  /*1ab40*/  ULDC UR4, c[0x0][0x988] ;  /* 0x0002620000047ab9 */ /* 0x000fe20000000800 */
[----:B------:R-:W-:Y:S01]  /*1ab50*/  IMAD.MOV.U32 R5, RZ, RZ, 0x40000040 ;  /* 0x40000040ff057424 */ /* 0x000fe200078e00ff */
[----:B------:R-:W-:Y:S01]  /*1ab60*/  SHF.R.U32.HI R0, RZ, 0x4, R0 ;  /* 0x00000004ff007819 */ /* 0x000fe20000011600 */
[----:B------:R-:W-:Y:S01]  /*1ab70*/  @!P1 VIADD R11, R11, 0x36860 ;  /* 0x000368600b0b9836 */ /* 0x000fe20000000000 */
[----:B------:R-:W-:Y:S02]  /*1ab80*/  R2UR UR7, R3 ;  /* 0x00000000030772ca */ /* 0x000fe400000e0000 */
[----:B------:R-:W-:Y:S01]  /*1ab90*/  LOP3.LUT R0, R0, 0x3fff, RZ, 0xc0, !PT ;  /* 0x00003fff00007812 */ /* 0x000fe200078ec0ff */
[----:B------:R-:W0:Y:S01]  /*1aba0*/  @P2 LDC R3, c[0x0][0x450] ;  /* 0x00011400ff032b82 */ /* 0x000e220000000800 */
[----:B------:R-:W-:-:S02]  /*1abb0*/  @!P1 IADD3 R13, R13, 0x36840, RZ ;  /* 0x000368400d0d9810 */ /* 0x000fc40007ffe0ff */
[----:B------:R-:W-:Y:S02]  /*1abc0*/  LOP3.LUT R0, R0, 0x3800000, RZ, 0xfc, !PT ;  /* 0x0380000000007812 */ /* 0x000fe400078efcff */
[----:B------:R-:W-:Y:S02]  /*1abd0*/  @!P1 PRMT R13, RZ, 0x654, R13 ;  /* 0x00000654ff0d9816 */ /* 0x000fe4000000000d */
[----:B------:R-:W-:Y:S01]  /*1abe0*/  @!P1 PRMT R11, RZ, 0x654, R11 ;  /* 0x00000654ff0b9816 */ /* 0x000fe2000000000b */
[----:B------:R-:W-:Y:S02]  /*1abf0*/  IMAD R2, R12, 0xa80, R0 ;  /* 0x00000a800c027824 */ /* 0x000fe400078e0200 */
[----:B------:R-:W-:Y:S02]  /*1ac00*/  IMAD.IADD R0, R227, 0x1, R223 ;  /* 0x00000001e3007824 */ /* 0x000fe400078e02df */
[C---:B------:R-:W-:Y:S01]  /*1ac10*/  VIADD R4, R2.reuse, 0x80 ;  /* 0x0000008002047836 */ /* 0x040fe20000000000 */
[----:B------:R-:W-:-:S13]  /*1ac20*/  R2UR UR6, R2 ;  /* 0x00000000020672ca */ /* 0x000fda00000e0000 */
        /* <DEDUP_REMOVED lines=16> */
[----:B------:R-:W1:Y:S01]  /*1ad30*/  @P2 LDC R4, c[0x0][0x44c] ;  /* 0x00011300ff042b82 */ /* 0x000e620000000800 */
[----:B------:R-:W-:Y:S01]  /*1ad40*/  R2UR UR7, R5 ;  /* 0x00000000050772ca */ /* 0x000fe200000e0000 */
[----:B------:R-:W-:Y:S02]  /*1ad50*/  IMAD.MOV.U32 R5, RZ, RZ, 0x40000040 ;  /* 0x40000040ff057424 */ /* 0x000fe400078e00ff */
[----:B-1----:R-:W-:-:S05]  /*1ad60*/  @P2 IMAD.HI.U32 R4, R0, R4, RZ ;  /* 0x0000000400042227 */ /* 0x002fca00078e00ff */
[----:B0-----:R-:W-:Y:S01]  /*1ad70*/  @P2 SHF.R.U32.HI R0, RZ, R3, R4 ;  /* 0x00000003ff002219 */ /* 0x001fe20000011604 */
[----:B------:R-:W-:Y:S02]  /*1ad80*/  VIADD R4, R2, 0x200 ;  /* 0x0000020002047836 */ /* 0x000fe40000000000 */
[----:B------:R-:W-:Y:S02]  /*1ad90*/  IMAD R3, R10, -0x70, RZ ;  /* 0xffffff900a037824 */ /* 0x000fe400078e02ff */
[----:B------:R-:W-:Y:S03]  /*1ada0*/  SHFL.IDX PT, R12, R0, 0x1, 0x1c1f ;  /* 0x003c1f00000c7f89 */ /* 0x000fe600000e0000 */
[----:B------:R-:W-:-:S04]  /*1adb0*/  IADD3 R3, -R225, 0x1, R3 ;  /* 0x00000001e1037810 */ /* 0x000fc80007ffe103 */
[----:B------:R-:W-:Y:S01]  /*1adc0*/  IADD3 R3, -R224, R3, R226 ;  /* 0x00000003e0037210 */ /* 0x000fe20007ffe1e2 */
[----:B------:R-:W-:Y:S02]  /*1add0*/  WARPGROUP.DEPBAR.LE gsb0, 0x0 ;  /* 0x00008000000079c5 */ /* 0x000fe40000010000 */
[----:B------:R-:W-:-:S06]  /*1ade0*/  WARPGROUP.ARRIVE ;  /* 0x00000000000079c5 */ /* 0x000fcc0000000000 */
[----:B------:R-:W-:Y:S01]  /*1adf0*/  HGMMA.64x192x16.F32 R24, R188, gdesc[UR4].tnspB, R24, gsb0 ;  /* 0x42e00004bc187df0 */ /* 0x000fe20008000818 */
[----:B------:R-:W-:Y:S02]  /*1ae00*/  R2UR UR6, R4 ;  /* 0x00000000040672ca */ /* 0x000fe400000e0000 */
[----:B------:R0:W1:Y:S01]  /*1ae10*/  SHFL.IDX PT, R4, R0, RZ, 0x1c1f ;  /* 0x001c1fff00047589 */ /* 0x00006200000e0000 */
[----:B------:R-:W-:Y:S01]  /*1ae20*/  R2UR UR7, R5 ;  /* 0x00000000050772ca */ /* 0x000fe200000e0000 */
[----:B0-----:R-:W-:Y:S01]  /*1ae30*/  IMAD.U32 R0, RZ, RZ, UR4 ;  /* 0x00000004ff007e24 */ /* 0x001fe2000f8e00ff */
[----:B-1----:R-:W-:-:S04]  /*1ae40*/  IADD3 R4, R3, R4, RZ ;  /* 0x0000000403047210 */ /* 0x002fc80007ffe0ff */
        /* <DEDUP_REMOVED lines=81> */
[----:B------:R-:W-:Y:S02]  /*1b360*/  FSEL R125, R125, -INF , P5 ;  /* 0xff8000007d7d7808 */ /* 0x000fe40002800000 */
[----:B------:R-:W-:-:S04]  /*1b370*/  FMNMX.FTZ R5, R124, R5, !PT ;  /* 0x000000057c057209 */ /* 0x000fc80007810000 */
[----:B------:R-:W-:Y:S01]  /*1b380*/  FMNMX.FTZ R14, R125, R5, !PT ;  /* 0x000000057d0e7209 */ /* 0x000fe20007810000 */
[----:B------:R-:W-:-:S04]  /*1b390*/  IMAD.MOV.U32 R5, RZ, RZ, 0x40000040 ;  /* 0x40000040ff057424 */ /* 0x000fc800078e00ff */
[----:B------:R-:W0:Y:S01]  /*1b3a0*/  SHFL.BFLY PT, R4, R14, 0x2, 0x1f ;  /* 0x0c401f000e047f89 */ /* 0x000e2200000e0000 */
[----:B------:R-:W-:Y:S02]  /*1b3b0*/  WARPGROUP.DEPBAR.LE gsb0, 0x0 ;  /* 0x00008000000079c5 */ /* 0x000fe40000010000 */
[----:B------:R-:W-:-:S06]  /*1b3c0*/  WARPGROUP.ARRIVE ;  /* 0x00000000000079c5 */ /* 0x000fcc0000000000 */
[----:B------:R-:W-:Y:S01]  /*1b3d0*/  HGMMA.64x192x16.F32 R24, R184, gdesc[UR4].tnspB, R24, gsb0 ;  /* 0x42e00004b8187df0 */ /* 0x000fe20008000818 */
[----:B------:R-:W-:Y:S02]  /*1b3e0*/  R2UR UR7, R5 ;  /* 0x00000000050772ca */ /* 0x000fe400000e0000 */
[----:B0-----:R-:W-:Y:S01]  /*1b3f0*/  FMNMX.FTZ R14, R14, R4, !PT ;  /* 0x000000040e0e7209 */ /* 0x001fe20007810000 */
[----:B------:R-:W-:-:S04]  /*1b400*/  VIADD R4, R2, 0x280 ;  /* 0x0000028002047836 */ /* 0x000fc80000000000 */
[----:B------:R-:W0:Y:S01]  /*1b410*/  SHFL.BFLY PT, R15, R14, 0x1, 0x1f ;  /* 0x0c201f000e0f7f89 */ /* 0x000e2200000e0000 */
[----:B------:R-:W-:Y:S01]  /*1b420*/  R2UR UR6, R4 ;  /* 0x00000000040672ca */ /* 0x000fe200000e0000 */
[----:B------:R-:W-:-:S05]  /*1b430*/  IMAD.IADD R4, R3, 0x1, R12 ;  /* 0x0000000103047824 */ /* 0x000fca00078e020c */
        /* <DEDUP_REMOVED lines=8> */
[----:B------:R-:W-:Y:S02]  /*1b4c0*/  FSEL R175, R175, -INF , P5 ;  /* 0xff800000afaf7808 */ /* 0x000fe40002800000 */
[----:B0-----:R-:W-:Y:S02]  /*1b4d0*/  FMNMX.FTZ R5, R14, R15, !PT ;  /* 0x0000000f0e057209 */ /* 0x001fe40007810000 */
[C---:B------:R-:W-:Y:S02]  /*1b4e0*/  ISETP.GT.AND P4, PT, R4.reuse, 0x10, PT ;  /* 0x000000100400780c */ /* 0x040fe40003f84270 */
[C---:B------:R-:W-:Y:S01]  /*1b4f0*/  FSETP.NEU.FTZ.AND P3, PT, R5.reuse, -INF , PT ;  /* 0xff8000000500780b */ /* 0x040fe20003f7d000 */
[----:B------:R-:W-:Y:S01]  /*1b500*/  FMUL.FTZ R14, R5, R0 ;  /* 0x00000000050e7220 */ /* 0x000fe20000410000 */
[----:B------:R-:W-:-:S02]  /*1b510*/  ISETP.GT.AND P5, PT, R4, 0x11, PT ;  /* 0x000000110400780c */ /* 0x000fc40003fa4270 */
[----:B------:R-:W-:Y:S02]  /*1b520*/  FSEL R162, R162, -INF , P4 ;  /* 0xff800000a2a27808 */ /* 0x000fe40002000000 */
[----:B------:R-:W-:Y:S02]  /*1b530*/  FSEL R3, R14, RZ, P3 ;  /* 0x000000ff0e037208 */ /* 0x000fe40001800000 */
[----:B------:R-:W-:Y:S02]  /*1b540*/  FMNMX.FTZ R14, R171, R12, !PT ;  /* 0x0000000cab0e7209 */ /* 0x000fe40007810000 */
        /* <DEDUP_REMOVED lines=16> */
[----:B------:R-:W-:Y:S01]  /*1b650*/  FSEL R167, R167, -INF , P5 ;  /* 0xff800000a7a77808 */ /* 0x000fe20002800000 */
[-CC-:B------:R-:W-:Y:S01]  /*1b660*/  FFMA.FTZ R202, R172, R0.reuse, -R3.reuse ;  /* 0x00000000acca7223 */ /* 0x180fe20000010803 */
[----:B------:R-:W-:Y:S01]  /*1b670*/  ISETP.GT.AND P4, PT, R4, 0x20, PT ;  /* 0x000000200400780c */ /* 0x000fe20003f84270 */
[-CC-:B------:R-:W-:Y:S01]  /*1b680*/  FFMA.FTZ R173, R173, R0.reuse, -R3.reuse ;  /* 0x00000000adad7223 */ /* 0x180fe20000010803 */
[----:B------:R-:W-:Y:S01]  /*1b690*/  FMNMX.FTZ R15, R166, R15, !PT ;  /* 0x0000000fa60f7209 */ /* 0x000fe20007810000 */
[-CC-:B------:R-:W-:Y:S01]  /*1b6a0*/  FFMA.FTZ R161, R161, R0.reuse, -R3.reuse ;  /* 0x00000000a1a17223 */ /* 0x180fe20000010803 */
[----:B------:R-:W-:Y:S01]  /*1b6b0*/  ISETP.GT.AND P5, PT, R4, 0x21, PT ;  /* 0x000000210400780c */ /* 0x000fe20003fa4270 */
[-CC-:B------:R-:W-:Y:S01]  /*1b6c0*/  FFMA.FTZ R198, R164, R0.reuse, -R3.reuse ;  /* 0x00000000a4c67223 */ /* 0x180fe20000010803 */
[----:B------:R-:W-:Y:S01]  /*1b6d0*/  FSEL R154, R154, -INF , P4 ;  /* 0xff8000009a9a7808 */ /* 0x000fe20002000000 */
        /* <DEDUP_REMOVED lines=10> */
[----:B------:R-:W-:Y:S01]  /*1b780*/  FFMA.FTZ R125, R125, R0, -R3 ;  /* 0x000000007d7d7223 */ /* 0x000fe20000010803 */
[----:B------:R-:W-:Y:S01]  /*1b790*/  FSEL R158, R158, -INF , P4 ;  /* 0xff8000009e9e7808 */ /* 0x000fe20002000000 */
[----:B------:R-:W-:Y:S01]  /*1b7a0*/  MUFU.EX2 R200, R200 ;  /* 0x000000c800c87308 */ /* 0x000fe20000000800 */
[----:B------:R-:W-:-:S02]  /*1b7b0*/  FMNMX.FTZ R20, R155, R15, !PT ;  /* 0x0000000f9b147209 */ /* 0x000fc40007810000 */
[----:B------:R-:W-:Y:S02]  /*1b7c0*/  FSEL R159, R159, -INF , P5 ;  /* 0xff8000009f9f7808 */ /* 0x000fe40002800000 */
[----:B------:R-:W-:Y:S02]  /*1b7d0*/  ISETP.GT.AND P4, PT, R4, 0x30, PT ;  /* 0x000000300400780c */ /* 0x000fe40003f84270 */
[----:B------:R-:W-:Y:S01]  /*1b7e0*/  FMNMX.FTZ R20, R158, R20, !PT ;  /* 0x000000149e147209 */ /* 0x000fe20007810000 */
[----:B------:R-:W-:Y:S01]  /*1b7f0*/  MUFU.EX2 R12, R169 ;  /* 0x000000a9000c7308 */ /* 0x000fe20000000800 */
[----:B------:R-:W-:Y:S02]  /*1b800*/  ISETP.GT.AND P5, PT, R4, 0x31, PT ;  /* 0x000000310400780c */ /* 0x000fe40003fa4270 */
[----:B------:R-:W-:Y:S02]  /*1b810*/  FSEL R146, R146, -INF , P4 ;  /* 0xff80000092927808 */ /* 0x000fe40002000000 */
[----:B------:R-:W-:-:S02]  /*1b820*/  FMNMX.FTZ R20, R159, R20, !PT ;  /* 0x000000149f147209 */ /* 0x000fc40007810000 */
[----:B------:R-:W-:Y:S01]  /*1b830*/  ISETP.GT.AND P4, PT, R4, 0x38, PT ;  /* 0x000000380400780c */ /* 0x000fe20003f84270 */
[----:B------:R-:W-:Y:S01]  /*1b840*/  MUFU.EX2 R202, R202 ;  /* 0x000000ca00ca7308 */ /* 0x000fe20000000800 */
[----:B------:R-:W-:Y:S02]  /*1b850*/  FSEL R147, R147, -INF , P5 ;  /* 0xff80000093937808 */ /* 0x000fe40002800000 */
[----:B------:R-:W-:Y:S02]  /*1b860*/  FMNMX.FTZ R20, R146, R20, !PT ;  /* 0x0000001492147209 */ /* 0x000fe40007810000 */
[----:B------:R-:W-:Y:S02]  /*1b870*/  ISETP.GT.AND P5, PT, R4, 0x39, PT ;  /* 0x000000390400780c */ /* 0x000fe40003fa4270 */
        /* <DEDUP_REMOVED lines=18> */
[C---:B------:R-:W-:Y:S02]  /*1b9a0*/  ISETP.GT.AND P4, PT, R4.reuse, 0x50, PT ;  /* 0x000000500400780c */ /* 0x040fe40003f84270 */
[----:B------:R-:W-:Y:S02]  /*1b9b0*/  FSEL R143, R143, -INF , P5 ;  /* 0xff8000008f8f7808 */ /* 0x000fe40002800000 */
[----:B------:R-:W-:Y:S01]  /*1b9c0*/  ISETP.GT.AND P5, PT, R4, 0x51, PT ;  /* 0x000000510400780c */ /* 0x000fe20003fa4270 */
[----:B------:R0:W-:Y:S08]  /*1b9d0*/  MUFU.EX2 R21, R153 ;  /* 0x0000009900157308 */ /* 0x0001f00000000800 */
[----:B------:R-:W-:Y:S01]  /*1b9e0*/  MUFU.EX2 R20, R165 ;  /* 0x000000a500147308 */ /* 0x000fe20000000800 */
[----:B0-----:R-:W-:-:S02]  /*1b9f0*/  FMNMX.FTZ R153, R142, R152, !PT ;  /* 0x000000988e997209 */ /* 0x001fc40007810000 */
[----:B------:R-:W-:Y:S02]  /*1ba00*/  FSEL R152, R130, -INF , P4 ;  /* 0xff80000082987808 */ /* 0x000fe40002000000 */
[----:B------:R-:W-:Y:S02]  /*1ba10*/  FMNMX.FTZ R130, R143, R153, !PT ;  /* 0x000000998f827209 */ /* 0x000fe40007810000 */
[----:B------:R-:W-:Y:S01]  /*1ba20*/  ISETP.GT.AND P4, PT, R4, 0x58, PT ;  /* 0x000000580400780c */ /* 0x000fe20003f84270 */
[----:B------:R-:W-:Y:S01]  /*1ba30*/  MUFU.EX2 R192, R192 ;  /* 0x000000c000c07308 */ /* 0x000fe20000000800 */
[----:B------:R-:W-:Y:S02]  /*1ba40*/  FSEL R153, R131, -INF , P5 ;  /* 0xff80000083997808 */ /* 0x000fe40002800000 */
[----:B------:R-:W-:Y:S02]  /*1ba50*/  FMNMX.FTZ R130, R152, R130, !PT ;  /* 0x0000008298827209 */ /* 0x000fe40007810000 */
[----:B------:R-:W-:-:S02]  /*1ba60*/  ISETP.GT.AND P5, PT, R4, 0x59, PT ;  /* 0x000000590400780c */ /* 0x000fc40003fa4270 */
[----:B------:R-:W-:Y:S01]  /*1ba70*/  FSEL R156, R134, -INF , P4 ;  /* 0xff800000869c7808 */ /* 0x000fe20002000000 */
[----:B------:R-:W-:Y:S01]  /*1ba80*/  FFMA.FTZ R134, R141, R0, -R3 ;  /* 0x000000008d867223 */ /* 0x000fe20000010803 */
[----:B------:R-:W-:Y:S01]  /*1ba90*/  FMNMX.FTZ R131, R153, R130, !PT ;  /* 0x0000008299837209 */ /* 0x000fe20007810000 */
[----:B------:R-:W-:Y:S01]  /*1baa0*/  MUFU.EX2 R194, R194 ;  /* 0x000000c200c27308 */ /* 0x000fe20000000800 */
[----:B------:R-:W-:Y:S02]  /*1bab0*/  FSEL R135, R135, -INF , P5 ;  /* 0xff80000087877808 */ /* 0x000fe40002800000 */
[----:B------:R-:W-:Y:S02]  /*1bac0*/  ISETP.GT.AND P4, PT, R4, 0x60, PT ;  /* 0x000000600400780c */ /* 0x000fe40003f84270 */
[----:B------:R-:W-:Y:S02]  /*1bad0*/  FMNMX.FTZ R131, R156, R131, !PT ;  /* 0x000000839c837209 */ /* 0x000fe40007810000 */
[----:B------:R-:W-:Y:S01]  /*1bae0*/  ISETP.GT.AND P5, PT, R4, 0x61, PT ;  /* 0x000000610400780c */ /* 0x000fe20003fa4270 */
[----:B------:R0:W-:Y:S01]  /*1baf0*/  MUFU.EX2 R130, R157 ;  /* 0x0000009d00827308 */ /* 0x0001e20000000800 */
[----:B------:R-:W-:-:S02]  /*1bb00*/  FMNMX.FTZ R131, R135, R131, !PT ;  /* 0x0000008387837209 */ /* 0x000fc40007810000 */
[----:B------:R-:W-:Y:S02]  /*1bb10*/  FSEL R144, R123, -INF , P5 ;  /* 0xff8000007b907808 */ /* 0x000fe40002800000 */
[----:B------:R-:W-:-:S03]  /*1bb20*/  ISETP.GT.AND P5, PT, R4, 0x69, PT ;  /* 0x000000690400780c */ /* 0x000fc60003fa4270 */
[----:B------:R-:W-:Y:S01]  /*1bb30*/  MUFU.EX2 R188, R188 ;  /* 0x000000bc00bc7308 */ /* 0x000fe20000000800 */
[----:B0-----:R-:W-:Y:S02]  /*1bb40*/  FSEL R157, R122, -INF , P4 ;  /* 0xff8000007a9d7808 */ /* 0x001fe40002000000 */
[----:B------:R-:W-:Y:S02]  /*1bb50*/  ISETP.GT.AND P4, PT, R4, 0x68, PT ;  /* 0x000000680400780c */ /* 0x000fe40003f84270 */
[----:B------:R-:W-:Y:S02]  /*1bb60*/  FMNMX.FTZ R131, R157, R131, !PT ;  /* 0x000000839d837209 */ /* 0x000fe40007810000 */
[----:B------:R-:W-:Y:S01]  /*1bb70*/  FSEL R160, R126, -INF , P4 ;  /* 0xff8000007ea07808 */ /* 0x000fe20002000000 */
[-CC-:B------:R-:W-:Y:S01]  /*1bb80*/  FFMA.FTZ R126, R145, R0.reuse, -R3.reuse ;  /* 0x00000000917e7223 */ /* 0x180fe20000010803 */
[----:B------:R-:W-:Y:S01]  /*1bb90*/  FMNMX.FTZ R131, R144, R131, !PT ;  /* 0x0000008390837209 */ /* 0x000fe20007810000 */
[----:B------:R-:W-:Y:S01]  /*1bba0*/  MUFU.EX2 R190, R190 ;  /* 0x000000be00be7308 */ /* 0x000fe20000000800 */
[----:B------:R-:W-:Y:S01]  /*1bbb0*/  FSEL R145, R127, -INF , P5 ;  /* 0xff8000007f917808 */ /* 0x000fe20002800000 */
[----:B------:R-:W-:Y:S01]  /*1bbc0*/  FFMA.FTZ R127, R149, R0, -R3 ;  /* 0x00000000957f7223 */ /* 0x000fe20000010803 */
[----:B------:R-:W-:-:S02]  /*1bbd0*/  WARPGROUP.DEPBAR.LE gsb0, 0x0 ;  /* 0x00008000000079c5 */ /* 0x000fc40000010000 */
[----:B------:R-:W-:Y:S01]  /*1bbe0*/  WARPGROUP.ARRIVE ;  /* 0x00000000000079c5 */ /* 0x000fe20000000000 */
[----:B------:R-:W-:Y:S01]  /*1bbf0*/  FMNMX.FTZ R4, R160, R131, !PT ;  /* 0x00000083a0047209 */ /* 0x000fe20007810000 */
[-CC-:B------:R-:W-:Y:S01]  /*1bc00*/  FFMA.FTZ R184, R136, R0.reuse, -R3.reuse ;  /* 0x0000000088b87223 */ /* 0x180fe20000010803 */
[-CC-:B------:R-:W-:Y:S01]  /*1bc10*/  FFMA.FTZ R131, R137, R0.reuse, -R3.reuse ;  /* 0x0000000089837223 */ /* 0x180fe20000010803 */
[----:B------:R-:W-:Y:S01]  /*1bc20*/  FFMA.FTZ R186, R140, R0, -R3 ;  /* 0x000000008cba7223 */ /* 0x000fe20000010803 */
[----:B------:R-:W-:Y:S01]  /*1bc30*/  FMNMX.FTZ R4, R145, R4, !PT ;  /* 0x0000000491047209 */ /* 0x000fe20007810000 */
[----:B------:R-:W-:Y:S01]  /*1bc40*/  HGMMA.64x192x16.F32 R24, R180, gdesc[UR4].tnspB, R24, gsb0 ;  /* 0x42e00004b4187df0 */ /* 0x000fe20008000818 */
[----:B------:R-:W-:Y:S03]  /*1bc50*/  MUFU.EX2 R126, R126 ;  /* 0x0000007e007e7308 */ /* 0x000fe60000000800 */
[----:B------:R-:W0:Y:S05]  /*1bc60*/  SHFL.BFLY PT, R122, R4, 0x2, 0x1f ;  /* 0x0c401f00047a7f89 */ /* 0x000e2a00000e0000 */
[----:B------:R-:W-:Y:S08]  /*1bc70*/  MUFU.EX2 R127, R127 ;  /* 0x0000007f007f7308 */ /* 0x000ff00000000800 */
[----:B------:R-:W-:Y:S08]  /*1bc80*/  MUFU.EX2 R184, R184 ;  /* 0x000000b800b87308 */ /* 0x000ff00000000800 */
[----:B------:R-:W-:Y:S01]  /*1bc90*/  MUFU.EX2 R131, R131 ;  /* 0x0000008300837308 */ /* 0x000fe20000000800 */
[----:B0-----:R-:W-:-:S05]  /*1bca0*/  FMNMX.FTZ R4, R4, R122, !PT ;  /* 0x0000007a04047209 */ /* 0x001fca0007810000 */
[----:B------:R-:W0:Y:S02]  /*1bcb0*/  SHFL.BFLY PT, R122, R4, 0x1, 0x1f ;  /* 0x0c201f00047a7f89 */ /* 0x000e2400000e0000 */
[----:B------:R-:W-:Y:S08]  /*1bcc0*/  MUFU.EX2 R186, R186 ;  /* 0x000000ba00ba7308 */ /* 0x000ff00000000800 */
[----:B------:R-:W-:Y:S08]  /*1bcd0*/  MUFU.EX2 R134, R134 ;  /* 0x0000008600867308 */ /* 0x000ff00000000800 */
[----:B------:R-:W-:Y:S01]  /*1bce0*/  MUFU.EX2 R120, R120 ;  /* 0x0000007800787308 */ /* 0x000fe20000000800 */
[----:B0-----:R-:W-:Y:S01]  /*1bcf0*/  FMNMX.FTZ R4, R4, R122, !PT ;  /* 0x0000007a04047209 */ /* 0x001fe20007810000 */
[----:B------:R-:W-:-:S06]  /*1bd00*/  VIADD R122, R2, 0x300 ;  /* 0x00000300027a7836 */ /* 0x000fcc0000000000 */
[----:B------:R-:W-:Y:S01]  /*1bd10*/  MUFU.EX2 R121, R121 ;  /* 0x0000007900797308 */ /* 0x000fe20000000800 */
[----:B------:R-:W-:Y:S02]  /*1bd20*/  FSETP.NEU.FTZ.AND P4, PT, R4, -INF , PT ;  /* 0xff8000000400780b */ /* 0x000fe40003f9d000 */
[----:B------:R-:W-:Y:S02]  /*1bd30*/  R2UR UR6, R122 ;  /* 0x000000007a0672ca */ /* 0x000fe400000e0000 */
[----:B------:R-:W-:-:S03]  /*1bd40*/  FSEL R123, R4, RZ, P4 ;  /* 0x000000ff047b7208 */ /* 0x000fc60002000000 */
[----:B------:R-:W-:Y:S02]  /*1bd50*/  MUFU.EX2 R124, R124 ;  /* 0x0000007c007c7308 */ /* 0x000fe40000000800 */
[----:B------:R-:W-:Y:S01]  /*1bd60*/  FADD.FTZ R8, -R123, R8 ;  /* 0x000000087b087221 */ /* 0x000fe20000010100 */
[----:B------:R-:W-:-:S03]  /*1bd70*/  IMAD.MOV.U32 R123, RZ, RZ, 0x40000040 ;  /* 0x40000040ff7b7424 */ /* 0x000fc600078e00ff */
[-C--:B------:R-:W-:Y:S02]  /*1bd80*/  FMUL.FTZ R8, R8, R0.reuse ;  /* 0x0000000008087220 */ /* 0x080fe40000410000 */
[----:B------:R-:W-:Y:S01]  /*1bd90*/  MUFU.EX2 R125, R125 ;  /* 0x0000007d007d7308 */ /* 0x000fe20000000800 */
[----:B------:R-:W-:Y:S01]  /*1bda0*/  R2UR UR7, R123 ;  /* 0x000000007b0772ca */ /* 0x000fe200000e0000 */
[----:B------:R-:W-:Y:S02]  /*1bdb0*/  WARPGROUP.DEPBAR.LE gsb0, 0x0 ;  /* 0x00008000000079c5 */ /* 0x000fe40000010000 */
[----:B------:R-:W-:Y:S01]  /*1bdc0*/  WARPGROUP.ARRIVE ;  /* 0x00000000000079c5 */ /* 0x000fe20000000000 */
[-CC-:B------:R-:W-:Y:S01]  /*1bdd0*/  FFMA.FTZ R180, R128, R0.reuse, -R3.reuse ;  /* 0x0000000080b47223 */ /* 0x180fe20000010803 */
[-CC-:B------:R-:W-:Y:S01]  /*1bde0*/  FFMA.FTZ R128, R129, R0.reuse, -R3.reuse ;  /* 0x0000000081807223 */ /* 0x180fe20000010803 */
[-CC-:B------:R-:W-:Y:S01]  /*1bdf0*/  FFMA.FTZ R129, R133, R0.reuse, -R3.reuse ;  /* 0x0000000085817223 */ /* 0x180fe20000010803 */
[-C--:B------:R-:W-:Y:S01]  /*1be00*/  FFMA.FTZ R182, R132, R0.reuse, -R3 ;  /* 0x0000000084b67223 */ /* 0x080fe20000010803 */
[----:B------:R-:W-:-:S05]  /*1be10*/  FMUL.FTZ R133, R4, R0 ;  /* 0x0000000004857220 */ /* 0x000fca0000410000 */
[----:B------:R-:W-:Y:S01]  /*1be20*/  HGMMA.64x192x16.F32 R24, R176, gdesc[UR4].tnspB, R24, gsb0 ;  /* 0x42e00004b0187df0 */ /* 0x000fe20008000818 */
[----:B------:R-:W-:Y:S01]  /*1be30*/  FSEL R3, R5, RZ, P3 ;  /* 0x000000ff05037208 */ /* 0x000fe20001800000 */
[----:B------:R-:W-:Y:S01]  /*1be40*/  MUFU.EX2 R180, R180 ;  /* 0x000000b400b47308 */ /* 0x000fe20000000800 */
[C---:B------:R-:W-:Y:S01]  /*1be50*/  ISETP.GT.AND P3, PT, R10.reuse, R221, PT ;  /* 0x000000dd0a00720c */ /* 0x040fe20003f64270 */
[----:B------:R-:W-:Y:S01]  /*1be60*/  VIADD R10, R10, 0xffffffff ;  /* 0xffffffff0a0a7836 */ /* 0x000fe20000000000 */
[----:B------:R-:W-:Y:S01]  /*1be70*/  FSEL R133, R133, RZ, P4 ;  /* 0x000000ff85857208 */ /* 0x000fe20002000000 */
[----:B------:R-:W-:-:S04]  /*1be80*/  FADD.FTZ R3, -R3, R9 ;  /* 0x0000000903037221 */ /* 0x000fc80000010100 */
[-CC-:B------:R-:W-:Y:S01]  /*1be90*/  FFMA.FTZ R201, R170, R0.reuse, -R133.reuse ;  /* 0x00000000aac97223 */ /* 0x180fe20000010885 */
[-C--:B------:R-:W-:Y:S01]  /*1bea0*/  FMUL.FTZ R3, R3, R0.reuse ;  /* 0x0000000003037220 */ /* 0x080fe20000410000 */
        /* <DEDUP_REMOVED lines=19> */
[----:B------:R1:W2:Y:S01]  /*1bfe0*/  MUFU.EX2 R3, R8 ;  /* 0x0000000800037308 */ /* 0x0002a20000000800 */
[----:B0-----:R-:W-:Y:S01]  /*1bff0*/  FFMA.FTZ R7, R2, R7, R200 ;  /* 0x0000000702077223 */ /* 0x001fe200000100c8 */
[-CC-:B------:R-:W-:Y:S01]  /*1c000*/  FFMA.FTZ R181, R152, R0.reuse, -R133.reuse ;  /* 0x0000000098b57223 */ /* 0x180fe20000010885 */
[-CC-:B------:R-:W-:Y:S01]  /*1c010*/  FFMA.FTZ R183, R156, R0.reuse, -R133.reuse ;  /* 0x000000009cb77223 */ /* 0x180fe20000010885 */
[-C--:B------:R-:W-:Y:S01]  /*1c020*/  FFMA.FTZ R135, R135, R0.reuse, -R133 ;  /* 0x0000000087877223 */ /* 0x080fe20000010885 */
[----:B------:R-:W-:Y:S01]  /*1c030*/  FADD.FTZ R7, R12, R7 ;  /* 0x000000070c077221 */ /* 0x000fe20000010000 */
[-CC-:B------:R-:W-:Y:S01]  /*1c040*/  FFMA.FTZ R157, R157, R0.reuse, -R133.reuse ;  /* 0x000000009d9d7223 */ /* 0x180fe20000010885 */
[-C--:B------:R-:W-:Y:S01]  /*1c050*/  FFMA.FTZ R144, R144, R0.reuse, -R133 ;  /* 0x0000000090907223 */ /* 0x080fe20000010885 */
[----:B------:R-:W0:Y:S01]  /*1c060*/  MUFU.EX2 R132, R132 ;  /* 0x0000008400847308 */ /* 0x000e220000000800 */
[----:B------:R-:W-:Y:S01]  /*1c070*/  FADD.FTZ R7, R202, R7 ;  /* 0x00000007ca077221 */ /* 0x000fe20000010000 */
[-CC-:B-1----:R-:W-:Y:S01]  /*1c080*/  FFMA.FTZ R8, R151, R0.reuse, -R133.reuse ;  /* 0x0000000097087223 */ /* 0x182fe20000010885 */
[----:B------:R-:W-:Y:S01]  /*1c090*/  FFMA.FTZ R160, R160, R0, -R133 ;  /* 0x00000000a0a07223 */ /* 0x000fe20000010885 */
[----:B------:R-:W-:Y:S01]  /*1c0a0*/  F2FP.F16.F32.PACK_AB R200, R12, R200 ;  /* 0x000000c80cc8723e */ /* 0x000fe200000000ff */
[C---:B------:R-:W-:Y:S01]  /*1c0b0*/  FADD.FTZ R7, R14.reuse, R7 ;  /* 0x000000070e077221 */ /* 0x040fe20000010000 */
[----:B------:R-:W-:Y:S01]  /*1c0c0*/  F2FP.F16.F32.PACK_AB R202, R14, R202 ;  /* 0x000000ca0eca723e */ /* 0x000fe200000000ff */
[----:B------:R-:W-:Y:S01]  /*1c0d0*/  IMAD.MOV.U32 R12, RZ, RZ, R205 ;  /* 0x000000ffff0c7224 */ /* 0x000fe200078e00cd */
[----:B------:R-:W1:Y:S01]  /*1c0e0*/  MUFU.EX2 R203, R203 ;  /* 0x000000cb00cb7308 */ /* 0x000e620000000800 */
[----:B--2---:R-:W-:-:S07]  /*1c0f0*/  FFMA.FTZ R6, R3, R6, R201 ;  /* 0x0000000603067223 */ /* 0x004fce00000100c9 */
[----:B------:R-:W2:Y:S01]  /*1c100*/  MUFU.EX2 R136, R136 ;  /* 0x0000008800887308 */ /* 0x000ea20000000800 */
[C---:B0-----:R-:W-:Y:S01]  /*1c110*/  FADD.FTZ R6, R132.reuse, R6 ;  /* 0x0000000684067221 */ /* 0x041fe20000010000 */
[----:B------:R-:W-:-:S06]  /*1c120*/  F2FP.F16.F32.PACK_AB R201, R132, R201 ;  /* 0x000000c984c9723e */ /* 0x000fcc00000000ff */
[----:B------:R-:W0:Y:S08]  /*1c130*/  MUFU.EX2 R197, R197 ;  /* 0x000000c500c57308 */ /* 0x000e300000000800 */
[----:B------:R-:W3:Y:S08]  /*1c140*/  MUFU.EX2 R141, R141 ;  /* 0x0000008d008d7308 */ /* 0x000ef00000000800 */
[----:B------:R-:W4:Y:S08]  /*1c150*/  MUFU.EX2 R199, R199 ;  /* 0x000000c700c77308 */ /* 0x000f300000000800 */
[----:B------:R-:W5:Y:S08]  /*1c160*/  MUFU.EX2 R137, R137 ;  /* 0x0000008900897308 */ /* 0x000f700000000800 */
        /* <DEDUP_REMOVED lines=20> */
[----:B------:R1:W-:Y:S03]  /*1c2b0*/  @!P1 SYNCS.ARRIVE.TRANS64.RED.A1T0 RZ, [R11+URZ], RZ ;  /* 0x000000ff0bff99a7 */ /* 0x0003e6000810043f */
[----:B------:R-:W5:Y:S01]  /*1c2c0*/  MUFU.EX2 R6, R139 ;  /* 0x0000008b00067308 */ /* 0x000f620000000800 */
[C---:B--2---:R-:W-:Y:S01]  /*1c2d0*/  F2FP.F16.F32.PACK_AB R203, R136.reuse, R203 ;  /* 0x000000cb88cb723e */ /* 0x044fe200000000ff */
[----:B------:R-:W-:-:S04]  /*1c2e0*/  FADD.FTZ R13, R136, R13 ;  /* 0x0000000d880d7221 */ /* 0x000fc80000010000 */
[----:B0-----:R-:W-:Y:S01]  /*1c2f0*/  FADD.FTZ R13, R197, R13 ;  /* 0x0000000dc50d7221 */ /* 0x001fe20000010000 */
[----:B-1----:R-:W-:Y:S01]  /*1c300*/  FADD.FTZ R11, R196, R7 ;  /* 0x00000007c40b7221 */ /* 0x002fe20000010000 */
[----:B------:R-:W-:Y:S01]  /*1c310*/  FFMA.FTZ R7, R143, R0, -R133 ;  /* 0x000000008f077223 */ /* 0x000fe20000010885 */
[----:B------:R-:W-:Y:S01]  /*1c320*/  MUFU.EX2 R135, R135 ;  /* 0x0000008700877308 */ /* 0x000fe20000000800 */
[----:B---3--:R-:W-:Y:S01]  /*1c330*/  FADD.FTZ R13, R141, R13 ;  /* 0x0000000d8d0d7221 */ /* 0x008fe20000010000 */
[C---:B------:R-:W-:Y:S01]  /*1c340*/  FADD.FTZ R11, R15.reuse, R11 ;  /* 0x0000000b0f0b7221 */ /* 0x040fe20000010000 */
[----:B------:R-:W-:Y:S02]  /*1c350*/  F2FP.F16.F32.PACK_AB R196, R15, R196 ;  /* 0x000000c40fc4723e */ /* 0x000fe400000000ff */
[----:B----4-:R-:W-:Y:S01]  /*1c360*/  FADD.FTZ R13, R199, R13 ;  /* 0x0000000dc70d7221 */ /* 0x010fe20000010000 */
[----:B------:R-:W-:Y:S01]  /*1c370*/  FADD.FTZ R122, R198, R11 ;  /* 0x0000000bc67a7221 */ /* 0x000fe20000010000 */
[-C--:B------:R-:W-:Y:S01]  /*1c380*/  FFMA.FTZ R11, R153, R0.reuse, -R133 ;  /* 0x00000000990b7223 */ /* 0x080fe20000010885 */
[----:B------:R-:W0:Y:S01]  /*1c390*/  MUFU.EX2 R7, R7 ;  /* 0x0000000700077308 */ /* 0x000e220000000800 */
[----:B-----5:R-:W-:Y:S01]  /*1c3a0*/  FADD.FTZ R13, R137, R13 ;  /* 0x0000000d890d7221 */ /* 0x020fe20000010000 */
[----:B------:R-:W-:Y:S01]  /*1c3b0*/  FADD.FTZ R122, R20, R122 ;  /* 0x0000007a147a7221 */ /* 0x000fe20000010000 */
[----:B------:R-:W-:Y:S01]  /*1c3c0*/  FFMA.FTZ R133, R145, R0, -R133 ;  /* 0x0000000091857223 */ /* 0x000fe20000010885 */
[----:B------:R-:W-:Y:S01]  /*1c3d0*/  F2FP.F16.F32.PACK_AB R197, R141, R197 ;  /* 0x000000c58dc5723e */ /* 0x000fe200000000ff */
[----:B------:R-:W-:Y:S01]  /*1c3e0*/  FADD.FTZ R13, R193, R13 ;  /* 0x0000000dc10d7221 */ /* 0x000fe20000010000 */
[----:B------:R-:W-:Y:S01]  /*1c3f0*/  FADD.FTZ R122, R192, R122 ;  /* 0x0000007ac07a7221 */ /* 0x000fe20000010000 */
[----:B------:R-:W-:Y:S01]  /*1c400*/  F2FP.F16.F32.PACK_AB R198, R20, R198 ;  /* 0x000000c614c6723e */ /* 0x000fe200000000ff */
[----:B------:R-:W1:Y:S01]  /*1c410*/  MUFU.EX2 R11, R11 ;  /* 0x0000000b000b7308 */ /* 0x000e620000000800 */
[----:B------:R-:W-:Y:S01]  /*1c420*/  FADD.FTZ R13, R140, R13 ;  /* 0x0000000d8c0d7221 */ /* 0x000fe20000010000 */
[----:B------:R-:W-:Y:S01]  /*1c430*/  FADD.FTZ R122, R21, R122 ;  /* 0x0000007a157a7221 */ /* 0x000fe20000010000 */
[----:B------:R-:W-:-:S02]  /*1c440*/  F2FP.F16.F32.PACK_AB R199, R137, R199 ;  /* 0x000000c789c7723e */ /* 0x000fc400000000ff */
[----:B------:R-:W-:Y:S01]  /*1c450*/  FADD.FTZ R13, R195, R13 ;  /* 0x0000000dc30d7221 */ /* 0x000fe20000010000 */
[----:B------:R-:W-:Y:S01]  /*1c460*/  FADD.FTZ R122, R194, R122 ;  /* 0x0000007ac27a7221 */ /* 0x000fe20000010000 */
[----:B------:R-:W-:Y:S01]  /*1c470*/  F2FP.F16.F32.PACK_AB R192, R21, R192 ;  /* 0x000000c015c0723e */ /* 0x000fe200000000ff */
[----:B------:R-:W2:Y:S01]  /*1c480*/  MUFU.EX2 R157, R157 ;  /* 0x0000009d009d7308 */ /* 0x000ea20000000800 */
[----:B------:R-:W-:Y:S01]  /*1c490*/  FADD.FTZ R13, R148, R13 ;  /* 0x0000000d940d7221 */ /* 0x000fe20000010000 */
[----:B------:R-:W-:Y:S01]  /*1c4a0*/  FADD.FTZ R122, R130, R122 ;  /* 0x0000007a827a7221 */ /* 0x000fe20000010000 */
[----:B------:R-:W-:Y:S02]  /*1c4b0*/  F2FP.F16.F32.PACK_AB R193, R140, R193 ;  /* 0x000000c18cc1723e */ /* 0x000fe400000000ff */
[----:B------:R-:W-:Y:S01]  /*1c4c0*/  FADD.FTZ R13, R189, R13 ;  /* 0x0000000dbd0d7221 */ /* 0x000fe20000010000 */
[----:B------:R-:W-:Y:S01]  /*1c4d0*/  FADD.FTZ R122, R188, R122 ;  /* 0x0000007abc7a7221 */ /* 0x000fe20000010000 */
[C---:B------:R-:W-:Y:S01]  /*1c4e0*/  F2FP.F16.F32.PACK_AB R189, R9.reuse, R189 ;  /* 0x000000bd09bd723e */ /* 0x040fe200000000ff */
[----:B------:R-:W3:Y:S01]  /*1c4f0*/  MUFU.EX2 R144, R144 ;  /* 0x0000009000907308 */ /* 0x000ee20000000800 */
[----:B------:R-:W-:Y:S01]  /*1c500*/  FADD.FTZ R13, R9, R13 ;  /* 0x0000000d090d7221 */ /* 0x000fe20000010000 */
[----:B------:R-:W-:Y:S01]  /*1c510*/  FADD.FTZ R122, R126, R122 ;  /* 0x0000007a7e7a7221 */ /* 0x000fe20000010000 */
[----:B------:R-:W-:Y:S01]  /*1c520*/  F2FP.F16.F32.PACK_AB R194, R130, R194 ;  /* 0x000000c282c2723e */ /* 0x000fe200000000ff */
[----:B------:R-:W-:-:S02]  /*1c530*/  IMAD.MOV.U32 R9, RZ, RZ, R5 ;  /* 0x000000ffff097224 */ /* 0x000fc400078e0005 */
[----:B------:R-:W-:Y:S01]  /*1c540*/  FADD.FTZ R13, R191, R13 ;  /* 0x0000000dbf0d7221 */ /* 0x000fe20000010000 */
[----:B------:R-:W-:Y:S01]  /*1c550*/  FADD.FTZ R122, R190, R122 ;  /* 0x0000007abe7a7221 */ /* 0x000fe20000010000 */
[C---:B------:R-:W-:Y:S01]  /*1c560*/  F2FP.F16.F32.PACK_AB R191, R8.reuse, R191 ;  /* 0x000000bf08bf723e */ /* 0x040fe200000000ff */
[----:B------:R-:W4:Y:S01]  /*1c570*/  MUFU.EX2 R160, R160 ;  /* 0x000000a000a07308 */ /* 0x000f220000000800 */
[----:B------:R-:W-:Y:S01]  /*1c580*/  FADD.FTZ R13, R8, R13 ;  /* 0x0000000d080d7221 */ /* 0x000fe20000010000 */
[----:B------:R-:W-:Y:S01]  /*1c590*/  FADD.FTZ R122, R127, R122 ;  /* 0x0000007a7f7a7221 */ /* 0x000fe20000010000 */
[----:B------:R-:W-:Y:S01]  /*1c5a0*/  F2FP.F16.F32.PACK_AB R195, R148, R195 ;  /* 0x000000c394c3723e */ /* 0x000fe200000000ff */
[----:B------:R-:W-:Y:S02]  /*1c5b0*/  IMAD.MOV.U32 R8, RZ, RZ, R4 ;  /* 0x000000ffff087224 */ /* 0x000fe400078e0004 */
[----:B------:R-:W-:Y:S01]  /*1c5c0*/  FADD.FTZ R13, R185, R13 ;  /* 0x0000000db90d7221 */ /* 0x000fe20000010000 */
[----:B------:R-:W-:Y:S01]  /*1c5d0*/  FADD.FTZ R122, R184, R122 ;  /* 0x0000007ab87a7221 */ /* 0x000fe20000010000 */
[C---:B------:R-:W-:Y:S01]  /*1c5e0*/  F2FP.F16.F32.PACK_AB R185, R6.reuse, R185 ;  /* 0x000000b906b9723e */ /* 0x040fe200000000ff */
[----:B------:R-:W5:Y:S01]  /*1c5f0*/  MUFU.EX2 R133, R133 ;  /* 0x0000008500857308 */ /* 0x000f620000000800 */
[----:B------:R-:W-:Y:S01]  /*1c600*/  FADD.FTZ R13, R6, R13 ;  /* 0x0000000d060d7221 */ /* 0x000fe20000010000 */
[----:B------:R-:W-:Y:S01]  /*1c610*/  FADD.FTZ R122, R131, R122 ;  /* 0x0000007a837a7221 */ /* 0x000fe20000010000 */
[----:B------:R-:W-:-:S02]  /*1c620*/  F2FP.F16.F32.PACK_AB R188, R126, R188 ;  /* 0x000000bc7ebc723e */ /* 0x000fc400000000ff */
[----:B------:R-:W-:Y:S01]  /*1c630*/  FADD.FTZ R13, R187, R13 ;  /* 0x0000000dbb0d7221 */ /* 0x000fe20000010000 */
[----:B------:R-:W-:Y:S01]  /*1c640*/  FADD.FTZ R122, R186, R122 ;  /* 0x0000007aba7a7221 */ /* 0x000fe20000010000 */
[C---:B0-----:R-:W-:Y:S02]  /*1c650*/  F2FP.F16.F32.PACK_AB R187, R7.reuse, R187 ;  /* 0x000000bb07bb723e */ /* 0x041fe400000000ff */
[----:B------:R-:W-:Y:S01]  /*1c660*/  FADD.FTZ R13, R7, R13 ;  /* 0x0000000d070d7221 */ /* 0x000fe20000010000 */
[----:B------:R-:W-:Y:S01]  /*1c670*/  FADD.FTZ R122, R134, R122 ;  /* 0x0000007a867a7221 */ /* 0x000fe20000010000 */
[----:B------:R-:W-:Y:S02]  /*1c680*/  F2FP.F16.F32.PACK_AB R190, R127, R190 ;  /* 0x000000be7fbe723e */ /* 0x000fe400000000ff */
[----:B------:R-:W-:Y:S01]  /*1c690*/  FADD.FTZ R13, R181, R13 ;  /* 0x0000000db50d7221 */ /* 0x000fe20000010000 */
[----:B------:R-:W-:Y:S01]  /*1c6a0*/  FADD.FTZ R122, R180, R122 ;  /* 0x0000007ab47a7221 */ /* 0x000fe20000010000 */
[----:B-1----:R-:W-:-:S02]  /*1c6b0*/  F2FP.F16.F32.PACK_AB R181, R11, R181 ;  /* 0x000000b50bb5723e */ /* 0x002fc400000000ff */
[----:B------:R-:W-:Y:S01]  /*1c6c0*/  FADD.FTZ R13, R11, R13 ;  /* 0x0000000d0b0d7221 */ /* 0x000fe20000010000 */
[----:B------:R-:W-:Y:S01]  /*1c6d0*/  FADD.FTZ R122, R128, R122 ;  /* 0x0000007a807a7221 */ /* 0x000fe20000010000 */
[----:B------:R-:W-:Y:S01]  /*1c6e0*/  F2FP.F16.F32.PACK_AB R184, R131, R184 ;  /* 0x000000b883b8723e */ /* 0x000fe200000000ff */
[----:B------:R-:W-:Y:S02]  /*1c6f0*/  IMAD.MOV.U32 R11, RZ, RZ, R208 ;  /* 0x000000ffff0b7224 */ /* 0x000fe400078e00d0 */
[----:B------:R-:W-:Y:S01]  /*1c700*/  FADD.FTZ R13, R183, R13 ;  /* 0x0000000db70d7221 */ /* 0x000fe20000010000 */
[----:B------:R-:W-:Y:S01]  /*1c710*/  FADD.FTZ R122, R182, R122 ;  /* 0x0000007ab67a7221 */ /* 0x000fe20000010000 */
[----:B------:R-:W-:Y:S02]  /*1c720*/  F2FP.F16.F32.PACK_AB R186, R134, R186 ;  /* 0x000000ba86ba723e */ /* 0x000fe400000000ff */
[----:B------:R-:W-:Y:S01]  /*1c730*/  FADD.FTZ R13, R135, R13 ;  /* 0x0000000d870d7221 */ /* 0x000fe20000010000 */
[----:B------:R-:W-:Y:S01]  /*1c740*/  FADD.FTZ R122, R129, R122 ;  /* 0x0000007a817a7221 */ /* 0x000fe20000010000 */
[----:B------:R-:W-:-:S02]  /*1c750*/  F2FP.F16.F32.PACK_AB R180, R128, R180 ;  /* 0x000000b480b4723e */ /* 0x000fc400000000ff */
[----:B--2---:R-:W-:Y:S01]  /*1c760*/  FADD.FTZ R13, R157, R13 ;  /* 0x0000000d9d0d7221 */ /* 0x004fe20000010000 */
[----:B------:R-:W-:Y:S01]  /*1c770*/  FADD.FTZ R122, R120, R122 ;  /* 0x0000007a787a7221 */ /* 0x000fe20000010000 */
[----:B------:R-:W-:Y:S02]  /*1c780*/  F2FP.F16.F32.PACK_AB R182, R129, R182 ;  /* 0x000000b681b6723e */ /* 0x000fe400000000ff */
[----:B---3--:R-:W-:Y:S01]  /*1c790*/  FADD.FTZ R13, R144, R13 ;  /* 0x0000000d900d7221 */ /* 0x008fe20000010000 */
[----:B------:R-:W-:Y:S01]  /*1c7a0*/  FADD.FTZ R122, R121, R122 ;  /* 0x0000007a797a7221 */ /* 0x000fe20000010000 */
[----:B------:R-:W-:Y:S02]  /*1c7b0*/  F2FP.F16.F32.PACK_AB R183, R135, R183 ;  /* 0x000000b787b7723e */ /* 0x000fe400000000ff */
[----:B----4-:R-:W-:Y:S01]  /*1c7c0*/  FADD.FTZ R13, R160, R13 ;  /* 0x0000000da00d7221 */ /* 0x010fe20000010000 */
[----:B------:R-:W-:Y:S01]  /*1c7d0*/  FADD.FTZ R122, R124, R122 ;  /* 0x0000007a7c7a7221 */ /* 0x000fe20000010000 */
[----:B------:R-:W-:-:S02]  /*1c7e0*/  F2FP.F16.F32.PACK_AB R177, R144, R157 ;  /* 0x0000009d90b1723e */ /* 0x000fc400000000ff */
[----:B-----5:R-:W-:Y:S01]  /*1c7f0*/  FADD.FTZ R6, R133, R13 ;  /* 0x0000000d85067221 */ /* 0x020fe20000010000 */
[----:B------:R-:W-:Y:S01]  /*1c800*/  FADD.FTZ R7, R125, R122 ;  /* 0x0000007a7d077221 */ /* 0x000fe20000010000 */
[----:B------:R-:W-:Y:S01]  /*1c810*/  F2FP.F16.F32.PACK_AB R179, R133, R160 ;  /* 0x000000a085b3723e */ /* 0x000fe200000000ff */
[----:B------:R-:W-:Y:S06]  /*1c820*/  @P3 BRA `(.L_x_5921) ;  /* 0xffffffa800b83947 */ /* 0x000fec000383ffff */
[----:B------:R-:W-:Y:S05]  /*1c830*/  BSYNC B1 ;  /* 0x0000000000017941 */ /* 0x000fea0003800000 */
.L_x_5910:
[----:B------:R-:W-:Y:S05]  /*1c840*/  BSYNC B0 ;  /* 0x0000000000007941 */ /* 0x000fea0003800000 */
.L_x_5909:
[----:B------:R-:W-:Y:S01]  /*1c850*/  ISETP.GE.AND P2, PT, R10, R222, PT ;  /* 0x000000de0a00720c */ /* 0x000fe20003f46270 */
[----:B------:R-:W-:-:S12]  /*1c860*/  BSSY B0, `(.L_x_5922) ;  /* 0x00004d8000007945 */ /* 0x000fd80003800000 */
[----:B------:R-:W-:Y:S05]  /*1c870*/  @!P2 BRA `(.L_x_5923) ;  /* 0x0000004c0058a947 */ /* 0x000fea0003800000 */
[----:B------:R-:W-:Y:S01]  /*1c880*/  MOV R8, R4 ;  /* 0x0000000400087202 */ /* 0x000fe20000000f00 */
[----:B------:R-:W-:Y:S02]  /*1c890*/  IMAD.MOV.U32 R9, RZ, RZ, R5 ;  /* 0x000000ffff097224 */ /* 0x000fe400078e0005 */
[----:B------:R-:W-:Y:S02]  /*1c8a0*/  IMAD.MOV.U32 R11, RZ, RZ, R208 ;  /* 0x000000ffff0b7224 */ /* 0x000fe400078e00d0 */
[----:B------:R-:W-:-:S07]  /*1c8b0*/  IMAD.MOV.U32 R12, RZ, RZ, R205 ;  /* 0x000000ffff0c7224 */ /* 0x000fce00078e00cd */
.L_x_5934:
        /* <DEDUP_REMOVED lines=8> */
.L_x_5924:
[----:B------:R-:W-:Y:S01]  /*1c940*/  IMAD R4, R205, 0x8, R16 ;  /* 0x00000008cd047824 */ /* 0x000fe200078e0210 */
[----:B------:R-:W-:-:S04]  /*1c950*/  SHF.L.U32 R5, R208, 0x1f, RZ ;  /* 0x0000001fd0057819 */ /* 0x000fc800000006ff */
[----:B------:R0:W1:Y:S01]  /*1c960*/  SYNCS.PHASECHK.TRANS64.TRYWAIT P2, [R4+URZ+0x36830], R5 ;  /* 0x03683005040075a7 */ /* 0x000062000804017f */
[----:B------:R-:W-:Y:S05]  /*1c970*/  @!P0 BRA `(.L_x_5925) ;  /* 0x0000000000048947 */ /* 0x000fea0003800000 */
[----:B------:R-:W-:Y:S01]  /*1c980*/  BPT.TRAP 0x1 ;  /* 0x000000040000795c */ /* 0x000fe20000300000 */
.L_x_5925:
[----:B------:R-:W-:Y:S01]  /*1c990*/  IMAD R0, R205, 0xa80, R220 ;  /* 0x00000a80cd007824 */ /* 0x000fe200078e02dc */
[----:B------:R-:W-:Y:S03]  /*1c9a0*/  BSSY B1, `(.L_x_5926) ;  /* 0x0000006000017945 */ /* 0x000fe60003800000 */
[C---:B------:R-:W-:Y:S01]  /*1c9b0*/  VIADD R120, R0.reuse, 0x100 ;  /* 0x0000010000787836 */ /* 0x040fe20000000000 */
[----:B------:R-:W-:Y:S01]  /*1c9c0*/  IADD3 R20, R0, 0x80, RZ ;  /* 0x0000008000147810 */ /* 0x000fe20007ffe0ff */
[----:B-1----:R-:W-:Y:S06]  /*1c9d0*/  @P2 BRA `(.L_x_5927) ;  /* 0x0000000000082947 */ /* 0x002fec0003800000 */
[----:B------:R-:W1:Y:S02]  /*1c9e0*/  SYNCS.PHASECHK.TRANS64.TRYWAIT P2, [R4+URZ+0x36830], R5 ;  /* 0x03683005040075a7 */ /* 0x000e64000804017f */
[----:B-1----:R-:W-:Y:S05]  /*1c9f0*/  @!P2 BRA `(.L_x_5928) ;  /* 0x000001340094a947 */ /* 0x002fea0003800000 */
.L_x_5927:
[----:B------:R-:W-:Y:S05]  /*1ca00*/  BSYNC B1 ;  /* 0x0000000000017941 */ /* 0x000fea0003800000 */
.L_x_5926:
        /* <DEDUP_REMOVED lines=8> */
[----:B------:R-:W-:Y:S02]  /*1ca90*/  R2UR UR18, R20 ;  /* 0x00000000141272ca */ /* 0x000fe400000e0000 */
[----:B------:R-:W-:Y:S02]  /*1caa0*/  IADD3 R20, R0, 0x200, RZ ;  /* 0x0000020000147810 */ /* 0x000fe40007ffe0ff */
[----:B------:R-:W-:Y:S02]  /*1cab0*/  R2UR UR15, R21 ;  /* 0x00000000150f72ca */ /* 0x000fe400000e0000 */
[----:B------:R-:W-:Y:S02]  /*1cac0*/  R2UR UR14, R20 ;  /* 0x00000000140e72ca */ /* 0x000fe400000e0000 */
[----:B--2---:R-:W-:Y:S01]  /*1cad0*/  R2UR UR42, R14 ;  /* 0x000000000e2a72ca */ /* 0x004fe200000e0000 */
[----:B------:R-:W-:Y:S01]  /*1cae0*/  IMAD.MOV.U32 R14, RZ, RZ, R0 ;  /* 0x000000ffff0e7224 */ /* 0x000fe200078e0000 */
[----:B------:R-:W-:Y:S01]  /*1caf0*/  R2UR UR43, R15 ;  /* 0x000000000f2b72ca */ /* 0x000fe200000e0000 */
[----:B------:R-:W-:Y:S01]  /*1cb00*/  IMAD.MOV.U32 R15, RZ, RZ, 0x40000040 ;  /* 0x40000040ff0f7424 */ /* 0x000fe200078e00ff */
[----:B---3--:R-:W-:-:S02]  /*1cb10*/  R2UR UR28, R122 ;  /* 0x000000007a1c72ca */ /* 0x008fc400000e0000 */
        /* <DEDUP_REMOVED lines=39> */
[C---:B------:R-:W-:Y:S02]  /*1cd90*/  VIADD R14, R0.reuse, 0x300 ;  /* 0x00000300000e7836 */ /* 0x040fe40000000000 */
[----:B------:R-:W-:Y:S02]  /*1cda0*/  VIADD R120, R0, 0x182 ;  /* 0x0000018200787836 */ /* 0x000fe40000000000 */
[----:B------:R-:W-:Y:S01]  /*1cdb0*/  IMAD.MOV.U32 R121, RZ, RZ, 0x40000040 ;  /* 0x40000040ff797424 */ /* 0x000fe200078e00ff */
[----:B------:R-:W-:Y:S02]  /*1cdc0*/  R2UR UR58, R14 ;  /* 0x000000000e3a72ca */ /* 0x000fe400000e0000 */
[----:B------:R-:W-:Y:S02]  /*1cdd0*/  R2UR UR59, R15 ;  /* 0x000000000f3b72ca */ /* 0x000fe400000e0000 */
[----:B------:R-:W-:-:S02]  /*1cde0*/  R2UR UR26, R120 ;  /* 0x00000000781a72ca */ /* 0x000fc400000e0000 */
[----:B------:R-:W-:Y:S01]  /*1cdf0*/  R2UR UR27, R121 ;  /* 0x00000000791b72ca */ /* 0x000fe200000e0000 */
[----:B------:R-:W-:Y:S01]  /*1ce00*/  IMAD.MOV.U32 R121, RZ, RZ, 0x40000040 ;  /* 0x40000040ff797424 */ /* 0x000fe200078e00ff */
[----:B------:R-:W-:Y:S02]  /*1ce10*/  IADD3 R120, R0, 0x302, RZ ;  /* 0x0000030200787810 */ /* 0x000fe40007ffe0ff */
[----:B--2---:R-:W-:Y:S02]  /*1ce20*/  R2UR UR38, R122 ;  /* 0x000000007a2672ca */ /* 0x004fe400000e0000 */
[----:B------:R-:W-:Y:S02]  /*1ce30*/  R2UR UR46, R120 ;  /* 0x00000000782e72ca */ /* 0x000fe400000e0000 */
[----:B------:R-:W-:Y:S02]  /*1ce40*/  R2UR UR47, R121 ;  /* 0x00000000792f72ca */ /* 0x000fe400000e0000 */
        /* <DEDUP_REMOVED lines=53> */
[----:B01----:R-:W-:Y:S01]  /*1d1a0*/  MOV R5, UR45 ;  /* 0x0000002d00057c02 */ /* 0x003fe20008000f00 */
[----:B------:R-:W-:Y:S02]  /*1d1b0*/  WARPGROUP.DEPBAR.LE gsb0, 0x0 ;  /* 0x00008000000079c5 */ /* 0x000fe40000010000 */
[----:B------:R-:W-:Y:S01]  /*1d1c0*/  WARPGROUP.ARRIVE ;  /* 0x00000000000079c5 */ /* 0x000fe20000000000 */
[----:B------:R-:W-:Y:S01]  /*1d1d0*/  MOV R4, UR44 ;  /* 0x0000002c00047c02 */ /* 0x000fe20008000f00 */
        /* <DEDUP_REMOVED lines=343> */
[----:B------:R-:W-:Y:S01]  /*1e750*/  VIADD R4, R0, 0x406 ;  /* 0x0000040600047836 */ /* 0x000fe20000000000 */
[----:B------:R-:W-:Y:S02]  /*1e760*/  R2UR UR45, R5 ;  /* 0x00000000052d72ca */ /* 0x000fe400000e0000 */
[----:B------:R-:W-:Y:S02]  /*1e770*/  MOV R5, 0x40000040 ;  /* 0x4000004000057802 */ /* 0x000fe40000000f00 */
[----:B------:R-:W-:Y:S02]  /*1e780*/  R2UR UR30, R4 ;  /* 0x00000000041e72ca */ /* 0x000fe400000e0000 */
[----:B------:R-:W-:Y:S01]  /*1e790*/  R2UR UR31, R5 ;  /* 0x00000000051f72ca */ /* 0x000fe200000e0000 */
[----:B------:R-:W-:Y:S01]  /*1e7a0*/  UMOV UR28, UR52 ;  /* 0x00000034001c7c82 */ /* 0x000fe20008000000 */
[----:B------:R-:W-:Y:S01]  /*1e7b0*/  UMOV UR29, UR53 ;  /* 0x00000035001d7c82 */ /* 0x000fe20008000000 */
[----:B------:R-:W-:-:S02]  /*1e7c0*/  WARPGROUP.DEPBAR.LE gsb0, 0x0 ;  /* 0x00008000000079c5 */ /* 0x000fc40000010000 */
        /* <DEDUP_REMOVED lines=390> */
.L_x_5929:
[----:B------:R-:W-:Y:S01]  /*20030*/  SHF.L.U32 R0, R11, 0x1f, RZ ;  /* 0x0000001f0b007819 */ /* 0x000fe200000006ff */
[----:B------:R-:W-:-:S04]  /*20040*/  IMAD R11, R12, 0x8, R16 ;  /* 0x000000080c0b7824 */ /* 0x000fc800078e0210 */
[----:B------:R0:W1:Y:S01]  /*20050*/  SYNCS.PHASECHK.TRANS64.TRYWAIT P2, [R11+URZ+0x36850], R0 ;  /* 0x036850000b0075a7 */ /* 0x000062000804017f */
[----:B------:R-:W-:Y:S05]  /*20060*/  @!P0 BRA `(.L_x_5930) ;  /* 0x0000000000048947 */ /* 0x000fea0003800000 */
[----:B------:R-:W-:Y:S01]  /*20070*/  BPT.TRAP 0x1 ;  /* 0x000000040000795c */ /* 0x000fe20000300000 */
.L_x_5930:
[----:B------:R-:W-:Y:S04]  /*20080*/  BSSY B1, `(.L_x_5931) ;  /* 0x0000004000017945 */ /* 0x000fe80003800000 */
[----:B-1----:R-:W-:Y:S05]  /*20090*/  @P2 BRA `(.L_x_5932) ;  /* 0x0000000000082947 */ /* 0x002fea0003800000 */
[----:B------:R-:W1:Y:S02]  /*200a0*/  SYNCS.PHASECHK.TRANS64.TRYWAIT P2, [R11+URZ+0x36850], R0 ;  /* 0x036850000b0075a7 */ /* 0x000e64000804017f */
[----:B-1----:R-:W-:Y:S05]  /*200b0*/  @!P2 BRA `(.L_x_5933) ;  /* 0x000000fc00f8a947 */ /* 0x002fea0003800000 */
.L_x_5932:
[----:B------:R-:W-:Y:S05]  /*200c0*/  BSYNC B1 ;  /* 0x0000000000017941 */ /* 0x000fea0003800000 */
.L_x_5931:
[----:B01----:R-:W-:Y:S01]  /*200d0*/  VIADD R0, R16, 0x400 ;  /* 0x0000040010007836 */ /* 0x003fe20000000000 */
[----:B------:R-:W-:Y:S01]  /*200e0*/  WARPGROUP.ARRIVE ;  /* 0x00000000000079c5 */ /* 0x000fe20000000000 */
[----:B------:R-:W-:Y:S01]  /*200f0*/  IMAD.MOV.U32 R15, RZ, RZ, 0x40000040 ;  /* 0x40000040ff0f7424 */ /* 0x000fe200078e00ff */
[----:B------:R-:W-:Y:S01]  /*20100*/  FMNMX.FTZ R4, R170, R8, !PT ;  /* 0x00000008aa047209 */ /* 0x000fe20007810000 */
[----:B------:R-:W-:Y:S01]  /*20110*/  IMAD.MOV.U32 R3, RZ, RZ, 0x40000040 ;  /* 0x40000040ff037424 */ /* 0x000fe200078e00ff */
[----:B------:R-:W-:Y:S01]  /*20120*/  SHF.R.U32.HI R0, RZ, 0x4, R0 ;  /* 0x00000004ff007819 */ /* 0x000fe20000011600 */
[----:B------:R-:W-:Y:S01]  /*20130*/  ULDC UR4, c[0x0][0x988] ;  /* 0x0002620000047ab9 */ /* 0x000fe20000000800 */
[----:B------:R-:W-:Y:S01]  /*20140*/  R2UR UR7, R15 ;  /* 0x000000000f0772ca */ /* 0x000fe200000e0000 */
[----:B------:R-:W-:Y:S01]  /*20150*/  @!P1 IMAD R13, R13, 0x8, R16 ;  /* 0x000000080d0d9824 */ /* 0x000fe200078e0210 */
[----:B------:R-:W-:Y:S01]  /*20160*/  LOP3.LUT R0, R0, 0x3fff, RZ, 0xc0, !PT ;  /* 0x00003fff00007812 */ /* 0x000fe200078ec0ff */
[----:B------:R-:W-:Y:S01]  /*20170*/  @!P1 VIADD R11, R11, 0x36860 ;  /* 0x000368600b0b9836 */ /* 0x000fe20000000000 */
[----:B------:R-:W-:-:S02]  /*20180*/  FMNMX.FTZ R4, R171, R4, !PT ;  /* 0x00000004ab047209 */ /* 0x000fc40007810000 */
[----:B------:R-:W-:Y:S02]  /*20190*/  LOP3.LUT R0, R0, 0x3800000, RZ, 0xfc, !PT ;  /* 0x0380000000007812 */ /* 0x000fe400078efcff */
[----:B------:R-:W-:Y:S02]  /*201a0*/  FMNMX.FTZ R4, R174, R4, !PT ;  /* 0x00000004ae047209 */ /* 0x000fe40007810000 */
[----:B------:R-:W-:Y:S01]  /*201b0*/  @!P1 IADD3 R13, R13, 0x36840, RZ ;  /* 0x000368400d0d9810 */ /* 0x000fe20007ffe0ff */
[----:B------:R-:W-:Y:S01]  /*201c0*/  IMAD R14, R12, 0xa80, R0 ;  /* 0x00000a800c0e7824 */ /* 0x000fe200078e0200 */
[----:B------:R-:W-:Y:S02]  /*201d0*/  FMNMX.FTZ R0, R168, R9, !PT ;  /* 0x00000009a8007209 */ /* 0x000fe40007810000 */
[----:B------:R-:W-:Y:S02]  /*201e0*/  FMNMX.FTZ R4, R175, R4, !PT ;  /* 0x00000004af047209 */ /* 0x000fe40007810000 */
[----:B------:R-:W-:-:S02]  /*201f0*/  R2UR UR6, R14 ;  /* 0x000000000e0672ca */ /* 0x000fc400000e0000 */
[----:B------:R-:W-:Y:S02]  /*20200*/  IADD3 R2, R14, 0x80, RZ ;  /* 0x000000800e027810 */ /* 0x000fe40007ffe0ff */
        /* <DEDUP_REMOVED lines=55> */
[----:B------:R-:W-:Y:S02]  /*20580*/  @!P1 PRMT R11, RZ, 0x654, R11 ;  /* 0x00000654ff0b9816 */ /* 0x000fe4000000000b */
[----:B------:R-:W-:Y:S02]  /*20590*/  FMNMX.FTZ R5, R125, R0, !PT ;  /* 0x000000007d057209 */ /* 0x000fe40007810000 */
[C---:B------:R-:W-:Y:S01]  /*205a0*/  ISETP.GT.AND P2, PT, R10.reuse, R222, PT ;  /* 0x000000de0a00720c */ /* 0x040fe20003f44270 */
[----:B------:R-:W-:Y:S02]  /*205b0*/  VIADD R10, R10, 0xffffffff ;  /* 0xffffffff0a0a7836 */ /* 0x000fe40000000000 */
[----:B------:R-:W0:Y:S02]  /*205c0*/  SHFL.BFLY PT, R0, R5, 0x2, 0x1f ;  /* 0x0c401f0005007f89 */ /* 0x000e2400000e0000 */
[----:B0-----:R-:W-:-:S05]  /*205d0*/  FMNMX.FTZ R5, R5, R0, !PT ;  /* 0x0000000005057209 */ /* 0x001fca0007810000 */
[----:B------:R-:W0:Y:S02]  /*205e0*/  SHFL.BFLY PT, R0, R5, 0x1, 0x1f ;  /* 0x0c201f0005007f89 */ /* 0x000e2400000e0000 */
[----:B0-----:R-:W-:Y:S01]  /*205f0*/  FMNMX.FTZ R5, R5, R0, !PT ;  /* 0x0000000005057209 */ /* 0x001fe20007810000 */
[----:B------:R-:W-:Y:S01]  /*20600*/  IMAD.U32 R0, RZ, RZ, UR4 ;  /* 0x00000004ff007e24 */ /* 0x000fe2000f8e00ff */
        /* <DEDUP_REMOVED lines=25> */
[----:B------:R-:W-:Y:S01]  /*207a0*/  FADD.FTZ R2, -R5, R9 ;  /* 0x0000000905027221 */ /* 0x000fe20000010100 */
[----:B------:R-:W-:Y:S01]  /*207b0*/  R2UR UR7, R3 ;  /* 0x00000000030772ca */ /* 0x000fe200000e0000 */
[----:B------:R-:W0:Y:S01]  /*207c0*/  SHFL.BFLY PT, R9, R4, 0x2, 0x1f ;  /* 0x0c401f0004097f89 */ /* 0x000e2200000e0000 */
[-C--:B------:R-:W-:Y:S01]  /*207d0*/  FMUL.FTZ R3, R5, R0.reuse ;  /* 0x0000000005037220 */ /* 0x080fe20000410000 */
[----:B------:R-:W-:-:S03]  /*207e0*/  FMUL.FTZ R2, R2, R0 ;  /* 0x0000000002027220 */ /* 0x000fc60000410000 */
        /* <DEDUP_REMOVED lines=19> */
[----:B0-----:R-:W-:Y:S01]  /*20920*/  FMNMX.FTZ R4, R4, R9, !PT ;  /* 0x0000000904047209 */ /* 0x001fe20007810000 */
[----:B------:R-:W-:-:S06]  /*20930*/  FFMA.FTZ R9, R120, R0, -R3 ;  /* 0x0000000078097223 */ /* 0x000fcc0000010803 */
[----:B------:R-:W0:Y:S08]  /*20940*/  MUFU.EX2 R200, R200 ;  /* 0x000000c800c87308 */ /* 0x000e300000000800 */
[----:B------:R-:W1:Y:S08]  /*20950*/  MUFU.EX2 R21, R21 ;  /* 0x0000001500157308 */ /* 0x000e700000000800 */
[----:B------:R-:W2:Y:S01]  /*20960*/  MUFU.EX2 R202, R202 ;  /* 0x000000ca00ca7308 */ /* 0x000ea20000000800 */
[----:B0-----:R-:W-:-:S07]  /*20970*/  FFMA.FTZ R7, R2, R7, R200 ;  /* 0x0000000702077223 */ /* 0x001fce00000100c8 */
[----:B------:R-:W0:Y:S01]  /*20980*/  MUFU.EX2 R168, R168 ;  /* 0x000000a800a87308 */ /* 0x000e220000000800 */
[C---:B-1----:R-:W-:Y:S01]  /*20990*/  FADD.FTZ R7, R21.reuse, R7 ;  /* 0x0000000715077221 */ /* 0x042fe20000010000 */
[----:B------:R-:W-:-:S06]  /*209a0*/  F2FP.F16.F32.PACK_AB R200, R21, R200 ;  /* 0x000000c815c8723e */ /* 0x000fcc00000000ff */
[----:B------:R-:W-:Y:S01]  /*209b0*/  MUFU.EX2 R196, R196 ;  /* 0x000000c400c47308 */ /* 0x000fe20000000800 */
[----:B--2---:R-:W-:-:S07]  /*209c0*/  FADD.FTZ R7, R202, R7 ;  /* 0x00000007ca077221 */ /* 0x004fce0000010000 */
        /* <DEDUP_REMOVED lines=20> */
[----:B------:R-:W-:Y:S01]  /*20b10*/  FFMA.FTZ R186, R140, R0, -R3 ;  /* 0x000000008cba7223 */ /* 0x000fe20000010803 */
[----:B------:R-:W0:Y:S02]  /*20b20*/  SHFL.BFLY PT, R137, R4, 0x1, 0x1f ;  /* 0x0c201f0004897f89 */ /* 0x000e2400000e0000 */
[----:B------:R-:W-:Y:S01]  /*20b30*/  HGMMA.64x192x16.F32 R24, R180, gdesc[UR4].tnspB, R24, gsb0 ;  /* 0x42e00004b4187df0 */ /* 0x000fe20008000818 */
[----:B------:R-:W-:Y:S08]  /*20b40*/  MUFU.EX2 R184, R184 ;  /* 0x000000b800b87308 */ /* 0x000ff00000000800 */
[----:B------:R-:W-:Y:S08]  /*20b50*/  MUFU.EX2 R136, R136 ;  /* 0x0000008800887308 */ /* 0x000ff00000000800 */
[----:B------:R-:W-:Y:S01]  /*20b60*/  MUFU.EX2 R186, R186 ;  /* 0x000000ba00ba7308 */ /* 0x000fe20000000800 */
[----:B0-----:R-:W-:-:S05]  /*20b70*/  FMNMX.FTZ R4, R4, R137, !PT ;  /* 0x0000008904047209 */ /* 0x001fca0007810000 */
[----:B------:R-:W-:-:S04]  /*20b80*/  FADD.FTZ R120, -R4, R8 ;  /* 0x0000000804787221 */ /* 0x000fc80000010100 */
[-C--:B------:R-:W-:Y:S01]  /*20b90*/  FMUL.FTZ R120, R120, R0.reuse ;  /* 0x0000000078787220 */ /* 0x080fe20000410000 */
[----:B------:R-:W-:Y:S02]  /*20ba0*/  WARPGROUP.DEPBAR.LE gsb0, 0x0 ;  /* 0x00008000000079c5 */ /* 0x000fe40000010000 */
[-CC-:B------:R-:W-:Y:S01]  /*20bb0*/  FFMA.FTZ R180, R128, R0.reuse, -R3.reuse ;  /* 0x0000000080b47223 */ /* 0x180fe20000010803 */
[-CC-:B------:R-:W-:Y:S01]  /*20bc0*/  FFMA.FTZ R128, R129, R0.reuse, -R3.reuse ;  /* 0x0000000081807223 */ /* 0x180fe20000010803 */
[-CC-:B------:R-:W-:Y:S01]  /*20bd0*/  FFMA.FTZ R182, R132, R0.reuse, -R3.reuse ;  /* 0x0000000084b67223 */ /* 0x180fe20000010803 */
[-CC-:B------:R-:W-:Y:S01]  /*20be0*/  FFMA.FTZ R129, R133, R0.reuse, -R3.reuse ;  /* 0x0000000085817223 */ /* 0x180fe20000010803 */
[-CC-:B------:R-:W-:Y:S01]  /*20bf0*/  FFMA.FTZ R132, R121, R0.reuse, -R3.reuse ;  /* 0x0000000079847223 */ /* 0x180fe20000010803 */
[-C--:B------:R-:W-:Y:S01]  /*20c00*/  FFMA.FTZ R3, R125, R0.reuse, -R3 ;  /* 0x000000007d037223 */ /* 0x080fe20000010803 */
[----:B------:R-:W-:Y:S01]  /*20c10*/  IMAD.MOV.U32 R121, RZ, RZ, 0x40000040 ;  /* 0x40000040ff797424 */ /* 0x000fe200078e00ff */
[----:B------:R-:W-:Y:S01]  /*20c20*/  WARPGROUP.ARRIVE ;  /* 0x00000000000079c5 */ /* 0x000fe20000000000 */
[-C--:B------:R-:W-:Y:S01]  /*20c30*/  FMUL.FTZ R125, R4, R0.reuse ;  /* 0x00000000047d7220 */ /* 0x080fe20000410000 */
[----:B------:R-:W-:Y:S02]  /*20c40*/  MUFU.EX2 R8, R3 ;  /* 0x0000000300087308 */ /* 0x000fe40000000800 */
[----:B------:R-:W-:Y:S01]  /*20c50*/  R2UR UR7, R121 ;  /* 0x00000000790772ca */ /* 0x000fe200000e0000 */
        /* <DEDUP_REMOVED lines=14> */
[----:B0-----:R-:W-:-:S02]  /*20d40*/  VIADD R120, R14, 0x300 ;  /* 0x000003000e787836 */ /* 0x001fc40000000000 */
[-CC-:B------:R-:W-:Y:S01]  /*20d50*/  FFMA.FTZ R189, R146, R0.reuse, -R125.reuse ;  /* 0x0000000092bd7223 */ /* 0x180fe2000001087d */
[-CC-:B------:R-:W-:Y:S01]  /*20d60*/  FFMA.FTZ R14, R147, R0.reuse, -R125.reuse ;  /* 0x00000000930e7223 */ /* 0x180fe2000001087d */
[-CC-:B------:R-:W-:Y:S01]  /*20d70*/  FFMA.FTZ R191, R150, R0.reuse, -R125.reuse ;  /* 0x0000000096bf7223 */ /* 0x180fe2000001087d */
[-CC-:B------:R-:W-:Y:S01]  /*20d80*/  FFMA.FTZ R151, R151, R0.reuse, -R125.reuse ;  /* 0x0000000097977223 */ /* 0x180fe2000001087d */
[----:B------:R-:W-:Y:S01]  /*20d90*/  R2UR UR6, R120 ;  /* 0x00000000780672ca */ /* 0x000fe200000e0000 */
[-C--:B------:R-:W-:Y:S01]  /*20da0*/  FFMA.FTZ R185, R138, R0.reuse, -R125 ;  /* 0x000000008ab97223 */ /* 0x080fe2000001087d */
[----:B------:R-:W0:Y:S01]  /*20db0*/  MUFU.EX2 R133, R133 ;  /* 0x0000008500857308 */ /* 0x000e220000000800 */
[----:B------:R-:W-:Y:S01]  /*20dc0*/  @!P1 PRMT R120, RZ, 0x654, R13 ;  /* 0x00000654ff789816 */ /* 0x000fe2000000000d */
[-CC-:B------:R-:W-:Y:S01]  /*20dd0*/  FFMA.FTZ R139, R139, R0.reuse, -R125.reuse ;  /* 0x000000008b8b7223 */ /* 0x180fe2000001087d */
[-CC-:B------:R-:W-:Y:S01]  /*20de0*/  FFMA.FTZ R187, R142, R0.reuse, -R125.reuse ;  /* 0x000000008ebb7223 */ /* 0x180fe2000001087d */
[-CC-:B------:R-:W-:Y:S01]  /*20df0*/  FFMA.FTZ R181, R130, R0.reuse, -R125.reuse ;  /* 0x0000000082b57223 */ /* 0x180fe2000001087d */
[-CC-:B------:R-:W-:Y:S01]  /*20e00*/  FFMA.FTZ R183, R134, R0.reuse, -R125.reuse ;  /* 0x0000000086b77223 */ /* 0x180fe2000001087d */
[-CC-:B------:R-:W-:Y:S01]  /*20e10*/  FFMA.FTZ R135, R135, R0.reuse, -R125.reuse ;  /* 0x0000000087877223 */ /* 0x180fe2000001087d */
[----:B------:R-:W-:Y:S01]  /*20e20*/  FFMA.FTZ R122, R122, R0, -R125 ;  /* 0x000000007a7a7223 */ /* 0x000fe2000001087d */
[----:B------:R-:W-:Y:S01]  /*20e30*/  MUFU.EX2 R203, R203 ;  /* 0x000000cb00cb7308 */ /* 0x000fe20000000800 */
[----:B-1----:R-:W-:Y:S01]  /*20e40*/  FFMA.FTZ R6, R3, R6, R201 ;  /* 0x0000000603067223 */ /* 0x002fe200000100c9 */
[-CC-:B------:R-:W-:Y:S01]  /*20e50*/  FFMA.FTZ R123, R123, R0.reuse, -R125.reuse ;  /* 0x000000007b7b7223 */ /* 0x180fe2000001087d */
[----:B------:R-:W-:Y:S01]  /*20e60*/  HGMMA.64x192x16.F32 R24, R176, gdesc[UR4].tnspB, R24, gsb0 ;  /* 0x42e00004b0187df0 */ /* 0x000fe20008000818 */
[----:B------:R-:W-:-:S04]  /*20e70*/  FFMA.FTZ R126, R126, R0, -R125 ;  /* 0x000000007e7e7223 */ /* 0x000fc8000001087d */
        /* <DEDUP_REMOVED lines=28> */
[----:B------:R-:W-:-:S02]  /*21040*/  WARPGROUP.DEPBAR.LE gsb0, 0x0 ;  /* 0x00008000000079c5 */ /* 0x000fc40000010000 */
[----:B------:R2:W-:Y:S01]  /*21050*/  @!P1 SYNCS.ARRIVE.TRANS64.RED.A1T0 RZ, [R120+URZ], RZ ;  /* 0x000000ff78ff99a7 */ /* 0x0005e2000810043f */
[----:B0-----:R-:W-:Y:S02]  /*21060*/  F2FP.F16.F32.PACK_AB R176, R132, R9 ;  /* 0x0000000984b0723e */ /* 0x001fe400000000ff */
[----:B------:R-:W-:Y:S02]  /*21070*/  F2FP.F16.F32.PACK_AB R178, R8, R124 ;  /* 0x0000007c08b2723e */ /* 0x000fe400000000ff */
[----:B-1----:R-:W-:Y:S01]  /*21080*/  F2FP.F16.F32.PACK_AB R177, R123, R122 ;  /* 0x0000007a7bb1723e */ /* 0x002fe200000000ff */
[----:B--2---:R-:W-:Y:S01]  /*21090*/  FADD.FTZ R120, R203, R6 ;  /* 0x00000006cb787221 */ /* 0x004fe20000010000 */
[----:B------:R0:W-:Y:S01]  /*210a0*/  @!P1 SYNCS.ARRIVE.TRANS64.RED.A1T0 RZ, [R11+URZ], RZ ;  /* 0x000000ff0bff99a7 */ /* 0x0001e2000810043f */
[----:B------:R-:W1:Y:S01]  /*210b0*/  MUFU.EX2 R6, R139 ;  /* 0x0000008b00067308 */ /* 0x000e620000000800 */
[C---:B------:R-:W-:Y:S01]  /*210c0*/  F2FP.F16.F32.PACK_AB R203, R137.reuse, R203 ;  /* 0x000000cb89cb723e */ /* 0x040fe200000000ff */
[----:B------:R-:W-:-:S04]  /*210d0*/  FADD.FTZ R120, R137, R120 ;  /* 0x0000007889787221 */ /* 0x000fc80000010000 */
[----:B------:R-:W-:Y:S01]  /*210e0*/  FADD.FTZ R120, R197, R120 ;  /* 0x00000078c5787221 */ /* 0x000fe20000010000 */
[----:B0-----:R-:W-:Y:S01]  /*210f0*/  FADD.FTZ R11, R196, R7 ;  /* 0x00000007c40b7221 */ /* 0x001fe20000010000 */
[----:B------:R-:W-:Y:S01]  /*21100*/  FFMA.FTZ R7, R143, R0, -R125 ;  /* 0x000000008f077223 */ /* 0x000fe2000001087d */
[C---:B------:R-:W-:Y:S01]  /*21110*/  F2FP.F16.F32.PACK_AB R196, R160.reuse, R196 ;  /* 0x000000c4a0c4723e */ /* 0x040fe200000000ff */
[C---:B------:R-:W-:Y:S01]  /*21120*/  FADD.FTZ R120, R145.reuse, R120 ;  /* 0x0000007891787221 */ /* 0x040fe20000010000 */
[----:B------:R-:W-:Y:S01]  /*21130*/  FADD.FTZ R11, R160, R11 ;  /* 0x0000000ba00b7221 */ /* 0x000fe20000010000 */
[----:B------:R-:W-:Y:S02]  /*21140*/  F2FP.F16.F32.PACK_AB R197, R145, R197 ;  /* 0x000000c591c5723e */ /* 0x000fe400000000ff */
[----:B------:R-:W-:Y:S01]  /*21150*/  FADD.FTZ R120, R199, R120 ;  /* 0x00000078c7787221 */ /* 0x000fe20000010000 */
[----:B------:R-:W-:Y:S01]  /*21160*/  FADD.FTZ R121, R198, R11 ;  /* 0x0000000bc6797221 */ /* 0x000fe20000010000 */
[----:B------:R-:W0:Y:S01]  /*21170*/  MUFU.EX2 R7, R7 ;  /* 0x0000000700077308 */ /* 0x000e220000000800 */
[-C--:B------:R-:W-:Y:S01]  /*21180*/  FFMA.FTZ R11, R131, R0.reuse, -R125 ;  /* 0x00000000830b7223 */ /* 0x080fe2000001087d */
[----:B------:R-:W-:Y:S01]  /*21190*/  FADD.FTZ R120, R140, R120 ;  /* 0x000000788c787221 */ /* 0x000fe20000010000 */
[C---:B------:R-:W-:Y:S01]  /*211a0*/  FADD.FTZ R121, R12.reuse, R121 ;  /* 0x000000790c797221 */ /* 0x040fe20000010000 */
[----:B------:R-:W-:Y:S01]  /*211b0*/  FFMA.FTZ R125, R127, R0, -R125 ;  /* 0x000000007f7d7223 */ /* 0x000fe2000001087d */
[----:B------:R-:W-:Y:S01]  /*211c0*/  F2FP.F16.F32.PACK_AB R198, R12, R198 ;  /* 0x000000c60cc6723e */ /* 0x000fe200000000ff */
[----:B------:R-:W-:Y:S01]  /*211d0*/  FADD.FTZ R120, R193, R120 ;  /* 0x00000078c1787221 */ /* 0x000fe20000010000 */
[----:B------:R-:W-:Y:S01]  /*211e0*/  FADD.FTZ R121, R192, R121 ;  /* 0x00000079c0797221 */ /* 0x000fe20000010000 */
[----:B------:R-:W2:Y:S01]  /*211f0*/  MUFU.EX2 R11, R11 ;  /* 0x0000000b000b7308 */ /* 0x000ea20000000800 */
[----:B------:R-:W-:Y:S01]  /*21200*/  F2FP.F16.F32.PACK_AB R199, R140, R199 ;  /* 0x000000c78cc7723e */ /* 0x000fe200000000ff */
[----:B------:R-:W-:Y:S01]  /*21210*/  FADD.FTZ R120, R141, R120 ;  /* 0x000000788d787221 */ /* 0x000fe20000010000 */
[C---:B------:R-:W-:Y:S01]  /*21220*/  FADD.FTZ R121, R153.reuse, R121 ;  /* 0x0000007999797221 */ /* 0x040fe20000010000 */
[----:B------:R-:W-:Y:S01]  /*21230*/  F2FP.F16.F32.PACK_AB R192, R153, R192 ;  /* 0x000000c099c0723e */ /* 0x000fe200000000ff */
[----:B------:R-:W-:-:S02]  /*21240*/  IMAD.MOV.U32 R12, RZ, RZ, R205 ;  /* 0x000000ffff0c7224 */ /* 0x000fc400078e00cd */
[----:B------:R-:W-:Y:S01]  /*21250*/  FADD.FTZ R120, R195, R120 ;  /* 0x00000078c3787221 */ /* 0x000fe20000010000 */
[----:B------:R-:W-:Y:S01]  /*21260*/  FADD.FTZ R121, R194, R121 ;  /* 0x00000079c2797221 */ /* 0x000fe20000010000 */
[----:B------:R-:W3:Y:S01]  /*21270*/  MUFU.EX2 R125, R125 ;  /* 0x0000007d007d7308 */ /* 0x000ee20000000800 */
[----:B------:R-:W-:Y:S01]  /*21280*/  F2FP.F16.F32.PACK_AB R193, R141, R193 ;  /* 0x000000c18dc1723e */ /* 0x000fe200000000ff */
        /* <DEDUP_REMOVED lines=11> */
[----:B------:R-:W-:Y:S02]  /*21340*/  F2FP.F16.F32.PACK_AB R189, R14, R189 ;  /* 0x000000bd0ebd723e */ /* 0x000fe400000000ff */
[----:B------:R-:W-:Y:S01]  /*21350*/  FADD.FTZ R120, R13, R120 ;  /* 0x000000780d787221 */ /* 0x000fe20000010000 */
[C---:B------:R-:W-:Y:S01]  /*21360*/  FADD.FTZ R121, R144.reuse, R121 ;  /* 0x0000007990797221 */ /* 0x040fe20000010000 */
[----:B------:R-:W-:-:S02]  /*21370*/  F2FP.F16.F32.PACK_AB R190, R144, R190 ;  /* 0x000000be90be723e */ /* 0x000fc400000000ff */
[----:B------:R-:W-:Y:S01]  /*21380*/  FADD.FTZ R120, R185, R120 ;  /* 0x00000078b9787221 */ /* 0x000fe20000010000 */
[----:B------:R-:W-:Y:S01]  /*21390*/  FADD.FTZ R121, R184, R121 ;  /* 0x00000079b8797221 */ /* 0x000fe20000010000 */
[C---:B-1----:R-:W-:Y:S02]  /*213a0*/  F2FP.F16.F32.PACK_AB R185, R6.reuse, R185 ;  /* 0x000000b906b9723e */ /* 0x042fe400000000ff */
[----:B------:R-:W-:Y:S01]  /*213b0*/  FADD.FTZ R120, R6, R120 ;  /* 0x0000007806787221 */ /* 0x000fe20000010000 */
[----:B------:R-:W-:Y:S01]  /*213c0*/  FADD.FTZ R121, R136, R121 ;  /* 0x0000007988797221 */ /* 0x000fe20000010000 */
[----:B------:R-:W-:Y:S02]  /*213d0*/  F2FP.F16.F32.PACK_AB R191, R13, R191 ;  /* 0x000000bf0dbf723e */ /* 0x000fe400000000ff */
[----:B------:R-:W-:Y:S01]  /*213e0*/  FADD.FTZ R120, R187, R120 ;  /* 0x00000078bb787221 */ /* 0x000fe20000010000 */
[----:B------:R-:W-:Y:S01]  /*213f0*/  FADD.FTZ R121, R186, R121 ;  /* 0x00000079ba797221 */ /* 0x000fe20000010000 */
[----:B0-----:R-:W-:-:S02]  /*21400*/  F2FP.F16.F32.PACK_AB R187, R7, R187 ;  /* 0x000000bb07bb723e */ /* 0x001fc400000000ff */
[----:B------:R-:W-:Y:S01]  /*21410*/  FADD.FTZ R120, R7, R120 ;  /* 0x0000007807787221 */ /* 0x000fe20000010000 */
[----:B------:R-:W-:Y:S01]  /*21420*/  FADD.FTZ R121, R20, R121 ;  /* 0x0000007914797221 */ /* 0x000fe20000010000 */
[----:B------:R-:W-:Y:S02]  /*21430*/  F2FP.F16.F32.PACK_AB R184, R136, R184 ;  /* 0x000000b888b8723e */ /* 0x000fe400000000ff */
[----:B------:R-:W-:Y:S01]  /*21440*/  FADD.FTZ R120, R181, R120 ;  /* 0x00000078b5787221 */ /* 0x000fe20000010000 */
[----:B------:R-:W-:Y:S01]  /*21450*/  FADD.FTZ R121, R180, R121 ;  /* 0x00000079b4797221 */ /* 0x000fe20000010000 */
[C---:B--2---:R-:W-:Y:S02]  /*21460*/  F2FP.F16.F32.PACK_AB R181, R11.reuse, R181 ;  /* 0x000000b50bb5723e */ /* 0x044fe400000000ff */
[----:B------:R-:W-:Y:S01]  /*21470*/  FADD.FTZ R120, R11, R120 ;  /* 0x000000780b787221 */ /* 0x000fe20000010000 */
[----:B------:R-:W-:Y:S01]  /*21480*/  FADD.FTZ R121, R128, R121 ;  /* 0x0000007980797221 */ /* 0x000fe20000010000 */
[----:B------:R-:W-:Y:S01]  /*21490*/  F2FP.F16.F32.PACK_AB R186, R20, R186 ;  /* 0x000000ba14ba723e */ /* 0x000fe200000000ff */
[----:B------:R-:W-:-:S02]  /*214a0*/  IMAD.MOV.U32 R11, RZ, RZ, R208 ;  /* 0x000000ffff0b7224 */ /* 0x000fc400078e00d0 */
[----:B------:R-:W-:Y:S01]  /*214b0*/  FADD.FTZ R120, R183, R120 ;  /* 0x00000078b7787221 */ /* 0x000fe20000010000 */
[----:B------:R-:W-:Y:S01]  /*214c0*/  FADD.FTZ R121, R182, R121 ;  /* 0x00000079b6797221 */ /* 0x000fe20000010000 */
[----:B------:R-:W-:Y:S02]  /*214d0*/  F2FP.F16.F32.PACK_AB R180, R128, R180 ;  /* 0x000000b480b4723e */ /* 0x000fe400000000ff */
[----:B------:R-:W-:Y:S01]  /*214e0*/  FADD.FTZ R120, R135, R120 ;  /* 0x0000007887787221 */ /* 0x000fe20000010000 */
[C---:B------:R-:W-:Y:S01]  /*214f0*/  FADD.FTZ R121, R129.reuse, R121 ;  /* 0x0000007981797221 */ /* 0x040fe20000010000 */
[----:B------:R-:W-:Y:S02]  /*21500*/  F2FP.F16.F32.PACK_AB R182, R129, R182 ;  /* 0x000000b681b6723e */ /* 0x000fe400000000ff */
[----:B------:R-:W-:Y:S01]  /*21510*/  FADD.FTZ R120, R122, R120 ;  /* 0x000000787a787221 */ /* 0x000fe20000010000 */
[----:B------:R-:W-:Y:S01]  /*21520*/  FADD.FTZ R121, R9, R121 ;  /* 0x0000007909797221 */ /* 0x000fe20000010000 */
[----:B------:R-:W-:Y:S01]  /*21530*/  F2FP.F16.F32.PACK_AB R183, R135, R183 ;  /* 0x000000b787b7723e */ /* 0x000fe200000000ff */
[----:B------:R-:W-:-:S02]  /*21540*/  IMAD.MOV.U32 R9, RZ, RZ, R5 ;  /* 0x000000ffff097224 */ /* 0x000fc400078e0005 */
[----:B------:R-:W-:Y:S01]  /*21550*/  FADD.FTZ R120, R123, R120 ;  /* 0x000000787b787221 */ /* 0x000fe20000010000 */
[----:B------:R-:W-:Y:S01]  /*21560*/  FADD.FTZ R121, R132, R121 ;  /* 0x0000007984797221 */ /* 0x000fe20000010000 */
[----:B---3--:R-:W-:Y:S02]  /*21570*/  F2FP.F16.F32.PACK_AB R179, R125, R126 ;  /* 0x0000007e7db3723e */ /* 0x008fe400000000ff */
[----:B------:R-:W-:Y:S01]  /*21580*/  FADD.FTZ R120, R126, R120 ;  /* 0x000000787e787221 */ /* 0x000fe20000010000 */
[----:B------:R-:W-:-:S03]  /*21590*/  FADD.FTZ R121, R124, R121 ;  /* 0x000000797c797221 */ /* 0x000fc60000010000 */
[----:B------:R-:W-:Y:S01]  /*215a0*/  FADD.FTZ R6, R125, R120 ;  /* 0x000000787d067221 */ /* 0x000fe20000010000 */
[----:B------:R-:W-:Y:S01]  /*215b0*/  FADD.FTZ R7, R8, R121 ;  /* 0x0000007908077221 */ /* 0x000fe20000010000 */
[----:B------:R-:W-:Y:S01]  /*215c0*/  IMAD.MOV.U32 R8, RZ, RZ, R4 ;  /* 0x000000ffff087224 */ /* 0x000fe200078e0004 */
[----:B------:R-:W-:Y:S06]  /*215d0*/  @P2 BRA `(.L_x_5934) ;  /* 0xffffffb000b82947 */ /* 0x000fec000383ffff */
.L_x_5923:
[----:B------:R-:W-:Y:S05]  /*215e0*/  BSYNC B0 ;  /* 0x0000000000007941 */ /* 0x000fea0003800000 */
.L_x_5922:
        /* <DEDUP_REMOVED lines=99> */
.L_x_5935:
[----:B------:R-:W-:Y:S02]  /*21c20*/  LEA R8, R205, R16, 0x3 ;  /* 0x00000010cd087211 */ /* 0x000fe400078e18ff */
[----:B------:R-:W-:-:S04]  /*21c30*/  SHF.L.U32 R3, R208, 0x1f, RZ ;  /* 0x0000001fd0037819 */ /* 0x000fc800000006ff */
[----:B------:R0:W1:Y:S01]  /*21c40*/  SYNCS.PHASECHK.TRANS64.TRYWAIT P2, [R8+URZ+0x36850], R3 ;  /* 0x03685003080075a7 */ /* 0x000062000804017f */
[----:B------:R-:W-:Y:S05]  /*21c50*/  @!P0 BRA `(.L_x_5936) ;  /* 0x0000000000048947 */ /* 0x000fea0003800000 */
[----:B------:R-:W-:Y:S01]  /*21c60*/  BPT.TRAP 0x1 ;  /* 0x000000040000795c */ /* 0x000fe20000300000 */
.L_x_5936:
        /* <DEDUP_REMOVED lines=9> */
.L_x_5938:
[----:B------:R-:W-:Y:S05]  /*21d00*/  BSYNC B0 ;  /* 0x0000000000007941 */ /* 0x000fea0003800000 */
.L_x_5937:
[----:B------:R-:W-:Y:S01]  /*21d10*/  IMAD.MOV.U32 R2, RZ, RZ, R9 ;  /* 0x000000ffff027224 */ /* 0x000fe200078e0009 */
[----:B------:R-:W-:Y:S01]  /*21d20*/  WARPGROUP.ARRIVE ;  /* 0x00000000000079c5 */ /* 0x000fe20000000000 */
[----:B01----:R-:W-:Y:S02]  /*21d30*/  IMAD.MOV.U32 R3, RZ, RZ, 0x40000040 ;  /* 0x40000040ff037424 */ /* 0x003fe400078e00ff */
[----:B------:R-:W-:Y:S01]  /*21d40*/  @!P1 VIADD R12, R8, 0x36860 ;  /* 0x00036860080c9836 */ /* 0x000fe20000000000 */
[----:B------:R-:W-:Y:S01]  /*21d50*/  R2UR UR6, R2 ;  /* 0x00000000020672ca */ /* 0x000fe200000e0000 */
[----:B------:R-:W-:Y:S01]  /*21d60*/  VIADD R2, R9, 0x80 ;  /* 0x0000008009027836 */ /* 0x000fe20000000000 */
[----:B------:R-:W-:Y:S01]  /*21d70*/  R2UR UR7, R3 ;  /* 0x00000000030772ca */ /* 0x000fe200000e0000 */
[----:B------:R-:W-:Y:S01]  /*21d80*/  IMAD.MOV.U32 R3, RZ, RZ, 0x40000040 ;  /* 0x40000040ff037424 */ /* 0x000fe200078e00ff */
[----:B------:R-:W-:Y:S01]  /*21d90*/  @!P1 PRMT R12, RZ, 0x654, R12 ;  /* 0x00000654ff0c9816 */ /* 0x000fe2000000000c */
[----:B------:R-:W-:-:S02]  /*21da0*/  VIADD R205, R205, 0x1 ;  /* 0x00000001cdcd7836 */ /* 0x000fc40000000000 */
[----:B------:R-:W-:-:S03]  /*21db0*/  VIADD R233, R233, 0x1 ;  /* 0x00000001e9e97836 */ /* 0x000fc60000000000 */
        /* <DEDUP_REMOVED lines=38> */
[----:B------:R-:W-:Y:S02]  /*22020*/  R2UR UR6, R2 ;  /* 0x00000000020672ca */ /* 0x000fe400000e0000 */
[----:B------:R-:W-:Y:S01]  /*22030*/  R2UR UR7, R3 ;  /* 0x00000000030772ca */ /* 0x000fe200000e0000 */
[----:B------:R-:W0:Y:S04]  /*22040*/  SHFL.BFLY PT, R2, R7, 0x2, 0x1f ;  /* 0x0c401f0007027f89 */ /* 0x000e2800000e0000 */
[----:B------:R-:W1:Y:S01]  /*22050*/  SHFL.BFLY PT, R3, R6, 0x2, 0x1f ;  /* 0x0c401f0006037f89 */ /* 0x000e6200000e0000 */
[----:B0-----:R-:W-:Y:S01]  /*22060*/  FADD.FTZ R2, R2, R7 ;  /* 0x0000000702027221 */ /* 0x001fe20000010000 */
[----:B------:R-:W-:-:S02]  /*22070*/  IMAD.MOV.U32 R7, RZ, RZ, RZ ;  /* 0x000000ffff077224 */ /* 0x000fc400078e00ff */
[----:B-1----:R-:W-:Y:S01]  /*22080*/  FADD.FTZ R9, R3, R6 ;  /* 0x0000000603097221 */ /* 0x002fe20000010000 */
[----:B------:R-:W-:Y:S01]  /*22090*/  MOV R6, 0xff800000 ;  /* 0xff80000000067802 */ /* 0x000fe20000000f00 */
[----:B------:R-:W0:Y:S04]  /*220a0*/  SHFL.BFLY PT, R3, R2, 0x1, 0x1f ;  /* 0x0c201f0002037f89 */ /* 0x000e2800000e0000 */
[----:B------:R-:W1:Y:S01]  /*220b0*/  SHFL.BFLY PT, R10, R9, 0x1, 0x1f ;  /* 0x0c201f00090a7f89 */ /* 0x000e6200000e0000 */
[----:B0-----:R-:W-:Y:S01]  /*220c0*/  FADD.FTZ R13, R2, R3 ;  /* 0x00000003020d7221 */ /* 0x001fe20000010000 */
[----:B------:R-:W-:Y:S01]  /*220d0*/  IMAD.MOV.U32 R2, RZ, RZ, RZ ;  /* 0x000000ffff027224 */ /* 0x000fe200078e00ff */
[----:B------:R-:W-:Y:S01]  /*220e0*/  SEL R3, RZ, 0x1, P2 ;  /* 0x00000001ff037807 */ /* 0x000fe20001000000 */
[----:B-1----:R-:W-:-:S02]  /*220f0*/  FADD.FTZ R14, R9, R10 ;  /* 0x0000000a090e7221 */ /* 0x002fc40000010000 */
[----:B------:R-:W-:Y:S02]  /*22100*/  FSETP.NE.FTZ.AND P0, PT, R13, RZ, PT ;  /* 0x000000ff0d00720b */ /* 0x000fe40003f15000 */
[----:B------:R-:W-:Y:S01]  /*22110*/  LOP3.LUT R208, R208, R3, RZ, 0x3c, !PT ;  /* 0x00000003d0d07212 */ /* 0x000fe200078e3cff */
[----:B------:R-:W-:Y:S01]  /*22120*/  IMAD.MOV.U32 R3, RZ, RZ, -0x800000 ;  /* 0xff800000ff037424 */ /* 0x000fe200078e00ff */
        /* <DEDUP_REMOVED lines=113> */
.L_x_5846:
        /* <DEDUP_REMOVED lines=13> */
[----:B------:R-:W4:Y:S01]  /*22910*/  LDL.LU R144, [R1+0x68] ;  /* 0x0000680001907983 */ /* 0x000f220000300800 */
[----:B------:R-:W-:Y:S02]  /*22920*/  MOV R140, R16 ;  /* 0x00000010008c7202 */ /* 0x000fe40000000f00 */
[----:B---3--:R-:W-:Y:S01]  /*22930*/  MOV R141, R7 ;  /* 0x00000007008d7202 */ /* 0x008fe20000000f00 */
[----:B------:R-:W-:Y:S02]  /*22940*/  BAR.SYNC.DEFER_BLOCKING 0x1, 0x100 ;  /* 0x0044000000007b1d */ /* 0x000fe40000010000 */
[----:B--2---:R-:W-:-:S03]  /*22950*/  IMAD.WIDE R12, R0, 0x2, R140 ;  /* 0x00000002000c7825 */ /* 0x004fc600078e028c */
[C---:B------:R-:W-:Y:S02]  /*22960*/  IADD3 R86, P2, R12.reuse, 0x20, RZ ;  /* 0x000000200c567810 */ /* 0x040fe40007f5e0ff */
[C---:B------:R-:W-:Y:S02]  /*22970*/  IADD3 R90, P6, R12.reuse, 0x60, RZ ;  /* 0x000000600c5a7810 */ /* 0x040fe40007fde0ff */
[----:B------:R-:W-:Y:S02]  /*22980*/  IADD3 R92, P5, R12, 0x4000, RZ ;  /* 0x000040000c5c7810 */ /* 0x000fe40007fbe0ff */
[----:B------:R-:W-:Y:S02]  /*22990*/  LOP3.LUT R98, R86, 0x380, RZ, 0xc0, !PT ;  /* 0x0000038056627812 */ /* 0x000fe400078ec0ff */
[----:B------:R-:W-:Y:S02]  /*229a0*/  LOP3.LUT R94, R90, 0x380, RZ, 0xc0, !PT ;  /* 0x000003805a5e7812 */ /* 0x000fe400078ec0ff */
[----:B------:R-:W-:-:S02]  /*229b0*/  LOP3.LUT R96, R92, 0x380, RZ, 0xc0, !PT ;  /* 0x000003805c607812 */ /* 0x000fc400078ec0ff */
[----:B------:R-:W-:Y:S01]  /*229c0*/  SHF.R.U64 R98, R98, 0x3, RZ ;  /* 0x0000000362627819 */ /* 0x000fe200000012ff */
[----:B------:R-:W-:Y:S01]  /*229d0*/  IMAD.X R87, RZ, RZ, R13, P2 ;  /* 0x000000ffff577224 */ /* 0x000fe200010e060d */
[C---:B-1----:R-:W-:Y:S02]  /*229e0*/  IADD3 R8, P0, R12.reuse, 0x4020, RZ ;  /* 0x000040200c087810 */ /* 0x042fe40007f1e0ff */
[----:B------:R-:W-:Y:S02]  /*229f0*/  IADD3 R15, P4, R12, 0x4040, RZ ;  /* 0x000040400c0f7810 */ /* 0x000fe40007f9e0ff */
[----:B------:R-:W-:Y:S02]  /*22a00*/  SHF.R.U64 R94, R94, 0x3, RZ ;  /* 0x000000035e5e7819 */ /* 0x000fe400000012ff */
[C---:B------:R-:W-:Y:S02]  /*22a10*/  IADD3 R88, P1, R12.reuse, 0x40, RZ ;  /* 0x000000400c587810 */ /* 0x040fe40007f3e0ff */
[----:B------:R-:W-:-:S02]  /*22a20*/  IADD3 R84, P3, R12, 0x4060, RZ ;  /* 0x000040600c547810 */ /* 0x000fc40007f7e0ff */
[----:B------:R-:W-:Y:S02]  /*22a30*/  SHF.R.U64 R96, R96, 0x3, RZ ;  /* 0x0000000360607819 */ /* 0x000fe400000012ff */
[C---:B------:R-:W-:Y:S02]  /*22a40*/  LOP3.LUT R85, R12.reuse, 0x380, RZ, 0xc0, !PT ;  /* 0x000003800c557812 */ /* 0x040fe400078ec0ff */
[----:B------:R-:W-:Y:S02]  /*22a50*/  IADD3 R14, P2, R12, 0x8000, RZ ;  /* 0x000080000c0e7810 */ /* 0x000fe40007f5e0ff */
[----:B------:R-:W-:Y:S02]  /*22a60*/  LOP3.LUT R86, R98, R86, RZ, 0x3c, !PT ;  /* 0x0000005662567212 */ /* 0x000fe400078e3cff */
[----:B------:R-:W-:Y:S02]  /*22a70*/  LOP3.LUT R90, R94, R90, RZ, 0x3c, !PT ;  /* 0x0000005a5e5a7212 */ /* 0x000fe400078e3cff */
[----:B------:R-:W-:-:S02]  /*22a80*/  LOP3.LUT R107, R8, 0x380, RZ, 0xc0, !PT ;  /* 0x00000380086b7812 */ /* 0x000fc400078ec0ff */
[----:B------:R-:W-:Y:S02]  /*22a90*/  LOP3.LUT R98, R15, 0x380, RZ, 0xc0, !PT ;  /* 0x000003800f627812 */ /* 0x000fe400078ec0ff */
[----:B------:R-:W-:Y:S02]  /*22aa0*/  LOP3.LUT R100, R88, 0x380, RZ, 0xc0, !PT ;  /* 0x0000038058647812 */ /* 0x000fe400078ec0ff */
[----:B------:R-:W-:Y:S02]  /*22ab0*/  LOP3.LUT R92, R96, R92, RZ, 0x3c, !PT ;  /* 0x0000005c605c7212 */ /* 0x000fe400078e3cff */
[----:B------:R-:W-:Y:S02]  /*22ac0*/  LOP3.LUT R94, R84, 0x380, RZ, 0xc0, !PT ;  /* 0x00000380545e7812 */ /* 0x000fe400078ec0ff */
[----:B------:R-:W-:Y:S02]  /*22ad0*/  SHF.R.U64 R85, R85, 0x3, RZ ;  /* 0x0000000355557819 */ /* 0x000fe400000012ff */
[----:B------:R-:W-:Y:S01]  /*22ae0*/  LOP3.LUT R96, R14, 0x380, RZ, 0xc0, !PT ;  /* 0x000003800e607812 */ /* 0x000fe200078ec0ff */
[--C-:B------:R-:W-:Y:S01]  /*22af0*/  IMAD.X R89, RZ, RZ, R13.reuse, P1 ;  /* 0x000000ffff597224 */ /* 0x100fe200008e060d */
[----:B------:R-:W-:Y:S01]  /*22b00*/  SHF.R.U64 R107, R107, 0x3, RZ ;  /* 0x000000036b6b7819 */ /* 0x000fe200000012ff */
[--C-:B------:R-:W-:Y:S01]  /*22b10*/  IMAD.X R91, RZ, RZ, R13.reuse, P6 ;  /* 0x000000ffff5b7224 */ /* 0x100fe200030e060d */
[----:B------:R-:W-:Y:S01]  /*22b20*/  SHF.R.U64 R98, R98, 0x3, RZ ;  /* 0x0000000362627819 */ /* 0x000fe200000012ff */
[----:B------:R-:W-:Y:S01]  /*22b30*/  IMAD.X R93, RZ, RZ, R13, P5 ;  /* 0x000000ffff5d7224 */ /* 0x000fe200028e060d */
[----:B------:R-:W-:-:S02]  /*22b40*/  IADD3 R0, P1, R12, 0x8020, RZ ;  /* 0x000080200c007810 */ /* 0x000fc40007f3e0ff */
[C---:B------:R-:W-:Y:S02]  /*22b50*/  IADD3 R2, P6, R12.reuse, 0x8040, RZ ;  /* 0x000080400c027810 */ /* 0x040fe40007fde0ff */
[----:B------:R-:W-:Y:S02]  /*22b60*/  IADD3 R7, P5, R12, 0x8060, RZ ;  /* 0x000080600c077810 */ /* 0x000fe40007fbe0ff */
[----:B------:R-:W-:Y:S02]  /*22b70*/  SHF.R.U64 R100, R100, 0x3, RZ ;  /* 0x0000000364647819 */ /* 0x000fe400000012ff */
[----:B------:R-:W-:Y:S02]  /*22b80*/  SHF.R.U64 R143, R94, 0x3, RZ ;  /* 0x000000035e8f7819 */ /* 0x000fe400000012ff */
[----:B------:R-:W-:Y:S02]  /*22b90*/  LOP3.LUT R12, R85, R12, RZ, 0x3c, !PT ;  /* 0x0000000c550c7212 */ /* 0x000fe400078e3cff */
[----:B------:R-:W-:-:S02]  /*22ba0*/  SHF.R.U64 R145, R96, 0x3, RZ ;  /* 0x0000000360917819 */ /* 0x000fc400000012ff */
[----:B------:R-:W-:Y:S02]  /*22bb0*/  LOP3.LUT R94, R107, R8, RZ, 0x3c, !PT ;  /* 0x000000086b5e7212 */ /* 0x000fe400078e3cff */
[----:B------:R-:W-:Y:S01]  /*22bc0*/  LOP3.LUT R96, R98, R15, RZ, 0x3c, !PT ;  /* 0x0000000f62607212 */ /* 0x000fe200078e3cff */
[--C-:B------:R-:W-:Y:S01]  /*22bd0*/  IMAD.X R97, RZ, RZ, R13.reuse, P4 ;  /* 0x000000ffff617224 */ /* 0x100fe200020e060d */
[----:B------:R-:W-:Y:S01]  /*22be0*/  LOP3.LUT R88, R100, R88, RZ, 0x3c, !PT ;  /* 0x0000005864587212 */ /* 0x000fe200078e3cff */
[--C-:B------:R-:W-:Y:S01]  /*22bf0*/  IMAD.X R99, RZ, RZ, R13.reuse, P3 ;  /* 0x000000ffff637224 */ /* 0x100fe200018e060d */
[----:B------:R-:W-:Y:S01]  /*22c00*/  LOP3.LUT R98, R143, R84, RZ, 0x3c, !PT ;  /* 0x000000548f627212 */ /* 0x000fe200078e3cff */
[--C-:B------:R-:W-:Y:S01]  /*22c10*/  IMAD.X R101, RZ, RZ, R13.reuse, P2 ;  /* 0x000000ffff657224 */ /* 0x100fe200010e060d */
[----:B------:R-:W-:Y:S01]  /*22c20*/  LOP3.LUT R8, R7, 0x380, RZ, 0xc0, !PT ;  /* 0x0000038007087812 */ /* 0x000fe200078ec0ff */
[--C-:B------:R-:W-:Y:S01]  /*22c30*/  IMAD.X R103, RZ, RZ, R13.reuse, P1 ;  /* 0x000000ffff677224 */ /* 0x100fe200008e060d */
[-C--:B------:R-:W-:Y:S01]  /*22c40*/  IADD3.X R95, RZ, R13.reuse, RZ, P0, !PT ;  /* 0x0000000dff5f7210 */ /* 0x080fe200007fe4ff */
[--C-:B------:R-:W-:Y:S01]  /*22c50*/  IMAD.X R105, RZ, RZ, R13.reuse, P6 ;  /* 0x000000ffff697224 */ /* 0x100fe200030e060d */
[----:B------:R-:W-:Y:S01]  /*22c60*/  LOP3.LUT R100, R145, R14, RZ, 0x3c, !PT ;  /* 0x0000000e91647212 */ /* 0x000fe200078e3cff */
[----:B------:R-:W-:Y:S01]  /*22c70*/  IMAD.X R85, RZ, RZ, R13, P5 ;  /* 0x000000ffff557224 */ /* 0x000fe200028e060d */
[----:B------:R-:W-:-:S02]  /*22c80*/  MOV R143, R12 ;  /* 0x0000000c008f7202 */ /* 0x000fc40000000f00 */
[----:B------:R-:W-:Y:S02]  /*22c90*/  LOP3.LUT R107, R0, 0x380, RZ, 0xc0, !PT ;  /* 0x00000380006b7812 */ /* 0x000fe400078ec0ff */
[----:B------:R-:W-:Y:S02]  /*22ca0*/  F2FP.F16.F32.PACK_AB R12, R25, R24 ;  /* 0x00000018190c723e */ /* 0x000fe400000000ff */
[----:B------:R-:W-:Y:S02]  /*22cb0*/  F2FP.F16.F32.PACK_AB R13, R27, R26 ;  /* 0x0000001a1b0d723e */ /* 0x000fe400000000ff */
[----:B------:R-:W-:Y:S02]  /*22cc0*/  F2FP.F16.F32.PACK_AB R14, R29, R28 ;  /* 0x0000001c1d0e723e */ /* 0x000fe400000000ff */
[----:B------:R-:W-:Y:S02]  /*22cd0*/  F2FP.F16.F32.PACK_AB R15, R31, R30 ;  /* 0x0000001e1f0f723e */ /* 0x000fe400000000ff */
[----:B------:R-:W-:-:S02]  /*22ce0*/  SHF.R.U64 R8, R8, 0x3, RZ ;  /* 0x0000000308087819 */ /* 0x000fc400000012ff */
[----:B------:R-:W-:Y:S01]  /*22cf0*/  SHF.R.U64 R107, R107, 0x3, RZ ;  /* 0x000000036b6b7819 */ /* 0x000fe200000012ff */
[----:B------:R1:W-:Y:S01]  /*22d00*/  STSM.16.M88.4 [R143], R12 ;  /* 0x0000000c8f007844 */ /* 0x0003e20000000200 */
[----:B------:R-:W-:Y:S02]  /*22d10*/  LOP3.LUT R84, R8, R7, RZ, 0x3c, !PT ;  /* 0x0000000708547212 */ /* 0x000fe400078e3cff */
[----:B------:R-:W-:Y:S02]  /*22d20*/  LOP3.LUT R102, R107, R0, RZ, 0x3c, !PT ;  /* 0x000000006b667212 */ /* 0x000fe400078e3cff */
[----:B------:R-:W-:Y:S02]  /*22d30*/  MOV R86, R86 ;  /* 0x0000005600567202 */ /* 0x000fe40000000f00 */
[----:B------:R-:W-:Y:S02]  /*22d40*/  MOV R8, R92 ;  /* 0x0000005c00087202 */ /* 0x000fe40000000f00 */
[----:B------:R-:W-:-:S02]  /*22d50*/  MOV R106, R94 ;  /* 0x0000005e006a7202 */ /* 0x000fc40000000f00 */
[----:B------:R-:W-:Y:S02]  /*22d60*/  MOV R107, R96 ;  /* 0x00000060006b7202 */ /* 0x000fe40000000f00 */
[----:B------:R-:W-:Y:S02]  /*22d70*/  MOV R142, R98 ;  /* 0x00000062008e7202 */ /* 0x000fe40000000f00 */
[----:B-1----:R-:W-:Y:S02]  /*22d80*/  MOV R12, R88 ;  /* 0x00000058000c7202 */ /* 0x002fe40000000f00 */
[----:B------:R-:W-:Y:S02]  /*22d90*/  MOV R13, R90 ;  /* 0x0000005a000d7202 */ /* 0x000fe40000000f00 */
[----:B------:R-:W-:Y:S02]  /*22da0*/  F2FP.F16.F32.PACK_AB R88, R33, R32 ;  /* 0x000000202158723e */ /* 0x000fe400000000ff */
[----:B------:R-:W-:-:S02]  /*22db0*/  F2FP.F16.F32.PACK_AB R89, R35, R34 ;  /* 0x000000222359723e */ /* 0x000fc400000000ff */
[----:B------:R-:W-:Y:S02]  /*22dc0*/  F2FP.F16.F32.PACK_AB R90, R37, R36 ;  /* 0x00000024255a723e */ /* 0x000fe400000000ff */
        /* <DEDUP_REMOVED lines=10> */
[----:B------:R-:W-:-:S03]  /*22e70*/  LOP3.LUT R145, R2, 0x380, RZ, 0xc0, !PT ;  /* 0x0000038002917812 */ /* 0x000fc600078ec0ff */
[----:B------:R2:W-:Y:S01]  /*22e80*/  STSM.16.M88.4 [R12], R92 ;  /* 0x0000005c0c007844 */ /* 0x0005e20000000200 */
[----:B------:R-:W-:Y:S02]  /*22e90*/  MOV R7, R84 ;  /* 0x0000005400077202 */ /* 0x000fe40000000f00 */
[----:B------:R-:W-:Y:S01]  /*22ea0*/  F2FP.F16.F32.PACK_AB R14, R61, R60 ;  /* 0x0000003c3d0e723e */ /* 0x000fe200000000ff */
[----:B------:R3:W-:Y:S01]  /*22eb0*/  STSM.16.M88.4 [R13], R96 ;  /* 0x000000600d007844 */ /* 0x0007e20000000200 */
[----:B------:R-:W-:Y:S02]  /*22ec0*/  F2FP.F16.F32.PACK_AB R15, R63, R62 ;  /* 0x0000003e3f0f723e */ /* 0x000fe400000000ff */
[----:B------:R-:W-:Y:S02]  /*22ed0*/  F2FP.F16.F32.PACK_AB R84, R65, R64 ;  /* 0x000000404154723e */ /* 0x000fe400000000ff */
[----:B------:R-:W-:Y:S02]  /*22ee0*/  F2FP.F16.F32.PACK_AB R85, R67, R66 ;  /* 0x000000424355723e */ /* 0x000fe400000000ff */
[----:B------:R-:W-:-:S02]  /*22ef0*/  F2FP.F16.F32.PACK_AB R87, R71, R70 ;  /* 0x000000464757723e */ /* 0x000fc400000000ff */
[----:B-1----:R-:W-:Y:S02]  /*22f00*/  F2FP.F16.F32.PACK_AB R86, R69, R68 ;  /* 0x000000444556723e */ /* 0x002fe400000000ff */
[----:B--2---:R-:W-:Y:S02]  /*22f10*/  F2FP.F16.F32.PACK_AB R12, R57, R56 ;  /* 0x00000038390c723e */ /* 0x004fe400000000ff */
[----:B------:R-:W-:Y:S02]  /*22f20*/  SHF.R.U64 R145, R145, 0x3, RZ ;  /* 0x0000000391917819 */ /* 0x000fe400000012ff */
[----:B---3--:R-:W-:Y:S02]  /*22f30*/  F2FP.F16.F32.PACK_AB R13, R59, R58 ;  /* 0x0000003a3b0d723e */ /* 0x008fe400000000ff */
[----:B------:R-:W-:Y:S02]  /*22f40*/  F2FP.F16.F32.PACK_AB R88, R73, R72 ;  /* 0x000000484958723e */ /* 0x000fe400000000ff */
[----:B------:R-:W-:-:S02]  /*22f50*/  F2FP.F16.F32.PACK_AB R89, R75, R74 ;  /* 0x0000004a4b59723e */ /* 0x000fc400000000ff */
[----:B------:R-:W-:Y:S02]  /*22f60*/  F2FP.F16.F32.PACK_AB R90, R77, R76 ;  /* 0x0000004c4d5a723e */ /* 0x000fe400000000ff */
[----:B------:R-:W-:Y:S02]  /*22f70*/  F2FP.F16.F32.PACK_AB R91, R79, R78 ;  /* 0x0000004e4f5b723e */ /* 0x000fe400000000ff */
[----:B------:R-:W-:Y:S02]  /*22f80*/  F2FP.F16.F32.PACK_AB R92, R81, R80 ;  /* 0x00000050515c723e */ /* 0x000fe400000000ff */
[----:B------:R-:W-:Y:S02]  /*22f90*/  F2FP.F16.F32.PACK_AB R93, R83, R82 ;  /* 0x00000052535d723e */ /* 0x000fe400000000ff */
[----:B------:R-:W-:Y:S02]  /*22fa0*/  F2FP.F16.F32.PACK_AB R94, R5, R4 ;  /* 0x00000004055e723e */ /* 0x000fe400000000ff */
[----:B------:R-:W-:Y:S01]  /*22fb0*/  F2FP.F16.F32.PACK_AB R95, R129, R128 ;  /* 0x00000080815f723e */ /* 0x000fe200000000ff */
[----:B------:R-:W-:Y:S01]  /*22fc0*/  STSM.16.M88.4 [R8], R12 ;  /* 0x0000000c08007844 */ /* 0x000fe20000000200 */
[----:B------:R-:W-:-:S02]  /*22fd0*/  MOV R100, R100 ;  /* 0x0000006400647202 */ /* 0x000fc40000000f00 */
[----:B------:R-:W-:Y:S02]  /*22fe0*/  F2FP.F16.F32.PACK_AB R96, R21, R20 ;  /* 0x000000141560723e */ /* 0x000fe400000000ff */
[----:B------:R-:W-:Y:S02]  /*22ff0*/  F2FP.F16.F32.PACK_AB R97, R131, R130 ;  /* 0x000000828361723e */ /* 0x000fe400000000ff */
[----:B------:R-:W-:Y:S02]  /*23000*/  F2FP.F16.F32.PACK_AB R98, R121, R120 ;  /* 0x000000787962723e */ /* 0x000fe400000000ff */
[----:B------:R-:W-:Y:S01]  /*23010*/  F2FP.F16.F32.PACK_AB R99, R133, R132 ;  /* 0x000000848563723e */ /* 0x000fe200000000ff */
[----:B------:R-:W-:Y:S01]  /*23020*/  STSM.16.M88.4 [R106], R84 ;  /* 0x000000546a007844 */ /* 0x000fe20000000200 */
[----:B------:R-:W-:-:S03]  /*23030*/  LOP3.LUT R104, R145, R2, RZ, 0x3c, !PT ;  /* 0x0000000291687212 */ /* 0x000fc600078e3cff */
[----:B------:R1:W-:Y:S01]  /*23040*/  STSM.16.M88.4 [R107], R88 ;  /* 0x000000586b007844 */ /* 0x0003e20000000200 */
[----:B------:R-:W-:-:S03]  /*23050*/  MOV R0, R102 ;  /* 0x0000006600007202 */ /* 0x000fc60000000f00 */
[----:B------:R-:W-:Y:S01]  /*23060*/  STSM.16.M88.4 [R142], R92 ;  /* 0x0000005c8e007844 */ /* 0x000fe20000000200 */
[----:B------:R-:W-:Y:S02]  /*23070*/  MOV R2, R104 ;  /* 0x0000006800027202 */ /* 0x000fe40000000f00 */
[----:B------:R-:W-:Y:S01]  /*23080*/  F2FP.F16.F32.PACK_AB R101, R135, R134 ;  /* 0x000000868765723e */ /* 0x000fe200000000ff */
[----:B------:R2:W-:Y:S01]  /*23090*/  STSM.16.M88.4 [R100], R96 ;  /* 0x0000006064007844 */ /* 0x0005e20000000200 */
[----:B------:R-:W-:Y:S02]  /*230a0*/  F2FP.F16.F32.PACK_AB R102, R125, R124 ;  /* 0x0000007c7d66723e */ /* 0x000fe400000000ff */
[----:B------:R-:W-:Y:S02]  /*230b0*/  F2FP.F16.F32.PACK_AB R103, R137, R136 ;  /* 0x000000888967723e */ /* 0x000fe400000000ff */
[----:B------:R-:W-:Y:S02]  /*230c0*/  F2FP.F16.F32.PACK_AB R104, R127, R126 ;  /* 0x0000007e7f68723e */ /* 0x000fe400000000ff */
[----:B------:R-:W-:Y:S01]  /*230d0*/  F2FP.F16.F32.PACK_AB R105, R139, R138 ;  /* 0x0000008a8b69723e */ /* 0x000fe200000000ff */
[----:B-1----:R-:W1:Y:S01]  /*230e0*/  LDC.64 R90, c[0x0][0xba8] ;  /* 0x0002ea00ff5a7b82 */ /* 0x002e620000000a00 */
[----:B------:R-:W-:-:S02]  /*230f0*/  F2FP.F16.F32.PACK_AB R106, R109, R108 ;  /* 0x0000006c6d6a723e */ /* 0x000fc400000000ff */
[----:B------:R-:W-:Y:S02]  /*23100*/  F2FP.F16.F32.PACK_AB R107, R111, R110 ;  /* 0x0000006e6f6b723e */ /* 0x000fe400000000ff */
[----:B------:R-:W-:Y:S02]  /*23110*/  F2FP.F16.F32.PACK_AB R12, R113, R112 ;  /* 0x00000070710c723e */ /* 0x000fe400000000ff */
[----:B--2---:R-:W-:Y:S01]  /*23120*/  F2FP.F16.F32.PACK_AB R100, R123, R122 ;  /* 0x0000007a7b64723e */ /* 0x004fe200000000ff */
[----:B------:R-:W2:Y:S01]  /*23130*/  LDC R92, c[0x0][0xbe8] ;  /* 0x0002fa00ff5c7b82 */ /* 0x000ea20000000800 */
[----:B------:R-:W-:Y:S02]  /*23140*/  F2FP.F16.F32.PACK_AB R13, R115, R114 ;  /* 0x00000072730d723e */ /* 0x000fe400000000ff */
[----:B------:R-:W-:Y:S02]  /*23150*/  F2FP.F16.F32.PACK_AB R14, R117, R116 ;  /* 0x00000074750e723e */ /* 0x000fe400000000ff */
[----:B------:R-:W-:Y:S01]  /*23160*/  F2FP.F16.F32.PACK_AB R15, R119, R118 ;  /* 0x00000076770f723e */ /* 0x000fe200000000ff */
[----:B------:R3:W-:Y:S04]  /*23170*/  STSM.16.M88.4 [R0], R100 ;  /* 0x0000006400007844 */ /* 0x0007e80000000200 */
[----:B------:R0:W-:Y:S04]  /*23180*/  STSM.16.M88.4 [R2], R104 ;  /* 0x0000006802007844 */ /* 0x0001e80000000200 */
[----:B------:R4:W-:Y:S01]  /*23190*/  STSM.16.M88.4 [R7], R12 ;  /* 0x0000000c07007844 */ /* 0x0009e20000000200 */
[----:B------:R-:W-:Y:S01]  /*231a0*/  BAR.SYNC.DEFER_BLOCKING 0x1, 0x100 ;  /* 0x0044000000007b1d */ /* 0x000fe20000010000 */
[----:B------:R-:W-:-:S04]  /*231b0*/  ISETP.NE.U32.AND P0, PT, RZ, UR6, PT ;  /* 0x00000006ff007c0c */ /* 0x000fc8000bf05070 */
[----:B------:R-:W-:Y:S02]  /*231c0*/  ISETP.NE.AND.EX P0, PT, RZ, UR7, PT, P0 ;  /* 0x00000007ff007c0c */ /* 0x000fe4000bf05300 */
[----:B------:R-:W-:Y:S02]  /*231d0*/  IADD3 R84, P1, R231, UR6, RZ ;  /* 0x00000006e7547c10 */ /* 0x000fe4000ff3e0ff */
[----:B---3--:R-:W-:Y:S02]  /*231e0*/  MOV R0, RZ ;  /* 0x000000ff00007202 */ /* 0x008fe40000000f00 */
[----:B------:R-:W-:-:S07]  /*231f0*/  IADD3.X R85, R232, UR7, RZ, P1, !PT ;  /* 0x00000007e8557c10 */ /* 0x000fce0008ffe4ff */
[----:B------:R-:W3:Y:S01]  /*23200*/  @P0 LDG.E R0, desc[UR60][R84.64] ;  /* 0x0000003c54000981 */ /* 0x000ee2000c1e1900 */
[----:B------:R-:W-:-:S04]  /*23210*/  ISETP.NE.U32.AND P1, PT, RZ, UR4, PT ;  /* 0x00000004ff007c0c */ /* 0x000fc8000bf25070 */
[----:B------:R-:W-:Y:S01]  /*23220*/  ISETP.NE.AND.EX P1, PT, RZ, UR5, PT, P1 ;  /* 0x00000005ff007c0c */ /* 0x000fe2000bf25310 */
[----:B0-----:R-:W-:-:S12]  /*23230*/  IMAD.MOV.U32 R2, RZ, RZ, 0x9b8 ;  /* 0x000009b8ff027424 */ /* 0x001fd800078e00ff */
[----:B----4-:R-:W-:Y:S01]  /*23240*/  @P1 IADD3 R12, P2, R231, UR4, RZ ;  /* 0x00000004e70c1c10 */ /* 0x010fe2000ff5e0ff */
[----:B------:R-:W-:-:S03]  /*23250*/  ULDC UR4, c[0x0][0xa88] ;  /* 0x0002a20000047ab9 */ /* 0x000fc60000000800 */
[----:B------:R-:W-:Y:S01]  /*23260*/  @P1 IADD3.X R13, R232, UR5, RZ, P2, !PT ;  /* 0x00000005e80d1c10 */ /* 0x000fe200097fe4ff */
[----:B------:R-:W-:Y:S01]  /*23270*/  IMAD.U32 R93, RZ, RZ, UR4 ;  /* 0x00000004ff5d7e24 */ /* 0x000fe2000f8e00ff */
[----:B------:R-:W-:Y:S01]  /*23280*/  ISETP.NE.AND P2, PT, R229, RZ, PT ;  /* 0x000000ffe500720c */ /* 0x000fe20003f45270 */
[----:B------:R-:W-:-:S03]  /*23290*/  ULDC UR4, c[0x0][0xad4] ;  /* 0x0002b50000047ab9 */ /* 0x000fc60000000800 */
[----:B------:R-:W-:Y:S01]  /*232a0*/  SEL R229, R229, UR4, P2 ;  /* 0x00000004e5e57c07 */ /* 0x000fe20009000000 */
[----:B------:R0:W5:Y:S03]  /*232b0*/  @P1 LDG.E R93, desc[UR60][R12.64] ;  /* 0x0000003c0c5d1981 */ /* 0x000166000c1e1900 */
[----:B------:R-:W-:-:S04]  /*232c0*/  ISETP.GT.AND P3, PT, R229, 0x1, PT ;  /* 0x00000001e500780c */ /* 0x000fc80003f64270 */
[----:B------:R-:W-:-:S04]  /*232d0*/  SEL R2, R2, 0x978, P3 ;  /* 0x0000097802027807 */ /* 0x000fc80001800000 */
[----:B------:R-:W4:Y:S08]  /*232e0*/  LDC.64 R14, c[0x0][R2+0x220] ;  /* 0x00008800020e7b82 */ /* 0x000f300000000a00 */
[----:B------:R-:W1:Y:S01]  /*232f0*/  LDC.64 R86, c[0x0][R2+0x218] ;  /* 0x0000860002567b82 */ /* 0x000e620000000a00 */
[----:B--2---:R-:W-:-:S07]  /*23300*/  ISETP.NE.AND P4, PT, R92, 0x1, PT ;  /* 0x000000015c00780c */ /* 0x004fce0003f85270 */
[----:B------:R-:W2:Y:S01]  /*23310*/  LDC.64 R88, c[0x0][R2+0x228] ;  /* 0x00008a0002587b82 */ /* 0x000ea20000000a00 */
[----:B------:R-:W-:-:S07]  /*23320*/  ISETP.NE.U32.AND P2, PT, RZ, UR6, PT ;  /* 0x00000006ff007c0c */ /* 0x000fce000bf45070 */
[----:B0-----:R0:W0:Y:S01]  /*23330*/  LDC.64 R12, c[0x0][R2+0x210] ;  /* 0x00008400020c7b82 */ /* 0x0010220000000a00 */
[----:B------:R-:W-:-:S07]  /*23340*/  ISETP.NE.AND.EX P2, PT, RZ, UR7, PT, P2 ;  /* 0x00000007ff007c0c */ /* 0x000fce000bf45320 */
[----:B------:R-:W2:Y:S01]  /*23350*/  @P4 LDC R94, c[0x0][0xbec] ;  /* 0x0002fb00ff5e4b82 */ /* 0x000ea20000000800 */
[----:B------:R-:W-:-:S07]  /*23360*/  SEL R230, R230, RZ, !P2 ;  /* 0x000000ffe6e67207 */ /* 0x000fce0005000000 */
[----:B------:R-:W0:Y:S01]  /*23370*/  @P4 LDC R101, c[0x0][0xbf0] ;  /* 0x0002fc00ff654b82 */ /* 0x000e220000000800 */
[----:B------:R-:W-:Y:S01]  /*23380*/  SEL R7, R144, RZ, !P2 ;  /* 0x000000ff90077207 */ /* 0x000fe20005000000 */
[----:B----4-:R-:W-:-:S06]  /*23390*/  IMAD R8, R15, R230, RZ ;  /* 0x000000e60f087224 */ /* 0x010fcc00078e02ff */
[----:B-1----:R-:W1:Y:S01]  /*233a0*/  @!P3 LDC R90, c[0x0][0xb50] ;  /* 0x0002d400ff5abb82 */ /* 0x002e620000000800 */
[C---:B------:R-:W-:Y:S02]  /*233b0*/  IMAD R99, R14.reuse, R7, R8 ;  /* 0x000000070e637224 */ /* 0x040fe400078e0208 */
[----:B------:R-:W-:Y:S02]  /*233c0*/  IMAD.IADD R7, R227, 0x1, R223 ;  /* 0x00000001e3077824 */ /* 0x000fe400078e02df */
[----:B------:R-:W-:Y:S01]  /*233d0*/  IMAD.WIDE.U32 R14, R14, R230, RZ ;  /* 0x000000e60e0e7225 */ /* 0x000fe200078e00ff */
[----:B------:R-:W-:Y:S02]  /*233e0*/  SEL R95, R236, RZ, P3 ;  /* 0x000000ffec5f7207 */ /* 0x000fe40001800000 */
[----:B------:R-:W4:Y:S01]  /*233f0*/  @!P3 LDC R91, c[0x0][0xb54] ;  /* 0x0002d500ff5bbb82 */ /* 0x000f220000000800 */
[----:B--2---:R-:W-:-:S04]  /*23400*/  @P4 IMAD.HI.U32 R8, R7, R94, RZ ;  /* 0x0000005e07084227 */ /* 0x004fc800078e00ff */
[-C--:B------:R-:W-:Y:S02]  /*23410*/  IMAD R97, R87, R228.reuse, RZ ;  /* 0x000000e457617224 */ /* 0x080fe400078e02ff */
[----:B------:R-:W-:-:S04]  /*23420*/  IMAD.WIDE.U32 R86, R86, R228, RZ ;  /* 0x000000e456567225 */ /* 0x000fc800078e00ff */
[----:B------:R-:W-:Y:S02]  /*23430*/  IMAD.IADD R99, R15, 0x1, R99 ;  /* 0x000000010f637824 */ /* 0x000fe400078e0263 */
[----:B------:R-:W-:Y:S01]  /*23440*/  IMAD.MOV.U32 R15, RZ, RZ, R7 ;  /* 0x000000ffff0f7224 */ /* 0x000fe200078e0007 */
[----:B0-----:R-:W-:Y:S01]  /*23450*/  @P4 SHF.R.U32.HI R15, RZ, R101, R8 ;  /* 0x00000065ff0f4219 */ /* 0x001fe20000011608 */
[----:B------:R-:W-:Y:S02]  /*23460*/  IMAD.IADD R87, R87, 0x1, R97 ;  /* 0x0000000157577824 */ /* 0x000fe400078e0261 */
[-C--:B------:R-:W-:Y:S02]  /*23470*/  IMAD R97, R89, R95.reuse, RZ ;  /* 0x0000005f59617224 */ /* 0x080fe400078e02ff */
[----:B------:R-:W-:Y:S01]  /*23480*/  IMAD.WIDE.U32 R88, R88, R95, RZ ;  /* 0x0000005f58587225 */ /* 0x000fe200078e00ff */
[----:B------:R-:W-:-:S03]  /*23490*/  SHF.R.S32.HI R8, RZ, 0x1f, R15 ;  /* 0x0000001fff087819 */ /* 0x000fc6000001140f */
[----:B------:R-:W-:Y:S01]  /*234a0*/  IMAD.IADD R97, R89, 0x1, R97 ;  /* 0x0000000159617824 */ /* 0x000fe200078e0261 */
[--C-:B---3--:R-:W-:Y:S02]  /*234b0*/  IADD3 R14, P2, P5, R14, R86, R0.reuse ;  /* 0x000000560e0e7210 */ /* 0x108fe40007d5e000 */
[----:B------:R-:W-:Y:S02]  /*234c0*/  SHF.R.S32.HI R2, RZ, 0x1f, R0 ;  /* 0x0000001fff027819 */ /* 0x000fe40000011400 */
[----:B------:R-:W-:Y:S02]  /*234d0*/  IADD3 R86, -R15, RZ, RZ ;  /* 0x000000ff0f567210 */ /* 0x000fe40007ffe1ff */
        /* <DEDUP_REMOVED lines=8> */
[----:B-1----:R-:W-:-:S03]  /*23560*/  LEA R90, P2, R88, R90, 0x2 ;  /* 0x0000005a585a7211 */ /* 0x002fc600078410ff */
[----:B------:R-:W-:-:S05]  /*23570*/  IMAD.IADD R8, R89, 0x1, R87 ;  /* 0x0000000159087824 */ /* 0x000fca00078e0257 */
[----:B----4-:R-:W-:Y:S01]  /*23580*/  LEA.HI.X R91, R88, R91, R8, 0x2, P2 ;  /* 0x0000005b585b7211 */ /* 0x010fe200010f1408 */
[----:B------:R-:W-:Y:S06]  /*23590*/  @P1 BRA `(.L_x_5942) ;  /* 0x0000000000101947 */ /* 0x000fec0003800000 */
[----:B------:R-:W-:Y:S05]  /*235a0*/  @!P0 BRA `(.L_x_5942) ;  /* 0x00000000000c8947 */ /* 0x000fea0003800000 */
[----:B------:R-:W2:Y:S04]  /*235b0*/  LDG.E R8, desc[UR60][R84.64] ;  /* 0x0000003c54087981 */ /* 0x000ea8000c1e1900 */
[----:B-----5:R-:W2:Y:S02]  /*235c0*/  LDG.E R93, desc[UR60][R84.64+0x4] ;  /* 0x0000043c545d7981 */ /* 0x020ea4000c1e1900 */
[----:B--2---:R-:W-:-:S07]  /*235d0*/  IMAD.IADD R93, R93, 0x1, -R8 ;  /* 0x000000015d5d7824 */ /* 0x004fce00078e0a08 */
.L_x_5942:
        /* <DEDUP_REMOVED lines=24> */
[----:B------:R-:W-:Y:S02]  /*23760*/  SHF.R.S32.HI R20, RZ, 0x3, R4 ;  /* 0x00000003ff147819 */ /* 0x000fe40000011404 */
[----:B------:R-:W-:-:S05]  /*23770*/  IADD3 R67, R3, -R6, RZ ;  /* 0x8000000603437210 */ /* 0x000fca0007ffe0ff */
        /* <DEDUP_REMOVED lines=8> */
[----:B------:R-:W-:Y:S01]  /*23800*/  IMAD R0, R67, 0x20, R20 ;  /* 0x0000002043007824 */ /* 0x000fe200078e0214 */
[C---:B------:R-:W-:Y:S02]  /*23810*/  IADD3 R29, P6, R140.reuse, 0x3000, RZ ;  /* 0x000030008c1d7810 */ /* 0x040fe40007fde0ff */
[C---:B------:R-:W-:Y:S02]  /*23820*/  IADD3 R33, P5, R140.reuse, 0x4000, RZ ;  /* 0x000040008c217810 */ /* 0x040fe40007fbe0ff */
[----:B------:R-:W-:Y:S02]  /*23830*/  IADD3 R37, P1, R140, 0x5000, RZ ;  /* 0x000050008c257810 */ /* 0x000fe40007f3e0ff */
[----:B------:R-:W-:Y:S01]  /*23840*/  IADD3 R65, R65, R21, RZ ;  /* 0x0000001541417210 */ /* 0x000fe20007ffe0ff */
        /* <DEDUP_REMOVED lines=25> */
[----:B------:R-:W-:Y:S01]  /*239e0*/  IMAD.MOV.U32 R21, RZ, RZ, R2 ;  /* 0x000000ffff157224 */ /* 0x000fe200078e0002 */
[C---:B------:R-:W-:Y:S01]  /*239f0*/  IADD3 R41, P0, R140.reuse, 0x6000, RZ ;  /* 0x000060008c297810 */ /* 0x040fe20007f1e0ff */
[----:B------:R-:W-:Y:S01]  /*23a00*/  IMAD R67, R67, UR4, RZ ;  /* 0x0000000443437c24 */ /* 0x000fe2000f8e02ff */
[C---:B------:R-:W-:Y:S01]  /*23a10*/  IADD3 R45, P3, R140.reuse, 0x7000, RZ ;  /* 0x000070008c2d7810 */ /* 0x040fe20007f7e0ff */
[----:B------:R-:W5:Y:S01]  /*23a20*/  LD.E.128 R12, desc[UR60][R12.64] ;  /* 0x0000003c0c0c7980 */ /* 0x000f62000c101d00 */
[----:B------:R-:W-:-:S02]  /*23a30*/  IADD3 R49, P2, R140, 0x8000, RZ ;  /* 0x000080008c317810 */ /* 0x000fc40007f5e0ff */
[C---:B------:R-:W-:Y:S01]  /*23a40*/  IADD3 R53, P6, R140.reuse, 0x9000, RZ ;  /* 0x000090008c357810 */ /* 0x040fe20007fde0ff */
[----:B------:R-:W5:Y:S01]  /*23a50*/  LD.E.128 R24, desc[UR60][R24.64] ;  /* 0x0000003c18187980 */ /* 0x000f62000c101d00 */
[C---:B------:R-:W-:Y:S02]  /*23a60*/  IADD3 R57, P5, R140.reuse, 0xa000, RZ ;  /* 0x0000a0008c397810 */ /* 0x040fe40007fbe0ff */
[----:B------:R-:W-:Y:S01]  /*23a70*/  IADD3.X R37, RZ, R141, RZ, P1, !PT ;  /* 0x0000008dff257210 */ /* 0x000fe20000ffe4ff */
[----:B------:R-:W5:Y:S01]  /*23a80*/  LD.E.128 R28, desc[UR60][R28.64] ;  /* 0x0000003c1c1c7980 */ /* 0x000f62000c101d00 */
[----:B--2---:R-:W-:Y:S02]  /*23a90*/  @P4 SHF.R.U32.HI R21, RZ, R71, R0 ;  /* 0x00000047ff154219 */ /* 0x004fe40000011600 */
[----:B------:R-:W-:Y:S01]  /*23aa0*/  IADD3 R5, P1, R140, 0xb000, RZ ;  /* 0x0000b0008c057810 */ /* 0x000fe20007f3e0ff */
[C---:B------:R-:W-:Y:S01]  /*23ab0*/  IMAD R67, R230.reuse, UR5, R67 ;  /* 0x00000005e6437c24 */ /* 0x040fe2000f8e0243 */
[----:B------:R-:W-:Y:S01]  /*23ac0*/  LOP3.LUT R40, R41, 0x380, RZ, 0xc0, !PT ;  /* 0x0000038029287812 */ /* 0x000fe200078ec0ff */
[----:B------:R-:W-:Y:S01]  /*23ad0*/  IMAD.WIDE.U32 R230, R230, UR4, R64 ;  /* 0x00000004e6e67c25 */ /* 0x000fe2000f8e0040 */
[----:B------:R-:W-:Y:S01]  /*23ae0*/  LOP3.LUT R44, R45, 0x380, RZ, 0xc0, !PT ;  /* 0x000003802d2c7812 */ /* 0x000fe200078ec0ff */
[----:B------:R-:W-:Y:S01]  /*23af0*/  ULDC.64 UR4, c[0x0][0xae0] ;  /* 0x0002b80000047ab9 */ /* 0x000fe20000000a00 */
[----:B------:R-:W-:Y:S01]  /*23b00*/  LOP3.LUT R48, R49, 0x380, RZ, 0xc0, !PT ;  /* 0x0000038031307812 */ /* 0x000fe200078ec0ff */
[----:B------:R-:W-:Y:S01]  /*23b10*/  IMAD.MOV R65, RZ, RZ, -R21 ;  /* 0x000000ffff417224 */ /* 0x000fe200078e0a15 */
[----:B------:R-:W-:Y:S01]  /*23b20*/  LOP3.LUT R52, R53, 0x380, RZ, 0xc0, !PT ;  /* 0x0000038035347812 */ /* 0x000fe200078ec0ff */
[----:B------:R-:W-:Y:S01]  /*23b30*/  IMAD.X R61, RZ, RZ, R141, P1 ;  /* 0x000000ffff3d7224 */ /* 0x000fe200008e068d */
[----:B------:R-:W-:Y:S01]  /*23b40*/  LOP3.LUT R56, R57, 0x380, RZ, 0xc0, !PT ;  /* 0x0000038039387812 */ /* 0x000fe200078ec0ff */
[----:B------:R-:W5:Y:S01]  /*23b50*/  LD.E.128 R32, desc[UR60][R32.64] ;  /* 0x0000003c20207980 */ /* 0x000f62000c101d00 */
[----:B------:R-:W-:-:S02]  /*23b60*/  SHF.R.S32.HI R0, RZ, 0x1f, R21 ;  /* 0x0000001fff007819 */ /* 0x000fc40000011415 */
[----:B------:R-:W-:Y:S02]  /*23b70*/  LOP3.LUT R4, R5, 0x380, RZ, 0xc0, !PT ;  /* 0x0000038005047812 */ /* 0x000fe400078ec0ff */
[----:B------:R-:W-:Y:S01]  /*23b80*/  LOP3.LUT R7, R140, 0x380, RZ, 0xc0, !PT ;  /* 0x000003808c077812 */ /* 0x000fe200078ec0ff */
[----:B------:R-:W-:Y:S01]  /*23b90*/  IMAD.IADD R231, R231, 0x1, R67 ;  /* 0x00000001e7e77824 */ /* 0x000fe200078e0243 */
[----:B------:R-:W-:Y:S01]  /*23ba0*/  SHF.R.U64 R40, R40, 0x3, RZ ;  /* 0x0000000328287819 */ /* 0x000fe200000012ff */
[----:B------:R-:W-:Y:S01]  /*23bb0*/  IMAD R0, R0, UR4, RZ ;  /* 0x0000000400007c24 */ /* 0x000fe2000f8e02ff */
[----:B------:R-:W-:Y:S01]  /*23bc0*/  SHF.R.U64 R44, R44, 0x3, RZ ;  /* 0x000000032c2c7819 */ /* 0x000fe200000012ff */
[----:B------:R-:W-:Y:S01]  /*23bd0*/  IMAD R65, R92, R65, R2 ;  /* 0x000000415c417224 */ /* 0x000fe200078e0202 */
[----:B------:R-:W-:Y:S01]  /*23be0*/  SHF.R.U64 R48, R48, 0x3, RZ ;  /* 0x0000000330307819 */ /* 0x000fe200000012ff */
[----:B------:R-:W5:Y:S01]  /*23bf0*/  LD.E.128 R36, desc[UR60][R36.64] ;  /* 0x0000003c24247980 */ /* 0x000f62000c101d00 */
[----:B------:R-:W-:-:S02]  /*23c00*/  SHF.R.U64 R52, R52, 0x3, RZ ;  /* 0x0000000334347819 */ /* 0x000fc400000012ff */
[----:B------:R-:W-:Y:S02]  /*23c10*/  SHF.R.U64 R56, R56, 0x3, RZ ;  /* 0x0000000338387819 */ /* 0x000fe400000012ff */
[----:B------:R-:W-:Y:S02]  /*23c20*/  SHF.R.U64 R4, R4, 0x3, RZ ;  /* 0x0000000304047819 */ /* 0x000fe400000012ff */
[----:B------:R-:W-:Y:S01]  /*23c30*/  SHF.R.U64 R7, R7, 0x3, RZ ;  /* 0x0000000307077819 */ /* 0x000fe200000012ff */
[----:B------:R-:W-:Y:S01]  /*23c40*/  IMAD.WIDE.U32 R230, R21, UR4, R230 ;  /* 0x0000000415e67c25 */ /* 0x000fe2000f8e00e6 */
        /* <DEDUP_REMOVED lines=12> */
[----:B------:R-:W-:Y:S01]  /*23d10*/  IMAD R21, R21, UR5, R0 ;  /* 0x0000000515157c24 */ /* 0x000fe2000f8e0200 */
[----:B------:R-:W-:Y:S01]  /*23d20*/  SHF.R.S32.HI R0, RZ, 0x1f, R65 ;  /* 0x0000001fff007819 */ /* 0x000fe20000011441 */
[----:B------:R-:W-:Y:S01]  /*23d30*/  ULDC.64 UR4, c[0x0][0xad8] ;  /* 0x0002b60000047ab9 */ /* 0x000fe20000000a00 */
[----:B------:R-:W5:Y:S01]  /*23d40*/  LD.E.128 R40, desc[UR60][R40.64] ;  /* 0x0000003c28287980 */ /* 0x000f62000c101d00 */
[----:B------:R-:W-:-:S02]  /*23d50*/  IMAD.IADD R231, R231, 0x1, R21 ;  /* 0x00000001e7e77824 */ /* 0x000fc400078e0215 */
[----:B------:R-:W-:Y:S01]  /*23d60*/  IMAD R0, R0, UR4, RZ ;  /* 0x0000000400007c24 */ /* 0x000fe2000f8e02ff */
[----:B------:R0:W5:Y:S01]  /*23d70*/  LD.E.128 R4, desc[UR60][R140.64] ;  /* 0x0000003c8c047980 */ /* 0x000162000c101d00 */
[----:B------:R-:W-:-:S03]  /*23d80*/  IADD3 R223, R20, R223, RZ ;  /* 0x000000df14df7210 */ /* 0x000fc60007ffe0ff */
[----:B------:R-:W5:Y:S04]  /*23d90*/  LD.E.128 R44, desc[UR60][R44.64] ;  /* 0x0000003c2c2c7980 */ /* 0x000f68000c101d00 */
[----:B------:R-:W5:Y:S04]  /*23da0*/  LD.E.128 R48, desc[UR60][R48.64] ;  /* 0x0000003c30307980 */ /* 0x000f68000c101d00 */
[----:B------:R-:W5:Y:S04]  /*23db0*/  LD.E.128 R52, desc[UR60][R52.64] ;  /* 0x0000003c34347980 */ /* 0x000f68000c101d00 */
[----:B------:R-:W5:Y:S04]  /*23dc0*/  LD.E.128 R56, desc[UR60][R56.64] ;  /* 0x0000003c38387980 */ /* 0x000f68000c101d00 */
[----:B------:R-:W5:Y:S01]  /*23dd0*/  LD.E.128 R60, desc[UR60][R60.64] ;  /* 0x0000003c3c3c7980 */ /* 0x000f62000c101d00 */
[C---:B------:R-:W-:Y:S01]  /*23de0*/  IMAD R69, R65.reuse, UR5, R0 ;  /* 0x0000000541457c24 */ /* 0x040fe2000f8e0200 */
[----:B------:R-:W-:Y:S01]  /*23df0*/  @!PT LDS RZ, [RZ] ;  /* 0x00000000fffff984 */ /* 0x000fe20000000800 */
[----:B------:R-:W-:Y:S01]  /*23e00*/  @!PT LDS RZ, [RZ] ;  /* 0x00000000fffff984 */ /* 0x000fe20000000800 */
[----:B------:R-:W-:Y:S01]  /*23e10*/  @!PT LDS RZ, [RZ] ;  /* 0x00000000fffff984 */ /* 0x000fe20000000800 */
[----:B------:R-:W-:Y:S01]  /*23e20*/  @!PT LDS RZ, [RZ] ;  /* 0x00000000fffff984 */ /* 0x000fe20000000800 */
[----:B------:R1:W-:Y:S06]  /*23e30*/  MEMBAR.ALL.CTA ;  /* 0x0000000000007992 */ /* 0x0003ec0000008000 */
[----:B-1----:R-:W1:Y:S01]  /*23e40*/  FENCE.VIEW.ASYNC.S ;  /* 0x00000000000073c6 */ /* 0x002e620000000000 */
[----:B------:R-:W-:Y:S01]  /*23e50*/  IMAD.WIDE.U32 R20, R65, UR4, R230 ;  /* 0x0000000441147c25 */ /* 0x000fe2000f8e00e6 */
[----:B------:R-:W-:-:S03]  /*23e60*/  ULDC.64 UR4, c[0x0][0xa80] ;  /* 0x0002a00000047ab9 */ /* 0x000fc60000000a00 */
[----:B------:R-:W-:Y:S01]  /*23e70*/  IMAD.IADD R21, R21, 0x1, R69 ;  /* 0x0000000115157824 */ /* 0x000fe200078e0245 */
[----:B------:R-:W-:Y:S01]  /*23e80*/  LEA R2, P2, R20, UR4, 0x1 ;  /* 0x0000000414027c11 */ /* 0x000fe2000f8408ff */
[----:B------:R-:W-:-:S03]  /*23e90*/  VIADD R0, R16, 0x36820 ;  /* 0x0003682010007836 */ /* 0x000fc60000000000 */
[----:B------:R-:W-:Y:S02]  /*23ea0*/  LEA.HI.X R68, R20, UR5, R21, 0x1, P2 ;  /* 0x0000000514447c11 */ /* 0x000fe400090f0c15 */
[CC--:B------:R-:W-:Y:S02]  /*23eb0*/  ISETP.GE.AND P2, PT, R223.reuse, R8.reuse, PT ;  /* 0x00000008df00720c */ /* 0x0c0fe40003f46270 */
[----:B------:R-:W-:Y:S01]  /*23ec0*/  PRMT R0, RZ, 0x654, R0 ;  /* 0x00000654ff007816 */ /* 0x000fe20000000000 */
[C---:B------:R-:W-:Y:S02]  /*23ed0*/  VIADD R65, R223.reuse, 0x20 ;  /* 0x00000020df417836 */ /* 0x040fe40000000000 */
[----:B------:R-:W-:Y:S02]  /*23ee0*/  VIADD R67, R223, 0x40 ;  /* 0x00000040df437836 */ /* 0x000fe40000000000 */
[C---:B------:R-:W-:Y:S02]  /*23ef0*/  VIADD R71, R3.reuse, 0x40 ;  /* 0x0000004003477836 */ /* 0x040fe40000000000 */
[----:B------:R-:W-:Y:S01]  /*23f00*/  VIADD R73, R3, 0x80 ;  /* 0x0000008003497836 */ /* 0x000fe20000000000 */
[----:B-1----:R0:W1:Y:S01]  /*23f10*/  SHFL.IDX PT, R66, R2, RZ, 0x181f ;  /* 0x00181fff02427589 */ /* 0x00206200000e0000 */
[----:B------:R-:W-:Y:S01]  /*23f20*/  BSSY B1, `(.L_x_5944) ;  /* 0x0000016000017945 */ /* 0x000fe20003800000 */
[----:B------:R2:W-:Y:S01]  /*23f30*/  SYNCS.ARRIVE.TRANS64.RED.A1T0 RZ, [R0+URZ], RZ ;  /* 0x000000ff00ff79a7 */ /* 0x0005e2000810043f */
[----:B------:R-:W-:-:S02]  /*23f40*/  ISETP.GE.AND P1, PT, R65, R8, PT ;  /* 0x000000084100720c */ /* 0x000fc40003f26270 */
[----:B------:R-:W-:Y:S02]  /*23f50*/  ISETP.GE.AND P0, PT, R67, R8, PT ;  /* 0x000000084300720c */ /* 0x000fe40003f06270 */
[----:B------:R-:W-:Y:S01]  /*23f60*/  SHF.R.S32.HI R69, RZ, 0x1f, R3 ;  /* 0x0000001fff457819 */ /* 0x000fe20000011403 */
[----:B--2---:R0:W2:Y:S01]  /*23f70*/  SHFL.IDX PT, R0, R68, RZ, 0x181f ;  /* 0x00181fff44007589 */ /* 0x0040a200000e0000 */
[----:B------:R-:W-:Y:S02]  /*23f80*/  SHF.R.S32.HI R70, RZ, 0x1f, R73 ;  /* 0x0000001fff467819 */ /* 0x000fe40000011449 */
[----:B------:R-:W-:Y:S01]  /*23f90*/  SHF.R.S32.HI R72, RZ, 0x1f, R71 ;  /* 0x0000001fff487819 */ /* 0x000fe20000011447 */
[----:B------:R-:W-:Y:S06]  /*23fa0*/  @P2 BRA `(.L_x_5945) ;  /* 0x0000000000342947 */ /* 0x000fec0003800000 */
        /* <DEDUP_REMOVED lines=13> */
.L_x_5945:
[----:B------:R-:W-:Y:S05]  /*24080*/  BSYNC B1 ;  /* 0x0000000000017941 */ /* 0x000fea0003800000 */
.L_x_5944:
[----:B--2---:R2:W4:Y:S01]  /*24090*/  SHFL.IDX PT, R0, R68, 0x1, 0x181f ;  /* 0x00381f0044007f89 */ /* 0x00452200000e0000 */
[----:B------:R-:W-:Y:S03]  /*240a0*/  BSSY B1, `(.L_x_5946) ;  /* 0x0000010000017945 */ /* 0x000fe60003800000 */
[----:B---3--:R2:W3:Y:S01]  /*240b0*/  SHFL.IDX PT, R20, R2, 0x1, 0x181f ;  /* 0x00381f0002147f89 */ /* 0x0084e200000e0000 */
[----:B------:R-:W-:Y:S05]  /*240c0*/  @P1 BRA `(.L_x_5947) ;  /* 0x0000000000341947 */ /* 0x000fea0003800000 */
[----:B------:R-:W-:Y:S02]  /*240d0*/  ULDC UR4, c[0x0][0xac8] ;  /* 0x0002b20000047ab9 */ /* 0x000fe40000000800 */
[----:B------:R-:W-:Y:S02]  /*240e0*/  ISETP.GE.AND P4, PT, R3, UR4, PT ;  /* 0x0000000403007c0c */ /* 0x000fe4000bf86270 */
[----:B------:R-:W-:Y:S02]  /*240f0*/  ISETP.GE.AND P5, PT, R71, UR4, PT ;  /* 0x0000000447007c0c */ /* 0x000fe4000bfa6270 */
[----:B------:R-:W-:-:S09]  /*24100*/  ISETP.GE.AND P6, PT, R73, UR4, PT ;  /* 0x0000000449007c0c */ /* 0x000fd2000bfc6270 */
[-C--:B---3-5:R-:W-:Y:S02]  /*24110*/  @!P4 LEA R4, P1, R3, R20.reuse, 0x1 ;  /* 0x000000140304c211 */ /* 0x0a8fe400078208ff */
        /* <DEDUP_REMOVED lines=8> */
.L_x_5947:
[----:B------:R-:W-:Y:S05]  /*241a0*/  BSYNC B1 ;  /* 0x0000000000017941 */ /* 0x000fea0003800000 */
.L_x_5946:
[----:B----4-:R4:W0:Y:S01]  /*241b0*/  SHFL.IDX PT, R0, R68, 0x2, 0x181f ;  /* 0x00581f0044007f89 */ /* 0x01082200000e0000 */
[----:B------:R-:W-:Y:S03]  /*241c0*/  BSSY B1, `(.L_x_5948) ;  /* 0x0000010000017945 */ /* 0x000fe60003800000 */
[----:B---3-5:R4:W3:Y:S01]  /*241d0*/  SHFL.IDX PT, R12, R2, 0x2, 0x181f ;  /* 0x00581f00020c7f89 */ /* 0x0288e200000e0000 */
        /* <DEDUP_REMOVED lines=14> */
.L_x_5949:
[----:B------:R-:W-:Y:S05]  /*242c0*/  BSYNC B1 ;  /* 0x0000000000017941 */ /* 0x000fea0003800000 */
.L_x_5948:
[----:B0-----:R-:W-:Y:S01]  /*242d0*/  IADD3 R5, R223, 0x60, RZ ;  /* 0x00000060df057810 */ /* 0x001fe20007ffe0ff */
[----:B--2-4-:R-:W0:Y:S03]  /*242e0*/  SHFL.IDX PT, R68, R68, 0x3, 0x181f ;  /* 0x00781f0044447f89 */ /* 0x014e2600000e0000 */
[----:B------:R-:W-:Y:S01]  /*242f0*/  ISETP.GE.AND P0, PT, R5, R8, PT ;  /* 0x000000080500720c */ /* 0x000fe20003f06270 */
[----:B------:R2:W4:-:S12]  /*24300*/  SHFL.IDX PT, R0, R2, 0x3, 0x181f ;  /* 0x00781f0002007f89 */ /* 0x00051800000e0000 */
[----:B--2---:R-:W-:Y:S05]  /*24310*/  @P0 BRA `(.L_x_5950) ;  /* 0x0000002000800947 */ /* 0x004fea0003800000 */
[----:B------:R-:W-:Y:S02]  /*24320*/  ULDC UR4, c[0x0][0xac8] ;  /* 0x0002b20000047ab9 */ /* 0x000fe40000000800 */
[----:B------:R-:W-:Y:S02]  /*24330*/  ISETP.GE.AND P2, PT, R3, UR4, PT ;  /* 0x0000000403007c0c */ /* 0x000fe4000bf46270 */
[----:B------:R-:W-:-:S11]  /*24340*/  ISETP.GE.AND P3, PT, R71, UR4, PT ;  /* 0x0000000447007c0c */ /* 0x000fd6000bf66270 */
[-C--:B----4-:R-:W-:Y:S02]  /*24350*/  @!P2 LEA R2, P0, R3, R0.reuse, 0x1 ;  /* 0x000000000302a211 */ /* 0x090fe400078008ff */
[----:B------:R-:W-:Y:S02]  /*24360*/  @!P3 LEA R4, P1, R71, R0, 0x1 ;  /* 0x000000004704b211 */ /* 0x000fe400078208ff */
[-C--:B0-----:R-:W-:Y:S02]  /*24370*/  @!P2 LEA.HI.X R3, R3, R68.reuse, R69, 0x1, P0 ;  /* 0x000000440303a211 */ /* 0x081fe400000f0c45 */
[----:B------:R-:W-:Y:S02]  /*24380*/  @!P3 LEA.HI.X R5, R71, R68, R72, 0x1, P1 ;  /* 0x000000444705b211 */ /* 0x000fe400008f0c48 */
[----:B------:R-:W-:Y:S01]  /*24390*/  ISETP.GE.AND P0, PT, R73, UR4, PT ;  /* 0x0000000449007c0c */ /* 0x000fe2000bf06270 */
[----:B------:R0:W-:Y:S04]  /*243a0*/  @!P2 ST.E.128 desc[UR60][R2.64], R28 ;  /* 0x0000001c0200a985 */ /* 0x0001e8000c101d3c */
[----:B------:R0:W-:Y:S08]  /*243b0*/  @!P3 ST.E.128 desc[UR60][R4.64], R44 ;  /* 0x0000002c0400b985 */ /* 0x0001f0000c101d3c */
[----:B------:R-:W-:Y:S05]  /*243c0*/  @P0 BRA `(.L_x_5950) ;  /* 0x0000002000540947 */ /* 0x000fea0003800000 */
[----:B0-----:R-:W-:-:S04]  /*243d0*/  LEA R2, P0, R73, R0, 0x1 ;  /* 0x0000000049027211 */ /* 0x001fc800078008ff */
[----:B------:R-:W-:-:S05]  /*243e0*/  LEA.HI.X R3, R73, R68, R70, 0x1, P0 ;  /* 0x0000004449037211 */ /* 0x000fca00000f0c46 */
[----:B------:R0:W-:Y:S01]  /*243f0*/  ST.E.128 desc[UR60][R2.64], R60 ;  /* 0x0000003c02007985 */ /* 0x0001e2000c101d3c */
[----:B------:R-:W-:Y:S05]  /*24400*/  BRA `(.L_x_5950) ;  /* 0x0000002000447947 */ /* 0x000fea0003800000 */
.L_x_5943:
        /* <DEDUP_REMOVED lines=11> */
[C---:B------:R-:W-:Y:S01]  /*244c0*/  VIADD R89, R225.reuse, 0x88 ;  /* 0x00000088e1597836 */ /* 0x040fe20000000000 */
[----:B------:R-:W-:Y:S01]  /*244d0*/  IADD3 R148, R225, 0x20, RZ ;  /* 0x00000020e1947810 */ /* 0x000fe20007ffe0ff */
        /* <DEDUP_REMOVED lines=10> */
[----:B------:R-:W-:Y:S01]  /*24580*/  IADD3 R95, R225, 0x70, RZ ;  /* 0x00000070e15f7810 */ /* 0x000fe20007ffe0ff */
[----:B------:R-:W-:Y:S01]  /*24590*/  IMAD R13, R13, UR4, RZ ;  /* 0x000000040d0d7c24 */ /* 0x000fe2000f8e02ff */
[----:B------:R-:W-:Y:S01]  /*245a0*/  SHF.R.S32.HI R102, RZ, 0x1f, R102 ;  /* 0x0000001fff667819 */ /* 0x000fe20000011466 */
[----:B0-----:R-:W-:Y:S01]  /*245b0*/  @P4 IMAD.HI.U32 R6, R7, R6, RZ ;  /* 0x0000000607064227 */ /* 0x001fe200078e00ff */
[----:B------:R-:W-:Y:S02]  /*245c0*/  SHF.R.S32.HI R94, RZ, 0x1f, R94 ;  /* 0x0000001fff5e7819 */ /* 0x000fe4000001145e */
[----:B------:R-:W-:Y:S01]  /*245d0*/  IADD3 R141, R225, 0x38, RZ ;  /* 0x00000038e18d7810 */ /* 0x000fe20007ffe0ff */
[C---:B------:R-:W-:Y:S01]  /*245e0*/  IMAD R15, R230.reuse, UR5, R13 ;  /* 0x00000005e60f7c24 */ /* 0x040fe2000f8e020d */
[----:B------:R-:W-:Y:S01]  /*245f0*/  SHF.R.S32.HI R148, RZ, 0x1f, R148 ;  /* 0x0000001fff947819 */ /* 0x000fe20000011494 */
[----:B------:R-:W-:Y:S01]  /*24600*/  IMAD.WIDE.U32 R2, R230, UR4, R2 ;  /* 0x00000004e6027c25 */ /* 0x000fe2000f8e0002 */
[----:B------:R-:W-:-:S03]  /*24610*/  ULDC.64 UR4, c[0x0][0xb48] ;  /* 0x0002d20000047ab9 */ /* 0x000fc60000000a00 */
[----:B------:R-:W-:Y:S01]  /*24620*/  IMAD.MOV.U32 R13, RZ, RZ, R7 ;  /* 0x000000ffff0d7224 */ /* 0x000fe200078e0007 */
[----:B-1----:R-:W-:Y:S01]  /*24630*/  @P4 SHF.R.U32.HI R13, RZ, R87, R6 ;  /* 0x00000057ff0d4219 */ /* 0x002fe20000011606 */
[----:B------:R-:W-:Y:S02]  /*24640*/  IMAD.IADD R3, R3, 0x1, R15 ;  /* 0x0000000103037824 */ /* 0x000fe400078e020f */
[----:B------:R-:W-:Y:S01]  /*24650*/  VIADD R96, R225, 0x70 ;  /* 0x00000070e1607836 */ /* 0x000fe20000000000 */
[--C-:B------:R-:W-:Y:S01]  /*24660*/  SHF.R.S32.HI R0, RZ, 0x1f, R13.reuse ;  /* 0x0000001fff007819 */ /* 0x100fe2000001140d */
[----:B------:R-:W-:Y:S02]  /*24670*/  IMAD.MOV R6, RZ, RZ, -R13 ;  /* 0x000000ffff067224 */ /* 0x000fe400078e0a0d */
[----:B------:R-:W-:Y:S01]  /*24680*/  IMAD.WIDE.U32 R2, R236, UR4, R2 ;  /* 0x00000004ec027c25 */ /* 0x000fe2000f8e0002 */
[----:B------:R-:W-:-:S03]  /*24690*/  SHF.R.S32.HI R96, RZ, 0x1f, R96 ;  /* 0x0000001fff607819 */ /* 0x000fc60000011460 */
[----:B------:R-:W-:Y:S02]  /*246a0*/  IMAD R7, R92, R6, R7 ;  /* 0x000000065c077224 */ /* 0x000fe400078e0207 */
[----:B------:R-:W-:Y:S02]  /*246b0*/  IMAD R0, R0, UR6, RZ ;  /* 0x0000000600007c24 */ /* 0x000fe4000f8e02ff */
[----:B------:R-:W-:Y:S01]  /*246c0*/  IMAD R3, R236, UR5, R3 ;  /* 0x00000005ec037c24 */ /* 0x000fe2000f8e0203 */
[----:B------:R-:W-:Y:S01]  /*246d0*/  ULDC.64 UR4, c[0x0][0xb28] ;  /* 0x0002ca0000047ab9 */ /* 0x000fe20000000a00 */
        /* <DEDUP_REMOVED lines=8> */
[----:B------:R-:W-:Y:S01]  /*24760*/  VIADD R6, R16, 0x36820 ;  /* 0x0003682010067836 */ /* 0x000fe20000000000 */
[----:B------:R-:W-:Y:S01]  /*24770*/  IADD3 R3, R3, R13, RZ ;  /* 0x0000000d03037210 */ /* 0x000fe20007ffe0ff */
[C---:B------:R-:W-:Y:S01]  /*24780*/  VIADD R98, R225.reuse, 0x68 ;  /* 0x00000068e1627836 */ /* 0x040fe20000000000 */
[C---:B------:R-:W-:Y:S01]  /*24790*/  LEA R0, P1, R2.reuse, UR4, 0x2 ;  /* 0x0000000402007c11 */ /* 0x040fe2000f8210ff */
[C---:B------:R-:W-:Y:S01]  /*247a0*/  VIADD R100, R225.reuse, 0x60 ;  /* 0x00000060e1647836 */ /* 0x040fe20000000000 */
[----:B------:R-:W-:Y:S01]  /*247b0*/  PRMT R6, RZ, 0x654, R6 ;  /* 0x00000654ff067816 */ /* 0x000fe20000000006 */
[C---:B------:R-:W-:Y:S01]  /*247c0*/  VIADD R104, R225.reuse, 0x50 ;  /* 0x00000050e1687836 */ /* 0x040fe20000000000 */
[----:B------:R-:W-:Y:S01]  /*247d0*/  LEA.HI.X R85, R2, UR5, R3, 0x2, P1 ;  /* 0x0000000502557c11 */ /* 0x000fe200088f1403 */
[C---:B------:R-:W-:Y:S01]  /*247e0*/  VIADD R106, R225.reuse, 0x48 ;  /* 0x00000048e16a7836 */ /* 0x040fe20000000000 */
[----:B------:R0:W-:Y:S01]  /*247f0*/  SYNCS.ARRIVE.TRANS64.RED.A1T0 RZ, [R6+URZ], RZ ;  /* 0x000000ff06ff79a7 */ /* 0x0001e2000810043f */
        /* <DEDUP_REMOVED lines=34> */
[----:B------:R-:W-:Y:S01]  /*24a20*/  VIADD R153, R225, 0x8 ;  /* 0x00000008e1997836 */ /* 0x000fe20000000000 */
[----:B012---:R-:W-:Y:S06]  /*24a30*/  @P0 BRA `(.L_x_5952) ;  /* 0x0000000400a40947 */ /* 0x007fec0003800000 */
[----:B------:R-:W-:Y:S02]  /*24a40*/  ULDC UR4, c[0x0][0xac8] ;  /* 0x0002b20000047ab9 */ /* 0x000fe40000000800 */
[----:B------:R-:W-:Y:S02]  /*24a50*/  ISETP.GE.AND P4, PT, R153, UR4, PT ;  /* 0x0000000499007c0c */ /* 0x000fe4000bf86270 */
[----:B------:R-:W-:Y:S02]  /*24a60*/  ISETP.GE.AND P3, PT, R151, UR4, PT ;  /* 0x0000000497007c0c */ /* 0x000fe4000bf66270 */
[----:B------:R-:W-:Y:S02]  /*24a70*/  ISETP.GE.AND P5, PT, R225, UR4, PT ;  /* 0x00000004e1007c0c */ /* 0x000fe4000bfa6270 */
[----:B------:R-:W-:Y:S02]  /*24a80*/  ISETP.GE.AND P0, PT, R149, UR4, PT ;  /* 0x0000000495007c0c */ /* 0x000fe4000bf06270 */
[----:B------:R-:W-:-:S05]  /*24a90*/  ISETP.GE.AND P1, PT, R147, UR4, PT ;  /* 0x0000000493007c0c */ /* 0x000fca000bf26270 */
[-C--:B------:R-:W-:Y:S02]  /*24aa0*/  @!P4 LEA R6, P2, R153, R2.reuse, 0x2 ;  /* 0x000000029906c211 */ /* 0x080fe400078410ff */
[----:B------:R-:W-:Y:S02]  /*24ab0*/  @!P3 LEA R12, P6, R151, R2, 0x2 ;  /* 0x00000002970cb211 */ /* 0x000fe400078c10ff */
[-C--:B------:R-:W-:Y:S01]  /*24ac0*/  @!P4 LEA.HI.X R7, R153, R3.reuse, R154, 0x2, P2 ;  /* 0x000000039907c211 */ /* 0x080fe200010f149a */
[----:B------:R-:W-:Y:S01]  /*24ad0*/  @!P5 IMAD.WIDE R14, R225, 0x4, R2 ;  /* 0x00000004e10ed825 */ /* 0x000fe200078e0202 */
[----:B------:R-:W-:Y:S02]  /*24ae0*/  ISETP.GE.AND P2, PT, R145, UR4, PT ;  /* 0x0000000491007c0c */ /* 0x000fe4000bf46270 */
[----:B------:R-:W-:Y:S02]  /*24af0*/  @!P3 LEA.HI.X R13, R151, R3, R152, 0x2, P6 ;  /* 0x00000003970db211 */ /* 0x000fe400030f1498 */
[----:B------:R0:W-:Y:S04]  /*24b00*/  @!P5 ST.E.64 desc[UR60][R14.64], R24 ;  /* 0x000000180e00d985 */ /* 0x0001e8000c101b3c */
[----:B------:R1:W-:Y:S01]  /*24b10*/  @!P4 ST.E.64 desc[UR60][R6.64], R28 ;  /* 0x0000001c0600c985 */ /* 0x0003e2000c101b3c */
[----:B------:R-:W-:-:S03]  /*24b20*/  ISETP.GE.AND P4, PT, R141, UR4, PT ;  /* 0x000000048d007c0c */ /* 0x000fc6000bf86270 */
[----:B------:R2:W-:Y:S01]  /*24b30*/  @!P3 ST.E.64 desc[UR60][R12.64], R32 ;  /* 0x000000200c00b985 */ /* 0x0005e2000c101b3c */
[----:B------:R-:W-:Y:S02]  /*24b40*/  ISETP.GE.AND P3, PT, R143, UR4, PT ;  /* 0x000000048f007c0c */ /* 0x000fe4000bf66270 */
[----:B0-----:R-:W-:Y:S02]  /*24b50*/  IADD3 R25, R225, 0xa0, RZ ;  /* 0x000000a0e1197810 */ /* 0x001fe40007ffe0ff */
[----:B------:R-:W-:Y:S02]  /*24b60*/  SHF.R.S32.HI R24, RZ, 0x1f, R235 ;  /* 0x0000001fff187819 */ /* 0x000fe400000114eb */
[-C--:B-1----:R-:W-:Y:S01]  /*24b70*/  @!P0 LEA R6, P6, R149, R2.reuse, 0x2 ;  /* 0x0000000295068211 */ /* 0x082fe200078c10ff */
[----:B------:R-:W-:Y:S01]  /*24b80*/  VIADD R29, R225, 0xa8 ;  /* 0x000000a8e11d7836 */ /* 0x000fe20000000000 */
[----:B--2---:R-:W-:Y:S01]  /*24b90*/  @!P1 LEA R12, P5, R147, R2, 0x2 ;  /* 0x00000002930c9211 */ /* 0x004fe200078a10ff */
[----:B------:R-:W-:Y:S01]  /*24ba0*/  VIADD R33, R225, 0xb0 ;  /* 0x000000b0e1217836 */ /* 0x000fe20000000000 */
[----:B------:R-:W-:-:S02]  /*24bb0*/  @!P0 LEA.HI.X R7, R149, R3, R150, 0x2, P6 ;  /* 0x0000000395078211 */ /* 0x000fc400030f1496 */
[-C--:B------:R-:W-:Y:S02]  /*24bc0*/  @!P2 LEA R14, P6, R145, R2.reuse, 0x2 ;  /* 0x00000002910ea211 */ /* 0x080fe400078c10ff */
[-C--:B------:R-:W-:Y:S01]  /*24bd0*/  @!P1 LEA.HI.X R13, R147, R3.reuse, R148, 0x2, P5 ;  /* 0x00000003930d9211 */ /* 0x080fe200028f1494 */
[----:B------:R0:W-:Y:S01]  /*24be0*/  @!P0 ST.E.64 desc[UR60][R6.64], R36 ;  /* 0x0000002406008985 */ /* 0x0001e2000c101b3c */
[----:B------:R-:W-:Y:S02]  /*24bf0*/  ISETP.GE.AND P5, PT, R107, UR4, PT ;  /* 0x000000046b007c0c */ /* 0x000fe4000bfa6270 */
[----:B------:R-:W-:Y:S01]  /*24c00*/  @!P2 LEA.HI.X R15, R145, R3, R146, 0x2, P6 ;  /* 0x00000003910fa211 */ /* 0x000fe200030f1492 */
[----:B------:R1:W-:Y:S01]  /*24c10*/  @!P1 ST.E.64 desc[UR60][R12.64], R40 ;  /* 0x000000280c009985 */ /* 0x0003e2000c101b3c */
[----:B------:R-:W-:Y:S02]  /*24c20*/  ISETP.GE.AND P0, PT, R105, UR4, PT ;  /* 0x0000000469007c0c */ /* 0x000fe4000bf06270 */
[----:B------:R-:W-:Y:S01]  /*24c30*/  ISETP.GE.AND P1, PT, R103, UR4, PT ;  /* 0x0000000467007c0c */ /* 0x000fe2000bf26270 */
[----:B------:R2:W-:Y:S01]  /*24c40*/  @!P2 ST.E.64 desc[UR60][R14.64], R44 ;  /* 0x0000002c0e00a985 */ /* 0x0005e2000c101b3c */
[-C--:B0-----:R-:W-:Y:S01]  /*24c50*/  @!P3 LEA R6, P6, R143, R2.reuse, 0x2 ;  /* 0x000000028f06b211 */ /* 0x081fe200078c10ff */
[----:B------:R-:W-:Y:S01]  /*24c60*/  VIADD R37, R225, 0xb8 ;  /* 0x000000b8e1257836 */ /* 0x000fe20000000000 */
[----:B-1----:R-:W-:-:S02]  /*24c70*/  @!P4 LEA R12, P2, R141, R2, 0x2 ;  /* 0x000000028d0cc211 */ /* 0x002fc400078410ff */
        /* <DEDUP_REMOVED lines=15> */
[-C--:B------:R-:W-:Y:S02]  /*24d70*/  @!P1 LEA.HI.X R13, R103, R3.reuse, R104, 0x2, P3 ;  /* 0x00000003670d9211 */ /* 0x080fe400018f1468 */
[----:B------:R-:W-:-:S02]  /*24d80*/  @!P2 LEA.HI.X R15, R101, R3, R102, 0x2, P6 ;  /* 0x00000003650fa211 */ /* 0x000fc400030f1466 */
[----:B------:R-:W-:Y:S01]  /*24d90*/  ISETP.GE.AND P3, PT, R95, UR4, PT ;  /* 0x000000045f007c0c */ /* 0x000fe2000bf66270 */
        /* <DEDUP_REMOVED lines=10> */
[CC--:B--2---:R-:W-:Y:S01]  /*24e40*/  @!P3 LEA R14, P6, R95.reuse, R2.reuse, 0x2 ;  /* 0x000000025f0eb211 */ /* 0x0c4fe200078c10ff */
[----:B------:R1:W-:Y:S03]  /*24e50*/  @!P4 ST.E.64 desc[UR60][R12.64], R76 ;  /* 0x0000004c0c00c985 */ /* 0x0003e6000c101b3c */
[----:B------:R-:W-:Y:S02]  /*24e60*/  @!P3 LEA.HI.X R15, R95, R3, R96, 0x2, P6 ;  /* 0x000000035f0fb211 */ /* 0x000fe400030f1460 */
[----:B0-----:R-:W-:-:S03]  /*24e70*/  @!P2 LEA R6, P4, R93, R2, 0x2 ;  /* 0x000000025d06a211 */ /* 0x001fc600078810ff */
[----:B------:R0:W-:Y:S01]  /*24e80*/  @!P3 ST.E.64 desc[UR60][R14.64], R80 ;  /* 0x000000500e00b985 */ /* 0x0001e2000c101b3c */
[----:B------:R-:W-:Y:S02]  /*24e90*/  ISETP.GE.AND P3, PT, R235, UR4, PT ;  /* 0x00000004eb007c0c */ /* 0x000fe4000bf66270 */
[-C--:B------:R-:W-:Y:S02]  /*24ea0*/  @!P2 LEA.HI.X R7, R93, R3.reuse, R94, 0x2, P4 ;  /* 0x000000035d07a211 */ /* 0x080fe400020f145e */
[----:B------:R-:W-:Y:S02]  /*24eb0*/  ISETP.GE.AND P4, PT, R25, UR4, PT ;  /* 0x0000000419007c0c */ /* 0x000fe4000bf86270 */
[C---:B-1----:R-:W-:Y:S01]  /*24ec0*/  @!P0 LEA R12, P5, R90.reuse, R2, 0x2 ;  /* 0x000000025a0c8211 */ /* 0x042fe200078a10ff */
[----:B------:R1:W-:Y:S01]  /*24ed0*/  @!P2 ST.E.64 desc[UR60][R6.64], R4 ;  /* 0x000000040600a985 */ /* 0x0003e2000c101b3c */
[----:B------:R-:W-:Y:S02]  /*24ee0*/  ISETP.GE.AND P2, PT, R237, UR4, PT ;  /* 0x00000004ed007c0c */ /* 0x000fe4000bf46270 */
[----:B------:R-:W-:-:S02]  /*24ef0*/  @!P0 LEA.HI.X R13, R90, R3, R91, 0x2, P5 ;  /* 0x000000035a0d8211 */ /* 0x000fc400028f145b */
[----:B0-----:R-:W-:-:S03]  /*24f00*/  @!P1 LEA R14, P6, R88, R2, 0x2 ;  /* 0x00000002580e9211 */ /* 0x001fc600078c10ff */
[----:B------:R0:W-:Y:S01]  /*24f10*/  @!P0 ST.E.64 desc[UR60][R12.64], R20 ;  /* 0x000000140c008985 */ /* 0x0001e2000c101b3c */
[----:B------:R-:W-:Y:S02]  /*24f20*/  ISETP.GE.AND P0, PT, R33, UR4, PT ;  /* 0x0000000421007c0c */ /* 0x000fe4000bf06270 */
[----:B------:R-:W-:Y:S02]  /*24f30*/  @!P1 LEA.HI.X R15, R88, R3, R89, 0x2, P6 ;  /* 0x00000003580f9211 */ /* 0x000fe400030f1459 */
[----:B-1----:R-:W-:-:S03]  /*24f40*/  SHF.R.S32.HI R4, RZ, 0x1f, R25 ;  /* 0x0000001fff047819 */ /* 0x002fc60000011419 */
[----:B------:R1:W-:Y:S01]  /*24f50*/  @!P1 ST.E.64 desc[UR60][R14.64], R120 ;  /* 0x000000780e009985 */ /* 0x0003e2000c101b3c */
[----:B------:R-:W-:Y:S02]  /*24f60*/  ISETP.GE.AND P1, PT, R29, UR4, PT ;  /* 0x000000041d007c0c */ /* 0x000fe4000bf26270 */
[----:B------:R-:W-:Y:S02]  /*24f70*/  SHF.R.S32.HI R5, RZ, 0x1f, R33 ;  /* 0x0000001fff057819 */ /* 0x000fe40000011421 */
[----:B0-----:R-:W-:-:S04]  /*24f80*/  @!P4 LEA R12, P5, R25, R2, 0x2 ;  /* 0x00000002190cc211 */ /* 0x001fc800078a10ff */
[-C--:B------:R-:W-:Y:S02]  /*24f90*/  @!P4 LEA.HI.X R13, R25, R3.reuse, R4, 0x2, P5 ;  /* 0x00000003190dc211 */ /* 0x080fe400028f1404 */
[----:B------:R-:W-:Y:S02]  /*24fa0*/  ISETP.GE.AND P5, PT, R37, UR4, PT ;  /* 0x0000000425007c0c */ /* 0x000fe4000bfa6270 */
[CC--:B-1----:R-:W-:Y:S02]  /*24fb0*/  @!P3 LEA R14, P6, R235.reuse, R2.reuse, 0x2 ;  /* 0x00000002eb0eb211 */ /* 0x0c2fe400078c10ff */
[----:B------:R-:W-:Y:S02]  /*24fc0*/  SHF.R.S32.HI R4, RZ, 0x1f, R29 ;  /* 0x0000001fff047819 */ /* 0x000fe4000001141d */
[----:B------:R-:W-:Y:S02]  /*24fd0*/  @!P3 LEA.HI.X R15, R235, R3, R24, 0x2, P6 ;  /* 0x00000003eb0fb211 */ /* 0x000fe400030f1418 */
[----:B------:R-:W-:-:S02]  /*24fe0*/  @!P2 LEA R20, P6, R237, R2, 0x2 ;  /* 0x00000002ed14a211 */ /* 0x000fc400078c10ff */
[----:B------:R-:W-:Y:S02]  /*24ff0*/  SHF.R.S32.HI R24, RZ, 0x1f, R37 ;  /* 0x0000001fff187819 */ /* 0x000fe40000011425 */
[----:B------:R-:W-:Y:S02]  /*25000*/  @!P2 LEA.HI.X R21, R237, R3, R86, 0x2, P6 ;  /* 0x00000003ed15a211 */ /* 0x000fe400030f1456 */
[----:B------:R-:W-:-:S03]  /*25010*/  @!P1 LEA R6, P6, R29, R2, 0x2 ;  /* 0x000000021d069211 */ /* 0x000fc600078c10ff */
[----:B------:R0:W-:Y:S01]  /*25020*/  @!P2 ST.E.64 desc[UR60][R20.64], R122 ;  /* 0x0000007a1400a985 */ /* 0x0001e2000c101b3c */
[-C--:B------:R-:W-:Y:S02]  /*25030*/  @!P1 LEA.HI.X R7, R29, R3.reuse, R4, 0x2, P6 ;  /* 0x000000031d079211 */ /* 0x080fe400030f1404 */
[CC--:B------:R-:W-:Y:S01]  /*25040*/  @!P0 LEA R4, P6, R33.reuse, R2.reuse, 0x2 ;  /* 0x0000000221048211 */ /* 0x0c0fe200078c10ff */
[----:B------:R0:W-:Y:S03]  /*25050*/  @!P3 ST.E.64 desc[UR60][R14.64], R124 ;  /* 0x0000007c0e00b985 */ /* 0x0001e6000c101b3c */
[----:B------:R-:W-:Y:S01]  /*25060*/  @!P0 LEA.HI.X R5, R33, R3, R5, 0x2, P6 ;  /* 0x0000000321058211 */ /* 0x000fe200030f1405 */
[----:B------:R0:W-:Y:S01]  /*25070*/  @!P4 ST.E.64 desc[UR60][R12.64], R126 ;  /* 0x0000007e0c00c985 */ /* 0x0001e2000c101b3c */
[----:B------:R-:W-:-:S03]  /*25080*/  @!P5 LEA R2, P6, R37, R2, 0x2 ;  /* 0x000000022502d211 */ /* 0x000fc600078c10ff */
[----:B------:R0:W-:Y:S01]  /*25090*/  @!P1 ST.E.64 desc[UR60][R6.64], R108 ;  /* 0x0000006c06009985 */ /* 0x0001e2000c101b3c */
[----:B------:R-:W-:-:S03]  /*250a0*/  @!P5 LEA.HI.X R3, R37, R3, R24, 0x2, P6 ;  /* 0x000000032503d211 */ /* 0x000fc600030f1418 */
[----:B------:R0:W-:Y:S04]  /*250b0*/  @!P0 ST.E.64 desc[UR60][R4.64], R112 ;  /* 0x0000007004008985 */ /* 0x0001e8000c101b3c */
[----:B------:R0:W-:Y:S02]  /*250c0*/  @!P5 ST.E.64 desc[UR60][R2.64], R116 ;  /* 0x000000740200d985 */ /* 0x0001e4000c101b3c */
.L_x_5952:
[----:B------:R-:W-:Y:S05]  /*250d0*/  BSYNC B1 ;  /* 0x0000000000017941 */ /* 0x000fea0003800000 */
.L_x_5951:
[----:B------:R-:W-:Y:S01]  /*250e0*/  ISETP.GE.AND P0, PT, R84, R8, PT ;  /* 0x000000085400720c */ /* 0x000fe20003f06270 */
[----:B0-----:R0:W1:Y:S04]  /*250f0*/  SHFL.IDX PT, R3, R85, 0x1, 0x1c1f ;  /* 0x003c1f0055037f89 */ /* 0x00106800000e0000 */
[----:B------:R0:W2:Y:S08]  /*25100*/  SHFL.IDX PT, R2, R0, 0x1, 0x1c1f ;  /* 0x003c1f0000027f89 */ /* 0x0000b000000e0000 */
[----:B0-----:R-:W-:Y:S05]  /*25110*/  @P0 BRA `(.L_x_5950) ;  /* 0x0000001400000947 */ /* 0x001fea0003800000 */
[----:B------:R-:W-:Y:S01]  /*25120*/  ULDC UR4, c[0x0][0xac8] ;  /* 0x0002b20000047ab9 */ /* 0x000fe20000000800 */
[----:B------:R-:W-:Y:S01]  /*25130*/  VIADD R29, R225, 0xa0 ;  /* 0x000000a0e11d7836 */ /* 0x000fe20000000000 */
[----:B------:R-:W-:Y:S02]  /*25140*/  ISETP.GE.AND P1, PT, R153, UR4, PT ;  /* 0x0000000499007c0c */ /* 0x000fe4000bf26270 */
[----:B------:R-:W-:Y:S02]  /*25150*/  ISETP.GE.AND P0, PT, R151, UR4, PT ;  /* 0x0000000497007c0c */ /* 0x000fe4000bf06270 */
[----:B------:R-:W-:Y:S02]  /*25160*/  ISETP.GE.AND P2, PT, R225, UR4, PT ;  /* 0x00000004e1007c0c */ /* 0x000fe4000bf46270 */
[----:B------:R-:W-:Y:S02]  /*25170*/  ISETP.GE.AND P3, PT, R149, UR4, PT ;  /* 0x0000000495007c0c */ /* 0x000fe4000bf66270 */
[----:B------:R-:W-:-:S02]  /*25180*/  ISETP.GE.AND P4, PT, R147, UR4, PT ;  /* 0x0000000493007c0c */ /* 0x000fc4000bf86270 */
[----:B------:R-:W-:Y:S02]  /*25190*/  SHF.R.S32.HI R8, RZ, 0x1f, R235 ;  /* 0x0000001fff087819 */ /* 0x000fe400000114eb */
[----:B------:R-:W-:Y:S02]  /*251a0*/  SHF.R.S32.HI R0, RZ, 0x1f, R29 ;  /* 0x0000001fff007819 */ /* 0x000fe4000001141d */
[-C--:B--2---:R-:W-:Y:S02]  /*251b0*/  @!P1 LEA R6, P5, R153, R2.reuse, 0x2 ;  /* 0x0000000299069211 */ /* 0x084fe400078a10ff */
[----:B------:R-:W-:Y:S01]  /*251c0*/  @!P0 LEA R12, P6, R151, R2, 0x2 ;  /* 0x00000002970c8211 */ /* 0x000fe200078c10ff */
[----:B-1----:R-:W-:Y:S01]  /*251d0*/  @!P2 IMAD.WIDE R4, R225, 0x4, R2 ;  /* 0x00000004e104a825 */ /* 0x002fe200078e0202 */
[----:B------:R-:W-:Y:S02]  /*251e0*/  @!P1 LEA.HI.X R7, R153, R3, R154, 0x2, P5 ;  /* 0x0000000399079211 */ /* 0x000fe400028f149a */
[----:B------:R-:W-:-:S02]  /*251f0*/  ISETP.GE.AND P5, PT, R145, UR4, PT ;  /* 0x0000000491007c0c */ /* 0x000fc4000bfa6270 */
[-C--:B------:R-:W-:Y:S01]  /*25200*/  @!P0 LEA.HI.X R13, R151, R3.reuse, R152, 0x2, P6 ;  /* 0x00000003970d8211 */ /* 0x080fe200030f1498 */
[----:B------:R0:W-:Y:S01]  /*25210*/  @!P2 ST.E.64 desc[UR60][R4.64], R26 ;  /* 0x0000001a0400a985 */ /* 0x0001e2000c101b3c */
[-C--:B------:R-:W-:Y:S02]  /*25220*/  @!P3 LEA R14, P6, R149, R2.reuse, 0x2 ;  /* 0x00000002950eb211 */ /* 0x080fe400078c10ff */
[----:B------:R-:W-:Y:S01]  /*25230*/  @!P4 LEA R20, P2, R147, R2, 0x2 ;  /* 0x000000029314c211 */ /* 0x000fe200078410ff */
[----:B------:R1:W-:Y:S01]  /*25240*/  @!P1 ST.E.64 desc[UR60][R6.64], R30 ;  /* 0x0000001e06009985 */ /* 0x0003e2000c101b3c */
[----:B------:R-:W-:Y:S02]  /*25250*/  ISETP.GE.AND P1, PT, R141, UR4, PT ;  /* 0x000000048d007c0c */ /* 0x000fe4000bf26270 */
[----:B------:R-:W-:Y:S01]  /*25260*/  @!P3 LEA.HI.X R15, R149, R3, R150, 0x2, P6 ;  /* 0x00000003950fb211 */ /* 0x000fe200030f1496 */
[----:B------:R2:W-:Y:S01]  /*25270*/  @!P0 ST.E.64 desc[UR60][R12.64], R34 ;  /* 0x000000220c008985 */ /* 0x0005e2000c101b3c */
[----:B------:R-:W-:-:S02]  /*25280*/  ISETP.GE.AND P0, PT, R143, UR4, PT ;  /* 0x000000048f007c0c */ /* 0x000fc4000bf06270 */
[-C--:B------:R-:W-:Y:S01]  /*25290*/  @!P5 LEA R24, P6, R145, R2.reuse, 0x2 ;  /* 0x000000029118d211 */ /* 0x080fe200078c10ff */
[----:B------:R3:W-:Y:S01]  /*252a0*/  @!P3 ST.E.64 desc[UR60][R14.64], R38 ;  /* 0x000000260e00b985 */ /* 0x0007e2000c101b3c */
[-C--:B------:R-:W-:Y:S01]  /*252b0*/  @!P4 LEA.HI.X R21, R147, R3.reuse, R148, 0x2, P2 ;  /* 0x000000039315c211 */ /* 0x080fe200010f1494 */
[----:B0-----:R-:W-:Y:S01]  /*252c0*/  VIADD R27, R225, 0xa8 ;  /* 0x000000a8e11b7836 */ /* 0x001fe20000000000 */
[----:B------:R-:W-:Y:S02]  /*252d0*/  ISETP.GE.AND P2, PT, R107, UR4, PT ;  /* 0x000000046b007c0c */ /* 0x000fe4000bf46270 */
[----:B------:R-:W-:Y:S01]  /*252e0*/  @!P5 LEA.HI.X R25, R145, R3, R146, 0x2, P6 ;  /* 0x000000039119d211 */ /* 0x000fe200030f1492 */
[----:B------:R0:W-:Y:S01]  /*252f0*/  @!P4 ST.E.64 desc[UR60][R20.64], R42 ;  /* 0x0000002a1400c985 */ /* 0x0001e2000c101b3c */
[----:B------:R-:W-:Y:S02]  /*25300*/  ISETP.GE.AND P3, PT, R105, UR4, PT ;  /* 0x0000000469007c0c */ /* 0x000fe4000bf66270 */
[----:B------:R-:W-:Y:S01]  /*25310*/  ISETP.GE.AND P4, PT, R103, UR4, PT ;  /* 0x0000000467007c0c */ /* 0x000fe2000bf86270 */
[----:B------:R4:W-:Y:S01]  /*25320*/  @!P5 ST.E.64 desc[UR60][R24.64], R46 ;  /* 0x0000002e1800d985 */ /* 0x0009e2000c101b3c */
[----:B------:R-:W-:-:S02]  /*25330*/  @!P0 LEA R4, P6, R143, R2, 0x2 ;  /* 0x000000028f048211 */ /* 0x000fc400078c10ff */
[-C--:B-1----:R-:W-:Y:S02]  /*25340*/  @!P1 LEA R6, P5, R141, R2.reuse, 0x2 ;  /* 0x000000028d069211 */ /* 0x082fe400078a10ff */
[-C--:B------:R-:W-:Y:S02]  /*25350*/  @!P0 LEA.HI.X R5, R143, R3.reuse, R144, 0x2, P6 ;  /* 0x000000038f058211 */ /* 0x080fe400030f1490 */
[-C--:B--2---:R-:W-:Y:S02]  /*25360*/  @!P2 LEA R12, P6, R107, R2.reuse, 0x2 ;  /* 0x000000026b0ca211 */ /* 0x084fe400078c10ff */
[-C--:B------:R-:W-:Y:S01]  /*25370*/  @!P1 LEA.HI.X R7, R141, R3.reuse, R142, 0x2, P5 ;  /* 0x000000038d079211 */ /* 0x080fe200028f148e */
[----:B------:R1:W-:Y:S01]  /*25380*/  @!P0 ST.E.64 desc[UR60][R4.64], R50 ;  /* 0x0000003204008985 */ /* 0x0003e2000c101b3c */
[----:B------:R-:W-:Y:S02]  /*25390*/  ISETP.GE.AND P5, PT, R101, UR4, PT ;  /* 0x0000000465007c0c */ /* 0x000fe4000bfa6270 */
[----:B------:R-:W-:Y:S01]  /*253a0*/  @!P2 LEA.HI.X R13, R107, R3, R140, 0x2, P6 ;  /* 0x000000036b0da211 */ /* 0x000fe200030f148c */
[----:B------:R2:W-:Y:S01]  /*253b0*/  @!P1 ST.E.64 desc[UR60][R6.64], R54 ;  /* 0x0000003606009985 */ /* 0x0005e2000c101b3c */
[----:B---3--:R-:W-:-:S02]  /*253c0*/  @!P3 LEA R14, P1, R105, R2, 0x2 ;  /* 0x00000002690eb211 */ /* 0x008fc400078210ff */
[-C--:B0-----:R-:W-:Y:S01]  /*253d0*/  @!P4 LEA R20, P0, R103, R2.reuse, 0x2 ;  /* 0x000000026714c211 */ /* 0x081fe200078010ff */
[----:B------:R0:W-:Y:S01]  /*253e0*/  @!P2 ST.E.64 desc[UR60][R12.64], R58 ;  /* 0x0000003a0c00a985 */ /* 0x0001e2000c101b3c */
[----:B------:R-:W-:Y:S02]  /*253f0*/  ISETP.GE.AND P2, PT, R99, UR4, PT ;  /* 0x0000000463007c0c */ /* 0x000fe4000bf46270 */
[-C--:B------:R-:W-:Y:S02]  /*25400*/  @!P3 LEA.HI.X R15, R105, R3.reuse, R106, 0x2, P1 ;  /* 0x00000003690fb211 */ /* 0x080fe400008f146a */
[----:B------:R-:W-:Y:S02]  /*25410*/  ISETP.GE.AND P1, PT, R97, UR4, PT ;  /* 0x0000000461007c0c */ /* 0x000fe4000bf26270 */
[----:B----4-:R-:W-:Y:S01]  /*25420*/  @!P5 LEA R24, P6, R101, R2, 0x2 ;  /* 0x000000026518d211 */ /* 0x010fe200078c10ff */
[----:B------:R3:W-:Y:S01]  /*25430*/  @!P3 ST.E.64 desc[UR60][R14.64], R62 ;  /* 0x0000003e0e00b985 */ /* 0x0007e2000c101b3c */
[----:B------:R-:W-:-:S02]  /*25440*/  @!P4 LEA.HI.X R21, R103, R3, R104, 0x2, P0 ;  /* 0x000000036715c211 */ /* 0x000fc400000f1468 */
[----:B------:R-:W-:Y:S02]  /*25450*/  @!P5 LEA.HI.X R25, R101, R3, R102, 0x2, P6 ;  /* 0x000000036519d211 */ /* 0x000fe400030f1466 */
[----:B------:R-:W-:Y:S01]  /*25460*/  ISETP.GE.AND P0, PT, R95, UR4, PT ;  /* 0x000000045f007c0c */ /* 0x000fe2000bf06270 */
[----:B------:R-:W-:Y:S01]  /*25470*/  @!P4 ST.E.64 desc[UR60][R20.64], R66 ;  /* 0x000000421400c985 */ /* 0x000fe2000c101b3c */
[----:B------:R-:W-:Y:S02]  /*25480*/  ISETP.GE.AND P3, PT, R93, UR4, PT ;  /* 0x000000045d007c0c */ /* 0x000fe4000bf66270 */
[-C--:B-1----:R-:W-:Y:S01]  /*25490*/  @!P2 LEA R4, P6, R99, R2.reuse, 0x2 ;  /* 0x000000026304a211 */ /* 0x082fe200078c10ff */
[----:B------:R1:W-:Y:S01]  /*254a0*/  @!P5 ST.E.64 desc[UR60][R24.64], R70 ;  /* 0x000000461800d985 */ /* 0x0003e2000c101b3c */
[----:B------:R-:W-:Y:S02]  /*254b0*/  ISETP.GE.AND P4, PT, R90, UR4, PT ;  /* 0x000000045a007c0c */ /* 0x000fe4000bf86270 */
[----:B--2---:R-:W-:-:S02]  /*254c0*/  @!P1 LEA R6, P5, R97, R2, 0x2 ;  /* 0x0000000261069211 */ /* 0x004fc400078a10ff */
[-C--:B------:R-:W-:Y:S02]  /*254d0*/  @!P2 LEA.HI.X R5, R99, R3.reuse, R100, 0x2, P6 ;  /* 0x000000036305a211 */ /* 0x080fe400030f1464 */
[-C--:B------:R-:W-:Y:S02]  /*254e0*/  @!P1 LEA.HI.X R7, R97, R3.reuse, R98, 0x2, P5 ;  /* 0x0000000361079211 */ /* 0x080fe400028f1462 */
[CC--:B0-----:R-:W-:Y:S01]  /*254f0*/  @!P0 LEA R12, P6, R95.reuse, R2.reuse, 0x2 ;  /* 0x000000025f0c8211 */ /* 0x0c1fe200078c10ff */
[----:B------:R0:W-:Y:S01]  /*25500*/  @!P2 ST.E.64 desc[UR60][R4.64], R74 ;  /* 0x0000004a0400a985 */ /* 0x0001e2000c101b3c */
[----:B------:R-:W-:Y:S02]  /*25510*/  ISETP.GE.AND P2, PT, R88, UR4, PT ;  /* 0x0000000458007c0c */ /* 0x000fe4000bf46270 */
[-C--:B------:R-:W-:Y:S01]  /*25520*/  @!P0 LEA.HI.X R13, R95, R3.reuse, R96, 0x2, P6 ;  /* 0x000000035f0d8211 */ /* 0x080fe200030f1460 */
[----:B------:R2:W-:Y:S01]  /*25530*/  @!P1 ST.E.64 desc[UR60][R6.64], R78 ;  /* 0x0000004e06009985 */ /* 0x0005e2000c101b3c */
[-C--:B---3--:R-:W-:Y:S01]  /*25540*/  @!P3 LEA R14, P1, R93, R2.reuse, 0x2 ;  /* 0x000000025d0eb211 */ /* 0x088fe200078210ff */
[----:B-1----:R-:W-:Y:S01]  /*25550*/  VIADD R25, R225, 0xb0 ;  /* 0x000000b0e1197836 */ /* 0x002fe20000000000 */
[----:B------:R-:W-:Y:S01]  /*25560*/  @!P4 LEA R20, P5, R90, R2, 0x2 ;  /* 0x000000025a14c211 */ /* 0x000fe200078a10ff */
[----:B------:R1:W-:Y:S01]  /*25570*/  @!P0 ST.E.64 desc[UR60][R12.64], R82 ;  /* 0x000000520c008985 */ /* 0x0003e2000c101b3c */
[----:B------:R-:W-:-:S02]  /*25580*/  @!P3 LEA.HI.X R15, R93, R3, R94, 0x2, P1 ;  /* 0x000000035d0fb211 */ /* 0x000fc400008f145e */
[----:B------:R-:W-:Y:S02]  /*25590*/  ISETP.GE.AND P1, PT, R237, UR4, PT ;  /* 0x00000004ed007c0c */ /* 0x000fe4000bf26270 */
[----:B------:R-:W-:Y:S01]  /*255a0*/  @!P4 LEA.HI.X R21, R90, R3, R91, 0x2, P5 ;  /* 0x000000035a15c211 */ /* 0x000fe200028f145b */
[----:B------:R3:W-:Y:S01]  /*255b0*/  @!P3 ST.E.64 desc[UR60][R14.64], R128 ;  /* 0x000000800e00b985 */ /* 0x0007e2000c101b3c */
[----:B------:R-:W-:Y:S02]  /*255c0*/  ISETP.GE.AND P0, PT, R235, UR4, PT ;  /* 0x00000004eb007c0c */ /* 0x000fe4000bf06270 */
[----:B0-----:R-:W-:Y:S01]  /*255d0*/  @!P2 LEA R4, P5, R88, R2, 0x2 ;  /* 0x000000025804a211 */ /* 0x001fe200078a10ff */
[----:B------:R0:W-:Y:S01]  /*255e0*/  @!P4 ST.E.64 desc[UR60][R20.64], R130 ;  /* 0x000000821400c985 */ /* 0x0001e2000c101b3c */
[----:B------:R-:W-:Y:S02]  /*255f0*/  ISETP.GE.AND P4, PT, R29, UR4, PT ;  /* 0x000000041d007c0c */ /* 0x000fe4000bf86270 */
[----:B------:R-:W-:-:S02]  /*25600*/  ISETP.GE.AND P3, PT, R27, UR4, PT ;  /* 0x000000041b007c0c */ /* 0x000fc4000bf66270 */
[----:B------:R-:W-:Y:S02]  /*25610*/  @!P2 LEA.HI.X R5, R88, R3, R89, 0x2, P5 ;  /* 0x000000035805a211 */ /* 0x000fe400028f1459 */
[----:B--2---:R-:W-:-:S03]  /*25620*/  @!P1 LEA R6, P6, R237, R2, 0x2 ;  /* 0x00000002ed069211 */ /* 0x004fc600078c10ff */
[-C--:B-1----:R-:W-:Y:S01]  /*25630*/  @!P0 LEA R12, P5, R235, R2.reuse, 0x2 ;  /* 0x00000002eb0c8211 */ /* 0x082fe200078a10ff */
[----:B------:R4:W-:Y:S01]  /*25640*/  @!P2 ST.E.64 desc[UR60][R4.64], R132 ;  /* 0x000000840400a985 */ /* 0x0009e2000c101b3c */
[-C--:B------:R-:W-:Y:S02]  /*25650*/  @!P1 LEA.HI.X R7, R237, R3.reuse, R86, 0x2, P6 ;  /* 0x00000003ed079211 */ /* 0x080fe400030f1456 */
[----:B------:R-:W-:Y:S02]  /*25660*/  ISETP.GE.AND P6, PT, R25, UR4, PT ;  /* 0x0000000419007c0c */ /* 0x000fe4000bfc6270 */
[----:B------:R-:W-:Y:S01]  /*25670*/  @!P0 LEA.HI.X R13, R235, R3, R8, 0x2, P5 ;  /* 0x00000003eb0d8211 */ /* 0x000fe200028f1408 */
[----:B------:R4:W-:Y:S01]  /*25680*/  @!P1 ST.E.64 desc[UR60][R6.64], R134 ;  /* 0x0000008606009985 */ /* 0x0009e2000c101b3c */
[----:B---3--:R-:W-:-:S03]  /*25690*/  @!P4 LEA R14, P5, R29, R2, 0x2 ;  /* 0x000000021d0ec211 */ /* 0x008fc600078a10ff */
[----:B------:R4:W-:Y:S01]  /*256a0*/  @!P0 ST.E.64 desc[UR60][R12.64], R136 ;  /* 0x000000880c008985 */ /* 0x0009e2000c101b3c */
[-C--:B------:R-:W-:Y:S02]  /*256b0*/  @!P4 LEA.HI.X R15, R29, R3.reuse, R0, 0x2, P5 ;  /* 0x000000031d0fc211 */ /* 0x080fe400028f1400 */
[----:B------:R-:W-:Y:S02]  /*256c0*/  SHF.R.S32.HI R0, RZ, 0x1f, R27 ;  /* 0x0000001fff007819 */ /* 0x000fe4000001141b */
[C---:B0-----:R-:W-:Y:S01]  /*256d0*/  @!P3 LEA R20, P5, R27.reuse, R2, 0x2 ;  /* 0x000000021b14b211 */ /* 0x041fe200078a10ff */
[----:B------:R4:W-:Y:S03]  /*256e0*/  @!P4 ST.E.64 desc[UR60][R14.64], R138 ;  /* 0x0000008a0e00c985 */ /* 0x0009e6000c101b3c */
[----:B------:R-:W-:Y:S02]  /*256f0*/  @!P3 LEA.HI.X R21, R27, R3, R0, 0x2, P5 ;  /* 0x000000031b15b211 */ /* 0x000fe400028f1400 */
[----:B------:R-:W-:-:S02]  /*25700*/  SHF.R.S32.HI R0, RZ, 0x1f, R25 ;  /* 0x0000001fff007819 */ /* 0x000fc40000011419 */
[----:B------:R-:W-:Y:S01]  /*25710*/  @!P6 LEA R24, P5, R25, R2, 0x2 ;  /* 0x000000021918e211 */ /* 0x000fe200078a10ff */
[----:B------:R4:W-:Y:S01]  /*25720*/  @!P3 ST.E.64 desc[UR60][R20.64], R110 ;  /* 0x0000006e1400b985 */ /* 0x0009e2000c101b3c */
[----:B------:R-:W-:Y:S02]  /*25730*/  IADD3 R27, R225, 0xb8, RZ ;  /* 0x000000b8e11b7810 */ /* 0x000fe40007ffe0ff */
[----:B------:R-:W-:Y:S02]  /*25740*/  @!P6 LEA.HI.X R25, R25, R3, R0, 0x2, P5 ;  /* 0x000000031919e211 */ /* 0x000fe400028f1400 */
[----:B------:R-:W-:-:S03]  /*25750*/  ISETP.GE.AND P0, PT, R27, UR4, PT ;  /* 0x000000041b007c0c */ /* 0x000fc6000bf06270 */
[----:B------:R4:W-:Y:S10]  /*25760*/  @!P6 ST.E.64 desc[UR60][R24.64], R114 ;  /* 0x000000721800e985 */ /* 0x0009f4000c101b3c */
[----:B------:R-:W-:Y:S05]  /*25770*/  @P0 BRA `(.L_x_5950) ;  /* 0x0000000c00680947 */ /* 0x000fea0003800000 */
[----:B------:R-:W-:Y:S02]  /*25780*/  LEA R2, P0, R27, R2, 0x2 ;  /* 0x000000021b027211 */ /* 0x000fe400078010ff */
[----:B------:R-:W-:-:S04]  /*25790*/  SHF.R.S32.HI R0, RZ, 0x1f, R27 ;  /* 0x0000001fff007819 */ /* 0x000fc8000001141b */
[----:B------:R-:W-:-:S05]  /*257a0*/  LEA.HI.X R3, R27, R3, R0, 0x2, P0 ;  /* 0x000000031b037211 */ /* 0x000fca00000f1400 */
[----:B------:R0:W-:Y:S01]  /*257b0*/  ST.E.64 desc[UR60][R2.64], R118 ;  /* 0x0000007602007985 */ /* 0x0001e2000c101b3c */
[----:B------:R-:W-:Y:S05]  /*257c0*/  BRA `(.L_x_5950) ;  /* 0x0000000c00547947 */ /* 0x000fea0003800000 */
.L_x_5941:
        /* <DEDUP_REMOVED lines=26> */
.L_x_5953:
[----:B------:R-:W2:Y:S01]  /*25970*/  LDL.LU R2, [R1+0x68] ;  /* 0x0000680001027983 */ /* 0x000ea20000300800 */
[----:B------:R-:W-:Y:S01]  /*25980*/  BSSY B1, `(.L_x_5954) ;  /* 0x0000035000017945 */ /* 0x000fe20003800000 */
[----:B------:R-:W-:Y:S02]  /*25990*/  SEL R33, R230, RZ, !P0 ;  /* 0x000000ffe6217207 */ /* 0x000fe40004000000 */
[----:B-----5:R-:W-:Y:S02]  /*259a0*/  SHF.R.S32.HI R26, RZ, 0x1f, R25 ;  /* 0x0000001fff1a7819 */ /* 0x020fe40000011419 */
[----:B--2---:R-:W-:Y:S01]  /*259b0*/  SEL R28, R2, RZ, !P0 ;  /* 0x000000ff021c7207 */ /* 0x004fe20004000000 */
        /* <DEDUP_REMOVED lines=11> */
[----:B------:R-:W-:-:S05]  /*25a70*/  SEL R24, R24, 0x978, P0 ;  /* 0x0000097818187807 */ /* 0x000fca0000000000 */
[----:B------:R-:W3:Y:S08]  /*25a80*/  LDC.64 R12, c[0x0][R24+0x220] ;  /* 0x00008800180c7b82 */ /* 0x000ef00000000a00 */
[----:B------:R-:W4:Y:S08]  /*25a90*/  LDC.64 R6, c[0x0][R24+0x218] ;  /* 0x0000860018067b82 */ /* 0x000f300000000a00 */
[----:B------:R-:W5:Y:S08]  /*25aa0*/  LDC.64 R14, c[0x0][R24+0x228] ;  /* 0x00008a00180e7b82 */ /* 0x000f700000000a00 */
[----:B-1----:R-:W1:Y:S08]  /*25ab0*/  @P1 LDC R8, c[0x0][0xbec] ;  /* 0x0002fb00ff081b82 */ /* 0x002e700000000800 */
[----:B------:R-:W0:Y:S08]  /*25ac0*/  LDC.64 R4, c[0x0][R24+0x210] ;  /* 0x0000840018047b82 */ /* 0x000e300000000a00 */
[----:B------:R-:W5:Y:S01]  /*25ad0*/  @P1 LDC R31, c[0x0][0xbf0] ;  /* 0x0002fc00ff1f1b82 */ /* 0x000f620000000800 */
[----:B-1----:R-:W-:-:S07]  /*25ae0*/  @P1 IMAD.HI.U32 R8, R35, R8, RZ ;  /* 0x0000000823081227 */ /* 0x002fce00078e00ff */
[----:B--2---:R-:W1:Y:S01]  /*25af0*/  @!P0 LDC R2, c[0x0][0xb50] ;  /* 0x0002d400ff028b82 */ /* 0x004e620000000800 */
[-C--:B---3--:R-:W-:Y:S02]  /*25b00*/  IMAD R13, R13, R33.reuse, RZ ;  /* 0x000000210d0d7224 */ /* 0x088fe400078e02ff */
[----:B------:R-:W-:-:S05]  /*25b10*/  IMAD.WIDE.U32 R20, R12, R33, RZ ;  /* 0x000000210c147225 */ /* 0x000fca00078e00ff */
[----:B------:R-:W2:Y:S01]  /*25b20*/  @!P0 LDC R3, c[0x0][0xb54] ;  /* 0x0002d500ff038b82 */ /* 0x000ea20000000800 */
[-C--:B----4-:R-:W-:Y:S02]  /*25b30*/  IMAD R29, R7, R228.reuse, RZ ;  /* 0x000000e4071d7224 */ /* 0x090fe400078e02ff */
[----:B------:R-:W-:Y:S01]  /*25b40*/  IMAD.WIDE.U32 R6, R6, R228, RZ ;  /* 0x000000e406067225 */ /* 0x000fe200078e00ff */
[----:B-----5:R-:W-:-:S03]  /*25b50*/  @P1 SHF.R.U32.HI R27, RZ, R31, R8 ;  /* 0x0000001fff1b1219 */ /* 0x020fc60000011608 */
[----:B------:R-:W-:Y:S01]  /*25b60*/  IMAD R31, R12, R28, R13 ;  /* 0x0000001c0c1f7224 */ /* 0x000fe200078e020d */
[----:B------:R-:W-:Y:S02]  /*25b70*/  SEL R13, R236, RZ, P0 ;  /* 0x000000ffec0d7207 */ /* 0x000fe40000000000 */
[----:B------:R-:W-:Y:S01]  /*25b80*/  IADD3 R29, R7, R29, RZ ;  /* 0x0000001d071d7210 */ /* 0x000fe20007ffe0ff */
[----:B------:R-:W-:Y:S01]  /*25b90*/  IMAD.MOV R12, RZ, RZ, -R27 ;  /* 0x000000ffff0c7224 */ /* 0x000fe200078e0a1b */
[----:B------:R-:W-:Y:S01]  /*25ba0*/  IADD3 R8, P1, P3, R20, R6, R25 ;  /* 0x0000000614087210 */ /* 0x000fe20007b3e019 */
[----:B------:R-:W-:Y:S02]  /*25bb0*/  IMAD.IADD R31, R21, 0x1, R31 ;  /* 0x00000001151f7824 */ /* 0x000fe400078e021f */
[----:B------:R-:W-:-:S04]  /*25bc0*/  IMAD.WIDE.U32 R6, R14, R13, RZ ;  /* 0x0000000d0e067225 */ /* 0x000fc800078e00ff */
[----:B------:R-:W-:Y:S02]  /*25bd0*/  IMAD R15, R15, R13, RZ ;  /* 0x0000000d0f0f7224 */ /* 0x000fe400078e02ff */
[----:B------:R-:W-:Y:S01]  /*25be0*/  IMAD R13, R37, R12, R35 ;  /* 0x0000000c250d7224 */ /* 0x000fe200078e0223 */
[----:B------:R-:W-:Y:S01]  /*25bf0*/  IADD3.X R12, R31, R29, R26, P1, P3 ;  /* 0x0000001d1f0c7210 */ /* 0x000fe20000fe641a */
[----:B------:R-:W-:Y:S01]  /*25c00*/  IMAD.IADD R15, R7, 0x1, R15 ;  /* 0x00000001070f7824 */ /* 0x000fe200078e020f */
[----:B------:R-:W-:Y:S01]  /*25c10*/  IADD3 R6, P0, P1, R27, R8, R6 ;  /* 0x000000081b067210 */ /* 0x000fe2000791e006 */
[----:B0-----:R-:W-:Y:S01]  /*25c20*/  IMAD R5, R5, R13, RZ ;  /* 0x0000000d05057224 */ /* 0x001fe200078e02ff */
[----:B------:R-:W-:-:S04]  /*25c30*/  SHF.R.S32.HI R27, RZ, 0x1f, R27 ;  /* 0x0000001fff1b7819 */ /* 0x000fc8000001141b */
[----:B------:R-:W-:Y:S02]  /*25c40*/  IADD3.X R7, R27, R12, R15, P0, P1 ;  /* 0x0000000c1b077210 */ /* 0x000fe400007e240f */
[----:B------:R-:W-:-:S05]  /*25c50*/  SHF.R.S32.HI R15, RZ, 0x1f, R13 ;  /* 0x0000001fff0f7819 */ /* 0x000fca000001140d */
[C---:B------:R-:W-:Y:S02]  /*25c60*/  IMAD R15, R4.reuse, R15, R5 ;  /* 0x0000000f040f7224 */ /* 0x040fe400078e0205 */
[----:B------:R-:W-:-:S04]  /*25c70*/  IMAD.WIDE.U32 R4, R4, R13, R6 ;  /* 0x0000000d04047225 */ /* 0x000fc800078e0006 */
[----:B------:R-:W-:Y:S01]  /*25c80*/  IMAD.IADD R5, R5, 0x1, R15 ;  /* 0x0000000105057824 */ /* 0x000fe200078e020f */
[----:B-1----:R-:W-:-:S04]  /*25c90*/  LEA R2, P0, R4, R2, 0x2 ;  /* 0x0000000204027211 */ /* 0x002fc800078010ff */
[----:B--2---:R-:W-:Y:S01]  /*25ca0*/  LEA.HI.X R3, R4, R3, R5, 0x2, P0 ;  /* 0x0000000304037211 */ /* 0x004fe200000f1405 */
[----:B------:R-:W-:-:S05]  /*25cb0*/  IMAD.MOV.U32 R5, RZ, RZ, -0x800000 ;  /* 0xff800000ff057424 */ /* 0x000fca00078e00ff */
[----:B------:R2:W-:Y:S03]  /*25cc0*/  STG.E desc[UR60][R2.64], R5 ;  /* 0x0000000502007986 */ /* 0x0005e6000c10193c */
.L_x_5955:
[----:B------:R-:W-:Y:S05]  /*25cd0*/  BSYNC B1 ;  /* 0x0000000000017941 */ /* 0x000fea0003800000 */
.L_x_5954:
        /* <DEDUP_REMOVED lines=16> */
[----:B------:R-:W-:Y:S02]  /*25de0*/  SHF.R.S32.HI R12, RZ, 0x3, R6 ;  /* 0x00000003ff0c7819 */ /* 0x000fe40000011406 */
[----:B------:R-:W-:Y:S01]  /*25df0*/  IADD3 R3, R3, R5, RZ ;  /* 0x0000000503037210 */ /* 0x000fe20007ffe0ff */
[----:B------:R-:W-:-:S04]  /*25e00*/  IMAD.IADD R21, R4, 0x1, -R21 ;  /* 0x0000000104157824 */ /* 0x000fc800078e0a15 */
[----:B------:R-:W-:Y:S02]  /*25e10*/  IMAD R4, R21, 0x20, R12 ;  /* 0x0000002015047824 */ /* 0x000fe400078e020c */
[----:B------:R-:W-:-:S04]  /*25e20*/  IMAD.WIDE.U32 R2, R228, UR4, R2 ;  /* 0x00000004e4027c25 */ /* 0x000fc8000f8e0002 */
[----:B-1----:R-:W-:Y:S02]  /*25e30*/  IMAD.IADD R8, R223, 0x1, R4 ;  /* 0x00000001df087824 */ /* 0x002fe400078e0204 */
[----:B------:R-:W-:Y:S01]  /*25e40*/  IMAD R3, R228, UR5, R3 ;  /* 0x00000005e4037c24 */ /* 0x000fe2000f8e0203 */
[----:B------:R-:W-:Y:S01]  /*25e50*/  ULDC.64 UR4, c[0x0][0xaf0] ;  /* 0x0002bc0000047ab9 */ /* 0x000fe20000000a00 */
[----:B--2---:R-:W-:-:S04]  /*25e60*/  @P0 IMAD.HI.U32 R4, R8, R7, RZ ;  /* 0x0000000708040227 */ /* 0x004fc800078e00ff */
[----:B------:R-:W-:Y:S02]  /*25e70*/  IMAD R6, R28, UR4, RZ ;  /* 0x000000041c067c24 */ /* 0x000fe4000f8e02ff */
[----:B------:R-:W-:Y:S01]  /*25e80*/  IMAD.MOV.U32 R5, RZ, RZ, R8 ;  /* 0x000000ffff057224 */ /* 0x000fe200078e0008 */
[----:B---3--:R-:W-:Y:S01]  /*25e90*/  @P0 SHF.R.U32.HI R5, RZ, R15, R4 ;  /* 0x0000000fff050219 */ /* 0x008fe20000011604 */
[C---:B------:R-:W-:Y:S02]  /*25ea0*/  IMAD R7, R33.reuse, UR5, R6 ;  /* 0x0000000521077c24 */ /* 0x040fe4000f8e0206 */
[----:B------:R-:W-:Y:S01]  /*25eb0*/  IMAD.WIDE.U32 R2, R33, UR4, R2 ;  /* 0x0000000421027c25 */ /* 0x000fe2000f8e0002 */
[----:B------:R-:W-:Y:S01]  /*25ec0*/  SHF.R.S32.HI R4, RZ, 0x1f, R5 ;  /* 0x0000001fff047819 */ /* 0x000fe20000011405 */
[----:B------:R-:W-:Y:S02]  /*25ed0*/  ULDC.64 UR4, c[0x0][0xae0] ;  /* 0x0002b80000047ab9 */ /* 0x000fe40000000a00 */
[----:B------:R-:W-:-:S02]  /*25ee0*/  IMAD.IADD R3, R3, 0x1, R7 ;  /* 0x0000000103037824 */ /* 0x000fc400078e0207 */
[----:B------:R-:W-:Y:S02]  /*25ef0*/  IMAD.MOV R7, RZ, RZ, -R5 ;  /* 0x000000ffff077224 */ /* 0x000fe400078e0a05 */
[----:B------:R-:W-:Y:S02]  /*25f00*/  IMAD R4, R4, UR4, RZ ;  /* 0x0000000404047c24 */ /* 0x000fe4000f8e02ff */
[----:B------:R-:W-:Y:S02]  /*25f10*/  IMAD R7, R13, R7, R8 ;  /* 0x000000070d077224 */ /* 0x000fe400078e0208 */
[----:B------:R-:W-:-:S04]  /*25f20*/  IMAD.WIDE.U32 R2, R5, UR4, R2 ;  /* 0x0000000405027c25 */ /* 0x000fc8000f8e0002 */
[----:B------:R-:W-:Y:S01]  /*25f30*/  IMAD R5, R5, UR5, R4 ;  /* 0x0000000505057c24 */ /* 0x000fe2000f8e0204 */
[----:B------:R-:W-:Y:S01]  /*25f40*/  SHF.R.S32.HI R4, RZ, 0x1f, R7 ;  /* 0x0000001fff047819 */ /* 0x000fe20000011407 */
[----:B------:R-:W-:Y:S01]  /*25f50*/  ULDC.64 UR4, c[0x0][0xad8] ;  /* 0x0002b60000047ab9 */ /* 0x000fe20000000a00 */
[----:B------:R-:W-:Y:S02]  /*25f60*/  IMAD.IADD R8, R12, 0x1, R223 ;  /* 0x000000010c087824 */ /* 0x000fe400078e02df */
[----:B------:R-:W-:Y:S01]  /*25f70*/  IADD3 R3, R3, R5, RZ ;  /* 0x0000000503037210 */ /* 0x000fe20007ffe0ff */
[----:B------:R-:W-:Y:S02]  /*25f80*/  IMAD R6, R4, UR4, RZ ;  /* 0x0000000404067c24 */ /* 0x000fe4000f8e02ff */
[----:B------:R-:W-:Y:S02]  /*25f90*/  IMAD R13, R0, R13, RZ ;  /* 0x0000000d000d7224 */ /* 0x000fe400078e02ff */
        /* <DEDUP_REMOVED lines=13> */
[----:B------:R-:W-:Y:S01]  /*26070*/  IADD3 R15, R21, 0x80, RZ ;  /* 0x00000080150f7810 */ /* 0x000fe20007ffe0ff */
[----:B------:R1:W2:Y:S01]  /*26080*/  SHFL.IDX PT, R2, R4, RZ, 0x181f ;  /* 0x00181fff04027589 */ /* 0x0002a200000e0000 */
[----:B------:R-:W-:Y:S02]  /*26090*/  SHF.R.S32.HI R14, RZ, 0x1f, R21 ;  /* 0x0000001fff0e7819 */ /* 0x000fe40000011415 */
[----:B------:R-:W-:Y:S01]  /*260a0*/  SHF.R.S32.HI R6, RZ, 0x1f, R7 ;  /* 0x0000001fff067819 */ /* 0x000fe20000011407 */
[----:B------:R1:W3:Y:S01]  /*260b0*/  SHFL.IDX PT, R0, R5, RZ, 0x181f ;  /* 0x00181fff05007589 */ /* 0x0002e200000e0000 */
[----:B------:R-:W-:Y:S01]  /*260c0*/  SHF.R.S32.HI R12, RZ, 0x1f, R15 ;  /* 0x0000001fff0c7819 */ /* 0x000fe2000001140f */
[----:B------:R-:W-:Y:S06]  /*260d0*/  @P2 BRA `(.L_x_5957) ;  /* 0x0000000000342947 */ /* 0x000fec0003800000 */
[----:B------:R-:W-:Y:S02]  /*260e0*/  ULDC UR4, c[0x0][0xac8] ;  /* 0x0002b20000047ab9 */ /* 0x000fe40000000800 */
[----:B------:R-:W-:Y:S02]  /*260f0*/  ISETP.GE.AND P4, PT, R21, UR4, PT ;  /* 0x0000000415007c0c */ /* 0x000fe4000bf86270 */
[----:B------:R-:W-:Y:S02]  /*26100*/  ISETP.GE.AND P3, PT, R7, UR4, PT ;  /* 0x0000000407007c0c */ /* 0x000fe4000bf66270 */
[----:B------:R-:W-:-:S09]  /*26110*/  ISETP.GE.AND P2, PT, R15, UR4, PT ;  /* 0x000000040f007c0c */ /* 0x000fd2000bf46270 */
[-C--:B--2---:R-:W-:Y:S02]  /*26120*/  @!P4 LEA R24, P6, R21, R2.reuse, 0x1 ;  /* 0x000000021518c211 */ /* 0x084fe400078c08ff */
[----:B------:R-:W-:Y:S02]  /*26130*/  @!P3 LEA R26, P5, R7, R2, 0x1 ;  /* 0x00000002071ab211 */ /* 0x000fe400078a08ff */
[----:B---3--:R-:W-:Y:S02]  /*26140*/  @!P4 LEA.HI.X R25, R21, R0, R14, 0x1, P6 ;  /* 0x000000001519c211 */ /* 0x008fe400030f0c0e */
[----:B------:R-:W-:Y:S02]  /*26150*/  @!P2 LEA R2, P6, R15, R2, 0x1 ;  /* 0x000000020f02a211 */ /* 0x000fe400078c08ff */
[-C--:B------:R-:W-:Y:S01]  /*26160*/  @!P3 LEA.HI.X R27, R7, R0.reuse, R6, 0x1, P5 ;  /* 0x00000000071bb211 */ /* 0x080fe200028f0c06 */
[----:B------:R4:W-:Y:S01]  /*26170*/  @!P4 ST.E.128 desc[UR60][R24.64], RZ ;  /* 0x000000ff1800c985 */ /* 0x0009e2000c101d3c */
[----:B------:R-:W-:-:S03]  /*26180*/  @!P2 LEA.HI.X R3, R15, R0, R12, 0x1, P6 ;  /* 0x000000000f03a211 */ /* 0x000fc600030f0c0c */
[----:B------:R4:W-:Y:S04]  /*26190*/  @!P3 ST.E.128 desc[UR60][R26.64], RZ ;  /* 0x000000ff1a00b985 */ /* 0x0009e8000c101d3c */
[----:B------:R4:W-:Y:S02]  /*261a0*/  @!P2 ST.E.128 desc[UR60][R2.64], RZ ;  /* 0x000000ff0200a985 */ /* 0x0009e4000c101d3c */
.L_x_5957:
[----:B------:R-:W-:Y:S05]  /*261b0*/  BSYNC B1 ;  /* 0x0000000000017941 */ /* 0x000fea0003800000 */
.L_x_5956:
[----:B---3--:R3:W0:Y:S01]  /*261c0*/  SHFL.IDX PT, R0, R5, 0x1, 0x181f ;  /* 0x00381f0005007f89 */ /* 0x00862200000e0000 */
[----:B------:R-:W-:Y:S03]  /*261d0*/  BSSY B1, `(.L_x_5958) ;  /* 0x0000010000017945 */ /* 0x000fe60003800000 */
[----:B--2-4-:R3:W2:Y:S01]  /*261e0*/  SHFL.IDX PT, R2, R4, 0x1, 0x181f ;  /* 0x00381f0004027f89 */ /* 0x0146a200000e0000 */
[----:B------:R-:W-:Y:S05]  /*261f0*/  @P0 BRA `(.L_x_5959) ;  /* 0x0000000000340947 */ /* 0x000fea0003800000 */
[----:B------:R-:W-:Y:S02]  /*26200*/  ULDC UR4, c[0x0][0xac8] ;  /* 0x0002b20000047ab9 */ /* 0x000fe40000000800 */
        /* <DEDUP_REMOVED lines=12> */
.L_x_5959:
[----:B------:R-:W-:Y:S05]  /*262d0*/  BSYNC B1 ;  /* 0x0000000000017941 */ /* 0x000fea0003800000 */
.L_x_5958:
[----:B0-----:R0:W0:Y:S01]  /*262e0*/  SHFL.IDX PT, R0, R5, 0x2, 0x181f ;  /* 0x00581f0005007f89 */ /* 0x00102200000e0000 */
[----:B------:R-:W-:Y:S03]  /*262f0*/  BSSY B1, `(.L_x_5960) ;  /* 0x0000010000017945 */ /* 0x000fe60003800000 */
[----:B--2-4-:R2:W4:Y:S01]  /*26300*/  SHFL.IDX PT, R2, R4, 0x2, 0x181f ;  /* 0x00581f0004027f89 */ /* 0x01452200000e0000 */
        /* <DEDUP_REMOVED lines=14> */
.L_x_5961:
[----:B------:R-:W-:Y:S05]  /*263f0*/  BSYNC B1 ;  /* 0x0000000000017941 */ /* 0x000fea0003800000 */
.L_x_5960:
[----:B0-----:R-:W-:Y:S01]  /*26400*/  VIADD R0, R8, 0x60 ;  /* 0x0000006008007836 */ /* 0x001fe20000000000 */
[----:B-1-3--:R-:W0:Y:S04]  /*26410*/  SHFL.IDX PT, R5, R5, 0x3, 0x181f ;  /* 0x00781f0005057f89 */ /* 0x00ae2800000e0000 */
[----:B------:R-:W-:Y:S01]  /*26420*/  ISETP.GE.AND P0, PT, R0, R13, PT ;  /* 0x0000000d0000720c */ /* 0x000fe20003f06270 */
[----:B----4-:R1:W3:-:S12]  /*26430*/  SHFL.IDX PT, R2, R4, 0x3, 0x181f ;  /* 0x00781f0004027f89 */ /* 0x0102d800000e0000 */
[----:B-1----:R-:W-:Y:S05]  /*26440*/  @P0 BRA `(.L_x_5950) ;  /* 0x0000000000340947 */ /* 0x002fea0003800000 */
        /* <DEDUP_REMOVED lines=13> */
.L_x_5950:
[----:B------:R-:W-:Y:S05]  /*26520*/  BSYNC B0 ;  /* 0x0000000000007941 */ /* 0x000fea0003800000 */
.L_x_5940:
[----:B------:R-:W-:Y:S02]  /*26530*/  ULDC UR4, c[0x0][0xc3c] ;  /* 0x00030f0000047ab9 */ /* 0x000fe40000000800 */
[----:B-1----:R-:W-:-:S13]  /*26540*/  ISETP.GE.AND P0, PT, R11, UR4, PT ;  /* 0x000000040b007c0c */ /* 0x002fda000bf06270 */
[----:B------:R-:W-:Y:S05]  /*26550*/  @!P0 BRA `(.L_x_5962) ;  /* 0xfffffdac00548947 */ /* 0x000fea000383ffff */
[----:B------:R-:W-:Y:S05]  /*26560*/  BRA `(.L_x_5731) ;  /* 0x00000090002c7947 */ /* 0x000fea0003800000 */
.L_x_5729:
        /* <DEDUP_REMOVED lines=20> */
.L_x_5963:
[----:B------:R-:W-:Y:S01]  /*266b0*/  LOP3.LUT R0, R6, 0x1f, RZ, 0xc0, !PT ;  /* 0x0000001f06007812 */ /* 0x000fe200078ec0ff */
[----:B------:R-:W-:Y:S01]  /*266c0*/  ULDC UR4, c[0x0][0xc3c] ;  /* 0x00030f0000047ab9 */ /* 0x000fe20000000800 */
[----:B------:R-:W-:Y:S01]  /*266d0*/  IMAD.MOV.U32 R8, RZ, RZ, RZ ;  /* 0x000000ffff087224 */ /* 0x000fe200078e00ff */
        /* <DEDUP_REMOVED lines=40> */
.L_x_5967:
        /* <DEDUP_REMOVED lines=12> */
[----:B------:R-:W-:Y:S01]  /*26a20*/  MOV R8, RZ ;  /* 0x000000ff00087202 */ /* 0x000fe20000000f00 */
        /* <DEDUP_REMOVED lines=25> */
[----:B------:R-:W-:-:S07]  /*26bc0*/  MOV R5, R2 ;  /* 0x0000000200057202 */ /* 0x000fce0000000f00 */
.L_x_5965:
        /* <DEDUP_REMOVED lines=12> */
.L_x_5968:
        /* <DEDUP_REMOVED lines=16> */
[----:B------:R-:W-:Y:S01]  /*26d90*/  IMAD R11, R2, R7, RZ ;  /* 0x00000007020b7224 */ /* 0x000fe200078e02ff */
[----:B------:R-:W-:-:S05]  /*26da0*/  MOV R2, RZ ;  /* 0x000000ff00027202 */ /* 0x000fca0000000f00 */
        /* <DEDUP_REMOVED lines=38> */
[----:B------:R-:W-:-:S04]  /*27010*/  @!P1 LOP3.LUT R7, RZ, R8, RZ, 0x33, !PT ;  /* 0x00000008ff079212 */ /* 0x000fc800078e33ff */
[----:B------:R-:W-:Y:S01]  /*27020*/  IADD3 R3, -R7, RZ, RZ ;  /* 0x000000ff07037210 */ /* 0x000fe20007ffe1ff */
[----:B------:R-:W-:-:S04]  /*27030*/  IMAD R7, R8, 0x1000000, R7 ;  /* 0x0100000008077824 */ /* 0x000fc800078e0207 */
[----:B------:R-:W-:-:S04]  /*27040*/  IMAD R8, R8, R3, R10 ;  /* 0x0000000308087224 */ /* 0x000fc800078e020a */
[----:B------:R-:W-:-:S05]  /*27050*/  IMAD R3, R8, 0x10000, R7 ;  /* 0x0001000008037824 */ /* 0x000fca00078e0207 */
[----:B------:R0:W-:Y:S01]  /*27060*/  STL [R1+0x8], R3 ;  /* 0x0000080301007387 */ /* 0x0001e20000100800 */
[----:B------:R-:W-:Y:S05]  /*27070*/  BRA `(.L_x_5970) ;  /* 0x0000000000f47947 */ /* 0x000fea0003800000 */
.L_x_5969:
[----:B-1----:R-:W1:Y:S02]  /*27080*/  LDC.64 R2, c[0x0][0xc90] ;  /* 0x00032400ff027b82 */ /* 0x002e640000000a00 */
        /* <DEDUP_REMOVED lines=14> */
[----:B------:R-:W-:Y:S01]  /*27170*/  IMAD.HI.U32 R2, R2, R13, RZ ;  /* 0x0000000d02027227 */ /* 0x000fe200078e00ff */
[----:B------:R-:W-:-:S05]  /*27180*/  IADD3 R3, RZ, -R3, RZ ;  /* 0x80000003ff037210 */ /* 0x000fca0007ffe0ff */
        /* <DEDUP_REMOVED lines=11> */
[----:B------:R-:W-:Y:S01]  /*27240*/  IMAD R9, R7, R2, RZ ;  /* 0x0000000207097224 */ /* 0x000fe200078e02ff */
[----:B------:R-:W-:-:S03]  /*27250*/  IADD3 R2, -R2, RZ, RZ ;  /* 0x000000ff02027210 */ /* 0x000fc60007ffe1ff */
[----:B------:R-:W-:Y:S02]  /*27260*/  IMAD.MOV R10, RZ, RZ, -R9 ;  /* 0x000000ffff0a7224 */ /* 0x000fe400078e0a09 */
[----:B------:R-:W-:Y:S02]  /*27270*/  IMAD R8, R8, R2, R5 ;  /* 0x0000000208087224 */ /* 0x000fe400078e0205 */
[----:B------:R-:W-:Y:S01]  /*27280*/  IMAD.MOV.U32 R2, RZ, RZ, RZ ;  /* 0x000000ffff027224 */ /* 0x000fe200078e00ff */
[----:B------:R-:W-:Y:S02]  /*27290*/  VIADDMNMX R7, R10, UR5, R7, PT ;  /* 0x000000050a077c46 */ /* 0x000fe4000b800107 */
[----:B------:R-:W-:Y:S02]  /*272a0*/  IADD3 R9, R9, 0x1000000, R8 ;  /* 0x0100000009097810 */ /* 0x000fe40007ffe008 */
        /* <DEDUP_REMOVED lines=20> */
[----:B------:R-:W-:-:S06]  /*273f0*/  @P0 IADD3 R2, R2, 0x1, RZ ;  /* 0x0000000102020810 */ /* 0x000fcc0007ffe0ff */
[----:B------:R-:W-:Y:S01]  /*27400*/  @!P2 IMAD.MOV R2, RZ, RZ, -R2 ;  /* 0x000000ffff02a224 */ /* 0x000fe200078e0a02 */
[----:B------:R-:W-:Y:S01]  /*27410*/  @!P1 LOP3.LUT R2, RZ, R7, RZ, 0x33, !PT ;  /* 0x00000007ff029212 */ /* 0x000fe200078e33ff */
[----:B------:R-:W-:-:S04]  /*27420*/  IMAD.MOV R7, RZ, RZ, -R7 ;  /* 0x000000ffff077224 */ /* 0x000fc800078e0a07 */
[----:B------:R-:W-:-:S05]  /*27430*/  IMAD R3, R2, R7, R9 ;  /* 0x0000000702037224 */ /* 0x000fca00078e0209 */
[----:B------:R1:W-:Y:S02]  /*27440*/  STL [R1+0x8], R3 ;  /* 0x0000080301007387 */ /* 0x0003e40000100800 */
.L_x_5970:
[----:B01----:R-:W-:-:S05]  /*27450*/  LOP3.LUT R3, RZ, R2, RZ, 0x33, !PT ;  /* 0x00000002ff037212 */ /* 0x003fca00078e33ff */
[----:B------:R-:W-:-:S05]  /*27460*/  IMAD.IADD R2, R4, 0x1, R3 ;  /* 0x0000000104027824 */ /* 0x000fca00078e0203 */
[----:B------:R1:W-:Y:S01]  /*27470*/  STL [R1+0x4], R2 ;  /* 0x0000040201007387 */ /* 0x0003e20000100800 */
[----:B------:R-:W-:Y:S05]  /*27480*/  BRA `(.L_x_5971) ;  /* 0x0000000000107947 */ /* 0x000fea0003800000 */
.L_x_5966:
[----:B------:R-:W-:Y:S01]  /*27490*/  IMAD.U32 R2, RZ, RZ, UR6 ;  /* 0x00000006ff027e24 */ /* 0x000fe2000f8e00ff */
[----:B------:R0:W-:Y:S04]  /*274a0*/  STL [R1+0x4], RZ ;  /* 0x000004ff01007387 */ /* 0x0001e80000100800 */
[----:B------:R0:W-:Y:S04]  /*274b0*/  STL [R1+0x8], RZ ;  /* 0x000008ff01007387 */ /* 0x0001e80000100800 */
[----:B------:R0:W-:Y:S02]  /*274c0*/  STL [R1], R2 ;  /* 0x0000000201007387 */ /* 0x0001e40000100800 */
.L_x_5971:
        /* <DEDUP_REMOVED lines=10> */
.L_x_5964:
[----:B--2---:R-:W2:Y:S01]  /*27570*/  LDL R0, [R1+0xc] ;  /* 0x00000c0001007983 */ /* 0x004ea20000100800 */
[----:B------:R-:W-:Y:S01]  /*27580*/  ULDC UR4, c[0x0][0xc3c] ;  /* 0x00030f0000047ab9 */ /* 0x000fe20000000800 */
[----:B------:R-:W-:Y:S02]  /*27590*/  MOV R19, RZ ;  /* 0x000000ff00137202 */ /* 0x000fe40000000f00 */
        /* <DEDUP_REMOVED lines=13> */
[----:B01----:R-:W-:Y:S01]  /*27670*/  IMAD.SHL.U32 R2, R5, 0x8, RZ ;  /* 0x0000000805027824 */ /* 0x003fe200078e00ff */
[----:B------:R-:W-:Y:S01]  /*27680*/  ULDC.64 UR36, c[0x0][0x198] ;  /* 0x0000660000247ab9 */ /* 0x000fe20000000a00 */
        /* <DEDUP_REMOVED lines=33> */
.L_x_6126:
[----:B------:R-:W2:Y:S01]  /*278a0*/  LDL R0, [R1+0xc] ;  /* 0x00000c0001007983 */ /* 0x000ea20000100800 */
[----:B-1----:R-:W2:Y:S01]  /*278b0*/  LDC.64 R2, c[0x0][0xc88] ;  /* 0x00032200ff027b82 */ /* 0x002ea20000000a00 */
[----:B------:R-:W-:Y:S05]  /*278c0*/  YIELD ;  /* 0x0000000000007946 */ /* 0x000fea0003800000 */
[----:B------:R-:W-:Y:S01]  /*278d0*/  ULDC.64 UR4, c[0x0][0xa28] ;  /* 0x00028a0000047ab9 */ /* 0x000fe20000000a00 */
[----:B------:R-:W-:Y:S01]  /*278e0*/  ULDC.64 UR10, c[0x0][0xa18] ;  /* 0x00028600000a7ab9 */ /* 0x000fe20000000a00 */
[----:B------:R-:W-:Y:S01]  /*278f0*/  ISETP.NE.U32.AND P0, PT, RZ, UR4, PT ;  /* 0x00000004ff007c0c */ /* 0x000fe2000bf05070 */
[----:B------:R-:W-:Y:S01]  /*27900*/  ULDC.64 UR6, c[0x0][0xa08] ;  /* 0x0002820000067ab9 */ /* 0x000fe20000000a00 */
[----:B--2---:R-:W-:Y:S01]  /*27910*/  IMAD.WIDE R2, R0, 0x4, R2 ;  /* 0x0000000400027825 */ /* 0x004fe200078e0202 */
[----:B------:R-:W-:-:S04]  /*27920*/  ULDC.64 UR8, c[0x0][0xa10] ;  /* 0x0002840000087ab9 */ /* 0x000fc80000000a00 */
[----:B0-----:R-:W2:Y:S01]  /*27930*/  LDG.E R4, desc[UR60][R2.64] ;  /* 0x0000003c02047981 */ /* 0x001ea2000c1e1900 */
[----:B------:R-:W-:Y:S01]  /*27940*/  ISETP.NE.AND.EX P0, PT, RZ, UR5, PT, P0 ;  /* 0x00000005ff007c0c */ /* 0x000fe2000bf05300 */
[----:B------:R-:W-:Y:S01]  /*27950*/  IMAD.MOV.U32 R0, RZ, RZ, RZ ;  /* 0x000000ffff007224 */ /* 0x000fe200078e00ff */
[----:B------:R-:W-:-:S04]  /*27960*/  ISETP.NE.U32.AND P3, PT, RZ, UR10, PT ;  /* 0x0000000aff007c0c */ /* 0x000fc8000bf65070 */
[----:B------:R-:W-:Y:S01]  /*27970*/  ISETP.NE.AND.EX P3, PT, RZ, UR11, PT, P3 ;  /* 0x0000000bff007c0c */ /* 0x000fe2000bf65330 */
[----:B------:R-:W-:Y:S01]  /*27980*/  IMAD.MOV.U32 R12, RZ, RZ, RZ ;  /* 0x000000ffff0c7224 */ /* 0x000fe200078e00ff */
[----:B--2---:R-:W-:Y:S01]  /*27990*/  SHF.R.S32.HI R5, RZ, 0x1f, R4 ;  /* 0x0000001fff057819 */ /* 0x004fe20000011404 */
[----:B------:R-:W-:-:S04]  /*279a0*/  IMAD.SHL.U32 R15, R4, 0x4, RZ ;  /* 0x00000004040f7824 */ /* 0x000fc800078e00ff */
        /* <DEDUP_REMOVED lines=29> */
[----:B-1----:R-:W-:Y:S01]  /*27b80*/  MOV R12, UR4 ;  /* 0x00000004000c7c02 */ /* 0x002fe20008000f00 */
        /* <DEDUP_REMOVED lines=15> */
[----:B------:R-:W2:Y:S04]  /*27c80*/  LDG.E R12, desc[UR60][R2.64] ;  /* 0x0000003c020c7981 */ /* 0x000ea8000c1e1900 */
[----:B------:R-:W2:Y:S02]  /*27c90*/  LDG.E R2, desc[UR60][R2.64+0x4] ;  /* 0x0000043c02027981 */ /* 0x000ea4000c1e1900 */
[----:B--2--5:R-:W-:-:S05]  /*27ca0*/  IMAD.IADD R13, R2, 0x1, -R12 ;  /* 0x00000001020d7824 */ /* 0x024fca00078e0a0c */
[----:B------:R0:W-:Y:S02]  /*27cb0*/  STL [R1+0x50], R13 ;  /* 0x0000500d01007387 */ /* 0x0001e40000100800 */
.L_x_5973:
        /* <DEDUP_REMOVED lines=14> */
[----:B-1----:R-:W-:-:S04]  /*27da0*/  IADD3 R2, P1, R15, UR4, RZ ;  /* 0x000000040f027c10 */ /* 0x002fc8000ff3e0ff */
[----:B------:R-:W-:-:S05]  /*27db0*/  IADD3.X R3, R14, UR5, RZ, P1, !PT ;  /* 0x000000050e037c10 */ /* 0x000fca0008ffe4ff */
[----:B------:R2:W5:Y:S01]  /*27dc0*/  LDG.E R8, desc[UR60][R2.64] ;  /* 0x0000003c02087981 */ /* 0x000562000c1e1900 */
[----:B------:R-:W-:Y:S05]  /*27dd0*/  BRA `(.L_x_5975) ;  /* 0x0000000000107947 */ /* 0x000fea0003800000 */
.L_x_5974:
[----:B------:R-:W-:Y:S05]  /*27de0*/  @!P2 BRA `(.L_x_5975) ;  /* 0x00000000000ca947 */ /* 0x000fea0003800000 */
[----:B------:R-:W2:Y:S04]  /*27df0*/  LDG.E R8, desc[UR60][R6.64] ;  /* 0x0000003c06087981 */ /* 0x000ea8000c1e1900 */
[----:B------:R-:W2:Y:S02]  /*27e00*/  LDG.E R6, desc[UR60][R6.64+0x4] ;  /* 0x0000043c06067981 */ /* 0x000ea4000c1e1900 */
[----:B--2---:R-:W-:-:S07]  /*27e10*/  IMAD.IADD R8, R6, 0x1, -R8 ;  /* 0x0000000106087824 */ /* 0x004fce00078e0a08 */
.L_x_5975:
[----:B-12---:R-:W2:Y:S01]  /*27e20*/  @P0 LDG.E R2, desc[UR60][R4.64] ;  /* 0x0000003c04020981 */ /* 0x006ea2000c1e1900 */
[----:B------:R-:W1:Y:S03]  /*27e30*/  LDC R3, c[0x0][0x448] ;  /* 0x00011200ff037b82 */ /* 0x000e660000000800 */
[----:B------:R-:W3:Y:S04]  /*27e40*/  LDL R6, [R1+0x4] ;  /* 0x0000040001067983 */ /* 0x000ee80000100800 */
[----:B------:R4:W2:Y:S01]  /*27e50*/  @P0 LDG.E R4, desc[UR60][R4.64+0x4] ;  /* 0x0000043c04040981 */ /* 0x0008a2000c1e1900 */
[----:B-1----:R-:W-:-:S13]  /*27e60*/  ISETP.NE.AND P1, PT, R3, 0x1, PT ;  /* 0x000000010300780c */ /* 0x002fda0003f25270 */
[----:B------:R-:W1:Y:S08]  /*27e70*/  @P1 LDC R3, c[0x0][0x44c] ;  /* 0x00011300ff031b82 */ /* 0x000e700000000800 */
[----:B----4-:R-:W4:Y:S01]  /*27e80*/  @P1 LDC R5, c[0x0][0x450] ;  /* 0x00011400ff051b82 */ /* 0x010f220000000800 */
[----:B-----5:R-:W-:Y:S01]  /*27e90*/  IMAD.IADD R7, R8, 0x1, -R0 ;  /* 0x0000000108077824 */ /* 0x020fe200078e0a00 */
[----:B------:R-:W-:-:S05]  /*27ea0*/  LOP3.LUT R11, R17, 0xff, RZ, 0xc0, !PT ;  /* 0x000000ff110b7812 */ /* 0x000fca00078ec0ff */
[----:B------:R0:W-:Y:S01]  /*27eb0*/  STL [R1+0x60], R11 ;  /* 0x0000600b01007387 */ /* 0x0001e20000100800 */
[----:B------:R-:W-:Y:S01]  /*27ec0*/  BSSY B0, `(.L_x_5976) ;  /* 0x0000034000007945 */ /* 0x000fe20003800000 */
[----:B------:R-:W-:Y:S02]  /*27ed0*/  SHF.R.U32.HI R17, RZ, 0x10, R17 ;  /* 0x00000010ff117819 */ /* 0x000fe40000011611 */
[----:B--2---:R-:W-:Y:S01]  /*27ee0*/  @P0 IADD3 R9, -R2, R4, RZ ;  /* 0x0000000402090210 */ /* 0x004fe20007ffe1ff */
[----:B---3--:R-:W-:-:S04]  /*27ef0*/  IMAD.SHL.U32 R2, R6, 0x80, RZ ;  /* 0x0000008006027824 */ /* 0x008fc800078e00ff */
[----:B------:R-:W-:-:S04]  /*27f00*/  VIADD R2, R2, 0x7f ;  /* 0x0000007f02027836 */ /* 0x000fc80000000000 */
[----:B-1----:R-:W-:-:S04]  /*27f10*/  @P1 IMAD.HI.U32 R0, R2, R3, RZ ;  /* 0x0000000302001227 */ /* 0x002fc800078e00ff */
[----:B------:R-:W-:Y:S01]  /*27f20*/  IMAD.MOV.U32 R4, RZ, RZ, R2 ;  /* 0x000000ffff047224 */ /* 0x000fe200078e0002 */
[----:B----4-:R-:W-:Y:S01]  /*27f30*/  @P1 SHF.R.U32.HI R4, RZ, R5, R0 ;  /* 0x00000005ff041219 */ /* 0x010fe20000011600 */
[----:B------:R-:W-:Y:S02]  /*27f40*/  IMAD.IADD R0, R7, 0x1, R9 ;  /* 0x0000000107007824 */ /* 0x000fe400078e0209 */
[----:B------:R-:W-:-:S03]  /*27f50*/  IMAD.MOV.U32 R2, RZ, RZ, RZ ;  /* 0x000000ffff027224 */ /* 0x000fc600078e00ff */
[C---:B------:R-:W-:Y:S02]  /*27f60*/  IADD3 R3, R0.reuse, 0x6f, RZ ;  /* 0x0000006f00037810 */ /* 0x040fe40007ffe0ff */
[----:B------:R-:W-:-:S03]  /*27f70*/  IADD3 R21, R0, 0x70, -R13 ;  /* 0x0000007000157810 */ /* 0x000fc60007ffe80d */
[----:B------:R-:W-:-:S04]  /*27f80*/  IMAD.HI R5, R3, -0x6db6db6d, R2 ;  /* 0x9249249303057827 */ /* 0x000fc800078e0202 */
[----:B------:R-:W-:-:S04]  /*27f90*/  IMAD.IADD R3, R21, 0x1, R4 ;  /* 0x0000000115037824 */ /* 0x000fc800078e0204 */
[----:B------:R-:W-:Y:S01]  /*27fa0*/  IMAD.HI R2, R3, -0x6db6db6d, R2 ;  /* 0x9249249303027827 */ /* 0x000fe200078e0202 */
[----:B------:R-:W-:-:S04]  /*27fb0*/  SHF.R.U32.HI R20, RZ, 0x1f, R5 ;  /* 0x0000001fff147819 */ /* 0x000fc80000011605 */
[----:B------:R-:W-:Y:S02]  /*27fc0*/  SHF.R.U32.HI R6, RZ, 0x1f, R2 ;  /* 0x0000001fff067819 */ /* 0x000fe40000011602 */
[----:B------:R-:W-:Y:S02]  /*27fd0*/  LEA.HI.SX32 R20, R5, R20, 0x1a ;  /* 0x0000001405147211 */ /* 0x000fe400078fd2ff */
[----:B------:R-:W-:-:S04]  /*27fe0*/  LEA.HI.SX32 R6, R2, R6, 0x1a ;  /* 0x0000000602067211 */ /* 0x000fc800078fd2ff */
[----:B------:R-:W-:-:S04]  /*27ff0*/  VIMNMX R6, R20, R6, PT ;  /* 0x0000000614067248 */ /* 0x000fc80003fe0100 */
[----:B------:R-:W-:Y:S01]  /*28000*/  ISETP.GE.AND P1, PT, R6, 0x1, PT ;  /* 0x000000010600780c */ /* 0x000fe20003f26270 */
[----:B------:R-:W-:-:S12]  /*28010*/  IMAD.MOV.U32 R0, RZ, RZ, RZ ;  /* 0x000000ffff007224 */ /* 0x000fd800078e00ff */
        /* <DEDUP_REMOVED lines=11> */
[----:B------:R-:W-:Y:S01]  /*280d0*/  ISETP.GE.AND P1, PT, R4, RZ, PT ;  /* 0x000000ff0400720c */ /* 0x000fe20003f26270 */
[----:B-1----:R-:W-:-:S04]  /*280e0*/  IMAD.MOV R4, RZ, RZ, -R5 ;  /* 0x000000ffff047224 */ /* 0x002fc800078e0a05 */
[----:B------:R-:W-:Y:S01]  /*280f0*/  IMAD R8, R4, R3, RZ ;  /* 0x0000000304087224 */ /* 0x000fe200078e02ff */
[----:B------:R-:W-:-:S05]  /*28100*/  MOV R4, RZ ;  /* 0x000000ff00047202 */ /* 0x000fca0000000f00 */
        /* <DEDUP_REMOVED lines=15> */
.L_x_5977:
[----:B------:R-:W-:Y:S05]  /*28200*/  BSYNC B0 ;  /* 0x0000000000007941 */ /* 0x000fea0003800000 */
.L_x_5976:
        /* <DEDUP_REMOVED lines=8> */
[----:B------:R-:W-:Y:S02]  /*28290*/  ISETP.GT.AND P1, PT, R2, R0, PT ;  /* 0x000000000200720c */ /* 0x000fe40003f24270 */
[----:B------:R-:W-:-:S05]  /*282a0*/  SHF.R.U32.HI R4, RZ, 0x4, R0 ;  /* 0x00000004ff047819 */ /* 0x000fca0000011600 */
[----:B------:R-:W-:-:S04]  /*282b0*/  IMAD.WIDE.U32 R4, R4, 0x24924925, RZ ;  /* 0x2492492504047825 */ /* 0x000fc800078e00ff */
[----:B------:R-:W-:Y:S02]  /*282c0*/  IMAD.MOV.U32 R9, RZ, RZ, R5 ;  /* 0x000000ffff097224 */ /* 0x000fe400078e0005 */
[----:B------:R-:W-:Y:S02]  /*282d0*/  @P1 VIADD R3, R2, 0x6f ;  /* 0x0000006f02031836 */ /* 0x000fe40000000000 */
[----:B------:R-:W-:Y:S02]  /*282e0*/  @P1 IMAD.MOV.U32 R2, RZ, RZ, RZ ;  /* 0x000000ffff021224 */ /* 0x000fe400078e00ff */
[----:B------:R-:W-:Y:S02]  /*282f0*/  IMAD.MOV.U32 R7, RZ, RZ, R9 ;  /* 0x000000ffff077224 */ /* 0x000fe400078e0009 */
        /* <DEDUP_REMOVED lines=12> */
.L_x_6169:
[----:B-1----:R-:W-:Y:S02]  /*283c0*/  ISETP.NE.AND P0, PT, R14, RZ, PT ;  /* 0x000000ff0e00720c */ /* 0x002fe40003f05270 */
[----:B------:R-:W-:-:S11]  /*283d0*/  PLOP3.LUT P2, PT, PT, PT, PT, 0x8, 0x0 ;  /* 0x000000000000781c */ /* 0x000fd60003f4e170 */
[----:B------:R-:W-:Y:S05]  /*283e0*/  @P0 BRA `(.L_x_5981) ;  /* 0x00000000000c0947 */ /* 0x000fea0003800000 */
[----:B------:R-:W-:-:S03]  /*283f0*/  UMOV UR4, 0xffffffff ;  /* 0xffffffff00047882 */ /* 0x000fc60000000000 */
[----:B------:R-:W-:Y:S05]  /*28400*/  BRA.DIV UR4, `(.L_x_5982) ;  /* 0x0000007e04807947 */ /* 0x000fea000b800000 */
[----:B------:R-:W-:-:S13]  /*28410*/  ELECT P2, URZ, PT ;  /* 0x00000000003f782f */ /* 0x000fda0003840000 */
.L_x_5981:
[----:B0-----:R-:W2:Y:S01]  /*28420*/  LDL R2, [R1+0x64] ;  /* 0x0000640001027983 */ /* 0x001ea20000100800 */
[----:B------:R-:W-:Y:S01]  /*28430*/  BSSY B1, `(.L_x_5983) ;  /* 0x0000008000017945 */ /* 0x000fe20003800000 */
[----:B--2---:R-:W-:-:S05]  /*28440*/  VIADD R2, R2, 0x1 ;  /* 0x0000000102027836 */ /* 0x004fca0000000000 */
[----:B------:R-:W-:-:S04]  /*28450*/  LEA.HI R3, R2, R2, RZ, 0x1 ;  /* 0x0000000202037211 */ /* 0x000fc800078f08ff */
[----:B------:R-:W-:-:S04]  /*28460*/  LOP3.LUT R3, R3, 0xfffffffe, RZ, 0xc0, !PT ;  /* 0xfffffffe03037812 */ /* 0x000fc800078ec0ff */
[----:B------:R-:W-:-:S04]  /*28470*/  IADD3 R2, R2, -R3, RZ ;  /* 0x8000000302027210 */ /* 0x000fc80007ffe0ff */
[----:B------:R-:W-:-:S04]  /*28480*/  SHF.L.U32 R2, R2, 0x1f, RZ ;  /* 0x0000001f02027819 */ /* 0x000fc800000006ff */
[----:B------:R-:W0:Y:S02]  /*28490*/  SYNCS.PHASECHK.TRANS64.TRYWAIT P0, [R18+URZ+0x36820], R2 ;  /* 0x03682002120075a7 */ /* 0x000e24000800017f */
[----:B0-----:R-:W-:Y:S05]  /*284a0*/  @!P0 BRA `(.L_x_5984) ;  /* 0x0000007c007c8947 */ /* 0x001fea0003800000 */
.L_x_6172:
[----:B------:R-:W-:Y:S05]  /*284b0*/  BSYNC B1 ;  /* 0x0000000000017941 */ /* 0x000fea0003800000 */
.L_x_5983:
        /* <DEDUP_REMOVED lines=12> */
.L_x_6173:
[----:B------:R-:W-:Y:S05]  /*28580*/  BSYNC B2 ;  /* 0x0000000000027941 */ /* 0x000fea0003800000 */
.L_x_5987:
        /* <DEDUP_REMOVED lines=8> */
.L_x_5990:
[----:B------:R-:W-:Y:S05]  /*28610*/  BSYNC B2 ;  /* 0x0000000000027941 */ /* 0x000fea0003800000 */
.L_x_5989:
        /* <DEDUP_REMOVED lines=10> */
[----:B--2---:R-:W-:-:S02]  /*286c0*/  IMAD R6, R2, 0xa800, R18 ;  /* 0x0000a80002067824 */ /* 0x004fc400078e0212 */
[----:B------:R-:W-:-:S03]  /*286d0*/  VIADD R2, R5, 0x36890 ;  /* 0x0003689005027836 */ /* 0x000fc60000000000 */
[----:B------:R-:W-:-:S07]  /*286e0*/  IADD3 R4, R6, 0x21400, RZ ;  /* 0x0002140006047810 */ /* 0x000fce0007ffe0ff */
.L_x_5991:
        /* <DEDUP_REMOVED lines=16> */
.L_x_5992:
        /* <DEDUP_REMOVED lines=16> */
.L_x_5993:
        /* <DEDUP_REMOVED lines=13> */
.L_x_6174:
[----:B------:R-:W-:Y:S05]  /*289c0*/  BSYNC B2 ;  /* 0x0000000000027941 */ /* 0x000fea0003800000 */
.L_x_5994:
        /* <DEDUP_REMOVED lines=10> */
.L_x_5997:
[----:B------:R-:W-:Y:S05]  /*28a70*/  BSYNC B2 ;  /* 0x0000000000027941 */ /* 0x000fea0003800000 */
.L_x_5996:
        /* <DEDUP_REMOVED lines=8> */
.L_x_5998:
        /* <DEDUP_REMOVED lines=15> */
.L_x_5999:
        /* <DEDUP_REMOVED lines=15> */
.L_x_6000:
        /* <DEDUP_REMOVED lines=10> */
.L_x_5986:
[----:B------:R-:W-:Y:S05]  /*28d80*/  BSYNC B1 ;  /* 0x0000000000017941 */ /* 0x000fea0003800000 */
.L_x_5985:
[----:B0-----:R-:W2:Y:S04]  /*28d90*/  LDL.LU R2, [R1+0x20] ;  /* 0x0000200001027983 */ /* 0x001ea80000300800 */
        /* <DEDUP_REMOVED lines=12> */
.L_x_6017:
        /* <DEDUP_REMOVED lines=13> */
.L_x_6175:
[----:B------:R-:W-:Y:S05]  /*28f30*/  BSYNC B2 ;  /* 0x0000000000027941 */ /* 0x000fea0003800000 */
.L_x_6003:
[----:B------:R-:W-:Y:S04]  /*28f40*/  BSSY B2, `(.L_x_6005) ;  /* 0x0000008000027945 */ /* 0x000fe80003800000 */
[----:B------:R-:W-:Y:S05]  /*28f50*/  @P1 BRA `(.L_x_6006) ;  /* 0x0000000000181947 */ /* 0x000fea0003800000 */
[----:B------:R-:W2:Y:S02]  /*28f60*/  LDL R2, [R1+0x10] ;  /* 0x0000100001027983 */ /* 0x000ea40000100800 */
[----:B--2---:R-:W-:Y:S01]  /*28f70*/  LOP3.LUT P0, RZ, R2, 0x1, RZ, 0xc0, !PT ;  /* 0x0000000102ff7812 */ /* 0x004fe2000780c0ff */
[----:B------:R-:W-:-:S04]  /*28f80*/  IMAD.MOV.U32 R2, RZ, RZ, 0xa800 ;  /* 0x0000a800ff027424 */ /* 0x000fc800078e00ff */
[----:B------:R1:W-:Y:S08]  /*28f90*/  SYNCS.ARRIVE.TRANS64 RZ, [R6+URZ+0x36890], R2 ;  /* 0x0368900206ff79a7 */ /* 0x0003f0000800003f */
[----:B------:R-:W-:Y:S05]  /*28fa0*/  @!P0 BRA `(.L_x_6006) ;  /* 0x0000000000048947 */ /* 0x000fea0003800000 */
[----:B------:R-:W-:Y:S01]  /*28fb0*/  BPT.TRAP 0x1 ;  /* 0x000000040000795c */ /* 0x000fe20000300000 */
.L_x_6006:
[----:B------:R-:W-:Y:S05]  /*28fc0*/  BSYNC B2 ;  /* 0x0000000000027941 */ /* 0x000fea0003800000 */
.L_x_6005:
        /* <DEDUP_REMOVED lines=10> */
[----:B------:R-:W-:-:S03]  /*29070*/  VIADD R2, R6, 0x36890 ;  /* 0x0003689006027836 */ /* 0x000fc60000000000 */
[----:B------:R-:W-:-:S07]  /*29080*/  IADD3 R8, R4, 0x21400, RZ ;  /* 0x0002140004087810 */ /* 0x000fce0007ffe0ff */
.L_x_6007:
        /* <DEDUP_REMOVED lines=16> */
.L_x_6008:
        /* <DEDUP_REMOVED lines=16> */
.L_x_6009:
        /* <DEDUP_REMOVED lines=13> */
.L_x_6176:
[----:B------:R-:W-:Y:S05]  /*29360*/  BSYNC B2 ;  /* 0x0000000000027941 */ /* 0x000fea0003800000 */
.L_x_6010:
        /* <DEDUP_REMOVED lines=10> */
.L_x_6013:
[----:B------:R-:W-:Y:S05]  /*29410*/  BSYNC B2 ;  /* 0x0000000000027941 */ /* 0x000fea0003800000 */
.L_x_6012:
        /* <DEDUP_REMOVED lines=8> */
.L_x_6014:
        /* <DEDUP_REMOVED lines=15> */
.L_x_6015:
        /* <DEDUP_REMOVED lines=15> */
.L_x_6016:
        /* <DEDUP_REMOVED lines=10> */
.L_x_6002:
[----:B------:R-:W-:Y:S05]  /*29720*/  BSYNC B1 ;  /* 0x0000000000017941 */ /* 0x000fea0003800000 */
.L_x_6001:
[----:B0-----:R-:W2:Y:S04]  /*29730*/  LDL.LU R2, [R1+0x20] ;  /* 0x0000200001027983 */ /* 0x001ea80000300800 */
[----:B------:R-:W3:Y:S01]  /*29740*/  LDL.LU R5, [R1+0x24] ;  /* 0x0000240001057983 */ /* 0x000ee20000300800 */
[----:B--2---:R-:W-:-:S04]  /*29750*/  IADD3 R2, R2, 0x1, RZ ;  /* 0x0000000102027810 */ /* 0x004fc80007ffe0ff */
        /* <DEDUP_REMOVED lines=9> */
.L_x_5979:
[----:B------:R-:W-:Y:S05]  /*297f0*/  BSYNC B0 ;  /* 0x0000000000007941 */ /* 0x000fea0003800000 */
.L_x_5978:
        /* <DEDUP_REMOVED lines=12> */
[----:B-1----:R-:W-:Y:S01]  /*298c0*/  @P0 SHF.R.U32.HI R0, RZ, R3, R2 ;  /* 0x00000003ff000219 */ /* 0x002fe20000011602 */
[----:B------:R-:W-:-:S04]  /*298d0*/  IMAD.MOV.U32 R2, RZ, RZ, RZ ;  /* 0x000000ffff027224 */ /* 0x000fc800078e00ff */
[----:B------:R-:W-:-:S04]  /*298e0*/  IMAD.IADD R3, R21, 0x1, R0 ;  /* 0x0000000115037824 */ /* 0x000fc800078e0200 */
[----:B------:R-:W-:-:S05]  /*298f0*/  IMAD.HI R2, R3, -0x6db6db6d, R2 ;  /* 0x9249249303027827 */ /* 0x000fca00078e0202 */
        /* <DEDUP_REMOVED lines=34> */
.L_x_6019:
[----:B------:R-:W-:Y:S05]  /*29b20*/  BSYNC B0 ;  /* 0x0000000000007941 */ /* 0x000fea0003800000 */
.L_x_6018:
        /* <DEDUP_REMOVED lines=27> */
.L_x_6021:
        /* <DEDUP_REMOVED lines=20> */
.L_x_6024:
[----:B------:R-:W-:Y:S05]  /*29e20*/  BSYNC B6 ;  /* 0x0000000000067941 */ /* 0x000fea0003800000 */
.L_x_6023:
        /* <DEDUP_REMOVED lines=20> */
.L_x_6027:
        /* <DEDUP_REMOVED lines=15> */
.L_x_6026:
[----:B------:R-:W-:Y:S05]  /*2a060*/  BSYNC B6 ;  /* 0x0000000000067941 */ /* 0x000fea0003800000 */
.L_x_6025:
        /* <DEDUP_REMOVED lines=12> */
[----:B-----5:R-:W-:Y:S02]  /*2a130*/  IADD3 R0, R17, -0x1, RZ ;  /* 0xffffffff11007810 */ /* 0x020fe40007ffe0ff */
        /* <DEDUP_REMOVED lines=12> */
.L_x_6179:
        /* <DEDUP_REMOVED lines=11> */
.L_x_6182:
[----:B------:R-:W-:Y:S05]  /*2a2b0*/  @!P6 BRA `(.L_x_6029) ;  /* 0x000000040020e947 */ /* 0x000fea0003800000 */
[----:B------:R-:W-:-:S04]  /*2a2c0*/  ISETP.NE.U32.AND P0, PT, R2, RZ, PT ;  /* 0x000000ff0200720c */ /* 0x000fc80003f05070 */
[----:B------:R-:W-:-:S13]  /*2a2d0*/  ISETP.NE.AND.EX P0, PT, R3, RZ, PT, P0 ;  /* 0x000000ff0300720c */ /* 0x000fda0003f05300 */
[----:B------:R-:W-:Y:S05]  /*2a2e0*/  @!P0 BRA `(.L_x_6031) ;  /* 0x0000000000508947 */ /* 0x000fea0003800000 */
[----:B------:R-:W1:Y:S01]  /*2a2f0*/  LDC R6, c[0x0][0x43c] ;  /* 0x00010f00ff067b82 */ /* 0x000e620000000800 */
[----:B------:R-:W-:Y:S01]  /*2a300*/  IMAD.MOV.U32 R9, RZ, RZ, R0 ;  /* 0x000000ffff097224 */ /* 0x000fe200078e0000 */
[----:B------:R-:W-:-:S03]  /*2a310*/  ULDC.64 UR4, c[0x0][0x428] ;  /* 0x00010a0000047ab9 */ /* 0x000fc60000000a00 */
        /* <DEDUP_REMOVED lines=17> */
.L_x_6031:
[----:B-1----:R-:W2:Y:S01]  /*2a430*/  LDL R2, [R1+0x18] ;  /* 0x0000180001027983 */ /* 0x002ea20000100800 */
[----:B0-----:R-:W-:Y:S02]  /*2a440*/  LEA R0, R19, R18, 0x3 ;  /* 0x0000001213007211 */ /* 0x001fe400078e18ff */
[----:B--2---:R-:W-:-:S04]  /*2a450*/  SHF.L.U32 R2, R2, 0x1f, RZ ;  /* 0x0000001f02027819 */ /* 0x004fc800000006ff */
[----:B------:R-:W0:Y:S02]  /*2a460*/  SYNCS.PHASECHK.TRANS64.TRYWAIT P0, [R0+URZ+0x36840], R2 ;  /* 0x03684002000075a7 */ /* 0x000e24000800017f */
[----:B0-----:R-:W-:Y:S05]  /*2a470*/  @!P0 BRA `(.L_x_6032) ;  /* 0x0000006000408947 */ /* 0x001fea0003800000 */
.L_x_6183:
        /* <DEDUP_REMOVED lines=10> */
.L_x_6033:
        /* <DEDUP_REMOVED lines=34> */
.L_x_6029:
        /* <DEDUP_REMOVED lines=32> */
[----:B------:R-:W-:Y:S01]  /*2a940*/  MOV R13, RZ ;  /* 0x000000ff000d7202 */ /* 0x000fe20000000f00 */
[----:B------:R-:W-:Y:S02]  /*2a950*/  IMAD.U32 R7, RZ, RZ, UR7 ;  /* 0x00000007ff077e24 */ /* 0x000fe4000f8e00ff */
[----:B------:R-:W-:-:S02]  /*2a960*/  IMAD.U32 R10, RZ, RZ, UR8 ;  /* 0x00000008ff0a7e24 */ /* 0x000fc4000f8e00ff */
[----:B------:R-:W-:Y:S02]  /*2a970*/  IMAD.U32 R11, RZ, RZ, UR9 ;  /* 0x00000009ff0b7e24 */ /* 0x000fe4000f8e00ff */
[----:B------:R-:W-:Y:S02]  /*2a980*/  IMAD.MOV.U32 R8, RZ, RZ, 0x70 ;  /* 0x00000070ff087424 */ /* 0x000fe400078e00ff */
[----:B------:R-:W-:-:S07]  /*2a990*/  IMAD.MOV.U32 R12, RZ, RZ, 0x1 ;  /* 0x00000001ff0c7424 */ /* 0x000fce00078e00ff */
[----:B------:R-:W-:-:S07]  /*2a9a0*/  LEPC R20, `(.L_x_6035) ;  /* 0x000000001014794e */ /* 0x000fce0000000000 */
[----:B0-----:R-:W-:Y:S05]  /*2a9b0*/  CALL.ABS.NOINC R2 ;  /* 0x0000000002007343 */ /* 0x001fea0003c00000 */
.L_x_6035:
[----:B------:R-:W-:Y:S05]  /*2a9c0*/  BSYNC B6 ;  /* 0x0000000000067941 */ /* 0x000fea0003800000 */
.L_x_6034:
        /* <DEDUP_REMOVED lines=15> */
[----:B------:R-:W-:Y:S02]  /*2aac0*/  LOP3.LUT R8, R8, 0x38, RZ, 0xc0, !PT ;  /* 0x0000003808087812 */ /* 0x000fe400078ec0ff */
[----:B------:R-:W-:Y:S01]  /*2aad0*/  LOP3.LUT R9, R9, 0x80, RZ, 0xfc, !PT ;  /* 0x0000008009097812 */ /* 0x000fe200078efcff */
[----:B---3--:R-:W-:Y:S02]  /*2aae0*/  IMAD.MOV.U32 R3, RZ, RZ, R4 ;  /* 0x000000ffff037224 */ /* 0x008fe400078e0004 */
        /* <DEDUP_REMOVED lines=45> */
[----:B------:R-:W-:-:S05]  /*2adc0*/  SHF.R.U32.HI R11, RZ, 0x3, R11 ;  /* 0x00000003ff0b7819 */ /* 0x000fca000001160b */
[----:B------:R-:W-:-:S04]  /*2add0*/  IMAD R0, R10, 0x80, R11 ;  /* 0x000000800a007824 */ /* 0x000fc800078e020b */
[----:B------:R-:W-:Y:S02]  /*2ade0*/  VIADD R5, R0, 0x10 ;  /* 0x0000001000057836 */ /* 0x000fe40000000000 */
[----:B--2---:R-:W-:Y:S02]  /*2adf0*/  IMAD R2, R6, R7, RZ ;  /* 0x0000000706027224 */ /* 0x004fe400078e02ff */
[----:B------:R-:W0:Y:S04]  /*2ae00*/  SHFL.IDX PT, R7, R4, RZ, 0x181f ;  /* 0x00181fff04077589 */ /* 0x000e2800000e0000 */
[----:B------:R-:W1:Y:S01]  /*2ae10*/  SHFL.IDX PT, R6, R3, RZ, 0x181f ;  /* 0x00181fff03067589 */ /* 0x000e6200000e0000 */
[----:B------:R-:W-:-:S13]  /*2ae20*/  ISETP.GE.AND P2, PT, R0, R2, PT ;  /* 0x000000020000720c */ /* 0x000fda0003f46270 */
[----:B0-----:R-:W-:-:S04]  /*2ae30*/  @!P2 LEA R7, P4, R8, R7, 0x1 ;  /* 0x000000070807a211 */ /* 0x001fc800078808ff */
[----:B-1----:R-:W-:-:S04]  /*2ae40*/  @!P2 IADD3.X R6, RZ, R6, RZ, P4, !PT ;  /* 0x00000006ff06a210 */ /* 0x002fc800027fe4ff */
        /* <DEDUP_REMOVED lines=68> */
[----:B------:R-:W-:Y:S02]  /*2b290*/  @!P2 MOV R6, R5 ;  /* 0x000000050006a202 */ /* 0x000fe40000000f00 */
[----:B------:R1:W2:Y:S04]  /*2b2a0*/  SHFL.IDX PT, R5, R3, 0x7, 0x181f ;  /* 0x00f81f0003057f89 */ /* 0x0002a800000e0000 */
[----:B------:R1:W-:Y:S04]  /*2b2b0*/  @!P2 LDGSTS.E.BYPASS.LTC128B.128 [R9+0x18400], desc[UR60][R6.64], !P3 ;  /* 0x184000000609afae */ /* 0x0003e8000d901d7c */
[----:B------:R1:W-:Y:S04]  /*2b2c0*/  @!P2 LDGSTS.E.BYPASS.LTC128B.128 [R9+0x1c400], desc[UR60][R6.64+0x80], !P0 ;  /* 0x1c4000800609afae */ /* 0x0003e8000c101d7c */
[----:B------:R1:W-:Y:S04]  /*2b2d0*/  @!P2 LDGSTS.E.BYPASS.LTC128B.128 [R9+0x20400], desc[UR60][R6.64+0x100], !P1 ;  /* 0x204001000609afae */ /* 0x0003e8000c901d7c */
[----:B------:R1:W3:Y:S02]  /*2b2e0*/  SHFL.IDX PT, R3, R4, 0x7, 0x181f ;  /* 0x00f81f0004037f89 */ /* 0x0002e400000e0000 */
.L_x_6200:
[----:B------:R-:W-:Y:S01]  /*2b2f0*/  VIADD R0, R0, 0x70 ;  /* 0x0000007000007836 */ /* 0x000fe20000000000 */
[----:B------:R-:W-:Y:S04]  /*2b300*/  BSSY B0, `(.L_x_6037) ;  /* 0x000000c000007945 */ /* 0x000fe80003800000 */
[----:B------:R-:W-:-:S13]  /*2b310*/  ISETP.GE.AND P2, PT, R0, R2, PT ;  /* 0x000000020000720c */ /* 0x000fda0003f46270 */
[----:B------:R-:W-:Y:S05]  /*2b320*/  @P2 BRA `(.L_x_6038) ;  /* 0x0000000000242947 */ /* 0x000fea0003800000 */
[----:B-1----:R-:W4:Y:S01]  /*2b330*/  LDL R4, [R1+0x30] ;  /* 0x0000300001047983 */ /* 0x002f220000100800 */
[----:B---3--:R-:W-:-:S05]  /*2b340*/  LEA R2, P2, R8, R3, 0x1 ;  /* 0x0000000308027211 */ /* 0x008fca00078408ff */
[----:B--2---:R-:W-:-:S05]  /*2b350*/  IMAD.X R3, RZ, RZ, R5, P2 ;  /* 0x000000ffff037224 */ /* 0x004fca00010e0605 */
[----:B------:R-:W-:Y:S01]  /*2b360*/  @!PT LDS RZ, [RZ] ;  /* 0x00000000fffff984 */ /* 0x000fe20000000800 */
[----:B------:R-:W-:Y:S01]  /*2b370*/  @!PT LDS RZ, [RZ] ;  /* 0x00000000fffff984 */ /* 0x000fe20000000800 */
[----:B------:R-:W-:Y:S01]  /*2b380*/  @!PT LDS RZ, [RZ] ;  /* 0x00000000fffff984 */ /* 0x000fe20000000800 */
[----:B----4-:R4:W-:Y:S04]  /*2b390*/  LDGSTS.E.BYPASS.LTC128B.128 [R4+0x18c00], desc[UR60][R2.64], !P3 ;  /* 0x18c0000002047fae */ /* 0x0109e8000d901d7c */
[----:B------:R4:W-:Y:S04]  /*2b3a0*/  LDGSTS.E.BYPASS.LTC128B.128 [R4+0x1cc00], desc[UR60][R2.64+0x80], !P0 ;  /* 0x1cc0008002047fae */ /* 0x0009e8000c101d7c */
[----:B------:R4:W-:Y:S02]  /*2b3b0*/  LDGSTS.E.BYPASS.LTC128B.128 [R4+0x20c00], desc[UR60][R2.64+0x100], !P1 ;  /* 0x20c0010002047fae */ /* 0x0009e4000c901d7c */
.L_x_6038:
[----:B------:R-:W-:Y:S05]  /*2b3c0*/  BSYNC B0 ;  /* 0x0000000000007941 */ /* 0x000fea0003800000 */
.L_x_6037:
[----:B------:R-:W-:Y:S01]  /*2b3d0*/  NOP ;  /* 0x0000000000007918 */ /* 0x000fe20000000000 */
[----:B------:R-:W-:-:S13]  /*2b3e0*/  PLOP3.LUT P0, PT, PT, PT, PT, 0x80, 0x0 ;  /* 0x000000000000781c */ /* 0x000fda0003f0f070 */
.L_x_6039:
        /* <DEDUP_REMOVED lines=18> */
.L_x_6201:
[----:B------:R-:W-:Y:S05]  /*2b510*/  BSYNC B0 ;  /* 0x0000000000007941 */ /* 0x000fea0003800000 */
.L_x_6040:
[----:B------:R-:W4:Y:S04]  /*2b520*/  LDL R2, [R1+0x48] ;  /* 0x0000480001027983 */ /* 0x000f280000100800 */
[----:B-1-3--:R-:W3:Y:S01]  /*2b530*/  LDL R3, [R1+0x34] ;  /* 0x0000340001037983 */ /* 0x00aee20000100800 */
[----:B------:R-:W-:Y:S01]  /*2b540*/  BSSY B0, `(.L_x_6042) ;  /* 0x0000249000007945 */ /* 0x000fe20003800000 */
[----:B----4-:R-:W-:-:S05]  /*2b550*/  VIADD R0, R2, 0xfffffffe ;  /* 0xfffffffe02007836 */ /* 0x010fca0000000000 */
[----:B---3--:R-:W-:-:S13]  /*2b560*/  ISETP.GE.AND P0, PT, R0, R3, PT ;  /* 0x000000030000720c */ /* 0x008fda0003f06270 */
[----:B------:R-:W-:Y:S05]  /*2b570*/  @!P0 BRA `(.L_x_6043) ;  /* 0x0000002400148947 */ /* 0x000fea0003800000 */
[----:B------:R-:W3:Y:S04]  /*2b580*/  LDL.LU R2, [R1+0x60] ;  /* 0x0000600001027983 */ /* 0x000ee80000300800 */
[----:B--2---:R-:W2:Y:S04]  /*2b590*/  LDL.LU R5, [R1+0x44] ;  /* 0x0000440001057983 */ /* 0x004ea80000300800 */
[----:B------:R-:W0:Y:S01]  /*2b5a0*/  LDL.LU R4, [R1+0x40] ;  /* 0x0000400001047983 */ /* 0x000e220000300800 */
[----:B------:R-:W-:Y:S01]  /*2b5b0*/  BSSY B2, `(.L_x_6044) ;  /* 0x00000c7000027945 */ /* 0x000fe20003800000 */
[----:B---3--:R-:W-:-:S05]  /*2b5c0*/  IADD3 R2, R2, 0x1, RZ ;  /* 0x0000000102027810 */ /* 0x008fca0007ffe0ff */
[----:B--2---:R-:W-:-:S05]  /*2b5d0*/  IMAD R2, R2, R5, RZ ;  /* 0x0000000502027224 */ /* 0x004fca00078e02ff */
[----:B0-----:R-:W-:Y:S02]  /*2b5e0*/  VIMNMX R6, R4, R2, PT ;  /* 0x0000000204067248 */ /* 0x001fe40003fe0100 */
        /* <DEDUP_REMOVED lines=41> */
.L_x_6048:
[----:B------:R-:W-:Y:S01]  /*2b880*/  IMAD R3, R8, 0x8, R18 ;  /* 0x0000000808037824 */ /* 0x000fe200078e0212 */
[----:B------:R-:W-:Y:S01]  /*2b890*/  SHF.L.U32 R2, R10, 0x1f, RZ ;  /* 0x0000001f0a027819 */ /* 0x000fe200000006ff */
[----:B------:R-:W-:Y:S03]  /*2b8a0*/  BSSY B3, `(.L_x_6049) ;  /* 0x0000003000037945 */ /* 0x000fe60003800000 */
[----:B------:R-:W1:Y:S02]  /*2b8b0*/  SYNCS.PHASECHK.TRANS64.TRYWAIT P0, [R3+URZ+0x36840], R2 ;  /* 0x03684002030075a7 */ /* 0x000e64000800017f */
[----:B-1----:R-:W-:Y:S05]  /*2b8c0*/  @!P0 BRA `(.L_x_6050) ;  /* 0x0000005800388947 */ /* 0x002fea0003800000 */
.L_x_6202:
[----:B------:R-:W-:Y:S05]  /*2b8d0*/  BSYNC B3 ;  /* 0x0000000000037941 */ /* 0x000fea0003800000 */
.L_x_6049:
        /* <DEDUP_REMOVED lines=11> */
.L_x_6052:
[----:B------:R-:W-:Y:S05]  /*2b990*/  BSYNC B3 ;  /* 0x0000000000037941 */ /* 0x000fea0003800000 */
.L_x_6051:
[----:B-1----:R-:W2:Y:S01]  /*2b9a0*/  LDL R2, [R1+0x1c] ;  /* 0x00001c0001027983 */ /* 0x002ea20000100800 */
[----:B------:R-:W-:Y:S01]  /*2b9b0*/  IMAD.MOV.U32 R11, RZ, RZ, RZ ;  /* 0x000000ffff0b7224 */ /* 0x000fe200078e00ff */
[----:B------:R-:W-:Y:S01]  /*2b9c0*/  UIADD3 UR4, UP0, UR36, 0x370, URZ ;  /* 0x0000037024047890 */ /* 0x000fe2000ff1e03f */
[----:B------:R-:W-:Y:S01]  /*2b9d0*/  IMAD R7, R8, 0xa800, R18 ;  /* 0x0000a80008077824 */ /* 0x000fe200078e0212 */
[----:B------:R-:W-:Y:S01]  /*2b9e0*/  PLOP3.LUT P0, PT, PT, PT, PT, 0x80, 0x0 ;  /* 0x000000000000781c */ /* 0x000fe20003f0f070 */
[----:B------:R-:W-:Y:S01]  /*2b9f0*/  VIADD R3, R3, 0x36830 ;  /* 0x0003683003037836 */ /* 0x000fe20000000000 */
[----:B------:R-:W-:Y:S01]  /*2ba00*/  R2UR UR10, R11 ;  /* 0x000000000b0a72ca */ /* 0x000fe200000e0000 */
[----:B------:R-:W-:Y:S01]  /*2ba10*/  UIADD3.X UR5, URZ, UR37, URZ, UP0, !UPT ;  /* 0x000000253f057290 */ /* 0x000fe200087fe43f */
[----:B------:R-:W-:Y:S01]  /*2ba20*/  IADD3 R5, R7, 0x21400, RZ ;  /* 0x0002140007057810 */ /* 0x000fe20007ffe0ff */
[----:B------:R-:W-:Y:S01]  /*2ba30*/  UMOV UR6, 0x0 ;  /* 0x0000000000067882 */ /* 0x000fe20000000000 */
[----:B------:R-:W-:Y:S01]  /*2ba40*/  UMOV UR7, 0x14f00000 ;  /* 0x14f0000000077882 */ /* 0x000fe20000000000 */
[----:B--2---:R-:W-:-:S10]  /*2ba50*/  IMAD R2, R0, 0x70, R2 ;  /* 0x0000007000027824 */ /* 0x004fd400078e0202 */
.L_x_6053:
        /* <DEDUP_REMOVED lines=16> */
.L_x_6054:
        /* <DEDUP_REMOVED lines=16> */
.L_x_6055:
        /* <DEDUP_REMOVED lines=16> */
.L_x_6203:
[----:B------:R-:W-:Y:S05]  /*2bd60*/  BSYNC B3 ;  /* 0x0000000000037941 */ /* 0x000fea0003800000 */
.L_x_6056:
[----:B------:R-:W1:Y:S01]  /*2bd70*/  S2R R5, SR_TID.X ;  /* 0x0000000000057919 */ /* 0x000e620000002100 */
[----:B------:R-:W-:-:S04]  /*2bd80*/  UPRMT UR4, UR38, 0x9910, URZ ;  /* 0x0000991026047896 */ /* 0x000fc8000800003f */
[----:B------:R-:W-:Y:S01]  /*2bd90*/  UISETP.NE.AND UP0, UPT, UR4, 0x2, UPT ;  /* 0x000000020400788c */ /* 0x000fe2000bf05270 */
[----:B-1----:R-:W-:-:S04]  /*2bda0*/  LOP3.LUT R5, R5, 0x7f, RZ, 0xc0, !PT ;  /* 0x0000007f05057812 */ /* 0x002fc800078ec0ff */
[----:B------:R-:W-:-:S13]  /*2bdb0*/  ISETP.NE.AND P0, PT, R5, RZ, PT ;  /* 0x000000ff0500720c */ /* 0x000fda0003f05270 */
[----:B0-----:R-:W-:-:S04]  /*2bdc0*/  @!P0 MOV R3, 0xa800 ;  /* 0x0000a80000038802 */ /* 0x001fc80000000f00 */
[----:B------:R0:W-:Y:S01]  /*2bdd0*/  @!P0 SYNCS.ARRIVE.TRANS64 RZ, [R2+URZ+0x36850], R3 ;  /* 0x0368500302ff89a7 */ /* 0x0001e2000800003f */
[----:B------:R-:W-:-:S13]  /*2bde0*/  PLOP3.LUT P0, PT, PT, PT, UP0, 0x80, 0x0 ;  /* 0x000000000000781c */ /* 0x000fda0003f0f008 */
[----:B0-----:R-:W-:Y:S05]  /*2bdf0*/  @P0 BRA `(.L_x_6058) ;  /* 0x0000000000040947 */ /* 0x001fea0003800000 */
[----:B------:R-:W-:Y:S01]  /*2be00*/  BPT.TRAP 0x1 ;  /* 0x000000040000795c */ /* 0x000fe20000300000 */
.L_x_6058:
[----:B------:R-:W2:Y:S01]  /*2be10*/  LDL R3, [R1+0x10] ;  /* 0x0000100001037983 */ /* 0x000ea20000100800 */
[----:B------:R-:W-:Y:S01]  /*2be20*/  BSSY B3, `(.L_x_6059) ;  /* 0x0000004000037945 */ /* 0x000fe20003800000 */
[----:B--2---:R-:W-:-:S13]  /*2be30*/  LOP3.LUT P0, RZ, R3, 0x8, RZ, 0xc0, !PT ;  /* 0x0000000803ff7812 */ /* 0x004fda000780c0ff */
[----:B------:R-:W-:Y:S05]  /*2be40*/  @P0 BRA `(.L_x_6060) ;  /* 0x0000000000040947 */ /* 0x000fea0003800000 */
[----:B------:R-:W-:Y:S01]  /*2be50*/  BPT.TRAP 0x1 ;  /* 0x000000040000795c */ /* 0x000fe20000300000 */
.L_x_6060:
[----:B------:R-:W-:Y:S05]  /*2be60*/  BSYNC B3 ;  /* 0x0000000000037941 */ /* 0x000fea0003800000 */
.L_x_6059:
        /* <DEDUP_REMOVED lines=12> */
.L_x_6061:
        /* <DEDUP_REMOVED lines=15> */
.L_x_6062:
        /* <DEDUP_REMOVED lines=15> */
.L_x_6063:
        /* <DEDUP_REMOVED lines=12> */
.L_x_6047:
[----:B------:R-:W-:Y:S05]  /*2c1d0*/  BSYNC B1 ;  /* 0x0000000000017941 */ /* 0x000fea0003800000 */
.L_x_6046:
[----:B0-----:R-:W2:Y:S01]  /*2c1e0*/  LDL.LU R0, [R1+0x48] ;  /* 0x0000480001007983 */ /* 0x001ea20000300800 */
[----:B------:R-:W-:-:S03]  /*2c1f0*/  IMAD.MOV.U32 R19, RZ, RZ, R8 ;  /* 0x000000ffff137224 */ /* 0x000fc600078e0008 */
[----:B------:R0:W-:Y:S02]  /*2c200*/  STL [R1+0x18], R10 ;  /* 0x0000180a01007387 */ /* 0x0001e40000100800 */
[----:B0-2---:R-:W-:-:S07]  /*2c210*/  IADD3 R0, R0, -0x3, RZ ;  /* 0xfffffffd00007810 */ /* 0x005fce0007ffe0ff */
.L_x_6045:
[----:B------:R-:W-:Y:S05]  /*2c220*/  BSYNC B2 ;  /* 0x0000000000027941 */ /* 0x000fea0003800000 */
.L_x_6044:
[----:B------:R-:W-:Y:S01]  /*2c230*/  VIADD R9, R9, 0xfffffffe ;  /* 0xfffffffe09097836 */ /* 0x000fe20000000000 */
[----:B------:R-:W-:-:S04]  /*2c240*/  LOP3.LUT R6, RZ, R6, RZ, 0x33, !PT ;  /* 0x00000006ff067212 */ /* 0x000fc800078e33ff */
[----:B------:R-:W-:-:S13]  /*2c250*/  ISETP.NE.AND P0, PT, R9, R6, PT ;  /* 0x000000060900720c */ /* 0x000fda0003f05270 */
[----:B------:R-:W-:Y:S05]  /*2c260*/  @!P0 BRA `(.L_x_6043) ;  /* 0x0000001400d88947 */ /* 0x000fea0003800000 */
[----:B------:R-:W-:-:S07]  /*2c270*/  IMAD.MOV.U32 R9, RZ, RZ, R17 ;  /* 0x000000ffff097224 */ /* 0x000fce00078e0011 */
.L_x_6100:
        /* <DEDUP_REMOVED lines=22> */
[----:B0-----:R-:W-:Y:S01]  /*2c3e0*/  @P0 IMAD.HI.U32 R6, R0, R2, RZ ;  /* 0x0000000200060227 */ /* 0x001fe200078e00ff */
[----:B------:R-:W-:-:S04]  /*2c3f0*/  MOV R2, R0 ;  /* 0x0000000000027202 */ /* 0x000fc80000000f00 */
        /* <DEDUP_REMOVED lines=11> */
.L_x_6066:
[----:B------:R-:W-:Y:S01]  /*2c4b0*/  IMAD R3, R4, 0x8, R18 ;  /* 0x0000000804037824 */ /* 0x000fe200078e0212 */
[----:B------:R-:W-:Y:S01]  /*2c4c0*/  SHF.L.U32 R2, R5, 0x1f, RZ ;  /* 0x0000001f05027819 */ /* 0x000fe200000006ff */
[----:B------:R-:W-:Y:S03]  /*2c4d0*/  BSSY B2, `(.L_x_6067) ;  /* 0x0000003000027945 */ /* 0x000fe60003800000 */
[----:B------:R-:W1:Y:S02]  /*2c4e0*/  SYNCS.PHASECHK.TRANS64.TRYWAIT P0, [R3+URZ+0x36840], R2 ;  /* 0x03684002030075a7 */ /* 0x000e64000800017f */
[----:B-1----:R-:W-:Y:S05]  /*2c4f0*/  @!P0 BRA `(.L_x_6068) ;  /* 0x0000004c00548947 */ /* 0x002fea0003800000 */
.L_x_6204:
[----:B------:R-:W-:Y:S05]  /*2c500*/  BSYNC B2 ;  /* 0x0000000000027941 */ /* 0x000fea0003800000 */
.L_x_6067:
        /* <DEDUP_REMOVED lines=11> */
.L_x_6070:
[----:B------:R-:W-:Y:S05]  /*2c5c0*/  BSYNC B2 ;  /* 0x0000000000027941 */ /* 0x000fea0003800000 */
.L_x_6069:
        /* <DEDUP_REMOVED lines=12> */
.L_x_6071:
        /* <DEDUP_REMOVED lines=16> */
.L_x_6072:
        /* <DEDUP_REMOVED lines=16> */
.L_x_6073:
        /* <DEDUP_REMOVED lines=16> */
.L_x_6205:
[----:B------:R-:W-:Y:S05]  /*2c990*/  BSYNC B2 ;  /* 0x0000000000027941 */ /* 0x000fea0003800000 */
.L_x_6074:
        /* <DEDUP_REMOVED lines=10> */
.L_x_6076:
[----:B------:R-:W2:Y:S01]  /*2ca40*/  LDL R3, [R1+0x10] ;  /* 0x0000100001037983 */ /* 0x000ea20000100800 */
[----:B------:R-:W-:Y:S01]  /*2ca50*/  BSSY B2, `(.L_x_6077) ;  /* 0x0000004000027945 */ /* 0x000fe20003800000 */
[----:B--2---:R-:W-:-:S13]  /*2ca60*/  LOP3.LUT P0, RZ, R3, 0x8, RZ, 0xc0, !PT ;  /* 0x0000000803ff7812 */ /* 0x004fda000780c0ff */
[----:B------:R-:W-:Y:S05]  /*2ca70*/  @P0 BRA `(.L_x_6078) ;  /* 0x0000000000040947 */ /* 0x000fea0003800000 */
[----:B------:R-:W-:Y:S01]  /*2ca80*/  BPT.TRAP 0x1 ;  /* 0x000000040000795c */ /* 0x000fe20000300000 */
.L_x_6078:
[----:B------:R-:W-:Y:S05]  /*2ca90*/  BSYNC B2 ;  /* 0x0000000000027941 */ /* 0x000fea0003800000 */
.L_x_6077:
        /* <DEDUP_REMOVED lines=12> */
.L_x_6079:
        /* <DEDUP_REMOVED lines=15> */
.L_x_6080:
        /* <DEDUP_REMOVED lines=15> */
.L_x_6081:
        /* <DEDUP_REMOVED lines=12> */
.L_x_6065:
[----:B------:R-:W-:Y:S05]  /*2ce00*/  BSYNC B1 ;  /* 0x0000000000017941 */ /* 0x000fea0003800000 */
.L_x_6064:
        /* <DEDUP_REMOVED lines=35> */
.L_x_6084:
[----:B------:R-:W-:Y:S01]  /*2d040*/  IMAD R3, R19, 0x8, R18 ;  /* 0x0000000813037824 */ /* 0x000fe200078e0212 */
[----:B------:R-:W-:Y:S01]  /*2d050*/  SHF.L.U32 R2, R10, 0x1f, RZ ;  /* 0x0000001f0a027819 */ /* 0x000fe200000006ff */
[----:B------:R-:W-:Y:S03]  /*2d060*/  BSSY B2, `(.L_x_6085) ;  /* 0x0000003000027945 */ /* 0x000fe60003800000 */
[----:B------:R-:W2:Y:S02]  /*2d070*/  SYNCS.PHASECHK.TRANS64.TRYWAIT P0, [R3+URZ+0x36840], R2 ;  /* 0x03684002030075a7 */ /* 0x000ea4000800017f */
[----:B--2---:R-:W-:Y:S05]  /*2d080*/  @!P0 BRA `(.L_x_6086) ;  /* 0x0000004000988947 */ /* 0x004fea0003800000 */
.L_x_6206:
[----:B------:R-:W-:Y:S05]  /*2d090*/  BSYNC B2 ;  /* 0x0000000000027941 */ /* 0x000fea0003800000 */
.L_x_6085:
        /* <DEDUP_REMOVED lines=11> */
.L_x_6088:
[----:B------:R-:W-:Y:S05]  /*2d150*/  BSYNC B2 ;  /* 0x0000000000027941 */ /* 0x000fea0003800000 */
.L_x_6087:
        /* <DEDUP_REMOVED lines=12> */
.L_x_6089:
        /* <DEDUP_REMOVED lines=16> */
.L_x_6090:
        /* <DEDUP_REMOVED lines=16> */
.L_x_6091:
        /* <DEDUP_REMOVED lines=15> */
.L_x_6207:
[----:B------:R-:W-:Y:S05]  /*2d510*/  BSYNC B2 ;  /* 0x0000000000027941 */ /* 0x000fea0003800000 */
.L_x_6092:
        /* <DEDUP_REMOVED lines=10> */
.L_x_6094:
[----:B------:R-:W2:Y:S01]  /*2d5c0*/  LDL R3, [R1+0x10] ;  /* 0x0000100001037983 */ /* 0x000ea20000100800 */
[----:B------:R-:W-:Y:S01]  /*2d5d0*/  BSSY B2, `(.L_x_6095) ;  /* 0x0000004000027945 */ /* 0x000fe20003800000 */
[----:B--2---:R-:W-:-:S13]  /*2d5e0*/  LOP3.LUT P0, RZ, R3, 0x8, RZ, 0xc0, !PT ;  /* 0x0000000803ff7812 */ /* 0x004fda000780c0ff */
[----:B------:R-:W-:Y:S05]  /*2d5f0*/  @P0 BRA `(.L_x_6096) ;  /* 0x0000000000040947 */ /* 0x000fea0003800000 */
[----:B------:R-:W-:Y:S01]  /*2d600*/  BPT.TRAP 0x1 ;  /* 0x000000040000795c */ /* 0x000fe20000300000 */
.L_x_6096:
[----:B------:R-:W-:Y:S05]  /*2d610*/  BSYNC B2 ;  /* 0x0000000000027941 */ /* 0x000fea0003800000 */
.L_x_6095:
        /* <DEDUP_REMOVED lines=12> */
.L_x_6097:
        /* <DEDUP_REMOVED lines=15> */
.L_x_6098:
        /* <DEDUP_REMOVED lines=15> */
.L_x_6099:
        /* <DEDUP_REMOVED lines=12> */
.L_x_6083:
[----:B------:R-:W-:Y:S05]  /*2d980*/  BSYNC B1 ;  /* 0x0000000000017941 */ /* 0x000fea0003800000 */
.L_x_6082:
[----:B------:R-:W2:Y:S01]  /*2d990*/  LDL R2, [R1+0x34] ;  /* 0x0000340001027983 */ /* 0x000ea20000100800 */
[----:B------:R-:W-:Y:S01]  /*2d9a0*/  VIADD R0, R0, 0xfffffffe ;  /* 0xfffffffe00007836 */ /* 0x000fe20000000000 */
[----:B--2---:R-:W-:-:S13]  /*2d9b0*/  ISETP.GT.AND P0, PT, R6, R2, PT ;  /* 0x000000020600720c */ /* 0x004fda0003f04270 */
[----:B------:R-:W-:Y:S05]  /*2d9c0*/  @P0 BRA `(.L_x_6100) ;  /* 0xffffffe8002c0947 */ /* 0x000fea000383ffff */
.L_x_6043:
[----:B------:R-:W-:Y:S05]  /*2d9d0*/  BSYNC B0 ;  /* 0x0000000000007941 */ /* 0x000fea0003800000 */
.L_x_6042:
[----:B------:R-:W3:Y:S01]  /*2d9e0*/  S2R R2, SR_TID.X ;  /* 0x0000000000027919 */ /* 0x000ee20000002100 */
[----:B------:R-:W-:Y:S01]  /*2d9f0*/  BSSY B0, `(.L_x_6101) ;  /* 0x0000011000007945 */ /* 0x000fe20003800000 */
[----:B---3--:R-:W-:-:S04]  /*2da00*/  LOP3.LUT R2, R2, 0x7f, RZ, 0xc0, !PT ;  /* 0x0000007f02027812 */ /* 0x008fc800078ec0ff */
[----:B------:R-:W-:-:S13]  /*2da10*/  ISETP.NE.AND P0, PT, R2, RZ, PT ;  /* 0x000000ff0200720c */ /* 0x000fda0003f05270 */
[----:B------:R-:W-:Y:S05]  /*2da20*/  @P0 BRA `(.L_x_6102) ;  /* 0x0000000000340947 */ /* 0x000fea0003800000 */
[----:B------:R-:W3:Y:S01]  /*2da30*/  S2R R2, SR_LANEID ;  /* 0x0000000000027919 */ /* 0x000ee20000000000 */
[----:B------:R-:W-:Y:S01]  /*2da40*/  VOTEU.ANY UR4, UPT, PT ;  /* 0x0000000000047886 */ /* 0x000fe200038e0100 */
[----:B--2---:R-:W2:Y:S01]  /*2da50*/  LDC.64 R4, c[0x0][0xc60] ;  /* 0x00031800ff047b82 */ /* 0x004ea20000000a00 */
[----:B------:R-:W3:Y:S02]  /*2da60*/  FLO.U32 R0, UR4 ;  /* 0x0000000400007d00 */ /* 0x000ee400080e0000 */
[----:B---3--:R-:W-:-:S06]  /*2da70*/  ISETP.EQ.U32.AND P0, PT, R0, R2, PT ;  /* 0x000000020000720c */ /* 0x008fcc0003f02070 */
[----:B------:R-:W2:Y:S07]  /*2da80*/  POPC R2, UR4 ;  /* 0x0000000400027d09 */ /* 0x000eae0008000000 */
[----:B--2---:R-:W2:Y:S04]  /*2da90*/  @P0 ATOMG.E.ADD.STRONG.GPU PT, R2, desc[UR60][R4.64], R2 ;  /* 0x00000002040209a8 */ /* 0x004ea800081ee1fc */
[----:B--2---:R2:W3:Y:S02]  /*2daa0*/  SHFL.IDX PT, R2, R2, R0, 0x1f ;  /* 0x00001f0002027589 */ /* 0x0044e400000e0000 */
[----:B--2---:R-:W2:Y:S02]  /*2dab0*/  S2R R0, SR_LTMASK ;  /* 0x0000000000007919 */ /* 0x004ea40000003900 */
[----:B--2---:R-:W-:-:S06]  /*2dac0*/  LOP3.LUT R0, R0, UR4, RZ, 0xc0, !PT ;  /* 0x0000000400007c12 */ /* 0x004fcc000f8ec0ff */
[----:B------:R-:W3:Y:S02]  /*2dad0*/  POPC R0, R0 ;  /* 0x0000000000007309 */ /* 0x000ee40000000000 */
[----:B---3--:R-:W-:-:S05]  /*2dae0*/  IADD3 R0, R2, UR39, R0 ;  /* 0x0000002702007c10 */ /* 0x008fca000fffe000 */
[----:B------:R3:W-:Y:S02]  /*2daf0*/  STL [R1], R0 ;  /* 0x0000000001007387 */ /* 0x0007e40000100800 */
.L_x_6102:
[----:B------:R-:W-:Y:S05]  /*2db00*/  BSYNC B0 ;  /* 0x0000000000007941 */ /* 0x000fea0003800000 */
.L_x_6101:
[----:B---3--:R-:W3:Y:S01]  /*2db10*/  LDL R0, [R1+0x10] ;  /* 0x0000100001007983 */ /* 0x008ee20000100800 */
[----:B------:R-:W-:Y:S01]  /*2db20*/  BSSY B0, `(.L_x_6103) ;  /* 0x000004e000007945 */ /* 0x000fe20003800000 */
[----:B---3--:R-:W-:-:S13]  /*2db30*/  LOP3.LUT P0, RZ, R0, 0x4, RZ, 0xc0, !PT ;  /* 0x0000000400ff7812 */ /* 0x008fda000780c0ff */
[----:B------:R-:W-:Y:S05]  /*2db40*/  @!P0 BRA `(.L_x_6104) ;  /* 0x00000004002c8947 */ /* 0x000fea0003800000 */
[----:B------:R-:W3:Y:S01]  /*2db50*/  LDL R2, [R1+0x18] ;  /* 0x0000180001027983 */ /* 0x000ee20000100800 */
[----:B------:R-:W-:Y:S01]  /*2db60*/  LEA R0, R19, R18, 0x3 ;  /* 0x0000001213007211 */ /* 0x000fe200078e18ff */
[----:B------:R-:W-:Y:S01]  /*2db70*/  BSSY B1, `(.L_x_6105) ;  /* 0x0000004000017945 */ /* 0x000fe20003800000 */
[----:B---3--:R-:W-:-:S04]  /*2db80*/  SHF.L.U32 R2, R2, 0x1f, RZ ;  /* 0x0000001f02027819 */ /* 0x008fc800000006ff */
[----:B------:R-:W3:Y:S02]  /*2db90*/  SYNCS.PHASECHK.TRANS64.TRYWAIT P0, [R0+URZ+0x36860], R2 ;  /* 0x03686002000075a7 */ /* 0x000ee4000800017f */
[----:B---3--:R-:W-:Y:S05]  /*2dba0*/  @!P0 BRA `(.L_x_6106) ;  /* 0x0000003400f88947 */ /* 0x008fea0003800000 */
.L_x_6208:
[----:B------:R-:W-:Y:S05]  /*2dbb0*/  BSYNC B1 ;  /* 0x0000000000017941 */ /* 0x000fea0003800000 */
.L_x_6105:
[----:B------:R-:W4:Y:S01]  /*2dbc0*/  S2R R3, SR_TID.X ;  /* 0x0000000000037919 */ /* 0x000f220000002100 */
[----:B------:R-:W-:-:S04]  /*2dbd0*/  UPRMT UR4, UR38, 0x9910, URZ ;  /* 0x0000991026047896 */ /* 0x000fc8000800003f */
[----:B------:R-:W-:Y:S01]  /*2dbe0*/  UISETP.NE.AND UP0, UPT, UR4, 0x2, UPT ;  /* 0x000000020400788c */ /* 0x000fe2000bf05270 */
[----:B----4-:R-:W-:-:S04]  /*2dbf0*/  LOP3.LUT R3, R3, 0x7f, RZ, 0xc0, !PT ;  /* 0x0000007f03037812 */ /* 0x010fc800078ec0ff */
[----:B------:R-:W-:-:S13]  /*2dc00*/  ISETP.NE.AND P0, PT, R3, RZ, PT ;  /* 0x000000ff0300720c */ /* 0x000fda0003f05270 */
[----:B---3--:R-:W-:-:S04]  /*2dc10*/  @!P0 IMAD.MOV.U32 R2, RZ, RZ, 0xa800 ;  /* 0x0000a800ff028424 */ /* 0x008fc800078e00ff */
[----:B------:R3:W-:Y:S01]  /*2dc20*/  @!P0 SYNCS.ARRIVE.TRANS64 RZ, [R0+URZ+0x36850], R2 ;  /* 0x0368500200ff89a7 */ /* 0x0007e2000800003f */
[----:B------:R-:W-:-:S13]  /*2dc30*/  PLOP3.LUT P0, PT, PT, PT, UP0, 0x80, 0x0 ;  /* 0x000000000000781c */ /* 0x000fda0003f0f008 */
[----:B---3--:R-:W-:Y:S05]  /*2dc40*/  @P0 BRA `(.L_x_6107) ;  /* 0x0000000000040947 */ /* 0x008fea0003800000 */
[----:B------:R-:W-:Y:S01]  /*2dc50*/  BPT.TRAP 0x1 ;  /* 0x000000040000795c */ /* 0x000fe20000300000 */
.L_x_6107:
[----:B------:R-:W3:Y:S01]  /*2dc60*/  LDL R2, [R1+0x10] ;  /* 0x0000100001027983 */ /* 0x000ee20000100800 */
[----:B------:R-:W-:Y:S01]  /*2dc70*/  BSSY B1, `(.L_x_6108) ;  /* 0x0000004000017945 */ /* 0x000fe20003800000 */
[----:B---3--:R-:W-:-:S13]  /*2dc80*/  LOP3.LUT P0, RZ, R2, 0x8, RZ, 0xc0, !PT ;  /* 0x0000000802ff7812 */ /* 0x008fda000780c0ff */
[----:B------:R-:W-:Y:S05]  /*2dc90*/  @P0 BRA `(.L_x_6109) ;  /* 0x0000000000040947 */ /* 0x000fea0003800000 */
[----:B------:R-:W-:Y:S01]  /*2dca0*/  BPT.TRAP 0x1 ;  /* 0x000000040000795c */ /* 0x000fe20000300000 */
.L_x_6109:
[----:B------:R-:W-:Y:S05]  /*2dcb0*/  BSYNC B1 ;  /* 0x0000000000017941 */ /* 0x000fea0003800000 */
.L_x_6108:
[----:B------:R-:W3:Y:S04]  /*2dcc0*/  LDL.LU R3, [R1+0x1c] ;  /* 0x00001c0001037983 */ /* 0x000ee80000300800 */
[----:B------:R-:W3:Y:S01]  /*2dcd0*/  LDL.LU R2, [R1+0x8] ;  /* 0x0000080001027983 */ /* 0x000ee20000300800 */
        /* <DEDUP_REMOVED lines=10> */
.L_x_6110:
        /* <DEDUP_REMOVED lines=10> */
[----:B------:R-:W-:Y:S01]  /*2de20*/  PLOP3.LUT P0, PT, PT, PT, PT, 0x80, 0x0 ;  /* 0x000000000000781c */ /* 0x000fe20003f0f070 */
[----:B------:R-:W-:Y:S01]  /*2de30*/  VIADD R4, R2, 0x3c00 ;  /* 0x00003c0002047836 */ /* 0x000fe20000000000 */
[----:B------:R-:W-:Y:S01]  /*2de40*/  UMOV UR6, 0x0 ;  /* 0x0000000000067882 */ /* 0x000fe20000000000 */
[----:B------:R-:W-:Y:S01]  /*2de50*/  UMOV UR7, 0x14f00000 ;  /* 0x14f0000000077882 */ /* 0x000fe20000000000 */
[----:B------:R-:W-:-:S09]  /*2de60*/  UMOV UR10, 0x40 ;  /* 0x00000040000a7882 */ /* 0x000fd20000000000 */
.L_x_6111:
        /* <DEDUP_REMOVED lines=15> */
.L_x_6112:
        /* <DEDUP_REMOVED lines=10> */
.L_x_6104:
[----:B------:R-:W-:Y:S05]  /*2e000*/  BSYNC B0 ;  /* 0x0000000000007941 */ /* 0x000fea0003800000 */
.L_x_6103:
[----:B------:R-:W3:Y:S01]  /*2e010*/  LDL.LU R4, [R1+0x18] ;  /* 0x0000180001047983 */ /* 0x000ee20000300800 */
[----:B------:R-:W-:-:S04]  /*2e020*/  IADD3 R19, R19, 0x1, RZ ;  /* 0x0000000113137810 */ /* 0x000fc80007ffe0ff */
[----:B------:R-:W-:-:S04]  /*2e030*/  ISETP.NE.AND P0, PT, R19, 0x2, PT ;  /* 0x000000021300780c */ /* 0x000fc80003f05270 */
[----:B------:R-:W-:Y:S02]  /*2e040*/  SEL R0, RZ, 0x1, P0 ;  /* 0x00000001ff007807 */ /* 0x000fe40000000000 */
[----:B------:R-:W-:Y:S02]  /*2e050*/  SEL R19, R19, RZ, P0 ;  /* 0x000000ff13137207 */ /* 0x000fe40000000000 */
[----:B---3--:R-:W-:-:S05]  /*2e060*/  LOP3.LUT R4, R4, R0, RZ, 0x3c, !PT ;  /* 0x0000000004047212 */ /* 0x008fca00078e3cff */
[----:B------:R3:W-:Y:S02]  /*2e070*/  STL [R1+0x18], R4 ;  /* 0x0000180401007387 */ /* 0x0007e40000100800 */
.L_x_6022:
[----:B------:R-:W-:Y:S05]  /*2e080*/  BSYNC B7 ;  /* 0x0000000000077941 */ /* 0x000fea0003800000 */
.L_x_6020:
[----:B0-----:R-:W4:Y:S02]  /*2e090*/  LDL R10, [R1+0x10] ;  /* 0x00001000010a7983 */ /* 0x001f240000100800 */
[----:B----4-:R-:W-:-:S13]  /*2e0a0*/  LOP3.LUT P0, RZ, R10, 0x10, RZ, 0xc0, !PT ;  /* 0x000000100aff7812 */ /* 0x010fda000780c0ff */
[----:B------:R-:W-:Y:S05]  /*2e0b0*/  @!P0 BRA `(.L_x_6113) ;  /* 0x00000000002c8947 */ /* 0x000fea0003800000 */
[----:B------:R-:W-:Y:S05]  /*2e0c0*/  WARPSYNC.ALL ;  /* 0x0000000000007948 */ /* 0x000fea0003800000 */
[----:B------:R-:W0:Y:S08]  /*2e0d0*/  S2UR UR5, SR_CgaCtaId ;  /* 0x00000000000579c3 */ /* 0x000e300000008800 */
[----:B------:R-:W-:Y:S06]  /*2e0e0*/  BAR.SYNC.DEFER_BLOCKING 0x5, 0x180 ;  /* 0x0146000000007b1d */ /* 0x000fec0000010000 */
[----:B------:R-:W-:-:S02]  /*2e0f0*/  UMOV UR4, 0x400 ;  /* 0x0000040000047882 */ /* 0x000fc40000000000 */
[----:B0-----:R-:W-:-:S06]  /*2e100*/  ULEA UR4, UR5, UR4, 0x18 ;  /* 0x0000000405047291 */ /* 0x001fcc000f8ec03f */
[----:B------:R-:W-:-:S05]  /*2e110*/  IMAD.U32 R18, RZ, RZ, UR4 ;  /* 0x00000004ff127e24 */ /* 0x000fca000f8e00ff */
[----:B-123--:R-:W0:Y:S04]  /*2e120*/  LDS.128 R4, [R18+0x368d0] ;  /* 0x0368d00012047984 */ /* 0x00ee280000000c00 */
[----:B0-----:R0:W-:Y:S04]  /*2e130*/  STL.64 [R1], R4 ;  /* 0x0000000401007387 */ /* 0x0011e80000100a00 */
[----:B------:R0:W-:Y:S01]  /*2e140*/  STL.64 [R1+0x8], R6 ;  /* 0x0000080601007387 */ /* 0x0001e20000100a00 */
[----:B------:R-:W-:Y:S06]  /*2e150*/  BAR.ARV 0x4, 0x180 ;  /* 0x0106000000007b1d */ /* 0x000fec0000002000 */
[----:B------:R-:W-:Y:S05]  /*2e160*/  BRA `(.L_x_6114) ;  /* 0x0000001000307947 */ /* 0x000fea0003800000 */
.L_x_6113:
[----:B------:R-:W4:Y:S01]  /*2e170*/  LDL R16, [R1+0x2c] ;  /* 0x00002c0001107983 */ /* 0x000f220000100800 */
[----:B------:R-:W-:Y:S01]  /*2e180*/  UMOV UR4, 0xffffffff ;  /* 0xffffffff00047882 */ /* 0x000fe20000000000 */
[----:B----4-:R-:W-:Y:S02]  /*2e190*/  ISETP.NE.AND P5, PT, R16, 0x1f, PT ;  /* 0x0000001f1000780c */ /* 0x010fe40003fa5270 */
[----:B------:R-:W-:Y:S11]  /*2e1a0*/  BRA.DIV UR4, `(.L_x_6115) ;  /* 0x00000032048c7947 */ /* 0x000ff6000b800000 */
[----:B------:R-:W4:Y:S01]  /*2e1b0*/  LDL R3, [R1+0xc] ;  /* 0x00000c0001037983 */ /* 0x000f220000100800 */
[----:B------:R-:W-:-:S03]  /*2e1c0*/  ULDC UR4, c[0x0][0xc3c] ;  /* 0x00030f0000047ab9 */ /* 0x000fc60000000800 */
[----:B------:R-:W5:Y:S01]  /*2e1d0*/  LDL.LU R2, [R1] ;  /* 0x0000000001027983 */ /* 0x000f620000300800 */
[----:B------:R-:W-:Y:S01]  /*2e1e0*/  LOP3.LUT P4, RZ, R10, 0x1, RZ, 0xc0, !PT ;  /* 0x000000010aff7812 */ /* 0x000fe2000788c0ff */
[----:B----4-:R-:W-:Y:S02]  /*2e1f0*/  IMAD.IADD R0, R3, 0x1, R16 ;  /* 0x0000000103007824 */ /* 0x010fe400078e0210 */
[----:B-----5:R-:W-:-:S03]  /*2e200*/  IMAD.MOV.U32 R10, RZ, RZ, R2 ;  /* 0x000000ffff0a7224 */ /* 0x020fc600078e0002 */
[----:B------:R-:W-:-:S13]  /*2e210*/  ISETP.GE.OR P0, PT, R0, UR4, !P5 ;  /* 0x0000000400007c0c */ /* 0x000fda000ef06670 */
[----:B------:R-:W0:Y:S08]  /*2e220*/  @!P0 LDC.64 R2, c[0x0][0xc80] ;  /* 0x00032000ff028b82 */ /* 0x000e300000000a00 */
[----:B-1----:R-:W1:Y:S01]  /*2e230*/  @!P0 LDC.64 R6, c[0x0][0xc78] ;  /* 0x00031e00ff068b82 */ /* 0x002e620000000a00 */
[----:B0-----:R-:W-:-:S05]  /*2e240*/  @!P0 IMAD.WIDE R2, R0, 0x4, R2 ;  /* 0x0000000400028825 */ /* 0x001fca00078e0202 */
[----:B------:R1:W4:Y:S02]  /*2e250*/  @!P0 LDG.E R8, desc[UR60][R2.64] ;  /* 0x0000003c02088981 */ /* 0x000324000c1e1900 */
[----:B-1----:R-:W-:-:S06]  /*2e260*/  @!P0 IMAD.WIDE R2, R0, 0x4, R6 ;  /* 0x0000000400028825 */ /* 0x002fcc00078e0206 */
[----:B------:R-:W5:Y:S01]  /*2e270*/  @!P0 LDG.E R2, desc[UR60][R2.64] ;  /* 0x0000003c02028981 */ /* 0x000f62000c1e1900 */
[----:B---3--:R-:W-:Y:S01]  /*2e280*/  IMAD.MOV.U32 R4, RZ, RZ, RZ ;  /* 0x000000ffff047224 */ /* 0x008fe200078e00ff */
[----:B------:R-:W-:Y:S02]  /*2e290*/  MOV R6, RZ ;  /* 0x000000ff00067202 */ /* 0x000fe40000000f00 */
[C---:B------:R-:W-:Y:S01]  /*2e2a0*/  ISETP.GE.U32.AND P1, PT, R16.reuse, 0x4, PT ;  /* 0x000000041000780c */ /* 0x040fe20003f26070 */
[----:B--2---:R-:W-:Y:S01]  /*2e2b0*/  SHFL.IDX PT, R5, R10, RZ, 0x1f ;  /* 0x00001fff0a057589 */ /* 0x004fe200000e0000 */
[C---:B------:R-:W-:Y:S02]  /*2e2c0*/  ISETP.GE.U32.AND P2, PT, R16.reuse, 0x8, PT ;  /* 0x000000081000780c */ /* 0x040fe40003f46070 */
[----:B------:R-:W-:Y:S01]  /*2e2d0*/  ISETP.GE.U32.AND P3, PT, R16, 0x10, PT ;  /* 0x000000101000780c */ /* 0x000fe20003f66070 */
[----:B------:R-:W-:Y:S01]  /*2e2e0*/  SHFL.IDX PT, R0, R10, 0x1, 0x1f ;  /* 0x00201f000a007f89 */ /* 0x000fe200000e0000 */
[----:B----4-:R-:W-:-:S02]  /*2e2f0*/  @!P0 IMAD.MOV.U32 R4, RZ, RZ, R8 ;  /* 0x000000ffff048224 */ /* 0x010fc400078e0008 */
[----:B------:R-:W-:Y:S02]  /*2e300*/  IMAD.MOV.U32 R8, RZ, RZ, RZ ;  /* 0x000000ffff087224 */ /* 0x000fe400078e00ff */
[----:B-----5:R-:W-:Y:S01]  /*2e310*/  @!P0 IMAD.MOV.U32 R6, RZ, RZ, R2 ;  /* 0x000000ffff068224 */ /* 0x020fe200078e0002 */
        /* <DEDUP_REMOVED lines=17> */
[----:B------:R0:W1:Y:S02]  /*2e430*/  SHFL.IDX PT, R9, R7, 0x1f, 0x1f ;  /* 0x03e01f0007097f89 */ /* 0x00006400000e0000 */
.L_x_6218:
[----:B------:R-:W-:Y:S02]  /*2e440*/  ULDC UR4, c[0x0][0xc38] ;  /* 0x00030e0000047ab9 */ /* 0x000fe40000000800 */
[----:B------:R-:W-:-:S04]  /*2e450*/  IMAD.U32 R2, RZ, RZ, UR4 ;  /* 0x00000004ff027e24 */ /* 0x000fc8000f8e00ff */
[----:B-1----:R-:W-:-:S04]  /*2e460*/  IMAD R9, R9, R2, RZ ;  /* 0x0000000209097224 */ /* 0x002fc800078e02ff */
[----:B------:R-:W-:-:S05]  /*2e470*/  IMAD.IADD R0, R0, 0x1, R9 ;  /* 0x0000000100007824 */ /* 0x000fca00078e0209 */
[----:B------:R-:W-:-:S13]  /*2e480*/  ISETP.GT.AND P4, PT, R0, R5, PT ;  /* 0x000000050000720c */ /* 0x000fda0003f84270 */
[----:B------:R-:W-:Y:S05]  /*2e490*/  @P4 BRA `(.L_x_6116) ;  /* 0x0000000000b04947 */ /* 0x000fea0003800000 */
.L_x_6119:
        /* <DEDUP_REMOVED lines=36> */
[----:B0-----:R-:W-:-:S05]  /*2e6e0*/  IADD3 R7, R2, R3, RZ ;  /* 0x0000000302077210 */ /* 0x001fca0007ffe0ff */
[----:B------:R0:W1:Y:S02]  /*2e6f0*/  SHFL.IDX PT, R9, R7, 0x1f, 0x1f ;  /* 0x03e01f0007097f89 */ /* 0x00006400000e0000 */
.L_x_6226:
[----:B------:R-:W-:Y:S02]  /*2e700*/  ULDC UR4, c[0x0][0xc38] ;  /* 0x00030e0000047ab9 */ /* 0x000fe40000000800 */
[----:B------:R-:W-:-:S04]  /*2e710*/  IMAD.U32 R2, RZ, RZ, UR4 ;  /* 0x00000004ff027e24 */ /* 0x000fc8000f8e00ff */
[----:B-1----:R-:W-:-:S04]  /*2e720*/  IMAD R9, R9, R2, RZ ;  /* 0x0000000209097224 */ /* 0x002fc800078e02ff */
[----:B------:R-:W-:-:S05]  /*2e730*/  IMAD.IADD R0, R9, 0x1, R0 ;  /* 0x0000000109007824 */ /* 0x000fca00078e0200 */
[----:B------:R-:W-:-:S13]  /*2e740*/  ISETP.GT.AND P4, PT, R0, R5, PT ;  /* 0x000000050000720c */ /* 0x000fda0003f84270 */
[----:B------:R-:W-:Y:S05]  /*2e750*/  @!P4 BRA `(.L_x_6119) ;  /* 0xfffffffc0050c947 */ /* 0x000fea000383ffff */
.L_x_6116:
        /* <DEDUP_REMOVED lines=12> */
.L_x_6231:
[----:B------:R-:W-:-:S13]  /*2e820*/  ISETP.NE.AND P0, PT, R0, RZ, PT ;  /* 0x000000ff0000720c */ /* 0x000fda0003f05270 */
[----:B------:R-:W-:Y:S05]  /*2e830*/  @!P0 BRA `(.L_x_6121) ;  /* 0x0000000000148947 */ /* 0x000fea0003800000 */
[----:B------:R-:W-:Y:S01]  /*2e840*/  UMOV UR4, 0xffffffff ;  /* 0xffffffff00047882 */ /* 0x000fe20000000000 */
[----:B-1----:R-:W-:Y:S02]  /*2e850*/  VIADD R3, R3, 0xffffffff ;  /* 0xffffffff03037836 */ /* 0x002fe40000000000 */
[----:B------:R-:W-:Y:S05]  /*2e860*/  BRA.DIV UR4, `(.L_x_6122) ;  /* 0x0000003604847947 */ /* 0x000fea000b800000 */
[----:B------:R1:W2:Y:S02]  /*2e870*/  SHFL.IDX PT, R3, R7, R3, 0x1f ;  /* 0x00001f0307037589 */ /* 0x0002a400000e0000 */
.L_x_6234:
[----:B--2---:R-:W-:-:S07]  /*2e880*/  MOV R8, R3 ;  /* 0x0000000300087202 */ /* 0x004fce0000000f00 */
.L_x_6121:
[----:B------:R-:W-:Y:S01]  /*2e890*/  ISETP.NE.AND P0, PT, R6, 0x1, PT ;  /* 0x000000010600780c */ /* 0x000fe20003f05270 */
[----:B------:R-:W-:-:S05]  /*2e8a0*/  IMAD R0, R8, R2, R9 ;  /* 0x0000000208007224 */ /* 0x000fca00078e0209 */
[----:B------:R2:W-:Y:S02]  /*2e8b0*/  STL [R1], R0 ;  /* 0x0000000001007387 */ /* 0x0005e40000100800 */
[----:B--2---:R-:W-:-:S05]  /*2e8c0*/  IMAD.IADD R0, R5, 0x1, -R0 ;  /* 0x0000000105007824 */ /* 0x004fca00078e0a00 */
        /* <DEDUP_REMOVED lines=26> */
[----:B-1----:R-:W-:-:S04]  /*2ea70*/  IMAD.MOV R2, RZ, RZ, -R3 ;  /* 0x000000ffff027224 */ /* 0x002fc800078e0a03 */
[----:B0-----:R-:W-:Y:S02]  /*2ea80*/  IMAD R7, R2, R5, RZ ;  /* 0x0000000502077224 */ /* 0x001fe400078e02ff */
[----:B------:R-:W-:-:S04]  /*2ea90*/  IMAD.MOV.U32 R2, RZ, RZ, RZ ;  /* 0x000000ffff027224 */ /* 0x000fc800078e00ff */
[----:B------:R-:W-:Y:S01]  /*2eaa0*/  IMAD.HI.U32 R7, R3, R7, R2 ;  /* 0x0000000703077227 */ /* 0x000fe200078e0002 */
[----:B------:R-:W-:Y:S02]  /*2eab0*/  LOP3.LUT R2, R0, R4, RZ, 0x3c, !PT ;  /* 0x0000000400027212 */ /* 0x000fe400078e3cff */
[----:B------:R-:W-:Y:S02]  /*2eac0*/  MOV R3, R8 ;  /* 0x0000000800037202 */ /* 0x000fe40000000f00 */
        /* <DEDUP_REMOVED lines=17> */
[----:B------:R-:W-:-:S10]  /*2ebe0*/  @P0 IADD3 R7, R7, 0x1, RZ ;  /* 0x0000000107070810 */ /* 0x000fd40007ffe0ff */
        /* <DEDUP_REMOVED lines=8> */
.L_x_6123:
[----:B-1----:R-:W2:Y:S01]  /*2ec70*/  LDL R3, [R1+0xc] ;  /* 0x00000c0001037983 */ /* 0x002ea20000100800 */
[----:B0-----:R-:W2:Y:S02]  /*2ec80*/  LDC.64 R6, c[0x0][0xc90] ;  /* 0x00032400ff067b82 */ /* 0x001ea40000000a00 */
        /* <DEDUP_REMOVED lines=57> */
[----:B------:R-:W-:Y:S02]  /*2f020*/  @!P2 LOP3.LUT R0, RZ, R8, RZ, 0x33, !PT ;  /* 0x00000008ff00a212 */ /* 0x000fe400078e33ff */
[----:B------:R-:W-:-:S05]  /*2f030*/  IADD3 R8, -R8, RZ, RZ ;  /* 0x000000ff08087210 */ /* 0x000fca0007ffe1ff */
[----:B------:R-:W-:-:S05]  /*2f040*/  IMAD R2, R0, R8, R6 ;  /* 0x0000000800027224 */ /* 0x000fca00078e0206 */
[----:B------:R0:W-:Y:S02]  /*2f050*/  STL [R1+0x8], R2 ;  /* 0x0000080201007387 */ /* 0x0001e40000100800 */
.L_x_6124:
[----:B------:R-:W-:-:S05]  /*2f060*/  LOP3.LUT R0, RZ, R0, RZ, 0x33, !PT ;  /* 0x00000000ff007212 */ /* 0x000fca00078e33ff */
[----:B------:R-:W-:-:S05]  /*2f070*/  IMAD.IADD R0, R4, 0x1, R0 ;  /* 0x0000000104007824 */ /* 0x000fca00078e0200 */
[----:B------:R2:W-:Y:S01]  /*2f080*/  STL [R1+0x4], R0 ;  /* 0x0000040001007387 */ /* 0x0005e20000100800 */
[----:B------:R-:W-:Y:S05]  /*2f090*/  BRA `(.L_x_6125) ;  /* 0x0000000000287947 */ /* 0x000fea0003800000 */
.L_x_6117:
        /* <DEDUP_REMOVED lines=10> */
.L_x_6125:
        /* <DEDUP_REMOVED lines=9> */
[----:B---3--:R-:W-:Y:S02]  /*2f1d0*/  MOV R7, R2 ;  /* 0x0000000200077202 */ /* 0x008fe40000000f00 */
[----:B------:R-:W-:Y:S01]  /*2f1e0*/  @!P0 MOV R2, 0x400 ;  /* 0x0000040000028802 */ /* 0x000fe20000000f00 */
[----:B----4-:R-:W-:-:S03]  /*2f1f0*/  IMAD.MOV.U32 R6, RZ, RZ, R3 ;  /* 0x000000ffff067224 */ /* 0x010fc600078e0003 */
[----:B0-----:R-:W-:-:S05]  /*2f200*/  @!P0 LEA R18, R0, R2, 0x18 ;  /* 0x0000000200128211 */ /* 0x001fca00078ec0ff */
[----:B-----5:R1:W-:Y:S01]  /*2f210*/  @!P0 STS.128 [R18+0x368d0], R4 ;  /* 0x0368d00412008388 */ /* 0x0203e20000000c00 */
[----:B------:R-:W-:Y:S06]  /*2f220*/  BAR.ARV 0x5, 0x180 ;  /* 0x0146000000007b1d */ /* 0x000fec0000002000 */
.L_x_6114:
[----:B------:R-:W2:Y:S01]  /*2f230*/  LDL R0, [R1+0xc] ;  /* 0x00000c0001007983 */ /* 0x000ea20000100800 */
[----:B------:R-:W-:Y:S02]  /*2f240*/  ULDC UR4, c[0x0][0xc3c] ;  /* 0x00030f0000047ab9 */ /* 0x000fe40000000800 */
[----:B--2---:R-:W-:-:S13]  /*2f250*/  ISETP.GE.AND P0, PT, R0, UR4, PT ;  /* 0x0000000400007c0c */ /* 0x004fda000bf06270 */
[----:B------:R-:W-:Y:S05]  /*2f260*/  @!P0 BRA `(.L_x_6126) ;  /* 0xffffff84008c8947 */ /* 0x000fea000383ffff */
[----:B------:R-:W-:Y:S05]  /*2f270*/  BSYNC B8 ;  /* 0x0000000000087941 */ /* 0x000fea0003800000 */
.L_x_5972:
        /* <DEDUP_REMOVED lines=12> */
.L_x_6235:
[----:B------:R-:W-:Y:S05]  /*2f340*/  BSYNC B0 ;  /* 0x0000000000007941 */ /* 0x000fea0003800000 */
.L_x_6127:
[----:B------:R-:W-:-:S03]  /*2f350*/  UMOV UR4, 0xffffffff ;  /* 0xffffffff00047882 */ /* 0x000fc60000000000 */
[----:B------:R-:W-:Y:S05]  /*2f360*/  BRA.DIV UR4, `(.L_x_6129) ;  /* 0x0000002e04047947 */ /* 0x000fea000b800000 */
[----:B------:R-:W1:Y:S02]  /*2f370*/  S2R R2, SR_TID.X ;  /* 0x0000000000027919 */ /* 0x000e640000002100 */
[----:B-1----:R-:W-:-:S04]  /*2f380*/  SHF.R.U32.HI R2, RZ, 0x5, R2 ;  /* 0x00000005ff027819 */ /* 0x002fc80000011602 */
[----:B------:R-:W-:-:S05]  /*2f390*/  LOP3.LUT R2, R2, 0x3, RZ, 0xc0, !PT ;  /* 0x0000000302027812 */ /* 0x000fca00078ec0ff */
[----:B------:R1:W2:Y:S02]  /*2f3a0*/  SHFL.IDX PT, R14, R2, RZ, 0x1f ;  /* 0x00001fff020e7589 */ /* 0x0002a400000e0000 */
.L_x_6238:
[----:B--2---:R-:W-:-:S13]  /*2f3b0*/  ISETP.NE.AND P0, PT, R14, RZ, PT ;  /* 0x000000ff0e00720c */ /* 0x004fda0003f05270 */
[----:B------:R-:W-:Y:S05]  /*2f3c0*/  @P0 BRA `(.L_x_5731) ;  /* 0x0000000000940947 */ /* 0x000fea0003800000 */
[----:B------:R-:W-:-:S03]  /*2f3d0*/  UMOV UR4, 0xffffffff ;  /* 0xffffffff00047882 */ /* 0x000fc60000000000 */
[----:B------:R-:W-:Y:S05]  /*2f3e0*/  BRA.DIV UR4, `(.L_x_6130) ;  /* 0x0000002e04187947 */ /* 0x000fea000b800000 */
[----:B------:R-:W-:-:S13]  /*2f3f0*/  ELECT P6, URZ, PT ;  /* 0x00000000003f782f */ /* 0x000fda00038c0000 */
.L_x_6241:
        /* <DEDUP_REMOVED lines=8> */
.L_x_6131:
[----:B------:R-:W2:Y:S01]  /*2f480*/  LDL.LU R7, [R1+0x18] ;  /* 0x0000180001077983 */ /* 0x000ea20000300800 */
[----:B------:R-:W-:Y:S01]  /*2f490*/  VIADD R2, R0, 0x36840 ;  /* 0x0003684000027836 */ /* 0x000fe20000000000 */
[----:B0-----:R-:W-:-:S03]  /*2f4a0*/  IADD3 R3, R19, 0x1, RZ ;  /* 0x0000000113037810 */ /* 0x001fc60007ffe0ff */
[----:B------:R-:W-:Y:S01]  /*2f4b0*/  IMAD R6, R19, 0x8, R2 ;  /* 0x0000000813067824 */ /* 0x000fe200078e0202 */
        /* <DEDUP_REMOVED lines=9> */
.L_x_6242:
[----:B------:R-:W1:Y:S02]  /*2f550*/  SYNCS.PHASECHK.TRANS64.TRYWAIT P0, [R7+URZ], R2 ;  /* 0x00000002070075a7 */ /* 0x000e64000800017f */
[----:B-1----:R-:W-:Y:S05]  /*2f560*/  @!P0 BRA `(.L_x_6133) ;  /* 0x0000002800ec8947 */ /* 0x002fea0003800000 */
.L_x_6243:
[----:B------:R-:W-:Y:S05]  /*2f570*/  @!P2 BRA `(.L_x_6134) ;  /* 0x000000000004a947 */ /* 0x000fea0003800000 */
[----:B------:R-:W-:Y:S01]  /*2f580*/  BPT.TRAP 0x1 ;  /* 0x000000040000795c */ /* 0x000fe20000300000 */
.L_x_6134:
[----:B------:R-:W-:-:S04]  /*2f590*/  VIADD R0, R0, 0x36860 ;  /* 0x0003686000007836 */ /* 0x000fc80000000000 */
[----:B------:R-:W-:-:S04]  /*2f5a0*/  IMAD R4, R19, 0x8, R0 ;  /* 0x0000000813047824 */ /* 0x000fc800078e0200 */
[----:B------:R-:W2:Y:S02]  /*2f5b0*/  SYNCS.PHASECHK.TRANS64.TRYWAIT P0, [R4+URZ], R5 ;  /* 0x00000005040075a7 */ /* 0x000ea4000800017f */
[----:B--2---:R-:W-:Y:S05]  /*2f5c0*/  @!P0 BRA `(.L_x_6135) ;  /* 0x0000002800e88947 */ /* 0x004fea0003800000 */
.L_x_6244:
[----:B------:R-:W-:-:S07]  /*2f5d0*/  IMAD R3, R3, 0x8, R0 ;  /* 0x0000000803037824 */ /* 0x000fce00078e0200 */
.L_x_6136:
[----:B---3--:R3:W4:Y:S02]  /*2f5e0*/  SYNCS.PHASECHK.TRANS64.TRYWAIT P0, [R3+URZ], R2 ;  /* 0x00000002030075a7 */ /* 0x008724000800017f */
[----:B----4-:R-:W-:Y:S05]  /*2f5f0*/  @!P0 NANOSLEEP.SYNCS 0x989680 ;  /* 0x009896800000895d */ /* 0x010fea0003900000 */
[----:B------:R-:W4:Y:S02]  /*2f600*/  @!P0 SYNCS.PHASECHK.TRANS64 P0, [R3+URZ], R2 ;  /* 0x00000002030085a7 */ /* 0x000f24000800007f */
[----:B----4-:R-:W-:Y:S05]  /*2f610*/  @!P0 BRA `(.L_x_6136) ;  /* 0xfffffffc00f08947 */ /* 0x010fea000383ffff */
.L_x_5731:
[----:B------:R-:W-:Y:S05]  /*2f620*/  BSYNC B9 ;  /* 0x0000000000097941 */ /* 0x000fea0003800000 */
.L_x_5728:
[----:B------:R-:W-:Y:S05]  /*2f630*/  EXIT ;  /* 0x000000000000794d */ /* 0x000fea0003800000 */
.L_x_5751:
[----:B0-----:R0:W1:Y:S02]  /*2f640*/  SYNCS.PHASECHK.TRANS64.TRYWAIT P5, [R96+URZ+0x36890], R97 ;  /* 0x03689061600075a7 */ /* 0x00106400080a017f */
[----:B-1----:R-:W-:Y:S05]  /*2f650*/  @!P5 NANOSLEEP.SYNCS 0x989680 ;  /* 0x009896800000d95d */ /* 0x002fea0003900000 */
[----:B------:R-:W1:Y:S02]  /*2f660*/  @!P5 SYNCS.PHASECHK.TRANS64 P5, [R96+URZ+0x36890], R97 ;  /* 0x036890616000d5a7 */ /* 0x000e6400080a007f */
[----:B-1----:R-:W-:Y:S05]  /*2f670*/  @!P5 BRA `(.L_x_5751) ;  /* 0xfffffffc00f0d947 */ /* 0x002fea000383ffff */
[----:B------:R-:W-:Y:S05]  /*2f680*/  BRA `(.L_x_6137) ;  /* 0xfffffd4000f47947 */ /* 0x000fea000383ffff */
.L_x_5805:
[----:B-1----:R1:W3:Y:S02]  /*2f690*/  SYNCS.PHASECHK.TRANS64.TRYWAIT P5, [R96+URZ+0x36890], R97 ;  /* 0x03689061600075a7 */ /* 0x0022e400080a017f */
[----:B---3--:R-:W-:Y:S05]  /*2f6a0*/  @!P5 NANOSLEEP.SYNCS 0x989680 ;  /* 0x009896800000d95d */ /* 0x008fea0003900000 */
[----:B------:R-:W3:Y:S02]  /*2f6b0*/  @!P5 SYNCS.PHASECHK.TRANS64 P5, [R96+URZ+0x36890], R97 ;  /* 0x036890616000d5a7 */ /* 0x000ee400080a007f */
[----:B---3--:R-:W-:Y:S05]  /*2f6c0*/  @!P5 BRA `(.L_x_5805) ;  /* 0xfffffffc00f0d947 */ /* 0x008fea000383ffff */
[----:B------:R-:W-:Y:S05]  /*2f6d0*/  BRA `(.L_x_6138) ;  /* 0xfffffd7400d07947 */ /* 0x000fea000383ffff */
.L_x_5830:
[----:B-1----:R1:W2:Y:S02]  /*2f6e0*/  SYNCS.PHASECHK.TRANS64.TRYWAIT P3, [R96+URZ+0x36890], R97 ;  /* 0x03689061600075a7 */ /* 0x0022a4000806017f */
[----:B--2---:R-:W-:Y:S05]  /*2f6f0*/  @!P3 NANOSLEEP.SYNCS 0x989680 ;  /* 0x009896800000b95d */ /* 0x004fea0003900000 */
[----:B------:R-:W2:Y:S02]  /*2f700*/  @!P3 SYNCS.PHASECHK.TRANS64 P3, [R96+URZ+0x36890], R97 ;  /* 0x036890616000b5a7 */ /* 0x000ea4000806007f */
[----:B--2---:R-:W-:Y:S05]  /*2f710*/  @!P3 BRA `(.L_x_5830) ;  /* 0xfffffffc00f0b947 */ /* 0x004fea000383ffff */
[----:B------:R-:W-:Y:S05]  /*2f720*/  BRA `(.L_x_6139) ;  /* 0xfffffda400e47947 */ /* 0x000fea000383ffff */
.L_x_5836:
[----:B0-----:R0:W1:Y:S02]  /*2f730*/  SYNCS.PHASECHK.TRANS64.TRYWAIT P2, [R96+URZ+0x368b0], R97 ;  /* 0x0368b061600075a7 */ /* 0x001064000804017f */
[----:B-1----:R-:W-:Y:S05]  /*2f740*/  @!P2 NANOSLEEP.SYNCS 0x989680 ;  /* 0x009896800000a95d */ /* 0x002fea0003900000 */
[----:B------:R-:W1:Y:S02]  /*2f750*/  @!P2 SYNCS.PHASECHK.TRANS64 P2, [R96+URZ+0x368b0], R97 ;  /* 0x0368b0616000a5a7 */ /* 0x000e64000804007f */
[----:B-1----:R-:W-:Y:S05]  /*2f760*/  @!P2 BRA `(.L_x_5836) ;  /* 0xfffffffc00f0a947 */ /* 0x002fea000383ffff */
[----:B------:R-:W-:Y:S05]  /*2f770*/  BRA `(.L_x_6140) ;  /* 0xfffffda800fc7947 */ /* 0x000fea000383ffff */
.L_x_5856:
        /* <DEDUP_REMOVED lines=8> */
.L_x_6142:
[----:B------:R-:W-:Y:S05]  /*2f800*/  BSYNC B1 ;  /* 0x0000000000017941 */ /* 0x000fea0003800000 */
.L_x_6141:
        /* <DEDUP_REMOVED lines=8> */
.L_x_6143:
[----:B------:R-:W-:Y:S02]  /*2f890*/  IMAD.MOV.U32 R13, RZ, RZ, R63 ;  /* 0x000000ffff0d7224 */ /* 0x000fe400078e003f */
[----:B------:R-:W-:-:S07]  /*2f8a0*/  IMAD.MOV.U32 R6, RZ, RZ, R14 ;  /* 0x000000ffff067224 */ /* 0x000fce00078e000e */
[----:B------:R-:W-:Y:S05]  /*2f8b0*/  WARPSYNC.COLLECTIVE R15, `(.L_x_6144) ;  /* 0x000000000f087348 */ /* 0x000fea0003c00000 */
[----:B------:R0:W1:Y:S02]  /*2f8c0*/  SHFL.IDX P6, R14, R13, R12, R11 ;  /* 0x0000000c0d0e7389 */ /* 0x00006400000c000b */
[----:B01----:R-:W-:Y:S01]  /*2f8d0*/  ENDCOLLECTIVE ;  /* 0x000000000000791b */ /* 0x003fe20003800000 */
.L_x_6144:
[----:B------:R-:W-:Y:S02]  /*2f8e0*/  IMAD.MOV.U32 R13, RZ, RZ, R3 ;  /* 0x000000ffff0d7224 */ /* 0x000fe400078e0003 */
[----:B------:R-:W-:-:S07]  /*2f8f0*/  IMAD.MOV.U32 R7, RZ, RZ, R14 ;  /* 0x000000ffff077224 */ /* 0x000fce00078e000e */
[----:B------:R-:W-:Y:S05]  /*2f900*/  WARPSYNC.COLLECTIVE R15, `(.L_x_6145) ;  /* 0x000000000f087348 */ /* 0x000fea0003c00000 */
[----:B------:R0:W1:Y:S02]  /*2f910*/  SHFL.IDX P6, R14, R13, R12, R11 ;  /* 0x0000000c0d0e7389 */ /* 0x00006400000c000b */
[----:B01----:R-:W-:Y:S01]  /*2f920*/  ENDCOLLECTIVE ;  /* 0x000000000000791b */ /* 0x003fe20003800000 */
.L_x_6145:
[----:B------:R-:W-:Y:S05]  /*2f930*/  BRA `(.L_x_6146) ;  /* 0xfffffdbc00c07947 */ /* 0x000fea000383ffff */
.L_x_5859:
[----:B------:R-:W-:Y:S01]  /*2f940*/  BSSY B1, `(.L_x_6147) ;  /* 0x0000008000017945 */ /* 0x000fe20003800000 */
[----:B------:R-:W-:Y:S01]  /*2f950*/  MOV R13, R0 ;  /* 0x00000000000d7202 */ /* 0x000fe20000000f00 */
[----:B------:R-:W-:Y:S02]  /*2f960*/  IMAD.MOV.U32 R12, RZ, RZ, 0x1 ;  /* 0x00000001ff0c7424 */ /* 0x000fe400078e00ff */
[----:B------:R-:W-:Y:S02]  /*2f970*/  IMAD.MOV.U32 R11, RZ, RZ, 0x1c1f ;  /* 0x00001c1fff0b7424 */ /* 0x000fe400078e00ff */
[----:B------:R-:W-:-:S07]  /*2f980*/  IMAD.MOV.U32 R15, RZ, RZ, -0x1 ;  /* 0xffffffffff0f7424 */ /* 0x000fce00078e00ff */
[----:B0---4-:R-:W-:Y:S05]  /*2f990*/  WARPSYNC.COLLECTIVE R15, `(.L_x_6148) ;  /* 0x000000000f087348 */ /* 0x011fea0003c00000 */
[----:B----4-:R1:W2:Y:S02]  /*2f9a0*/  SHFL.IDX P6, R14, R13, R12, R11 ;  /* 0x0000000c0d0e7389 */ /* 0x0102a400000c000b */
[----:B012---:R-:W-:Y:S01]  /*2f9b0*/  ENDCOLLECTIVE ;  /* 0x000000000000791b */ /* 0x007fe20003800000 */
.L_x_6148:
[----:B------:R-:W-:Y:S05]  /*2f9c0*/  BSYNC B1 ;  /* 0x0000000000017941 */ /* 0x000fea0003800000 */
.L_x_6147:
        /* <DEDUP_REMOVED lines=8> */
.L_x_6149:
[----:B------:R-:W-:Y:S02]  /*2fa50*/  IMAD.MOV.U32 R13, RZ, RZ, R63 ;  /* 0x000000ffff0d7224 */ /* 0x000fe400078e003f */
[----:B------:R-:W-:-:S07]  /*2fa60*/  IMAD.MOV.U32 R65, RZ, RZ, R14 ;  /* 0x000000ffff417224 */ /* 0x000fce00078e000e */
[----:B------:R-:W-:Y:S05]  /*2fa70*/  WARPSYNC.COLLECTIVE R15, `(.L_x_6150) ;  /* 0x000000000f087348 */ /* 0x000fea0003c00000 */
[----:B------:R0:W1:Y:S02]  /*2fa80*/  SHFL.IDX P6, R14, R13, R12, R11 ;  /* 0x0000000c0d0e7389 */ /* 0x00006400000c000b */
[----:B01----:R-:W-:Y:S01]  /*2fa90*/  ENDCOLLECTIVE ;  /* 0x000000000000791b */ /* 0x003fe20003800000 */
.L_x_6150:
[----:B------:R-:W-:Y:S01]  /*2faa0*/  MOV R13, R3 ;  /* 0x00000003000d7202 */ /* 0x000fe20000000f00 */
[----:B------:R-:W-:-:S07]  /*2fab0*/  IMAD.MOV.U32 R63, RZ, RZ, R14 ;  /* 0x000000ffff3f7224 */ /* 0x000fce00078e000e */
[----:B------:R-:W-:Y:S05]  /*2fac0*/  WARPSYNC.COLLECTIVE R15, `(.L_x_6151) ;  /* 0x000000000f087348 */ /* 0x000fea0003c00000 */
[----:B------:R0:W1:Y:S02]  /*2fad0*/  SHFL.IDX P6, R14, R13, R12, R11 ;  /* 0x0000000c0d0e7389 */ /* 0x00006400000c000b */
[----:B01----:R-:W-:Y:S01]  /*2fae0*/  ENDCOLLECTIVE ;  /* 0x000000000000791b */ /* 0x003fe20003800000 */
.L_x_6151:
[----:B------:R-:W-:Y:S01]  /*2faf0*/  IMAD.MOV.U32 R62, RZ, RZ, R14 ;  /* 0x000000ffff3e7224 */ /* 0x000fe200078e000e */
[----:B------:R-:W-:Y:S06]  /*2fb00*/  BRA `(.L_x_6152) ;  /* 0xfffffdc400587947 */ /* 0x000fec000383ffff */
.L_x_5863:
[----:B0-----:R0:W1:Y:S02]  /*2fb10*/  SYNCS.PHASECHK.TRANS64.TRYWAIT P0, [R16+URZ+0x36800], R5 ;  /* 0x03680005100075a7 */ /* 0x001064000800017f */
[----:B-1----:R-:W-:Y:S05]  /*2fb20*/  @!P0 NANOSLEEP.SYNCS 0x989680 ;  /* 0x009896800000895d */ /* 0x002fea0003900000 */
[----:B------:R-:W1:Y:S02]  /*2fb30*/  @!P0 SYNCS.PHASECHK.TRANS64 P0, [R16+URZ+0x36800], R5 ;  /* 0x03680005100085a7 */ /* 0x000e64000800007f */
[----:B-1----:R-:W-:Y:S05]  /*2fb40*/  @!P0 BRA `(.L_x_5863) ;  /* 0xfffffffc00f08947 */ /* 0x002fea000383ffff */
[----:B------:R-:W-:Y:S05]  /*2fb50*/  BRA `(.L_x_6153) ;  /* 0xfffffdcc00807947 */ /* 0x000fea000383ffff */
.L_x_5887:
        /* <DEDUP_REMOVED lines=8> */
.L_x_6155:
[----:B------:R-:W-:Y:S05]  /*2fbe0*/  BSYNC B1 ;  /* 0x0000000000017941 */ /* 0x000fea0003800000 */
.L_x_6154:
[----:B------:R-:W-:Y:S01]  /*2fbf0*/  IMAD.MOV.U32 R13, RZ, RZ, R62 ;  /* 0x000000ffff0d7224 */ /* 0x000fe200078e003e */
        /* <DEDUP_REMOVED lines=8> */
.L_x_6156:
[----:B------:R-:W-:Y:S01]  /*2fc80*/  MOV R13, R71 ;  /* 0x00000047000d7202 */ /* 0x000fe20000000f00 */
[----:B------:R-:W-:-:S07]  /*2fc90*/  IMAD.MOV.U32 R4, RZ, RZ, R14 ;  /* 0x000000ffff047224 */ /* 0x000fce00078e000e */
[----:B------:R-:W-:Y:S05]  /*2fca0*/  WARPSYNC.COLLECTIVE R15, `(.L_x_6157) ;  /* 0x000000000f087348 */ /* 0x000fea0003c00000 */
[----:B------:R0:W1:Y:S02]  /*2fcb0*/  SHFL.IDX P6, R14, R13, R12, R11 ;  /* 0x0000000c0d0e7389 */ /* 0x00006400000c000b */
[----:B01----:R-:W-:Y:S01]  /*2fcc0*/  ENDCOLLECTIVE ;  /* 0x000000000000791b */ /* 0x003fe20003800000 */
.L_x_6157:
[----:B------:R-:W-:Y:S02]  /*2fcd0*/  IMAD.MOV.U32 R8, RZ, RZ, R4 ;  /* 0x000000ffff087224 */ /* 0x000fe400078e0004 */
[----:B------:R-:W-:Y:S02]  /*2fce0*/  IMAD.MOV.U32 R13, RZ, RZ, R70 ;  /* 0x000000ffff0d7224 */ /* 0x000fe400078e0046 */
[----:B------:R-:W-:-:S07]  /*2fcf0*/  IMAD.MOV.U32 R7, RZ, RZ, R14 ;  /* 0x000000ffff077224 */ /* 0x000fce00078e000e */
[----:B------:R-:W-:Y:S05]  /*2fd00*/  WARPSYNC.COLLECTIVE R15, `(.L_x_6158) ;  /* 0x000000000f087348 */ /* 0x000fea0003c00000 */
[----:B------:R0:W1:Y:S02]  /*2fd10*/  SHFL.IDX P6, R14, R13, R12, R11 ;  /* 0x0000000c0d0e7389 */ /* 0x00006400000c000b */
[----:B01----:R-:W-:Y:S01]  /*2fd20*/  ENDCOLLECTIVE ;  /* 0x000000000000791b */ /* 0x003fe20003800000 */
.L_x_6158:
[----:B------:R-:W-:Y:S05]  /*2fd30*/  BRA `(.L_x_6159) ;  /* 0xfffffdf000747947 */ /* 0x000fea000383ffff */
.L_x_5890:
        /* <DEDUP_REMOVED lines=8> */
.L_x_6161:
[----:B------:R-:W-:Y:S05]  /*2fdc0*/  BSYNC B1 ;  /* 0x0000000000017941 */ /* 0x000fea0003800000 */
.L_x_6160:
        /* <DEDUP_REMOVED lines=8> */
.L_x_6162:
[----:B------:R-:W-:Y:S02]  /*2fe50*/  IMAD.MOV.U32 R13, RZ, RZ, R71 ;  /* 0x000000ffff0d7224 */ /* 0x000fe400078e0047 */
[----:B------:R-:W-:-:S07]  /*2fe60*/  IMAD.MOV.U32 R62, RZ, RZ, R14 ;  /* 0x000000ffff3e7224 */ /* 0x000fce00078e000e */
[----:B------:R-:W-:Y:S05]  /*2fe70*/  WARPSYNC.COLLECTIVE R15, `(.L_x_6163) ;  /* 0x000000000f087348 */ /* 0x000fea0003c00000 */
[----:B------:R0:W1:Y:S02]  /*2fe80*/  SHFL.IDX P6, R14, R13, R12, R11 ;  /* 0x0000000c0d0e7389 */ /* 0x00006400000c000b */
[----:B01----:R-:W-:Y:S01]  /*2fe90*/  ENDCOLLECTIVE ;  /* 0x000000000000791b */ /* 0x003fe20003800000 */
.L_x_6163:
[----:B------:R-:W-:Y:S02]  /*2fea0*/  IMAD.MOV.U32 R13, RZ, RZ, R70 ;  /* 0x000000ffff0d7224 */ /* 0x000fe400078e0046 */
[----:B------:R-:W-:-:S07]  /*2feb0*/  IMAD.MOV.U32 R71, RZ, RZ, R14 ;  /* 0x000000ffff477224 */ /* 0x000fce00078e000e */
[----:B------:R-:W-:Y:S05]  /*2fec0*/  WARPSYNC.COLLECTIVE R15, `(.L_x_6164) ;  /* 0x000000000f087348 */ /* 0x000fea0003c00000 */
[----:B------:R0:W1:Y:S02]  /*2fed0*/  SHFL.IDX P6, R14, R13, R12, R11 ;  /* 0x0000000c0d0e7389 */ /* 0x00006400000c000b */
[----:B01----:R-:W-:Y:S01]  /*2fee0*/  ENDCOLLECTIVE ;  /* 0x000000000000791b */ /* 0x003fe20003800000 */
.L_x_6164:
[----:B------:R-:W-:Y:S01]  /*2fef0*/  MOV R70, R14 ;  /* 0x0000000e00467202 */ /* 0x000fe20000000f00 */
[----:B------:R-:W-:Y:S06]  /*2ff00*/  BRA `(.L_x_6165) ;  /* 0xfffffdf400847947 */ /* 0x000fec000383ffff */
.L_x_5894:
[----:B0-----:R0:W1:Y:S02]  /*2ff10*/  SYNCS.PHASECHK.TRANS64.TRYWAIT P0, [R16+URZ+0x36800], R61 ;  /* 0x0368003d100075a7 */ /* 0x001064000800017f */
[----:B-1----:R-:W-:Y:S05]  /*2ff20*/  @!P0 NANOSLEEP.SYNCS 0x989680 ;  /* 0x009896800000895d */ /* 0x002fea0003900000 */
[----:B------:R-:W1:Y:S02]  /*2ff30*/  @!P0 SYNCS.PHASECHK.TRANS64 P0, [R16+URZ+0x36800], R61 ;  /* 0x0368003d100085a7 */ /* 0x000e64000800007f */
[----:B-1----:R-:W-:Y:S05]  /*2ff40*/  @!P0 BRA `(.L_x_5894) ;  /* 0xfffffffc00f08947 */ /* 0x002fea000383ffff */
[----:B------:R-:W-:Y:S05]  /*2ff50*/  BRA `(.L_x_6166) ;  /* 0xfffffdf800e47947 */ /* 0x000fea000383ffff */
.L_x_5908:
[----:B-1----:R1:W2:Y:S02]  /*2ff60*/  SYNCS.PHASECHK.TRANS64.TRYWAIT P2, [R3+URZ+0x36830], R0 ;  /* 0x03683000030075a7 */ /* 0x0022a4000804017f */
[----:B--2---:R-:W-:Y:S05]  /*2ff70*/  @!P2 NANOSLEEP.SYNCS 0x989680 ;  /* 0x009896800000a95d */ /* 0x004fea0003900000 */
[----:B------:R-:W2:Y:S02]  /*2ff80*/  @!P2 SYNCS.PHASECHK.TRANS64 P2, [R3+URZ+0x36830], R0 ;  /* 0x036830000300a5a7 */ /* 0x000ea4000804007f */
[----:B--2---:R-:W-:Y:S05]  /*2ff90*/  @!P2 BRA `(.L_x_5908) ;  /* 0xfffffffc00f0a947 */ /* 0x004fea000383ffff */
[----:B------:R-:W-:Y:S05]  /*2ffa0*/  BRA `(.L_x_5907) ;  /* 0xfffffe24002c7947 */ /* 0x000fea000383ffff */
.L_x_5915:
[----:B-1----:R1:W2:Y:S02]  /*2ffb0*/  SYNCS.PHASECHK.TRANS64.TRYWAIT P3, [R13+URZ+0x36830], R4 ;  /* 0x036830040d0075a7 */ /* 0x0022a4000806017f */
[----:B--2---:R-:W-:Y:S05]  /*2ffc0*/  @!P3 NANOSLEEP.SYNCS 0x989680 ;  /* 0x009896800000b95d */ /* 0x004fea0003900000 */
[----:B------:R-:W2:Y:S02]  /*2ffd0*/  @!P3 SYNCS.PHASECHK.TRANS64 P3, [R13+URZ+0x36830], R4 ;  /* 0x036830040d00b5a7 */ /* 0x000ea4000806007f */
[----:B--2---:R-:W-:Y:S05]  /*2ffe0*/  @!P3 BRA `(.L_x_5915) ;  /* 0xfffffffc00f0b947 */ /* 0x004fea000383ffff */
[----:B------:R-:W-:Y:S05]  /*2fff0*/  BRA `(.L_x_5914) ;  /* 0xfffffe7400107947 */ /* 0x000fea000383ffff */
.L_x_5920:
[----:B-1----:R1:W2:Y:S02]  /*30000*/  SYNCS.PHASECHK.TRANS64.TRYWAIT P3, [R11+URZ+0x36850], R0 ;  /* 0x036850000b0075a7 */ /* 0x0022a4000806017f */
[----:B--2---:R-:W-:Y:S05]  /*30010*/  @!P3 NANOSLEEP.SYNCS 0x989680 ;  /* 0x009896800000b95d */ /* 0x004fea0003900000 */
[----:B------:R-:W2:Y:S02]  /*30020*/  @!P3 SYNCS.PHASECHK.TRANS64 P3, [R11+URZ+0x36850], R0 ;  /* 0x036850000b00b5a7 */ /* 0x000ea4000806007f */
[----:B--2---:R-:W-:Y:S05]  /*30030*/  @!P3 BRA `(.L_x_5920) ;  /* 0xfffffffc00f0b947 */ /* 0x004fea000383ffff */
[----:B------:R-:W-:Y:S05]  /*30040*/  BRA `(.L_x_5919) ;  /* 0xfffffea800ac7947 */ /* 0x000fea000383ffff */
.L_x_5928:
[----:B-1----:R1:W2:Y:S02]  /*30050*/  SYNCS.PHASECHK.TRANS64.TRYWAIT P2, [R4+URZ+0x36830], R5 ;  /* 0x03683005040075a7 */ /* 0x0022a4000804017f */
[----:B--2---:R-:W-:Y:S05]  /*30060*/  @!P2 NANOSLEEP.SYNCS 0x989680 ;  /* 0x009896800000a95d */ /* 0x004fea0003900000 */
[----:B------:R-:W2:Y:S02]  /*30070*/  @!P2 SYNCS.PHASECHK.TRANS64 P2, [R4+URZ+0x36830], R5 ;  /* 0x036830050400a5a7 */ /* 0x000ea4000804007f */
[----:B--2---:R-:W-:Y:S05]  /*30080*/  @!P2 BRA `(.L_x_5928) ;  /* 0xfffffffc00f0a947 */ /* 0x004fea000383ffff */
[----:B------:R-:W-:Y:S05]  /*30090*/  BRA `(.L_x_5927) ;  /* 0xfffffec800587947 */ /* 0x000fea000383ffff */
.L_x_5933:
[----:B-1----:R1:W2:Y:S02]  /*300a0*/  SYNCS.PHASECHK.TRANS64.TRYWAIT P2, [R11+URZ+0x36850], R0 ;  /* 0x036850000b0075a7 */ /* 0x0022a4000804017f */
[----:B--2---:R-:W-:Y:S05]  /*300b0*/  @!P2 NANOSLEEP.SYNCS 0x989680 ;  /* 0x009896800000a95d */ /* 0x004fea0003900000 */
[----:B------:R-:W2:Y:S02]  /*300c0*/  @!P2 SYNCS.PHASECHK.TRANS64 P2, [R11+URZ+0x36850], R0 ;  /* 0x036850000b00a5a7 */ /* 0x000ea4000804007f */
[----:B--2---:R-:W-:Y:S05]  /*300d0*/  @!P2 BRA `(.L_x_5933) ;  /* 0xfffffffc00f0a947 */ /* 0x004fea000383ffff */
[----:B------:R-:W-:Y:S05]  /*300e0*/  BRA `(.L_x_5932) ;  /* 0xfffffefc00f47947 */ /* 0x000fea000383ffff */
.L_x_5939:
[----:B-1----:R1:W2:Y:S02]  /*300f0*/  SYNCS.PHASECHK.TRANS64.TRYWAIT P0, [R8+URZ+0x36850], R3 ;  /* 0x03685003080075a7 */ /* 0x0022a4000800017f */
[----:B--2---:R-:W-:Y:S05]  /*30100*/  @!P0 NANOSLEEP.SYNCS 0x989680 ;  /* 0x009896800000895d */ /* 0x004fea0003900000 */
[----:B------:R-:W2:Y:S02]  /*30110*/  @!P0 SYNCS.PHASECHK.TRANS64 P0, [R8+URZ+0x36850], R3 ;  /* 0x03685003080085a7 */ /* 0x000ea4000800007f */
[----:B--2---:R-:W-:Y:S05]  /*30120*/  @!P0 BRA `(.L_x_5939) ;  /* 0xfffffffc00f08947 */ /* 0x004fea000383ffff */
[----:B------:R-:W-:Y:S05]  /*30130*/  BRA `(.L_x_5938) ;  /* 0xffffff1800f07947 */ /* 0x000fea000383ffff */
.L_x_5980:
        /* <DEDUP_REMOVED lines=8> */
[----:B------:R-:W-:Y:S05]  /*301c0*/  WARPSYNC.COLLECTIVE R15, `(.L_x_6168) ;  /* 0x000000000f087348 */ /* 0x000fea0003c00000 */
[----:B------:R0:W1:Y:S02]  /*301d0*/  SHFL.IDX P6, R14, R13, R12, R11 ;  /* 0x0000000c0d0e7389 */ /* 0x00006400000c000b */
[----:B01----:R-:W-:Y:S01]  /*301e0*/  ENDCOLLECTIVE ;  /* 0x000000000000791b */ /* 0x003fe20003800000 */
.L_x_6168:
[----:B------:R-:W-:Y:S05]  /*301f0*/  BSYNC B1 ;  /* 0x0000000000017941 */ /* 0x000fea0003800000 */
.L_x_6167:
[----:B------:R-:W-:Y:S05]  /*30200*/  BRA `(.L_x_6169) ;  /* 0xffffff80006c7947 */ /* 0x000fea000383ffff */
.L_x_5982:
[----:B------:R-:W-:Y:S01]  /*30210*/  BSSY B1, `(.L_x_6170) ;  /* 0x0000006000017945 */ /* 0x000fe20003800000 */
[----:B------:R-:W-:-:S07]  /*30220*/  IMAD.MOV.U32 R15, RZ, RZ, -0x1 ;  /* 0xffffffffff0f7424 */ /* 0x000fce00078e00ff */
[----:B0-----:R-:W-:Y:S05]  /*30230*/  WARPSYNC.COLLECTIVE R15, `(.L_x_6171) ;  /* 0x000000000f0c7348 */ /* 0x001fea0003c00000 */
[----:B------:R-:W-:Y:S02]  /*30240*/  ELECT P6, UR62, PT ;  /* 0x00000000003e782f */ /* 0x000fe400038c0000 */
[----:B------:R-:W-:Y:S01]  /*30250*/  MOV R14, UR62 ;  /* 0x0000003e000e7c02 */ /* 0x000fe20008000f00 */
[----:B0-----:R-:W-:Y:S10]  /*30260*/  ENDCOLLECTIVE ;  /* 0x000000000000791b */ /* 0x001ff40003800000 */
.L_x_6171:
[----:B------:R-:W-:Y:S05]  /*30270*/  BSYNC B1 ;  /* 0x0000000000017941 */ /* 0x000fea0003800000 */
.L_x_6170:
[----:B------:R-:W-:Y:S01]  /*30280*/  PLOP3.LUT P2, PT, P6, PT, PT, 0x80, 0x0 ;  /* 0x000000000000781c */ /* 0x000fe2000374f070 */
[----:B------:R-:W-:-:S12]  /*30290*/  BRA `(.L_x_5981) ;  /* 0xffffff8000607947 */ /* 0x000fd8000383ffff */
.L_x_5984:
[----:B0-----:R0:W1:Y:S02]  /*302a0*/  SYNCS.PHASECHK.TRANS64.TRYWAIT P0, [R18+URZ+0x36820], R2 ;  /* 0x03682002120075a7 */ /* 0x001064000800017f */
[----:B-1----:R-:W-:Y:S05]  /*302b0*/  @!P0 NANOSLEEP.SYNCS 0x989680 ;  /* 0x009896800000895d */ /* 0x002fea0003900000 */
[----:B------:R-:W1:Y:S02]  /*302c0*/  @!P0 SYNCS.PHASECHK.TRANS64 P0, [R18+URZ+0x36820], R2 ;  /* 0x03682002120085a7 */ /* 0x000e64000800007f */
[----:B-1----:R-:W-:Y:S05]  /*302d0*/  @!P0 BRA `(.L_x_5984) ;  /* 0xfffffffc00f08947 */ /* 0x002fea000383ffff */
[----:B------:R-:W-:Y:S05]  /*302e0*/  BRA `(.L_x_6172) ;  /* 0xffffff8000707947 */ /* 0x000fea000383ffff */
.L_x_5988:
[----:B-1----:R1:W2:Y:S02]  /*302f0*/  SYNCS.PHASECHK.TRANS64.TRYWAIT P0, [R5+URZ+0x368a0], R8 ;  /* 0x0368a008050075a7 */ /* 0x0022a4000800017f */
[----:B--2---:R-:W-:Y:S05]  /*30300*/  @!P0 NANOSLEEP.SYNCS 0x989680 ;  /* 0x009896800000895d */ /* 0x004fea0003900000 */
[----:B------:R-:W2:Y:S02]  /*30310*/  @!P0 SYNCS.PHASECHK.TRANS64 P0, [R5+URZ+0x368a0], R8 ;  /* 0x0368a008050085a7 */ /* 0x000ea4000800007f */
[----:B--2---:R-:W-:Y:S05]  /*30320*/  @!P0 BRA `(.L_x_5988) ;  /* 0xfffffffc00f08947 */ /* 0x004fea000383ffff */
[----:B------:R-:W-:Y:S05]  /*30330*/  BRA `(.L_x_6173) ;  /* 0xffffff8000907947 */ /* 0x000fea000383ffff */
.L_x_5995:
[----:B0-----:R0:W2:Y:S02]  /*30340*/  SYNCS.PHASECHK.TRANS64.TRYWAIT P0, [R5+URZ+0x368c0], R8 ;  /* 0x0368c008050075a7 */ /* 0x0010a4000800017f */
[----:B--2---:R-:W-:Y:S05]  /*30350*/  @!P0 NANOSLEEP.SYNCS 0x989680 ;  /* 0x009896800000895d */ /* 0x004fea0003900000 */
[----:B------:R-:W2:Y:S02]  /*30360*/  @!P0 SYNCS.PHASECHK.TRANS64 P0, [R5+URZ+0x368c0], R8 ;  /* 0x0368c008050085a7 */ /* 0x000ea4000800007f */
[----:B--2---:R-:W-:Y:S05]  /*30370*/  @!P0 BRA `(.L_x_5995) ;  /* 0xfffffffc00f08947 */ /* 0x004fea000383ffff */
[----:B------:R-:W-:Y:S05]  /*30380*/  BRA `(.L_x_6174) ;  /* 0xffffff84008c7947 */ /* 0x000fea000383ffff */
.L_x_6004:
[----:B0-----:R0:W1:Y:S02]  /*30390*/  SYNCS.PHASECHK.TRANS64.TRYWAIT P0, [R6+URZ+0x368a0], R5 ;  /* 0x0368a005060075a7 */ /* 0x001064000800017f */
[----:B-1----:R-:W-:Y:S05]  /*303a0*/  @!P0 NANOSLEEP.SYNCS 0x989680 ;  /* 0x009896800000895d */ /* 0x002fea0003900000 */
[----:B------:R-:W1:Y:S02]  /*303b0*/  @!P0 SYNCS.PHASECHK.TRANS64 P0, [R6+URZ+0x368a0], R5 ;  /* 0x0368a005060085a7 */ /* 0x000e64000800007f */
[----:B-1----:R-:W-:Y:S05]  /*303c0*/  @!P0 BRA `(.L_x_6004) ;  /* 0xfffffffc00f08947 */ /* 0x002fea000383ffff */
[----:B------:R-:W-:Y:S05]  /*303d0*/  BRA `(.L_x_6175) ;  /* 0xffffff8800d47947 */ /* 0x000fea000383ffff */
.L_x_6011:
[----:B-1----:R1:W2:Y:S02]  /*303e0*/  SYNCS.PHASECHK.TRANS64.TRYWAIT P0, [R6+URZ+0x368c0], R5 ;  /* 0x0368c005060075a7 */ /* 0x0022a4000800017f */
[----:B--2---:R-:W-:Y:S05]  /*303f0*/  @!P0 NANOSLEEP.SYNCS 0x989680 ;  /* 0x009896800000895d */ /* 0x004fea0003900000 */
[----:B------:R-:W2:Y:S02]  /*30400*/  @!P0 SYNCS.PHASECHK.TRANS64 P0, [R6+URZ+0x368c0], R5 ;  /* 0x0368c005060085a7 */ /* 0x000ea4000800007f */
[----:B--2---:R-:W-:Y:S05]  /*30410*/  @!P0 BRA `(.L_x_6011) ;  /* 0xfffffffc00f08947 */ /* 0x004fea000383ffff */
[----:B------:R-:W-:Y:S05]  /*30420*/  BRA `(.L_x_6176) ;  /* 0xffffff8c00cc7947 */ /* 0x000fea000383ffff */
.L_x_6028:
        /* <DEDUP_REMOVED lines=11> */
.L_x_6178:
[----:B------:R-:W-:Y:S05]  /*304e0*/  BSYNC B0 ;  /* 0x0000000000007941 */ /* 0x000fea0003800000 */
.L_x_6177:
[----:B------:R-:W-:Y:S05]  /*304f0*/  BRA `(.L_x_6179) ;  /* 0xffffff9c00407947 */ /* 0x000fea000383ffff */
.L_x_6030:
[----:B------:R-:W-:Y:S01]  /*30500*/  BSSY B0, `(.L_x_6180) ;  /* 0x0000006000007945 */ /* 0x000fe20003800000 */
[----:B------:R-:W-:-:S07]  /*30510*/  IMAD.MOV.U32 R15, RZ, RZ, -0x1 ;  /* 0xffffffffff0f7424 */ /* 0x000fce00078e00ff */
[----:B0-----:R-:W-:Y:S05]  /*30520*/  WARPSYNC.COLLECTIVE R15, `(.L_x_6181) ;  /* 0x000000000f0c7348 */ /* 0x001fea0003c00000 */
[----:B------:R-:W-:Y:S02]  /*30530*/  ELECT P6, UR62, PT ;  /* 0x00000000003e782f */ /* 0x000fe400038c0000 */
[----:B------:R-:W-:Y:S01]  /*30540*/  MOV R14, UR62 ;  /* 0x0000003e000e7c02 */ /* 0x000fe20008000f00 */
[----:B0-----:R-:W-:Y:S10]  /*30550*/  ENDCOLLECTIVE ;  /* 0x000000000000791b */ /* 0x001ff40003800000 */
.L_x_6181:
[----:B------:R-:W-:Y:S05]  /*30560*/  BSYNC B0 ;  /* 0x0000000000007941 */ /* 0x000fea0003800000 */
.L_x_6180:
[----:B------:R-:W-:Y:S05]  /*30570*/  BRA `(.L_x_6182) ;  /* 0xffffff9c004c7947 */ /* 0x000fea000383ffff */
.L_x_6032:
[----:B0-----:R0:W1:Y:S02]  /*30580*/  SYNCS.PHASECHK.TRANS64.TRYWAIT P0, [R0+URZ+0x36840], R2 ;  /* 0x03684002000075a7 */ /* 0x001064000800017f */
[----:B-1----:R-:W-:Y:S05]  /*30590*/  @!P0 NANOSLEEP.SYNCS 0x989680 ;  /* 0x009896800000895d */ /* 0x002fea0003900000 */
[----:B------:R-:W1:Y:S02]  /*305a0*/  @!P0 SYNCS.PHASECHK.TRANS64 P0, [R0+URZ+0x36840], R2 ;  /* 0x03684002000085a7 */ /* 0x000e64000800007f */
[----:B-1----:R-:W-:Y:S05]  /*305b0*/  @!P0 BRA `(.L_x_6032) ;  /* 0xfffffffc00f08947 */ /* 0x002fea000383ffff */
[----:B------:R-:W-:Y:S05]  /*305c0*/  BRA `(.L_x_6183) ;  /* 0xffffff9c00ac7947 */ /* 0x000fea000383ffff */
.L_x_6036:
[----:B------:R0:W5:Y:S01]  /*305d0*/  LDL.LU R9, [R1+0x50] ;  /* 0x0000500001097983 */ /* 0x0001620000300800 */
[----:B------:R-:W-:Y:S01]  /*305e0*/  IMAD.MOV.U32 R13, RZ, RZ, R3 ;  /* 0x000000ffff0d7224 */ /* 0x000fe200078e0003 */
[----:B------:R-:W-:Y:S01]  /*305f0*/  MOV R12, RZ ;  /* 0x000000ff000c7202 */ /* 0x000fe20000000f00 */
[----:B------:R-:W-:Y:S02]  /*30600*/  IMAD.MOV.U32 R11, RZ, RZ, 0x181f ;  /* 0x0000181fff0b7424 */ /* 0x000fe400078e00ff */
[----:B------:R-:W-:Y:S01]  /*30610*/  IMAD.MOV.U32 R15, RZ, RZ, -0x1 ;  /* 0xffffffffff0f7424 */ /* 0x000fe200078e00ff */
[----:B------:R-:W1:Y:S06]  /*30620*/  S2R R5, SR_TID.X ;  /* 0x0000000000057919 */ /* 0x000e6c0000002100 */
[----:B01---5:R-:W-:Y:S05]  /*30630*/  WARPSYNC.COLLECTIVE R15, `(.L_x_6184) ;  /* 0x000000000f087348 */ /* 0x023fea0003c00000 */
[----:B------:R2:W3:Y:S02]  /*30640*/  SHFL.IDX P6, R14, R13, R12, R11 ;  /* 0x0000000c0d0e7389 */ /* 0x0004e400000c000b */
[----:B0123-5:R-:W-:Y:S01]  /*30650*/  ENDCOLLECTIVE ;  /* 0x000000000000791b */ /* 0x02ffe20003800000 */
.L_x_6184:
[----:B------:R-:W-:Y:S02]  /*30660*/  IMAD.MOV.U32 R13, RZ, RZ, R4 ;  /* 0x000000ffff0d7224 */ /* 0x000fe400078e0004 */
[----:B------:R-:W-:-:S07]  /*30670*/  IMAD.MOV.U32 R6, RZ, RZ, R14 ;  /* 0x000000ffff067224 */ /* 0x000fce00078e000e */
[----:B------:R-:W-:Y:S05]  /*30680*/  WARPSYNC.COLLECTIVE R15, `(.L_x_6185) ;  /* 0x000000000f087348 */ /* 0x000fea0003c00000 */
[----:B------:R0:W1:Y:S02]  /*30690*/  SHFL.IDX P6, R14, R13, R12, R11 ;  /* 0x0000000c0d0e7389 */ /* 0x00006400000c000b */
[----:B01----:R-:W-:Y:S01]  /*306a0*/  ENDCOLLECTIVE ;  /* 0x000000000000791b */ /* 0x003fe20003800000 */
.L_x_6185:
[----:B------:R-:W-:-:S04]  /*306b0*/  LOP3.LUT R5, R5, 0x7f, RZ, 0xc0, !PT ;  /* 0x0000007f05057812 */ /* 0x000fc800078ec0ff */
[----:B------:R-:W-:Y:S01]  /*306c0*/  SHF.R.U32.HI R0, RZ, 0x3, R5 ;  /* 0x00000003ff007819 */ /* 0x000fe20000011605 */
[----:B------:R-:W-:Y:S02]  /*306d0*/  IMAD R2, R9, R7, RZ ;  /* 0x0000000709027224 */ /* 0x000fe400078e02ff */
[----:B------:R0:W5:Y:S01]  /*306e0*/  LDL R9, [R1+0x30] ;  /* 0x0000300001097983 */ /* 0x0001620000100800 */
[----:B------:R-:W-:Y:S01]  /*306f0*/  LEA R0, R10, R0, 0x7 ;  /* 0x000000000a007211 */ /* 0x000fe200078e38ff */
        /* <DEDUP_REMOVED lines=8> */
.L_x_6186:
[----:B------:R-:W-:-:S05]  /*30780*/  @!P2 LEA R7, P4, R8, R7, 0x1 ;  /* 0x000000070807a211 */ /* 0x000fca00078808ff */
[----:B------:R-:W-:Y:S01]  /*30790*/  @!P2 IMAD.X R6, RZ, RZ, R6, P4 ;  /* 0x000000ffff06a224 */ /* 0x000fe200020e0606 */
[----:B------:R-:W-:-:S04]  /*307a0*/  MOV R13, R4 ;  /* 0x00000004000d7202 */ /* 0x000fc80000000f00 */
        /* <DEDUP_REMOVED lines=14> */
.L_x_6187:
[----:B------:R-:W-:Y:S01]  /*30890*/  MOV R13, R3 ;  /* 0x00000003000d7202 */ /* 0x000fe20000000f00 */
[----:B------:R-:W-:Y:S02]  /*308a0*/  IMAD.MOV.U32 R12, RZ, RZ, 0x2 ;  /* 0x00000002ff0c7424 */ /* 0x000fe400078e00ff */
[----:B------:R-:W-:-:S07]  /*308b0*/  IMAD.MOV.U32 R5, RZ, RZ, R14 ;  /* 0x000000ffff057224 */ /* 0x000fce00078e000e */
[----:B------:R-:W-:Y:S05]  /*308c0*/  WARPSYNC.COLLECTIVE R15, `(.L_x_6188) ;  /* 0x000000000f087348 */ /* 0x000fea0003c00000 */
[----:B------:R0:W1:Y:S02]  /*308d0*/  SHFL.IDX P6, R14, R13, R12, R11 ;  /* 0x0000000c0d0e7389 */ /* 0x00006400000c000b */
[----:B01----:R-:W-:Y:S01]  /*308e0*/  ENDCOLLECTIVE ;  /* 0x000000000000791b */ /* 0x003fe20003800000 */
.L_x_6188:
        /* <DEDUP_REMOVED lines=17> */
.L_x_6189:
[----:B------:R-:W-:Y:S02]  /*30a00*/  IMAD.MOV.U32 R13, RZ, RZ, R3 ;  /* 0x000000ffff0d7224 */ /* 0x000fe400078e0003 */
[----:B------:R-:W-:Y:S02]  /*30a10*/  IMAD.MOV.U32 R12, RZ, RZ, 0x3 ;  /* 0x00000003ff0c7424 */ /* 0x000fe400078e00ff */
[----:B------:R-:W-:-:S07]  /*30a20*/  IMAD.MOV.U32 R5, RZ, RZ, R14 ;  /* 0x000000ffff057224 */ /* 0x000fce00078e000e */
[----:B------:R-:W-:Y:S05]  /*30a30*/  WARPSYNC.COLLECTIVE R15, `(.L_x_6190) ;  /* 0x000000000f087348 */ /* 0x000fea0003c00000 */
[----:B------:R0:W1:Y:S02]  /*30a40*/  SHFL.IDX P6, R14, R13, R12, R11 ;  /* 0x0000000c0d0e7389 */ /* 0x00006400000c000b */
[----:B01----:R-:W-:Y:S01]  /*30a50*/  ENDCOLLECTIVE ;  /* 0x000000000000791b */ /* 0x003fe20003800000 */
.L_x_6190:
[----:B------:R-:W-:-:S05]  /*30a60*/  @!P2 LEA R5, P4, R8, R5, 0x1 ;  /* 0x000000050805a211 */ /* 0x000fca00078808ff */
[----:B------:R-:W-:-:S05]  /*30a70*/  @!P2 IMAD.X R6, RZ, RZ, R6, P4 ;  /* 0x000000ffff06a224 */ /* 0x000fca00020e0606 */
[----:B------:R-:W-:Y:S01]  /*30a80*/  @!P2 MOV R7, R6 ;  /* 0x000000060007a202 */ /* 0x000fe20000000f00 */
        /* <DEDUP_REMOVED lines=14> */
.L_x_6191:
[----:B------:R-:W-:Y:S01]  /*30b70*/  MOV R13, R3 ;  /* 0x00000003000d7202 */ /* 0x000fe20000000f00 */
[----:B------:R-:W-:Y:S02]  /*30b80*/  IMAD.MOV.U32 R12, RZ, RZ, 0x4 ;  /* 0x00000004ff0c7424 */ /* 0x000fe400078e00ff */
[----:B------:R-:W-:-:S07]  /*30b90*/  IMAD.MOV.U32 R5, RZ, RZ, R14 ;  /* 0x000000ffff057224 */ /* 0x000fce00078e000e */
[----:B------:R-:W-:Y:S05]  /*30ba0*/  WARPSYNC.COLLECTIVE R15, `(.L_x_6192) ;  /* 0x000000000f087348 */ /* 0x000fea0003c00000 */
[----:B------:R0:W1:Y:S02]  /*30bb0*/  SHFL.IDX P6, R14, R13, R12, R11 ;  /* 0x0000000c0d0e7389 */ /* 0x00006400000c000b */
[----:B01----:R-:W-:Y:S01]  /*30bc0*/  ENDCOLLECTIVE ;  /* 0x000000000000791b */ /* 0x003fe20003800000 */
.L_x_6192:
        /* <DEDUP_REMOVED lines=17> */
.L_x_6193:
[----:B------:R-:W-:Y:S02]  /*30ce0*/  IMAD.MOV.U32 R13, RZ, RZ, R3 ;  /* 0x000000ffff0d7224 */ /* 0x000fe400078e0003 */
[----:B------:R-:W-:Y:S02]  /*30cf0*/  IMAD.MOV.U32 R12, RZ, RZ, 0x5 ;  /* 0x00000005ff0c7424 */ /* 0x000fe400078e00ff */
[----:B------:R-:W-:-:S07]  /*30d00*/  IMAD.MOV.U32 R5, RZ, RZ, R14 ;  /* 0x000000ffff057224 */ /* 0x000fce00078e000e */
[----:B------:R-:W-:Y:S05]  /*30d10*/  WARPSYNC.COLLECTIVE R15, `(.L_x_6194) ;  /* 0x000000000f087348 */ /* 0x000fea0003c00000 */
[----:B------:R0:W1:Y:S02]  /*30d20*/  SHFL.IDX P6, R14, R13, R12, R11 ;  /* 0x0000000c0d0e7389 */ /* 0x00006400000c000b */
[----:B01----:R-:W-:Y:S01]  /*30d30*/  ENDCOLLECTIVE ;  /* 0x000000000000791b */ /* 0x003fe20003800000 */
.L_x_6194:
        /* <DEDUP_REMOVED lines=17> */
.L_x_6195:
[----:B------:R-:W-:Y:S01]  /*30e50*/  MOV R13, R3 ;  /* 0x00000003000d7202 */ /* 0x000fe20000000f00 */
[----:B------:R-:W-:Y:S02]  /*30e60*/  IMAD.MOV.U32 R12, RZ, RZ, 0x6 ;  /* 0x00000006ff0c7424 */ /* 0x000fe400078e00ff */
[----:B------:R-:W-:-:S07]  /*30e70*/  IMAD.MOV.U32 R5, RZ, RZ, R14 ;  /* 0x000000ffff057224 */ /* 0x000fce00078e000e */
[----:B------:R-:W-:Y:S05]  /*30e80*/  WARPSYNC.COLLECTIVE R15, `(.L_x_6196) ;  /* 0x000000000f087348 */ /* 0x000fea0003c00000 */
[----:B------:R0:W1:Y:S02]  /*30e90*/  SHFL.IDX P6, R14, R13, R12, R11 ;  /* 0x0000000c0d0e7389 */ /* 0x00006400000c000b */
[----:B01----:R-:W-:Y:S01]  /*30ea0*/  ENDCOLLECTIVE ;  /* 0x000000000000791b */ /* 0x003fe20003800000 */
.L_x_6196:
        /* <DEDUP_REMOVED lines=17> */
.L_x_6197:
[----:B------:R-:W-:Y:S02]  /*30fc0*/  IMAD.MOV.U32 R13, RZ, RZ, R3 ;  /* 0x000000ffff0d7224 */ /* 0x000fe400078e0003 */
[----:B------:R-:W-:Y:S02]  /*30fd0*/  IMAD.MOV.U32 R12, RZ, RZ, 0x7 ;  /* 0x00000007ff0c7424 */ /* 0x000fe400078e00ff */
[----:B------:R-:W-:-:S07]  /*30fe0*/  IMAD.MOV.U32 R5, RZ, RZ, R14 ;  /* 0x000000ffff057224 */ /* 0x000fce00078e000e */
[----:B------:R-:W-:Y:S05]  /*30ff0*/  WARPSYNC.COLLECTIVE R15, `(.L_x_6198) ;  /* 0x000000000f087348 */ /* 0x000fea0003c00000 */
[----:B------:R0:W1:Y:S02]  /*31000*/  SHFL.IDX P6, R14, R13, R12, R11 ;  /* 0x0000000c0d0e7389 */ /* 0x00006400000c000b */
[----:B01----:R-:W-:Y:S01]  /*31010*/  ENDCOLLECTIVE ;  /* 0x000000000000791b */ /* 0x003fe20003800000 */
.L_x_6198:
[----:B------:R-:W-:-:S05]  /*31020*/  @!P2 LEA R5, P4, R8, R5, 0x1 ;  /* 0x000000050805a211 */ /* 0x000fca00078808ff */
[----:B------:R-:W-:-:S05]  /*31030*/  @!P2 IMAD.X R6, RZ, RZ, R6, P4 ;  /* 0x000000ffff06a224 */ /* 0x000fca00020e0606 */
[----:B------:R-:W-:Y:S01]  /*31040*/  @!P2 MOV R7, R6 ;  /* 0x000000060007a202 */ /* 0x000fe20000000f00 */
        /* <DEDUP_REMOVED lines=11> */
.L_x_6199:
[----:B------:R-:W-:Y:S01]  /*31100*/  @!PT LDS RZ, [RZ] ;  /* 0x00000000fffff984 */ /* 0x000fe20000000800 */
[----:B------:R-:W-:Y:S01]  /*31110*/  @!PT LDS RZ, [RZ] ;  /* 0x00000000fffff984 */ /* 0x000fe20000000800 */
[----:B------:R-:W-:Y:S01]  /*31120*/  @!PT LDS RZ, [RZ] ;  /* 0x00000000fffff984 */ /* 0x000fe20000000800 */
[----:B------:R0:W-:Y:S01]  /*31130*/  @!P2 LDGSTS.E.BYPASS.LTC128B.128 [R9+0x20400], desc[UR60][R6.64+0x100], !P1 ;  /* 0x204001000609afae */ /* 0x0001e2000c901d7c */
[----:B------:R-:W-:Y:S01]  /*31140*/  MOV R3, R14 ;  /* 0x0000000e00037202 */ /* 0x000fe20000000f00 */
[----:B------:R-:W-:Y:S06]  /*31150*/  BRA `(.L_x_6200) ;  /* 0xffffffa000647947 */ /* 0x000fec000383ffff */
.L_x_6041:
[----:B----4-:R4:W0:Y:S02]  /*31160*/  SYNCS.PHASECHK.TRANS64.TRYWAIT P0, [R18+URZ+0x36820], R0 ;  /* 0x03682000120075a7 */ /* 0x010824000800017f */
[----:B0-----:R-:W-:Y:S05]  /*31170*/  @!P0 NANOSLEEP.SYNCS 0x989680 ;  /* 0x009896800000895d */ /* 0x001fea0003900000 */
[----:B------:R-:W0:Y:S02]  /*31180*/  @!P0 SYNCS.PHASECHK.TRANS64 P0, [R18+URZ+0x36820], R0 ;  /* 0x03682000120085a7 */ /* 0x000e24000800007f */
[----:B0-----:R-:W-:Y:S05]  /*31190*/  @!P0 BRA `(.L_x_6041) ;  /* 0xfffffffc00f08947 */ /* 0x001fea000383ffff */
[----:B------:R-:W-:Y:S05]  /*311a0*/  BRA `(.L_x_6201) ;  /* 0xffffffa000d87947 */ /* 0x000fea000383ffff */
.L_x_6050:
[----:B-1----:R1:W2:Y:S02]  /*311b0*/  SYNCS.PHASECHK.TRANS64.TRYWAIT P0, [R3+URZ+0x36840], R2 ;  /* 0x03684002030075a7 */ /* 0x0022a4000800017f */
[----:B--2---:R-:W-:Y:S05]  /*311c0*/  @!P0 NANOSLEEP.SYNCS 0x989680 ;  /* 0x009896800000895d */ /* 0x004fea0003900000 */
[----:B------:R-:W2:Y:S02]  /*311d0*/  @!P0 SYNCS.PHASECHK.TRANS64 P0, [R3+URZ+0x36840], R2 ;  /* 0x03684002030085a7 */ /* 0x000ea4000800007f */
[----:B--2---:R-:W-:Y:S05]  /*311e0*/  @!P0 BRA `(.L_x_6050) ;  /* 0xfffffffc00f08947 */ /* 0x004fea000383ffff */
[----:B------:R-:W-:Y:S05]  /*311f0*/  BRA `(.L_x_6202) ;  /* 0xffffffa400b47947 */ /* 0x000fea000383ffff */
.L_x_6057:
[----:B0-----:R0:W1:Y:S02]  /*31200*/  SYNCS.PHASECHK.TRANS64.TRYWAIT P0, [R2+URZ+0x36860], R3 ;  /* 0x03686003020075a7 */ /* 0x001064000800017f */
[----:B-1----:R-:W-:Y:S05]  /*31210*/  @!P0 NANOSLEEP.SYNCS 0x989680 ;  /* 0x009896800000895d */ /* 0x002fea0003900000 */
[----:B------:R-:W1:Y:S02]  /*31220*/  @!P0 SYNCS.PHASECHK.TRANS64 P0, [R2+URZ+0x36860], R3 ;  /* 0x03686003020085a7 */ /* 0x000e64000800007f */
[----:B-1----:R-:W-:Y:S05]  /*31230*/  @!P0 BRA `(.L_x_6057) ;  /* 0xfffffffc00f08947 */ /* 0x002fea000383ffff */
[----:B------:R-:W-:Y:S05]  /*31240*/  BRA `(.L_x_6203) ;  /* 0xffffffa800c47947 */ /* 0x000fea000383ffff */
.L_x_6068:
[----:B-1----:R1:W2:Y:S02]  /*31250*/  SYNCS.PHASECHK.TRANS64.TRYWAIT P0, [R3+URZ+0x36840], R2 ;  /* 0x03684002030075a7 */ /* 0x0022a4000800017f */
[----:B--2---:R-:W-:Y:S05]  /*31260*/  @!P0 NANOSLEEP.SYNCS 0x989680 ;  /* 0x009896800000895d */ /* 0x004fea0003900000 */
[----:B------:R-:W2:Y:S02]  /*31270*/  @!P0 SYNCS.PHASECHK.TRANS64 P0, [R3+URZ+0x36840], R2 ;  /* 0x03684002030085a7 */ /* 0x000ea4000800007f */
[----:B--2---:R-:W-:Y:S05]  /*31280*/  @!P0 BRA `(.L_x_6068) ;  /* 0xfffffffc00f08947 */ /* 0x004fea000383ffff */
[----:B------:R-:W-:Y:S05]  /*31290*/  BRA `(.L_x_6204) ;  /* 0xffffffb000987947 */ /* 0x000fea000383ffff */
.L_x_6075:
[----:B0-----:R0:W1:Y:S02]  /*312a0*/  SYNCS.PHASECHK.TRANS64.TRYWAIT P0, [R2+URZ+0x36860], R3 ;  /* 0x03686003020075a7 */ /* 0x001064000800017f */
[----:B-1----:R-:W-:Y:S05]  /*312b0*/  @!P0 NANOSLEEP.SYNCS 0x989680 ;  /* 0x009896800000895d */ /* 0x002fea0003900000 */
[----:B------:R-:W1:Y:S02]  /*312c0*/  @!P0 SYNCS.PHASECHK.TRANS64 P0, [R2+URZ+0x36860], R3 ;  /* 0x03686003020085a7 */ /* 0x000e64000800007f */
[----:B-1----:R-:W-:Y:S05]  /*312d0*/  @!P0 BRA `(.L_x_6075) ;  /* 0xfffffffc00f08947 */ /* 0x002fea000383ffff */
[----:B------:R-:W-:Y:S05]  /*312e0*/  BRA `(.L_x_6205) ;  /* 0xffffffb400a87947 */ /* 0x000fea000383ffff */
.L_x_6086:
[----:B--2---:R2:W3:Y:S02]  /*312f0*/  SYNCS.PHASECHK.TRANS64.TRYWAIT P0, [R3+URZ+0x36840], R2 ;  /* 0x03684002030075a7 */ /* 0x0044e4000800017f */
[----:B---3--:R-:W-:Y:S05]  /*31300*/  @!P0 NANOSLEEP.SYNCS 0x989680 ;  /* 0x009896800000895d */ /* 0x008fea0003900000 */
[----:B------:R-:W3:Y:S02]  /*31310*/  @!P0 SYNCS.PHASECHK.TRANS64 P0, [R3+URZ+0x36840], R2 ;  /* 0x03684002030085a7 */ /* 0x000ee4000800007f */
[----:B---3--:R-:W-:Y:S05]  /*31320*/  @!P0 BRA `(.L_x_6086) ;  /* 0xfffffffc00f08947 */ /* 0x008fea000383ffff */
[----:B------:R-:W-:Y:S05]  /*31330*/  BRA `(.L_x_6206) ;  /* 0xffffffbc00547947 */ /* 0x000fea000383ffff */
.L_x_6093:
[----:B0-----:R0:W1:Y:S02]  /*31340*/  SYNCS.PHASECHK.TRANS64.TRYWAIT P0, [R2+URZ+0x36860], R5 ;  /* 0x03686005020075a7 */ /* 0x001064000800017f */
[----:B-1----:R-:W-:Y:S05]  /*31350*/  @!P0 NANOSLEEP.SYNCS 0x989680 ;  /* 0x009896800000895d */ /* 0x002fea0003900000 */
[----:B------:R-:W1:Y:S02]  /*31360*/  @!P0 SYNCS.PHASECHK.TRANS64 P0, [R2+URZ+0x36860], R5 ;  /* 0x03686005020085a7 */ /* 0x000e64000800007f */
[----:B-1----:R-:W-:Y:S05]  /*31370*/  @!P0 BRA `(.L_x_6093) ;  /* 0xfffffffc00f08947 */ /* 0x002fea000383ffff */
[----:B------:R-:W-:Y:S05]  /*31380*/  BRA `(.L_x_6207) ;  /* 0xffffffc000607947 */ /* 0x000fea000383ffff */
.L_x_6106:
[----:B---3--:R3:W4:Y:S02]  /*31390*/  SYNCS.PHASECHK.TRANS64.TRYWAIT P0, [R0+URZ+0x36860], R2 ;  /* 0x03686002000075a7 */ /* 0x008724000800017f */
[----:B----4-:R-:W-:Y:S05]  /*313a0*/  @!P0 NANOSLEEP.SYNCS 0x989680 ;  /* 0x009896800000895d */ /* 0x010fea0003900000 */
[----:B------:R-:W4:Y:S02]  /*313b0*/  @!P0 SYNCS.PHASECHK.TRANS64 P0, [R0+URZ+0x36860], R2 ;  /* 0x03686002000085a7 */ /* 0x000f24000800007f */
[----:B----4-:R-:W-:Y:S05]  /*313c0*/  @!P0 BRA `(.L_x_6106) ;  /* 0xfffffffc00f08947 */ /* 0x010fea000383ffff */
[----:B------:R-:W-:Y:S05]  /*313d0*/  BRA `(.L_x_6208) ;  /* 0xffffffc400f47947 */ /* 0x000fea000383ffff */
.L_x_6115:
[----:B------:R-:W4:Y:S01]  /*313e0*/  LDL R0, [R1] ;  /* 0x0000000001007983 */ /* 0x000f220000100800 */
[----:B------:R-:W-:Y:S01]  /*313f0*/  BSSY B0, `(.L_x_6209) ;  /* 0x0000008000007945 */ /* 0x000fe20003800000 */
[----:B------:R-:W-:Y:S02]  /*31400*/  IMAD.MOV.U32 R12, RZ, RZ, RZ ;  /* 0x000000ffff0c7224 */ /* 0x000fe400078e00ff */
[----:B------:R-:W-:Y:S02]  /*31410*/  IMAD.MOV.U32 R11, RZ, RZ, 0x1f ;  /* 0x0000001fff0b7424 */ /* 0x000fe400078e00ff */
[----:B------:R-:W-:Y:S02]  /*31420*/  IMAD.MOV.U32 R15, RZ, RZ, -0x1 ;  /* 0xffffffffff0f7424 */ /* 0x000fe400078e00ff */
[----:B----4-:R-:W-:-:S07]  /*31430*/  IMAD.MOV.U32 R13, RZ, RZ, R0 ;  /* 0x000000ffff0d7224 */ /* 0x010fce00078e0000 */
[----:B-123--:R-:W-:Y:S05]  /*31440*/  WARPSYNC.COLLECTIVE R15, `(.L_x_6210) ;  /* 0x000000000f087348 */ /* 0x00efea0003c00000 */
[----:B------:R0:W4:Y:S02]  /*31450*/  SHFL.IDX P6, R14, R13, R12, R11 ;  /* 0x0000000c0d0e7389 */ /* 0x00012400000c000b */
[----:B01234-:R-:W-:Y:S01]  /*31460*/  ENDCOLLECTIVE ;  /* 0x000000000000791b */ /* 0x01ffe20003800000 */
.L_x_6210:
[----:B------:R-:W-:Y:S05]  /*31470*/  BSYNC B0 ;  /* 0x0000000000007941 */ /* 0x000fea0003800000 */
.L_x_6209:
        /* <DEDUP_REMOVED lines=10> */
.L_x_6211:
        /* <DEDUP_REMOVED lines=11> */
[----:B------:R-:W-:Y:S01]  /*315d0*/  MOV R4, RZ ;  /* 0x000000ff00047202 */ /* 0x000fe20000000f00 */
[----:B------:R-:W-:Y:S01]  /*315e0*/  IMAD.MOV.U32 R6, RZ, RZ, RZ ;  /* 0x000000ffff067224 */ /* 0x000fe200078e00ff */
[C---:B------:R-:W-:Y:S02]  /*315f0*/  ISETP.GE.U32.AND P2, PT, R16.reuse, 0x8, PT ;  /* 0x000000081000780c */ /* 0x040fe40003f46070 */
[C---:B------:R-:W-:Y:S01]  /*31600*/  ISETP.GE.U32.AND P3, PT, R16.reuse, 0x10, PT ;  /* 0x000000101000780c */ /* 0x040fe20003f66070 */
        /* <DEDUP_REMOVED lines=9> */
.L_x_6212:
        /* <DEDUP_REMOVED lines=9> */
.L_x_6213:
        /* <DEDUP_REMOVED lines=8> */
.L_x_6214:
        /* <DEDUP_REMOVED lines=8> */
.L_x_6215:
        /* <DEDUP_REMOVED lines=8> */
.L_x_6216:
        /* <DEDUP_REMOVED lines=9> */
.L_x_6217:
[----:B------:R-:W-:Y:S01]  /*31940*/  IMAD.MOV.U32 R9, RZ, RZ, R14 ;  /* 0x000000ffff097224 */ /* 0x000fe200078e000e */
[----:B------:R-:W-:Y:S06]  /*31950*/  BRA `(.L_x_6218) ;  /* 0xffffffc800b87947 */ /* 0x000fec000383ffff */
.L_x_6118:
        /* <DEDUP_REMOVED lines=8> */
.L_x_6220:
[----:B------:R-:W-:Y:S05]  /*319e0*/  BSYNC B0 ;  /* 0x0000000000007941 */ /* 0x000fea0003800000 */
.L_x_6219:
        /* <DEDUP_REMOVED lines=12> */
.L_x_6221:
        /* <DEDUP_REMOVED lines=8> */
.L_x_6222:
        /* <DEDUP_REMOVED lines=8> */
.L_x_6223:
        /* <DEDUP_REMOVED lines=8> */
.L_x_6224:
        /* <DEDUP_REMOVED lines=9> */
.L_x_6225:
[----:B------:R-:W-:Y:S01]  /*31cc0*/  IMAD.MOV.U32 R9, RZ, RZ, R14 ;  /* 0x000000ffff097224 */ /* 0x000fe200078e000e */
[----:B------:R-:W-:Y:S06]  /*31cd0*/  BRA `(.L_x_6226) ;  /* 0xffffffc800887947 */ /* 0x000fec000383ffff */
.L_x_6120:
[----:B------:R-:W-:Y:S01]  /*31ce0*/  BSSY B0, `(.L_x_6227) ;  /* 0x0000006000007945 */ /* 0x000fe20003800000 */
[----:B------:R-:W-:Y:S01]  /*31cf0*/  PLOP3.LUT P6, PT, P6, PT, PT, 0x8, 0x0 ;  /* 0x000000000000781c */ /* 0x000fe200037ce170 */
[----:B------:R-:W-:-:S12]  /*31d00*/  IMAD.MOV.U32 R15, RZ, RZ, -0x1 ;  /* 0xffffffffff0f7424 */ /* 0x000fd800078e00ff */
[----:B0-----:R-:W-:Y:S05]  /*31d10*/  WARPSYNC.COLLECTIVE R15, `(.L_x_6228) ;  /* 0x000000000f087348 */ /* 0x001fea0003c00000 */
[----:B------:R-:W-:Y:S01]  /*31d20*/  VOTE.ANY R14, PT, P6 ;  /* 0x00000000000e7806 */ /* 0x000fe200030e0100 */
[----:B0-----:R-:W-:Y:S06]  /*31d30*/  ENDCOLLECTIVE ;  /* 0x000000000000791b */ /* 0x001fec0003800000 */
.L_x_6228:
[----:B------:R-:W-:Y:S05]  /*31d40*/  BSYNC B0 ;  /* 0x0000000000007941 */ /* 0x000fea0003800000 */
.L_x_6227:
[----:B------:R0:W5:Y:S01]  /*31d50*/  LDL.LU R10, [R1+0xc] ;  /* 0x00000c00010a7983 */ /* 0x0001620000300800 */
[----:B------:R-:W-:Y:S02]  /*31d60*/  IMAD.MOV.U32 R0, RZ, RZ, R14 ;  /* 0x000000ffff007224 */ /* 0x000fe400078e000e */
[----:B------:R-:W-:Y:S02]  /*31d70*/  IMAD.MOV.U32 R13, RZ, RZ, R4 ;  /* 0x000000ffff0d7224 */ /* 0x000fe400078e0004 */
[----:B------:R-:W1:Y:S01]  /*31d80*/  POPC R3, R0 ;  /* 0x0000000000037309 */ /* 0x000e620000000000 */
[----:B------:R-:W-:Y:S02]  /*31d90*/  IMAD.MOV.U32 R11, RZ, RZ, 0x1f ;  /* 0x0000001fff0b7424 */ /* 0x000fe400078e00ff */
[----:B------:R-:W-:Y:S01]  /*31da0*/  IMAD.MOV.U32 R15, RZ, RZ, -0x1 ;  /* 0xffffffffff0f7424 */ /* 0x000fe200078e00ff */
[----:B01----:R-:W-:-:S07]  /*31db0*/  MOV R12, R3 ;  /* 0x00000003000c7202 */ /* 0x003fce0000000f00 */
[----:B-----5:R-:W-:Y:S05]  /*31dc0*/  WARPSYNC.COLLECTIVE R15, `(.L_x_6229) ;  /* 0x000000000f087348 */ /* 0x020fea0003c00000 */
[----:B------:R0:W1:Y:S02]  /*31dd0*/  SHFL.IDX P6, R14, R13, R12, R11 ;  /* 0x0000000c0d0e7389 */ /* 0x00006400000c000b */
[----:B01---5:R-:W-:Y:S01]  /*31de0*/  ENDCOLLECTIVE ;  /* 0x000000000000791b */ /* 0x023fe20003800000 */
.L_x_6229:
[----:B------:R-:W-:Y:S02]  /*31df0*/  IMAD.MOV.U32 R13, RZ, RZ, R6 ;  /* 0x000000ffff0d7224 */ /* 0x000fe400078e0006 */
[----:B------:R-:W-:-:S07]  /*31e00*/  IMAD.MOV.U32 R4, RZ, RZ, R14 ;  /* 0x000000ffff047224 */ /* 0x000fce00078e000e */
[----:B------:R-:W-:Y:S05]  /*31e10*/  WARPSYNC.COLLECTIVE R15, `(.L_x_6230) ;  /* 0x000000000f087348 */ /* 0x000fea0003c00000 */
[----:B------:R0:W1:Y:S02]  /*31e20*/  SHFL.IDX P6, R14, R13, R12, R11 ;  /* 0x0000000c0d0e7389 */ /* 0x00006400000c000b */
[----:B01----:R-:W-:Y:S01]  /*31e30*/  ENDCOLLECTIVE ;  /* 0x000000000000791b */ /* 0x003fe20003800000 */
.L_x_6230:
[----:B------:R-:W-:Y:S01]  /*31e40*/  IMAD.MOV.U32 R6, RZ, RZ, R14 ;  /* 0x000000ffff067224 */ /* 0x000fe200078e000e */
[----:B------:R-:W-:-:S05]  /*31e50*/  IADD3 R10, R3, R10, RZ ;  /* 0x0000000a030a7210 */ /* 0x000fca0007ffe0ff */
[----:B------:R0:W-:Y:S01]  /*31e60*/  STL [R1+0xc], R10 ;  /* 0x00000c0a01007387 */ /* 0x0001e20000100800 */
[----:B------:R-:W-:Y:S05]  /*31e70*/  BRA `(.L_x_6231) ;  /* 0xffffffc800687947 */ /* 0x000fea000383ffff */
.L_x_6122:
        /* <DEDUP_REMOVED lines=8> */
.L_x_6233:
[----:B------:R-:W-:Y:S05]  /*31f00*/  BSYNC B0 ;  /* 0x0000000000007941 */ /* 0x000fea0003800000 */
.L_x_6232:
[----:B------:R-:W-:Y:S01]  /*31f10*/  IMAD.MOV.U32 R3, RZ, RZ, R14 ;  /* 0x000000ffff037224 */ /* 0x000fe200078e000e */
[----:B------:R-:W-:Y:S06]  /*31f20*/  BRA `(.L_x_6234) ;  /* 0xffffffc800547947 */ /* 0x000fec000383ffff */
.L_x_6128:
[----:B0-----:R0:W1:Y:S02]  /*31f30*/  SYNCS.PHASECHK.TRANS64.TRYWAIT P0, [R0+URZ+0x36820], R3 ;  /* 0x03682003000075a7 */ /* 0x001064000800017f */
[----:B-1----:R-:W-:Y:S05]  /*31f40*/  @!P0 NANOSLEEP.SYNCS 0x989680 ;  /* 0x009896800000895d */ /* 0x002fea0003900000 */
[----:B------:R-:W1:Y:S02]  /*31f50*/  @!P0 SYNCS.PHASECHK.TRANS64 P0, [R0+URZ+0x36820], R3 ;  /* 0x03682003000085a7 */ /* 0x000e64000800007f */
[----:B-1----:R-:W-:Y:S05]  /*31f60*/  @!P0 BRA `(.L_x_6128) ;  /* 0xfffffffc00f08947 */ /* 0x002fea000383ffff */
[----:B------:R-:W-:Y:S05]  /*31f70*/  BRA `(.L_x_6235) ;  /* 0xffffffd000f07947 */ /* 0x000fea000383ffff */
.L_x_6129:
[----:B------:R-:W1:Y:S01]  /*31f80*/  S2R R2, SR_TID.X ;  /* 0x0000000000027919 */ /* 0x000e620000002100 */
[----:B------:R-:W-:Y:S01]  /*31f90*/  BSSY B0, `(.L_x_6236) ;  /* 0x000000a000007945 */ /* 0x000fe20003800000 */
[----:B------:R-:W-:Y:S02]  /*31fa0*/  IMAD.MOV.U32 R12, RZ, RZ, RZ ;  /* 0x000000ffff0c7224 */ /* 0x000fe400078e00ff */
[----:B------:R-:W-:Y:S02]  /*31fb0*/  IMAD.MOV.U32 R11, RZ, RZ, 0x1f ;  /* 0x0000001fff0b7424 */ /* 0x000fe400078e00ff */
[----:B------:R-:W-:Y:S01]  /*31fc0*/  IMAD.MOV.U32 R15, RZ, RZ, -0x1 ;  /* 0xffffffffff0f7424 */ /* 0x000fe200078e00ff */
[----:B-1----:R-:W-:-:S04]  /*31fd0*/  SHF.R.U32.HI R2, RZ, 0x5, R2 ;  /* 0x00000005ff027819 */ /* 0x002fc80000011602 */
[----:B------:R-:W-:-:S04]  /*31fe0*/  LOP3.LUT R2, R2, 0x3, RZ, 0xc0, !PT ;  /* 0x0000000302027812 */ /* 0x000fc800078ec0ff */
[----:B------:R-:W-:-:S07]  /*31ff0*/  MOV R13, R2 ;  /* 0x00000002000d7202 */ /* 0x000fce0000000f00 */
[----:B0-----:R-:W-:Y:S05]  /*32000*/  WARPSYNC.COLLECTIVE R15, `(.L_x_6237) ;  /* 0x000000000f087348 */ /* 0x001fea0003c00000 */
[----:B------:R1:W2:Y:S02]  /*32010*/  SHFL.IDX P6, R14, R13, R12, R11 ;  /* 0x0000000c0d0e7389 */ /* 0x0002a400000c000b */
[----:B012---:R-:W-:Y:S01]  /*32020*/  ENDCOLLECTIVE ;  /* 0x000000000000791b */ /* 0x007fe20003800000 */
.L_x_6237:
[----:B------:R-:W-:Y:S05]  /*32030*/  BSYNC B0 ;  /* 0x0000000000007941 */ /* 0x000fea0003800000 */
.L_x_6236:
[----:B------:R-:W-:Y:S05]  /*32040*/  BRA `(.L_x_6238) ;  /* 0xffffffd000d87947 */ /* 0x000fea000383ffff */
.L_x_6130:
[----:B------:R-:W-:Y:S01]  /*32050*/  BSSY B0, `(.L_x_6239) ;  /* 0x0000006000007945 */ /* 0x000fe20003800000 */
[----:B------:R-:W-:-:S07]  /*32060*/  IMAD.MOV.U32 R15, RZ, RZ, -0x1 ;  /* 0xffffffffff0f7424 */ /* 0x000fce00078e00ff */
[----:B01----:R-:W-:Y:S05]  /*32070*/  WARPSYNC.COLLECTIVE R15, `(.L_x_6240) ;  /* 0x000000000f0c7348 */ /* 0x003fea0003c00000 */
[----:B------:R-:W-:Y:S02]  /*32080*/  ELECT P6, UR62, PT ;  /* 0x00000000003e782f */ /* 0x000fe400038c0000 */
[----:B------:R-:W-:Y:S01]  /*32090*/  MOV R14, UR62 ;  /* 0x0000003e000e7c02 */ /* 0x000fe20008000f00 */
[----:B01----:R-:W-:Y:S10]  /*320a0*/  ENDCOLLECTIVE ;  /* 0x000000000000791b */ /* 0x003ff40003800000 */
.L_x_6240:
[----:B------:R-:W-:Y:S05]  /*320b0*/  BSYNC B0 ;  /* 0x0000000000007941 */ /* 0x000fea0003800000 */
.L_x_6239:
[----:B------:R-:W-:Y:S05]  /*320c0*/  BRA `(.L_x_6241) ;  /* 0xffffffd000cc7947 */ /* 0x000fea000383ffff */
.L_x_6132:
[----:B0-----:R0:W1:Y:S02]  /*320d0*/  SYNCS.PHASECHK.TRANS64.TRYWAIT P0, [R6+URZ], R5 ;  /* 0x00000005060075a7 */ /* 0x001064000800017f */
[----:B-1----:R-:W-:Y:S05]  /*320e0*/  @!P0 NANOSLEEP.SYNCS 0x989680 ;  /* 0x009896800000895d */ /* 0x002fea0003900000 */
[----:B------:R-:W1:Y:S02]  /*320f0*/  @!P0 SYNCS.PHASECHK.TRANS64 P0, [R6+URZ], R5 ;  /* 0x00000005060085a7 */ /* 0x000e64000800007f */
[----:B-1----:R-:W-:Y:S05]  /*32100*/  @!P0 BRA `(.L_x_6132) ;  /* 0xfffffffc00f08947 */ /* 0x002fea000383ffff */
[----:B------:R-:W-:Y:S05]  /*32110*/  BRA `(.L_x_6242) ;  /* 0xffffffd4000c7947 */ /* 0x000fea000383ffff */
.L_x_6133:
[----:B-1----:R1:W2:Y:S02]  /*32120*/  SYNCS.PHASECHK.TRANS64.TRYWAIT P0, [R7+URZ], R2 ;  /* 0x00000002070075a7 */ /* 0x0022a4000800017f */
[----:B--2---:R-:W-:Y:S05]  /*32130*/  @!P0 NANOSLEEP.SYNCS 0x989680 ;  /* 0x009896800000895d */ /* 0x004fea0003900000 */
[----:B------:R-:W2:Y:S02]  /*32140*/  @!P0 SYNCS.PHASECHK.TRANS64 P0, [R7+URZ], R2 ;  /* 0x00000002070085a7 */ /* 0x000ea4000800007f */
[----:B--2---:R-:W-:Y:S05]  /*32150*/  @!P0 BRA `(.L_x_6133) ;  /* 0xfffffffc00f08947 */ /* 0x004fea000383ffff */
[----:B------:R-:W-:Y:S05]  /*32160*/  BRA `(.L_x_6243) ;  /* 0xffffffd400007947 */ /* 0x000fea000383ffff */
.L_x_6135:
[----:B--2---:R2:W3:Y:S02]  /*32170*/  SYNCS.PHASECHK.TRANS64.TRYWAIT P0, [R4+URZ], R5 ;  /* 0x00000005040075a7 */ /* 0x0044e4000800017f */
[----:B---3--:R-:W-:Y:S05]  /*32180*/  @!P0 NANOSLEEP.SYNCS 0x989680 ;  /* 0x009896800000895d */ /* 0x008fea0003900000 */
[----:B------:R-:W3:Y:S02]  /*32190*/  @!P0 SYNCS.PHASECHK.TRANS64 P0, [R4+URZ], R5 ;  /* 0x00000005040085a7 */ /* 0x000ee4000800007f */
[----:B---3--:R-:W-:Y:S05]  /*321a0*/  @!P0 BRA `(.L_x_6135) ;  /* 0xfffffffc00f08947 */ /* 0x008fea000383ffff */
[----:B------:R-:W-:Y:S05]  /*321b0*/  BRA `(.L_x_6244) ;  /* 0xffffffd400047947 */ /* 0x000fea000383ffff */
.L_x_6245:
        /* <DEDUP_REMOVED lines=12> */
.L_x_14856:


//--------------------- .text._ZN7cutlass13device_kernelIN5flash11enable_sm90INS1_16FlashAttnFwdSm90INS1_25CollectiveMainloopFwdSm90ILi2EN4cute5tupleIJNS5_1CILi1EEES8_S8_EEENS6_IJNS7_ILi128EEENS7_ILi176EEESA_EEELi128ENS_6half_tEfNS_4arch4Sm90ELb0ELb0ELb0ELb0ELb0ELb0ELb0ELb1ELb1ELb1ELb1ELb0EEENS1_21CollectiveEpilogueFwdINS6_IJSA_SA_SB_EEES9_SD_SF_Li256ELb0ELb1ELb1ELb0EEENS1_19SingleTileSchedulerILb0ELb1ELb1ELi128EEEEEEEEEvNT_6ParamsE --------------------------
	.section	.text._ZN7cutlass13device_kernelIN5flash11enable_sm90INS1_16FlashAttnFwdSm90INS1_25CollectiveMainloopFwdSm90ILi2EN4cute5tupleIJNS5_1CILi1EEES8_S8_EEENS6_IJNS7_ILi128EEENS7_ILi176EEESA_EEELi128ENS_6half_tEfNS_4arch4Sm90ELb0ELb0ELb0ELb0ELb0ELb0ELb0ELb1ELb1ELb1ELb1ELb0EEENS1_21CollectiveEpilogueFwdINS6_IJSA_SA_SB_EEES9_SD_SF_Li256ELb0ELb1ELb1ELb0EEENS1_19SingleTileSchedulerILb0ELb1ELb1ELi128EEEEEEEEEvNT_6ParamsE,"ax",@progbits
	.align	128
.text._ZN7cutlass13device_kernelIN5flash11enable_sm90INS1_16FlashAttnFwdSm90INS1_25CollectiveMainloopFwdSm90ILi2EN4cute5tupleIJNS5_1CILi1EEES8_S8_EEENS6_IJNS7_ILi128EEENS7_ILi176EEESA_EEELi128ENS_6half_tEfNS_4arch4Sm90ELb0ELb0ELb0ELb0ELb0ELb0ELb0ELb1ELb1ELb1ELb1ELb0EEENS1_21CollectiveEpilogueFwdINS6_IJSA_SA_SB_EEES9_SD_SF_Li256ELb0ELb1ELb1ELb0EEENS1_19SingleTileSchedulerILb0ELb1ELb1ELi128EEEEEEEEEvNT_6ParamsE:
        .type           _ZN7cutlass13device_kernelIN5flash11enable_sm90INS1_16FlashAttnFwdSm90INS1_25CollectiveMainloopFwdSm90ILi2EN4cute5tupleIJNS5_1CILi1EEES8_S8_EEENS6_IJNS7_ILi128EEENS7_ILi176EEESA_EEELi128ENS_6half_tEfNS_4arch4Sm90ELb0ELb0ELb0ELb0ELb0ELb0ELb0ELb1ELb1ELb1ELb1ELb0EEENS1_21CollectiveEpilogueFwdINS6_IJSA_SA_SB_EEES9_SD_SF_Li256ELb0ELb1ELb1ELb0EEENS1_19SingleTileSchedulerILb0ELb1ELb1ELi128EEEEEEEEEvNT_6ParamsE,@function
        .size           _ZN7cutlass13device_kernelIN5flash11enable_sm90INS1_16FlashAttnFwdSm90INS1_25CollectiveMainloopFwdSm90ILi2EN4cute5tupleIJNS5_1CILi1EEES8_S8_EEENS6_IJNS7_ILi128EEENS7_ILi176EEESA_EEELi128ENS_6half_tEfNS_4arch4Sm90ELb0ELb0ELb0ELb0ELb0ELb0ELb0ELb1ELb1ELb1ELb1ELb0EEENS1_21CollectiveEpilogueFwdINS6_IJSA_SA_SB_EEES9_SD_SF_Li256ELb0ELb1ELb1ELb0EEENS1_19SingleTileSchedulerILb0ELb1ELb1ELi128EEEEEEEEEvNT_6ParamsE,(.L_x_14857 - _ZN7cutlass13device_kernelIN5flash11enable_sm90INS1_16FlashAttnFwdSm90INS1_25CollectiveMainloopFwdSm90ILi2EN4cute5tupleIJNS5_1CILi1EEES8_S8_EEENS6_IJNS7_ILi128EEENS7_ILi176EEESA_EEELi128ENS_6half_tEfNS_4arch4Sm90ELb0ELb0ELb0ELb0ELb0ELb0ELb0ELb1ELb1ELb1ELb1ELb0EEENS1_21CollectiveEpilogueFwdINS6_IJSA_SA_SB_EEES9_SD_SF_Li256ELb0ELb1ELb1ELb0EEENS1_19SingleTileSchedulerILb0ELb1ELb1ELi128EEEEEEEEEvNT_6ParamsE)
        .other          _ZN7cutlass13device_kernelIN5flash11enable_sm90INS1_16FlashAttnFwdSm90INS1_25CollectiveMainloopFwdSm90ILi2EN4cute5tupleIJNS5_1CILi1EEES8_S8_EEENS6_IJNS7_ILi128EEENS7_ILi176EEESA_EEELi128ENS_6half_tEfNS_4arch4Sm90ELb0ELb0ELb0ELb0ELb0ELb0ELb0ELb1ELb1ELb1ELb1ELb0EEENS1_21CollectiveEpilogueFwdINS6_IJSA_SA_SB_EEES9_SD_SF_Li256ELb0ELb1ELb1ELb0EEENS1_19SingleTileSchedulerILb0ELb1ELb1ELi128EEEEEEEEEvNT_6ParamsE,@"STO_CUDA_ENTRY STV_DEFAULT"
_ZN7cutlass13device_kernelIN5flash11enable_sm90INS1_16FlashAttnFwdSm90INS1_25CollectiveMainloopFwdSm90ILi2EN4cute5tupleIJNS5_1CILi1EEES8_S8_EEENS6_IJNS7_ILi128EEENS7_ILi176EEESA_EEELi128ENS_6half_tEfNS_4arch4Sm90ELb0ELb0ELb0ELb0ELb0ELb0ELb0ELb1ELb1ELb1ELb1ELb0EEENS1_21CollectiveEpilogueFwdINS6_IJSA_SA_SB_EEES9_SD_SF_Li256ELb0ELb1ELb1ELb0EEENS1_19SingleTileSchedulerILb0ELb1ELb1ELi128EEEEEEEEEvNT_6ParamsE:
[----:B------:R-:W0:Y:S02]  /*0000*/  LDC R1, c[0x0][0x28] ;  /* 0x00000a00ff017b82 */ /* 0x000e240000000800 */
[----:B0-----:R-:W-:Y:S01]  /*0010*/  VIADD R1, R1, 0xfffffff0 ;  /* 0xfffffff001017836 */ /* 0x001fe20000000000 */
[----:B------:R-:W0:Y:S01]  /*0020*/  S2R R3, SR_TID.X ;  /* 0x0000000000037919 */ /* 0x000e220000002100 */
[----:B------:R-:W-:Y:S01]  /*0030*/  ELECT P0, URZ, PT ;  /* 0x00000000003f782f */ /* 0x000fe20003800000 */
[----:B------:R-:W-:Y:S01]  /*0040*/  BSSY B0, `(.L_x_6246) ;  /* 0x000000e000007945 */ /* 0x000fe20003800000 */
[--C-:B0-----:R-:W-:Y:S02]  /*0050*/  SHF.R.U32.HI R0, RZ, 0x5, R3.reuse ;  /* 0x00000005ff007819 */ /* 0x101fe40000011603 */
[----:B------:R-:W-:-:S03]  /*0060*/  SHF.R.U32.HI R22, RZ, 0x7, R3 ;  /* 0x00000007ff167819 */ /* 0x000fc60000011603 */
        /* <DEDUP_REMOVED lines=11> */
.L_x_6247:
[----:B------:R-:W-:Y:S05]  /*0120*/  BSYNC B0 ;  /* 0x0000000000007941 */ /* 0x000fea0003800000 */
.L_x_6246:
        /* <DEDUP_REMOVED lines=41> */
.L_x_6248:
        /* <DEDUP_REMOVED lines=22> */
.L_x_6249:
        /* <DEDUP_REMOVED lines=18> */
.L_x_6250:
        /* <DEDUP_REMOVED lines=22> */
.L_x_6251:
        /* <DEDUP_REMOVED lines=22> */
.L_x_6252:
        /* <DEDUP_REMOVED lines=9> */
.L_x_6255:
[----:B------:R-:W-:-:S08]  /*0990*/  NOP ;  /* 0x0000000000007918 */ /* 0x000fd00000000000 */
[----:B------:R-:W1:Y:S02]  /*09a0*/  USETMAXREG.TRY_ALLOC.CTAPOOL UP0, 0xf0 ;  /* 0x000000f0000079c8 */ /* 0x000e640008000600 */
[----:B-1----:R-:W-:-:S13]  /*09b0*/  PLOP3.LUT P0, PT, PT, PT, UP0, 0x80, 0x0 ;  /* 0x000000000000781c */ /* 0x002fda0003f0f008 */
[----:B------:R-:W-:Y:S05]  /*09c0*/  @!P0 BRA `(.L_x_6255) ;  /* 0xfffffffc00f08947 */ /* 0x000fea000383ffff */
[----:B------:R-:W1:Y:S01]  /*09d0*/  S2R R6, SR_TID.X ;  /* 0x0000000000067919 */ /* 0x000e620000002100 */
[----:B------:R-:W2:Y:S01]  /*09e0*/  S2UR UR6, SR_CTAID.Y ;  /* 0x00000000000679c3 */ /* 0x000ea20000002600 */
[----:B------:R-:W-:Y:S02]  /*09f0*/  ULDC UR7, c[0x0][0xc50] ;  /* 0x0003140000077ab9 */ /* 0x000fe40000000800 */
[----:B------:R-:W-:-:S05]  /*0a00*/  UISETP.NE.AND UP0, UPT, UR7, 0x1, UPT ;  /* 0x000000010700788c */ /* 0x000fca000bf05270 */
[----:B------:R-:W3:Y:S06]  /*0a10*/  S2UR UR8, SR_CTAID.Z ;  /* 0x00000000000879c3 */ /* 0x000eec0000002700 */
[----:B------:R-:W-:Y:S01]  /*0a20*/  @UP0 ULDC UR4, c[0x0][0xc54] ;  /* 0x0003150000040ab9 */ /* 0x000fe20000000800 */
[----:B------:R-:W-:Y:S01]  /*0a30*/  @UP0 ULDC UR9, c[0x0][0xc58] ;  /* 0x0003160000090ab9 */ /* 0x000fe20000000800 */
[----:B--2---:R-:W-:Y:S02]  /*0a40*/  UIMAD.WIDE.U32 UR4, UR6, UR4, URZ ;  /* 0x00000004060472a5 */ /* 0x004fe4000f8e003f */
[----:B------:R-:W-:-:S02]  /*0a50*/  UMOV UR10, UR6 ;  /* 0x00000006000a7c82 */ /* 0x000fc40008000000 */
[----:B------:R-:W-:Y:S01]  /*0a60*/  @UP0 USHF.R.U32.HI UR10, URZ, UR9, UR5 ;  /* 0x000000093f0a0299 */ /* 0x000fe20008011605 */
[----:B-1----:R-:W-:-:S03]  /*0a70*/  LOP3.LUT R0, R6, 0xffffff80, RZ, 0xc0, !PT ;  /* 0xffffff8006007812 */ /* 0x002fc600078ec0ff */
[----:B------:R-:W-:Y:S02]  /*0a80*/  UIADD3 UR4, -UR10, URZ, URZ ;  /* 0x0000003f0a047290 */ /* 0x000fe4000fffe13f */
[----:B------:R-:W-:Y:S01]  /*0a90*/  IMAD.U32 R19, RZ, RZ, UR10 ;  /* 0x0000000aff137e24 */ /* 0x000fe2000f8e00ff */
[----:B------:R-:W-:Y:S06]  /*0aa0*/  BAR.ARV 0x8, 0x180 ;  /* 0x0206000000007b1d */ /* 0x000fec0000002000 */
[----:B------:R-:W-:Y:S01]  /*0ab0*/  ISETP.NE.AND P0, PT, R0, 0x80, PT ;  /* 0x000000800000780c */ /* 0x000fe20003f05270 */
[----:B------:R-:W-:-:S12]  /*0ac0*/  UIMAD UR7, UR7, UR4, UR6 ;  /* 0x00000004070772a4 */ /* 0x000fd8000f8e0206 */
[----:B------:R-:W-:Y:S06]  /*0ad0*/  @!P0 BAR.ARV 0x9, 0x100 ;  /* 0x0244000000008b1d */ /* 0x000fec0000002000 */
[----:B---3--:R-:W-:-:S13]  /*0ae0*/  ISETP.LE.AND P0, PT, RZ, UR8, PT ;  /* 0x00000008ff007c0c */ /* 0x008fda000bf03270 */
        /* <DEDUP_REMOVED lines=8> */
[----:B------:R-:W-:-:S04]  /*0b70*/  UIMAD UR36, UR36, UR4, URZ ;  /* 0x00000004242472a4 */ /* 0x000fc8000f8e023f */
[----:B------:R-:W-:Y:S02]  /*0b80*/  UISETP.GE.AND UP0, UPT, UR36, 0x1, UPT ;  /* 0x000000012400788c */ /* 0x000fe4000bf06270 */
[----:B------:R-:W-:-:S04]  /*0b90*/  UIADD3 UR4, UR36, 0xaf, URZ ;  /* 0x000000af24047890 */ /* 0x000fc8000fffe03f */
[----:B------:R-:W-:Y:S01]  /*0ba0*/  PLOP3.LUT P0, PT, PT, PT, UP0, 0x80, 0x0 ;  /* 0x000000000000781c */ /* 0x000fe20003f0f008 */
[----:B------:R-:W-:-:S04]  /*0bb0*/  UIMAD.WIDE UR4, UR4, 0x2e8ba2e9, URZ ;  /* 0x2e8ba2e9040478a5 */ /* 0x000fc8000f8e023f */
        /* <DEDUP_REMOVED lines=40> */
.L_x_6257:
[----:B------:R-:W-:Y:S01]  /*0e40*/  UIMAD UR5, UR9, UR4, URZ ;  /* 0x00000004090572a4 */ /* 0x000fe2000f8e023f */
[----:B------:R-:W-:Y:S01]  /*0e50*/  IMAD.U32 R0, RZ, RZ, UR6 ;  /* 0x00000006ff007e24 */ /* 0x000fe2000f8e00ff */
[----:B------:R-:W-:Y:S01]  /*0e60*/  PLOP3.LUT P0, PT, PT, PT, PT, 0x80, 0x0 ;  /* 0x000000000000781c */ /* 0x000fe20003f0f070 */
[----:B------:R-:W-:Y:S01]  /*0e70*/  IMAD.U32 R3, RZ, RZ, UR4 ;  /* 0x00000004ff037e24 */ /* 0x000fe2000f8e00ff */
[----:B------:R-:W-:Y:S01]  /*0e80*/  CS2R R86, SRZ ;  /* 0x0000000000567805 */ /* 0x000fe2000001ff00 */
[----:B------:R-:W-:Y:S01]  /*0e90*/  VIADD R23, R6, 0xffffff80 ;  /* 0xffffff8006177836 */ /* 0x000fe20000000000 */
[----:B------:R-:W-:Y:S01]  /*0ea0*/  CS2R R60, SRZ ;  /* 0x00000000003c7805 */ /* 0x000fe2000001ff00 */
[----:B------:R-:W-:Y:S01]  /*0eb0*/  IMAD.U32 R17, RZ, RZ, UR5 ;  /* 0x00000005ff117e24 */ /* 0x000fe2000f8e00ff */
[----:B------:R-:W-:Y:S01]  /*0ec0*/  VIADDMNMX R0, R3, UR5, R0, PT ;  /* 0x0000000503007c46 */ /* 0x000fe2000b800100 */
[----:B------:R-:W-:Y:S01]  /*0ed0*/  IMAD.MOV.U32 R16, RZ, RZ, RZ ;  /* 0x000000ffff107224 */ /* 0x000fe200078e00ff */
[----:B------:R-:W-:-:S02]  /*0ee0*/  CS2R R54, SRZ ;  /* 0x0000000000367805 */ /* 0x000fc4000001ff00 */
[----:B------:R-:W-:Y:S02]  /*0ef0*/  CS2R R48, SRZ ;  /* 0x0000000000307805 */ /* 0x000fe4000001ff00 */
[----:B------:R-:W-:Y:S01]  /*0f00*/  R2UR UR52, R0 ;  /* 0x00000000003472ca */ /* 0x000fe200000e0000 */
        /* <DEDUP_REMOVED lines=10> */
[----:B0-----:R-:W-:-:S02]  /*0fb0*/  CS2R R2, SRZ ;  /* 0x0000000000027805 */ /* 0x001fc4000001ff00 */
[----:B------:R-:W-:Y:S01]  /*0fc0*/  CS2R R38, SRZ ;  /* 0x0000000000267805 */ /* 0x000fe2000001ff00 */
[----:B------:R-:W-:Y:S01]  /*0fd0*/  UISETP.GT.AND UP0, UPT, UR52, UR5, UPT ;  /* 0x000000053400728c */ /* 0x000fe2000bf04270 */
[----:B------:R-:W-:Y:S02]  /*0fe0*/  CS2R R96, SRZ ;  /* 0x0000000000607805 */ /* 0x000fe4000001ff00 */
[----:B------:R-:W-:Y:S02]  /*0ff0*/  CS2R R46, SRZ ;  /* 0x00000000002e7805 */ /* 0x000fe4000001ff00 */
[----:B------:R-:W-:Y:S02]  /*1000*/  CS2R R44, SRZ ;  /* 0x00000000002c7805 */ /* 0x000fe4000001ff00 */
[----:B------:R-:W-:Y:S02]  /*1010*/  CS2R R34, SRZ ;  /* 0x0000000000227805 */ /* 0x000fe4000001ff00 */
[----:B------:R-:W-:-:S02]  /*1020*/  CS2R R28, SRZ ;  /* 0x00000000001c7805 */ /* 0x000fc4000001ff00 */
[----:B------:R-:W-:Y:S02]  /*1030*/  PLOP3.LUT P1, PT, PT, PT, UP0, 0x80, 0x0 ;  /* 0x000000000000781c */ /* 0x000fe40003f2f008 */
        /* <DEDUP_REMOVED lines=25> */
[----:B------:R-:W-:Y:S02]  /*11d0*/  ULEA.HI UR4, UR7, UR7, URZ, 0x1 ;  /* 0x0000000707047291 */ /* 0x000fe4000f8f083f */
[----:B------:R-:W-:Y:S02]  /*11e0*/  IMAD.U32 R18, RZ, RZ, UR7 ;  /* 0x00000007ff127e24 */ /* 0x000fe4000f8e00ff */
        /* <DEDUP_REMOVED lines=22> */
.L_x_6259:
[----:B------:R-:W-:Y:S02]  /*1350*/  R2UR UR4, R16 ;  /* 0x00000000100472ca */ /* 0x000fe400000e0000 */
[----:B------:R-:W-:-:S11]  /*1360*/  SHF.L.U32 R0, RZ, 0x1f, RZ ;  /* 0x0000001fff007819 */ /* 0x000fd600000006ff */
[----:B------:R-:W0:Y:S02]  /*1370*/  SYNCS.PHASECHK.TRANS64.TRYWAIT P0, [UR4+0x34800], R0 ;  /* 0x03480000ff0075a7 */ /* 0x000e240008000144 */
[----:B0-----:R-:W-:Y:S05]  /*1380*/  @!P0 BRA `(.L_x_6260) ;  /* 0x000000f800588947 */ /* 0x001fea0003800000 */
.L_x_6364:
[----:B------:R-:W2:Y:S02]  /*1390*/  LDL R2, [R1+0x8] ;  /* 0x0000080001027983 */ /* 0x000ea40000100800 */
[----:B--2---:R-:W-:-:S13]  /*13a0*/  R2UR UR4, R2 ;  /* 0x00000000020472ca */ /* 0x004fda00000e0000 */
[----:B------:R-:W-:-:S06]  /*13b0*/  ULOP3.LUT UR4, UR4, 0x1, URZ, 0xfc, !UPT ;  /* 0x0000000104047892 */ /* 0x000fcc000f8efc3f */
[----:B------:R-:W-:-:S05]  /*13c0*/  IMAD.U32 R2, RZ, RZ, UR4 ;  /* 0x00000004ff027e24 */ /* 0x000fca000f8e00ff */
[----:B------:R-:W-:-:S13]  /*13d0*/  ISETP.NE.AND P0, PT, R2, 0x3, PT ;  /* 0x000000030200780c */ /* 0x000fda0003f05270 */
[----:B------:R-:W-:Y:S05]  /*13e0*/  @!P0 BRA `(.L_x_6261) ;  /* 0x0000000000048947 */ /* 0x000fea0003800000 */
[----:B------:R-:W-:Y:S01]  /*13f0*/  BPT.TRAP 0x1 ;  /* 0x000000040000795c */ /* 0x000fe20000300000 */
.L_x_6261:
[----:B------:R-:W-:-:S13]  /*1400*/  R2UR UR4, R16 ;  /* 0x00000000100472ca */ /* 0x000fda00000e0000 */
[----:B------:R1:W2:Y:S01]  /*1410*/  SYNCS.PHASECHK.TRANS64.TRYWAIT P2, [UR4+0x34830], R0 ;  /* 0x03483000ff0075a7 */ /* 0x0002a20008040144 */
[----:B------:R-:W-:Y:S05]  /*1420*/  @!P0 BRA `(.L_x_6262) ;  /* 0x0000000000048947 */ /* 0x000fea0003800000 */
[----:B------:R-:W-:Y:S01]  /*1430*/  BPT.TRAP 0x1 ;  /* 0x000000040000795c */ /* 0x000fe20000300000 */
.L_x_6262:
[----:B------:R-:W3:Y:S02]  /*1440*/  S2R R2, SR_TID.X ;  /* 0x0000000000027919 */ /* 0x000ee40000002100 */
[----:B---3--:R-:W-:-:S04]  /*1450*/  LOP3.LUT R2, R2, 0x7f, RZ, 0xc0, !PT ;  /* 0x0000007f02027812 */ /* 0x008fc800078ec0ff */
[----:B------:R-:W-:Y:S01]  /*1460*/  ISETP.NE.AND P1, PT, R2, RZ, PT ;  /* 0x000000ff0200720c */ /* 0x000fe20003f25270 */
[----:B------:R-:W-:Y:S01]  /*1470*/  IMAD.U32 R2, RZ, RZ, UR37 ;  /* 0x00000025ff027e24 */ /* 0x000fe2000f8e00ff */
[----:B--2---:R-:W-:Y:S11]  /*1480*/  @P2 BRA `(.L_x_6263) ;  /* 0x00000000000c2947 */ /* 0x004ff60003800000 */
[----:B------:R-:W-:-:S13]  /*1490*/  R2UR UR4, R16 ;  /* 0x00000000100472ca */ /* 0x000fda00000e0000 */
[----:B------:R-:W2:Y:S02]  /*14a0*/  SYNCS.PHASECHK.TRANS64.TRYWAIT P2, [UR4+0x34830], R0 ;  /* 0x03483000ff0075a7 */ /* 0x000ea40008040144 */
[----:B--2---:R-:W-:Y:S05]  /*14b0*/  @!P2 BRA `(.L_x_6264) ;  /* 0x000000f80028a947 */ /* 0x004fea0003800000 */
.L_x_6263:
[----:B------:R-:W-:Y:S05]  /*14c0*/  WARPSYNC.ALL ;  /* 0x0000000000007948 */ /* 0x000fea0003800000 */
[----:B01----:R-:W-:Y:S01]  /*14d0*/  IMAD.MOV.U32 R0, RZ, RZ, RZ ;  /* 0x000000ffff007224 */ /* 0x003fe200078e00ff */
        /* <DEDUP_REMOVED lines=25> */
[----:B------:R-:W-:Y:S01]  /*1670*/  LOP3.LUT R80, R80, 0xffffff80, RZ, 0xc0, !PT ;  /* 0xffffff8050507812 */ /* 0x000fe200078ec0ff */
[----:B------:R-:W-:Y:S01]  /*1680*/  UMOV UR29, UR33 ;  /* 0x00000021001d7c82 */ /* 0x000fe20008000000 */
[----:B------:R-:W-:Y:S01]  /*1690*/  UMOV UR31, 0x40000040 ;  /* 0x40000040001f7882 */ /* 0x000fe20000000000 */
[----:B------:R-:W-:Y:S01]  /*16a0*/  ULOP3.LUT UR60, UR4, 0x10000, URZ, 0xfc, !UPT ;  /* 0x00010000043c7892 */ /* 0x000fe2000f8efc3f */
[----:B------:R-:W-:Y:S01]  /*16b0*/  IMAD.MOV.U32 R4, RZ, RZ, -0x2 ;  /* 0xfffffffeff047424 */ /* 0x000fe200078e00ff */
[----:B------:R-:W-:Y:S01]  /*16c0*/  UMOV UR35, 0x40000040 ;  /* 0x4000004000237882 */ /* 0x000fe20000000000 */
[----:B------:R-:W-:Y:S01]  /*16d0*/  IMAD.IADD R80, R23, 0x1, -R80 ;  /* 0x0000000117507824 */ /* 0x000fe200078e0a50 */
[----:B------:R-:W-:Y:S01]  /*16e0*/  UIADD3 UR14, UR60, 0x80, URZ ;  /* 0x000000803c0e7890 */ /* 0x000fe2000fffe03f */
[----:B------:R-:W-:Y:S01]  /*16f0*/  P2R R11, PR, RZ, 0x2 ;  /* 0x00000002ff0b7803 */ /* 0x000fe20000000000 */
[----:B------:R-:W-:Y:S01]  /*1700*/  UIADD3 UR18, UR60, 0x180, URZ ;  /* 0x000001803c127890 */ /* 0x000fe2000fffe03f */
[----:B------:R-:W-:Y:S01]  /*1710*/  P2R R9, PR, RZ, 0x1 ;  /* 0x00000001ff097803 */ /* 0x000fe20000000000 */
        /* <DEDUP_REMOVED lines=8> */
[----:B------:R-:W-:Y:S01]  /*17a0*/  SHF.R.S32.HI R5, RZ, 0x1f, R80 ;  /* 0x0000001fff057819 */ /* 0x000fe20000011450 */
[----:B------:R-:W-:Y:S01]  /*17b0*/  UIADD3 UR7, UR60, 0x2, URZ ;  /* 0x000000023c077890 */ /* 0x000fe2000fffe03f */
[--C-:B------:R-:W-:Y:S01]  /*17c0*/  IMAD.MOV.U32 R85, RZ, RZ, R87.reuse ;  /* 0x000000ffff557224 */ /* 0x100fe200078e0057 */
[----:B------:R-:W-:Y:S01]  /*17d0*/  UIADD3 UR24, UR6, 0x404, URZ ;  /* 0x0000040406187890 */ /* 0x000fe2000fffe03f */
[----:B------:R-:W-:Y:S01]  /*17e0*/  LEA.HI R5, R5, R80, RZ, 0x2 ;  /* 0x0000005005057211 */ /* 0x000fe200078f10ff */
[----:B------:R-:W-:Y:S01]  /*17f0*/  UIADD3 UR26, UR60, 0x584, URZ ;  /* 0x000005843c1a7890 */ /* 0x000fe2000fffe03f */
[--C-:B------:R-:W-:Y:S01]  /*1800*/  IMAD.MOV.U32 R83, RZ, RZ, R87.reuse ;  /* 0x000000ffff537224 */ /* 0x100fe200078e0057 */
[----:B------:R-:W-:Y:S01]  /*1810*/  UIADD3 UR32, UR6, 0x406, URZ ;  /* 0x0000040606207890 */ /* 0x000fe2000fffe03f */
[----:B------:R-:W-:Y:S01]  /*1820*/  LOP3.LUT R5, R5, 0x7ffffffc, RZ, 0xc0, !PT ;  /* 0x7ffffffc05057812 */ /* 0x000fe200078ec0ff */
[----:B------:R-:W-:Y:S01]  /*1830*/  UIADD3 UR30, UR60, 0x586, URZ ;  /* 0x000005863c1e7890 */ /* 0x000fe2000fffe03f */
[----:B------:R-:W-:Y:S01]  /*1840*/  IMAD.MOV.U32 R81, RZ, RZ, R87 ;  /* 0x000000ffff517224 */ /* 0x000fe200078e0057 */
[----:B------:R-:W-:-:S02]  /*1850*/  UIADD3 UR34, UR60, 0x786, URZ ;  /* 0x000007863c227890 */ /* 0x000fc4000fffe03f */
[----:B------:R-:W-:Y:S01]  /*1860*/  IMAD.IADD R5, R80, 0x1, -R5 ;  /* 0x0000000150057824 */ /* 0x000fe200078e0a05 */
[----:B------:R-:W-:Y:S01]  /*1870*/  UMOV UR28, UR32 ;  /* 0x00000020001c7c82 */ /* 0x000fe20008000000 */
[----:B------:R-:W-:Y:S02]  /*1880*/  UIADD3 UR38, UR60, 0x806, URZ ;  /* 0x000008063c267890 */ /* 0x000fe4000fffe03f */
[----:B------:R-:W-:Y:S01]  /*1890*/  IMAD R5, R5, R4, 0xb0 ;  /* 0x000000b005057424 */ /* 0x000fe200078e0204 */
[----:B------:R-:W-:Y:S01]  /*18a0*/  UMOV UR37, UR33 ;  /* 0x0000002100257c82 */ /* 0x000fe20008000000 */
[----:B------:R-:W-:Y:S01]  /*18b0*/  UMOV UR39, 0x40000040 ;  /* 0x4000004000277882 */ /* 0x000fe20000000000 */
[----:B------:R-:W-:Y:S01]  /*18c0*/  UIADD3 UR42, UR60, 0x886, URZ ;  /* 0x000008863c2a7890 */ /* 0x000fe2000fffe03f */
[----:B------:R-:W-:Y:S01]  /*18d0*/  VIADD R5, R5, UR36 ;  /* 0x0000002405057c36 */ /* 0x000fe20008000000 */
[----:B------:R-:W-:Y:S01]  /*18e0*/  UMOV UR36, UR32 ;  /* 0x0000002000247c82 */ /* 0x000fe20008000000 */
[----:B------:R-:W-:Y:S01]  /*18f0*/  UMOV UR40, UR32 ;  /* 0x0000002000287c82 */ /* 0x000fe20008000000 */
[----:B------:R-:W-:Y:S01]  /*1900*/  UMOV UR41, UR33 ;  /* 0x0000002100297c82 */ /* 0x000fe20008000000 */
[----:B------:R-:W-:Y:S01]  /*1910*/  UMOV UR43, 0x40000040 ;  /* 0x40000040002b7882 */ /* 0x000fe20000000000 */
[----:B------:R-:W-:Y:S01]  /*1920*/  UIADD3 UR46, UR60, 0x906, URZ ;  /* 0x000009063c2e7890 */ /* 0x000fe2000fffe03f */
[----:B------:R-:W-:Y:S01]  /*1930*/  IMAD.U32 R4, RZ, RZ, UR52 ;  /* 0x00000034ff047e24 */ /* 0x000fe2000f8e00ff */
[----:B------:R-:W-:Y:S01]  /*1940*/  UMOV UR44, UR32 ;  /* 0x00000020002c7c82 */ /* 0x000fe20008000000 */
[----:B------:R-:W-:Y:S01]  /*1950*/  UMOV UR45, UR33 ;  /* 0x00000021002d7c82 */ /* 0x000fe20008000000 */
[----:B------:R-:W-:Y:S01]  /*1960*/  UMOV UR47, 0x40000040 ;  /* 0x40000040002f7882 */ /* 0x000fe20000000000 */
[----:B------:R-:W-:Y:S01]  /*1970*/  UIADD3 UR50, UR60, 0x986, URZ ;  /* 0x000009863c327890 */ /* 0x000fe2000fffe03f */
[----:B------:R-:W-:Y:S01]  /*1980*/  IMAD R7, R4, -0xb0, R5 ;  /* 0xffffff5004077824 */ /* 0x000fe200078e0205 */
[----:B------:R-:W-:Y:S01]  /*1990*/  UMOV UR48, UR32 ;  /* 0x0000002000307c82 */ /* 0x000fe20008000000 */
[----:B------:R-:W-:Y:S01]  /*19a0*/  UMOV UR49, UR33 ;  /* 0x0000002100317c82 */ /* 0x000fe20008000000 */
[----:B------:R-:W-:Y:S01]  /*19b0*/  UMOV UR51, 0x40000040 ;  /* 0x4000004000337882 */ /* 0x000fe20000000000 */
[----:B------:R-:W-:Y:S01]  /*19c0*/  UIADD3 UR52, UR52, -0x2, URZ ;  /* 0xfffffffe34347890 */ /* 0x000fe2000fffe03f */
[----:B------:R-:W-:-:S02]  /*19d0*/  ISETP.GT.AND P2, PT, R7, RZ, PT ;  /* 0x000000ff0700720c */ /* 0x000fc40003f44270 */
[C---:B------:R-:W-:Y:S02]  /*19e0*/  ISETP.GT.AND P3, PT, R7.reuse, 0x1, PT ;  /* 0x000000010700780c */ /* 0x040fe40003f64270 */
[C---:B------:R-:W-:Y:S02]  /*19f0*/  ISETP.GT.AND P4, PT, R7.reuse, 0x8, PT ;  /* 0x000000080700780c */ /* 0x040fe40003f84270 */
[C---:B------:R-:W-:Y:S02]  /*1a00*/  ISETP.GT.AND P5, PT, R7.reuse, 0x9, PT ;  /* 0x000000090700780c */ /* 0x040fe40003fa4270 */
[C---:B------:R-:W-:Y:S01]  /*1a10*/  ISETP.GT.AND P6, PT, R7.reuse, 0x61, PT ;  /* 0x000000610700780c */ /* 0x040fe20003fc4270 */
[----:B------:R-:W-:Y:S02]  /*1a20*/  WARPGROUP.DEPBAR.LE gsb0, 0x0 ;  /* 0x00008000000079c5 */ /* 0x000fe40000010000 */
[----:B------:R-:W-:Y:S01]  /*1a30*/  WARPGROUP.ARRIVE ;  /* 0x00000000000079c5 */ /* 0x000fe20000000000 */
[----:B------:R-:W-:-:S02]  /*1a40*/  ISETP.GT.AND P1, PT, R7, 0x89, PT ;  /* 0x000000890700780c */ /* 0x000fc40003f24270 */
[----:B------:R-:W-:-:S03]  /*1a50*/  ISETP.GT.AND P0, PT, R7, 0x90, PT ;  /* 0x000000900700780c */ /* 0x000fc60003f04270 */
        /* <DEDUP_REMOVED lines=483> */
[----:B------:R-:W-:Y:S02]  /*3890*/  FSEL R114, R114, -INF , P2 ;  /* 0xff80000072727808 */ /* 0x000fe40001000000 */
[----:B------:R-:W-:Y:S02]  /*38a0*/  FSEL R154, R117, -INF , P5 ;  /* 0xff800000759a7808 */ /* 0x000fe40002800000 */
[----:B------:R-:W-:-:S02]  /*38b0*/  ISETP.GT.AND P2, PT, R7, 0x10, PT ;  /* 0x000000100700780c */ /* 0x000fc40003f44270 */
[----:B------:R-:W-:Y:S02]  /*38c0*/  FMNMX.FTZ R5, R152, R5, !PT ;  /* 0x0000000598057209 */ /* 0x000fe40007810000 */
[----:B------:R-:W-:Y:S02]  /*38d0*/  FSEL R115, R115, -INF , P3 ;  /* 0xff80000073737808 */ /* 0x000fe40001800000 */
        /* <DEDUP_REMOVED lines=19> */
[----:B------:R-:W-:Y:S02]  /*3a10*/  FSEL R162, R109, -INF , P5 ;  /* 0xff8000006da27808 */ /* 0x000fe40002800000 */
[----:B------:R-:W-:Y:S02]  /*3a20*/  ISETP.GT.AND P2, PT, R7, 0x20, PT ;  /* 0x000000200700780c */ /* 0x000fe40003f44270 */
[----:B------:R-:W-:Y:S02]  /*3a30*/  FMNMX.FTZ R5, R160, R5, !PT ;  /* 0x00000005a0057209 */ /* 0x000fe40007810000 */
[----:B------:R-:W-:Y:S02]  /*3a40*/  FSEL R8, R107, -INF , P3 ;  /* 0xff8000006b087808 */ /* 0x000fe40001800000 */
[----:B------:R-:W-:-:S02]  /*3a50*/  ISETP.GT.AND P3, PT, R7, 0x21, PT ;  /* 0x000000210700780c */ /* 0x000fc40003f64270 */
[----:B------:R-:W-:Y:S02]  /*3a60*/  FMNMX.FTZ R5, R162, R5, !PT ;  /* 0x00000005a2057209 */ /* 0x000fe40007810000 */
[----:B------:R-:W-:Y:S02]  /*3a70*/  FSEL R110, R110, -INF , P4 ;  /* 0xff8000006e6e7808 */ /* 0x000fe40002000000 */
[----:B------:R-:W-:Y:S02]  /*3a80*/  ISETP.GT.AND P4, PT, R7, 0x28, PT ;  /* 0x000000280700780c */ /* 0x000fe40003f84270 */
        /* <DEDUP_REMOVED lines=8> */
[----:B------:R-:W-:Y:S01]  /*3b10*/  FSEL R168, R100, -INF , P4 ;  /* 0xff80000064a87808 */ /* 0x000fe20002000000 */
[----:B------:R-:W-:Y:S01]  /*3b20*/  UIADD3 UR30, UR60, 0xa06, URZ ;  /* 0x00000a063c1e7890 */ /* 0x000fe2000fffe03f */
[----:B------:R-:W-:Y:S01]  /*3b30*/  FMNMX.FTZ R5, R166, R5, !PT ;  /* 0x00000005a6057209 */ /* 0x000fe20007810000 */
[----:B------:R-:W-:Y:S01]  /*3b40*/  UMOV UR28, UR32 ;  /* 0x00000020001c7c82 */ /* 0x000fe20008000000 */
[----:B------:R-:W-:Y:S01]  /*3b50*/  FSEL R98, R98, -INF , P2 ;  /* 0xff80000062627808 */ /* 0x000fe20001000000 */
[----:B------:R-:W-:Y:S01]  /*3b60*/  UMOV UR29, UR33 ;  /* 0x00000021001d7c82 */ /* 0x000fe20008000000 */
[----:B------:R-:W-:Y:S01]  /*3b70*/  FSEL R170, R101, -INF , P5 ;  /* 0xff80000065aa7808 */ /* 0x000fe20002800000 */
[----:B------:R-:W-:Y:S01]  /*3b80*/  UMOV UR31, 0x40000040 ;  /* 0x40000040001f7882 */ /* 0x000fe20000000000 */
        /* <DEDUP_REMOVED lines=18> */
[----:B------:R-:W-:Y:S02]  /*3cb0*/  FSEL R144, R93, -INF , P5 ;  /* 0xff8000005d907808 */ /* 0x000fe40002800000 */
[----:B------:R-:W-:Y:S02]  /*3cc0*/  ISETP.GT.AND P2, PT, R7, 0x40, PT ;  /* 0x000000400700780c */ /* 0x000fe40003f44270 */
[----:B------:R-:W-:Y:S02]  /*3cd0*/  FMNMX.FTZ R5, R190, R5, !PT ;  /* 0x00000005be057209 */ /* 0x000fe40007810000 */
[----:B------:R-:W-:-:S02]  /*3ce0*/  FSEL R80, R91, -INF , P3 ;  /* 0xff8000005b507808 */ /* 0x000fc40001800000 */
[C---:B------:R-:W-:Y:S02]  /*3cf0*/  ISETP.GT.AND P3, PT, R7.reuse, 0x41, PT ;  /* 0x000000410700780c */ /* 0x040fe40003f64270 */
[----:B------:R-:W-:Y:S02]  /*3d00*/  FMNMX.FTZ R5, R144, R5, !PT ;  /* 0x0000000590057209 */ /* 0x000fe40007810000 */
[----:B------:R-:W-:Y:S02]  /*3d10*/  FSEL R94, R94, -INF , P4 ;  /* 0xff8000005e5e7808 */ /* 0x000fe40002000000 */
[----:B------:R-:W-:Y:S02]  /*3d20*/  ISETP.GT.AND P4, PT, R7, 0x48, PT ;  /* 0x000000480700780c */ /* 0x000fe40003f84270 */
[----:B------:R-:W-:Y:S02]  /*3d30*/  FSEL R82, R95, -INF , P5 ;  /* 0xff8000005f527808 */ /* 0x000fe40002800000 */
[----:B------:R-:W-:Y:S01]  /*3d40*/  ISETP.GT.AND P5, PT, R7, 0x49, PT ;  /* 0x000000490700780c */ /* 0x000fe20003fa4270 */
[----:B------:R-:W-:-:S02]  /*3d50*/  WARPGROUP.DEPBAR.LE gsb0, 0x0 ;  /* 0x00008000000079c5 */ /* 0x000fc40000010000 */
[----:B------:R-:W-:Y:S01]  /*3d60*/  WARPGROUP.ARRIVE ;  /* 0x00000000000079c5 */ /* 0x000fe20000000000 */
[----:B------:R-:W-:Y:S02]  /*3d70*/  FSEL R192, R72, -INF , P2 ;  /* 0xff80000048c07808 */ /* 0x000fe40001000000 */
[----:B------:R-:W-:Y:S01]  /*3d80*/  FSEL R146, R73, -INF , P3 ;  /* 0xff80000049927808 */ /* 0x000fe20001800000 */
[----:B------:R-:W-:Y:S01]  /*3d90*/  IMAD.MOV.U32 R73, RZ, RZ, R87 ;  /* 0x000000ffff497224 */ /* 0x000fe200078e0057 */
[----:B------:R-:W-:Y:S01]  /*3da0*/  FMNMX.FTZ R5, R192, R5, !PT ;  /* 0x00000005c0057209 */ /* 0x000fe20007810000 */
[----:B------:R-:W-:Y:S01]  /*3db0*/  HGMMA.64x16x16.F32 R64, gdesc[UR36], R64, gsb0 ;  /* 0x00200000244079f0 */ /* 0x000fe20008000840 */
[----:B------:R-:W-:Y:S02]  /*3dc0*/  FSEL R142, R76, -INF , P4 ;  /* 0xff8000004c8e7808 */ /* 0x000fe40002000000 */
[----:B------:R-:W-:Y:S02]  /*3dd0*/  FMNMX.FTZ R5, R146, R5, !PT ;  /* 0x0000000592057209 */ /* 0x000fe40007810000 */
[----:B------:R-:W-:-:S02]  /*3de0*/  FSEL R74, R74, -INF , P2 ;  /* 0xff8000004a4a7808 */ /* 0x000fc40001000000 */
[----:B------:R-:W-:Y:S01]  /*3df0*/  FSEL R108, R77, -INF , P5 ;  /* 0xff8000004d6c7808 */ /* 0x000fe20002800000 */
[--C-:B------:R-:W-:Y:S01]  /*3e00*/  IMAD.MOV.U32 R77, RZ, RZ, R87.reuse ;  /* 0x000000ffff4d7224 */ /* 0x100fe200078e0057 */
[----:B------:R-:W-:Y:S02]  /*3e10*/  ISETP.GT.AND P2, PT, R7, 0x50, PT ;  /* 0x000000500700780c */ /* 0x000fe40003f44270 */
[----:B------:R-:W-:Y:S02]  /*3e20*/  FMNMX.FTZ R5, R142, R5, !PT ;  /* 0x000000058e057209 */ /* 0x000fe40007810000 */
[----:B------:R-:W-:Y:S01]  /*3e30*/  FSEL R72, R75, -INF , P3 ;  /* 0xff8000004b487808 */ /* 0x000fe20001800000 */
[----:B------:R-:W-:Y:S01]  /*3e40*/  IMAD.MOV.U32 R75, RZ, RZ, R87 ;  /* 0x000000ffff4b7224 */ /* 0x000fe200078e0057 */
[----:B------:R-:W-:Y:S02]  /*3e50*/  ISETP.GT.AND P3, PT, R7, 0x51, PT ;  /* 0x000000510700780c */ /* 0x000fe40003f64270 */
[----:B------:R-:W-:-:S02]  /*3e60*/  FMNMX.FTZ R5, R108, R5, !PT ;  /* 0x000000056c057209 */ /* 0x000fc40007810000 */
[----:B------:R-:W-:Y:S02]  /*3e70*/  FSEL R78, R78, -INF , P4 ;  /* 0xff8000004e4e7808 */ /* 0x000fe40002000000 */
[----:B------:R-:W-:Y:S02]  /*3e80*/  ISETP.GT.AND P4, PT, R7, 0x58, PT ;  /* 0x000000580700780c */ /* 0x000fe40003f84270 */
[----:B------:R-:W-:Y:S01]  /*3e90*/  FSEL R76, R79, -INF , P5 ;  /* 0xff8000004f4c7808 */ /* 0x000fe20002800000 */
[----:B------:R-:W-:Y:S01]  /*3ea0*/  IMAD.MOV.U32 R79, RZ, RZ, R87 ;  /* 0x000000ffff4f7224 */ /* 0x000fe200078e0057 */
[----:B------:R-:W-:Y:S01]  /*3eb0*/  ISETP.GT.AND P5, PT, R7, 0x59, PT ;  /* 0x000000590700780c */ /* 0x000fe20003fa4270 */
[----:B------:R-:W-:Y:S02]  /*3ec0*/  WARPGROUP.DEPBAR.LE gsb0, 0x0 ;  /* 0x00008000000079c5 */ /* 0x000fe40000010000 */
[----:B------:R-:W-:Y:S01]  /*3ed0*/  WARPGROUP.ARRIVE ;  /* 0x00000000000079c5 */ /* 0x000fe20000000000 */
[----:B------:R-:W-:-:S02]  /*3ee0*/  FSEL R140, R64, -INF , P2 ;  /* 0xff800000408c7808 */ /* 0x000fc40001000000 */
[----:B------:R-:W-:Y:S01]  /*3ef0*/  FSEL R124, R65, -INF , P3 ;  /* 0xff800000417c7808 */ /* 0x000fe20001800000 */
[--C-:B------:R-:W-:Y:S01]  /*3f00*/  IMAD.MOV.U32 R65, RZ, RZ, R87.reuse ;  /* 0x000000ffff417224 */ /* 0x100fe200078e0057 */
[----:B------:R-:W-:Y:S01]  /*3f10*/  FMNMX.FTZ R5, R140, R5, !PT ;  /* 0x000000058c057209 */ /* 0x000fe20007810000 */
[----:B------:R-:W-:Y:S01]  /*3f20*/  HGMMA.64x16x16.F32 R56, gdesc[UR40], R56, gsb0 ;  /* 0x00200000283879f0 */ /* 0x000fe20008000838 */
[----:B------:R-:W-:Y:S02]  /*3f30*/  FSEL R122, R68, -INF , P4 ;  /* 0xff800000447a7808 */ /* 0x000fe40002000000 */
[----:B------:R-:W-:Y:S02]  /*3f40*/  FMNMX.FTZ R5, R124, R5, !PT ;  /* 0x000000057c057209 */ /* 0x000fe40007810000 */
[----:B------:R-:W-:Y:S02]  /*3f50*/  FSEL R66, R66, -INF , P2 ;  /* 0xff80000042427808 */ /* 0x000fe40001000000 */
[----:B------:R-:W-:Y:S01]  /*3f60*/  FSEL R112, R69, -INF , P5 ;  /* 0xff80000045707808 */ /* 0x000fe20002800000 */
[----:B------:R-:W-:Y:S01]  /*3f70*/  IMAD.MOV.U32 R69, RZ, RZ, R87 ;  /* 0x000000ffff457224 */ /* 0x000fe200078e0057 */
[----:B------:R-:W-:-:S02]  /*3f80*/  ISETP.GT.AND P2, PT, R7, 0x60, PT ;  /* 0x000000600700780c */ /* 0x000fc40003f44270 */
[----:B------:R-:W-:Y:S02]  /*3f90*/  FMNMX.FTZ R5, R122, R5, !PT ;  /* 0x000000057a057209 */ /* 0x000fe40007810000 */
[----:B------:R-:W-:Y:S01]  /*3fa0*/  FSEL R68, R71, -INF , P5 ;  /* 0xff80000047447808 */ /* 0x000fe20002800000 */
[----:B------:R-:W-:Y:S01]  /*3fb0*/  IMAD.MOV.U32 R71, RZ, RZ, R87 ;  /* 0x000000ffff477224 */ /* 0x000fe200078e0057 */
[----:B------:R-:W-:Y:S02]  /*3fc0*/  FMNMX.FTZ R5, R112, R5, !PT ;  /* 0x0000000570057209 */ /* 0x000fe40007810000 */
[C---:B------:R-:W-:Y:S02]  /*3fd0*/  ISETP.GT.AND P5, PT, R7.reuse, 0x68, PT ;  /* 0x000000680700780c */ /* 0x040fe40003fa4270 */
[----:B------:R-:W-:Y:S02]  /*3fe0*/  FSEL R70, R70, -INF , P4 ;  /* 0xff80000046467808 */ /* 0x000fe40002000000 */
[----:B------:R-:W-:-:S02]  /*3ff0*/  ISETP.GT.AND P4, PT, R7, 0x69, PT ;  /* 0x000000690700780c */ /* 0x000fc40003f84270 */
[----:B------:R-:W-:Y:S01]  /*4000*/  FSEL R64, R67, -INF , P3 ;  /* 0xff80000043407808 */ /* 0x000fe20001800000 */
[----:B------:R-:W-:Y:S01]  /*4010*/  IMAD.MOV.U32 R67, RZ, RZ, R87 ;  /* 0x000000ffff437224 */ /* 0x000fe200078e0057 */
        /* <DEDUP_REMOVED lines=15> */
[----:B------:R-:W-:Y:S01]  /*4110*/  ISETP.GT.AND P5, PT, R7, 0x79, PT ;  /* 0x000000790700780c */ /* 0x000fe20003fa4270 */
[----:B------:R-:W-:Y:S02]  /*4120*/  WARPGROUP.DEPBAR.LE gsb0, 0x0 ;  /* 0x00008000000079c5 */ /* 0x000fe40000010000 */
[----:B------:R-:W-:Y:S01]  /*4130*/  WARPGROUP.ARRIVE ;  /* 0x00000000000079c5 */ /* 0x000fe20000000000 */
[----:B------:R-:W-:Y:S02]  /*4140*/  FSEL R86, R48, -INF , P3 ;  /* 0xff80000030567808 */ /* 0x000fe40001800000 */
[----:B------:R-:W-:Y:S02]  /*4150*/  FSEL R48, R59, -INF , P6 ;  /* 0xff8000003b307808 */ /* 0x000fe40003000000 */
[----:B------:R-:W-:Y:S01]  /*4160*/  ISETP.GT.AND P6, PT, R7, 0x78, PT ;  /* 0x000000780700780c */ /* 0x000fe20003fc4270 */
[----:B------:R-:W-:Y:S01]  /*4170*/  HGMMA.64x16x16.F32 R40, gdesc[UR48], R40, gsb0 ;  /* 0x00200000302879f0 */ /* 0x000fe20008000828 */
[----:B------:R-:W-:-:S02]  /*4180*/  FSEL R56, R49, -INF , P2 ;  /* 0xff80000031387808 */ /* 0x000fc40001000000 */
[----:B------:R-:W-:Y:S02]  /*4190*/  FMNMX.FTZ R5, R86, R5, !PT ;  /* 0x0000000556057209 */ /* 0x000fe40007810000 */
[----:B------:R-:W-:Y:S02]  /*41a0*/  FSEL R10, R52, -INF , P6 ;  /* 0xff800000340a7808 */ /* 0x000fe40003000000 */
[----:B------:R-:W-:Y:S02]  /*41b0*/  FMNMX.FTZ R5, R56, R5, !PT ;  /* 0x0000000538057209 */ /* 0x000fe40007810000 */
[----:B------:R-:W-:Y:S01]  /*41c0*/  FSEL R52, R63, -INF , P4 ;  /* 0xff8000003f347808 */ /* 0x000fe20002000000 */
[----:B------:R-:W-:Y:S01]  /*41d0*/  IMAD.MOV.U32 R63, RZ, RZ, R87 ;  /* 0x000000ffff3f7224 */ /* 0x000fe200078e0057 */
[----:B------:R-:W-:Y:S02]  /*41e0*/  ISETP.GT.AND P4, PT, R7, 0x80, PT ;  /* 0x000000800700780c */ /* 0x000fe40003f84270 */
[----:B------:R-:W-:-:S02]  /*41f0*/  FSEL R60, R53, -INF , P5 ;  /* 0xff800000353c7808 */ /* 0x000fc40002800000 */
[----:B------:R-:W-:Y:S02]  /*4200*/  FMNMX.FTZ R5, R10, R5, !PT ;  /* 0x000000050a057209 */ /* 0x000fe40007810000 */
[----:B------:R-:W-:Y:S02]  /*4210*/  FSEL R50, R50, -INF , P3 ;  /* 0xff80000032327808 */ /* 0x000fe40001800000 */
[C---:B------:R-:W-:Y:S02]  /*4220*/  ISETP.GT.AND P3, PT, R7.reuse, 0x81, PT ;  /* 0x000000810700780c */ /* 0x040fe40003f64270 */
[----:B------:R-:W-:Y:S02]  /*4230*/  FMNMX.FTZ R5, R60, R5, !PT ;  /* 0x000000053c057209 */ /* 0x000fe40007810000 */
[----:B------:R-:W-:Y:S02]  /*4240*/  FSEL R54, R54, -INF , P6 ;  /* 0xff80000036367808 */ /* 0x000fe40003000000 */
[----:B------:R-:W-:Y:S01]  /*4250*/  ISETP.GT.AND P6, PT, R7, 0xa9, PT ;  /* 0x000000a90700780c */ /* 0x000fe20003fc4270 */
[----:B------:R-:W-:-:S02]  /*4260*/  WARPGROUP.DEPBAR.LE gsb0, 0x0 ;  /* 0x00008000000079c5 */ /* 0x000fc40000010000 */
[----:B------:R-:W-:Y:S01]  /*4270*/  WARPGROUP.ARRIVE ;  /* 0x00000000000079c5 */ /* 0x000fe20000000000 */
[----:B------:R-:W-:Y:S02]  /*4280*/  FSEL R84, R40, -INF , P4 ;  /* 0xff80000028547808 */ /* 0x000fe40002000000 */
[----:B------:R-:W-:Y:S02]  /*4290*/  FSEL R40, R51, -INF , P2 ;  /* 0xff80000033287808 */ /* 0x000fe40001000000 */
[----:B------:R-:W-:Y:S01]  /*42a0*/  ISETP.GT.AND P2, PT, R7, 0x88, PT ;  /* 0x000000880700780c */ /* 0x000fe20003f44270 */
        /* <DEDUP_REMOVED lines=9> */
[----:B------:R-:W-:Y:S02]  /*4340*/  FSEL R116, R45, -INF , P1 ;  /* 0xff8000002d747808 */ /* 0x000fe40000800000 */
[----:B------:R-:W-:Y:S02]  /*4350*/  FMNMX.FTZ R5, R96, R5, !PT ;  /* 0x0000000560057209 */ /* 0x000fe40007810000 */
[----:B------:R-:W-:Y:S02]  /*4360*/  ISETP.GT.AND P1, PT, R7, 0x91, PT ;  /* 0x000000910700780c */ /* 0x000fe40003f24270 */
[----:B------:R-:W-:-:S02]  /*4370*/  FMNMX.FTZ R5, R116, R5, !PT ;  /* 0x0000000574057209 */ /* 0x000fc40007810000 */
[----:B------:R-:W-:Y:S02]  /*4380*/  FSEL R46, R46, -INF , P2 ;  /* 0xff8000002e2e7808 */ /* 0x000fe40001000000 */
[C---:B------:R-:W-:Y:S02]  /*4390*/  ISETP.GT.AND P2, PT, R7.reuse, 0x99, PT ;  /* 0x000000990700780c */ /* 0x040fe40003f44270 */
[----:B------:R-:W-:Y:S02]  /*43a0*/  FSEL R42, R42, -INF , P4 ;  /* 0xff8000002a2a7808 */ /* 0x000fe40002000000 */
[----:B------:R-:W-:Y:S02]  /*43b0*/  ISETP.GT.AND P4, PT, R7, 0xa1, PT ;  /* 0x000000a10700780c */ /* 0x000fe40003f84270 */
[----:B------:R-:W-:Y:S02]  /*43c0*/  FSEL R44, R55, -INF , P5 ;  /* 0xff800000372c7808 */ /* 0x000fe40002800000 */
[----:B------:R-:W-:-:S02]  /*43d0*/  ISETP.GT.AND P5, PT, R7, 0xa8, PT ;  /* 0x000000a80700780c */ /* 0x000fc40003fa4270 */
[----:B------:R-:W-:Y:S02]  /*43e0*/  P2R R21, PR, RZ, 0x4 ;  /* 0x00000004ff157803 */ /* 0x000fe40000000000 */
[----:B------:R-:W-:Y:S01]  /*43f0*/  P2R R41, PR, RZ, 0x2 ;  /* 0x00000002ff297803 */ /* 0x000fe20000000000 */
[----:B------:R-:W-:Y:S02]  /*4400*/  WARPGROUP.DEPBAR.LE gsb0, 0x0 ;  /* 0x00008000000079c5 */ /* 0x000fe40000010000 */
[----:B------:R-:W-:Y:S01]  /*4410*/  WARPGROUP.ARRIVE ;  /* 0x00000000000079c5 */ /* 0x000fe20000000000 */
[----:B------:R-:W-:Y:S02]  /*4420*/  FSEL R126, R32, -INF , P0 ;  /* 0xff800000207e7808 */ /* 0x000fe40000000000 */
[----:B------:R-:W-:Y:S02]  /*4430*/  ISETP.GT.AND P0, PT, R7, 0x98, PT ;  /* 0x000000980700780c */ /* 0x000fe40003f04270 */
[----:B------:R-:W-:Y:S01]  /*4440*/  FSEL R128, R33, -INF , P1 ;  /* 0xff80000021807808 */ /* 0x000fe20000800000 */
[----:B------:R-:W-:Y:S01]  /*4450*/  HGMMA.64x16x16.F32 R24, gdesc[UR28], R24, gsb0 ;  /* 0x002000001c1879f0 */ /* 0x000fe20008000818 */
[----:B------:R-:W-:-:S02]  /*4460*/  FMNMX.FTZ R5, R126, R5, !PT ;  /* 0x000000057e057209 */ /* 0x000fc40007810000 */
[----:B------:R-:W-:Y:S02]  /*4470*/  FSEL R36, R36, -INF , P0 ;  /* 0xff80000024247808 */ /* 0x000fe40000000000 */
[----:B------:R-:W-:Y:S02]  /*4480*/  FMNMX.FTZ R5, R128, R5, !PT ;  /* 0x0000000580057209 */ /* 0x000fe40007810000 */
[----:B------:R-:W-:Y:S02]  /*4490*/  FSEL R32, R43, -INF , P3 ;  /* 0xff8000002b207808 */ /* 0x000fe40001800000 */
[----:B------:R-:W-:Y:S02]  /*44a0*/  FSEL R130, R37, -INF , P2 ;  /* 0xff80000025827808 */ /* 0x000fe40001000000 */
[----:B------:R-:W-:Y:S02]  /*44b0*/  FMNMX.FTZ R5, R36, R5, !PT ;  /* 0x0000000524057209 */ /* 0x000fe40007810000 */
[----:B------:R-:W-:-:S02]  /*44c0*/  ISETP.GT.AND P3, PT, R7, 0xa0, PT ;  /* 0x000000a00700780c */ /* 0x000fc40003f64270 */
[----:B------:R-:W-:Y:S02]  /*44d0*/  FMNMX.FTZ R5, R130, R5, !PT ;  /* 0x0000000582057209 */ /* 0x000fe40007810000 */
[----:B------:R-:W-:Y:S02]  /*44e0*/  P2R R33, PR, RZ, 0x1 ;  /* 0x00000001ff217803 */ /* 0x000fe40000000000 */
[C---:B------:R-:W-:Y:S02]  /*44f0*/  ISETP.GT.AND P0, PT, R7.reuse, 0x89, PT ;  /* 0x000000890700780c */ /* 0x040fe40003f04270 */
[----:B------:R-:W-:-:S04]  /*4500*/  ISETP.GT.AND P1, PT, R7, 0x90, PT ;  /* 0x000000900700780c */ /* 0x000fc80003f24270 */
[----:B------:R-:W-:Y:S02]  /*4510*/  FSEL R34, R34, -INF , P1 ;  /* 0xff80000022227808 */ /* 0x000fe40000800000 */
[----:B------:R-:W-:Y:S01]  /*4520*/  ISETP.NE.AND P1, PT, R41, RZ, PT ;  /* 0x000000ff2900720c */ /* 0x000fe20003f25270 */
[----:B------:R-:W-:Y:S02]  /*4530*/  WARPGROUP.DEPBAR.LE gsb0, 0x0 ;  /* 0x00008000000079c5 */ /* 0x000fe40000010000 */
[----:B------:R-:W-:Y:S02]  /*4540*/  FSEL R132, R24, -INF , P3 ;  /* 0xff80000018847808 */ /* 0x000fe40001800000 */
[----:B------:R-:W-:Y:S02]  /*4550*/  FSEL R136, R25, -INF , P4 ;  /* 0xff80000019887808 */ /* 0x000fe40002000000 */
[----:B------:R-:W-:Y:S02]  /*4560*/  FMNMX.FTZ R5, R132, R5, !PT ;  /* 0x0000000584057209 */ /* 0x000fe40007810000 */
[----:B------:R-:W-:-:S02]  /*4570*/  FSEL R134, R28, -INF , P5 ;  /* 0xff8000001c867808 */ /* 0x000fc40002800000 */
[----:B------:R-:W-:Y:S02]  /*4580*/  FMNMX.FTZ R5, R136, R5, !PT ;  /* 0x0000000588057209 */ /* 0x000fe40007810000 */
[----:B------:R-:W-:Y:S02]  /*4590*/  FSEL R138, R29, -INF , P6 ;  /* 0xff8000001d8a7808 */ /* 0x000fe40003000000 */
[----:B------:R-:W-:Y:S02]  /*45a0*/  FMNMX.FTZ R5, R134, R5, !PT ;  /* 0x0000000586057209 */ /* 0x000fe40007810000 */
[----:B------:R-:W-:Y:S02]  /*45b0*/  FSEL R24, R47, -INF , P0 ;  /* 0xff8000002f187808 */ /* 0x000fe40000000000 */
[----:B------:R-:W-:Y:S01]  /*45c0*/  FMNMX.FTZ R13, R138, R5, !PT ;  /* 0x000000058a0d7209 */ /* 0x000fe20007810000 */
[----:B------:R-:W-:Y:S01]  /*45d0*/  IMAD.U32 R5, RZ, RZ, UR6 ;  /* 0x00000006ff057e24 */ /* 0x000fe2000f8e00ff */
[----:B------:R-:W-:-:S02]  /*45e0*/  ISETP.NE.AND P0, PT, R33, RZ, PT ;  /* 0x000000ff2100720c */ /* 0x000fc40003f05270 */
[----:B------:R-:W-:Y:S01]  /*45f0*/  FSEL R28, R35, -INF , P1 ;  /* 0xff800000231c7808 */ /* 0x000fe20000800000 */
[----:B------:R-:W0:Y:S01]  /*4600*/  SHFL.BFLY PT, R4, R13, 0x2, 0x1f ;  /* 0x0c401f000d047f89 */ /* 0x000e2200000e0000 */
[----:B------:R-:W-:Y:S02]  /*4610*/  FSEL R38, R38, -INF , P0 ;  /* 0xff80000026267808 */ /* 0x000fe40000000000 */
[----:B------:R-:W-:Y:S02]  /*4620*/  FSEL R26, R26, -INF , P3 ;  /* 0xff8000001a1a7808 */ /* 0x000fe40001800000 */
[----:B------:R-:W-:Y:S02]  /*4630*/  FSEL R30, R30, -INF , P5 ;  /* 0xff8000001e1e7808 */ /* 0x000fe40002800000 */
[----:B------:R-:W-:Y:S02]  /*4640*/  ISETP.NE.AND P0, PT, R9, RZ, PT ;  /* 0x000000ff0900720c */ /* 0x000fe40003f05270 */
[----:B------:R-:W-:-:S02]  /*4650*/  ISETP.NE.AND P1, PT, R11, RZ, PT ;  /* 0x000000ff0b00720c */ /* 0x000fc40003f25270 */
[----:B------:R-:W-:Y:S02]  /*4660*/  R2UR UR6, R17 ;  /* 0x00000000110672ca */ /* 0x000fe400000e0000 */
[----:B0-----:R-:W-:-:S11]  /*4670*/  FMNMX.FTZ R15, R13, R4, !PT ;  /* 0x000000040d0f7209 */ /* 0x001fd60007810000 */
[----:B------:R-:W-:-:S03]  /*4680*/  UISETP.GE.AND UP0, UPT, UR52, UR6, UPT ;  /* 0x000000063400728c */ /* 0x000fc6000bf06270 */
[----:B------:R-:W-:Y:S01]  /*4690*/  UMOV UR6, URZ ;  /* 0x0000003f00067c82 */ /* 0x000fe20008000000 */
[----:B------:R-:W0:Y:S02]  /*46a0*/  SHFL.BFLY PT, R4, R15, 0x1, 0x1f ;  /* 0x0c201f000f047f89 */ /* 0x000e2400000e0000 */
[----:B0-----:R-:W-:-:S04]  /*46b0*/  FMNMX.FTZ R4, R15, R4, !PT ;  /* 0x000000040f047209 */ /* 0x001fc80007810000 */
[C---:B------:R-:W-:Y:S01]  /*46c0*/  FSETP.NEU.FTZ.AND P2, PT, R4.reuse, -INF , PT ;  /* 0xff8000000400780b */ /* 0x040fe20003f5d000 */
[----:B------:R-:W-:-:S05]  /*46d0*/  FMUL.FTZ R23, R4, R5 ;  /* 0x0000000504177220 */ /* 0x000fca0000410000 */
[----:B------:R-:W-:Y:S02]  /*46e0*/  FSEL R23, R23, RZ, P2 ;  /* 0x000000ff17177208 */ /* 0x000fe40001000000 */
[----:B------:R-:W-:Y:S02]  /*46f0*/  ISETP.NE.AND P2, PT, R21, RZ, PT ;  /* 0x000000ff1500720c */ /* 0x000fe40003f45270 */
[----:B------:R-:W-:Y:S01]  /*4700*/  FMNMX.FTZ R21, R114, R115, !PT ;  /* 0x0000007372157209 */ /* 0x000fe20007810000 */
[-CC-:B------:R-:W-:Y:S01]  /*4710*/  FFMA.FTZ R47, R92, R5.reuse, -R23.reuse ;  /* 0x000000055c2f7223 */ /* 0x180fe20000010817 */
[----:B------:R-:W-:Y:S01]  /*4720*/  FSEL R92, R39, -INF , P2 ;  /* 0xff800000275c7808 */ /* 0x000fe20001000000 */
        /* <DEDUP_REMOVED lines=28> */
[----:B------:R-:W1:Y:S01]  /*48f0*/  MUFU.EX2 R178, R178 ;  /* 0x000000b200b27308 */ /* 0x000e620000000800 */
[----:B------:R-:W-:Y:S01]  /*4900*/  FMNMX.FTZ R29, R14, R25, !PT ;  /* 0x000000190e1d7209 */ /* 0x000fe20007810000 */
[-CC-:B------:R-:W-:Y:S01]  /*4910*/  FFMA.FTZ R174, R174, R5.reuse, -R23.reuse ;  /* 0x00000005aeae7223 */ /* 0x180fe20000010817 */
[-CC-:B------:R-:W-:Y:S01]  /*4920*/  FFMA.FTZ R190, R190, R5.reuse, -R23.reuse ;  /* 0x00000005bebe7223 */ /* 0x180fe20000010817 */
[--C-:B------:R-:W-:Y:S01]  /*4930*/  FFMA.FTZ R144, R144, R5, -R23.reuse ;  /* 0x0000000590907223 */ /* 0x100fe20000010817 */
[----:B------:R-:W-:Y:S01]  /*4940*/  FMNMX.FTZ R29, R102, R29, !PT ;  /* 0x0000001d661d7209 */ /* 0x000fe20007810000 */
[-CC-:B------:R-:W-:Y:S01]  /*4950*/  FFMA.FTZ R192, R192, R5.reuse, -R23.reuse ;  /* 0x00000005c0c07223 */ /* 0x180fe20000010817 */
[----:B------:R-:W-:Y:S01]  /*4960*/  FFMA.FTZ R146, R146, R5, -R23 ;  /* 0x0000000592927223 */ /* 0x000fe20000010817 */
[----:B------:R-:W2:Y:S01]  /*4970*/  MUFU.EX2 R9, R9 ;  /* 0x0000000900097308 */ /* 0x000ea20000000800 */
[----:B------:R-:W-:Y:S01]  /*4980*/  FMNMX.FTZ R29, R20, R29, !PT ;  /* 0x0000001d141d7209 */ /* 0x000fe20007810000 */
[----:B0-----:R-:W-:Y:S01]  /*4990*/  FADD.FTZ R57, R176, R7 ;  /* 0x00000007b0397221 */ /* 0x001fe20000010000 */
        /* <DEDUP_REMOVED lines=13> */
[----:B------:R-:W3:Y:S01]  /*4a70*/  MUFU.EX2 R11, R11 ;  /* 0x0000000b000b7308 */ /* 0x000ee20000000800 */
[----:B------:R-:W-:Y:S01]  /*4a80*/  FMNMX.FTZ R33, R82, R33, !PT ;  /* 0x0000002152217209 */ /* 0x000fe20007810000 */
[-CC-:B------:R-:W-:Y:S01]  /*4a90*/  FFMA.FTZ R202, R100, R5.reuse, -R23.reuse ;  /* 0x0000000564ca7223 */ /* 0x180fe20000010817 */
[-CC-:B------:R-:W-:Y:S01]  /*4aa0*/  FFMA.FTZ R208, R84, R5.reuse, -R23.reuse ;  /* 0x0000000554d07223 */ /* 0x180fe20000010817 */
[--C-:B------:R-:W-:Y:S01]  /*4ab0*/  FFMA.FTZ R210, R96, R5, -R23.reuse ;  /* 0x0000000560d27223 */ /* 0x100fe20000010817 */
[----:B------:R-:W-:Y:S01]  /*4ac0*/  FMNMX.FTZ R33, R74, R33, !PT ;  /* 0x000000214a217209 */ /* 0x000fe20007810000 */
[--C-:B------:R-:W-:Y:S01]  /*4ad0*/  FFMA.FTZ R212, R126, R5, -R23.reuse ;  /* 0x000000057ed47223 */ /* 0x100fe20000010817 */
[----:B------:R-:W-:Y:S01]  /*4ae0*/  F2FP.F16.F32.PACK_AB R176, R7, R176 ;  /* 0x000000b007b0723e */ /* 0x000fe200000000ff */
[----:B------:R-:W4:Y:S01]  /*4af0*/  MUFU.EX2 R182, R182 ;  /* 0x000000b600b67308 */ /* 0x000f220000000800 */
[----:B------:R-:W-:Y:S01]  /*4b00*/  FMNMX.FTZ R35, R72, R33, !PT ;  /* 0x0000002148237209 */ /* 0x000fe20007810000 */
[-CC-:B------:R-:W-:Y:S01]  /*4b10*/  FFMA.FTZ R51, R130, R5.reuse, -R23.reuse ;  /* 0x0000000582337223 */ /* 0x180fe20000010817 */
[-CC-:B------:R-:W-:Y:S01]  /*4b20*/  FFMA.FTZ R216, R132, R5.reuse, -R23.reuse ;  /* 0x0000000584d87223 */ /* 0x180fe20000010817 */
[--C-:B------:R-:W-:Y:S01]  /*4b30*/  FFMA.FTZ R136, R136, R5, -R23.reuse ;  /* 0x0000000588887223 */ /* 0x100fe20000010817 */
[----:B------:R-:W-:Y:S01]  /*4b40*/  FMNMX.FTZ R35, R78, R35, !PT ;  /* 0x000000234e237209 */ /* 0x000fe20007810000 */
[----:B------:R-:W-:Y:S01]  /*4b50*/  FFMA.FTZ R218, R134, R5, -R23 ;  /* 0x0000000586da7223 */ /* 0x000fe20000010817 */
[----:B------:R-:W-:Y:S01]  /*4b60*/  IMAD.MOV.U32 R84, RZ, RZ, R87 ;  /* 0x000000ffff547224 */ /* 0x000fe200078e0057 */
[----:B------:R-:W5:Y:S01]  /*4b70*/  MUFU.EX2 R13, R13 ;  /* 0x0000000d000d7308 */ /* 0x000f620000000800 */
[----:B------:R-:W-:-:S04]  /*4b80*/  FMNMX.FTZ R35, R76, R35, !PT ;  /* 0x000000234c237209 */ /* 0x000fc80007810000 */
[----:B------:R-:W-:-:S03]  /*4b90*/  FMNMX.FTZ R35, R66, R35, !PT ;  /* 0x0000002342237209 */ /* 0x000fc60007810000 */
[----:B------:R-:W5:Y:S01]  /*4ba0*/  MUFU.EX2 R184, R184 ;  /* 0x000000b800b87308 */ /* 0x000f620000000800 */
[----:B------:R-:W-:-:S04]  /*4bb0*/  FMNMX.FTZ R37, R64, R35, !PT ;  /* 0x0000002340257209 */ /* 0x000fc80007810000 */
[----:B------:R-:W-:-:S03]  /*4bc0*/  FMNMX.FTZ R37, R70, R37, !PT ;  /* 0x0000002546257209 */ /* 0x000fc60007810000 */
[----:B------:R-:W5:Y:S01]  /*4bd0*/  MUFU.EX2 R15, R15 ;  /* 0x0000000f000f7308 */ /* 0x000f620000000800 */
        /* <DEDUP_REMOVED lines=31> */
[----:B------:R-:W-:-:S04]  /*4dd0*/  FFMA.FTZ R45, R88, R5, -R23 ;  /* 0x00000005582d7223 */ /* 0x000fc80000010817 */
[----:B------:R-:W1:Y:S02]  /*4de0*/  SHFL.BFLY PT, R49, R10, 0x2, 0x1f ;  /* 0x0c401f000a317f89 */ /* 0x000e6400000e0000 */
[----:B------:R-:W-:Y:S08]  /*4df0*/  MUFU.EX2 R196, R196 ;  /* 0x000000c400c47308 */ /* 0x000ff00000000800 */
[----:B------:R-:W-:Y:S08]  /*4e00*/  MUFU.EX2 R37, R124 ;  /* 0x0000007c00257308 */ /* 0x000ff00000000800 */
[----:B------:R-:W-:Y:S01]  /*4e10*/  MUFU.EX2 R198, R198 ;  /* 0x000000c600c67308 */ /* 0x000fe20000000800 */
[----:B-1----:R-:W-:Y:S01]  /*4e20*/  FMNMX.FTZ R53, R10, R49, !PT ;  /* 0x000000310a357209 */ /* 0x002fe20007810000 */
[----:B------:R-:W-:-:S06]  /*4e30*/  FFMA.FTZ R49, R128, R5, -R23 ;  /* 0x0000000580317223 */ /* 0x000fcc0000010817 */
[----:B------:R-:W-:Y:S01]  /*4e40*/  MUFU.EX2 R41, R112 ;  /* 0x0000007000297308 */ /* 0x000fe20000000800 */
[----:B------:R-:W1:Y:S07]  /*4e50*/  SHFL.BFLY PT, R10, R53, 0x1, 0x1f ;  /* 0x0c201f00350a7f89 */ /* 0x000e6e00000e0000 */
[----:B------:R-:W-:Y:S08]  /*4e60*/  MUFU.EX2 R200, R200 ;  /* 0x000000c800c87308 */ /* 0x000ff00000000800 */
[----:B------:R-:W-:Y:S08]  /*4e70*/  MUFU.EX2 R43, R104 ;  /* 0x00000068002b7308 */ /* 0x000ff00000000800 */
[----:B------:R-:W-:Y:S01]  /*4e80*/  MUFU.EX2 R202, R202 ;  /* 0x000000ca00ca7308 */ /* 0x000fe20000000800 */
[----:B-1----:R-:W-:-:S04]  /*4e90*/  FMNMX.FTZ R10, R53, R10, !PT ;  /* 0x0000000a350a7209 */ /* 0x002fc80007810000 */
[C---:B------:R-:W-:Y:S01]  /*4ea0*/  FSETP.NEU.FTZ.AND P2, PT, R10.reuse, -INF , PT ;  /* 0xff8000000a00780b */ /* 0x040fe20003f5d000 */
[----:B------:R-:W-:Y:S02]  /*4eb0*/  FMUL.FTZ R36, R10, R5 ;  /* 0x000000050a247220 */ /* 0x000fe40000410000 */
[----:B------:R-:W-:Y:S03]  /*4ec0*/  MUFU.EX2 R39, R47 ;  /* 0x0000002f00277308 */ /* 0x000fe60000000800 */
[----:B------:R-:W-:Y:S02]  /*4ed0*/  FSEL R55, R36, RZ, P2 ;  /* 0x000000ff24377208 */ /* 0x000fe40001000000 */
[----:B------:R-:W-:-:S03]  /*4ee0*/  PLOP3.LUT P2, PT, PT, PT, UP0, 0x80, 0x0 ;  /* 0x000000000000781c */ /* 0x000fc60003f4f008 */
[----:B------:R-:W-:Y:S01]  /*4ef0*/  MUFU.EX2 R204, R204 ;  /* 0x000000cc00cc7308 */ /* 0x000fe20000000800 */
[-C--:B------:R-:W-:Y:S01]  /*4f00*/  FFMA.FTZ R197, R66, R5.reuse, -R55 ;  /* 0x0000000542c57223 */ /* 0x080fe20000010837 */
[----:B------:R-:W-:Y:S01]  /*4f10*/  FADD.FTZ R66, R178, R57 ;  /* 0x00000039b2427221 */ /* 0x000fe20000010000 */
[-CC-:B------:R-:W-:Y:S01]  /*4f20*/  FFMA.FTZ R177, R114, R5.reuse, -R55.reuse ;  /* 0x0000000572b17223 */ /* 0x180fe20000010837 */
[-CC-:B------:R-:W-:Y:S01]  /*4f30*/  FFMA.FTZ R36, R115, R5.reuse, -R55.reuse ;  /* 0x0000000573247223 */ /* 0x180fe20000010837 */
[-CC-:B------:R-:W-:Y:S01]  /*4f40*/  FFMA.FTZ R179, R118, R5.reuse, -R55.reuse ;  /* 0x0000000576b37223 */ /* 0x180fe20000010837 */
[----:B--2---:R-:W-:Y:S01]  /*4f50*/  FADD.FTZ R57, R9, R66 ;  /* 0x0000004209397221 */ /* 0x004fe20000010000 */
[-CC-:B------:R-:W-:Y:S01]  /*4f60*/  FFMA.FTZ R6, R6, R5.reuse, -R55.reuse ;  /* 0x0000000506067223 */ /* 0x180fe20000010837 */
[-C--:B------:R-:W-:Y:S01]  /*4f70*/  FFMA.FTZ R181, R106, R5.reuse, -R55 ;  /* 0x000000056ab57223 */ /* 0x080fe20000010837 */
[----:B------:R-:W-:Y:S01]  /*4f80*/  MUFU.EX2 R177, R177 ;  /* 0x000000b100b17308 */ /* 0x000fe20000000800 */
[----:B0-----:R-:W-:Y:S01]  /*4f90*/  FADD.FTZ R66, R180, R57 ;  /* 0x00000039b4427221 */ /* 0x001fe20000010000 */
[-CC-:B------:R-:W-:Y:S01]  /*4fa0*/  FFMA.FTZ R8, R8, R5.reuse, -R55.reuse ;  /* 0x0000000508087223 */ /* 0x180fe20000010837 */
[-CC-:B------:R-:W-:Y:S01]  /*4fb0*/  FFMA.FTZ R183, R110, R5.reuse, -R55.reuse ;  /* 0x000000056eb77223 */ /* 0x180fe20000010837 */
[-CC-:B------:R-:W-:Y:S01]  /*4fc0*/  FFMA.FTZ R201, R58, R5.reuse, -R55.reuse ;  /* 0x000000053ac97223 */ /* 0x180fe20000010837 */
[----:B---3--:R-:W-:Y:S01]  /*4fd0*/  FADD.FTZ R57, R11, R66 ;  /* 0x000000420b397221 */ /* 0x008fe20000010000 */
[-CC-:B------:R-:W-:Y:S01]  /*4fe0*/  FFMA.FTZ R66, R68, R5.reuse, -R55.reuse ;  /* 0x0000000544427223 */ /* 0x180fe20000010837 */
[-C--:B------:R-:W-:Y:S01]  /*4ff0*/  FFMA.FTZ R12, R12, R5.reuse, -R55 ;  /* 0x000000050c0c7223 */ /* 0x080fe20000010837 */
[----:B------:R-:W0:Y:S01]  /*5000*/  MUFU.EX2 R36, R36 ;  /* 0x0000002400247308 */ /* 0x000e220000000800 */
[----:B----4-:R-:W-:Y:S01]  /*5010*/  FADD.FTZ R68, R182, R57 ;  /* 0x00000039b6447221 */ /* 0x010fe20000010000 */
[-CC-:B------:R-:W-:Y:S01]  /*5020*/  FFMA.FTZ R185, R98, R5.reuse, -R55.reuse ;  /* 0x0000000562b97223 */ /* 0x180fe20000010837 */
[-CC-:B------:R-:W-:Y:S01]  /*5030*/  FFMA.FTZ R14, R14, R5.reuse, -R55.reuse ;  /* 0x000000050e0e7223 */ /* 0x180fe20000010837 */
[-CC-:B------:R-:W-:Y:S01]  /*5040*/  FFMA.FTZ R187, R102, R5.reuse, -R55.reuse ;  /* 0x0000000566bb7223 */ /* 0x180fe20000010837 */
[----:B-----5:R-:W-:Y:S01]  /*5050*/  FADD.FTZ R57, R13, R68 ;  /* 0x000000440d397221 */ /* 0x020fe20000010000 */
        /* <DEDUP_REMOVED lines=11> */
[----:B0-----:R-:W-:Y:S01]  /*5110*/  FADD.FTZ R58, R177, R36 ;  /* 0x00000024b13a7221 */ /* 0x001fe20000010000 */
[----:B------:R-:W-:Y:S01]  /*5120*/  FADD.FTZ R68, R186, R59 ;  /* 0x0000003bba447221 */ /* 0x000fe20000010000 */
[-CC-:B------:R-:W-:Y:S01]  /*5130*/  FFMA.FTZ R72, R72, R5.reuse, -R55.reuse ;  /* 0x0000000548487223 */ /* 0x180fe20000010837 */
[-CC-:B------:R-:W-:Y:S01]  /*5140*/  FFMA.FTZ R195, R78, R5.reuse, -R55.reuse ;  /* 0x000000054ec37223 */ /* 0x180fe20000010837 */
[-CC-:B------:R-:W-:Y:S01]  /*5150*/  FFMA.FTZ R74, R76, R5.reuse, -R55.reuse ;  /* 0x000000054c4a7223 */ /* 0x180fe20000010837 */
[----:B------:R-:W-:Y:S01]  /*5160*/  FADD.FTZ R59, R21, R68 ;  /* 0x00000044153b7221 */ /* 0x000fe20000010000 */
[-C--:B------:R-:W-:Y:S01]  /*5170*/  FFMA.FTZ R64, R64, R5.reuse, -R55 ;  /* 0x0000000540407223 */ /* 0x080fe20000010837 */
[----:B------:R-:W0:Y:S01]  /*5180*/  MUFU.EX2 R181, R181 ;  /* 0x000000b500b57308 */ /* 0x000e220000000800 */
        /* <DEDUP_REMOVED lines=8> */
[----:B--2---:R-:W-:Y:S01]  /*5210*/  FADD.FTZ R58, R6, R57 ;  /* 0x00000039063a7221 */ /* 0x004fe20000010000 */
[----:B------:R-:W-:Y:S01]  /*5220*/  FADD.FTZ R62, R190, R59 ;  /* 0x0000003bbe3e7221 */ /* 0x000fe20000010000 */
[-C--:B------:R-:W-:Y:S01]  /*5230*/  FFMA.FTZ R32, R32, R5.reuse, -R55 ;  /* 0x0000000520207223 */ /* 0x080fe20000010837 */
[-C--:B------:R-:W-:Y:S01]  /*5240*/  FFMA.FTZ R47, R116, R5.reuse, -R23 ;  /* 0x00000005742f7223 */ /* 0x080fe20000010817 */
[-CC-:B------:R-:W-:Y:S01]  /*5250*/  FFMA.FTZ R40, R40, R5.reuse, -R55.reuse ;  /* 0x0000000528287223 */ /* 0x180fe20000010837 */
[----:B------:R-:W-:Y:S01]  /*5260*/  FADD.FTZ R61, R29, R62 ;  /* 0x0000003e1d3d7221 */ /* 0x000fe20000010000 */
[----:B------:R-:W-:Y:S01]  /*5270*/  IMAD.U32 R62, RZ, RZ, UR53 ;  /* 0x00000035ff3e7e24 */ /* 0x000fe2000f8e00ff */
[----:B------:R-:W2:Y:S01]  /*5280*/  MUFU.EX2 R183, R183 ;  /* 0x000000b700b77308 */ /* 0x000ea20000000800 */
[----:B0-----:R-:W-:Y:S01]  /*5290*/  FADD.FTZ R57, R181, R58 ;  /* 0x0000003ab5397221 */ /* 0x001fe20000010000 */
[----:B------:R-:W-:Y:S01]  /*52a0*/  F2FP.F16.F32.PACK_AB R178, R9, R178 ;  /* 0x000000b209b2723e */ /* 0x000fe200000000ff */
[-CC-:B------:R-:W-:Y:S01]  /*52b0*/  FFMA.FTZ R54, R54, R5.reuse, -R55.reuse ;  /* 0x0000000536367223 */ /* 0x180fe20000010837 */
[-CC-:B------:R-:W-:Y:S01]  /*52c0*/  FFMA.FTZ R24, R24, R5.reuse, -R55.reuse ;  /* 0x0000000518187223 */ /* 0x180fe20000010837 */
[-CC-:B------:R-:W-:Y:S01]  /*52d0*/  FFMA.FTZ R42, R42, R5.reuse, -R55.reuse ;  /* 0x000000052a2a7223 */ /* 0x180fe20000010837 */
[-CC-:B------:R-:W-:Y:S01]  /*52e0*/  FFMA.FTZ R46, R46, R5.reuse, -R55.reuse ;  /* 0x000000052e2e7223 */ /* 0x180fe20000010837 */
[-C--:B------:R-:W-:Y:S01]  /*52f0*/  FFMA.FTZ R34, R34, R5.reuse, -R55 ;  /* 0x0000000522227223 */ /* 0x080fe20000010837 */
[----:B------:R-:W0:Y:S01]  /*5300*/  MUFU.EX2 R12, R12 ;  /* 0x0000000c000c7308 */ /* 0x000e220000000800 */
[----:B-1----:R-:W-:Y:S01]  /*5310*/  FADD.FTZ R58, R8, R57 ;  /* 0x00000039083a7221 */ /* 0x002fe20000010000 */
[-CC-:B------:R-:W-:Y:S01]  /*5320*/  FFMA.FTZ R28, R28, R5.reuse, -R55.reuse ;  /* 0x000000051c1c7223 */ /* 0x180fe20000010837 */
[-CC-:B------:R-:W-:Y:S01]  /*5330*/  FFMA.FTZ R38, R38, R5.reuse, -R55.reuse ;  /* 0x0000000526267223 */ /* 0x180fe20000010837 */
[-CC-:B------:R-:W-:Y:S01]  /*5340*/  FFMA.FTZ R92, R92, R5.reuse, -R55.reuse ;  /* 0x000000055c5c7223 */ /* 0x180fe20000010837 */
[-CC-:B------:R-:W-:Y:S01]  /*5350*/  FFMA.FTZ R26, R26, R5.reuse, -R55.reuse ;  /* 0x000000051a1a7223 */ /* 0x180fe20000010837 */
[--C-:B------:R-:W-:Y:S01]  /*5360*/  FFMA.FTZ R86, R86, R5, -R55.reuse ;  /* 0x0000000556567223 */ /* 0x100fe20000010837 */
[----:B------:R-:W-:Y:S01]  /*5370*/  F2FP.F16.F32.PACK_AB R179, R6, R179 ;  /* 0x000000b306b3723e */ /* 0x000fe200000000ff */
[----:B------:R-:W1:Y:S01]  /*5380*/  MUFU.EX2 R185, R185 ;  /* 0x000000b900b97308 */ /* 0x000e620000000800 */
[----:B--2---:R-:W-:Y:S01]  /*5390*/  FADD.FTZ R57, R183, R58 ;  /* 0x0000003ab7397221 */ /* 0x004fe20000010000 */
[-C--:B------:R-:W-:Y:S01]  /*53a0*/  FFMA.FTZ R30, R30, R5.reuse, -R55 ;  /* 0x000000051e1e7223 */ /* 0x080fe20000010837 */
[----:B------:R-:W-:Y:S01]  /*53b0*/  FFMA.FTZ R23, R138, R5, -R23 ;  /* 0x000000058a177223 */ /* 0x000fe20000010817 */
[----:B------:R-:W-:Y:S01]  /*53c0*/  F2FP.F16.F32.PACK_AB R181, R8, R181 ;  /* 0x000000b508b5723e */ /* 0x000fe200000000ff */
[--C-:B------:R-:W-:Y:S01]  /*53d0*/  IMAD.MOV.U32 R82, RZ, RZ, R87.reuse ;  /* 0x000000ffff527224 */ /* 0x100fe200078e0057 */
[----:B------:R-:W-:Y:S01]  /*53e0*/  F2FP.F16.F32.PACK_AB R188, R25, R188 ;  /* 0x000000bc19bc723e */ /* 0x000fe200000000ff */
[----:B------:R-:W-:Y:S01]  /*53f0*/  IMAD.MOV.U32 R78, RZ, RZ, R87 ;  /* 0x000000ffff4e7224 */ /* 0x000fe200078e0057 */
[----:B------:R-:W2:Y:S01]  /*5400*/  MUFU.EX2 R14, R14 ;  /* 0x0000000e000e7308 */ /* 0x000ea20000000800 */
[----:B0-----:R-:W-:Y:S01]  /*5410*/  FADD.FTZ R58, R12, R57 ;  /* 0x000000390c3a7221 */ /* 0x001fe20000010000 */
[-C--:B------:R-:W-:Y:S01]  /*5420*/  FFMA.FTZ R57, R50, R5.reuse, -R55 ;  /* 0x0000000532397223 */ /* 0x080fe20000010837 */
[----:B------:R-:W-:Y:S01]  /*5430*/  FADD.FTZ R50, R192, R61 ;  /* 0x0000003dc0327221 */ /* 0x000fe20000010000 */
[----:B------:R-:W-:Y:S01]  /*5440*/  FFMA.FTZ R55, R56, R5, -R55 ;  /* 0x0000000538377223 */ /* 0x000fe20000010837 */
[----:B------:R-:W-:Y:S01]  /*5450*/  F2FP.F16.F32.PACK_AB R183, R12, R183 ;  /* 0x000000b70cb7723e */ /* 0x000fe200000000ff */
[----:B------:R-:W-:-:S02]  /*5460*/  IMAD.U32 R12, RZ, RZ, UR6 ;  /* 0x00000006ff0c7e24 */ /* 0x000fc4000f8e00ff */
[----:B------:R-:W-:Y:S01]  /*5470*/  FADD.FTZ R61, R33, R50 ;  /* 0x00000032213d7221 */ /* 0x000fe20000010000 */
[----:B------:R-:W0:Y:S01]  /*5480*/  MUFU.EX2 R187, R187 ;  /* 0x000000bb00bb7308 */ /* 0x000e220000000800 */
[----:B-1----:R-:W-:Y:S01]  /*5490*/  FADD.FTZ R59, R185, R58 ;  /* 0x0000003ab93b7221 */ /* 0x002fe20000010000 */
[----:B------:R-:W-:Y:S02]  /*54a0*/  @!P1 VIADD R50, R62, 0x34840 ;  /* 0x000348403e329836 */ /* 0x000fe40000000000 */
[----:B------:R-:W-:Y:S01]  /*54b0*/  FADD.FTZ R62, R194, R61 ;  /* 0x0000003dc23e7221 */ /* 0x000fe20000010000 */
[----:B------:R-:W-:Y:S01]  /*54c0*/  F2FP.F16.F32.PACK_AB R190, R29, R190 ;  /* 0x000000be1dbe723e */ /* 0x000fe200000000ff */
[----:B------:R-:W-:Y:S01]  /*54d0*/  IMAD.MOV.U32 R76, RZ, RZ, R87 ;  /* 0x000000ffff4c7224 */ /* 0x000fe200078e0057 */
[----:B------:R-:W-:Y:S01]  /*54e0*/  F2FP.F16.F32.PACK_AB R192, R33, R192 ;  /* 0x000000c021c0723e */ /* 0x000fe200000000ff */
[C---:B------:R-:W-:Y:S01]  /*54f0*/  FADD.FTZ R61, R35.reuse, R62 ;  /* 0x0000003e233d7221 */ /* 0x040fe20000010000 */
[----:B------:R-:W1:Y:S01]  /*5500*/  MUFU.EX2 R20, R20 ;  /* 0x0000001400147308 */ /* 0x000e620000000800 */
[----:B--2---:R-:W-:Y:S01]  /*5510*/  FADD.FTZ R58, R14, R59 ;  /* 0x0000003b0e3a7221 */ /* 0x004fe20000010000 */
[----:B------:R-:W-:Y:S01]  /*5520*/  @!P1 PRMT R50, RZ, 0x654, R50 ;  /* 0x00000654ff329816 */ /* 0x000fe20000000032 */
[--C-:B------:R-:W-:Y:S01]  /*5530*/  IMAD.MOV.U32 R70, RZ, RZ, R87.reuse ;  /* 0x000000ffff467224 */ /* 0x100fe200078e0057 */
[----:B------:R-:W-:Y:S01]  /*5540*/  F2FP.F16.F32.PACK_AB R194, R35, R194 ;  /* 0x000000c223c2723e */ /* 0x000fe200000000ff */
[--C-:B------:R-:W-:Y:S01]  /*5550*/  IMAD.MOV.U32 R68, RZ, RZ, R87.reuse ;  /* 0x000000ffff447224 */ /* 0x100fe200078e0057 */
[----:B------:R2:W-:Y:S01]  /*5560*/  @!P1 SYNCS.ARRIVE.TRANS64.RED.A1T0 RZ, [R50+URZ], RZ ;  /* 0x000000ff32ff99a7 */ /* 0x0005e2000810043f */
[----:B------:R-:W-:Y:S01]  /*5570*/  F2FP.F16.F32.PACK_AB R177, R36, R177 ;  /* 0x000000b124b1723e */ /* 0x000fe200000000ff */
[----:B------:R-:W3:Y:S01]  /*5580*/  MUFU.EX2 R189, R189 ;  /* 0x000000bd00bd7308 */ /* 0x000ee20000000800 */
[----:B0-----:R-:W-:Y:S01]  /*5590*/  FADD.FTZ R59, R187, R58 ;  /* 0x0000003abb3b7221 */ /* 0x001fe20000010000 */
[----:B------:R-:W-:Y:S01]  /*55a0*/  F2FP.F16.F32.PACK_AB R180, R11, R180 ;  /* 0x000000b40bb4723e */ /* 0x000fe200000000ff */
[--C-:B------:R-:W-:Y:S01]  /*55b0*/  IMAD.MOV.U32 R62, RZ, RZ, R87.reuse ;  /* 0x000000ffff3e7224 */ /* 0x100fe200078e0057 */
[----:B------:R-:W-:Y:S01]  /*55c0*/  F2FP.F16.F32.PACK_AB R182, R13, R182 ;  /* 0x000000b60db6723e */ /* 0x000fe200000000ff */
[--C-:B------:R-:W-:Y:S01]  /*55d0*/  IMAD.MOV.U32 R56, RZ, RZ, R87.reuse ;  /* 0x000000ffff387224 */ /* 0x100fe200078e0057 */
[----:B------:R-:W-:Y:S01]  /*55e0*/  F2FP.F16.F32.PACK_AB R184, R15, R184 ;  /* 0x000000b80fb8723e */ /* 0x000fe200000000ff */
[----:B------:R-:W-:Y:S01]  /*55f0*/  IMAD.MOV.U32 R36, RZ, RZ, R87 ;  /* 0x000000ffff247224 */ /* 0x000fe200078e0057 */
[----:B------:R-:W2:Y:S01]  /*5600*/  MUFU.EX2 R60, R60 ;  /* 0x0000003c003c7308 */ /* 0x000ea20000000800 */
[----:B-1----:R-:W-:Y:S01]  /*5610*/  FADD.FTZ R58, R20, R59 ;  /* 0x0000003b143a7221 */ /* 0x002fe20000010000 */
[----:B------:R-:W-:Y:S01]  /*5620*/  F2FP.F16.F32.PACK_AB R186, R21, R186 ;  /* 0x000000ba15ba723e */ /* 0x000fe200000000ff */
[--C-:B------:R-:W-:Y:S01]  /*5630*/  IMAD.MOV.U32 R35, RZ, RZ, R87.reuse ;  /* 0x000000ffff237224 */ /* 0x100fe200078e0057 */
[----:B------:R-:W-:Y:S01]  /*5640*/  F2FP.F16.F32.PACK_AB R185, R14, R185 ;  /* 0x000000b90eb9723e */ /* 0x000fe200000000ff */
[--C-:B------:R-:W-:Y:S01]  /*5650*/  IMAD.MOV.U32 R33, RZ, RZ, R87.reuse ;  /* 0x000000ffff217224 */ /* 0x100fe200078e0057 */
[----:B------:R-:W-:Y:S01]  /*5660*/  F2FP.F16.F32.PACK_AB R187, R20, R187 ;  /* 0x000000bb14bb723e */ /* 0x000fe200000000ff */
[----:B------:R-:W-:Y:S01]  /*5670*/  IMAD.MOV.U32 R29, RZ, RZ, R87 ;  /* 0x000000ffff1d7224 */ /* 0x000fe200078e0057 */
[----:B------:R-:W0:Y:S01]  /*5680*/  MUFU.EX2 R191, R191 ;  /* 0x000000bf00bf7308 */ /* 0x000e220000000800 */
[----:B---3--:R-:W-:Y:S01]  /*5690*/  FADD.FTZ R59, R189, R58 ;  /* 0x0000003abd3b7221 */ /* 0x008fe20000010000 */
[----:B------:R-:W-:Y:S01]  /*56a0*/  FADD.FTZ R58, R196, R61 ;  /* 0x0000003dc43a7221 */ /* 0x000fe20000010000 */
[----:B------:R-:W-:Y:S01]  /*56b0*/  F2FP.F16.F32.PACK_AB R196, R37, R196 ;  /* 0x000000c425c4723e */ /* 0x000fe200000000ff */
[----:B------:R-:W-:-:S02]  /*56c0*/  IMAD.MOV.U32 R25, RZ, RZ, R87 ;  /* 0x000000ffff197224 */ /* 0x000fc400078e0057 */
        /* <DEDUP_REMOVED lines=14> */
[----:B------:R-:W-:Y:S01]  /*57b0*/  FADD.FTZ R61, R43, R58 ;  /* 0x0000003a2b3d7221 */ /* 0x000fe20000010000 */
[----:B------:R-:W-:Y:S01]  /*57c0*/  IMAD.MOV.U32 R58, RZ, RZ, R87 ;  /* 0x000000ffff3a7224 */ /* 0x000fe200078e0057 */
        /* <DEDUP_REMOVED lines=10> */
[----:B------:R-:W-:-:S05]  /*5870*/  IMAD.MOV.U32 R72, RZ, RZ, R87 ;  /* 0x000000ffff487224 */ /* 0x000fca00078e0057 */
[----:B------:R-:W-:Y:S01]  /*5880*/  MUFU.EX2 R197, R197 ;  /* 0x000000c500c57308 */ /* 0x000fe20000000800 */
[----:B-1----:R-:W-:Y:S01]  /*5890*/  FADD.FTZ R59, R195, R50 ;  /* 0x00000032c33b7221 */ /* 0x002fe20000010000 */
[----:B------:R-:W-:Y:S01]  /*58a0*/  FADD.FTZ R50, R202, R61 ;  /* 0x0000003dca327221 */ /* 0x000fe20000010000 */
[----:B------:R-:W-:-:S03]  /*58b0*/  F2FP.F16.F32.PACK_AB R202, R39, R202 ;  /* 0x000000ca27ca723e */ /* 0x000fc600000000ff */
[----:B------:R-:W-:Y:S01]  /*58c0*/  FADD.FTZ R61, R39, R50 ;  /* 0x00000032273d7221 */ /* 0x000fe20000010000 */
[----:B------:R-:W-:Y:S01]  /*58d0*/  IMAD.MOV.U32 R39, RZ, RZ, R87 ;  /* 0x000000ffff277224 */ /* 0x000fe200078e0057 */
[----:B------:R-:W-:Y:S01]  /*58e0*/  MUFU.EX2 R64, R64 ;  /* 0x0000004000407308 */ /* 0x000fe20000000800 */
[----:B--2---:R-:W-:Y:S01]  /*58f0*/  F2FP.F16.F32.PACK_AB R195, R74, R195 ;  /* 0x000000c34ac3723e */ /* 0x004fe200000000ff */
[----:B------:R-:W-:Y:S01]  /*5900*/  FADD.FTZ R50, R204, R61 ;  /* 0x0000003dcc327221 */ /* 0x000fe20000010000 */
[----:B------:R-:W-:-:S05]  /*5910*/  IMAD.MOV.U32 R61, RZ, RZ, R87 ;  /* 0x000000ffff3d7224 */ /* 0x000fca00078e0057 */
[----:B------:R-:W0:Y:S08]  /*5920*/  MUFU.EX2 R27, R27 ;  /* 0x0000001b001b7308 */ /* 0x000e300000000800 */
[----:B------:R-:W1:Y:S08]  /*5930*/  MUFU.EX2 R199, R199 ;  /* 0x000000c700c77308 */ /* 0x000e700000000800 */
[----:B------:R-:W2:Y:S01]  /*5940*/  MUFU.EX2 R206, R206 ;  /* 0x000000ce00ce7308 */ /* 0x000ea20000000800 */
[----:B0-----:R-:W-:-:S07]  /*5950*/  F2FP.F16.F32.PACK_AB R204, R27, R204 ;  /* 0x000000cc1bcc723e */ /* 0x001fce00000000ff */
[----:B------:R-:W0:Y:S08]  /*5960*/  MUFU.EX2 R66, R66 ;  /* 0x0000004200427308 */ /* 0x000e300000000800 */
[----:B------:R3:W-:Y:S08]  /*5970*/  MUFU.EX2 R207, R44 ;  /* 0x0000002c00cf7308 */ /* 0x0007f00000000800 */
[----:B------:R-:W4:Y:S01]  /*5980*/  MUFU.EX2 R31, R31 ;  /* 0x0000001f001f7308 */ /* 0x000f220000000800 */
[----:B---3--:R-:W-:Y:S01]  /*5990*/  FADD.FTZ R44, R74, R59 ;  /* 0x0000003b4a2c7221 */ /* 0x008fe20000010000 */
[----:B------:R-:W-:-:S03]  /*59a0*/  IMAD.MOV.U32 R74, RZ, RZ, R87 ;  /* 0x000000ffff4a7224 */ /* 0x000fc600078e0057 */
[----:B------:R-:W-:Y:S01]  /*59b0*/  FADD.FTZ R59, R197, R44 ;  /* 0x0000002cc53b7221 */ /* 0x000fe20000010000 */
[C---:B------:R-:W-:Y:S02]  /*59c0*/  F2FP.F16.F32.PACK_AB R197, R64.reuse, R197 ;  /* 0x000000c540c5723e */ /* 0x040fe400000000ff */
[----:B------:R-:W-:Y:S01]  /*59d0*/  MUFU.EX2 R201, R201 ;  /* 0x000000c900c97308 */ /* 0x000fe20000000800 */
[----:B------:R-:W-:Y:S01]  /*59e0*/  FADD.FTZ R44, R64, R59 ;  /* 0x0000003b402c7221 */ /* 0x000fe20000010000 */
[----:B------:R-:W-:Y:S01]  /*59f0*/  FADD.FTZ R59, R27, R50 ;  /* 0x000000321b3b7221 */ /* 0x000fe20000010000 */
[----:B------:R-:W-:Y:S02]  /*5a00*/  IMAD.MOV.U32 R64, RZ, RZ, R87 ;  /* 0x000000ffff407224 */ /* 0x000fe400078e0057 */
[----:B-1----:R-:W-:Y:S01]  /*5a10*/  FADD.FTZ R7, R199, R44 ;  /* 0x0000002cc7077221 */ /* 0x002fe20000010000 */
[----:B--2---:R-:W-:Y:S01]  /*5a20*/  FADD.FTZ R44, R206, R59 ;  /* 0x0000003bce2c7221 */ /* 0x004fe20000010000 */
[----:B0-----:R-:W-:Y:S01]  /*5a30*/  F2FP.F16.F32.PACK_AB R199, R66, R199 ;  /* 0x000000c742c7723e */ /* 0x001fe200000000ff */
[----:B------:R-:W0:Y:S01]  /*5a40*/  MUFU.EX2 R208, R208 ;  /* 0x000000d000d07308 */ /* 0x000e220000000800 */
[C---:B----4-:R-:W-:Y:S01]  /*5a50*/  F2FP.F16.F32.PACK_AB R206, R31.reuse, R206 ;  /* 0x000000ce1fce723e */ /* 0x050fe200000000ff */
[----:B------:R-:W-:Y:S01]  /*5a60*/  FADD.FTZ R9, R31, R44 ;  /* 0x0000002c1f097221 */ /* 0x000fe20000010000 */
[----:B------:R-:W-:-:S02]  /*5a70*/  IMAD.MOV.U32 R59, RZ, RZ, R87 ;  /* 0x000000ffff3b7224 */ /* 0x000fc400078e0057 */
[--C-:B------:R-:W-:Y:S02]  /*5a80*/  IMAD.MOV.U32 R50, RZ, RZ, R87.reuse ;  /* 0x000000ffff327224 */ /* 0x100fe400078e0057 */
[--C-:B------:R-:W-:Y:S01]  /*5a90*/  IMAD.MOV.U32 R31, RZ, RZ, R87.reuse ;  /* 0x000000ffff1f7224 */ /* 0x100fe200078e0057 */
[----:B------:R-:W-:Y:S01]  /*5aa0*/  MUFU.EX2 R48, R48 ;  /* 0x0000003000307308 */ /* 0x000fe20000000800 */
[----:B------:R-:W-:-:S07]  /*5ab0*/  IMAD.MOV.U32 R27, RZ, RZ, R87 ;  /* 0x000000ffff1b7224 */ /* 0x000fce00078e0057 */
[----:B------:R-:W1:Y:S01]  /*5ac0*/  MUFU.EX2 R45, R45 ;  /* 0x0000002d002d7308 */ /* 0x000e620000000800 */
[----:B0-----:R-:W-:-:S07]  /*5ad0*/  FADD.FTZ R44, R208, R9 ;  /* 0x00000009d02c7221 */ /* 0x001fce0000010000 */
[----:B------:R-:W0:Y:S08]  /*5ae0*/  MUFU.EX2 R203, R203 ;  /* 0x000000cb00cb7308 */ /* 0x000e300000000800 */
[----:B------:R-:W2:Y:S01]  /*5af0*/  MUFU.EX2 R210, R210 ;  /* 0x000000d200d27308 */ /* 0x000ea20000000800 */
[C---:B-1----:R-:W-:Y:S01]  /*5b00*/  FADD.FTZ R9, R45.reuse, R44 ;  /* 0x0000002c2d097221 */ /* 0x042fe20000010000 */
[----:B------:R-:W-:Y:S01]  /*5b10*/  F2FP.F16.F32.PACK_AB R208, R45, R208 ;  /* 0x000000d02dd0723e */ /* 0x000fe200000000ff */
[----:B------:R-:W-:-:S02]  /*5b20*/  IMAD.MOV.U32 R45, RZ, RZ, R87 ;  /* 0x000000ffff2d7224 */ /* 0x000fc400078e0057 */
[----:B------:R-:W-:-:S03]  /*5b30*/  IMAD.MOV.U32 R44, RZ, RZ, R87 ;  /* 0x000000ffff2c7224 */ /* 0x000fc600078e0057 */
[----:B------:R-:W1:Y:S08]  /*5b40*/  MUFU.EX2 R52, R52 ;  /* 0x0000003400347308 */ /* 0x000e700000000800 */
        /* <DEDUP_REMOVED lines=8> */
[----:B------:R-:W-:-:S03]  /*5bd0*/  IMAD.MOV.U32 R48, RZ, RZ, R87 ;  /* 0x000000ffff307224 */ /* 0x000fc600078e0057 */
[----:B0-----:R-:W-:Y:S01]  /*5be0*/  FADD.FTZ R7, R203, R32 ;  /* 0x00000020cb077221 */ /* 0x001fe20000010000 */
[----:B--2---:R-:W-:Y:S01]  /*5bf0*/  FADD.FTZ R32, R210, R9 ;  /* 0x00000009d2207221 */ /* 0x004fe20000010000 */
[----:B-1----:R-:W-:Y:S01]  /*5c00*/  F2FP.F16.F32.PACK_AB R203, R52, R203 ;  /* 0x000000cb34cb723e */ /* 0x002fe200000000ff */
[----:B------:R-:W-:Y:S01]  /*5c10*/  MUFU.EX2 R212, R212 ;  /* 0x000000d400d47308 */ /* 0x000fe20000000800 */
[C---:B----4-:R-:W-:Y:S01]  /*5c20*/  F2FP.F16.F32.PACK_AB R210, R47.reuse, R210 ;  /* 0x000000d22fd2723e */ /* 0x050fe200000000ff */
[----:B------:R-:W-:Y:S01]  /*5c30*/  FADD.FTZ R9, R47, R32 ;  /* 0x000000202f097221 */ /* 0x000fe20000010000 */
[--C-:B------:R-:W-:Y:S02]  /*5c40*/  IMAD.MOV.U32 R47, RZ, RZ, R87.reuse ;  /* 0x000000ffff2f7224 */ /* 0x100fe400078e0057 */
[----:B------:R-:W-:-:S03]  /*5c50*/  IMAD.MOV.U32 R32, RZ, RZ, R87 ;  /* 0x000000ffff207224 */ /* 0x000fc600078e0057 */
[----:B------:R-:W0:Y:S08]  /*5c60*/  MUFU.EX2 R40, R40 ;  /* 0x0000002800287308 */ /* 0x000e300000000800 */
[----:B------:R-:W1:Y:S08]  /*5c70*/  MUFU.EX2 R49, R49 ;  /* 0x0000003100317308 */ /* 0x000e700000000800 */
[----:B------:R-:W2:Y:S01]  /*5c80*/  MUFU.EX2 R54, R54 ;  /* 0x0000003600367308 */ /* 0x000ea20000000800 */
[----:B0-----:R-:W-:-:S07]  /*5c90*/  F2FP.F16.F32.PACK_AB R205, R40, R57 ;  /* 0x0000003928cd723e */ /* 0x001fce00000000ff */
[----:B------:R0:W-:Y:S08]  /*5ca0*/  MUFU.EX2 R211, R24 ;  /* 0x0000001800d37308 */ /* 0x0001f00000000800 */
[----:B------:R-:W3:Y:S01]  /*5cb0*/  MUFU.EX2 R42, R42 ;  /* 0x0000002a002a7308 */ /* 0x000ee20000000800 */
[----:B0-----:R-:W-:Y:S01]  /*5cc0*/  FADD.FTZ R24, R52, R7 ;  /* 0x0000000734187221 */ /* 0x001fe20000010000 */
[----:B------:R-:W-:-:S03]  /*5cd0*/  IMAD.MOV.U32 R52, RZ, RZ, R87 ;  /* 0x000000ffff347224 */ /* 0x000fc600078e0057 */
[----:B------:R-:W-:Y:S01]  /*5ce0*/  FADD.FTZ R7, R57, R24 ;  /* 0x0000001839077221 */ /* 0x000fe20000010000 */
[----:B------:R-:W-:Y:S01]  /*5cf0*/  FADD.FTZ R24, R212, R9 ;  /* 0x00000009d4187221 */ /* 0x000fe20000010000 */
[C---:B-1----:R-:W-:Y:S01]  /*5d00*/  F2FP.F16.F32.PACK_AB R212, R49.reuse, R212 ;  /* 0x000000d431d4723e */ /* 0x042fe200000000ff */
[----:B------:R-:W0:Y:S01]  /*5d10*/  MUFU.EX2 R46, R46 ;  /* 0x0000002e002e7308 */ /* 0x000e220000000800 */
[----:B------:R-:W-:Y:S01]  /*5d20*/  FADD.FTZ R7, R40, R7 ;  /* 0x0000000728077221 */ /* 0x000fe20000010000 */
[----:B------:R-:W-:Y:S01]  /*5d30*/  FADD.FTZ R9, R49, R24 ;  /* 0x0000001831097221 */ /* 0x000fe20000010000 */
[----:B------:R-:W-:Y:S02]  /*5d40*/  IMAD.MOV.U32 R57, RZ, RZ, R87 ;  /* 0x000000ffff397224 */ /* 0x000fe400078e0057 */
[----:B--2---:R-:W-:Y:S01]  /*5d50*/  FADD.FTZ R24, R54, R7 ;  /* 0x0000000736187221 */ /* 0x004fe20000010000 */
[--C-:B------:R-:W-:Y:S02]  /*5d60*/  IMAD.MOV.U32 R49, RZ, RZ, R87.reuse ;  /* 0x000000ffff317224 */ /* 0x100fe400078e0057 */
[----:B------:R-:W1:Y:S01]  /*5d70*/  MUFU.EX2 R34, R34 ;  /* 0x0000002200227308 */ /* 0x000e620000000800 */
[C---:B------:R-:W-:Y:S01]  /*5d80*/  FADD.FTZ R7, R207.reuse, R24 ;  /* 0x00000018cf077221 */ /* 0x040fe20000010000 */
[----:B------:R-:W-:Y:S01]  /*5d90*/  F2FP.F16.F32.PACK_AB R207, R207, R54 ;  /* 0x00000036cfcf723e */ /* 0x000fe200000000ff */
[----:B------:R-:W-:-:S02]  /*5da0*/  IMAD.MOV.U32 R54, RZ, RZ, R87 ;  /* 0x000000ffff367224 */ /* 0x000fc400078e0057 */
[----:B---3--:R-:W-:Y:S01]  /*5db0*/  FADD.FTZ R24, R42, R7 ;  /* 0x000000072a187221 */ /* 0x008fe20000010000 */
[--C-:B------:R-:W-:Y:S02]  /*5dc0*/  IMAD.MOV.U32 R40, RZ, RZ, R87.reuse ;  /* 0x000000ffff287224 */ /* 0x100fe400078e0057 */
[----:B------:R-:W2:Y:S01]  /*5dd0*/  MUFU.EX2 R213, R28 ;  /* 0x0000001c00d57308 */ /* 0x000ea20000000800 */
[C---:B------:R-:W-:Y:S01]  /*5de0*/  FADD.FTZ R7, R209.reuse, R24 ;  /* 0x00000018d1077221 */ /* 0x040fe20000010000 */
[----:B------:R-:W-:Y:S01]  /*5df0*/  F2FP.F16.F32.PACK_AB R209, R209, R42 ;  /* 0x0000002ad1d1723e */ /* 0x000fe200000000ff */
[----:B------:R-:W-:Y:S02]  /*5e00*/  IMAD.MOV.U32 R42, RZ, RZ, R87 ;  /* 0x000000ffff2a7224 */ /* 0x000fe400078e0057 */
[----:B0-----:R-:W-:-:S03]  /*5e10*/  FADD.FTZ R24, R46, R7 ;  /* 0x000000072e187221 */ /* 0x001fc60000010000 */
[----:B------:R-:W0:Y:S01]  /*5e20*/  MUFU.EX2 R214, R214 ;  /* 0x000000d600d67308 */ /* 0x000e220000000800 */
[C---:B------:R-:W-:Y:S01]  /*5e30*/  FADD.FTZ R7, R211.reuse, R24 ;  /* 0x00000018d3077221 */ /* 0x040fe20000010000 */
[----:B------:R-:W-:Y:S01]  /*5e40*/  F2FP.F16.F32.PACK_AB R211, R211, R46 ;  /* 0x0000002ed3d3723e */ /* 0x000fe200000000ff */
[----:B------:R-:W-:Y:S02]  /*5e50*/  IMAD.MOV.U32 R46, RZ, RZ, R87 ;  /* 0x000000ffff2e7224 */ /* 0x000fe400078e0057 */
[----:B-1----:R-:W-:Y:S01]  /*5e60*/  FADD.FTZ R6, R34, R7 ;  /* 0x0000000722067221 */ /* 0x002fe20000010000 */
[--C-:B------:R-:W-:Y:S02]  /*5e70*/  IMAD.MOV.U32 R24, RZ, RZ, R87.reuse ;  /* 0x000000ffff187224 */ /* 0x100fe400078e0057 */
        /* <DEDUP_REMOVED lines=10> */
[----:B------:R-:W-:Y:S01]  /*5f20*/  F2FP.F16.F32.PACK_AB R214, R51, R214 ;  /* 0x000000d633d6723e */ /* 0x000fe200000000ff */
[----:B------:R-:W-:-:S05]  /*5f30*/  IMAD.MOV.U32 R51, RZ, RZ, R87 ;  /* 0x000000ffff337224 */ /* 0x000fca00078e0057 */
[----:B------:R-:W2:Y:S01]  /*5f40*/  MUFU.EX2 R26, R26 ;  /* 0x0000001a001a7308 */ /* 0x000ea20000000800 */
[C---:B0-----:R-:W-:Y:S01]  /*5f50*/  FADD.FTZ R7, R215.reuse, R6 ;  /* 0x00000006d7077221 */ /* 0x041fe20000010000 */
[----:B------:R-:W-:Y:S01]  /*5f60*/  F2FP.F16.F32.PACK_AB R215, R215, R38 ;  /* 0x00000026d7d7723e */ /* 0x000fe200000000ff */
[----:B------:R-:W-:-:S05]  /*5f70*/  IMAD.MOV.U32 R38, RZ, RZ, R87 ;  /* 0x000000ffff267224 */ /* 0x000fca00078e0057 */
[----:B------:R-:W0:Y:S01]  /*5f80*/  MUFU.EX2 R53, R136 ;  /* 0x0000008800357308 */ /* 0x000e220000000800 */
[----:B-1----:R-:W-:-:S07]  /*5f90*/  FADD.FTZ R28, R216, R9 ;  /* 0x00000009d81c7221 */ /* 0x002fce0000010000 */
[----:B------:R1:W3:Y:S01]  /*5fa0*/  MUFU.EX2 R217, R86 ;  /* 0x0000005600d97308 */ /* 0x0002e20000000800 */
[----:B--2---:R-:W-:-:S07]  /*5fb0*/  FADD.FTZ R6, R26, R7 ;  /* 0x000000071a067221 */ /* 0x004fce0000010000 */
[----:B------:R-:W2:Y:S01]  /*5fc0*/  MUFU.EX2 R218, R218 ;  /* 0x000000da00da7308 */ /* 0x000ea20000000800 */
[C---:B0-----:R-:W-:Y:S01]  /*5fd0*/  FADD.FTZ R9, R53.reuse, R28 ;  /* 0x0000001c35097221 */ /* 0x041fe20000010000 */
[----:B------:R-:W-:Y:S01]  /*5fe0*/  F2FP.F16.F32.PACK_AB R216, R53, R216 ;  /* 0x000000d835d8723e */ /* 0x000fe200000000ff */
[--C-:B-1----:R-:W-:Y:S02]  /*5ff0*/  IMAD.MOV.U32 R86, RZ, RZ, R87.reuse ;  /* 0x000000ffff567224 */ /* 0x102fe400078e0057 */
[----:B------:R-:W-:-:S03]  /*6000*/  IMAD.MOV.U32 R53, RZ, RZ, R87 ;  /* 0x000000ffff357224 */ /* 0x000fc600078e0057 */
[----:B------:R-:W0:Y:S01]  /*6010*/  MUFU.EX2 R30, R30 ;  /* 0x0000001e001e7308 */ /* 0x000e220000000800 */
[C---:B---3--:R-:W-:Y:S01]  /*6020*/  FADD.FTZ R7, R217.reuse, R6 ;  /* 0x00000006d9077221 */ /* 0x048fe20000010000 */
[----:B------:R-:W-:Y:S01]  /*6030*/  F2FP.F16.F32.PACK_AB R217, R217, R26 ;  /* 0x0000001ad9d9723e */ /* 0x000fe200000000ff */
[----:B------:R-:W-:-:S05]  /*6040*/  IMAD.MOV.U32 R26, RZ, RZ, R87 ;  /* 0x000000ffff1a7224 */ /* 0x000fca00078e0057 */
[----:B------:R-:W1:Y:S01]  /*6050*/  MUFU.EX2 R23, R23 ;  /* 0x0000001700177308 */ /* 0x000e620000000800 */
[----:B--2---:R-:W-:-:S07]  /*6060*/  FADD.FTZ R28, R218, R9 ;  /* 0x00000009da1c7221 */ /* 0x004fce0000010000 */
[----:B------:R-:W2:Y:S01]  /*6070*/  MUFU.EX2 R55, R55 ;  /* 0x0000003700377308 */ /* 0x000ea20000000800 */
[----:B0-----:R-:W-:Y:S01]  /*6080*/  FADD.FTZ R8, R30, R7 ;  /* 0x000000071e087221 */ /* 0x001fe20000010000 */
[C---:B-1----:R-:W-:Y:S01]  /*6090*/  FADD.FTZ R9, R23.reuse, R28 ;  /* 0x0000001c17097221 */ /* 0x042fe20000010000 */
[----:B------:R-:W-:Y:S01]  /*60a0*/  F2FP.F16.F32.PACK_AB R218, R23, R218 ;  /* 0x000000da17da723e */ /* 0x000fe200000000ff */
[--C-:B------:R-:W-:Y:S02]  /*60b0*/  IMAD.MOV.U32 R28, RZ, RZ, R87.reuse ;  /* 0x000000ffff1c7224 */ /* 0x100fe400078e0057 */
[C---:B--2---:R-:W-:Y:S01]  /*60c0*/  FADD.FTZ R8, R55.reuse, R8 ;  /* 0x0000000837087221 */ /* 0x044fe20000010000 */
[----:B------:R-:W-:Y:S01]  /*60d0*/  F2FP.F16.F32.PACK_AB R219, R55, R30 ;  /* 0x0000001e37db723e */ /* 0x000fe200000000ff */
[--C-:B------:R-:W-:Y:S02]  /*60e0*/  IMAD.MOV.U32 R55, RZ, RZ, R87.reuse ;  /* 0x000000ffff377224 */ /* 0x100fe400078e0057 */
[----:B------:R-:W-:Y:S01]  /*60f0*/  IMAD.MOV.U32 R30, RZ, RZ, R87 ;  /* 0x000000ffff1e7224 */ /* 0x000fe200078e0057 */
[----:B------:R-:W-:Y:S06]  /*6100*/  @!P2 BRA `(.L_x_6265) ;  /* 0x0000004c0034a947 */ /* 0x000fec0003800000 */
[----:B------:R-:W-:Y:S01]  /*6110*/  UMOV UR6, URZ ;  /* 0x0000003f00067c82 */ /* 0x000fe20008000000 */
[----:B------:R-:W-:Y:S01]  /*6120*/  IMAD.U32 R14, RZ, RZ, UR52 ;  /* 0x00000034ff0e7e24 */ /* 0x000fe2000f8e00ff */
[----:B------:R-:W-:Y:S01]  /*6130*/  CS2R R86, SRZ ;  /* 0x0000000000567805 */ /* 0x000fe2000001ff00 */
        /* <DEDUP_REMOVED lines=33> */
[----:B------:R-:W-:Y:S01]  /*6350*/  IMAD.U32 R13, RZ, RZ, UR6 ;  /* 0x00000006ff0d7e24 */ /* 0x000fe2000f8e00ff */
[----:B------:R-:W-:-:S06]  /*6360*/  UMOV UR61, URZ ;  /* 0x0000003f003d7c82 */ /* 0x000fcc0008000000 */
.L_x_6274:
[----:B------:R-:W-:Y:S01]  /*6370*/  R2UR UR11, R18 ;  /* 0x00000000120b72ca */ /* 0x000fe200000e0000 */
[----:B------:R-:W-:Y:S01]  /*6380*/  UIADD3 UR6, UR61, 0x1, URZ ;  /* 0x000000013d067890 */ /* 0x000fe2000fffe03f */
[----:B------:R-:W-:-:S03]  /*6390*/  R2UR UR10, R13 ;  /* 0x000000000d0a72ca */ /* 0x000fc600000e0000 */
[----:B------:R-:W-:-:S04]  /*63a0*/  UISETP.NE.AND UP0, UPT, UR6, 0x2, UPT ;  /* 0x000000020600788c */ /* 0x000fc8000bf05270 */
[----:B------:R-:W-:Y:S02]  /*63b0*/  USEL UR7, URZ, 0x1, UP0 ;  /* 0x000000013f077887 */ /* 0x000fe40008000000 */
[----:B------:R-:W-:Y:S02]  /*63c0*/  USEL UR6, UR6, URZ, UP0 ;  /* 0x0000003f06067287 */ /* 0x000fe40008000000 */
[----:B------:R-:W-:Y:S02]  /*63d0*/  ISETP.NE.AND P3, PT, RZ, UR11, PT ;  /* 0x0000000bff007c0c */ /* 0x000fe4000bf65270 */
[----:B------:R-:W-:Y:S02]  /*63e0*/  ULOP3.LUT UR7, UR10, UR7, URZ, 0x3c, !UPT ;  /* 0x000000070a077292 */ /* 0x000fe4000f8e3c3f */
[----:B------:R-:W-:-:S04]  /*63f0*/  IMAD.U32 R0, RZ, RZ, UR6 ;  /* 0x00000006ff007e24 */ /* 0x000fc8000f8e00ff */
[----:B------:R-:W-:-:S05]  /*6400*/  IMAD.U32 R12, RZ, RZ, UR7 ;  /* 0x00000007ff0c7e24 */ /* 0x000fca000f8e00ff */
[----:B------:R-:W-:Y:S05]  /*6410*/  @P3 BRA `(.L_x_6266) ;  /* 0x0000000000343947 */ /* 0x000fea0003800000 */
[----:B------:R-:W-:Y:S05]  /*6420*/  @!P0 BRA `(.L_x_6267) ;  /* 0x0000000000048947 */ /* 0x000fea0003800000 */
[----:B------:R-:W-:Y:S01]  /*6430*/  BPT.TRAP 0x1 ;  /* 0x000000040000795c */ /* 0x000fe20000300000 */
.L_x_6267:
        /* <DEDUP_REMOVED lines=8> */
.L_x_6268:
[----:B-1----:R-:W-:Y:S05]  /*64c0*/  @P2 BRA `(.L_x_6266) ;  /* 0x0000000000082947 */ /* 0x002fea0003800000 */
[----:B------:R-:W1:Y:S02]  /*64d0*/  SYNCS.PHASECHK.TRANS64.TRYWAIT P2, [R5+URZ+0x34830], R4 ;  /* 0x03483004050075a7 */ /* 0x000e64000804017f */
[----:B-1----:R-:W-:Y:S05]  /*64e0*/  @!P2 BRA `(.L_x_6269) ;  /* 0x000000a80038a947 */ /* 0x002fea0003800000 */
.L_x_6266:
[----:B01----:R-:W-:Y:S01]  /*64f0*/  VIADD R4, R22, 0x8 ;  /* 0x0000000816047836 */ /* 0x003fe20000000000 */
[----:B------:R-:W-:Y:S01]  /*6500*/  R2UR UR30, R0 ;  /* 0x00000000001e72ca */ /* 0x000fe200000e0000 */
[----:B------:R-:W-:Y:S01]  /*6510*/  UMOV UR31, 0x40000040 ;  /* 0x40000040001f7882 */ /* 0x000fe20000000000 */
[C---:B------:R-:W-:Y:S01]  /*6520*/  R2UR UR28, R2.reuse ;  /* 0x00000000021c72ca */ /* 0x040fe200000e0000 */
[----:B------:R-:W-:Y:S01]  /*6530*/  UMOV UR51, 0x40000040 ;  /* 0x4000004000337882 */ /* 0x000fe20000000000 */
[----:B------:R0:W-:Y:S01]  /*6540*/  BAR.SYNC.DEFER_BLOCKING R4, 0x100 ;  /* 0x000400040000751d */ /* 0x0001e20000010000 */
[C---:B------:R-:W-:Y:S02]  /*6550*/  R2UR UR29, R3.reuse ;  /* 0x00000000031d72ca */ /* 0x040fe400000e0000 */
[C---:B------:R-:W-:Y:S02]  /*6560*/  R2UR UR48, R2.reuse ;  /* 0x00000000023072ca */ /* 0x040fe400000e0000 */
[C---:B------:R-:W-:Y:S01]  /*6570*/  R2UR UR49, R3.reuse ;  /* 0x00000000033172ca */ /* 0x040fe200000e0000 */
[----:B------:R-:W-:Y:S01]  /*6580*/  UMOV UR55, 0x40000040 ;  /* 0x4000004000377882 */ /* 0x000fe20000000000 */
[C---:B------:R-:W-:Y:S01]  /*6590*/  R2UR UR52, R2.reuse ;  /* 0x00000000023472ca */ /* 0x040fe200000e0000 */
[----:B------:R-:W-:Y:S01]  /*65a0*/  UMOV UR39, 0x40000040 ;  /* 0x4000004000277882 */ /* 0x000fe20000000000 */
[----:B------:R-:W-:Y:S01]  /*65b0*/  UIMAD UR30, UR30, 0xb00, UR60 ;  /* 0x00000b001e1e78a4 */ /* 0x000fe2000f8e023c */
[C---:B------:R-:W-:Y:S01]  /*65c0*/  R2UR UR53, R3.reuse ;  /* 0x00000000033572ca */ /* 0x040fe200000e0000 */
[----:B------:R-:W-:Y:S01]  /*65d0*/  UMOV UR43, 0x40000040 ;  /* 0x40000040002b7882 */ /* 0x000fe20000000000 */
[C---:B------:R-:W-:Y:S01]  /*65e0*/  R2UR UR36, R2.reuse ;  /* 0x00000000022472ca */ /* 0x040fe200000e0000 */
[----:B------:R-:W-:Y:S01]  /*65f0*/  UIADD3 UR50, UR30, 0x80, URZ ;  /* 0x000000801e327890 */ /* 0x000fe2000fffe03f */
[C---:B------:R-:W-:Y:S01]  /*6600*/  R2UR UR37, R3.reuse ;  /* 0x00000000032572ca */ /* 0x040fe200000e0000 */
[----:B------:R-:W-:Y:S01]  /*6610*/  UIADD3 UR54, UR30, 0x100, URZ ;  /* 0x000001001e367890 */ /* 0x000fe2000fffe03f */
[C---:B------:R-:W-:Y:S01]  /*6620*/  R2UR UR40, R2.reuse ;  /* 0x00000000022872ca */ /* 0x040fe200000e0000 */
[----:B------:R-:W-:Y:S01]  /*6630*/  UIADD3 UR38, UR30, 0x180, URZ ;  /* 0x000001801e267890 */ /* 0x000fe2000fffe03f */
[C---:B------:R-:W-:Y:S01]  /*6640*/  R2UR UR41, R3.reuse ;  /* 0x00000000032972ca */ /* 0x040fe200000e0000 */
[----:B------:R-:W-:Y:S01]  /*6650*/  UIADD3 UR42, UR30, 0x200, URZ ;  /* 0x000002001e2a7890 */ /* 0x000fe2000fffe03f */
[----:B------:R-:W-:Y:S01]  /*6660*/  R2UR UR44, R2 ;  /* 0x00000000022c72ca */ /* 0x000fe200000e0000 */
[----:B------:R-:W-:Y:S01]  /*6670*/  UIADD3 UR46, UR30, 0x280, URZ ;  /* 0x000002801e2e7890 */ /* 0x000fe2000fffe03f */
[----:B------:R-:W-:Y:S01]  /*6680*/  R2UR UR45, R3 ;  /* 0x00000000032d72ca */ /* 0x000fe200000e0000 */
[----:B------:R-:W-:Y:S01]  /*6690*/  UMOV UR47, 0x40000040 ;  /* 0x40000040002f7882 */ /* 0x000fe20000000000 */
[----:B------:R-:W-:Y:S01]  /*66a0*/  WARPGROUP.ARRIVE ;  /* 0x00000000000079c5 */ /* 0x000fe20000000000 */
[----:B------:R-:W-:Y:S01]  /*66b0*/  UIADD3 UR6, UR30, 0x2, URZ ;  /* 0x000000021e067890 */ /* 0x000fe2000fffe03f */
[----:B------:R-:W-:Y:S01]  /*66c0*/  MOV R5, UR33 ;  /* 0x0000002100057c02 */ /* 0x000fe20008000f00 */
[----:B------:R-:W-:Y:S01]  /*66d0*/  UMOV UR7, 0x40000040 ;  /* 0x4000004000077882 */ /* 0x000fe20000000000 */
[----:B------:R-:W-:Y:S01]  /*66e0*/  UIADD3 UR10, UR30, 0x82, URZ ;  /* 0x000000821e0a7890 */ /* 0x000fe2000fffe03f */
[----:B------:R-:W-:Y:S01]  /*66f0*/  MOV R6, UR32 ;  /* 0x0000002000067c02 */ /* 0x000fe20008000f00 */
[----:B------:R-:W-:Y:S01]  /*6700*/  HGMMA.64x16x16.F32 R168, gdesc[UR28], RZ, !UPT, gsb0 ;  /* 0x002000001ca879f0 */ /* 0x000fe2000c0008ff */
[----:B------:R-:W-:Y:S01]  /*6710*/  UMOV UR32, UR4 ;  /* 0x0000000400207c82 */ /* 0x000fe20008000000 */
[----:B------:R-:W-:Y:S01]  /*6720*/  UMOV UR33, UR5 ;  /* 0x0000000500217c82 */ /* 0x000fe20008000000 */
[----:B------:R-:W-:Y:S01]  /*6730*/  UMOV UR35, 0x40000040 ;  /* 0x4000004000237882 */ /* 0x000fe20000000000 */
[----:B------:R-:W-:Y:S01]  /*6740*/  UIADD3 UR11, UR30, 0x102, URZ ;  /* 0x000001021e0b7890 */ /* 0x000fe2000fffe03f */
[----:B------:R-:W-:Y:S01]  /*6750*/  UMOV UR34, UR10 ;  /* 0x0000000a00227c82 */ /* 0x000fe20008000000 */
[----:B------:R-:W-:Y:S01]  /*6760*/  UIADD3 UR58, UR30, 0x402, URZ ;  /* 0x000004021e3a7890 */ /* 0x000fe2000fffe03f */
[----:B------:R-:W-:Y:S01]  /*6770*/  UMOV UR56, UR4 ;  /* 0x0000000400387c82 */ /* 0x000fe20008000000 */
[----:B------:R-:W-:Y:S01]  /*6780*/  UMOV UR57, UR5 ;  /* 0x0000000500397c82 */ /* 0x000fe20008000000 */
[----:B------:R-:W-:Y:S01]  /*6790*/  UMOV UR59, 0x40000040 ;  /* 0x40000040003b7882 */ /* 0x000fe20000000000 */
[----:B------:R-:W-:-:S02]  /*67a0*/  UIADD3 UR10, UR30, 0x502, URZ ;  /* 0x000005021e0a7890 */ /* 0x000fc4000fffe03f */
[----:B------:R-:W-:Y:S01]  /*67b0*/  UIADD3 UR14, UR30, 0x6, URZ ;  /* 0x000000061e0e7890 */ /* 0x000fe2000fffe03f */
[----:B------:R-:W-:Y:S01]  /*67c0*/  UMOV UR15, 0x40000040 ;  /* 0x40000040000f7882 */ /* 0x000fe20000000000 */
[----:B------:R-:W-:Y:S01]  /*67d0*/  UIADD3 UR18, UR30, 0x580, URZ ;  /* 0x000005801e127890 */ /* 0x000fe2000fffe03f */
[----:B------:R-:W-:Y:S01]  /*67e0*/  UMOV UR19, 0x40000040 ;  /* 0x4000004000137882 */ /* 0x000fe20000000000 */
[----:B------:R-:W-:Y:S01]  /*67f0*/  UIADD3 UR22, UR30, 0x582, URZ ;  /* 0x000005821e167890 */ /* 0x000fe2000fffe03f */
[----:B------:R-:W-:Y:S01]  /*6800*/  UMOV UR23, 0x40000040 ;  /* 0x4000004000177882 */ /* 0x000fe20000000000 */
[----:B------:R-:W-:Y:S01]  /*6810*/  UIADD3 UR26, UR30, 0x584, URZ ;  /* 0x000005841e1a7890 */ /* 0x000fe2000fffe03f */
[----:B------:R-:W-:Y:S01]  /*6820*/  UMOV UR27, 0x40000040 ;  /* 0x40000040001b7882 */ /* 0x000fe20000000000 */
        /* <DEDUP_REMOVED lines=140> */
[----:B------:R-:W-:-:S05]  /*70f0*/  UIADD3 UR7, UR30, 0x104, URZ ;  /* 0x000001041e077890 */ /* 0x000fca000fffe03f */
        /* <DEDUP_REMOVED lines=293> */
[----:B------:R-:W-:Y:S01]  /*8350*/  UIADD3 UR34, UR30, 0x586, URZ ;  /* 0x000005861e227890 */ /* 0x000fe2000fffe03f */
[----:B------:R-:W-:Y:S01]  /*8360*/  R2UR UR32, R6 ;  /* 0x00000000062072ca */ /* 0x000fe200000e0000 */
[----:B------:R-:W-:-:S10]  /*8370*/  UMOV UR35, 0x40000040 ;  /* 0x4000004000237882 */ /* 0x000fd40000000000 */
[----:B------:R-:W-:Y:S02]  /*8380*/  UMOV UR29, UR33 ;  /* 0x00000021001d7c82 */ /* 0x000fe40008000000 */
        /* <DEDUP_REMOVED lines=62> */
[----:B------:R-:W-:-:S07]  /*8770*/  UIADD3 UR6, UR30, 0x986, URZ ;  /* 0x000009861e067890 */ /* 0x000fce000fffe03f */
        /* <DEDUP_REMOVED lines=40> */
[----:B0-----:R-:W-:Y:S05]  /*8a00*/  @P3 BRA `(.L_x_6270) ;  /* 0x0000000000343947 */ /* 0x001fea0003800000 */
[----:B------:R-:W-:Y:S05]  /*8a10*/  @!P0 BRA `(.L_x_6271) ;  /* 0x0000000000048947 */ /* 0x000fea0003800000 */
[----:B------:R-:W-:Y:S01]  /*8a20*/  BPT.TRAP 0x1 ;  /* 0x000000040000795c */ /* 0x000fe20000300000 */
.L_x_6271:
        /* <DEDUP_REMOVED lines=8> */
.L_x_6272:
[----:B-1----:R-:W-:Y:S05]  /*8ab0*/  @P2 BRA `(.L_x_6270) ;  /* 0x0000000000082947 */ /* 0x002fea0003800000 */
[----:B------:R-:W1:Y:S02]  /*8ac0*/  SYNCS.PHASECHK.TRANS64.TRYWAIT P2, [UR6+0x34850], R4 ;  /* 0x03485004ff0075a7 */ /* 0x000e640008040146 */
[----:B-1----:R-:W-:Y:S05]  /*8ad0*/  @!P2 BRA `(.L_x_6273) ;  /* 0x0000008000d0a947 */ /* 0x002fea0003800000 */
.L_x_6270:
[----:B------:R-:W-:Y:S01]  /*8ae0*/  R2UR UR14, R16 ;  /* 0x00000000100e72ca */ /* 0x000fe200000e0000 */
[----:B------:R-:W-:Y:S01]  /*8af0*/  WARPGROUP.ARRIVE ;  /* 0x00000000000079c5 */ /* 0x000fe20000000000 */
[----:B------:R-:W-:Y:S01]  /*8b00*/  UMOV UR7, 0x40000040 ;  /* 0x4000004000077882 */ /* 0x000fe20000000000 */
[----:B------:R-:W-:Y:S01]  /*8b10*/  UMOV UR11, 0x40000040 ;  /* 0x40000040000b7882 */ /* 0x000fe20000000000 */
[----:B01----:R-:W-:-:S04]  /*8b20*/  FMNMX.FTZ R4, R168, R11, !PT ;  /* 0x0000000ba8047209 */ /* 0x003fc80007810000 */
[----:B------:R-:W-:-:S04]  /*8b30*/  FMNMX.FTZ R5, R169, R4, !PT ;  /* 0x00000004a9057209 */ /* 0x000fc80007810000 */
        /* <DEDUP_REMOVED lines=10> */
[----:B------:R-:W-:Y:S01]  /*8be0*/  FMNMX.FTZ R5, R165, R4, !PT ;  /* 0x00000004a5057209 */ /* 0x000fe20007810000 */
[----:B------:R-:W-:-:S03]  /*8bf0*/  UIADD3 UR10, UR6, 0x80, URZ ;  /* 0x00000080060a7890 */ /* 0x000fc6000fffe03f */
[----:B------:R-:W-:Y:S02]  /*8c00*/  FMNMX.FTZ R4, R152, R5, !PT ;  /* 0x0000000598047209 */ /* 0x000fe40007810000 */
[----:B------:R-:W-:Y:S01]  /*8c10*/  HGMMA.64x128x16.F32 R24, R176, gdesc[UR4].tnspB, R24, gsb0 ;  /* 0x41e00004b0187df0 */ /* 0x000fe20008000818 */
        /* <DEDUP_REMOVED lines=37> */
[----:B------:R-:W-:Y:S02]  /*8e70*/  WARPGROUP.ARRIVE ;  /* 0x00000000000079c5 */ /* 0x000fe40000000000 */
[----:B------:R-:W0:Y:S04]  /*8e80*/  SHFL.BFLY PT, R5, R10, 0x2, 0x1f ;  /* 0x0c401f000a057f89 */ /* 0x000e2800000e0000 */
[----:B------:R-:W-:Y:S01]  /*8e90*/  HGMMA.64x128x16.F32 R24, R180, gdesc[UR8].tnspB, R24, gsb0 ;  /* 0x41e00008b4187df0 */ /* 0x000fe20008000818 */
[----:B------:R-:W-:Y:S01]  /*8ea0*/  UIADD3 UR10, UR6, 0x100, URZ ;  /* 0x00000100060a7890 */ /* 0x000fe2000fffe03f */
[----:B------:R-:W-:Y:S01]  /*8eb0*/  UMOV UR11, 0x40000040 ;  /* 0x40000040000b7882 */ /* 0x000fe20000000000 */
[----:B0-----:R-:W-:-:S02]  /*8ec0*/  FMNMX.FTZ R13, R10, R5, !PT ;  /* 0x000000050a0d7209 */ /* 0x001fc40007810000 */
[----:B------:R-:W0:Y:S01]  /*8ed0*/  LDC R5, c[0x0][0x988] ;  /* 0x00026200ff057b82 */ /* 0x000e220000000800 */
[----:B------:R-:W-:Y:S02]  /*8ee0*/  FMNMX.FTZ R10, R170, R7, !PT ;  /* 0x00000007aa0a7209 */ /* 0x000fe40007810000 */
[----:B------:R-:W1:Y:S02]  /*8ef0*/  SHFL.BFLY PT, R4, R13, 0x1, 0x1f ;  /* 0x0c201f000d047f89 */ /* 0x000e6400000e0000 */
[----:B-1----:R-:W-:Y:S02]  /*8f00*/  FMNMX.FTZ R4, R13, R4, !PT ;  /* 0x000000040d047209 */ /* 0x002fe40007810000 */
[----:B------:R-:W-:-:S03]  /*8f10*/  FMNMX.FTZ R13, R171, R10, !PT ;  /* 0x0000000aab0d7209 */ /* 0x000fc60007810000 */
[----:B0-----:R-:W-:Y:S01]  /*8f20*/  FMUL.FTZ R220, R4, R5 ;  /* 0x0000000504dc7220 */ /* 0x001fe20000410000 */
[----:B------:R-:W-:Y:S01]  /*8f30*/  FMNMX.FTZ R10, R174, R13, !PT ;  /* 0x0000000dae0a7209 */ /* 0x000fe20007810000 */
[----:B------:R-:W-:Y:S02]  /*8f40*/  FADD.FTZ R6, -R4, R11 ;  /* 0x0000000b04067221 */ /* 0x000fe40000010100 */
        /* <DEDUP_REMOVED lines=32> */
[-C--:B------:R-:W-:Y:S01]  /*9150*/  FFMA.FTZ R92, R92, R5.reuse, -R220 ;  /* 0x000000055c5c7223 */ /* 0x080fe200000108dc */
[----:B------:R-:W-:Y:S01]  /*9160*/  FMNMX.FTZ R149, R159, R10, !PT ;  /* 0x0000000a9f957209 */ /* 0x000fe20007810000 */
[----:B------:R-:W-:Y:S01]  /*9170*/  FMUL.FTZ R6, R6, R5 ;  /* 0x0000000506067220 */ /* 0x000fe20000410000 */
[----:B------:R-:W-:Y:S02]  /*9180*/  MUFU.EX2 R11, R11 ;  /* 0x0000000b000b7308 */ /* 0x000fe40000000800 */
[----:B------:R-:W-:-:S04]  /*9190*/  FMNMX.FTZ R10, R146, R149, !PT ;  /* 0x00000095920a7209 */ /* 0x000fc80007810000 */
[----:B------:R-:W-:Y:S02]  /*91a0*/  FMNMX.FTZ R149, R147, R10, !PT ;  /* 0x0000000a93957209 */ /* 0x000fe40007810000 */
[----:B------:R-:W0:Y:S02]  /*91b0*/  MUFU.EX2 R6, R6 ;  /* 0x0000000600067308 */ /* 0x000e240000000800 */
[----:B------:R-:W-:-:S04]  /*91c0*/  FMNMX.FTZ R10, R150, R149, !PT ;  /* 0x00000095960a7209 */ /* 0x000fc80007810000 */
[----:B------:R-:W-:Y:S02]  /*91d0*/  FMNMX.FTZ R149, R151, R10, !PT ;  /* 0x0000000a97957209 */ /* 0x000fe40007810000 */
[----:B------:R-:W1:Y:S02]  /*91e0*/  MUFU.EX2 R176, R176 ;  /* 0x000000b000b07308 */ /* 0x000e640000000800 */
[----:B------:R-:W-:-:S04]  /*91f0*/  FMNMX.FTZ R10, R138, R149, !PT ;  /* 0x000000958a0a7209 */ /* 0x000fc80007810000 */
[----:B------:R-:W-:Y:S02]  /*9200*/  FMNMX.FTZ R149, R139, R10, !PT ;  /* 0x0000000a8b957209 */ /* 0x000fe40007810000 */
[----:B------:R-:W-:Y:S01]  /*9210*/  MUFU.EX2 R178, R178 ;  /* 0x000000b200b27308 */ /* 0x000fe20000000800 */
[----:B0-----:R-:W-:Y:S01]  /*9220*/  FFMA.FTZ R9, R6, R9, R11 ;  /* 0x0000000906097223 */ /* 0x001fe2000001000b */
[----:B------:R-:W-:-:S04]  /*9230*/  FMNMX.FTZ R10, R142, R149, !PT ;  /* 0x000000958e0a7209 */ /* 0x000fc80007810000 */
[----:B------:R-:W-:Y:S02]  /*9240*/  FMNMX.FTZ R149, R143, R10, !PT ;  /* 0x0000000a8f957209 */ /* 0x000fe40007810000 */
[----:B------:R-:W-:Y:S01]  /*9250*/  MUFU.EX2 R169, R169 ;  /* 0x000000a900a97308 */ /* 0x000fe20000000800 */
[----:B-1----:R-:W-:Y:S01]  /*9260*/  FADD.FTZ R9, R176, R9 ;  /* 0x00000009b0097221 */ /* 0x002fe20000010000 */
[----:B------:R-:W-:Y:S02]  /*9270*/  FMNMX.FTZ R10, R130, R149, !PT ;  /* 0x00000095820a7209 */ /* 0x000fe40007810000 */
[----:B------:R-:W-:Y:S02]  /*9280*/  F2FP.F16.F32.PACK_AB R176, R176, R11 ;  /* 0x0000000bb0b0723e */ /* 0x000fe400000000ff */
[----:B------:R-:W-:Y:S02]  /*9290*/  FMNMX.FTZ R149, R131, R10, !PT ;  /* 0x0000000a83957209 */ /* 0x000fe40007810000 */
[----:B------:R-:W-:Y:S02]  /*92a0*/  MUFU.EX2 R161, R161 ;  /* 0x000000a100a17308 */ /* 0x000fe40000000800 */
[----:B------:R-:W-:Y:S01]  /*92b0*/  FMNMX.FTZ R10, R134, R149, !PT ;  /* 0x00000095860a7209 */ /* 0x000fe20007810000 */
[----:B------:R-:W-:-:S03]  /*92c0*/  FFMA.FTZ R149, R129, R5, -R220 ;  /* 0x0000000581957223 */ /* 0x000fc600000108dc */
[----:B------:R-:W-:Y:S02]  /*92d0*/  FMNMX.FTZ R129, R135, R10, !PT ;  /* 0x0000000a87817209 */ /* 0x000fe40007810000 */
[----:B------:R-:W-:Y:S01]  /*92e0*/  MUFU.EX2 R15, R15 ;  /* 0x0000000f000f7308 */ /* 0x000fe20000000800 */
[----:B------:R-:W-:Y:S02]  /*92f0*/  WARPGROUP.DEPBAR.LE gsb0, 0x0 ;  /* 0x00008000000079c5 */ /* 0x000fe40000010000 */
[----:B------:R-:W-:Y:S01]  /*9300*/  WARPGROUP.ARRIVE ;  /* 0x00000000000079c5 */ /* 0x000fe20000000000 */
[----:B------:R-:W-:Y:S01]  /*9310*/  FMNMX.FTZ R10, R122, R129, !PT ;  /* 0x000000817a0a7209 */ /* 0x000fe20007810000 */
[-CC-:B------:R-:W-:Y:S01]  /*9320*/  FFMA.FTZ R180, R160, R5.reuse, -R220.reuse ;  /* 0x00000005a0b47223 */ /* 0x180fe200000108dc */
[--C-:B------:R-:W-:Y:S02]  /*9330*/  FFMA.FTZ R182, R164, R5, -R220.reuse ;  /* 0x00000005a4b67223 */ /* 0x100fe400000108dc */
[----:B------:R-:W-:Y:S01]  /*9340*/  MUFU.EX2 R21, R21 ;  /* 0x0000001500157308 */ /* 0x000fe20000000800 */
[----:B------:R-:W-:Y:S01]  /*9350*/  FMNMX.FTZ R129, R123, R10, !PT ;  /* 0x0000000a7b817209 */ /* 0x000fe20007810000 */
[----:B------:R-:W-:Y:S01]  /*9360*/  HGMMA.64x128x16.F32 R24, R184, gdesc[UR8].tnspB, R24, gsb0 ;  /* 0x41e00008b8187df0 */ /* 0x000fe20008000818 */
[----:B------:R-:W-:Y:S01]  /*9370*/  UIADD3 UR10, UR6, 0x180, URZ ;  /* 0x00000180060a7890 */ /* 0x000fe2000fffe03f */
[----:B------:R-:W-:Y:S01]  /*9380*/  UMOV UR11, 0x40000040 ;  /* 0x40000040000b7882 */ /* 0x000fe20000000000 */
[----:B------:R-:W-:Y:S01]  /*9390*/  FMNMX.FTZ R10, R126, R129, !PT ;  /* 0x000000817e0a7209 */ /* 0x000fe20007810000 */
[----:B------:R-:W-:-:S02]  /*93a0*/  FFMA.FTZ R129, R133, R5, -R220 ;  /* 0x0000000585817223 */ /* 0x000fc400000108dc */
        /* <DEDUP_REMOVED lines=37> */
[----:B------:R-:W-:-:S05]  /*9600*/  @!P1 LEA R133, R0, UR14, 0x3 ;  /* 0x0000000e00859c11 */ /* 0x000fca000f8e18ff */
[----:B------:R-:W-:Y:S01]  /*9610*/  MUFU.EX2 R97, R97 ;  /* 0x0000006100617308 */ /* 0x000fe20000000800 */
[----:B------:R-:W-:Y:S01]  /*9620*/  FADD.FTZ R100, -R10, R7 ;  /* 0x000000070a647221 */ /* 0x000fe20000010100 */
[----:B------:R-:W-:Y:S01]  /*9630*/  @!P1 VIADD R133, R133, 0x34840 ;  /* 0x0003484085859836 */ /* 0x000fe20000000000 */
[----:B------:R-:W-:Y:S02]  /*9640*/  WARPGROUP.DEPBAR.LE gsb0, 0x0 ;  /* 0x00008000000079c5 */ /* 0x000fe40000010000 */
[----:B------:R-:W-:Y:S01]  /*9650*/  WARPGROUP.ARRIVE ;  /* 0x00000000000079c5 */ /* 0x000fe20000000000 */
[-CC-:B------:R-:W-:Y:S01]  /*9660*/  FFMA.FTZ R184, R152, R5.reuse, -R220.reuse ;  /* 0x0000000598b87223 */ /* 0x180fe200000108dc */
[----:B------:R-:W-:Y:S01]  /*9670*/  FFMA.FTZ R186, R156, R5, -R220 ;  /* 0x000000059cba7223 */ /* 0x000fe200000108dc */
[----:B------:R-:W-:Y:S01]  /*9680*/  @!P1 PRMT R133, RZ, 0x654, R133 ;  /* 0x00000654ff859816 */ /* 0x000fe20000000085 */
[----:B------:R-:W-:Y:S02]  /*9690*/  MUFU.EX2 R96, R96 ;  /* 0x0000006000607308 */ /* 0x000fe40000000800 */
[----:B------:R-:W-:Y:S01]  /*96a0*/  HGMMA.64x128x16.F32 R24, R188, gdesc[UR8].tnspB, R24, gsb0 ;  /* 0x41e00008bc187df0 */ /* 0x000fe20008000818 */
[----:B------:R-:W-:Y:S01]  /*96b0*/  UIADD3 UR10, UR6, 0x200, URZ ;  /* 0x00000200060a7890 */ /* 0x000fe2000fffe03f */
[----:B------:R-:W-:-:S04]  /*96c0*/  UMOV UR11, 0x40000040 ;  /* 0x40000040000b7882 */ /* 0x000fc80000000000 */
        /* <DEDUP_REMOVED lines=10> */
[----:B------:R-:W-:Y:S01]  /*9770*/  HGMMA.64x128x16.F32 R24, R192, gdesc[UR8].tnspB, R24, gsb0 ;  /* 0x41e00008c0187df0 */ /* 0x000fe20008000818 */
[----:B------:R-:W-:Y:S01]  /*9780*/  UIADD3 UR10, UR6, 0x280, URZ ;  /* 0x00000280060a7890 */ /* 0x000fe2000fffe03f */
[----:B------:R-:W-:Y:S01]  /*9790*/  MUFU.EX2 R188, R188 ;  /* 0x000000bc00bc7308 */ /* 0x000fe20000000800 */
[----:B------:R-:W-:-:S07]  /*97a0*/  UMOV UR11, 0x40000040 ;  /* 0x40000040000b7882 */ /* 0x000fce0000000000 */
[----:B------:R-:W-:Y:S01]  /*97b0*/  MUFU.EX2 R190, R190 ;  /* 0x000000be00be7308 */ /* 0x000fe20000000800 */
[----:B------:R-:W-:Y:S02]  /*97c0*/  WARPGROUP.DEPBAR.LE gsb0, 0x0 ;  /* 0x00008000000079c5 */ /* 0x000fe40000010000 */
        /* <DEDUP_REMOVED lines=33> */
[----:B------:R-:W-:Y:S01]  /*99e0*/  UMOV UR11, 0x40000040 ;  /* 0x40000040000b7882 */ /* 0x000fe20000000000 */
[----:B------:R-:W-:-:S06]  /*99f0*/  UIADD3 UR6, UR6, 0x500, URZ ;  /* 0x0000050006067890 */ /* 0x000fcc000fffe03f */
[----:B------:R-:W-:Y:S01]  /*9a00*/  MUFU.EX2 R206, R206 ;  /* 0x000000ce00ce7308 */ /* 0x000fe20000000800 */
[----:B------:R-:W-:Y:S02]  /*9a10*/  WARPGROUP.DEPBAR.LE gsb0, 0x0 ;  /* 0x00008000000079c5 */ /* 0x000fe40000010000 */
[----:B------:R-:W-:Y:S01]  /*9a20*/  WARPGROUP.ARRIVE ;  /* 0x00000000000079c5 */ /* 0x000fe20000000000 */
[-CC-:B------:R-:W-:Y:S01]  /*9a30*/  FFMA.FTZ R208, R104, R5.reuse, -R220.reuse ;  /* 0x0000000568d07223 */ /* 0x180fe200000108dc */
[-C--:B------:R-:W-:Y:S01]  /*9a40*/  FMUL.FTZ R104, R10, R5.reuse ;  /* 0x000000050a687220 */ /* 0x080fe20000410000 */
[-CC-:B------:R-:W-:Y:S01]  /*9a50*/  FFMA.FTZ R210, R108, R5.reuse, -R220.reuse ;  /* 0x000000056cd27223 */ /* 0x180fe200000108dc */
[-C--:B------:R-:W-:Y:S01]  /*9a60*/  FFMA.FTZ R220, R93, R5.reuse, -R220 ;  /* 0x000000055ddc7223 */ /* 0x080fe200000108dc */
[-C--:B------:R-:W-:Y:S01]  /*9a70*/  FMUL.FTZ R93, R100, R5.reuse ;  /* 0x00000005645d7220 */ /* 0x080fe20000410000 */
[----:B------:R-:W-:Y:S01]  /*9a80*/  HGMMA.64x128x16.F32 R24, R212, gdesc[UR8].tnspB, R24, gsb0 ;  /* 0x41e00008d4187df0 */ /* 0x000fe20008000818 */
[-CC-:B------:R-:W-:Y:S01]  /*9a90*/  FFMA.FTZ R100, R170, R5.reuse, -R104.reuse ;  /* 0x00000005aa647223 */ /* 0x180fe20000010868 */
[-CC-:B------:R-:W-:Y:S01]  /*9aa0*/  FFMA.FTZ R177, R171, R5.reuse, -R104.reuse ;  /* 0x00000005abb17223 */ /* 0x180fe20000010868 */
[-CC-:B------:R-:W-:Y:S01]  /*9ab0*/  FFMA.FTZ R179, R174, R5.reuse, -R104.reuse ;  /* 0x00000005aeb37223 */ /* 0x180fe20000010868 */
[-CC-:B------:R-:W-:Y:S01]  /*9ac0*/  FFMA.FTZ R197, R130, R5.reuse, -R104.reuse ;  /* 0x0000000582c57223 */ /* 0x180fe20000010868 */
[----:B------:R-:W-:Y:S01]  /*9ad0*/  MUFU.EX2 R93, R93 ;  /* 0x0000005d005d7308 */ /* 0x000fe20000000800 */
[-CC-:B------:R-:W-:Y:S01]  /*9ae0*/  FFMA.FTZ R130, R131, R5.reuse, -R104.reuse ;  /* 0x0000000583827223 */ /* 0x180fe20000010868 */
[-CC-:B------:R-:W-:Y:S01]  /*9af0*/  FFMA.FTZ R108, R175, R5.reuse, -R104.reuse ;  /* 0x00000005af6c7223 */ /* 0x180fe20000010868 */
[----:B------:R-:W-:Y:S01]  /*9b00*/  IADD3 R131, -R22, 0xb, RZ ;  /* 0x0000000b16837810 */ /* 0x000fe20007ffe1ff */
        /* <DEDUP_REMOVED lines=21> */
[----:B0-----:R-:W-:Y:S01]  /*9c60*/  FFMA.FTZ R8, R93, R8, R100 ;  /* 0x000000085d087223 */ /* 0x001fe20000010064 */
        /* <DEDUP_REMOVED lines=32> */
[----:B------:R-:W-:Y:S02]  /*9e70*/  F2FP.F16.F32.PACK_AB R212, R97, R20 ;  /* 0x0000001461d4723e */ /* 0x000fe400000000ff */
[----:B------:R-:W-:Y:S02]  /*9e80*/  F2FP.F16.F32.PACK_AB R214, R101, R96 ;  /* 0x0000006065d6723e */ /* 0x000fe400000000ff */
[----:B------:R-:W-:Y:S01]  /*9e90*/  MUFU.EX2 R136, R136 ;  /* 0x0000008800887308 */ /* 0x000fe20000000800 */
[----:B------:R-:W-:Y:S01]  /*9ea0*/  HGMMA.64x128x16.F32 R24, R216, gdesc[UR4].tnspB, R24, gsb0 ;  /* 0x41e00004d8187df0 */ /* 0x000fe20008000818 */
[----:B------:R-:W-:Y:S01]  /*9eb0*/  R2UR UR6, R14 ;  /* 0x000000000e0672ca */ /* 0x000fe200000e0000 */
[----:B-1----:R-:W-:Y:S01]  /*9ec0*/  FADD.FTZ R14, R177, R8 ;  /* 0x00000008b10e7221 */ /* 0x002fe20000010000 */
[----:B------:R-:W-:Y:S01]  /*9ed0*/  FFMA.FTZ R8, R123, R5, -R104 ;  /* 0x000000057b087223 */ /* 0x000fe20000010868 */
[----:B------:R-:W-:-:S02]  /*9ee0*/  F2FP.F16.F32.PACK_AB R177, R177, R100 ;  /* 0x00000064b1b1723e */ /* 0x000fc400000000ff */
[----:B------:R-:W-:Y:S01]  /*9ef0*/  R2UR UR7, R17 ;  /* 0x00000000110772ca */ /* 0x000fe200000e0000 */
[----:B------:R-:W-:Y:S08]  /*9f00*/  MUFU.EX2 R195, R195 ;  /* 0x000000c300c37308 */ /* 0x000ff00000000800 */
[----:B------:R-:W-:Y:S04]  /*9f10*/  MUFU.EX2 R138, R138 ;  /* 0x0000008a008a7308 */ /* 0x000fe80000000800 */
[----:B------:R-:W-:Y:S01]  /*9f20*/  UISETP.GT.AND UP0, UPT, UR6, UR7, UPT ;  /* 0x000000070600728c */ /* 0x000fe2000bf04270 */
[----:B------:R-:W-:Y:S01]  /*9f30*/  R2UR UR7, R12 ;  /* 0x000000000c0772ca */ /* 0x000fe200000e0000 */
[----:B------:R-:W-:-:S02]  /*9f40*/  UIADD3 UR6, UR6, -0x1, URZ ;  /* 0xffffffff06067890 */ /* 0x000fc4000fffe03f */
[----:B------:R-:W-:Y:S02]  /*9f50*/  MUFU.EX2 R197, R197 ;  /* 0x000000c500c57308 */ /* 0x000fe40000000800 */
[----:B------:R-:W-:-:S06]  /*9f60*/  PLOP3.LUT P2, PT, PT, PT, UP0, 0x80, 0x0 ;  /* 0x000000000000781c */ /* 0x000fcc0003f4f008 */
        /* <DEDUP_REMOVED lines=13> */
[----:B------:R-:W0:Y:S01]  /*a040*/  MUFU.EX2 R111, R111 ;  /* 0x0000006f006f7308 */ /* 0x000e220000000800 */
[----:B------:R-:W-:-:S02]  /*a050*/  WARPGROUP.DEPBAR.LE gsb0, 0x0 ;  /* 0x00008000000079c5 */ /* 0x000fc40000010000 */
[----:B------:R1:W-:Y:S06]  /*a060*/  BAR.ARV R131, 0x100 ;  /* 0x000400830000751d */ /* 0x0003ec0000002000 */
[----:B------:R2:W-:Y:S01]  /*a070*/  @!P1 SYNCS.ARRIVE.TRANS64.RED.A1T0 RZ, [R133+URZ], RZ ;  /* 0x000000ff85ff99a7 */ /* 0x0005e2000810043f */
[----:B------:R-:W-:Y:S01]  /*a080*/  MUFU.EX2 R99, R99 ;  /* 0x0000006300637308 */ /* 0x000fe20000000800 */
[----:B0-----:R-:W-:Y:S01]  /*a090*/  F2FP.F16.F32.PACK_AB R211, R111, R110 ;  /* 0x0000006e6fd3723e */ /* 0x001fe200000000ff */
[----:B------:R-:W-:Y:S01]  /*a0a0*/  FMUL.FTZ R24, R24, R6 ;  /* 0x0000000618187220 */ /* 0x000fe20000410000 */
[----:B------:R-:W-:Y:S01]  /*a0b0*/  F2FP.F16.F32.PACK_AB R216, R89, R88 ;  /* 0x0000005859d8723e */ /* 0x000fe200000000ff */
[-C--:B------:R-:W-:Y:S01]  /*a0c0*/  FMUL.FTZ R25, R25, R6.reuse ;  /* 0x0000000619197220 */ /* 0x080fe20000410000 */
[-C--:B------:R-:W-:Y:S01]  /*a0d0*/  FMUL.FTZ R28, R28, R6.reuse ;  /* 0x000000061c1c7220 */ /* 0x080fe20000410000 */
[-C--:B------:R-:W-:Y:S01]  /*a0e0*/  FMUL.FTZ R29, R29, R6.reuse ;  /* 0x000000061d1d7220 */ /* 0x080fe20000410000 */
[----:B--2---:R-:W-:Y:S01]  /*a0f0*/  IMAD.U32 R133, RZ, RZ, UR61 ;  /* 0x0000003dff857e24 */ /* 0x004fe2000f8e00ff */
[----:B------:R-:W-:Y:S01]  /*a100*/  MUFU.EX2 R103, R103 ;  /* 0x0000006700677308 */ /* 0x000fe20000000800 */
[----:B------:R-:W-:Y:S01]  /*a110*/  R2UR UR61, R0 ;  /* 0x00000000003d72ca */ /* 0x000fe200000e0000 */
[-C--:B------:R-:W-:Y:S01]  /*a120*/  FMUL.FTZ R32, R32, R6.reuse ;  /* 0x0000000620207220 */ /* 0x080fe20000410000 */
[-C--:B------:R-:W-:Y:S01]  /*a130*/  FMUL.FTZ R33, R33, R6.reuse ;  /* 0x0000000621217220 */ /* 0x080fe20000410000 */
[----:B------:R-:W-:Y:S01]  /*a140*/  @!P1 LEA R122, R133, UR14, 0x3 ;  /* 0x0000000e857a9c11 */ /* 0x000fe2000f8e18ff */
[-C--:B------:R-:W-:Y:S01]  /*a150*/  FMUL.FTZ R36, R36, R6.reuse ;  /* 0x0000000624247220 */ /* 0x080fe20000410000 */
[-C--:B------:R-:W-:Y:S01]  /*a160*/  FMUL.FTZ R37, R37, R6.reuse ;  /* 0x0000000625257220 */ /* 0x080fe20000410000 */
[----:B------:R-:W-:Y:S01]  /*a170*/  FMUL.FTZ R40, R40, R6 ;  /* 0x0000000628287220 */ /* 0x000fe20000410000 */
[----:B------:R-:W-:Y:S01]  /*a180*/  MUFU.EX2 R90, R90 ;  /* 0x0000005a005a7308 */ /* 0x000fe20000000800 */
[----:B-1----:R-:W-:-:S02]  /*a190*/  @!P1 VIADD R131, R122, 0x34860 ;  /* 0x000348607a839836 */ /* 0x002fc40000000000 */
[----:B------:R-:W-:Y:S01]  /*a1a0*/  FADD.FTZ R122, R178, R9 ;  /* 0x00000009b27a7221 */ /* 0x000fe20000010000 */
[----:B------:R-:W-:Y:S01]  /*a1b0*/  FADD.FTZ R9, R179, R14 ;  /* 0x0000000eb3097221 */ /* 0x000fe20000010000 */
[C---:B------:R-:W-:Y:S01]  /*a1c0*/  F2FP.F16.F32.PACK_AB R179, R108.reuse, R179 ;  /* 0x000000b36cb3723e */ /* 0x040fe200000000ff */
[----:B------:R-:W-:Y:S01]  /*a1d0*/  FMUL.FTZ R41, R41, R6 ;  /* 0x0000000629297220 */ /* 0x000fe20000410000 */
[----:B------:R-:W-:Y:S01]  /*a1e0*/  FADD.FTZ R123, R169, R122 ;  /* 0x0000007aa97b7221 */ /* 0x000fe20000010000 */
[----:B------:R-:W-:Y:S01]  /*a1f0*/  FADD.FTZ R14, R108, R9 ;  /* 0x000000096c0e7221 */ /* 0x000fe20000010000 */
[----:B------:R-:W-:Y:S01]  /*a200*/  MUFU.EX2 R91, R91 ;  /* 0x0000005b005b7308 */ /* 0x000fe20000000800 */
[----:B------:R-:W-:Y:S01]  /*a210*/  @!P1 PRMT R131, RZ, 0x654, R131 ;  /* 0x00000654ff839816 */ /* 0x000fe20000000083 */
[----:B------:R-:W-:Y:S01]  /*a220*/  FADD.FTZ R122, R180, R123 ;  /* 0x0000007bb47a7221 */ /* 0x000fe20000010000 */
[----:B------:R-:W-:Y:S01]  /*a230*/  FADD.FTZ R9, R181, R14 ;  /* 0x0000000eb5097221 */ /* 0x000fe20000010000 */
[----:B------:R-:W-:Y:S01]  /*a240*/  FFMA.FTZ R14, R127, R5, -R104 ;  /* 0x000000057f0e7223 */ /* 0x000fe20000010868 */
[C---:B------:R-:W-:Y:S01]  /*a250*/  F2FP.F16.F32.PACK_AB R181, R112.reuse, R181 ;  /* 0x000000b570b5723e */ /* 0x040fe200000000ff */
[----:B------:R-:W-:Y:S01]  /*a260*/  FADD.FTZ R123, R161, R122 ;  /* 0x0000007aa17b7221 */ /* 0x000fe20000010000 */
[----:B------:R-:W-:Y:S01]  /*a270*/  FADD.FTZ R122, R112, R9 ;  /* 0x00000009707a7221 */ /* 0x000fe20000010000 */
[----:B------:R-:W-:Y:S01]  /*a280*/  MUFU.EX2 R94, R94 ;  /* 0x0000005e005e7308 */ /* 0x000fe20000000800 */
[----:B------:R0:W-:Y:S01]  /*a290*/  @!P1 SYNCS.ARRIVE.TRANS64.RED.A1T0 RZ, [R131+URZ], RZ ;  /* 0x000000ff83ff99a7 */ /* 0x0001e2000810043f */
[----:B------:R-:W-:Y:S01]  /*a2a0*/  FADD.FTZ R114, R182, R123 ;  /* 0x0000007bb6727221 */ /* 0x000fe20000010000 */
[----:B------:R-:W-:Y:S01]  /*a2b0*/  FADD.FTZ R9, R183, R122 ;  /* 0x0000007ab7097221 */ /* 0x000fe20000010000 */
[C---:B------:R-:W-:Y:S01]  /*a2c0*/  F2FP.F16.F32.PACK_AB R182, R15.reuse, R182 ;  /* 0x000000b60fb6723e */ /* 0x040fe200000000ff */
[----:B------:R-:W-:Y:S01]  /*a2d0*/  FMUL.FTZ R44, R44, R6 ;  /* 0x000000062c2c7220 */ /* 0x000fe20000410000 */
[----:B------:R-:W-:Y:S01]  /*a2e0*/  FADD.FTZ R123, R15, R114 ;  /* 0x000000720f7b7221 */ /* 0x000fe20000010000 */
[----:B------:R-:W-:Y:S01]  /*a2f0*/  FADD.FTZ R114, R116, R9 ;  /* 0x0000000974727221 */ /* 0x000fe20000010000 */
[----:B------:R-:W-:Y:S01]  /*a300*/  MUFU.EX2 R14, R14 ;  /* 0x0000000e000e7308 */ /* 0x000fe20000000800 */
[----:B------:R-:W-:Y:S01]  /*a310*/  F2FP.F16.F32.PACK_AB R178, R169, R178 ;  /* 0x000000b2a9b2723e */ /* 0x000fe200000000ff */
[----:B------:R-:W-:Y:S01]  /*a320*/  FADD.FTZ R118, R184, R123 ;  /* 0x0000007bb8767221 */ /* 0x000fe20000010000 */
[----:B------:R-:W-:Y:S01]  /*a330*/  FADD.FTZ R9, R185, R114 ;  /* 0x00000072b9097221 */ /* 0x000fe20000010000 */
[----:B------:R-:W-:Y:S01]  /*a340*/  F2FP.F16.F32.PACK_AB R180, R161, R180 ;  /* 0x000000b4a1b4723e */ /* 0x000fe200000000ff */
[----:B------:R-:W-:Y:S01]  /*a350*/  FMUL.FTZ R45, R45, R6 ;  /* 0x000000062d2d7220 */ /* 0x000fe20000410000 */
[----:B------:R-:W-:Y:S01]  /*a360*/  FADD.FTZ R123, R21, R118 ;  /* 0x00000076157b7221 */ /* 0x000fe20000010000 */
[----:B------:R-:W-:Y:S01]  /*a370*/  FADD.FTZ R106, R120, R9 ;  /* 0x00000009786a7221 */ /* 0x000fe20000010000 */
[-C--:B------:R-:W-:Y:S01]  /*a380*/  FFMA.FTZ R9, R98, R5.reuse, -R104 ;  /* 0x0000000562097223 */ /* 0x080fe20000010868 */
[----:B------:R-:W1:Y:S01]  /*a390*/  MUFU.EX2 R7, R220 ;  /* 0x000000dc00077308 */ /* 0x000e620000000800 */
[----:B------:R-:W-:Y:S01]  /*a3a0*/  FADD.FTZ R114, R186, R123 ;  /* 0x0000007bba727221 */ /* 0x000fe20000010000 */
[----:B------:R-:W-:Y:S01]  /*a3b0*/  FADD.FTZ R123, R187, R106 ;  /* 0x0000006abb7b7221 */ /* 0x000fe20000010000 */
[----:B------:R-:W-:Y:S01]  /*a3c0*/  FFMA.FTZ R106, R102, R5, -R104 ;  /* 0x00000005666a7223 */ /* 0x000fe20000010868 */
[C---:B------:R-:W-:Y:S01]  /*a3d0*/  F2FP.F16.F32.PACK_AB R186, R13.reuse, R186 ;  /* 0x000000ba0dba723e */ /* 0x040fe200000000ff */
[----:B------:R-:W-:Y:S01]  /*a3e0*/  FADD.FTZ R127, R13, R114 ;  /* 0x000000720d7f7221 */ /* 0x000fe20000010000 */
[----:B------:R-:W-:Y:S01]  /*a3f0*/  FADD.FTZ R114, R124, R123 ;  /* 0x0000007b7c727221 */ /* 0x000fe20000010000 */
[----:B------:R-:W-:Y:S01]  /*a400*/  F2FP.F16.F32.PACK_AB R183, R116, R183 ;  /* 0x000000b774b7723e */ /* 0x000fe200000000ff */
[----:B------:R2:W3:Y:S01]  /*a410*/  MUFU.EX2 R98, R115 ;  /* 0x0000007300627308 */ /* 0x0004e20000000800 */
[----:B------:R-:W-:Y:S01]  /*a420*/  FADD.FTZ R118, R188, R127 ;  /* 0x0000007fbc767221 */ /* 0x000fe20000010000 */
[----:B------:R-:W-:Y:S01]  /*a430*/  FADD.FTZ R123, R189, R114 ;  /* 0x00000072bd7b7221 */ /* 0x000fe20000010000 */
[----:B------:R-:W-:Y:S01]  /*a440*/  F2FP.F16.F32.PACK_AB R184, R21, R184 ;  /* 0x000000b815b8723e */ /* 0x000fe200000000ff */
[----:B------:R-:W-:Y:S01]  /*a450*/  FMUL.FTZ R48, R48, R6 ;  /* 0x0000000630307220 */ /* 0x000fe20000410000 */
[----:B------:R-:W-:Y:S01]  /*a460*/  FADD.FTZ R127, R23, R118 ;  /* 0x00000076177f7221 */ /* 0x000fe20000010000 */
[----:B------:R-:W-:Y:S01]  /*a470*/  FADD.FTZ R102, R128, R123 ;  /* 0x0000007b80667221 */ /* 0x000fe20000010000 */
[----:B------:R-:W-:Y:S01]  /*a480*/  F2FP.F16.F32.PACK_AB R185, R120, R185 ;  /* 0x000000b978b9723e */ /* 0x000fe200000000ff */
[----:B------:R4:W-:Y:S01]  /*a490*/  MUFU.EX2 R112, R9 ;  /* 0x0000000900707308 */ /* 0x0009e20000000800 */
[----:B------:R-:W-:Y:S01]  /*a4a0*/  FADD.FTZ R114, R190, R127 ;  /* 0x0000007fbe727221 */ /* 0x000fe20000010000 */
[----:B--2---:R-:W-:Y:S01]  /*a4b0*/  FADD.FTZ R115, R191, R102 ;  /* 0x00000066bf737221 */ /* 0x004fe20000010000 */
[----:B-1----:R-:W-:Y:S01]  /*a4c0*/  F2FP.F16.F32.PACK_AB R218, R7, R92 ;  /* 0x0000005c07da723e */ /* 0x002fe200000000ff */
[----:B------:R-:W-:Y:S01]  /*a4d0*/  FMUL.FTZ R49, R49, R6 ;  /* 0x0000000631317220 */ /* 0x000fe20000410000 */
[----:B------:R-:W-:Y:S01]  /*a4e0*/  FADD.FTZ R123, R145, R114 ;  /* 0x00000072917b7221 */ /* 0x000fe20000010000 */
[----:B------:R-:W-:Y:S01]  /*a4f0*/  FADD.FTZ R114, R132, R115 ;  /* 0x0000007384727221 */ /* 0x000fe20000010000 */
[----:B------:R-:W-:Y:S01]  /*a500*/  F2FP.F16.F32.PACK_AB R187, R124, R187 ;  /* 0x000000bb7cbb723e */ /* 0x000fe200000000ff */
[----:B------:R-:W1:Y:S01]  /*a510*/  MUFU.EX2 R102, R119 ;  /* 0x0000007700667308 */ /* 0x000e620000000800 */
[----:B------:R-:W-:Y:S01]  /*a520*/  FADD.FTZ R104, R192, R123 ;  /* 0x0000007bc0687221 */ /* 0x000fe20000010000 */
[----:B------:R-:W-:Y:S01]  /*a530*/  FADD.FTZ R11, R193, R114 ;  /* 0x00000072c10b7221 */ /* 0x000fe20000010000 */
[----:B------:R-:W-:Y:S01]  /*a540*/  F2FP.F16.F32.PACK_AB R188, R23, R188 ;  /* 0x000000bc17bc723e */ /* 0x000fe200000000ff */
[----:B------:R-:W-:Y:S01]  /*a550*/  FMUL.FTZ R52, R52, R6 ;  /* 0x0000000634347220 */ /* 0x000fe20000410000 */
[----:B------:R-:W-:Y:S01]  /*a560*/  FADD.FTZ R115, R137, R104 ;  /* 0x0000006889737221 */ /* 0x000fe20000010000 */
[----:B------:R-:W-:Y:S01]  /*a570*/  FADD.FTZ R104, R136, R11 ;  /* 0x0000000b88687221 */ /* 0x000fe20000010000 */
[----:B------:R-:W-:Y:S01]  /*a580*/  F2FP.F16.F32.PACK_AB R189, R128, R189 ;  /* 0x000000bd80bd723e */ /* 0x000fe200000000ff */
[----:B------:R-:W-:Y:S01]  /*a590*/  MUFU.EX2 R95, R95 ;  /* 0x0000005f005f7308 */ /* 0x000fe20000000800 */
[----:B------:R-:W-:Y:S01]  /*a5a0*/  FADD.FTZ R114, R194, R115 ;  /* 0x00000073c2727221 */ /* 0x000fe20000010000 */
[----:B------:R-:W-:Y:S01]  /*a5b0*/  FADD.FTZ R11, R195, R104 ;  /* 0x00000068c30b7221 */ /* 0x000fe20000010000 */
[----:B------:R-:W-:Y:S01]  /*a5c0*/  F2FP.F16.F32.PACK_AB R190, R145, R190 ;  /* 0x000000be91be723e */ /* 0x000fe200000000ff */
[----:B------:R-:W-:Y:S01]  /*a5d0*/  FMUL.FTZ R53, R53, R6 ;  /* 0x0000000635357220 */ /* 0x000fe20000410000 */
[----:B------:R-:W-:Y:S01]  /*a5e0*/  FADD.FTZ R115, R141, R114 ;  /* 0x000000728d737221 */ /* 0x000fe20000010000 */
[----:B------:R-:W-:Y:S01]  /*a5f0*/  FADD.FTZ R104, R138, R11 ;  /* 0x0000000b8a687221 */ /* 0x000fe20000010000 */
[----:B------:R-:W-:Y:S01]  /*a600*/  F2FP.F16.F32.PACK_AB R191, R132, R191 ;  /* 0x000000bf84bf723e */ /* 0x000fe200000000ff */
[----:B------:R2:W5:Y:S01]  /*a610*/  MUFU.EX2 R114, R106 ;  /* 0x0000006a00727308 */ /* 0x0005620000000800 */
[----:B------:R-:W-:Y:S01]  /*a620*/  FADD.FTZ R108, R196, R115 ;  /* 0x00000073c46c7221 */ /* 0x000fe20000010000 */
[----:B------:R-:W-:Y:S01]  /*a630*/  FADD.FTZ R11, R197, R104 ;  /* 0x00000068c50b7221 */ /* 0x000fe20000010000 */
[----:B------:R-:W-:Y:S01]  /*a640*/  F2FP.F16.F32.PACK_AB R192, R137, R192 ;  /* 0x000000c089c0723e */ /* 0x000fe200000000ff */
[-C--:B------:R-:W-:Y:S01]  /*a650*/  FMUL.FTZ R56, R56, R6.reuse ;  /* 0x0000000638387220 */ /* 0x080fe20000410000 */
[----:B------:R-:W-:Y:S01]  /*a660*/  FADD.FTZ R15, R149, R108 ;  /* 0x0000006c950f7221 */ /* 0x000fe20000010000 */
[----:B------:R-:W-:Y:S01]  /*a670*/  FADD.FTZ R104, R130, R11 ;  /* 0x0000000b82687221 */ /* 0x000fe20000010000 */
[----:B------:R-:W-:Y:S01]  /*a680*/  F2FP.F16.F32.PACK_AB R193, R136, R193 ;  /* 0x000000c188c1723e */ /* 0x000fe200000000ff */
[----:B------:R-:W-:Y:S01]  /*a690*/  FMUL.FTZ R57, R57, R6 ;  /* 0x0000000639397220 */ /* 0x000fe20000410000 */
[----:B------:R-:W-:Y:S01]  /*a6a0*/  FADD.FTZ R108, R198, R15 ;  /* 0x0000000fc66c7221 */ /* 0x000fe20000010000 */
[----:B------:R-:W-:Y:S01]  /*a6b0*/  FADD.FTZ R11, R199, R104 ;  /* 0x00000068c70b7221 */ /* 0x000fe20000010000 */
[----:B------:R-:W-:Y:S01]  /*a6c0*/  F2FP.F16.F32.PACK_AB R194, R141, R194 ;  /* 0x000000c28dc2723e */ /* 0x000fe200000000ff */
[-C--:B------:R-:W-:Y:S01]  /*a6d0*/  FMUL.FTZ R60, R60, R6.reuse ;  /* 0x000000063c3c7220 */ /* 0x080fe20000410000 */
        /* <DEDUP_REMOVED lines=18> */
[----:B------:R-:W-:Y:S01]  /*a800*/  IMAD.U32 R14, RZ, RZ, UR6 ;  /* 0x00000006ff0e7e24 */ /* 0x000fe2000f8e00ff */
[----:B------:R-:W-:Y:S01]  /*a810*/  F2FP.F16.F32.PACK_AB R197, R130, R197 ;  /* 0x000000c582c5723e */ /* 0x000fe200000000ff */
[----:B------:R-:W-:Y:S01]  /*a820*/  FADD.FTZ R108, R204, R13 ;  /* 0x0000000dcc6c7221 */ /* 0x000fe20000010000 */
[----:B----4-:R-:W-:Y:S01]  /*a830*/  FADD.FTZ R9, R205, R104 ;  /* 0x00000068cd097221 */ /* 0x010fe20000010000 */
[----:B------:R-:W-:Y:S01]  /*a840*/  IMAD.U32 R13, RZ, RZ, UR7 ;  /* 0x00000007ff0d7e24 */ /* 0x000fe2000f8e00ff */
[----:B------:R-:W-:Y:S01]  /*a850*/  F2FP.F16.F32.PACK_AB R198, R129, R198 ;  /* 0x000000c681c6723e */ /* 0x000fe200000000ff */
[----:B------:R-:W-:Y:S01]  /*a860*/  FADD.FTZ R11, R113, R108 ;  /* 0x0000006c710b7221 */ /* 0x000fe20000010000 */
[----:B---3--:R-:W-:Y:S01]  /*a870*/  FADD.FTZ R104, R98, R9 ;  /* 0x0000000962687221 */ /* 0x008fe20000010000 */
[----:B------:R-:W-:Y:S01]  /*a880*/  F2FP.F16.F32.PACK_AB R199, R134, R199 ;  /* 0x000000c786c7723e */ /* 0x000fe200000000ff */
[----:B------:R-:W-:Y:S01]  /*a890*/  FMUL.FTZ R69, R69, R6 ;  /* 0x0000000645457220 */ /* 0x000fe20000410000 */
[----:B------:R-:W-:Y:S01]  /*a8a0*/  FADD.FTZ R108, R206, R11 ;  /* 0x0000000bce6c7221 */ /* 0x000fe20000010000 */
[----:B------:R-:W-:Y:S01]  /*a8b0*/  FADD.FTZ R9, R207, R104 ;  /* 0x00000068cf097221 */ /* 0x000fe20000010000 */
[----:B------:R-:W-:Y:S01]  /*a8c0*/  F2FP.F16.F32.PACK_AB R200, R121, R200 ;  /* 0x000000c879c8723e */ /* 0x000fe200000000ff */
[----:B------:R-:W-:Y:S01]  /*a8d0*/  FMUL.FTZ R72, R72, R6 ;  /* 0x0000000648487220 */ /* 0x000fe20000410000 */
[----:B------:R-:W-:Y:S01]  /*a8e0*/  FADD.FTZ R11, R117, R108 ;  /* 0x0000006c750b7221 */ /* 0x000fe20000010000 */
[----:B-1----:R-:W-:Y:S01]  /*a8f0*/  FADD.FTZ R104, R102, R9 ;  /* 0x0000000966687221 */ /* 0x002fe20000010000 */
[----:B------:R-:W-:Y:S01]  /*a900*/  F2FP.F16.F32.PACK_AB R202, R125, R202 ;  /* 0x000000ca7dca723e */ /* 0x000fe200000000ff */
[----:B------:R-:W-:Y:S01]  /*a910*/  FMUL.FTZ R73, R73, R6 ;  /* 0x0000000649497220 */ /* 0x000fe20000410000 */
[----:B--2---:R-:W-:Y:S01]  /*a920*/  FADD.FTZ R106, R208, R11 ;  /* 0x0000000bd06a7221 */ /* 0x004fe20000010000 */
        /* <DEDUP_REMOVED lines=24> */
[----:B-----5:R-:W-:Y:S01]  /*aab0*/  FADD.FTZ R9, R114, R9 ;  /* 0x0000000972097221 */ /* 0x020fe20000010000 */
        /* <DEDUP_REMOVED lines=11> */
[C---:B------:R-:W-:Y:S01]  /*ab70*/  FADD.FTZ R9, R91.reuse, R9 ;  /* 0x000000095b097221 */ /* 0x040fe20000010000 */
        /* <DEDUP_REMOVED lines=35> */
[----:B------:R-:W-:-:S02]  /*adb0*/  IMAD.MOV.U32 R7, RZ, RZ, R10 ;  /* 0x000000ffff077224 */ /* 0x000fc400078e000a */
[----:B------:R-:W-:Y:S01]  /*adc0*/  IMAD.MOV.U32 R11, RZ, RZ, R4 ;  /* 0x000000ffff0b7224 */ /* 0x000fe200078e0004 */
[----:B0-----:R-:W-:Y:S06]  /*add0*/  @P2 BRA `(.L_x_6274) ;  /* 0xffffffb400642947 */ /* 0x001fec000383ffff */
.L_x_6265:
[----:B------:R-:W-:Y:S06]  /*ade0*/  BAR.ARV 0x8, 0x180 ;  /* 0x0206000000007b1d */ /* 0x000fec0000002000 */
[----:B------:R-:W-:Y:S05]  /*adf0*/  @!P0 BRA `(.L_x_6275) ;  /* 0x0000000000048947 */ /* 0x000fea0003800000 */
[----:B------:R-:W-:Y:S01]  /*ae00*/  BPT.TRAP 0x1 ;  /* 0x000000040000795c */ /* 0x000fe20000300000 */
.L_x_6275:
        /* <DEDUP_REMOVED lines=8> */
.L_x_6276:
[----:B-1----:R-:W-:Y:S05]  /*ae90*/  @P2 BRA `(.L_x_6277) ;  /* 0x0000000000082947 */ /* 0x002fea0003800000 */
[----:B------:R-:W1:Y:S02]  /*aea0*/  SYNCS.PHASECHK.TRANS64.TRYWAIT P0, [R11+URZ+0x34850], R2 ;  /* 0x034850020b0075a7 */ /* 0x000e64000800017f */
[----:B-1----:R-:W-:Y:S05]  /*aeb0*/  @!P0 BRA `(.L_x_6278) ;  /* 0x0000005c00f08947 */ /* 0x002fea0003800000 */
.L_x_6277:
[----:B------:R-:W-:Y:S01]  /*aec0*/  R2UR UR4, R16 ;  /* 0x00000000100472ca */ /* 0x000fe200000e0000 */
[----:B------:R-:W-:Y:S01]  /*aed0*/  WARPGROUP.ARRIVE ;  /* 0x00000000000079c5 */ /* 0x000fe20000000000 */
[----:B------:R-:W-:Y:S01]  /*aee0*/  R2UR UR5, R0 ;  /* 0x00000000000572ca */ /* 0x000fe200000e0000 */
[----:B------:R-:W-:Y:S01]  /*aef0*/  UMOV UR7, 0x40000040 ;  /* 0x4000004000077882 */ /* 0x000fe20000000000 */
[----:B------:R-:W2:Y:S01]  /*af00*/  SHFL.BFLY PT, R0, R9, 0x2, 0x1f ;  /* 0x0c401f0009007f89 */ /* 0x000ea200000e0000 */
[----:B------:R-:W-:Y:S02]  /*af10*/  IMAD.MOV.U32 R17, RZ, RZ, RZ ;  /* 0x000000ffff117224 */ /* 0x000fe400078e00ff */
[----:B------:R-:W-:Y:S01]  /*af20*/  IMAD.MOV.U32 R16, RZ, RZ, -0x800000 ;  /* 0xff800000ff107424 */ /* 0x000fe200078e00ff */
[----:B------:R-:W0:Y:S05]  /*af30*/  SHFL.BFLY PT, R3, R8, 0x2, 0x1f ;  /* 0x0c401f0008037f89 */ /* 0x000e2a00000e0000 */
[----:B------:R-:W-:-:S04]  /*af40*/  UIADD3 UR4, UR4, 0x400, URZ ;  /* 0x0000040004047890 */ /* 0x000fc8000fffe03f */
[----:B------:R-:W-:-:S04]  /*af50*/  USHF.R.U32.HI UR4, URZ, 0x4, UR4 ;  /* 0x000000043f047899 */ /* 0x000fc80008011604 */
[----:B------:R-:W-:-:S04]  /*af60*/  ULOP3.LUT UR4, UR4, 0x3fff, URZ, 0xc0, !UPT ;  /* 0x00003fff04047892 */ /* 0x000fc8000f8ec03f */
[----:B------:R-:W-:Y:S01]  /*af70*/  ULOP3.LUT UR4, UR4, 0x5800000, URZ, 0xfc, !UPT ;  /* 0x0580000004047892 */ /* 0x000fe2000f8efc3f */
[----:B--2---:R-:W-:-:S03]  /*af80*/  FADD.FTZ R0, R0, R9 ;  /* 0x0000000900007221 */ /* 0x004fc60000010000 */
[----:B------:R-:W-:Y:S01]  /*af90*/  UIMAD UR4, UR5, 0xb00, UR4 ;  /* 0x00000b00050478a4 */ /* 0x000fe2000f8e0204 */
[----:B------:R-:W-:Y:S02]  /*afa0*/  @!P1 VIADD R9, R11, 0x34860 ;  /* 0x000348600b099836 */ /* 0x000fe40000000000 */
[----:B01----:R-:W-:Y:S01]  /*afb0*/  FADD.FTZ R2, R3, R8 ;  /* 0x0000000803027221 */ /* 0x003fe20000010000 */
[----:B------:R-:W-:Y:S01]  /*afc0*/  IMAD.MOV.U32 R8, RZ, RZ, RZ ;  /* 0x000000ffff087224 */ /* 0x000fe200078e00ff */
[----:B------:R-:W0:Y:S01]  /*afd0*/  SHFL.BFLY PT, R3, R0, 0x1, 0x1f ;  /* 0x0c201f0000037f89 */ /* 0x000e2200000e0000 */
[----:B------:R-:W-:Y:S01]  /*afe0*/  @!P1 PRMT R9, RZ, 0x654, R9 ;  /* 0x00000654ff099816 */ /* 0x000fe20000000009 */
[----:B------:R-:W-:Y:S02]  /*aff0*/  UMOV UR6, UR4 ;  /* 0x0000000400067c82 */ /* 0x000fe40008000000 */
[----:B------:R-:W-:Y:S01]  /*b000*/  HGMMA.64x128x16.F32 R24, R176, gdesc[UR4].tnspB, R24, gsb0 ;  /* 0x41e00004b0187df0 */ /* 0x000fe20008000818 */
[----:B------:R-:W-:Y:S01]  /*b010*/  UIADD3 UR6, UR4, 0x80, URZ ;  /* 0x0000008004067890 */ /* 0x000fe2000fffe03f */
[----:B------:R-:W1:Y:S01]  /*b020*/  SHFL.BFLY PT, R7, R2, 0x1, 0x1f ;  /* 0x0c201f0002077f89 */ /* 0x000e6200000e0000 */
[----:B------:R-:W-:Y:S01]  /*b030*/  UMOV UR7, 0x40000040 ;  /* 0x4000004000077882 */ /* 0x000fe20000000000 */
[----:B0-----:R-:W-:Y:S01]  /*b040*/  FADD.FTZ R12, R0, R3 ;  /* 0x00000003000c7221 */ /* 0x001fe20000010000 */
[----:B------:R-:W-:-:S04]  /*b050*/  IMAD.MOV.U32 R0, RZ, RZ, -0x800000 ;  /* 0xff800000ff007424 */ /* 0x000fc800078e00ff */
[----:B------:R-:W-:Y:S01]  /*b060*/  FSETP.NE.FTZ.AND P0, PT, R12, RZ, PT ;  /* 0x000000ff0c00720b */ /* 0x000fe20003f15000 */
[----:B-1----:R-:W-:-:S05]  /*b070*/  FADD.FTZ R13, R2, R7 ;  /* 0x00000007020d7221 */ /* 0x002fca0000010000 */
        /* <DEDUP_REMOVED lines=14> */
[----:B------:R-:W-:Y:S01]  /*b160*/  HGMMA.64x128x16.F32 R24, R180, gdesc[UR4].tnspB, R24, gsb0 ;  /* 0x41e00004b4187df0 */ /* 0x000fe20008000818 */
[----:B------:R-:W-:Y:S01]  /*b170*/  UIADD3 UR6, UR4, 0x100, URZ ;  /* 0x0000010004067890 */ /* 0x000fe2000fffe03f */
[----:B------:R-:W-:Y:S01]  /*b180*/  UMOV UR7, 0x40000040 ;  /* 0x4000004000077882 */ /* 0x000fe20000000000 */
[----:B------:R-:W-:Y:S02]  /*b190*/  WARPGROUP.DEPBAR.LE gsb0, 0x0 ;  /* 0x00008000000079c5 */ /* 0x000fe40000010000 */
[----:B------:R-:W-:-:S07]  /*b1a0*/  WARPGROUP.ARRIVE ;  /* 0x00000000000079c5 */ /* 0x000fce0000000000 */
        /* <DEDUP_REMOVED lines=33> */
[----:B------:R-:W-:Y:S01]  /*b3c0*/  UIADD3 UR4, UR4, 0x500, URZ ;  /* 0x0000050004047890 */ /* 0x000fe2000fffe03f */
[----:B------:R-:W-:Y:S02]  /*b3d0*/  WARPGROUP.DEPBAR.LE gsb0, 0x0 ;  /* 0x00008000000079c5 */ /* 0x000fe40000010000 */
[----:B------:R-:W-:-:S06]  /*b3e0*/  WARPGROUP.ARRIVE ;  /* 0x00000000000079c5 */ /* 0x000fcc0000000000 */
[----:B------:R-:W-:Y:S01]  /*b3f0*/  HGMMA.64x128x16.F32 R24, R212, gdesc[UR4].tnspB, R24, gsb0 ;  /* 0x41e00004d4187df0 */ /* 0x000fe20008000818 */
[----:B------:R-:W-:Y:S01]  /*b400*/  UMOV UR6, UR4 ;  /* 0x0000000400067c82 */ /* 0x000fe20008000000 */
[----:B------:R-:W-:Y:S01]  /*b410*/  UMOV UR7, 0x40000040 ;  /* 0x4000004000077882 */ /* 0x000fe20000000000 */
[----:B------:R-:W-:Y:S02]  /*b420*/  WARPGROUP.DEPBAR.LE gsb0, 0x0 ;  /* 0x00008000000079c5 */ /* 0x000fe40000010000 */
[----:B------:R-:W-:-:S07]  /*b430*/  WARPGROUP.ARRIVE ;  /* 0x00000000000079c5 */ /* 0x000fce0000000000 */
[----:B------:R-:W-:Y:S03]  /*b440*/  HGMMA.64x128x16.F32 R24, R216, gdesc[UR4].tnspB, R24, gsb0 ;  /* 0x41e00004d8187df0 */ /* 0x000fe60008000818 */
[----:B------:R-:W-:Y:S02]  /*b450*/  WARPGROUP.DEPBAR.LE gsb0, 0x0 ;  /* 0x00008000000079c5 */ /* 0x000fe40000010000 */
        /* <DEDUP_REMOVED lines=65> */
.L_x_6258:
        /* <DEDUP_REMOVED lines=10> */
[----:B------:R-:W4:Y:S01]  /*b910*/  LDC.64 R68, c[0x0][0xbd8] ;  /* 0x0002f600ff447b82 */ /* 0x000f220000000a00 */
[----:B------:R-:W-:Y:S02]  /*b920*/  UIMAD.WIDE.U32 UR4, UR13, UR8, URZ ;  /* 0x000000080d0472a5 */ /* 0x000fe4000f8e003f */
[----:B------:R-:W-:-:S04]  /*b930*/  UIMAD UR6, UR7, UR8, URZ ;  /* 0x00000008070672a4 */ /* 0x000fc8000f8e023f */
[----:B------:R-:W-:Y:S01]  /*b940*/  UIMAD UR6, UR13, UR9, UR6 ;  /* 0x000000090d0672a4 */ /* 0x000fe2000f8e0206 */
[----:B-1----:R-:W-:Y:S01]  /*b950*/  ISETP.NE.AND P0, PT, R71, 0x1, PT ;  /* 0x000000014700780c */ /* 0x002fe20003f05270 */
[----:B------:R-:W1:Y:S01]  /*b960*/  S2UR UR11, SR_CTAID.Y ;  /* 0x00000000000b79c3 */ /* 0x000e620000002600 */
[----:B------:R-:W-:Y:S01]  /*b970*/  ULDC.64 UR8, c[0x0][0xb38] ;  /* 0x0002ce0000087ab9 */ /* 0x000fe20000000a00 */
[----:B------:R-:W-:Y:S02]  /*b980*/  UIADD3 UR6, UR5, UR6, URZ ;  /* 0x0000000605067290 */ /* 0x000fe4000fffe03f */
[----:B------:R-:W-:Y:S01]  /*b990*/  UIMAD UR7, UR7, UR8, URZ ;  /* 0x00000008070772a4 */ /* 0x000fe2000f8e023f */
[----:B0-----:R-:W-:Y:S01]  /*b9a0*/  VIADD R59, R17, 0xffffff80 ;  /* 0xffffff80113b7836 */ /* 0x001fe20000000000 */
[----:B---3--:R-:W-:Y:S02]  /*b9b0*/  USHF.R.S32.HI UR10, URZ, 0x1f, UR12 ;  /* 0x0000001f3f0a7899 */ /* 0x008fe4000801140c */
[----:B------:R-:W1:Y:S02]  /*b9c0*/  LDC R75, c[0x0][0xc50] ;  /* 0x00031400ff4b7b82 */ /* 0x000e640000000800 */
[----:B------:R-:W-:-:S04]  /*b9d0*/  SHF.R.S32.HI R22, RZ, 0x1f, R59 ;  /* 0x0000001fff167819 */ /* 0x000fc8000001143b */
[CC--:B------:R-:W-:Y:S02]  /*b9e0*/  LEA.HI R17, R22.reuse, R59.reuse, RZ, 0x7 ;  /* 0x0000003b16117211 */ /* 0x0c0fe400078f38ff */
[----:B------:R-:W0:Y:S01]  /*b9f0*/  LDC.64 R72, c[0x0][0xb40] ;  /* 0x0002d000ff487b82 */ /* 0x000e220000000a00 */
[----:B------:R-:W-:Y:S02]  /*ba00*/  LEA.HI R22, R22, R59, RZ, 0x2 ;  /* 0x0000003b16167211 */ /* 0x000fe400078f10ff */
[----:B------:R-:W-:Y:S02]  /*ba10*/  LOP3.LUT R18, R17, 0xffffff80, RZ, 0xc0, !PT ;  /* 0xffffff8011127812 */ /* 0x000fe400078ec0ff */
[----:B------:R-:W-:Y:S02]  /*ba20*/  SHF.R.S32.HI R58, RZ, 0x7, R17 ;  /* 0x00000007ff3a7819 */ /* 0x000fe40000011411 */
[----:B------:R-:W-:Y:S01]  /*ba30*/  LOP3.LUT R22, R22, 0xfffffffc, RZ, 0xc0, !PT ;  /* 0xfffffffc16167812 */ /* 0x000fe200078ec0ff */
[----:B------:R-:W-:Y:S01]  /*ba40*/  IMAD.IADD R70, R59, 0x1, -R18 ;  /* 0x000000013b467824 */ /* 0x000fe200078e0a12 */
[----:B------:R-:W-:Y:S01]  /*ba50*/  LEA.HI R17, R17, R58, RZ, 0x1 ;  /* 0x0000003a11117211 */ /* 0x000fe200078f08ff */
[----:B------:R-:W3:Y:S02]  /*ba60*/  @P0 LDC R67, c[0x0][0xbf0] ;  /* 0x0002fc00ff430b82 */ /* 0x000ee40000000800 */
[----:B------:R-:W-:Y:S01]  /*ba70*/  IMAD.IADD R22, R59, 0x1, -R22 ;  /* 0x000000013b167824 */ /* 0x000fe200078e0a16 */
[----:B------:R-:W-:-:S02]  /*ba80*/  SHF.R.S32.HI R63, RZ, 0x1f, R70 ;  /* 0x0000001fff3f7819 */ /* 0x000fc40000011446 */
[----:B------:R-:W-:Y:S02]  /*ba90*/  LOP3.LUT R17, R17, 0x3fffffe, RZ, 0xc0, !PT ;  /* 0x03fffffe11117812 */ /* 0x000fe400078ec0ff */
[----:B------:R-:W-:Y:S01]  /*baa0*/  LEA.HI R77, R63, R70, RZ, 0x2 ;  /* 0x000000463f4d7211 */ /* 0x000fe200078f10ff */
[----:B------:R-:W5:Y:S02]  /*bab0*/  @P0 LDC R79, c[0x0][0xbec] ;  /* 0x0002fb00ff4f0b82 */ /* 0x000f640000000800 */
[----:B------:R-:W-:Y:S01]  /*bac0*/  IMAD.IADD R17, R58, 0x1, -R17 ;  /* 0x000000013a117824 */ /* 0x000fe200078e0a11 */
[--C-:B------:R-:W-:Y:S02]  /*bad0*/  SHF.R.S32.HI R18, RZ, 0x2, R77.reuse ;  /* 0x00000002ff127819 */ /* 0x100fe4000001144d */
[----:B------:R-:W-:Y:S01]  /*bae0*/  SHF.R.S32.HI R23, RZ, 0x1f, R77 ;  /* 0x0000001fff177819 */ /* 0x000fe2000001144d */
[----:B0-----:R-:W-:Y:S01]  /*baf0*/  IMAD R66, R72, UR10, RZ ;  /* 0x0000000a48427c24 */ /* 0x001fe2000f8e02ff */
[----:B------:R-:W-:Y:S01]  /*bb00*/  LEA.HI R58, R22, R22, RZ, 0x1 ;  /* 0x00000016163a7211 */ /* 0x000fe200078f08ff */
[----:B------:R-:W0:Y:S01]  /*bb10*/  @P0 LDC R74, c[0x0][0xbf0] ;  /* 0x0002fc00ff4a0b82 */ /* 0x000e220000000800 */
[----:B------:R-:W-:-:S02]  /*bb20*/  LEA.HI R23, R23, R18, RZ, 0x3 ;  /* 0x0000001217177211 */ /* 0x000fc400078f18ff */
[----:B------:R-:W-:Y:S02]  /*bb30*/  LOP3.LUT R59, R58, 0x1ffffffe, RZ, 0xc0, !PT ;  /* 0x1ffffffe3a3b7812 */ /* 0x000fe400078ec0ff */
[----:B------:R-:W-:Y:S02]  /*bb40*/  LOP3.LUT R23, R23, 0xfffffff8, RZ, 0xc0, !PT ;  /* 0xfffffff817177812 */ /* 0x000fe400078ec0ff */
[----:B------:R-:W-:Y:S01]  /*bb50*/  LOP3.LUT R77, R77, 0x7ffffffc, RZ, 0xc0, !PT ;  /* 0x7ffffffc4d4d7812 */ /* 0x000fe200078ec0ff */
[----:B------:R-:W-:Y:S02]  /*bb60*/  IMAD.IADD R58, R22, 0x1, -R59 ;  /* 0x00000001163a7824 */ /* 0x000fe400078e0a3b */
[----:B------:R-:W-:Y:S01]  /*bb70*/  IMAD.IADD R23, R18, 0x1, -R23 ;  /* 0x0000000112177824 */ /* 0x000fe200078e0a17 */
[----:B------:R-:W-:Y:S01]  /*bb80*/  LEA.HI R18, R63, R70, RZ, 0x5 ;  /* 0x000000463f127211 */ /* 0x000fe200078f28ff */
[----:B------:R-:W-:Y:S01]  /*bb90*/  IMAD.U32 R22, RZ, RZ, UR4 ;  /* 0x00000004ff167e24 */ /* 0x000fe2000f8e00ff */
[----:B------:R-:W1:Y:S02]  /*bba0*/  @P0 LDC R63, c[0x0][0xbec] ;  /* 0x0002fb00ff3f0b82 */ /* 0x000e640000000800 */
[----:B------:R-:W-:-:S05]  /*bbb0*/  SHF.R.S32.HI R18, RZ, 0x5, R18 ;  /* 0x00000005ff127819 */ /* 0x000fca0000011412 */
[----:B------:R-:W-:Y:S02]  /*bbc0*/  IMAD R18, R18, 0x10, R23 ;  /* 0x0000001012127824 */ /* 0x000fe400078e0217 */
[----:B------:R-:W-:Y:S01]  /*bbd0*/  IMAD.U32 R23, RZ, RZ, UR5 ;  /* 0x00000005ff177e24 */ /* 0x000fe2000f8e00ff */
[----:B------:R-:W-:Y:S01]  /*bbe0*/  UIMAD.WIDE.U32 UR4, UR13, UR8, URZ ;  /* 0x000000080d0472a5 */ /* 0x000fe2000f8e003f */
[----:B------:R-:W-:Y:S02]  /*bbf0*/  IMAD R17, R17, 0x40, R18 ;  /* 0x0000004011117824 */ /* 0x000fe400078e0212 */
[----:B----4-:R-:W-:Y:S02]  /*bc00*/  IMAD R18, R68, UR10, RZ ;  /* 0x0000000a44127c24 */ /* 0x010fe4000f8e02ff */
[----:B------:R-:W-:Y:S01]  /*bc10*/  IMAD.U32 R23, RZ, RZ, UR6 ;  /* 0x00000006ff177e24 */ /* 0x000fe2000f8e00ff */
[----:B------:R-:W-:Y:S01]  /*bc20*/  UIMAD UR6, UR13, UR9, UR7 ;  /* 0x000000090d0672a4 */ /* 0x000fe2000f8e0207 */
[----:B------:R-:W-:-:S02]  /*bc30*/  IMAD R58, R58, 0x8, R17 ;  /* 0x000000083a3a7824 */ /* 0x000fc400078e0211 */
[----:B------:R-:W-:Y:S01]  /*bc40*/  IMAD R65, R69, UR12, R18 ;  /* 0x0000000c45417c24 */ /* 0x000fe2000f8e0212 */
[----:B------:R-:W-:Y:S01]  /*bc50*/  UIADD3 UR6, UR5, UR6, URZ ;  /* 0x0000000605067290 */ /* 0x000fe2000fffe03f */
[----:B--2---:R-:W-:Y:S01]  /*bc60*/  IMAD R18, R64, 0x80, R58 ;  /* 0x0000008040127824 */ /* 0x004fe200078e023a */
[----:B------:R-:W-:Y:S01]  /*bc70*/  ULDC.64 UR8, c[0x0][0xb28] ;  /* 0x0002ca0000087ab9 */ /* 0x000fe20000000a00 */
[----:B------:R-:W-:-:S04]  /*bc80*/  IMAD.WIDE.U32 R22, R68, UR12, R22 ;  /* 0x0000000c44167c25 */ /* 0x000fc8000f8e0016 */
[----:B------:R-:W-:Y:S02]  /*bc90*/  IMAD R68, RZ, RZ, -UR13 ;  /* 0x8000000dff447e24 */ /* 0x000fe4000f8e02ff */
[----:B-1----:R-:W-:-:S04]  /*bca0*/  @P0 IMAD.HI.U32 R62, R18, R63, RZ ;  /* 0x0000003f123e0227 */ /* 0x002fc800078e00ff */
[----:B------:R-:W-:Y:S02]  /*bcb0*/  IMAD.U32 R59, RZ, RZ, UR5 ;  /* 0x00000005ff3b7e24 */ /* 0x000fe4000f8e00ff */
[----:B------:R-:W-:Y:S02]  /*bcc0*/  IMAD R75, R75, R68, UR11 ;  /* 0x0000000b4b4b7e24 */ /* 0x000fe4000f8e0244 */
[----:B------:R-:W-:Y:S01]  /*bcd0*/  IMAD.U32 R58, RZ, RZ, UR4 ;  /* 0x00000004ff3a7e24 */ /* 0x000fe2000f8e00ff */
[----:B------:R-:W-:Y:S01]  /*bce0*/  ULDC.64 UR4, c[0x0][0xbe0] ;  /* 0x0002f80000047ab9 */ /* 0x000fe20000000a00 */
[----:B------:R-:W-:Y:S01]  /*bcf0*/  IMAD.U32 R59, RZ, RZ, UR6 ;  /* 0x00000006ff3b7e24 */ /* 0x000fe2000f8e00ff */
[----:B------:R-:W-:Y:S01]  /*bd00*/  ULDC.64 UR6, c[0x0][0xb48] ;  /* 0x0002d20000067ab9 */ /* 0x000fe20000000a00 */
[----:B------:R-:W-:Y:S01]  /*bd10*/  IMAD.MOV.U32 R63, RZ, RZ, R18 ;  /* 0x000000ffff3f7224 */ /* 0x000fe200078e0012 */
[----:B---3--:R-:W-:Y:S01]  /*bd20*/  @P0 SHF.R.U32.HI R63, RZ, R67, R62 ;  /* 0x00000043ff3f0219 */ /* 0x008fe2000001163e */
[----:B------:R-:W-:Y:S01]  /*bd30*/  IMAD R67, R73, UR12, R66 ;  /* 0x0000000c49437c24 */ /* 0x000fe2000f8e0242 */
[----:B------:R-:W-:Y:S01]  /*bd40*/  SHF.R.S32.HI R66, RZ, 0x1f, R75 ;  /* 0x0000001fff427819 */ /* 0x000fe2000001144b */
[----:B------:R-:W-:-:S04]  /*bd50*/  IMAD.WIDE.U32 R58, R72, UR12, R58 ;  /* 0x0000000c483a7c25 */ /* 0x000fc8000f8e003a */
[----:B------:R-:W-:Y:S02]  /*bd60*/  IMAD.IADD R23, R23, 0x1, R65 ;  /* 0x0000000117177824 */ /* 0x000fe400078e0241 */
[----:B-----5:R-:W-:-:S04]  /*bd70*/  @P0 IMAD.HI.U32 R79, R18, R79, RZ ;  /* 0x0000004f124f0227 */ /* 0x020fc800078e00ff */
[----:B------:R-:W-:Y:S02]  /*bd80*/  IMAD.IADD R59, R59, 0x1, R67 ;  /* 0x000000013b3b7824 */ /* 0x000fe400078e0243 */
[----:B------:R-:W-:Y:S02]  /*bd90*/  IMAD R67, R66, UR6, RZ ;  /* 0x0000000642437c24 */ /* 0x000fe4000f8e02ff */
[----:B------:R-:W-:-:S04]  /*bda0*/  IMAD.WIDE.U32 R22, R75, UR4, R22 ;  /* 0x000000044b167c25 */ /* 0x000fc8000f8e0016 */
[----:B------:R-:W-:Y:S01]  /*bdb0*/  IMAD.MOV.U32 R65, RZ, RZ, R18 ;  /* 0x000000ffff417224 */ /* 0x000fe200078e0012 */
[----:B0-----:R-:W-:Y:S01]  /*bdc0*/  @P0 SHF.R.U32.HI R65, RZ, R74, R79 ;  /* 0x0000004aff410219 */ /* 0x001fe2000001164f */
[----:B------:R-:W-:Y:S01]  /*bdd0*/  IMAD R62, R66, UR4, RZ ;  /* 0x00000004423e7c24 */ /* 0x000fe2000f8e02ff */
[----:B------:R-:W-:Y:S01]  /*bde0*/  BAR.SYNC.DEFER_BLOCKING 0x1, 0x100 ;  /* 0x0044000000007b1d */ /* 0x000fe20000010000 */
[C---:B------:R-:W-:Y:S01]  /*bdf0*/  IMAD R69, R75.reuse, UR7, R67 ;  /* 0x000000074b457c24 */ /* 0x040fe2000f8e0243 */
[--C-:B------:R-:W-:Y:S01]  /*be00*/  SHF.R.S32.HI R67, RZ, 0x1f, R63.reuse ;  /* 0x0000001fff437819 */ /* 0x100fe2000001143f */
[----:B------:R-:W-:Y:S01]  /*be10*/  IMAD R66, R75, UR5, R62 ;  /* 0x000000054b427c24 */ /* 0x000fe2000f8e023e */
[----:B------:R-:W-:Y:S01]  /*be20*/  IADD3 R22, P0, R63, R22, RZ ;  /* 0x000000163f167210 */ /* 0x000fe20007f1e0ff */
[----:B------:R-:W-:Y:S01]  /*be30*/  IMAD.MOV R63, RZ, RZ, -R63 ;  /* 0x000000ffff3f7224 */ /* 0x000fe200078e0a3f */
        /* <DEDUP_REMOVED lines=30> */
[----:B0-----:R-:W-:Y:S01]  /*c020*/  ULEA UR4, UR5, UR4, 0x18 ;  /* 0x0000000405047291 */ /* 0x001fe2000f8ec03f */
[----:B------:R-:W-:Y:S01]  /*c030*/  IMAD R17, R64, 0x80, R17 ;  /* 0x0000008040117824 */ /* 0x000fe200078e0211 */
[----:B------:R-:W-:Y:S01]  /*c040*/  LEA.HI.X R63, R22, UR7, R63, 0x2, P0 ;  /* 0x00000007163f7c11 */ /* 0x000fe200080f143f */
[----:B------:R-:W-:Y:S01]  /*c050*/  IMAD R18, R71, UR6, RZ ;  /* 0x0000000647127c24 */ /* 0x000fe2000f8e02ff */
[----:B------:R-:W-:Y:S01]  /*c060*/  LEA.HI.X R76, R58, UR9, R23, 0x2, P1 ;  /* 0x000000093a4c7c11 */ /* 0x000fe200088f1417 */
[----:B------:R-:W-:Y:S01]  /*c070*/  SHFL.IDX PT, R22, R62, RZ, 0x1c1f ;  /* 0x001c1fff3e167589 */ /* 0x000fe200000e0000 */
[C---:B------:R-:W-:Y:S01]  /*c080*/  LOP3.LUT P0, RZ, R70.reuse, 0x3, RZ, 0xc0, !PT ;  /* 0x0000000346ff7812 */ /* 0x040fe2000780c0ff */
[C---:B------:R-:W-:Y:S01]  /*c090*/  VIADD R69, R17.reuse, 0x8 ;  /* 0x0000000811457836 */ /* 0x040fe20000000000 */
[----:B------:R-:W-:Y:S01]  /*c0a0*/  UIADD3 UR4, UR4, 0x34820, URZ ;  /* 0x0003482004047890 */ /* 0x000fe2000fffe03f */
[----:B------:R-:W0:Y:S01]  /*c0b0*/  SHFL.IDX PT, R23, R63, RZ, 0x1c1f ;  /* 0x001c1fff3f177589 */ /* 0x000e2200000e0000 */
[-C--:B------:R-:W-:Y:S01]  /*c0c0*/  ISETP.GE.OR P1, PT, R17, R18.reuse, P0 ;  /* 0x000000121100720c */ /* 0x080fe20000726670 */
[----:B------:R-:W-:Y:S01]  /*c0d0*/  IMAD.IADD R71, R70, 0x1, -R77 ;  /* 0x0000000146477824 */ /* 0x000fe200078e0a4d */
[-C--:B------:R-:W-:Y:S01]  /*c0e0*/  ISETP.GE.OR P0, PT, R69, R18.reuse, P0 ;  /* 0x000000124500720c */ /* 0x080fe20000706670 */
[----:B------:R-:W-:Y:S01]  /*c0f0*/  SHFL.IDX PT, R58, R62, 0x1, 0x1c1f ;  /* 0x003c1f003e3a7f89 */ /* 0x000fe200000e0000 */
[----:B------:R-:W-:Y:S01]  /*c100*/  ISETP.GE.AND P2, PT, R17, R18, PT ;  /* 0x000000121100720c */ /* 0x000fe20003f46270 */
[----:B------:R-:W-:Y:S01]  /*c110*/  UPRMT UR4, URZ, 0x654, UR4 ;  /* 0x000006543f047896 */ /* 0x000fe20008000004 */
[----:B------:R-:W-:Y:S01]  /*c120*/  IMAD.SHL.U32 R71, R71, 0x2, RZ ;  /* 0x0000000247477824 */ /* 0x000fe200078e00ff */
[----:B------:R-:W1:Y:S04]  /*c130*/  SHFL.IDX PT, R59, R63, 0x1, 0x1c1f ;  /* 0x003c1f003f3b7f89 */ /* 0x000e6800000e0000 */
        /* <DEDUP_REMOVED lines=12> */
[----:B------:R-:W-:Y:S01]  /*c200*/  VIADD R62, R71, 0x28 ;  /* 0x00000028473e7836 */ /* 0x000fe20000000000 */
[----:B------:R-:W-:Y:S01]  /*c210*/  ISETP.GE.AND P0, PT, R58, UR4, PT ;  /* 0x000000043a007c0c */ /* 0x000fe2000bf06270 */
[----:B------:R-:W-:Y:S01]  /*c220*/  ULDC.64 UR6, c[0x0][0x208] ;  /* 0x0000820000067ab9 */ /* 0x000fe20000000a00 */
[----:B------:R-:W-:Y:S01]  /*c230*/  ISETP.GE.AND P1, PT, R59, UR4, PT ;  /* 0x000000043b007c0c */ /* 0x000fe2000bf26270 */
[----:B------:R-:W-:-:S02]  /*c240*/  VIADD R63, R71, 0x30 ;  /* 0x00000030473f7836 */ /* 0x000fc40000000000 */
[C---:B------:R-:W-:Y:S02]  /*c250*/  VIADD R64, R71.reuse, 0x38 ;  /* 0x0000003847407836 */ /* 0x040fe40000000000 */
[----:B------:R-:W-:Y:S01]  /*c260*/  VIADD R65, R71, 0x40 ;  /* 0x0000004047417836 */ /* 0x000fe20000000000 */
[----:B------:R-:W-:Y:S01]  /*c270*/  ISETP.GE.AND P4, PT, R63, UR4, PT ;  /* 0x000000043f007c0c */ /* 0x000fe2000bf86270 */
[C-C-:B---34-:R-:W-:Y:S01]  /*c280*/  @!P2 IMAD.WIDE R16, R71.reuse, 0x4, R66.reuse ;  /* 0x000000044710a825 */ /* 0x158fe200078e0242 */
[----:B------:R-:W-:Y:S02]  /*c290*/  ISETP.GE.AND P5, PT, R64, UR4, PT ;  /* 0x0000000440007c0c */ /* 0x000fe4000bfa6270 */
[----:B------:R-:W-:Y:S01]  /*c2a0*/  @!P3 LEA.HI R0, R0, R0, RZ, 0x1 ;  /* 0x000000000000b211 */ /* 0x000fe200078f08ff */
[----:B------:R-:W-:Y:S01]  /*c2b0*/  VIADD R68, R71, 0x50 ;  /* 0x0000005047447836 */ /* 0x000fe20000000000 */
        /* <DEDUP_REMOVED lines=17> */
[----:B------:R-:W-:-:S04]  /*c3d0*/  @!P2 LEA.HI R0, R0, R0, RZ, 0x1 ;  /* 0x000000000000a211 */ /* 0x000fc800078f08ff */
[----:B------:R0:W-:Y:S01]  /*c3e0*/  @!P0 ST.E.64 desc[UR6][R16.64], R90 ;  /* 0x0000005a10008985 */ /* 0x0001e2000c101b06 */
[----:B------:R-:W-:Y:S02]  /*c3f0*/  @!P3 LEA.HI R62, R62, R62, RZ, 0x1 ;  /* 0x0000003e3e3eb211 */ /* 0x000fe400078f08ff */
[----:B-1----:R-:W-:Y:S02]  /*c400*/  @!P1 LOP3.LUT R23, R59, 0xfffffffe, RZ, 0xc0, !PT ;  /* 0xfffffffe3b179812 */ /* 0x002fe400078ec0ff */
[----:B------:R-:W-:Y:S02]  /*c410*/  @!P2 LOP3.LUT R59, R0, 0xfffffffe, RZ, 0xc0, !PT ;  /* 0xfffffffe003ba812 */ /* 0x000fe400078ec0ff */
[----:B------:R-:W-:Y:S01]  /*c420*/  @!P3 LOP3.LUT R63, R62, 0xfffffffe, RZ, 0xc0, !PT ;  /* 0xfffffffe3e3fb812 */ /* 0x000fe200078ec0ff */
[--C-:B------:R-:W-:Y:S01]  /*c430*/  @!P1 IMAD.WIDE R22, R23, 0x4, R66.reuse ;  /* 0x0000000417169825 */ /* 0x100fe200078e0242 */
[----:B------:R-:W-:Y:S02]  /*c440*/  @!P6 LEA.HI R0, R65, R65, RZ, 0x1 ;  /* 0x000000414100e211 */ /* 0x000fe400078f08ff */
[----:B------:R-:W-:Y:S01]  /*c450*/  @!P4 LOP3.LUT R65, R58, 0xfffffffe, RZ, 0xc0, !PT ;  /* 0xfffffffe3a41c812 */ /* 0x000fe200078ec0ff */
[--C-:B------:R-:W-:Y:S01]  /*c460*/  @!P2 IMAD.WIDE R58, R59, 0x4, R66.reuse ;  /* 0x000000043b3aa825 */ /* 0x100fe200078e0242 */
[----:B------:R-:W-:Y:S01]  /*c470*/  @!P6 LOP3.LUT R75, R0, 0xfffffffe, RZ, 0xc0, !PT ;  /* 0xfffffffe004be812 */ /* 0x000fe200078ec0ff */
[----:B------:R1:W-:Y:S01]  /*c480*/  @!P1 ST.E.64 desc[UR6][R22.64], R94 ;  /* 0x0000005e16009985 */ /* 0x0003e2000c101b06 */
[----:B------:R-:W-:Y:S01]  /*c490*/  ISETP.GE.AND P1, PT, R68, UR4, PT ;  /* 0x0000000444007c0c */ /* 0x000fe2000bf26270 */
[----:B0-----:R-:W-:-:S02]  /*c4a0*/  @!P3 IMAD.WIDE R16, R63, 0x4, R66 ;  /* 0x000000043f10b825 */ /* 0x001fc400078e0242 */
[----:B------:R0:W-:Y:S01]  /*c4b0*/  @!P2 ST.E.64 desc[UR6][R58.64], R36 ;  /* 0x000000243a00a985 */ /* 0x0001e2000c101b06 */
[----:B------:R-:W-:Y:S01]  /*c4c0*/  ISETP.GE.AND P2, PT, R70, UR4, PT ;  /* 0x0000000446007c0c */ /* 0x000fe2000bf46270 */
[----:B------:R-:W-:Y:S02]  /*c4d0*/  VIADD R0, R71, 0x48 ;  /* 0x0000004847007836 */ /* 0x000fe40000000000 */
[--C-:B------:R-:W-:Y:S01]  /*c4e0*/  @!P5 IMAD.WIDE R62, R73, 0x4, R66.reuse ;  /* 0x00000004493ed825 */ /* 0x100fe200078e0242 */
[----:B------:R2:W-:Y:S01]  /*c4f0*/  @!P3 ST.E.64 desc[UR6][R16.64], R32 ;  /* 0x000000201000b985 */ /* 0x0005e2000c101b06 */
[----:B------:R-:W-:Y:S02]  /*c500*/  ISETP.GE.AND P3, PT, R72, UR4, PT ;  /* 0x0000000448007c0c */ /* 0x000fe4000bf66270 */
[----:B------:R-:W-:Y:S01]  /*c510*/  ISETP.GE.AND P0, PT, R0, UR4, PT ;  /* 0x0000000400007c0c */ /* 0x000fe2000bf06270 */
[----:B-1----:R-:W-:Y:S01]  /*c520*/  @!P4 IMAD.WIDE R22, R65, 0x4, R66 ;  /* 0x000000044116c825 */ /* 0x002fe200078e0242 */
[----:B------:R-:W-:-:S03]  /*c530*/  @!P1 LEA.HI R68, R68, R68, RZ, 0x1 ;  /* 0x0000004444449211 */ /* 0x000fc600078f08ff */
[----:B------:R-:W-:Y:S01]  /*c540*/  @!P6 IMAD.WIDE R64, R75, 0x4, R66 ;  /* 0x000000044b40e825 */ /* 0x000fe200078e0242 */
[----:B------:R1:W-:Y:S01]  /*c550*/  @!P4 ST.E.64 desc[UR6][R22.64], R28 ;  /* 0x0000001c1600c985 */ /* 0x0003e2000c101b06 */
[----:B------:R-:W-:Y:S02]  /*c560*/  @!P2 LEA.HI R70, R70, R70, RZ, 0x1 ;  /* 0x000000464646a211 */ /* 0x000fe400078f08ff */
[C---:B0-----:R-:W-:Y:S01]  /*c570*/  VIADD R36, R71.reuse, 0x68 ;  /* 0x0000006847247836 */ /* 0x041fe20000000000 */
[----:B------:R0:W-:Y:S01]  /*c580*/  @!P5 ST.E.64 desc[UR6][R62.64], R44 ;  /* 0x0000002c3e00d985 */ /* 0x0001e2000c101b06 */
[C---:B--2---:R-:W-:Y:S02]  /*c590*/  VIADD R17, R71.reuse, 0x78 ;  /* 0x0000007847117836 */ /* 0x044fe40000000000 */
[----:B------:R-:W-:Y:S01]  /*c5a0*/  @!P0 LEA.HI R0, R0, R0, RZ, 0x1 ;  /* 0x0000000000008211 */ /* 0x000fe200078f08ff */
[----:B------:R-:W-:Y:S01]  /*c5b0*/  VIADD R37, R71, 0x70 ;  /* 0x0000007047257836 */ /* 0x000fe20000000000 */
[----:B------:R2:W-:Y:S01]  /*c5c0*/  @!P6 ST.E.64 desc[UR6][R64.64], R96 ;  /* 0x000000604000e985 */ /* 0x0005e2000c101b06 */
[----:B------:R-:W-:-:S02]  /*c5d0*/  ISETP.GE.AND P4, PT, R36, UR4, PT ;  /* 0x0000000424007c0c */ /* 0x000fc4000bf86270 */
[----:B------:R-:W-:Y:S02]  /*c5e0*/  ISETP.GE.AND P6, PT, R17, UR4, PT ;  /* 0x0000000411007c0c */ /* 0x000fe4000bfc6270 */
[----:B------:R-:W-:Y:S02]  /*c5f0*/  ISETP.GE.AND P5, PT, R37, UR4, PT ;  /* 0x0000000425007c0c */ /* 0x000fe4000bfa6270 */
[----:B------:R-:W-:Y:S02]  /*c600*/  @!P3 LEA.HI R72, R72, R72, RZ, 0x1 ;  /* 0x000000484848b211 */ /* 0x000fe400078f08ff */
[----:B-1----:R-:W-:Y:S02]  /*c610*/  @!P1 LOP3.LUT R23, R68, 0xfffffffe, RZ, 0xc0, !PT ;  /* 0xfffffffe44179812 */ /* 0x002fe400078ec0ff */
[----:B------:R-:W-:Y:S02]  /*c620*/  @!P2 LOP3.LUT R29, R70, 0xfffffffe, RZ, 0xc0, !PT ;  /* 0xfffffffe461da812 */ /* 0x000fe400078ec0ff */
[----:B------:R-:W-:-:S02]  /*c630*/  @!P3 LOP3.LUT R33, R72, 0xfffffffe, RZ, 0xc0, !PT ;  /* 0xfffffffe4821b812 */ /* 0x000fc400078ec0ff */
[----:B------:R-:W-:Y:S01]  /*c640*/  @!P4 LEA.HI R36, R36, R36, RZ, 0x1 ;  /* 0x000000242424c211 */ /* 0x000fe200078f08ff */
[--C-:B------:R-:W-:Y:S01]  /*c650*/  @!P2 IMAD.WIDE R28, R29, 0x4, R66.reuse ;  /* 0x000000041d1ca825 */ /* 0x100fe200078e0242 */
[----:B------:R-:W-:Y:S02]  /*c660*/  @!P6 LEA.HI R22, R17, R17, RZ, 0x1 ;  /* 0x000000111116e211 */ /* 0x000fe400078f08ff */
[----:B------:R-:W-:Y:S01]  /*c670*/  @!P5 LEA.HI R16, R37, R37, RZ, 0x1 ;  /* 0x000000252510d211 */ /* 0x000fe200078f08ff */
[--C-:B------:R-:W-:Y:S01]  /*c680*/  @!P3 IMAD.WIDE R32, R33, 0x4, R66.reuse ;  /* 0x000000042120b825 */ /* 0x100fe200078e0242 */
[----:B------:R-:W-:Y:S02]  /*c690*/  @!P0 LOP3.LUT R17, R0, 0xfffffffe, RZ, 0xc0, !PT ;  /* 0xfffffffe00118812 */ /* 0x000fe400078ec0ff */
[----:B------:R-:W-:Y:S02]  /*c6a0*/  @!P4 LOP3.LUT R37, R36, 0xfffffffe, RZ, 0xc0, !PT ;  /* 0xfffffffe2425c812 */ /* 0x000fe400078ec0ff */
[----:B0-----:R-:W-:Y:S01]  /*c6b0*/  @!P5 LOP3.LUT R45, R16, 0xfffffffe, RZ, 0xc0, !PT ;  /* 0xfffffffe102dd812 */ /* 0x001fe200078ec0ff */
[----:B------:R-:W-:Y:S01]  /*c6c0*/  @!P0 IMAD.WIDE R16, R17, 0x4, R66 ;  /* 0x0000000411108825 */ /* 0x000fe200078e0242 */
[----:B------:R-:W-:-:S03]  /*c6d0*/  @!P6 LOP3.LUT R59, R22, 0xfffffffe, RZ, 0xc0, !PT ;  /* 0xfffffffe163be812 */ /* 0x000fc600078ec0ff */
        /* <DEDUP_REMOVED lines=9> */
[----:B------:R2:W-:Y:S04]  /*c770*/  @!P5 ST.E.64 desc[UR6][R44.64], R48 ;  /* 0x000000302c00d985 */ /* 0x0005e8000c101b06 */
[----:B------:R2:W-:Y:S02]  /*c780*/  @!P6 ST.E.64 desc[UR6][R58.64], R60 ;  /* 0x0000003c3a00e985 */ /* 0x0005e4000c101b06 */
.L_x_6281:
[----:B------:R-:W-:Y:S05]  /*c790*/  BSYNC B0 ;  /* 0x0000000000007941 */ /* 0x000fea0003800000 */
.L_x_6280:
[----:B------:R-:W-:Y:S01]  /*c7a0*/  ISETP.GE.AND P0, PT, R69, R18, PT ;  /* 0x000000124500720c */ /* 0x000fe20003f06270 */
[----:B--2---:R0:W1:Y:S04]  /*c7b0*/  SHFL.IDX PT, R23, R76, 0x1, 0x1c1f ;  /* 0x003c1f004c177f89 */ /* 0x00406800000e0000 */
[----:B------:R0:W2:Y:S08]  /*c7c0*/  SHFL.IDX PT, R22, R74, 0x1, 0x1c1f ;  /* 0x003c1f004a167f89 */ /* 0x0000b000000e0000 */
[----:B0-----:R-:W-:Y:S05]  /*c7d0*/  @P0 BRA `(.L_x_6256) ;  /* 0x00000044003c0947 */ /* 0x001fea0003800000 */
[----:B------:R-:W-:Y:S01]  /*c7e0*/  ULDC UR4, c[0x0][0xac8] ;  /* 0x0002b20000047ab9 */ /* 0x000fe20000000800 */
[C---:B------:R-:W-:Y:S01]  /*c7f0*/  VIADD R0, R71.reuse, 0x8 ;  /* 0x0000000847007836 */ /* 0x040fe20000000000 */
[C---:B------:R-:W-:Y:S01]  /*c800*/  ISETP.GE.AND P0, PT, R71.reuse, UR4, PT ;  /* 0x0000000447007c0c */ /* 0x040fe2000bf06270 */
[C---:B------:R-:W-:Y:S01]  /*c810*/  VIADD R4, R71.reuse, 0x10 ;  /* 0x0000001047047836 */ /* 0x040fe20000000000 */
[----:B------:R-:W-:Y:S01]  /*c820*/  ULDC.64 UR6, c[0x0][0x208] ;  /* 0x0000820000067ab9 */ /* 0x000fe20000000a00 */
[C---:B------:R-:W-:Y:S01]  /*c830*/  VIADD R6, R71.reuse, 0x18 ;  /* 0x0000001847067836 */ /* 0x040fe20000000000 */
[----:B------:R-:W-:Y:S01]  /*c840*/  ISETP.GE.AND P5, PT, R0, UR4, PT ;  /* 0x0000000400007c0c */ /* 0x000fe2000bfa6270 */
[C---:B------:R-:W-:Y:S01]  /*c850*/  VIADD R13, R71.reuse, 0x28 ;  /* 0x00000028470d7836 */ /* 0x040fe20000000000 */
[----:B------:R-:W-:Y:S01]  /*c860*/  ISETP.GE.AND P6, PT, R4, UR4, PT ;  /* 0x0000000404007c0c */ /* 0x000fe2000bfc6270 */
[C---:B------:R-:W-:Y:S02]  /*c870*/  VIADD R12, R71.reuse, 0x20 ;  /* 0x00000020470c7836 */ /* 0x040fe40000000000 */
[----:B------:R-:W-:Y:S01]  /*c880*/  VIADD R17, R71, 0x38 ;  /* 0x0000003847117836 */ /* 0x000fe20000000000 */
[----:B------:R-:W-:Y:S01]  /*c890*/  ISETP.GE.AND P3, PT, R13, UR4, PT ;  /* 0x000000040d007c0c */ /* 0x000fe2000bf66270 */
[C---:B------:R-:W-:Y:S01]  /*c8a0*/  VIADD R16, R71.reuse, 0x30 ;  /* 0x0000003047107836 */ /* 0x040fe20000000000 */
[----:B------:R-:W-:Y:S01]  /*c8b0*/  ISETP.GE.AND P4, PT, R12, UR4, PT ;  /* 0x000000040c007c0c */ /* 0x000fe2000bf86270 */
[----:B-12---:R-:W-:Y:S01]  /*c8c0*/  @!P0 IMAD.WIDE R2, R71, 0x4, R22 ;  /* 0x0000000447028825 */ /* 0x006fe200078e0216 */
[----:B------:R-:W-:-:S02]  /*c8d0*/  ISETP.GE.AND P1, PT, R17, UR4, PT ;  /* 0x0000000411007c0c */ /* 0x000fc4000bf26270 */
[----:B------:R-:W-:Y:S01]  /*c8e0*/  ISETP.GE.AND P2, PT, R16, UR4, PT ;  /* 0x0000000410007c0c */ /* 0x000fe2000bf46270 */
[C---:B------:R-:W-:Y:S01]  /*c8f0*/  VIADD R24, R71.reuse, 0x40 ;  /* 0x0000004047187836 */ /* 0x040fe20000000000 */
[----:B------:R0:W-:Y:S01]  /*c900*/  @!P0 ST.E.64 desc[UR6][R2.64], R52 ;  /* 0x0000003402008985 */ /* 0x0001e2000c101b06 */
[----:B------:R-:W-:Y:S01]  /*c910*/  ISETP.GE.AND P0, PT, R6, UR4, PT ;  /* 0x0000000406007c0c */ /* 0x000fe2000bf06270 */
[C---:B------:R-:W-:Y:S01]  /*c920*/  VIADD R28, R71.reuse, 0x48 ;  /* 0x00000048471c7836 */ /* 0x040fe20000000000 */
[----:B------:R-:W-:Y:S01]  /*c930*/  @!P5 LEA.HI R0, R0, R0, RZ, 0x1 ;  /* 0x000000000000d211 */ /* 0x000fe200078f08ff */
[----:B------:R-:W-:Y:S01]  /*c940*/  VIADD R32, R71, 0x70 ;  /* 0x0000007047207836 */ /* 0x000fe20000000000 */
[----:B------:R-:W-:Y:S02]  /*c950*/  @!P6 LEA.HI R4, R4, R4, RZ, 0x1 ;  /* 0x000000040404e211 */ /* 0x000fe400078f08ff */
[----:B------:R-:W-:Y:S02]  /*c960*/  @!P5 LOP3.LUT R5, R0, 0xfffffffe, RZ, 0xc0, !PT ;  /* 0xfffffffe0005d812 */ /* 0x000fe400078ec0ff */
[----:B------:R-:W-:-:S02]  /*c970*/  @!P6 LOP3.LUT R7, R4, 0xfffffffe, RZ, 0xc0, !PT ;  /* 0xfffffffe0407e812 */ /* 0x000fc400078ec0ff */
[----:B------:R-:W-:Y:S02]  /*c980*/  @!P3 LEA.HI R0, R13, R13, RZ, 0x1 ;  /* 0x0000000d0d00b211 */ /* 0x000fe400078f08ff */
[----:B------:R-:W-:Y:S01]  /*c990*/  @!P4 LEA.HI R12, R12, R12, RZ, 0x1 ;  /* 0x0000000c0c0cc211 */ /* 0x000fe200078f08ff */
[--C-:B0-----:R-:W-:Y:S01]  /*c9a0*/  @!P5 IMAD.WIDE R2, R5, 0x4, R22.reuse ;  /* 0x000000040502d825 */ /* 0x101fe200078e0216 */
[----:B------:R-:W-:Y:S02]  /*c9b0*/  @!P0 LEA.HI R6, R6, R6, RZ, 0x1 ;  /* 0x0000000606068211 */ /* 0x000fe400078f08ff */
[----:B------:R-:W-:Y:S01]  /*c9c0*/  @!P1 LEA.HI R18, R17, R17, RZ, 0x1 ;  /* 0x0000001111129211 */ /* 0x000fe200078f08ff */
[----:B------:R-:W-:Y:S01]  /*c9d0*/  @!P6 IMAD.WIDE R4, R7, 0x4, R22 ;  /* 0x000000040704e825 */ /* 0x000fe200078e0216 */
[----:B------:R-:W-:Y:S01]  /*c9e0*/  @!P0 LOP3.LUT R7, R6, 0xfffffffe, RZ, 0xc0, !PT ;  /* 0xfffffffe06078812 */ /* 0x000fe200078ec0ff */
[----:B------:R0:W-:Y:S01]  /*c9f0*/  @!P5 ST.E.64 desc[UR6][R2.64], R40 ;  /* 0x000000280200d985 */ /* 0x0001e2000c101b06 */
[----:B------:R-:W-:-:S02]  /*ca00*/  ISETP.GE.AND P5, PT, R24, UR4, PT ;  /* 0x0000000418007c0c */ /* 0x000fc4000bfa6270 */
[----:B------:R-:W-:Y:S01]  /*ca10*/  @!P2 LEA.HI R16, R16, R16, RZ, 0x1 ;  /* 0x000000101010a211 */ /* 0x000fe200078f08ff */
[----:B------:R1:W-:Y:S01]  /*ca20*/  @!P6 ST.E.64 desc[UR6][R4.64], R56 ;  /* 0x000000380400e985 */ /* 0x0003e2000c101b06 */
[----:B------:R-:W-:Y:S01]  /*ca30*/  @!P3 LOP3.LUT R17, R0, 0xfffffffe, RZ, 0xc0, !PT ;  /* 0xfffffffe0011b812 */ /* 0x000fe200078ec0ff */
[----:B------:R-:W-:Y:S01]  /*ca40*/  VIADD R0, R71, 0x50 ;  /* 0x0000005047007836 */ /* 0x000fe20000000000 */
[----:B------:R-:W-:Y:S02]  /*ca50*/  @!P4 LOP3.LUT R13, R12, 0xfffffffe, RZ, 0xc0, !PT ;  /* 0xfffffffe0c0dc812 */ /* 0x000fe400078ec0ff */
[----:B------:R-:W-:Y:S02]  /*ca60*/  @!P2 LOP3.LUT R25, R16, 0xfffffffe, RZ, 0xc0, !PT ;  /* 0xfffffffe1019a812 */ /* 0x000fe400078ec0ff */
[----:B------:R-:W-:Y:S02]  /*ca70*/  ISETP.GE.AND P6, PT, R28, UR4, PT ;  /* 0x000000041c007c0c */ /* 0x000fe4000bfc6270 */
[----:B------:R-:W-:Y:S01]  /*ca80*/  @!P1 LOP3.LUT R29, R18, 0xfffffffe, RZ, 0xc0, !PT ;  /* 0xfffffffe121d9812 */ /* 0x000fe200078ec0ff */
[----:B0-----:R-:W-:Y:S01]  /*ca90*/  @!P0 IMAD.WIDE R2, R7, 0x4, R22 ;  /* 0x0000000407028825 */ /* 0x001fe200078e0216 */
[----:B------:R-:W-:-:S03]  /*caa0*/  @!P5 LEA.HI R24, R24, R24, RZ, 0x1 ;  /* 0x000000181818d211 */ /* 0x000fc600078f08ff */
[--C-:B-1----:R-:W-:Y:S01]  /*cab0*/  @!P4 IMAD.WIDE R4, R13, 0x4, R22.reuse ;  /* 0x000000040d04c825 */ /* 0x102fe200078e0216 */
[----:B------:R0:W-:Y:S01]  /*cac0*/  @!P0 ST.E.64 desc[UR6][R2.64], R10 ;  /* 0x0000000a02008985 */ /* 0x0001e2000c101b06 */
[----:B------:R-:W-:Y:S02]  /*cad0*/  ISETP.GE.AND P0, PT, R0, UR4, PT ;  /* 0x0000000400007c0c */ /* 0x000fe4000bf06270 */
[--C-:B------:R-:W-:Y:S01]  /*cae0*/  @!P3 IMAD.WIDE R6, R17, 0x4, R22.reuse ;  /* 0x000000041106b825 */ /* 0x100fe200078e0216 */
[----:B------:R1:W-:Y:S01]  /*caf0*/  @!P4 ST.E.64 desc[UR6][R4.64], R20 ;  /* 0x000000140400c985 */ /* 0x0003e2000c101b06 */
[----:B------:R-:W-:Y:S02]  /*cb00*/  @!P6 LEA.HI R28, R28, R28, RZ, 0x1 ;  /* 0x0000001c1c1ce211 */ /* 0x000fe400078f08ff */
[----:B------:R-:W-:Y:S01]  /*cb10*/  @!P2 IMAD.WIDE R12, R25, 0x4, R22 ;  /* 0x00000004190ca825 */ /* 0x000fe200078e0216 */
[----:B------:R2:W-:Y:S01]  /*cb20*/  @!P3 ST.E.64 desc[UR6][R6.64], R30 ;  /* 0x0000001e0600b985 */ /* 0x0005e2000c101b06 */
[----:B------:R-:W-:-:S02]  /*cb30*/  ISETP.GE.AND P4, PT, R32, UR4, PT ;  /* 0x0000000420007c0c */ /* 0x000fc4000bf86270 */
[--C-:B------:R-:W-:Y:S01]  /*cb40*/  @!P1 IMAD.WIDE R16, R29, 0x4, R22.reuse ;  /* 0x000000041d109825 */ /* 0x100fe200078e0216 */
[----:B------:R-:W-:Y:S01]  /*cb50*/  @!P2 ST.E.64 desc[UR6][R12.64], R34 ;  /* 0x000000220c00a985 */ /* 0x000fe2000c101b06 */
[----:B0-----:R-:W-:Y:S02]  /*cb60*/  @!P5 LOP3.LUT R3, R24, 0xfffffffe, RZ, 0xc0, !PT ;  /* 0xfffffffe1803d812 */ /* 0x001fe400078ec0ff */
[C---:B------:R-:W-:Y:S01]  /*cb70*/  VIADD R18, R71.reuse, 0x58 ;  /* 0x0000005847127836 */ /* 0x040fe20000000000 */
[----:B------:R-:W-:Y:S01]  /*cb80*/  @!P1 ST.E.64 desc[UR6][R16.64], R46 ;  /* 0x0000002e10009985 */ /* 0x000fe2000c101b06 */
[C---:B------:R-:W-:Y:S01]  /*cb90*/  VIADD R25, R71.reuse, 0x60 ;  /* 0x0000006047197836 */ /* 0x040fe20000000000 */
[----:B------:R-:W-:Y:S01]  /*cba0*/  @!P0 LEA.HI R0, R0, R0, RZ, 0x1 ;  /* 0x0000000000008211 */ /* 0x000fe200078f08ff */
[----:B------:R-:W-:Y:S01]  /*cbb0*/  VIADD R29, R71, 0x68 ;  /* 0x00000068471d7836 */ /* 0x000fe20000000000 */
[----:B------:R-:W-:Y:S01]  /*cbc0*/  ISETP.GE.AND P1, PT, R18, UR4, PT ;  /* 0x0000000412007c0c */ /* 0x000fe2000bf26270 */
[----:B------:R-:W-:Y:S01]  /*cbd0*/  @!P5 IMAD.WIDE R2, R3, 0x4, R22 ;  /* 0x000000040302d825 */ /* 0x000fe200078e0216 */
[----:B------:R-:W-:-:S02]  /*cbe0*/  ISETP.GE.AND P2, PT, R25, UR4, PT ;  /* 0x0000000419007c0c */ /* 0x000fc4000bf46270 */
[----:B------:R-:W-:Y:S01]  /*cbf0*/  ISETP.GE.AND P3, PT, R29, UR4, PT ;  /* 0x000000041d007c0c */ /* 0x000fe2000bf66270 */
[----:B------:R-:W-:Y:S01]  /*cc00*/  VIADD R71, R71, 0x78 ;  /* 0x0000007847477836 */ /* 0x000fe20000000000 */
[----:B-1----:R-:W-:Y:S01]  /*cc10*/  @!P6 LOP3.LUT R5, R28, 0xfffffffe, RZ, 0xc0, !PT ;  /* 0xfffffffe1c05e812 */ /* 0x002fe200078ec0ff */
[----:B------:R0:W-:Y:S01]  /*cc20*/  @!P5 ST.E.64 desc[UR6][R2.64], R38 ;  /* 0x000000260200d985 */ /* 0x0001e2000c101b06 */
[----:B--2---:R-:W-:Y:S02]  /*cc30*/  @!P0 LOP3.LUT R7, R0, 0xfffffffe, RZ, 0xc0, !PT ;  /* 0xfffffffe00078812 */ /* 0x004fe400078ec0ff */
[----:B------:R-:W-:Y:S01]  /*cc40*/  @!P4 LEA.HI R32, R32, R32, RZ, 0x1 ;  /* 0x000000202020c211 */ /* 0x000fe200078f08ff */
[----:B------:R-:W-:Y:S02]  /*cc50*/  @!P6 IMAD.WIDE R4, R5, 0x4, R22 ;  /* 0x000000040504e825 */ /* 0x000fe400078e0216 */
[----:B------:R-:W-:Y:S02]  /*cc60*/  @!P1 LEA.HI R18, R18, R18, RZ, 0x1 ;  /* 0x0000001212129211 */ /* 0x000fe400078f08ff */
[----:B------:R-:W-:Y:S01]  /*cc70*/  @!P2 LEA.HI R25, R25, R25, RZ, 0x1 ;  /* 0x000000191919a211 */ /* 0x000fe200078f08ff */
[----:B------:R1:W-:Y:S01]  /*cc80*/  @!P6 ST.E.64 desc[UR6][R4.64], R50 ;  /* 0x000000320400e985 */ /* 0x0003e2000c101b06 */
[----:B------:R-:W-:-:S02]  /*cc90*/  @!P3 LEA.HI R29, R29, R29, RZ, 0x1 ;  /* 0x0000001d1d1db211 */ /* 0x000fc400078f08ff */
[----:B------:R-:W-:Y:S01]  /*cca0*/  @!P1 LOP3.LUT R11, R18, 0xfffffffe, RZ, 0xc0, !PT ;  /* 0xfffffffe120b9812 */ /* 0x000fe200078ec0ff */
[--C-:B0-----:R-:W-:Y:S01]  /*ccb0*/  @!P0 IMAD.WIDE R2, R7, 0x4, R22.reuse ;  /* 0x0000000407028825 */ /* 0x101fe200078e0216 */
[----:B------:R-:W-:Y:S02]  /*ccc0*/  @!P2 LOP3.LUT R25, R25, 0xfffffffe, RZ, 0xc0, !PT ;  /* 0xfffffffe1919a812 */ /* 0x000fe400078ec0ff */
[----:B------:R-:W-:Y:S02]  /*ccd0*/  @!P3 LOP3.LUT R29, R29, 0xfffffffe, RZ, 0xc0, !PT ;  /* 0xfffffffe1d1db812 */ /* 0x000fe400078ec0ff */
[----:B------:R0:W-:Y:S01]  /*cce0*/  @!P0 ST.E.64 desc[UR6][R2.64], R8 ;  /* 0x0000000802008985 */ /* 0x0001e2000c101b06 */
[----:B------:R-:W-:Y:S01]  /*ccf0*/  ISETP.GE.AND P0, PT, R71, UR4, PT ;  /* 0x0000000447007c0c */ /* 0x000fe2000bf06270 */
        /* <DEDUP_REMOVED lines=12> */
[----:B0-----:R-:W-:-:S05]  /*cdc0*/  LOP3.LUT R3, R71, 0xfffffffe, RZ, 0xc0, !PT ;  /* 0xfffffffe47037812 */ /* 0x001fca00078ec0ff */
[----:B------:R-:W-:-:S05]  /*cdd0*/  IMAD.WIDE R2, R3, 0x4, R22 ;  /* 0x0000000403027825 */ /* 0x000fca00078e0216 */
[----:B------:R0:W-:Y:S01]  /*cde0*/  ST.E.64 desc[UR4][R2.64], R86 ;  /* 0x0000005602007985 */ /* 0x0001e2000c101b04 */
[----:B------:R-:W-:Y:S05]  /*cdf0*/  BRA `(.L_x_6256) ;  /* 0x0000003c00b47947 */ /* 0x000fea0003800000 */
.L_x_6279:
        /* <DEDUP_REMOVED lines=62> */
.L_x_6254:
        /* <DEDUP_REMOVED lines=18> */
.L_x_6282:
[----:B------:R-:W-:Y:S01]  /*d300*/  ULDC UR7, c[0x0][0xc50] ;  /* 0x0003140000077ab9 */ /* 0x000fe20000000800 */
[----:B------:R-:W-:Y:S01]  /*d310*/  UMOV UR36, UR6 ;  /* 0x0000000600247c82 */ /* 0x000fe20008000000 */
[----:B------:R-:W-:-:S11]  /*d320*/  UISETP.NE.AND UP0, UPT, UR7, 0x1, UPT ;  /* 0x000000010700788c */ /* 0x000fd6000bf05270 */
[----:B------:R-:W-:Y:S01]  /*d330*/  @UP0 ULDC UR4, c[0x0][0xc54] ;  /* 0x0003150000040ab9 */ /* 0x000fe20000000800 */
[----:B------:R-:W-:Y:S01]  /*d340*/  @UP0 ULDC UR8, c[0x0][0xc58] ;  /* 0x0003160000080ab9 */ /* 0x000fe20000000800 */
[----:B------:R-:W-:-:S04]  /*d350*/  UIMAD.WIDE.U32 UR4, UR6, UR4, URZ ;  /* 0x00000004060472a5 */ /* 0x000fc8000f8e003f */
[----:B------:R-:W-:-:S12]  /*d360*/  @UP0 USHF.R.U32.HI UR36, URZ, UR8, UR5 ;  /* 0x000000083f240299 */ /* 0x000fd80008011605 */
.L_x_6283:
        /* <DEDUP_REMOVED lines=59> */
.L_x_6285:
        /* <DEDUP_REMOVED lines=32> */
.L_x_6286:
        /* <DEDUP_REMOVED lines=20> */
.L_x_6288:
        /* <DEDUP_REMOVED lines=15> */
.L_x_6287:
        /* <DEDUP_REMOVED lines=22> */
.L_x_6366:
        /* <DEDUP_REMOVED lines=8> */
.L_x_6369:
        /* <DEDUP_REMOVED lines=22> */
.L_x_6292:
[----:B-1----:R-:W-:Y:S01]  /*de90*/  IMAD.MOV.U32 R0, RZ, RZ, 0x1 ;  /* 0x00000001ff007424 */ /* 0x002fe200078e00ff */
[----:B------:R-:W1:Y:S04]  /*dea0*/  S2R R9, SR_TID.X ;  /* 0x0000000000097919 */ /* 0x000e680000002100 */
[----:B------:R-:W-:-:S04]  /*deb0*/  SHF.L.U32 R0, R0, 0x1f, RZ ;  /* 0x0000001f00007819 */ /* 0x000fc800000006ff */
[----:B------:R-:W3:Y:S01]  /*dec0*/  SYNCS.PHASECHK.TRANS64.TRYWAIT P0, [UR38+0x34840], R0 ;  /* 0x03484000ff0075a7 */ /* 0x000ee20008000166 */
[----:B-1----:R-:W-:-:S04]  /*ded0*/  LOP3.LUT R2, R9, 0x7f, RZ, 0xc0, !PT ;  /* 0x0000007f09027812 */ /* 0x002fc800078ec0ff */
[----:B------:R-:W-:Y:S01]  /*dee0*/  ISETP.NE.AND P1, PT, R2, RZ, PT ;  /* 0x000000ff0200720c */ /* 0x000fe20003f25270 */
[----:B---3--:R-:W-:-:S12]  /*def0*/  @!P0 BRA `(.L_x_6293) ;  /* 0x0000003000348947 */ /* 0x008fd80003800000 */
.L_x_6370:
[----:B------:R-:W-:Y:S05]  /*df00*/  @P1 BRA `(.L_x_6294) ;  /* 0x0000000000181947 */ /* 0x000fea0003800000 */
[----:B------:R-:W3:Y:S01]  /*df10*/  S2R R2, SR_TID.X ;  /* 0x0000000000027919 */ /* 0x000ee20000002100 */
[----:B-1----:R-:W-:-:S04]  /*df20*/  IMAD.MOV.U32 R0, RZ, RZ, 0xb000 ;  /* 0x0000b000ff007424 */ /* 0x002fc800078e00ff */
[----:B------:R4:W-:Y:S01]  /*df30*/  SYNCS.ARRIVE.TRANS64 RZ, [UR38+0x34830], R0 ;  /* 0x03483000ffff79a7 */ /* 0x0009e20008000026 */
[----:B---3--:R-:W-:-:S13]  /*df40*/  LOP3.LUT P0, RZ, R2, 0x1f, RZ, 0xc0, !PT ;  /* 0x0000001f02ff7812 */ /* 0x008fda000780c0ff */
[----:B----4-:R-:W-:Y:S05]  /*df50*/  @!P0 BRA `(.L_x_6294) ;  /* 0x0000000000048947 */ /* 0x010fea0003800000 */
[----:B------:R-:W-:Y:S01]  /*df60*/  BPT.TRAP 0x1 ;  /* 0x000000040000795c */ /* 0x000fe20000300000 */
.L_x_6294:
        /* <DEDUP_REMOVED lines=10> */
[----:B------:R-:W-:Y:S01]  /*e010*/  UIMAD UR11, UR11, 0xb0, URZ ;  /* 0x000000b00b0b78a4 */ /* 0x000fe2000f8e023f */
        /* <DEDUP_REMOVED lines=9> */
[----:B------:R3:W-:Y:S01]  /*e0b0*/  UTMALDG.4D [UR8], [UR4], desc[UR6] ;  /* 0x00000608040075b4 */ /* 0x0007e20008019000 */
[----:B------:R-:W-:Y:S01]  /*e0c0*/  @P0 LOP3.LUT R17, R17, 0x2, RZ, 0xfc, !PT ;  /* 0x0000000211110812 */ /* 0x000fe200078efcff */
[----:B------:R3:W-:Y:S02]  /*e0d0*/  UTMALDG.4D [UR16], [UR4], desc[UR6] ;  /* 0x00000610040075b4 */ /* 0x0007e40008019000 */
[----:B---3--:R-:W-:-:S04]  /*e0e0*/  NOP ;  /* 0x0000000000007918 */ /* 0x008fc80000000000 */
.L_x_6290:
        /* <DEDUP_REMOVED lines=22> */
.L_x_6295:
[----:B------:R-:W3:Y:S01]  /*e250*/  LDC R6, c[0x0][0x448] ;  /* 0x00011200ff067b82 */ /* 0x000ee20000000800 */
[----:B------:R-:W4:Y:S01]  /*e260*/  S2R R14, SR_TID.X ;  /* 0x00000000000e7919 */ /* 0x000f220000002100 */
[----:B------:R-:W-:Y:S01]  /*e270*/  USHF.R.S32.HI UR6, URZ, 0x1f, UR36 ;  /* 0x0000001f3f067899 */ /* 0x000fe20008011424 */
[----:B------:R-:W-:Y:S01]  /*e280*/  ULDC.64 UR8, c[0x0][0x2d8] ;  /* 0x0000b60000087ab9 */ /* 0x000fe20000000a00 */
[----:B------:R-:W5:Y:S02]  /*e290*/  S2R R15, SR_CTAID.Z ;  /* 0x00000000000f7919 */ /* 0x000f640000002700 */
[----:B------:R-:W-:Y:S02]  /*e2a0*/  UIMAD UR6, UR6, UR8, URZ ;  /* 0x00000008060672a4 */ /* 0x000fe4000f8e023f */
[----:B-1----:R-:W1:Y:S01]  /*e2b0*/  LDC.64 R2, c[0x0][0x2e0] ;  /* 0x0000b800ff027b82 */ /* 0x002e620000000a00 */
[----:B------:R-:W1:Y:S01]  /*e2c0*/  S2R R12, SR_CTAID.X ;  /* 0x00000000000c7919 */ /* 0x000e620000002500 */
        /* <DEDUP_REMOVED lines=11> */
[-C--:B-1----:R-:W-:Y:S02]  /*e380*/  IMAD R4, R11, R2.reuse, RZ ;  /* 0x000000020b047224 */ /* 0x082fe400078e02ff */
[----:B------:R-:W-:Y:S02]  /*e390*/  IMAD R0, R12, 0x80, R0 ;  /* 0x000000800c007824 */ /* 0x000fe400078e0200 */
[C---:B------:R-:W-:Y:S02]  /*e3a0*/  IMAD R5, R15.reuse, R3, R4 ;  /* 0x000000030f057224 */ /* 0x040fe400078e0204 */
[----:B------:R-:W-:Y:S02]  /*e3b0*/  IMAD.MOV.U32 R4, RZ, RZ, R0 ;  /* 0x000000ffff047224 */ /* 0x000fe400078e0000 */
[----:B------:R-:W-:Y:S01]  /*e3c0*/  IMAD.WIDE.U32 R2, R15, R2, UR4 ;  /* 0x000000040f027e25 */ /* 0x000fe2000f8e0002 */
[----:B------:R-:W-:-:S03]  /*e3d0*/  ULDC.64 UR4, c[0x0][0x2d0] ;  /* 0x0000b40000047ab9 */ /* 0x000fc60000000a00 */
[----:B------:R-:W-:Y:S02]  /*e3e0*/  IMAD.IADD R3, R3, 0x1, R5 ;  /* 0x0000000103037824 */ /* 0x000fe400078e0205 */
[----:B--2---:R-:W-:-:S05]  /*e3f0*/  @P0 IMAD.HI.U32 R10, R0, R9, RZ ;  /* 0x00000009000a0227 */ /* 0x004fca00078e00ff */
        /* <DEDUP_REMOVED lines=24> */
[----:B------:R-:W-:Y:S01]  /*e580*/  ISETP.GE.AND P0, PT, R2, UR4, PT ;  /* 0x0000000402007c0c */ /* 0x000fe2000bf06270 */
[----:B------:R-:W-:Y:S01]  /*e590*/  IMAD.SHL.U32 R2, R13, 0x8, RZ ;  /* 0x000000080d027824 */ /* 0x000fe200078e00ff */
        /* <DEDUP_REMOVED lines=20> */
[----:B------:R1:W-:Y:S01]  /*e6e0*/  @!P2 LDGSTS.E.BYPASS.LTC128B.128 [R21+0x1a400], desc[UR6][R2.64+0x80], !P0 ;  /* 0x1a4000800215afae */ /* 0x0003e2000c101d46 */
[----:B------:R-:W-:Y:S01]  /*e6f0*/  ISETP.GE.AND P2, PT, R5, R6, PT ;  /* 0x000000060500720c */ /* 0x000fe20003f46270 */
[----:B------:R-:W-:Y:S02]  /*e700*/  IMAD.MOV.U32 R5, RZ, RZ, R4 ;  /* 0x000000ffff057224 */ /* 0x000fe400078e0004 */
[----:B-1----:R-:W1:Y:S01]  /*e710*/  SHFL.IDX PT, R2, R7, 0x2, 0x181f ;  /* 0x00581f0007027f89 */ /* 0x002e6200000e0000 */
[----:B0-----:R-:W-:-:S09]  /*e720*/  IMAD.MOV.U32 R4, RZ, RZ, R14 ;  /* 0x000000ffff047224 */ /* 0x001fd200078e000e */
[----:B------:R-:W-:Y:S01]  /*e730*/  @!P2 LEA R20, R9, UR38, 0x1 ;  /* 0x000000260914ac11 */ /* 0x000fe2000f8e08ff */
[----:B------:R-:W-:Y:S01]  /*e740*/  VIADD R3, R8, 0x20 ;  /* 0x0000002008037836 */ /* 0x000fe20000000000 */
[----:B------:R-:W0:Y:S01]  /*e750*/  SHFL.IDX PT, R14, R0, 0x2, 0x181f ;  /* 0x00581f00000e7f89 */ /* 0x000e2200000e0000 */
[----:B------:R-:W-:-:S05]  /*e760*/  @!P2 IMAD.WIDE.U32 R4, R10, 0x2, R4 ;  /* 0x000000020a04a825 */ /* 0x000fca00078e0004 */
[----:B------:R-:W-:Y:S04]  /*e770*/  @!P2 LDGSTS.E.BYPASS.LTC128B.128 [R20+0x16c00], desc[UR6][R4.64], !P1 ;  /* 0x16c000000414afae */ /* 0x000fe8000c901d46 */
[----:B------:R2:W-:Y:S01]  /*e780*/  @!P2 LDGSTS.E.BYPASS.LTC128B.128 [R20+0x1ac00], desc[UR6][R4.64+0x80], !P0 ;  /* 0x1ac000800414afae */ /* 0x0005e2000c101d46 */
[----:B------:R-:W-:Y:S01]  /*e790*/  ISETP.GE.AND P2, PT, R3, R6, PT ;  /* 0x000000060300720c */ /* 0x000fe20003f46270 */
[----:B-1----:R-:W-:Y:S02]  /*e7a0*/  IMAD.MOV.U32 R3, RZ, RZ, R2 ;  /* 0x000000ffff037224 */ /* 0x002fe400078e0002 */
[----:B--2---:R-:W1:Y:S01]  /*e7b0*/  SHFL.IDX PT, R4, R7, 0x3, 0x181f ;  /* 0x00781f0007047f89 */ /* 0x004e6200000e0000 */
[----:B------:R-:W-:-:S09]  /*e7c0*/  VIADD R5, R8, 0x30 ;  /* 0x0000003008057836 */ /* 0x000fd20000000000 */
[----:B------:R-:W-:Y:S01]  /*e7d0*/  @!P2 LEA R21, R9, UR38, 0x1 ;  /* 0x000000260915ac11 */ /* 0x000fe2000f8e08ff */
[----:B0-----:R-:W-:Y:S02]  /*e7e0*/  IMAD.MOV.U32 R2, RZ, RZ, R14 ;  /* 0x000000ffff027224 */ /* 0x001fe400078e000e */
[----:B------:R-:W0:Y:S02]  /*e7f0*/  SHFL.IDX PT, R14, R0, 0x3, 0x181f ;  /* 0x00781f00000e7f89 */ /* 0x000e2400000e0000 */
[----:B------:R-:W-:-:S05]  /*e800*/  @!P2 IMAD.WIDE.U32 R2, R10, 0x2, R2 ;  /* 0x000000020a02a825 */ /* 0x000fca00078e0002 */
[----:B------:R-:W-:Y:S04]  /*e810*/  @!P2 LDGSTS.E.BYPASS.LTC128B.128 [R21+0x17400], desc[UR6][R2.64], !P1 ;  /* 0x174000000215afae */ /* 0x000fe8000c901d46 */
[----:B------:R2:W-:Y:S01]  /*e820*/  @!P2 LDGSTS.E.BYPASS.LTC128B.128 [R21+0x1b400], desc[UR6][R2.64+0x80], !P0 ;  /* 0x1b4000800215afae */ /* 0x0005e2000c101d46 */
[----:B------:R-:W-:Y:S01]  /*e830*/  ISETP.GE.AND P2, PT, R5, R6, PT ;  /* 0x000000060500720c */ /* 0x000fe20003f46270 */
[----:B-1----:R-:W-:Y:S02]  /*e840*/  IMAD.MOV.U32 R5, RZ, RZ, R4 ;  /* 0x000000ffff057224 */ /* 0x002fe400078e0004 */
[----:B--2---:R-:W1:Y:S01]  /*e850*/  SHFL.IDX PT, R2, R7, 0x4, 0x181f ;  /* 0x00981f0007027f89 */ /* 0x004e6200000e0000 */
        /* <DEDUP_REMOVED lines=29> */
[----:B--2---:R1:W2:Y:S01]  /*ea30*/  SHFL.IDX PT, R20, R7, 0x7, 0x181f ;  /* 0x00f81f0007147f89 */ /* 0x0042a200000e0000 */
[----:B0-----:R-:W-:-:S09]  /*ea40*/  IMAD.MOV.U32 R2, RZ, RZ, R14 ;  /* 0x000000ffff027224 */ /* 0x001fd200078e000e */
[----:B------:R-:W-:Y:S01]  /*ea50*/  @!P2 LEA R21, R9, UR38, 0x1 ;  /* 0x000000260915ac11 */ /* 0x000fe2000f8e08ff */
[----:B------:R1:W0:Y:S01]  /*ea60*/  SHFL.IDX PT, R14, R0, 0x7, 0x181f ;  /* 0x00f81f00000e7f89 */ /* 0x00022200000e0000 */
[----:B------:R-:W-:-:S05]  /*ea70*/  @!P2 IMAD.WIDE.U32 R2, R10, 0x2, R2 ;  /* 0x000000020a02a825 */ /* 0x000fca00078e0002 */
[----:B------:R1:W-:Y:S04]  /*ea80*/  @!P2 LDGSTS.E.BYPASS.LTC128B.128 [R21+0x19400], desc[UR6][R2.64], !P1 ;  /* 0x194000000215afae */ /* 0x0003e8000c901d46 */
[----:B------:R1:W-:Y:S02]  /*ea90*/  @!P2 LDGSTS.E.BYPASS.LTC128B.128 [R21+0x1d400], desc[UR6][R2.64+0x80], !P0 ;  /* 0x1d4000800215afae */ /* 0x0003e4000c101d46 */
.L_x_6387:
[----:B-1----:R-:W-:Y:S01]  /*eaa0*/  VIADD R3, R8, 0x70 ;  /* 0x0000007008037836 */ /* 0x002fe20000000000 */
[----:B------:R-:W-:Y:S01]  /*eab0*/  BSSY B0, `(.L_x_6297) ;  /* 0x000000d000007945 */ /* 0x000fe20003800000 */
[----:B0-----:R-:W-:-:S03]  /*eac0*/  IMAD.MOV.U32 R2, RZ, RZ, R14 ;  /* 0x000000ffff027224 */ /* 0x001fc600078e000e */
[----:B------:R-:W-:Y:S01]  /*ead0*/  ISETP.GE.AND P2, PT, R3, R6, PT ;  /* 0x000000060300720c */ /* 0x000fe20003f46270 */
[----:B--2---:R-:W-:-:S12]  /*eae0*/  IMAD.MOV.U32 R3, RZ, RZ, R20 ;  /* 0x000000ffff037224 */ /* 0x004fd800078e0014 */
        /* <DEDUP_REMOVED lines=8> */
[----:B------:R0:W-:Y:S02]  /*eb70*/  LDGSTS.E.BYPASS.LTC128B.128 [R9+0x1dc00], desc[UR4][R2.64+0x80], !P0 ;  /* 0x1dc0008002097fae */ /* 0x0001e4000c101d44 */
.L_x_6298:
[----:B------:R-:W-:Y:S05]  /*eb80*/  BSYNC B0 ;  /* 0x0000000000007941 */ /* 0x000fea0003800000 */
.L_x_6297:
[----:B------:R-:W-:Y:S01]  /*eb90*/  NOP ;  /* 0x0000000000007918 */ /* 0x000fe20000000000 */
[----:B------:R-:W-:Y:S01]  /*eba0*/  SYNCS.ARRIVE.TRANS64.RED.A0T1 RZ, [UR38+0x34800], RZ ;  /* 0x034800ffffff79a7 */ /* 0x000fe20008200426 */
[----:B------:R-:W-:Y:S01]  /*ebb0*/  IMAD.MOV.U32 R0, RZ, RZ, 0x1 ;  /* 0x00000001ff007424 */ /* 0x000fe200078e00ff */
[----:B------:R-:W-:Y:S04]  /*ebc0*/  ARRIVES.LDGSTSBAR.64.TRANSCNT [UR38+0x34800] ;  /* 0x03480000ff0079b0 */ /* 0x000fe80008000aa6 */
[----:B------:R-:W-:Y:S01]  /*ebd0*/  SHF.L.U32 R0, R0, 0x1f, RZ ;  /* 0x0000001f00007819 */ /* 0x000fe200000006ff */
[----:B------:R-:W-:Y:S01]  /*ebe0*/  NOP ;  /* 0x0000000000007918 */ /* 0x000fe20000000000 */
[----:B0-----:R-:W2:Y:S01]  /*ebf0*/  LDL.LU R3, [R1+0x4] ;  /* 0x0000040001037983 */ /* 0x001ea20000300800 */
[----:B------:R-:W-:Y:S01]  /*ec00*/  SYNCS.ARRIVE.TRANS64.A1T0 RZ, [UR38+0x34800], RZ ;  /* 0x034800ffffff79a7 */ /* 0x000fe20008100026 */
[----:B------:R-:W0:Y:S01]  /*ec10*/  SYNCS.PHASECHK.TRANS64.TRYWAIT P0, [UR38+0x34820], R0 ;  /* 0x03482000ff0075a7 */ /* 0x000e220008000166 */
[----:B--2---:R-:W-:-:S05]  /*ec20*/  VIADD R6, R3, 0xfffffffe ;  /* 0xfffffffe03067836 */ /* 0x004fca0000000000 */
[----:B------:R-:W-:Y:S01]  /*ec30*/  ISETP.GE.AND P1, PT, R6, UR39, PT ;  /* 0x0000002706007c0c */ /* 0x000fe2000bf26270 */
[----:B0-----:R-:W-:-:S12]  /*ec40*/  @!P0 BRA `(.L_x_6299) ;  /* 0x0000002c009c8947 */ /* 0x001fd80003800000 */
.L_x_6388:
[----:B------:R-:W-:Y:S02]  /*ec50*/  IMAD.MOV.U32 R10, RZ, RZ, 0x1 ;  /* 0x00000001ff0a7424 */ /* 0x000fe400078e00ff */
[----:B0-----:R-:W-:Y:S01]  /*ec60*/  IMAD.MOV.U32 R0, RZ, RZ, RZ ;  /* 0x000000ffff007224 */ /* 0x001fe200078e00ff */
        /* <DEDUP_REMOVED lines=26> */
.L_x_6332:
        /* <DEDUP_REMOVED lines=28> */
.L_x_6304:
[----:B------:R-:W1:Y:S01]  /*efd0*/  S2R R2, SR_TID.X ;  /* 0x0000000000027919 */ /* 0x000e620000002100 */
[----:B------:R-:W-:Y:S01]  /*efe0*/  BSSY B2, `(.L_x_6305) ;  /* 0x0000006000027945 */ /* 0x000fe20003800000 */
[----:B-1----:R-:W-:Y:S02]  /*eff0*/  LOP3.LUT R3, R2, 0x7f, RZ, 0xc0, !PT ;  /* 0x0000007f02037812 */ /* 0x002fe400078ec0ff */
[----:B------:R-:W-:Y:S02]  /*f000*/  SHF.L.U32 R2, R7, 0x1f, RZ ;  /* 0x0000001f07027819 */ /* 0x000fe400000006ff */
[----:B------:R-:W-:Y:S02]  /*f010*/  ISETP.NE.AND P2, PT, R3, RZ, PT ;  /* 0x000000ff0300720c */ /* 0x000fe40003f45270 */
[----:B------:R-:W1:Y:S02]  /*f020*/  SYNCS.PHASECHK.TRANS64.TRYWAIT P0, [UR38+0x34848], R2 ;  /* 0x03484802ff0075a7 */ /* 0x000e640008000166 */
[----:B-1----:R-:W-:Y:S09]  /*f030*/  @!P0 BRA `(.L_x_6306) ;  /* 0x0000002800b88947 */ /* 0x002ff20003800000 */
.L_x_6389:
[----:B------:R-:W-:Y:S05]  /*f040*/  BSYNC B2 ;  /* 0x0000000000027941 */ /* 0x000fea0003800000 */
.L_x_6305:
[----:B------:R-:W-:Y:S04]  /*f050*/  BSSY B2, `(.L_x_6307) ;  /* 0x0000007000027945 */ /* 0x000fe80003800000 */
[----:B------:R-:W-:Y:S05]  /*f060*/  @P2 BRA `(.L_x_6308) ;  /* 0x0000000000142947 */ /* 0x000fea0003800000 */
[----:B------:R-:W-:Y:S01]  /*f070*/  ISETP.NE.AND P0, PT, R9, RZ, PT ;  /* 0x000000ff0900720c */ /* 0x000fe20003f05270 */
[----:B-1----:R-:W-:-:S04]  /*f080*/  IMAD.MOV.U32 R3, RZ, RZ, 0xb000 ;  /* 0x0000b000ff037424 */ /* 0x002fc800078e00ff */
[----:B------:R2:W-:Y:S08]  /*f090*/  SYNCS.ARRIVE.TRANS64 RZ, [UR38+0x34838], R3 ;  /* 0x03483803ffff79a7 */ /* 0x0005f00008000026 */
[----:B--2---:R-:W-:Y:S05]  /*f0a0*/  @!P0 BRA `(.L_x_6308) ;  /* 0x0000000000048947 */ /* 0x004fea0003800000 */
[----:B------:R-:W-:Y:S01]  /*f0b0*/  BPT.TRAP 0x1 ;  /* 0x000000040000795c */ /* 0x000fe20000300000 */
.L_x_6308:
[----:B------:R-:W-:Y:S05]  /*f0c0*/  BSYNC B2 ;  /* 0x0000000000027941 */ /* 0x000fea0003800000 */
.L_x_6307:
        /* <DEDUP_REMOVED lines=11> */
.L_x_6309:
        /* <DEDUP_REMOVED lines=13> */
.L_x_6310:
        /* <DEDUP_REMOVED lines=12> */
.L_x_6390:
[----:B------:R-:W-:Y:S05]  /*f310*/  BSYNC B2 ;  /* 0x0000000000027941 */ /* 0x000fea0003800000 */
.L_x_6311:
        /* <DEDUP_REMOVED lines=9> */
.L_x_6314:
[----:B------:R-:W-:Y:S05]  /*f3b0*/  BSYNC B2 ;  /* 0x0000000000027941 */ /* 0x000fea0003800000 */
.L_x_6313:
        /* <DEDUP_REMOVED lines=10> */
.L_x_6315:
        /* <DEDUP_REMOVED lines=13> */
.L_x_6316:
        /* <DEDUP_REMOVED lines=10> */
.L_x_6303:
[----:B------:R-:W-:Y:S05]  /*f5d0*/  BSYNC B1 ;  /* 0x0000000000017941 */ /* 0x000fea0003800000 */
.L_x_6302:
        /* <DEDUP_REMOVED lines=27> */
.L_x_6319:
[----:B------:R-:W1:Y:S01]  /*f790*/  S2R R2, SR_TID.X ;  /* 0x0000000000027919 */ /* 0x000e620000002100 */
[----:B------:R-:W-:Y:S01]  /*f7a0*/  BSSY B2, `(.L_x_6320) ;  /* 0x0000006000027945 */ /* 0x000fe20003800000 */
[----:B-1----:R-:W-:Y:S02]  /*f7b0*/  LOP3.LUT R3, R2, 0x7f, RZ, 0xc0, !PT ;  /* 0x0000007f02037812 */ /* 0x002fe400078ec0ff */
[----:B------:R-:W-:Y:S02]  /*f7c0*/  SHF.L.U32 R2, R10, 0x1f, RZ ;  /* 0x0000001f0a027819 */ /* 0x000fe400000006ff */
[----:B------:R-:W-:Y:S02]  /*f7d0*/  ISETP.NE.AND P2, PT, R3, RZ, PT ;  /* 0x000000ff0300720c */ /* 0x000fe40003f45270 */
[----:B------:R-:W1:Y:S02]  /*f7e0*/  SYNCS.PHASECHK.TRANS64.TRYWAIT P0, [UR38+0x34840], R2 ;  /* 0x03484002ff0075a7 */ /* 0x000e640008000166 */
[----:B-1----:R-:W-:Y:S09]  /*f7f0*/  @!P0 BRA `(.L_x_6321) ;  /* 0x0000002000f88947 */ /* 0x002ff20003800000 */
.L_x_6391:
[----:B------:R-:W-:Y:S05]  /*f800*/  BSYNC B2 ;  /* 0x0000000000027941 */ /* 0x000fea0003800000 */
.L_x_6320:
[----:B------:R-:W-:Y:S04]  /*f810*/  BSSY B2, `(.L_x_6322) ;  /* 0x0000007000027945 */ /* 0x000fe80003800000 */
[----:B------:R-:W-:Y:S05]  /*f820*/  @P2 BRA `(.L_x_6323) ;  /* 0x0000000000142947 */ /* 0x000fea0003800000 */
[----:B------:R-:W-:Y:S01]  /*f830*/  ISETP.NE.AND P0, PT, R9, RZ, PT ;  /* 0x000000ff0900720c */ /* 0x000fe20003f05270 */
[----:B-1----:R-:W-:-:S04]  /*f840*/  IMAD.MOV.U32 R2, RZ, RZ, 0xb000 ;  /* 0x0000b000ff027424 */ /* 0x002fc800078e00ff */
[----:B------:R2:W-:Y:S08]  /*f850*/  SYNCS.ARRIVE.TRANS64 RZ, [UR38+0x34830], R2 ;  /* 0x03483002ffff79a7 */ /* 0x0005f00008000026 */
[----:B--2---:R-:W-:Y:S05]  /*f860*/  @!P0 BRA `(.L_x_6323) ;  /* 0x0000000000048947 */ /* 0x004fea0003800000 */
[----:B------:R-:W-:Y:S01]  /*f870*/  BPT.TRAP 0x1 ;  /* 0x000000040000795c */ /* 0x000fe20000300000 */
.L_x_6323:
[----:B------:R-:W-:Y:S05]  /*f880*/  BSYNC B2 ;  /* 0x0000000000027941 */ /* 0x000fea0003800000 */
.L_x_6322:
        /* <DEDUP_REMOVED lines=11> */
.L_x_6324:
        /* <DEDUP_REMOVED lines=14> */
.L_x_6325:
        /* <DEDUP_REMOVED lines=12> */
.L_x_6392:
[----:B------:R-:W-:Y:S05]  /*fae0*/  BSYNC B2 ;  /* 0x0000000000027941 */ /* 0x000fea0003800000 */
.L_x_6326:
        /* <DEDUP_REMOVED lines=9> */
.L_x_6329:
[----:B------:R-:W-:Y:S05]  /*fb80*/  BSYNC B2 ;  /* 0x0000000000027941 */ /* 0x000fea0003800000 */
.L_x_6328:
        /* <DEDUP_REMOVED lines=10> */
.L_x_6330:
        /* <DEDUP_REMOVED lines=13> */
.L_x_6331:
        /* <DEDUP_REMOVED lines=10> */
.L_x_6318:
[----:B------:R-:W-:Y:S05]  /*fda0*/  BSYNC B1 ;  /* 0x0000000000017941 */ /* 0x000fea0003800000 */
.L_x_6317:
[----:B------:R-:W-:Y:S02]  /*fdb0*/  VIADD R6, R6, 0xfffffffe ;  /* 0xfffffffe06067836 */ /* 0x000fe40000000000 */
[----:B------:R-:W-:Y:S01]  /*fdc0*/  IMAD.MOV.U32 R7, RZ, RZ, R10 ;  /* 0x000000ffff077224 */ /* 0x000fe200078e000a */
[----:B------:R-:W-:Y:S06]  /*fdd0*/  @P1 BRA `(.L_x_6332) ;  /* 0xfffffff0000c1947 */ /* 0x000fec000383ffff */
[----:B------:R-:W-:Y:S05]  /*fde0*/  BSYNC B0 ;  /* 0x0000000000007941 */ /* 0x000fea0003800000 */
.L_x_6301:
        /* <DEDUP_REMOVED lines=29> */
.L_x_6334:
[----:B------:R-:W1:Y:S01]  /*ffc0*/  S2R R2, SR_TID.X ;  /* 0x0000000000027919 */ /* 0x000e620000002100 */
[----:B------:R-:W-:Y:S01]  /*ffd0*/  BSSY B1, `(.L_x_6335) ;  /* 0x0000006000017945 */ /* 0x000fe20003800000 */
[----:B-1----:R-:W-:Y:S02]  /*ffe0*/  LOP3.LUT R3, R2, 0x7f, RZ, 0xc0, !PT ;  /* 0x0000007f02037812 */ /* 0x002fe400078ec0ff */
[----:B------:R-:W-:Y:S02]  /*fff0*/  SHF.L.U32 R2, R10, 0x1f, RZ ;  /* 0x0000001f0a027819 */ /* 0x000fe400000006ff */
[----:B------:R-:W-:Y:S02]  /*10000*/  ISETP.NE.AND P1, PT, R3, RZ, PT ;  /* 0x000000ff0300720c */ /* 0x000fe40003f25270 */
[----:B------:R-:W1:Y:S02]  /*10010*/  SYNCS.PHASECHK.TRANS64.TRYWAIT P0, [UR38+0x34848], R2 ;  /* 0x03484802ff0075a7 */ /* 0x000e640008000166 */
[----:B-1----:R-:W-:Y:S09]  /*10020*/  @!P0 BRA `(.L_x_6336) ;  /* 0x0000001c001c8947 */ /* 0x002ff20003800000 */
.L_x_6393:
[----:B------:R-:W-:Y:S05]  /*10030*/  BSYNC B1 ;  /* 0x0000000000017941 */ /* 0x000fea0003800000 */
.L_x_6335:
[----:B------:R-:W-:Y:S04]  /*10040*/  BSSY B1, `(.L_x_6337) ;  /* 0x0000007000017945 */ /* 0x000fe80003800000 */
[----:B------:R-:W-:Y:S05]  /*10050*/  @P1 BRA `(.L_x_6338) ;  /* 0x0000000000141947 */ /* 0x000fea0003800000 */
[----:B------:R-:W-:Y:S01]  /*10060*/  ISETP.NE.AND P0, PT, R9, RZ, PT ;  /* 0x000000ff0900720c */ /* 0x000fe20003f05270 */
[----:B-1----:R-:W-:-:S04]  /*10070*/  IMAD.MOV.U32 R3, RZ, RZ, 0xb000 ;  /* 0x0000b000ff037424 */ /* 0x002fc800078e00ff */
[----:B------:R2:W-:Y:S08]  /*10080*/  SYNCS.ARRIVE.TRANS64 RZ, [UR38+0x34838], R3 ;  /* 0x03483803ffff79a7 */ /* 0x0005f00008000026 */
[----:B--2---:R-:W-:Y:S05]  /*10090*/  @!P0 BRA `(.L_x_6338) ;  /* 0x0000000000048947 */ /* 0x004fea0003800000 */
[----:B------:R-:W-:Y:S01]  /*100a0*/  BPT.TRAP 0x1 ;  /* 0x000000040000795c */ /* 0x000fe20000300000 */
.L_x_6338:
[----:B------:R-:W-:Y:S05]  /*100b0*/  BSYNC B1 ;  /* 0x0000000000017941 */ /* 0x000fea0003800000 */
.L_x_6337:
        /* <DEDUP_REMOVED lines=11> */
.L_x_6339:
        /* <DEDUP_REMOVED lines=14> */
.L_x_6340:
        /* <DEDUP_REMOVED lines=11> */
.L_x_6394:
[----:B------:R-:W-:Y:S05]  /*10300*/  BSYNC B1 ;  /* 0x0000000000017941 */ /* 0x000fea0003800000 */
.L_x_6341:
        /* <DEDUP_REMOVED lines=9> */
.L_x_6344:
[----:B------:R-:W-:Y:S05]  /*103a0*/  BSYNC B1 ;  /* 0x0000000000017941 */ /* 0x000fea0003800000 */
.L_x_6343:
        /* <DEDUP_REMOVED lines=10> */
.L_x_6345:
        /* <DEDUP_REMOVED lines=13> */
.L_x_6346:
        /* <DEDUP_REMOVED lines=10> */
.L_x_6333:
[----:B------:R-:W-:Y:S05]  /*105c0*/  BSYNC B0 ;  /* 0x0000000000007941 */ /* 0x000fea0003800000 */
.L_x_6300:
        /* <DEDUP_REMOVED lines=11> */
.L_x_6395:
[----:B------:R-:W-:Y:S05]  /*10680*/  BSYNC B1 ;  /* 0x0000000000017941 */ /* 0x000fea0003800000 */
.L_x_6349:
        /* <DEDUP_REMOVED lines=8> */
.L_x_6352:
[----:B------:R-:W-:Y:S05]  /*10710*/  BSYNC B1 ;  /* 0x0000000000017941 */ /* 0x000fea0003800000 */
.L_x_6351:
        /* <DEDUP_REMOVED lines=13> */
.L_x_6353:
        /* <DEDUP_REMOVED lines=13> */
.L_x_6354:
        /* <DEDUP_REMOVED lines=8> */
.L_x_6348:
[----:B------:R-:W-:Y:S05]  /*10940*/  BSYNC B0 ;  /* 0x0000000000007941 */ /* 0x000fea0003800000 */
.L_x_6347:
[----:B------:R-:W-:-:S05]  /*10950*/  VIADD R0, R0, 0x1 ;  /* 0x0000000100007836 */ /* 0x000fca0000000000 */
[----:B------:R-:W-:-:S04]  /*10960*/  ISETP.NE.AND P0, PT, R0, 0x2, PT ;  /* 0x000000020000780c */ /* 0x000fc80003f05270 */
[----:B0-----:R-:W-:Y:S02]  /*10970*/  SEL R3, RZ, 0x1, P0 ;  /* 0x00000001ff037807 */ /* 0x001fe40000000000 */
[----:B------:R-:W-:Y:S02]  /*10980*/  SEL R0, R0, RZ, P0 ;  /* 0x000000ff00007207 */ /* 0x000fe40000000000 */
[----:B------:R-:W-:Y:S01]  /*10990*/  LOP3.LUT R10, R10, R3, RZ, 0x3c, !PT ;  /* 0x000000030a0a7212 */ /* 0x000fe200078e3cff */
[----:B------:R-:W-:-:S07]  /*109a0*/  IMAD.MOV.U32 R3, RZ, RZ, RZ ;  /* 0x000000ffff037224 */ /* 0x000fce00078e00ff */
.L_x_6284:
[----:B------:R-:W0:Y:S01]  /*109b0*/  S2R R5, SR_CgaCtaId ;  /* 0x0000000000057919 */ /* 0x000e220000008800 */
[----:B------:R-:W-:Y:S02]  /*109c0*/  MOV R2, 0x400 ;  /* 0x0000040000027802 */ /* 0x000fe40000000f00 */
[----:B------:R-:W-:Y:S02]  /*109d0*/  SHF.L.U32 R3, R3, 0x1f, RZ ;  /* 0x0000001f03037819 */ /* 0x000fe400000006ff */
[----:B0-----:R-:W-:-:S04]  /*109e0*/  LEA R2, R5, R2, 0x18 ;  /* 0x0000000205027211 */ /* 0x001fc800078ec0ff */
[----:B------:R-:W0:Y:S02]  /*109f0*/  SYNCS.PHASECHK.TRANS64.TRYWAIT P0, [R2+URZ+0x34820], R3 ;  /* 0x03482003020075a7 */ /* 0x000e24000800017f */
[----:B0-----:R-:W-:Y:S05]  /*10a00*/  @!P0 BRA `(.L_x_6355) ;  /* 0x0000001000e88947 */ /* 0x001fea0003800000 */
.L_x_6396:
[----:B------:R-:W-:-:S03]  /*10a10*/  UMOV UR4, 0xffffffff ;  /* 0xffffffff00047882 */ /* 0x000fc60000000000 */
[----:B------:R-:W-:Y:S05]  /*10a20*/  BRA.DIV UR4, `(.L_x_6356) ;  /* 0x0000001204f47947 */ /* 0x000fea000b800000 */
[----:B0-----:R-:W0:Y:S02]  /*10a30*/  S2R R3, SR_TID.X ;  /* 0x0000000000037919 */ /* 0x001e240000002100 */
[----:B0-----:R-:W-:-:S04]  /*10a40*/  SHF.R.U32.HI R3, RZ, 0x5, R3 ;  /* 0x00000005ff037819 */ /* 0x001fc80000011603 */
[----:B------:R-:W-:-:S05]  /*10a50*/  LOP3.LUT R3, R3, 0x3, RZ, 0xc0, !PT ;  /* 0x0000000303037812 */ /* 0x000fca00078ec0ff */
[----:B------:R0:W1:Y:S02]  /*10a60*/  SHFL.IDX PT, R14, R3, RZ, 0x1f ;  /* 0x00001fff030e7589 */ /* 0x00006400000e0000 */
.L_x_6399:
[----:B-1----:R-:W-:-:S13]  /*10a70*/  ISETP.NE.AND P0, PT, R14, RZ, PT ;  /* 0x000000ff0e00720c */ /* 0x002fda0003f05270 */
[----:B------:R-:W-:Y:S05]  /*10a80*/  @P0 BRA `(.L_x_6256) ;  /* 0x0000000000900947 */ /* 0x000fea0003800000 */
[----:B------:R-:W-:-:S03]  /*10a90*/  UMOV UR4, 0xffffffff ;  /* 0xffffffff00047882 */ /* 0x000fc60000000000 */
[----:B------:R-:W-:Y:S05]  /*10aa0*/  BRA.DIV UR4, `(.L_x_6357) ;  /* 0x0000001604087947 */ /* 0x000fea000b800000 */
[----:B------:R-:W-:-:S13]  /*10ab0*/  ELECT P6, URZ, PT ;  /* 0x00000000003f782f */ /* 0x000fda00038c0000 */
.L_x_6402:
        /* <DEDUP_REMOVED lines=8> */
.L_x_6358:
        /* <DEDUP_REMOVED lines=12> */
.L_x_6403:
[----:B------:R-:W1:Y:S02]  /*10c00*/  SYNCS.PHASECHK.TRANS64.TRYWAIT P0, [R8+URZ], R5 ;  /* 0x00000005080075a7 */ /* 0x000e64000800017f */
[----:B-1----:R-:W-:Y:S05]  /*10c10*/  @!P0 BRA `(.L_x_6360) ;  /* 0x0000001000e08947 */ /* 0x002fea0003800000 */
.L_x_6404:
[----:B------:R-:W-:Y:S05]  /*10c20*/  @!P2 BRA `(.L_x_6361) ;  /* 0x000000000004a947 */ /* 0x000fea0003800000 */
[----:B------:R-:W-:Y:S01]  /*10c30*/  BPT.TRAP 0x1 ;  /* 0x000000040000795c */ /* 0x000fe20000300000 */
.L_x_6361:
[----:B------:R-:W-:-:S04]  /*10c40*/  VIADD R3, R2, 0x34860 ;  /* 0x0003486002037836 */ /* 0x000fc80000000000 */
[----:B0-----:R-:W-:-:S04]  /*10c50*/  IMAD R7, R0, 0x8, R3 ;  /* 0x0000000800077824 */ /* 0x001fc800078e0203 */
[----:B------:R-:W0:Y:S02]  /*10c60*/  SYNCS.PHASECHK.TRANS64.TRYWAIT P0, [R7+URZ], R4 ;  /* 0x00000004070075a7 */ /* 0x000e24000800017f */
[----:B0-----:R-:W-:Y:S05]  /*10c70*/  @!P0 BRA `(.L_x_6362) ;  /* 0x0000001000dc8947 */ /* 0x001fea0003800000 */
.L_x_6405:
[----:B------:R-:W-:-:S07]  /*10c80*/  IMAD R6, R6, 0x8, R3 ;  /* 0x0000000806067824 */ /* 0x000fce00078e0203 */
.L_x_6363:
[----:B--2---:R2:W3:Y:S02]  /*10c90*/  SYNCS.PHASECHK.TRANS64.TRYWAIT P0, [R6+URZ], R5 ;  /* 0x00000005060075a7 */ /* 0x0044e4000800017f */
[----:B---3--:R-:W-:Y:S05]  /*10ca0*/  @!P0 NANOSLEEP.SYNCS 0x989680 ;  /* 0x009896800000895d */ /* 0x008fea0003900000 */
[----:B------:R-:W3:Y:S02]  /*10cb0*/  @!P0 SYNCS.PHASECHK.TRANS64 P0, [R6+URZ], R5 ;  /* 0x00000005060085a7 */ /* 0x000ee4000800007f */
[----:B---3--:R-:W-:Y:S05]  /*10cc0*/  @!P0 BRA `(.L_x_6363) ;  /* 0xfffffffc00f08947 */ /* 0x008fea000383ffff */
.L_x_6256:
[----:B------:R-:W-:Y:S05]  /*10cd0*/  BSYNC B6 ;  /* 0x0000000000067941 */ /* 0x000fea0003800000 */
.L_x_6253:
[----:B------:R-:W-:Y:S05]  /*10ce0*/  EXIT ;  /* 0x000000000000794d */ /* 0x000fea0003800000 */
.L_x_6260:
[----:B------:R-:W-:-:S13]  /*10cf0*/  R2UR UR4, R16 ;  /* 0x00000000100472ca */ /* 0x000fda00000e0000 */
[----:B0-----:R-:W-:-:S04]  /*10d00*/  IMAD.U32 R3, RZ, RZ, UR4 ;  /* 0x00000004ff037e24 */ /* 0x001fc8000f8e00ff */
[----:B------:R0:W1:Y:S03]  /*10d10*/  SYNCS.PHASECHK.TRANS64.TRYWAIT P0, [R3+URZ+0x34800], R0 ;  /* 0x03480000030075a7 */ /* 0x000066000800017f */
[----:B-1----:R-:W-:Y:S05]  /*10d20*/  @!P0 NANOSLEEP.SYNCS 0x989680 ;  /* 0x009896800000895d */ /* 0x002fea0003900000 */
[----:B------:R-:W1:Y:S02]  /*10d30*/  @!P0 SYNCS.PHASECHK.TRANS64 P0, [R3+URZ+0x34800], R0 ;  /* 0x03480000030085a7 */ /* 0x000e64000800007f */
[----:B-1----:R-:W-:Y:S05]  /*10d40*/  @!P0 BRA `(.L_x_6260) ;  /* 0xfffffffc00e88947 */ /* 0x002fea000383ffff */
[----:B------:R-:W-:Y:S05]  /*10d50*/  BRA `(.L_x_6364) ;  /* 0xffffff04008c7947 */ /* 0x000fea000383ffff */
.L_x_6264:
[----:B------:R-:W-:-:S13]  /*10d60*/  R2UR UR4, R16 ;  /* 0x00000000100472ca */ /* 0x000fda00000e0000 */
[----:B0-----:R-:W-:-:S04]  /*10d70*/  IMAD.U32 R3, RZ, RZ, UR4 ;  /* 0x00000004ff037e24 */ /* 0x001fc8000f8e00ff */
[----:B------:R0:W2:Y:S03]  /*10d80*/  SYNCS.PHASECHK.TRANS64.TRYWAIT P2, [R3+URZ+0x34830], R0 ;  /* 0x03483000030075a7 */ /* 0x0000a6000804017f */
[----:B--2---:R-:W-:Y:S05]  /*10d90*/  @!P2 NANOSLEEP.SYNCS 0x989680 ;  /* 0x009896800000a95d */ /* 0x004fea0003900000 */
[----:B------:R-:W2:Y:S02]  /*10da0*/  @!P2 SYNCS.PHASECHK.TRANS64 P2, [R3+URZ+0x34830], R0 ;  /* 0x034830000300a5a7 */ /* 0x000ea4000804007f */
[----:B--2---:R-:W-:Y:S05]  /*10db0*/  @!P2 BRA `(.L_x_6264) ;  /* 0xfffffffc00e8a947 */ /* 0x004fea000383ffff */
[----:B------:R-:W-:Y:S05]  /*10dc0*/  BRA `(.L_x_6263) ;  /* 0xffffff0400bc7947 */ /* 0x000fea000383ffff */
.L_x_6269:
[----:B-1----:R1:W2:Y:S02]  /*10dd0*/  SYNCS.PHASECHK.TRANS64.TRYWAIT P2, [R5+URZ+0x34830], R4 ;  /* 0x03483004050075a7 */ /* 0x0022a4000804017f */
[----:B--2---:R-:W-:Y:S05]  /*10de0*/  @!P2 NANOSLEEP.SYNCS 0x989680 ;  /* 0x009896800000a95d */ /* 0x004fea0003900000 */
[----:B------:R-:W2:Y:S02]  /*10df0*/  @!P2 SYNCS.PHASECHK.TRANS64 P2, [R5+URZ+0x34830], R4 ;  /* 0x034830040500a5a7 */ /* 0x000ea4000804007f */
[----:B--2---:R-:W-:Y:S05]  /*10e00*/  @!P2 BRA `(.L_x_6269) ;  /* 0xfffffffc00f0a947 */ /* 0x004fea000383ffff */
[----:B------:R-:W-:Y:S05]  /*10e10*/  BRA `(.L_x_6266) ;  /* 0xffffff5400b47947 */ /* 0x000fea000383ffff */
.L_x_6273:
[----:B-1----:R-:W-:-:S04]  /*10e20*/  IMAD.U32 R5, RZ, RZ, UR6 ;  /* 0x00000006ff057e24 */ /* 0x002fc8000f8e00ff */
[----:B------:R1:W2:Y:S03]  /*10e30*/  SYNCS.PHASECHK.TRANS64.TRYWAIT P2, [R5+URZ+0x34850], R4 ;  /* 0x03485004050075a7 */ /* 0x0002a6000804017f */
[----:B--2---:R-:W-:Y:S05]  /*10e40*/  @!P2 NANOSLEEP.SYNCS 0x989680 ;  /* 0x009896800000a95d */ /* 0x004fea0003900000 */
[----:B------:R-:W2:Y:S02]  /*10e50*/  @!P2 SYNCS.PHASECHK.TRANS64 P2, [R5+URZ+0x34850], R4 ;  /* 0x034850040500a5a7 */ /* 0x000ea4000804007f */
[----:B--2---:R-:W-:Y:S05]  /*10e60*/  @!P2 BRA `(.L_x_6273) ;  /* 0xfffffffc00eca947 */ /* 0x004fea000383ffff */
[----:B------:R-:W-:Y:S05]  /*10e70*/  BRA `(.L_x_6270) ;  /* 0xffffff7c00187947 */ /* 0x000fea000383ffff */
.L_x_6278:
[----:B-1----:R1:W2:Y:S02]  /*10e80*/  SYNCS.PHASECHK.TRANS64.TRYWAIT P0, [R11+URZ+0x34850], R2 ;  /* 0x034850020b0075a7 */ /* 0x0022a4000800017f */
[----:B--2---:R-:W-:Y:S05]  /*10e90*/  @!P0 NANOSLEEP.SYNCS 0x989680 ;  /* 0x009896800000895d */ /* 0x004fea0003900000 */
[----:B------:R-:W2:Y:S02]  /*10ea0*/  @!P0 SYNCS.PHASECHK.TRANS64 P0, [R11+URZ+0x34850], R2 ;  /* 0x034850020b0085a7 */ /* 0x000ea4000800007f */
[----:B--2---:R-:W-:Y:S05]  /*10eb0*/  @!P0 BRA `(.L_x_6278) ;  /* 0xfffffffc00f08947 */ /* 0x004fea000383ffff */
[----:B------:R-:W-:Y:S05]  /*10ec0*/  BRA `(.L_x_6277) ;  /* 0xffffff9c00fc7947 */ /* 0x000fea000383ffff */
.L_x_6289:
[----:B------:R-:W-:Y:S02]  /*10ed0*/  IMAD.MOV.U32 R13, RZ, RZ, R0 ;  /* 0x000000ffff0d7224 */ /* 0x000fe400078e0000 */
[----:B------:R-:W-:Y:S02]  /*10ee0*/  IMAD.MOV.U32 R12, RZ, RZ, RZ ;  /* 0x000000ffff0c7224 */ /* 0x000fe400078e00ff */
[----:B------:R-:W-:Y:S02]  /*10ef0*/  IMAD.MOV.U32 R11, RZ, RZ, 0x1f ;  /* 0x0000001fff0b7424 */ /* 0x000fe400078e00ff */
[----:B------:R-:W-:-:S07]  /*10f00*/  IMAD.MOV.U32 R15, RZ, RZ, -0x1 ;  /* 0xffffffffff0f7424 */ /* 0x000fce00078e00ff */
[----:B0-----:R-:W-:Y:S05]  /*10f10*/  WARPSYNC.COLLECTIVE R15, `(.L_x_6365) ;  /* 0x000000000f087348 */ /* 0x001fea0003c00000 */
[----:B------:R1:W2:Y:S02]  /*10f20*/  SHFL.IDX P6, R14, R13, R12, R11 ;  /* 0x0000000c0d0e7389 */ /* 0x0002a400000c000b */
[----:B012---:R-:W-:Y:S01]  /*10f30*/  ENDCOLLECTIVE ;  /* 0x000000000000791b */ /* 0x007fe20003800000 */
.L_x_6365:
[----:B------:R-:W-:Y:S05]  /*10f40*/  BRA `(.L_x_6366) ;  /* 0xffffffcc00587947 */ /* 0x000fea000383ffff */
.L_x_6291:
[----:B------:R-:W-:Y:S01]  /*10f50*/  BSSY B0, `(.L_x_6367) ;  /* 0x0000006000007945 */ /* 0x000fe20003800000 */
[----:B------:R-:W-:-:S07]  /*10f60*/  IMAD.MOV.U32 R15, RZ, RZ, -0x1 ;  /* 0xffffffffff0f7424 */ /* 0x000fce00078e00ff */
[----:B01----:R-:W-:Y:S05]  /*10f70*/  WARPSYNC.COLLECTIVE R15, `(.L_x_6368) ;  /* 0x000000000f0c7348 */ /* 0x003fea0003c00000 */
[----:B------:R-:W-:Y:S02]  /*10f80*/  ELECT P6, UR62, PT ;  /* 0x00000000003e782f */ /* 0x000fe400038c0000 */
[----:B------:R-:W-:Y:S01]  /*10f90*/  MOV R14, UR62 ;  /* 0x0000003e000e7c02 */ /* 0x000fe20008000f00 */
[----:B01----:R-:W-:Y:S10]  /*10fa0*/  ENDCOLLECTIVE ;  /* 0x000000000000791b */ /* 0x003ff40003800000 */
.L_x_6368:
[----:B------:R-:W-:Y:S05]  /*10fb0*/  BSYNC B0 ;  /* 0x0000000000007941 */ /* 0x000fea0003800000 */
.L_x_6367:
[----:B------:R-:W-:Y:S05]  /*10fc0*/  BRA `(.L_x_6369) ;  /* 0xffffffcc00587947 */ /* 0x000fea000383ffff */
.L_x_6293:
[----:B-1----:R-:W-:-:S04]  /*10fd0*/  IMAD.U32 R3, RZ, RZ, UR38 ;  /* 0x00000026ff037e24 */ /* 0x002fc8000f8e00ff */
[----:B------:R1:W3:Y:S03]  /*10fe0*/  SYNCS.PHASECHK.TRANS64.TRYWAIT P0, [R3+URZ+0x34840], R0 ;  /* 0x03484000030075a7 */ /* 0x0002e6000800017f */
[----:B---3--:R-:W-:Y:S05]  /*10ff0*/  @!P0 NANOSLEEP.SYNCS 0x989680 ;  /* 0x009896800000895d */ /* 0x008fea0003900000 */
[----:B------:R-:W3:Y:S02]  /*11000*/  @!P0 SYNCS.PHASECHK.TRANS64 P0, [R3+URZ+0x34840], R0 ;  /* 0x03484000030085a7 */ /* 0x000ee4000800007f */
[----:B---3--:R-:W-:Y:S05]  /*11010*/  @!P0 BRA `(.L_x_6293) ;  /* 0xfffffffc00ec8947 */ /* 0x008fea000383ffff */
[----:B------:R-:W-:Y:S05]  /*11020*/  BRA `(.L_x_6370) ;  /* 0xffffffcc00b47947 */ /* 0x000fea000383ffff */
.L_x_6296:
        /* <DEDUP_REMOVED lines=9> */
.L_x_6371:
[----:B------:R-:W-:Y:S02]  /*110c0*/  IMAD.MOV.U32 R13, RZ, RZ, R0 ;  /* 0x000000ffff0d7224 */ /* 0x000fe400078e0000 */
[----:B------:R-:W-:-:S07]  /*110d0*/  IMAD.MOV.U32 R2, RZ, RZ, R14 ;  /* 0x000000ffff027224 */ /* 0x000fce00078e000e */
[----:B------:R-:W-:Y:S05]  /*110e0*/  WARPSYNC.COLLECTIVE R15, `(.L_x_6372) ;  /* 0x000000000f087348 */ /* 0x000fea0003c00000 */
[----:B------:R0:W1:Y:S02]  /*110f0*/  SHFL.IDX P6, R14, R13, R12, R11 ;  /* 0x0000000c0d0e7389 */ /* 0x00006400000c000b */
[----:B01----:R-:W-:Y:S01]  /*11100*/  ENDCOLLECTIVE ;  /* 0x000000000000791b */ /* 0x003fe20003800000 */
.L_x_6372:
        /* <DEDUP_REMOVED lines=14> */
[----:B------:R0:W-:Y:S01]  /*111f0*/  @!P2 LDGSTS.E.BYPASS.LTC128B.128 [R21+0x1a400], desc[UR6][R2.64+0x80], !P0 ;  /* 0x1a4000800215afae */ /* 0x0001e2000c101d46 */
[----:B------:R-:W-:-:S13]  /*11200*/  ISETP.GE.AND P2, PT, R5, R6, PT ;  /* 0x000000060500720c */ /* 0x000fda0003f46270 */
[----:B0-----:R-:W-:Y:S05]  /*11210*/  WARPSYNC.COLLECTIVE R15, `(.L_x_6373) ;  /* 0x000000000f087348 */ /* 0x001fea0003c00000 */
[----:B------:R1:W2:Y:S02]  /*11220*/  SHFL.IDX P6, R14, R13, R12, R11 ;  /* 0x0000000c0d0e7389 */ /* 0x0002a400000c000b */
[----:B012---:R-:W-:Y:S01]  /*11230*/  ENDCOLLECTIVE ;  /* 0x000000000000791b */ /* 0x007fe20003800000 */
.L_x_6373:
[----:B------:R-:W-:Y:S01]  /*11240*/  VIADD R3, R8, 0x20 ;  /* 0x0000002008037836 */ /* 0x000fe20000000000 */
[----:B------:R-:W-:Y:S01]  /*11250*/  @!P2 LEA R20, R9, UR38, 0x1 ;  /* 0x000000260914ac11 */ /* 0x000fe2000f8e08ff */
[----:B------:R-:W-:Y:S02]  /*11260*/  IMAD.MOV.U32 R13, RZ, RZ, R0 ;  /* 0x000000ffff0d7224 */ /* 0x000fe400078e0000 */
[----:B------:R-:W-:-:S07]  /*11270*/  IMAD.MOV.U32 R4, RZ, RZ, R14 ;  /* 0x000000ffff047224 */ /* 0x000fce00078e000e */
[----:B------:R-:W-:Y:S05]  /*11280*/  WARPSYNC.COLLECTIVE R15, `(.L_x_6374) ;  /* 0x000000000f087348 */ /* 0x000fea0003c00000 */
[----:B------:R0:W1:Y:S02]  /*11290*/  SHFL.IDX P6, R14, R13, R12, R11 ;  /* 0x0000000c0d0e7389 */ /* 0x00006400000c000b */
[----:B01----:R-:W-:Y:S01]  /*112a0*/  ENDCOLLECTIVE ;  /* 0x000000000000791b */ /* 0x003fe20003800000 */
.L_x_6374:
        /* <DEDUP_REMOVED lines=15> */
.L_x_6375:
[----:B------:R-:W-:Y:S01]  /*113a0*/  VIADD R5, R8, 0x30 ;  /* 0x0000003008057836 */ /* 0x000fe20000000000 */
[----:B------:R-:W-:Y:S01]  /*113b0*/  @!P2 LEA R21, R9, UR38, 0x1 ;  /* 0x000000260915ac11 */ /* 0x000fe2000f8e08ff */
[----:B------:R-:W-:Y:S02]  /*113c0*/  IMAD.MOV.U32 R13, RZ, RZ, R0 ;  /* 0x000000ffff0d7224 */ /* 0x000fe400078e0000 */
[----:B------:R-:W-:-:S07]  /*113d0*/  IMAD.MOV.U32 R2, RZ, RZ, R14 ;  /* 0x000000ffff027224 */ /* 0x000fce00078e000e */
[----:B------:R-:W-:Y:S05]  /*113e0*/  WARPSYNC.COLLECTIVE R15, `(.L_x_6376) ;  /* 0x000000000f087348 */ /* 0x000fea0003c00000 */
[----:B------:R0:W1:Y:S02]  /*113f0*/  SHFL.IDX P6, R14, R13, R12, R11 ;  /* 0x0000000c0d0e7389 */ /* 0x00006400000c000b */
[----:B01----:R-:W-:Y:S01]  /*11400*/  ENDCOLLECTIVE ;  /* 0x000000000000791b */ /* 0x003fe20003800000 */
.L_x_6376:
        /* <DEDUP_REMOVED lines=15> */
.L_x_6377:
[----:B------:R-:W-:Y:S01]  /*11500*/  VIADD R3, R8, 0x40 ;  /* 0x0000004008037836 */ /* 0x000fe20000000000 */
[----:B------:R-:W-:Y:S01]  /*11510*/  @!P2 LEA R20, R9, UR38, 0x1 ;  /* 0x000000260914ac11 */ /* 0x000fe2000f8e08ff */
[----:B------:R-:W-:Y:S02]  /*11520*/  IMAD.MOV.U32 R13, RZ, RZ, R0 ;  /* 0x000000ffff0d7224 */ /* 0x000fe400078e0000 */
[----:B------:R-:W-:-:S07]  /*11530*/  IMAD.MOV.U32 R4, RZ, RZ, R14 ;  /* 0x000000ffff047224 */ /* 0x000fce00078e000e */
[----:B------:R-:W-:Y:S05]  /*11540*/  WARPSYNC.COLLECTIVE R15, `(.L_x_6378) ;  /* 0x000000000f087348 */ /* 0x000fea0003c00000 */
[----:B------:R0:W1:Y:S02]  /*11550*/  SHFL.IDX P6, R14, R13, R12, R11 ;  /* 0x0000000c0d0e7389 */ /* 0x00006400000c000b */
[----:B01----:R-:W-:Y:S01]  /*11560*/  ENDCOLLECTIVE ;  /* 0x000000000000791b */ /* 0x003fe20003800000 */
.L_x_6378:
        /* <DEDUP_REMOVED lines=15> */
.L_x_6379:
[----:B------:R-:W-:Y:S01]  /*11660*/  VIADD R5, R8, 0x50 ;  /* 0x0000005008057836 */ /* 0x000fe20000000000 */
[----:B------:R-:W-:Y:S01]  /*11670*/  @!P2 LEA R21, R9, UR38, 0x1 ;  /* 0x000000260915ac11 */ /* 0x000fe2000f8e08ff */
[----:B------:R-:W-:Y:S02]  /*11680*/  IMAD.MOV.U32 R13, RZ, RZ, R0 ;  /* 0x000000ffff0d7224 */ /* 0x000fe400078e0000 */
[----:B------:R-:W-:-:S07]  /*11690*/  IMAD.MOV.U32 R2, RZ, RZ, R14 ;  /* 0x000000ffff027224 */ /* 0x000fce00078e000e */
[----:B------:R-:W-:Y:S05]  /*116a0*/  WARPSYNC.COLLECTIVE R15, `(.L_x_6380) ;  /* 0x000000000f087348 */ /* 0x000fea0003c00000 */
[----:B------:R0:W1:Y:S02]  /*116b0*/  SHFL.IDX P6, R14, R13, R12, R11 ;  /* 0x0000000c0d0e7389 */ /* 0x00006400000c000b */
[----:B01----:R-:W-:Y:S01]  /*116c0*/  ENDCOLLECTIVE ;  /* 0x000000000000791b */ /* 0x003fe20003800000 */
.L_x_6380:
        /* <DEDUP_REMOVED lines=15> */
.L_x_6381:
[----:B------:R-:W-:Y:S01]  /*117c0*/  VIADD R3, R8, 0x60 ;  /* 0x0000006008037836 */ /* 0x000fe20000000000 */
[----:B------:R-:W-:Y:S01]  /*117d0*/  @!P2 LEA R20, R9, UR38, 0x1 ;  /* 0x000000260914ac11 */ /* 0x000fe2000f8e08ff */
[----:B------:R-:W-:Y:S02]  /*117e0*/  IMAD.MOV.U32 R13, RZ, RZ, R0 ;  /* 0x000000ffff0d7224 */ /* 0x000fe400078e0000 */
[----:B------:R-:W-:-:S07]  /*117f0*/  IMAD.MOV.U32 R4, RZ, RZ, R14 ;  /* 0x000000ffff047224 */ /* 0x000fce00078e000e */
[----:B------:R-:W-:Y:S05]  /*11800*/  WARPSYNC.COLLECTIVE R15, `(.L_x_6382) ;  /* 0x000000000f087348 */ /* 0x000fea0003c00000 */
[----:B------:R0:W1:Y:S02]  /*11810*/  SHFL.IDX P6, R14, R13, R12, R11 ;  /* 0x0000000c0d0e7389 */ /* 0x00006400000c000b */
[----:B01----:R-:W-:Y:S01]  /*11820*/  ENDCOLLECTIVE ;  /* 0x000000000000791b */ /* 0x003fe20003800000 */
.L_x_6382:
        /* <DEDUP_REMOVED lines=15> */
.L_x_6383:
[----:B------:R-:W-:Y:S01]  /*11920*/  @!P2 LEA R21, R9, UR38, 0x1 ;  /* 0x000000260915ac11 */ /* 0x000fe2000f8e08ff */
[----:B------:R-:W-:Y:S02]  /*11930*/  IMAD.MOV.U32 R13, RZ, RZ, R0 ;  /* 0x000000ffff0d7224 */ /* 0x000fe400078e0000 */
[----:B------:R-:W-:-:S07]  /*11940*/  IMAD.MOV.U32 R2, RZ, RZ, R14 ;  /* 0x000000ffff027224 */ /* 0x000fce00078e000e */
[----:B------:R-:W-:Y:S05]  /*11950*/  WARPSYNC.COLLECTIVE R15, `(.L_x_6384) ;  /* 0x000000000f087348 */ /* 0x000fea0003c00000 */
[----:B------:R0:W1:Y:S02]  /*11960*/  SHFL.IDX P6, R14, R13, R12, R11 ;  /* 0x0000000c0d0e7389 */ /* 0x00006400000c000b */
[----:B01----:R-:W-:Y:S01]  /*11970*/  ENDCOLLECTIVE ;  /* 0x000000000000791b */ /* 0x003fe20003800000 */
.L_x_6384:
        /* <DEDUP_REMOVED lines=10> */
[----:B------:R0:W-:Y:S02]  /*11a20*/  @!P2 LDGSTS.E.BYPASS.LTC128B.128 [R21+0x1d400], desc[UR4][R2.64+0x80], !P0 ;  /* 0x1d4000800215afae */ /* 0x0001e4000c101d44 */
[----:B0-----:R-:W-:Y:S05]  /*11a30*/  WARPSYNC.COLLECTIVE R15, `(.L_x_6385) ;  /* 0x000000000f087348 */ /* 0x001fea0003c00000 */
[----:B------:R1:W2:Y:S02]  /*11a40*/  SHFL.IDX P6, R14, R13, R12, R11 ;  /* 0x0000000c0d0e7389 */ /* 0x0002a400000c000b */
[----:B012---:R-:W-:Y:S01]  /*11a50*/  ENDCOLLECTIVE ;  /* 0x000000000000791b */ /* 0x007fe20003800000 */
.L_x_6385:
[----:B------:R-:W-:Y:S02]  /*11a60*/  IMAD.MOV.U32 R13, RZ, RZ, R0 ;  /* 0x000000ffff0d7224 */ /* 0x000fe400078e0000 */
[----:B------:R-:W-:-:S07]  /*11a70*/  IMAD.MOV.U32 R20, RZ, RZ, R14 ;  /* 0x000000ffff147224 */ /* 0x000fce00078e000e */
[----:B------:R-:W-:Y:S05]  /*11a80*/  WARPSYNC.COLLECTIVE R15, `(.L_x_6386) ;  /* 0x000000000f087348 */ /* 0x000fea0003c00000 */
[----:B------:R0:W1:Y:S02]  /*11a90*/  SHFL.IDX P6, R14, R13, R12, R11 ;  /* 0x0000000c0d0e7389 */ /* 0x00006400000c000b */
[----:B01----:R-:W-:Y:S01]  /*11aa0*/  ENDCOLLECTIVE ;  /* 0x000000000000791b */ /* 0x003fe20003800000 */
.L_x_6386:
[----:B------:R-:W-:Y:S05]  /*11ab0*/  BRA `(.L_x_6387) ;  /* 0xffffffcc00f87947 */ /* 0x000fea000383ffff */
.L_x_6299:
[----:B0-----:R-:W-:-:S04]  /*11ac0*/  IMAD.U32 R3, RZ, RZ, UR38 ;  /* 0x00000026ff037e24 */ /* 0x001fc8000f8e00ff */
[----:B------:R0:W1:Y:S03]  /*11ad0*/  SYNCS.PHASECHK.TRANS64.TRYWAIT P0, [R3+URZ+0x34820], R0 ;  /* 0x03482000030075a7 */ /* 0x000066000800017f */
[----:B-1----:R-:W-:Y:S05]  /*11ae0*/  @!P0 NANOSLEEP.SYNCS 0x989680 ;  /* 0x009896800000895d */ /* 0x002fea0003900000 */
[----:B------:R-:W1:Y:S02]  /*11af0*/  @!P0 SYNCS.PHASECHK.TRANS64 P0, [R3+URZ+0x34820], R0 ;  /* 0x03482000030085a7 */ /* 0x000e64000800007f */
[----:B-1----:R-:W-:Y:S05]  /*11b00*/  @!P0 BRA `(.L_x_6299) ;  /* 0xfffffffc00ec8947 */ /* 0x002fea000383ffff */
[----:B------:R-:W-:Y:S05]  /*11b10*/  BRA `(.L_x_6388) ;  /* 0xffffffd0004c7947 */ /* 0x000fea000383ffff */
.L_x_6306:
[----:B-1----:R-:W-:-:S04]  /*11b20*/  IMAD.U32 R3, RZ, RZ, UR38 ;  /* 0x00000026ff037e24 */ /* 0x002fc8000f8e00ff */
[----:B------:R1:W2:Y:S03]  /*11b30*/  SYNCS.PHASECHK.TRANS64.TRYWAIT P0, [R3+URZ+0x34848], R2 ;  /* 0x03484802030075a7 */ /* 0x0002a6000800017f */
[----:B--2---:R-:W-:Y:S05]  /*11b40*/  @!P0 NANOSLEEP.SYNCS 0x989680 ;  /* 0x009896800000895d */ /* 0x004fea0003900000 */
[----:B------:R-:W2:Y:S02]  /*11b50*/  @!P0 SYNCS.PHASECHK.TRANS64 P0, [R3+URZ+0x34848], R2 ;  /* 0x03484802030085a7 */ /* 0x000ea4000800007f */
[----:B--2---:R-:W-:Y:S05]  /*11b60*/  @!P0 BRA `(.L_x_6306) ;  /* 0xfffffffc00ec8947 */ /* 0x004fea000383ffff */
[----:B------:R-:W-:Y:S05]  /*11b70*/  BRA `(.L_x_6389) ;  /* 0xffffffd400307947 */ /* 0x000fea000383ffff */
.L_x_6312:
[----:B0-----:R-:W-:-:S04]  /*11b80*/  IMAD.U32 R3, RZ, RZ, UR38 ;  /* 0x00000026ff037e24 */ /* 0x001fc8000f8e00ff */
[----:B------:R0:W1:Y:S03]  /*11b90*/  SYNCS.PHASECHK.TRANS64.TRYWAIT P0, [R3+URZ+0x34860], R2 ;  /* 0x03486002030075a7 */ /* 0x000066000800017f */
[----:B-1----:R-:W-:Y:S05]  /*11ba0*/  @!P0 NANOSLEEP.SYNCS 0x989680 ;  /* 0x009896800000895d */ /* 0x002fea0003900000 */
[----:B------:R-:W1:Y:S02]  /*11bb0*/  @!P0 SYNCS.PHASECHK.TRANS64 P0, [R3+URZ+0x34860], R2 ;  /* 0x03486002030085a7 */ /* 0x000e64000800007f */
[----:B-1----:R-:W-:Y:S05]  /*11bc0*/  @!P0 BRA `(.L_x_6312) ;  /* 0xfffffffc00ec8947 */ /* 0x002fea000383ffff */
[----:B------:R-:W-:Y:S05]  /*11bd0*/  BRA `(.L_x_6390) ;  /* 0xffffffd400cc7947 */ /* 0x000fea000383ffff */
.L_x_6321:
[----:B-1----:R-:W-:-:S04]  /*11be0*/  IMAD.U32 R3, RZ, RZ, UR38 ;  /* 0x00000026ff037e24 */ /* 0x002fc8000f8e00ff */
[----:B------:R1:W2:Y:S03]  /*11bf0*/  SYNCS.PHASECHK.TRANS64.TRYWAIT P0, [R3+URZ+0x34840], R2 ;  /* 0x03484002030075a7 */ /* 0x0002a6000800017f */
[----:B--2---:R-:W-:Y:S05]  /*11c00*/  @!P0 NANOSLEEP.SYNCS 0x989680 ;  /* 0x009896800000895d */ /* 0x004fea0003900000 */
[----:B------:R-:W2:Y:S02]  /*11c10*/  @!P0 SYNCS.PHASECHK.TRANS64 P0, [R3+URZ+0x34840], R2 ;  /* 0x03484002030085a7 */ /* 0x000ea4000800007f */
[----:B--2---:R-:W-:Y:S05]  /*11c20*/  @!P0 BRA `(.L_x_6321) ;  /* 0xfffffffc00ec8947 */ /* 0x004fea000383ffff */
[----:B------:R-:W-:Y:S05]  /*11c30*/  BRA `(.L_x_6391) ;  /* 0xffffffd800f07947 */ /* 0x000fea000383ffff */
.L_x_6327:
[----:B0-----:R-:W-:-:S04]  /*11c40*/  IMAD.U32 R3, RZ, RZ, UR38 ;  /* 0x00000026ff037e24 */ /* 0x001fc8000f8e00ff */
[----:B------:R0:W1:Y:S03]  /*11c50*/  SYNCS.PHASECHK.TRANS64.TRYWAIT P0, [R3+URZ+0x34868], R2 ;  /* 0x03486802030075a7 */ /* 0x000066000800017f */
[----:B-1----:R-:W-:Y:S05]  /*11c60*/  @!P0 NANOSLEEP.SYNCS 0x989680 ;  /* 0x009896800000895d */ /* 0x002fea0003900000 */
[----:B------:R-:W1:Y:S02]  /*11c70*/  @!P0 SYNCS.PHASECHK.TRANS64 P0, [R3+URZ+0x34868], R2 ;  /* 0x03486802030085a7 */ /* 0x000e64000800007f */
[----:B-1----:R-:W-:Y:S05]  /*11c80*/  @!P0 BRA `(.L_x_6327) ;  /* 0xfffffffc00ec8947 */ /* 0x002fea000383ffff */
[----:B------:R-:W-:Y:S05]  /*11c90*/  BRA `(.L_x_6392) ;  /* 0xffffffdc00907947 */ /* 0x000fea000383ffff */
.L_x_6336:
[----:B-1----:R-:W-:-:S04]  /*11ca0*/  IMAD.U32 R3, RZ, RZ, UR38 ;  /* 0x00000026ff037e24 */ /* 0x002fc8000f8e00ff */
[----:B------:R1:W2:Y:S03]  /*11cb0*/  SYNCS.PHASECHK.TRANS64.TRYWAIT P0, [R3+URZ+0x34848], R2 ;  /* 0x03484802030075a7 */ /* 0x0002a6000800017f */
[----:B--2---:R-:W-:Y:S05]  /*11cc0*/  @!P0 NANOSLEEP.SYNCS 0x989680 ;  /* 0x009896800000895d */ /* 0x004fea0003900000 */
[----:B------:R-:W2:Y:S02]  /*11cd0*/  @!P0 SYNCS.PHASECHK.TRANS64 P0, [R3+URZ+0x34848], R2 ;  /* 0x03484802030085a7 */ /* 0x000ea4000800007f */
[----:B--2---:R-:W-:Y:S05]  /*11ce0*/  @!P0 BRA `(.L_x_6336) ;  /* 0xfffffffc00ec8947 */ /* 0x004fea000383ffff */
[----:B------:R-:W-:Y:S05]  /*11cf0*/  BRA `(.L_x_6393) ;  /* 0xffffffe000cc7947 */ /* 0x000fea000383ffff */
.L_x_6342:
[----:B0-----:R-:W-:-:S04]  /*11d00*/  IMAD.U32 R3, RZ, RZ, UR38 ;  /* 0x00000026ff037e24 */ /* 0x001fc8000f8e00ff */
[----:B------:R0:W1:Y:S03]  /*11d10*/  SYNCS.PHASECHK.TRANS64.TRYWAIT P0, [R3+URZ+0x34860], R2 ;  /* 0x03486002030075a7 */ /* 0x000066000800017f */
[----:B-1----:R-:W-:Y:S05]  /*11d20*/  @!P0 NANOSLEEP.SYNCS 0x989680 ;  /* 0x009896800000895d */ /* 0x002fea0003900000 */
[----:B------:R-:W1:Y:S02]  /*11d30*/  @!P0 SYNCS.PHASECHK.TRANS64 P0, [R3+URZ+0x34860], R2 ;  /* 0x03486002030085a7 */ /* 0x000e64000800007f */
[----:B-1----:R-:W-:Y:S05]  /*11d40*/  @!P0 BRA `(.L_x_6342) ;  /* 0xfffffffc00ec8947 */ /* 0x002fea000383ffff */
[----:B------:R-:W-:Y:S05]  /*11d50*/  BRA `(.L_x_6394) ;  /* 0xffffffe400687947 */ /* 0x000fea000383ffff */
.L_x_6350:
[----:B0-----:R0:W1:Y:S02]  /*11d60*/  SYNCS.PHASECHK.TRANS64.TRYWAIT P0, [R3+URZ+0x34860], R2 ;  /* 0x03486002030075a7 */ /* 0x001064000800017f */
[----:B-1----:R-:W-:Y:S05]  /*11d70*/  @!P0 NANOSLEEP.SYNCS 0x989680 ;  /* 0x009896800000895d */ /* 0x002fea0003900000 */
[----:B------:R-:W1:Y:S02]  /*11d80*/  @!P0 SYNCS.PHASECHK.TRANS64 P0, [R3+URZ+0x34860], R2 ;  /* 0x03486002030085a7 */ /* 0x000e64000800007f */
[----:B-1----:R-:W-:Y:S05]  /*11d90*/  @!P0 BRA `(.L_x_6350) ;  /* 0xfffffffc00f08947 */ /* 0x002fea000383ffff */
[----:B------:R-:W-:Y:S05]  /*11da0*/  BRA `(.L_x_6395) ;  /* 0xffffffe800347947 */ /* 0x000fea000383ffff */
.L_x_6355:
[----:B0-----:R0:W1:Y:S02]  /*11db0*/  SYNCS.PHASECHK.TRANS64.TRYWAIT P0, [R2+URZ+0x34820], R3 ;  /* 0x03482003020075a7 */ /* 0x001064000800017f */
[----:B-1----:R-:W-:Y:S05]  /*11dc0*/  @!P0 NANOSLEEP.SYNCS 0x989680 ;  /* 0x009896800000895d */ /* 0x002fea0003900000 */
[----:B------:R-:W1:Y:S02]  /*11dd0*/  @!P0 SYNCS.PHASECHK.TRANS64 P0, [R2+URZ+0x34820], R3 ;  /* 0x03482003020085a7 */ /* 0x000e64000800007f */
[----:B-1----:R-:W-:Y:S05]  /*11de0*/  @!P0 BRA `(.L_x_6355) ;  /* 0xfffffffc00f08947 */ /* 0x002fea000383ffff */
[----:B------:R-:W-:Y:S05]  /*11df0*/  BRA `(.L_x_6396) ;  /* 0xffffffec00047947 */ /* 0x000fea000383ffff */
.L_x_6356:
        /* <DEDUP_REMOVED lines=11> */
.L_x_6398:
[----:B------:R-:W-:Y:S05]  /*11eb0*/  BSYNC B0 ;  /* 0x0000000000007941 */ /* 0x000fea0003800000 */
.L_x_6397:
[----:B------:R-:W-:Y:S05]  /*11ec0*/  BRA `(.L_x_6399) ;  /* 0xffffffe800e87947 */ /* 0x000fea000383ffff */
.L_x_6357:
[----:B------:R-:W-:Y:S01]  /*11ed0*/  BSSY B0, `(.L_x_6400) ;  /* 0x0000006000007945 */ /* 0x000fe20003800000 */
[----:B------:R-:W-:-:S07]  /*11ee0*/  IMAD.MOV.U32 R15, RZ, RZ, -0x1 ;  /* 0xffffffffff0f7424 */ /* 0x000fce00078e00ff */
[----:B0-----:R-:W-:Y:S05]  /*11ef0*/  WARPSYNC.COLLECTIVE R15, `(.L_x_6401) ;  /* 0x000000000f0c7348 */ /* 0x001fea0003c00000 */
[----:B------:R-:W-:Y:S02]  /*11f00*/  ELECT P6, UR62, PT ;  /* 0x00000000003e782f */ /* 0x000fe400038c0000 */
[----:B------:R-:W-:Y:S01]  /*11f10*/  MOV R14, UR62 ;  /* 0x0000003e000e7c02 */ /* 0x000fe20008000f00 */
[----:B0-----:R-:W-:Y:S10]  /*11f20*/  ENDCOLLECTIVE ;  /* 0x000000000000791b */ /* 0x001ff40003800000 */
.L_x_6401:
[----:B------:R-:W-:Y:S05]  /*11f30*/  BSYNC B0 ;  /* 0x0000000000007941 */ /* 0x000fea0003800000 */
.L_x_6400:
[----:B------:R-:W-:Y:S05]  /*11f40*/  BRA `(.L_x_6402) ;  /* 0xffffffe800dc7947 */ /* 0x000fea000383ffff */
.L_x_6359:
[----:B0-----:R0:W1:Y:S02]  /*11f50*/  SYNCS.PHASECHK.TRANS64.TRYWAIT P0, [R7+URZ], R4 ;  /* 0x00000004070075a7 */ /* 0x001064000800017f */
[----:B-1----:R-:W-:Y:S05]  /*11f60*/  @!P0 NANOSLEEP.SYNCS 0x989680 ;  /* 0x009896800000895d */ /* 0x002fea0003900000 */
[----:B------:R-:W1:Y:S02]  /*11f70*/  @!P0 SYNCS.PHASECHK.TRANS64 P0, [R7+URZ], R4 ;  /* 0x00000004070085a7 */ /* 0x000e64000800007f */
[----:B-1----:R-:W-:Y:S05]  /*11f80*/  @!P0 BRA `(.L_x_6359) ;  /* 0xfffffffc00f08947 */ /* 0x002fea000383ffff */
[----:B------:R-:W-:Y:S05]  /*11f90*/  BRA `(.L_x_6403) ;  /* 0xffffffec00187947 */ /* 0x000fea000383ffff */
.L_x_6360:
[----:B-1----:R1:W2:Y:S02]  /*11fa0*/  SYNCS.PHASECHK.TRANS64.TRYWAIT P0, [R8+URZ], R5 ;  /* 0x00000005080075a7 */ /* 0x0022a4000800017f */
[----:B--2---:R-:W-:Y:S05]  /*11fb0*/  @!P0 NANOSLEEP.SYNCS 0x989680 ;  /* 0x009896800000895d */ /* 0x004fea0003900000 */
[----:B------:R-:W2:Y:S02]  /*11fc0*/  @!P0 SYNCS.PHASECHK.TRANS64 P0, [R8+URZ], R5 ;  /* 0x00000005080085a7 */ /* 0x000ea4000800007f */
[----:B--2---:R-:W-:Y:S05]  /*11fd0*/  @!P0 BRA `(.L_x_6360) ;  /* 0xfffffffc00f08947 */ /* 0x004fea000383ffff */
[----:B------:R-:W-:Y:S05]  /*11fe0*/  BRA `(.L_x_6404) ;  /* 0xffffffec000c7947 */ /* 0x000fea000383ffff */
.L_x_6362:
[----:B0-----:R0:W2:Y:S02]  /*11ff0*/  SYNCS.PHASECHK.TRANS64.TRYWAIT P0, [R7+URZ], R4 ;  /* 0x00000004070075a7 */ /* 0x0010a4000800017f */
[----:B--2---:R-:W-:Y:S05]  /*12000*/  @!P0 NANOSLEEP.SYNCS 0x989680 ;  /* 0x009896800000895d */ /* 0x004fea0003900000 */
[----:B------:R-:W2:Y:S02]  /*12010*/  @!P0 SYNCS.PHASECHK.TRANS64 P0, [R7+URZ], R4 ;  /* 0x00000004070085a7 */ /* 0x000ea4000800007f */
[----:B--2---:R-:W-:Y:S05]  /*12020*/  @!P0 BRA `(.L_x_6362) ;  /* 0xfffffffc00f08947 */ /* 0x004fea000383ffff */
[----:B------:R-:W-:Y:S05]  /*12030*/  BRA `(.L_x_6405) ;  /* 0xffffffec00107947 */ /* 0x000fea000383ffff */
.L_x_6406:
        /* <DEDUP_REMOVED lines=12> */
.L_x_14857:


//--------------------- .text._ZN7cutlass13device_kernelIN5flash11enable_sm90INS1_16FlashAttnFwdSm90INS1_25CollectiveMainloopFwdSm90ILi2EN4cute5tupleIJNS5_1CILi1EEES8_S8_EEENS6_IJNS7_ILi128EEENS7_ILi176EEESA_EEELi128ENS_6half_tEfNS_4arch4Sm90ELb0ELb0ELb0ELb1ELb0ELb0ELb0ELb1ELb1ELb1ELb1ELb0EEENS1_21CollectiveEpilogueFwdINS6_IJSA_SA_SB_EEES9_SD_SF_Li256ELb1ELb1ELb1ELb0EEENS1_36VarlenDynamicPersistentTileSchedulerILi128ELi176ELi256ELi128ELb1ELb1ELb1ELb0ELb1ELb1EEEEEEEEEvNT_6ParamsE --------------------------
	.section	.text._ZN7cutlass13device_kernelIN5flash11enable_sm90INS1_16FlashAttnFwdSm90INS1_25CollectiveMainloopFwdSm90ILi2EN4cute5tupleIJNS5_1CILi1EEES8_S8_EEENS6_IJNS7_ILi128EEENS7_ILi176EEESA_EEELi128ENS_6half_tEfNS_4arch4Sm90ELb0ELb0ELb0ELb1ELb0ELb0ELb0ELb1ELb1ELb1ELb1ELb0EEENS1_21CollectiveEpilogueFwdINS6_IJSA_SA_SB_EEES9_SD_SF_Li256ELb1ELb1ELb1ELb0EEENS1_36VarlenDynamicPersistentTileSchedulerILi128ELi176ELi256ELi128ELb1ELb1ELb1ELb0ELb1ELb1EEEEEEEEEvNT_6ParamsE,"ax",@progbits
	.align	128
.text._ZN7cutlass13device_kernelIN5flash11enable_sm90INS1_16FlashAttnFwdSm90INS1_25CollectiveMainloopFwdSm90ILi2EN4cute5tupleIJNS5_1CILi1EEES8_S8_EEENS6_IJNS7_ILi128EEENS7_ILi176EEESA_EEELi128ENS_6half_tEfNS_4arch4Sm90ELb0ELb0ELb0ELb1ELb0ELb0ELb0ELb1ELb1ELb1ELb1ELb0EEENS1_21CollectiveEpilogueFwdINS6_IJSA_SA_SB_EEES9_SD_SF_Li256ELb1ELb1ELb1ELb0EEENS1_36VarlenDynamicPersistentTileSchedulerILi128ELi176ELi256ELi128ELb1ELb1ELb1ELb0ELb1ELb1EEEEEEEEEvNT_6ParamsE:
        .type           _ZN7cutlass13device_kernelIN5flash11enable_sm90INS1_16FlashAttnFwdSm90INS1_25CollectiveMainloopFwdSm90ILi2EN4cute5tupleIJNS5_1CILi1EEES8_S8_EEENS6_IJNS7_ILi128EEENS7_ILi176EEESA_EEELi128ENS_6half_tEfNS_4arch4Sm90ELb0ELb0ELb0ELb1ELb0ELb0ELb0ELb1ELb1ELb1ELb1ELb0EEENS1_21CollectiveEpilogueFwdINS6_IJSA_SA_SB_EEES9_SD_SF_Li256ELb1ELb1ELb1ELb0EEENS1_36VarlenDynamicPersistentTileSchedulerILi128ELi176ELi256ELi128ELb1ELb1ELb1ELb0ELb1ELb1EEEEEEEEEvNT_6ParamsE,@function
        .size           _ZN7cutlass13device_kernelIN5flash11enable_sm90INS1_16FlashAttnFwdSm90INS1_25CollectiveMainloopFwdSm90ILi2EN4cute5tupleIJNS5_1CILi1EEES8_S8_EEENS6_IJNS7_ILi128EEENS7_ILi176EEESA_EEELi128ENS_6half_tEfNS_4arch4Sm90ELb0ELb0ELb0ELb1ELb0ELb0ELb0ELb1ELb1ELb1ELb1ELb0EEENS1_21CollectiveEpilogueFwdINS6_IJSA_SA_SB_EEES9_SD_SF_Li256ELb1ELb1ELb1ELb0EEENS1_36VarlenDynamicPersistentTileSchedulerILi128ELi176ELi256ELi128ELb1ELb1ELb1ELb0ELb1ELb1EEEEEEEEEvNT_6ParamsE,(.L_x_14858 - _ZN7cutlass13device_kernelIN5flash11enable_sm90INS1_16FlashAttnFwdSm90INS1_25CollectiveMainloopFwdSm90ILi2EN4cute5tupleIJNS5_1CILi1EEES8_S8_EEENS6_IJNS7_ILi128EEENS7_ILi176EEESA_EEELi128ENS_6half_tEfNS_4arch4Sm90ELb0ELb0ELb0ELb1ELb0ELb0ELb0ELb1ELb1ELb1ELb1ELb0EEENS1_21CollectiveEpilogueFwdINS6_IJSA_SA_SB_EEES9_SD_SF_Li256ELb1ELb1ELb1ELb0EEENS1_36VarlenDynamicPersistentTileSchedulerILi128ELi176ELi256ELi128ELb1ELb1ELb1ELb0ELb1ELb1EEEEEEEEEvNT_6ParamsE)
        .other          _ZN7cutlass13device_kernelIN5flash11enable_sm90INS1_16FlashAttnFwdSm90INS1_25CollectiveMainloopFwdSm90ILi2EN4cute5tupleIJNS5_1CILi1EEES8_S8_EEENS6_IJNS7_ILi128EEENS7_ILi176EEESA_EEELi128ENS_6half_tEfNS_4arch4Sm90ELb0ELb0ELb0ELb1ELb0ELb0ELb0ELb1ELb1ELb1ELb1ELb0EEENS1_21CollectiveEpilogueFwdINS6_IJSA_SA_SB_EEES9_SD_SF_Li256ELb1ELb1ELb1ELb0EEENS1_36VarlenDynamicPersistentTileSchedulerILi128ELi176ELi256ELi128ELb1ELb1ELb1ELb0ELb1ELb1EEEEEEEEEvNT_6ParamsE,@"STO_CUDA_ENTRY STV_DEFAULT"
_ZN7cutlass13device_kernelIN5flash11enable_sm90INS1_16FlashAttnFwdSm90INS1_25CollectiveMainloopFwdSm90ILi2EN4cute5tupleIJNS5_1CILi1EEES8_S8_EEENS6_IJNS7_ILi128EEENS7_ILi176EEESA_EEELi128ENS_6half_tEfNS_4arch4Sm90ELb0ELb0ELb0ELb1ELb0ELb0ELb0ELb1ELb1ELb1ELb1ELb0EEENS1_21CollectiveEpilogueFwdINS6_IJSA_SA_SB_EEES9_SD_SF_Li256ELb1ELb1ELb1ELb0EEENS1_36VarlenDynamicPersistentTileSchedulerILi128ELi176ELi256ELi128ELb1ELb1ELb1ELb0ELb1ELb1EEEEEEEEEvNT_6ParamsE:
        /* <DEDUP_REMOVED lines=18> */
.L_x_6408:
[----:B------:R-:W-:Y:S05]  /*0120*/  BSYNC B0 ;  /* 0x0000000000007941 */ /* 0x000fea0003800000 */
.L_x_6407:
        /* <DEDUP_REMOVED lines=41> */
.L_x_6409:
        /* <DEDUP_REMOVED lines=22> */
.L_x_6410:
        /* <DEDUP_REMOVED lines=18> */
.L_x_6411:
        /* <DEDUP_REMOVED lines=22> */
.L_x_6412:
        /* <DEDUP_REMOVED lines=22> */
.L_x_6413:
        /* <DEDUP_REMOVED lines=8> */
.L_x_6415:
[----:B------:R-:W-:-:S08]  /*0980*/  NOP ;  /* 0x0000000000007918 */ /* 0x000fd00000000000 */
[----:B------:R-:W1:Y:S02]  /*0990*/  USETMAXREG.TRY_ALLOC.CTAPOOL UP0, 0xf0 ;  /* 0x000000f0000079c8 */ /* 0x000e640008000600 */
[----:B-1----:R-:W-:-:S13]  /*09a0*/  PLOP3.LUT P0, PT, PT, PT, UP0, 0x80, 0x0 ;  /* 0x000000000000781c */ /* 0x002fda0003f0f008 */
[----:B------:R-:W-:Y:S05]  /*09b0*/  @!P0 BRA `(.L_x_6415) ;  /* 0xfffffffc00f08947 */ /* 0x000fea000383ffff */
[----:B0-----:R-:W0:Y:S01]  /*09c0*/  S2R R2, SR_TID.X ;  /* 0x0000000000027919 */ /* 0x001e220000002100 */
[----:B------:R-:W1:Y:S01]  /*09d0*/  S2UR UR5, SR_CgaCtaId ;  /* 0x00000000000579c3 */ /* 0x000e620000008800 */
[----:B------:R-:W-:-:S07]  /*09e0*/  UMOV UR4, 0x400 ;  /* 0x0000040000047882 */ /* 0x000fce0000000000 */
[----:B------:R-:W-:Y:S06]  /*09f0*/  BAR.ARV 0x8, 0x180 ;  /* 0x0206000000007b1d */ /* 0x000fec0000002000 */
[----:B-1----:R-:W-:Y:S01]  /*0a00*/  ULEA UR4, UR5, UR4, 0x18 ;  /* 0x0000000405047291 */ /* 0x002fe2000f8ec03f */
[----:B0-----:R-:W-:-:S04]  /*0a10*/  LOP3.LUT R0, R2, 0xffffff80, RZ, 0xc0, !PT ;  /* 0xffffff8002007812 */ /* 0x001fc800078ec0ff */
[----:B------:R-:W-:-:S13]  /*0a20*/  ISETP.NE.AND P0, PT, R0, 0x80, PT ;  /* 0x000000800000780c */ /* 0x000fda0003f05270 */
[----:B------:R-:W-:Y:S08]  /*0a30*/  @!P0 BAR.ARV 0x9, 0x100 ;  /* 0x0244000000008b1d */ /* 0x000ff00000002000 */
[----:B------:R-:W-:Y:S06]  /*0a40*/  BAR.SYNC.DEFER_BLOCKING 0x5, 0x180 ;  /* 0x0146000000007b1d */ /* 0x000fec0000010000 */
[----:B------:R-:W0:Y:S01]  /*0a50*/  LDS.128 R12, [UR4+0x348d0] ;  /* 0x0348d004ff0c7984 */ /* 0x000e220008000c00 */
[----:B------:R-:W-:Y:S01]  /*0a60*/  ULDC UR4, c[0x0][0xc3c] ;  /* 0x00030f0000047ab9 */ /* 0x000fe20000000800 */
[----:B------:R-:W-:Y:S06]  /*0a70*/  BAR.ARV 0x4, 0x180 ;  /* 0x0106000000007b1d */ /* 0x000fec0000002000 */
[----:B0-----:R-:W-:-:S13]  /*0a80*/  ISETP.GE.AND P0, PT, R15, UR4, PT ;  /* 0x000000040f007c0c */ /* 0x001fda000bf06270 */
[----:B------:R-:W-:Y:S05]  /*0a90*/  @P0 EXIT ;  /* 0x000000000000094d */ /* 0x000fea0003800000 */
[----:B------:R-:W2:Y:S01]  /*0aa0*/  LDL R3, [R1+0x6c] ;  /* 0x00006c0001037983 */ /* 0x000ea20000100800 */
[----:B------:R-:W-:Y:S01]  /*0ab0*/  VIADD R16, R2, 0xffffff80 ;  /* 0xffffff8002107836 */ /* 0x000fe20000000000 */
[----:B------:R-:W-:Y:S02]  /*0ac0*/  R2UR UR6, R13 ;  /* 0x000000000d0672ca */ /* 0x000fe400000e0000 */
[----:B------:R-:W-:Y:S02]  /*0ad0*/  R2UR UR5, R14 ;  /* 0x000000000e0572ca */ /* 0x000fe400000e0000 */
[----:B------:R-:W-:-:S04]  /*0ae0*/  SHF.R.S32.HI R0, RZ, 0x1f, R16 ;  /* 0x0000001fff007819 */ /* 0x000fc80000011410 */
[CC--:B------:R-:W-:Y:S02]  /*0af0*/  LEA.HI R2, R0.reuse, R16.reuse, RZ, 0x7 ;  /* 0x0000001000027211 */ /* 0x0c0fe400078f38ff */
[CC--:B------:R-:W-:Y:S02]  /*0b00*/  LEA.HI R4, R0.reuse, R16.reuse, RZ, 0x5 ;  /* 0x0000001000047211 */ /* 0x0c0fe400078f28ff */
[----:B------:R-:W-:Y:S02]  /*0b10*/  LEA.HI R11, R0, R16, RZ, 0x2 ;  /* 0x00000010000b7211 */ /* 0x000fe400078f10ff */
[----:B------:R-:W-:Y:S01]  /*0b20*/  SHF.R.S32.HI R17, RZ, 0x7, R2 ;  /* 0x00000007ff117819 */ /* 0x000fe20000011402 */
[----:B------:R-:W-:Y:S01]  /*0b30*/  IMAD.SHL.U32 R5, R4, 0x20, RZ ;  /* 0x0000002004057824 */ /* 0x000fe200078e00ff */
[----:B------:R-:W-:-:S04]  /*0b40*/  LOP3.LUT R11, R11, 0xfffffffc, RZ, 0xc0, !PT ;  /* 0xfffffffc0b0b7812 */ /* 0x000fc800078ec0ff */
[----:B------:R-:W-:Y:S01]  /*0b50*/  LOP3.LUT R5, R5, 0xfffffc00, RZ, 0xc0, !PT ;  /* 0xfffffc0005057812 */ /* 0x000fe200078ec0ff */
[----:B------:R-:W-:Y:S01]  /*0b60*/  IMAD.IADD R11, R16, 0x1, -R11 ;  /* 0x00000001100b7824 */ /* 0x000fe200078e0a0b */
[----:B--2---:R-:W-:Y:S02]  /*0b70*/  R2UR UR4, R3 ;  /* 0x00000000030472ca */ /* 0x004fe400000e0000 */
[C---:B------:R-:W-:Y:S02]  /*0b80*/  LOP3.LUT R3, R2.reuse, 0xffffff80, RZ, 0xc0, !PT ;  /* 0xffffff8002037812 */ /* 0x040fe400078ec0ff */
[----:B------:R-:W-:-:S03]  /*0b90*/  LEA.HI R2, R2, R17, RZ, 0x1 ;  /* 0x0000001102027211 */ /* 0x000fc600078f08ff */
[----:B------:R-:W-:Y:S01]  /*0ba0*/  IMAD.IADD R12, R16, 0x1, -R3 ;  /* 0x00000001100c7824 */ /* 0x000fe200078e0a03 */
[CC--:B------:R-:W-:Y:S02]  /*0bb0*/  LEA.HI R3, R0.reuse, R16.reuse, RZ, 0x4 ;  /* 0x0000001000037211 */ /* 0x0c0fe400078f20ff */
[----:B------:R-:W-:Y:S02]  /*0bc0*/  LEA.HI R0, R0, R16, RZ, 0x3 ;  /* 0x0000001000007211 */ /* 0x000fe400078f18ff */
[----:B------:R-:W-:Y:S01]  /*0bd0*/  SHF.R.S32.HI R7, RZ, 0x1f, R12 ;  /* 0x0000001fff077819 */ /* 0x000fe2000001140c */
[----:B------:R-:W-:Y:S01]  /*0be0*/  ULOP3.LUT UR4, UR4, 0x1, URZ, 0xfc, !UPT ;  /* 0x0000000104047892 */ /* 0x000fe2000f8efc3f */
[----:B------:R-:W-:Y:S02]  /*0bf0*/  LOP3.LUT R4, R3, 0x3fffff0, RZ, 0xc0, !PT ;  /* 0x03fffff003047812 */ /* 0x000fe400078ec0ff */
[----:B------:R-:W-:Y:S02]  /*0c00*/  LEA.HI R8, R7, R12, RZ, 0x2 ;  /* 0x0000000c07087211 */ /* 0x000fe400078f10ff */
[----:B------:R-:W-:Y:S01]  /*0c10*/  LOP3.LUT R23, R0, 0xfffffff8, RZ, 0xc0, !PT ;  /* 0xfffffff800177812 */ /* 0x000fe200078ec0ff */
[----:B------:R-:W-:Y:S01]  /*0c20*/  IMAD.IADD R4, R16, 0x1, -R4 ;  /* 0x0000000110047824 */ /* 0x000fe200078e0a04 */
[----:B------:R-:W-:-:S02]  /*0c30*/  SHF.R.S32.HI R9, RZ, 0x2, R8 ;  /* 0x00000002ff097819 */ /* 0x000fc40000011408 */
[----:B------:R-:W-:Y:S01]  /*0c40*/  SHF.R.S32.HI R6, RZ, 0x1f, R8 ;  /* 0x0000001fff067819 */ /* 0x000fe20000011408 */
[----:B------:R-:W-:Y:S01]  /*0c50*/  IMAD R4, R4, 0x40, R5 ;  /* 0x0000004004047824 */ /* 0x000fe200078e0205 */
[----:B------:R-:W-:Y:S01]  /*0c60*/  LOP3.LUT R8, R8, 0x7ffffffc, RZ, 0xc0, !PT ;  /* 0x7ffffffc08087812 */ /* 0x000fe200078ec0ff */
[----:B------:R-:W-:Y:S01]  /*0c70*/  IMAD.IADD R23, R16, 0x1, -R23 ;  /* 0x0000000110177824 */ /* 0x000fe200078e0a17 */
[----:B------:R-:W-:Y:S01]  /*0c80*/  LEA.HI R6, R6, R9, RZ, 0x3 ;  /* 0x0000000906067211 */ /* 0x000fe200078f18ff */
[----:B------:R-:W-:Y:S01]  /*0c90*/  IMAD.MOV.U32 R16, RZ, RZ, RZ ;  /* 0x000000ffff107224 */ /* 0x000fe200078e00ff */
[----:B------:R-:W-:Y:S01]  /*0ca0*/  LOP3.LUT R2, R2, 0x3fffffe, RZ, 0xc0, !PT ;  /* 0x03fffffe02027812 */ /* 0x000fe200078ec0ff */
[----:B------:R-:W-:Y:S01]  /*0cb0*/  IMAD.IADD R8, R12, 0x1, -R8 ;  /* 0x000000010c087824 */ /* 0x000fe200078e0a08 */
[----:B------:R-:W-:Y:S02]  /*0cc0*/  LOP3.LUT R10, R6, 0xfffffff8, RZ, 0xc0, !PT ;  /* 0xfffffff8060a7812 */ /* 0x000fe400078ec0ff */
[----:B------:R-:W-:Y:S01]  /*0cd0*/  SHF.R.S32.HI R6, RZ, 0x4, R3 ;  /* 0x00000004ff067819 */ /* 0x000fe20000011403 */
[----:B------:R-:W-:Y:S01]  /*0ce0*/  IMAD.IADD R2, R17, 0x1, -R2 ;  /* 0x0000000111027824 */ /* 0x000fe200078e0a02 */
[----:B------:R-:W-:Y:S01]  /*0cf0*/  LEA.HI R7, R7, R12, RZ, 0x5 ;  /* 0x0000000c07077211 */ /* 0x000fe200078f28ff */
[----:B------:R-:W-:Y:S01]  /*0d00*/  IMAD.SHL.U32 R17, R23, 0x8, RZ ;  /* 0x0000000817117824 */ /* 0x000fe200078e00ff */
[----:B------:R-:W-:Y:S01]  /*0d10*/  LEA.HI R3, R3, R6, RZ, 0x1 ;  /* 0x0000000603037211 */ /* 0x000fe200078f08ff */
[----:B------:R-:W-:Y:S01]  /*0d20*/  IMAD.IADD R10, R9, 0x1, -R10 ;  /* 0x00000001090a7824 */ /* 0x000fe200078e0a0a */
[----:B------:R-:W-:Y:S01]  /*0d30*/  SHF.R.S32.HI R7, RZ, 0x5, R7 ;  /* 0x00000005ff077819 */ /* 0x000fe20000011407 */
[----:B------:R-:W-:Y:S01]  /*0d40*/  VIADD R22, R17, 0x40 ;  /* 0x0000004011167836 */ /* 0x000fe20000000000 */
[----:B------:R-:W-:-:S02]  /*0d50*/  LOP3.LUT R3, R3, 0x1ffffffe, RZ, 0xc0, !PT ;  /* 0x1ffffffe03037812 */ /* 0x000fc400078ec0ff */
[----:B------:R-:W-:Y:S01]  /*0d60*/  LEA.HI R5, R11, R11, RZ, 0x1 ;  /* 0x0000000b0b057211 */ /* 0x000fe200078f08ff */
[----:B------:R-:W-:Y:S02]  /*0d70*/  IMAD R7, R7, 0x10, R10 ;  /* 0x0000001007077824 */ /* 0x000fe400078e020a */
[----:B------:R-:W-:Y:S01]  /*0d80*/  IMAD.IADD R3, R6, 0x1, -R3 ;  /* 0x0000000106037824 */ /* 0x000fe200078e0a03 */
[----:B------:R-:W-:Y:S01]  /*0d90*/  LOP3.LUT R6, R5, 0x1ffffffe, RZ, 0xc0, !PT ;  /* 0x1ffffffe05067812 */ /* 0x000fe200078ec0ff */
[----:B------:R-:W-:Y:S02]  /*0da0*/  IMAD R5, R2, 0x40, R7 ;  /* 0x0000004002057824 */ /* 0x000fe400078e0207 */
[----:B------:R-:W-:Y:S01]  /*0db0*/  IMAD R3, R3, 0x8, R4 ;  /* 0x0000000803037824 */ /* 0x000fe200078e0204 */
[----:B------:R-:W-:Y:S01]  /*0dc0*/  SHF.R.S32.HI R4, RZ, 0x1f, R17 ;  /* 0x0000001fff047819 */ /* 0x000fe20000011411 */
[----:B------:R-:W-:Y:S02]  /*0dd0*/  IMAD.IADD R6, R11, 0x1, -R6 ;  /* 0x000000010b067824 */ /* 0x000fe400078e0a06 */
[----:B------:R-:W-:Y:S01]  /*0de0*/  IMAD.U32 R2, RZ, RZ, UR4 ;  /* 0x00000004ff027e24 */ /* 0x000fe2000f8e00ff */
[----:B------:R0:W-:Y:S01]  /*0df0*/  STL [R1+0x64], R3 ;  /* 0x0000640301007387 */ /* 0x0001e20000100800 */
[----:B------:R-:W-:-:S03]  /*0e00*/  IMAD.MOV.U32 R7, RZ, RZ, R15 ;  /* 0x000000ffff077224 */ /* 0x000fc600078e000f */
[----:B------:R-:W-:Y:S04]  /*0e10*/  STL [R1+0x5c], R5 ;  /* 0x00005c0501007387 */ /* 0x000fe80000100800 */
[----:B------:R-:W-:Y:S01]  /*0e20*/  STL [R1+0x10], RZ ;  /* 0x000010ff01007387 */ /* 0x000fe20000100800 */
[----:B0-----:R-:W-:Y:S01]  /*0e30*/  IMAD.SHL.U32 R3, R8, 0x2, RZ ;  /* 0x0000000208037824 */ /* 0x001fe200078e00ff */
[----:B------:R-:W-:Y:S02]  /*0e40*/  SHF.R.S32.HI R8, RZ, 0x3, R0 ;  /* 0x00000003ff087819 */ /* 0x000fe40000011400 */
[----:B------:R-:W-:Y:S01]  /*0e50*/  STL [R1+0x68], R2 ;  /* 0x0000680201007387 */ /* 0x000fe20000100800 */
[----:B------:R-:W-:Y:S01]  /*0e60*/  SHF.R.S32.HI R0, RZ, 0x1f, R22 ;  /* 0x0000001fff007819 */ /* 0x000fe20000011416 */
[----:B------:R-:W-:-:S02]  /*0e70*/  VIADD R237, R3, 0x8 ;  /* 0x0000000803ed7836 */ /* 0x000fc40000000000 */
        /* <DEDUP_REMOVED lines=12> */
[----:B------:R-:W-:Y:S01]  /*0f40*/  IMAD R0, R6, 0x8, R5 ;  /* 0x0000000806007824 */ /* 0x000fe200078e0205 */
[----:B------:R-:W-:Y:S01]  /*0f50*/  SHF.R.S32.HI R4, RZ, 0x1f, R236 ;  /* 0x0000001fff047819 */ /* 0x000fe200000114ec */
[----:B------:R-:W-:-:S02]  /*0f60*/  VIADD R233, R3, 0x28 ;  /* 0x0000002803e97836 */ /* 0x000fc40000000000 */
[C---:B------:R-:W-:Y:S01]  /*0f70*/  VIADD R232, R3.reuse, 0x30 ;  /* 0x0000003003e87836 */ /* 0x040fe20000000000 */
[----:B------:R1:W-:Y:S01]  /*0f80*/  STL [R1+0x60], R0 ;  /* 0x0000600001007387 */ /* 0x0003e20000100800 */
[C---:B------:R-:W-:Y:S01]  /*0f90*/  VIADD R230, R3.reuse, 0x40 ;  /* 0x0000004003e67836 */ /* 0x040fe20000000000 */
[----:B------:R-:W-:Y:S01]  /*0fa0*/  SHF.R.S32.HI R4, RZ, 0x1f, R233 ;  /* 0x0000001fff047819 */ /* 0x000fe200000114e9 */
[C---:B------:R-:W-:Y:S02]  /*0fb0*/  VIADD R229, R3.reuse, 0x48 ;  /* 0x0000004803e57836 */ /* 0x040fe40000000000 */
[C---:B------:R-:W-:Y:S01]  /*0fc0*/  VIADD R227, R3.reuse, 0x58 ;  /* 0x0000005803e37836 */ /* 0x040fe20000000000 */
[----:B------:R-:W-:Y:S01]  /*0fd0*/  SHF.R.S32.HI R4, RZ, 0x1f, R230 ;  /* 0x0000001fff047819 */ /* 0x000fe200000114e6 */
[C---:B------:R-:W-:Y:S02]  /*0fe0*/  VIADD R226, R3.reuse, 0x60 ;  /* 0x0000006003e27836 */ /* 0x040fe40000000000 */
[C---:B------:R-:W-:Y:S01]  /*0ff0*/  VIADD R224, R3.reuse, 0x70 ;  /* 0x0000007003e07836 */ /* 0x040fe20000000000 */
[----:B------:R-:W-:Y:S01]  /*1000*/  SHF.R.S32.HI R4, RZ, 0x1f, R227 ;  /* 0x0000001fff047819 */ /* 0x000fe200000114e3 */
[----:B------:R-:W-:Y:S01]  /*1010*/  VIADD R223, R3, 0x78 ;  /* 0x0000007803df7836 */ /* 0x000fe20000000000 */
[----:B0-----:R-:W-:Y:S01]  /*1020*/  SHF.R.S32.HI R3, RZ, 0x1f, R235 ;  /* 0x0000001fff037819 */ /* 0x001fe200000114eb */
[----:B------:R-:W-:Y:S01]  /*1030*/  IMAD.MOV.U32 R2, RZ, RZ, RZ ;  /* 0x000000ffff027224 */ /* 0x000fe200078e00ff */
[----:B------:R-:W-:-:S02]  /*1040*/  SHF.R.S32.HI R3, RZ, 0x1f, R232 ;  /* 0x0000001fff037819 */ /* 0x000fc400000114e8 */
[----:B------:R-:W-:Y:S02]  /*1050*/  SHF.R.S32.HI R3, RZ, 0x1f, R229 ;  /* 0x0000001fff037819 */ /* 0x000fe400000114e5 */
[----:B------:R-:W-:Y:S02]  /*1060*/  SHF.R.S32.HI R3, RZ, 0x1f, R226 ;  /* 0x0000001fff037819 */ /* 0x000fe400000114e2 */
[----:B------:R-:W-:Y:S02]  /*1070*/  SHF.R.S32.HI R4, RZ, 0x1f, R224 ;  /* 0x0000001fff047819 */ /* 0x000fe400000114e0 */
[----:B-1----:R-:W-:-:S07]  /*1080*/  SHF.R.S32.HI R3, RZ, 0x1f, R223 ;  /* 0x0000001fff037819 */ /* 0x002fce00000114df */
.L_x_6462:
[----:B0123--:R-:W0:Y:S01]  /*1090*/  LDC.64 R4, c[0x0][0xc88] ;  /* 0x00032200ff047b82 */ /* 0x00fe220000000a00 */
[----:B------:R-:W-:Y:S01]  /*10a0*/  ULDC.64 UR12, c[0x0][0x208] ;  /* 0x00008200000c7ab9 */ /* 0x000fe20000000a00 */
[----:B------:R-:W-:Y:S01]  /*10b0*/  ULDC.64 UR8, c[0x0][0xa28] ;  /* 0x00028a0000087ab9 */ /* 0x000fe20000000a00 */
[----:B------:R-:W-:Y:S01]  /*10c0*/  ULDC.64 UR10, c[0x0][0xa20] ;  /* 0x00028800000a7ab9 */ /* 0x000fe20000000a00 */
[----:B0-----:R-:W-:-:S06]  /*10d0*/  IMAD.WIDE R4, R7, 0x4, R4 ;  /* 0x0000000407047825 */ /* 0x001fcc00078e0204 */
        /* <DEDUP_REMOVED lines=14> */
[----:B------:R-:W-:Y:S01]  /*11c0*/  IMAD.U32 R4, RZ, RZ, UR8 ;  /* 0x00000008ff047e24 */ /* 0x000fe2000f8e00ff */
[----:B------:R-:W-:Y:S02]  /*11d0*/  STL [R1+0xc], R0 ;  /* 0x00000c0001007387 */ /* 0x000fe40000100800 */
[----:B------:R-:W-:Y:S01]  /*11e0*/  @UP1 ULEA.HI.X UR11, UR4, UR11, UR7, 0x2, UP0 ;  /* 0x0000000b040b1291 */ /* 0x000fe200080f1407 */
[----:B------:R-:W-:Y:S01]  /*11f0*/  IMAD.U32 R5, RZ, RZ, UR9 ;  /* 0x00000009ff057e24 */ /* 0x000fe2000f8e00ff */
[----:B------:R0:W-:Y:S01]  /*1200*/  STL [R1+0x14], R3 ;  /* 0x0000140301007387 */ /* 0x0001e20000100800 */
[----:B------:R-:W-:Y:S01]  /*1210*/  IMAD.U32 R6, RZ, RZ, UR10 ;  /* 0x0000000aff067e24 */ /* 0x000fe2000f8e00ff */
[----:B------:R-:W-:Y:S01]  /*1220*/  ULDC.64 UR8, c[0x0][0x418] ;  /* 0x0001060000087ab9 */ /* 0x000fe20000000a00 */
[----:B------:R-:W-:Y:S01]  /*1230*/  ULDC UR4, c[0x0][0x424] ;  /* 0x0001090000047ab9 */ /* 0x000fe20000000800 */
[----:B------:R-:W-:Y:S01]  /*1240*/  IMAD.U32 R7, RZ, RZ, UR11 ;  /* 0x0000000bff077e24 */ /* 0x000fe2000f8e00ff */
[----:B------:R-:W2:Y:S01]  /*1250*/  @P0 LDG.E R4, desc[UR12][R4.64] ;  /* 0x0000000c04040981 */ /* 0x000ea2000c1e1900 */
[----:B------:R-:W-:-:S03]  /*1260*/  ULDC UR7, c[0x0][0x2f0] ;  /* 0x0000bc0000077ab9 */ /* 0x000fc60000000800 */
[----:B------:R-:W3:Y:S01]  /*1270*/  @P1 LDG.E R6, desc[UR12][R6.64] ;  /* 0x0000000c06061981 */ /* 0x000ee2000c1e1900 */
[----:B0-----:R-:W-:Y:S01]  /*1280*/  IMAD.U32 R3, RZ, RZ, UR6 ;  /* 0x00000006ff037e24 */ /* 0x001fe2000f8e00ff */
[----:B------:R-:W-:Y:S02]  /*1290*/  UISETP.NE.U32.AND UP0, UPT, UR8, URZ, UPT ;  /* 0x0000003f0800728c */ /* 0x000fe4000bf05070 */
[----:B------:R-:W-:Y:S02]  /*12a0*/  ULOP3.LUT UR6, UR5, 0xffff, URZ, 0xc0, !UPT ;  /* 0x0000ffff05067892 */ /* 0x000fe4000f8ec03f */
[----:B------:R0:W-:Y:S01]  /*12b0*/  STL [R1], R3 ;  /* 0x0000000301007387 */ /* 0x0001e20000100800 */
[----:B------:R-:W-:Y:S01]  /*12c0*/  UISETP.NE.AND.EX UP0, UPT, UR9, URZ, UPT, UP0 ;  /* 0x0000003f0900728c */ /* 0x000fe2000bf05300 */
[----:B------:R-:W-:Y:S02]  /*12d0*/  UMOV UR48, URZ ;  /* 0x0000003f00307c82 */ /* 0x000fe40008000000 */
[----:B------:R-:W-:Y:S01]  /*12e0*/  IMAD.U32 R222, RZ, RZ, UR6 ;  /* 0x00000006ffde7e24 */ /* 0x000fe2000f8e00ff */
[----:B------:R-:W-:-:S02]  /*12f0*/  USEL UR4, UR4, 0x1, UP0 ;  /* 0x0000000104047887 */ /* 0x000fc40008000000 */
[----:B------:R-:W-:Y:S02]  /*1300*/  ULOP3.LUT UR6, UR5, 0xff0000, URZ, 0xc0, !UPT ;  /* 0x00ff000005067892 */ /* 0x000fe4000f8ec03f */
[----:B------:R-:W-:Y:S02]  /*1310*/  UIMAD UR4, UR4, UR7, URZ ;  /* 0x00000007040472a4 */ /* 0x000fe4000f8e023f */
[----:B------:R-:W-:Y:S01]  /*1320*/  ULOP3.LUT UR7, UR5, 0xff000000, URZ, 0xc0, !UPT ;  /* 0xff00000005077892 */ /* 0x000fe2000f8ec03f */
[----:B--2---:R-:W-:-:S04]  /*1330*/  @P0 R2UR UR48, R4 ;  /* 0x00000000043002ca */ /* 0x004fc800000e0000 */
        /* <DEDUP_REMOVED lines=17> */
.L_x_6416:
        /* <DEDUP_REMOVED lines=52> */
.L_x_6417:
[----:B------:R-:W-:Y:S01]  /*1790*/  R2UR UR5, R221 ;  /* 0x00000000dd0572ca */ /* 0x000fe200000e0000 */
[----:B------:R-:W-:Y:S01]  /*17a0*/  IMAD.U32 R0, RZ, RZ, UR9 ;  /* 0x00000009ff007e24 */ /* 0x000fe2000f8e00ff */
[----:B------:R-:W-:Y:S01]  /*17b0*/  PLOP3.LUT P0, PT, PT, PT, PT, 0x80, 0x0 ;  /* 0x000000000000781c */ /* 0x000fe20003f0f070 */
[----:B------:R-:W-:Y:S01]  /*17c0*/  IMAD.U32 R3, RZ, RZ, UR4 ;  /* 0x00000004ff037e24 */ /* 0x000fe2000f8e00ff */
        /* <DEDUP_REMOVED lines=9> */
[----:B------:R-:W-:Y:S01]  /*1860*/  UIMAD UR5, UR5, UR4, URZ ;  /* 0x00000004050572a4 */ /* 0x000fe2000f8e023f */
[----:B------:R-:W-:-:S02]  /*1870*/  CS2R R68, SRZ ;  /* 0x0000000000447805 */ /* 0x000fc4000001ff00 */
[----:B------:R-:W-:Y:S02]  /*1880*/  CS2R R66, SRZ ;  /* 0x0000000000427805 */ /* 0x000fe4000001ff00 */
[----:B------:R-:W-:Y:S02]  /*1890*/  CS2R R64, SRZ ;  /* 0x0000000000407805 */ /* 0x000fe4000001ff00 */
[----:B------:R-:W-:Y:S02]  /*18a0*/  CS2R R62, SRZ ;  /* 0x00000000003e7805 */ /* 0x000fe4000001ff00 */
[----:B------:R-:W-:Y:S02]  /*18b0*/  CS2R R60, SRZ ;  /* 0x00000000003c7805 */ /* 0x000fe4000001ff00 */
[----:B------:R-:W-:Y:S01]  /*18c0*/  VIADDMNMX R3, R3, UR5, R0, PT ;  /* 0x0000000503037c46 */ /* 0x000fe2000b800100 */
[----:B------:R-:W-:Y:S01]  /*18d0*/  IMAD.U32 R18, RZ, RZ, UR5 ;  /* 0x00000005ff127e24 */ /* 0x000fe2000f8e00ff */
[----:B------:R-:W-:Y:S01]  /*18e0*/  CS2R R58, SRZ ;  /* 0x00000000003a7805 */ /* 0x000fe2000001ff00 */
[----:B------:R-:W-:Y:S01]  /*18f0*/  IMAD.MOV.U32 R0, RZ, RZ, RZ ;  /* 0x000000ffff007224 */ /* 0x000fe200078e00ff */
[----:B------:R-:W-:Y:S01]  /*1900*/  R2UR UR49, R3 ;  /* 0x00000000033172ca */ /* 0x000fe200000e0000 */
        /* <DEDUP_REMOVED lines=19> */
[----:B------:R-:W-:-:S11]  /*1a40*/  CS2R R20, SRZ ;  /* 0x0000000000147805 */ /* 0x000fd6000001ff00 */
[----:B------:R-:W-:Y:S05]  /*1a50*/  @!P1 BRA `(.L_x_6418) ;  /* 0x000000a800fc9947 */ /* 0x000fea0003800000 */
        /* <DEDUP_REMOVED lines=37> */
.L_x_6419:
[----:B------:R-:W2:Y:S04]  /*1cb0*/  LDL R20, [R1+0x10] ;  /* 0x0000100001147983 */ /* 0x000ea80000100800 */
[----:B------:R-:W3:Y:S01]  /*1cc0*/  LDL R21, [R1+0x68] ;  /* 0x0000680001157983 */ /* 0x000ee20000100800 */
[----:B------:R-:W0:Y:S01]  /*1cd0*/  S2UR UR5, SR_CgaCtaId ;  /* 0x00000000000579c3 */ /* 0x000e220000008800 */
[----:B------:R-:W-:Y:S02]  /*1ce0*/  UMOV UR4, 0x400 ;  /* 0x0000040000047882 */ /* 0x000fe40000000000 */
[----:B0-----:R-:W-:Y:S01]  /*1cf0*/  ULEA UR4, UR5, UR4, 0x18 ;  /* 0x0000000405047291 */ /* 0x001fe2000f8ec03f */
[----:B------:R-:W-:Y:S01]  /*1d00*/  BSSY B0, `(.L_x_6420) ;  /* 0x000000b000007945 */ /* 0x000fe20003800000 */
[----:B--2---:R-:W-:-:S04]  /*1d10*/  LEA.HI R0, R20, R20, RZ, 0x1 ;  /* 0x0000001414007211 */ /* 0x004fc800078f08ff */
[----:B------:R-:W-:-:S05]  /*1d20*/  LOP3.LUT R0, R0, 0xfffffffe, RZ, 0xc0, !PT ;  /* 0xfffffffe00007812 */ /* 0x000fca00078ec0ff */
[----:B------:R-:W-:Y:S02]  /*1d30*/  IMAD.IADD R3, R20, 0x1, -R0 ;  /* 0x0000000114037824 */ /* 0x000fe400078e0a00 */
[----:B------:R-:W-:-:S03]  /*1d40*/  IMAD.U32 R0, RZ, RZ, UR4 ;  /* 0x00000004ff007e24 */ /* 0x000fc6000f8e00ff */
[----:B------:R-:W-:-:S04]  /*1d50*/  SHF.L.U32 R3, R3, 0x1f, RZ ;  /* 0x0000001f03037819 */ /* 0x000fc800000006ff */
[----:B------:R-:W0:Y:S01]  /*1d60*/  SYNCS.PHASECHK.TRANS64.TRYWAIT P1, [R0+URZ+0x34800], R3 ;  /* 0x03480003000075a7 */ /* 0x000e22000802017f */
[----:B---3--:R-:W-:-:S13]  /*1d70*/  R2UR UR6, R21 ;  /* 0x00000000150672ca */ /* 0x008fda00000e0000 */
[----:B------:R-:W-:-:S05]  /*1d80*/  IMAD.U32 R4, RZ, RZ, UR6 ;  /* 0x00000006ff047e24 */ /* 0x000fca000f8e00ff */
[----:B------:R-:W-:Y:S01]  /*1d90*/  ISETP.NE.AND P0, PT, R4, 0x3, PT ;  /* 0x000000030400780c */ /* 0x000fe20003f05270 */
[----:B0-----:R-:W-:-:S12]  /*1da0*/  @!P1 BRA `(.L_x_6421) ;  /* 0x0000014000a09947 */ /* 0x001fd80003800000 */
.L_x_6582:
[----:B------:R-:W-:Y:S05]  /*1db0*/  BSYNC B0 ;  /* 0x0000000000007941 */ /* 0x000fea0003800000 */
.L_x_6420:
[----:B------:R-:W-:Y:S05]  /*1dc0*/  @!P0 BRA `(.L_x_6422) ;  /* 0x0000000000048947 */ /* 0x000fea0003800000 */
[----:B------:R-:W-:Y:S01]  /*1dd0*/  BPT.TRAP 0x1 ;  /* 0x000000040000795c */ /* 0x000fe20000300000 */
.L_x_6422:
[----:B------:R-:W-:Y:S01]  /*1de0*/  IMAD R11, R2, 0x8, R0 ;  /* 0x00000008020b7824 */ /* 0x000fe200078e0200 */
[----:B------:R-:W-:-:S04]  /*1df0*/  SHF.L.U32 R4, R16, 0x1f, RZ ;  /* 0x0000001f10047819 */ /* 0x000fc800000006ff */
[----:B------:R1:W2:Y:S01]  /*1e00*/  SYNCS.PHASECHK.TRANS64.TRYWAIT P2, [R11+URZ+0x34830], R4 ;  /* 0x034830040b0075a7 */ /* 0x0002a2000804017f */
[----:B------:R-:W-:Y:S05]  /*1e10*/  @!P0 BRA `(.L_x_6423) ;  /* 0x0000000000048947 */ /* 0x000fea0003800000 */
[----:B------:R-:W-:Y:S01]  /*1e20*/  BPT.TRAP 0x1 ;  /* 0x000000040000795c */ /* 0x000fe20000300000 */
.L_x_6423:
[----:B0-----:R-:W0:Y:S01]  /*1e30*/  S2R R3, SR_TID.X ;  /* 0x0000000000037919 */ /* 0x001e220000002100 */
[----:B------:R-:W-:Y:S01]  /*1e40*/  IMAD.MOV.U32 R87, RZ, RZ, RZ ;  /* 0x000000ffff577224 */ /* 0x000fe200078e00ff */
[----:B0-----:R-:W-:Y:S01]  /*1e50*/  LOP3.LUT P1, RZ, R3, 0x7f, RZ, 0xc0, !PT ;  /* 0x0000007f03ff7812 */ /* 0x001fe2000782c0ff */
[----:B--2---:R-:W-:-:S12]  /*1e60*/  @P2 BRA `(.L_x_6424) ;  /* 0x0000000000082947 */ /* 0x004fd80003800000 */
[----:B------:R-:W0:Y:S02]  /*1e70*/  SYNCS.PHASECHK.TRANS64.TRYWAIT P2, [R11+URZ+0x34830], R4 ;  /* 0x034830040b0075a7 */ /* 0x000e24000804017f */
[----:B0-----:R-:W-:Y:S05]  /*1e80*/  @!P2 BRA `(.L_x_6425) ;  /* 0x00000140007ca947 */ /* 0x001fea0003800000 */
.L_x_6424:
[----:B------:R-:W-:Y:S05]  /*1e90*/  WARPSYNC.ALL ;  /* 0x0000000000007948 */ /* 0x000fea0003800000 */
[----:B------:R-:W-:Y:S01]  /*1ea0*/  R2UR UR4, R0 ;  /* 0x00000000000472ca */ /* 0x000fe200000e0000 */
[----:B------:R-:W2:Y:S01]  /*1eb0*/  LDL R10, [R1+0x4] ;  /* 0x00000400010a7983 */ /* 0x000ea20000100800 */
[----:B------:R-:W-:Y:S01]  /*1ec0*/  R2UR UR6, R2 ;  /* 0x00000000020672ca */ /* 0x000fe200000e0000 */
[----:B------:R-:W-:Y:S01]  /*1ed0*/  WARPGROUP.ARRIVE ;  /* 0x00000000000079c5 */ /* 0x000fe20000000000 */
        /* <DEDUP_REMOVED lines=9> */
[----:B------:R-:W-:Y:S01]  /*1f70*/  UIADD3 UR4, UR4, 0x1e400, URZ ;  /* 0x0001e40004047890 */ /* 0x000fe2000fffe03f */
[----:B------:R-:W-:Y:S01]  /*1f80*/  IMAD.U32 R12, RZ, RZ, UR48 ;  /* 0x00000030ff0c7e24 */ /* 0x000fe2000f8e00ff */
[----:B------:R-:W-:Y:S01]  /*1f90*/  UMOV UR41, 0x40000040 ;  /* 0x4000004000297882 */ /* 0x000fe20000000000 */
[----:B------:R-:W-:Y:S01]  /*1fa0*/  UMOV UR43, 0x40000040 ;  /* 0x40000040002b7882 */ /* 0x000fe20000000000 */
[----:B------:R-:W-:Y:S01]  /*1fb0*/  USHF.R.U32.HI UR4, URZ, 0x4, UR4 ;  /* 0x000000043f047899 */ /* 0x000fe20008011604 */
[----:B------:R-:W-:Y:S01]  /*1fc0*/  IMAD.U32 R9, RZ, RZ, UR41 ;  /* 0x00000029ff097e24 */ /* 0x000fe2000f8e00ff */
[----:B------:R-:W-:Y:S01]  /*1fd0*/  UMOV UR47, 0x40000040 ;  /* 0x40000040002f7882 */ /* 0x000fe20000000000 */
[----:B------:R-:W-:Y:S01]  /*1fe0*/  IMAD.U32 R21, RZ, RZ, UR49 ;  /* 0x00000031ff157e24 */ /* 0x000fe2000f8e00ff */
[----:B------:R-:W-:Y:S01]  /*1ff0*/  ULOP3.LUT UR4, UR4, 0x3fff, URZ, 0xc0, !UPT ;  /* 0x00003fff04047892 */ /* 0x000fe2000f8ec03f */
[----:B------:R-:W-:Y:S01]  /*2000*/  P2R R15, PR, RZ, 0x2 ;  /* 0x00000002ff0f7803 */ /* 0x000fe20000000000 */
[----:B------:R-:W-:Y:S01]  /*2010*/  UIADD3 UR61, UR49, -0x2, URZ ;  /* 0xfffffffe313d7890 */ /* 0x000fe2000fffe03f */
[----:B------:R-:W-:Y:S01]  /*2020*/  P2R R13, PR, RZ, 0x1 ;  /* 0x00000001ff0d7803 */ /* 0x000fe20000000000 */
[----:B------:R-:W-:Y:S01]  /*2030*/  ULOP3.LUT UR5, UR4, 0x10000, URZ, 0xfc, !UPT ;  /* 0x0001000004057892 */ /* 0x000fe2000f8efc3f */
[----:B------:R-:W-:Y:S01]  /*2040*/  R2UR UR50, R18 ;  /* 0x00000000123272ca */ /* 0x000fe200000e0000 */
[----:B------:R-:W-:Y:S01]  /*2050*/  ULOP3.LUT UR4, UR36, 0x10000, URZ, 0xfc, !UPT ;  /* 0x0001000024047892 */ /* 0x000fe2000f8efc3f */
[----:B------:R-:W-:Y:S01]  /*2060*/  IMAD.MOV.U32 R86, RZ, RZ, R87 ;  /* 0x000000ffff567224 */ /* 0x000fe200078e0057 */
[----:B------:R-:W-:-:S02]  /*2070*/  UIMAD UR6, UR6, 0xb00, UR5 ;  /* 0x00000b00060678a4 */ /* 0x000fc4000f8e0205 */
[----:B------:R-:W-:Y:S01]  /*2080*/  IMAD.U32 R3, RZ, RZ, UR5 ;  /* 0x00000005ff037e24 */ /* 0x000fe2000f8e00ff */
[----:B------:R-:W-:Y:S01]  /*2090*/  UMOV UR5, 0x40000040 ;  /* 0x4000004000057882 */ /* 0x000fe20000000000 */
[----:B------:R-:W-:Y:S01]  /*20a0*/  UIADD3 UR18, UR6, 0x80, URZ ;  /* 0x0000008006127890 */ /* 0x000fe2000fffe03f */
[----:B------:R-:W-:Y:S01]  /*20b0*/  UMOV UR16, UR4 ;  /* 0x0000000400107c82 */ /* 0x000fe20008000000 */
[----:B------:R-:W-:Y:S01]  /*20c0*/  UMOV UR17, UR5 ;  /* 0x0000000500117c82 */ /* 0x000fe20008000000 */
[----:B------:R-:W-:Y:S02]  /*20d0*/  UIADD3 UR10, UR6, 0x100, URZ ;  /* 0x00000100060a7890 */ /* 0x000fe4000fffe03f */
[----:B------:R-:W-:Y:S01]  /*20e0*/  HGMMA.64x16x16.F32 R112, gdesc[UR4], RZ, !UPT, gsb0 ;  /* 0x00200000047079f0 */ /* 0x000fe2000c0008ff */
[----:B------:R-:W-:Y:S01]  /*20f0*/  UMOV UR8, UR4 ;  /* 0x0000000400087c82 */ /* 0x000fe20008000000 */
[----:B------:R-:W-:Y:S01]  /*2100*/  UMOV UR9, UR5 ;  /* 0x0000000500097c82 */ /* 0x000fe20008000000 */
[----:B------:R-:W-:Y:S01]  /*2110*/  UIADD3 UR14, UR6, 0x180, URZ ;  /* 0x00000180060e7890 */ /* 0x000fe2000fffe03f */
        /* <DEDUP_REMOVED lines=17> */
[----:B------:R-:W-:-:S02]  /*2230*/  UIADD3 UR7, UR4, 0x2, URZ ;  /* 0x0000000204077890 */ /* 0x000fc4000fffe03f */
[----:B------:R-:W-:Y:S02]  /*2240*/  UIADD3 UR46, UR6, 0x684, URZ ;  /* 0x00000684062e7890 */ /* 0x000fe4000fffe03f */
[----:B------:R-:W-:-:S03]  /*2250*/  UISETP.GE.AND UP0, UPT, UR61, UR50, UPT ;  /* 0x000000323d00728c */ /* 0x000fc6000bf06270 */
[----:B------:R-:W-:Y:S01]  /*2260*/  UMOV UR40, UR7 ;  /* 0x0000000700287c82 */ /* 0x000fe20008000000 */
[----:B------:R-:W-:Y:S01]  /*2270*/  UIADD3 UR7, UR4, 0x4, URZ ;  /* 0x0000000404077890 */ /* 0x000fe2000fffe03f */
[----:B------:R-:W-:Y:S01]  /*2280*/  IMAD.U32 R8, RZ, RZ, UR40 ;  /* 0x00000028ff087e24 */ /* 0x000fe2000f8e00ff */
        /* <DEDUP_REMOVED lines=26> */
[----:B------:R-:W-:Y:S01]  /*2430*/  UIADD3 UR18, UR6, 0x82, URZ ;  /* 0x0000008206127890 */ /* 0x000fe2000fffe03f */
[----:B------:R-:W-:Y:S01]  /*2440*/  UMOV UR16, UR40 ;  /* 0x0000002800107c82 */ /* 0x000fe20008000000 */
[----:B------:R-:W-:Y:S01]  /*2450*/  UMOV UR17, UR41 ;  /* 0x0000002900117c82 */ /* 0x000fe20008000000 */
[----:B------:R-:W-:Y:S01]  /*2460*/  UMOV UR19, 0x40000040 ;  /* 0x4000004000137882 */ /* 0x000fe20000000000 */
[----:B--2---:R-:W-:-:S05]  /*2470*/  IADD3 R12, R12, 0xb0, -R10 ;  /* 0x000000b00c0c7810 */ /* 0x004fca0007ffe80a */
        /* <DEDUP_REMOVED lines=82> */
[----:B------:R-:W-:Y:S01]  /*29a0*/  UMOV UR40, UR16 ;  /* 0x0000001000287c82 */ /* 0x000fe20008000000 */
[----:B------:R-:W-:Y:S01]  /*29b0*/  UMOV UR41, UR17 ;  /* 0x0000001100297c82 */ /* 0x000fe20008000000 */
[----:B------:R-:W-:Y:S01]  /*29c0*/  IMAD.U32 R6, RZ, RZ, UR16 ;  /* 0x00000010ff067e24 */ /* 0x000fe2000f8e00ff */
[----:B------:R-:W-:Y:S01]  /*29d0*/  UMOV UR12, UR40 ;  /* 0x00000028000c7c82 */ /* 0x000fe20008000000 */
[----:B------:R-:W-:Y:S01]  /*29e0*/  IMAD.U32 R7, RZ, RZ, UR17 ;  /* 0x00000011ff077e24 */ /* 0x000fe2000f8e00ff */
[----:B------:R-:W-:Y:S01]  /*29f0*/  UMOV UR13, UR41 ;  /* 0x00000029000d7c82 */ /* 0x000fe20008000000 */
        /* <DEDUP_REMOVED lines=79> */
[----:B01----:R-:W-:Y:S01]  /*2ef0*/  IMAD.U32 R4, RZ, RZ, UR16 ;  /* 0x00000010ff047e24 */ /* 0x003fe2000f8e00ff */
        /* <DEDUP_REMOVED lines=356> */
[----:B------:R-:W-:Y:S02]  /*4540*/  ISETP.GT.AND P3, PT, R12, 0x21, PT ;  /* 0x000000210c00780c */ /* 0x000fe40003f64270 */
[----:B------:R-:W-:Y:S02]  /*4550*/  FMNMX.FTZ R21, R109, R10, !PT ;  /* 0x0000000a6d157209 */ /* 0x000fe40007810000 */
        /* <DEDUP_REMOVED lines=15> */
[----:B------:R-:W-:Y:S02]  /*4650*/  FSEL R101, R101, -INF , P5 ;  /* 0xff80000065657808 */ /* 0x000fe40002800000 */
[----:B------:R-:W-:-:S02]  /*4660*/  ISETP.GT.AND P2, PT, R12, 0x30, PT ;  /* 0x000000300c00780c */ /* 0x000fc40003f44270 */
[----:B------:R-:W-:Y:S02]  /*4670*/  FMNMX.FTZ R10, R100, R21, !PT ;  /* 0x00000015640a7209 */ /* 0x000fe40007810000 */
[----:B------:R-:W-:Y:S02]  /*4680*/  FSEL R99, R99, -INF , P3 ;  /* 0xff80000063637808 */ /* 0x000fe40001800000 */
        /* <DEDUP_REMOVED lines=63> */
[----:B------:R-:W-:Y:S02]  /*4a80*/  FMNMX.FTZ R21, R69, R10, !PT ;  /* 0x0000000a45157209 */ /* 0x000fe40007810000 */
        /* <DEDUP_REMOVED lines=17> */
[----:B------:R-:W-:Y:S02]  /*4ba0*/  FSEL R58, R58, -INF , P2 ;  /* 0xff8000003a3a7808 */ /* 0x000fe40001000000 */
[----:B------:R-:W-:Y:S02]  /*4bb0*/  ISETP.GT.AND P2, PT, R12, 0x71, PT ;  /* 0x000000710c00780c */ /* 0x000fe40003f44270 */
[----:B------:R-:W-:Y:S02]  /*4bc0*/  FMNMX.FTZ R21, R61, R10, !PT ;  /* 0x0000000a3d157209 */ /* 0x000fe40007810000 */
[----:B------:R-:W-:-:S02]  /*4bd0*/  FSEL R59, R59, -INF , P6 ;  /* 0xff8000003b3b7808 */ /* 0x000fc40003000000 */
[----:B------:R-:W-:Y:S02]  /*4be0*/  ISETP.GT.AND P6, PT, R12, 0x78, PT ;  /* 0x000000780c00780c */ /* 0x000fe40003fc4270 */
        /* <DEDUP_REMOVED lines=10> */
[----:B------:R-:W-:Y:S01]  /*4c90*/  UMOV UR22, UR7 ;  /* 0x0000000700167c82 */ /* 0x000fe20008000000 */
[----:B------:R-:W-:Y:S01]  /*4ca0*/  UMOV UR23, 0x40000040 ;  /* 0x4000004000177882 */ /* 0x000fe20000000000 */
[----:B------:R-:W-:Y:S02]  /*4cb0*/  FSEL R52, R52, -INF , P6 ;  /* 0xff80000034347808 */ /* 0x000fe40003000000 */
[----:B------:R-:W-:Y:S02]  /*4cc0*/  FMNMX.FTZ R21, R49, R10, !PT ;  /* 0x0000000a31157209 */ /* 0x000fe40007810000 */
[----:B------:R-:W-:-:S02]  /*4cd0*/  FSEL R53, R53, -INF , P5 ;  /* 0xff80000035357808 */ /* 0x000fc40002800000 */
[----:B------:R-:W-:Y:S02]  /*4ce0*/  FMNMX.FTZ R10, R52, R21, !PT ;  /* 0x00000015340a7209 */ /* 0x000fe40007810000 */
[----:B------:R-:W-:Y:S02]  /*4cf0*/  FSEL R50, R50, -INF , P3 ;  /* 0xff80000032327808 */ /* 0x000fe40001800000 */
[C---:B------:R-:W-:Y:S02]  /*4d00*/  ISETP.GT.AND P3, PT, R12.reuse, 0x81, PT ;  /* 0x000000810c00780c */ /* 0x040fe40003f64270 */
[----:B------:R-:W-:Y:S02]  /*4d10*/  FMNMX.FTZ R21, R53, R10, !PT ;  /* 0x0000000a35157209 */ /* 0x000fe40007810000 */
[----:B------:R-:W-:Y:S02]  /*4d20*/  FSEL R51, R51, -INF , P2 ;  /* 0xff80000033337808 */ /* 0x000fe40001000000 */
[----:B------:R-:W-:-:S02]  /*4d30*/  ISETP.GT.AND P2, PT, R12, 0x88, PT ;  /* 0x000000880c00780c */ /* 0x000fc40003f44270 */
        /* <DEDUP_REMOVED lines=15> */
[----:B------:R-:W-:-:S02]  /*4e30*/  FMNMX.FTZ R21, R44, R21, !PT ;  /* 0x000000152c157209 */ /* 0x000fc40007810000 */
[----:B------:R-:W-:Y:S02]  /*4e40*/  ISETP.GT.AND P1, PT, R12, 0x91, PT ;  /* 0x000000910c00780c */ /* 0x000fe40003f24270 */
[----:B------:R-:W-:Y:S02]  /*4e50*/  FMNMX.FTZ R21, R20, R21, !PT ;  /* 0x0000001514157209 */ /* 0x000fe40007810000 */
[----:B------:R-:W-:Y:S02]  /*4e60*/  FSEL R46, R46, -INF , P2 ;  /* 0xff8000002e2e7808 */ /* 0x000fe40001000000 */
[C---:B------:R-:W-:Y:S02]  /*4e70*/  ISETP.GT.AND P2, PT, R12.reuse, 0x99, PT ;  /* 0x000000990c00780c */ /* 0x040fe40003f44270 */
[----:B------:R-:W-:Y:S02]  /*4e80*/  FSEL R43, R43, -INF , P3 ;  /* 0xff8000002b2b7808 */ /* 0x000fe40001800000 */
[----:B------:R-:W-:-:S02]  /*4e90*/  ISETP.GT.AND P3, PT, R12, 0xa0, PT ;  /* 0x000000a00c00780c */ /* 0x000fc40003f64270 */
[----:B------:R-:W-:Y:S02]  /*4ea0*/  FSEL R42, R42, -INF , P4 ;  /* 0xff8000002a2a7808 */ /* 0x000fe40002000000 */
[----:B------:R-:W-:Y:S02]  /*4eb0*/  ISETP.GT.AND P4, PT, R12, 0xa1, PT ;  /* 0x000000a10c00780c */ /* 0x000fe40003f84270 */
[----:B------:R-:W-:Y:S01]  /*4ec0*/  P2R R45, PR, RZ, 0x2 ;  /* 0x00000002ff2d7803 */ /* 0x000fe20000000000 */
[----:B------:R-:W-:Y:S02]  /*4ed0*/  WARPGROUP.DEPBAR.LE gsb0, 0x0 ;  /* 0x00008000000079c5 */ /* 0x000fe40000010000 */
[----:B------:R-:W-:Y:S01]  /*4ee0*/  WARPGROUP.ARRIVE ;  /* 0x00000000000079c5 */ /* 0x000fe20000000000 */
[----:B------:R-:W-:Y:S02]  /*4ef0*/  FSEL R32, R32, -INF , P0 ;  /* 0xff80000020207808 */ /* 0x000fe40000000000 */
[----:B------:R-:W-:-:S02]  /*4f00*/  ISETP.GT.AND P0, PT, R12, 0x98, PT ;  /* 0x000000980c00780c */ /* 0x000fc40003f04270 */
[----:B------:R-:W-:Y:S01]  /*4f10*/  FSEL R80, R33, -INF , P1 ;  /* 0xff80000021507808 */ /* 0x000fe20000800000 */
[----:B------:R-:W-:Y:S01]  /*4f20*/  HGMMA.64x16x16.F32 R24, gdesc[UR20], R24, gsb0 ;  /* 0x00200000141879f0 */ /* 0x000fe20008000818 */
[----:B------:R-:W-:Y:S02]  /*4f30*/  FMNMX.FTZ R21, R32, R21, !PT ;  /* 0x0000001520157209 */ /* 0x000fe40007810000 */
[----:B------:R-:W-:Y:S02]  /*4f40*/  FSEL R81, R36, -INF , P0 ;  /* 0xff80000024517808 */ /* 0x000fe40000000000 */
[----:B------:R-:W-:Y:S02]  /*4f50*/  FMNMX.FTZ R10, R80, R21, !PT ;  /* 0x00000015500a7209 */ /* 0x000fe40007810000 */
[----:B------:R-:W-:Y:S02]  /*4f60*/  FSEL R84, R37, -INF , P2 ;  /* 0xff80000025547808 */ /* 0x000fe40001000000 */
[----:B------:R-:W-:-:S02]  /*4f70*/  FMNMX.FTZ R21, R81, R10, !PT ;  /* 0x0000000a51157209 */ /* 0x000fc40007810000 */
[----:B------:R-:W-:Y:S02]  /*4f80*/  P2R R33, PR, RZ, 0x4 ;  /* 0x00000004ff217803 */ /* 0x000fe40000000000 */
[----:B------:R-:W-:Y:S02]  /*4f90*/  FMNMX.FTZ R21, R84, R21, !PT ;  /* 0x0000001554157209 */ /* 0x000fe40007810000 */
[----:B------:R-:W-:Y:S02]  /*4fa0*/  P2R R41, PR, RZ, 0x1 ;  /* 0x00000001ff297803 */ /* 0x000fe40000000000 */
[C---:B------:R-:W-:Y:S02]  /*4fb0*/  ISETP.GT.AND P0, PT, R12.reuse, 0x89, PT ;  /* 0x000000890c00780c */ /* 0x040fe40003f04270 */
[----:B------:R-:W-:Y:S02]  /*4fc0*/  ISETP.GT.AND P1, PT, R12, 0x90, PT ;  /* 0x000000900c00780c */ /* 0x000fe40003f24270 */
[----:B------:R-:W-:-:S02]  /*4fd0*/  FSEL R47, R47, -INF , P0 ;  /* 0xff8000002f2f7808 */ /* 0x000fc40000000000 */
[----:B------:R-:W-:Y:S02]  /*4fe0*/  ISETP.NE.AND P0, PT, R41, RZ, PT ;  /* 0x000000ff2900720c */ /* 0x000fe40003f05270 */
[----:B------:R-:W-:Y:S02]  /*4ff0*/  FSEL R34, R34, -INF , P1 ;  /* 0xff80000022227808 */ /* 0x000fe40000800000 */
[----:B------:R-:W-:Y:S02]  /*5000*/  ISETP.NE.AND P1, PT, R45, RZ, PT ;  /* 0x000000ff2d00720c */ /* 0x000fe40003f25270 */
[----:B------:R-:W-:Y:S02]  /*5010*/  FSEL R38, R38, -INF , P0 ;  /* 0xff80000026267808 */ /* 0x000fe40000000000 */
[----:B------:R-:W-:Y:S02]  /*5020*/  FSEL R35, R35, -INF , P1 ;  /* 0xff80000023237808 */ /* 0x000fe40000800000 */
[----:B------:R-:W-:-:S02]  /*5030*/  ISETP.NE.AND P0, PT, R13, RZ, PT ;  /* 0x000000ff0d00720c */ /* 0x000fc40003f05270 */
[----:B------:R-:W-:-:S13]  /*5040*/  ISETP.NE.AND P1, PT, R15, RZ, PT ;  /* 0x000000ff0f00720c */ /* 0x000fda0003f25270 */
[----:B------:R-:W-:Y:S01]  /*5050*/  @!P1 VIADD R11, R11, 0x34840 ;  /* 0x000348400b0b9836 */ /* 0x000fe20000000000 */
[----:B------:R-:W-:Y:S02]  /*5060*/  WARPGROUP.DEPBAR.LE gsb0, 0x0 ;  /* 0x00008000000079c5 */ /* 0x000fe40000010000 */
[----:B------:R-:W-:Y:S02]  /*5070*/  FSEL R36, R24, -INF , P3 ;  /* 0xff80000018247808 */ /* 0x000fe40001800000 */
        /* <DEDUP_REMOVED lines=9> */
[----:B------:R-:W-:Y:S01]  /*5110*/  @!P1 PRMT R11, RZ, 0x654, R11 ;  /* 0x00000654ff0b9816 */ /* 0x000fe2000000000b */
[----:B------:R-:W0:Y:S03]  /*5120*/  SHFL.BFLY PT, R10, R21, 0x2, 0x1f ;  /* 0x0c401f00150a7f89 */ /* 0x000e2600000e0000 */
[----:B------:R1:W-:Y:S01]  /*5130*/  @!P1 SYNCS.ARRIVE.TRANS64.RED.A1T0 RZ, [R11+URZ], RZ ;  /* 0x000000ff0bff99a7 */ /* 0x0003e2000810043f */
[----:B0-----:R-:W-:-:S05]  /*5140*/  FMNMX.FTZ R25, R21, R10, !PT ;  /* 0x0000000a15197209 */ /* 0x001fca0007810000 */
[----:B------:R-:W0:Y:S02]  /*5150*/  SHFL.BFLY PT, R10, R25, 0x1, 0x1f ;  /* 0x0c201f00190a7f89 */ /* 0x000e2400000e0000 */
[----:B0-----:R-:W-:-:S04]  /*5160*/  FMNMX.FTZ R10, R25, R10, !PT ;  /* 0x0000000a190a7209 */ /* 0x001fc80007810000 */
[C---:B------:R-:W-:Y:S01]  /*5170*/  FSETP.NEU.FTZ.AND P2, PT, R10.reuse, -INF , PT ;  /* 0xff8000000a00780b */ /* 0x040fe20003f5d000 */
[----:B------:R-:W-:-:S05]  /*5180*/  FMUL.FTZ R83, R10, UR11 ;  /* 0x0000000b0a537c20 */ /* 0x000fca0008410000 */
[----:B------:R-:W-:Y:S02]  /*5190*/  FSEL R83, R83, RZ, P2 ;  /* 0x000000ff53537208 */ /* 0x000fe40001000000 */
[----:B------:R-:W-:Y:S02]  /*51a0*/  ISETP.NE.AND P2, PT, R33, RZ, PT ;  /* 0x000000ff2100720c */ /* 0x000fe40003f45270 */
[----:B------:R-:W-:Y:S01]  /*51b0*/  FMNMX.FTZ R33, R114, R115, !PT ;  /* 0x0000007372217209 */ /* 0x000fe20007810000 */
[--C-:B------:R-:W-:Y:S01]  /*51c0*/  FFMA.FTZ R200, R56, UR11, -R83.reuse ;  /* 0x0000000b38c87c23 */ /* 0x100fe20008010853 */
[--C-:B------:R-:W-:Y:S01]  /*51d0*/  FFMA.FTZ R56, R61, UR11, -R83.reuse ;  /* 0x0000000b3d387c23 */ /* 0x100fe20008010853 */
        /* <DEDUP_REMOVED lines=18> */
[----:B------:R-:W0:Y:S01]  /*5300*/  MUFU.EX2 R13, R13 ;  /* 0x0000000d000d7308 */ /* 0x000e220000000800 */
[--C-:B------:R-:W-:Y:S01]  /*5310*/  FFMA.FTZ R25, R109, UR11, -R83.reuse ;  /* 0x0000000b6d197c23 */ /* 0x100fe20008010853 */
[--C-:B------:R-:W-:Y:S01]  /*5320*/  FFMA.FTZ R27, R49, UR11, -R83.reuse ;  /* 0x0000000b311b7c23 */ /* 0x100fe20008010853 */
[----:B------:R-:W-:Y:S01]  /*5330*/  FMNMX.FTZ R37, R111, R12, !PT ;  /* 0x0000000c6f257209 */ /* 0x000fe20007810000 */
[--C-:B------:R-:W-:Y:S01]  /*5340*/  FFMA.FTZ R49, R14, UR11, -R83.reuse ;  /* 0x0000000b0e317c23 */ /* 0x100fe20008010853 */
[--C-:B------:R-:W-:Y:S01]  /*5350*/  FFMA.FTZ R184, R96, UR11, -R83.reuse ;  /* 0x0000000b60b87c23 */ /* 0x100fe20008010853 */
[--C-:B------:R-:W-:Y:S01]  /*5360*/  FFMA.FTZ R29, R97, UR11, -R83.reuse ;  /* 0x0000000b611d7c23 */ /* 0x100fe20008010853 */
[----:B------:R-:W-:Y:S01]  /*5370*/  FMNMX.FTZ R12, R98, R37, !PT ;  /* 0x00000025620c7209 */ /* 0x000fe20007810000 */
[----:B------:R-:W2:Y:S01]  /*5380*/  MUFU.EX2 R178, R178 ;  /* 0x000000b200b27308 */ /* 0x000ea20000000800 */
[--C-:B------:R-:W-:Y:S01]  /*5390*/  FFMA.FTZ R214, R81, UR11, -R83.reuse ;  /* 0x0000000b51d67c23 */ /* 0x100fe20008010853 */
[--C-:B------:R-:W-:Y:S01]  /*53a0*/  FFMA.FTZ R186, R100, UR11, -R83.reuse ;  /* 0x0000000b64ba7c23 */ /* 0x100fe20008010853 */
[----:B------:R-:W-:Y:S01]  /*53b0*/  FMNMX.FTZ R41, R99, R12, !PT ;  /* 0x0000000c63297209 */ /* 0x000fe20007810000 */
[--C-:B------:R-:W-:Y:S01]  /*53c0*/  FFMA.FTZ R33, R101, UR11, -R83.reuse ;  /* 0x0000000b65217c23 */ /* 0x100fe20008010853 */
[--C-:B------:R-:W-:Y:S01]  /*53d0*/  FFMA.FTZ R188, R88, UR11, -R83.reuse ;  /* 0x0000000b58bc7c23 */ /* 0x100fe20008010853 */
[--C-:B------:R-:W-:Y:S01]  /*53e0*/  FFMA.FTZ R37, R89, UR11, -R83.reuse ;  /* 0x0000000b59257c23 */ /* 0x100fe20008010853 */
[----:B------:R-:W-:Y:S01]  /*53f0*/  FMNMX.FTZ R12, R102, R41, !PT ;  /* 0x00000029660c7209 */ /* 0x000fe20007810000 */
[----:B------:R-:W3:Y:S01]  /*5400*/  MUFU.EX2 R15, R15 ;  /* 0x0000000f000f7308 */ /* 0x000ee20000000800 */
[--C-:B------:R-:W-:Y:S01]  /*5410*/  FFMA.FTZ R192, R72, UR11, -R83.reuse ;  /* 0x0000000b48c07c23 */ /* 0x100fe20008010853 */
[--C-:B------:R-:W-:Y:S01]  /*5420*/  FFMA.FTZ R194, R76, UR11, -R83.reuse ;  /* 0x0000000b4cc27c23 */ /* 0x100fe20008010853 */
[----:B------:R-:W-:Y:S01]  /*5430*/  FMNMX.FTZ R41, R103, R12, !PT ;  /* 0x0000000c67297209 */ /* 0x000fe20007810000 */
[--C-:B------:R-:W-:Y:S01]  /*5440*/  FFMA.FTZ R196, R64, UR11, -R83.reuse ;  /* 0x0000000b40c47c23 */ /* 0x100fe20008010853 */
[--C-:B------:R-:W-:Y:S01]  /*5450*/  FFMA.FTZ R65, R65, UR11, -R83.reuse ;  /* 0x0000000b41417c23 */ /* 0x100fe20008010853 */
[--C-:B------:R-:W-:Y:S01]  /*5460*/  FFMA.FTZ R198, R68, UR11, -R83.reuse ;  /* 0x0000000b44c67c23 */ /* 0x100fe20008010853 */
[----:B------:R-:W-:Y:S01]  /*5470*/  FMNMX.FTZ R12, R90, R41, !PT ;  /* 0x000000295a0c7209 */ /* 0x000fe20007810000 */
[----:B------:R-:W4:Y:S01]  /*5480*/  MUFU.EX2 R180, R180 ;  /* 0x000000b400b47308 */ /* 0x000f220000000800 */
[--C-:B------:R-:W-:Y:S01]  /*5490*/  FFMA.FTZ R41, R93, UR11, -R83.reuse ;  /* 0x0000000b5d297c23 */ /* 0x100fe20008010853 */
[--C-:B------:R-:W-:Y:S01]  /*54a0*/  FFMA.FTZ R69, R69, UR11, -R83.reuse ;  /* 0x0000000b45457c23 */ /* 0x100fe20008010853 */
[----:B------:R-:W-:Y:S01]  /*54b0*/  FMNMX.FTZ R45, R91, R12, !PT ;  /* 0x0000000c5b2d7209 */ /* 0x000fe20007810000 */
[--C-:B------:R-:W-:Y:S01]  /*54c0*/  FFMA.FTZ R57, R57, UR11, -R83.reuse ;  /* 0x0000000b39397c23 */ /* 0x100fe20008010853 */
[--C-:B------:R-:W-:Y:S01]  /*54d0*/  FFMA.FTZ R208, R40, UR11, -R83.reuse ;  /* 0x0000000b28d07c23 */ /* 0x100fe20008010853 */
[--C-:B------:R-:W-:Y:S01]  /*54e0*/  FFMA.FTZ R210, R44, UR11, -R83.reuse ;  /* 0x0000000b2cd27c23 */ /* 0x100fe20008010853 */
[----:B------:R-:W-:Y:S01]  /*54f0*/  FMNMX.FTZ R12, R94, R45, !PT ;  /* 0x0000002d5e0c7209 */ /* 0x000fe20007810000 */
[----:B------:R-:W5:Y:S01]  /*5500*/  MUFU.EX2 R21, R21 ;  /* 0x0000001500157308 */ /* 0x000f620000000800 */
[--C-:B------:R-:W-:Y:S01]  /*5510*/  FFMA.FTZ R212, R32, UR11, -R83.reuse ;  /* 0x0000000b20d47c23 */ /* 0x100fe20008010853 */
[--C-:B------:R-:W-:Y:S01]  /*5520*/  FFMA.FTZ R216, R36, UR11, -R83.reuse ;  /* 0x0000000b24d87c23 */ /* 0x100fe20008010853 */
[----:B------:R-:W-:Y:S01]  /*5530*/  FMNMX.FTZ R45, R95, R12, !PT ;  /* 0x0000000c5f2d7209 */ /* 0x000fe20007810000 */
[--C-:B------:R-:W-:Y:S01]  /*5540*/  FFMA.FTZ R81, R82, UR11, -R83.reuse ;  /* 0x0000000b52517c23 */ /* 0x100fe20008010853 */
[----:B------:R-:W-:Y:S01]  /*5550*/  FFMA.FTZ R218, R28, UR11, -R83 ;  /* 0x0000000b1cda7c23 */ /* 0x000fe20008010853 */
[----:B------:R-:W-:Y:S01]  /*5560*/  IMAD.MOV.U32 R82, RZ, RZ, R87 ;  /* 0x000000ffff527224 */ /* 0x000fe200078e0057 */
[----:B------:R-:W-:Y:S01]  /*5570*/  FMNMX.FTZ R12, R74, R45, !PT ;  /* 0x0000002d4a0c7209 */ /* 0x000fe20007810000 */
[----:B------:R-:W-:Y:S01]  /*5580*/  FFMA.FTZ R45, R73, UR11, -R83 ;  /* 0x0000000b492d7c23 */ /* 0x000fe20008010853 */
[----:B------:R-:W1:Y:S01]  /*5590*/  MUFU.EX2 R182, R182 ;  /* 0x000000b600b67308 */ /* 0x000e620000000800 */
[--C-:B------:R-:W-:Y:S01]  /*55a0*/  IMAD.MOV.U32 R76, RZ, RZ, R87.reuse ;  /* 0x000000ffff4c7224 */ /* 0x100fe200078e0057 */
[----:B------:R-:W-:Y:S01]  /*55b0*/  FMNMX.FTZ R73, R75, R12, !PT ;  /* 0x0000000c4b497209 */ /* 0x000fe20007810000 */
[----:B------:R-:W-:-:S03]  /*55c0*/  IMAD.MOV.U32 R72, RZ, RZ, R87 ;  /* 0x000000ffff487224 */ /* 0x000fc600078e0057 */
[----:B------:R-:W-:Y:S02]  /*55d0*/  FMNMX.FTZ R12, R78, R73, !PT ;  /* 0x000000494e0c7209 */ /* 0x000fe40007810000 */
[----:B------:R-:W1:Y:S02]  /*55e0*/  MUFU.EX2 R25, R25 ;  /* 0x0000001900197308 */ /* 0x000e640000000800 */
[----:B------:R-:W-:-:S04]  /*55f0*/  FMNMX.FTZ R73, R79, R12, !PT ;  /* 0x0000000c4f497209 */ /* 0x000fc80007810000 */
[----:B------:R-:W-:Y:S01]  /*5600*/  FMNMX.FTZ R12, R66, R73, !PT ;  /* 0x00000049420c7209 */ /* 0x000fe20007810000 */
[----:B------:R-:W-:Y:S01]  /*5610*/  FFMA.FTZ R73, R77, UR11, -R83 ;  /* 0x0000000b4d497c23 */ /* 0x000fe20008010853 */
[----:B------:R-:W1:Y:S02]  /*5620*/  MUFU.EX2 R184, R184 ;  /* 0x000000b800b87308 */ /* 0x000e640000000800 */
[----:B------:R-:W-:-:S04]  /*5630*/  FMNMX.FTZ R77, R67, R12, !PT ;  /* 0x0000000c434d7209 */ /* 0x000fc80007810000 */
[----:B------:R-:W-:Y:S02]  /*5640*/  FMNMX.FTZ R12, R70, R77, !PT ;  /* 0x0000004d460c7209 */ /* 0x000fe40007810000 */
[----:B------:R-:W1:Y:S02]  /*5650*/  MUFU.EX2 R29, R29 ;  /* 0x0000001d001d7308 */ /* 0x000e640000000800 */
        /* <DEDUP_REMOVED lines=21> */
[----:B------:R-:W-:Y:S01]  /*57b0*/  MUFU.EX2 R192, R192 ;  /* 0x000000c000c07308 */ /* 0x000fe20000000800 */
[----:B------:R-:W-:Y:S01]  /*57c0*/  IMAD.MOV.U32 R84, RZ, RZ, R87 ;  /* 0x000000ffff547224 */ /* 0x000fe200078e0057 */
[----:B------:R-:W-:Y:S02]  /*57d0*/  FMNMX.FTZ R61, R35, R12, !PT ;  /* 0x0000000c233d7209 */ /* 0x000fe40007810000 */
[----:B------:R-:W-:Y:S02]  /*57e0*/  FSEL R12, R39, -INF , P2 ;  /* 0xff800000270c7808 */ /* 0x000fe40001000000 */
[----:B------:R-:W-:Y:S02]  /*57f0*/  FMNMX.FTZ R61, R38, R61, !PT ;  /* 0x0000003d263d7209 */ /* 0x000fe40007810000 */
[----:B------:R0:W-:Y:S02]  /*5800*/  MUFU.EX2 R39, R56 ;  /* 0x0000003800277308 */ /* 0x0001e40000000800 */
[----:B------:R-:W-:-:S04]  /*5810*/  FMNMX.FTZ R61, R12, R61, !PT ;  /* 0x0000003d0c3d7209 */ /* 0x000fc80007810000 */
[----:B------:R-:W-:Y:S02]  /*5820*/  FMNMX.FTZ R61, R26, R61, !PT ;  /* 0x0000003d1a3d7209 */ /* 0x000fe40007810000 */
[----:B------:R-:W-:Y:S01]  /*5830*/  MUFU.EX2 R45, R45 ;  /* 0x0000002d002d7308 */ /* 0x000fe20000000800 */
[----:B0-----:R-:W-:Y:S01]  /*5840*/  FSEL R56, R31, -INF , P6 ;  /* 0xff8000001f387808 */ /* 0x001fe20003000000 */
[--C-:B------:R-:W-:Y:S01]  /*5850*/  FFMA.FTZ R31, R53, UR11, -R83.reuse ;  /* 0x0000000b351f7c23 */ /* 0x100fe20008010853 */
[----:B------:R-:W-:Y:S01]  /*5860*/  FMNMX.FTZ R61, R48, R61, !PT ;  /* 0x0000003d303d7209 */ /* 0x000fe20007810000 */
[----:B------:R-:W-:-:S03]  /*5870*/  FFMA.FTZ R53, R20, UR11, -R83 ;  /* 0x0000000b14357c23 */ /* 0x000fc60008010853 */
        /* <DEDUP_REMOVED lines=8> */
[--C-:B------:R-:W-:Y:S01]  /*5900*/  FFMA.FTZ R61, R80, UR11, -R83.reuse ;  /* 0x0000000b503d7c23 */ /* 0x100fe20008010853 */
[----:B------:R-:W-:-:S05]  /*5910*/  FFMA.FTZ R83, R24, UR11, -R83 ;  /* 0x0000000b18537c23 */ /* 0x000fca0008010853 */
[----:B------:R-:W-:Y:S01]  /*5920*/  MUFU.EX2 R198, R198 ;  /* 0x000000c600c67308 */ /* 0x000fe20000000800 */
[----:B------:R-:W-:Y:S01]  /*5930*/  IMAD.MOV.U32 R80, RZ, RZ, R87 ;  /* 0x000000ffff507224 */ /* 0x000fe200078e0057 */
[----:B------:R-:W0:Y:S06]  /*5940*/  SHFL.BFLY PT, R85, R52, 0x1, 0x1f ;  /* 0x0c201f0034557f89 */ /* 0x000e2c00000e0000 */
[----:B------:R-:W-:Y:S08]  /*5950*/  MUFU.EX2 R69, R69 ;  /* 0x0000004500457308 */ /* 0x000ff00000000800 */
[----:B------:R-:W-:Y:S08]  /*5960*/  MUFU.EX2 R200, R200 ;  /* 0x000000c800c87308 */ /* 0x000ff00000000800 */
[----:B------:R-:W-:Y:S01]  /*5970*/  MUFU.EX2 R57, R57 ;  /* 0x0000003900397308 */ /* 0x000fe20000000800 */
[----:B0-----:R-:W-:-:S04]  /*5980*/  FMNMX.FTZ R92, R52, R85, !PT ;  /* 0x00000055345c7209 */ /* 0x001fc80007810000 */
[C---:B------:R-:W-:Y:S01]  /*5990*/  FSETP.NEU.FTZ.AND P2, PT, R92.reuse, -INF , PT ;  /* 0xff8000005c00780b */ /* 0x040fe20003f5d000 */
[----:B------:R-:W-:Y:S02]  /*59a0*/  FMUL.FTZ R85, R92, UR11 ;  /* 0x0000000b5c557c20 */ /* 0x000fe40008410000 */
[----:B------:R-:W-:Y:S03]  /*59b0*/  MUFU.EX2 R202, R202 ;  /* 0x000000ca00ca7308 */ /* 0x000fe60000000800 */
[----:B------:R-:W-:Y:S02]  /*59c0*/  FSEL R85, R85, RZ, P2 ;  /* 0x000000ff55557208 */ /* 0x000fe40001000000 */
[----:B------:R-:W-:-:S03]  /*59d0*/  PLOP3.LUT P2, PT, PT, PT, UP0, 0x80, 0x0 ;  /* 0x000000000000781c */ /* 0x000fc60003f4f008 */
[----:B------:R-:W-:Y:S01]  /*59e0*/  MUFU.EX2 R204, R204 ;  /* 0x000000cc00cc7308 */ /* 0x000fe20000000800 */
[----:B------:R-:W-:Y:S01]  /*59f0*/  FFMA.FTZ R60, R75, UR11, -R85 ;  /* 0x0000000b4b3c7c23 */ /* 0x000fe20008010855 */
[----:B------:R-:W-:Y:S01]  /*5a00*/  FADD.FTZ R75, R176, R13 ;  /* 0x0000000db04b7221 */ /* 0x000fe20000010000 */
[--C-:B------:R-:W-:Y:S01]  /*5a10*/  FFMA.FTZ R197, R66, UR11, -R85.reuse ;  /* 0x0000000b42c57c23 */ /* 0x100fe20008010855 */
[--C-:B------:R-:W-:Y:S01]  /*5a20*/  FFMA.FTZ R177, R114, UR11, -R85.reuse ;  /* 0x0000000b72b17c23 */ /* 0x100fe20008010855 */
[----:B------:R-:W-:Y:S01]  /*5a30*/  FFMA.FTZ R20, R115, UR11, -R85 ;  /* 0x0000000b73147c23 */ /* 0x000fe20008010855 */
[----:B--2---:R-:W-:Y:S01]  /*5a40*/  FADD.FTZ R14, R178, R75 ;  /* 0x0000004bb20e7221 */ /* 0x004fe20000010000 */
[--C-:B------:R-:W-:Y:S01]  /*5a50*/  FFMA.FTZ R66, R67, UR11, -R85.reuse ;  /* 0x0000000b43427c23 */ /* 0x100fe20008010855 */
[--C-:B------:R-:W-:Y:S01]  /*5a60*/  FFMA.FTZ R179, R118, UR11, -R85.reuse ;  /* 0x0000000b76b37c23 */ /* 0x100fe20008010855 */
[--C-:B------:R-:W-:Y:S01]  /*5a70*/  FFMA.FTZ R24, R119, UR11, -R85.reuse ;  /* 0x0000000b77187c23 */ /* 0x100fe20008010855 */
[----:B---3--:R-:W-:Y:S01]  /*5a80*/  FADD.FTZ R67, R15, R14 ;  /* 0x0000000e0f437221 */ /* 0x008fe20000010000 */
[----:B------:R-:W-:Y:S01]  /*5a90*/  MUFU.EX2 R177, R177 ;  /* 0x000000b100b17308 */ /* 0x000fe20000000800 */
[--C-:B------:R-:W-:Y:S01]  /*5aa0*/  FFMA.FTZ R181, R106, UR11, -R85.reuse ;  /* 0x0000000b6ab57c23 */ /* 0x100fe20008010855 */
[----:B------:R-:W-:Y:S01]  /*5ab0*/  FFMA.FTZ R28, R107, UR11, -R85 ;  /* 0x0000000b6b1c7c23 */ /* 0x000fe20008010855 */
[----:B----4-:R-:W-:Y:S01]  /*5ac0*/  FADD.FTZ R14, R180, R67 ;  /* 0x00000043b40e7221 */ /* 0x010fe20000010000 */
[--C-:B------:R-:W-:Y:S01]  /*5ad0*/  FFMA.FTZ R183, R110, UR11, -R85.reuse ;  /* 0x0000000b6eb77c23 */ /* 0x100fe20008010855 */
[--C-:B------:R-:W-:Y:S01]  /*5ae0*/  FFMA.FTZ R201, R58, UR11, -R85.reuse ;  /* 0x0000000b3ac97c23 */ /* 0x100fe20008010855 */
[--C-:B------:R-:W-:Y:S01]  /*5af0*/  FFMA.FTZ R32, R111, UR11, -R85.reuse ;  /* 0x0000000b6f207c23 */ /* 0x100fe20008010855 */
[----:B-----5:R-:W-:Y:S01]  /*5b00*/  FADD.FTZ R67, R21, R14 ;  /* 0x0000000e15437221 */ /* 0x020fe20000010000 */
[----:B------:R-:W0:Y:S01]  /*5b10*/  MUFU.EX2 R20, R20 ;  /* 0x0000001400147308 */ /* 0x000e220000000800 */
[--C-:B------:R-:W-:Y:S01]  /*5b20*/  FFMA.FTZ R185, R98, UR11, -R85.reuse ;  /* 0x0000000b62b97c23 */ /* 0x100fe20008010855 */
[----:B------:R-:W-:Y:S01]  /*5b30*/  FFMA.FTZ R199, R70, UR11, -R85 ;  /* 0x0000000b46c77c23 */ /* 0x000fe20008010855 */
[----:B-1----:R-:W-:Y:S01]  /*5b40*/  FADD.FTZ R14, R182, R67 ;  /* 0x00000043b60e7221 */ /* 0x002fe20000010000 */
[--C-:B------:R-:W-:Y:S01]  /*5b50*/  FFMA.FTZ R36, R99, UR11, -R85.reuse ;  /* 0x0000000b63247c23 */ /* 0x100fe20008010855 */
[--C-:B------:R-:W-:Y:S01]  /*5b60*/  FFMA.FTZ R187, R102, UR11, -R85.reuse ;  /* 0x0000000b66bb7c23 */ /* 0x100fe20008010855 */
[--C-:B------:R-:W-:Y:S01]  /*5b70*/  FFMA.FTZ R203, R62, UR11, -R85.reuse ;  /* 0x0000000b3ecb7c23 */ /* 0x100fe20008010855 */
[----:B------:R-:W-:Y:S01]  /*5b80*/  FADD.FTZ R67, R25, R14 ;  /* 0x0000000e19437221 */ /* 0x000fe20000010000 */
[----:B------:R-:W1:Y:S01]  /*5b90*/  MUFU.EX2 R179, R179 ;  /* 0x000000b300b37308 */ /* 0x000e620000000800 */
        /* <DEDUP_REMOVED lines=8> */
[----:B0-----:R-:W-:Y:S01]  /*5c20*/  FADD.FTZ R14, R177, R20 ;  /* 0x00000014b10e7221 */ /* 0x001fe20000010000 */
[----:B------:R-:W-:Y:S01]  /*5c30*/  FFMA.FTZ R58, R59, UR11, -R85 ;  /* 0x0000000b3b3a7c23 */ /* 0x000fe20008010855 */
[----:B------:R-:W-:Y:S01]  /*5c40*/  FADD.FTZ R70, R186, R67 ;  /* 0x00000043ba467221 */ /* 0x000fe20000010000 */
[--C-:B------:R-:W-:Y:S01]  /*5c50*/  FFMA.FTZ R52, R95, UR11, -R85.reuse ;  /* 0x0000000b5f347c23 */ /* 0x100fe20008010855 */
[--C-:B------:R-:W-:Y:S01]  /*5c60*/  FFMA.FTZ R193, R74, UR11, -R85.reuse ;  /* 0x0000000b4ac17c23 */ /* 0x100fe20008010855 */
[--C-:B------:R-:W-:Y:S01]  /*5c70*/  FFMA.FTZ R195, R78, UR11, -R85.reuse ;  /* 0x0000000b4ec37c23 */ /* 0x100fe20008010855 */
[----:B------:R-:W-:Y:S01]  /*5c80*/  FADD.FTZ R67, R33, R70 ;  /* 0x0000004621437221 */ /* 0x000fe20000010000 */
[----:B------:R-:W0:Y:S01]  /*5c90*/  MUFU.EX2 R181, R181 ;  /* 0x000000b500b57308 */ /* 0x000e220000000800 */
[----:B-1----:R-:W-:Y:S01]  /*5ca0*/  FADD.FTZ R59, R179, R14 ;  /* 0x0000000eb33b7221 */ /* 0x002fe20000010000 */
[----:B------:R-:W-:Y:S01]  /*5cb0*/  FFMA.FTZ R64, R79, UR11, -R85 ;  /* 0x0000000b4f407c23 */ /* 0x000fe20008010855 */
[----:B------:R-:W-:Y:S01]  /*5cc0*/  FADD.FTZ R62, R188, R67 ;  /* 0x00000043bc3e7221 */ /* 0x000fe20000010000 */
[--C-:B------:R-:W-:Y:S01]  /*5cd0*/  FFMA.FTZ R207, R54, UR11, -R85.reuse ;  /* 0x0000000b36cf7c23 */ /* 0x100fe20008010855 */
[--C-:B------:R-:W-:Y:S01]  /*5ce0*/  FFMA.FTZ R68, R71, UR11, -R85.reuse ;  /* 0x0000000b47447c23 */ /* 0x100fe20008010855 */
[----:B------:R-:W-:Y:S01]  /*5cf0*/  FFMA.FTZ R211, R46, UR11, -R85 ;  /* 0x0000000b2ed37c23 */ /* 0x000fe20008010855 */
[----:B------:R-:W-:Y:S01]  /*5d00*/  FADD.FTZ R67, R37, R62 ;  /* 0x0000003e25437221 */ /* 0x000fe20000010000 */
[----:B------:R-:W1:Y:S01]  /*5d10*/  MUFU.EX2 R28, R28 ;  /* 0x0000001c001c7308 */ /* 0x000e620000000800 */
[----:B--2---:R-:W-:Y:S01]  /*5d20*/  FADD.FTZ R14, R24, R59 ;  /* 0x0000003b180e7221 */ /* 0x004fe20000010000 */
[----:B------:R-:W-:Y:S01]  /*5d30*/  FFMA.FTZ R62, R63, UR11, -R85 ;  /* 0x0000000b3f3e7c23 */ /* 0x000fe20008010855 */
[----:B------:R-:W-:Y:S01]  /*5d40*/  FADD.FTZ R70, R190, R67 ;  /* 0x00000043be467221 */ /* 0x000fe20000010000 */
[----:B------:R-:W-:Y:S01]  /*5d50*/  F2FP.F16.F32.PACK_AB R176, R13, R176 ;  /* 0x000000b00db0723e */ /* 0x000fe200000000ff */
        /* <DEDUP_REMOVED lines=9> */
[----:B------:R-:W-:Y:S01]  /*5df0*/  F2FP.F16.F32.PACK_AB R178, R15, R178 ;  /* 0x000000b20fb2723e */ /* 0x000fe200000000ff */
[----:B------:R-:W-:Y:S01]  /*5e00*/  FFMA.FTZ R35, R35, UR11, -R85 ;  /* 0x0000000b23237c23 */ /* 0x000fe20008010855 */
[----:B------:R-:W0:Y:S01]  /*5e10*/  MUFU.EX2 R32, R32 ;  /* 0x0000002000207308 */ /* 0x000e220000000800 */
[----:B-1----:R-:W-:Y:S01]  /*5e20*/  FADD.FTZ R14, R28, R59 ;  /* 0x0000003b1c0e7221 */ /* 0x002fe20000010000 */
[--C-:B------:R-:W-:Y:S01]  /*5e30*/  FFMA.FTZ R38, R38, UR11, -R85.reuse ;  /* 0x0000000b26267c23 */ /* 0x100fe20008010855 */
[--C-:B------:R-:W-:Y:S01]  /*5e40*/  FFMA.FTZ R48, R48, UR11, -R85.reuse ;  /* 0x0000000b30307c23 */ /* 0x100fe20008010855 */
[----:B------:R-:W-:Y:S01]  /*5e50*/  F2FP.F16.F32.PACK_AB R177, R20, R177 ;  /* 0x000000b114b1723e */ /* 0x000fe200000000ff */
[--C-:B------:R-:W-:Y:S01]  /*5e60*/  FFMA.FTZ R30, R30, UR11, -R85.reuse ;  /* 0x0000000b1e1e7c23 */ /* 0x100fe20008010855 */
[----:B------:R-:W-:Y:S01]  /*5e70*/  FFMA.FTZ R56, R56, UR11, -R85 ;  /* 0x0000000b38387c23 */ /* 0x000fe20008010855 */
[----:B------:R-:W-:Y:S01]  /*5e80*/  F2FP.F16.F32.PACK_AB R182, R25, R182 ;  /* 0x000000b619b6723e */ /* 0x000fe200000000ff */
[----:B------:R-:W1:Y:S01]  /*5e90*/  MUFU.EX2 R185, R185 ;  /* 0x000000b900b97308 */ /* 0x000e620000000800 */
[----:B--2---:R-:W-:Y:S01]  /*5ea0*/  FADD.FTZ R59, R183, R14 ;  /* 0x0000000eb73b7221 */ /* 0x004fe20000010000 */
[----:B------:R-:W-:Y:S01]  /*5eb0*/  F2FP.F16.F32.PACK_AB R184, R29, R184 ;  /* 0x000000b81db8723e */ /* 0x000fe200000000ff */
[--C-:B------:R-:W-:Y:S01]  /*5ec0*/  IMAD.MOV.U32 R79, RZ, RZ, R87.reuse ;  /* 0x000000ffff4f7224 */ /* 0x100fe200078e0057 */
[----:B------:R-:W-:Y:S01]  /*5ed0*/  F2FP.F16.F32.PACK_AB R186, R33, R186 ;  /* 0x000000ba21ba723e */ /* 0x000fe200000000ff */
[--C-:B------:R-:W-:Y:S01]  /*5ee0*/  IMAD.MOV.U32 R78, RZ, RZ, R87.reuse ;  /* 0x000000ffff4e7224 */ /* 0x100fe200078e0057 */
[----:B------:R-:W-:Y:S01]  /*5ef0*/  F2FP.F16.F32.PACK_AB R188, R37, R188 ;  /* 0x000000bc25bc723e */ /* 0x000fe200000000ff */
[----:B------:R-:W-:Y:S01]  /*5f00*/  IMAD.MOV.U32 R75, RZ, RZ, R87 ;  /* 0x000000ffff4b7224 */ /* 0x000fe200078e0057 */
[----:B------:R-:W2:Y:S01]  /*5f10*/  MUFU.EX2 R36, R36 ;  /* 0x0000002400247308 */ /* 0x000ea20000000800 */
[----:B0-----:R-:W-:Y:S01]  /*5f20*/  FADD.FTZ R14, R32, R59 ;  /* 0x0000003b200e7221 */ /* 0x001fe20000010000 */
[----:B------:R-:W-:Y:S01]  /*5f30*/  F2FP.F16.F32.PACK_AB R190, R41, R190 ;  /* 0x000000be29be723e */ /* 0x000fe200000000ff */
[--C-:B------:R-:W-:Y:S01]  /*5f40*/  IMAD.MOV.U32 R74, RZ, RZ, R87.reuse ;  /* 0x000000ffff4a7224 */ /* 0x100fe200078e0057 */
[----:B------:R-:W-:Y:S01]  /*5f50*/  F2FP.F16.F32.PACK_AB R192, R45, R192 ;  /* 0x000000c02dc0723e */ /* 0x000fe200000000ff */
[--C-:B------:R-:W-:Y:S01]  /*5f60*/  IMAD.MOV.U32 R71, RZ, RZ, R87.reuse ;  /* 0x000000ffff477224 */ /* 0x100fe200078e0057 */
[----:B------:R-:W-:Y:S01]  /*5f70*/  F2FP.F16.F32.PACK_AB R179, R24, R179 ;  /* 0x000000b318b3723e */ /* 0x000fe200000000ff */
[--C-:B------:R-:W-:Y:S01]  /*5f80*/  IMAD.MOV.U32 R67, RZ, RZ, R87.reuse ;  /* 0x000000ffff437224 */ /* 0x100fe200078e0057 */
[----:B------:R-:W0:Y:S01]  /*5f90*/  MUFU.EX2 R187, R187 ;  /* 0x000000bb00bb7308 */ /* 0x000e220000000800 */
[----:B-1----:R-:W-:Y:S01]  /*5fa0*/  FADD.FTZ R59, R185, R14 ;  /* 0x0000000eb93b7221 */ /* 0x002fe20000010000 */
[----:B------:R-:W-:Y:S01]  /*5fb0*/  F2FP.F16.F32.PACK_AB R181, R28, R181 ;  /* 0x000000b51cb5723e */ /* 0x000fe200000000ff */
[--C-:B------:R-:W-:Y:S01]  /*5fc0*/  IMAD.MOV.U32 R63, RZ, RZ, R87.reuse ;  /* 0x000000ffff3f7224 */ /* 0x100fe200078e0057 */
[----:B------:R-:W-:Y:S01]  /*5fd0*/  F2FP.F16.F32.PACK_AB R183, R32, R183 ;  /* 0x000000b720b7723e */ /* 0x000fe200000000ff */
[--C-:B------:R-:W-:Y:S01]  /*5fe0*/  IMAD.MOV.U32 R41, RZ, RZ, R87.reuse ;  /* 0x000000ffff297224 */ /* 0x100fe200078e0057 */
[----:B------:R-:W-:Y:S01]  /*5ff0*/  F2FP.F16.F32.PACK_AB R180, R21, R180 ;  /* 0x000000b415b4723e */ /* 0x000fe200000000ff */
[----:B------:R-:W-:Y:S01]  /*6000*/  IMAD.MOV.U32 R37, RZ, RZ, R87 ;  /* 0x000000ffff257224 */ /* 0x000fe200078e0057 */
[----:B------:R-:W1:Y:S01]  /*6010*/  MUFU.EX2 R40, R40 ;  /* 0x0000002800287308 */ /* 0x000e620000000800 */
[C---:B--2---:R-:W-:Y:S01]  /*6020*/  FADD.FTZ R14, R36.reuse, R59 ;  /* 0x0000003b240e7221 */ /* 0x044fe20000010000 */
[----:B------:R-:W-:Y:S01]  /*6030*/  FADD.FTZ R59, R45, R50 ;  /* 0x000000322d3b7221 */ /* 0x000fe20000010000 */
[----:B------:R-:W-:Y:S01]  /*6040*/  FFMA.FTZ R50, R51, UR11, -R85 ;  /* 0x0000000b33327c23 */ /* 0x000fe20008010855 */
[----:B------:R-:W-:Y:S01]  /*6050*/  F2FP.F16.F32.PACK_AB R185, R36, R185 ;  /* 0x000000b924b9723e */ /* 0x000fe200000000ff */
[----:B------:R-:W-:-:S02]  /*6060*/  IMAD.MOV.U32 R45, RZ, RZ, R87 ;  /* 0x000000ffff2d7224 */ /* 0x000fc400078e0057 */
[----:B------:R-:W-:Y:S01]  /*6070*/  FADD.FTZ R70, R194, R59 ;  /* 0x0000003bc2467221 */ /* 0x000fe20000010000 */
[----:B------:R-:W-:Y:S01]  /*6080*/  F2FP.F16.F32.PACK_AB R194, R73, R194 ;  /* 0x000000c249c2723e */ /* 0x000fe200000000ff */
[----:B------:R-:W2:Y:S01]  /*6090*/  MUFU.EX2 R189, R189 ;  /* 0x000000bd00bd7308 */ /* 0x000ea20000000800 */
[----:B0-----:R-:W-:Y:S01]  /*60a0*/  FADD.FTZ R51, R187, R14 ;  /* 0x0000000ebb337221 */ /* 0x001fe20000010000 */
[--C-:B------:R-:W-:Y:S02]  /*60b0*/  IMAD.MOV.U32 R36, RZ, RZ, R87.reuse ;  /* 0x000000ffff247224 */ /* 0x100fe400078e0057 */
[--C-:B------:R-:W-:Y:S02]  /*60c0*/  IMAD.MOV.U32 R33, RZ, RZ, R87.reuse ;  /* 0x000000ffff217224 */ /* 0x100fe400078e0057 */
[----:B------:R-:W-:Y:S02]  /*60d0*/  IMAD.MOV.U32 R32, RZ, RZ, R87 ;  /* 0x000000ffff207224 */ /* 0x000fe400078e0057 */
[----:B------:R-:W0:Y:S01]  /*60e0*/  MUFU.EX2 R44, R44 ;  /* 0x0000002c002c7308 */ /* 0x000e220000000800 */
[C---:B-1----:R-:W-:Y:S01]  /*60f0*/  FADD.FTZ R14, R40.reuse, R51 ;  /* 0x00000033280e7221 */ /* 0x042fe20000010000 */
[----:B------:R-:W-:Y:S01]  /*6100*/  FADD.FTZ R51, R73, R70 ;  /* 0x0000004649337221 */ /* 0x000fe20000010000 */
[----:B------:R-:W-:Y:S01]  /*6110*/  F2FP.F16.F32.PACK_AB R187, R40, R187 ;  /* 0x000000bb28bb723e */ /* 0x000fe200000000ff */
[----:B------:R-:W-:-:S02]  /*6120*/  IMAD.MOV.U32 R73, RZ, RZ, R87 ;  /* 0x000000ffff497224 */ /* 0x000fc400078e0057 */
[----:B------:R-:W-:Y:S01]  /*6130*/  FADD.FTZ R54, R196, R51 ;  /* 0x00000033c4367221 */ /* 0x000fe20000010000 */
[----:B------:R-:W-:Y:S01]  /*6140*/  F2FP.F16.F32.PACK_AB R196, R65, R196 ;  /* 0x000000c441c4723e */ /* 0x000fe200000000ff */
[----:B------:R-:W1:Y:S01]  /*6150*/  MUFU.EX2 R191, R191 ;  /* 0x000000bf00bf7308 */ /* 0x000e620000000800 */
[----:B--2---:R-:W-:Y:S01]  /*6160*/  FADD.FTZ R11, R189, R14 ;  /* 0x0000000ebd0b7221 */ /* 0x004fe20000010000 */
[----:B------:R-:W-:Y:S01]  /*6170*/  FADD.FTZ R51, R65, R54 ;  /* 0x0000003641337221 */ /* 0x000fe20000010000 */
[--C-:B------:R-:W-:Y:S02]  /*6180*/  IMAD.MOV.U32 R70, RZ, RZ, R87.reuse ;  /* 0x000000ffff467224 */ /* 0x100fe400078e0057 */
[----:B------:R-:W-:Y:S02]  /*6190*/  IMAD.MOV.U32 R65, RZ, RZ, R87 ;  /* 0x000000ffff417224 */ /* 0x000fe400078e0057 */
[----:B------:R-:W-:Y:S01]  /*61a0*/  FADD.FTZ R54, R198, R51 ;  /* 0x00000033c6367221 */ /* 0x000fe20000010000 */
[C---:B------:R-:W-:Y:S01]  /*61b0*/  F2FP.F16.F32.PACK_AB R198, R69.reuse, R198 ;  /* 0x000000c645c6723e */ /* 0x040fe200000000ff */
[----:B------:R-:W2:Y:S01]  /*61c0*/  MUFU.EX2 R52, R52 ;  /* 0x0000003400347308 */ /* 0x000ea20000000800 */
[C---:B0-----:R-:W-:Y:S01]  /*61d0*/  FADD.FTZ R14, R44.reuse, R11 ;  /* 0x0000000b2c0e7221 */ /* 0x041fe20000010000 */
[----:B------:R-:W-:Y:S01]  /*61e0*/  FADD.FTZ R51, R69, R54 ;  /* 0x0000003645337221 */ /* 0x000fe20000010000 */
[----:B------:R-:W-:Y:S01]  /*61f0*/  F2FP.F16.F32.PACK_AB R189, R44, R189 ;  /* 0x000000bd2cbd723e */ /* 0x000fe200000000ff */
[----:B------:R-:W-:-:S02]  /*6200*/  IMAD.MOV.U32 R69, RZ, RZ, R87 ;  /* 0x000000ffff457224 */ /* 0x000fc400078e0057 */
[----:B------:R-:W-:Y:S01]  /*6210*/  FADD.FTZ R46, R200, R51 ;  /* 0x00000033c82e7221 */ /* 0x000fe20000010000 */
[----:B------:R-:W-:Y:S01]  /*6220*/  F2FP.F16.F32.PACK_AB R200, R57, R200 ;  /* 0x000000c839c8723e */ /* 0x000fe200000000ff */
[----:B------:R-:W0:Y:S01]  /*6230*/  MUFU.EX2 R193, R193 ;  /* 0x000000c100c17308 */ /* 0x000e220000000800 */
[----:B-1----:R-:W-:Y:S01]  /*6240*/  FADD.FTZ R11, R191, R14 ;  /* 0x0000000ebf0b7221 */ /* 0x002fe20000010000 */
[----:B------:R-:W-:Y:S01]  /*6250*/  FADD.FTZ R59, R57, R46 ;  /* 0x0000002e393b7221 */ /* 0x000fe20000010000 */
[----:B------:R-:W-:Y:S01]  /*6260*/  FFMA.FTZ R46, R26, UR11, -R85 ;  /* 0x0000000b1a2e7c23 */ /* 0x000fe20008010855 */
[----:B------:R-:W-:Y:S02]  /*6270*/  IMAD.MOV.U32 R57, RZ, RZ, R87 ;  /* 0x000000ffff397224 */ /* 0x000fe400078e0057 */
[----:B------:R-:W-:Y:S01]  /*6280*/  FADD.FTZ R54, R202, R59 ;  /* 0x0000003bca367221 */ /* 0x000fe20000010000 */
[----:B------:R-:W-:Y:S01]  /*6290*/  F2FP.F16.F32.PACK_AB R202, R39, R202 ;  /* 0x000000ca27ca723e */ /* 0x000fe200000000ff */
        /* <DEDUP_REMOVED lines=9> */
[--C-:B------:R-:W-:Y:S02]  /*6330*/  IMAD.MOV.U32 R29, RZ, RZ, R87.reuse ;  /* 0x000000ffff1d7224 */ /* 0x100fe400078e0057 */
[----:B------:R-:W-:Y:S02]  /*6340*/  IMAD.MOV.U32 R28, RZ, RZ, R87 ;  /* 0x000000ffff1c7224 */ /* 0x000fe400078e0057 */
[----:B------:R-:W0:Y:S01]  /*6350*/  MUFU.EX2 R64, R64 ;  /* 0x0000004000407308 */ /* 0x000e220000000800 */
[----:B-1----:R-:W-:Y:S01]  /*6360*/  FADD.FTZ R14, R60, R11 ;  /* 0x0000000b3c0e7221 */ /* 0x002fe20000010000 */
[----:B------:R-:W-:Y:S01]  /*6370*/  FFMA.FTZ R11, R12, UR11, -R85 ;  /* 0x0000000b0c0b7c23 */ /* 0x000fe20008010855 */
[----:B------:R-:W-:Y:S01]  /*6380*/  F2FP.F16.F32.PACK_AB R193, R60, R193 ;  /* 0x000000c13cc1723e */ /* 0x000fe200000000ff */
[----:B------:R-:W-:-:S02]  /*6390*/  IMAD.MOV.U32 R85, RZ, RZ, R87 ;  /* 0x000000ffff557224 */ /* 0x000fc400078e0057 */
[--C-:B------:R-:W-:Y:S02]  /*63a0*/  IMAD.MOV.U32 R60, RZ, RZ, R87.reuse ;  /* 0x000000ffff3c7224 */ /* 0x100fe400078e0057 */
[----:B------:R-:W1:Y:S01]  /*63b0*/  MUFU.EX2 R197, R197 ;  /* 0x000000c500c57308 */ /* 0x000e620000000800 */
[----:B--2---:R-:W-:Y:S01]  /*63c0*/  FADD.FTZ R51, R195, R14 ;  /* 0x0000000ec3337221 */ /* 0x004fe20000010000 */
[--C-:B------:R-:W-:Y:S02]  /*63d0*/  IMAD.MOV.U32 R25, RZ, RZ, R87.reuse ;  /* 0x000000ffff197224 */ /* 0x100fe400078e0057 */
[----:B------:R-:W-:-:S04]  /*63e0*/  IMAD.MOV.U32 R24, RZ, RZ, R87 ;  /* 0x000000ffff187224 */ /* 0x000fc800078e0057 */
        /* <DEDUP_REMOVED lines=14> */
[----:B------:R-:W-:Y:S01]  /*64d0*/  F2FP.F16.F32.PACK_AB R199, R68, R199 ;  /* 0x000000c744c7723e */ /* 0x000fe200000000ff */
[----:B------:R-:W-:-:S05]  /*64e0*/  IMAD.MOV.U32 R68, RZ, RZ, R87 ;  /* 0x000000ffff447224 */ /* 0x000fca00078e0057 */
[----:B------:R-:W1:Y:S01]  /*64f0*/  MUFU.EX2 R203, R203 ;  /* 0x000000cb00cb7308 */ /* 0x000e620000000800 */
[----:B--2---:R-:W-:-:S07]  /*6500*/  FADD.FTZ R13, R201, R14 ;  /* 0x0000000ec90d7221 */ /* 0x004fce0000010000 */
        /* <DEDUP_REMOVED lines=10> */
[----:B------:R-:W-:Y:S01]  /*65b0*/  MUFU.EX2 R27, R27 ;  /* 0x0000001b001b7308 */ /* 0x000fe20000000800 */
[----:B0-----:R-:W-:-:S07]  /*65c0*/  FADD.FTZ R13, R205, R14 ;  /* 0x0000000ecd0d7221 */ /* 0x001fce0000010000 */
[----:B------:R-:W0:Y:S01]  /*65d0*/  MUFU.EX2 R207, R207 ;  /* 0x000000cf00cf7308 */ /* 0x000e220000000800 */
[C---:B-1----:R-:W-:Y:S01]  /*65e0*/  FADD.FTZ R14, R50.reuse, R13 ;  /* 0x0000000d320e7221 */ /* 0x042fe20000010000 */
[----:B------:R-:W-:Y:S01]  /*65f0*/  F2FP.F16.F32.PACK_AB R205, R50, R205 ;  /* 0x000000cd32cd723e */ /* 0x000fe200000000ff */
[----:B------:R-:W-:-:S05]  /*6600*/  IMAD.MOV.U32 R50, RZ, RZ, R87 ;  /* 0x000000ffff327224 */ /* 0x000fca00078e0057 */
[----:B------:R-:W-:Y:S08]  /*6610*/  MUFU.EX2 R206, R206 ;  /* 0x000000ce00ce7308 */ /* 0x000ff00000000800 */
[----:B------:R1:W2:Y:S01]  /*6620*/  MUFU.EX2 R42, R55 ;  /* 0x00000037002a7308 */ /* 0x0002a20000000800 */
[----:B0-----:R-:W-:-:S07]  /*6630*/  FADD.FTZ R13, R207, R14 ;  /* 0x0000000ecf0d7221 */ /* 0x001fce0000010000 */
[----:B------:R-:W0:Y:S01]  /*6640*/  MUFU.EX2 R31, R31 ;  /* 0x0000001f001f7308 */ /* 0x000e220000000800 */
[----:B-1----:R-:W-:Y:S01]  /*6650*/  FADD.FTZ R55, R39, R54 ;  /* 0x0000003627377221 */ /* 0x002fe20000010000 */
[----:B------:R-:W-:-:S03]  /*6660*/  IMAD.MOV.U32 R39, RZ, RZ, R87 ;  /* 0x000000ffff277224 */ /* 0x000fc600078e0057 */
[----:B------:R-:W-:Y:S01]  /*6670*/  FADD.FTZ R26, R204, R55 ;  /* 0x00000037cc1a7221 */ /* 0x000fe20000010000 */
[C---:B------:R-:W-:Y:S01]  /*6680*/  F2FP.F16.F32.PACK_AB R204, R27.reuse, R204 ;  /* 0x000000cc1bcc723e */ /* 0x040fe200000000ff */
[----:B------:R-:W-:Y:S01]  /*6690*/  IMAD.MOV.U32 R55, RZ, RZ, R87 ;  /* 0x000000ffff377224 */ /* 0x000fe200078e0057 */
[----:B------:R-:W1:Y:S01]  /*66a0*/  MUFU.EX2 R209, R209 ;  /* 0x000000d100d17308 */ /* 0x000e620000000800 */
[----:B------:R-:W-:Y:S01]  /*66b0*/  FADD.FTZ R51, R27, R26 ;  /* 0x0000001a1b337221 */ /* 0x000fe20000010000 */
[C---:B--2---:R-:W-:Y:S01]  /*66c0*/  FADD.FTZ R14, R42.reuse, R13 ;  /* 0x0000000d2a0e7221 */ /* 0x044fe20000010000 */
[----:B------:R-:W-:Y:S01]  /*66d0*/  F2FP.F16.F32.PACK_AB R207, R42, R207 ;  /* 0x000000cf2acf723e */ /* 0x000fe200000000ff */
[----:B------:R-:W-:Y:S02]  /*66e0*/  IMAD.MOV.U32 R42, RZ, RZ, R87 ;  /* 0x000000ffff2a7224 */ /* 0x000fe400078e0057 */
[----:B------:R-:W-:Y:S01]  /*66f0*/  FADD.FTZ R54, R206, R51 ;  /* 0x00000033ce367221 */ /* 0x000fe20000010000 */
[--C-:B------:R-:W-:Y:S01]  /*6700*/  IMAD.MOV.U32 R51, RZ, RZ, R87.reuse ;  /* 0x000000ffff337224 */ /* 0x100fe200078e0057 */
[----:B------:R-:W2:Y:S02]  /*6710*/  MUFU.EX2 R208, R208 ;  /* 0x000000d000d07308 */ /* 0x000ea40000000800 */
[C---:B0-----:R-:W-:Y:S01]  /*6720*/  FADD.FTZ R15, R31.reuse, R54 ;  /* 0x000000361f0f7221 */ /* 0x041fe20000010000 */
[----:B------:R-:W-:Y:S01]  /*6730*/  F2FP.F16.F32.PACK_AB R206, R31, R206 ;  /* 0x000000ce1fce723e */ /* 0x000fe200000000ff */
[----:B------:R-:W-:-:S02]  /*6740*/  IMAD.MOV.U32 R31, RZ, RZ, R87 ;  /* 0x000000ffff1f7224 */ /* 0x000fc400078e0057 */
[----:B------:R-:W-:Y:S02]  /*6750*/  IMAD.MOV.U32 R27, RZ, RZ, R87 ;  /* 0x000000ffff1b7224 */ /* 0x000fe400078e0057 */
[----:B------:R0:W3:Y:S01]  /*6760*/  MUFU.EX2 R12, R43 ;  /* 0x0000002b000c7308 */ /* 0x0000e20000000800 */
[----:B-1----:R-:W-:-:S07]  /*6770*/  FADD.FTZ R13, R209, R14 ;  /* 0x0000000ed10d7221 */ /* 0x002fce0000010000 */
[----:B------:R-:W1:Y:S01]  /*6780*/  MUFU.EX2 R49, R49 ;  /* 0x0000003100317308 */ /* 0x000e620000000800 */
[----:B--2---:R-:W-:Y:S01]  /*6790*/  FADD.FTZ R54, R208, R15 ;  /* 0x0000000fd0367221 */ /* 0x004fe20000010000 */
[----:B0-----:R-:W-:-:S06]  /*67a0*/  IMAD.MOV.U32 R43, RZ, RZ, R87 ;  /* 0x000000ffff2b7224 */ /* 0x001fcc00078e0057 */
[----:B------:R-:W0:Y:S01]  /*67b0*/  MUFU.EX2 R211, R211 ;  /* 0x000000d300d37308 */ /* 0x000e220000000800 */
[C---:B---3--:R-:W-:Y:S01]  /*67c0*/  FADD.FTZ R14, R12.reuse, R13 ;  /* 0x0000000d0c0e7221 */ /* 0x048fe20000010000 */
[----:B------:R-:W-:-:S06]  /*67d0*/  F2FP.F16.F32.PACK_AB R209, R12, R209 ;  /* 0x000000d10cd1723e */ /* 0x000fcc00000000ff */
[----:B------:R-:W2:Y:S01]  /*67e0*/  MUFU.EX2 R210, R210 ;  /* 0x000000d200d27308 */ /* 0x000ea20000000800 */
[C---:B-1----:R-:W-:Y:S01]  /*67f0*/  FADD.FTZ R15, R49.reuse, R54 ;  /* 0x00000036310f7221 */ /* 0x042fe20000010000 */
[----:B------:R-:W-:Y:S01]  /*6800*/  F2FP.F16.F32.PACK_AB R208, R49, R208 ;  /* 0x000000d031d0723e */ /* 0x000fe200000000ff */
[----:B------:R-:W-:-:S05]  /*6810*/  IMAD.MOV.U32 R49, RZ, RZ, R87 ;  /* 0x000000ffff317224 */ /* 0x000fca00078e0057 */
[----:B------:R1:W3:Y:S01]  /*6820*/  MUFU.EX2 R26, R47 ;  /* 0x0000002f001a7308 */ /* 0x0002e20000000800 */
[----:B0-----:R-:W-:-:S07]  /*6830*/  FADD.FTZ R13, R211, R14 ;  /* 0x0000000ed30d7221 */ /* 0x001fce0000010000 */
[----:B------:R-:W0:Y:S01]  /*6840*/  MUFU.EX2 R53, R53 ;  /* 0x0000003500357308 */ /* 0x000e220000000800 */
[----:B--2---:R-:W-:Y:S01]  /*6850*/  FADD.FTZ R54, R210, R15 ;  /* 0x0000000fd2367221 */ /* 0x004fe20000010000 */
[----:B-1----:R-:W-:-:S06]  /*6860*/  IMAD.MOV.U32 R47, RZ, RZ, R87 ;  /* 0x000000ffff2f7224 */ /* 0x002fcc00078e0057 */
[----:B------:R-:W1:Y:S01]  /*6870*/  MUFU.EX2 R34, R34 ;  /* 0x0000002200227308 */ /* 0x000e620000000800 */
[C---:B---3--:R-:W-:Y:S01]  /*6880*/  FADD.FTZ R13, R26.reuse, R13 ;  /* 0x0000000d1a0d7221 */ /* 0x048fe20000010000 */
        /* <DEDUP_REMOVED lines=16> */
[C---:B-1----:R-:W-:Y:S01]  /*6990*/  FADD.FTZ R15, R61.reuse, R54 ;  /* 0x000000363d0f7221 */ /* 0x042fe20000010000 */
[----:B------:R-:W-:Y:S01]  /*69a0*/  F2FP.F16.F32.PACK_AB R212, R61, R212 ;  /* 0x000000d43dd4723e */ /* 0x000fe200000000ff */
[----:B------:R-:W-:-:S05]  /*69b0*/  IMAD.MOV.U32 R61, RZ, RZ, R87 ;  /* 0x000000ffff3d7224 */ /* 0x000fca00078e0057 */
        /* <DEDUP_REMOVED lines=11> */
[----:B------:R-:W-:-:S05]  /*6a70*/  IMAD.MOV.U32 R77, RZ, RZ, R87 ;  /* 0x000000ffff4d7224 */ /* 0x000fca00078e0057 */
[----:B------:R2:W3:Y:S01]  /*6a80*/  MUFU.EX2 R217, R48 ;  /* 0x0000003000d97308 */ /* 0x0004e20000000800 */
[----:B0-----:R-:W-:-:S07]  /*6a90*/  FADD.FTZ R20, R46, R13 ;  /* 0x0000000d2e147221 */ /* 0x001fce0000010000 */
[----:B------:R-:W0:Y:S01]  /*6aa0*/  MUFU.EX2 R81, R81 ;  /* 0x0000005100517308 */ /* 0x000e220000000800 */
[----:B-1----:R-:W-:Y:S01]  /*6ab0*/  FADD.FTZ R54, R216, R15 ;  /* 0x0000000fd8367221 */ /* 0x002fe20000010000 */
[----:B--2---:R-:W-:-:S06]  /*6ac0*/  IMAD.MOV.U32 R48, RZ, RZ, R87 ;  /* 0x000000ffff307224 */ /* 0x004fcc00078e0057 */
[----:B------:R-:W1:Y:S01]  /*6ad0*/  MUFU.EX2 R30, R30 ;  /* 0x0000001e001e7308 */ /* 0x000e620000000800 */
[C---:B---3--:R-:W-:Y:S01]  /*6ae0*/  FADD.FTZ R13, R217.reuse, R20 ;  /* 0x00000014d90d7221 */ /* 0x048fe20000010000 */
[----:B------:R-:W-:Y:S01]  /*6af0*/  F2FP.F16.F32.PACK_AB R217, R217, R46 ;  /* 0x0000002ed9d9723e */ /* 0x000fe200000000ff */
[----:B------:R-:W-:-:S05]  /*6b00*/  IMAD.MOV.U32 R46, RZ, RZ, R87 ;  /* 0x000000ffff2e7224 */ /* 0x000fca00078e0057 */
[----:B------:R-:W2:Y:S01]  /*6b10*/  MUFU.EX2 R218, R218 ;  /* 0x000000da00da7308 */ /* 0x000ea20000000800 */
[C---:B0-----:R-:W-:Y:S01]  /*6b20*/  FADD.FTZ R15, R81.reuse, R54 ;  /* 0x00000036510f7221 */ /* 0x041fe20000010000 */
[----:B------:R-:W-:Y:S01]  /*6b30*/  F2FP.F16.F32.PACK_AB R216, R81, R216 ;  /* 0x000000d851d8723e */ /* 0x000fe200000000ff */
[--C-:B------:R-:W-:Y:S02]  /*6b40*/  IMAD.MOV.U32 R81, RZ, RZ, R87.reuse ;  /* 0x000000ffff517224 */ /* 0x100fe400078e0057 */
[----:B------:R-:W-:-:S03]  /*6b50*/  IMAD.MOV.U32 R54, RZ, RZ, R87 ;  /* 0x000000ffff367224 */ /* 0x000fc600078e0057 */
[----:B------:R0:W3:Y:S01]  /*6b60*/  MUFU.EX2 R219, R56 ;  /* 0x0000003800db7308 */ /* 0x0000e20000000800 */
[----:B-1----:R-:W-:-:S07]  /*6b70*/  FADD.FTZ R12, R30, R13 ;  /* 0x0000000d1e0c7221 */ /* 0x002fce0000010000 */
[----:B------:R-:W1:Y:S01]  /*6b80*/  MUFU.EX2 R83, R83 ;  /* 0x0000005300537308 */ /* 0x000e620000000800 */
[----:B--2---:R-:W-:Y:S01]  /*6b90*/  FADD.FTZ R14, R218, R15 ;  /* 0x0000000fda0e7221 */ /* 0x004fe20000010000 */
[--C-:B0-----:R-:W-:Y:S02]  /*6ba0*/  IMAD.MOV.U32 R56, RZ, RZ, R87.reuse ;  /* 0x000000ffff387224 */ /* 0x101fe400078e0057 */
[C---:B---3--:R-:W-:Y:S01]  /*6bb0*/  FADD.FTZ R13, R219.reuse, R12 ;  /* 0x0000000cdb0d7221 */ /* 0x048fe20000010000 */
[----:B------:R-:W-:Y:S01]  /*6bc0*/  F2FP.F16.F32.PACK_AB R219, R219, R30 ;  /* 0x0000001edbdb723e */ /* 0x000fe200000000ff */
[--C-:B------:R-:W-:Y:S02]  /*6bd0*/  IMAD.MOV.U32 R30, RZ, RZ, R87.reuse ;  /* 0x000000ffff1e7224 */ /* 0x100fe400078e0057 */
[C---:B-1----:R-:W-:Y:S01]  /*6be0*/  FADD.FTZ R14, R83.reuse, R14 ;  /* 0x0000000e530e7221 */ /* 0x042fe20000010000 */
        /* <DEDUP_REMOVED lines=38> */
[----:B------:R-:W-:-:S07]  /*6e50*/  CS2R R24, SRZ ;  /* 0x0000000000187805 */ /* 0x000fce000001ff00 */
.L_x_6435:
[----:B------:R-:W-:Y:S01]  /*6e60*/  R2UR UR10, R19 ;  /* 0x00000000130a72ca */ /* 0x000fe200000e0000 */
[----:B------:R-:W-:-:S04]  /*6e70*/  UIADD3 UR6, UR60, 0x1, URZ ;  /* 0x000000013c067890 */ /* 0x000fc8000fffe03f */
[----:B------:R-:W-:-:S04]  /*6e80*/  UISETP.NE.AND UP0, UPT, UR6, 0x2, UPT ;  /* 0x000000020600788c */ /* 0x000fc8000bf05270 */
[----:B------:R-:W-:Y:S02]  /*6e90*/  USEL UR7, URZ, 0x1, UP0 ;  /* 0x000000013f077887 */ /* 0x000fe40008000000 */
[----:B------:R-:W-:Y:S02]  /*6ea0*/  USEL UR6, UR6, URZ, UP0 ;  /* 0x0000003f06067287 */ /* 0x000fe40008000000 */
[----:B------:R-:W-:Y:S02]  /*6eb0*/  ISETP.NE.AND P3, PT, RZ, UR10, PT ;  /* 0x0000000aff007c0c */ /* 0x000fe4000bf65270 */
[----:B------:R-:W-:Y:S02]  /*6ec0*/  LOP3.LUT R16, R15, UR7, RZ, 0x3c, !PT ;  /* 0x000000070f107c12 */ /* 0x000fe4000f8e3cff */
[----:B------:R-:W-:-:S09]  /*6ed0*/  IMAD.U32 R2, RZ, RZ, UR6 ;  /* 0x00000006ff027e24 */ /* 0x000fd2000f8e00ff */
[----:B------:R-:W-:Y:S05]  /*6ee0*/  @P3 BRA `(.L_x_6427) ;  /* 0x0000000000343947 */ /* 0x000fea0003800000 */
[----:B------:R-:W-:Y:S05]  /*6ef0*/  @!P0 BRA `(.L_x_6428) ;  /* 0x0000000000048947 */ /* 0x000fea0003800000 */
[----:B------:R-:W-:Y:S01]  /*6f00*/  BPT.TRAP 0x1 ;  /* 0x000000040000795c */ /* 0x000fe20000300000 */
.L_x_6428:
[----:B------:R-:W0:Y:S01]  /*6f10*/  S2UR UR7, SR_CgaCtaId ;  /* 0x00000000000779c3 */ /* 0x000e220000008800 */
[----:B------:R-:W-:Y:S01]  /*6f20*/  UMOV UR6, 0x400 ;  /* 0x0000040000067882 */ /* 0x000fe20000000000 */
[----:B------:R-:W-:Y:S01]  /*6f30*/  SHF.L.U32 R21, R16, 0x1f, RZ ;  /* 0x0000001f10157819 */ /* 0x000fe200000006ff */
[----:B0-----:R-:W-:-:S06]  /*6f40*/  ULEA UR6, UR7, UR6, 0x18 ;  /* 0x0000000607067291 */ /* 0x001fcc000f8ec03f */
[----:B------:R-:W-:-:S04]  /*6f50*/  LEA R0, R2, UR6, 0x3 ;  /* 0x0000000602007c11 */ /* 0x000fc8000f8e18ff */
[----:B------:R0:W1:Y:S01]  /*6f60*/  SYNCS.PHASECHK.TRANS64.TRYWAIT P2, [R0+URZ+0x34830], R21 ;  /* 0x03483015000075a7 */ /* 0x000062000804017f */
[----:B------:R-:W-:Y:S05]  /*6f70*/  @!P0 BRA `(.L_x_6429) ;  /* 0x0000000000048947 */ /* 0x000fea0003800000 */
[----:B------:R-:W-:Y:S01]  /*6f80*/  BPT.TRAP 0x1 ;  /* 0x000000040000795c */ /* 0x000fe20000300000 */
.L_x_6429:
[----:B-1----:R-:W-:Y:S05]  /*6f90*/  @P2 BRA `(.L_x_6427) ;  /* 0x0000000000082947 */ /* 0x002fea0003800000 */
[----:B------:R-:W1:Y:S02]  /*6fa0*/  SYNCS.PHASECHK.TRANS64.TRYWAIT P2, [R0+URZ+0x34830], R21 ;  /* 0x03483015000075a7 */ /* 0x000e64000804017f */
[----:B-1----:R-:W-:Y:S05]  /*6fb0*/  @!P2 BRA `(.L_x_6430) ;  /* 0x000000f00044a947 */ /* 0x002fea0003800000 */
.L_x_6427:
[----:B------:R-:W2:Y:S01]  /*6fc0*/  S2R R10, SR_TID.X ;  /* 0x00000000000a7919 */ /* 0x000ea20000002100 */
[----:B------:R-:W-:Y:S01]  /*6fd0*/  R2UR UR7, R3 ;  /* 0x00000000030772ca */ /* 0x000fe200000e0000 */
[----:B------:R-:W-:Y:S01]  /*6fe0*/  UMOV UR24, UR4 ;  /* 0x0000000400187c82 */ /* 0x000fe20008000000 */
[----:B------:R-:W-:Y:S01]  /*6ff0*/  R2UR UR6, R2 ;  /* 0x00000000020672ca */ /* 0x000fe200000e0000 */
[----:B------:R-:W-:Y:S01]  /*7000*/  UMOV UR25, UR5 ;  /* 0x0000000500197c82 */ /* 0x000fe20008000000 */
[----:B------:R-:W-:Y:S01]  /*7010*/  UMOV UR27, 0x40000040 ;  /* 0x40000040001b7882 */ /* 0x000fe20000000000 */
[----:B------:R-:W-:Y:S01]  /*7020*/  UMOV UR28, UR4 ;  /* 0x00000004001c7c82 */ /* 0x000fe20008000000 */
        /* <DEDUP_REMOVED lines=9> */
[----:B------:R-:W-:Y:S01]  /*70c0*/  UIMAD UR6, UR6, 0xb00, UR7 ;  /* 0x00000b00060678a4 */ /* 0x000fe2000f8e0207 */
[----:B------:R-:W-:Y:S01]  /*70d0*/  R2UR UR18, R8 ;  /* 0x00000000081272ca */ /* 0x000fe200000e0000 */
[----:B------:R-:W-:Y:S01]  /*70e0*/  UMOV UR41, UR5 ;  /* 0x0000000500297c82 */ /* 0x000fe20008000000 */
[----:B------:R-:W-:Y:S01]  /*70f0*/  UMOV UR7, 0x40000040 ;  /* 0x4000004000077882 */ /* 0x000fe20000000000 */
[----:B------:R-:W-:Y:S01]  /*7100*/  UIADD3 UR26, UR6, 0x80, URZ ;  /* 0x00000080061a7890 */ /* 0x000fe2000fffe03f */
[----:B------:R-:W-:Y:S01]  /*7110*/  R2UR UR19, R9 ;  /* 0x00000000091372ca */ /* 0x000fe200000e0000 */
[----:B------:R-:W-:Y:S01]  /*7120*/  UIADD3 UR30, UR6, 0x100, URZ ;  /* 0x00000100061e7890 */ /* 0x000fe2000fffe03f */
[----:B------:R-:W-:Y:S01]  /*7130*/  R2UR UR14, R6 ;  /* 0x00000000060e72ca */ /* 0x000fe200000e0000 */
[----:B------:R-:W-:Y:S01]  /*7140*/  UIADD3 UR34, UR6, 0x180, URZ ;  /* 0x0000018006227890 */ /* 0x000fe2000fffe03f */
[----:B------:R-:W-:Y:S01]  /*7150*/  R2UR UR15, R7 ;  /* 0x00000000070f72ca */ /* 0x000fe200000e0000 */
[----:B------:R-:W-:Y:S01]  /*7160*/  UIADD3 UR38, UR6, 0x200, URZ ;  /* 0x0000020006267890 */ /* 0x000fe2000fffe03f */
[----:B------:R-:W-:Y:S01]  /*7170*/  R2UR UR11, R5 ;  /* 0x00000000050b72ca */ /* 0x000fe200000e0000 */
[----:B------:R-:W-:Y:S01]  /*7180*/  UIADD3 UR42, UR6, 0x280, URZ ;  /* 0x00000280062a7890 */ /* 0x000fe2000fffe03f */
[----:B------:R-:W-:Y:S01]  /*7190*/  UMOV UR43, 0x40000040 ;  /* 0x40000040002b7882 */ /* 0x000fe20000000000 */
[----:B------:R-:W-:Y:S01]  /*71a0*/  UIADD3 UR46, UR6, 0x300, URZ ;  /* 0x00000300062e7890 */ /* 0x000fe2000fffe03f */
[----:B--2---:R-:W-:Y:S01]  /*71b0*/  SHF.R.U32.HI R10, RZ, 0x7, R10 ;  /* 0x00000007ff0a7819 */ /* 0x004fe2000001160a */
[----:B------:R-:W-:Y:S01]  /*71c0*/  UMOV UR44, UR4 ;  /* 0x00000004002c7c82 */ /* 0x000fe20008000000 */
[----:B------:R-:W-:Y:S01]  /*71d0*/  UMOV UR45, UR5 ;  /* 0x00000005002d7c82 */ /* 0x000fe20008000000 */
[----:B------:R-:W-:Y:S01]  /*71e0*/  UMOV UR47, 0x40000040 ;  /* 0x40000040002f7882 */ /* 0x000fe20000000000 */
[----:B------:R-:W-:Y:S01]  /*71f0*/  UIADD3 UR50, UR6, 0x400, URZ ;  /* 0x0000040006327890 */ /* 0x000fe2000fffe03f */
[----:B01----:R-:W-:Y:S01]  /*7200*/  VIADD R0, R10, 0x8 ;  /* 0x000000080a007836 */ /* 0x003fe20000000000 */
[----:B------:R-:W-:Y:S01]  /*7210*/  UMOV UR48, UR4 ;  /* 0x0000000400307c82 */ /* 0x000fe20008000000 */
[----:B------:R-:W-:Y:S01]  /*7220*/  UMOV UR49, UR5 ;  /* 0x0000000500317c82 */ /* 0x000fe20008000000 */
[----:B------:R-:W-:Y:S01]  /*7230*/  UMOV UR51, 0x40000040 ;  /* 0x4000004000337882 */ /* 0x000fe20000000000 */
[----:B------:R-:W-:Y:S01]  /*7240*/  UIADD3 UR54, UR6, 0x480, URZ ;  /* 0x0000048006367890 */ /* 0x000fe2000fffe03f */
[----:B------:R0:W-:Y:S01]  /*7250*/  BAR.SYNC.DEFER_BLOCKING R0, 0x100 ;  /* 0x000400000000751d */ /* 0x0001e20000010000 */
[----:B------:R-:W-:-:S02]  /*7260*/  UIADD3 UR58, UR6, 0x500, URZ ;  /* 0x00000500063a7890 */ /* 0x000fc4000fffe03f */
[----:B------:R-:W-:Y:S02]  /*7270*/  UIADD3 UR10, UR6, 0x82, URZ ;  /* 0x00000082060a7890 */ /* 0x000fe4000fffe03f */
[----:B------:R-:W-:Y:S01]  /*7280*/  UIADD3 UR22, UR6, 0x586, URZ ;  /* 0x0000058606167890 */ /* 0x000fe2000fffe03f */
[----:B------:R-:W-:Y:S01]  /*7290*/  UMOV UR52, UR4 ;  /* 0x0000000400347c82 */ /* 0x000fe20008000000 */
[----:B------:R-:W-:Y:S01]  /*72a0*/  UMOV UR53, UR5 ;  /* 0x0000000500357c82 */ /* 0x000fe20008000000 */
[----:B------:R-:W-:Y:S01]  /*72b0*/  UMOV UR55, 0x40000040 ;  /* 0x4000004000377882 */ /* 0x000fe20000000000 */
[----:B------:R-:W-:Y:S01]  /*72c0*/  UMOV UR56, UR4 ;  /* 0x0000000400387c82 */ /* 0x000fe20008000000 */
[----:B------:R-:W-:Y:S01]  /*72d0*/  UMOV UR57, UR5 ;  /* 0x0000000500397c82 */ /* 0x000fe20008000000 */
[----:B------:R-:W-:Y:S01]  /*72e0*/  UMOV UR59, 0x40000040 ;  /* 0x40000040003b7882 */ /* 0x000fe20000000000 */
[----:B------:R-:W-:Y:S01]  /*72f0*/  UMOV UR23, 0x40000040 ;  /* 0x4000004000177882 */ /* 0x000fe20000000000 */
[----:B------:R-:W-:-:S06]  /*7300*/  WARPGROUP.ARRIVE ;  /* 0x00000000000079c5 */ /* 0x000fcc0000000000 */
[----:B------:R-:W-:Y:S01]  /*7310*/  HGMMA.64x16x16.F32 R168, gdesc[UR4], RZ, !UPT, gsb0 ;  /* 0x0020000004a879f0 */ /* 0x000fe2000c0008ff */
[----:B------:R-:W-:Y:S02]  /*7320*/  UIADD3 UR7, UR6, 0x380, URZ ;  /* 0x0000038006077890 */ /* 0x000fe4000fffe03f */
        /* <DEDUP_REMOVED lines=64> */
[----:B------:R-:W-:Y:S01]  /*7730*/  R2UR UR10, R4 ;  /* 0x00000000040a72ca */ /* 0x000fe200000e0000 */
        /* <DEDUP_REMOVED lines=495> */
.L_x_6432:
[----:B------:R-:W0:Y:S01]  /*9630*/  S2UR UR7, SR_CgaCtaId ;  /* 0x00000000000779c3 */ /* 0x000e220000008800 */
[----:B------:R-:W-:Y:S01]  /*9640*/  UMOV UR6, 0x400 ;  /* 0x0000040000067882 */ /* 0x000fe20000000000 */
[----:B------:R-:W-:Y:S01]  /*9650*/  SHF.L.U32 R0, R15, 0x1f, RZ ;  /* 0x0000001f0f007819 */ /* 0x000fe200000006ff */
[----:B0-----:R-:W-:-:S04]  /*9660*/  ULEA UR6, UR7, UR6, 0x18 ;  /* 0x0000000607067291 */ /* 0x001fc8000f8ec03f */
[----:B------:R-:W-:-:S09]  /*9670*/  ULEA UR6, UR60, UR6, 0x3 ;  /* 0x000000063c067291 */ /* 0x000fd2000f8e183f */
[----:B------:R0:W1:Y:S01]  /*9680*/  SYNCS.PHASECHK.TRANS64.TRYWAIT P2, [UR6+0x34850], R0 ;  /* 0x03485000ff0075a7 */ /* 0x0000620008040146 */
[----:B------:R-:W-:Y:S05]  /*9690*/  @!P0 BRA `(.L_x_6433) ;  /* 0x0000000000048947 */ /* 0x000fea0003800000 */
[----:B------:R-:W-:Y:S01]  /*96a0*/  BPT.TRAP 0x1 ;  /* 0x000000040000795c */ /* 0x000fe20000300000 */
.L_x_6433:
[----:B-1----:R-:W-:Y:S05]  /*96b0*/  @P2 BRA `(.L_x_6431) ;  /* 0x0000000000082947 */ /* 0x002fea0003800000 */
[----:B------:R-:W1:Y:S02]  /*96c0*/  SYNCS.PHASECHK.TRANS64.TRYWAIT P2, [UR6+0x34850], R0 ;  /* 0x03485000ff0075a7 */ /* 0x000e640008040146 */
[----:B-1----:R-:W-:Y:S05]  /*96d0*/  @!P2 BRA `(.L_x_6434) ;  /* 0x000000c80090a947 */ /* 0x002fea0003800000 */
.L_x_6431:
[----:B------:R-:W2:Y:S01]  /*96e0*/  S2UR UR7, SR_CgaCtaId ;  /* 0x00000000000779c3 */ /* 0x000ea20000008800 */
[----:B------:R-:W-:Y:S01]  /*96f0*/  UMOV UR6, 0x400 ;  /* 0x0000040000067882 */ /* 0x000fe20000000000 */
[----:B------:R-:W-:Y:S01]  /*9700*/  WARPGROUP.ARRIVE ;  /* 0x00000000000079c5 */ /* 0x000fe20000000000 */
[----:B-1----:R-:W-:Y:S01]  /*9710*/  FMNMX.FTZ R10, R168, R12, !PT ;  /* 0x0000000ca80a7209 */ /* 0x002fe20007810000 */
[----:B------:R-:W-:Y:S01]  /*9720*/  ULDC UR11, c[0x0][0x988] ;  /* 0x00026200000b7ab9 */ /* 0x000fe20000000800 */
[----:B------:R-:W-:Y:S02]  /*9730*/  R2UR UR14, R18 ;  /* 0x00000000120e72ca */ /* 0x000fe400000e0000 */
[----:B------:R-:W-:-:S04]  /*9740*/  FMNMX.FTZ R10, R169, R10, !PT ;  /* 0x0000000aa90a7209 */ /* 0x000fc80007810000 */
[----:B------:R-:W-:-:S04]  /*9750*/  FMNMX.FTZ R10, R172, R10, !PT ;  /* 0x0000000aac0a7209 */ /* 0x000fc80007810000 */
[----:B------:R-:W-:-:S03]  /*9760*/  FMNMX.FTZ R10, R173, R10, !PT ;  /* 0x0000000aad0a7209 */ /* 0x000fc60007810000 */
[----:B------:R-:W-:Y:S01]  /*9770*/  UISETP.GT.AND UP0, UPT, UR61, UR14, UPT ;  /* 0x0000000e3d00728c */ /* 0x000fe2000bf04270 */
[----:B------:R-:W-:Y:S01]  /*9780*/  FMNMX.FTZ R10, R160, R10, !PT ;  /* 0x0000000aa00a7209 */ /* 0x000fe20007810000 */
[----:B------:R-:W-:-:S03]  /*9790*/  UIADD3 UR61, UR61, -0x1, URZ ;  /* 0xffffffff3d3d7890 */ /* 0x000fc6000fffe03f */
[----:B------:R-:W-:Y:S01]  /*97a0*/  FMNMX.FTZ R10, R161, R10, !PT ;  /* 0x0000000aa10a7209 */ /* 0x000fe20007810000 */
[----:B--2---:R-:W-:Y:S01]  /*97b0*/  ULEA UR6, UR7, UR6, 0x18 ;  /* 0x0000000607067291 */ /* 0x004fe2000f8ec03f */
[----:B------:R-:W-:Y:S02]  /*97c0*/  PLOP3.LUT P2, PT, PT, PT, UP0, 0x80, 0x0 ;  /* 0x000000000000781c */ /* 0x000fe40003f4f008 */
[----:B------:R-:W-:Y:S01]  /*97d0*/  UMOV UR7, 0x40000040 ;  /* 0x4000004000077882 */ /* 0x000fe20000000000 */
[----:B------:R-:W-:Y:S02]  /*97e0*/  FMNMX.FTZ R10, R164, R10, !PT ;  /* 0x0000000aa40a7209 */ /* 0x000fe40007810000 */
[----:B0-----:R-:W-:Y:S02]  /*97f0*/  IMAD.U32 R0, RZ, RZ, UR6 ;  /* 0x00000006ff007e24 */ /* 0x001fe4000f8e00ff */
[----:B------:R-:W-:-:S03]  /*9800*/  FMNMX.FTZ R10, R165, R10, !PT ;  /* 0x0000000aa50a7209 */ /* 0x000fc60007810000 */
[----:B------:R-:W-:Y:S02]  /*9810*/  R2UR UR6, R0 ;  /* 0x00000000000672ca */ /* 0x000fe400000e0000 */
[----:B------:R-:W-:-:S04]  /*9820*/  FMNMX.FTZ R10, R152, R10, !PT ;  /* 0x0000000a980a7209 */ /* 0x000fc80007810000 */
[----:B------:R-:W-:-:S04]  /*9830*/  FMNMX.FTZ R10, R153, R10, !PT ;  /* 0x0000000a990a7209 */ /* 0x000fc80007810000 */
[----:B------:R-:W-:-:S03]  /*9840*/  FMNMX.FTZ R10, R156, R10, !PT ;  /* 0x0000000a9c0a7209 */ /* 0x000fc60007810000 */
[----:B------:R-:W-:Y:S01]  /*9850*/  UIADD3 UR6, UR6, 0x400, URZ ;  /* 0x0000040006067890 */ /* 0x000fe2000fffe03f */
[----:B------:R-:W-:-:S03]  /*9860*/  FMNMX.FTZ R10, R157, R10, !PT ;  /* 0x0000000a9d0a7209 */ /* 0x000fc60007810000 */
[----:B------:R-:W-:Y:S01]  /*9870*/  USHF.R.U32.HI UR6, URZ, 0x4, UR6 ;  /* 0x000000043f067899 */ /* 0x000fe20008011606 */
[----:B------:R-:W-:-:S03]  /*9880*/  FMNMX.FTZ R10, R144, R10, !PT ;  /* 0x0000000a900a7209 */ /* 0x000fc60007810000 */
[----:B------:R-:W-:Y:S01]  /*9890*/  ULOP3.LUT UR6, UR6, 0x3fff, URZ, 0xc0, !UPT ;  /* 0x00003fff06067892 */ /* 0x000fe2000f8ec03f */
[----:B------:R-:W-:-:S03]  /*98a0*/  FMNMX.FTZ R10, R145, R10, !PT ;  /* 0x0000000a910a7209 */ /* 0x000fc60007810000 */
[----:B------:R-:W-:Y:S01]  /*98b0*/  ULOP3.LUT UR6, UR6, 0x5800000, URZ, 0xfc, !UPT ;  /* 0x0580000006067892 */ /* 0x000fe2000f8efc3f */
[----:B------:R-:W-:-:S03]  /*98c0*/  FMNMX.FTZ R10, R148, R10, !PT ;  /* 0x0000000a940a7209 */ /* 0x000fc60007810000 */
[----:B------:R-:W-:Y:S01]  /*98d0*/  UIMAD UR10, UR60, 0xb00, UR6 ;  /* 0x00000b003c0a78a4 */ /* 0x000fe2000f8e0206 */
[----:B------:R-:W-:-:S04]  /*98e0*/  FMNMX.FTZ R10, R149, R10, !PT ;  /* 0x0000000a950a7209 */ /* 0x000fc80007810000 */
[----:B------:R-:W-:Y:S02]  /*98f0*/  FMNMX.FTZ R10, R136, R10, !PT ;  /* 0x0000000a880a7209 */ /* 0x000fe40007810000 */
[----:B------:R-:W-:Y:S02]  /*9900*/  UMOV UR6, UR10 ;  /* 0x0000000a00067c82 */ /* 0x000fe40008000000 */
[----:B------:R-:W-:Y:S01]  /*9910*/  HGMMA.64x128x16.F32 R24, R176, gdesc[UR4].tnspB, R24, gsb0 ;  /* 0x41e00004b0187df0 */ /* 0x000fe20008000818 */
        /* <DEDUP_REMOVED lines=31> */
[----:B------:R-:W0:Y:S01]  /*9b10*/  SHFL.BFLY PT, R15, R10, 0x1, 0x1f ;  /* 0x0c201f000a0f7f89 */ /* 0x000e2200000e0000 */
[----:B------:R-:W-:Y:S02]  /*9b20*/  WARPGROUP.DEPBAR.LE gsb0, 0x0 ;  /* 0x00008000000079c5 */ /* 0x000fe40000010000 */
[----:B------:R-:W-:-:S06]  /*9b30*/  WARPGROUP.ARRIVE ;  /* 0x00000000000079c5 */ /* 0x000fcc0000000000 */
[----:B------:R-:W-:Y:S01]  /*9b40*/  HGMMA.64x128x16.F32 R24, R180, gdesc[UR4].tnspB, R24, gsb0 ;  /* 0x41e00004b4187df0 */ /* 0x000fe20008000818 */
[----:B------:R-:W-:Y:S01]  /*9b50*/  UIADD3 UR6, UR10, 0x100, URZ ;  /* 0x000001000a067890 */ /* 0x000fe2000fffe03f */
[----:B------:R-:W-:Y:S01]  /*9b60*/  UMOV UR7, 0x40000040 ;  /* 0x4000004000077882 */ /* 0x000fe20000000000 */
[----:B0-----:R-:W-:-:S05]  /*9b70*/  FMNMX.FTZ R10, R10, R15, !PT ;  /* 0x0000000f0a0a7209 */ /* 0x001fca0007810000 */
[C---:B------:R-:W-:Y:S01]  /*9b80*/  FMUL.FTZ R15, R10.reuse, UR11 ;  /* 0x0000000b0a0f7c20 */ /* 0x040fe20008410000 */
[----:B------:R-:W-:-:S03]  /*9b90*/  FADD.FTZ R12, -R10, R12 ;  /* 0x0000000c0a0c7221 */ /* 0x000fc60000010100 */
        /* <DEDUP_REMOVED lines=14> */
[----:B------:R-:W-:Y:S01]  /*9c80*/  FMUL.FTZ R12, R12, UR11 ;  /* 0x0000000b0c0c7c20 */ /* 0x000fe20008410000 */
[----:B------:R-:W-:Y:S08]  /*9c90*/  MUFU.EX2 R176, R176 ;  /* 0x000000b000b07308 */ /* 0x000ff00000000800 */
[----:B------:R-:W0:Y:S08]  /*9ca0*/  MUFU.EX2 R12, R12 ;  /* 0x0000000c000c7308 */ /* 0x000e300000000800 */
[----:B------:R-:W1:Y:S08]  /*9cb0*/  MUFU.EX2 R20, R20 ;  /* 0x0000001400147308 */ /* 0x000e700000000800 */
[----:B------:R-:W2:Y:S08]  /*9cc0*/  MUFU.EX2 R178, R178 ;  /* 0x000000b200b27308 */ /* 0x000eb00000000800 */
[----:B------:R-:W3:Y:S08]  /*9cd0*/  MUFU.EX2 R168, R168 ;  /* 0x000000a800a87308 */ /* 0x000ef00000000800 */
        /* <DEDUP_REMOVED lines=12> */
[----:B------:R-:W-:Y:S02]  /*9da0*/  FFMA.FTZ R160, R165, UR11, -R15 ;  /* 0x0000000ba5a07c23 */ /* 0x000fe4000801080f */
[----:B------:R-:W-:Y:S01]  /*9db0*/  MUFU.EX2 R89, R89 ;  /* 0x0000005900597308 */ /* 0x000fe20000000800 */
[----:B------:R-:W-:Y:S01]  /*9dc0*/  HGMMA.64x128x16.F32 R24, R184, gdesc[UR4].tnspB, R24, gsb0 ;  /* 0x41e00004b8187df0 */ /* 0x000fe20008000818 */
[----:B------:R-:W-:Y:S01]  /*9dd0*/  UIADD3 UR6, UR10, 0x180, URZ ;  /* 0x000001800a067890 */ /* 0x000fe2000fffe03f */
[----:B------:R-:W-:-:S05]  /*9de0*/  UMOV UR7, 0x40000040 ;  /* 0x4000004000077882 */ /* 0x000fca0000000000 */
[----:B------:R-:W-:Y:S08]  /*9df0*/  MUFU.EX2 R180, R180 ;  /* 0x000000b400b47308 */ /* 0x000ff00000000800 */
[----:B------:R-:W-:Y:S08]  /*9e00*/  MUFU.EX2 R182, R182 ;  /* 0x000000b600b67308 */ /* 0x000ff00000000800 */
[----:B------:R-:W-:Y:S01]  /*9e10*/  MUFU.EX2 R160, R160 ;  /* 0x000000a000a07308 */ /* 0x000fe20000000800 */
[----:B------:R-:W-:-:S02]  /*9e20*/  WARPGROUP.DEPBAR.LE gsb0, 0x0 ;  /* 0x00008000000079c5 */ /* 0x000fc40000010000 */
[----:B------:R-:W-:Y:S01]  /*9e30*/  WARPGROUP.ARRIVE ;  /* 0x00000000000079c5 */ /* 0x000fe20000000000 */
[--C-:B------:R-:W-:Y:S01]  /*9e40*/  FFMA.FTZ R184, R152, UR11, -R15.reuse ;  /* 0x0000000b98b87c23 */ /* 0x100fe2000801080f */
[----:B------:R-:W-:Y:S01]  /*9e50*/  FMNMX.FTZ R152, R170, R11, !PT ;  /* 0x0000000baa987209 */ /* 0x000fe20007810000 */
[----:B------:R-:W-:-:S03]  /*9e60*/  FFMA.FTZ R186, R156, UR11, -R15 ;  /* 0x0000000b9cba7c23 */ /* 0x000fc6000801080f */
[----:B------:R-:W-:Y:S01]  /*9e70*/  HGMMA.64x128x16.F32 R24, R188, gdesc[UR4].tnspB, R24, gsb0 ;  /* 0x41e00004bc187df0 */ /* 0x000fe20008000818 */
[----:B------:R-:W-:Y:S01]  /*9e80*/  UIADD3 UR6, UR10, 0x200, URZ ;  /* 0x000002000a067890 */ /* 0x000fe2000fffe03f */
[----:B------:R-:W-:Y:S01]  /*9e90*/  FMNMX.FTZ R152, R171, R152, !PT ;  /* 0x00000098ab987209 */ /* 0x000fe20007810000 */
[----:B------:R-:W-:Y:S01]  /*9ea0*/  UMOV UR7, 0x40000040 ;  /* 0x4000004000077882 */ /* 0x000fe20000000000 */
        /* <DEDUP_REMOVED lines=44> */
[----:B------:R-:W-:Y:S01]  /*a170*/  HGMMA.64x128x16.F32 R24, R192, gdesc[UR4].tnspB, R24, gsb0 ;  /* 0x41e00004c0187df0 */ /* 0x000fe20008000818 */
[----:B------:R-:W-:Y:S01]  /*a180*/  UIADD3 UR6, UR10, 0x280, URZ ;  /* 0x000002800a067890 */ /* 0x000fe2000fffe03f */
[----:B------:R-:W-:Y:S01]  /*a190*/  FFMA.FTZ R145, R149, UR11, -R15 ;  /* 0x0000000b95917c23 */ /* 0x000fe2000801080f */
[----:B------:R-:W-:Y:S01]  /*a1a0*/  UMOV UR7, 0x40000040 ;  /* 0x4000004000077882 */ /* 0x000fe20000000000 */
[----:B------:R-:W-:Y:S01]  /*a1b0*/  FMNMX.FTZ R156, R102, R156, !PT ;  /* 0x0000009c669c7209 */ /* 0x000fe20007810000 */
[----:B------:R-:W-:Y:S03]  /*a1c0*/  MUFU.EX2 R188, R188 ;  /* 0x000000bc00bc7308 */ /* 0x000fe60000000800 */
[----:B------:R-:W-:-:S04]  /*a1d0*/  FMNMX.FTZ R156, R103, R156, !PT ;  /* 0x0000009c679c7209 */ /* 0x000fc80007810000 */
[----:B------:R-:W-:Y:S01]  /*a1e0*/  FMNMX.FTZ R156, R90, R156, !PT ;  /* 0x0000009c5a9c7209 */ /* 0x000fe20007810000 */
        /* <DEDUP_REMOVED lines=9> */
[----:B------:R-:W-:Y:S01]  /*a280*/  @!P1 IMAD R141, R2, 0x8, R0 ;  /* 0x00000008028d9824 */ /* 0x000fe200078e0200 */
[----:B------:R-:W-:Y:S01]  /*a290*/  HGMMA.64x128x16.F32 R24, R196, gdesc[UR4].tnspB, R24, gsb0 ;  /* 0x41e00004c4187df0 */ /* 0x000fe20008000818 */
[----:B------:R-:W-:Y:S01]  /*a2a0*/  UIADD3 UR6, UR10, 0x300, URZ ;  /* 0x000003000a067890 */ /* 0x000fe2000fffe03f */
[----:B------:R-:W-:Y:S01]  /*a2b0*/  MUFU.EX2 R192, R192 ;  /* 0x000000c000c07308 */ /* 0x000fe20000000800 */
[----:B------:R-:W-:Y:S01]  /*a2c0*/  UMOV UR7, 0x40000040 ;  /* 0x4000004000077882 */ /* 0x000fe20000000000 */
[----:B------:R-:W-:-:S05]  /*a2d0*/  @!P1 VIADD R141, R141, 0x34840 ;  /* 0x000348408d8d9836 */ /* 0x000fca0000000000 */
[----:B------:R-:W-:Y:S01]  /*a2e0*/  @!P1 PRMT R141, RZ, 0x654, R141 ;  /* 0x00000654ff8d9816 */ /* 0x000fe2000000008d */
[----:B------:R-:W-:Y:S08]  /*a2f0*/  MUFU.EX2 R136, R136 ;  /* 0x0000008800887308 */ /* 0x000ff00000000800 */
[----:B------:R-:W-:Y:S08]  /*a300*/  MUFU.EX2 R194, R194 ;  /* 0x000000c200c27308 */ /* 0x000ff00000000800 */
[----:B------:R-:W-:Y:S01]  /*a310*/  MUFU.EX2 R137, R137 ;  /* 0x0000008900897308 */ /* 0x000fe20000000800 */
[----:B------:R-:W-:-:S02]  /*a320*/  WARPGROUP.DEPBAR.LE gsb0, 0x0 ;  /* 0x00008000000079c5 */ /* 0x000fc40000010000 */
[----:B------:R-:W-:-:S06]  /*a330*/  WARPGROUP.ARRIVE ;  /* 0x00000000000079c5 */ /* 0x000fcc0000000000 */
[----:B------:R-:W4:Y:S01]  /*a340*/  S2R R199, SR_TID.X ;  /* 0x0000000000c77919 */ /* 0x000f220000002100 */
[--C-:B------:R-:W-:Y:S01]  /*a350*/  FFMA.FTZ R196, R128, UR11, -R15.reuse ;  /* 0x0000000b80c47c23 */ /* 0x100fe2000801080f */
[--C-:B------:R-:W-:Y:S01]  /*a360*/  FFMA.FTZ R198, R132, UR11, -R15.reuse ;  /* 0x0000000b84c67c23 */ /* 0x100fe2000801080f */
[----:B------:R-:W-:Y:S01]  /*a370*/  FFMA.FTZ R128, R133, UR11, -R15 ;  /* 0x0000000b85807c23 */ /* 0x000fe2000801080f */
[----:B------:R-:W-:Y:S01]  /*a380*/  HGMMA.64x128x16.F32 R24, R200, gdesc[UR4].tnspB, R24, gsb0 ;  /* 0x41e00004c8187df0 */ /* 0x000fe20008000818 */
[----:B------:R-:W-:Y:S02]  /*a390*/  UIADD3 UR6, UR10, 0x380, URZ ;  /* 0x000003800a067890 */ /* 0x000fe4000fffe03f */
[----:B------:R-:W-:Y:S01]  /*a3a0*/  MUFU.EX2 R196, R196 ;  /* 0x000000c400c47308 */ /* 0x000fe20000000800 */
[----:B------:R-:W-:-:S07]  /*a3b0*/  UMOV UR7, 0x40000040 ;  /* 0x4000004000077882 */ /* 0x000fce0000000000 */
[----:B------:R-:W-:Y:S08]  /*a3c0*/  MUFU.EX2 R198, R198 ;  /* 0x000000c600c67308 */ /* 0x000ff00000000800 */
[----:B------:R-:W-:Y:S01]  /*a3d0*/  MUFU.EX2 R128, R128 ;  /* 0x0000008000807308 */ /* 0x000fe20000000800 */
[----:B----4-:R-:W-:Y:S01]  /*a3e0*/  SHF.R.U32.HI R169, RZ, 0x7, R199 ;  /* 0x00000007ffa97819 */ /* 0x010fe200000116c7 */
[----:B------:R-:W-:-:S02]  /*a3f0*/  WARPGROUP.DEPBAR.LE gsb0, 0x0 ;  /* 0x00008000000079c5 */ /* 0x000fc40000010000 */
[----:B------:R-:W-:Y:S01]  /*a400*/  WARPGROUP.ARRIVE ;  /* 0x00000000000079c5 */ /* 0x000fe20000000000 */
[--C-:B------:R-:W-:Y:S01]  /*a410*/  FFMA.FTZ R200, R120, UR11, -R15.reuse ;  /* 0x0000000b78c87c23 */ /* 0x100fe2000801080f */
[--C-:B------:R-:W-:Y:S01]  /*a420*/  FFMA.FTZ R120, R121, UR11, -R15.reuse ;  /* 0x0000000b79787c23 */ /* 0x100fe2000801080f */
[--C-:B------:R-:W-:Y:S01]  /*a430*/  FFMA.FTZ R202, R124, UR11, -R15.reuse ;  /* 0x0000000b7cca7c23 */ /* 0x100fe2000801080f */
[----:B------:R-:W-:Y:S02]  /*a440*/  FFMA.FTZ R121, R125, UR11, -R15 ;  /* 0x0000000b7d797c23 */ /* 0x000fe4000801080f */
[----:B------:R-:W-:Y:S01]  /*a450*/  HGMMA.64x128x16.F32 R24, R204, gdesc[UR4].tnspB, R24, gsb0 ;  /* 0x41e00004cc187df0 */ /* 0x000fe20008000818 */
        /* <DEDUP_REMOVED lines=9> */
[--C-:B------:R-:W-:Y:S01]  /*a4f0*/  FFMA.FTZ R112, R113, UR11, -R15.reuse ;  /* 0x0000000b71707c23 */ /* 0x100fe2000801080f */
[----:B------:R-:W-:Y:S01]  /*a500*/  FMNMX.FTZ R113, R91, R156, !PT ;  /* 0x0000009c5b717209 */ /* 0x000fe20007810000 */
[--C-:B------:R-:W-:Y:S02]  /*a510*/  FFMA.FTZ R206, R116, UR11, -R15.reuse ;  /* 0x0000000b74ce7c23 */ /* 0x100fe4000801080f */
[----:B------:R-:W-:Y:S01]  /*a520*/  HGMMA.64x128x16.F32 R24, R208, gdesc[UR4].tnspB, R24, gsb0 ;  /* 0x41e00004d0187df0 */ /* 0x000fe20008000818 */
[----:B------:R-:W-:Y:S01]  /*a530*/  UIADD3 UR6, UR10, 0x480, URZ ;  /* 0x000004800a067890 */ /* 0x000fe2000fffe03f */
[----:B------:R-:W-:Y:S01]  /*a540*/  FMNMX.FTZ R116, R94, R113, !PT ;  /* 0x000000715e747209 */ /* 0x000fe20007810000 */
[----:B------:R-:W-:Y:S01]  /*a550*/  UMOV UR7, 0x40000040 ;  /* 0x4000004000077882 */ /* 0x000fe20000000000 */
[----:B------:R-:W-:Y:S01]  /*a560*/  FFMA.FTZ R113, R117, UR11, -R15 ;  /* 0x0000000b75717c23 */ /* 0x000fe2000801080f */
[----:B------:R-:W-:Y:S01]  /*a570*/  MUFU.EX2 R204, R204 ;  /* 0x000000cc00cc7308 */ /* 0x000fe20000000800 */
[----:B------:R-:W-:-:S05]  /*a580*/  FMNMX.FTZ R116, R95, R116, !PT ;  /* 0x000000745f747209 */ /* 0x000fca0007810000 */
[----:B------:R-:W4:Y:S02]  /*a590*/  SHFL.BFLY PT, R117, R116, 0x2, 0x1f ;  /* 0x0c401f0074757f89 */ /* 0x000f2400000e0000 */
[----:B------:R-:W-:Y:S08]  /*a5a0*/  MUFU.EX2 R112, R112 ;  /* 0x0000007000707308 */ /* 0x000ff00000000800 */
[----:B------:R-:W-:Y:S08]  /*a5b0*/  MUFU.EX2 R206, R206 ;  /* 0x000000ce00ce7308 */ /* 0x000ff00000000800 */
[----:B------:R-:W-:Y:S01]  /*a5c0*/  MUFU.EX2 R113, R113 ;  /* 0x0000007100717308 */ /* 0x000fe20000000800 */
[----:B----4-:R-:W-:Y:S01]  /*a5d0*/  FMNMX.FTZ R116, R116, R117, !PT ;  /* 0x0000007574747209 */ /* 0x010fe20007810000 */
[----:B------:R-:W-:Y:S01]  /*a5e0*/  FFMA.FTZ R117, R92, UR11, -R15 ;  /* 0x0000000b5c757c23 */ /* 0x000fe2000801080f */
[----:B------:R-:W-:-:S02]  /*a5f0*/  WARPGROUP.DEPBAR.LE gsb0, 0x0 ;  /* 0x00008000000079c5 */ /* 0x000fc40000010000 */
[----:B------:R-:W-:Y:S01]  /*a600*/  WARPGROUP.ARRIVE ;  /* 0x00000000000079c5 */ /* 0x000fe20000000000 */
[--C-:B------:R-:W-:Y:S01]  /*a610*/  FFMA.FTZ R210, R108, UR11, -R15.reuse ;  /* 0x0000000b6cd27c23 */ /* 0x100fe2000801080f */
[--C-:B------:R-:W-:Y:S01]  /*a620*/  FFMA.FTZ R208, R104, UR11, -R15.reuse ;  /* 0x0000000b68d07c23 */ /* 0x100fe2000801080f */
[----:B------:R-:W4:Y:S01]  /*a630*/  SHFL.BFLY PT, R108, R116, 0x1, 0x1f ;  /* 0x0c201f00746c7f89 */ /* 0x000f2200000e0000 */
[--C-:B------:R-:W-:Y:S01]  /*a640*/  FFMA.FTZ R104, R105, UR11, -R15.reuse ;  /* 0x0000000b69687c23 */ /* 0x100fe2000801080f */
[----:B------:R-:W-:Y:S01]  /*a650*/  FFMA.FTZ R105, R109, UR11, -R15 ;  /* 0x0000000b6d697c23 */ /* 0x000fe2000801080f */
[----:B------:R-:W-:Y:S01]  /*a660*/  HGMMA.64x128x16.F32 R24, R212, gdesc[UR4].tnspB, R24, gsb0 ;  /* 0x41e00004d4187df0 */ /* 0x000fe20008000818 */
[----:B------:R-:W-:Y:S01]  /*a670*/  UIADD3 UR6, UR10, 0x500, URZ ;  /* 0x000005000a067890 */ /* 0x000fe2000fffe03f */
[----:B------:R-:W-:Y:S01]  /*a680*/  MUFU.EX2 R208, R208 ;  /* 0x000000d000d07308 */ /* 0x000fe20000000800 */
[----:B------:R-:W-:-:S07]  /*a690*/  UMOV UR7, 0x40000040 ;  /* 0x4000004000077882 */ /* 0x000fce0000000000 */
[----:B------:R-:W-:Y:S08]  /*a6a0*/  MUFU.EX2 R104, R104 ;  /* 0x0000006800687308 */ /* 0x000ff00000000800 */
[----:B------:R-:W-:Y:S01]  /*a6b0*/  MUFU.EX2 R210, R210 ;  /* 0x000000d200d27308 */ /* 0x000fe20000000800 */
[----:B----4-:R-:W-:Y:S01]  /*a6c0*/  FMNMX.FTZ R92, R116, R108, !PT ;  /* 0x0000006c745c7209 */ /* 0x010fe20007810000 */
[----:B------:R-:W-:-:S04]  /*a6d0*/  FFMA.FTZ R116, R93, UR11, -R15 ;  /* 0x0000000b5d747c23 */ /* 0x000fc8000801080f */
[C---:B------:R-:W-:Y:S01]  /*a6e0*/  FADD.FTZ R15, -R92.reuse, R11 ;  /* 0x0000000b5c0f7221 */ /* 0x040fe20000010100 */
[----:B------:R-:W-:Y:S01]  /*a6f0*/  FMUL.FTZ R93, R92, UR11 ;  /* 0x0000000b5c5d7c20 */ /* 0x000fe20008410000 */
[----:B------:R4:W-:Y:S02]  /*a700*/  MUFU.EX2 R11, R116 ;  /* 0x00000074000b7308 */ /* 0x0009e40000000800 */
[----:B------:R-:W-:Y:S01]  /*a710*/  FMUL.FTZ R15, R15, UR11 ;  /* 0x0000000b0f0f7c20 */ /* 0x000fe20008410000 */
[--C-:B------:R-:W-:Y:S01]  /*a720*/  FFMA.FTZ R177, R170, UR11, -R93.reuse ;  /* 0x0000000baab17c23 */ /* 0x100fe2000801085d */
[--C-:B------:R-:W-:Y:S01]  /*a730*/  FFMA.FTZ R109, R171, UR11, -R93.reuse ;  /* 0x0000000bab6d7c23 */ /* 0x100fe2000801085d */
[--C-:B------:R-:W-:Y:S01]  /*a740*/  FFMA.FTZ R179, R174, UR11, -R93.reuse ;  /* 0x0000000baeb37c23 */ /* 0x100fe2000801085d */
[--C-:B------:R-:W-:Y:S01]  /*a750*/  FFMA.FTZ R197, R130, UR11, -R93.reuse ;  /* 0x0000000b82c57c23 */ /* 0x100fe2000801085d */
[--C-:B------:R-:W-:Y:S01]  /*a760*/  FFMA.FTZ R130, R131, UR11, -R93.reuse ;  /* 0x0000000b83827c23 */ /* 0x100fe2000801085d */
[----:B------:R-:W-:Y:S01]  /*a770*/  MUFU.EX2 R15, R15 ;  /* 0x0000000f000f7308 */ /* 0x000fe20000000800 */
[--C-:B----4-:R-:W-:Y:S01]  /*a780*/  FFMA.FTZ R116, R175, UR11, -R93.reuse ;  /* 0x0000000baf747c23 */ /* 0x110fe2000801085d */
[--C-:B------:R-:W-:Y:S01]  /*a790*/  FFMA.FTZ R131, R134, UR11, -R93.reuse ;  /* 0x0000000b86837c23 */ /* 0x100fe2000801085d */
[----:B------:R-:W-:Y:S01]  /*a7a0*/  IADD3 R134, -R169, 0xb, RZ ;  /* 0x0000000ba9867810 */ /* 0x000fe20007ffe1ff */
[--C-:B------:R-:W-:Y:S01]  /*a7b0*/  FFMA.FTZ R181, R162, UR11, -R93.reuse ;  /* 0x0000000ba2b57c23 */ /* 0x100fe2000801085d */
[--C-:B------:R-:W-:Y:S01]  /*a7c0*/  FFMA.FTZ R199, R135, UR11, -R93.reuse ;  /* 0x0000000b87c77c23 */ /* 0x100fe2000801085d */
[----:B0-----:R-:W-:Y:S01]  /*a7d0*/  FFMA.FTZ R135, R12, R14, R176 ;  /* 0x0000000e0c877223 */ /* 0x001fe200000100b0 */
[--C-:B------:R-:W-:Y:S01]  /*a7e0*/  FFMA.FTZ R201, R122, UR11, -R93.reuse ;  /* 0x0000000b7ac97c23 */ /* 0x100fe2000801085d */
[----:B------:R-:W0:Y:S01]  /*a7f0*/  MUFU.EX2 R177, R177 ;  /* 0x000000b100b17308 */ /* 0x000e220000000800 */
[----:B------:R-:W-:Y:S01]  /*a800*/  FFMA.FTZ R183, R166, UR11, -R93 ;  /* 0x0000000ba6b77c23 */ /* 0x000fe2000801085d */
[----:B-1----:R-:W-:Y:S01]  /*a810*/  FADD.FTZ R135, R20, R135 ;  /* 0x0000008714877221 */ /* 0x002fe20000010000 */
[--C-:B------:R-:W-:Y:S01]  /*a820*/  FFMA.FTZ R124, R167, UR11, -R93.reuse ;  /* 0x0000000ba77c7c23 */ /* 0x100fe2000801085d */
[--C-:B------:R-:W-:Y:S01]  /*a830*/  FFMA.FTZ R185, R154, UR11, -R93.reuse ;  /* 0x0000000b9ab97c23 */ /* 0x100fe2000801085d */
[----:B------:R-:W-:Y:S01]  /*a840*/  FFMA.FTZ R125, R155, UR11, -R93 ;  /* 0x0000000b9b7d7c23 */ /* 0x000fe2000801085d */
[----:B--2---:R-:W-:Y:S01]  /*a850*/  FADD.FTZ R135, R178, R135 ;  /* 0x00000087b2877221 */ /* 0x004fe20000010000 */
[--C-:B------:R-:W-:Y:S01]  /*a860*/  FFMA.FTZ R203, R126, UR11, -R93.reuse ;  /* 0x0000000b7ecb7c23 */ /* 0x100fe2000801085d */
[----:B------:R-:W1:Y:S01]  /*a870*/  MUFU.EX2 R109, R109 ;  /* 0x0000006d006d7308 */ /* 0x000e620000000800 */
[----:B------:R-:W-:Y:S01]  /*a880*/  FFMA.FTZ R187, R158, UR11, -R93 ;  /* 0x0000000b9ebb7c23 */ /* 0x000fe2000801085d */
[----:B---3--:R-:W-:Y:S01]  /*a890*/  FADD.FTZ R135, R168, R135 ;  /* 0x00000087a8877221 */ /* 0x008fe20000010000 */
[--C-:B------:R-:W-:Y:S01]  /*a8a0*/  FFMA.FTZ R132, R159, UR11, -R93.reuse ;  /* 0x0000000b9f847c23 */ /* 0x100fe2000801085d */
[--C-:B------:R-:W-:Y:S01]  /*a8b0*/  FFMA.FTZ R189, R146, UR11, -R93.reuse ;  /* 0x0000000b92bd7c23 */ /* 0x100fe2000801085d */
[--C-:B------:R-:W-:Y:S01]  /*a8c0*/  FFMA.FTZ R205, R114, UR11, -R93.reuse ;  /* 0x0000000b72cd7c23 */ /* 0x100fe2000801085d */
[--C-:B------:R-:W-:Y:S01]  /*a8d0*/  FFMA.FTZ R133, R147, UR11, -R93.reuse ;  /* 0x0000000b93857c23 */ /* 0x100fe2000801085d */
[----:B------:R-:W-:Y:S01]  /*a8e0*/  FFMA.FTZ R207, R118, UR11, -R93 ;  /* 0x0000000b76cf7c23 */ /* 0x000fe2000801085d */
[----:B------:R-:W2:Y:S01]  /*a8f0*/  MUFU.EX2 R179, R179 ;  /* 0x000000b300b37308 */ /* 0x000ea20000000800 */
[----:B0-----:R-:W-:Y:S01]  /*a900*/  FFMA.FTZ R14, R15, R13, R177 ;  /* 0x0000000d0f0e7223 */ /* 0x001fe200000100b1 */
[--C-:B------:R-:W-:Y:S01]  /*a910*/  FFMA.FTZ R13, R123, UR11, -R93.reuse ;  /* 0x0000000b7b0d7c23 */ /* 0x100fe2000801085d */
[--C-:B------:R-:W-:Y:S01]  /*a920*/  FFMA.FTZ R209, R106, UR11, -R93.reuse ;  /* 0x0000000b6ad17c23 */ /* 0x100fe2000801085d */
[--C-:B------:R-:W-:Y:S01]  /*a930*/  FFMA.FTZ R191, R150, UR11, -R93.reuse ;  /* 0x0000000b96bf7c23 */ /* 0x100fe2000801085d */
[--C-:B------:R-:W-:Y:S01]  /*a940*/  FFMA.FTZ R140, R151, UR11, -R93.reuse ;  /* 0x0000000b978c7c23 */ /* 0x100fe2000801085d */
[--C-:B------:R-:W-:Y:S01]  /*a950*/  FFMA.FTZ R193, R138, UR11, -R93.reuse ;  /* 0x0000000b8ac17c23 */ /* 0x100fe2000801085d */
[--C-:B------:R-:W-:Y:S01]  /*a960*/  FFMA.FTZ R211, R110, UR11, -R93.reuse ;  /* 0x0000000b6ed37c23 */ /* 0x100fe2000801085d */
[----:B------:R-:W0:Y:S01]  /*a970*/  MUFU.EX2 R116, R116 ;  /* 0x0000007400747308 */ /* 0x000e220000000800 */
[----:B-1----:R-:W-:Y:S01]  /*a980*/  FADD.FTZ R14, R109, R14 ;  /* 0x0000000e6d0e7221 */ /* 0x002fe20000010000 */
[--C-:B------:R-:W-:Y:S01]  /*a990*/  FFMA.FTZ R138, R139, UR11, -R93.reuse ;  /* 0x0000000b8b8a7c23 */ /* 0x100fe2000801085d */
[--C-:B------:R-:W-:Y:S01]  /*a9a0*/  FFMA.FTZ R195, R142, UR11, -R93.reuse ;  /* 0x0000000b8ec37c23 */ /* 0x100fe2000801085d */
[--C-:B------:R-:W-:Y:S01]  /*a9b0*/  FFMA.FTZ R115, R115, UR11, -R93.reuse ;  /* 0x0000000b73737c23 */ /* 0x100fe2000801085d */
[--C-:B------:R-:W-:Y:S01]  /*a9c0*/  FFMA.FTZ R139, R143, UR11, -R93.reuse ;  /* 0x0000000b8f8b7c23 */ /* 0x100fe2000801085d */
[--C-:B------:R-:W-:Y:S01]  /*a9d0*/  FFMA.FTZ R119, R119, UR11, -R93.reuse ;  /* 0x0000000b77777c23 */ /* 0x100fe2000801085d */
[--C-:B------:R-:W-:Y:S01]  /*a9e0*/  FFMA.FTZ R111, R111, UR11, -R93.reuse ;  /* 0x0000000b6f6f7c23 */ /* 0x100fe2000801085d */
[----:B------:R1:W-:Y:S01]  /*a9f0*/  MUFU.EX2 R108, R117 ;  /* 0x00000075006c7308 */ /* 0x0003e20000000800 */
[----:B--2---:R-:W-:Y:S01]  /*aa00*/  FADD.FTZ R123, R179, R14 ;  /* 0x0000000eb37b7221 */ /* 0x004fe20000010000 */
[--C-:B------:R-:W-:Y:S01]  /*aa10*/  FFMA.FTZ R102, R102, UR11, -R93.reuse ;  /* 0x0000000b66667c23 */ /* 0x100fe2000801085d */
[--C-:B------:R-:W-:Y:S01]  /*aa20*/  FFMA.FTZ R103, R103, UR11, -R93.reuse ;  /* 0x0000000b67677c23 */ /* 0x100fe2000801085d */
[--C-:B------:R-:W-:Y:S01]  /*aa30*/  FFMA.FTZ R91, R91, UR11, -R93.reuse ;  /* 0x0000000b5b5b7c23 */ /* 0x100fe2000801085d */
[----:B------:R-:W-:Y:S01]  /*aa40*/  FFMA.FTZ R94, R94, UR11, -R93 ;  /* 0x0000000b5e5e7c23 */ /* 0x000fe2000801085d */
[----:B------:R-:W-:-:S02]  /*aa50*/  F2FP.F16.F32.PACK_AB R176, R20, R176 ;  /* 0x000000b014b0723e */ /* 0x000fc400000000ff */
[----:B------:R-:W2:Y:S01]  /*aa60*/  MUFU.EX2 R181, R181 ;  /* 0x000000b500b57308 */ /* 0x000ea20000000800 */
[----:B-1----:R-:W-:Y:S01]  /*aa70*/  FFMA.FTZ R117, R163, UR11, -R93 ;  /* 0x0000000ba3757c23 */ /* 0x002fe2000801085d */
[C---:B0-----:R-:W-:Y:S01]  /*aa80*/  FADD.FTZ R14, R116.reuse, R123 ;  /* 0x0000007b740e7221 */ /* 0x041fe20000010000 */
[----:B------:R-:W-:Y:S02]  /*aa90*/  F2FP.F16.F32.PACK_AB R179, R116, R179 ;  /* 0x000000b374b3723e */ /* 0x000fe400000000ff */
[----:B------:R-:W-:Y:S02]  /*aaa0*/  F2FP.F16.F32.PACK_AB R178, R168, R178 ;  /* 0x000000b2a8b2723e */ /* 0x000fe400000000ff */
[----:B------:R-:W-:Y:S01]  /*aab0*/  F2FP.F16.F32.PACK_AB R177, R109, R177 ;  /* 0x000000b16db1723e */ /* 0x000fe200000000ff */
[----:B------:R-:W0:Y:S08]  /*aac0*/  MUFU.EX2 R117, R117 ;  /* 0x0000007500757308 */ /* 0x000e300000000800 */
[----:B------:R-:W1:Y:S01]  /*aad0*/  MUFU.EX2 R183, R183 ;  /* 0x000000b700b77308 */ /* 0x000e620000000800 */
[----:B--2---:R-:W-:Y:S01]  /*aae0*/  FADD.FTZ R126, R181, R14 ;  /* 0x0000000eb57e7221 */ /* 0x004fe20000010000 */
[----:B------:R-:W-:-:S06]  /*aaf0*/  FFMA.FTZ R14, R127, UR11, -R93 ;  /* 0x0000000b7f0e7c23 */ /* 0x000fcc000801085d */
        /* <DEDUP_REMOVED lines=10> */
[----:B------:R-:W-:-:S06]  /*aba0*/  FFMA.FTZ R114, R107, UR11, -R93 ;  /* 0x0000000b6b727c23 */ /* 0x000fcc000801085d */
[----:B------:R-:W0:Y:S01]  /*abb0*/  MUFU.EX2 R132, R132 ;  /* 0x0000008400847308 */ /* 0x000e220000000800 */
[C---:B-1----:R-:W-:Y:S01]  /*abc0*/  FADD.FTZ R106, R125.reuse, R106 ;  /* 0x0000006a7d6a7221 */ /* 0x042fe20000010000 */
[----:B------:R-:W-:Y:S02]  /*abd0*/  WARPGROUP.DEPBAR.LE gsb0, 0x0 ;  /* 0x00008000000079c5 */ /* 0x000fe40000010000 */
[----:B------:R-:W-:Y:S01]  /*abe0*/  WARPGROUP.ARRIVE ;  /* 0x00000000000079c5 */ /* 0x000fe20000000000 */
[----:B------:R-:W-:Y:S02]  /*abf0*/  F2FP.F16.F32.PACK_AB R185, R125, R185 ;  /* 0x000000b97db9723e */ /* 0x000fe400000000ff */
[----:B------:R-:W-:Y:S01]  /*ac00*/  F2FP.F16.F32.PACK_AB R212, R97, R96 ;  /* 0x0000006061d4723e */ /* 0x000fe200000000ff */
[----:B------:R-:W1:Y:S01]  /*ac10*/  MUFU.EX2 R189, R189 ;  /* 0x000000bd00bd7308 */ /* 0x000e620000000800 */
[----:B--2---:R-:W-:Y:S01]  /*ac20*/  FADD.FTZ R127, R187, R106 ;  /* 0x0000006abb7f7221 */ /* 0x004fe20000010000 */
[----:B------:R-:W-:Y:S01]  /*ac30*/  HGMMA.64x128x16.F32 R24, R216, gdesc[UR4].tnspB, R24, gsb0 ;  /* 0x41e00004d8187df0 */ /* 0x000fe20008000818 */
[--C-:B------:R-:W-:Y:S01]  /*ac40*/  FFMA.FTZ R106, R99, UR11, -R93.reuse ;  /* 0x0000000b636a7c23 */ /* 0x100fe2000801085d */
[----:B------:R-:W-:Y:S01]  /*ac50*/  FFMA.FTZ R99, R90, UR11, -R93 ;  /* 0x0000000b5a637c23 */ /* 0x000fe2000801085d */
[----:B------:R-:W-:-:S03]  /*ac60*/  F2FP.F16.F32.PACK_AB R214, R101, R100 ;  /* 0x0000006465d6723e */ /* 0x000fc600000000ff */
        /* <DEDUP_REMOVED lines=8> */
[----:B------:R-:W2:Y:S08]  /*acf0*/  MUFU.EX2 R193, R193 ;  /* 0x000000c100c17308 */ /* 0x000eb00000000800 */
        /* <DEDUP_REMOVED lines=12> */
[----:B------:R-:W-:Y:S01]  /*adc0*/  MUFU.EX2 R207, R207 ;  /* 0x000000cf00cf7308 */ /* 0x000fe20000000800 */
[----:B------:R-:W-:-:S02]  /*add0*/  WARPGROUP.DEPBAR.LE gsb0, 0x0 ;  /* 0x00008000000079c5 */ /* 0x000fc40000010000 */
[----:B------:R0:W-:Y:S06]  /*ade0*/  BAR.ARV R134, 0x100 ;  /* 0x000400860000751d */ /* 0x0001ec0000002000 */
[----:B------:R1:W-:Y:S01]  /*adf0*/  @!P1 SYNCS.ARRIVE.TRANS64.RED.A1T0 RZ, [R141+URZ], RZ ;  /* 0x000000ff8dff99a7 */ /* 0x0003e2000810043f */
[----:B------:R-:W-:Y:S01]  /*ae00*/  MUFU.EX2 R209, R209 ;  /* 0x000000d100d17308 */ /* 0x000fe20000000800 */
[----:B------:R-:W-:Y:S01]  /*ae10*/  F2FP.F16.F32.PACK_AB R218, R11, R108 ;  /* 0x0000006c0bda723e */ /* 0x000fe200000000ff */
[-C--:B------:R-:W-:Y:S01]  /*ae20*/  FMUL.FTZ R24, R24, R12.reuse ;  /* 0x0000000c18187220 */ /* 0x080fe20000410000 */
[-C--:B------:R-:W-:Y:S01]  /*ae30*/  FMUL.FTZ R25, R25, R12.reuse ;  /* 0x0000000c19197220 */ /* 0x080fe20000410000 */
[-C--:B------:R-:W-:Y:S01]  /*ae40*/  FMUL.FTZ R28, R28, R12.reuse ;  /* 0x0000000c1c1c7220 */ /* 0x080fe20000410000 */
[-C--:B------:R-:W-:Y:S01]  /*ae50*/  FMUL.FTZ R29, R29, R12.reuse ;  /* 0x0000000c1d1d7220 */ /* 0x080fe20000410000 */
[-C--:B------:R-:W-:Y:S01]  /*ae60*/  FMUL.FTZ R32, R32, R12.reuse ;  /* 0x0000000c20207220 */ /* 0x080fe20000410000 */
[----:B-1----:R-:W-:Y:S01]  /*ae70*/  IMAD.U32 R141, RZ, RZ, UR60 ;  /* 0x0000003cff8d7e24 */ /* 0x002fe2000f8e00ff */
[----:B------:R-:W-:Y:S01]  /*ae80*/  MUFU.EX2 R211, R211 ;  /* 0x000000d300d37308 */ /* 0x000fe20000000800 */
[----:B------:R-:W-:Y:S01]  /*ae90*/  R2UR UR60, R2 ;  /* 0x00000000023c72ca */ /* 0x000fe200000e0000 */
[----:B------:R-:W-:Y:S01]  /*aea0*/  FMUL.FTZ R33, R33, R12 ;  /* 0x0000000c21217220 */ /* 0x000fe20000410000 */
[----:B------:R-:W-:-:S02]  /*aeb0*/  @!P1 IMAD R122, R141, 0x8, R0 ;  /* 0x000000088d7a9824 */ /* 0x000fc400078e0200 */
[-C--:B------:R-:W-:Y:S01]  /*aec0*/  FMUL.FTZ R36, R36, R12.reuse ;  /* 0x0000000c24247220 */ /* 0x080fe20000410000 */
[-C--:B------:R-:W-:Y:S01]  /*aed0*/  FMUL.FTZ R37, R37, R12.reuse ;  /* 0x0000000c25257220 */ /* 0x080fe20000410000 */
[-C--:B------:R-:W-:Y:S01]  /*aee0*/  FMUL.FTZ R40, R40, R12.reuse ;  /* 0x0000000c28287220 */ /* 0x080fe20000410000 */
[----:B------:R-:W-:Y:S01]  /*aef0*/  @!P1 VIADD R122, R122, 0x34860 ;  /* 0x000348607a7a9836 */ /* 0x000fe20000000000 */
[----:B------:R-:W-:Y:S01]  /*af00*/  MUFU.EX2 R105, R105 ;  /* 0x0000006900697308 */ /* 0x000fe20000000800 */
[-C--:B------:R-:W-:Y:S01]  /*af10*/  FMUL.FTZ R41, R41, R12.reuse ;  /* 0x0000000c29297220 */ /* 0x080fe20000410000 */
[-C--:B------:R-:W-:Y:S01]  /*af20*/  FMUL.FTZ R44, R44, R12.reuse ;  /* 0x0000000c2c2c7220 */ /* 0x080fe20000410000 */
[-C--:B------:R-:W-:Y:S01]  /*af30*/  FMUL.FTZ R45, R45, R12.reuse ;  /* 0x0000000c2d2d7220 */ /* 0x080fe20000410000 */
[----:B------:R-:W-:Y:S01]  /*af40*/  @!P1 PRMT R122, RZ, 0x654, R122 ;  /* 0x00000654ff7a9816 */ /* 0x000fe2000000007a */
[-C--:B------:R-:W-:Y:S01]  /*af50*/  FMUL.FTZ R48, R48, R12.reuse ;  /* 0x0000000c30307220 */ /* 0x080fe20000410000 */
[-C--:B------:R-:W-:Y:S01]  /*af60*/  FMUL.FTZ R49, R49, R12.reuse ;  /* 0x0000000c31317220 */ /* 0x080fe20000410000 */
[-C--:B------:R-:W-:Y:S01]  /*af70*/  FMUL.FTZ R52, R52, R12.reuse ;  /* 0x0000000c34347220 */ /* 0x080fe20000410000 */
[----:B------:R1:W-:Y:S01]  /*af80*/  @!P1 SYNCS.ARRIVE.TRANS64.RED.A1T0 RZ, [R122+URZ], RZ ;  /* 0x000000ff7aff99a7 */ /* 0x0003e2000810043f */
[----:B------:R-:W-:Y:S01]  /*af90*/  MUFU.EX2 R106, R106 ;  /* 0x0000006a006a7308 */ /* 0x000fe20000000800 */
[-C--:B------:R-:W-:Y:S01]  /*afa0*/  FMUL.FTZ R53, R53, R12.reuse ;  /* 0x0000000c35357220 */ /* 0x080fe20000410000 */
[-C--:B------:R-:W-:Y:S01]  /*afb0*/  FMUL.FTZ R56, R56, R12.reuse ;  /* 0x0000000c38387220 */ /* 0x080fe20000410000 */
[-C--:B------:R-:W-:Y:S01]  /*afc0*/  FMUL.FTZ R57, R57, R12.reuse ;  /* 0x0000000c39397220 */ /* 0x080fe20000410000 */
[-C--:B------:R-:W-:Y:S01]  /*afd0*/  FMUL.FTZ R60, R60, R12.reuse ;  /* 0x0000000c3c3c7220 */ /* 0x080fe20000410000 */
[-C--:B------:R-:W-:Y:S01]  /*afe0*/  FMUL.FTZ R61, R61, R12.reuse ;  /* 0x0000000c3d3d7220 */ /* 0x080fe20000410000 */
[----:B------:R-:W-:Y:S01]  /*aff0*/  FMUL.FTZ R64, R64, R12 ;  /* 0x0000000c40407220 */ /* 0x000fe20000410000 */
[----:B-1----:R-:W-:Y:S01]  /*b000*/  FADD.FTZ R122, R180, R135 ;  /* 0x00000087b47a7221 */ /* 0x002fe20000010000 */
[----:B------:R-:W-:Y:S01]  /*b010*/  F2FP.F16.F32.PACK_AB R180, R21, R180 ;  /* 0x000000b415b4723e */ /* 0x000fe200000000ff */
[----:B------:R-:W-:Y:S01]  /*b020*/  MUFU.EX2 R102, R102 ;  /* 0x0000006600667308 */ /* 0x000fe20000000800 */
[-C--:B------:R-:W-:Y:S01]  /*b030*/  FMUL.FTZ R65, R65, R12.reuse ;  /* 0x0000000c41417220 */ /* 0x080fe20000410000 */
[----:B------:R-:W-:Y:S01]  /*b040*/  FADD.FTZ R123, R21, R122 ;  /* 0x0000007a157b7221 */ /* 0x000fe20000010000 */
[-C--:B------:R-:W-:Y:S01]  /*b050*/  FMUL.FTZ R68, R68, R12.reuse ;  /* 0x0000000c44447220 */ /* 0x080fe20000410000 */
[-C--:B------:R-:W-:Y:S01]  /*b060*/  FMUL.FTZ R69, R69, R12.reuse ;  /* 0x0000000c45457220 */ /* 0x080fe20000410000 */
[-C--:B------:R-:W-:Y:S01]  /*b070*/  FMUL.FTZ R72, R72, R12.reuse ;  /* 0x0000000c48487220 */ /* 0x080fe20000410000 */
[----:B------:R-:W-:Y:S01]  /*b080*/  FADD.FTZ R123, R182, R123 ;  /* 0x0000007bb67b7221 */ /* 0x000fe20000010000 */
[-C--:B------:R-:W-:Y:S01]  /*b090*/  FMUL.FTZ R73, R73, R12.reuse ;  /* 0x0000000c49497220 */ /* 0x080fe20000410000 */
        /* <DEDUP_REMOVED lines=9> */
[----:B------:R-:W-:Y:S01]  /*b130*/  FMUL.FTZ R85, R85, R12 ;  /* 0x0000000c55557220 */ /* 0x000fe20000410000 */
[----:B------:R-:W-:Y:S01]  /*b140*/  FADD.FTZ R107, R153, R118 ;  /* 0x00000076996b7221 */ /* 0x000fe20000010000 */
[-C--:B------:R-:W-:Y:S01]  /*b150*/  FMUL.FTZ R26, R26, R15.reuse ;  /* 0x0000000f1a1a7220 */ /* 0x080fe20000410000 */
[-C--:B------:R-:W-:Y:S01]  /*b160*/  FMUL.FTZ R27, R27, R15.reuse ;  /* 0x0000000f1b1b7220 */ /* 0x080fe20000410000 */
[-C--:B------:R-:W-:Y:S01]  /*b170*/  FMUL.FTZ R30, R30, R15.reuse ;  /* 0x0000000f1e1e7220 */ /* 0x080fe20000410000 */
[----:B------:R-:W-:Y:S01]  /*b180*/  FADD.FTZ R123, R186, R107 ;  /* 0x0000006bba7b7221 */ /* 0x000fe20000010000 */
[--C-:B------:R-:W-:Y:S01]  /*b190*/  FFMA.FTZ R107, R98, UR11, -R93.reuse ;  /* 0x0000000b626b7c23 */ /* 0x100fe2000801085d */
[----:B------:R-:W-:Y:S01]  /*b1a0*/  FFMA.FTZ R93, R95, UR11, -R93 ;  /* 0x0000000b5f5d7c23 */ /* 0x000fe2000801085d */
[----:B------:R0:W1:Y:S01]  /*b1b0*/  MUFU.EX2 R98, R115 ;  /* 0x0000007300627308 */ /* 0x0000620000000800 */
[----:B------:R-:W-:Y:S01]  /*b1c0*/  FADD.FTZ R123, R152, R123 ;  /* 0x0000007b987b7221 */ /* 0x000fe20000010000 */
[-C--:B------:R-:W-:Y:S01]  /*b1d0*/  FMUL.FTZ R31, R31, R15.reuse ;  /* 0x0000000f1f1f7220 */ /* 0x080fe20000410000 */
[-C--:B------:R-:W-:Y:S01]  /*b1e0*/  FMUL.FTZ R34, R34, R15.reuse ;  /* 0x0000000f22227220 */ /* 0x080fe20000410000 */
[-C--:B------:R-:W-:Y:S01]  /*b1f0*/  FMUL.FTZ R35, R35, R15.reuse ;  /* 0x0000000f23237220 */ /* 0x080fe20000410000 */
[----:B------:R-:W-:Y:S01]  /*b200*/  FADD.FTZ R123, R188, R123 ;  /* 0x0000007bbc7b7221 */ /* 0x000fe20000010000 */
[-C--:B------:R-:W-:Y:S01]  /*b210*/  FMUL.FTZ R38, R38, R15.reuse ;  /* 0x0000000f26267220 */ /* 0x080fe20000410000 */
[-C--:B------:R-:W-:Y:S01]  /*b220*/  FMUL.FTZ R39, R39, R15.reuse ;  /* 0x0000000f27277220 */ /* 0x080fe20000410000 */
[----:B------:R-:W-:Y:S01]  /*b230*/  MUFU.EX2 R107, R107 ;  /* 0x0000006b006b7308 */ /* 0x000fe20000000800 */
[----:B------:R-:W-:Y:S01]  /*b240*/  FADD.FTZ R123, R144, R123 ;  /* 0x0000007b907b7221 */ /* 0x000fe20000010000 */
[----:B0-----:R-:W-:Y:S01]  /*b250*/  FADD.FTZ R115, R191, R110 ;  /* 0x0000006ebf737221 */ /* 0x001fe20000010000 */
[-C--:B------:R-:W-:Y:S01]  /*b260*/  FMUL.FTZ R42, R42, R15.reuse ;  /* 0x0000000f2a2a7220 */ /* 0x080fe20000410000 */
[-C--:B------:R-:W-:Y:S01]  /*b270*/  FMUL.FTZ R43, R43, R15.reuse ;  /* 0x0000000f2b2b7220 */ /* 0x080fe20000410000 */
[----:B------:R-:W-:Y:S01]  /*b280*/  FADD.FTZ R90, R190, R123 ;  /* 0x0000007bbe5a7221 */ /* 0x000fe20000010000 */
[----:B------:R-:W-:Y:S01]  /*b290*/  FADD.FTZ R110, R140, R115 ;  /* 0x000000738c6e7221 */ /* 0x000fe20000010000 */
[-C--:B------:R-:W-:Y:S01]  /*b2a0*/  FMUL.FTZ R46, R46, R15.reuse ;  /* 0x0000000f2e2e7220 */ /* 0x080fe20000410000 */
[----:B------:R-:W-:Y:S01]  /*b2b0*/  MUFU.EX2 R91, R91 ;  /* 0x0000005b005b7308 */ /* 0x000fe20000000800 */
[----:B------:R-:W-:Y:S01]  /*b2c0*/  FADD.FTZ R123, R145, R90 ;  /* 0x0000005a917b7221 */ /* 0x000fe20000010000 */
[----:B--2---:R-:W-:Y:S01]  /*b2d0*/  FADD.FTZ R95, R193, R110 ;  /* 0x0000006ec15f7221 */ /* 0x004fe20000010000 */
[-C--:B------:R-:W-:Y:S01]  /*b2e0*/  FMUL.FTZ R47, R47, R15.reuse ;  /* 0x0000000f2f2f7220 */ /* 0x080fe20000410000 */
[-C--:B------:R-:W-:Y:S01]  /*b2f0*/  FMUL.FTZ R50, R50, R15.reuse ;  /* 0x0000000f32327220 */ /* 0x080fe20000410000 */
[----:B------:R-:W-:Y:S01]  /*b300*/  FADD.FTZ R123, R192, R123 ;  /* 0x0000007bc07b7221 */ /* 0x000fe20000010000 */
[----:B---3--:R-:W-:Y:S01]  /*b310*/  FADD.FTZ R20, R138, R95 ;  /* 0x0000005f8a147221 */ /* 0x008fe20000010000 */
[-C--:B------:R-:W-:Y:S01]  /*b320*/  FMUL.FTZ R51, R51, R15.reuse ;  /* 0x0000000f33337220 */ /* 0x080fe20000410000 */
[----:B------:R-:W0:Y:S01]  /*b330*/  MUFU.EX2 R90, R119 ;  /* 0x00000077005a7308 */ /* 0x000e220000000800 */
[----:B------:R-:W-:Y:S01]  /*b340*/  FADD.FTZ R123, R136, R123 ;  /* 0x0000007b887b7221 */ /* 0x000fe20000010000 */
[----:B----4-:R-:W-:Y:S01]  /*b350*/  FADD.FTZ R116, R195, R20 ;  /* 0x00000014c3747221 */ /* 0x010fe20000010000 */
[-C--:B------:R-:W-:Y:S01]  /*b360*/  FMUL.FTZ R54, R54, R15.reuse ;  /* 0x0000000f36367220 */ /* 0x080fe20000410000 */
[-C--:B------:R-:W-:Y:S01]  /*b370*/  FMUL.FTZ R55, R55, R15.reuse ;  /* 0x0000000f37377220 */ /* 0x080fe20000410000 */
[----:B------:R-:W-:Y:S01]  /*b380*/  FADD.FTZ R110, R194, R123 ;  /* 0x0000007bc26e7221 */ /* 0x000fe20000010000 */
[----:B-----5:R-:W-:Y:S01]  /*b390*/  FADD.FTZ R116, R139, R116 ;  /* 0x000000748b747221 */ /* 0x020fe20000010000 */
[-C--:B------:R-:W-:Y:S01]  /*b3a0*/  FMUL.FTZ R58, R58, R15.reuse ;  /* 0x0000000f3a3a7220 */ /* 0x080fe20000410000 */
[----:B------:R2:W3:Y:S01]  /*b3b0*/  MUFU.EX2 R20, R114 ;  /* 0x0000007200147308 */ /* 0x0004e20000000800 */
[----:B------:R-:W-:Y:S01]  /*b3c0*/  FADD.FTZ R21, R137, R110 ;  /* 0x0000006e89157221 */ /* 0x000fe20000010000 */
[-C--:B------:R-:W-:Y:S01]  /*b3d0*/  FMUL.FTZ R59, R59, R15.reuse ;  /* 0x0000000f3b3b7220 */ /* 0x080fe20000410000 */
[-C--:B------:R-:W-:Y:S01]  /*b3e0*/  FMUL.FTZ R62, R62, R15.reuse ;  /* 0x0000000f3e3e7220 */ /* 0x080fe20000410000 */
[-C--:B------:R-:W-:Y:S01]  /*b3f0*/  FMUL.FTZ R63, R63, R15.reuse ;  /* 0x0000000f3f3f7220 */ /* 0x080fe20000410000 */
[----:B------:R-:W-:Y:S01]  /*b400*/  FADD.FTZ R110, R196, R21 ;  /* 0x00000015c46e7221 */ /* 0x000fe20000010000 */
[----:B------:R-:W-:Y:S01]  /*b410*/  FADD.FTZ R21, R197, R116 ;  /* 0x00000074c5157221 */ /* 0x000fe20000010000 */
[-C--:B------:R-:W-:Y:S01]  /*b420*/  FMUL.FTZ R66, R66, R15.reuse ;  /* 0x0000000f42427220 */ /* 0x080fe20000410000 */
[----:B------:R-:W-:Y:S01]  /*b430*/  MUFU.EX2 R219, R94 ;  /* 0x0000005e00db7308 */ /* 0x000fe20000000800 */
[----:B------:R-:W-:Y:S01]  /*b440*/  FADD.FTZ R95, R129, R110 ;  /* 0x0000006e815f7221 */ /* 0x000fe20000010000 */
[----:B------:R-:W-:Y:S01]  /*b450*/  FADD.FTZ R110, R130, R21 ;  /* 0x00000015826e7221 */ /* 0x000fe20000010000 */
[-C--:B------:R-:W-:Y:S01]  /*b460*/  FMUL.FTZ R67, R67, R15.reuse ;  /* 0x0000000f43437220 */ /* 0x080fe20000410000 */
[-C--:B------:R-:W-:Y:S01]  /*b470*/  FMUL.FTZ R70, R70, R15.reuse ;  /* 0x0000000f46467220 */ /* 0x080fe20000410000 */
[----:B------:R-:W-:Y:S01]  /*b480*/  FADD.FTZ R95, R198, R95 ;  /* 0x0000005fc65f7221 */ /* 0x000fe20000010000 */
[----:B--2---:R-:W-:Y:S01]  /*b490*/  FADD.FTZ R114, R131, R110 ;  /* 0x0000006e83727221 */ /* 0x004fe20000010000 */
[-C--:B------:R-:W-:Y:S01]  /*b4a0*/  FMUL.FTZ R71, R71, R15.reuse ;  /* 0x0000000f47477220 */ /* 0x080fe20000410000 */
[----:B------:R-:W2:Y:S01]  /*b4b0*/  MUFU.EX2 R110, R111 ;  /* 0x0000006f006e7308 */ /* 0x000ea20000000800 */
[----:B------:R-:W-:Y:S01]  /*b4c0*/  FADD.FTZ R95, R128, R95 ;  /* 0x0000005f805f7221 */ /* 0x000fe20000010000 */
[----:B------:R-:W-:Y:S01]  /*b4d0*/  FADD.FTZ R114, R199, R114 ;  /* 0x00000072c7727221 */ /* 0x000fe20000010000 */
[-C--:B------:R-:W-:Y:S01]  /*b4e0*/  FMUL.FTZ R74, R74, R15.reuse ;  /* 0x0000000f4a4a7220 */ /* 0x080fe20000410000 */
[----:B------:R-:W-:Y:S01]  /*b4f0*/  FMUL.FTZ R75, R75, R15 ;  /* 0x0000000f4b4b7220 */ /* 0x000fe20000410000 */
[----:B------:R-:W-:Y:S01]  /*b500*/  FADD.FTZ R95, R200, R95 ;  /* 0x0000005fc85f7221 */ /* 0x000fe20000010000 */
[----:B------:R-:W-:Y:S01]  /*b510*/  FADD.FTZ R114, R201, R114 ;  /* 0x00000072c9727221 */ /* 0x000fe20000010000 */
[C---:B------:R-:W-:Y:S01]  /*b520*/  F2FP.F16.F32.PACK_AB R201, R13.reuse, R201 ;  /* 0x000000c90dc9723e */ /* 0x040fe200000000ff */
[----:B------:R-:W4:Y:S01]  /*b530*/  MUFU.EX2 R93, R93 ;  /* 0x0000005d005d7308 */ /* 0x000f220000000800 */
[----:B------:R-:W-:Y:S01]  /*b540*/  FADD.FTZ R95, R120, R95 ;  /* 0x0000005f785f7221 */ /* 0x000fe20000010000 */
[----:B------:R-:W-:Y:S01]  /*b550*/  FADD.FTZ R114, R13, R114 ;  /* 0x000000720d727221 */ /* 0x000fe20000010000 */
[-C--:B------:R-:W-:Y:S01]  /*b560*/  FMUL.FTZ R78, R78, R15.reuse ;  /* 0x0000000f4e4e7220 */ /* 0x080fe20000410000 */
[----:B------:R-:W-:Y:S01]  /*b570*/  FMUL.FTZ R79, R79, R15 ;  /* 0x0000000f4f4f7220 */ /* 0x000fe20000410000 */
[----:B------:R-:W-:Y:S01]  /*b580*/  FADD.FTZ R116, R202, R95 ;  /* 0x0000005fca747221 */ /* 0x000fe20000010000 */
[----:B------:R-:W-:Y:S01]  /*b590*/  FADD.FTZ R21, R203, R114 ;  /* 0x00000072cb157221 */ /* 0x000fe20000010000 */
[----:B------:R-:W-:Y:S01]  /*b5a0*/  F2FP.F16.F32.PACK_AB R203, R14, R203 ;  /* 0x000000cb0ecb723e */ /* 0x000fe200000000ff */
[-C--:B------:R-:W-:Y:S01]  /*b5b0*/  FMUL.FTZ R82, R82, R15.reuse ;  /* 0x0000000f52527220 */ /* 0x080fe20000410000 */
[----:B------:R-:W-:Y:S01]  /*b5c0*/  FADD.FTZ R95, R121, R116 ;  /* 0x00000074795f7221 */ /* 0x000fe20000010000 */
[----:B------:R-:W-:Y:S01]  /*b5d0*/  FADD.FTZ R114, R14, R21 ;  /* 0x000000150e727221 */ /* 0x000fe20000010000 */
[-C--:B------:R-:W-:Y:S01]  /*b5e0*/  FMUL.FTZ R83, R83, R15.reuse ;  /* 0x0000000f53537220 */ /* 0x080fe20000410000 */
[----:B------:R-:W-:Y:S01]  /*b5f0*/  FMUL.FTZ R86, R86, R15 ;  /* 0x0000000f56567220 */ /* 0x000fe20000410000 */
[----:B------:R-:W-:Y:S01]  /*b600*/  FADD.FTZ R95, R204, R95 ;  /* 0x0000005fcc5f7221 */ /* 0x000fe20000010000 */
[----:B------:R-:W-:Y:S01]  /*b610*/  FADD.FTZ R21, R205, R114 ;  /* 0x00000072cd157221 */ /* 0x000fe20000010000 */
[----:B-1----:R-:W-:Y:S01]  /*b620*/  F2FP.F16.F32.PACK_AB R205, R98, R205 ;  /* 0x000000cd62cd723e */ /* 0x002fe200000000ff */
[----:B------:R-:W-:Y:S01]  /*b630*/  FMUL.FTZ R87, R87, R15 ;  /* 0x0000000f57577220 */ /* 0x000fe20000410000 */
[----:B------:R-:W-:Y:S01]  /*b640*/  FADD.FTZ R95, R112, R95 ;  /* 0x0000005f705f7221 */ /* 0x000fe20000010000 */
[----:B------:R-:W-:Y:S01]  /*b650*/  FADD.FTZ R114, R98, R21 ;  /* 0x0000001562727221 */ /* 0x000fe20000010000 */
[----:B------:R-:W-:Y:S01]  /*b660*/  F2FP.F16.F32.PACK_AB R182, R160, R182 ;  /* 0x000000b6a0b6723e */ /* 0x000fe200000000ff */
[----:B------:R-:W-:-:S02]  /*b670*/  IMAD.MOV.U32 R15, RZ, RZ, R16 ;  /* 0x000000ffff0f7224 */ /* 0x000fc400078e0010 */
[----:B------:R-:W-:Y:S01]  /*b680*/  FADD.FTZ R116, R206, R95 ;  /* 0x0000005fce747221 */ /* 0x000fe20000010000 */
[----:B------:R-:W-:Y:S01]  /*b690*/  FADD.FTZ R21, R207, R114 ;  /* 0x00000072cf157221 */ /* 0x000fe20000010000 */
[----:B------:R-:W-:Y:S01]  /*b6a0*/  F2FP.F16.F32.PACK_AB R184, R153, R184 ;  /* 0x000000b899b8723e */ /* 0x000fe200000000ff */
[----:B------:R-:W-:Y:S02]  /*b6b0*/  IMAD.MOV.U32 R12, RZ, RZ, R10 ;  /* 0x000000ffff0c7224 */ /* 0x000fe400078e000a */
[----:B------:R-:W-:Y:S01]  /*b6c0*/  FADD.FTZ R95, R113, R116 ;  /* 0x00000074715f7221 */ /* 0x000fe20000010000 */
[----:B0-----:R-:W-:Y:S01]  /*b6d0*/  FADD.FTZ R114, R90, R21 ;  /* 0x000000155a727221 */ /* 0x001fe20000010000 */
[----:B------:R-:W-:Y:S02]  /*b6e0*/  F2FP.F16.F32.PACK_AB R186, R152, R186 ;  /* 0x000000ba98ba723e */ /* 0x000fe400000000ff */
[----:B------:R-:W-:Y:S01]  /*b6f0*/  FADD.FTZ R95, R208, R95 ;  /* 0x0000005fd05f7221 */ /* 0x000fe20000010000 */
[----:B------:R-:W-:Y:S01]  /*b700*/  FADD.FTZ R21, R209, R114 ;  /* 0x00000072d1157221 */ /* 0x000fe20000010000 */
[----:B---3--:R-:W-:-:S02]  /*b710*/  F2FP.F16.F32.PACK_AB R209, R20, R209 ;  /* 0x000000d114d1723e */ /* 0x008fc400000000ff */
[----:B------:R-:W-:Y:S01]  /*b720*/  FADD.FTZ R95, R104, R95 ;  /* 0x0000005f685f7221 */ /* 0x000fe20000010000 */
[----:B------:R-:W-:Y:S01]  /*b730*/  FADD.FTZ R114, R20, R21 ;  /* 0x0000001514727221 */ /* 0x000fe20000010000 */
[----:B------:R-:W-:Y:S02]  /*b740*/  F2FP.F16.F32.PACK_AB R188, R144, R188 ;  /* 0x000000bc90bc723e */ /* 0x000fe400000000ff */
[----:B------:R-:W-:Y:S01]  /*b750*/  FADD.FTZ R116, R210, R95 ;  /* 0x0000005fd2747221 */ /* 0x000fe20000010000 */
[----:B------:R-:W-:Y:S01]  /*b760*/  FADD.FTZ R13, R211, R114 ;  /* 0x00000072d30d7221 */ /* 0x000fe20000010000 */
[----:B------:R-:W-:Y:S02]  /*b770*/  F2FP.F16.F32.PACK_AB R190, R145, R190 ;  /* 0x000000be91be723e */ /* 0x000fe400000000ff */
[----:B------:R-:W-:Y:S01]  /*b780*/  FADD.FTZ R21, R105, R116 ;  /* 0x0000007469157221 */ /* 0x000fe20000010000 */
[----:B--2---:R-:W-:Y:S01]  /*b790*/  FADD.FTZ R14, R110, R13 ;  /* 0x0000000d6e0e7221 */ /* 0x004fe20000010000 */
        /* <DEDUP_REMOVED lines=23> */
[----:B------:R-:W-:Y:S01]  /*b910*/  F2FP.F16.F32.PACK_AB R199, R199, R131 ;  /* 0x00000083c7c7723e */ /* 0x000fe200000000ff */
[----:B----4-:R-:W-:Y:S01]  /*b920*/  FADD.FTZ R13, R93, R20 ;  /* 0x000000145d0d7221 */ /* 0x010fe20000010000 */
[----:B------:R-:W-:Y:S01]  /*b930*/  F2FP.F16.F32.PACK_AB R200, R120, R200 ;  /* 0x000000c878c8723e */ /* 0x000fe200000000ff */
[----:B------:R-:W-:Y:S01]  /*b940*/  IMAD.MOV.U32 R11, RZ, RZ, R92 ;  /* 0x000000ffff0b7224 */ /* 0x000fe200078e005c */
        /* <DEDUP_REMOVED lines=12> */
[----:B------:R-:W-:Y:S06]  /*ba10*/  @P2 BRA `(.L_x_6435) ;  /* 0xffffffb400102947 */ /* 0x000fec000383ffff */
.L_x_6426:
[----:B------:R-:W-:Y:S06]  /*ba20*/  BAR.ARV 0x8, 0x180 ;  /* 0x0206000000007b1d */ /* 0x000fec0000002000 */
[----:B------:R-:W-:Y:S05]  /*ba30*/  @!P0 BRA `(.L_x_6436) ;  /* 0x0000000000048947 */ /* 0x000fea0003800000 */
[----:B------:R-:W-:Y:S01]  /*ba40*/  BPT.TRAP 0x1 ;  /* 0x000000040000795c */ /* 0x000fe20000300000 */
.L_x_6436:
[----:B------:R-:W-:Y:S01]  /*ba50*/  IMAD R8, R2, 0x8, R0 ;  /* 0x0000000802087824 */ /* 0x000fe200078e0200 */
[----:B------:R-:W-:-:S04]  /*ba60*/  SHF.L.U32 R3, R16, 0x1f, RZ ;  /* 0x0000001f10037819 */ /* 0x000fc800000006ff */
[----:B------:R0:W1:Y:S01]  /*ba70*/  SYNCS.PHASECHK.TRANS64.TRYWAIT P2, [R8+URZ+0x34850], R3 ;  /* 0x03485003080075a7 */ /* 0x000062000804017f */
[----:B------:R-:W-:Y:S05]  /*ba80*/  @!P0 BRA `(.L_x_6437) ;  /* 0x0000000000048947 */ /* 0x000fea0003800000 */
[----:B------:R-:W-:Y:S01]  /*ba90*/  BPT.TRAP 0x1 ;  /* 0x000000040000795c */ /* 0x000fe20000300000 */
.L_x_6437:
[----:B-1----:R-:W-:Y:S05]  /*baa0*/  @P2 BRA `(.L_x_6438) ;  /* 0x0000000000082947 */ /* 0x002fea0003800000 */
[----:B------:R-:W1:Y:S02]  /*bab0*/  SYNCS.PHASECHK.TRANS64.TRYWAIT P0, [R8+URZ+0x34850], R3 ;  /* 0x03485003080075a7 */ /* 0x000e64000800017f */
[----:B-1----:R-:W-:Y:S05]  /*bac0*/  @!P0 BRA `(.L_x_6439) ;  /* 0x000000a400ac8947 */ /* 0x002fea0003800000 */
.L_x_6438:
[----:B------:R-:W-:Y:S05]  /*bad0*/  WARPSYNC.ALL ;  /* 0x0000000000007948 */ /* 0x000fea0003800000 */
[----:B------:R-:W-:Y:S01]  /*bae0*/  VIADD R0, R0, 0x400 ;  /* 0x0000040000007836 */ /* 0x000fe20000000000 */
[----:B------:R-:W2:Y:S01]  /*baf0*/  LDL.LU R15, [R1+0x10] ;  /* 0x00001000010f7983 */ /* 0x000ea20000300800 */
[----:B------:R-:W-:Y:S01]  /*bb00*/  WARPGROUP.ARRIVE ;  /* 0x00000000000079c5 */ /* 0x000fe20000000000 */
[----:B------:R-:W-:Y:S02]  /*bb10*/  IMAD.MOV.U32 R7, RZ, RZ, 0x40000040 ;  /* 0x40000040ff077424 */ /* 0x000fe400078e00ff */
[----:B------:R-:W-:Y:S01]  /*bb20*/  SHF.R.U32.HI R0, RZ, 0x4, R0 ;  /* 0x00000004ff007819 */ /* 0x000fe20000011600 */
[----:B01----:R-:W0:Y:S01]  /*bb30*/  SHFL.BFLY PT, R3, R14, 0x2, 0x1f ;  /* 0x0c401f000e037f89 */ /* 0x003e2200000e0000 */
[----:B------:R-:W-:-:S02]  /*bb40*/  @!P1 VIADD R8, R8, 0x34860 ;  /* 0x0003486008089836 */ /* 0x000fc40000000000 */
[----:B------:R-:W-:Y:S01]  /*bb50*/  LOP3.LUT R0, R0, 0x3fff, RZ, 0xc0, !PT ;  /* 0x00003fff00007812 */ /* 0x000fe200078ec0ff */
[----:B------:R-:W-:Y:S02]  /*bb60*/  VIADD R9, R2, 0x1 ;  /* 0x0000000102097836 */ /* 0x000fe40000000000 */
[----:B------:R-:W-:Y:S02]  /*bb70*/  @!P1 PRMT R8, RZ, 0x654, R8 ;  /* 0x00000654ff089816 */ /* 0x000fe40000000008 */
[----:B------:R-:W-:Y:S02]  /*bb80*/  LOP3.LUT R5, R0, 0x5800000, RZ, 0xfc, !PT ;  /* 0x0580000000057812 */ /* 0x000fe400078efcff */
[----:B------:R-:W1:Y:S01]  /*bb90*/  SHFL.BFLY PT, R0, R13, 0x2, 0x1f ;  /* 0x0c401f000d007f89 */ /* 0x000e6200000e0000 */
[----:B------:R-:W-:Y:S02]  /*bba0*/  ISETP.NE.AND P2, PT, R9, 0x2, PT ;  /* 0x000000020900780c */ /* 0x000fe40003f45270 */
[----:B------:R-:W-:-:S02]  /*bbb0*/  IMAD R4, R2, 0xb00, R5 ;  /* 0x00000b0002047824 */ /* 0x000fc400078e0205 */
[----:B------:R-:W-:Y:S02]  /*bbc0*/  IMAD.MOV.U32 R5, RZ, RZ, 0x40000040 ;  /* 0x40000040ff057424 */ /* 0x000fe400078e00ff */
[C---:B------:R-:W-:Y:S01]  /*bbd0*/  VIADD R6, R4.reuse, 0x80 ;  /* 0x0000008004067836 */ /* 0x040fe20000000000 */
[----:B------:R-:W-:Y:S01]  /*bbe0*/  R2UR UR6, R4 ;  /* 0x00000000040672ca */ /* 0x000fe200000e0000 */
[----:B------:R-:W-:Y:S01]  /*bbf0*/  IMAD.MOV.U32 R2, RZ, RZ, RZ ;  /* 0x000000ffff027224 */ /* 0x000fe200078e00ff */
[----:B------:R-:W-:Y:S01]  /*bc00*/  R2UR UR7, R5 ;  /* 0x00000000050772ca */ /* 0x000fe200000e0000 */
[----:B------:R-:W-:Y:S02]  /*bc10*/  IMAD.MOV.U32 R5, RZ, RZ, 0x40000040 ;  /* 0x40000040ff057424 */ /* 0x000fe400078e00ff */
[----:B0-----:R-:W-:Y:S01]  /*bc20*/  FADD.FTZ R3, R3, R14 ;  /* 0x0000000e03037221 */ /* 0x001fe20000010000 */
[----:B------:R-:W-:-:S09]  /*bc30*/  IMAD.U32 R14, RZ, RZ, UR11 ;  /* 0x0000000bff0e7e24 */ /* 0x000fd2000f8e00ff */
[----:B------:R-:W-:Y:S01]  /*bc40*/  HGMMA.64x128x16.F32 R24, R176, gdesc[UR4].tnspB, R24, gsb0 ;  /* 0x41e00004b0187df0 */ /* 0x000fe20008000818 */
[----:B------:R-:W-:Y:S01]  /*bc50*/  R2UR UR6, R6 ;  /* 0x00000000060672ca */ /* 0x000fe200000e0000 */
[----:B------:R-:W-:Y:S01]  /*bc60*/  VIADD R6, R4, 0x100 ;  /* 0x0000010004067836 */ /* 0x000fe20000000000 */
[----:B------:R-:W-:Y:S01]  /*bc70*/  R2UR UR7, R7 ;  /* 0x00000000070772ca */ /* 0x000fe200000e0000 */
[----:B------:R-:W-:Y:S01]  /*bc80*/  IMAD.MOV.U32 R7, RZ, RZ, 0x40000040 ;  /* 0x40000040ff077424 */ /* 0x000fe200078e00ff */
[----:B------:R-:W-:Y:S02]  /*bc90*/  WARPGROUP.DEPBAR.LE gsb0, 0x0 ;  /* 0x00008000000079c5 */ /* 0x000fe40000010000 */
[----:B------:R-:W-:-:S09]  /*bca0*/  WARPGROUP.ARRIVE ;  /* 0x00000000000079c5 */ /* 0x000fd20000000000 */
[----:B------:R-:W-:Y:S01]  /*bcb0*/  HGMMA.64x128x16.F32 R24, R180, gdesc[UR4].tnspB, R24, gsb0 ;  /* 0x41e00004b4187df0 */ /* 0x000fe20008000818 */
[----:B------:R-:W-:Y:S01]  /*bcc0*/  R2UR UR6, R6 ;  /* 0x00000000060672ca */ /* 0x000fe200000e0000 */
[----:B------:R-:W-:Y:S01]  /*bcd0*/  VIADD R6, R4, 0x180 ;  /* 0x0000018004067836 */ /* 0x000fe20000000000 */
[----:B------:R-:W-:Y:S01]  /*bce0*/  R2UR UR7, R7 ;  /* 0x00000000070772ca */ /* 0x000fe200000e0000 */
[----:B------:R-:W-:Y:S02]  /*bcf0*/  IMAD.MOV.U32 R7, RZ, RZ, 0x40000040 ;  /* 0x40000040ff077424 */ /* 0x000fe400078e00ff */
[----:B--2---:R-:W-:-:S05]  /*bd00*/  VIADD R15, R15, 0x1 ;  /* 0x000000010f0f7836 */ /* 0x004fca0000000000 */
[----:B------:R-:W-:Y:S01]  /*bd10*/  STL [R1+0x10], R15 ;  /* 0x0000100f01007387 */ /* 0x000fe20000100800 */
[----:B------:R-:W-:Y:S02]  /*bd20*/  WARPGROUP.DEPBAR.LE gsb0, 0x0 ;  /* 0x00008000000079c5 */ /* 0x000fe40000010000 */
[----:B------:R-:W-:-:S06]  /*bd30*/  WARPGROUP.ARRIVE ;  /* 0x00000000000079c5 */ /* 0x000fcc0000000000 */
        /* <DEDUP_REMOVED lines=37> */
[C---:B------:R-:W-:Y:S01]  /*bf90*/  VIADD R6, R4.reuse, 0x480 ;  /* 0x0000048004067836 */ /* 0x040fe20000000000 */
[----:B------:R-:W-:Y:S01]  /*bfa0*/  R2UR UR7, R7 ;  /* 0x00000000070772ca */ /* 0x000fe200000e0000 */
[----:B------:R-:W-:Y:S02]  /*bfb0*/  IMAD.MOV.U32 R7, RZ, RZ, 0x40000040 ;  /* 0x40000040ff077424 */ /* 0x000fe400078e00ff */
[----:B------:R-:W-:Y:S01]  /*bfc0*/  VIADD R4, R4, 0x500 ;  /* 0x0000050004047836 */ /* 0x000fe20000000000 */
[----:B------:R-:W-:Y:S02]  /*bfd0*/  WARPGROUP.DEPBAR.LE gsb0, 0x0 ;  /* 0x00008000000079c5 */ /* 0x000fe40000010000 */
[----:B------:R-:W-:-:S07]  /*bfe0*/  WARPGROUP.ARRIVE ;  /* 0x00000000000079c5 */ /* 0x000fce0000000000 */
[----:B------:R-:W-:Y:S01]  /*bff0*/  HGMMA.64x128x16.F32 R24, R208, gdesc[UR4].tnspB, R24, gsb0 ;  /* 0x41e00004d0187df0 */ /* 0x000fe20008000818 */
[----:B------:R-:W-:Y:S02]  /*c000*/  R2UR UR6, R6 ;  /* 0x00000000060672ca */ /* 0x000fe400000e0000 */
[----:B------:R-:W-:Y:S01]  /*c010*/  R2UR UR7, R7 ;  /* 0x00000000070772ca */ /* 0x000fe200000e0000 */
[----:B------:R-:W-:Y:S02]  /*c020*/  WARPGROUP.DEPBAR.LE gsb0, 0x0 ;  /* 0x00008000000079c5 */ /* 0x000fe40000010000 */
[----:B------:R-:W-:-:S10]  /*c030*/  WARPGROUP.ARRIVE ;  /* 0x00000000000079c5 */ /* 0x000fd40000000000 */
[----:B------:R-:W-:Y:S01]  /*c040*/  HGMMA.64x128x16.F32 R24, R212, gdesc[UR4].tnspB, R24, gsb0 ;  /* 0x41e00004d4187df0 */ /* 0x000fe20008000818 */
[----:B------:R-:W-:Y:S01]  /*c050*/  R2UR UR6, R4 ;  /* 0x00000000040672ca */ /* 0x000fe200000e0000 */
[----:B-1----:R-:W-:Y:S01]  /*c060*/  FADD.FTZ R4, R0, R13 ;  /* 0x0000000d00047221 */ /* 0x002fe20000010000 */
[----:B------:R-:W-:Y:S01]  /*c070*/  R2UR UR7, R5 ;  /* 0x00000000050772ca */ /* 0x000fe200000e0000 */
[----:B------:R-:W0:Y:S04]  /*c080*/  SHFL.BFLY PT, R0, R3, 0x1, 0x1f ;  /* 0x0c201f0003007f89 */ /* 0x000e2800000e0000 */
[----:B------:R-:W1:Y:S01]  /*c090*/  SHFL.BFLY PT, R5, R4, 0x1, 0x1f ;  /* 0x0c201f0004057f89 */ /* 0x000e6200000e0000 */
[----:B0-----:R-:W-:Y:S01]  /*c0a0*/  FADD.FTZ R11, R3, R0 ;  /* 0x00000000030b7221 */ /* 0x001fe20000010000 */
[----:B------:R-:W-:Y:S01]  /*c0b0*/  SEL R3, RZ, 0x1, P2 ;  /* 0x00000001ff037807 */ /* 0x000fe20001000000 */
[----:B------:R-:W-:-:S02]  /*c0c0*/  IMAD.MOV.U32 R0, RZ, RZ, -0x800000 ;  /* 0xff800000ff007424 */ /* 0x000fc400078e00ff */
[----:B-1----:R-:W-:Y:S01]  /*c0d0*/  FADD.FTZ R12, R4, R5 ;  /* 0x00000005040c7221 */ /* 0x002fe20000010000 */
        /* <DEDUP_REMOVED lines=19> */
[----:B------:R-:W-:Y:S03]  /*c210*/  HGMMA.64x128x16.F32 R24, R216, gdesc[UR4].tnspB, R24, gsb0 ;  /* 0x41e00004d8187df0 */ /* 0x000fe60008000818 */
        /* <DEDUP_REMOVED lines=66> */
[----:B-1----:R-:W-:-:S07]  /*c640*/  SEL R2, R9, RZ, P2 ;  /* 0x000000ff09027207 */ /* 0x002fce0001000000 */
.L_x_6418:
[----:B------:R-:W0:Y:S01]  /*c650*/  S2R R5, SR_CgaCtaId ;  /* 0x0000000000057919 */ /* 0x000e220000008800 */
[----:B------:R-:W-:Y:S01]  /*c660*/  MOV R18, 0x400 ;  /* 0x0000040000127802 */ /* 0x000fe20000000f00 */
[----:B------:R-:W-:Y:S01]  /*c670*/  BSSY B0, `(.L_x_6440) ;  /* 0x0000343000007945 */ /* 0x000fe20003800000 */
[----:B------:R-:W-:Y:S02]  /*c680*/  BAR.SYNC.DEFER_BLOCKING 0x5, 0x180 ;  /* 0x0146000000007b1d */ /* 0x000fe40000010000 */
[----:B0-----:R-:W-:-:S05]  /*c690*/  LEA R18, R5, R18, 0x18 ;  /* 0x0000001205127211 */ /* 0x001fca00078ec0ff */
[----:B------:R-:W0:Y:S02]  /*c6a0*/  LDS.128 R4, [R18+0x348d0] ;  /* 0x0348d00012047984 */ /* 0x000e240000000c00 */
[----:B0-----:R-:W-:Y:S02]  /*c6b0*/  R2UR UR6, R5 ;  /* 0x00000000050672ca */ /* 0x001fe400000e0000 */
[----:B------:R-:W-:Y:S01]  /*c6c0*/  R2UR UR5, R6 ;  /* 0x00000000060572ca */ /* 0x000fe200000e0000 */
[----:B------:R-:W-:Y:S06]  /*c6d0*/  BAR.ARV 0x4, 0x180 ;  /* 0x0106000000007b1d */ /* 0x000fec0000002000 */
[----:B------:R-:W-:Y:S08]  /*c6e0*/  @P0 BRA `(.L_x_6441) ;  /* 0x0000002400540947 */ /* 0x000ff00003800000 */
[----:B------:R-:W2:Y:S01]  /*c6f0*/  LDL.LU R10, [R1+0xc] ;  /* 0x00000c00010a7983 */ /* 0x000ea20000300800 */
[----:B------:R-:W-:-:S03]  /*c700*/  ULDC.64 UR10, c[0x0][0xc00] ;  /* 0x00030000000a7ab9 */ /* 0x000fc60000000a00 */
[----:B------:R-:W3:Y:S04]  /*c710*/  LDL.LU R9, [R1+0x14] ;  /* 0x0000140001097983 */ /* 0x000ee80000300800 */
[----:B------:R-:W4:Y:S04]  /*c720*/  LDL R8, [R1+0x64] ;  /* 0x0000640001087983 */ /* 0x000f280000100800 */
[----:B------:R-:W4:Y:S01]  /*c730*/  LDL R104, [R1] ;  /* 0x0000000001687983 */ /* 0x000f220000100800 */
[----:B------:R-:W-:Y:S01]  /*c740*/  ULDC.64 UR20, c[0x0][0x208] ;  /* 0x0000820000147ab9 */ /* 0x000fe20000000a00 */
[----:B------:R-:W-:-:S02]  /*c750*/  R2UR UR17, R220 ;  /* 0x00000000dc1172ca */ /* 0x000fc400000e0000 */
[----:B------:R-:W4:Y:S01]  /*c760*/  LDL R106, [R1+0x60] ;  /* 0x00006000016a7983 */ /* 0x000f220000100800 */
[----:B------:R-:W-:Y:S02]  /*c770*/  R2UR UR15, R221 ;  /* 0x00000000dd0f72ca */ /* 0x000fe400000e0000 */
[----:B------:R-:W-:Y:S01]  /*c780*/  R2UR UR19, R222 ;  /* 0x00000000de1372ca */ /* 0x000fe200000e0000 */
[----:B------:R-:W-:Y:S01]  /*c790*/  BAR.SYNC.DEFER_BLOCKING 0x1, 0x100 ;  /* 0x0044000000007b1d */ /* 0x000fe20000010000 */
[----:B--2---:R-:W-:Y:S02]  /*c7a0*/  R2UR UR14, R10 ;  /* 0x000000000a0e72ca */ /* 0x004fe400000e0000 */
[----:B---3--:R-:W-:-:S03]  /*c7b0*/  R2UR UR13, R9 ;  /* 0x00000000090d72ca */ /* 0x008fc600000e0000 */
[----:B------:R-:W0:Y:S01]  /*c7c0*/  S2R R9, SR_SWINHI ;  /* 0x0000000000097919 */ /* 0x000e220000002f00 */
[----:B------:R-:W-:Y:S01]  /*c7d0*/  UMOV UR18, 0x9b8 ;  /* 0x000009b800127882 */ /* 0x000fe20000000000 */
[----:B----4-:R-:W-:Y:S02]  /*c7e0*/  R2UR UR16, R104 ;  /* 0x00000000681072ca */ /* 0x010fe400000e0000 */
[----:B------:R-:W-:Y:S02]  /*c7f0*/  MOV R4, R18 ;  /* 0x0000001200047202 */ /* 0x000fe40000000f00 */
[----:B0-----:R-:W-:-:S03]  /*c800*/  MOV R5, R9 ;  /* 0x0000000900057202 */ /* 0x001fc60000000f00 */
[----:B------:R-:W-:-:S03]  /*c810*/  IMAD.WIDE R8, R8, 0x2, R4 ;  /* 0x0000000208087825 */ /* 0x000fc600078e0204 */
[C---:B------:R-:W-:Y:S02]  /*c820*/  LOP3.LUT R11, R8.reuse, 0x380, RZ, 0xc0, !PT ;  /* 0x00000380080b7812 */ /* 0x040fe400078ec0ff */
[C---:B------:R-:W-:Y:S02]  /*c830*/  IADD3 R19, P6, R8.reuse, 0x20, RZ ;  /* 0x0000002008137810 */ /* 0x040fe40007fde0ff */
[----:B------:R-:W-:Y:S02]  /*c840*/  SHF.R.U64 R11, R11, 0x3, RZ ;  /* 0x000000030b0b7819 */ /* 0x000fe400000012ff */
[C---:B------:R-:W-:Y:S02]  /*c850*/  IADD3 R12, P4, R8.reuse, 0x60, RZ ;  /* 0x00000060080c7810 */ /* 0x040fe40007f9e0ff */
[----:B------:R-:W-:Y:S02]  /*c860*/  LOP3.LUT R6, R19, 0x380, RZ, 0xc0, !PT ;  /* 0x0000038013067812 */ /* 0x000fe400078ec0ff */
[----:B------:R-:W-:-:S02]  /*c870*/  IADD3 R35, P5, R8, 0x40, RZ ;  /* 0x0000004008237810 */ /* 0x000fc40007fbe0ff */
[C---:B------:R-:W-:Y:S02]  /*c880*/  IADD3 R99, P3, R8.reuse, 0x4000, RZ ;  /* 0x0000400008637810 */ /* 0x040fe40007f7e0ff */
[C---:B------:R-:W-:Y:S02]  /*c890*/  IADD3 R101, P2, R8.reuse, 0x4020, RZ ;  /* 0x0000402008657810 */ /* 0x040fe40007f5e0ff */
[C---:B------:R-:W-:Y:S02]  /*c8a0*/  IADD3 R103, P1, R8.reuse, 0x4040, RZ ;  /* 0x0000404008677810 */ /* 0x040fe40007f3e0ff */
[----:B------:R-:W-:Y:S02]  /*c8b0*/  IADD3 R105, P0, R8, 0x4060, RZ ;  /* 0x0000406008697810 */ /* 0x000fe40007f1e0ff */
[----:B------:R-:W-:Y:S02]  /*c8c0*/  LOP3.LUT R8, R11, R8, RZ, 0x3c, !PT ;  /* 0x000000080b087212 */ /* 0x000fe400078e3cff */
[----:B------:R-:W-:-:S02]  /*c8d0*/  LOP3.LUT R11, R12, 0x380, RZ, 0xc0, !PT ;  /* 0x000003800c0b7812 */ /* 0x000fc400078ec0ff */
[----:B------:R-:W-:Y:S02]  /*c8e0*/  SHF.R.U64 R6, R6, 0x3, RZ ;  /* 0x0000000306067819 */ /* 0x000fe400000012ff */
[----:B------:R-:W-:Y:S02]  /*c8f0*/  SHF.R.U64 R11, R11, 0x3, RZ ;  /* 0x000000030b0b7819 */ /* 0x000fe400000012ff */
[----:B------:R-:W-:Y:S02]  /*c900*/  LOP3.LUT R32, R6, R19, RZ, 0x3c, !PT ;  /* 0x0000001306207212 */ /* 0x000fe400078e3cff */
[----:B------:R-:W-:Y:S02]  /*c910*/  LOP3.LUT R14, R99, 0x380, RZ, 0xc0, !PT ;  /* 0x00000380630e7812 */ /* 0x000fe400078ec0ff */
[----:B------:R-:W-:Y:S02]  /*c920*/  LOP3.LUT R6, R101, 0x380, RZ, 0xc0, !PT ;  /* 0x0000038065067812 */ /* 0x000fe400078ec0ff */
[----:B------:R-:W-:-:S02]  /*c930*/  LOP3.LUT R10, R35, 0x380, RZ, 0xc0, !PT ;  /* 0x00000380230a7812 */ /* 0x000fc400078ec0ff */
[----:B------:R-:W-:Y:S02]  /*c940*/  LOP3.LUT R28, R11, R12, RZ, 0x3c, !PT ;  /* 0x0000000c0b1c7212 */ /* 0x000fe400078e3cff */
[----:B------:R-:W-:Y:S02]  /*c950*/  SHF.R.U64 R14, R14, 0x3, RZ ;  /* 0x000000030e0e7819 */ /* 0x000fe400000012ff */
[----:B------:R-:W-:Y:S02]  /*c960*/  LOP3.LUT R12, R103, 0x380, RZ, 0xc0, !PT ;  /* 0x00000380670c7812 */ /* 0x000fe400078ec0ff */
[----:B------:R-:W-:Y:S02]  /*c970*/  SHF.R.U64 R6, R6, 0x3, RZ ;  /* 0x0000000306067819 */ /* 0x000fe400000012ff */
[----:B------:R-:W-:Y:S02]  /*c980*/  SHF.R.U64 R10, R10, 0x3, RZ ;  /* 0x000000030a0a7819 */ /* 0x000fe400000012ff */
[----:B------:R-:W-:Y:S01]  /*c990*/  LOP3.LUT R34, R105, 0x380, RZ, 0xc0, !PT ;  /* 0x0000038069227812 */ /* 0x000fe200078ec0ff */
[--C-:B------:R-:W-:Y:S01]  /*c9a0*/  IMAD.X R27, RZ, RZ, R9.reuse, P3 ;  /* 0x000000ffff1b7224 */ /* 0x100fe200018e0609 */
[----:B------:R-:W-:Y:S01]  /*c9b0*/  LOP3.LUT R26, R14, R99, RZ, 0x3c, !PT ;  /* 0x000000630e1a7212 */ /* 0x000fe200078e3cff */
[--C-:B------:R-:W-:Y:S01]  /*c9c0*/  IMAD.X R25, RZ, RZ, R9.reuse, P2 ;  /* 0x000000ffff197224 */ /* 0x100fe200010e0609 */
[----:B------:R-:W-:Y:S01]  /*c9d0*/  SHF.R.U64 R12, R12, 0x3, RZ ;  /* 0x000000030c0c7819 */ /* 0x000fe200000012ff */
[--C-:B------:R-:W-:Y:S01]  /*c9e0*/  IMAD.X R33, RZ, RZ, R9.reuse, P6 ;  /* 0x000000ffff217224 */ /* 0x100fe200030e0609 */
[----:B------:R-:W-:Y:S01]  /*c9f0*/  LOP3.LUT R24, R6, R101, RZ, 0x3c, !PT ;  /* 0x0000006506187212 */ /* 0x000fe200078e3cff */
[--C-:B------:R-:W-:Y:S01]  /*ca00*/  IMAD.X R31, RZ, RZ, R9.reuse, P5 ;  /* 0x000000ffff1f7224 */ /* 0x100fe200028e0609 */
[----:B------:R-:W-:Y:S01]  /*ca10*/  LOP3.LUT R30, R10, R35, RZ, 0x3c, !PT ;  /* 0x000000230a1e7212 */ /* 0x000fe200078e3cff */
[--C-:B------:R-:W-:Y:S01]  /*ca20*/  IMAD.X R29, RZ, RZ, R9.reuse, P4 ;  /* 0x000000ffff1d7224 */ /* 0x100fe200020e0609 */
[----:B------:R-:W-:Y:S01]  /*ca30*/  SHF.R.U64 R34, R34, 0x3, RZ ;  /* 0x0000000322227819 */ /* 0x000fe200000012ff */
[--C-:B------:R-:W-:Y:S01]  /*ca40*/  IMAD.X R15, RZ, RZ, R9.reuse, P1 ;  /* 0x000000ffff0f7224 */ /* 0x100fe200008e0609 */
[----:B------:R-:W-:Y:S01]  /*ca50*/  MOV R19, R8 ;  /* 0x0000000800137202 */ /* 0x000fe20000000f00 */
        /* <DEDUP_REMOVED lines=10> */
[----:B------:R-:W-:Y:S02]  /*cb00*/  MOV R101, R30 ;  /* 0x0000001e00657202 */ /* 0x000fe40000000f00 */
        /* <DEDUP_REMOVED lines=9> */
[----:B------:R0:W-:Y:S01]  /*cba0*/  STSM.16.M88.4 [R19], R8 ;  /* 0x0000000813007844 */ /* 0x0001e20000000200 */
[----:B------:R-:W-:-:S02]  /*cbb0*/  F2FP.F16.F32.PACK_AB R32, R49, R48 ;  /* 0x000000303120723e */ /* 0x000fc400000000ff */
[----:B------:R-:W-:Y:S02]  /*cbc0*/  F2FP.F16.F32.PACK_AB R33, R51, R50 ;  /* 0x000000323321723e */ /* 0x000fe400000000ff */
[----:B------:R-:W-:Y:S02]  /*cbd0*/  F2FP.F16.F32.PACK_AB R34, R53, R52 ;  /* 0x000000343522723e */ /* 0x000fe400000000ff */
[----:B------:R-:W-:Y:S01]  /*cbe0*/  F2FP.F16.F32.PACK_AB R35, R55, R54 ;  /* 0x000000363723723e */ /* 0x000fe200000000ff */
[----:B------:R1:W-:Y:S01]  /*cbf0*/  STSM.16.M88.4 [R102], R24 ;  /* 0x0000001866007844 */ /* 0x0003e20000000200 */
[----:B------:R-:W-:Y:S02]  /*cc00*/  MOV R6, R14 ;  /* 0x0000000e00067202 */ /* 0x000fe40000000f00 */
[----:B------:R-:W-:Y:S01]  /*cc10*/  F2FP.F16.F32.PACK_AB R14, R69, R68 ;  /* 0x00000044450e723e */ /* 0x000fe200000000ff */
[----:B------:R2:W-:Y:S01]  /*cc20*/  STSM.16.M88.4 [R101], R28 ;  /* 0x0000001c65007844 */ /* 0x0005e20000000200 */
[----:B------:R-:W-:-:S02]  /*cc30*/  F2FP.F16.F32.PACK_AB R15, R71, R70 ;  /* 0x00000046470f723e */ /* 0x000fc400000000ff */
[----:B0-----:R-:W-:Y:S02]  /*cc40*/  MOV R19, R12 ;  /* 0x0000000c00137202 */ /* 0x001fe40000000f00 */
[----:B------:R-:W-:Y:S02]  /*cc50*/  F2FP.F16.F32.PACK_AB R8, R57, R56 ;  /* 0x000000383908723e */ /* 0x000fe400000000ff */
[----:B------:R-:W-:Y:S02]  /*cc60*/  F2FP.F16.F32.PACK_AB R9, R59, R58 ;  /* 0x0000003a3b09723e */ /* 0x000fe400000000ff */
[----:B------:R-:W-:Y:S02]  /*cc70*/  F2FP.F16.F32.PACK_AB R10, R61, R60 ;  /* 0x0000003c3d0a723e */ /* 0x000fe400000000ff */
[----:B------:R-:W-:Y:S02]  /*cc80*/  F2FP.F16.F32.PACK_AB R11, R63, R62 ;  /* 0x0000003e3f0b723e */ /* 0x000fe400000000ff */
[----:B------:R-:W-:-:S02]  /*cc90*/  F2FP.F16.F32.PACK_AB R12, R65, R64 ;  /* 0x00000040410c723e */ /* 0x000fc400000000ff */
[----:B------:R-:W-:Y:S02]  /*cca0*/  F2FP.F16.F32.PACK_AB R13, R67, R66 ;  /* 0x00000042430d723e */ /* 0x000fe400000000ff */
[----:B-1----:R-:W-:Y:S02]  /*ccb0*/  F2FP.F16.F32.PACK_AB R24, R73, R72 ;  /* 0x000000484918723e */ /* 0x002fe400000000ff */
[----:B------:R-:W-:Y:S02]  /*ccc0*/  F2FP.F16.F32.PACK_AB R25, R75, R74 ;  /* 0x0000004a4b19723e */ /* 0x000fe400000000ff */
[----:B------:R-:W-:Y:S02]  /*ccd0*/  F2FP.F16.F32.PACK_AB R26, R77, R76 ;  /* 0x0000004c4d1a723e */ /* 0x000fe400000000ff */
[----:B------:R-:W-:Y:S01]  /*cce0*/  F2FP.F16.F32.PACK_AB R27, R79, R78 ;  /* 0x0000004e4f1b723e */ /* 0x000fe200000000ff */
[----:B------:R0:W-:Y:S01]  /*ccf0*/  STSM.16.M88.4 [R100], R32 ;  /* 0x0000002064007844 */ /* 0x0001e20000000200 */
[----:B--2---:R-:W-:-:S02]  /*cd00*/  F2FP.F16.F32.PACK_AB R28, R81, R80 ;  /* 0x00000050511c723e */ /* 0x004fc400000000ff */
[----:B------:R-:W-:Y:S02]  /*cd10*/  F2FP.F16.F32.PACK_AB R29, R83, R82 ;  /* 0x00000052531d723e */ /* 0x000fe400000000ff */
[----:B------:R-:W-:Y:S02]  /*cd20*/  F2FP.F16.F32.PACK_AB R30, R85, R84 ;  /* 0x00000054551e723e */ /* 0x000fe400000000ff */
[----:B------:R-:W-:Y:S01]  /*cd30*/  F2FP.F16.F32.PACK_AB R31, R87, R86 ;  /* 0x00000056571f723e */ /* 0x000fe200000000ff */
[----:B------:R-:W-:Y:S04]  /*cd40*/  STSM.16.M88.4 [R99], R8 ;  /* 0x0000000863007844 */ /* 0x000fe80000000200 */
[----:B------:R-:W-:Y:S04]  /*cd50*/  STSM.16.M88.4 [R98], R12 ;  /* 0x0000000c62007844 */ /* 0x000fe80000000200 */
[----:B------:R-:W-:Y:S04]  /*cd60*/  STSM.16.M88.4 [R6], R24 ;  /* 0x0000001806007844 */ /* 0x000fe80000000200 */
        /* <DEDUP_REMOVED lines=8> */
[----:B0-----:R-:W-:Y:S01]  /*cdf0*/  IMAD.U32 R32, RZ, RZ, UR7 ;  /* 0x00000007ff207e24 */ /* 0x001fe2000f8e00ff */
[----:B-1----:R-:W0:Y:S03]  /*ce00*/  LDC R19, c[0x0][0xbe8] ;  /* 0x0002fa00ff137b82 */ /* 0x002e260000000800 */
[----:B------:R-:W-:Y:S01]  /*ce10*/  IMAD.U32 R33, RZ, RZ, UR8 ;  /* 0x00000008ff217e24 */ /* 0x000fe2000f8e00ff */
[----:B------:R-:W-:-:S04]  /*ce20*/  ULDC.64 UR8, c[0x0][0xc08] ;  /* 0x0003020000087ab9 */ /* 0x000fc80000000a00 */
        /* <DEDUP_REMOVED lines=12> */
[----:B------:R-:W-:-:S04]  /*cef0*/  USEL UR4, UR17, UR4, UP0 ;  /* 0x0000000411047287 */ /* 0x000fc80008000000 */
[----:B------:R-:W-:Y:S02]  /*cf00*/  UISETP.GT.AND UP1, UPT, UR4, 0x1, UPT ;  /* 0x000000010400788c */ /* 0x000fe4000bf24270 */
[----:B------:R-:W1:Y:S02]  /*cf10*/  @P1 LDC R13, c[0x0][0xbf0] ;  /* 0x0002fc00ff0d1b82 */ /* 0x000e640000000800 */
[----:B------:R-:W-:Y:S02]  /*cf20*/  USEL UR18, UR18, 0x978, UP1 ;  /* 0x0000097812127887 */ /* 0x000fe40008800000 */
[----:B------:R-:W-:Y:S01]  /*cf30*/  UISETP.NE.U32.AND UP0, UPT, UR10, URZ, UPT ;  /* 0x0000003f0a00728c */ /* 0x000fe2000bf05070 */
[----:B------:R-:W-:-:S03]  /*cf40*/  IMAD.U32 R15, RZ, RZ, UR16 ;  /* 0x00000010ff0f7e24 */ /* 0x000fc6000f8e00ff */
[----:B------:R-:W-:Y:S01]  /*cf50*/  UISETP.NE.AND.EX UP0, UPT, UR11, URZ, UPT, UP0 ;  /* 0x0000003f0b00728c */ /* 0x000fe2000bf05300 */
[----:B------:R-:W-:Y:S01]  /*cf60*/  IMAD.U32 R8, RZ, RZ, UR8 ;  /* 0x00000008ff087e24 */ /* 0x000fe2000f8e00ff */
[----:B------:R-:W-:Y:S01]  /*cf70*/  UMOV UR4, URZ ;  /* 0x0000003f00047c82 */ /* 0x000fe20008000000 */
[----:B------:R-:W-:Y:S01]  /*cf80*/  IMAD.U32 R9, RZ, RZ, UR9 ;  /* 0x00000009ff097e24 */ /* 0x000fe2000f8e00ff */
[----:B------:R-:W-:Y:S01]  /*cf90*/  USEL UR7, UR14, URZ, !UP0 ;  /* 0x0000003f0e077287 */ /* 0x000fe2000c000000 */
[----:B------:R-:W-:Y:S01]  /*cfa0*/  IMAD R15, R15, 0x80, R106 ;  /* 0x000000800f0f7824 */ /* 0x000fe200078e026a */
[----:B------:R-:W-:Y:S01]  /*cfb0*/  ULDC.64 UR10, c[0x0][UR18+0x220] ;  /* 0x00008800120a7abb */ /* 0x000fe20008000a00 */
[----:B------:R-:W-:Y:S01]  /*cfc0*/  USEL UR16, UR15, URZ, UP1 ;  /* 0x0000003f0f107287 */ /* 0x000fe20008800000 */
[----:B------:R0:W5:Y:S01]  /*cfd0*/  @P4 LDG.E R6, desc[UR20][R8.64] ;  /* 0x0000001408064981 */ /* 0x000162000c1e1900 */
[----:B------:R-:W-:Y:S01]  /*cfe0*/  USEL UR17, UR13, URZ, !UP0 ;  /* 0x0000003f0d117287 */ /* 0x000fe2000c000000 */
[----:B------:R-:W-:Y:S01]  /*cff0*/  ULDC.64 UR8, c[0x0][UR18+0x218] ;  /* 0x0000860012087abb */ /* 0x000fe20008000a00 */
[----:B------:R-:W-:Y:S01]  /*d000*/  UIMAD UR11, UR11, UR7, URZ ;  /* 0x000000070b0b72a4 */ /* 0x000fe2000f8e023f */
[----:B------:R-:W-:Y:S01]  /*d010*/  ULDC.64 UR12, c[0x0][UR18+0x228] ;  /* 0x00008a00120c7abb */ /* 0x000fe20008000a00 */
[----:B------:R-:W-:Y:S01]  /*d020*/  UIMAD.WIDE.U32 UR14, UR8, UR19, URZ ;  /* 0x00000013080e72a5 */ /* 0x000fe2000f8e003f */
[----:B0-----:R-:W-:Y:S01]  /*d030*/  @P1 IMAD.HI.U32 R8, R15, R10, RZ ;  /* 0x0000000a0f081227 */ /* 0x001fe200078e00ff */
[----:B------:R-:W-:-:S02]  /*d040*/  UIMAD UR19, UR9, UR19, URZ ;  /* 0x00000013091372a4 */ /* 0x000fc4000f8e023f */
[----:B------:R-:W-:Y:S01]  /*d050*/  UIMAD.WIDE.U32 UR20, UR12, UR16, URZ ;  /* 0x000000100c1472a5 */ /* 0x000fe2000f8e003f */
[----:B------:R-:W-:Y:S01]  /*d060*/  IMAD.MOV.U32 R11, RZ, RZ, R15 ;  /* 0x000000ffff0b7224 */ /* 0x000fe200078e000f */
[----:B------:R-:W-:Y:S01]  /*d070*/  UIMAD.WIDE.U32 UR8, UR10, UR7, URZ ;  /* 0x000000070a0872a5 */ /* 0x000fe2000f8e003f */
[----:B-1----:R-:W-:Y:S01]  /*d080*/  @P1 SHF.R.U32.HI R11, RZ, R13, R8 ;  /* 0x0000000dff0b1219 */ /* 0x002fe20000011608 */
[----:B------:R-:W-:Y:S02]  /*d090*/  UIMAD UR12, UR13, UR16, URZ ;  /* 0x000000100d0c72a4 */ /* 0x000fe4000f8e023f */
[----:B------:R-:W-:Y:S02]  /*d0a0*/  UIMAD UR11, UR10, UR17, UR11 ;  /* 0x000000110a0b72a4 */ /* 0x000fe4000f8e020b */
[----:B------:R-:W-:Y:S02]  /*d0b0*/  UIADD3 UR12, UR21, UR12, URZ ;  /* 0x0000000c150c7290 */ /* 0x000fe4000fffe03f */
[----:B------:R-:W-:Y:S01]  /*d0c0*/  UIADD3 UR10, UR9, UR11, URZ ;  /* 0x0000000b090a7290 */ /* 0x000fe2000fffe03f */
[----:B------:R-:W-:Y:S01]  /*d0d0*/  IMAD.MOV R10, RZ, RZ, -R11 ;  /* 0x000000ffff0a7224 */ /* 0x000fe200078e0a0b */
[----:B------:R-:W-:Y:S01]  /*d0e0*/  UIADD3 UR19, UR15, UR19, URZ ;  /* 0x000000130f137290 */ /* 0x000fe2000fffe03f */
[----:B------:R-:W-:-:S02]  /*d0f0*/  IMAD.U32 R8, RZ, RZ, UR20 ;  /* 0x00000014ff087e24 */ /* 0x000fc4000f8e00ff */
[----:B------:R-:W-:Y:S01]  /*d100*/  IMAD.U32 R9, RZ, RZ, UR21 ;  /* 0x00000015ff097e24 */ /* 0x000fe2000f8e00ff */
[----:B------:R-:W-:Y:S01]  /*d110*/  SHF.R.S32.HI R9, RZ, 0x1f, R11 ;  /* 0x0000001fff097819 */ /* 0x000fe2000001140b */
[----:B------:R-:W-:Y:S02]  /*d120*/  IMAD R13, R19, R10, R15 ;  /* 0x0000000a130d7224 */ /* 0x000fe400078e020f */
[----:B------:R-:W-:Y:S01]  /*d130*/  IMAD.U32 R12, RZ, RZ, UR12 ;  /* 0x0000000cff0c7e24 */ /* 0x000fe2000f8e00ff */
[----:B------:R-:W-:Y:S01]  /*d140*/  ULDC.64 UR12, c[0x0][0xba8] ;  /* 0x0002ea00000c7ab9 */ /* 0x000fe20000000a00 */
[----:B------:R-:W-:Y:S01]  /*d150*/  @!UP1 ULDC UR12, c[0x0][0xb50] ;  /* 0x0002d400000c9ab9 */ /* 0x000fe20000000800 */
[----:B------:R-:W-:Y:S01]  /*d160*/  SHF.R.S32.HI R10, RZ, 0x1f, R13 ;  /* 0x0000001fff0a7819 */ /* 0x000fe2000001140d */
[----:B------:R-:W-:Y:S01]  /*d170*/  @!UP1 ULDC UR13, c[0x0][0xb54] ;  /* 0x0002d500000d9ab9 */ /* 0x000fe20000000800 */
[----:B--2---:R-:W-:-:S13]  /*d180*/  @P0 R2UR UR4, R34 ;  /* 0x00000000220402ca */ /* 0x004fda00000e0000 */
[----:B------:R-:W-:Y:S02]  /*d190*/  UIADD3 UR14, UP0, UP2, UR8, UR14, UR4 ;  /* 0x0000000e080e7290 */ /* 0x000fe4000fa1e004 */
[----:B------:R-:W-:-:S04]  /*d1a0*/  USHF.R.S32.HI UR11, URZ, 0x1f, UR4 ;  /* 0x0000001f3f0b7899 */ /* 0x000fc80008011404 */
[----:B------:R-:W-:Y:S01]  /*d1b0*/  UIADD3.X UR10, UR10, UR19, UR11, UP0, UP2 ;  /* 0x000000130a0a7290 */ /* 0x000fe200087e440b */
[----:B------:R-:W-:Y:S01]  /*d1c0*/  IADD3 R8, P2, P3, R11, UR14, R8 ;  /* 0x0000000e0b087c10 */ /* 0x000fe2000fb5e008 */
[----:B------:R-:W-:Y:S02]  /*d1d0*/  ULDC.64 UR8, c[0x0][UR18+0x210] ;  /* 0x0000840012087abb */ /* 0x000fe40008000a00 */
[----:B------:R-:W-:Y:S02]  /*d1e0*/  IMAD R11, R13, UR9, RZ ;  /* 0x000000090d0b7c24 */ /* 0x000fe4000f8e02ff */
[----:B------:R-:W-:Y:S02]  /*d1f0*/  IADD3.X R9, R9, UR10, R12, P2, P3 ;  /* 0x0000000a09097c10 */ /* 0x000fe400097e640c */
[----:B------:R-:W-:Y:S02]  /*d200*/  IMAD R11, R10, UR8, R11 ;  /* 0x000000080a0b7c24 */ /* 0x000fe4000f8e020b */
        /* <DEDUP_REMOVED lines=10> */
.L_x_6442:
[----:B------:R-:W2:Y:S01]  /*d2b0*/  LDL R24, [R1+0x5c] ;  /* 0x00005c0001187983 */ /* 0x000ea20000100800 */
[----:B------:R-:W0:Y:S01]  /*d2c0*/  S2R R10, SR_TID.X ;  /* 0x00000000000a7919 */ /* 0x000e220000002100 */
[----:B------:R-:W-:Y:S02]  /*d2d0*/  R2UR UR8, R104 ;  /* 0x00000000680872ca */ /* 0x000fe400000e0000 */
[----:B------:R-:W-:Y:S04]  /*d2e0*/  SHFL.IDX PT, R8, R12, RZ, 0x1c1f ;  /* 0x001c1fff0c087589 */ /* 0x000fe800000e0000 */
[----:B------:R-:W1:Y:S01]  /*d2f0*/  SHFL.IDX PT, R9, R13, RZ, 0x1c1f ;  /* 0x001c1fff0d097589 */ /* 0x000e6200000e0000 */
[----:B0-----:R-:W-:-:S05]  /*d300*/  VIADD R25, R10, 0xffffff80 ;  /* 0xffffff800a197836 */ /* 0x001fca0000000000 */
[----:B------:R-:W-:-:S04]  /*d310*/  SHF.R.S32.HI R14, RZ, 0x1f, R25 ;  /* 0x0000001fff0e7819 */ /* 0x000fc80000011419 */
[----:B------:R-:W-:-:S04]  /*d320*/  LEA.HI R14, R14, R25, RZ, 0x7 ;  /* 0x000000190e0e7211 */ /* 0x000fc800078f38ff */
[----:B------:R-:W-:Y:S01]  /*d330*/  LOP3.LUT R14, R14, 0xffffff80, RZ, 0xc0, !PT ;  /* 0xffffff800e0e7812 */ /* 0x000fe200078ec0ff */
[----:B------:R-:W-:Y:S04]  /*d340*/  SHFL.IDX PT, R10, R12, 0x1, 0x1c1f ;  /* 0x003c1f000c0a7f89 */ /* 0x000fe800000e0000 */
[----:B------:R-:W-:Y:S02]  /*d350*/  IMAD.IADD R14, R25, 0x1, -R14 ;  /* 0x00000001190e7824 */ /* 0x000fe400078e0a0e */
[----:B------:R-:W-:Y:S01]  /*d360*/  IMAD.U32 R25, RZ, RZ, UR8 ;  /* 0x00000008ff197e24 */ /* 0x000fe2000f8e00ff */
[----:B------:R-:W0:Y:S01]  /*d370*/  SHFL.IDX PT, R11, R13, 0x1, 0x1c1f ;  /* 0x003c1f000d0b7f89 */ /* 0x000e2200000e0000 */
[----:B-----5:R-:W-:Y:S01]  /*d380*/  IMAD R6, R6, R19, RZ ;  /* 0x0000001306067224 */ /* 0x020fe200078e02ff */
[----:B------:R-:W-:Y:S01]  /*d390*/  LOP3.LUT P0, RZ, R14, 0x3, RZ, 0xc0, !PT ;  /* 0x000000030eff7812 */ /* 0x000fe2000780c0ff */
[----:B------:R-:W-:Y:S01]  /*d3a0*/  ULDC.64 UR8, c[0x0][0x208] ;  /* 0x0000820000087ab9 */ /* 0x000fe20000000a00 */
[----:B--2---:R-:W-:-:S04]  /*d3b0*/  IMAD R25, R25, 0x80, R24 ;  /* 0x0000008019197824 */ /* 0x004fc800078e0218 */
[C---:B------:R-:W-:Y:S01]  /*d3c0*/  VIADD R27, R25.reuse, 0x8 ;  /* 0x00000008191b7836 */ /* 0x040fe20000000000 */
[----:B------:R-:W-:-:S04]  /*d3d0*/  ISETP.GE.OR P2, PT, R25, R6, P0 ;  /* 0x000000061900720c */ /* 0x000fc80000746670 */
[----:B------:R-:W-:-:S09]  /*d3e0*/  ISETP.GE.OR P0, PT, R27, R6, P0 ;  /* 0x000000061b00720c */ /* 0x000fd20000706670 */
[----:B-1----:R1:W-:Y:S04]  /*d3f0*/  @!P2 ST.E desc[UR8][R8.64], R3 ;  /* 0x000000030800a985 */ /* 0x0023e8000c101908 */
[----:B0-----:R1:W-:Y:S01]  /*d400*/  @!P0 ST.E desc[UR8][R10.64], R0 ;  /* 0x000000000a008985 */ /* 0x0013e2000c101908 */
[----:B------:R-:W-:-:S13]  /*d410*/  PLOP3.LUT P0, PT, PT, PT, UP1, 0x80, 0x0 ;  /* 0x000000000000781c */ /* 0x000fda0003f0f018 */
[----:B-1----:R-:W-:Y:S05]  /*d420*/  @P0 BRA `(.L_x_6443) ;  /* 0x0000000800cc0947 */ /* 0x002fea0003800000 */
[----:B------:R-:W0:Y:S01]  /*d430*/  S2R R14, SR_TID.X ;  /* 0x00000000000e7919 */ /* 0x000e220000002100 */
[----:B------:R-:W1:Y:S01]  /*d440*/  @P1 LDC R20, c[0x0][0xbec] ;  /* 0x0002fb00ff141b82 */ /* 0x000e620000000800 */
[----:B------:R-:W-:Y:S01]  /*d450*/  ULDC.64 UR8, c[0x0][0x208] ;  /* 0x0000820000087ab9 */ /* 0x000fe20000000a00 */
[----:B------:R-:W-:Y:S01]  /*d460*/  R2UR UR14, R104 ;  /* 0x00000000680e72ca */ /* 0x000fe200000e0000 */
[----:B------:R-:W-:Y:S01]  /*d470*/  ULDC.64 UR12, c[0x0][0xaa0] ;  /* 0x0002a800000c7ab9 */ /* 0x000fe20000000a00 */
[----:B------:R-:W-:Y:S01]  /*d480*/  R2UR UR15, R222 ;  /* 0x00000000de0f72ca */ /* 0x000fe200000e0000 */
[----:B0-----:R-:W-:-:S05]  /*d490*/  VIADD R14, R14, 0xffffff80 ;  /* 0xffffff800e0e7836 */ /* 0x001fca0000000000 */
[----:B------:R-:W-:-:S04]  /*d4a0*/  SHF.R.S32.HI R98, RZ, 0x1f, R14 ;  /* 0x0000001fff627819 */ /* 0x000fc8000001140e */
[----:B------:R-:W-:-:S04]  /*d4b0*/  LEA.HI R98, R98, R14, RZ, 0x3 ;  /* 0x0000000e62627211 */ /* 0x000fc800078f18ff */
[----:B------:R-:W-:-:S05]  /*d4c0*/  SHF.R.S32.HI R98, RZ, 0x3, R98 ;  /* 0x00000003ff627819 */ /* 0x000fca0000011462 */
[----:B------:R-:W-:-:S04]  /*d4d0*/  IMAD R3, R98, 0x40, R17 ;  /* 0x0000004062037824 */ /* 0x000fc800078e0211 */
[----:B------:R-:W-:-:S03]  /*d4e0*/  IMAD.WIDE R4, R3, 0x2, R4 ;  /* 0x0000000203047825 */ /* 0x000fc600078e0204 */
[C---:B------:R-:W-:Y:S02]  /*d4f0*/  IADD3 R13, P6, R4.reuse, 0x1000, RZ ;  /* 0x00001000040d7810 */ /* 0x040fe40007fde0ff */
[C---:B------:R-:W-:Y:S02]  /*d500*/  IADD3 R25, P5, R4.reuse, 0x2000, RZ ;  /* 0x0000200004197810 */ /* 0x040fe40007fbe0ff */
[----:B------:R-:W-:Y:S02]  /*d510*/  LOP3.LUT R12, R13, 0x380, RZ, 0xc0, !PT ;  /* 0x000003800d0c7812 */ /* 0x000fe400078ec0ff */
[----:B------:R-:W-:Y:S02]  /*d520*/  IADD3 R29, P4, R4, 0x3000, RZ ;  /* 0x00003000041d7810 */ /* 0x000fe40007f9e0ff */
[----:B------:R-:W-:Y:S02]  /*d530*/  SHF.R.U64 R12, R12, 0x3, RZ ;  /* 0x000000030c0c7819 */ /* 0x000fe400000012ff */
[----:B------:R-:W-:-:S02]  /*d540*/  IADD3 R33, P3, R4, 0x4000, RZ ;  /* 0x0000400004217810 */ /* 0x000fc40007f7e0ff */
[C---:B------:R-:W-:Y:S02]  /*d550*/  IADD3 R37, P2, R4.reuse, 0x5000, RZ ;  /* 0x0000500004257810 */ /* 0x040fe40007f5e0ff */
[C---:B------:R-:W-:Y:S02]  /*d560*/  IADD3 R41, P0, R4.reuse, 0x6000, RZ ;  /* 0x0000600004297810 */ /* 0x040fe40007f1e0ff */
[----:B------:R-:W-:Y:S02]  /*d570*/  LOP3.LUT R9, R4, 0x380, RZ, 0xc0, !PT ;  /* 0x0000038004097812 */ /* 0x000fe400078ec0ff */
[----:B------:R-:W-:Y:S01]  /*d580*/  LOP3.LUT R12, R12, R13, RZ, 0x3c, !PT ;  /* 0x0000000d0c0c7212 */ /* 0x000fe200078e3cff */
[----:B------:R-:W-:Y:S01]  /*d590*/  IMAD.X R13, RZ, RZ, R5, P6 ;  /* 0x000000ffff0d7224 */ /* 0x000fe200030e0605 */
[----:B------:R-:W-:Y:S02]  /*d5a0*/  LOP3.LUT R24, R25, 0x380, RZ, 0xc0, !PT ;  /* 0x0000038019187812 */ /* 0x000fe400078ec0ff */
[----:B------:R-:W-:-:S02]  /*d5b0*/  LOP3.LUT R28, R29, 0x380, RZ, 0xc0, !PT ;  /* 0x000003801d1c7812 */ /* 0x000fc400078ec0ff */
[----:B------:R-:W-:Y:S01]  /*d5c0*/  LOP3.LUT R32, R33, 0x380, RZ, 0xc0, !PT ;  /* 0x0000038021207812 */ /* 0x000fe200078ec0ff */
[----:B------:R-:W-:Y:S01]  /*d5d0*/  UIMAD UR10, UR11, UR12, URZ ;  /* 0x0000000c0b0a72a4 */ /* 0x000fe2000f8e023f */
[----:B------:R-:W-:Y:S01]  /*d5e0*/  LOP3.LUT R36, R37, 0x380, RZ, 0xc0, !PT ;  /* 0x0000038025247812 */ /* 0x000fe200078ec0ff */
[----:B------:R-:W5:Y:S01]  /*d5f0*/  LD.E.128 R12, desc[UR8][R12.64] ;  /* 0x000000080c0c7980 */ /* 0x000f62000c101d00 */
[----:B------:R-:W-:Y:S02]  /*d600*/  LOP3.LUT R40, R41, 0x380, RZ, 0xc0, !PT ;  /* 0x0000038029287812 */ /* 0x000fe400078ec0ff */
[----:B------:R-:W-:Y:S02]  /*d610*/  IADD3 R3, P6, R4, 0x7000, RZ ;  /* 0x0000700004037810 */ /* 0x000fe40007fde0ff */
[----:B------:R-:W-:Y:S02]  /*d620*/  SHF.R.U64 R9, R9, 0x3, RZ ;  /* 0x0000000309097819 */ /* 0x000fe400000012ff */
[----:B------:R-:W-:Y:S01]  /*d630*/  SHF.R.U64 R24, R24, 0x3, RZ ;  /* 0x0000000318187819 */ /* 0x000fe200000012ff */
[----:B------:R-:W-:Y:S01]  /*d640*/  IMAD.X R45, RZ, RZ, R5, P6 ;  /* 0x000000ffff2d7224 */ /* 0x000fe200030e0605 */
[----:B------:R-:W-:-:S02]  /*d650*/  SHF.R.U64 R28, R28, 0x3, RZ ;  /* 0x000000031c1c7819 */ /* 0x000fc400000012ff */
[----:B------:R-:W-:Y:S02]  /*d660*/  SHF.R.U64 R32, R32, 0x3, RZ ;  /* 0x0000000320207819 */ /* 0x000fe400000012ff */
[----:B------:R-:W-:Y:S02]  /*d670*/  SHF.R.U64 R36, R36, 0x3, RZ ;  /* 0x0000000324247819 */ /* 0x000fe400000012ff */
[----:B------:R-:W-:Y:S02]  /*d680*/  SHF.R.U64 R40, R40, 0x3, RZ ;  /* 0x0000000328287819 */ /* 0x000fe400000012ff */
[----:B------:R-:W-:Y:S02]  /*d690*/  LOP3.LUT R0, R3, 0x380, RZ, 0xc0, !PT ;  /* 0x0000038003007812 */ /* 0x000fe400078ec0ff */
        /* <DEDUP_REMOVED lines=11> */
[----:B------:R-:W-:Y:S01]  /*d750*/  SHF.R.U64 R0, R0, 0x3, RZ ;  /* 0x0000000300007819 */ /* 0x000fe200000012ff */
[----:B------:R0:W5:Y:S03]  /*d760*/  LD.E.128 R8, desc[UR8][R4.64] ;  /* 0x0000000804087980 */ /* 0x000166000c101d00 */
[----:B------:R-:W-:Y:S01]  /*d770*/  LOP3.LUT R44, R0, R3, RZ, 0x3c, !PT ;  /* 0x00000003002c7212 */ /* 0x000fe200078e3cff */
[----:B------:R-:W5:Y:S01]  /*d780*/  LD.E.128 R24, desc[UR8][R24.64] ;  /* 0x0000000818187980 */ /* 0x000f62000c101d00 */
[----:B------:R-:W-:-:S03]  /*d790*/  UIMAD UR10, UR4, UR13, UR10 ;  /* 0x0000000d040a72a4 */ /* 0x000fc6000f8e020a */
[----:B------:R-:W5:Y:S01]  /*d7a0*/  LD.E.128 R28, desc[UR8][R28.64] ;  /* 0x000000081c1c7980 */ /* 0x000f62000c101d00 */
[----:B0-----:R-:W0:Y:S03]  /*d7b0*/  @P1 LDC R5, c[0x0][0xbf0] ;  /* 0x0002fc00ff051b82 */ /* 0x001e260000000800 */
[----:B------:R-:W5:Y:S01]  /*d7c0*/  LD.E.128 R32, desc[UR8][R32.64] ;  /* 0x0000000820207980 */ /* 0x000f62000c101d00 */
[----:B------:R-:W-:-:S03]  /*d7d0*/  IMAD R0, R23, 0x20, R98 ;  /* 0x0000002017007824 */ /* 0x000fc600078e0262 */
[----:B------:R-:W5:Y:S01]  /*d7e0*/  LD.E.128 R36, desc[UR8][R36.64] ;  /* 0x0000000824247980 */ /* 0x000f62000c101d00 */
[----:B------:R-:W-:-:S03]  /*d7f0*/  IMAD.U32 R21, RZ, RZ, UR14 ;  /* 0x0000000eff157e24 */ /* 0x000fc6000f8e00ff */
[----:B------:R-:W5:Y:S04]  /*d800*/  LD.E.128 R40, desc[UR8][R40.64] ;  /* 0x0000000828287980 */ /* 0x000f68000c101d00 */
[----:B------:R-:W5:Y:S01]  /*d810*/  LD.E.128 R44, desc[UR8][R44.64] ;  /* 0x000000082c2c7980 */ /* 0x000f62000c101d00 */
[----:B------:R-:W-:Y:S01]  /*d820*/  UIMAD.WIDE.U32 UR8, UR4, UR12, URZ ;  /* 0x0000000c040872a5 */ /* 0x000fe2000f8e003f */
[----:B------:R-:W-:Y:S01]  /*d830*/  IMAD R21, R21, 0x80, R0 ;  /* 0x0000008015157824 */ /* 0x000fe200078e0200 */
        /* <DEDUP_REMOVED lines=8> */
[----:B------:R-:W-:-:S02]  /*d8c0*/  ULDC.64 UR12, c[0x0][0xaf0] ;  /* 0x0002bc00000c7ab9 */ /* 0x000fc40000000a00 */
[----:B------:R-:W-:Y:S02]  /*d8d0*/  ULDC.64 UR10, c[0x0][0xae8] ;  /* 0x0002ba00000a7ab9 */ /* 0x000fe40000000a00 */
[----:B------:R-:W-:Y:S01]  /*d8e0*/  UIMAD.WIDE.U32 UR8, UR15, UR10, UR8 ;  /* 0x0000000a0f0872a5 */ /* 0x000fe2000f8e0008 */
[----:B-1----:R-:W-:Y:S01]  /*d8f0*/  @P1 IMAD.HI.U32 R0, R21, R20, RZ ;  /* 0x0000001415001227 */ /* 0x002fe200078e00ff */
[----:B------:R-:W-:Y:S02]  /*d900*/  UIMAD UR4, UR4, UR12, URZ ;  /* 0x0000000c040472a4 */ /* 0x000fe4000f8e023f */
[----:B------:R-:W-:Y:S01]  /*d910*/  UIMAD UR9, UR15, UR11, UR9 ;  /* 0x0000000b0f0972a4 */ /* 0x000fe2000f8e0209 */
[----:B------:R-:W-:Y:S01]  /*d920*/  IMAD.MOV.U32 R3, RZ, RZ, R21 ;  /* 0x000000ffff037224 */ /* 0x000fe200078e0015 */
[----:B0-----:R-:W-:Y:S01]  /*d930*/  @P1 SHF.R.U32.HI R3, RZ, R5, R0 ;  /* 0x00000005ff031219 */ /* 0x001fe20000011600 */
        /* <DEDUP_REMOVED lines=18> */
[----:B------:R-:W-:Y:S02]  /*da60*/  IMAD R49, R49, 0x80, R98 ;  /* 0x0000008031317824 */ /* 0x000fe400078e0262 */
[C---:B------:R-:W-:Y:S02]  /*da70*/  IMAD R21, R19.reuse, UR9, R0 ;  /* 0x0000000913157c24 */ /* 0x040fe4000f8e0200 */
[----:B------:R-:W-:Y:S01]  /*da80*/  IMAD.WIDE.U32 R4, R19, UR8, R4 ;  /* 0x0000000813047c25 */ /* 0x000fe2000f8e0004 */
[----:B------:R-:W-:Y:S01]  /*da90*/  ISETP.GE.AND P2, PT, R49, R6, PT ;  /* 0x000000063100720c */ /* 0x000fe20003f46270 */
[----:B------:R-:W-:-:S02]  /*daa0*/  ULDC.64 UR8, c[0x0][0xa80] ;  /* 0x0002a00000087ab9 */ /* 0x000fc40000000a00 */
[----:B------:R-:W-:Y:S02]  /*dab0*/  VIADD R3, R49, 0x20 ;  /* 0x0000002031037836 */ /* 0x000fe40000000000 */
[----:B------:R-:W-:Y:S01]  /*dac0*/  VIADD R18, R18, 0x34820 ;  /* 0x0003482012127836 */ /* 0x000fe20000000000 */
[C---:B------:R-:W-:Y:S01]  /*dad0*/  LEA R0, P3, R4.reuse, UR8, 0x1 ;  /* 0x0000000804007c11 */ /* 0x040fe2000f8608ff */
[----:B------:R-:W-:Y:S01]  /*dae0*/  IMAD.IADD R5, R5, 0x1, R21 ;  /* 0x0000000105057824 */ /* 0x000fe200078e0215 */
[-C--:B------:R-:W-:Y:S01]  /*daf0*/  ISETP.GE.AND P0, PT, R3, R6.reuse, PT ;  /* 0x000000060300720c */ /* 0x080fe20003f06270 */
[----:B------:R-:W-:Y:S01]  /*db00*/  VIADD R3, R49, 0x40 ;  /* 0x0000004031037836 */ /* 0x000fe20000000000 */
[----:B------:R-:W-:Y:S02]  /*db10*/  PRMT R18, RZ, 0x654, R18 ;  /* 0x00000654ff127816 */ /* 0x000fe40000000012 */
[----:B------:R-:W-:Y:S01]  /*db20*/  LEA.HI.X R20, R4, UR9, R5, 0x1, P3 ;  /* 0x0000000904147c11 */ /* 0x000fe200098f0c05 */
[----:B------:R-:W-:Y:S01]  /*db30*/  BSSY B1, `(.L_x_6444) ;  /* 0x0000012000017945 */ /* 0x000fe20003800000 */
[----:B------:R-:W-:Y:S01]  /*db40*/  ISETP.GE.AND P1, PT, R3, R6, PT ;  /* 0x000000060300720c */ /* 0x000fe20003f26270 */
[----:B--2---:R0:W-:Y:S02]  /*db50*/  SYNCS.ARRIVE.TRANS64.RED.A1T0 RZ, [R18+URZ], RZ ;  /* 0x000000ff12ff79a7 */ /* 0x0041e4000810043f */
[----:B------:R1:W2:Y:S01]  /*db60*/  SHFL.IDX PT, R3, R20, RZ, 0x181f ;  /* 0x00181fff14037589 */ /* 0x0002a200000e0000 */
[----:B------:R-:W-:-:S02]  /*db70*/  SHF.R.S32.HI R48, RZ, 0x1f, R22 ;  /* 0x0000001fff307819 */ /* 0x000fc40000011416 */
[----:B------:R-:W-:Y:S01]  /*db80*/  SHF.R.S32.HI R50, RZ, 0x1f, R17 ;  /* 0x0000001fff327819 */ /* 0x000fe20000011411 */
[----:B0-----:R1:W0:Y:S01]  /*db90*/  SHFL.IDX PT, R18, R0, RZ, 0x181f ;  /* 0x00181fff00127589 */ /* 0x00122200000e0000 */
[----:B------:R-:W-:Y:S05]  /*dba0*/  @P2 BRA `(.L_x_6445) ;  /* 0x0000000000282947 */ /* 0x000fea0003800000 */
[----:B------:R-:W-:Y:S01]  /*dbb0*/  ULDC UR4, c[0x0][0xac8] ;  /* 0x0002b20000047ab9 */ /* 0x000fe20000000800 */
[----:B------:R-:W-:Y:S01]  /*dbc0*/  ULDC.64 UR8, c[0x0][0x208] ;  /* 0x0000820000087ab9 */ /* 0x000fe20000000a00 */
[----:B------:R-:W-:Y:S02]  /*dbd0*/  ISETP.GE.AND P2, PT, R17, UR4, PT ;  /* 0x0000000411007c0c */ /* 0x000fe4000bf46270 */
[----:B------:R-:W-:-:S11]  /*dbe0*/  ISETP.GE.AND P3, PT, R22, UR4, PT ;  /* 0x0000000416007c0c */ /* 0x000fd6000bf66270 */
[CC--:B0-----:R-:W-:Y:S02]  /*dbf0*/  @!P2 LEA R4, P4, R17.reuse, R18.reuse, 0x1 ;  /* 0x000000121104a211 */ /* 0x0c1fe400078808ff */
[C---:B------:R-:W-:Y:S02]  /*dc00*/  @!P3 LEA R18, P5, R22.reuse, R18, 0x1 ;  /* 0x000000121612b211 */ /* 0x040fe400078a08ff */
[-C--:B--2---:R-:W-:Y:S02]  /*dc10*/  @!P2 LEA.HI.X R5, R17, R3.reuse, R50, 0x1, P4 ;  /* 0x000000031105a211 */ /* 0x084fe400020f0c32 */
[----:B------:R-:W-:-:S03]  /*dc20*/  @!P3 LEA.HI.X R19, R22, R3, R48, 0x1, P5 ;  /* 0x000000031613b211 */ /* 0x000fc600028f0c30 */
[----:B-----5:R3:W-:Y:S04]  /*dc30*/  @!P2 ST.E.128 desc[UR8][R4.64], R8 ;  /* 0x000000080400a985 */ /* 0x0207e8000c101d08 */
[----:B------:R3:W-:Y:S02]  /*dc40*/  @!P3 ST.E.128 desc[UR8][R18.64], R32 ;  /* 0x000000201200b985 */ /* 0x0007e4000c101d08 */
.L_x_6445:
[----:B------:R-:W-:Y:S05]  /*dc50*/  BSYNC B1 ;  /* 0x0000000000017941 */ /* 0x000fea0003800000 */
.L_x_6444:
[----:B--2---:R2:W4:Y:S01]  /*dc60*/  SHFL.IDX PT, R3, R20, 0x1, 0x181f ;  /* 0x00381f0014037f89 */ /* 0x00452200000e0000 */
[----:B------:R-:W-:Y:S03]  /*dc70*/  BSSY B1, `(.L_x_6446) ;  /* 0x000000d000017945 */ /* 0x000fe60003800000 */
[----:B---3-5:R2:W3:Y:S01]  /*dc80*/  SHFL.IDX PT, R8, R0, 0x1, 0x181f ;  /* 0x00381f0000087f89 */ /* 0x0284e200000e0000 */
[----:B------:R-:W-:Y:S05]  /*dc90*/  @P0 BRA `(.L_x_6447) ;  /* 0x0000000000280947 */ /* 0x000fea0003800000 */
[----:B------:R-:W-:Y:S01]  /*dca0*/  ULDC UR4, c[0x0][0xac8] ;  /* 0x0002b20000047ab9 */ /* 0x000fe20000000800 */
[----:B------:R-:W-:Y:S01]  /*dcb0*/  ULDC.64 UR8, c[0x0][0x208] ;  /* 0x0000820000087ab9 */ /* 0x000fe20000000a00 */
[----:B------:R-:W-:Y:S02]  /*dcc0*/  ISETP.GE.AND P3, PT, R17, UR4, PT ;  /* 0x0000000411007c0c */ /* 0x000fe4000bf66270 */
[----:B------:R-:W-:-:S11]  /*dcd0*/  ISETP.GE.AND P4, PT, R22, UR4, PT ;  /* 0x0000000416007c0c */ /* 0x000fd6000bf86270 */
[CC--:B---3--:R-:W-:Y:S02]  /*dce0*/  @!P3 LEA R4, P0, R17.reuse, R8.reuse, 0x1 ;  /* 0x000000081104b211 */ /* 0x0c8fe400078008ff */
[C---:B------:R-:W-:Y:S02]  /*dcf0*/  @!P4 LEA R8, P2, R22.reuse, R8, 0x1 ;  /* 0x000000081608c211 */ /* 0x040fe400078408ff */
[-C--:B----4-:R-:W-:Y:S02]  /*dd00*/  @!P3 LEA.HI.X R5, R17, R3.reuse, R50, 0x1, P0 ;  /* 0x000000031105b211 */ /* 0x090fe400000f0c32 */
[----:B------:R-:W-:-:S03]  /*dd10*/  @!P4 LEA.HI.X R9, R22, R3, R48, 0x1, P2 ;  /* 0x000000031609c211 */ /* 0x000fc600010f0c30 */
[----:B------:R3:W-:Y:S04]  /*dd20*/  @!P3 ST.E.128 desc[UR8][R4.64], R12 ;  /* 0x0000000c0400b985 */ /* 0x0007e8000c101d08 */
[----:B------:R3:W-:Y:S02]  /*dd30*/  @!P4 ST.E.128 desc[UR8][R8.64], R36 ;  /* 0x000000240800c985 */ /* 0x0007e4000c101d08 */
.L_x_6447:
[----:B------:R-:W-:Y:S05]  /*dd40*/  BSYNC B1 ;  /* 0x0000000000017941 */ /* 0x000fea0003800000 */
.L_x_6446:
[----:B----4-:R4:W0:Y:S01]  /*dd50*/  SHFL.IDX PT, R3, R20, 0x2, 0x181f ;  /* 0x00581f0014037f89 */ /* 0x01082200000e0000 */
[----:B------:R-:W-:Y:S03]  /*dd60*/  BSSY B1, `(.L_x_6448) ;  /* 0x000000d000017945 */ /* 0x000fe60003800000 */
[----:B---3--:R4:W3:Y:S01]  /*dd70*/  SHFL.IDX PT, R8, R0, 0x2, 0x181f ;  /* 0x00581f0000087f89 */ /* 0x0088e200000e0000 */
        /* <DEDUP_REMOVED lines=8> */
[----:B------:R-:W-:-:S03]  /*de00*/  @!P3 LEA.HI.X R9, R22, R3, R48, 0x1, P1 ;  /* 0x000000031609b211 */ /* 0x000fc600008f0c30 */
[----:B------:R0:W-:Y:S04]  /*de10*/  @!P2 ST.E.128 desc[UR8][R4.64], R24 ;  /* 0x000000180400a985 */ /* 0x0001e8000c101d08 */
[----:B------:R0:W-:Y:S02]  /*de20*/  @!P3 ST.E.128 desc[UR8][R8.64], R40 ;  /* 0x000000280800b985 */ /* 0x0001e4000c101d08 */
.L_x_6449:
[----:B------:R-:W-:Y:S05]  /*de30*/  BSYNC B1 ;  /* 0x0000000000017941 */ /* 0x000fea0003800000 */
.L_x_6448:
[----:B0-----:R-:W-:Y:S01]  /*de40*/  VIADD R3, R49, 0x60 ;  /* 0x0000006031037836 */ /* 0x001fe20000000000 */
[----:B-12-4-:R-:W4:Y:S04]  /*de50*/  SHFL.IDX PT, R20, R20, 0x3, 0x181f ;  /* 0x00781f0014147f89 */ /* 0x016f2800000e0000 */
[----:B------:R-:W-:Y:S01]  /*de60*/  ISETP.GE.AND P0, PT, R3, R6, PT ;  /* 0x000000060300720c */ /* 0x000fe20003f06270 */
[----:B------:R-:W0:-:S12]  /*de70*/  SHFL.IDX PT, R0, R0, 0x3, 0x181f ;  /* 0x00781f0000007f89 */ /* 0x000e1800000e0000 */
[----:B------:R-:W-:Y:S05]  /*de80*/  @P0 BRA `(.L_x_6450) ;  /* 0x0000001c00040947 */ /* 0x000fea0003800000 */
[----:B------:R-:W-:Y:S01]  /*de90*/  ULDC UR4, c[0x0][0xac8] ;  /* 0x0002b20000047ab9 */ /* 0x000fe20000000800 */
[----:B------:R-:W-:Y:S01]  /*dea0*/  ULDC.64 UR8, c[0x0][0x208] ;  /* 0x0000820000087ab9 */ /* 0x000fe20000000a00 */
[----:B------:R-:W-:-:S13]  /*deb0*/  ISETP.GE.AND P1, PT, R17, UR4, PT ;  /* 0x0000000411007c0c */ /* 0x000fda000bf26270 */
[----:B0-----:R-:W-:-:S04]  /*dec0*/  @!P1 LEA R4, P0, R17, R0, 0x1 ;  /* 0x0000000011049211 */ /* 0x001fc800078008ff */
[----:B----4-:R-:W-:Y:S02]  /*ded0*/  @!P1 LEA.HI.X R5, R17, R20, R50, 0x1, P0 ;  /* 0x0000001411059211 */ /* 0x010fe400000f0c32 */
[----:B------:R-:W-:-:S03]  /*dee0*/  ISETP.GE.AND P0, PT, R22, UR4, PT ;  /* 0x0000000416007c0c */ /* 0x000fc6000bf06270 */
[----:B------:R0:W-:Y:S10]  /*def0*/  @!P1 ST.E.128 desc[UR8][R4.64], R28 ;  /* 0x0000001c04009985 */ /* 0x0001f4000c101d08 */
[----:B------:R-:W-:Y:S05]  /*df00*/  @P0 BRA `(.L_x_6450) ;  /* 0x0000001800e40947 */ /* 0x000fea0003800000 */
[----:B0-----:R-:W-:Y:S01]  /*df10*/  LEA R4, P0, R22, R0, 0x1 ;  /* 0x0000000016047211 */ /* 0x001fe200078008ff */
[----:B------:R-:W-:-:S03]  /*df20*/  ULDC.64 UR8, c[0x0][0x208] ;  /* 0x0000820000087ab9 */ /* 0x000fc60000000a00 */
[----:B------:R-:W-:-:S05]  /*df30*/  LEA.HI.X R5, R22, R20, R48, 0x1, P0 ;  /* 0x0000001416057211 */ /* 0x000fca00000f0c30 */
[----:B------:R0:W-:Y:S01]  /*df40*/  ST.E.128 desc[UR8][R4.64], R44 ;  /* 0x0000002c04007985 */ /* 0x0001e2000c101d08 */
[----:B------:R-:W-:Y:S05]  /*df50*/  BRA `(.L_x_6450) ;  /* 0x0000001800d07947 */ /* 0x000fea0003800000 */
.L_x_6443:
[----:B------:R0:W5:Y:S01]  /*df60*/  LDL R103, [R1+0x4] ;  /* 0x0000040001677983 */ /* 0x0001620000100800 */
[----:B------:R-:W-:Y:S01]  /*df70*/  ULDC.64 UR12, c[0x0][0xb08] ;  /* 0x0002c200000c7ab9 */ /* 0x000fe20000000a00 */
[----:B------:R-:W-:Y:S01]  /*df80*/  R2UR UR15, R222 ;  /* 0x00000000de0f72ca */ /* 0x000fe200000e0000 */
[----:B------:R-:W-:Y:S01]  /*df90*/  UIMAD UR10, UR11, UR12, URZ ;  /* 0x0000000c0b0a72a4 */ /* 0x000fe2000f8e023f */
[----:B------:R-:W1:Y:S01]  /*dfa0*/  @P1 LDC R0, c[0x0][0xbec] ;  /* 0x0002fb00ff001b82 */ /* 0x000e620000000800 */
[----:B------:R-:W-:Y:S01]  /*dfb0*/  UIMAD.WIDE.U32 UR8, UR4, UR12, URZ ;  /* 0x0000000c040872a5 */ /* 0x000fe2000f8e003f */
[----:B------:R-:W-:Y:S01]  /*dfc0*/  R2UR UR14, R221 ;  /* 0x00000000dd0e72ca */ /* 0x000fe200000e0000 */
[----:B------:R-:W-:Y:S01]  /*dfd0*/  UIMAD UR10, UR4, UR13, UR10 ;  /* 0x0000000d040a72a4 */ /* 0x000fe2000f8e020a */
[----:B------:R-:W-:Y:S01]  /*dfe0*/  IMAD.MOV.U32 R3, RZ, RZ, R15 ;  /* 0x000000ffff037224 */ /* 0x000fe200078e000f */
[----:B------:R-:W-:Y:S01]  /*dff0*/  USHF.R.S32.HI UR4, URZ, 0x1f, UR7 ;  /* 0x0000001f3f047899 */ /* 0x000fe20008011407 */
[----:B------:R-:W-:Y:S01]  /*e000*/  ISETP.GE.AND P0, PT, R25, R6, PT ;  /* 0x000000061900720c */ /* 0x000fe20003f06270 */
[----:B------:R-:W-:Y:S01]  /*e010*/  UIADD3 UR9, UR9, UR10, URZ ;  /* 0x0000000a09097290 */ /* 0x000fe2000fffe03f */
[----:B------:R-:W2:Y:S01]  /*e020*/  @P1 LDC R5, c[0x0][0xbf0] ;  /* 0x0002fc00ff051b82 */ /* 0x000ea20000000800 */
[----:B------:R-:W-:Y:S01]  /*e030*/  VIADD R18, R18, 0x34820 ;  /* 0x0003482012127836 */ /* 0x000fe20000000000 */
[----:B------:R-:W-:Y:S01]  /*e040*/  ULDC.64 UR10, c[0x0][0xb38] ;  /* 0x0002ce00000a7ab9 */ /* 0x000fe20000000a00 */
[----:B------:R-:W-:Y:S01]  /*e050*/  BSSY B1, `(.L_x_6451) ;  /* 0x0000076000017945 */ /* 0x000fe20003800000 */
[----:B------:R-:W-:Y:S01]  /*e060*/  UIMAD.WIDE.U32 UR8, UR15, UR10, UR8 ;  /* 0x0000000a0f0872a5 */ /* 0x000fe2000f8e0008 */
[----:B------:R-:W-:-:S02]  /*e070*/  SHF.R.S32.HI R24, RZ, 0x1f, R223 ;  /* 0x0000001fff187819 */ /* 0x000fc400000114df */
[----:B------:R-:W-:Y:S01]  /*e080*/  PRMT R18, RZ, 0x654, R18 ;  /* 0x00000654ff127816 */ /* 0x000fe20000000012 */
[----:B------:R-:W-:Y:S01]  /*e090*/  UIMAD UR9, UR15, UR11, UR9 ;  /* 0x0000000b0f0972a4 */ /* 0x000fe2000f8e0209 */
[----:B------:R-:W-:Y:S02]  /*e0a0*/  SHF.R.S32.HI R26, RZ, 0x1f, R224 ;  /* 0x0000001fff1a7819 */ /* 0x000fe400000114e0 */
[----:B------:R-:W-:Y:S01]  /*e0b0*/  ULDC.64 UR10, c[0x0][0xb40] ;  /* 0x0002d000000a7ab9 */ /* 0x000fe20000000a00 */
[----:B------:R0:W-:Y:S01]  /*e0c0*/  SYNCS.ARRIVE.TRANS64.RED.A1T0 RZ, [R18+URZ], RZ ;  /* 0x000000ff12ff79a7 */ /* 0x0001e2000810043f */
[----:B------:R-:W-:Y:S01]  /*e0d0*/  UIMAD UR4, UR4, UR10, URZ ;  /* 0x0000000a040472a4 */ /* 0x000fe2000f8e023f */
[----:B------:R-:W-:Y:S01]  /*e0e0*/  SHF.R.S32.HI R28, RZ, 0x1f, R225 ;  /* 0x0000001fff1c7819 */ /* 0x000fe200000114e1 */
[----:B------:R-:W-:Y:S01]  /*e0f0*/  UIMAD.WIDE.U32 UR8, UR7, UR10, UR8 ;  /* 0x0000000a070872a5 */ /* 0x000fe2000f8e0008 */
[----:B-1----:R-:W-:Y:S01]  /*e100*/  @P1 IMAD.HI.U32 R0, R15, R0, RZ ;  /* 0x000000000f001227 */ /* 0x002fe200078e00ff */
[----:B------:R-:W-:Y:S01]  /*e110*/  UIMAD UR4, UR7, UR11, UR4 ;  /* 0x0000000b070472a4 */ /* 0x000fe2000f8e0204 */
[----:B------:R-:W-:-:S02]  /*e120*/  SHF.R.S32.HI R29, RZ, 0x1f, R226 ;  /* 0x0000001fff1d7819 */ /* 0x000fc400000114e2 */
[----:B------:R-:W-:Y:S01]  /*e130*/  ULDC.64 UR10, c[0x0][0xb48] ;  /* 0x0002d200000a7ab9 */ /* 0x000fe20000000a00 */
[----:B------:R-:W-:Y:S01]  /*e140*/  UIADD3 UR9, UR9, UR4, URZ ;  /* 0x0000000409097290 */ /* 0x000fe2000fffe03f */
[----:B------:R-:W-:Y:S02]  /*e150*/  SHF.R.S32.HI R30, RZ, 0x1f, R227 ;  /* 0x0000001fff1e7819 */ /* 0x000fe400000114e3 */
[----:B--2---:R-:W-:Y:S01]  /*e160*/  @P1 SHF.R.U32.HI R3, RZ, R5, R0 ;  /* 0x00000005ff031219 */ /* 0x004fe20000011600 */
[----:B------:R-:W-:Y:S01]  /*e170*/  UIMAD.WIDE.U32 UR8, UR14, UR10, UR8 ;  /* 0x0000000a0e0872a5 */ /* 0x000fe2000f8e0008 */
[----:B------:R-:W-:Y:S02]  /*e180*/  SHF.R.S32.HI R31, RZ, 0x1f, R228 ;  /* 0x0000001fff1f7819 */ /* 0x000fe400000114e4 */
[--C-:B------:R-:W-:Y:S01]  /*e190*/  SHF.R.S32.HI R0, RZ, 0x1f, R3.reuse ;  /* 0x0000001fff007819 */ /* 0x100fe20000011403 */
[----:B------:R-:W-:Y:S01]  /*e1a0*/  IMAD.MOV R4, RZ, RZ, -R3 ;  /* 0x000000ffff047224 */ /* 0x000fe200078e0a03 */
[----:B------:R-:W-:-:S02]  /*e1b0*/  UIMAD UR4, UR14, UR11, UR9 ;  /* 0x0000000b0e0472a4 */ /* 0x000fc4000f8e0209 */
        /* <DEDUP_REMOVED lines=23> */
[----:B------:R-:W-:-:S03]  /*e330*/  ULDC.64 UR8, c[0x0][0xb00] ;  /* 0x0002c00000087ab9 */ /* 0x000fc60000000a00 */
[----:B------:R-:W-:Y:S01]  /*e340*/  IMAD.IADD R3, R5, 0x1, R3 ;  /* 0x0000000105037824 */ /* 0x000fe200078e0203 */
[----:B------:R-:W-:-:S04]  /*e350*/  LEA R0, P1, R4, UR8, 0x2 ;  /* 0x0000000804007c11 */ /* 0x000fc8000f8210ff */
[----:B------:R-:W-:Y:S01]  /*e360*/  LEA.HI.X R3, R4, UR9, R3, 0x2, P1 ;  /* 0x0000000904037c11 */ /* 0x000fe200088f1403 */
[----:B------:R0:W1:Y:S04]  /*e370*/  SHFL.IDX PT, R8, R0, RZ, 0x1c1f ;  /* 0x001c1fff00087589 */ /* 0x00006800000e0000 */
[----:B------:R0:W2:Y:S01]  /*e380*/  SHFL.IDX PT, R9, R3, RZ, 0x1c1f ;  /* 0x001c1fff03097589 */ /* 0x0000a200000e0000 */
[----:B------:R-:W-:Y:S05]  /*e390*/  @P0 BRA `(.L_x_6452) ;  /* 0x0000000400040947 */ /* 0x000fea0003800000 */
[----:B------:R-:W-:Y:S01]  /*e3a0*/  ULDC UR4, c[0x0][0xac8] ;  /* 0x0002b20000047ab9 */ /* 0x000fe20000000800 */
[----:B------:R-:W-:Y:S01]  /*e3b0*/  ULDC.64 UR8, c[0x0][0x208] ;  /* 0x0000820000087ab9 */ /* 0x000fe20000000a00 */
[----:B-----5:R-:W-:Y:S02]  /*e3c0*/  ISETP.GE.AND P3, PT, R103, UR4, PT ;  /* 0x0000000467007c0c */ /* 0x020fe4000bf66270 */
[----:B------:R-:W-:Y:S02]  /*e3d0*/  ISETP.GE.AND P2, PT, R237, UR4, PT ;  /* 0x00000004ed007c0c */ /* 0x000fe4000bf46270 */
[----:B------:R-:W-:Y:S02]  /*e3e0*/  ISETP.GE.AND P1, PT, R236, UR4, PT ;  /* 0x00000004ec007c0c */ /* 0x000fe4000bf26270 */
[----:B------:R-:W-:Y:S02]  /*e3f0*/  ISETP.GE.AND P0, PT, R235, UR4, PT ;  /* 0x00000004eb007c0c */ /* 0x000fe4000bf06270 */
[----:B------:R-:W-:-:S05]  /*e400*/  ISETP.GE.AND P4, PT, R233, UR4, PT ;  /* 0x00000004e9007c0c */ /* 0x000fca000bf86270 */
[----:B-12---:R-:W-:Y:S02]  /*e410*/  @!P3 IMAD.WIDE R4, R103, 0x4, R8 ;  /* 0x000000046704b825 */ /* 0x006fe400078e0208 */
[CC--:B------:R-:W-:Y:S02]  /*e420*/  @!P2 LEA R10, P6, R237.reuse, R8.reuse, 0x2 ;  /* 0x00000008ed0aa211 */ /* 0x0c0fe400078c10ff */
[-C--:B------:R-:W-:Y:S01]  /*e430*/  @!P1 LEA R12, P5, R236, R8.reuse, 0x2 ;  /* 0x00000008ec0c9211 */ /* 0x080fe200078a10ff */
[----:B------:R1:W-:Y:S01]  /*e440*/  @!P3 ST.E.64 desc[UR8][R4.64], R20 ;  /* 0x000000140400b985 */ /* 0x0003e2000c101b08 */
[----:B------:R-:W-:Y:S02]  /*e450*/  ISETP.GE.AND P3, PT, R234, UR4, PT ;  /* 0x00000004ea007c0c */ /* 0x000fe4000bf66270 */
[----:B------:R-:W-:Y:S02]  /*e460*/  @!P2 LEA.HI.X R11, R237, R9, R102, 0x2, P6 ;  /* 0x00000009ed0ba211 */ /* 0x000fe400030f1466 */
[----:B------:R-:W-:-:S02]  /*e470*/  @!P0 LEA R14, P6, R235, R8, 0x2 ;  /* 0x00000008eb0e8211 */ /* 0x000fc400078c10ff */
[-C--:B------:R-:W-:Y:S01]  /*e480*/  @!P1 LEA.HI.X R13, R236, R9.reuse, R101, 0x2, P5 ;  /* 0x00000009ec0d9211 */ /* 0x080fe200028f1465 */
[----:B------:R2:W-:Y:S01]  /*e490*/  @!P2 ST.E.64 desc[UR8][R10.64], R88 ;  /* 0x000000580a00a985 */ /* 0x0005e2000c101b08 */
[----:B------:R-:W-:Y:S02]  /*e4a0*/  ISETP.GE.AND P5, PT, R232, UR4, PT ;  /* 0x00000004e8007c0c */ /* 0x000fe4000bfa6270 */
[----:B------:R-:W-:Y:S01]  /*e4b0*/  @!P0 LEA.HI.X R15, R235, R9, R100, 0x2, P6 ;  /* 0x00000009eb0f8211 */ /* 0x000fe200030f1464 */
[----:B------:R3:W-:Y:S01]  /*e4c0*/  @!P1 ST.E.64 desc[UR8][R12.64], R90 ;  /* 0x0000005a0c009985 */ /* 0x0007e2000c101b08 */
[----:B------:R-:W-:Y:S02]  /*e4d0*/  ISETP.GE.AND P2, PT, R231, UR4, PT ;  /* 0x00000004e7007c0c */ /* 0x000fe4000bf46270 */
[-C--:B-1----:R-:W-:Y:S01]  /*e4e0*/  @!P3 LEA R4, P6, R234, R8.reuse, 0x2 ;  /* 0x00000008ea04b211 */ /* 0x082fe200078c10ff */
[----:B------:R1:W-:Y:S01]  /*e4f0*/  @!P0 ST.E.64 desc[UR8][R14.64], R36 ;  /* 0x000000240e008985 */ /* 0x0003e2000c101b08 */
[----:B0-----:R-:W-:-:S02]  /*e500*/  @!P4 LEA R18, P0, R233, R8, 0x2 ;  /* 0x00000008e912c211 */ /* 0x001fc400078010ff */
[----:B------:R-:W-:Y:S02]  /*e510*/  ISETP.GE.AND P1, PT, R230, UR4, PT ;  /* 0x00000004e6007c0c */ /* 0x000fe4000bf26270 */
[-C--:B------:R-:W-:Y:S02]  /*e520*/  @!P4 LEA.HI.X R19, R233, R9.reuse, R98, 0x2, P0 ;  /* 0x00000009e913c211 */ /* 0x080fe400000f1462 */
[----:B------:R-:W-:Y:S02]  /*e530*/  @!P3 LEA.HI.X R5, R234, R9, R99, 0x2, P6 ;  /* 0x00000009ea05b211 */ /* 0x000fe400030f1463 */
[----:B------:R-:W-:Y:S02]  /*e540*/  ISETP.GE.AND P0, PT, R229, UR4, PT ;  /* 0x00000004e5007c0c */ /* 0x000fe4000bf06270 */
[----:B------:R-:W-:Y:S01]  /*e550*/  @!P5 LEA R20, P6, R232, R8, 0x2 ;  /* 0x00000008e814d211 */ /* 0x000fe200078c10ff */
[----:B------:R0:W-:Y:S01]  /*e560*/  @!P3 ST.E.64 desc[UR8][R4.64], R40 ;  /* 0x000000280400b985 */ /* 0x0001e2000c101b08 */
[----:B------:R-:W-:-:S02]  /*e570*/  ISETP.GE.AND P3, PT, R228, UR4, PT ;  /* 0x00000004e4007c0c */ /* 0x000fc4000bf66270 */
[----:B------:R-:W-:Y:S01]  /*e580*/  @!P5 LEA.HI.X R21, R232, R9, R35, 0x2, P6 ;  /* 0x00000009e815d211 */ /* 0x000fe200030f1423 */
[----:B------:R4:W-:Y:S01]  /*e590*/  @!P4 ST.E.64 desc[UR8][R18.64], R44 ;  /* 0x0000002c1200c985 */ /* 0x0009e2000c101b08 */
[----:B--2---:R-:W-:-:S03]  /*e5a0*/  @!P2 LEA R10, P4, R231, R8, 0x2 ;  /* 0x00000008e70aa211 */ /* 0x004fc600078810ff */
[----:B------:R-:W-:Y:S01]  /*e5b0*/  @!P5 ST.E.64 desc[UR8][R20.64], R48 ;  /* 0x000000301400d985 */ /* 0x000fe2000c101b08 */
[CC--:B---3--:R-:W-:Y:S02]  /*e5c0*/  @!P1 LEA R12, P5, R230.reuse, R8.reuse, 0x2 ;  /* 0x00000008e60c9211 */ /* 0x0c8fe400078a10ff */
[-C--:B------:R-:W-:Y:S02]  /*e5d0*/  @!P2 LEA.HI.X R11, R231, R9.reuse, R34, 0x2, P4 ;  /* 0x00000009e70ba211 */ /* 0x080fe400020f1422 */
[----:B-1----:R-:W-:Y:S02]  /*e5e0*/  @!P0 LEA R14, P6, R229, R8, 0x2 ;  /* 0x00000008e50e8211 */ /* 0x002fe400078c10ff */
[----:B------:R-:W-:Y:S01]  /*e5f0*/  ISETP.GE.AND P4, PT, R227, UR4, PT ;  /* 0x00000004e3007c0c */ /* 0x000fe2000bf86270 */
[----:B------:R1:W-:Y:S01]  /*e600*/  @!P2 ST.E.64 desc[UR8][R10.64], R52 ;  /* 0x000000340a00a985 */ /* 0x0003e2000c101b08 */
[-C--:B------:R-:W-:Y:S02]  /*e610*/  @!P1 LEA.HI.X R13, R230, R9.reuse, R33, 0x2, P5 ;  /* 0x00000009e60d9211 */ /* 0x080fe400028f1421 */
[----:B------:R-:W-:-:S02]  /*e620*/  @!P0 LEA.HI.X R15, R229, R9, R32, 0x2, P6 ;  /* 0x00000009e50f8211 */ /* 0x000fc400030f1420 */
[----:B------:R-:W-:Y:S01]  /*e630*/  ISETP.GE.AND P2, PT, R226, UR4, PT ;  /* 0x00000004e2007c0c */ /* 0x000fe2000bf46270 */
[----:B------:R2:W-:Y:S01]  /*e640*/  @!P1 ST.E.64 desc[UR8][R12.64], R56 ;  /* 0x000000380c009985 */ /* 0x0005e2000c101b08 */
[----:B0-----:R-:W-:Y:S02]  /*e650*/  @!P3 LEA R4, P5, R228, R8, 0x2 ;  /* 0x00000008e404b211 */ /* 0x001fe400078a10ff */
[----:B------:R-:W-:Y:S01]  /*e660*/  ISETP.GE.AND P1, PT, R225, UR4, PT ;  /* 0x00000004e1007c0c */ /* 0x000fe2000bf26270 */
[----:B------:R0:W-:Y:S01]  /*e670*/  @!P0 ST.E.64 desc[UR8][R14.64], R60 ;  /* 0x0000003c0e008985 */ /* 0x0001e2000c101b08 */
[----:B------:R-:W-:Y:S02]  /*e680*/  ISETP.GE.AND P0, PT, R224, UR4, PT ;  /* 0x00000004e0007c0c */ /* 0x000fe4000bf06270 */
[----:B------:R-:W-:Y:S02]  /*e690*/  @!P3 LEA.HI.X R5, R228, R9, R31, 0x2, P5 ;  /* 0x00000009e405b211 */ /* 0x000fe400028f141f */
[----:B------:R-:W-:-:S02]  /*e6a0*/  ISETP.GE.AND P5, PT, R223, UR4, PT ;  /* 0x00000004df007c0c */ /* 0x000fc4000bfa6270 */
[CC--:B----4-:R-:W-:Y:S01]  /*e6b0*/  @!P4 LEA R18, P6, R227.reuse, R8.reuse, 0x2 ;  /* 0x00000008e312c211 */ /* 0x0d0fe200078c10ff */
[----:B------:R3:W-:Y:S01]  /*e6c0*/  @!P3 ST.E.64 desc[UR8][R4.64], R64 ;  /* 0x000000400400b985 */ /* 0x0007e2000c101b08 */
[CC--:B-1----:R-:W-:Y:S02]  /*e6d0*/  @!P2 LEA R10, P3, R226.reuse, R8.reuse, 0x2 ;  /* 0x00000008e20aa211 */ /* 0x0c2fe400078610ff */
[-C--:B------:R-:W-:Y:S02]  /*e6e0*/  @!P4 LEA.HI.X R19, R227, R9.reuse, R30, 0x2, P6 ;  /* 0x00000009e313c211 */ /* 0x080fe400030f141e */
[-C--:B--2---:R-:W-:Y:S02]  /*e6f0*/  @!P1 LEA R12, P6, R225, R8.reuse, 0x2 ;  /* 0x00000008e10c9211 */ /* 0x084fe400078c10ff */
[----:B------:R-:W-:Y:S01]  /*e700*/  @!P2 LEA.HI.X R11, R226, R9, R29, 0x2, P3 ;  /* 0x00000009e20ba211 */ /* 0x000fe200018f141d */
[----:B------:R3:W-:Y:S01]  /*e710*/  @!P4 ST.E.64 desc[UR8][R18.64], R68 ;  /* 0x000000441200c985 */ /* 0x0007e2000c101b08 */
[----:B0-----:R-:W-:-:S02]  /*e720*/  @!P0 LEA R14, P4, R224, R8, 0x2 ;  /* 0x00000008e00e8211 */ /* 0x001fc400078810ff */
        /* <DEDUP_REMOVED lines=8> */
.L_x_6452:
[----:B------:R-:W-:Y:S05]  /*e7b0*/  BSYNC B1 ;  /* 0x0000000000017941 */ /* 0x000fea0003800000 */
.L_x_6451:
        /* <DEDUP_REMOVED lines=8> */
[----:B-----5:R-:W-:Y:S02]  /*e840*/  ISETP.GE.AND P2, PT, R103, UR4, PT ;  /* 0x0000000467007c0c */ /* 0x020fe4000bf46270 */
[----:B------:R-:W-:Y:S02]  /*e850*/  ISETP.GE.AND P4, PT, R234, UR4, PT ;  /* 0x00000004ea007c0c */ /* 0x000fe4000bf86270 */
[----:B------:R-:W-:-:S05]  /*e860*/  ISETP.GE.AND P3, PT, R235, UR4, PT ;  /* 0x00000004eb007c0c */ /* 0x000fca000bf66270 */
[CC--:B-1----:R-:W-:Y:S02]  /*e870*/  @!P1 LEA R10, P5, R237.reuse, R8.reuse, 0x2 ;  /* 0x00000008ed0a9211 */ /* 0x0c2fe400078a10ff */
[CC--:B------:R-:W-:Y:S02]  /*e880*/  @!P0 LEA R12, P6, R236.reuse, R8.reuse, 0x2 ;  /* 0x00000008ec0c8211 */ /* 0x0c0fe400078c10ff */
[-C--:B---3--:R-:W-:Y:S01]  /*e890*/  @!P1 LEA.HI.X R11, R237, R9.reuse, R102, 0x2, P5 ;  /* 0x00000009ed0b9211 */ /* 0x088fe200028f1466 */
[----:B------:R-:W-:Y:S01]  /*e8a0*/  @!P2 IMAD.WIDE R4, R103, 0x4, R8 ;  /* 0x000000046704a825 */ /* 0x000fe200078e0208 */
[----:B------:R-:W-:Y:S02]  /*e8b0*/  ISETP.GE.AND P5, PT, R233, UR4, PT ;  /* 0x00000004e9007c0c */ /* 0x000fe4000bfa6270 */
[----:B------:R-:W-:Y:S02]  /*e8c0*/  @!P0 LEA.HI.X R13, R236, R9, R101, 0x2, P6 ;  /* 0x00000009ec0d8211 */ /* 0x000fe400030f1465 */
[----:B------:R1:W-:Y:S01]  /*e8d0*/  @!P2 ST.E.64 desc[UR8][R4.64], R92 ;  /* 0x0000005c0400a985 */ /* 0x0003e2000c101b08 */
[----:B0-----:R-:W-:-:S02]  /*e8e0*/  @!P4 LEA R18, P2, R234, R8, 0x2 ;  /* 0x00000008ea12c211 */ /* 0x001fc400078410ff */
[----:B------:R-:W-:Y:S01]  /*e8f0*/  @!P3 LEA R14, P6, R235, R8, 0x2 ;  /* 0x00000008eb0eb211 */ /* 0x000fe200078c10ff */
[----:B------:R-:W-:Y:S01]  /*e900*/  @!P1 ST.E.64 desc[UR8][R10.64], R94 ;  /* 0x0000005e0a009985 */ /* 0x000fe2000c101b08 */
[----:B------:R-:W-:Y:S02]  /*e910*/  ISETP.GE.AND P1, PT, R231, UR4, PT ;  /* 0x00000004e7007c0c */ /* 0x000fe4000bf26270 */
[-C--:B------:R-:W-:Y:S01]  /*e920*/  @!P4 LEA.HI.X R19, R234, R9.reuse, R99, 0x2, P2 ;  /* 0x00000009ea13c211 */ /* 0x080fe200010f1463 */
[----:B------:R0:W-:Y:S01]  /*e930*/  @!P0 ST.E.64 desc[UR8][R12.64], R96 ;  /* 0x000000600c008985 */ /* 0x0001e2000c101b08 */
[----:B------:R-:W-:Y:S02]  /*e940*/  ISETP.GE.AND P0, PT, R232, UR4, PT ;  /* 0x00000004e8007c0c */ /* 0x000fe4000bf06270 */
[----:B------:R-:W-:Y:S02]  /*e950*/  ISETP.GE.AND P2, PT, R230, UR4, PT ;  /* 0x00000004e6007c0c */ /* 0x000fe4000bf46270 */
[----:B------:R-:W-:-:S02]  /*e960*/  @!P3 LEA.HI.X R15, R235, R9, R100, 0x2, P6 ;  /* 0x00000009eb0fb211 */ /* 0x000fc400030f1464 */
[----:B------:R-:W-:-:S03]  /*e970*/  @!P5 LEA R20, P6, R233, R8, 0x2 ;  /* 0x00000008e914d211 */ /* 0x000fc600078c10ff */
[----:B------:R2:W-:Y:S01]  /*e980*/  @!P3 ST.E.64 desc[UR8][R14.64], R38 ;  /* 0x000000260e00b985 */ /* 0x0005e2000c101b08 */
[-C--:B------:R-:W-:Y:S02]  /*e990*/  @!P5 LEA.HI.X R21, R233, R9.reuse, R98, 0x2, P6 ;  /* 0x00000009e915d211 */ /* 0x080fe400030f1462 */
[----:B------:R-:W-:Y:S01]  /*e9a0*/  ISETP.GE.AND P3, PT, R229, UR4, PT ;  /* 0x00000004e5007c0c */ /* 0x000fe2000bf66270 */
[----:B------:R3:W-:Y:S01]  /*e9b0*/  @!P4 ST.E.64 desc[UR8][R18.64], R42 ;  /* 0x0000002a1200c985 */ /* 0x0007e2000c101b08 */
[-C--:B-1----:R-:W-:Y:S02]  /*e9c0*/  @!P0 LEA R4, P4, R232, R8.reuse, 0x2 ;  /* 0x00000008e8048211 */ /* 0x082fe400078810ff */
[-C--:B0-----:R-:W-:Y:S01]  /*e9d0*/  @!P2 LEA R12, P6, R230, R8.reuse, 0x2 ;  /* 0x00000008e60ca211 */ /* 0x081fe200078c10ff */
[----:B------:R-:W-:Y:S01]  /*e9e0*/  @!P5 ST.E.64 desc[UR8][R20.64], R46 ;  /* 0x0000002e1400d985 */ /* 0x000fe2000c101b08 */
[----:B------:R-:W-:Y:S02]  /*e9f0*/  @!P1 LEA R10, P5, R231, R8, 0x2 ;  /* 0x00000008e70a9211 */ /* 0x000fe400078a10ff */
[----:B------:R-:W-:-:S02]  /*ea00*/  @!P0 LEA.HI.X R5, R232, R9, R35, 0x2, P4 ;  /* 0x00000009e8058211 */ /* 0x000fc400020f1423 */
[----:B------:R-:W-:Y:S02]  /*ea10*/  ISETP.GE.AND P4, PT, R228, UR4, PT ;  /* 0x00000004e4007c0c */ /* 0x000fe4000bf86270 */
[-C--:B------:R-:W-:Y:S01]  /*ea20*/  @!P1 LEA.HI.X R11, R231, R9.reuse, R34, 0x2, P5 ;  /* 0x00000009e70b9211 */ /* 0x080fe200028f1422 */
[----:B------:R-:W-:Y:S01]  /*ea30*/  @!P0 ST.E.64 desc[UR8][R4.64], R50 ;  /* 0x0000003204008985 */ /* 0x000fe2000c101b08 */
[----:B------:R-:W-:Y:S02]  /*ea40*/  @!P2 LEA.HI.X R13, R230, R9, R33, 0x2, P6 ;  /* 0x00000009e60da211 */ /* 0x000fe400030f1421 */
[----:B------:R-:W-:Y:S01]  /*ea50*/  ISETP.GE.AND P0, PT, R225, UR4, PT ;  /* 0x00000004e1007c0c */ /* 0x000fe2000bf06270 */
[----:B------:R0:W-:Y:S01]  /*ea60*/  @!P1 ST.E.64 desc[UR8][R10.64], R54 ;  /* 0x000000360a009985 */ /* 0x0001e2000c101b08 */
[----:B------:R-:W-:Y:S02]  /*ea70*/  ISETP.GE.AND P1, PT, R226, UR4, PT ;  /* 0x00000004e2007c0c */ /* 0x000fe4000bf26270 */
[----:B--2---:R-:W-:Y:S01]  /*ea80*/  @!P3 LEA R14, P5, R229, R8, 0x2 ;  /* 0x00000008e50eb211 */ /* 0x004fe200078a10ff */
[----:B------:R1:W-:Y:S01]  /*ea90*/  @!P2 ST.E.64 desc[UR8][R12.64], R58 ;  /* 0x0000003a0c00a985 */ /* 0x0003e2000c101b08 */
[----:B------:R-:W-:-:S02]  /*eaa0*/  ISETP.GE.AND P2, PT, R227, UR4, PT ;  /* 0x00000004e3007c0c */ /* 0x000fc4000bf46270 */
[CC--:B---3--:R-:W-:Y:S02]  /*eab0*/  @!P4 LEA R18, P6, R228.reuse, R8.reuse, 0x2 ;  /* 0x00000008e412c211 */ /* 0x0c8fe400078c10ff */
[-C--:B------:R-:W-:Y:S02]  /*eac0*/  @!P3 LEA.HI.X R15, R229, R9.reuse, R32, 0x2, P5 ;  /* 0x00000009e50fb211 */ /* 0x080fe400028f1420 */
[----:B------:R-:W-:Y:S02]  /*ead0*/  @!P4 LEA.HI.X R19, R228, R9, R31, 0x2, P6 ;  /* 0x00000009e413c211 */ /* 0x000fe400030f141f */
[----:B------:R-:W-:Y:S01]  /*eae0*/  ISETP.GE.AND P5, PT, R224, UR4, PT ;  /* 0x00000004e0007c0c */ /* 0x000fe2000bfa6270 */
[----:B------:R2:W-:Y:S01]  /*eaf0*/  @!P3 ST.E.64 desc[UR8][R14.64], R62 ;  /* 0x0000003e0e00b985 */ /* 0x0005e2000c101b08 */
[----:B0-----:R-:W-:-:S03]  /*eb00*/  @!P1 LEA R10, P6, R226, R8, 0x2 ;  /* 0x00000008e20a9211 */ /* 0x001fc600078c10ff */
[-C--:B------:R-:W-:Y:S01]  /*eb10*/  @!P2 LEA R4, P3, R227, R8.reuse, 0x2 ;  /* 0x00000008e304a211 */ /* 0x080fe200078610ff */
[----:B------:R2:W-:Y:S01]  /*eb20*/  @!P4 ST.E.64 desc[UR8][R18.64], R66 ;  /* 0x000000421200c985 */ /* 0x0005e2000c101b08 */
[-C--:B-1----:R-:W-:Y:S02]  /*eb30*/  @!P0 LEA R12, P4, R225, R8.reuse, 0x2 ;  /* 0x00000008e10c8211 */ /* 0x082fe400078810ff */
[-C--:B------:R-:W-:Y:S02]  /*eb40*/  @!P2 LEA.HI.X R5, R227, R9.reuse, R30, 0x2, P3 ;  /* 0x00000009e305a211 */ /* 0x080fe400018f141e */
[-C--:B------:R-:W-:Y:S02]  /*eb50*/  @!P1 LEA.HI.X R11, R226, R9.reuse, R29, 0x2, P6 ;  /* 0x00000009e20b9211 */ /* 0x080fe400030f141d */
[----:B------:R-:W-:Y:S01]  /*eb60*/  @!P0 LEA.HI.X R13, R225, R9, R28, 0x2, P4 ;  /* 0x00000009e10d8211 */ /* 0x000fe200020f141c */
[----:B------:R2:W-:Y:S01]  /*eb70*/  @!P2 ST.E.64 desc[UR8][R4.64], R70 ;  /* 0x000000460400a985 */ /* 0x0005e2000c101b08 */
[----:B------:R-:W-:-:S03]  /*eb80*/  @!P5 LEA R20, P3, R224, R8, 0x2 ;  /* 0x00000008e014d211 */ /* 0x000fc600078610ff */
[----:B------:R2:W-:Y:S01]  /*eb90*/  @!P1 ST.E.64 desc[UR8][R10.64], R74 ;  /* 0x0000004a0a009985 */ /* 0x0005e2000c101b08 */
[----:B------:R-:W-:-:S03]  /*eba0*/  @!P5 LEA.HI.X R21, R224, R9, R26, 0x2, P3 ;  /* 0x00000009e015d211 */ /* 0x000fc600018f141a */
[----:B------:R2:W-:Y:S01]  /*ebb0*/  @!P0 ST.E.64 desc[UR8][R12.64], R78 ;  /* 0x0000004e0c008985 */ /* 0x0005e2000c101b08 */
[----:B------:R-:W-:-:S03]  /*ebc0*/  ISETP.GE.AND P0, PT, R223, UR4, PT ;  /* 0x00000004df007c0c */ /* 0x000fc6000bf06270 */
[----:B------:R2:W-:Y:S10]  /*ebd0*/  @!P5 ST.E.64 desc[UR8][R20.64], R82 ;  /* 0x000000521400d985 */ /* 0x0005f4000c101b08 */
[----:B------:R-:W-:Y:S05]  /*ebe0*/  @P0 BRA `(.L_x_6450) ;  /* 0x0000000c00ac0947 */ /* 0x000fea0003800000 */
[----:B--2---:R-:W-:Y:S01]  /*ebf0*/  LEA R4, P0, R223, R8, 0x2 ;  /* 0x00000008df047211 */ /* 0x004fe200078010ff */
[----:B------:R-:W-:-:S03]  /*ec00*/  ULDC.64 UR8, c[0x0][0x208] ;  /* 0x0000820000087ab9 */ /* 0x000fc60000000a00 */
[----:B------:R-:W-:-:S05]  /*ec10*/  LEA.HI.X R5, R223, R9, R24, 0x2, P0 ;  /* 0x00000009df057211 */ /* 0x000fca00000f1418 */
[----:B------:R0:W-:Y:S01]  /*ec20*/  ST.E.64 desc[UR8][R4.64], R86 ;  /* 0x0000005604007985 */ /* 0x0001e2000c101b08 */
[----:B------:R-:W-:Y:S05]  /*ec30*/  BRA `(.L_x_6450) ;  /* 0x0000000c00987947 */ /* 0x000fea0003800000 */
.L_x_6441:
        /* <DEDUP_REMOVED lines=41> */
.L_x_6453:
[----:B------:R-:W-:Y:S01]  /*eed0*/  R2UR UR7, R11 ;  /* 0x000000000b0772ca */ /* 0x000fe200000e0000 */
[----:B------:R-:W-:Y:S01]  /*eee0*/  BSSY B1, `(.L_x_6454) ;  /* 0x0000040000017945 */ /* 0x000fe20003800000 */
[----:B------:R-:W-:-:S11]  /*eef0*/  R2UR UR8, R10 ;  /* 0x000000000a0872ca */ /* 0x000fd600000e0000 */
[----:B------:R-:W-:Y:S02]  /*ef00*/  USEL UR7, UR7, URZ, !UP0 ;  /* 0x0000003f07077287 */ /* 0x000fe4000c000000 */
[----:B------:R-:W-:Y:S01]  /*ef10*/  USEL UR20, UR8, URZ, !UP0 ;  /* 0x0000003f08147287 */ /* 0x000fe2000c000000 */
[----:B------:R-:W-:Y:S11]  /*ef20*/  @P0 BRA `(.L_x_6455) ;  /* 0x0000000000ec0947 */ /* 0x000ff60003800000 */
[----:B------:R-:W2:Y:S01]  /*ef30*/  LDL R3, [R1] ;  /* 0x0000000001037983 */ /* 0x000ea20000100800 */
[----:B------:R-:W0:Y:S02]  /*ef40*/  LDC R11, c[0x0][0xbe8] ;  /* 0x0002fa00ff0b7b82 */ /* 0x000e240000000800 */
[----:B0----5:R-:W-:Y:S01]  /*ef50*/  IMAD R4, R0, R11, RZ ;  /* 0x0000000b00047224 */ /* 0x021fe200078e02ff */
[----:B--2---:R-:W-:-:S13]  /*ef60*/  R2UR UR8, R3 ;  /* 0x00000000030872ca */ /* 0x004fda00000e0000 */
[----:B------:R-:W-:-:S04]  /*ef70*/  IMAD.U32 R3, RZ, RZ, UR8 ;  /* 0x00000008ff037e24 */ /* 0x000fc8000f8e00ff */
[----:B------:R-:W-:-:S04]  /*ef80*/  IMAD R3, R3, 0x80, R6 ;  /* 0x0000008003037824 */ /* 0x000fc800078e0206 */
[----:B------:R-:W-:-:S05]  /*ef90*/  VIADD R6, R3, 0xffffff80 ;  /* 0xffffff8003067836 */ /* 0x000fca0000000000 */
[----:B------:R-:W-:-:S13]  /*efa0*/  ISETP.GE.AND P0, PT, R6, R4, PT ;  /* 0x000000040600720c */ /* 0x000fda0003f06270 */
[----:B------:R-:W-:Y:S05]  /*efb0*/  @P0 BRA `(.L_x_6455) ;  /* 0x0000000000c80947 */ /* 0x000fea0003800000 */
[----:B------:R-:W-:Y:S01]  /*efc0*/  ISETP.NE.AND P0, PT, R11, 0x1, PT ;  /* 0x000000010b00780c */ /* 0x000fe20003f05270 */
[----:B------:R-:W-:Y:S01]  /*efd0*/  UMOV UR17, 0x9b8 ;  /* 0x000009b800117882 */ /* 0x000fe20000000000 */
[----:B------:R-:W-:Y:S01]  /*efe0*/  R2UR UR9, R220 ;  /* 0x00000000dc0972ca */ /* 0x000fe200000e0000 */
[----:B------:R-:W-:Y:S01]  /*eff0*/  ULDC.64 UR24, c[0x0][0x208] ;  /* 0x0000820000187ab9 */ /* 0x000fe20000000a00 */
[----:B------:R-:W-:Y:S02]  /*f000*/  R2UR UR8, R221 ;  /* 0x00000000dd0872ca */ /* 0x000fe400000e0000 */
        /* <DEDUP_REMOVED lines=12> */
[----:B------:R-:W-:Y:S02]  /*f0d0*/  UIMAD.WIDE.U32 UR22, UR12, UR16, URZ ;  /* 0x000000100c1672a5 */ /* 0x000fe4000f8e003f */
[----:B------:R-:W-:Y:S01]  /*f0e0*/  UIMAD UR18, UR9, UR18, URZ ;  /* 0x00000012091272a4 */ /* 0x000fe2000f8e023f */
[----:B------:R-:W-:Y:S01]  /*f0f0*/  IMAD.MOV.U32 R3, RZ, RZ, R6 ;  /* 0x000000ffff037224 */ /* 0x000fe200078e0006 */
[----:B------:R-:W-:-:S02]  /*f100*/  UIMAD UR12, UR13, UR16, URZ ;  /* 0x000000100d0c72a4 */ /* 0x000fc4000f8e023f */
[----:B------:R-:W-:Y:S01]  /*f110*/  UIMAD.WIDE.U32 UR8, UR10, UR7, URZ ;  /* 0x000000070a0872a5 */ /* 0x000fe2000f8e003f */
[----:B-1----:R-:W-:Y:S01]  /*f120*/  @P0 SHF.R.U32.HI R3, RZ, R5, R4 ;  /* 0x00000005ff030219 */ /* 0x002fe20000011604 */
[----:B------:R-:W-:Y:S01]  /*f130*/  UIMAD UR11, UR10, UR20, UR11 ;  /* 0x000000140a0b72a4 */ /* 0x000fe2000f8e020b */
[----:B------:R-:W-:Y:S01]  /*f140*/  IMAD.U32 R4, RZ, RZ, UR22 ;  /* 0x00000016ff047e24 */ /* 0x000fe2000f8e00ff */
[----:B------:R-:W-:Y:S02]  /*f150*/  UIADD3 UR12, UR23, UR12, URZ ;  /* 0x0000000c170c7290 */ /* 0x000fe4000fffe03f */
[----:B------:R-:W-:Y:S01]  /*f160*/  IMAD.U32 R5, RZ, RZ, UR23 ;  /* 0x00000017ff057e24 */ /* 0x000fe2000f8e00ff */
[----:B------:R-:W-:Y:S01]  /*f170*/  UIADD3 UR18, UR15, UR18, URZ ;  /* 0x000000120f127290 */ /* 0x000fe2000fffe03f */
[--C-:B------:R-:W-:Y:S01]  /*f180*/  IMAD.MOV R9, RZ, RZ, -R3.reuse ;  /* 0x000000ffff097224 */ /* 0x100fe200078e0a03 */
[----:B------:R-:W-:Y:S01]  /*f190*/  UIADD3 UR14, UP1, UP2, UR8, UR14, UR4 ;  /* 0x0000000e080e7290 */ /* 0x000fe2000fa3e004 */
[----:B------:R-:W-:Y:S01]  /*f1a0*/  SHF.R.S32.HI R5, RZ, 0x1f, R3 ;  /* 0x0000001fff057819 */ /* 0x000fe20000011403 */
[----:B------:R-:W-:Y:S01]  /*f1b0*/  UIADD3 UR10, UR9, UR11, URZ ;  /* 0x0000000b090a7290 */ /* 0x000fe2000fffe03f */
[----:B------:R-:W-:-:S02]  /*f1c0*/  IMAD R9, R11, R9, R6 ;  /* 0x000000090b097224 */ /* 0x000fc400078e0206 */
[----:B------:R-:W-:Y:S01]  /*f1d0*/  IMAD.U32 R8, RZ, RZ, UR12 ;  /* 0x0000000cff087e24 */ /* 0x000fe2000f8e00ff */
[----:B------:R-:W-:Y:S01]  /*f1e0*/  UIADD3.X UR10, UR10, UR18, UR19, UP1, UP2 ;  /* 0x000000120a0a7290 */ /* 0x000fe20008fe4413 */
[----:B------:R-:W-:Y:S01]  /*f1f0*/  IADD3 R4, P0, P1, R3, UR14, R4 ;  /* 0x0000000e03047c10 */ /* 0x000fe2000f91e004 */
[----:B------:R-:W-:Y:S01]  /*f200*/  ULDC.64 UR8, c[0x0][UR17+0x210] ;  /* 0x0000840011087abb */ /* 0x000fe20008000a00 */
[----:B------:R-:W-:Y:S01]  /*f210*/  SHF.R.S32.HI R3, RZ, 0x1f, R9 ;  /* 0x0000001fff037819 */ /* 0x000fe20000011409 */
        /* <DEDUP_REMOVED lines=12> */
.L_x_6455:
[----:B------:R-:W-:Y:S05]  /*f2e0*/  BSYNC B1 ;  /* 0x0000000000017941 */ /* 0x000fea0003800000 */
.L_x_6454:
[----:B------:R-:W-:-:S13]  /*f2f0*/  R2UR UR8, R220 ;  /* 0x00000000dc0872ca */ /* 0x000fda00000e0000 */
[----:B------:R-:W-:-:S06]  /*f300*/  UISETP.GT.AND UP0, UPT, UR8, 0x1, UPT ;  /* 0x000000010800788c */ /* 0x000fcc000bf04270 */
[----:B------:R-:W-:-:S13]  /*f310*/  PLOP3.LUT P0, PT, PT, PT, UP0, 0x80, 0x0 ;  /* 0x000000000000781c */ /* 0x000fda0003f0f008 */
[----:B------:R-:W-:Y:S05]  /*f320*/  @P0 BRA `(.L_x_6450) ;  /* 0x0000000400dc0947 */ /* 0x000fea0003800000 */
[----:B0-----:R-:W2:Y:S01]  /*f330*/  LDL.LU R3, [R1] ;  /* 0x0000000001037983 */ /* 0x001ea20000300800 */
[----:B------:R-:W0:Y:S01]  /*f340*/  LDC R13, c[0x0][0xbe8] ;  /* 0x0002fa00ff0d7b82 */ /* 0x000e220000000800 */
[----:B------:R-:W-:Y:S01]  /*f350*/  ULDC.64 UR12, c[0x0][0xaa0] ;  /* 0x0002a800000c7ab9 */ /* 0x000fe20000000a00 */
[----:B------:R-:W-:Y:S01]  /*f360*/  SHF.R.S32.HI R10, RZ, 0x1f, R12 ;  /* 0x0000001fff0a7819 */ /* 0x000fe2000001140c */
[----:B------:R-:W-:Y:S01]  /*f370*/  UIMAD UR10, UR19, UR12, URZ ;  /* 0x0000000c130a72a4 */ /* 0x000fe2000f8e023f */
[----:B------:R-:W-:Y:S01]  /*f380*/  R2UR UR15, R222 ;  /* 0x00000000de0f72ca */ /* 0x000fe200000e0000 */
[----:B------:R-:W-:Y:S01]  /*f390*/  UIMAD.WIDE.U32 UR8, UR4, UR12, URZ ;  /* 0x0000000c040872a5 */ /* 0x000fe2000f8e003f */
[----:B------:R-:W-:Y:S01]  /*f3a0*/  LEA.HI R10, R10, R12, RZ, 0x3 ;  /* 0x0000000c0a0a7211 */ /* 0x000fe200078f18ff */
[----:B------:R-:W-:Y:S01]  /*f3b0*/  UIMAD UR10, UR4, UR13, UR10 ;  /* 0x0000000d040a72a4 */ /* 0x000fe2000f8e020a */
[----:B------:R-:W-:Y:S01]  /*f3c0*/  BSSY B1, `(.L_x_6456) ;  /* 0x0000040000017945 */ /* 0x000fe20003800000 */
[----:B------:R-:W-:-:S02]  /*f3d0*/  SHF.R.S32.HI R12, RZ, 0x1f, R22 ;  /* 0x0000001fff0c7819 */ /* 0x000fc40000011416 */
[----:B------:R-:W-:Y:S01]  /*f3e0*/  SHF.R.S32.HI R10, RZ, 0x3, R10 ;  /* 0x00000003ff0a7819 */ /* 0x000fe2000001140a */
[----:B------:R-:W-:Y:S01]  /*f3f0*/  UIADD3 UR9, UR9, UR10, URZ ;  /* 0x0000000a09097290 */ /* 0x000fe2000fffe03f */
[----:B------:R-:W-:Y:S02]  /*f400*/  SHF.R.S32.HI R14, RZ, 0x1f, R17 ;  /* 0x0000001fff0e7819 */ /* 0x000fe40000011411 */
[----:B------:R-:W-:Y:S02]  /*f410*/  ULDC.64 UR10, c[0x0][0xae8] ;  /* 0x0002ba00000a7ab9 */ /* 0x000fe40000000a00 */
[----:B------:R-:W-:-:S04]  /*f420*/  UIMAD.WIDE.U32 UR8, UR15, UR10, UR8 ;  /* 0x0000000a0f0872a5 */ /* 0x000fc8000f8e0008 */
[----:B------:R-:W-:Y:S01]  /*f430*/  UIMAD UR9, UR15, UR11, UR9 ;  /* 0x0000000b0f0972a4 */ /* 0x000fe2000f8e0209 */
[----:B0-----:R-:W-:Y:S02]  /*f440*/  ISETP.NE.AND P0, PT, R13, 0x1, PT ;  /* 0x000000010d00780c */ /* 0x001fe40003f05270 */
[----:B------:R-:W-:Y:S02]  /*f450*/  ULDC.64 UR10, c[0x0][0xaf0] ;  /* 0x0002bc00000a7ab9 */ /* 0x000fe40000000a00 */
[----:B------:R-:W-:Y:S02]  /*f460*/  UIMAD UR4, UR20, UR10, URZ ;  /* 0x0000000a140472a4 */ /* 0x000fe4000f8e023f */
[----:B------:R-:W-:Y:S02]  /*f470*/  UIMAD.WIDE.U32 UR8, UR7, UR10, UR8 ;  /* 0x0000000a070872a5 */ /* 0x000fe4000f8e0008 */
[----:B------:R-:W-:-:S03]  /*f480*/  UIMAD UR4, UR7, UR11, UR4 ;  /* 0x0000000b070472a4 */ /* 0x000fc6000f8e0204 */
[----:B------:R-:W-:Y:S01]  /*f490*/  ULDC.64 UR10, c[0x0][0xae0] ;  /* 0x0002b800000a7ab9 */ /* 0x000fe20000000a00 */
[----:B------:R-:W-:Y:S01]  /*f4a0*/  UIADD3 UR4, UR9, UR4, URZ ;  /* 0x0000000409047290 */ /* 0x000fe2000fffe03f */
[----:B------:R-:W0:Y:S08]  /*f4b0*/  @P0 LDC R5, c[0x0][0xbec] ;  /* 0x0002fb00ff050b82 */ /* 0x000e300000000800 */
[----:B------:R-:W1:Y:S01]  /*f4c0*/  @P0 LDC R9, c[0x0][0xbf0] ;  /* 0x0002fc00ff090b82 */ /* 0x000e620000000800 */
[----:B--2---:R-:W-:Y:S01]  /*f4d0*/  R2UR UR14, R3 ;  /* 0x00000000030e72ca */ /* 0x004fe200000e0000 */
[----:B------:R-:W-:-:S12]  /*f4e0*/  IMAD R3, R23, 0x20, R10 ;  /* 0x0000002017037824 */ /* 0x000fd800078e020a */
[----:B------:R-:W-:-:S04]  /*f4f0*/  IMAD.U32 R8, RZ, RZ, UR14 ;  /* 0x0000000eff087e24 */ /* 0x000fc8000f8e00ff */
[----:B------:R-:W-:-:S04]  /*f500*/  IMAD R8, R8, 0x80, R3 ;  /* 0x0000008008087824 */ /* 0x000fc800078e0203 */
[----:B0-----:R-:W-:-:S04]  /*f510*/  @P0 IMAD.HI.U32 R4, R8, R5, RZ ;  /* 0x0000000508040227 */ /* 0x001fc800078e00ff */
[----:B------:R-:W-:Y:S01]  /*f520*/  IMAD.MOV.U32 R3, RZ, RZ, R8 ;  /* 0x000000ffff037224 */ /* 0x000fe200078e0008 */
[----:B-1----:R-:W-:Y:S01]  /*f530*/  @P0 SHF.R.U32.HI R3, RZ, R9, R4 ;  /* 0x00000009ff030219 */ /* 0x002fe20000011604 */
[----:B------:R-:W-:Y:S02]  /*f540*/  IMAD.U32 R5, RZ, RZ, UR9 ;  /* 0x00000009ff057e24 */ /* 0x000fe4000f8e00ff */
[----:B------:R-:W-:Y:S01]  /*f550*/  IMAD.U32 R5, RZ, RZ, UR4 ;  /* 0x00000004ff057e24 */ /* 0x000fe2000f8e00ff */
        /* <DEDUP_REMOVED lines=11> */
[----:B------:R-:W-:Y:S02]  /*f610*/  IMAD R6, R3, UR8, RZ ;  /* 0x0000000803067c24 */ /* 0x000fe4000f8e02ff */
[----:B------:R-:W-:Y:S02]  /*f620*/  IMAD R8, R8, 0x80, R10 ;  /* 0x0000008008087824 */ /* 0x000fe400078e020a */
[----:B-----5:R-:W-:Y:S02]  /*f630*/  IMAD R13, R0, R13, RZ ;  /* 0x0000000d000d7224 */ /* 0x020fe400078e02ff */
[----:B------:R-:W-:-:S02]  /*f640*/  IMAD R3, R9, UR9, R6 ;  /* 0x0000000909037c24 */ /* 0x000fc4000f8e0206 */
[----:B------:R-:W-:Y:S01]  /*f650*/  IMAD.WIDE.U32 R4, R9, UR8, R4 ;  /* 0x0000000809047c25 */ /* 0x000fe2000f8e0004 */
[C---:B------:R-:W-:Y:S01]  /*f660*/  ISETP.GE.AND P2, PT, R8.reuse, R13, PT ;  /* 0x0000000d0800720c */ /* 0x040fe20003f46270 */
[----:B------:R-:W-:Y:S02]  /*f670*/  ULDC.64 UR8, c[0x0][0xa80] ;  /* 0x0002a00000087ab9 */ /* 0x000fe40000000a00 */
[----:B------:R-:W-:Y:S01]  /*f680*/  VIADD R0, R8, 0x20 ;  /* 0x0000002008007836 */ /* 0x000fe20000000000 */
[----:B------:R-:W-:Y:S01]  /*f690*/  LEA R6, P3, R4, UR8, 0x1 ;  /* 0x0000000804067c11 */ /* 0x000fe2000f8608ff */
[----:B------:R-:W-:-:S03]  /*f6a0*/  IMAD.IADD R3, R5, 0x1, R3 ;  /* 0x0000000105037824 */ /* 0x000fc600078e0203 */
[-C--:B------:R-:W-:Y:S01]  /*f6b0*/  ISETP.GE.AND P1, PT, R0, R13.reuse, PT ;  /* 0x0000000d0000720c */ /* 0x080fe20003f26270 */
[----:B------:R-:W-:Y:S01]  /*f6c0*/  VIADD R0, R8, 0x40 ;  /* 0x0000004008007836 */ /* 0x000fe20000000000 */
[----:B------:R-:W-:Y:S02]  /*f6d0*/  LEA.HI.X R3, R4, UR9, R3, 0x1, P3 ;  /* 0x0000000904037c11 */ /* 0x000fe400098f0c03 */
[----:B------:R0:W1:Y:S02]  /*f6e0*/  SHFL.IDX PT, R4, R6, RZ, 0x181f ;  /* 0x00181fff06047589 */ /* 0x00006400000e0000 */
[----:B------:R-:W-:Y:S02]  /*f6f0*/  ISETP.GE.AND P0, PT, R0, R13, PT ;  /* 0x0000000d0000720c */ /* 0x000fe40003f06270 */
[----:B------:R0:W2:Y:S01]  /*f700*/  SHFL.IDX PT, R0, R3, RZ, 0x181f ;  /* 0x00181fff03007589 */ /* 0x0000a200000e0000 */
[----:B------:R-:W-:Y:S10]  /*f710*/  @P2 BRA `(.L_x_6457) ;  /* 0x0000000000282947 */ /* 0x000ff40003800000 */
[----:B------:R-:W-:Y:S01]  /*f720*/  ULDC UR4, c[0x0][0xac8] ;  /* 0x0002b20000047ab9 */ /* 0x000fe20000000800 */
[----:B------:R-:W-:Y:S01]  /*f730*/  ULDC.64 UR8, c[0x0][0x208] ;  /* 0x0000820000087ab9 */ /* 0x000fe20000000a00 */
[----:B------:R-:W-:Y:S02]  /*f740*/  ISETP.GE.AND P4, PT, R17, UR4, PT ;  /* 0x0000000411007c0c */ /* 0x000fe4000bf86270 */
[----:B------:R-:W-:-:S11]  /*f750*/  ISETP.GE.AND P5, PT, R22, UR4, PT ;  /* 0x0000000416007c0c */ /* 0x000fd6000bfa6270 */
[CC--:B-1----:R-:W-:Y:S02]  /*f760*/  @!P4 LEA R10, P2, R17.reuse, R4.reuse, 0x1 ;  /* 0x00000004110ac211 */ /* 0x0c2fe400078408ff */
[C---:B------:R-:W-:Y:S02]  /*f770*/  @!P5 LEA R4, P3, R22.reuse, R4, 0x1 ;  /* 0x000000041604d211 */ /* 0x040fe400078608ff */
[-C--:B--2---:R-:W-:Y:S02]  /*f780*/  @!P4 LEA.HI.X R11, R17, R0.reuse, R14, 0x1, P2 ;  /* 0x00000000110bc211 */ /* 0x084fe400010f0c0e */
[----:B------:R-:W-:-:S03]  /*f790*/  @!P5 LEA.HI.X R5, R22, R0, R12, 0x1, P3 ;  /* 0x000000001605d211 */ /* 0x000fc600018f0c0c */
[----:B------:R3:W-:Y:S04]  /*f7a0*/  @!P4 ST.E.128 desc[UR8][R10.64], RZ ;  /* 0x000000ff0a00c985 */ /* 0x0007e8000c101d08 */
[----:B------:R3:W-:Y:S02]  /*f7b0*/  @!P5 ST.E.128 desc[UR8][R4.64], RZ ;  /* 0x000000ff0400d985 */ /* 0x0007e4000c101d08 */
.L_x_6457:
[----:B------:R-:W-:Y:S05]  /*f7c0*/  BSYNC B1 ;  /* 0x0000000000017941 */ /* 0x000fea0003800000 */
.L_x_6456:
[----:B--2---:R2:W4:Y:S01]  /*f7d0*/  SHFL.IDX PT, R0, R3, 0x1, 0x181f ;  /* 0x00381f0003007f89 */ /* 0x00452200000e0000 */
[----:B------:R-:W-:Y:S03]  /*f7e0*/  BSSY B1, `(.L_x_6458) ;  /* 0x000000d000017945 */ /* 0x000fe60003800000 */
[----:B-1-3--:R2:W1:Y:S01]  /*f7f0*/  SHFL.IDX PT, R4, R6, 0x1, 0x181f ;  /* 0x00381f0006047f89 */ /* 0x00a46200000e0000 */
[----:B------:R-:W-:Y:S05]  /*f800*/  @P1 BRA `(.L_x_6459) ;  /* 0x0000000000281947 */ /* 0x000fea0003800000 */
[----:B------:R-:W-:Y:S01]  /*f810*/  ULDC UR4, c[0x0][0xac8] ;  /* 0x0002b20000047ab9 */ /* 0x000fe20000000800 */
[----:B------:R-:W-:Y:S01]  /*f820*/  ULDC.64 UR8, c[0x0][0x208] ;  /* 0x0000820000087ab9 */ /* 0x000fe20000000a00 */
[----:B------:R-:W-:Y:S02]  /*f830*/  ISETP.GE.AND P3, PT, R17, UR4, PT ;  /* 0x0000000411007c0c */ /* 0x000fe4000bf66270 */
[----:B------:R-:W-:-:S11]  /*f840*/  ISETP.GE.AND P4, PT, R22, UR4, PT ;  /* 0x0000000416007c0c */ /* 0x000fd6000bf86270 */
[CC--:B-1----:R-:W-:Y:S02]  /*f850*/  @!P3 LEA R10, P1, R17.reuse, R4.reuse, 0x1 ;  /* 0x00000004110ab211 */ /* 0x0c2fe400078208ff */
[C---:B------:R-:W-:Y:S02]  /*f860*/  @!P4 LEA R4, P2, R22.reuse, R4, 0x1 ;  /* 0x000000041604c211 */ /* 0x040fe400078408ff */
[-C--:B----4-:R-:W-:Y:S02]  /*f870*/  @!P3 LEA.HI.X R11, R17, R0.reuse, R14, 0x1, P1 ;  /* 0x00000000110bb211 */ /* 0x090fe400008f0c0e */
[----:B------:R-:W-:-:S03]  /*f880*/  @!P4 LEA.HI.X R5, R22, R0, R12, 0x1, P2 ;  /* 0x000000001605c211 */ /* 0x000fc600010f0c0c */
[----:B------:R3:W-:Y:S04]  /*f890*/  @!P3 ST.E.128 desc[UR8][R10.64], RZ ;  /* 0x000000ff0a00b985 */ /* 0x0007e8000c101d08 */
[----:B------:R3:W-:Y:S02]  /*f8a0*/  @!P4 ST.E.128 desc[UR8][R4.64], RZ ;  /* 0x000000ff0400c985 */ /* 0x0007e4000c101d08 */
.L_x_6459:
[----:B------:R-:W-:Y:S05]  /*f8b0*/  BSYNC B1 ;  /* 0x0000000000017941 */ /* 0x000fea0003800000 */
.L_x_6458:
[----:B----4-:R4:W0:Y:S01]  /*f8c0*/  SHFL.IDX PT, R0, R3, 0x2, 0x181f ;  /* 0x00581f0003007f89 */ /* 0x01082200000e0000 */
        /* <DEDUP_REMOVED lines=9> */
[-C--:B0-----:R-:W-:Y:S02]  /*f960*/  @!P2 LEA.HI.X R11, R17, R0.reuse, R14, 0x1, P0 ;  /* 0x00000000110ba211 */ /* 0x081fe400000f0c0e */
[----:B------:R-:W-:-:S03]  /*f970*/  @!P3 LEA.HI.X R5, R22, R0, R12, 0x1, P1 ;  /* 0x000000001605b211 */ /* 0x000fc600008f0c0c */
[----:B------:R3:W-:Y:S04]  /*f980*/  @!P2 ST.E.128 desc[UR8][R10.64], RZ ;  /* 0x000000ff0a00a985 */ /* 0x0007e8000c101d08 */
[----:B------:R3:W-:Y:S02]  /*f990*/  @!P3 ST.E.128 desc[UR8][R4.64], RZ ;  /* 0x000000ff0400b985 */ /* 0x0007e4000c101d08 */
.L_x_6461:
[----:B------:R-:W-:Y:S05]  /*f9a0*/  BSYNC B1 ;  /* 0x0000000000017941 */ /* 0x000fea0003800000 */
.L_x_6460:
        /* <DEDUP_REMOVED lines=8> */
[----:B------:R-:W-:-:S11]  /*fa30*/  ISETP.GE.AND P3, PT, R22, UR4, PT ;  /* 0x0000000416007c0c */ /* 0x000fd6000bf66270 */
[CC--:B---3--:R-:W-:Y:S02]  /*fa40*/  @!P2 LEA R8, P0, R17.reuse, R4.reuse, 0x1 ;  /* 0x000000041108a211 */ /* 0x0c8fe400078008ff */
[C---:B------:R-:W-:Y:S02]  /*fa50*/  @!P3 LEA R4, P1, R22.reuse, R4, 0x1 ;  /* 0x000000041604b211 */ /* 0x040fe400078208ff */
[-C--:B--2---:R-:W-:Y:S02]  /*fa60*/  @!P2 LEA.HI.X R9, R17, R3.reuse, R14, 0x1, P0 ;  /* 0x000000031109a211 */ /* 0x084fe400000f0c0e */
[----:B------:R-:W-:-:S03]  /*fa70*/  @!P3 LEA.HI.X R5, R22, R3, R12, 0x1, P1 ;  /* 0x000000031605b211 */ /* 0x000fc600008f0c0c */
[----:B------:R1:W-:Y:S04]  /*fa80*/  @!P2 ST.E.128 desc[UR8][R8.64], RZ ;  /* 0x000000ff0800a985 */ /* 0x0003e8000c101d08 */
[----:B------:R1:W-:Y:S02]  /*fa90*/  @!P3 ST.E.128 desc[UR8][R4.64], RZ ;  /* 0x000000ff0400b985 */ /* 0x0003e4000c101d08 */
.L_x_6450:
[----:B------:R-:W-:Y:S05]  /*faa0*/  BSYNC B0 ;  /* 0x0000000000007941 */ /* 0x000fea0003800000 */
.L_x_6440:
[----:B------:R-:W-:Y:S02]  /*fab0*/  ULDC UR4, c[0x0][0xc3c] ;  /* 0x00030f0000047ab9 */ /* 0x000fe40000000800 */
[----:B------:R-:W-:-:S13]  /*fac0*/  ISETP.GE.AND P0, PT, R7, UR4, PT ;  /* 0x0000000407007c0c */ /* 0x000fda000bf06270 */
[----:B------:R-:W-:Y:S05]  /*fad0*/  @!P0 BRA `(.L_x_6462) ;  /* 0xffffff14006c8947 */ /* 0x000fea000383ffff */
[----:B------:R-:W-:Y:S05]  /*fae0*/  EXIT ;  /* 0x000000000000794d */ /* 0x000fea0003800000 */
.L_x_6414:
        /* <DEDUP_REMOVED lines=20> */
.L_x_6463:
        /* <DEDUP_REMOVED lines=45> */
.L_x_6467:
        /* <DEDUP_REMOVED lines=39> */
.L_x_6465:
        /* <DEDUP_REMOVED lines=20> */
.L_x_6468:
        /* <DEDUP_REMOVED lines=54> */
.L_x_6466:
[----:B------:R-:W-:Y:S01]  /*10610*/  IMAD.U32 R2, RZ, RZ, UR6 ;  /* 0x00000006ff027e24 */ /* 0x000fe2000f8e00ff */
[----:B------:R0:W-:Y:S04]  /*10620*/  STL [R1+0x4], RZ ;  /* 0x000004ff01007387 */ /* 0x0001e80000100800 */
[----:B------:R0:W-:Y:S04]  /*10630*/  STL [R1+0x8], RZ ;  /* 0x000008ff01007387 */ /* 0x0001e80000100800 */
[----:B------:R0:W-:Y:S02]  /*10640*/  STL [R1], R2 ;  /* 0x0000000201007387 */ /* 0x0001e40000100800 */
.L_x_6469:
        /* <DEDUP_REMOVED lines=10> */
.L_x_6464:
        /* <DEDUP_REMOVED lines=23> */
[----:B------:R-:W-:Y:S02]  /*10860*/  SHF.R.U32.HI R4, RZ, 0x3, R4 ;  /* 0x00000003ff047819 */ /* 0x000fe40000011604 */
[----:B------:R-:W-:Y:S02]  /*10870*/  LOP3.LUT R0, R0, 0x40, RZ, 0xfc, !PT ;  /* 0x0000004000007812 */ /* 0x000fe400078efcff */
[----:B------:R-:W-:Y:S01]  /*10880*/  LOP3.LUT R3, R3, 0x200, R2, 0xf8, !PT ;  /* 0x0000020003037812 */ /* 0x000fe200078ef802 */
[----:B------:R-:W-:-:S04]  /*10890*/  IMAD.SHL.U32 R2, R5, 0x10, RZ ;  /* 0x0000001005027824 */ /* 0x000fc800078e00ff */
[----:B------:R-:W-:Y:S01]  /*108a0*/  IMAD R3, R3, 0x2, R18 ;  /* 0x0000000203037824 */ /* 0x000fe200078e0212 */
[----:B------:R-:W-:Y:S01]  /*108b0*/  LOP3.LUT R4, R4, 0x70, R2, 0xf8, !PT ;  /* 0x0000007004047812 */ /* 0x000fe200078ef802 */
[----:B------:R-:W-:-:S03]  /*108c0*/  IMAD.MOV.U32 R2, RZ, RZ, 0x1 ;  /* 0x00000001ff027424 */ /* 0x000fc600078e00ff */
[----:B------:R0:W-:Y:S04]  /*108d0*/  STL [R1+0x28], R3 ;  /* 0x0000280301007387 */ /* 0x0001e80000100800 */
[----:B------:R0:W-:Y:S04]  /*108e0*/  STL [R1+0x14], R2 ;  /* 0x0000140201007387 */ /* 0x0001e80000100800 */
[----:B------:R0:W-:Y:S02]  /*108f0*/  STL [R1+0x48], RZ ;  /* 0x000048ff01007387 */ /* 0x0001e40000100800 */
.L_x_6569:
[----:B--2---:R-:W2:Y:S01]  /*10900*/  LDL R0, [R1+0xc] ;  /* 0x00000c0001007983 */ /* 0x004ea20000100800 */
[----:B0-----:R-:W2:Y:S01]  /*10910*/  LDC.64 R2, c[0x0][0xc88] ;  /* 0x00032200ff027b82 */ /* 0x001ea20000000a00 */
        /* <DEDUP_REMOVED lines=57> */
.L_x_6471:
        /* <DEDUP_REMOVED lines=19> */
.L_x_6472:
[----:B------:R-:W-:Y:S05]  /*10de0*/  @!P0 BRA `(.L_x_6473) ;  /* 0x0000000000108947 */ /* 0x000fea0003800000 */
[----:B------:R-:W-:Y:S02]  /*10df0*/  ULDC.64 UR4, c[0x0][0x208] ;  /* 0x0000820000047ab9 */ /* 0x000fe40000000a00 */
[----:B------:R-:W2:Y:S04]  /*10e00*/  LDG.E R6, desc[UR4][R4.64] ;  /* 0x0000000404067981 */ /* 0x000ea8000c1e1900 */
[----:B------:R-:W2:Y:S02]  /*10e10*/  LDG.E R4, desc[UR4][R4.64+0x4] ;  /* 0x0000040404047981 */ /* 0x000ea4000c1e1900 */
[----:B--2---:R-:W-:-:S07]  /*10e20*/  IMAD.IADD R6, R4, 0x1, -R6 ;  /* 0x0000000104067824 */ /* 0x004fce00078e0a06 */
.L_x_6473:
        /* <DEDUP_REMOVED lines=45> */
.L_x_6475:
[----:B------:R-:W-:Y:S05]  /*11100*/  BSYNC B0 ;  /* 0x0000000000007941 */ /* 0x000fea0003800000 */
.L_x_6474:
        /* <DEDUP_REMOVED lines=14> */
[----:B------:R-:W5:Y:S01]  /*111f0*/  LDC.64 R2, c[0x0][0xc60] ;  /* 0x00031800ff027b82 */ /* 0x000f620000000a00 */
[----:B------:R-:W4:Y:S01]  /*11200*/  FLO.U32 R0, UR4 ;  /* 0x0000000400007d00 */ /* 0x000f2200080e0000 */
[----:B------:R-:W-:Y:S01]  /*11210*/  ULDC.64 UR6, c[0x0][0x208] ;  /* 0x0000820000067ab9 */ /* 0x000fe20000000a00 */
[----:B----4-:R-:W-:-:S06]  /*11220*/  ISETP.EQ.U32.AND P0, PT, R0, R5, PT ;  /* 0x000000050000720c */ /* 0x010fcc0003f02070 */
[----:B------:R-:W5:Y:S07]  /*11230*/  POPC R5, UR4 ;  /* 0x0000000400057d09 */ /* 0x000f6e0008000000 */
        /* <DEDUP_REMOVED lines=8> */
.L_x_6477:
        /* <DEDUP_REMOVED lines=20> */
.L_x_6480:
[----:B------:R-:W-:Y:S05]  /*11400*/  BSYNC B6 ;  /* 0x0000000000067941 */ /* 0x000fea0003800000 */
.L_x_6479:
        /* <DEDUP_REMOVED lines=20> */
.L_x_6483:
        /* <DEDUP_REMOVED lines=16> */
.L_x_6482:
[----:B------:R-:W-:Y:S05]  /*11650*/  BSYNC B6 ;  /* 0x0000000000067941 */ /* 0x000fea0003800000 */
.L_x_6481:
        /* <DEDUP_REMOVED lines=25> */
.L_x_6585:
[----:B--2---:R-:W2:Y:S01]  /*117f0*/  LDL.LU R4, [R1+0x1c] ;  /* 0x00001c0001047983 */ /* 0x004ea20000300800 */
[----:B------:R-:W-:Y:S02]  /*11800*/  PLOP3.LUT P1, PT, PT, PT, PT, 0x8, 0x0 ;  /* 0x000000000000781c */ /* 0x000fe40003f2e170 */
[----:B---3--:R-:W-:Y:S01]  /*11810*/  ISETP.NE.AND P0, PT, R14, RZ, PT ;  /* 0x000000ff0e00720c */ /* 0x008fe20003f05270 */
        /* <DEDUP_REMOVED lines=8> */
.L_x_6588:
        /* <DEDUP_REMOVED lines=8> */
[----:B---3--:R-:W-:Y:S01]  /*11920*/  IMAD.MOV.U32 R0, RZ, RZ, R9 ;  /* 0x000000ffff007224 */ /* 0x008fe200078e0009 */
        /* <DEDUP_REMOVED lines=16> */
.L_x_6487:
[----:B--2---:R-:W2:Y:S01]  /*11a30*/  LDL R2, [R1+0x14] ;  /* 0x0000140001027983 */ /* 0x004ea20000100800 */
[----:B---3--:R-:W-:Y:S01]  /*11a40*/  IMAD R0, R19, 0x8, R18 ;  /* 0x0000000813007824 */ /* 0x008fe200078e0212 */
[----:B--2---:R-:W-:-:S04]  /*11a50*/  SHF.L.U32 R2, R2, 0x1f, RZ ;  /* 0x0000001f02027819 */ /* 0x004fc800000006ff */
[----:B------:R-:W2:Y:S02]  /*11a60*/  SYNCS.PHASECHK.TRANS64.TRYWAIT P0, [R0+URZ+0x34840], R2 ;  /* 0x03484002000075a7 */ /* 0x000ea4000800017f */
[----:B--2---:R-:W-:Y:S05]  /*11a70*/  @!P0 BRA `(.L_x_6488) ;  /* 0x0000004800288947 */ /* 0x004fea0003800000 */
.L_x_6589:
        /* <DEDUP_REMOVED lines=11> */
.L_x_6489:
[----:B------:R-:W3:Y:S04]  /*11b30*/  LDL R4, [R1+0x8] ;  /* 0x0000080001047983 */ /* 0x000ee80000100800 */
[----:B------:R-:W4:Y:S04]  /*11b40*/  LDL R3, [R1+0x18] ;  /* 0x0000180001037983 */ /* 0x000f280000100800 */
[----:B--2---:R-:W2:Y:S01]  /*11b50*/  LDL.LU R2, [R1+0x1c] ;  /* 0x00001c0001027983 */ /* 0x004ea20000300800 */
[----:B------:R-:W-:Y:S01]  /*11b60*/  R2UR UR9, R0 ;  /* 0x00000000000972ca */ /* 0x000fe200000e0000 */
[----:B------:R-:W-:Y:S01]  /*11b70*/  IMAD R0, R19, 0xb000, R18 ;  /* 0x0000b00013007824 */ /* 0x000fe200078e0212 */
[----:B------:R-:W-:Y:S01]  /*11b80*/  PLOP3.LUT P0, PT, PT, PT, PT, 0x80, 0x0 ;  /* 0x000000000000781c */ /* 0x000fe20003f0f070 */
[----:B------:R-:W-:Y:S01]  /*11b90*/  UIADD3 UR4, UP0, UR36, 0x370, URZ ;  /* 0x0000037024047890 */ /* 0x000fe2000ff1e03f */
[----:B------:R-:W-:Y:S01]  /*11ba0*/  R2UR UR12, R16 ;  /* 0x00000000100c72ca */ /* 0x000fe200000e0000 */
[----:B------:R-:W-:Y:S01]  /*11bb0*/  UMOV UR10, URZ ;  /* 0x0000003f000a7c82 */ /* 0x000fe20008000000 */
[----:B------:R-:W-:Y:S01]  /*11bc0*/  R2UR UR6, R0 ;  /* 0x00000000000672ca */ /* 0x000fe200000e0000 */
[----:B------:R-:W-:Y:S01]  /*11bd0*/  UMOV UR7, 0x14f00000 ;  /* 0x14f0000000077882 */ /* 0x000fe20000000000 */
[----:B-----5:R-:W-:Y:S01]  /*11be0*/  R2UR UR13, R17 ;  /* 0x00000000110d72ca */ /* 0x020fe200000e0000 */
[----:B------:R-:W-:-:S04]  /*11bf0*/  UMOV UR15, 0x40 ;  /* 0x00000040000f7882 */ /* 0x000fc80000000000 */
[----:B------:R-:W-:-:S06]  /*11c00*/  UIADD3 UR9, UR9, 0x34830, URZ ;  /* 0x0003483009097890 */ /* 0x000fcc000fffe03f */
[----:B------:R-:W-:Y:S02]  /*11c10*/  UIADD3 UR8, UR6, 0x1e400, URZ ;  /* 0x0001e40006087890 */ /* 0x000fe4000fffe03f */
[----:B------:R-:W-:-:S03]  /*11c20*/  UIADD3 UR14, UR6, 0x23c00, URZ ;  /* 0x00023c00060e7890 */ /* 0x000fc6000fffe03f */
        /* <DEDUP_REMOVED lines=9> */
[----:B---3--:R-:W-:Y:S01]  /*11cc0*/  UMOV UR8, UR14 ;  /* 0x0000000e00087c82 */ /* 0x008fe20008000000 */
[----:B------:R-:W-:Y:S02]  /*11cd0*/  UMOV UR10, UR15 ;  /* 0x0000000f000a7c82 */ /* 0x000fe40008000000 */
[----:B------:R2:W-:Y:S02]  /*11ce0*/  UTMALDG.4D [UR8], [UR4], desc[UR6] ;  /* 0x00000608040075b4 */ /* 0x0005e40008019000 */
[----:B--2---:R-:W-:Y:S01]  /*11cf0*/  NOP ;  /* 0x0000000000007918 */ /* 0x004fe20000000000 */
.L_x_6485:
[----:B------:R-:W2:Y:S04]  /*11d00*/  LDL.LU R3, [R1+0x34] ;  /* 0x0000340001037983 */ /* 0x000ea80000300800 */
[----:B------:R-:W4:Y:S04]  /*11d10*/  LDL.LU R5, [R1+0x2c] ;  /* 0x00002c0001057983 */ /* 0x000f280000300800 */
        /* <DEDUP_REMOVED lines=11> */
[----:B----4-:R-:W-:-:S03]  /*11dd0*/  SEL R5, R5, RZ, !P0 ;  /* 0x000000ff05057207 */ /* 0x010fc60004000000 */
        /* <DEDUP_REMOVED lines=26> */
.L_x_6491:
[----:B------:R-:W-:Y:S05]  /*11f80*/  BSYNC B6 ;  /* 0x0000000000067941 */ /* 0x000fea0003800000 */
.L_x_6490:
[----:B--2---:R-:W2:Y:S01]  /*11f90*/  LDL.LU R0, [R1+0x3c] ;  /* 0x00003c0001007983 */ /* 0x004ea20000300800 */
[----:B------:R-:W3:Y:S01]  /*11fa0*/  LDC R8, c[0x0][0x448] ;  /* 0x00011200ff087b82 */ /* 0x000ee20000000800 */
[----:B------:R-:W-:Y:S01]  /*11fb0*/  ULDC.64 UR4, c[0x0][0x2d8] ;  /* 0x0000b60000047ab9 */ /* 0x000fe20000000a00 */
[----:B------:R-:W-:Y:S01]  /*11fc0*/  ULDC.64 UR6, c[0x0][0x280] ;  /* 0x0000a00000067ab9 */ /* 0x000fe20000000a00 */
[----:B------:R-:W4:Y:S04]  /*11fd0*/  LDL.LU R4, [R1+0x34] ;  /* 0x0000340001047983 */ /* 0x000f280000300800 */
[----:B------:R-:W4:Y:S04]  /*11fe0*/  LDL.LU.64 R2, [R1+0x50] ;  /* 0x0000500001027983 */ /* 0x000f280000300a00 */
[----:B------:R-:W2:Y:S04]  /*11ff0*/  LDL.LU R6, [R1+0x2c] ;  /* 0x00002c0001067983 */ /* 0x000ea80000300800 */
[----:B------:R-:W2:Y:S01]  /*12000*/  LDL.LU R5, [R1+0x4] ;  /* 0x0000040001057983 */ /* 0x000ea20000300800 */
[----:B---3--:R-:W-:Y:S01]  /*12010*/  ISETP.NE.AND P0, PT, R8, 0x1, PT ;  /* 0x000000010800780c */ /* 0x008fe20003f05270 */
[----:B------:R-:W3:-:S12]  /*12020*/  S2R R9, SR_TID.X ;  /* 0x0000000000097919 */ /* 0x000ed80000002100 */
[----:B------:R-:W0:Y:S01]  /*12030*/  @P0 LDC R7, c[0x0][0x450] ;  /* 0x00011400ff070b82 */ /* 0x000e220000000800 */
[----:B---3--:R-:W-:-:S05]  /*12040*/  IMAD.SHL.U32 R9, R9, 0x8, RZ ;  /* 0x0000000809097824 */ /* 0x008fca00078e00ff */
[----:B------:R-:W-:-:S04]  /*12050*/  LOP3.LUT R9, R9, 0x38, RZ, 0xc0, !PT ;  /* 0x0000003809097812 */ /* 0x000fc800078ec0ff */
[----:B------:R-:W-:Y:S01]  /*12060*/  LOP3.LUT R9, R9, 0x40, RZ, 0xfc, !PT ;  /* 0x0000004009097812 */ /* 0x000fe200078efcff */
[----:B----4-:R-:W-:Y:S02]  /*12070*/  IMAD.MOV.U32 R3, RZ, RZ, R4 ;  /* 0x000000ffff037224 */ /* 0x010fe400078e0004 */
[----:B------:R-:W3:Y:S01]  /*12080*/  S2R R4, SR_TID.X ;  /* 0x0000000000047919 */ /* 0x000ee20000002100 */
[----:B------:R-:W-:-:S04]  /*12090*/  IMAD.WIDE.U32 R2, R16, UR4, R2 ;  /* 0x0000000410027c25 */ /* 0x000fc8000f8e0002 */
[----:B------:R-:W-:Y:S01]  /*120a0*/  IMAD R3, R16, UR5, R3 ;  /* 0x0000000510037c24 */ /* 0x000fe2000f8e0203 */
[----:B------:R-:W-:Y:S02]  /*120b0*/  ULDC.64 UR4, c[0x0][0x2e0] ;  /* 0x0000b80000047ab9 */ /* 0x000fe40000000a00 */
[----:B--2---:R-:W-:Y:S02]  /*120c0*/  IMAD R0, R0, UR4, RZ ;  /* 0x0000000400007c24 */ /* 0x004fe4000f8e02ff */
[----:B------:R-:W-:-:S04]  /*120d0*/  IMAD.WIDE.U32 R2, R6, UR4, R2 ;  /* 0x0000000406027c25 */ /* 0x000fc8000f8e0002 */
[----:B------:R-:W-:Y:S01]  /*120e0*/  IMAD R0, R6, UR5, R0 ;  /* 0x0000000506007c24 */ /* 0x000fe2000f8e0200 */
[----:B------:R-:W-:Y:S01]  /*120f0*/  ULDC.64 UR4, c[0x0][0x2d0] ;  /* 0x0000b40000047ab9 */ /* 0x000fe20000000a00 */
[C---:B---3--:R-:W-:Y:S01]  /*12100*/  LOP3.LUT R6, R4.reuse, 0x7f, RZ, 0xc0, !PT ;  /* 0x0000007f04067812 */ /* 0x048fe200078ec0ff */
[----:B------:R-:W-:-:S03]  /*12110*/  IMAD.SHL.U32 R4, R4, 0x10, RZ ;  /* 0x0000001004047824 */ /* 0x000fc600078e00ff */
[----:B------:R-:W-:-:S04]  /*12120*/  SHF.R.U32.HI R6, RZ, 0x3, R6 ;  /* 0x00000003ff067819 */ /* 0x000fc80000011606 */
[----:B------:R-:W-:Y:S02]  /*12130*/  LOP3.LUT R4, R6, 0x70, R4, 0xf8, !PT ;  /* 0x0000007006047812 */ /* 0x000fe400078ef804 */
[----:B------:R-:W2:Y:S01]  /*12140*/  @P0 LDC R6, c[0x0][0x44c] ;  /* 0x00011300ff060b82 */ /* 0x000ea20000000800 */
[----:B------:R-:W-:Y:S02]  /*12150*/  IMAD.SHL.U32 R5, R5, 0x80, RZ ;  /* 0x0000008005057824 */ /* 0x000fe400078e00ff */
[----:B------:R-:W-:-:S03]  /*12160*/  IMAD.IADD R3, R3, 0x1, R0 ;  /* 0x0000000103037824 */ /* 0x000fc600078e0200 */
[----:B------:R-:W-:-:S05]  /*12170*/  LOP3.LUT R0, R4, R5, RZ, 0xfc, !PT ;  /* 0x0000000504007212 */ /* 0x000fca00078efcff */
[----:B------:R-:W-:Y:S02]  /*12180*/  IMAD.MOV.U32 R4, RZ, RZ, R0 ;  /* 0x000000ffff047224 */ /* 0x000fe400078e0000 */
[----:B--2---:R-:W-:-:S05]  /*12190*/  @P0 IMAD.HI.U32 R6, R0, R6, RZ ;  /* 0x0000000600060227 */ /* 0x004fca00078e00ff */
        /* <DEDUP_REMOVED lines=18> */
[----:B------:R-:W-:-:S05]  /*122c0*/  IMAD.IADD R0, R3, 0x1, R0 ;  /* 0x0000000103007824 */ /* 0x000fca00078e0200 */
[----:B------:R-:W-:Y:S01]  /*122d0*/  LEA.HI.X R3, R2, UR7, R0, 0x1, P2 ;  /* 0x0000000702037c11 */ /* 0x000fe200090f0c00 */
[----:B-1----:R-:W-:-:S05]  /*122e0*/  IMAD.SHL.U32 R10, R7, 0x8, RZ ;  /* 0x00000008070a7824 */ /* 0x002fca00078e00ff */
[----:B------:R-:W-:-:S04]  /*122f0*/  LOP3.LUT R10, R10, 0x38, RZ, 0xc0, !PT ;  /* 0x000000380a0a7812 */ /* 0x000fc800078ec0ff */
[----:B------:R-:W-:Y:S01]  /*12300*/  ISETP.GE.AND P0, PT, R10, UR4, PT ;  /* 0x000000040a007c0c */ /* 0x000fe2000bf06270 */
[----:B------:R-:W-:-:S03]  /*12310*/  UMOV UR4, 0xffffffff ;  /* 0xffffffff00047882 */ /* 0x000fc60000000000 */
[----:B0-----:R-:W-:Y:S09]  /*12320*/  BRA.DIV UR4, `(.L_x_6492) ;  /* 0x0000004204107947 */ /* 0x001ff2000b800000 */
[----:B------:R-:W0:Y:S02]  /*12330*/  S2R R6, SR_TID.X ;  /* 0x0000000000067919 */ /* 0x000e240000002100 */
[----:B0-----:R-:W-:-:S04]  /*12340*/  LOP3.LUT R6, R6, 0x7f, RZ, 0xc0, !PT ;  /* 0x0000007f06067812 */ /* 0x001fc800078ec0ff */
[----:B------:R-:W-:Y:S02]  /*12350*/  SHF.R.U32.HI R7, RZ, 0x3, R6 ;  /* 0x00000003ff077819 */ /* 0x000fe40000011606 */
[----:B------:R-:W2:Y:S01]  /*12360*/  LDL.LU R6, [R1+0x44] ;  /* 0x0000440001067983 */ /* 0x000ea20000300800 */
[----:B------:R-:W-:Y:S02]  /*12370*/  ULDC.64 UR4, c[0x0][0x208] ;  /* 0x0000820000047ab9 */ /* 0x000fe40000000a00 */
[----:B------:R-:W-:Y:S02]  /*12380*/  IMAD.IADD R0, R7, 0x1, R5 ;  /* 0x0000000107007824 */ /* 0x000fe400078e0205 */
[----:B------:R-:W0:Y:S02]  /*12390*/  SHFL.IDX PT, R7, R4, RZ, 0x181f ;  /* 0x00181fff04077589 */ /* 0x000e2400000e0000 */
[----:B------:R-:W-:Y:S02]  /*123a0*/  VIADD R5, R0, 0x10 ;  /* 0x0000001000057836 */ /* 0x000fe40000000000 */
[----:B--2---:R-:W-:-:S02]  /*123b0*/  IMAD R2, R6, R8, RZ ;  /* 0x0000000806027224 */ /* 0x004fc400078e02ff */
[----:B------:R-:W1:Y:S03]  /*123c0*/  SHFL.IDX PT, R6, R3, RZ, 0x181f ;  /* 0x00181fff03067589 */ /* 0x000e6600000e0000 */
[-C--:B------:R-:W-:Y:S01]  /*123d0*/  ISETP.GE.AND P4, PT, R0, R2.reuse, PT ;  /* 0x000000020000720c */ /* 0x080fe20003f86270 */
[----:B------:R-:W-:Y:S01]  /*123e0*/  SHFL.IDX PT, R8, R3, 0x1, 0x181f ;  /* 0x00381f0003087f89 */ /* 0x000fe200000e0000 */
[----:B------:R-:W-:-:S03]  /*123f0*/  ISETP.GE.AND P2, PT, R5, R2, PT ;  /* 0x000000020500720c */ /* 0x000fc60003f46270 */
[----:B------:R-:W2:Y:S08]  /*12400*/  SHFL.IDX PT, R5, R4, 0x1, 0x181f ;  /* 0x00381f0004057f89 */ /* 0x000eb000000e0000 */
[----:B0-----:R-:W-:-:S05]  /*12410*/  @!P4 LEA R7, P3, R10, R7, 0x1 ;  /* 0x000000070a07c211 */ /* 0x001fca00078608ff */
[----:B-1----:R-:W-:-:S05]  /*12420*/  @!P4 IMAD.X R6, RZ, RZ, R6, P3 ;  /* 0x000000ffff06c224 */ /* 0x002fca00018e0606 */
[----:B------:R-:W-:-:S04]  /*12430*/  @!P4 LOP3.LUT R7, R7, R6, RZ, 0x3c, !PT ;  /* 0x000000060707c212 */ /* 0x000fc800078e3cff */
[----:B------:R-:W-:-:S04]  /*12440*/  @!P4 LOP3.LUT R6, R7, R6, RZ, 0x3c, !PT ;  /* 0x000000060706c212 */ /* 0x000fc800078e3cff */
[----:B------:R-:W-:-:S05]  /*12450*/  @!P4 LOP3.LUT R7, R7, R6, RZ, 0x3c, !PT ;  /* 0x000000060707c212 */ /* 0x000fca00078e3cff */
[----:B-----5:R-:W-:Y:S04]  /*12460*/  @!P4 LDGSTS.E.BYPASS.LTC128B.128 [R9+0x16400], desc[UR4][R6.64], !P0 ;  /* 0x164000000609cfae */ /* 0x020fe8000c101d44 */
[----:B------:R2:W-:Y:S02]  /*12470*/  @!P4 LDGSTS.E.BYPASS.LTC128B.128 [R9+0x1a400], desc[UR4][R6.64+0x80], !P1 ;  /* 0x1a4000800609cfae */ /* 0x0005e4000c901d44 */
[----:B--2---:R-:W-:Y:S01]  /*12480*/  @!P2 LEA R7, P3, R10, R5, 0x1 ;  /* 0x000000050a07a211 */ /* 0x004fe200078608ff */
[----:B------:R-:W-:-:S04]  /*12490*/  VIADD R5, R0, 0x20 ;  /* 0x0000002000057836 */ /* 0x000fc80000000000 */
[----:B------:R-:W-:-:S05]  /*124a0*/  @!P2 IMAD.X R6, RZ, RZ, R8, P3 ;  /* 0x000000ffff06a224 */ /* 0x000fca00018e0608 */
[----:B------:R-:W-:-:S04]  /*124b0*/  @!P2 LOP3.LUT R7, R7, R6, RZ, 0x3c, !PT ;  /* 0x000000060707a212 */ /* 0x000fc800078e3cff */
[----:B------:R-:W-:-:S04]  /*124c0*/  @!P2 LOP3.LUT R6, R7, R6, RZ, 0x3c, !PT ;  /* 0x000000060706a212 */ /* 0x000fc800078e3cff */
[----:B------:R-:W-:-:S05]  /*124d0*/  @!P2 LOP3.LUT R7, R7, R6, RZ, 0x3c, !PT ;  /* 0x000000060707a212 */ /* 0x000fca00078e3cff */
        /* <DEDUP_REMOVED lines=52> */
[----:B------:R0:W2:Y:S02]  /*12820*/  SHFL.IDX PT, R3, R4, 0x7, 0x181f ;  /* 0x00f81f0004037f89 */ /* 0x0000a400000e0000 */
.L_x_6606:
        /* <DEDUP_REMOVED lines=11> */
[----:B------:R3:W-:Y:S02]  /*128e0*/  LDGSTS.E.BYPASS.LTC128B.128 [R9+0x1dc00], desc[UR4][R2.64+0x80], !P1 ;  /* 0x1dc0008002097fae */ /* 0x0007e4000c901d44 */
.L_x_6494:
[----:B------:R-:W-:Y:S05]  /*128f0*/  BSYNC B0 ;  /* 0x0000000000007941 */ /* 0x000fea0003800000 */
.L_x_6493:
[----:B------:R-:W-:Y:S01]  /*12900*/  NOP ;  /* 0x0000000000007918 */ /* 0x000fe20000000000 */
[----:B------:R-:W-:Y:S01]  /*12910*/  PLOP3.LUT P0, PT, PT, PT, PT, 0x80, 0x0 ;  /* 0x000000000000781c */ /* 0x000fe20003f0f070 */
[----:B0-----:R-:W-:-:S12]  /*12920*/  VIADD R6, R18, 0x34800 ;  /* 0x0003480012067836 */ /* 0x001fd80000000000 */
.L_x_6495:
        /* <DEDUP_REMOVED lines=18> */
.L_x_6607:
[----:B------:R-:W-:Y:S05]  /*12a50*/  BSYNC B0 ;  /* 0x0000000000007941 */ /* 0x000fea0003800000 */
.L_x_6496:
        /* <DEDUP_REMOVED lines=55> */
.L_x_6504:
[----:B------:R-:W-:Y:S01]  /*12dd0*/  IMAD R3, R8, 0x8, R18 ;  /* 0x0000000808037824 */ /* 0x000fe200078e0212 */
[----:B------:R-:W-:Y:S01]  /*12de0*/  SHF.L.U32 R2, R11, 0x1f, RZ ;  /* 0x0000001f0b027819 */ /* 0x000fe200000006ff */
[----:B------:R-:W-:Y:S03]  /*12df0*/  BSSY B3, `(.L_x_6505) ;  /* 0x0000003000037945 */ /* 0x000fe60003800000 */
[----:B------:R-:W1:Y:S02]  /*12e00*/  SYNCS.PHASECHK.TRANS64.TRYWAIT P0, [R3+URZ+0x34840], R2 ;  /* 0x03484002030075a7 */ /* 0x000e64000800017f */
[----:B-1----:R-:W-:Y:S05]  /*12e10*/  @!P0 BRA `(.L_x_6506) ;  /* 0x00000040003c8947 */ /* 0x002fea0003800000 */
.L_x_6608:
[----:B------:R-:W-:Y:S05]  /*12e20*/  BSYNC B3 ;  /* 0x0000000000037941 */ /* 0x000fea0003800000 */
.L_x_6505:
        /* <DEDUP_REMOVED lines=12> */
.L_x_6508:
[----:B------:R-:W-:Y:S05]  /*12ef0*/  BSYNC B3 ;  /* 0x0000000000037941 */ /* 0x000fea0003800000 */
.L_x_6507:
        /* <DEDUP_REMOVED lines=12> */
.L_x_6509:
        /* <DEDUP_REMOVED lines=16> */
.L_x_6510:
        /* <DEDUP_REMOVED lines=16> */
.L_x_6609:
[----:B------:R-:W-:Y:S05]  /*131c0*/  BSYNC B3 ;  /* 0x0000000000037941 */ /* 0x000fea0003800000 */
.L_x_6511:
        /* <DEDUP_REMOVED lines=12> */
.L_x_6514:
[----:B------:R-:W-:Y:S05]  /*13290*/  BSYNC B3 ;  /* 0x0000000000037941 */ /* 0x000fea0003800000 */
.L_x_6513:
[----:B------:R-:W2:Y:S04]  /*132a0*/  LDL R5, [R1+0x18] ;  /* 0x0000180001057983 */ /* 0x000ea80000100800 */
[----:B0-----:R-:W2:Y:S01]  /*132b0*/  LDL.LU R2, [R1+0x8] ;  /* 0x0000080001027983 */ /* 0x001ea20000300800 */
[----:B------:R-:W-:Y:S01]  /*132c0*/  R2UR UR10, R14 ;  /* 0x000000000e0a72ca */ /* 0x000fe200000e0000 */
[C-C-:B------:R-:W-:Y:S01]  /*132d0*/  IMAD R3, R19.reuse, 0x8, R18.reuse ;  /* 0x0000000813037824 */ /* 0x140fe200078e0212 */
        /* <DEDUP_REMOVED lines=9> */
.L_x_6515:
        /* <DEDUP_REMOVED lines=15> */
.L_x_6516:
        /* <DEDUP_REMOVED lines=12> */
.L_x_6503:
[----:B------:R-:W-:Y:S05]  /*13520*/  BSYNC B1 ;  /* 0x0000000000017941 */ /* 0x000fea0003800000 */
.L_x_6502:
[----:B0-----:R-:W2:Y:S01]  /*13530*/  LDL.LU R0, [R1+0x30] ;  /* 0x0000300001007983 */ /* 0x001ea20000300800 */
[----:B------:R-:W-:-:S03]  /*13540*/  IMAD.MOV.U32 R19, RZ, RZ, R8 ;  /* 0x000000ffff137224 */ /* 0x000fc600078e0008 */
[----:B------:R0:W-:Y:S02]  /*13550*/  STL [R1+0x14], R11 ;  /* 0x0000140b01007387 */ /* 0x0001e40000100800 */
[----:B0-2---:R-:W-:-:S07]  /*13560*/  VIADD R0, R0, 0xfffffffd ;  /* 0xfffffffd00007836 */ /* 0x005fce0000000000 */
.L_x_6501:
[----:B------:R-:W-:Y:S05]  /*13570*/  BSYNC B2 ;  /* 0x0000000000027941 */ /* 0x000fea0003800000 */
.L_x_6500:
[----:B------:R-:W-:Y:S01]  /*13580*/  VIADD R10, R10, 0xfffffffe ;  /* 0xfffffffe0a0a7836 */ /* 0x000fe20000000000 */
[----:B------:R-:W-:-:S04]  /*13590*/  LOP3.LUT R7, RZ, R7, RZ, 0x33, !PT ;  /* 0x00000007ff077212 */ /* 0x000fc800078e33ff */
[----:B------:R-:W-:-:S13]  /*135a0*/  ISETP.NE.AND P0, PT, R10, R7, PT ;  /* 0x000000070a00720c */ /* 0x000fda0003f05270 */
[----:B------:R-:W-:Y:S05]  /*135b0*/  @!P0 BRA `(.L_x_6499) ;  /* 0x0000001000d48947 */ /* 0x000fea0003800000 */
[----:B------:R-:W-:-:S07]  /*135c0*/  IMAD.MOV.U32 R9, RZ, RZ, R17 ;  /* 0x000000ffff097224 */ /* 0x000fce00078e0011 */
.L_x_6547:
        /* <DEDUP_REMOVED lines=36> */
.L_x_6519:
[----:B------:R-:W-:Y:S01]  /*13810*/  IMAD R3, R4, 0x8, R18 ;  /* 0x0000000804037824 */ /* 0x000fe200078e0212 */
[----:B------:R-:W-:Y:S01]  /*13820*/  SHF.L.U32 R2, R5, 0x1f, RZ ;  /* 0x0000001f05027819 */ /* 0x000fe200000006ff */
[----:B------:R-:W-:Y:S03]  /*13830*/  BSSY B2, `(.L_x_6520) ;  /* 0x0000003000027945 */ /* 0x000fe60003800000 */
[----:B------:R-:W1:Y:S02]  /*13840*/  SYNCS.PHASECHK.TRANS64.TRYWAIT P0, [R3+URZ+0x34840], R2 ;  /* 0x03484002030075a7 */ /* 0x000e64000800017f */
[----:B-1----:R-:W-:Y:S05]  /*13850*/  @!P0 BRA `(.L_x_6521) ;  /* 0x0000003400d48947 */ /* 0x002fea0003800000 */
.L_x_6610:
[----:B------:R-:W-:Y:S05]  /*13860*/  BSYNC B2 ;  /* 0x0000000000027941 */ /* 0x000fea0003800000 */
.L_x_6520:
        /* <DEDUP_REMOVED lines=12> */
.L_x_6523:
[----:B------:R-:W-:Y:S05]  /*13930*/  BSYNC B2 ;  /* 0x0000000000027941 */ /* 0x000fea0003800000 */
.L_x_6522:
[----:B------:R-:W2:Y:S01]  /*13940*/  LDL R8, [R1+0x18] ;  /* 0x0000180001087983 */ /* 0x000ea20000100800 */
[----:B------:R-:W-:Y:S01]  /*13950*/  IMAD.MOV.U32 R12, RZ, RZ, RZ ;  /* 0x000000ffff0c7224 */ /* 0x000fe200078e00ff */
[----:B------:R-:W-:Y:S01]  /*13960*/  UIADD3 UR4, UP0, UR36, 0x370, URZ ;  /* 0x0000037024047890 */ /* 0x000fe2000ff1e03f */
[----:B-1----:R-:W-:Y:S01]  /*13970*/  IMAD R2, R4, 0xb000, R18 ;  /* 0x0000b00004027824 */ /* 0x002fe200078e0212 */
        /* <DEDUP_REMOVED lines=8> */
.L_x_6524:
        /* <DEDUP_REMOVED lines=16> */
.L_x_6525:
        /* <DEDUP_REMOVED lines=16> */
.L_x_6611:
[----:B------:R-:W-:Y:S05]  /*13c00*/  BSYNC B2 ;  /* 0x0000000000027941 */ /* 0x000fea0003800000 */
.L_x_6526:
        /* <DEDUP_REMOVED lines=11> */
.L_x_6529:
[----:B------:R-:W-:Y:S05]  /*13cc0*/  BSYNC B2 ;  /* 0x0000000000027941 */ /* 0x000fea0003800000 */
.L_x_6528:
        /* <DEDUP_REMOVED lines=12> */
.L_x_6530:
        /* <DEDUP_REMOVED lines=15> */
.L_x_6531:
        /* <DEDUP_REMOVED lines=12> */
.L_x_6518:
[----:B------:R-:W-:Y:S05]  /*13f40*/  BSYNC B1 ;  /* 0x0000000000017941 */ /* 0x000fea0003800000 */
.L_x_6517:
        /* <DEDUP_REMOVED lines=36> */
.L_x_6534:
[----:B------:R-:W-:Y:S01]  /*14190*/  IMAD R2, R19, 0x8, R18 ;  /* 0x0000000813027824 */ /* 0x000fe200078e0212 */
[----:B------:R-:W-:Y:S01]  /*141a0*/  SHF.L.U32 R3, R12, 0x1f, RZ ;  /* 0x0000001f0c037819 */ /* 0x000fe200000006ff */
[----:B------:R-:W-:Y:S03]  /*141b0*/  BSSY B2, `(.L_x_6535) ;  /* 0x0000003000027945 */ /* 0x000fe60003800000 */
[----:B------:R-:W2:Y:S02]  /*141c0*/  SYNCS.PHASECHK.TRANS64.TRYWAIT P0, [R2+URZ+0x34840], R3 ;  /* 0x03484003020075a7 */ /* 0x000ea4000800017f */
[----:B--2---:R-:W-:Y:S05]  /*141d0*/  @!P0 BRA `(.L_x_6536) ;  /* 0x0000002c009c8947 */ /* 0x004fea0003800000 */
.L_x_6612:
[----:B------:R-:W-:Y:S05]  /*141e0*/  BSYNC B2 ;  /* 0x0000000000027941 */ /* 0x000fea0003800000 */
.L_x_6535:
        /* <DEDUP_REMOVED lines=12> */
.L_x_6538:
[----:B------:R-:W-:Y:S05]  /*142b0*/  BSYNC B2 ;  /* 0x0000000000027941 */ /* 0x000fea0003800000 */
.L_x_6537:
[----:B------:R-:W3:Y:S01]  /*142c0*/  LDL R10, [R1+0x18] ;  /* 0x00001800010a7983 */ /* 0x000ee20000100800 */
[----:B0-----:R-:W-:Y:S01]  /*142d0*/  IMAD.MOV.U32 R12, RZ, RZ, RZ ;  /* 0x000000ffff0c7224 */ /* 0x001fe200078e00ff */
[----:B------:R-:W-:Y:S01]  /*142e0*/  UIADD3 UR4, UP0, UR36, 0x370, URZ ;  /* 0x0000037024047890 */ /* 0x000fe2000ff1e03f */
[C---:B--2---:R-:W-:Y:S01]  /*142f0*/  IMAD R3, R19.reuse, 0x8, R6 ;  /* 0x0000000813037824 */ /* 0x044fe200078e0206 */
        /* <DEDUP_REMOVED lines=8> */
[----:B---3--:R-:W-:-:S09]  /*14380*/  IMAD R10, R8, 0xb0, R10 ;  /* 0x000000b0080a7824 */ /* 0x008fd200078e020a */
.L_x_6539:
        /* <DEDUP_REMOVED lines=16> */
.L_x_6540:
        /* <DEDUP_REMOVED lines=15> */
.L_x_6613:
[----:B------:R-:W-:Y:S05]  /*14580*/  BSYNC B2 ;  /* 0x0000000000027941 */ /* 0x000fea0003800000 */
.L_x_6541:
        /* <DEDUP_REMOVED lines=11> */
.L_x_6544:
[----:B------:R-:W-:Y:S05]  /*14640*/  BSYNC B2 ;  /* 0x0000000000027941 */ /* 0x000fea0003800000 */
.L_x_6543:
        /* <DEDUP_REMOVED lines=12> */
.L_x_6545:
        /* <DEDUP_REMOVED lines=15> */
.L_x_6546:
        /* <DEDUP_REMOVED lines=12> */
.L_x_6533:
[----:B------:R-:W-:Y:S05]  /*148c0*/  BSYNC B1 ;  /* 0x0000000000017941 */ /* 0x000fea0003800000 */
.L_x_6532:
[----:B------:R-:W2:Y:S01]  /*148d0*/  LDL R2, [R1+0x24] ;  /* 0x0000240001027983 */ /* 0x000ea20000100800 */
[----:B------:R-:W-:Y:S01]  /*148e0*/  VIADD R0, R0, 0xfffffffe ;  /* 0xfffffffe00007836 */ /* 0x000fe20000000000 */
[----:B--2---:R-:W-:-:S13]  /*148f0*/  ISETP.GT.AND P0, PT, R7, R2, PT ;  /* 0x000000020700720c */ /* 0x004fda0003f04270 */
[----:B------:R-:W-:Y:S05]  /*14900*/  @P0 BRA `(.L_x_6547) ;  /* 0xffffffec00300947 */ /* 0x000fea000383ffff */
.L_x_6499:
[----:B------:R-:W-:Y:S05]  /*14910*/  BSYNC B0 ;  /* 0x0000000000007941 */ /* 0x000fea0003800000 */
.L_x_6498:
        /* <DEDUP_REMOVED lines=9> */
[----:B------:R-:W-:-:S07]  /*149b0*/  ULDC.64 UR6, c[0x0][0x208] ;  /* 0x0000820000067ab9 */ /* 0x000fce0000000a00 */
[----:B------:R-:W1:Y:S01]  /*149c0*/  POPC R2, UR4 ;  /* 0x0000000400027d09 */ /* 0x000e620008000000 */
[----:B--2---:R-:W-:-:S13]  /*149d0*/  ISETP.EQ.U32.AND P0, PT, R0, R3, PT ;  /* 0x000000030000720c */ /* 0x004fda0003f02070 */
[----:B-1----:R-:W2:Y:S01]  /*149e0*/  @P0 ATOMG.E.ADD.STRONG.GPU PT, R5, desc[UR6][R4.64], R2 ;  /* 0x00000002040509a8 */ /* 0x002ea200081ee1c6 */
[----:B------:R-:W1:Y:S02]  /*149f0*/  S2R R3, SR_LTMASK ;  /* 0x0000000000037919 */ /* 0x000e640000003900 */
[----:B-1----:R-:W-:-:S06]  /*14a00*/  LOP3.LUT R3, R3, UR4, RZ, 0xc0, !PT ;  /* 0x0000000403037c12 */ /* 0x002fcc000f8ec0ff */
[----:B------:R-:W1:Y:S01]  /*14a10*/  POPC R3, R3 ;  /* 0x0000000300037309 */ /* 0x000e620000000000 */
[----:B--2---:R-:W1:Y:S02]  /*14a20*/  SHFL.IDX PT, R0, R5, R0, 0x1f ;  /* 0x00001f0005007589 */ /* 0x004e6400000e0000 */
[----:B-1----:R-:W-:-:S05]  /*14a30*/  IADD3 R0, R0, UR38, R3 ;  /* 0x0000002600007c10 */ /* 0x002fca000fffe003 */
[----:B------:R2:W-:Y:S02]  /*14a40*/  STL [R1], R0 ;  /* 0x0000000001007387 */ /* 0x0005e40000100800 */
.L_x_6549:
[----:B------:R-:W-:Y:S05]  /*14a50*/  BSYNC B0 ;  /* 0x0000000000007941 */ /* 0x000fea0003800000 */
.L_x_6548:
        /* <DEDUP_REMOVED lines=11> */
.L_x_6614:
[----:B------:R-:W-:Y:S05]  /*14b10*/  BSYNC B1 ;  /* 0x0000000000017941 */ /* 0x000fea0003800000 */
.L_x_6552:
        /* <DEDUP_REMOVED lines=9> */
.L_x_6555:
[----:B------:R-:W-:Y:S05]  /*14bb0*/  BSYNC B1 ;  /* 0x0000000000017941 */ /* 0x000fea0003800000 */
.L_x_6554:
        /* <DEDUP_REMOVED lines=12> */
.L_x_6556:
        /* <DEDUP_REMOVED lines=15> */
.L_x_6557:
        /* <DEDUP_REMOVED lines=10> */
.L_x_6551:
[----:B------:R-:W-:Y:S05]  /*14e10*/  BSYNC B0 ;  /* 0x0000000000007941 */ /* 0x000fea0003800000 */
.L_x_6550:
[----:B------:R-:W2:Y:S01]  /*14e20*/  LDL.LU R4, [R1+0x14] ;  /* 0x0000140001047983 */ /* 0x000ea20000300800 */
[----:B------:R-:W-:-:S05]  /*14e30*/  VIADD R19, R19, 0x1 ;  /* 0x0000000113137836 */ /* 0x000fca0000000000 */
[----:B------:R-:W-:-:S04]  /*14e40*/  ISETP.NE.AND P0, PT, R19, 0x2, PT ;  /* 0x000000021300780c */ /* 0x000fc80003f05270 */
[----:B------:R-:W-:Y:S02]  /*14e50*/  SEL R0, RZ, 0x1, P0 ;  /* 0x00000001ff007807 */ /* 0x000fe40000000000 */
[----:B------:R-:W-:Y:S02]  /*14e60*/  SEL R19, R19, RZ, P0 ;  /* 0x000000ff13137207 */ /* 0x000fe40000000000 */
[----:B--2---:R-:W-:-:S05]  /*14e70*/  LOP3.LUT R4, R4, R0, RZ, 0x3c, !PT ;  /* 0x0000000004047212 */ /* 0x004fca00078e3cff */
[----:B------:R2:W-:Y:S02]  /*14e80*/  STL [R1+0x14], R4 ;  /* 0x0000140401007387 */ /* 0x0005e40000100800 */
.L_x_6478:
[----:B------:R-:W-:Y:S05]  /*14e90*/  BSYNC B7 ;  /* 0x0000000000077941 */ /* 0x000fea0003800000 */
.L_x_6476:
[----:B----4-:R-:W4:Y:S02]  /*14ea0*/  LDL R0, [R1+0x1c] ;  /* 0x00001c0001007983 */ /* 0x010f240000100800 */
[----:B----4-:R-:W-:-:S13]  /*14eb0*/  LOP3.LUT P0, RZ, R0, 0x2, RZ, 0xc0, !PT ;  /* 0x0000000200ff7812 */ /* 0x010fda000780c0ff */
        /* <DEDUP_REMOVED lines=12> */
.L_x_6558:
[----:B------:R-:W4:Y:S01]  /*14f80*/  S2R R0, SR_TID.X ;  /* 0x0000000000007919 */ /* 0x000f220000002100 */
[----:B------:R-:W-:Y:S01]  /*14f90*/  UMOV UR4, 0xffffffff ;  /* 0xffffffff00047882 */ /* 0x000fe20000000000 */
[----:B----4-:R-:W-:-:S04]  /*14fa0*/  LOP3.LUT R16, R0, 0x1f, RZ, 0xc0, !PT ;  /* 0x0000001f00107812 */ /* 0x010fc800078ec0ff */
[----:B------:R-:W-:Y:S01]  /*14fb0*/  ISETP.NE.AND P0, PT, R16, 0x1f, PT ;  /* 0x0000001f1000780c */ /* 0x000fe20003f05270 */
[----:B------:R-:W-:-:S12]  /*14fc0*/  BRA.DIV UR4, `(.L_x_6560) ;  /* 0x00000022045c7947 */ /* 0x000fd8000b800000 */
[----:B------:R-:W1:Y:S01]  /*14fd0*/  LDL.LU R3, [R1] ;  /* 0x0000000001037983 */ /* 0x000e620000300800 */
[----:B------:R-:W-:-:S03]  /*14fe0*/  ULDC UR4, c[0x0][0xc3c] ;  /* 0x00030f0000047ab9 */ /* 0x000fc60000000800 */
[----:B--23--:R-:W2:Y:S01]  /*14ff0*/  LDL R4, [R1+0xc] ;  /* 0x00000c0001047983 */ /* 0x00cea20000100800 */
[----:B------:R-:W-:Y:S01]  /*15000*/  ULDC.64 UR6, c[0x0][0x208] ;  /* 0x0000820000067ab9 */ /* 0x000fe20000000a00 */
[----:B-1----:R-:W-:Y:S02]  /*15010*/  IMAD.MOV.U32 R10, RZ, RZ, R3 ;  /* 0x000000ffff0a7224 */ /* 0x002fe400078e0003 */
[----:B--2---:R-:W-:-:S05]  /*15020*/  IMAD.IADD R0, R4, 0x1, R16 ;  /* 0x0000000104007824 */ /* 0x004fca00078e0210 */
[----:B------:R-:W-:-:S13]  /*15030*/  ISETP.GE.OR P1, PT, R0, UR4, !P0 ;  /* 0x0000000400007c0c */ /* 0x000fda000c726670 */
[----:B------:R-:W1:Y:S08]  /*15040*/  @!P1 LDC.64 R2, c[0x0][0xc80] ;  /* 0x00032000ff029b82 */ /* 0x000e700000000a00 */
[----:B------:R-:W2:Y:S01]  /*15050*/  @!P1 LDC.64 R4, c[0x0][0xc78] ;  /* 0x00031e00ff049b82 */ /* 0x000ea20000000a00 */
[----:B-1----:R-:W-:-:S05]  /*15060*/  @!P1 IMAD.WIDE R2, R0, 0x4, R2 ;  /* 0x0000000400029825 */ /* 0x002fca00078e0202 */
[----:B------:R2:W3:Y:S02]  /*15070*/  @!P1 LDG.E R6, desc[UR6][R2.64] ;  /* 0x0000000602069981 */ /* 0x0004e4000c1e1900 */
[----:B--2---:R-:W-:-:S06]  /*15080*/  @!P1 IMAD.WIDE R2, R0, 0x4, R4 ;  /* 0x0000000400029825 */ /* 0x004fcc00078e0204 */
[----:B------:R-:W2:Y:S01]  /*15090*/  @!P1 LDG.E R2, desc[UR6][R2.64] ;  /* 0x0000000602029981 */ /* 0x000ea2000c1e1900 */
[----:B------:R-:W-:Y:S01]  /*150a0*/  IMAD.MOV.U32 R5, RZ, RZ, RZ ;  /* 0x000000ffff057224 */ /* 0x000fe200078e00ff */
[C---:B------:R-:W-:Y:S02]  /*150b0*/  ISETP.GE.U32.AND P2, PT, R16.reuse, 0x2, PT ;  /* 0x000000021000780c */ /* 0x040fe40003f46070 */
[C---:B------:R-:W-:Y:S01]  /*150c0*/  ISETP.GE.U32.AND P3, PT, R16.reuse, 0x4, PT ;  /* 0x000000041000780c */ /* 0x040fe20003f66070 */
[----:B------:R-:W-:Y:S01]  /*150d0*/  SHFL.IDX PT, R0, R10, RZ, 0x1f ;  /* 0x00001fff0a007589 */ /* 0x000fe200000e0000 */
[C---:B------:R-:W-:Y:S02]  /*150e0*/  ISETP.GE.U32.AND P4, PT, R16.reuse, 0x8, PT ;  /* 0x000000081000780c */ /* 0x040fe40003f86070 */
[----:B------:R-:W-:Y:S01]  /*150f0*/  ISETP.GE.U32.AND P5, PT, R16, 0x10, PT ;  /* 0x000000101000780c */ /* 0x000fe20003fa6070 */
[----:B------:R-:W-:Y:S01]  /*15100*/  SHFL.IDX PT, R8, R10, 0x1, 0x1f ;  /* 0x00201f000a087f89 */ /* 0x000fe200000e0000 */
[----:B---3--:R-:W-:Y:S01]  /*15110*/  @!P1 IMAD.MOV.U32 R5, RZ, RZ, R6 ;  /* 0x000000ffff059224 */ /* 0x008fe200078e0006 */
[----:B------:R-:W-:-:S02]  /*15120*/  CS2R R6, SRZ ;  /* 0x0000000000067805 */ /* 0x000fc4000001ff00 */
        /* <DEDUP_REMOVED lines=19> */
.L_x_6624:
[----:B------:R-:W-:Y:S02]  /*15260*/  ULDC UR4, c[0x0][0xc38] ;  /* 0x00030e0000047ab9 */ /* 0x000fe40000000800 */
[----:B------:R-:W-:-:S04]  /*15270*/  IMAD.U32 R3, RZ, RZ, UR4 ;  /* 0x00000004ff037e24 */ /* 0x000fc8000f8e00ff */
[----:B--2---:R-:W-:-:S04]  /*15280*/  IMAD R9, R9, R3, RZ ;  /* 0x0000000309097224 */ /* 0x004fc800078e02ff */
[----:B------:R-:W-:-:S05]  /*15290*/  IMAD.IADD R4, R8, 0x1, R9 ;  /* 0x0000000108047824 */ /* 0x000fca00078e0209 */
[----:B------:R-:W-:-:S13]  /*152a0*/  ISETP.GT.AND P6, PT, R4, R0, PT ;  /* 0x000000000400720c */ /* 0x000fda0003fc4270 */
[----:B------:R-:W-:Y:S05]  /*152b0*/  @P6 BRA `(.L_x_6561) ;  /* 0x0000000000b06947 */ /* 0x000fea0003800000 */
.L_x_6564:
[----:B-1----:R-:W2:Y:S01]  /*152c0*/  LDL.LU R2, [R1+0xc] ;  /* 0x00000c0001027983 */ /* 0x002ea20000300800 */
[----:B------:R-:W1:Y:S01]  /*152d0*/  LDC R3, c[0x0][0xc3c] ;  /* 0x00030f00ff037b82 */ /* 0x000e620000000800 */
        /* <DEDUP_REMOVED lines=36> */
.L_x_6632:
[----:B------:R-:W-:Y:S02]  /*15520*/  ULDC UR4, c[0x0][0xc38] ;  /* 0x00030e0000047ab9 */ /* 0x000fe40000000800 */
[----:B------:R-:W-:-:S04]  /*15530*/  IMAD.U32 R3, RZ, RZ, UR4 ;  /* 0x00000004ff037e24 */ /* 0x000fc8000f8e00ff */
[----:B--2---:R-:W-:-:S04]  /*15540*/  IMAD R9, R9, R3, RZ ;  /* 0x0000000309097224 */ /* 0x004fc800078e02ff */
[----:B------:R-:W-:-:S05]  /*15550*/  IMAD.IADD R4, R9, 0x1, R4 ;  /* 0x0000000109047824 */ /* 0x000fca00078e0204 */
[----:B------:R-:W-:-:S13]  /*15560*/  ISETP.GT.AND P6, PT, R4, R0, PT ;  /* 0x000000000400720c */ /* 0x000fda0003fc4270 */
[----:B------:R-:W-:Y:S05]  /*15570*/  @!P6 BRA `(.L_x_6564) ;  /* 0xfffffffc0050e947 */ /* 0x000fea000383ffff */
.L_x_6561:
        /* <DEDUP_REMOVED lines=9> */
.L_x_6637:
[----:B------:R-:W-:-:S13]  /*15610*/  ISETP.NE.AND P0, PT, R8, RZ, PT ;  /* 0x000000ff0800720c */ /* 0x000fda0003f05270 */
[----:B------:R-:W-:Y:S05]  /*15620*/  @!P0 BRA `(.L_x_6566) ;  /* 0x0000000000148947 */ /* 0x000fea0003800000 */
[----:B------:R-:W-:Y:S01]  /*15630*/  UMOV UR4, 0xffffffff ;  /* 0xffffffff00047882 */ /* 0x000fe20000000000 */
[----:B0-----:R-:W-:Y:S02]  /*15640*/  VIADD R12, R4, 0xffffffff ;  /* 0xffffffff040c7836 */ /* 0x001fe40000000000 */
[----:B------:R-:W-:Y:S05]  /*15650*/  BRA.DIV UR4, `(.L_x_6567) ;  /* 0x00000026044c7947 */ /* 0x000fea000b800000 */
[----:B-1----:R0:W1:Y:S02]  /*15660*/  SHFL.IDX PT, R2, R2, R12, 0x1f ;  /* 0x00001f0c02027589 */ /* 0x00206400000e0000 */
.L_x_6640:
[----:B-1----:R-:W-:-:S07]  /*15670*/  IMAD.MOV.U32 R6, RZ, RZ, R2 ;  /* 0x000000ffff067224 */ /* 0x002fce00078e0002 */
.L_x_6566:
        /* <DEDUP_REMOVED lines=56> */
[----:B-----5:R-:W-:Y:S02]  /*15a00*/  IMAD.IADD R10, R4, 0x1, R10 ;  /* 0x00000001040a7824 */ /* 0x020fe400078e020a */
[----:B--2---:R-:W-:Y:S02]  /*15a10*/  IMAD.IADD R4, R0, 0x1, -R5 ;  /* 0x0000000100047824 */ /* 0x004fe400078e0a05 */
[----:B------:R-:W-:-:S05]  /*15a20*/  IMAD R0, R3, 0x10000, R2 ;  /* 0x0001000003007824 */ /* 0x000fca00078e0202 */
[----:B------:R1:W-:Y:S04]  /*15a30*/  STL [R1+0x8], R0 ;  /* 0x0000080001007387 */ /* 0x0003e80000100800 */
[----:B------:R1:W-:Y:S04]  /*15a40*/  STL [R1+0xc], R10 ;  /* 0x00000c0a01007387 */ /* 0x0003e80000100800 */
[----:B------:R1:W-:Y:S01]  /*15a50*/  STL [R1+0x4], R4 ;  /* 0x0000040401007387 */ /* 0x0003e20000100800 */
[----:B------:R-:W-:Y:S05]  /*15a60*/  BRA `(.L_x_6568) ;  /* 0x0000000000287947 */ /* 0x000fea0003800000 */
.L_x_6562:
        /* <DEDUP_REMOVED lines=10> */
.L_x_6568:
[----:B--2---:R-:W2:Y:S04]  /*15b10*/  LDL R3, [R1+0x8] ;  /* 0x0000080001037983 */ /* 0x004ea80000100800 */
[----:B------:R-:W3:Y:S04]  /*15b20*/  LDL R2, [R1+0xc] ;  /* 0x00000c0001027983 */ /* 0x000ee80000100800 */
[----:B-1----:R-:W4:Y:S04]  /*15b30*/  LDL R4, [R1] ;  /* 0x0000000001047983 */ /* 0x002f280000100800 */
[----:B------:R-:W4:Y:S01]  /*15b40*/  LDL R5, [R1+0x4] ;  /* 0x0000040001057983 */ /* 0x000f220000100800 */
[----:B------:R-:W-:Y:S05]  /*15b50*/  WARPSYNC.ALL ;  /* 0x0000000000007948 */ /* 0x000fea0003800000 */
[----:B------:R-:W1:Y:S02]  /*15b60*/  S2R R0, SR_TID.X ;  /* 0x0000000000007919 */ /* 0x000e640000002100 */
[----:B-1----:R-:W-:Y:S01]  /*15b70*/  LOP3.LUT R0, R0, 0x1f, RZ, 0xc0, !PT ;  /* 0x0000001f00007812 */ /* 0x002fe200078ec0ff */
[----:B------:R-:W-:Y:S03]  /*15b80*/  BAR.SYNC.DEFER_BLOCKING 0x4, 0x180 ;  /* 0x0106000000007b1d */ /* 0x000fe60000010000 */
[----:B------:R-:W-:-:S13]  /*15b90*/  ISETP.NE.AND P0, PT, R0, RZ, PT ;  /* 0x000000ff0000720c */ /* 0x000fda0003f05270 */
[----:B------:R-:W-:Y:S01]  /*15ba0*/  @!P0 MOV R0, 0x400 ;  /* 0x0000040000008802 */ /* 0x000fe20000000f00 */
[----:B--2---:R-:W-:Y:S02]  /*15bb0*/  IMAD.MOV.U32 R6, RZ, RZ, R3 ;  /* 0x000000ffff067224 */ /* 0x004fe400078e0003 */
[----:B------:R-:W1:Y:S01]  /*15bc0*/  @!P0 S2R R3, SR_CgaCtaId ;  /* 0x0000000000038919 */ /* 0x000e620000008800 */
[----:B---3--:R-:W-:Y:S01]  /*15bd0*/  IMAD.MOV.U32 R7, RZ, RZ, R2 ;  /* 0x000000ffff077224 */ /* 0x008fe200078e0002 */
[----:B-1----:R-:W-:-:S05]  /*15be0*/  @!P0 LEA R18, R3, R0, 0x18 ;  /* 0x0000000003128211 */ /* 0x002fca00078ec0ff */
[----:B----4-:R2:W-:Y:S01]  /*15bf0*/  @!P0 STS.128 [R18+0x348d0], R4 ;  /* 0x0348d00412008388 */ /* 0x0105e20000000c00 */
[----:B------:R-:W-:Y:S06]  /*15c00*/  BAR.ARV 0x5, 0x180 ;  /* 0x0146000000007b1d */ /* 0x000fec0000002000 */
.L_x_6559:
[----:B------:R-:W3:Y:S01]  /*15c10*/  LDL R0, [R1+0xc] ;  /* 0x00000c0001007983 */ /* 0x000ee20000100800 */
[----:B------:R-:W-:Y:S02]  /*15c20*/  ULDC UR4, c[0x0][0xc3c] ;  /* 0x00030f0000047ab9 */ /* 0x000fe40000000800 */
[----:B---3--:R-:W-:-:S13]  /*15c30*/  ISETP.GE.AND P0, PT, R0, UR4, PT ;  /* 0x0000000400007c0c */ /* 0x008fda000bf06270 */
[----:B------:R-:W-:Y:S05]  /*15c40*/  @!P0 BRA `(.L_x_6569) ;  /* 0xffffffac002c8947 */ /* 0x000fea000383ffff */
[----:B------:R-:W-:Y:S05]  /*15c50*/  BSYNC B8 ;  /* 0x0000000000087941 */ /* 0x000fea0003800000 */
.L_x_6470:
[----:B-1----:R-:W3:Y:S01]  /*15c60*/  LDL.LU R0, [R1+0x48] ;  /* 0x0000480001007983 */ /* 0x002ee20000300800 */
[----:B------:R-:W-:Y:S01]  /*15c70*/  BSSY B0, `(.L_x_6570) ;  /* 0x000000b000007945 */ /* 0x000fe20003800000 */
[----:B--2---:R-:W1:Y:S01]  /*15c80*/  S2R R5, SR_CgaCtaId ;  /* 0x0000000000057919 */ /* 0x004e620000008800 */
        /* <DEDUP_REMOVED lines=9> */
.L_x_6641:
[----:B------:R-:W-:Y:S05]  /*15d20*/  BSYNC B0 ;  /* 0x0000000000007941 */ /* 0x000fea0003800000 */
.L_x_6570:
[----:B------:R-:W-:-:S03]  /*15d30*/  UMOV UR4, 0xffffffff ;  /* 0xffffffff00047882 */ /* 0x000fc60000000000 */
[----:B------:R-:W-:Y:S05]  /*15d40*/  BRA.DIV UR4, `(.L_x_6572) ;  /* 0x0000001e04cc7947 */ /* 0x000fea000b800000 */
[----:B------:R-:W1:Y:S02]  /*15d50*/  S2R R2, SR_TID.X ;  /* 0x0000000000027919 */ /* 0x000e640000002100 */
[----:B-1----:R-:W-:-:S04]  /*15d60*/  SHF.R.U32.HI R2, RZ, 0x5, R2 ;  /* 0x00000005ff027819 */ /* 0x002fc80000011602 */
[----:B------:R-:W-:-:S05]  /*15d70*/  LOP3.LUT R2, R2, 0x3, RZ, 0xc0, !PT ;  /* 0x0000000302027812 */ /* 0x000fca00078ec0ff */
[----:B------:R1:W2:Y:S02]  /*15d80*/  SHFL.IDX PT, R14, R2, RZ, 0x1f ;  /* 0x00001fff020e7589 */ /* 0x0002a400000e0000 */
.L_x_6644:
[----:B--2---:R-:W-:Y:S01]  /*15d90*/  ISETP.NE.AND P0, PT, R14, RZ, PT ;  /* 0x000000ff0e00720c */ /* 0x004fe20003f05270 */
[----:B------:R-:W-:-:S12]  /*15da0*/  BSSY B0, `(.L_x_6573) ;  /* 0x0000027000007945 */ /* 0x000fd80003800000 */
[----:B------:R-:W-:Y:S05]  /*15db0*/  @P0 BRA `(.L_x_6574) ;  /* 0x0000000000940947 */ /* 0x000fea0003800000 */
[----:B------:R-:W-:-:S03]  /*15dc0*/  UMOV UR4, 0xffffffff ;  /* 0xffffffff00047882 */ /* 0x000fc60000000000 */
[----:B------:R-:W-:Y:S05]  /*15dd0*/  BRA.DIV UR4, `(.L_x_6575) ;  /* 0x0000001e04dc7947 */ /* 0x000fea000b800000 */
[----:B------:R-:W-:-:S13]  /*15de0*/  ELECT P6, URZ, PT ;  /* 0x00000000003f782f */ /* 0x000fda00038c0000 */
.L_x_6647:
        /* <DEDUP_REMOVED lines=8> */
.L_x_6576:
        /* <DEDUP_REMOVED lines=13> */
.L_x_6648:
[----:B------:R-:W1:Y:S02]  /*15f40*/  SYNCS.PHASECHK.TRANS64.TRYWAIT P0, [R7+URZ], R2 ;  /* 0x00000002070075a7 */ /* 0x000e64000800017f */
[----:B-1----:R-:W-:Y:S05]  /*15f50*/  @!P0 BRA `(.L_x_6578) ;  /* 0x0000001c00b08947 */ /* 0x002fea0003800000 */
.L_x_6649:
[----:B------:R-:W-:Y:S05]  /*15f60*/  @!P2 BRA `(.L_x_6579) ;  /* 0x000000000004a947 */ /* 0x000fea0003800000 */
[----:B------:R-:W-:Y:S01]  /*15f70*/  BPT.TRAP 0x1 ;  /* 0x000000040000795c */ /* 0x000fe20000300000 */
.L_x_6579:
[----:B------:R-:W-:-:S04]  /*15f80*/  VIADD R0, R0, 0x34860 ;  /* 0x0003486000007836 */ /* 0x000fc80000000000 */
[----:B------:R-:W-:-:S04]  /*15f90*/  IMAD R4, R19, 0x8, R0 ;  /* 0x0000000813047824 */ /* 0x000fc800078e0200 */
[----:B------:R-:W2:Y:S02]  /*15fa0*/  SYNCS.PHASECHK.TRANS64.TRYWAIT P0, [R4+URZ], R5 ;  /* 0x00000005040075a7 */ /* 0x000ea4000800017f */
[----:B--2---:R-:W-:Y:S05]  /*15fb0*/  @!P0 BRA `(.L_x_6580) ;  /* 0x0000001c00ac8947 */ /* 0x004fea0003800000 */
.L_x_6650:
[----:B------:R-:W-:-:S07]  /*15fc0*/  IMAD R3, R3, 0x8, R0 ;  /* 0x0000000803037824 */ /* 0x000fce00078e0200 */
.L_x_6581:
[----:B---3--:R3:W4:Y:S02]  /*15fd0*/  SYNCS.PHASECHK.TRANS64.TRYWAIT P0, [R3+URZ], R2 ;  /* 0x00000002030075a7 */ /* 0x008724000800017f */
[----:B----4-:R-:W-:Y:S05]  /*15fe0*/  @!P0 NANOSLEEP.SYNCS 0x989680 ;  /* 0x009896800000895d */ /* 0x010fea0003900000 */
[----:B------:R-:W4:Y:S02]  /*15ff0*/  @!P0 SYNCS.PHASECHK.TRANS64 P0, [R3+URZ], R2 ;  /* 0x00000002030085a7 */ /* 0x000f24000800007f */
[----:B----4-:R-:W-:Y:S05]  /*16000*/  @!P0 BRA `(.L_x_6581) ;  /* 0xfffffffc00f08947 */ /* 0x010fea000383ffff */
.L_x_6574:
[----:B------:R-:W-:Y:S05]  /*16010*/  BSYNC B0 ;  /* 0x0000000000007941 */ /* 0x000fea0003800000 */
.L_x_6573:
[----:B------:R-:W-:Y:S05]  /*16020*/  EXIT ;  /* 0x000000000000794d */ /* 0x000fea0003800000 */
.L_x_6421:
[----:B0-----:R0:W1:Y:S02]  /*16030*/  SYNCS.PHASECHK.TRANS64.TRYWAIT P1, [R0+URZ+0x34800], R3 ;  /* 0x03480003000075a7 */ /* 0x001064000802017f */
[----:B-1----:R-:W-:Y:S05]  /*16040*/  @!P1 NANOSLEEP.SYNCS 0x989680 ;  /* 0x009896800000995d */ /* 0x002fea0003900000 */
[----:B------:R-:W1:Y:S02]  /*16050*/  @!P1 SYNCS.PHASECHK.TRANS64 P1, [R0+URZ+0x34800], R3 ;  /* 0x03480003000095a7 */ /* 0x000e64000802007f */
[----:B-1----:R-:W-:Y:S05]  /*16060*/  @!P1 BRA `(.L_x_6421) ;  /* 0xfffffffc00f09947 */ /* 0x002fea000383ffff */
[----:B------:R-:W-:Y:S05]  /*16070*/  BRA `(.L_x_6582) ;  /* 0xfffffebc004c7947 */ /* 0x000fea000383ffff */
.L_x_6425:
[----:B0-----:R0:W2:Y:S02]  /*16080*/  SYNCS.PHASECHK.TRANS64.TRYWAIT P2, [R11+URZ+0x34830], R4 ;  /* 0x034830040b0075a7 */ /* 0x0010a4000804017f */
[----:B--2---:R-:W-:Y:S05]  /*16090*/  @!P2 NANOSLEEP.SYNCS 0x989680 ;  /* 0x009896800000a95d */ /* 0x004fea0003900000 */
[----:B------:R-:W2:Y:S02]  /*160a0*/  @!P2 SYNCS.PHASECHK.TRANS64 P2, [R11+URZ+0x34830], R4 ;  /* 0x034830040b00a5a7 */ /* 0x000ea4000804007f */
[----:B--2---:R-:W-:Y:S05]  /*160b0*/  @!P2 BRA `(.L_x_6425) ;  /* 0xfffffffc00f0a947 */ /* 0x004fea000383ffff */
[----:B------:R-:W-:Y:S05]  /*160c0*/  BRA `(.L_x_6424) ;  /* 0xfffffebc00707947 */ /* 0x000fea000383ffff */
.L_x_6430:
[----:B-1----:R1:W2:Y:S02]  /*160d0*/  SYNCS.PHASECHK.TRANS64.TRYWAIT P2, [R0+URZ+0x34830], R21 ;  /* 0x03483015000075a7 */ /* 0x0022a4000804017f */
[----:B--2---:R-:W-:Y:S05]  /*160e0*/  @!P2 NANOSLEEP.SYNCS 0x989680 ;  /* 0x009896800000a95d */ /* 0x004fea0003900000 */
[----:B------:R-:W2:Y:S02]  /*160f0*/  @!P2 SYNCS.PHASECHK.TRANS64 P2, [R0+URZ+0x34830], R21 ;  /* 0x034830150000a5a7 */ /* 0x000ea4000804007f */
[----:B--2---:R-:W-:Y:S05]  /*16100*/  @!P2 BRA `(.L_x_6430) ;  /* 0xfffffffc00f0a947 */ /* 0x004fea000383ffff */
[----:B------:R-:W-:Y:S05]  /*16110*/  BRA `(.L_x_6427) ;  /* 0xffffff0c00a87947 */ /* 0x000fea000383ffff */
.L_x_6434:
[----:B-1----:R-:W-:-:S04]  /*16120*/  IMAD.U32 R10, RZ, RZ, UR6 ;  /* 0x00000006ff0a7e24 */ /* 0x002fc8000f8e00ff */
[----:B------:R1:W2:Y:S03]  /*16130*/  SYNCS.PHASECHK.TRANS64.TRYWAIT P2, [R10+URZ+0x34850], R0 ;  /* 0x034850000a0075a7 */ /* 0x0002a6000804017f */
[----:B--2---:R-:W-:Y:S05]  /*16140*/  @!P2 NANOSLEEP.SYNCS 0x989680 ;  /* 0x009896800000a95d */ /* 0x004fea0003900000 */
[----:B------:R-:W2:Y:S02]  /*16150*/  @!P2 SYNCS.PHASECHK.TRANS64 P2, [R10+URZ+0x34850], R0 ;  /* 0x034850000a00a5a7 */ /* 0x000ea4000804007f */
[----:B--2---:R-:W-:Y:S05]  /*16160*/  @!P2 BRA `(.L_x_6434) ;  /* 0xfffffffc00eca947 */ /* 0x004fea000383ffff */
[----:B------:R-:W-:Y:S05]  /*16170*/  BRA `(.L_x_6431) ;  /* 0xffffff3400587947 */ /* 0x000fea000383ffff */
.L_x_6439:
[----:B-1----:R1:W2:Y:S02]  /*16180*/  SYNCS.PHASECHK.TRANS64.TRYWAIT P0, [R8+URZ+0x34850], R3 ;  /* 0x03485003080075a7 */ /* 0x0022a4000800017f */
[----:B--2---:R-:W-:Y:S05]  /*16190*/  @!P0 NANOSLEEP.SYNCS 0x989680 ;  /* 0x009896800000895d */ /* 0x004fea0003900000 */
[----:B------:R-:W2:Y:S02]  /*161a0*/  @!P0 SYNCS.PHASECHK.TRANS64 P0, [R8+URZ+0x34850], R3 ;  /* 0x03485003080085a7 */ /* 0x000ea4000800007f */
[----:B--2---:R-:W-:Y:S05]  /*161b0*/  @!P0 BRA `(.L_x_6439) ;  /* 0xfffffffc00f08947 */ /* 0x004fea000383ffff */
[----:B------:R-:W-:Y:S05]  /*161c0*/  BRA `(.L_x_6438) ;  /* 0xffffff5800407947 */ /* 0x000fea000383ffff */
.L_x_6484:
        /* <DEDUP_REMOVED lines=11> */
.L_x_6584:
[----:B------:R-:W-:Y:S05]  /*16280*/  BSYNC B0 ;  /* 0x0000000000007941 */ /* 0x000fea0003800000 */
.L_x_6583:
[----:B------:R-:W-:Y:S05]  /*16290*/  BRA `(.L_x_6585) ;  /* 0xffffffb400547947 */ /* 0x000fea000383ffff */
.L_x_6486:
[----:B------:R-:W-:Y:S01]  /*162a0*/  BSSY B0, `(.L_x_6586) ;  /* 0x0000006000007945 */ /* 0x000fe20003800000 */
[----:B------:R-:W-:-:S07]  /*162b0*/  IMAD.MOV.U32 R15, RZ, RZ, -0x1 ;  /* 0xffffffffff0f7424 */ /* 0x000fce00078e00ff */
[----:B01-3--:R-:W-:Y:S05]  /*162c0*/  WARPSYNC.COLLECTIVE R15, `(.L_x_6587) ;  /* 0x000000000f0c7348 */ /* 0x00bfea0003c00000 */
[----:B------:R-:W-:Y:S02]  /*162d0*/  ELECT P6, UR62, PT ;  /* 0x00000000003e782f */ /* 0x000fe400038c0000 */
[----:B------:R-:W-:Y:S01]  /*162e0*/  MOV R14, UR62 ;  /* 0x0000003e000e7c02 */ /* 0x000fe20008000f00 */
[----:B01-3--:R-:W-:Y:S10]  /*162f0*/  ENDCOLLECTIVE ;  /* 0x000000000000791b */ /* 0x00bff40003800000 */
.L_x_6587:
[----:B------:R-:W-:Y:S05]  /*16300*/  BSYNC B0 ;  /* 0x0000000000007941 */ /* 0x000fea0003800000 */
.L_x_6586:
[----:B------:R-:W-:Y:S05]  /*16310*/  BRA `(.L_x_6588) ;  /* 0xffffffb400607947 */ /* 0x000fea000383ffff */
.L_x_6488:
[----:B--2---:R2:W3:Y:S02]  /*16320*/  SYNCS.PHASECHK.TRANS64.TRYWAIT P0, [R0+URZ+0x34840], R2 ;  /* 0x03484002000075a7 */ /* 0x0044e4000800017f */
[----:B---3--:R-:W-:Y:S05]  /*16330*/  @!P0 NANOSLEEP.SYNCS 0x989680 ;  /* 0x009896800000895d */ /* 0x008fea0003900000 */
[----:B------:R-:W3:Y:S02]  /*16340*/  @!P0 SYNCS.PHASECHK.TRANS64 P0, [R0+URZ+0x34840], R2 ;  /* 0x03484002000085a7 */ /* 0x000ee4000800007f */
[----:B---3--:R-:W-:Y:S05]  /*16350*/  @!P0 BRA `(.L_x_6488) ;  /* 0xfffffffc00f08947 */ /* 0x008fea000383ffff */
[----:B------:R-:W-:Y:S05]  /*16360*/  BRA `(.L_x_6589) ;  /* 0xffffffb400c47947 */ /* 0x000fea000383ffff */
.L_x_6492:
[----:B------:R-:W2:Y:S01]  /*16370*/  LDL.LU R11, [R1+0x44] ;  /* 0x00004400010b7983 */ /* 0x000ea20000300800 */
[----:B------:R-:W-:Y:S01]  /*16380*/  IMAD.MOV.U32 R13, RZ, RZ, R3 ;  /* 0x000000ffff0d7224 */ /* 0x000fe200078e0003 */
[----:B------:R-:W-:Y:S01]  /*16390*/  LOP3.LUT R7, R7, 0x7f, RZ, 0xc0, !PT ;  /* 0x0000007f07077812 */ /* 0x000fe200078ec0ff */
[----:B------:R-:W-:Y:S02]  /*163a0*/  IMAD.MOV.U32 R12, RZ, RZ, RZ ;  /* 0x000000ffff0c7224 */ /* 0x000fe400078e00ff */
[----:B------:R-:W-:Y:S01]  /*163b0*/  IMAD.MOV.U32 R15, RZ, RZ, -0x1 ;  /* 0xffffffffff0f7424 */ /* 0x000fe200078e00ff */
        /* <DEDUP_REMOVED lines=9> */
.L_x_6590:
[----:B------:R-:W-:Y:S02]  /*16450*/  IMAD.MOV.U32 R13, RZ, RZ, R4 ;  /* 0x000000ffff0d7224 */ /* 0x000fe400078e0004 */
[----:B------:R-:W-:-:S07]  /*16460*/  IMAD.MOV.U32 R6, RZ, RZ, R14 ;  /* 0x000000ffff067224 */ /* 0x000fce00078e000e */
[----:B------:R-:W-:Y:S05]  /*16470*/  WARPSYNC.COLLECTIVE R15, `(.L_x_6591) ;  /* 0x000000000f087348 */ /* 0x000fea0003c00000 */
[----:B------:R0:W1:Y:S02]  /*16480*/  SHFL.IDX P6, R14, R13, R12, R11 ;  /* 0x0000000c0d0e7389 */ /* 0x00006400000c000b */
[----:B01----:R-:W-:Y:S01]  /*16490*/  ENDCOLLECTIVE ;  /* 0x000000000000791b */ /* 0x003fe20003800000 */
.L_x_6591:
        /* <DEDUP_REMOVED lines=18> */
.L_x_6592:
[----:B------:R-:W-:Y:S02]  /*165c0*/  IMAD.MOV.U32 R13, RZ, RZ, R4 ;  /* 0x000000ffff0d7224 */ /* 0x000fe400078e0004 */
[----:B------:R-:W-:-:S07]  /*165d0*/  IMAD.MOV.U32 R8, RZ, RZ, R14 ;  /* 0x000000ffff087224 */ /* 0x000fce00078e000e */
[----:B------:R-:W-:Y:S05]  /*165e0*/  WARPSYNC.COLLECTIVE R15, `(.L_x_6593) ;  /* 0x000000000f087348 */ /* 0x000fea0003c00000 */
[----:B------:R0:W1:Y:S02]  /*165f0*/  SHFL.IDX P6, R14, R13, R12, R11 ;  /* 0x0000000c0d0e7389 */ /* 0x00006400000c000b */
[----:B01----:R-:W-:Y:S01]  /*16600*/  ENDCOLLECTIVE ;  /* 0x000000000000791b */ /* 0x003fe20003800000 */
.L_x_6593:
[----:B------:R-:W-:Y:S01]  /*16610*/  ULDC.64 UR4, c[0x0][0x208] ;  /* 0x0000820000047ab9 */ /* 0x000fe20000000a00 */
[----:B------:R-:W-:Y:S02]  /*16620*/  IMAD.MOV.U32 R13, RZ, RZ, R3 ;  /* 0x000000ffff0d7224 */ /* 0x000fe400078e0003 */
[----:B------:R-:W-:Y:S02]  /*16630*/  IMAD.MOV.U32 R12, RZ, RZ, 0x2 ;  /* 0x00000002ff0c7424 */ /* 0x000fe400078e00ff */
[----:B------:R-:W-:-:S05]  /*16640*/  IMAD.MOV.U32 R5, RZ, RZ, R14 ;  /* 0x000000ffff057224 */ /* 0x000fca00078e000e */
[----:B------:R-:W-:Y:S01]  /*16650*/  @!P2 LEA R7, P3, R10, R5, 0x1 ;  /* 0x000000050a07a211 */ /* 0x000fe200078608ff */
[----:B------:R-:W-:-:S04]  /*16660*/  VIADD R5, R0, 0x20 ;  /* 0x0000002000057836 */ /* 0x000fc80000000000 */
        /* <DEDUP_REMOVED lines=13> */
.L_x_6594:
[----:B------:R-:W-:Y:S02]  /*16740*/  IMAD.MOV.U32 R13, RZ, RZ, R4 ;  /* 0x000000ffff0d7224 */ /* 0x000fe400078e0004 */
[----:B------:R-:W-:-:S07]  /*16750*/  IMAD.MOV.U32 R6, RZ, RZ, R14 ;  /* 0x000000ffff067224 */ /* 0x000fce00078e000e */
[----:B------:R-:W-:Y:S05]  /*16760*/  WARPSYNC.COLLECTIVE R15, `(.L_x_6595) ;  /* 0x000000000f087348 */ /* 0x000fea0003c00000 */
[----:B------:R0:W1:Y:S02]  /*16770*/  SHFL.IDX P6, R14, R13, R12, R11 ;  /* 0x0000000c0d0e7389 */ /* 0x00006400000c000b */
[----:B01----:R-:W-:Y:S01]  /*16780*/  ENDCOLLECTIVE ;  /* 0x000000000000791b */ /* 0x003fe20003800000 */
.L_x_6595:
        /* <DEDUP_REMOVED lines=18> */
.L_x_6596:
[----:B------:R-:W-:Y:S02]  /*168b0*/  IMAD.MOV.U32 R13, RZ, RZ, R4 ;  /* 0x000000ffff0d7224 */ /* 0x000fe400078e0004 */
[----:B------:R-:W-:-:S07]  /*168c0*/  IMAD.MOV.U32 R6, RZ, RZ, R14 ;  /* 0x000000ffff067224 */ /* 0x000fce00078e000e */
[----:B------:R-:W-:Y:S05]  /*168d0*/  WARPSYNC.COLLECTIVE R15, `(.L_x_6597) ;  /* 0x000000000f087348 */ /* 0x000fea0003c00000 */
[----:B------:R0:W1:Y:S02]  /*168e0*/  SHFL.IDX P6, R14, R13, R12, R11 ;  /* 0x0000000c0d0e7389 */ /* 0x00006400000c000b */
[----:B01----:R-:W-:Y:S01]  /*168f0*/  ENDCOLLECTIVE ;  /* 0x000000000000791b */ /* 0x003fe20003800000 */
.L_x_6597:
        /* <DEDUP_REMOVED lines=18> */
.L_x_6598:
[----:B------:R-:W-:Y:S02]  /*16a20*/  IMAD.MOV.U32 R13, RZ, RZ, R4 ;  /* 0x000000ffff0d7224 */ /* 0x000fe400078e0004 */
[----:B------:R-:W-:-:S07]  /*16a30*/  IMAD.MOV.U32 R6, RZ, RZ, R14 ;  /* 0x000000ffff067224 */ /* 0x000fce00078e000e */
[----:B------:R-:W-:Y:S05]  /*16a40*/  WARPSYNC.COLLECTIVE R15, `(.L_x_6599) ;  /* 0x000000000f087348 */ /* 0x000fea0003c00000 */
[----:B------:R0:W1:Y:S02]  /*16a50*/  SHFL.IDX P6, R14, R13, R12, R11 ;  /* 0x0000000c0d0e7389 */ /* 0x00006400000c000b */
[----:B01----:R-:W-:Y:S01]  /*16a60*/  ENDCOLLECTIVE ;  /* 0x000000000000791b */ /* 0x003fe20003800000 */
.L_x_6599:
        /* <DEDUP_REMOVED lines=18> */
.L_x_6600:
[----:B------:R-:W-:Y:S02]  /*16b90*/  IMAD.MOV.U32 R13, RZ, RZ, R4 ;  /* 0x000000ffff0d7224 */ /* 0x000fe400078e0004 */
[----:B------:R-:W-:-:S07]  /*16ba0*/  IMAD.MOV.U32 R6, RZ, RZ, R14 ;  /* 0x000000ffff067224 */ /* 0x000fce00078e000e */
[----:B------:R-:W-:Y:S05]  /*16bb0*/  WARPSYNC.COLLECTIVE R15, `(.L_x_6601) ;  /* 0x000000000f087348 */ /* 0x000fea0003c00000 */
[----:B------:R0:W1:Y:S02]  /*16bc0*/  SHFL.IDX P6, R14, R13, R12, R11 ;  /* 0x0000000c0d0e7389 */ /* 0x00006400000c000b */
[----:B01----:R-:W-:Y:S01]  /*16bd0*/  ENDCOLLECTIVE ;  /* 0x000000000000791b */ /* 0x003fe20003800000 */
.L_x_6601:
        /* <DEDUP_REMOVED lines=16> */
.L_x_6602:
[----:B------:R-:W-:-:S05]  /*16ce0*/  VIADD R7, R0, 0x60 ;  /* 0x0000006000077836 */ /* 0x000fca0000000000 */
[----:B------:R-:W-:Y:S01]  /*16cf0*/  ISETP.GE.AND P2, PT, R7, R2, PT ;  /* 0x000000020700720c */ /* 0x000fe20003f46270 */
[----:B------:R-:W-:Y:S02]  /*16d00*/  IMAD.MOV.U32 R13, RZ, RZ, R4 ;  /* 0x000000ffff0d7224 */ /* 0x000fe400078e0004 */
[----:B------:R-:W-:-:S10]  /*16d10*/  IMAD.MOV.U32 R6, RZ, RZ, R14 ;  /* 0x000000ffff067224 */ /* 0x000fd400078e000e */
[----:B------:R-:W-:Y:S05]  /*16d20*/  WARPSYNC.COLLECTIVE R15, `(.L_x_6603) ;  /* 0x000000000f087348 */ /* 0x000fea0003c00000 */
[----:B------:R0:W1:Y:S02]  /*16d30*/  SHFL.IDX P6, R14, R13, R12, R11 ;  /* 0x0000000c0d0e7389 */ /* 0x00006400000c000b */
[----:B01----:R-:W-:Y:S01]  /*16d40*/  ENDCOLLECTIVE ;  /* 0x000000000000791b */ /* 0x003fe20003800000 */
.L_x_6603:
        /* <DEDUP_REMOVED lines=16> */
.L_x_6604:
[----:B------:R-:W-:Y:S02]  /*16e50*/  IMAD.MOV.U32 R13, RZ, RZ, R4 ;  /* 0x000000ffff0d7224 */ /* 0x000fe400078e0004 */
[----:B------:R-:W-:-:S07]  /*16e60*/  IMAD.MOV.U32 R5, RZ, RZ, R14 ;  /* 0x000000ffff057224 */ /* 0x000fce00078e000e */
[----:B------:R-:W-:Y:S05]  /*16e70*/  WARPSYNC.COLLECTIVE R15, `(.L_x_6605) ;  /* 0x000000000f087348 */ /* 0x000fea0003c00000 */
[----:B------:R0:W1:Y:S02]  /*16e80*/  SHFL.IDX P6, R14, R13, R12, R11 ;  /* 0x0000000c0d0e7389 */ /* 0x00006400000c000b */
[----:B01----:R-:W-:Y:S01]  /*16e90*/  ENDCOLLECTIVE ;  /* 0x000000000000791b */ /* 0x003fe20003800000 */
.L_x_6605:
[----:B------:R-:W-:Y:S01]  /*16ea0*/  IMAD.MOV.U32 R3, RZ, RZ, R14 ;  /* 0x000000ffff037224 */ /* 0x000fe200078e000e */
[----:B------:R-:W-:Y:S06]  /*16eb0*/  BRA `(.L_x_6606) ;  /* 0xffffffb8005c7947 */ /* 0x000fec000383ffff */
.L_x_6497:
[----:B0-----:R0:W3:Y:S02]  /*16ec0*/  SYNCS.PHASECHK.TRANS64.TRYWAIT P0, [R18+URZ+0x34820], R0 ;  /* 0x03482000120075a7 */ /* 0x0010e4000800017f */
[----:B---3--:R-:W-:Y:S05]  /*16ed0*/  @!P0 NANOSLEEP.SYNCS 0x989680 ;  /* 0x009896800000895d */ /* 0x008fea0003900000 */
[----:B------:R-:W3:Y:S02]  /*16ee0*/  @!P0 SYNCS.PHASECHK.TRANS64 P0, [R18+URZ+0x34820], R0 ;  /* 0x03482000120085a7 */ /* 0x000ee4000800007f */
[----:B---3--:R-:W-:Y:S05]  /*16ef0*/  @!P0 BRA `(.L_x_6497) ;  /* 0xfffffffc00f08947 */ /* 0x008fea000383ffff */
[----:B------:R-:W-:Y:S05]  /*16f00*/  BRA `(.L_x_6607) ;  /* 0xffffffb800d07947 */ /* 0x000fea000383ffff */
.L_x_6506:
[----:B-1----:R1:W2:Y:S02]  /*16f10*/  SYNCS.PHASECHK.TRANS64.TRYWAIT P0, [R3+URZ+0x34840], R2 ;  /* 0x03484002030075a7 */ /* 0x0022a4000800017f */
[----:B--2---:R-:W-:Y:S05]  /*16f20*/  @!P0 NANOSLEEP.SYNCS 0x989680 ;  /* 0x009896800000895d */ /* 0x004fea0003900000 */
[----:B------:R-:W2:Y:S02]  /*16f30*/  @!P0 SYNCS.PHASECHK.TRANS64 P0, [R3+URZ+0x34840], R2 ;  /* 0x03484002030085a7 */ /* 0x000ea4000800007f */
[----:B--2---:R-:W-:Y:S05]  /*16f40*/  @!P0 BRA `(.L_x_6506) ;  /* 0xfffffffc00f08947 */ /* 0x004fea000383ffff */
[----:B------:R-:W-:Y:S05]  /*16f50*/  BRA `(.L_x_6608) ;  /* 0xffffffbc00b07947 */ /* 0x000fea000383ffff */
.L_x_6512:
[----:B0-----:R0:W1:Y:S02]  /*16f60*/  SYNCS.PHASECHK.TRANS64.TRYWAIT P0, [R3+URZ+0x60], R2 ;  /* 0x00006002030075a7 */ /* 0x001064000800017f */
[----:B-1----:R-:W-:Y:S05]  /*16f70*/  @!P0 NANOSLEEP.SYNCS 0x989680 ;  /* 0x009896800000895d */ /* 0x002fea0003900000 */
[----:B------:R-:W1:Y:S02]  /*16f80*/  @!P0 SYNCS.PHASECHK.TRANS64 P0, [R3+URZ+0x60], R2 ;  /* 0x00006002030085a7 */ /* 0x000e64000800007f */
[----:B-1----:R-:W-:Y:S05]  /*16f90*/  @!P0 BRA `(.L_x_6512) ;  /* 0xfffffffc00f08947 */ /* 0x002fea000383ffff */
[----:B------:R-:W-:Y:S05]  /*16fa0*/  BRA `(.L_x_6609) ;  /* 0xffffffc000847947 */ /* 0x000fea000383ffff */
.L_x_6521:
[----:B-1----:R1:W2:Y:S02]  /*16fb0*/  SYNCS.PHASECHK.TRANS64.TRYWAIT P0, [R3+URZ+0x34840], R2 ;  /* 0x03484002030075a7 */ /* 0x0022a4000800017f */
[----:B--2---:R-:W-:Y:S05]  /*16fc0*/  @!P0 NANOSLEEP.SYNCS 0x989680 ;  /* 0x009896800000895d */ /* 0x004fea0003900000 */
[----:B------:R-:W2:Y:S02]  /*16fd0*/  @!P0 SYNCS.PHASECHK.TRANS64 P0, [R3+URZ+0x34840], R2 ;  /* 0x03484002030085a7 */ /* 0x000ea4000800007f */
[----:B--2---:R-:W-:Y:S05]  /*16fe0*/  @!P0 BRA `(.L_x_6521) ;  /* 0xfffffffc00f08947 */ /* 0x004fea000383ffff */
[----:B------:R-:W-:Y:S05]  /*16ff0*/  BRA `(.L_x_6610) ;  /* 0xffffffc800187947 */ /* 0x000fea000383ffff */
.L_x_6527:
[----:B0-----:R0:W1:Y:S02]  /*17000*/  SYNCS.PHASECHK.TRANS64.TRYWAIT P0, [R2+URZ+0x60], R3 ;  /* 0x00006003020075a7 */ /* 0x001064000800017f */
[----:B-1----:R-:W-:Y:S05]  /*17010*/  @!P0 NANOSLEEP.SYNCS 0x989680 ;  /* 0x009896800000895d */ /* 0x002fea0003900000 */
[----:B------:R-:W1:Y:S02]  /*17020*/  @!P0 SYNCS.PHASECHK.TRANS64 P0, [R2+URZ+0x60], R3 ;  /* 0x00006003020085a7 */ /* 0x000e64000800007f */
[----:B-1----:R-:W-:Y:S05]  /*17030*/  @!P0 BRA `(.L_x_6527) ;  /* 0xfffffffc00f08947 */ /* 0x002fea000383ffff */
[----:B------:R-:W-:Y:S05]  /*17040*/  BRA `(.L_x_6611) ;  /* 0xffffffc800ec7947 */ /* 0x000fea000383ffff */
.L_x_6536:
[----:B--2---:R2:W3:Y:S02]  /*17050*/  SYNCS.PHASECHK.TRANS64.TRYWAIT P0, [R2+URZ+0x34840], R3 ;  /* 0x03484003020075a7 */ /* 0x0044e4000800017f */
[----:B---3--:R-:W-:Y:S05]  /*17060*/  @!P0 NANOSLEEP.SYNCS 0x989680 ;  /* 0x009896800000895d */ /* 0x008fea0003900000 */
[----:B------:R-:W3:Y:S02]  /*17070*/  @!P0 SYNCS.PHASECHK.TRANS64 P0, [R2+URZ+0x34840], R3 ;  /* 0x03484003020085a7 */ /* 0x000ee4000800007f */
[----:B---3--:R-:W-:Y:S05]  /*17080*/  @!P0 BRA `(.L_x_6536) ;  /* 0xfffffffc00f08947 */ /* 0x008fea000383ffff */
[----:B------:R-:W-:Y:S05]  /*17090*/  BRA `(.L_x_6612) ;  /* 0xffffffd000507947 */ /* 0x000fea000383ffff */
.L_x_6542:
[----:B0-----:R0:W1:Y:S02]  /*170a0*/  SYNCS.PHASECHK.TRANS64.TRYWAIT P0, [R2+URZ+0x60], R5 ;  /* 0x00006005020075a7 */ /* 0x001064000800017f */
[----:B-1----:R-:W-:Y:S05]  /*170b0*/  @!P0 NANOSLEEP.SYNCS 0x989680 ;  /* 0x009896800000895d */ /* 0x002fea0003900000 */
[----:B------:R-:W1:Y:S02]  /*170c0*/  @!P0 SYNCS.PHASECHK.TRANS64 P0, [R2+URZ+0x60], R5 ;  /* 0x00006005020085a7 */ /* 0x000e64000800007f */
[----:B-1----:R-:W-:Y:S05]  /*170d0*/  @!P0 BRA `(.L_x_6542) ;  /* 0xfffffffc00f08947 */ /* 0x002fea000383ffff */
[----:B------:R-:W-:Y:S05]  /*170e0*/  BRA `(.L_x_6613) ;  /* 0xffffffd400247947 */ /* 0x000fea000383ffff */
.L_x_6553:
[----:B--2---:R2:W3:Y:S02]  /*170f0*/  SYNCS.PHASECHK.TRANS64.TRYWAIT P0, [R0+URZ+0x34860], R2 ;  /* 0x03486002000075a7 */ /* 0x0044e4000800017f */
[----:B---3--:R-:W-:Y:S05]  /*17100*/  @!P0 NANOSLEEP.SYNCS 0x989680 ;  /* 0x009896800000895d */ /* 0x008fea0003900000 */
[----:B------:R-:W3:Y:S02]  /*17110*/  @!P0 SYNCS.PHASECHK.TRANS64 P0, [R0+URZ+0x34860], R2 ;  /* 0x03486002000085a7 */ /* 0x000ee4000800007f */
[----:B---3--:R-:W-:Y:S05]  /*17120*/  @!P0 BRA `(.L_x_6553) ;  /* 0xfffffffc00f08947 */ /* 0x008fea000383ffff */
[----:B------:R-:W-:Y:S05]  /*17130*/  BRA `(.L_x_6614) ;  /* 0xffffffd800747947 */ /* 0x000fea000383ffff */
.L_x_6560:
        /* <DEDUP_REMOVED lines=9> */
.L_x_6616:
[----:B------:R-:W-:Y:S05]  /*171d0*/  BSYNC B0 ;  /* 0x0000000000007941 */ /* 0x000fea0003800000 */
.L_x_6615:
        /* <DEDUP_REMOVED lines=9> */
.L_x_6617:
        /* <DEDUP_REMOVED lines=26> */
.L_x_6618:
        /* <DEDUP_REMOVED lines=8> */
.L_x_6619:
        /* <DEDUP_REMOVED lines=8> */
.L_x_6620:
        /* <DEDUP_REMOVED lines=8> */
.L_x_6621:
        /* <DEDUP_REMOVED lines=8> */
.L_x_6622:
        /* <DEDUP_REMOVED lines=9> */
.L_x_6623:
[----:B------:R-:W-:Y:S01]  /*176a0*/  IMAD.MOV.U32 R9, RZ, RZ, R14 ;  /* 0x000000ffff097224 */ /* 0x000fe200078e000e */
[----:B------:R-:W-:Y:S06]  /*176b0*/  BRA `(.L_x_6624) ;  /* 0xffffffd800e87947 */ /* 0x000fec000383ffff */
.L_x_6563:
        /* <DEDUP_REMOVED lines=8> */
.L_x_6626:
[----:B------:R-:W-:Y:S05]  /*17740*/  BSYNC B0 ;  /* 0x0000000000007941 */ /* 0x000fea0003800000 */
.L_x_6625:
        /* <DEDUP_REMOVED lines=10> */
.L_x_6627:
        /* <DEDUP_REMOVED lines=8> */
.L_x_6628:
        /* <DEDUP_REMOVED lines=8> */
.L_x_6629:
        /* <DEDUP_REMOVED lines=8> */
.L_x_6630:
        /* <DEDUP_REMOVED lines=9> */
.L_x_6631:
[----:B------:R-:W-:Y:S01]  /*17a00*/  IMAD.MOV.U32 R9, RZ, RZ, R14 ;  /* 0x000000ffff097224 */ /* 0x000fe200078e000e */
[----:B------:R-:W-:Y:S06]  /*17a10*/  BRA `(.L_x_6632) ;  /* 0xffffffd800c07947 */ /* 0x000fec000383ffff */
.L_x_6565:
[----:B------:R-:W-:Y:S01]  /*17a20*/  BSSY B0, `(.L_x_6633) ;  /* 0x0000006000007945 */ /* 0x000fe20003800000 */
[----:B------:R-:W-:Y:S01]  /*17a30*/  PLOP3.LUT P6, PT, P6, PT, PT, 0x8, 0x0 ;  /* 0x000000000000781c */ /* 0x000fe200037ce170 */
[----:B------:R-:W-:-:S12]  /*17a40*/  IMAD.MOV.U32 R15, RZ, RZ, -0x1 ;  /* 0xffffffffff0f7424 */ /* 0x000fd800078e00ff */
[----:B01----:R-:W-:Y:S05]  /*17a50*/  WARPSYNC.COLLECTIVE R15, `(.L_x_6634) ;  /* 0x000000000f087348 */ /* 0x003fea0003c00000 */
[----:B------:R-:W-:Y:S01]  /*17a60*/  VOTE.ANY R14, PT, P6 ;  /* 0x00000000000e7806 */ /* 0x000fe200030e0100 */
[----:B01----:R-:W-:Y:S06]  /*17a70*/  ENDCOLLECTIVE ;  /* 0x000000000000791b */ /* 0x003fec0003800000 */
.L_x_6634:
[----:B------:R-:W-:Y:S05]  /*17a80*/  BSYNC B0 ;  /* 0x0000000000007941 */ /* 0x000fea0003800000 */
.L_x_6633:
        /* <DEDUP_REMOVED lines=9> */
.L_x_6635:
[----:B------:R-:W-:Y:S02]  /*17b20*/  IMAD.MOV.U32 R13, RZ, RZ, R7 ;  /* 0x000000ffff0d7224 */ /* 0x000fe400078e0007 */
[----:B------:R-:W-:-:S07]  /*17b30*/  IMAD.MOV.U32 R5, RZ, RZ, R14 ;  /* 0x000000ffff057224 */ /* 0x000fce00078e000e */
[----:B------:R-:W-:Y:S05]  /*17b40*/  WARPSYNC.COLLECTIVE R15, `(.L_x_6636) ;  /* 0x000000000f087348 */ /* 0x000fea0003c00000 */
[----:B------:R0:W1:Y:S02]  /*17b50*/  SHFL.IDX P6, R14, R13, R12, R11 ;  /* 0x0000000c0d0e7389 */ /* 0x00006400000c000b */
[----:B01----:R-:W-:Y:S01]  /*17b60*/  ENDCOLLECTIVE ;  /* 0x000000000000791b */ /* 0x003fe20003800000 */
.L_x_6636:
[----:B------:R-:W-:Y:S01]  /*17b70*/  IMAD.MOV.U32 R7, RZ, RZ, R14 ;  /* 0x000000ffff077224 */ /* 0x000fe200078e000e */
[----:B------:R-:W-:Y:S06]  /*17b80*/  BRA `(.L_x_6637) ;  /* 0xffffffd800a07947 */ /* 0x000fec000383ffff */
.L_x_6567:
[----:B------:R-:W-:Y:S01]  /*17b90*/  BSSY B0, `(.L_x_6638) ;  /* 0x0000007000007945 */ /* 0x000fe20003800000 */
[----:B------:R-:W-:Y:S02]  /*17ba0*/  IMAD.MOV.U32 R13, RZ, RZ, R2 ;  /* 0x000000ffff0d7224 */ /* 0x000fe400078e0002 */
[----:B------:R-:W-:Y:S02]  /*17bb0*/  IMAD.MOV.U32 R11, RZ, RZ, 0x1f ;  /* 0x0000001fff0b7424 */ /* 0x000fe400078e00ff */
[----:B------:R-:W-:-:S07]  /*17bc0*/  IMAD.MOV.U32 R15, RZ, RZ, -0x1 ;  /* 0xffffffffff0f7424 */ /* 0x000fce00078e00ff */
[----:B-1234-:R-:W-:Y:S05]  /*17bd0*/  WARPSYNC.COLLECTIVE R15, `(.L_x_6639) ;  /* 0x000000000f087348 */ /* 0x01efea0003c00000 */
[----:B------:R0:W0:Y:S02]  /*17be0*/  SHFL.IDX P6, R14, R13, R12, R11 ;  /* 0x0000000c0d0e7389 */ /* 0x00002400000c000b */
[----:B01234-:R-:W-:Y:S01]  /*17bf0*/  ENDCOLLECTIVE ;  /* 0x000000000000791b */ /* 0x01ffe20003800000 */
.L_x_6639:
[----:B------:R-:W-:Y:S05]  /*17c00*/  BSYNC B0 ;  /* 0x0000000000007941 */ /* 0x000fea0003800000 */
.L_x_6638:
[----:B------:R-:W-:Y:S01]  /*17c10*/  IMAD.MOV.U32 R2, RZ, RZ, R14 ;  /* 0x000000ffff027224 */ /* 0x000fe200078e000e */
[----:B------:R-:W-:Y:S06]  /*17c20*/  BRA `(.L_x_6640) ;  /* 0xffffffd800907947 */ /* 0x000fec000383ffff */
.L_x_6571:
[----:B0-----:R0:W1:Y:S02]  /*17c30*/  SYNCS.PHASECHK.TRANS64.TRYWAIT P0, [R0+URZ+0x34820], R3 ;  /* 0x03482003000075a7 */ /* 0x001064000800017f */
[----:B-1----:R-:W-:Y:S05]  /*17c40*/  @!P0 NANOSLEEP.SYNCS 0x989680 ;  /* 0x009896800000895d */ /* 0x002fea0003900000 */
[----:B------:R-:W1:Y:S02]  /*17c50*/  @!P0 SYNCS.PHASECHK.TRANS64 P0, [R0+URZ+0x34820], R3 ;  /* 0x03482003000085a7 */ /* 0x000e64000800007f */
[----:B-1----:R-:W-:Y:S05]  /*17c60*/  @!P0 BRA `(.L_x_6571) ;  /* 0xfffffffc00f08947 */ /* 0x002fea000383ffff */
[----:B------:R-:W-:Y:S05]  /*17c70*/  BRA `(.L_x_6641) ;  /* 0xffffffe000287947 */ /* 0x000fea000383ffff */
.L_x_6572:
        /* <DEDUP_REMOVED lines=11> */
.L_x_6643:
[----:B------:R-:W-:Y:S05]  /*17d30*/  BSYNC B0 ;  /* 0x0000000000007941 */ /* 0x000fea0003800000 */
.L_x_6642:
[----:B------:R-:W-:Y:S05]  /*17d40*/  BRA `(.L_x_6644) ;  /* 0xffffffe000107947 */ /* 0x000fea000383ffff */
.L_x_6575:
[----:B------:R-:W-:Y:S01]  /*17d50*/  BSSY B1, `(.L_x_6645) ;  /* 0x0000006000017945 */ /* 0x000fe20003800000 */
[----:B------:R-:W-:-:S07]  /*17d60*/  IMAD.MOV.U32 R15, RZ, RZ, -0x1 ;  /* 0xffffffffff0f7424 */ /* 0x000fce00078e00ff */
[----:B01----:R-:W-:Y:S05]  /*17d70*/  WARPSYNC.COLLECTIVE R15, `(.L_x_6646) ;  /* 0x000000000f0c7348 */ /* 0x003fea0003c00000 */
[----:B------:R-:W-:Y:S02]  /*17d80*/  ELECT P6, UR62, PT ;  /* 0x00000000003e782f */ /* 0x000fe400038c0000 */
[----:B------:R-:W-:Y:S01]  /*17d90*/  MOV R14, UR62 ;  /* 0x0000003e000e7c02 */ /* 0x000fe20008000f00 */
[----:B01----:R-:W-:Y:S10]  /*17da0*/  ENDCOLLECTIVE ;  /* 0x000000000000791b */ /* 0x003ff40003800000 */
.L_x_6646:
[----:B------:R-:W-:Y:S05]  /*17db0*/  BSYNC B1 ;  /* 0x0000000000017941 */ /* 0x000fea0003800000 */
.L_x_6645:
[----:B------:R-:W-:Y:S05]  /*17dc0*/  BRA `(.L_x_6647) ;  /* 0xffffffe000087947 */ /* 0x000fea000383ffff */
.L_x_6577:
[----:B0-----:R0:W1:Y:S02]  /*17dd0*/  SYNCS.PHASECHK.TRANS64.TRYWAIT P0, [R6+URZ], R5 ;  /* 0x00000005060075a7 */ /* 0x001064000800017f */
[----:B-1----:R-:W-:Y:S05]  /*17de0*/  @!P0 NANOSLEEP.SYNCS 0x989680 ;  /* 0x009896800000895d */ /* 0x002fea0003900000 */
[----:B------:R-:W1:Y:S02]  /*17df0*/  @!P0 SYNCS.PHASECHK.TRANS64 P0, [R6+URZ], R5 ;  /* 0x00000005060085a7 */ /* 0x000e64000800007f */
[----:B-1----:R-:W-:Y:S05]  /*17e00*/  @!P0 BRA `(.L_x_6577) ;  /* 0xfffffffc00f08947 */ /* 0x002fea000383ffff */
[----:B------:R-:W-:Y:S05]  /*17e10*/  BRA `(.L_x_6648) ;  /* 0xffffffe000487947 */ /* 0x000fea000383ffff */
.L_x_6578:
[----:B-1----:R1:W2:Y:S02]  /*17e20*/  SYNCS.PHASECHK.TRANS64.TRYWAIT P0, [R7+URZ], R2 ;  /* 0x00000002070075a7 */ /* 0x0022a4000800017f */
[----:B--2---:R-:W-:Y:S05]  /*17e30*/  @!P0 NANOSLEEP.SYNCS 0x989680 ;  /* 0x009896800000895d */ /* 0x004fea0003900000 */
[----:B------:R-:W2:Y:S02]  /*17e40*/  @!P0 SYNCS.PHASECHK.TRANS64 P0, [R7+URZ], R2 ;  /* 0x00000002070085a7 */ /* 0x000ea4000800007f */
[----:B--2---:R-:W-:Y:S05]  /*17e50*/  @!P0 BRA `(.L_x_6578) ;  /* 0xfffffffc00f08947 */ /* 0x004fea000383ffff */
[----:B------:R-:W-:Y:S05]  /*17e60*/  BRA `(.L_x_6649) ;  /* 0xffffffe0003c7947 */ /* 0x000fea000383ffff */
.L_x_6580:
[----:B--2---:R2:W3:Y:S02]  /*17e70*/  SYNCS.PHASECHK.TRANS64.TRYWAIT P0, [R4+URZ], R5 ;  /* 0x00000005040075a7 */ /* 0x0044e4000800017f */
[----:B---3--:R-:W-:Y:S05]  /*17e80*/  @!P0 NANOSLEEP.SYNCS 0x989680 ;  /* 0x009896800000895d */ /* 0x008fea0003900000 */
[----:B------:R-:W3:Y:S02]  /*17e90*/  @!P0 SYNCS.PHASECHK.TRANS64 P0, [R4+URZ], R5 ;  /* 0x00000005040085a7 */ /* 0x000ee4000800007f */
[----:B---3--:R-:W-:Y:S05]  /*17ea0*/  @!P0 BRA `(.L_x_6580) ;  /* 0xfffffffc00f08947 */ /* 0x008fea000383ffff */
[----:B------:R-:W-:Y:S05]  /*17eb0*/  BRA `(.L_x_6650) ;  /* 0xffffffe000407947 */ /* 0x000fea000383ffff */
.L_x_6651:
        /* <DEDUP_REMOVED lines=12> */
.L_x_14858:


//--------------------- .text._ZN7cutlass13device_kernelIN5flash11enable_sm90INS1_16FlashAttnFwdSm90INS1_25CollectiveMainloopFwdSm90ILi2EN4cute5tupleIJNS5_1CILi1EEES8_S8_EEENS6_IJNS7_ILi128EEENS7_ILi176EEESA_EEELi128ENS_6half_tEfNS_4arch4Sm90ELb0ELb0ELb0ELb1ELb0ELb1ELb0ELb1ELb1ELb1ELb1ELb0EEENS1_21CollectiveEpilogueFwdINS6_IJSA_SA_SB_EEES9_SD_SF_Li256ELb1ELb1ELb1ELb0EEENS1_36VarlenDynamicPersistentTileSchedulerILi128ELi176ELi256ELi128ELb1ELb1ELb1ELb0ELb1ELb1EEEEEEEEEvNT_6ParamsE --------------------------
	.section	.text._ZN7cutlass13device_kernelIN5flash11enable_sm90INS1_16FlashAttnFwdSm90INS1_25CollectiveMainloopFwdSm90ILi2EN4cute5tupleIJNS5_1CILi1EEES8_S8_EEENS6_IJNS7_ILi128EEENS7_ILi176EEESA_EEELi128ENS_6half_tEfNS_4arch4Sm90ELb0ELb0ELb0ELb1ELb0ELb1ELb0ELb1ELb1ELb1ELb1ELb0EEENS1_21CollectiveEpilogueFwdINS6_IJSA_SA_SB_EEES9_SD_SF_Li256ELb1ELb1ELb1ELb0EEENS1_36VarlenDynamicPersistentTileSchedulerILi128ELi176ELi256ELi128ELb1ELb1ELb1ELb0ELb1ELb1EEEEEEEEEvNT_6ParamsE,"ax",@progbits
	.align	128
.text._ZN7cutlass13device_kernelIN5flash11enable_sm90INS1_16FlashAttnFwdSm90INS1_25CollectiveMainloopFwdSm90ILi2EN4cute5tupleIJNS5_1CILi1EEES8_S8_EEENS6_IJNS7_ILi128EEENS7_ILi176EEESA_EEELi128ENS_6half_tEfNS_4arch4Sm90ELb0ELb0ELb0ELb1ELb0ELb1ELb0ELb1ELb1ELb1ELb1ELb0EEENS1_21CollectiveEpilogueFwdINS6_IJSA_SA_SB_EEES9_SD_SF_Li256ELb1ELb1ELb1ELb0EEENS1_36VarlenDynamicPersistentTileSchedulerILi128ELi176ELi256ELi128ELb1ELb1ELb1ELb0ELb1ELb1EEEEEEEEEvNT_6ParamsE:
        .type           _ZN7cutlass13device_kernelIN5flash11enable_sm90INS1_16FlashAttnFwdSm90INS1_25CollectiveMainloopFwdSm90ILi2EN4cute5tupleIJNS5_1CILi1EEES8_S8_EEENS6_IJNS7_ILi128EEENS7_ILi176EEESA_EEELi128ENS_6half_tEfNS_4arch4Sm90ELb0ELb0ELb0ELb1ELb0ELb1ELb0ELb1ELb1ELb1ELb1ELb0EEENS1_21CollectiveEpilogueFwdINS6_IJSA_SA_SB_EEES9_SD_SF_Li256ELb1ELb1ELb1ELb0EEENS1_36VarlenDynamicPersistentTileSchedulerILi128ELi176ELi256ELi128ELb1ELb1ELb1ELb0ELb1ELb1EEEEEEEEEvNT_6ParamsE,@function
        .size           _ZN7cutlass13device_kernelIN5flash11enable_sm90INS1_16FlashAttnFwdSm90INS1_25CollectiveMainloopFwdSm90ILi2EN4cute5tupleIJNS5_1CILi1EEES8_S8_EEENS6_IJNS7_ILi128EEENS7_ILi176EEESA_EEELi128ENS_6half_tEfNS_4arch4Sm90ELb0ELb0ELb0ELb1ELb0ELb1ELb0ELb1ELb1ELb1ELb1ELb0EEENS1_21CollectiveEpilogueFwdINS6_IJSA_SA_SB_EEES9_SD_SF_Li256ELb1ELb1ELb1ELb0EEENS1_36VarlenDynamicPersistentTileSchedulerILi128ELi176ELi256ELi128ELb1ELb1ELb1ELb0ELb1ELb1EEEEEEEEEvNT_6ParamsE,(.L_x_14859 - _ZN7cutlass13device_kernelIN5flash11enable_sm90INS1_16FlashAttnFwdSm90INS1_25CollectiveMainloopFwdSm90ILi2EN4cute5tupleIJNS5_1CILi1EEES8_S8_EEENS6_IJNS7_ILi128EEENS7_ILi176EEESA_EEELi128ENS_6half_tEfNS_4arch4Sm90ELb0ELb0ELb0ELb1ELb0ELb1ELb0ELb1ELb1ELb1ELb1ELb0EEENS1_21CollectiveEpilogueFwdINS6_IJSA_SA_SB_EEES9_SD_SF_Li256ELb1ELb1ELb1ELb0EEENS1_36VarlenDynamicPersistentTileSchedulerILi128ELi176ELi256ELi128ELb1ELb1ELb1ELb0ELb1ELb1EEEEEEEEEvNT_6ParamsE)
        .other          _ZN7cutlass13device_kernelIN5flash11enable_sm90INS1_16FlashAttnFwdSm90INS1_25CollectiveMainloopFwdSm90ILi2EN4cute5tupleIJNS5_1CILi1EEES8_S8_EEENS6_IJNS7_ILi128EEENS7_ILi176EEESA_EEELi128ENS_6half_tEfNS_4arch4Sm90ELb0ELb0ELb0ELb1ELb0ELb1ELb0ELb1ELb1ELb1ELb1ELb0EEENS1_21CollectiveEpilogueFwdINS6_IJSA_SA_SB_EEES9_SD_SF_Li256ELb1ELb1ELb1ELb0EEENS1_36VarlenDynamicPersistentTileSchedulerILi128ELi176ELi256ELi128ELb1ELb1ELb1ELb0ELb1ELb1EEEEEEEEEvNT_6ParamsE,@"STO_CUDA_ENTRY STV_DEFAULT"
_ZN7cutlass13device_kernelIN5flash11enable_sm90INS1_16FlashAttnFwdSm90INS1_25CollectiveMainloopFwdSm90ILi2EN4cute5tupleIJNS5_1CILi1EEES8_S8_EEENS6_IJNS7_ILi128EEENS7_ILi176EEESA_EEELi128ENS_6half_tEfNS_4arch4Sm90ELb0ELb0ELb0ELb1ELb0ELb1ELb0ELb1ELb1ELb1ELb1ELb0EEENS1_21CollectiveEpilogueFwdINS6_IJSA_SA_SB_EEES9_SD_SF_Li256ELb1ELb1ELb1ELb0EEENS1_36VarlenDynamicPersistentTileSchedulerILi128ELi176ELi256ELi128ELb1ELb1ELb1ELb0ELb1ELb1EEEEEEEEEvNT_6ParamsE:
        /* <DEDUP_REMOVED lines=24> */
.L_x_6653:
[----:B------:R-:W-:Y:S05]  /*0180*/  BSYNC B0 ;  /* 0x0000000000007941 */ /* 0x000fea0003800000 */
.L_x_6652:
        /* <DEDUP_REMOVED lines=41> */
.L_x_6654:
        /* <DEDUP_REMOVED lines=22> */
.L_x_6655:
        /* <DEDUP_REMOVED lines=18> */
.L_x_6656:
        /* <DEDUP_REMOVED lines=22> */
.L_x_6657:
        /* <DEDUP_REMOVED lines=22> */
.L_x_6658:
[----:B------:R-:W-:Y:S01]  /*0960*/  PLOP3.LUT P0, PT, PT, PT, UP0, 0x80, 0x0 ;  /* 0x000000000000781c */ /* 0x000fe20003f0f008 */
[----:B------:R-:W-:Y:S01]  /*0970*/  UMOV UR60, 0x1 ;  /* 0x00000001003c7882 */ /* 0x000fe20000000000 */
[----:B------:R-:W-:Y:S01]  /*0980*/  NOP ;  /* 0x0000000000007918 */ /* 0x000fe20000000000 */
[----:B------:R-:W-:Y:S01]  /*0990*/  USEL UR60, UR60, 0x2, !UP0 ;  /* 0x000000023c3c7887 */ /* 0x000fe2000c000000 */
[----:B------:R-:W-:Y:S01]  /*09a0*/  BSSY B9, `(.L_x_6659) ;  /* 0x0002742000097945 */ /* 0x000fe20003800000 */
[----:B012-4-:R-:W-:Y:S08]  /*09b0*/  BAR.SYNC.DEFER_BLOCKING 0x0 ;  /* 0x0000000000007b1d */ /* 0x017ff00000010000 */
[----:B------:R-:W-:Y:S05]  /*09c0*/  @!P0 BRA `(.L_x_6660) ;  /* 0x000001f800148947 */ /* 0x000fea0003800000 */
.L_x_6661:
[----:B------:R-:W-:-:S08]  /*09d0*/  NOP ;  /* 0x0000000000007918 */ /* 0x000fd00000000000 */
[----:B------:R-:W0:Y:S02]  /*09e0*/  USETMAXREG.TRY_ALLOC.CTAPOOL UP0, 0xf0 ;  /* 0x000000f0000079c8 */ /* 0x000e240008000600 */
[----:B0-----:R-:W-:-:S13]  /*09f0*/  PLOP3.LUT P0, PT, PT, PT, UP0, 0x80, 0x0 ;  /* 0x000000000000781c */ /* 0x001fda0003f0f008 */
[----:B------:R-:W-:Y:S05]  /*0a00*/  @!P0 BRA `(.L_x_6661) ;  /* 0xfffffffc00f08947 */ /* 0x000fea000383ffff */
[----:B------:R-:W2:Y:S01]  /*0a10*/  LDL.LU R0, [R1] ;  /* 0x0000000001007983 */ /* 0x000ea20000300800 */
[----:B------:R-:W-:Y:S01]  /*0a20*/  SHF.R.U32.HI R2, RZ, 0x7, R6 ;  /* 0x00000007ff027819 */ /* 0x000fe20000011606 */
[----:B------:R-:W0:Y:S01]  /*0a30*/  S2UR UR5, SR_CgaCtaId ;  /* 0x00000000000579c3 */ /* 0x000e220000008800 */
[----:B------:R-:W-:-:S07]  /*0a40*/  UMOV UR4, 0x400 ;  /* 0x0000040000047882 */ /* 0x000fce0000000000 */
[----:B------:R-:W-:Y:S06]  /*0a50*/  BAR.ARV 0x8, 0x180 ;  /* 0x0206000000007b1d */ /* 0x000fec0000002000 */
[----:B------:R-:W-:-:S13]  /*0a60*/  ISETP.NE.AND P0, PT, R2, 0x1, PT ;  /* 0x000000010200780c */ /* 0x000fda0003f05270 */
[----:B------:R-:W-:Y:S06]  /*0a70*/  @!P0 BAR.ARV 0x9, 0x100 ;  /* 0x0244000000008b1d */ /* 0x000fec0000002000 */
[----:B0-----:R-:W-:Y:S02]  /*0a80*/  ULEA UR4, UR5, UR4, 0x18 ;  /* 0x0000000405047291 */ /* 0x001fe4000f8ec03f */
[----:B------:R-:W-:Y:S04]  /*0a90*/  BAR.SYNC.DEFER_BLOCKING 0x5, 0x180 ;  /* 0x0146000000007b1d */ /* 0x000fe80000010000 */
[----:B------:R-:W-:-:S02]  /*0aa0*/  IMAD.U32 R2, RZ, RZ, UR4 ;  /* 0x00000004ff027e24 */ /* 0x000fc4000f8e00ff */
[----:B------:R-:W-:-:S03]  /*0ab0*/  ULDC UR4, c[0x0][0xc3c] ;  /* 0x00030f0000047ab9 */ /* 0x000fc60000000800 */
[----:B------:R-:W0:Y:S01]  /*0ac0*/  LDS.128 R148, [R2+0x348d0] ;  /* 0x0348d00002947984 */ /* 0x000e220000000c00 */
[----:B------:R-:W-:Y:S06]  /*0ad0*/  BAR.ARV 0x4, 0x180 ;  /* 0x0106000000007b1d */ /* 0x000fec0000002000 */
[----:B--2---:R-:W-:-:S04]  /*0ae0*/  LOP3.LUT R0, R0, 0xffffffdf, RZ, 0xc0, !PT ;  /* 0xffffffdf00007812 */ /* 0x004fc800078ec0ff */
[----:B------:R-:W-:Y:S02]  /*0af0*/  @P0 LOP3.LUT R0, R0, 0x20, RZ, 0xfc, !PT ;  /* 0x0000002000000812 */ /* 0x000fe400078efcff */
[----:B0-----:R-:W-:-:S03]  /*0b00*/  ISETP.GE.AND P0, PT, R151, UR4, PT ;  /* 0x0000000497007c0c */ /* 0x001fc6000bf06270 */
[----:B------:R0:W-:Y:S10]  /*0b10*/  STL [R1], R0 ;  /* 0x0000000001007387 */ /* 0x0001f40000100800 */
[----:B0-----:R-:W-:Y:S05]  /*0b20*/  @P0 BRA `(.L_x_6662) ;  /* 0x0000027000a40947 */ /* 0x001fea0003800000 */
[----:B------:R-:W-:Y:S01]  /*0b30*/  VIADD R13, R6, 0xffffff80 ;  /* 0xffffff80060d7836 */ /* 0x000fe20000000000 */
[----:B------:R-:W-:Y:S01]  /*0b40*/  R2UR UR4, R2 ;  /* 0x00000000020472ca */ /* 0x000fe200000e0000 */
[----:B------:R-:W-:Y:S01]  /*0b50*/  ULOP3.LUT UR5, UR60, 0x1, URZ, 0xfc, !UPT ;  /* 0x000000013c057892 */ /* 0x000fe2000f8efc3f */
[----:B------:R-:W-:Y:S01]  /*0b60*/  IMAD.MOV.U32 R23, RZ, RZ, RZ ;  /* 0x000000ffff177224 */ /* 0x000fe200078e00ff */
[----:B------:R-:W-:Y:S02]  /*0b70*/  CS2R R222, SRZ ;  /* 0x0000000000de7805 */ /* 0x000fe4000001ff00 */
[----:B------:R-:W-:Y:S02]  /*0b80*/  SHF.R.S32.HI R0, RZ, 0x1f, R13 ;  /* 0x0000001fff007819 */ /* 0x000fe4000001140d */
[----:B------:R-:W-:Y:S02]  /*0b90*/  MOV R229, RZ ;  /* 0x000000ff00e57202 */ /* 0x000fe40000000f00 */
[----:B------:R-:W-:-:S02]  /*0ba0*/  LEA.HI R3, R0, R13, RZ, 0x7 ;  /* 0x0000000d00037211 */ /* 0x000fc400078f38ff */
[CC--:B------:R-:W-:Y:S02]  /*0bb0*/  LEA.HI R5, R0.reuse, R13.reuse, RZ, 0x5 ;  /* 0x0000000d00057211 */ /* 0x0c0fe400078f28ff */
[----:B------:R-:W-:Y:S01]  /*0bc0*/  LOP3.LUT R4, R3, 0xffffff80, RZ, 0xc0, !PT ;  /* 0xffffff8003047812 */ /* 0x000fe200078ec0ff */
[----:B------:R-:W-:Y:S01]  /*0bd0*/  UIADD3 UR4, UR4, 0x16400, URZ ;  /* 0x0001640004047890 */ /* 0x000fe2000fffe03f */
[----:B------:R-:W-:Y:S01]  /*0be0*/  SHF.R.S32.HI R14, RZ, 0x7, R3 ;  /* 0x00000007ff0e7819 */ /* 0x000fe20000011403 */
[----:B------:R-:W-:Y:S01]  /*0bf0*/  IMAD.SHL.U32 R6, R5, 0x20, RZ ;  /* 0x0000002005067824 */ /* 0x000fe200078e00ff */
[CC--:B------:R-:W-:Y:S01]  /*0c00*/  LEA.HI R12, R0.reuse, R13.reuse, RZ, 0x2 ;  /* 0x0000000d000c7211 */ /* 0x0c0fe200078f10ff */
[----:B------:R-:W-:Y:S01]  /*0c10*/  IMAD.IADD R21, R13, 0x1, -R4 ;  /* 0x000000010d157824 */ /* 0x000fe200078e0a04 */
[----:B------:R-:W-:Y:S02]  /*0c20*/  LEA.HI R4, R0, R13, RZ, 0x4 ;  /* 0x0000000d00047211 */ /* 0x000fe400078f20ff */
[----:B------:R-:W-:-:S02]  /*0c30*/  LOP3.LUT R6, R6, 0xfffffc00, RZ, 0xc0, !PT ;  /* 0xfffffc0006067812 */ /* 0x000fc400078ec0ff */
[----:B------:R-:W-:Y:S02]  /*0c40*/  SHF.R.S32.HI R8, RZ, 0x1f, R21 ;  /* 0x0000001fff087819 */ /* 0x000fe40000011415 */
[----:B------:R-:W-:Y:S02]  /*0c50*/  LOP3.LUT R5, R4, 0x3fffff0, RZ, 0xc0, !PT ;  /* 0x03fffff004057812 */ /* 0x000fe400078ec0ff */
[----:B------:R-:W-:Y:S02]  /*0c60*/  LEA.HI R9, R8, R21, RZ, 0x2 ;  /* 0x0000001508097211 */ /* 0x000fe400078f10ff */
[----:B------:R-:W-:Y:S02]  /*0c70*/  IADD3 R5, R13, -R5, RZ ;  /* 0x800000050d057210 */ /* 0x000fe40007ffe0ff */
[--C-:B------:R-:W-:Y:S02]  /*0c80*/  SHF.R.S32.HI R10, RZ, 0x2, R9.reuse ;  /* 0x00000002ff0a7819 */ /* 0x100fe40000011409 */
[----:B------:R-:W-:-:S02]  /*0c90*/  SHF.R.S32.HI R7, RZ, 0x1f, R9 ;  /* 0x0000001fff077819 */ /* 0x000fc40000011409 */
[----:B------:R-:W-:Y:S02]  /*0ca0*/  LEA.HI R8, R8, R21, RZ, 0x5 ;  /* 0x0000001508087211 */ /* 0x000fe400078f28ff */
[----:B------:R-:W-:Y:S02]  /*0cb0*/  LEA.HI R7, R7, R10, RZ, 0x3 ;  /* 0x0000000a07077211 */ /* 0x000fe400078f18ff */
[----:B------:R-:W-:Y:S02]  /*0cc0*/  LEA.HI R3, R3, R14, RZ, 0x1 ;  /* 0x0000000e03037211 */ /* 0x000fe400078f08ff */
[----:B------:R-:W-:Y:S01]  /*0cd0*/  LOP3.LUT R11, R7, 0xfffffff8, RZ, 0xc0, !PT ;  /* 0xfffffff8070b7812 */ /* 0x000fe200078ec0ff */
[----:B------:R-:W-:Y:S01]  /*0ce0*/  IMAD R7, R5, 0x40, R6 ;  /* 0x0000004005077824 */ /* 0x000fe200078e0206 */
[----:B------:R-:W-:Y:S02]  /*0cf0*/  SHF.R.S32.HI R5, RZ, 0x4, R4 ;  /* 0x00000004ff057819 */ /* 0x000fe40000011404 */
[----:B------:R-:W-:Y:S01]  /*0d00*/  SHF.R.S32.HI R8, RZ, 0x5, R8 ;  /* 0x00000005ff087819 */ /* 0x000fe20000011408 */
[----:B------:R-:W-:Y:S01]  /*0d10*/  IMAD.IADD R11, R10, 0x1, -R11 ;  /* 0x000000010a0b7824 */ /* 0x000fe200078e0a0b */
[----:B------:R-:W-:-:S02]  /*0d20*/  LEA.HI R4, R4, R5, RZ, 0x1 ;  /* 0x0000000504047211 */ /* 0x000fc400078f08ff */
[----:B------:R-:W-:Y:S01]  /*0d30*/  LOP3.LUT R3, R3, 0x3fffffe, RZ, 0xc0, !PT ;  /* 0x03fffffe03037812 */ /* 0x000fe200078ec0ff */
[----:B------:R-:W-:Y:S01]  /*0d40*/  IMAD R8, R8, 0x10, R11 ;  /* 0x0000001008087824 */ /* 0x000fe200078e020b */
[----:B------:R-:W-:Y:S02]  /*0d50*/  LOP3.LUT R4, R4, 0x1ffffffe, RZ, 0xc0, !PT ;  /* 0x1ffffffe04047812 */ /* 0x000fe400078ec0ff */
[----:B------:R-:W-:Y:S02]  /*0d60*/  IADD3 R3, R14, -R3, RZ ;  /* 0x800000030e037210 */ /* 0x000fe40007ffe0ff */
[----:B------:R-:W-:Y:S01]  /*0d70*/  LOP3.LUT R12, R12, 0xfffffffc, RZ, 0xc0, !PT ;  /* 0xfffffffc0c0c7812 */ /* 0x000fe200078ec0ff */
[----:B------:R-:W-:Y:S01]  /*0d80*/  IMAD.IADD R4, R5, 0x1, -R4 ;  /* 0x0000000105047824 */ /* 0x000fe200078e0a04 */
[CC--:B------:R-:W-:Y:S01]  /*0d90*/  LEA.HI R22, R0.reuse, R13.reuse, RZ, 0x3 ;  /* 0x0000000d00167211 */ /* 0x0c0fe200078f18ff */
[----:B------:R-:W-:Y:S01]  /*0da0*/  IMAD R15, R3, 0x40, R8 ;  /* 0x00000040030f7824 */ /* 0x000fe200078e0208 */
[----:B------:R-:W-:Y:S01]  /*0db0*/  LOP3.LUT R9, R9, 0x7ffffffc, RZ, 0xc0, !PT ;  /* 0x7ffffffc09097812 */ /* 0x000fe200078ec0ff */
[----:B------:R-:W-:Y:S01]  /*0dc0*/  IMAD.U32 R3, RZ, RZ, UR5 ;  /* 0x00000005ff037e24 */ /* 0x000fe2000f8e00ff */
[----:B------:R-:W-:Y:S01]  /*0dd0*/  LEA.HI R3, R0, R13, RZ, 0x6 ;  /* 0x0000000d00037211 */ /* 0x000fe200078f30ff */
[----:B------:R-:W-:Y:S01]  /*0de0*/  IMAD R4, R4, 0x8, R7 ;  /* 0x0000000804047824 */ /* 0x000fe200078e0207 */
[----:B------:R-:W-:Y:S01]  /*0df0*/  LOP3.LUT R0, R22, 0xfffffff8, RZ, 0xc0, !PT ;  /* 0xfffffff816007812 */ /* 0x000fe200078ec0ff */
[----:B------:R-:W-:Y:S01]  /*0e00*/  IMAD.IADD R12, R13, 0x1, -R12 ;  /* 0x000000010d0c7824 */ /* 0x000fe200078e0a0c */
[----:B------:R-:W-:Y:S01]  /*0e10*/  SHF.R.S32.HI R22, RZ, 0x3, R22 ;  /* 0x00000003ff167819 */ /* 0x000fe20000011416 */
[----:B------:R-:W-:Y:S01]  /*0e20*/  IMAD.SHL.U32 R3, R3, 0x8, RZ ;  /* 0x0000000803037824 */ /* 0x000fe200078e00ff */
[----:B------:R0:W-:Y:S01]  /*0e30*/  STL [R1+0x90], R4 ;  /* 0x0000900401007387 */ /* 0x0001e20000100800 */
[----:B------:R-:W-:Y:S01]  /*0e40*/  IMAD.IADD R18, R13, 0x1, -R0 ;  /* 0x000000010d127824 */ /* 0x000fe200078e0a00 */
[----:B------:R-:W-:Y:S01]  /*0e50*/  LEA.HI R6, R12, R12, RZ, 0x1 ;  /* 0x0000000c0c067211 */ /* 0x000fe200078f08ff */
[C---:B------:R-:W-:Y:S01]  /*0e60*/  VIADD R29, R22.reuse, 0x20 ;  /* 0x00000020161d7836 */ /* 0x040fe20000000000 */
[----:B------:R-:W-:Y:S01]  /*0e70*/  IADD3 R28, R22, 0x40, RZ ;  /* 0x00000040161c7810 */ /* 0x000fe20007ffe0ff */
[----:B------:R-:W-:Y:S01]  /*0e80*/  IMAD.U32 R0, RZ, RZ, UR4 ;  /* 0x00000004ff007e24 */ /* 0x000fe2000f8e00ff */
[----:B------:R-:W-:Y:S01]  /*0e90*/  LOP3.LUT R5, R6, 0x1ffffffe, RZ, 0xc0, !PT ;  /* 0x1ffffffe06057812 */ /* 0x000fe200078ec0ff */
[C---:B------:R-:W-:Y:S01]  /*0ea0*/  VIADD R27, R22.reuse, 0x60 ;  /* 0x00000060161b7836 */ /* 0x040fe20000000000 */
[----:B------:R-:W-:Y:S01]  /*0eb0*/  LOP3.LUT R20, R3, 0xfffffe00, RZ, 0xc0, !PT ;  /* 0xfffffe0003147812 */ /* 0x000fe200078ec0ff */
[C---:B------:R-:W-:Y:S01]  /*0ec0*/  VIADD R26, R22.reuse, 0x80 ;  /* 0x00000080161a7836 */ /* 0x040fe20000000000 */
[----:B------:R-:W-:Y:S01]  /*0ed0*/  STL [R1+0x88], R15 ;  /* 0x0000880f01007387 */ /* 0x000fe20000100800 */
[C---:B0-----:R-:W-:Y:S01]  /*0ee0*/  IMAD.SHL.U32 R4, R22.reuse, 0x40, RZ ;  /* 0x0000004016047824 */ /* 0x041fe200078e00ff */
[----:B------:R-:W-:Y:S01]  /*0ef0*/  SHF.R.S32.HI R7, RZ, 0x1f, R28 ;  /* 0x0000001fff077819 */ /* 0x000fe2000001141c */
[----:B------:R-:W-:Y:S01]  /*0f00*/  VIADD R25, R22, 0xa0 ;  /* 0x000000a016197836 */ /* 0x000fe20000000000 */
[----:B------:R-:W-:Y:S01]  /*0f10*/  STL [R1+0x68], RZ ;  /* 0x000068ff01007387 */ /* 0x000fe20000100800 */
[----:B------:R-:W-:Y:S01]  /*0f20*/  IMAD.SHL.U32 R16, R18, 0x8, RZ ;  /* 0x0000000812107824 */ /* 0x000fe200078e00ff */
[----:B------:R-:W-:Y:S01]  /*0f30*/  LOP3.LUT R3, R4, 0x1c0, RZ, 0xc0, !PT ;  /* 0x000001c004037812 */ /* 0x000fe200078ec0ff */
[----:B------:R-:W-:Y:S01]  /*0f40*/  IMAD.IADD R5, R12, 0x1, -R5 ;  /* 0x000000010c057824 */ /* 0x000fe200078e0a05 */
[----:B------:R-:W-:Y:S01]  /*0f50*/  SHF.R.S32.HI R4, RZ, 0x1f, R29 ;  /* 0x0000001fff047819 */ /* 0x000fe2000001141d */
[----:B------:R0:W-:Y:S01]  /*0f60*/  STL [R1+0x78], R0 ;  /* 0x0000780001007387 */ /* 0x0001e20000100800 */
[----:B------:R-:W-:Y:S01]  /*0f70*/  SHF.R.S32.HI R10, RZ, 0x1f, R27 ;  /* 0x0000001fff0a7819 */ /* 0x000fe2000001141b */
[----:B------:R-:W-:Y:S01]  /*0f80*/  IMAD.SHL.U32 R8, R27, 0x40, RZ ;  /* 0x000000401b087824 */ /* 0x000fe200078e00ff */
[----:B------:R-:W-:Y:S01]  /*0f90*/  SHF.R.S32.HI R12, RZ, 0x1f, R26 ;  /* 0x0000001fff0c7819 */ /* 0x000fe2000001141a */
[----:B------:R-:W-:Y:S01]  /*0fa0*/  IMAD.SHL.U32 R11, R26, 0x40, RZ ;  /* 0x000000401a0b7824 */ /* 0x000fe200078e00ff */
[----:B------:R-:W-:Y:S01]  /*0fb0*/  LEA.HI R4, R4, R29, RZ, 0x3 ;  /* 0x0000001d04047211 */ /* 0x000fe200078f18ff */
[----:B------:R-:W-:Y:S01]  /*0fc0*/  IMAD.SHL.U32 R13, R25, 0x40, RZ ;  /* 0x00000040190d7824 */ /* 0x000fe200078e00ff */
[----:B------:R-:W-:Y:S01]  /*0fd0*/  SHF.R.S32.HI R14, RZ, 0x1f, R25 ;  /* 0x0000001fff0e7819 */ /* 0x000fe20000011419 */
[----:B------:R-:W-:Y:S01]  /*0fe0*/  IMAD.SHL.U32 R18, R18, 0x4, RZ ;  /* 0x0000000412127824 */ /* 0x000fe200078e00ff */
[----:B------:R-:W-:Y:S01]  /*0ff0*/  SHF.R.U32.HI R24, RZ, 0x3, R3 ;  /* 0x00000003ff187819 */ /* 0x000fe20000011603 */
[----:B------:R-:W-:Y:S01]  /*1000*/  IMAD.SHL.U32 R4, R4, 0x40, RZ ;  /* 0x0000004004047824 */ /* 0x000fe200078e00ff */
[----:B0-----:R-:W-:Y:S01]  /*1010*/  SHF.R.S32.HI R0, RZ, 0x1f, R22 ;  /* 0x0000001fff007819 */ /* 0x001fe20000011416 */
[----:B------:R-:W-:Y:S01]  /*1020*/  IMAD.SHL.U32 R0, R29, 0x40, RZ ;  /* 0x000000401d007824 */ /* 0x000fe200078e00ff */
[----:B------:R-:W-:Y:S01]  /*1030*/  LEA.HI R7, R7, R28, RZ, 0x3 ;  /* 0x0000001c07077211 */ /* 0x000fe200078f18ff */
[----:B------:R-:W-:Y:S01]  /*1040*/  VIADD R220, R18, 0x20 ;  /* 0x0000002012dc7836 */ /* 0x000fe20000000000 */
[----:B------:R-:W-:-:S02]  /*1050*/  LOP3.LUT R3, R3, 0x38, R16, 0xf8, !PT ;  /* 0x0000003803037812 */ /* 0x000fc400078ef810 */
[----:B------:R-:W-:Y:S01]  /*1060*/  SHF.L.U32 R6, R28, 0x6, RZ ;  /* 0x000000061c067819 */ /* 0x000fe200000006ff */
[----:B------:R-:W-:Y:S01]  /*1070*/  IMAD.SHL.U32 R7, R7, 0x40, RZ ;  /* 0x0000004007077824 */ /* 0x000fe200078e00ff */
[----:B------:R-:W-:Y:S02]  /*1080*/  LEA.HI R10, R10, R27, RZ, 0x3 ;  /* 0x0000001b0a0a7211 */ /* 0x000fe400078f18ff */
[----:B------:R-:W-:Y:S02]  /*1090*/  LEA.HI R12, R12, R26, RZ, 0x3 ;  /* 0x0000001a0c0c7211 */ /* 0x000fe400078f18ff */
[----:B------:R-:W-:Y:S01]  /*10a0*/  LEA.HI R14, R14, R25, RZ, 0x3 ;  /* 0x000000190e0e7211 */ /* 0x000fe200078f18ff */
[----:B------:R-:W-:Y:S01]  /*10b0*/  IMAD.SHL.U32 R10, R10, 0x40, RZ ;  /* 0x000000400a0a7824 */ /* 0x000fe200078e00ff */
[----:B------:R-:W-:Y:S01]  /*10c0*/  LOP3.LUT R0, R0, 0x1c0, RZ, 0xc0, !PT ;  /* 0x000001c000007812 */ /* 0x000fe200078ec0ff */
[----:B------:R-:W-:Y:S01]  /*10d0*/  IMAD.SHL.U32 R12, R12, 0x40, RZ ;  /* 0x000000400c0c7824 */ /* 0x000fe200078e00ff */
[----:B------:R-:W-:Y:S01]  /*10e0*/  LOP3.LUT R3, R20, R3, R24, 0xf6, !PT ;  /* 0x0000000314037212 */ /* 0x000fe200078ef618 */
[----:B------:R-:W-:Y:S01]  /*10f0*/  IMAD.SHL.U32 R14, R14, 0x40, RZ ;  /* 0x000000400e0e7824 */ /* 0x000fe200078e00ff */
[----:B------:R-:W-:-:S02]  /*1100*/  LOP3.LUT R6, R6, 0x1c0, RZ, 0xc0, !PT ;  /* 0x000001c006067812 */ /* 0x000fc400078ec0ff */
[----:B------:R-:W-:Y:S01]  /*1110*/  LOP3.LUT R8, R8, 0x1c0, RZ, 0xc0, !PT ;  /* 0x000001c008087812 */ /* 0x000fe200078ec0ff */
[----:B------:R0:W-:Y:S01]  /*1120*/  STL [R1+0x38], R3 ;  /* 0x0000380301007387 */ /* 0x0001e20000100800 */
[----:B------:R-:W-:Y:S02]  /*1130*/  SHF.R.U32.HI R20, RZ, 0x3, R0 ;  /* 0x00000003ff147819 */ /* 0x000fe40000011600 */
[----:B------:R-:W-:Y:S02]  /*1140*/  LOP3.LUT R25, R11, 0x1c0, RZ, 0xc0, !PT ;  /* 0x000001c00b197812 */ /* 0x000fe400078ec0ff */
[----:B------:R-:W-:Y:S02]  /*1150*/  LOP3.LUT R0, R0, 0x38, R16, 0xf8, !PT ;  /* 0x0000003800007812 */ /* 0x000fe400078ef810 */
[----:B------:R-:W-:Y:S02]  /*1160*/  LOP3.LUT R4, R4, 0xfffffe00, RZ, 0xc0, !PT ;  /* 0xfffffe0004047812 */ /* 0x000fe400078ec0ff */
[----:B------:R-:W-:-:S02]  /*1170*/  LOP3.LUT R11, R13, 0x1c0, RZ, 0xc0, !PT ;  /* 0x000001c00d0b7812 */ /* 0x000fc400078ec0ff */
[----:B------:R-:W-:Y:S01]  /*1180*/  LOP3.LUT R7, R7, 0xfffffe00, RZ, 0xc0, !PT ;  /* 0xfffffe0007077812 */ /* 0x000fe200078ec0ff */
[----:B------:R-:W-:Y:S01]  /*1190*/  STL [R1+0x44], R4 ;  /* 0x0000440401007387 */ /* 0x000fe20000100800 */
[----:B------:R-:W-:Y:S02]  /*11a0*/  SHF.R.U32.HI R13, RZ, 0x3, R6 ;  /* 0x00000003ff0d7819 */ /* 0x000fe40000011606 */
[----:B0-----:R-:W-:Y:S01]  /*11b0*/  LOP3.LUT R3, R6, 0x38, R16, 0xf8, !PT ;  /* 0x0000003806037812 */ /* 0x001fe200078ef810 */
[----:B------:R0:W-:Y:S01]  /*11c0*/  STL [R1+0x40], R7 ;  /* 0x0000400701007387 */ /* 0x0001e20000100800 */
[----:B------:R-:W-:Y:S02]  /*11d0*/  IADD3 R9, R21, -R9, RZ ;  /* 0x8000000915097210 */ /* 0x000fe40007ffe0ff */
[----:B------:R-:W-:Y:S02]  /*11e0*/  SHF.R.U32.HI R11, RZ, 0x3, R8 ;  /* 0x00000003ff0b7819 */ /* 0x000fe40000011608 */
[----:B------:R-:W-:-:S02]  /*11f0*/  LOP3.LUT R6, R8, 0x38, R16, 0xf8, !PT ;  /* 0x0000003808067812 */ /* 0x000fc400078ef810 */
[----:B------:R-:W-:Y:S02]  /*1200*/  LOP3.LUT R8, R10, 0xfffffe00, RZ, 0xc0, !PT ;  /* 0xfffffe000a087812 */ /* 0x000fe400078ec0ff */
[----:B------:R-:W-:Y:S02]  /*1210*/  LOP3.LUT R12, R12, 0xfffffe00, RZ, 0xc0, !PT ;  /* 0xfffffe000c0c7812 */ /* 0x000fe400078ec0ff */
[----:B------:R-:W-:Y:S02]  /*1220*/  LOP3.LUT R0, R4, R0, R20, 0xf6, !PT ;  /* 0x0000000004007212 */ /* 0x000fe400078ef614 */
[----:B------:R-:W-:Y:S01]  /*1230*/  LOP3.LUT R10, R14, 0xfffffe00, RZ, 0xc0, !PT ;  /* 0xfffffe000e0a7812 */ /* 0x000fe200078ec0ff */
[----:B------:R-:W-:Y:S01]  /*1240*/  STL [R1+0x54], R12 ;  /* 0x0000540c01007387 */ /* 0x000fe20000100800 */
[----:B------:R-:W-:Y:S01]  /*1250*/  LOP3.LUT R3, R7, R3, R13, 0xf6, !PT ;  /* 0x0000000307037212 */ /* 0x000fe200078ef60d */
[----:B0-----:R-:W-:Y:S01]  /*1260*/  IMAD.SHL.U32 R7, R9, 0x2, RZ ;  /* 0x0000000209077824 */ /* 0x001fe200078e00ff */
[----:B------:R-:W-:Y:S01]  /*1270*/  LEA R0, R0, UR4, 0x1 ;  /* 0x0000000400007c11 */ /* 0x000fe2000f8e08ff */
[----:B------:R-:W-:Y:S01]  /*1280*/  STL [R1+0x50], R10 ;  /* 0x0000500a01007387 */ /* 0x000fe20000100800 */
[----:B------:R-:W-:-:S02]  /*1290*/  LOP3.LUT R6, R8, R6, R11, 0xf6, !PT ;  /* 0x0000000608067212 */ /* 0x000fc400078ef60b */
[----:B------:R-:W-:Y:S01]  /*12a0*/  LEA R4, R3, UR4, 0x1 ;  /* 0x0000000403047c11 */ /* 0x000fe2000f8e08ff */
[----:B------:R-:W-:Y:S01]  /*12b0*/  STL [R1+0x3c], R8 ;  /* 0x00003c0801007387 */ /* 0x000fe20000100800 */
[----:B------:R-:W-:Y:S02]  /*12c0*/  LEA R3, R6, UR4, 0x1 ;  /* 0x0000000406037c11 */ /* 0x000fe4000f8e08ff */
[----:B------:R-:W-:Y:S01]  /*12d0*/  SHF.R.S32.HI R17, RZ, 0x1f, R16 ;  /* 0x0000001fff117819 */ /* 0x000fe20000011410 */
[----:B------:R-:W-:Y:S01]  /*12e0*/  STL [R1+0x34], R7 ;  /* 0x0000340701007387 */ /* 0x000fe20000100800 */
[----:B------:R-:W-:-:S03]  /*12f0*/  IADD3 R221, R16, 0x40, RZ ;  /* 0x0000004010dd7810 */ /* 0x000fc60007ffe0ff */
[----:B------:R0:W-:Y:S04]  /*1300*/  STL [R1+0x84], R0 ;  /* 0x0000840001007387 */ /* 0x0001e80000100800 */
[----:B------:R1:W-:Y:S01]  /*1310*/  STL [R1+0x80], R4 ;  /* 0x0000800401007387 */ /* 0x0003e20000100800 */
[----:B0-----:R-:W-:-:S05]  /*1320*/  IMAD R0, R5, 0x8, R15 ;  /* 0x0000000805007824 */ /* 0x001fca00078e020f */
[----:B------:R1:W-:Y:S04]  /*1330*/  STL [R1+0x8c], R0 ;  /* 0x00008c0001007387 */ /* 0x0003e80000100800 */
[----:B------:R1:W-:Y:S02]  /*1340*/  STL [R1+0x7c], R3 ;  /* 0x00007c0301007387 */ /* 0x0003e40000100800 */
.L_x_6893:
[----:B0123--:R-:W0:Y:S01]  /*1350*/  LDC.64 R4, c[0x0][0xc88] ;  /* 0x00032200ff047b82 */ /* 0x00fe220000000a00 */
[----:B------:R-:W-:Y:S01]  /*1360*/  ULDC.64 UR4, c[0x0][0x208] ;  /* 0x0000820000047ab9 */ /* 0x000fe20000000a00 */
[----:B0-----:R-:W-:-:S05]  /*1370*/  IMAD.WIDE R4, R151, 0x4, R4 ;  /* 0x0000000497047825 */ /* 0x001fca00078e0204 */
[----:B------:R-:W2:Y:S01]  /*1380*/  LDG.E R31, desc[UR4][R4.64] ;  /* 0x00000004041f7981 */ /* 0x000ea2000c1e1900 */
[----:B------:R-:W-:Y:S05]  /*1390*/  YIELD ;  /* 0x0000000000007946 */ /* 0x000fea0003800000 */
[----:B------:R-:W-:Y:S01]  /*13a0*/  ULDC.64 UR4, c[0x0][0xa28] ;  /* 0x00028a0000047ab9 */ /* 0x000fe20000000a00 */
[----:B------:R-:W-:Y:S01]  /*13b0*/  ULDC.64 UR8, c[0x0][0xa18] ;  /* 0x0002860000087ab9 */ /* 0x000fe20000000a00 */
[----:B------:R-:W-:Y:S01]  /*13c0*/  ISETP.NE.U32.AND P1, PT, RZ, UR4, PT ;  /* 0x00000004ff007c0c */ /* 0x000fe2000bf25070 */
[----:B------:R-:W-:Y:S01]  /*13d0*/  ULDC.64 UR6, c[0x0][0xa08] ;  /* 0x0002820000067ab9 */ /* 0x000fe20000000a00 */
[----:B------:R-:W-:Y:S01]  /*13e0*/  IMAD.MOV.U32 R11, RZ, RZ, RZ ;  /* 0x000000ffff0b7224 */ /* 0x000fe200078e00ff */
[----:B------:R-:W-:Y:S01]  /*13f0*/  ISETP.NE.U32.AND P0, PT, RZ, UR6, PT ;  /* 0x00000006ff007c0c */ /* 0x000fe2000bf05070 */
[----:B------:R-:W-:Y:S01]  /*1400*/  ULDC.64 UR10, c[0x0][0x208] ;  /* 0x00008200000a7ab9 */ /* 0x000fe20000000a00 */
[----:B------:R-:W-:Y:S01]  /*1410*/  ISETP.NE.AND.EX P1, PT, RZ, UR5, PT, P1 ;  /* 0x00000005ff007c0c */ /* 0x000fe2000bf25310 */
[----:B------:R-:W-:Y:S01]  /*1420*/  IMAD.MOV.U32 R27, RZ, RZ, RZ ;  /* 0x000000ffff1b7224 */ /* 0x000fe200078e00ff */
[----:B------:R-:W-:-:S02]  /*1430*/  ISETP.NE.AND.EX P0, PT, RZ, UR7, PT, P0 ;  /* 0x00000007ff007c0c */ /* 0x000fc4000bf05300 */
[----:B--2---:R-:W-:Y:S01]  /*1440*/  SHF.R.S32.HI R0, RZ, 0x1f, R31 ;  /* 0x0000001fff007819 */ /* 0x004fe2000001141f */
[----:B------:R-:W-:-:S08]  /*1450*/  IMAD.SHL.U32 R32, R31, 0x4, RZ ;  /* 0x000000041f207824 */ /* 0x000fd000078e00ff */
[C---:B------:R-:W-:Y:S01]  /*1460*/  @P1 LEA R6, P2, R31.reuse, UR4, 0x2 ;  /* 0x000000041f061c11 */ /* 0x040fe2000f8410ff */
[----:B------:R0:W-:Y:S01]  /*1470*/  STL [R1+0x5c], R31 ;  /* 0x00005c1f01007387 */ /* 0x0001e20000100800 */
[C-C-:B------:R-:W-:Y:S02]  /*1480*/  SHF.L.U64.HI R28, R31.reuse, 0x2, R0.reuse ;  /* 0x000000021f1c7819 */ /* 0x140fe40000010200 */
[----:B------:R-:W-:Y:S01]  /*1490*/  @P1 LEA.HI.X R7, R31, UR5, R0, 0x2, P2 ;  /* 0x000000051f071c11 */ /* 0x000fe200090f1400 */
[----:B------:R-:W-:Y:S01]  /*14a0*/  ULDC UR4, c[0x0][0x288] ;  /* 0x0000a20000047ab9 */ /* 0x000fe20000000800 */
[----:B------:R-:W-:Y:S01]  /*14b0*/  ISETP.NE.U32.AND P2, PT, RZ, UR8, PT ;  /* 0x00000008ff007c0c */ /* 0x000fe2000bf45070 */
[----:B------:R0:W-:Y:S01]  /*14c0*/  STL [R1+0x70], R0 ;  /* 0x0000700001007387 */ /* 0x0001e20000100800 */
[----:B------:R-:W-:Y:S01]  /*14d0*/  MOV R161, UR4 ;  /* 0x0000000400a17c02 */ /* 0x000fe20008000f00 */
[----:B------:R-:W-:Y:S01]  /*14e0*/  ULDC.64 UR4, c[0x0][0x418] ;  /* 0x0001060000047ab9 */ /* 0x000fe20000000a00 */
[----:B------:R-:W-:Y:S01]  /*14f0*/  ISETP.NE.AND.EX P2, PT, RZ, UR9, PT, P2 ;  /* 0x00000009ff007c0c */ /* 0x000fe2000bf45320 */
[----:B------:R-:W-:Y:S01]  /*1500*/  UISETP.NE.U32.AND UP0, UPT, UR4, URZ, UPT ;  /* 0x0000003f0400728c */ /* 0x000fe2000bf05070 */
[----:B------:R0:W-:Y:S01]  /*1510*/  STL [R1+0x64], R32 ;  /* 0x0000642001007387 */ /* 0x0001e20000100800 */
[----:B----4-:R-:W-:Y:S01]  /*1520*/  IADD3 R8, P3, R32, UR6, RZ ;  /* 0x0000000620087c10 */ /* 0x010fe2000ff7e0ff */
[----:B------:R-:W-:Y:S01]  /*1530*/  ULDC UR4, c[0x0][0x424] ;  /* 0x0001090000047ab9 */ /* 0x000fe20000000800 */
[----:B------:R-:W-:Y:S01]  /*1540*/  UISETP.NE.AND.EX UP0, UPT, UR5, URZ, UPT, UP0 ;  /* 0x0000003f0500728c */ /* 0x000fe2000bf05300 */
[----:B------:R0:W5:Y:S01]  /*1550*/  @P1 LDG.E R11, desc[UR10][R6.64] ;  /* 0x0000000a060b1981 */ /* 0x000162000c1e1900 */
[----:B------:R-:W-:Y:S01]  /*1560*/  IADD3.X R9, R28, UR7, RZ, P3, !PT ;  /* 0x000000071c097c10 */ /* 0x000fe20009ffe4ff */
[----:B------:R-:W-:Y:S01]  /*1570*/  ULDC UR5, c[0x0][0x2f0] ;  /* 0x0000bc0000057ab9 */ /* 0x000fe20000000800 */
[----:B------:R-:W-:-:S03]  /*1580*/  USEL UR4, UR4, 0x1, UP0 ;  /* 0x0000000104047887 */ /* 0x000fc60008000000 */
[----:B------:R0:W5:Y:S01]  /*1590*/  @P0 LDG.E R27, desc[UR10][R8.64] ;  /* 0x0000000a081b0981 */ /* 0x000162000c1e1900 */
[----:B------:R-:W-:Y:S01]  /*15a0*/  @P2 IADD3 R4, P1, R32, UR8, RZ ;  /* 0x0000000820042c10 */ /* 0x000fe2000ff3e0ff */
[----:B------:R-:W-:-:S03]  /*15b0*/  UIMAD UR4, UR4, UR5, URZ ;  /* 0x00000005040472a4 */ /* 0x000fc6000f8e023f */
[----:B------:R-:W-:Y:S01]  /*15c0*/  @P2 IADD3.X R5, R28, UR9, RZ, P1, !PT ;  /* 0x000000091c052c10 */ /* 0x000fe20008ffe4ff */
[----:B------:R-:W-:Y:S02]  /*15d0*/  ULDC UR5, c[0x0][0x348] ;  /* 0x0000d20000057ab9 */ /* 0x000fe40000000800 */
[----:B------:R-:W-:Y:S02]  /*15e0*/  IMAD.U32 R25, RZ, RZ, UR5 ;  /* 0x00000005ff197e24 */ /* 0x000fe4000f8e00ff */
[----:B------:R0:W5:Y:S01]  /*15f0*/  @P2 LDG.E R161, desc[UR10][R4.64] ;  /* 0x0000000a04a12981 */ /* 0x000162000c1e1900 */
[----:B------:R-:W-:Y:S01]  /*1600*/  IMAD.U32 R26, RZ, RZ, UR4 ;  /* 0x00000004ff1a7e24 */ /* 0x000fe2000f8e00ff */
[----:B------:R-:W-:Y:S06]  /*1610*/  @P2 BRA `(.L_x_6663) ;  /* 0x0000000000282947 */ /* 0x000fec0003800000 */
[----:B------:R-:W-:Y:S02]  /*1620*/  ULDC.64 UR4, c[0x0][0xa00] ;  /* 0x0002800000047ab9 */ /* 0x000fe40000000a00 */
[----:B------:R-:W-:-:S04]  /*1630*/  ISETP.NE.U32.AND P1, PT, RZ, UR4, PT ;  /* 0x00000004ff007c0c */ /* 0x000fc8000bf25070 */
[----:B------:R-:W-:-:S13]  /*1640*/  ISETP.NE.AND.EX P1, PT, RZ, UR5, PT, P1 ;  /* 0x00000005ff007c0c */ /* 0x000fda000bf25310 */
[----:B------:R-:W-:Y:S05]  /*1650*/  @!P1 BRA `(.L_x_6663) ;  /* 0x0000000000189947 */ /* 0x000fea0003800000 */
[----:B0-----:R-:W0:Y:S01]  /*1660*/  LDC.64 R4, c[0x0][0xa00] ;  /* 0x00028000ff047b82 */ /* 0x001e220000000a00 */
[----:B------:R-:W-:Y:S01]  /*1670*/  ULDC.64 UR4, c[0x0][0x208] ;  /* 0x0000820000047ab9 */ /* 0x000fe20000000a00 */
[----:B0-----:R-:W-:-:S05]  /*1680*/  IMAD.WIDE R4, R31, 0x4, R4 ;  /* 0x000000041f047825 */ /* 0x001fca00078e0204 */
[----:B-----5:R-:W2:Y:S04]  /*1690*/  LDG.E R161, desc[UR4][R4.64] ;  /* 0x0000000404a17981 */ /* 0x020ea8000c1e1900 */
[----:B------:R-:W2:Y:S02]  /*16a0*/  LDG.E R0, desc[UR4][R4.64+0x4] ;  /* 0x0000040404007981 */ /* 0x000ea4000c1e1900 */
[----:B--2---:R-:W-:-:S07]  /*16b0*/  IMAD.IADD R161, R0, 0x1, -R161 ;  /* 0x0000000100a17824 */ /* 0x004fce00078e0aa1 */
.L_x_6663:
[C---:B------:R-:W-:Y:S01]  /*16c0*/  LOP3.LUT R30, R150.reuse, 0xffff, RZ, 0xc0, !PT ;  /* 0x0000ffff961e7812 */ /* 0x040fe200078ec0ff */
[----:B------:R-:W-:Y:S01]  /*16d0*/  ULDC.64 UR4, c[0x0][0xa20] ;  /* 0x0002880000047ab9 */ /* 0x000fe20000000a00 */
[----:B------:R1:W-:Y:S01]  /*16e0*/  STL [R1+0x6c], R149 ;  /* 0x00006c9501007387 */ /* 0x0003e20000100800 */
[----:B------:R-:W-:Y:S02]  /*16f0*/  ISETP.NE.U32.AND P1, PT, RZ, UR4, PT ;  /* 0x00000004ff007c0c */ /* 0x000fe4000bf25070 */
[C---:B------:R-:W-:Y:S01]  /*1700*/  LOP3.LUT R3, R150.reuse, 0xff000000, RZ, 0xc0, !PT ;  /* 0xff00000096037812 */ /* 0x040fe200078ec0ff */
[----:B------:R1:W-:Y:S01]  /*1710*/  STL [R1+0x58], R30 ;  /* 0x0000581e01007387 */ /* 0x0003e20000100800 */
[----:B------:R-:W-:Y:S02]  /*1720*/  ISETP.NE.AND.EX P1, PT, RZ, UR5, PT, P1 ;  /* 0x00000005ff007c0c */ /* 0x000fe4000bf25310 */
[----:B0-----:R-:W-:Y:S02]  /*1730*/  LOP3.LUT R0, R150, 0xff0000, RZ, 0xc0, !PT ;  /* 0x00ff000096007812 */ /* 0x001fe400078ec0ff */
[----:B------:R-:W-:-:S04]  /*1740*/  SHF.R.U32.HI R3, RZ, 0x8, R3 ;  /* 0x00000008ff037819 */ /* 0x000fc80000011603 */
[----:B------:R-:W-:-:S05]  /*1750*/  LEA.HI R10, R0, R3, RZ, 0x10 ;  /* 0x00000003000a7211 */ /* 0x000fca00078f80ff */
[----:B-1----:R-:W-:Y:S05]  /*1760*/  @!P1 BRA `(.L_x_6664) ;  /* 0x0000000000149947 */ /* 0x002fea0003800000 */
[----:B------:R-:W-:Y:S01]  /*1770*/  IADD3 R4, P0, R32, UR4, RZ ;  /* 0x0000000420047c10 */ /* 0x000fe2000ff1e0ff */
[----:B------:R-:W-:-:S03]  /*1780*/  ULDC.64 UR6, c[0x0][0x208] ;  /* 0x0000820000067ab9 */ /* 0x000fc60000000a00 */
[----:B------:R-:W-:-:S05]  /*1790*/  IADD3.X R5, R28, UR5, RZ, P0, !PT ;  /* 0x000000051c057c10 */ /* 0x000fca00087fe4ff */
[----:B------:R0:W5:Y:S01]  /*17a0*/  LDG.E R26, desc[UR6][R4.64] ;  /* 0x00000006041a7981 */ /* 0x000162000c1e1900 */
[----:B------:R-:W-:Y:S05]  /*17b0*/  BRA `(.L_x_6665) ;  /* 0x0000000000147947 */ /* 0x000fea0003800000 */
.L_x_6664:
[----:B------:R-:W-:Y:S05]  /*17c0*/  @!P0 BRA `(.L_x_6665) ;  /* 0x0000000000108947 */ /* 0x000fea0003800000 */
[----:B------:R-:W-:Y:S02]  /*17d0*/  ULDC.64 UR4, c[0x0][0x208] ;  /* 0x0000820000047ab9 */ /* 0x000fe40000000a00 */
[----:B------:R-:W2:Y:S04]  /*17e0*/  LDG.E R3, desc[UR4][R8.64] ;  /* 0x0000000408037981 */ /* 0x000ea8000c1e1900 */
[----:B------:R-:W2:Y:S02]  /*17f0*/  LDG.E R26, desc[UR4][R8.64+0x4] ;  /* 0x00000404081a7981 */ /* 0x000ea4000c1e1900 */
[----:B--2---:R-:W-:-:S07]  /*1800*/  IMAD.IADD R26, R26, 0x1, -R3 ;  /* 0x000000011a1a7824 */ /* 0x004fce00078e0a03 */
.L_x_6665:
[----:B------:R-:W-:Y:S01]  /*1810*/  ULDC.64 UR4, c[0x0][0xa10] ;  /* 0x0002840000047ab9 */ /* 0x000fe20000000a00 */
[----:B------:R-:W2:Y:S01]  /*1820*/  LDL.LU R29, [R1] ;  /* 0x00000000011d7983 */ /* 0x000ea20000300800 */
[----:B------:R-:W-:Y:S01]  /*1830*/  ISETP.NE.U32.AND P0, PT, RZ, UR4, PT ;  /* 0x00000004ff007c0c */ /* 0x000fe2000bf05070 */
[----:B------:R-:W-:-:S03]  /*1840*/  ULDC.64 UR6, c[0x0][0x208] ;  /* 0x0000820000067ab9 */ /* 0x000fc60000000a00 */
[----:B------:R-:W-:Y:S01]  /*1850*/  ISETP.NE.AND.EX P0, PT, RZ, UR5, PT, P0 ;  /* 0x00000005ff007c0c */ /* 0x000fe2000bf05300 */
[----:B------:R-:W-:-:S12]  /*1860*/  ULDC.64 UR4, c[0x0][0xa30] ;  /* 0x00028c0000047ab9 */ /* 0x000fd80000000a00 */
[----:B0-----:R-:W0:Y:S02]  /*1870*/  @P0 LDC.64 R4, c[0x0][0xa10] ;  /* 0x00028400ff040b82 */ /* 0x001e240000000a00 */
[----:B0-----:R-:W-:-:S05]  /*1880*/  @P0 IMAD.WIDE R4, R31, 0x4, R4 ;  /* 0x000000041f040825 */ /* 0x001fca00078e0204 */
[----:B------:R-:W3:Y:S04]  /*1890*/  @P0 LDG.E R0, desc[UR6][R4.64] ;  /* 0x0000000604000981 */ /* 0x000ee8000c1e1900 */
[----:B------:R-:W3:Y:S01]  /*18a0*/  @P0 LDG.E R3, desc[UR6][R4.64+0x4] ;  /* 0x0000040604030981 */ /* 0x000ee2000c1e1900 */
[----:B-----5:R-:W-:Y:S01]  /*18b0*/  IADD3 R12, -R11, R26, RZ ;  /* 0x0000001a0b0c7210 */ /* 0x020fe20007ffe1ff */
[----:B------:R-:W-:Y:S01]  /*18c0*/  IMAD.MOV.U32 R147, RZ, RZ, R26 ;  /* 0x000000ffff937224 */ /* 0x000fe200078e001a */
[----:B------:R-:W-:Y:S02]  /*18d0*/  ISETP.NE.U32.AND P1, PT, RZ, UR4, PT ;  /* 0x00000004ff007c0c */ /* 0x000fe4000bf25070 */
[----:B------:R-:W-:Y:S02]  /*18e0*/  LOP3.LUT R13, R10, 0xff, RZ, 0xc0, !PT ;  /* 0x000000ff0a0d7812 */ /* 0x000fe400078ec0ff */
[----:B------:R-:W-:-:S02]  /*18f0*/  ISETP.NE.AND.EX P1, PT, RZ, UR5, PT, P1 ;  /* 0x00000005ff007c0c */ /* 0x000fc4000bf25310 */
[----:B------:R-:W-:Y:S01]  /*1900*/  SHF.R.U32.HI R8, RZ, 0x10, R10 ;  /* 0x00000010ff087819 */ /* 0x000fe2000001160a */
[----:B------:R0:W-:Y:S01]  /*1910*/  STL [R1+0x74], R13 ;  /* 0x0000740d01007387 */ /* 0x0001e20000100800 */
[----:B------:R-:W-:Y:S09]  /*1920*/  BSSY B0, `(.L_x_6666) ;  /* 0x000002e000007945 */ /* 0x000ff20003800000 */
[----:B------:R-:W-:-:S04]  /*1930*/  @P1 IADD3 R6, P2, R32, UR4, RZ ;  /* 0x0000000420061c10 */ /* 0x000fc8000ff5e0ff */
[----:B------:R-:W-:-:S05]  /*1940*/  @P1 IADD3.X R7, R28, UR5, RZ, P2, !PT ;  /* 0x000000051c071c10 */ /* 0x000fca00097fe4ff */
[----:B------:R0:W5:Y:S01]  /*1950*/  @P1 LDG.E R147, desc[UR6][R6.64] ;  /* 0x0000000606931981 */ /* 0x000162000c1e1900 */
[----:B--2---:R-:W-:Y:S01]  /*1960*/  LOP3.LUT R29, R29, 0xffffffbf, RZ, 0xc0, !PT ;  /* 0xffffffbf1d1d7812 */ /* 0x004fe200078ec0ff */
[----:B---3--:R-:W-:-:S04]  /*1970*/  @P0 IMAD.IADD R25, R3, 0x1, -R0 ;  /* 0x0000000103190824 */ /* 0x008fc800078e0a00 */
[----:B------:R-:W-:-:S04]  /*1980*/  IMAD.IADD R162, R12, 0x1, R25 ;  /* 0x000000010ca27824 */ /* 0x000fc800078e0219 */
[C---:B------:R-:W-:Y:S01]  /*1990*/  VIADD R0, R162.reuse, 0xaf ;  /* 0x000000afa2007836 */ /* 0x040fe20000000000 */
[----:B------:R-:W-:-:S03]  /*19a0*/  ISETP.GE.AND P3, PT, R162, 0x1, PT ;  /* 0x00000001a200780c */ /* 0x000fc60003f66270 */
[----:B------:R-:W-:-:S05]  /*19b0*/  IMAD.HI R0, R0, 0x2e8ba2e9, RZ ;  /* 0x2e8ba2e900007827 */ /* 0x000fca00078e02ff */
[----:B------:R-:W-:-:S04]  /*19c0*/  SHF.R.U32.HI R3, RZ, 0x1f, R0 ;  /* 0x0000001fff037819 */ /* 0x000fc80000011600 */
[----:B------:R-:W-:Y:S01]  /*19d0*/  LEA.HI.SX32 R160, R0, R3, 0x1b ;  /* 0x0000000300a07211 */ /* 0x000fe200078fdaff */
[----:B------:R-:W-:Y:S01]  /*19e0*/  IMAD.MOV.U32 R3, RZ, RZ, RZ ;  /* 0x000000ffff037224 */ /* 0x000fe200078e00ff */
[----:B------:R-:W-:-:S05]  /*19f0*/  @P3 LOP3.LUT R29, R29, 0x40, RZ, 0xfc, !PT ;  /* 0x000000401d1d3812 */ /* 0x000fca00078efcff */
[----:B------:R0:W-:Y:S04]  /*1a00*/  STL [R1], R29 ;  /* 0x0000001d01007387 */ /* 0x0001e80000100800 */
[----:B------:R0:W-:Y:S01]  /*1a10*/  STL [R1+0x60], R8 ;  /* 0x0000600801007387 */ /* 0x0001e20000100800 */
[----:B------:R-:W-:Y:S05]  /*1a20*/  @!P3 BRA `(.L_x_6667) ;  /* 0x000000000074b947 */ /* 0x000fea0003800000 */
[----:B------:R-:W-:Y:S01]  /*1a30*/  ISETP.NE.AND P0, PT, R8, RZ, PT ;  /* 0x000000ff0800720c */ /* 0x000fe20003f05270 */
[----:B------:R-:W-:-:S03]  /*1a40*/  ULDC UR4, c[0x0][0x9f0] ;  /* 0x00027c0000047ab9 */ /* 0x000fc60000000800 */
[----:B------:R-:W-:-:S04]  /*1a50*/  SEL R9, R8, UR4, P0 ;  /* 0x0000000408097c07 */ /* 0x000fc80008000000 */
[-C--:B0-----:R-:W-:Y:S02]  /*1a60*/  IABS R6, R9.reuse ;  /* 0x0000000900067213 */ /* 0x081fe40000000000 */
        /* <DEDUP_REMOVED lines=10> */
[----:B0-----:R-:W-:Y:S01]  /*1b10*/  IMAD.MOV.U32 R4, RZ, RZ, RZ ;  /* 0x000000ffff047224 */ /* 0x001fe200078e00ff */
[----:B-1----:R-:W-:-:S05]  /*1b20*/  IADD3 R7, RZ, -R5, RZ ;  /* 0x80000005ff077210 */ /* 0x002fca0007ffe0ff */
        /* <DEDUP_REMOVED lines=10> */
[----:B------:R-:W-:-:S05]  /*1bd0*/  MOV R3, R5 ;  /* 0x0000000500037202 */ /* 0x000fca0000000f00 */
[----:B------:R-:W-:Y:S01]  /*1be0*/  @!P2 IMAD.MOV R3, RZ, RZ, -R3 ;  /* 0x000000ffff03a224 */ /* 0x000fe200078e0a03 */
[----:B------:R-:W-:-:S07]  /*1bf0*/  @!P1 LOP3.LUT R3, RZ, R9, RZ, 0x33, !PT ;  /* 0x00000009ff039212 */ /* 0x000fce00078e33ff */
.L_x_6667:
[----:B------:R-:W-:Y:S05]  /*1c00*/  BSYNC B0 ;  /* 0x0000000000007941 */ /* 0x000fea0003800000 */
.L_x_6666:
[----:B------:R-:W-:-:S05]  /*1c10*/  IMAD R0, R13, R3, RZ ;  /* 0x000000030d007224 */ /* 0x000fca00078e02ff */
        /* <DEDUP_REMOVED lines=12> */
[----:B------:R-:W-:Y:S02]  /*1ce0*/  @P0 LEA.HI.SX32 R24, R0, R3, 0x1b ;  /* 0x0000000300180211 */ /* 0x000fe400078fdaff */
[----:B------:R-:W-:Y:S02]  /*1cf0*/  PLOP3.LUT P0, PT, PT, PT, PT, 0x80, 0x0 ;  /* 0x000000000000781c */ /* 0x000fe40003f0f070 */
        /* <DEDUP_REMOVED lines=15> */
[----:B0-----:R-:W-:Y:S02]  /*1df0*/  IMAD.U32 R6, RZ, RZ, UR4 ;  /* 0x00000004ff067e24 */ /* 0x001fe4000f8e00ff */
[----:B------:R-:W-:-:S02]  /*1e00*/  IMAD.U32 R7, RZ, RZ, UR5 ;  /* 0x00000005ff077e24 */ /* 0x000fc4000f8e00ff */
[----:B------:R-:W-:Y:S02]  /*1e10*/  IMAD.U32 R11, RZ, RZ, UR7 ;  /* 0x00000007ff0b7e24 */ /* 0x000fe4000f8e00ff */
[----:B------:R-:W-:Y:S02]  /*1e20*/  IMAD.MOV.U32 R8, RZ, RZ, 0x70 ;  /* 0x00000070ff087424 */ /* 0x000fe400078e00ff */
[----:B-1----:R-:W-:-:S07]  /*1e30*/  IMAD.MOV.U32 R13, RZ, RZ, RZ ;  /* 0x000000ffff0d7224 */ /* 0x002fce00078e00ff */
[----:B------:R-:W-:-:S07]  /*1e40*/  LEPC R20, `(.L_x_6670) ;  /* 0x000000001014794e */ /* 0x000fce0000000000 */
[----:B--2--5:R-:W-:Y:S05]  /*1e50*/  CALL.ABS.NOINC R14 ;  /* 0x000000000e007343 */ /* 0x024fea0003c00000 */
.L_x_6670:
[----:B------:R-:W-:Y:S05]  /*1e60*/  BSYNC B6 ;  /* 0x0000000000067941 */ /* 0x000fea0003800000 */
.L_x_6669:
        /* <DEDUP_REMOVED lines=9> */
[----:B------:R-:W-:Y:S01]  /*1f00*/  IMAD.U32 R5, RZ, RZ, UR5 ;  /* 0x00000005ff057e24 */ /* 0x000fe2000f8e00ff */
[----:B------:R-:W-:Y:S01]  /*1f10*/  ULDC.64 UR4, c[0x4][0x1c0] ;  /* 0x0100700000047ab9 */ /* 0x000fe20000000a00 */
[----:B------:R-:W-:Y:S01]  /*1f20*/  IMAD.U32 R10, RZ, RZ, UR6 ;  /* 0x00000006ff0a7e24 */ /* 0x000fe2000f8e00ff */
[----:B0-----:R-:W-:Y:S01]  /*1f30*/  MOV R7, UR5 ;  /* 0x0000000500077c02 */ /* 0x001fe20008000f00 */
[----:B------:R-:W-:Y:S02]  /*1f40*/  IMAD.U32 R6, RZ, RZ, UR4 ;  /* 0x00000004ff067e24 */ /* 0x000fe4000f8e00ff */
[----:B------:R-:W-:-:S02]  /*1f50*/  IMAD.U32 R11, RZ, RZ, UR7 ;  /* 0x00000007ff0b7e24 */ /* 0x000fc4000f8e00ff */
[----:B------:R-:W-:Y:S02]  /*1f60*/  IMAD.MOV.U32 R8, RZ, RZ, 0x70 ;  /* 0x00000070ff087424 */ /* 0x000fe400078e00ff */
[----:B------:R-:W-:Y:S02]  /*1f70*/  IMAD.MOV.U32 R12, RZ, RZ, 0x1 ;  /* 0x00000001ff0c7424 */ /* 0x000fe400078e00ff */
[----:B-1----:R-:W-:-:S07]  /*1f80*/  IMAD.MOV.U32 R13, RZ, RZ, RZ ;  /* 0x000000ffff0d7224 */ /* 0x002fce00078e00ff */
[----:B------:R-:W-:-:S07]  /*1f90*/  LEPC R20, `(.L_x_6672) ;  /* 0x000000001014794e */ /* 0x000fce0000000000 */
[----:B--2--5:R-:W-:Y:S05]  /*1fa0*/  CALL.ABS.NOINC R14 ;  /* 0x000000000e007343 */ /* 0x024fea0003c00000 */
.L_x_6672:
[----:B------:R-:W-:Y:S05]  /*1fb0*/  BSYNC B6 ;  /* 0x0000000000067941 */ /* 0x000fea0003800000 */
.L_x_6671:
[----:B------:R-:W-:Y:S01]  /*1fc0*/  ULDC.64 UR4, c[0x0][0x9f8] ;  /* 0x00027e0000047ab9 */ /* 0x000fe20000000a00 */
[----:B------:R-:W-:Y:S01]  /*1fd0*/  MOV R0, R31 ;  /* 0x0000001f00007202 */ /* 0x000fe20000000f00 */
[----:B------:R-:W-:Y:S01]  /*1fe0*/  ULDC.64 UR6, c[0x0][0x208] ;  /* 0x0000820000067ab9 */ /* 0x000fe20000000a00 */
[----:B------:R-:W-:Y:S01]  /*1ff0*/  ISETP.NE.U32.AND P0, PT, RZ, UR4, PT ;  /* 0x00000004ff007c0c */ /* 0x000fe2000bf05070 */
[----:B0-----:R-:W0:Y:S01]  /*2000*/  LDC R13, c[0x0][0x3f4] ;  /* 0x0000fd00ff0d7b82 */ /* 0x001e220000000800 */
[----:B------:R-:W-:-:S07]  /*2010*/  IMAD.IADD R119, R27, 0x1, R26 ;  /* 0x000000011b777824 */ /* 0x000fce00078e021a */
[----:B------:R-:W1:Y:S01]  /*2020*/  LDC.64 R42, c[0x0][0x300] ;  /* 0x0000c000ff2a7b82 */ /* 0x000e620000000a00 */
[----:B------:R-:W-:Y:S01]  /*2030*/  ISETP.NE.AND.EX P0, PT, RZ, UR5, PT, P0 ;  /* 0x00000005ff007c0c */ /* 0x000fe2000bf05300 */
[----:B------:R-:W2:Y:S04]  /*2040*/  LDL R26, [R1+0x40] ;  /* 0x00004000011a7983 */ /* 0x000ea80000100800 */
[----:B------:R-:W3:Y:S01]  /*2050*/  LDL R27, [R1+0x44] ;  /* 0x00004400011b7983 */ /* 0x000ee20000100800 */
[----:B------:R-:W-:Y:S01]  /*2060*/  LOP3.LUT R29, R29, 0xfffffffe, RZ, 0xc0, !PT ;  /* 0xfffffffe1d1d7812 */ /* 0x000fe200078ec0ff */
[----:B------:R-:W4:Y:S02]  /*2070*/  LDC.64 R108, c[0x0][0x3f8] ;  /* 0x0000fe00ff6c7b82 */ /* 0x000f240000000a00 */
[----:B------:R-:W3:Y:S04]  /*2080*/  LDL R14, [R1+0x3c] ;  /* 0x00003c00010e7983 */ /* 0x000ee80000100800 */
[----:B------:R-:W-:Y:S01]  /*2090*/  @P0 IADD3 R4, P1, R32, UR4, RZ ;  /* 0x0000000420040c10 */ /* 0x000fe2000ff3e0ff */
[----:B------:R-:W4:Y:S01]  /*20a0*/  S2R R20, SR_TID.X ;  /* 0x0000000000147919 */ /* 0x000f220000002100 */
[----:B------:R-:W4:Y:S02]  /*20b0*/  LDC.64 R114, c[0x0][0x408] ;  /* 0x00010200ff727b82 */ /* 0x000f240000000a00 */
[----:B------:R-:W-:Y:S01]  /*20c0*/  @P0 IADD3.X R5, R28, UR5, RZ, P1, !PT ;  /* 0x000000051c050c10 */ /* 0x000fe20008ffe4ff */
[----:B------:R-:W-:-:S04]  /*20d0*/  ULDC.64 UR4, c[0x0][0xa08] ;  /* 0x0002820000047ab9 */ /* 0x000fc80000000a00 */
[----:B------:R4:W2:Y:S01]  /*20e0*/  @P0 LDG.E R0, desc[UR6][R4.64] ;  /* 0x0000000604000981 */ /* 0x0008a2000c1e1900 */
[----:B0-----:R-:W-:Y:S01]  /*20f0*/  ISETP.GE.AND P2, PT, R16, R13, PT ;  /* 0x0000000d1000720c */ /* 0x001fe20003f46270 */
[-C--:B-1----:R-:W-:Y:S01]  /*2100*/  IMAD.WIDE.U32 R6, R119, R42.reuse, RZ ;  /* 0x0000002a77067225 */ /* 0x082fe200078e00ff */
[----:B------:R-:W-:Y:S02]  /*2110*/  SHF.R.S32.HI R21, RZ, 0x1f, R119 ;  /* 0x0000001fff157819 */ /* 0x000fe40000011477 */
[----:B------:R-:W-:Y:S02]  /*2120*/  ISETP.NE.U32.AND P0, PT, RZ, UR4, PT ;  /* 0x00000004ff007c0c */ /* 0x000fe4000bf05070 */
[----:B------:R-:W-:Y:S01]  /*2130*/  SHF.R.S32.HI R10, RZ, 0x1f, R22 ;  /* 0x0000001fff0a7819 */ /* 0x000fe20000011416 */
[----:B------:R-:W-:Y:S01]  /*2140*/  IMAD R8, R21, R42, RZ ;  /* 0x0000002a15087224 */ /* 0x000fe200078e02ff */
[----:B------:R-:W-:Y:S01]  /*2150*/  ISETP.NE.AND.EX P0, PT, RZ, UR5, PT, P0 ;  /* 0x00000005ff007c0c */ /* 0x000fe2000bf05300 */
[----:B------:R-:W-:Y:S01]  /*2160*/  ULDC.64 UR4, c[0x0][0x308] ;  /* 0x0000c20000047ab9 */ /* 0x000fe20000000a00 */
[----:B------:R-:W-:Y:S01]  /*2170*/  SHF.R.S32.HI R19, RZ, 0x1f, R18 ;  /* 0x0000001fff137819 */ /* 0x000fe20000011412 */
[----:B------:R-:W-:-:S02]  /*2180*/  IMAD R3, R119, R43, R8 ;  /* 0x0000002b77037224 */ /* 0x000fc400078e0208 */
[----:B------:R-:W-:Y:S02]  /*2190*/  @P2 LOP3.LUT R29, R29, 0x1, RZ, 0xfc, !PT ;  /* 0x000000011d1d2812 */ /* 0x000fe400078efcff */
[----:B------:R-:W-:Y:S01]  /*21a0*/  IMAD.IADD R7, R7, 0x1, R3 ;  /* 0x0000000107077824 */ /* 0x000fe200078e0203 */
[----:B----4-:R-:W-:Y:S02]  /*21b0*/  SHF.R.U32.HI R20, RZ, 0x7, R20 ;  /* 0x00000007ff147819 */ /* 0x010fe40000011614 */
[----:B------:R0:W-:Y:S01]  /*21c0*/  STL [R1], R29 ;  /* 0x0000001d01007387 */ /* 0x0001e20000100800 */
[----:B------:R-:W-:Y:S01]  /*21d0*/  IMAD.WIDE.U32 R4, R30, UR4, R6 ;  /* 0x000000041e047c25 */ /* 0x000fe2000f8e0006 */
[----:B------:R-:W-:Y:S02]  /*21e0*/  ISETP.NE.AND P6, PT, R20, 0x1, PT ;  /* 0x000000011400780c */ /* 0x000fe40003fc5270 */
[----:B------:R-:W4:Y:S01]  /*21f0*/  LDL R8, [R1+0x54] ;  /* 0x0000540001087983 */ /* 0x000f220000100800 */
[----:B------:R-:W-:Y:S01]  /*2200*/  IMAD R5, R30, UR5, R5 ;  /* 0x000000051e057c24 */ /* 0x000fe2000f8e0205 */
[----:B------:R-:W-:Y:S01]  /*2210*/  ULDC.64 UR4, c[0x0][0x310] ;  /* 0x0000c40000047ab9 */ /* 0x000fe20000000a00 */
[C---:B------:R-:W-:Y:S01]  /*2220*/  VIADD R11, R22.reuse, 0x40 ;  /* 0x00000040160b7836 */ /* 0x040fe20000000000 */
[----:B------:R-:W4:Y:S01]  /*2230*/  LDL R12, [R1+0x50] ;  /* 0x00005000010c7983 */ /* 0x000f220000100800 */
[C---:B------:R-:W-:Y:S01]  /*2240*/  IADD3 R28, R22.reuse, 0x20, RZ ;  /* 0x00000020161c7810 */ /* 0x040fe20007ffe0ff */
[----:B------:R-:W-:-:S04]  /*2250*/  IMAD.WIDE.U32 R110, R22, R114, R18 ;  /* 0x00000072166e7225 */ /* 0x000fc800078e0012 */
[----:B------:R-:W-:Y:S02]  /*2260*/  IMAD.SHL.U32 R11, R11, 0x40, RZ ;  /* 0x000000400b0b7824 */ /* 0x000fe400078e00ff */
[----:B------:R-:W-:Y:S02]  /*2270*/  IMAD.SHL.U32 R28, R28, 0x40, RZ ;  /* 0x000000401c1c7824 */ /* 0x000fe400078e00ff */
[----:B------:R-:W-:Y:S01]  /*2280*/  IMAD.WIDE.U32 R112, R22, R114, R16 ;  /* 0x0000007216707225 */ /* 0x000fe200078e0010 */
[----:B------:R-:W-:Y:S02]  /*2290*/  LOP3.LUT R11, R11, 0x1c0, RZ, 0xc0, !PT ;  /* 0x000001c00b0b7812 */ /* 0x000fe400078ec0ff */
[----:B------:R-:W-:Y:S01]  /*22a0*/  LOP3.LUT R28, R28, 0x1c0, RZ, 0xc0, !PT ;  /* 0x000001c01c1c7812 */ /* 0x000fe200078ec0ff */
[C---:B------:R-:W-:Y:S01]  /*22b0*/  IMAD.SHL.U32 R116, R42.reuse, 0x20, RZ ;  /* 0x000000202a747824 */ /* 0x040fe200078e00ff */
[----:B------:R-:W-:Y:S01]  /*22c0*/  SHF.L.U64.HI R117, R42, 0x5, R43 ;  /* 0x000000052a757819 */ /* 0x000fe2000001022b */
[----:B0-----:R-:W-:-:S02]  /*22d0*/  VIADD R29, R22, 0xa0 ;  /* 0x000000a0161d7836 */ /* 0x001fc40000000000 */
[----:B------:R-:W-:-:S04]  /*22e0*/  IMAD.WIDE.U32 R104, R22, R108, R18 ;  /* 0x0000006c16687225 */ /* 0x000fc800078e0012 */
[----:B------:R-:W-:-:S04]  /*22f0*/  IMAD.WIDE.U32 R158, R22, R42, R116 ;  /* 0x0000002a169e7225 */ /* 0x000fc800078e0074 */
[----:B------:R-:W-:Y:S01]  /*2300*/  IMAD.SHL.U32 R29, R29, 0x40, RZ ;  /* 0x000000401d1d7824 */ /* 0x000fe200078e00ff */
[----:B------:R-:W-:Y:S01]  /*2310*/  IADD3 R125, P1, R116, R158, RZ ;  /* 0x0000009e747d7210 */ /* 0x000fe20007f3e0ff */
[----:B------:R-:W-:-:S03]  /*2320*/  IMAD.WIDE.U32 R106, R22, R108, R16 ;  /* 0x0000006c166a7225 */ /* 0x000fc600078e0010 */
[----:B------:R-:W-:Y:S01]  /*2330*/  LOP3.LUT R29, R29, 0x1c0, RZ, 0xc0, !PT ;  /* 0x000001c01d1d7812 */ /* 0x000fe200078ec0ff */
[----:B------:R-:W-:-:S03]  /*2340*/  IMAD.WIDE.U32 R120, R22, R42, R16 ;  /* 0x0000002a16787225 */ /* 0x000fc600078e0010 */
[----:B------:R-:W-:Y:S01]  /*2350*/  SHF.R.U32.HI R164, RZ, 0x3, R29 ;  /* 0x00000003ffa47819 */ /* 0x000fe2000001161d */
[----:B------:R-:W-:Y:S01]  /*2360*/  VIADD R163, R20, 0x8 ;  /* 0x0000000814a37836 */ /* 0x000fe20000000000 */
[C-C-:B------:R-:W-:Y:S01]  /*2370*/  SHF.L.U64.HI R35, R114.reuse, 0x5, R115.reuse ;  /* 0x0000000572237819 */ /* 0x140fe20000010273 */
[C---:B------:R-:W-:Y:S01]  /*2380*/  IMAD.SHL.U32 R32, R114.reuse, 0x20, RZ ;  /* 0x0000002072207824 */ /* 0x040fe200078e00ff */
[C-C-:B------:R-:W-:Y:S01]  /*2390*/  SHF.L.U64.HI R34, R114.reuse, 0x6, R115.reuse ;  /* 0x0000000672227819 */ /* 0x140fe20000010273 */
[C---:B------:R-:W-:Y:S01]  /*23a0*/  IMAD.SHL.U32 R31, R114.reuse, 0x40, RZ ;  /* 0x00000040721f7824 */ /* 0x040fe200078e00ff */
[----:B------:R-:W-:Y:S01]  /*23b0*/  SHF.L.U64.HI R33, R114, 0x7, R115 ;  /* 0x0000000772217819 */ /* 0x000fe20000010273 */
[----:B------:R-:W-:Y:S01]  /*23c0*/  IMAD R135, R109, 0xb0, RZ ;  /* 0x000000b06d877824 */ /* 0x000fe200078e02ff */
[--C-:B------:R-:W-:Y:S01]  /*23d0*/  SHF.L.U64.HI R140, R42, 0x6, R43.reuse ;  /* 0x000000062a8c7819 */ /* 0x100fe2000001022b */
[----:B------:R-:W-:Y:S01]  /*23e0*/  IMAD.SHL.U32 R38, R108, 0x20, RZ ;  /* 0x000000206c267824 */ /* 0x000fe200078e00ff */
[----:B------:R-:W-:Y:S01]  /*23f0*/  SHF.L.U64.HI R131, R42, 0x7, R43 ;  /* 0x000000072a837819 */ /* 0x000fe2000001022b */
[C---:B------:R-:W-:Y:S01]  /*2400*/  IMAD.SHL.U32 R37, R108.reuse, 0x40, RZ ;  /* 0x000000406c257824 */ /* 0x040fe200078e00ff */
[--C-:B------:R-:W-:Y:S01]  /*2410*/  SHF.L.U64.HI R41, R108, 0x5, R109.reuse ;  /* 0x000000056c297819 */ /* 0x100fe2000001026d */
[----:B------:R-:W-:Y:S01]  /*2420*/  IMAD.WIDE.U32 R156, R42, 0xb0, RZ ;  /* 0x000000b02a9c7825 */ /* 0x000fe200078e00ff */
[----:B------:R-:W-:-:S02]  /*2430*/  SHF.L.U64.HI R40, R108, 0x6, R109 ;  /* 0x000000066c287819 */ /* 0x000fc4000001026d */
[C---:B------:R-:W-:Y:S02]  /*2440*/  SHF.L.U64.HI R39, R108.reuse, 0x7, R109 ;  /* 0x000000076c277819 */ /* 0x040fe4000001026d */
[----:B------:R-:W-:Y:S02]  /*2450*/  SHF.L.U32 R36, R108, 0x7, RZ ;  /* 0x000000076c247819 */ /* 0x000fe400000006ff */
[----:B--2---:R-:W-:Y:S02]  /*2460*/  SHF.R.S32.HI R3, RZ, 0x1f, R0 ;  /* 0x0000001fff037819 */ /* 0x004fe40000011400 */
[----:B------:R-:W-:Y:S02]  /*2470*/  SEL R103, R0, RZ, !P0 ;  /* 0x000000ff00677207 */ /* 0x000fe40004000000 */
[----:B------:R-:W-:-:S03]  /*2480*/  SEL R6, R3, RZ, !P0 ;  /* 0x000000ff03067207 */ /* 0x000fc60004000000 */
[----:B------:R-:W-:-:S04]  /*2490*/  IMAD.WIDE.U32 R100, R103, UR4, R4 ;  /* 0x0000000467647c25 */ /* 0x000fc8000f8e0004 */
[----:B------:R-:W-:-:S04]  /*24a0*/  IMAD R0, R6, UR4, RZ ;  /* 0x0000000406007c24 */ /* 0x000fc8000f8e02ff */
[----:B------:R-:W-:Y:S01]  /*24b0*/  IMAD R15, R103, UR5, R0 ;  /* 0x00000005670f7c24 */ /* 0x000fe2000f8e0200 */
[----:B------:R-:W-:Y:S05]  /*24c0*/  @!P6 WARPSYNC.ALL ;  /* 0x000000000000e948 */ /* 0x000fea0003800000 */
[----:B------:R-:W-:Y:S01]  /*24d0*/  ULDC.64 UR4, c[0x0][0x330] ;  /* 0x0000cc0000047ab9 */ /* 0x000fe20000000a00 */
[----:B------:R-:W-:Y:S02]  /*24e0*/  IMAD R0, R10, R108, RZ ;  /* 0x0000006c0a007224 */ /* 0x000fe400078e02ff */
[----:B------:R-:W-:Y:S01]  /*24f0*/  IMAD.WIDE.U32 R4, R30, UR4, R16 ;  /* 0x000000041e047c25 */ /* 0x000fe2000f8e0010 */
[----:B------:R-:W-:-:S03]  /*2500*/  SEL R3, R13, RZ, P2 ;  /* 0x000000ff0d037207 */ /* 0x000fc60001000000 */
[----:B------:R-:W-:Y:S01]  /*2510*/  IMAD R5, R30, UR5, R5 ;  /* 0x000000051e057c24 */ /* 0x000fe2000f8e0205 */
[----:B------:R-:W-:Y:S01]  /*2520*/  ULDC.64 UR4, c[0x0][0x338] ;  /* 0x0000ce0000047ab9 */ /* 0x000fe20000000a00 */
[----:B------:R-:W-:Y:S01]  /*2530*/  IMAD R7, R22, R109, R0 ;  /* 0x0000006d16077224 */ /* 0x000fe200078e0200 */
[----:B------:R-:W0:Y:S01]  /*2540*/  S2R R30, SR_TID.X ;  /* 0x00000000001e7919 */ /* 0x000e220000002100 */
[----:B------:R-:W-:Y:S02]  /*2550*/  IMAD R0, R6, UR4, RZ ;  /* 0x0000000406007c24 */ /* 0x000fe4000f8e02ff */
[----:B------:R-:W-:Y:S02]  /*2560*/  IMAD.IADD R3, R16, 0x1, R3 ;  /* 0x0000000110037824 */ /* 0x000fe400078e0203 */
[----:B------:R-:W-:-:S03]  /*2570*/  IMAD R45, R103, UR5, R0 ;  /* 0x00000005672d7c24 */ /* 0x000fc6000f8e0200 */
[----:B------:R-:W-:-:S04]  /*2580*/  SHF.R.S32.HI R0, RZ, 0x1f, R3 ;  /* 0x0000001fff007819 */ /* 0x000fc80000011403 */
[CC--:B------:R-:W-:Y:S02]  /*2590*/  LEA.HI R9, R0.reuse, R3.reuse, RZ, 0x3 ;  /* 0x0000000300097211 */ /* 0x0c0fe400078f18ff */
[----:B------:R-:W-:Y:S01]  /*25a0*/  LEA.HI R0, R0, R3, RZ, 0x6 ;  /* 0x0000000300007211 */ /* 0x000fe200078f30ff */
[----:B------:R-:W-:Y:S01]  /*25b0*/  IMAD.WIDE.U32 R102, R103, UR4, R4 ;  /* 0x0000000467667c25 */ /* 0x000fe2000f8e0004 */
[----:B------:R-:W-:Y:S01]  /*25c0*/  IADD3 R118, P0, R22, R119, RZ ;  /* 0x0000007716767210 */ /* 0x000fe20007f1e0ff */
[----:B------:R-:W-:Y:S01]  /*25d0*/  ULDC UR4, c[0x0][0x2f4] ;  /* 0x0000bd0000047ab9 */ /* 0x000fe20000000800 */
[----:B------:R-:W-:Y:S01]  /*25e0*/  SHF.R.S32.HI R3, RZ, 0x6, R0 ;  /* 0x00000006ff037819 */ /* 0x000fe20000011400 */
[----:B------:R-:W-:-:S04]  /*25f0*/  IMAD R4, R10, R114, RZ ;  /* 0x000000720a047224 */ /* 0x000fc800078e02ff */
[----:B------:R-:W-:Y:S01]  /*2600*/  IMAD R144, R3, 0x2c00, R26 ;  /* 0x00002c0003907824 */ /* 0x000fe200078e021a */
[C---:B------:R-:W-:Y:S01]  /*2610*/  IADD3 R26, R22.reuse, 0x80, RZ ;  /* 0x00000080161a7810 */ /* 0x040fe20007ffe0ff */
[C---:B------:R-:W-:Y:S01]  /*2620*/  IMAD R5, R22.reuse, R115, R4 ;  /* 0x0000007316057224 */ /* 0x040fe200078e0204 */
[--C-:B------:R-:W-:Y:S02]  /*2630*/  LOP3.LUT R4, R11, 0x38, R9.reuse, 0xf8, !PT ;  /* 0x000000380b047812 */ /* 0x100fe400078ef809 */
[----:B------:R-:W-:Y:S02]  /*2640*/  IADD3 R11, R22, 0x40, RZ ;  /* 0x00000040160b7810 */ /* 0x000fe40007ffe0ff */
[----:B------:R-:W-:Y:S01]  /*2650*/  LOP3.LUT R0, R28, 0x38, R9, 0xf8, !PT ;  /* 0x000000381c007812 */ /* 0x000fe200078ef809 */
[----:B------:R-:W-:Y:S02]  /*2660*/  VIADD R28, R22, 0x20 ;  /* 0x00000020161c7836 */ /* 0x000fe40000000000 */
[----:B------:R-:W-:-:S02]  /*2670*/  IMAD.SHL.U32 R26, R26, 0x40, RZ ;  /* 0x000000401a1a7824 */ /* 0x000fc400078e00ff */
[----:B------:R-:W-:Y:S02]  /*2680*/  IMAD.SHL.U32 R11, R11, 0x40, RZ ;  /* 0x000000400b0b7824 */ /* 0x000fe400078e00ff */
[----:B---3--:R-:W-:Y:S02]  /*2690*/  IMAD R145, R3, 0x2c00, R27 ;  /* 0x00002c0003917824 */ /* 0x008fe400078e021b */
[----:B------:R-:W-:Y:S02]  /*26a0*/  IMAD.SHL.U32 R28, R28, 0x40, RZ ;  /* 0x000000401c1c7824 */ /* 0x000fe400078e00ff */
[----:B------:R-:W-:Y:S01]  /*26b0*/  VIADD R27, R22, 0x60 ;  /* 0x00000060161b7836 */ /* 0x000fe20000000000 */
[----:B------:R-:W-:Y:S02]  /*26c0*/  LOP3.LUT R26, R26, 0x1c0, RZ, 0xc0, !PT ;  /* 0x000001c01a1a7812 */ /* 0x000fe400078ec0ff */
[----:B0-----:R-:W-:Y:S01]  /*26d0*/  IADD3 R30, R30, -0x80, RZ ;  /* 0xffffff801e1e7810 */ /* 0x001fe20007ffe0ff */
[----:B------:R-:W-:Y:S01]  /*26e0*/  IMAD.SHL.U32 R27, R27, 0x40, RZ ;  /* 0x000000401b1b7824 */ /* 0x000fe200078e00ff */
[----:B------:R-:W-:-:S02]  /*26f0*/  LOP3.LUT R11, R11, 0x1c0, RZ, 0xc0, !PT ;  /* 0x000001c00b0b7812 */ /* 0x000fc400078ec0ff */
[----:B------:R-:W-:Y:S02]  /*2700*/  LOP3.LUT R28, R28, 0x1c0, RZ, 0xc0, !PT ;  /* 0x000001c01c1c7812 */ /* 0x000fe400078ec0ff */
[----:B------:R-:W-:Y:S02]  /*2710*/  SHF.R.U32.HI R165, RZ, 0x3, R26 ;  /* 0x00000003ffa57819 */ /* 0x000fe4000001161a */
[----:B------:R-:W-:Y:S02]  /*2720*/  LOP3.LUT R6, R26, 0x38, R9, 0xf8, !PT ;  /* 0x000000381a067812 */ /* 0x000fe400078ef809 */
[----:B------:R-:W-:Y:S02]  /*2730*/  SHF.R.S32.HI R26, RZ, 0x1f, R30 ;  /* 0x0000001fff1a7819 */ /* 0x000fe4000001141e */
[----:B------:R-:W-:Y:S02]  /*2740*/  SHF.R.U32.HI R11, RZ, 0x3, R11 ;  /* 0x00000003ff0b7819 */ /* 0x000fe4000001160b */
[----:B------:R-:W-:-:S02]  /*2750*/  SHF.R.U32.HI R28, RZ, 0x3, R28 ;  /* 0x00000003ff1c7819 */ /* 0x000fc4000001161c */
[----:B------:R-:W-:Y:S01]  /*2760*/  LOP3.LUT R27, R27, 0x1c0, RZ, 0xc0, !PT ;  /* 0x000001c01b1b7812 */ /* 0x000fe200078ec0ff */
[----:B------:R-:W-:Y:S01]  /*2770*/  IMAD.IADD R111, R111, 0x1, R5 ;  /* 0x000000016f6f7824 */ /* 0x000fe200078e0205 */
[----:B------:R-:W-:Y:S01]  /*2780*/  LEA.HI R26, R26, R30, RZ, 0x6 ;  /* 0x0000001e1a1a7211 */ /* 0x000fe200078f30ff */
[----:B------:R-:W-:Y:S01]  /*2790*/  IMAD.IADD R113, R5, 0x1, R113 ;  /* 0x0000000105717824 */ /* 0x000fe200078e0271 */
[----:B------:R-:W-:Y:S01]  /*27a0*/  LOP3.LUT R5, R4, R11, RZ, 0x3c, !PT ;  /* 0x0000000b04057212 */ /* 0x000fe200078e3cff */
[----:B----4-:R-:W-:Y:S01]  /*27b0*/  IMAD R142, R3, 0x2c00, R8 ;  /* 0x00002c00038e7824 */ /* 0x010fe200078e0208 */
[----:B------:R-:W-:Y:S01]  /*27c0*/  LOP3.LUT R0, R0, R28, RZ, 0x3c, !PT ;  /* 0x0000001c00007212 */ /* 0x000fe200078e3cff */
[C---:B------:R-:W-:Y:S01]  /*27d0*/  IMAD.SHL.U32 R8, R22.reuse, 0x40, RZ ;  /* 0x0000004016087824 */ /* 0x040fe200078e00ff */
[----:B------:R-:W-:Y:S01]  /*27e0*/  LOP3.LUT R4, R27, 0x38, R9, 0xf8, !PT ;  /* 0x000000381b047812 */ /* 0x000fe200078ef809 */
[----:B------:R-:W-:Y:S02]  /*27f0*/  VIADD R27, R22, 0x60 ;  /* 0x00000060161b7836 */ /* 0x000fe40000000000 */
[----:B------:R-:W-:Y:S01]  /*2800*/  IMAD.SHL.U32 R26, R26, 0x8, RZ ;  /* 0x000000081a1a7824 */ /* 0x000fe200078e00ff */
[----:B------:R-:W-:Y:S01]  /*2810*/  LOP3.LUT R8, R8, 0x1c0, RZ, 0xc0, !PT ;  /* 0x000001c008087812 */ /* 0x000fe200078ec0ff */
[----:B------:R-:W-:Y:S01]  /*2820*/  IMAD.IADD R145, R145, 0x1, R0 ;  /* 0x0000000191917824 */ /* 0x000fe200078e0200 */
[----:B------:R-:W-:Y:S01]  /*2830*/  LOP3.LUT R0, R9, 0x38, RZ, 0xc0, !PT ;  /* 0x0000003809007812 */ /* 0x000fe200078ec0ff */
[----:B------:R-:W-:-:S02]  /*2840*/  IMAD.SHL.U32 R27, R27, 0x40, RZ ;  /* 0x000000401b1b7824 */ /* 0x000fc400078e00ff */
[----:B------:R-:W-:Y:S01]  /*2850*/  IMAD.SHL.U32 R28, R22, 0x40, RZ ;  /* 0x00000040161c7824 */ /* 0x000fe200078e00ff */
[----:B------:R-:W-:Y:S02]  /*2860*/  LOP3.LUT R26, R26, 0xfffffe00, RZ, 0xc0, !PT ;  /* 0xfffffe001a1a7812 */ /* 0x000fe400078ec0ff */
[----:B-----5:R-:W-:Y:S02]  /*2870*/  SHF.R.S32.HI R11, RZ, 0x1f, R147 ;  /* 0x0000001fff0b7819 */ /* 0x020fe40000011493 */
[----:B------:R-:W-:Y:S02]  /*2880*/  LOP3.LUT R27, R27, 0x1c0, RZ, 0xc0, !PT ;  /* 0x000001c01b1b7812 */ /* 0x000fe400078ec0ff */
[----:B------:R-:W-:Y:S02]  /*2890*/  LOP3.LUT R0, R0, 0x1c0, R28, 0xf8, !PT ;  /* 0x000001c000007812 */ /* 0x000fe400078ef81c */
[----:B------:R-:W-:Y:S01]  /*28a0*/  SHF.R.U32.HI R8, RZ, 0x3, R8 ;  /* 0x00000003ff087819 */ /* 0x000fe20000011608 */
[C---:B------:R-:W-:Y:S01]  /*28b0*/  IMAD R146, R3.reuse, 0x2c00, R26 ;  /* 0x00002c0003927824 */ /* 0x040fe200078e021a */
[----:B------:R-:W-:Y:S01]  /*28c0*/  SHF.R.U32.HI R27, RZ, 0x3, R27 ;  /* 0x00000003ff1b7819 */ /* 0x000fe2000001161b */
[----:B------:R-:W-:-:S02]  /*28d0*/  IMAD R143, R3, 0x2c00, R14 ;  /* 0x00002c00038f7824 */ /* 0x000fc400078e020e */
[----:B------:R-:W-:Y:S01]  /*28e0*/  IMAD R141, R3, 0x2c00, R12 ;  /* 0x00002c00038d7824 */ /* 0x000fe200078e020c */
[----:B------:R-:W-:Y:S01]  /*28f0*/  LOP3.LUT R3, R0, R8, RZ, 0x3c, !PT ;  /* 0x0000000800037212 */ /* 0x000fe200078e3cff */
[----:B------:R-:W-:Y:S01]  /*2900*/  IMAD R0, R11, R108, RZ ;  /* 0x0000006c0b007224 */ /* 0x000fe200078e02ff */
[----:B------:R-:W-:-:S03]  /*2910*/  LOP3.LUT R4, R4, R27, RZ, 0x3c, !PT ;  /* 0x0000001b04047212 */ /* 0x000fc600078e3cff */
[----:B------:R-:W-:Y:S02]  /*2920*/  IMAD R27, R147, R109, R0 ;  /* 0x0000006d931b7224 */ /* 0x000fe400078e0200 */
[----:B------:R-:W-:Y:S02]  /*2930*/  IMAD R0, R11, R114, RZ ;  /* 0x000000720b007224 */ /* 0x000fe400078e02ff */
[----:B------:R-:W-:Y:S01]  /*2940*/  IMAD.IADD R144, R144, 0x1, R5 ;  /* 0x0000000190907824 */ /* 0x000fe200078e0205 */
[----:B------:R-:W-:Y:S01]  /*2950*/  LOP3.LUT R5, R6, R165, RZ, 0x3c, !PT ;  /* 0x000000a506057212 */ /* 0x000fe200078e3cff */
[----:B------:R-:W-:Y:S02]  /*2960*/  IMAD.IADD R146, R146, 0x1, R3 ;  /* 0x0000000192927824 */ /* 0x000fe400078e0203 */
[----:B------:R-:W-:Y:S02]  /*2970*/  IMAD R3, R147, R115, R0 ;  /* 0x0000007393037224 */ /* 0x000fe400078e0200 */
[----:B------:R-:W-:-:S02]  /*2980*/  IMAD R0, R10, R42, RZ ;  /* 0x0000002a0a007224 */ /* 0x000fc400078e02ff */
[----:B------:R-:W-:Y:S02]  /*2990*/  IMAD.IADD R142, R142, 0x1, R5 ;  /* 0x000000018e8e7824 */ /* 0x000fe400078e0205 */
[----:B------:R-:W-:Y:S02]  /*29a0*/  IMAD R5, R22, R43, R0 ;  /* 0x0000002b16057224 */ /* 0x000fe400078e0200 */
[----:B------:R-:W-:Y:S02]  /*29b0*/  IMAD.X R119, R10, 0x1, R21, P0 ;  /* 0x000000010a777824 */ /* 0x000fe400000e0615 */
[----:B------:R-:W-:Y:S01]  /*29c0*/  IMAD.IADD R123, R5, 0x1, R159 ;  /* 0x00000001057b7824 */ /* 0x000fe200078e029f */
[----:B------:R-:W-:-:S03]  /*29d0*/  IADD3 R127, P0, R125, R116, RZ ;  /* 0x000000747d7f7210 */ /* 0x000fc60007f1e0ff */
[----:B------:R-:W-:Y:S01]  /*29e0*/  IMAD.X R124, R123, 0x1, R117, P1 ;  /* 0x000000017b7c7824 */ /* 0x000fe200008e0675 */
[C---:B------:R-:W-:Y:S01]  /*29f0*/  IADD3 R14, R22.reuse, 0x60, RZ ;  /* 0x00000060160e7810 */ /* 0x040fe20007ffe0ff */
[----:B------:R-:W-:Y:S01]  /*2a00*/  IMAD.IADD R105, R105, 0x1, R7 ;  /* 0x0000000169697824 */ /* 0x000fe200078e0207 */
[----:B------:R-:W-:Y:S01]  /*2a10*/  IADD3 R130, P1, R127, R116, RZ ;  /* 0x000000747f827210 */ /* 0x000fe20007f3e0ff */
[----:B------:R-:W-:Y:S01]  /*2a20*/  IMAD.IADD R107, R7, 0x1, R107 ;  /* 0x00000001076b7824 */ /* 0x000fe200078e026b */
[----:B------:R-:W-:Y:S01]  /*2a30*/  LOP3.LUT R7, R29, 0x38, R9, 0xf8, !PT ;  /* 0x000000381d077812 */ /* 0x000fe200078ef809 */
[----:B------:R-:W-:Y:S02]  /*2a40*/  VIADD R8, R22, 0x20 ;  /* 0x0000002016087836 */ /* 0x000fe40000000000 */
[----:B------:R-:W-:Y:S02]  /*2a50*/  IMAD.X R126, R124, 0x1, R117, P0 ;  /* 0x000000017c7e7824 */ /* 0x000fe400000e0675 */
[----:B------:R-:W-:Y:S01]  /*2a60*/  VIADD R12, R22, 0x80 ;  /* 0x00000080160c7836 */ /* 0x000fe20000000000 */
[----:B------:R-:W-:Y:S01]  /*2a70*/  IADD3 R122, R121, R5, RZ ;  /* 0x00000005797a7210 */ /* 0x000fe20007ffe0ff */
[----:B------:R-:W-:Y:S01]  /*2a80*/  IMAD.IADD R15, R101, 0x1, R15 ;  /* 0x00000001650f7824 */ /* 0x000fe200078e020f */
[----:B------:R-:W-:Y:S01]  /*2a90*/  IADD3 R20, P0, R100, R120, RZ ;  /* 0x0000007864147210 */ /* 0x000fe20007f1e0ff */
[----:B------:R-:W-:Y:S01]  /*2aa0*/  IMAD.SHL.U32 R30, R114, 0x80, RZ ;  /* 0x00000080721e7824 */ /* 0x000fe200078e00ff */
[----:B------:R-:W-:Y:S01]  /*2ab0*/  LOP3.LUT R6, R7, R164, RZ, 0x3c, !PT ;  /* 0x000000a407067212 */ /* 0x000fe200078e3cff */
[----:B------:R-:W-:Y:S01]  /*2ac0*/  IMAD R7, R115, 0xb0, RZ ;  /* 0x000000b073077824 */ /* 0x000fe200078e02ff */
[----:B------:R-:W-:Y:S01]  /*2ad0*/  SHF.R.S32.HI R153, RZ, 0x1f, R8 ;  /* 0x0000001fff997819 */ /* 0x000fe20000011408 */
[----:B------:R-:W-:Y:S01]  /*2ae0*/  IMAD.WIDE.U32 R110, R147, R114, R110 ;  /* 0x00000072936e7225 */ /* 0x000fe200078e006e */
[----:B------:R-:W-:-:S02]  /*2af0*/  SHF.R.S32.HI R151, RZ, 0x1f, R14 ;  /* 0x0000001fff977819 */ /* 0x000fc4000001140e */
[----:B------:R-:W-:Y:S01]  /*2b00*/  IADD3.X R128, R126, R117, RZ, P1, !PT ;  /* 0x000000757e807210 */ /* 0x000fe20000ffe4ff */
[----:B------:R-:W-:Y:S01]  /*2b10*/  IMAD.WIDE.U32 R112, R147, R114, R112 ;  /* 0x0000007293707225 */ /* 0x000fe200078e0070 */
[----:B------:R-:W-:Y:S02]  /*2b20*/  SHF.R.S32.HI R150, RZ, 0x1f, R12 ;  /* 0x0000001fff967819 */ /* 0x000fe4000001140c */
[----:B------:R-:W-:Y:S01]  /*2b30*/  IADD3 R14, P1, R100, 0x40, RZ ;  /* 0x00000040640e7810 */ /* 0x000fe20007f3e0ff */
[----:B------:R-:W-:Y:S01]  /*2b40*/  VIADD R26, R22, 0x40 ;  /* 0x00000040161a7836 */ /* 0x000fe20000000000 */
[----:B------:R-:W-:Y:S01]  /*2b50*/  IADD3 R133, P2, R130, R116, RZ ;  /* 0x0000007482857210 */ /* 0x000fe20007f5e0ff */
[----:B------:R-:W-:Y:S01]  /*2b60*/  VIADD R8, R22, 0xa0 ;  /* 0x000000a016087836 */ /* 0x000fe20000000000 */
[----:B------:R-:W-:Y:S01]  /*2b70*/  IADD3 R12, P3, R20, 0x40, RZ ;  /* 0x00000040140c7810 */ /* 0x000fe20007f7e0ff */
[----:B------:R-:W-:Y:S01]  /*2b80*/  IMAD R29, R43, 0xb0, RZ ;  /* 0x000000b02b1d7824 */ /* 0x000fe200078e02ff */
[----:B------:R-:W-:Y:S01]  /*2b90*/  SHF.L.U32 R43, R13, 0x1, RZ ;  /* 0x000000010d2b7819 */ /* 0x000fe200000006ff */
[----:B------:R-:W-:Y:S01]  /*2ba0*/  IMAD.WIDE.U32 R104, R147, R108, R104 ;  /* 0x0000006c93687225 */ /* 0x000fe200078e0068 */
[----:B------:R-:W-:-:S03]  /*2bb0*/  LOP3.LUT R21, R9, 0xfffffff8, RZ, 0xc0, !PT ;  /* 0xfffffff809157812 */ /* 0x000fc600078ec0ff */
[----:B------:R-:W-:-:S04]  /*2bc0*/  IMAD.WIDE.U32 R106, R147, R108, R106 ;  /* 0x0000006c936a7225 */ /* 0x000fc800078e006a */
[----:B------:R-:W-:Y:S01]  /*2bd0*/  IMAD.WIDE.U32 R114, R114, 0xb0, RZ ;  /* 0x000000b072727825 */ /* 0x000fe200078e00ff */
[----:B------:R-:W-:-:S03]  /*2be0*/  SHF.R.S32.HI R152, RZ, 0x1f, R26 ;  /* 0x0000001fff987819 */ /* 0x000fc6000001141a */
[----:B------:R-:W-:Y:S01]  /*2bf0*/  IMAD.WIDE.U32 R108, R108, 0xb0, RZ ;  /* 0x000000b06c6c7825 */ /* 0x000fe200078e00ff */
[----:B------:R-:W-:-:S03]  /*2c00*/  SHF.R.S32.HI R148, RZ, 0x1f, R8 ;  /* 0x0000001fff947819 */ /* 0x000fc60000011408 */
[----:B------:R-:W-:Y:S01]  /*2c10*/  IMAD.X R13, R122, 0x1, R15, P0 ;  /* 0x000000017a0d7824 */ /* 0x000fe200000e060f */
[----:B------:R-:W-:Y:S01]  /*2c20*/  IADD3 R143, R143, R4, RZ ;  /* 0x000000048f8f7210 */ /* 0x000fe20007ffe0ff */
[----:B------:R-:W-:Y:S01]  /*2c30*/  IMAD.IADD R141, R141, 0x1, R6 ;  /* 0x000000018d8d7824 */ /* 0x000fe200078e0206 */
[----:B------:R-:W-:Y:S01]  /*2c40*/  ISETP.GE.AND P0, PT, R16, UR4, PT ;  /* 0x0000000410007c0c */ /* 0x000fe2000bf06270 */
[----:B------:R-:W-:Y:S01]  /*2c50*/  IMAD.IADD R134, R115, 0x1, R7 ;  /* 0x0000000173867824 */ /* 0x000fe200078e0207 */
[----:B------:R-:W-:Y:S01]  /*2c60*/  SHF.R.S32.HI R9, RZ, 0x3, R9 ;  /* 0x00000003ff097819 */ /* 0x000fe20000011409 */
[----:B------:R-:W-:Y:S01]  /*2c70*/  IMAD.IADD R28, R105, 0x1, R27 ;  /* 0x00000001691c7824 */ /* 0x000fe200078e021b */
[----:B------:R-:W-:Y:S01]  /*2c80*/  SHF.R.S32.HI R8, RZ, 0x1f, R21 ;  /* 0x0000001fff087819 */ /* 0x000fe20000011415 */
[----:B------:R-:W-:Y:S01]  /*2c90*/  IMAD.X R11, RZ, RZ, R15, P1 ;  /* 0x000000ffff0b7224 */ /* 0x000fe200008e060f */
[----:B------:R-:W-:Y:S01]  /*2ca0*/  ISETP.GE.AND P1, PT, R221, UR4, PT ;  /* 0x00000004dd007c0c */ /* 0x000fe2000bf26270 */
[----:B------:R-:W-:Y:S01]  /*2cb0*/  IMAD.IADD R29, R157, 0x1, R29 ;  /* 0x000000019d1d7824 */ /* 0x000fe200078e021d */
[----:B------:R-:W-:Y:S01]  /*2cc0*/  IADD3 R6, R103, R45, RZ ;  /* 0x0000002d67067210 */ /* 0x000fe20007ffe0ff */
[----:B------:R-:W-:-:S02]  /*2cd0*/  IMAD.IADD R135, R109, 0x1, R135 ;  /* 0x000000016d877824 */ /* 0x000fc400078e0287 */
[----:B------:R-:W-:Y:S02]  /*2ce0*/  IMAD.IADD R27, R27, 0x1, R107 ;  /* 0x000000011b1b7824 */ /* 0x000fe400078e026b */
[----:B------:R-:W-:Y:S02]  /*2cf0*/  IMAD.IADD R26, R111, 0x1, R3 ;  /* 0x000000016f1a7824 */ /* 0x000fe400078e0203 */
[----:B------:R-:W-:Y:S02]  /*2d00*/  IMAD.IADD R10, R3, 0x1, R113 ;  /* 0x00000001030a7824 */ /* 0x000fe400078e0271 */
[----:B------:R-:W-:Y:S02]  /*2d10*/  IMAD.X R132, R128, 0x1, R117, P2 ;  /* 0x0000000180847824 */ /* 0x000fe400010e0675 */
[----:B------:R-:W-:Y:S01]  /*2d20*/  IMAD.X R7, RZ, RZ, R13, P3 ;  /* 0x000000ffff077224 */ /* 0x000fe200018e060d */
[----:B------:R-:W-:Y:S06]  /*2d30*/  @!P6 BAR.SYNC.DEFER_BLOCKING 0x9, 0x100 ;  /* 0x024400000000eb1d */ /* 0x000fec0000010000 */
.L_x_6796:
[----:B--2---:R-:W2:Y:S01]  /*2d40*/  LDL R0, [R1+0x38] ;  /* 0x0000380001007983 */ /* 0x004ea20000100800 */
[----:B0-----:R-:W0:Y:S03]  /*2d50*/  LDC R92, c[0x0][0x3f4] ;  /* 0x0000fd00ff5c7b82 */ /* 0x001e260000000800 */
[----:B---34-:R-:W3:Y:S01]  /*2d60*/  LDL.LU R51, [R1] ;  /* 0x0000000001337983 */ /* 0x018ee20000300800 */
[----:B------:R-:W-:Y:S01]  /*2d70*/  VIADD R24, R24, 0xffffffff ;  /* 0xffffffff18187836 */ /* 0x000fe20000000000 */
[----:B------:R-:W-:Y:S05]  /*2d80*/  YIELD ;  /* 0x0000000000007946 */ /* 0x000fea0003800000 */
[----:B------:R-:W-:Y:S01]  /*2d90*/  ISETP.GT.AND P3, PT, R24, R129, PT ;  /* 0x000000811800720c */ /* 0x000fe20003f64270 */
[----:B------:R-:W-:Y:S01]  /*2da0*/  BSSY B0, `(.L_x_6673) ;  /* 0x00008c7000007945 */ /* 0x000fe20003800000 */
[----:B0-----:R-:W-:Y:S01]  /*2db0*/  ISETP.GE.AND P2, PT, R92, 0x1, PT ;  /* 0x000000015c00780c */ /* 0x001fe20003f46270 */
[----:B--2---:R-:W-:Y:S01]  /*2dc0*/  IMAD R5, R23, 0x5800, R0 ;  /* 0x0000580017057824 */ /* 0x004fe200078e0200 */
[----:B---3--:R-:W-:-:S03]  /*2dd0*/  LOP3.LUT R51, R51, 0xffffffef, RZ, 0xc0, !PT ;  /* 0xffffffef33337812 */ /* 0x008fc600078ec0ff */
[----:B------:R-:W-:-:S06]  /*2de0*/  IMAD R5, R5, 0x2, R2 ;  /* 0x0000000205057824 */ /* 0x000fcc00078e0202 */
[----:B------:R-:W-:-:S05]  /*2df0*/  @P3 LOP3.LUT R51, R51, 0x10, RZ, 0xfc, !PT ;  /* 0x0000001033333812 */ /* 0x000fca00078efcff */
[----:B------:R0:W-:Y:S01]  /*2e00*/  STL [R1], R51 ;  /* 0x0000003301007387 */ /* 0x0001e20000100800 */
[----:B------:R-:W-:Y:S05]  /*2e10*/  @!P2 BRA `(.L_x_6674) ;  /* 0x00000080009ca947 */ /* 0x000fea0003800000 */
[----:B------:R-:W-:Y:S01]  /*2e20*/  ULDC.U8 UR4, c[0x0][0x410] ;  /* 0x0001040000047ab9 */ /* 0x000fe20000000000 */
[----:B------:R-:W-:Y:S01]  /*2e30*/  SHF.R.S32.HI R3, RZ, 0x1f, R24 ;  /* 0x0000001fff037819 */ /* 0x000fe20000011418 */
[-C--:B------:R-:W-:Y:S01]  /*2e40*/  IMAD R4, R135, R24.reuse, RZ ;  /* 0x0000001887047224 */ /* 0x080fe200078e02ff */
[----:B------:R-:W-:Y:S01]  /*2e50*/  ISETP.NE.AND P2, PT, RZ, UR4, PT ;  /* 0x00000004ff007c0c */ /* 0x000fe2000bf45270 */
[-C--:B------:R-:W-:Y:S02]  /*2e60*/  IMAD R0, R29, R24.reuse, RZ ;  /* 0x000000181d007224 */ /* 0x080fe400078e02ff */
[----:B------:R-:W-:Y:S02]  /*2e70*/  IMAD R44, R134, R24, RZ ;  /* 0x00000018862c7224 */ /* 0x000fe400078e02ff */
[C---:B------:R-:W-:Y:S02]  /*2e80*/  IMAD R45, R3.reuse, R108, R4 ;  /* 0x0000006c032d7224 */ /* 0x040fe400078e0204 */
[----:B------:R-:W-:-:S02]  /*2e90*/  IMAD R93, R3, R156, R0 ;  /* 0x0000009c035d7224 */ /* 0x000fc400078e0200 */
[----:B------:R-:W-:Y:S02]  /*2ea0*/  IMAD R4, R24, -0xb0, R25 ;  /* 0xffffff5018047824 */ /* 0x000fe400078e0219 */
[----:B------:R-:W-:Y:S02]  /*2eb0*/  IMAD R3, R3, R114, R44 ;  /* 0x0000007203037224 */ /* 0x000fe400078e022c */
[----:B------:R-:W-:Y:S01]  /*2ec0*/  IMAD.WIDE.U32 R136, R156, R24, RZ ;  /* 0x000000189c887225 */ /* 0x000fe200078e00ff */
[----:B------:R-:W-:-:S03]  /*2ed0*/  VIMNMX R4, R4, 0xb0, PT ;  /* 0x000000b004047848 */ /* 0x000fc60003fe0100 */
[----:B------:R-:W-:-:S04]  /*2ee0*/  IMAD.WIDE.U32 R96, R108, R24, RZ ;  /* 0x000000186c607225 */ /* 0x000fc800078e00ff */
[----:B------:R-:W-:-:S04]  /*2ef0*/  IMAD.WIDE.U32 R94, R114, R24, RZ ;  /* 0x00000018725e7225 */ /* 0x000fc800078e00ff */
[----:B------:R-:W-:Y:S02]  /*2f00*/  IMAD.IADD R93, R137, 0x1, R93 ;  /* 0x00000001895d7824 */ /* 0x000fe400078e025d */
        /* <DEDUP_REMOVED lines=9> */
[----:B------:R-:W-:-:S03]  /*2fa0*/  CS2R R138, SRZ ;  /* 0x00000000008a7805 */ /* 0x000fc6000001ff00 */
[----:B------:R-:W-:Y:S05]  /*2fb0*/  @P3 BRA `(.L_x_6677) ;  /* 0x0000000000543947 */ /* 0x000fea0003800000 */
[----:B------:R-:W-:Y:S01]  /*2fc0*/  IADD3 R45, P2, R104, R96, RZ ;  /* 0x00000060682d7210 */ /* 0x000fe20007f5e0ff */
[----:B------:R-:W-:Y:S01]  /*2fd0*/  ULDC.64 UR4, c[0x0][0x3e8] ;  /* 0x0000fa0000047ab9 */ /* 0x000fe20000000a00 */
[----:B------:R-:W-:Y:S02]  /*2fe0*/  CS2R R98, SRZ ;  /* 0x0000000000627805 */ /* 0x000fe4000001ff00 */
[----:B------:R-:W-:Y:S02]  /*2ff0*/  CS2R R138, SRZ ;  /* 0x00000000008a7805 */ /* 0x000fe4000001ff00 */
[----:B------:R-:W-:Y:S01]  /*3000*/  IADD3.X R46, R0, R28, RZ, P2, !PT ;  /* 0x0000001c002e7210 */ /* 0x000fe200017fe4ff */
[----:B------:R-:W-:Y:S01]  /*3010*/  ULDC.64 UR6, c[0x0][0x208] ;  /* 0x0000820000067ab9 */ /* 0x000fe20000000a00 */
        /* <DEDUP_REMOVED lines=15> */
.L_x_6677:
[----:B------:R-:W-:Y:S05]  /*3110*/  BSYNC B1 ;  /* 0x0000000000017941 */ /* 0x000fea0003800000 */
.L_x_6676:
[----:B------:R-:W-:Y:S01]  /*3120*/  VIADD R48, R22, 0x20 ;  /* 0x0000002016307836 */ /* 0x000fe20000000000 */
[----:B------:R-:W-:Y:S01]  /*3130*/  BSSY B1, `(.L_x_6678) ;  /* 0x0000027000017945 */ /* 0x000fe20003800000 */
[----:B-1---5:R-:W-:Y:S01]  /*3140*/  IMAD.MOV.U32 R44, RZ, RZ, R88 ;  /* 0x000000ffff2c7224 */ /* 0x022fe200078e0058 */
[----:B------:R-:W-:Y:S01]  /*3150*/  CS2R R84, SRZ ;  /* 0x0000000000547805 */ /* 0x000fe2000001ff00 */
[----:B------:R-:W-:Y:S01]  /*3160*/  IMAD.MOV.U32 R45, RZ, RZ, R89 ;  /* 0x000000ffff2d7224 */ /* 0x000fe200078e0059 */
[----:B------:R-:W-:Y:S01]  /*3170*/  ISETP.GE.AND P4, PT, R48, R4, PT ;  /* 0x000000043000720c */ /* 0x000fe20003f86270 */
[----:B------:R-:W-:Y:S01]  /*3180*/  IMAD.MOV.U32 R46, RZ, RZ, R98 ;  /* 0x000000ffff2e7224 */ /* 0x000fe200078e0062 */
[----:B------:R-:W-:Y:S01]  /*3190*/  CS2R R82, SRZ ;  /* 0x0000000000527805 */ /* 0x000fe2000001ff00 */
        /* <DEDUP_REMOVED lines=32> */
.L_x_6679:
[----:B------:R-:W-:Y:S05]  /*33a0*/  BSYNC B1 ;  /* 0x0000000000017941 */ /* 0x000fea0003800000 */
.L_x_6678:
[----:B------:R-:W-:Y:S01]  /*33b0*/  VIADD R48, R22, 0x40 ;  /* 0x0000004016307836 */ /* 0x000fe20000000000 */
[----:B0-----:R-:W-:Y:S01]  /*33c0*/  LOP3.LUT R51, R51, 0xfffffffb, RZ, 0xc0, !PT ;  /* 0xfffffffb33337812 */ /* 0x001fe200078ec0ff */
[----:B-1---5:R-:W-:Y:S01]  /*33d0*/  IMAD.MOV.U32 R44, RZ, RZ, R80 ;  /* 0x000000ffff2c7224 */ /* 0x022fe200078e0050 */
[----:B------:R-:W-:Y:S01]  /*33e0*/  MOV R45, R81 ;  /* 0x00000051002d7202 */ /* 0x000fe20000000f00 */
[----:B------:R-:W-:Y:S01]  /*33f0*/  IMAD.MOV.U32 R46, RZ, RZ, R82 ;  /* 0x000000ffff2e7224 */ /* 0x000fe200078e0052 */
[----:B------:R-:W-:Y:S01]  /*3400*/  ISETP.GE.AND P2, PT, R48, R4, PT ;  /* 0x000000043000720c */ /* 0x000fe20003f46270 */
[----:B------:R-:W-:Y:S01]  /*3410*/  IMAD.MOV.U32 R47, RZ, RZ, R83 ;  /* 0x000000ffff2f7224 */ /* 0x000fe200078e0053 */
[----:B------:R-:W-:Y:S01]  /*3420*/  PRMT R168, R45, 0x5410, R44 ;  /* 0x000054102da87816 */ /* 0x000fe2000000002c */
[----:B------:R-:W-:Y:S01]  /*3430*/  IMAD.MOV.U32 R44, RZ, RZ, R84 ;  /* 0x000000ffff2c7224 */ /* 0x000fe200078e0054 */
[----:B------:R-:W-:Y:S01]  /*3440*/  BSSY B1, `(.L_x_6680) ;  /* 0x0000026000017945 */ /* 0x000fe20003800000 */
[----:B------:R-:W-:Y:S01]  /*3450*/  IMAD.MOV.U32 R45, RZ, RZ, R85 ;  /* 0x000000ffff2d7224 */ /* 0x000fe200078e0055 */
[----:B------:R-:W-:-:S02]  /*3460*/  PRMT R175, R175, 0x5410, R49 ;  /* 0x00005410afaf7816 */ /* 0x000fc40000000031 */
[----:B------:R-:W-:Y:S02]  /*3470*/  CS2R R64, SRZ ;  /* 0x0000000000407805 */ /* 0x000fe4000001ff00 */
[----:B------:R-:W-:Y:S02]  /*3480*/  PRMT R188, R188, 0x5410, R50 ;  /* 0x00005410bcbc7816 */ /* 0x000fe40000000032 */
[----:B------:R-:W-:Y:S02]  /*3490*/  CS2R R72, SRZ ;  /* 0x0000000000487805 */ /* 0x000fe4000001ff00 */
[----:B------:R-:W-:Y:S02]  /*34a0*/  PRMT R185, R44, 0x7610, R185 ;  /* 0x000076102cb97816 */ /* 0x000fe400000000b9 */
[----:B------:R-:W-:Y:S02]  /*34b0*/  CS2R R76, SRZ ;  /* 0x00000000004c7805 */ /* 0x000fe4000001ff00 */
[----:B------:R-:W-:-:S02]  /*34c0*/  PRMT R184, R45, 0x7610, R184 ;  /* 0x000076102db87816 */ /* 0x000fc400000000b8 */
[----:B------:R-:W-:Y:S02]  /*34d0*/  CS2R R74, SRZ ;  /* 0x00000000004a7805 */ /* 0x000fe4000001ff00 */
[----:B------:R-:W-:Y:S02]  /*34e0*/  @P2 LOP3.LUT R51, R51, 0x4, RZ, 0xfc, !PT ;  /* 0x0000000433332812 */ /* 0x000fe400078efcff */
[----:B------:R-:W-:Y:S02]  /*34f0*/  CS2R R78, SRZ ;  /* 0x00000000004e7805 */ /* 0x000fe4000001ff00 */
[----:B------:R-:W-:Y:S01]  /*3500*/  PRMT R167, R47, 0x5410, R46 ;  /* 0x000054102fa77816 */ /* 0x000fe2000000002e */
[----:B------:R-:W-:Y:S01]  /*3510*/  IMAD.MOV.U32 R50, RZ, RZ, R87 ;  /* 0x000000ffff327224 */ /* 0x000fe200078e0057 */
[----:B------:R-:W-:Y:S01]  /*3520*/  MOV R49, R86 ;  /* 0x0000005600317202 */ /* 0x000fe20000000f00 */
[----:B------:R0:W-:Y:S01]  /*3530*/  STL [R1], R51 ;  /* 0x0000003301007387 */ /* 0x0001e20000100800 */
[----:B------:R-:W-:Y:S05]  /*3540*/  @P2 BRA `(.L_x_6681) ;  /* 0x0000000000542947 */ /* 0x000fea0003800000 */
        /* <DEDUP_REMOVED lines=21> */
.L_x_6681:
[----:B------:R-:W-:Y:S05]  /*36a0*/  BSYNC B1 ;  /* 0x0000000000017941 */ /* 0x000fea0003800000 */
.L_x_6680:
[----:B------:R-:W-:Y:S01]  /*36b0*/  VIADD R170, R22, 0x60 ;  /* 0x0000006016aa7836 */ /* 0x000fe20000000000 */
[----:B------:R-:W-:Y:S01]  /*36c0*/  BSSY B1, `(.L_x_6682) ;  /* 0x000003c000017945 */ /* 0x000fe20003800000 */
[----:B------:R-:W-:Y:S01]  /*36d0*/  IMAD.MOV.U32 R169, RZ, RZ, R51 ;  /* 0x000000ffffa97224 */ /* 0x000fe200078e0033 */
[----:B------:R-:W-:Y:S01]  /*36e0*/  PRMT R185, R185, 0x5410, R49 ;  /* 0x00005410b9b97816 */ /* 0x000fe20000000031 */
[----:B-1---5:R-:W-:Y:S01]  /*36f0*/  IMAD.MOV.U32 R44, RZ, RZ, R72 ;  /* 0x000000ffff2c7224 */ /* 0x022fe200078e0048 */
[----:B------:R-:W-:Y:S01]  /*3700*/  ISETP.GE.AND P2, PT, R170, R4, PT ;  /* 0x00000004aa00720c */ /* 0x000fe20003f46270 */
[----:B------:R-:W-:Y:S01]  /*3710*/  IMAD.MOV.U32 R45, RZ, RZ, R73 ;  /* 0x000000ffff2d7224 */ /* 0x000fe200078e0049 */
[----:B------:R-:W-:Y:S01]  /*3720*/  LOP3.LUT R169, R169, 0xfffffff7, RZ, 0xc0, !PT ;  /* 0xfffffff7a9a97812 */ /* 0x000fe200078ec0ff */
        /* <DEDUP_REMOVED lines=8> */
[----:B------:R-:W-:Y:S02]  /*37b0*/  CS2R R66, SRZ ;  /* 0x0000000000427805 */ /* 0x000fe4000001ff00 */
[----:B------:R-:W-:Y:S02]  /*37c0*/  PRMT R166, R45, 0x5410, R44 ;  /* 0x000054102da67816 */ /* 0x000fe4000000002c */
[----:B------:R-:W-:Y:S02]  /*37d0*/  CS2R R70, SRZ ;  /* 0x0000000000467805 */ /* 0x000fe4000001ff00 */
[----:B------:R-:W-:-:S02]  /*37e0*/  @P2 LOP3.LUT R169, R169, 0x8, RZ, 0xfc, !PT ;  /* 0x00000008a9a92812 */ /* 0x000fc400078efcff */
[----:B------:R-:W-:Y:S02]  /*37f0*/  CS2R R48, SRZ ;  /* 0x0000000000307805 */ /* 0x000fe4000001ff00 */
[----:B------:R-:W-:Y:S02]  /*3800*/  CS2R R56, SRZ ;  /* 0x0000000000387805 */ /* 0x000fe4000001ff00 */
[----:B------:R-:W-:Y:S02]  /*3810*/  CS2R R60, SRZ ;  /* 0x00000000003c7805 */ /* 0x000fe4000001ff00 */
[----:B------:R-:W-:Y:S01]  /*3820*/  CS2R R58, SRZ ;  /* 0x00000000003a7805 */ /* 0x000fe2000001ff00 */
[----:B------:R1:W-:Y:S01]  /*3830*/  STL [R1], R169 ;  /* 0x000000a901007387 */ /* 0x0003e20000100800 */
[----:B------:R-:W-:Y:S02]  /*3840*/  CS2R R62, SRZ ;  /* 0x00000000003e7805 */ /* 0x000fe4000001ff00 */
[----:B------:R-:W-:-:S02]  /*3850*/  CS2R R52, SRZ ;  /* 0x0000000000347805 */ /* 0x000fc4000001ff00 */
[----:B0-----:R-:W-:Y:S02]  /*3860*/  CS2R R50, SRZ ;  /* 0x0000000000327805 */ /* 0x001fe4000001ff00 */
[----:B------:R-:W-:Y:S01]  /*3870*/  CS2R R54, SRZ ;  /* 0x0000000000367805 */ /* 0x000fe2000001ff00 */
[----:B------:R-:W-:Y:S06]  /*3880*/  @P2 BRA `(.L_x_6683) ;  /* 0x00000000007c2947 */ /* 0x000fec0003800000 */
[----:B------:R-:W0:Y:S01]  /*3890*/  LDC.64 R44, c[0x0][0x3f8] ;  /* 0x0000fe00ff2c7b82 */ /* 0x000e220000000a00 */
[----:B------:R-:W-:Y:S01]  /*38a0*/  IMAD.MOV.U32 R46, RZ, RZ, R96 ;  /* 0x000000ffff2e7224 */ /* 0x000fe200078e0060 */
[----:B------:R-:W-:Y:S01]  /*38b0*/  ULDC.64 UR4, c[0x0][0x3e8] ;  /* 0x0000fa0000047ab9 */ /* 0x000fe20000000a00 */
[----:B------:R-:W-:Y:S01]  /*38c0*/  IMAD.MOV.U32 R47, RZ, RZ, R0 ;  /* 0x000000ffff2f7224 */ /* 0x000fe200078e0000 */
[----:B------:R-:W-:Y:S02]  /*38d0*/  CS2R R68, SRZ ;  /* 0x0000000000447805 */ /* 0x000fe4000001ff00 */
[----:B------:R-:W-:Y:S01]  /*38e0*/  CS2R R70, SRZ ;  /* 0x0000000000467805 */ /* 0x000fe2000001ff00 */
[----:B------:R-:W-:Y:S01]  /*38f0*/  ULDC.64 UR6, c[0x0][0x208] ;  /* 0x0000820000067ab9 */ /* 0x000fe20000000a00 */
[----:B0-----:R-:W-:-:S04]  /*3900*/  IMAD.WIDE.U32 R46, R44, 0x60, R46 ;  /* 0x000000602c2e7825 */ /* 0x001fc800078e002e */
[----:B------:R-:W-:Y:S01]  /*3910*/  IMAD R45, R45, 0x60, RZ ;  /* 0x000000602d2d7824 */ /* 0x000fe200078e02ff */
[----:B------:R-:W-:Y:S02]  /*3920*/  IADD3 R64, P2, R104, R46, RZ ;  /* 0x0000002e68407210 */ /* 0x000fe40007f5e0ff */
[----:B------:R-:W-:Y:S02]  /*3930*/  MOV R46, R94 ;  /* 0x0000005e002e7202 */ /* 0x000fe40000000f00 */
[----:B------:R-:W-:Y:S01]  /*3940*/  IADD3.X R65, R28, R47, R45, P2, !PT ;  /* 0x0000002f1c417210 */ /* 0x000fe200017fe42d */
[----:B------:R-:W-:Y:S01]  /*3950*/  IMAD.MOV.U32 R47, RZ, RZ, R3 ;  /* 0x000000ffff2f7224 */ /* 0x000fe200078e0003 */
[----:B------:R-:W0:Y:S02]  /*3960*/  LDC.64 R44, c[0x0][0x408] ;  /* 0x00010200ff2c7b82 */ /* 0x000e240000000a00 */
[----:B0-----:R-:W-:-:S04]  /*3970*/  IMAD.WIDE.U32 R46, R44, 0x60, R46 ;  /* 0x000000602c2e7825 */ /* 0x001fc800078e002e */
[----:B------:R-:W-:Y:S01]  /*3980*/  IMAD R67, R45, 0x60, RZ ;  /* 0x000000602d437824 */ /* 0x000fe200078e02ff */
[----:B------:R-:W-:-:S04]  /*3990*/  IADD3 R45, P2, R110, R46, RZ ;  /* 0x0000002e6e2d7210 */ /* 0x000fc80007f5e0ff */
[----:B------:R-:W-:Y:S02]  /*39a0*/  IADD3.X R66, R26, R47, R67, P2, !PT ;  /* 0x0000002f1a427210 */ /* 0x000fe400017fe443 */
        /* <DEDUP_REMOVED lines=13> */
.L_x_6683:
[----:B------:R-:W-:Y:S05]  /*3a80*/  BSYNC B1 ;  /* 0x0000000000017941 */ /* 0x000fea0003800000 */
.L_x_6682:
[----:B0-----:R-:W-:Y:S01]  /*3a90*/  VIADD R45, R22, 0x80 ;  /* 0x00000080162d7836 */ /* 0x001fe20000000000 */
[----:B------:R-:W-:Y:S01]  /*3aa0*/  BSSY B1, `(.L_x_6684) ;  /* 0x000001c000017945 */ /* 0x000fe20003800000 */
[----:B------:R-:W-:-:S03]  /*3ab0*/  IMAD.MOV.U32 R44, RZ, RZ, R169 ;  /* 0x000000ffff2c7224 */ /* 0x000fc600078e00a9 */
[----:B------:R-:W-:Y:S02]  /*3ac0*/  ISETP.GE.AND P2, PT, R45, R4, PT ;  /* 0x000000042d00720c */ /* 0x000fe40003f46270 */
[----:B------:R-:W-:-:S11]  /*3ad0*/  LOP3.LUT R44, R44, 0xfffffffd, RZ, 0xc0, !PT ;  /* 0xfffffffd2c2c7812 */ /* 0x000fd600078ec0ff */
[----:B------:R-:W-:-:S05]  /*3ae0*/  @P2 LOP3.LUT R44, R44, 0x2, RZ, 0xfc, !PT ;  /* 0x000000022c2c2812 */ /* 0x000fca00078efcff */
[----:B------:R0:W-:Y:S01]  /*3af0*/  STL [R1], R44 ;  /* 0x0000002c01007387 */ /* 0x0001e20000100800 */
[----:B------:R-:W-:Y:S05]  /*3b00*/  @P2 BRA `(.L_x_6685) ;  /* 0x0000000000542947 */ /* 0x000fea0003800000 */
[----:B0-----:R-:W-:Y:S01]  /*3b10*/  IADD3 R44, P2, P5, R104, R36, R96 ;  /* 0x00000024682c7210 */ /* 0x001fe20007d5e060 */
        /* <DEDUP_REMOVED lines=20> */
.L_x_6685:
[----:B------:R-:W-:Y:S05]  /*3c60*/  BSYNC B1 ;  /* 0x0000000000017941 */ /* 0x000fea0003800000 */
.L_x_6684:
[----:B0-2---:R-:W-:Y:S01]  /*3c70*/  VIADD R44, R22, 0xa0 ;  /* 0x000000a0162c7836 */ /* 0x005fe20000000000 */
[----:B------:R-:W-:Y:S04]  /*3c80*/  BSSY B1, `(.L_x_6686) ;  /* 0x0000020000017945 */ /* 0x000fe80003800000 */
[----:B------:R-:W-:-:S13]  /*3c90*/  ISETP.GE.AND P5, PT, R44, R4, PT ;  /* 0x000000042c00720c */ /* 0x000fda0003fa6270 */
[----:B------:R-:W-:Y:S05]  /*3ca0*/  @P5 BRA `(.L_x_6687) ;  /* 0x0000000000745947 */ /* 0x000fea0003800000 */
[----:B------:R-:W0:Y:S01]  /*3cb0*/  LDC.64 R44, c[0x0][0x3f8] ;  /* 0x0000fe00ff2c7b82 */ /* 0x000e220000000a00 */
[----:B------:R-:W-:Y:S01]  /*3cc0*/  IMAD.MOV.U32 R97, RZ, RZ, R0 ;  /* 0x000000ffff617224 */ /* 0x000fe200078e0000 */
[----:B------:R-:W-:Y:S01]  /*3cd0*/  MOV R95, R3 ;  /* 0x00000003005f7202 */ /* 0x000fe20000000f00 */
[----:B------:R-:W-:Y:S01]  /*3ce0*/  ULDC.64 UR4, c[0x0][0x3e8] ;  /* 0x0000fa0000047ab9 */ /* 0x000fe20000000a00 */
[----:B------:R-:W-:Y:S02]  /*3cf0*/  CS2R R52, SRZ ;  /* 0x0000000000347805 */ /* 0x000fe4000001ff00 */
[----:B------:R-:W-:Y:S01]  /*3d00*/  CS2R R54, SRZ ;  /* 0x0000000000367805 */ /* 0x000fe2000001ff00 */
[----:B------:R-:W-:Y:S01]  /*3d10*/  ULDC.64 UR6, c[0x0][0x208] ;  /* 0x0000820000067ab9 */ /* 0x000fe20000000a00 */
[----:B0-----:R-:W-:-:S04]  /*3d20*/  IMAD.WIDE.U32 R96, R44, 0xa0, R96 ;  /* 0x000000a02c607825 */ /* 0x001fc800078e0060 */
[----:B------:R-:W-:Y:S01]  /*3d30*/  IMAD R45, R45, 0xa0, RZ ;  /* 0x000000a02d2d7824 */ /* 0x000fe200078e02ff */
[----:B------:R-:W-:-:S04]  /*3d40*/  IADD3 R0, P2, R104, R96, RZ ;  /* 0x0000006068007210 */ /* 0x000fc80007f5e0ff */
[----:B------:R-:W-:Y:S02]  /*3d50*/  IADD3.X R97, R28, R97, R45, P2, !PT ;  /* 0x000000611c617210 */ /* 0x000fe400017fe42d */
        /* <DEDUP_REMOVED lines=18> */
.L_x_6687:
[----:B------:R-:W-:Y:S05]  /*3e80*/  BSYNC B1 ;  /* 0x0000000000017941 */ /* 0x000fea0003800000 */
.L_x_6686:
[----:B------:R-:W-:Y:S01]  /*3e90*/  IMAD.MOV.U32 R0, RZ, RZ, R78 ;  /* 0x000000ffff007224 */ /* 0x000fe200078e004e */
[----:B------:R-:W-:Y:S01]  /*3ea0*/  ULOP3.LUT UR4, UR60, 0x1, URZ, 0xfc, !UPT ;  /* 0x000000013c047892 */ /* 0x000fe2000f8efc3f */
[----:B------:R-:W-:Y:S02]  /*3eb0*/  IMAD.MOV.U32 R3, RZ, RZ, R79 ;  /* 0x000000ffff037224 */ /* 0x000fe400078e004f */
[----:B0----5:R-:W-:Y:S01]  /*3ec0*/  IMAD.MOV.U32 R44, RZ, RZ, R64 ;  /* 0x000000ffff2c7224 */ /* 0x021fe200078e0040 */
[----:B------:R-:W-:Y:S01]  /*3ed0*/  UISETP.NE.AND UP0, UPT, UR4, 0x3, UPT ;  /* 0x000000030400788c */ /* 0x000fe2000bf05270 */
[----:B------:R-:W-:Y:S01]  /*3ee0*/  IMAD.MOV.U32 R45, RZ, RZ, R65 ;  /* 0x000000ffff2d7224 */ /* 0x000fe200078e0041 */
[----:B------:R-:W-:Y:S01]  /*3ef0*/  PRMT R183, R0, 0x5410, R3 ;  /* 0x0000541000b77816 */ /* 0x000fe20000000003 */
[----:B------:R-:W-:Y:S02]  /*3f00*/  IMAD.MOV.U32 R3, RZ, RZ, R68 ;  /* 0x000000ffff037224 */ /* 0x000fe400078e0044 */
[----:B------:R-:W-:Y:S01]  /*3f10*/  IMAD.MOV.U32 R0, RZ, RZ, R67 ;  /* 0x000000ffff007224 */ /* 0x000fe200078e0043 */
[----:B------:R-:W-:Y:S01]  /*3f20*/  PRMT R179, R44, 0x5410, R45 ;  /* 0x000054102cb37816 */ /* 0x000fe2000000002d */
[----:B------:R-:W-:Y:S01]  /*3f30*/  IMAD.MOV.U32 R45, RZ, RZ, R66 ;  /* 0x000000ffff2d7224 */ /* 0x000fe200078e0042 */
[----:B------:R-:W-:-:S02]  /*3f40*/  MOV R44, R69 ;  /* 0x00000045002c7202 */ /* 0x000fc40000000f00 */
        /* <DEDUP_REMOVED lines=23> */
[----:B-1----:R-:W-:Y:S01]  /*40c0*/  PRMT R169, R3, 0x5410, R0 ;  /* 0x0000541003a97816 */ /* 0x002fe20000000000 */
[----:B------:R-:W-:Y:S01]  /*40d0*/  IMAD.MOV.U32 R3, RZ, RZ, R50 ;  /* 0x000000ffff037224 */ /* 0x000fe200078e0032 */
[----:B------:R-:W-:-:S04]  /*40e0*/  MOV R0, R51 ;  /* 0x0000003300007202 */ /* 0x000fc80000000f00 */
[----:B------:R-:W-:Y:S01]  /*40f0*/  PRMT R97, R3, 0x5410, R0 ;  /* 0x0000541003617816 */ /* 0x000fe20000000000 */
[----:B------:R-:W-:Y:S02]  /*4100*/  IMAD.MOV.U32 R3, RZ, RZ, R54 ;  /* 0x000000ffff037224 */ /* 0x000fe400078e0036 */
[----:B------:R-:W-:-:S05]  /*4110*/  IMAD.MOV.U32 R0, RZ, RZ, R55 ;  /* 0x000000ffff007224 */ /* 0x000fca00078e0037 */
[----:B------:R-:W-:Y:S01]  /*4120*/  PRMT R170, R3, 0x5410, R0 ;  /* 0x0000541003aa7816 */ /* 0x000fe20000000000 */
[----:B------:R-:W-:Y:S06]  /*4130*/  @!P2 BRA `(.L_x_6688) ;  /* 0x000000000004a947 */ /* 0x000fec0003800000 */
[----:B------:R-:W-:Y:S01]  /*4140*/  BPT.TRAP 0x1 ;  /* 0x000000040000795c */ /* 0x000fe20000300000 */
.L_x_6688:
[----:B------:R-:W-:Y:S01]  /*4150*/  IMAD R3, R23, 0x8, R2 ;  /* 0x0000000817037824 */ /* 0x000fe200078e0202 */
[----:B------:R-:W-:Y:S01]  /*4160*/  SHF.L.U32 R0, R223, 0x1f, RZ ;  /* 0x0000001fdf007819 */ /* 0x000fe200000006ff */
[----:B------:R-:W-:Y:S03]  /*4170*/  BSSY B1, `(.L_x_6689) ;  /* 0x0000003000017945 */ /* 0x000fe60003800000 */
[----:B------:R-:W0:Y:S02]  /*4180*/  SYNCS.PHASECHK.TRANS64.TRYWAIT P6, [R3+URZ+0x34890], R0 ;  /* 0x03489000030075a7 */ /* 0x000e2400080c017f */
[----:B0-----:R-:W-:Y:S05]  /*4190*/  @!P6 BRA `(.L_x_6690) ;  /* 0x0000023c0010e947 */ /* 0x001fea0003800000 */
.L_x_7053:
[----:B------:R-:W-:Y:S05]  /*41a0*/  BSYNC B1 ;  /* 0x0000000000017941 */ /* 0x000fea0003800000 */
.L_x_6689:
[----:B------:R-:W-:Y:S04]  /*41b0*/  BSSY B1, `(.L_x_6691) ;  /* 0x0000074000017945 */ /* 0x000fe80003800000 */
[----:B------:R-:W-:Y:S05]  /*41c0*/  @P3 BRA `(.L_x_6692) ;  /* 0x0000000400c83947 */ /* 0x000fea0003800000 */
[----:B------:R-:W-:Y:S01]  /*41d0*/  IADD3 R171, P3, R120, R136, RZ ;  /* 0x0000008878ab7210 */ /* 0x000fe20007f7e0ff */
[----:B------:R-:W-:Y:S04]  /*41e0*/  BSSY B2, `(.L_x_6693) ;  /* 0x0000037000027945 */ /* 0x000fe80003800000 */
[----:B------:R-:W-:Y:S01]  /*41f0*/  IMAD.X R172, R93, 0x1, R122, P3 ;  /* 0x000000015dac7824 */ /* 0x000fe200018e067a */
[----:B------:R-:W-:Y:S07]  /*4200*/  @P0 BRA `(.L_x_6694) ;  /* 0x0000000000d00947 */ /* 0x000fee0003800000 */
[----:B------:R1:W2:Y:S01]  /*4210*/  LDS.128 R44, [R5+0x1e400] ;  /* 0x01e40000052c7984 */ /* 0x0002a20000000c00 */
[----:B------:R-:W-:Y:S01]  /*4220*/  ISETP.GE.AND P3, PT, R18, R92, PT ;  /* 0x0000005c1200720c */ /* 0x000fe20003f66270 */
[----:B------:R-:W-:-:S12]  /*4230*/  BSSY B3, `(.L_x_6695) ;  /* 0x000002a000037945 */ /* 0x000fd80003800000 */
[----:B-1----:R-:W-:Y:S05]  /*4240*/  @P3 BRA `(.L_x_6696) ;  /* 0x0000000000a03947 */ /* 0x002fea0003800000 */
[----:B------:R-:W-:Y:S01]  /*4250*/  SHF.R.U64 R94, R98, 0x10, R99 ;  /* 0x00000010625e7819 */ /* 0x000fe20000001263 */
[----:B--2---:R-:W-:Y:S01]  /*4260*/  HADD2.F32 R176, -RZ, R45.H1_H1 ;  /* 0x3000002dffb07230 */ /* 0x004fe20000004100 */
[----:B------:R-:W-:Y:S02]  /*4270*/  SHF.R.U64 R95, R138, 0x10, R139 ;  /* 0x000000108a5f7819 */ /* 0x000fe4000000128b */
[----:B------:R-:W-:Y:S01]  /*4280*/  SHF.R.U32.HI R98, RZ, 0x10, R99 ;  /* 0x00000010ff627819 */ /* 0x000fe20000011663 */
[----:B------:R-:W-:Y:S01]  /*4290*/  HADD2.F32 R99, -RZ, R94.H0_H0 ;  /* 0x2000005eff637230 */ /* 0x000fe20000004100 */
[----:B------:R-:W-:Y:S01]  /*42a0*/  SHF.R.U32.HI R138, RZ, 0x10, R139 ;  /* 0x00000010ff8a7819 */ /* 0x000fe2000001168b */
[----:B------:R-:W-:Y:S02]  /*42b0*/  HADD2.F32 R95, -RZ, R95.H0_H0 ;  /* 0x2000005fff5f7230 */ /* 0x000fe40000004100 */
        /* <DEDUP_REMOVED lines=8> */
[--C-:B------:R-:W-:Y:S02]  /*4340*/  HADD2.F32 R95, -RZ, R47.reuse.H1_H1 ;  /* 0x3000002fff5f7230 */ /* 0x100fe40000004100 */
[----:B------:R-:W-:-:S02]  /*4350*/  HADD2.F32 R99, -RZ, R47.H0_H0 ;  /* 0x2000002fff637230 */ /* 0x000fc40000004100 */
[----:B------:R-:W-:Y:S01]  /*4360*/  F2FP.F16.F32.PACK_AB R45, R94, R45 ;  /* 0x0000002d5e2d723e */ /* 0x000fe200000000ff */
[-C--:B------:R-:W-:Y:S02]  /*4370*/  FMUL.FTZ R176, R95, R138.reuse ;  /* 0x0000008a5fb07220 */ /* 0x080fe40000410000 */
[C---:B------:R-:W-:Y:S02]  /*4380*/  FMUL.FTZ R138, R99.reuse, R138 ;  /* 0x0000008a638a7220 */ /* 0x040fe40000410000 */
[-C--:B------:R-:W-:Y:S01]  /*4390*/  FFMA.FTZ R47, R99, R98.reuse, -R176 ;  /* 0x00000062632f7223 */ /* 0x080fe200000108b0 */
[----:B------:R-:W-:Y:S02]  /*43a0*/  HADD2.F32 R99, -RZ, R175.H0_H0 ;  /* 0x200000afff637230 */ /* 0x000fe40000004100 */
[----:B------:R-:W-:Y:S01]  /*43b0*/  FFMA.FTZ R98, R95, R98, R138 ;  /* 0x000000625f627223 */ /* 0x000fe2000001008a */
[--C-:B------:R-:W-:Y:S02]  /*43c0*/  HADD2.F32 R138, -RZ, R44.reuse.H0_H0 ;  /* 0x2000002cff8a7230 */ /* 0x100fe40000004100 */
[----:B------:R-:W-:-:S02]  /*43d0*/  HADD2.F32 R44, -RZ, R44.H1_H1 ;  /* 0x3000002cff2c7230 */ /* 0x000fc40000004100 */
[----:B------:R-:W-:Y:S01]  /*43e0*/  HADD2.F32 R175, -RZ, R188.H1_H1 ;  /* 0x300000bcffaf7230 */ /* 0x000fe20000004100 */
[----:B------:R-:W-:Y:S02]  /*43f0*/  F2FP.F16.F32.PACK_AB R47, R98, R47 ;  /* 0x0000002f622f723e */ /* 0x000fe400000000ff */
[-C--:B------:R-:W-:Y:S01]  /*4400*/  FMUL.FTZ R95, R44, R139.reuse ;  /* 0x0000008b2c5f7220 */ /* 0x080fe20000410000 */
[----:B------:R-:W-:-:S03]  /*4410*/  FMUL.FTZ R139, R138, R139 ;  /* 0x0000008b8a8b7220 */ /* 0x000fc60000410000 */
[-C--:B------:R-:W-:Y:S01]  /*4420*/  FFMA.FTZ R95, R138, R99.reuse, -R95 ;  /* 0x000000638a5f7223 */ /* 0x080fe2000001085f */
[--C-:B------:R-:W-:Y:S02]  /*4430*/  HADD2.F32 R138, -RZ, R46.reuse.H0_H0 ;  /* 0x2000002eff8a7230 */ /* 0x100fe40000004100 */
[----:B------:R-:W-:Y:S01]  /*4440*/  FFMA.FTZ R44, R44, R99, R139 ;  /* 0x000000632c2c7223 */ /* 0x000fe2000001008b */
[----:B------:R-:W-:Y:S02]  /*4450*/  HADD2.F32 R46, -RZ, R46.H1_H1 ;  /* 0x3000002eff2e7230 */ /* 0x000fe40000004100 */
[----:B------:R-:W-:Y:S02]  /*4460*/  HADD2.F32 R99, -RZ, R187.H0_H0 ;  /* 0x200000bbff637230 */ /* 0x000fe40000004100 */
[----:B------:R-:W-:Y:S01]  /*4470*/  F2FP.F16.F32.PACK_AB R44, R44, R95 ;  /* 0x0000005f2c2c723e */ /* 0x000fe200000000ff */
[-C--:B------:R-:W-:Y:S01]  /*4480*/  FMUL.FTZ R139, R46, R175.reuse ;  /* 0x000000af2e8b7220 */ /* 0x080fe20000410000 */
[----:B------:R-:W-:-:S03]  /*4490*/  FMUL.FTZ R175, R138, R175 ;  /* 0x000000af8aaf7220 */ /* 0x000fc60000410000 */
[-C--:B------:R-:W-:Y:S01]  /*44a0*/  FFMA.FTZ R139, R138, R99.reuse, -R139 ;  /* 0x000000638a8b7223 */ /* 0x080fe2000001088b */
[----:B------:R-:W-:-:S05]  /*44b0*/  FFMA.FTZ R46, R46, R99, R175 ;  /* 0x000000632e2e7223 */ /* 0x000fca00000100af */
[----:B------:R-:W-:-:S07]  /*44c0*/  F2FP.F16.F32.PACK_AB R46, R46, R139 ;  /* 0x0000008b2e2e723e */ /* 0x000fce00000000ff */
.L_x_6696:
[----:B------:R-:W-:Y:S05]  /*44d0*/  BSYNC B3 ;  /* 0x0000000000037941 */ /* 0x000fea0003800000 */
.L_x_6695:
[----:B------:R-:W-:Y:S01]  /*44e0*/  IADD3 R95, P3, R171, R100, RZ ;  /* 0x00000064ab5f7210 */ /* 0x000fe20007f7e0ff */
[----:B------:R-:W-:Y:S01]  /*44f0*/  ULDC.64 UR4, c[0x0][0x2e8] ;  /* 0x0000ba0000047ab9 */ /* 0x000fe20000000a00 */
[----:B------:R-:W-:-:S03]  /*4500*/  ULDC.64 UR6, c[0x0][0x208] ;  /* 0x0000820000067ab9 */ /* 0x000fc60000000a00 */
[----:B------:R-:W-:Y:S01]  /*4510*/  IMAD.X R98, R172, 0x1, R15, P3 ;  /* 0x00000001ac627824 */ /* 0x000fe200018e060f */
[----:B------:R-:W-:-:S04]  /*4520*/  LEA R94, P3, R95, UR4, 0x1 ;  /* 0x000000045f5e7c11 */ /* 0x000fc8000f8608ff */
[----:B------:R-:W-:-:S05]  /*4530*/  LEA.HI.X R95, R95, UR5, R98, 0x1, P3 ;  /* 0x000000055f5f7c11 */ /* 0x000fca00098f0c62 */
[----:B--2---:R1:W-:Y:S04]  /*4540*/  STG.E.128 desc[UR6][R94.64], R44 ;  /* 0x0000002c5e007986 */ /* 0x0043e8000c101d06 */
.L_x_6694:
[----:B------:R-:W-:Y:S05]  /*4550*/  BSYNC B2 ;  /* 0x0000000000027941 */ /* 0x000fea0003800000 */
.L_x_6693:
[----:B------:R-:W-:Y:S05]  /*4560*/  @P1 BRA `(.L_x_6692) ;  /* 0x0000000000e01947 */ /* 0x000fea0003800000 */
[----:B-1----:R1:W2:Y:S01]  /*4570*/  LDS.128 R44, [R5+0x23c00] ;  /* 0x023c0000052c7984 */ /* 0x0022a20000000c00 */
[----:B------:R-:W-:Y:S01]  /*4580*/  IADD3 R171, P3, R171, R14, RZ ;  /* 0x0000000eabab7210 */ /* 0x000fe20007f7e0ff */
[----:B------:R-:W-:Y:S03]  /*4590*/  BSSY B2, `(.L_x_6697) ;  /* 0x0000030000027945 */ /* 0x000fe60003800000 */
[----:B------:R-:W-:Y:S02]  /*45a0*/  IADD3.X R172, R172, R11, RZ, P3, !PT ;  /* 0x0000000bacac7210 */ /* 0x000fe40001ffe4ff */
[----:B------:R-:W-:-:S13]  /*45b0*/  ISETP.GE.AND P3, PT, R220, R92, PT ;  /* 0x0000005cdc00720c */ /* 0x000fda0003f66270 */
[----:B-1----:R-:W-:Y:S05]  /*45c0*/  @P3 BRA `(.L_x_6698) ;  /* 0x0000000000b03947 */ /* 0x002fea0003800000 */
[----:B------:R-:W-:Y:S01]  /*45d0*/  SHF.R.U64 R94, R90, 0x10, R91 ;  /* 0x000000105a5e7819 */ /* 0x000fe2000000125b */
[----:B--2---:R-:W-:Y:S01]  /*45e0*/  IMAD.MOV.U32 R90, RZ, RZ, R45 ;  /* 0x000000ffff5a7224 */ /* 0x004fe200078e002d */
[----:B------:R-:W-:Y:S01]  /*45f0*/  SHF.R.U64 R88, R88, 0x10, R89 ;  /* 0x0000001058587819 */ /* 0x000fe20000001259 */
[----:B------:R-:W-:Y:S01]  /*4600*/  HADD2.F32 R99, -RZ, R188.H0_H0 ;  /* 0x200000bcff637230 */ /* 0x000fe20000004100 */
        /* <DEDUP_REMOVED lines=40> */
.L_x_6698:
[----:B------:R-:W-:Y:S05]  /*4890*/  BSYNC B2 ;  /* 0x0000000000027941 */ /* 0x000fea0003800000 */
.L_x_6697:
[----:B------:R-:W-:Y:S01]  /*48a0*/  ULDC.64 UR4, c[0x0][0x2e8] ;  /* 0x0000ba0000047ab9 */ /* 0x000fe20000000a00 */
[----:B------:R-:W-:Y:S01]  /*48b0*/  ULDC.64 UR6, c[0x0][0x208] ;  /* 0x0000820000067ab9 */ /* 0x000fe20000000a00 */
[----:B------:R-:W-:-:S04]  /*48c0*/  LEA R88, P3, R171, UR4, 0x1 ;  /* 0x00000004ab587c11 */ /* 0x000fc8000f8608ff */
[----:B------:R-:W-:-:S05]  /*48d0*/  LEA.HI.X R89, R171, UR5, R172, 0x1, P3 ;  /* 0x00000005ab597c11 */ /* 0x000fca00098f0cac */
[----:B--2---:R2:W-:Y:S04]  /*48e0*/  STG.E.128 desc[UR6][R88.64], R44 ;  /* 0x0000002c58007986 */ /* 0x0045e8000c101d06 */
.L_x_6692:
[----:B------:R-:W-:Y:S05]  /*48f0*/  BSYNC B1 ;  /* 0x0000000000017941 */ /* 0x000fea0003800000 */
.L_x_6691:
[----:B------:R-:W-:Y:S04]  /*4900*/  BSSY B1, `(.L_x_6699) ;  /* 0x0000074000017945 */ /* 0x000fe80003800000 */
[----:B------:R-:W-:Y:S05]  /*4910*/  @P4 BRA `(.L_x_6700) ;  /* 0x0000000400c84947 */ /* 0x000fea0003800000 */
[----:B--2---:R-:W-:Y:S01]  /*4920*/  IADD3 R89, P3, P4, R158, R136, R16 ;  /* 0x000000889e597210 */ /* 0x004fe20007c7e010 */
[----:B------:R-:W-:Y:S03]  /*4930*/  BSSY B2, `(.L_x_6701) ;  /* 0x000003b000027945 */ /* 0x000fe60003800000 */
[----:B------:R-:W-:Y:S01]  /*4940*/  IADD3.X R88, R123, R93, R17, P3, P4 ;  /* 0x0000005d7b587210 */ /* 0x000fe20001fe8411 */
[----:B------:R-:W-:Y:S08]  /*4950*/  @P0 BRA `(.L_x_6702) ;  /* 0x0000000000e00947 */ /* 0x000ff00003800000 */
[----:B-1----:R1:W2:Y:S01]  /*4960*/  LDS.128 R44, [R5+0x1f400] ;  /* 0x01f40000052c7984 */ /* 0x0022a20000000c00 */
[----:B------:R-:W-:Y:S01]  /*4970*/  IADD3 R90, P3, R89, R100, RZ ;  /* 0x00000064595a7210 */ /* 0x000fe20007f7e0ff */
[----:B------:R-:W-:Y:S04]  /*4980*/  BSSY B3, `(.L_x_6703) ;  /* 0x0000030000037945 */ /* 0x000fe80003800000 */
[----:B------:R-:W-:Y:S01]  /*4990*/  IMAD.X R91, R88, 0x1, R15, P3 ;  /* 0x00000001585b7824 */ /* 0x000fe200018e060f */
[----:B------:R-:W-:-:S13]  /*49a0*/  ISETP.GE.AND P3, PT, R18, R92, PT ;  /* 0x0000005c1200720c */ /* 0x000fda0003f66270 */
[----:B-1----:R-:W-:Y:S05]  /*49b0*/  @P3 BRA `(.L_x_6704) ;  /* 0x0000000000b03947 */ /* 0x002fea0003800000 */
[----:B------:R-:W-:Y:S01]  /*49c0*/  SHF.R.U64 R94, R86, 0x10, R87 ;  /* 0x00000010565e7819 */ /* 0x000fe20000001257 */
[----:B------:R-:W-:Y:S01]  /*49d0*/  HADD2.F32 R99, -RZ, R184.H1_H1 ;  /* 0x300000b8ff637230 */ /* 0x000fe20000004100 */
[----:B--2---:R-:W-:Y:S02]  /*49e0*/  MOV R86, R45 ;  /* 0x0000002d00567202 */ /* 0x004fe40000000f00 */
[----:B------:R-:W-:Y:S01]  /*49f0*/  SHF.R.U64 R84, R84, 0x10, R85 ;  /* 0x0000001054547819 */ /* 0x000fe20000001255 */
[----:B------:R-:W-:Y:S01]  /*4a00*/  HADD2.F32 R94, -RZ, R94.H0_H0 ;  /* 0x2000005eff5e7230 */ /* 0x000fe20000004100 */
[----:B------:R-:W-:Y:S01]  /*4a10*/  SHF.R.U32.HI R87, RZ, 0x10, R87 ;  /* 0x00000010ff577819 */ /* 0x000fe20000011657 */
        /* <DEDUP_REMOVED lines=38> */
.L_x_6704:
[----:B------:R-:W-:Y:S05]  /*4c80*/  BSYNC B3 ;  /* 0x0000000000037941 */ /* 0x000fea0003800000 */
.L_x_6703:
[----:B------:R-:W-:Y:S01]  /*4c90*/  ULDC.64 UR4, c[0x0][0x2e8] ;  /* 0x0000ba0000047ab9 */ /* 0x000fe20000000a00 */
[----:B------:R-:W-:Y:S01]  /*4ca0*/  ULDC.64 UR6, c[0x0][0x208] ;  /* 0x0000820000067ab9 */ /* 0x000fe20000000a00 */
[----:B------:R-:W-:-:S04]  /*4cb0*/  LEA R84, P3, R90, UR4, 0x1 ;  /* 0x000000045a547c11 */ /* 0x000fc8000f8608ff */
[----:B------:R-:W-:-:S05]  /*4cc0*/  LEA.HI.X R85, R90, UR5, R91, 0x1, P3 ;  /* 0x000000055a557c11 */ /* 0x000fca00098f0c5b */
[----:B--2---:R2:W-:Y:S04]  /*4cd0*/  STG.E.128 desc[UR6][R84.64], R44 ;  /* 0x0000002c54007986 */ /* 0x0045e8000c101d06 */
.L_x_6702:
[----:B------:R-:W-:Y:S05]  /*4ce0*/  BSYNC B2 ;  /* 0x0000000000027941 */ /* 0x000fea0003800000 */
.L_x_6701:
[----:B------:R-:W-:Y:S05]  /*4cf0*/  @P1 BRA `(.L_x_6700) ;  /* 0x0000000000d01947 */ /* 0x000fea0003800000 */
[----:B-12---:R1:W2:Y:S01]  /*4d00*/  LDS.128 R44, [R5+0x24c00] ;  /* 0x024c0000052c7984 */ /* 0x0062a20000000c00 */
[----:B------:R-:W-:Y:S01]  /*4d10*/  IADD3 R89, P3, R89, R14, RZ ;  /* 0x0000000e59597210 */ /* 0x000fe20007f7e0ff */
[----:B------:R-:W-:Y:S04]  /*4d20*/  BSSY B2, `(.L_x_6705) ;  /* 0x000002c000027945 */ /* 0x000fe80003800000 */
[----:B------:R-:W-:Y:S01]  /*4d30*/  IMAD.X R88, R88, 0x1, R11, P3 ;  /* 0x0000000158587824 */ /* 0x000fe200018e060b */
[----:B------:R-:W-:-:S13]  /*4d40*/  ISETP.GE.AND P3, PT, R220, R92, PT ;  /* 0x0000005cdc00720c */ /* 0x000fda0003f66270 */
        /* <DEDUP_REMOVED lines=12> */
[C---:B------:R-:W-:Y:S01]  /*4e10*/  FMUL.FTZ R82, R45.reuse, R82 ;  /* 0x000000522d527220 */ /* 0x040fe20000410000 */
[----:B------:R-:W-:Y:S02]  /*4e20*/  HADD2.F32 R80, -RZ, R80.H0_H0 ;  /* 0x20000050ff507230 */ /* 0x000fe40000004100 */
[-C--:B------:R-:W-:Y:S01]  /*4e30*/  FMUL.FTZ R47, R84, R83.reuse ;  /* 0x00000053542f7220 */ /* 0x080fe20000410000 */
[----:B------:R-:W-:Y:S02]  /*4e40*/  HADD2.F32 R81, -RZ, R81.H0_H0 ;  /* 0x20000051ff517230 */ /* 0x000fe40000004100 */
[C---:B------:R-:W-:Y:S01]  /*4e50*/  FMUL.FTZ R83, R86.reuse, R83 ;  /* 0x0000005356537220 */ /* 0x040fe20000410000 */
[----:B------:R-:W-:Y:S02]  /*4e60*/  HADD2.F32 R87, -RZ, R168.H0_H0 ;  /* 0x200000a8ff577230 */ /* 0x000fe40000004100 */
[-C--:B------:R-:W-:Y:S01]  /*4e70*/  FFMA.FTZ R90, R45, R80.reuse, -R90 ;  /* 0x000000502d5a7223 */ /* 0x080fe2000001085a */
[----:B------:R-:W-:Y:S01]  /*4e80*/  FFMA.FTZ R85, R85, R80, R82 ;  /* 0x0000005055557223 */ /* 0x000fe20000010052 */
[-C--:B------:R-:W-:Y:S01]  /*4e90*/  FFMA.FTZ R47, R86, R81.reuse, -R47 ;  /* 0x00000051562f7223 */ /* 0x080fe2000001082f */
[----:B------:R-:W-:Y:S01]  /*4ea0*/  FFMA.FTZ R84, R84, R81, R83 ;  /* 0x0000005154547223 */ /* 0x000fe20000010053 */
[----:B------:R-:W-:-:S02]  /*4eb0*/  HADD2.F32 R80, -RZ, R167.H1_H1 ;  /* 0x300000a7ff507230 */ /* 0x000fc40000004100 */
[----:B------:R-:W-:Y:S02]  /*4ec0*/  HADD2.F32 R167, -RZ, R167.H0_H0 ;  /* 0x200000a7ffa77230 */ /* 0x000fe40000004100 */
[----:B------:R-:W-:Y:S01]  /*4ed0*/  HADD2.F32 R81, -RZ, R44.H1_H1 ;  /* 0x3000002cff517230 */ /* 0x000fe20000004100 */
[----:B------:R-:W-:Y:S01]  /*4ee0*/  F2FP.F16.F32.PACK_AB R47, R84, R47 ;  /* 0x0000002f542f723e */ /* 0x000fe200000000ff */
[----:B------:R-:W-:Y:S02]  /*4ef0*/  HADD2.F32 R82, -RZ, R46.H1_H1 ;  /* 0x3000002eff527230 */ /* 0x000fe40000004100 */
[----:B------:R-:W-:Y:S02]  /*4f00*/  HADD2.F32 R44, -RZ, R44.H0_H0 ;  /* 0x2000002cff2c7230 */ /* 0x000fe40000004100 */
[----:B------:R-:W-:Y:S01]  /*4f10*/  FMUL.FTZ R83, R81, R80 ;  /* 0x0000005051537220 */ /* 0x000fe20000410000 */
[----:B------:R-:W-:Y:S02]  /*4f20*/  HADD2.F32 R46, -RZ, R46.H0_H0 ;  /* 0x2000002eff2e7230 */ /* 0x000fe40000004100 */
[----:B------:R-:W-:Y:S01]  /*4f30*/  FMUL.FTZ R91, R82, R167 ;  /* 0x000000a7525b7220 */ /* 0x000fe20000410000 */
[----:B------:R-:W-:-:S02]  /*4f40*/  HADD2.F32 R45, -RZ, R168.H1_H1 ;  /* 0x300000a8ff2d7230 */ /* 0x000fc40000004100 */
[----:B------:R-:W-:Y:S01]  /*4f50*/  FMUL.FTZ R80, R44, R80 ;  /* 0x000000502c507220 */ /* 0x000fe20000410000 */
[C---:B------:R-:W-:Y:S01]  /*4f60*/  FMUL.FTZ R167, R46.reuse, R167 ;  /* 0x000000a72ea77220 */ /* 0x040fe20000410000 */
[----:B------:R-:W-:Y:S01]  /*4f70*/  FFMA.FTZ R91, R46, R87, -R91 ;  /* 0x000000572e5b7223 */ /* 0x000fe2000001085b */
[-C--:B------:R-:W-:Y:S01]  /*4f80*/  FFMA.FTZ R83, R44, R45.reuse, -R83 ;  /* 0x0000002d2c537223 */ /* 0x080fe20000010853 */
[----:B------:R-:W-:Y:S01]  /*4f90*/  FFMA.FTZ R80, R81, R45, R80 ;  /* 0x0000002d51507223 */ /* 0x000fe20000010050 */
[----:B------:R-:W-:Y:S01]  /*4fa0*/  FFMA.FTZ R82, R82, R87, R167 ;  /* 0x0000005752527223 */ /* 0x000fe200000100a7 */
[----:B------:R-:W-:-:S03]  /*4fb0*/  F2FP.F16.F32.PACK_AB R45, R85, R90 ;  /* 0x0000005a552d723e */ /* 0x000fc600000000ff */
[----:B------:R-:W-:Y:S02]  /*4fc0*/  F2FP.F16.F32.PACK_AB R44, R80, R83 ;  /* 0x00000053502c723e */ /* 0x000fe400000000ff */
[----:B------:R-:W-:-:S07]  /*4fd0*/  F2FP.F16.F32.PACK_AB R46, R82, R91 ;  /* 0x0000005b522e723e */ /* 0x000fce00000000ff */
.L_x_6706:
[----:B------:R-:W-:Y:S05]  /*4fe0*/  BSYNC B2 ;  /* 0x0000000000027941 */ /* 0x000fea0003800000 */
.L_x_6705:
[----:B------:R-:W-:Y:S01]  /*4ff0*/  ULDC.64 UR4, c[0x0][0x2e8] ;  /* 0x0000ba0000047ab9 */ /* 0x000fe20000000a00 */
[----:B------:R-:W-:Y:S01]  /*5000*/  ULDC.64 UR6, c[0x0][0x208] ;  /* 0x0000820000067ab9 */ /* 0x000fe20000000a00 */
[----:B------:R-:W-:-:S04]  /*5010*/  LEA R80, P3, R89, UR4, 0x1 ;  /* 0x0000000459507c11 */ /* 0x000fc8000f8608ff */
[----:B------:R-:W-:-:S05]  /*5020*/  LEA.HI.X R81, R89, UR5, R88, 0x1, P3 ;  /* 0x0000000559517c11 */ /* 0x000fca00098f0c58 */
[----:B--2---:R3:W-:Y:S04]  /*5030*/  STG.E.128 desc[UR6][R80.64], R44 ;  /* 0x0000002c50007986 */ /* 0x0047e8000c101d06 */
.L_x_6700:
[----:B------:R-:W-:Y:S05]  /*5040*/  BSYNC B1 ;  /* 0x0000000000017941 */ /* 0x000fea0003800000 */
.L_x_6699:
[----:B------:R-:W4:Y:S01]  /*5050*/  LDL R91, [R1] ;  /* 0x00000000015b7983 */ /* 0x000f220000100800 */
[----:B------:R-:W-:Y:S01]  /*5060*/  BSSY B1, `(.L_x_6707) ;  /* 0x0000075000017945 */ /* 0x000fe20003800000 */
[----:B----4-:R-:W-:-:S13]  /*5070*/  LOP3.LUT P3, RZ, R91, 0x4, RZ, 0xc0, !PT ;  /* 0x000000045bff7812 */ /* 0x010fda000786c0ff */
[----:B------:R-:W-:Y:S05]  /*5080*/  @P3 BRA `(.L_x_6708) ;  /* 0x0000000400c83947 */ /* 0x000fea0003800000 */
[----:B---3--:R-:W-:Y:S01]  /*5090*/  IADD3 R81, P3, P4, R125, R136, R16 ;  /* 0x000000887d517210 */ /* 0x008fe20007c7e010 */
[----:B------:R-:W-:Y:S03]  /*50a0*/  BSSY B2, `(.L_x_6709) ;  /* 0x0000039000027945 */ /* 0x000fe60003800000 */
[----:B------:R-:W-:Y:S01]  /*50b0*/  IADD3.X R80, R124, R93, R17, P3, P4 ;  /* 0x0000005d7c507210 */ /* 0x000fe20001fe8411 */
[----:B------:R-:W-:Y:S08]  /*50c0*/  @P0 BRA `(.L_x_6710) ;  /* 0x0000000000d80947 */ /* 0x000ff00003800000 */
[----:B-12---:R1:W2:Y:S01]  /*50d0*/  LDS.128 R44, [R5+0x20400] ;  /* 0x02040000052c7984 */ /* 0x0062a20000000c00 */
[----:B------:R-:W-:Y:S01]  /*50e0*/  IADD3 R82, P3, R81, R100, RZ ;  /* 0x0000006451527210 */ /* 0x000fe20007f7e0ff */
[----:B------:R-:W-:Y:S04]  /*50f0*/  BSSY B3, `(.L_x_6711) ;  /* 0x000002e000037945 */ /* 0x000fe80003800000 */
[----:B------:R-:W-:Y:S01]  /*5100*/  IMAD.X R83, R80, 0x1, R15, P3 ;  /* 0x0000000150537824 */ /* 0x000fe200018e060f */
[----:B------:R-:W-:-:S13]  /*5110*/  ISETP.GE.AND P3, PT, R18, R92, PT ;  /* 0x0000005c1200720c */ /* 0x000fda0003f66270 */
[----:B-1----:R-:W-:Y:S05]  /*5120*/  @P3 BRA `(.L_x_6712) ;  /* 0x0000000000a83947 */ /* 0x002fea0003800000 */
[--C-:B------:R-:W-:Y:S02]  /*5130*/  SHF.R.U64 R84, R76, 0x10, R77.reuse ;  /* 0x000000104c547819 */ /* 0x100fe4000000124d */
[----:B------:R-:W-:Y:S02]  /*5140*/  SHF.R.U32.HI R76, RZ, 0x10, R77 ;  /* 0x00000010ff4c7819 */ /* 0x000fe4000001164d */
[--C-:B------:R-:W-:Y:S01]  /*5150*/  SHF.R.U64 R85, R78, 0x10, R79.reuse ;  /* 0x000000104e557819 */ /* 0x100fe2000000124f */
[----:B------:R-:W-:Y:S01]  /*5160*/  HADD2.F32 R78, -RZ, R84.H0_H0 ;  /* 0x20000054ff4e7230 */ /* 0x000fe20000004100 */
[----:B------:R-:W-:Y:S01]  /*5170*/  SHF.R.U32.HI R86, RZ, 0x10, R79 ;  /* 0x00000010ff567819 */ /* 0x000fe2000001164f */
[----:B--2---:R-:W-:Y:S01]  /*5180*/  HADD2.F32 R79, -RZ, R45.H0_H0 ;  /* 0x2000002dff4f7230 */ /* 0x004fe20000004100 */
[----:B------:R-:W-:Y:S01]  /*5190*/  MOV R77, R47 ;  /* 0x0000002f004d7202 */ /* 0x000fe20000000f00 */
[----:B------:R-:W-:Y:S02]  /*51a0*/  HADD2.F32 R88, -RZ, R85.H0_H0 ;  /* 0x20000055ff587230 */ /* 0x000fe40000004100 */
[----:B------:R-:W-:-:S02]  /*51b0*/  HADD2.F32 R47, -RZ, R45.H1_H1 ;  /* 0x3000002dff2f7230 */ /* 0x000fc40000004100 */
[----:B------:R-:W-:Y:S02]  /*51c0*/  HADD2.F32 R86, -RZ, R86.H0_H0 ;  /* 0x20000056ff567230 */ /* 0x000fe40000004100 */
[-C--:B------:R-:W-:Y:S01]  /*51d0*/  FMUL.FTZ R90, R79, R88.reuse ;  /* 0x000000584f5a7220 */ /* 0x080fe20000410000 */
[--C-:B------:R-:W-:Y:S02]  /*51e0*/  HADD2.F32 R45, -RZ, R77.reuse.H1_H1 ;  /* 0x3000004dff2d7230 */ /* 0x100fe40000004100 */
[----:B------:R-:W-:Y:S02]  /*51f0*/  HADD2.F32 R77, -RZ, R77.H0_H0 ;  /* 0x2000004dff4d7230 */ /* 0x000fe40000004100 */
[----:B------:R-:W-:Y:S02]  /*5200*/  HADD2.F32 R84, -RZ, R76.H0_H0 ;  /* 0x2000004cff547230 */ /* 0x000fe40000004100 */
[----:B------:R-:W-:Y:S01]  /*5210*/  FMUL.FTZ R76, R47, R88 ;  /* 0x000000582f4c7220 */ /* 0x000fe20000410000 */
[-C--:B------:R-:W-:Y:S01]  /*5220*/  FMUL.FTZ R88, R45, R86.reuse ;  /* 0x000000562d587220 */ /* 0x080fe20000410000 */
[----:B------:R-:W-:Y:S01]  /*5230*/  FMUL.FTZ R86, R77, R86 ;  /* 0x000000564d567220 */ /* 0x000fe20000410000 */
[-C--:B------:R-:W-:Y:S01]  /*5240*/  FFMA.FTZ R47, R47, R78.reuse, R90 ;  /* 0x0000004e2f2f7223 */ /* 0x080fe2000001005a */
[----:B------:R-:W-:Y:S01]  /*5250*/  FFMA.FTZ R76, R79, R78, -R76 ;  /* 0x0000004e4f4c7223 */ /* 0x000fe2000001084c */
[-C--:B------:R-:W-:Y:S01]  /*5260*/  FFMA.FTZ R77, R77, R84.reuse, -R88 ;  /* 0x000000544d4d7223 */ /* 0x080fe20000010858 */
[----:B------:R-:W-:Y:S01]  /*5270*/  FFMA.FTZ R84, R45, R84, R86 ;  /* 0x000000542d547223 */ /* 0x000fe20000010056 */
[----:B------:R-:W-:-:S02]  /*5280*/  HADD2.F32 R85, -RZ, R183.H0_H0 ;  /* 0x200000b7ff557230 */ /* 0x000fc40000004100 */
[--C-:B------:R-:W-:Y:S02]  /*5290*/  HADD2.F32 R78, -RZ, R44.reuse.H1_H1 ;  /* 0x3000002cff4e7230 */ /* 0x100fe40000004100 */
[----:B------:R-:W-:Y:S02]  /*52a0*/  HADD2.F32 R86, -RZ, R44.H0_H0 ;  /* 0x2000002cff567230 */ /* 0x000fe40000004100 */
[----:B------:R-:W-:Y:S02]  /*52b0*/  HADD2.F32 R183, -RZ, R183.H1_H1 ;  /* 0x300000b7ffb77230 */ /* 0x000fe40000004100 */
[-C--:B------:R-:W-:Y:S01]  /*52c0*/  FMUL.FTZ R87, R78, R85.reuse ;  /* 0x000000554e577220 */ /* 0x080fe20000410000 */
[----:B------:R-:W-:Y:S02]  /*52d0*/  HADD2.F32 R44, -RZ, R46.H1_H1 ;  /* 0x3000002eff2c7230 */ /* 0x000fe40000004100 */
[----:B------:R-:W-:Y:S01]  /*52e0*/  FMUL.FTZ R85, R86, R85 ;  /* 0x0000005556557220 */ /* 0x000fe20000410000 */
[----:B------:R-:W-:-:S02]  /*52f0*/  HADD2.F32 R45, -RZ, R166.H1_H1 ;  /* 0x300000a6ff2d7230 */ /* 0x000fc40000004100 */
[----:B------:R-:W-:Y:S02]  /*5300*/  HADD2.F32 R46, -RZ, R46.H0_H0 ;  /* 0x2000002eff2e7230 */ /* 0x000fe40000004100 */
[----:B------:R-:W-:Y:S01]  /*5310*/  FMUL.FTZ R89, R44, R183 ;  /* 0x000000b72c597220 */ /* 0x000fe20000410000 */
[----:B------:R-:W-:Y:S02]  /*5320*/  HADD2.F32 R79, -RZ, R166.H0_H0 ;  /* 0x200000a6ff4f7230 */ /* 0x000fe40000004100 */
[-C--:B------:R-:W-:Y:S01]  /*5330*/  FFMA.FTZ R87, R86, R45.reuse, -R87 ;  /* 0x0000002d56577223 */ /* 0x080fe20000010857 */
[----:B------:R-:W-:Y:S01]  /*5340*/  FFMA.FTZ R78, R78, R45, R85 ;  /* 0x0000002d4e4e7223 */ /* 0x000fe20000010055 */
[C---:B------:R-:W-:Y:S01]  /*5350*/  FMUL.FTZ R183, R46.reuse, R183 ;  /* 0x000000b72eb77220 */ /* 0x040fe20000410000 */
[----:B------:R-:W-:Y:S01]  /*5360*/  F2FP.F16.F32.PACK_AB R45, R47, R76 ;  /* 0x0000004c2f2d723e */ /* 0x000fe200000000ff */
[----:B------:R-:W-:Y:S01]  /*5370*/  FFMA.FTZ R89, R46, R79, -R89 ;  /* 0x0000004f2e597223 */ /* 0x000fe20000010859 */
[----:B------:R-:W-:Y:S01]  /*5380*/  F2FP.F16.F32.PACK_AB R47, R84, R77 ;  /* 0x0000004d542f723e */ /* 0x000fe200000000ff */
[----:B------:R-:W-:Y:S01]  /*5390*/  FFMA.FTZ R44, R44, R79, R183 ;  /* 0x0000004f2c2c7223 */ /* 0x000fe200000100b7 */
[----:B------:R-:W-:-:S04]  /*53a0*/  F2FP.F16.F32.PACK_AB R78, R78, R87 ;  /* 0x000000574e4e723e */ /* 0x000fc800000000ff */
[----:B------:R-:W-:Y:S01]  /*53b0*/  F2FP.F16.F32.PACK_AB R46, R44, R89 ;  /* 0x000000592c2e723e */ /* 0x000fe200000000ff */
[----:B------:R-:W-:-:S07]  /*53c0*/  IMAD.MOV.U32 R44, RZ, RZ, R78 ;  /* 0x000000ffff2c7224 */ /* 0x000fce00078e004e */
.L_x_6712:
[----:B------:R-:W-:Y:S05]  /*53d0*/  BSYNC B3 ;  /* 0x0000000000037941 */ /* 0x000fea0003800000 */
.L_x_6711:
[----:B------:R-:W-:Y:S01]  /*53e0*/  ULDC.64 UR4, c[0x0][0x2e8] ;  /* 0x0000ba0000047ab9 */ /* 0x000fe20000000a00 */
[----:B------:R-:W-:Y:S01]  /*53f0*/  ULDC.64 UR6, c[0x0][0x208] ;  /* 0x0000820000067ab9 */ /* 0x000fe20000000a00 */
[----:B------:R-:W-:-:S04]  /*5400*/  LEA R76, P3, R82, UR4, 0x1 ;  /* 0x00000004524c7c11 */ /* 0x000fc8000f8608ff */
[----:B------:R-:W-:-:S05]  /*5410*/  LEA.HI.X R77, R82, UR5, R83, 0x1, P3 ;  /* 0x00000005524d7c11 */ /* 0x000fca00098f0c53 */
[----:B--2---:R3:W-:Y:S04]  /*5420*/  STG.E.128 desc[UR6][R76.64], R44 ;  /* 0x0000002c4c007986 */ /* 0x0047e8000c101d06 */
.L_x_6710:
[----:B------:R-:W-:Y:S05]  /*5430*/  BSYNC B2 ;  /* 0x0000000000027941 */ /* 0x000fea0003800000 */
.L_x_6709:
[----:B------:R-:W-:Y:S05]  /*5440*/  @P1 BRA `(.L_x_6708) ;  /* 0x0000000000d81947 */ /* 0x000fea0003800000 */
[----:B-123--:R1:W2:Y:S01]  /*5450*/  LDS.128 R44, [R5+0x25c00] ;  /* 0x025c0000052c7984 */ /* 0x00e2a20000000c00 */
[----:B------:R-:W-:Y:S01]  /*5460*/  IADD3 R81, P3, R81, R14, RZ ;  /* 0x0000000e51517210 */ /* 0x000fe20007f7e0ff */
[----:B------:R-:W-:Y:S04]  /*5470*/  BSSY B2, `(.L_x_6713) ;  /* 0x000002e000027945 */ /* 0x000fe80003800000 */
[----:B------:R-:W-:Y:S01]  /*5480*/  IMAD.X R80, R80, 0x1, R11, P3 ;  /* 0x0000000150507824 */ /* 0x000fe200018e060b */
[----:B------:R-:W-:-:S13]  /*5490*/  ISETP.GE.AND P3, PT, R220, R92, PT ;  /* 0x0000005cdc00720c */ /* 0x000fda0003f66270 */
[----:B-1----:R-:W-:Y:S05]  /*54a0*/  @P3 BRA `(.L_x_6714) ;  /* 0x0000000000a83947 */ /* 0x002fea0003800000 */
[--C-:B------:R-:W-:Y:S01]  /*54b0*/  SHF.R.U64 R79, R72, 0x10, R73.reuse ;  /* 0x00000010484f7819 */ /* 0x100fe20000001249 */
        /* <DEDUP_REMOVED lines=8> */
[----:B------:R-:W-:-:S02]  /*5540*/  HADD2.F32 R74, -RZ, R73.H1_H1 ;  /* 0x30000049ff4a7230 */ /* 0x000fc40000004100 */
[----:B------:R-:W-:Y:S02]  /*5550*/  HADD2.F32 R78, -RZ, R78.H0_H0 ;  /* 0x2000004eff4e7230 */ /* 0x000fe40000004100 */
[-C--:B------:R-:W-:Y:S01]  /*5560*/  FMUL.FTZ R45, R47, R77.reuse ;  /* 0x0000004d2f2d7220 */ /* 0x080fe20000410000 */
[----:B------:R-:W-:Y:S02]  /*5570*/  HADD2.F32 R73, -RZ, R73.H0_H0 ;  /* 0x20000049ff497230 */ /* 0x000fe40000004100 */
        /* <DEDUP_REMOVED lines=10> */
[----:B------:R-:W-:Y:S01]  /*5620*/  HADD2.F32 R77, -RZ, R154.H0_H0 ;  /* 0x2000009aff4d7230 */ /* 0x000fe20000004100 */
        /* <DEDUP_REMOVED lines=18> */
.L_x_6714:
[----:B------:R-:W-:Y:S05]  /*5750*/  BSYNC B2 ;  /* 0x0000000000027941 */ /* 0x000fea0003800000 */
.L_x_6713:
[----:B------:R-:W-:Y:S01]  /*5760*/  ULDC.64 UR4, c[0x0][0x2e8] ;  /* 0x0000ba0000047ab9 */ /* 0x000fe20000000a00 */
[----:B------:R-:W-:Y:S01]  /*5770*/  ULDC.64 UR6, c[0x0][0x208] ;  /* 0x0000820000067ab9 */ /* 0x000fe20000000a00 */
[----:B------:R-:W-:-:S04]  /*5780*/  LEA R72, P3, R81, UR4, 0x1 ;  /* 0x0000000451487c11 */ /* 0x000fc8000f8608ff */
[----:B------:R-:W-:-:S05]  /*5790*/  LEA.HI.X R73, R81, UR5, R80, 0x1, P3 ;  /* 0x0000000551497c11 */ /* 0x000fca00098f0c50 */
[----:B--2---:R4:W-:Y:S04]  /*57a0*/  STG.E.128 desc[UR6][R72.64], R44 ;  /* 0x0000002c48007986 */ /* 0x0049e8000c101d06 */
.L_x_6708:
[----:B------:R-:W-:Y:S05]  /*57b0*/  BSYNC B1 ;  /* 0x0000000000017941 */ /* 0x000fea0003800000 */
.L_x_6707:
[----:B------:R-:W-:Y:S01]  /*57c0*/  LOP3.LUT P3, RZ, R91, 0x8, RZ, 0xc0, !PT ;  /* 0x000000085bff7812 */ /* 0x000fe2000786c0ff */
[----:B------:R-:W-:-:S12]  /*57d0*/  BSSY B1, `(.L_x_6715) ;  /* 0x0000072000017945 */ /* 0x000fd80003800000 */
[----:B------:R-:W-:Y:S05]  /*57e0*/  @P3 BRA `(.L_x_6716) ;  /* 0x0000000400c03947 */ /* 0x000fea0003800000 */
[----:B----4-:R-:W-:Y:S01]  /*57f0*/  IADD3 R73, P3, P4, R127, R136, R16 ;  /* 0x000000887f497210 */ /* 0x010fe20007c7e010 */
[----:B------:R-:W-:Y:S03]  /*5800*/  BSSY B2, `(.L_x_6717) ;  /* 0x0000038000027945 */ /* 0x000fe60003800000 */
[----:B------:R-:W-:Y:S01]  /*5810*/  IADD3.X R72, R126, R93, R17, P3, P4 ;  /* 0x0000005d7e487210 */ /* 0x000fe20001fe8411 */
[----:B------:R-:W-:Y:S08]  /*5820*/  @P0 BRA `(.L_x_6718) ;  /* 0x0000000000d40947 */ /* 0x000ff00003800000 */
[----:B-123--:R1:W2:Y:S01]  /*5830*/  LDS.128 R44, [R5+0x21400] ;  /* 0x02140000052c7984 */ /* 0x00e2a20000000c00 */
        /* <DEDUP_REMOVED lines=24> */
[----:B------:R-:W-:Y:S02]  /*59c0*/  HADD2.F32 R45, -RZ, R44.H1_H1 ;  /* 0x3000002cff2d7230 */ /* 0x000fe40000004100 */
[----:B------:R-:W-:Y:S01]  /*59d0*/  FFMA.FTZ R79, R46, R70, R71 ;  /* 0x000000462e4f7223 */ /* 0x000fe20000010047 */
[----:B------:R-:W-:Y:S02]  /*59e0*/  HADD2.F32 R69, -RZ, R182.H0_H0 ;  /* 0x200000b6ff457230 */ /* 0x000fe40000004100 */
        /* <DEDUP_REMOVED lines=19> */
.L_x_6720:
[----:B------:R-:W-:Y:S05]  /*5b20*/  BSYNC B3 ;  /* 0x0000000000037941 */ /* 0x000fea0003800000 */
.L_x_6719:
[----:B------:R-:W-:Y:S01]  /*5b30*/  ULDC.64 UR4, c[0x0][0x2e8] ;  /* 0x0000ba0000047ab9 */ /* 0x000fe20000000a00 */
[----:B------:R-:W-:Y:S01]  /*5b40*/  ULDC.64 UR6, c[0x0][0x208] ;  /* 0x0000820000067ab9 */ /* 0x000fe20000000a00 */
[----:B------:R-:W-:-:S04]  /*5b50*/  LEA R68, P3, R74, UR4, 0x1 ;  /* 0x000000044a447c11 */ /* 0x000fc8000f8608ff */
[----:B------:R-:W-:-:S05]  /*5b60*/  LEA.HI.X R69, R74, UR5, R75, 0x1, P3 ;  /* 0x000000054a457c11 */ /* 0x000fca00098f0c4b */
[----:B--2---:R4:W-:Y:S04]  /*5b70*/  STG.E.128 desc[UR6][R68.64], R44 ;  /* 0x0000002c44007986 */ /* 0x0049e8000c101d06 */
.L_x_6718:
[----:B------:R-:W-:Y:S05]  /*5b80*/  BSYNC B2 ;  /* 0x0000000000027941 */ /* 0x000fea0003800000 */
.L_x_6717:
[----:B------:R-:W-:Y:S05]  /*5b90*/  @P1 BRA `(.L_x_6716) ;  /* 0x0000000000d41947 */ /* 0x000fea0003800000 */
[----:B-1234-:R1:W2:Y:S01]  /*5ba0*/  LDS.128 R44, [R5+0x26c00] ;  /* 0x026c0000052c7984 */ /* 0x01e2a20000000c00 */
        /* <DEDUP_REMOVED lines=46> */
.L_x_6722:
[----:B------:R-:W-:Y:S05]  /*5e90*/  BSYNC B2 ;  /* 0x0000000000027941 */ /* 0x000fea0003800000 */
.L_x_6721:
[----:B------:R-:W-:Y:S01]  /*5ea0*/  ULDC.64 UR4, c[0x0][0x2e8] ;  /* 0x0000ba0000047ab9 */ /* 0x000fe20000000a00 */
[----:B------:R-:W-:Y:S01]  /*5eb0*/  ULDC.64 UR6, c[0x0][0x208] ;  /* 0x0000820000067ab9 */ /* 0x000fe20000000a00 */
[----:B------:R-:W-:-:S04]  /*5ec0*/  LEA R64, P3, R73, UR4, 0x1 ;  /* 0x0000000449407c11 */ /* 0x000fc8000f8608ff */
[----:B------:R-:W-:-:S05]  /*5ed0*/  LEA.HI.X R65, R73, UR5, R72, 0x1, P3 ;  /* 0x0000000549417c11 */ /* 0x000fca00098f0c48 */
[----:B--2---:R1:W-:Y:S04]  /*5ee0*/  STG.E.128 desc[UR6][R64.64], R44 ;  /* 0x0000002c40007986 */ /* 0x0043e8000c101d06 */
.L_x_6716:
[----:B------:R-:W-:Y:S05]  /*5ef0*/  BSYNC B1 ;  /* 0x0000000000017941 */ /* 0x000fea0003800000 */
.L_x_6715:
[----:B------:R-:W-:Y:S01]  /*5f00*/  LOP3.LUT P3, RZ, R91, 0x2, RZ, 0xc0, !PT ;  /* 0x000000025bff7812 */ /* 0x000fe2000786c0ff */
[----:B------:R-:W-:-:S12]  /*5f10*/  BSSY B1, `(.L_x_6723) ;  /* 0x0000072000017945 */ /* 0x000fd80003800000 */
[----:B------:R-:W-:Y:S05]  /*5f20*/  @P3 BRA `(.L_x_6724) ;  /* 0x0000000400c03947 */ /* 0x000fea0003800000 */
[----:B-1----:R-:W-:Y:S01]  /*5f30*/  IADD3 R65, P3, P4, R130, R136, R16 ;  /* 0x0000008882417210 */ /* 0x002fe20007c7e010 */
[----:B------:R-:W-:Y:S03]  /*5f40*/  BSSY B2, `(.L_x_6725) ;  /* 0x0000038000027945 */ /* 0x000fe60003800000 */
[----:B------:R-:W-:Y:S01]  /*5f50*/  IADD3.X R64, R128, R93, R17, P3, P4 ;  /* 0x0000005d80407210 */ /* 0x000fe20001fe8411 */
[----:B------:R-:W-:Y:S08]  /*5f60*/  @P0 BRA `(.L_x_6726) ;  /* 0x0000000000d40947 */ /* 0x000ff00003800000 */
[----:B--234-:R1:W2:Y:S01]  /*5f70*/  LDS.128 R44, [R5+0x22400] ;  /* 0x02240000052c7984 */ /* 0x01c2a20000000c00 */
        /* <DEDUP_REMOVED lines=46> */
.L_x_6728:
[----:B------:R-:W-:Y:S05]  /*6260*/  BSYNC B3 ;  /* 0x0000000000037941 */ /* 0x000fea0003800000 */
.L_x_6727:
[----:B------:R-:W-:Y:S01]  /*6270*/  ULDC.64 UR4, c[0x0][0x2e8] ;  /* 0x0000ba0000047ab9 */ /* 0x000fe20000000a00 */
[----:B------:R-:W-:Y:S01]  /*6280*/  ULDC.64 UR6, c[0x0][0x208] ;  /* 0x0000820000067ab9 */ /* 0x000fe20000000a00 */
[----:B------:R-:W-:-:S04]  /*6290*/  LEA R60, P3, R66, UR4, 0x1 ;  /* 0x00000004423c7c11 */ /* 0x000fc8000f8608ff */
[----:B------:R-:W-:-:S05]  /*62a0*/  LEA.HI.X R61, R66, UR5, R67, 0x1, P3 ;  /* 0x00000005423d7c11 */ /* 0x000fca00098f0c43 */
[----:B--2---:R1:W-:Y:S04]  /*62b0*/  STG.E.128 desc[UR6][R60.64], R44 ;  /* 0x0000002c3c007986 */ /* 0x0043e8000c101d06 */
.L_x_6726:
[----:B------:R-:W-:Y:S05]  /*62c0*/  BSYNC B2 ;  /* 0x0000000000027941 */ /* 0x000fea0003800000 */
.L_x_6725:
[----:B------:R-:W-:Y:S05]  /*62d0*/  @P1 BRA `(.L_x_6724) ;  /* 0x0000000000d41947 */ /* 0x000fea0003800000 */
[----:B-1234-:R1:W2:Y:S01]  /*62e0*/  LDS.128 R44, [R5+0x27c00] ;  /* 0x027c0000052c7984 */ /* 0x01e2a20000000c00 */
        /* <DEDUP_REMOVED lines=46> */
.L_x_6730:
[----:B------:R-:W-:Y:S05]  /*65d0*/  BSYNC B2 ;  /* 0x0000000000027941 */ /* 0x000fea0003800000 */
.L_x_6729:
[----:B------:R-:W-:Y:S01]  /*65e0*/  ULDC.64 UR4, c[0x0][0x2e8] ;  /* 0x0000ba0000047ab9 */ /* 0x000fe20000000a00 */
[----:B------:R-:W-:Y:S01]  /*65f0*/  ULDC.64 UR6, c[0x0][0x208] ;  /* 0x0000820000067ab9 */ /* 0x000fe20000000a00 */
[----:B------:R-:W-:-:S04]  /*6600*/  LEA R56, P3, R67, UR4, 0x1 ;  /* 0x0000000443387c11 */ /* 0x000fc8000f8608ff */
[----:B------:R-:W-:-:S05]  /*6610*/  LEA.HI.X R57, R67, UR5, R68, 0x1, P3 ;  /* 0x0000000543397c11 */ /* 0x000fca00098f0c44 */
[----:B--2---:R1:W-:Y:S04]  /*6620*/  STG.E.128 desc[UR6][R56.64], R44 ;  /* 0x0000002c38007986 */ /* 0x0043e8000c101d06 */
.L_x_6724:
[----:B------:R-:W-:Y:S05]  /*6630*/  BSYNC B1 ;  /* 0x0000000000017941 */ /* 0x000fea0003800000 */
.L_x_6723:
[----:B------:R-:W-:Y:S05]  /*6640*/  @P5 BRA `(.L_x_6731) ;  /* 0x0000005000f05947 */ /* 0x000fea0003800000 */
[----:B------:R-:W-:Y:S01]  /*6650*/  IADD3 R137, P3, P4, R133, R136, R16 ;  /* 0x0000008885897210 */ /* 0x000fe20007c7e010 */
[----:B------:R-:W-:Y:S03]  /*6660*/  BSSY B1, `(.L_x_6732) ;  /* 0x0000038000017945 */ /* 0x000fe60003800000 */
[----:B------:R-:W-:Y:S01]  /*6670*/  IADD3.X R66, R132, R93, R17, P3, P4 ;  /* 0x0000005d84427210 */ /* 0x000fe20001fe8411 */
[----:B------:R-:W-:Y:S08]  /*6680*/  @P0 BRA `(.L_x_6733) ;  /* 0x0000000000d40947 */ /* 0x000ff00003800000 */
        /* <DEDUP_REMOVED lines=47> */
.L_x_6735:
[----:B------:R-:W-:Y:S05]  /*6980*/  BSYNC B2 ;  /* 0x0000000000027941 */ /* 0x000fea0003800000 */
.L_x_6734:
[----:B------:R-:W-:Y:S01]  /*6990*/  ULDC.64 UR4, c[0x0][0x2e8] ;  /* 0x0000ba0000047ab9 */ /* 0x000fe20000000a00 */
[----:B------:R-:W-:Y:S01]  /*69a0*/  ULDC.64 UR6, c[0x0][0x208] ;  /* 0x0000820000067ab9 */ /* 0x000fe20000000a00 */
[----:B------:R-:W-:-:S04]  /*69b0*/  LEA R52, P3, R63, UR4, 0x1 ;  /* 0x000000043f347c11 */ /* 0x000fc8000f8608ff */
[----:B------:R-:W-:-:S05]  /*69c0*/  LEA.HI.X R53, R63, UR5, R64, 0x1, P3 ;  /* 0x000000053f357c11 */ /* 0x000fca00098f0c40 */
[----:B--2---:R1:W-:Y:S04]  /*69d0*/  STG.E.128 desc[UR6][R52.64], R44 ;  /* 0x0000002c34007986 */ /* 0x0043e8000c101d06 */
.L_x_6733:
[----:B------:R-:W-:Y:S05]  /*69e0*/  BSYNC B1 ;  /* 0x0000000000017941 */ /* 0x000fea0003800000 */
.L_x_6732:
        /* <DEDUP_REMOVED lines=48> */
.L_x_6737:
[----:B------:R-:W-:Y:S05]  /*6cf0*/  BSYNC B1 ;  /* 0x0000000000017941 */ /* 0x000fea0003800000 */
.L_x_6736:
[----:B------:R-:W-:Y:S01]  /*6d00*/  ULDC.64 UR4, c[0x0][0x2e8] ;  /* 0x0000ba0000047ab9 */ /* 0x000fe20000000a00 */
[----:B------:R-:W-:Y:S01]  /*6d10*/  ULDC.64 UR6, c[0x0][0x208] ;  /* 0x0000820000067ab9 */ /* 0x000fe20000000a00 */
[----:B------:R-:W-:-:S04]  /*6d20*/  LEA R48, P3, R59, UR4, 0x1 ;  /* 0x000000043b307c11 */ /* 0x000fc8000f8608ff */
[----:B------:R-:W-:-:S05]  /*6d30*/  LEA.HI.X R49, R59, UR5, R60, 0x1, P3 ;  /* 0x000000053b317c11 */ /* 0x000fca00098f0c3c */
[----:B--2---:R1:W-:Y:S01]  /*6d40*/  STG.E.128 desc[UR6][R48.64], R44 ;  /* 0x0000002c30007986 */ /* 0x0043e2000c101d06 */
[----:B------:R-:W-:Y:S05]  /*6d50*/  BRA `(.L_x_6731) ;  /* 0x0000004c002c7947 */ /* 0x000fea0003800000 */
.L_x_6675:
[----:B------:R-:W-:Y:S01]  /*6d60*/  VIADD R44, R22, 0x20 ;  /* 0x00000020162c7836 */ /* 0x000fe20000000000 */
[----:B------:R-:W-:-:S04]  /*6d70*/  ULDC.64 UR4, c[0x0][0x208] ;  /* 0x0000820000047ab9 */ /* 0x000fc80000000a00 */
[----:B------:R-:W-:Y:S02]  /*6d80*/  ISETP.GE.AND P4, PT, R44, R4, PT ;  /* 0x000000042c00720c */ /* 0x000fe40003f86270 */
[----:B------:R-:W-:Y:S02]  /*6d90*/  IADD3 R44, R22, 0x40, RZ ;  /* 0x00000040162c7810 */ /* 0x000fe40007ffe0ff */
[----:B------:R-:W-:-:S13]  /*6da0*/  ISETP.GE.OR P4, PT, R16, R92, P4 ;  /* 0x0000005c1000720c */ /* 0x000fda0002786670 */
[----:B------:R-:W-:Y:S01]  /*6db0*/  @!P4 IADD3 R58, P2, P3, R106, R96, R38 ;  /* 0x000000606a3ac210 */ /* 0x000fe20007b5e026 */
[----:B------:R-:W1:Y:S03]  /*6dc0*/  @!P4 LDC.64 R62, c[0x0][0x400] ;  /* 0x00010000ff3ecb82 */ /* 0x000e660000000a00 */
[----:B------:R-:W-:Y:S02]  /*6dd0*/  @!P4 IADD3.X R59, R27, R0, R41, P2, P3 ;  /* 0x000000001b3bc210 */ /* 0x000fe400017e6429 */
[----:B------:R-:W-:-:S04]  /*6de0*/  @!P4 IADD3 R56, P2, P3, R112, R94, R32 ;  /* 0x0000005e7038c210 */ /* 0x000fc80007b5e020 */
[----:B------:R-:W-:Y:S02]  /*6df0*/  @!P4 IADD3.X R57, R10, R3, R35, P2, P3 ;  /* 0x000000030a39c210 */ /* 0x000fe400017e6423 */
[----:B------:R-:W-:Y:S01]  /*6e00*/  ISETP.GE.AND P3, PT, R44, R4, PT ;  /* 0x000000042c00720c */ /* 0x000fe20003f66270 */
[----:B------:R-:W-:-:S03]  /*6e10*/  VIADD R44, R22, 0x80 ;  /* 0x00000080162c7836 */ /* 0x000fc60000000000 */
[----:B------:R-:W-:-:S13]  /*6e20*/  ISETP.GE.OR P3, PT, R16, R92, P3 ;  /* 0x0000005c1000720c */ /* 0x000fda0001f66670 */
[----:B------:R-:W-:Y:S01]  /*6e30*/  @!P3 IADD3 R50, P2, P5, R106, R37, R96 ;  /* 0x000000256a32b210 */ /* 0x000fe20007d5e060 */
[----:B------:R-:W2:Y:S03]  /*6e40*/  @!P3 LDC.64 R68, c[0x0][0x3e8] ;  /* 0x0000fa00ff44bb82 */ /* 0x000ea60000000a00 */
[----:B0-----:R-:W-:Y:S02]  /*6e50*/  @!P3 IADD3.X R51, R27, R40, R0, P2, P5 ;  /* 0x000000281b33b210 */ /* 0x001fe400017ea400 */
[----:B------:R-:W-:-:S03]  /*6e60*/  @!P3 IADD3 R48, P2, P5, R112, R31, R94 ;  /* 0x0000001f7030b210 */ /* 0x000fc60007d5e05e */
[----:B------:R-:W0:Y:S01]  /*6e70*/  @!P3 LDC.64 R70, c[0x0][0x400] ;  /* 0x00010000ff46bb82 */ /* 0x000e220000000a00 */
[----:B------:R-:W-:Y:S02]  /*6e80*/  @!P3 IADD3.X R49, R10, R34, R3, P2, P5 ;  /* 0x000000220a31b210 */ /* 0x000fe400017ea403 */
[----:B------:R-:W-:-:S04]  /*6e90*/  ISETP.GE.AND P2, PT, R44, R4, PT ;  /* 0x000000042c00720c */ /* 0x000fc80003f46270 */
[----:B------:R-:W-:-:S13]  /*6ea0*/  ISETP.GE.OR P2, PT, R16, R92, P2 ;  /* 0x0000005c1000720c */ /* 0x000fda0001746670 */
[----:B------:R-:W-:Y:S01]  /*6eb0*/  @!P2 IADD3 R46, P5, P6, R106, R36, R96 ;  /* 0x000000246a2ea210 */ /* 0x000fe20007ebe060 */
[----:B------:R-:W3:Y:S03]  /*6ec0*/  @!P2 LDC.64 R76, c[0x0][0x3e8] ;  /* 0x0000fa00ff4cab82 */ /* 0x000ee60000000a00 */
[----:B------:R-:W-:Y:S02]  /*6ed0*/  @!P2 IADD3.X R47, R27, R39, R0, P5, P6 ;  /* 0x000000271b2fa210 */ /* 0x000fe40002fec400 */
[----:B------:R-:W-:-:S03]  /*6ee0*/  @!P2 IADD3 R44, P5, P6, R112, R30, R94 ;  /* 0x0000001e702ca210 */ /* 0x000fc60007ebe05e */
[----:B------:R-:W4:Y:S01]  /*6ef0*/  @!P2 LDC.64 R78, c[0x0][0x400] ;  /* 0x00010000ff4eab82 */ /* 0x000f220000000a00 */
[----:B------:R-:W-:Y:S02]  /*6f00*/  @!P2 IADD3.X R45, R10, R33, R3, P5, P6 ;  /* 0x000000210a2da210 */ /* 0x000fe40002fec403 */
[----:B------:R-:W-:-:S04]  /*6f10*/  ISETP.GE.AND P5, PT, R22, R4, PT ;  /* 0x000000041600720c */ /* 0x000fc80003fa6270 */
[----:B------:R-:W-:-:S13]  /*6f20*/  ISETP.GE.OR P5, PT, R16, R92, P5 ;  /* 0x0000005c1000720c */ /* 0x000fda0002fa6670 */
[----:B------:R-:W1:Y:S01]  /*6f30*/  @!P5 LDC.64 R52, c[0x0][0x3e8] ;  /* 0x0000fa00ff34db82 */ /* 0x000e620000000a00 */
[----:B------:R-:W-:-:S05]  /*6f40*/  @!P5 IADD3 R54, P6, R106, R96, RZ ;  /* 0x000000606a36d210 */ /* 0x000fca0007fde0ff */
[----:B------:R-:W-:Y:S01]  /*6f50*/  @!P5 IMAD.X R55, R0, 0x1, R27, P6 ;  /* 0x000000010037d824 */ /* 0x000fe200030e061b */
[----:B-1----:R-:W-:-:S04]  /*6f60*/  @!P5 LEA R52, P6, R54, R52, 0x1 ;  /* 0x000000343634d211 */ /* 0x002fc800078c08ff */
[----:B------:R-:W-:Y:S02]  /*6f70*/  @!P5 LEA.HI.X R53, R54, R53, R55, 0x1, P6 ;  /* 0x000000353635d211 */ /* 0x000fe400030f0c37 */
[----:B------:R-:W1:Y:S01]  /*6f80*/  @!P5 LDC.64 R54, c[0x0][0x400] ;  /* 0x00010000ff36db82 */ /* 0x000e620000000a00 */
[----:B------:R-:W-:-:S05]  /*6f90*/  @!P5 IADD3 R60, P6, R112, R94, RZ ;  /* 0x0000005e703cd210 */ /* 0x000fca0007fde0ff */
[----:B------:R-:W-:Y:S01]  /*6fa0*/  @!P5 IMAD.X R61, R3, 0x1, R10, P6 ;  /* 0x00000001033dd824 */ /* 0x000fe200030e060a */
[----:B-1----:R-:W-:-:S04]  /*6fb0*/  @!P5 LEA R54, P6, R60, R54, 0x1 ;  /* 0x000000363c36d211 */ /* 0x002fc800078c08ff */
[----:B------:R-:W-:Y:S02]  /*6fc0*/  @!P5 LEA.HI.X R55, R60, R55, R61, 0x1, P6 ;  /* 0x000000373c37d211 */ /* 0x000fe400030f0c3d */
[----:B------:R-:W1:Y:S02]  /*6fd0*/  @!P4 LDC.64 R60, c[0x0][0x3e8] ;  /* 0x0000fa00ff3ccb82 */ /* 0x000e640000000a00 */
[----:B-1----:R-:W-:-:S04]  /*6fe0*/  @!P4 LEA R60, P6, R58, R60, 0x1 ;  /* 0x0000003c3a3cc211 */ /* 0x002fc800078c08ff */
[----:B------:R-:W-:Y:S02]  /*6ff0*/  @!P4 LEA.HI.X R61, R58, R61, R59, 0x1, P6 ;  /* 0x0000003d3a3dc211 */ /* 0x000fe400030f0c3b */
[----:B------:R-:W-:-:S04]  /*7000*/  @!P4 LEA R62, P6, R56, R62, 0x1 ;  /* 0x0000003e383ec211 */ /* 0x000fc800078c08ff */
[----:B------:R-:W-:Y:S02]  /*7010*/  @!P4 LEA.HI.X R63, R56, R63, R57, 0x1, P6 ;  /* 0x0000003f383fc211 */ /* 0x000fe400030f0c39 */
[----:B--2---:R-:W-:-:S04]  /*7020*/  @!P3 LEA R68, P6, R50, R68, 0x1 ;  /* 0x000000443244b211 */ /* 0x004fc800078c08ff */
[----:B------:R-:W-:Y:S02]  /*7030*/  @!P3 LEA.HI.X R69, R50, R69, R51, 0x1, P6 ;  /* 0x000000453245b211 */ /* 0x000fe400030f0c33 */
[----:B------:R-:W-:Y:S02]  /*7040*/  CS2R R50, SRZ ;  /* 0x0000000000327805 */ /* 0x000fe4000001ff00 */
[----:B0-----:R-:W-:-:S04]  /*7050*/  @!P3 LEA R70, P6, R48, R70, 0x1 ;  /* 0x000000463046b211 */ /* 0x001fc800078c08ff */
[----:B------:R-:W-:Y:S02]  /*7060*/  @!P3 LEA.HI.X R71, R48, R71, R49, 0x1, P6 ;  /* 0x000000473047b211 */ /* 0x000fe400030f0c31 */
[----:B------:R-:W-:Y:S02]  /*7070*/  CS2R R48, SRZ ;  /* 0x0000000000307805 */ /* 0x000fe4000001ff00 */
[----:B---3--:R-:W-:-:S04]  /*7080*/  @!P2 LEA R76, P6, R46, R76, 0x1 ;  /* 0x0000004c2e4ca211 */ /* 0x008fc800078c08ff */
[----:B------:R-:W-:Y:S02]  /*7090*/  @!P2 LEA.HI.X R77, R46, R77, R47, 0x1, P6 ;  /* 0x0000004d2e4da211 */ /* 0x000fe400030f0c2f */
[----:B------:R-:W-:Y:S02]  /*70a0*/  CS2R R46, SRZ ;  /* 0x00000000002e7805 */ /* 0x000fe4000001ff00 */
[C---:B----4-:R-:W-:Y:S01]  /*70b0*/  @!P2 LEA R78, P6, R44.reuse, R78, 0x1 ;  /* 0x0000004e2c4ea211 */ /* 0x050fe200078c08ff */
[----:B------:R0:W5:Y:S03]  /*70c0*/  @!P5 LDG.E.128 R48, desc[UR4][R54.64] ;  /* 0x000000043630d981 */ /* 0x000166000c1e1d00 */
[----:B------:R-:W-:Y:S02]  /*70d0*/  @!P2 LEA.HI.X R79, R44, R79, R45, 0x1, P6 ;  /* 0x0000004f2c4fa211 */ /* 0x000fe400030f0c2d */
[----:B------:R-:W-:-:S02]  /*70e0*/  CS2R R44, SRZ ;  /* 0x00000000002c7805 */ /* 0x000fc4000001ff00 */
[----:B------:R-:W-:Y:S02]  /*70f0*/  CS2R R58, SRZ ;  /* 0x00000000003a7805 */ /* 0x000fe4000001ff00 */
[----:B------:R-:W-:Y:S02]  /*7100*/  CS2R R56, SRZ ;  /* 0x0000000000387805 */ /* 0x000fe4000001ff00 */
[----:B------:R1:W5:Y:S01]  /*7110*/  @!P5 LDG.E.128 R44, desc[UR4][R52.64] ;  /* 0x00000004342cd981 */ /* 0x000362000c1e1d00 */
[----:B0-----:R-:W-:Y:S02]  /*7120*/  CS2R R54, SRZ ;  /* 0x0000000000367805 */ /* 0x001fe4000001ff00 */
[----:B------:R-:W-:Y:S02]  /*7130*/  CS2R R66, SRZ ;  /* 0x0000000000427805 */ /* 0x000fe4000001ff00 */
[----:B------:R-:W-:Y:S01]  /*7140*/  CS2R R64, SRZ ;  /* 0x0000000000407805 */ /* 0x000fe2000001ff00 */
[----:B------:R0:W5:Y:S01]  /*7150*/  @!P4 LDG.E.128 R56, desc[UR4][R62.64] ;  /* 0x000000043e38c981 */ /* 0x000162000c1e1d00 */
[----:B------:R-:W-:-:S04]  /*7160*/  VIADD R81, R22, 0x60 ;  /* 0x0000006016517836 */ /* 0x000fc80000000000 */
[----:B------:R-:W5:Y:S01]  /*7170*/  @!P3 LDG.E.128 R64, desc[UR4][R70.64] ;  /* 0x000000044640b981 */ /* 0x000f62000c1e1d00 */
[----:B-1----:R-:W-:Y:S02]  /*7180*/  CS2R R52, SRZ ;  /* 0x0000000000347805 */ /* 0x002fe4000001ff00 */
[----:B0-----:R-:W-:-:S04]  /*7190*/  CS2R R62, SRZ ;  /* 0x00000000003e7805 */ /* 0x001fc8000001ff00 */
[----:B------:R0:W5:Y:S02]  /*71a0*/  @!P4 LDG.E.128 R52, desc[UR4][R60.64] ;  /* 0x000000043c34c981 */ /* 0x000164000c1e1d00 */
[----:B0-----:R-:W-:-:S06]  /*71b0*/  CS2R R60, SRZ ;  /* 0x00000000003c7805 */ /* 0x001fcc000001ff00 */
[----:B------:R0:W5:Y:S01]  /*71c0*/  @!P3 LDG.E.128 R60, desc[UR4][R68.64] ;  /* 0x00000004443cb981 */ /* 0x000162000c1e1d00 */
[----:B------:R-:W-:-:S04]  /*71d0*/  ISETP.GE.AND P3, PT, R81, R4, PT ;  /* 0x000000045100720c */ /* 0x000fc80003f66270 */
[----:B------:R-:W-:Y:S02]  /*71e0*/  ISETP.GE.OR P3, PT, R16, R92, P3 ;  /* 0x0000005c1000720c */ /* 0x000fe40001f66670 */
[----:B------:R-:W-:Y:S02]  /*71f0*/  CS2R R70, SRZ ;  /* 0x0000000000467805 */ /* 0x000fe4000001ff00 */
[----:B------:R-:W-:Y:S02]  /*7200*/  CS2R R74, SRZ ;  /* 0x00000000004a7805 */ /* 0x000fe4000001ff00 */
[----:B------:R-:W-:Y:S02]  /*7210*/  CS2R R72, SRZ ;  /* 0x0000000000487805 */ /* 0x000fe4000001ff00 */
[----:B0-----:R-:W-:Y:S01]  /*7220*/  CS2R R68, SRZ ;  /* 0x0000000000447805 */ /* 0x001fe2000001ff00 */
[----:B------:R-:W-:Y:S01]  /*7230*/  VIADD R80, R22, 0xa0 ;  /* 0x000000a016507836 */ /* 0x000fe20000000000 */
[----:B------:R-:W-:Y:S02]  /*7240*/  BSSY B1, `(.L_x_6738) ;  /* 0x0000025000017945 */ /* 0x000fe40003800000 */
[----:B------:R0:W5:Y:S04]  /*7250*/  @!P2 LDG.E.128 R72, desc[UR4][R78.64] ;  /* 0x000000044e48a981 */ /* 0x000168000c1e1d00 */
[----:B------:R1:W5:Y:S01]  /*7260*/  @!P2 LDG.E.128 R68, desc[UR4][R76.64] ;  /* 0x000000044c44a981 */ /* 0x000362000c1e1d00 */
[----:B------:R-:W-:-:S02]  /*7270*/  ISETP.GE.AND P2, PT, R80, R4, PT ;  /* 0x000000045000720c */ /* 0x000fc40003f46270 */
[----:B------:R-:W-:Y:S02]  /*7280*/  CS2R R90, SRZ ;  /* 0x00000000005a7805 */ /* 0x000fe4000001ff00 */
[----:B------:R-:W-:Y:S02]  /*7290*/  CS2R R82, SRZ ;  /* 0x0000000000527805 */ /* 0x000fe4000001ff00 */
[----:B------:R-:W-:Y:S02]  /*72a0*/  CS2R R80, SRZ ;  /* 0x0000000000507805 */ /* 0x000fe4000001ff00 */
[----:B------:R-:W-:Y:S02]  /*72b0*/  ISETP.GE.OR P2, PT, R16, R92, P2 ;  /* 0x0000005c1000720c */ /* 0x000fe40001746670 */
[----:B0-----:R-:W-:Y:S02]  /*72c0*/  CS2R R78, SRZ ;  /* 0x00000000004e7805 */ /* 0x001fe4000001ff00 */
[----:B------:R-:W-:-:S02]  /*72d0*/  CS2R R86, SRZ ;  /* 0x0000000000567805 */ /* 0x000fc4000001ff00 */
[----:B------:R-:W-:Y:S02]  /*72e0*/  CS2R R84, SRZ ;  /* 0x0000000000547805 */ /* 0x000fe4000001ff00 */
[----:B------:R-:W-:Y:S02]  /*72f0*/  CS2R R88, SRZ ;  /* 0x0000000000587805 */ /* 0x000fe4000001ff00 */
[----:B-1----:R-:W-:Y:S01]  /*7300*/  CS2R R76, SRZ ;  /* 0x00000000004c7805 */ /* 0x002fe2000001ff00 */
[----:B------:R-:W-:Y:S06]  /*7310*/  @P3 BRA `(.L_x_6739) ;  /* 0x00000000005c3947 */ /* 0x000fec0003800000 */
[----:B------:R-:W0:Y:S01]  /*7320*/  LDC.64 R76, c[0x0][0x3f8] ;  /* 0x0000fe00ff4c7b82 */ /* 0x000e220000000a00 */
[----:B------:R-:W-:Y:S01]  /*7330*/  MOV R78, R96 ;  /* 0x00000060004e7202 */ /* 0x000fe20000000f00 */
[----:B------:R-:W-:Y:S01]  /*7340*/  IMAD.MOV.U32 R79, RZ, RZ, R0 ;  /* 0x000000ffff4f7224 */ /* 0x000fe200078e0000 */
[----:B------:R-:W-:Y:S01]  /*7350*/  ULDC.64 UR4, c[0x0][0x3e8] ;  /* 0x0000fa0000047ab9 */ /* 0x000fe20000000a00 */
[----:B------:R-:W-:Y:S02]  /*7360*/  ULDC.64 UR6, c[0x0][0x208] ;  /* 0x0000820000067ab9 */ /* 0x000fe40000000a00 */
[----:B0-----:R-:W-:-:S04]  /*7370*/  IMAD.WIDE.U32 R78, R76, 0x60, R78 ;  /* 0x000000604c4e7825 */ /* 0x001fc800078e004e */
[----:B------:R-:W-:Y:S01]  /*7380*/  IMAD R77, R77, 0x60, RZ ;  /* 0x000000604d4d7824 */ /* 0x000fe200078e02ff */
[----:B------:R-:W-:Y:S01]  /*7390*/  IADD3 R88, P3, R106, R78, RZ ;  /* 0x0000004e6a587210 */ /* 0x000fe20007f7e0ff */
[----:B------:R-:W-:-:S03]  /*73a0*/  IMAD.MOV.U32 R78, RZ, RZ, R94 ;  /* 0x000000ffff4e7224 */ /* 0x000fc600078e005e */
        /* <DEDUP_REMOVED lines=12> */
[----:B------:R-:W5:Y:S04]  /*7470*/  LDG.E.128 R76, desc[UR6][R76.64] ;  /* 0x000000064c4c7981 */ /* 0x000f68000c1e1d00 */
[----:B------:R-:W5:Y:S03]  /*7480*/  LDG.E.128 R88, desc[UR6][R88.64] ;  /* 0x0000000658587981 */ /* 0x000f66000c1e1d00 */
.L_x_6739:
[----:B------:R-:W-:Y:S05]  /*7490*/  BSYNC B1 ;  /* 0x0000000000017941 */ /* 0x000fea0003800000 */
.L_x_6738:
[----:B------:R-:W-:Y:S01]  /*74a0*/  BSSY B1, `(.L_x_6740) ;  /* 0x0000018000017945 */ /* 0x000fe20003800000 */
[----:B------:R-:W-:-:S03]  /*74b0*/  ISETP.GE.AND P3, PT, R16, R92, PT ;  /* 0x0000005c1000720c */ /* 0x000fc60003f66270 */
[----:B------:R-:W-:Y:S10]  /*74c0*/  @P2 BRA `(.L_x_6741) ;  /* 0x0000000000542947 */ /* 0x000ff40003800000 */
[----:B------:R-:W0:Y:S01]  /*74d0*/  LDC.64 R80, c[0x0][0x3f8] ;  /* 0x0000fe00ff507b82 */ /* 0x000e220000000a00 */
[----:B------:R-:W-:Y:S01]  /*74e0*/  IMAD.MOV.U32 R97, RZ, RZ, R0 ;  /* 0x000000ffff617224 */ /* 0x000fe200078e0000 */
[----:B------:R-:W-:Y:S01]  /*74f0*/  ULDC.64 UR4, c[0x0][0x3e8] ;  /* 0x0000fa0000047ab9 */ /* 0x000fe20000000a00 */
[----:B------:R-:W-:Y:S01]  /*7500*/  IMAD.MOV.U32 R95, RZ, RZ, R3 ;  /* 0x000000ffff5f7224 */ /* 0x000fe200078e0003 */
        /* <DEDUP_REMOVED lines=13> */
[----:B------:R-:W-:-:S03]  /*75e0*/  LEA R84, P2, R0, UR4, 0x1 ;  /* 0x0000000400547c11 */ /* 0x000fc6000f8408ff */
[----:B------:R-:W5:Y:S01]  /*75f0*/  LDG.E.128 R80, desc[UR6][R80.64] ;  /* 0x0000000650507981 */ /* 0x000f62000c1e1d00 */
[----:B------:R-:W-:-:S06]  /*7600*/  LEA.HI.X R85, R0, UR5, R95, 0x1, P2 ;  /* 0x0000000500557c11 */ /* 0x000fcc00090f0c5f */
[----:B------:R-:W5:Y:S03]  /*7610*/  LDG.E.128 R84, desc[UR6][R84.64] ;  /* 0x0000000654547981 */ /* 0x000f66000c1e1d00 */
.L_x_6741:
[----:B------:R-:W-:Y:S05]  /*7620*/  BSYNC B1 ;  /* 0x0000000000017941 */ /* 0x000fea0003800000 */
.L_x_6740:
[----:B-----5:R-:W-:Y:S01]  /*7630*/  IMAD.MOV.U32 R3, RZ, RZ, R79 ;  /* 0x000000ffff037224 */ /* 0x020fe200078e004f */
[----:B------:R-:W-:Y:S01]  /*7640*/  MOV R0, R78 ;  /* 0x0000004e00007202 */ /* 0x000fe20000000f00 */
[----:B------:R-:W-:Y:S01]  /*7650*/  IMAD.MOV.U32 R92, RZ, RZ, R76 ;  /* 0x000000ffff5c7224 */ /* 0x000fe200078e004c */
[----:B------:R-:W-:Y:S01]  /*7660*/  ULOP3.LUT UR4, UR60, 0x1, URZ, 0xfc, !UPT ;  /* 0x000000013c047892 */ /* 0x000fe2000f8efc3f */
[----:B------:R-:W-:Y:S01]  /*7670*/  IMAD.MOV.U32 R94, RZ, RZ, R77 ;  /* 0x000000ffff5e7224 */ /* 0x000fe200078e004d */
[----:B------:R-:W-:Y:S01]  /*7680*/  PRMT R180, R0, 0x5410, R3 ;  /* 0x0000541000b47816 */ /* 0x000fe20000000003 */
[----:B------:R-:W-:Y:S01]  /*7690*/  IMAD.MOV.U32 R0, RZ, RZ, R90 ;  /* 0x000000ffff007224 */ /* 0x000fe200078e005a */
[----:B------:R-:W-:Y:S01]  /*76a0*/  UISETP.NE.AND UP0, UPT, UR4, 0x3, UPT ;  /* 0x000000030400788c */ /* 0x000fe2000bf05270 */
        /* <DEDUP_REMOVED lines=57> */
[----:B------:R-:W-:Y:S02]  /*7a40*/  MOV R3, R66 ;  /* 0x0000004200037202 */ /* 0x000fe40000000f00 */
        /* <DEDUP_REMOVED lines=20> */
.L_x_6742:
[----:B------:R-:W-:Y:S01]  /*7b90*/  IMAD R3, R23, 0x8, R2 ;  /* 0x0000000817037824 */ /* 0x000fe200078e0202 */
[----:B------:R-:W-:Y:S01]  /*7ba0*/  SHF.L.U32 R0, R223, 0x1f, RZ ;  /* 0x0000001fdf007819 */ /* 0x000fe200000006ff */
[----:B------:R-:W0:Y:S01]  /*7bb0*/  LDC R154, c[0x0][0x2f4] ;  /* 0x0000bd00ff9a7b82 */ /* 0x000e220000000800 */
[----:B------:R-:W-:Y:S01]  /*7bc0*/  BSSY B1, `(.L_x_6743) ;  /* 0x0000005000017945 */ /* 0x000fe20003800000 */
[----:B------:R-:W-:Y:S01]  /*7bd0*/  MOV R137, R93 ;  /* 0x0000005d00897202 */ /* 0x000fe20000000f00 */
[----:B------:R-:W1:Y:S05]  /*7be0*/  SYNCS.PHASECHK.TRANS64.TRYWAIT P4, [R3+URZ+0x34890], R0 ;  /* 0x03489000030075a7 */ /* 0x000e6a000808017f */
[----:B------:R-:W2:Y:S01]  /*7bf0*/  LDC.64 R138, c[0x0][0x300] ;  /* 0x0000c000ff8a7b82 */ /* 0x000ea20000000a00 */
[----:B-1----:R-:W-:Y:S05]  /*7c00*/  @!P4 BRA `(.L_x_6744) ;  /* 0x000002000088c947 */ /* 0x002fea0003800000 */
.L_x_7054:
[----:B------:R-:W-:Y:S05]  /*7c10*/  BSYNC B1 ;  /* 0x0000000000017941 */ /* 0x000fea0003800000 */
.L_x_6743:
[----:B------:R-:W-:Y:S01]  /*7c20*/  ISETP.GE.OR P4, PT, R22, R4, P0 ;  /* 0x000000041600720c */ /* 0x000fe20000786670 */
[----:B------:R-:W-:Y:S01]  /*7c30*/  BSSY B1, `(.L_x_6745) ;  /* 0x0000092000017945 */ /* 0x000fe20003800000 */
[----:B0-----:R-:W-:-:S11]  /*7c40*/  IMAD.IADD R155, R154, 0x1, -R43 ;  /* 0x000000019a9b7824 */ /* 0x001fd600078e0a2b */
[----:B------:R-:W-:Y:S05]  /*7c50*/  @P4 BRA `(.L_x_6746) ;  /* 0x00000008003c4947 */ /* 0x000fea0003800000 */
[----:B------:R-:W3:Y:S01]  /*7c60*/  LDL R92, [R1] ;  /* 0x00000000015c7983 */ /* 0x000ee20000100800 */
[----:B------:R-:W-:Y:S01]  /*7c70*/  IMAD.SHL.U32 R94, R22, 0x40, RZ ;  /* 0x00000040165e7824 */ /* 0x000fe200078e00ff */
[----:B------:R-:W-:Y:S01]  /*7c80*/  BSSY B2, `(.L_x_6747) ;  /* 0x0000079000027945 */ /* 0x000fe20003800000 */
[----:B------:R-:W0:Y:S03]  /*7c90*/  S2R R96, SR_TID.X ;  /* 0x0000000000607919 */ /* 0x000e260000002100 */
[----:B------:R-:W-:-:S04]  /*7ca0*/  LOP3.LUT R94, R94, 0x1c0, RZ, 0xc0, !PT ;  /* 0x000001c05e5e7812 */ /* 0x000fc800078ec0ff */
[----:B------:R-:W-:Y:S01]  /*7cb0*/  SHF.R.U32.HI R94, RZ, 0x3, R94 ;  /* 0x00000003ff5e7819 */ /* 0x000fe2000001165e */
[----:B0-----:R-:W-:-:S05]  /*7cc0*/  VIADD R96, R96, 0xffffff80 ;  /* 0xffffff8060607836 */ /* 0x001fca0000000000 */
[----:B------:R-:W-:-:S04]  /*7cd0*/  SHF.R.S32.HI R95, RZ, 0x1f, R96 ;  /* 0x0000001fff5f7819 */ /* 0x000fc80000011460 */
[----:B------:R-:W-:Y:S01]  /*7ce0*/  LEA.HI R95, R95, R96, RZ, 0x6 ;  /* 0x000000605f5f7211 */ /* 0x000fe200078f30ff */
[----:B------:R-:W-:-:S03]  /*7cf0*/  IMAD.SHL.U32 R96, R22, 0x40, RZ ;  /* 0x0000004016607824 */ /* 0x000fc600078e00ff */
[----:B------:R-:W-:-:S04]  /*7d00*/  SHF.L.U32 R95, R95, 0x3, RZ ;  /* 0x000000035f5f7819 */ /* 0x000fc800000006ff */
[----:B------:R-:W-:Y:S02]  /*7d10*/  LOP3.LUT R95, R95, 0xfffffe00, RZ, 0xc0, !PT ;  /* 0xfffffe005f5f7812 */ /* 0x000fe400078ec0ff */
[----:B---3--:R-:W-:-:S04]  /*7d20*/  LOP3.LUT P5, RZ, R92, 0x1, RZ, 0xc0, !PT ;  /* 0x000000015cff7812 */ /* 0x008fc800078ac0ff */
[----:B------:R-:W-:-:S04]  /*7d30*/  SEL R92, R43, R155, !P5 ;  /* 0x0000009b2b5c7207 */ /* 0x000fc80006800000 */
        /* <DEDUP_REMOVED lines=17> */
[----:B------:R-:W3:Y:S01]  /*7e50*/  LDS.128 R92, [R92+0x1e400] ;  /* 0x01e400005c5c7984 */ /* 0x000ee20000000c00 */
[----:B------:R-:W-:Y:S05]  /*7e60*/  @P3 BRA `(.L_x_6748) ;  /* 0x0000000400683947 */ /* 0x000fea0003800000 */
[----:B0-----:R-:W-:Y:S01]  /*7e70*/  IMAD.MOV.U32 R177, RZ, RZ, R97 ;  /* 0x000000ffffb17224 */ /* 0x001fe200078e0061 */
[----:B---3--:R-:W-:Y:S01]  /*7e80*/  MOV R176, R93 ;  /* 0x0000005d00b07202 */ /* 0x008fe20000000f00 */
[----:B------:R-:W-:Y:S01]  /*7e90*/  HADD2.F32 R175, -RZ, R175.H0_H0 ;  /* 0x200000afffaf7230 */ /* 0x000fe20000004100 */
[--C-:B------:R-:W-:Y:S01]  /*7ea0*/  SHF.R.U64 R44, R44, 0x10, R45.reuse ;  /* 0x000000102c2c7819 */ /* 0x100fe2000000122d */
[----:B------:R-:W-:Y:S01]  /*7eb0*/  HADD2.F32 R178, -RZ, R178.H0_H0 ;  /* 0x200000b2ffb27230 */ /* 0x000fe20000004100 */
[----:B------:R-:W-:Y:S01]  /*7ec0*/  SHF.R.U32.HI R45, RZ, 0x10, R45 ;  /* 0x00000010ff2d7819 */ /* 0x000fe2000001162d */
[----:B------:R-:W-:Y:S01]  /*7ed0*/  HADD2.F32 R93, -RZ, R177.H0_H0 ;  /* 0x200000b1ff5d7230 */ /* 0x000fe20000004100 */
[----:B------:R-:W-:Y:S01]  /*7ee0*/  SHF.R.U64 R46, R46, 0x10, R47 ;  /* 0x000000102e2e7819 */ /* 0x000fe2000000122f */
[----:B------:R-:W-:Y:S02]  /*7ef0*/  HADD2.F32 R179, -RZ, R176.H0_H0 ;  /* 0x200000b0ffb37230 */ /* 0x000fe40000004100 */
[----:B------:R-:W-:-:S02]  /*7f00*/  HADD2.F32 R45, -RZ, R45.H0_H0 ;  /* 0x2000002dff2d7230 */ /* 0x000fc40000004100 */
[-C--:B------:R-:W-:Y:S01]  /*7f10*/  FMUL.FTZ R97, R93, R175.reuse ;  /* 0x000000af5d617220 */ /* 0x080fe20000410000 */
[----:B------:R-:W-:Y:S02]  /*7f20*/  HADD2.F32 R46, -RZ, R46.H0_H0 ;  /* 0x2000002eff2e7230 */ /* 0x000fe40000004100 */
[C---:B------:R-:W-:Y:S01]  /*7f30*/  FMUL.FTZ R175, R179.reuse, R175 ;  /* 0x000000afb3af7220 */ /* 0x040fe20000410000 */
[----:B------:R-:W-:-:S03]  /*7f40*/  FFMA.FTZ R97, R179, R178, -R97 ;  /* 0x000000b2b3617223 */ /* 0x000fc60000010861 */
[----:B------:R-:W-:Y:S01]  /*7f50*/  FFMA.FTZ R93, R93, R178, R175 ;  /* 0x000000b25d5d7223 */ /* 0x000fe200000100af */
[--C-:B------:R-:W-:Y:S02]  /*7f60*/  SHF.R.U32.HI R178, RZ, 0x10, R49.reuse ;  /* 0x00000010ffb27819 */ /* 0x100fe40000011631 */
[----:B------:R-:W-:Y:S01]  /*7f70*/  SHF.R.U64 R175, R48, 0x10, R49 ;  /* 0x0000001030af7819 */ /* 0x000fe20000001231 */
[----:B------:R-:W-:Y:S02]  /*7f80*/  HADD2.F32 R48, -RZ, R177.H1_H1 ;  /* 0x300000b1ff307230 */ /* 0x000fe40000004100 */
[----:B------:R-:W-:Y:S02]  /*7f90*/  HADD2.F32 R178, -RZ, R178.H0_H0 ;  /* 0x200000b2ffb27230 */ /* 0x000fe40000004100 */
[----:B------:R-:W-:Y:S02]  /*7fa0*/  HADD2.F32 R49, -RZ, R176.H1_H1 ;  /* 0x300000b0ff317230 */ /* 0x000fe40000004100 */
[----:B------:R-:W-:-:S02]  /*7fb0*/  HADD2.F32 R175, -RZ, R175.H0_H0 ;  /* 0x200000afffaf7230 */ /* 0x000fc40000004100 */
[-C--:B------:R-:W-:Y:S01]  /*7fc0*/  FMUL.FTZ R176, R48, R178.reuse ;  /* 0x000000b230b07220 */ /* 0x080fe20000410000 */
[----:B------:R-:W-:-:S03]  /*7fd0*/  FMUL.FTZ R178, R49, R178 ;  /* 0x000000b231b27220 */ /* 0x000fc60000410000 */
[-C--:B------:R-:W-:Y:S01]  /*7fe0*/  FFMA.FTZ R49, R49, R45.reuse, -R176 ;  /* 0x0000002d31317223 */ /* 0x080fe200000108b0 */
[----:B------:R-:W-:Y:S02]  /*7ff0*/  HADD2.F32 R176, -RZ, R190.H0_H0 ;  /* 0x200000beffb07230 */ /* 0x000fe40000004100 */
        /* <DEDUP_REMOVED lines=13> */
[----:B------:R-:W-:-:S03]  /*80d0*/  HADD2.F32 R178, -RZ, R192.H0_H0 ;  /* 0x200000c0ffb27230 */ /* 0x000fc60000004100 */
        /* <DEDUP_REMOVED lines=30> */
[----:B------:R-:W-:-:S02]  /*82c0*/  HADD2.F32 R175, -RZ, R191.H0_H0 ;  /* 0x200000bfffaf7230 */ /* 0x000fc40000004100 */
        /* <DEDUP_REMOVED lines=17> */
[----:B------:R-:W-:Y:S02]  /*83e0*/  F2FP.F16.F32.PACK_AB R47, R47, R175 ;  /* 0x000000af2f2f723e */ /* 0x000fe400000000ff */
[----:B------:R-:W-:-:S03]  /*83f0*/  MOV R94, R51 ;  /* 0x00000033005e7202 */ /* 0x000fc60000000f00 */
[----:B------:R-:W-:-:S07]  /*8400*/  IMAD.MOV.U32 R98, RZ, RZ, R47 ;  /* 0x000000ffff627224 */ /* 0x000fce00078e002f */
.L_x_6748:
[----:B------:R-:W-:Y:S05]  /*8410*/  BSYNC B2 ;  /* 0x0000000000027941 */ /* 0x000fea0003800000 */
.L_x_6747:
[----:B------:R-:W-:Y:S01]  /*8420*/  SHF.R.S32.HI R44, RZ, 0x1f, R22 ;  /* 0x0000001fff2c7819 */ /* 0x000fe20000011416 */
[----:B------:R-:W-:Y:S01]  /*8430*/  ULDC.64 UR4, c[0x0][0x2e8] ;  /* 0x0000ba0000047ab9 */ /* 0x000fe20000000a00 */
[----:B------:R-:W-:Y:S01]  /*8440*/  ISETP.GE.AND P4, PT, R174, R154, PT ;  /* 0x0000009aae00720c */ /* 0x000fe20003f86270 */
[----:B------:R-:W-:Y:S02]  /*8450*/  ULDC.64 UR6, c[0x0][0x208] ;  /* 0x0000820000067ab9 */ /* 0x000fe40000000a00 */
[-C--:B--2---:R-:W-:Y:S02]  /*8460*/  IMAD R46, R44, R138.reuse, RZ ;  /* 0x0000008a2c2e7224 */ /* 0x084fe400078e02ff */
[----:B------:R-:W-:-:S04]  /*8470*/  IMAD.WIDE.U32 R44, R22, R138, R136 ;  /* 0x0000008a162c7225 */ /* 0x000fc800078e0088 */
[----:B------:R-:W-:-:S04]  /*8480*/  IMAD R46, R22, R139, R46 ;  /* 0x0000008b162e7224 */ /* 0x000fc800078e022e */
[----:B------:R-:W-:Y:S01]  /*8490*/  IMAD.IADD R45, R46, 0x1, R45 ;  /* 0x000000012e2d7824 */ /* 0x000fe200078e022d */
[--C-:B------:R-:W-:Y:S02]  /*84a0*/  @!P4 SHF.R.S32.HI R47, RZ, 0x1f, R174.reuse ;  /* 0x0000001fff2fc819 */ /* 0x100fe400000114ae */
[----:B------:R-:W-:-:S04]  /*84b0*/  @!P4 IADD3 R174, P5, P6, R100, R44, R174 ;  /* 0x0000002c64aec210 */ /* 0x000fc80007ebe0ae */
[----:B------:R-:W-:Y:S02]  /*84c0*/  @!P4 IADD3.X R47, R15, R45, R47, P5, P6 ;  /* 0x0000002d0f2fc210 */ /* 0x000fe40002fec42f */
[----:B------:R-:W-:-:S04]  /*84d0*/  IADD3 R46, P5, P6, R100, R44, R21 ;  /* 0x0000002c642e7210 */ /* 0x000fc80007ebe015 */
[----:B------:R-:W-:Y:S02]  /*84e0*/  IADD3.X R45, R15, R45, R8, P5, P6 ;  /* 0x0000002d0f2d7210 */ /* 0x000fe40002fec408 */
[----:B------:R-:W-:-:S04]  /*84f0*/  LEA R44, P5, R46, UR4, 0x1 ;  /* 0x000000042e2c7c11 */ /* 0x000fc8000f8a08ff */
[----:B------:R-:W-:Y:S02]  /*8500*/  LEA.HI.X R45, R46, UR5, R45, 0x1, P5 ;  /* 0x000000052e2d7c11 */ /* 0x000fe4000a8f0c2d */
[----:B------:R-:W-:-:S03]  /*8510*/  @!P4 LEA R46, P5, R174, UR4, 0x1 ;  /* 0x00000004ae2ecc11 */ /* 0x000fc6000f8a08ff */
[----:B---3--:R3:W-:Y:S01]  /*8520*/  STG.E.128 desc[UR6][R44.64], R92 ;  /* 0x0000005c2c007986 */ /* 0x0087e2000c101d06 */
[----:B------:R-:W-:-:S05]  /*8530*/  @!P4 LEA.HI.X R47, R174, UR5, R47, 0x1, P5 ;  /* 0x00000005ae2fcc11 */ /* 0x000fca000a8f0c2f */
[----:B0-----:R3:W-:Y:S04]  /*8540*/  @!P4 STG.E.128 desc[UR6][R46.64], R96 ;  /* 0x000000602e00c986 */ /* 0x0017e8000c101d06 */
.L_x_6746:
[----:B------:R-:W-:Y:S05]  /*8550*/  BSYNC B1 ;  /* 0x0000000000017941 */ /* 0x000fea0003800000 */
.L_x_6745:
[----:B------:R-:W-:Y:S01]  /*8560*/  VIADD R175, R22, 0x20 ;  /* 0x0000002016af7836 */ /* 0x000fe20000000000 */
[----:B------:R-:W-:Y:S04]  /*8570*/  BSSY B1, `(.L_x_6749) ;  /* 0x000008e000017945 */ /* 0x000fe80003800000 */
[----:B------:R-:W-:-:S13]  /*8580*/  ISETP.GE.OR P4, PT, R175, R4, P0 ;  /* 0x00000004af00720c */ /* 0x000fda0000786670 */
[----:B------:R-:W-:Y:S05]  /*8590*/  @P4 BRA `(.L_x_6750) ;  /* 0x00000008002c4947 */ /* 0x000fea0003800000 */
[----:B---3--:R-:W3:Y:S04]  /*85a0*/  LDL R44, [R1] ;  /* 0x00000000012c7983 */ /* 0x008ee80000100800 */
[----:B------:R-:W4:Y:S01]  /*85b0*/  LDL R47, [R1+0x44] ;  /* 0x00004400012f7983 */ /* 0x000f220000100800 */
[C---:B------:R-:W-:Y:S01]  /*85c0*/  IADD3 R46, R22.reuse, 0x20, RZ ;  /* 0x00000020162e7810 */ /* 0x040fe20007ffe0ff */
[----:B------:R-:W-:Y:S01]  /*85d0*/  VIADD R48, R22, 0x20 ;  /* 0x0000002016307836 */ /* 0x000fe20000000000 */
[----:B------:R-:W-:Y:S03]  /*85e0*/  BSSY B2, `(.L_x_6751) ;  /* 0x0000074000027945 */ /* 0x000fe60003800000 */
[----:B------:R-:W-:-:S02]  /*85f0*/  IMAD.SHL.U32 R46, R46, 0x40, RZ ;  /* 0x000000402e2e7824 */ /* 0x000fc400078e00ff */
[----:B------:R-:W-:-:S03]  /*8600*/  IMAD.SHL.U32 R48, R48, 0x40, RZ ;  /* 0x0000004030307824 */ /* 0x000fc600078e00ff */
[----:B------:R-:W-:Y:S02]  /*8610*/  LOP3.LUT R46, R46, 0x1c0, RZ, 0xc0, !PT ;  /* 0x000001c02e2e7812 */ /* 0x000fe400078ec0ff */
[----:B------:R-:W-:Y:S02]  /*8620*/  LOP3.LUT R48, R48, 0x1c0, RZ, 0xc0, !PT ;  /* 0x000001c030307812 */ /* 0x000fe400078ec0ff */
[----:B------:R-:W-:Y:S02]  /*8630*/  SHF.R.U32.HI R46, RZ, 0x3, R46 ;  /* 0x00000003ff2e7819 */ /* 0x000fe4000001162e */
        /* <DEDUP_REMOVED lines=10> */
[----:B----4-:R-:W-:Y:S01]  /*86e0*/  IMAD R45, R45, 0x2c00, R47 ;  /* 0x00002c002d2d7824 */ /* 0x010fe200078e022f */
[----:B------:R-:W-:Y:S01]  /*86f0*/  LOP3.LUT R44, R44, R46, RZ, 0x3c, !PT ;  /* 0x0000002e2c2c7212 */ /* 0x000fe200078e3cff */
[----:B------:R-:W-:-:S04]  /*8700*/  IMAD R47, R23, 0x5800, R145 ;  /* 0x00005800172f7824 */ /* 0x000fc800078e0291 */
[----:B------:R-:W-:-:S04]  /*8710*/  IMAD.IADD R44, R45, 0x1, R44 ;  /* 0x000000012d2c7824 */ /* 0x000fc800078e022c */
[----:B------:R-:W-:Y:S02]  /*8720*/  IMAD R45, R23, 0x5800, R44 ;  /* 0x00005800172d7824 */ /* 0x000fe400078e022c */
[----:B------:R-:W-:-:S03]  /*8730*/  IMAD R44, R47, 0x2, R2 ;  /* 0x000000022f2c7824 */ /* 0x000fc600078e0202 */
[----:B------:R-:W-:-:S03]  /*8740*/  LEA R48, R45, R2, 0x1 ;  /* 0x000000022d307211 */ /* 0x000fc600078e08ff */
[----:B------:R-:W0:Y:S04]  /*8750*/  LDS.128 R44, [R44+0x1e400] ;  /* 0x01e400002c2c7984 */ /* 0x000e280000000c00 */
[----:B------:R-:W3:Y:S01]  /*8760*/  LDS.128 R48, [R48+0x1e400] ;  /* 0x01e4000030307984 */ /* 0x000ee20000000c00 */
[----:B------:R-:W-:Y:S05]  /*8770*/  @P3 BRA `(.L_x_6752) ;  /* 0x0000000400683947 */ /* 0x000fea0003800000 */
[----:B---3--:R-:W-:Y:S01]  /*8780*/  IMAD.MOV.U32 R95, RZ, RZ, R49 ;  /* 0x000000ffff5f7224 */ /* 0x008fe200078e0031 */
[----:B------:R-:W-:Y:S01]  /*8790*/  SHF.R.U64 R52, R52, 0x10, R53 ;  /* 0x0000001034347819 */ /* 0x000fe20000001235 */
[----:B0-----:R-:W-:Y:S01]  /*87a0*/  IMAD.MOV.U32 R49, RZ, RZ, R45 ;  /* 0x000000ffff317224 */ /* 0x001fe200078e002d */
[----:B------:R-:W-:Y:S01]  /*87b0*/  SHF.R.U64 R58, R58, 0x10, R59 ;  /* 0x000000103a3a7819 */ /* 0x000fe2000000123b */
[----:B------:R-:W-:Y:S01]  /*87c0*/  HADD2.F32 R96, -RZ, R194.H1_H1 ;  /* 0x300000c2ff607230 */ /* 0x000fe20000004100 */
[----:B------:R-:W-:Y:S01]  /*87d0*/  SHF.R.U64 R54, R54, 0x10, R55 ;  /* 0x0000001036367819 */ /* 0x000fe20000001237 */
[----:B------:R-:W-:Y:S02]  /*87e0*/  HADD2.F32 R93, -RZ, R95.H0_H0 ;  /* 0x2000005fff5d7230 */ /* 0x000fe40000004100 */
        /* <DEDUP_REMOVED lines=10> */
[----:B------:R-:W-:Y:S01]  /*8890*/  HADD2.F32 R45, -RZ, R95.H1_H1 ;  /* 0x3000005fff2d7230 */ /* 0x000fe20000004100 */
[----:B------:R-:W-:Y:S01]  /*88a0*/  SHF.R.U32.HI R95, RZ, 0x10, R53 ;  /* 0x00000010ff5f7819 */ /* 0x000fe20000011635 */
[----:B------:R-:W-:Y:S01]  /*88b0*/  HADD2.F32 R58, -RZ, R58.H0_H0 ;  /* 0x2000003aff3a7230 */ /* 0x000fe20000004100 */
[----:B------:R-:W-:Y:S01]  /*88c0*/  SHF.R.U64 R57, R56, 0x10, R57 ;  /* 0x0000001038397819 */ /* 0x000fe20000001239 */
        /* <DEDUP_REMOVED lines=9> */
[--C-:B------:R-:W-:Y:S01]  /*8960*/  HADD2.F32 R95, -RZ, R51.reuse.H0_H0 ;  /* 0x20000033ff5f7230 */ /* 0x100fe20000004100 */
[----:B------:R-:W-:Y:S01]  /*8970*/  F2FP.F16.F32.PACK_AB R49, R49, R94 ;  /* 0x0000005e3131723e */ /* 0x000fe200000000ff */
[----:B------:R-:W-:Y:S01]  /*8980*/  HADD2.F32 R96, -RZ, R192.H1_H1 ;  /* 0x300000c0ff607230 */ /* 0x000fe20000004100 */
[----:B------:R-:W-:Y:S01]  /*8990*/  F2FP.F16.F32.PACK_AB R93, R45, R93 ;  /* 0x0000005d2d5d723e */ /* 0x000fe200000000ff */
[----:B------:R-:W-:Y:S02]  /*89a0*/  HADD2.F32 R54, -RZ, R54.H0_H0 ;  /* 0x20000036ff367230 */ /* 0x000fe40000004100 */
[CC--:B------:R-:W-:Y:S01]  /*89b0*/  FMUL.FTZ R98, R95.reuse, R97.reuse ;  /* 0x000000615f627220 */ /* 0x0c0fe20000410000 */
[C---:B------:R-:W-:Y:S01]  /*89c0*/  FMUL.FTZ R97, R56.reuse, R97 ;  /* 0x0000006138617220 */ /* 0x040fe20000410000 */
[----:B------:R-:W-:Y:S01]  /*89d0*/  IMAD.MOV.U32 R45, RZ, RZ, R49 ;  /* 0x000000ffff2d7224 */ /* 0x000fe200078e0031 */
[----:B------:R-:W-:Y:S01]  /*89e0*/  MOV R49, R93 ;  /* 0x0000005d00317202 */ /* 0x000fe20000000f00 */
[-C--:B------:R-:W-:Y:S01]  /*89f0*/  FFMA.FTZ R56, R56, R96.reuse, -R98 ;  /* 0x0000006038387223 */ /* 0x080fe20000010862 */
[----:B------:R-:W-:Y:S01]  /*8a00*/  FFMA.FTZ R97, R95, R96, R97 ;  /* 0x000000605f617223 */ /* 0x000fe20000010061 */
[----:B------:R-:W-:Y:S01]  /*8a10*/  SHF.R.U32.HI R96, RZ, 0x10, R59 ;  /* 0x00000010ff607819 */ /* 0x000fe2000001163b */
[----:B------:R-:W-:Y:S01]  /*8a20*/  HADD2.F32 R95, -RZ, R51.H1_H1 ;  /* 0x30000033ff5f7230 */ /* 0x000fe20000004100 */
[----:B------:R-:W-:-:S03]  /*8a30*/  SHF.R.U32.HI R98, RZ, 0x10, R55 ;  /* 0x00000010ff627819 */ /* 0x000fc60000011637 */
        /* <DEDUP_REMOVED lines=8> */
[--C-:B------:R-:W-:Y:S02]  /*8ac0*/  HADD2.F32 R95, -RZ, R48.reuse.H0_H0 ;  /* 0x20000030ff5f7230 */ /* 0x100fe40000004100 */
[----:B------:R-:W-:Y:S01]  /*8ad0*/  HADD2.F32 R48, -RZ, R48.H1_H1 ;  /* 0x30000030ff307230 */ /* 0x000fe20000004100 */
[----:B------:R-:W-:Y:S01]  /*8ae0*/  F2FP.F16.F32.PACK_AB R51, R51, R56 ;  /* 0x000000383333723e */ /* 0x000fe200000000ff */
[----:B------:R-:W-:Y:S02]  /*8af0*/  HADD2.F32 R44, -RZ, R44.H1_H1 ;  /* 0x3000002cff2c7230 */ /* 0x000fe40000004100 */
[----:B------:R-:W-:Y:S01]  /*8b00*/  FMUL.FTZ R99, R95, R174 ;  /* 0x000000ae5f637220 */ /* 0x000fe20000410000 */
[----:B------:R-:W-:-:S02]  /*8b10*/  HADD2.F32 R96, -RZ, R189.H0_H0 ;  /* 0x200000bdff607230 */ /* 0x000fc40000004100 */
[----:B------:R-:W-:Y:S01]  /*8b20*/  FMUL.FTZ R174, R98, R174 ;  /* 0x000000ae62ae7220 */ /* 0x000fe20000410000 */
[-C--:B------:R-:W-:Y:S01]  /*8b30*/  FMUL.FTZ R53, R48, R57.reuse ;  /* 0x0000003930357220 */ /* 0x080fe20000410000 */
[C---:B------:R-:W-:Y:S01]  /*8b40*/  FMUL.FTZ R57, R44.reuse, R57 ;  /* 0x000000392c397220 */ /* 0x040fe20000410000 */
[----:B------:R-:W-:Y:S01]  /*8b50*/  F2FP.F16.F32.PACK_AB R97, R47, R97 ;  /* 0x000000612f61723e */ /* 0x000fe200000000ff */
[----:B------:R-:W-:Y:S01]  /*8b60*/  FFMA.FTZ R174, R95, R96, R174 ;  /* 0x000000605fae7223 */ /* 0x000fe200000100ae */
[-C--:B------:R-:W-:Y:S01]  /*8b70*/  FFMA.FTZ R53, R44, R52.reuse, -R53 ;  /* 0x000000342c357223 */ /* 0x080fe20000010835 */
[----:B------:R-:W-:Y:S01]  /*8b80*/  FFMA.FTZ R57, R48, R52, R57 ;  /* 0x0000003430397223 */ /* 0x000fe20000010039 */
[----:B------:R-:W-:Y:S02]  /*8b90*/  HADD2.F32 R95, -RZ, R188.H1_H1 ;  /* 0x300000bcff5f7230 */ /* 0x000fe40000004100 */
[----:B------:R-:W-:Y:S01]  /*8ba0*/  FFMA.FTZ R99, R98, R96, -R99 ;  /* 0x0000006062637223 */ /* 0x000fe20000010863 */
[----:B------:R-:W-:-:S02]  /*8bb0*/  HADD2.F32 R44, -RZ, R50.H0_H0 ;  /* 0x20000032ff2c7230 */ /* 0x000fc40000004100 */
[----:B------:R-:W-:Y:S01]  /*8bc0*/  HADD2.F32 R52, -RZ, R46.H0_H0 ;  /* 0x2000002eff347230 */ /* 0x000fe20000004100 */
[----:B------:R-:W-:Y:S01]  /*8bd0*/  F2FP.F16.F32.PACK_AB R57, R57, R174 ;  /* 0x000000ae3939723e */ /* 0x000fe200000000ff */
[----:B------:R-:W-:Y:S02]  /*8be0*/  HADD2.F32 R48, -RZ, R188.H0_H0 ;  /* 0x200000bcff307230 */ /* 0x000fe40000004100 */
[-C--:B------:R-:W-:Y:S01]  /*8bf0*/  FMUL.FTZ R59, R44, R95.reuse ;  /* 0x0000005f2c3b7220 */ /* 0x080fe20000410000 */
[----:B------:R-:W-:Y:S02]  /*8c00*/  HADD2.F32 R50, -RZ, R50.H1_H1 ;  /* 0x30000032ff327230 */ /* 0x000fe40000004100 */
[C---:B------:R-:W-:Y:S01]  /*8c10*/  FMUL.FTZ R95, R52.reuse, R95 ;  /* 0x0000005f345f7220 */ /* 0x040fe20000410000 */
[----:B------:R-:W-:Y:S02]  /*8c20*/  HADD2.F32 R46, -RZ, R46.H1_H1 ;  /* 0x3000002eff2e7230 */ /* 0x000fe40000004100 */
[-C--:B------:R-:W-:Y:S01]  /*8c30*/  FFMA.FTZ R59, R52, R48.reuse, -R59 ;  /* 0x00000030343b7223 */ /* 0x080fe2000001083b */
[----:B------:R-:W-:Y:S01]  /*8c40*/  F2FP.F16.F32.PACK_AB R53, R53, R99 ;  /* 0x000000633535723e */ /* 0x000fe200000000ff */
        /* <DEDUP_REMOVED lines=13> */
.L_x_6752:
[----:B------:R-:W-:Y:S05]  /*8d20*/  BSYNC B2 ;  /* 0x0000000000027941 */ /* 0x000fea0003800000 */
.L_x_6751:
[-C--:B--2---:R-:W-:Y:S01]  /*8d30*/  IMAD R54, R153, R138.reuse, RZ ;  /* 0x0000008a99367224 */ /* 0x084fe200078e02ff */
[----:B------:R-:W-:Y:S01]  /*8d40*/  ULDC.64 UR4, c[0x0][0x2e8] ;  /* 0x0000ba0000047ab9 */ /* 0x000fe20000000a00 */
[----:B------:R-:W-:Y:S01]  /*8d50*/  IMAD.WIDE.U32 R52, R175, R138, R136 ;  /* 0x0000008aaf347225 */ /* 0x000fe200078e0088 */
[----:B------:R-:W-:-:S03]  /*8d60*/  ULDC.64 UR6, c[0x0][0x208] ;  /* 0x0000820000067ab9 */ /* 0x000fc60000000a00 */
[----:B------:R-:W-:-:S04]  /*8d70*/  IMAD R55, R175, R139, R54 ;  /* 0x0000008baf377224 */ /* 0x000fc800078e0236 */
[----:B------:R-:W-:Y:S01]  /*8d80*/  IMAD.IADD R55, R53, 0x1, R55 ;  /* 0x0000000135377824 */ /* 0x000fe200078e0237 */
[----:B------:R-:W-:-:S04]  /*8d90*/  IADD3 R53, P4, P5, R100, R52, R21 ;  /* 0x0000003464357210 */ /* 0x000fc80007d9e015 */
[----:B------:R-:W-:Y:S02]  /*8da0*/  IADD3.X R54, R15, R55, R8, P4, P5 ;  /* 0x000000370f367210 */ /* 0x000fe400027ea408 */
[----:B------:R-:W-:-:S13]  /*8db0*/  ISETP.GE.AND P4, PT, R92, R154, PT ;  /* 0x0000009a5c00720c */ /* 0x000fda0003f86270 */
[--C-:B------:R-:W-:Y:S02]  /*8dc0*/  @!P4 SHF.R.S32.HI R56, RZ, 0x1f, R92.reuse ;  /* 0x0000001fff38c819 */ /* 0x100fe4000001145c */
[----:B------:R-:W-:-:S04]  /*8dd0*/  @!P4 IADD3 R92, P5, P6, R100, R52, R92 ;  /* 0x00000034645cc210 */ /* 0x000fc80007ebe05c */
[----:B------:R-:W-:Y:S02]  /*8de0*/  @!P4 IADD3.X R56, R15, R55, R56, P5, P6 ;  /* 0x000000370f38c210 */ /* 0x000fe40002fec438 */
[----:B------:R-:W-:-:S04]  /*8df0*/  LEA R52, P5, R53, UR4, 0x1 ;  /* 0x0000000435347c11 */ /* 0x000fc8000f8a08ff */
[----:B------:R-:W-:Y:S02]  /*8e00*/  LEA.HI.X R53, R53, UR5, R54, 0x1, P5 ;  /* 0x0000000535357c11 */ /* 0x000fe4000a8f0c36 */
[----:B------:R-:W-:-:S03]  /*8e10*/  @!P4 LEA R54, P5, R92, UR4, 0x1 ;  /* 0x000000045c36cc11 */ /* 0x000fc6000f8a08ff */
[----:B0-----:R0:W-:Y:S01]  /*8e20*/  STG.E.128 desc[UR6][R52.64], R44 ;  /* 0x0000002c34007986 */ /* 0x0011e2000c101d06 */
[----:B------:R-:W-:-:S05]  /*8e30*/  @!P4 LEA.HI.X R55, R92, UR5, R56, 0x1, P5 ;  /* 0x000000055c37cc11 */ /* 0x000fca000a8f0c38 */
[----:B---3--:R0:W-:Y:S04]  /*8e40*/  @!P4 STG.E.128 desc[UR6][R54.64], R48 ;  /* 0x000000303600c986 */ /* 0x0081e8000c101d06 */
.L_x_6750:
[----:B------:R-:W-:Y:S05]  /*8e50*/  BSYNC B1 ;  /* 0x0000000000017941 */ /* 0x000fea0003800000 */
.L_x_6749:
[----:B0--3--:R-:W-:Y:S01]  /*8e60*/  IADD3 R45, R22, 0x40, RZ ;  /* 0x00000040162d7810 */ /* 0x009fe20007ffe0ff */
[----:B------:R-:W-:Y:S03]  /*8e70*/  BSSY B1, `(.L_x_6753) ;  /* 0x0000087000017945 */ /* 0x000fe60003800000 */
[----:B------:R-:W-:-:S13]  /*8e80*/  ISETP.GE.OR P4, PT, R45, R4, P0 ;  /* 0x000000042d00720c */ /* 0x000fda0000786670 */
[----:B------:R-:W-:Y:S05]  /*8e90*/  @P4 BRA `(.L_x_6754) ;  /* 0x0000000800104947 */ /* 0x000fea0003800000 */
[----:B------:R-:W3:Y:S04]  /*8ea0*/  LDL R44, [R1] ;  /* 0x00000000012c7983 */ /* 0x000ee80000100800 */
[----:B------:R-:W4:Y:S01]  /*8eb0*/  LDL R47, [R1+0x40] ;  /* 0x00004000012f7983 */ /* 0x000f220000100800 */
[----:B--2---:R-:W-:Y:S01]  /*8ec0*/  IMAD.WIDE.U32 R52, R45, R138, R136 ;  /* 0x0000008a2d347225 */ /* 0x004fe200078e0088 */
[----:B------:R-:W-:Y:S03]  /*8ed0*/  BSSY B2, `(.L_x_6755) ;  /* 0x0000074000027945 */ /* 0x000fe60003800000 */
[----:B------:R-:W-:Y:S01]  /*8ee0*/  VIADD R46, R22, 0x40 ;  /* 0x00000040162e7836 */ /* 0x000fe20000000000 */
[----:B------:R-:W-:Y:S01]  /*8ef0*/  IADD3 R54, P4, P5, R100, R52, R21 ;  /* 0x0000003464367210 */ /* 0x000fe20007d9e015 */
[----:B------:R-:W-:-:S02]  /*8f00*/  VIADD R48, R22, 0x40 ;  /* 0x0000004016307836 */ /* 0x000fc40000000000 */
[----:B------:R-:W-:-:S03]  /*8f10*/  IMAD.SHL.U32 R46, R46, 0x40, RZ ;  /* 0x000000402e2e7824 */ /* 0x000fc600078e00ff */
[----:B------:R-:W-:Y:S02]  /*8f20*/  SHF.L.U32 R48, R48, 0x6, RZ ;  /* 0x0000000630307819 */ /* 0x000fe400000006ff */
[----:B------:R-:W-:Y:S02]  /*8f30*/  LOP3.LUT R46, R46, 0x1c0, RZ, 0xc0, !PT ;  /* 0x000001c02e2e7812 */ /* 0x000fe400078ec0ff */
[----:B------:R-:W-:Y:S02]  /*8f40*/  LOP3.LUT R48, R48, 0x1c0, RZ, 0xc0, !PT ;  /* 0x000001c030307812 */ /* 0x000fe400078ec0ff */
[----:B------:R-:W-:Y:S02]  /*8f50*/  SHF.R.U32.HI R46, RZ, 0x3, R46 ;  /* 0x00000003ff2e7819 */ /* 0x000fe4000001162e */
[----:B---3--:R-:W-:Y:S01]  /*8f60*/  LOP3.LUT P6, RZ, R44, 0x1, RZ, 0xc0, !PT ;  /* 0x000000012cff7812 */ /* 0x008fe200078cc0ff */
[----:B------:R-:W-:-:S04]  /*8f70*/  IMAD R44, R152, R138, RZ ;  /* 0x0000008a982c7224 */ /* 0x000fc800078e02ff */
[----:B------:R-:W-:Y:S01]  /*8f80*/  IMAD R45, R45, R139, R44 ;  /* 0x0000008b2d2d7224 */ /* 0x000fe200078e022c */
[----:B------:R-:W-:-:S03]  /*8f90*/  SEL R44, R43, R155, !P6 ;  /* 0x0000009b2b2c7207 */ /* 0x000fc60007000000 */
[----:B------:R-:W-:Y:S01]  /*8fa0*/  IMAD.IADD R56, R53, 0x1, R45 ;  /* 0x0000000135387824 */ /* 0x000fe200078e022d */
[----:B------:R-:W-:-:S04]  /*8fb0*/  SHF.R.S32.HI R45, RZ, 0x1f, R44 ;  /* 0x0000001fff2d7819 */ /* 0x000fc8000001142c */
[----:B------:R-:W-:Y:S02]  /*8fc0*/  LEA.HI R44, R45, R44, RZ, 0x4 ;  /* 0x0000002c2d2c7211 */ /* 0x000fe400078f20ff */
[----:B------:R-:W-:Y:S02]  /*8fd0*/  IADD3.X R55, R15, R56, R8, P4, P5 ;  /* 0x000000380f377210 */ /* 0x000fe400027ea408 */
[----:B------:R-:W-:-:S04]  /*8fe0*/  LEA.HI.SX32 R44, R44, R9, 0x1c ;  /* 0x000000092c2c7211 */ /* 0x000fc800078fe2ff */
[----:B------:R-:W-:Y:S01]  /*8ff0*/  SHF.R.S32.HI R45, RZ, 0x1f, R44 ;  /* 0x0000001fff2d7819 */ /* 0x000fe2000001142c */
[----:B------:R-:W-:-:S03]  /*9000*/  IMAD.SHL.U32 R57, R44, 0x8, RZ ;  /* 0x000000082c397824 */ /* 0x000fc600078e00ff */
[----:B------:R-:W-:Y:S02]  /*9010*/  LEA.HI R45, R45, R44, RZ, 0x3 ;  /* 0x0000002c2d2d7211 */ /* 0x000fe400078f18ff */
[----:B------:R-:W-:Y:S02]  /*9020*/  LOP3.LUT R44, R48, 0x38, R57, 0xf8, !PT ;  /* 0x00000038302c7812 */ /* 0x000fe400078ef839 */
[----:B------:R-:W-:Y:S02]  /*9030*/  SHF.R.S32.HI R45, RZ, 0x3, R45 ;  /* 0x00000003ff2d7819 */ /* 0x000fe4000001142d */
[----:B------:R-:W-:-:S03]  /*9040*/  LOP3.LUT R44, R44, R46, RZ, 0x3c, !PT ;  /* 0x0000002e2c2c7212 */ /* 0x000fc600078e3cff */
[----:B----4-:R-:W-:-:S04]  /*9050*/  IMAD R45, R45, 0x2c00, R47 ;  /* 0x00002c002d2d7824 */ /* 0x010fc800078e022f */
        /* <DEDUP_REMOVED lines=30> */
[C---:B------:R-:W-:Y:S01]  /*9240*/  FMUL.FTZ R93, R58.reuse, R93 ;  /* 0x0000005d3a5d7220 */ /* 0x040fe20000410000 */
[----:B------:R-:W-:Y:S02]  /*9250*/  HADD2.F32 R61, -RZ, R48.H1_H1 ;  /* 0x30000030ff3d7230 */ /* 0x000fe40000004100 */
[-C--:B------:R-:W-:Y:S01]  /*9260*/  FFMA.FTZ R58, R58, R45.reuse, -R94 ;  /* 0x0000002d3a3a7223 */ /* 0x080fe2000001085e */
        /* <DEDUP_REMOVED lines=8> */
[----:B------:R-:W-:Y:S02]  /*92f0*/  HADD2.F32 R47, -RZ, R47.H1_H1 ;  /* 0x3000002fff2f7230 */ /* 0x000fe40000004100 */
[-C--:B------:R-:W-:Y:S01]  /*9300*/  FMUL.FTZ R96, R93, R95.reuse ;  /* 0x0000005f5d607220 */ /* 0x080fe20000410000 */
[C---:B------:R-:W-:Y:S01]  /*9310*/  FMUL.FTZ R95, R51.reuse, R95 ;  /* 0x0000005f335f7220 */ /* 0x040fe20000410000 */
[----:B------:R-:W-:Y:S02]  /*9320*/  HADD2.F32 R65, -RZ, R44.H1_H1 ;  /* 0x3000002cff417230 */ /* 0x000fe40000004100 */
[-C--:B------:R-:W-:Y:S01]  /*9330*/  FFMA.FTZ R51, R51, R94.reuse, -R96 ;  /* 0x0000005e33337223 */ /* 0x080fe20000010860 */
[----:B------:R-:W-:Y:S01]  /*9340*/  FFMA.FTZ R95, R93, R94, R95 ;  /* 0x0000005e5d5f7223 */ /* 0x000fe2000001005f */
[----:B------:R-:W-:Y:S01]  /*9350*/  SHF.R.U32.HI R94, RZ, 0x10, R67 ;  /* 0x00000010ff5e7819 */ /* 0x000fe20000011643 */
[----:B------:R-:W-:Y:S01]  /*9360*/  HADD2.F32 R60, -RZ, R60.H0_H0 ;  /* 0x2000003cff3c7230 */ /* 0x000fe20000004100 */
        /* <DEDUP_REMOVED lines=11> */
[----:B------:R-:W-:Y:S02]  /*9420*/  HADD2.F32 R96, -RZ, R44.H0_H0 ;  /* 0x2000002cff607230 */ /* 0x000fe40000004100 */
[----:B------:R-:W-:Y:S01]  /*9430*/  FMUL.FTZ R44, R61, R64 ;  /* 0x000000403d2c7220 */ /* 0x000fe20000410000 */
[----:B------:R-:W-:Y:S02]  /*9440*/  HADD2.F32 R94, -RZ, R185.H0_H0 ;  /* 0x200000b9ff5e7230 */ /* 0x000fe40000004100 */
[----:B------:R-:W-:Y:S01]  /*9450*/  FMUL.FTZ R97, R93, R98 ;  /* 0x000000625d617220 */ /* 0x000fe20000410000 */
[C---:B------:R-:W-:Y:S01]  /*9460*/  FMUL.FTZ R64, R65.reuse, R64 ;  /* 0x0000004041407220 */ /* 0x040fe20000410000 */
[----:B------:R-:W-:Y:S01]  /*9470*/  FMUL.FTZ R98, R96, R98 ;  /* 0x0000006260627220 */ /* 0x000fe20000410000 */
[-C--:B------:R-:W-:Y:S01]  /*9480*/  FFMA.FTZ R44, R65, R60.reuse, -R44 ;  /* 0x0000003c412c7223 */ /* 0x080fe2000001082c */
[----:B------:R-:W-:Y:S02]  /*9490*/  HADD2.F32 R48, -RZ, R184.H0_H0 ;  /* 0x200000b8ff307230 */ /* 0x000fe40000004100 */
[----:B------:R-:W-:Y:S01]  /*94a0*/  FFMA.FTZ R61, R61, R60, R64 ;  /* 0x0000003c3d3d7223 */ /* 0x000fe20000010040 */
[----:B------:R-:W-:Y:S01]  /*94b0*/  FFMA.FTZ R98, R93, R94, R98 ;  /* 0x0000005e5d627223 */ /* 0x000fe20000010062 */
[----:B------:R-:W-:-:S02]  /*94c0*/  HADD2.F32 R65, -RZ, R50.H0_H0 ;  /* 0x20000032ff417230 */ /* 0x000fc40000004100 */
[----:B------:R-:W-:Y:S01]  /*94d0*/  FFMA.FTZ R97, R96, R94, -R97 ;  /* 0x0000005e60617223 */ /* 0x000fe20000010861 */
[----:B------:R-:W-:Y:S02]  /*94e0*/  HADD2.F32 R93, -RZ, R46.H1_H1 ;  /* 0x3000002eff5d7230 */ /* 0x000fe40000004100 */
[----:B------:R-:W-:Y:S01]  /*94f0*/  FMUL.FTZ R46, R67, R66 ;  /* 0x00000042432e7220 */ /* 0x000fe20000410000 */
[----:B------:R-:W-:Y:S02]  /*9500*/  HADD2.F32 R184, -RZ, R184.H1_H1 ;  /* 0x300000b8ffb87230 */ /* 0x000fe40000004100 */
[-C--:B------:R-:W-:Y:S01]  /*9510*/  FMUL.FTZ R60, R65, R48.reuse ;  /* 0x00000030413c7220 */ /* 0x080fe20000410000 */
[----:B------:R-:W-:Y:S02]  /*9520*/  HADD2.F32 R62, -RZ, R62.H0_H0 ;  /* 0x2000003eff3e7230 */ /* 0x000fe40000004100 */
[----:B------:R-:W-:Y:S01]  /*9530*/  FMUL.FTZ R48, R63, R48 ;  /* 0x000000303f307220 */ /* 0x000fe20000410000 */
[----:B------:R-:W-:Y:S01]  /*9540*/  FMUL.FTZ R66, R93, R66 ;  /* 0x000000425d427220 */ /* 0x000fe20000410000 */
[----:B------:R-:W-:Y:S01]  /*9550*/  FFMA.FTZ R60, R63, R184, -R60 ;  /* 0x000000b83f3c7223 */ /* 0x000fe2000001083c */
[----:B------:R-:W-:Y:S01]  /*9560*/  F2FP.F16.F32.PACK_AB R98, R61, R98 ;  /* 0x000000623d62723e */ /* 0x000fe200000000ff */
[----:B------:R-:W-:Y:S01]  /*9570*/  FFMA.FTZ R48, R65, R184, R48 ;  /* 0x000000b841307223 */ /* 0x000fe20000010030 */
[-C--:B------:R-:W-:Y:S01]  /*9580*/  FFMA.FTZ R67, R67, R62.reuse, R66 ;  /* 0x0000003e43437223 */ /* 0x080fe20000010042 */
[----:B------:R-:W-:Y:S01]  /*9590*/  FFMA.FTZ R93, R93, R62, -R46 ;  /* 0x0000003e5d5d7223 */ /* 0x000fe2000001082e */
[----:B------:R-:W-:-:S02]  /*95a0*/  F2FP.F16.F32.PACK_AB R47, R47, R51 ;  /* 0x000000332f2f723e */ /* 0x000fc400000000ff */
[----:B------:R-:W-:Y:S01]  /*95b0*/  F2FP.F16.F32.PACK_AB R51, R45, R95 ;  /* 0x0000005f2d33723e */ /* 0x000fe200000000ff */
[----:B------:R-:W-:Y:S01]  /*95c0*/  IMAD.MOV.U32 R45, RZ, RZ, R58 ;  /* 0x000000ffff2d7224 */ /* 0x000fe200078e003a */
[----:B------:R-:W-:Y:S02]  /*95d0*/  F2FP.F16.F32.PACK_AB R50, R67, R48 ;  /* 0x000000304332723e */ /* 0x000fe400000000ff */
[----:B------:R-:W-:Y:S02]  /*95e0*/  F2FP.F16.F32.PACK_AB R44, R44, R97 ;  /* 0x000000612c2c723e */ /* 0x000fe400000000ff */
[----:B------:R-:W-:Y:S02]  /*95f0*/  F2FP.F16.F32.PACK_AB R46, R93, R60 ;  /* 0x0000003c5d2e723e */ /* 0x000fe400000000ff */
[----:B------:R-:W-:-:S07]  /*9600*/  MOV R48, R98 ;  /* 0x0000006200307202 */ /* 0x000fce0000000f00 */
.L_x_6756:
[----:B------:R-:W-:Y:S05]  /*9610*/  BSYNC B2 ;  /* 0x0000000000027941 */ /* 0x000fea0003800000 */
.L_x_6755:
[----:B------:R-:W-:Y:S01]  /*9620*/  ISETP.GE.AND P4, PT, R57, R154, PT ;  /* 0x0000009a3900720c */ /* 0x000fe20003f86270 */
[----:B------:R-:W-:Y:S01]  /*9630*/  ULDC.64 UR4, c[0x0][0x2e8] ;  /* 0x0000ba0000047ab9 */ /* 0x000fe20000000a00 */
[----:B------:R-:W-:-:S11]  /*9640*/  ULDC.64 UR6, c[0x0][0x208] ;  /* 0x0000820000067ab9 */ /* 0x000fd60000000a00 */
        /* <DEDUP_REMOVED lines=8> */
[----:B--2---:R0:W-:Y:S04]  /*96d0*/  @!P4 STG.E.128 desc[UR6][R54.64], R48 ;  /* 0x000000303600c986 */ /* 0x0041e8000c101d06 */
.L_x_6754:
[----:B------:R-:W-:Y:S05]  /*96e0*/  BSYNC B1 ;  /* 0x0000000000017941 */ /* 0x000fea0003800000 */
.L_x_6753:
[----:B0-----:R-:W-:Y:S01]  /*96f0*/  VIADD R45, R22, 0x60 ;  /* 0x00000060162d7836 */ /* 0x001fe20000000000 */
[----:B------:R-:W-:Y:S04]  /*9700*/  BSSY B1, `(.L_x_6757) ;  /* 0x0000088000017945 */ /* 0x000fe80003800000 */
[----:B------:R-:W-:-:S13]  /*9710*/  ISETP.GE.OR P4, PT, R45, R4, P0 ;  /* 0x000000042d00720c */ /* 0x000fda0000786670 */
[----:B------:R-:W-:Y:S05]  /*9720*/  @P4 BRA `(.L_x_6758) ;  /* 0x0000000800144947 */ /* 0x000fea0003800000 */
[----:B------:R-:W3:Y:S04]  /*9730*/  LDL R44, [R1] ;  /* 0x00000000012c7983 */ /* 0x000ee80000100800 */
[----:B------:R-:W4:Y:S01]  /*9740*/  LDL R47, [R1+0x3c] ;  /* 0x00003c00012f7983 */ /* 0x000f220000100800 */
[----:B--2---:R-:W-:Y:S01]  /*9750*/  IMAD.WIDE.U32 R52, R45, R138, R136 ;  /* 0x0000008a2d347225 */ /* 0x004fe200078e0088 */
[C---:B------:R-:W-:Y:S01]  /*9760*/  IADD3 R48, R22.reuse, 0x60, RZ ;  /* 0x0000006016307810 */ /* 0x040fe20007ffe0ff */
[----:B------:R-:W-:Y:S02]  /*9770*/  BSSY B2, `(.L_x_6759) ;  /* 0x0000074000027945 */ /* 0x000fe40003800000 */
[----:B------:R-:W-:Y:S01]  /*9780*/  VIADD R46, R22, 0x60 ;  /* 0x00000060162e7836 */ /* 0x000fe20000000000 */
[----:B------:R-:W-:Y:S01]  /*9790*/  IADD3 R54, P4, P5, R100, R52, R21 ;  /* 0x0000003464367210 */ /* 0x000fe20007d9e015 */
[----:B------:R-:W-:-:S02]  /*97a0*/  IMAD.SHL.U32 R48, R48, 0x40, RZ ;  /* 0x0000004030307824 */ /* 0x000fc400078e00ff */
[----:B------:R-:W-:-:S03]  /*97b0*/  IMAD.SHL.U32 R46, R46, 0x40, RZ ;  /* 0x000000402e2e7824 */ /* 0x000fc600078e00ff */
[----:B------:R-:W-:Y:S02]  /*97c0*/  LOP3.LUT R48, R48, 0x1c0, RZ, 0xc0, !PT ;  /* 0x000001c030307812 */ /* 0x000fe400078ec0ff */
[----:B------:R-:W-:-:S04]  /*97d0*/  LOP3.LUT R46, R46, 0x1c0, RZ, 0xc0, !PT ;  /* 0x000001c02e2e7812 */ /* 0x000fc800078ec0ff */
        /* <DEDUP_REMOVED lines=28> */
[----:B------:R-:W-:Y:S01]  /*99a0*/  HADD2.F32 R92, -RZ, R183.H1_H1 ;  /* 0x300000b7ff5c7230 */ /* 0x000fe20000004100 */
[--C-:B------:R-:W-:Y:S01]  /*99b0*/  SHF.R.U64 R58, R76, 0x10, R77.reuse ;  /* 0x000000104c3a7819 */ /* 0x100fe2000000124d */
[----:B------:R-:W-:Y:S01]  /*99c0*/  HADD2.F32 R66, -RZ, R181.H1_H1 ;  /* 0x300000b5ff427230 */ /* 0x000fe20000004100 */
[----:B------:R-:W-:Y:S01]  /*99d0*/  SHF.R.U32.HI R76, RZ, 0x10, R77 ;  /* 0x00000010ff4c7819 */ /* 0x000fe2000001164d */
[--C-:B------:R-:W-:Y:S01]  /*99e0*/  HADD2.F32 R63, -RZ, R62.reuse.H0_H0 ;  /* 0x2000003eff3f7230 */ /* 0x100fe20000004100 */
[----:B0-----:R-:W-:Y:S01]  /*99f0*/  MOV R49, R47 ;  /* 0x0000002f00317202 */ /* 0x001fe20000000f00 */
[----:B------:R-:W-:Y:S01]  /*9a00*/  HADD2.F32 R64, -RZ, R62.H1_H1 ;  /* 0x3000003eff407230 */ /* 0x000fe20000004100 */
[--C-:B------:R-:W-:Y:S01]  /*9a10*/  SHF.R.U64 R61, R90, 0x10, R91.reuse ;  /* 0x000000105a3d7819 */ /* 0x100fe2000000125b */
[----:B------:R-:W-:Y:S01]  /*9a20*/  HADD2.F32 R67, -RZ, R88.H0_H0 ;  /* 0x20000058ff437230 */ /* 0x000fe20000004100 */
[----:B------:R-:W-:Y:S01]  /*9a30*/  SHF.R.U32.HI R90, RZ, 0x10, R91 ;  /* 0x00000010ff5a7819 */ /* 0x000fe2000001165b */
[--C-:B------:R-:W-:Y:S01]  /*9a40*/  HADD2.F32 R47, -RZ, R45.reuse.H0_H0 ;  /* 0x2000002dff2f7230 */ /* 0x100fe20000004100 */
[----:B------:R-:W-:Y:S01]  /*9a50*/  SHF.R.U64 R60, R78, 0x10, R79 ;  /* 0x000000104e3c7819 */ /* 0x000fe2000000124f */
[----:B------:R-:W-:-:S02]  /*9a60*/  HADD2.F32 R62, -RZ, R45.H1_H1 ;  /* 0x3000002dff3e7230 */ /* 0x000fc40000004100 */
[-C--:B------:R-:W-:Y:S01]  /*9a70*/  FMUL.FTZ R77, R64, R67.reuse ;  /* 0x00000043404d7220 */ /* 0x080fe20000410000 */
[----:B------:R-:W-:Y:S02]  /*9a80*/  HADD2.F32 R65, -RZ, R76.H0_H0 ;  /* 0x2000004cff417230 */ /* 0x000fe40000004100 */
[-C--:B------:R-:W-:Y:S01]  /*9a90*/  FMUL.FTZ R76, R63, R92.reuse ;  /* 0x0000005c3f4c7220 */ /* 0x080fe20000410000 */
[C---:B------:R-:W-:Y:S01]  /*9aa0*/  FMUL.FTZ R92, R47.reuse, R92 ;  /* 0x0000005c2f5c7220 */ /* 0x040fe20000410000 */
[----:B------:R-:W-:Y:S01]  /*9ab0*/  FMUL.FTZ R67, R62, R67 ;  /* 0x000000433e437220 */ /* 0x000fe20000410000 */
[----:B------:R-:W-:Y:S01]  /*9ac0*/  SHF.R.U32.HI R78, RZ, 0x10, R79 ;  /* 0x00000010ff4e7819 */ /* 0x000fe2000001164f */
[-C--:B------:R-:W-:Y:S01]  /*9ad0*/  FFMA.FTZ R47, R47, R66.reuse, -R76 ;  /* 0x000000422f2f7223 */ /* 0x080fe2000001084c */
[----:B------:R-:W-:Y:S01]  /*9ae0*/  FFMA.FTZ R45, R63, R66, R92 ;  /* 0x000000423f2d7223 */ /* 0x000fe2000001005c */
[----:B------:R-:W-:Y:S01]  /*9af0*/  FFMA.FTZ R64, R64, R65, R67 ;  /* 0x0000004140407223 */ /* 0x000fe20000010043 */
[----:B------:R-:W-:-:S02]  /*9b00*/  HADD2.F32 R92, -RZ, R182.H1_H1 ;  /* 0x300000b6ff5c7230 */ /* 0x000fc40000004100 */
[----:B------:R-:W-:Y:S01]  /*9b10*/  FFMA.FTZ R62, R62, R65, -R77 ;  /* 0x000000413e3e7223 */ /* 0x000fe2000001084d */
[--C-:B------:R-:W-:Y:S02]  /*9b20*/  HADD2.F32 R63, -RZ, R51.reuse.H0_H0 ;  /* 0x20000033ff3f7230 */ /* 0x100fe40000004100 */
[----:B------:R-:W-:Y:S02]  /*9b30*/  HADD2.F32 R76, -RZ, R51.H1_H1 ;  /* 0x30000033ff4c7230 */ /* 0x000fe40000004100 */
[----:B------:R-:W-:Y:S01]  /*9b40*/  HADD2.F32 R67, -RZ, R90.H0_H0 ;  /* 0x2000005aff437230 */ /* 0x000fe20000004100 */
[----:B------:R-:W-:Y:S01]  /*9b50*/  F2FP.F16.F32.PACK_AB R47, R62, R47 ;  /* 0x0000002f3e2f723e */ /* 0x000fe200000000ff */
[--C-:B------:R-:W-:Y:S02]  /*9b60*/  HADD2.F32 R51, -RZ, R49.reuse.H0_H0 ;  /* 0x20000031ff337230 */ /* 0x100fe40000004100 */
[----:B------:R-:W-:Y:S02]  /*9b70*/  HADD2.F32 R66, -RZ, R49.H1_H1 ;  /* 0x30000031ff427230 */ /* 0x000fe40000004100 */
[----:B------:R-:W-:Y:S01]  /*9b80*/  FMUL.FTZ R77, R76, R67 ;  /* 0x000000434c4d7220 */ /* 0x000fe20000410000 */
[----:B------:R-:W-:-:S02]  /*9b90*/  HADD2.F32 R88, -RZ, R180.H1_H1 ;  /* 0x300000b4ff587230 */ /* 0x000fc40000004100 */
[----:B------:R-:W-:Y:S02]  /*9ba0*/  HADD2.F32 R65, -RZ, R78.H0_H0 ;  /* 0x2000004eff417230 */ /* 0x000fe40000004100 */
[-C--:B------:R-:W-:Y:S01]  /*9bb0*/  FMUL.FTZ R78, R63, R92.reuse ;  /* 0x0000005c3f4e7220 */ /* 0x080fe20000410000 */
[C---:B------:R-:W-:Y:S01]  /*9bc0*/  FMUL.FTZ R92, R51.reuse, R92 ;  /* 0x0000005c335c7220 */ /* 0x040fe20000410000 */
[C---:B------:R-:W-:Y:S01]  /*9bd0*/  FMUL.FTZ R67, R66.reuse, R67 ;  /* 0x0000004342437220 */ /* 0x040fe20000410000 */
[----:B------:R-:W-:Y:S02]  /*9be0*/  HADD2.F32 R90, -RZ, R59.H0_H0 ;  /* 0x2000003bff5a7230 */ /* 0x000fe40000004100 */
[-C--:B------:R-:W-:Y:S01]  /*9bf0*/  FFMA.FTZ R49, R51, R88.reuse, -R78 ;  /* 0x0000005833317223 */ /* 0x080fe2000001084e */
[----:B------:R-:W-:Y:S01]  /*9c00*/  FFMA.FTZ R51, R63, R88, R92 ;  /* 0x000000583f337223 */ /* 0x000fe2000001005c */
[-C--:B------:R-:W-:Y:S01]  /*9c10*/  FFMA.FTZ R66, R66, R65.reuse, -R77 ;  /* 0x0000004142427223 */ /* 0x080fe2000001084d */
[----:B------:R-:W-:Y:S01]  /*9c20*/  FFMA.FTZ R76, R76, R65, R67 ;  /* 0x000000414c4c7223 */ /* 0x000fe20000010043 */
[----:B------:R-:W-:-:S02]  /*9c30*/  HADD2.F32 R88, -RZ, R183.H0_H0 ;  /* 0x200000b7ff587230 */ /* 0x000fc40000004100 */
[----:B------:R-:W-:Y:S01]  /*9c40*/  HADD2.F32 R65, -RZ, R48.H0_H0 ;  /* 0x20000030ff417230 */ /* 0x000fe20000004100 */
[----:B------:R-:W-:Y:S01]  /*9c50*/  F2FP.F16.F32.PACK_AB R66, R66, R49 ;  /* 0x000000314242723e */ /* 0x000fe200000000ff */
        /* <DEDUP_REMOVED lines=11> */
[----:B------:R-:W-:Y:S01]  /*9d10*/  FFMA.FTZ R44, R59, R78, -R44 ;  /* 0x0000004e3b2c7223 */ /* 0x000fe2000001082c */
[----:B------:R-:W-:Y:S02]  /*9d20*/  HADD2.F32 R182, -RZ, R182.H0_H0 ;  /* 0x200000b6ffb67230 */ /* 0x000fe40000004100 */
[-C--:B------:R-:W-:Y:S01]  /*9d30*/  FFMA.FTZ R59, R63, R58.reuse, -R88 ;  /* 0x0000003a3f3b7223 */ /* 0x080fe20000010858 */
[----:B------:R-:W-:Y:S01]  /*9d40*/  FFMA.FTZ R63, R67, R58, R90 ;  /* 0x0000003a433f7223 */ /* 0x000fe2000001005a */
[----:B------:R-:W-:Y:S02]  /*9d50*/  HADD2.F32 R67, -RZ, R61.H0_H0 ;  /* 0x2000003dff437230 */ /* 0x000fe40000004100 */
[----:B------:R-:W-:Y:S01]  /*9d60*/  FFMA.FTZ R48, R65, R78, R48 ;  /* 0x0000004e41307223 */ /* 0x000fe20000010030 */
        /* <DEDUP_REMOVED lines=16> */
[----:B------:R-:W-:Y:S01]  /*9e70*/  F2FP.F16.F32.PACK_AB R48, R63, R48 ;  /* 0x000000303f30723e */ /* 0x000fe200000000ff */
[----:B------:R-:W-:Y:S02]  /*9e80*/  IMAD.MOV.U32 R47, RZ, RZ, R66 ;  /* 0x000000ffff2f7224 */ /* 0x000fe400078e0042 */
[----:B------:R-:W-:Y:S02]  /*9e90*/  F2FP.F16.F32.PACK_AB R46, R46, R77 ;  /* 0x0000004d2e2e723e */ /* 0x000fe400000000ff */
[----:B------:R-:W-:-:S07]  /*9ea0*/  F2FP.F16.F32.PACK_AB R50, R67, R182 ;  /* 0x000000b64332723e */ /* 0x000fce00000000ff */
.L_x_6760:
[----:B------:R-:W-:Y:S05]  /*9eb0*/  BSYNC B2 ;  /* 0x0000000000027941 */ /* 0x000fea0003800000 */
.L_x_6759:
        /* <DEDUP_REMOVED lines=12> */
.L_x_6758:
[----:B------:R-:W-:Y:S05]  /*9f80*/  BSYNC B1 ;  /* 0x0000000000017941 */ /* 0x000fea0003800000 */
.L_x_6757:
[----:B0-----:R-:W-:Y:S01]  /*9f90*/  VIADD R45, R22, 0x80 ;  /* 0x00000080162d7836 */ /* 0x001fe20000000000 */
[----:B------:R-:W-:Y:S04]  /*9fa0*/  BSSY B1, `(.L_x_6761) ;  /* 0x0000085000017945 */ /* 0x000fe80003800000 */
[----:B------:R-:W-:-:S13]  /*9fb0*/  ISETP.GE.OR P4, PT, R45, R4, P0 ;  /* 0x000000042d00720c */ /* 0x000fda0000786670 */
[----:B------:R-:W-:Y:S05]  /*9fc0*/  @P4 BRA `(.L_x_6762) ;  /* 0x0000000800084947 */ /* 0x000fea0003800000 */
[----:B------:R-:W3:Y:S04]  /*9fd0*/  LDL R44, [R1] ;  /* 0x00000000012c7983 */ /* 0x000ee80000100800 */
[----:B------:R-:W4:Y:S01]  /*9fe0*/  LDL R46, [R1+0x54] ;  /* 0x00005400012e7983 */ /* 0x000f220000100800 */
[----:B--2---:R-:W-:Y:S01]  /*9ff0*/  IMAD.WIDE.U32 R52, R45, R138, R136 ;  /* 0x0000008a2d347225 */ /* 0x004fe200078e0088 */
[----:B------:R-:W-:Y:S03]  /*a000*/  BSSY B2, `(.L_x_6763) ;  /* 0x0000072000027945 */ /* 0x000fe60003800000 */
[----:B------:R-:W-:Y:S01]  /*a010*/  VIADD R47, R22, 0x80 ;  /* 0x00000080162f7836 */ /* 0x000fe20000000000 */
[----:B------:R-:W-:-:S04]  /*a020*/  IADD3 R54, P4, P5, R100, R52, R21 ;  /* 0x0000003464367210 */ /* 0x000fc80007d9e015 */
[----:B------:R-:W-:-:S04]  /*a030*/  SHF.L.U32 R47, R47, 0x6, RZ ;  /* 0x000000062f2f7819 */ /* 0x000fc800000006ff */
[----:B------:R-:W-:Y:S02]  /*a040*/  LOP3.LUT R47, R47, 0x1c0, RZ, 0xc0, !PT ;  /* 0x000001c02f2f7812 */ /* 0x000fe400078ec0ff */
        /* <DEDUP_REMOVED lines=24> */
[----:B--2---:R-:W-:Y:S01]  /*a1d0*/  IMAD.MOV.U32 R62, RZ, RZ, R49 ;  /* 0x000000ffff3e7224 */ /* 0x004fe200078e0031 */
[----:B------:R-:W-:Y:S01]  /*a1e0*/  SHF.R.U32.HI R67, RZ, 0x10, R73 ;  /* 0x00000010ff437819 */ /* 0x000fe20000011649 */
[----:B------:R-:W-:Y:S01]  /*a1f0*/  IMAD.MOV.U32 R64, RZ, RZ, R51 ;  /* 0x000000ffff407224 */ /* 0x000fe200078e0033 */
[----:B------:R-:W-:Y:S01]  /*a200*/  SHF.R.U64 R58, R68, 0x10, R69 ;  /* 0x00000010443a7819 */ /* 0x000fe20000001245 */
[----:B0-----:R-:W-:Y:S01]  /*a210*/  IMAD.MOV.U32 R49, RZ, RZ, R47 ;  /* 0x000000ffff317224 */ /* 0x001fe200078e002f */
[----:B------:R-:W-:Y:S01]  /*a220*/  SHF.R.U32.HI R65, RZ, 0x10, R69 ;  /* 0x00000010ff417819 */ /* 0x000fe20000011645 */
[--C-:B------:R-:W-:Y:S01]  /*a230*/  HADD2.F32 R51, -RZ, R62.reuse.H0_H0 ;  /* 0x2000003eff337230 */ /* 0x100fe20000004100 */
[----:B------:R-:W-:Y:S01]  /*a240*/  MOV R63, R48 ;  /* 0x00000030003f7202 */ /* 0x000fe20000000f00 */
[----:B------:R-:W-:Y:S01]  /*a250*/  HADD2.F32 R68, -RZ, R173.H1_H1 ;  /* 0x300000adff447230 */ /* 0x000fe20000004100 */
[----:B------:R-:W-:Y:S01]  /*a260*/  SHF.R.U64 R61, R72, 0x10, R73 ;  /* 0x00000010483d7819 */ /* 0x000fe20000001249 */
[----:B------:R-:W-:Y:S01]  /*a270*/  HADD2.F32 R62, -RZ, R62.H1_H1 ;  /* 0x3000003eff3e7230 */ /* 0x000fe20000004100 */
[----:B------:R-:W-:Y:S01]  /*a280*/  SHF.R.U64 R60, R74, 0x10, R75 ;  /* 0x000000104a3c7819 */ /* 0x000fe2000000124b */
[----:B------:R-:W-:-:S02]  /*a290*/  HADD2.F32 R67, -RZ, R67.H0_H0 ;  /* 0x20000043ff437230 */ /* 0x000fc40000004100 */
[-C--:B------:R-:W-:Y:S01]  /*a2a0*/  FMUL.FTZ R72, R51, R68.reuse ;  /* 0x0000004433487220 */ /* 0x080fe20000410000 */
[--C-:B------:R-:W-:Y:S01]  /*a2b0*/  HADD2.F32 R47, -RZ, R45.reuse.H0_H0 ;  /* 0x2000002dff2f7230 */ /* 0x100fe20000004100 */
[----:B------:R-:W-:Y:S01]  /*a2c0*/  SHF.R.U32.HI R74, RZ, 0x10, R75 ;  /* 0x00000010ff4a7819 */ /* 0x000fe2000001164b */
[----:B------:R-:W-:Y:S02]  /*a2d0*/  HADD2.F32 R48, -RZ, R45.H1_H1 ;  /* 0x3000002dff307230 */ /* 0x000fe40000004100 */
[-C--:B------:R-:W-:Y:S01]  /*a2e0*/  FMUL.FTZ R69, R62, R67.reuse ;  /* 0x000000433e457220 */ /* 0x080fe20000410000 */
[----:B------:R-:W-:Y:S02]  /*a2f0*/  HADD2.F32 R66, -RZ, R171.H1_H1 ;  /* 0x300000abff427230 */ /* 0x000fe40000004100 */
[C---:B------:R-:W-:Y:S01]  /*a300*/  FMUL.FTZ R68, R47.reuse, R68 ;  /* 0x000000442f447220 */ /* 0x040fe20000410000 */
[----:B------:R-:W-:Y:S02]  /*a310*/  HADD2.F32 R65, -RZ, R65.H0_H0 ;  /* 0x20000041ff417230 */ /* 0x000fe40000004100 */
[----:B------:R-:W-:Y:S01]  /*a320*/  FMUL.FTZ R67, R48, R67 ;  /* 0x0000004330437220 */ /* 0x000fe20000410000 */
[----:B------:R-:W-:Y:S01]  /*a330*/  SHF.R.U64 R59, R70, 0x10, R71 ;  /* 0x00000010463b7819 */ /* 0x000fe20000001247 */
[-C--:B------:R-:W-:Y:S01]  /*a340*/  FFMA.FTZ R45, R47, R66.reuse, -R72 ;  /* 0x000000422f2d7223 */ /* 0x080fe20000010848 */
[----:B------:R-:W-:Y:S01]  /*a350*/  FFMA.FTZ R47, R51, R66, R68 ;  /* 0x00000042332f7223 */ /* 0x000fe20000010044 */
[-C--:B------:R-:W-:Y:S01]  /*a360*/  FFMA.FTZ R48, R48, R65.reuse, -R69 ;  /* 0x0000004130307223 */ /* 0x080fe20000010845 */
[----:B------:R-:W-:Y:S01]  /*a370*/  FFMA.FTZ R62, R62, R65, R67 ;  /* 0x000000413e3e7223 */ /* 0x000fe20000010043 */
[----:B------:R-:W-:Y:S01]  /*a380*/  SHF.R.U32.HI R70, RZ, 0x10, R71 ;  /* 0x00000010ff467819 */ /* 0x000fe20000011647 */
[----:B------:R-:W-:-:S02]  /*a390*/  HADD2.F32 R65, -RZ, R64.H0_H0 ;  /* 0x20000040ff417230 */ /* 0x000fc40000004100 */
[----:B------:R-:W-:Y:S01]  /*a3a0*/  HADD2.F32 R66, -RZ, R64.H1_H1 ;  /* 0x30000040ff427230 */ /* 0x000fe20000004100 */
[----:B------:R-:W-:Y:S01]  /*a3b0*/  F2FP.F16.F32.PACK_AB R45, R48, R45 ;  /* 0x0000002d302d723e */ /* 0x000fe200000000ff */
[----:B------:R-:W-:Y:S02]  /*a3c0*/  HADD2.F32 R69, -RZ, R74.H0_H0 ;  /* 0x2000004aff457230 */ /* 0x000fe40000004100 */
[----:B------:R-:W-:Y:S02]  /*a3d0*/  HADD2.F32 R72, -RZ, R172.H1_H1 ;  /* 0x300000acff487230 */ /* 0x000fe40000004100 */
[--C-:B------:R-:W-:Y:S02]  /*a3e0*/  HADD2.F32 R64, -RZ, R49.reuse.H1_H1 ;  /* 0x30000031ff407230 */ /* 0x100fe40000004100 */
[----:B------:R-:W-:Y:S01]  /*a3f0*/  FMUL.FTZ R71, R66, R69 ;  /* 0x0000004542477220 */ /* 0x000fe20000410000 */
[----:B------:R-:W-:Y:S02]  /*a400*/  HADD2.F32 R51, -RZ, R49.H0_H0 ;  /* 0x20000031ff337230 */ /* 0x000fe40000004100 */
[----:B------:R-:W-:-:S02]  /*a410*/  HADD2.F32 R68, -RZ, R170.H1_H1 ;  /* 0x300000aaff447230 */ /* 0x000fc40000004100 */
[C---:B------:R-:W-:Y:S01]  /*a420*/  FMUL.FTZ R69, R64.reuse, R69 ;  /* 0x0000004540457220 */ /* 0x040fe20000410000 */
[----:B------:R-:W-:Y:S02]  /*a430*/  HADD2.F32 R67, -RZ, R70.H0_H0 ;  /* 0x20000046ff437230 */ /* 0x000fe40000004100 */
[-C--:B------:R-:W-:Y:S01]  /*a440*/  FMUL.FTZ R70, R65, R72.reuse ;  /* 0x0000004841467220 */ /* 0x080fe20000410000 */
[C---:B------:R-:W-:Y:S01]  /*a450*/  FMUL.FTZ R72, R51.reuse, R72 ;  /* 0x0000004833487220 */ /* 0x040fe20000410000 */
[----:B------:R-:W-:Y:S02]  /*a460*/  HADD2.F32 R58, -RZ, R58.H0_H0 ;  /* 0x2000003aff3a7230 */ /* 0x000fe40000004100 */
[-C--:B------:R-:W-:Y:S01]  /*a470*/  FFMA.FTZ R49, R51, R68.reuse, -R70 ;  /* 0x0000004433317223 */ /* 0x080fe20000010846 */
[-C--:B------:R-:W-:Y:S01]  /*a480*/  FFMA.FTZ R64, R64, R67.reuse, -R71 ;  /* 0x0000004340407223 */ /* 0x080fe20000010847 */
[----:B------:R-:W-:Y:S01]  /*a490*/  FFMA.FTZ R66, R66, R67, R69 ;  /* 0x0000004342427223 */ /* 0x000fe20000010045 */
[----:B------:R-:W-:Y:S01]  /*a4a0*/  FFMA.FTZ R51, R65, R68, R72 ;  /* 0x0000004441337223 */ /* 0x000fe20000010048 */
[----:B------:R-:W-:-:S02]  /*a4b0*/  HADD2.F32 R67, -RZ, R61.H0_H0 ;  /* 0x2000003dff437230 */ /* 0x000fc40000004100 */
[----:B------:R-:W-:Y:S01]  /*a4c0*/  HADD2.F32 R65, -RZ, R63.H0_H0 ;  /* 0x2000003fff417230 */ /* 0x000fe20000004100 */
[----:B------:R-:W-:Y:S01]  /*a4d0*/  F2FP.F16.F32.PACK_AB R64, R64, R49 ;  /* 0x000000314040723e */ /* 0x000fe200000000ff */
[--C-:B------:R-:W-:Y:S01]  /*a4e0*/  HADD2.F32 R61, -RZ, R44.reuse.H0_H0 ;  /* 0x2000002cff3d7230 */ /* 0x100fe20000004100 */
[----:B------:R-:W-:Y:S01]  /*a4f0*/  F2FP.F16.F32.PACK_AB R49, R62, R47 ;  /* 0x0000002f3e31723e */ /* 0x000fe200000000ff */
[----:B------:R-:W-:Y:S01]  /*a500*/  HADD2.F32 R70, -RZ, R173.H0_H0 ;  /* 0x200000adff467230 */ /* 0x000fe20000004100 */
[----:B------:R-:W-:Y:S01]  /*a510*/  F2FP.F16.F32.PACK_AB R51, R66, R51 ;  /* 0x000000334233723e */ /* 0x000fe200000000ff */
[----:B------:R-:W-:Y:S02]  /*a520*/  HADD2.F32 R63, -RZ, R63.H1_H1 ;  /* 0x3000003fff3f7230 */ /* 0x000fe40000004100 */
[----:B------:R-:W-:Y:S02]  /*a530*/  HADD2.F32 R44, -RZ, R44.H1_H1 ;  /* 0x3000002cff2c7230 */ /* 0x000fe40000004100 */
[----:B------:R-:W-:Y:S01]  /*a540*/  FMUL.FTZ R72, R65, R70 ;  /* 0x0000004641487220 */ /* 0x000fe20000410000 */
[----:B------:R-:W-:-:S02]  /*a550*/  HADD2.F32 R68, -RZ, R171.H0_H0 ;  /* 0x200000abff447230 */ /* 0x000fc40000004100 */
[-C--:B------:R-:W-:Y:S01]  /*a560*/  FMUL.FTZ R69, R63, R67.reuse ;  /* 0x000000433f457220 */ /* 0x080fe20000410000 */
[----:B------:R-:W-:Y:S01]  /*a570*/  FMUL.FTZ R70, R61, R70 ;  /* 0x000000463d467220 */ /* 0x000fe20000410000 */
[C---:B------:R-:W-:Y:S01]  /*a580*/  FMUL.FTZ R74, R44.reuse, R67 ;  /* 0x000000432c4a7220 */ /* 0x040fe20000410000 */
[----:B------:R-:W-:Y:S02]  /*a590*/  HADD2.F32 R59, -RZ, R59.H0_H0 ;  /* 0x2000003bff3b7230 */ /* 0x000fe40000004100 */
[----:B------:R-:W-:Y:S01]  /*a5a0*/  FFMA.FTZ R69, R44, R58, -R69 ;  /* 0x0000003a2c457223 */ /* 0x000fe20000010845 */
[----:B------:R-:W-:Y:S01]  /*a5b0*/  FFMA.FTZ R70, R65, R68, R70 ;  /* 0x0000004441467223 */ /* 0x000fe20000010046 */
[----:B------:R-:W-:Y:S01]  /*a5c0*/  FFMA.FTZ R67, R63, R58, R74 ;  /* 0x0000003a3f437223 */ /* 0x000fe2000001004a */
[----:B------:R-:W-:Y:S02]  /*a5d0*/  HADD2.F32 R58, -RZ, R50.H0_H0 ;  /* 0x20000032ff3a7230 */ /* 0x000fe40000004100 */
[----:B------:R-:W-:Y:S01]  /*a5e0*/  FFMA.FTZ R72, R61, R68, -R72 ;  /* 0x000000443d487223 */ /* 0x000fe20000010848 */
[----:B------:R-:W-:-:S02]  /*a5f0*/  HADD2.F32 R63, -RZ, R172.H0_H0 ;  /* 0x200000acff3f7230 */ /* 0x000fc40000004100 */
[----:B------:R-:W-:Y:S01]  /*a600*/  HADD2.F32 R65, -RZ, R60.H0_H0 ;  /* 0x2000003cff417230 */ /* 0x000fe20000004100 */
[----:B------:R-:W-:Y:S01]  /*a610*/  F2FP.F16.F32.PACK_AB R48, R67, R70 ;  /* 0x000000464330723e */ /* 0x000fe200000000ff */
[----:B------:R-:W-:Y:S02]  /*a620*/  HADD2.F32 R44, -RZ, R46.H0_H0 ;  /* 0x2000002eff2c7230 */ /* 0x000fe40000004100 */
[-C--:B------:R-:W-:Y:S01]  /*a630*/  FMUL.FTZ R71, R58, R63.reuse ;  /* 0x0000003f3a477220 */ /* 0x080fe20000410000 */
[----:B------:R-:W-:Y:S02]  /*a640*/  HADD2.F32 R50, -RZ, R50.H1_H1 ;  /* 0x30000032ff327230 */ /* 0x000fe40000004100 */
[----:B------:R-:W-:Y:S02]  /*a650*/  HADD2.F32 R46, -RZ, R46.H1_H1 ;  /* 0x3000002eff2e7230 */ /* 0x000fe40000004100 */
[----:B------:R-:W-:Y:S01]  /*a660*/  FMUL.FTZ R63, R44, R63 ;  /* 0x0000003f2c3f7220 */ /* 0x000fe20000410000 */
[----:B------:R-:W-:-:S02]  /*a670*/  HADD2.F32 R61, -RZ, R170.H0_H0 ;  /* 0x200000aaff3d7230 */ /* 0x000fc40000004100 */
[-C--:B------:R-:W-:Y:S01]  /*a680*/  FMUL.FTZ R73, R50, R65.reuse ;  /* 0x0000004132497220 */ /* 0x080fe20000410000 */
[----:B------:R-:W-:Y:S02]  /*a690*/  IMAD.MOV.U32 R47, RZ, RZ, R64 ;  /* 0x000000ffff2f7224 */ /* 0x000fe400078e0040 */
[----:B------:R-:W-:Y:S01]  /*a6a0*/  FMUL.FTZ R65, R46, R65 ;  /* 0x000000412e417220 */ /* 0x000fe20000410000 */
[-C--:B------:R-:W-:Y:S01]  /*a6b0*/  FFMA.FTZ R71, R44, R61.reuse, -R71 ;  /* 0x0000003d2c477223 */ /* 0x080fe20000010847 */
[----:B------:R-:W-:Y:S01]  /*a6c0*/  FFMA.FTZ R63, R58, R61, R63 ;  /* 0x0000003d3a3f7223 */ /* 0x000fe2000001003f */
[-C--:B------:R-:W-:Y:S01]  /*a6d0*/  FFMA.FTZ R46, R46, R59.reuse, -R73 ;  /* 0x0000003b2e2e7223 */ /* 0x080fe20000010849 */
[----:B------:R-:W-:Y:S01]  /*a6e0*/  FFMA.FTZ R50, R50, R59, R65 ;  /* 0x0000003b32327223 */ /* 0x000fe20000010041 */
[----:B------:R-:W-:-:S03]  /*a6f0*/  F2FP.F16.F32.PACK_AB R44, R69, R72 ;  /* 0x00000048452c723e */ /* 0x000fc600000000ff */
[----:B------:R-:W-:Y:S02]  /*a700*/  F2FP.F16.F32.PACK_AB R46, R46, R71 ;  /* 0x000000472e2e723e */ /* 0x000fe400000000ff */
[----:B------:R-:W-:-:S07]  /*a710*/  F2FP.F16.F32.PACK_AB R50, R50, R63 ;  /* 0x0000003f3232723e */ /* 0x000fce00000000ff */
.L_x_6764:
[----:B------:R-:W-:Y:S05]  /*a720*/  BSYNC B2 ;  /* 0x0000000000027941 */ /* 0x000fea0003800000 */
.L_x_6763:
        /* <DEDUP_REMOVED lines=12> */
.L_x_6762:
[----:B------:R-:W-:Y:S05]  /*a7f0*/  BSYNC B1 ;  /* 0x0000000000017941 */ /* 0x000fea0003800000 */
.L_x_6761:
[----:B0-----:R-:W-:Y:S02]  /*a800*/  VIADD R45, R22, 0xa0 ;  /* 0x000000a0162d7836 */ /* 0x001fe40000000000 */
[-C--:B--2---:R-:W-:Y:S02]  /*a810*/  IMAD R44, R148, R138.reuse, RZ ;  /* 0x0000008a942c7224 */ /* 0x084fe400078e02ff */
[C---:B------:R-:W-:Y:S01]  /*a820*/  IMAD.WIDE.U32 R136, R45.reuse, R138, R136 ;  /* 0x0000008a2d887225 */ /* 0x040fe200078e0088 */
[----:B------:R-:W-:-:S03]  /*a830*/  ISETP.GE.OR P4, PT, R45, R4, P0 ;  /* 0x000000042d00720c */ /* 0x000fc60000786670 */
[----:B------:R-:W-:-:S10]  /*a840*/  IMAD R139, R45, R139, R44 ;  /* 0x0000008b2d8b7224 */ /* 0x000fd400078e022c */
[----:B------:R-:W-:Y:S05]  /*a850*/  @P4 BRA `(.L_x_6731) ;  /* 0x00000010006c4947 */ /* 0x000fea0003800000 */
[----:B------:R-:W2:Y:S01]  /*a860*/  LDL R45, [R1] ;  /* 0x00000000012d7983 */ /* 0x000ea20000100800 */
[----:B------:R-:W0:Y:S03]  /*a870*/  LDC.64 R52, c[0x0][0x2e8] ;  /* 0x0000ba00ff347b82 */ /* 0x000e260000000a00 */
[----:B------:R-:W3:Y:S01]  /*a880*/  LDL R46, [R1+0x50] ;  /* 0x00005000012e7983 */ /* 0x000ee20000100800 */
[----:B------:R-:W-:Y:S01]  /*a890*/  IMAD.IADD R56, R137, 0x1, R139 ;  /* 0x0000000189387824 */ /* 0x000fe200078e028b */
[----:B------:R-:W-:Y:S01]  /*a8a0*/  IADD3 R44, P4, P5, R100, R136, R21 ;  /* 0x00000088642c7210 */ /* 0x000fe20007d9e015 */
[----:B------:R-:W-:Y:S01]  /*a8b0*/  BSSY B1, `(.L_x_6765) ;  /* 0x0000071000017945 */ /* 0x000fe20003800000 */
[----:B------:R-:W-:-:S05]  /*a8c0*/  IADD3 R47, R22, 0xa0, RZ ;  /* 0x000000a0162f7810 */ /* 0x000fca0007ffe0ff */
[----:B------:R-:W-:-:S05]  /*a8d0*/  IMAD.SHL.U32 R47, R47, 0x40, RZ ;  /* 0x000000402f2f7824 */ /* 0x000fca00078e00ff */
[----:B------:R-:W-:Y:S02]  /*a8e0*/  LOP3.LUT R47, R47, 0x1c0, RZ, 0xc0, !PT ;  /* 0x000001c02f2f7812 */ /* 0x000fe400078ec0ff */
[----:B--2---:R-:W-:Y:S02]  /*a8f0*/  LOP3.LUT P6, RZ, R45, 0x1, RZ, 0xc0, !PT ;  /* 0x000000012dff7812 */ /* 0x004fe400078cc0ff */
[----:B------:R-:W-:Y:S02]  /*a900*/  IADD3.X R45, R15, R56, R8, P4, P5 ;  /* 0x000000380f2d7210 */ /* 0x000fe400027ea408 */
[C---:B0-----:R-:W-:Y:S02]  /*a910*/  LEA R54, P4, R44.reuse, R52, 0x1 ;  /* 0x000000342c367211 */ /* 0x041fe400078808ff */
[----:B------:R-:W-:Y:S02]  /*a920*/  SEL R155, R43, R155, !P6 ;  /* 0x0000009b2b9b7207 */ /* 0x000fe40007000000 */
[----:B------:R-:W-:-:S02]  /*a930*/  LEA.HI.X R55, R44, R53, R45, 0x1, P4 ;  /* 0x000000352c377211 */ /* 0x000fc400020f0c2d */
[----:B------:R-:W-:-:S04]  /*a940*/  SHF.R.S32.HI R44, RZ, 0x1f, R155 ;  /* 0x0000001fff2c7819 */ /* 0x000fc8000001149b */
[----:B------:R-:W-:-:S04]  /*a950*/  LEA.HI R44, R44, R155, RZ, 0x4 ;  /* 0x0000009b2c2c7211 */ /* 0x000fc800078f20ff */
[----:B------:R-:W-:-:S04]  /*a960*/  LEA.HI.SX32 R44, R44, R9, 0x1c ;  /* 0x000000092c2c7211 */ /* 0x000fc800078fe2ff */
[----:B------:R-:W-:Y:S01]  /*a970*/  SHF.R.S32.HI R45, RZ, 0x1f, R44 ;  /* 0x0000001fff2d7819 */ /* 0x000fe2000001142c */
[----:B------:R-:W-:-:S03]  /*a980*/  IMAD.SHL.U32 R57, R44, 0x8, RZ ;  /* 0x000000082c397824 */ /* 0x000fc600078e00ff */
[----:B------:R-:W-:-:S04]  /*a990*/  LEA.HI R45, R45, R44, RZ, 0x3 ;  /* 0x0000002c2d2d7211 */ /* 0x000fc800078f18ff */
[----:B------:R-:W-:Y:S02]  /*a9a0*/  SHF.R.S32.HI R44, RZ, 0x3, R45 ;  /* 0x00000003ff2c7819 */ /* 0x000fe4000001142d */
[----:B------:R-:W-:-:S03]  /*a9b0*/  LOP3.LUT R45, R47, 0x38, R57, 0xf8, !PT ;  /* 0x000000382f2d7812 */ /* 0x000fc600078ef839 */
[----:B---3--:R-:W-:Y:S01]  /*a9c0*/  IMAD R44, R44, 0x2c00, R46 ;  /* 0x00002c002c2c7824 */ /* 0x008fe200078e022e */
        /* <DEDUP_REMOVED lines=11> */
[----:B------:R-:W-:Y:S01]  /*aa80*/  SHF.R.U32.HI R66, RZ, 0x10, R81 ;  /* 0x00000010ff427819 */ /* 0x000fe20000011651 */
[----:B------:R-:W-:Y:S01]  /*aa90*/  IMAD.MOV.U32 R62, RZ, RZ, R48 ;  /* 0x000000ffff3e7224 */ /* 0x000fe200078e0030 */
[----:B0-----:R-:W-:Y:S01]  /*aaa0*/  MOV R61, R44 ;  /* 0x0000002c003d7202 */ /* 0x001fe20000000f00 */
[--C-:B------:R-:W-:Y:S01]  /*aab0*/  HADD2.F32 R51, -RZ, R49.reuse.H0_H0 ;  /* 0x20000031ff337230 */ /* 0x100fe20000004100 */
[----:B------:R-:W-:Y:S01]  /*aac0*/  SHF.R.U64 R59, R86, 0x10, R87 ;  /* 0x00000010563b7819 */ /* 0x000fe20000001257 */
[----:B------:R-:W-:Y:S01]  /*aad0*/  IMAD.MOV.U32 R48, RZ, RZ, R47 ;  /* 0x000000ffff307224 */ /* 0x000fe200078e002f */
        /* <DEDUP_REMOVED lines=12> */
[----:B------:R-:W-:Y:S01]  /*aba0*/  FMUL.FTZ R45, R51, R65 ;  /* 0x00000041332d7220 */ /* 0x000fe20000410000 */
[----:B------:R-:W-:Y:S02]  /*abb0*/  HADD2.F32 R64, -RZ, R167.H1_H1 ;  /* 0x300000a7ff407230 */ /* 0x000fe40000004100 */
[----:B------:R-:W-:Y:S01]  /*abc0*/  FFMA.FTZ R68, R49, R66, R68 ;  /* 0x0000004231447223 */ /* 0x000fe20000010044 */
[----:B------:R-:W-:-:S02]  /*abd0*/  HADD2.F32 R49, -RZ, R63.H0_H0 ;  /* 0x2000003fff317230 */ /* 0x000fc40000004100 */
[C---:B------:R-:W-:Y:S01]  /*abe0*/  FMUL.FTZ R70, R44.reuse, R65 ;  /* 0x000000412c467220 */ /* 0x040fe20000410000 */
[----:B------:R-:W-:Y:S01]  /*abf0*/  FFMA.FTZ R67, R47, R66, -R72 ;  /* 0x000000422f437223 */ /* 0x000fe20000010848 */
[----:B------:R-:W-:Y:S02]  /*ac00*/  HADD2.F32 R63, -RZ, R63.H1_H1 ;  /* 0x3000003fff3f7230 */ /* 0x000fe40000004100 */
[-C--:B------:R-:W-:Y:S01]  /*ac10*/  FFMA.FTZ R44, R44, R64.reuse, -R45 ;  /* 0x000000402c2c7223 */ /* 0x080fe2000001082d */
[----:B------:R-:W-:Y:S02]  /*ac20*/  HADD2.F32 R65, -RZ, R86.H0_H0 ;  /* 0x20000056ff417230 */ /* 0x000fe40000004100 */
[----:B------:R-:W-:Y:S01]  /*ac30*/  FFMA.FTZ R45, R51, R64, R70 ;  /* 0x00000040332d7223 */ /* 0x000fe20000010046 */
[----:B------:R-:W-:Y:S01]  /*ac40*/  HADD2.F32 R66, -RZ, R168.H1_H1 ;  /* 0x300000a8ff427230 */ /* 0x000fe20000004100 */
[----:B------:R-:W-:Y:S01]  /*ac50*/  SHF.R.U64 R60, R80, 0x10, R81 ;  /* 0x00000010503c7819 */ /* 0x000fe20000001251 */
[----:B------:R-:W-:-:S02]  /*ac60*/  HADD2.F32 R47, -RZ, R48.H0_H0 ;  /* 0x20000030ff2f7230 */ /* 0x000fc40000004100 */
[-C--:B------:R-:W-:Y:S01]  /*ac70*/  FMUL.FTZ R69, R63, R65.reuse ;  /* 0x000000413f457220 */ /* 0x080fe20000410000 */
[----:B------:R-:W-:Y:S02]  /*ac80*/  HADD2.F32 R48, -RZ, R48.H1_H1 ;  /* 0x30000030ff307230 */ /* 0x000fe40000004100 */
[-C--:B------:R-:W-:Y:S01]  /*ac90*/  FMUL.FTZ R70, R49, R66.reuse ;  /* 0x0000004231467220 */ /* 0x080fe20000410000 */
[----:B------:R-:W-:Y:S02]  /*aca0*/  HADD2.F32 R51, -RZ, R82.H0_H0 ;  /* 0x20000052ff337230 */ /* 0x000fe40000004100 */
[----:B------:R-:W-:Y:S01]  /*acb0*/  FMUL.FTZ R66, R47, R66 ;  /* 0x000000422f427220 */ /* 0x000fe20000410000 */
[----:B------:R-:W-:Y:S02]  /*acc0*/  HADD2.F32 R64, -RZ, R166.H1_H1 ;  /* 0x300000a6ff407230 */ /* 0x000fe40000004100 */
[----:B------:R-:W-:Y:S01]  /*acd0*/  FMUL.FTZ R72, R48, R65 ;  /* 0x0000004130487220 */ /* 0x000fe20000410000 */
[----:B------:R-:W-:-:S02]  /*ace0*/  HADD2.F32 R169, -RZ, R169.H0_H0 ;  /* 0x200000a9ffa97230 */ /* 0x000fc40000004100 */
[----:B------:R-:W-:Y:S01]  /*acf0*/  FFMA.FTZ R69, R48, R51, -R69 ;  /* 0x0000003330457223 */ /* 0x000fe20000010845 */
[----:B------:R-:W-:Y:S02]  /*ad00*/  HADD2.F32 R48, -RZ, R62.H0_H0 ;  /* 0x2000003eff307230 */ /* 0x000fe40000004100 */
[-C--:B------:R-:W-:Y:S01]  /*ad10*/  FFMA.FTZ R70, R47, R64.reuse, -R70 ;  /* 0x000000402f467223 */ /* 0x080fe20000010846 */
[----:B------:R-:W-:Y:S02]  /*ad20*/  HADD2.F32 R47, -RZ, R61.H0_H0 ;  /* 0x2000003dff2f7230 */ /* 0x000fe40000004100 */
        /* <DEDUP_REMOVED lines=9> */
[----:B------:R-:W-:Y:S02]  /*adc0*/  HADD2.F32 R60, -RZ, R60.H0_H0 ;  /* 0x2000003cff3c7230 */ /* 0x000fe40000004100 */
        /* <DEDUP_REMOVED lines=8> */
[----:B------:R-:W-:Y:S01]  /*ae50*/  FFMA.FTZ R60, R62, R60, R49 ;  /* 0x0000003c3e3c7223 */ /* 0x000fe20000010031 */
[----:B------:R-:W-:Y:S01]  /*ae60*/  HADD2.F32 R168, -RZ, R168.H0_H0 ;  /* 0x200000a8ffa87230 */ /* 0x000fe20000004100 */
[----:B------:R-:W-:Y:S01]  /*ae70*/  F2FP.F16.F32.PACK_AB R67, R67, R44 ;  /* 0x0000002c4343723e */ /* 0x000fe200000000ff */
[----:B------:R-:W-:-:S02]  /*ae80*/  HADD2.F32 R46, -RZ, R46.H1_H1 ;  /* 0x3000002eff2e7230 */ /* 0x000fc40000004100 */
[-C--:B------:R-:W-:Y:S01]  /*ae90*/  FMUL.FTZ R63, R50, R59.reuse ;  /* 0x0000003b323f7220 */ /* 0x080fe20000410000 */
[----:B------:R-:W-:Y:S02]  /*aea0*/  HADD2.F32 R166, -RZ, R166.H0_H0 ;  /* 0x200000a6ffa67230 */ /* 0x000fe40000004100 */
[CC--:B------:R-:W-:Y:S01]  /*aeb0*/  FMUL.FTZ R51, R47.reuse, R168.reuse ;  /* 0x000000a82f337220 */ /* 0x0c0fe20000410000 */
[----:B------:R-:W-:Y:S02]  /*aec0*/  HADD2.F32 R49, -RZ, R58.H0_H0 ;  /* 0x2000003aff317230 */ /* 0x000fe40000004100 */
[----:B------:R-:W-:Y:S01]  /*aed0*/  FMUL.FTZ R59, R46, R59 ;  /* 0x0000003b2e3b7220 */ /* 0x000fe20000410000 */
[C---:B------:R-:W-:Y:S01]  /*aee0*/  FMUL.FTZ R58, R48.reuse, R168 ;  /* 0x000000a8303a7220 */ /* 0x040fe20000410000 */
[-C--:B------:R-:W-:Y:S01]  /*aef0*/  FFMA.FTZ R51, R48, R166.reuse, R51 ;  /* 0x000000a630337223 */ /* 0x080fe20000010033 */
[----:B------:R-:W-:Y:S01]  /*af00*/  F2FP.F16.F32.PACK_AB R65, R72, R65 ;  /* 0x000000414841723e */ /* 0x000fe200000000ff */
[-C--:B------:R-:W-:Y:S01]  /*af10*/  FFMA.FTZ R50, R50, R49.reuse, R59 ;  /* 0x0000003132327223 */ /* 0x080fe2000001003b */
[----:B------:R-:W-:Y:S01]  /*af20*/  FFMA.FTZ R58, R47, R166, -R58 ;  /* 0x000000a62f3a7223 */ /* 0x000fe2000001083a */
[----:B------:R-:W-:Y:S01]  /*af30*/  FFMA.FTZ R63, R46, R49, -R63 ;  /* 0x000000312e3f7223 */ /* 0x000fe2000001083f */
[----:B------:R-:W-:Y:S01]  /*af40*/  F2FP.F16.F32.PACK_AB R49, R68, R45 ;  /* 0x0000002d4431723e */ /* 0x000fe200000000ff */
[----:B------:R-:W-:Y:S01]  /*af50*/  IMAD.MOV.U32 R45, RZ, RZ, R67 ;  /* 0x000000ffff2d7224 */ /* 0x000fe200078e0043 */
[----:B------:R-:W-:Y:S01]  /*af60*/  F2FP.F16.F32.PACK_AB R50, R50, R51 ;  /* 0x000000333232723e */ /* 0x000fe200000000ff */
[----:B------:R-:W-:Y:S01]  /*af70*/  IMAD.MOV.U32 R51, RZ, RZ, R65 ;  /* 0x000000ffff337224 */ /* 0x000fe200078e0041 */
[----:B------:R-:W-:-:S02]  /*af80*/  F2FP.F16.F32.PACK_AB R47, R69, R70 ;  /* 0x00000046452f723e */ /* 0x000fc400000000ff */
[----:B------:R-:W-:Y:S02]  /*af90*/  F2FP.F16.F32.PACK_AB R44, R61, R64 ;  /* 0x000000403d2c723e */ /* 0x000fe400000000ff */
[----:B------:R-:W-:Y:S02]  /*afa0*/  F2FP.F16.F32.PACK_AB R48, R60, R169 ;  /* 0x000000a93c30723e */ /* 0x000fe400000000ff */
[----:B------:R-:W-:-:S07]  /*afb0*/  F2FP.F16.F32.PACK_AB R46, R63, R58 ;  /* 0x0000003a3f2e723e */ /* 0x000fce00000000ff */
.L_x_6766:
[----:B------:R-:W-:Y:S05]  /*afc0*/  BSYNC B1 ;  /* 0x0000000000017941 */ /* 0x000fea0003800000 */
.L_x_6765:
[----:B------:R-:W-:Y:S01]  /*afd0*/  ISETP.GE.AND P3, PT, R57, R154, PT ;  /* 0x0000009a3900720c */ /* 0x000fe20003f66270 */
[----:B------:R-:W-:Y:S02]  /*afe0*/  ULDC.64 UR4, c[0x0][0x208] ;  /* 0x0000820000047ab9 */ /* 0x000fe40000000a00 */
[----:B0-----:R0:W-:Y:S10]  /*aff0*/  STG.E.128 desc[UR4][R54.64], R44 ;  /* 0x0000002c36007986 */ /* 0x0011f4000c101d04 */
[----:B------:R-:W-:Y:S05]  /*b000*/  @P3 BRA `(.L_x_6731) ;  /* 0x0000000800803947 */ /* 0x000fea0003800000 */
[--C-:B0-----:R-:W-:Y:S01]  /*b010*/  SHF.R.S32.HI R44, RZ, 0x1f, R57.reuse ;  /* 0x0000001fff2c7819 */ /* 0x101fe20000011439 */
[----:B------:R-:W-:Y:S01]  /*b020*/  ULDC.64 UR4, c[0x0][0x208] ;  /* 0x0000820000047ab9 */ /* 0x000fe20000000a00 */
[----:B------:R-:W-:-:S04]  /*b030*/  IADD3 R57, P3, P4, R100, R136, R57 ;  /* 0x0000008864397210 */ /* 0x000fc80007c7e039 */
[----:B------:R-:W-:Y:S02]  /*b040*/  IADD3.X R56, R15, R56, R44, P3, P4 ;  /* 0x000000380f387210 */ /* 0x000fe40001fe842c */
[----:B------:R-:W-:-:S04]  /*b050*/  LEA R52, P3, R57, R52, 0x1 ;  /* 0x0000003439347211 */ /* 0x000fc800078608ff */
[----:B------:R-:W-:-:S05]  /*b060*/  LEA.HI.X R53, R57, R53, R56, 0x1, P3 ;  /* 0x0000003539357211 */ /* 0x000fca00018f0c38 */
[----:B--2---:R0:W-:Y:S01]  /*b070*/  STG.E.128 desc[UR4][R52.64], R48 ;  /* 0x0000003034007986 */ /* 0x0041e2000c101d04 */
[----:B------:R-:W-:Y:S05]  /*b080*/  BRA `(.L_x_6731) ;  /* 0x0000000800607947 */ /* 0x000fea0003800000 */
.L_x_6674:
[----:B------:R-:W-:-:S04]  /*b090*/  ULOP3.LUT UR4, UR60, 0x1, URZ, 0xfc, !UPT ;  /* 0x000000013c047892 */ /* 0x000fc8000f8efc3f */
[----:B------:R-:W-:-:S06]  /*b0a0*/  UISETP.NE.AND UP0, UPT, UR4, 0x3, UPT ;  /* 0x000000030400788c */ /* 0x000fcc000bf05270 */
[----:B------:R-:W-:-:S13]  /*b0b0*/  PLOP3.LUT P2, PT, PT, PT, UP0, 0x80, 0x0 ;  /* 0x000000000000781c */ /* 0x000fda0003f4f008 */
[----:B------:R-:W-:Y:S05]  /*b0c0*/  @!P2 BRA `(.L_x_6767) ;  /* 0x000000000004a947 */ /* 0x000fea0003800000 */
[----:B------:R-:W-:Y:S01]  /*b0d0*/  BPT.TRAP 0x1 ;  /* 0x000000040000795c */ /* 0x000fe20000300000 */
.L_x_6767:
[----:B------:R-:W-:Y:S01]  /*b0e0*/  SHF.R.S32.HI R3, RZ, 0x1f, R24 ;  /* 0x0000001fff037819 */ /* 0x000fe20000011418 */
[----:B------:R-:W-:Y:S01]  /*b0f0*/  IMAD R0, R29, R24, RZ ;  /* 0x000000181d007224 */ /* 0x000fe200078e02ff */
[----:B------:R-:W-:Y:S01]  /*b100*/  BSSY B1, `(.L_x_6768) ;  /* 0x000000a000017945 */ /* 0x000fe20003800000 */
[----:B------:R-:W-:Y:S02]  /*b110*/  IMAD R4, R24, -0xb0, R25 ;  /* 0xffffff5018047824 */ /* 0x000fe400078e0219 */
[----:B------:R-:W-:Y:S01]  /*b120*/  IMAD R45, R3, R156, R0 ;  /* 0x0000009c032d7224 */ /* 0x000fe200078e0200 */
[----:B------:R-:W-:Y:S01]  /*b130*/  LEA R3, R23, R2, 0x3 ;  /* 0x0000000217037211 */ /* 0x000fe200078e18ff */
[----:B------:R-:W-:Y:S01]  /*b140*/  IMAD.WIDE.U32 R52, R156, R24, RZ ;  /* 0x000000189c347225 */ /* 0x000fe200078e00ff */
[----:B------:R-:W-:Y:S02]  /*b150*/  SHF.L.U32 R0, R223, 0x1f, RZ ;  /* 0x0000001fdf007819 */ /* 0x000fe400000006ff */
[----:B------:R-:W-:Y:S01]  /*b160*/  VIMNMX R4, R4, 0xb0, PT ;  /* 0x000000b004047848 */ /* 0x000fe20003fe0100 */
[----:B------:R-:W-:Y:S01]  /*b170*/  IMAD.IADD R58, R45, 0x1, R53 ;  /* 0x000000012d3a7824 */ /* 0x000fe200078e0235 */
[----:B------:R-:W1:Y:S02]  /*b180*/  SYNCS.PHASECHK.TRANS64.TRYWAIT P3, [R3+URZ+0x34890], R0 ;  /* 0x03489000030075a7 */ /* 0x000e64000806017f */
[----:B-1----:R-:W-:Y:S05]  /*b190*/  @!P3 BRA `(.L_x_6769) ;  /* 0x000001cc0038b947 */ /* 0x002fea0003800000 */
.L_x_7055:
[----:B------:R-:W-:Y:S05]  /*b1a0*/  BSYNC B1 ;  /* 0x0000000000017941 */ /* 0x000fea0003800000 */
.L_x_6768:
[----:B------:R-:W-:Y:S01]  /*b1b0*/  ISETP.GE.AND P3, PT, R22, R4, PT ;  /* 0x000000041600720c */ /* 0x000fe20003f66270 */
[----:B------:R-:W-:-:S12]  /*b1c0*/  BSSY B1, `(.L_x_6770) ;  /* 0x0000011000017945 */ /* 0x000fd80003800000 */
[----:B------:R-:W-:Y:S05]  /*b1d0*/  @P3 BRA `(.L_x_6771) ;  /* 0x00000000003c3947 */ /* 0x000fea0003800000 */
[----:B------:R-:W2:Y:S01]  /*b1e0*/  @!P0 LDC.64 R54, c[0x0][0x2e8] ;  /* 0x0000ba00ff368b82 */ /* 0x000ea20000000a00 */
[----:B------:R-:W-:Y:S01]  /*b1f0*/  @!P0 IADD3 R46, P3, R20, R52, RZ ;  /* 0x00000034142e8210 */ /* 0x000fe20007f7e0ff */
[----:B0-----:R-:W-:Y:S01]  /*b200*/  @!P1 LDS.128 R48, [R5+0x23c00] ;  /* 0x023c000005309984 */ /* 0x001fe20000000c00 */
[----:B------:R-:W-:-:S03]  /*b210*/  ULDC.64 UR4, c[0x0][0x208] ;  /* 0x0000820000047ab9 */ /* 0x000fc60000000a00 */
[----:B------:R-:W-:Y:S01]  /*b220*/  @!P0 IMAD.X R47, R58, 0x1, R13, P3 ;  /* 0x000000013a2f8824 */ /* 0x000fe200018e060d */
[----:B------:R-:W-:Y:S01]  /*b230*/  @!P1 IADD3 R44, P3, R12, R52, RZ ;  /* 0x000000340c2c9210 */ /* 0x000fe20007f7e0ff */
[----:B------:R-:W0:Y:S04]  /*b240*/  @!P1 LDC.64 R56, c[0x0][0x2e8] ;  /* 0x0000ba00ff389b82 */ /* 0x000e280000000a00 */
[----:B------:R-:W-:Y:S01]  /*b250*/  @!P1 IMAD.X R45, R58, 0x1, R7, P3 ;  /* 0x000000013a2d9824 */ /* 0x000fe200018e0607 */
[----:B--2---:R-:W-:-:S04]  /*b260*/  @!P0 LEA R54, P3, R46, R54, 0x1 ;  /* 0x000000362e368211 */ /* 0x004fc800078608ff */
[----:B------:R-:W-:Y:S02]  /*b270*/  @!P0 LEA.HI.X R55, R46, R55, R47, 0x1, P3 ;  /* 0x000000372e378211 */ /* 0x000fe400018f0c2f */
[----:B0-----:R-:W-:-:S04]  /*b280*/  @!P1 LEA R56, P3, R44, R56, 0x1 ;  /* 0x000000382c389211 */ /* 0x001fc800078608ff */
[----:B------:R-:W-:Y:S02]  /*b290*/  @!P1 LEA.HI.X R57, R44, R57, R45, 0x1, P3 ;  /* 0x000000392c399211 */ /* 0x000fe400018f0c2d */
[----:B------:R-:W0:Y:S04]  /*b2a0*/  @!P0 LDS.128 R44, [R5+0x1e400] ;  /* 0x01e40000052c8984 */ /* 0x000e280000000c00 */
[----:B0-----:R2:W-:Y:S04]  /*b2b0*/  @!P0 STG.E.128 desc[UR4][R54.64], R44 ;  /* 0x0000002c36008986 */ /* 0x0015e8000c101d04 */
[----:B------:R2:W-:Y:S02]  /*b2c0*/  @!P1 STG.E.128 desc[UR4][R56.64], R48 ;  /* 0x0000003038009986 */ /* 0x0005e4000c101d04 */
.L_x_6771:
[----:B------:R-:W-:Y:S05]  /*b2d0*/  BSYNC B1 ;  /* 0x0000000000017941 */ /* 0x000fea0003800000 */
.L_x_6770:
[----:B--2---:R-:W-:Y:S01]  /*b2e0*/  VIADD R44, R22, 0x20 ;  /* 0x00000020162c7836 */ /* 0x004fe20000000000 */
[----:B------:R-:W-:Y:S04]  /*b2f0*/  BSSY B1, `(.L_x_6772) ;  /* 0x0000014000017945 */ /* 0x000fe80003800000 */
[----:B------:R-:W-:-:S13]  /*b300*/  ISETP.GE.AND P3, PT, R44, R4, PT ;  /* 0x000000042c00720c */ /* 0x000fda0003f66270 */
[----:B------:R-:W-:Y:S05]  /*b310*/  @P3 BRA `(.L_x_6773) ;  /* 0x0000000000443947 */ /* 0x000fea0003800000 */
[----:B------:R-:W2:Y:S01]  /*b320*/  @!P0 LDC.64 R54, c[0x0][0x2e8] ;  /* 0x0000ba00ff368b82 */ /* 0x000ea20000000a00 */
[----:B------:R-:W-:Y:S01]  /*b330*/  IADD3 R45, P3, R116, R52, RZ ;  /* 0x00000034742d7210 */ /* 0x000fe20007f7e0ff */
[----:B------:R-:W-:-:S04]  /*b340*/  ULDC.64 UR4, c[0x0][0x208] ;  /* 0x0000820000047ab9 */ /* 0x000fc80000000a00 */
[----:B------:R-:W-:Y:S01]  /*b350*/  IMAD.X R48, R58, 0x1, R117, P3 ;  /* 0x000000013a307824 */ /* 0x000fe200018e0675 */
[C---:B------:R-:W-:Y:S01]  /*b360*/  @!P0 IADD3 R46, P3, R45.reuse, R20, RZ ;  /* 0x000000142d2e8210 */ /* 0x040fe20007f7e0ff */
[----:B------:R-:W3:Y:S03]  /*b370*/  @!P1 LDC.64 R56, c[0x0][0x2e8] ;  /* 0x0000ba00ff389b82 */ /* 0x000ee60000000a00 */
[----:B------:R-:W-:Y:S02]  /*b380*/  @!P0 IADD3.X R47, R48, R13, RZ, P3, !PT ;  /* 0x0000000d302f8210 */ /* 0x000fe40001ffe4ff */
[----:B------:R-:W-:-:S05]  /*b390*/  @!P1 IADD3 R44, P3, R45, R12, RZ ;  /* 0x0000000c2d2c9210 */ /* 0x000fca0007f7e0ff */
[----:B------:R-:W-:Y:S02]  /*b3a0*/  @!P1 IMAD.X R45, R48, 0x1, R7, P3 ;  /* 0x00000001302d9824 */ /* 0x000fe400018e0607 */
[----:B0-----:R-:W-:Y:S01]  /*b3b0*/  @!P1 LDS.128 R48, [R5+0x24c00] ;  /* 0x024c000005309984 */ /* 0x001fe20000000c00 */
[----:B--2---:R-:W-:-:S04]  /*b3c0*/  @!P0 LEA R54, P3, R46, R54, 0x1 ;  /* 0x000000362e368211 */ /* 0x004fc800078608ff */
[----:B------:R-:W-:Y:S02]  /*b3d0*/  @!P0 LEA.HI.X R55, R46, R55, R47, 0x1, P3 ;  /* 0x000000372e378211 */ /* 0x000fe400018f0c2f */
[----:B---3--:R-:W-:-:S04]  /*b3e0*/  @!P1 LEA R56, P3, R44, R56, 0x1 ;  /* 0x000000382c389211 */ /* 0x008fc800078608ff */
[----:B------:R-:W-:Y:S02]  /*b3f0*/  @!P1 LEA.HI.X R57, R44, R57, R45, 0x1, P3 ;  /* 0x000000392c399211 */ /* 0x000fe400018f0c2d */
[----:B------:R-:W0:Y:S04]  /*b400*/  @!P0 LDS.128 R44, [R5+0x1f400] ;  /* 0x01f40000052c8984 */ /* 0x000e280000000c00 */
[----:B0-----:R2:W-:Y:S04]  /*b410*/  @!P0 STG.E.128 desc[UR4][R54.64], R44 ;  /* 0x0000002c36008986 */ /* 0x0015e8000c101d04 */
[----:B------:R2:W-:Y:S02]  /*b420*/  @!P1 STG.E.128 desc[UR4][R56.64], R48 ;  /* 0x0000003038009986 */ /* 0x0005e4000c101d04 */
.L_x_6773:
[----:B------:R-:W-:Y:S05]  /*b430*/  BSYNC B1 ;  /* 0x0000000000017941 */ /* 0x000fea0003800000 */
.L_x_6772:
[----:B--2---:R-:W-:Y:S01]  /*b440*/  VIADD R44, R22, 0x40 ;  /* 0x00000040162c7836 */ /* 0x004fe20000000000 */
[----:B------:R-:W-:Y:S04]  /*b450*/  BSSY B1, `(.L_x_6774) ;  /* 0x0000014000017945 */ /* 0x000fe80003800000 */
[----:B------:R-:W-:-:S13]  /*b460*/  ISETP.GE.AND P3, PT, R44, R4, PT ;  /* 0x000000042c00720c */ /* 0x000fda0003f66270 */
[----:B------:R-:W-:Y:S05]  /*b470*/  @P3 BRA `(.L_x_6775) ;  /* 0x0000000000443947 */ /* 0x000fea0003800000 */
[----:B------:R-:W2:Y:S01]  /*b480*/  @!P0 LDC.64 R54, c[0x0][0x2e8] ;  /* 0x0000ba00ff368b82 */ /* 0x000ea20000000a00 */
[----:B------:R-:W-:Y:S01]  /*b490*/  LEA R45, P3, R42, R52, 0x6 ;  /* 0x000000342a2d7211 */ /* 0x000fe200078630ff */
[----:B------:R-:W-:-:S04]  /*b4a0*/  ULDC.64 UR4, c[0x0][0x208] ;  /* 0x0000820000047ab9 */ /* 0x000fc80000000a00 */
[----:B------:R-:W-:Y:S01]  /*b4b0*/  IMAD.X R48, R58, 0x1, R140, P3 ;  /* 0x000000013a307824 */ /* 0x000fe200018e068c */
[C---:B------:R-:W-:Y:S01]  /*b4c0*/  @!P0 IADD3 R46, P3, R45.reuse, R20, RZ ;  /* 0x000000142d2e8210 */ /* 0x040fe20007f7e0ff */
[----:B------:R-:W3:Y:S04]  /*b4d0*/  @!P1 LDC.64 R56, c[0x0][0x2e8] ;  /* 0x0000ba00ff389b82 */ /* 0x000ee80000000a00 */
[----:B------:R-:W-:Y:S01]  /*b4e0*/  @!P0 IMAD.X R47, R48, 0x1, R13, P3 ;  /* 0x00000001302f8824 */ /* 0x000fe200018e060d */
        /* <DEDUP_REMOVED lines=10> */
.L_x_6775:
[----:B------:R-:W-:Y:S05]  /*b590*/  BSYNC B1 ;  /* 0x0000000000017941 */ /* 0x000fea0003800000 */
.L_x_6774:
[----:B--2---:R-:W-:Y:S01]  /*b5a0*/  IADD3 R44, R22, 0x60, RZ ;  /* 0x00000060162c7810 */ /* 0x004fe20007ffe0ff */
[----:B------:R-:W-:Y:S03]  /*b5b0*/  BSSY B1, `(.L_x_6776) ;  /* 0x0000018000017945 */ /* 0x000fe60003800000 */
[----:B------:R-:W-:-:S13]  /*b5c0*/  ISETP.GE.AND P3, PT, R44, R4, PT ;  /* 0x000000042c00720c */ /* 0x000fda0003f66270 */
[----:B------:R-:W-:Y:S05]  /*b5d0*/  @P3 BRA `(.L_x_6777) ;  /* 0x0000000000543947 */ /* 0x000fea0003800000 */
[----:B------:R-:W2:Y:S01]  /*b5e0*/  LDC.64 R44, c[0x0][0x300] ;  /* 0x0000c000ff2c7b82 */ /* 0x000ea20000000a00 */
[----:B------:R-:W-:Y:S01]  /*b5f0*/  IMAD.MOV.U32 R46, RZ, RZ, R52 ;  /* 0x000000ffff2e7224 */ /* 0x000fe200078e0034 */
[----:B------:R-:W-:Y:S01]  /*b600*/  ULDC.64 UR4, c[0x0][0x208] ;  /* 0x0000820000047ab9 */ /* 0x000fe20000000a00 */
[----:B------:R-:W-:-:S05]  /*b610*/  IMAD.MOV.U32 R47, RZ, RZ, R58 ;  /* 0x000000ffff2f7224 */ /* 0x000fca00078e003a */
[----:B------:R-:W3:Y:S08]  /*b620*/  @!P0 LDC.64 R54, c[0x0][0x2e8] ;  /* 0x0000ba00ff368b82 */ /* 0x000ef00000000a00 */
[----:B------:R-:W4:Y:S01]  /*b630*/  @!P1 LDC.64 R56, c[0x0][0x2e8] ;  /* 0x0000ba00ff389b82 */ /* 0x000f220000000a00 */
[----:B--2---:R-:W-:-:S04]  /*b640*/  IMAD.WIDE.U32 R46, R44, 0x60, R46 ;  /* 0x000000602c2e7825 */ /* 0x004fc800078e002e */
[----:B------:R-:W-:-:S04]  /*b650*/  IMAD R45, R45, 0x60, RZ ;  /* 0x000000602d2d7824 */ /* 0x000fc800078e02ff */
[----:B------:R-:W-:Y:S01]  /*b660*/  IMAD.IADD R44, R47, 0x1, R45 ;  /* 0x000000012f2c7824 */ /* 0x000fe200078e022d */
[----:B------:R-:W-:-:S05]  /*b670*/  @!P0 IADD3 R45, P3, R20, R46, RZ ;  /* 0x0000002e142d8210 */ /* 0x000fca0007f7e0ff */
[----:B------:R-:W-:Y:S01]  /*b680*/  @!P0 IMAD.X R48, R44, 0x1, R13, P3 ;  /* 0x000000012c308824 */ /* 0x000fe200018e060d */
[----:B------:R-:W-:-:S05]  /*b690*/  @!P1 IADD3 R46, P3, R12, R46, RZ ;  /* 0x0000002e0c2e9210 */ /* 0x000fca0007f7e0ff */
[----:B------:R-:W-:Y:S01]  /*b6a0*/  @!P1 IMAD.X R44, R44, 0x1, R7, P3 ;  /* 0x000000012c2c9824 */ /* 0x000fe200018e0607 */
[----:B---3--:R-:W-:-:S04]  /*b6b0*/  @!P0 LEA R54, P3, R45, R54, 0x1 ;  /* 0x000000362d368211 */ /* 0x008fc800078608ff */
[----:B------:R-:W-:Y:S02]  /*b6c0*/  @!P0 LEA.HI.X R55, R45, R55, R48, 0x1, P3 ;  /* 0x000000372d378211 */ /* 0x000fe400018f0c30 */
[C---:B----4-:R-:W-:Y:S01]  /*b6d0*/  @!P1 LEA R56, P3, R46.reuse, R56, 0x1 ;  /* 0x000000382e389211 */ /* 0x050fe200078608ff */
[----:B0-----:R-:W-:Y:S03]  /*b6e0*/  @!P1 LDS.128 R48, [R5+0x26c00] ;  /* 0x026c000005309984 */ /* 0x001fe60000000c00 */
[----:B------:R-:W-:Y:S02]  /*b6f0*/  @!P1 LEA.HI.X R57, R46, R57, R44, 0x1, P3 ;  /* 0x000000392e399211 */ /* 0x000fe400018f0c2c */
[----:B------:R-:W0:Y:S04]  /*b700*/  @!P0 LDS.128 R44, [R5+0x21400] ;  /* 0x02140000052c8984 */ /* 0x000e280000000c00 */
[----:B0-----:R2:W-:Y:S04]  /*b710*/  @!P0 STG.E.128 desc[UR4][R54.64], R44 ;  /* 0x0000002c36008986 */ /* 0x0015e8000c101d04 */
[----:B------:R2:W-:Y:S02]  /*b720*/  @!P1 STG.E.128 desc[UR4][R56.64], R48 ;  /* 0x0000003038009986 */ /* 0x0005e4000c101d04 */
.L_x_6777:
[----:B------:R-:W-:Y:S05]  /*b730*/  BSYNC B1 ;  /* 0x0000000000017941 */ /* 0x000fea0003800000 */
.L_x_6776:
[----:B--2---:R-:W-:Y:S01]  /*b740*/  IADD3 R44, R22, 0x80, RZ ;  /* 0x00000080162c7810 */ /* 0x004fe20007ffe0ff */
[----:B------:R-:W-:Y:S03]  /*b750*/  BSSY B1, `(.L_x_6778) ;  /* 0x0000014000017945 */ /* 0x000fe60003800000 */
        /* <DEDUP_REMOVED lines=19> */
.L_x_6779:
[----:B------:R-:W-:Y:S05]  /*b890*/  BSYNC B1 ;  /* 0x0000000000017941 */ /* 0x000fea0003800000 */
.L_x_6778:
[----:B--2---:R-:W-:-:S05]  /*b8a0*/  VIADD R44, R22, 0xa0 ;  /* 0x000000a0162c7836 */ /* 0x004fca0000000000 */
[----:B------:R-:W-:-:S13]  /*b8b0*/  ISETP.GE.AND P3, PT, R44, R4, PT ;  /* 0x000000042c00720c */ /* 0x000fda0003f66270 */
[----:B------:R-:W-:Y:S05]  /*b8c0*/  @P3 BRA `(.L_x_6731) ;  /* 0x0000000000503947 */ /* 0x000fea0003800000 */
[----:B------:R-:W2:Y:S01]  /*b8d0*/  LDC.64 R44, c[0x0][0x300] ;  /* 0x0000c000ff2c7b82 */ /* 0x000ea20000000a00 */
[----:B------:R-:W-:Y:S01]  /*b8e0*/  IMAD.MOV.U32 R53, RZ, RZ, R58 ;  /* 0x000000ffff357224 */ /* 0x000fe200078e003a */
[----:B------:R-:W-:-:S06]  /*b8f0*/  ULDC.64 UR4, c[0x0][0x208] ;  /* 0x0000820000047ab9 */ /* 0x000fcc0000000a00 */
[----:B------:R-:W3:Y:S01]  /*b900*/  @!P1 LDC.64 R54, c[0x0][0x2e8] ;  /* 0x0000ba00ff369b82 */ /* 0x000ee20000000a00 */
[----:B--2---:R-:W-:-:S04]  /*b910*/  IMAD.WIDE.U32 R52, R44, 0xa0, R52 ;  /* 0x000000a02c347825 */ /* 0x004fc800078e0034 */
[----:B------:R-:W-:Y:S01]  /*b920*/  IMAD R45, R45, 0xa0, RZ ;  /* 0x000000a02d2d7824 */ /* 0x000fe200078e02ff */
[----:B------:R-:W-:-:S04]  /*b930*/  @!P0 IADD3 R46, P3, R20, R52, RZ ;  /* 0x00000034142e8210 */ /* 0x000fc80007f7e0ff */
[----:B------:R-:W-:-:S05]  /*b940*/  IADD3 R48, R53, R45, RZ ;  /* 0x0000002d35307210 */ /* 0x000fca0007ffe0ff */
[----:B------:R-:W-:Y:S01]  /*b950*/  @!P0 IMAD.X R47, R48, 0x1, R13, P3 ;  /* 0x00000001302f8824 */ /* 0x000fe200018e060d */
[----:B------:R-:W-:Y:S02]  /*b960*/  @!P1 IADD3 R44, P3, R12, R52, RZ ;  /* 0x000000340c2c9210 */ /* 0x000fe40007f7e0ff */
[----:B------:R-:W2:Y:S03]  /*b970*/  @!P0 LDC.64 R52, c[0x0][0x2e8] ;  /* 0x0000ba00ff348b82 */ /* 0x000ea60000000a00 */
        /* <DEDUP_REMOVED lines=9> */
.L_x_6731:
[----:B------:R-:W-:Y:S05]  /*ba10*/  BSYNC B0 ;  /* 0x0000000000007941 */ /* 0x000fea0003800000 */
.L_x_6673:
        /* <DEDUP_REMOVED lines=17> */
.L_x_6781:
[----:B------:R-:W-:Y:S05]  /*bb30*/  BSYNC B0 ;  /* 0x0000000000007941 */ /* 0x000fea0003800000 */
.L_x_6780:
[----:B------:R-:W1:Y:S01]  /*bb40*/  SYNCS.PHASECHK.TRANS64.TRYWAIT P2, [R3+URZ+0x348b0], R0 ;  /* 0x0348b000030075a7 */ /* 0x000e62000804017f */
[----:B------:R-:W-:Y:S01]  /*bb50*/  ULDC UR61, c[0x0][0x2f4] ;  /* 0x0000bd00003d7ab9 */ /* 0x000fe20000000800 */
[----:B------:R-:W-:Y:S01]  /*bb60*/  ULDC.64 UR38, c[0x0][0x328] ;  /* 0x0000ca0000267ab9 */ /* 0x000fe20000000a00 */
[----:B------:R-:W-:Y:S01]  /*bb70*/  ULDC.64 UR36, c[0x0][0x318] ;  /* 0x0000c60000247ab9 */ /* 0x000fe20000000a00 */
[----:B------:R-:W-:Y:S01]  /*bb80*/  BSSY B0, `(.L_x_6782) ;  /* 0x0000003000007945 */ /* 0x000fe20003800000 */
[----:B------:R-:W-:-:S03]  /*bb90*/  IMAD.WIDE R48, R24, 0xb0, R118 ;  /* 0x000000b018307825 */ /* 0x000fc600078e0276 */
[----:B-1----:R-:W-:Y:S05]  /*bba0*/  @!P2 BRA `(.L_x_6783) ;  /* 0x000001c000c8a947 */ /* 0x002fea0003800000 */
.L_x_7056:
[----:B------:R-:W-:Y:S05]  /*bbb0*/  BSYNC B0 ;  /* 0x0000000000007941 */ /* 0x000fea0003800000 */
.L_x_6782:
[----:B------:R-:W-:Y:S01]  /*bbc0*/  ISETP.GE.AND P2, PT, R22, R4, PT ;  /* 0x000000041600720c */ /* 0x000fe20003f46270 */
[----:B------:R-:W-:-:S12]  /*bbd0*/  BSSY B0, `(.L_x_6784) ;  /* 0x0000011000007945 */ /* 0x000fd80003800000 */
[----:B------:R-:W-:Y:S05]  /*bbe0*/  @P2 BRA `(.L_x_6785) ;  /* 0x00000000003c2947 */ /* 0x000fea0003800000 */
[----:B------:R-:W-:Y:S01]  /*bbf0*/  IMAD R47, R49, UR38, RZ ;  /* 0x00000026312f7c24 */ /* 0x000fe2000f8e02ff */
[----:B------:R-:W-:Y:S01]  /*bc00*/  ULDC.64 UR4, c[0x0][0x208] ;  /* 0x0000820000047ab9 */ /* 0x000fe20000000a00 */
[----:B0-----:R-:W-:Y:S02]  /*bc10*/  IMAD.MOV.U32 R44, RZ, RZ, R102 ;  /* 0x000000ffff2c7224 */ /* 0x001fe400078e0066 */
[----:B------:R-:W-:Y:S02]  /*bc20*/  IMAD.MOV.U32 R45, RZ, RZ, R6 ;  /* 0x000000ffff2d7224 */ /* 0x000fe400078e0006 */
[C---:B------:R-:W-:Y:S02]  /*bc30*/  IMAD R47, R48.reuse, UR39, R47 ;  /* 0x00000027302f7c24 */ /* 0x040fe4000f8e022f */
[----:B------:R-:W-:-:S05]  /*bc40*/  IMAD.WIDE.U32 R44, R48, UR38, R44 ;  /* 0x00000026302c7c25 */ /* 0x000fca000f8e002c */
[----:B------:R-:W-:Y:S02]  /*bc50*/  IADD3 R45, R45, R47, RZ ;  /* 0x0000002f2d2d7210 */ /* 0x000fe40007ffe0ff */
[----:B------:R-:W-:-:S04]  /*bc60*/  LEA R50, P2, R44, UR36, 0x1 ;  /* 0x000000242c327c11 */ /* 0x000fc8000f8408ff */
[----:B------:R-:W-:Y:S02]  /*bc70*/  LEA.HI.X R51, R44, UR37, R45, 0x1, P2 ;  /* 0x000000252c337c11 */ /* 0x000fe400090f0c2d */
[----:B------:R-:W-:-:S13]  /*bc80*/  ISETP.GE.AND P2, PT, R16, UR61, PT ;  /* 0x0000003d10007c0c */ /* 0x000fda000bf46270 */
[----:B------:R-:W0:Y:S04]  /*bc90*/  @!P2 LDS.128 R44, [R5+0x400] ;  /* 0x00040000052ca984 */ /* 0x000e280000000c00 */
[----:B0-----:R-:W-:Y:S01]  /*bca0*/  @!P2 STG.E.128 desc[UR4][R50.64], R44 ;  /* 0x0000002c3200a986 */ /* 0x001fe2000c101d04 */
[----:B------:R-:W-:-:S13]  /*bcb0*/  ISETP.GE.AND P2, PT, R221, UR61, PT ;  /* 0x0000003ddd007c0c */ /* 0x000fda000bf46270 */
[----:B------:R-:W0:Y:S04]  /*bcc0*/  @!P2 LDS.128 R44, [R5+0x5c00] ;  /* 0x005c0000052ca984 */ /* 0x000e280000000c00 */
[----:B0-----:R2:W-:Y:S02]  /*bcd0*/  @!P2 STG.E.128 desc[UR4][R50.64+0x80], R44 ;  /* 0x0000802c3200a986 */ /* 0x0015e4000c101d04 */
.L_x_6785:
[----:B------:R-:W-:Y:S05]  /*bce0*/  BSYNC B0 ;  /* 0x0000000000007941 */ /* 0x000fea0003800000 */
.L_x_6784:
[----:B-1----:R-:W-:Y:S01]  /*bcf0*/  VIADD R0, R22, 0x20 ;  /* 0x0000002016007836 */ /* 0x002fe20000000000 */
[----:B------:R-:W-:Y:S04]  /*bd00*/  BSSY B0, `(.L_x_6786) ;  /* 0x0000014000007945 */ /* 0x000fe80003800000 */
[----:B------:R-:W-:-:S13]  /*bd10*/  ISETP.GE.AND P2, PT, R0, R4, PT ;  /* 0x000000040000720c */ /* 0x000fda0003f46270 */
[----:B------:R-:W-:Y:S05]  /*bd20*/  @P2 BRA `(.L_x_6787) ;  /* 0x0000000000442947 */ /* 0x000fea0003800000 */
[----:B--2---:R-:W-:Y:S01]  /*bd30*/  IADD3 R47, P2, R48, 0x20, RZ ;  /* 0x00000020302f7810 */ /* 0x004fe20007f5e0ff */
[----:B0-----:R-:W-:Y:S01]  /*bd40*/  IMAD.MOV.U32 R44, RZ, RZ, R102 ;  /* 0x000000ffff2c7224 */ /* 0x001fe200078e0066 */
[----:B------:R-:W-:Y:S01]  /*bd50*/  ULDC.64 UR4, c[0x0][0x208] ;  /* 0x0000820000047ab9 */ /* 0x000fe20000000a00 */
[----:B------:R-:W-:Y:S02]  /*bd60*/  IMAD.MOV.U32 R45, RZ, RZ, R6 ;  /* 0x000000ffff2d7224 */ /* 0x000fe400078e0006 */
[----:B------:R-:W-:Y:S02]  /*bd70*/  IMAD.X R0, RZ, RZ, R49, P2 ;  /* 0x000000ffff007224 */ /* 0x000fe400010e0631 */
[----:B------:R-:W-:-:S04]  /*bd80*/  IMAD.WIDE.U32 R44, R47, UR38, R44 ;  /* 0x000000262f2c7c25 */ /* 0x000fc8000f8e002c */
[----:B------:R-:W-:Y:S01]  /*bd90*/  IMAD R0, R0, UR38, RZ ;  /* 0x0000002600007c24 */ /* 0x000fe2000f8e02ff */
[----:B------:R-:W-:-:S03]  /*bda0*/  LEA R50, P2, R44, UR36, 0x1 ;  /* 0x000000242c327c11 */ /* 0x000fc6000f8408ff */
[----:B------:R-:W-:-:S04]  /*bdb0*/  IMAD R47, R47, UR39, R0 ;  /* 0x000000272f2f7c24 */ /* 0x000fc8000f8e0200 */
[----:B------:R-:W-:-:S05]  /*bdc0*/  IMAD.IADD R45, R45, 0x1, R47 ;  /* 0x000000012d2d7824 */ /* 0x000fca00078e022f */
[----:B------:R-:W-:Y:S02]  /*bdd0*/  LEA.HI.X R51, R44, UR37, R45, 0x1, P2 ;  /* 0x000000252c337c11 */ /* 0x000fe400090f0c2d */
[----:B------:R-:W-:-:S13]  /*bde0*/  ISETP.GE.AND P2, PT, R16, UR61, PT ;  /* 0x0000003d10007c0c */ /* 0x000fda000bf46270 */
[----:B------:R-:W0:Y:S04]  /*bdf0*/  @!P2 LDS.128 R44, [R5+0x1400] ;  /* 0x00140000052ca984 */ /* 0x000e280000000c00 */
[----:B0-----:R-:W-:Y:S01]  /*be00*/  @!P2 STG.E.128 desc[UR4][R50.64], R44 ;  /* 0x0000002c3200a986 */ /* 0x001fe2000c101d04 */
[----:B------:R-:W-:-:S13]  /*be10*/  ISETP.GE.AND P2, PT, R221, UR61, PT ;  /* 0x0000003ddd007c0c */ /* 0x000fda000bf46270 */
[----:B------:R-:W0:Y:S04]  /*be20*/  @!P2 LDS.128 R44, [R5+0x6c00] ;  /* 0x006c0000052ca984 */ /* 0x000e280000000c00 */
[----:B0-----:R1:W-:Y:S02]  /*be30*/  @!P2 STG.E.128 desc[UR4][R50.64+0x80], R44 ;  /* 0x0000802c3200a986 */ /* 0x0013e4000c101d04 */
.L_x_6787:
[----:B------:R-:W-:Y:S05]  /*be40*/  BSYNC B0 ;  /* 0x0000000000007941 */ /* 0x000fea0003800000 */
.L_x_6786:
[----:B------:R-:W-:Y:S01]  /*be50*/  IADD3 R0, R22, 0x40, RZ ;  /* 0x0000004016007810 */ /* 0x000fe20007ffe0ff */
[----:B------:R-:W-:Y:S03]  /*be60*/  BSSY B0, `(.L_x_6788) ;  /* 0x0000014000007945 */ /* 0x000fe60003800000 */
[----:B------:R-:W-:-:S13]  /*be70*/  ISETP.GE.AND P2, PT, R0, R4, PT ;  /* 0x000000040000720c */ /* 0x000fda0003f46270 */
[----:B------:R-:W-:Y:S05]  /*be80*/  @P2 BRA `(.L_x_6789) ;  /* 0x0000000000442947 */ /* 0x000fea0003800000 */
[----:B-12---:R-:W-:Y:S01]  /*be90*/  IADD3 R47, P2, R48, 0x40, RZ ;  /* 0x00000040302f7810 */ /* 0x006fe20007f5e0ff */
        /* <DEDUP_REMOVED lines=16> */
.L_x_6789:
[----:B------:R-:W-:Y:S05]  /*bfa0*/  BSYNC B0 ;  /* 0x0000000000007941 */ /* 0x000fea0003800000 */
.L_x_6788:
[----:B------:R-:W-:Y:S01]  /*bfb0*/  VIADD R0, R22, 0x60 ;  /* 0x0000006016007836 */ /* 0x000fe20000000000 */
[----:B------:R-:W-:Y:S04]  /*bfc0*/  BSSY B0, `(.L_x_6790) ;  /* 0x0000014000007945 */ /* 0x000fe80003800000 */
[----:B------:R-:W-:-:S13]  /*bfd0*/  ISETP.GE.AND P2, PT, R0, R4, PT ;  /* 0x000000040000720c */ /* 0x000fda0003f46270 */
[----:B------:R-:W-:Y:S05]  /*bfe0*/  @P2 BRA `(.L_x_6791) ;  /* 0x0000000000442947 */ /* 0x000fea0003800000 */
[----:B-123--:R-:W-:Y:S01]  /*bff0*/  IADD3 R47, P2, R48, 0x60, RZ ;  /* 0x00000060302f7810 */ /* 0x00efe20007f5e0ff */
[----:B0-----:R-:W-:Y:S01]  /*c000*/  IMAD.MOV.U32 R44, RZ, RZ, R102 ;  /* 0x000000ffff2c7224 */ /* 0x001fe200078e0066 */
[----:B------:R-:W-:Y:S01]  /*c010*/  ULDC.64 UR4, c[0x0][0x208] ;  /* 0x0000820000047ab9 */ /* 0x000fe20000000a00 */
[----:B------:R-:W-:Y:S01]  /*c020*/  IMAD.MOV.U32 R45, RZ, RZ, R6 ;  /* 0x000000ffff2d7224 */ /* 0x000fe200078e0006 */
[----:B------:R-:W-:Y:S01]  /*c030*/  IADD3.X R0, RZ, R49, RZ, P2, !PT ;  /* 0x00000031ff007210 */ /* 0x000fe200017fe4ff */
        /* <DEDUP_REMOVED lines=12> */
.L_x_6791:
[----:B------:R-:W-:Y:S05]  /*c100*/  BSYNC B0 ;  /* 0x0000000000007941 */ /* 0x000fea0003800000 */
.L_x_6790:
[----:B------:R-:W-:Y:S01]  /*c110*/  VIADD R0, R22, 0x80 ;  /* 0x0000008016007836 */ /* 0x000fe20000000000 */
[----:B------:R-:W-:Y:S04]  /*c120*/  BSSY B0, `(.L_x_6792) ;  /* 0x0000014000007945 */ /* 0x000fe80003800000 */
[----:B------:R-:W-:-:S13]  /*c130*/  ISETP.GE.AND P2, PT, R0, R4, PT ;  /* 0x000000040000720c */ /* 0x000fda0003f46270 */
[----:B------:R-:W-:Y:S05]  /*c140*/  @P2 BRA `(.L_x_6793) ;  /* 0x0000000000442947 */ /* 0x000fea0003800000 */
[----:B-1234-:R-:W-:Y:S01]  /*c150*/  IADD3 R47, P2, R48, 0x80, RZ ;  /* 0x00000080302f7810 */ /* 0x01efe20007f5e0ff */
[----:B------:R-:W-:Y:S01]  /*c160*/  IMAD.MOV.U32 R45, RZ, RZ, R6 ;  /* 0x000000ffff2d7224 */ /* 0x000fe200078e0006 */
[----:B0-----:R-:W-:Y:S01]  /*c170*/  MOV R44, R102 ;  /* 0x00000066002c7202 */ /* 0x001fe20000000f00 */
[----:B------:R-:W-:Y:S02]  /*c180*/  ULDC.64 UR4, c[0x0][0x208] ;  /* 0x0000820000047ab9 */ /* 0x000fe40000000a00 */
        /* <DEDUP_REMOVED lines=13> */
.L_x_6793:
[----:B------:R-:W-:Y:S05]  /*c260*/  BSYNC B0 ;  /* 0x0000000000007941 */ /* 0x000fea0003800000 */
.L_x_6792:
[----:B------:R-:W-:Y:S01]  /*c270*/  VIADD R0, R22, 0xa0 ;  /* 0x000000a016007836 */ /* 0x000fe20000000000 */
[----:B------:R-:W-:Y:S04]  /*c280*/  BSSY B0, `(.L_x_6794) ;  /* 0x0000014000007945 */ /* 0x000fe80003800000 */
[----:B------:R-:W-:-:S13]  /*c290*/  ISETP.GE.AND P2, PT, R0, R4, PT ;  /* 0x000000040000720c */ /* 0x000fda0003f46270 */
[----:B------:R-:W-:Y:S05]  /*c2a0*/  @P2 BRA `(.L_x_6795) ;  /* 0x0000000000442947 */ /* 0x000fea0003800000 */
[----:B01234-:R-:W-:Y:S01]  /*c2b0*/  IADD3 R47, P2, R48, 0xa0, RZ ;  /* 0x000000a0302f7810 */ /* 0x01ffe20007f5e0ff */
[----:B------:R-:W-:Y:S01]  /*c2c0*/  IMAD.MOV.U32 R44, RZ, RZ, R102 ;  /* 0x000000ffff2c7224 */ /* 0x000fe200078e0066 */
[----:B------:R-:W-:Y:S01]  /*c2d0*/  MOV R45, R6 ;  /* 0x00000006002d7202 */ /* 0x000fe20000000f00 */
[----:B------:R-:W-:Y:S02]  /*c2e0*/  ULDC.64 UR4, c[0x0][0x208] ;  /* 0x0000820000047ab9 */ /* 0x000fe40000000a00 */
        /* <DEDUP_REMOVED lines=13> */
.L_x_6795:
[----:B------:R-:W-:Y:S05]  /*c3c0*/  BSYNC B0 ;  /* 0x0000000000007941 */ /* 0x000fea0003800000 */
.L_x_6794:
[----:B------:R-:W5:Y:S01]  /*c3d0*/  LDL R0, [R1] ;  /* 0x0000000001007983 */ /* 0x000f620000100800 */
[----:B------:R-:W-:Y:S02]  /*c3e0*/  VIADD R23, R23, 0x1 ;  /* 0x0000000117177836 */ /* 0x000fe40000000000 */
[----:B------:R-:W-:Y:S01]  /*c3f0*/  @!P3 VIADD R3, R3, 0x348c0 ;  /* 0x000348c00303b836 */ /* 0x000fe20000000000 */
        /* <DEDUP_REMOVED lines=11> */
[----:B-----5:R-:W-:Y:S02]  /*c4b0*/  LOP3.LUT P4, RZ, R0, 0x10, RZ, 0xc0, !PT ;  /* 0x0000001000ff7812 */ /* 0x020fe4000788c0ff */
[----:B------:R-:W-:-:S04]  /*c4c0*/  SEL R0, RZ, 0x1, P2 ;  /* 0x00000001ff007807 */ /* 0x000fc80001000000 */
[----:B------:R-:W-:-:S07]  /*c4d0*/  LOP3.LUT R223, R223, R0, RZ, 0x3c, !PT ;  /* 0x00000000dfdf7212 */ /* 0x000fce00078e3cff */
[----:B-1----:R-:W-:Y:S05]  /*c4e0*/  @P4 BRA `(.L_x_6796) ;  /* 0xffffff6800144947 */ /* 0x002fea000383ffff */
[----:B------:R-:W1:Y:S01]  /*c4f0*/  S2R R4, SR_TID.X ;  /* 0x0000000000047919 */ /* 0x000e620000002100 */
[----:B------:R-:W-:Y:S02]  /*c500*/  PLOP3.LUT P0, PT, PT, PT, PT, 0x8, 0x0 ;  /* 0x000000000000781c */ /* 0x000fe40003f0e170 */
[----:B-1----:R-:W-:-:S04]  /*c510*/  SHF.R.U32.HI R4, RZ, 0x7, R4 ;  /* 0x00000007ff047819 */ /* 0x002fc80000011604 */
[----:B------:R-:W-:-:S13]  /*c520*/  ISETP.NE.AND P4, PT, R4, 0x1, PT ;  /* 0x000000010400780c */ /* 0x000fda0003f85270 */
[----:B------:R-:W-:Y:S06]  /*c530*/  @!P4 BAR.ARV 0x9, 0x100 ;  /* 0x024400000000cb1d */ /* 0x000fec0000002000 */
.L_x_6668:
[----:B------:R-:W-:Y:S01]  /*c540*/  IMAD.MOV.U32 R3, RZ, RZ, RZ ;  /* 0x000000ffff037224 */ /* 0x000fe200078e00ff */
[----:B------:R-:W-:Y:S06]  /*c550*/  @P0 BRA `(.L_x_6797) ;  /* 0x00000000000c0947 */ /* 0x000fec0003800000 */
[----:B------:R-:W1:Y:S01]  /*c560*/  FENCE.VIEW.ASYNC.G ;  /* 0x00000000000073c6 */ /* 0x000e620000000100 */
[----:B------:R-:W-:Y:S05]  /*c570*/  WARPSYNC.ALL ;  /* 0x0000000000007948 */ /* 0x000fea0003800000 */
[----:B-1----:R-:W-:Y:S06]  /*c580*/  BAR.ARV 0xc, 0x180 ;  /* 0x0306000000007b1d */ /* 0x002fec0000002000 */
.L_x_6797:
[----:B------:R-:W2:Y:S01]  /*c590*/  LDL R0, [R1] ;  /* 0x0000000001007983 */ /* 0x000ea20000100800 */
[----:B------:R-:W-:Y:S01]  /*c5a0*/  BSSY B0, `(.L_x_6798) ;  /* 0x0000021000007945 */ /* 0x000fe20003800000 */
[----:B--2---:R-:W-:-:S13]  /*c5b0*/  LOP3.LUT P0, RZ, R0, 0x40, RZ, 0xc0, !PT ;  /* 0x0000004000ff7812 */ /* 0x004fda000780c0ff */
[----:B------:R-:W-:Y:S05]  /*c5c0*/  @!P0 BRA `(.L_x_6799) ;  /* 0x0000000000788947 */ /* 0x000fea0003800000 */
[----:B------:R-:W2:Y:S01]  /*c5d0*/  LDL R0, [R1+0x60] ;  /* 0x0000600001007983 */ /* 0x000ea20000100800 */
[----:B------:R-:W-:Y:S01]  /*c5e0*/  ULDC UR4, c[0x0][0x9f0] ;  /* 0x00027c0000047ab9 */ /* 0x000fe20000000800 */
[----:B--2---:R-:W-:-:S04]  /*c5f0*/  ISETP.NE.AND P0, PT, R0, RZ, PT ;  /* 0x000000ff0000720c */ /* 0x004fc80003f05270 */
        /* <DEDUP_REMOVED lines=27> */
.L_x_6799:
[----:B------:R-:W-:Y:S05]  /*c7b0*/  BSYNC B0 ;  /* 0x0000000000007941 */ /* 0x000fea0003800000 */
.L_x_6798:
        /* <DEDUP_REMOVED lines=20> */
[----:B0--34-:R-:W-:Y:S02]  /*c900*/  CS2R R50, SRZ ;  /* 0x0000000000327805 */ /* 0x019fe4000001ff00 */
        /* <DEDUP_REMOVED lines=13> */
[----:B--2---:R-:W-:Y:S02]  /*c9e0*/  IMAD R4, R0, R3, RZ ;  /* 0x0000000300047224 */ /* 0x004fe400078e02ff */
[----:B------:R-:W-:-:S03]  /*c9f0*/  IMAD.MOV.U32 R0, RZ, RZ, RZ ;  /* 0x000000ffff007224 */ /* 0x000fc600078e00ff */
[----:B------:R0:W-:Y:S01]  /*ca00*/  STL [R1+0x4], R4 ;  /* 0x0000040401007387 */ /* 0x0001e20000100800 */
[----:B------:R-:W-:Y:S01]  /*ca10*/  VIADDMNMX R160, R4, R3, R160, PT ;  /* 0x0000000304a07246 */ /* 0x000fe200038001a0 */
[----:B------:R-:W-:-:S03]  /*ca20*/  IMAD.MOV.U32 R3, RZ, RZ, RZ ;  /* 0x000000ffff037224 */ /* 0x000fc600078e00ff */
[----:B------:R-:W-:-:S13]  /*ca30*/  ISETP.GT.AND P1, PT, R160, R4, PT ;  /* 0x00000004a000720c */ /* 0x000fda0003f24270 */
[----:B0-----:R-:W-:Y:S05]  /*ca40*/  @!P1 BRA `(.L_x_6800) ;  /* 0x0000010000f89947 */ /* 0x001fea0003800000 */
[----:B------:R-:W-:-:S03]  /*ca50*/  UMOV UR4, 0xffffffff ;  /* 0xffffffff00047882 */ /* 0x000fc60000000000 */
[----:B------:R-:W-:Y:S05]  /*ca60*/  BRA.DIV UR4, `(.L_x_6801) ;  /* 0x000001b6042c7947 */ /* 0x000fea000b800000 */
[----:B------:R-:W0:Y:S02]  /*ca70*/  S2R R3, SR_TID.X ;  /* 0x0000000000037919 */ /* 0x000e240000002100 */
[----:B0-----:R-:W-:-:S05]  /*ca80*/  VIADD R3, R3, 0xffffff80 ;  /* 0xffffff8003037836 */ /* 0x001fca0000000000 */
[----:B------:R-:W-:-:S04]  /*ca90*/  SHF.R.S32.HI R0, RZ, 0x1f, R3 ;  /* 0x0000001fff007819 */ /* 0x000fc80000011403 */
[----:B------:R-:W-:-:S04]  /*caa0*/  LEA.HI R0, R0, R3, RZ, 0x7 ;  /* 0x0000000300007211 */ /* 0x000fc800078f38ff */
[----:B------:R-:W-:-:S06]  /*cab0*/  SHF.R.S32.HI R0, RZ, 0x7, R0 ;  /* 0x00000007ff007819 */ /* 0x000fcc0000011400 */
[----:B------:R-:W0:Y:S04]  /*cac0*/  SHFL.IDX PT, R0, R0, RZ, 0x1f ;  /* 0x00001fff00007589 */ /* 0x000e2800000e0000 */
[----:B0-----:R1:W-:Y:S02]  /*cad0*/  STL [R1+0x18], R0 ;  /* 0x0000180001007387 */ /* 0x0013e40000100800 */
.L_x_7059:
[----:B-1----:R-:W2:Y:S04]  /*cae0*/  LDL R0, [R1+0x78] ;  /* 0x0000780001007983 */ /* 0x002ea80000100800 */
[----:B------:R-:W3:Y:S01]  /*caf0*/  LDL R3, [R1+0x18] ;  /* 0x0000180001037983 */ /* 0x000ee20000100800 */
[----:B--2---:R-:W-:Y:S02]  /*cb00*/  R2UR UR4, R0 ;  /* 0x00000000000472ca */ /* 0x004fe400000e0000 */
[----:B---3--:R-:W-:-:S04]  /*cb10*/  LEA.HI R0, R3, R3, RZ, 0x1 ;  /* 0x0000000303007211 */ /* 0x008fc800078f08ff */
[----:B------:R-:W-:-:S07]  /*cb20*/  LOP3.LUT R0, R0, 0x1e, RZ, 0xc0, !PT ;  /* 0x0000001e00007812 */ /* 0x000fce00078ec0ff */
[----:B------:R-:W-:Y:S01]  /*cb30*/  ULOP3.LUT UP0, URZ, UR4, 0x9f, URZ, 0xc0, !UPT ;  /* 0x0000009f043f7892 */ /* 0x000fe2000f80c03f */
[----:B------:R-:W-:-:S05]  /*cb40*/  IMAD.IADD R0, R3, 0x1, -R0 ;  /* 0x0000000103007824 */ /* 0x000fca00078e0a00 */
[----:B------:R-:W-:Y:S02]  /*cb50*/  PLOP3.LUT P0, PT, PT, PT, UP0, 0x80, 0x0 ;  /* 0x000000000000781c */ /* 0x000fe40003f0f008 */
[----:B------:R-:W-:-:S04]  /*cb60*/  LEA R0, R0, UR4, 0xd ;  /* 0x0000000400007c11 */ /* 0x000fc8000f8e68ff */
[----:B------:R-:W-:-:S04]  /*cb70*/  SHF.R.U32.HI R0, RZ, 0x4, R0 ;  /* 0x00000004ff007819 */ /* 0x000fc80000011600 */
[----:B------:R-:W-:-:S03]  /*cb80*/  LOP3.LUT R28, R0, 0x3fff, RZ, 0xc0, !PT ;  /* 0x00003fff001c7812 */ /* 0x000fc600078ec0ff */
[----:B------:R-:W-:Y:S05]  /*cb90*/  @!P0 BRA `(.L_x_6802) ;  /* 0x0000000000408947 */ /* 0x000fea0003800000 */
[----:B------:R-:W-:Y:S01]  /*cba0*/  MOV R0, 0x0 ;  /* 0x0000000000007802 */ /* 0x000fe20000000f00 */
[----:B------:R-:W-:Y:S01]  /*cbb0*/  ULDC.64 UR4, c[0x4][0x1b8] ;  /* 0x01006e0000047ab9 */ /* 0x000fe20000000a00 */
[----:B------:R-:W-:Y:S01]  /*cbc0*/  ULDC.64 UR6, c[0x4][0x1c0] ;  /* 0x0100700000067ab9 */ /* 0x000fe20000000a00 */
[----:B------:R-:W-:Y:S01]  /*cbd0*/  MOV R4, UR4 ;  /* 0x0000000400047c02 */ /* 0x000fe20008000f00 */
[----:B0-----:R0:W1:Y:S01]  /*cbe0*/  LDC.64 R14, c[0x4][R0] ;  /* 0x01000000000e7b82 */ /* 0x0010620000000a00 */
        /* <DEDUP_REMOVED lines=11> */
.L_x_6802:
        /* <DEDUP_REMOVED lines=8> */
[----:B------:R1:W2:Y:S03]  /*cd20*/  SYNCS.PHASECHK.TRANS64.TRYWAIT P0, [R2+URZ+0x34800], R3 ;  /* 0x03480003020075a7 */ /* 0x0002a6000800017f */
[----:B--2---:R-:W-:Y:S05]  /*cd30*/  @!P0 NANOSLEEP.SYNCS 0x989680 ;  /* 0x009896800000895d */ /* 0x004fea0003900000 */
[----:B------:R-:W2:Y:S01]  /*cd40*/  @!P0 SYNCS.PHASECHK.TRANS64 P0, [R2+URZ+0x34800], R3 ;  /* 0x03480003020085a7 */ /* 0x000ea2000800007f */
[----:B------:R-:W-:Y:S04]  /*cd50*/  BSSY B0, `(.L_x_6804) ;  /* 0x0000006000007945 */ /* 0x000fe80003800000 */
[----:B--2---:R-:W-:Y:S05]  /*cd60*/  @P0 BRA `(.L_x_6805) ;  /* 0x0000000000100947 */ /* 0x004fea0003800000 */
.L_x_6806:
[----:B--2---:R2:W3:Y:S02]  /*cd70*/  SYNCS.PHASECHK.TRANS64.TRYWAIT P0, [R2+URZ+0x34800], R3 ;  /* 0x03480003020075a7 */ /* 0x0044e4000800017f */
[----:B---3--:R-:W-:Y:S05]  /*cd80*/  @!P0 NANOSLEEP.SYNCS 0x989680 ;  /* 0x009896800000895d */ /* 0x008fea0003900000 */
[----:B------:R-:W3:Y:S02]  /*cd90*/  @!P0 SYNCS.PHASECHK.TRANS64 P0, [R2+URZ+0x34800], R3 ;  /* 0x03480003020085a7 */ /* 0x000ee4000800007f */
[----:B---3--:R-:W-:Y:S05]  /*cda0*/  @!P0 BRA `(.L_x_6806) ;  /* 0xfffffffc00f08947 */ /* 0x008fea000383ffff */
.L_x_6805:
[----:B------:R-:W-:Y:S05]  /*cdb0*/  BSYNC B0 ;  /* 0x0000000000007941 */ /* 0x000fea0003800000 */
.L_x_6804:
[----:B------:R-:W-:Y:S05]  /*cdc0*/  BRA `(.L_x_6807) ;  /* 0x0000003c00287947 */ /* 0x000fea0003800000 */
.L_x_6803:
[----:B------:R-:W2:Y:S01]  /*cdd0*/  LDL R29, [R1+0x78] ;  /* 0x00007800011d7983 */ /* 0x000ea20000100800 */
[----:B-----5:R-:W-:Y:S01]  /*cde0*/  SHF.R.S32.HI R0, RZ, 0x1f, R147 ;  /* 0x0000001fff007819 */ /* 0x020fe20000011493 */
[----:B------:R-:W-:Y:S01]  /*cdf0*/  ULDC.64 UR4, c[0x0][0x3f8] ;  /* 0x0000fe0000047ab9 */ /* 0x000fe20000000a00 */
[----:B------:R-:W-:Y:S01]  /*ce00*/  ULDC.64 UR6, c[0x0][0x408] ;  /* 0x0001020000067ab9 */ /* 0x000fe20000000a00 */
[----:B------:R-:W-:-:S04]  /*ce10*/  IMAD.WIDE.U32 R4, R147, UR4, RZ ;  /* 0x0000000493047c25 */ /* 0x000fc8000f8e00ff */
[C---:B------:R-:W-:Y:S02]  /*ce20*/  IMAD R6, R0.reuse, UR4, RZ ;  /* 0x0000000400067c24 */ /* 0x040fe4000f8e02ff */
[----:B------:R-:W-:Y:S02]  /*ce30*/  IMAD R0, R0, UR6, RZ ;  /* 0x0000000600007c24 */ /* 0x000fe4000f8e02ff */
[C---:B------:R-:W-:Y:S01]  /*ce40*/  IMAD R25, R147.reuse, UR5, R6 ;  /* 0x0000000593197c24 */ /* 0x040fe2000f8e0206 */
[----:B------:R-:W-:Y:S01]  /*ce50*/  ULDC.64 UR4, c[0x0][0x3e8] ;  /* 0x0000fa0000047ab9 */ /* 0x000fe20000000a00 */
[C---:B------:R-:W-:Y:S01]  /*ce60*/  IMAD R27, R147.reuse, UR7, R0 ;  /* 0x00000007931b7c24 */ /* 0x040fe2000f8e0200 */
[----:B------:R-:W-:Y:S01]  /*ce70*/  LEA R24, P0, R4, UR4, 0x1 ;  /* 0x0000000404187c11 */ /* 0x000fe2000f8008ff */
[----:B------:R-:W-:Y:S01]  /*ce80*/  IMAD.WIDE.U32 R6, R147, UR6, RZ ;  /* 0x0000000693067c25 */ /* 0x000fe2000f8e00ff */
[----:B------:R-:W-:-:S03]  /*ce90*/  ULDC.64 UR6, c[0x0][0x400] ;  /* 0x0001000000067ab9 */ /* 0x000fc60000000a00 */
[----:B------:R-:W-:Y:S01]  /*cea0*/  IMAD.IADD R25, R25, 0x1, R5 ;  /* 0x0000000119197824 */ /* 0x000fe200078e0205 */
[----:B------:R-:W-:Y:S01]  /*ceb0*/  LEA R26, P1, R6, UR6, 0x1 ;  /* 0x00000006061a7c11 */ /* 0x000fe2000f8208ff */
[----:B------:R-:W-:-:S03]  /*cec0*/  IMAD.IADD R27, R27, 0x1, R7 ;  /* 0x000000011b1b7824 */ /* 0x000fc600078e0207 */
[----:B------:R-:W-:Y:S02]  /*ced0*/  LEA.HI.X R25, R4, UR5, R25, 0x1, P0 ;  /* 0x0000000504197c11 */ /* 0x000fe400080f0c19 */
[----:B------:R-:W-:Y:S02]  /*cee0*/  LEA.HI.X R27, R6, UR7, R27, 0x1, P1 ;  /* 0x00000007061b7c11 */ /* 0x000fe400088f0c1b */
[----:B--2---:R-:W-:-:S13]  /*cef0*/  R2UR UR8, R29 ;  /* 0x000000001d0872ca */ /* 0x004fda00000e0000 */
[----:B------:R-:W-:-:S06]  /*cf00*/  ULOP3.LUT UP0, URZ, UR8, 0x3ff, URZ, 0xc0, !UPT ;  /* 0x000003ff083f7892 */ /* 0x000fcc000f80c03f */
[----:B------:R-:W-:-:S13]  /*cf10*/  PLOP3.LUT P2, PT, PT, PT, UP0, 0x80, 0x0 ;  /* 0x000000000000781c */ /* 0x000fda0003f4f008 */
        /* <DEDUP_REMOVED lines=17> */
.L_x_6808:
[----:B------:R-:W2:Y:S01]  /*d030*/  LDL R20, [R1+0x38] ;  /* 0x0000380001147983 */ /* 0x000ea20000100800 */
[----:B------:R-:W-:Y:S01]  /*d040*/  ULDC.U8 UR4, c[0x0][0x410] ;  /* 0x0001040000047ab9 */ /* 0x000fe20000000000 */
[----:B------:R-:W-:Y:S01]  /*d050*/  R2UR UR5, R29 ;  /* 0x000000001d0572ca */ /* 0x000fe200000e0000 */
[----:B------:R-:W-:Y:S01]  /*d060*/  BSSY B0, `(.L_x_6809) ;  /* 0x0000398000007945 */ /* 0x000fe20003800000 */
[----:B------:R-:W-:Y:S01]  /*d070*/  ISETP.NE.AND P0, PT, RZ, UR4, PT ;  /* 0x00000004ff007c0c */ /* 0x000fe2000bf05270 */
[----:B------:R-:W-:-:S10]  /*d080*/  IMAD R5, R149, 0x80, R22 ;  /* 0x0000008095057824 */ /* 0x000fd400078e0216 */
[----:B--2---:R-:W-:Y:S02]  /*d090*/  LEA R21, R20, UR5, 0x1 ;  /* 0x0000000514157c11 */ /* 0x004fe4000f8e08ff */
[----:B------:R-:W-:Y:S05]  /*d0a0*/  @!P0 BRA `(.L_x_6810) ;  /* 0x0000001800ac8947 */ /* 0x000fea0003800000 */
[----:B------:R-:W-:-:S03]  /*d0b0*/  UMOV UR4, 0xffffffff ;  /* 0xffffffff00047882 */ /* 0x000fc60000000000 */
[----:B------:R-:W-:Y:S05]  /*d0c0*/  BRA.DIV UR4, `(.L_x_6811) ;  /* 0x000001ae04d47947 */ /* 0x000fea000b800000 */
[----:B------:R1:W2:Y:S04]  /*d0d0*/  SHFL.IDX PT, R0, R25, RZ, 0x181f ;  /* 0x00181fff19007589 */ /* 0x0002a800000e0000 */
[----:B------:R1:W3:Y:S04]  /*d0e0*/  SHFL.IDX PT, R3, R24, RZ, 0x181f ;  /* 0x00181fff18037589 */ /* 0x0002e800000e0000 */
[----:B------:R1:W4:Y:S04]  /*d0f0*/  SHFL.IDX PT, R4, R27, RZ, 0x181f ;  /* 0x00181fff1b047589 */ /* 0x00032800000e0000 */
[----:B0-----:R1:W0:Y:S02]  /*d100*/  SHFL.IDX PT, R14, R26, RZ, 0x181f ;  /* 0x00181fff1a0e7589 */ /* 0x00122400000e0000 */
.L_x_7065:
[----:B------:R-:W5:Y:S01]  /*d110*/  LDL R7, [R1+0x68] ;  /* 0x0000680001077983 */ /* 0x000f620000100800 */
[----:B------:R-:W-:Y:S01]  /*d120*/  ULDC UR4, c[0x0][0x448] ;  /* 0x0001120000047ab9 */ /* 0x000fe20000000800 */
[----:B------:R-:W-:Y:S01]  /*d130*/  BSSY B1, `(.L_x_6812) ;  /* 0x0000026000017945 */ /* 0x000fe20003800000 */
[----:B------:R-:W-:Y:S01]  /*d140*/  IMAD R20, R161, UR4, RZ ;  /* 0x00000004a1147c24 */ /* 0x000fe2000f8e02ff */
[----:B------:R-:W-:Y:S02]  /*d150*/  CS2R R8, SRZ ;  /* 0x0000000000087805 */ /* 0x000fe4000001ff00 */
[----:B------:R-:W-:Y:S02]  /*d160*/  CS2R R10, SRZ ;  /* 0x00000000000a7805 */ /* 0x000fe4000001ff00 */
[----:B------:R-:W-:Y:S02]  /*d170*/  CS2R R12, SRZ ;  /* 0x00000000000c7805 */ /* 0x000fe4000001ff00 */
[----:B------:R-:W-:-:S02]  /*d180*/  ISETP.GE.AND P0, PT, R5, R20, PT ;  /* 0x000000140500720c */ /* 0x000fc40003f06270 */
[----:B-----5:R-:W-:-:S04]  /*d190*/  LEA.HI R6, R7, R7, RZ, 0x1 ;  /* 0x0000000707067211 */ /* 0x020fc800078f08ff */
[----:B------:R-:W-:-:S05]  /*d1a0*/  LOP3.LUT R6, R6, 0xfffffffe, RZ, 0xc0, !PT ;  /* 0xfffffffe06067812 */ /* 0x000fca00078ec0ff */
[----:B------:R-:W-:Y:S01]  /*d1b0*/  IMAD.IADD R5, R7, 0x1, -R6 ;  /* 0x0000000107057824 */ /* 0x000fe200078e0a06 */
[----:B------:R-:W-:-:S04]  /*d1c0*/  CS2R R6, SRZ ;  /* 0x0000000000067805 */ /* 0x000fc8000001ff00 */
[----:B------:R-:W-:Y:S01]  /*d1d0*/  SHF.L.U32 R5, R5, 0x1f, RZ ;  /* 0x0000001f05057819 */ /* 0x000fe200000006ff */
[----:B------:R-:W-:Y:S06]  /*d1e0*/  @P0 BRA `(.L_x_6813) ;  /* 0x0000000000680947 */ /* 0x000fec0003800000 */
[----:B------:R-:W-:Y:S01]  /*d1f0*/  ULDC UR4, c[0x0][0x3f4] ;  /* 0x0000fd0000047ab9 */ /* 0x000fe20000000800 */
[----:B------:R-:W-:Y:S01]  /*d200*/  IMAD.SHL.U32 R30, R220, 0x2, RZ ;  /* 0x00000002dc1e7824 */ /* 0x000fe200078e00ff */
[----:B------:R-:W-:Y:S02]  /*d210*/  ISETP.GE.AND P4, PT, R18, UR4, PT ;  /* 0x0000000412007c0c */ /* 0x000fe4000bf86270 */
[----:B------:R-:W-:Y:S02]  /*d220*/  CS2R R12, SRZ ;  /* 0x00000000000c7805 */ /* 0x000fe4000001ff00 */
[----:B------:R-:W-:Y:S02]  /*d230*/  ISETP.GE.AND P5, PT, R220, UR4, PT ;  /* 0x00000004dc007c0c */ /* 0x000fe4000bfa6270 */
[----:B------:R-:W-:Y:S01]  /*d240*/  SHF.R.S32.HI R7, RZ, 0x1f, R220 ;  /* 0x0000001fff077819 */ /* 0x000fe200000114dc */
[----:B------:R-:W-:Y:S01]  /*d250*/  ULDC.64 UR6, c[0x0][0x208] ;  /* 0x0000820000067ab9 */ /* 0x000fe20000000a00 */
[----:B------:R-:W-:-:S02]  /*d260*/  SHF.R.S32.HI R9, RZ, 0x1f, R18 ;  /* 0x0000001fff097819 */ /* 0x000fc40000011412 */
[----:B------:R-:W-:-:S03]  /*d270*/  SHF.L.U64.HI R7, R220, 0x1, R7 ;  /* 0x00000001dc077819 */ /* 0x000fc60000010207 */
[----:B------:R-:W-:-:S04]  /*d280*/  @!P4 SHF.L.U32 R15, R18, 0x1, RZ ;  /* 0x00000001120fc819 */ /* 0x000fc800000006ff */
[CC--:B-1-3--:R-:W-:Y:S02]  /*d290*/  @!P5 IADD3 R26, P2, R3.reuse, R30.reuse, RZ ;  /* 0x0000001e031ad210 */ /* 0x0cafe40007f5e0ff */
[----:B0-----:R-:W-:Y:S02]  /*d2a0*/  @!P5 IADD3 R30, P3, R14, R30, RZ ;  /* 0x0000001e0e1ed210 */ /* 0x001fe40007f7e0ff */
[-C--:B------:R-:W-:Y:S01]  /*d2b0*/  @!P4 IADD3 R24, P0, R3, R15.reuse, RZ ;  /* 0x0000000f0318c210 */ /* 0x080fe20007f1e0ff */
[--C-:B--2---:R-:W-:Y:S01]  /*d2c0*/  @!P5 IMAD.X R27, R0, 0x1, R7.reuse, P2 ;  /* 0x00000001001bd824 */ /* 0x104fe200010e0607 */
[----:B------:R-:W-:Y:S01]  /*d2d0*/  @!P4 IADD3 R14, P1, R14, R15, RZ ;  /* 0x0000000f0e0ec210 */ /* 0x000fe20007f3e0ff */
[----:B----4-:R-:W-:Y:S01]  /*d2e0*/  @!P5 IMAD.X R31, R4, 0x1, R7, P3 ;  /* 0x00000001041fd824 */ /* 0x010fe200018e0607 */
[----:B------:R-:W-:Y:S02]  /*d2f0*/  @!P4 SHF.L.U64.HI R3, R18, 0x1, R9 ;  /* 0x000000011203c819 */ /* 0x000fe40000010209 */
[----:B------:R-:W-:-:S02]  /*d300*/  CS2R R8, SRZ ;  /* 0x0000000000087805 */ /* 0x000fc4000001ff00 */
[----:B------:R-:W-:Y:S02]  /*d310*/  CS2R R10, SRZ ;  /* 0x00000000000a7805 */ /* 0x000fe4000001ff00 */
[----:B------:R-:W-:Y:S01]  /*d320*/  CS2R R6, SRZ ;  /* 0x0000000000067805 */ /* 0x000fe2000001ff00 */
[----:B------:R0:W5:Y:S01]  /*d330*/  @!P5 LD.E.64 R12, desc[UR6][R26.64] ;  /* 0x000000061a0cd980 */ /* 0x000162000c101b00 */
[--C-:B------:R-:W-:Y:S02]  /*d340*/  @!P4 IMAD.X R25, R0, 0x1, R3.reuse, P0 ;  /* 0x000000010019c824 */ /* 0x100fe400000e0603 */
[----:B------:R-:W-:Y:S01]  /*d350*/  @!P4 IMAD.X R15, R4, 0x1, R3, P1 ;  /* 0x00000001040fc824 */ /* 0x000fe200008e0603 */
[----:B------:R0:W5:Y:S04]  /*d360*/  @!P5 LD.E.64 R8, desc[UR6][R30.64] ;  /* 0x000000061e08d980 */ /* 0x000168000c101b00 */
[----:B------:R0:W5:Y:S04]  /*d370*/  @!P4 LD.E.64 R10, desc[UR6][R24.64] ;  /* 0x00000006180ac980 */ /* 0x000168000c101b00 */
[----:B------:R0:W5:Y:S02]  /*d380*/  @!P4 LD.E.64 R6, desc[UR6][R14.64] ;  /* 0x000000060e06c980 */ /* 0x000164000c101b00 */
.L_x_6813:
[----:B------:R-:W-:Y:S05]  /*d390*/  BSYNC B1 ;  /* 0x0000000000017941 */ /* 0x000fea0003800000 */
.L_x_6812:
[----:B------:R-:W4:Y:S01]  /*d3a0*/  SYNCS.PHASECHK.TRANS64.TRYWAIT P0, [R2+URZ+0x34800], R5 ;  /* 0x03480005020075a7 */ /* 0x000f22000800017f */
[----:B---3--:R-:W-:Y:S01]  /*d3b0*/  IMAD R3, R149, -0x80, R20 ;  /* 0xffffff8095037824 */ /* 0x008fe200078e0214 */
[--C-:B01---5:R-:W-:Y:S01]  /*d3c0*/  SHF.R.U64 R25, R12, 0x10, R13.reuse ;  /* 0x000000100c197819 */ /* 0x123fe2000000120d */
[--C-:B------:R-:W-:Y:S01]  /*d3d0*/  IMAD.MOV.U32 R15, RZ, RZ, R13.reuse ;  /* 0x000000ffff0f7224 */ /* 0x100fe200078e000d */
[----:B------:R-:W-:Y:S01]  /*d3e0*/  SHF.R.U32.HI R26, RZ, 0x10, R13 ;  /* 0x00000010ff1a7819 */ /* 0x000fe2000001160d */
[----:B--2---:R-:W-:Y:S01]  /*d3f0*/  IMAD.MOV.U32 R0, RZ, RZ, R10 ;  /* 0x000000ffff007224 */ /* 0x004fe200078e000a */
[----:B------:R-:W-:Y:S01]  /*d400*/  SHF.R.U64 R20, R10, 0x10, R11 ;  /* 0x000000100a147819 */ /* 0x000fe2000000120b */
[----:B------:R-:W-:Y:S01]  /*d410*/  IMAD.MOV.U32 R13, RZ, RZ, R6 ;  /* 0x000000ffff0d7224 */ /* 0x000fe200078e0006 */
[--C-:B------:R-:W-:Y:S01]  /*d420*/  SHF.R.U64 R27, R6, 0x10, R7.reuse ;  /* 0x00000010061b7819 */ /* 0x100fe20000001207 */
[----:B------:R-:W-:Y:S01]  /*d430*/  IMAD.MOV.U32 R10, RZ, RZ, R12 ;  /* 0x000000ffff0a7224 */ /* 0x000fe200078e000c */
[----:B------:R-:W-:Y:S01]  /*d440*/  MOV R14, R11 ;  /* 0x0000000b000e7202 */ /* 0x000fe20000000f00 */
[--C-:B----4-:R-:W-:Y:S01]  /*d450*/  IMAD.MOV.U32 R4, RZ, RZ, R7.reuse ;  /* 0x000000ffff047224 */ /* 0x110fe200078e0007 */
[----:B------:R-:W-:Y:S01]  /*d460*/  SHF.R.U32.HI R29, RZ, 0x10, R7 ;  /* 0x00000010ff1d7819 */ /* 0x000fe20000011607 */
[----:B------:R-:W-:Y:S01]  /*d470*/  IMAD.MOV.U32 R6, RZ, RZ, R8 ;  /* 0x000000ffff067224 */ /* 0x000fe200078e0008 */
[----:B------:R-:W-:Y:S01]  /*d480*/  SHF.R.U32.HI R24, RZ, 0x10, R11 ;  /* 0x00000010ff187819 */ /* 0x000fe2000001160b */
[----:B------:R-:W-:Y:S01]  /*d490*/  BSSY B1, `(.L_x_6814) ;  /* 0x000000e000017945 */ /* 0x000fe20003800000 */
[----:B------:R-:W-:-:S02]  /*d4a0*/  MOV R7, R9 ;  /* 0x0000000900077202 */ /* 0x000fc40000000f00 */
[----:B------:R-:W-:Y:S02]  /*d4b0*/  VIMNMX R3, R3, 0x80, PT ;  /* 0x0000008003037848 */ /* 0x000fe40003fe0100 */
[--C-:B------:R-:W-:Y:S02]  /*d4c0*/  SHF.R.U64 R30, R8, 0x10, R9.reuse ;  /* 0x00000010081e7819 */ /* 0x100fe40000001209 */
[----:B------:R-:W-:Y:S02]  /*d4d0*/  SHF.R.U32.HI R31, RZ, 0x10, R9 ;  /* 0x00000010ff1f7819 */ /* 0x000fe40000011609 */
[----:B------:R-:W-:Y:S02]  /*d4e0*/  PRMT R11, R0, 0x5410, R14 ;  /* 0x00005410000b7816 */ /* 0x000fe4000000000e */
[----:B------:R-:W-:Y:S02]  /*d4f0*/  PRMT R12, R20, 0x5410, R24 ;  /* 0x00005410140c7816 */ /* 0x000fe40000000018 */
[----:B------:R-:W-:-:S02]  /*d500*/  PRMT R0, R10, 0x5410, R15 ;  /* 0x000054100a007816 */ /* 0x000fc4000000000f */
[----:B------:R-:W-:Y:S02]  /*d510*/  PRMT R8, R25, 0x5410, R26 ;  /* 0x0000541019087816 */ /* 0x000fe4000000001a */
[----:B------:R-:W-:Y:S02]  /*d520*/  ISETP.GE.AND P1, PT, R22, R3, PT ;  /* 0x000000031600720c */ /* 0x000fe40003f26270 */
[----:B------:R-:W-:Y:S02]  /*d530*/  PRMT R13, R13, 0x5410, R4 ;  /* 0x000054100d0d7816 */ /* 0x000fe40000000004 */
[----:B------:R-:W-:Y:S02]  /*d540*/  PRMT R14, R27, 0x5410, R29 ;  /* 0x000054101b0e7816 */ /* 0x000fe4000000001d */
[----:B------:R-:W-:Y:S01]  /*d550*/  PRMT R9, R6, 0x5410, R7 ;  /* 0x0000541006097816 */ /* 0x000fe20000000007 */
[----:B------:R-:W-:Y:S06]  /*d560*/  @!P0 BRA `(.L_x_6815) ;  /* 0x000001ac001c8947 */ /* 0x000fec0003800000 */
.L_x_7066:
[----:B------:R-:W-:Y:S05]  /*d570*/  BSYNC B1 ;  /* 0x0000000000017941 */ /* 0x000fea0003800000 */
.L_x_6814:
[----:B------:R-:W-:Y:S01]  /*d580*/  BSSY B1, `(.L_x_6816) ;  /* 0x0000056000017945 */ /* 0x000fe20003800000 */
[----:B------:R-:W-:-:S03]  /*d590*/  PRMT R10, R30, 0x5410, R31 ;  /* 0x000054101e0a7816 */ /* 0x000fc6000000001f */
[----:B------:R-:W-:Y:S05]  /*d5a0*/  @P1 BRA `(.L_x_6817) ;  /* 0x00000004004c1947 */ /* 0x000fea0003800000 */
[----:B0-----:R-:W0:Y:S01]  /*d5b0*/  LDC R5, c[0x0][0x3f4] ;  /* 0x0000fd00ff057b82 */ /* 0x001e220000000800 */
[----:B------:R-:W-:Y:S01]  /*d5c0*/  BSSY B2, `(.L_x_6818) ;  /* 0x000002a000027945 */ /* 0x000fe20003800000 */
[-C--:B0-----:R-:W-:Y:S02]  /*d5d0*/  ISETP.GE.AND P0, PT, R18, R5.reuse, PT ;  /* 0x000000051200720c */ /* 0x081fe40003f06270 */
[----:B------:R-:W-:-:S11]  /*d5e0*/  ISETP.GE.AND P1, PT, R220, R5, PT ;  /* 0x00000005dc00720c */ /* 0x000fd60003f26270 */
[----:B------:R-:W-:Y:S05]  /*d5f0*/  @P0 BRA `(.L_x_6819) ;  /* 0x0000000000980947 */ /* 0x000fea0003800000 */
        /* <DEDUP_REMOVED lines=9> */
[CC--:B------:R-:W-:Y:S01]  /*d690*/  FMUL.FTZ R32, R4.reuse, R29.reuse ;  /* 0x0000001d04207220 */ /* 0x0c0fe20000410000 */
[----:B------:R-:W-:Y:S01]  /*d6a0*/  FMUL.FTZ R4, R4, R26 ;  /* 0x0000001a04047220 */ /* 0x000fe20000410000 */
        /* <DEDUP_REMOVED lines=23> */
[----:B------:R-:W-:Y:S02]  /*d820*/  F2FP.F16.F32.PACK_AB R5, R20, R31 ;  /* 0x0000001f1405723e */ /* 0x000fe400000000ff */
[----:B------:R-:W-:-:S02]  /*d830*/  F2FP.F16.F32.PACK_AB R6, R15, R6 ;  /* 0x000000060f06723e */ /* 0x000fc400000000ff */
[----:B------:R-:W-:-:S05]  /*d840*/  F2FP.F16.F32.PACK_AB R7, R26, R7 ;  /* 0x000000071a07723e */ /* 0x000fca00000000ff */
[----:B------:R0:W-:Y:S02]  /*d850*/  STS.128 [R21], R4 ;  /* 0x0000000415007388 */ /* 0x0001e40000000c00 */
.L_x_6819:
[----:B------:R-:W-:Y:S05]  /*d860*/  BSYNC B2 ;  /* 0x0000000000027941 */ /* 0x000fea0003800000 */
.L_x_6818:
        /* <DEDUP_REMOVED lines=38> */
[----:B------:R1:W-:Y:S02]  /*dad0*/  STS.128 [R21+0x4000], R4 ;  /* 0x0040000415007388 */ /* 0x0003e40000000c00 */
.L_x_6817:
[----:B------:R-:W-:Y:S05]  /*dae0*/  BSYNC B1 ;  /* 0x0000000000017941 */ /* 0x000fea0003800000 */
.L_x_6816:
[----:B01----:R-:W-:Y:S01]  /*daf0*/  VIADD R4, R22, 0x20 ;  /* 0x0000002016047836 */ /* 0x003fe20000000000 */
[----:B------:R-:W-:Y:S04]  /*db00*/  BSSY B1, `(.L_x_6820) ;  /* 0x0000056000017945 */ /* 0x000fe80003800000 */
[----:B------:R-:W-:-:S13]  /*db10*/  ISETP.GE.AND P0, PT, R4, R3, PT ;  /* 0x000000030400720c */ /* 0x000fda0003f06270 */
[----:B------:R-:W-:Y:S05]  /*db20*/  @P0 BRA `(.L_x_6821) ;  /* 0x00000004004c0947 */ /* 0x000fea0003800000 */
[----:B------:R-:W0:Y:S01]  /*db30*/  LDC R5, c[0x0][0x3f4] ;  /* 0x0000fd00ff057b82 */ /* 0x000e220000000800 */
[----:B------:R-:W-:Y:S01]  /*db40*/  BSSY B2, `(.L_x_6822) ;  /* 0x000002a000027945 */ /* 0x000fe20003800000 */
[-C--:B0-----:R-:W-:Y:S02]  /*db50*/  ISETP.GE.AND P0, PT, R18, R5.reuse, PT ;  /* 0x000000051200720c */ /* 0x081fe40003f06270 */
[----:B------:R-:W-:-:S11]  /*db60*/  ISETP.GE.AND P1, PT, R220, R5, PT ;  /* 0x00000005dc00720c */ /* 0x000fd60003f26270 */
[----:B------:R-:W-:Y:S05]  /*db70*/  @P0 BRA `(.L_x_6823) ;  /* 0x0000000000980947 */ /* 0x000fea0003800000 */
        /* <DEDUP_REMOVED lines=16> */
[C---:B------:R-:W-:Y:S01]  /*dc80*/  FMUL.FTZ R29, R32.reuse, R5 ;  /* 0x00000005201d7220 */ /* 0x040fe20000410000 */
[--C-:B------:R-:W-:Y:S02]  /*dc90*/  HADD2.F32 R25, -RZ, R7.reuse.H0_H0 ;  /* 0x20000007ff197230 */ /* 0x100fe40000004100 */
[----:B------:R-:W-:Y:S01]  /*dca0*/  FFMA.FTZ R15, R31, R15, R30 ;  /* 0x0000000f1f0f7223 */ /* 0x000fe2000001001e */
[-C--:B------:R-:W-:Y:S01]  /*dcb0*/  FFMA.FTZ R5, R32, R20.reuse, -R27 ;  /* 0x0000001420057223 */ /* 0x080fe2000001081b */
[----:B------:R-:W-:Y:S02]  /*dcc0*/  HADD2.F32 R6, -RZ, R6.H1_H1 ;  /* 0x30000006ff067230 */ /* 0x000fe40000004100 */
[----:B------:R-:W-:Y:S01]  /*dcd0*/  FFMA.FTZ R20, R34, R20, R29 ;  /* 0x0000001422147223 */ /* 0x000fe2000001001d */
[----:B------:R-:W-:Y:S01]  /*dce0*/  HADD2.F32 R7, -RZ, R7.H1_H1 ;  /* 0x30000007ff077230 */ /* 0x000fe20000004100 */
[----:B------:R-:W-:Y:S01]  /*dcf0*/  F2FP.F16.F32.PACK_AB R4, R15, R4 ;  /* 0x000000040f04723e */ /* 0x000fe200000000ff */
[----:B------:R-:W-:-:S02]  /*dd00*/  HADD2.F32 R32, -RZ, R11.H1_H1 ;  /* 0x3000000bff207230 */ /* 0x000fc40000004100 */
[-C--:B------:R-:W-:Y:S01]  /*dd10*/  FMUL.FTZ R27, R36, R6.reuse ;  /* 0x00000006241b7220 */ /* 0x080fe20000410000 */
[----:B------:R-:W-:Y:S02]  /*dd20*/  HADD2.F32 R31, -RZ, R12.H1_H1 ;  /* 0x3000000cff1f7230 */ /* 0x000fe40000004100 */
[----:B------:R-:W-:Y:S01]  /*dd30*/  FMUL.FTZ R26, R33, R7 ;  /* 0x00000007211a7220 */ /* 0x000fe20000410000 */
[----:B------:R-:W-:Y:S01]  /*dd40*/  F2FP.F16.F32.PACK_AB R5, R20, R5 ;  /* 0x000000051405723e */ /* 0x000fe200000000ff */
[C---:B------:R-:W-:Y:S01]  /*dd50*/  FMUL.FTZ R29, R32.reuse, R6 ;  /* 0x00000006201d7220 */ /* 0x040fe20000410000 */
[-C--:B------:R-:W-:Y:S01]  /*dd60*/  FFMA.FTZ R6, R32, R24.reuse, -R27 ;  /* 0x0000001820067223 */ /* 0x080fe2000001081b */
[C---:B------:R-:W-:Y:S01]  /*dd70*/  FMUL.FTZ R30, R31.reuse, R7 ;  /* 0x000000071f1e7220 */ /* 0x040fe20000410000 */
[-C--:B------:R-:W-:Y:S01]  /*dd80*/  FFMA.FTZ R7, R31, R25.reuse, -R26 ;  /* 0x000000191f077223 */ /* 0x080fe2000001081a */
[----:B------:R-:W-:Y:S02]  /*dd90*/  FFMA.FTZ R29, R36, R24, R29 ;  /* 0x00000018241d7223 */ /* 0x000fe4000001001d */
[----:B------:R-:W-:-:S03]  /*dda0*/  FFMA.FTZ R30, R33, R25, R30 ;  /* 0x00000019211e7223 */ /* 0x000fc6000001001e */
[----:B------:R-:W-:Y:S02]  /*ddb0*/  F2FP.F16.F32.PACK_AB R6, R29, R6 ;  /* 0x000000061d06723e */ /* 0x000fe400000000ff */
[----:B------:R-:W-:-:S05]  /*ddc0*/  F2FP.F16.F32.PACK_AB R7, R30, R7 ;  /* 0x000000071e07723e */ /* 0x000fca00000000ff */
[----:B------:R0:W-:Y:S02]  /*ddd0*/  STS.128 [R21+0x1000], R4 ;  /* 0x0010000415007388 */ /* 0x0001e40000000c00 */
.L_x_6823:
[----:B------:R-:W-:Y:S05]  /*dde0*/  BSYNC B2 ;  /* 0x0000000000027941 */ /* 0x000fea0003800000 */
.L_x_6822:
[----:B------:R-:W-:Y:S05]  /*ddf0*/  @P1 BRA `(.L_x_6821) ;  /* 0x0000000000981947 */ /* 0x000fea0003800000 */
[----:B0-----:R-:W0:Y:S01]  /*de00*/  LDS.128 R4, [R21+0x5000] ;  /* 0x0050000015047984 */ /* 0x001e220000000c00 */
[--C-:B------:R-:W-:Y:S02]  /*de10*/  HADD2.F32 R31, -RZ, R9.reuse.H0_H0 ;  /* 0x20000009ff1f7230 */ /* 0x100fe40000004100 */
        /* <DEDUP_REMOVED lines=36> */
.L_x_6821:
[----:B------:R-:W-:Y:S05]  /*e060*/  BSYNC B1 ;  /* 0x0000000000017941 */ /* 0x000fea0003800000 */
.L_x_6820:
        /* <DEDUP_REMOVED lines=47> */
.L_x_6827:
[----:B------:R-:W-:Y:S05]  /*e360*/  BSYNC B2 ;  /* 0x0000000000027941 */ /* 0x000fea0003800000 */
.L_x_6826:
        /* <DEDUP_REMOVED lines=39> */
.L_x_6825:
[----:B------:R-:W-:Y:S05]  /*e5e0*/  BSYNC B1 ;  /* 0x0000000000017941 */ /* 0x000fea0003800000 */
.L_x_6824:
[----:B01----:R-:W-:-:S05]  /*e5f0*/  VIADD R4, R22, 0x60 ;  /* 0x0000006016047836 */ /* 0x003fca0000000000 */
        /* <DEDUP_REMOVED lines=23> */
[----:B------:R-:W-:Y:S01]  /*e770*/  FMUL.FTZ R26, R27, R5 ;  /* 0x000000051b1a7220 */ /* 0x000fe20000410000 */
[--C-:B------:R-:W-:Y:S02]  /*e780*/  HADD2.F32 R20, -RZ, R6.reuse.H0_H0 ;  /* 0x20000006ff147230 */ /* 0x100fe40000004100 */
[----:B------:R-:W-:Y:S01]  /*e790*/  FFMA.FTZ R3, R29, R3, R30 ;  /* 0x000000031d037223 */ /* 0x000fe2000001001e */
[----:B------:R-:W-:Y:S02]  /*e7a0*/  HADD2.F32 R7, -RZ, R7.H1_H1 ;  /* 0x30000007ff077230 */ /* 0x000fe40000004100 */
[-C--:B------:R-:W-:Y:S01]  /*e7b0*/  FFMA.FTZ R5, R27, R15.reuse, -R32 ;  /* 0x0000000f1b057223 */ /* 0x080fe20000010820 */
[----:B------:R-:W-:Y:S02]  /*e7c0*/  HADD2.F32 R6, -RZ, R6.H1_H1 ;  /* 0x30000006ff067230 */ /* 0x000fe40000004100 */
[----:B------:R-:W-:Y:S01]  /*e7d0*/  FFMA.FTZ R26, R31, R15, R26 ;  /* 0x0000000f1f1a7223 */ /* 0x000fe2000001001a */
[----:B------:R-:W-:-:S02]  /*e7e0*/  HADD2.F32 R32, -RZ, R13.H1_H1 ;  /* 0x3000000dff207230 */ /* 0x000fc40000004100 */
[-C--:B------:R-:W-:Y:S01]  /*e7f0*/  FMUL.FTZ R15, R14, R7.reuse ;  /* 0x000000070e0f7220 */ /* 0x080fe20000410000 */
[----:B------:R-:W-:Y:S02]  /*e800*/  HADD2.F32 R30, -RZ, R11.H1_H1 ;  /* 0x3000000bff1e7230 */ /* 0x000fe40000004100 */
[----:B------:R-:W-:Y:S01]  /*e810*/  FMUL.FTZ R25, R12, R7 ;  /* 0x000000070c197220 */ /* 0x000fe20000410000 */
[----:B------:R-:W-:Y:S01]  /*e820*/  F2FP.F16.F32.PACK_AB R4, R3, R4 ;  /* 0x000000040304723e */ /* 0x000fe200000000ff */
[----:B------:R-:W-:Y:S01]  /*e830*/  FMUL.FTZ R11, R32, R6 ;  /* 0x00000006200b7220 */ /* 0x000fe20000410000 */
[----:B------:R-:W-:Y:S01]  /*e840*/  FFMA.FTZ R7, R12, R24, -R15 ;  /* 0x000000180c077223 */ /* 0x000fe2000001080f */
[----:B------:R-:W-:Y:S01]  /*e850*/  FMUL.FTZ R13, R30, R6 ;  /* 0x000000061e0d7220 */ /* 0x000fe20000410000 */
[----:B------:R-:W-:Y:S01]  /*e860*/  FFMA.FTZ R24, R14, R24, R25 ;  /* 0x000000180e187223 */ /* 0x000fe20000010019 */
[-C--:B------:R-:W-:Y:S01]  /*e870*/  FFMA.FTZ R6, R30, R20.reuse, -R11 ;  /* 0x000000141e067223 */ /* 0x080fe2000001080b */
[----:B------:R-:W-:Y:S01]  /*e880*/  F2FP.F16.F32.PACK_AB R5, R26, R5 ;  /* 0x000000051a05723e */ /* 0x000fe200000000ff */
[----:B------:R-:W-:-:S02]  /*e890*/  FFMA.FTZ R13, R32, R20, R13 ;  /* 0x00000014200d7223 */ /* 0x000fc4000001000d */
[----:B------:R-:W-:-:S03]  /*e8a0*/  F2FP.F16.F32.PACK_AB R7, R24, R7 ;  /* 0x000000071807723e */ /* 0x000fc600000000ff */
[----:B------:R-:W-:-:S05]  /*e8b0*/  F2FP.F16.F32.PACK_AB R6, R13, R6 ;  /* 0x000000060d06723e */ /* 0x000fca00000000ff */
[----:B------:R0:W-:Y:S02]  /*e8c0*/  STS.128 [R21+0x3000], R4 ;  /* 0x0030000415007388 */ /* 0x0001e40000000c00 */
.L_x_6830:
[----:B------:R-:W-:Y:S05]  /*e8d0*/  BSYNC B1 ;  /* 0x0000000000017941 */ /* 0x000fea0003800000 */
.L_x_6829:
        /* <DEDUP_REMOVED lines=11> */
[----:B------:R-:W-:Y:S01]  /*e990*/  FMUL.FTZ R20, R15, R4 ;  /* 0x000000040f147220 */ /* 0x000fe20000410000 */
[----:B------:R-:W-:Y:S02]  /*e9a0*/  HADD2.F32 R12, -RZ, R6.H0_H0 ;  /* 0x20000006ff0c7230 */ /* 0x000fe40000004100 */
[----:B------:R-:W-:Y:S01]  /*e9b0*/  FMUL.FTZ R24, R29, R5 ;  /* 0x000000051d187220 */ /* 0x000fe20000410000 */
[----:B------:R-:W-:Y:S01]  /*e9c0*/  FFMA.FTZ R4, R15, R3, -R14 ;  /* 0x000000030f047223 */ /* 0x000fe2000001080e */
[----:B------:R-:W-:Y:S01]  /*e9d0*/  FMUL.FTZ R14, R25, R5 ;  /* 0x00000005190e7220 */ /* 0x000fe20000410000 */
[----:B------:R-:W-:-:S02]  /*e9e0*/  HADD2.F32 R13, -RZ, R7.H0_H0 ;  /* 0x20000007ff0d7230 */ /* 0x000fc40000004100 */
[----:B------:R-:W-:Y:S01]  /*e9f0*/  FFMA.FTZ R3, R27, R3, R20 ;  /* 0x000000031b037223 */ /* 0x000fe20000010014 */
        /* <DEDUP_REMOVED lines=22> */
.L_x_6810:
[----:B------:R-:W-:-:S03]  /*eb60*/  UMOV UR4, 0xffffffff ;  /* 0xffffffff00047882 */ /* 0x000fc60000000000 */
[----:B------:R-:W-:Y:S05]  /*eb70*/  BRA.DIV UR4, `(.L_x_6831) ;  /* 0x0000019604ac7947 */ /* 0x000fea000b800000 */
[----:B------:R1:W2:Y:S04]  /*eb80*/  SHFL.IDX PT, R0, R25, RZ, 0x181f ;  /* 0x00181fff19007589 */ /* 0x0002a800000e0000 */
[----:B------:R1:W3:Y:S04]  /*eb90*/  SHFL.IDX PT, R3, R24, RZ, 0x181f ;  /* 0x00181fff18037589 */ /* 0x0002e800000e0000 */
[----:B------:R1:W4:Y:S04]  /*eba0*/  SHFL.IDX PT, R20, R27, RZ, 0x181f ;  /* 0x00181fff1b147589 */ /* 0x00032800000e0000 */
[----:B0-----:R1:W0:Y:S02]  /*ebb0*/  SHFL.IDX PT, R14, R26, RZ, 0x181f ;  /* 0x00181fff1a0e7589 */ /* 0x00122400000e0000 */
.L_x_7072:
[----:B------:R-:W5:Y:S01]  /*ebc0*/  LDL R11, [R1+0x68] ;  /* 0x00006800010b7983 */ /* 0x000f620000100800 */
[----:B------:R-:W-:Y:S01]  /*ebd0*/  ULDC UR4, c[0x0][0x448] ;  /* 0x0001120000047ab9 */ /* 0x000fe20000000800 */
[----:B------:R-:W-:Y:S01]  /*ebe0*/  BSSY B1, `(.L_x_6832) ;  /* 0x0000019000017945 */ /* 0x000fe20003800000 */
[----:B-1----:R-:W-:Y:S01]  /*ebf0*/  IMAD R24, R161, UR4, RZ ;  /* 0x00000004a1187c24 */ /* 0x002fe2000f8e02ff */
[----:B------:R-:W-:Y:S02]  /*ec00*/  CS2R R6, SRZ ;  /* 0x0000000000067805 */ /* 0x000fe4000001ff00 */
[----:B------:R-:W-:Y:S02]  /*ec10*/  CS2R R8, SRZ ;  /* 0x0000000000087805 */ /* 0x000fe4000001ff00 */
[----:B------:R-:W-:Y:S01]  /*ec20*/  ISETP.GE.AND P0, PT, R5, R24, PT ;  /* 0x000000180500720c */ /* 0x000fe20003f06270 */
[----:B------:R-:W-:Y:S01]  /*ec30*/  IMAD R24, R149, -0x80, R24 ;  /* 0xffffff8095187824 */ /* 0x000fe200078e0218 */
[----:B-----5:R-:W-:-:S04]  /*ec40*/  LEA.HI R4, R11, R11, RZ, 0x1 ;  /* 0x0000000b0b047211 */ /* 0x020fc800078f08ff */
[----:B------:R-:W-:Y:S02]  /*ec50*/  LOP3.LUT R10, R4, 0xfffffffe, RZ, 0xc0, !PT ;  /* 0xfffffffe040a7812 */ /* 0x000fe400078ec0ff */
[----:B------:R-:W-:-:S03]  /*ec60*/  CS2R R4, SRZ ;  /* 0x0000000000047805 */ /* 0x000fc6000001ff00 */
[----:B------:R-:W-:Y:S01]  /*ec70*/  IMAD.IADD R27, R11, 0x1, -R10 ;  /* 0x000000010b1b7824 */ /* 0x000fe200078e0a0a */
[----:B------:R-:W-:Y:S01]  /*ec80*/  CS2R R10, SRZ ;  /* 0x00000000000a7805 */ /* 0x000fe2000001ff00 */
[----:B------:R-:W-:Y:S06]  /*ec90*/  @P0 BRA `(.L_x_6833) ;  /* 0x0000000000340947 */ /* 0x000fec0003800000 */
[----:B------:R-:W-:Y:S01]  /*eca0*/  ULDC UR4, c[0x0][0x3f4] ;  /* 0x0000fd0000047ab9 */ /* 0x000fe20000000800 */
[C---:B------:R-:W-:Y:S01]  /*ecb0*/  IMAD.SHL.U32 R15, R16.reuse, 0x2, RZ ;  /* 0x00000002100f7824 */ /* 0x040fe200078e00ff */
[C---:B------:R-:W-:Y:S02]  /*ecc0*/  ISETP.GE.AND P2, PT, R16.reuse, UR4, PT ;  /* 0x0000000410007c0c */ /* 0x040fe4000bf46270 */
[----:B------:R-:W-:Y:S02]  /*ecd0*/  SHF.L.U64.HI R5, R16, 0x1, R17 ;  /* 0x0000000110057819 */ /* 0x000fe40000010211 */
[-C--:B0-----:R-:W-:Y:S02]  /*ece0*/  IADD3 R14, P1, R14, R15.reuse, RZ ;  /* 0x0000000f0e0e7210 */ /* 0x081fe40007f3e0ff */
[----:B---3--:R-:W-:-:S03]  /*ecf0*/  IADD3 R12, P0, R3, R15, RZ ;  /* 0x0000000f030c7210 */ /* 0x008fc60007f1e0ff */
[----:B----4-:R-:W-:Y:S01]  /*ed00*/  IMAD.X R15, R20, 0x1, R5, P1 ;  /* 0x00000001140f7824 */ /* 0x010fe200008e0605 */
[----:B--2---:R-:W-:Y:S02]  /*ed10*/  IADD3.X R13, R0, R5, RZ, P0, !PT ;  /* 0x00000005000d7210 */ /* 0x004fe400007fe4ff */
[----:B------:R-:W-:Y:S01]  /*ed20*/  CS2R R4, SRZ ;  /* 0x0000000000047805 */ /* 0x000fe2000001ff00 */
[----:B------:R-:W-:Y:S06]  /*ed30*/  @P2 BRA `(.L_x_6833) ;  /* 0x00000000000c2947 */ /* 0x000fec0003800000 */
[----:B------:R-:W-:Y:S02]  /*ed40*/  ULDC.64 UR4, c[0x0][0x208] ;  /* 0x0000820000047ab9 */ /* 0x000fe40000000a00 */
[----:B------:R1:W5:Y:S04]  /*ed50*/  LD.E.128 R4, desc[UR4][R12.64] ;  /* 0x000000040c047980 */ /* 0x000368000c101d00 */
[----:B------:R1:W5:Y:S02]  /*ed60*/  LD.E.128 R8, desc[UR4][R14.64] ;  /* 0x000000040e087980 */ /* 0x000364000c101d00 */
.L_x_6833:
[----:B------:R-:W-:Y:S05]  /*ed70*/  BSYNC B1 ;  /* 0x0000000000017941 */ /* 0x000fea0003800000 */
.L_x_6832:
[----:B------:R-:W-:Y:S01]  /*ed80*/  SHF.L.U32 R27, R27, 0x1f, RZ ;  /* 0x0000001f1b1b7819 */ /* 0x000fe200000006ff */
[----:B---3--:R-:W3:Y:S01]  /*ed90*/  LDC R3, c[0x0][0x3f4] ;  /* 0x0000fd00ff037b82 */ /* 0x008ee20000000800 */
[----:B--2--5:R-:W-:Y:S01]  /*eda0*/  IMAD.MOV.U32 R0, RZ, RZ, R4 ;  /* 0x000000ffff007224 */ /* 0x024fe200078e0004 */
[--C-:B01----:R-:W-:Y:S01]  /*edb0*/  SHF.R.U64 R14, R4, 0x10, R5.reuse ;  /* 0x00000010040e7819 */ /* 0x103fe20000001205 */
[--C-:B------:R-:W-:Y:S01]  /*edc0*/  IMAD.MOV.U32 R12, RZ, RZ, R5.reuse ;  /* 0x000000ffff0c7224 */ /* 0x100fe200078e0005 */
[----:B------:R-:W-:Y:S01]  /*edd0*/  SHF.R.U32.HI R5, RZ, 0x10, R5 ;  /* 0x00000010ff057819 */ /* 0x000fe20000011605 */
[--C-:B------:R-:W-:Y:S01]  /*ede0*/  IMAD.MOV.U32 R4, RZ, RZ, R7.reuse ;  /* 0x000000ffff047224 */ /* 0x100fe200078e0007 */
[--C-:B----4-:R-:W-:Y:S01]  /*edf0*/  SHF.R.U64 R20, R6, 0x10, R7.reuse ;  /* 0x0000001006147819 */ /* 0x110fe20000001207 */
[----:B------:R-:W-:Y:S01]  /*ee00*/  IMAD.MOV.U32 R13, RZ, RZ, R6 ;  /* 0x000000ffff0d7224 */ /* 0x000fe200078e0006 */
[----:B------:R-:W0:Y:S01]  /*ee10*/  SYNCS.PHASECHK.TRANS64.TRYWAIT P4, [R2+URZ+0x34800], R27 ;  /* 0x0348001b020075a7 */ /* 0x000e22000808017f */
[----:B------:R-:W-:Y:S01]  /*ee20*/  SHF.R.U32.HI R25, RZ, 0x10, R7 ;  /* 0x00000010ff197819 */ /* 0x000fe20000011607 */
[----:B------:R-:W-:Y:S01]  /*ee30*/  IMAD.MOV.U32 R7, RZ, RZ, R10 ;  /* 0x000000ffff077224 */ /* 0x000fe200078e000a */
[----:B------:R-:W-:Y:S01]  /*ee40*/  PRMT R0, R0, 0x5410, R12 ;  /* 0x0000541000007816 */ /* 0x000fe2000000000c */
[C---:B------:R-:W-:Y:S01]  /*ee50*/  VIADD R31, R22.reuse, 0x20 ;  /* 0x00000020161f7836 */ /* 0x040fe20000000000 */
[----:B------:R-:W-:Y:S01]  /*ee60*/  MOV R15, R8 ;  /* 0x00000008000f7202 */ /* 0x000fe20000000f00 */
[----:B------:R-:W-:Y:S01]  /*ee70*/  VIADD R30, R22, 0x40 ;  /* 0x00000040161e7836 */ /* 0x000fe20000000000 */
[--C-:B------:R-:W-:Y:S01]  /*ee80*/  SHF.R.U64 R26, R8, 0x10, R9.reuse ;  /* 0x00000010081a7819 */ /* 0x100fe20000001209 */
[----:B------:R-:W-:Y:S01]  /*ee90*/  IMAD.MOV.U32 R6, RZ, RZ, R9 ;  /* 0x000000ffff067224 */ /* 0x000fe200078e0009 */
[----:B------:R-:W-:Y:S01]  /*eea0*/  PRMT R12, R14, 0x5410, R5 ;  /* 0x000054100e0c7816 */ /* 0x000fe20000000005 */
[--C-:B------:R-:W-:Y:S01]  /*eeb0*/  IMAD.MOV.U32 R8, RZ, RZ, R11.reuse ;  /* 0x000000ffff087224 */ /* 0x100fe200078e000b */
[----:B------:R-:W-:Y:S01]  /*eec0*/  SHF.R.U64 R10, R10, 0x10, R11 ;  /* 0x000000100a0a7819 */ /* 0x000fe2000000120b */
[----:B------:R-:W-:Y:S01]  /*eed0*/  BSSY B1, `(.L_x_6834) ;  /* 0x0000011000017945 */ /* 0x000fe20003800000 */
[----:B------:R-:W-:-:S02]  /*eee0*/  VIMNMX R5, R24, 0x80, PT ;  /* 0x0000008018057848 */ /* 0x000fc40003fe0100 */
[----:B------:R-:W-:Y:S02]  /*eef0*/  SHF.R.U32.HI R9, RZ, 0x10, R9 ;  /* 0x00000010ff097819 */ /* 0x000fe40000011609 */
[----:B---3--:R-:W-:Y:S02]  /*ef00*/  ISETP.GE.AND P0, PT, R16, R3, PT ;  /* 0x000000031000720c */ /* 0x008fe40003f06270 */
[----:B------:R-:W-:Y:S02]  /*ef10*/  SHF.R.U32.HI R11, RZ, 0x10, R11 ;  /* 0x00000010ff0b7819 */ /* 0x000fe4000001160b */
[----:B------:R-:W-:Y:S02]  /*ef20*/  IADD3 R29, R22, 0x60, RZ ;  /* 0x00000060161d7810 */ /* 0x000fe40007ffe0ff */
[----:B------:R-:W-:Y:S02]  /*ef30*/  PRMT R14, R20, 0x5410, R25 ;  /* 0x00005410140e7816 */ /* 0x000fe40000000019 */
[----:B------:R-:W-:-:S02]  /*ef40*/  ISETP.GE.OR P3, PT, R22, R5, P0 ;  /* 0x000000051600720c */ /* 0x000fc40000766670 */
[-C--:B------:R-:W-:Y:S02]  /*ef50*/  ISETP.GE.OR P2, PT, R31, R5.reuse, P0 ;  /* 0x000000051f00720c */ /* 0x080fe40000746670 */
[-C--:B------:R-:W-:Y:S02]  /*ef60*/  ISETP.GE.OR P1, PT, R30, R5.reuse, P0 ;  /* 0x000000051e00720c */ /* 0x080fe40000726670 */
[----:B------:R-:W-:Y:S02]  /*ef70*/  PRMT R13, R13, 0x5410, R4 ;  /* 0x000054100d0d7816 */ /* 0x000fe40000000004 */
[----:B------:R-:W-:Y:S02]  /*ef80*/  PRMT R15, R15, 0x5410, R6 ;  /* 0x000054100f0f7816 */ /* 0x000fe40000000006 */
[----:B------:R-:W-:Y:S02]  /*ef90*/  ISETP.GE.OR P0, PT, R29, R5, P0 ;  /* 0x000000051d00720c */ /* 0x000fe40000706670 */
[----:B------:R-:W-:-:S02]  /*efa0*/  PRMT R20, R26, 0x5410, R9 ;  /* 0x000054101a147816 */ /* 0x000fc40000000009 */
[----:B------:R-:W-:Y:S02]  /*efb0*/  PRMT R24, R7, 0x5410, R8 ;  /* 0x0000541007187816 */ /* 0x000fe40000000008 */
[----:B------:R-:W-:Y:S01]  /*efc0*/  PRMT R25, R10, 0x5410, R11 ;  /* 0x000054100a197816 */ /* 0x000fe2000000000b */
[----:B0-----:R-:W-:Y:S06]  /*efd0*/  @!P4 BRA `(.L_x_6835) ;  /* 0x000001940004c947 */ /* 0x001fec0003800000 */
.L_x_7073:
[----:B------:R-:W-:Y:S05]  /*efe0*/  BSYNC B1 ;  /* 0x0000000000017941 */ /* 0x000fea0003800000 */
.L_x_6834:
[----:B------:R-:W-:Y:S04]  /*eff0*/  BSSY B1, `(.L_x_6836) ;  /* 0x0000068000017945 */ /* 0x000fe80003800000 */
[----:B------:R-:W-:Y:S05]  /*f000*/  @P3 BRA `(.L_x_6837) ;  /* 0x0000000400983947 */ /* 0x000fea0003800000 */
[----:B------:R-:W1:Y:S01]  /*f010*/  S2R R5, SR_TID.X ;  /* 0x0000000000057919 */ /* 0x000e620000002100 */
[----:B------:R-:W-:Y:S02]  /*f020*/  IMAD.SHL.U32 R6, R22, 0x40, RZ ;  /* 0x0000004016067824 */ /* 0x000fe400078e00ff */
[----:B------:R-:W-:Y:S01]  /*f030*/  HADD2.F32 R38, -RZ, R15.H0_H0 ;  /* 0x2000000fff267230 */ /* 0x000fe20000004100 */
[----:B------:R-:W2:Y:S01]  /*f040*/  S2R R8, SR_TID.X ;  /* 0x0000000000087919 */ /* 0x000ea20000002100 */
[----:B------:R-:W-:Y:S02]  /*f050*/  HADD2.F32 R36, -RZ, R0.H0_H0 ;  /* 0x20000000ff247230 */ /* 0x000fe40000004100 */
[----:B------:R-:W-:Y:S02]  /*f060*/  HADD2.F32 R39, -RZ, R20.H0_H0 ;  /* 0x20000014ff277230 */ /* 0x000fe40000004100 */
[----:B------:R-:W-:Y:S02]  /*f070*/  HADD2.F32 R37, -RZ, R12.H0_H0 ;  /* 0x2000000cff257230 */ /* 0x000fe40000004100 */
[----:B-1----:R-:W-:-:S02]  /*f080*/  VIADD R5, R5, 0xffffff80 ;  /* 0xffffff8005057836 */ /* 0x002fc40000000000 */
[----:B--2---:R-:W-:-:S03]  /*f090*/  VIADD R8, R8, 0xffffff80 ;  /* 0xffffff8008087836 */ /* 0x004fc60000000000 */
[----:B------:R-:W-:-:S04]  /*f0a0*/  SHF.R.S32.HI R4, RZ, 0x1f, R5 ;  /* 0x0000001fff047819 */ /* 0x000fc80000011405 */
[----:B------:R-:W-:Y:S02]  /*f0b0*/  LEA.HI R4, R4, R5, RZ, 0x3 ;  /* 0x0000000504047211 */ /* 0x000fe400078f18ff */
[----:B------:R-:W-:Y:S02]  /*f0c0*/  SHF.R.S32.HI R10, RZ, 0x1f, R8 ;  /* 0x0000001fff0a7819 */ /* 0x000fe40000011408 */
[----:B------:R-:W-:Y:S02]  /*f0d0*/  LOP3.LUT R4, R4, 0xfffffff8, RZ, 0xc0, !PT ;  /* 0xfffffff804047812 */ /* 0x000fe400078ec0ff */
[----:B------:R-:W-:-:S03]  /*f0e0*/  LEA.HI R10, R10, R8, RZ, 0x6 ;  /* 0x000000080a0a7211 */ /* 0x000fc600078f30ff */
[----:B------:R-:W-:Y:S02]  /*f0f0*/  IMAD.IADD R4, R5, 0x1, -R4 ;  /* 0x0000000105047824 */ /* 0x000fe400078e0a04 */
[----:B------:R-:W-:-:S03]  /*f100*/  IMAD.SHL.U32 R10, R10, 0x8, RZ ;  /* 0x000000080a0a7824 */ /* 0x000fc600078e00ff */
[----:B------:R-:W-:Y:S02]  /*f110*/  LEA.HI R4, R3, R4, RZ, 0x1d ;  /* 0x0000000403047211 */ /* 0x000fe400078fe8ff */
[----:B------:R-:W-:Y:S02]  /*f120*/  LOP3.LUT R10, R10, 0xfffffe00, RZ, 0xc0, !PT ;  /* 0xfffffe000a0a7812 */ /* 0x000fe400078ec0ff */
[----:B------:R-:W-:Y:S01]  /*f130*/  SHF.R.S32.HI R7, RZ, 0x1f, R4 ;  /* 0x0000001fff077819 */ /* 0x000fe20000011404 */
[----:B------:R-:W-:-:S03]  /*f140*/  IMAD.SHL.U32 R5, R4, 0x8, RZ ;  /* 0x0000000804057824 */ /* 0x000fc600078e00ff */
[----:B------:R-:W-:Y:S02]  /*f150*/  LEA.HI R7, R7, R4, RZ, 0x3 ;  /* 0x0000000407077211 */ /* 0x000fe400078f18ff */
[----:B------:R-:W-:Y:S02]  /*f160*/  LOP3.LUT R5, R5, 0x38, RZ, 0xc0, !PT ;  /* 0x0000003805057812 */ /* 0x000fe400078ec0ff */
[----:B------:R-:W-:Y:S02]  /*f170*/  SHF.L.U32 R7, R7, 0xa, RZ ;  /* 0x0000000a07077819 */ /* 0x000fe400000006ff */
[----:B------:R-:W-:Y:S02]  /*f180*/  LOP3.LUT R5, R5, 0x1c0, R6, 0xf8, !PT ;  /* 0x000001c005057812 */ /* 0x000fe400078ef806 */
[----:B------:R-:W-:Y:S02]  /*f190*/  LOP3.LUT R6, R6, 0x1c0, RZ, 0xc0, !PT ;  /* 0x000001c006067812 */ /* 0x000fe400078ec0ff */
[----:B------:R-:W-:-:S02]  /*f1a0*/  LOP3.LUT R8, R7, 0x7fffe000, RZ, 0xc0, !PT ;  /* 0x7fffe00007087812 */ /* 0x000fc400078ec0ff */
[----:B------:R-:W-:-:S04]  /*f1b0*/  SHF.R.U32.HI R6, RZ, 0x3, R6 ;  /* 0x00000003ff067819 */ /* 0x000fc80000011606 */
[----:B------:R-:W-:Y:S02]  /*f1c0*/  LOP3.LUT R9, R5, R6, RZ, 0x3c, !PT ;  /* 0x0000000605097212 */ /* 0x000fe400078e3cff */
        /* <DEDUP_REMOVED lines=13> */
[C---:B------:R-:W-:Y:S01]  /*f2a0*/  FMUL.FTZ R40, R32.reuse, R38 ;  /* 0x0000002620287220 */ /* 0x040fe20000410000 */
[-C--:B------:R-:W-:Y:S01]  /*f2b0*/  FMUL.FTZ R32, R32, R36.reuse ;  /* 0x0000002420207220 */ /* 0x080fe20000410000 */
[----:B------:R-:W-:Y:S01]  /*f2c0*/  FMUL.FTZ R41, R8, R39 ;  /* 0x0000002708297220 */ /* 0x000fe20000410000 */
[----:B------:R-:W-:Y:S02]  /*f2d0*/  HADD2.F32 R9, -RZ, R9.H1_H1 ;  /* 0x30000009ff097230 */ /* 0x000fe40000004100 */
[----:B------:R-:W-:Y:S01]  /*f2e0*/  FFMA.FTZ R40, R27, R36, -R40 ;  /* 0x000000241b287223 */ /* 0x000fe20000010828 */
[----:B------:R-:W-:-:S02]  /*f2f0*/  HADD2.F32 R36, -RZ, R15.H1_H1 ;  /* 0x3000000fff247230 */ /* 0x000fc40000004100 */
[----:B------:R-:W-:Y:S01]  /*f300*/  FFMA.FTZ R38, R27, R38, R32 ;  /* 0x000000261b267223 */ /* 0x000fe20000010020 */
[----:B------:R-:W-:Y:S02]  /*f310*/  HADD2.F32 R32, -RZ, R0.H1_H1 ;  /* 0x30000000ff207230 */ /* 0x000fe40000004100 */
[-C--:B------:R-:W-:Y:S01]  /*f320*/  FMUL.FTZ R27, R8, R37.reuse ;  /* 0x00000025081b7220 */ /* 0x080fe20000410000 */
[C---:B------:R-:W-:Y:S01]  /*f330*/  FFMA.FTZ R41, R4.reuse, R37, -R41 ;  /* 0x0000002504297223 */ /* 0x040fe20000010829 */
[C---:B------:R-:W-:Y:S01]  /*f340*/  FMUL.FTZ R42, R33.reuse, R36 ;  /* 0x00000024212a7220 */ /* 0x040fe20000410000 */
[----:B------:R-:W-:Y:S02]  /*f350*/  HADD2.F32 R8, -RZ, R20.H1_H1 ;  /* 0x30000014ff087230 */ /* 0x000fe40000004100 */
[-C--:B------:R-:W-:Y:S01]  /*f360*/  FMUL.FTZ R33, R33, R32.reuse ;  /* 0x0000002021217220 */ /* 0x080fe20000410000 */
[----:B------:R-:W-:Y:S01]  /*f370*/  FFMA.FTZ R39, R4, R39, R27 ;  /* 0x0000002704277223 */ /* 0x000fe2000001001b */
[----:B------:R-:W-:Y:S01]  /*f380*/  FFMA.FTZ R42, R29, R32, -R42 ;  /* 0x000000201d2a7223 */ /* 0x000fe2000001082a */
[----:B------:R-:W-:-:S02]  /*f390*/  HADD2.F32 R4, -RZ, R12.H1_H1 ;  /* 0x3000000cff047230 */ /* 0x000fc40000004100 */
[----:B------:R-:W-:Y:S01]  /*f3a0*/  FFMA.FTZ R36, R29, R36, R33 ;  /* 0x000000241d247223 */ /* 0x000fe20000010021 */
[----:B------:R-:W-:Y:S02]  /*f3b0*/  HADD2.F32 R34, -RZ, R10.H0_H0 ;  /* 0x2000000aff227230 */ /* 0x000fe40000004100 */
[C---:B------:R-:W-:Y:S01]  /*f3c0*/  FMUL.FTZ R32, R9.reuse, R8 ;  /* 0x0000000809207220 */ /* 0x040fe20000410000 */
[----:B------:R-:W-:Y:S02]  /*f3d0*/  HADD2.F32 R29, -RZ, R24.H0_H0 ;  /* 0x20000018ff1d7230 */ /* 0x000fe40000004100 */
        /* <DEDUP_REMOVED lines=8> */
[----:B------:R-:W-:Y:S01]  /*f460*/  FFMA.FTZ R43, R5, R8, R44 ;  /* 0x00000008052b7223 */ /* 0x000fe2000001002c */
[----:B------:R-:W-:Y:S01]  /*f470*/  FFMA.FTZ R45, R30, R27, -R45 ;  /* 0x0000001b1e2d7223 */ /* 0x000fe2000001082d */
[--C-:B------:R-:W-:Y:S02]  /*f480*/  HADD2.F32 R35, -RZ, R11.reuse.H0_H0 ;  /* 0x2000000bff237230 */ /* 0x100fe40000004100 */
[----:B------:R-:W-:Y:S01]  /*f490*/  FMUL.FTZ R5, R10, R33 ;  /* 0x000000210a057220 */ /* 0x000fe20000410000 */
[----:B------:R-:W-:Y:S01]  /*f4a0*/  FFMA.FTZ R34, R30, R29, R34 ;  /* 0x0000001d1e227223 */ /* 0x000fe20000010022 */
[----:B------:R-:W-:Y:S01]  /*f4b0*/  FMUL.FTZ R27, R10, R9 ;  /* 0x000000090a1b7220 */ /* 0x000fe20000410000 */
[----:B------:R-:W-:-:S02]  /*f4c0*/  HADD2.F32 R11, -RZ, R11.H1_H1 ;  /* 0x3000000bff0b7230 */ /* 0x000fc40000004100 */
[C---:B------:R-:W-:Y:S01]  /*f4d0*/  FFMA.FTZ R32, R6.reuse, R9, -R5 ;  /* 0x0000000906207223 */ /* 0x040fe20000010805 */
[----:B------:R-:W-:Y:S02]  /*f4e0*/  HADD2.F32 R10, -RZ, R24.H1_H1 ;  /* 0x30000018ff0a7230 */ /* 0x000fe40000004100 */
[----:B------:R-:W-:Y:S01]  /*f4f0*/  FFMA.FTZ R27, R6, R33, R27 ;  /* 0x00000021061b7223 */ /* 0x000fe2000001001b */
[----:B------:R-:W-:Y:S01]  /*f500*/  HADD2.F32 R30, -RZ, R25.H1_H1 ;  /* 0x30000019ff1e7230 */ /* 0x000fe20000004100 */
[----:B------:R-:W-:Y:S01]  /*f510*/  F2FP.F16.F32.PACK_AB R9, R43, R36 ;  /* 0x000000242b09723e */ /* 0x000fe200000000ff */
        /* <DEDUP_REMOVED lines=19> */
[----:B------:R-:W-:-:S05]  /*f650*/  F2FP.F16.F32.PACK_AB R11, R30, R35 ;  /* 0x000000231e0b723e */ /* 0x000fca00000000ff */
[----:B------:R1:W-:Y:S02]  /*f660*/  STS.128 [R26+0x16400], R8 ;  /* 0x016400081a007388 */ /* 0x0003e40000000c00 */
.L_x_6837:
[----:B------:R-:W-:Y:S05]  /*f670*/  BSYNC B1 ;  /* 0x0000000000017941 */ /* 0x000fea0003800000 */
.L_x_6836:
[----:B------:R-:W-:Y:S04]  /*f680*/  BSSY B1, `(.L_x_6838) ;  /* 0x0000067000017945 */ /* 0x000fe80003800000 */
[----:B------:R-:W-:Y:S05]  /*f690*/  @P2 BRA `(.L_x_6839) ;  /* 0x0000000400942947 */ /* 0x000fea0003800000 */
[----:B-1----:R-:W2:Y:S04]  /*f6a0*/  LDL R10, [R1+0x44] ;  /* 0x00004400010a7983 */ /* 0x002ea80000100800 */
[----:B------:R-:W3:Y:S01]  /*f6b0*/  LDL R46, [R1+0x84] ;  /* 0x00008400012e7983 */ /* 0x000ee20000100800 */
[----:B------:R-:W1:Y:S01]  /*f6c0*/  S2R R5, SR_TID.X ;  /* 0x0000000000057919 */ /* 0x000e620000002100 */
[C---:B------:R-:W-:Y:S01]  /*f6d0*/  IADD3 R6, R22.reuse, 0x20, RZ ;  /* 0x0000002016067810 */ /* 0x040fe20007ffe0ff */
[----:B------:R-:W-:Y:S02]  /*f6e0*/  VIADD R8, R22, 0x20 ;  /* 0x0000002016087836 */ /* 0x000fe40000000000 */
[----:B-1----:R-:W-:-:S05]  /*f6f0*/  VIADD R5, R5, 0xffffff80 ;  /* 0xffffff8005057836 */ /* 0x002fca0000000000 */
[----:B------:R-:W-:-:S04]  /*f700*/  SHF.R.S32.HI R4, RZ, 0x1f, R5 ;  /* 0x0000001fff047819 */ /* 0x000fc80000011405 */
[----:B------:R-:W-:-:S04]  /*f710*/  LEA.HI R4, R4, R5, RZ, 0x3 ;  /* 0x0000000504047211 */ /* 0x000fc800078f18ff */
[----:B------:R-:W-:-:S05]  /*f720*/  LOP3.LUT R4, R4, 0xfffffff8, RZ, 0xc0, !PT ;  /* 0xfffffff804047812 */ /* 0x000fca00078ec0ff */
[----:B------:R-:W-:-:S05]  /*f730*/  IMAD.IADD R4, R5, 0x1, -R4 ;  /* 0x0000000105047824 */ /* 0x000fca00078e0a04 */
[----:B------:R-:W-:Y:S01]  /*f740*/  LEA.HI R4, R3, R4, RZ, 0x1d ;  /* 0x0000000403047211 */ /* 0x000fe200078fe8ff */
[----:B------:R-:W-:Y:S02]  /*f750*/  IMAD.SHL.U32 R6, R6, 0x40, RZ ;  /* 0x0000004006067824 */ /* 0x000fe400078e00ff */
[----:B------:R-:W-:Y:S01]  /*f760*/  IMAD.SHL.U32 R8, R8, 0x40, RZ ;  /* 0x0000004008087824 */ /* 0x000fe200078e00ff */
[----:B------:R-:W-:Y:S01]  /*f770*/  SHF.R.S32.HI R7, RZ, 0x1f, R4 ;  /* 0x0000001fff077819 */ /* 0x000fe20000011404 */
[----:B------:R-:W-:Y:S01]  /*f780*/  IMAD.SHL.U32 R5, R4, 0x8, RZ ;  /* 0x0000000804057824 */ /* 0x000fe200078e00ff */
[----:B------:R-:W-:Y:S02]  /*f790*/  LOP3.LUT R6, R6, 0x1c0, RZ, 0xc0, !PT ;  /* 0x000001c006067812 */ /* 0x000fe400078ec0ff */
[----:B------:R-:W-:Y:S02]  /*f7a0*/  LEA.HI R7, R7, R4, RZ, 0x3 ;  /* 0x0000000407077211 */ /* 0x000fe400078f18ff */
[----:B------:R-:W-:-:S02]  /*f7b0*/  LOP3.LUT R8, R8, 0x1c0, RZ, 0xc0, !PT ;  /* 0x000001c008087812 */ /* 0x000fc400078ec0ff */
[----:B------:R-:W-:Y:S01]  /*f7c0*/  SHF.R.U32.HI R6, RZ, 0x3, R6 ;  /* 0x00000003ff067819 */ /* 0x000fe20000011606 */
[----:B------:R-:W-:Y:S01]  /*f7d0*/  IMAD.SHL.U32 R7, R7, 0x400, RZ ;  /* 0x0000040007077824 */ /* 0x000fe200078e00ff */
[----:B------:R-:W-:-:S04]  /*f7e0*/  LOP3.LUT R4, R8, 0x38, R5, 0xf8, !PT ;  /* 0x0000003808047812 */ /* 0x000fc800078ef805 */
[----:B------:R-:W-:Y:S02]  /*f7f0*/  LOP3.LUT R8, R4, R6, RZ, 0x3c, !PT ;  /* 0x0000000604087212 */ /* 0x000fe400078e3cff */
[----:B------:R-:W-:Y:S01]  /*f800*/  LOP3.LUT R9, R7, 0x7fffe000, RZ, 0xc0, !PT ;  /* 0x7fffe00007097812 */ /* 0x000fe200078ec0ff */
[--C-:B------:R-:W-:Y:S02]  /*f810*/  HADD2.F32 R38, -RZ, R15.reuse.H0_H0 ;  /* 0x2000000fff267230 */ /* 0x100fe40000004100 */
[----:B------:R-:W-:Y:S02]  /*f820*/  HADD2.F32 R36, -RZ, R0.H0_H0 ;  /* 0x20000000ff247230 */ /* 0x000fe40000004100 */
[----:B------:R-:W-:Y:S02]  /*f830*/  HADD2.F32 R40, -RZ, R20.H0_H0 ;  /* 0x20000014ff287230 */ /* 0x000fe40000004100 */
[----:B------:R-:W-:Y:S02]  /*f840*/  HADD2.F32 R43, -RZ, R15.H1_H1 ;  /* 0x3000000fff2b7230 */ /* 0x000fe40000004100 */
[----:B------:R-:W-:-:S02]  /*f850*/  HADD2.F32 R41, -RZ, R0.H1_H1 ;  /* 0x30000000ff297230 */ /* 0x000fc40000004100 */
[----:B------:R-:W-:Y:S02]  /*f860*/  HADD2.F32 R45, -RZ, R20.H1_H1 ;  /* 0x30000014ff2d7230 */ /* 0x000fe40000004100 */
[----:B------:R-:W-:Y:S02]  /*f870*/  HADD2.F32 R44, -RZ, R25.H0_H0 ;  /* 0x20000019ff2c7230 */ /* 0x000fe40000004100 */
[----:B------:R-:W-:Y:S01]  /*f880*/  HADD2.F32 R42, -RZ, R14.H0_H0 ;  /* 0x2000000eff2a7230 */ /* 0x000fe20000004100 */
[----:B--2---:R-:W-:Y:S01]  /*f890*/  IADD3 R9, R8, R9, R10 ;  /* 0x0000000908097210 */ /* 0x004fe20007ffe00a */
[----:B---3--:R-:W1:Y:S04]  /*f8a0*/  LDS.128 R4, [R46] ;  /* 0x000000002e047984 */ /* 0x008e680000000c00 */
[----:B------:R-:W-:-:S05]  /*f8b0*/  IMAD R21, R9, 0x2, R2 ;  /* 0x0000000209157824 */ /* 0x000fca00078e0202 */
[----:B------:R-:W2:Y:S01]  /*f8c0*/  LDS.128 R8, [R21+0x16400] ;  /* 0x0164000015087984 */ /* 0x000ea20000000c00 */
[----:B-1----:R-:W-:Y:S02]  /*f8d0*/  HADD2.F32 R26, -RZ, R4.H0_H0 ;  /* 0x20000004ff1a7230 */ /* 0x002fe40000004100 */
[--C-:B--2---:R-:W-:Y:S02]  /*f8e0*/  HADD2.F32 R31, -RZ, R8.reuse.H0_H0 ;  /* 0x20000008ff1f7230 */ /* 0x104fe40000004100 */
[----:B------:R-:W-:-:S03]  /*f8f0*/  HADD2.F32 R8, -RZ, R8.H1_H1 ;  /* 0x30000008ff087230 */ /* 0x000fc60000004100 */
[-C--:B------:R-:W-:Y:S01]  /*f900*/  FMUL.FTZ R35, R38, R31.reuse ;  /* 0x0000001f26237220 */ /* 0x080fe20000410000 */
[C---:B------:R-:W-:Y:S01]  /*f910*/  FMUL.FTZ R31, R36.reuse, R31 ;  /* 0x0000001f241f7220 */ /* 0x040fe20000410000 */
[----:B------:R-:W-:Y:S02]  /*f920*/  HADD2.F32 R4, -RZ, R4.H1_H1 ;  /* 0x30000004ff047230 */ /* 0x000fe40000004100 */
[----:B------:R-:W-:Y:S01]  /*f930*/  FFMA.FTZ R35, R36, R26, -R35 ;  /* 0x0000001a24237223 */ /* 0x000fe20000010823 */
[----:B------:R-:W-:Y:S02]  /*f940*/  HADD2.F32 R36, -RZ, R12.H0_H0 ;  /* 0x2000000cff247230 */ /* 0x000fe40000004100 */
[----:B------:R-:W-:Y:S01]  /*f950*/  FMUL.FTZ R37, R40, R8 ;  /* 0x0000000828257220 */ /* 0x000fe20000410000 */
[----:B------:R-:W-:Y:S02]  /*f960*/  HADD2.F32 R32, -RZ, R9.H0_H0 ;  /* 0x20000009ff207230 */ /* 0x000fe40000004100 */
[----:B0-----:R-:W-:-:S02]  /*f970*/  HADD2.F32 R27, -RZ, R5.H0_H0 ;  /* 0x20000005ff1b7230 */ /* 0x001fc40000004100 */
[C---:B------:R-:W-:Y:S01]  /*f980*/  FMUL.FTZ R39, R36.reuse, R8 ;  /* 0x0000000824277220 */ /* 0x040fe20000410000 */
[----:B------:R-:W-:Y:S01]  /*f990*/  FFMA.FTZ R8, R36, R4, -R37 ;  /* 0x0000000424087223 */ /* 0x000fe20000010825 */
[----:B------:R-:W-:Y:S02]  /*f9a0*/  HADD2.F32 R9, -RZ, R9.H1_H1 ;  /* 0x30000009ff097230 */ /* 0x000fe40000004100 */
[----:B------:R-:W-:Y:S01]  /*f9b0*/  FMUL.FTZ R36, R43, R32 ;  /* 0x000000202b247220 */ /* 0x000fe20000410000 */
[----:B------:R-:W-:Y:S02]  /*f9c0*/  HADD2.F32 R37, -RZ, R12.H1_H1 ;  /* 0x3000000cff257230 */ /* 0x000fe40000004100 */
[----:B------:R-:W-:Y:S01]  /*f9d0*/  FFMA.FTZ R31, R38, R26, R31 ;  /* 0x0000001a261f7223 */ /* 0x000fe2000001001f */
[----:B------:R-:W-:Y:S02]  /*f9e0*/  HADD2.F32 R5, -RZ, R5.H1_H1 ;  /* 0x30000005ff057230 */ /* 0x000fe40000004100 */
[C---:B------:R-:W-:Y:S01]  /*f9f0*/  FMUL.FTZ R32, R41.reuse, R32 ;  /* 0x0000002029207220 */ /* 0x040fe20000410000 */
[----:B------:R-:W-:Y:S01]  /*fa00*/  FFMA.FTZ R26, R40, R4, R39 ;  /* 0x00000004281a7223 */ /* 0x000fe20000010027 */
[----:B------:R-:W-:Y:S01]  /*fa10*/  FFMA.FTZ R36, R41, R27, -R36 ;  /* 0x0000001b29247223 */ /* 0x000fe20000010824 */
[----:B------:R-:W-:-:S02]  /*fa20*/  HADD2.F32 R33, -RZ, R10.H0_H0 ;  /* 0x2000000aff217230 */ /* 0x000fc40000004100 */
[-C--:B------:R-:W-:Y:S01]  /*fa30*/  FMUL.FTZ R4, R45, R9.reuse ;  /* 0x000000092d047220 */ /* 0x080fe20000410000 */
[----:B------:R-:W-:Y:S02]  /*fa40*/  HADD2.F32 R39, -RZ, R13.H0_H0 ;  /* 0x2000000dff277230 */ /* 0x000fe40000004100 */
[----:B------:R-:W-:Y:S02]  /*fa50*/  HADD2.F32 R41, -RZ, R24.H0_H0 ;  /* 0x20000018ff297230 */ /* 0x000fe40000004100 */
[C---:B------:R-:W-:Y:S01]  /*fa60*/  FMUL.FTZ R38, R37.reuse, R9 ;  /* 0x0000000925267220 */ /* 0x040fe20000410000 */
[----:B------:R-:W-:Y:S02]  /*fa70*/  HADD2.F32 R10, -RZ, R10.H1_H1 ;  /* 0x3000000aff0a7230 */ /* 0x000fe40000004100 */
[----:B------:R-:W-:Y:S01]  /*fa80*/  FFMA.FTZ R9, R37, R5, -R4 ;  /* 0x0000000525097223 */ /* 0x000fe20000010804 */
[--C-:B------:R-:W-:Y:S02]  /*fa90*/  HADD2.F32 R29, -RZ, R6.reuse.H0_H0 ;  /* 0x20000006ff1d7230 */ /* 0x100fe40000004100 */
[----:B------:R-:W-:Y:S01]  /*faa0*/  FFMA.FTZ R32, R43, R27, R32 ;  /* 0x0000001b2b207223 */ /* 0x000fe20000010020 */
[-C--:B------:R-:W-:Y:S01]  /*fab0*/  FMUL.FTZ R4, R41, R33.reuse ;  /* 0x0000002129047220 */ /* 0x080fe20000410000 */
[----:B------:R-:W-:Y:S01]  /*fac0*/  FMUL.FTZ R40, R39, R33 ;  /* 0x0000002127287220 */ /* 0x000fe20000410000 */
[----:B------:R-:W-:-:S02]  /*fad0*/  HADD2.F32 R6, -RZ, R6.H1_H1 ;  /* 0x30000006ff067230 */ /* 0x000fc40000004100 */
[----:B------:R-:W-:Y:S01]  /*fae0*/  FFMA.FTZ R27, R45, R5, R38 ;  /* 0x000000052d1b7223 */ /* 0x000fe20000010026 */
[-C--:B------:R-:W-:Y:S01]  /*faf0*/  FMUL.FTZ R5, R44, R10.reuse ;  /* 0x0000000a2c057220 */ /* 0x080fe20000410000 */
[-C--:B------:R-:W-:Y:S01]  /*fb00*/  FFMA.FTZ R33, R39, R29.reuse, -R4 ;  /* 0x0000001d27217223 */ /* 0x080fe20000010804 */
[----:B------:R-:W-:Y:S01]  /*fb10*/  FFMA.FTZ R40, R41, R29, R40 ;  /* 0x0000001d29287223 */ /* 0x000fe20000010028 */
[C---:B------:R-:W-:Y:S01]  /*fb20*/  FMUL.FTZ R29, R42.reuse, R10 ;  /* 0x0000000a2a1d7220 */ /* 0x040fe20000410000 */
[----:B------:R-:W-:Y:S01]  /*fb30*/  FFMA.FTZ R10, R42, R6, -R5 ;  /* 0x000000062a0a7223 */ /* 0x000fe20000010805 */
[----:B------:R-:W-:Y:S02]  /*fb40*/  HADD2.F32 R34, -RZ, R11.H0_H0 ;  /* 0x2000000bff227230 */ /* 0x000fe40000004100 */
[----:B------:R-:W-:Y:S02]  /*fb50*/  HADD2.F32 R42, -RZ, R24.H1_H1 ;  /* 0x30000018ff2a7230 */ /* 0x000fe40000004100 */
[----:B------:R-:W-:-:S02]  /*fb60*/  HADD2.F32 R38, -RZ, R13.H1_H1 ;  /* 0x3000000dff267230 */ /* 0x000fc40000004100 */
[----:B------:R-:W-:Y:S02]  /*fb70*/  HADD2.F32 R11, -RZ, R11.H1_H1 ;  /* 0x3000000bff0b7230 */ /* 0x000fe40000004100 */
[----:B------:R-:W-:Y:S02]  /*fb80*/  HADD2.F32 R41, -RZ, R25.H1_H1 ;  /* 0x30000019ff297230 */ /* 0x000fe40000004100 */
[----:B------:R-:W-:Y:S02]  /*fb90*/  HADD2.F32 R39, -RZ, R14.H1_H1 ;  /* 0x3000000eff277230 */ /* 0x000fe40000004100 */
[-C--:B------:R-:W-:Y:S01]  /*fba0*/  FMUL.FTZ R5, R42, R34.reuse ;  /* 0x000000222a057220 */ /* 0x080fe20000410000 */
[--C-:B------:R-:W-:Y:S02]  /*fbb0*/  HADD2.F32 R30, -RZ, R7.reuse.H0_H0 ;  /* 0x20000007ff1e7230 */ /* 0x100fe40000004100 */
[----:B------:R-:W-:Y:S01]  /*fbc0*/  FMUL.FTZ R37, R38, R34 ;  /* 0x0000002226257220 */ /* 0x000fe20000410000 */
[----:B------:R-:W-:-:S02]  /*fbd0*/  HADD2.F32 R7, -RZ, R7.H1_H1 ;  /* 0x30000007ff077230 */ /* 0x000fc40000004100 */
[----:B------:R-:W-:Y:S01]  /*fbe0*/  FFMA.FTZ R29, R44, R6, R29 ;  /* 0x000000062c1d7223 */ /* 0x000fe2000001001d */
[-C--:B------:R-:W-:Y:S01]  /*fbf0*/  FMUL.FTZ R4, R41, R11.reuse ;  /* 0x0000000b29047220 */ /* 0x080fe20000410000 */
[C---:B------:R-:W-:Y:S01]  /*fc00*/  FMUL.FTZ R6, R39.reuse, R11 ;  /* 0x0000000b27067220 */ /* 0x040fe20000410000 */
[-C--:B------:R-:W-:Y:S01]  /*fc10*/  FFMA.FTZ R11, R38, R30.reuse, -R5 ;  /* 0x0000001e260b7223 */ /* 0x080fe20000010805 */
[----:B------:R-:W-:Y:S01]  /*fc20*/  FFMA.FTZ R37, R42, R30, R37 ;  /* 0x0000001e2a257223 */ /* 0x000fe20000010025 */
[-C--:B------:R-:W-:Y:S01]  /*fc30*/  FFMA.FTZ R30, R39, R7.reuse, -R4 ;  /* 0x00000007271e7223 */ /* 0x080fe20000010804 */
[----:B------:R-:W-:Y:S01]  /*fc40*/  FFMA.FTZ R34, R41, R7, R6 ;  /* 0x0000000729227223 */ /* 0x000fe20000010006 */
[----:B------:R-:W-:Y:S02]  /*fc50*/  F2FP.F16.F32.PACK_AB R4, R8, R35 ;  /* 0x000000230804723e */ /* 0x000fe400000000ff */
[----:B------:R-:W-:Y:S02]  /*fc60*/  F2FP.F16.F32.PACK_AB R5, R9, R36 ;  /* 0x000000240905723e */ /* 0x000fe400000000ff */
[----:B------:R-:W-:-:S02]  /*fc70*/  F2FP.F16.F32.PACK_AB R6, R10, R33 ;  /* 0x000000210a06723e */ /* 0x000fc400000000ff */
[----:B------:R-:W-:Y:S02]  /*fc80*/  F2FP.F16.F32.PACK_AB R7, R30, R11 ;  /* 0x0000000b1e07723e */ /* 0x000fe400000000ff */
[----:B------:R-:W-:Y:S02]  /*fc90*/  F2FP.F16.F32.PACK_AB R8, R26, R31 ;  /* 0x0000001f1a08723e */ /* 0x000fe400000000ff */
[----:B------:R-:W-:Y:S02]  /*fca0*/  F2FP.F16.F32.PACK_AB R9, R27, R32 ;  /* 0x000000201b09723e */ /* 0x000fe400000000ff */
[----:B------:R-:W-:Y:S02]  /*fcb0*/  F2FP.F16.F32.PACK_AB R10, R29, R40 ;  /* 0x000000281d0a723e */ /* 0x000fe400000000ff */
[----:B------:R-:W-:Y:S01]  /*fcc0*/  F2FP.F16.F32.PACK_AB R11, R34, R37 ;  /* 0x00000025220b723e */ /* 0x000fe200000000ff */
[----:B------:R2:W-:Y:S04]  /*fcd0*/  STS.128 [R46], R4 ;  /* 0x000000042e007388 */ /* 0x0005e80000000c00 */
[----:B------:R2:W-:Y:S02]  /*fce0*/  STS.128 [R21+0x16400], R8 ;  /* 0x0164000815007388 */ /* 0x0005e40000000c00 */
.L_x_6839:
[----:B------:R-:W-:Y:S05]  /*fcf0*/  BSYNC B1 ;  /* 0x0000000000017941 */ /* 0x000fea0003800000 */
.L_x_6838:
[----:B------:R-:W-:Y:S04]  /*fd00*/  BSSY B1, `(.L_x_6840) ;  /* 0x0000067000017945 */ /* 0x000fe80003800000 */
[----:B------:R-:W-:Y:S05]  /*fd10*/  @P1 BRA `(.L_x_6841) ;  /* 0x0000000400941947 */ /* 0x000fea0003800000 */
[----:B-12---:R-:W2:Y:S04]  /*fd20*/  LDL R10, [R1+0x40] ;  /* 0x00004000010a7983 */ /* 0x006ea80000100800 */
[----:B------:R-:W3:Y:S01]  /*fd30*/  LDL R46, [R1+0x80] ;  /* 0x00008000012e7983 */ /* 0x000ee20000100800 */
[----:B------:R-:W1:Y:S01]  /*fd40*/  S2R R5, SR_TID.X ;  /* 0x0000000000057919 */ /* 0x000e620000002100 */
[C---:B------:R-:W-:Y:S02]  /*fd50*/  VIADD R6, R22.reuse, 0x40 ;  /* 0x0000004016067836 */ /* 0x040fe40000000000 */
[----:B------:R-:W-:Y:S02]  /*fd60*/  VIADD R8, R22, 0x40 ;  /* 0x0000004016087836 */ /* 0x000fe40000000000 */
[----:B------:R-:W-:Y:S01]  /*fd70*/  IMAD.SHL.U32 R6, R6, 0x40, RZ ;  /* 0x0000004006067824 */ /* 0x000fe200078e00ff */
[----:B-1----:R-:W-:-:S04]  /*fd80*/  IADD3 R5, R5, -0x80, RZ ;  /* 0xffffff8005057810 */ /* 0x002fc80007ffe0ff */
[----:B------:R-:W-:-:S04]  /*fd90*/  SHF.R.S32.HI R4, RZ, 0x1f, R5 ;  /* 0x0000001fff047819 */ /* 0x000fc80000011405 */
[----:B------:R-:W-:-:S04]  /*fda0*/  LEA.HI R4, R4, R5, RZ, 0x3 ;  /* 0x0000000504047211 */ /* 0x000fc800078f18ff */
[----:B------:R-:W-:-:S05]  /*fdb0*/  LOP3.LUT R4, R4, 0xfffffff8, RZ, 0xc0, !PT ;  /* 0xfffffff804047812 */ /* 0x000fca00078ec0ff */
[----:B------:R-:W-:-:S05]  /*fdc0*/  IMAD.IADD R4, R5, 0x1, -R4 ;  /* 0x0000000105047824 */ /* 0x000fca00078e0a04 */
[----:B------:R-:W-:Y:S02]  /*fdd0*/  LEA.HI R4, R3, R4, RZ, 0x1d ;  /* 0x0000000403047211 */ /* 0x000fe400078fe8ff */
[----:B------:R-:W-:Y:S02]  /*fde0*/  SHF.L.U32 R8, R8, 0x6, RZ ;  /* 0x0000000608087819 */ /* 0x000fe400000006ff */
[----:B------:R-:W-:Y:S01]  /*fdf0*/  SHF.R.S32.HI R7, RZ, 0x1f, R4 ;  /* 0x0000001fff077819 */ /* 0x000fe20000011404 */
[----:B------:R-:W-:Y:S01]  /*fe00*/  IMAD.SHL.U32 R5, R4, 0x8, RZ ;  /* 0x0000000804057824 */ /* 0x000fe200078e00ff */
[----:B------:R-:W-:Y:S02]  /*fe10*/  LOP3.LUT R8, R8, 0x1c0, RZ, 0xc0, !PT ;  /* 0x000001c008087812 */ /* 0x000fe400078ec0ff */
[----:B------:R-:W-:Y:S02]  /*fe20*/  LEA.HI R7, R7, R4, RZ, 0x3 ;  /* 0x0000000407077211 */ /* 0x000fe400078f18ff */
[----:B------:R-:W-:-:S02]  /*fe30*/  LOP3.LUT R6, R6, 0x1c0, RZ, 0xc0, !PT ;  /* 0x000001c006067812 */ /* 0x000fc400078ec0ff */
[----:B------:R-:W-:Y:S01]  /*fe40*/  LOP3.LUT R4, R8, 0x38, R5, 0xf8, !PT ;  /* 0x0000003808047812 */ /* 0x000fe200078ef805 */
[----:B------:R-:W-:Y:S01]  /*fe50*/  IMAD.SHL.U32 R7, R7, 0x400, RZ ;  /* 0x0000040007077824 */ /* 0x000fe200078e00ff */
[----:B------:R-:W-:-:S04]  /*fe60*/  SHF.R.U32.HI R6, RZ, 0x3, R6 ;  /* 0x00000003ff067819 */ /* 0x000fc80000011606 */
        /* <DEDUP_REMOVED lines=80> */
.L_x_6841:
[----:B------:R-:W-:Y:S05]  /*10370*/  BSYNC B1 ;  /* 0x0000000000017941 */ /* 0x000fea0003800000 */
.L_x_6840:
[----:B------:R-:W-:Y:S05]  /*10380*/  @P0 BRA `(.L_x_6828) ;  /* 0x0000000400940947 */ /* 0x000fea0003800000 */
[----:B-123--:R-:W2:Y:S04]  /*10390*/  LDL R9, [R1+0x3c] ;  /* 0x00003c0001097983 */ /* 0x00eea80000100800 */
[----:B------:R-:W3:Y:S01]  /*103a0*/  LDL R42, [R1+0x7c] ;  /* 0x00007c00012a7983 */ /* 0x000ee20000100800 */
[----:B------:R-:W1:Y:S01]  /*103b0*/  S2R R5, SR_TID.X ;  /* 0x0000000000057919 */ /* 0x000e620000002100 */
[----:B------:R-:W-:Y:S02]  /*103c0*/  VIADD R7, R22, 0x60 ;  /* 0x0000006016077836 */ /* 0x000fe40000000000 */
[----:B-1----:R-:W-:-:S05]  /*103d0*/  VIADD R5, R5, 0xffffff80 ;  /* 0xffffff8005057836 */ /* 0x002fca0000000000 */
[----:B------:R-:W-:-:S04]  /*103e0*/  SHF.R.S32.HI R4, RZ, 0x1f, R5 ;  /* 0x0000001fff047819 */ /* 0x000fc80000011405 */
[----:B------:R-:W-:-:S04]  /*103f0*/  LEA.HI R4, R4, R5, RZ, 0x3 ;  /* 0x0000000504047211 */ /* 0x000fc800078f18ff */
[----:B------:R-:W-:-:S05]  /*10400*/  LOP3.LUT R4, R4, 0xfffffff8, RZ, 0xc0, !PT ;  /* 0xfffffff804047812 */ /* 0x000fca00078ec0ff */
[----:B------:R-:W-:Y:S01]  /*10410*/  IMAD.IADD R4, R5, 0x1, -R4 ;  /* 0x0000000105047824 */ /* 0x000fe200078e0a04 */
[----:B------:R-:W-:-:S04]  /*10420*/  IADD3 R5, R22, 0x60, RZ ;  /* 0x0000006016057810 */ /* 0x000fc80007ffe0ff */
        /* <DEDUP_REMOVED lines=16> */
[----:B------:R-:W-:Y:S02]  /*10530*/  HADD2.F32 R36, -RZ, R12.H0_H0 ;  /* 0x2000000cff247230 */ /* 0x000fe40000004100 */
[----:B------:R-:W-:-:S02]  /*10540*/  HADD2.F32 R40, -RZ, R15.H1_H1 ;  /* 0x3000000fff287230 */ /* 0x000fc40000004100 */
[----:B------:R-:W-:Y:S02]  /*10550*/  HADD2.F32 R0, -RZ, R0.H1_H1 ;  /* 0x30000000ff007230 */ /* 0x000fe40000004100 */
        /* <DEDUP_REMOVED lines=9> */
[----:B------:R-:W-:Y:S02]  /*105f0*/  HADD2.F32 R8, -RZ, R8.H1_H1 ;  /* 0x30000008ff087230 */ /* 0x000fe40000004100 */
[----:B------:R-:W-:Y:S02]  /*10600*/  HADD2.F32 R31, -RZ, R9.H0_H0 ;  /* 0x20000009ff1f7230 */ /* 0x000fe40000004100 */
[-C--:B------:R-:W-:Y:S01]  /*10610*/  FMUL.FTZ R34, R37, R30.reuse ;  /* 0x0000001e25227220 */ /* 0x080fe20000410000 */
[----:B------:R-:W-:Y:S01]  /*10620*/  FMUL.FTZ R30, R35, R30 ;  /* 0x0000001e231e7220 */ /* 0x000fe20000410000 */
[----:B------:R-:W-:-:S02]  /*10630*/  HADD2.F32 R4, -RZ, R4.H1_H1 ;  /* 0x30000004ff047230 */ /* 0x000fc40000004100 */
[-C--:B------:R-:W-:Y:S01]  /*10640*/  FMUL.FTZ R15, R38, R8.reuse ;  /* 0x00000008260f7220 */ /* 0x080fe20000410000 */
[----:B------:R-:W-:Y:S02]  /*10650*/  HADD2.F32 R26, -RZ, R5.H0_H0 ;  /* 0x20000005ff1a7230 */ /* 0x000fe40000004100 */
[-C--:B------:R-:W-:Y:S01]  /*10660*/  FFMA.FTZ R34, R35, R21.reuse, -R34 ;  /* 0x0000001523227223 */ /* 0x080fe20000010822 */
[----:B------:R-:W-:Y:S01]  /*10670*/  FFMA.FTZ R30, R37, R21, R30 ;  /* 0x00000015251e7223 */ /* 0x000fe2000001001e */
[----:B------:R-:W-:Y:S02]  /*10680*/  HADD2.F32 R9, -RZ, R9.H1_H1 ;  /* 0x30000009ff097230 */ /* 0x000fe40000004100 */
[----:B------:R-:W-:Y:S01]  /*10690*/  FMUL.FTZ R21, R36, R8 ;  /* 0x0000000824157220 */ /* 0x000fe20000410000 */
[----:B------:R-:W-:Y:S01]  /*106a0*/  FMUL.FTZ R35, R40, R31 ;  /* 0x0000001f28237220 */ /* 0x000fe20000410000 */
[----:B------:R-:W-:Y:S02]  /*106b0*/  HADD2.F32 R37, -RZ, R12.H1_H1 ;  /* 0x3000000cff257230 */ /* 0x000fe40000004100 */
[----:B------:R-:W-:Y:S01]  /*106c0*/  FFMA.FTZ R15, R36, R4, -R15 ;  /* 0x00000004240f7223 */ /* 0x000fe2000001080f */
[----:B------:R-:W-:-:S02]  /*106d0*/  HADD2.F32 R32, -RZ, R10.H0_H0 ;  /* 0x2000000aff207230 */ /* 0x000fc40000004100 */
[----:B------:R-:W-:Y:S01]  /*106e0*/  FMUL.FTZ R31, R0, R31 ;  /* 0x0000001f001f7220 */ /* 0x000fe20000410000 */
[----:B------:R-:W-:Y:S02]  /*106f0*/  HADD2.F32 R5, -RZ, R5.H1_H1 ;  /* 0x30000005ff057230 */ /* 0x000fe40000004100 */
[----:B------:R-:W-:Y:S01]  /*10700*/  FFMA.FTZ R21, R38, R4, R21 ;  /* 0x0000000426157223 */ /* 0x000fe20000010015 */
[-C--:B------:R-:W-:Y:S01]  /*10710*/  FFMA.FTZ R35, R0, R26.reuse, -R35 ;  /* 0x0000001a00237223 */ /* 0x080fe20000010823 */
[----:B------:R-:W-:Y:S02]  /*10720*/  HADD2.F32 R10, -RZ, R10.H1_H1 ;  /* 0x3000000aff0a7230 */ /* 0x000fe40000004100 */
[-C--:B------:R-:W-:Y:S01]  /*10730*/  FMUL.FTZ R0, R41, R9.reuse ;  /* 0x0000000929007220 */ /* 0x080fe20000410000 */
[----:B------:R-:W-:Y:S01]  /*10740*/  FMUL.FTZ R4, R37, R9 ;  /* 0x0000000925047220 */ /* 0x000fe20000410000 */
[----:B------:R-:W-:Y:S02]  /*10750*/  HADD2.F32 R36, -RZ, R25.H0_H0 ;  /* 0x20000019ff247230 */ /* 0x000fe40000004100 */
[----:B------:R-:W-:Y:S01]  /*10760*/  FFMA.FTZ R31, R40, R26, R31 ;  /* 0x0000001a281f7223 */ /* 0x000fe2000001001f */
[----:B0-----:R-:W-:-:S02]  /*10770*/  HADD2.F32 R27, -RZ, R6.H0_H0 ;  /* 0x20000006ff1b7230 */ /* 0x001fc40000004100 */
[-C--:B------:R-:W-:Y:S01]  /*10780*/  FMUL.FTZ R8, R43, R32.reuse ;  /* 0x000000202b087220 */ /* 0x080fe20000410000 */
[----:B------:R-:W-:Y:S02]  /*10790*/  HADD2.F32 R6, -RZ, R6.H1_H1 ;  /* 0x30000006ff067230 */ /* 0x000fe40000004100 */
[-C--:B------:R-:W-:Y:S01]  /*107a0*/  FFMA.FTZ R0, R37, R5.reuse, -R0 ;  /* 0x0000000525007223 */ /* 0x080fe20000010800 */
[----:B------:R-:W-:Y:S02]  /*107b0*/  HADD2.F32 R26, -RZ, R14.H0_H0 ;  /* 0x2000000eff1a7230 */ /* 0x000fe40000004100 */
[----:B------:R-:W-:Y:S01]  /*107c0*/  FMUL.FTZ R32, R39, R32 ;  /* 0x0000002027207220 */ /* 0x000fe20000410000 */
[----:B------:R-:W-:Y:S01]  /*107d0*/  FFMA.FTZ R12, R41, R5, R4 ;  /* 0x00000005290c7223 */ /* 0x000fe20000010004 */
[----:B------:R-:W-:Y:S01]  /*107e0*/  FMUL.FTZ R5, R36, R10 ;  /* 0x0000000a24057220 */ /* 0x000fe20000410000 */
[--C-:B------:R-:W-:Y:S02]  /*107f0*/  HADD2.F32 R33, -RZ, R11.reuse.H0_H0 ;  /* 0x2000000bff217230 */ /* 0x100fe40000004100 */
[-C--:B------:R-:W-:Y:S01]  /*10800*/  FFMA.FTZ R20, R39, R27.reuse, -R8 ;  /* 0x0000001b27147223 */ /* 0x080fe20000010808 */
[----:B------:R-:W-:Y:S01]  /*10810*/  FFMA.FTZ R32, R43, R27, R32 ;  /* 0x0000001b2b207223 */ /* 0x000fe20000010020 */
[----:B------:R-:W-:-:S02]  /*10820*/  HADD2.F32 R11, -RZ, R11.H1_H1 ;  /* 0x3000000bff0b7230 */ /* 0x000fc40000004100 */
[C---:B------:R-:W-:Y:S01]  /*10830*/  FFMA.FTZ R27, R26.reuse, R6, -R5 ;  /* 0x000000061a1b7223 */ /* 0x040fe20000010805 */
[----:B------:R-:W-:Y:S02]  /*10840*/  HADD2.F32 R37, -RZ, R24.H1_H1 ;  /* 0x30000018ff257230 */ /* 0x000fe40000004100 */
[----:B------:R-:W-:Y:S01]  /*10850*/  FMUL.FTZ R9, R26, R10 ;  /* 0x0000000a1a097220 */ /* 0x000fe20000410000 */
[----:B------:R-:W-:Y:S02]  /*10860*/  HADD2.F32 R39, -RZ, R25.H1_H1 ;  /* 0x30000019ff277230 */ /* 0x000fe40000004100 */
[----:B------:R-:W-:Y:S02]  /*10870*/  HADD2.F32 R5, -RZ, R13.H1_H1 ;  /* 0x3000000dff057230 */ /* 0x000fe40000004100 */
[----:B------:R-:W-:Y:S02]  /*10880*/  HADD2.F32 R25, -RZ, R14.H1_H1 ;  /* 0x3000000eff197230 */ /* 0x000fe40000004100 */
[----:B------:R-:W-:-:S02]  /*10890*/  HADD2.F32 R29, -RZ, R7.H0_H0 ;  /* 0x20000007ff1d7230 */ /* 0x000fc40000004100 */
        /* <DEDUP_REMOVED lines=20> */
.L_x_6828:
[----:B------:R-:W-:Y:S05]  /*109e0*/  BSYNC B0 ;  /* 0x0000000000007941 */ /* 0x000fea0003800000 */
.L_x_6809:
[----:B------:R-:W-:Y:S01]  /*109f0*/  @!PT LDS RZ, [RZ] ;  /* 0x00000000fffff984 */ /* 0x000fe20000000800 */
[----:B------:R-:W-:Y:S01]  /*10a00*/  @!PT LDS RZ, [RZ] ;  /* 0x00000000fffff984 */ /* 0x000fe20000000800 */
[----:B------:R-:W-:Y:S01]  /*10a10*/  @!PT LDS RZ, [RZ] ;  /* 0x00000000fffff984 */ /* 0x000fe20000000800 */
[----:B------:R-:W-:Y:S01]  /*10a20*/  @!PT LDS RZ, [RZ] ;  /* 0x00000000fffff984 */ /* 0x000fe20000000800 */
[----:B------:R5:W-:Y:S06]  /*10a30*/  MEMBAR.ALL.CTA ;  /* 0x0000000000007992 */ /* 0x000bec0000008000 */
[----:B-----5:R-:W5:Y:S01]  /*10a40*/  FENCE.VIEW.ASYNC.S ;  /* 0x00000000000073c6 */ /* 0x020f620000000000 */
[----:B------:R-:W-:Y:S05]  /*10a50*/  WARPSYNC.ALL ;  /* 0x0000000000007948 */ /* 0x000fea0003800000 */
[----:B-----5:R-:W-:Y:S06]  /*10a60*/  BAR.SYNC.DEFER_BLOCKING 0xd, 0x100 ;  /* 0x0344000000007b1d */ /* 0x020fec0000010000 */
.L_x_6807:
[----:B------:R-:W-:-:S06]  /*10a70*/  ULOP3.LUT UR4, UR60, 0x1, URZ, 0xfc, !UPT ;  /* 0x000000013c047892 */ /* 0x000fcc000f8efc3f */
[----:B------:R-:W-:-:S04]  /*10a80*/  MOV R0, UR4 ;  /* 0x0000000400007c02 */ /* 0x000fc80008000f00 */
[----:B------:R-:W-:-:S13]  /*10a90*/  ISETP.NE.AND P0, PT, R0, 0x3, PT ;  /* 0x000000030000780c */ /* 0x000fda0003f05270 */
[----:B------:R-:W-:Y:S05]  /*10aa0*/  @!P0 BRA `(.L_x_6842) ;  /* 0x0000000000048947 */ /* 0x000fea0003800000 */
[----:B------:R-:W-:Y:S01]  /*10ab0*/  BPT.TRAP 0x1 ;  /* 0x000000040000795c */ /* 0x000fe20000300000 */
.L_x_6842:
[----:B------:R-:W-:Y:S01]  /*10ac0*/  IMAD R0, R222, 0x8, R2 ;  /* 0x00000008de007824 */ /* 0x000fe200078e0202 */
[----:B-12-4-:R-:W-:-:S04]  /*10ad0*/  SHF.L.U32 R3, R229, 0x1f, RZ ;  /* 0x0000001fe5037819 */ /* 0x016fc800000006ff */
[----:B------:R1:W2:Y:S01]  /*10ae0*/  SYNCS.PHASECHK.TRANS64.TRYWAIT P2, [R0+URZ+0x34830], R3 ;  /* 0x03483003000075a7 */ /* 0x0002a2000804017f */
[----:B------:R-:W-:Y:S05]  /*10af0*/  @!P0 BRA `(.L_x_6843) ;  /* 0x0000000000048947 */ /* 0x000fea0003800000 */
[----:B------:R-:W-:Y:S01]  /*10b00*/  BPT.TRAP 0x1 ;  /* 0x000000040000795c */ /* 0x000fe20000300000 */
.L_x_6843:
[----:B0--3--:R-:W0:Y:S01]  /*10b10*/  S2R R4, SR_TID.X ;  /* 0x0000000000047919 */ /* 0x009e220000002100 */
[----:B------:R-:W-:Y:S01]  /*10b20*/  IMAD.MOV.U32 R87, RZ, RZ, RZ ;  /* 0x000000ffff577224 */ /* 0x000fe200078e00ff */
[----:B0-----:R-:W-:-:S04]  /*10b30*/  LOP3.LUT R4, R4, 0x7f, RZ, 0xc0, !PT ;  /* 0x0000007f04047812 */ /* 0x001fc800078ec0ff */
[----:B------:R-:W-:Y:S01]  /*10b40*/  ISETP.NE.AND P1, PT, R4, RZ, PT ;  /* 0x000000ff0400720c */ /* 0x000fe20003f25270 */
[----:B--2---:R-:W-:-:S12]  /*10b50*/  @P2 BRA `(.L_x_6844) ;  /* 0x0000000000082947 */ /* 0x004fd80003800000 */
[----:B------:R-:W0:Y:S02]  /*10b60*/  SYNCS.PHASECHK.TRANS64.TRYWAIT P2, [R0+URZ+0x34830], R3 ;  /* 0x03483003000075a7 */ /* 0x000e24000804017f */
[----:B0-----:R-:W-:Y:S05]  /*10b70*/  @!P2 BRA `(.L_x_6845) ;  /* 0x000001780030a947 */ /* 0x001fea0003800000 */
.L_x_6844:
[----:B------:R-:W-:Y:S05]  /*10b80*/  WARPSYNC.ALL ;  /* 0x0000000000007948 */ /* 0x000fea0003800000 */
[----:B01----:R-:W-:Y:S01]  /*10b90*/  VIADD R3, R2, 0x1e400 ;  /* 0x0001e40002037836 */ /* 0x003fe20000000000 */
[----:B------:R-:W-:Y:S01]  /*10ba0*/  R2UR UR56, R28 ;  /* 0x000000001c3872ca */ /* 0x000fe200000e0000 */
[----:B------:R-:W-:Y:S01]  /*10bb0*/  WARPGROUP.ARRIVE ;  /* 0x00000000000079c5 */ /* 0x000fe20000000000 */
[----:B------:R-:W-:Y:S01]  /*10bc0*/  MOV R5, 0x40000040 ;  /* 0x4000004000057802 */ /* 0x000fe20000000f00 */
[----:B------:R-:W-:Y:S01]  /*10bd0*/  UMOV UR9, 0x40000040 ;  /* 0x4000004000097882 */ /* 0x000fe20000000000 */
[----:B------:R-:W-:Y:S01]  /*10be0*/  SHF.R.U32.HI R3, RZ, 0x4, R3 ;  /* 0x00000004ff037819 */ /* 0x000fe20000011603 */
[----:B------:R-:W-:Y:S01]  /*10bf0*/  IMAD.MOV.U32 R21, RZ, RZ, 0x40000040 ;  /* 0x40000040ff157424 */ /* 0x000fe200078e00ff */
[----:B------:R-:W-:Y:S01]  /*10c00*/  R2UR UR11, R5 ;  /* 0x00000000050b72ca */ /* 0x000fe200000e0000 */
[----:B------:R-:W-:Y:S01]  /*10c10*/  IMAD.MOV.U32 R25, RZ, RZ, 0x40000040 ;  /* 0x40000040ff197424 */ /* 0x000fe200078e00ff */
[----:B------:R-:W-:Y:S01]  /*10c20*/  LOP3.LUT R3, R3, 0x3fff, RZ, 0xc0, !PT ;  /* 0x00003fff03037812 */ /* 0x000fe200078ec0ff */
[----:B------:R-:W-:Y:S01]  /*10c30*/  IMAD.MOV.U32 R27, RZ, RZ, 0x40000040 ;  /* 0x40000040ff1b7424 */ /* 0x000fe200078e00ff */
[----:B------:R-:W-:Y:S01]  /*10c40*/  R2UR UR15, R21 ;  /* 0x00000000150f72ca */ /* 0x000fe200000e0000 */
[----:B------:R-:W-:Y:S01]  /*10c50*/  IMAD.U32 R29, RZ, RZ, UR9 ;  /* 0x00000009ff1d7e24 */ /* 0x000fe2000f8e00ff */
[----:B------:R-:W-:Y:S01]  /*10c60*/  LOP3.LUT R4, R3, 0x10000, RZ, 0xfc, !PT ;  /* 0x0001000003047812 */ /* 0x000fe200078efcff */
[----:B------:R-:W-:Y:S01]  /*10c70*/  ULOP3.LUT UR56, UR56, 0x10000, URZ, 0xfc, !UPT ;  /* 0x0001000038387892 */ /* 0x000fe2000f8efc3f */
[----:B------:R-:W-:Y:S01]  /*10c80*/  MOV R11, UR37 ;  /* 0x00000025000b7c02 */ /* 0x000fe20008000f00 */
[----:B------:R-:W-:Y:S01]  /*10c90*/  UMOV UR37, UR9 ;  /* 0x0000000900257c82 */ /* 0x000fe20008000000 */
[----:B------:R-:W-:Y:S01]  /*10ca0*/  MOV R13, UR36 ;  /* 0x00000024000d7c02 */ /* 0x000fe20008000f00 */
[----:B------:R0:W-:Y:S01]  /*10cb0*/  STL [R1+0x1c], R4 ;  /* 0x00001c0401007387 */ /* 0x0001e20000100800 */
[----:B------:R-:W-:Y:S01]  /*10cc0*/  UMOV UR13, UR37 ;  /* 0x00000025000d7c82 */ /* 0x000fe20008000000 */
[----:B------:R-:W-:Y:S01]  /*10cd0*/  R2UR UR23, R25 ;  /* 0x00000000191772ca */ /* 0x000fe200000e0000 */
[----:B------:R-:W-:Y:S01]  /*10ce0*/  UMOV UR8, UR56 ;  /* 0x0000003800087c82 */ /* 0x000fe20008000000 */
[----:B------:R-:W-:Y:S01]  /*10cf0*/  UMOV UR21, UR37 ;  /* 0x0000002500157c82 */ /* 0x000fe20008000000 */
[----:B------:R-:W-:Y:S01]  /*10d00*/  UMOV UR36, UR8 ;  /* 0x0000000800247c82 */ /* 0x000fe20008000000 */
[----:B------:R-:W-:Y:S01]  /*10d10*/  R2UR UR55, R27 ;  /* 0x000000001b3772ca */ /* 0x000fe200000e0000 */
[----:B------:R-:W-:Y:S01]  /*10d20*/  UMOV UR12, UR36 ;  /* 0x00000024000c7c82 */ /* 0x000fe20008000000 */
[----:B------:R-:W-:Y:S01]  /*10d30*/  UMOV UR20, UR36 ;  /* 0x0000002400147c82 */ /* 0x000fe20008000000 */
[----:B------:R-:W-:Y:S01]  /*10d40*/  UMOV UR52, UR36 ;  /* 0x0000002400347c82 */ /* 0x000fe20008000000 */
[----:B0-----:R-:W-:Y:S01]  /*10d50*/  IMAD R4, R222, 0xb00, R4 ;  /* 0x00000b00de047824 */ /* 0x001fe200078e0204 */
[----:B------:R-:W-:Y:S01]  /*10d60*/  UMOV UR53, UR37 ;  /* 0x0000002500357c82 */ /* 0x000fe20008000000 */
[----:B------:R-:W-:Y:S01]  /*10d70*/  R2UR UR35, R21 ;  /* 0x00000000152372ca */ /* 0x000fe200000e0000 */
[----:B------:R-:W-:Y:S01]  /*10d80*/  UMOV UR32, UR36 ;  /* 0x0000002400207c82 */ /* 0x000fe20008000000 */
[C---:B------:R-:W-:Y:S01]  /*10d90*/  VIADD R20, R4.reuse, 0x80 ;  /* 0x0000008004147836 */ /* 0x040fe20000000000 */
[C---:B------:R-:W-:Y:S01]  /*10da0*/  R2UR UR10, R4.reuse ;  /* 0x00000000040a72ca */ /* 0x040fe200000e0000 */
[C---:B------:R-:W-:Y:S01]  /*10db0*/  VIADD R24, R4.reuse, 0x100 ;  /* 0x0000010004187836 */ /* 0x040fe20000000000 */
[----:B------:R-:W-:Y:S01]  /*10dc0*/  UMOV UR33, UR37 ;  /* 0x0000002500217c82 */ /* 0x000fe20008000000 */
[----:B------:R-:W-:Y:S01]  /*10dd0*/  VIADD R26, R4, 0x180 ;  /* 0x00000180041a7836 */ /* 0x000fe20000000000 */
[----:B------:R-:W-:Y:S01]  /*10de0*/  R2UR UR14, R20 ;  /* 0x00000000140e72ca */ /* 0x000fe200000e0000 */
[----:B------:R-:W-:Y:S01]  /*10df0*/  VIADD R20, R4, 0x200 ;  /* 0x0000020004147836 */ /* 0x000fe20000000000 */
[----:B------:R-:W-:Y:S01]  /*10e00*/  R2UR UR22, R24 ;  /* 0x00000000181672ca */ /* 0x000fe200000e0000 */
[----:B------:R-:W-:Y:S01]  /*10e10*/  UMOV UR28, UR36 ;  /* 0x00000024001c7c82 */ /* 0x000fe20008000000 */
[----:B------:R-:W-:Y:S01]  /*10e20*/  R2UR UR54, R26 ;  /* 0x000000001a3672ca */ /* 0x000fe200000e0000 */
[----:B------:R-:W-:Y:S01]  /*10e30*/  UMOV UR29, UR37 ;  /* 0x00000025001d7c82 */ /* 0x000fe20008000000 */
[----:B------:R-:W-:Y:S01]  /*10e40*/  R2UR UR34, R20 ;  /* 0x00000000142272ca */ /* 0x000fe200000e0000 */
[C---:B------:R-:W-:Y:S01]  /*10e50*/  VIADD R26, R4.reuse, 0x300 ;  /* 0x00000300041a7836 */ /* 0x040fe20000000000 */
[----:B------:R-:W-:Y:S01]  /*10e60*/  IADD3 R24, R4, 0x280, RZ ;  /* 0x0000028004187810 */ /* 0x000fe20007ffe0ff */
[----:B------:R-:W-:Y:S01]  /*10e70*/  HGMMA.64x16x16.F32 R112, gdesc[UR8], RZ, !UPT, gsb0 ;  /* 0x00200000087079f0 */ /* 0x000fe2000c0008ff */
[----:B------:R-:W-:Y:S01]  /*10e80*/  R2UR UR31, R25 ;  /* 0x00000000191f72ca */ /* 0x000fe200000e0000 */
[----:B------:R-:W-:Y:S01]  /*10e90*/  UMOV UR44, UR36 ;  /* 0x00000024002c7c82 */ /* 0x000fe20008000000 */
[----:B------:R-:W-:Y:S01]  /*10ea0*/  R2UR UR30, R24 ;  /* 0x00000000181e72ca */ /* 0x000fe200000e0000 */
[----:B------:R-:W-:Y:S01]  /*10eb0*/  UMOV UR45, UR37 ;  /* 0x00000025002d7c82 */ /* 0x000fe20008000000 */
        /* <DEDUP_REMOVED lines=8> */
[----:B------:R-:W-:Y:S01]  /*10f40*/  R2UR UR19, R25 ;  /* 0x00000000191372ca */ /* 0x000fe200000e0000 */
[----:B------:R-:W-:Y:S01]  /*10f50*/  UMOV UR16, UR36 ;  /* 0x0000002400107c82 */ /* 0x000fe20008000000 */
[----:B------:R-:W-:Y:S01]  /*10f60*/  UMOV UR17, UR37 ;  /* 0x0000002500117c82 */ /* 0x000fe20008000000 */
        /* <DEDUP_REMOVED lines=8> */
[----:B------:R-:W-:Y:S01]  /*10ff0*/  IMAD.MOV.U32 R25, RZ, RZ, 0x40000040 ;  /* 0x40000040ff197424 */ /* 0x000fe200078e00ff */
[----:B------:R-:W-:Y:S01]  /*11000*/  MOV R27, 0x40000040 ;  /* 0x40000040001b7802 */ /* 0x000fe20000000f00 */
[----:B------:R-:W-:Y:S01]  /*11010*/  VIADD R26, R4, 0x82 ;  /* 0x00000082041a7836 */ /* 0x000fe20000000000 */
[----:B------:R-:W-:Y:S01]  /*11020*/  R2UR UR42, R24 ;  /* 0x00000000182a72ca */ /* 0x000fe200000e0000 */
[----:B------:R-:W-:Y:S01]  /*11030*/  VIADD R24, R4, 0x102 ;  /* 0x0000010204187836 */ /* 0x000fe20000000000 */
[----:B------:R-:W-:Y:S01]  /*11040*/  R2UR UR51, R25 ;  /* 0x00000000193372ca */ /* 0x000fe200000e0000 */
[----:B------:R-:W-:Y:S01]  /*11050*/  IMAD.MOV.U32 R25, RZ, RZ, 0x40000040 ;  /* 0x40000040ff197424 */ /* 0x000fe200078e00ff */
[----:B------:R-:W-:Y:S01]  /*11060*/  R2UR UR10, R26 ;  /* 0x000000001a0a72ca */ /* 0x000fe200000e0000 */
[----:B------:R-:W-:Y:S01]  /*11070*/  IMAD.U32 R28, RZ, RZ, UR8 ;  /* 0x00000008ff1c7e24 */ /* 0x000fe2000f8e00ff */
[----:B------:R-:W-:Y:S01]  /*11080*/  R2UR UR50, R24 ;  /* 0x00000000183272ca */ /* 0x000fe200000e0000 */
[C---:B------:R-:W-:Y:S01]  /*11090*/  VIADD R24, R4.reuse, 0x202 ;  /* 0x0000020204187836 */ /* 0x040fe20000000000 */
[----:B------:R-:W-:Y:S01]  /*110a0*/  R2UR UR11, R27 ;  /* 0x000000001b0b72ca */ /* 0x000fe200000e0000 */
[----:B------:R-:W-:Y:S01]  /*110b0*/  UMOV UR40, UR36 ;  /* 0x0000002400287c82 */ /* 0x000fe20008000000 */
[----:B------:R0:W-:Y:S01]  /*110c0*/  STL.64 [R1+0x10], R28 ;  /* 0x0000101c01007387 */ /* 0x0001e20000100a00 */
[----:B------:R-:W-:Y:S01]  /*110d0*/  UMOV UR41, UR37 ;  /* 0x0000002500297c82 */ /* 0x000fe20008000000 */
[----:B------:R-:W-:Y:S01]  /*110e0*/  IMAD.MOV.U32 R21, RZ, RZ, 0x40000040 ;  /* 0x40000040ff157424 */ /* 0x000fe200078e00ff */
[C---:B------:R-:W-:Y:S01]  /*110f0*/  IADD3 R20, R4.reuse, 0x2, RZ ;  /* 0x0000000204147810 */ /* 0x040fe20007ffe0ff */
[----:B------:R-:W-:Y:S01]  /*11100*/  UIADD3 UR8, UR56, 0x2, URZ ;  /* 0x0000000238087890 */ /* 0x000fe2000fffe03f */
[----:B------:R-:W-:Y:S01]  /*11110*/  MOV R7, UR39 ;  /* 0x0000002700077c02 */ /* 0x000fe20008000f00 */
[----:B------:R-:W-:Y:S01]  /*11120*/  UMOV UR37, 0x40000040 ;  /* 0x4000004000257882 */ /* 0x000fe20000000000 */
[----:B------:R-:W-:Y:S01]  /*11130*/  MOV R9, UR38 ;  /* 0x0000002600097c02 */ /* 0x000fe20008000f00 */
[----:B------:R-:W-:Y:S01]  /*11140*/  VIADD R6, R4, 0x482 ;  /* 0x0000048204067836 */ /* 0x000fe20000000000 */
[----:B------:R-:W-:Y:S01]  /*11150*/  R2UR UR38, R20 ;  /* 0x00000000142672ca */ /* 0x000fe200000e0000 */
[----:B------:R-:W-:Y:S01]  /*11160*/  VIADD R20, R4, 0x182 ;  /* 0x0000018204147836 */ /* 0x000fe20000000000 */
[----:B------:R-:W-:Y:S01]  /*11170*/  R2UR UR39, R21 ;  /* 0x00000000152772ca */ /* 0x000fe200000e0000 */
[----:B------:R-:W-:Y:S01]  /*11180*/  UMOV UR36, UR8 ;  /* 0x0000000800247c82 */ /* 0x000fe20008000000 */
[----:B------:R-:W-:Y:S01]  /*11190*/  IMAD.MOV.U32 R21, RZ, RZ, 0x40000040 ;  /* 0x40000040ff157424 */ /* 0x000fe200078e00ff */
[----:B------:R-:W2:Y:S01]  /*111a0*/  LDL R3, [R1+0x34] ;  /* 0x0000340001037983 */ /* 0x000ea20000100800 */
[----:B------:R-:W-:-:S02]  /*111b0*/  WARPGROUP.DEPBAR.LE gsb0, 0x0 ;  /* 0x00008000000079c5 */ /* 0x000fc40000010000 */
[----:B------:R-:W-:Y:S01]  /*111c0*/  WARPGROUP.ARRIVE ;  /* 0x00000000000079c5 */ /* 0x000fe20000000000 */
[C---:B------:R-:W-:Y:S01]  /*111d0*/  VIADD R8, R4.reuse, 0x502 ;  /* 0x0000050204087836 */ /* 0x040fe20000000000 */
[----:B------:R-:W-:Y:S01]  /*111e0*/  P2R R12, PR, RZ, 0x2 ;  /* 0x00000002ff0c7803 */ /* 0x000fe20000000000 */
[----:B------:R-:W-:Y:S01]  /*111f0*/  VIADD R10, R4, 0x4 ;  /* 0x00000004040a7836 */ /* 0x000fe20000000000 */
[----:B------:R-:W-:Y:S02]  /*11200*/  P2R R14, PR, RZ, 0x1 ;  /* 0x00000001ff0e7803 */ /* 0x000fe40000000000 */
[----:B------:R-:W-:Y:S01]  /*11210*/  HGMMA.64x16x16.F32 R104, gdesc[UR12], RZ, !UPT, gsb0 ;  /* 0x002000000c6879f0 */ /* 0x000fe2000c0008ff */
[----:B------:R-:W-:Y:S02]  /*11220*/  R2UR UR14, R20 ;  /* 0x00000000140e72ca */ /* 0x000fe400000e0000 */
[----:B------:R-:W-:Y:S01]  /*11230*/  R2UR UR15, R21 ;  /* 0x00000000150f72ca */ /* 0x000fe200000e0000 */
[----:B------:R-:W-:Y:S01]  /*11240*/  IMAD.MOV.U32 R21, RZ, RZ, 0x40000040 ;  /* 0x40000040ff157424 */ /* 0x000fe200078e00ff */
[----:B------:R-:W-:Y:S01]  /*11250*/  IADD3 R20, R4, 0x282, RZ ;  /* 0x0000028204147810 */ /* 0x000fe20007ffe0ff */
[----:B------:R-:W-:-:S02]  /*11260*/  WARPGROUP.DEPBAR.LE gsb0, 0x0 ;  /* 0x00008000000079c5 */ /* 0x000fc40000010000 */
[----:B------:R-:W-:-:S06]  /*11270*/  WARPGROUP.ARRIVE ;  /* 0x00000000000079c5 */ /* 0x000fcc0000000000 */
[----:B------:R-:W-:Y:S01]  /*11280*/  HGMMA.64x16x16.F32 R96, gdesc[UR20], RZ, !UPT, gsb0 ;  /* 0x00200000146079f0 */ /* 0x000fe2000c0008ff */
[----:B------:R-:W-:Y:S01]  /*11290*/  R2UR UR22, R24 ;  /* 0x00000000181672ca */ /* 0x000fe200000e0000 */
[----:B------:R-:W-:Y:S01]  /*112a0*/  VIADD R24, R4, 0x302 ;  /* 0x0000030204187836 */ /* 0x000fe20000000000 */
[----:B------:R-:W-:Y:S01]  /*112b0*/  R2UR UR23, R25 ;  /* 0x00000000191772ca */ /* 0x000fe200000e0000 */
[----:B------:R-:W-:Y:S01]  /*112c0*/  IMAD.MOV.U32 R25, RZ, RZ, 0x40000040 ;  /* 0x40000040ff197424 */ /* 0x000fe200078e00ff */
[----:B------:R-:W-:Y:S02]  /*112d0*/  WARPGROUP.DEPBAR.LE gsb0, 0x0 ;  /* 0x00008000000079c5 */ /* 0x000fe40000010000 */
[----:B------:R-:W-:-:S06]  /*112e0*/  WARPGROUP.ARRIVE ;  /* 0x00000000000079c5 */ /* 0x000fcc0000000000 */
[----:B------:R-:W-:Y:S03]  /*112f0*/  HGMMA.64x16x16.F32 R88, gdesc[UR52], RZ, !UPT, gsb0 ;  /* 0x00200000345879f0 */ /* 0x000fe6000c0008ff */
[----:B------:R-:W-:Y:S02]  /*11300*/  WARPGROUP.DEPBAR.LE gsb0, 0x0 ;  /* 0x00008000000079c5 */ /* 0x000fe40000010000 */
[----:B------:R-:W-:-:S06]  /*11310*/  WARPGROUP.ARRIVE ;  /* 0x00000000000079c5 */ /* 0x000fcc0000000000 */
[----:B------:R-:W-:Y:S01]  /*11320*/  HGMMA.64x16x16.F32 R72, gdesc[UR32], RZ, !UPT, gsb0 ;  /* 0x00200000204879f0 */ /* 0x000fe2000c0008ff */
[----:B------:R-:W-:Y:S01]  /*11330*/  R2UR UR34, R20 ;  /* 0x00000000142272ca */ /* 0x000fe200000e0000 */
[----:B------:R-:W-:Y:S01]  /*11340*/  VIADD R20, R4, 0x382 ;  /* 0x0000038204147836 */ /* 0x000fe20000000000 */
[----:B------:R-:W-:Y:S02]  /*11350*/  R2UR UR35, R21 ;  /* 0x00000000152372ca */ /* 0x000fe400000e0000 */
[----:B------:R-:W-:Y:S01]  /*11360*/  MOV R21, 0x40000040 ;  /* 0x4000004000157802 */ /* 0x000fe20000000f00 */
[----:B------:R-:W-:Y:S02]  /*11370*/  WARPGROUP.DEPBAR.LE gsb0, 0x0 ;  /* 0x00008000000079c5 */ /* 0x000fe40000010000 */
        /* <DEDUP_REMOVED lines=12> */
[----:B------:R-:W-:Y:S01]  /*11440*/  UMOV UR44, UR36 ;  /* 0x00000024002c7c82 */ /* 0x000fe20008000000 */
[----:B------:R-:W-:Y:S01]  /*11450*/  UMOV UR45, UR37 ;  /* 0x00000025002d7c82 */ /* 0x000fe20008000000 */
[----:B------:R-:W-:Y:S02]  /*11460*/  R2UR UR26, R20 ;  /* 0x00000000141a72ca */ /* 0x000fe400000e0000 */
[----:B------:R-:W-:Y:S01]  /*11470*/  R2UR UR27, R21 ;  /* 0x00000000151b72ca */ /* 0x000fe200000e0000 */
[----:B------:R-:W-:Y:S02]  /*11480*/  WARPGROUP.DEPBAR.LE gsb0, 0x0 ;  /* 0x00008000000079c5 */ /* 0x000fe40000010000 */
[----:B------:R-:W-:Y:S01]  /*11490*/  WARPGROUP.ARRIVE ;  /* 0x00000000000079c5 */ /* 0x000fe20000000000 */
[----:B------:R-:W-:Y:S01]  /*114a0*/  UMOV UR8, UR44 ;  /* 0x0000002c00087c82 */ /* 0x000fe20008000000 */
[----:B------:R-:W-:Y:S01]  /*114b0*/  UMOV UR9, UR45 ;  /* 0x0000002d00097c82 */ /* 0x000fe20008000000 */
[----:B------:R-:W-:Y:S01]  /*114c0*/  UMOV UR48, UR44 ;  /* 0x0000002c00307c82 */ /* 0x000fe20008000000 */
[----:B------:R-:W-:Y:S01]  /*114d0*/  UMOV UR49, UR45 ;  /* 0x0000002d00317c82 */ /* 0x000fe20008000000 */
[----:B------:R-:W-:Y:S01]  /*114e0*/  UMOV UR12, UR44 ;  /* 0x0000002c000c7c82 */ /* 0x000fe20008000000 */
[----:B------:R-:W-:Y:S01]  /*114f0*/  HGMMA.64x16x16.F32 R40, gdesc[UR16], RZ, !UPT, gsb0 ;  /* 0x00200000102879f0 */ /* 0x000fe2000c0008ff */
[----:B------:R-:W-:Y:S01]  /*11500*/  R2UR UR18, R24 ;  /* 0x00000000181272ca */ /* 0x000fe200000e0000 */
[----:B------:R-:W-:Y:S01]  /*11510*/  UMOV UR13, UR45 ;  /* 0x0000002d000d7c82 */ /* 0x000fe20008000000 */
[----:B------:R-:W-:Y:S01]  /*11520*/  R2UR UR19, R25 ;  /* 0x00000000191372ca */ /* 0x000fe200000e0000 */
        /* <DEDUP_REMOVED lines=8> */
[----:B------:R-:W-:Y:S01]  /*115b0*/  R2UR UR46, R8 ;  /* 0x00000000082e72ca */ /* 0x000fe200000e0000 */
[----:B------:R-:W-:Y:S01]  /*115c0*/  UMOV UR53, 0x40000040 ;  /* 0x4000004000357882 */ /* 0x000fe20000000000 */
[----:B------:R-:W-:Y:S01]  /*115d0*/  MOV R21, UR37 ;  /* 0x0000002500157c02 */ /* 0x000fe20008000f00 */
[----:B------:R-:W-:Y:S01]  /*115e0*/  VIADD R80, R4, 0x886 ;  /* 0x0000088604507836 */ /* 0x000fe20000000000 */
[----:B------:R-:W-:Y:S01]  /*115f0*/  R2UR UR54, R10 ;  /* 0x000000000a3672ca */ /* 0x000fe200000e0000 */
[----:B------:R-:W-:Y:S01]  /*11600*/  IMAD.MOV.U32 R81, RZ, RZ, 0x40000040 ;  /* 0x40000040ff517424 */ /* 0x000fe200078e00ff */
[----:B--2---:R-:W-:Y:S01]  /*11610*/  IADD3 R3, R162, 0xb0, -R3 ;  /* 0x000000b0a2037810 */ /* 0x004fe20007ffe803 */
[----:B------:R-:W-:Y:S01]  /*11620*/  IMAD.U32 R20, RZ, RZ, UR36 ;  /* 0x00000024ff147e24 */ /* 0x000fe2000f8e00ff */
[----:B------:R-:W-:-:S02]  /*11630*/  WARPGROUP.DEPBAR.LE gsb0, 0x0 ;  /* 0x00008000000079c5 */ /* 0x000fc40000010000 */
[----:B------:R-:W-:-:S06]  /*11640*/  WARPGROUP.ARRIVE ;  /* 0x00000000000079c5 */ /* 0x000fcc0000000000 */
[----:B------:R-:W-:Y:S03]  /*11650*/  HGMMA.64x16x16.F32 R32, gdesc[UR4], RZ, !UPT, gsb0 ;  /* 0x00200000042079f0 */ /* 0x000fe6000c0008ff */
[----:B------:R-:W-:Y:S02]  /*11660*/  WARPGROUP.DEPBAR.LE gsb0, 0x0 ;  /* 0x00008000000079c5 */ /* 0x000fe40000010000 */
[----:B0-----:R-:W-:-:S06]  /*11670*/  WARPGROUP.ARRIVE ;  /* 0x00000000000079c5 */ /* 0x001fcc0000000000 */
[----:B------:R-:W-:Y:S03]  /*11680*/  HGMMA.64x16x16.F32 R24, gdesc[UR40], RZ, !UPT, gsb0 ;  /* 0x00200000281879f0 */ /* 0x000fe6000c0008ff */
        /* <DEDUP_REMOVED lines=26> */
[----:B------:R-:W-:Y:S01]  /*11830*/  R2UR UR39, R7 ;  /* 0x00000000072772ca */ /* 0x000fe200000e0000 */
[----:B------:R-:W-:Y:S01]  /*11840*/  IMAD.MOV.U32 R7, RZ, RZ, 0x40000040 ;  /* 0x40000040ff077424 */ /* 0x000fe200078e00ff */
        /* <DEDUP_REMOVED lines=10> */
[----:B------:R-:W-:Y:S01]  /*118f0*/  R2UR UR38, R9 ;  /* 0x00000000092672ca */ /* 0x000fe200000e0000 */
[----:B------:R-:W-:-:S05]  /*11900*/  IMAD.MOV.U32 R9, RZ, RZ, 0x40000040 ;  /* 0x40000040ff097424 */ /* 0x000fca00078e00ff */
[----:B------:R-:W-:Y:S01]  /*11910*/  R2UR UR47, R9 ;  /* 0x00000000092f72ca */ /* 0x000fe200000e0000 */
[----:B------:R-:W-:Y:S02]  /*11920*/  WARPGROUP.DEPBAR.LE gsb0, 0x0 ;  /* 0x00008000000079c5 */ /* 0x000fe40000010000 */
[----:B------:R-:W-:-:S10]  /*11930*/  WARPGROUP.ARRIVE ;  /* 0x00000000000079c5 */ /* 0x000fd40000000000 */
[----:B------:R-:W-:Y:S01]  /*11940*/  HGMMA.64x16x16.F32 R24, gdesc[UR44], R24, gsb0 ;  /* 0x002000002c1879f0 */ /* 0x000fe20008000818 */
[----:B------:R-:W-:Y:S01]  /*11950*/  R2UR UR37, R11 ;  /* 0x000000000b2572ca */ /* 0x000fe200000e0000 */
[----:B------:R-:W-:Y:S01]  /*11960*/  IMAD.MOV.U32 R11, RZ, RZ, 0x40000040 ;  /* 0x40000040ff0b7424 */ /* 0x000fe200078e00ff */
[----:B------:R-:W-:-:S04]  /*11970*/  UIADD3 UR4, UR56, 0x4, URZ ;  /* 0x0000000438047890 */ /* 0x000fc8000fffe03f */
[----:B------:R-:W-:-:S03]  /*11980*/  R2UR UR55, R11 ;  /* 0x000000000b3772ca */ /* 0x000fc600000e0000 */
        /* <DEDUP_REMOVED lines=10> */
[----:B------:R-:W-:Y:S01]  /*11a30*/  UMOV UR4, UR40 ;  /* 0x0000002800047c82 */ /* 0x000fe20008000000 */
        /* <DEDUP_REMOVED lines=87> */
[----:B------:R-:W-:Y:S01]  /*11fb0*/  UIADD3 UR4, UR56, 0x6, URZ ;  /* 0x0000000638047890 */ /* 0x000fe2000fffe03f */
[----:B------:R-:W-:-:S06]  /*11fc0*/  UMOV UR49, 0x40000040 ;  /* 0x4000004000317882 */ /* 0x000fcc0000000000 */
        /* <DEDUP_REMOVED lines=305> */
[----:B------:R-:W-:Y:S01]  /*132e0*/  UMOV UR5, 0x40000040 ;  /* 0x4000004000057882 */ /* 0x000fe20000000000 */
        /* <DEDUP_REMOVED lines=65> */
[C---:B------:R-:W-:Y:S01]  /*13700*/  IADD3 R6, R4.reuse, 0x984, RZ ;  /* 0x0000098404067810 */ /* 0x040fe20007ffe0ff */
[----:B------:R-:W-:Y:S01]  /*13710*/  UMOV UR8, UR4 ;  /* 0x0000000400087c82 */ /* 0x000fe20008000000 */
[----:B------:R-:W-:Y:S01]  /*13720*/  UMOV UR9, UR5 ;  /* 0x0000000500097c82 */ /* 0x000fe20008000000 */
[----:B------:R-:W-:Y:S01]  /*13730*/  VIADD R8, R4, 0xa04 ;  /* 0x00000a0404087836 */ /* 0x000fe20000000000 */
[----:B------:R-:W-:Y:S01]  /*13740*/  R2UR UR10, R6 ;  /* 0x00000000060a72ca */ /* 0x000fe200000e0000 */
[----:B------:R-:W-:Y:S01]  /*13750*/  IMAD.MOV.U32 R9, RZ, RZ, 0x40000040 ;  /* 0x40000040ff097424 */ /* 0x000fe200078e00ff */
[----:B------:R-:W-:Y:S01]  /*13760*/  R2UR UR11, R7 ;  /* 0x00000000070b72ca */ /* 0x000fe200000e0000 */
[----:B------:R-:W-:Y:S01]  /*13770*/  UMOV UR12, UR4 ;  /* 0x00000004000c7c82 */ /* 0x000fe20008000000 */
[----:B------:R-:W-:Y:S01]  /*13780*/  UMOV UR13, UR5 ;  /* 0x00000005000d7c82 */ /* 0x000fe20008000000 */
[----:B------:R-:W-:Y:S01]  /*13790*/  UMOV UR16, UR4 ;  /* 0x0000000400107c82 */ /* 0x000fe20008000000 */
[----:B------:R-:W-:Y:S01]  /*137a0*/  UMOV UR17, UR5 ;  /* 0x0000000500117c82 */ /* 0x000fe20008000000 */
[----:B------:R-:W-:Y:S01]  /*137b0*/  UIADD3 UR20, UR56, 0x406, URZ ;  /* 0x0000040638147890 */ /* 0x000fe2000fffe03f */
[----:B------:R-:W-:Y:S01]  /*137c0*/  UMOV UR21, 0x40000040 ;  /* 0x4000004000157882 */ /* 0x000fe20000000000 */
[----:B------:R-:W-:Y:S01]  /*137d0*/  IMAD R3, R160, -0xb0, R3 ;  /* 0xffffff50a0037824 */ /* 0x000fe200078e0203 */
[----:B------:R-:W-:Y:S01]  /*137e0*/  R2UR UR36, R13 ;  /* 0x000000000d2472ca */ /* 0x000fe200000e0000 */
[----:B------:R0:W-:Y:S01]  /*137f0*/  STL.64 [R1+0x8], R20 ;  /* 0x0000081401007387 */ /* 0x0001e20000100a00 */
[----:B------:R-:W-:Y:S01]  /*13800*/  IMAD.MOV.U32 R5, RZ, RZ, 0x40000040 ;  /* 0x40000040ff057424 */ /* 0x000fe200078e00ff */
[----:B------:R-:W-:Y:S01]  /*13810*/  ULDC UR6, c[0x0][0x988] ;  /* 0x0002620000067ab9 */ /* 0x000fe20000000800 */
[----:B------:R-:W-:-:S02]  /*13820*/  WARPGROUP.DEPBAR.LE gsb0, 0x0 ;  /* 0x00008000000079c5 */ /* 0x000fc40000010000 */
[----:B------:R-:W-:Y:S01]  /*13830*/  WARPGROUP.ARRIVE ;  /* 0x00000000000079c5 */ /* 0x000fe20000000000 */
[----:B------:R-:W-:Y:S01]  /*13840*/  R2UR UR14, R8 ;  /* 0x00000000080e72ca */ /* 0x000fe200000e0000 */
[----:B------:R-:W-:Y:S01]  /*13850*/  VIADD R6, R4, 0xa84 ;  /* 0x00000a8404067836 */ /* 0x000fe20000000000 */
[----:B------:R-:W-:Y:S01]  /*13860*/  R2UR UR15, R9 ;  /* 0x00000000090f72ca */ /* 0x000fe200000e0000 */
[----:B------:R-:W2:Y:S02]  /*13870*/  LDL R120, [R1+0x4] ;  /* 0x0000040001787983 */ /* 0x000ea40000100800 */
[----:B------:R-:W-:Y:S01]  /*13880*/  HGMMA.64x16x16.F32 R40, gdesc[UR8], R40, gsb0 ;  /* 0x00200000082879f0 */ /* 0x000fe20008000828 */
[----:B------:R-:W-:Y:S02]  /*13890*/  MOV R7, 0x40000040 ;  /* 0x4000004000077802 */ /* 0x000fe40000000f00 */
        /* <DEDUP_REMOVED lines=72> */
[C---:B------:R-:W-:Y:S02]  /*13d20*/  ISETP.GT.AND P2, PT, R3.reuse, RZ, PT ;  /* 0x000000ff0300720c */ /* 0x040fe40003f44270 */
[C---:B------:R-:W-:Y:S02]  /*13d30*/  ISETP.GT.AND P3, PT, R3.reuse, 0x1, PT ;  /* 0x000000010300780c */ /* 0x040fe40003f64270 */
[----:B------:R-:W-:Y:S02]  /*13d40*/  ISETP.GT.AND P4, PT, R3, 0x8, PT ;  /* 0x000000080300780c */ /* 0x000fe40003f84270 */
[----:B------:R-:W-:-:S02]  /*13d50*/  FSEL R11, R112, -INF , P2 ;  /* 0xff800000700b7808 */ /* 0x000fc40001000000 */
[----:B------:R-:W-:Y:S02]  /*13d60*/  FSEL R113, R113, -INF , P3 ;  /* 0xff80000071717808 */ /* 0x000fe40001800000 */
[----:B------:R-:W-:Y:S02]  /*13d70*/  ISETP.GT.AND P5, PT, R3, 0x9, PT ;  /* 0x000000090300780c */ /* 0x000fe40003fa4270 */
[----:B------:R-:W-:Y:S02]  /*13d80*/  FSEL R15, R116, -INF , P4 ;  /* 0xff800000740f7808 */ /* 0x000fe40002000000 */
[----:B------:R-:W-:Y:S01]  /*13d90*/  FMNMX.FTZ R6, R11, R113, !PT ;  /* 0x000000710b067209 */ /* 0x000fe20007810000 */
[----:B------:R-:W-:Y:S02]  /*13da0*/  WARPGROUP.DEPBAR.LE gsb0, 0x0 ;  /* 0x00008000000079c5 */ /* 0x000fe40000010000 */
[----:B------:R-:W-:-:S06]  /*13db0*/  WARPGROUP.ARRIVE ;  /* 0x00000000000079c5 */ /* 0x000fcc0000000000 */
[----:B------:R-:W-:Y:S01]  /*13dc0*/  HGMMA.64x16x16.F32 R40, gdesc[UR12], R40, gsb0 ;  /* 0x002000000c2879f0 */ /* 0x000fe20008000828 */
[----:B------:R-:W-:Y:S02]  /*13dd0*/  FSEL R7, R114, -INF , P2 ;  /* 0xff80000072077808 */ /* 0x000fe40001000000 */
[----:B------:R-:W-:Y:S02]  /*13de0*/  FSEL R117, R117, -INF , P5 ;  /* 0xff80000075757808 */ /* 0x000fe40002800000 */
[----:B------:R-:W-:Y:S02]  /*13df0*/  ISETP.GT.AND P2, PT, R3, 0x10, PT ;  /* 0x000000100300780c */ /* 0x000fe40003f44270 */
        /* <DEDUP_REMOVED lines=13> */
[----:B0-----:R-:W-:Y:S02]  /*13ed0*/  FSEL R21, R106, -INF , P2 ;  /* 0xff8000006a157808 */ /* 0x001fe40001000000 */
[----:B------:R-:W-:-:S02]  /*13ee0*/  FSEL R109, R109, -INF , P5 ;  /* 0xff8000006d6d7808 */ /* 0x000fc40002800000 */
[----:B------:R-:W-:Y:S02]  /*13ef0*/  ISETP.GT.AND P2, PT, R3, 0x20, PT ;  /* 0x000000200300780c */ /* 0x000fe40003f44270 */
[----:B------:R-:W-:Y:S01]  /*13f00*/  FMNMX.FTZ R6, R123, R6, !PT ;  /* 0x000000067b067209 */ /* 0x000fe20007810000 */
[----:B------:R-:W-:Y:S01]  /*13f10*/  IMAD.MOV.U32 R9, RZ, RZ, 0x40000040 ;  /* 0x40000040ff097424 */ /* 0x000fe200078e00ff */
[----:B------:R-:W-:Y:S02]  /*13f20*/  FSEL R107, R107, -INF , P3 ;  /* 0xff8000006b6b7808 */ /* 0x000fe40001800000 */
[----:B------:R-:W-:Y:S02]  /*13f30*/  ISETP.GT.AND P3, PT, R3, 0x21, PT ;  /* 0x000000210300780c */ /* 0x000fe40003f64270 */
[----:B------:R-:W-:Y:S02]  /*13f40*/  FSEL R125, R96, -INF , P2 ;  /* 0xff800000607d7808 */ /* 0x000fe40001000000 */
[----:B------:R-:W-:-:S02]  /*13f50*/  FMNMX.FTZ R6, R109, R6, !PT ;  /* 0x000000066d067209 */ /* 0x000fc40007810000 */
[----:B------:R-:W-:Y:S02]  /*13f60*/  IADD3 R8, R4, 0xa06, RZ ;  /* 0x00000a0604087810 */ /* 0x000fe40007ffe0ff */
[----:B------:R-:W-:Y:S02]  /*13f70*/  FSEL R85, R110, -INF , P4 ;  /* 0xff8000006e557808 */ /* 0x000fe40002000000 */
[----:B------:R-:W-:Y:S02]  /*13f80*/  ISETP.GT.AND P4, PT, R3, 0x28, PT ;  /* 0x000000280300780c */ /* 0x000fe40003f84270 */
[----:B------:R-:W-:Y:S02]  /*13f90*/  FSEL R127, R97, -INF , P3 ;  /* 0xff800000617f7808 */ /* 0x000fe40001800000 */
[----:B------:R-:W-:Y:S02]  /*13fa0*/  FMNMX.FTZ R6, R125, R6, !PT ;  /* 0x000000067d067209 */ /* 0x000fe40007810000 */
[----:B------:R-:W-:-:S02]  /*13fb0*/  R2UR UR22, R8 ;  /* 0x00000000081672ca */ /* 0x000fc400000e0000 */
[----:B------:R-:W-:Y:S02]  /*13fc0*/  R2UR UR23, R9 ;  /* 0x00000000091772ca */ /* 0x000fe400000e0000 */
[----:B------:R-:W-:Y:S02]  /*13fd0*/  FSEL R111, R111, -INF , P5 ;  /* 0xff8000006f6f7808 */ /* 0x000fe40002800000 */
[----:B------:R-:W-:Y:S02]  /*13fe0*/  ISETP.GT.AND P5, PT, R3, 0x29, PT ;  /* 0x000000290300780c */ /* 0x000fe40003fa4270 */
[----:B------:R-:W-:Y:S02]  /*13ff0*/  FSEL R129, R100, -INF , P4 ;  /* 0xff80000064817808 */ /* 0x000fe40002000000 */
[----:B------:R-:W-:Y:S01]  /*14000*/  FMNMX.FTZ R6, R127, R6, !PT ;  /* 0x000000067f067209 */ /* 0x000fe20007810000 */
[----:B------:R-:W-:Y:S02]  /*14010*/  WARPGROUP.DEPBAR.LE gsb0, 0x0 ;  /* 0x00008000000079c5 */ /* 0x000fe40000010000 */
[----:B------:R-:W-:Y:S01]  /*14020*/  FSEL R105, R98, -INF , P2 ;  /* 0xff80000062697808 */ /* 0x000fe20001000000 */
[----:B------:R-:W-:Y:S01]  /*14030*/  WARPGROUP.ARRIVE ;  /* 0x00000000000079c5 */ /* 0x000fe20000000000 */
[----:B------:R-:W-:-:S02]  /*14040*/  FSEL R131, R101, -INF , P5 ;  /* 0xff80000065837808 */ /* 0x000fc40002800000 */
[----:B------:R-:W-:Y:S02]  /*14050*/  ISETP.GT.AND P2, PT, R3, 0x30, PT ;  /* 0x000000300300780c */ /* 0x000fe40003f44270 */
[----:B------:R-:W-:Y:S01]  /*14060*/  FMNMX.FTZ R6, R129, R6, !PT ;  /* 0x0000000681067209 */ /* 0x000fe20007810000 */
[----:B------:R-:W-:Y:S01]  /*14070*/  HGMMA.64x16x16.F32 R32, gdesc[UR20], R32, gsb0 ;  /* 0x00200000142079f0 */ /* 0x000fe20008000820 */
        /* <DEDUP_REMOVED lines=13> */
[----:B------:R-:W-:Y:S02]  /*14150*/  FSEL R93, R93, -INF , P5 ;  /* 0xff8000005d5d7808 */ /* 0x000fe40002800000 */
[----:B------:R-:W-:Y:S02]  /*14160*/  ISETP.GT.AND P2, PT, R3, 0x40, PT ;  /* 0x000000400300780c */ /* 0x000fe40003f44270 */
        /* <DEDUP_REMOVED lines=14> */
[----:B------:R-:W-:Y:S02]  /*14250*/  FSEL R145, R77, -INF , P5 ;  /* 0xff8000004d917808 */ /* 0x000fe40002800000 */
[----:B------:R-:W-:Y:S02]  /*14260*/  ISETP.GT.AND P2, PT, R3, 0x50, PT ;  /* 0x000000500300780c */ /* 0x000fe40003f44270 */
[----:B------:R-:W-:Y:S02]  /*14270*/  FMNMX.FTZ R6, R143, R6, !PT ;  /* 0x000000068f067209 */ /* 0x000fe40007810000 */
[----:B------:R-:W-:Y:S02]  /*14280*/  FSEL R75, R75, -INF , P3 ;  /* 0xff8000004b4b7808 */ /* 0x000fe40001800000 */
[----:B------:R-:W-:-:S02]  /*14290*/  ISETP.GT.AND P3, PT, R3, 0x51, PT ;  /* 0x000000510300780c */ /* 0x000fc40003f64270 */
[----:B-----5:R-:W-:Y:S02]  /*142a0*/  FSEL R147, R64, -INF , P2 ;  /* 0xff80000040937808 */ /* 0x020fe40001000000 */
        /* <DEDUP_REMOVED lines=8> */
[----:B------:R-:W-:Y:S01]  /*14330*/  FMNMX.FTZ R6, R149, R6, !PT ;  /* 0x0000000695067209 */ /* 0x000fe20007810000 */
[----:B------:R-:W-:Y:S01]  /*14340*/  VIADD R4, R4, 0xa86 ;  /* 0x00000a8604047836 */ /* 0x000fe20000000000 */
[----:B------:R-:W-:Y:S02]  /*14350*/  FSEL R71, R71, -INF , P5 ;  /* 0xff80000047477808 */ /* 0x000fe40002800000 */
[----:B------:R-:W-:-:S02]  /*14360*/  FSEL R153, R69, -INF , P5 ;  /* 0xff80000045997808 */ /* 0x000fc40002800000 */
[----:B------:R-:W-:Y:S02]  /*14370*/  ISETP.GT.AND P5, PT, R3, 0x60, PT ;  /* 0x000000600300780c */ /* 0x000fe40003fa4270 */
[----:B------:R-:W-:Y:S02]  /*14380*/  FMNMX.FTZ R6, R151, R6, !PT ;  /* 0x0000000697067209 */ /* 0x000fe40007810000 */
[----:B------:R-:W-:Y:S02]  /*14390*/  FSEL R65, R70, -INF , P4 ;  /* 0xff80000046417808 */ /* 0x000fe40002000000 */
[----:B------:R-:W-:Y:S02]  /*143a0*/  R2UR UR22, R4 ;  /* 0x00000000041672ca */ /* 0x000fe400000e0000 */
[----:B------:R-:W-:Y:S02]  /*143b0*/  R2UR UR23, R5 ;  /* 0x00000000051772ca */ /* 0x000fe400000e0000 */
[----:B------:R-:W-:-:S02]  /*143c0*/  ISETP.GT.AND P4, PT, R3, 0x61, PT ;  /* 0x000000610300780c */ /* 0x000fc40003f84270 */
[----:B------:R-:W-:Y:S02]  /*143d0*/  FSEL R161, R56, -INF , P5 ;  /* 0xff80000038a17808 */ /* 0x000fe40002800000 */
[----:B------:R-:W-:Y:S02]  /*143e0*/  FMNMX.FTZ R6, R153, R6, !PT ;  /* 0x0000000699067209 */ /* 0x000fe40007810000 */
[----:B------:R-:W-:Y:S01]  /*143f0*/  FSEL R67, R67, -INF , P3 ;  /* 0xff80000043437808 */ /* 0x000fe20001800000 */
[----:B------:R-:W-:Y:S02]  /*14400*/  WARPGROUP.DEPBAR.LE gsb0, 0x0 ;  /* 0x00008000000079c5 */ /* 0x000fe40000010000 */
[----:B------:R-:W-:Y:S02]  /*14410*/  ISETP.GT.AND P3, PT, R3, 0x68, PT ;  /* 0x000000680300780c */ /* 0x000fe40003f64270 */
[----:B------:R-:W-:Y:S02]  /*14420*/  FSEL R159, R57, -INF , P4 ;  /* 0xff800000399f7808 */ /* 0x000fe40002000000 */
[----:B------:R-:W-:Y:S01]  /*14430*/  FMNMX.FTZ R6, R161, R6, !PT ;  /* 0x00000006a1067209 */ /* 0x000fe20007810000 */
[----:B------:R-:W-:Y:S01]  /*14440*/  WARPGROUP.ARRIVE ;  /* 0x00000000000079c5 */ /* 0x000fe20000000000 */
[----:B------:R-:W-:-:S02]  /*14450*/  FSEL R77, R66, -INF , P2 ;  /* 0xff800000424d7808 */ /* 0x000fc40001000000 */
[----:B------:R-:W-:Y:S02]  /*14460*/  ISETP.GT.AND P2, PT, R3, 0x69, PT ;  /* 0x000000690300780c */ /* 0x000fe40003f44270 */
[----:B------:R-:W-:Y:S01]  /*14470*/  FSEL R167, R60, -INF , P3 ;  /* 0xff8000003ca77808 */ /* 0x000fe20001800000 */
[----:B------:R-:W-:Y:S01]  /*14480*/  HGMMA.64x16x16.F32 R24, gdesc[UR20], R24, gsb0 ;  /* 0x00200000141879f0 */ /* 0x000fe20008000818 */
[----:B------:R-:W-:Y:S02]  /*14490*/  FMNMX.FTZ R6, R159, R6, !PT ;  /* 0x000000069f067209 */ /* 0x000fe40007810000 */
[----:B------:R-:W-:Y:S02]  /*144a0*/  FSEL R5, R58, -INF , P5 ;  /* 0xff8000003a057808 */ /* 0x000fe40002800000 */
[----:B------:R-:W-:Y:S02]  /*144b0*/  ISETP.GT.AND P5, PT, R3, 0x70, PT ;  /* 0x000000700300780c */ /* 0x000fe40003fa4270 */
[----:B------:R-:W-:-:S02]  /*144c0*/  FSEL R169, R61, -INF , P2 ;  /* 0xff8000003da97808 */ /* 0x000fc40001000000 */
[----:B------:R-:W-:Y:S02]  /*144d0*/  FMNMX.FTZ R6, R167, R6, !PT ;  /* 0x00000006a7067209 */ /* 0x000fe40007810000 */
[----:B------:R-:W-:Y:S02]  /*144e0*/  FSEL R59, R59, -INF , P4 ;  /* 0xff8000003b3b7808 */ /* 0x000fe40002000000 */
[----:B------:R-:W-:Y:S02]  /*144f0*/  ISETP.GT.AND P4, PT, R3, 0x71, PT ;  /* 0x000000710300780c */ /* 0x000fe40003f84270 */
[----:B------:R-:W-:Y:S02]  /*14500*/  FSEL R163, R48, -INF , P5 ;  /* 0xff80000030a37808 */ /* 0x000fe40002800000 */
[----:B------:R-:W-:Y:S02]  /*14510*/  FMNMX.FTZ R6, R169, R6, !PT ;  /* 0x00000006a9067209 */ /* 0x000fe40007810000 */
[----:B------:R-:W-:-:S02]  /*14520*/  FSEL R57, R62, -INF , P3 ;  /* 0xff8000003e397808 */ /* 0x000fc40001800000 */
[----:B------:R-:W-:Y:S02]  /*14530*/  ISETP.GT.AND P3, PT, R3, 0x78, PT ;  /* 0x000000780300780c */ /* 0x000fe40003f64270 */
[----:B------:R-:W-:Y:S02]  /*14540*/  FSEL R157, R49, -INF , P4 ;  /* 0xff800000319d7808 */ /* 0x000fe40002000000 */
        /* <DEDUP_REMOVED lines=36> */
[----:B------:R-:W-:Y:S02]  /*14790*/  FMNMX.FTZ R6, R189, R6, !PT ;  /* 0x00000006bd067209 */ /* 0x000fe40007810000 */
[----:B------:R-:W-:Y:S01]  /*147a0*/  ISETP.GT.AND P3, PT, R3, 0xa0, PT ;  /* 0x000000a00300780c */ /* 0x000fe20003f64270 */
[----:B------:R-:W-:Y:S02]  /*147b0*/  WARPGROUP.DEPBAR.LE gsb0, 0x0 ;  /* 0x00008000000079c5 */ /* 0x000fe40000010000 */
[----:B------:R-:W-:Y:S02]  /*147c0*/  FSEL R43, R43, -INF , P4 ;  /* 0xff8000002b2b7808 */ /* 0x000fe40002000000 */
[----:B------:R-:W-:-:S02]  /*147d0*/  FSEL R187, R24, -INF , P3 ;  /* 0xff80000018bb7808 */ /* 0x000fc40001800000 */
[----:B------:R-:W-:Y:S02]  /*147e0*/  FMNMX.FTZ R6, R193, R6, !PT ;  /* 0x00000006c1067209 */ /* 0x000fe40007810000 */
[----:B------:R-:W-:Y:S02]  /*147f0*/  ISETP.GT.AND P4, PT, R3, 0xa1, PT ;  /* 0x000000a10300780c */ /* 0x000fe40003f84270 */
[----:B------:R-:W-:Y:S02]  /*14800*/  FSEL R41, R42, -INF , P5 ;  /* 0xff8000002a297808 */ /* 0x000fe40002800000 */
[----:B------:R-:W-:Y:S02]  /*14810*/  FSEL R191, R25, -INF , P4 ;  /* 0xff80000019bf7808 */ /* 0x000fe40002000000 */
[----:B------:R-:W-:Y:S02]  /*14820*/  FMNMX.FTZ R6, R187, R6, !PT ;  /* 0x00000006bb067209 */ /* 0x000fe40007810000 */
[----:B------:R-:W-:-:S02]  /*14830*/  ISETP.GT.AND P5, PT, R3, 0xa8, PT ;  /* 0x000000a80300780c */ /* 0x000fc40003fa4270 */
[----:B------:R-:W-:Y:S02]  /*14840*/  FMNMX.FTZ R6, R191, R6, !PT ;  /* 0x00000006bf067209 */ /* 0x000fe40007810000 */
[----:B------:R-:W-:Y:S02]  /*14850*/  FSEL R185, R28, -INF , P5 ;  /* 0xff8000001cb97808 */ /* 0x000fe40002800000 */
[----:B------:R-:W-:Y:S02]  /*14860*/  ISETP.GT.AND P6, PT, R3, 0xa9, PT ;  /* 0x000000a90300780c */ /* 0x000fe40003fc4270 */
[----:B------:R-:W-:Y:S02]  /*14870*/  FMNMX.FTZ R6, R185, R6, !PT ;  /* 0x00000006b9067209 */ /* 0x000fe40007810000 */
[----:B------:R-:W-:-:S04]  /*14880*/  FSEL R183, R29, -INF , P6 ;  /* 0xff8000001db77808 */ /* 0x000fc80003000000 */
[----:B------:R-:W-:-:S05]  /*14890*/  FMNMX.FTZ R6, R183, R6, !PT ;  /* 0x00000006b7067209 */ /* 0x000fca0007810000 */
        /* <DEDUP_REMOVED lines=28> */
[----:B------:R-:W0:Y:S03]  /*14a60*/  SHFL.BFLY PT, R9, R8, 0x1, 0x1f ;  /* 0x0c201f0008097f89 */ /* 0x000e2600000e0000 */
[----:B------:R-:W-:-:S04]  /*14a70*/  FMNMX.FTZ R6, R63, R6, !PT ;  /* 0x000000063f067209 */ /* 0x000fc80007810000 */
[----:B------:R-:W-:-:S04]  /*14a80*/  FMNMX.FTZ R6, R49, R6, !PT ;  /* 0x0000000631067209 */ /* 0x000fc80007810000 */
[----:B------:R-:W-:-:S04]  /*14a90*/  FMNMX.FTZ R6, R51, R6, !PT ;  /* 0x0000000633067209 */ /* 0x000fc80007810000 */
[----:B------:R-:W-:-:S04]  /*14aa0*/  FMNMX.FTZ R6, R53, R6, !PT ;  /* 0x0000000635067209 */ /* 0x000fc80007810000 */
[----:B------:R-:W-:-:S04]  /*14ab0*/  FMNMX.FTZ R6, R55, R6, !PT ;  /* 0x0000000637067209 */ /* 0x000fc80007810000 */
[----:B------:R-:W-:Y:S01]  /*14ac0*/  FMNMX.FTZ R6, R41, R6, !PT ;  /* 0x0000000629067209 */ /* 0x000fe20007810000 */
[----:B------:R-:W-:Y:S01]  /*14ad0*/  IMAD.U32 R10, RZ, RZ, UR6 ;  /* 0x00000006ff0a7e24 */ /* 0x000fe2000f8e00ff */
[----:B0-----:R-:W-:Y:S02]  /*14ae0*/  FMNMX.FTZ R9, R8, R9, !PT ;  /* 0x0000000908097209 */ /* 0x001fe40007810000 */
[----:B------:R-:W-:Y:S02]  /*14af0*/  FMNMX.FTZ R6, R43, R6, !PT ;  /* 0x000000062b067209 */ /* 0x000fe40007810000 */
[----:B------:R-:W-:Y:S02]  /*14b00*/  P2R R32, PR, RZ, 0x2 ;  /* 0x00000002ff207803 */ /* 0x000fe40000000000 */
[----:B------:R-:W-:Y:S02]  /*14b10*/  ISETP.GT.AND P1, PT, R3, 0x90, PT ;  /* 0x000000900300780c */ /* 0x000fe40003f24270 */
[----:B------:R-:W-:Y:S01]  /*14b20*/  FMNMX.FTZ R6, R45, R6, !PT ;  /* 0x000000062d067209 */ /* 0x000fe20007810000 */
[----:B------:R-:W-:Y:S01]  /*14b30*/  FMUL.FTZ R4, R9, R10 ;  /* 0x0000000a09047220 */ /* 0x000fe20000410000 */
[----:B------:R-:W-:-:S02]  /*14b40*/  P2R R20, PR, RZ, 0x1 ;  /* 0x00000001ff147803 */ /* 0x000fc40000000000 */
[----:B------:R-:W-:Y:S02]  /*14b50*/  FSETP.NEU.FTZ.AND P0, PT, R9, -INF , PT ;  /* 0xff8000000900780b */ /* 0x000fe40003f1d000 */
[----:B------:R-:W-:Y:S02]  /*14b60*/  FSEL R3, R34, -INF , P1 ;  /* 0xff80000022037808 */ /* 0x000fe40000800000 */
[----:B------:R-:W-:Y:S02]  /*14b70*/  ISETP.NE.AND P1, PT, R32, RZ, PT ;  /* 0x000000ff2000720c */ /* 0x000fe40003f25270 */
[----:B------:R-:W-:Y:S02]  /*14b80*/  FMNMX.FTZ R6, R47, R6, !PT ;  /* 0x000000062f067209 */ /* 0x000fe40007810000 */
[----:B------:R-:W-:Y:S02]  /*14b90*/  FSEL R4, R4, RZ, P0 ;  /* 0x000000ff04047208 */ /* 0x000fe40000000000 */
[----:B------:R-:W-:-:S02]  /*14ba0*/  ISETP.NE.AND P0, PT, R20, RZ, PT ;  /* 0x000000ff1400720c */ /* 0x000fc40003f05270 */
[----:B------:R-:W-:Y:S02]  /*14bb0*/  FSEL R35, R35, -INF , P1 ;  /* 0xff80000023237808 */ /* 0x000fe40000800000 */
[----:B------:R-:W-:Y:S02]  /*14bc0*/  FMNMX.FTZ R6, R3, R6, !PT ;  /* 0x0000000603067209 */ /* 0x000fe40007810000 */
[----:B------:R-:W-:Y:S02]  /*14bd0*/  FSEL R25, R38, -INF , P0 ;  /* 0xff80000026197808 */ /* 0x000fe40000000000 */
[----:B------:R-:W-:Y:S02]  /*14be0*/  FMNMX.FTZ R6, R35, R6, !PT ;  /* 0x0000000623067209 */ /* 0x000fe40007810000 */
[----:B------:R-:W-:Y:S02]  /*14bf0*/  FSEL R39, R39, -INF , P2 ;  /* 0xff80000027277808 */ /* 0x000fe40001000000 */
[----:B------:R-:W-:Y:S01]  /*14c00*/  FMNMX.FTZ R6, R25, R6, !PT ;  /* 0x0000000619067209 */ /* 0x000fe20007810000 */
[----:B------:R-:W-:Y:S01]  /*14c10*/  FFMA.FTZ R186, R129, R10, -R4 ;  /* 0x0000000a81ba7223 */ /* 0x000fe20000010804 */
[----:B------:R-:W-:-:S02]  /*14c20*/  FSEL R129, R26, -INF , P3 ;  /* 0xff8000001a817808 */ /* 0x000fc40001800000 */
[----:B------:R-:W-:Y:S01]  /*14c30*/  FMNMX.FTZ R6, R39, R6, !PT ;  /* 0x0000000627067209 */ /* 0x000fe20007810000 */
[--C-:B------:R-:W-:Y:S01]  /*14c40*/  FFMA.FTZ R61, R131, R10, -R4.reuse ;  /* 0x0000000a833d7223 */ /* 0x100fe20000010804 */
[----:B------:R-:W-:Y:S02]  /*14c50*/  FSEL R131, R27, -INF , P4 ;  /* 0xff8000001b837808 */ /* 0x000fe40002000000 */
[----:B------:R-:W-:Y:S01]  /*14c60*/  FMNMX.FTZ R6, R129, R6, !PT ;  /* 0x0000000681067209 */ /* 0x000fe20007810000 */
[--C-:B------:R-:W-:Y:S01]  /*14c70*/  FFMA.FTZ R188, R133, R10, -R4.reuse ;  /* 0x0000000a85bc7223 */ /* 0x100fe20000010804 */
[----:B------:R-:W-:Y:S02]  /*14c80*/  FSEL R133, R30, -INF , P5 ;  /* 0xff8000001e857808 */ /* 0x000fe40002800000 */
[----:B------:R-:W-:Y:S01]  /*14c90*/  FMNMX.FTZ R6, R131, R6, !PT ;  /* 0x0000000683067209 */ /* 0x000fe20007810000 */
[----:B------:R-:W-:Y:S01]  /*14ca0*/  FFMA.FTZ R190, R137, R10, -R4 ;  /* 0x0000000a89be7223 */ /* 0x000fe20000010804 */
[----:B------:R-:W-:-:S02]  /*14cb0*/  FSEL R137, R31, -INF , P6 ;  /* 0xff8000001f897808 */ /* 0x000fc40003000000 */
[----:B------:R-:W-:-:S04]  /*14cc0*/  FMNMX.FTZ R6, R133, R6, !PT ;  /* 0x0000000685067209 */ /* 0x000fc80007810000 */
[----:B------:R-:W-:Y:S01]  /*14cd0*/  FMNMX.FTZ R6, R137, R6, !PT ;  /* 0x0000000689067209 */ /* 0x000fe20007810000 */
[----:B------:R-:W-:-:S04]  /*14ce0*/  FFMA.FTZ R69, R135, R10, -R4 ;  /* 0x0000000a87457223 */ /* 0x000fc80000010804 */
[----:B------:R-:W0:Y:S01]  /*14cf0*/  SHFL.BFLY PT, R135, R6, 0x2, 0x1f ;  /* 0x0c401f0006877f89 */ /* 0x000e2200000e0000 */
[-CC-:B------:R-:W-:Y:S01]  /*14d00*/  FFMA.FTZ R180, R83, R10.reuse, -R4.reuse ;  /* 0x0000000a53b47223 */ /* 0x180fe20000010804 */
[-CC-:B------:R-:W-:Y:S01]  /*14d10*/  FFMA.FTZ R83, R93, R10.reuse, -R4.reuse ;  /* 0x0000000a5d537223 */ /* 0x180fe20000010804 */
[----:B------:R-:W-:Y:S01]  /*14d20*/  FFMA.FTZ R93, R141, R10, -R4 ;  /* 0x0000000a8d5d7223 */ /* 0x000fe20000010804 */
[----:B0-----:R-:W-:-:S05]  /*14d30*/  FMNMX.FTZ R8, R6, R135, !PT ;  /* 0x0000008706087209 */ /* 0x001fca0007810000 */
[----:B------:R-:W0:Y:S01]  /*14d40*/  SHFL.BFLY PT, R141, R8, 0x1, 0x1f ;  /* 0x0c201f00088d7f89 */ /* 0x000e2200000e0000 */
[-CC-:B------:R-:W-:Y:S01]  /*14d50*/  FFMA.FTZ R176, R11, R10.reuse, -R4.reuse ;  /* 0x0000000a0bb07223 */ /* 0x180fe20000010804 */
[-CC-:B------:R-:W-:Y:S01]  /*14d60*/  FFMA.FTZ R11, R113, R10.reuse, -R4.reuse ;  /* 0x0000000a710b7223 */ /* 0x180fe20000010804 */
[-CC-:B------:R-:W-:Y:S01]  /*14d70*/  FFMA.FTZ R178, R15, R10.reuse, -R4.reuse ;  /* 0x0000000a0fb27223 */ /* 0x180fe20000010804 */
[----:B------:R-:W-:-:S03]  /*14d80*/  FFMA.FTZ R15, R117, R10, -R4 ;  /* 0x0000000a750f7223 */ /* 0x000fc60000010804 */
[----:B------:R-:W-:Y:S01]  /*14d90*/  MUFU.EX2 R176, R176 ;  /* 0x000000b000b07308 */ /* 0x000fe20000000800 */
[----:B------:R-:W-:-:S07]  /*14da0*/  ISETP.NE.AND P0, PT, R14, RZ, PT ;  /* 0x000000ff0e00720c */ /* 0x000fce0003f05270 */
[----:B------:R-:W1:Y:S01]  /*14db0*/  MUFU.EX2 R11, R11 ;  /* 0x0000000b000b7308 */ /* 0x000e620000000800 */
[----:B0-----:R-:W-:-:S07]  /*14dc0*/  FMNMX.FTZ R92, R8, R141, !PT ;  /* 0x0000008d085c7209 */ /* 0x001fce0007810000 */
[----:B------:R-:W0:Y:S01]  /*14dd0*/  MUFU.EX2 R178, R178 ;  /* 0x000000b200b27308 */ /* 0x000e220000000800 */
[C---:B------:R-:W-:Y:S01]  /*14de0*/  FSETP.NEU.FTZ.AND P2, PT, R92.reuse, -INF , PT ;  /* 0xff8000005c00780b */ /* 0x040fe20003f5d000 */
[-C--:B------:R-:W-:Y:S01]  /*14df0*/  FMUL.FTZ R14, R92, R10.reuse ;  /* 0x0000000a5c0e7220 */ /* 0x080fe20000410000 */
[----:B------:R-:W-:-:S05]  /*14e00*/  FFMA.FTZ R29, R121, R10, -R4 ;  /* 0x0000000a791d7223 */ /* 0x000fca0000010804 */
[----:B------:R-:W3:Y:S01]  /*14e10*/  MUFU.EX2 R15, R15 ;  /* 0x0000000f000f7308 */ /* 0x000ee20000000800 */
[----:B------:R-:W-:Y:S01]  /*14e20*/  FSEL R14, R14, RZ, P2 ;  /* 0x000000ff0e0e7208 */ /* 0x000fe20001000000 */
[-CC-:B------:R-:W-:Y:S01]  /*14e30*/  FFMA.FTZ R182, R123, R10.reuse, -R4.reuse ;  /* 0x0000000a7bb67223 */ /* 0x180fe20000010804 */
[-CC-:B------:R-:W-:Y:S01]  /*14e40*/  FFMA.FTZ R37, R127, R10.reuse, -R4.reuse ;  /* 0x0000000a7f257223 */ /* 0x180fe20000010804 */
[----:B------:R-:W-:-:S04]  /*14e50*/  FFMA.FTZ R127, R177, R10, -R4 ;  /* 0x0000000ab17f7223 */ /* 0x000fc80000010804 */
[----:B------:R-:W4:Y:S01]  /*14e60*/  MUFU.EX2 R180, R180 ;  /* 0x000000b400b47308 */ /* 0x000f220000000800 */
[-C--:B------:R-:W-:Y:S01]  /*14e70*/  FFMA.FTZ R177, R7, R10.reuse, -R14 ;  /* 0x0000000a07b17223 */ /* 0x080fe2000001080e */
[----:B-1----:R-:W-:Y:S01]  /*14e80*/  FADD.FTZ R7, R176, R11 ;  /* 0x0000000bb0077221 */ /* 0x002fe20000010000 */
[----:B------:R-:W-:-:S05]  /*14e90*/  FFMA.FTZ R33, R109, R10, -R4 ;  /* 0x0000000a6d217223 */ /* 0x000fca0000010804 */
[----:B------:R-:W1:Y:S01]  /*14ea0*/  MUFU.EX2 R29, R29 ;  /* 0x0000001d001d7308 */ /* 0x000e620000000800 */
[----:B0-----:R-:W-:Y:S01]  /*14eb0*/  FADD.FTZ R36, R178, R7 ;  /* 0x00000007b2247221 */ /* 0x001fe20000010000 */
[-CC-:B------:R-:W-:Y:S01]  /*14ec0*/  FFMA.FTZ R184, R125, R10.reuse, -R4.reuse ;  /* 0x0000000a7db87223 */ /* 0x180fe20000010804 */
[-CC-:B------:R-:W-:Y:S01]  /*14ed0*/  FFMA.FTZ R192, R139, R10.reuse, -R4.reuse ;  /* 0x0000000a8bc07223 */ /* 0x180fe20000010804 */
[-CC-:B------:R-:W-:Y:S01]  /*14ee0*/  FFMA.FTZ R194, R143, R10.reuse, -R4.reuse ;  /* 0x0000000a8fc27223 */ /* 0x180fe20000010804 */
[----:B------:R-:W-:-:S03]  /*14ef0*/  FFMA.FTZ R109, R145, R10, -R4 ;  /* 0x0000000a916d7223 */ /* 0x000fc60000010804 */
        /* <DEDUP_REMOVED lines=24> */
[----:B------:R-:W2:Y:S01]  /*15080*/  MUFU.EX2 R33, R33 ;  /* 0x0000002100217308 */ /* 0x000ea20000000800 */
[-C--:B------:R-:W-:Y:S01]  /*15090*/  FFMA.FTZ R4, R115, R10.reuse, -R14 ;  /* 0x0000000a73047223 */ /* 0x080fe2000001080e */
[----:B---3--:R-:W-:Y:S01]  /*150a0*/  FADD.FTZ R7, R15, R36 ;  /* 0x000000240f077221 */ /* 0x008fe20000010000 */
[----:B------:R-:W-:-:S03]  /*150b0*/  FFMA.FTZ R179, R13, R10, -R14 ;  /* 0x0000000a0db37223 */ /* 0x000fc6000001080e */
[----:B----4-:R-:W-:Y:S02]  /*150c0*/  FADD.FTZ R36, R180, R7 ;  /* 0x00000007b4247221 */ /* 0x010fe40000010000 */
[----:B------:R-:W3:Y:S01]  /*150d0*/  MUFU.EX2 R184, R184 ;  /* 0x000000b800b87308 */ /* 0x000ee20000000800 */
[----:B------:R-:W-:Y:S01]  /*150e0*/  FFMA.FTZ R6, R119, R10, -R14 ;  /* 0x0000000a77067223 */ /* 0x000fe2000001080e */
[----:B-1----:R-:W-:-:S06]  /*150f0*/  FADD.FTZ R7, R29, R36 ;  /* 0x000000241d077221 */ /* 0x002fcc0000010000 */
[----:B------:R-:W-:Y:S01]  /*15100*/  MUFU.EX2 R177, R177 ;  /* 0x000000b100b17308 */ /* 0x000fe20000000800 */
[----:B------:R-:W-:-:S07]  /*15110*/  FFMA.FTZ R181, R21, R10, -R14 ;  /* 0x0000000a15b57223 */ /* 0x000fce000001080e */
[----:B------:R-:W1:Y:S01]  /*15120*/  MUFU.EX2 R4, R4 ;  /* 0x0000000400047308 */ /* 0x000e620000000800 */
[----:B0-----:R-:W-:-:S07]  /*15130*/  FADD.FTZ R38, R182, R7 ;  /* 0x00000007b6267221 */ /* 0x001fce0000010000 */
[----:B------:R-:W0:Y:S01]  /*15140*/  MUFU.EX2 R37, R37 ;  /* 0x0000002500257308 */ /* 0x000e220000000800 */
[----:B------:R-:W-:-:S07]  /*15150*/  FFMA.FTZ R8, R107, R10, -R14 ;  /* 0x0000000a6b087223 */ /* 0x000fce000001080e */
[----:B------:R-:W4:Y:S01]  /*15160*/  MUFU.EX2 R179, R179 ;  /* 0x000000b300b37308 */ /* 0x000f220000000800 */
[----:B--2---:R-:W-:-:S07]  /*15170*/  FADD.FTZ R7, R33, R38 ;  /* 0x0000002621077221 */ /* 0x004fce0000010000 */
[----:B------:R-:W2:Y:S01]  /*15180*/  MUFU.EX2 R186, R186 ;  /* 0x000000ba00ba7308 */ /* 0x000ea20000000800 */
[----:B------:R-:W-:-:S07]  /*15190*/  FFMA.FTZ R183, R85, R10, -R14 ;  /* 0x0000000a55b77223 */ /* 0x000fce000001080e */
[----:B------:R-:W2:Y:S01]  /*151a0*/  MUFU.EX2 R6, R6 ;  /* 0x0000000600067308 */ /* 0x000ea20000000800 */
[----:B---3--:R-:W-:-:S07]  /*151b0*/  FADD.FTZ R38, R184, R7 ;  /* 0x00000007b8267221 */ /* 0x008fce0000010000 */
[----:B------:R-:W3:Y:S01]  /*151c0*/  MUFU.EX2 R61, R61 ;  /* 0x0000003d003d7308 */ /* 0x000ee20000000800 */
[----:B------:R-:W-:Y:S01]  /*151d0*/  ISETP.NE.AND P1, PT, R12, RZ, PT ;  /* 0x000000ff0c00720c */ /* 0x000fe20003f25270 */
[----:B-1----:R-:W-:-:S06]  /*151e0*/  FADD.FTZ R40, R177, R4 ;  /* 0x00000004b1287221 */ /* 0x002fcc0000010000 */
[----:B------:R-:W1:Y:S01]  /*151f0*/  MUFU.EX2 R181, R181 ;  /* 0x000000b500b57308 */ /* 0x000e620000000800 */
[----:B------:R-:W-:Y:S01]  /*15200*/  FFMA.FTZ R12, R111, R10, -R14 ;  /* 0x0000000a6f0c7223 */ /* 0x000fe2000001080e */
[----:B0-----:R-:W-:-:S06]  /*15210*/  FADD.FTZ R7, R37, R38 ;  /* 0x0000002625077221 */ /* 0x001fcc0000010000 */
[----:B------:R-:W0:Y:S01]  /*15220*/  MUFU.EX2 R188, R188 ;  /* 0x000000bc00bc7308 */ /* 0x000e220000000800 */
[----:B------:R-:W-:Y:S01]  /*15230*/  FFMA.FTZ R201, R5, R10, -R14 ;  /* 0x0000000a05c97223 */ /* 0x000fe2000001080e */
[----:B----4-:R-:W-:-:S06]  /*15240*/  FADD.FTZ R5, R179, R40 ;  /* 0x00000028b3057221 */ /* 0x010fcc0000010000 */
[----:B------:R-:W4:Y:S01]  /*15250*/  MUFU.EX2 R8, R8 ;  /* 0x0000000800087308 */ /* 0x000f220000000800 */
[----:B------:R-:W-:Y:S01]  /*15260*/  FFMA.FTZ R185, R105, R10, -R14 ;  /* 0x0000000a69b97223 */ /* 0x000fe2000001080e */
[----:B--2---:R-:W-:-:S06]  /*15270*/  FADD.FTZ R42, R186, R7 ;  /* 0x00000007ba2a7221 */ /* 0x004fcc0000010000 */
[----:B------:R-:W2:Y:S01]  /*15280*/  MUFU.EX2 R69, R69 ;  /* 0x0000004500457308 */ /* 0x000ea20000000800 */
[----:B------:R-:W-:Y:S01]  /*15290*/  FADD.FTZ R40, R6, R5 ;  /* 0x0000000506287221 */ /* 0x000fe20000010000 */
[----:B------:R-:W-:-:S06]  /*152a0*/  FFMA.FTZ R20, R99, R10, -R14 ;  /* 0x0000000a63147223 */ /* 0x000fcc000001080e */
[----:B------:R-:W2:Y:S01]  /*152b0*/  MUFU.EX2 R183, R183 ;  /* 0x000000b700b77308 */ /* 0x000ea20000000800 */
[----:B---3--:R-:W-:-:S07]  /*152c0*/  FADD.FTZ R7, R61, R42 ;  /* 0x0000002a3d077221 */ /* 0x008fce0000010000 */
[----:B------:R-:W3:Y:S01]  /*152d0*/  MUFU.EX2 R190, R190 ;  /* 0x000000be00be7308 */ /* 0x000ee20000000800 */
[----:B-1----:R-:W-:Y:S01]  /*152e0*/  FADD.FTZ R5, R181, R40 ;  /* 0x00000028b5057221 */ /* 0x002fe20000010000 */
[----:B------:R-:W-:-:S06]  /*152f0*/  FFMA.FTZ R187, R97, R10, -R14 ;  /* 0x0000000a61bb7223 */ /* 0x000fcc000001080e */
[----:B------:R-:W1:Y:S01]  /*15300*/  MUFU.EX2 R12, R12 ;  /* 0x0000000c000c7308 */ /* 0x000e620000000800 */
[----:B0-----:R-:W-:-:S07]  /*15310*/  FADD.FTZ R40, R188, R7 ;  /* 0x00000007bc287221 */ /* 0x001fce0000010000 */
[----:B------:R-:W0:Y:S01]  /*15320*/  MUFU.EX2 R83, R83 ;  /* 0x0000005300537308 */ /* 0x000e220000000800 */
[----:B----4-:R-:W-:Y:S01]  /*15330*/  FADD.FTZ R42, R8, R5 ;  /* 0x00000005082a7221 */ /* 0x010fe20000010000 */
[----:B------:R-:W-:-:S06]  /*15340*/  FFMA.FTZ R24, R103, R10, -R14 ;  /* 0x0000000a67187223 */ /* 0x000fcc000001080e */
[----:B------:R-:W4:Y:S01]  /*15350*/  MUFU.EX2 R185, R185 ;  /* 0x000000b900b97308 */ /* 0x000f220000000800 */
[----:B--2---:R-:W-:-:S07]  /*15360*/  FADD.FTZ R7, R69, R40 ;  /* 0x0000002845077221 */ /* 0x004fce0000010000 */
        /* <DEDUP_REMOVED lines=11> */
[----:B----4-:R-:W-:-:S07]  /*15420*/  FADD.FTZ R5, R185, R42 ;  /* 0x0000002ab9057221 */ /* 0x010fce0000010000 */
[----:B------:R-:W4:Y:S01]  /*15430*/  MUFU.EX2 R24, R24 ;  /* 0x0000001800187308 */ /* 0x000f220000000800 */
[----:B--2---:R-:W-:Y:S01]  /*15440*/  FADD.FTZ R44, R192, R7 ;  /* 0x00000007c02c7221 */ /* 0x004fe20000010000 */
[----:B------:R-:W-:-:S06]  /*15450*/  FADD.FTZ R42, R20, R5 ;  /* 0x00000005142a7221 */ /* 0x000fcc0000010000 */
[----:B------:R-:W2:Y:S01]  /*15460*/  MUFU.EX2 R189, R189 ;  /* 0x000000bd00bd7308 */ /* 0x000ea20000000800 */
[----:B------:R-:W-:Y:S01]  /*15470*/  FFMA.FTZ R28, R95, R10, -R14 ;  /* 0x0000000a5f1c7223 */ /* 0x000fe2000001080e */
[----:B---3--:R-:W-:-:S06]  /*15480*/  FADD.FTZ R5, R93, R44 ;  /* 0x0000002c5d057221 */ /* 0x008fcc0000010000 */
[----:B------:R3:W-:Y:S01]  /*15490*/  MUFU.EX2 R141, R191 ;  /* 0x000000bf008d7308 */ /* 0x0007e20000000800 */
[----:B------:R-:W-:Y:S02]  /*154a0*/  @!P1 VIADD R0, R0, 0x34840 ;  /* 0x0003484000009836 */ /* 0x000fe40000000000 */
[----:B-1----:R-:W-:Y:S01]  /*154b0*/  FADD.FTZ R7, R187, R42 ;  /* 0x0000002abb077221 */ /* 0x002fe20000010000 */
[----:B---3--:R-:W-:-:S04]  /*154c0*/  FFMA.FTZ R191, R89, R10, -R14 ;  /* 0x0000000a59bf7223 */ /* 0x008fc8000001080e */
[----:B------:R-:W1:Y:S01]  /*154d0*/  MUFU.EX2 R26, R26 ;  /* 0x0000001a001a7308 */ /* 0x000e620000000800 */
[-C--:B------:R-:W-:Y:S01]  /*154e0*/  FFMA.FTZ R193, R81, R10.reuse, -R14 ;  /* 0x0000000a51c17223 */ /* 0x080fe2000001080e */
[----:B0-----:R-:W-:Y:S01]  /*154f0*/  FADD.FTZ R44, R194, R5 ;  /* 0x00000005c22c7221 */ /* 0x001fe20000010000 */
[----:B------:R-:W-:Y:S01]  /*15500*/  @!P1 PRMT R5, RZ, 0x654, R0 ;  /* 0x00000654ff059816 */ /* 0x000fe20000000000 */
[----:B----4-:R-:W-:Y:S01]  /*15510*/  FADD.FTZ R42, R24, R7 ;  /* 0x00000007182a7221 */ /* 0x010fe20000010000 */
[-C--:B------:R-:W-:Y:S02]  /*15520*/  FFMA.FTZ R30, R75, R10.reuse, -R14 ;  /* 0x0000000a4b1e7223 */ /* 0x080fe4000001080e */
[----:B------:R2:W-:Y:S01]  /*15530*/  @!P1 SYNCS.ARRIVE.TRANS64.RED.A1T0 RZ, [R5+URZ], RZ ;  /* 0x000000ff05ff99a7 */ /* 0x0005e2000810043f */
[----:B------:R-:W0:Y:S08]  /*15540*/  MUFU.EX2 R191, R191 ;  /* 0x000000bf00bf7308 */ /* 0x000e300000000800 */
[----:B------:R-:W3:Y:S01]  /*15550*/  MUFU.EX2 R109, R109 ;  /* 0x0000006d006d7308 */ /* 0x000ee20000000800 */
[----:B--2---:R-:W-:Y:S01]  /*15560*/  FADD.FTZ R5, R189, R42 ;  /* 0x0000002abd057221 */ /* 0x004fe20000010000 */
[----:B------:R-:W-:-:S06]  /*15570*/  FFMA.FTZ R195, R73, R10, -R14 ;  /* 0x0000000a49c37223 */ /* 0x000fcc000001080e */
[----:B------:R-:W2:Y:S08]  /*15580*/  MUFU.EX2 R28, R28 ;  /* 0x0000001c001c7308 */ /* 0x000eb00000000800 */
[----:B------:R-:W4:Y:S01]  /*15590*/  MUFU.EX2 R196, R196 ;  /* 0x000000c400c47308 */ /* 0x000f220000000800 */
[----:B-1----:R-:W-:Y:S01]  /*155a0*/  FADD.FTZ R46, R26, R5 ;  /* 0x000000051a2e7221 */ /* 0x002fe20000010000 */
[----:B------:R-:W-:-:S06]  /*155b0*/  FFMA.FTZ R32, R79, R10, -R14 ;  /* 0x0000000a4f207223 */ /* 0x000fcc000001080e */
[----:B------:R-:W1:Y:S08]  /*155c0*/  MUFU.EX2 R193, R193 ;  /* 0x000000c100c17308 */ /* 0x000e700000000800 */
[----:B------:R-:W1:Y:S01]  /*155d0*/  MUFU.EX2 R113, R113 ;  /* 0x0000007100717308 */ /* 0x000e620000000800 */
[----:B0-----:R-:W-:Y:S01]  /*155e0*/  FADD.FTZ R5, R191, R46 ;  /* 0x0000002ebf057221 */ /* 0x001fe20000010000 */
[----:B------:R-:W-:-:S06]  /*155f0*/  FFMA.FTZ R197, R77, R10, -R14 ;  /* 0x0000000a4dc57223 */ /* 0x000fcc000001080e */
[----:B------:R-:W0:Y:S01]  /*15600*/  MUFU.EX2 R30, R30 ;  /* 0x0000001e001e7308 */ /* 0x000e220000000800 */
[----:B---3--:R-:W-:-:S07]  /*15610*/  FADD.FTZ R7, R109, R44 ;  /* 0x0000002c6d077221 */ /* 0x008fce0000010000 */
[----:B------:R-:W3:Y:S01]  /*15620*/  MUFU.EX2 R198, R198 ;  /* 0x000000c600c67308 */ /* 0x000ee20000000800 */
[----:B--2---:R-:W-:Y:S01]  /*15630*/  FADD.FTZ R48, R28, R5 ;  /* 0x000000051c307221 */ /* 0x004fe20000010000 */
[----:B------:R-:W-:-:S06]  /*15640*/  FFMA.FTZ R34, R67, R10, -R14 ;  /* 0x0000000a43227223 */ /* 0x000fcc000001080e */
[----:B------:R-:W2:Y:S01]  /*15650*/  MUFU.EX2 R195, R195 ;  /* 0x000000c300c37308 */ /* 0x000ea20000000800 */
[----:B----4-:R-:W-:-:S07]  /*15660*/  FADD.FTZ R44, R196, R7 ;  /* 0x00000007c42c7221 */ /* 0x010fce0000010000 */
[----:B------:R-:W4:Y:S01]  /*15670*/  MUFU.EX2 R117, R117 ;  /* 0x0000007500757308 */ /* 0x000f220000000800 */
[----:B-1----:R-:W-:Y:S01]  /*15680*/  FADD.FTZ R5, R193, R48 ;  /* 0x00000030c1057221 */ /* 0x002fe20000010000 */
[----:B------:R-:W-:-:S06]  /*15690*/  FFMA.FTZ R199, R65, R10, -R14 ;  /* 0x0000000a41c77223 */ /* 0x000fcc000001080e */
[----:B------:R-:W1:Y:S01]  /*156a0*/  MUFU.EX2 R32, R32 ;  /* 0x0000002000207308 */ /* 0x000e620000000800 */
[----:B------:R-:W-:-:S07]  /*156b0*/  FADD.FTZ R7, R113, R44 ;  /* 0x0000002c71077221 */ /* 0x000fce0000010000 */
[----:B------:R-:W1:Y:S01]  /*156c0*/  MUFU.EX2 R200, R200 ;  /* 0x000000c800c87308 */ /* 0x000e620000000800 */
[----:B0-----:R-:W-:Y:S01]  /*156d0*/  FADD.FTZ R48, R30, R5 ;  /* 0x000000051e307221 */ /* 0x001fe20000010000 */
[----:B------:R-:W-:-:S06]  /*156e0*/  FFMA.FTZ R36, R71, R10, -R14 ;  /* 0x0000000a47247223 */ /* 0x000fcc000001080e */
[----:B------:R-:W0:Y:S01]  /*156f0*/  MUFU.EX2 R197, R197 ;  /* 0x000000c500c57308 */ /* 0x000e220000000800 */
[----:B---3--:R-:W-:-:S07]  /*15700*/  FADD.FTZ R46, R198, R7 ;  /* 0x00000007c62e7221 */ /* 0x008fce0000010000 */
[----:B------:R-:W3:Y:S01]  /*15710*/  MUFU.EX2 R121, R121 ;  /* 0x0000007900797308 */ /* 0x000ee20000000800 */
[----:B--2---:R-:W-:Y:S01]  /*15720*/  FADD.FTZ R5, R195, R48 ;  /* 0x00000030c3057221 */ /* 0x004fe20000010000 */
[----:B----4-:R-:W-:-:S06]  /*15730*/  FADD.FTZ R7, R117, R46 ;  /* 0x0000002e75077221 */ /* 0x010fcc0000010000 */
[----:B------:R-:W2:Y:S08]  /*15740*/  MUFU.EX2 R34, R34 ;  /* 0x0000002200227308 */ /* 0x000eb00000000800 */
        /* <DEDUP_REMOVED lines=11> */
[-CC-:B------:R-:W-:Y:S01]  /*15800*/  FFMA.FTZ R40, R63, R10.reuse, -R14.reuse ;  /* 0x0000000a3f287223 */ /* 0x180fe2000001080e */
[-CC-:B------:R-:W-:Y:S01]  /*15810*/  FFMA.FTZ R205, R49, R10.reuse, -R14.reuse ;  /* 0x0000000a31cd7223 */ /* 0x180fe2000001080e */
[-CC-:B------:R-:W-:Y:S01]  /*15820*/  FFMA.FTZ R51, R51, R10.reuse, -R14.reuse ;  /* 0x0000000a33337223 */ /* 0x180fe2000001080e */
[----:B------:R-:W-:-:S04]  /*15830*/  FFMA.FTZ R207, R53, R10, -R14 ;  /* 0x0000000a35cf7223 */ /* 0x000fc8000001080e */
[----:B------:R-:W3:Y:S01]  /*15840*/  MUFU.EX2 R201, R201 ;  /* 0x000000c900c97308 */ /* 0x000ee20000000800 */
[-CC-:B------:R-:W-:Y:S01]  /*15850*/  FFMA.FTZ R42, R55, R10.reuse, -R14.reuse ;  /* 0x0000000a372a7223 */ /* 0x180fe2000001080e */
[-CC-:B------:R-:W-:Y:S01]  /*15860*/  FFMA.FTZ R209, R41, R10.reuse, -R14.reuse ;  /* 0x0000000a29d17223 */ /* 0x180fe2000001080e */
[-CC-:B------:R-:W-:Y:S01]  /*15870*/  FFMA.FTZ R44, R43, R10.reuse, -R14.reuse ;  /* 0x0000000a2b2c7223 */ /* 0x180fe2000001080e */
[-CC-:B------:R-:W-:Y:S01]  /*15880*/  FFMA.FTZ R211, R45, R10.reuse, -R14.reuse ;  /* 0x0000000a2dd37223 */ /* 0x180fe2000001080e */
[----:B------:R-:W-:-:S03]  /*15890*/  FFMA.FTZ R46, R47, R10, -R14 ;  /* 0x0000000a2f2e7223 */ /* 0x000fc6000001080e */
        /* <DEDUP_REMOVED lines=9> */
[----:B------:R-:W-:Y:S01]  /*15930*/  FFMA.FTZ R137, R137, R10, -R14 ;  /* 0x0000000a89897223 */ /* 0x000fe2000001080e */
[----:B--2---:R-:W-:Y:S01]  /*15940*/  FADD.FTZ R14, R34, R5 ;  /* 0x00000005220e7221 */ /* 0x004fe20000010000 */
[----:B----4-:R-:W-:-:S05]  /*15950*/  FADD.FTZ R50, R202, R7 ;  /* 0x00000007ca327221 */ /* 0x010fca0000010000 */
[----:B------:R-:W2:Y:S01]  /*15960*/  MUFU.EX2 R206, R206 ;  /* 0x000000ce00ce7308 */ /* 0x000ea20000000800 */
[----:B-1----:R-:W-:Y:S01]  /*15970*/  FADD.FTZ R5, R199, R14 ;  /* 0x0000000ec7057221 */ /* 0x002fe20000010000 */
[----:B------:R-:W-:-:S06]  /*15980*/  FADD.FTZ R7, R123, R50 ;  /* 0x000000327b077221 */ /* 0x000fcc0000010000 */
[----:B------:R-:W1:Y:S01]  /*15990*/  MUFU.EX2 R203, R203 ;  /* 0x000000cb00cb7308 */ /* 0x000e620000000800 */
[----:B0-----:R-:W-:Y:S01]  /*159a0*/  FADD.FTZ R14, R36, R5 ;  /* 0x00000005240e7221 */ /* 0x001fe20000010000 */
[----:B---3--:R-:W-:-:S06]  /*159b0*/  FADD.FTZ R48, R204, R7 ;  /* 0x00000007cc307221 */ /* 0x008fcc0000010000 */
[----:B------:R-:W0:Y:S01]  /*159c0*/  MUFU.EX2 R31, R31 ;  /* 0x0000001f001f7308 */ /* 0x000e220000000800 */
[----:B------:R-:W-:Y:S01]  /*159d0*/  FADD.FTZ R5, R201, R14 ;  /* 0x0000000ec9057221 */ /* 0x000fe20000010000 */
[----:B------:R-:W-:-:S06]  /*159e0*/  FADD.FTZ R7, R27, R48 ;  /* 0x000000301b077221 */ /* 0x000fcc0000010000 */
[----:B------:R-:W3:Y:S08]  /*159f0*/  MUFU.EX2 R40, R40 ;  /* 0x0000002800287308 */ /* 0x000ef00000000800 */
[----:B------:R-:W4:Y:S01]  /*15a00*/  MUFU.EX2 R208, R208 ;  /* 0x000000d000d07308 */ /* 0x000f220000000800 */
[----:B------:R-:W-:Y:S01]  /*15a10*/  FADD.FTZ R14, R38, R5 ;  /* 0x00000005260e7221 */ /* 0x000fe20000010000 */
[----:B--2---:R-:W-:-:S06]  /*15a20*/  FADD.FTZ R48, R206, R7 ;  /* 0x00000007ce307221 */ /* 0x004fcc0000010000 */
[----:B------:R-:W2:Y:S08]  /*15a30*/  MUFU.EX2 R205, R205 ;  /* 0x000000cd00cd7308 */ /* 0x000eb00000000800 */
[----:B------:R-:W2:Y:S01]  /*15a40*/  MUFU.EX2 R125, R125 ;  /* 0x0000007d007d7308 */ /* 0x000ea20000000800 */
[----:B-1----:R-:W-:Y:S01]  /*15a50*/  FADD.FTZ R5, R203, R14 ;  /* 0x0000000ecb057221 */ /* 0x002fe20000010000 */
[----:B0-----:R-:W-:-:S06]  /*15a60*/  FADD.FTZ R7, R31, R48 ;  /* 0x000000301f077221 */ /* 0x001fcc0000010000 */
[----:B------:R-:W0:Y:S08]  /*15a70*/  MUFU.EX2 R0, R51 ;  /* 0x0000003300007308 */ /* 0x000e300000000800 */
[----:B------:R-:W1:Y:S01]  /*15a80*/  MUFU.EX2 R210, R210 ;  /* 0x000000d200d27308 */ /* 0x000e620000000800 */
[----:B---3--:R-:W-:Y:S01]  /*15a90*/  FADD.FTZ R14, R40, R5 ;  /* 0x00000005280e7221 */ /* 0x008fe20000010000 */
[----:B----4-:R-:W-:-:S06]  /*15aa0*/  FADD.FTZ R48, R208, R7 ;  /* 0x00000007d0307221 */ /* 0x010fcc0000010000 */
[----:B------:R-:W3:Y:S08]  /*15ab0*/  MUFU.EX2 R207, R207 ;  /* 0x000000cf00cf7308 */ /* 0x000ef00000000800 */
[----:B------:R-:W4:Y:S01]  /*15ac0*/  MUFU.EX2 R127, R127 ;  /* 0x0000007f007f7308 */ /* 0x000f220000000800 */
[----:B--2---:R-:W-:Y:S01]  /*15ad0*/  FADD.FTZ R5, R205, R14 ;  /* 0x0000000ecd057221 */ /* 0x004fe20000010000 */
[----:B------:R-:W-:-:S06]  /*15ae0*/  FADD.FTZ R7, R125, R48 ;  /* 0x000000307d077221 */ /* 0x000fcc0000010000 */
[----:B------:R-:W2:Y:S08]  /*15af0*/  MUFU.EX2 R42, R42 ;  /* 0x0000002a002a7308 */ /* 0x000eb00000000800 */
[----:B------:R-:W2:Y:S01]  /*15b00*/  MUFU.EX2 R212, R212 ;  /* 0x000000d400d47308 */ /* 0x000ea20000000800 */
[----:B0-----:R-:W-:Y:S01]  /*15b10*/  FADD.FTZ R14, R0, R5 ;  /* 0x00000005000e7221 */ /* 0x001fe20000010000 */
[----:B-1----:R-:W-:-:S06]  /*15b20*/  FADD.FTZ R50, R210, R7 ;  /* 0x00000007d2327221 */ /* 0x002fcc0000010000 */
        /* <DEDUP_REMOVED lines=16> */
[----:B------:R-:W3:Y:S01]  /*15c30*/  MUFU.EX2 R3, R3 ;  /* 0x0000000300037308 */ /* 0x000ee20000000800 */
[----:B--2---:R-:W-:Y:S01]  /*15c40*/  FADD.FTZ R5, R211, R14 ;  /* 0x0000000ed3057221 */ /* 0x004fe20000010000 */
[----:B------:R-:W-:-:S06]  /*15c50*/  FADD.FTZ R7, R139, R52 ;  /* 0x000000348b077221 */ /* 0x000fcc0000010000 */
[----:B------:R-:W2:Y:S01]  /*15c60*/  MUFU.EX2 R48, R35 ;  /* 0x0000002300307308 */ /* 0x000ea20000000800 */
[----:B0-----:R-:W-:Y:S01]  /*15c70*/  FADD.FTZ R54, R46, R5 ;  /* 0x000000052e367221 */ /* 0x001fe20000010000 */
[----:B-1----:R-:W-:-:S06]  /*15c80*/  FADD.FTZ R52, R216, R7 ;  /* 0x00000007d8347221 */ /* 0x002fcc0000010000 */
[----:B------:R-:W0:Y:S01]  /*15c90*/  MUFU.EX2 R25, R25 ;  /* 0x0000001900197308 */ /* 0x000e220000000800 */
[----:B---3--:R-:W-:-:S07]  /*15ca0*/  FADD.FTZ R5, R3, R54 ;  /* 0x0000003603057221 */ /* 0x008fce0000010000 */
[----:B------:R-:W1:Y:S01]  /*15cb0*/  MUFU.EX2 R50, R39 ;  /* 0x0000002700327308 */ /* 0x000e620000000800 */
[----:B------:R-:W-:Y:S01]  /*15cc0*/  FADD.FTZ R7, R141, R52 ;  /* 0x000000348d077221 */ /* 0x000fe20000010000 */
[----:B------:R-:W-:Y:S01]  /*15cd0*/  F2FP.F16.F32.PACK_AB R177, R4, R177 ;  /* 0x000000b104b1723e */ /* 0x000fe200000000ff */
[----:B--2---:R-:W-:-:S05]  /*15ce0*/  FADD.FTZ R4, R48, R5 ;  /* 0x0000000530047221 */ /* 0x004fca0000010000 */
[----:B------:R-:W2:Y:S01]  /*15cf0*/  MUFU.EX2 R129, R129 ;  /* 0x0000008100817308 */ /* 0x000ea20000000800 */
[----:B0-----:R-:W-:Y:S01]  /*15d00*/  FADD.FTZ R5, R25, R4 ;  /* 0x0000000419057221 */ /* 0x001fe20000010000 */
[----:B------:R-:W-:-:S06]  /*15d10*/  F2FP.F16.F32.PACK_AB R213, R48, R3 ;  /* 0x0000000330d5723e */ /* 0x000fcc00000000ff */
[----:B------:R-:W0:Y:S01]  /*15d20*/  MUFU.EX2 R52, R131 ;  /* 0x0000008300347308 */ /* 0x000e220000000800 */
[----:B------:R-:W-:Y:S02]  /*15d30*/  IADD3 R3, R160, -0x2, RZ ;  /* 0xfffffffea0037810 */ /* 0x000fe40007ffe0ff */
[----:B------:R-:W-:-:S05]  /*15d40*/  F2FP.F16.F32.PACK_AB R179, R6, R179 ;  /* 0x000000b306b3723e */ /* 0x000fca00000000ff */
[----:B------:R-:W3:Y:S01]  /*15d50*/  MUFU.EX2 R218, R218 ;  /* 0x000000da00da7308 */ /* 0x000ee20000000800 */
[----:B-1----:R-:W-:Y:S01]  /*15d60*/  FADD.FTZ R6, R50, R5 ;  /* 0x0000000532067221 */ /* 0x002fe20000010000 */
[----:B------:R-:W-:-:S06]  /*15d70*/  ISETP.GE.AND P2, PT, R3, R120, PT ;  /* 0x000000780300720c */ /* 0x000fcc0003f46270 */
[----:B------:R-:W1:Y:S01]  /*15d80*/  MUFU.EX2 R133, R133 ;  /* 0x0000008500857308 */ /* 0x000e620000000800 */
[----:B--2---:R-:W-:-:S07]  /*15d90*/  FADD.FTZ R5, R129, R6 ;  /* 0x0000000681057221 */ /* 0x004fce0000010000 */
[----:B------:R-:W2:Y:S08]  /*15da0*/  MUFU.EX2 R143, R143 ;  /* 0x0000008f008f7308 */ /* 0x000eb00000000800 */
[----:B------:R-:W4:Y:S01]  /*15db0*/  MUFU.EX2 R4, R137 ;  /* 0x0000008900047308 */ /* 0x000f220000000800 */
[----:B------:R-:W-:Y:S01]  /*15dc0*/  F2FP.F16.F32.PACK_AB R205, R0, R205 ;  /* 0x000000cd00cd723e */ /* 0x000fe200000000ff */
[----:B0-----:R-:W-:Y:S01]  /*15dd0*/  FADD.FTZ R0, R52, R5 ;  /* 0x0000000534007221 */ /* 0x001fe20000010000 */
[----:B---3--:R-:W-:Y:S01]  /*15de0*/  FADD.FTZ R14, R218, R7 ;  /* 0x00000007da0e7221 */ /* 0x008fe20000010000 */
[----:B------:R-:W-:Y:S01]  /*15df0*/  IMAD.U32 R236, RZ, RZ, UR52 ;  /* 0x00000034ffec7e24 */ /* 0x000fe2000f8e00ff */
[----:B------:R-:W-:Y:S01]  /*15e00*/  MOV R235, UR49 ;  /* 0x0000003100eb7c02 */ /* 0x000fe20008000f00 */
[----:B-1----:R-:W-:Y:S01]  /*15e10*/  FADD.FTZ R5, R133, R0 ;  /* 0x0000000085057221 */ /* 0x002fe20000010000 */
[----:B------:R-:W-:Y:S01]  /*15e20*/  IMAD.U32 R237, RZ, RZ, UR53 ;  /* 0x00000035ffed7e24 */ /* 0x000fe2000f8e00ff */
[----:B------:R-:W-:Y:S01]  /*15e30*/  MOV R230, UR40 ;  /* 0x0000002800e67c02 */ /* 0x000fe20008000f00 */
[----:B------:R-:W-:-:S02]  /*15e40*/  IMAD.U32 R234, RZ, RZ, UR48 ;  /* 0x00000030ffea7e24 */ /* 0x000fc4000f8e00ff */
[----:B------:R-:W-:Y:S02]  /*15e50*/  IMAD.U32 R232, RZ, RZ, UR44 ;  /* 0x0000002cffe87e24 */ /* 0x000fe4000f8e00ff */
[----:B------:R-:W-:Y:S02]  /*15e60*/  IMAD.U32 R233, RZ, RZ, UR45 ;  /* 0x0000002dffe97e24 */ /* 0x000fe4000f8e00ff */
[----:B------:R-:W-:Y:S01]  /*15e70*/  IMAD.U32 R231, RZ, RZ, UR41 ;  /* 0x00000029ffe77e24 */ /* 0x000fe2000f8e00ff */
[----:B------:R-:W-:Y:S01]  /*15e80*/  F2FP.F16.F32.PACK_AB R180, R29, R180 ;  /* 0x000000b41db4723e */ /* 0x000fe200000000ff */
[----:B--2---:R-:W-:Y:S01]  /*15e90*/  FADD.FTZ R14, R143, R14 ;  /* 0x0000000e8f0e7221 */ /* 0x004fe20000010000 */
[----:B------:R-:W-:Y:S01]  /*15ea0*/  F2FP.F16.F32.PACK_AB R182, R33, R182 ;  /* 0x000000b621b6723e */ /* 0x000fe200000000ff */
[----:B----4-:R-:W-:Y:S01]  /*15eb0*/  FADD.FTZ R0, R4, R5 ;  /* 0x0000000504007221 */ /* 0x010fe20000010000 */
        /* <DEDUP_REMOVED lines=100> */
[----:B------:R-:W-:Y:S01]  /*16500*/  IMAD.MOV.U32 R24, RZ, RZ, R87 ;  /* 0x000000ffff187224 */ /* 0x000fe200078e0057 */
[----:B------:R-:W-:Y:S06]  /*16510*/  @!P2 BRA `(.L_x_6846) ;  /* 0x0000005c003ca947 */ /* 0x000fec0003800000 */
[----:B------:R-:W-:Y:S01]  /*16520*/  IMAD.MOV.U32 R4, RZ, RZ, R92 ;  /* 0x000000ffff047224 */ /* 0x000fe200078e005c */
[----:B------:R-:W-:Y:S01]  /*16530*/  MOV R6, R229 ;  /* 0x000000e500067202 */ /* 0x000fe20000000f00 */
[----:B------:R-:W-:Y:S01]  /*16540*/  IMAD.MOV.U32 R5, RZ, RZ, R9 ;  /* 0x000000ffff057224 */ /* 0x000fe200078e0009 */
[----:B------:R-:W-:Y:S01]  /*16550*/  CS2R R86, SRZ ;  /* 0x0000000000567805 */ /* 0x000fe2000001ff00 */
[----:B------:R-:W-:Y:S01]  /*16560*/  IMAD.MOV.U32 R7, RZ, RZ, R222 ;  /* 0x000000ffff077224 */ /* 0x000fe200078e00de */
        /* <DEDUP_REMOVED lines=31> */
.L_x_6856:
[----:B------:R-:W2:Y:S01]  /*16760*/  LDL R8, [R1+0x18] ;  /* 0x0000180001087983 */ /* 0x000ea20000100800 */
[----:B------:R-:W-:Y:S01]  /*16770*/  VIADD R222, R7, 0x1 ;  /* 0x0000000107de7836 */ /* 0x000fe20000000000 */
[----:B------:R-:W-:Y:S05]  /*16780*/  YIELD ;  /* 0x0000000000007946 */ /* 0x000fea0003800000 */
[----:B------:R-:W-:-:S04]  /*16790*/  ISETP.NE.AND P3, PT, R222, 0x2, PT ;  /* 0x00000002de00780c */ /* 0x000fc80003f65270 */
[----:B------:R-:W-:Y:S02]  /*167a0*/  SEL R229, RZ, 0x1, P3 ;  /* 0x00000001ffe57807 */ /* 0x000fe40001800000 */
[----:B------:R-:W-:Y:S02]  /*167b0*/  SEL R222, R222, RZ, P3 ;  /* 0x000000ffdede7207 */ /* 0x000fe40001800000 */
[----:B------:R-:W-:Y:S02]  /*167c0*/  LOP3.LUT R229, R6, R229, RZ, 0x3c, !PT ;  /* 0x000000e506e57212 */ /* 0x000fe400078e3cff */
[----:B--2---:R-:W-:-:S13]  /*167d0*/  ISETP.NE.AND P2, PT, R8, RZ, PT ;  /* 0x000000ff0800720c */ /* 0x004fda0003f45270 */
[----:B------:R-:W-:Y:S05]  /*167e0*/  @P2 BRA `(.L_x_6847) ;  /* 0x0000000000302947 */ /* 0x000fea0003800000 */
[----:B------:R-:W-:Y:S05]  /*167f0*/  @!P0 BRA `(.L_x_6848) ;  /* 0x0000000000048947 */ /* 0x000fea0003800000 */
[----:B------:R-:W-:Y:S01]  /*16800*/  BPT.TRAP 0x1 ;  /* 0x000000040000795c */ /* 0x000fe20000300000 */
.L_x_6848:
[----:B------:R-:W-:Y:S01]  /*16810*/  IMAD R8, R222, 0x8, R2 ;  /* 0x00000008de087824 */ /* 0x000fe200078e0202 */
[----:B------:R-:W-:-:S04]  /*16820*/  SHF.L.U32 R9, R229, 0x1f, RZ ;  /* 0x0000001fe5097819 */ /* 0x000fc800000006ff */
[----:B------:R0:W1:Y:S01]  /*16830*/  SYNCS.PHASECHK.TRANS64.TRYWAIT P3, [R8+URZ+0x34830], R9 ;  /* 0x03483009080075a7 */ /* 0x000062000806017f */
[----:B------:R-:W-:Y:S05]  /*16840*/  @!P0 BRA `(.L_x_6849) ;  /* 0x0000000000048947 */ /* 0x000fea0003800000 */
[----:B------:R-:W-:Y:S01]  /*16850*/  BPT.TRAP 0x1 ;  /* 0x000000040000795c */ /* 0x000fe20000300000 */
.L_x_6849:
[----:B------:R-:W-:Y:S04]  /*16860*/  BSSY B0, `(.L_x_6847) ;  /* 0x0000004000007945 */ /* 0x000fe80003800000 */
[----:B-1----:R-:W-:Y:S05]  /*16870*/  @P3 BRA `(.L_x_6850) ;  /* 0x0000000000083947 */ /* 0x002fea0003800000 */
[----:B------:R-:W1:Y:S02]  /*16880*/  SYNCS.PHASECHK.TRANS64.TRYWAIT P3, [R8+URZ+0x34830], R9 ;  /* 0x03483009080075a7 */ /* 0x000e64000806017f */
[----:B-1----:R-:W-:Y:S05]  /*16890*/  @!P3 BRA `(.L_x_6851) ;  /* 0x0000011800fcb947 */ /* 0x002fea0003800000 */
.L_x_6850:
[----:B------:R-:W-:Y:S05]  /*168a0*/  BSYNC B0 ;  /* 0x0000000000007941 */ /* 0x000fea0003800000 */
.L_x_6847:
[----:B01----:R-:W2:Y:S04]  /*168b0*/  LDL R8, [R1+0x1c] ;  /* 0x00001c0001087983 */ /* 0x003ea80000100800 */
[----:B------:R-:W3:Y:S01]  /*168c0*/  LDL.64 R20, [R1+0x10] ;  /* 0x0000100001147983 */ /* 0x000ee20000100a00 */
[----:B------:R-:W0:Y:S01]  /*168d0*/  S2R R10, SR_TID.X ;  /* 0x00000000000a7919 */ /* 0x000e220000002100 */
[----:B------:R-:W-:Y:S05]  /*168e0*/  WARPSYNC.ALL ;  /* 0x0000000000007948 */ /* 0x000fea0003800000 */
[----:B------:R-:W-:Y:S01]  /*168f0*/  MOV R11, 0x40000040 ;  /* 0x40000040000b7802 */ /* 0x000fe20000000f00 */
[----:B------:R-:W4:Y:S01]  /*16900*/  LDL.64 R92, [R1+0x8] ;  /* 0x00000800015c7983 */ /* 0x000f220000100a00 */
[----:B0-----:R-:W-:-:S05]  /*16910*/  SHF.R.U32.HI R10, RZ, 0x7, R10 ;  /* 0x00000007ff0a7819 */ /* 0x001fca000001160a */
[----:B------:R-:W-:-:S05]  /*16920*/  VIADD R90, R10, 0x8 ;  /* 0x000000080a5a7836 */ /* 0x000fca0000000000 */
[----:B------:R0:W-:Y:S01]  /*16930*/  BAR.SYNC.DEFER_BLOCKING R90, 0x100 ;  /* 0x0004005a0000751d */ /* 0x0001e20000010000 */
[----:B------:R-:W-:-:S05]  /*16940*/  R2UR UR55, R11 ;  /* 0x000000000b3772ca */ /* 0x000fca00000e0000 */
[----:B------:R-:W-:Y:S01]  /*16950*/  WARPGROUP.ARRIVE ;  /* 0x00000000000079c5 */ /* 0x000fe20000000000 */
[----:B------:R-:W-:Y:S02]  /*16960*/  IMAD.MOV.U32 R13, RZ, RZ, 0x40000040 ;  /* 0x40000040ff0d7424 */ /* 0x000fe400078e00ff */
[----:B------:R-:W-:-:S03]  /*16970*/  IMAD.MOV.U32 R9, RZ, RZ, 0x40000040 ;  /* 0x40000040ff097424 */ /* 0x000fc600078e00ff */
[----:B------:R-:W-:Y:S02]  /*16980*/  R2UR UR59, R13 ;  /* 0x000000000d3b72ca */ /* 0x000fe400000e0000 */
[----:B------:R-:W-:-:S11]  /*16990*/  R2UR UR7, R9 ;  /* 0x00000000090772ca */ /* 0x000fd600000e0000 */
[----:B------:R-:W-:Y:S02]  /*169a0*/  MOV R11, UR59 ;  /* 0x0000003b000b7c02 */ /* 0x000fe40008000f00 */
[----:B------:R-:W-:Y:S01]  /*169b0*/  UMOV UR59, UR7 ;  /* 0x00000007003b7c82 */ /* 0x000fe20008000000 */
[----:B------:R-:W-:Y:S02]  /*169c0*/  MOV R227, UR38 ;  /* 0x0000002600e37c02 */ /* 0x000fe40008000f00 */
[C---:B------:R-:W-:Y:S02]  /*169d0*/  R2UR UR7, R9.reuse ;  /* 0x00000000090772ca */ /* 0x040fe400000e0000 */
[C---:B------:R-:W-:Y:S02]  /*169e0*/  R2UR UR19, R9.reuse ;  /* 0x00000000091372ca */ /* 0x040fe400000e0000 */
[C---:B------:R-:W-:Y:S02]  /*169f0*/  R2UR UR31, R9.reuse ;  /* 0x00000000091f72ca */ /* 0x040fe400000e0000 */
[----:B------:R-:W-:Y:S01]  /*16a00*/  R2UR UR43, R9 ;  /* 0x00000000092b72ca */ /* 0x000fe200000e0000 */
[----:B--2---:R-:W-:Y:S01]  /*16a10*/  IMAD R10, R222, 0xb00, R8 ;  /* 0x00000b00de0a7824 */ /* 0x004fe200078e0208 */
[----:B---3--:R-:W-:-:S02]  /*16a20*/  R2UR UR22, R20 ;  /* 0x00000000141672ca */ /* 0x008fc400000e0000 */
[----:B------:R-:W-:Y:S02]  /*16a30*/  R2UR UR23, R21 ;  /* 0x00000000151772ca */ /* 0x000fe400000e0000 */
[----:B------:R-:W-:-:S09]  /*16a40*/  R2UR UR54, R10 ;  /* 0x000000000a3672ca */ /* 0x000fd200000e0000 */
[----:B------:R-:W-:Y:S02]  /*16a50*/  UMOV UR52, UR22 ;  /* 0x0000001600347c82 */ /* 0x000fe40008000000 */
[----:B------:R-:W-:Y:S02]  /*16a60*/  UMOV UR53, UR23 ;  /* 0x0000001700357c82 */ /* 0x000fe40008000000 */
[----:B------:R-:W-:Y:S01]  /*16a70*/  HGMMA.64x16x16.F32 R168, gdesc[UR52], RZ, !UPT, gsb0 ;  /* 0x0020000034a879f0 */ /* 0x000fe2000c0008ff */
[C---:B------:R-:W-:Y:S02]  /*16a80*/  VIADD R12, R10.reuse, 0x100 ;  /* 0x000001000a0c7836 */ /* 0x040fe40000000000 */
[----:B------:R-:W-:-:S03]  /*16a90*/  VIADD R8, R10, 0x80 ;  /* 0x000000800a087836 */ /* 0x000fc60000000000 */
[----:B------:R-:W-:Y:S02]  /*16aa0*/  R2UR UR58, R12 ;  /* 0x000000000c3a72ca */ /* 0x000fe400000e0000 */
[----:B------:R-:W-:Y:S01]  /*16ab0*/  R2UR UR6, R8 ;  /* 0x00000000080672ca */ /* 0x000fe200000e0000 */
[----:B------:R-:W-:Y:S01]  /*16ac0*/  UMOV UR56, UR22 ;  /* 0x0000001600387c82 */ /* 0x000fe20008000000 */
[----:B------:R-:W-:-:S09]  /*16ad0*/  UMOV UR57, UR23 ;  /* 0x0000001700397c82 */ /* 0x000fd20008000000 */
[----:B0-----:R-:W-:Y:S02]  /*16ae0*/  MOV R90, UR58 ;  /* 0x0000003a005a7c02 */ /* 0x001fe40008000f00 */
        /* <DEDUP_REMOVED lines=8> */
[----:B------:R-:W-:-:S05]  /*16b70*/  VIADD R8, R10, 0x180 ;  /* 0x000001800a087836 */ /* 0x000fca0000000000 */
[----:B------:R-:W-:Y:S01]  /*16b80*/  R2UR UR6, R8 ;  /* 0x00000000080672ca */ /* 0x000fe200000e0000 */
[----:B------:R-:W-:-:S05]  /*16b90*/  VIADD R8, R10, 0x300 ;  /* 0x000003000a087836 */ /* 0x000fca0000000000 */
[----:B------:R-:W-:Y:S01]  /*16ba0*/  R2UR UR18, R8 ;  /* 0x00000000081272ca */ /* 0x000fe200000e0000 */
[----:B------:R-:W-:Y:S01]  /*16bb0*/  VIADD R8, R10, 0x480 ;  /* 0x000004800a087836 */ /* 0x000fe20000000000 */
[----:B------:R-:W-:Y:S02]  /*16bc0*/  WARPGROUP.DEPBAR.LE gsb0, 0x0 ;  /* 0x00008000000079c5 */ /* 0x000fe40000010000 */
[----:B------:R-:W-:-:S06]  /*16bd0*/  WARPGROUP.ARRIVE ;  /* 0x00000000000079c5 */ /* 0x000fcc0000000000 */
[----:B------:R-:W-:Y:S01]  /*16be0*/  HGMMA.64x16x16.F32 R152, gdesc[UR56], RZ, !UPT, gsb0 ;  /* 0x00200000389879f0 */ /* 0x000fe2000c0008ff */
[----:B------:R-:W-:Y:S01]  /*16bf0*/  R2UR UR30, R8 ;  /* 0x00000000081e72ca */ /* 0x000fe200000e0000 */
[C---:B------:R-:W-:Y:S01]  /*16c00*/  VIADD R8, R10.reuse, 0x2 ;  /* 0x000000020a087836 */ /* 0x040fe20000000000 */
[----:B------:R-:W-:-:S04]  /*16c10*/  IADD3 R12, R10, 0x280, RZ ;  /* 0x000002800a0c7810 */ /* 0x000fc80007ffe0ff */
[----:B------:R-:W-:Y:S01]  /*16c20*/  R2UR UR14, R12 ;  /* 0x000000000c0e72ca */ /* 0x000fe200000e0000 */
[----:B------:R-:W-:Y:S01]  /*16c30*/  VIADD R12, R10, 0x380 ;  /* 0x000003800a0c7836 */ /* 0x000fe20000000000 */
[----:B------:R-:W-:Y:S01]  /*16c40*/  R2UR UR42, R8 ;  /* 0x00000000082a72ca */ /* 0x000fe200000e0000 */
[----:B------:R-:W-:Y:S01]  /*16c50*/  VIADD R8, R10, 0x182 ;  /* 0x000001820a087836 */ /* 0x000fe20000000000 */
[----:B------:R-:W-:Y:S01]  /*16c60*/  R2UR UR55, R9 ;  /* 0x00000000093772ca */ /* 0x000fe200000e0000 */
[----:B------:R-:W-:Y:S01]  /*16c70*/  IMAD.MOV.U32 R9, RZ, RZ, 0x40000040 ;  /* 0x40000040ff097424 */ /* 0x000fe200078e00ff */
[----:B------:R-:W-:Y:S02]  /*16c80*/  R2UR UR38, R12 ;  /* 0x000000000c2672ca */ /* 0x000fe400000e0000 */
[----:B------:R-:W-:Y:S02]  /*16c90*/  R2UR UR54, R8 ;  /* 0x00000000083672ca */ /* 0x000fe400000e0000 */
[----:B------:R-:W-:-:S02]  /*16ca0*/  IADD3 R12, R10, 0x500, RZ ;  /* 0x000005000a0c7810 */ /* 0x000fc40007ffe0ff */
[----:B------:R-:W-:Y:S02]  /*16cb0*/  IADD3 R8, R10, 0x282, RZ ;  /* 0x000002820a087810 */ /* 0x000fe40007ffe0ff */
[----:B------:R-:W-:Y:S01]  /*16cc0*/  R2UR UR34, R12 ;  /* 0x000000000c2272ca */ /* 0x000fe200000e0000 */
[----:B------:R-:W-:Y:S01]  /*16cd0*/  VIADD R12, R10, 0x102 ;  /* 0x000001020a0c7836 */ /* 0x000fe20000000000 */
[----:B------:R-:W-:Y:S02]  /*16ce0*/  R2UR UR58, R8 ;  /* 0x00000000083a72ca */ /* 0x000fe400000e0000 */
[----:B------:R-:W-:Y:S02]  /*16cf0*/  R2UR UR59, R9 ;  /* 0x00000000093b72ca */ /* 0x000fe400000e0000 */
[----:B------:R-:W-:Y:S01]  /*16d00*/  R2UR UR50, R12 ;  /* 0x000000000c3272ca */ /* 0x000fe200000e0000 */
[----:B------:R-:W-:Y:S01]  /*16d10*/  VIADD R12, R10, 0x202 ;  /* 0x000002020a0c7836 */ /* 0x000fe20000000000 */
[----:B------:R-:W-:Y:S01]  /*16d20*/  MOV R20, UR4 ;  /* 0x0000000400147c02 */ /* 0x000fe20008000f00 */
[----:B------:R-:W-:Y:S01]  /*16d30*/  UMOV UR56, UR22 ;  /* 0x0000001600387c82 */ /* 0x000fe20008000000 */
[----:B------:R-:W-:-:S02]  /*16d40*/  UMOV UR57, UR23 ;  /* 0x0000001700397c82 */ /* 0x000fc40008000000 */
[----:B------:R-:W-:-:S03]  /*16d50*/  R2UR UR4, R12 ;  /* 0x000000000c0472ca */ /* 0x000fc600000e0000 */
[----:B------:R-:W-:Y:S01]  /*16d60*/  MOV R12, UR58 ;  /* 0x0000003a000c7c02 */ /* 0x000fe20008000f00 */
[----:B------:R-:W-:Y:S01]  /*16d70*/  UMOV UR58, UR6 ;  /* 0x00000006003a7c82 */ /* 0x000fe20008000000 */
[----:B------:R-:W-:Y:S01]  /*16d80*/  MOV R11, UR59 ;  /* 0x0000003b000b7c02 */ /* 0x000fe20008000f00 */
        /* <DEDUP_REMOVED lines=21> */
[----:B------:R-:W-:Y:S02]  /*16ee0*/  WARPGROUP.DEPBAR.LE gsb0, 0x0 ;  /* 0x00008000000079c5 */ /* 0x000fe40000010000 */
[----:B------:R-:W-:-:S06]  /*16ef0*/  WARPGROUP.ARRIVE ;  /* 0x00000000000079c5 */ /* 0x000fcc0000000000 */
[----:B------:R-:W-:Y:S01]  /*16f00*/  HGMMA.64x16x16.F32 R120, gdesc[UR16], RZ, !UPT, gsb0 ;  /* 0x00200000107879f0 */ /* 0x000fe2000c0008ff */
[----:B------:R-:W-:Y:S02]  /*16f10*/  MOV R228, UR39 ;  /* 0x0000002700e47c02 */ /* 0x000fe40008000f00 */
[----:B------:R-:W-:Y:S02]  /*16f20*/  R2UR UR39, R13 ;  /* 0x000000000d2772ca */ /* 0x000fe400000e0000 */
[----:B------:R-:W-:Y:S01]  /*16f30*/  MOV R226, UR37 ;  /* 0x0000002500e27c02 */ /* 0x000fe20008000f00 */
[----:B------:R-:W-:Y:S01]  /*16f40*/  UMOV UR37, UR23 ;  /* 0x0000001700257c82 */ /* 0x000fe20008000000 */
[----:B------:R-:W-:Y:S01]  /*16f50*/  MOV R15, UR36 ;  /* 0x00000024000f7c02 */ /* 0x000fe20008000f00 */
[----:B------:R-:W-:Y:S01]  /*16f60*/  UMOV UR36, UR22 ;  /* 0x0000001600247c82 */ /* 0x000fe20008000000 */
[----:B------:R-:W-:Y:S02]  /*16f70*/  WARPGROUP.DEPBAR.LE gsb0, 0x0 ;  /* 0x00008000000079c5 */ /* 0x000fe40000010000 */
[----:B------:R-:W-:-:S06]  /*16f80*/  WARPGROUP.ARRIVE ;  /* 0x00000000000079c5 */ /* 0x000fcc0000000000 */
[----:B------:R-:W-:Y:S01]  /*16f90*/  HGMMA.64x16x16.F32 R112, gdesc[UR36], RZ, !UPT, gsb0 ;  /* 0x00200000247079f0 */ /* 0x000fe2000c0008ff */
[----:B------:R-:W-:Y:S01]  /*16fa0*/  VIADD R88, R10, 0x400 ;  /* 0x000004000a587836 */ /* 0x000fe20000000000 */
[----:B------:R-:W-:-:S04]  /*16fb0*/  R2UR UR27, R89 ;  /* 0x00000000591b72ca */ /* 0x000fc800000e0000 */
        /* <DEDUP_REMOVED lines=9> */
[----:B------:R-:W-:Y:S01]  /*17050*/  R2UR UR47, R89 ;  /* 0x00000000592f72ca */ /* 0x000fe200000e0000 */
[----:B------:R-:W-:-:S03]  /*17060*/  IMAD.MOV.U32 R89, RZ, RZ, 0x40000040 ;  /* 0x40000040ff597424 */ /* 0x000fc600078e00ff */
[----:B------:R-:W-:Y:S01]  /*17070*/  R2UR UR46, R88 ;  /* 0x00000000582e72ca */ /* 0x000fe200000e0000 */
[----:B------:R-:W-:Y:S01]  /*17080*/  VIADD R88, R10, 0x302 ;  /* 0x000003020a587836 */ /* 0x000fe20000000000 */
[----:B------:R-:W-:Y:S02]  /*17090*/  WARPGROUP.DEPBAR.LE gsb0, 0x0 ;  /* 0x00008000000079c5 */ /* 0x000fe40000010000 */
[----:B------:R-:W-:-:S06]  /*170a0*/  WARPGROUP.ARRIVE ;  /* 0x00000000000079c5 */ /* 0x000fcc0000000000 */
[----:B------:R-:W-:Y:S01]  /*170b0*/  HGMMA.64x16x16.F32 R96, gdesc[UR28], RZ, !UPT, gsb0 ;  /* 0x002000001c6079f0 */ /* 0x000fe2000c0008ff */
[----:B------:R-:W-:Y:S01]  /*170c0*/  R2UR UR7, R89 ;  /* 0x00000000590772ca */ /* 0x000fe200000e0000 */
[----:B------:R-:W-:Y:S01]  /*170d0*/  IMAD.MOV.U32 R89, RZ, RZ, 0x40000040 ;  /* 0x40000040ff597424 */ /* 0x000fe200078e00ff */
[----:B------:R-:W-:Y:S02]  /*170e0*/  R2UR UR6, R88 ;  /* 0x00000000580672ca */ /* 0x000fe400000e0000 */
[----:B------:R-:W-:Y:S02]  /*170f0*/  IADD3 R88, R10, 0x402, RZ ;  /* 0x000004020a587810 */ /* 0x000fe40007ffe0ff */
[----:B------:R-:W-:Y:S02]  /*17100*/  R2UR UR35, R13 ;  /* 0x000000000d2372ca */ /* 0x000fe400000e0000 */
[----:B------:R-:W-:Y:S01]  /*17110*/  R2UR UR14, R88 ;  /* 0x00000000580e72ca */ /* 0x000fe200000e0000 */
[----:B------:R-:W-:Y:S01]  /*17120*/  VIADD R88, R10, 0x502 ;  /* 0x000005020a587836 */ /* 0x000fe20000000000 */
[----:B------:R-:W-:Y:S01]  /*17130*/  R2UR UR15, R89 ;  /* 0x00000000590f72ca */ /* 0x000fe200000e0000 */
[----:B------:R-:W-:Y:S01]  /*17140*/  IMAD.MOV.U32 R89, RZ, RZ, 0x40000040 ;  /* 0x40000040ff597424 */ /* 0x000fe200078e00ff */
[----:B------:R-:W-:-:S02]  /*17150*/  MOV R225, UR21 ;  /* 0x0000001500e17c02 */ /* 0x000fc40008000f00 */
[----:B------:R-:W-:Y:S02]  /*17160*/  MOV R224, UR20 ;  /* 0x0000001400e07c02 */ /* 0x000fe40008000f00 */
[----:B----4-:R-:W-:Y:S02]  /*17170*/  R2UR UR20, R92 ;  /* 0x000000005c1472ca */ /* 0x010fe400000e0000 */
        /* <DEDUP_REMOVED lines=26> */
[----:B------:R-:W-:Y:S01]  /*17320*/  IMAD.MOV.U32 R13, RZ, RZ, 0x40000040 ;  /* 0x40000040ff0d7424 */ /* 0x000fe200078e00ff */
[----:B------:R-:W-:Y:S02]  /*17330*/  WARPGROUP.DEPBAR.LE gsb0, 0x0 ;  /* 0x00008000000079c5 */ /* 0x000fe40000010000 */
[----:B------:R-:W-:-:S06]  /*17340*/  WARPGROUP.ARRIVE ;  /* 0x00000000000079c5 */ /* 0x000fcc0000000000 */
[----:B------:R-:W-:Y:S01]  /*17350*/  HGMMA.64x16x16.F32 R144, gdesc[UR52], R144, gsb0 ;  /* 0x00200000349079f0 */ /* 0x000fe20008000890 */
[----:B------:R-:W-:Y:S02]  /*17360*/  MOV R21, UR5 ;  /* 0x0000000500157c02 */ /* 0x000fe40008000f00 */
[----:B------:R-:W-:Y:S01]  /*17370*/  R2UR UR5, R13 ;  /* 0x000000000d0572ca */ /* 0x000fe200000e0000 */
[----:B------:R-:W-:Y:S01]  /*17380*/  UMOV UR58, UR4 ;  /* 0x00000004003a7c82 */ /* 0x000fe20008000000 */
[----:B------:R-:W-:Y:S01]  /*17390*/  UMOV UR56, UR20 ;  /* 0x0000001400387c82 */ /* 0x000fe20008000000 */
[----:B------:R-:W-:-:S10]  /*173a0*/  UMOV UR57, UR21 ;  /* 0x0000001500397c82 */ /* 0x000fd40008000000 */
[----:B------:R-:W-:Y:S01]  /*173b0*/  UMOV UR59, UR5 ;  /* 0x00000005003b7c82 */ /* 0x000fe20008000000 */
        /* <DEDUP_REMOVED lines=44> */
[----:B------:R-:W-:Y:S02]  /*17680*/  IADD3 R8, R10, 0x4, RZ ;  /* 0x000000040a087810 */ /* 0x000fe40007ffe0ff */
[----:B------:R-:W-:Y:S02]  /*17690*/  R2UR UR4, R236 ;  /* 0x00000000ec0472ca */ /* 0x000fe400000e0000 */
        /* <DEDUP_REMOVED lines=77> */
[----:B------:R-:W-:Y:S02]  /*17b70*/  VIADD R8, R10, 0x484 ;  /* 0x000004840a087836 */ /* 0x000fe40000000000 */
[----:B------:R-:W-:Y:S01]  /*17b80*/  IMAD.MOV.U32 R9, RZ, RZ, 0x40000040 ;  /* 0x40000040ff097424 */ /* 0x000fe200078e00ff */
[----:B------:R-:W-:Y:S02]  /*17b90*/  WARPGROUP.DEPBAR.LE gsb0, 0x0 ;  /* 0x00008000000079c5 */ /* 0x000fe40000010000 */
[----:B------:R-:W-:-:S06]  /*17ba0*/  WARPGROUP.ARRIVE ;  /* 0x00000000000079c5 */ /* 0x000fcc0000000000 */
[----:B------:R-:W-:Y:S01]  /*17bb0*/  HGMMA.64x16x16.F32 R104, gdesc[UR56], R104, gsb0 ;  /* 0x00200000386879f0 */ /* 0x000fe20008000868 */
[----:B------:R-:W-:Y:S01]  /*17bc0*/  R2UR UR6, R8 ;  /* 0x00000000080672ca */ /* 0x000fe200000e0000 */
[----:B------:R-:W-:Y:S01]  /*17bd0*/  VIADD R8, R10, 0x504 ;  /* 0x000005040a087836 */ /* 0x000fe20000000000 */
[----:B------:R-:W-:Y:S01]  /*17be0*/  R2UR UR7, R9 ;  /* 0x00000000090772ca */ /* 0x000fe200000e0000 */
[----:B------:R-:W-:-:S03]  /*17bf0*/  IMAD.MOV.U32 R9, RZ, RZ, 0x40000040 ;  /* 0x40000040ff097424 */ /* 0x000fc600078e00ff */
[----:B------:R-:W-:Y:S02]  /*17c00*/  R2UR UR10, R8 ;  /* 0x00000000080a72ca */ /* 0x000fe400000e0000 */
[----:B------:R-:W-:Y:S01]  /*17c10*/  R2UR UR11, R9 ;  /* 0x00000000090b72ca */ /* 0x000fe200000e0000 */
[----:B------:R-:W-:Y:S01]  /*17c20*/  UMOV UR8, UR4 ;  /* 0x0000000400087c82 */ /* 0x000fe20008000000 */
[----:B------:R-:W-:-:S09]  /*17c30*/  UMOV UR9, UR5 ;  /* 0x0000000500097c82 */ /* 0x000fd20008000000 */
[----:B------:R-:W-:Y:S01]  /*17c40*/  MOV R8, UR10 ;  /* 0x0000000a00087c02 */ /* 0x000fe20008000f00 */
[----:B------:R-:W-:Y:S01]  /*17c50*/  UMOV UR10, UR6 ;  /* 0x00000006000a7c82 */ /* 0x000fe20008000000 */
[----:B------:R-:W-:Y:S01]  /*17c60*/  MOV R9, UR11 ;  /* 0x0000000b00097c02 */ /* 0x000fe20008000f00 */
        /* <DEDUP_REMOVED lines=107> */
[----:B------:R-:W-:Y:S02]  /*18320*/  VIADD R8, R10, 0x680 ;  /* 0x000006800a087836 */ /* 0x000fe40000000000 */
[----:B------:R-:W-:-:S03]  /*18330*/  IMAD.MOV.U32 R9, RZ, RZ, 0x40000040 ;  /* 0x40000040ff097424 */ /* 0x000fc600078e00ff */
[----:B------:R-:W-:Y:S01]  /*18340*/  R2UR UR10, R8 ;  /* 0x00000000080a72ca */ /* 0x000fe200000e0000 */
[----:B------:R-:W-:Y:S02]  /*18350*/  WARPGROUP.DEPBAR.LE gsb0, 0x0 ;  /* 0x00008000000079c5 */ /* 0x000fe40000010000 */
[----:B------:R-:W-:-:S06]  /*18360*/  WARPGROUP.ARRIVE ;  /* 0x00000000000079c5 */ /* 0x000fcc0000000000 */
[----:B------:R-:W-:Y:S01]  /*18370*/  HGMMA.64x16x16.F32 R88, gdesc[UR20], R88, gsb0 ;  /* 0x00200000145879f0 */ /* 0x000fe20008000858 */
[----:B------:R-:W-:Y:S01]  /*18380*/  VIADD R8, R10, 0x700 ;  /* 0x000007000a087836 */ /* 0x000fe20000000000 */
[----:B------:R-:W-:Y:S01]  /*18390*/  R2UR UR11, R9 ;  /* 0x00000000090b72ca */ /* 0x000fe200000e0000 */
[----:B------:R-:W-:-:S03]  /*183a0*/  IMAD.MOV.U32 R9, RZ, RZ, 0x40000040 ;  /* 0x40000040ff097424 */ /* 0x000fc600078e00ff */
[----:B------:R-:W-:Y:S01]  /*183b0*/  R2UR UR14, R8 ;  /* 0x00000000080e72ca */ /* 0x000fe200000e0000 */
[C---:B------:R-:W-:Y:S01]  /*183c0*/  VIADD R8, R10.reuse, 0x780 ;  /* 0x000007800a087836 */ /* 0x040fe20000000000 */
[----:B------:R-:W-:Y:S01]  /*183d0*/  R2UR UR15, R9 ;  /* 0x00000000090f72ca */ /* 0x000fe200000e0000 */
[----:B------:R-:W-:Y:S01]  /*183e0*/  VIADD R12, R10, 0x580 ;  /* 0x000005800a0c7836 */ /* 0x000fe20000000000 */
[----:B------:R-:W-:Y:S01]  /*183f0*/  MOV R9, 0x40000040 ;  /* 0x4000004000097802 */ /* 0x000fe20000000f00 */
[----:B------:R-:W-:Y:S01]  /*18400*/  IMAD.MOV.U32 R13, RZ, RZ, 0x40000040 ;  /* 0x40000040ff0d7424 */ /* 0x000fe200078e00ff */
[----:B------:R-:W-:Y:S01]  /*18410*/  R2UR UR18, R8 ;  /* 0x00000000081272ca */ /* 0x000fe200000e0000 */
[----:B------:R-:W-:Y:S01]  /*18420*/  VIADD R8, R10, 0x800 ;  /* 0x000008000a087836 */ /* 0x000fe20000000000 */
[----:B------:R-:W-:Y:S02]  /*18430*/  R2UR UR4, R232 ;  /* 0x00000000e80472ca */ /* 0x000fe400000e0000 */
[----:B------:R-:W-:-:S02]  /*18440*/  R2UR UR5, R233 ;  /* 0x00000000e90572ca */ /* 0x000fc400000e0000 */
[----:B------:R-:W-:Y:S01]  /*18450*/  R2UR UR19, R9 ;  /* 0x00000000091372ca */ /* 0x000fe200000e0000 */
[----:B------:R-:W-:Y:S01]  /*18460*/  IMAD.MOV.U32 R9, RZ, RZ, 0x40000040 ;  /* 0x40000040ff097424 */ /* 0x000fe200078e00ff */
[----:B------:R-:W-:Y:S02]  /*18470*/  R2UR UR58, R12 ;  /* 0x000000000c3a72ca */ /* 0x000fe400000e0000 */
[----:B------:R-:W-:Y:S02]  /*18480*/  R2UR UR59, R13 ;  /* 0x000000000d3b72ca */ /* 0x000fe400000e0000 */
[----:B------:R-:W-:Y:S01]  /*18490*/  R2UR UR38, R8 ;  /* 0x00000000082672ca */ /* 0x000fe200000e0000 */
[----:B------:R-:W-:Y:S01]  /*184a0*/  VIADD R8, R10, 0x880 ;  /* 0x000008800a087836 */ /* 0x000fe20000000000 */
[----:B------:R-:W-:Y:S01]  /*184b0*/  R2UR UR39, R9 ;  /* 0x00000000092772ca */ /* 0x000fe200000e0000 */
[----:B------:R-:W-:-:S03]  /*184c0*/  IMAD.MOV.U32 R9, RZ, RZ, 0x40000040 ;  /* 0x40000040ff097424 */ /* 0x000fc600078e00ff */
[----:B------:R-:W-:Y:S01]  /*184d0*/  R2UR UR26, R8 ;  /* 0x00000000081a72ca */ /* 0x000fe200000e0000 */
[----:B------:R-:W-:Y:S01]  /*184e0*/  VIADD R8, R10, 0x900 ;  /* 0x000009000a087836 */ /* 0x000fe20000000000 */
[----:B------:R-:W-:Y:S01]  /*184f0*/  R2UR UR27, R9 ;  /* 0x00000000091b72ca */ /* 0x000fe200000e0000 */
[----:B------:R-:W-:Y:S01]  /*18500*/  UMOV UR56, UR4 ;  /* 0x0000000400387c82 */ /* 0x000fe20008000000 */
[----:B------:R-:W-:Y:S01]  /*18510*/  UMOV UR57, UR5 ;  /* 0x0000000500397c82 */ /* 0x000fe20008000000 */
        /* <DEDUP_REMOVED lines=14> */
[----:B------:R-:W-:Y:S02]  /*18600*/  R2UR UR43, R9 ;  /* 0x00000000092b72ca */ /* 0x000fe400000e0000 */
[----:B------:R-:W-:Y:S02]  /*18610*/  MOV R9, 0x40000040 ;  /* 0x4000004000097802 */ /* 0x000fe40000000f00 */
        /* <DEDUP_REMOVED lines=13> */
[C---:B------:R-:W-:Y:S01]  /*186f0*/  VIADD R8, R10.reuse, 0x702 ;  /* 0x000007020a087836 */ /* 0x040fe20000000000 */
[----:B------:R-:W-:Y:S01]  /*18700*/  R2UR UR21, R9 ;  /* 0x00000000091572ca */ /* 0x000fe200000e0000 */
[----:B------:R-:W-:Y:S01]  /*18710*/  IMAD.MOV.U32 R9, RZ, RZ, 0x40000040 ;  /* 0x40000040ff097424 */ /* 0x000fe200078e00ff */
[----:B------:R-:W-:Y:S01]  /*18720*/  MOV R13, 0x40000040 ;  /* 0x40000040000d7802 */ /* 0x000fe20000000f00 */
[----:B------:R-:W-:Y:S01]  /*18730*/  VIADD R12, R10, 0x600 ;  /* 0x000006000a0c7836 */ /* 0x000fe20000000000 */
[----:B------:R-:W-:-:S02]  /*18740*/  R2UR UR58, R8 ;  /* 0x00000000083a72ca */ /* 0x000fc400000e0000 */
[----:B------:R-:W-:Y:S02]  /*18750*/  R2UR UR59, R9 ;  /* 0x00000000093b72ca */ /* 0x000fe400000e0000 */
[----:B------:R-:W-:Y:S02]  /*18760*/  R2UR UR6, R12 ;  /* 0x000000000c0672ca */ /* 0x000fe400000e0000 */
[----:B------:R-:W-:Y:S01]  /*18770*/  R2UR UR7, R13 ;  /* 0x000000000d0772ca */ /* 0x000fe200000e0000 */
[----:B------:R-:W-:Y:S01]  /*18780*/  UMOV UR56, UR4 ;  /* 0x0000000400387c82 */ /* 0x000fe20008000000 */
[----:B------:R-:W-:Y:S01]  /*18790*/  UMOV UR57, UR5 ;  /* 0x0000000500397c82 */ /* 0x000fe20008000000 */
[----:B------:R-:W-:Y:S02]  /*187a0*/  WARPGROUP.DEPBAR.LE gsb0, 0x0 ;  /* 0x00008000000079c5 */ /* 0x000fe40000010000 */
[----:B------:R-:W-:-:S04]  /*187b0*/  WARPGROUP.ARRIVE ;  /* 0x00000000000079c5 */ /* 0x000fc80000000000 */
[----:B------:R-:W-:-:S04]  /*187c0*/  MOV R8, UR59 ;  /* 0x0000003b00087c02 */ /* 0x000fc80008000f00 */
[----:B------:R-:W-:Y:S01]  /*187d0*/  UMOV UR59, UR7 ;  /* 0x00000007003b7c82 */ /* 0x000fe20008000000 */
[----:B------:R-:W-:Y:S01]  /*187e0*/  MOV R9, UR58 ;  /* 0x0000003a00097c02 */ /* 0x000fe20008000f00 */
[----:B------:R-:W-:Y:S02]  /*187f0*/  UMOV UR58, UR6 ;  /* 0x00000006003a7c82 */ /* 0x000fe40008000000 */
        /* <DEDUP_REMOVED lines=236> */
[----:B------:R-:W-:Y:S02]  /*196c0*/  R2UR UR21, R225 ;  /* 0x00000000e11572ca */ /* 0x000fe400000e0000 */
[----:B------:R-:W-:Y:S02]  /*196d0*/  R2UR UR20, R224 ;  /* 0x00000000e01472ca */ /* 0x000fe400000e0000 */
[----:B------:R-:W-:Y:S02]  /*196e0*/  R2UR UR22, R8 ;  /* 0x00000000081672ca */ /* 0x000fe400000e0000 */
[----:B------:R-:W-:Y:S01]  /*196f0*/  R2UR UR23, R9 ;  /* 0x00000000091772ca */ /* 0x000fe200000e0000 */
[----:B------:R-:W-:-:S02]  /*19700*/  WARPGROUP.DEPBAR.LE gsb0, 0x0 ;  /* 0x00008000000079c5 */ /* 0x000fc40000010000 */
        /* <DEDUP_REMOVED lines=93> */
[----:B------:R-:W-:Y:S02]  /*19ce0*/  R2UR UR38, R227 ;  /* 0x00000000e32672ca */ /* 0x000fe400000e0000 */
[----:B------:R-:W-:Y:S02]  /*19cf0*/  R2UR UR37, R226 ;  /* 0x00000000e22572ca */ /* 0x000fe400000e0000 */
[----:B------:R-:W-:Y:S01]  /*19d00*/  R2UR UR36, R15 ;  /* 0x000000000f2472ca */ /* 0x000fe200000e0000 */
[----:B------:R-:W-:Y:S02]  /*19d10*/  WARPGROUP.DEPBAR.LE gsb0, 0x0 ;  /* 0x00008000000079c5 */ /* 0x000fe40000010000 */
[----:B------:R-:W-:-:S12]  /*19d20*/  @P2 BRA `(.L_x_6852) ;  /* 0x0000000000282947 */ /* 0x000fd80003800000 */
[----:B------:R-:W-:Y:S05]  /*19d30*/  @!P0 BRA `(.L_x_6853) ;  /* 0x0000000000048947 */ /* 0x000fea0003800000 */
[----:B------:R-:W-:Y:S01]  /*19d40*/  BPT.TRAP 0x1 ;  /* 0x000000040000795c */ /* 0x000fe20000300000 */
.L_x_6853:
[----:B------:R-:W-:Y:S01]  /*19d50*/  SHF.L.U32 R6, R6, 0x1f, RZ ;  /* 0x0000001f06067819 */ /* 0x000fe200000006ff */
[----:B------:R-:W-:-:S04]  /*19d60*/  IMAD R8, R7, 0x8, R2 ;  /* 0x0000000807087824 */ /* 0x000fc800078e0202 */
[----:B------:R0:W1:Y:S01]  /*19d70*/  SYNCS.PHASECHK.TRANS64.TRYWAIT P2, [R8+URZ+0x34850], R6 ;  /* 0x03485006080075a7 */ /* 0x000062000804017f */
[----:B------:R-:W-:Y:S05]  /*19d80*/  @!P0 BRA `(.L_x_6854) ;  /* 0x0000000000048947 */ /* 0x000fea0003800000 */
[----:B------:R-:W-:Y:S01]  /*19d90*/  BPT.TRAP 0x1 ;  /* 0x000000040000795c */ /* 0x000fe20000300000 */
.L_x_6854:
[----:B-1----:R-:W-:Y:S05]  /*19da0*/  @P2 BRA `(.L_x_6852) ;  /* 0x0000000000082947 */ /* 0x002fea0003800000 */
[----:B------:R-:W1:Y:S02]  /*19db0*/  SYNCS.PHASECHK.TRANS64.TRYWAIT P2, [R8+URZ+0x34850], R6 ;  /* 0x03485006080075a7 */ /* 0x000e64000804017f */
[----:B-1----:R-:W-:Y:S05]  /*19dc0*/  @!P2 BRA `(.L_x_6855) ;  /* 0x000000e400c4a947 */ /* 0x002fea0003800000 */
.L_x_6852:
[----:B01----:R-:W-:Y:S01]  /*19dd0*/  VIADD R6, R2, 0x400 ;  /* 0x0000040002067836 */ /* 0x003fe20000000000 */
[----:B------:R-:W-:Y:S05]  /*19de0*/  WARPSYNC.ALL ;  /* 0x0000000000007948 */ /* 0x000fea0003800000 */
[----:B------:R-:W-:Y:S01]  /*19df0*/  SHF.R.U32.HI R6, RZ, 0x4, R6 ;  /* 0x00000004ff067819 */ /* 0x000fe20000011606 */
[----:B------:R-:W-:Y:S01]  /*19e00*/  IMAD.MOV.U32 R9, RZ, RZ, 0x40000040 ;  /* 0x40000040ff097424 */ /* 0x000fe200078e00ff */
[----:B------:R-:W-:Y:S01]  /*19e10*/  WARPGROUP.ARRIVE ;  /* 0x00000000000079c5 */ /* 0x000fe20000000000 */
[----:B------:R-:W-:Y:S01]  /*19e20*/  IMAD.MOV.U32 R11, RZ, RZ, 0x40000040 ;  /* 0x40000040ff0b7424 */ /* 0x000fe200078e00ff */
[----:B------:R-:W-:Y:S01]  /*19e30*/  LOP3.LUT R6, R6, 0x3fff, RZ, 0xc0, !PT ;  /* 0x00003fff06067812 */ /* 0x000fe200078ec0ff */
[----:B------:R-:W-:Y:S01]  /*19e40*/  IMAD.MOV.U32 R21, RZ, RZ, 0x40000040 ;  /* 0x40000040ff157424 */ /* 0x000fe200078e00ff */
[----:B------:R-:W-:Y:S01]  /*19e50*/  R2UR UR7, R9 ;  /* 0x00000000090772ca */ /* 0x000fe200000e0000 */
[----:B------:R-:W-:Y:S01]  /*19e60*/  ULDC UR8, c[0x0][0x988] ;  /* 0x0002620000087ab9 */ /* 0x000fe20000000800 */
[----:B------:R-:W-:Y:S01]  /*19e70*/  LOP3.LUT R6, R6, 0x5800000, RZ, 0xfc, !PT ;  /* 0x0580000006067812 */ /* 0x000fe200078efcff */
[----:B------:R-:W0:Y:S01]  /*19e80*/  S2R R224, SR_TID.X ;  /* 0x0000000000e07919 */ /* 0x000e220000002100 */
[----:B------:R-:W-:-:S03]  /*19e90*/  FMNMX.FTZ R15, R170, R4, !PT ;  /* 0x00000004aa0f7209 */ /* 0x000fc60007810000 */
[----:B------:R-:W-:Y:S01]  /*19ea0*/  IMAD R8, R7, 0xb00, R6 ;  /* 0x00000b0007087824 */ /* 0x000fe200078e0206 */
[----:B------:R-:W-:Y:S02]  /*19eb0*/  FMNMX.FTZ R6, R168, R5, !PT ;  /* 0x00000005a8067209 */ /* 0x000fe40007810000 */
[----:B------:R-:W-:Y:S01]  /*19ec0*/  FMNMX.FTZ R15, R171, R15, !PT ;  /* 0x0000000fab0f7209 */ /* 0x000fe20007810000 */
[C---:B------:R-:W-:Y:S01]  /*19ed0*/  VIADD R10, R8.reuse, 0x80 ;  /* 0x00000080080a7836 */ /* 0x040fe20000000000 */
[C---:B------:R-:W-:Y:S01]  /*19ee0*/  R2UR UR6, R8.reuse ;  /* 0x00000000080672ca */ /* 0x040fe200000e0000 */
[----:B------:R-:W-:Y:S01]  /*19ef0*/  VIADD R20, R8, 0x300 ;  /* 0x0000030008147836 */ /* 0x000fe20000000000 */
[----:B------:R-:W-:Y:S02]  /*19f00*/  FMNMX.FTZ R6, R169, R6, !PT ;  /* 0x00000006a9067209 */ /* 0x000fe40007810000 */
[----:B------:R-:W-:Y:S02]  /*19f10*/  FMNMX.FTZ R15, R174, R15, !PT ;  /* 0x0000000fae0f7209 */ /* 0x000fe40007810000 */
[----:B------:R-:W-:-:S04]  /*19f20*/  FMNMX.FTZ R6, R172, R6, !PT ;  /* 0x00000006ac067209 */ /* 0x000fc80007810000 */
[----:B------:R-:W-:-:S03]  /*19f30*/  FMNMX.FTZ R6, R173, R6, !PT ;  /* 0x00000006ad067209 */ /* 0x000fc60007810000 */
[----:B------:R-:W-:Y:S01]  /*19f40*/  HGMMA.64x128x16.F32 R24, R176, gdesc[UR4].tnspB, R24, gsb0 ;  /* 0x41e00004b0187df0 */ /* 0x000fe20008000818 */
[----:B------:R-:W-:Y:S02]  /*19f50*/  R2UR UR6, R10 ;  /* 0x000000000a0672ca */ /* 0x000fe400000e0000 */
[----:B------:R-:W-:Y:S01]  /*19f60*/  R2UR UR7, R11 ;  /* 0x000000000b0772ca */ /* 0x000fe200000e0000 */
[----:B------:R-:W-:Y:S01]  /*19f70*/  IMAD.MOV.U32 R11, RZ, RZ, 0x40000040 ;  /* 0x40000040ff0b7424 */ /* 0x000fe200078e00ff */
[----:B------:R-:W-:Y:S02]  /*19f80*/  IADD3 R10, R8, 0x100, RZ ;  /* 0x00000100080a7810 */ /* 0x000fe40007ffe0ff */
[----:B------:R-:W-:Y:S02]  /*19f90*/  FMNMX.FTZ R6, R160, R6, !PT ;  /* 0x00000006a0067209 */ /* 0x000fe40007810000 */
[----:B0-----:R-:W-:Y:S02]  /*19fa0*/  SHF.R.U32.HI R224, RZ, 0x7, R224 ;  /* 0x00000007ffe07819 */ /* 0x001fe400000116e0 */
        /* <DEDUP_REMOVED lines=37> */
[----:B------:R-:W-:Y:S01]  /*1a200*/  HGMMA.64x128x16.F32 R24, R180, gdesc[UR4].tnspB, R24, gsb0 ;  /* 0x41e00004b4187df0 */ /* 0x000fe20008000818 */
[----:B------:R-:W-:Y:S01]  /*1a210*/  R2UR UR6, R10 ;  /* 0x000000000a0672ca */ /* 0x000fe200000e0000 */
[----:B------:R-:W-:Y:S01]  /*1a220*/  VIADD R10, R8, 0x180 ;  /* 0x00000180080a7836 */ /* 0x000fe20000000000 */
[----:B------:R-:W-:Y:S01]  /*1a230*/  R2UR UR7, R11 ;  /* 0x000000000b0772ca */ /* 0x000fe200000e0000 */
[----:B------:R-:W-:Y:S01]  /*1a240*/  IMAD.MOV.U32 R11, RZ, RZ, 0x40000040 ;  /* 0x40000040ff0b7424 */ /* 0x000fe200078e00ff */
        /* <DEDUP_REMOVED lines=19> */
[----:B------:R-:W-:Y:S02]  /*1a380*/  R2UR UR6, R10 ;  /* 0x000000000a0672ca */ /* 0x000fe400000e0000 */
[----:B------:R-:W-:Y:S01]  /*1a390*/  R2UR UR7, R11 ;  /* 0x000000000b0772ca */ /* 0x000fe200000e0000 */
[----:B------:R-:W-:Y:S01]  /*1a3a0*/  IMAD.MOV.U32 R11, RZ, RZ, 0x40000040 ;  /* 0x40000040ff0b7424 */ /* 0x000fe200078e00ff */
[----:B------:R-:W-:Y:S01]  /*1a3b0*/  IADD3 R10, R8, 0x280, RZ ;  /* 0x00000280080a7810 */ /* 0x000fe20007ffe0ff */
[----:B------:R-:W-:Y:S02]  /*1a3c0*/  WARPGROUP.DEPBAR.LE gsb0, 0x0 ;  /* 0x00008000000079c5 */ /* 0x000fe40000010000 */
[----:B------:R-:W-:-:S08]  /*1a3d0*/  WARPGROUP.ARRIVE ;  /* 0x00000000000079c5 */ /* 0x000fd00000000000 */
[----:B------:R-:W-:Y:S01]  /*1a3e0*/  HGMMA.64x128x16.F32 R24, R192, gdesc[UR4].tnspB, R24, gsb0 ;  /* 0x41e00004c0187df0 */ /* 0x000fe20008000818 */
[----:B------:R-:W-:Y:S01]  /*1a3f0*/  R2UR UR6, R10 ;  /* 0x000000000a0672ca */ /* 0x000fe200000e0000 */
[----:B------:R-:W-:Y:S01]  /*1a400*/  IMAD.U32 R10, RZ, RZ, UR8 ;  /* 0x00000008ff0a7e24 */ /* 0x000fe2000f8e00ff */
[----:B------:R-:W-:-:S03]  /*1a410*/  R2UR UR7, R11 ;  /* 0x000000000b0772ca */ /* 0x000fc600000e0000 */
        /* <DEDUP_REMOVED lines=44> */
[----:B------:R-:W-:-:S03]  /*1a6e0*/  FFMA.FTZ R194, R140, R10, -R11 ;  /* 0x0000000a8cc27223 */ /* 0x000fc6000001080b */
[----:B------:R-:W-:Y:S01]  /*1a6f0*/  MUFU.EX2 R190, R190 ;  /* 0x000000be00be7308 */ /* 0x000fe20000000800 */
[----:B------:R-:W-:Y:S01]  /*1a700*/  HGMMA.64x128x16.F32 R24, R196, gdesc[UR4].tnspB, R24, gsb0 ;  /* 0x41e00004c4187df0 */ /* 0x000fe20008000818 */
[----:B------:R-:W-:Y:S02]  /*1a710*/  R2UR UR6, R20 ;  /* 0x00000000140672ca */ /* 0x000fe400000e0000 */
[----:B------:R-:W-:Y:S02]  /*1a720*/  R2UR UR7, R21 ;  /* 0x00000000150772ca */ /* 0x000fe400000e0000 */
        /* <DEDUP_REMOVED lines=16> */
[----:B------:R-:W-:Y:S01]  /*1a830*/  VIADD R20, R8, 0x380 ;  /* 0x0000038008147836 */ /* 0x000fe20000000000 */
[----:B------:R-:W-:Y:S02]  /*1a840*/  MUFU.EX2 R96, R96 ;  /* 0x0000006000607308 */ /* 0x000fe40000000800 */
[----:B------:R-:W-:-:S04]  /*1a850*/  FMNMX.FTZ R21, R150, R21, !PT ;  /* 0x0000001596157209 */ /* 0x000fc80007810000 */
[----:B------:R-:W-:Y:S02]  /*1a860*/  FMNMX.FTZ R136, R151, R21, !PT ;  /* 0x0000001597887209 */ /* 0x000fe40007810000 */
[----:B------:R-:W-:Y:S01]  /*1a870*/  MOV R21, 0x40000040 ;  /* 0x4000004000157802 */ /* 0x000fe20000000f00 */
[----:B------:R-:W-:Y:S01]  /*1a880*/  MUFU.EX2 R97, R97 ;  /* 0x0000006100617308 */ /* 0x000fe20000000800 */
[----:B------:R-:W-:-:S04]  /*1a890*/  FMNMX.FTZ R136, R138, R136, !PT ;  /* 0x000000888a887209 */ /* 0x000fc80007810000 */
[----:B------:R-:W-:-:S03]  /*1a8a0*/  FMNMX.FTZ R136, R139, R136, !PT ;  /* 0x000000888b887209 */ /* 0x000fc60007810000 */
[----:B------:R-:W-:Y:S01]  /*1a8b0*/  MUFU.EX2 R100, R100 ;  /* 0x0000006400647308 */ /* 0x000fe20000000800 */
[----:B------:R-:W-:-:S07]  /*1a8c0*/  FMNMX.FTZ R136, R142, R136, !PT ;  /* 0x000000888e887209 */ /* 0x000fce0007810000 */
[----:B------:R-:W-:Y:S01]  /*1a8d0*/  MUFU.EX2 R101, R101 ;  /* 0x0000006500657308 */ /* 0x000fe20000000800 */
[----:B------:R-:W-:Y:S02]  /*1a8e0*/  WARPGROUP.DEPBAR.LE gsb0, 0x0 ;  /* 0x00008000000079c5 */ /* 0x000fe40000010000 */
[----:B------:R-:W-:Y:S01]  /*1a8f0*/  WARPGROUP.ARRIVE ;  /* 0x00000000000079c5 */ /* 0x000fe20000000000 */
[-CC-:B------:R-:W-:Y:S01]  /*1a900*/  FFMA.FTZ R196, R128, R10.reuse, -R11.reuse ;  /* 0x0000000a80c47223 */ /* 0x180fe2000001080b */
[-CC-:B------:R-:W-:Y:S01]  /*1a910*/  FFMA.FTZ R128, R129, R10.reuse, -R11.reuse ;  /* 0x0000000a81807223 */ /* 0x180fe2000001080b */
[----:B------:R-:W-:-:S03]  /*1a920*/  FFMA.FTZ R198, R132, R10, -R11 ;  /* 0x0000000a84c67223 */ /* 0x000fc6000001080b */
[----:B------:R-:W-:Y:S01]  /*1a930*/  HGMMA.64x128x16.F32 R24, R200, gdesc[UR4].tnspB, R24, gsb0 ;  /* 0x41e00004c8187df0 */ /* 0x000fe20008000818 */
[----:B------:R-:W-:Y:S01]  /*1a940*/  R2UR UR6, R20 ;  /* 0x00000000140672ca */ /* 0x000fe200000e0000 */
[----:B------:R-:W-:Y:S01]  /*1a950*/  MUFU.EX2 R196, R196 ;  /* 0x000000c400c47308 */ /* 0x000fe20000000800 */
[----:B------:R-:W-:Y:S02]  /*1a960*/  R2UR UR7, R21 ;  /* 0x00000000150772ca */ /* 0x000fe400000e0000 */
        /* <DEDUP_REMOVED lines=25> */
[-CC-:B------:R-:W-:Y:S01]  /*1ab00*/  FFMA.FTZ R200, R120, R10.reuse, -R11.reuse ;  /* 0x0000000a78c87223 */ /* 0x180fe2000001080b */
[----:B------:R-:W-:Y:S01]  /*1ab10*/  FMNMX.FTZ R120, R99, R129, !PT ;  /* 0x0000008163787209 */ /* 0x000fe20007810000 */
[-CC-:B------:R-:W-:Y:S01]  /*1ab20*/  FFMA.FTZ R202, R124, R10.reuse, -R11.reuse ;  /* 0x0000000a7cca7223 */ /* 0x180fe2000001080b */
[----:B------:R-:W-:Y:S02]  /*1ab30*/  FFMA.FTZ R124, R125, R10, -R11 ;  /* 0x0000000a7d7c7223 */ /* 0x000fe4000001080b */
[----:B------:R-:W-:Y:S01]  /*1ab40*/  HGMMA.64x128x16.F32 R24, R204, gdesc[UR4].tnspB, R24, gsb0 ;  /* 0x41e00004cc187df0 */ /* 0x000fe20008000818 */
[----:B------:R-:W-:Y:S01]  /*1ab50*/  FMNMX.FTZ R120, R102, R120, !PT ;  /* 0x0000007866787209 */ /* 0x000fe20007810000 */
[----:B------:R-:W-:Y:S03]  /*1ab60*/  MUFU.EX2 R200, R200 ;  /* 0x000000c800c87308 */ /* 0x000fe60000000800 */
[----:B------:R-:W-:-:S04]  /*1ab70*/  FMNMX.FTZ R125, R103, R120, !PT ;  /* 0x00000078677d7209 */ /* 0x000fc80007810000 */
[----:B------:R-:W-:Y:S01]  /*1ab80*/  FMNMX.FTZ R125, R90, R125, !PT ;  /* 0x0000007d5a7d7209 */ /* 0x000fe20007810000 */
[----:B------:R1:W-:Y:S03]  /*1ab90*/  MUFU.EX2 R120, R113 ;  /* 0x0000007100787308 */ /* 0x0003e60000000800 */
[----:B------:R-:W-:-:S05]  /*1aba0*/  FMNMX.FTZ R125, R91, R125, !PT ;  /* 0x0000007d5b7d7209 */ /* 0x000fca0007810000 */
[----:B------:R-:W-:Y:S01]  /*1abb0*/  MUFU.EX2 R202, R202 ;  /* 0x000000ca00ca7308 */ /* 0x000fe20000000800 */
[----:B-1----:R-:W-:-:S05]  /*1abc0*/  IMAD.MOV.U32 R113, RZ, RZ, 0x40000040 ;  /* 0x40000040ff717424 */ /* 0x002fca00078e00ff */
[----:B------:R-:W-:Y:S02]  /*1abd0*/  R2UR UR7, R113 ;  /* 0x00000000710772ca */ /* 0x000fe400000e0000 */
[----:B------:R-:W-:Y:S01]  /*1abe0*/  FMNMX.FTZ R113, R94, R125, !PT ;  /* 0x0000007d5e717209 */ /* 0x000fe20007810000 */
[----:B------:R-:W-:Y:S03]  /*1abf0*/  MUFU.EX2 R124, R124 ;  /* 0x0000007c007c7308 */ /* 0x000fe60000000800 */
[----:B------:R-:W-:Y:S01]  /*1ac00*/  FMNMX.FTZ R113, R95, R113, !PT ;  /* 0x000000715f717209 */ /* 0x000fe20007810000 */
[----:B------:R-:W-:Y:S02]  /*1ac10*/  WARPGROUP.DEPBAR.LE gsb0, 0x0 ;  /* 0x00008000000079c5 */ /* 0x000fe40000010000 */
[-CC-:B------:R-:W-:Y:S01]  /*1ac20*/  FFMA.FTZ R204, R112, R10.reuse, -R11.reuse ;  /* 0x0000000a70cc7223 */ /* 0x180fe2000001080b */
[----:B------:R-:W-:Y:S01]  /*1ac30*/  VIADD R112, R8, 0x400 ;  /* 0x0000040008707836 */ /* 0x000fe20000000000 */
[----:B------:R-:W-:Y:S01]  /*1ac40*/  WARPGROUP.ARRIVE ;  /* 0x00000000000079c5 */ /* 0x000fe20000000000 */
[----:B------:R-:W-:-:S02]  /*1ac50*/  FFMA.FTZ R206, R116, R10, -R11 ;  /* 0x0000000a74ce7223 */ /* 0x000fc4000001080b */
[----:B------:R-:W1:Y:S01]  /*1ac60*/  SHFL.BFLY PT, R116, R113, 0x2, 0x1f ;  /* 0x0c401f0071747f89 */ /* 0x000e6200000e0000 */
[----:B------:R-:W-:Y:S01]  /*1ac70*/  R2UR UR6, R112 ;  /* 0x00000000700672ca */ /* 0x000fe200000e0000 */
[----:B------:R-:W-:Y:S01]  /*1ac80*/  FFMA.FTZ R112, R117, R10, -R11 ;  /* 0x0000000a75707223 */ /* 0x000fe2000001080b */
[----:B------:R-:W-:Y:S08]  /*1ac90*/  MUFU.EX2 R204, R204 ;  /* 0x000000cc00cc7308 */ /* 0x000ff00000000800 */
[----:B------:R-:W-:Y:S03]  /*1aca0*/  MUFU.EX2 R206, R206 ;  /* 0x000000ce00ce7308 */ /* 0x000fe60000000800 */
[----:B------:R-:W-:Y:S05]  /*1acb0*/  HGMMA.64x128x16.F32 R24, R208, gdesc[UR4].tnspB, R24, gsb0 ;  /* 0x41e00004d0187df0 */ /* 0x000fea0008000818 */
[----:B------:R-:W-:Y:S01]  /*1acc0*/  MUFU.EX2 R112, R112 ;  /* 0x0000007000707308 */ /* 0x000fe20000000800 */
[----:B-1----:R-:W-:-:S05]  /*1acd0*/  FMNMX.FTZ R113, R113, R116, !PT ;  /* 0x0000007471717209 */ /* 0x002fca0007810000 */
[----:B------:R-:W1:Y:S01]  /*1ace0*/  SHFL.BFLY PT, R116, R113, 0x1, 0x1f ;  /* 0x0c201f0071747f89 */ /* 0x000e6200000e0000 */
[----:B------:R-:W-:Y:S02]  /*1acf0*/  WARPGROUP.DEPBAR.LE gsb0, 0x0 ;  /* 0x00008000000079c5 */ /* 0x000fe40000010000 */
[-CC-:B------:R-:W-:Y:S01]  /*1ad00*/  FFMA.FTZ R210, R108, R10.reuse, -R11.reuse ;  /* 0x0000000a6cd27223 */ /* 0x180fe2000001080b */
[-CC-:B------:R-:W-:Y:S01]  /*1ad10*/  FFMA.FTZ R108, R88, R10.reuse, -R11.reuse ;  /* 0x0000000a586c7223 */ /* 0x180fe2000001080b */
[-CC-:B------:R-:W-:Y:S01]  /*1ad20*/  FFMA.FTZ R88, R92, R10.reuse, -R11.reuse ;  /* 0x0000000a5c587223 */ /* 0x180fe2000001080b */
[--C-:B------:R-:W-:Y:S01]  /*1ad30*/  FFMA.FTZ R208, R104, R10, -R11.reuse ;  /* 0x0000000a68d07223 */ /* 0x100fe2000001080b */
[----:B-1----:R-:W-:Y:S01]  /*1ad40*/  FMNMX.FTZ R92, R113, R116, !PT ;  /* 0x00000074715c7209 */ /* 0x002fe20007810000 */
[-CC-:B------:R-:W-:Y:S01]  /*1ad50*/  FFMA.FTZ R104, R105, R10.reuse, -R11.reuse ;  /* 0x0000000a69687223 */ /* 0x180fe2000001080b */
[-CC-:B------:R-:W-:Y:S01]  /*1ad60*/  FFMA.FTZ R105, R109, R10.reuse, -R11.reuse ;  /* 0x0000000a6d697223 */ /* 0x180fe2000001080b */
[-CC-:B------:R-:W-:Y:S01]  /*1ad70*/  FFMA.FTZ R109, R89, R10.reuse, -R11.reuse ;  /* 0x0000000a596d7223 */ /* 0x180fe2000001080b */
[----:B------:R1:W-:Y:S01]  /*1ad80*/  MUFU.EX2 R113, R88 ;  /* 0x0000005800717308 */ /* 0x0003e20000000800 */
[-C--:B------:R-:W-:Y:S01]  /*1ad90*/  FFMA.FTZ R11, R93, R10.reuse, -R11 ;  /* 0x0000000a5d0b7223 */ /* 0x080fe2000001080b */
[----:B------:R-:W-:Y:S01]  /*1ada0*/  IMAD.MOV.U32 R89, RZ, RZ, 0x40000040 ;  /* 0x40000040ff597424 */ /* 0x000fe200078e00ff */
[----:B------:R-:W-:Y:S01]  /*1adb0*/  WARPGROUP.ARRIVE ;  /* 0x00000000000079c5 */ /* 0x000fe20000000000 */
[----:B------:R-:W-:-:S03]  /*1adc0*/  FMUL.FTZ R93, R92, R10 ;  /* 0x0000000a5c5d7220 */ /* 0x000fc60000410000 */
[----:B------:R-:W-:Y:S01]  /*1add0*/  R2UR UR7, R89 ;  /* 0x00000000590772ca */ /* 0x000fe200000e0000 */
[-CC-:B------:R-:W-:Y:S01]  /*1ade0*/  FFMA.FTZ R199, R134, R10.reuse, -R93.reuse ;  /* 0x0000000a86c77223 */ /* 0x180fe2000001085d */
[----:B-1----:R-:W-:Y:S01]  /*1adf0*/  FADD.FTZ R88, -R92, R4 ;  /* 0x000000045c587221 */ /* 0x002fe20000010100 */
[----:B------:R-:W2:Y:S01]  /*1ae00*/  LDL R134, [R1+0x4] ;  /* 0x0000040001867983 */ /* 0x000ea20000100800 */
[----:B------:R1:W-:Y:S01]  /*1ae10*/  MUFU.EX2 R4, R11 ;  /* 0x0000000b00047308 */ /* 0x0003e20000000800 */
[----:B------:R-:W-:Y:S01]  /*1ae20*/  MOV R89, 0x40000040 ;  /* 0x4000004000597802 */ /* 0x000fe20000000f00 */
[-CC-:B------:R-:W-:Y:S01]  /*1ae30*/  FFMA.FTZ R177, R170, R10.reuse, -R93.reuse ;  /* 0x0000000aaab17223 */ /* 0x180fe2000001085d */
[-CC-:B------:R-:W-:Y:S01]  /*1ae40*/  FFMA.FTZ R116, R171, R10.reuse, -R93.reuse ;  /* 0x0000000aab747223 */ /* 0x180fe2000001085d */
[-CC-:B------:R-:W-:Y:S01]  /*1ae50*/  FFMA.FTZ R179, R174, R10.reuse, -R93.reuse ;  /* 0x0000000aaeb37223 */ /* 0x180fe2000001085d */
[-CC-:B------:R-:W-:Y:S01]  /*1ae60*/  FFMA.FTZ R117, R175, R10.reuse, -R93.reuse ;  /* 0x0000000aaf757223 */ /* 0x180fe2000001085d */
[-CC-:B------:R-:W-:Y:S01]  /*1ae70*/  FFMA.FTZ R181, R162, R10.reuse, -R93.reuse ;  /* 0x0000000aa2b57223 */ /* 0x180fe2000001085d */
[-C--:B------:R-:W-:Y:S01]  /*1ae80*/  FFMA.FTZ R125, R163, R10.reuse, -R93 ;  /* 0x0000000aa37d7223 */ /* 0x080fe2000001085d */
[----:B------:R-:W-:Y:S01]  /*1ae90*/  MUFU.EX2 R177, R177 ;  /* 0x000000b100b17308 */ /* 0x000fe20000000800 */
[----:B-1----:R-:W-:Y:S01]  /*1aea0*/  FMUL.FTZ R11, R88, R10 ;  /* 0x0000000a580b7220 */ /* 0x002fe20000410000 */
[----:B------:R-:W-:-:S02]  /*1aeb0*/  VIADD R88, R8, 0x480 ;  /* 0x0000048008587836 */ /* 0x000fc40000000000 */
[-CC-:B------:R-:W-:Y:S01]  /*1aec0*/  FFMA.FTZ R137, R139, R10.reuse, -R93.reuse ;  /* 0x0000000a8b897223 */ /* 0x180fe2000001085d */
[-CC-:B------:R-:W-:Y:S01]  /*1aed0*/  FFMA.FTZ R183, R166, R10.reuse, -R93.reuse ;  /* 0x0000000aa6b77223 */ /* 0x180fe2000001085d */
[-CC-:B------:R-:W-:Y:S01]  /*1aee0*/  FFMA.FTZ R141, R167, R10.reuse, -R93.reuse ;  /* 0x0000000aa78d7223 */ /* 0x180fe2000001085d */
[-CC-:B------:R-:W-:Y:S01]  /*1aef0*/  FFMA.FTZ R201, R122, R10.reuse, -R93.reuse ;  /* 0x0000000a7ac97223 */ /* 0x180fe2000001085d */
[----:B------:R-:W-:Y:S01]  /*1af00*/  R2UR UR6, R88 ;  /* 0x00000000580672ca */ /* 0x000fe200000e0000 */
[----:B------:R-:W-:Y:S01]  /*1af10*/  VIADD R88, R8, 0x500 ;  /* 0x0000050008587836 */ /* 0x000fe20000000000 */
[----:B------:R-:W1:Y:S01]  /*1af20*/  MUFU.EX2 R11, R11 ;  /* 0x0000000b000b7308 */ /* 0x000e620000000800 */
        /* <DEDUP_REMOVED lines=10> */
[----:B------:R-:W-:Y:S01]  /*1afd0*/  HGMMA.64x128x16.F32 R24, R212, gdesc[UR4].tnspB, R24, gsb0 ;  /* 0x41e00004d4187df0 */ /* 0x000fe20008000818 */
[----:B------:R-:W-:Y:S01]  /*1afe0*/  R2UR UR6, R88 ;  /* 0x00000000580672ca */ /* 0x000fe200000e0000 */
[-CC-:B------:R-:W-:Y:S01]  /*1aff0*/  FFMA.FTZ R209, R106, R10.reuse, -R93.reuse ;  /* 0x0000000a6ad17223 */ /* 0x180fe2000001085d */
[----:B------:R-:W-:Y:S01]  /*1b000*/  R2UR UR7, R89 ;  /* 0x00000000590772ca */ /* 0x000fe200000e0000 */
[----:B------:R-:W-:Y:S01]  /*1b010*/  FFMA.FTZ R193, R138, R10, -R93 ;  /* 0x0000000a8ac17223 */ /* 0x000fe2000001085d */
[----:B------:R-:W4:Y:S01]  /*1b020*/  MUFU.EX2 R179, R179 ;  /* 0x000000b300b37308 */ /* 0x000f220000000800 */
[----:B0-----:R-:W-:Y:S01]  /*1b030*/  FFMA.FTZ R131, R5, R14, R176 ;  /* 0x0000000e05837223 */ /* 0x001fe200000100b0 */
[----:B-1----:R-:W-:Y:S01]  /*1b040*/  FFMA.FTZ R139, R11, R0, R177 ;  /* 0x000000000b8b7223 */ /* 0x002fe200000100b1 */
[----:B------:R-:W-:Y:S01]  /*1b050*/  IADD3 R89, -R224, 0xb, RZ ;  /* 0x0000000be0597810 */ /* 0x000fe20007ffe1ff */
[-CC-:B------:R-:W-:Y:S01]  /*1b060*/  FFMA.FTZ R195, R142, R10.reuse, -R93.reuse ;  /* 0x0000000a8ec37223 */ /* 0x180fe2000001085d */
[-CC-:B------:R-:W-:Y:S01]  /*1b070*/  FFMA.FTZ R211, R110, R10.reuse, -R93.reuse ;  /* 0x0000000a6ed37223 */ /* 0x180fe2000001085d */
[-CC-:B------:R-:W-:Y:S01]  /*1b080*/  FFMA.FTZ R197, R130, R10.reuse, -R93.reuse ;  /* 0x0000000a82c57223 */ /* 0x180fe2000001085d */
[-C--:B------:R-:W-:Y:S01]  /*1b090*/  FFMA.FTZ R135, R135, R10.reuse, -R93 ;  /* 0x0000000a87877223 */ /* 0x080fe2000001085d */
[----:B------:R-:W0:Y:S01]  /*1b0a0*/  MUFU.EX2 R117, R117 ;  /* 0x0000007500757308 */ /* 0x000e220000000800 */
[----:B------:R-:W-:Y:S01]  /*1b0b0*/  FADD.FTZ R131, R6, R131 ;  /* 0x0000008306837221 */ /* 0x000fe20000010000 */
[----:B---3--:R-:W-:Y:S01]  /*1b0c0*/  FADD.FTZ R14, R116, R139 ;  /* 0x0000008b740e7221 */ /* 0x008fe20000010000 */
[----:B------:R-:W-:Y:S01]  /*1b0d0*/  FFMA.FTZ R138, R143, R10, -R93 ;  /* 0x0000000a8f8a7223 */ /* 0x000fe2000001085d */
[----:B------:R-:W-:-:S04]  /*1b0e0*/  @!P1 IMAD R88, R222, 0x8, R2 ;  /* 0x00000008de589824 */ /* 0x000fc800078e0202 */
[----:B------:R-:W1:Y:S01]  /*1b0f0*/  MUFU.EX2 R181, R181 ;  /* 0x000000b500b57308 */ /* 0x000e620000000800 */
[----:B------:R-:W-:Y:S01]  /*1b100*/  FADD.FTZ R122, R178, R131 ;  /* 0x00000083b27a7221 */ /* 0x000fe20000010000 */
[----:B----4-:R-:W-:Y:S01]  /*1b110*/  FADD.FTZ R14, R179, R14 ;  /* 0x0000000eb30e7221 */ /* 0x010fe20000010000 */
[----:B------:R-:W-:-:S05]  /*1b120*/  @!P1 VIADD R88, R88, 0x34840 ;  /* 0x0003484058589836 */ /* 0x000fca0000000000 */
[----:B------:R-:W3:Y:S01]  /*1b130*/  MUFU.EX2 R125, R125 ;  /* 0x0000007d007d7308 */ /* 0x000ee20000000800 */
[----:B0-----:R-:W-:-:S07]  /*1b140*/  FADD.FTZ R14, R117, R14 ;  /* 0x0000000e750e7221 */ /* 0x001fce0000010000 */
[----:B------:R-:W0:Y:S08]  /*1b150*/  MUFU.EX2 R183, R183 ;  /* 0x000000b700b77308 */ /* 0x000e300000000800 */
        /* <DEDUP_REMOVED lines=12> */
[----:B------:R-:W-:Y:S01]  /*1b220*/  MUFU.EX2 R208, R208 ;  /* 0x000000d000d07308 */ /* 0x000fe20000000800 */
[----:B------:R-:W-:-:S02]  /*1b230*/  WARPGROUP.DEPBAR.LE gsb0, 0x0 ;  /* 0x00008000000079c5 */ /* 0x000fc40000010000 */
[----:B------:R-:W-:-:S05]  /*1b240*/  WARPGROUP.ARRIVE ;  /* 0x00000000000079c5 */ /* 0x000fca0000000000 */
[----:B------:R-:W5:Y:S01]  /*1b250*/  MUFU.EX2 R193, R193 ;  /* 0x000000c100c17308 */ /* 0x000f620000000800 */
[----:B------:R-:W-:Y:S01]  /*1b260*/  HGMMA.64x128x16.F32 R24, R216, gdesc[UR4].tnspB, R24, gsb0 ;  /* 0x41e00004d8187df0 */ /* 0x000fe20008000818 */
[----:B-1----:R-:W-:-:S06]  /*1b270*/  FADD.FTZ R14, R181, R14 ;  /* 0x0000000eb50e7221 */ /* 0x002fcc0000010000 */
[----:B------:R-:W1:Y:S08]  /*1b280*/  MUFU.EX2 R195, R195 ;  /* 0x000000c300c37308 */ /* 0x000e700000000800 */
[----:B------:R-:W1:Y:S08]  /*1b290*/  MUFU.EX2 R138, R138 ;  /* 0x0000008a008a7308 */ /* 0x000e700000000800 */
[----:B------:R-:W1:Y:S01]  /*1b2a0*/  MUFU.EX2 R197, R197 ;  /* 0x000000c500c57308 */ /* 0x000e620000000800 */
[----:B------:R-:W-:Y:S01]  /*1b2b0*/  @!P1 IMAD R0, R7, 0x8, R2 ;  /* 0x0000000807009824 */ /* 0x000fe200078e0202 */
[----:B------:R-:W-:-:S02]  /*1b2c0*/  F2FP.F16.F32.PACK_AB R178, R13, R178 ;  /* 0x000000b20db2723e */ /* 0x000fc400000000ff */
[----:B------:R-:W-:Y:S01]  /*1b2d0*/  @!P1 PRMT R130, RZ, 0x654, R88 ;  /* 0x00000654ff829816 */ /* 0x000fe20000000058 */
[----:B------:R-:W-:-:S03]  /*1b2e0*/  @!P1 VIADD R0, R0, 0x34860 ;  /* 0x0003486000009836 */ /* 0x000fc60000000000 */
[----:B------:R-:W1:Y:S01]  /*1b2f0*/  MUFU.EX2 R88, R135 ;  /* 0x0000008700587308 */ /* 0x000e620000000800 */
[-CC-:B------:R-:W-:Y:S01]  /*1b300*/  FFMA.FTZ R123, R123, R10.reuse, -R93.reuse ;  /* 0x0000000a7b7b7223 */ /* 0x180fe2000001085d */
[----:B------:R-:W-:Y:S01]  /*1b310*/  @!P1 PRMT R7, RZ, 0x654, R0 ;  /* 0x00000654ff079816 */ /* 0x000fe20000000000 */
[----:B------:R-:W-:-:S05]  /*1b320*/  FFMA.FTZ R203, R126, R10, -R93 ;  /* 0x0000000a7ecb7223 */ /* 0x000fca000001085d */
[----:B------:R-:W1:Y:S01]  /*1b330*/  MUFU.EX2 R201, R201 ;  /* 0x000000c900c97308 */ /* 0x000e620000000800 */
[----:B------:R-:W-:-:S07]  /*1b340*/  FFMA.FTZ R205, R114, R10, -R93 ;  /* 0x0000000a72cd7223 */ /* 0x000fce000001085d */
[----:B------:R-:W1:Y:S08]  /*1b350*/  MUFU.EX2 R0, R123 ;  /* 0x0000007b00007308 */ /* 0x000e700000000800 */
[----:B------:R-:W1:Y:S08]  /*1b360*/  MUFU.EX2 R203, R203 ;  /* 0x000000cb00cb7308 */ /* 0x000e700000000800 */
[----:B------:R-:W-:Y:S08]  /*1b370*/  MUFU.EX2 R104, R104 ;  /* 0x0000006800687308 */ /* 0x000ff00000000800 */
[----:B------:R-:W-:Y:S08]  /*1b380*/  MUFU.EX2 R210, R210 ;  /* 0x000000d200d27308 */ /* 0x000ff00000000800 */
[----:B------:R-:W-:Y:S08]  /*1b390*/  MUFU.EX2 R105, R105 ;  /* 0x0000006900697308 */ /* 0x000ff00000000800 */
[----:B------:R-:W-:Y:S08]  /*1b3a0*/  MUFU.EX2 R108, R108 ;  /* 0x0000006c006c7308 */ /* 0x000ff00000000800 */
[----:B------:R-:W-:Y:S01]  /*1b3b0*/  MUFU.EX2 R109, R109 ;  /* 0x0000006d006d7308 */ /* 0x000fe20000000800 */
[----:B------:R-:W-:-:S02]  /*1b3c0*/  WARPGROUP.DEPBAR.LE gsb0, 0x0 ;  /* 0x00008000000079c5 */ /* 0x000fc40000010000 */
[----:B------:R3:W-:Y:S06]  /*1b3d0*/  BAR.ARV R89, 0x100 ;  /* 0x000400590000751d */ /* 0x0007ec0000002000 */
[----:B------:R-:W-:Y:S01]  /*1b3e0*/  @!P1 SYNCS.ARRIVE.TRANS64.RED.A1T0 RZ, [R130+URZ], RZ ;  /* 0x000000ff82ff99a7 */ /* 0x000fe2000810043f */
[----:B---3--:R-:W-:-:S04]  /*1b3f0*/  FADD.FTZ R89, R13, R122 ;  /* 0x0000007a0d597221 */ /* 0x008fc80000010000 */
[----:B------:R-:W-:Y:S01]  /*1b400*/  FADD.FTZ R89, R180, R89 ;  /* 0x00000059b4597221 */ /* 0x000fe20000010000 */
[----:B------:R-:W-:Y:S01]  /*1b410*/  FADD.FTZ R122, R125, R14 ;  /* 0x0000000e7d7a7221 */ /* 0x000fe20000010000 */
[----:B------:R3:W-:Y:S02]  /*1b420*/  @!P1 SYNCS.ARRIVE.TRANS64.RED.A1T0 RZ, [R7+URZ], RZ ;  /* 0x000000ff07ff99a7 */ /* 0x0007e4000810043f */
[----:B------:R-:W-:Y:S01]  /*1b430*/  FADD.FTZ R89, R12, R89 ;  /* 0x000000590c597221 */ /* 0x000fe20000010000 */
[----:B0-----:R-:W-:-:S03]  /*1b440*/  FADD.FTZ R122, R183, R122 ;  /* 0x0000007ab77a7221 */ /* 0x001fc60000010000 */
[----:B------:R-:W-:Y:S01]  /*1b450*/  FADD.FTZ R89, R182, R89 ;  /* 0x00000059b6597221 */ /* 0x000fe20000010000 */
[----:B------:R-:W-:Y:S01]  /*1b460*/  FFMA.FTZ R14, R115, R10, -R93 ;  /* 0x0000000a730e7223 */ /* 0x000fe2000001085d */
[----:B----4-:R-:W-:Y:S02]  /*1b470*/  FADD.FTZ R122, R141, R122 ;  /* 0x0000007a8d7a7221 */ /* 0x010fe40000010000 */
[----:B------:R-:W-:Y:S02]  /*1b480*/  FADD.FTZ R115, R160, R89 ;  /* 0x00000059a0737221 */ /* 0x000fe40000010000 */
[----:B-----5:R-:W-:Y:S02]  /*1b490*/  FADD.FTZ R122, R185, R122 ;  /* 0x0000007ab97a7221 */ /* 0x020fe40000010000 */
[----:B------:R-:W-:Y:S02]  /*1b4a0*/  FADD.FTZ R115, R184, R115 ;  /* 0x00000073b8737221 */ /* 0x000fe40000010000 */
[----:B------:R-:W-:-:S02]  /*1b4b0*/  FADD.FTZ R122, R129, R122 ;  /* 0x0000007a817a7221 */ /* 0x000fc40000010000 */
[----:B------:R-:W-:Y:S01]  /*1b4c0*/  FADD.FTZ R115, R152, R115 ;  /* 0x0000007398737221 */ /* 0x000fe20000010000 */
[----:B------:R-:W-:-:S03]  /*1b4d0*/  FFMA.FTZ R89, R119, R10, -R93 ;  /* 0x0000000a77597223 */ /* 0x000fc6000001085d */
        /* <DEDUP_REMOVED lines=17> */
[----:B-1----:R-:W-:Y:S01]  /*1b5f0*/  FADD.FTZ R13, R195, R106 ;  /* 0x0000006ac30d7221 */ /* 0x002fe20000010000 */
[----:B------:R-:W-:Y:S02]  /*1b600*/  F2FP.F16.F32.PACK_AB R180, R12, R180 ;  /* 0x000000b40cb4723e */ /* 0x000fe400000000ff */
[----:B------:R-:W-:Y:S01]  /*1b610*/  FADD.FTZ R115, R136, R115 ;  /* 0x0000007388737221 */ /* 0x000fe20000010000 */
[----:B------:R-:W-:-:S03]  /*1b620*/  FADD.FTZ R12, R138, R13 ;  /* 0x0000000d8a0c7221 */ /* 0x000fc60000010000 */
[----:B------:R-:W-:Y:S01]  /*1b630*/  FADD.FTZ R115, R196, R115 ;  /* 0x00000073c4737221 */ /* 0x000fe20000010000 */
[----:B------:R-:W-:Y:S01]  /*1b640*/  FADD.FTZ R13, R197, R12 ;  /* 0x0000000cc50d7221 */ /* 0x000fe20000010000 */
[----:B---3--:R-:W-:Y:S02]  /*1b650*/  FFMA.FTZ R7, R127, R10, -R93 ;  /* 0x0000000a7f077223 */ /* 0x008fe4000001085d */
[----:B------:R-:W-:Y:S01]  /*1b660*/  FADD.FTZ R115, R128, R115 ;  /* 0x0000007380737221 */ /* 0x000fe20000010000 */
[----:B------:R-:W-:-:S03]  /*1b670*/  FADD.FTZ R12, R8, R13 ;  /* 0x0000000d080c7221 */ /* 0x000fc60000010000 */
[----:B------:R-:W-:Y:S01]  /*1b680*/  FADD.FTZ R106, R198, R115 ;  /* 0x00000073c66a7221 */ /* 0x000fe20000010000 */
[----:B------:R-:W-:Y:S01]  /*1b690*/  FADD.FTZ R13, R199, R12 ;  /* 0x0000000cc70d7221 */ /* 0x000fe20000010000 */
[----:B------:R-:W-:Y:S01]  /*1b6a0*/  F2FP.F16.F32.PACK_AB R186, R15, R186 ;  /* 0x000000ba0fba723e */ /* 0x000fe200000000ff */
[----:B------:R-:W0:Y:S01]  /*1b6b0*/  MUFU.EX2 R7, R7 ;  /* 0x0000000700077308 */ /* 0x000e220000000800 */
[----:B------:R-:W-:Y:S01]  /*1b6c0*/  FADD.FTZ R15, R21, R106 ;  /* 0x0000006a150f7221 */ /* 0x000fe20000010000 */
[----:B------:R-:W-:Y:S01]  /*1b6d0*/  FADD.FTZ R12, R88, R13 ;  /* 0x0000000d580c7221 */ /* 0x000fe20000010000 */
[----:B------:R-:W-:Y:S02]  /*1b6e0*/  FFMA.FTZ R207, R118, R10, -R93 ;  /* 0x0000000a76cf7223 */ /* 0x000fe4000001085d */
[----:B------:R-:W-:Y:S01]  /*1b6f0*/  FADD.FTZ R106, R200, R15 ;  /* 0x0000000fc86a7221 */ /* 0x000fe20000010000 */
[----:B------:R-:W-:Y:S02]  /*1b700*/  FADD.FTZ R13, R201, R12 ;  /* 0x0000000cc90d7221 */ /* 0x000fe40000010000 */
[----:B------:R-:W1:Y:S01]  /*1b710*/  MUFU.EX2 R205, R205 ;  /* 0x000000cd00cd7308 */ /* 0x000e620000000800 */
[----:B------:R-:W-:Y:S01]  /*1b720*/  FADD.FTZ R15, R121, R106 ;  /* 0x0000006a790f7221 */ /* 0x000fe20000010000 */
[----:B------:R-:W-:-:S06]  /*1b730*/  FADD.FTZ R12, R0, R13 ;  /* 0x0000000d000c7221 */ /* 0x000fcc0000010000 */
[----:B------:R-:W3:Y:S01]  /*1b740*/  MUFU.EX2 R14, R14 ;  /* 0x0000000e000e7308 */ /* 0x000ee20000000800 */
[----:B------:R-:W-:Y:S01]  /*1b750*/  FADD.FTZ R15, R202, R15 ;  /* 0x0000000fca0f7221 */ /* 0x000fe20000010000 */
[----:B------:R-:W-:-:S06]  /*1b760*/  FADD.FTZ R12, R203, R12 ;  /* 0x0000000ccb0c7221 */ /* 0x000fcc0000010000 */
[----:B------:R-:W4:Y:S01]  /*1b770*/  MUFU.EX2 R207, R207 ;  /* 0x000000cf00cf7308 */ /* 0x000f220000000800 */
[----:B------:R-:W-:Y:S01]  /*1b780*/  FADD.FTZ R15, R124, R15 ;  /* 0x0000000f7c0f7221 */ /* 0x000fe20000010000 */
[----:B0-----:R-:W-:Y:S01]  /*1b790*/  FADD.FTZ R12, R7, R12 ;  /* 0x0000000c070c7221 */ /* 0x001fe20000010000 */
[----:B------:R-:W-:-:S05]  /*1b7a0*/  FFMA.FTZ R107, R107, R10, -R93 ;  /* 0x0000000a6b6b7223 */ /* 0x000fca000001085d */
[----:B------:R-:W0:Y:S01]  /*1b7b0*/  MUFU.EX2 R89, R89 ;  /* 0x0000005900597308 */ /* 0x000e220000000800 */
[----:B------:R-:W-:Y:S01]  /*1b7c0*/  FADD.FTZ R15, R204, R15 ;  /* 0x0000000fcc0f7221 */ /* 0x000fe20000010000 */
[----:B-1----:R-:W-:Y:S01]  /*1b7d0*/  FADD.FTZ R13, R205, R12 ;  /* 0x0000000ccd0d7221 */ /* 0x002fe20000010000 */
[----:B------:R-:W-:-:S05]  /*1b7e0*/  F2FP.F16.F32.PACK_AB R176, R6, R176 ;  /* 0x000000b006b0723e */ /* 0x000fca00000000ff */
[----:B------:R-:W1:Y:S01]  /*1b7f0*/  MUFU.EX2 R209, R209 ;  /* 0x000000d100d17308 */ /* 0x000e620000000800 */
[----:B------:R-:W-:Y:S01]  /*1b800*/  FADD.FTZ R15, R120, R15 ;  /* 0x0000000f780f7221 */ /* 0x000fe20000010000 */
[----:B---3--:R-:W-:Y:S01]  /*1b810*/  FADD.FTZ R12, R14, R13 ;  /* 0x0000000d0e0c7221 */ /* 0x008fe20000010000 */
[----:B------:R-:W-:-:S05]  /*1b820*/  FFMA.FTZ R111, R111, R10, -R93 ;  /* 0x0000000a6f6f7223 */ /* 0x000fca000001085d */
[----:B------:R-:W3:Y:S01]  /*1b830*/  MUFU.EX2 R6, R107 ;  /* 0x0000006b00067308 */ /* 0x000ee20000000800 */
[----:B------:R-:W-:Y:S01]  /*1b840*/  FADD.FTZ R15, R206, R15 ;  /* 0x0000000fce0f7221 */ /* 0x000fe20000010000 */
[----:B----4-:R-:W-:Y:S01]  /*1b850*/  FADD.FTZ R12, R207, R12 ;  /* 0x0000000ccf0c7221 */ /* 0x010fe20000010000 */
[----:B------:R-:W-:-:S05]  /*1b860*/  FFMA.FTZ R98, R98, R10, -R93 ;  /* 0x0000000a62627223 */ /* 0x000fca000001085d */
[----:B------:R-:W4:Y:S01]  /*1b870*/  MUFU.EX2 R211, R211 ;  /* 0x000000d300d37308 */ /* 0x000f220000000800 */
[----:B------:R-:W-:Y:S01]  /*1b880*/  FADD.FTZ R15, R112, R15 ;  /* 0x0000000f700f7221 */ /* 0x000fe20000010000 */
[----:B0-----:R-:W-:Y:S01]  /*1b890*/  FADD.FTZ R12, R89, R12 ;  /* 0x0000000c590c7221 */ /* 0x001fe20000010000 */
[----:B------:R-:W-:-:S05]  /*1b8a0*/  FFMA.FTZ R99, R99, R10, -R93 ;  /* 0x0000000a63637223 */ /* 0x000fca000001085d */
[----:B------:R-:W0:Y:S01]  /*1b8b0*/  MUFU.EX2 R111, R111 ;  /* 0x0000006f006f7308 */ /* 0x000e220000000800 */
[----:B------:R-:W-:Y:S01]  /*1b8c0*/  FADD.FTZ R15, R208, R15 ;  /* 0x0000000fd00f7221 */ /* 0x000fe20000010000 */
[----:B-1----:R-:W-:Y:S01]  /*1b8d0*/  FADD.FTZ R13, R209, R12 ;  /* 0x0000000cd10d7221 */ /* 0x002fe20000010000 */
[----:B------:R-:W-:Y:S01]  /*1b8e0*/  FFMA.FTZ R102, R102, R10, -R93 ;  /* 0x0000000a66667223 */ /* 0x000fe2000001085d */
[----:B------:R-:W-:-:S04]  /*1b8f0*/  F2FP.F16.F32.PACK_AB R201, R0, R201 ;  /* 0x000000c900c9723e */ /* 0x000fc800000000ff */
[----:B------:R-:W1:Y:S01]  /*1b900*/  MUFU.EX2 R98, R98 ;  /* 0x0000006200627308 */ /* 0x000e620000000800 */
[----:B------:R-:W-:Y:S01]  /*1b910*/  FADD.FTZ R15, R104, R15 ;  /* 0x0000000f680f7221 */ /* 0x000fe20000010000 */
[----:B---3--:R-:W-:Y:S01]  /*1b920*/  FADD.FTZ R0, R6, R13 ;  /* 0x0000000d06007221 */ /* 0x008fe20000010000 */
[----:B------:R-:W-:Y:S01]  /*1b930*/  FFMA.FTZ R103, R103, R10, -R93 ;  /* 0x0000000a67677223 */ /* 0x000fe2000001085d */
[----:B------:R-:W-:-:S04]  /*1b940*/  F2FP.F16.F32.PACK_AB R197, R8, R197 ;  /* 0x000000c508c5723e */ /* 0x000fc800000000ff */
[----:B------:R-:W3:Y:S01]  /*1b950*/  MUFU.EX2 R99, R99 ;  /* 0x0000006300637308 */ /* 0x000ee20000000800 */
[----:B------:R-:W-:Y:S01]  /*1b960*/  FADD.FTZ R8, R210, R15 ;  /* 0x0000000fd2087221 */ /* 0x000fe20000010000 */
[----:B----4-:R-:W-:Y:S01]  /*1b970*/  FADD.FTZ R0, R211, R0 ;  /* 0x00000000d3007221 */ /* 0x010fe20000010000 */
[----:B------:R-:W-:Y:S01]  /*1b980*/  FFMA.FTZ R90, R90, R10, -R93 ;  /* 0x0000000a5a5a7223 */ /* 0x000fe2000001085d */
[----:B------:R-:W-:-:S04]  /*1b990*/  F2FP.F16.F32.PACK_AB R203, R7, R203 ;  /* 0x000000cb07cb723e */ /* 0x000fc800000000ff */
[----:B------:R-:W4:Y:S01]  /*1b9a0*/  MUFU.EX2 R102, R102 ;  /* 0x0000006600667308 */ /* 0x000f220000000800 */
[----:B------:R-:W-:Y:S01]  /*1b9b0*/  FADD.FTZ R7, R105, R8 ;  /* 0x0000000869077221 */ /* 0x000fe20000010000 */
[----:B0-----:R-:W-:Y:S01]  /*1b9c0*/  FADD.FTZ R13, R111, R0 ;  /* 0x000000006f0d7221 */ /* 0x001fe20000010000 */
[----:B------:R-:W-:-:S05]  /*1b9d0*/  FFMA.FTZ R91, R91, R10, -R93 ;  /* 0x0000000a5b5b7223 */ /* 0x000fca000001085d */
[----:B------:R-:W0:Y:S01]  /*1b9e0*/  MUFU.EX2 R103, R103 ;  /* 0x0000006700677308 */ /* 0x000e220000000800 */
[----:B------:R-:W-:Y:S01]  /*1b9f0*/  FADD.FTZ R0, R96, R7 ;  /* 0x0000000760007221 */ /* 0x000fe20000010000 */
[----:B-1----:R-:W-:Y:S01]  /*1ba00*/  FADD.FTZ R8, R98, R13 ;  /* 0x0000000d62087221 */ /* 0x002fe20000010000 */
[----:B------:R-:W-:-:S05]  /*1ba10*/  FFMA.FTZ R94, R94, R10, -R93 ;  /* 0x0000000a5e5e7223 */ /* 0x000fca000001085d */
[----:B------:R-:W1:Y:S01]  /*1ba20*/  MUFU.EX2 R90, R90 ;  /* 0x0000005a005a7308 */ /* 0x000e620000000800 */
[----:B------:R-:W-:Y:S01]  /*1ba30*/  FADD.FTZ R7, R97, R0 ;  /* 0x0000000061077221 */ /* 0x000fe20000010000 */
[----:B---3--:R-:W-:Y:S01]  /*1ba40*/  FADD.FTZ R13, R99, R8 ;  /* 0x00000008630d7221 */ /* 0x008fe20000010000 */
[----:B------:R-:W-:Y:S01]  /*1ba50*/  FFMA.FTZ R93, R95, R10, -R93 ;  /* 0x0000000a5f5d7223 */ /* 0x000fe2000001085d */
[----:B------:R-:W-:-:S04]  /*1ba60*/  F2FP.F16.F32.PACK_AB R209, R6, R209 ;  /* 0x000000d106d1723e */ /* 0x000fc800000000ff */
[----:B------:R-:W3:Y:S01]  /*1ba70*/  MUFU.EX2 R91, R91 ;  /* 0x0000005b005b7308 */ /* 0x000ee20000000800 */
[----:B------:R-:W-:Y:S01]  /*1ba80*/  FADD.FTZ R0, R100, R7 ;  /* 0x0000000764007221 */ /* 0x000fe20000010000 */
[----:B----4-:R-:W-:-:S06]  /*1ba90*/  FADD.FTZ R6, R102, R13 ;  /* 0x0000000d66067221 */ /* 0x010fcc0000010000 */
[----:B------:R-:W4:Y:S01]  /*1baa0*/  MUFU.EX2 R94, R94 ;  /* 0x0000005e005e7308 */ /* 0x000f220000000800 */
[----:B------:R-:W-:Y:S01]  /*1bab0*/  FADD.FTZ R7, R101, R0 ;  /* 0x0000000065077221 */ /* 0x000fe20000010000 */
[----:B0-----:R-:W-:Y:S01]  /*1bac0*/  FADD.FTZ R13, R103, R6 ;  /* 0x00000006670d7221 */ /* 0x001fe20000010000 */
[----:B--2---:R-:W-:-:S05]  /*1bad0*/  ISETP.GT.AND P2, PT, R3, R134, PT ;  /* 0x000000860300720c */ /* 0x004fca0003f44270 */
[----:B------:R-:W0:Y:S01]  /*1bae0*/  MUFU.EX2 R93, R93 ;  /* 0x0000005d005d7308 */ /* 0x000e220000000800 */
[----:B------:R-:W-:Y:S01]  /*1baf0*/  FADD.FTZ R0, R108, R7 ;  /* 0x000000076c007221 */ /* 0x000fe20000010000 */
[----:B-1----:R-:W-:-:S03]  /*1bb00*/  FADD.FTZ R13, R90, R13 ;  /* 0x0000000d5a0d7221 */ /* 0x002fc60000010000 */
[----:B------:R-:W-:Y:S01]  /*1bb10*/  FADD.FTZ R0, R109, R0 ;  /* 0x000000006d007221 */ /* 0x000fe20000010000 */
[----:B---3--:R-:W-:-:S03]  /*1bb20*/  FADD.FTZ R13, R91, R13 ;  /* 0x0000000d5b0d7221 */ /* 0x008fc60000010000 */
[----:B------:R-:W-:Y:S01]  /*1bb30*/  FADD.FTZ R7, R113, R0 ;  /* 0x0000000071077221 */ /* 0x000fe20000010000 */
[----:B----4-:R-:W-:Y:S01]  /*1bb40*/  FADD.FTZ R13, R94, R13 ;  /* 0x0000000d5e0d7221 */ /* 0x010fe20000010000 */
[----:B------:R-:W-:Y:S01]  /*1bb50*/  F2FP.F16.F32.PACK_AB R205, R14, R205 ;  /* 0x000000cd0ecd723e */ /* 0x000fe200000000ff */
[----:B------:R-:W-:Y:S01]  /*1bb60*/  FMUL.FTZ R24, R24, R5 ;  /* 0x0000000518187220 */ /* 0x000fe20000410000 */
[C---:B------:R-:W-:Y:S01]  /*1bb70*/  FADD.FTZ R14, R4.reuse, R7 ;  /* 0x00000007040e7221 */ /* 0x040fe20000010000 */
[----:B------:R-:W-:Y:S01]  /*1bb80*/  F2FP.F16.F32.PACK_AB R218, R4, R113 ;  /* 0x0000007104da723e */ /* 0x000fe200000000ff */
        /* <DEDUP_REMOVED lines=31> */
[----:B------:R-:W-:Y:S01]  /*1bd80*/  F2FP.F16.F32.PACK_AB R177, R116, R177 ;  /* 0x000000b174b1723e */ /* 0x000fe200000000ff */
[----:B0-----:R-:W-:Y:S01]  /*1bd90*/  FADD.FTZ R0, R93, R13 ;  /* 0x0000000d5d007221 */ /* 0x001fe20000010000 */
[----:B------:R-:W-:Y:S01]  /*1bda0*/  F2FP.F16.F32.PACK_AB R179, R117, R179 ;  /* 0x000000b375b3723e */ /* 0x000fe200000000ff */
[----:B------:R-:W-:Y:S01]  /*1bdb0*/  VIADD R3, R3, 0xffffffff ;  /* 0xffffffff03037836 */ /* 0x000fe20000000000 */
[----:B------:R-:W-:Y:S01]  /*1bdc0*/  F2FP.F16.F32.PACK_AB R181, R125, R181 ;  /* 0x000000b57db5723e */ /* 0x000fe200000000ff */
[-C--:B------:R-:W-:Y:S01]  /*1bdd0*/  FMUL.FTZ R26, R26, R11.reuse ;  /* 0x0000000b1a1a7220 */ /* 0x080fe20000410000 */
[----:B------:R-:W-:Y:S01]  /*1bde0*/  F2FP.F16.F32.PACK_AB R182, R160, R182 ;  /* 0x000000b6a0b6723e */ /* 0x000fe200000000ff */
[----:B------:R-:W-:Y:S01]  /*1bdf0*/  FMUL.FTZ R27, R27, R11 ;  /* 0x0000000b1b1b7220 */ /* 0x000fe20000410000 */
[----:B------:R-:W-:Y:S01]  /*1be00*/  F2FP.F16.F32.PACK_AB R183, R141, R183 ;  /* 0x000000b78db7723e */ /* 0x000fe200000000ff */
[-C--:B------:R-:W-:Y:S01]  /*1be10*/  FMUL.FTZ R30, R30, R11.reuse ;  /* 0x0000000b1e1e7220 */ /* 0x080fe20000410000 */
[----:B------:R-:W-:Y:S01]  /*1be20*/  F2FP.F16.F32.PACK_AB R184, R152, R184 ;  /* 0x000000b898b8723e */ /* 0x000fe200000000ff */
[----:B------:R-:W-:Y:S01]  /*1be30*/  FMUL.FTZ R31, R31, R11 ;  /* 0x0000000b1f1f7220 */ /* 0x000fe20000410000 */
[----:B------:R-:W-:Y:S01]  /*1be40*/  F2FP.F16.F32.PACK_AB R185, R129, R185 ;  /* 0x000000b981b9723e */ /* 0x000fe200000000ff */
[----:B------:R-:W-:Y:S01]  /*1be50*/  FMUL.FTZ R34, R34, R11 ;  /* 0x0000000b22227220 */ /* 0x000fe20000410000 */
        /* <DEDUP_REMOVED lines=54> */
[----:B------:R-:W-:Y:S01]  /*1c1c0*/  MOV R6, R229 ;  /* 0x000000e500067202 */ /* 0x000fe20000000f00 */
[----:B------:R-:W-:-:S02]  /*1c1d0*/  IMAD.MOV.U32 R7, RZ, RZ, R222 ;  /* 0x000000ffff077224 */ /* 0x000fc400078e00de */
[----:B------:R-:W-:Y:S02]  /*1c1e0*/  IMAD.MOV.U32 R4, RZ, RZ, R92 ;  /* 0x000000ffff047224 */ /* 0x000fe400078e005c */
[----:B------:R-:W-:Y:S01]  /*1c1f0*/  IMAD.MOV.U32 R5, RZ, RZ, R9 ;  /* 0x000000ffff057224 */ /* 0x000fe200078e0009 */
[----:B------:R-:W-:Y:S06]  /*1c200*/  @P2 BRA `(.L_x_6856) ;  /* 0xffffffa400542947 */ /* 0x000fec000383ffff */
.L_x_6846:
[----:B------:R-:W-:Y:S05]  /*1c210*/  WARPSYNC.ALL ;  /* 0x0000000000007948 */ /* 0x000fea0003800000 */
[----:B------:R-:W-:Y:S06]  /*1c220*/  BAR.ARV 0x8, 0x180 ;  /* 0x0206000000007b1d */ /* 0x000fec0000002000 */
[----:B------:R-:W-:Y:S05]  /*1c230*/  @!P0 BRA `(.L_x_6857) ;  /* 0x0000000000048947 */ /* 0x000fea0003800000 */
[----:B------:R-:W-:Y:S01]  /*1c240*/  BPT.TRAP 0x1 ;  /* 0x000000040000795c */ /* 0x000fe20000300000 */
.L_x_6857:
[----:B------:R-:W-:Y:S01]  /*1c250*/  IMAD R12, R222, 0x8, R2 ;  /* 0x00000008de0c7824 */ /* 0x000fe200078e0202 */
[----:B------:R-:W-:-:S04]  /*1c260*/  SHF.L.U32 R3, R229, 0x1f, RZ ;  /* 0x0000001fe5037819 */ /* 0x000fc800000006ff */
[----:B------:R0:W1:Y:S01]  /*1c270*/  SYNCS.PHASECHK.TRANS64.TRYWAIT P2, [R12+URZ+0x34850], R3 ;  /* 0x034850030c0075a7 */ /* 0x000062000804017f */
[----:B------:R-:W-:Y:S05]  /*1c280*/  @!P0 BRA `(.L_x_6858) ;  /* 0x0000000000048947 */ /* 0x000fea0003800000 */
[----:B------:R-:W-:Y:S01]  /*1c290*/  BPT.TRAP 0x1 ;  /* 0x000000040000795c */ /* 0x000fe20000300000 */
.L_x_6858:
[----:B------:R-:W-:-:S05]  /*1c2a0*/  VIADD R2, R2, 0x400 ;  /* 0x0000040002027836 */ /* 0x000fca0000000000 */
[----:B------:R-:W-:-:S04]  /*1c2b0*/  SHF.R.U32.HI R2, RZ, 0x4, R2 ;  /* 0x00000004ff027819 */ /* 0x000fc80000011602 */
[----:B------:R-:W-:-:S04]  /*1c2c0*/  LOP3.LUT R2, R2, 0x3fff, RZ, 0xc0, !PT ;  /* 0x00003fff02027812 */ /* 0x000fc800078ec0ff */
[----:B------:R-:W-:Y:S01]  /*1c2d0*/  LOP3.LUT R5, R2, 0x5800000, RZ, 0xfc, !PT ;  /* 0x0580000002057812 */ /* 0x000fe200078efcff */
[----:B-1----:R-:W-:Y:S06]  /*1c2e0*/  @P2 BRA `(.L_x_6859) ;  /* 0x0000000000082947 */ /* 0x002fec0003800000 */
[----:B------:R-:W1:Y:S02]  /*1c2f0*/  SYNCS.PHASECHK.TRANS64.TRYWAIT P0, [R12+URZ+0x34850], R3 ;  /* 0x034850030c0075a7 */ /* 0x000e64000800017f */
[----:B-1----:R-:W-:Y:S05]  /*1c300*/  @!P0 BRA `(.L_x_6860) ;  /* 0x000000c000888947 */ /* 0x002fea0003800000 */
.L_x_6859:
[----:B------:R-:W-:Y:S01]  /*1c310*/  IMAD R2, R222, 0xb00, R5 ;  /* 0x00000b00de027824 */ /* 0x000fe200078e0205 */
[----:B01----:R-:W-:Y:S01]  /*1c320*/  MOV R3, 0x40000040 ;  /* 0x4000004000037802 */ /* 0x003fe20000000f00 */
[----:B------:R-:W-:Y:S05]  /*1c330*/  WARPSYNC.ALL ;  /* 0x0000000000007948 */ /* 0x000fea0003800000 */
[C---:B------:R-:W-:Y:S01]  /*1c340*/  R2UR UR6, R2.reuse ;  /* 0x00000000020672ca */ /* 0x040fe200000e0000 */
[----:B------:R-:W2:Y:S01]  /*1c350*/  LDL.LU R94, [R1+0x68] ;  /* 0x00006800015e7983 */ /* 0x000ea20000300800 */
[----:B------:R-:W-:Y:S01]  /*1c360*/  R2UR UR7, R3 ;  /* 0x00000000030772ca */ /* 0x000fe200000e0000 */
[----:B------:R-:W-:Y:S01]  /*1c370*/  WARPGROUP.ARRIVE ;  /* 0x00000000000079c5 */ /* 0x000fe20000000000 */
[----:B------:R-:W-:Y:S01]  /*1c380*/  VIADD R4, R2, 0x80 ;  /* 0x0000008002047836 */ /* 0x000fe20000000000 */
[----:B------:R-:W-:Y:S01]  /*1c390*/  IADD3 R222, R222, 0x1, RZ ;  /* 0x00000001dede7810 */ /* 0x000fe20007ffe0ff */
[----:B------:R-:W-:-:S02]  /*1c3a0*/  IMAD.MOV.U32 R5, RZ, RZ, 0x40000040 ;  /* 0x40000040ff057424 */ /* 0x000fc400078e00ff */
[----:B------:R-:W-:Y:S01]  /*1c3b0*/  IMAD.MOV.U32 R3, RZ, RZ, 0x40000040 ;  /* 0x40000040ff037424 */ /* 0x000fe200078e00ff */
[----:B------:R-:W-:Y:S01]  /*1c3c0*/  ISETP.NE.AND P2, PT, R222, 0x2, PT ;  /* 0x00000002de00780c */ /* 0x000fe20003f45270 */
[----:B------:R-:W-:Y:S02]  /*1c3d0*/  @!P1 VIADD R12, R12, 0x34860 ;  /* 0x000348600c0c9836 */ /* 0x000fe40000000000 */
[----:B------:R-:W-:Y:S01]  /*1c3e0*/  IMAD.MOV.U32 R7, RZ, RZ, RZ ;  /* 0x000000ffff077224 */ /* 0x000fe200078e00ff */
[----:B------:R-:W-:Y:S02]  /*1c3f0*/  SEL R222, R222, RZ, P2 ;  /* 0x000000ffdede7207 */ /* 0x000fe40001000000 */
[----:B------:R-:W-:Y:S01]  /*1c400*/  HGMMA.64x128x16.F32 R24, R176, gdesc[UR4].tnspB, R24, gsb0 ;  /* 0x41e00004b0187df0 */ /* 0x000fe20008000818 */
[----:B------:R-:W-:Y:S01]  /*1c410*/  R2UR UR6, R4 ;  /* 0x00000000040672ca */ /* 0x000fe200000e0000 */
[----:B------:R-:W-:Y:S01]  /*1c420*/  VIADD R4, R2, 0x100 ;  /* 0x0000010002047836 */ /* 0x000fe20000000000 */
[----:B------:R-:W-:Y:S01]  /*1c430*/  R2UR UR7, R5 ;  /* 0x00000000050772ca */ /* 0x000fe200000e0000 */
[----:B------:R-:W-:Y:S01]  /*1c440*/  IMAD.MOV.U32 R5, RZ, RZ, 0x40000040 ;  /* 0x40000040ff057424 */ /* 0x000fe200078e00ff */
[----:B------:R-:W-:Y:S01]  /*1c450*/  @!P1 PRMT R12, RZ, 0x654, R12 ;  /* 0x00000654ff0c9816 */ /* 0x000fe2000000000c */
[----:B------:R-:W-:-:S02]  /*1c460*/  WARPGROUP.DEPBAR.LE gsb0, 0x0 ;  /* 0x00008000000079c5 */ /* 0x000fc40000010000 */
[----:B------:R-:W-:-:S08]  /*1c470*/  WARPGROUP.ARRIVE ;  /* 0x00000000000079c5 */ /* 0x000fd00000000000 */
[----:B------:R-:W-:Y:S01]  /*1c480*/  HGMMA.64x128x16.F32 R24, R180, gdesc[UR4].tnspB, R24, gsb0 ;  /* 0x41e00004b4187df0 */ /* 0x000fe20008000818 */
[----:B------:R-:W-:Y:S01]  /*1c490*/  R2UR UR6, R4 ;  /* 0x00000000040672ca */ /* 0x000fe200000e0000 */
[----:B------:R-:W-:Y:S01]  /*1c4a0*/  VIADD R4, R2, 0x180 ;  /* 0x0000018002047836 */ /* 0x000fe20000000000 */
[----:B------:R-:W-:Y:S02]  /*1c4b0*/  R2UR UR7, R5 ;  /* 0x00000000050772ca */ /* 0x000fe400000e0000 */
[----:B------:R-:W-:Y:S01]  /*1c4c0*/  MOV R5, 0x40000040 ;  /* 0x4000004000057802 */ /* 0x000fe20000000f00 */
        /* <DEDUP_REMOVED lines=35> */
[----:B------:R-:W-:Y:S02]  /*1c700*/  R2UR UR7, R5 ;  /* 0x00000000050772ca */ /* 0x000fe400000e0000 */
[----:B------:R-:W-:Y:S01]  /*1c710*/  MOV R5, 0x40000040 ;  /* 0x4000004000057802 */ /* 0x000fe20000000f00 */
[----:B------:R-:W-:Y:S02]  /*1c720*/  WARPGROUP.DEPBAR.LE gsb0, 0x0 ;  /* 0x00008000000079c5 */ /* 0x000fe40000010000 */
[----:B------:R-:W-:-:S08]  /*1c730*/  WARPGROUP.ARRIVE ;  /* 0x00000000000079c5 */ /* 0x000fd00000000000 */
        /* <DEDUP_REMOVED lines=10> */
[----:B------:R-:W-:Y:S02]  /*1c7e0*/  R2UR UR7, R5 ;  /* 0x00000000050772ca */ /* 0x000fe400000e0000 */
[----:B------:R-:W0:Y:S02]  /*1c7f0*/  SHFL.BFLY PT, R5, R0, 0x2, 0x1f ;  /* 0x0c401f0000057f89 */ /* 0x000e2400000e0000 */
[----:B0-----:R-:W-:Y:S01]  /*1c800*/  FADD.FTZ R5, R5, R0 ;  /* 0x0000000005057221 */ /* 0x001fe20000010000 */
[----:B------:R-:W-:-:S04]  /*1c810*/  SEL R0, RZ, 0x1, P2 ;  /* 0x00000001ff007807 */ /* 0x000fc80001000000 */
[----:B------:R-:W0:Y:S01]  /*1c820*/  SHFL.BFLY PT, R4, R5, 0x1, 0x1f ;  /* 0x0c201f0005047f89 */ /* 0x000e2200000e0000 */
[----:B------:R-:W-:Y:S02]  /*1c830*/  LOP3.LUT R229, R229, R0, RZ, 0x3c, !PT ;  /* 0x00000000e5e57212 */ /* 0x000fe400078e3cff */
[----:B------:R-:W-:Y:S01]  /*1c840*/  MOV R0, 0xff800000 ;  /* 0xff80000000007802 */ /* 0x000fe20000000f00 */
[----:B0-----:R-:W-:-:S05]  /*1c850*/  FADD.FTZ R15, R5, R4 ;  /* 0x00000004050f7221 */ /* 0x001fca0000010000 */
[----:B------:R-:W-:-:S13]  /*1c860*/  FSETP.NE.FTZ.AND P3, PT, R15, RZ, PT ;  /* 0x000000ff0f00720b */ /* 0x000fda0003f75000 */
[----:B------:R-:W0:Y:S08]  /*1c870*/  @P3 MUFU.LG2 R8, R15 ;  /* 0x0000000f00083308 */ /* 0x000e300000000c00 */
[----:B------:R-:W-:Y:S01]  /*1c880*/  @P3 MUFU.RCP R7, R15 ;  /* 0x0000000f00073308 */ /* 0x000fe20000001000 */
[----:B0-----:R-:W-:Y:S01]  /*1c890*/  @P3 FMUL.FTZ R11, R8, 0.69314718246459960938 ;  /* 0x3f317218080b3820 */ /* 0x001fe20000410000 */
[----:B------:R-:W-:-:S02]  /*1c8a0*/  WARPGROUP.DEPBAR.LE gsb0, 0x0 ;  /* 0x00008000000079c5 */ /* 0x000fc40000010000 */
[----:B------:R-:W-:-:S06]  /*1c8b0*/  WARPGROUP.ARRIVE ;  /* 0x00000000000079c5 */ /* 0x000fcc0000000000 */
[----:B------:R-:W-:Y:S01]  /*1c8c0*/  HGMMA.64x128x16.F32 R24, R212, gdesc[UR4].tnspB, R24, gsb0 ;  /* 0x41e00004d4187df0 */ /* 0x000fe20008000818 */
[----:B------:R-:W-:Y:S02]  /*1c8d0*/  R2UR UR6, R2 ;  /* 0x00000000020672ca */ /* 0x000fe400000e0000 */
[----:B------:R-:W-:Y:S02]  /*1c8e0*/  R2UR UR7, R3 ;  /* 0x00000000030772ca */ /* 0x000fe400000e0000 */
[----:B------:R-:W0:Y:S02]  /*1c8f0*/  SHFL.BFLY PT, R3, R14, 0x2, 0x1f ;  /* 0x0c401f000e037f89 */ /* 0x000e2400000e0000 */
[----:B0-----:R-:W-:-:S05]  /*1c900*/  FADD.FTZ R3, R3, R14 ;  /* 0x0000000e03037221 */ /* 0x001fca0000010000 */
[----:B------:R-:W0:Y:S02]  /*1c910*/  SHFL.BFLY PT, R2, R3, 0x1, 0x1f ;  /* 0x0c201f0003027f89 */ /* 0x000e2400000e0000 */
[----:B0-----:R-:W-:Y:S01]  /*1c920*/  FADD.FTZ R13, R3, R2 ;  /* 0x00000002030d7221 */ /* 0x001fe20000010000 */
[----:B------:R-:W-:Y:S02]  /*1c930*/  IMAD.MOV.U32 R2, RZ, RZ, RZ ;  /* 0x000000ffff027224 */ /* 0x000fe400078e00ff */
[----:B------:R-:W-:Y:S02]  /*1c940*/  IMAD.MOV.U32 R3, RZ, RZ, -0x800000 ;  /* 0xff800000ff037424 */ /* 0x000fe400078e00ff */
[----:B------:R-:W-:-:S13]  /*1c950*/  FSETP.NE.FTZ.AND P0, PT, R13, RZ, PT ;  /* 0x000000ff0d00720b */ /* 0x000fda0003f15000 */
[----:B------:R-:W0:Y:S01]  /*1c960*/  @P0 MUFU.LG2 R6, R13 ;  /* 0x0000000d00060308 */ /* 0x000e220000000c00 */
[C---:B------:R-:W-:Y:S01]  /*1c970*/  @P0 FMUL.FTZ R4, R10.reuse, 0.69314718246459960938 ;  /* 0x3f3172180a040820 */ /* 0x040fe20000410000 */
[----:B------:R-:W-:-:S04]  /*1c980*/  @P3 FMUL.FTZ R10, R10, 0.69314718246459960938 ;  /* 0x3f3172180a0a3820 */ /* 0x000fc80000410000 */
[----:B------:R-:W-:Y:S02]  /*1c990*/  @P3 FFMA.FTZ R0, R10, R92, R11 ;  /* 0x0000005c0a003223 */ /* 0x000fe4000001000b */
[----:B------:R-:W1:Y:S01]  /*1c9a0*/  @P0 MUFU.RCP R2, R13 ;  /* 0x0000000d00020308 */ /* 0x000e620000001000 */
[----:B0-----:R-:W-:-:S04]  /*1c9b0*/  @P0 FMUL.FTZ R5, R6, 0.69314718246459960938 ;  /* 0x3f31721806050820 */ /* 0x001fc80000410000 */
[----:B------:R-:W-:Y:S01]  /*1c9c0*/  @P0 FFMA.FTZ R3, R4, R9, R5 ;  /* 0x0000000904030223 */ /* 0x000fe20000010005 */
[----:B------:R-:W-:Y:S01]  /*1c9d0*/  PLOP3.LUT P0, PT, PT, PT, PT, 0x8, 0x0 ;  /* 0x000000000000781c */ /* 0x000fe20003f0e170 */
[----:B------:R-:W-:Y:S02]  /*1c9e0*/  WARPGROUP.DEPBAR.LE gsb0, 0x0 ;  /* 0x00008000000079c5 */ /* 0x000fe40000010000 */
[----:B------:R-:W-:-:S06]  /*1c9f0*/  WARPGROUP.ARRIVE ;  /* 0x00000000000079c5 */ /* 0x000fcc0000000000 */
[----:B------:R-:W-:Y:S03]  /*1ca00*/  HGMMA.64x128x16.F32 R24, R216, gdesc[UR4].tnspB, R24, gsb0 ;  /* 0x41e00004d8187df0 */ /* 0x000fe60008000818 */
        /* <DEDUP_REMOVED lines=66> */
.L_x_6800:
[----:B------:R-:W-:Y:S05]  /*1ce30*/  WARPSYNC.ALL ;  /* 0x0000000000007948 */ /* 0x000fea0003800000 */
        /* <DEDUP_REMOVED lines=10> */
[----:B------:R-:W-:-:S03]  /*1cee0*/  ULDC UR4, c[0x0][0xad4] ;  /* 0x0002b50000047ab9 */ /* 0x000fc60000000800 */
[----:B------:R-:W3:Y:S01]  /*1cef0*/  LDL.LU R96, [R1+0x60] ;  /* 0x0000600001607983 */ /* 0x000ee20000300800 */
[----:B------:R-:W4:Y:S03]  /*1cf00*/  S2R R5, SR_SWINHI ;  /* 0x0000000000057919 */ /* 0x000f260000002f00 */
[----:B------:R-:W3:Y:S04]  /*1cf10*/  LDL.LU R107, [R1+0x64] ;  /* 0x00006400016b7983 */ /* 0x000ee80000300800 */
[----:B------:R-:W3:Y:S01]  /*1cf20*/  LDL R106, [R1+0x5c] ;  /* 0x00005c00016a7983 */ /* 0x000ee20000100800 */
[----:B------:R-:W-:Y:S02]  /*1cf30*/  MOV R94, R2 ;  /* 0x00000002005e7202 */ /* 0x000fe40000000f00 */
[----:B----4-:R-:W-:-:S03]  /*1cf40*/  MOV R95, R5 ;  /* 0x00000005005f7202 */ /* 0x010fc60000000f00 */
[----:B--2---:R-:W-:-:S03]  /*1cf50*/  IMAD.WIDE R8, R4, 0x2, R94 ;  /* 0x0000000204087825 */ /* 0x004fc600078e025e */
[----:B------:R-:W-:-:S04]  /*1cf60*/  IADD3 R105, P5, R8, 0x4060, RZ ;  /* 0x0000406008697810 */ /* 0x000fc80007fbe0ff */
[----:B------:R-:W-:-:S04]  /*1cf70*/  LOP3.LUT R10, R105, 0x380, RZ, 0xc0, !PT ;  /* 0x00000380690a7812 */ /* 0x000fc800078ec0ff */
[----:B------:R-:W-:-:S04]  /*1cf80*/  SHF.R.U64 R10, R10, 0x3, RZ ;  /* 0x000000030a0a7819 */ /* 0x000fc800000012ff */
[----:B------:R-:W-:Y:S02]  /*1cf90*/  LOP3.LUT R26, R10, R105, RZ, 0x3c, !PT ;  /* 0x000000690a1a7212 */ /* 0x000fe400078e3cff */
[----:B------:R-:W2:Y:S01]  /*1cfa0*/  LDL R105, [R1+0x70] ;  /* 0x0000700001697983 */ /* 0x000ea20000100800 */
[C---:B------:R-:W-:Y:S02]  /*1cfb0*/  IADD3 R103, P4, R8.reuse, 0x4040, RZ ;  /* 0x0000404008677810 */ /* 0x040fe40007f9e0ff */
[----:B------:R-:W-:Y:S02]  /*1cfc0*/  IADD3 R97, P0, R8, 0x60, RZ ;  /* 0x0000006008617810 */ /* 0x000fe40007f1e0ff */
[----:B------:R-:W-:-:S03]  /*1cfd0*/  LOP3.LUT R6, R103, 0x380, RZ, 0xc0, !PT ;  /* 0x0000038067067812 */ /* 0x000fc600078ec0ff */
[--C-:B------:R-:W-:Y:S01]  /*1cfe0*/  IMAD.X R5, RZ, RZ, R9.reuse, P0 ;  /* 0x000000ffff057224 */ /* 0x100fe200000e0609 */
[----:B------:R-:W-:Y:S02]  /*1cff0*/  SHF.R.U64 R6, R6, 0x3, RZ ;  /* 0x0000000306067819 */ /* 0x000fe400000012ff */
[----:B---3--:R-:W-:Y:S02]  /*1d000*/  ISETP.NE.AND P0, PT, R96, RZ, PT ;  /* 0x000000ff6000720c */ /* 0x008fe40003f05270 */
[----:B------:R-:W-:Y:S02]  /*1d010*/  IADD3 R101, P3, R8, 0x4020, RZ ;  /* 0x0000402008657810 */ /* 0x000fe40007f7e0ff */
[----:B------:R-:W-:Y:S02]  /*1d020*/  LOP3.LUT R24, R6, R103, RZ, 0x3c, !PT ;  /* 0x0000006706187212 */ /* 0x000fe400078e3cff */
[----:B------:R-:W-:Y:S01]  /*1d030*/  SEL R103, R96, UR4, P0 ;  /* 0x0000000460677c07 */ /* 0x000fe20008000000 */
[----:B------:R-:W-:Y:S05]  /*1d040*/  WARPSYNC.ALL ;  /* 0x0000000000007948 */ /* 0x000fea0003800000 */
[----:B------:R-:W-:Y:S01]  /*1d050*/  LOP3.LUT R4, R101, 0x380, RZ, 0xc0, !PT ;  /* 0x0000038065047812 */ /* 0x000fe200078ec0ff */
[----:B------:R-:W-:Y:S01]  /*1d060*/  IMAD.X R27, RZ, RZ, R9, P5 ;  /* 0x000000ffff1b7224 */ /* 0x000fe200028e0609 */
[----:B------:R-:W-:-:S02]  /*1d070*/  IADD3 R99, P2, R8, 0x4000, RZ ;  /* 0x0000400008637810 */ /* 0x000fc40007f5e0ff */
[C---:B------:R-:W-:Y:S02]  /*1d080*/  IADD3 R11, P1, R8.reuse, 0x20, RZ ;  /* 0x00000020080b7810 */ /* 0x040fe40007f3e0ff */
[----:B------:R-:W-:Y:S01]  /*1d090*/  LOP3.LUT R7, R8, 0x380, RZ, 0xc0, !PT ;  /* 0x0000038008077812 */ /* 0x000fe200078ec0ff */
[----:B------:R-:W-:Y:S01]  /*1d0a0*/  IMAD.X R25, RZ, RZ, R9, P4 ;  /* 0x000000ffff197224 */ /* 0x000fe200020e0609 */
[----:B------:R-:W-:Y:S01]  /*1d0b0*/  SHF.R.U64 R4, R4, 0x3, RZ ;  /* 0x0000000304047819 */ /* 0x000fe200000012ff */
[----:B------:R-:W-:Y:S01]  /*1d0c0*/  ULDC.64 UR6, c[0x0][0xc08] ;  /* 0x0003020000067ab9 */ /* 0x000fe20000000a00 */
[----:B------:R-:W-:Y:S01]  /*1d0d0*/  IADD3 R31, P5, R8, 0x40, RZ ;  /* 0x00000040081f7810 */ /* 0x000fe20007fbe0ff */
[----:B------:R-:W-:Y:S01]  /*1d0e0*/  ULDC.64 UR4, c[0x0][0xc00] ;  /* 0x0003000000047ab9 */ /* 0x000fe20000000a00 */
[----:B------:R-:W-:Y:S02]  /*1d0f0*/  LOP3.LUT R28, R4, R101, RZ, 0x3c, !PT ;  /* 0x00000065041c7212 */ /* 0x000fe400078e3cff */
[----:B------:R-:W-:-:S02]  /*1d100*/  LOP3.LUT R12, R99, 0x380, RZ, 0xc0, !PT ;  /* 0x00000380630c7812 */ /* 0x000fc400078ec0ff */
[----:B------:R-:W-:Y:S02]  /*1d110*/  LOP3.LUT R4, R11, 0x380, RZ, 0xc0, !PT ;  /* 0x000003800b047812 */ /* 0x000fe400078ec0ff */
[----:B------:R-:W-:Y:S02]  /*1d120*/  SHF.R.U64 R7, R7, 0x3, RZ ;  /* 0x0000000307077819 */ /* 0x000fe400000012ff */
[----:B------:R-:W-:Y:S02]  /*1d130*/  LOP3.LUT R10, R97, 0x380, RZ, 0xc0, !PT ;  /* 0x00000380610a7812 */ /* 0x000fe400078ec0ff */
[----:B------:R-:W-:Y:S02]  /*1d140*/  LOP3.LUT R6, R31, 0x380, RZ, 0xc0, !PT ;  /* 0x000003801f067812 */ /* 0x000fe400078ec0ff */
[----:B------:R-:W-:Y:S02]  /*1d150*/  SHF.R.U64 R12, R12, 0x3, RZ ;  /* 0x000000030c0c7819 */ /* 0x000fe400000012ff */
[----:B------:R-:W-:-:S02]  /*1d160*/  SHF.R.U64 R4, R4, 0x3, RZ ;  /* 0x0000000304047819 */ /* 0x000fc400000012ff */
[----:B------:R-:W-:Y:S02]  /*1d170*/  LOP3.LUT R8, R7, R8, RZ, 0x3c, !PT ;  /* 0x0000000807087212 */ /* 0x000fe400078e3cff */
[----:B------:R-:W-:Y:S02]  /*1d180*/  SHF.R.U64 R10, R10, 0x3, RZ ;  /* 0x000000030a0a7819 */ /* 0x000fe400000012ff */
[----:B------:R-:W-:Y:S01]  /*1d190*/  SHF.R.U64 R6, R6, 0x3, RZ ;  /* 0x0000000306067819 */ /* 0x000fe200000012ff */
[--C-:B------:R-:W-:Y:S01]  /*1d1a0*/  IMAD.X R7, RZ, RZ, R9.reuse, P5 ;  /* 0x000000ffff077224 */ /* 0x100fe200028e0609 */
[----:B------:R-:W-:Y:S01]  /*1d1b0*/  LOP3.LUT R14, R12, R99, RZ, 0x3c, !PT ;  /* 0x000000630c0e7212 */ /* 0x000fe200078e3cff */
[--C-:B------:R-:W-:Y:S01]  /*1d1c0*/  IMAD.X R15, RZ, RZ, R9.reuse, P2 ;  /* 0x000000ffff0f7224 */ /* 0x100fe200010e0609 */
[----:B------:R-:W-:Y:S01]  /*1d1d0*/  LOP3.LUT R12, R4, R11, RZ, 0x3c, !PT ;  /* 0x0000000b040c7212 */ /* 0x000fe200078e3cff */
[----:B------:R-:W-:Y:S01]  /*1d1e0*/  IMAD.X R13, RZ, RZ, R9, P1 ;  /* 0x000000ffff0d7224 */ /* 0x000fe200008e0609 */
[----:B------:R-:W-:-:S02]  /*1d1f0*/  IADD3.X R29, RZ, R9, RZ, P3, !PT ;  /* 0x00000009ff1d7210 */ /* 0x000fc40001ffe4ff */
[----:B------:R-:W-:Y:S02]  /*1d200*/  LOP3.LUT R4, R10, R97, RZ, 0x3c, !PT ;  /* 0x000000610a047212 */ /* 0x000fe400078e3cff */
[----:B------:R-:W-:Y:S02]  /*1d210*/  LOP3.LUT R6, R6, R31, RZ, 0x3c, !PT ;  /* 0x0000001f06067212 */ /* 0x000fe400078e3cff */
[----:B------:R-:W-:Y:S02]  /*1d220*/  MOV R30, R8 ;  /* 0x00000008001e7202 */ /* 0x000fe40000000f00 */
[----:B------:R-:W-:Y:S02]  /*1d230*/  F2FP.F16.F32.PACK_AB R8, R21, R20 ;  /* 0x000000141508723e */ /* 0x000fe400000000ff */
[----:B------:R-:W-:Y:S02]  /*1d240*/  F2FP.F16.F32.PACK_AB R9, R91, R90 ;  /* 0x0000005a5b09723e */ /* 0x000fe400000000ff */
[----:B------:R-:W-:-:S02]  /*1d250*/  F2FP.F16.F32.PACK_AB R10, R89, R88 ;  /* 0x00000058590a723e */ /* 0x000fc400000000ff */
[----:B------:R-:W-:Y:S01]  /*1d260*/  F2FP.F16.F32.PACK_AB R11, R93, R92 ;  /* 0x0000005c5d0b723e */ /* 0x000fe200000000ff */
[----:B------:R-:W-:Y:S01]  /*1d270*/  BAR.SYNC.DEFER_BLOCKING 0x1, 0x100 ;  /* 0x0044000000007b1d */ /* 0x000fe20000010000 */
[----:B------:R-:W-:Y:S02]  /*1d280*/  MOV R97, R4 ;  /* 0x0000000400617202 */ /* 0x000fe40000000f00 */
[----:B------:R-:W-:Y:S02]  /*1d290*/  MOV R98, R6 ;  /* 0x0000000600627202 */ /* 0x000fe40000000f00 */
[----:B------:R-:W-:Y:S02]  /*1d2a0*/  MOV R99, R12 ;  /* 0x0000000c00637202 */ /* 0x000fe40000000f00 */
[----:B------:R-:W-:Y:S02]  /*1d2b0*/  F2FP.F16.F32.PACK_AB R4, R33, R32 ;  /* 0x000000202104723e */ /* 0x000fe400000000ff */
[----:B------:R-:W-:-:S02]  /*1d2c0*/  F2FP.F16.F32.PACK_AB R5, R35, R34 ;  /* 0x000000222305723e */ /* 0x000fc400000000ff */
[----:B------:R-:W-:Y:S02]  /*1d2d0*/  F2FP.F16.F32.PACK_AB R6, R37, R36 ;  /* 0x000000242506723e */ /* 0x000fe400000000ff */
[----:B------:R-:W-:Y:S02]  /*1d2e0*/  F2FP.F16.F32.PACK_AB R7, R39, R38 ;  /* 0x000000262707723e */ /* 0x000fe400000000ff */
[----:B------:R-:W-:Y:S02]  /*1d2f0*/  MOV R96, R14 ;  /* 0x0000000e00607202 */ /* 0x000fe40000000f00 */
[----:B------:R-:W-:Y:S02]  /*1d300*/  MOV R100, R26 ;  /* 0x0000001a00647202 */ /* 0x000fe40000000f00 */
[----:B------:R-:W-:Y:S02]  /*1d310*/  MOV R101, R24 ;  /* 0x0000001800657202 */ /* 0x000fe40000000f00 */
[----:B------:R-:W-:Y:S01]  /*1d320*/  F2FP.F16.F32.PACK_AB R12, R49, R48 ;  /* 0x00000030310c723e */ /* 0x000fe200000000ff */
[----:B------:R3:W-:Y:S01]  /*1d330*/  STSM.16.M88.4 [R30], R8 ;  /* 0x000000081e007844 */ /* 0x0007e20000000200 */
[----:B------:R-:W-:-:S02]  /*1d340*/  F2FP.F16.F32.PACK_AB R13, R51, R50 ;  /* 0x00000032330d723e */ /* 0x000fc400000000ff */
[----:B------:R-:W-:Y:S02]  /*1d350*/  F2FP.F16.F32.PACK_AB R14, R53, R52 ;  /* 0x00000034350e723e */ /* 0x000fe400000000ff */
[----:B------:R-:W-:Y:S01]  /*1d360*/  F2FP.F16.F32.PACK_AB R15, R55, R54 ;  /* 0x00000036370f723e */ /* 0x000fe200000000ff */
[----:B------:R4:W-:Y:S01]  /*1d370*/  STSM.16.M88.4 [R99], R4 ;  /* 0x0000000463007844 */ /* 0x0009e20000000200 */
[----:B------:R-:W-:Y:S02]  /*1d380*/  F2FP.F16.F32.PACK_AB R24, R57, R56 ;  /* 0x000000383918723e */ /* 0x000fe400000000ff */
[----:B------:R-:W-:Y:S02]  /*1d390*/  F2FP.F16.F32.PACK_AB R25, R59, R58 ;  /* 0x0000003a3b19723e */ /* 0x000fe400000000ff */
[----:B------:R-:W-:Y:S02]  /*1d3a0*/  F2FP.F16.F32.PACK_AB R26, R61, R60 ;  /* 0x0000003c3d1a723e */ /* 0x000fe400000000ff */
[----:B------:R-:W-:-:S02]  /*1d3b0*/  F2FP.F16.F32.PACK_AB R27, R63, R62 ;  /* 0x0000003e3f1b723e */ /* 0x000fc400000000ff */
[----:B---3--:R-:W-:Y:S02]  /*1d3c0*/  F2FP.F16.F32.PACK_AB R8, R41, R40 ;  /* 0x000000282908723e */ /* 0x008fe400000000ff */
[----:B------:R-:W-:Y:S02]  /*1d3d0*/  F2FP.F16.F32.PACK_AB R9, R43, R42 ;  /* 0x0000002a2b09723e */ /* 0x000fe400000000ff */
[----:B------:R-:W-:Y:S02]  /*1d3e0*/  F2FP.F16.F32.PACK_AB R10, R45, R44 ;  /* 0x0000002c2d0a723e */ /* 0x000fe400000000ff */
[----:B------:R-:W-:Y:S02]  /*1d3f0*/  F2FP.F16.F32.PACK_AB R11, R47, R46 ;  /* 0x0000002e2f0b723e */ /* 0x000fe400000000ff */
[----:B------:R-:W-:Y:S02]  /*1d400*/  MOV R102, R28 ;  /* 0x0000001c00667202 */ /* 0x000fe40000000f00 */
[----:B------:R-:W-:-:S02]  /*1d410*/  F2FP.F16.F32.PACK_AB R28, R65, R64 ;  /* 0x00000040411c723e */ /* 0x000fc400000000ff */
[----:B------:R-:W-:Y:S02]  /*1d420*/  F2FP.F16.F32.PACK_AB R29, R67, R66 ;  /* 0x00000042431d723e */ /* 0x000fe400000000ff */
[----:B------:R-:W-:Y:S02]  /*1d430*/  F2FP.F16.F32.PACK_AB R30, R69, R68 ;  /* 0x00000044451e723e */ /* 0x000fe400000000ff */
[----:B------:R-:W-:Y:S01]  /*1d440*/  F2FP.F16.F32.PACK_AB R31, R71, R70 ;  /* 0x00000046471f723e */ /* 0x000fe200000000ff */
[----:B------:R-:W-:Y:S01]  /*1d450*/  STSM.16.M88.4 [R98], R8 ;  /* 0x0000000862007844 */ /* 0x000fe20000000200 */
[----:B----4-:R-:W-:Y:S02]  /*1d460*/  F2FP.F16.F32.PACK_AB R4, R73, R72 ;  /* 0x000000484904723e */ /* 0x010fe400000000ff */
[----:B------:R-:W-:Y:S02]  /*1d470*/  F2FP.F16.F32.PACK_AB R5, R75, R74 ;  /* 0x0000004a4b05723e */ /* 0x000fe400000000ff */
[----:B------:R-:W-:-:S02]  /*1d480*/  F2FP.F16.F32.PACK_AB R6, R77, R76 ;  /* 0x0000004c4d06723e */ /* 0x000fc400000000ff */
[----:B------:R-:W-:Y:S01]  /*1d490*/  F2FP.F16.F32.PACK_AB R7, R79, R78 ;  /* 0x0000004e4f07723e */ /* 0x000fe200000000ff */
[----:B------:R-:W-:Y:S04]  /*1d4a0*/  STSM.16.M88.4 [R97], R12 ;  /* 0x0000000c61007844 */ /* 0x000fe80000000200 */
[----:B------:R-:W-:Y:S01]  /*1d4b0*/  STSM.16.M88.4 [R96], R24 ;  /* 0x0000001860007844 */ /* 0x000fe20000000200 */
[----:B------:R-:W-:-:S03]  /*1d4c0*/  ISETP.GT.AND P2, PT, R103, 0x1, PT ;  /* 0x000000016700780c */ /* 0x000fc60003f44270 */
[----:B------:R-:W-:Y:S04]  /*1d4d0*/  STSM.16.M88.4 [R102], R28 ;  /* 0x0000001c66007844 */ /* 0x000fe80000000200 */
[----:B------:R3:W-:Y:S02]  /*1d4e0*/  STSM.16.M88.4 [R101], R4 ;  /* 0x0000000465007844 */ /* 0x0007e40000000200 */
[----:B---3--:R-:W-:-:S05]  /*1d4f0*/  IMAD.MOV.U32 R6, RZ, RZ, 0x9b8 ;  /* 0x000009b8ff067424 */ /* 0x008fca00078e00ff */
[----:B------:R-:W-:-:S04]  /*1d500*/  SEL R6, R6, 0x978, P2 ;  /* 0x0000097806067807 */ /* 0x000fc80001000000 */
[----:B------:R3:W4:Y:S08]  /*1d510*/  LDC.64 R26, c[0x0][R6+0x220] ;  /* 0x00008800061a7b82 */ /* 0x0007300000000a00 */
[----:B------:R3:W0:Y:S08]  /*1d520*/  LDC.64 R24, c[0x0][R6+0x218] ;  /* 0x0000860006187b82 */ /* 0x0006300000000a00 */
[----:B------:R3:W0:Y:S01]  /*1d530*/  LDC.64 R14, c[0x0][R6+0x228] ;  /* 0x00008a00060e7b82 */ /* 0x0006220000000a00 */
[----:B------:R-:W-:-:S02]  /*1d540*/  F2FP.F16.F32.PACK_AB R8, R81, R80 ;  /* 0x000000505108723e */ /* 0x000fc400000000ff */
[----:B------:R-:W-:Y:S02]  /*1d550*/  F2FP.F16.F32.PACK_AB R9, R83, R82 ;  /* 0x000000525309723e */ /* 0x000fe400000000ff */
[----:B------:R-:W-:Y:S02]  /*1d560*/  F2FP.F16.F32.PACK_AB R10, R85, R84 ;  /* 0x00000054550a723e */ /* 0x000fe400000000ff */
[----:B------:R-:W-:Y:S02]  /*1d570*/  F2FP.F16.F32.PACK_AB R11, R87, R86 ;  /* 0x00000056570b723e */ /* 0x000fe400000000ff */
[----:B------:R-:W-:-:S03]  /*1d580*/  ISETP.NE.U32.AND P3, PT, RZ, UR6, PT ;  /* 0x00000006ff007c0c */ /* 0x000fc6000bf65070 */
[----:B------:R1:W-:Y:S01]  /*1d590*/  STSM.16.M88.4 [R100], R8 ;  /* 0x0000000864007844 */ /* 0x0003e20000000200 */
[----:B------:R-:W-:Y:S01]  /*1d5a0*/  BAR.SYNC.DEFER_BLOCKING 0x1, 0x100 ;  /* 0x0044000000007b1d */ /* 0x000fe20000010000 */
[----:B------:R-:W-:Y:S02]  /*1d5b0*/  ISETP.NE.AND.EX P3, PT, RZ, UR7, PT, P3 ;  /* 0x00000007ff007c0c */ /* 0x000fe4000bf65330 */
[----:B------:R-:W-:Y:S02]  /*1d5c0*/  ISETP.NE.U32.AND P0, PT, RZ, UR4, PT ;  /* 0x00000004ff007c0c */ /* 0x000fe4000bf05070 */
[----:B------:R-:W-:-:S03]  /*1d5d0*/  IADD3 R98, P1, R107, UR4, RZ ;  /* 0x000000046b627c10 */ /* 0x000fc6000ff3e0ff */
[----:B-1----:R-:W1:Y:S01]  /*1d5e0*/  LDC R8, c[0x0][0xbe8] ;  /* 0x0002fa00ff087b82 */ /* 0x002e620000000800 */
[----:B------:R-:W-:Y:S02]  /*1d5f0*/  ISETP.NE.AND.EX P0, PT, RZ, UR5, PT, P0 ;  /* 0x00000005ff007c0c */ /* 0x000fe4000bf05300 */
[----:B------:R-:W-:Y:S01]  /*1d600*/  MOV R12, RZ ;  /* 0x000000ff000c7202 */ /* 0x000fe20000000f00 */
[----:B------:R-:W-:Y:S01]  /*1d610*/  ULDC.64 UR8, c[0x0][0x208] ;  /* 0x0000820000087ab9 */ /* 0x000fe20000000a00 */
[----:B--2---:R-:W-:-:S04]  /*1d620*/  SHF.L.U64.HI R104, R106, 0x2, R105 ;  /* 0x000000026a687819 */ /* 0x004fc80000010269 */
[C---:B------:R-:W-:Y:S02]  /*1d630*/  IADD3.X R99, R104.reuse, UR5, RZ, P1, !PT ;  /* 0x0000000568637c10 */ /* 0x040fe40008ffe4ff */
[----:B------:R-:W-:Y:S01]  /*1d640*/  @P3 IADD3 R96, P1, R107, UR6, RZ ;  /* 0x000000066b603c10 */ /* 0x000fe2000ff3e0ff */
[----:B------:R-:W-:Y:S02]  /*1d650*/  ULDC UR6, c[0x0][0xa88] ;  /* 0x0002a20000067ab9 */ /* 0x000fe40000000800 */
[----:B------:R-:W-:Y:S01]  /*1d660*/  IMAD.U32 R13, RZ, RZ, UR6 ;  /* 0x00000006ff0d7e24 */ /* 0x000fe2000f8e00ff */
[----:B------:R-:W-:Y:S01]  /*1d670*/  @P3 IADD3.X R97, R104, UR7, RZ, P1, !PT ;  /* 0x0000000768613c10 */ /* 0x000fe20008ffe4ff */
[----:B------:R3:W5:Y:S01]  /*1d680*/  @P0 LDG.E R12, desc[UR8][R98.64] ;  /* 0x00000008620c0981 */ /* 0x000762000c1e1900 */
[----:B-1----:R-:W-:-:S03]  /*1d690*/  ISETP.NE.AND P1, PT, R8, 0x1, PT ;  /* 0x000000010800780c */ /* 0x002fc60003f25270 */
[----:B------:R3:W5:Y:S01]  /*1d6a0*/  @P3 LDG.E R13, desc[UR8][R96.64] ;  /* 0x00000008600d3981 */ /* 0x000762000c1e1900 */
[----:B0---4-:R-:W-:Y:S09]  /*1d6b0*/  @P3 BRA `(.L_x_6863) ;  /* 0x0000000000143947 */ /* 0x011ff20003800000 */
[----:B------:R-:W-:Y:S05]  /*1d6c0*/  @!P0 BRA `(.L_x_6863) ;  /* 0x0000000000108947 */ /* 0x000fea0003800000 */
[----:B------:R-:W-:Y:S02]  /*1d6d0*/  ULDC.64 UR6, c[0x0][0x208] ;  /* 0x0000820000067ab9 */ /* 0x000fe40000000a00 */
[----:B------:R-:W2:Y:S04]  /*1d6e0*/  LDG.E R4, desc[UR6][R98.64] ;  /* 0x0000000662047981 */ /* 0x000ea8000c1e1900 */
[----:B-----5:R-:W2:Y:S02]  /*1d6f0*/  LDG.E R13, desc[UR6][R98.64+0x4] ;  /* 0x00000406620d7981 */ /* 0x020ea4000c1e1900 */
[----:B--2---:R-:W-:-:S07]  /*1d700*/  IMAD.IADD R13, R13, 0x1, -R4 ;  /* 0x000000010d0d7824 */ /* 0x004fce00078e0a04 */
.L_x_6863:
[----:B---3--:R-:W2:Y:S04]  /*1d710*/  LDL R98, [R1+0x58] ;  /* 0x0000580001627983 */ /* 0x008ea80000100800 */
[----:B------:R-:W3:Y:S04]  /*1d720*/  LDL R30, [R1+0x8c] ;  /* 0x00008c00011e7983 */ /* 0x000ee80000100800 */
[----:B------:R-:W3:Y:S04]  /*1d730*/  LDL R99, [R1+0x6c] ;  /* 0x00006c0001637983 */ /* 0x000ee80000100800 */
[----:B------:R-:W4:Y:S01]  /*1d740*/  LDL R96, [R1+0x74] ;  /* 0x0000740001607983 */ /* 0x000f220000100800 */
[----:B------:R-:W0:Y:S03]  /*1d750*/  LDC.64 R6, c[0x0][R6+0x210] ;  /* 0x0000840006067b82 */ /* 0x000e260000000a00 */
[----:B------:R-:W4:Y:S01]  /*1d760*/  LDL R101, [R1+0x88] ;  /* 0x0000880001657983 */ /* 0x000f220000100800 */
[----:B------:R-:W-:-:S04]  /*1d770*/  ISETP.NE.U32.AND P0, PT, RZ, UR4, PT ;  /* 0x00000004ff007c0c */ /* 0x000fc8000bf05070 */
[----:B------:R-:W1:Y:S01]  /*1d780*/  @P1 LDC R28, c[0x0][0xbec] ;  /* 0x0002fb00ff1c1b82 */ /* 0x000e620000000800 */
[----:B------:R-:W-:-:S04]  /*1d790*/  ISETP.NE.AND.EX P0, PT, RZ, UR5, PT, P0 ;  /* 0x00000005ff007c0c */ /* 0x000fc8000bf05300 */
[----:B------:R-:W-:-:S03]  /*1d7a0*/  SEL R10, R106, RZ, !P0 ;  /* 0x000000ff6a0a7207 */ /* 0x000fc60004000000 */
[----:B------:R-:W0:Y:S01]  /*1d7b0*/  @P1 LDC R31, c[0x0][0xbf0] ;  /* 0x0002fc00ff1f1b82 */ /* 0x000e220000000800 */
[----:B------:R-:W-:Y:S01]  /*1d7c0*/  SEL R9, R105, RZ, !P0 ;  /* 0x000000ff69097207 */ /* 0x000fe20004000000 */
[----:B------:R-:W-:-:S06]  /*1d7d0*/  IMAD R11, R27, R10, RZ ;  /* 0x0000000a1b0b7224 */ /* 0x000fcc00078e02ff */
[----:B------:R-:W1:Y:S01]  /*1d7e0*/  LDC.64 R4, c[0x0][0xba8] ;  /* 0x0002ea00ff047b82 */ /* 0x000e620000000a00 */
[----:B------:R-:W0:Y:S01]  /*1d7f0*/  S2R R102, SR_TID.X ;  /* 0x0000000000667919 */ /* 0x000e220000002100 */
[C---:B------:R-:W-:Y:S02]  /*1d800*/  IMAD R29, R26.reuse, R9, R11 ;  /* 0x000000091a1d7224 */ /* 0x040fe400078e020b */
[----:B------:R-:W-:-:S04]  /*1d810*/  IMAD.WIDE.U32 R26, R26, R10, RZ ;  /* 0x0000000a1a1a7225 */ /* 0x000fc800078e00ff */
[----:B------:R-:W-:Y:S01]  /*1d820*/  IMAD.IADD R29, R27, 0x1, R29 ;  /* 0x000000011b1d7824 */ /* 0x000fe200078e021d */
[----:B-1----:R-:W1:Y:S08]  /*1d830*/  @!P2 LDC R4, c[0x0][0xb50] ;  /* 0x0002d400ff04ab82 */ /* 0x002e700000000800 */
[----:B------:R-:W1:Y:S01]  /*1d840*/  @!P2 LDC R5, c[0x0][0xb54] ;  /* 0x0002d500ff05ab82 */ /* 0x000e620000000800 */
[----:B0-----:R-:W-:-:S05]  /*1d850*/  VIADD R102, R102, 0xffffff80 ;  /* 0xffffff8066667836 */ /* 0x001fca0000000000 */
[----:B------:R-:W-:-:S04]  /*1d860*/  SHF.R.S32.HI R100, RZ, 0x1f, R102 ;  /* 0x0000001fff647819 */ /* 0x000fc80000011466 */
[----:B------:R-:W-:-:S04]  /*1d870*/  LEA.HI R100, R100, R102, RZ, 0x7 ;  /* 0x0000006664647211 */ /* 0x000fc800078f38ff */
[----:B------:R-:W-:-:S05]  /*1d880*/  LOP3.LUT R100, R100, 0xffffff80, RZ, 0xc0, !PT ;  /* 0xffffff8064647812 */ /* 0x000fca00078ec0ff */
[----:B------:R-:W-:Y:S01]  /*1d890*/  IMAD.IADD R100, R102, 0x1, -R100 ;  /* 0x0000000166647824 */ /* 0x000fe200078e0a64 */
[----:B------:R-:W-:Y:S01]  /*1d8a0*/  ULDC.64 UR6, c[0x0][0x208] ;  /* 0x0000820000067ab9 */ /* 0x000fe20000000a00 */
[-C--:B--2---:R-:W-:Y:S02]  /*1d8b0*/  IMAD R11, R25, R98.reuse, RZ ;  /* 0x00000062190b7224 */ /* 0x084fe400078e02ff */
[----:B------:R-:W-:-:S04]  /*1d8c0*/  IMAD.WIDE.U32 R24, R24, R98, RZ ;  /* 0x0000006218187225 */ /* 0x000fc800078e00ff */
[----:B---3--:R-:W-:Y:S01]  /*1d8d0*/  IMAD R97, R99, 0x80, R30 ;  /* 0x0000008063617824 */ /* 0x008fe200078e021e */
[----:B-----5:R-:W-:-:S03]  /*1d8e0*/  IADD3 R26, P0, P3, R26, R24, R12 ;  /* 0x000000181a1a7210 */ /* 0x020fc60007b1e00c */
[----:B------:R-:W-:Y:S01]  /*1d8f0*/  @P1 IMAD.HI.U32 R24, R97, R28, RZ ;  /* 0x0000001c61181227 */ /* 0x000fe200078e00ff */
[----:B----4-:R-:W-:Y:S02]  /*1d900*/  SEL R9, R96, RZ, P2 ;  /* 0x000000ff60097207 */ /* 0x010fe40001000000 */
[----:B------:R-:W-:Y:S01]  /*1d910*/  IADD3 R30, R25, R11, RZ ;  /* 0x0000000b191e7210 */ /* 0x000fe20007ffe0ff */
[----:B------:R-:W-:Y:S01]  /*1d920*/  IMAD.MOV.U32 R25, RZ, RZ, R97 ;  /* 0x000000ffff197224 */ /* 0x000fe200078e0061 */
[----:B------:R-:W-:Y:S01]  /*1d930*/  @P1 SHF.R.U32.HI R25, RZ, R31, R24 ;  /* 0x0000001fff191219 */ /* 0x000fe20000011618 */
[-C--:B------:R-:W-:Y:S02]  /*1d940*/  IMAD R27, R15, R9.reuse, RZ ;  /* 0x000000090f1b7224 */ /* 0x080fe400078e02ff */
[----:B------:R-:W-:Y:S01]  /*1d950*/  IMAD.WIDE.U32 R14, R14, R9, RZ ;  /* 0x000000090e0e7225 */ /* 0x000fe200078e00ff */
[----:B------:R-:W-:-:S03]  /*1d960*/  SHF.R.S32.HI R11, RZ, 0x1f, R12 ;  /* 0x0000001fff0b7819 */ /* 0x000fc6000001140c */
[----:B------:R-:W-:Y:S01]  /*1d970*/  IMAD.MOV R9, RZ, RZ, -R25 ;  /* 0x000000ffff097224 */ /* 0x000fe200078e0a19 */
[----:B------:R-:W-:Y:S01]  /*1d980*/  IADD3.X R24, R29, R30, R11, P0, P3 ;  /* 0x0000001e1d187210 */ /* 0x000fe200007e640b */
[----:B------:R-:W-:Y:S02]  /*1d990*/  IMAD.IADD R27, R15, 0x1, R27 ;  /* 0x000000010f1b7824 */ /* 0x000fe400078e021b */
[----:B------:R-:W-:Y:S01]  /*1d9a0*/  IMAD R9, R8, R9, R97 ;  /* 0x0000000908097224 */ /* 0x000fe200078e0261 */
[----:B------:R-:W-:Y:S02]  /*1d9b0*/  IADD3 R14, P0, P3, R25, R26, R14 ;  /* 0x0000001a190e7210 */ /* 0x000fe40007b1e00e */
[----:B------:R-:W-:Y:S01]  /*1d9c0*/  SHF.R.S32.HI R15, RZ, 0x1f, R25 ;  /* 0x0000001fff0f7819 */ /* 0x000fe20000011419 */
[----:B------:R-:W-:Y:S01]  /*1d9d0*/  IMAD R7, R7, R9, RZ ;  /* 0x0000000907077224 */ /* 0x000fe200078e02ff */
[----:B------:R-:W-:Y:S02]  /*1d9e0*/  SHF.R.S32.HI R25, RZ, 0x1f, R9 ;  /* 0x0000001fff197819 */ /* 0x000fe40000011409 */
[----:B------:R-:W-:-:S03]  /*1d9f0*/  IADD3.X R15, R15, R24, R27, P0, P3 ;  /* 0x000000180f0f7210 */ /* 0x000fc600007e641b */
[C---:B------:R-:W-:Y:S02]  /*1da00*/  IMAD R25, R6.reuse, R25, R7 ;  /* 0x0000001906197224 */ /* 0x040fe400078e0207 */
[----:B------:R-:W-:-:S05]  /*1da10*/  IMAD.WIDE.U32 R6, R6, R9, R14 ;  /* 0x0000000906067225 */ /* 0x000fca00078e000e */
[----:B------:R-:W-:Y:S02]  /*1da20*/  IADD3 R7, R7, R25, RZ ;  /* 0x0000001907077210 */ /* 0x000fe40007ffe0ff */
[----:B-1----:R-:W-:-:S04]  /*1da30*/  LEA R24, P0, R6, R4, 0x2 ;  /* 0x0000000406187211 */ /* 0x002fc800078010ff */
[----:B------:R-:W-:Y:S01]  /*1da40*/  LEA.HI.X R7, R6, R5, R7, 0x2, P0 ;  /* 0x0000000506077211 */ /* 0x000fe200000f1407 */
[----:B------:R-:W-:Y:S01]  /*1da50*/  SHFL.IDX PT, R4, R24, RZ, 0x1c1f ;  /* 0x001c1fff18047589 */ /* 0x000fe200000e0000 */
[----:B------:R-:W-:-:S03]  /*1da60*/  IMAD R26, R99, 0x80, R101 ;  /* 0x00000080631a7824 */ /* 0x000fc600078e0265 */
[----:B------:R-:W0:Y:S04]  /*1da70*/  SHFL.IDX PT, R5, R7, RZ, 0x1c1f ;  /* 0x001c1fff07057589 */ /* 0x000e2800000e0000 */
[----:B------:R-:W-:Y:S04]  /*1da80*/  SHFL.IDX PT, R14, R24, 0x1, 0x1c1f ;  /* 0x003c1f00180e7f89 */ /* 0x000fe800000e0000 */
[----:B------:R-:W1:Y:S01]  /*1da90*/  SHFL.IDX PT, R15, R7, 0x1, 0x1c1f ;  /* 0x003c1f00070f7f89 */ /* 0x000e6200000e0000 */
[----:B------:R-:W-:Y:S01]  /*1daa0*/  IMAD R9, R13, R8, RZ ;  /* 0x000000080d097224 */ /* 0x000fe200078e02ff */
[----:B------:R-:W-:Y:S01]  /*1dab0*/  LOP3.LUT P0, RZ, R100, 0x3, RZ, 0xc0, !PT ;  /* 0x0000000364ff7812 */ /* 0x000fe2000780c0ff */
[----:B------:R-:W-:-:S03]  /*1dac0*/  VIADD R6, R26, 0x8 ;  /* 0x000000081a067836 */ /* 0x000fc60000000000 */
[-C--:B------:R-:W-:Y:S02]  /*1dad0*/  ISETP.GE.OR P3, PT, R26, R9.reuse, P0 ;  /* 0x000000091a00720c */ /* 0x080fe40000766670 */
[----:B------:R-:W-:-:S11]  /*1dae0*/  ISETP.GE.OR P0, PT, R6, R9, P0 ;  /* 0x000000090600720c */ /* 0x000fd60000706670 */
[----:B0-----:R0:W-:Y:S04]  /*1daf0*/  @!P3 ST.E desc[UR6][R4.64], R3 ;  /* 0x000000030400b985 */ /* 0x0011e8000c101906 */
[----:B-1----:R0:W-:Y:S01]  /*1db00*/  @!P0 ST.E desc[UR6][R14.64], R0 ;  /* 0x000000000e008985 */ /* 0x0021e2000c101906 */
[----:B------:R-:W-:Y:S05]  /*1db10*/  @P2 BRA `(.L_x_6864) ;  /* 0x0000000800d42947 */ /* 0x000fea0003800000 */
[----:B------:R-:W-:Y:S01]  /*1db20*/  SHF.L.U32 R100, R22, 0x6, RZ ;  /* 0x0000000616647819 */ /* 0x000fe200000006ff */
[----:B------:R-:W-:Y:S01]  /*1db30*/  ULDC.64 UR4, c[0x0][0x208] ;  /* 0x0000820000047ab9 */ /* 0x000fe20000000a00 */
[----:B------:R-:W1:Y:S03]  /*1db40*/  @P1 LDC R21, c[0x0][0xbf0] ;  /* 0x0002fc00ff151b82 */ /* 0x000e660000000800 */
[----:B0-----:R-:W-:Y:S02]  /*1db50*/  IMAD.IADD R3, R16, 0x1, R100 ;  /* 0x0000000110037824 */ /* 0x001fe400078e0264 */
[----:B------:R-:W0:Y:S02]  /*1db60*/  S2R R100, SR_TID.X ;  /* 0x0000000000647919 */ /* 0x000e240000002100 */
[----:B------:R-:W-:-:S03]  /*1db70*/  IMAD.WIDE R94, R3, 0x2, R94 ;  /* 0x00000002035e7825 */ /* 0x000fc600078e025e */
[C---:B------:R-:W-:Y:S02]  /*1db80*/  IADD3 R25, P5, R94.reuse, 0x1000, RZ ;  /* 0x000010005e197810 */ /* 0x040fe40007fbe0ff */
[----:B------:R-:W-:Y:S02]  /*1db90*/  IADD3 R29, P0, R94, 0x2000, RZ ;  /* 0x000020005e1d7810 */ /* 0x000fe40007f1e0ff */
[----:B------:R-:W-:Y:S02]  /*1dba0*/  LOP3.LUT R24, R25, 0x380, RZ, 0xc0, !PT ;  /* 0x0000038019187812 */ /* 0x000fe400078ec0ff */
[----:B------:R-:W-:Y:S02]  /*1dbb0*/  LOP3.LUT R28, R29, 0x380, RZ, 0xc0, !PT ;  /* 0x000003801d1c7812 */ /* 0x000fe400078ec0ff */
[----:B------:R-:W-:Y:S02]  /*1dbc0*/  SHF.R.U64 R24, R24, 0x3, RZ ;  /* 0x0000000318187819 */ /* 0x000fe400000012ff */
[----:B------:R-:W-:-:S02]  /*1dbd0*/  SHF.R.U64 R28, R28, 0x3, RZ ;  /* 0x000000031c1c7819 */ /* 0x000fc400000012ff */
[----:B------:R-:W-:Y:S01]  /*1dbe0*/  LOP3.LUT R24, R24, R25, RZ, 0x3c, !PT ;  /* 0x0000001918187212 */ /* 0x000fe200078e3cff */
[--C-:B------:R-:W-:Y:S01]  /*1dbf0*/  IMAD.X R25, RZ, RZ, R95.reuse, P5 ;  /* 0x000000ffff197224 */ /* 0x100fe200028e065f */
[----:B------:R-:W-:Y:S01]  /*1dc00*/  LOP3.LUT R28, R28, R29, RZ, 0x3c, !PT ;  /* 0x0000001d1c1c7212 */ /* 0x000fe200078e3cff */
[----:B------:R-:W-:Y:S01]  /*1dc10*/  IMAD.X R29, RZ, RZ, R95, P0 ;  /* 0x000000ffff1d7224 */ /* 0x000fe200000e065f */
[C---:B------:R-:W-:Y:S02]  /*1dc20*/  IADD3 R33, P2, R94.reuse, 0x3000, RZ ;  /* 0x000030005e217810 */ /* 0x040fe40007f5e0ff */
[C---:B------:R-:W-:Y:S01]  /*1dc30*/  IADD3 R37, P3, R94.reuse, 0x4000, RZ ;  /* 0x000040005e257810 */ /* 0x040fe20007f7e0ff */
[----:B------:R-:W5:Y:S01]  /*1dc40*/  LD.E.128 R24, desc[UR4][R24.64] ;  /* 0x0000000418187980 */ /* 0x000f62000c101d00 */
[C---:B------:R-:W-:Y:S02]  /*1dc50*/  IADD3 R41, P4, R94.reuse, 0x5000, RZ ;  /* 0x000050005e297810 */ /* 0x040fe40007f9e0ff */
[C---:B------:R-:W-:Y:S01]  /*1dc60*/  IADD3 R45, P5, R94.reuse, 0x6000, RZ ;  /* 0x000060005e2d7810 */ /* 0x040fe20007fbe0ff */
[----:B------:R-:W5:Y:S01]  /*1dc70*/  LD.E.128 R28, desc[UR4][R28.64] ;  /* 0x000000041c1c7980 */ /* 0x000f62000c101d00 */
[----:B------:R-:W-:-:S02]  /*1dc80*/  IADD3 R3, P0, R94, 0x7000, RZ ;  /* 0x000070005e037810 */ /* 0x000fc40007f1e0ff */
[----:B------:R-:W-:Y:S02]  /*1dc90*/  LOP3.LUT R32, R33, 0x380, RZ, 0xc0, !PT ;  /* 0x0000038021207812 */ /* 0x000fe400078ec0ff */
[----:B------:R-:W-:Y:S01]  /*1dca0*/  LOP3.LUT R36, R37, 0x380, RZ, 0xc0, !PT ;  /* 0x0000038025247812 */ /* 0x000fe200078ec0ff */
[----:B0-----:R-:W-:Y:S01]  /*1dcb0*/  VIADD R100, R100, 0xffffff80 ;  /* 0xffffff8064647836 */ /* 0x001fe20000000000 */
[----:B------:R-:W-:Y:S01]  /*1dcc0*/  LOP3.LUT R40, R41, 0x380, RZ, 0xc0, !PT ;  /* 0x0000038029287812 */ /* 0x000fe200078ec0ff */
[----:B------:R-:W-:Y:S01]  /*1dcd0*/  IMAD.X R49, RZ, RZ, R95, P0 ;  /* 0x000000ffff317224 */ /* 0x000fe200000e065f */
[----:B------:R-:W-:Y:S02]  /*1dce0*/  LOP3.LUT R44, R45, 0x380, RZ, 0xc0, !PT ;  /* 0x000003802d2c7812 */ /* 0x000fe400078ec0ff */
[----:B------:R-:W-:Y:S02]  /*1dcf0*/  LOP3.LUT R0, R3, 0x380, RZ, 0xc0, !PT ;  /* 0x0000038003007812 */ /* 0x000fe400078ec0ff */
[----:B------:R-:W-:-:S02]  /*1dd00*/  LOP3.LUT R5, R94, 0x380, RZ, 0xc0, !PT ;  /* 0x000003805e057812 */ /* 0x000fc400078ec0ff */
[----:B------:R-:W-:Y:S02]  /*1dd10*/  SHF.R.U64 R32, R32, 0x3, RZ ;  /* 0x0000000320207819 */ /* 0x000fe400000012ff */
[----:B------:R-:W-:Y:S02]  /*1dd20*/  SHF.R.U64 R36, R36, 0x3, RZ ;  /* 0x0000000324247819 */ /* 0x000fe400000012ff */
[----:B------:R-:W-:Y:S02]  /*1dd30*/  SHF.R.U64 R40, R40, 0x3, RZ ;  /* 0x0000000328287819 */ /* 0x000fe400000012ff */
[----:B------:R-:W-:Y:S02]  /*1dd40*/  SHF.R.U64 R44, R44, 0x3, RZ ;  /* 0x000000032c2c7819 */ /* 0x000fe400000012ff */
[----:B------:R-:W-:Y:S02]  /*1dd50*/  SHF.R.U64 R0, R0, 0x3, RZ ;  /* 0x0000000300007819 */ /* 0x000fe400000012ff */
[----:B------:R-:W-:-:S02]  /*1dd60*/  SHF.R.U64 R5, R5, 0x3, RZ ;  /* 0x0000000305057819 */ /* 0x000fc400000012ff */
[----:B------:R-:W-:Y:S01]  /*1dd70*/  LOP3.LUT R32, R32, R33, RZ, 0x3c, !PT ;  /* 0x0000002120207212 */ /* 0x000fe200078e3cff */
[--C-:B------:R-:W-:Y:S01]  /*1dd80*/  IMAD.X R33, RZ, RZ, R95.reuse, P2 ;  /* 0x000000ffff217224 */ /* 0x100fe200010e065f */
[----:B------:R-:W-:Y:S02]  /*1dd90*/  LOP3.LUT R36, R36, R37, RZ, 0x3c, !PT ;  /* 0x0000002524247212 */ /* 0x000fe400078e3cff */
[----:B------:R-:W-:Y:S01]  /*1dda0*/  LOP3.LUT R40, R40, R41, RZ, 0x3c, !PT ;  /* 0x0000002928287212 */ /* 0x000fe200078e3cff */
[--C-:B------:R-:W-:Y:S01]  /*1ddb0*/  IMAD.X R41, RZ, RZ, R95.reuse, P4 ;  /* 0x000000ffff297224 */ /* 0x100fe200020e065f */
[----:B------:R-:W-:Y:S01]  /*1ddc0*/  LOP3.LUT R44, R44, R45, RZ, 0x3c, !PT ;  /* 0x0000002d2c2c7212 */ /* 0x000fe200078e3cff */
[----:B------:R-:W-:Y:S01]  /*1ddd0*/  IMAD.X R45, RZ, RZ, R95, P5 ;  /* 0x000000ffff2d7224 */ /* 0x000fe200028e065f */
[----:B------:R-:W-:Y:S01]  /*1dde0*/  IADD3.X R37, RZ, R95, RZ, P3, !PT ;  /* 0x0000005fff257210 */ /* 0x000fe20001ffe4ff */
[----:B------:R-:W5:Y:S01]  /*1ddf0*/  LD.E.128 R32, desc[UR4][R32.64] ;  /* 0x0000000420207980 */ /* 0x000f62000c101d00 */
[----:B------:R-:W-:-:S02]  /*1de00*/  LOP3.LUT R48, R0, R3, RZ, 0x3c, !PT ;  /* 0x0000000300307212 */ /* 0x000fc400078e3cff */
[----:B------:R-:W-:Y:S01]  /*1de10*/  SHF.R.S32.HI R14, RZ, 0x1f, R100 ;  /* 0x0000001fff0e7819 */ /* 0x000fe20000011464 */
[----:B------:R-:W0:Y:S01]  /*1de20*/  @P1 LDC R3, c[0x0][0xbec] ;  /* 0x0002fb00ff031b82 */ /* 0x000e220000000800 */
[----:B------:R-:W-:Y:S01]  /*1de30*/  LOP3.LUT R94, R5, R94, RZ, 0x3c, !PT ;  /* 0x0000005e055e7212 */ /* 0x000fe200078e3cff */
[----:B------:R-:W5:Y:S01]  /*1de40*/  LD.E.128 R36, desc[UR4][R36.64] ;  /* 0x0000000424247980 */ /* 0x000f62000c101d00 */
[----:B------:R-:W-:-:S03]  /*1de50*/  LEA.HI R14, R14, R100, RZ, 0x3 ;  /* 0x000000640e0e7211 */ /* 0x000fc600078f18ff */
[----:B------:R2:W5:Y:S01]  /*1de60*/  LD.E.128 R4, desc[UR4][R94.64] ;  /* 0x000000045e047980 */ /* 0x000562000c101d00 */
[----:B------:R-:W-:-:S03]  /*1de70*/  LOP3.LUT R14, R14, 0xfffffff8, RZ, 0xc0, !PT ;  /* 0xfffffff80e0e7812 */ /* 0x000fc600078ec0ff */
[----:B------:R-:W5:Y:S04]  /*1de80*/  LD.E.128 R40, desc[UR4][R40.64] ;  /* 0x0000000428287980 */ /* 0x000f68000c101d00 */
[----:B------:R-:W5:Y:S04]  /*1de90*/  LD.E.128 R44, desc[UR4][R44.64] ;  /* 0x000000042c2c7980 */ /* 0x000f68000c101d00 */
[----:B------:R-:W5:Y:S01]  /*1dea0*/  LD.E.128 R48, desc[UR4][R48.64] ;  /* 0x0000000430307980 */ /* 0x000f62000c101d00 */
[----:B------:R-:W-:Y:S02]  /*1deb0*/  ULDC.64 UR4, c[0x0][0xaa0] ;  /* 0x0002a80000047ab9 */ /* 0x000fe40000000a00 */
[----:B------:R-:W-:Y:S01]  /*1dec0*/  IMAD R11, R11, UR4, RZ ;  /* 0x000000040b0b7c24 */ /* 0x000fe2000f8e02ff */
[----:B------:R-:W-:Y:S01]  /*1ded0*/  IADD3 R14, R100, -R14, RZ ;  /* 0x8000000e640e7210 */ /* 0x000fe20007ffe0ff */
[----:B------:R-:W-:Y:S01]  /*1dee0*/  @!PT LDS RZ, [RZ] ;  /* 0x00000000fffff984 */ /* 0x000fe20000000800 */
[----:B------:R-:W-:Y:S01]  /*1def0*/  @!PT LDS RZ, [RZ] ;  /* 0x00000000fffff984 */ /* 0x000fe20000000800 */
[----:B------:R-:W-:Y:S01]  /*1df00*/  @!PT LDS RZ, [RZ] ;  /* 0x00000000fffff984 */ /* 0x000fe20000000800 */
[----:B------:R-:W-:Y:S01]  /*1df10*/  @!PT LDS RZ, [RZ] ;  /* 0x00000000fffff984 */ /* 0x000fe20000000800 */
[----:B------:R3:W-:Y:S06]  /*1df20*/  MEMBAR.ALL.CTA ;  /* 0x0000000000007992 */ /* 0x0007ec0000008000 */
[----:B---3--:R-:W3:Y:S01]  /*1df30*/  FENCE.VIEW.ASYNC.S ;  /* 0x00000000000073c6 */ /* 0x008ee20000000000 */
[----:B------:R-:W-:-:S02]  /*1df40*/  IMAD R11, R12, UR5, R11 ;  /* 0x000000050c0b7c24 */ /* 0x000fc4000f8e020b */
[----:B------:R-:W-:Y:S01]  /*1df50*/  IMAD.WIDE.U32 R12, R12, UR4, RZ ;  /* 0x000000040c0c7c25 */ /* 0x000fe2000f8e00ff */
[----:B------:R-:W-:-:S03]  /*1df60*/  ULDC.64 UR4, c[0x0][0xae8] ;  /* 0x0002ba0000047ab9 */ /* 0x000fc60000000a00 */
[----:B------:R-:W-:Y:S02]  /*1df70*/  IMAD R0, R14, 0x20, R22 ;  /* 0x000000200e007824 */ /* 0x000fe400078e0216 */
[----:B------:R-:W-:Y:S02]  /*1df80*/  IMAD.IADD R13, R13, 0x1, R11 ;  /* 0x000000010d0d7824 */ /* 0x000fe400078e020b */
[----:B------:R-:W-:Y:S02]  /*1df90*/  IMAD R14, R99, 0x80, R0 ;  /* 0x00000080630e7824 */ /* 0x000fe400078e0200 */
[----:B------:R-:W-:Y:S01]  /*1dfa0*/  IMAD.WIDE.U32 R12, R98, UR4, R12 ;  /* 0x00000004620c7c25 */ /* 0x000fe2000f8e000c */
[----:B------:R-:W-:-:S03]  /*1dfb0*/  SHF.R.S32.HI R11, RZ, 0x1f, R10 ;  /* 0x0000001fff0b7819 */ /* 0x000fc6000001140a */
[----:B0-----:R-:W-:-:S04]  /*1dfc0*/  @P1 IMAD.HI.U32 R0, R14, R3, RZ ;  /* 0x000000030e001227 */ /* 0x001fc800078e00ff */
[----:B------:R-:W-:Y:S01]  /*1dfd0*/  IMAD R13, R98, UR5, R13 ;  /* 0x00000005620d7c24 */ /* 0x000fe2000f8e020d */
[----:B------:R-:W-:Y:S01]  /*1dfe0*/  ULDC.64 UR4, c[0x0][0xaf0] ;  /* 0x0002bc0000047ab9 */ /* 0x000fe20000000a00 */
[----:B------:R-:W-:Y:S01]  /*1dff0*/  IMAD.MOV.U32 R3, RZ, RZ, R14 ;  /* 0x000000ffff037224 */ /* 0x000fe200078e000e */
[----:B-1----:R-:W-:Y:S01]  /*1e000*/  @P1 SHF.R.U32.HI R3, RZ, R21, R0 ;  /* 0x00000015ff031219 */ /* 0x002fe20000011600 */
[----:B------:R-:W-:-:S03]  /*1e010*/  IMAD R11, R11, UR4, RZ ;  /* 0x000000040b0b7c24 */ /* 0x000fc6000f8e02ff */
[----:B------:R-:W-:Y:S01]  /*1e020*/  SHF.R.S32.HI R0, RZ, 0x1f, R3 ;  /* 0x0000001fff007819 */ /* 0x000fe20000011403 */
[C---:B------:R-:W-:Y:S02]  /*1e030*/  IMAD R15, R10.reuse, UR5, R11 ;  /* 0x000000050a0f7c24 */ /* 0x040fe4000f8e020b */
[----:B------:R-:W-:Y:S01]  /*1e040*/  IMAD.WIDE.U32 R10, R10, UR4, R12 ;  /* 0x000000040a0a7c25 */ /* 0x000fe2000f8e000c */
[----:B------:R-:W-:-:S03]  /*1e050*/  ULDC.64 UR4, c[0x0][0xae0] ;  /* 0x0002b80000047ab9 */ /* 0x000fc60000000a00 */
[----:B------:R-:W-:Y:S01]  /*1e060*/  IMAD.MOV R13, RZ, RZ, -R3 ;  /* 0x000000ffff0d7224 */ /* 0x000fe200078e0a03 */
[----:B------:R-:W-:Y:S01]  /*1e070*/  IADD3 R11, R11, R15, RZ ;  /* 0x0000000f0b0b7210 */ /* 0x000fe20007ffe0ff */
[----:B------:R-:W-:Y:S02]  /*1e080*/  IMAD R12, R0, UR4, RZ ;  /* 0x00000004000c7c24 */ /* 0x000fe4000f8e02ff */
[----:B------:R-:W-:Y:S02]  /*1e090*/  VIADD R0, R2, 0x34820 ;  /* 0x0003482002007836 */ /* 0x000fe40000000000 */
[----:B------:R-:W-:Y:S02]  /*1e0a0*/  IMAD R13, R8, R13, R14 ;  /* 0x0000000d080d7224 */ /* 0x000fe400078e020e */
[C---:B------:R-:W-:Y:S01]  /*1e0b0*/  IMAD R15, R3.reuse, UR5, R12 ;  /* 0x00000005030f7c24 */ /* 0x040fe2000f8e020c */
[----:B------:R-:W-:Y:S01]  /*1e0c0*/  PRMT R0, RZ, 0x654, R0 ;  /* 0x00000654ff007816 */ /* 0x000fe20000000000 */
[----:B------:R-:W-:Y:S01]  /*1e0d0*/  IMAD.WIDE.U32 R10, R3, UR4, R10 ;  /* 0x00000004030a7c25 */ /* 0x000fe2000f8e000a */
[----:B------:R-:W-:Y:S01]  /*1e0e0*/  SHF.R.S32.HI R3, RZ, 0x1f, R13 ;  /* 0x0000001fff037819 */ /* 0x000fe2000001140d */
[----:B------:R-:W-:Y:S01]  /*1e0f0*/  ULDC.64 UR4, c[0x0][0xad8] ;  /* 0x0002b60000047ab9 */ /* 0x000fe20000000a00 */
[----:B---3--:R0:W-:Y:S01]  /*1e100*/  SYNCS.ARRIVE.TRANS64.RED.A1T0 RZ, [R0+URZ], RZ ;  /* 0x000000ff00ff79a7 */ /* 0x0081e2000810043f */
[----:B------:R-:W-:-:S02]  /*1e110*/  IMAD.IADD R11, R11, 0x1, R15 ;  /* 0x000000010b0b7824 */ /* 0x000fc400078e020f */
[----:B------:R-:W-:-:S04]  /*1e120*/  IMAD.WIDE.U32 R10, R13, UR4, R10 ;  /* 0x000000040d0a7c25 */ /* 0x000fc8000f8e000a */
[----:B0-----:R-:W-:-:S04]  /*1e130*/  IMAD R0, R3, UR4, RZ ;  /* 0x0000000403007c24 */ /* 0x001fc8000f8e02ff */
[----:B------:R-:W-:Y:S01]  /*1e140*/  IMAD R13, R13, UR5, R0 ;  /* 0x000000050d0d7c24 */ /* 0x000fe2000f8e0200 */
[----:B------:R-:W-:Y:S02]  /*1e150*/  ULDC.64 UR4, c[0x0][0xa80] ;  /* 0x0002a00000047ab9 */ /* 0x000fe40000000a00 */
[----:B------:R-:W-:Y:S01]  /*1e160*/  LEA R3, P0, R10, UR4, 0x1 ;  /* 0x000000040a037c11 */ /* 0x000fe2000f8008ff */
[----:B------:R-:W-:Y:S01]  /*1e170*/  IMAD.IADD R11, R11, 0x1, R13 ;  /* 0x000000010b0b7824 */ /* 0x000fe200078e020d */
[----:B------:R-:W-:Y:S01]  /*1e180*/  UMOV UR4, 0xffffffff ;  /* 0xffffffff00047882 */ /* 0x000fe20000000000 */
[----:B------:R-:W-:-:S03]  /*1e190*/  LEA R20, R99, R22, 0x7 ;  /* 0x0000001663147211 */ /* 0x000fc600078e38ff */
[----:B------:R-:W-:Y:S02]  /*1e1a0*/  LEA.HI.X R8, R10, UR5, R11, 0x1, P0 ;  /* 0x000000050a087c11 */ /* 0x000fe400080f0c0b */
[----:B------:R-:W-:Y:S01]  /*1e1b0*/  SHF.R.S32.HI R21, RZ, 0x1f, R221 ;  /* 0x0000001fff157819 */ /* 0x000fe200000114dd */
[----:B--2---:R-:W-:Y:S06]  /*1e1c0*/  BRA.DIV UR4, `(.L_x_6865) ;  /* 0x000000a204ec7947 */ /* 0x004fec000b800000 */
[----:B------:R0:W1:Y:S04]  /*1e1d0*/  SHFL.IDX PT, R0, R8, RZ, 0x181f ;  /* 0x00181fff08007589 */ /* 0x00006800000e0000 */
[----:B------:R0:W2:Y:S02]  /*1e1e0*/  SHFL.IDX PT, R14, R3, RZ, 0x181f ;  /* 0x00181fff030e7589 */ /* 0x0000a400000e0000 */
.L_x_7076:
[----:B------:R-:W-:Y:S01]  /*1e1f0*/  ISETP.GE.AND P0, PT, R20, R9, PT ;  /* 0x000000091400720c */ /* 0x000fe20003f06270 */
[----:B------:R-:W-:-:S12]  /*1e200*/  BSSY B1, `(.L_x_6866) ;  /* 0x000000c000017945 */ /* 0x000fd80003800000 */
[----:B------:R-:W-:Y:S05]  /*1e210*/  @P0 BRA `(.L_x_6867) ;  /* 0x0000000000280947 */ /* 0x000fea0003800000 */
[----:B------:R-:W-:Y:S01]  /*1e220*/  ULDC UR4, c[0x0][0xac8] ;  /* 0x0002b20000047ab9 */ /* 0x000fe20000000800 */
[----:B------:R-:W-:Y:S01]  /*1e230*/  ULDC.64 UR6, c[0x0][0x208] ;  /* 0x0000820000067ab9 */ /* 0x000fe20000000a00 */
[----:B------:R-:W-:Y:S02]  /*1e240*/  ISETP.GE.AND P0, PT, R16, UR4, PT ;  /* 0x0000000410007c0c */ /* 0x000fe4000bf06270 */
[----:B------:R-:W-:-:S11]  /*1e250*/  ISETP.GE.AND P1, PT, R221, UR4, PT ;  /* 0x00000004dd007c0c */ /* 0x000fd6000bf26270 */
[CC--:B--2---:R-:W-:Y:S02]  /*1e260*/  @!P0 LEA R10, P2, R16.reuse, R14.reuse, 0x1 ;  /* 0x0000000e100a8211 */ /* 0x0c4fe400078408ff */
[C---:B------:R-:W-:Y:S02]  /*1e270*/  @!P1 LEA R14, P3, R221.reuse, R14, 0x1 ;  /* 0x0000000edd0e9211 */ /* 0x040fe400078608ff */
[-C--:B-1----:R-:W-:Y:S02]  /*1e280*/  @!P0 LEA.HI.X R11, R16, R0.reuse, R17, 0x1, P2 ;  /* 0x00000000100b8211 */ /* 0x082fe400010f0c11 */
[----:B------:R-:W-:-:S03]  /*1e290*/  @!P1 LEA.HI.X R15, R221, R0, R21, 0x1, P3 ;  /* 0x00000000dd0f9211 */ /* 0x000fc600018f0c15 */
[----:B-----5:R3:W-:Y:S04]  /*1e2a0*/  @!P0 ST.E.128 desc[UR6][R10.64], R4 ;  /* 0x000000040a008985 */ /* 0x0207e8000c101d06 */
[----:B------:R3:W-:Y:S02]  /*1e2b0*/  @!P1 ST.E.128 desc[UR6][R14.64], R36 ;  /* 0x000000240e009985 */ /* 0x0007e4000c101d06 */
.L_x_6867:
[----:B------:R-:W-:Y:S05]  /*1e2c0*/  BSYNC B1 ;  /* 0x0000000000017941 */ /* 0x000fea0003800000 */
.L_x_6866:
[----:B------:R-:W-:-:S03]  /*1e2d0*/  UMOV UR4, 0xffffffff ;  /* 0xffffffff00047882 */ /* 0x000fc60000000000 */
[----:B------:R-:W-:Y:S05]  /*1e2e0*/  BRA.DIV UR4, `(.L_x_6868) ;  /* 0x000000a204d87947 */ /* 0x000fea000b800000 */
[----:B-1----:R1:W4:Y:S04]  /*1e2f0*/  SHFL.IDX PT, R0, R8, 0x1, 0x181f ;  /* 0x00381f0008007f89 */ /* 0x00232800000e0000 */
[----:B--23--:R1:W2:Y:S02]  /*1e300*/  SHFL.IDX PT, R14, R3, 0x1, 0x181f ;  /* 0x00381f00030e7f89 */ /* 0x00c2a400000e0000 */
.L_x_7080:
[----:B-----5:R-:W-:Y:S01]  /*1e310*/  VIADD R4, R20, 0x20 ;  /* 0x0000002014047836 */ /* 0x020fe20000000000 */
[----:B------:R-:W-:Y:S04]  /*1e320*/  BSSY B1, `(.L_x_6869) ;  /* 0x000000d000017945 */ /* 0x000fe80003800000 */
[----:B------:R-:W-:-:S13]  /*1e330*/  ISETP.GE.AND P0, PT, R4, R9, PT ;  /* 0x000000090400720c */ /* 0x000fda0003f06270 */
[----:B------:R-:W-:Y:S05]  /*1e340*/  @P0 BRA `(.L_x_6870) ;  /* 0x0000000000280947 */ /* 0x000fea0003800000 */
[----:B------:R-:W-:Y:S01]  /*1e350*/  ULDC UR4, c[0x0][0xac8] ;  /* 0x0002b20000047ab9 */ /* 0x000fe20000000800 */
[----:B------:R-:W-:Y:S01]  /*1e360*/  ULDC.64 UR6, c[0x0][0x208] ;  /* 0x0000820000067ab9 */ /* 0x000fe20000000a00 */
[----:B------:R-:W-:Y:S02]  /*1e370*/  ISETP.GE.AND P2, PT, R16, UR4, PT ;  /* 0x0000000410007c0c */ /* 0x000fe4000bf46270 */
[----:B------:R-:W-:-:S11]  /*1e380*/  ISETP.GE.AND P3, PT, R221, UR4, PT ;  /* 0x00000004dd007c0c */ /* 0x000fd6000bf66270 */
[CC--:B--2---:R-:W-:Y:S02]  /*1e390*/  @!P2 LEA R4, P0, R16.reuse, R14.reuse, 0x1 ;  /* 0x0000000e1004a211 */ /* 0x0c4fe400078008ff */
[C---:B------:R-:W-:Y:S02]  /*1e3a0*/  @!P3 LEA R14, P1, R221.reuse, R14, 0x1 ;  /* 0x0000000edd0eb211 */ /* 0x040fe400078208ff */
[-C--:B----4-:R-:W-:Y:S02]  /*1e3b0*/  @!P2 LEA.HI.X R5, R16, R0.reuse, R17, 0x1, P0 ;  /* 0x000000001005a211 */ /* 0x090fe400000f0c11 */
[----:B------:R-:W-:-:S03]  /*1e3c0*/  @!P3 LEA.HI.X R15, R221, R0, R21, 0x1, P1 ;  /* 0x00000000dd0fb211 */ /* 0x000fc600008f0c15 */
[----:B------:R3:W-:Y:S04]  /*1e3d0*/  @!P2 ST.E.128 desc[UR6][R4.64], R24 ;  /* 0x000000180400a985 */ /* 0x0007e8000c101d06 */
[----:B------:R3:W-:Y:S02]  /*1e3e0*/  @!P3 ST.E.128 desc[UR6][R14.64], R40 ;  /* 0x000000280e00b985 */ /* 0x0007e4000c101d06 */
.L_x_6870:
[----:B------:R-:W-:Y:S05]  /*1e3f0*/  BSYNC B1 ;  /* 0x0000000000017941 */ /* 0x000fea0003800000 */
.L_x_6869:
[----:B------:R-:W-:-:S03]  /*1e400*/  UMOV UR4, 0xffffffff ;  /* 0xffffffff00047882 */ /* 0x000fc60000000000 */
[----:B------:R-:W-:Y:S05]  /*1e410*/  BRA.DIV UR4, `(.L_x_6871) ;  /* 0x000000a204d47947 */ /* 0x000fea000b800000 */
[----:B----4-:R4:W0:Y:S04]  /*1e420*/  SHFL.IDX PT, R0, R8, 0x2, 0x181f ;  /* 0x00581f0008007f89 */ /* 0x01082800000e0000 */
[----:B--23--:R4:W2:Y:S02]  /*1e430*/  SHFL.IDX PT, R14, R3, 0x2, 0x181f ;  /* 0x00581f00030e7f89 */ /* 0x00c8a400000e0000 */
.L_x_7084:
[----:B------:R-:W-:Y:S01]  /*1e440*/  VIADD R4, R20, 0x40 ;  /* 0x0000004014047836 */ /* 0x000fe20000000000 */
        /* <DEDUP_REMOVED lines=9> */
[-C--:B0-----:R-:W-:Y:S02]  /*1e4e0*/  @!P2 LEA.HI.X R5, R16, R0.reuse, R17, 0x1, P0 ;  /* 0x000000001005a211 */ /* 0x081fe400000f0c11 */
[----:B------:R-:W-:-:S03]  /*1e4f0*/  @!P3 LEA.HI.X R15, R221, R0, R21, 0x1, P1 ;  /* 0x00000000dd0fb211 */ /* 0x000fc600008f0c15 */
[----:B------:R3:W-:Y:S04]  /*1e500*/  @!P2 ST.E.128 desc[UR6][R4.64], R28 ;  /* 0x0000001c0400a985 */ /* 0x0007e8000c101d06 */
[----:B------:R3:W-:Y:S02]  /*1e510*/  @!P3 ST.E.128 desc[UR6][R14.64], R44 ;  /* 0x0000002c0e00b985 */ /* 0x0007e4000c101d06 */
.L_x_6873:
[----:B------:R-:W-:Y:S05]  /*1e520*/  BSYNC B1 ;  /* 0x0000000000017941 */ /* 0x000fea0003800000 */
.L_x_6872:
[----:B------:R-:W-:-:S03]  /*1e530*/  UMOV UR4, 0xffffffff ;  /* 0xffffffff00047882 */ /* 0x000fc60000000000 */
[----:B------:R-:W-:Y:S05]  /*1e540*/  BRA.DIV UR4, `(.L_x_6874) ;  /* 0x000000a204d07947 */ /* 0x000fea000b800000 */
[----:B0-----:R0:W0:Y:S04]  /*1e550*/  SHFL.IDX PT, R0, R8, 0x3, 0x181f ;  /* 0x00781f0008007f89 */ /* 0x00102800000e0000 */
[----:B--23--:R2:W3:Y:S02]  /*1e560*/  SHFL.IDX PT, R14, R3, 0x3, 0x181f ;  /* 0x00781f00030e7f89 */ /* 0x00c4e400000e0000 */
.L_x_7088:
[----:B------:R-:W-:-:S05]  /*1e570*/  VIADD R4, R20, 0x60 ;  /* 0x0000006014047836 */ /* 0x000fca0000000000 */
[----:B------:R-:W-:-:S13]  /*1e580*/  ISETP.GE.AND P0, PT, R4, R9, PT ;  /* 0x000000090400720c */ /* 0x000fda0003f06270 */
[----:B------:R-:W-:Y:S05]  /*1e590*/  @P0 BRA `(.L_x_6875) ;  /* 0x0000001c000c0947 */ /* 0x000fea0003800000 */
[----:B------:R-:W-:Y:S01]  /*1e5a0*/  ULDC UR4, c[0x0][0xac8] ;  /* 0x0002b20000047ab9 */ /* 0x000fe20000000800 */
[----:B------:R-:W-:Y:S01]  /*1e5b0*/  ULDC.64 UR6, c[0x0][0x208] ;  /* 0x0000820000067ab9 */ /* 0x000fe20000000a00 */
[----:B------:R-:W-:-:S13]  /*1e5c0*/  ISETP.GE.AND P1, PT, R16, UR4, PT ;  /* 0x0000000410007c0c */ /* 0x000fda000bf26270 */
[----:B---3--:R-:W-:-:S04]  /*1e5d0*/  @!P1 LEA R4, P0, R16, R14, 0x1 ;  /* 0x0000000e10049211 */ /* 0x008fc800078008ff */
[----:B0-----:R-:W-:Y:S02]  /*1e5e0*/  @!P1 LEA.HI.X R5, R16, R0, R17, 0x1, P0 ;  /* 0x0000000010059211 */ /* 0x001fe400000f0c11 */
[----:B------:R-:W-:-:S03]  /*1e5f0*/  ISETP.GE.AND P0, PT, R221, UR4, PT ;  /* 0x00000004dd007c0c */ /* 0x000fc6000bf06270 */
[----:B------:R0:W-:Y:S10]  /*1e600*/  @!P1 ST.E.128 desc[UR6][R4.64], R32 ;  /* 0x0000002004009985 */ /* 0x0001f4000c101d06 */
[----:B------:R-:W-:Y:S05]  /*1e610*/  @P0 BRA `(.L_x_6875) ;  /* 0x0000001800ec0947 */ /* 0x000fea0003800000 */
[----:B------:R-:W-:Y:S01]  /*1e620*/  LEA R14, P0, R221, R14, 0x1 ;  /* 0x0000000edd0e7211 */ /* 0x000fe200078008ff */
[----:B------:R-:W-:-:S03]  /*1e630*/  ULDC.64 UR4, c[0x0][0x208] ;  /* 0x0000820000047ab9 */ /* 0x000fc60000000a00 */
[----:B------:R-:W-:-:S05]  /*1e640*/  LEA.HI.X R15, R221, R0, R21, 0x1, P0 ;  /* 0x00000000dd0f7211 */ /* 0x000fca00000f0c15 */
[----:B------:R3:W-:Y:S01]  /*1e650*/  ST.E.128 desc[UR4][R14.64], R48 ;  /* 0x000000300e007985 */ /* 0x0007e2000c101d04 */
[----:B------:R-:W-:Y:S05]  /*1e660*/  BRA `(.L_x_6875) ;  /* 0x0000001800d87947 */ /* 0x000fea0003800000 */
.L_x_6864:
[----:B------:R-:W2:Y:S01]  /*1e670*/  LDL R120, [R1+0x34] ;  /* 0x0000340001787983 */ /* 0x000ea20000100800 */
[----:B0-----:R-:W0:Y:S01]  /*1e680*/  @P1 LDC R0, c[0x0][0xbec] ;  /* 0x0002fb00ff001b82 */ /* 0x001e220000000800 */
[----:B------:R-:W-:Y:S01]  /*1e690*/  ULDC.64 UR4, c[0x0][0xb08] ;  /* 0x0002c20000047ab9 */ /* 0x000fe20000000a00 */
[----:B------:R-:W-:Y:S01]  /*1e6a0*/  SHF.R.S32.HI R3, RZ, 0x1f, R10 ;  /* 0x0000001fff037819 */ /* 0x000fe2000001140a */
[----:B------:R-:W-:Y:S01]  /*1e6b0*/  IMAD R11, R11, UR4, RZ ;  /* 0x000000040b0b7c24 */ /* 0x000fe2000f8e02ff */
[----:B------:R-:W-:Y:S01]  /*1e6c0*/  ULDC.64 UR6, c[0x0][0xb30] ;  /* 0x0002cc0000067ab9 */ /* 0x000fe20000000a00 */
[----:B------:R-:W-:-:S03]  /*1e6d0*/  IMAD.WIDE.U32 R4, R12, UR4, RZ ;  /* 0x000000040c047c25 */ /* 0x000fc6000f8e00ff */
[----:B------:R-:W1:Y:S01]  /*1e6e0*/  @P1 LDC R13, c[0x0][0xbf0] ;  /* 0x0002fc00ff0d1b82 */ /* 0x000e620000000800 */
[----:B------:R-:W-:Y:S01]  /*1e6f0*/  IMAD R11, R12, UR5, R11 ;  /* 0x000000050c0b7c24 */ /* 0x000fe2000f8e020b */
[----:B------:R-:W-:-:S03]  /*1e700*/  ULDC.64 UR4, c[0x0][0xb38] ;  /* 0x0002ce0000047ab9 */ /* 0x000fc60000000a00 */
[----:B------:R-:W-:Y:S02]  /*1e710*/  IMAD.IADD R5, R5, 0x1, R11 ;  /* 0x0000000105057824 */ /* 0x000fe400078e020b */
[----:B------:R-:W-:-:S04]  /*1e720*/  IMAD.WIDE.U32 R4, R98, UR4, R4 ;  /* 0x0000000462047c25 */ /* 0x000fc8000f8e0004 */
[----:B------:R-:W-:Y:S01]  /*1e730*/  IMAD R5, R98, UR5, R5 ;  /* 0x0000000562057c24 */ /* 0x000fe2000f8e0205 */
[----:B------:R-:W-:Y:S02]  /*1e740*/  ULDC.64 UR4, c[0x0][0xb40] ;  /* 0x0002d00000047ab9 */ /* 0x000fe40000000a00 */
[----:B------:R-:W-:Y:S02]  /*1e750*/  IMAD R3, R3, UR4, RZ ;  /* 0x0000000403037c24 */ /* 0x000fe4000f8e02ff */
[----:B0-----:R-:W-:-:S04]  /*1e760*/  @P1 IMAD.HI.U32 R0, R97, R0, RZ ;  /* 0x0000000061001227 */ /* 0x001fc800078e00ff */
[C---:B------:R-:W-:Y:S01]  /*1e770*/  IMAD R7, R10.reuse, UR5, R3 ;  /* 0x000000050a077c24 */ /* 0x040fe2000f8e0203 */
[----:B------:R-:W-:Y:S01]  /*1e780*/  MOV R3, R97 ;  /* 0x0000006100037202 */ /* 0x000fe20000000f00 */
[----:B------:R-:W-:Y:S01]  /*1e790*/  IMAD.WIDE.U32 R10, R10, UR4, R4 ;  /* 0x000000040a0a7c25 */ /* 0x000fe2000f8e0004 */
[----:B-1----:R-:W-:Y:S01]  /*1e7a0*/  @P1 SHF.R.U32.HI R3, RZ, R13, R0 ;  /* 0x0000000dff031219 */ /* 0x002fe20000011600 */
[----:B------:R-:W-:Y:S02]  /*1e7b0*/  ULDC.64 UR4, c[0x0][0xb48] ;  /* 0x0002d20000047ab9 */ /* 0x000fe40000000a00 */
[----:B------:R-:W-:Y:S01]  /*1e7c0*/  IMAD.IADD R11, R11, 0x1, R7 ;  /* 0x000000010b0b7824 */ /* 0x000fe200078e0207 */
[--C-:B------:R-:W-:Y:S01]  /*1e7d0*/  SHF.R.S32.HI R0, RZ, 0x1f, R3.reuse ;  /* 0x0000001fff007819 */ /* 0x100fe20000011403 */
[----:B------:R-:W-:Y:S02]  /*1e7e0*/  IMAD.MOV R7, RZ, RZ, -R3 ;  /* 0x000000ffff077224 */ /* 0x000fe400078e0a03 */
[----:B------:R-:W-:-:S04]  /*1e7f0*/  IMAD.WIDE.U32 R4, R96, UR4, R10 ;  /* 0x0000000460047c25 */ /* 0x000fc8000f8e000a */
        /* <DEDUP_REMOVED lines=9> */
[----:B------:R-:W-:Y:S02]  /*1e890*/  VIADD R8, R2, 0x34820 ;  /* 0x0003482002087836 */ /* 0x000fe40000000000 */
[C---:B------:R-:W-:Y:S02]  /*1e8a0*/  IMAD R3, R7.reuse, UR5, R0 ;  /* 0x0000000507037c24 */ /* 0x040fe4000f8e0200 */
[----:B------:R-:W-:Y:S01]  /*1e8b0*/  IMAD.WIDE.U32 R4, R7, UR4, R4 ;  /* 0x0000000407047c25 */ /* 0x000fe2000f8e0004 */
[----:B------:R-:W-:Y:S01]  /*1e8c0*/  ULDC.64 UR4, c[0x0][0xb00] ;  /* 0x0002c00000047ab9 */ /* 0x000fe20000000a00 */
[----:B------:R-:W-:-:S03]  /*1e8d0*/  PRMT R8, RZ, 0x654, R8 ;  /* 0x00000654ff087816 */ /* 0x000fc60000000008 */
[----:B------:R-:W-:Y:S01]  /*1e8e0*/  IADD3 R3, R5, R3, RZ ;  /* 0x0000000305037210 */ /* 0x000fe20007ffe0ff */
[----:B------:R0:W-:Y:S01]  /*1e8f0*/  SYNCS.ARRIVE.TRANS64.RED.A1T0 RZ, [R8+URZ], RZ ;  /* 0x000000ff08ff79a7 */ /* 0x0001e2000810043f */
[----:B------:R-:W-:Y:S01]  /*1e900*/  LEA R0, P0, R4, UR4, 0x2 ;  /* 0x0000000404007c11 */ /* 0x000fe2000f8010ff */
[----:B------:R-:W-:-:S03]  /*1e910*/  UMOV UR4, 0xffffffff ;  /* 0xffffffff00047882 */ /* 0x000fc60000000000 */
[----:B------:R-:W-:Y:S01]  /*1e920*/  LEA.HI.X R4, R4, UR5, R3, 0x2, P0 ;  /* 0x0000000504047c11 */ /* 0x000fe200080f1403 */
[C---:B--2---:R-:W-:Y:S01]  /*1e930*/  VIADD R30, R120.reuse, 0x20 ;  /* 0x00000020781e7836 */ /* 0x044fe20000000000 */
[C---:B------:R-:W-:Y:S01]  /*1e940*/  IADD3 R100, R120.reuse, 0x40, RZ ;  /* 0x0000004078647810 */ /* 0x040fe20007ffe0ff */
[C---:B------:R-:W-:Y:S01]  /*1e950*/  VIADD R94, R120.reuse, 0x28 ;  /* 0x00000028785e7836 */ /* 0x040fe20000000000 */
[C---:B------:R-:W-:Y:S01]  /*1e960*/  IADD3 R109, R120.reuse, 0x68, RZ ;  /* 0x00000068786d7810 */ /* 0x040fe20007ffe0ff */
[C---:B------:R-:W-:Y:S01]  /*1e970*/  VIADD R96, R120.reuse, 0x30 ;  /* 0x0000003078607836 */ /* 0x040fe20000000000 */
[C---:B------:R-:W-:Y:S01]  /*1e980*/  IADD3 R117, R120.reuse, 0x18, RZ ;  /* 0x0000001878757810 */ /* 0x040fe20007ffe0ff */
        /* <DEDUP_REMOVED lines=20> */
[----:B0-----:R-:W-:Y:S02]  /*1ead0*/  SHF.R.S32.HI R8, RZ, 0x1f, R7 ;  /* 0x0000001fff087819 */ /* 0x001fe40000011407 */
[----:B------:R-:W-:-:S02]  /*1eae0*/  SHF.R.S32.HI R116, RZ, 0x1f, R115 ;  /* 0x0000001fff747819 */ /* 0x000fc40000011473 */
[----:B------:R-:W-:Y:S02]  /*1eaf0*/  SHF.R.S32.HI R118, RZ, 0x1f, R117 ;  /* 0x0000001fff767819 */ /* 0x000fe40000011475 */
[----:B------:R-:W-:Y:S01]  /*1eb00*/  SHF.R.S32.HI R119, RZ, 0x1f, R104 ;  /* 0x0000001fff777819 */ /* 0x000fe20000011468 */
[----:B------:R-:W-:Y:S06]  /*1eb10*/  BRA.DIV UR4, `(.L_x_6876) ;  /* 0x0000009e04a47947 */ /* 0x000fec000b800000 */
[----:B------:R0:W1:Y:S04]  /*1eb20*/  SHFL.IDX PT, R3, R4, RZ, 0x1c1f ;  /* 0x001c1fff04037589 */ /* 0x00006800000e0000 */
[----:B------:R0:W2:Y:S02]  /*1eb30*/  SHFL.IDX PT, R14, R0, RZ, 0x1c1f ;  /* 0x001c1fff000e7589 */ /* 0x0000a400000e0000 */
.L_x_7091:
[----:B------:R-:W-:Y:S01]  /*1eb40*/  ISETP.GE.AND P0, PT, R26, R9, PT ;  /* 0x000000091a00720c */ /* 0x000fe20003f06270 */
[----:B------:R-:W-:-:S12]  /*1eb50*/  BSSY B1, `(.L_x_6877) ;  /* 0x0000044000017945 */ /* 0x000fd80003800000 */
[----:B------:R-:W-:Y:S05]  /*1eb60*/  @P0 BRA `(.L_x_6878) ;  /* 0x0000000400080947 */ /* 0x000fea0003800000 */
[----:B------:R-:W-:Y:S01]  /*1eb70*/  ULDC UR4, c[0x0][0xac8] ;  /* 0x0002b20000047ab9 */ /* 0x000fe20000000800 */
[----:B------:R-:W-:Y:S01]  /*1eb80*/  ULDC.64 UR6, c[0x0][0x208] ;  /* 0x0000820000067ab9 */ /* 0x000fe20000000a00 */
[----:B------:R-:W-:Y:S02]  /*1eb90*/  ISETP.GE.AND P0, PT, R120, UR4, PT ;  /* 0x0000000478007c0c */ /* 0x000fe4000bf06270 */
[----:B------:R-:W-:Y:S02]  /*1eba0*/  ISETP.GE.AND P2, PT, R7, UR4, PT ;  /* 0x0000000407007c0c */ /* 0x000fe4000bf46270 */
[----:B------:R-:W-:Y:S02]  /*1ebb0*/  ISETP.GE.AND P3, PT, R115, UR4, PT ;  /* 0x0000000473007c0c */ /* 0x000fe4000bf66270 */
[----:B------:R-:W-:-:S07]  /*1ebc0*/  ISETP.GE.AND P1, PT, R117, UR4, PT ;  /* 0x0000000475007c0c */ /* 0x000fce000bf26270 */
[----:B-1----:R-:W-:Y:S02]  /*1ebd0*/  @!P0 IMAD.MOV.U32 R15, RZ, RZ, R3 ;  /* 0x000000ffff0f8224 */ /* 0x002fe400078e0003 */
[----:B--2---:R-:W-:Y:S01]  /*1ebe0*/  @!P2 LEA R10, P4, R7, R14, 0x2 ;  /* 0x0000000e070aa211 */ /* 0x004fe200078810ff */
[----:B------:R-:W-:-:S03]  /*1ebf0*/  @!P0 IMAD.WIDE R12, R120, 0x4, R14 ;  /* 0x00000004780c8825 */ /* 0x000fc600078e020e */
[-C--:B------:R-:W-:Y:S02]  /*1ec00*/  @!P2 LEA.HI.X R11, R7, R3.reuse, R8, 0x2, P4 ;  /* 0x00000003070ba211 */ /* 0x080fe400020f1408 */
[-C--:B------:R-:W-:Y:S01]  /*1ec10*/  @!P3 LEA R24, P4, R115, R14.reuse, 0x2 ;  /* 0x0000000e7318b211 */ /* 0x080fe200078810ff */
[----:B------:R1:W-:Y:S01]  /*1ec20*/  @!P0 ST.E.64 desc[UR6][R12.64], R20 ;  /* 0x000000140c008985 */ /* 0x0003e2000c101b06 */
[----:B------:R-:W-:Y:S02]  /*1ec30*/  ISETP.GE.AND P0, PT, R30, UR4, PT ;  /* 0x000000041e007c0c */ /* 0x000fe4000bf06270 */
[----:B------:R-:W-:Y:S01]  /*1ec40*/  @!P1 LEA R26, P5, R117, R14, 0x2 ;  /* 0x0000000e751a9211 */ /* 0x000fe200078a10ff */
[----:B------:R2:W-:Y:S01]  /*1ec50*/  @!P2 ST.E.64 desc[UR6][R10.64], R88 ;  /* 0x000000580a00a985 */ /* 0x0005e2000c101b06 */
[----:B------:R-:W-:Y:S02]  /*1ec60*/  ISETP.GE.AND P2, PT, R94, UR4, PT ;  /* 0x000000045e007c0c */ /* 0x000fe4000bf46270 */
[----:B------:R-:W-:-:S02]  /*1ec70*/  @!P3 LEA.HI.X R25, R115, R3, R116, 0x2, P4 ;  /* 0x000000037319b211 */ /* 0x000fc400020f1474 */
[----:B------:R-:W-:Y:S02]  /*1ec80*/  @!P1 LEA.HI.X R27, R117, R3, R118, 0x2, P5 ;  /* 0x00000003751b9211 */ /* 0x000fe400028f1476 */
[----:B------:R-:W-:Y:S01]  /*1ec90*/  ISETP.GE.AND P4, PT, R96, UR4, PT ;  /* 0x0000000460007c0c */ /* 0x000fe2000bf86270 */
[----:B------:R3:W-:Y:S02]  /*1eca0*/  @!P3 ST.E.64 desc[UR6][R24.64], R32 ;  /* 0x000000201800b985 */ /* 0x0007e4000c101b06 */
[-C--:B------:R-:W-:Y:S02]  /*1ecb0*/  @!P0 LEA R28, P3, R30, R14.reuse, 0x2 ;  /* 0x0000000e1e1c8211 */ /* 0x080fe400078610ff */
[----:B------:R4:W-:Y:S01]  /*1ecc0*/  @!P1 ST.E.64 desc[UR6][R26.64], R36 ;  /* 0x000000241a009985 */ /* 0x0009e2000c101b06 */
[----:B------:R-:W-:Y:S02]  /*1ecd0*/  ISETP.GE.AND P1, PT, R98, UR4, PT ;  /* 0x0000000462007c0c */ /* 0x000fe4000bf26270 */
[----:B-1----:R-:W-:-:S02]  /*1ece0*/  @!P2 LEA R12, P5, R94, R14, 0x2 ;  /* 0x0000000e5e0ca211 */ /* 0x002fc400078a10ff */
[-C--:B------:R-:W-:Y:S02]  /*1ecf0*/  @!P0 LEA.HI.X R29, R30, R3.reuse, R31, 0x2, P3 ;  /* 0x000000031e1d8211 */ /* 0x080fe400018f141f */
[----:B------:R-:W-:Y:S02]  /*1ed00*/  @!P2 LEA.HI.X R13, R94, R3, R95, 0x2, P5 ;  /* 0x000000035e0da211 */ /* 0x000fe400028f145f */
[----:B------:R-:W-:Y:S01]  /*1ed10*/  ISETP.GE.AND P3, PT, R100, UR4, PT ;  /* 0x0000000464007c0c */ /* 0x000fe2000bf66270 */
[----:B------:R-:W-:Y:S01]  /*1ed20*/  @!P0 ST.E.64 desc[UR6][R28.64], R40 ;  /* 0x000000281c008985 */ /* 0x000fe2000c101b06 */
[----:B--2---:R-:W-:-:S03]  /*1ed30*/  @!P4 LEA R10, P0, R96, R14, 0x2 ;  /* 0x0000000e600ac211 */ /* 0x004fc600078010ff */
[----:B------:R1:W-:Y:S01]  /*1ed40*/  @!P2 ST.E.64 desc[UR6][R12.64], R44 ;  /* 0x0000002c0c00a985 */ /* 0x0003e2000c101b06 */
[-C--:B------:R-:W-:Y:S02]  /*1ed50*/  @!P1 LEA R20, P5, R98, R14.reuse, 0x2 ;  /* 0x0000000e62149211 */ /* 0x080fe400078a10ff */
[----:B------:R-:W-:Y:S02]  /*1ed60*/  ISETP.GE.AND P2, PT, R102, UR4, PT ;  /* 0x0000000466007c0c */ /* 0x000fe4000bf46270 */
[-C--:B------:R-:W-:Y:S02]  /*1ed70*/  @!P4 LEA.HI.X R11, R96, R3.reuse, R97, 0x2, P0 ;  /* 0x00000003600bc211 */ /* 0x080fe400000f1461 */
[----:B------:R-:W-:Y:S02]  /*1ed80*/  ISETP.GE.AND P0, PT, R104, UR4, PT ;  /* 0x0000000468007c0c */ /* 0x000fe4000bf06270 */
[----:B------:R-:W-:Y:S01]  /*1ed90*/  @!P1 LEA.HI.X R21, R98, R3, R99, 0x2, P5 ;  /* 0x0000000362159211 */ /* 0x000fe200028f1463 */
[----:B------:R2:W-:Y:S01]  /*1eda0*/  @!P4 ST.E.64 desc[UR6][R10.64], R48 ;  /* 0x000000300a00c985 */ /* 0x0005e2000c101b06 */
[----:B---3--:R-:W-:-:S03]  /*1edb0*/  @!P3 LEA R24, P5, R100, R14, 0x2 ;  /* 0x0000000e6418b211 */ /* 0x008fc600078a10ff */
[----:B------:R3:W-:Y:S01]  /*1edc0*/  @!P1 ST.E.64 desc[UR6][R20.64], R52 ;  /* 0x0000003414009985 */ /* 0x0007e2000c101b06 */
[----:B------:R-:W-:Y:S02]  /*1edd0*/  ISETP.GE.AND P1, PT, R105, UR4, PT ;  /* 0x0000000469007c0c */ /* 0x000fe4000bf26270 */
[-C--:B------:R-:W-:Y:S02]  /*1ede0*/  @!P3 LEA.HI.X R25, R100, R3.reuse, R101, 0x2, P5 ;  /* 0x000000036419b211 */ /* 0x080fe400028f1465 */
[-C--:B----4-:R-:W-:Y:S02]  /*1edf0*/  @!P2 LEA R26, P4, R102, R14.reuse, 0x2 ;  /* 0x0000000e661aa211 */ /* 0x090fe400078810ff */
[----:B-1----:R-:W-:Y:S01]  /*1ee00*/  @!P0 LEA R12, P5, R104, R14, 0x2 ;  /* 0x0000000e680c8211 */ /* 0x002fe200078a10ff */
[----:B------:R1:W-:Y:S01]  /*1ee10*/  @!P3 ST.E.64 desc[UR6][R24.64], R56 ;  /* 0x000000381800b985 */ /* 0x0003e2000c101b06 */
[----:B------:R-:W-:Y:S02]  /*1ee20*/  @!P2 LEA.HI.X R27, R102, R3, R103, 0x2, P4 ;  /* 0x00000003661ba211 */ /* 0x000fe400020f1467 */
[----:B------:R-:W-:-:S02]  /*1ee30*/  ISETP.GE.AND P3, PT, R107, UR4, PT ;  /* 0x000000046b007c0c */ /* 0x000fc4000bf66270 */
[-C--:B------:R-:W-:Y:S01]  /*1ee40*/  @!P0 LEA.HI.X R13, R104, R3.reuse, R119, 0x2, P5 ;  /* 0x00000003680d8211 */ /* 0x080fe200028f1477 */
[----:B------:R4:W-:Y:S01]  /*1ee50*/  @!P2 ST.E.64 desc[UR6][R26.64], R60 ;  /* 0x0000003c1a00a985 */ /* 0x0009e2000c101b06 */
[----:B------:R-:W-:Y:S02]  /*1ee60*/  ISETP.GE.AND P4, PT, R109, UR4, PT ;  /* 0x000000046d007c0c */ /* 0x000fe4000bf86270 */
[----:B--2---:R-:W-:Y:S01]  /*1ee70*/  @!P1 LEA R10, P5, R105, R14, 0x2 ;  /* 0x0000000e690a9211 */ /* 0x004fe200078a10ff */
[----:B------:R2:W-:Y:S01]  /*1ee80*/  @!P0 ST.E.64 desc[UR6][R12.64], R64 ;  /* 0x000000400c008985 */ /* 0x0005e2000c101b06 */
[----:B------:R-:W-:Y:S02]  /*1ee90*/  ISETP.GE.AND P2, PT, R111, UR4, PT ;  /* 0x000000046f007c0c */ /* 0x000fe4000bf46270 */
[----:B------:R-:W-:Y:S02]  /*1eea0*/  ISETP.GE.AND P0, PT, R113, UR4, PT ;  /* 0x0000000471007c0c */ /* 0x000fe4000bf06270 */
[----:B------:R-:W-:-:S02]  /*1eeb0*/  @!P1 LEA.HI.X R11, R105, R3, R106, 0x2, P5 ;  /* 0x00000003690b9211 */ /* 0x000fc400028f146a */
[----:B---3--:R-:W-:-:S03]  /*1eec0*/  @!P3 LEA R20, P5, R107, R14, 0x2 ;  /* 0x0000000e6b14b211 */ /* 0x008fc600078a10ff */
[----:B------:R2:W-:Y:S01]  /*1eed0*/  @!P1 ST.E.64 desc[UR6][R10.64], R68 ;  /* 0x000000440a009985 */ /* 0x0005e2000c101b06 */
[-C--:B-1----:R-:W-:Y:S02]  /*1eee0*/  @!P4 LEA R24, P1, R109, R14.reuse, 0x2 ;  /* 0x0000000e6d18c211 */ /* 0x082fe400078210ff */
[-C--:B------:R-:W-:Y:S02]  /*1eef0*/  @!P3 LEA.HI.X R21, R107, R3.reuse, R108, 0x2, P5 ;  /* 0x000000036b15b211 */ /* 0x080fe400028f146c */
[-C--:B----4-:R-:W-:Y:S02]  /*1ef00*/  @!P2 LEA R26, P5, R111, R14.reuse, 0x2 ;  /* 0x0000000e6f1aa211 */ /* 0x090fe400078a10ff */
[-C--:B------:R-:W-:Y:S01]  /*1ef10*/  @!P4 LEA.HI.X R25, R109, R3.reuse, R110, 0x2, P1 ;  /* 0x000000036d19c211 */ /* 0x080fe200008f146e */
[----:B------:R2:W-:Y:S01]  /*1ef20*/  @!P3 ST.E.64 desc[UR6][R20.64], R72 ;  /* 0x000000481400b985 */ /* 0x0005e2000c101b06 */
[----:B------:R-:W-:Y:S02]  /*1ef30*/  @!P0 LEA R14, P1, R113, R14, 0x2 ;  /* 0x0000000e710e8211 */ /* 0x000fe400078210ff */
[-C--:B------:R-:W-:Y:S01]  /*1ef40*/  @!P2 LEA.HI.X R27, R111, R3.reuse, R112, 0x2, P5 ;  /* 0x000000036f1ba211 */ /* 0x080fe200028f1470 */
[----:B------:R2:W-:Y:S01]  /*1ef50*/  @!P4 ST.E.64 desc[UR6][R24.64], R76 ;  /* 0x0000004c1800c985 */ /* 0x0005e2000c101b06 */
[----:B------:R-:W-:-:S03]  /*1ef60*/  @!P0 LEA.HI.X R15, R113, R3, R114, 0x2, P1 ;  /* 0x00000003710f8211 */ /* 0x000fc600008f1472 */
[----:B------:R2:W-:Y:S04]  /*1ef70*/  @!P2 ST.E.64 desc[UR6][R26.64], R80 ;  /* 0x000000501a00a985 */ /* 0x0005e8000c101b06 */
[----:B------:R2:W-:Y:S02]  /*1ef80*/  @!P0 ST.E.64 desc[UR6][R14.64], R84 ;  /* 0x000000540e008985 */ /* 0x0005e4000c101b06 */
.L_x_6878:
[----:B------:R-:W-:Y:S05]  /*1ef90*/  BSYNC B1 ;  /* 0x0000000000017941 */ /* 0x000fea0003800000 */
.L_x_6877:
[----:B------:R-:W-:-:S03]  /*1efa0*/  UMOV UR4, 0xffffffff ;  /* 0xffffffff00047882 */ /* 0x000fc60000000000 */
[----:B------:R-:W-:Y:S05]  /*1efb0*/  BRA.DIV UR4, `(.L_x_6879) ;  /* 0x0000009a04b07947 */ /* 0x000fea000b800000 */
[----:B-1----:R1:W3:Y:S04]  /*1efc0*/  SHFL.IDX PT, R3, R4, 0x1, 0x1c1f ;  /* 0x003c1f0004037f89 */ /* 0x0022e800000e0000 */
[----:B--2---:R1:W2:Y:S02]  /*1efd0*/  SHFL.IDX PT, R14, R0, 0x1, 0x1c1f ;  /* 0x003c1f00000e7f89 */ /* 0x0042a400000e0000 */
.L_x_7095:
[----:B------:R-:W-:-:S13]  /*1efe0*/  ISETP.GE.AND P0, PT, R6, R9, PT ;  /* 0x000000090600720c */ /* 0x000fda0003f06270 */
        /* <DEDUP_REMOVED lines=8> */
[----:B---3--:R-:W-:Y:S02]  /*1f070*/  @!P5 IMAD.MOV.U32 R15, RZ, RZ, R3 ;  /* 0x000000ffff0fd224 */ /* 0x008fe400078e0003 */
[----:B--2---:R-:W-:Y:S01]  /*1f080*/  @!P0 LEA R6, P2, R7, R14, 0x2 ;  /* 0x0000000e07068211 */ /* 0x004fe200078410ff */
[----:B01----:R-:W-:-:S03]  /*1f090*/  @!P5 IMAD.WIDE R4, R120, 0x4, R14 ;  /* 0x000000047804d825 */ /* 0x003fc600078e020e */
[----:B------:R-:W-:Y:S02]  /*1f0a0*/  @!P0 LEA.HI.X R7, R7, R3, R8, 0x2, P2 ;  /* 0x0000000307078211 */ /* 0x000fe400010f1408 */
[----:B------:R-:W-:Y:S01]  /*1f0b0*/  ISETP.GE.AND P2, PT, R94, UR4, PT ;  /* 0x000000045e007c0c */ /* 0x000fe2000bf46270 */
[----:B------:R0:W-:Y:S01]  /*1f0c0*/  @!P5 ST.E.64 desc[UR6][R4.64], R90 ;  /* 0x0000005a0400d985 */ /* 0x0001e2000c101b06 */
[----:B------:R-:W-:-:S03]  /*1f0d0*/  @!P1 LEA R8, P5, R115, R14, 0x2 ;  /* 0x0000000e73089211 */ /* 0x000fc600078a10ff */
[----:B------:R1:W-:Y:S01]  /*1f0e0*/  @!P0 ST.E.64 desc[UR6][R6.64], R92 ;  /* 0x0000005c06008985 */ /* 0x0003e2000c101b06 */
[-C--:B------:R-:W-:Y:S02]  /*1f0f0*/  @!P3 LEA R10, P0, R117, R14.reuse, 0x2 ;  /* 0x0000000e750ab211 */ /* 0x080fe400078010ff */
[-C--:B------:R-:W-:Y:S02]  /*1f100*/  @!P1 LEA.HI.X R9, R115, R3.reuse, R116, 0x2, P5 ;  /* 0x0000000373099211 */ /* 0x080fe400028f1474 */
[-C--:B------:R-:W-:Y:S02]  /*1f110*/  @!P3 LEA.HI.X R11, R117, R3.reuse, R118, 0x2, P0 ;  /* 0x00000003750bb211 */ /* 0x080fe400000f1476 */
[----:B------:R-:W-:Y:S01]  /*1f120*/  ISETP.GE.AND P0, PT, R96, UR4, PT ;  /* 0x0000000460007c0c */ /* 0x000fe2000bf06270 */
[----:B------:R2:W-:Y:S01]  /*1f130*/  @!P1 ST.E.64 desc[UR6][R8.64], R34 ;  /* 0x0000002208009985 */ /* 0x0005e2000c101b06 */
[----:B------:R-:W-:Y:S02]  /*1f140*/  @!P4 LEA R12, P5, R30, R14, 0x2 ;  /* 0x0000000e1e0cc211 */ /* 0x000fe400078a10ff */
[----:B------:R-:W-:Y:S01]  /*1f150*/  ISETP.GE.AND P1, PT, R98, UR4, PT ;  /* 0x0000000462007c0c */ /* 0x000fe2000bf26270 */
[----:B------:R3:W-:Y:S01]  /*1f160*/  @!P3 ST.E.64 desc[UR6][R10.64], R38 ;  /* 0x000000260a00b985 */ /* 0x0007e2000c101b06 */
[----:B------:R-:W-:-:S02]  /*1f170*/  @!P4 LEA.HI.X R13, R30, R3, R31, 0x2, P5 ;  /* 0x000000031e0dc211 */ /* 0x000fc400028f141f */
[-C--:B0-----:R-:W-:Y:S02]  /*1f180*/  @!P2 LEA R4, P5, R94, R14.reuse, 0x2 ;  /* 0x0000000e5e04a211 */ /* 0x081fe400078a10ff */
[----:B------:R-:W-:Y:S01]  /*1f190*/  ISETP.GE.AND P3, PT, R100, UR4, PT ;  /* 0x0000000464007c0c */ /* 0x000fe2000bf66270 */
[----:B------:R0:W-:Y:S01]  /*1f1a0*/  @!P4 ST.E.64 desc[UR6][R12.64], R42 ;  /* 0x0000002a0c00c985 */ /* 0x0001e2000c101b06 */
[-C--:B------:R-:W-:Y:S02]  /*1f1b0*/  @!P2 LEA.HI.X R5, R94, R3.reuse, R95, 0x2, P5 ;  /* 0x000000035e05a211 */ /* 0x080fe400028f145f */
[----:B-1----:R-:W-:Y:S02]  /*1f1c0*/  @!P0 LEA R6, P5, R96, R14, 0x2 ;  /* 0x0000000e60068211 */ /* 0x002fe400078a10ff */
[----:B------:R-:W-:Y:S01]  /*1f1d0*/  ISETP.GE.AND P4, PT, R102, UR4, PT ;  /* 0x0000000466007c0c */ /* 0x000fe2000bf86270 */
[----:B------:R1:W-:Y:S01]  /*1f1e0*/  @!P2 ST.E.64 desc[UR6][R4.64], R46 ;  /* 0x0000002e0400a985 */ /* 0x0003e2000c101b06 */
[----:B------:R-:W-:-:S02]  /*1f1f0*/  @!P0 LEA.HI.X R7, R96, R3, R97, 0x2, P5 ;  /* 0x0000000360078211 */ /* 0x000fc400028f1461 */
[-C--:B------:R-:W-:Y:S02]  /*1f200*/  @!P1 LEA R20, P5, R98, R14.reuse, 0x2 ;  /* 0x0000000e62149211 */ /* 0x080fe400078a10ff */
[----:B------:R-:W-:Y:S01]  /*1f210*/  ISETP.GE.AND P2, PT, R104, UR4, PT ;  /* 0x0000000468007c0c */ /* 0x000fe2000bf46270 */
[----:B------:R4:W-:Y:S01]  /*1f220*/  @!P0 ST.E.64 desc[UR6][R6.64], R50 ;  /* 0x0000003206008985 */ /* 0x0009e2000c101b06 */
[-C--:B------:R-:W-:Y:S02]  /*1f230*/  @!P1 LEA.HI.X R21, R98, R3.reuse, R99, 0x2, P5 ;  /* 0x0000000362159211 */ /* 0x080fe400028f1463 */
[C---:B--2---:R-:W-:Y:S02]  /*1f240*/  @!P3 LEA R8, P5, R100.reuse, R14, 0x2 ;  /* 0x0000000e6408b211 */ /* 0x044fe400078a10ff */
[----:B------:R-:W-:Y:S01]  /*1f250*/  ISETP.GE.AND P0, PT, R105, UR4, PT ;  /* 0x0000000469007c0c */ /* 0x000fe2000bf06270 */
[----:B------:R2:W-:Y:S01]  /*1f260*/  @!P1 ST.E.64 desc[UR6][R20.64], R54 ;  /* 0x0000003614009985 */ /* 0x0005e2000c101b06 */
[----:B------:R-:W-:-:S02]  /*1f270*/  @!P3 LEA.HI.X R9, R100, R3, R101, 0x2, P5 ;  /* 0x000000036409b211 */ /* 0x000fc400028f1465 */
[CC--:B---3--:R-:W-:Y:S02]  /*1f280*/  @!P4 LEA R10, P5, R102.reuse, R14.reuse, 0x2 ;  /* 0x0000000e660ac211 */ /* 0x0c8fe400078a10ff */
[----:B------:R-:W-:Y:S01]  /*1f290*/  ISETP.GE.AND P1, PT, R107, UR4, PT ;  /* 0x000000046b007c0c */ /* 0x000fe2000bf26270 */
[----:B------:R3:W-:Y:S01]  /*1f2a0*/  @!P3 ST.E.64 desc[UR6][R8.64], R58 ;  /* 0x0000003a0800b985 */ /* 0x0007e2000c101b06 */
[----:B------:R-:W-:Y:S02]  /*1f2b0*/  @!P4 LEA.HI.X R11, R102, R3, R103, 0x2, P5 ;  /* 0x00000003660bc211 */ /* 0x000fe400028f1467 */
[----:B------:R-:W-:Y:S02]  /*1f2c0*/  ISETP.GE.AND P3, PT, R109, UR4, PT ;  /* 0x000000046d007c0c */ /* 0x000fe4000bf66270 */
[-C--:B0-----:R-:W-:Y:S01]  /*1f2d0*/  @!P2 LEA R12, P5, R104, R14.reuse, 0x2 ;  /* 0x0000000e680ca211 */ /* 0x081fe200078a10ff */
[----:B------:R0:W-:Y:S01]  /*1f2e0*/  @!P4 ST.E.64 desc[UR6][R10.64], R62 ;  /* 0x0000003e0a00c985 */ /* 0x0001e2000c101b06 */
[----:B-1----:R-:W-:-:S02]  /*1f2f0*/  @!P0 LEA R4, P4, R105, R14, 0x2 ;  /* 0x0000000e69048211 */ /* 0x002fc400078810ff */
[-C--:B------:R-:W-:Y:S02]  /*1f300*/  @!P2 LEA.HI.X R13, R104, R3.reuse, R119, 0x2, P5 ;  /* 0x00000003680da211 */ /* 0x080fe400028f1477 */
[----:B------:R-:W-:Y:S02]  /*1f310*/  ISETP.GE.AND P5, PT, R111, UR4, PT ;  /* 0x000000046f007c0c */ /* 0x000fe4000bfa6270 */
[----:B------:R-:W-:Y:S01]  /*1f320*/  @!P0 LEA.HI.X R5, R105, R3, R106, 0x2, P4 ;  /* 0x0000000369058211 */ /* 0x000fe200020f146a */
[----:B------:R0:W-:Y:S01]  /*1f330*/  @!P2 ST.E.64 desc[UR6][R12.64], R66 ;  /* 0x000000420c00a985 */ /* 0x0001e2000c101b06 */
[----:B----4-:R-:W-:-:S03]  /*1f340*/  @!P1 LEA R6, P4, R107, R14, 0x2 ;  /* 0x0000000e6b069211 */ /* 0x010fc600078810ff */
[----:B------:R0:W-:Y:S01]  /*1f350*/  @!P0 ST.E.64 desc[UR6][R4.64], R70 ;  /* 0x0000004604008985 */ /* 0x0001e2000c101b06 */
[-C--:B------:R-:W-:Y:S02]  /*1f360*/  @!P1 LEA.HI.X R7, R107, R3.reuse, R108, 0x2, P4 ;  /* 0x000000036b079211 */ /* 0x080fe400020f146c */
[-C--:B--2---:R-:W-:Y:S02]  /*1f370*/  @!P3 LEA R20, P4, R109, R14.reuse, 0x2 ;  /* 0x0000000e6d14b211 */ /* 0x084fe400078810ff */
[----:B------:R-:W-:Y:S01]  /*1f380*/  ISETP.GE.AND P0, PT, R113, UR4, PT ;  /* 0x0000000471007c0c */ /* 0x000fe2000bf06270 */
[----:B------:R0:W-:Y:S01]  /*1f390*/  @!P1 ST.E.64 desc[UR6][R6.64], R74 ;  /* 0x0000004a06009985 */ /* 0x0001e2000c101b06 */
[----:B------:R-:W-:Y:S02]  /*1f3a0*/  @!P3 LEA.HI.X R21, R109, R3, R110, 0x2, P4 ;  /* 0x000000036d15b211 */ /* 0x000fe400020f146e */
[----:B---3--:R-:W-:-:S03]  /*1f3b0*/  @!P5 LEA R8, P4, R111, R14, 0x2 ;  /* 0x0000000e6f08d211 */ /* 0x008fc600078810ff */
[----:B------:R0:W-:Y:S01]  /*1f3c0*/  @!P3 ST.E.64 desc[UR6][R20.64], R78 ;  /* 0x0000004e1400b985 */ /* 0x0001e2000c101b06 */
[----:B------:R-:W-:-:S05]  /*1f3d0*/  @!P5 LEA.HI.X R9, R111, R3, R112, 0x2, P4 ;  /* 0x000000036f09d211 */ /* 0x000fca00020f1470 */
[----:B------:R0:W-:Y:S01]  /*1f3e0*/  @!P5 ST.E.64 desc[UR6][R8.64], R82 ;  /* 0x000000520800d985 */ /* 0x0001e2000c101b06 */
[----:B------:R-:W-:Y:S05]  /*1f3f0*/  @P0 BRA `(.L_x_6875) ;  /* 0x0000000c00740947 */ /* 0x000fea0003800000 */
[----:B------:R-:W-:Y:S01]  /*1f400*/  LEA R14, P0, R113, R14, 0x2 ;  /* 0x0000000e710e7211 */ /* 0x000fe200078010ff */
[----:B------:R-:W-:-:S03]  /*1f410*/  ULDC.64 UR4, c[0x0][0x208] ;  /* 0x0000820000047ab9 */ /* 0x000fc60000000a00 */
[----:B------:R-:W-:-:S05]  /*1f420*/  LEA.HI.X R15, R113, R3, R114, 0x2, P0 ;  /* 0x00000003710f7211 */ /* 0x000fca00000f1472 */
[----:B------:R1:W-:Y:S01]  /*1f430*/  ST.E.64 desc[UR4][R14.64], R86 ;  /* 0x000000560e007985 */ /* 0x0003e2000c101b04 */
[----:B------:R-:W-:Y:S05]  /*1f440*/  BRA `(.L_x_6875) ;  /* 0x0000000c00607947 */ /* 0x000fea0003800000 */
.L_x_6862:
[----:B------:R-:W2:Y:S01]  /*1f450*/  LDL.LU R6, [R1+0x64] ;  /* 0x0000640001067983 */ /* 0x000ea20000300800 */
[----:B------:R-:W-:Y:S01]  /*1f460*/  ULDC.64 UR6, c[0x0][0xc08] ;  /* 0x0003020000067ab9 */ /* 0x000fe20000000a00 */
[----:B------:R-:W-:Y:S02]  /*1f470*/  ULDC.64 UR4, c[0x0][0xc00] ;  /* 0x0003000000047ab9 */ /* 0x000fe40000000a00 */
[----:B------:R-:W3:Y:S04]  /*1f480*/  LDL R10, [R1+0x5c] ;  /* 0x00005c00010a7983 */ /* 0x000ee80000100800 */
[----:B------:R-:W3:Y:S04]  /*1f490*/  LDL R9, [R1+0x70] ;  /* 0x0000700001097983 */ /* 0x000ee80000100800 */
[----:B------:R-:W4:Y:S01]  /*1f4a0*/  LDL R8, [R1+0x60] ;  /* 0x0000600001087983 */ /* 0x000f220000100800 */
[----:B------:R-:W-:Y:S01]  /*1f4b0*/  ISETP.NE.U32.AND P1, PT, RZ, UR6, PT ;  /* 0x00000006ff007c0c */ /* 0x000fe2000bf25070 */
[----:B------:R-:W-:Y:S01]  /*1f4c0*/  IMAD.MOV.U32 R3, RZ, RZ, RZ ;  /* 0x000000ffff037224 */ /* 0x000fe200078e00ff */
[----:B------:R-:W-:Y:S01]  /*1f4d0*/  ISETP.NE.U32.AND P0, PT, RZ, UR4, PT ;  /* 0x00000004ff007c0c */ /* 0x000fe2000bf05070 */
[----:B------:R-:W-:Y:S01]  /*1f4e0*/  ULDC.64 UR8, c[0x0][0x208] ;  /* 0x0000820000087ab9 */ /* 0x000fe20000000a00 */
[----:B------:R-:W-:Y:S01]  /*1f4f0*/  ISETP.NE.AND.EX P1, PT, RZ, UR7, PT, P1 ;  /* 0x00000007ff007c0c */ /* 0x000fe2000bf25310 */
[----:B------:R-:W0:Y:S01]  /*1f500*/  S2R R28, SR_TID.X ;  /* 0x00000000001c7919 */ /* 0x000e220000002100 */
[----:B------:R-:W-:-:S02]  /*1f510*/  ISETP.NE.AND.EX P0, PT, RZ, UR5, PT, P0 ;  /* 0x00000005ff007c0c */ /* 0x000fc4000bf05300 */
[----:B0-----:R-:W-:-:S04]  /*1f520*/  IADD3 R28, R28, -0x80, RZ ;  /* 0xffffff801c1c7810 */ /* 0x001fc80007ffe0ff */
[----:B------:R-:W-:Y:S02]  /*1f530*/  ISETP.GT.AND P3, PT, R28, 0x7f, PT ;  /* 0x0000007f1c00780c */ /* 0x000fe40003f64270 */
[----:B--2---:R-:W-:Y:S02]  /*1f540*/  IADD3 R4, P2, R6, UR4, RZ ;  /* 0x0000000406047c10 */ /* 0x004fe4000ff5e0ff */
[----:B---3--:R-:W-:-:S04]  /*1f550*/  SHF.L.U64.HI R0, R10, 0x2, R9 ;  /* 0x000000020a007819 */ /* 0x008fc80000010209 */
[----:B------:R-:W-:Y:S02]  /*1f560*/  IADD3.X R5, R0, UR5, RZ, P2, !PT ;  /* 0x0000000500057c10 */ /* 0x000fe400097fe4ff */
[----:B------:R-:W-:Y:S01]  /*1f570*/  @P1 IADD3 R6, P2, R6, UR6, RZ ;  /* 0x0000000606061c10 */ /* 0x000fe2000ff5e0ff */
[----:B------:R-:W-:Y:S02]  /*1f580*/  ULDC UR4, c[0x0][0xa88] ;  /* 0x0002a20000047ab9 */ /* 0x000fe40000000800 */
[----:B------:R0:W5:Y:S01]  /*1f590*/  @P0 LDG.E R3, desc[UR8][R4.64] ;  /* 0x0000000804030981 */ /* 0x000162000c1e1900 */
[----:B------:R-:W-:Y:S01]  /*1f5a0*/  @P1 IADD3.X R7, R0, UR7, RZ, P2, !PT ;  /* 0x0000000700071c10 */ /* 0x000fe200097fe4ff */
[----:B------:R-:W-:Y:S01]  /*1f5b0*/  IMAD.U32 R20, RZ, RZ, UR4 ;  /* 0x00000004ff147e24 */ /* 0x000fe2000f8e00ff */
[----:B----4-:R-:W-:-:S05]  /*1f5c0*/  ISETP.NE.AND P2, PT, R8, RZ, PT ;  /* 0x000000ff0800720c */ /* 0x010fca0003f45270 */
[----:B------:R0:W5:Y:S08]  /*1f5d0*/  @P1 LDG.E R20, desc[UR8][R6.64] ;  /* 0x0000000806141981 */ /* 0x000170000c1e1900 */
[----:B------:R-:W2:Y:S02]  /*1f5e0*/  @!P2 LDC R8, c[0x0][0xad4] ;  /* 0x0002b500ff08ab82 */ /* 0x000ea40000000800 */
[----:B--2---:R0:W-:Y:S01]  /*1f5f0*/  @!P2 STL [R1+0x60], R8 ;  /* 0x000060080100a387 */ /* 0x0041e20000100800 */
[----:B------:R-:W-:Y:S01]  /*1f600*/  ISETP.GT.AND P2, PT, R8, 0x1, PT ;  /* 0x000000010800780c */ /* 0x000fe20003f44270 */
[----:B------:R-:W-:-:S12]  /*1f610*/  @P1 BRA `(.L_x_6880) ;  /* 0x0000000000141947 */ /* 0x000fd80003800000 */
[----:B------:R-:W-:Y:S05]  /*1f620*/  @!P0 BRA `(.L_x_6880) ;  /* 0x0000000000108947 */ /* 0x000fea0003800000 */
[----:B------:R-:W-:Y:S02]  /*1f630*/  ULDC.64 UR4, c[0x0][0x208] ;  /* 0x0000820000047ab9 */ /* 0x000fe40000000a00 */
[----:B0-----:R-:W2:Y:S04]  /*1f640*/  LDG.E R7, desc[UR4][R4.64] ;  /* 0x0000000404077981 */ /* 0x001ea8000c1e1900 */
[----:B-----5:R-:W2:Y:S02]  /*1f650*/  LDG.E R20, desc[UR4][R4.64+0x4] ;  /* 0x0000040404147981 */ /* 0x020ea4000c1e1900 */
[----:B--2---:R-:W-:-:S07]  /*1f660*/  IMAD.IADD R20, R20, 0x1, -R7 ;  /* 0x0000000114147824 */ /* 0x004fce00078e0a07 */
.L_x_6880:
[----:B------:R-:W-:Y:S01]  /*1f670*/  BSSY B1, `(.L_x_6881) ;  /* 0x000003b000017945 */ /* 0x000fe20003800000 */
[----:B------:R-:W-:Y:S02]  /*1f680*/  SEL R27, R10, RZ, !P0 ;  /* 0x000000ff0a1b7207 */ /* 0x000fe40004000000 */
[----:B------:R-:W-:Y:S02]  /*1f690*/  SEL R26, R9, RZ, !P0 ;  /* 0x000000ff091a7207 */ /* 0x000fe40004000000 */
[----:B-----5:R-:W-:Y:S01]  /*1f6a0*/  SHF.R.S32.HI R24, RZ, 0x1f, R3 ;  /* 0x0000001fff187819 */ /* 0x020fe20000011403 */
[----:B------:R-:W-:Y:S06]  /*1f6b0*/  @P3 BRA `(.L_x_6882) ;  /* 0x0000000000d83947 */ /* 0x000fec0003800000 */
[----:B0-----:R-:W2:Y:S01]  /*1f6c0*/  LDL R4, [R1+0x6c] ;  /* 0x00006c0001047983 */ /* 0x001ea20000100800 */
[----:B------:R-:W0:Y:S01]  /*1f6d0*/  LDC R33, c[0x0][0xbe8] ;  /* 0x0002fa00ff217b82 */ /* 0x000e220000000800 */
[----:B------:R-:W2:Y:S02]  /*1f6e0*/  S2R R0, SR_TID.X ;  /* 0x0000000000007919 */ /* 0x000ea40000002100 */
[----:B--2---:R-:W-:Y:S02]  /*1f6f0*/  IMAD R0, R4, 0x80, R0 ;  /* 0x0000008004007824 */ /* 0x004fe400078e0200 */
[----:B0-----:R-:W-:Y:S02]  /*1f700*/  IMAD R4, R20, R33, RZ ;  /* 0x0000002114047224 */ /* 0x001fe400078e02ff */
[----:B------:R-:W-:-:S05]  /*1f710*/  VIADD R29, R0, 0xffffff80 ;  /* 0xffffff80001d7836 */ /* 0x000fca0000000000 */
        /* <DEDUP_REMOVED lines=8> */
[----:B------:R-:W-:Y:S01]  /*1f7a0*/  ULDC.64 UR4, c[0x0][0x208] ;  /* 0x0000820000047ab9 */ /* 0x000fe20000000a00 */
[----:B------:R-:W-:Y:S02]  /*1f7b0*/  SEL R14, R14, 0x978, P0 ;  /* 0x000009780e0e7807 */ /* 0x000fe40000000000 */
[----:B------:R-:W-:Y:S02]  /*1f7c0*/  MOV R15, R29 ;  /* 0x0000001d000f7202 */ /* 0x000fe40000000f00 */
[----:B------:R-:W4:Y:S08]  /*1f7d0*/  LDC.64 R6, c[0x0][R14+0x220] ;  /* 0x000088000e067b82 */ /* 0x000f300000000a00 */
[----:B------:R-:W2:Y:S08]  /*1f7e0*/  LDC.64 R4, c[0x0][R14+0x218] ;  /* 0x000086000e047b82 */ /* 0x000eb00000000a00 */
[----:B------:R-:W5:Y:S08]  /*1f7f0*/  LDC.64 R8, c[0x0][R14+0x228] ;  /* 0x00008a000e087b82 */ /* 0x000f700000000a00 */
[----:B------:R-:W1:Y:S08]  /*1f800*/  @P1 LDC R0, c[0x0][0xbec] ;  /* 0x0002fb00ff001b82 */ /* 0x000e700000000800 */
[----:B------:R-:W5:Y:S08]  /*1f810*/  LDC.64 R10, c[0x0][R14+0x210] ;  /* 0x000084000e0a7b82 */ /* 0x000f700000000a00 */
[----:B------:R-:W5:Y:S01]  /*1f820*/  @P1 LDC R25, c[0x0][0xbf0] ;  /* 0x0002fc00ff191b82 */ /* 0x000f620000000800 */
[----:B-1----:R-:W-:-:S07]  /*1f830*/  @P1 IMAD.HI.U32 R0, R29, R0, RZ ;  /* 0x000000001d001227 */ /* 0x002fce00078e00ff */
[----:B0-----:R-:W0:Y:S01]  /*1f840*/  @!P0 LDC R30, c[0x0][0xb50] ;  /* 0x0002d400ff1e8b82 */ /* 0x001e220000000800 */
[----:B----4-:R-:W-:-:S07]  /*1f850*/  IMAD R7, R7, R27, RZ ;  /* 0x0000001b07077224 */ /* 0x010fce00078e02ff */
[----:B------:R-:W1:Y:S01]  /*1f860*/  @!P0 LDC R31, c[0x0][0xb54] ;  /* 0x0002d500ff1f8b82 */ /* 0x000e620000000800 */
[----:B-----5:R-:W-:Y:S01]  /*1f870*/  @P1 SHF.R.U32.HI R15, RZ, R25, R0 ;  /* 0x00000019ff0f1219 */ /* 0x020fe20000011600 */
        /* <DEDUP_REMOVED lines=9> */
[----:B------:R-:W-:-:S04]  /*1f910*/  IMAD.WIDE.U32 R4, R8, R7, RZ ;  /* 0x0000000708047225 */ /* 0x000fc800078e00ff */
[----:B------:R-:W-:Y:S02]  /*1f920*/  IMAD R9, R9, R7, RZ ;  /* 0x0000000709097224 */ /* 0x000fe400078e02ff */
[----:B------:R-:W-:Y:S01]  /*1f930*/  IMAD R7, R33, R6, R29 ;  /* 0x0000000621077224 */ /* 0x000fe200078e021d */
[----:B------:R-:W-:Y:S01]  /*1f940*/  IADD3.X R6, R25, R21, R24, P1, P3 ;  /* 0x0000001519067210 */ /* 0x000fe20000fe6418 */
[----:B------:R-:W-:Y:S01]  /*1f950*/  IMAD.IADD R9, R5, 0x1, R9 ;  /* 0x0000000105097824 */ /* 0x000fe200078e0209 */
[----:B------:R-:W-:Y:S01]  /*1f960*/  IADD3 R4, P0, P1, R15, R0, R4 ;  /* 0x000000000f047210 */ /* 0x000fe2000791e004 */
[----:B------:R-:W-:Y:S01]  /*1f970*/  IMAD R0, R11, R7, RZ ;  /* 0x000000070b007224 */ /* 0x000fe200078e02ff */
[----:B------:R-:W-:-:S04]  /*1f980*/  SHF.R.S32.HI R15, RZ, 0x1f, R15 ;  /* 0x0000001fff0f7819 */ /* 0x000fc8000001140f */
[----:B------:R-:W-:Y:S02]  /*1f990*/  IADD3.X R5, R15, R6, R9, P0, P1 ;  /* 0x000000060f057210 */ /* 0x000fe400007e2409 */
[----:B------:R-:W-:Y:S01]  /*1f9a0*/  SHF.R.S32.HI R9, RZ, 0x1f, R7 ;  /* 0x0000001fff097819 */ /* 0x000fe20000011407 */
[----:B------:R-:W-:-:S04]  /*1f9b0*/  IMAD.WIDE.U32 R4, R10, R7, R4 ;  /* 0x000000070a047225 */ /* 0x000fc800078e0004 */
[----:B------:R-:W-:Y:S01]  /*1f9c0*/  IMAD R9, R10, R9, R0 ;  /* 0x000000090a097224 */ /* 0x000fe200078e0200 */
[----:B0-----:R-:W-:-:S04]  /*1f9d0*/  LEA R6, P0, R4, R30, 0x2 ;  /* 0x0000001e04067211 */ /* 0x001fc800078010ff */
[----:B------:R-:W-:Y:S01]  /*1f9e0*/  IADD3 R0, R5, R9, RZ ;  /* 0x0000000905007210 */ /* 0x000fe20007ffe0ff */
[----:B------:R-:W-:-:S03]  /*1f9f0*/  IMAD.MOV.U32 R5, RZ, RZ, -0x800000 ;  /* 0xff800000ff057424 */ /* 0x000fc600078e00ff */
[----:B-1----:R-:W-:-:S05]  /*1fa00*/  LEA.HI.X R7, R4, R31, R0, 0x2, P0 ;  /* 0x0000001f04077211 */ /* 0x002fca00000f1400 */
[----:B------:R2:W-:Y:S02]  /*1fa10*/  STG.E desc[UR4][R6.64], R5 ;  /* 0x0000000506007986 */ /* 0x0005e4000c101904 */
.L_x_6882:
[----:B------:R-:W-:Y:S05]  /*1fa20*/  BSYNC B1 ;  /* 0x0000000000017941 */ /* 0x000fea0003800000 */
.L_x_6881:
[----:B------:R-:W-:Y:S05]  /*1fa30*/  @P2 BRA `(.L_x_6875) ;  /* 0x0000000400e42947 */ /* 0x000fea0003800000 */
[----:B------:R-:W3:Y:S01]  /*1fa40*/  LDL.LU R12, [R1+0x58] ;  /* 0x00005800010c7983 */ /* 0x000ee20000300800 */
[----:B------:R-:W4:Y:S01]  /*1fa50*/  LDC R21, c[0x0][0xbe8] ;  /* 0x0002fa00ff157b82 */ /* 0x000f220000000800 */
[----:B0-2---:R-:W-:Y:S01]  /*1fa60*/  SHF.R.S32.HI R6, RZ, 0x1f, R28 ;  /* 0x0000001fff067819 */ /* 0x005fe2000001141c */
[----:B------:R-:W-:Y:S01]  /*1fa70*/  ULDC.64 UR4, c[0x0][0xaa0] ;  /* 0x0002a80000047ab9 */ /* 0x000fe20000000a00 */
[----:B------:R-:W2:Y:S01]  /*1fa80*/  LDL.LU R10, [R1+0x6c] ;  /* 0x00006c00010a7983 */ /* 0x000ea20000300800 */
[----:B------:R-:W-:Y:S01]  /*1fa90*/  IMAD R0, R24, UR4, RZ ;  /* 0x0000000418007c24 */ /* 0x000fe2000f8e02ff */
[----:B------:R-:W-:Y:S01]  /*1faa0*/  LEA.HI R6, R6, R28, RZ, 0x3 ;  /* 0x0000001c06067211 */ /* 0x000fe200078f18ff */
[C---:B------:R-:W-:Y:S01]  /*1fab0*/  IMAD.WIDE.U32 R4, R3.reuse, UR4, RZ ;  /* 0x0000000403047c25 */ /* 0x040fe2000f8e00ff */
[----:B------:R-:W-:Y:S02]  /*1fac0*/  ULDC.64 UR6, c[0x0][0xaf0] ;  /* 0x0002bc0000067ab9 */ /* 0x000fe40000000a00 */
[----:B------:R-:W-:Y:S01]  /*1fad0*/  LOP3.LUT R6, R6, 0xfffffff8, RZ, 0xc0, !PT ;  /* 0xfffffff806067812 */ /* 0x000fe200078ec0ff */
[----:B------:R-:W-:Y:S01]  /*1fae0*/  IMAD R7, R3, UR5, R0 ;  /* 0x0000000503077c24 */ /* 0x000fe2000f8e0200 */
[----:B------:R-:W-:-:S03]  /*1faf0*/  ULDC.64 UR4, c[0x0][0xae8] ;  /* 0x0002ba0000047ab9 */ /* 0x000fc60000000a00 */
[----:B------:R-:W-:Y:S02]  /*1fb00*/  IMAD.IADD R6, R28, 0x1, -R6 ;  /* 0x000000011c067824 */ /* 0x000fe400078e0a06 */
[----:B------:R-:W-:Y:S02]  /*1fb10*/  IMAD.IADD R5, R5, 0x1, R7 ;  /* 0x0000000105057824 */ /* 0x000fe400078e0207 */
[----:B------:R-:W-:Y:S02]  /*1fb20*/  IMAD R0, R6, 0x20, R22 ;  /* 0x0000002006007824 */ /* 0x000fe400078e0216 */
[----:B------:R-:W-:Y:S01]  /*1fb30*/  IMAD R6, R26, UR6, RZ ;  /* 0x000000061a067c24 */ /* 0x000fe2000f8e02ff */
[----:B----4-:R-:W-:-:S13]  /*1fb40*/  ISETP.NE.AND P0, PT, R21, 0x1, PT ;  /* 0x000000011500780c */ /* 0x010fda0003f05270 */
[----:B------:R-:W0:Y:S08]  /*1fb50*/  @P0 LDC R9, c[0x0][0xbec] ;  /* 0x0002fb00ff090b82 */ /* 0x000e300000000800 */
[----:B------:R-:W4:Y:S01]  /*1fb60*/  @P0 LDC R11, c[0x0][0xbf0] ;  /* 0x0002fc00ff0b0b82 */ /* 0x000f220000000800 */
[----:B---3--:R-:W-:Y:S01]  /*1fb70*/  IMAD.WIDE.U32 R4, R12, UR4, R4 ;  /* 0x000000040c047c25 */ /* 0x008fe2000f8e0004 */
[----:B--2---:R-:W-:-:S03]  /*1fb80*/  LEA R8, R10, R0, 0x7 ;  /* 0x000000000a087211 */ /* 0x004fc600078e38ff */
[----:B------:R-:W-:Y:S01]  /*1fb90*/  IMAD R5, R12, UR5, R5 ;  /* 0x000000050c057c24 */ /* 0x000fe2000f8e0205 */
[----:B------:R-:W-:Y:S01]  /*1fba0*/  ULDC.64 UR4, c[0x0][0xae0] ;  /* 0x0002b80000047ab9 */ /* 0x000fe20000000a00 */
[----:B0-----:R-:W-:-:S04]  /*1fbb0*/  @P0 IMAD.HI.U32 R0, R8, R9, RZ ;  /* 0x0000000908000227 */ /* 0x001fc800078e00ff */
[----:B------:R-:W-:Y:S01]  /*1fbc0*/  IMAD.MOV.U32 R3, RZ, RZ, R8 ;  /* 0x000000ffff037224 */ /* 0x000fe200078e0008 */
[----:B----4-:R-:W-:Y:S01]  /*1fbd0*/  @P0 SHF.R.U32.HI R3, RZ, R11, R0 ;  /* 0x0000000bff030219 */ /* 0x010fe20000011600 */
[C---:B------:R-:W-:Y:S02]  /*1fbe0*/  IMAD R9, R27.reuse, UR7, R6 ;  /* 0x000000071b097c24 */ /* 0x040fe4000f8e0206 */
[----:B------:R-:W-:Y:S01]  /*1fbf0*/  IMAD.WIDE.U32 R4, R27, UR6, R4 ;  /* 0x000000061b047c25 */ /* 0x000fe2000f8e0004 */
[----:B------:R-:W-:-:S03]  /*1fc00*/  SHF.R.S32.HI R0, RZ, 0x1f, R3 ;  /* 0x0000001fff007819 */ /* 0x000fc60000011403 */
[----:B------:R-:W-:Y:S02]  /*1fc10*/  IMAD.MOV R7, RZ, RZ, -R3 ;  /* 0x000000ffff077224 */ /* 0x000fe400078e0a03 */
[----:B------:R-:W-:Y:S02]  /*1fc20*/  IMAD R0, R0, UR4, RZ ;  /* 0x0000000400007c24 */ /* 0x000fe4000f8e02ff */
[----:B------:R-:W-:Y:S02]  /*1fc30*/  IMAD R7, R21, R7, R8 ;  /* 0x0000000715077224 */ /* 0x000fe400078e0208 */
[----:B------:R-:W-:Y:S02]  /*1fc40*/  IMAD.IADD R5, R5, 0x1, R9 ;  /* 0x0000000105057824 */ /* 0x000fe400078e0209 */
[C---:B------:R-:W-:Y:S01]  /*1fc50*/  IMAD R9, R3.reuse, UR5, R0 ;  /* 0x0000000503097c24 */ /* 0x040fe2000f8e0200 */
[----:B------:R-:W-:Y:S01]  /*1fc60*/  SHF.R.S32.HI R0, RZ, 0x1f, R7 ;  /* 0x0000001fff007819 */ /* 0x000fe20000011407 */
[----:B------:R-:W-:Y:S01]  /*1fc70*/  IMAD.WIDE.U32 R4, R3, UR4, R4 ;  /* 0x0000000403047c25 */ /* 0x000fe2000f8e0004 */
[----:B------:R-:W-:-:S03]  /*1fc80*/  ULDC.64 UR4, c[0x0][0xad8] ;  /* 0x0002b60000047ab9 */ /* 0x000fc60000000a00 */
[----:B------:R-:W-:Y:S02]  /*1fc90*/  IMAD R0, R0, UR4, RZ ;  /* 0x0000000400007c24 */ /* 0x000fe4000f8e02ff */
[----:B------:R-:W-:Y:S02]  /*1fca0*/  IMAD.IADD R5, R5, 0x1, R9 ;  /* 0x0000000105057824 */ /* 0x000fe400078e0209 */
[C---:B------:R-:W-:Y:S02]  /*1fcb0*/  IMAD R3, R7.reuse, UR5, R0 ;  /* 0x0000000507037c24 */ /* 0x040fe4000f8e0200 */
[----:B------:R-:W-:Y:S01]  /*1fcc0*/  IMAD.WIDE.U32 R4, R7, UR4, R4 ;  /* 0x0000000407047c25 */ /* 0x000fe2000f8e0004 */
[----:B------:R-:W-:Y:S01]  /*1fcd0*/  ULDC.64 UR4, c[0x0][0xa80] ;  /* 0x0002a00000047ab9 */ /* 0x000fe20000000a00 */
[----:B------:R-:W-:Y:S02]  /*1fce0*/  SHF.R.S32.HI R7, RZ, 0x1f, R221 ;  /* 0x0000001fff077819 */ /* 0x000fe400000114dd */
[----:B------:R-:W-:Y:S01]  /*1fcf0*/  IMAD R6, R10, 0x80, R22 ;  /* 0x000000800a067824 */ /* 0x000fe200078e0216 */
[----:B------:R-:W-:-:S02]  /*1fd00*/  IADD3 R5, R5, R3, RZ ;  /* 0x0000000305057210 */ /* 0x000fc40007ffe0ff */
[----:B------:R-:W-:Y:S01]  /*1fd10*/  LEA R3, P0, R4, UR4, 0x1 ;  /* 0x0000000404037c11 */ /* 0x000fe2000f8008ff */
[----:B------:R-:W-:-:S03]  /*1fd20*/  UMOV UR4, 0xffffffff ;  /* 0xffffffff00047882 */ /* 0x000fc60000000000 */
[----:B------:R-:W-:Y:S01]  /*1fd30*/  LEA.HI.X R4, R4, UR5, R5, 0x1, P0 ;  /* 0x0000000504047c11 */ /* 0x000fe200080f0c05 */
[----:B------:R-:W-:Y:S08]  /*1fd40*/  BRA.DIV UR4, `(.L_x_6883) ;  /* 0x0000008e04947947 */ /* 0x000ff0000b800000 */
[----:B------:R0:W2:Y:S04]  /*1fd50*/  SHFL.IDX PT, R0, R4, RZ, 0x181f ;  /* 0x00181fff04007589 */ /* 0x0000a800000e0000 */
[----:B------:R0:W3:Y:S02]  /*1fd60*/  SHFL.IDX PT, R14, R3, RZ, 0x181f ;  /* 0x00181fff030e7589 */ /* 0x0000e400000e0000 */
.L_x_7098:
[----:B------:R-:W-:Y:S01]  /*1fd70*/  IMAD R20, R20, R21, RZ ;  /* 0x0000001514147224 */ /* 0x000fe200078e02ff */
[----:B------:R-:W-:Y:S04]  /*1fd80*/  BSSY B1, `(.L_x_6884) ;  /* 0x000000d000017945 */ /* 0x000fe80003800000 */
[----:B------:R-:W-:-:S13]  /*1fd90*/  ISETP.GE.AND P0, PT, R6, R20, PT ;  /* 0x000000140600720c */ /* 0x000fda0003f06270 */
[----:B------:R-:W-:Y:S05]  /*1fda0*/  @P0 BRA `(.L_x_6885) ;  /* 0x0000000000280947 */ /* 0x000fea0003800000 */
        /* <DEDUP_REMOVED lines=10> */
.L_x_6885:
[----:B------:R-:W-:Y:S05]  /*1fe50*/  BSYNC B1 ;  /* 0x0000000000017941 */ /* 0x000fea0003800000 */
.L_x_6884:
[----:B------:R-:W-:-:S03]  /*1fe60*/  UMOV UR4, 0xffffffff ;  /* 0xffffffff00047882 */ /* 0x000fc60000000000 */
[----:B------:R-:W-:Y:S05]  /*1fe70*/  BRA.DIV UR4, `(.L_x_6886) ;  /* 0x0000008e047c7947 */ /* 0x000fea000b800000 */
[----:B--2---:R2:W0:Y:S04]  /*1fe80*/  SHFL.IDX PT, R0, R4, 0x1, 0x181f ;  /* 0x00381f0004007f89 */ /* 0x00442800000e0000 */
[----:B---34-:R2:W3:Y:S02]  /*1fe90*/  SHFL.IDX PT, R14, R3, 0x1, 0x181f ;  /* 0x00381f00030e7f89 */ /* 0x0184e400000e0000 */
.L_x_7102:
        /* <DEDUP_REMOVED lines=12> */
[----:B------:R4:W-:Y:S04]  /*1ff60*/  @!P2 ST.E.128 desc[UR6][R8.64], RZ ;  /* 0x000000ff0800a985 */ /* 0x0009e8000c101d06 */
[----:B------:R4:W-:Y:S02]  /*1ff70*/  @!P3 ST.E.128 desc[UR6][R14.64], RZ ;  /* 0x000000ff0e00b985 */ /* 0x0009e4000c101d06 */
.L_x_6888:
[----:B------:R-:W-:Y:S05]  /*1ff80*/  BSYNC B1 ;  /* 0x0000000000017941 */ /* 0x000fea0003800000 */
.L_x_6887:
[----:B------:R-:W-:-:S03]  /*1ff90*/  UMOV UR4, 0xffffffff ;  /* 0xffffffff00047882 */ /* 0x000fc60000000000 */
[----:B------:R-:W-:Y:S05]  /*1ffa0*/  BRA.DIV UR4, `(.L_x_6889) ;  /* 0x0000008e04787947 */ /* 0x000fea000b800000 */
[----:B0-----:R0:W0:Y:S04]  /*1ffb0*/  SHFL.IDX PT, R0, R4, 0x2, 0x181f ;  /* 0x00581f0004007f89 */ /* 0x00102800000e0000 */
[----:B---34-:R3:W4:Y:S02]  /*1ffc0*/  SHFL.IDX PT, R14, R3, 0x2, 0x181f ;  /* 0x00581f00030e7f89 */ /* 0x01872400000e0000 */
.L_x_7106:
        /* <DEDUP_REMOVED lines=8> */
[CC--:B----4-:R-:W-:Y:S02]  /*20050*/  @!P2 LEA R8, P0, R16.reuse, R14.reuse, 0x1 ;  /* 0x0000000e1008a211 */ /* 0x0d0fe400078008ff */
[C---:B------:R-:W-:Y:S02]  /*20060*/  @!P3 LEA R14, P1, R221.reuse, R14, 0x1 ;  /* 0x0000000edd0eb211 */ /* 0x040fe400078208ff */
[-C--:B0-----:R-:W-:Y:S02]  /*20070*/  @!P2 LEA.HI.X R9, R16, R0.reuse, R17, 0x1, P0 ;  /* 0x000000001009a211 */ /* 0x081fe400000f0c11 */
[----:B------:R-:W-:-:S03]  /*20080*/  @!P3 LEA.HI.X R15, R221, R0, R7, 0x1, P1 ;  /* 0x00000000dd0fb211 */ /* 0x000fc600008f0c07 */
[----:B------:R0:W-:Y:S04]  /*20090*/  @!P2 ST.E.128 desc[UR6][R8.64], RZ ;  /* 0x000000ff0800a985 */ /* 0x0001e8000c101d06 */
[----:B------:R0:W-:Y:S02]  /*200a0*/  @!P3 ST.E.128 desc[UR6][R14.64], RZ ;  /* 0x000000ff0e00b985 */ /* 0x0001e4000c101d06 */
.L_x_6891:
[----:B------:R-:W-:Y:S05]  /*200b0*/  BSYNC B1 ;  /* 0x0000000000017941 */ /* 0x000fea0003800000 */
.L_x_6890:
[----:B------:R-:W-:-:S03]  /*200c0*/  UMOV UR4, 0xffffffff ;  /* 0xffffffff00047882 */ /* 0x000fc60000000000 */
[----:B------:R-:W-:Y:S05]  /*200d0*/  BRA.DIV UR4, `(.L_x_6892) ;  /* 0x0000008e04747947 */ /* 0x000fea000b800000 */
[----:B0-----:R0:W0:Y:S04]  /*200e0*/  SHFL.IDX PT, R0, R4, 0x3, 0x181f ;  /* 0x00781f0004007f89 */ /* 0x00102800000e0000 */
[----:B----4-:R4:W0:Y:S02]  /*200f0*/  SHFL.IDX PT, R14, R3, 0x3, 0x181f ;  /* 0x00781f00030e7f89 */ /* 0x01082400000e0000 */
.L_x_7110:
[----:B--234-:R-:W-:-:S05]  /*20100*/  VIADD R3, R6, 0x60 ;  /* 0x0000006006037836 */ /* 0x01cfca0000000000 */
[----:B------:R-:W-:-:S13]  /*20110*/  ISETP.GE.AND P0, PT, R3, R20, PT ;  /* 0x000000140300720c */ /* 0x000fda0003f06270 */
[----:B------:R-:W-:Y:S05]  /*20120*/  @P0 BRA `(.L_x_6875) ;  /* 0x0000000000280947 */ /* 0x000fea0003800000 */
[----:B------:R-:W-:Y:S01]  /*20130*/  ULDC UR4, c[0x0][0xac8] ;  /* 0x0002b20000047ab9 */ /* 0x000fe20000000800 */
[----:B------:R-:W-:Y:S01]  /*20140*/  ULDC.64 UR6, c[0x0][0x208] ;  /* 0x0000820000067ab9 */ /* 0x000fe20000000a00 */
[----:B------:R-:W-:Y:S02]  /*20150*/  ISETP.GE.AND P2, PT, R16, UR4, PT ;  /* 0x0000000410007c0c */ /* 0x000fe4000bf46270 */
[----:B------:R-:W-:-:S11]  /*20160*/  ISETP.GE.AND P3, PT, R221, UR4, PT ;  /* 0x00000004dd007c0c */ /* 0x000fd6000bf66270 */
[CC--:B0-----:R-:W-:Y:S02]  /*20170*/  @!P2 LEA R4, P0, R16.reuse, R14.reuse, 0x1 ;  /* 0x0000000e1004a211 */ /* 0x0c1fe400078008ff */
[C---:B------:R-:W-:Y:S02]  /*20180*/  @!P3 LEA R14, P1, R221.reuse, R14, 0x1 ;  /* 0x0000000edd0eb211 */ /* 0x040fe400078208ff */
[-C--:B------:R-:W-:Y:S02]  /*20190*/  @!P2 LEA.HI.X R5, R16, R0.reuse, R17, 0x1, P0 ;  /* 0x000000001005a211 */ /* 0x080fe400000f0c11 */
[----:B------:R-:W-:-:S03]  /*201a0*/  @!P3 LEA.HI.X R15, R221, R0, R7, 0x1, P1 ;  /* 0x00000000dd0fb211 */ /* 0x000fc600008f0c07 */
[----:B------:R3:W-:Y:S04]  /*201b0*/  @!P2 ST.E.128 desc[UR6][R4.64], RZ ;  /* 0x000000ff0400a985 */ /* 0x0007e8000c101d06 */
[----:B------:R3:W-:Y:S02]  /*201c0*/  @!P3 ST.E.128 desc[UR6][R14.64], RZ ;  /* 0x000000ff0e00b985 */ /* 0x0007e4000c101d06 */
.L_x_6875:
[----:B------:R-:W-:Y:S05]  /*201d0*/  BSYNC B0 ;  /* 0x0000000000007941 */ /* 0x000fea0003800000 */
.L_x_6861:
[----:B------:R-:W-:Y:S02]  /*201e0*/  ULDC UR4, c[0x0][0xc3c] ;  /* 0x00030f0000047ab9 */ /* 0x000fe40000000800 */
[----:B-1----:R-:W-:-:S13]  /*201f0*/  ISETP.GE.AND P0, PT, R151, UR4, PT ;  /* 0x0000000497007c0c */ /* 0x002fda000bf06270 */
[----:B------:R-:W-:Y:S05]  /*20200*/  @!P0 BRA `(.L_x_6893) ;  /* 0xfffffe1000508947 */ /* 0x000fea000383ffff */
[----:B------:R-:W-:Y:S05]  /*20210*/  BRA `(.L_x_6662) ;  /* 0x0000007800e87947 */ /* 0x000fea0003800000 */
.L_x_6660:
[----:B------:R-:W-:-:S08]  /*20220*/  NOP ;  /* 0x0000000000007918 */ /* 0x000fd00000000000 */
[----:B------:R-:W0:-:S00]  /*20230*/  USETMAXREG.DEALLOC.CTAPOOL 0x18 ;  /* 0x00000018000079c8 */ /* 0x000e0000080e0500 */
[----:B0-----:R-:W2:Y:S01]  /*20240*/  LDL.LU R2, [R1] ;  /* 0x0000000001027983 */ /* 0x001ea20000300800 */
[----:B------:R-:W-:Y:S02]  /*20250*/  LOP3.LUT R0, R0, 0x3, RZ, 0xc0, !PT ;  /* 0x0000000300007812 */ /* 0x000fe400078ec0ff */
[----:B------:R-:W-:-:S04]  /*20260*/  MOV R7, RZ ;  /* 0x000000ff00077202 */ /* 0x000fc80000000f00 */
[----:B------:R-:W0:Y:S02]  /*20270*/  SHFL.IDX PT, R0, R0, RZ, 0x1f ;  /* 0x00001fff00007589 */ /* 0x000e2400000e0000 */
[----:B0-----:R-:W-:Y:S02]  /*20280*/  ISETP.NE.AND P0, PT, R0, RZ, PT ;  /* 0x000000ff0000720c */ /* 0x001fe40003f05270 */
[----:B--2---:R-:W-:-:S11]  /*20290*/  LOP3.LUT R2, R2, 0xffffffef, RZ, 0xc0, !PT ;  /* 0xffffffef02027812 */ /* 0x004fd600078ec0ff */
[----:B------:R-:W-:-:S05]  /*202a0*/  @P0 LOP3.LUT R2, R2, 0x10, RZ, 0xfc, !PT ;  /* 0x0000001002020812 */ /* 0x000fca00078efcff */
[----:B------:R0:W-:Y:S01]  /*202b0*/  STL [R1], R2 ;  /* 0x0000000201007387 */ /* 0x0001e20000100800 */
[----:B------:R-:W-:Y:S05]  /*202c0*/  @!P0 BRA `(.L_x_6894) ;  /* 0x0000000000248947 */ /* 0x000fea0003800000 */
[----:B------:R-:W1:Y:S08]  /*202d0*/  S2UR UR5, SR_CgaCtaId ;  /* 0x00000000000579c3 */ /* 0x000e700000008800 */
[----:B------:R-:W-:Y:S06]  /*202e0*/  BAR.SYNC.DEFER_BLOCKING 0x5, 0x180 ;  /* 0x0146000000007b1d */ /* 0x000fec0000010000 */
[----:B------:R-:W-:-:S02]  /*202f0*/  UMOV UR4, 0x400 ;  /* 0x0000040000047882 */ /* 0x000fc40000000000 */
[----:B-1----:R-:W-:-:S09]  /*20300*/  ULEA UR4, UR5, UR4, 0x18 ;  /* 0x0000000405047291 */ /* 0x002fd2000f8ec03f */
[----:B------:R-:W1:Y:S04]  /*20310*/  LDS.128 R8, [UR4+0x348d0] ;  /* 0x0348d004ff087984 */ /* 0x000e680008000c00 */
[----:B-1----:R1:W-:Y:S04]  /*20320*/  STL.64 [R1+0x10], R8 ;  /* 0x0000100801007387 */ /* 0x0023e80000100a00 */
[----:B------:R1:W-:Y:S01]  /*20330*/  STL.64 [R1+0x18], R10 ;  /* 0x0000180a01007387 */ /* 0x0003e20000100a00 */
[----:B------:R-:W-:Y:S06]  /*20340*/  BAR.ARV 0x4, 0x180 ;  /* 0x0106000000007b1d */ /* 0x000fec0000002000 */
[----:B------:R-:W-:Y:S05]  /*20350*/  BRA `(.L_x_6895) ;  /* 0x0000000800ac7947 */ /* 0x000fea0003800000 */
.L_x_6894:
        /* <DEDUP_REMOVED lines=44> */
.L_x_6898:
        /* <DEDUP_REMOVED lines=39> */
.L_x_6896:
        /* <DEDUP_REMOVED lines=14> */
[----:B0-----:R-:W-:-:S06]  /*20970*/  IADD3 R3, R13, 0xffffffe, RZ ;  /* 0x0ffffffe0d037810 */ /* 0x001fcc0007ffe0ff */
[----:B------:R-:W0:Y:S02]  /*20980*/  F2I.FTZ.U32.TRUNC.NTZ R3, R3 ;  /* 0x0000000300037305 */ /* 0x000e24000021f000 */
[----:B0-----:R-:W-:Y:S01]  /*20990*/  IMAD.MOV R16, RZ, RZ, -R3 ;  /* 0x000000ffff107224 */ /* 0x001fe200078e0a03 */
[----:B------:R-:W-:Y:S06]  /*209a0*/  @!P0 BRA `(.L_x_6899) ;  /* 0x0000000000088947 */ /* 0x000fec0003800000 */
[----:B------:R-:W-:-:S05]  /*209b0*/  VIADD R13, R4, 0xffffffff ;  /* 0xffffffff040d7836 */ /* 0x000fca0000000000 */
[----:B------:R0:W1:Y:S02]  /*209c0*/  SHFL.IDX PT, R14, R2, R13, 0x1f ;  /* 0x00001f0d020e7589 */ /* 0x00006400000e0000 */
.L_x_6899:
[----:B-1----:R-:W-:Y:S01]  /*209d0*/  IMAD R10, R14, UR5, R11 ;  /* 0x000000050e0a7c24 */ /* 0x002fe2000f8e020b */
[----:B------:R-:W1:Y:S01]  /*209e0*/  MUFU.RCP R12, R12 ;  /* 0x0000000c000c7308 */ /* 0x000e620000001000 */
[----:B------:R-:W-:Y:S02]  /*209f0*/  IMAD R11, R16, R5, RZ ;  /* 0x00000005100b7224 */ /* 0x000fe400078e02ff */
[----:B0-----:R-:W-:Y:S01]  /*20a00*/  IMAD.MOV.U32 R2, RZ, RZ, RZ ;  /* 0x000000ffff027224 */ /* 0x001fe200078e00ff */
[----:B------:R0:W-:Y:S03]  /*20a10*/  STL [R1+0x10], R10 ;  /* 0x0000100a01007387 */ /* 0x0001e60000100800 */
[----:B------:R-:W-:Y:S01]  /*20a20*/  IMAD.HI.U32 R2, R3, R11, R2 ;  /* 0x0000000b03027227 */ /* 0x000fe200078e0002 */
[----:B------:R-:W-:-:S04]  /*20a30*/  IABS R11, R7 ;  /* 0x00000007000b7213 */ /* 0x000fc80000000000 */
[----:B------:R-:W-:Y:S02]  /*20a40*/  IADD3 R14, RZ, -R11, RZ ;  /* 0x8000000bff0e7210 */ /* 0x000fe40007ffe0ff */
[----:B0-----:R-:W-:-:S04]  /*20a50*/  IADD3 R10, -R10, UR6, RZ ;  /* 0x000000060a0a7c10 */ /* 0x001fc8000fffe1ff */
[----:B------:R-:W-:-:S05]  /*20a60*/  IABS R3, R10 ;  /* 0x0000000a00037213 */ /* 0x000fca0000000000 */
[----:B------:R-:W-:-:S04]  /*20a70*/  IMAD.HI.U32 R11, R2, R3, RZ ;  /* 0x00000003020b7227 */ /* 0x000fc800078e00ff */
[----:B------:R-:W-:Y:S02]  /*20a80*/  IMAD R2, R11, R14, R3 ;  /* 0x0000000e0b027224 */ /* 0x000fe400078e0203 */
[----:B-1----:R-:W-:-:S03]  /*20a90*/  VIADD R3, R12, 0xffffffe ;  /* 0x0ffffffe0c037836 */ /* 0x002fc60000000000 */
[----:B------:R-:W-:-:S03]  /*20aa0*/  ISETP.GT.U32.AND P1, PT, R5, R2, PT ;  /* 0x000000020500720c */ /* 0x000fc60003f24070 */
[----:B------:R-:W0:Y:S10]  /*20ab0*/  F2I.FTZ.U32.TRUNC.NTZ R3, R3 ;  /* 0x0000000300037305 */ /* 0x000e34000021f000 */
        /* <DEDUP_REMOVED lines=22> */
[----:B------:R-:W-:Y:S01]  /*20c20*/  @!P1 IMAD.IADD R3, R3, 0x1, -R8 ;  /* 0x0000000103039824 */ /* 0x000fe200078e0a08 */
[----:B------:R-:W-:Y:S02]  /*20c30*/  @!P1 IADD3 R5, R5, 0x1, RZ ;  /* 0x0000000105059810 */ /* 0x000fe40007ffe0ff */
[----:B------:R-:W-:Y:S02]  /*20c40*/  ISETP.NE.AND P1, PT, R9, RZ, PT ;  /* 0x000000ff0900720c */ /* 0x000fe40003f25270 */
[----:B------:R-:W-:-:S13]  /*20c50*/  ISETP.GE.U32.AND P0, PT, R3, R8, PT ;  /* 0x000000080300720c */ /* 0x000fda0003f06070 */
[----:B------:R-:W-:-:S04]  /*20c60*/  @P0 VIADD R5, R5, 0x1 ;  /* 0x0000000105050836 */ /* 0x000fc80000000000 */
[----:B------:R-:W-:Y:S01]  /*20c70*/  @!P2 IMAD.MOV R5, RZ, RZ, -R5 ;  /* 0x000000ffff05a224 */ /* 0x000fe200078e0a05 */
[----:B------:R-:W-:-:S05]  /*20c80*/  @!P1 LOP3.LUT R5, RZ, R9, RZ, 0x33, !PT ;  /* 0x00000009ff059212 */ /* 0x000fca00078e33ff */
[----:B------:R-:W-:-:S04]  /*20c90*/  IMAD.MOV R2, RZ, RZ, -R5 ;  /* 0x000000ffff027224 */ /* 0x000fc800078e0a05 */
[C---:B------:R-:W-:Y:S02]  /*20ca0*/  IMAD R11, R9.reuse, R2, R11 ;  /* 0x00000002090b7224 */ /* 0x040fe400078e020b */
[----:B------:R-:W-:Y:S01]  /*20cb0*/  IMAD R2, R9, 0x1000000, R5 ;  /* 0x0100000009027824 */ /* 0x000fe200078e0205 */
[----:B------:R-:W-:-:S03]  /*20cc0*/  IADD3 R5, R10, -R7, RZ ;  /* 0x800000070a057210 */ /* 0x000fc60007ffe0ff */
[----:B------:R-:W-:Y:S02]  /*20cd0*/  IMAD R3, R11, 0x10000, R2 ;  /* 0x000100000b037824 */ /* 0x000fe400078e0202 */
[----:B------:R-:W-:Y:S01]  /*20ce0*/  VIADD R2, R4, UR4 ;  /* 0x0000000404027c36 */ /* 0x000fe20008000000 */
[----:B------:R1:W-:Y:S04]  /*20cf0*/  STL [R1+0x14], R5 ;  /* 0x0000140501007387 */ /* 0x0003e80000100800 */
[----:B------:R1:W-:Y:S04]  /*20d00*/  STL [R1+0x1c], R2 ;  /* 0x00001c0201007387 */ /* 0x0003e80000100800 */
[----:B------:R1:W-:Y:S01]  /*20d10*/  STL [R1+0x18], R3 ;  /* 0x0000180301007387 */ /* 0x0003e20000100800 */
[----:B------:R-:W-:Y:S05]  /*20d20*/  BRA `(.L_x_6900) ;  /* 0x0000000000107947 */ /* 0x000fea0003800000 */
.L_x_6897:
[----:B------:R-:W-:Y:S01]  /*20d30*/  IMAD.U32 R2, RZ, RZ, UR6 ;  /* 0x00000006ff027e24 */ /* 0x000fe2000f8e00ff */
[----:B------:R0:W-:Y:S04]  /*20d40*/  STL [R1+0x14], RZ ;  /* 0x000014ff01007387 */ /* 0x0001e80000100800 */
[----:B------:R0:W-:Y:S04]  /*20d50*/  STL [R1+0x18], RZ ;  /* 0x000018ff01007387 */ /* 0x0001e80000100800 */
[----:B------:R0:W-:Y:S02]  /*20d60*/  STL [R1+0x10], R2 ;  /* 0x0000100201007387 */ /* 0x0001e40000100800 */
.L_x_6900:
[----:B------:R-:W2:Y:S04]  /*20d70*/  LDL R8, [R1+0x10] ;  /* 0x0000100001087983 */ /* 0x000ea80000100800 */
        /* <DEDUP_REMOVED lines=9> */
.L_x_6895:
        /* <DEDUP_REMOVED lines=8> */
[----:B------:R-:W3:Y:S01]  /*20e90*/  LDL.LU R4, [R1] ;  /* 0x0000000001047983 */ /* 0x000ee20000300800 */
[C---:B--2---:R-:W-:Y:S01]  /*20ea0*/  IMAD.SHL.U32 R0, R6.reuse, 0x8, RZ ;  /* 0x0000000806007824 */ /* 0x044fe200078e00ff */
[----:B------:R-:W2:Y:S01]  /*20eb0*/  S2UR UR5, SR_CgaCtaId ;  /* 0x00000000000579c3 */ /* 0x000ea20000008800 */
[----:B------:R-:W-:Y:S01]  /*20ec0*/  LOP3.LUT R5, R6, 0x7f, RZ, 0xc0, !PT ;  /* 0x0000007f06057812 */ /* 0x000fe200078ec0ff */
[----:B------:R-:W-:Y:S01]  /*20ed0*/  UMOV UR4, 0x400 ;  /* 0x0000040000047882 */ /* 0x000fe20000000000 */
[----:B------:R-:W-:Y:S01]  /*20ee0*/  BSSY B8, `(.L_x_6901) ;  /* 0x00006b5000087945 */ /* 0x000fe20003800000 */
[C---:B------:R-:W-:Y:S01]  /*20ef0*/  LOP3.LUT R3, R0.reuse, 0x1f8, RZ, 0xc0, !PT ;  /* 0x000001f800037812 */ /* 0x040fe200078ec0ff */
[----:B------:R-:W-:Y:S01]  /*20f00*/  IMAD.MOV.U32 R19, RZ, RZ, RZ ;  /* 0x000000ffff137224 */ /* 0x000fe200078e00ff */
[C---:B------:R-:W-:Y:S01]  /*20f10*/  ISETP.NE.AND P1, PT, R5.reuse, RZ, PT ;  /* 0x000000ff0500720c */ /* 0x040fe20003f25270 */
[----:B0-----:R-:W-:Y:S01]  /*20f20*/  IMAD.SHL.U32 R2, R5, 0x8, RZ ;  /* 0x0000000805027824 */ /* 0x001fe200078e00ff */
[----:B------:R-:W-:Y:S01]  /*20f30*/  LOP3.LUT R3, R3, 0x38, R6, 0x78, !PT ;  /* 0x0000003803037812 */ /* 0x000fe200078e7806 */
[----:B------:R-:W-:Y:S01]  /*20f40*/  ULDC.64 UR38, c[0x0][0x198] ;  /* 0x0000660000267ab9 */ /* 0x000fe20000000a00 */
[----:B------:R-:W-:Y:S01]  /*20f50*/  LOP3.LUT R0, R0, 0x38, RZ, 0xc0, !PT ;  /* 0x0000003800007812 */ /* 0x000fe200078ec0ff */
[----:B------:R-:W-:Y:S01]  /*20f60*/  ULOP3.LUT UR37, UR60, 0x2, URZ, 0xfc, !UPT ;  /* 0x000000023c257892 */ /* 0x000fe2000f8efc3f */
[----:B------:R-:W-:Y:S01]  /*20f70*/  LOP3.LUT R3, R3, 0x200, R2, 0xf8, !PT ;  /* 0x0000020003037812 */ /* 0x000fe200078ef802 */
[----:B------:R-:W-:Y:S01]  /*20f80*/  ULDC UR36, c[0x0][0xc] ;  /* 0x0000030000247ab9 */ /* 0x000fe20000000800 */
[C---:B------:R-:W-:Y:S01]  /*20f90*/  LOP3.LUT P0, R2, R6.reuse, 0x1f, RZ, 0xc0, !PT ;  /* 0x0000001f06027812 */ /* 0x040fe2000780c0ff */
[----:B------:R-:W-:Y:S01]  /*20fa0*/  IMAD.SHL.U32 R6, R6, 0x10, RZ ;  /* 0x0000001006067824 */ /* 0x000fe200078e00ff */
[----:B------:R-:W-:-:S03]  /*20fb0*/  LOP3.LUT R0, R0, 0x40, RZ, 0xfc, !PT ;  /* 0x0000004000007812 */ /* 0x000fc600078efcff */
[----:B------:R0:W-:Y:S01]  /*20fc0*/  STL [R1+0x2c], R2 ;  /* 0x00002c0201007387 */ /* 0x0001e20000100800 */
[----:B--2---:R-:W-:Y:S01]  /*20fd0*/  ULEA UR4, UR5, UR4, 0x18 ;  /* 0x0000000405047291 */ /* 0x004fe2000f8ec03f */
[----:B0-----:R-:W-:-:S05]  /*20fe0*/  SHF.R.U32.HI R2, RZ, 0x3, R5 ;  /* 0x00000003ff027819 */ /* 0x001fca0000011605 */
[----:B------:R-:W-:Y:S01]  /*20ff0*/  IMAD.U32 R18, RZ, RZ, UR4 ;  /* 0x00000004ff127e24 */ /* 0x000fe2000f8e00ff */
[----:B---3--:R-:W-:-:S04]  /*21000*/  LOP3.LUT R4, R4, 0xfffffffd, RZ, 0xc0, !PT ;  /* 0xfffffffd04047812 */ /* 0x008fc800078ec0ff */
[----:B------:R-:W-:-:S04]  /*21010*/  @P1 LOP3.LUT R4, R4, 0x2, RZ, 0xfc, !PT ;  /* 0x0000000204041812 */ /* 0x000fc800078efcff */
[----:B------:R-:W-:-:S04]  /*21020*/  LOP3.LUT R4, R4, 0xfffffffe, RZ, 0xc0, !PT ;  /* 0xfffffffe04047812 */ /* 0x000fc800078ec0ff */
[----:B------:R-:W-:Y:S02]  /*21030*/  @P0 LOP3.LUT R4, R4, 0x1, RZ, 0xfc, !PT ;  /* 0x0000000104040812 */ /* 0x000fe400078efcff */
[----:B------:R-:W-:Y:S02]  /*21040*/  ISETP.NE.OR P0, PT, R5, RZ, !P0 ;  /* 0x000000ff0500720c */ /* 0x000fe40004705670 */
[----:B------:R-:W-:Y:S02]  /*21050*/  LOP3.LUT R5, R2, 0x70, R6, 0xf8, !PT ;  /* 0x0000007002057812 */ /* 0x000fe400078ef806 */
[----:B------:R-:W-:Y:S02]  /*21060*/  LEA R2, R3, R18, 0x1 ;  /* 0x0000001203027211 */ /* 0x000fe400078e08ff */
[----:B------:R-:W-:-:S03]  /*21070*/  LOP3.LUT R4, R4, 0xfffffff7, RZ, 0xc0, !PT ;  /* 0xfffffff704047812 */ /* 0x000fc600078ec0ff */
[----:B------:R0:W-:Y:S04]  /*21080*/  STL [R1+0x34], R2 ;  /* 0x0000340201007387 */ /* 0x0001e80000100800 */
[----:B------:R-:W-:Y:S01]  /*21090*/  @P0 LOP3.LUT R4, R4, 0x8, RZ, 0xfc, !PT ;  /* 0x0000000804040812 */ /* 0x000fe200078efcff */
[----:B------:R2:W-:Y:S04]  /*210a0*/  STL [R1+0x5c], RZ ;  /* 0x00005cff01007387 */ /* 0x0005e80000100800 */
[----:B------:R2:W-:Y:S01]  /*210b0*/  STL [R1], R4 ;  /* 0x0000000401007387 */ /* 0x0005e20000100800 */
[----:B0-----:R-:W-:-:S05]  /*210c0*/  IMAD.MOV.U32 R2, RZ, RZ, 0x1 ;  /* 0x00000001ff027424 */ /* 0x001fca00078e00ff */
[----:B------:R2:W-:Y:S04]  /*210d0*/  STL [R1+0x24], R2 ;  /* 0x0000240201007387 */ /* 0x0005e80000100800 */
[----:B------:R2:W-:Y:S04]  /*210e0*/  STL [R1+0x20], RZ ;  /* 0x000020ff01007387 */ /* 0x0005e80000100800 */
[----:B------:R2:W-:Y:S02]  /*210f0*/  STL [R1+0xc], R2 ;  /* 0x00000c0201007387 */ /* 0x0005e40000100800 */
.L_x_7042:
[----:B---3--:R-:W3:Y:S01]  /*21100*/  LDL R0, [R1+0x1c] ;  /* 0x00001c0001007983 */ /* 0x008ee20000100800 */
[----:B--2---:R-:W3:Y:S01]  /*21110*/  LDC.64 R2, c[0x0][0xc88] ;  /* 0x00032200ff027b82 */ /* 0x004ee20000000a00 */
[----:B------:R-:W-:Y:S01]  /*21120*/  ULDC.64 UR4, c[0x0][0x208] ;  /* 0x0000820000047ab9 */ /* 0x000fe20000000a00 */
[----:B---3--:R-:W-:-:S05]  /*21130*/  IMAD.WIDE R2, R0, 0x4, R2 ;  /* 0x0000000400027825 */ /* 0x008fca00078e0202 */
[----:B------:R-:W2:Y:S01]  /*21140*/  LDG.E R15, desc[UR4][R2.64] ;  /* 0x00000004020f7981 */ /* 0x000ea2000c1e1900 */
[----:B------:R-:W-:Y:S05]  /*21150*/  YIELD ;  /* 0x0000000000007946 */ /* 0x000fea0003800000 */
[----:B------:R-:W-:Y:S01]  /*21160*/  ULDC.64 UR4, c[0x0][0xa28] ;  /* 0x00028a0000047ab9 */ /* 0x000fe20000000a00 */
[----:B------:R-:W-:Y:S01]  /*21170*/  ULDC.64 UR10, c[0x0][0xa18] ;  /* 0x00028600000a7ab9 */ /* 0x000fe20000000a00 */
[----:B------:R-:W-:Y:S01]  /*21180*/  ISETP.NE.U32.AND P0, PT, RZ, UR4, PT ;  /* 0x00000004ff007c0c */ /* 0x000fe2000bf05070 */
[----:B------:R-:W-:Y:S01]  /*21190*/  ULDC.64 UR6, c[0x0][0xa08] ;  /* 0x0002820000067ab9 */ /* 0x000fe20000000a00 */
[----:B------:R-:W-:Y:S01]  /*211a0*/  ISETP.NE.U32.AND P3, PT, RZ, UR10, PT ;  /* 0x0000000aff007c0c */ /* 0x000fe2000bf65070 */
[----:B------:R-:W-:Y:S01]  /*211b0*/  IMAD.MOV.U32 R0, RZ, RZ, RZ ;  /* 0x000000ffff007224 */ /* 0x000fe200078e00ff */
[----:B------:R-:W-:Y:S01]  /*211c0*/  ISETP.NE.AND.EX P0, PT, RZ, UR5, PT, P0 ;  /* 0x00000005ff007c0c */ /* 0x000fe2000bf05300 */
[----:B------:R-:W-:Y:S01]  /*211d0*/  ULDC.64 UR12, c[0x0][0x208] ;  /* 0x00008200000c7ab9 */ /* 0x000fe20000000a00 */
[----:B------:R-:W-:Y:S01]  /*211e0*/  ISETP.NE.AND.EX P3, PT, RZ, UR11, PT, P3 ;  /* 0x0000000bff007c0c */ /* 0x000fe2000bf65330 */
[----:B------:R-:W-:Y:S01]  /*211f0*/  ULDC.64 UR8, c[0x0][0xa10] ;  /* 0x0002840000087ab9 */ /* 0x000fe20000000a00 */
[----:B------:R-:W-:-:S02]  /*21200*/  MOV R12, RZ ;  /* 0x000000ff000c7202 */ /* 0x000fc40000000f00 */
[----:B--2---:R-:W-:Y:S01]  /*21210*/  SHF.R.S32.HI R4, RZ, 0x1f, R15 ;  /* 0x0000001fff047819 */ /* 0x004fe2000001140f */
[----:B------:R-:W-:-:S06]  /*21220*/  IMAD.SHL.U32 R14, R15, 0x4, RZ ;  /* 0x000000040f0e7824 */ /* 0x000fcc00078e00ff */
[C---:B------:R-:W-:Y:S01]  /*21230*/  @P0 LEA R2, P1, R15.reuse, UR4, 0x2 ;  /* 0x000000040f020c11 */ /* 0x040fe2000f8210ff */
[----:B------:R-:W-:Y:S01]  /*21240*/  STL [R1+0x38], R15 ;  /* 0x0000380f01007387 */ /* 0x000fe20000100800 */
[C-C-:B------:R-:W-:Y:S02]  /*21250*/  SHF.L.U64.HI R13, R15.reuse, 0x2, R4.reuse ;  /* 0x000000020f0d7819 */ /* 0x140fe40000010204 */
[----:B------:R-:W-:Y:S01]  /*21260*/  @P0 LEA.HI.X R3, R15, UR5, R4, 0x2, P1 ;  /* 0x000000050f030c11 */ /* 0x000fe200088f1404 */
[----:B------:R-:W-:Y:S01]  /*21270*/  ULDC.64 UR4, c[0x0][0xa00] ;  /* 0x0002800000047ab9 */ /* 0x000fe20000000a00 */
[C---:B-1----:R-:W-:Y:S01]  /*21280*/  @P3 IADD3 R8, P1, R14.reuse, UR10, RZ ;  /* 0x0000000a0e083c10 */ /* 0x042fe2000ff3e0ff */
[----:B0-----:R0:W-:Y:S03]  /*21290*/  STL [R1+0x50], R4 ;  /* 0x0000500401007387 */ /* 0x0011e60000100800 */
        /* <DEDUP_REMOVED lines=42> */
.L_x_6902:
        /* <DEDUP_REMOVED lines=14> */
[----:B0-----:R-:W-:Y:S01]  /*21620*/  IADD3 R2, P1, R14, UR4, RZ ;  /* 0x000000040e027c10 */ /* 0x001fe2000ff3e0ff */
[----:B------:R-:W-:-:S03]  /*21630*/  ULDC.64 UR6, c[0x0][0x208] ;  /* 0x0000820000067ab9 */ /* 0x000fc60000000a00 */
[----:B------:R-:W-:-:S05]  /*21640*/  IADD3.X R3, R13, UR5, RZ, P1, !PT ;  /* 0x000000050d037c10 */ /* 0x000fca0008ffe4ff */
[----:B------:R0:W5:Y:S01]  /*21650*/  LDG.E R8, desc[UR6][R2.64] ;  /* 0x0000000602087981 */ /* 0x000162000c1e1900 */
[----:B------:R-:W-:Y:S05]  /*21660*/  BRA `(.L_x_6904) ;  /* 0x0000000000147947 */ /* 0x000fea0003800000 */
.L_x_6903:
[----:B------:R-:W-:Y:S05]  /*21670*/  @!P2 BRA `(.L_x_6904) ;  /* 0x000000000010a947 */ /* 0x000fea0003800000 */
[----:B------:R-:W-:Y:S02]  /*21680*/  ULDC.64 UR4, c[0x0][0x208] ;  /* 0x0000820000047ab9 */ /* 0x000fe40000000a00 */
[----:B------:R-:W2:Y:S04]  /*21690*/  LDG.E R8, desc[UR4][R6.64] ;  /* 0x0000000406087981 */ /* 0x000ea8000c1e1900 */
[----:B------:R-:W2:Y:S02]  /*216a0*/  LDG.E R6, desc[UR4][R6.64+0x4] ;  /* 0x0000040406067981 */ /* 0x000ea4000c1e1900 */
[----:B--2---:R-:W-:-:S07]  /*216b0*/  IMAD.IADD R8, R6, 0x1, -R8 ;  /* 0x0000000106087824 */ /* 0x004fce00078e0a08 */
.L_x_6904:
[----:B------:R-:W-:Y:S01]  /*216c0*/  ULDC.64 UR4, c[0x0][0x208] ;  /* 0x0000820000047ab9 */ /* 0x000fe20000000a00 */
[----:B-----5:R-:W-:Y:S01]  /*216d0*/  IMAD.IADD R6, R8, 0x1, -R0 ;  /* 0x0000000108067824 */ /* 0x020fe200078e0a00 */
[----:B0-----:R-:W2:Y:S04]  /*216e0*/  LDL.LU R3, [R1] ;  /* 0x0000000001037983 */ /* 0x001ea80000300800 */
[----:B------:R-:W3:Y:S04]  /*216f0*/  @P0 LDG.E R0, desc[UR4][R4.64] ;  /* 0x0000000404000981 */ /* 0x000ee8000c1e1900 */
[----:B------:R-:W3:Y:S01]  /*21700*/  @P0 LDG.E R4, desc[UR4][R4.64+0x4] ;  /* 0x0000040404040981 */ /* 0x000ee2000c1e1900 */
        /* <DEDUP_REMOVED lines=15> */
[----:B------:R0:W-:Y:S01]  /*21800*/  STL [R1], R3 ;  /* 0x0000000301007387 */ /* 0x0001e20000100800 */
        /* <DEDUP_REMOVED lines=9> */
[----:B0-----:R-:W-:Y:S01]  /*218a0*/  MOV R4, RZ ;  /* 0x000000ff00047202 */ /* 0x001fe20000000f00 */
[----:B-1----:R-:W-:-:S04]  /*218b0*/  IMAD.MOV R0, RZ, RZ, -R5 ;  /* 0x000000ffff007224 */ /* 0x002fc800078e0a05 */
        /* <DEDUP_REMOVED lines=15> */
[----:B------:R-:W-:-:S13]  /*219b0*/  ISETP.GE.AND P1, PT, R5, RZ, PT ;  /* 0x000000ff0500720c */ /* 0x000fda0003f26270 */
[----:B------:R-:W-:Y:S01]  /*219c0*/  @!P1 IMAD.MOV R0, RZ, RZ, -R0 ;  /* 0x000000ffff009224 */ /* 0x000fe200078e0a00 */
[----:B------:R-:W-:-:S13]  /*219d0*/  ISETP.NE.AND P1, PT, R2, RZ, PT ;  /* 0x000000ff0200720c */ /* 0x000fda0003f25270 */
[----:B------:R-:W-:-:S07]  /*219e0*/  @!P1 LOP3.LUT R0, RZ, R2, RZ, 0x33, !PT ;  /* 0x00000002ff009212 */ /* 0x000fce00078e33ff */
.L_x_6906:
[----:B------:R-:W-:Y:S05]  /*219f0*/  BSYNC B0 ;  /* 0x0000000000007941 */ /* 0x000fea0003800000 */
.L_x_6905:
        /* <DEDUP_REMOVED lines=25> */
.L_x_7113:
[----:B-1----:R-:W-:Y:S02]  /*21b90*/  ISETP.NE.AND P0, PT, R14, RZ, PT ;  /* 0x000000ff0e00720c */ /* 0x002fe40003f05270 */
[----:B------:R-:W-:-:S11]  /*21ba0*/  PLOP3.LUT P1, PT, PT, PT, PT, 0x8, 0x0 ;  /* 0x000000000000781c */ /* 0x000fd60003f2e170 */
[----:B------:R-:W-:Y:S05]  /*21bb0*/  @P0 BRA `(.L_x_6910) ;  /* 0x00000000000c0947 */ /* 0x000fea0003800000 */
[----:B------:R-:W-:-:S03]  /*21bc0*/  UMOV UR4, 0xffffffff ;  /* 0xffffffff00047882 */ /* 0x000fc60000000000 */
[----:B------:R-:W-:Y:S05]  /*21bd0*/  BRA.DIV UR4, `(.L_x_6911) ;  /* 0x0000007604307947 */ /* 0x000fea000b800000 */
[----:B------:R-:W-:-:S13]  /*21be0*/  ELECT P1, URZ, PT ;  /* 0x00000000003f782f */ /* 0x000fda0003820000 */
.L_x_6910:
        /* <DEDUP_REMOVED lines=9> */
.L_x_7116:
[----:B------:R-:W-:Y:S05]  /*21c80*/  BSYNC B1 ;  /* 0x0000000000017941 */ /* 0x000fea0003800000 */
.L_x_6912:
        /* <DEDUP_REMOVED lines=12> */
.L_x_7117:
[----:B------:R-:W-:Y:S05]  /*21d50*/  BSYNC B2 ;  /* 0x0000000000027941 */ /* 0x000fea0003800000 */
.L_x_6916:
[----:B------:R-:W-:Y:S04]  /*21d60*/  BSSY B2, `(.L_x_6918) ;  /* 0x0000008000027945 */ /* 0x000fe80003800000 */
[----:B------:R-:W-:Y:S05]  /*21d70*/  @P4 BRA `(.L_x_6919) ;  /* 0x0000000000184947 */ /* 0x000fea0003800000 */
[----:B0-----:R-:W2:Y:S02]  /*21d80*/  LDL R2, [R1] ;  /* 0x0000000001027983 */ /* 0x001ea40000100800 */
[----:B--2---:R-:W-:Y:S01]  /*21d90*/  LOP3.LUT P0, RZ, R2, 0x1, RZ, 0xc0, !PT ;  /* 0x0000000102ff7812 */ /* 0x004fe2000780c0ff */
[----:B------:R-:W-:-:S04]  /*21da0*/  IMAD.MOV.U32 R2, RZ, RZ, 0xb000 ;  /* 0x0000b000ff027424 */ /* 0x000fc800078e00ff */
[----:B------:R2:W-:Y:S08]  /*21db0*/  SYNCS.ARRIVE.TRANS64 RZ, [R5+URZ+0x34890], R2 ;  /* 0x0348900205ff79a7 */ /* 0x0005f0000800003f */
[----:B------:R-:W-:Y:S05]  /*21dc0*/  @!P0 BRA `(.L_x_6919) ;  /* 0x0000000000048947 */ /* 0x000fea0003800000 */
[----:B------:R-:W-:Y:S01]  /*21dd0*/  BPT.TRAP 0x1 ;  /* 0x000000040000795c */ /* 0x000fe20000300000 */
.L_x_6919:
[----:B------:R-:W-:Y:S05]  /*21de0*/  BSYNC B2 ;  /* 0x0000000000027941 */ /* 0x000fea0003800000 */
.L_x_6918:
        /* <DEDUP_REMOVED lines=13> */
.L_x_6920:
        /* <DEDUP_REMOVED lines=16> */
.L_x_6921:
        /* <DEDUP_REMOVED lines=13> */
.L_x_7118:
[----:B------:R-:W-:Y:S05]  /*22090*/  BSYNC B2 ;  /* 0x0000000000027941 */ /* 0x000fea0003800000 */
.L_x_6922:
[----:B------:R-:W-:Y:S01]  /*220a0*/  BSSY B2, `(.L_x_6924) ;  /* 0x000000a000027945 */ /* 0x000fe20003800000 */
[----:B------:R-:W-:Y:S01]  /*220b0*/  IMAD.MOV.U32 R12, RZ, RZ, 0x0 ;  /* 0x00000000ff0c7424 */ /* 0x000fe200078e00ff */
[----:B------:R-:W-:Y:S02]  /*220c0*/  MOV R13, 0x12f00000 ;  /* 0x12f00000000d7802 */ /* 0x000fe40000000f00 */
[----:B------:R-:W-:Y:S05]  /*220d0*/  @P4 BRA `(.L_x_6925) ;  /* 0x0000000000184947 */ /* 0x000fea0003800000 */
[----:B------:R-:W2:Y:S02]  /*220e0*/  LDL R2, [R1] ;  /* 0x0000000001027983 */ /* 0x000ea40000100800 */
[----:B--2---:R-:W-:Y:S01]  /*220f0*/  LOP3.LUT P0, RZ, R2, 0x1, RZ, 0xc0, !PT ;  /* 0x0000000102ff7812 */ /* 0x004fe2000780c0ff */
[----:B------:R-:W-:-:S04]  /*22100*/  IMAD.MOV.U32 R2, RZ, RZ, 0xb000 ;  /* 0x0000b000ff027424 */ /* 0x000fc800078e00ff */
[----:B------:R2:W-:Y:S08]  /*22110*/  SYNCS.ARRIVE.TRANS64 RZ, [R5+URZ+0x348b0], R2 ;  /* 0x0348b00205ff79a7 */ /* 0x0005f0000800003f */
[----:B------:R-:W-:Y:S05]  /*22120*/  @!P0 BRA `(.L_x_6925) ;  /* 0x0000000000048947 */ /* 0x000fea0003800000 */
[----:B------:R-:W-:Y:S01]  /*22130*/  BPT.TRAP 0x1 ;  /* 0x000000040000795c */ /* 0x000fe20000300000 */
.L_x_6925:
[----:B------:R-:W-:Y:S05]  /*22140*/  BSYNC B2 ;  /* 0x0000000000027941 */ /* 0x000fea0003800000 */
.L_x_6924:
        /* <DEDUP_REMOVED lines=8> */
.L_x_6926:
        /* <DEDUP_REMOVED lines=15> */
.L_x_6927:
        /* <DEDUP_REMOVED lines=10> */
.L_x_6915:
[----:B------:R-:W-:Y:S05]  /*22360*/  BSYNC B1 ;  /* 0x0000000000017941 */ /* 0x000fea0003800000 */
.L_x_6914:
[----:B------:R-:W0:Y:S04]  /*22370*/  LDL.LU R7, [R1+0x20] ;  /* 0x0000200001077983 */ /* 0x000e280000300800 */
[----:B------:R-:W2:Y:S01]  /*22380*/  LDL.LU R4, [R1+0x24] ;  /* 0x0000240001047983 */ /* 0x000ea20000300800 */
[----:B------:R-:W-:Y:S02]  /*22390*/  PLOP3.LUT P5, PT, PT, PT, PT, 0x8, 0x0 ;  /* 0x000000000000781c */ /* 0x000fe40003fae170 */
[----:B0-----:R-:W-:Y:S01]  /*223a0*/  IADD3 R2, R7, 0x1, RZ ;  /* 0x0000000107027810 */ /* 0x001fe20007ffe0ff */
[----:B------:R-:W-:-:S03]  /*223b0*/  VIADD R7, R6, 0xfffffffe ;  /* 0xfffffffe06077836 */ /* 0x000fc60000000000 */
        /* <DEDUP_REMOVED lines=8> */
.L_x_6942:
        /* <DEDUP_REMOVED lines=10> */
.L_x_7119:
[----:B------:R-:W-:Y:S05]  /*224e0*/  BSYNC B2 ;  /* 0x0000000000027941 */ /* 0x000fea0003800000 */
.L_x_6930:
[----:B------:R-:W1:Y:S01]  /*224f0*/  S2R R2, SR_TID.X ;  /* 0x0000000000027919 */ /* 0x000e620000002100 */
[----:B------:R-:W-:Y:S01]  /*22500*/  BSSY B2, `(.L_x_6932) ;  /* 0x000000a000027945 */ /* 0x000fe20003800000 */
[----:B-1----:R-:W-:-:S04]  /*22510*/  LOP3.LUT R2, R2, 0x7f, RZ, 0xc0, !PT ;  /* 0x0000007f02027812 */ /* 0x002fc800078ec0ff */
[----:B------:R-:W-:-:S13]  /*22520*/  ISETP.NE.AND P2, PT, R2, RZ, PT ;  /* 0x000000ff0200720c */ /* 0x000fda0003f45270 */
[----:B------:R-:W-:Y:S05]  /*22530*/  @P2 BRA `(.L_x_6933) ;  /* 0x0000000000182947 */ /* 0x000fea0003800000 */
[----:B------:R-:W2:Y:S02]  /*22540*/  LDL R2, [R1] ;  /* 0x0000000001027983 */ /* 0x000ea40000100800 */
[----:B--2---:R-:W-:Y:S01]  /*22550*/  LOP3.LUT P0, RZ, R2, 0x1, RZ, 0xc0, !PT ;  /* 0x0000000102ff7812 */ /* 0x004fe2000780c0ff */
[----:B------:R-:W-:-:S04]  /*22560*/  IMAD.MOV.U32 R2, RZ, RZ, 0xb000 ;  /* 0x0000b000ff027424 */ /* 0x000fc800078e00ff */
[----:B------:R1:W-:Y:S08]  /*22570*/  SYNCS.ARRIVE.TRANS64 RZ, [R6+URZ+0x34890], R2 ;  /* 0x0348900206ff79a7 */ /* 0x0003f0000800003f */
[----:B------:R-:W-:Y:S05]  /*22580*/  @!P0 BRA `(.L_x_6933) ;  /* 0x0000000000048947 */ /* 0x000fea0003800000 */
[----:B------:R-:W-:Y:S01]  /*22590*/  BPT.TRAP 0x1 ;  /* 0x000000040000795c */ /* 0x000fe20000300000 */
.L_x_6933:
[----:B------:R-:W-:Y:S05]  /*225a0*/  BSYNC B2 ;  /* 0x0000000000027941 */ /* 0x000fea0003800000 */
.L_x_6932:
        /* <DEDUP_REMOVED lines=9> */
[----:B--2---:R-:W-:Y:S01]  /*22640*/  IMAD R4, R2, 0xb000, R18 ;  /* 0x0000b00002047824 */ /* 0x004fe200078e0212 */
[----:B------:R-:W-:-:S03]  /*22650*/  IADD3 R2, R6, 0x34890, RZ ;  /* 0x0003489006027810 */ /* 0x000fc60007ffe0ff */
[----:B------:R-:W-:-:S08]  /*22660*/  VIADD R8, R4, 0x1e400 ;  /* 0x0001e40004087836 */ /* 0x000fd00000000000 */
.L_x_6934:
        /* <DEDUP_REMOVED lines=16> */
.L_x_6935:
        /* <DEDUP_REMOVED lines=13> */
.L_x_7120:
[----:B------:R-:W-:Y:S05]  /*22840*/  BSYNC B2 ;  /* 0x0000000000027941 */ /* 0x000fea0003800000 */
.L_x_6936:
        /* <DEDUP_REMOVED lines=10> */
.L_x_6939:
[----:B------:R-:W-:Y:S05]  /*228f0*/  BSYNC B2 ;  /* 0x0000000000027941 */ /* 0x000fea0003800000 */
.L_x_6938:
        /* <DEDUP_REMOVED lines=8> */
.L_x_6940:
        /* <DEDUP_REMOVED lines=15> */
.L_x_6941:
        /* <DEDUP_REMOVED lines=10> */
.L_x_6929:
[----:B------:R-:W-:Y:S05]  /*22b10*/  BSYNC B1 ;  /* 0x0000000000017941 */ /* 0x000fea0003800000 */
.L_x_6928:
        /* <DEDUP_REMOVED lines=12> */
.L_x_6908:
[----:B------:R-:W-:Y:S05]  /*22be0*/  BSYNC B0 ;  /* 0x0000000000007941 */ /* 0x000fea0003800000 */
.L_x_6907:
[----:B01----:R-:W2:Y:S04]  /*22bf0*/  LDL R2, [R1] ;  /* 0x0000000001027983 */ /* 0x003ea80000100800 */
        /* <DEDUP_REMOVED lines=18> */
[-C--:B------:R-:W-:Y:S02]  /*22d20*/  IABS R2, R17.reuse ;  /* 0x0000001100027213 */ /* 0x080fe40000000000 */
[----:B-----5:R-:W-:Y:S02]  /*22d30*/  IADD3 R4, R8, -0x1, R17 ;  /* 0xffffffff08047810 */ /* 0x020fe40007ffe011 */
[----:B------:R-:W-:Y:S02]  /*22d40*/  IADD3 R2, RZ, -R2, RZ ;  /* 0x80000002ff027210 */ /* 0x000fe40007ffe0ff */
[----:B------:R-:W-:Y:S02]  /*22d50*/  IABS R3, R4 ;  /* 0x0000000400037213 */ /* 0x000fe40000000000 */
[----:B------:R-:W-:Y:S01]  /*22d60*/  LOP3.LUT R4, R4, R17, RZ, 0x3c, !PT ;  /* 0x0000001104047212 */ /* 0x000fe200078e3cff */
[----:B------:R-:W-:-:S02]  /*22d70*/  IMAD.MOV.U32 R5, RZ, RZ, R2 ;  /* 0x000000ffff057224 */ /* 0x000fc400078e0002 */
        /* <DEDUP_REMOVED lines=12> */
.L_x_6944:
[----:B------:R-:W-:Y:S05]  /*22e40*/  BSYNC B0 ;  /* 0x0000000000007941 */ /* 0x000fea0003800000 */
.L_x_6943:
        /* <DEDUP_REMOVED lines=15> */
[----:B------:R-:W-:Y:S01]  /*22f40*/  ULDC.64 UR6, c[0x0][0x208] ;  /* 0x0000820000067ab9 */ /* 0x000fe20000000a00 */
[----:B------:R-:W0:Y:S08]  /*22f50*/  FLO.U32 R0, UR4 ;  /* 0x0000000400007d00 */ /* 0x000e3000080e0000 */
[----:B------:R-:W1:Y:S01]  /*22f60*/  POPC R5, UR4 ;  /* 0x0000000400057d09 */ /* 0x000e620008000000 */
[----:B0-----:R-:W-:-:S02]  /*22f70*/  ISETP.EQ.U32.AND P0, PT, R0, R3, PT ;  /* 0x000000030000720c */ /* 0x001fc40003f02070 */
[----:B------:R-:W1:Y:S11]  /*22f80*/  LDC.64 R2, c[0x0][0xc60] ;  /* 0x00031800ff027b82 */ /* 0x000e760000000a00 */
[----:B-1----:R-:W2:Y:S01]  /*22f90*/  @P0 ATOMG.E.ADD.STRONG.GPU PT, R3, desc[UR6][R2.64], R5 ;  /* 0x00000005020309a8 */ /* 0x002ea200081ee1c6 */
[----:B------:R-:W0:Y:S02]  /*22fa0*/  S2R R4, SR_LTMASK ;  /* 0x0000000000047919 */ /* 0x000e240000003900 */
[----:B0-----:R-:W-:-:S04]  /*22fb0*/  LOP3.LUT R4, R4, UR4, RZ, 0xc0, !PT ;  /* 0x0000000404047c12 */ /* 0x001fc8000f8ec0ff */
[----:B------:R-:W0:Y:S01]  /*22fc0*/  POPC R7, R4 ;  /* 0x0000000400077309 */ /* 0x000e220000000000 */
[----:B--2---:R-:W0:Y:S02]  /*22fd0*/  SHFL.IDX PT, R0, R3, R0, 0x1f ;  /* 0x00001f0003007589 */ /* 0x004e2400000e0000 */
[----:B0-----:R-:W-:-:S05]  /*22fe0*/  IADD3 R0, R0, UR36, R7 ;  /* 0x0000002400007c10 */ /* 0x001fca000fffe007 */
[----:B------:R4:W-:Y:S01]  /*22ff0*/  STL [R1+0x10], R0 ;  /* 0x0000100001007387 */ /* 0x0009e20000100800 */
[----:B------:R-:W-:Y:S05]  /*23000*/  BRA `(.L_x_6947) ;  /* 0x0000003c00187947 */ /* 0x000fea0003800000 */
.L_x_6946:
        /* <DEDUP_REMOVED lines=20> */
.L_x_6949:
[----:B------:R-:W-:Y:S05]  /*23150*/  BSYNC B6 ;  /* 0x0000000000067941 */ /* 0x000fea0003800000 */
.L_x_6948:
        /* <DEDUP_REMOVED lines=20> */
.L_x_6952:
        /* <DEDUP_REMOVED lines=15> */
.L_x_6951:
[----:B------:R-:W-:Y:S05]  /*23390*/  BSYNC B6 ;  /* 0x0000000000067941 */ /* 0x000fea0003800000 */
.L_x_6950:
        /* <DEDUP_REMOVED lines=26> */
.L_x_7123:
[----:B0-----:R-:W2:Y:S01]  /*23540*/  LDL.LU R4, [R1] ;  /* 0x0000000001047983 */ /* 0x001ea20000300800 */
[----:B------:R-:W-:Y:S02]  /*23550*/  PLOP3.LUT P1, PT, PT, PT, PT, 0x8, 0x0 ;  /* 0x000000000000781c */ /* 0x000fe40003f2e170 */
[----:B-1----:R-:W-:Y:S01]  /*23560*/  ISETP.NE.AND P0, PT, R14, RZ, PT ;  /* 0x000000ff0e00720c */ /* 0x002fe20003f05270 */
[----:B------:R0:W-:Y:S01]  /*23570*/  STL [R1+0x4], R0 ;  /* 0x0000040001007387 */ /* 0x0001e20000100800 */
[----:B--2---:R-:W-:-:S09]  /*23580*/  LOP3.LUT R4, R4, 0xfffffffb, RZ, 0xc0, !PT ;  /* 0xfffffffb04047812 */ /* 0x004fd200078ec0ff */
[----:B------:R-:W-:-:S05]  /*23590*/  @P1 LOP3.LUT R4, R4, 0x4, RZ, 0xfc, !PT ;  /* 0x0000000404041812 */ /* 0x000fca00078efcff */
[----:B------:R0:W-:Y:S01]  /*235a0*/  STL [R1], R4 ;  /* 0x0000000401007387 */ /* 0x0001e20000100800 */
[----:B------:R-:W-:Y:S05]  /*235b0*/  @P0 BRA `(.L_x_6954) ;  /* 0x00000004001c0947 */ /* 0x000fea0003800000 */
[----:B------:R-:W-:-:S03]  /*235c0*/  UMOV UR4, 0xffffffff ;  /* 0xffffffff00047882 */ /* 0x000fc60000000000 */
[----:B------:R-:W-:Y:S05]  /*235d0*/  BRA.DIV UR4, `(.L_x_6955) ;  /* 0x0000005e046c7947 */ /* 0x000fea000b800000 */
[----:B------:R-:W-:-:S13]  /*235e0*/  ELECT P6, URZ, PT ;  /* 0x00000000003f782f */ /* 0x000fda00038c0000 */
.L_x_7126:
        /* <DEDUP_REMOVED lines=20> */
[----:B------:R-:W-:-:S03]  /*23730*/  IMAD.WIDE.U32 R4, R7, UR4, R4 ;  /* 0x0000000407047c25 */ /* 0x000fc6000f8e0004 */
[----:B------:R-:W-:Y:S02]  /*23740*/  LEA R2, P0, R4, R2, 0x2 ;  /* 0x0000000204027211 */ /* 0x000fe400078010ff */
[----:B------:R-:W-:-:S04]  /*23750*/  IADD3 R0, R5, R0, RZ ;  /* 0x0000000005007210 */ /* 0x000fc80007ffe0ff */
[----:B------:R-:W-:-:S05]  /*23760*/  LEA.HI.X R3, R4, R3, R0, 0x2, P0 ;  /* 0x0000000304037211 */ /* 0x000fca00000f1400 */
[----:B------:R1:W5:Y:S02]  /*23770*/  LDG.E R17, desc[UR6][R2.64] ;  /* 0x0000000602117981 */ /* 0x000364000c1e1900 */
.L_x_6956:
[----:B-1----:R-:W2:Y:S01]  /*23780*/  LDL R2, [R1+0xc] ;  /* 0x00000c0001027983 */ /* 0x002ea20000100800 */
[----:B0-----:R-:W-:Y:S01]  /*23790*/  IMAD R0, R19, 0x8, R18 ;  /* 0x0000000813007824 */ /* 0x001fe200078e0212 */
[----:B--2---:R-:W-:-:S04]  /*237a0*/  SHF.L.U32 R2, R2, 0x1f, RZ ;  /* 0x0000001f02027819 */ /* 0x004fc800000006ff */
[----:B------:R-:W0:Y:S02]  /*237b0*/  SYNCS.PHASECHK.TRANS64.TRYWAIT P0, [R0+URZ+0x34840], R2 ;  /* 0x03484002000075a7 */ /* 0x000e24000800017f */
[----:B0-----:R-:W-:Y:S05]  /*237c0*/  @!P0 BRA `(.L_x_6957) ;  /* 0x0000005c00108947 */ /* 0x001fea0003800000 */
.L_x_7127:
[----:B------:R1:W5:Y:S01]  /*237d0*/  LDL R3, [R1] ;  /* 0x0000000001037983 */ /* 0x0003620000100800 */
        /* <DEDUP_REMOVED lines=9> */
.L_x_6958:
[----:B------:R-:W2:Y:S04]  /*23870*/  LDL R4, [R1+0x4] ;  /* 0x0000040001047983 */ /* 0x000ea80000100800 */
[----:B01----:R-:W3:Y:S01]  /*23880*/  LDL R2, [R1+0x18] ;  /* 0x0000180001027983 */ /* 0x003ee20000100800 */
        /* <DEDUP_REMOVED lines=9> */
[----:B------:R-:W-:Y:S01]  /*23920*/  UMOV UR15, 0x40 ;  /* 0x00000040000f7882 */ /* 0x000fe20000000000 */
[----:B------:R-:W-:-:S03]  /*23930*/  LOP3.LUT R3, R3, 0xfffffffb, RZ, 0xc0, !PT ;  /* 0xfffffffb03037812 */ /* 0x000fc600078ec0ff */
[----:B------:R-:W-:Y:S02]  /*23940*/  UIADD3 UR9, UR9, 0x34830, URZ ;  /* 0x0003483009097890 */ /* 0x000fe4000fffe03f */
[----:B------:R-:W-:-:S04]  /*23950*/  @P0 LOP3.LUT R3, R3, 0x4, RZ, 0xfc, !PT ;  /* 0x0000000403030812 */ /* 0x000fc800078efcff */
[----:B------:R-:W-:Y:S01]  /*23960*/  UIADD3 UR8, UR6, 0x1e400, URZ ;  /* 0x0001e40006087890 */ /* 0x000fe2000fffe03f */
[----:B------:R1:W-:Y:S01]  /*23970*/  STL [R1], R3 ;  /* 0x0000000301007387 */ /* 0x0003e20000100800 */
[----:B------:R-:W-:-:S03]  /*23980*/  UIADD3 UR14, UR6, 0x23c00, URZ ;  /* 0x00023c00060e7890 */ /* 0x000fc6000fffe03f */
[----:B------:R-:W-:Y:S01]  /*23990*/  UMOV UR6, 0x0 ;  /* 0x0000000000067882 */ /* 0x000fe20000000000 */
        /* <DEDUP_REMOVED lines=8> */
[----:B-1----:R-:W-:Y:S01]  /*23a20*/  NOP ;  /* 0x0000000000007918 */ /* 0x002fe20000000000 */
.L_x_6954:
        /* <DEDUP_REMOVED lines=28> */
[----:B------:R-:W-:Y:S01]  /*23bf0*/  MOV R4, UR4 ;  /* 0x0000000400047c02 */ /* 0x000fe20008000f00 */
[----:B------:R-:W-:Y:S01]  /*23c00*/  IMAD.U32 R5, RZ, RZ, UR5 ;  /* 0x00000005ff057e24 */ /* 0x000fe2000f8e00ff */
        /* <DEDUP_REMOVED lines=10> */
.L_x_6960:
[----:B------:R-:W-:Y:S05]  /*23cb0*/  BSYNC B6 ;  /* 0x0000000000067941 */ /* 0x000fea0003800000 */
.L_x_6959:
        /* <DEDUP_REMOVED lines=14> */
[----:B------:R-:W0:Y:S01]  /*23da0*/  S2R R10, SR_TID.X ;  /* 0x00000000000a7919 */ /* 0x000e220000002100 */
[----:B--2---:R-:W-:-:S02]  /*23db0*/  IMAD R0, R0, UR4, RZ ;  /* 0x0000000400007c24 */ /* 0x004fc4000f8e02ff */
[----:B----4-:R-:W-:-:S04]  /*23dc0*/  IMAD.WIDE.U32 R2, R4, UR4, R2 ;  /* 0x0000000404027c25 */ /* 0x010fc8000f8e0002 */
[----:B------:R-:W-:Y:S01]  /*23dd0*/  IMAD R0, R4, UR5, R0 ;  /* 0x0000000504007c24 */ /* 0x000fe2000f8e0200 */
[----:B------:R-:W-:Y:S01]  /*23de0*/  ULDC.64 UR4, c[0x0][0x2d0] ;  /* 0x0000b40000047ab9 */ /* 0x000fe20000000a00 */
[----:B------:R-:W2:Y:S03]  /*23df0*/  S2R R4, SR_TID.X ;  /* 0x0000000000047919 */ /* 0x000ea60000002100 */
[----:B------:R-:W-:Y:S01]  /*23e00*/  IADD3 R3, R3, R0, RZ ;  /* 0x0000000003037210 */ /* 0x000fe20007ffe0ff */
[----:B-1----:R-:W-:Y:S02]  /*23e10*/  IMAD.SHL.U32 R9, R9, 0x8, RZ ;  /* 0x0000000809097824 */ /* 0x002fe400078e00ff */
[----:B0-----:R-:W-:-:S03]  /*23e20*/  IMAD.SHL.U32 R10, R10, 0x8, RZ ;  /* 0x000000080a0a7824 */ /* 0x001fc600078e00ff */
[----:B------:R-:W-:-:S04]  /*23e30*/  LOP3.LUT R9, R9, 0x38, RZ, 0xc0, !PT ;  /* 0x0000003809097812 */ /* 0x000fc800078ec0ff */
[----:B------:R-:W-:Y:S02]  /*23e40*/  LOP3.LUT R9, R9, 0x40, RZ, 0xfc, !PT ;  /* 0x0000004009097812 */ /* 0x000fe400078efcff */
[----:B------:R-:W-:Y:S02]  /*23e50*/  LOP3.LUT R10, R10, 0x38, RZ, 0xc0, !PT ;  /* 0x000000380a0a7812 */ /* 0x000fe400078ec0ff */
[----:B--2---:R-:W-:-:S04]  /*23e60*/  LOP3.LUT R4, R4, 0x7f, RZ, 0xc0, !PT ;  /* 0x0000007f04047812 */ /* 0x004fc800078ec0ff */
[----:B------:R-:W-:Y:S02]  /*23e70*/  SHF.R.U32.HI R6, RZ, 0x3, R4 ;  /* 0x00000003ff067819 */ /* 0x000fe40000011604 */
[----:B------:R-:W0:Y:S02]  /*23e80*/  S2R R4, SR_TID.X ;  /* 0x0000000000047919 */ /* 0x000e240000002100 */
[----:B0-----:R-:W-:-:S05]  /*23e90*/  IMAD.SHL.U32 R4, R4, 0x10, RZ ;  /* 0x0000001004047824 */ /* 0x001fca00078e00ff */
[----:B------:R-:W-:Y:S02]  /*23ea0*/  LOP3.LUT R4, R6, 0x70, R4, 0xf8, !PT ;  /* 0x0000007006047812 */ /* 0x000fe400078ef804 */
[----:B------:R-:W0:Y:S01]  /*23eb0*/  @P0 LDC R6, c[0x0][0x44c] ;  /* 0x00011300ff060b82 */ /* 0x000e220000000800 */
[----:B---3--:R-:W-:-:S05]  /*23ec0*/  IMAD.SHL.U32 R5, R5, 0x80, RZ ;  /* 0x0000008005057824 */ /* 0x008fca00078e00ff */
        /* <DEDUP_REMOVED lines=10> */
[----:B------:R-:W-:-:S04]  /*23f70*/  ULDC.64 UR4, c[0x0][0x2c8] ;  /* 0x0000b20000047ab9 */ /* 0x000fc80000000a00 */
[----:B------:R-:W-:Y:S02]  /*23f80*/  IADD3 R3, R3, R0, RZ ;  /* 0x0000000003037210 */ /* 0x000fe40007ffe0ff */
        /* <DEDUP_REMOVED lines=9> */
[----:B------:R0:W5:Y:S01]  /*24020*/  LDL R9, [R1+0x34] ;  /* 0x0000340001097983 */ /* 0x0001620000100800 */
[----:B------:R-:W-:Y:S02]  /*24030*/  LEA.HI.X R3, R2, UR5, R3, 0x1, P0 ;  /* 0x0000000502037c11 */ /* 0x000fe400080f0c03 */
[----:B------:R-:W-:Y:S01]  /*24040*/  ISETP.GE.AND P0, PT, R10, UR4, PT ;  /* 0x000000040a007c0c */ /* 0x000fe2000bf06270 */
[----:B------:R-:W-:-:S03]  /*24050*/  UMOV UR4, 0xffffffff ;  /* 0xffffffff00047882 */ /* 0x000fc60000000000 */
[----:B------:R-:W-:Y:S09]  /*24060*/  BRA.DIV UR4, `(.L_x_6961) ;  /* 0x0000005204fc7947 */ /* 0x000ff2000b800000 */
[----:B------:R-:W2:Y:S01]  /*24070*/  LDL.LU R6, [R1+0x54] ;  /* 0x0000540001067983 */ /* 0x000ea20000300800 */
[----:B------:R-:W1:Y:S02]  /*24080*/  S2R R7, SR_TID.X ;  /* 0x0000000000077919 */ /* 0x000e640000002100 */
[----:B-1----:R-:W-:-:S04]  /*24090*/  LOP3.LUT R7, R7, 0x7f, RZ, 0xc0, !PT ;  /* 0x0000007f07077812 */ /* 0x002fc800078ec0ff */
[----:B------:R-:W-:Y:S02]  /*240a0*/  SHF.R.U32.HI R11, RZ, 0x3, R7 ;  /* 0x00000003ff0b7819 */ /* 0x000fe40000011607 */
[----:B------:R-:W1:Y:S03]  /*240b0*/  SHFL.IDX PT, R7, R4, RZ, 0x181f ;  /* 0x00181fff04077589 */ /* 0x000e6600000e0000 */
[----:B------:R-:W-:Y:S01]  /*240c0*/  IMAD.IADD R0, R11, 0x1, R5 ;  /* 0x000000010b007824 */ /* 0x000fe200078e0205 */
[----:B------:R-:W-:-:S03]  /*240d0*/  ULDC.64 UR4, c[0x0][0x208] ;  /* 0x0000820000047ab9 */ /* 0x000fc60000000a00 */
[----:B------:R-:W-:Y:S02]  /*240e0*/  VIADD R5, R0, 0x10 ;  /* 0x0000001000057836 */ /* 0x000fe40000000000 */
[----:B--2---:R-:W-:Y:S02]  /*240f0*/  IMAD R2, R6, R8, RZ ;  /* 0x0000000806027224 */ /* 0x004fe400078e02ff */
[----:B------:R-:W2:Y:S03]  /*24100*/  SHFL.IDX PT, R6, R3, RZ, 0x181f ;  /* 0x00181fff03067589 */ /* 0x000ea600000e0000 */
[----:B------:R-:W-:-:S13]  /*24110*/  ISETP.GE.AND P2, PT, R0, R2, PT ;  /* 0x000000020000720c */ /* 0x000fda0003f46270 */
[----:B-1----:R-:W-:-:S04]  /*24120*/  @!P2 LEA R7, P3, R10, R7, 0x1 ;  /* 0x000000070a07a211 */ /* 0x002fc800078608ff */
[----:B--2---:R-:W-:-:S04]  /*24130*/  @!P2 IADD3.X R6, RZ, R6, RZ, P3, !PT ;  /* 0x00000006ff06a210 */ /* 0x004fc80001ffe4ff */
[----:B------:R-:W-:-:S04]  /*24140*/  @!P2 LOP3.LUT R7, R7, R6, RZ, 0x3c, !PT ;  /* 0x000000060707a212 */ /* 0x000fc800078e3cff */
[----:B------:R-:W-:-:S04]  /*24150*/  @!P2 LOP3.LUT R6, R7, R6, RZ, 0x3c, !PT ;  /* 0x000000060706a212 */ /* 0x000fc800078e3cff */
[----:B------:R-:W-:-:S05]  /*24160*/  @!P2 LOP3.LUT R7, R7, R6, RZ, 0x3c, !PT ;  /* 0x000000060707a212 */ /* 0x000fca00078e3cff */
[----:B------:R-:W-:Y:S01]  /*24170*/  @!PT LDS RZ, [RZ] ;  /* 0x00000000fffff984 */ /* 0x000fe20000000800 */
[----:B-----5:R-:W-:Y:S04]  /*24180*/  @!P2 LDGSTS.E.BYPASS.LTC128B.128 [R9+0x16400], desc[UR4][R6.64], !P0 ;  /* 0x164000000609afae */ /* 0x020fe8000c101d44 */
[----:B------:R1:W-:Y:S01]  /*24190*/  @!P2 LDGSTS.E.BYPASS.LTC128B.128 [R9+0x1a400], desc[UR4][R6.64+0x80], !P1 ;  /* 0x1a4000800609afae */ /* 0x0003e2000c901d44 */
[----:B------:R-:W-:-:S03]  /*241a0*/  ISETP.GE.AND P2, PT, R5, R2, PT ;  /* 0x000000020500720c */ /* 0x000fc60003f46270 */
[----:B------:R-:W2:Y:S04]  /*241b0*/  SHFL.IDX PT, R5, R4, 0x1, 0x181f ;  /* 0x00381f0004057f89 */ /* 0x000ea800000e0000 */
[----:B-1----:R-:W1:Y:S06]  /*241c0*/  SHFL.IDX PT, R6, R3, 0x1, 0x181f ;  /* 0x00381f0003067f89 */ /* 0x002e6c00000e0000 */
[----:B--2---:R-:W-:-:S05]  /*241d0*/  @!P2 LEA R5, P3, R10, R5, 0x1 ;  /* 0x000000050a05a211 */ /* 0x004fca00078608ff */
[----:B-1----:R-:W-:-:S04]  /*241e0*/  @!P2 IMAD.X R6, RZ, RZ, R6, P3 ;  /* 0x000000ffff06a224 */ /* 0x002fc800018e0606 */
[----:B------:R-:W-:Y:S02]  /*241f0*/  @!P2 IMAD.MOV.U32 R7, RZ, RZ, R6 ;  /* 0x000000ffff07a224 */ /* 0x000fe400078e0006 */
[----:B------:R-:W-:Y:S01]  /*24200*/  @!P2 IMAD.MOV.U32 R6, RZ, RZ, R5 ;  /* 0x000000ffff06a224 */ /* 0x000fe200078e0005 */
[----:B------:R-:W-:-:S04]  /*24210*/  IADD3 R5, R0, 0x20, RZ ;  /* 0x0000002000057810 */ /* 0x000fc80007ffe0ff */
[----:B------:R-:W-:Y:S04]  /*24220*/  @!P2 LDGSTS.E.BYPASS.LTC128B.128 [R9+0x16c00], desc[UR4][R6.64], !P0 ;  /* 0x16c000000609afae */ /* 0x000fe8000c101d44 */
[----:B------:R1:W-:Y:S01]  /*24230*/  @!P2 LDGSTS.E.BYPASS.LTC128B.128 [R9+0x1ac00], desc[UR4][R6.64+0x80], !P1 ;  /* 0x1ac000800609afae */ /* 0x0003e2000c901d44 */
[----:B------:R-:W-:-:S03]  /*24240*/  ISETP.GE.AND P2, PT, R5, R2, PT ;  /* 0x000000020500720c */ /* 0x000fc60003f46270 */
[----:B------:R-:W2:Y:S04]  /*24250*/  SHFL.IDX PT, R5, R4, 0x2, 0x181f ;  /* 0x00581f0004057f89 */ /* 0x000ea800000e0000 */
[----:B-1----:R-:W1:Y:S06]  /*24260*/  SHFL.IDX PT, R6, R3, 0x2, 0x181f ;  /* 0x00581f0003067f89 */ /* 0x002e6c00000e0000 */
[----:B--2---:R-:W-:-:S05]  /*24270*/  @!P2 LEA R5, P3, R10, R5, 0x1 ;  /* 0x000000050a05a211 */ /* 0x004fca00078608ff */
[----:B-1----:R-:W-:-:S04]  /*24280*/  @!P2 IMAD.X R6, RZ, RZ, R6, P3 ;  /* 0x000000ffff06a224 */ /* 0x002fc800018e0606 */
[----:B------:R-:W-:Y:S02]  /*24290*/  @!P2 IMAD.MOV.U32 R7, RZ, RZ, R6 ;  /* 0x000000ffff07a224 */ /* 0x000fe400078e0006 */
[----:B------:R-:W-:Y:S02]  /*242a0*/  @!P2 IMAD.MOV.U32 R6, RZ, RZ, R5 ;  /* 0x000000ffff06a224 */ /* 0x000fe400078e0005 */
[----:B------:R-:W-:-:S03]  /*242b0*/  VIADD R5, R0, 0x30 ;  /* 0x0000003000057836 */ /* 0x000fc60000000000 */
[----:B------:R-:W-:Y:S04]  /*242c0*/  @!P2 LDGSTS.E.BYPASS.LTC128B.128 [R9+0x17400], desc[UR4][R6.64], !P0 ;  /* 0x174000000609afae */ /* 0x000fe8000c101d44 */
[----:B------:R1:W-:Y:S01]  /*242d0*/  @!P2 LDGSTS.E.BYPASS.LTC128B.128 [R9+0x1b400], desc[UR4][R6.64+0x80], !P1 ;  /* 0x1b4000800609afae */ /* 0x0003e2000c901d44 */
[----:B------:R-:W-:-:S03]  /*242e0*/  ISETP.GE.AND P2, PT, R5, R2, PT ;  /* 0x000000020500720c */ /* 0x000fc60003f46270 */
[----:B------:R-:W2:Y:S04]  /*242f0*/  SHFL.IDX PT, R5, R4, 0x3, 0x181f ;  /* 0x00781f0004057f89 */ /* 0x000ea800000e0000 */
[----:B-1----:R-:W1:Y:S06]  /*24300*/  SHFL.IDX PT, R6, R3, 0x3, 0x181f ;  /* 0x00781f0003067f89 */ /* 0x002e6c00000e0000 */
[----:B--2---:R-:W-:-:S04]  /*24310*/  @!P2 LEA R5, P3, R10, R5, 0x1 ;  /* 0x000000050a05a211 */ /* 0x004fc800078608ff */
[----:B-1----:R-:W-:-:S05]  /*24320*/  @!P2 IADD3.X R6, RZ, R6, RZ, P3, !PT ;  /* 0x00000006ff06a210 */ /* 0x002fca0001ffe4ff */
        /* <DEDUP_REMOVED lines=8> */
[----:B--2---:R-:W-:-:S05]  /*243b0*/  @!P2 LEA R5, P3, R10, R5, 0x1 ;  /* 0x000000050a05a211 */ /* 0x004fca00078608ff */
[----:B-1----:R-:W-:-:S05]  /*243c0*/  @!P2 IMAD.X R6, RZ, RZ, R6, P3 ;  /* 0x000000ffff06a224 */ /* 0x002fca00018e0606 */
[----:B------:R-:W-:Y:S01]  /*243d0*/  @!P2 MOV R7, R6 ;  /* 0x000000060007a202 */ /* 0x000fe20000000f00 */
        /* <DEDUP_REMOVED lines=8> */
[----:B-1----:R-:W-:-:S04]  /*24460*/  @!P2 IMAD.X R6, RZ, RZ, R6, P3 ;  /* 0x000000ffff06a224 */ /* 0x002fc800018e0606 */
[----:B------:R-:W-:Y:S01]  /*24470*/  @!P2 IMAD.MOV.U32 R7, RZ, RZ, R6 ;  /* 0x000000ffff07a224 */ /* 0x000fe200078e0006 */
[----:B------:R-:W-:Y:S01]  /*24480*/  @!P2 MOV R6, R5 ;  /* 0x000000050006a202 */ /* 0x000fe20000000f00 */
[----:B------:R-:W-:-:S04]  /*24490*/  VIADD R5, R0, 0x60 ;  /* 0x0000006000057836 */ /* 0x000fc80000000000 */
        /* <DEDUP_REMOVED lines=9> */
[----:B------:R1:W2:Y:S04]  /*24530*/  SHFL.IDX PT, R5, R3, 0x7, 0x181f ;  /* 0x00f81f0003057f89 */ /* 0x0002a800000e0000 */
[----:B------:R1:W-:Y:S04]  /*24540*/  @!P2 LDGSTS.E.BYPASS.LTC128B.128 [R9+0x19400], desc[UR4][R6.64], !P0 ;  /* 0x194000000609afae */ /* 0x0003e8000c101d44 */
[----:B------:R1:W-:Y:S04]  /*24550*/  @!P2 LDGSTS.E.BYPASS.LTC128B.128 [R9+0x1d400], desc[UR4][R6.64+0x80], !P1 ;  /* 0x1d4000800609afae */ /* 0x0003e8000c901d44 */
[----:B------:R1:W3:Y:S02]  /*24560*/  SHFL.IDX PT, R3, R4, 0x7, 0x181f ;  /* 0x00f81f0004037f89 */ /* 0x0002e400000e0000 */
.L_x_7144:
[----:B------:R-:W-:Y:S01]  /*24570*/  IADD3 R0, R0, 0x70, RZ ;  /* 0x0000007000007810 */ /* 0x000fe20007ffe0ff */
[----:B------:R-:W-:Y:S03]  /*24580*/  BSSY B0, `(.L_x_6962) ;  /* 0x000000b000007945 */ /* 0x000fe60003800000 */
[----:B------:R-:W-:-:S13]  /*24590*/  ISETP.GE.AND P2, PT, R0, R2, PT ;  /* 0x000000020000720c */ /* 0x000fda0003f46270 */
[----:B------:R-:W-:Y:S05]  /*245a0*/  @P2 BRA `(.L_x_6963) ;  /* 0x0000000000202947 */ /* 0x000fea0003800000 */
[----:B---3--:R-:W-:Y:S01]  /*245b0*/  LEA R2, P2, R10, R3, 0x1 ;  /* 0x000000030a027211 */ /* 0x008fe200078408ff */
[----:B------:R-:W-:-:S04]  /*245c0*/  ULDC.64 UR4, c[0x0][0x208] ;  /* 0x0000820000047ab9 */ /* 0x000fc80000000a00 */
[----:B-12---:R-:W-:-:S05]  /*245d0*/  IMAD.X R3, RZ, RZ, R5, P2 ;  /* 0x000000ffff037224 */ /* 0x006fca00010e0605 */
[----:B------:R-:W-:Y:S01]  /*245e0*/  @!PT LDS RZ, [RZ] ;  /* 0x00000000fffff984 */ /* 0x000fe20000000800 */
[----:B------:R-:W-:Y:S01]  /*245f0*/  @!PT LDS RZ, [RZ] ;  /* 0x00000000fffff984 */ /* 0x000fe20000000800 */
[----:B------:R-:W-:Y:S01]  /*24600*/  @!PT LDS RZ, [RZ] ;  /* 0x00000000fffff984 */ /* 0x000fe20000000800 */
[----:B------:R4:W-:Y:S04]  /*24610*/  LDGSTS.E.BYPASS.LTC128B.128 [R9+0x19c00], desc[UR4][R2.64], !P0 ;  /* 0x19c0000002097fae */ /* 0x0009e8000c101d44 */
[----:B------:R4:W-:Y:S02]  /*24620*/  LDGSTS.E.BYPASS.LTC128B.128 [R9+0x1dc00], desc[UR4][R2.64+0x80], !P1 ;  /* 0x1dc0008002097fae */ /* 0x0009e4000c901d44 */
.L_x_6963:
[----:B------:R-:W-:Y:S05]  /*24630*/  BSYNC B0 ;  /* 0x0000000000007941 */ /* 0x000fea0003800000 */
.L_x_6962:
[----:B------:R-:W-:Y:S01]  /*24640*/  NOP ;  /* 0x0000000000007918 */ /* 0x000fe20000000000 */
[----:B------:R-:W-:-:S13]  /*24650*/  PLOP3.LUT P0, PT, PT, PT, PT, 0x80, 0x0 ;  /* 0x000000000000781c */ /* 0x000fda0003f0f070 */
.L_x_6964:
        /* <DEDUP_REMOVED lines=18> */
.L_x_7145:
[----:B------:R-:W-:Y:S05]  /*24780*/  BSYNC B0 ;  /* 0x0000000000007941 */ /* 0x000fea0003800000 */
.L_x_6965:
[----:B-1-3--:R-:W4:Y:S04]  /*24790*/  LDL R3, [R1+0x40] ;  /* 0x0000400001037983 */ /* 0x00af280000100800 */
[----:B------:R-:W3:Y:S01]  /*247a0*/  LDL R2, [R1+0x30] ;  /* 0x0000300001027983 */ /* 0x000ee20000100800 */
[----:B------:R-:W-:Y:S01]  /*247b0*/  BSSY B0, `(.L_x_6967) ;  /* 0x00001ef000007945 */ /* 0x000fe20003800000 */
[----:B----4-:R-:W-:-:S05]  /*247c0*/  VIADD R0, R3, 0xfffffffe ;  /* 0xfffffffe03007836 */ /* 0x010fca0000000000 */
[----:B---3--:R-:W-:-:S13]  /*247d0*/  ISETP.GE.AND P0, PT, R0, R2, PT ;  /* 0x000000020000720c */ /* 0x008fda0003f06270 */
[----:B------:R-:W-:Y:S05]  /*247e0*/  @!P0 BRA `(.L_x_6968) ;  /* 0x0000001c00ac8947 */ /* 0x000fea0003800000 */
[----:B--2---:R-:W2:Y:S04]  /*247f0*/  LDL.LU R5, [R1+0x58] ;  /* 0x0000580001057983 */ /* 0x004ea80000300800 */
[----:B------:R-:W3:Y:S04]  /*24800*/  LDL.LU R4, [R1+0x44] ;  /* 0x0000440001047983 */ /* 0x000ee80000300800 */
[----:B------:R-:W4:Y:S01]  /*24810*/  LDL.LU R3, [R1+0x3c] ;  /* 0x00003c0001037983 */ /* 0x000f220000300800 */
[----:B------:R-:W-:Y:S01]  /*24820*/  LOP3.LUT R2, RZ, R2, RZ, 0x33, !PT ;  /* 0x00000002ff027212 */ /* 0x000fe200078e33ff */
[----:B------:R-:W-:Y:S01]  /*24830*/  BSSY B2, `(.L_x_6969) ;  /* 0x00000a8000027945 */ /* 0x000fe20003800000 */
[----:B--2---:R-:W-:-:S05]  /*24840*/  IADD3 R6, R5, 0x1, RZ ;  /* 0x0000000105067810 */ /* 0x004fca0007ffe0ff */
        /* <DEDUP_REMOVED lines=8> */
[----:B------:R-:W2:Y:S04]  /*248d0*/  LDL R4, [R1] ;  /* 0x0000000001047983 */ /* 0x000ea80000100800 */
        /* <DEDUP_REMOVED lines=21> */
[----:B-1----:R-:W-:Y:S01]  /*24a30*/  @P0 IMAD.HI.U32 R4, R0, R2, RZ ;  /* 0x0000000200040227 */ /* 0x002fe200078e00ff */
[----:B------:R-:W-:-:S04]  /*24a40*/  MOV R2, R0 ;  /* 0x0000000000027202 */ /* 0x000fc80000000f00 */
        /* <DEDUP_REMOVED lines=11> */
.L_x_6973:
[----:B------:R-:W-:Y:S01]  /*24b00*/  IMAD R3, R7, 0x8, R18 ;  /* 0x0000000807037824 */ /* 0x000fe200078e0212 */
[----:B------:R-:W-:Y:S01]  /*24b10*/  SHF.L.U32 R2, R10, 0x1f, RZ ;  /* 0x0000001f0a027819 */ /* 0x000fe200000006ff */
[----:B------:R-:W-:Y:S03]  /*24b20*/  BSSY B3, `(.L_x_6974) ;  /* 0x0000003000037945 */ /* 0x000fe60003800000 */
[----:B------:R-:W2:Y:S02]  /*24b30*/  SYNCS.PHASECHK.TRANS64.TRYWAIT P0, [R3+URZ+0x34840], R2 ;  /* 0x03484002030075a7 */ /* 0x000ea4000800017f */
[----:B--2---:R-:W-:Y:S05]  /*24b40*/  @!P0 BRA `(.L_x_6975) ;  /* 0x00000054002c8947 */ /* 0x004fea0003800000 */
.L_x_7146:
[----:B------:R-:W-:Y:S05]  /*24b50*/  BSYNC B3 ;  /* 0x0000000000037941 */ /* 0x000fea0003800000 */
.L_x_6974:
[----:B-1----:R-:W1:Y:S01]  /*24b60*/  S2R R5, SR_TID.X ;  /* 0x0000000000057919 */ /* 0x002e620000002100 */
[----:B------:R-:W-:Y:S01]  /*24b70*/  BSSY B3, `(.L_x_6976) ;  /* 0x000000a000037945 */ /* 0x000fe20003800000 */
[----:B-1----:R-:W-:-:S04]  /*24b80*/  LOP3.LUT R5, R5, 0x7f, RZ, 0xc0, !PT ;  /* 0x0000007f05057812 */ /* 0x002fc800078ec0ff */
[----:B------:R-:W-:-:S13]  /*24b90*/  ISETP.NE.AND P0, PT, R5, RZ, PT ;  /* 0x000000ff0500720c */ /* 0x000fda0003f05270 */
[----:B------:R-:W-:Y:S05]  /*24ba0*/  @P0 BRA `(.L_x_6977) ;  /* 0x0000000000180947 */ /* 0x000fea0003800000 */
[----:B------:R-:W3:Y:S01]  /*24bb0*/  LDL R5, [R1] ;  /* 0x0000000001057983 */ /* 0x000ee20000100800 */
[----:B--2---:R-:W-:-:S04]  /*24bc0*/  IMAD.MOV.U32 R2, RZ, RZ, 0xb000 ;  /* 0x0000b000ff027424 */ /* 0x004fc800078e00ff */
[----:B------:R1:W-:Y:S01]  /*24bd0*/  SYNCS.ARRIVE.TRANS64 RZ, [R3+URZ+0x34830], R2 ;  /* 0x0348300203ff79a7 */ /* 0x0003e2000800003f */
[----:B---3--:R-:W-:-:S13]  /*24be0*/  LOP3.LUT P1, RZ, R5, 0x1, RZ, 0xc0, !PT ;  /* 0x0000000105ff7812 */ /* 0x008fda000782c0ff */
[----:B-1----:R-:W-:Y:S05]  /*24bf0*/  @!P1 BRA `(.L_x_6977) ;  /* 0x0000000000049947 */ /* 0x002fea0003800000 */
[----:B------:R-:W-:Y:S01]  /*24c00*/  BPT.TRAP 0x1 ;  /* 0x000000040000795c */ /* 0x000fe20000300000 */
.L_x_6977:
[----:B------:R-:W-:Y:S05]  /*24c10*/  BSYNC B3 ;  /* 0x0000000000037941 */ /* 0x000fea0003800000 */
.L_x_6976:
[----:B--2---:R-:W2:Y:S01]  /*24c20*/  LDL R2, [R1+0x18] ;  /* 0x0000180001027983 */ /* 0x004ea20000100800 */
[----:B------:R-:W-:Y:S01]  /*24c30*/  MOV R11, RZ ;  /* 0x000000ff000b7202 */ /* 0x000fe20000000f00 */
[----:B------:R-:W-:Y:S01]  /*24c40*/  IMAD R8, R7, 0xb000, R18 ;  /* 0x0000b00007087824 */ /* 0x000fe200078e0212 */
        /* <DEDUP_REMOVED lines=9> */
.L_x_6978:
        /* <DEDUP_REMOVED lines=16> */
.L_x_6979:
        /* <DEDUP_REMOVED lines=11> */
[----:B------:R-:W-:Y:S01]  /*24e90*/  LEA R2, R19, R18, 0x3 ;  /* 0x0000001213027211 */ /* 0x000fe200078e18ff */
[----:B------:R-:W-:Y:S01]  /*24ea0*/  BSSY B3, `(.L_x_6980) ;  /* 0x0000004000037945 */ /* 0x000fe20003800000 */
[----:B--2---:R-:W-:-:S04]  /*24eb0*/  SHF.L.U32 R3, R8, 0x1f, RZ ;  /* 0x0000001f08037819 */ /* 0x004fc800000006ff */
[----:B------:R-:W1:Y:S02]  /*24ec0*/  SYNCS.PHASECHK.TRANS64.TRYWAIT P0, [R2+URZ+0x34860], R3 ;  /* 0x03486003020075a7 */ /* 0x000e64000800017f */
[----:B-1----:R-:W-:Y:S05]  /*24ed0*/  @!P0 BRA `(.L_x_6981) ;  /* 0x00000050005c8947 */ /* 0x002fea0003800000 */
.L_x_7147:
[----:B------:R-:W-:Y:S05]  /*24ee0*/  BSYNC B3 ;  /* 0x0000000000037941 */ /* 0x000fea0003800000 */
.L_x_6980:
[----:B------:R-:W2:Y:S01]  /*24ef0*/  S2R R5, SR_TID.X ;  /* 0x0000000000057919 */ /* 0x000ea20000002100 */
[----:B------:R-:W-:-:S04]  /*24f00*/  UPRMT UR4, UR37, 0x9910, URZ ;  /* 0x0000991025047896 */ /* 0x000fc8000800003f */
[----:B------:R-:W-:Y:S01]  /*24f10*/  UISETP.NE.AND UP0, UPT, UR4, 0x2, UPT ;  /* 0x000000020400788c */ /* 0x000fe2000bf05270 */
[----:B--2---:R-:W-:-:S04]  /*24f20*/  LOP3.LUT R5, R5, 0x7f, RZ, 0xc0, !PT ;  /* 0x0000007f05057812 */ /* 0x004fc800078ec0ff */
[----:B------:R-:W-:-:S13]  /*24f30*/  ISETP.NE.AND P0, PT, R5, RZ, PT ;  /* 0x000000ff0500720c */ /* 0x000fda0003f05270 */
[----:B-1----:R-:W-:-:S04]  /*24f40*/  @!P0 IMAD.MOV.U32 R3, RZ, RZ, 0xb000 ;  /* 0x0000b000ff038424 */ /* 0x002fc800078e00ff */
[----:B------:R1:W-:Y:S01]  /*24f50*/  @!P0 SYNCS.ARRIVE.TRANS64 RZ, [R2+URZ+0x34850], R3 ;  /* 0x0348500302ff89a7 */ /* 0x0003e2000800003f */
[----:B------:R-:W-:-:S13]  /*24f60*/  PLOP3.LUT P0, PT, PT, PT, UP0, 0x80, 0x0 ;  /* 0x000000000000781c */ /* 0x000fda0003f0f008 */
[----:B-1----:R-:W-:Y:S05]  /*24f70*/  @P0 BRA `(.L_x_6982) ;  /* 0x0000000000040947 */ /* 0x002fea0003800000 */
[----:B------:R-:W-:Y:S01]  /*24f80*/  BPT.TRAP 0x1 ;  /* 0x000000040000795c */ /* 0x000fe20000300000 */
.L_x_6982:
[----:B------:R-:W2:Y:S01]  /*24f90*/  LDL R3, [R1] ;  /* 0x0000000001037983 */ /* 0x000ea20000100800 */
[----:B------:R-:W-:Y:S01]  /*24fa0*/  BSSY B3, `(.L_x_6983) ;  /* 0x0000004000037945 */ /* 0x000fe20003800000 */
[----:B--2---:R-:W-:-:S13]  /*24fb0*/  LOP3.LUT P0, RZ, R3, 0x8, RZ, 0xc0, !PT ;  /* 0x0000000803ff7812 */ /* 0x004fda000780c0ff */
[----:B------:R-:W-:Y:S05]  /*24fc0*/  @P0 BRA `(.L_x_6984) ;  /* 0x0000000000040947 */ /* 0x000fea0003800000 */
[----:B------:R-:W-:Y:S01]  /*24fd0*/  BPT.TRAP 0x1 ;  /* 0x000000040000795c */ /* 0x000fe20000300000 */
.L_x_6984:
[----:B------:R-:W-:Y:S05]  /*24fe0*/  BSYNC B3 ;  /* 0x0000000000037941 */ /* 0x000fea0003800000 */
.L_x_6983:
        /* <DEDUP_REMOVED lines=12> */
.L_x_6985:
        /* <DEDUP_REMOVED lines=12> */
[----:B------:R-:W-:Y:S01]  /*25170*/  PLOP3.LUT P0, PT, PT, PT, PT, 0x80, 0x0 ;  /* 0x000000000000781c */ /* 0x000fe20003f0f070 */
[----:B------:R-:W-:Y:S01]  /*25180*/  UMOV UR6, 0x0 ;  /* 0x0000000000067882 */ /* 0x000fe20000000000 */
[----:B------:R-:W-:-:S11]  /*25190*/  UMOV UR7, 0x14f00000 ;  /* 0x14f0000000077882 */ /* 0x000fd60000000000 */
.L_x_6986:
        /* <DEDUP_REMOVED lines=10> */
[----:B------:R1:W-:Y:S01]  /*25240*/  STL [R1+0x4], R0 ;  /* 0x0000040001007387 */ /* 0x0003e20000100800 */
[----:B------:R-:W-:-:S07]  /*25250*/  MOV R17, R4 ;  /* 0x0000000400117202 */ /* 0x000fce0000000f00 */
.L_x_6972:
[----:B------:R-:W-:Y:S05]  /*25260*/  BSYNC B1 ;  /* 0x0000000000017941 */ /* 0x000fea0003800000 */
.L_x_6971:
[----:B-1----:R-:W2:Y:S01]  /*25270*/  LDL.LU R0, [R1+0x40] ;  /* 0x0000400001007983 */ /* 0x002ea20000300800 */
[----:B------:R-:W-:-:S03]  /*25280*/  IMAD.MOV.U32 R19, RZ, RZ, R7 ;  /* 0x000000ffff137224 */ /* 0x000fc600078e0007 */
[----:B------:R1:W-:Y:S02]  /*25290*/  STL [R1+0xc], R10 ;  /* 0x00000c0a01007387 */ /* 0x0003e40000100800 */
[----:B-12---:R-:W-:-:S07]  /*252a0*/  VIADD R0, R0, 0xfffffffd ;  /* 0xfffffffd00007836 */ /* 0x006fce0000000000 */
.L_x_6970:
[----:B------:R-:W-:Y:S05]  /*252b0*/  BSYNC B2 ;  /* 0x0000000000027941 */ /* 0x000fea0003800000 */
.L_x_6969:
[----:B------:R-:W-:Y:S01]  /*252c0*/  VIADD R9, R9, 0xfffffffe ;  /* 0xfffffffe09097836 */ /* 0x000fe20000000000 */
[----:B------:R-:W-:-:S04]  /*252d0*/  LOP3.LUT R6, RZ, R6, RZ, 0x33, !PT ;  /* 0x00000006ff067212 */ /* 0x000fc800078e33ff */
[----:B------:R-:W-:-:S13]  /*252e0*/  ISETP.NE.AND P0, PT, R9, R6, PT ;  /* 0x000000060900720c */ /* 0x000fda0003f05270 */
[----:B------:R-:W-:Y:S05]  /*252f0*/  @!P0 BRA `(.L_x_6968) ;  /* 0x0000001000e88947 */ /* 0x000fea0003800000 */
[----:B------:R-:W-:-:S07]  /*25300*/  IMAD.MOV.U32 R8, RZ, RZ, R17 ;  /* 0x000000ffff087224 */ /* 0x000fce00078e0011 */
.L_x_7019:
[----:B--2---:R-:W2:Y:S04]  /*25310*/  LDL R3, [R1] ;  /* 0x0000000001037983 */ /* 0x004ea80000100800 */
        /* <DEDUP_REMOVED lines=9> */
[----:B-1----:R-:W-:Y:S05]  /*253b0*/  @!P1 BRA `(.L_x_6988) ;  /* 0x00000008003c9947 */ /* 0x002fea0003800000 */
        /* <DEDUP_REMOVED lines=25> */
.L_x_6989:
[----:B------:R-:W-:Y:S01]  /*25550*/  LEA R3, R4, R18, 0x3 ;  /* 0x0000001204037211 */ /* 0x000fe200078e18ff */
[----:B------:R-:W-:Y:S01]  /*25560*/  BSSY B2, `(.L_x_6990) ;  /* 0x0000004000027945 */ /* 0x000fe20003800000 */
[----:B------:R-:W-:-:S04]  /*25570*/  SHF.L.U32 R2, R5, 0x1f, RZ ;  /* 0x0000001f05027819 */ /* 0x000fc800000006ff */
[----:B------:R-:W2:Y:S02]  /*25580*/  SYNCS.PHASECHK.TRANS64.TRYWAIT P0, [R3+URZ+0x34840], R2 ;  /* 0x03484002030075a7 */ /* 0x000ea4000800017f */
[----:B--2---:R-:W-:Y:S05]  /*25590*/  @!P0 BRA `(.L_x_6991) ;  /* 0x0000004800c08947 */ /* 0x004fea0003800000 */
.L_x_7148:
[----:B------:R-:W-:Y:S05]  /*255a0*/  BSYNC B2 ;  /* 0x0000000000027941 */ /* 0x000fea0003800000 */
.L_x_6990:
[----:B------:R-:W3:Y:S01]  /*255b0*/  S2R R7, SR_TID.X ;  /* 0x0000000000077919 */ /* 0x000ee20000002100 */
[----:B------:R-:W-:Y:S01]  /*255c0*/  BSSY B2, `(.L_x_6992) ;  /* 0x000000a000027945 */ /* 0x000fe20003800000 */
[----:B---3--:R-:W-:-:S04]  /*255d0*/  LOP3.LUT R7, R7, 0x7f, RZ, 0xc0, !PT ;  /* 0x0000007f07077812 */ /* 0x008fc800078ec0ff */
[----:B------:R-:W-:-:S13]  /*255e0*/  ISETP.NE.AND P0, PT, R7, RZ, PT ;  /* 0x000000ff0700720c */ /* 0x000fda0003f05270 */
[----:B------:R-:W-:Y:S05]  /*255f0*/  @P0 BRA `(.L_x_6993) ;  /* 0x0000000000180947 */ /* 0x000fea0003800000 */
[----:B------:R-:W3:Y:S01]  /*25600*/  LDL R7, [R1] ;  /* 0x0000000001077983 */ /* 0x000ee20000100800 */
[----:B--2---:R-:W-:-:S04]  /*25610*/  IMAD.MOV.U32 R2, RZ, RZ, 0xb000 ;  /* 0x0000b000ff027424 */ /* 0x004fc800078e00ff */
[----:B------:R4:W-:Y:S01]  /*25620*/  SYNCS.ARRIVE.TRANS64 RZ, [R3+URZ+0x34830], R2 ;  /* 0x0348300203ff79a7 */ /* 0x0009e2000800003f */
[----:B---3--:R-:W-:-:S13]  /*25630*/  LOP3.LUT P1, RZ, R7, 0x1, RZ, 0xc0, !PT ;  /* 0x0000000107ff7812 */ /* 0x008fda000782c0ff */
[----:B----4-:R-:W-:Y:S05]  /*25640*/  @!P1 BRA `(.L_x_6993) ;  /* 0x0000000000049947 */ /* 0x010fea0003800000 */
[----:B------:R-:W-:Y:S01]  /*25650*/  BPT.TRAP 0x1 ;  /* 0x000000040000795c */ /* 0x000fe20000300000 */
.L_x_6993:
[----:B------:R-:W-:Y:S05]  /*25660*/  BSYNC B2 ;  /* 0x0000000000027941 */ /* 0x000fea0003800000 */
.L_x_6992:
[----:B------:R-:W3:Y:S01]  /*25670*/  LDL R7, [R1+0x18] ;  /* 0x0000180001077983 */ /* 0x000ee20000100800 */
[----:B------:R-:W-:Y:S01]  /*25680*/  IMAD.MOV.U32 R10, RZ, RZ, RZ ;  /* 0x000000ffff0a7224 */ /* 0x000fe200078e00ff */
[----:B------:R-:W-:Y:S01]  /*25690*/  UIADD3 UR4, UP0, UR38, 0x370, URZ ;  /* 0x0000037026047890 */ /* 0x000fe2000ff1e03f */
[----:B--2---:R-:W-:Y:S01]  /*256a0*/  IMAD R2, R4, 0xb000, R18 ;  /* 0x0000b00004027824 */ /* 0x004fe200078e0212 */
[----:B------:R-:W-:Y:S01]  /*256b0*/  PLOP3.LUT P0, PT, PT, PT, PT, 0x80, 0x0 ;  /* 0x000000000000781c */ /* 0x000fe20003f0f070 */
[----:B------:R-:W-:Y:S01]  /*256c0*/  VIADD R3, R3, 0x34830 ;  /* 0x0003483003037836 */ /* 0x000fe20000000000 */
[----:B------:R-:W-:Y:S01]  /*256d0*/  R2UR UR10, R10 ;  /* 0x000000000a0a72ca */ /* 0x000fe200000e0000 */
[----:B-1----:R-:W-:Y:S01]  /*256e0*/  VIADD R9, R2, 0x1e400 ;  /* 0x0001e40002097836 */ /* 0x002fe20000000000 */
[----:B------:R-:W-:Y:S01]  /*256f0*/  UIADD3.X UR5, URZ, UR39, URZ, UP0, !UPT ;  /* 0x000000273f057290 */ /* 0x000fe200087fe43f */
[----:B------:R-:W-:Y:S01]  /*25700*/  UMOV UR6, 0x0 ;  /* 0x0000000000067882 */ /* 0x000fe20000000000 */
[----:B------:R-:W-:Y:S01]  /*25710*/  UMOV UR7, 0x14f00000 ;  /* 0x14f0000000077882 */ /* 0x000fe20000000000 */
[----:B---3--:R-:W-:-:S10]  /*25720*/  IMAD R7, R6, 0xb0, R7 ;  /* 0x000000b006077824 */ /* 0x008fd400078e0207 */
.L_x_6994:
        /* <DEDUP_REMOVED lines=16> */
.L_x_6995:
        /* <DEDUP_REMOVED lines=16> */
.L_x_7149:
[----:B------:R-:W-:Y:S05]  /*25930*/  BSYNC B2 ;  /* 0x0000000000027941 */ /* 0x000fea0003800000 */
.L_x_6996:
        /* <DEDUP_REMOVED lines=10> */
.L_x_6998:
[----:B------:R-:W2:Y:S01]  /*259e0*/  LDL R3, [R1] ;  /* 0x0000000001037983 */ /* 0x000ea20000100800 */
[----:B------:R-:W-:Y:S01]  /*259f0*/  BSSY B2, `(.L_x_6999) ;  /* 0x0000004000027945 */ /* 0x000fe20003800000 */
[----:B--2---:R-:W-:-:S13]  /*25a00*/  LOP3.LUT P0, RZ, R3, 0x8, RZ, 0xc0, !PT ;  /* 0x0000000803ff7812 */ /* 0x004fda000780c0ff */
[----:B------:R-:W-:Y:S05]  /*25a10*/  @P0 BRA `(.L_x_7000) ;  /* 0x0000000000040947 */ /* 0x000fea0003800000 */
[----:B------:R-:W-:Y:S01]  /*25a20*/  BPT.TRAP 0x1 ;  /* 0x000000040000795c */ /* 0x000fe20000300000 */
.L_x_7000:
[----:B------:R-:W-:Y:S05]  /*25a30*/  BSYNC B2 ;  /* 0x0000000000027941 */ /* 0x000fea0003800000 */
.L_x_6999:
        /* <DEDUP_REMOVED lines=12> */
.L_x_7001:
        /* <DEDUP_REMOVED lines=15> */
.L_x_7002:
        /* <DEDUP_REMOVED lines=11> */
[----:B------:R-:W-:-:S07]  /*25ca0*/  IMAD.MOV.U32 R17, RZ, RZ, R8 ;  /* 0x000000ffff117224 */ /* 0x000fce00078e0008 */
.L_x_6988:
[----:B------:R-:W-:Y:S05]  /*25cb0*/  BSYNC B1 ;  /* 0x0000000000017941 */ /* 0x000fea0003800000 */
.L_x_6987:
[----:B------:R-:W2:Y:S01]  /*25cc0*/  LDL R2, [R1] ;  /* 0x0000000001027983 */ /* 0x000ea20000100800 */
[----:B------:R-:W-:Y:S01]  /*25cd0*/  VIADD R19, R4, 0x1 ;  /* 0x0000000104137836 */ /* 0x000fe20000000000 */
[----:B------:R-:W-:Y:S01]  /*25ce0*/  BSSY B1, `(.L_x_7003) ;  /* 0x0000097000017945 */ /* 0x000fe20003800000 */
[----:B-1----:R-:W-:-:S03]  /*25cf0*/  VIADD R6, R0, 0xffffffff ;  /* 0xffffffff00067836 */ /* 0x002fc60000000000 */
        /* <DEDUP_REMOVED lines=13> */
[----:B------:R-:W3:Y:S01]  /*25dd0*/  LDC R8, c[0x0][0x43c] ;  /* 0x00010f00ff087b82 */ /* 0x000ee20000000800 */
[----:B------:R-:W-:Y:S02]  /*25de0*/  ULDC.64 UR6, c[0x0][0x428] ;  /* 0x00010a0000067ab9 */ /* 0x000fe40000000a00 */
[----:B------:R-:W4:Y:S01]  /*25df0*/  LDL R9, [R1+0x8] ;  /* 0x0000080001097983 */ /* 0x000f220000100800 */
[----:B------:R-:W-:Y:S01]  /*25e00*/  ULDC.64 UR8, c[0x0][0x208] ;  /* 0x0000820000087ab9 */ /* 0x000fe20000000a00 */
[----:B---3--:R-:W-:-:S13]  /*25e10*/  ISETP.NE.AND P0, PT, R8, 0x1, PT ;  /* 0x000000010800780c */ /* 0x008fda0003f05270 */
[----:B------:R-:W3:Y:S02]  /*25e20*/  @P0 LDC.64 R2, c[0x0][0x440] ;  /* 0x00011000ff020b82 */ /* 0x000ee40000000a00 */
[----:B---3--:R-:W-:-:S04]  /*25e30*/  @P0 IMAD.HI.U32 R7, R6, R2, RZ ;  /* 0x0000000206070227 */ /* 0x008fc800078e00ff */
[----:B------:R-:W-:Y:S01]  /*25e40*/  IMAD.MOV.U32 R2, RZ, RZ, R6 ;  /* 0x000000ffff027224 */ /* 0x000fe200078e0006 */
[----:B------:R-:W-:-:S04]  /*25e50*/  @P0 SHF.R.U32.HI R2, RZ, R3, R7 ;  /* 0x00000003ff020219 */ /* 0x000fc80000011607 */
[--C-:B------:R-:W-:Y:S01]  /*25e60*/  SHF.R.S32.HI R3, RZ, 0x1f, R2.reuse ;  /* 0x0000001fff037819 */ /* 0x100fe20000011402 */
[----:B------:R-:W-:-:S04]  /*25e70*/  IMAD.MOV R7, RZ, RZ, -R2 ;  /* 0x000000ffff077224 */ /* 0x000fc800078e0a02 */
[----:B------:R-:W-:Y:S02]  /*25e80*/  IMAD R7, R8, R7, R6 ;  /* 0x0000000708077224 */ /* 0x000fe400078e0206 */
[----:B--2---:R-:W-:-:S04]  /*25e90*/  IMAD R8, R11, UR6, RZ ;  /* 0x000000060b087c24 */ /* 0x004fc8000f8e02ff */
[C---:B----4-:R-:W-:Y:S02]  /*25ea0*/  IMAD R8, R9.reuse, UR7, R8 ;  /* 0x0000000709087c24 */ /* 0x050fe4000f8e0208 */
[----:B------:R-:W-:-:S04]  /*25eb0*/  IMAD.WIDE.U32 R2, R9, UR6, R2 ;  /* 0x0000000609027c25 */ /* 0x000fc8000f8e0002 */
[----:B------:R-:W-:Y:S01]  /*25ec0*/  IMAD.IADD R3, R8, 0x1, R3 ;  /* 0x0000000108037824 */ /* 0x000fe200078e0203 */
[----:B------:R-:W-:-:S04]  /*25ed0*/  LEA R8, P0, R2, UR4, 0x2 ;  /* 0x0000000402087c11 */ /* 0x000fc8000f8010ff */
[----:B------:R-:W-:-:S05]  /*25ee0*/  LEA.HI.X R9, R2, UR5, R3, 0x2, P0 ;  /* 0x0000000502097c11 */ /* 0x000fca00080f1403 */
[----:B------:R2:W5:Y:S04]  /*25ef0*/  LDG.E R8, desc[UR8][R8.64] ;  /* 0x0000000808087981 */ /* 0x000568000c1e1900 */
.L_x_7005:
[----:B------:R-:W-:Y:S01]  /*25f00*/  IMAD R2, R19, 0x8, R18 ;  /* 0x0000000813027824 */ /* 0x000fe200078e0212 */
[----:B------:R-:W-:Y:S01]  /*25f10*/  SHF.L.U32 R3, R10, 0x1f, RZ ;  /* 0x0000001f0a037819 */ /* 0x000fe200000006ff */
[----:B------:R-:W-:Y:S03]  /*25f20*/  BSSY B2, `(.L_x_7006) ;  /* 0x0000003000027945 */ /* 0x000fe60003800000 */
[----:B------:R-:W3:Y:S02]  /*25f30*/  SYNCS.PHASECHK.TRANS64.TRYWAIT P0, [R2+URZ+0x34840], R3 ;  /* 0x03484003020075a7 */ /* 0x000ee4000800017f */
[----:B---3--:R-:W-:Y:S05]  /*25f40*/  @!P0 BRA `(.L_x_7007) ;  /* 0x00000040007c8947 */ /* 0x008fea0003800000 */
.L_x_7150:
[----:B------:R-:W-:Y:S05]  /*25f50*/  BSYNC B2 ;  /* 0x0000000000027941 */ /* 0x000fea0003800000 */
.L_x_7006:
[----:B--2---:R-:W2:Y:S01]  /*25f60*/  S2R R9, SR_TID.X ;  /* 0x0000000000097919 */ /* 0x004ea20000002100 */
[----:B------:R-:W-:Y:S01]  /*25f70*/  BSSY B2, `(.L_x_7008) ;  /* 0x000000a000027945 */ /* 0x000fe20003800000 */
[----:B--2---:R-:W-:-:S04]  /*25f80*/  LOP3.LUT R9, R9, 0x7f, RZ, 0xc0, !PT ;  /* 0x0000007f09097812 */ /* 0x004fc800078ec0ff */
[----:B------:R-:W-:-:S13]  /*25f90*/  ISETP.NE.AND P0, PT, R9, RZ, PT ;  /* 0x000000ff0900720c */ /* 0x000fda0003f05270 */
[----:B------:R-:W-:Y:S05]  /*25fa0*/  @P0 BRA `(.L_x_7009) ;  /* 0x0000000000180947 */ /* 0x000fea0003800000 */
[----:B------:R-:W2:Y:S01]  /*25fb0*/  LDL R9, [R1] ;  /* 0x0000000001097983 */ /* 0x000ea20000100800 */
[----:B---3--:R-:W-:-:S04]  /*25fc0*/  MOV R3, 0xb000 ;  /* 0x0000b00000037802 */ /* 0x008fc80000000f00 */
[----:B------:R4:W-:Y:S01]  /*25fd0*/  SYNCS.ARRIVE.TRANS64 RZ, [R2+URZ+0x34830], R3 ;  /* 0x0348300302ff79a7 */ /* 0x0009e2000800003f */
[----:B--2---:R-:W-:-:S13]  /*25fe0*/  LOP3.LUT P1, RZ, R9, 0x1, RZ, 0xc0, !PT ;  /* 0x0000000109ff7812 */ /* 0x004fda000782c0ff */
[----:B----4-:R-:W-:Y:S05]  /*25ff0*/  @!P1 BRA `(.L_x_7009) ;  /* 0x0000000000049947 */ /* 0x010fea0003800000 */
[----:B------:R-:W-:Y:S01]  /*26000*/  BPT.TRAP 0x1 ;  /* 0x000000040000795c */ /* 0x000fe20000300000 */
.L_x_7009:
[----:B------:R-:W-:Y:S05]  /*26010*/  BSYNC B2 ;  /* 0x0000000000027941 */ /* 0x000fea0003800000 */
.L_x_7008:
[----:B---3--:R-:W2:Y:S01]  /*26020*/  LDL R3, [R1+0x18] ;  /* 0x0000180001037983 */ /* 0x008ea20000100800 */
        /* <DEDUP_REMOVED lines=11> */
.L_x_7010:
        /* <DEDUP_REMOVED lines=13> */
[----:B------:R-:W-:Y:S01]  /*261b0*/  IADD3 R10, R10, 0x23c00, RZ ;  /* 0x00023c000a0a7810 */ /* 0x000fe20007ffe0ff */
[----:B------:R-:W-:Y:S01]  /*261c0*/  UMOV UR7, 0x14f00000 ;  /* 0x14f0000000077882 */ /* 0x000fe20000000000 */
[----:B------:R-:W-:-:S15]  /*261d0*/  R2UR UR10, R9 ;  /* 0x00000000090a72ca */ /* 0x000fde00000e0000 */
.L_x_7011:
        /* <DEDUP_REMOVED lines=10> */
[----:B------:R-:W-:Y:S01]  /*26280*/  SHF.L.U32 R5, R5, 0x1f, RZ ;  /* 0x0000001f05057819 */ /* 0x000fe200000006ff */
[----:B------:R-:W-:Y:S01]  /*26290*/  IMAD R2, R4, 0x8, R18 ;  /* 0x0000000804027824 */ /* 0x000fe200078e0212 */
[----:B------:R-:W-:Y:S03]  /*262a0*/  BSSY B2, `(.L_x_7012) ;  /* 0x0000003000027945 */ /* 0x000fe60003800000 */
[----:B------:R-:W1:Y:S02]  /*262b0*/  SYNCS.PHASECHK.TRANS64.TRYWAIT P0, [R2+URZ+0x34860], R5 ;  /* 0x03486005020075a7 */ /* 0x000e64000800017f */
[----:B-1----:R-:W-:Y:S05]  /*262c0*/  @!P0 BRA `(.L_x_7013) ;  /* 0x0000003c00b08947 */ /* 0x002fea0003800000 */
.L_x_7151:
[----:B------:R-:W-:Y:S05]  /*262d0*/  BSYNC B2 ;  /* 0x0000000000027941 */ /* 0x000fea0003800000 */
.L_x_7012:
[----:B------:R-:W2:Y:S01]  /*262e0*/  S2R R3, SR_TID.X ;  /* 0x0000000000037919 */ /* 0x000ea20000002100 */
[----:B------:R-:W-:-:S04]  /*262f0*/  UPRMT UR4, UR37, 0x9910, URZ ;  /* 0x0000991025047896 */ /* 0x000fc8000800003f */
[----:B------:R-:W-:Y:S01]  /*26300*/  UISETP.NE.AND UP0, UPT, UR4, 0x2, UPT ;  /* 0x000000020400788c */ /* 0x000fe2000bf05270 */
[----:B--2---:R-:W-:-:S04]  /*26310*/  LOP3.LUT R3, R3, 0x7f, RZ, 0xc0, !PT ;  /* 0x0000007f03037812 */ /* 0x004fc800078ec0ff */
[----:B------:R-:W-:-:S13]  /*26320*/  ISETP.NE.AND P0, PT, R3, RZ, PT ;  /* 0x000000ff0300720c */ /* 0x000fda0003f05270 */
[----:B------:R-:W-:-:S04]  /*26330*/  @!P0 IMAD.MOV.U32 R3, RZ, RZ, 0xb000 ;  /* 0x0000b000ff038424 */ /* 0x000fc800078e00ff */
[----:B------:R2:W-:Y:S01]  /*26340*/  @!P0 SYNCS.ARRIVE.TRANS64 RZ, [R2+URZ+0x34850], R3 ;  /* 0x0348500302ff89a7 */ /* 0x0005e2000800003f */
[----:B------:R-:W-:-:S13]  /*26350*/  PLOP3.LUT P0, PT, PT, PT, UP0, 0x80, 0x0 ;  /* 0x000000000000781c */ /* 0x000fda0003f0f008 */
[----:B--2---:R-:W-:Y:S05]  /*26360*/  @P0 BRA `(.L_x_7014) ;  /* 0x0000000000040947 */ /* 0x004fea0003800000 */
[----:B------:R-:W-:Y:S01]  /*26370*/  BPT.TRAP 0x1 ;  /* 0x000000040000795c */ /* 0x000fe20000300000 */
.L_x_7014:
[----:B------:R-:W2:Y:S01]  /*26380*/  LDL R3, [R1] ;  /* 0x0000000001037983 */ /* 0x000ea20000100800 */
[----:B------:R-:W-:Y:S01]  /*26390*/  BSSY B2, `(.L_x_7015) ;  /* 0x0000004000027945 */ /* 0x000fe20003800000 */
[----:B--2---:R-:W-:-:S13]  /*263a0*/  LOP3.LUT P0, RZ, R3, 0x8, RZ, 0xc0, !PT ;  /* 0x0000000803ff7812 */ /* 0x004fda000780c0ff */
[----:B------:R-:W-:Y:S05]  /*263b0*/  @P0 BRA `(.L_x_7016) ;  /* 0x0000000000040947 */ /* 0x000fea0003800000 */
[----:B------:R-:W-:Y:S01]  /*263c0*/  BPT.TRAP 0x1 ;  /* 0x000000040000795c */ /* 0x000fe20000300000 */
.L_x_7016:
[----:B------:R-:W-:Y:S05]  /*263d0*/  BSYNC B2 ;  /* 0x0000000000027941 */ /* 0x000fea0003800000 */
.L_x_7015:
[----:B-1----:R-:W2:Y:S04]  /*263e0*/  LDL R5, [R1+0x18] ;  /* 0x0000180001057983 */ /* 0x002ea80000100800 */
        /* <DEDUP_REMOVED lines=11> */
.L_x_7017:
        /* <DEDUP_REMOVED lines=11> */
[----:B------:R-:W-:Y:S01]  /*26550*/  UMOV UR6, 0x0 ;  /* 0x0000000000067882 */ /* 0x000fe20000000000 */
[----:B------:R-:W-:Y:S01]  /*26560*/  PLOP3.LUT P0, PT, PT, PT, PT, 0x80, 0x0 ;  /* 0x000000000000781c */ /* 0x000fe20003f0f070 */
[----:B------:R-:W-:Y:S01]  /*26570*/  UMOV UR7, 0x14f00000 ;  /* 0x14f0000000077882 */ /* 0x000fe20000000000 */
[----:B------:R-:W-:-:S11]  /*26580*/  IADD3 R4, R4, 0x5c00, RZ ;  /* 0x00005c0004047810 */ /* 0x000fd60007ffe0ff */
.L_x_7018:
        /* <DEDUP_REMOVED lines=12> */
.L_x_7004:
[----:B------:R-:W-:Y:S05]  /*26650*/  BSYNC B1 ;  /* 0x0000000000017941 */ /* 0x000fea0003800000 */
.L_x_7003:
[----:B------:R-:W3:Y:S01]  /*26660*/  LDL R2, [R1+0x30] ;  /* 0x0000300001027983 */ /* 0x000ee20000100800 */
[----:B------:R-:W-:Y:S01]  /*26670*/  VIADD R0, R0, 0xfffffffe ;  /* 0xfffffffe00007836 */ /* 0x000fe20000000000 */
[----:B---3--:R-:W-:-:S13]  /*26680*/  ISETP.GT.AND P0, PT, R6, R2, PT ;  /* 0x000000020600720c */ /* 0x008fda0003f04270 */
[----:B------:R-:W-:Y:S05]  /*26690*/  @P0 BRA `(.L_x_7019) ;  /* 0xffffffec001c0947 */ /* 0x000fea000383ffff */
.L_x_6968:
[----:B------:R-:W-:Y:S05]  /*266a0*/  BSYNC B0 ;  /* 0x0000000000007941 */ /* 0x000fea0003800000 */
.L_x_6967:
        /* <DEDUP_REMOVED lines=8> */
[----:B------:R-:W3:Y:S01]  /*26730*/  FLO.U32 R0, UR4 ;  /* 0x0000000400007d00 */ /* 0x000ee200080e0000 */
[----:B------:R-:W-:Y:S01]  /*26740*/  ULDC.64 UR6, c[0x0][0x208] ;  /* 0x0000820000067ab9 */ /* 0x000fe20000000a00 */
        /* <DEDUP_REMOVED lines=8> */
[----:B------:R3:W-:Y:S02]  /*267d0*/  STL [R1+0x10], R0 ;  /* 0x0000100001007387 */ /* 0x0007e40000100800 */
.L_x_7021:
[----:B------:R-:W-:Y:S05]  /*267e0*/  BSYNC B0 ;  /* 0x0000000000007941 */ /* 0x000fea0003800000 */
.L_x_7020:
[----:B---3--:R-:W3:Y:S01]  /*267f0*/  LDL R0, [R1] ;  /* 0x0000000001007983 */ /* 0x008ee20000100800 */
[----:B------:R-:W-:Y:S01]  /*26800*/  BSSY B0, `(.L_x_7022) ;  /* 0x000003f000007945 */ /* 0x000fe20003800000 */
[----:B---3--:R-:W-:-:S13]  /*26810*/  LOP3.LUT P0, RZ, R0, 0x4, RZ, 0xc0, !PT ;  /* 0x0000000400ff7812 */ /* 0x008fda000780c0ff */
[----:B------:R-:W-:Y:S05]  /*26820*/  @!P0 BRA `(.L_x_7023) ;  /* 0x0000000000f08947 */ /* 0x000fea0003800000 */
[----:B------:R-:W3:Y:S01]  /*26830*/  LDL R2, [R1+0xc] ;  /* 0x00000c0001027983 */ /* 0x000ee20000100800 */
[----:B------:R-:W-:Y:S01]  /*26840*/  IMAD R0, R19, 0x8, R18 ;  /* 0x0000000813007824 */ /* 0x000fe200078e0212 */
[----:B------:R-:W-:Y:S01]  /*26850*/  BSSY B1, `(.L_x_7024) ;  /* 0x0000004000017945 */ /* 0x000fe20003800000 */
[----:B---3--:R-:W-:-:S04]  /*26860*/  SHF.L.U32 R2, R2, 0x1f, RZ ;  /* 0x0000001f02027819 */ /* 0x008fc800000006ff */
[----:B------:R-:W3:Y:S02]  /*26870*/  SYNCS.PHASECHK.TRANS64.TRYWAIT P0, [R0+URZ+0x34860], R2 ;  /* 0x03486002000075a7 */ /* 0x000ee4000800017f */
[----:B---3--:R-:W-:Y:S05]  /*26880*/  @!P0 BRA `(.L_x_7025) ;  /* 0x0000003800548947 */ /* 0x008fea0003800000 */
.L_x_7152:
[----:B------:R-:W-:Y:S05]  /*26890*/  BSYNC B1 ;  /* 0x0000000000017941 */ /* 0x000fea0003800000 */
.L_x_7024:
        /* <DEDUP_REMOVED lines=10> */
.L_x_7026:
[----:B------:R-:W3:Y:S01]  /*26940*/  LDL R2, [R1] ;  /* 0x0000000001027983 */ /* 0x000ee20000100800 */
[----:B------:R-:W-:Y:S01]  /*26950*/  BSSY B1, `(.L_x_7027) ;  /* 0x0000004000017945 */ /* 0x000fe20003800000 */
[----:B---3--:R-:W-:-:S13]  /*26960*/  LOP3.LUT P0, RZ, R2, 0x8, RZ, 0xc0, !PT ;  /* 0x0000000802ff7812 */ /* 0x008fda000780c0ff */
[----:B------:R-:W-:Y:S05]  /*26970*/  @P0 BRA `(.L_x_7028) ;  /* 0x0000000000040947 */ /* 0x000fea0003800000 */
[----:B------:R-:W-:Y:S01]  /*26980*/  BPT.TRAP 0x1 ;  /* 0x000000040000795c */ /* 0x000fe20000300000 */
.L_x_7028:
[----:B------:R-:W-:Y:S05]  /*26990*/  BSYNC B1 ;  /* 0x0000000000017941 */ /* 0x000fea0003800000 */
.L_x_7027:
[----:B------:R-:W3:Y:S04]  /*269a0*/  LDL.LU R3, [R1+0x18] ;  /* 0x0000180001037983 */ /* 0x000ee80000300800 */
[----:B------:R-:W3:Y:S01]  /*269b0*/  LDL.LU R2, [R1+0x4] ;  /* 0x0000040001027983 */ /* 0x000ee20000300800 */
[----:B------:R-:W-:Y:S01]  /*269c0*/  UIADD3 UR4, UP0, UR38, 0x470, URZ ;  /* 0x0000047026047890 */ /* 0x000fe2000ff1e03f */
[----:B------:R-:W-:Y:S01]  /*269d0*/  PLOP3.LUT P0, PT, PT, PT, PT, 0x80, 0x0 ;  /* 0x000000000000781c */ /* 0x000fe20003f0f070 */
[----:B------:R-:W-:Y:S01]  /*269e0*/  UMOV UR6, 0x0 ;  /* 0x0000000000067882 */ /* 0x000fe20000000000 */
[----:B------:R-:W-:Y:S01]  /*269f0*/  IADD3 R0, R0, 0x34850, RZ ;  /* 0x0003485000007810 */ /* 0x000fe20007ffe0ff */
[----:B------:R-:W-:Y:S01]  /*26a00*/  UIADD3.X UR5, URZ, UR39, URZ, UP0, !UPT ;  /* 0x000000273f057290 */ /* 0x000fe200087fe43f */
[----:B------:R-:W-:Y:S01]  /*26a10*/  UMOV UR7, 0x14f00000 ;  /* 0x14f0000000077882 */ /* 0x000fe20000000000 */
[----:B------:R-:W-:Y:S01]  /*26a20*/  UMOV UR10, URZ ;  /* 0x0000003f000a7c82 */ /* 0x000fe20008000000 */
[----:B---3--:R-:W-:-:S02]  /*26a30*/  IMAD R3, R2, 0xb0, R3 ;  /* 0x000000b002037824 */ /* 0x008fc400078e0203 */
[----:B------:R-:W-:-:S04]  /*26a40*/  IMAD R2, R19, 0xb000, R18 ;  /* 0x0000b00013027824 */ /* 0x000fc800078e0212 */
[----:B------:R-:W-:-:S07]  /*26a50*/  VIADD R4, R2, 0x400 ;  /* 0x0000040002047836 */ /* 0x000fce0000000000 */
.L_x_7029:
        /* <DEDUP_REMOVED lines=15> */
.L_x_7030:
        /* <DEDUP_REMOVED lines=10> */
.L_x_7023:
[----:B------:R-:W-:Y:S05]  /*26bf0*/  BSYNC B0 ;  /* 0x0000000000007941 */ /* 0x000fea0003800000 */
.L_x_7022:
[----:B------:R-:W3:Y:S01]  /*26c00*/  LDL.LU R4, [R1+0xc] ;  /* 0x00000c0001047983 */ /* 0x000ee20000300800 */
[----:B------:R-:W-:-:S05]  /*26c10*/  VIADD R19, R19, 0x1 ;  /* 0x0000000113137836 */ /* 0x000fca0000000000 */
[----:B------:R-:W-:-:S04]  /*26c20*/  ISETP.NE.AND P0, PT, R19, 0x2, PT ;  /* 0x000000021300780c */ /* 0x000fc80003f05270 */
[----:B------:R-:W-:Y:S02]  /*26c30*/  SEL R0, RZ, 0x1, P0 ;  /* 0x00000001ff007807 */ /* 0x000fe40000000000 */
[----:B------:R-:W-:Y:S02]  /*26c40*/  SEL R19, R19, RZ, P0 ;  /* 0x000000ff13137207 */ /* 0x000fe40000000000 */
[----:B---3--:R-:W-:-:S05]  /*26c50*/  LOP3.LUT R4, R4, R0, RZ, 0x3c, !PT ;  /* 0x0000000004047212 */ /* 0x008fca00078e3cff */
[----:B------:R3:W-:Y:S02]  /*26c60*/  STL [R1+0xc], R4 ;  /* 0x00000c0401007387 */ /* 0x0007e40000100800 */
.L_x_6947:
[----:B------:R-:W-:Y:S05]  /*26c70*/  BSYNC B7 ;  /* 0x0000000000077941 */ /* 0x000fea0003800000 */
.L_x_6945:
[----:B------:R-:W5:Y:S02]  /*26c80*/  LDL R9, [R1] ;  /* 0x0000000001097983 */ /* 0x000f640000100800 */
        /* <DEDUP_REMOVED lines=8> */
[----:B--23--:R-:W2:Y:S04]  /*26d10*/  LDS.128 R4, [R18+0x348d0] ;  /* 0x0348d00012047984 */ /* 0x00cea80000000c00 */
[----:B--2---:R2:W-:Y:S04]  /*26d20*/  STL.64 [R1+0x10], R4 ;  /* 0x0000100401007387 */ /* 0x0045e80000100a00 */
[----:B------:R2:W-:Y:S01]  /*26d30*/  STL.64 [R1+0x18], R6 ;  /* 0x0000180601007387 */ /* 0x0005e20000100a00 */
[----:B------:R-:W-:Y:S06]  /*26d40*/  BAR.ARV 0x4, 0x180 ;  /* 0x0106000000007b1d */ /* 0x000fec0000002000 */
[----:B------:R-:W-:Y:S05]  /*26d50*/  BRA `(.L_x_7032) ;  /* 0x0000000c00247947 */ /* 0x000fea0003800000 */
.L_x_7031:
[----:B------:R-:W5:Y:S01]  /*26d60*/  LDL R17, [R1+0x2c] ;  /* 0x00002c0001117983 */ /* 0x000f620000100800 */
[----:B------:R-:W-:Y:S01]  /*26d70*/  UMOV UR4, 0xffffffff ;  /* 0xffffffff00047882 */ /* 0x000fe20000000000 */
[----:B-----5:R-:W-:Y:S02]  /*26d80*/  ISETP.NE.AND P5, PT, R17, 0x1f, PT ;  /* 0x0000001f1100780c */ /* 0x020fe40003fa5270 */
[----:B------:R-:W-:Y:S11]  /*26d90*/  BRA.DIV UR4, `(.L_x_7033) ;  /* 0x0000003604247947 */ /* 0x000ff6000b800000 */
[----:B------:R-:W4:Y:S01]  /*26da0*/  LDL R3, [R1+0x1c] ;  /* 0x00001c0001037983 */ /* 0x000f220000100800 */
[----:B------:R-:W-:-:S03]  /*26db0*/  ULDC UR4, c[0x0][0xc3c] ;  /* 0x00030f0000047ab9 */ /* 0x000fc60000000800 */
[----:B------:R-:W5:Y:S01]  /*26dc0*/  LDL.LU R2, [R1+0x10] ;  /* 0x0000100001027983 */ /* 0x000f620000300800 */
[----:B------:R-:W-:Y:S01]  /*26dd0*/  LOP3.LUT P4, RZ, R9, 0x1, RZ, 0xc0, !PT ;  /* 0x0000000109ff7812 */ /* 0x000fe2000788c0ff */
[----:B------:R-:W-:Y:S01]  /*26de0*/  ULDC.64 UR6, c[0x0][0x208] ;  /* 0x0000820000067ab9 */ /* 0x000fe20000000a00 */
[----:B----4-:R-:W-:-:S04]  /*26df0*/  IADD3 R0, R3, R17, RZ ;  /* 0x0000001103007210 */ /* 0x010fc80007ffe0ff */
[----:B------:R-:W-:Y:S01]  /*26e00*/  ISETP.GE.OR P0, PT, R0, UR4, !P5 ;  /* 0x0000000400007c0c */ /* 0x000fe2000ef06670 */
[----:B-----5:R-:W-:-:S12]  /*26e10*/  IMAD.MOV.U32 R9, RZ, RZ, R2 ;  /* 0x000000ffff097224 */ /* 0x020fd800078e0002 */
[----:B------:R-:W4:Y:S08]  /*26e20*/  @!P0 LDC.64 R2, c[0x0][0xc80] ;  /* 0x00032000ff028b82 */ /* 0x000f300000000a00 */
[----:B--2---:R-:W2:Y:S01]  /*26e30*/  @!P0 LDC.64 R6, c[0x0][0xc78] ;  /* 0x00031e00ff068b82 */ /* 0x004ea20000000a00 */
[----:B----4-:R-:W-:-:S05]  /*26e40*/  @!P0 IMAD.WIDE R2, R0, 0x4, R2 ;  /* 0x0000000400028825 */ /* 0x010fca00078e0202 */
[----:B------:R2:W4:Y:S02]  /*26e50*/  @!P0 LDG.E R8, desc[UR6][R2.64] ;  /* 0x0000000602088981 */ /* 0x000524000c1e1900 */
[----:B--2---:R-:W-:-:S06]  /*26e60*/  @!P0 IMAD.WIDE R2, R0, 0x4, R6 ;  /* 0x0000000400028825 */ /* 0x004fcc00078e0206 */
[----:B------:R-:W2:Y:S01]  /*26e70*/  @!P0 LDG.E R2, desc[UR6][R2.64] ;  /* 0x0000000602028981 */ /* 0x000ea2000c1e1900 */
[----:B------:R-:W-:Y:S01]  /*26e80*/  IMAD.MOV.U32 R6, RZ, RZ, RZ ;  /* 0x000000ffff067224 */ /* 0x000fe200078e00ff */
[C---:B------:R-:W-:Y:S01]  /*26e90*/  ISETP.GE.U32.AND P1, PT, R17.reuse, 0x4, PT ;  /* 0x000000041100780c */ /* 0x040fe20003f26070 */
[----:B---3--:R-:W-:Y:S01]  /*26ea0*/  IMAD.MOV.U32 R4, RZ, RZ, RZ ;  /* 0x000000ffff047224 */ /* 0x008fe200078e00ff */
[C---:B------:R-:W-:Y:S01]  /*26eb0*/  ISETP.GE.U32.AND P2, PT, R17.reuse, 0x8, PT ;  /* 0x000000081100780c */ /* 0x040fe20003f46070 */
[----:B------:R-:W-:Y:S01]  /*26ec0*/  SHFL.IDX PT, R0, R9, 0x1, 0x1f ;  /* 0x00201f0009007f89 */ /* 0x000fe200000e0000 */
[----:B------:R-:W-:Y:S01]  /*26ed0*/  ISETP.GE.U32.AND P3, PT, R17, 0x10, PT ;  /* 0x000000101100780c */ /* 0x000fe20003f66070 */
[----:B-1----:R-:W-:Y:S02]  /*26ee0*/  IMAD.MOV.U32 R10, RZ, RZ, RZ ;  /* 0x000000ffff0a7224 */ /* 0x002fe400078e00ff */
[----:B----4-:R-:W-:Y:S01]  /*26ef0*/  @!P0 IMAD.MOV.U32 R4, RZ, RZ, R8 ;  /* 0x000000ffff048224 */ /* 0x010fe200078e0008 */
[----:B--2---:R-:W-:-:S02]  /*26f00*/  @!P0 MOV R6, R2 ;  /* 0x0000000200068202 */ /* 0x004fc40000000f00 */
[----:B------:R-:W-:-:S03]  /*26f10*/  ISETP.GE.U32.AND P0, PT, R17, 0x2, PT ;  /* 0x000000021100780c */ /* 0x000fc60003f06070 */
[----:B------:R-:W-:-:S05]  /*26f20*/  IMAD R2, R6, R4, RZ ;  /* 0x0000000406027224 */ /* 0x000fca00078e02ff */
[----:B------:R-:W1:Y:S02]  /*26f30*/  SHFL.UP PT, R3, R2, 0x1, RZ ;  /* 0x0420000002037989 */ /* 0x000e6400000e00ff */
[----:B-1----:R-:W-:-:S05]  /*26f40*/  SEL R5, R3, RZ, P4 ;  /* 0x000000ff03057207 */ /* 0x002fca0002000000 */
[----:B------:R-:W-:Y:S02]  /*26f50*/  IMAD.IADD R2, R2, 0x1, R5 ;  /* 0x0000000102027824 */ /* 0x000fe400078e0205 */
[----:B------:R-:W-:Y:S04]  /*26f60*/  SHFL.IDX PT, R5, R9, RZ, 0x1f ;  /* 0x00001fff09057589 */ /* 0x000fe800000e0000 */
        /* <DEDUP_REMOVED lines=12> */
[----:B------:R1:W2:Y:S02]  /*27030*/  SHFL.IDX PT, R16, R7, 0x1f, 0x1f ;  /* 0x03e01f0007107f89 */ /* 0x0002a400000e0000 */
.L_x_7162:
[----:B------:R-:W-:Y:S02]  /*27040*/  ULDC UR4, c[0x0][0xc38] ;  /* 0x00030e0000047ab9 */ /* 0x000fe40000000800 */
[----:B------:R-:W-:-:S04]  /*27050*/  IMAD.U32 R2, RZ, RZ, UR4 ;  /* 0x00000004ff027e24 */ /* 0x000fc8000f8e00ff */
[----:B--2---:R-:W-:-:S04]  /*27060*/  IMAD R16, R16, R2, RZ ;  /* 0x0000000210107224 */ /* 0x004fc800078e02ff */
[----:B------:R-:W-:-:S05]  /*27070*/  IMAD.IADD R0, R0, 0x1, R16 ;  /* 0x0000000100007824 */ /* 0x000fca00078e0210 */
[----:B------:R-:W-:-:S13]  /*27080*/  ISETP.GT.AND P4, PT, R0, R5, PT ;  /* 0x000000050000720c */ /* 0x000fda0003f84270 */
[----:B------:R-:W-:Y:S05]  /*27090*/  @P4 BRA `(.L_x_7034) ;  /* 0x0000000000b44947 */ /* 0x000fea0003800000 */
.L_x_7037:
[----:B------:R-:W2:Y:S01]  /*270a0*/  LDL.LU R2, [R1+0x1c] ;  /* 0x00001c0001027983 */ /* 0x000ea20000300800 */
[----:B------:R-:W3:Y:S01]  /*270b0*/  LDC R3, c[0x0][0xc3c] ;  /* 0x00030f00ff037b82 */ /* 0x000ee20000000800 */
[----:B--2---:R-:W-:-:S05]  /*270c0*/  VIADD R2, R2, 0x1f ;  /* 0x0000001f02027836 */ /* 0x004fca0000000000 */
[----:B---3--:R-:W-:-:S13]  /*270d0*/  ISETP.GE.AND P4, PT, R2, R3, PT ;  /* 0x000000030200720c */ /* 0x008fda0003f86270 */
[----:B------:R-:W-:Y:S05]  /*270e0*/  @P4 BRA `(.L_x_7035) ;  /* 0x0000000400dc4947 */ /* 0x000fea0003800000 */
[----:B------:R-:W2:Y:S01]  /*270f0*/  LDL R4, [R1+0x2c] ;  /* 0x00002c0001047983 */ /* 0x000ea20000100800 */
[----:B------:R-:W-:-:S03]  /*27100*/  ULDC.64 UR4, c[0x0][0x208] ;  /* 0x0000820000047ab9 */ /* 0x000fc60000000a00 */
[----:B------:R3:W-:Y:S01]  /*27110*/  STL [R1+0x1c], R2 ;  /* 0x00001c0201007387 */ /* 0x0007e20000100800 */
[----:B--2---:R-:W-:Y:S01]  /*27120*/  IADD3 R6, R2, R4, RZ ;  /* 0x0000000402067210 */ /* 0x004fe20007ffe0ff */
        /* <DEDUP_REMOVED lines=12> */
[----:B------:R-:W2:Y:S02]  /*271f0*/  LDL R3, [R1] ;  /* 0x0000000001037983 */ /* 0x000ea40000100800 */
[----:B--2---:R-:W-:Y:S02]  /*27200*/  LOP3.LUT P4, RZ, R3, 0x1, RZ, 0xc0, !PT ;  /* 0x0000000103ff7812 */ /* 0x004fe4000788c0ff */
[----:B------:R-:W2:Y:S02]  /*27210*/  SHFL.UP PT, R3, R2, 0x1, RZ ;  /* 0x0420000002037989 */ /* 0x000ea400000e00ff */
[----:B--2---:R-:W-:-:S05]  /*27220*/  SEL R3, R3, RZ, P4 ;  /* 0x000000ff03037207 */ /* 0x004fca0002000000 */
[----:B------:R-:W-:-:S05]  /*27230*/  IMAD.IADD R2, R2, 0x1, R3 ;  /* 0x0000000102027824 */ /* 0x000fca00078e0203 */
[----:B------:R-:W2:Y:S02]  /*27240*/  SHFL.UP PT, R3, R2, 0x2, RZ ;  /* 0x0440000002037989 */ /* 0x000ea400000e00ff */
[----:B--2---:R-:W-:-:S05]  /*27250*/  SEL R3, R3, RZ, P0 ;  /* 0x000000ff03037207 */ /* 0x004fca0000000000 */
[----:B------:R-:W-:-:S05]  /*27260*/  IMAD.IADD R2, R2, 0x1, R3 ;  /* 0x0000000102027824 */ /* 0x000fca00078e0203 */
[----:B------:R-:W2:Y:S02]  /*27270*/  SHFL.UP PT, R3, R2, 0x4, RZ ;  /* 0x0480000002037989 */ /* 0x000ea400000e00ff */
[----:B--2---:R-:W-:-:S04]  /*27280*/  SEL R3, R3, RZ, P1 ;  /* 0x000000ff03037207 */ /* 0x004fc80000800000 */
[----:B------:R-:W-:-:S05]  /*27290*/  IADD3 R2, R2, R3, RZ ;  /* 0x0000000302027210 */ /* 0x000fca0007ffe0ff */
[----:B------:R-:W2:Y:S02]  /*272a0*/  SHFL.UP PT, R3, R2, 0x8, RZ ;  /* 0x0500000002037989 */ /* 0x000ea400000e00ff */
[----:B--2---:R-:W-:-:S05]  /*272b0*/  SEL R3, R3, RZ, P2 ;  /* 0x000000ff03037207 */ /* 0x004fca0001000000 */
[----:B------:R-:W-:-:S05]  /*272c0*/  IMAD.IADD R2, R2, 0x1, R3 ;  /* 0x0000000102027824 */ /* 0x000fca00078e0203 */
[----:B------:R-:W2:Y:S02]  /*272d0*/  SHFL.UP PT, R3, R2, 0x10, RZ ;  /* 0x0600000002037989 */ /* 0x000ea400000e00ff */
[----:B--2---:R-:W-:-:S05]  /*272e0*/  SEL R3, R3, RZ, P3 ;  /* 0x000000ff03037207 */ /* 0x004fca0001800000 */
[----:B-1----:R-:W-:-:S05]  /*272f0*/  IMAD.IADD R7, R2, 0x1, R3 ;  /* 0x0000000102077824 */ /* 0x002fca00078e0203 */
[----:B------:R1:W2:Y:S02]  /*27300*/  SHFL.IDX PT, R16, R7, 0x1f, 0x1f ;  /* 0x03e01f0007107f89 */ /* 0x0002a400000e0000 */
.L_x_7170:
[----:B------:R-:W-:Y:S02]  /*27310*/  ULDC UR4, c[0x0][0xc38] ;  /* 0x00030e0000047ab9 */ /* 0x000fe40000000800 */
[----:B------:R-:W-:-:S04]  /*27320*/  IMAD.U32 R2, RZ, RZ, UR4 ;  /* 0x00000004ff027e24 */ /* 0x000fc8000f8e00ff */
[----:B--2---:R-:W-:-:S04]  /*27330*/  IMAD R16, R16, R2, RZ ;  /* 0x0000000210107224 */ /* 0x004fc800078e02ff */
[----:B------:R-:W-:-:S05]  /*27340*/  IMAD.IADD R0, R16, 0x1, R0 ;  /* 0x0000000110007824 */ /* 0x000fca00078e0200 */
[----:B------:R-:W-:-:S13]  /*27350*/  ISETP.GT.AND P4, PT, R0, R5, PT ;  /* 0x000000050000720c */ /* 0x000fda0003f84270 */
[----:B------:R-:W-:Y:S05]  /*27360*/  @!P4 BRA `(.L_x_7037) ;  /* 0xfffffffc004cc947 */ /* 0x000fea000383ffff */
.L_x_7034:
[----:B------:R-:W-:Y:S01]  /*27370*/  IADD3 R16, -R16, R0, RZ ;  /* 0x0000000010107210 */ /* 0x000fe20007ffe1ff */
[----:B------:R-:W-:-:S04]  /*27380*/  UMOV UR4, 0xffffffff ;  /* 0xffffffff00047882 */ /* 0x000fc80000000000 */
[----:B------:R-:W-:-:S05]  /*27390*/  IMAD R0, R7, R2, R16 ;  /* 0x0000000207007224 */ /* 0x000fca00078e0210 */
[----:B------:R-:W-:Y:S01]  /*273a0*/  ISETP.GT.AND P6, PT, R0, R5, PT ;  /* 0x000000050000720c */ /* 0x000fe20003fc4270 */
[----:B------:R-:W-:-:S12]  /*273b0*/  BRA.DIV UR4, `(.L_x_7038) ;  /* 0x0000003604dc7947 */ /* 0x000fd8000b800000 */
[----:B------:R-:W-:-:S04]  /*273c0*/  VOTE.ANY R3, PT, !P6 ;  /* 0x0000000000037806 */ /* 0x000fc800070e0100 */
[----:B------:R-:W2:Y:S02]  /*273d0*/  POPC R0, R3 ;  /* 0x0000000300007309 */ /* 0x000ea40000000000 */
[----:B--2---:R2:W3:Y:S04]  /*273e0*/  SHFL.IDX PT, R4, R4, R0, 0x1f ;  /* 0x00001f0004047589 */ /* 0x0044e800000e0000 */
[----:B------:R2:W4:Y:S02]  /*273f0*/  SHFL.IDX PT, R6, R6, R0, 0x1f ;  /* 0x00001f0006067589 */ /* 0x00052400000e0000 */
.L_x_7175:
[----:B------:R-:W-:-:S13]  /*27400*/  ISETP.NE.AND P0, PT, R3, RZ, PT ;  /* 0x000000ff0300720c */ /* 0x000fda0003f05270 */
[----:B------:R-:W-:Y:S05]  /*27410*/  @!P0 BRA `(.L_x_7039) ;  /* 0x0000000000148947 */ /* 0x000fea0003800000 */
[----:B------:R-:W-:Y:S01]  /*27420*/  UMOV UR4, 0xffffffff ;  /* 0xffffffff00047882 */ /* 0x000fe20000000000 */
[----:B------:R-:W-:Y:S02]  /*27430*/  VIADD R12, R0, 0xffffffff ;  /* 0xffffffff000c7836 */ /* 0x000fe40000000000 */
[----:B------:R-:W-:Y:S05]  /*27440*/  BRA.DIV UR4, `(.L_x_7040) ;  /* 0x0000003a04147947 */ /* 0x000fea000b800000 */
[----:B-1----:R1:W0:Y:S02]  /*27450*/  SHFL.IDX PT, R7, R7, R12, 0x1f ;  /* 0x00001f0c07077589 */ /* 0x00222400000e0000 */
.L_x_7178:
[----:B0-----:R-:W-:-:S07]  /*27460*/  IMAD.MOV.U32 R10, RZ, RZ, R7 ;  /* 0x000000ffff0a7224 */ /* 0x001fce00078e0007 */
.L_x_7039:
[----:B------:R-:W5:Y:S01]  /*27470*/  LDL.LU R11, [R1+0x1c] ;  /* 0x00001c00010b7983 */ /* 0x000f620000300800 */
[----:B---3--:R-:W-:Y:S01]  /*27480*/  IABS R3, R4 ;  /* 0x0000000400037213 */ /* 0x008fe20000000000 */
[----:B------:R-:W-:Y:S01]  /*27490*/  IMAD R2, R10, R2, R16 ;  /* 0x000000020a027224 */ /* 0x000fe200078e0210 */
[----:B------:R-:W-:Y:S02]  /*274a0*/  MOV R8, RZ ;  /* 0x000000ff00087202 */ /* 0x000fe40000000f00 */
[----:B-1----:R-:W1:Y:S01]  /*274b0*/  I2F.RP R7, R3 ;  /* 0x0000000300077306 */ /* 0x002e620000209400 */
[----:B------:R-:W-:Y:S01]  /*274c0*/  IMAD.IADD R5, R5, 0x1, -R2 ;  /* 0x0000000105057824 */ /* 0x000fe200078e0a02 */
[----:B------:R3:W-:Y:S04]  /*274d0*/  STL [R1+0x10], R2 ;  /* 0x0000100201007387 */ /* 0x0007e80000100800 */
[----:B---3--:R-:W-:-:S02]  /*274e0*/  IABS R2, R5 ;  /* 0x0000000500027213 */ /* 0x008fc40000000000 */
[----:B-1----:R-:W1:Y:S02]  /*274f0*/  MUFU.RCP R7, R7 ;  /* 0x0000000700077308 */ /* 0x002e640000001000 */
[----:B-1----:R-:W-:-:S06]  /*27500*/  VIADD R7, R7, 0xffffffe ;  /* 0x0ffffffe07077836 */ /* 0x002fcc0000000000 */
[----:B------:R-:W1:Y:S02]  /*27510*/  F2I.FTZ.U32.TRUNC.NTZ R9, R7 ;  /* 0x0000000700097305 */ /* 0x000e64000021f000 */
[----:B-1----:R-:W-:-:S04]  /*27520*/  IMAD.MOV R7, RZ, RZ, -R9 ;  /* 0x000000ffff077224 */ /* 0x002fc800078e0a09 */
[----:B------:R-:W-:-:S04]  /*27530*/  IMAD R7, R7, R3, RZ ;  /* 0x0000000307077224 */ /* 0x000fc800078e02ff */
[----:B------:R-:W-:Y:S01]  /*27540*/  IMAD.HI.U32 R7, R9, R7, R8 ;  /* 0x0000000709077227 */ /* 0x000fe200078e0008 */
[----:B------:R-:W-:-:S05]  /*27550*/  IABS R8, R4 ;  /* 0x0000000400087213 */ /* 0x000fca0000000000 */
[----:B------:R-:W-:Y:S02]  /*27560*/  IMAD.MOV R8, RZ, RZ, -R8 ;  /* 0x000000ffff087224 */ /* 0x000fe400078e0a08 */
[----:B------:R-:W-:-:S04]  /*27570*/  IMAD.HI.U32 R7, R7, R2, RZ ;  /* 0x0000000207077227 */ /* 0x000fc800078e00ff */
[----:B------:R-:W-:Y:S01]  /*27580*/  IMAD R2, R7, R8, R2 ;  /* 0x0000000807027224 */ /* 0x000fe200078e0202 */
[----:B----4-:R-:W-:-:S04]  /*27590*/  IABS R8, R6 ;  /* 0x0000000600087213 */ /* 0x010fc80000000000 */
[----:B------:R-:W-:-:S13]  /*275a0*/  ISETP.GT.U32.AND P2, PT, R3, R2, PT ;  /* 0x000000020300720c */ /* 0x000fda0003f44070 */
[----:B------:R-:W-:Y:S02]  /*275b0*/  @!P2 IMAD.IADD R2, R2, 0x1, -R3 ;  /* 0x000000010202a824 */ /* 0x000fe400078e0a03 */
[----:B------:R-:W-:Y:S01]  /*275c0*/  @!P2 VIADD R7, R7, 0x1 ;  /* 0x000000010707a836 */ /* 0x000fe20000000000 */
[----:B------:R-:W-:Y:S02]  /*275d0*/  ISETP.NE.AND P2, PT, R4, RZ, PT ;  /* 0x000000ff0400720c */ /* 0x000fe40003f45270 */
[----:B------:R-:W-:Y:S02]  /*275e0*/  ISETP.GE.U32.AND P0, PT, R2, R3, PT ;  /* 0x000000030200720c */ /* 0x000fe40003f06070 */
[----:B------:R-:W1:Y:S11]  /*275f0*/  I2F.RP R2, R8 ;  /* 0x0000000800027306 */ /* 0x000e760000209400 */
[----:B------:R-:W-:Y:S01]  /*27600*/  @P0 VIADD R7, R7, 0x1 ;  /* 0x0000000107070836 */ /* 0x000fe20000000000 */
[----:B-1----:R-:W1:Y:S02]  /*27610*/  MUFU.RCP R2, R2 ;  /* 0x0000000200027308 */ /* 0x002e640000001000 */
[----:B-1----:R-:W-:-:S06]  /*27620*/  VIADD R2, R2, 0xffffffe ;  /* 0x0ffffffe02027836 */ /* 0x002fcc0000000000 */
[----:B------:R-:W1:Y:S02]  /*27630*/  F2I.FTZ.U32.TRUNC.NTZ R3, R2 ;  /* 0x0000000200037305 */ /* 0x000e64000021f000 */
[----:B-1----:R-:W-:-:S05]  /*27640*/  IADD3 R2, RZ, -R3, RZ ;  /* 0x80000003ff027210 */ /* 0x002fca0007ffe0ff */
[----:B------:R-:W-:Y:S02]  /*27650*/  IMAD R9, R2, R8, RZ ;  /* 0x0000000802097224 */ /* 0x000fe400078e02ff */
[----:B------:R-:W-:-:S04]  /*27660*/  IMAD.MOV.U32 R2, RZ, RZ, RZ ;  /* 0x000000ffff027224 */ /* 0x000fc800078e00ff */
[----:B------:R-:W-:Y:S01]  /*27670*/  IMAD.HI.U32 R2, R3, R9, R2 ;  /* 0x0000000903027227 */ /* 0x000fe200078e0002 */
[----:B------:R-:W-:Y:S02]  /*27680*/  LOP3.LUT R3, R5, R4, RZ, 0x3c, !PT ;  /* 0x0000000405037212 */ /* 0x000fe400078e3cff */
[----:B------:R-:W-:Y:S02]  /*27690*/  IABS R9, R6 ;  /* 0x0000000600097213 */ /* 0x000fe40000000000 */
[----:B------:R-:W-:Y:S02]  /*276a0*/  ISETP.GE.AND P1, PT, R3, RZ, PT ;  /* 0x000000ff0300720c */ /* 0x000fe40003f26270 */
[----:B------:R-:W-:-:S11]  /*276b0*/  IADD3 R9, RZ, -R9, RZ ;  /* 0x80000009ff097210 */ /* 0x000fd60007ffe0ff */
        /* <DEDUP_REMOVED lines=20> */
[----:B-----5:R-:W-:Y:S02]  /*27800*/  IMAD.IADD R11, R0, 0x1, R11 ;  /* 0x00000001000b7824 */ /* 0x020fe400078e020b */
[----:B--2---:R-:W-:-:S05]  /*27810*/  IMAD R0, R3, 0x10000, R2 ;  /* 0x0001000003007824 */ /* 0x004fca00078e0202 */
[----:B------:R1:W-:Y:S04]  /*27820*/  STL [R1+0x18], R0 ;  /* 0x0000180001007387 */ /* 0x0003e80000100800 */
[----:B------:R1:W-:Y:S04]  /*27830*/  STL [R1+0x1c], R11 ;  /* 0x00001c0b01007387 */ /* 0x0003e80000100800 */
[----:B------:R1:W-:Y:S01]  /*27840*/  STL [R1+0x14], R4 ;  /* 0x0000140401007387 */ /* 0x0003e20000100800 */
[----:B------:R-:W-:Y:S05]  /*27850*/  BRA `(.L_x_7041) ;  /* 0x0000000000287947 */ /* 0x000fea0003800000 */
.L_x_7035:
[----:B------:R-:W-:Y:S01]  /*27860*/  UMOV UR4, URZ ;  /* 0x0000003f00047c82 */ /* 0x000fe20008000000 */
[----:B------:R-:W-:Y:S01]  /*27870*/  ULDC UR6, c[0x0][0xc3c] ;  /* 0x00030f0000067ab9 */ /* 0x000fe20000000800 */
[----:B------:R-:W-:Y:S01]  /*27880*/  UMOV UR5, URZ ;  /* 0x0000003f00057c82 */ /* 0x000fe20008000000 */
[----:B------:R-:W-:Y:S01]  /*27890*/  MOV R3, UR4 ;  /* 0x0000000400037c02 */ /* 0x000fe20008000f00 */
[----:B------:R-:W-:Y:S01]  /*278a0*/  IMAD.U32 R0, RZ, RZ, UR6 ;  /* 0x00000006ff007e24 */ /* 0x000fe2000f8e00ff */
[----:B------:R2:W-:Y:S01]  /*278b0*/  STL [R1+0x10], R5 ;  /* 0x0000100501007387 */ /* 0x0005e20000100800 */
[----:B------:R-:W-:-:S03]  /*278c0*/  IMAD.U32 R2, RZ, RZ, UR5 ;  /* 0x00000005ff027e24 */ /* 0x000fc6000f8e00ff */
[----:B------:R2:W-:Y:S04]  /*278d0*/  STL [R1+0x14], R3 ;  /* 0x0000140301007387 */ /* 0x0005e80000100800 */
[----:B------:R2:W-:Y:S04]  /*278e0*/  STL [R1+0x1c], R0 ;  /* 0x00001c0001007387 */ /* 0x0005e80000100800 */
[----:B------:R2:W-:Y:S02]  /*278f0*/  STL [R1+0x18], R2 ;  /* 0x0000180201007387 */ /* 0x0005e40000100800 */
.L_x_7041:
[----:B-12---:R-:W2:Y:S04]  /*27900*/  LDL R0, [R1+0x2c] ;  /* 0x00002c0001007983 */ /* 0x006ea80000100800 */
[----:B------:R-:W3:Y:S04]  /*27910*/  LDL R3, [R1+0x18] ;  /* 0x0000180001037983 */ /* 0x000ee80000100800 */
[----:B------:R-:W4:Y:S04]  /*27920*/  LDL R2, [R1+0x1c] ;  /* 0x00001c0001027983 */ /* 0x000f280000100800 */
[----:B------:R-:W5:Y:S04]  /*27930*/  LDL R4, [R1+0x10] ;  /* 0x0000100001047983 */ /* 0x000f680000100800 */
[----:B------:R-:W5:Y:S01]  /*27940*/  LDL R5, [R1+0x14] ;  /* 0x0000140001057983 */ /* 0x000f620000100800 */
[----:B------:R-:W-:Y:S05]  /*27950*/  WARPSYNC.ALL ;  /* 0x0000000000007948 */ /* 0x000fea0003800000 */
[----:B------:R-:W-:Y:S01]  /*27960*/  BAR.SYNC.DEFER_BLOCKING 0x4, 0x180 ;  /* 0x0106000000007b1d */ /* 0x000fe20000010000 */
[----:B--2---:R-:W-:Y:S01]  /*27970*/  ISETP.NE.AND P0, PT, R0, RZ, PT ;  /* 0x000000ff0000720c */ /* 0x004fe20003f05270 */
[----:B---3--:R-:W-:-:S12]  /*27980*/  IMAD.MOV.U32 R6, RZ, RZ, R3 ;  /* 0x000000ffff067224 */ /* 0x008fd800078e0003 */
[----:B------:R-:W1:Y:S01]  /*27990*/  @!P0 S2R R3, SR_CgaCtaId ;  /* 0x0000000000038919 */ /* 0x000e620000008800 */
[----:B------:R-:W-:Y:S01]  /*279a0*/  @!P0 MOV R0, 0x400 ;  /* 0x0000040000008802 */ /* 0x000fe20000000f00 */
[----:B----4-:R-:W-:-:S03]  /*279b0*/  IMAD.MOV.U32 R7, RZ, RZ, R2 ;  /* 0x000000ffff077224 */ /* 0x010fc600078e0002 */
[----:B-1----:R-:W-:-:S05]  /*279c0*/  @!P0 LEA R18, R3, R0, 0x18 ;  /* 0x0000000003128211 */ /* 0x002fca00078ec0ff */
[----:B-----5:R3:W-:Y:S01]  /*279d0*/  @!P0 STS.128 [R18+0x348d0], R4 ;  /* 0x0348d00412008388 */ /* 0x0207e20000000c00 */
[----:B------:R-:W-:Y:S06]  /*279e0*/  BAR.ARV 0x5, 0x180 ;  /* 0x0146000000007b1d */ /* 0x000fec0000002000 */
.L_x_7032:
[----:B----4-:R-:W4:Y:S01]  /*279f0*/  LDL R0, [R1+0x1c] ;  /* 0x00001c0001007983 */ /* 0x010f220000100800 */
[----:B------:R-:W-:Y:S02]  /*27a00*/  ULDC UR4, c[0x0][0xc3c] ;  /* 0x00030f0000047ab9 */ /* 0x000fe40000000800 */
[----:B----4-:R-:W-:-:S13]  /*27a10*/  ISETP.GE.AND P0, PT, R0, UR4, PT ;  /* 0x0000000400007c0c */ /* 0x010fda000bf06270 */
[----:B------:R-:W-:Y:S05]  /*27a20*/  @!P0 BRA `(.L_x_7042) ;  /* 0xffffff9400b48947 */ /* 0x000fea000383ffff */
[----:B------:R-:W-:Y:S05]  /*27a30*/  BSYNC B8 ;  /* 0x0000000000087941 */ /* 0x000fea0003800000 */
.L_x_6901:
[----:B--2---:R-:W2:Y:S01]  /*27a40*/  LDL.LU R0, [R1+0x5c] ;  /* 0x00005c0001007983 */ /* 0x004ea20000300800 */
[----:B------:R-:W-:Y:S01]  /*27a50*/  BSSY B0, `(.L_x_7043) ;  /* 0x000000b000007945 */ /* 0x000fe20003800000 */
[----:B---3--:R-:W3:Y:S01]  /*27a60*/  S2R R5, SR_CgaCtaId ;  /* 0x0000000000057919 */ /* 0x008ee20000008800 */
[----:B--2---:R-:W-:-:S04]  /*27a70*/  IADD3 R0, R0, 0x1, RZ ;  /* 0x0000000100007810 */ /* 0x004fc80007ffe0ff */
[----:B0-----:R-:W-:-:S04]  /*27a80*/  LEA.HI R2, R0, R0, RZ, 0x1 ;  /* 0x0000000000027211 */ /* 0x001fc800078f08ff */
[----:B------:R-:W-:-:S05]  /*27a90*/  LOP3.LUT R3, R2, 0xfffffffe, RZ, 0xc0, !PT ;  /* 0xfffffffe02037812 */ /* 0x000fca00078ec0ff */
[----:B------:R-:W-:Y:S01]  /*27aa0*/  IMAD.IADD R3, R0, 0x1, -R3 ;  /* 0x0000000100037824 */ /* 0x000fe200078e0a03 */
[----:B------:R-:W-:-:S04]  /*27ab0*/  MOV R0, 0x400 ;  /* 0x0000040000007802 */ /* 0x000fc80000000f00 */
[----:B---3--:R-:W-:Y:S02]  /*27ac0*/  LEA R0, R5, R0, 0x18 ;  /* 0x0000000005007211 */ /* 0x008fe400078ec0ff */
[----:B------:R-:W-:-:S04]  /*27ad0*/  SHF.L.U32 R3, R3, 0x1f, RZ ;  /* 0x0000001f03037819 */ /* 0x000fc800000006ff */
[----:B------:R-:W0:Y:S02]  /*27ae0*/  SYNCS.PHASECHK.TRANS64.TRYWAIT P0, [R0+URZ+0x34820], R3 ;  /* 0x03482003000075a7 */ /* 0x000e24000800017f */
[----:B0-----:R-:W-:Y:S05]  /*27af0*/  @!P0 BRA `(.L_x_7044) ;  /* 0x0000003000908947 */ /* 0x001fea0003800000 */
.L_x_7179:
[----:B------:R-:W-:Y:S05]  /*27b00*/  BSYNC B0 ;  /* 0x0000000000007941 */ /* 0x000fea0003800000 */
.L_x_7043:
[----:B------:R-:W-:-:S03]  /*27b10*/  UMOV UR4, 0xffffffff ;  /* 0xffffffff00047882 */ /* 0x000fc60000000000 */
[----:B------:R-:W-:Y:S05]  /*27b20*/  BRA.DIV UR4, `(.L_x_7045) ;  /* 0x0000003204987947 */ /* 0x000fea000b800000 */
[----:B------:R-:W2:Y:S02]  /*27b30*/  S2R R2, SR_TID.X ;  /* 0x0000000000027919 */ /* 0x000ea40000002100 */
[----:B--2---:R-:W-:-:S04]  /*27b40*/  SHF.R.U32.HI R2, RZ, 0x5, R2 ;  /* 0x00000005ff027819 */ /* 0x004fc80000011602 */
[----:B------:R-:W-:-:S05]  /*27b50*/  LOP3.LUT R2, R2, 0x3, RZ, 0xc0, !PT ;  /* 0x0000000302027812 */ /* 0x000fca00078ec0ff */
[----:B------:R2:W3:Y:S02]  /*27b60*/  SHFL.IDX PT, R14, R2, RZ, 0x1f ;  /* 0x00001fff020e7589 */ /* 0x0004e400000e0000 */
.L_x_7182:
[----:B---3--:R-:W-:-:S13]  /*27b70*/  ISETP.NE.AND P0, PT, R14, RZ, PT ;  /* 0x000000ff0e00720c */ /* 0x008fda0003f05270 */
[----:B------:R-:W-:Y:S05]  /*27b80*/  @P0 BRA `(.L_x_6662) ;  /* 0x00000000008c0947 */ /* 0x000fea0003800000 */
[----:B------:R-:W-:-:S03]  /*27b90*/  UMOV UR4, 0xffffffff ;  /* 0xffffffff00047882 */ /* 0x000fc60000000000 */
[----:B------:R-:W-:Y:S05]  /*27ba0*/  BRA.DIV UR4, `(.L_x_7046) ;  /* 0x0000003204ac7947 */ /* 0x000fea000b800000 */
[----:B------:R-:W-:-:S13]  /*27bb0*/  ELECT P6, URZ, PT ;  /* 0x00000000003f782f */ /* 0x000fda00038c0000 */
.L_x_7185:
[----:B------:R-:W-:Y:S05]  /*27bc0*/  @!P6 BRA `(.L_x_6662) ;  /* 0x00000000007ce947 */ /* 0x000fea0003800000 */
[----:B------:R-:W-:-:S06]  /*27bd0*/  ULOP3.LUT UR4, UR60, 0x2, URZ, 0xfc, !UPT ;  /* 0x000000023c047892 */ /* 0x000fcc000f8efc3f */
[----:B--2---:R-:W-:-:S05]  /*27be0*/  IMAD.U32 R2, RZ, RZ, UR4 ;  /* 0x00000004ff027e24 */ /* 0x004fca000f8e00ff */
[----:B------:R-:W-:-:S13]  /*27bf0*/  ISETP.NE.AND P2, PT, R2, 0x3, PT ;  /* 0x000000030200780c */ /* 0x000fda0003f45270 */
[----:B------:R-:W-:Y:S05]  /*27c00*/  @!P2 BRA `(.L_x_7047) ;  /* 0x000000000004a947 */ /* 0x000fea0003800000 */
[----:B------:R-:W-:Y:S01]  /*27c10*/  BPT.TRAP 0x1 ;  /* 0x000000040000795c */ /* 0x000fe20000300000 */
.L_x_7047:
        /* <DEDUP_REMOVED lines=13> */
.L_x_7186:
[----:B------:R-:W2:Y:S02]  /*27cf0*/  SYNCS.PHASECHK.TRANS64.TRYWAIT P0, [R7+URZ], R2 ;  /* 0x00000002070075a7 */ /* 0x000ea4000800017f */
[----:B--2---:R-:W-:Y:S05]  /*27d00*/  @!P0 BRA `(.L_x_7049) ;  /* 0x0000003000888947 */ /* 0x004fea0003800000 */
.L_x_7187:
[----:B------:R-:W-:Y:S05]  /*27d10*/  @!P2 BRA `(.L_x_7050) ;  /* 0x000000000004a947 */ /* 0x000fea0003800000 */
[----:B------:R-:W-:Y:S01]  /*27d20*/  BPT.TRAP 0x1 ;  /* 0x000000040000795c */ /* 0x000fe20000300000 */
.L_x_7050:
[----:B------:R-:W-:-:S04]  /*27d30*/  VIADD R0, R0, 0x34860 ;  /* 0x0003486000007836 */ /* 0x000fc80000000000 */
[----:B------:R-:W-:-:S04]  /*27d40*/  IMAD R4, R19, 0x8, R0 ;  /* 0x0000000813047824 */ /* 0x000fc800078e0200 */
[----:B------:R-:W3:Y:S02]  /*27d50*/  SYNCS.PHASECHK.TRANS64.TRYWAIT P0, [R4+URZ], R5 ;  /* 0x00000005040075a7 */ /* 0x000ee4000800017f */
[----:B---3--:R-:W-:Y:S05]  /*27d60*/  @!P0 BRA `(.L_x_7051) ;  /* 0x0000003000848947 */ /* 0x008fea0003800000 */
.L_x_7188:
[----:B------:R-:W-:-:S07]  /*27d70*/  IMAD R3, R3, 0x8, R0 ;  /* 0x0000000803037824 */ /* 0x000fce00078e0200 */
.L_x_7052:
[----:B----4-:R4:W0:Y:S02]  /*27d80*/  SYNCS.PHASECHK.TRANS64.TRYWAIT P0, [R3+URZ], R2 ;  /* 0x00000002030075a7 */ /* 0x010824000800017f */
[----:B0-----:R-:W-:Y:S05]  /*27d90*/  @!P0 NANOSLEEP.SYNCS 0x989680 ;  /* 0x009896800000895d */ /* 0x001fea0003900000 */
[----:B------:R-:W0:Y:S02]  /*27da0*/  @!P0 SYNCS.PHASECHK.TRANS64 P0, [R3+URZ], R2 ;  /* 0x00000002030085a7 */ /* 0x000e24000800007f */
[----:B0-----:R-:W-:Y:S05]  /*27db0*/  @!P0 BRA `(.L_x_7052) ;  /* 0xfffffffc00f08947 */ /* 0x001fea000383ffff */
.L_x_6662:
[----:B------:R-:W-:Y:S05]  /*27dc0*/  BSYNC B9 ;  /* 0x0000000000097941 */ /* 0x000fea0003800000 */
.L_x_6659:
[----:B------:R-:W-:Y:S05]  /*27dd0*/  EXIT ;  /* 0x000000000000794d */ /* 0x000fea0003800000 */
.L_x_6690:
[----:B0-----:R0:W1:Y:S02]  /*27de0*/  SYNCS.PHASECHK.TRANS64.TRYWAIT P6, [R3+URZ+0x34890], R0 ;  /* 0x03489000030075a7 */ /* 0x00106400080c017f */
[----:B-1----:R-:W-:Y:S05]  /*27df0*/  @!P6 NANOSLEEP.SYNCS 0x989680 ;  /* 0x009896800000e95d */ /* 0x002fea0003900000 */
[----:B------:R-:W1:Y:S02]  /*27e00*/  @!P6 SYNCS.PHASECHK.TRANS64 P6, [R3+URZ+0x34890], R0 ;  /* 0x034890000300e5a7 */ /* 0x000e6400080c007f */
[----:B-1----:R-:W-:Y:S05]  /*27e10*/  @!P6 BRA `(.L_x_6690) ;  /* 0xfffffffc00f0e947 */ /* 0x002fea000383ffff */
[----:B------:R-:W-:Y:S05]  /*27e20*/  BRA `(.L_x_7053) ;  /* 0xfffffdc000dc7947 */ /* 0x000fea000383ffff */
.L_x_6744:
[----:B-1----:R1:W3:Y:S02]  /*27e30*/  SYNCS.PHASECHK.TRANS64.TRYWAIT P4, [R3+URZ+0x34890], R0 ;  /* 0x03489000030075a7 */ /* 0x0022e4000808017f */
[----:B---3--:R-:W-:Y:S05]  /*27e40*/  @!P4 NANOSLEEP.SYNCS 0x989680 ;  /* 0x009896800000c95d */ /* 0x008fea0003900000 */
[----:B------:R-:W3:Y:S02]  /*27e50*/  @!P4 SYNCS.PHASECHK.TRANS64 P4, [R3+URZ+0x34890], R0 ;  /* 0x034890000300c5a7 */ /* 0x000ee4000808007f */
[----:B---3--:R-:W-:Y:S05]  /*27e60*/  @!P4 BRA `(.L_x_6744) ;  /* 0xfffffffc00f0c947 */ /* 0x008fea000383ffff */
[----:B------:R-:W-:Y:S05]  /*27e70*/  BRA `(.L_x_7054) ;  /* 0xfffffdfc00647947 */ /* 0x000fea000383ffff */
.L_x_6769:
[----:B-1----:R1:W2:Y:S02]  /*27e80*/  SYNCS.PHASECHK.TRANS64.TRYWAIT P3, [R3+URZ+0x34890], R0 ;  /* 0x03489000030075a7 */ /* 0x0022a4000806017f */
[----:B--2---:R-:W-:Y:S05]  /*27e90*/  @!P3 NANOSLEEP.SYNCS 0x989680 ;  /* 0x009896800000b95d */ /* 0x004fea0003900000 */
[----:B------:R-:W2:Y:S02]  /*27ea0*/  @!P3 SYNCS.PHASECHK.TRANS64 P3, [R3+URZ+0x34890], R0 ;  /* 0x034890000300b5a7 */ /* 0x000ea4000806007f */
[----:B--2---:R-:W-:Y:S05]  /*27eb0*/  @!P3 BRA `(.L_x_6769) ;  /* 0xfffffffc00f0b947 */ /* 0x004fea000383ffff */
[----:B------:R-:W-:Y:S05]  /*27ec0*/  BRA `(.L_x_7055) ;  /* 0xfffffe3000b47947 */ /* 0x000fea000383ffff */
.L_x_6783:
[----:B-1----:R1:W2:Y:S02]  /*27ed0*/  SYNCS.PHASECHK.TRANS64.TRYWAIT P2, [R3+URZ+0x348b0], R0 ;  /* 0x0348b000030075a7 */ /* 0x0022a4000804017f */
[----:B--2---:R-:W-:Y:S05]  /*27ee0*/  @!P2 NANOSLEEP.SYNCS 0x989680 ;  /* 0x009896800000a95d */ /* 0x004fea0003900000 */
[----:B------:R-:W2:Y:S02]  /*27ef0*/  @!P2 SYNCS.PHASECHK.TRANS64 P2, [R3+URZ+0x348b0], R0 ;  /* 0x0348b0000300a5a7 */ /* 0x000ea4000804007f */
[----:B--2---:R-:W-:Y:S05]  /*27f00*/  @!P2 BRA `(.L_x_6783) ;  /* 0xfffffffc00f0a947 */ /* 0x004fea000383ffff */
[----:B------:R-:W-:Y:S05]  /*27f10*/  BRA `(.L_x_7056) ;  /* 0xfffffe3c00247947 */ /* 0x000fea000383ffff */
.L_x_6801:
[----:B------:R-:W0:Y:S01]  /*27f20*/  S2R R5, SR_TID.X ;  /* 0x0000000000057919 */ /* 0x000e220000002100 */
[----:B------:R-:W-:Y:S01]  /*27f30*/  BSSY B0, `(.L_x_7057) ;  /* 0x000000c000007945 */ /* 0x000fe20003800000 */
[----:B------:R-:W-:Y:S02]  /*27f40*/  IMAD.MOV.U32 R12, RZ, RZ, RZ ;  /* 0x000000ffff0c7224 */ /* 0x000fe400078e00ff */
[----:B------:R-:W-:Y:S02]  /*27f50*/  IMAD.MOV.U32 R11, RZ, RZ, 0x1f ;  /* 0x0000001fff0b7424 */ /* 0x000fe400078e00ff */
[----:B------:R-:W-:Y:S01]  /*27f60*/  IMAD.MOV.U32 R15, RZ, RZ, -0x1 ;  /* 0xffffffffff0f7424 */ /* 0x000fe200078e00ff */
[----:B0-----:R-:W-:-:S04]  /*27f70*/  IADD3 R5, R5, -0x80, RZ ;  /* 0xffffff8005057810 */ /* 0x001fc80007ffe0ff */
[----:B------:R-:W-:-:S04]  /*27f80*/  SHF.R.S32.HI R4, RZ, 0x1f, R5 ;  /* 0x0000001fff047819 */ /* 0x000fc80000011405 */
[----:B------:R-:W-:-:S04]  /*27f90*/  LEA.HI R4, R4, R5, RZ, 0x7 ;  /* 0x0000000504047211 */ /* 0x000fc800078f38ff */
[----:B------:R-:W-:-:S05]  /*27fa0*/  SHF.R.S32.HI R4, RZ, 0x7, R4 ;  /* 0x00000007ff047819 */ /* 0x000fca0000011404 */
[----:B------:R-:W-:-:S07]  /*27fb0*/  IMAD.MOV.U32 R13, RZ, RZ, R4 ;  /* 0x000000ffff0d7224 */ /* 0x000fce00078e0004 */
[----:B-----5:R-:W-:Y:S05]  /*27fc0*/  WARPSYNC.COLLECTIVE R15, `(.L_x_7058) ;  /* 0x000000000f087348 */ /* 0x020fea0003c00000 */
[----:B------:R0:W1:Y:S02]  /*27fd0*/  SHFL.IDX P6, R14, R13, R12, R11 ;  /* 0x0000000c0d0e7389 */ /* 0x00006400000c000b */
[----:B01---5:R-:W-:Y:S01]  /*27fe0*/  ENDCOLLECTIVE ;  /* 0x000000000000791b */ /* 0x023fe20003800000 */
.L_x_7058:
[----:B------:R-:W-:Y:S05]  /*27ff0*/  BSYNC B0 ;  /* 0x0000000000007941 */ /* 0x000fea0003800000 */
.L_x_7057:
[----:B------:R0:W-:Y:S01]  /*28000*/  STL [R1+0x18], R14 ;  /* 0x0000180e01007387 */ /* 0x0001e20000100800 */
[----:B------:R-:W-:Y:S05]  /*28010*/  BRA `(.L_x_7059) ;  /* 0xfffffe4800b07947 */ /* 0x000fea000383ffff */
.L_x_6811:
[----:B------:R-:W-:Y:S01]  /*28020*/  BSSY B1, `(.L_x_7060) ;  /* 0x0000008000017945 */ /* 0x000fe20003800000 */
[----:B------:R-:W-:Y:S01]  /*28030*/  MOV R13, R25 ;  /* 0x00000019000d7202 */ /* 0x000fe20000000f00 */
[----:B------:R-:W-:Y:S02]  /*28040*/  IMAD.MOV.U32 R12, RZ, RZ, RZ ;  /* 0x000000ffff0c7224 */ /* 0x000fe400078e00ff */
[----:B------:R-:W-:Y:S02]  /*28050*/  IMAD.MOV.U32 R11, RZ, RZ, 0x181f ;  /* 0x0000181fff0b7424 */ /* 0x000fe400078e00ff */
[----:B------:R-:W-:-:S07]  /*28060*/  IMAD.MOV.U32 R15, RZ, RZ, -0x1 ;  /* 0xffffffffff0f7424 */ /* 0x000fce00078e00ff */
[----:B0-----:R-:W-:Y:S05]  /*28070*/  WARPSYNC.COLLECTIVE R15, `(.L_x_7061) ;  /* 0x000000000f087348 */ /* 0x001fea0003c00000 */
[----:B0-----:R0:W1:Y:S02]  /*28080*/  SHFL.IDX P6, R14, R13, R12, R11 ;  /* 0x0000000c0d0e7389 */ /* 0x00106400000c000b */
[----:B01----:R-:W-:Y:S01]  /*28090*/  ENDCOLLECTIVE ;  /* 0x000000000000791b */ /* 0x003fe20003800000 */
.L_x_7061:
[----:B------:R-:W-:Y:S05]  /*280a0*/  BSYNC B1 ;  /* 0x0000000000017941 */ /* 0x000fea0003800000 */
.L_x_7060:
        /* <DEDUP_REMOVED lines=8> */
.L_x_7062:
[----:B------:R-:W-:Y:S01]  /*28130*/  MOV R13, R27 ;  /* 0x0000001b000d7202 */ /* 0x000fe20000000f00 */
[----:B------:R-:W-:-:S07]  /*28140*/  IMAD.MOV.U32 R3, RZ, RZ, R14 ;  /* 0x000000ffff037224 */ /* 0x000fce00078e000e */
[----:B------:R-:W-:Y:S05]  /*28150*/  WARPSYNC.COLLECTIVE R15, `(.L_x_7063) ;  /* 0x000000000f087348 */ /* 0x000fea0003c00000 */
[----:B------:R0:W1:Y:S02]  /*28160*/  SHFL.IDX P6, R14, R13, R12, R11 ;  /* 0x0000000c0d0e7389 */ /* 0x00006400000c000b */
[----:B01----:R-:W-:Y:S01]  /*28170*/  ENDCOLLECTIVE ;  /* 0x000000000000791b */ /* 0x003fe20003800000 */
.L_x_7063:
[----:B------:R-:W-:Y:S02]  /*28180*/  IMAD.MOV.U32 R13, RZ, RZ, R26 ;  /* 0x000000ffff0d7224 */ /* 0x000fe400078e001a */
[----:B------:R-:W-:-:S07]  /*28190*/  IMAD.MOV.U32 R4, RZ, RZ, R14 ;  /* 0x000000ffff047224 */ /* 0x000fce00078e000e */
[----:B------:R-:W-:Y:S05]  /*281a0*/  WARPSYNC.COLLECTIVE R15, `(.L_x_7064) ;  /* 0x000000000f087348 */ /* 0x000fea0003c00000 */
[----:B------:R0:W1:Y:S02]  /*281b0*/  SHFL.IDX P6, R14, R13, R12, R11 ;  /* 0x0000000c0d0e7389 */ /* 0x00006400000c000b */
[----:B01----:R-:W-:Y:S01]  /*281c0*/  ENDCOLLECTIVE ;  /* 0x000000000000791b */ /* 0x003fe20003800000 */
.L_x_7064:
[----:B------:R-:W-:Y:S05]  /*281d0*/  BRA `(.L_x_7065) ;  /* 0xfffffe4c00cc7947 */ /* 0x000fea000383ffff */
.L_x_6815:
[----:B0-----:R0:W1:Y:S02]  /*281e0*/  SYNCS.PHASECHK.TRANS64.TRYWAIT P0, [R2+URZ+0x34800], R5 ;  /* 0x03480005020075a7 */ /* 0x001064000800017f */
[----:B-1----:R-:W-:Y:S05]  /*281f0*/  @!P0 NANOSLEEP.SYNCS 0x989680 ;  /* 0x009896800000895d */ /* 0x002fea0003900000 */
[----:B------:R-:W1:Y:S02]  /*28200*/  @!P0 SYNCS.PHASECHK.TRANS64 P0, [R2+URZ+0x34800], R5 ;  /* 0x03480005020085a7 */ /* 0x000e64000800007f */
[----:B-1----:R-:W-:Y:S05]  /*28210*/  @!P0 BRA `(.L_x_6815) ;  /* 0xfffffffc00f08947 */ /* 0x002fea000383ffff */
[----:B------:R-:W-:Y:S05]  /*28220*/  BRA `(.L_x_7066) ;  /* 0xfffffe5000d07947 */ /* 0x000fea000383ffff */
.L_x_6831:
[----:B------:R-:W-:Y:S01]  /*28230*/  BSSY B1, `(.L_x_7067) ;  /* 0x0000008000017945 */ /* 0x000fe20003800000 */
[----:B------:R-:W-:Y:S01]  /*28240*/  IMAD.MOV.U32 R13, RZ, RZ, R25 ;  /* 0x000000ffff0d7224 */ /* 0x000fe200078e0019 */
[----:B------:R-:W-:Y:S01]  /*28250*/  MOV R11, 0x181f ;  /* 0x0000181f000b7802 */ /* 0x000fe20000000f00 */
[----:B------:R-:W-:Y:S02]  /*28260*/  IMAD.MOV.U32 R12, RZ, RZ, RZ ;  /* 0x000000ffff0c7224 */ /* 0x000fe400078e00ff */
[----:B------:R-:W-:-:S07]  /*28270*/  IMAD.MOV.U32 R15, RZ, RZ, -0x1 ;  /* 0xffffffffff0f7424 */ /* 0x000fce00078e00ff */
[----:B0-----:R-:W-:Y:S05]  /*28280*/  WARPSYNC.COLLECTIVE R15, `(.L_x_7068) ;  /* 0x000000000f087348 */ /* 0x001fea0003c00000 */
[----:B0-----:R0:W1:Y:S02]  /*28290*/  SHFL.IDX P6, R14, R13, R12, R11 ;  /* 0x0000000c0d0e7389 */ /* 0x00106400000c000b */
[----:B01----:R-:W-:Y:S01]  /*282a0*/  ENDCOLLECTIVE ;  /* 0x000000000000791b */ /* 0x003fe20003800000 */
.L_x_7068:
[----:B------:R-:W-:Y:S05]  /*282b0*/  BSYNC B1 ;  /* 0x0000000000017941 */ /* 0x000fea0003800000 */
.L_x_7067:
        /* <DEDUP_REMOVED lines=8> */
.L_x_7069:
[----:B------:R-:W-:Y:S02]  /*28340*/  IMAD.MOV.U32 R13, RZ, RZ, R27 ;  /* 0x000000ffff0d7224 */ /* 0x000fe400078e001b */
[----:B------:R-:W-:-:S07]  /*28350*/  IMAD.MOV.U32 R3, RZ, RZ, R14 ;  /* 0x000000ffff037224 */ /* 0x000fce00078e000e */
[----:B------:R-:W-:Y:S05]  /*28360*/  WARPSYNC.COLLECTIVE R15, `(.L_x_7070) ;  /* 0x000000000f087348 */ /* 0x000fea0003c00000 */
[----:B------:R0:W1:Y:S02]  /*28370*/  SHFL.IDX P6, R14, R13, R12, R11 ;  /* 0x0000000c0d0e7389 */ /* 0x00006400000c000b */
[----:B01----:R-:W-:Y:S01]  /*28380*/  ENDCOLLECTIVE ;  /* 0x000000000000791b */ /* 0x003fe20003800000 */
.L_x_7070:
[----:B------:R-:W-:Y:S01]  /*28390*/  MOV R13, R26 ;  /* 0x0000001a000d7202 */ /* 0x000fe20000000f00 */
[----:B------:R-:W-:-:S07]  /*283a0*/  IMAD.MOV.U32 R20, RZ, RZ, R14 ;  /* 0x000000ffff147224 */ /* 0x000fce00078e000e */
[----:B------:R-:W-:Y:S05]  /*283b0*/  WARPSYNC.COLLECTIVE R15, `(.L_x_7071) ;  /* 0x000000000f087348 */ /* 0x000fea0003c00000 */
[----:B------:R0:W1:Y:S02]  /*283c0*/  SHFL.IDX P6, R14, R13, R12, R11 ;  /* 0x0000000c0d0e7389 */ /* 0x00006400000c000b */
[----:B01----:R-:W-:Y:S01]  /*283d0*/  ENDCOLLECTIVE ;  /* 0x000000000000791b */ /* 0x003fe20003800000 */
.L_x_7071:
[----:B------:R-:W-:Y:S05]  /*283e0*/  BRA `(.L_x_7072) ;  /* 0xfffffe6400f47947 */ /* 0x000fea000383ffff */
.L_x_6835:
[----:B0-----:R0:W1:Y:S02]  /*283f0*/  SYNCS.PHASECHK.TRANS64.TRYWAIT P4, [R2+URZ+0x34800], R27 ;  /* 0x0348001b020075a7 */ /* 0x001064000808017f */
[----:B-1----:R-:W-:Y:S05]  /*28400*/  @!P4 NANOSLEEP.SYNCS 0x989680 ;  /* 0x009896800000c95d */ /* 0x002fea0003900000 */
[----:B------:R-:W1:Y:S02]  /*28410*/  @!P4 SYNCS.PHASECHK.TRANS64 P4, [R2+URZ+0x34800], R27 ;  /* 0x0348001b0200c5a7 */ /* 0x000e64000808007f */
[----:B-1----:R-:W-:Y:S05]  /*28420*/  @!P4 BRA `(.L_x_6835) ;  /* 0xfffffffc00f0c947 */ /* 0x002fea000383ffff */
[----:B------:R-:W-:Y:S05]  /*28430*/  BRA `(.L_x_7073) ;  /* 0xfffffe6800e87947 */ /* 0x000fea000383ffff */
.L_x_6845:
[----:B0-----:R0:W2:Y:S02]  /*28440*/  SYNCS.PHASECHK.TRANS64.TRYWAIT P2, [R0+URZ+0x34830], R3 ;  /* 0x03483003000075a7 */ /* 0x0010a4000804017f */
[----:B--2---:R-:W-:Y:S05]  /*28450*/  @!P2 NANOSLEEP.SYNCS 0x989680 ;  /* 0x009896800000a95d */ /* 0x004fea0003900000 */
[----:B------:R-:W2:Y:S02]  /*28460*/  @!P2 SYNCS.PHASECHK.TRANS64 P2, [R0+URZ+0x34830], R3 ;  /* 0x034830030000a5a7 */ /* 0x000ea4000804007f */
[----:B--2---:R-:W-:Y:S05]  /*28470*/  @!P2 BRA `(.L_x_6845) ;  /* 0xfffffffc00f0a947 */ /* 0x004fea000383ffff */
[----:B------:R-:W-:Y:S05]  /*28480*/  BRA `(.L_x_6844) ;  /* 0xfffffe8400bc7947 */ /* 0x000fea000383ffff */
.L_x_6851:
[----:B-1----:R1:W2:Y:S02]  /*28490*/  SYNCS.PHASECHK.TRANS64.TRYWAIT P3, [R8+URZ+0x34830], R9 ;  /* 0x03483009080075a7 */ /* 0x0022a4000806017f */
[----:B--2---:R-:W-:Y:S05]  /*284a0*/  @!P3 NANOSLEEP.SYNCS 0x989680 ;  /* 0x009896800000b95d */ /* 0x004fea0003900000 */
[----:B------:R-:W2:Y:S02]  /*284b0*/  @!P3 SYNCS.PHASECHK.TRANS64 P3, [R8+URZ+0x34830], R9 ;  /* 0x034830090800b5a7 */ /* 0x000ea4000806007f */
[----:B--2---:R-:W-:Y:S05]  /*284c0*/  @!P3 BRA `(.L_x_6851) ;  /* 0xfffffffc00f0b947 */ /* 0x004fea000383ffff */
[----:B------:R-:W-:Y:S05]  /*284d0*/  BRA `(.L_x_6850) ;  /* 0xfffffee000f07947 */ /* 0x000fea000383ffff */
.L_x_6855:
[----:B-1----:R1:W2:Y:S02]  /*284e0*/  SYNCS.PHASECHK.TRANS64.TRYWAIT P2, [R8+URZ+0x34850], R6 ;  /* 0x03485006080075a7 */ /* 0x0022a4000804017f */
[----:B--2---:R-:W-:Y:S05]  /*284f0*/  @!P2 NANOSLEEP.SYNCS 0x989680 ;  /* 0x009896800000a95d */ /* 0x004fea0003900000 */
[----:B------:R-:W2:Y:S02]  /*28500*/  @!P2 SYNCS.PHASECHK.TRANS64 P2, [R8+URZ+0x34850], R6 ;  /* 0x034850060800a5a7 */ /* 0x000ea4000804007f */
[----:B--2---:R-:W-:Y:S05]  /*28510*/  @!P2 BRA `(.L_x_6855) ;  /* 0xfffffffc00f0a947 */ /* 0x004fea000383ffff */
[----:B------:R-:W-:Y:S05]  /*28520*/  BRA `(.L_x_6852) ;  /* 0xffffff1800287947 */ /* 0x000fea000383ffff */
.L_x_6860:
[----:B-1----:R1:W2:Y:S02]  /*28530*/  SYNCS.PHASECHK.TRANS64.TRYWAIT P0, [R12+URZ+0x34850], R3 ;  /* 0x034850030c0075a7 */ /* 0x0022a4000800017f */
[----:B--2---:R-:W-:Y:S05]  /*28540*/  @!P0 NANOSLEEP.SYNCS 0x989680 ;  /* 0x009896800000895d */ /* 0x004fea0003900000 */
[----:B------:R-:W2:Y:S02]  /*28550*/  @!P0 SYNCS.PHASECHK.TRANS64 P0, [R12+URZ+0x34850], R3 ;  /* 0x034850030c0085a7 */ /* 0x000ea4000800007f */
[----:B--2---:R-:W-:Y:S05]  /*28560*/  @!P0 BRA `(.L_x_6860) ;  /* 0xfffffffc00f08947 */ /* 0x004fea000383ffff */
[----:B------:R-:W-:Y:S05]  /*28570*/  BRA `(.L_x_6859) ;  /* 0xffffff3c00647947 */ /* 0x000fea000383ffff */
.L_x_6865:
[----:B------:R-:W-:Y:S02]  /*28580*/  IMAD.MOV.U32 R13, RZ, RZ, R8 ;  /* 0x000000ffff0d7224 */ /* 0x000fe400078e0008 */
[----:B------:R-:W-:Y:S02]  /*28590*/  IMAD.MOV.U32 R12, RZ, RZ, RZ ;  /* 0x000000ffff0c7224 */ /* 0x000fe400078e00ff */
[----:B------:R-:W-:Y:S02]  /*285a0*/  IMAD.MOV.U32 R11, RZ, RZ, 0x181f ;  /* 0x0000181fff0b7424 */ /* 0x000fe400078e00ff */
[----:B------:R-:W-:-:S07]  /*285b0*/  IMAD.MOV.U32 R15, RZ, RZ, -0x1 ;  /* 0xffffffffff0f7424 */ /* 0x000fce00078e00ff */
[----:B-----5:R-:W-:Y:S05]  /*285c0*/  WARPSYNC.COLLECTIVE R15, `(.L_x_7074) ;  /* 0x000000000f087348 */ /* 0x020fea0003c00000 */
[----:B------:R0:W1:Y:S02]  /*285d0*/  SHFL.IDX P6, R14, R13, R12, R11 ;  /* 0x0000000c0d0e7389 */ /* 0x00006400000c000b */
[----:B01---5:R-:W-:Y:S01]  /*285e0*/  ENDCOLLECTIVE ;  /* 0x000000000000791b */ /* 0x023fe20003800000 */
.L_x_7074:
[----:B------:R-:W-:Y:S01]  /*285f0*/  IMAD.MOV.U32 R13, RZ, RZ, R3 ;  /* 0x000000ffff0d7224 */ /* 0x000fe200078e0003 */
[----:B------:R-:W-:-:S07]  /*28600*/  MOV R0, R14 ;  /* 0x0000000e00007202 */ /* 0x000fce0000000f00 */
[----:B------:R-:W-:Y:S05]  /*28610*/  WARPSYNC.COLLECTIVE R15, `(.L_x_7075) ;  /* 0x000000000f087348 */ /* 0x000fea0003c00000 */
[----:B------:R0:W1:Y:S02]  /*28620*/  SHFL.IDX P6, R14, R13, R12, R11 ;  /* 0x0000000c0d0e7389 */ /* 0x00006400000c000b */
[----:B01----:R-:W-:Y:S01]  /*28630*/  ENDCOLLECTIVE ;  /* 0x000000000000791b */ /* 0x003fe20003800000 */
.L_x_7075:
[----:B------:R-:W-:Y:S05]  /*28640*/  BRA `(.L_x_7076) ;  /* 0xffffff5800e87947 */ /* 0x000fea000383ffff */
.L_x_6868:
[----:B------:R-:W-:Y:S01]  /*28650*/  BSSY B1, `(.L_x_7077) ;  /* 0x0000008000017945 */ /* 0x000fe20003800000 */
[----:B------:R-:W-:Y:S01]  /*28660*/  IMAD.MOV.U32 R13, RZ, RZ, R8 ;  /* 0x000000ffff0d7224 */ /* 0x000fe200078e0008 */
[----:B---3--:R-:W-:Y:S01]  /*28670*/  MOV R15, 0xffffffff ;  /* 0xffffffff000f7802 */ /* 0x008fe20000000f00 */
[----:B------:R-:W-:Y:S02]  /*28680*/  IMAD.MOV.U32 R12, RZ, RZ, 0x1 ;  /* 0x00000001ff0c7424 */ /* 0x000fe400078e00ff */
[----:B------:R-:W-:-:S07]  /*28690*/  IMAD.MOV.U32 R11, RZ, RZ, 0x181f ;  /* 0x0000181fff0b7424 */ /* 0x000fce00078e00ff */
[----:B012--5:R-:W-:Y:S05]  /*286a0*/  WARPSYNC.COLLECTIVE R15, `(.L_x_7078) ;  /* 0x000000000f087348 */ /* 0x027fea0003c00000 */
[----:B--2---:R2:W3:Y:S02]  /*286b0*/  SHFL.IDX P6, R14, R13, R12, R11 ;  /* 0x0000000c0d0e7389 */ /* 0x0044e400000c000b */
[----:B0123-5:R-:W-:Y:S01]  /*286c0*/  ENDCOLLECTIVE ;  /* 0x000000000000791b */ /* 0x02ffe20003800000 */
.L_x_7078:
[----:B------:R-:W-:Y:S05]  /*286d0*/  BSYNC B1 ;  /* 0x0000000000017941 */ /* 0x000fea0003800000 */
.L_x_7077:
        /* <DEDUP_REMOVED lines=8> */
.L_x_7079:
[----:B------:R-:W-:Y:S05]  /*28760*/  BRA `(.L_x_7080) ;  /* 0xffffff5800e87947 */ /* 0x000fea000383ffff */
.L_x_6871:
[----:B------:R-:W-:Y:S01]  /*28770*/  BSSY B1, `(.L_x_7081) ;  /* 0x0000008000017945 */ /* 0x000fe20003800000 */
[----:B------:R-:W-:Y:S02]  /*28780*/  IMAD.MOV.U32 R13, RZ, RZ, R8 ;  /* 0x000000ffff0d7224 */ /* 0x000fe400078e0008 */
[----:B------:R-:W-:Y:S02]  /*28790*/  IMAD.MOV.U32 R12, RZ, RZ, 0x2 ;  /* 0x00000002ff0c7424 */ /* 0x000fe400078e00ff */
[----:B------:R-:W-:Y:S02]  /*287a0*/  IMAD.MOV.U32 R11, RZ, RZ, 0x181f ;  /* 0x0000181fff0b7424 */ /* 0x000fe400078e00ff */
[----:B---3--:R-:W-:-:S07]  /*287b0*/  IMAD.MOV.U32 R15, RZ, RZ, -0x1 ;  /* 0xffffffffff0f7424 */ /* 0x008fce00078e00ff */
[----:B012-4-:R-:W-:Y:S05]  /*287c0*/  WARPSYNC.COLLECTIVE R15, `(.L_x_7082) ;  /* 0x000000000f087348 */ /* 0x017fea0003c00000 */
[----:B--2---:R2:W3:Y:S02]  /*287d0*/  SHFL.IDX P6, R14, R13, R12, R11 ;  /* 0x0000000c0d0e7389 */ /* 0x0044e400000c000b */
[----:B01234-:R-:W-:Y:S01]  /*287e0*/  ENDCOLLECTIVE ;  /* 0x000000000000791b */ /* 0x01ffe20003800000 */
.L_x_7082:
[----:B------:R-:W-:Y:S05]  /*287f0*/  BSYNC B1 ;  /* 0x0000000000017941 */ /* 0x000fea0003800000 */
.L_x_7081:
        /* <DEDUP_REMOVED lines=8> */
.L_x_7083:
[----:B------:R-:W-:Y:S05]  /*28880*/  BRA `(.L_x_7084) ;  /* 0xffffff5800ec7947 */ /* 0x000fea000383ffff */
.L_x_6874:
[----:B------:R-:W-:Y:S01]  /*28890*/  BSSY B1, `(.L_x_7085) ;  /* 0x0000008000017945 */ /* 0x000fe20003800000 */
[----:B------:R-:W-:Y:S01]  /*288a0*/  MOV R13, R8 ;  /* 0x00000008000d7202 */ /* 0x000fe20000000f00 */
[----:B------:R-:W-:Y:S02]  /*288b0*/  IMAD.MOV.U32 R12, RZ, RZ, 0x3 ;  /* 0x00000003ff0c7424 */ /* 0x000fe400078e00ff */
[----:B------:R-:W-:Y:S02]  /*288c0*/  IMAD.MOV.U32 R11, RZ, RZ, 0x181f ;  /* 0x0000181fff0b7424 */ /* 0x000fe400078e00ff */
[----:B---3--:R-:W-:-:S07]  /*288d0*/  IMAD.MOV.U32 R15, RZ, RZ, -0x1 ;  /* 0xffffffffff0f7424 */ /* 0x008fce00078e00ff */
[----:B012-4-:R-:W-:Y:S05]  /*288e0*/  WARPSYNC.COLLECTIVE R15, `(.L_x_7086) ;  /* 0x000000000f087348 */ /* 0x017fea0003c00000 */
[----:B--2---:R2:W3:Y:S02]  /*288f0*/  SHFL.IDX P6, R14, R13, R12, R11 ;  /* 0x0000000c0d0e7389 */ /* 0x0044e400000c000b */
[----:B01234-:R-:W-:Y:S01]  /*28900*/  ENDCOLLECTIVE ;  /* 0x000000000000791b */ /* 0x01ffe20003800000 */
.L_x_7086:
[----:B------:R-:W-:Y:S05]  /*28910*/  BSYNC B1 ;  /* 0x0000000000017941 */ /* 0x000fea0003800000 */
.L_x_7085:
        /* <DEDUP_REMOVED lines=8> */
.L_x_7087:
[----:B------:R-:W-:Y:S05]  /*289a0*/  BRA `(.L_x_7088) ;  /* 0xffffff5800f07947 */ /* 0x000fea000383ffff */
.L_x_6876:
[----:B------:R-:W-:Y:S01]  /*289b0*/  IMAD.MOV.U32 R13, RZ, RZ, R4 ;  /* 0x000000ffff0d7224 */ /* 0x000fe200078e0004 */
[----:B------:R-:W-:Y:S01]  /*289c0*/  MOV R12, RZ ;  /* 0x000000ff000c7202 */ /* 0x000fe20000000f00 */
[----:B------:R-:W-:Y:S02]  /*289d0*/  IMAD.MOV.U32 R11, RZ, RZ, 0x1c1f ;  /* 0x00001c1fff0b7424 */ /* 0x000fe400078e00ff */
[----:B------:R-:W-:-:S07]  /*289e0*/  IMAD.MOV.U32 R15, RZ, RZ, -0x1 ;  /* 0xffffffffff0f7424 */ /* 0x000fce00078e00ff */
[----:B------:R-:W-:Y:S05]  /*289f0*/  WARPSYNC.COLLECTIVE R15, `(.L_x_7089) ;  /* 0x000000000f087348 */ /* 0x000fea0003c00000 */
[----:B------:R0:W1:Y:S02]  /*28a00*/  SHFL.IDX P6, R14, R13, R12, R11 ;  /* 0x0000000c0d0e7389 */ /* 0x00006400000c000b */
[----:B01----:R-:W-:Y:S01]  /*28a10*/  ENDCOLLECTIVE ;  /* 0x000000000000791b */ /* 0x003fe20003800000 */
.L_x_7089:
[----:B------:R-:W-:Y:S02]  /*28a20*/  IMAD.MOV.U32 R13, RZ, RZ, R0 ;  /* 0x000000ffff0d7224 */ /* 0x000fe400078e0000 */
[----:B------:R-:W-:-:S07]  /*28a30*/  IMAD.MOV.U32 R3, RZ, RZ, R14 ;  /* 0x000000ffff037224 */ /* 0x000fce00078e000e */
[----:B------:R-:W-:Y:S05]  /*28a40*/  WARPSYNC.COLLECTIVE R15, `(.L_x_7090) ;  /* 0x000000000f087348 */ /* 0x000fea0003c00000 */
[----:B------:R0:W1:Y:S02]  /*28a50*/  SHFL.IDX P6, R14, R13, R12, R11 ;  /* 0x0000000c0d0e7389 */ /* 0x00006400000c000b */
[----:B01----:R-:W-:Y:S01]  /*28a60*/  ENDCOLLECTIVE ;  /* 0x000000000000791b */ /* 0x003fe20003800000 */
.L_x_7090:
[----:B------:R-:W-:Y:S05]  /*28a70*/  BRA `(.L_x_7091) ;  /* 0xffffff6000307947 */ /* 0x000fea000383ffff */
.L_x_6879:
[----:B------:R-:W-:Y:S01]  /*28a80*/  BSSY B1, `(.L_x_7092) ;  /* 0x0000008000017945 */ /* 0x000fe20003800000 */
[----:B--2---:R-:W-:Y:S01]  /*28a90*/  MOV R13, R4 ;  /* 0x00000004000d7202 */ /* 0x004fe20000000f00 */
[----:B------:R-:W-:Y:S02]  /*28aa0*/  IMAD.MOV.U32 R12, RZ, RZ, 0x1 ;  /* 0x00000001ff0c7424 */ /* 0x000fe400078e00ff */
[----:B------:R-:W-:Y:S02]  /*28ab0*/  IMAD.MOV.U32 R11, RZ, RZ, 0x1c1f ;  /* 0x00001c1fff0b7424 */ /* 0x000fe400078e00ff */
[----:B------:R-:W-:-:S07]  /*28ac0*/  IMAD.MOV.U32 R15, RZ, RZ, -0x1 ;  /* 0xffffffffff0f7424 */ /* 0x000fce00078e00ff */
[----:B01----:R-:W-:Y:S05]  /*28ad0*/  WARPSYNC.COLLECTIVE R15, `(.L_x_7093) ;  /* 0x000000000f087348 */ /* 0x003fea0003c00000 */
[----:B------:R2:W3:Y:S02]  /*28ae0*/  SHFL.IDX P6, R14, R13, R12, R11 ;  /* 0x0000000c0d0e7389 */ /* 0x0004e400000c000b */
[----:B0123--:R-:W-:Y:S01]  /*28af0*/  ENDCOLLECTIVE ;  /* 0x000000000000791b */ /* 0x00ffe20003800000 */
.L_x_7093:
[----:B------:R-:W-:Y:S05]  /*28b00*/  BSYNC B1 ;  /* 0x0000000000017941 */ /* 0x000fea0003800000 */
.L_x_7092:
        /* <DEDUP_REMOVED lines=8> */
.L_x_7094:
[----:B------:R-:W-:Y:S05]  /*28b90*/  BRA `(.L_x_7095) ;  /* 0xffffff6400107947 */ /* 0x000fea000383ffff */
.L_x_6883:
[----:B------:R-:W-:Y:S01]  /*28ba0*/  IMAD.MOV.U32 R13, RZ, RZ, R4 ;  /* 0x000000ffff0d7224 */ /* 0x000fe200078e0004 */
[----:B------:R-:W-:Y:S01]  /*28bb0*/  MOV R12, RZ ;  /* 0x000000ff000c7202 */ /* 0x000fe20000000f00 */
[----:B------:R-:W-:Y:S02]  /*28bc0*/  IMAD.MOV.U32 R11, RZ, RZ, 0x181f ;  /* 0x0000181fff0b7424 */ /* 0x000fe400078e00ff */
[----:B------:R-:W-:-:S07]  /*28bd0*/  IMAD.MOV.U32 R15, RZ, RZ, -0x1 ;  /* 0xffffffffff0f7424 */ /* 0x000fce00078e00ff */
[----:B-1----:R-:W-:Y:S05]  /*28be0*/  WARPSYNC.COLLECTIVE R15, `(.L_x_7096) ;  /* 0x000000000f087348 */ /* 0x002fea0003c00000 */
[----:B------:R0:W2:Y:S02]  /*28bf0*/  SHFL.IDX P6, R14, R13, R12, R11 ;  /* 0x0000000c0d0e7389 */ /* 0x0000a400000c000b */
[----:B012---:R-:W-:Y:S01]  /*28c00*/  ENDCOLLECTIVE ;  /* 0x000000000000791b */ /* 0x007fe20003800000 */
.L_x_7096:
[----:B------:R-:W-:Y:S02]  /*28c10*/  IMAD.MOV.U32 R13, RZ, RZ, R3 ;  /* 0x000000ffff0d7224 */ /* 0x000fe400078e0003 */
[----:B------:R-:W-:-:S07]  /*28c20*/  IMAD.MOV.U32 R0, RZ, RZ, R14 ;  /* 0x000000ffff007224 */ /* 0x000fce00078e000e */
[----:B------:R-:W-:Y:S05]  /*28c30*/  WARPSYNC.COLLECTIVE R15, `(.L_x_7097) ;  /* 0x000000000f087348 */ /* 0x000fea0003c00000 */
[----:B------:R0:W1:Y:S02]  /*28c40*/  SHFL.IDX P6, R14, R13, R12, R11 ;  /* 0x0000000c0d0e7389 */ /* 0x00006400000c000b */
[----:B01----:R-:W-:Y:S01]  /*28c50*/  ENDCOLLECTIVE ;  /* 0x000000000000791b */ /* 0x003fe20003800000 */
.L_x_7097:
[----:B------:R-:W-:Y:S05]  /*28c60*/  BRA `(.L_x_7098) ;  /* 0xffffff7000407947 */ /* 0x000fea000383ffff */
.L_x_6886:
[----:B------:R-:W-:Y:S01]  /*28c70*/  BSSY B1, `(.L_x_7099) ;  /* 0x0000008000017945 */ /* 0x000fe20003800000 */
[----:B------:R-:W-:Y:S01]  /*28c80*/  MOV R13, R4 ;  /* 0x00000004000d7202 */ /* 0x000fe20000000f00 */
[----:B------:R-:W-:Y:S02]  /*28c90*/  IMAD.MOV.U32 R12, RZ, RZ, 0x1 ;  /* 0x00000001ff0c7424 */ /* 0x000fe400078e00ff */
[----:B------:R-:W-:Y:S02]  /*28ca0*/  IMAD.MOV.U32 R11, RZ, RZ, 0x181f ;  /* 0x0000181fff0b7424 */ /* 0x000fe400078e00ff */
[----:B----4-:R-:W-:-:S07]  /*28cb0*/  IMAD.MOV.U32 R15, RZ, RZ, -0x1 ;  /* 0xffffffffff0f7424 */ /* 0x010fce00078e00ff */
[----:B0123--:R-:W-:Y:S05]  /*28cc0*/  WARPSYNC.COLLECTIVE R15, `(.L_x_7100) ;  /* 0x000000000f087348 */ /* 0x00ffea0003c00000 */
[----:B---3--:R3:W4:Y:S02]  /*28cd0*/  SHFL.IDX P6, R14, R13, R12, R11 ;  /* 0x0000000c0d0e7389 */ /* 0x00872400000c000b */
[----:B01234-:R-:W-:Y:S01]  /*28ce0*/  ENDCOLLECTIVE ;  /* 0x000000000000791b */ /* 0x01ffe20003800000 */
.L_x_7100:
[----:B------:R-:W-:Y:S05]  /*28cf0*/  BSYNC B1 ;  /* 0x0000000000017941 */ /* 0x000fea0003800000 */
.L_x_7099:
        /* <DEDUP_REMOVED lines=8> */
.L_x_7101:
[----:B------:R-:W-:Y:S05]  /*28d80*/  BRA `(.L_x_7102) ;  /* 0xffffff7000447947 */ /* 0x000fea000383ffff */
.L_x_6889:
[----:B------:R-:W-:Y:S01]  /*28d90*/  BSSY B1, `(.L_x_7103) ;  /* 0x0000008000017945 */ /* 0x000fe20003800000 */
[----:B------:R-:W-:Y:S01]  /*28da0*/  IMAD.MOV.U32 R13, RZ, RZ, R4 ;  /* 0x000000ffff0d7224 */ /* 0x000fe200078e0004 */
[----:B------:R-:W-:Y:S01]  /*28db0*/  MOV R12, 0x2 ;  /* 0x00000002000c7802 */ /* 0x000fe20000000f00 */
[----:B------:R-:W-:Y:S02]  /*28dc0*/  IMAD.MOV.U32 R11, RZ, RZ, 0x181f ;  /* 0x0000181fff0b7424 */ /* 0x000fe400078e00ff */
[----:B----4-:R-:W-:-:S07]  /*28dd0*/  IMAD.MOV.U32 R15, RZ, RZ, -0x1 ;  /* 0xffffffffff0f7424 */ /* 0x010fce00078e00ff */
[----:B0123--:R-:W-:Y:S05]  /*28de0*/  WARPSYNC.COLLECTIVE R15, `(.L_x_7104) ;  /* 0x000000000f087348 */ /* 0x00ffea0003c00000 */
[----:B---3--:R3:W4:Y:S02]  /*28df0*/  SHFL.IDX P6, R14, R13, R12, R11 ;  /* 0x0000000c0d0e7389 */ /* 0x00872400000c000b */
[----:B01234-:R-:W-:Y:S01]  /*28e00*/  ENDCOLLECTIVE ;  /* 0x000000000000791b */ /* 0x01ffe20003800000 */
.L_x_7104:
[----:B------:R-:W-:Y:S05]  /*28e10*/  BSYNC B1 ;  /* 0x0000000000017941 */ /* 0x000fea0003800000 */
.L_x_7103:
        /* <DEDUP_REMOVED lines=8> */
.L_x_7105:
[----:B------:R-:W-:Y:S05]  /*28ea0*/  BRA `(.L_x_7106) ;  /* 0xffffff7000487947 */ /* 0x000fea000383ffff */
.L_x_6892:
[----:B------:R-:W-:Y:S01]  /*28eb0*/  BSSY B1, `(.L_x_7107) ;  /* 0x0000008000017945 */ /* 0x000fe20003800000 */
[----:B------:R-:W-:Y:S01]  /*28ec0*/  IMAD.MOV.U32 R13, RZ, RZ, R4 ;  /* 0x000000ffff0d7224 */ /* 0x000fe200078e0004 */
[----:B------:R-:W-:Y:S01]  /*28ed0*/  MOV R11, 0x181f ;  /* 0x0000181f000b7802 */ /* 0x000fe20000000f00 */
[----:B------:R-:W-:Y:S02]  /*28ee0*/  IMAD.MOV.U32 R12, RZ, RZ, 0x3 ;  /* 0x00000003ff0c7424 */ /* 0x000fe400078e00ff */
[----:B0-----:R-:W-:-:S07]  /*28ef0*/  IMAD.MOV.U32 R15, RZ, RZ, -0x1 ;  /* 0xffffffffff0f7424 */ /* 0x001fce00078e00ff */
[----:B-1234-:R-:W-:Y:S05]  /*28f00*/  WARPSYNC.COLLECTIVE R15, `(.L_x_7108) ;  /* 0x000000000f087348 */ /* 0x01efea0003c00000 */
[----:B----4-:R0:W4:Y:S02]  /*28f10*/  SHFL.IDX P6, R14, R13, R12, R11 ;  /* 0x0000000c0d0e7389 */ /* 0x01012400000c000b */
[----:B01234-:R-:W-:Y:S01]  /*28f20*/  ENDCOLLECTIVE ;  /* 0x000000000000791b */ /* 0x01ffe20003800000 */
.L_x_7108:
[----:B------:R-:W-:Y:S05]  /*28f30*/  BSYNC B1 ;  /* 0x0000000000017941 */ /* 0x000fea0003800000 */
.L_x_7107:
        /* <DEDUP_REMOVED lines=8> */
.L_x_7109:
[----:B------:R-:W-:Y:S05]  /*28fc0*/  BRA `(.L_x_7110) ;  /* 0xffffff70004c7947 */ /* 0x000fea000383ffff */
.L_x_6909:
        /* <DEDUP_REMOVED lines=11> */
.L_x_7112:
[----:B------:R-:W-:Y:S05]  /*29080*/  BSYNC B1 ;  /* 0x0000000000017941 */ /* 0x000fea0003800000 */
.L_x_7111:
[----:B------:R-:W-:Y:S05]  /*29090*/  BRA `(.L_x_7113) ;  /* 0xffffff8800bc7947 */ /* 0x000fea000383ffff */
.L_x_6911:
[----:B------:R-:W-:Y:S01]  /*290a0*/  BSSY B1, `(.L_x_7114) ;  /* 0x0000006000017945 */ /* 0x000fe20003800000 */
[----:B------:R-:W-:-:S07]  /*290b0*/  IMAD.MOV.U32 R15, RZ, RZ, -0x1 ;  /* 0xffffffffff0f7424 */ /* 0x000fce00078e00ff */
[----:B0-----:R-:W-:Y:S05]  /*290c0*/  WARPSYNC.COLLECTIVE R15, `(.L_x_7115) ;  /* 0x000000000f0c7348 */ /* 0x001fea0003c00000 */
[----:B------:R-:W-:Y:S02]  /*290d0*/  ELECT P6, UR62, PT ;  /* 0x00000000003e782f */ /* 0x000fe400038c0000 */
[----:B------:R-:W-:Y:S01]  /*290e0*/  MOV R14, UR62 ;  /* 0x0000003e000e7c02 */ /* 0x000fe20008000f00 */
[----:B0-----:R-:W-:Y:S10]  /*290f0*/  ENDCOLLECTIVE ;  /* 0x000000000000791b */ /* 0x001ff40003800000 */
.L_x_7115:
[----:B------:R-:W-:Y:S05]  /*29100*/  BSYNC B1 ;  /* 0x0000000000017941 */ /* 0x000fea0003800000 */
.L_x_7114:
[----:B------:R-:W-:Y:S01]  /*29110*/  PLOP3.LUT P1, PT, P6, PT, PT, 0x80, 0x0 ;  /* 0x000000000000781c */ /* 0x000fe2000372f070 */
[----:B------:R-:W-:-:S12]  /*29120*/  BRA `(.L_x_6910) ;  /* 0xffffff8800b07947 */ /* 0x000fd8000383ffff */
.L_x_6913:
[----:B0-----:R0:W1:Y:S02]  /*29130*/  SYNCS.PHASECHK.TRANS64.TRYWAIT P0, [R18+URZ+0x34820], R2 ;  /* 0x03482002120075a7 */ /* 0x001064000800017f */
[----:B-1----:R-:W-:Y:S05]  /*29140*/  @!P0 NANOSLEEP.SYNCS 0x989680 ;  /* 0x009896800000895d */ /* 0x002fea0003900000 */
[----:B------:R-:W1:Y:S02]  /*29150*/  @!P0 SYNCS.PHASECHK.TRANS64 P0, [R18+URZ+0x34820], R2 ;  /* 0x03482002120085a7 */ /* 0x000e64000800007f */
[----:B-1----:R-:W-:Y:S05]  /*29160*/  @!P0 BRA `(.L_x_6913) ;  /* 0xfffffffc00f08947 */ /* 0x002fea000383ffff */
[----:B------:R-:W-:Y:S05]  /*29170*/  BRA `(.L_x_7116) ;  /* 0xffffff8800c07947 */ /* 0x000fea000383ffff */
.L_x_6917:
[----:B-1----:R1:W2:Y:S02]  /*29180*/  SYNCS.PHASECHK.TRANS64.TRYWAIT P0, [R5+URZ+0x348a0], R8 ;  /* 0x0348a008050075a7 */ /* 0x0022a4000800017f */
[----:B--2---:R-:W-:Y:S05]  /*29190*/  @!P0 NANOSLEEP.SYNCS 0x989680 ;  /* 0x009896800000895d */ /* 0x004fea0003900000 */
[----:B------:R-:W2:Y:S02]  /*291a0*/  @!P0 SYNCS.PHASECHK.TRANS64 P0, [R5+URZ+0x348a0], R8 ;  /* 0x0348a008050085a7 */ /* 0x000ea4000800007f */
[----:B--2---:R-:W-:Y:S05]  /*291b0*/  @!P0 BRA `(.L_x_6917) ;  /* 0xfffffffc00f08947 */ /* 0x004fea000383ffff */
[----:B------:R-:W-:Y:S05]  /*291c0*/  BRA `(.L_x_7117) ;  /* 0xffffff8800e07947 */ /* 0x000fea000383ffff */
.L_x_6923:
[----:B0-----:R0:W2:Y:S02]  /*291d0*/  SYNCS.PHASECHK.TRANS64.TRYWAIT P0, [R5+URZ+0x348c0], R8 ;  /* 0x0348c008050075a7 */ /* 0x0010a4000800017f */
[----:B--2---:R-:W-:Y:S05]  /*291e0*/  @!P0 NANOSLEEP.SYNCS 0x989680 ;  /* 0x009896800000895d */ /* 0x004fea0003900000 */
[----:B------:R-:W2:Y:S02]  /*291f0*/  @!P0 SYNCS.PHASECHK.TRANS64 P0, [R5+URZ+0x348c0], R8 ;  /* 0x0348c008050085a7 */ /* 0x000ea4000800007f */
[----:B--2---:R-:W-:Y:S05]  /*29200*/  @!P0 BRA `(.L_x_6923) ;  /* 0xfffffffc00f08947 */ /* 0x004fea000383ffff */
[----:B------:R-:W-:Y:S05]  /*29210*/  BRA `(.L_x_7118) ;  /* 0xffffff8c009c7947 */ /* 0x000fea000383ffff */
.L_x_6931:
[----:B0-----:R0:W1:Y:S02]  /*29220*/  SYNCS.PHASECHK.TRANS64.TRYWAIT P0, [R6+URZ+0x348a0], R5 ;  /* 0x0348a005060075a7 */ /* 0x001064000800017f */
[----:B-1----:R-:W-:Y:S05]  /*29230*/  @!P0 NANOSLEEP.SYNCS 0x989680 ;  /* 0x009896800000895d */ /* 0x002fea0003900000 */
[----:B------:R-:W1:Y:S02]  /*29240*/  @!P0 SYNCS.PHASECHK.TRANS64 P0, [R6+URZ+0x348a0], R5 ;  /* 0x0348a005060085a7 */ /* 0x000e64000800007f */
[----:B-1----:R-:W-:Y:S05]  /*29250*/  @!P0 BRA `(.L_x_6931) ;  /* 0xfffffffc00f08947 */ /* 0x002fea000383ffff */
[----:B------:R-:W-:Y:S05]  /*29260*/  BRA `(.L_x_7119) ;  /* 0xffffff90009c7947 */ /* 0x000fea000383ffff */
.L_x_6937:
[----:B-1----:R1:W2:Y:S02]  /*29270*/  SYNCS.PHASECHK.TRANS64.TRYWAIT P0, [R6+URZ+0x348c0], R5 ;  /* 0x0348c005060075a7 */ /* 0x0022a4000800017f */
[----:B--2---:R-:W-:Y:S05]  /*29280*/  @!P0 NANOSLEEP.SYNCS 0x989680 ;  /* 0x009896800000895d */ /* 0x004fea0003900000 */
[----:B------:R-:W2:Y:S02]  /*29290*/  @!P0 SYNCS.PHASECHK.TRANS64 P0, [R6+URZ+0x348c0], R5 ;  /* 0x0348c005060085a7 */ /* 0x000ea4000800007f */
[----:B--2---:R-:W-:Y:S05]  /*292a0*/  @!P0 BRA `(.L_x_6937) ;  /* 0xfffffffc00f08947 */ /* 0x004fea000383ffff */
[----:B------:R-:W-:Y:S05]  /*292b0*/  BRA `(.L_x_7120) ;  /* 0xffffff9400607947 */ /* 0x000fea000383ffff */
.L_x_6953:
        /* <DEDUP_REMOVED lines=11> */
.L_x_7122:
[----:B------:R-:W-:Y:S05]  /*29370*/  BSYNC B0 ;  /* 0x0000000000007941 */ /* 0x000fea0003800000 */
.L_x_7121:
[----:B------:R-:W-:Y:S05]  /*29380*/  BRA `(.L_x_7123) ;  /* 0xffffffa0006c7947 */ /* 0x000fea000383ffff */
.L_x_6955:
[----:B------:R-:W-:Y:S01]  /*29390*/  BSSY B0, `(.L_x_7124) ;  /* 0x0000006000007945 */ /* 0x000fe20003800000 */
[----:B------:R-:W-:-:S07]  /*293a0*/  IMAD.MOV.U32 R15, RZ, RZ, -0x1 ;  /* 0xffffffffff0f7424 */ /* 0x000fce00078e00ff */
[----:B0-----:R-:W-:Y:S05]  /*293b0*/  WARPSYNC.COLLECTIVE R15, `(.L_x_7125) ;  /* 0x000000000f0c7348 */ /* 0x001fea0003c00000 */
[----:B------:R-:W-:Y:S02]  /*293c0*/  ELECT P6, UR62, PT ;  /* 0x00000000003e782f */ /* 0x000fe400038c0000 */
[----:B------:R-:W-:Y:S01]  /*293d0*/  MOV R14, UR62 ;  /* 0x0000003e000e7c02 */ /* 0x000fe20008000f00 */
[----:B0-----:R-:W-:Y:S10]  /*293e0*/  ENDCOLLECTIVE ;  /* 0x000000000000791b */ /* 0x001ff40003800000 */
.L_x_7125:
[----:B------:R-:W-:Y:S05]  /*293f0*/  BSYNC B0 ;  /* 0x0000000000007941 */ /* 0x000fea0003800000 */
.L_x_7124:
[----:B------:R-:W-:Y:S05]  /*29400*/  BRA `(.L_x_7126) ;  /* 0xffffffa000787947 */ /* 0x000fea000383ffff */
.L_x_6957:
[----:B0-----:R0:W1:Y:S02]  /*29410*/  SYNCS.PHASECHK.TRANS64.TRYWAIT P0, [R0+URZ+0x34840], R2 ;  /* 0x03484002000075a7 */ /* 0x001064000800017f */
[----:B-1----:R-:W-:Y:S05]  /*29420*/  @!P0 NANOSLEEP.SYNCS 0x989680 ;  /* 0x009896800000895d */ /* 0x002fea0003900000 */
[----:B------:R-:W1:Y:S02]  /*29430*/  @!P0 SYNCS.PHASECHK.TRANS64 P0, [R0+URZ+0x34840], R2 ;  /* 0x03484002000085a7 */ /* 0x000e64000800007f */
[----:B-1----:R-:W-:Y:S05]  /*29440*/  @!P0 BRA `(.L_x_6957) ;  /* 0xfffffffc00f08947 */ /* 0x002fea000383ffff */
[----:B------:R-:W-:Y:S05]  /*29450*/  BRA `(.L_x_7127) ;  /* 0xffffffa000dc7947 */ /* 0x000fea000383ffff */
.L_x_6961:
[----:B------:R-:W2:Y:S01]  /*29460*/  LDL.LU R11, [R1+0x54] ;  /* 0x00005400010b7983 */ /* 0x000ea20000300800 */
[----:B------:R-:W-:Y:S01]  /*29470*/  IMAD.MOV.U32 R13, RZ, RZ, R3 ;  /* 0x000000ffff0d7224 */ /* 0x000fe200078e0003 */
[----:B------:R-:W-:Y:S01]  /*29480*/  MOV R15, 0xffffffff ;  /* 0xffffffff000f7802 */ /* 0x000fe20000000f00 */
[----:B------:R-:W-:Y:S01]  /*29490*/  IMAD.MOV.U32 R12, RZ, RZ, RZ ;  /* 0x000000ffff0c7224 */ /* 0x000fe200078e00ff */
[----:B------:R-:W1:Y:S02]  /*294a0*/  S2R R7, SR_TID.X ;  /* 0x0000000000077919 */ /* 0x000e640000002100 */
[----:B-1----:R-:W-:-:S04]  /*294b0*/  LOP3.LUT R7, R7, 0x7f, RZ, 0xc0, !PT ;  /* 0x0000007f07077812 */ /* 0x002fc800078ec0ff */
[----:B------:R-:W-:-:S05]  /*294c0*/  SHF.R.U32.HI R0, RZ, 0x3, R7 ;  /* 0x00000003ff007819 */ /* 0x000fca0000011607 */
[----:B------:R-:W-:-:S04]  /*294d0*/  IMAD.IADD R0, R0, 0x1, R5 ;  /* 0x0000000100007824 */ /* 0x000fc800078e0205 */
[----:B------:R-:W-:Y:S02]  /*294e0*/  VIADD R5, R0, 0x10 ;  /* 0x0000001000057836 */ /* 0x000fe40000000000 */
[----:B--2---:R-:W-:Y:S02]  /*294f0*/  IMAD R2, R11, R8, RZ ;  /* 0x000000080b027224 */ /* 0x004fe400078e02ff */
[----:B------:R-:W-:-:S03]  /*29500*/  IMAD.MOV.U32 R11, RZ, RZ, 0x181f ;  /* 0x0000181fff0b7424 */ /* 0x000fc600078e00ff */
[----:B------:R-:W-:-:S13]  /*29510*/  ISETP.GE.AND P2, PT, R0, R2, PT ;  /* 0x000000020000720c */ /* 0x000fda0003f46270 */
[----:B0----5:R-:W-:Y:S05]  /*29520*/  WARPSYNC.COLLECTIVE R15, `(.L_x_7128) ;  /* 0x000000000f087348 */ /* 0x021fea0003c00000 */
[----:B------:R1:W2:Y:S02]  /*29530*/  SHFL.IDX P6, R14, R13, R12, R11 ;  /* 0x0000000c0d0e7389 */ /* 0x0002a400000c000b */
[----:B012--5:R-:W-:Y:S01]  /*29540*/  ENDCOLLECTIVE ;  /* 0x000000000000791b */ /* 0x027fe20003800000 */
.L_x_7128:
[----:B------:R-:W-:Y:S02]  /*29550*/  IMAD.MOV.U32 R13, RZ, RZ, R4 ;  /* 0x000000ffff0d7224 */ /* 0x000fe400078e0004 */
[----:B------:R-:W-:-:S07]  /*29560*/  IMAD.MOV.U32 R6, RZ, RZ, R14 ;  /* 0x000000ffff067224 */ /* 0x000fce00078e000e */
[----:B------:R-:W-:Y:S05]  /*29570*/  WARPSYNC.COLLECTIVE R15, `(.L_x_7129) ;  /* 0x000000000f087348 */ /* 0x000fea0003c00000 */
[----:B------:R0:W1:Y:S02]  /*29580*/  SHFL.IDX P6, R14, R13, R12, R11 ;  /* 0x0000000c0d0e7389 */ /* 0x00006400000c000b */
[----:B01----:R-:W-:Y:S01]  /*29590*/  ENDCOLLECTIVE ;  /* 0x000000000000791b */ /* 0x003fe20003800000 */
.L_x_7129:
[----:B------:R-:W-:Y:S01]  /*295a0*/  ULDC.64 UR4, c[0x0][0x208] ;  /* 0x0000820000047ab9 */ /* 0x000fe20000000a00 */
[----:B------:R-:W-:Y:S02]  /*295b0*/  IMAD.MOV.U32 R13, RZ, RZ, R3 ;  /* 0x000000ffff0d7224 */ /* 0x000fe400078e0003 */
[----:B------:R-:W-:Y:S02]  /*295c0*/  IMAD.MOV.U32 R12, RZ, RZ, 0x1 ;  /* 0x00000001ff0c7424 */ /* 0x000fe400078e00ff */
[----:B------:R-:W-:-:S05]  /*295d0*/  IMAD.MOV.U32 R7, RZ, RZ, R14 ;  /* 0x000000ffff077224 */ /* 0x000fca00078e000e */
[----:B------:R-:W-:-:S04]  /*295e0*/  @!P2 LEA R7, P3, R10, R7, 0x1 ;  /* 0x000000070a07a211 */ /* 0x000fc800078608ff */
[----:B------:R-:W-:-:S04]  /*295f0*/  @!P2 IADD3.X R6, RZ, R6, RZ, P3, !PT ;  /* 0x00000006ff06a210 */ /* 0x000fc80001ffe4ff */
        /* <DEDUP_REMOVED lines=12> */
.L_x_7130:
[----:B------:R-:W-:Y:S01]  /*296c0*/  MOV R13, R4 ;  /* 0x00000004000d7202 */ /* 0x000fe20000000f00 */
[----:B------:R-:W-:-:S07]  /*296d0*/  IMAD.MOV.U32 R6, RZ, RZ, R14 ;  /* 0x000000ffff067224 */ /* 0x000fce00078e000e */
[----:B------:R-:W-:Y:S05]  /*296e0*/  WARPSYNC.COLLECTIVE R15, `(.L_x_7131) ;  /* 0x000000000f087348 */ /* 0x000fea0003c00000 */
[----:B------:R0:W1:Y:S02]  /*296f0*/  SHFL.IDX P6, R14, R13, R12, R11 ;  /* 0x0000000c0d0e7389 */ /* 0x00006400000c000b */
[----:B01----:R-:W-:Y:S01]  /*29700*/  ENDCOLLECTIVE ;  /* 0x000000000000791b */ /* 0x003fe20003800000 */
.L_x_7131:
        /* <DEDUP_REMOVED lines=18> */
.L_x_7132:
[----:B------:R-:W-:Y:S02]  /*29830*/  IMAD.MOV.U32 R13, RZ, RZ, R4 ;  /* 0x000000ffff0d7224 */ /* 0x000fe400078e0004 */
[----:B------:R-:W-:-:S07]  /*29840*/  IMAD.MOV.U32 R6, RZ, RZ, R14 ;  /* 0x000000ffff067224 */ /* 0x000fce00078e000e */
[----:B------:R-:W-:Y:S05]  /*29850*/  WARPSYNC.COLLECTIVE R15, `(.L_x_7133) ;  /* 0x000000000f087348 */ /* 0x000fea0003c00000 */
[----:B------:R0:W1:Y:S02]  /*29860*/  SHFL.IDX P6, R14, R13, R12, R11 ;  /* 0x0000000c0d0e7389 */ /* 0x00006400000c000b */
[----:B01----:R-:W-:Y:S01]  /*29870*/  ENDCOLLECTIVE ;  /* 0x000000000000791b */ /* 0x003fe20003800000 */
.L_x_7133:
        /* <DEDUP_REMOVED lines=18> */
.L_x_7134:
[----:B------:R-:W-:Y:S02]  /*299a0*/  IMAD.MOV.U32 R13, RZ, RZ, R4 ;  /* 0x000000ffff0d7224 */ /* 0x000fe400078e0004 */
[----:B------:R-:W-:-:S07]  /*299b0*/  IMAD.MOV.U32 R6, RZ, RZ, R14 ;  /* 0x000000ffff067224 */ /* 0x000fce00078e000e */
[----:B------:R-:W-:Y:S05]  /*299c0*/  WARPSYNC.COLLECTIVE R15, `(.L_x_7135) ;  /* 0x000000000f087348 */ /* 0x000fea0003c00000 */
[----:B------:R0:W1:Y:S02]  /*299d0*/  SHFL.IDX P6, R14, R13, R12, R11 ;  /* 0x0000000c0d0e7389 */ /* 0x00006400000c000b */
[----:B01----:R-:W-:Y:S01]  /*299e0*/  ENDCOLLECTIVE ;  /* 0x000000000000791b */ /* 0x003fe20003800000 */
.L_x_7135:
        /* <DEDUP_REMOVED lines=18> */
.L_x_7136:
[----:B------:R-:W-:Y:S02]  /*29b10*/  IMAD.MOV.U32 R13, RZ, RZ, R4 ;  /* 0x000000ffff0d7224 */ /* 0x000fe400078e0004 */
[----:B------:R-:W-:-:S07]  /*29b20*/  IMAD.MOV.U32 R6, RZ, RZ, R14 ;  /* 0x000000ffff067224 */ /* 0x000fce00078e000e */
[----:B------:R-:W-:Y:S05]  /*29b30*/  WARPSYNC.COLLECTIVE R15, `(.L_x_7137) ;  /* 0x000000000f087348 */ /* 0x000fea0003c00000 */
[----:B------:R0:W1:Y:S02]  /*29b40*/  SHFL.IDX P6, R14, R13, R12, R11 ;  /* 0x0000000c0d0e7389 */ /* 0x00006400000c000b */
[----:B01----:R-:W-:Y:S01]  /*29b50*/  ENDCOLLECTIVE ;  /* 0x000000000000791b */ /* 0x003fe20003800000 */
.L_x_7137:
        /* <DEDUP_REMOVED lines=18> */
.L_x_7138:
[----:B------:R-:W-:Y:S01]  /*29c80*/  IMAD.MOV.U32 R13, RZ, RZ, R4 ;  /* 0x000000ffff0d7224 */ /* 0x000fe200078e0004 */
[----:B------:R-:W-:-:S07]  /*29c90*/  MOV R6, R14 ;  /* 0x0000000e00067202 */ /* 0x000fce0000000f00 */
[----:B------:R-:W-:Y:S05]  /*29ca0*/  WARPSYNC.COLLECTIVE R15, `(.L_x_7139) ;  /* 0x000000000f087348 */ /* 0x000fea0003c00000 */
[----:B------:R0:W1:Y:S02]  /*29cb0*/  SHFL.IDX P6, R14, R13, R12, R11 ;  /* 0x0000000c0d0e7389 */ /* 0x00006400000c000b */
[----:B01----:R-:W-:Y:S01]  /*29cc0*/  ENDCOLLECTIVE ;  /* 0x000000000000791b */ /* 0x003fe20003800000 */
.L_x_7139:
        /* <DEDUP_REMOVED lines=18> */
.L_x_7140:
[----:B------:R-:W-:Y:S01]  /*29df0*/  MOV R13, R4 ;  /* 0x00000004000d7202 */ /* 0x000fe20000000f00 */
[----:B------:R-:W-:-:S07]  /*29e00*/  IMAD.MOV.U32 R6, RZ, RZ, R14 ;  /* 0x000000ffff067224 */ /* 0x000fce00078e000e */
[----:B------:R-:W-:Y:S05]  /*29e10*/  WARPSYNC.COLLECTIVE R15, `(.L_x_7141) ;  /* 0x000000000f087348 */ /* 0x000fea0003c00000 */
[----:B------:R0:W1:Y:S02]  /*29e20*/  SHFL.IDX P6, R14, R13, R12, R11 ;  /* 0x0000000c0d0e7389 */ /* 0x00006400000c000b */
[----:B01----:R-:W-:Y:S01]  /*29e30*/  ENDCOLLECTIVE ;  /* 0x000000000000791b */ /* 0x003fe20003800000 */
.L_x_7141:
[----:B------:R-:W-:Y:S01]  /*29e40*/  ULDC.64 UR4, c[0x0][0x208] ;  /* 0x0000820000047ab9 */ /* 0x000fe20000000a00 */
[----:B------:R-:W-:Y:S01]  /*29e50*/  MOV R13, R3 ;  /* 0x00000003000d7202 */ /* 0x000fe20000000f00 */
        /* <DEDUP_REMOVED lines=14> */
.L_x_7142:
[----:B------:R-:W-:Y:S02]  /*29f40*/  IMAD.MOV.U32 R13, RZ, RZ, R4 ;  /* 0x000000ffff0d7224 */ /* 0x000fe400078e0004 */
[----:B------:R-:W-:-:S07]  /*29f50*/  IMAD.MOV.U32 R5, RZ, RZ, R14 ;  /* 0x000000ffff057224 */ /* 0x000fce00078e000e */
[----:B------:R-:W-:Y:S05]  /*29f60*/  WARPSYNC.COLLECTIVE R15, `(.L_x_7143) ;  /* 0x000000000f087348 */ /* 0x000fea0003c00000 */
[----:B------:R0:W1:Y:S02]  /*29f70*/  SHFL.IDX P6, R14, R13, R12, R11 ;  /* 0x0000000c0d0e7389 */ /* 0x00006400000c000b */
[----:B01----:R-:W-:Y:S01]  /*29f80*/  ENDCOLLECTIVE ;  /* 0x000000000000791b */ /* 0x003fe20003800000 */
.L_x_7143:
[----:B------:R-:W-:Y:S01]  /*29f90*/  IMAD.MOV.U32 R3, RZ, RZ, R14 ;  /* 0x000000ffff037224 */ /* 0x000fe200078e000e */
[----:B------:R-:W-:Y:S06]  /*29fa0*/  BRA `(.L_x_7144) ;  /* 0xffffffa400707947 */ /* 0x000fec000383ffff */
.L_x_6966:
[----:B----4-:R4:W0:Y:S02]  /*29fb0*/  SYNCS.PHASECHK.TRANS64.TRYWAIT P0, [R18+URZ+0x34820], R0 ;  /* 0x03482000120075a7 */ /* 0x010824000800017f */
[----:B0-----:R-:W-:Y:S05]  /*29fc0*/  @!P0 NANOSLEEP.SYNCS 0x989680 ;  /* 0x009896800000895d */ /* 0x001fea0003900000 */
[----:B------:R-:W0:Y:S02]  /*29fd0*/  @!P0 SYNCS.PHASECHK.TRANS64 P0, [R18+URZ+0x34820], R0 ;  /* 0x03482000120085a7 */ /* 0x000e24000800007f */
[----:B0-----:R-:W-:Y:S05]  /*29fe0*/  @!P0 BRA `(.L_x_6966) ;  /* 0xfffffffc00f08947 */ /* 0x001fea000383ffff */
[----:B------:R-:W-:Y:S05]  /*29ff0*/  BRA `(.L_x_7145) ;  /* 0xffffffa400e07947 */ /* 0x000fea000383ffff */
.L_x_6975:
[----:B--2---:R2:W3:Y:S02]  /*2a000*/  SYNCS.PHASECHK.TRANS64.TRYWAIT P0, [R3+URZ+0x34840], R2 ;  /* 0x03484002030075a7 */ /* 0x0044e4000800017f */
[----:B---3--:R-:W-:Y:S05]  /*2a010*/  @!P0 NANOSLEEP.SYNCS 0x989680 ;  /* 0x009896800000895d */ /* 0x008fea0003900000 */
[----:B------:R-:W3:Y:S02]  /*2a020*/  @!P0 SYNCS.PHASECHK.TRANS64 P0, [R3+URZ+0x34840], R2 ;  /* 0x03484002030085a7 */ /* 0x000ee4000800007f */
[----:B---3--:R-:W-:Y:S05]  /*2a030*/  @!P0 BRA `(.L_x_6975) ;  /* 0xfffffffc00f08947 */ /* 0x008fea000383ffff */
[----:B------:R-:W-:Y:S05]  /*2a040*/  BRA `(.L_x_7146) ;  /* 0xffffffa800c07947 */ /* 0x000fea000383ffff */
.L_x_6981:
[----:B-1----:R1:W2:Y:S02]  /*2a050*/  SYNCS.PHASECHK.TRANS64.TRYWAIT P0, [R2+URZ+0x34860], R3 ;  /* 0x03486003020075a7 */ /* 0x0022a4000800017f */
[----:B--2---:R-:W-:Y:S05]  /*2a060*/  @!P0 NANOSLEEP.SYNCS 0x989680 ;  /* 0x009896800000895d */ /* 0x004fea0003900000 */
[----:B------:R-:W2:Y:S02]  /*2a070*/  @!P0 SYNCS.PHASECHK.TRANS64 P0, [R2+URZ+0x34860], R3 ;  /* 0x03486003020085a7 */ /* 0x000ea4000800007f */
[----:B--2---:R-:W-:Y:S05]  /*2a080*/  @!P0 BRA `(.L_x_6981) ;  /* 0xfffffffc00f08947 */ /* 0x004fea000383ffff */
[----:B------:R-:W-:Y:S05]  /*2a090*/  BRA `(.L_x_7147) ;  /* 0xffffffac00907947 */ /* 0x000fea000383ffff */
.L_x_6991:
[----:B--2---:R2:W3:Y:S02]  /*2a0a0*/  SYNCS.PHASECHK.TRANS64.TRYWAIT P0, [R3+URZ+0x34840], R2 ;  /* 0x03484002030075a7 */ /* 0x0044e4000800017f */
[----:B---3--:R-:W-:Y:S05]  /*2a0b0*/  @!P0 NANOSLEEP.SYNCS 0x989680 ;  /* 0x009896800000895d */ /* 0x008fea0003900000 */
[----:B------:R-:W3:Y:S02]  /*2a0c0*/  @!P0 SYNCS.PHASECHK.TRANS64 P0, [R3+URZ+0x34840], R2 ;  /* 0x03484002030085a7 */ /* 0x000ee4000800007f */
[----:B---3--:R-:W-:Y:S05]  /*2a0d0*/  @!P0 BRA `(.L_x_6991) ;  /* 0xfffffffc00f08947 */ /* 0x008fea000383ffff */
[----:B------:R-:W-:Y:S05]  /*2a0e0*/  BRA `(.L_x_7148) ;  /* 0xffffffb4002c7947 */ /* 0x000fea000383ffff */
.L_x_6997:
[----:B-1----:R1:W2:Y:S02]  /*2a0f0*/  SYNCS.PHASECHK.TRANS64.TRYWAIT P0, [R2+URZ+0x34860], R3 ;  /* 0x03486003020075a7 */ /* 0x0022a4000800017f */
[----:B--2---:R-:W-:Y:S05]  /*2a100*/  @!P0 NANOSLEEP.SYNCS 0x989680 ;  /* 0x009896800000895d */ /* 0x004fea0003900000 */
[----:B------:R-:W2:Y:S02]  /*2a110*/  @!P0 SYNCS.PHASECHK.TRANS64 P0, [R2+URZ+0x34860], R3 ;  /* 0x03486003020085a7 */ /* 0x000ea4000800007f */
[----:B--2---:R-:W-:Y:S05]  /*2a120*/  @!P0 BRA `(.L_x_6997) ;  /* 0xfffffffc00f08947 */ /* 0x004fea000383ffff */
[----:B------:R-:W-:Y:S05]  /*2a130*/  BRA `(.L_x_7149) ;  /* 0xffffffb400fc7947 */ /* 0x000fea000383ffff */
.L_x_7007:
[----:B---3--:R3:W4:Y:S02]  /*2a140*/  SYNCS.PHASECHK.TRANS64.TRYWAIT P0, [R2+URZ+0x34840], R3 ;  /* 0x03484003020075a7 */ /* 0x008724000800017f */
[----:B----4-:R-:W-:Y:S05]  /*2a150*/  @!P0 NANOSLEEP.SYNCS 0x989680 ;  /* 0x009896800000895d */ /* 0x010fea0003900000 */
[----:B------:R-:W4:Y:S02]  /*2a160*/  @!P0 SYNCS.PHASECHK.TRANS64 P0, [R2+URZ+0x34840], R3 ;  /* 0x03484003020085a7 */ /* 0x000f24000800007f */
[----:B----4-:R-:W-:Y:S05]  /*2a170*/  @!P0 BRA `(.L_x_7007) ;  /* 0xfffffffc00f08947 */ /* 0x010fea000383ffff */
[----:B------:R-:W-:Y:S05]  /*2a180*/  BRA `(.L_x_7150) ;  /* 0xffffffbc00707947 */ /* 0x000fea000383ffff */
.L_x_7013:
[----:B-1----:R1:W2:Y:S02]  /*2a190*/  SYNCS.PHASECHK.TRANS64.TRYWAIT P0, [R2+URZ+0x34860], R5 ;  /* 0x03486005020075a7 */ /* 0x0022a4000800017f */
[----:B--2---:R-:W-:Y:S05]  /*2a1a0*/  @!P0 NANOSLEEP.SYNCS 0x989680 ;  /* 0x009896800000895d */ /* 0x004fea0003900000 */
[----:B------:R-:W2:Y:S02]  /*2a1b0*/  @!P0 SYNCS.PHASECHK.TRANS64 P0, [R2+URZ+0x34860], R5 ;  /* 0x03486005020085a7 */ /* 0x000ea4000800007f */
[----:B--2---:R-:W-:Y:S05]  /*2a1c0*/  @!P0 BRA `(.L_x_7013) ;  /* 0xfffffffc00f08947 */ /* 0x004fea000383ffff */
[----:B------:R-:W-:Y:S05]  /*2a1d0*/  BRA `(.L_x_7151) ;  /* 0xffffffc0003c7947 */ /* 0x000fea000383ffff */
.L_x_7025:
[----:B---3--:R3:W4:Y:S02]  /*2a1e0*/  SYNCS.PHASECHK.TRANS64.TRYWAIT P0, [R0+URZ+0x34860], R2 ;  /* 0x03486002000075a7 */ /* 0x008724000800017f */
[----:B----4-:R-:W-:Y:S05]  /*2a1f0*/  @!P0 NANOSLEEP.SYNCS 0x989680 ;  /* 0x009896800000895d */ /* 0x010fea0003900000 */
[----:B------:R-:W4:Y:S02]  /*2a200*/  @!P0 SYNCS.PHASECHK.TRANS64 P0, [R0+URZ+0x34860], R2 ;  /* 0x03486002000085a7 */ /* 0x000f24000800007f */
[----:B----4-:R-:W-:Y:S05]  /*2a210*/  @!P0 BRA `(.L_x_7025) ;  /* 0xfffffffc00f08947 */ /* 0x010fea000383ffff */
[----:B------:R-:W-:Y:S05]  /*2a220*/  BRA `(.L_x_7152) ;  /* 0xffffffc400987947 */ /* 0x000fea000383ffff */
.L_x_7033:
[----:B----4-:R-:W4:Y:S01]  /*2a230*/  LDL R0, [R1+0x10] ;  /* 0x0000100001007983 */ /* 0x010f220000100800 */
        /* <DEDUP_REMOVED lines=8> */
.L_x_7154:
[----:B------:R-:W-:Y:S05]  /*2a2c0*/  BSYNC B0 ;  /* 0x0000000000007941 */ /* 0x000fea0003800000 */
.L_x_7153:
        /* <DEDUP_REMOVED lines=10> */
.L_x_7155:
        /* <DEDUP_REMOVED lines=24> */
.L_x_7156:
        /* <DEDUP_REMOVED lines=9> */
.L_x_7157:
        /* <DEDUP_REMOVED lines=8> */
.L_x_7158:
        /* <DEDUP_REMOVED lines=8> */
.L_x_7159:
        /* <DEDUP_REMOVED lines=8> */
.L_x_7160:
        /* <DEDUP_REMOVED lines=9> */
.L_x_7161:
[----:B------:R-:W-:Y:S01]  /*2a790*/  IMAD.MOV.U32 R16, RZ, RZ, R14 ;  /* 0x000000ffff107224 */ /* 0x000fe200078e000e */
[----:B------:R-:W-:Y:S06]  /*2a7a0*/  BRA `(.L_x_7162) ;  /* 0xffffffc800247947 */ /* 0x000fec000383ffff */
.L_x_7036:
[----:B------:R-:W-:Y:S01]  /*2a7b0*/  BSSY B0, `(.L_x_7163) ;  /* 0x0000008000007945 */ /* 0x000fe20003800000 */
[----:B------:R-:W-:Y:S01]  /*2a7c0*/  IMAD.MOV.U32 R13, RZ, RZ, R2 ;  /* 0x000000ffff0d7224 */ /* 0x000fe200078e0002 */
[----:B------:R-:W-:Y:S01]  /*2a7d0*/  MOV R11, RZ ;  /* 0x000000ff000b7202 */ /* 0x000fe20000000f00 */
[----:B------:R-:W-:Y:S02]  /*2a7e0*/  IMAD.MOV.U32 R12, RZ, RZ, 0x1 ;  /* 0x00000001ff0c7424 */ /* 0x000fe400078e00ff */
[----:B------:R-:W-:-:S07]  /*2a7f0*/  IMAD.MOV.U32 R15, RZ, RZ, -0x1 ;  /* 0xffffffffff0f7424 */ /* 0x000fce00078e00ff */
[----:B01----:R-:W-:Y:S05]  /*2a800*/  WARPSYNC.COLLECTIVE R15, `(.L_x_7164) ;  /* 0x000000000f087348 */ /* 0x003fea0003c00000 */
[----:B------:R2:W3:Y:S02]  /*2a810*/  SHFL.UP P6, R14, R13, R12, R11 ;  /* 0x0400000c0d0e7389 */ /* 0x0004e400000c000b */
[----:B0123--:R-:W-:Y:S01]  /*2a820*/  ENDCOLLECTIVE ;  /* 0x000000000000791b */ /* 0x00ffe20003800000 */
.L_x_7164:
[----:B------:R-:W-:Y:S05]  /*2a830*/  BSYNC B0 ;  /* 0x0000000000007941 */ /* 0x000fea0003800000 */
.L_x_7163:
[----:B------:R-:W2:Y:S01]  /*2a840*/  LDL R7, [R1] ;  /* 0x0000000001077983 */ /* 0x000ea20000100800 */
        /* <DEDUP_REMOVED lines=11> */
.L_x_7165:
        /* <DEDUP_REMOVED lines=8> */
.L_x_7166:
        /* <DEDUP_REMOVED lines=8> */
.L_x_7167:
        /* <DEDUP_REMOVED lines=8> */
.L_x_7168:
        /* <DEDUP_REMOVED lines=9> */
.L_x_7169:
[----:B------:R-:W-:Y:S01]  /*2ab10*/  MOV R16, R14 ;  /* 0x0000000e00107202 */ /* 0x000fe20000000f00 */
[----:B------:R-:W-:Y:S06]  /*2ab20*/  BRA `(.L_x_7170) ;  /* 0xffffffc400f87947 */ /* 0x000fec000383ffff */
.L_x_7038:
[----:B------:R-:W-:Y:S01]  /*2ab30*/  BSSY B0, `(.L_x_7171) ;  /* 0x0000006000007945 */ /* 0x000fe20003800000 */
[----:B------:R-:W-:Y:S01]  /*2ab40*/  PLOP3.LUT P6, PT, P6, PT, PT, 0x8, 0x0 ;  /* 0x000000000000781c */ /* 0x000fe200037ce170 */
[----:B------:R-:W-:-:S12]  /*2ab50*/  IMAD.MOV.U32 R15, RZ, RZ, -0x1 ;  /* 0xffffffffff0f7424 */ /* 0x000fd800078e00ff */
[----:B01----:R-:W-:Y:S05]  /*2ab60*/  WARPSYNC.COLLECTIVE R15, `(.L_x_7172) ;  /* 0x000000000f087348 */ /* 0x003fea0003c00000 */
[----:B------:R-:W-:Y:S01]  /*2ab70*/  VOTE.ANY R14, PT, P6 ;  /* 0x00000000000e7806 */ /* 0x000fe200030e0100 */
[----:B01----:R-:W-:Y:S06]  /*2ab80*/  ENDCOLLECTIVE ;  /* 0x000000000000791b */ /* 0x003fec0003800000 */
.L_x_7172:
[----:B------:R-:W-:Y:S05]  /*2ab90*/  BSYNC B0 ;  /* 0x0000000000007941 */ /* 0x000fea0003800000 */
.L_x_7171:
        /* <DEDUP_REMOVED lines=9> */
.L_x_7173:
[----:B------:R-:W-:Y:S02]  /*2ac30*/  IMAD.MOV.U32 R13, RZ, RZ, R6 ;  /* 0x000000ffff0d7224 */ /* 0x000fe400078e0006 */
[----:B------:R-:W-:-:S07]  /*2ac40*/  IMAD.MOV.U32 R4, RZ, RZ, R14 ;  /* 0x000000ffff047224 */ /* 0x000fce00078e000e */
[----:B------:R-:W-:Y:S05]  /*2ac50*/  WARPSYNC.COLLECTIVE R15, `(.L_x_7174) ;  /* 0x000000000f087348 */ /* 0x000fea0003c00000 */
[----:B------:R0:W1:Y:S02]  /*2ac60*/  SHFL.IDX P6, R14, R13, R12, R11 ;  /* 0x0000000c0d0e7389 */ /* 0x00006400000c000b */
[----:B01----:R-:W-:Y:S01]  /*2ac70*/  ENDCOLLECTIVE ;  /* 0x000000000000791b */ /* 0x003fe20003800000 */
.L_x_7174:
[----:B------:R-:W-:Y:S01]  /*2ac80*/  IMAD.MOV.U32 R6, RZ, RZ, R14 ;  /* 0x000000ffff067224 */ /* 0x000fe200078e000e */
[----:B------:R-:W-:Y:S06]  /*2ac90*/  BRA `(.L_x_7175) ;  /* 0xffffffc400d87947 */ /* 0x000fec000383ffff */
.L_x_7040:
[----:B------:R-:W-:Y:S01]  /*2aca0*/  BSSY B0, `(.L_x_7176) ;  /* 0x0000007000007945 */ /* 0x000fe20003800000 */
[----:B------:R-:W-:Y:S01]  /*2acb0*/  MOV R13, R7 ;  /* 0x00000007000d7202 */ /* 0x000fe20000000f00 */
[----:B------:R-:W-:Y:S02]  /*2acc0*/  IMAD.MOV.U32 R11, RZ, RZ, 0x1f ;  /* 0x0000001fff0b7424 */ /* 0x000fe400078e00ff */
[----:B------:R-:W-:-:S07]  /*2acd0*/  IMAD.MOV.U32 R15, RZ, RZ, -0x1 ;  /* 0xffffffffff0f7424 */ /* 0x000fce00078e00ff */
[----:B01234-:R-:W-:Y:S05]  /*2ace0*/  WARPSYNC.COLLECTIVE R15, `(.L_x_7177) ;  /* 0x000000000f087348 */ /* 0x01ffea0003c00000 */
[----:B------:R0:W0:Y:S02]  /*2acf0*/  SHFL.IDX P6, R14, R13, R12, R11 ;  /* 0x0000000c0d0e7389 */ /* 0x00002400000c000b */
[----:B01234-:R-:W-:Y:S01]  /*2ad00*/  ENDCOLLECTIVE ;  /* 0x000000000000791b */ /* 0x01ffe20003800000 */
.L_x_7177:
[----:B------:R-:W-:Y:S05]  /*2ad10*/  BSYNC B0 ;  /* 0x0000000000007941 */ /* 0x000fea0003800000 */
.L_x_7176:
[----:B------:R-:W-:Y:S01]  /*2ad20*/  IMAD.MOV.U32 R7, RZ, RZ, R14 ;  /* 0x000000ffff077224 */ /* 0x000fe200078e000e */
[----:B------:R-:W-:Y:S06]  /*2ad30*/  BRA `(.L_x_7178) ;  /* 0xffffffc400c87947 */ /* 0x000fec000383ffff */
.L_x_7044:
[----:B0-----:R0:W2:Y:S02]  /*2ad40*/  SYNCS.PHASECHK.TRANS64.TRYWAIT P0, [R0+URZ+0x34820], R3 ;  /* 0x03482003000075a7 */ /* 0x0010a4000800017f */
[----:B--2---:R-:W-:Y:S05]  /*2ad50*/  @!P0 NANOSLEEP.SYNCS 0x989680 ;  /* 0x009896800000895d */ /* 0x004fea0003900000 */
[----:B------:R-:W2:Y:S02]  /*2ad60*/  @!P0 SYNCS.PHASECHK.TRANS64 P0, [R0+URZ+0x34820], R3 ;  /* 0x03482003000085a7 */ /* 0x000ea4000800007f */
[----:B--2---:R-:W-:Y:S05]  /*2ad70*/  @!P0 BRA `(.L_x_7044) ;  /* 0xfffffffc00f08947 */ /* 0x004fea000383ffff */
[----:B------:R-:W-:Y:S05]  /*2ad80*/  BRA `(.L_x_7179) ;  /* 0xffffffcc005c7947 */ /* 0x000fea000383ffff */
.L_x_7045:
[----:B------:R-:W2:Y:S01]  /*2ad90*/  S2R R2, SR_TID.X ;  /* 0x0000000000027919 */ /* 0x000ea20000002100 */
[----:B------:R-:W-:Y:S01]  /*2ada0*/  BSSY B0, `(.L_x_7180) ;  /* 0x000000a000007945 */ /* 0x000fe20003800000 */
[----:B------:R-:W-:Y:S01]  /*2adb0*/  MOV R12, RZ ;  /* 0x000000ff000c7202 */ /* 0x000fe20000000f00 */
[----:B-1----:R-:W-:Y:S02]  /*2adc0*/  IMAD.MOV.U32 R11, RZ, RZ, 0x1f ;  /* 0x0000001fff0b7424 */ /* 0x002fe400078e00ff */
[----:B------:R-:W-:Y:S01]  /*2add0*/  IMAD.MOV.U32 R15, RZ, RZ, -0x1 ;  /* 0xffffffffff0f7424 */ /* 0x000fe200078e00ff */
[----:B--2---:R-:W-:-:S04]  /*2ade0*/  SHF.R.U32.HI R2, RZ, 0x5, R2 ;  /* 0x00000005ff027819 */ /* 0x004fc80000011602 */
[----:B------:R-:W-:-:S05]  /*2adf0*/  LOP3.LUT R2, R2, 0x3, RZ, 0xc0, !PT ;  /* 0x0000000302027812 */ /* 0x000fca00078ec0ff */
[----:B------:R-:W-:-:S07]  /*2ae00*/  IMAD.MOV.U32 R13, RZ, RZ, R2 ;  /* 0x000000ffff0d7224 */ /* 0x000fce00078e0002 */
[----:B0-----:R-:W-:Y:S05]  /*2ae10*/  WARPSYNC.COLLECTIVE R15, `(.L_x_7181) ;  /* 0x000000000f087348 */ /* 0x001fea0003c00000 */
[----:B------:R1:W2:Y:S02]  /*2ae20*/  SHFL.IDX P6, R14, R13, R12, R11 ;  /* 0x0000000c0d0e7389 */ /* 0x0002a400000c000b */
[----:B012---:R-:W-:Y:S01]  /*2ae30*/  ENDCOLLECTIVE ;  /* 0x000000000000791b */ /* 0x007fe20003800000 */
.L_x_7181:
[----:B------:R-:W-:Y:S05]  /*2ae40*/  BSYNC B0 ;  /* 0x0000000000007941 */ /* 0x000fea0003800000 */
.L_x_7180:
[----:B------:R-:W-:Y:S05]  /*2ae50*/  BRA `(.L_x_7182) ;  /* 0xffffffcc00447947 */ /* 0x000fea000383ffff */
.L_x_7046:
[----:B------:R-:W-:Y:S01]  /*2ae60*/  BSSY B0, `(.L_x_7183) ;  /* 0x0000006000007945 */ /* 0x000fe20003800000 */
[----:B------:R-:W-:-:S07]  /*2ae70*/  IMAD.MOV.U32 R15, RZ, RZ, -0x1 ;  /* 0xffffffffff0f7424 */ /* 0x000fce00078e00ff */
[----:B012---:R-:W-:Y:S05]  /*2ae80*/  WARPSYNC.COLLECTIVE R15, `(.L_x_7184) ;  /* 0x000000000f0c7348 */ /* 0x007fea0003c00000 */
[----:B------:R-:W-:Y:S02]  /*2ae90*/  ELECT P6, UR62, PT ;  /* 0x00000000003e782f */ /* 0x000fe400038c0000 */
[----:B------:R-:W-:Y:S01]  /*2aea0*/  MOV R14, UR62 ;  /* 0x0000003e000e7c02 */ /* 0x000fe20008000f00 */
[----:B012---:R-:W-:Y:S10]  /*2aeb0*/  ENDCOLLECTIVE ;  /* 0x000000000000791b */ /* 0x007ff40003800000 */
.L_x_7184:
[----:B------:R-:W-:Y:S05]  /*2aec0*/  BSYNC B0 ;  /* 0x0000000000007941 */ /* 0x000fea0003800000 */
.L_x_7183:
[----:B------:R-:W-:Y:S05]  /*2aed0*/  BRA `(.L_x_7185) ;  /* 0xffffffcc00387947 */ /* 0x000fea000383ffff */
.L_x_7048:
[----:B0-----:R0:W2:Y:S02]  /*2aee0*/  SYNCS.PHASECHK.TRANS64.TRYWAIT P0, [R6+URZ], R5 ;  /* 0x00000005060075a7 */ /* 0x0010a4000800017f */
[----:B--2---:R-:W-:Y:S05]  /*2aef0*/  @!P0 NANOSLEEP.SYNCS 0x989680 ;  /* 0x009896800000895d */ /* 0x004fea0003900000 */
[----:B------:R-:W2:Y:S02]  /*2af00*/  @!P0 SYNCS.PHASECHK.TRANS64 P0, [R6+URZ], R5 ;  /* 0x00000005060085a7 */ /* 0x000ea4000800007f */
[----:B--2---:R-:W-:Y:S05]  /*2af10*/  @!P0 BRA `(.L_x_7048) ;  /* 0xfffffffc00f08947 */ /* 0x004fea000383ffff */
[----:B------:R-:W-:Y:S05]  /*2af20*/  BRA `(.L_x_7186) ;  /* 0xffffffcc00707947 */ /* 0x000fea000383ffff */
.L_x_7049:
[----:B--2---:R2:W3:Y:S02]  /*2af30*/  SYNCS.PHASECHK.TRANS64.TRYWAIT P0, [R7+URZ], R2 ;  /* 0x00000002070075a7 */ /* 0x0044e4000800017f */
[----:B---3--:R-:W-:Y:S05]  /*2af40*/  @!P0 NANOSLEEP.SYNCS 0x989680 ;  /* 0x009896800000895d */ /* 0x008fea0003900000 */
[----:B------:R-:W3:Y:S02]  /*2af50*/  @!P0 SYNCS.PHASECHK.TRANS64 P0, [R7+URZ], R2 ;  /* 0x00000002070085a7 */ /* 0x000ee4000800007f */
[----:B---3--:R-:W-:Y:S05]  /*2af60*/  @!P0 BRA `(.L_x_7049) ;  /* 0xfffffffc00f08947 */ /* 0x008fea000383ffff */
[----:B------:R-:W-:Y:S05]  /*2af70*/  BRA `(.L_x_7187) ;  /* 0xffffffcc00647947 */ /* 0x000fea000383ffff */
.L_x_7051:
[----:B---3--:R3:W4:Y:S02]  /*2af80*/  SYNCS.PHASECHK.TRANS64.TRYWAIT P0, [R4+URZ], R5 ;  /* 0x00000005040075a7 */ /* 0x008724000800017f */
[----:B----4-:R-:W-:Y:S05]  /*2af90*/  @!P0 NANOSLEEP.SYNCS 0x989680 ;  /* 0x009896800000895d */ /* 0x010fea0003900000 */
[----:B------:R-:W4:Y:S02]  /*2afa0*/  @!P0 SYNCS.PHASECHK.TRANS64 P0, [R4+URZ], R5 ;  /* 0x00000005040085a7 */ /* 0x000f24000800007f */
[----:B----4-:R-:W-:Y:S05]  /*2afb0*/  @!P0 BRA `(.L_x_7051) ;  /* 0xfffffffc00f08947 */ /* 0x010fea000383ffff */
[----:B------:R-:W-:Y:S05]  /*2afc0*/  BRA `(.L_x_7188) ;  /* 0xffffffcc00687947 */ /* 0x000fea000383ffff */
.L_x_7189:
        /* <DEDUP_REMOVED lines=11> */
.L_x_14859:


//--------------------- .text._ZN7cutlass13device_kernelIN5flash11enable_sm90INS1_16FlashAttnFwdSm90INS1_25CollectiveMainloopFwdSm90ILi2EN4cute5tupleIJNS5_1CILi1EEES8_S8_EEENS6_IJNS7_ILi128EEESA_SA_EEELi128ENS_6half_tEfNS_4arch4Sm90ELb0ELb1ELb0ELb0ELb0ELb0ELb0ELb1ELb1ELb1ELb1ELb0EEENS1_21CollectiveEpilogueFwdISB_S9_SC_SE_Li256ELb0ELb1ELb1ELb0EEENS1_19SingleTileSchedulerILb0ELb1ELb1ELi128EEEEEEEEEvNT_6ParamsE --------------------------
	.section	.text._ZN7cutlass13device_kernelIN5flash11enable_sm90INS1_16FlashAttnFwdSm90INS1_25CollectiveMainloopFwdSm90ILi2EN4cute5tupleIJNS5_1CILi1EEES8_S8_EEENS6_IJNS7_ILi128EEESA_SA_EEELi128ENS_6half_tEfNS_4arch4Sm90ELb0ELb1ELb0ELb0ELb0ELb0ELb0ELb1ELb1ELb1ELb1ELb0EEENS1_21CollectiveEpilogueFwdISB_S9_SC_SE_Li256ELb0ELb1ELb1ELb0EEENS1_19SingleTileSchedulerILb0ELb1ELb1ELi128EEEEEEEEEvNT_6ParamsE,"ax",@progbits
	.align	128
.text._ZN7cutlass13device_kernelIN5flash11enable_sm90INS1_16FlashAttnFwdSm90INS1_25CollectiveMainloopFwdSm90ILi2EN4cute5tupleIJNS5_1CILi1EEES8_S8_EEENS6_IJNS7_ILi128EEESA_SA_EEELi128ENS_6half_tEfNS_4arch4Sm90ELb0ELb1ELb0ELb0ELb0ELb0ELb0ELb1ELb1ELb1ELb1ELb0EEENS1_21CollectiveEpilogueFwdISB_S9_SC_SE_Li256ELb0ELb1ELb1ELb0EEENS1_19SingleTileSchedulerILb0ELb1ELb1ELi128EEEEEEEEEvNT_6ParamsE:
        .type           _ZN7cutlass13device_kernelIN5flash11enable_sm90INS1_16FlashAttnFwdSm90INS1_25CollectiveMainloopFwdSm90ILi2EN4cute5tupleIJNS5_1CILi1EEES8_S8_EEENS6_IJNS7_ILi128EEESA_SA_EEELi128ENS_6half_tEfNS_4arch4Sm90ELb0ELb1ELb0ELb0ELb0ELb0ELb0ELb1ELb1ELb1ELb1ELb0EEENS1_21CollectiveEpilogueFwdISB_S9_SC_SE_Li256ELb0ELb1ELb1ELb0EEENS1_19SingleTileSchedulerILb0ELb1ELb1ELi128EEEEEEEEEvNT_6ParamsE,@function
        .size           _ZN7cutlass13device_kernelIN5flash11enable_sm90INS1_16FlashAttnFwdSm90INS1_25CollectiveMainloopFwdSm90ILi2EN4cute5tupleIJNS5_1CILi1EEES8_S8_EEENS6_IJNS7_ILi128EEESA_SA_EEELi128ENS_6half_tEfNS_4arch4Sm90ELb0ELb1ELb0ELb0ELb0ELb0ELb0ELb1ELb1ELb1ELb1ELb0EEENS1_21CollectiveEpilogueFwdISB_S9_SC_SE_Li256ELb0ELb1ELb1ELb0EEENS1_19SingleTileSchedulerILb0ELb1ELb1ELi128EEEEEEEEEvNT_6ParamsE,(.L_x_14860 - _ZN7cutlass13device_kernelIN5flash11enable_sm90INS1_16FlashAttnFwdSm90INS1_25CollectiveMainloopFwdSm90ILi2EN4cute5tupleIJNS5_1CILi1EEES8_S8_EEENS6_IJNS7_ILi128EEESA_SA_EEELi128ENS_6half_tEfNS_4arch4Sm90ELb0ELb1ELb0ELb0ELb0ELb0ELb0ELb1ELb1ELb1ELb1ELb0EEENS1_21CollectiveEpilogueFwdISB_S9_SC_SE_Li256ELb0ELb1ELb1ELb0EEENS1_19SingleTileSchedulerILb0ELb1ELb1ELi128EEEEEEEEEvNT_6ParamsE)
        .other          _ZN7cutlass13device_kernelIN5flash11enable_sm90INS1_16FlashAttnFwdSm90INS1_25CollectiveMainloopFwdSm90ILi2EN4cute5tupleIJNS5_1CILi1EEES8_S8_EEENS6_IJNS7_ILi128EEESA_SA_EEELi128ENS_6half_tEfNS_4arch4Sm90ELb0ELb1ELb0ELb0ELb0ELb0ELb0ELb1ELb1ELb1ELb1ELb0EEENS1_21CollectiveEpilogueFwdISB_S9_SC_SE_Li256ELb0ELb1ELb1ELb0EEENS1_19SingleTileSchedulerILb0ELb1ELb1ELi128EEEEEEEEEvNT_6ParamsE,@"STO_CUDA_ENTRY STV_DEFAULT"
_ZN7cutlass13device_kernelIN5flash11enable_sm90INS1_16FlashAttnFwdSm90INS1_25CollectiveMainloopFwdSm90ILi2EN4cute5tupleIJNS5_1CILi1EEES8_S8_EEENS6_IJNS7_ILi128EEESA_SA_EEELi128ENS_6half_tEfNS_4arch4Sm90ELb0ELb1ELb0ELb0ELb0ELb0ELb0ELb1ELb1ELb1ELb1ELb0EEENS1_21CollectiveEpilogueFwdISB_S9_SC_SE_Li256ELb0ELb1ELb1ELb0EEENS1_19SingleTileSchedulerILb0ELb1ELb1ELi128EEEEEEEEEvNT_6ParamsE:
        /* <DEDUP_REMOVED lines=17> */
.L_x_7191:
[----:B------:R-:W-:Y:S05]  /*0110*/  BSYNC B0 ;  /* 0x0000000000007941 */ /* 0x000fea0003800000 */
.L_x_7190:
[----:B------:R-:W-:Y:S01]  /*0120*/  VOTEU.ANY UP0, P0 ;  /* 0x00000000003f7886 */ /* 0x000fe20000000100 */
[----:B------:R-:W0:Y:S01]  /*0130*/  SHFL.IDX PT, R2, R0, RZ, 0x1f ;  /* 0x00001fff00027589 */ /* 0x000e2200000e0000 */
[----:B------:R-:W-:Y:S01]  /*0140*/  UMOV UR4, 0x80 ;  /* 0x0000008000047882 */ /* 0x000fe20000000000 */
[----:B------:R-:W-:Y:S01]  /*0150*/  UMOV UR7, 0x100 ;  /* 0x0000010000077882 */ /* 0x000fe20000000000 */
[----:B------:R-:W-:Y:S01]  /*0160*/  SHF.R.U32.HI R19, RZ, 0x7, R3 ;  /* 0x00000007ff137819 */ /* 0x000fe20000011603 */
[----:B------:R-:W1:Y:S01]  /*0170*/  @UP0 S2UR UR8, SR_CgaCtaId ;  /* 0x00000000000809c3 */ /* 0x000e620000008800 */
[----:B------:R-:W-:Y:S01]  /*0180*/  @UP0 UMOV UR6, 0x400 ;  /* 0x0000040000060882 */ /* 0x000fe20000000000 */
[----:B------:R-:W-:-:S04]  /*0190*/  @UP0 UIADD3 UR4, -UR4, 0x100000, URZ ;  /* 0x0010000004040890 */ /* 0x000fc8000fffe13f */
[----:B------:R-:W-:Y:S02]  /*01a0*/  @UP0 USHF.L.U32 UR5, UR4, 0xb, URZ ;  /* 0x0000000b04050899 */ /* 0x000fe4000800063f */
[----:B------:R-:W-:Y:S01]  /*01b0*/  @UP0 USHF.L.U32 UR4, UR4, 0x1, URZ ;  /* 0x0000000104040899 */ /* 0x000fe2000800063f */
[----:B------:R-:W-:Y:S01]  /*01c0*/  VOTEU.ANY UP1, P0 ;  /* 0x00000000003f7886 */ /* 0x000fe20000020100 */
[----:B0-----:R-:W-:Y:S02]  /*01d0*/  ISETP.NE.AND P1, PT, R2, RZ, PT ;  /* 0x000000ff0200720c */ /* 0x001fe40003f25270 */
[----:B------:R0:W2:Y:S01]  /*01e0*/  SHFL.IDX PT, R2, R19, RZ, 0x1f ;  /* 0x00001fff13027589 */ /* 0x0000a200000e0000 */
[----:B-1----:R-:W-:Y:S02]  /*01f0*/  @UP0 ULEA UR8, UR8, UR6, 0x18 ;  /* 0x0000000608080291 */ /* 0x002fe4000f8ec03f */
[----:B------:R-:W-:-:S04]  /*0200*/  @UP0 UIADD3 UR6, -UR7, 0x100000, URZ ;  /* 0x0010000007060890 */ /* 0x000fc8000fffe13f */
[----:B------:R-:W-:Y:S02]  /*0210*/  @UP0 USHF.L.U32 UR7, UR6, 0xb, URZ ;  /* 0x0000000b06070899 */ /* 0x000fe4000800063f */
[----:B------:R-:W-:Y:S01]  /*0220*/  @UP0 USHF.L.U32 UR6, UR6, 0x1, URZ ;  /* 0x0000000106060899 */ /* 0x000fe2000800063f */
[----:B------:R-:W-:Y:S01]  /*0230*/  VOTEU.ANY UP0, P0 ;  /* 0x00000000003f7886 */ /* 0x000fe20000000100 */
[----:B------:R-:W1:Y:S04]  /*0240*/  FENCE.VIEW.ASYNC.S ;  /* 0x00000000000073c6 */ /* 0x000e680000000000 */
[----:B-1----:R0:W1:Y:S06]  /*0250*/  @UP0 SYNCS.EXCH.64 URZ, [UR8+0x28800], UR4 ;  /* 0x02880004083f05b2 */ /* 0x00206c0008000100 */
[----:B------:R0:W3:Y:S02]  /*0260*/  @UP1 SYNCS.EXCH.64 URZ, [UR8+0x28820], UR6 ;  /* 0x02882006083f15b2 */ /* 0x0000e40008000100 */
[----:B0-----:R-:W-:Y:S05]  /*0270*/  @P1 BRA `(.L_x_7192) ;  /* 0x0000000000481947 */ /* 0x001fea0003800000 */
[----:B------:R-:W0:Y:S01]  /*0280*/  S2UR UR5, SR_CgaCtaId ;  /* 0x00000000000579c3 */ /* 0x000e220000008800 */
        /* <DEDUP_REMOVED lines=15> */
[----:B------:R0:W0:Y:S01]  /*0380*/  SYNCS.EXCH.64 URZ, [UR8+0x28848], UR6 ;  /* 0x02884806083f75b2 */ /* 0x0000220008000100 */
[----:B------:R-:W-:Y:S01]  /*0390*/  NOP ;  /* 0x0000000000007918 */ /* 0x000fe20000000000 */
.L_x_7192:
[----:B------:R-:W5:Y:S01]  /*03a0*/  SHFL.IDX PT, R3, R0, RZ, 0x1f ;  /* 0x00001fff00037589 */ /* 0x000f6200000e0000 */
[----:B------:R-:W-:Y:S01]  /*03b0*/  NOP ;  /* 0x0000000000007918 */ /* 0x000fe20000000000 */
[----:B-----5:R-:W-:-:S13]  /*03c0*/  ISETP.NE.AND P0, PT, R3, RZ, PT ;  /* 0x000000ff0300720c */ /* 0x020fda0003f05270 */
        /* <DEDUP_REMOVED lines=17> */
[----:B------:R0:W0:Y:S01]  /*04e0*/  SYNCS.EXCH.64 URZ, [UR8+0x28868], UR6 ;  /* 0x02886806083f75b2 */ /* 0x0000220008000100 */
[----:B------:R-:W-:Y:S01]  /*04f0*/  NOP ;  /* 0x0000000000007918 */ /* 0x000fe20000000000 */
.L_x_7193:
[----:B------:R-:W5:Y:S01]  /*0500*/  SHFL.IDX PT, R3, R0, RZ, 0x1f ;  /* 0x00001fff00037589 */ /* 0x000f6200000e0000 */
[----:B------:R-:W-:Y:S01]  /*0510*/  NOP ;  /* 0x0000000000007918 */ /* 0x000fe20000000000 */
[----:B-----5:R-:W-:-:S13]  /*0520*/  ISETP.NE.AND P0, PT, R3, RZ, PT ;  /* 0x000000ff0300720c */ /* 0x020fda0003f05270 */
        /* <DEDUP_REMOVED lines=13> */
[----:B------:R0:W0:Y:S01]  /*0600*/  SYNCS.EXCH.64 URZ, [UR6+0x28888], UR4 ;  /* 0x02888804063f75b2 */ /* 0x0000220008000100 */
[----:B------:R-:W-:Y:S01]  /*0610*/  NOP ;  /* 0x0000000000007918 */ /* 0x000fe20000000000 */
.L_x_7194:
        /* <DEDUP_REMOVED lines=22> */
.L_x_7195:
        /* <DEDUP_REMOVED lines=22> */
.L_x_7196:
[----:B--2---:R-:W-:Y:S01]  /*08e0*/  ISETP.NE.AND P0, PT, R2, RZ, PT ;  /* 0x000000ff0200720c */ /* 0x004fe20003f05270 */
[----:B------:R-:W-:Y:S01]  /*08f0*/  IMAD.MOV.U32 R2, RZ, RZ, 0x1 ;  /* 0x00000001ff027424 */ /* 0x000fe200078e00ff */
[----:B------:R-:W-:Y:S01]  /*0900*/  NOP ;  /* 0x0000000000007918 */ /* 0x000fe20000000000 */
[----:B------:R-:W-:Y:S01]  /*0910*/  ULDC.64 UR44, c[0x0][0x208] ;  /* 0x00008200002c7ab9 */ /* 0x000fe20000000a00 */
[----:B------:R-:W-:Y:S02]  /*0920*/  BSSY B6, `(.L_x_7197) ;  /* 0x0001253000067945 */ /* 0x000fe40003800000 */
[----:B------:R-:W-:-:S05]  /*0930*/  SEL R2, R2, 0x2, !P0 ;  /* 0x0000000202027807 */ /* 0x000fca0004000000 */
[----:B------:R2:W-:Y:S01]  /*0940*/  STL [R1+0x14], R2 ;  /* 0x0000140201007387 */ /* 0x0005e20000100800 */
[----:B01-34-:R-:W-:Y:S06]  /*0950*/  BAR.SYNC.DEFER_BLOCKING 0x0 ;  /* 0x0000000000007b1d */ /* 0x01bfec0000010000 */
[----:B------:R-:W-:Y:S05]  /*0960*/  @!P0 BRA `(.L_x_7198) ;  /* 0x000000e400988947 */ /* 0x000fea0003800000 */
.L_x_7199:
[----:B------:R-:W-:-:S08]  /*0970*/  NOP ;  /* 0x0000000000007918 */ /* 0x000fd00000000000 */
[----:B------:R-:W0:Y:S02]  /*0980*/  USETMAXREG.TRY_ALLOC.CTAPOOL UP0, 0xf0 ;  /* 0x000000f0000079c8 */ /* 0x000e240008000600 */
[----:B0-----:R-:W-:-:S13]  /*0990*/  PLOP3.LUT P0, PT, PT, PT, UP0, 0x80, 0x0 ;  /* 0x000000000000781c */ /* 0x001fda0003f0f008 */
[----:B------:R-:W-:Y:S05]  /*09a0*/  @!P0 BRA `(.L_x_7199) ;  /* 0xfffffffc00f08947 */ /* 0x000fea000383ffff */
[----:B--2---:R-:W0:Y:S01]  /*09b0*/  LDC R2, c[0x0][0xc50] ;  /* 0x00031400ff027b82 */ /* 0x004e220000000800 */
[----:B------:R-:W1:Y:S07]  /*09c0*/  S2R R6, SR_TID.X ;  /* 0x0000000000067919 */ /* 0x000e6e0000002100 */
[----:B------:R-:W2:Y:S08]  /*09d0*/  S2UR UR4, SR_CTAID.Y ;  /* 0x00000000000479c3 */ /* 0x000eb00000002600 */
[----:B------:R-:W3:Y:S08]  /*09e0*/  S2UR UR5, SR_CTAID.Z ;  /* 0x00000000000579c3 */ /* 0x000ef00000002700 */
[----:B------:R-:W-:Y:S06]  /*09f0*/  BAR.ARV 0x8, 0x180 ;  /* 0x0206000000007b1d */ /* 0x000fec0000002000 */
[----:B0-----:R-:W-:Y:S01]  /*0a00*/  ISETP.NE.AND P1, PT, R2, 0x1, PT ;  /* 0x000000010200780c */ /* 0x001fe20003f25270 */
[----:B--2---:R-:W-:Y:S01]  /*0a10*/  IMAD.U32 R18, RZ, RZ, UR4 ;  /* 0x00000004ff127e24 */ /* 0x004fe2000f8e00ff */
[----:B-1----:R-:W-:-:S11]  /*0a20*/  LOP3.LUT R4, R6, 0xffffff80, RZ, 0xc0, !PT ;  /* 0xffffff8006047812 */ /* 0x002fd600078ec0ff */
[----:B------:R-:W0:Y:S01]  /*0a30*/  @P1 LDC R0, c[0x0][0xc54] ;  /* 0x00031500ff001b82 */ /* 0x000e220000000800 */
[----:B------:R-:W-:-:S07]  /*0a40*/  ISETP.NE.AND P0, PT, R4, 0x80, PT ;  /* 0x000000800400780c */ /* 0x000fce0003f05270 */
[----:B------:R-:W1:Y:S08]  /*0a50*/  @P1 LDC R3, c[0x0][0xc58] ;  /* 0x00031600ff031b82 */ /* 0x000e700000000800 */
[----:B------:R-:W-:Y:S06]  /*0a60*/  @!P0 BAR.ARV 0x9, 0x100 ;  /* 0x0244000000008b1d */ /* 0x000fec0000002000 */
[----:B---3--:R-:W-:Y:S01]  /*0a70*/  ISETP.LE.AND P0, PT, RZ, UR5, PT ;  /* 0x00000005ff007c0c */ /* 0x008fe2000bf03270 */
[----:B0-----:R-:W-:-:S05]  /*0a80*/  @P1 IMAD.HI.U32 R0, R0, UR4, RZ ;  /* 0x0000000400001c27 */ /* 0x001fca000f8e00ff */
[----:B-1----:R-:W-:-:S05]  /*0a90*/  @P1 SHF.R.U32.HI R18, RZ, R3, R0 ;  /* 0x00000003ff121219 */ /* 0x002fca0000011600 */
[----:B------:R-:W-:-:S04]  /*0aa0*/  IMAD.MOV R3, RZ, RZ, -R18 ;  /* 0x000000ffff037224 */ /* 0x000fc800078e0a12 */
[----:B------:R-:W-:Y:S01]  /*0ab0*/  IMAD R17, R2, R3, UR4 ;  /* 0x0000000402117e24 */ /* 0x000fe2000f8e0203 */
[----:B------:R-:W-:Y:S06]  /*0ac0*/  @!P0 BRA `(.L_x_7200) ;  /* 0x0000012000e08947 */ /* 0x000fec0003800000 */
[----:B------:R-:W0:Y:S01]  /*0ad0*/  LDC R0, c[0x0][0x448] ;  /* 0x00011200ff007b82 */ /* 0x000e220000000800 */
[----:B------:R-:W1:Y:S01]  /*0ae0*/  S2R R23, SR_CTAID.X ;  /* 0x0000000000177919 */ /* 0x000e620000002500 */
[----:B------:R-:W-:-:S06]  /*0af0*/  VIADD R89, R6, 0xffffff80 ;  /* 0xffffff8006597836 */ /* 0x000fcc0000000000 */
[----:B------:R-:W2:Y:S08]  /*0b00*/  LDC.64 R2, c[0x0][0x418] ;  /* 0x00010600ff027b82 */ /* 0x000eb00000000a00 */
[----:B------:R-:W3:Y:S01]  /*0b10*/  LDC.64 R12, c[0x0][0x9e0] ;  /* 0x00027800ff0c7b82 */ /* 0x000ee20000000a00 */
[----:B0-----:R-:W-:-:S07]  /*0b20*/  ISETP.NE.AND P1, PT, R0, 0x1, PT ;  /* 0x000000010000780c */ /* 0x001fce0003f25270 */
[----:B------:R-:W0:Y:S01]  /*0b30*/  LDC R9, c[0x0][0x288] ;  /* 0x0000a200ff097b82 */ /* 0x000e220000000800 */
[----:B--2---:R-:W-:-:S07]  /*0b40*/  ISETP.NE.U32.AND P0, PT, R2, RZ, PT ;  /* 0x000000ff0200720c */ /* 0x004fce0003f05070 */
[----:B------:R-:W2:Y:S01]  /*0b50*/  LDC R16, c[0x0][0x424] ;  /* 0x00010900ff107b82 */ /* 0x000ea20000000800 */
[----:B-1----:R-:W-:Y:S01]  /*0b60*/  IMAD.SHL.U32 R23, R23, 0x80, RZ ;  /* 0x0000008017177824 */ /* 0x002fe200078e00ff */
[----:B------:R-:W-:-:S03]  /*0b70*/  ISETP.NE.AND.EX P0, PT, R3, RZ, PT, P0 ;  /* 0x000000ff0300720c */ /* 0x000fc60003f05300 */
[----:B------:R-:W-:Y:S01]  /*0b80*/  @P1 VIADD R0, R23, 0x7f ;  /* 0x0000007f17001836 */ /* 0x000fe20000000000 */
[----:B---3--:R-:W-:Y:S02]  /*0b90*/  ISETP.GE.AND P2, PT, R13, 0x1, PT ;  /* 0x000000010d00780c */ /* 0x008fe40003f46270 */
[----:B------:R-:W1:Y:S08]  /*0ba0*/  @P1 LDC R5, c[0x0][0x44c] ;  /* 0x00011300ff051b82 */ /* 0x000e700000000800 */
[----:B------:R-:W3:Y:S01]  /*0bb0*/  @P1 LDC R7, c[0x0][0x450] ;  /* 0x00011400ff071b82 */ /* 0x000ee20000000800 */
[----:B0-----:R-:W-:-:S07]  /*0bc0*/  IADD3 R3, -R9, 0x1, RZ ;  /* 0x0000000109037810 */ /* 0x001fce0007ffe1ff */
[----:B------:R-:W0:Y:S01]  /*0bd0*/  LDC R11, c[0x0][0x2f0] ;  /* 0x0000bc00ff0b7b82 */ /* 0x000e220000000800 */
[----:B--2---:R-:W-:Y:S01]  /*0be0*/  SEL R16, R16, 0x1, P0 ;  /* 0x0000000110107807 */ /* 0x004fe20000000000 */
[----:B-1----:R-:W-:-:S04]  /*0bf0*/  @P1 IMAD.HI.U32 R2, R0, R5, RZ ;  /* 0x0000000500021227 */ /* 0x002fc800078e00ff */
[----:B------:R-:W-:Y:S01]  /*0c00*/  VIADD R0, R23, 0x7f ;  /* 0x0000007f17007836 */ /* 0x000fe20000000000 */
[----:B---3--:R-:W-:Y:S01]  /*0c10*/  @P1 SHF.R.U32.HI R0, RZ, R7, R2 ;  /* 0x00000007ff001219 */ /* 0x008fe20000011602 */
[----:B0-----:R-:W-:-:S04]  /*0c20*/  IMAD R3, R16, R11, R3 ;  /* 0x0000000b10037224 */ /* 0x001fc800078e0203 */
[----:B------:R-:W-:-:S04]  /*0c30*/  IMAD.IADD R3, R3, 0x1, R0 ;  /* 0x0000000103037824 */ /* 0x000fc800078e0200 */
[----:B------:R-:W-:Y:S01]  /*0c40*/  IMAD.IADD R0, R3, 0x1, R12 ;  /* 0x0000000103007824 */ /* 0x000fe200078e020c */
[----:B------:R-:W-:Y:S06]  /*0c50*/  @!P2 BRA `(.L_x_7201) ;  /* 0x000000000040a947 */ /* 0x000fec0003800000 */
[C---:B------:R-:W-:Y:S01]  /*0c60*/  ISETP.GT.AND P0, PT, R3.reuse, RZ, PT ;  /* 0x000000ff0300720c */ /* 0x040fe20003f04270 */
[----:B------:R-:W-:-:S12]  /*0c70*/  VIADD R2, R3, 0xffffffff ;  /* 0xffffffff03027836 */ /* 0x000fd80000000000 */
        /* <DEDUP_REMOVED lines=8> */
.L_x_7202:
[----:B------:R-:W-:-:S13]  /*0d00*/  ISETP.NE.AND P0, PT, R13, 0x1, PT ;  /* 0x000000010d00780c */ /* 0x000fda0003f05270 */
[----:B------:R-:W0:Y:S02]  /*0d10*/  @P0 LDC.64 R4, c[0x0][0x9e8] ;  /* 0x00027a00ff040b82 */ /* 0x000e240000000a00 */
[----:B0-----:R-:W-:-:S05]  /*0d20*/  @P0 IMAD.HI.U32 R4, R2, R4, RZ ;  /* 0x0000000402040227 */ /* 0x001fca00078e00ff */
[----:B------:R-:W-:-:S07]  /*0d30*/  @P0 SHF.R.U32.HI R2, RZ, R5, R4 ;  /* 0x00000005ff020219 */ /* 0x000fce0000011604 */
.L_x_7203:
[----:B------:R-:W-:-:S05]  /*0d40*/  IMAD R3, R2, R13, R13 ;  /* 0x0000000d02037224 */ /* 0x000fca00078e020d */
[----:B------:R-:W-:-:S07]  /*0d50*/  VIMNMX R0, R0, R3, PT ;  /* 0x0000000300007248 */ /* 0x000fce0003fe0100 */
.L_x_7201:
[----:B------:R-:W0:Y:S01]  /*0d60*/  @P1 LDC R4, c[0x0][0x44c] ;  /* 0x00011300ff041b82 */ /* 0x000e220000000800 */
[----:B------:R-:W-:Y:S01]  /*0d70*/  VIADD R2, R0, 0x7f ;  /* 0x0000007f00027836 */ /* 0x000fe20000000000 */
[----:B------:R-:W-:Y:S01]  /*0d80*/  ULDC UR4, c[0x0][0x9dc] ;  /* 0x0002770000047ab9 */ /* 0x000fe20000000800 */
[CC--:B------:R-:W-:Y:S02]  /*0d90*/  IMAD R0, R16.reuse, R11.reuse, 0x7f ;  /* 0x0000007f10007424 */ /* 0x0c0fe400078e020b */
[----:B------:R-:W-:Y:S01]  /*0da0*/  IMAD.MOV.U32 R7, RZ, RZ, R23 ;  /* 0x000000ffff077224 */ /* 0x000fe200078e0017 */
[----:B------:R-:W-:Y:S01]  /*0db0*/  SHF.R.S32.HI R5, RZ, 0x1f, R2 ;  /* 0x0000001fff057819 */ /* 0x000fe20000011402 */
[----:B------:R-:W-:Y:S01]  /*0dc0*/  IMAD R88, R16, R11, -R9 ;  /* 0x0000000b10587224 */ /* 0x000fe200078e0a09 */
[----:B------:R-:W1:Y:S01]  /*0dd0*/  @P1 LDC R15, c[0x0][0x450] ;  /* 0x00011400ff0f1b82 */ /* 0x000e620000000800 */
[----:B------:R-:W-:Y:S02]  /*0de0*/  SHF.R.S32.HI R3, RZ, 0x1f, R0 ;  /* 0x0000001fff037819 */ /* 0x000fe40000011400 */
[----:B------:R-:W-:-:S02]  /*0df0*/  LEA.HI R5, R5, R2, RZ, 0x7 ;  /* 0x0000000205057211 */ /* 0x000fc400078f38ff */
[----:B------:R-:W-:Y:S02]  /*0e00*/  LEA.HI R3, R3, R0, RZ, 0x7 ;  /* 0x0000000003037211 */ /* 0x000fe400078f38ff */
[----:B------:R-:W-:Y:S02]  /*0e10*/  SHF.R.S32.HI R0, RZ, 0x7, R5 ;  /* 0x00000007ff007819 */ /* 0x000fe40000011405 */
[----:B------:R-:W-:-:S04]  /*0e20*/  SHF.R.S32.HI R3, RZ, 0x7, R3 ;  /* 0x00000007ff037819 */ /* 0x000fc80000011403 */
[----:B------:R-:W-:Y:S01]  /*0e30*/  VIMNMX R9, R3, R0, PT ;  /* 0x0000000003097248 */ /* 0x000fe20003fe0100 */
[----:B0-----:R-:W-:-:S05]  /*0e40*/  @P1 IMAD.HI.U32 R4, R23, R4, RZ ;  /* 0x0000000417041227 */ /* 0x001fca00078e00ff */
[----:B-1----:R-:W-:-:S05]  /*0e50*/  @P1 SHF.R.U32.HI R7, RZ, R15, R4 ;  /* 0x0000000fff071219 */ /* 0x002fca0000011604 */
[----:B------:R-:W-:-:S04]  /*0e60*/  IMAD.IADD R2, R88, 0x1, R7 ;  /* 0x0000000158027824 */ /* 0x000fc800078e0207 */
[----:B------:R-:W-:Y:S01]  /*0e70*/  VIADD R0, R2, -UR4 ;  /* 0x8000000402007c36 */ /* 0x000fe20008000000 */
[----:B------:R-:W-:Y:S06]  /*0e80*/  @!P2 BRA `(.L_x_7204) ;  /* 0x00000000003ca947 */ /* 0x000fec0003800000 */
        /* <DEDUP_REMOVED lines=9> */
.L_x_7205:
[----:B------:R-:W-:-:S13]  /*0f20*/  ISETP.NE.AND P0, PT, R13, 0x1, PT ;  /* 0x000000010d00780c */ /* 0x000fda0003f05270 */
[----:B------:R-:W0:Y:S02]  /*0f30*/  @P0 LDC.64 R4, c[0x0][0x9e8] ;  /* 0x00027a00ff040b82 */ /* 0x000e240000000a00 */
[----:B0-----:R-:W-:-:S05]  /*0f40*/  @P0 IMAD.HI.U32 R4, R2, R4, RZ ;  /* 0x0000000402040227 */ /* 0x001fca00078e00ff */
[----:B------:R-:W-:-:S07]  /*0f50*/  @P0 SHF.R.U32.HI R2, RZ, R5, R4 ;  /* 0x00000005ff020219 */ /* 0x000fce0000011604 */
.L_x_7206:
[----:B------:R-:W-:-:S05]  /*0f60*/  IMAD R3, R2, R13, RZ ;  /* 0x0000000d02037224 */ /* 0x000fca00078e02ff */
[----:B------:R-:W-:-:S07]  /*0f70*/  VIMNMX R0, R0, R3, !PT ;  /* 0x0000000300007248 */ /* 0x000fce0007fe0100 */
.L_x_7204:
[----:B------:R-:W-:Y:S01]  /*0f80*/  SHF.R.S32.HI R3, RZ, 0x1f, R0 ;  /* 0x0000001fff037819 */ /* 0x000fe20000011400 */
[----:B------:R-:W-:-:S03]  /*0f90*/  IMAD.MOV.U32 R22, RZ, RZ, RZ ;  /* 0x000000ffff167224 */ /* 0x000fc600078e00ff */
[----:B------:R-:W-:Y:S02]  /*0fa0*/  LEA.HI R3, R3, R0, RZ, 0x7 ;  /* 0x0000000003037211 */ /* 0x000fe400078f38ff */
[----:B------:R-:W-:Y:S02]  /*0fb0*/  SHF.R.U32.HI R0, RZ, 0x10, R17 ;  /* 0x00000010ff007819 */ /* 0x000fe40000011611 */
[----:B------:R-:W-:Y:S02]  /*0fc0*/  SHF.R.S32.HI R3, RZ, 0x7, R3 ;  /* 0x00000007ff037819 */ /* 0x000fe40000011403 */
[----:B------:R-:W-:Y:S02]  /*0fd0*/  ISETP.NE.AND P0, PT, R0, RZ, PT ;  /* 0x000000ff0000720c */ /* 0x000fe40003f05270 */
[----:B------:R-:W-:Y:S02]  /*0fe0*/  VIMNMX R8, RZ, R3, !PT ;  /* 0x00000003ff087248 */ /* 0x000fe40007fe0100 */
[----:B------:R-:W-:-:S02]  /*0ff0*/  LOP3.LUT R17, R17, 0xffff, RZ, 0xc0, !PT ;  /* 0x0000ffff11117812 */ /* 0x000fc400078ec0ff */
[----:B------:R-:W-:-:S07]  /*1000*/  ISETP.GT.AND P1, PT, R9, R8, PT ;  /* 0x000000080900720c */ /* 0x000fce0003f24270 */
[----:B------:R-:W0:Y:S06]  /*1010*/  @!P0 LDC R0, c[0x0][0x9f0] ;  /* 0x00027c00ff008b82 */ /* 0x000e2c0000000800 */
[----:B------:R-:W-:Y:S05]  /*1020*/  @!P1 BRA `(.L_x_7207) ;  /* 0x0000000000709947 */ /* 0x000fea0003800000 */
[-C--:B0-----:R-:W-:Y:S02]  /*1030*/  IABS R6, R0.reuse ;  /* 0x0000000000067213 */ /* 0x081fe40000000000 */
[----:B------:R-:W-:Y:S02]  /*1040*/  IADD3 R2, R0, -0x1, R9 ;  /* 0xffffffff00027810 */ /* 0x000fe40007ffe009 */
[----:B------:R-:W0:Y:S03]  /*1050*/  I2F.RP R4, R6 ;  /* 0x0000000600047306 */ /* 0x000e260000209400 */
[----:B------:R-:W-:Y:S01]  /*1060*/  IMAD.IADD R5, R2, 0x1, -R8 ;  /* 0x0000000102057824 */ /* 0x000fe200078e0a08 */
[----:B------:R-:W-:-:S04]  /*1070*/  IABS R2, R0 ;  /* 0x0000000000027213 */ /* 0x000fc80000000000 */
[----:B------:R-:W-:Y:S02]  /*1080*/  IABS R10, R5 ;  /* 0x00000005000a7213 */ /* 0x000fe40000000000 */
[----:B------:R-:W-:-:S04]  /*1090*/  LOP3.LUT R5, R5, R0, RZ, 0x3c, !PT ;  /* 0x0000000005057212 */ /* 0x000fc800078e3cff */
[----:B------:R-:W-:Y:S01]  /*10a0*/  ISETP.GE.AND P2, PT, R5, RZ, PT ;  /* 0x000000ff0500720c */ /* 0x000fe20003f46270 */
[----:B0-----:R-:W0:Y:S02]  /*10b0*/  MUFU.RCP R4, R4 ;  /* 0x0000000400047308 */ /* 0x001e240000001000 */
[----:B0-----:R-:W-:Y:S02]  /*10c0*/  VIADD R3, R4, 0xffffffe ;  /* 0x0ffffffe04037836 */ /* 0x001fe40000000000 */
[----:B------:R-:W-:Y:S02]  /*10d0*/  IMAD.MOV R4, RZ, RZ, -R2 ;  /* 0x000000ffff047224 */ /* 0x000fe400078e0a02 */
[----:B------:R-:W-:Y:S02]  /*10e0*/  IMAD.MOV.U32 R2, RZ, RZ, RZ ;  /* 0x000000ffff027224 */ /* 0x000fe400078e00ff */
[----:B------:R-:W0:Y:S02]  /*10f0*/  F2I.FTZ.U32.TRUNC.NTZ R3, R3 ;  /* 0x0000000300037305 */ /* 0x000e24000021f000 */
[----:B0-----:R-:W-:-:S04]  /*1100*/  IMAD.MOV R7, RZ, RZ, -R3 ;  /* 0x000000ffff077224 */ /* 0x001fc800078e0a03 */
        /* <DEDUP_REMOVED lines=14> */
.L_x_7207:
[-C--:B------:R-:W-:Y:S01]  /*11f0*/  IMAD R17, R17, R22.reuse, R8 ;  /* 0x0000001611117224 */ /* 0x080fe200078e0208 */
        /* <DEDUP_REMOVED lines=37> */
[----:B------:R-:W-:Y:S01]  /*1450*/  SHF.R.S32.HI R90, RZ, 0x1f, R89 ;  /* 0x0000001fff5a7819 */ /* 0x000fe20000011459 */
[----:B------:R-:W1:Y:S01]  /*1460*/  S2UR UR5, SR_CgaCtaId ;  /* 0x00000000000579c3 */ /* 0x000e620000008800 */
[----:B------:R-:W-:Y:S02]  /*1470*/  UMOV UR36, 0x400 ;  /* 0x0000040000247882 */ /* 0x000fe40000000000 */
[----:B------:R-:W-:-:S04]  /*1480*/  LEA.HI R91, R90, R89, RZ, 0x7 ;  /* 0x000000595a5b7211 */ /* 0x000fc800078f38ff */
[----:B------:R-:W-:-:S05]  /*1490*/  SHF.R.S32.HI R92, RZ, 0x7, R91 ;  /* 0x00000007ff5c7819 */ /* 0x000fca000001145b */
[----:B0-----:R-:W0:Y:S01]  /*14a0*/  SHFL.IDX PT, R0, R92, RZ, 0x1f ;  /* 0x00001fff5c007589 */ /* 0x001e2200000e0000 */
[----:B-1----:R-:W-:-:S04]  /*14b0*/  ULEA UR36, UR5, UR36, 0x18 ;  /* 0x0000002405247291 */ /* 0x002fc8000f8ec03f */
[----:B------:R-:W-:-:S04]  /*14c0*/  UIADD3 UR5, UR36, 0x10400, URZ ;  /* 0x0001040024057890 */ /* 0x000fc8000fffe03f */
[----:B------:R-:W-:Y:S01]  /*14d0*/  ULOP3.LUT UP0, URZ, UR5, 0x3ff, URZ, 0xc0, !UPT ;  /* 0x000003ff053f7892 */ /* 0x000fe2000f80c03f */
[----:B0-----:R-:W-:-:S05]  /*14e0*/  R2UR UR37, R0 ;  /* 0x00000000002572ca */ /* 0x001fca00000e0000 */
        /* <DEDUP_REMOVED lines=24> */
.L_x_7209:
[----:B------:R-:W2:Y:S01]  /*1670*/  LDL.LU R20, [R1+0x14] ;  /* 0x0000140001147983 */ /* 0x000ea20000300800 */
[----:B------:R-:W-:-:S04]  /*1680*/  SHF.L.U32 R2, RZ, 0x1f, RZ ;  /* 0x0000001fff027819 */ /* 0x000fc800000006ff */
[----:B------:R-:W0:Y:S01]  /*1690*/  SYNCS.PHASECHK.TRANS64.TRYWAIT P1, [UR36+0x28800], R2 ;  /* 0x02880002ff0075a7 */ /* 0x000e220008020164 */
[----:B--2---:R-:W-:-:S04]  /*16a0*/  LOP3.LUT R0, R20, 0x1, RZ, 0xfc, !PT ;  /* 0x0000000114007812 */ /* 0x004fc800078efcff */
[----:B------:R-:W-:Y:S01]  /*16b0*/  ISETP.NE.AND P0, PT, R0, 0x3, PT ;  /* 0x000000030000780c */ /* 0x000fe20003f05270 */
[----:B0-----:R-:W-:-:S12]  /*16c0*/  @!P1 BRA `(.L_x_7210) ;  /* 0x0000011400e89947 */ /* 0x001fd80003800000 */
.L_x_7370:
[----:B------:R-:W-:Y:S05]  /*16d0*/  @!P0 BRA `(.L_x_7211) ;  /* 0x0000000000048947 */ /* 0x000fea0003800000 */
[----:B------:R-:W-:Y:S01]  /*16e0*/  BPT.TRAP 0x1 ;  /* 0x000000040000795c */ /* 0x000fe20000300000 */
.L_x_7211:
[----:B------:R1:W2:Y:S01]  /*16f0*/  SYNCS.PHASECHK.TRANS64.TRYWAIT P2, [UR36+0x28830], R2 ;  /* 0x02883002ff0075a7 */ /* 0x0002a20008040164 */
[----:B------:R-:W-:Y:S05]  /*1700*/  @!P0 BRA `(.L_x_7212) ;  /* 0x0000000000048947 */ /* 0x000fea0003800000 */
[----:B------:R-:W-:Y:S01]  /*1710*/  BPT.TRAP 0x1 ;  /* 0x000000040000795c */ /* 0x000fe20000300000 */
.L_x_7212:
        /* <DEDUP_REMOVED lines=8> */
.L_x_7213:
[----:B------:R-:W-:Y:S05]  /*17a0*/  WARPSYNC.ALL ;  /* 0x0000000000007948 */ /* 0x000fea0003800000 */
[----:B------:R-:W-:Y:S01]  /*17b0*/  IMAD.MOV.U32 R7, RZ, RZ, 0x40000040 ;  /* 0x40000040ff077424 */ /* 0x000fe200078e00ff */
[----:B------:R-:W-:Y:S01]  /*17c0*/  UIADD3 UR4, UR36, 0x18400, URZ ;  /* 0x0001840024047890 */ /* 0x000fe2000fffe03f */
[C---:B------:R-:W-:Y:S01]  /*17d0*/  R2UR UR8, R6.reuse ;  /* 0x00000000060872ca */ /* 0x040fe200000e0000 */
[----:B------:R-:W-:Y:S02]  /*17e0*/  WARPGROUP.ARRIVE ;  /* 0x00000000000079c5 */ /* 0x000fe40000000000 */
[----:B------:R-:W-:Y:S01]  /*17f0*/  R2UR UR9, R7 ;  /* 0x00000000070972ca */ /* 0x000fe200000e0000 */
[----:B------:R-:W-:Y:S01]  /*1800*/  USHF.R.U32.HI UR4, URZ, 0x4, UR4 ;  /* 0x000000043f047899 */ /* 0x000fe20008011604 */
[----:B------:R-:W-:Y:S01]  /*1810*/  R2UR UR32, R6 ;  /* 0x00000000062072ca */ /* 0x000fe200000e0000 */
[----:B------:R-:W-:Y:S01]  /*1820*/  UMOV UR11, 0x40000040 ;  /* 0x40000040000b7882 */ /* 0x000fe20000000000 */
[----:B------:R-:W-:Y:S01]  /*1830*/  UMOV UR13, 0x40000040 ;  /* 0x40000040000d7882 */ /* 0x000fe20000000000 */
[----:B------:R-:W-:Y:S01]  /*1840*/  ULOP3.LUT UR4, UR4, 0x3fff, URZ, 0xc0, !UPT ;  /* 0x00003fff04047892 */ /* 0x000fe2000f8ec03f */
[----:B01----:R-:W0:Y:S01]  /*1850*/  LDC R2, c[0x0][0x448] ;  /* 0x00011200ff027b82 */ /* 0x003e220000000800 */
[----:B------:R-:W-:Y:S01]  /*1860*/  UMOV UR15, 0x40000040 ;  /* 0x40000040000f7882 */ /* 0x000fe20000000000 */
[----:B------:R-:W-:Y:S01]  /*1870*/  UMOV UR17, 0x40000040 ;  /* 0x4000004000117882 */ /* 0x000fe20000000000 */
[----:B------:R-:W-:Y:S01]  /*1880*/  ULOP3.LUT UR6, UR4, 0x10000, URZ, 0xfc, !UPT ;  /* 0x0001000004067892 */ /* 0x000fe2000f8efc3f */
[----:B------:R-:W-:Y:S01]  /*1890*/  LOP3.LUT R0, R91, 0xffffff80, RZ, 0xc0, !PT ;  /* 0xffffff805b007812 */ /* 0x000fe200078ec0ff */
[----:B------:R-:W-:Y:S01]  /*18a0*/  UMOV UR19, 0x40000040 ;  /* 0x4000004000137882 */ /* 0x000fe20000000000 */
[----:B------:R-:W-:Y:S01]  /*18b0*/  UMOV UR21, 0x40000040 ;  /* 0x4000004000157882 */ /* 0x000fe20000000000 */
[----:B------:R-:W-:Y:S01]  /*18c0*/  UIADD3 UR14, UR6, 0x4, URZ ;  /* 0x00000004060e7890 */ /* 0x000fe2000fffe03f */
[----:B------:R-:W-:Y:S01]  /*18d0*/  LEA.HI R90, R90, R89, RZ, 0x2 ;  /* 0x000000595a5a7211 */ /* 0x000fe200078f10ff */
[----:B------:R-:W-:Y:S01]  /*18e0*/  UIADD3 UR12, UR32, 0x4, URZ ;  /* 0x00000004200c7890 */ /* 0x000fe2000fffe03f */
[C---:B------:R-:W-:Y:S01]  /*18f0*/  IMAD.IADD R5, R89.reuse, 0x1, -R0 ;  /* 0x0000000159057824 */ /* 0x040fe200078e0a00 */
[----:B------:R-:W-:Y:S01]  /*1900*/  UMOV UR10, UR6 ;  /* 0x00000006000a7c82 */ /* 0x000fe20008000000 */
[----:B------:R-:W-:Y:S01]  /*1910*/  UIADD3 UR16, UR32, 0x6, URZ ;  /* 0x0000000620107890 */ /* 0x000fe2000fffe03f */
[----:B------:R-:W-:Y:S01]  /*1920*/  HGMMA.64x128x16.F32 R24, gdesc[UR8], RZ, !UPT, gsb0 ;  /* 0x01e00000081879f0 */ /* 0x000fe2000c0008ff */
[----:B------:R-:W-:Y:S01]  /*1930*/  UIADD3 UR8, UR32, 0x2, URZ ;  /* 0x0000000220087890 */ /* 0x000fe2000fffe03f */
[----:B------:R-:W-:Y:S01]  /*1940*/  SHF.R.S32.HI R0, RZ, 0x1f, R5 ;  /* 0x0000001fff007819 */ /* 0x000fe20000011405 */
[----:B------:R-:W-:Y:S01]  /*1950*/  UIADD3 UR10, UR6, 0x2, URZ ;  /* 0x00000002060a7890 */ /* 0x000fe2000fffe03f */
[----:B------:R-:W-:Y:S01]  /*1960*/  LEA.HI R4, R92, R92, RZ, 0x1 ;  /* 0x0000005c5c047211 */ /* 0x000fe200078f08ff */
[----:B------:R-:W-:Y:S01]  /*1970*/  UMOV UR9, 0x40000040 ;  /* 0x4000004000097882 */ /* 0x000fe20000000000 */
[----:B------:R-:W-:Y:S01]  /*1980*/  UMOV UR11, 0x40000040 ;  /* 0x40000040000b7882 */ /* 0x000fe20000000000 */
[----:B------:R-:W-:Y:S01]  /*1990*/  UIADD3 UR18, UR6, 0x6, URZ ;  /* 0x0000000606127890 */ /* 0x000fe2000fffe03f */
[----:B------:R-:W-:Y:S01]  /*19a0*/  LOP3.LUT R90, R90, 0xfffffffc, RZ, 0xc0, !PT ;  /* 0xfffffffc5a5a7812 */ /* 0x000fe200078ec0ff */
[----:B------:R-:W-:Y:S01]  /*19b0*/  UIADD3 UR20, UR32, 0x400, URZ ;  /* 0x0000040020147890 */ /* 0x000fe2000fffe03f */
[-C--:B------:R-:W-:Y:S01]  /*19c0*/  LEA.HI R3, R0, R5.reuse, RZ, 0x5 ;  /* 0x0000000500037211 */ /* 0x080fe200078f28ff */
[----:B------:R-:W-:Y:S01]  /*19d0*/  UIADD3 UR22, UR6, 0x400, URZ ;  /* 0x0000040006167890 */ /* 0x000fe2000fffe03f */
[----:B0-----:R-:W-:Y:S01]  /*19e0*/  ISETP.NE.AND P2, PT, R2, 0x1, PT ;  /* 0x000000010200780c */ /* 0x001fe20003f45270 */
[----:B------:R-:W-:Y:S01]  /*19f0*/  UMOV UR23, 0x40000040 ;  /* 0x4000004000177882 */ /* 0x000fe20000000000 */
[----:B------:R-:W-:Y:S01]  /*1a00*/  UIADD3 UR24, UR32, 0x402, URZ ;  /* 0x0000040220187890 */ /* 0x000fe2000fffe03f */
[----:B------:R-:W-:Y:S01]  /*1a10*/  LEA.HI R2, R0, R5, RZ, 0x2 ;  /* 0x0000000500027211 */ /* 0x000fe200078f10ff */
[----:B------:R-:W-:Y:S01]  /*1a20*/  UIADD3 UR26, UR6, 0x402, URZ ;  /* 0x00000402061a7890 */ /* 0x000fe2000fffe03f */
[----:B------:R-:W-:Y:S01]  /*1a30*/  LOP3.LUT R11, R4, 0x3fffffe, RZ, 0xc0, !PT ;  /* 0x03fffffe040b7812 */ /* 0x000fe200078ec0ff */
[----:B------:R-:W-:Y:S01]  /*1a40*/  UMOV UR25, 0x40000040 ;  /* 0x4000004000197882 */ /* 0x000fe20000000000 */
[----:B------:R-:W-:Y:S01]  /*1a50*/  UMOV UR27, 0x40000040 ;  /* 0x40000040001b7882 */ /* 0x000fe20000000000 */
[----:B------:R-:W-:Y:S01]  /*1a60*/  UIADD3 UR28, UR32, 0x404, URZ ;  /* 0x00000404201c7890 */ /* 0x000fe2000fffe03f */
[--C-:B------:R-:W-:Y:S01]  /*1a70*/  SHF.R.S32.HI R0, RZ, 0x2, R2.reuse ;  /* 0x00000002ff007819 */ /* 0x100fe20000011402 */
[----:B------:R-:W-:Y:S01]  /*1a80*/  UIADD3 UR30, UR6, 0x404, URZ ;  /* 0x00000404061e7890 */ /* 0x000fe2000fffe03f */
[----:B------:R-:W-:Y:S01]  /*1a90*/  SHF.R.S32.HI R9, RZ, 0x1f, R2 ;  /* 0x0000001fff097819 */ /* 0x000fe20000011402 */
[----:B------:R-:W-:Y:S01]  /*1aa0*/  UMOV UR29, 0x40000040 ;  /* 0x40000040001d7882 */ /* 0x000fe20000000000 */
[----:B------:R-:W-:Y:S01]  /*1ab0*/  UMOV UR31, 0x40000040 ;  /* 0x40000040001f7882 */ /* 0x000fe20000000000 */
[----:B------:R-:W-:Y:S01]  /*1ac0*/  UIADD3 UR32, UR32, 0x406, URZ ;  /* 0x0000040620207890 */ /* 0x000fe2000fffe03f */
[----:B------:R-:W0:Y:S01]  /*1ad0*/  @P2 LDC R13, c[0x0][0x44c] ;  /* 0x00011300ff0d2b82 */ /* 0x000e220000000800 */
[----:B------:R-:W-:Y:S01]  /*1ae0*/  UIADD3 UR34, UR6, 0x406, URZ ;  /* 0x0000040606227890 */ /* 0x000fe2000fffe03f */
[----:B------:R-:W-:Y:S01]  /*1af0*/  SHF.R.S32.HI R4, RZ, 0x5, R3 ;  /* 0x00000005ff047819 */ /* 0x000fe20000011403 */
[----:B------:R-:W-:Y:S01]  /*1b00*/  UMOV UR33, 0x40000040 ;  /* 0x4000004000217882 */ /* 0x000fe20000000000 */
[----:B------:R-:W-:Y:S01]  /*1b10*/  UMOV UR35, 0x40000040 ;  /* 0x4000004000237882 */ /* 0x000fe20000000000 */
[----:B------:R-:W-:Y:S01]  /*1b20*/  IMAD.IADD R90, R89, 0x1, -R90 ;  /* 0x00000001595a7824 */ /* 0x000fe200078e0a5a */
[----:B------:R-:W-:Y:S01]  /*1b30*/  LEA.HI R9, R9, R0, RZ, 0x3 ;  /* 0x0000000009097211 */ /* 0x000fe200078f18ff */
[----:B------:R-:W-:Y:S01]  /*1b40*/  IMAD R4, R4, 0x10, R23 ;  /* 0x0000001004047824 */ /* 0x000fe200078e0217 */
[----:B------:R-:W1:Y:S01]  /*1b50*/  @P2 LDC R15, c[0x0][0x450] ;  /* 0x00011400ff0f2b82 */ /* 0x000e620000000800 */
[----:B------:R-:W-:Y:S01]  /*1b60*/  IMAD.IADD R11, R92, 0x1, -R11 ;  /* 0x000000015c0b7824 */ /* 0x000fe200078e0a0b */
[----:B------:R-:W-:Y:S01]  /*1b70*/  LEA.HI R3, R90, R90, RZ, 0x1 ;  /* 0x0000005a5a037211 */ /* 0x000fe200078f08ff */
[----:B------:R-:W-:Y:S01]  /*1b80*/  ULDC UR38, c[0x0][0x2f0] ;  /* 0x0000bc0000267ab9 */ /* 0x000fe20000000800 */
[----:B------:R-:W-:Y:S01]  /*1b90*/  LOP3.LUT R9, R9, 0xfffffff8, RZ, 0xc0, !PT ;  /* 0xfffffff809097812 */ /* 0x000fe200078ec0ff */
[----:B------:R-:W-:Y:S01]  /*1ba0*/  ULDC UR4, c[0x0][0x288] ;  /* 0x0000a20000047ab9 */ /* 0x000fe20000000800 */
[----:B------:R-:W-:Y:S01]  /*1bb0*/  LOP3.LUT R3, R3, 0x1ffffffe, RZ, 0xc0, !PT ;  /* 0x1ffffffe03037812 */ /* 0x000fe200078ec0ff */
[----:B------:R-:W-:Y:S01]  /*1bc0*/  ULDC UR7, c[0x0][0x9dc] ;  /* 0x0002770000077ab9 */ /* 0x000fe20000000800 */
[----:B------:R-:W-:Y:S01]  /*1bd0*/  IADD3 R4, R4, R0, -R9 ;  /* 0x0000000004047210 */ /* 0x000fe20007ffe809 */
[----:B------:R-:W-:Y:S01]  /*1be0*/  IMAD.MOV.U32 R9, RZ, RZ, -0x80 ;  /* 0xffffff80ff097424 */ /* 0x000fe200078e00ff */
[----:B------:R-:W-:Y:S01]  /*1bf0*/  LOP3.LUT R2, R2, 0x7ffffffc, RZ, 0xc0, !PT ;  /* 0x7ffffffc02027812 */ /* 0x000fe200078ec0ff */
[----:B------:R-:W-:Y:S01]  /*1c00*/  IMAD.IADD R3, R90, 0x1, -R3 ;  /* 0x000000015a037824 */ /* 0x000fe200078e0a03 */
[----:B------:R-:W-:Y:S01]  /*1c10*/  ULOP3.LUT UR7, URZ, UR7, URZ, 0x33, !UPT ;  /* 0x000000073f077292 */ /* 0x000fe2000f8e333f */
[----:B------:R-:W-:Y:S01]  /*1c20*/  IMAD R4, R11, 0x40, R4 ;  /* 0x000000400b047824 */ /* 0x000fe200078e0204 */
[C---:B------:R-:W-:Y:S01]  /*1c30*/  LEA R21, R22.reuse, 0xffffff80, 0x7 ;  /* 0xffffff8016157811 */ /* 0x040fe200078e38ff */
[----:B------:R-:W-:-:S02]  /*1c40*/  IMAD R89, R22, R9, 0x80 ;  /* 0x0000008016597424 */ /* 0x000fc400078e0209 */
[----:B------:R-:W-:Y:S02]  /*1c50*/  IMAD R8, R3, 0x8, R4 ;  /* 0x0000000803087824 */ /* 0x000fe400078e0204 */
[----:B------:R-:W-:Y:S02]  /*1c60*/  IMAD.U32 R4, RZ, RZ, UR36 ;  /* 0x00000024ff047e24 */ /* 0x000fe4000f8e00ff */
[----:B0-----:R-:W-:-:S04]  /*1c70*/  @P2 IMAD.HI.U32 R0, R8, R13, RZ ;  /* 0x0000000d08002227 */ /* 0x001fc800078e00ff */
[----:B------:R-:W-:Y:S01]  /*1c80*/  IMAD.MOV.U32 R3, RZ, RZ, R8 ;  /* 0x000000ffff037224 */ /* 0x000fe200078e0008 */
[----:B-1----:R-:W-:Y:S01]  /*1c90*/  @P2 SHF.R.U32.HI R3, RZ, R15, R0 ;  /* 0x0000000fff032219 */ /* 0x002fe20000011600 */
[----:B------:R-:W-:Y:S01]  /*1ca0*/  IMAD.IADD R5, R5, 0x1, -R2 ;  /* 0x0000000105057824 */ /* 0x000fe200078e0a02 */
[----:B------:R-:W0:Y:S01]  /*1cb0*/  LDC.64 R14, c[0x0][0x9e0] ;  /* 0x00027800ff0e7b82 */ /* 0x000e220000000a00 */
[----:B------:R-:W-:Y:S02]  /*1cc0*/  VIADD R2, R89, 0x1 ;  /* 0x0000000159027836 */ /* 0x000fe40000000000 */
[----:B------:R-:W1:Y:S01]  /*1cd0*/  SHFL.IDX PT, R13, R3, RZ, 0x1c1f ;  /* 0x001c1fff030d7589 */ /* 0x000e6200000e0000 */
[----:B------:R-:W-:Y:S02]  /*1ce0*/  @!P1 VIADD R0, R4, 0x28840 ;  /* 0x0002884004009836 */ /* 0x000fe40000000000 */
[----:B------:R-:W-:-:S03]  /*1cf0*/  IMAD R9, R5, -0x2, R2 ;  /* 0xfffffffe05097824 */ /* 0x000fc600078e0202 */
[----:B------:R-:W-:Y:S01]  /*1d00*/  @!P1 PRMT R0, RZ, 0x654, R0 ;  /* 0x00000654ff009816 */ /* 0x000fe20000000000 */
[----:B------:R-:W-:Y:S02]  /*1d10*/  IMAD R2, R16, UR38, R9 ;  /* 0x0000002610027c24 */ /* 0x000fe4000f8e0209 */
[----:B------:R-:W-:-:S04]  /*1d20*/  IMAD.U32 R9, RZ, RZ, UR4 ;  /* 0x00000004ff097e24 */ /* 0x000fc8000f8e00ff */
[----:B------:R-:W-:-:S04]  /*1d30*/  IMAD.IADD R11, R2, 0x1, -R9 ;  /* 0x00000001020b7824 */ /* 0x000fc800078e0a09 */
[----:B------:R-:W-:Y:S01]  /*1d40*/  VIADD R90, R11, UR7 ;  /* 0x000000070b5a7c36 */ /* 0x000fe20008000000 */
[----:B0-----:R-:W-:Y:S01]  /*1d50*/  ISETP.GE.AND P3, PT, R15, 0x1, PT ;  /* 0x000000010f00780c */ /* 0x001fe20003f66270 */
[----:B------:R-:W-:Y:S02]  /*1d60*/  IMAD.IADD R91, R11, 0x1, R14 ;  /* 0x000000010b5b7824 */ /* 0x000fe400078e020e */
[----:B-1----:R-:W-:Y:S01]  /*1d70*/  IMAD.IADD R11, R90, 0x1, R13 ;  /* 0x000000015a0b7824 */ /* 0x002fe200078e020d */
[----:B------:R-:W-:Y:S02]  /*1d80*/  WARPGROUP.DEPBAR.LE gsb0, 0x0 ;  /* 0x00008000000079c5 */ /* 0x000fe40000010000 */
[----:B------:R-:W-:-:S06]  /*1d90*/  WARPGROUP.ARRIVE ;  /* 0x00000000000079c5 */ /* 0x000fcc0000000000 */
[----:B------:R-:W-:Y:S03]  /*1da0*/  HGMMA.64x128x16.F32 R24, gdesc[UR8], R24, gsb0 ;  /* 0x01e00000081879f0 */ /* 0x000fe60008000818 */
[----:B------:R-:W-:Y:S02]  /*1db0*/  WARPGROUP.DEPBAR.LE gsb0, 0x0 ;  /* 0x00008000000079c5 */ /* 0x000fe40000010000 */
[----:B------:R-:W-:-:S07]  /*1dc0*/  WARPGROUP.ARRIVE ;  /* 0x00000000000079c5 */ /* 0x000fce0000000000 */
        /* <DEDUP_REMOVED lines=17> */
[----:B------:R0:W-:Y:S02]  /*1ee0*/  @!P1 SYNCS.ARRIVE.TRANS64.RED.A1T0 RZ, [R0+URZ], RZ ;  /* 0x000000ff00ff99a7 */ /* 0x0001e4000810043f */
[----:B0-----:R-:W-:-:S04]  /*1ef0*/  IMAD R0, R16, UR38, R89 ;  /* 0x0000002610007c24 */ /* 0x001fc8000f8e0259 */
[----:B------:R-:W-:-:S05]  /*1f00*/  IMAD R116, R5, -0x2, R0 ;  /* 0xfffffffe05747824 */ /* 0x000fca00078e0200 */
[----:B------:R-:W-:Y:S01]  /*1f10*/  VIADDMNMX R0, R13, R91, R116, PT ;  /* 0x0000005b0d007246 */ /* 0x000fe20003800174 */
[----:B------:R-:W-:Y:S06]  /*1f20*/  @!P3 BRA `(.L_x_7215) ;  /* 0x000000000054b947 */ /* 0x000fec0003800000 */
[----:B------:R-:W-:Y:S01]  /*1f30*/  IMAD R2, R16, UR38, R13 ;  /* 0x0000002610027c24 */ /* 0x000fe2000f8e020d */
[----:B------:R-:W-:Y:S03]  /*1f40*/  BSSY B0, `(.L_x_7216) ;  /* 0x000000f000007945 */ /* 0x000fe60003800000 */
[----:B------:R-:W-:-:S05]  /*1f50*/  IMAD.IADD R2, R2, 0x1, -R9 ;  /* 0x0000000102027824 */ /* 0x000fca00078e0a09 */
        /* <DEDUP_REMOVED lines=9> */
.L_x_7217:
[----:B------:R-:W-:-:S13]  /*1ff0*/  ISETP.NE.AND P4, PT, R15, 0x1, PT ;  /* 0x000000010f00780c */ /* 0x000fda0003f85270 */
[----:B------:R-:W0:Y:S02]  /*2000*/  @P4 LDC.64 R12, c[0x0][0x9e8] ;  /* 0x00027a00ff0c4b82 */ /* 0x000e240000000a00 */
[----:B0-----:R-:W-:-:S05]  /*2010*/  @P4 IMAD.HI.U32 R4, R2, R12, RZ ;  /* 0x0000000c02044227 */ /* 0x001fca00078e00ff */
[----:B------:R-:W-:-:S07]  /*2020*/  @P4 SHF.R.U32.HI R2, RZ, R13, R4 ;  /* 0x0000000dff024219 */ /* 0x000fce0000011604 */
.L_x_7218:
[----:B------:R-:W-:Y:S05]  /*2030*/  BSYNC B0 ;  /* 0x0000000000007941 */ /* 0x000fea0003800000 */
.L_x_7216:
[----:B------:R-:W-:-:S04]  /*2040*/  IMAD R2, R2, R15, -R21 ;  /* 0x0000000f02027224 */ /* 0x000fc800078e0a15 */
[----:B------:R-:W-:-:S05]  /*2050*/  IMAD R2, R5, -0x2, R2 ;  /* 0xfffffffe05027824 */ /* 0x000fca00078e0202 */
[----:B------:R-:W-:Y:S02]  /*2060*/  VIMNMX R11, R11, R2, !PT ;  /* 0x000000020b0b7248 */ /* 0x000fe40007fe0100 */
[----:B------:R-:W-:-:S07]  /*2070*/  VIADDMNMX R0, R2, R15, R0, PT ;  /* 0x0000000f02007246 */ /* 0x000fce0003800100 */
.L_x_7215:
[C---:B------:R-:W-:Y:S01]  /*2080*/  ISETP.GE.AND P4, PT, R89.reuse, 0x2, PT ;  /* 0x000000025900780c */ /* 0x040fe20003f86270 */
[----:B------:R-:W0:Y:S01]  /*2090*/  SHFL.IDX PT, R3, R3, 0x1, 0x1c1f ;  /* 0x003c1f0003037f89 */ /* 0x000e2200000e0000 */
[----:B------:R-:W-:Y:S02]  /*20a0*/  ISETP.GE.AND P6, PT, R89, 0x9, PT ;  /* 0x000000095900780c */ /* 0x000fe40003fc6270 */
[----:B------:R-:W-:-:S04]  /*20b0*/  ISETP.GT.AND P5, PT, R11, 0x1, !P4 ;  /* 0x000000010b00780c */ /* 0x000fc800067a4270 */
        /* <DEDUP_REMOVED lines=31> */
[----:B------:R-:W-:Y:S01]  /*22b0*/  FSEL R126, R37, -INF , !P5 ;  /* 0xff800000257e7808 */ /* 0x000fe20006800000 */
[----:B0-----:R-:W-:Y:S01]  /*22c0*/  IMAD.IADD R37, R90, 0x1, R3 ;  /* 0x000000015a257824 */ /* 0x001fe200078e0203 */
        /* <DEDUP_REMOVED lines=108> */
[----:B------:R-:W-:Y:S02]  /*2990*/  VIADDMNMX R116, R3, R91, R116, PT ;  /* 0x0000005b03747246 */ /* 0x000fe40003800174 */
        /* <DEDUP_REMOVED lines=28> */
.L_x_7221:
[----:B------:R-:W-:-:S13]  /*2b60*/  ISETP.NE.AND P6, PT, R15, 0x1, PT ;  /* 0x000000010f00780c */ /* 0x000fda0003fc5270 */
[----:B------:R-:W0:Y:S02]  /*2b70*/  @P6 LDC.64 R28, c[0x0][0x9e8] ;  /* 0x00027a00ff1c6b82 */ /* 0x000e240000000a00 */
[----:B0-----:R-:W-:-:S05]  /*2b80*/  @P6 IMAD.HI.U32 R28, R0, R28, RZ ;  /* 0x0000001c001c6227 */ /* 0x001fca00078e00ff */
[----:B------:R-:W-:-:S07]  /*2b90*/  @P6 SHF.R.U32.HI R0, RZ, R29, R28 ;  /* 0x0000001dff006219 */ /* 0x000fce000001161c */
.L_x_7222:
[----:B------:R-:W-:Y:S05]  /*2ba0*/  BSYNC B0 ;  /* 0x0000000000007941 */ /* 0x000fea0003800000 */
.L_x_7220:
[----:B------:R-:W-:-:S04]  /*2bb0*/  IMAD R0, R0, R15, -R21 ;  /* 0x0000000f00007224 */ /* 0x000fc800078e0a15 */
[----:B------:R-:W-:-:S05]  /*2bc0*/  IMAD R0, R5, -0x2, R0 ;  /* 0xfffffffe05007824 */ /* 0x000fca00078e0200 */
[----:B------:R-:W-:Y:S02]  /*2bd0*/  VIMNMX R37, R37, R0, !PT ;  /* 0x0000000025257248 */ /* 0x000fe40007fe0100 */
[----:B------:R-:W-:-:S07]  /*2be0*/  VIADDMNMX R116, R0, R15, R116, PT ;  /* 0x0000000f00747246 */ /* 0x000fce0003800174 */
.L_x_7219:
[----:B------:R-:W-:Y:S01]  /*2bf0*/  ISETP.GT.AND P4, PT, R37, 0x1, !P4 ;  /* 0x000000012500780c */ /* 0x000fe20006784270 */
[----:B------:R-:W-:Y:S01]  /*2c00*/  ULDC UR4, c[0x0][0x988] ;  /* 0x0002620000047ab9 */ /* 0x000fe20000000800 */
[----:B------:R-:W-:Y:S01]  /*2c10*/  ISETP.NE.AND P6, PT, R32, RZ, PT ;  /* 0x000000ff2000720c */ /* 0x000fe20003fc5270 */
[----:B------:R-:W-:Y:S01]  /*2c20*/  IMAD.U32 R11, RZ, RZ, UR4 ;  /* 0x00000004ff0b7e24 */ /* 0x000fe2000f8e00ff */
        /* <DEDUP_REMOVED lines=76> */
[C---:B------:R-:W-:Y:S01]  /*30f0*/  ISETP.GT.AND P5, PT, R37.reuse, 0x78, !P5 ;  /* 0x000000782500780c */ /* 0x040fe20006fa4270 */
[----:B------:R-:W0:Y:S01]  /*3100*/  SHFL.BFLY PT, R0, R3, 0x2, 0x1f ;  /* 0x0c401f0003007f89 */ /* 0x000e2200000e0000 */
[----:B------:R-:W-:Y:S02]  /*3110*/  FSEL R50, R50, -INF , !P4 ;  /* 0xff80000032327808 */ /* 0x000fe40006000000 */
[----:B------:R-:W-:Y:S02]  /*3120*/  ISETP.NE.AND P4, PT, R98, RZ, PT ;  /* 0x000000ff6200720c */ /* 0x000fe40003f85270 */
[----:B------:R-:W-:Y:S02]  /*3130*/  ISETP.LT.OR P5, PT, R116, 0x79, P5 ;  /* 0x000000797400780c */ /* 0x000fe40002fa1670 */
[----:B------:R-:W-:Y:S02]  /*3140*/  ISETP.GT.AND P4, PT, R37, 0x31, !P4 ;  /* 0x000000312500780c */ /* 0x000fe40006784270 */
[----:B------:R-:W-:-:S02]  /*3150*/  FSEL R86, R86, -INF , !P5 ;  /* 0xff80000056567808 */ /* 0x000fc40006800000 */
[----:B------:R-:W-:-:S04]  /*3160*/  ISETP.LT.OR P4, PT, R116, 0x32, P4 ;  /* 0x000000327400780c */ /* 0x000fc80002781670 */
[----:B------:R-:W-:Y:S02]  /*3170*/  FSEL R52, R51, -INF , !P4 ;  /* 0xff80000033347808 */ /* 0x000fe40006000000 */
[----:B------:R-:W-:-:S04]  /*3180*/  ISETP.NE.AND P4, PT, R49, RZ, PT ;  /* 0x000000ff3100720c */ /* 0x000fc80003f85270 */
[----:B------:R-:W-:-:S04]  /*3190*/  ISETP.GT.AND P4, PT, R37, 0x38, !P4 ;  /* 0x000000382500780c */ /* 0x000fc80006784270 */
        /* <DEDUP_REMOVED lines=10> */
[----:B------:R-:W-:Y:S02]  /*3240*/  ISETP.GT.AND P4, PT, R37, 0x41, !P6 ;  /* 0x000000412500780c */ /* 0x000fe40007784270 */
[----:B------:R-:W-:Y:S02]  /*3250*/  ISETP.NE.AND P6, PT, R60, RZ, PT ;  /* 0x000000ff3c00720c */ /* 0x000fe40003fc5270 */
[----:B------:R-:W-:-:S04]  /*3260*/  ISETP.LT.OR P4, PT, R116, 0x42, P4 ;  /* 0x000000427400780c */ /* 0x000fc80002781670 */
[----:B------:R-:W-:Y:S02]  /*3270*/  FSEL R60, R59, -INF , !P4 ;  /* 0xff8000003b3c7808 */ /* 0x000fe40006000000 */
[----:B------:R-:W-:Y:S02]  /*3280*/  ISETP.NE.AND P4, PT, R57, RZ, PT ;  /* 0x000000ff3900720c */ /* 0x000fe40003f85270 */
[----:B------:R-:W1:Y:S02]  /*3290*/  @P2 LDC R57, c[0x0][0x450] ;  /* 0x00011400ff392b82 */ /* 0x000e640000000800 */
        /* <DEDUP_REMOVED lines=41> */
[----:B0-----:R-:W-:Y:S02]  /*3530*/  FMNMX.FTZ R13, R3, R0, !PT ;  /* 0x00000000030d7209 */ /* 0x001fe40007810000 */
[----:B------:R-:W-:-:S03]  /*3540*/  ISETP.LT.OR P4, PT, R116, 0x71, P4 ;  /* 0x000000717400780c */ /* 0x000fc60002781670 */
[----:B------:R-:W0:Y:S01]  /*3550*/  SHFL.BFLY PT, R0, R13, 0x1, 0x1f ;  /* 0x0c201f000d007f89 */ /* 0x000e2200000e0000 */
[----:B------:R-:W-:Y:S02]  /*3560*/  FSEL R82, R82, -INF , !P4 ;  /* 0xff80000052527808 */ /* 0x000fe40006000000 */
[----:B0-----:R-:W-:-:S04]  /*3570*/  FMNMX.FTZ R0, R13, R0, !PT ;  /* 0x000000000d007209 */ /* 0x001fc80007810000 */
[C---:B------:R-:W-:Y:S01]  /*3580*/  FSETP.NEU.FTZ.AND P4, PT, R0.reuse, -INF , PT ;  /* 0xff8000000000780b */ /* 0x040fe20003f9d000 */
[----:B------:R-:W-:-:S05]  /*3590*/  FMUL.FTZ R21, R0, R11 ;  /* 0x0000000b00157220 */ /* 0x000fca0000410000 */
[----:B------:R-:W-:Y:S02]  /*35a0*/  FSEL R39, R21, RZ, P4 ;  /* 0x000000ff15277208 */ /* 0x000fe40002000000 */
[----:B------:R-:W-:Y:S02]  /*35b0*/  ISETP.GT.AND P4, PT, R37, RZ, !P6 ;  /* 0x000000ff2500720c */ /* 0x000fe40007784270 */
[----:B------:R-:W-:Y:S01]  /*35c0*/  ISETP.NE.AND P6, PT, R81, RZ, PT ;  /* 0x000000ff5100720c */ /* 0x000fe20003fc5270 */
[-CC-:B------:R-:W-:Y:S01]  /*35d0*/  FFMA.FTZ R29, R134, R11.reuse, -R39.reuse ;  /* 0x0000000b861d7223 */ /* 0x180fe20000010827 */
[----:B------:R-:W-:Y:S01]  /*35e0*/  ISETP.LT.OR P4, PT, R116, 0x1, P4 ;  /* 0x000000017400780c */ /* 0x000fe20002781670 */
[-CC-:B------:R-:W-:Y:S01]  /*35f0*/  FFMA.FTZ R164, R106, R11.reuse, -R39.reuse ;  /* 0x0000000b6aa47223 */ /* 0x180fe20000010827 */
[----:B------:R-:W-:Y:S01]  /*3600*/  ISETP.GT.AND P6, PT, R37, 0x79, !P6 ;  /* 0x000000792500780c */ /* 0x000fe200077c4270 */
[-CC-:B------:R-:W-:Y:S01]  /*3610*/  FFMA.FTZ R41, R104, R11.reuse, -R39.reuse ;  /* 0x0000000b68297223 */ /* 0x180fe20000010827 */
[----:B------:R-:W-:Y:S01]  /*3620*/  FSEL R26, R26, -INF , !P4 ;  /* 0xff8000001a1a7808 */ /* 0x000fe20006000000 */
[-CC-:B------:R-:W-:Y:S01]  /*3630*/  FFMA.FTZ R43, R100, R11.reuse, -R39.reuse ;  /* 0x0000000b642b7223 */ /* 0x180fe20000010827 */
[----:B------:R-:W-:Y:S01]  /*3640*/  ISETP.NE.AND P4, PT, R77, RZ, PT ;  /* 0x000000ff4d00720c */ /* 0x000fe20003f85270 */
[-CC-:B------:R-:W-:Y:S01]  /*3650*/  FFMA.FTZ R180, R180, R11.reuse, -R39.reuse ;  /* 0x0000000bb4b47223 */ /* 0x180fe20000010827 */
[----:B------:R-:W-:Y:S01]  /*3660*/  FMNMX.FTZ R21, R26, R28, !PT ;  /* 0x0000001c1a157209 */ /* 0x000fe20007810000 */
[-CC-:B------:R-:W-:Y:S01]  /*3670*/  FFMA.FTZ R3, R130, R11.reuse, -R39.reuse ;  /* 0x0000000b82037223 */ /* 0x180fe20000010827 */
[----:B------:R-:W-:Y:S01]  /*3680*/  ISETP.GT.AND P4, PT, R37, 0x71, !P4 ;  /* 0x000000712500780c */ /* 0x000fe20006784270 */
[--C-:B------:R-:W-:Y:S01]  /*3690*/  FFMA.FTZ R2, R2, R11, -R39.reuse ;  /* 0x0000000b02027223 */ /* 0x100fe20000010827 */
[----:B------:R-:W-:Y:S01]  /*36a0*/  FMNMX.FTZ R21, R30, R21, !PT ;  /* 0x000000151e157209 */ /* 0x000fe20007810000 */
[--C-:B------:R-:W-:Y:S01]  /*36b0*/  FFMA.FTZ R182, R182, R11, -R39.reuse ;  /* 0x0000000bb6b67223 */ /* 0x100fe20000010827 */
[----:B------:R-:W-:Y:S01]  /*36c0*/  ISETP.LT.OR P4, PT, R116, 0x72, P4 ;  /* 0x000000727400780c */ /* 0x000fe20002781670 */
        /* <DEDUP_REMOVED lines=8> */
[----:B------:R0:W-:Y:S01]  /*3750*/  MUFU.EX2 R21, R29 ;  /* 0x0000001d00157308 */ /* 0x0001e20000000800 */
[----:B------:R-:W-:Y:S01]  /*3760*/  FMNMX.FTZ R25, R36, R25, !PT ;  /* 0x0000001924197209 */ /* 0x000fe20007810000 */
[-CC-:B------:R-:W-:Y:S01]  /*3770*/  FFMA.FTZ R178, R128, R11.reuse, -R39.reuse ;  /* 0x0000000b80b27223 */ /* 0x180fe20000010827 */
[----:B------:R-:W-:Y:S01]  /*3780*/  FSEL R104, R87, -INF , !P6 ;  /* 0xff80000057687808 */ /* 0x000fe20007000000 */
[--C-:B------:R-:W-:Y:S01]  /*3790*/  FFMA.FTZ R126, R126, R11, -R39.reuse ;  /* 0x0000000b7e7e7223 */ /* 0x100fe20000010827 */
[----:B------:R-:W-:Y:S01]  /*37a0*/  FMNMX.FTZ R25, R38, R25, !PT ;  /* 0x0000001926197209 */ /* 0x000fe20007810000 */
[-CC-:B------:R-:W-:Y:S01]  /*37b0*/  FFMA.FTZ R172, R124, R11.reuse, -R39.reuse ;  /* 0x0000000b7cac7223 */ /* 0x180fe20000010827 */
[--C-:B------:R-:W-:Y:S01]  /*37c0*/  FFMA.FTZ R122, R122, R11, -R39.reuse ;  /* 0x0000000b7a7a7223 */ /* 0x100fe20000010827 */
[----:B------:R-:W2:Y:S01]  /*37d0*/  MUFU.EX2 R3, R3 ;  /* 0x0000000300037308 */ /* 0x000ea20000000800 */
        /* <DEDUP_REMOVED lines=20> */
[----:B0-----:R-:W-:Y:S01]  /*3920*/  FMNMX.FTZ R29, R50, R27, !PT ;  /* 0x0000001b321d7209 */ /* 0x001fe20007810000 */
[-CC-:B------:R-:W-:Y:S01]  /*3930*/  FFMA.FTZ R20, R20, R11.reuse, -R39.reuse ;  /* 0x0000000b14147223 */ /* 0x180fe20000010827 */
[--C-:B------:R-:W-:Y:S01]  /*3940*/  FFMA.FTZ R84, R84, R11, -R39.reuse ;  /* 0x0000000b54547223 */ /* 0x100fe20000010827 */
[----:B------:R-:W0:Y:S01]  /*3950*/  MUFU.EX2 R13, R13 ;  /* 0x0000000d000d7308 */ /* 0x000e220000000800 */
[----:B------:R-:W-:Y:S01]  /*3960*/  FMNMX.FTZ R29, R52, R29, !PT ;  /* 0x0000001d341d7209 */ /* 0x000fe20007810000 */
[----:B------:R-:W-:Y:S01]  /*3970*/  FFMA.FTZ R24, R24, R11, -R39 ;  /* 0x0000000b18187223 */ /* 0x000fe20000010827 */
[----:B--2---:R-:W-:Y:S01]  /*3980*/  FADD.FTZ R53, R180, R3 ;  /* 0x00000003b4357221 */ /* 0x004fe20000010000 */
[----:B------:R-:W-:-:S02]  /*3990*/  F2FP.F16.F32.PACK_AB R180, R3, R180 ;  /* 0x000000b403b4723e */ /* 0x000fc400000000ff */
[----:B------:R-:W-:Y:S02]  /*39a0*/  FMNMX.FTZ R29, R54, R29, !PT ;  /* 0x0000001d361d7209 */ /* 0x000fe40007810000 */
[----:B------:R-:W2:Y:S02]  /*39b0*/  MUFU.EX2 R176, R176 ;  /* 0x000000b000b07308 */ /* 0x000ea40000000800 */
[----:B------:R-:W-:-:S04]  /*39c0*/  FMNMX.FTZ R29, R56, R29, !PT ;  /* 0x0000001d381d7209 */ /* 0x000fc80007810000 */
[----:B------:R-:W-:Y:S02]  /*39d0*/  FMNMX.FTZ R31, R58, R29, !PT ;  /* 0x0000001d3a1f7209 */ /* 0x000fe40007810000 */
[----:B------:R-:W4:Y:S02]  /*39e0*/  MUFU.EX2 R178, R178 ;  /* 0x000000b200b27308 */ /* 0x000f240000000800 */
[----:B------:R-:W-:-:S04]  /*39f0*/  FMNMX.FTZ R31, R60, R31, !PT ;  /* 0x0000001f3c1f7209 */ /* 0x000fc80007810000 */
[----:B------:R-:W-:Y:S02]  /*3a00*/  FMNMX.FTZ R31, R62, R31, !PT ;  /* 0x0000001f3e1f7209 */ /* 0x000fe40007810000 */
[----:B------:R-:W5:Y:S02]  /*3a10*/  MUFU.EX2 R25, R126 ;  /* 0x0000007e00197308 */ /* 0x000f640000000800 */
[----:B------:R-:W-:-:S04]  /*3a20*/  FMNMX.FTZ R31, R90, R31, !PT ;  /* 0x0000001f5a1f7209 */ /* 0x000fc80007810000 */
[----:B------:R-:W-:Y:S02]  /*3a30*/  FMNMX.FTZ R33, R66, R31, !PT ;  /* 0x0000001f42217209 */ /* 0x000fe40007810000 */
[----:B------:R-:W1:Y:S02]  /*3a40*/  MUFU.EX2 R172, R172 ;  /* 0x000000ac00ac7308 */ /* 0x000e640000000800 */
        /* <DEDUP_REMOVED lines=14> */
[----:B------:R3:W-:Y:S02]  /*3b30*/  MUFU.EX2 R41, R2 ;  /* 0x0000000200297308 */ /* 0x0007e40000000800 */
[----:B------:R-:W-:-:S05]  /*3b40*/  FMNMX.FTZ R37, R104, R37, !PT ;  /* 0x0000002568257209 */ /* 0x000fca0007810000 */
[----:B------:R-:W2:Y:S01]  /*3b50*/  SHFL.BFLY PT, R100, R37, 0x2, 0x1f ;  /* 0x0c401f0025647f89 */ /* 0x000ea200000e0000 */
[----:B------:R-:W1:Y:S01]  /*3b60*/  MUFU.EX2 R168, R168 ;  /* 0x000000a800a87308 */ /* 0x000e620000000800 */
[----:B---3--:R-:W-:-:S07]  /*3b70*/  FFMA.FTZ R2, R12, R11, -R39 ;  /* 0x0000000b0c027223 */ /* 0x008fce0000010827 */
[----:B------:R3:W-:Y:S08]  /*3b80*/  MUFU.EX2 R49, R2 ;  /* 0x0000000200317308 */ /* 0x0007f00000000800 */
[----:B------:R-:W1:Y:S01]  /*3b90*/  MUFU.EX2 R31, R112 ;  /* 0x00000070001f7308 */ /* 0x000e620000000800 */
[----:B---3--:R-:W-:Y:S01]  /*3ba0*/  FADD.FTZ R2, R182, R53 ;  /* 0x00000035b6027221 */ /* 0x008fe20000010000 */
[----:B0-----:R-:W-:-:S03]  /*3bb0*/  F2FP.F16.F32.PACK_AB R182, R13, R182 ;  /* 0x000000b60db6723e */ /* 0x001fc600000000ff */
[----:B------:R-:W-:Y:S01]  /*3bc0*/  FADD.FTZ R53, R13, R2 ;  /* 0x000000020d357221 */ /* 0x000fe20000010000 */
[----:B--2---:R-:W-:Y:S02]  /*3bd0*/  FMNMX.FTZ R100, R37, R100, !PT ;  /* 0x0000006425647209 */ /* 0x004fe40007810000 */
[----:B------:R-:W0:Y:S01]  /*3be0*/  MUFU.EX2 R170, R170 ;  /* 0x000000aa00aa7308 */ /* 0x000e220000000800 */
[----:B------:R-:W-:Y:S01]  /*3bf0*/  FADD.FTZ R2, R176, R53 ;  /* 0x00000035b0027221 */ /* 0x000fe20000010000 */
[C---:B------:R-:W-:Y:S01]  /*3c00*/  F2FP.F16.F32.PACK_AB R176, R21.reuse, R176 ;  /* 0x000000b015b0723e */ /* 0x040fe200000000ff */
[----:B------:R-:W2:Y:S02]  /*3c10*/  SHFL.BFLY PT, R37, R100, 0x1, 0x1f ;  /* 0x0c201f0064257f89 */ /* 0x000ea400000e0000 */
[----:B------:R-:W-:-:S03]  /*3c20*/  FADD.FTZ R53, R21, R2 ;  /* 0x0000000215357221 */ /* 0x000fc60000010000 */
[----:B------:R-:W-:Y:S01]  /*3c30*/  MUFU.EX2 R33, R108 ;  /* 0x0000006c00217308 */ /* 0x000fe20000000800 */
[----:B----4-:R-:W-:Y:S01]  /*3c40*/  FADD.FTZ R2, R178, R53 ;  /* 0x00000035b2027221 */ /* 0x010fe20000010000 */
[----:B-----5:R-:W-:-:S03]  /*3c50*/  F2FP.F16.F32.PACK_AB R178, R25, R178 ;  /* 0x000000b219b2723e */ /* 0x020fc600000000ff */
[----:B------:R-:W-:-:S03]  /*3c60*/  FADD.FTZ R55, R25, R2 ;  /* 0x0000000219377221 */ /* 0x000fc60000010000 */
[----:B------:R3:W-:Y:S08]  /*3c70*/  MUFU.EX2 R47, R10 ;  /* 0x0000000a002f7308 */ /* 0x0007f00000000800 */
[----:B------:R-:W-:Y:S01]  /*3c80*/  MUFU.EX2 R164, R164 ;  /* 0x000000a400a47308 */ /* 0x000fe20000000800 */
[----:B---3--:R-:W3:Y:S01]  /*3c90*/  @P2 LDC R10, c[0x0][0x44c] ;  /* 0x00011300ff0a2b82 */ /* 0x008ee20000000800 */
[----:B--2---:R-:W-:-:S04]  /*3ca0*/  FMNMX.FTZ R12, R100, R37, !PT ;  /* 0x00000025640c7209 */ /* 0x004fc80007810000 */
[C---:B------:R-:W-:Y:S01]  /*3cb0*/  FSETP.NEU.FTZ.AND P4, PT, R12.reuse, -INF , PT ;  /* 0xff8000000c00780b */ /* 0x040fe20003f9d000 */
[-C--:B------:R-:W-:Y:S01]  /*3cc0*/  FMUL.FTZ R4, R12, R11.reuse ;  /* 0x0000000b0c047220 */ /* 0x080fe20000410000 */
[----:B------:R-:W-:Y:S04]  /*3cd0*/  MUFU.EX2 R102, R102 ;  /* 0x0000006600667308 */ /* 0x000fe80000000800 */
[----:B------:R-:W-:Y:S01]  /*3ce0*/  FSEL R39, R4, RZ, P4 ;  /* 0x000000ff04277208 */ /* 0x000fe20002000000 */
[----:B-1----:R-:W-:Y:S01]  /*3cf0*/  FADD.FTZ R4, R172, R55 ;  /* 0x00000037ac047221 */ /* 0x002fe20000010000 */
[C---:B------:R-:W-:Y:S02]  /*3d00*/  F2FP.F16.F32.PACK_AB R172, R27.reuse, R172 ;  /* 0x000000ac1bac723e */ /* 0x040fe400000000ff */
        /* <DEDUP_REMOVED lines=11> */
[----:B------:R-:W-:Y:S01]  /*3dc0*/  FADD.FTZ R55, R27, R4 ;  /* 0x000000041b377221 */ /* 0x000fe20000010000 */
[-CC-:B------:R-:W-:Y:S01]  /*3dd0*/  FFMA.FTZ R44, R44, R11.reuse, -R39.reuse ;  /* 0x0000000b2c2c7223 */ /* 0x180fe20000010827 */
[-CC-:B------:R-:W-:Y:S01]  /*3de0*/  FFMA.FTZ R46, R46, R11.reuse, -R39.reuse ;  /* 0x0000000b2e2e7223 */ /* 0x180fe20000010827 */
[-C--:B------:R-:W-:Y:S01]  /*3df0*/  FFMA.FTZ R48, R48, R11.reuse, -R39 ;  /* 0x0000000b30307223 */ /* 0x080fe20000010827 */
[----:B------:R-:W-:Y:S01]  /*3e00*/  FADD.FTZ R4, R174, R55 ;  /* 0x00000037ae047221 */ /* 0x000fe20000010000 */
[----:B------:R-:W1:Y:S01]  /*3e10*/  MUFU.EX2 R181, R28 ;  /* 0x0000001c00b57308 */ /* 0x000e620000000800 */
[-CC-:B------:R-:W-:Y:S01]  /*3e20*/  FFMA.FTZ R50, R50, R11.reuse, -R39.reuse ;  /* 0x0000000b32327223 */ /* 0x180fe20000010827 */
[-CC-:B------:R-:W-:Y:S01]  /*3e30*/  FFMA.FTZ R52, R52, R11.reuse, -R39.reuse ;  /* 0x0000000b34347223 */ /* 0x180fe20000010827 */
[----:B------:R-:W-:Y:S01]  /*3e40*/  FADD.FTZ R55, R29, R4 ;  /* 0x000000041d377221 */ /* 0x000fe20000010000 */
[-CC-:B------:R-:W-:Y:S01]  /*3e50*/  FFMA.FTZ R54, R54, R11.reuse, -R39.reuse ;  /* 0x0000000b36367223 */ /* 0x180fe20000010827 */
[-CC-:B------:R-:W-:Y:S01]  /*3e60*/  FFMA.FTZ R56, R56, R11.reuse, -R39.reuse ;  /* 0x0000000b38387223 */ /* 0x180fe20000010827 */
[-C--:B------:R-:W-:Y:S01]  /*3e70*/  FFMA.FTZ R58, R58, R11.reuse, -R39 ;  /* 0x0000000b3a3a7223 */ /* 0x080fe20000010827 */
[----:B------:R-:W-:Y:S01]  /*3e80*/  FADD.FTZ R4, R168, R55 ;  /* 0x00000037a8047221 */ /* 0x000fe20000010000 */
[----:B------:R-:W2:Y:S01]  /*3e90*/  MUFU.EX2 R30, R30 ;  /* 0x0000001e001e7308 */ /* 0x000ea20000000800 */
[-CC-:B------:R-:W-:Y:S01]  /*3ea0*/  FFMA.FTZ R60, R60, R11.reuse, -R39.reuse ;  /* 0x0000000b3c3c7223 */ /* 0x180fe20000010827 */
[----:B------:R-:W-:Y:S01]  /*3eb0*/  FFMA.FTZ R62, R62, R11, -R39 ;  /* 0x0000000b3e3e7223 */ /* 0x000fe20000010827 */
[----:B------:R-:W-:Y:S01]  /*3ec0*/  FADD.FTZ R55, R31, R4 ;  /* 0x000000041f377221 */ /* 0x000fe20000010000 */
[----:B---3--:R-:W-:-:S04]  /*3ed0*/  @P2 IMAD.HI.U32 R10, R23, R10, RZ ;  /* 0x0000000a170a2227 */ /* 0x008fc800078e00ff */
[-CC-:B------:R-:W-:Y:S01]  /*3ee0*/  FFMA.FTZ R90, R90, R11.reuse, -R39.reuse ;  /* 0x0000000b5a5a7223 */ /* 0x180fe20000010827 */
[----:B------:R-:W-:Y:S01]  /*3ef0*/  FFMA.FTZ R66, R66, R11, -R39 ;  /* 0x0000000b42427223 */ /* 0x000fe20000010827 */
[----:B0-----:R-:W-:Y:S01]  /*3f00*/  FADD.FTZ R4, R170, R55 ;  /* 0x00000037aa047221 */ /* 0x001fe20000010000 */
[----:B------:R-:W0:Y:S01]  /*3f10*/  MUFU.EX2 R183, R32 ;  /* 0x0000002000b77308 */ /* 0x000e220000000800 */
[----:B-1----:R-:W-:Y:S01]  /*3f20*/  FADD.FTZ R53, R26, R181 ;  /* 0x000000b51a357221 */ /* 0x002fe20000010000 */
[----:B------:R-:W-:Y:S01]  /*3f30*/  @P2 SHF.R.U32.HI R23, RZ, R57, R10 ;  /* 0x00000039ff172219 */ /* 0x000fe2000001160a */
[----:B------:R-:W-:Y:S01]  /*3f40*/  FADD.FTZ R55, R33, R4 ;  /* 0x0000000421377221 */ /* 0x000fe20000010000 */
[-CC-:B------:R-:W-:Y:S01]  /*3f50*/  FFMA.FTZ R92, R92, R11.reuse, -R39.reuse ;  /* 0x0000000b5c5c7223 */ /* 0x180fe20000010827 */
[-CC-:B------:R-:W-:Y:S01]  /*3f60*/  FFMA.FTZ R70, R70, R11.reuse, -R39.reuse ;  /* 0x0000000b46467223 */ /* 0x180fe20000010827 */
[-C--:B------:R-:W-:Y:S01]  /*3f70*/  FFMA.FTZ R94, R94, R11.reuse, -R39 ;  /* 0x0000000b5e5e7223 */ /* 0x080fe20000010827 */
[----:B------:R-:W-:Y:S01]  /*3f80*/  FADD.FTZ R4, R164, R55 ;  /* 0x00000037a4047221 */ /* 0x000fe20000010000 */
[----:B------:R-:W1:Y:S01]  /*3f90*/  MUFU.EX2 R34, R34 ;  /* 0x0000002200227308 */ /* 0x000e620000000800 */
[----:B--2---:R-:W-:Y:S01]  /*3fa0*/  FADD.FTZ R2, R30, R53 ;  /* 0x000000351e027221 */ /* 0x004fe20000010000 */
[-CC-:B------:R-:W-:Y:S01]  /*3fb0*/  FFMA.FTZ R74, R74, R11.reuse, -R39.reuse ;  /* 0x0000000b4a4a7223 */ /* 0x180fe20000010827 */
[----:B------:R-:W-:Y:S01]  /*3fc0*/  FADD.FTZ R55, R35, R4 ;  /* 0x0000000423377221 */ /* 0x000fe20000010000 */
[-CC-:B------:R-:W-:Y:S01]  /*3fd0*/  FFMA.FTZ R96, R96, R11.reuse, -R39.reuse ;  /* 0x0000000b60607223 */ /* 0x180fe20000010827 */
[-CC-:B------:R-:W-:Y:S01]  /*3fe0*/  FFMA.FTZ R78, R78, R11.reuse, -R39.reuse ;  /* 0x0000000b4e4e7223 */ /* 0x180fe20000010827 */
[-C--:B------:R-:W-:Y:S01]  /*3ff0*/  FFMA.FTZ R98, R98, R11.reuse, -R39 ;  /* 0x0000000b62627223 */ /* 0x080fe20000010827 */
[----:B------:R-:W-:Y:S01]  /*4000*/  FADD.FTZ R4, R102, R55 ;  /* 0x0000003766047221 */ /* 0x000fe20000010000 */
[----:B------:R-:W2:Y:S01]  /*4010*/  MUFU.EX2 R177, R36 ;  /* 0x0000002400b17308 */ /* 0x000ea20000000800 */
[----:B0-----:R-:W-:Y:S01]  /*4020*/  FADD.FTZ R53, R183, R2 ;  /* 0x00000002b7357221 */ /* 0x001fe20000010000 */
[-CC-:B------:R-:W-:Y:S01]  /*4030*/  FFMA.FTZ R82, R82, R11.reuse, -R39.reuse ;  /* 0x0000000b52527223 */ /* 0x180fe20000010827 */
[----:B------:R-:W-:Y:S01]  /*4040*/  FADD.FTZ R55, R43, R4 ;  /* 0x000000042b377221 */ /* 0x000fe20000010000 */
[-CC-:B------:R-:W-:Y:S01]  /*4050*/  FFMA.FTZ R106, R106, R11.reuse, -R39.reuse ;  /* 0x0000000b6a6a7223 */ /* 0x180fe20000010827 */
[-CC-:B------:R-:W-:Y:S01]  /*4060*/  FFMA.FTZ R86, R86, R11.reuse, -R39.reuse ;  /* 0x0000000b56567223 */ /* 0x180fe20000010827 */
[----:B------:R-:W-:Y:S01]  /*4070*/  FFMA.FTZ R39, R104, R11, -R39 ;  /* 0x0000000b68277223 */ /* 0x000fe20000010827 */
[----:B------:R-:W-:Y:S01]  /*4080*/  F2FP.F16.F32.PACK_AB R174, R29, R174 ;  /* 0x000000ae1dae723e */ /* 0x000fe200000000ff */
[----:B------:R-:W0:Y:S01]  /*4090*/  MUFU.EX2 R38, R38 ;  /* 0x0000002600267308 */ /* 0x000e220000000800 */
[----:B-1----:R-:W-:Y:S01]  /*40a0*/  FADD.FTZ R2, R34, R53 ;  /* 0x0000003522027221 */ /* 0x002fe20000010000 */
[----:B------:R-:W-:Y:S01]  /*40b0*/  F2FP.F16.F32.PACK_AB R168, R31, R168 ;  /* 0x000000a81fa8723e */ /* 0x000fe200000000ff */
[----:B------:R-:W-:Y:S01]  /*40c0*/  VIADD R10, R22, 0xfffffffe ;  /* 0xfffffffe160a7836 */ /* 0x000fe20000000000 */
[----:B------:R-:W-:-:S02]  /*40d0*/  F2FP.F16.F32.PACK_AB R170, R33, R170 ;  /* 0x000000aa21aa723e */ /* 0x000fc400000000ff */
[----:B------:R-:W-:Y:S02]  /*40e0*/  F2FP.F16.F32.PACK_AB R164, R35, R164 ;  /* 0x000000a423a4723e */ /* 0x000fe400000000ff */
[----:B------:R-:W1:Y:S01]  /*40f0*/  MUFU.EX2 R179, R40 ;  /* 0x0000002800b37308 */ /* 0x000e620000000800 */
[----:B--2---:R-:W-:Y:S01]  /*4100*/  FADD.FTZ R53, R177, R2 ;  /* 0x00000002b1357221 */ /* 0x004fe20000010000 */
[----:B------:R-:W-:Y:S02]  /*4110*/  F2FP.F16.F32.PACK_AB R166, R43, R102 ;  /* 0x000000662ba6723e */ /* 0x000fe400000000ff */
[----:B------:R-:W-:Y:S02]  /*4120*/  F2FP.F16.F32.PACK_AB R181, R181, R26 ;  /* 0x0000001ab5b5723e */ /* 0x000fe400000000ff */
[----:B------:R-:W-:Y:S02]  /*4130*/  F2FP.F16.F32.PACK_AB R183, R183, R30 ;  /* 0x0000001eb7b7723e */ /* 0x000fe400000000ff */
[----:B------:R-:W2:Y:S01]  /*4140*/  MUFU.EX2 R42, R42 ;  /* 0x0000002a002a7308 */ /* 0x000ea20000000800 */
[----:B0-----:R-:W-:Y:S01]  /*4150*/  FADD.FTZ R2, R38, R53 ;  /* 0x0000003526027221 */ /* 0x001fe20000010000 */
[----:B------:R-:W-:-:S06]  /*4160*/  F2FP.F16.F32.PACK_AB R177, R177, R34 ;  /* 0x00000022b1b1723e */ /* 0x000fcc00000000ff */
        /* <DEDUP_REMOVED lines=21> */
[----:B0-----:R-:W-:Y:S01]  /*42c0*/  FADD.FTZ R4, R64, R55 ;  /* 0x0000003740047221 */ /* 0x001fe20000010000 */
[----:B------:R-:W-:Y:S01]  /*42d0*/  IMAD.IADD R55, R88, 0x1, R23 ;  /* 0x0000000158377824 */ /* 0x000fe200078e0217 */
[C---:B------:R-:W-:Y:S02]  /*42e0*/  F2FP.F16.F32.PACK_AB R160, R41.reuse, R64 ;  /* 0x0000004029a0723e */ /* 0x040fe400000000ff */
[----:B------:R-:W-:Y:S01]  /*42f0*/  FADD.FTZ R53, R41, R4 ;  /* 0x0000000429357221 */ /* 0x000fe20000010000 */
        /* <DEDUP_REMOVED lines=21> */
[----:B------:R-:W-:-:S03]  /*4450*/  F2FP.F16.F32.PACK_AB R162, R45, R68 ;  /* 0x000000442da2723e */ /* 0x000fc600000000ff */
[----:B------:R-:W-:-:S03]  /*4460*/  FADD.FTZ R13, R45, R4 ;  /* 0x000000042d0d7221 */ /* 0x000fc60000010000 */
        /* <DEDUP_REMOVED lines=36> */
[----:B-1----:R-:W-:Y:S01]  /*46b0*/  FADD.FTZ R2, R86, R3 ;  /* 0x0000000356027221 */ /* 0x002fe20000010000 */
[C---:B--2---:R-:W-:Y:S01]  /*46c0*/  FADD.FTZ R4, R37.reuse, R4 ;  /* 0x0000000425047221 */ /* 0x044fe20000010000 */
[----:B------:R-:W-:Y:S02]  /*46d0*/  F2FP.F16.F32.PACK_AB R154, R37, R84 ;  /* 0x00000054259a723e */ /* 0x000fe400000000ff */
[C---:B0-----:R-:W-:Y:S01]  /*46e0*/  FADD.FTZ R3, R39.reuse, R2 ;  /* 0x0000000227037221 */ /* 0x041fe20000010000 */
[----:B------:R-:W-:Y:S01]  /*46f0*/  F2FP.F16.F32.PACK_AB R155, R39, R86 ;  /* 0x00000056279b723e */ /* 0x000fe200000000ff */
        /* <DEDUP_REMOVED lines=11> */
.L_x_7224:
[----:B------:R-:W-:-:S13]  /*47b0*/  ISETP.NE.AND P4, PT, R15, 0x1, PT ;  /* 0x000000010f00780c */ /* 0x000fda0003f85270 */
[----:B------:R-:W0:Y:S02]  /*47c0*/  @P4 LDC.64 R20, c[0x0][0x9e8] ;  /* 0x00027a00ff144b82 */ /* 0x000e240000000a00 */
[----:B0-----:R-:W-:-:S05]  /*47d0*/  @P4 IMAD.HI.U32 R20, R2, R20, RZ ;  /* 0x0000001402144227 */ /* 0x001fca00078e00ff */
[----:B------:R-:W-:-:S07]  /*47e0*/  @P4 SHF.R.U32.HI R2, RZ, R21, R20 ;  /* 0x00000015ff024219 */ /* 0x000fce0000011614 */
.L_x_7225:
[----:B------:R-:W-:-:S05]  /*47f0*/  IMAD R15, R2, R15, R15 ;  /* 0x0000000f020f7224 */ /* 0x000fca00078e020f */
[----:B------:R-:W-:-:S07]  /*4800*/  VIMNMX R14, R14, R15, PT ;  /* 0x0000000f0e0e7248 */ /* 0x000fce0003fe0100 */
.L_x_7223:
[----:B------:R-:W-:Y:S01]  /*4810*/  SHF.R.S32.HI R13, RZ, 0x1f, R14 ;  /* 0x0000001fff0d7819 */ /* 0x000fe2000001140e */
[----:B------:R-:W-:Y:S01]  /*4820*/  UMOV UR4, URZ ;  /* 0x0000003f00047c82 */ /* 0x000fe20008000000 */
[----:B------:R-:W-:Y:S01]  /*4830*/  IMAD.MOV.U32 R2, RZ, RZ, RZ ;  /* 0x000000ffff027224 */ /* 0x000fe200078e00ff */
[----:B------:R-:W-:Y:S02]  /*4840*/  CS2R R150, SRZ ;  /* 0x0000000000967805 */ /* 0x000fe4000001ff00 */
[----:B------:R-:W-:Y:S02]  /*4850*/  LEA.HI R13, R13, R14, RZ, 0x7 ;  /* 0x0000000e0d0d7211 */ /* 0x000fe400078f38ff */
[----:B------:R-:W-:Y:S02]  /*4860*/  CS2R R148, SRZ ;  /* 0x0000000000947805 */ /* 0x000fe4000001ff00 */
[----:B------:R-:W-:Y:S02]  /*4870*/  CS2R R146, SRZ ;  /* 0x0000000000927805 */ /* 0x000fe4000001ff00 */
[----:B------:R-:W-:-:S02]  /*4880*/  CS2R R144, SRZ ;  /* 0x0000000000907805 */ /* 0x000fc4000001ff00 */
[----:B------:R-:W-:Y:S02]  /*4890*/  SHF.R.S32.HI R14, RZ, 0x7, R13 ;  /* 0x00000007ff0e7819 */ /* 0x000fe4000001140d */
[----:B------:R-:W-:Y:S02]  /*48a0*/  CS2R R142, SRZ ;  /* 0x00000000008e7805 */ /* 0x000fe4000001ff00 */
[----:B------:R-:W-:Y:S02]  /*48b0*/  CS2R R140, SRZ ;  /* 0x00000000008c7805 */ /* 0x000fe4000001ff00 */
[----:B------:R-:W-:Y:S02]  /*48c0*/  CS2R R138, SRZ ;  /* 0x00000000008a7805 */ /* 0x000fe4000001ff00 */
[----:B------:R-:W-:Y:S02]  /*48d0*/  VIMNMX R13, R17, R14, !PT ;  /* 0x0000000e110d7248 */ /* 0x000fe40007fe0100 */
[----:B------:R-:W-:-:S02]  /*48e0*/  CS2R R136, SRZ ;  /* 0x0000000000887805 */ /* 0x000fc4000001ff00 */
[----:B------:R-:W-:Y:S02]  /*48f0*/  CS2R R134, SRZ ;  /* 0x0000000000867805 */ /* 0x000fe4000001ff00 */
[----:B------:R-:W-:Y:S02]  /*4900*/  CS2R R132, SRZ ;  /* 0x0000000000847805 */ /* 0x000fe4000001ff00 */
[----:B------:R-:W-:Y:S02]  /*4910*/  ISETP.GE.AND P4, PT, R10, R13, PT ;  /* 0x0000000d0a00720c */ /* 0x000fe40003f86270 */
        /* <DEDUP_REMOVED lines=23> */
[----:B------:R-:W-:Y:S01]  /*4a90*/  IMAD.MOV.U32 R15, RZ, RZ, RZ ;  /* 0x000000ffff0f7224 */ /* 0x000fe200078e00ff */
[----:B------:R-:W-:Y:S01]  /*4aa0*/  UMOV UR5, URZ ;  /* 0x0000003f00057c82 */ /* 0x000fe20008000000 */
[----:B------:R-:W-:Y:S01]  /*4ab0*/  IMAD.MOV.U32 R151, RZ, RZ, RZ ;  /* 0x000000ffff977224 */ /* 0x000fe200078e00ff */
[----:B------:R-:W-:Y:S01]  /*4ac0*/  ULDC UR46, c[0x0][0x9e4] ;  /* 0x00027900002e7ab9 */ /* 0x000fe20000000800 */
[----:B------:R-:W-:Y:S01]  /*4ad0*/  ULDC UR38, c[0x0][0x2f0] ;  /* 0x0000bc0000267ab9 */ /* 0x000fe20000000800 */
[----:B------:R-:W-:-:S05]  /*4ae0*/  ULDC UR39, c[0x0][0x9e0] ;  /* 0x0002780000277ab9 */ /* 0x000fca0000000800 */
.L_x_7243:
[----:B------:R-:W-:Y:S01]  /*4af0*/  UIADD3 UR4, UR5, 0x1, URZ ;  /* 0x0000000105047890 */ /* 0x000fe2000fffe03f */
[----:B------:R-:W-:-:S03]  /*4b00*/  ISETP.NE.AND P4, PT, RZ, UR37, PT ;  /* 0x00000025ff007c0c */ /* 0x000fc6000bf85270 */
[----:B------:R-:W-:-:S04]  /*4b10*/  UISETP.NE.AND UP0, UPT, UR4, 0x2, UPT ;  /* 0x000000020400788c */ /* 0x000fc8000bf05270 */
[----:B------:R-:W-:Y:S02]  /*4b20*/  USEL UR10, URZ, 0x1, UP0 ;  /* 0x000000013f0a7887 */ /* 0x000fe40008000000 */
[----:B------:R-:W-:-:S04]  /*4b30*/  USEL UR4, UR4, URZ, UP0 ;  /* 0x0000003f04047287 */ /* 0x000fc80008000000 */
[----:B------:R-:W-:Y:S01]  /*4b40*/  LOP3.LUT R2, R15, UR10, RZ, 0x3c, !PT ;  /* 0x0000000a0f027c12 */ /* 0x000fe2000f8e3cff */
[----:B------:R-:W-:Y:S07]  /*4b50*/  @P4 BRA `(.L_x_7227) ;  /* 0x0000000000284947 */ /* 0x000fee0003800000 */
[----:B------:R-:W-:Y:S05]  /*4b60*/  @!P0 BRA `(.L_x_7228) ;  /* 0x0000000000048947 */ /* 0x000fea0003800000 */
[----:B------:R-:W-:Y:S01]  /*4b70*/  BPT.TRAP 0x1 ;  /* 0x000000040000795c */ /* 0x000fe20000300000 */
.L_x_7228:
[----:B------:R-:W-:Y:S01]  /*4b80*/  ULEA UR10, UR4, UR36, 0x3 ;  /* 0x00000024040a7291 */ /* 0x000fe2000f8e183f */
[----:B------:R-:W-:-:S08]  /*4b90*/  SHF.L.U32 R9, R2, 0x1f, RZ ;  /* 0x0000001f02097819 */ /* 0x000fd000000006ff */
[----:B------:R0:W1:Y:S01]  /*4ba0*/  SYNCS.PHASECHK.TRANS64.TRYWAIT P5, [UR10+0x28830], R9 ;  /* 0x02883009ff0075a7 */ /* 0x00006200080a014a */
[----:B------:R-:W-:Y:S05]  /*4bb0*/  @!P0 BRA `(.L_x_7229) ;  /* 0x0000000000048947 */ /* 0x000fea0003800000 */
[----:B------:R-:W-:Y:S01]  /*4bc0*/  BPT.TRAP 0x1 ;  /* 0x000000040000795c */ /* 0x000fe20000300000 */
.L_x_7229:
[----:B-1----:R-:W-:Y:S05]  /*4bd0*/  @P5 BRA `(.L_x_7227) ;  /* 0x0000000000085947 */ /* 0x002fea0003800000 */
[----:B------:R-:W1:Y:S02]  /*4be0*/  SYNCS.PHASECHK.TRANS64.TRYWAIT P5, [UR10+0x28830], R9 ;  /* 0x02883009ff0075a7 */ /* 0x000e6400080a014a */
[----:B-1----:R-:W-:Y:S05]  /*4bf0*/  @!P5 BRA `(.L_x_7230) ;  /* 0x000000e000ccd947 */ /* 0x002fea0003800000 */
.L_x_7227:
[----:B01----:R-:W-:Y:S01]  /*4c00*/  VIADD R9, R19, 0x8 ;  /* 0x0000000813097836 */ /* 0x003fe20000000000 */
[----:B------:R-:W-:Y:S01]  /*4c10*/  R2UR UR40, R6 ;  /* 0x00000000062872ca */ /* 0x000fe200000e0000 */
[----:B------:R-:W-:Y:S01]  /*4c20*/  ULEA UR42, UR4, UR6, 0xb ;  /* 0x00000006042a7291 */ /* 0x000fe2000f8e583f */
[----:B------:R-:W-:Y:S01]  /*4c30*/  R2UR UR41, R7 ;  /* 0x00000000072972ca */ /* 0x000fe200000e0000 */
[----:B------:R-:W-:Y:S01]  /*4c40*/  UMOV UR43, 0x40000040 ;  /* 0x40000040002b7882 */ /* 0x000fe20000000000 */
[----:B------:R0:W-:Y:S01]  /*4c50*/  BAR.SYNC.DEFER_BLOCKING R9, 0x100 ;  /* 0x000400090000751d */ /* 0x0001e20000010000 */
[----:B------:R-:W-:Y:S02]  /*4c60*/  UIADD3 UR10, UR42, 0x2, URZ ;  /* 0x000000022a0a7890 */ /* 0x000fe4000fffe03f */
[----:B------:R-:W-:Y:S02]  /*4c70*/  UIADD3 UR14, UR42, 0x4, URZ ;  /* 0x000000042a0e7890 */ /* 0x000fe4000fffe03f */
[----:B------:R-:W-:Y:S01]  /*4c80*/  UIADD3 UR18, UR42, 0x6, URZ ;  /* 0x000000062a127890 */ /* 0x000fe2000fffe03f */
[----:B------:R-:W-:Y:S01]  /*4c90*/  UMOV UR11, 0x40000040 ;  /* 0x40000040000b7882 */ /* 0x000fe20000000000 */
[----:B------:R-:W-:Y:S01]  /*4ca0*/  UMOV UR15, 0x40000040 ;  /* 0x40000040000f7882 */ /* 0x000fe20000000000 */
[----:B------:R-:W-:Y:S01]  /*4cb0*/  UMOV UR19, 0x40000040 ;  /* 0x4000004000137882 */ /* 0x000fe20000000000 */
        /* <DEDUP_REMOVED lines=8> */
[----:B------:R-:W-:-:S06]  /*4d40*/  WARPGROUP.ARRIVE ;  /* 0x00000000000079c5 */ /* 0x000fcc0000000000 */
[----:B------:R-:W-:Y:S03]  /*4d50*/  HGMMA.64x128x16.F32 R24, gdesc[UR40], RZ, !UPT, gsb0 ;  /* 0x01e00000281879f0 */ /* 0x000fe6000c0008ff */
        /* <DEDUP_REMOVED lines=22> */
[----:B0-----:R-:W-:Y:S05]  /*4ec0*/  @P4 BRA `(.L_x_7231) ;  /* 0x0000000000284947 */ /* 0x001fea0003800000 */
[----:B------:R-:W-:Y:S05]  /*4ed0*/  @!P0 BRA `(.L_x_7232) ;  /* 0x0000000000048947 */ /* 0x000fea0003800000 */
[----:B------:R-:W-:Y:S01]  /*4ee0*/  BPT.TRAP 0x1 ;  /* 0x000000040000795c */ /* 0x000fe20000300000 */
.L_x_7232:
[----:B------:R-:W-:Y:S01]  /*4ef0*/  ULEA UR10, UR5, UR36, 0x3 ;  /* 0x00000024050a7291 */ /* 0x000fe2000f8e183f */
[----:B------:R-:W-:-:S08]  /*4f00*/  SHF.L.U32 R9, R15, 0x1f, RZ ;  /* 0x0000001f0f097819 */ /* 0x000fd000000006ff */
[----:B------:R0:W1:Y:S01]  /*4f10*/  SYNCS.PHASECHK.TRANS64.TRYWAIT P4, [UR10+0x28850], R9 ;  /* 0x02885009ff0075a7 */ /* 0x000062000808014a */
[----:B------:R-:W-:Y:S05]  /*4f20*/  @!P0 BRA `(.L_x_7233) ;  /* 0x0000000000048947 */ /* 0x000fea0003800000 */
[----:B------:R-:W-:Y:S01]  /*4f30*/  BPT.TRAP 0x1 ;  /* 0x000000040000795c */ /* 0x000fe20000300000 */
.L_x_7233:
[----:B-1----:R-:W-:Y:S05]  /*4f40*/  @P4 BRA `(.L_x_7231) ;  /* 0x0000000000084947 */ /* 0x002fea0003800000 */
[----:B------:R-:W1:Y:S02]  /*4f50*/  SYNCS.PHASECHK.TRANS64.TRYWAIT P4, [UR10+0x28850], R9 ;  /* 0x02885009ff0075a7 */ /* 0x000e64000808014a */
[----:B-1----:R-:W-:Y:S05]  /*4f60*/  @!P4 BRA `(.L_x_7234) ;  /* 0x000000e00008c947 */ /* 0x002fea0003800000 */
.L_x_7231:
[----:B------:R-:W-:Y:S01]  /*4f70*/  UIADD3 UR10, UR36, 0x400, URZ ;  /* 0x00000400240a7890 */ /* 0x000fe2000fffe03f */
[----:B------:R-:W-:Y:S01]  /*4f80*/  WARPGROUP.ARRIVE ;  /* 0x00000000000079c5 */ /* 0x000fe20000000000 */
[----:B------:R-:W-:Y:S01]  /*4f90*/  UMOV UR11, 0x40000040 ;  /* 0x40000040000b7882 */ /* 0x000fe20000000000 */
[----:B------:R-:W-:Y:S01]  /*4fa0*/  UMOV UR15, 0x40000040 ;  /* 0x40000040000f7882 */ /* 0x000fe20000000000 */
[----:B------:R-:W-:Y:S01]  /*4fb0*/  USHF.R.U32.HI UR10, URZ, 0x4, UR10 ;  /* 0x000000043f0a7899 */ /* 0x000fe2000801160a */
[----:B01----:R-:W0:Y:S01]  /*4fc0*/  @P2 LDC R9, c[0x0][0x44c] ;  /* 0x00011300ff092b82 */ /* 0x003e220000000800 */
[----:B------:R-:W-:Y:S02]  /*4fd0*/  IMAD.U32 R14, RZ, RZ, UR4 ;  /* 0x00000004ff0e7e24 */ /* 0x000fe4000f8e00ff */
[----:B------:R-:W-:Y:S01]  /*4fe0*/  ULOP3.LUT UR10, UR10, 0x3fff, URZ, 0xc0, !UPT ;  /* 0x00003fff0a0a7892 */ /* 0x000fe2000f8ec03f */
[----:B------:R-:W-:Y:S02]  /*4ff0*/  IMAD.MOV.U32 R15, RZ, RZ, R8 ;  /* 0x000000ffff0f7224 */ /* 0x000fe400078e0008 */
[----:B------:R-:W-:Y:S01]  /*5000*/  @!P1 LEA R14, R14, UR36, 0x3 ;  /* 0x000000240e0e9c11 */ /* 0x000fe2000f8e18ff */
[----:B------:R-:W-:Y:S01]  /*5010*/  ULOP3.LUT UR10, UR10, 0x4000000, URZ, 0xfc, !UPT ;  /* 0x040000000a0a7892 */ /* 0x000fe2000f8efc3f */
[----:B------:R-:W1:Y:S03]  /*5020*/  @P2 LDC R20, c[0x0][0x450] ;  /* 0x00011400ff142b82 */ /* 0x000e660000000800 */
[----:B------:R-:W-:Y:S01]  /*5030*/  ULEA UR10, UR5, UR10, 0xb ;  /* 0x0000000a050a7291 */ /* 0x000fe2000f8e583f */
[----:B------:R-:W-:-:S03]  /*5040*/  @!P1 VIADD R14, R14, 0x28840 ;  /* 0x000288400e0e9836 */ /* 0x000fc60000000000 */
[----:B------:R-:W-:Y:S02]  /*5050*/  UIADD3 UR14, UR10, 0x80, URZ ;  /* 0x000000800a0e7890 */ /* 0x000fe4000fffe03f */
[----:B------:R-:W-:-:S03]  /*5060*/  @!P1 PRMT R14, RZ, 0x654, R14 ;  /* 0x00000654ff0e9816 */ /* 0x000fc6000000000e */
[----:B------:R-:W-:Y:S01]  /*5070*/  HGMMA.64x128x16.F32 R88, R180, gdesc[UR8].tnspB, R88, gsb0 ;  /* 0x41e00008b4587df0 */ /* 0x000fe20008000858 */
[----:B------:R-:W-:Y:S01]  /*5080*/  UMOV UR11, 0x40000040 ;  /* 0x40000040000b7882 */ /* 0x000fe20000000000 */
[----:B0-----:R-:W-:Y:S02]  /*5090*/  @P2 IMAD.HI.U32 R11, R8, R9, RZ ;  /* 0x00000009080b2227 */ /* 0x001fe400078e00ff */
[----:B------:R-:W0:Y:S03]  /*50a0*/  LDC R9, c[0x0][0x288] ;  /* 0x0000a200ff097b82 */ /* 0x000e260000000800 */
[----:B-1----:R-:W-:Y:S02]  /*50b0*/  @P2 SHF.R.U32.HI R15, RZ, R20, R11 ;  /* 0x00000014ff0f2219 */ /* 0x002fe4000001160b */
[----:B------:R-:W-:-:S03]  /*50c0*/  IADD3 R11, -R19, 0xb, RZ ;  /* 0x0000000b130b7810 */ /* 0x000fc60007ffe1ff */
[----:B------:R-:W1:Y:S01]  /*50d0*/  SHFL.IDX PT, R22, R15, RZ, 0x1c1f ;  /* 0x001c1fff0f167589 */ /* 0x000e6200000e0000 */
        /* <DEDUP_REMOVED lines=16> */
[----:B------:R-:W-:Y:S01]  /*51e0*/  WARPGROUP.ARRIVE ;  /* 0x00000000000079c5 */ /* 0x000fe20000000000 */
[----:B------:R-:W-:-:S06]  /*51f0*/  IMAD.SHL.U32 R168, R10, 0x80, RZ ;  /* 0x000000800aa87824 */ /* 0x000fcc00078e00ff */
[----:B------:R-:W-:Y:S01]  /*5200*/  HGMMA.64x128x16.F32 R88, R164, gdesc[UR12].tnspB, R88, gsb0 ;  /* 0x41e0000ca4587df0 */ /* 0x000fe20008000858 */
[----:B------:R-:W-:Y:S01]  /*5210*/  UIADD3 UR14, UR10, 0x280, URZ ;  /* 0x000002800a0e7890 */ /* 0x000fe2000fffe03f */
[----:B------:R-:W-:Y:S01]  /*5220*/  IADD3 R20, -R168, 0x1, RZ ;  /* 0x00000001a8147810 */ /* 0x000fe20007ffe1ff */
[----:B------:R-:W-:-:S04]  /*5230*/  UMOV UR15, 0x40000040 ;  /* 0x40000040000f7882 */ /* 0x000fc80000000000 */
[----:B------:R-:W-:Y:S01]  /*5240*/  IMAD R21, R5, -0x2, R20 ;  /* 0xfffffffe05157824 */ /* 0x000fe200078e0214 */
[----:B------:R-:W-:Y:S02]  /*5250*/  WARPGROUP.DEPBAR.LE gsb0, 0x0 ;  /* 0x00008000000079c5 */ /* 0x000fe40000010000 */
[----:B------:R-:W-:-:S06]  /*5260*/  WARPGROUP.ARRIVE ;  /* 0x00000000000079c5 */ /* 0x000fcc0000000000 */
[----:B------:R-:W-:Y:S01]  /*5270*/  HGMMA.64x128x16.F32 R88, R160, gdesc[UR12].tnspB, R88, gsb0 ;  /* 0x41e0000ca0587df0 */ /* 0x000fe20008000858 */
[----:B------:R-:W-:Y:S01]  /*5280*/  UIADD3 UR14, UR10, 0x300, URZ ;  /* 0x000003000a0e7890 */ /* 0x000fe2000fffe03f */
[----:B------:R-:W-:Y:S01]  /*5290*/  UMOV UR15, 0x40000040 ;  /* 0x40000040000f7882 */ /* 0x000fe20000000000 */
[----:B------:R-:W-:Y:S01]  /*52a0*/  UIADD3 UR10, UR10, 0x380, URZ ;  /* 0x000003800a0a7890 */ /* 0x000fe2000fffe03f */
[----:B------:R-:W-:Y:S02]  /*52b0*/  WARPGROUP.DEPBAR.LE gsb0, 0x0 ;  /* 0x00008000000079c5 */ /* 0x000fe40000010000 */
[----:B------:R-:W-:-:S06]  /*52c0*/  WARPGROUP.ARRIVE ;  /* 0x00000000000079c5 */ /* 0x000fcc0000000000 */
[----:B------:R-:W-:Y:S03]  /*52d0*/  HGMMA.64x128x16.F32 R88, R156, gdesc[UR12].tnspB, R88, gsb0 ;  /* 0x41e0000c9c587df0 */ /* 0x000fe60008000858 */
[----:B------:R-:W-:Y:S02]  /*52e0*/  WARPGROUP.DEPBAR.LE gsb0, 0x0 ;  /* 0x00008000000079c5 */ /* 0x000fe40000010000 */
[----:B------:R-:W-:-:S07]  /*52f0*/  WARPGROUP.ARRIVE ;  /* 0x00000000000079c5 */ /* 0x000fce0000000000 */
[----:B------:R-:W-:Y:S03]  /*5300*/  HGMMA.64x128x16.F32 R88, R152, gdesc[UR8].tnspB, R88, gsb0 ;  /* 0x41e0000898587df0 */ /* 0x000fe60008000858 */
[----:B------:R-:W-:Y:S02]  /*5310*/  WARPGROUP.DEPBAR.LE gsb0, 0x0 ;  /* 0x00008000000079c5 */ /* 0x000fe40000010000 */
[----:B------:R2:W-:Y:S06]  /*5320*/  BAR.ARV R11, 0x100 ;  /* 0x0004000b0000751d */ /* 0x0005ec0000002000 */
[----:B------:R3:W-:Y:S02]  /*5330*/  @!P1 SYNCS.ARRIVE.TRANS64.RED.A1T0 RZ, [R14+URZ], RZ ;  /* 0x000000ff0eff99a7 */ /* 0x0007e4000810043f */
[----:B---3--:R-:W-:-:S04]  /*5340*/  IMAD R14, R16, UR38, R21 ;  /* 0x00000026100e7c24 */ /* 0x008fc8000f8e0215 */
[----:B0-----:R-:W-:-:S04]  /*5350*/  IMAD.IADD R14, R14, 0x1, -R9 ;  /* 0x000000010e0e7824 */ /* 0x001fc800078e0a09 */
[C---:B------:R-:W-:Y:S02]  /*5360*/  VIADD R153, R14.reuse, UR39 ;  /* 0x000000270e997c36 */ /* 0x040fe40008000000 */
[----:B------:R-:W-:Y:S02]  /*5370*/  VIADD R155, R14, UR7 ;  /* 0x000000070e9b7c36 */ /* 0x000fe40008000000 */
[--C-:B-1----:R-:W-:Y:S02]  /*5380*/  IMAD.IADD R14, R153, 0x1, R22.reuse ;  /* 0x00000001990e7824 */ /* 0x102fe400078e0216 */
[----:B------:R-:W-:Y:S01]  /*5390*/  IMAD.IADD R21, R155, 0x1, R22 ;  /* 0x000000019b157824 */ /* 0x000fe200078e0216 */
[----:B--2---:R-:W-:Y:S06]  /*53a0*/  @!P3 BRA `(.L_x_7235) ;  /* 0x00000000005cb947 */ /* 0x004fec0003800000 */
[----:B------:R-:W-:Y:S01]  /*53b0*/  IMAD R20, R16, UR38, R22 ;  /* 0x0000002610147c24 */ /* 0x000fe2000f8e0216 */
[----:B------:R-:W-:Y:S03]  /*53c0*/  BSSY B0, `(.L_x_7236) ;  /* 0x0000011000007945 */ /* 0x000fe60003800000 */
[----:B------:R-:W-:-:S05]  /*53d0*/  IMAD.IADD R11, R20, 0x1, -R9 ;  /* 0x00000001140b7824 */ /* 0x000fca00078e0a09 */
        /* <DEDUP_REMOVED lines=10> */
.L_x_7237:
[----:B------:R-:W-:-:S05]  /*5480*/  IMAD.U32 R23, RZ, RZ, UR46 ;  /* 0x0000002eff177e24 */ /* 0x000fca000f8e00ff */
[----:B------:R-:W-:-:S13]  /*5490*/  ISETP.NE.AND P4, PT, R23, 0x1, PT ;  /* 0x000000011700780c */ /* 0x000fda0003f85270 */
[----:B------:R-:W0:Y:S02]  /*54a0*/  @P4 LDC.64 R156, c[0x0][0x9e8] ;  /* 0x00027a00ff9c4b82 */ /* 0x000e240000000a00 */
[----:B0-----:R-:W-:-:S05]  /*54b0*/  @P4 IMAD.HI.U32 R20, R11, R156, RZ ;  /* 0x0000009c0b144227 */ /* 0x001fca00078e00ff */
[----:B------:R-:W-:-:S07]  /*54c0*/  @P4 SHF.R.U32.HI R11, RZ, R157, R20 ;  /* 0x0000009dff0b4219 */ /* 0x000fce0000011614 */
.L_x_7238:
[----:B------:R-:W-:Y:S05]  /*54d0*/  BSYNC B0 ;  /* 0x0000000000007941 */ /* 0x000fea0003800000 */
.L_x_7236:
[----:B------:R-:W-:-:S04]  /*54e0*/  IMAD R20, R11, R23, -R168 ;  /* 0x000000170b147224 */ /* 0x000fc800078e0aa8 */
[----:B------:R-:W-:-:S05]  /*54f0*/  IMAD R20, R5, -0x2, R20 ;  /* 0xfffffffe05147824 */ /* 0x000fca00078e0214 */
[----:B------:R-:W-:Y:S02]  /*5500*/  VIADDMNMX R14, R20, R23, R14, PT ;  /* 0x00000017140e7246 */ /* 0x000fe4000380010e */
[----:B------:R-:W-:-:S07]  /*5510*/  VIMNMX R21, R21, R20, !PT ;  /* 0x0000001415157248 */ /* 0x000fce0007fe0100 */
.L_x_7235:
        /* <DEDUP_REMOVED lines=13> */
[----:B0-----:R-:W-:Y:S01]  /*55f0*/  IMAD.IADD R15, R153, 0x1, R170 ;  /* 0x00000001990f7824 */ /* 0x001fe200078e02aa */
        /* <DEDUP_REMOVED lines=80> */
[----:B------:R-:W-:Y:S01]  /*5b00*/  ISETP.GT.AND P5, PT, R21, 0x79, P4 ;  /* 0x000000791500780c */ /* 0x000fe200027a4270 */
[----:B------:R-:W-:Y:S01]  /*5b10*/  IMAD.IADD R21, R155, 0x1, R170 ;  /* 0x000000019b157824 */ /* 0x000fe200078e02aa */
[C---:B------:R-:W-:Y:S02]  /*5b20*/  ISETP.LT.OR P6, PT, R14.reuse, 0x79, P6 ;  /* 0x000000790e00780c */ /* 0x040fe400037c1670 */
[----:B------:R-:W-:-:S02]  /*5b30*/  ISETP.LT.OR P5, PT, R14, 0x7a, P5 ;  /* 0x0000007a0e00780c */ /* 0x000fc40002fa1670 */
[----:B------:R-:W-:Y:S02]  /*5b40*/  FSEL R84, R84, -INF , !P6 ;  /* 0xff80000054547808 */ /* 0x000fe40007000000 */
[----:B------:R-:W-:Y:S01]  /*5b50*/  FSEL R44, R85, -INF , !P5 ;  /* 0xff800000552c7808 */ /* 0x000fe20006800000 */
[----:B------:R-:W-:Y:S08]  /*5b60*/  @!P3 BRA `(.L_x_7239) ;  /* 0x00000000005cb947 */ /* 0x000ff00003800000 */
        /* <DEDUP_REMOVED lines=13> */
.L_x_7241:
[----:B------:R-:W-:-:S05]  /*5c40*/  IMAD.U32 R25, RZ, RZ, UR46 ;  /* 0x0000002eff197e24 */ /* 0x000fca000f8e00ff */
[----:B------:R-:W-:-:S13]  /*5c50*/  ISETP.NE.AND P5, PT, R25, 0x1, PT ;  /* 0x000000011900780c */ /* 0x000fda0003fa5270 */
[----:B------:R-:W0:Y:S02]  /*5c60*/  @P5 LDC.64 R170, c[0x0][0x9e8] ;  /* 0x00027a00ffaa5b82 */ /* 0x000e240000000a00 */
[----:B0-----:R-:W-:-:S05]  /*5c70*/  @P5 IMAD.HI.U32 R14, R11, R170, RZ ;  /* 0x000000aa0b0e5227 */ /* 0x001fca00078e00ff */
[----:B------:R-:W-:-:S07]  /*5c80*/  @P5 SHF.R.U32.HI R11, RZ, R171, R14 ;  /* 0x000000abff0b5219 */ /* 0x000fce000001160e */
.L_x_7242:
[----:B------:R-:W-:Y:S05]  /*5c90*/  BSYNC B0 ;  /* 0x0000000000007941 */ /* 0x000fea0003800000 */
.L_x_7240:
[----:B------:R-:W-:-:S04]  /*5ca0*/  IMAD R14, R11, R25, -R168 ;  /* 0x000000190b0e7224 */ /* 0x000fc800078e0aa8 */
[----:B------:R-:W-:-:S05]  /*5cb0*/  IMAD R14, R5, -0x2, R14 ;  /* 0xfffffffe050e7824 */ /* 0x000fca00078e020e */
[----:B------:R-:W-:Y:S02]  /*5cc0*/  VIADDMNMX R15, R14, R25, R15, PT ;  /* 0x000000190e0f7246 */ /* 0x000fe4000380010f */
[----:B------:R-:W-:-:S07]  /*5cd0*/  VIMNMX R21, R21, R14, !PT ;  /* 0x0000000e15157248 */ /* 0x000fce0007fe0100 */
.L_x_7239:
[----:B------:R-:W-:Y:S02]  /*5ce0*/  FMNMX.FTZ R11, R23, R0, !PT ;  /* 0x00000000170b7209 */ /* 0x000fe40007810000 */
[----:B------:R-:W-:Y:S02]  /*5cf0*/  ISETP.GT.AND P5, PT, R21, 0x8, P4 ;  /* 0x000000081500780c */ /* 0x000fe400027a4270 */
[----:B------:R-:W-:Y:S02]  /*5d00*/  FMNMX.FTZ R11, R186, R11, !PT ;  /* 0x0000000bba0b7209 */ /* 0x000fe40007810000 */
[----:B------:R-:W-:Y:S02]  /*5d10*/  ISETP.LT.OR P5, PT, R15, 0x9, P5 ;  /* 0x000000090f00780c */ /* 0x000fe40002fa1670 */
[----:B------:R-:W-:Y:S02]  /*5d20*/  FMNMX.FTZ R11, R192, R11, !PT ;  /* 0x0000000bc00b7209 */ /* 0x000fe40007810000 */
[----:B------:R-:W-:-:S02]  /*5d30*/  FSEL R170, R30, -INF , !P5 ;  /* 0xff8000001eaa7808 */ /* 0x000fc40006800000 */
        /* <DEDUP_REMOVED lines=58> */
[C---:B------:R-:W-:Y:S01]  /*60e0*/  ISETP.LT.OR P5, PT, R15.reuse, 0x41, P5 ;  /* 0x000000410f00780c */ /* 0x040fe20002fa1670 */
[----:B------:R-:W0:Y:S01]  /*60f0*/  SHFL.BFLY PT, R14, R11, 0x2, 0x1f ;  /* 0x0c401f000b0e7f89 */ /* 0x000e2200000e0000 */
        /* <DEDUP_REMOVED lines=11> */
[----:B------:R-:W-:Y:S02]  /*61b0*/  ISETP.LT.OR P5, PT, R15, 0x49, P5 ;  /* 0x000000490f00780c */ /* 0x000fe40002fa1670 */
[----:B0-----:R-:W-:-:S02]  /*61c0*/  FMNMX.FTZ R14, R11, R14, !PT ;  /* 0x0000000e0b0e7209 */ /* 0x001fc40007810000 */
[----:B------:R-:W0:Y:S01]  /*61d0*/  LDC R11, c[0x0][0x988] ;  /* 0x00026200ff0b7b82 */ /* 0x000e220000000800 */
[----:B------:R-:W-:Y:S02]  /*61e0*/  ISETP.LT.OR P6, PT, R15, 0x2a, P6 ;  /* 0x0000002a0f00780c */ /* 0x000fe400037c1670 */
[----:B------:R-:W1:Y:S01]  /*61f0*/  SHFL.BFLY PT, R25, R14, 0x1, 0x1f ;  /* 0x0c201f000e197f89 */ /* 0x000e6200000e0000 */
[----:B------:R-:W-:Y:S02]  /*6200*/  FSEL R62, R62, -INF , !P5 ;  /* 0xff8000003e3e7808 */ /* 0x000fe40006800000 */
[----:B------:R-:W-:Y:S02]  /*6210*/  FSEL R34, R47, -INF , !P6 ;  /* 0xff8000002f227808 */ /* 0x000fe40007000000 */
[C---:B------:R-:W-:Y:S02]  /*6220*/  ISETP.GT.AND P5, PT, R21.reuse, RZ, P4 ;  /* 0x000000ff1500720c */ /* 0x040fe400027a4270 */
[----:B------:R-:W-:-:S02]  /*6230*/  ISETP.GT.AND P6, PT, R21, 0x31, P4 ;  /* 0x000000311500780c */ /* 0x000fc400027c4270 */
[C---:B------:R-:W-:Y:S02]  /*6240*/  ISETP.LT.OR P5, PT, R15.reuse, 0x1, P5 ;  /* 0x000000010f00780c */ /* 0x040fe40002fa1670 */
[----:B------:R-:W-:Y:S02]  /*6250*/  ISETP.LT.OR P6, PT, R15, 0x32, P6 ;  /* 0x000000320f00780c */ /* 0x000fe400037c1670 */
[----:B------:R-:W-:Y:S02]  /*6260*/  FSEL R35, R26, -INF , !P5 ;  /* 0xff8000001a237808 */ /* 0x000fe40006800000 */
[----:B------:R-:W-:Y:S02]  /*6270*/  FSEL R46, R51, -INF , !P6 ;  /* 0xff800000332e7808 */ /* 0x000fe40007000000 */
[----:B------:R-:W-:Y:S02]  /*6280*/  ISETP.GT.AND P6, PT, R21, 0x39, P4 ;  /* 0x000000391500780c */ /* 0x000fe400027c4270 */
[----:B------:R-:W-:-:S02]  /*6290*/  FMNMX.FTZ R27, R35, R12, !PT ;  /* 0x0000000c231b7209 */ /* 0x000fc40007810000 */
[----:B------:R-:W-:Y:S02]  /*62a0*/  ISETP.LT.OR P6, PT, R15, 0x3a, P6 ;  /* 0x0000003a0f00780c */ /* 0x000fe400037c1670 */
[----:B------:R-:W-:Y:S02]  /*62b0*/  FMNMX.FTZ R29, R182, R27, !PT ;  /* 0x0000001bb61d7209 */ /* 0x000fe40007810000 */
[----:B-1----:R-:W-:Y:S02]  /*62c0*/  FMNMX.FTZ R14, R14, R25, !PT ;  /* 0x000000190e0e7209 */ /* 0x002fe40007810000 */
[----:B------:R-:W-:Y:S02]  /*62d0*/  FSEL R30, R55, -INF , !P6 ;  /* 0xff800000371e7808 */ /* 0x000fe40007000000 */
[C---:B------:R-:W-:Y:S01]  /*62e0*/  FSETP.NEU.FTZ.AND P6, PT, R14.reuse, -INF , PT ;  /* 0xff8000000e00780b */ /* 0x040fe20003fdd000 */
[----:B0-----:R-:W-:Y:S01]  /*62f0*/  FMUL.FTZ R31, R14, R11 ;  /* 0x0000000b0e1f7220 */ /* 0x001fe20000410000 */
[----:B------:R-:W-:-:S02]  /*6300*/  FMNMX.FTZ R29, R170, R29, !PT ;  /* 0x0000001daa1d7209 */ /* 0x000fc40007810000 */
[----:B------:R-:W-:Y:S02]  /*6310*/  ISETP.GT.AND P5, PT, R21, 0x49, P4 ;  /* 0x000000491500780c */ /* 0x000fe400027a4270 */
        /* <DEDUP_REMOVED lines=8> */
[----:B------:R-:W-:Y:S01]  /*63a0*/  ISETP.GT.AND P5, PT, R21, 0x50, P4 ;  /* 0x000000501500780c */ /* 0x000fe200027a4270 */
[----:B------:R-:W-:Y:S01]  /*63b0*/  MUFU.EX2 R27, R37 ;  /* 0x00000025001b7308 */ /* 0x000fe20000000800 */
[----:B------:R-:W-:Y:S01]  /*63c0*/  FMNMX.FTZ R33, R178, R29, !PT ;  /* 0x0000001db2217209 */ /* 0x000fe20007810000 */
[-CC-:B------:R-:W-:Y:S01]  /*63d0*/  FFMA.FTZ R45, R154, R11.reuse, -R31.reuse ;  /* 0x0000000b9a2d7223 */ /* 0x180fe2000001081f */
[----:B------:R-:W-:Y:S01]  /*63e0*/  ISETP.LT.OR P5, PT, R15, 0x51, P5 ;  /* 0x000000510f00780c */ /* 0x000fe20002fa1670 */
[--C-:B------:R-:W-:Y:S01]  /*63f0*/  FFMA.FTZ R47, R52, R11, -R31.reuse ;  /* 0x0000000b342f7223 */ /* 0x100fe2000001081f */
[----:B------:R-:W-:Y:S01]  /*6400*/  FMNMX.FTZ R33, R38, R33, !PT ;  /* 0x0000002126217209 */ /* 0x000fe20007810000 */
[-CC-:B------:R-:W-:Y:S01]  /*6410*/  FFMA.FTZ R49, R56, R11.reuse, -R31.reuse ;  /* 0x0000000b38317223 */ /* 0x180fe2000001081f */
[----:B------:R-:W-:Y:S01]  /*6420*/  FSEL R188, R66, -INF , !P5 ;  /* 0xff80000042bc7808 */ /* 0x000fe20006800000 */
[----:B------:R0:W-:Y:S01]  /*6430*/  MUFU.EX2 R29, R41 ;  /* 0x00000029001d7308 */ /* 0x0001e20000000800 */
[----:B------:R-:W-:Y:S01]  /*6440*/  ISETP.GT.AND P5, PT, R21, 0x51, P4 ;  /* 0x000000511500780c */ /* 0x000fe200027a4270 */
        /* <DEDUP_REMOVED lines=8> */
[-CC-:B0-----:R-:W-:Y:S01]  /*64d0*/  FFMA.FTZ R41, R158, R11.reuse, -R31.reuse ;  /* 0x0000000b9e297223 */ /* 0x181fe2000001081f */
[----:B------:R-:W-:Y:S01]  /*64e0*/  ISETP.GT.AND P5, PT, R21, 0x58, P4 ;  /* 0x000000581500780c */ /* 0x000fe200027a4270 */
[--C-:B------:R-:W-:Y:S01]  /*64f0*/  FFMA.FTZ R51, R32, R11, -R31.reuse ;  /* 0x0000000b20337223 */ /* 0x100fe2000001081f */
[----:B------:R-:W-:Y:S01]  /*6500*/  FMNMX.FTZ R37, R174, R33, !PT ;  /* 0x00000021ae257209 */ /* 0x000fe20007810000 */
[--C-:B------:R-:W-:Y:S01]  /*6510*/  FFMA.FTZ R194, R194, R11, -R31.reuse ;  /* 0x0000000bc2c27223 */ /* 0x100fe2000001081f */
[----:B------:R-:W-:Y:S01]  /*6520*/  ISETP.LT.OR P5, PT, R15, 0x59, P5 ;  /* 0x000000590f00780c */ /* 0x000fe20002fa1670 */
[----:B------:R-:W-:Y:S01]  /*6530*/  MUFU.EX2 R23, R23 ;  /* 0x0000001700177308 */ /* 0x000fe20000000800 */
[----:B------:R-:W-:Y:S01]  /*6540*/  FMNMX.FTZ R37, R172, R37, !PT ;  /* 0x00000025ac257209 */ /* 0x000fe20007810000 */
[-CC-:B-1----:R-:W-:Y:S01]  /*6550*/  FFMA.FTZ R39, R162, R11.reuse, -R31.reuse ;  /* 0x0000000ba2277223 */ /* 0x182fe2000001081f */
[----:B------:R-:W-:Y:S01]  /*6560*/  FSEL R70, R70, -INF , !P5 ;  /* 0xff80000046467808 */ /* 0x000fe20006800000 */
[--C-:B------:R-:W-:Y:S01]  /*6570*/  FFMA.FTZ R164, R164, R11, -R31.reuse ;  /* 0x0000000ba4a47223 */ /* 0x100fe2000001081f */
[----:B------:R-:W-:Y:S01]  /*6580*/  FMNMX.FTZ R37, R34, R37, !PT ;  /* 0x0000002522257209 */ /* 0x000fe20007810000 */
[--C-:B------:R-:W-:Y:S01]  /*6590*/  FFMA.FTZ R160, R160, R11, -R31.reuse ;  /* 0x0000000ba0a07223 */ /* 0x100fe2000001081f */
[----:B------:R-:W-:Y:S01]  /*65a0*/  ISETP.GT.AND P5, PT, R21, 0x59, P4 ;  /* 0x000000591500780c */ /* 0x000fe200027a4270 */
[----:B------:R0:W-:Y:S01]  /*65b0*/  MUFU.EX2 R33, R39 ;  /* 0x0000002700217308 */ /* 0x0001e20000000800 */
[----:B------:R-:W-:Y:S01]  /*65c0*/  FMNMX.FTZ R37, R50, R37, !PT ;  /* 0x0000002532257209 */ /* 0x000fe20007810000 */
[-CC-:B------:R-:W-:Y:S01]  /*65d0*/  FFMA.FTZ R48, R48, R11.reuse, -R31.reuse ;  /* 0x0000000b30307223 */ /* 0x180fe2000001081f */
[----:B------:R-:W-:Y:S01]  /*65e0*/  ISETP.LT.OR P5, PT, R15, 0x5a, P5 ;  /* 0x0000005a0f00780c */ /* 0x000fe20002fa1670 */
[-CC-:B------:R-:W-:Y:S01]  /*65f0*/  FFMA.FTZ R40, R40, R11.reuse, -R31.reuse ;  /* 0x0000000b28287223 */ /* 0x180fe2000001081f */
[----:B------:R-:W-:Y:S01]  /*6600*/  FSEL R55, R14, RZ, P6 ;  /* 0x000000ff0e377208 */ /* 0x000fe20003000000 */
[--C-:B------:R-:W-:Y:S01]  /*6610*/  FFMA.FTZ R22, R22, R11, -R31.reuse ;  /* 0x0000000b16167223 */ /* 0x100fe2000001081f */
[----:B------:R-:W-:Y:S01]  /*6620*/  FSEL R162, R71, -INF , !P5 ;  /* 0xff80000047a27808 */ /* 0x000fe20006800000 */
[----:B------:R-:W-:Y:S01]  /*6630*/  MUFU.EX2 R186, R186 ;  /* 0x000000ba00ba7308 */ /* 0x000fe20000000800 */
[----:B0-----:R-:W-:Y:S01]  /*6640*/  FMNMX.FTZ R39, R46, R37, !PT ;  /* 0x000000252e277209 */ /* 0x001fe20007810000 */
[----:B------:R-:W-:Y:S01]  /*6650*/  FADD.FTZ R0, -R55, R0 ;  /* 0x0000000037007221 */ /* 0x000fe20000010100 */
[----:B------:R-:W-:Y:S01]  /*6660*/  ISETP.GT.AND P5, PT, R21, 0x60, P4 ;  /* 0x000000601500780c */ /* 0x000fe200027a4270 */
[--C-:B------:R-:W-:Y:S01]  /*6670*/  FFMA.FTZ R28, R28, R11, -R31.reuse ;  /* 0x0000000b1c1c7223 */ /* 0x100fe2000001081f */
[----:B------:R-:W-:Y:S01]  /*6680*/  FMNMX.FTZ R39, R54, R39, !PT ;  /* 0x0000002736277209 */ /* 0x000fe20007810000 */
[----:B------:R-:W-:Y:S01]  /*6690*/  FMUL.FTZ R0, R0, R11 ;  /* 0x0000000b00007220 */ /* 0x000fe20000410000 */
[----:B------:R-:W-:Y:S01]  /*66a0*/  ISETP.LT.OR P5, PT, R15, 0x61, P5 ;  /* 0x000000610f00780c */ /* 0x000fe20002fa1670 */
[----:B------:R0:W-:Y:S01]  /*66b0*/  MUFU.EX2 R37, R41 ;  /* 0x0000002900257308 */ /* 0x0001e20000000800 */
[----:B------:R-:W-:Y:S01]  /*66c0*/  FMNMX.FTZ R39, R30, R39, !PT ;  /* 0x000000271e277209 */ /* 0x000fe20007810000 */
[-CC-:B------:R-:W-:Y:S01]  /*66d0*/  FFMA.FTZ R24, R24, R11.reuse, -R31.reuse ;  /* 0x0000000b18187223 */ /* 0x180fe2000001081f */
[----:B------:R-:W-:Y:S01]  /*66e0*/  FSEL R158, R74, -INF , !P5 ;  /* 0xff8000004a9e7808 */ /* 0x000fe20006800000 */
[-CC-:B------:R-:W-:Y:S01]  /*66f0*/  FFMA.FTZ R74, R156, R11.reuse, -R31.reuse ;  /* 0x0000000b9c4a7223 */ /* 0x180fe2000001081f */
[----:B------:R-:W-:Y:S01]  /*6700*/  ISETP.GT.AND P5, PT, R21, 0x61, P4 ;  /* 0x000000611500780c */ /* 0x000fe200027a4270 */
[--C-:B------:R-:W-:Y:S01]  /*6710*/  FFMA.FTZ R36, R36, R11, -R31.reuse ;  /* 0x0000000b24247223 */ /* 0x100fe2000001081f */
[----:B------:R-:W-:Y:S01]  /*6720*/  FMNMX.FTZ R39, R58, R39, !PT ;  /* 0x000000273a277209 */ /* 0x000fe20007810000 */
[----:B------:R-:W1:Y:S01]  /*6730*/  MUFU.EX2 R0, R0 ;  /* 0x0000000000007308 */ /* 0x000e620000000800 */
[----:B------:R-:W-:Y:S01]  /*6740*/  ISETP.LT.OR P5, PT, R15, 0x62, P5 ;  /* 0x000000620f00780c */ /* 0x000fe20002fa1670 */
[----:B------:R-:W-:Y:S01]  /*6750*/  FFMA.FTZ R32, R84, R11, -R31 ;  /* 0x0000000b54207223 */ /* 0x000fe2000001081f */
[----:B0-----:R-:W-:-:S02]  /*6760*/  FMNMX.FTZ R41, R184, R39, !PT ;  /* 0x00000027b8297209 */ /* 0x001fc40007810000 */
[----:B------:R-:W-:Y:S02]  /*6770*/  FSEL R156, R75, -INF , !P5 ;  /* 0xff8000004b9c7808 */ /* 0x000fe40006800000 */
[----:B------:R-:W-:Y:S01]  /*6780*/  ISETP.GT.AND P5, PT, R21, 0x68, P4 ;  /* 0x000000681500780c */ /* 0x000fe200027a4270 */
[----:B------:R-:W-:Y:S01]  /*6790*/  MUFU.EX2 R39, R45 ;  /* 0x0000002d00277308 */ /* 0x000fe20000000800 */
[----:B------:R-:W-:Y:S02]  /*67a0*/  FMNMX.FTZ R41, R62, R41, !PT ;  /* 0x000000293e297209 */ /* 0x000fe40007810000 */
[----:B------:R-:W-:Y:S02]  /*67b0*/  ISETP.LT.OR P5, PT, R15, 0x69, P5 ;  /* 0x000000690f00780c */ /* 0x000fe40002fa1670 */
[----:B------:R-:W-:Y:S02]  /*67c0*/  FMNMX.FTZ R41, R190, R41, !PT ;  /* 0x00000029be297209 */ /* 0x000fe40007810000 */
[----:B------:R-:W-:Y:S01]  /*67d0*/  FSEL R154, R78, -INF , !P5 ;  /* 0xff8000004e9a7808 */ /* 0x000fe20006800000 */
[--C-:B------:R-:W-:Y:S01]  /*67e0*/  FFMA.FTZ R78, R152, R11, -R31.reuse ;  /* 0x0000000b984e7223 */ /* 0x100fe2000001081f */
[----:B------:R-:W-:Y:S01]  /*67f0*/  FMNMX.FTZ R41, R188, R41, !PT ;  /* 0x00000029bc297209 */ /* 0x000fe20007810000 */
[--C-:B------:R-:W-:Y:S01]  /*6800*/  FFMA.FTZ R152, R80, R11, -R31.reuse ;  /* 0x0000000b50987223 */ /* 0x100fe2000001081f */
[----:B------:R-:W-:Y:S01]  /*6810*/  ISETP.GT.AND P5, PT, R21, 0x69, P4 ;  /* 0x000000691500780c */ /* 0x000fe200027a4270 */
[----:B------:R-:W0:Y:S01]  /*6820*/  MUFU.EX2 R25, R25 ;  /* 0x0000001900197308 */ /* 0x000e220000000800 */
[----:B------:R-:W-:Y:S01]  /*6830*/  FMNMX.FTZ R43, R166, R41, !PT ;  /* 0x00000029a62b7209 */ /* 0x000fe20007810000 */
[-C--:B-1----:R-:W-:Y:S01]  /*6840*/  FMUL.FTZ R88, R88, R0.reuse ;  /* 0x0000000058587220 */ /* 0x082fe20000410000 */
[----:B------:R-:W-:Y:S01]  /*6850*/  ISETP.LT.OR P5, PT, R15, 0x6a, P5 ;  /* 0x0000006a0f00780c */ /* 0x000fe20002fa1670 */
[-C--:B------:R-:W-:Y:S01]  /*6860*/  FMUL.FTZ R89, R89, R0.reuse ;  /* 0x0000000059597220 */ /* 0x080fe20000410000 */
[----:B------:R-:W-:Y:S01]  /*6870*/  FMNMX.FTZ R43, R70, R43, !PT ;  /* 0x0000002b462b7209 */ /* 0x000fe20007810000 */
[-C--:B------:R-:W-:Y:S01]  /*6880*/  FMUL.FTZ R92, R92, R0.reuse ;  /* 0x000000005c5c7220 */ /* 0x080fe20000410000 */
[----:B------:R-:W-:Y:S01]  /*6890*/  FSEL R52, R79, -INF , !P5 ;  /* 0xff8000004f347808 */ /* 0x000fe20006800000 */
[----:B------:R1:W-:Y:S01]  /*68a0*/  MUFU.EX2 R41, R47 ;  /* 0x0000002f00297308 */ /* 0x0003e20000000800 */
[----:B------:R-:W-:Y:S01]  /*68b0*/  ISETP.GT.AND P5, PT, R21, 0x70, P4 ;  /* 0x000000701500780c */ /* 0x000fe200027a4270 */
[-C--:B------:R-:W-:Y:S01]  /*68c0*/  FMUL.FTZ R93, R93, R0.reuse ;  /* 0x000000005d5d7220 */ /* 0x080fe20000410000 */
[----:B------:R-:W-:Y:S01]  /*68d0*/  FMNMX.FTZ R43, R162, R43, !PT ;  /* 0x0000002ba22b7209 */ /* 0x000fe20007810000 */
[-C--:B------:R-:W-:Y:S01]  /*68e0*/  FMUL.FTZ R96, R96, R0.reuse ;  /* 0x0000000060607220 */ /* 0x080fe20000410000 */
[----:B------:R-:W-:Y:S01]  /*68f0*/  ISETP.LT.OR P5, PT, R15, 0x71, P5 ;  /* 0x000000710f00780c */ /* 0x000fe20002fa1670 */
[-C--:B------:R-:W-:Y:S01]  /*6900*/  FMUL.FTZ R97, R97, R0.reuse ;  /* 0x0000000061617220 */ /* 0x080fe20000410000 */
[----:B------:R-:W-:Y:S01]  /*6910*/  FMNMX.FTZ R43, R158, R43, !PT ;  /* 0x0000002b9e2b7209 */ /* 0x000fe20007810000 */
[----:B------:R-:W2:Y:S01]  /*6920*/  MUFU.EX2 R26, R194 ;  /* 0x000000c2001a7308 */ /* 0x000ea20000000800 */
[----:B------:R-:W-:Y:S01]  /*6930*/  FSEL R82, R82, -INF , !P5 ;  /* 0xff80000052527808 */ /* 0x000fe20006800000 */
[--C-:B-1----:R-:W-:Y:S01]  /*6940*/  FFMA.FTZ R47, R72, R11, -R31.reuse ;  /* 0x0000000b482f7223 */ /* 0x102fe2000001081f */
[----:B------:R-:W-:Y:S01]  /*6950*/  ISETP.GT.AND P5, PT, R21, 0x71, P4 ;  /* 0x000000711500780c */ /* 0x000fe200027a4270 */
[-C--:B------:R-:W-:Y:S01]  /*6960*/  FMUL.FTZ R100, R100, R0.reuse ;  /* 0x0000000064647220 */ /* 0x080fe20000410000 */
[----:B------:R-:W-:Y:S01]  /*6970*/  FMNMX.FTZ R45, R156, R43, !PT ;  /* 0x0000002b9c2d7209 */ /* 0x000fe20007810000 */
[-C--:B------:R-:W-:Y:S01]  /*6980*/  FMUL.FTZ R101, R101, R0.reuse ;  /* 0x0000000065657220 */ /* 0x080fe20000410000 */
[----:B------:R-:W-:Y:S01]  /*6990*/  ISETP.LT.OR P5, PT, R15, 0x72, P5 ;  /* 0x000000720f00780c */ /* 0x000fe20002fa1670 */
[----:B------:R1:W-:Y:S01]  /*69a0*/  MUFU.EX2 R43, R49 ;  /* 0x00000031002b7308 */ /* 0x0003e20000000800 */
[----:B------:R-:W-:Y:S01]  /*69b0*/  FMNMX.FTZ R45, R154, R45, !PT ;  /* 0x0000002d9a2d7209 */ /* 0x000fe20007810000 */
[-C--:B------:R-:W-:Y:S01]  /*69c0*/  FMUL.FTZ R104, R104, R0.reuse ;  /* 0x0000000068687220 */ /* 0x080fe20000410000 */
[----:B------:R-:W-:Y:S01]  /*69d0*/  FSEL R56, R83, -INF , !P5 ;  /* 0xff80000053387808 */ /* 0x000fe20006800000 */
[-C--:B------:R-:W-:Y:S01]  /*69e0*/  FMUL.FTZ R105, R105, R0.reuse ;  /* 0x0000000069697220 */ /* 0x080fe20000410000 */
[C---:B------:R-:W-:Y:S01]  /*69f0*/  ISETP.GT.AND P5, PT, R21.reuse, 0x78, P4 ;  /* 0x000000781500780c */ /* 0x040fe200027a4270 */
[-C--:B------:R-:W-:Y:S01]  /*6a00*/  FMUL.FTZ R108, R108, R0.reuse ;  /* 0x000000006c6c7220 */ /* 0x080fe20000410000 */
[----:B------:R-:W-:Y:S01]  /*6a10*/  FMNMX.FTZ R45, R52, R45, !PT ;  /* 0x0000002d342d7209 */ /* 0x000fe20007810000 */
[----:B------:R-:W3:Y:S01]  /*6a20*/  MUFU.EX2 R164, R164 ;  /* 0x000000a400a47308 */ /* 0x000ee20000000800 */
[----:B------:R-:W-:Y:S01]  /*6a30*/  ISETP.GT.AND P4, PT, R21, 0x79, P4 ;  /* 0x000000791500780c */ /* 0x000fe20002784270 */
[--C-:B------:R-:W-:Y:S01]  /*6a40*/  FFMA.FTZ R21, R64, R11, -R31.reuse ;  /* 0x0000000b40157223 */ /* 0x100fe2000001081f */
[----:B------:R-:W-:Y:S01]  /*6a50*/  ISETP.LT.OR P5, PT, R15, 0x79, P5 ;  /* 0x000000790f00780c */ /* 0x000fe20002fa1670 */
[-C--:B------:R-:W-:Y:S01]  /*6a60*/  FMUL.FTZ R109, R109, R0.reuse ;  /* 0x000000006d6d7220 */ /* 0x080fe20000410000 */
[----:B------:R-:W-:Y:S01]  /*6a70*/  FMNMX.FTZ R45, R82, R45, !PT ;  /* 0x0000002d522d7209 */ /* 0x000fe20007810000 */
[-C--:B------:R-:W-:Y:S01]  /*6a80*/  FMUL.FTZ R112, R112, R0.reuse ;  /* 0x0000000070707220 */ /* 0x080fe20000410000 */
[----:B------:R-:W-:Y:S01]  /*6a90*/  ISETP.LT.OR P4, PT, R15, 0x7a, P4 ;  /* 0x0000007a0f00780c */ /* 0x000fe20002781670 */
[--C-:B------:R-:W-:Y:S01]  /*6aa0*/  FFMA.FTZ R15, R60, R11, -R31.reuse ;  /* 0x0000000b3c0f7223 */ /* 0x100fe2000001081f */
[----:B------:R-:W-:Y:S01]  /*6ab0*/  FSEL R86, R86, -INF , !P5 ;  /* 0xff80000056567808 */ /* 0x000fe20006800000 */
[----:B------:R-:W4:Y:S01]  /*6ac0*/  MUFU.EX2 R160, R160 ;  /* 0x000000a000a07308 */ /* 0x000f220000000800 */
[----:B------:R-:W-:Y:S01]  /*6ad0*/  FMNMX.FTZ R45, R56, R45, !PT ;  /* 0x0000002d382d7209 */ /* 0x000fe20007810000 */
[-C--:B------:R-:W-:Y:S01]  /*6ae0*/  FMUL.FTZ R113, R113, R0.reuse ;  /* 0x0000000071717220 */ /* 0x080fe20000410000 */
[----:B------:R-:W-:Y:S01]  /*6af0*/  FSEL R60, R87, -INF , !P4 ;  /* 0xff800000573c7808 */ /* 0x000fe20006000000 */
[-C--:B------:R-:W-:Y:S01]  /*6b00*/  FMUL.FTZ R116, R116, R0.reuse ;  /* 0x0000000074747220 */ /* 0x080fe20000410000 */
[----:B------:R-:W-:Y:S01]  /*6b10*/  FMNMX.FTZ R45, R86, R45, !PT ;  /* 0x0000002d562d7209 */ /* 0x000fe20007810000 */
[-C--:B------:R-:W-:Y:S01]  /*6b20*/  FMUL.FTZ R117, R117, R0.reuse ;  /* 0x0000000075757220 */ /* 0x080fe20000410000 */
[-C--:B------:R-:W-:Y:S01]  /*6b30*/  FMUL.FTZ R120, R120, R0.reuse ;  /* 0x0000000078787220 */ /* 0x080fe20000410000 */
[----:B------:R-:W5:Y:S01]  /*6b40*/  MUFU.EX2 R74, R74 ;  /* 0x0000004a004a7308 */ /* 0x000f620000000800 */
[----:B-1----:R-:W-:Y:S01]  /*6b50*/  FMNMX.FTZ R49, R60, R45, !PT ;  /* 0x0000002d3c317209 */ /* 0x002fe20007810000 */
[----:B------:R-:W-:Y:S01]  /*6b60*/  FFMA.FTZ R45, R68, R11, -R31 ;  /* 0x0000000b442d7223 */ /* 0x000fe2000001081f */
[-C--:B------:R-:W-:Y:S01]  /*6b70*/  FMUL.FTZ R121, R121, R0.reuse ;  /* 0x0000000079797220 */ /* 0x080fe20000410000 */
[-C--:B------:R-:W-:Y:S01]  /*6b80*/  FMUL.FTZ R124, R124, R0.reuse ;  /* 0x000000007c7c7220 */ /* 0x080fe20000410000 */
[-C--:B------:R-:W-:Y:S01]  /*6b90*/  FMUL.FTZ R125, R125, R0.reuse ;  /* 0x000000007d7d7220 */ /* 0x080fe20000410000 */
[----:B------:R-:W1:Y:S01]  /*6ba0*/  SHFL.BFLY PT, R64, R49, 0x2, 0x1f ;  /* 0x0c401f0031407f89 */ /* 0x000e6200000e0000 */
[-C--:B------:R-:W-:Y:S01]  /*6bb0*/  FMUL.FTZ R128, R128, R0.reuse ;  /* 0x0000000080807220 */ /* 0x080fe20000410000 */
[----:B------:R-:W5:Y:S01]  /*6bc0*/  MUFU.EX2 R78, R78 ;  /* 0x0000004e004e7308 */ /* 0x000f620000000800 */
[-C--:B------:R-:W-:Y:S01]  /*6bd0*/  FMUL.FTZ R129, R129, R0.reuse ;  /* 0x0000000081817220 */ /* 0x080fe20000410000 */
[-C--:B------:R-:W-:Y:S01]  /*6be0*/  FMUL.FTZ R132, R132, R0.reuse ;  /* 0x0000000084847220 */ /* 0x080fe20000410000 */
[-C--:B------:R-:W-:Y:S01]  /*6bf0*/  FMUL.FTZ R133, R133, R0.reuse ;  /* 0x0000000085857220 */ /* 0x080fe20000410000 */
[-C--:B------:R-:W-:Y:S01]  /*6c00*/  FMUL.FTZ R136, R136, R0.reuse ;  /* 0x0000000088887220 */ /* 0x080fe20000410000 */
[-C--:B------:R-:W-:Y:S01]  /*6c10*/  FMUL.FTZ R137, R137, R0.reuse ;  /* 0x0000000089897220 */ /* 0x080fe20000410000 */
[-C--:B------:R-:W-:Y:S01]  /*6c20*/  FMUL.FTZ R140, R140, R0.reuse ;  /* 0x000000008c8c7220 */ /* 0x080fe20000410000 */
[-C--:B------:R-:W-:Y:S01]  /*6c30*/  FMUL.FTZ R141, R141, R0.reuse ;  /* 0x000000008d8d7220 */ /* 0x080fe20000410000 */
[----:B------:R-:W5:Y:S01]  /*6c40*/  MUFU.EX2 R48, R48 ;  /* 0x0000003000307308 */ /* 0x000f620000000800 */
[-C--:B------:R-:W-:Y:S01]  /*6c50*/  FMUL.FTZ R144, R144, R0.reuse ;  /* 0x0000000090907220 */ /* 0x080fe20000410000 */
[-C--:B------:R-:W-:Y:S01]  /*6c60*/  FMUL.FTZ R145, R145, R0.reuse ;  /* 0x0000000091917220 */ /* 0x080fe20000410000 */
[-C--:B------:R-:W-:Y:S01]  /*6c70*/  FMUL.FTZ R148, R148, R0.reuse ;  /* 0x0000000094947220 */ /* 0x080fe20000410000 */
[----:B------:R-:W-:-:S04]  /*6c80*/  FMUL.FTZ R149, R149, R0 ;  /* 0x0000000095957220 */ /* 0x000fc80000410000 */
[----:B------:R-:W5:Y:S01]  /*6c90*/  MUFU.EX2 R40, R40 ;  /* 0x0000002800287308 */ /* 0x000f620000000800 */
[----:B-1----:R-:W-:Y:S01]  /*6ca0*/  FMNMX.FTZ R53, R49, R64, !PT ;  /* 0x0000004031357209 */ /* 0x002fe20007810000 */
[-CC-:B------:R-:W-:Y:S01]  /*6cb0*/  FFMA.FTZ R64, R20, R11.reuse, -R31.reuse ;  /* 0x0000000b14407223 */ /* 0x180fe2000001081f */
[-CC-:B------:R-:W-:Y:S01]  /*6cc0*/  FFMA.FTZ R49, R76, R11.reuse, -R31.reuse ;  /* 0x0000000b4c317223 */ /* 0x180fe2000001081f */
[----:B------:R-:W-:-:S04]  /*6cd0*/  FFMA.FTZ R31, R44, R11, -R31 ;  /* 0x0000000b2c1f7223 */ /* 0x000fc8000001081f */
[----:B------:R-:W1:Y:S01]  /*6ce0*/  MUFU.EX2 R15, R15 ;  /* 0x0000000f000f7308 */ /* 0x000e620000000800 */
[----:B------:R-:W0:Y:S07]  /*6cf0*/  SHFL.BFLY PT, R20, R53, 0x1, 0x1f ;  /* 0x0c201f0035147f89 */ /* 0x000e2e00000e0000 */
[----:B------:R-:W-:Y:S08]  /*6d00*/  MUFU.EX2 R22, R22 ;  /* 0x0000001600167308 */ /* 0x000ff00000000800 */
[----:B------:R-:W-:Y:S08]  /*6d10*/  MUFU.EX2 R21, R21 ;  /* 0x0000001500157308 */ /* 0x000ff00000000800 */
[----:B------:R-:W-:Y:S01]  /*6d20*/  MUFU.EX2 R28, R28 ;  /* 0x0000001c001c7308 */ /* 0x000fe20000000800 */
[----:B0-----:R-:W-:-:S04]  /*6d30*/  FMNMX.FTZ R20, R53, R20, !PT ;  /* 0x0000001435147209 */ /* 0x001fc80007810000 */
[C---:B------:R-:W-:Y:S01]  /*6d40*/  FSETP.NEU.FTZ.AND P4, PT, R20.reuse, -INF , PT ;  /* 0xff8000001400780b */ /* 0x040fe20003f9d000 */
[----:B------:R-:W-:Y:S02]  /*6d50*/  FMUL.FTZ R44, R20, R11 ;  /* 0x0000000b142c7220 */ /* 0x000fe40000410000 */
[----:B------:R-:W-:Y:S03]  /*6d60*/  MUFU.EX2 R45, R45 ;  /* 0x0000002d002d7308 */ /* 0x000fe60000000800 */
[----:B------:R-:W-:-:S05]  /*6d70*/  FSEL R53, R44, RZ, P4 ;  /* 0x000000ff2c357208 */ /* 0x000fca0002000000 */
[-C--:B------:R-:W-:Y:S01]  /*6d80*/  FFMA.FTZ R44, R35, R11.reuse, -R53 ;  /* 0x0000000b232c7223 */ /* 0x080fe20000010835 */
[----:B------:R-:W-:Y:S01]  /*6d90*/  FFMA.FTZ R35, R0, R4, R23 ;  /* 0x0000000400237223 */ /* 0x000fe20000010017 */
[-CC-:B------:R-:W-:Y:S01]  /*6da0*/  FFMA.FTZ R169, R50, R11.reuse, -R53.reuse ;  /* 0x0000000b32a97223 */ /* 0x180fe20000010835 */
[----:B------:R-:W-:Y:S02]  /*6db0*/  IMAD.U32 R50, RZ, RZ, UR5 ;  /* 0x00000005ff327e24 */ /* 0x000fe4000f8e00ff */
[-C--:B------:R-:W-:Y:S01]  /*6dc0*/  FFMA.FTZ R171, R54, R11.reuse, -R53 ;  /* 0x0000000b36ab7223 */ /* 0x080fe20000010835 */
[----:B------:R-:W-:Y:S01]  /*6dd0*/  FADD.FTZ R4, R186, R35 ;  /* 0x00000023ba047221 */ /* 0x000fe20000010000 */
[-CC-:B------:R-:W-:Y:S01]  /*6de0*/  FFMA.FTZ R181, R182, R11.reuse, -R53.reuse ;  /* 0x0000000bb6b57223 */ /* 0x180fe20000010835 */
[----:B------:R-:W-:Y:S01]  /*6df0*/  MUFU.EX2 R44, R44 ;  /* 0x0000002c002c7308 */ /* 0x000fe20000000800 */
[----:B------:R-:W-:Y:S01]  /*6e00*/  @!P1 LEA R54, R50, UR36, 0x3 ;  /* 0x0000002432369c11 */ /* 0x000fe2000f8e18ff */
[----:B------:R-:W-:Y:S01]  /*6e10*/  FADD.FTZ R35, R25, R4 ;  /* 0x0000000419237221 */ /* 0x000fe20000010000 */
[-CC-:B------:R-:W-:Y:S01]  /*6e20*/  FFMA.FTZ R183, R170, R11.reuse, -R53.reuse ;  /* 0x0000000baab77223 */ /* 0x180fe20000010835 */
[-CC-:B------:R-:W-:Y:S01]  /*6e30*/  FFMA.FTZ R68, R180, R11.reuse, -R53.reuse ;  /* 0x0000000bb4447223 */ /* 0x180fe20000010835 */
[-C--:B------:R-:W-:Y:S01]  /*6e40*/  FFMA.FTZ R177, R168, R11.reuse, -R53 ;  /* 0x0000000ba8b17223 */ /* 0x080fe20000010835 */
[----:B--2---:R-:W-:Y:S01]  /*6e50*/  FADD.FTZ R4, R26, R35 ;  /* 0x000000231a047221 */ /* 0x004fe20000010000 */
        /* <DEDUP_REMOVED lines=8> */
[--C-:B------:R-:W-:Y:S01]  /*6ee0*/  FFMA.FTZ R42, R174, R11, -R53.reuse ;  /* 0x0000000bae2a7223 */ /* 0x100fe20000010835 */
[----:B------:R-:W-:Y:S01]  /*6ef0*/  MUFU.EX2 R183, R183 ;  /* 0x000000b700b77308 */ /* 0x000fe20000000800 */
[----:B------:R-:W-:Y:S01]  /*6f00*/  F2FP.F16.F32.PACK_AB R180, R186, R23 ;  /* 0x00000017bab4723e */ /* 0x000fe200000000ff */
[----:B------:R-:W-:Y:S01]  /*6f10*/  FADD.FTZ R35, R29, R4 ;  /* 0x000000041d237221 */ /* 0x000fe20000010000 */
[--C-:B------:R-:W-:Y:S01]  /*6f20*/  FFMA.FTZ R175, R172, R11, -R53.reuse ;  /* 0x0000000bacaf7223 */ /* 0x100fe20000010835 */
[----:B------:R-:W-:Y:S01]  /*6f30*/  F2FP.F16.F32.PACK_AB R182, R26, R25 ;  /* 0x000000191ab6723e */ /* 0x000fe200000000ff */
[-C--:B------:R-:W-:Y:S01]  /*6f40*/  FFMA.FTZ R34, R34, R11.reuse, -R53 ;  /* 0x0000000b22227223 */ /* 0x080fe20000010835 */
[----:B---3--:R-:W-:Y:S01]  /*6f50*/  FADD.FTZ R4, R164, R35 ;  /* 0x00000023a4047221 */ /* 0x008fe20000010000 */
[-CC-:B------:R-:W-:Y:S01]  /*6f60*/  FFMA.FTZ R46, R46, R11.reuse, -R53.reuse ;  /* 0x0000000b2e2e7223 */ /* 0x180fe20000010835 */
[----:B------:R-:W-:Y:S01]  /*6f70*/  MUFU.EX2 R68, R68 ;  /* 0x0000004400447308 */ /* 0x000fe20000000800 */
[-CC-:B------:R-:W-:Y:S01]  /*6f80*/  FFMA.FTZ R30, R30, R11.reuse, -R53.reuse ;  /* 0x0000000b1e1e7223 */ /* 0x180fe20000010835 */
[----:B------:R-:W-:Y:S01]  /*6f90*/  FADD.FTZ R35, R33, R4 ;  /* 0x0000000421237221 */ /* 0x000fe20000010000 */
[-CC-:B------:R-:W-:Y:S01]  /*6fa0*/  FFMA.FTZ R184, R184, R11.reuse, -R53.reuse ;  /* 0x0000000bb8b87223 */ /* 0x180fe20000010835 */
[-CC-:B------:R-:W-:Y:S01]  /*6fb0*/  FFMA.FTZ R62, R62, R11.reuse, -R53.reuse ;  /* 0x0000000b3e3e7223 */ /* 0x180fe20000010835 */
[-C--:B------:R-:W-:Y:S01]  /*6fc0*/  FFMA.FTZ R190, R190, R11.reuse, -R53 ;  /* 0x0000000bbebe7223 */ /* 0x080fe20000010835 */
[----:B----4-:R-:W-:Y:S01]  /*6fd0*/  FADD.FTZ R4, R160, R35 ;  /* 0x00000023a0047221 */ /* 0x010fe20000010000 */
[----:B------:R-:W-:Y:S01]  /*6fe0*/  FSEL R35, R20, RZ, P4 ;  /* 0x000000ff14237208 */ /* 0x000fe20002000000 */
[----:B------:R-:W-:Y:S01]  /*6ff0*/  MUFU.EX2 R177, R177 ;  /* 0x000000b100b17308 */ /* 0x000fe20000000800 */
[----:B------:R-:W-:Y:S01]  /*7000*/  FFMA.FTZ R188, R188, R11, -R53 ;  /* 0x0000000bbcbc7223 */ /* 0x000fe20000010835 */
[----:B------:R-:W-:Y:S01]  /*7010*/  FADD.FTZ R55, R37, R4 ;  /* 0x0000000425377221 */ /* 0x000fe20000010000 */
[----:B------:R-:W-:-:S02]  /*7020*/  @!P1 VIADD R54, R54, 0x28860 ;  /* 0x0002886036369836 */ /* 0x000fc40000000000 */
[----:B------:R-:W-:Y:S01]  /*7030*/  FADD.FTZ R4, -R35, R12 ;  /* 0x0000000c23047221 */ /* 0x000fe20000010100 */
[-C--:B------:R-:W-:Y:S01]  /*7040*/  FFMA.FTZ R70, R70, R11.reuse, -R53 ;  /* 0x0000000b46467223 */ /* 0x080fe20000010835 */
[----:B-----5:R-:W-:Y:S01]  /*7050*/  FADD.FTZ R50, R74, R55 ;  /* 0x000000374a327221 */ /* 0x020fe20000010000 */
[-CC-:B------:R-:W-:Y:S01]  /*7060*/  FFMA.FTZ R57, R154, R11.reuse, -R53.reuse ;  /* 0x0000000b9a397223 */ /* 0x180fe20000010835 */
[-C--:B------:R-:W-:Y:S01]  /*7070*/  FMUL.FTZ R4, R4, R11.reuse ;  /* 0x0000000b04047220 */ /* 0x080fe20000410000 */
[----:B------:R-:W-:Y:S01]  /*7080*/  MUFU.EX2 R24, R24 ;  /* 0x0000001800187308 */ /* 0x000fe20000000800 */
[----:B------:R-:W-:Y:S01]  /*7090*/  FADD.FTZ R35, R39, R50 ;  /* 0x0000003227237221 */ /* 0x000fe20000010000 */
[----:B------:R-:W-:Y:S01]  /*70a0*/  @!P1 PRMT R54, RZ, 0x654, R54 ;  /* 0x00000654ff369816 */ /* 0x000fe20000000036 */
[-CC-:B------:R-:W-:Y:S01]  /*70b0*/  FFMA.FTZ R52, R52, R11.reuse, -R53.reuse ;  /* 0x0000000b34347223 */ /* 0x180fe20000010835 */
[-C--:B------:R-:W-:Y:S01]  /*70c0*/  FFMA.FTZ R82, R82, R11.reuse, -R53 ;  /* 0x0000000b52527223 */ /* 0x080fe20000010835 */
[----:B------:R-:W-:Y:S01]  /*70d0*/  FADD.FTZ R50, R78, R35 ;  /* 0x000000234e327221 */ /* 0x000fe20000010000 */
[----:B------:R0:W-:Y:S01]  /*70e0*/  @!P1 SYNCS.ARRIVE.TRANS64.RED.A1T0 RZ, [R54+URZ], RZ ;  /* 0x000000ff36ff99a7 */ /* 0x0001e2000810043f */
[-CC-:B------:R-:W-:Y:S01]  /*70f0*/  FFMA.FTZ R56, R56, R11.reuse, -R53.reuse ;  /* 0x0000000b38387223 */ /* 0x180fe20000010835 */
[----:B------:R2:W3:Y:S01]  /*7100*/  MUFU.EX2 R35, R4 ;  /* 0x0000000400237308 */ /* 0x0004e20000000800 */
[----:B------:R-:W-:Y:S01]  /*7110*/  FADD.FTZ R55, R41, R50 ;  /* 0x0000003229377221 */ /* 0x000fe20000010000 */
[----:B------:R-:W-:Y:S01]  /*7120*/  FFMA.FTZ R86, R86, R11, -R53 ;  /* 0x0000000b56567223 */ /* 0x000fe20000010835 */
[----:B------:R-:W-:Y:S01]  /*7130*/  ISETP.GT.AND P4, PT, R10, R13, PT ;  /* 0x0000000d0a00720c */ /* 0x000fe20003f84270 */
[----:B------:R-:W-:Y:S01]  /*7140*/  UMOV UR5, UR4 ;  /* 0x0000000400057c82 */ /* 0x000fe20008000000 */
[----:B------:R-:W-:Y:S01]  /*7150*/  FADD.FTZ R50, R48, R55 ;  /* 0x0000003730327221 */ /* 0x000fe20000010000 */
[--C-:B0-----:R-:W-:Y:S01]  /*7160*/  FFMA.FTZ R54, R158, R11, -R53.reuse ;  /* 0x0000000b9e367223 */ /* 0x101fe20000010835 */
[----:B------:R-:W-:Y:S01]  /*7170*/  F2FP.F16.F32.PACK_AB R178, R164, R29 ;  /* 0x0000001da4b2723e */ /* 0x000fe200000000ff */
[----:B------:R-:W0:Y:S01]  /*7180*/  MUFU.EX2 R72, R72 ;  /* 0x0000004800487308 */ /* 0x000e220000000800 */
[----:B------:R-:W-:Y:S01]  /*7190*/  FADD.FTZ R55, R43, R50 ;  /* 0x000000322b377221 */ /* 0x000fe20000010000 */
[----:B------:R-:W-:Y:S01]  /*71a0*/  FFMA.FTZ R50, R162, R11, -R53 ;  /* 0x0000000ba2327223 */ /* 0x000fe20000010835 */
[----:B------:R-:W-:Y:S01]  /*71b0*/  F2FP.F16.F32.PACK_AB R172, R160, R33 ;  /* 0x00000021a0ac723e */ /* 0x000fe200000000ff */
[----:B------:R-:W-:-:S02]  /*71c0*/  VIADD R10, R10, 0xffffffff ;  /* 0xffffffff0a0a7836 */ /* 0x000fc40000000000 */
[----:B--2---:R-:W-:Y:S01]  /*71d0*/  FADD.FTZ R4, R40, R55 ;  /* 0x0000003728047221 */ /* 0x004fe20000010000 */
[----:B------:R-:W-:Y:S01]  /*71e0*/  FFMA.FTZ R55, R156, R11, -R53 ;  /* 0x0000000b9c377223 */ /* 0x000fe20000010835 */
[----:B------:R-:W-:Y:S01]  /*71f0*/  F2FP.F16.F32.PACK_AB R176, R66, R27 ;  /* 0x0000001b42b0723e */ /* 0x000fe200000000ff */
[----:B------:R-:W2:Y:S01]  /*7200*/  MUFU.EX2 R47, R47 ;  /* 0x0000002f002f7308 */ /* 0x000ea20000000800 */
[----:B-1----:R-:W-:Y:S01]  /*7210*/  FADD.FTZ R59, R15, R4 ;  /* 0x000000040f3b7221 */ /* 0x002fe20000010000 */
[----:B---3--:R-:W-:Y:S01]  /*7220*/  FFMA.FTZ R4, R35, R3, R44 ;  /* 0x0000000323047223 */ /* 0x008fe2000001002c */
[----:B------:R-:W-:Y:S01]  /*7230*/  F2FP.F16.F32.PACK_AB R174, R74, R37 ;  /* 0x000000254aae723e */ /* 0x000fe200000000ff */
        /* <DEDUP_REMOVED lines=12> */
[----:B------:R-:W3:Y:S01]  /*7300*/  MUFU.EX2 R64, R64 ;  /* 0x0000004000407308 */ /* 0x000ee20000000800 */
[----:B------:R-:W-:Y:S01]  /*7310*/  FADD.FTZ R23, R45, R58 ;  /* 0x0000003a2d177221 */ /* 0x000fe20000010000 */
[----:B------:R-:W-:Y:S01]  /*7320*/  FADD.FTZ R3, R177, R4 ;  /* 0x00000004b1037221 */ /* 0x000fe20000010000 */
[----:B------:R-:W-:Y:S01]  /*7330*/  F2FP.F16.F32.PACK_AB R160, R28, R21 ;  /* 0x000000151ca0723e */ /* 0x000fe200000000ff */
[----:B------:R-:W-:Y:S01]  /*7340*/  FMUL.FTZ R94, R94, R35 ;  /* 0x000000235e5e7220 */ /* 0x000fe20000410000 */
[----:B------:R-:W-:Y:S01]  /*7350*/  FADD.FTZ R26, R24, R23 ;  /* 0x00000017181a7221 */ /* 0x000fe20000010000 */
[----:B0-----:R-:W-:Y:S01]  /*7360*/  FADD.FTZ R4, R72, R3 ;  /* 0x0000000348047221 */ /* 0x001fe20000010000 */
[----:B------:R-:W-:Y:S01]  /*7370*/  F2FP.F16.F32.PACK_AB R162, R24, R45 ;  /* 0x0000002d18a2723e */ /* 0x000fe200000000ff */
[----:B------:R-:W0:Y:S01]  /*7380*/  MUFU.EX2 R38, R38 ;  /* 0x0000002600267308 */ /* 0x000e220000000800 */
[----:B--2---:R-:W-:Y:S01]  /*7390*/  FADD.FTZ R23, R47, R26 ;  /* 0x0000001a2f177221 */ /* 0x004fe20000010000 */
[----:B-1----:R-:W-:Y:S01]  /*73a0*/  FADD.FTZ R3, R179, R4 ;  /* 0x00000004b3037221 */ /* 0x002fe20000010000 */
[----:B------:R-:W-:Y:S01]  /*73b0*/  F2FP.F16.F32.PACK_AB R181, R181, R44 ;  /* 0x0000002cb5b5723e */ /* 0x000fe200000000ff */
[----:B------:R-:W-:Y:S01]  /*73c0*/  FMUL.FTZ R95, R95, R35 ;  /* 0x000000235f5f7220 */ /* 0x000fe20000410000 */
[----:B------:R-:W-:Y:S01]  /*73d0*/  F2FP.F16.F32.PACK_AB R183, R68, R183 ;  /* 0x000000b744b7723e */ /* 0x000fe200000000ff */
[----:B------:R-:W-:Y:S01]  /*73e0*/  FMUL.FTZ R98, R98, R35 ;  /* 0x0000002362627220 */ /* 0x000fe20000410000 */
[----:B------:R-:W-:Y:S01]  /*73f0*/  F2FP.F16.F32.PACK_AB R177, R72, R177 ;  /* 0x000000b148b1723e */ /* 0x000fe200000000ff */
[----:B------:R-:W1:Y:S01]  /*7400*/  MUFU.EX2 R49, R49 ;  /* 0x0000003100317308 */ /* 0x000e620000000800 */
[C---:B---3--:R-:W-:Y:S01]  /*7410*/  FADD.FTZ R26, R64.reuse, R23 ;  /* 0x00000017401a7221 */ /* 0x048fe20000010000 */
[----:B------:R-:W-:Y:S01]  /*7420*/  F2FP.F16.F32.PACK_AB R156, R64, R47 ;  /* 0x0000002f409c723e */ /* 0x000fe200000000ff */
[-C--:B------:R-:W-:Y:S01]  /*7430*/  FMUL.FTZ R99, R99, R35.reuse ;  /* 0x0000002363637220 */ /* 0x080fe20000410000 */
[-C--:B------:R-:W-:Y:S01]  /*7440*/  FMUL.FTZ R102, R102, R35.reuse ;  /* 0x0000002366667220 */ /* 0x080fe20000410000 */
[-C--:B------:R-:W-:Y:S01]  /*7450*/  FMUL.FTZ R103, R103, R35.reuse ;  /* 0x0000002367677220 */ /* 0x080fe20000410000 */
[-C--:B------:R-:W-:Y:S01]  /*7460*/  FMUL.FTZ R106, R106, R35.reuse ;  /* 0x000000236a6a7220 */ /* 0x080fe20000410000 */
[----:B------:R-:W-:Y:S01]  /*7470*/  FMUL.FTZ R107, R107, R35 ;  /* 0x000000236b6b7220 */ /* 0x000fe20000410000 */
[----:B------:R-:W2:Y:S01]  /*7480*/  MUFU.EX2 R173, R173 ;  /* 0x000000ad00ad7308 */ /* 0x000ea20000000800 */
[C---:B0-----:R-:W-:Y:S01]  /*7490*/  FADD.FTZ R4, R38.reuse, R3 ;  /* 0x0000000326047221 */ /* 0x041fe20000010000 */
[----:B------:R-:W-:Y:S01]  /*74a0*/  F2FP.F16.F32.PACK_AB R179, R38, R179 ;  /* 0x000000b326b3723e */ /* 0x000fe200000000ff */
[-C--:B------:R-:W-:Y:S01]  /*74b0*/  FMUL.FTZ R110, R110, R35.reuse ;  /* 0x000000236e6e7220 */ /* 0x080fe20000410000 */
[-C--:B------:R-:W-:Y:S01]  /*74c0*/  FMUL.FTZ R111, R111, R35.reuse ;  /* 0x000000236f6f7220 */ /* 0x080fe20000410000 */
[-C--:B------:R-:W-:Y:S01]  /*74d0*/  FMUL.FTZ R114, R114, R35.reuse ;  /* 0x0000002372727220 */ /* 0x080fe20000410000 */
[-C--:B------:R-:W-:Y:S01]  /*74e0*/  FMUL.FTZ R115, R115, R35.reuse ;  /* 0x0000002373737220 */ /* 0x080fe20000410000 */
[-C--:B------:R-:W-:Y:S01]  /*74f0*/  FMUL.FTZ R118, R118, R35.reuse ;  /* 0x0000002376767220 */ /* 0x080fe20000410000 */
[----:B------:R-:W0:Y:S01]  /*7500*/  MUFU.EX2 R36, R36 ;  /* 0x0000002400247308 */ /* 0x000e220000000800 */
[----:B-1----:R-:W-:Y:S01]  /*7510*/  FADD.FTZ R23, R49, R26 ;  /* 0x0000001a31177221 */ /* 0x002fe20000010000 */
[-C--:B------:R-:W-:Y:S01]  /*7520*/  FMUL.FTZ R119, R119, R35.reuse ;  /* 0x0000002377777220 */ /* 0x080fe20000410000 */
[-C--:B------:R-:W-:Y:S01]  /*7530*/  FMUL.FTZ R122, R122, R35.reuse ;  /* 0x000000237a7a7220 */ /* 0x080fe20000410000 */
[-C--:B------:R-:W-:Y:S01]  /*7540*/  FMUL.FTZ R123, R123, R35.reuse ;  /* 0x000000237b7b7220 */ /* 0x080fe20000410000 */
[-C--:B------:R-:W-:Y:S01]  /*7550*/  FMUL.FTZ R126, R126, R35.reuse ;  /* 0x000000237e7e7220 */ /* 0x080fe20000410000 */
[-C--:B------:R-:W-:Y:S01]  /*7560*/  FMUL.FTZ R127, R127, R35.reuse ;  /* 0x000000237f7f7220 */ /* 0x080fe20000410000 */
[-C--:B------:R-:W-:Y:S01]  /*7570*/  FMUL.FTZ R130, R130, R35.reuse ;  /* 0x0000002382827220 */ /* 0x080fe20000410000 */
[----:B------:R-:W1:Y:S01]  /*7580*/  MUFU.EX2 R42, R42 ;  /* 0x0000002a002a7308 */ /* 0x000e620000000800 */
[----:B--2---:R-:W-:Y:S01]  /*7590*/  FADD.FTZ R3, R173, R4 ;  /* 0x00000004ad037221 */ /* 0x004fe20000010000 */
[-C--:B------:R-:W-:Y:S01]  /*75a0*/  FMUL.FTZ R131, R131, R35.reuse ;  /* 0x0000002383837220 */ /* 0x080fe20000410000 */
[-C--:B------:R-:W-:Y:S01]  /*75b0*/  FMUL.FTZ R134, R134, R35.reuse ;  /* 0x0000002386867220 */ /* 0x080fe20000410000 */
[-C--:B------:R-:W-:Y:S01]  /*75c0*/  FMUL.FTZ R135, R135, R35.reuse ;  /* 0x0000002387877220 */ /* 0x080fe20000410000 */
[-C--:B------:R-:W-:Y:S01]  /*75d0*/  FMUL.FTZ R138, R138, R35.reuse ;  /* 0x000000238a8a7220 */ /* 0x080fe20000410000 */
[-C--:B------:R-:W-:Y:S01]  /*75e0*/  FMUL.FTZ R139, R139, R35.reuse ;  /* 0x000000238b8b7220 */ /* 0x080fe20000410000 */
[----:B------:R-:W-:Y:S01]  /*75f0*/  FMUL.FTZ R142, R142, R35 ;  /* 0x000000238e8e7220 */ /* 0x000fe20000410000 */
[----:B------:R-:W-:Y:S01]  /*7600*/  MUFU.EX2 R152, R152 ;  /* 0x0000009800987308 */ /* 0x000fe20000000800 */
[C---:B0-----:R-:W-:Y:S01]  /*7610*/  FADD.FTZ R23, R36.reuse, R23 ;  /* 0x0000001724177221 */ /* 0x041fe20000010000 */
[----:B------:R-:W-:Y:S01]  /*7620*/  F2FP.F16.F32.PACK_AB R158, R36, R49 ;  /* 0x00000031249e723e */ /* 0x000fe200000000ff */
[-C--:B------:R-:W-:Y:S01]  /*7630*/  FMUL.FTZ R143, R143, R35.reuse ;  /* 0x000000238f8f7220 */ /* 0x080fe20000410000 */
[-C--:B------:R-:W-:Y:S01]  /*7640*/  FMUL.FTZ R146, R146, R35.reuse ;  /* 0x0000002392927220 */ /* 0x080fe20000410000 */
[-C--:B------:R-:W-:Y:S01]  /*7650*/  FMUL.FTZ R147, R147, R35.reuse ;  /* 0x0000002393937220 */ /* 0x080fe20000410000 */
[-C--:B------:R-:W-:Y:S01]  /*7660*/  FMUL.FTZ R150, R150, R35.reuse ;  /* 0x0000002396967220 */ /* 0x080fe20000410000 */
[----:B------:R-:W-:Y:S01]  /*7670*/  FMUL.FTZ R151, R151, R35 ;  /* 0x0000002397977220 */ /* 0x000fe20000410000 */
[----:B------:R-:W0:Y:S01]  /*7680*/  MUFU.EX2 R175, R175 ;  /* 0x000000af00af7308 */ /* 0x000e220000000800 */
[C---:B-1----:R-:W-:Y:S01]  /*7690*/  FADD.FTZ R4, R42.reuse, R3 ;  /* 0x000000032a047221 */ /* 0x042fe20000010000 */
[----:B------:R-:W-:Y:S01]  /*76a0*/  F2FP.F16.F32.PACK_AB R173, R42, R173 ;  /* 0x000000ad2aad723e */ /* 0x000fe200000000ff */
[----:B------:R-:W-:-:S05]  /*76b0*/  IMAD.MOV.U32 R0, RZ, RZ, R14 ;  /* 0x000000ffff007224 */ /* 0x000fca00078e000e */
[----:B------:R-:W-:Y:S08]  /*76c0*/  MUFU.EX2 R51, R51 ;  /* 0x0000003300337308 */ /* 0x000ff00000000800 */
[----:B------:R-:W1:Y:S01]  /*76d0*/  MUFU.EX2 R34, R34 ;  /* 0x0000002200227308 */ /* 0x000e620000000800 */
[----:B0-----:R-:W-:-:S07]  /*76e0*/  FADD.FTZ R3, R175, R4 ;  /* 0x00000004af037221 */ /* 0x001fce0000010000 */
[----:B------:R-:W-:Y:S08]  /*76f0*/  MUFU.EX2 R32, R32 ;  /* 0x0000002000207308 */ /* 0x000ff00000000800 */
[----:B------:R-:W0:Y:S01]  /*7700*/  MUFU.EX2 R169, R169 ;  /* 0x000000a900a97308 */ /* 0x000e220000000800 */
[C---:B-1----:R-:W-:Y:S01]  /*7710*/  FADD.FTZ R4, R34.reuse, R3 ;  /* 0x0000000322047221 */ /* 0x042fe20000010000 */
[----:B------:R-:W-:-:S06]  /*7720*/  F2FP.F16.F32.PACK_AB R175, R34, R175 ;  /* 0x000000af22af723e */ /* 0x000fcc00000000ff */
[----:B------:R-:W1:Y:S08]  /*7730*/  MUFU.EX2 R31, R31 ;  /* 0x0000001f001f7308 */ /* 0x000e700000000800 */
[----:B------:R-:W2:Y:S01]  /*7740*/  MUFU.EX2 R46, R46 ;  /* 0x0000002e002e7308 */ /* 0x000ea20000000800 */
[----:B0-----:R-:W-:-:S07]  /*7750*/  FADD.FTZ R3, R169, R4 ;  /* 0x00000004a9037221 */ /* 0x001fce0000010000 */
[----:B------:R0:W-:Y:S01]  /*7760*/  MUFU.EX2 R12, R30 ;  /* 0x0000001e000c7308 */ /* 0x0001e20000000800 */
[----:B-1----:R-:W-:-:S07]  /*7770*/  F2FP.F16.F32.PACK_AB R154, R31, R32 ;  /* 0x000000201f9a723e */ /* 0x002fce00000000ff */
[----:B------:R-:W1:Y:S01]  /*7780*/  MUFU.EX2 R171, R171 ;  /* 0x000000ab00ab7308 */ /* 0x000e620000000800 */
[----:B0-----:R-:W-:Y:S01]  /*7790*/  FFMA.FTZ R30, R166, R11, -R53 ;  /* 0x0000000ba61e7223 */ /* 0x001fe20000010835 */
[----:B------:R-:W-:Y:S01]  /*77a0*/  F2FP.F16.F32.PACK_AB R166, R22, R15 ;  /* 0x0000000f16a6723e */ /* 0x000fe200000000ff */
[----:B------:R-:W-:Y:S01]  /*77b0*/  FADD.FTZ R22, R152, R23 ;  /* 0x0000001798167221 */ /* 0x000fe20000010000 */
[----:B------:R-:W-:Y:S01]  /*77c0*/  FFMA.FTZ R53, R60, R11, -R53 ;  /* 0x0000000b3c357223 */ /* 0x000fe20000010835 */
[C---:B------:R-:W-:Y:S02]  /*77d0*/  F2FP.F16.F32.PACK_AB R152, R51.reuse, R152 ;  /* 0x000000983398723e */ /* 0x040fe400000000ff */
[----:B------:R-:W-:Y:S01]  /*77e0*/  FADD.FTZ R15, R51, R22 ;  /* 0x00000016330f7221 */ /* 0x000fe20000010000 */
[----:B------:R-:W0:Y:S01]  /*77f0*/  MUFU.EX2 R165, R165 ;  /* 0x000000a500a57308 */ /* 0x000e220000000800 */
[----:B--2---:R-:W-:Y:S02]  /*7800*/  F2FP.F16.F32.PACK_AB R169, R46, R169 ;  /* 0x000000a92ea9723e */ /* 0x004fe400000000ff */
[----:B------:R-:W-:Y:S01]  /*7810*/  FADD.FTZ R22, R32, R15 ;  /* 0x0000000f20167221 */ /* 0x000fe20000010000 */
[----:B------:R-:W-:-:S03]  /*7820*/  IMAD.MOV.U32 R15, RZ, RZ, R2 ;  /* 0x000000ffff0f7224 */ /* 0x000fc600078e0002 */
[----:B------:R-:W-:Y:S01]  /*7830*/  FADD.FTZ R4, R31, R22 ;  /* 0x000000161f047221 */ /* 0x000fe20000010000 */
[----:B------:R-:W2:Y:S01]  /*7840*/  MUFU.EX2 R184, R184 ;  /* 0x000000b800b87308 */ /* 0x000ea20000000800 */
[----:B------:R-:W-:-:S04]  /*7850*/  FADD.FTZ R22, R46, R3 ;  /* 0x000000032e167221 */ /* 0x000fc80000010000 */
[----:B-1----:R-:W-:Y:S01]  /*7860*/  FADD.FTZ R3, R171, R22 ;  /* 0x00000016ab037221 */ /* 0x002fe20000010000 */
[C---:B------:R-:W-:Y:S02]  /*7870*/  F2FP.F16.F32.PACK_AB R171, R12.reuse, R171 ;  /* 0x000000ab0cab723e */ /* 0x040fe400000000ff */
[----:B------:R-:W1:Y:S01]  /*7880*/  MUFU.EX2 R167, R62 ;  /* 0x0000003e00a77308 */ /* 0x000e620000000800 */
[----:B------:R-:W-:Y:S01]  /*7890*/  FADD.FTZ R22, R12, R3 ;  /* 0x000000030c167221 */ /* 0x000fe20000010000 */
[----:B------:R-:W-:-:S03]  /*78a0*/  IMAD.MOV.U32 R12, RZ, RZ, R20 ;  /* 0x000000ffff0c7224 */ /* 0x000fc600078e0014 */
[----:B0-----:R-:W-:-:S03]  /*78b0*/  FADD.FTZ R22, R165, R22 ;  /* 0x00000016a5167221 */ /* 0x001fc60000010000 */
        /* <DEDUP_REMOVED lines=32> */
[----:B------:R-:W-:-:S03]  /*7ac0*/  F2FP.F16.F32.PACK_AB R153, R56, R153 ;  /* 0x000000993899723e */ /* 0x000fc600000000ff */
[----:B-1----:R-:W-:-:S04]  /*7ad0*/  FADD.FTZ R22, R155, R22 ;  /* 0x000000169b167221 */ /* 0x002fc80000010000 */
[C---:B0-----:R-:W-:Y:S01]  /*7ae0*/  FADD.FTZ R3, R53.reuse, R22 ;  /* 0x0000001635037221 */ /* 0x041fe20000010000 */
[----:B------:R-:W-:Y:S01]  /*7af0*/  F2FP.F16.F32.PACK_AB R155, R53, R155 ;  /* 0x0000009b359b723e */ /* 0x000fe200000000ff */
[----:B------:R-:W-:Y:S06]  /*7b00*/  @P4 BRA `(.L_x_7243) ;  /* 0xffffffcc00f84947 */ /* 0x000fec000383ffff */
[----:B------:R-:W-:Y:S02]  /*7b10*/  IMAD.MOV.U32 R12, RZ, RZ, R20 ;  /* 0x000000ffff0c7224 */ /* 0x000fe400078e0014 */
[----:B------:R-:W-:-:S07]  /*7b20*/  IMAD.MOV.U32 R0, RZ, RZ, R14 ;  /* 0x000000ffff007224 */ /* 0x000fce00078e000e */
.L_x_7226:
[----:B------:R-:W0:Y:S01]  /*7b30*/  LDC R13, c[0x0][0x448] ;  /* 0x00011200ff0d7b82 */ /* 0x000e220000000800 */
[----:B------:R-:W-:-:S05]  /*7b40*/  IADD3 R15, -R9, 0x1, RZ ;  /* 0x00000001090f7810 */ /* 0x000fca0007ffe1ff */
[----:B------:R-:W-:Y:S02]  /*7b50*/  IMAD R20, R16, UR38, R15 ;  /* 0x0000002610147c24 */ /* 0x000fe4000f8e020f */
[----:B------:R-:W1:Y:S08]  /*7b60*/  S2UR UR5, SR_CTAID.X ;  /* 0x00000000000579c3 */ /* 0x000e700000002500 */
[----:B------:R-:W2:Y:S01]  /*7b70*/  LDC R22, c[0x0][0x9e4] ;  /* 0x00027900ff167b82 */ /* 0x000ea20000000800 */
[----:B0-----:R-:W-:Y:S01]  /*7b80*/  ISETP.NE.AND P5, PT, R13, 0x1, PT ;  /* 0x000000010d00780c */ /* 0x001fe20003fa5270 */
[----:B-1----:R-:W-:-:S12]  /*7b90*/  ULEA UR5, UR5, 0x7f, 0x7 ;  /* 0x0000007f05057891 */ /* 0x002fd8000f8e383f */
[----:B------:R-:W0:Y:S01]  /*7ba0*/  @P5 LDC R13, c[0x0][0x44c] ;  /* 0x00011300ff0d5b82 */ /* 0x000e220000000800 */
[----:B------:R-:W-:Y:S01]  /*7bb0*/  IMAD.U32 R9, RZ, RZ, UR5 ;  /* 0x00000005ff097e24 */ /* 0x000fe2000f8e00ff */
[----:B--2---:R-:W-:-:S06]  /*7bc0*/  ISETP.GE.AND P6, PT, R22, 0x1, PT ;  /* 0x000000011600780c */ /* 0x004fcc0003fc6270 */
[----:B------:R-:W1:Y:S01]  /*7bd0*/  @P5 LDC R14, c[0x0][0x450] ;  /* 0x00011400ff0e5b82 */ /* 0x000e620000000800 */
[----:B0-----:R-:W-:Y:S01]  /*7be0*/  @P5 IMAD.HI.U32 R13, R13, UR5, RZ ;  /* 0x000000050d0d5c27 */ /* 0x001fe2000f8e00ff */
[----:B------:R-:W-:-:S04]  /*7bf0*/  ULDC UR5, c[0x0][0x9dc] ;  /* 0x0002770000057ab9 */ /* 0x000fc80000000800 */
        /* <DEDUP_REMOVED lines=13> */
.L_x_7245:
[----:B------:R-:W-:-:S13]  /*7cd0*/  ISETP.NE.AND P2, PT, R22, 0x1, PT ;  /* 0x000000011600780c */ /* 0x000fda0003f45270 */
[----:B------:R-:W0:Y:S02]  /*7ce0*/  @P2 LDC.64 R14, c[0x0][0x9e8] ;  /* 0x00027a00ff0e2b82 */ /* 0x000e240000000a00 */
[----:B0-----:R-:W-:-:S05]  /*7cf0*/  @P2 IMAD.HI.U32 R14, R9, R14, RZ ;  /* 0x0000000e090e2227 */ /* 0x001fca00078e00ff */
[----:B------:R-:W-:-:S07]  /*7d00*/  @P2 SHF.R.U32.HI R9, RZ, R15, R14 ;  /* 0x0000000fff092219 */ /* 0x000fce000001160e */
.L_x_7246:
[----:B------:R-:W-:-:S05]  /*7d10*/  IMAD R14, R9, R22, RZ ;  /* 0x00000016090e7224 */ /* 0x000fca00078e02ff */
[----:B------:R-:W-:-:S07]  /*7d20*/  VIMNMX R13, R13, R14, !PT ;  /* 0x0000000e0d0d7248 */ /* 0x000fce0007fe0100 */
.L_x_7244:
[----:B------:R-:W-:-:S05]  /*7d30*/  VIADD R13, R13, 0x7f ;  /* 0x0000007f0d0d7836 */ /* 0x000fca0000000000 */
[----:B------:R-:W-:-:S04]  /*7d40*/  SHF.R.S32.HI R14, RZ, 0x1f, R13 ;  /* 0x0000001fff0e7819 */ /* 0x000fc8000001140d */
[----:B------:R-:W-:-:S04]  /*7d50*/  LEA.HI R14, R14, R13, RZ, 0x7 ;  /* 0x0000000d0e0e7211 */ /* 0x000fc800078f38ff */
[----:B------:R-:W-:-:S04]  /*7d60*/  SHF.R.S32.HI R14, RZ, 0x7, R14 ;  /* 0x00000007ff0e7819 */ /* 0x000fc8000001140e */
[----:B------:R-:W-:-:S04]  /*7d70*/  VIMNMX R9, R17, R14, !PT ;  /* 0x0000000e11097248 */ /* 0x000fc80007fe0100 */
[----:B------:R-:W-:-:S13]  /*7d80*/  ISETP.GE.AND P2, PT, R10, R9, PT ;  /* 0x000000090a00720c */ /* 0x000fda0003f46270 */
[----:B------:R-:W-:Y:S05]  /*7d90*/  @!P2 BRA `(.L_x_7247) ;  /* 0x0000001c00f0a947 */ /* 0x000fea0003800000 */
[----:B------:R-:W-:Y:S01]  /*7da0*/  IMAD.MOV.U32 R15, RZ, RZ, R12 ;  /* 0x000000ffff0f7224 */ /* 0x000fe200078e000c */
[----:B------:R-:W-:Y:S01]  /*7db0*/  UMOV UR5, UR4 ;  /* 0x0000000400057c82 */ /* 0x000fe20008000000 */
[----:B------:R-:W-:Y:S02]  /*7dc0*/  IMAD.MOV.U32 R13, RZ, RZ, R0 ;  /* 0x000000ffff0d7224 */ /* 0x000fe400078e0000 */
[----:B------:R-:W-:-:S07]  /*7dd0*/  IMAD.MOV.U32 R14, RZ, RZ, R2 ;  /* 0x000000ffff0e7224 */ /* 0x000fce00078e0002 */
.L_x_7256:
        /* <DEDUP_REMOVED lines=9> */
.L_x_7249:
[----:B------:R-:W-:Y:S01]  /*7e70*/  ULEA UR10, UR4, UR36, 0x3 ;  /* 0x00000024040a7291 */ /* 0x000fe2000f8e183f */
[----:B------:R-:W-:-:S08]  /*7e80*/  SHF.L.U32 R0, R2, 0x1f, RZ ;  /* 0x0000001f02007819 */ /* 0x000fd000000006ff */
[----:B------:R0:W1:Y:S01]  /*7e90*/  SYNCS.PHASECHK.TRANS64.TRYWAIT P3, [UR10+0x28830], R0 ;  /* 0x02883000ff0075a7 */ /* 0x000062000806014a */
[----:B------:R-:W-:Y:S05]  /*7ea0*/  @!P0 BRA `(.L_x_7250) ;  /* 0x0000000000048947 */ /* 0x000fea0003800000 */
[----:B------:R-:W-:Y:S01]  /*7eb0*/  BPT.TRAP 0x1 ;  /* 0x000000040000795c */ /* 0x000fe20000300000 */
.L_x_7250:
[----:B-1----:R-:W-:Y:S05]  /*7ec0*/  @P3 BRA `(.L_x_7248) ;  /* 0x0000000000083947 */ /* 0x002fea0003800000 */
[----:B------:R-:W1:Y:S02]  /*7ed0*/  SYNCS.PHASECHK.TRANS64.TRYWAIT P3, [UR10+0x28830], R0 ;  /* 0x02883000ff0075a7 */ /* 0x000e64000806014a */
[----:B-1----:R-:W-:Y:S05]  /*7ee0*/  @!P3 BRA `(.L_x_7251) ;  /* 0x000000b00040b947 */ /* 0x002fea0003800000 */
.L_x_7248:
        /* <DEDUP_REMOVED lines=47> */
.L_x_7253:
[----:B------:R-:W-:Y:S01]  /*81e0*/  ULEA UR10, UR5, UR36, 0x3 ;  /* 0x00000024050a7291 */ /* 0x000fe2000f8e183f */
[----:B------:R-:W-:-:S08]  /*81f0*/  SHF.L.U32 R0, R14, 0x1f, RZ ;  /* 0x0000001f0e007819 */ /* 0x000fd000000006ff */
[----:B------:R0:W1:Y:S01]  /*8200*/  SYNCS.PHASECHK.TRANS64.TRYWAIT P2, [UR10+0x28850], R0 ;  /* 0x02885000ff0075a7 */ /* 0x000062000804014a */
[----:B------:R-:W-:Y:S05]  /*8210*/  @!P0 BRA `(.L_x_7254) ;  /* 0x0000000000048947 */ /* 0x000fea0003800000 */
[----:B------:R-:W-:Y:S01]  /*8220*/  BPT.TRAP 0x1 ;  /* 0x000000040000795c */ /* 0x000fe20000300000 */
.L_x_7254:
[----:B-1----:R-:W-:Y:S05]  /*8230*/  @P2 BRA `(.L_x_7252) ;  /* 0x0000000000082947 */ /* 0x002fea0003800000 */
[----:B------:R-:W1:Y:S02]  /*8240*/  SYNCS.PHASECHK.TRANS64.TRYWAIT P2, [UR10+0x28850], R0 ;  /* 0x02885000ff0075a7 */ /* 0x000e64000804014a */
[----:B-1----:R-:W-:Y:S05]  /*8250*/  @!P2 BRA `(.L_x_7255) ;  /* 0x000000ac007ca947 */ /* 0x002fea0003800000 */
.L_x_7252:
[----:B------:R-:W-:Y:S01]  /*8260*/  UIADD3 UR10, UR36, 0x400, URZ ;  /* 0x00000400240a7890 */ /* 0x000fe2000fffe03f */
[----:B------:R-:W-:Y:S01]  /*8270*/  WARPGROUP.ARRIVE ;  /* 0x00000000000079c5 */ /* 0x000fe20000000000 */
[----:B------:R-:W-:Y:S01]  /*8280*/  UMOV UR11, 0x40000040 ;  /* 0x40000040000b7882 */ /* 0x000fe20000000000 */
[----:B------:R-:W-:Y:S01]  /*8290*/  UMOV UR15, 0x40000040 ;  /* 0x40000040000f7882 */ /* 0x000fe20000000000 */
[----:B------:R-:W-:Y:S01]  /*82a0*/  USHF.R.U32.HI UR10, URZ, 0x4, UR10 ;  /* 0x000000043f0a7899 */ /* 0x000fe2000801160a */
[----:B01----:R-:W-:Y:S02]  /*82b0*/  FMNMX.FTZ R0, R24, R13, !PT ;  /* 0x0000000d18007209 */ /* 0x003fe40007810000 */
[C---:B------:R-:W-:Y:S01]  /*82c0*/  ISETP.GT.AND P2, PT, R10.reuse, R9, PT ;  /* 0x000000090a00720c */ /* 0x040fe20003f44270 */
[----:B------:R-:W-:Y:S01]  /*82d0*/  ULOP3.LUT UR10, UR10, 0x3fff, URZ, 0xc0, !UPT ;  /* 0x00003fff0a0a7892 */ /* 0x000fe2000f8ec03f */
[----:B------:R-:W-:Y:S01]  /*82e0*/  FMNMX.FTZ R11, R25, R0, !PT ;  /* 0x00000000190b7209 */ /* 0x000fe20007810000 */
[----:B------:R-:W-:-:S02]  /*82f0*/  VIADD R10, R10, 0xffffffff ;  /* 0xffffffff0a0a7836 */ /* 0x000fc40000000000 */
[----:B------:R-:W-:Y:S01]  /*8300*/  ULOP3.LUT UR10, UR10, 0x4000000, URZ, 0xfc, !UPT ;  /* 0x040000000a0a7892 */ /* 0x000fe2000f8efc3f */
[----:B------:R-:W-:-:S03]  /*8310*/  FMNMX.FTZ R0, R28, R11, !PT ;  /* 0x0000000b1c007209 */ /* 0x000fc60007810000 */
[----:B------:R-:W-:Y:S01]  /*8320*/  ULEA UR10, UR5, UR10, 0xb ;  /* 0x0000000a050a7291 */ /* 0x000fe2000f8e583f */
[----:B------:R-:W-:-:S03]  /*8330*/  FMNMX.FTZ R11, R29, R0, !PT ;  /* 0x000000001d0b7209 */ /* 0x000fc60007810000 */
[----:B------:R-:W-:Y:S01]  /*8340*/  UIADD3 UR14, UR10, 0x80, URZ ;  /* 0x000000800a0e7890 */ /* 0x000fe2000fffe03f */
[----:B------:R-:W-:-:S04]  /*8350*/  FMNMX.FTZ R0, R32, R11, !PT ;  /* 0x0000000b20007209 */ /* 0x000fc80007810000 */
[----:B------:R-:W-:Y:S01]  /*8360*/  HGMMA.64x128x16.F32 R88, R180, gdesc[UR8].tnspB, R88, gsb0 ;  /* 0x41e00008b4587df0 */ /* 0x000fe20008000858 */
        /* <DEDUP_REMOVED lines=30> */
[----:B------:R-:W0:Y:S01]  /*8550*/  LDC R11, c[0x0][0x988] ;  /* 0x00026200ff0b7b82 */ /* 0x000e220000000800 */
[----:B------:R-:W-:Y:S02]  /*8560*/  FMNMX.FTZ R12, R26, R15, !PT ;  /* 0x0000000f1a0c7209 */ /* 0x000fe40007810000 */
[----:B------:R-:W1:Y:S01]  /*8570*/  SHFL.BFLY PT, R21, R20, 0x1, 0x1f ;  /* 0x0c201f0014157f89 */ /* 0x000e6200000e0000 */
[----:B------:R-:W-:Y:S02]  /*8580*/  WARPGROUP.DEPBAR.LE gsb0, 0x0 ;  /* 0x00008000000079c5 */ /* 0x000fe40000010000 */
[----:B------:R-:W-:-:S06]  /*8590*/  WARPGROUP.ARRIVE ;  /* 0x00000000000079c5 */ /* 0x000fcc0000000000 */
[----:B------:R-:W-:Y:S01]  /*85a0*/  HGMMA.64x128x16.F32 R88, R176, gdesc[UR12].tnspB, R88, gsb0 ;  /* 0x41e0000cb0587df0 */ /* 0x000fe20008000858 */
[----:B------:R-:W-:Y:S01]  /*85b0*/  UIADD3 UR14, UR10, 0x100, URZ ;  /* 0x000001000a0e7890 */ /* 0x000fe2000fffe03f */
[----:B------:R-:W-:Y:S01]  /*85c0*/  UMOV UR15, 0x40000040 ;  /* 0x40000040000f7882 */ /* 0x000fe20000000000 */
[----:B-1----:R-:W-:-:S05]  /*85d0*/  FMNMX.FTZ R0, R20, R21, !PT ;  /* 0x0000001514007209 */ /* 0x002fca0007810000 */
[----:B------:R-:W-:-:S04]  /*85e0*/  FADD.FTZ R14, -R0, R13 ;  /* 0x0000000d000e7221 */ /* 0x000fc80000010100 */
[-C--:B0-----:R-:W-:Y:S01]  /*85f0*/  FMUL.FTZ R13, R14, R11.reuse ;  /* 0x0000000b0e0d7220 */ /* 0x081fe20000410000 */
[----:B------:R-:W-:-:S04]  /*8600*/  FMUL.FTZ R14, R0, R11 ;  /* 0x0000000b000e7220 */ /* 0x000fc80000410000 */
        /* <DEDUP_REMOVED lines=17> */
[----:B------:R-:W-:Y:S01]  /*8720*/  FFMA.FTZ R29, R37, R11, -R14 ;  /* 0x0000000b251d7223 */ /* 0x000fe2000001080e */
[----:B------:R-:W0:Y:S02]  /*8730*/  MUFU.EX2 R180, R180 ;  /* 0x000000b400b47308 */ /* 0x000e240000000800 */
[----:B------:R-:W-:-:S04]  /*8740*/  FMNMX.FTZ R33, R39, R12, !PT ;  /* 0x0000000c27217209 */ /* 0x000fc80007810000 */
[----:B------:R-:W-:Y:S02]  /*8750*/  FMNMX.FTZ R12, R42, R33, !PT ;  /* 0x000000212a0c7209 */ /* 0x000fe40007810000 */
[----:B------:R-:W1:Y:S02]  /*8760*/  MUFU.EX2 R21, R21 ;  /* 0x0000001500157308 */ /* 0x000e640000000800 */
[----:B------:R-:W-:-:S04]  /*8770*/  FMNMX.FTZ R33, R43, R12, !PT ;  /* 0x0000000c2b217209 */ /* 0x000fc80007810000 */
[----:B------:R-:W-:Y:S01]  /*8780*/  FMNMX.FTZ R12, R46, R33, !PT ;  /* 0x000000212e0c7209 */ /* 0x000fe20007810000 */
[----:B------:R-:W-:Y:S01]  /*8790*/  FFMA.FTZ R33, R41, R11, -R14 ;  /* 0x0000000b29217223 */ /* 0x000fe2000001080e */
[----:B------:R-:W-:Y:S01]  /*87a0*/  MUFU.EX2 R182, R182 ;  /* 0x000000b600b67308 */ /* 0x000fe20000000800 */
[----:B0-----:R-:W-:Y:S01]  /*87b0*/  FFMA.FTZ R4, R13, R4, R180 ;  /* 0x000000040d047223 */ /* 0x001fe200000100b4 */
[----:B------:R-:W-:-:S04]  /*87c0*/  FMNMX.FTZ R37, R47, R12, !PT ;  /* 0x0000000c2f257209 */ /* 0x000fc80007810000 */
[----:B------:R-:W-:Y:S02]  /*87d0*/  FMNMX.FTZ R12, R50, R37, !PT ;  /* 0x00000025320c7209 */ /* 0x000fe40007810000 */
[----:B------:R-:W-:Y:S01]  /*87e0*/  MUFU.EX2 R23, R23 ;  /* 0x0000001700177308 */ /* 0x000fe20000000800 */
[----:B-1----:R-:W-:Y:S02]  /*87f0*/  F2FP.F16.F32.PACK_AB R180, R21, R180 ;  /* 0x000000b415b4723e */ /* 0x002fe400000000ff */
[----:B------:R-:W-:-:S04]  /*8800*/  FMNMX.FTZ R37, R51, R12, !PT ;  /* 0x0000000c33257209 */ /* 0x000fc80007810000 */
[----:B------:R-:W-:Y:S01]  /*8810*/  FMNMX.FTZ R12, R54, R37, !PT ;  /* 0x00000025360c7209 */ /* 0x000fe20007810000 */
[----:B------:R-:W-:Y:S01]  /*8820*/  FFMA.FTZ R37, R45, R11, -R14 ;  /* 0x0000000b2d257223 */ /* 0x000fe2000001080e */
[----:B------:R-:W-:Y:S02]  /*8830*/  MUFU.EX2 R25, R25 ;  /* 0x0000001900197308 */ /* 0x000fe40000000800 */
[----:B------:R-:W-:-:S04]  /*8840*/  FMNMX.FTZ R41, R55, R12, !PT ;  /* 0x0000000c37297209 */ /* 0x000fc80007810000 */
[----:B------:R-:W-:Y:S02]  /*8850*/  FMNMX.FTZ R12, R58, R41, !PT ;  /* 0x000000293a0c7209 */ /* 0x000fe40007810000 */
[----:B------:R-:W-:Y:S02]  /*8860*/  MUFU.EX2 R29, R29 ;  /* 0x0000001d001d7308 */ /* 0x000fe40000000800 */
        /* <DEDUP_REMOVED lines=23> */
[----:B------:R-:W-:Y:S01]  /*89e0*/  FMNMX.FTZ R53, R83, R12, !PT ;  /* 0x0000000c53357209 */ /* 0x000fe20007810000 */
[----:B------:R-:W-:Y:S02]  /*89f0*/  WARPGROUP.DEPBAR.LE gsb0, 0x0 ;  /* 0x00008000000079c5 */ /* 0x000fe40000010000 */
[----:B------:R-:W-:Y:S01]  /*8a00*/  WARPGROUP.ARRIVE ;  /* 0x00000000000079c5 */ /* 0x000fe20000000000 */
[----:B------:R-:W-:Y:S01]  /*8a10*/  FMNMX.FTZ R12, R86, R53, !PT ;  /* 0x00000035560c7209 */ /* 0x000fe20007810000 */
[-CC-:B------:R-:W-:Y:S01]  /*8a20*/  FFMA.FTZ R53, R61, R11.reuse, -R14.reuse ;  /* 0x0000000b3d357223 */ /* 0x180fe2000001080e */
[-CC-:B------:R-:W-:Y:S01]  /*8a30*/  FFMA.FTZ R61, R69, R11.reuse, -R14.reuse ;  /* 0x0000000b453d7223 */ /* 0x180fe2000001080e */
[-CC-:B------:R-:W-:Y:S01]  /*8a40*/  FFMA.FTZ R176, R32, R11.reuse, -R14.reuse ;  /* 0x0000000b20b07223 */ /* 0x180fe2000001080e */
[----:B------:R-:W-:Y:S01]  /*8a50*/  FMNMX.FTZ R12, R87, R12, !PT ;  /* 0x0000000c570c7209 */ /* 0x000fe20007810000 */
[----:B------:R-:W-:Y:S01]  /*8a60*/  HGMMA.64x128x16.F32 R88, R172, gdesc[UR12].tnspB, R88, gsb0 ;  /* 0x41e0000cac587df0 */ /* 0x000fe20008000858 */
[----:B------:R-:W-:Y:S01]  /*8a70*/  UIADD3 UR14, UR10, 0x180, URZ ;  /* 0x000001800a0e7890 */ /* 0x000fe2000fffe03f */
[-CC-:B------:R-:W-:Y:S01]  /*8a80*/  FFMA.FTZ R178, R36, R11.reuse, -R14.reuse ;  /* 0x0000000b24b27223 */ /* 0x180fe2000001080e */
[----:B------:R-:W-:Y:S01]  /*8a90*/  UMOV UR15, 0x40000040 ;  /* 0x40000040000f7882 */ /* 0x000fe20000000000 */
[----:B------:R-:W-:Y:S01]  /*8aa0*/  FFMA.FTZ R69, R77, R11, -R14 ;  /* 0x0000000b4d457223 */ /* 0x000fe2000001080e */
        /* <DEDUP_REMOVED lines=42> */
[----:B------:R-:W0:Y:S01]  /*8d50*/  SHFL.BFLY PT, R161, R12, 0x2, 0x1f ;  /* 0x0c401f000ca17f89 */ /* 0x000e2200000e0000 */
[-CC-:B------:R-:W-:Y:S01]  /*8d60*/  FFMA.FTZ R160, R64, R11.reuse, -R14.reuse ;  /* 0x0000000b40a07223 */ /* 0x180fe2000001080e */
[----:B------:R-:W-:-:S03]  /*8d70*/  FFMA.FTZ R162, R68, R11, -R14 ;  /* 0x0000000b44a27223 */ /* 0x000fc6000001080e */
[----:B------:R-:W-:Y:S02]  /*8d80*/  HGMMA.64x128x16.F32 R88, R156, gdesc[UR12].tnspB, R88, gsb0 ;  /* 0x41e0000c9c587df0 */ /* 0x000fe40008000858 */
        /* <DEDUP_REMOVED lines=11> */
[----:B------:R-:W-:Y:S02]  /*8e40*/  IMAD.U32 R27, RZ, RZ, UR4 ;  /* 0x00000004ff1b7e24 */ /* 0x000fe4000f8e00ff */
[-CC-:B------:R-:W-:Y:S01]  /*8e50*/  FFMA.FTZ R183, R30, R11.reuse, -R52.reuse ;  /* 0x0000000b1eb77223 */ /* 0x180fe20000010834 */
[-CC-:B------:R-:W-:Y:S01]  /*8e60*/  FFMA.FTZ R44, R31, R11.reuse, -R52.reuse ;  /* 0x0000000b1f2c7223 */ /* 0x180fe20000010834 */
[----:B------:R-:W-:Y:S01]  /*8e70*/  MUFU.EX2 R14, R14 ;  /* 0x0000000e000e7308 */ /* 0x000fe20000000800 */
[-CC-:B------:R-:W-:Y:S01]  /*8e80*/  FFMA.FTZ R177, R34, R11.reuse, -R52.reuse ;  /* 0x0000000b22b17223 */ /* 0x180fe20000010834 */
[----:B------:R-:W-:Y:S01]  /*8e90*/  @!P1 LEA R27, R27, UR36, 0x3 ;  /* 0x000000241b1b9c11 */ /* 0x000fe2000f8e18ff */
[-CC-:B------:R-:W-:Y:S01]  /*8ea0*/  FFMA.FTZ R40, R35, R11.reuse, -R52.reuse ;  /* 0x0000000b23287223 */ /* 0x180fe20000010834 */
[----:B------:R-:W-:Y:S01]  /*8eb0*/  IADD3 R31, -R19, 0xb, RZ ;  /* 0x0000000b131f7810 */ /* 0x000fe20007ffe1ff */
[-CC-:B------:R-:W-:Y:S01]  /*8ec0*/  FFMA.FTZ R179, R38, R11.reuse, -R52.reuse ;  /* 0x0000000b26b37223 */ /* 0x180fe20000010834 */
[-CC-:B------:R-:W-:Y:S01]  /*8ed0*/  FFMA.FTZ R48, R39, R11.reuse, -R52.reuse ;  /* 0x0000000b27307223 */ /* 0x180fe20000010834 */
[----:B------:R-:W-:Y:S01]  /*8ee0*/  @!P1 VIADD R27, R27, 0x28840 ;  /* 0x000288401b1b9836 */ /* 0x000fe20000000000 */
[----:B------:R-:W0:Y:S01]  /*8ef0*/  MUFU.EX2 R181, R181 ;  /* 0x000000b500b57308 */ /* 0x000e220000000800 */
[-CC-:B------:R-:W-:Y:S01]  /*8f00*/  FFMA.FTZ R173, R42, R11.reuse, -R52.reuse ;  /* 0x0000000b2aad7223 */ /* 0x180fe20000010834 */
[-CC-:B------:R-:W-:Y:S01]  /*8f10*/  FFMA.FTZ R36, R43, R11.reuse, -R52.reuse ;  /* 0x0000000b2b247223 */ /* 0x180fe20000010834 */
[-CC-:B------:R-:W-:Y:S01]  /*8f20*/  FFMA.FTZ R175, R46, R11.reuse, -R52.reuse ;  /* 0x0000000b2eaf7223 */ /* 0x180fe20000010834 */
[----:B------:R-:W-:Y:S01]  /*8f30*/  @!P1 PRMT R27, RZ, 0x654, R27 ;  /* 0x00000654ff1b9816 */ /* 0x000fe2000000001b */
        /* <DEDUP_REMOVED lines=10> */
[--C-:B------:R-:W-:Y:S01]  /*8fe0*/  FFMA.FTZ R66, R66, R11, -R52.reuse ;  /* 0x0000000b42427223 */ /* 0x100fe20000010834 */
[----:B------:R-:W2:Y:S01]  /*8ff0*/  MUFU.EX2 R183, R183 ;  /* 0x000000b700b77308 */ /* 0x000ea20000000800 */
[----:B0-----:R-:W-:Y:S01]  /*9000*/  FFMA.FTZ R3, R14, R3, R181 ;  /* 0x000000030e037223 */ /* 0x001fe200000100b5 */
[-CC-:B------:R-:W-:Y:S01]  /*9010*/  FFMA.FTZ R67, R67, R11.reuse, -R52.reuse ;  /* 0x0000000b43437223 */ /* 0x180fe20000010834 */
[-CC-:B------:R-:W-:Y:S01]  /*9020*/  FFMA.FTZ R70, R70, R11.reuse, -R52.reuse ;  /* 0x0000000b46467223 */ /* 0x180fe20000010834 */
[-CC-:B------:R-:W-:Y:S01]  /*9030*/  FFMA.FTZ R71, R71, R11.reuse, -R52.reuse ;  /* 0x0000000b47477223 */ /* 0x180fe20000010834 */
[-CC-:B------:R-:W-:Y:S01]  /*9040*/  FFMA.FTZ R74, R74, R11.reuse, -R52.reuse ;  /* 0x0000000b4a4a7223 */ /* 0x180fe20000010834 */
[-CC-:B------:R-:W-:Y:S01]  /*9050*/  FFMA.FTZ R75, R75, R11.reuse, -R52.reuse ;  /* 0x0000000b4b4b7223 */ /* 0x180fe20000010834 */
[--C-:B------:R-:W-:Y:S01]  /*9060*/  FFMA.FTZ R78, R78, R11, -R52.reuse ;  /* 0x0000000b4e4e7223 */ /* 0x100fe20000010834 */
[----:B------:R-:W0:Y:S01]  /*9070*/  MUFU.EX2 R44, R44 ;  /* 0x0000002c002c7308 */ /* 0x000e220000000800 */
[----:B-1----:R-:W-:Y:S01]  /*9080*/  F2FP.F16.F32.PACK_AB R181, R32, R181 ;  /* 0x000000b520b5723e */ /* 0x002fe200000000ff */
[-CC-:B------:R-:W-:Y:S01]  /*9090*/  FFMA.FTZ R79, R79, R11.reuse, -R52.reuse ;  /* 0x0000000b4f4f7223 */ /* 0x180fe20000010834 */
[-CC-:B------:R-:W-:Y:S01]  /*90a0*/  FFMA.FTZ R82, R82, R11.reuse, -R52.reuse ;  /* 0x0000000b52527223 */ /* 0x180fe20000010834 */
[-CC-:B------:R-:W-:Y:S01]  /*90b0*/  FFMA.FTZ R83, R83, R11.reuse, -R52.reuse ;  /* 0x0000000b53537223 */ /* 0x180fe20000010834 */
[-CC-:B------:R-:W-:Y:S01]  /*90c0*/  FFMA.FTZ R86, R86, R11.reuse, -R52.reuse ;  /* 0x0000000b56567223 */ /* 0x180fe20000010834 */
[----:B------:R-:W-:Y:S01]  /*90d0*/  FFMA.FTZ R52, R87, R11, -R52 ;  /* 0x0000000b57347223 */ /* 0x000fe20000010834 */
[----:B------:R-:W-:Y:S01]  /*90e0*/  IMAD.U32 R35, RZ, RZ, UR5 ;  /* 0x00000005ff237e24 */ /* 0x000fe2000f8e00ff */
[----:B------:R-:W1:Y:S01]  /*90f0*/  MUFU.EX2 R177, R177 ;  /* 0x000000b100b17308 */ /* 0x000e620000000800 */
[----:B------:R-:W-:-:S03]  /*9100*/  UMOV UR5, UR4 ;  /* 0x0000000400057c82 */ /* 0x000fc60008000000 */
[----:B------:R-:W-:-:S04]  /*9110*/  @!P1 LEA R35, R35, UR36, 0x3 ;  /* 0x0000002423239c11 */ /* 0x000fc8000f8e18ff */
[----:B------:R-:W3:Y:S08]  /*9120*/  MUFU.EX2 R40, R40 ;  /* 0x0000002800287308 */ /* 0x000ef00000000800 */
[----:B------:R-:W4:Y:S08]  /*9130*/  MUFU.EX2 R179, R179 ;  /* 0x000000b300b37308 */ /* 0x000f300000000800 */
[----:B------:R-:W5:Y:S08]  /*9140*/  MUFU.EX2 R48, R48 ;  /* 0x0000003000307308 */ /* 0x000f700000000800 */
[----:B------:R-:W5:Y:S01]  /*9150*/  MUFU.EX2 R173, R173 ;  /* 0x000000ad00ad7308 */ /* 0x000f620000000800 */
[----:B------:R-:W-:-:S02]  /*9160*/  WARPGROUP.DEPBAR.LE gsb0, 0x0 ;  /* 0x00008000000079c5 */ /* 0x000fc40000010000 */
[----:B------:R-:W-:-:S05]  /*9170*/  WARPGROUP.ARRIVE ;  /* 0x00000000000079c5 */ /* 0x000fca0000000000 */
[----:B------:R-:W5:Y:S01]  /*9180*/  MUFU.EX2 R36, R36 ;  /* 0x0000002400247308 */ /* 0x000f620000000800 */
[----:B------:R-:W-:Y:S02]  /*9190*/  F2FP.F16.F32.PACK_AB R156, R65, R20 ;  /* 0x00000014419c723e */ /* 0x000fe400000000ff */
[----:B------:R-:W-:Y:S01]  /*91a0*/  F2FP.F16.F32.PACK_AB R158, R69, R22 ;  /* 0x00000016459e723e */ /* 0x000fe200000000ff */
[----:B------:R-:W-:Y:S04]  /*91b0*/  HGMMA.64x128x16.F32 R88, R152, gdesc[UR8].tnspB, R88, gsb0 ;  /* 0x41e0000898587df0 */ /* 0x000fe80008000858 */
        /* <DEDUP_REMOVED lines=17> */
[----:B------:R-:W5:Y:S01]  /*92d0*/  MUFU.EX2 R79, R79 ;  /* 0x0000004f004f7308 */ /* 0x000f620000000800 */
[----:B------:R-:W-:-:S02]  /*92e0*/  WARPGROUP.DEPBAR.LE gsb0, 0x0 ;  /* 0x00008000000079c5 */ /* 0x000fc40000010000 */
[----:B------:R2:W-:Y:S06]  /*92f0*/  BAR.ARV R31, 0x100 ;  /* 0x0004001f0000751d */ /* 0x0005ec0000002000 */
[----:B------:R0:W-:Y:S01]  /*9300*/  @!P1 SYNCS.ARRIVE.TRANS64.RED.A1T0 RZ, [R27+URZ], RZ ;  /* 0x000000ff1bff99a7 */ /* 0x0001e2000810043f */
[----:B------:R-:W5:Y:S01]  /*9310*/  MUFU.EX2 R153, R82 ;  /* 0x0000005200997308 */ /* 0x000f620000000800 */
[----:B--2---:R-:W-:Y:S01]  /*9320*/  @!P1 VIADD R31, R35, 0x28860 ;  /* 0x00028860231f9836 */ /* 0x004fe20000000000 */
[----:B------:R-:W-:Y:S01]  /*9330*/  F2FP.F16.F32.PACK_AB R154, R15, R28 ;  /* 0x0000001c0f9a723e */ /* 0x000fe200000000ff */
[-C--:B------:R-:W-:Y:S01]  /*9340*/  FMUL.FTZ R88, R88, R13.reuse ;  /* 0x0000000d58587220 */ /* 0x080fe20000410000 */
[-C--:B------:R-:W-:Y:S01]  /*9350*/  FMUL.FTZ R89, R89, R13.reuse ;  /* 0x0000000d59597220 */ /* 0x080fe20000410000 */
[-C--:B------:R-:W-:Y:S01]  /*9360*/  FMUL.FTZ R92, R92, R13.reuse ;  /* 0x0000000d5c5c7220 */ /* 0x080fe20000410000 */
[----:B------:R-:W-:Y:S01]  /*9370*/  @!P1 PRMT R31, RZ, 0x654, R31 ;  /* 0x00000654ff1f9816 */ /* 0x000fe2000000001f */
[----:B0-----:R-:W-:Y:S01]  /*9380*/  FADD.FTZ R27, R21, R4 ;  /* 0x00000004151b7221 */ /* 0x001fe20000010000 */
[----:B------:R-:W-:Y:S01]  /*9390*/  FADD.FTZ R4, R32, R3 ;  /* 0x0000000320047221 */ /* 0x000fe20000010000 */
[----:B------:R-:W0:Y:S01]  /*93a0*/  MUFU.EX2 R83, R83 ;  /* 0x0000005300537308 */ /* 0x000e220000000800 */
[----:B------:R2:W-:Y:S01]  /*93b0*/  @!P1 SYNCS.ARRIVE.TRANS64.RED.A1T0 RZ, [R31+URZ], RZ ;  /* 0x000000ff1fff99a7 */ /* 0x0005e2000810043f */
[----:B------:R-:W-:Y:S01]  /*93c0*/  FADD.FTZ R42, R182, R27 ;  /* 0x0000001bb62a7221 */ /* 0x000fe20000010000 */
[----:B------:R-:W-:Y:S01]  /*93d0*/  FADD.FTZ R3, R183, R4 ;  /* 0x00000004b7037221 */ /* 0x000fe20000010000 */
[-C--:B------:R-:W-:Y:S01]  /*93e0*/  FMUL.FTZ R93, R93, R13.reuse ;  /* 0x0000000d5d5d7220 */ /* 0x080fe20000410000 */
[-C--:B------:R-:W-:Y:S01]  /*93f0*/  FMUL.FTZ R96, R96, R13.reuse ;  /* 0x0000000d60607220 */ /* 0x080fe20000410000 */
[----:B------:R-:W-:Y:S01]  /*9400*/  FADD.FTZ R27, R23, R42 ;  /* 0x0000002a171b7221 */ /* 0x000fe20000010000 */
[----:B------:R-:W-:Y:S01]  /*9410*/  FADD.FTZ R4, R44, R3 ;  /* 0x000000032c047221 */ /* 0x000fe20000010000 */
[----:B------:R-:W2:Y:S01]  /*9420*/  MUFU.EX2 R155, R86 ;  /* 0x00000056009b7308 */ /* 0x000ea20000000800 */
[-C--:B------:R-:W-:Y:S01]  /*9430*/  FMUL.FTZ R97, R97, R13.reuse ;  /* 0x0000000d61617220 */ /* 0x080fe20000410000 */
[----:B------:R-:W-:Y:S01]  /*9440*/  FADD.FTZ R42, R176, R27 ;  /* 0x0000001bb02a7221 */ /* 0x000fe20000010000 */
[----:B-1----:R-:W-:Y:S01]  /*9450*/  FADD.FTZ R3, R177, R4 ;  /* 0x00000004b1037221 */ /* 0x002fe20000010000 */
[-C--:B------:R-:W-:Y:S01]  /*9460*/  FMUL.FTZ R100, R100, R13.reuse ;  /* 0x0000000d64647220 */ /* 0x080fe20000410000 */
[-C--:B------:R-:W-:Y:S01]  /*9470*/  FMUL.FTZ R101, R101, R13.reuse ;  /* 0x0000000d65657220 */ /* 0x080fe20000410000 */
[----:B------:R-:W-:Y:S01]  /*9480*/  FADD.FTZ R27, R25, R42 ;  /* 0x0000002a191b7221 */ /* 0x000fe20000010000 */
[----:B---3--:R-:W-:Y:S01]  /*9490*/  FADD.FTZ R4, R40, R3 ;  /* 0x0000000328047221 */ /* 0x008fe20000010000 */
[----:B------:R-:W1:Y:S01]  /*94a0*/  MUFU.EX2 R52, R52 ;  /* 0x0000003400347308 */ /* 0x000e620000000800 */
[-C--:B------:R-:W-:Y:S01]  /*94b0*/  FMUL.FTZ R104, R104, R13.reuse ;  /* 0x0000000d68687220 */ /* 0x080fe20000410000 */
[----:B------:R-:W-:Y:S01]  /*94c0*/  FADD.FTZ R42, R178, R27 ;  /* 0x0000001bb22a7221 */ /* 0x000fe20000010000 */
[----:B----4-:R-:W-:Y:S01]  /*94d0*/  FADD.FTZ R3, R179, R4 ;  /* 0x00000004b3037221 */ /* 0x010fe20000010000 */
[-C--:B------:R-:W-:Y:S01]  /*94e0*/  FMUL.FTZ R105, R105, R13.reuse ;  /* 0x0000000d69697220 */ /* 0x080fe20000410000 */
[-C--:B------:R-:W-:Y:S01]  /*94f0*/  FMUL.FTZ R108, R108, R13.reuse ;  /* 0x0000000d6c6c7220 */ /* 0x080fe20000410000 */
[----:B------:R-:W-:Y:S01]  /*9500*/  FADD.FTZ R27, R29, R42 ;  /* 0x0000002a1d1b7221 */ /* 0x000fe20000010000 */
[----:B-----5:R-:W-:Y:S01]  /*9510*/  FADD.FTZ R4, R48, R3 ;  /* 0x0000000330047221 */ /* 0x020fe20000010000 */
[-C--:B------:R-:W-:Y:S01]  /*9520*/  FMUL.FTZ R109, R109, R13.reuse ;  /* 0x0000000d6d6d7220 */ /* 0x080fe20000410000 */
[-C--:B------:R-:W-:Y:S01]  /*9530*/  FMUL.FTZ R112, R112, R13.reuse ;  /* 0x0000000d70707220 */ /* 0x080fe20000410000 */
[----:B------:R-:W-:Y:S01]  /*9540*/  FADD.FTZ R42, R172, R27 ;  /* 0x0000001bac2a7221 */ /* 0x000fe20000010000 */
[----:B------:R-:W-:Y:S01]  /*9550*/  FADD.FTZ R3, R173, R4 ;  /* 0x00000004ad037221 */ /* 0x000fe20000010000 */
[-C--:B------:R-:W-:Y:S01]  /*9560*/  FMUL.FTZ R113, R113, R13.reuse ;  /* 0x0000000d71717220 */ /* 0x080fe20000410000 */
[-C--:B------:R-:W-:Y:S01]  /*9570*/  FMUL.FTZ R116, R116, R13.reuse ;  /* 0x0000000d74747220 */ /* 0x080fe20000410000 */
[----:B------:R-:W-:Y:S01]  /*9580*/  FADD.FTZ R27, R33, R42 ;  /* 0x0000002a211b7221 */ /* 0x000fe20000010000 */
[----:B------:R-:W-:Y:S01]  /*9590*/  FADD.FTZ R4, R36, R3 ;  /* 0x0000000324047221 */ /* 0x000fe20000010000 */
[-C--:B------:R-:W-:Y:S01]  /*95a0*/  FMUL.FTZ R117, R117, R13.reuse ;  /* 0x0000000d75757220 */ /* 0x080fe20000410000 */
[----:B------:R-:W-:Y:S01]  /*95b0*/  FMUL.FTZ R120, R120, R13 ;  /* 0x0000000d78787220 */ /* 0x000fe20000410000 */
[----:B------:R-:W-:Y:S01]  /*95c0*/  FADD.FTZ R42, R174, R27 ;  /* 0x0000001bae2a7221 */ /* 0x000fe20000010000 */
[----:B------:R-:W-:Y:S01]  /*95d0*/  FADD.FTZ R3, R175, R4 ;  /* 0x00000004af037221 */ /* 0x000fe20000010000 */
[C---:B------:R-:W-:Y:S01]  /*95e0*/  F2FP.F16.F32.PACK_AB R175, R30.reuse, R175 ;  /* 0x000000af1eaf723e */ /* 0x040fe200000000ff */
        /* <DEDUP_REMOVED lines=31> */
[----:B------:R-:W-:Y:S01]  /*97e0*/  FMUL.FTZ R149, R149, R13 ;  /* 0x0000000d95957220 */ /* 0x000fe20000410000 */
        /* <DEDUP_REMOVED lines=42> */
[----:B0-----:R-:W-:Y:S01]  /*9a90*/  FADD.FTZ R4, R83, R4 ;  /* 0x0000000453047221 */ /* 0x001fe20000010000 */
[-C--:B------:R-:W-:Y:S01]  /*9aa0*/  FMUL.FTZ R131, R131, R14.reuse ;  /* 0x0000000e83837220 */ /* 0x080fe20000410000 */
[-C--:B------:R-:W-:Y:S01]  /*9ab0*/  FMUL.FTZ R134, R134, R14.reuse ;  /* 0x0000000e86867220 */ /* 0x080fe20000410000 */
[----:B------:R-:W-:Y:S01]  /*9ac0*/  FADD.FTZ R20, R28, R3 ;  /* 0x000000031c147221 */ /* 0x000fe20000010000 */
[----:B--2---:R-:W-:Y:S01]  /*9ad0*/  FADD.FTZ R3, R155, R4 ;  /* 0x000000049b037221 */ /* 0x004fe20000010000 */
[-C--:B------:R-:W-:Y:S01]  /*9ae0*/  FMUL.FTZ R135, R135, R14.reuse ;  /* 0x0000000e87877220 */ /* 0x080fe20000410000 */
[-C--:B------:R-:W-:Y:S01]  /*9af0*/  FMUL.FTZ R138, R138, R14.reuse ;  /* 0x0000000e8a8a7220 */ /* 0x080fe20000410000 */
[----:B------:R-:W-:Y:S01]  /*9b00*/  FADD.FTZ R4, R15, R20 ;  /* 0x000000140f047221 */ /* 0x000fe20000010000 */
        /* <DEDUP_REMOVED lines=8> */
[----:B-1----:R-:W-:Y:S01]  /*9b90*/  FADD.FTZ R3, R52, R3 ;  /* 0x0000000334037221 */ /* 0x002fe20000010000 */
[----:B------:R-:W-:Y:S01]  /*9ba0*/  F2FP.F16.F32.PACK_AB R176, R25, R176 ;  /* 0x000000b019b0723e */ /* 0x000fe200000000ff */
[----:B------:R-:W-:Y:S01]  /*9bb0*/  IMAD.MOV.U32 R14, RZ, RZ, R2 ;  /* 0x000000ffff0e7224 */ /* 0x000fe200078e0002 */
[----:B------:R-:W-:Y:S01]  /*9bc0*/  F2FP.F16.F32.PACK_AB R183, R44, R183 ;  /* 0x000000b72cb7723e */ /* 0x000fe200000000ff */
[----:B------:R-:W-:Y:S01]  /*9bd0*/  IMAD.MOV.U32 R15, RZ, RZ, R12 ;  /* 0x000000ffff0f7224 */ /* 0x000fe200078e000c */
[----:B------:R-:W-:Y:S01]  /*9be0*/  F2FP.F16.F32.PACK_AB R177, R40, R177 ;  /* 0x000000b128b1723e */ /* 0x000fe200000000ff */
[----:B------:R-:W-:Y:S01]  /*9bf0*/  IMAD.MOV.U32 R13, RZ, RZ, R0 ;  /* 0x000000ffff0d7224 */ /* 0x000fe200078e0000 */
        /* <DEDUP_REMOVED lines=20> */
[----:B------:R-:W-:Y:S01]  /*9d40*/  F2FP.F16.F32.PACK_AB R155, R52, R155 ;  /* 0x0000009b349b723e */ /* 0x000fe200000000ff */
[----:B------:R-:W-:Y:S06]  /*9d50*/  @P2 BRA `(.L_x_7256) ;  /* 0xffffffe000202947 */ /* 0x000fec000383ffff */
.L_x_7247:
[----:B------:R-:W-:-:S13]  /*9d60*/  ISETP.GE.AND P2, PT, R10, R17, PT ;  /* 0x000000110a00720c */ /* 0x000fda0003f46270 */
[----:B------:R-:W-:Y:S05]  /*9d70*/  @!P2 BRA `(.L_x_7257) ;  /* 0x000000300024a947 */ /* 0x000fea0003800000 */
[C---:B------:R-:W-:Y:S01]  /*9d80*/  VIADD R13, R19.reuse, 0x8 ;  /* 0x00000008130d7836 */ /* 0x040fe20000000000 */
[----:B------:R-:W-:Y:S01]  /*9d90*/  IADD3 R19, -R19, 0xb, RZ ;  /* 0x0000000b13137810 */ /* 0x000fe20007ffe1ff */
[----:B------:R-:W-:Y:S01]  /*9da0*/  IMAD.MOV.U32 R9, RZ, RZ, R12 ;  /* 0x000000ffff097224 */ /* 0x000fe200078e000c */
[----:B------:R-:W-:Y:S01]  /*9db0*/  UMOV UR5, UR4 ;  /* 0x0000000400057c82 */ /* 0x000fe20008000000 */
[----:B------:R-:W-:Y:S01]  /*9dc0*/  IMAD.MOV.U32 R14, RZ, RZ, R0 ;  /* 0x000000ffff0e7224 */ /* 0x000fe200078e0000 */
[----:B------:R-:W-:Y:S01]  /*9dd0*/  ULDC UR38, c[0x0][0x9e4] ;  /* 0x0002790000267ab9 */ /* 0x000fe20000000800 */
[----:B------:R-:W-:Y:S01]  /*9de0*/  IMAD.MOV.U32 R15, RZ, RZ, R2 ;  /* 0x000000ffff0f7224 */ /* 0x000fe200078e0002 */
[----:B------:R-:W-:Y:S01]  /*9df0*/  ULDC UR39, c[0x0][0x288] ;  /* 0x0000a20000277ab9 */ /* 0x000fe20000000800 */
[----:B------:R-:W-:Y:S01]  /*9e00*/  ULDC UR46, c[0x0][0x2f0] ;  /* 0x0000bc00002e7ab9 */ /* 0x000fe20000000800 */
[----:B------:R-:W-:-:S05]  /*9e10*/  ULDC UR47, c[0x0][0x9e0] ;  /* 0x00027800002f7ab9 */ /* 0x000fca0000000800 */
.L_x_7274:
        /* <DEDUP_REMOVED lines=9> */
.L_x_7259:
[----:B------:R-:W-:Y:S01]  /*9eb0*/  ULEA UR10, UR4, UR36, 0x3 ;  /* 0x00000024040a7291 */ /* 0x000fe2000f8e183f */
[----:B------:R-:W-:-:S08]  /*9ec0*/  SHF.L.U32 R0, R2, 0x1f, RZ ;  /* 0x0000001f02007819 */ /* 0x000fd000000006ff */
[----:B------:R0:W1:Y:S01]  /*9ed0*/  SYNCS.PHASECHK.TRANS64.TRYWAIT P3, [UR10+0x28830], R0 ;  /* 0x02883000ff0075a7 */ /* 0x000062000806014a */
[----:B------:R-:W-:Y:S05]  /*9ee0*/  @!P0 BRA `(.L_x_7260) ;  /* 0x0000000000048947 */ /* 0x000fea0003800000 */
[----:B------:R-:W-:Y:S01]  /*9ef0*/  BPT.TRAP 0x1 ;  /* 0x000000040000795c */ /* 0x000fe20000300000 */
.L_x_7260:
[----:B-1----:R-:W-:Y:S05]  /*9f00*/  @P3 BRA `(.L_x_7258) ;  /* 0x0000000000083947 */ /* 0x002fea0003800000 */
[----:B------:R-:W1:Y:S02]  /*9f10*/  SYNCS.PHASECHK.TRANS64.TRYWAIT P3, [UR10+0x28830], R0 ;  /* 0x02883000ff0075a7 */ /* 0x000e64000806014a */
[----:B-1----:R-:W-:Y:S05]  /*9f20*/  @!P3 BRA `(.L_x_7261) ;  /* 0x000000900060b947 */ /* 0x002fea0003800000 */
.L_x_7258:
[----:B------:R2:W-:Y:S01]  /*9f30*/  BAR.SYNC.DEFER_BLOCKING R13, 0x100 ;  /* 0x0004000d0000751d */ /* 0x0005e20000010000 */
[----:B------:R-:W-:Y:S01]  /*9f40*/  R2UR UR40, R6 ;  /* 0x00000000062872ca */ /* 0x000fe200000e0000 */
[----:B------:R-:W-:Y:S01]  /*9f50*/  ULEA UR42, UR4, UR6, 0xb ;  /* 0x00000006042a7291 */ /* 0x000fe2000f8e583f */
[----:B------:R-:W-:-:S03]  /*9f60*/  R2UR UR41, R7 ;  /* 0x00000000072972ca */ /* 0x000fc600000e0000 */
        /* <DEDUP_REMOVED lines=12> */
[----:B------:R-:W-:Y:S01]  /*a030*/  WARPGROUP.ARRIVE ;  /* 0x00000000000079c5 */ /* 0x000fe20000000000 */
[----:B------:R-:W-:Y:S01]  /*a040*/  UMOV UR31, 0x40000040 ;  /* 0x40000040001f7882 */ /* 0x000fe20000000000 */
[----:B------:R-:W-:Y:S01]  /*a050*/  UIADD3 UR34, UR42, 0x406, URZ ;  /* 0x000004062a227890 */ /* 0x000fe2000fffe03f */
[----:B------:R-:W-:-:S03]  /*a060*/  UMOV UR35, 0x40000040 ;  /* 0x4000004000237882 */ /* 0x000fc60000000000 */
        /* <DEDUP_REMOVED lines=23> */
[----:B--2---:R-:W-:Y:S05]  /*a1e0*/  @P2 BRA `(.L_x_7262) ;  /* 0x0000000000282947 */ /* 0x004fea0003800000 */
[----:B------:R-:W-:Y:S05]  /*a1f0*/  @!P0 BRA `(.L_x_7263) ;  /* 0x0000000000048947 */ /* 0x000fea0003800000 */
[----:B------:R-:W-:Y:S01]  /*a200*/  BPT.TRAP 0x1 ;  /* 0x000000040000795c */ /* 0x000fe20000300000 */
.L_x_7263:
[----:B------:R-:W-:Y:S01]  /*a210*/  ULEA UR10, UR5, UR36, 0x3 ;  /* 0x00000024050a7291 */ /* 0x000fe2000f8e183f */
[----:B01----:R-:W-:-:S08]  /*a220*/  SHF.L.U32 R0, R15, 0x1f, RZ ;  /* 0x0000001f0f007819 */ /* 0x003fd000000006ff */
[----:B------:R0:W1:Y:S01]  /*a230*/  SYNCS.PHASECHK.TRANS64.TRYWAIT P2, [UR10+0x28850], R0 ;  /* 0x02885000ff0075a7 */ /* 0x000062000804014a */
[----:B------:R-:W-:Y:S05]  /*a240*/  @!P0 BRA `(.L_x_7264) ;  /* 0x0000000000048947 */ /* 0x000fea0003800000 */
[----:B------:R-:W-:Y:S01]  /*a250*/  BPT.TRAP 0x1 ;  /* 0x000000040000795c */ /* 0x000fe20000300000 */
.L_x_7264:
[----:B-1----:R-:W-:Y:S05]  /*a260*/  @P2 BRA `(.L_x_7262) ;  /* 0x0000000000082947 */ /* 0x002fea0003800000 */
[----:B------:R-:W1:Y:S02]  /*a270*/  SYNCS.PHASECHK.TRANS64.TRYWAIT P2, [UR10+0x28850], R0 ;  /* 0x02885000ff0075a7 */ /* 0x000e64000804014a */
[----:B-1----:R-:W-:Y:S05]  /*a280*/  @!P2 BRA `(.L_x_7265) ;  /* 0x0000008c00a0a947 */ /* 0x002fea0003800000 */
.L_x_7262:
[----:B------:R-:W-:Y:S01]  /*a290*/  UIADD3 UR10, UR36, 0x400, URZ ;  /* 0x00000400240a7890 */ /* 0x000fe2000fffe03f */
[----:B------:R-:W-:Y:S01]  /*a2a0*/  WARPGROUP.ARRIVE ;  /* 0x00000000000079c5 */ /* 0x000fe20000000000 */
[----:B------:R-:W-:Y:S01]  /*a2b0*/  UMOV UR11, 0x40000040 ;  /* 0x40000040000b7882 */ /* 0x000fe20000000000 */
[----:B------:R-:W-:Y:S01]  /*a2c0*/  UMOV UR15, 0x40000040 ;  /* 0x40000040000f7882 */ /* 0x000fe20000000000 */
[----:B------:R-:W-:Y:S01]  /*a2d0*/  USHF.R.U32.HI UR10, URZ, 0x4, UR10 ;  /* 0x000000043f0a7899 */ /* 0x000fe2000801160a */
[----:B-1----:R-:W1:Y:S01]  /*a2e0*/  @P5 LDC R11, c[0x0][0x44c] ;  /* 0x00011300ff0b5b82 */ /* 0x002e620000000800 */
[----:B------:R-:W-:Y:S02]  /*a2f0*/  IMAD.U32 R12, RZ, RZ, UR4 ;  /* 0x00000004ff0c7e24 */ /* 0x000fe4000f8e00ff */
[----:B------:R-:W-:Y:S01]  /*a300*/  ULOP3.LUT UR10, UR10, 0x3fff, URZ, 0xc0, !UPT ;  /* 0x00003fff0a0a7892 */ /* 0x000fe2000f8ec03f */
[----:B0-----:R-:W-:-:S03]  /*a310*/  IMAD.MOV.U32 R0, RZ, RZ, R8 ;  /* 0x000000ffff007224 */ /* 0x001fc600078e0008 */
[----:B------:R-:W-:Y:S01]  /*a320*/  ULOP3.LUT UR10, UR10, 0x4000000, URZ, 0xfc, !UPT ;  /* 0x040000000a0a7892 */ /* 0x000fe2000f8efc3f */
[----:B------:R-:W0:Y:S03]  /*a330*/  @P5 LDC R20, c[0x0][0x450] ;  /* 0x00011400ff145b82 */ /* 0x000e260000000800 */
[----:B------:R-:W-:-:S04]  /*a340*/  ULEA UR10, UR5, UR10, 0xb ;  /* 0x0000000a050a7291 */ /* 0x000fc8000f8e583f */
[----:B------:R-:W-:-:S05]  /*a350*/  UIADD3 UR14, UR10, 0x80, URZ ;  /* 0x000000800a0e7890 */ /* 0x000fca000fffe03f */
[----:B------:R-:W-:Y:S01]  /*a360*/  HGMMA.64x128x16.F32 R88, R180, gdesc[UR8].tnspB, R88, gsb0 ;  /* 0x41e00008b4587df0 */ /* 0x000fe20008000858 */
[----:B------:R-:W-:Y:S01]  /*a370*/  UMOV UR11, 0x40000040 ;  /* 0x40000040000b7882 */ /* 0x000fe20000000000 */
[----:B-1----:R-:W-:Y:S01]  /*a380*/  @P5 IMAD.HI.U32 R15, R8, R11, RZ ;  /* 0x0000000b080f5227 */ /* 0x002fe200078e00ff */
[----:B------:R-:W-:-:S04]  /*a390*/  @!P1 LEA R11, R12, UR36, 0x3 ;  /* 0x000000240c0b9c11 */ /* 0x000fc8000f8e18ff */
[----:B0-----:R-:W-:Y:S01]  /*a3a0*/  @P5 SHF.R.U32.HI R0, RZ, R20, R15 ;  /* 0x00000014ff005219 */ /* 0x001fe2000001160f */
[----:B------:R-:W-:-:S05]  /*a3b0*/  @!P1 VIADD R15, R11, 0x28840 ;  /* 0x000288400b0f9836 */ /* 0x000fca0000000000 */
[----:B------:R-:W-:Y:S01]  /*a3c0*/  @!P1 PRMT R15, RZ, 0x654, R15 ;  /* 0x00000654ff0f9816 */ /* 0x000fe2000000000f */
        /* <DEDUP_REMOVED lines=26> */
[----:B------:R-:W-:Y:S01]  /*a570*/  UMOV UR15, 0x40000040 ;  /* 0x40000040000f7882 */ /* 0x000fe20000000000 */
[----:B------:R-:W-:-:S03]  /*a580*/  UIADD3 UR10, UR10, 0x380, URZ ;  /* 0x000003800a0a7890 */ /* 0x000fc6000fffe03f */
[----:B------:R-:W-:Y:S02]  /*a590*/  IMAD R11, R5, -0x2, R12 ;  /* 0xfffffffe050b7824 */ /* 0x000fe400078e020c */
[----:B------:R-:W0:Y:S02]  /*a5a0*/  SHFL.IDX PT, R12, R0, RZ, 0x1c1f ;  /* 0x001c1fff000c7589 */ /* 0x000e2400000e0000 */
[----:B------:R-:W-:-:S04]  /*a5b0*/  IMAD R11, R16, UR46, R11 ;  /* 0x0000002e100b7c24 */ /* 0x000fc8000f8e020b */
[----:B------:R-:W-:Y:S01]  /*a5c0*/  VIADD R11, R11, -UR39 ;  /* 0x800000270b0b7c36 */ /* 0x000fe20008000000 */
        /* <DEDUP_REMOVED lines=8> */
[C---:B------:R-:W-:Y:S01]  /*a650*/  VIADD R153, R11.reuse, UR47 ;  /* 0x0000002f0b997c36 */ /* 0x040fe20008000000 */
[----:B------:R2:W-:Y:S01]  /*a660*/  @!P1 SYNCS.ARRIVE.TRANS64.RED.A1T0 RZ, [R15+URZ], RZ ;  /* 0x000000ff0fff99a7 */ /* 0x0005e2000810043f */
[----:B------:R-:W-:-:S02]  /*a670*/  VIADD R155, R11, UR7 ;  /* 0x000000070b9b7c36 */ /* 0x000fc40008000000 */
[--C-:B0-----:R-:W-:Y:S02]  /*a680*/  IMAD.IADD R11, R153, 0x1, R12.reuse ;  /* 0x00000001990b7824 */ /* 0x101fe400078e020c */
[----:B--2---:R-:W-:Y:S01]  /*a690*/  IMAD.IADD R15, R155, 0x1, R12 ;  /* 0x000000019b0f7824 */ /* 0x004fe200078e020c */
[----:B-1----:R-:W-:Y:S06]  /*a6a0*/  @!P6 BRA `(.L_x_7266) ;  /* 0x00000000005ce947 */ /* 0x002fec0003800000 */
        /* <DEDUP_REMOVED lines=13> */
.L_x_7268:
[----:B------:R-:W-:-:S05]  /*a780*/  IMAD.U32 R20, RZ, RZ, UR38 ;  /* 0x00000026ff147e24 */ /* 0x000fca000f8e00ff */
[----:B------:R-:W-:-:S13]  /*a790*/  ISETP.NE.AND P2, PT, R20, 0x1, PT ;  /* 0x000000011400780c */ /* 0x000fda0003f45270 */
[----:B------:R-:W0:Y:S02]  /*a7a0*/  @P2 LDC.64 R22, c[0x0][0x9e8] ;  /* 0x00027a00ff162b82 */ /* 0x000e240000000a00 */
[----:B0-----:R-:W-:-:S05]  /*a7b0*/  @P2 IMAD.HI.U32 R12, R21, R22, RZ ;  /* 0x00000016150c2227 */ /* 0x001fca00078e00ff */
[----:B------:R-:W-:-:S07]  /*a7c0*/  @P2 SHF.R.U32.HI R21, RZ, R23, R12 ;  /* 0x00000017ff152219 */ /* 0x000fce000001160c */
.L_x_7269:
[----:B------:R-:W-:Y:S05]  /*a7d0*/  BSYNC B0 ;  /* 0x0000000000007941 */ /* 0x000fea0003800000 */
.L_x_7267:
[----:B------:R-:W-:-:S04]  /*a7e0*/  IMAD R12, R21, R20, -R166 ;  /* 0x00000014150c7224 */ /* 0x000fc800078e0aa6 */
[----:B------:R-:W-:-:S05]  /*a7f0*/  IMAD R12, R5, -0x2, R12 ;  /* 0xfffffffe050c7824 */ /* 0x000fca00078e020c */
[----:B------:R-:W-:Y:S02]  /*a800*/  VIADDMNMX R11, R12, R20, R11, PT ;  /* 0x000000140c0b7246 */ /* 0x000fe4000380010b */
[----:B------:R-:W-:-:S07]  /*a810*/  VIMNMX R15, R15, R12, !PT ;  /* 0x0000000c0f0f7248 */ /* 0x000fce0007fe0100 */
.L_x_7266:
[----:B------:R-:W-:Y:S01]  /*a820*/  ISETP.GT.AND P2, PT, R10, -0x1, PT ;  /* 0xffffffff0a00780c */ /* 0x000fe20003f44270 */
[----:B------:R-:W0:Y:S03]  /*a830*/  SHFL.IDX PT, R0, R0, 0x1, 0x1c1f ;  /* 0x003c1f0000007f89 */ /* 0x000e2600000e0000 */
[C---:B------:R-:W-:Y:S02]  /*a840*/  ISETP.GT.AND P4, PT, R15.reuse, RZ, P2 ;  /* 0x000000ff0f00720c */ /* 0x040fe40001784270 */
[----:B------:R-:W-:Y:S02]  /*a850*/  ISETP.GT.AND P3, PT, R15, 0x1, P2 ;  /* 0x000000010f00780c */ /* 0x000fe40001764270 */
[C---:B------:R-:W-:Y:S02]  /*a860*/  ISETP.LT.OR P4, PT, R11.reuse, 0x1, P4 ;  /* 0x000000010b00780c */ /* 0x040fe40002781670 */
[----:B------:R-:W-:-:S02]  /*a870*/  ISETP.LT.OR P3, PT, R11, 0x2, P3 ;  /* 0x000000020b00780c */ /* 0x000fc40001f61670 */
[----:B------:R-:W-:Y:S02]  /*a880*/  FSEL R23, R24, -INF , !P4 ;  /* 0xff80000018177808 */ /* 0x000fe40006000000 */
[----:B------:R-:W-:Y:S02]  /*a890*/  ISETP.GT.AND P4, PT, R15, 0x8, P2 ;  /* 0x000000080f00780c */ /* 0x000fe40001784270 */
[----:B------:R-:W-:Y:S02]  /*a8a0*/  FSEL R184, R25, -INF , !P3 ;  /* 0xff80000019b87808 */ /* 0x000fe40005800000 */
[----:B------:R-:W-:Y:S02]  /*a8b0*/  ISETP.GT.AND P3, PT, R15, 0x9, P2 ;  /* 0x000000090f00780c */ /* 0x000fe40001764270 */
[C---:B------:R-:W-:Y:S02]  /*a8c0*/  ISETP.LT.OR P4, PT, R11.reuse, 0x9, P4 ;  /* 0x000000090b00780c */ /* 0x040fe40002781670 */
[----:B------:R-:W-:-:S02]  /*a8d0*/  ISETP.LT.OR P3, PT, R11, 0xa, P3 ;  /* 0x0000000a0b00780c */ /* 0x000fc40001f61670 */
[----:B------:R-:W-:Y:S01]  /*a8e0*/  FSEL R190, R28, -INF , !P4 ;  /* 0xff8000001cbe7808 */ /* 0x000fe20006000000 */
[----:B0-----:R-:W-:Y:S01]  /*a8f0*/  IMAD.IADD R21, R155, 0x1, R0 ;  /* 0x000000019b157824 */ /* 0x001fe200078e0200 */
[----:B------:R-:W-:Y:S02]  /*a900*/  ISETP.GT.AND P4, PT, R15, 0x10, P2 ;  /* 0x000000100f00780c */ /* 0x000fe40001784270 */
[----:B------:R-:W-:Y:S02]  /*a910*/  FSEL R192, R29, -INF , !P3 ;  /* 0xff8000001dc07808 */ /* 0x000fe40005800000 */
        /* <DEDUP_REMOVED lines=98> */
.L_x_7272:
[----:B------:R-:W-:-:S05]  /*af40*/  IMAD.U32 R25, RZ, RZ, UR38 ;  /* 0x00000026ff197e24 */ /* 0x000fca000f8e00ff */
[----:B------:R-:W-:-:S13]  /*af50*/  ISETP.NE.AND P3, PT, R25, 0x1, PT ;  /* 0x000000011900780c */ /* 0x000fda0003f65270 */
[----:B------:R-:W0:Y:S02]  /*af60*/  @P3 LDC.64 R168, c[0x0][0x9e8] ;  /* 0x00027a00ffa83b82 */ /* 0x000e240000000a00 */
[----:B0-----:R-:W-:-:S05]  /*af70*/  @P3 IMAD.HI.U32 R0, R11, R168, RZ ;  /* 0x000000a80b003227 */ /* 0x001fca00078e00ff */
[----:B------:R-:W-:-:S07]  /*af80*/  @P3 SHF.R.U32.HI R11, RZ, R169, R0 ;  /* 0x000000a9ff0b3219 */ /* 0x000fce0000011600 */
.L_x_7273:
[----:B------:R-:W-:Y:S05]  /*af90*/  BSYNC B0 ;  /* 0x0000000000007941 */ /* 0x000fea0003800000 */
.L_x_7271:
[----:B------:R-:W-:-:S04]  /*afa0*/  IMAD R0, R11, R25, -R166 ;  /* 0x000000190b007224 */ /* 0x000fc800078e0aa6 */
[----:B------:R-:W-:-:S05]  /*afb0*/  IMAD R0, R5, -0x2, R0 ;  /* 0xfffffffe05007824 */ /* 0x000fca00078e0200 */
[----:B------:R-:W-:Y:S02]  /*afc0*/  VIADDMNMX R15, R0, R25, R15, PT ;  /* 0x00000019000f7246 */ /* 0x000fe4000380010f */
[----:B------:R-:W-:-:S07]  /*afd0*/  VIMNMX R21, R21, R0, !PT ;  /* 0x0000000015157248 */ /* 0x000fce0007fe0100 */
.L_x_7270:
        /* <DEDUP_REMOVED lines=11> */
[----:B------:R-:W-:-:S02]  /*b090*/  ISETP.GT.AND P4, PT, R21, 0x1, P2 ;  /* 0x000000011500780c */ /* 0x000fc40001784270 */
[----:B------:R-:W-:Y:S02]  /*b0a0*/  FMNMX.FTZ R11, R164, R11, !PT ;  /* 0x0000000ba40b7209 */ /* 0x000fe40007810000 */
[----:B------:R-:W-:Y:S02]  /*b0b0*/  FSEL R166, R34, -INF , !P3 ;  /* 0xff80000022a67808 */ /* 0x000fe40005800000 */
        /* <DEDUP_REMOVED lines=50> */
[C---:B------:R-:W-:Y:S01]  /*b3e0*/  ISETP.LT.OR P4, PT, R15.reuse, 0x22, P4 ;  /* 0x000000220f00780c */ /* 0x040fe20002781670 */
[----:B------:R-:W0:Y:S01]  /*b3f0*/  SHFL.BFLY PT, R0, R11, 0x2, 0x1f ;  /* 0x0c401f000b007f89 */ /* 0x000e2200000e0000 */
[----:B------:R-:W-:-:S02]  /*b400*/  ISETP.LT.OR P3, PT, R15, 0x39, P3 ;  /* 0x000000390f00780c */ /* 0x000fc40001f61670 */
[----:B------:R-:W-:Y:S02]  /*b410*/  FSEL R172, R43, -INF , !P4 ;  /* 0xff8000002bac7808 */ /* 0x000fe40006000000 */
[C---:B------:R-:W-:Y:S02]  /*b420*/  ISETP.GT.AND P4, PT, R21.reuse, 0x29, P2 ;  /* 0x000000291500780c */ /* 0x040fe40001784270 */
[----:B------:R-:W-:Y:S02]  /*b430*/  FSEL R54, R54, -INF , !P3 ;  /* 0xff80000036367808 */ /* 0x000fe40005800000 */
[----:B------:R-:W-:Y:S02]  /*b440*/  ISETP.GT.AND P3, PT, R21, 0x40, P2 ;  /* 0x000000401500780c */ /* 0x000fe40001764270 */
[C---:B------:R-:W-:Y:S02]  /*b450*/  ISETP.LT.OR P4, PT, R15.reuse, 0x2a, P4 ;  /* 0x0000002a0f00780c */ /* 0x040fe40002781670 */
[----:B------:R-:W-:-:S02]  /*b460*/  ISETP.LT.OR P3, PT, R15, 0x41, P3 ;  /* 0x000000410f00780c */ /* 0x000fc40001f61670 */
[----:B------:R-:W-:Y:S02]  /*b470*/  FSEL R34, R47, -INF , !P4 ;  /* 0xff8000002f227808 */ /* 0x000fe40006000000 */
[C---:B------:R-:W-:Y:S02]  /*b480*/  ISETP.GT.AND P4, PT, R21.reuse, 0x31, P2 ;  /* 0x000000311500780c */ /* 0x040fe40001784270 */
[----:B------:R-:W-:Y:S02]  /*b490*/  FSEL R58, R58, -INF , !P3 ;  /* 0xff8000003a3a7808 */ /* 0x000fe40005800000 */
[----:B------:R-:W-:Y:S02]  /*b4a0*/  ISETP.GT.AND P3, PT, R21, 0x41, P2 ;  /* 0x000000411500780c */ /* 0x000fe40001764270 */
[----:B------:R-:W-:Y:S02]  /*b4b0*/  ISETP.LT.OR P4, PT, R15, 0x32, P4 ;  /* 0x000000320f00780c */ /* 0x000fe40002781670 */
[----:B0-----:R-:W-:-:S02]  /*b4c0*/  FMNMX.FTZ R0, R11, R0, !PT ;  /* 0x000000000b007209 */ /* 0x001fc40007810000 */
[----:B------:R-:W0:Y:S01]  /*b4d0*/  LDC R11, c[0x0][0x988] ;  /* 0x00026200ff0b7b82 */ /* 0x000e220000000800 */
[----:B------:R-:W-:Y:S02]  /*b4e0*/  ISETP.LT.OR P3, PT, R15, 0x42, P3 ;  /* 0x000000420f00780c */ /* 0x000fe40001f61670 */
[----:B------:R-:W1:Y:S01]  /*b4f0*/  SHFL.BFLY PT, R25, R0, 0x1, 0x1f ;  /* 0x0c201f0000197f89 */ /* 0x000e6200000e0000 */
[----:B------:R-:W-:Y:S02]  /*b500*/  FSEL R46, R51, -INF , !P4 ;  /* 0xff800000332e7808 */ /* 0x000fe40006000000 */
[----:B------:R-:W-:Y:S02]  /*b510*/  ISETP.GT.AND P4, PT, R21, 0x39, P2 ;  /* 0x000000391500780c */ /* 0x000fe40001784270 */
[----:B------:R-:W-:Y:S02]  /*b520*/  FSEL R182, R59, -INF , !P3 ;  /* 0xff8000003bb67808 */ /* 0x000fe40005800000 */
[----:B------:R-:W-:-:S02]  /*b530*/  ISETP.GT.AND P3, PT, R21, 0x48, P2 ;  /* 0x000000481500780c */ /* 0x000fc40001764270 */
[C---:B------:R-:W-:Y:S02]  /*b540*/  ISETP.LT.OR P4, PT, R15.reuse, 0x3a, P4 ;  /* 0x0000003a0f00780c */ /* 0x040fe40002781670 */
[----:B------:R-:W-:Y:S02]  /*b550*/  ISETP.LT.OR P3, PT, R15, 0x49, P3 ;  /* 0x000000490f00780c */ /* 0x000fe40001f61670 */
[----:B------:R-:W-:Y:S02]  /*b560*/  FSEL R30, R55, -INF , !P4 ;  /* 0xff800000371e7808 */ /* 0x000fe40006000000 */
[----:B------:R-:W-:Y:S02]  /*b570*/  FSEL R62, R62, -INF , !P3 ;  /* 0xff8000003e3e7808 */ /* 0x000fe40005800000 */
[----:B------:R-:W-:-:S04]  /*b580*/  ISETP.GT.AND P3, PT, R21, RZ, P2 ;  /* 0x000000ff1500720c */ /* 0x000fc80001764270 */
[----:B------:R-:W-:Y:S02]  /*b590*/  ISETP.LT.OR P3, PT, R15, 0x1, P3 ;  /* 0x000000010f00780c */ /* 0x000fe40001f61670 */
[----:B-1----:R-:W-:-:S04]  /*b5a0*/  FMNMX.FTZ R0, R0, R25, !PT ;  /* 0x0000001900007209 */ /* 0x002fc80007810000 */
[C---:B------:R-:W-:Y:S01]  /*b5b0*/  FSETP.NEU.FTZ.AND P4, PT, R0.reuse, -INF , PT ;  /* 0xff8000000000780b */ /* 0x040fe20003f9d000 */
[----:B0-----:R-:W-:-:S03]  /*b5c0*/  FMUL.FTZ R31, R0, R11 ;  /* 0x0000000b001f7220 */ /* 0x001fc60000410000 */
[----:B------:R-:W-:Y:S02]  /*b5d0*/  FSEL R53, R0, RZ, P4 ;  /* 0x000000ff00357208 */ /* 0x000fe40002000000 */
[----:B------:R-:W-:-:S03]  /*b5e0*/  FSEL R31, R31, RZ, P4 ;  /* 0x000000ff1f1f7208 */ /* 0x000fc60002000000 */
[----:B------:R-:W-:Y:S02]  /*b5f0*/  FADD.FTZ R14, -R53, R14 ;  /* 0x0000000e350e7221 */ /* 0x000fe40000010100 */
        /* <DEDUP_REMOVED lines=10> */
[--C-:B------:R-:W-:Y:S01]  /*b6a0*/  FFMA.FTZ R47, R56, R11, -R31.reuse ;  /* 0x0000000b382f7223 */ /* 0x100fe2000001081f */
[----:B------:R-:W-:Y:S01]  /*b6b0*/  FSEL R188, R63, -INF , !P3 ;  /* 0xff8000003fbc7808 */ /* 0x000fe20005800000 */
[----:B------:R-:W-:Y:S01]  /*b6c0*/  MUFU.EX2 R27, R35 ;  /* 0x00000023001b7308 */ /* 0x000fe20000000800 */
[----:B------:R-:W-:Y:S01]  /*b6d0*/  FMNMX.FTZ R29, R168, R29, !PT ;  /* 0x0000001da81d7209 */ /* 0x000fe20007810000 */
[-CC-:B------:R-:W-:Y:S01]  /*b6e0*/  FFMA.FTZ R23, R23, R11.reuse, -R31.reuse ;  /* 0x0000000b17177223 */ /* 0x180fe2000001081f */
[----:B------:R-:W-:Y:S01]  /*b6f0*/  ISETP.GT.AND P3, PT, R21, 0x50, P2 ;  /* 0x000000501500780c */ /* 0x000fe20001764270 */
[----:B------:R-:W-:Y:S01]  /*b700*/  FMUL.FTZ R14, R14, R11 ;  /* 0x0000000b0e0e7220 */ /* 0x000fe20000410000 */
        /* <DEDUP_REMOVED lines=15> */
[--C-:B------:R-:W-:Y:S01]  /*b800*/  FFMA.FTZ R49, R28, R11, -R31.reuse ;  /* 0x0000000b1c317223 */ /* 0x100fe2000001081f */
[----:B------:R-:W-:Y:S01]  /*b810*/  FMNMX.FTZ R33, R174, R33, !PT ;  /* 0x00000021ae217209 */ /* 0x000fe20007810000 */
[--C-:B------:R-:W-:Y:S01]  /*b820*/  FFMA.FTZ R48, R48, R11, -R31.reuse ;  /* 0x0000000b30307223 */ /* 0x100fe2000001081f */
[----:B------:R-:W-:Y:S01]  /*b830*/  FSEL R164, R67, -INF , !P3 ;  /* 0xff80000043a47808 */ /* 0x000fe20005800000 */
[----:B------:R1:W-:Y:S01]  /*b840*/  MUFU.EX2 R29, R39 ;  /* 0x00000027001d7308 */ /* 0x0003e20000000800 */
[----:B------:R-:W-:Y:S01]  /*b850*/  FMNMX.FTZ R33, R42, R33, !PT ;  /* 0x000000212a217209 */ /* 0x000fe20007810000 */
[-CC-:B0-----:R-:W-:Y:S01]  /*b860*/  FFMA.FTZ R37, R160, R11.reuse, -R31.reuse ;  /* 0x0000000ba0257223 */ /* 0x181fe2000001081f */
[----:B------:R-:W-:Y:S01]  /*b870*/  ISETP.GT.AND P3, PT, R21, 0x58, P2 ;  /* 0x000000581500780c */ /* 0x000fe20001764270 */
[--C-:B------:R-:W-:Y:S01]  /*b880*/  FFMA.FTZ R44, R44, R11, -R31.reuse ;  /* 0x0000000b2c2c7223 */ /* 0x100fe2000001081f */
[----:B------:R-:W-:Y:S01]  /*b890*/  FMNMX.FTZ R35, R172, R33, !PT ;  /* 0x00000021ac237209 */ /* 0x000fe20007810000 */
[--C-:B------:R-:W-:Y:S01]  /*b8a0*/  FFMA.FTZ R36, R36, R11, -R31.reuse ;  /* 0x0000000b24247223 */ /* 0x100fe2000001081f */
[----:B------:R-:W-:Y:S01]  /*b8b0*/  ISETP.LT.OR P3, PT, R15, 0x59, P3 ;  /* 0x000000590f00780c */ /* 0x000fe20001f61670 */
[----:B------:R0:W-:Y:S01]  /*b8c0*/  MUFU.EX2 R33, R37 ;  /* 0x0000002500217308 */ /* 0x0001e20000000800 */
[----:B------:R-:W-:Y:S01]  /*b8d0*/  FMNMX.FTZ R35, R170, R35, !PT ;  /* 0x00000023aa237209 */ /* 0x000fe20007810000 */
[-CC-:B-1----:R-:W-:Y:S01]  /*b8e0*/  FFMA.FTZ R39, R156, R11.reuse, -R31.reuse ;  /* 0x0000000b9c277223 */ /* 0x182fe2000001081f */
[----:B------:R-:W-:Y:S01]  /*b8f0*/  FSEL R70, R70, -INF , !P3 ;  /* 0xff80000046467808 */ /* 0x000fe20005800000 */
[--C-:B------:R-:W-:Y:S01]  /*b900*/  FFMA.FTZ R20, R20, R11, -R31.reuse ;  /* 0x0000000b14147223 */ /* 0x100fe2000001081f */
[----:B------:R-:W-:Y:S01]  /*b910*/  FMNMX.FTZ R35, R34, R35, !PT ;  /* 0x0000002322237209 */ /* 0x000fe20007810000 */
[--C-:B------:R-:W-:Y:S01]  /*b920*/  FFMA.FTZ R24, R24, R11, -R31.reuse ;  /* 0x0000000b18187223 */ /* 0x100fe2000001081f */
[----:B------:R-:W-:Y:S01]  /*b930*/  ISETP.GT.AND P3, PT, R21, 0x59, P2 ;  /* 0x000000591500780c */ /* 0x000fe20001764270 */
[----:B------:R-:W1:Y:S01]  /*b940*/  MUFU.EX2 R14, R14 ;  /* 0x0000000e000e7308 */ /* 0x000e620000000800 */
[----:B------:R-:W-:Y:S01]  /*b950*/  FMNMX.FTZ R35, R50, R35, !PT ;  /* 0x0000002332237209 */ /* 0x000fe20007810000 */
[-CC-:B------:R-:W-:Y:S01]  /*b960*/  FFMA.FTZ R22, R22, R11.reuse, -R31.reuse ;  /* 0x0000000b16167223 */ /* 0x180fe2000001081f */
[----:B------:R-:W-:Y:S01]  /*b970*/  ISETP.LT.OR P3, PT, R15, 0x5a, P3 ;  /* 0x0000005a0f00780c */ /* 0x000fe20001f61670 */
[--C-:B------:R-:W-:Y:S01]  /*b980*/  FFMA.FTZ R32, R32, R11, -R31.reuse ;  /* 0x0000000b20207223 */ /* 0x100fe2000001081f */
[----:B0-----:R-:W-:Y:S01]  /*b990*/  FMNMX.FTZ R37, R46, R35, !PT ;  /* 0x000000232e257209 */ /* 0x001fe20007810000 */
[----:B------:R-:W-:Y:S01]  /*b9a0*/  FFMA.FTZ R28, R84, R11, -R31 ;  /* 0x0000000b541c7223 */ /* 0x000fe2000001081f */
[----:B------:R-:W-:Y:S01]  /*b9b0*/  FSEL R160, R71, -INF , !P3 ;  /* 0xff80000047a07808 */ /* 0x000fe20005800000 */
[----:B------:R0:W-:Y:S01]  /*b9c0*/  MUFU.EX2 R35, R39 ;  /* 0x0000002700237308 */ /* 0x0001e20000000800 */
[----:B------:R-:W-:-:S02]  /*b9d0*/  ISETP.GT.AND P3, PT, R21, 0x60, P2 ;  /* 0x000000601500780c */ /* 0x000fc40001764270 */
[----:B------:R-:W-:Y:S02]  /*b9e0*/  FMNMX.FTZ R37, R54, R37, !PT ;  /* 0x0000002536257209 */ /* 0x000fe40007810000 */
[----:B------:R-:W-:Y:S02]  /*b9f0*/  ISETP.LT.OR P3, PT, R15, 0x61, P3 ;  /* 0x000000610f00780c */ /* 0x000fe40001f61670 */
[----:B------:R-:W-:Y:S01]  /*ba00*/  FMNMX.FTZ R37, R30, R37, !PT ;  /* 0x000000251e257209 */ /* 0x000fe20007810000 */
[----:B------:R-:W2:Y:S01]  /*ba10*/  MUFU.EX2 R184, R184 ;  /* 0x000000b800b87308 */ /* 0x000ea20000000800 */
[----:B------:R-:W-:Y:S01]  /*ba20*/  FSEL R156, R74, -INF , !P3 ;  /* 0xff8000004a9c7808 */ /* 0x000fe20005800000 */
[----:B------:R-:W-:Y:S01]  /*ba30*/  FFMA.FTZ R74, R154, R11, -R31 ;  /* 0x0000000b9a4a7223 */ /* 0x000fe2000001081f */
[----:B------:R-:W-:Y:S01]  /*ba40*/  ISETP.GT.AND P3, PT, R21, 0x61, P2 ;  /* 0x000000611500780c */ /* 0x000fe20001764270 */
[----:B-1----:R-:W-:Y:S01]  /*ba50*/  FFMA.FTZ R53, R14, R4, R23 ;  /* 0x000000040e357223 */ /* 0x002fe20000010017 */
[----:B------:R-:W-:Y:S01]  /*ba60*/  FMNMX.FTZ R37, R58, R37, !PT ;  /* 0x000000253a257209 */ /* 0x000fe20007810000 */
[-C--:B------:R-:W-:Y:S01]  /*ba70*/  FMUL.FTZ R88, R88, R14.reuse ;  /* 0x0000000e58587220 */ /* 0x080fe20000410000 */
[----:B------:R-:W-:Y:S01]  /*ba80*/  ISETP.LT.OR P3, PT, R15, 0x62, P3 ;  /* 0x000000620f00780c */ /* 0x000fe20001f61670 */
[----:B------:R-:W1:Y:S01]  /*ba90*/  MUFU.EX2 R25, R25 ;  /* 0x0000001900197308 */ /* 0x000e620000000800 */
[----:B0-----:R-:W-:Y:S01]  /*baa0*/  FMNMX.FTZ R39, R182, R37, !PT ;  /* 0x00000025b6277209 */ /* 0x001fe20007810000 */
[-C--:B------:R-:W-:Y:S01]  /*bab0*/  FMUL.FTZ R89, R89, R14.reuse ;  /* 0x0000000e59597220 */ /* 0x080fe20000410000 */
[----:B------:R-:W-:Y:S01]  /*bac0*/  FSEL R154, R75, -INF , !P3 ;  /* 0xff8000004b9a7808 */ /* 0x000fe20005800000 */
[-C--:B------:R-:W-:Y:S01]  /*bad0*/  FMUL.FTZ R92, R92, R14.reuse ;  /* 0x0000000e5c5c7220 */ /* 0x080fe20000410000 */
[----:B------:R-:W-:Y:S01]  /*bae0*/  ISETP.GT.AND P3, PT, R21, 0x68, P2 ;  /* 0x000000681500780c */ /* 0x000fe20001764270 */
[-C--:B------:R-:W-:Y:S01]  /*baf0*/  FMUL.FTZ R93, R93, R14.reuse ;  /* 0x0000000e5d5d7220 */ /* 0x080fe20000410000 */
[----:B------:R-:W-:Y:S01]  /*bb00*/  FMNMX.FTZ R39, R62, R39, !PT ;  /* 0x000000273e277209 */ /* 0x000fe20007810000 */
[----:B------:R-:W0:Y:S01]  /*bb10*/  MUFU.EX2 R26, R192 ;  /* 0x000000c0001a7308 */ /* 0x000e220000000800 */
[----:B------:R-:W-:Y:S01]  /*bb20*/  ISETP.LT.OR P3, PT, R15, 0x69, P3 ;  /* 0x000000690f00780c */ /* 0x000fe20001f61670 */
[----:B--2---:R-:W-:Y:S01]  /*bb30*/  FADD.FTZ R4, R184, R53 ;  /* 0x00000035b8047221 */ /* 0x004fe20000010000 */
[----:B------:R-:W-:Y:S01]  /*bb40*/  FMNMX.FTZ R39, R188, R39, !PT ;  /* 0x00000027bc277209 */ /* 0x000fe20007810000 */
[-C--:B------:R-:W-:Y:S01]  /*bb50*/  FMUL.FTZ R96, R96, R14.reuse ;  /* 0x0000000e60607220 */ /* 0x080fe20000410000 */
[----:B------:R-:W-:Y:S01]  /*bb60*/  FSEL R78, R78, -INF , !P3 ;  /* 0xff8000004e4e7808 */ /* 0x000fe20005800000 */
[-C--:B------:R-:W-:Y:S01]  /*bb70*/  FMUL.FTZ R97, R97, R14.reuse ;  /* 0x0000000e61617220 */ /* 0x080fe20000410000 */
[----:B------:R-:W-:Y:S01]  /*bb80*/  FMNMX.FTZ R39, R186, R39, !PT ;  /* 0x00000027ba277209 */ /* 0x000fe20007810000 */
[----:B------:R-:W2:Y:S01]  /*bb90*/  MUFU.EX2 R162, R162 ;  /* 0x000000a200a27308 */ /* 0x000ea20000000800 */
[----:B------:R-:W-:Y:S01]  /*bba0*/  ISETP.GT.AND P3, PT, R21, 0x69, P2 ;  /* 0x000000691500780c */ /* 0x000fe20001764270 */
[----:B-1----:R-:W-:Y:S01]  /*bbb0*/  FADD.FTZ R53, R25, R4 ;  /* 0x0000000419357221 */ /* 0x002fe20000010000 */
[----:B------:R-:W-:Y:S01]  /*bbc0*/  FMNMX.FTZ R41, R164, R39, !PT ;  /* 0x00000027a4297209 */ /* 0x000fe20007810000 */
[-C--:B------:R-:W-:Y:S01]  /*bbd0*/  FMUL.FTZ R100, R100, R14.reuse ;  /* 0x0000000e64647220 */ /* 0x080fe20000410000 */
[----:B------:R-:W-:Y:S01]  /*bbe0*/  ISETP.LT.OR P3, PT, R15, 0x6a, P3 ;  /* 0x0000006a0f00780c */ /* 0x000fe20001f61670 */
[-C--:B------:R-:W-:Y:S01]  /*bbf0*/  FMUL.FTZ R101, R101, R14.reuse ;  /* 0x0000000e65657220 */ /* 0x080fe20000410000 */
[----:B------:R-:W-:Y:S01]  /*bc00*/  FMNMX.FTZ R41, R70, R41, !PT ;  /* 0x0000002946297209 */ /* 0x000fe20007810000 */
[----:B------:R-:W1:Y:S01]  /*bc10*/  MUFU.EX2 R158, R158 ;  /* 0x0000009e009e7308 */ /* 0x000e620000000800 */
[----:B------:R-:W-:Y:S01]  /*bc20*/  FSEL R52, R79, -INF , !P3 ;  /* 0xff8000004f347808 */ /* 0x000fe20005800000 */
[----:B0-----:R-:W-:Y:S01]  /*bc30*/  FADD.FTZ R4, R26, R53 ;  /* 0x000000351a047221 */ /* 0x001fe20000010000 */
[----:B------:R-:W-:Y:S01]  /*bc40*/  ISETP.GT.AND P3, PT, R21, 0x70, P2 ;  /* 0x000000701500780c */ /* 0x000fe20001764270 */
[-C--:B------:R-:W-:Y:S01]  /*bc50*/  FMUL.FTZ R104, R104, R14.reuse ;  /* 0x0000000e68687220 */ /* 0x080fe20000410000 */
[----:B------:R-:W-:Y:S01]  /*bc60*/  FMNMX.FTZ R41, R160, R41, !PT ;  /* 0x00000029a0297209 */ /* 0x000fe20007810000 */
[----:B------:R-:W-:Y:S01]  /*bc70*/  FADD.FTZ R53, R27, R4 ;  /* 0x000000041b357221 */ /* 0x000fe20000010000 */
[----:B------:R-:W-:Y:S01]  /*bc80*/  ISETP.LT.OR P3, PT, R15, 0x71, P3 ;  /* 0x000000710f00780c */ /* 0x000fe20001f61670 */
[----:B------:R0:W-:Y:S01]  /*bc90*/  MUFU.EX2 R37, R152 ;  /* 0x0000009800257308 */ /* 0x0001e20000000800 */
[----:B------:R-:W-:Y:S01]  /*bca0*/  FMNMX.FTZ R41, R156, R41, !PT ;  /* 0x000000299c297209 */ /* 0x000fe20007810000 */
[----:B------:R-:W-:Y:S01]  /*bcb0*/  FADD.FTZ R4, R66, R53 ;  /* 0x0000003542047221 */ /* 0x000fe20000010000 */
[----:B------:R-:W-:Y:S01]  /*bcc0*/  FSEL R82, R82, -INF , !P3 ;  /* 0xff80000052527808 */ /* 0x000fe20005800000 */
[-C--:B------:R-:W-:Y:S01]  /*bcd0*/  FMUL.FTZ R105, R105, R14.reuse ;  /* 0x0000000e69697220 */ /* 0x080fe20000410000 */
[----:B------:R-:W-:Y:S01]  /*bce0*/  ISETP.GT.AND P3, PT, R21, 0x71, P2 ;  /* 0x000000711500780c */ /* 0x000fe20001764270 */
[----:B------:R-:W-:Y:S01]  /*bcf0*/  FADD.FTZ R53, R29, R4 ;  /* 0x000000041d357221 */ /* 0x000fe20000010000 */
[----:B------:R-:W-:Y:S01]  /*bd00*/  FMNMX.FTZ R43, R154, R41, !PT ;  /* 0x000000299a2b7209 */ /* 0x000fe20007810000 */
[----:B------:R3:W-:Y:S01]  /*bd10*/  MUFU.EX2 R39, R45 ;  /* 0x0000002d00277308 */ /* 0x0007e20000000800 */
[----:B------:R-:W-:Y:S01]  /*bd20*/  ISETP.LT.OR P3, PT, R15, 0x72, P3 ;  /* 0x000000720f00780c */ /* 0x000fe20001f61670 */
[----:B0-----:R-:W-:Y:S01]  /*bd30*/  FFMA.FTZ R152, R80, R11, -R31 ;  /* 0x0000000b50987223 */ /* 0x001fe2000001081f */
[----:B------:R-:W-:Y:S01]  /*bd40*/  FMNMX.FTZ R43, R78, R43, !PT ;  /* 0x0000002b4e2b7209 */ /* 0x000fe20007810000 */
[----:B--2---:R-:W-:Y:S01]  /*bd50*/  FADD.FTZ R4, R162, R53 ;  /* 0x00000035a2047221 */ /* 0x004fe20000010000 */
[----:B------:R-:W-:Y:S01]  /*bd60*/  FSEL R56, R83, -INF , !P3 ;  /* 0xff80000053387808 */ /* 0x000fe20005800000 */
[-C--:B------:R-:W-:Y:S01]  /*bd70*/  FMUL.FTZ R108, R108, R14.reuse ;  /* 0x0000000e6c6c7220 */ /* 0x080fe20000410000 */
[C---:B------:R-:W-:Y:S01]  /*bd80*/  ISETP.GT.AND P3, PT, R21.reuse, 0x78, P2 ;  /* 0x000000781500780c */ /* 0x040fe20001764270 */
[----:B------:R0:W-:Y:S01]  /*bd90*/  MUFU.EX2 R41, R47 ;  /* 0x0000002f00297308 */ /* 0x0001e20000000800 */
[----:B------:R-:W-:Y:S01]  /*bda0*/  FMNMX.FTZ R43, R52, R43, !PT ;  /* 0x0000002b342b7209 */ /* 0x000fe20007810000 */
[-CC-:B---3--:R-:W-:Y:S01]  /*bdb0*/  FFMA.FTZ R45, R72, R11.reuse, -R31.reuse ;  /* 0x0000000b482d7223 */ /* 0x188fe2000001081f */
[----:B------:R-:W-:Y:S01]  /*bdc0*/  ISETP.GT.AND P2, PT, R21, 0x79, P2 ;  /* 0x000000791500780c */ /* 0x000fe20001744270 */
[--C-:B------:R-:W-:Y:S01]  /*bdd0*/  FFMA.FTZ R21, R64, R11, -R31.reuse ;  /* 0x0000000b40157223 */ /* 0x100fe2000001081f */
[----:B------:R-:W-:Y:S01]  /*bde0*/  ISETP.LT.OR P3, PT, R15, 0x79, P3 ;  /* 0x000000790f00780c */ /* 0x000fe20001f61670 */
[----:B------:R-:W-:Y:S01]  /*bdf0*/  FADD.FTZ R53, R33, R4 ;  /* 0x0000000421357221 */ /* 0x000fe20000010000 */
[----:B------:R-:W-:Y:S01]  /*be00*/  FMNMX.FTZ R43, R82, R43, !PT ;  /* 0x0000002b522b7209 */ /* 0x000fe20007810000 */
[----:B------:R-:W2:Y:S01]  /*be10*/  MUFU.EX2 R74, R74 ;  /* 0x0000004a004a7308 */ /* 0x000ea20000000800 */
[----:B------:R-:W-:Y:S01]  /*be20*/  ISETP.LT.OR P2, PT, R15, 0x7a, P2 ;  /* 0x0000007a0f00780c */ /* 0x000fe20001741670 */
[----:B------:R-:W-:Y:S01]  /*be30*/  FFMA.FTZ R15, R60, R11, -R31 ;  /* 0x0000000b3c0f7223 */ /* 0x000fe2000001081f */
[----:B------:R-:W-:Y:S01]  /*be40*/  FSEL R86, R86, -INF , !P3 ;  /* 0xff80000056567808 */ /* 0x000fe20005800000 */
[----:B-1----:R-:W-:Y:S01]  /*be50*/  FADD.FTZ R4, R158, R53 ;  /* 0x000000359e047221 */ /* 0x002fe20000010000 */
[----:B------:R-:W-:Y:S01]  /*be60*/  FMNMX.FTZ R43, R56, R43, !PT ;  /* 0x0000002b382b7209 */ /* 0x000fe20007810000 */
[-C--:B------:R-:W-:Y:S01]  /*be70*/  FMUL.FTZ R109, R109, R14.reuse ;  /* 0x0000000e6d6d7220 */ /* 0x080fe20000410000 */
[----:B------:R-:W-:Y:S01]  /*be80*/  FSEL R60, R87, -INF , !P2 ;  /* 0xff800000573c7808 */ /* 0x000fe20005000000 */
[----:B------:R-:W1:Y:S01]  /*be90*/  MUFU.EX2 R48, R48 ;  /* 0x0000003000307308 */ /* 0x000e620000000800 */
[----:B------:R-:W-:Y:S01]  /*bea0*/  FMNMX.FTZ R43, R86, R43, !PT ;  /* 0x0000002b562b7209 */ /* 0x000fe20007810000 */
[----:B------:R-:W-:Y:S01]  /*beb0*/  FADD.FTZ R53, R35, R4 ;  /* 0x0000000423357221 */ /* 0x000fe20000010000 */
[-C--:B------:R-:W-:Y:S01]  /*bec0*/  FMUL.FTZ R112, R112, R14.reuse ;  /* 0x0000000e70707220 */ /* 0x080fe20000410000 */
[-C--:B------:R-:W-:Y:S01]  /*bed0*/  FMUL.FTZ R113, R113, R14.reuse ;  /* 0x0000000e71717220 */ /* 0x080fe20000410000 */
[----:B0-----:R-:W-:Y:S01]  /*bee0*/  FMNMX.FTZ R47, R60, R43, !PT ;  /* 0x0000002b3c2f7209 */ /* 0x001fe20007810000 */
[----:B------:R-:W-:Y:S01]  /*bef0*/  FFMA.FTZ R43, R68, R11, -R31 ;  /* 0x0000000b442b7223 */ /* 0x000fe2000001081f */
[-C--:B------:R-:W-:Y:S01]  /*bf00*/  FMUL.FTZ R116, R116, R14.reuse ;  /* 0x0000000e74747220 */ /* 0x080fe20000410000 */
[----:B------:R-:W0:Y:S01]  /*bf10*/  MUFU.EX2 R44, R44 ;  /* 0x0000002c002c7308 */ /* 0x000e220000000800 */
[-C--:B------:R-:W-:Y:S01]  /*bf20*/  FMUL.FTZ R117, R117, R14.reuse ;  /* 0x0000000e75757220 */ /* 0x080fe20000410000 */
[----:B------:R-:W3:Y:S01]  /*bf30*/  SHFL.BFLY PT, R64, R47, 0x2, 0x1f ;  /* 0x0c401f002f407f89 */ /* 0x000ee200000e0000 */
[-C--:B------:R-:W-:Y:S01]  /*bf40*/  FMUL.FTZ R120, R120, R14.reuse ;  /* 0x0000000e78787220 */ /* 0x080fe20000410000 */
[-C--:B------:R-:W-:Y:S01]  /*bf50*/  FMUL.FTZ R121, R121, R14.reuse ;  /* 0x0000000e79797220 */ /* 0x080fe20000410000 */
[-C--:B------:R-:W-:Y:S01]  /*bf60*/  FMUL.FTZ R124, R124, R14.reuse ;  /* 0x0000000e7c7c7220 */ /* 0x080fe20000410000 */
[-C--:B------:R-:W-:Y:S01]  /*bf70*/  FMUL.FTZ R125, R125, R14.reuse ;  /* 0x0000000e7d7d7220 */ /* 0x080fe20000410000 */
[-C--:B------:R-:W-:Y:S01]  /*bf80*/  FMUL.FTZ R128, R128, R14.reuse ;  /* 0x0000000e80807220 */ /* 0x080fe20000410000 */
[----:B------:R-:W-:Y:S01]  /*bf90*/  MUFU.EX2 R36, R36 ;  /* 0x0000002400247308 */ /* 0x000fe20000000800 */
[-C--:B------:R-:W-:Y:S01]  /*bfa0*/  FMUL.FTZ R129, R129, R14.reuse ;  /* 0x0000000e81817220 */ /* 0x080fe20000410000 */
[-C--:B------:R-:W-:Y:S01]  /*bfb0*/  FMUL.FTZ R132, R132, R14.reuse ;  /* 0x0000000e84847220 */ /* 0x080fe20000410000 */
        /* <DEDUP_REMOVED lines=9> */
[----:B------:R-:W-:Y:S01]  /*c050*/  FMUL.FTZ R149, R149, R14 ;  /* 0x0000000e95957220 */ /* 0x000fe20000410000 */
[----:B------:R-:W-:-:S03]  /*c060*/  IMAD.MOV.U32 R14, RZ, RZ, R0 ;  /* 0x000000ffff0e7224 */ /* 0x000fc600078e0000 */
[----:B------:R-:W4:Y:S01]  /*c070*/  MUFU.EX2 R20, R20 ;  /* 0x0000001400147308 */ /* 0x000f220000000800 */
[----:B---3--:R-:W-:Y:S01]  /*c080*/  FMNMX.FTZ R51, R47, R64, !PT ;  /* 0x000000402f337209 */ /* 0x008fe20007810000 */
[-CC-:B------:R-:W-:Y:S01]  /*c090*/  FFMA.FTZ R64, R12, R11.reuse, -R31.reuse ;  /* 0x0000000b0c407223 */ /* 0x180fe2000001081f */
[-CC-:B------:R-:W-:Y:S01]  /*c0a0*/  FFMA.FTZ R47, R76, R11.reuse, -R31.reuse ;  /* 0x0000000b4c2f7223 */ /* 0x180fe2000001081f */
[----:B------:R-:W-:Y:S02]  /*c0b0*/  FFMA.FTZ R31, R40, R11, -R31 ;  /* 0x0000000b281f7223 */ /* 0x000fe4000001081f */
[----:B------:R-:W3:Y:S02]  /*c0c0*/  SHFL.BFLY PT, R12, R51, 0x1, 0x1f ;  /* 0x0c201f00330c7f89 */ /* 0x000ee400000e0000 */
[----:B------:R-:W-:Y:S08]  /*c0d0*/  MUFU.EX2 R21, R21 ;  /* 0x0000001500157308 */ /* 0x000ff00000000800 */
[----:B------:R-:W-:Y:S08]  /*c0e0*/  MUFU.EX2 R24, R24 ;  /* 0x0000001800187308 */ /* 0x000ff00000000800 */
[----:B------:R-:W-:Y:S01]  /*c0f0*/  MUFU.EX2 R43, R43 ;  /* 0x0000002b002b7308 */ /* 0x000fe20000000800 */
[----:B---3--:R-:W-:-:S07]  /*c100*/  FMNMX.FTZ R12, R51, R12, !PT ;  /* 0x0000000c330c7209 */ /* 0x008fce0007810000 */
[----:B------:R-:W-:Y:S01]  /*c110*/  MUFU.EX2 R22, R22 ;  /* 0x0000001600167308 */ /* 0x000fe20000000800 */
[C---:B------:R-:W-:Y:S01]  /*c120*/  FSETP.NEU.FTZ.AND P2, PT, R12.reuse, -INF , PT ;  /* 0xff8000000c00780b */ /* 0x040fe20003f5d000 */
[----:B------:R-:W-:-:S03]  /*c130*/  FMUL.FTZ R40, R12, R11 ;  /* 0x0000000b0c287220 */ /* 0x000fc60000410000 */
[----:B------:R-:W-:-:S03]  /*c140*/  FSEL R4, R12, RZ, P2 ;  /* 0x000000ff0c047208 */ /* 0x000fc60001000000 */
[----:B------:R-:W-:Y:S01]  /*c150*/  MUFU.EX2 R45, R45 ;  /* 0x0000002d002d7308 */ /* 0x000fe20000000800 */
[----:B------:R-:W-:Y:S02]  /*c160*/  FSEL R51, R40, RZ, P2 ;  /* 0x000000ff28337208 */ /* 0x000fe40001000000 */
[----:B------:R-:W-:Y:S01]  /*c170*/  ISETP.GT.AND P2, PT, R10, R17, PT ;  /* 0x000000110a00720c */ /* 0x000fe20003f44270 */
[----:B------:R-:W-:Y:S01]  /*c180*/  FADD.FTZ R4, -R4, R9 ;  /* 0x0000000904047221 */ /* 0x000fe20000010100 */
[----:B------:R-:W-:Y:S02]  /*c190*/  VIADD R10, R10, 0xffffffff ;  /* 0xffffffff0a0a7836 */ /* 0x000fe40000000000 */
[-CC-:B------:R-:W-:Y:S01]  /*c1a0*/  FFMA.FTZ R169, R50, R11.reuse, -R51.reuse ;  /* 0x0000000b32a97223 */ /* 0x180fe20000010833 */
[----:B------:R-:W-:Y:S02]  /*c1b0*/  IMAD.U32 R50, RZ, RZ, UR5 ;  /* 0x00000005ff327e24 */ /* 0x000fe4000f8e00ff */
[-CC-:B------:R-:W-:Y:S01]  /*c1c0*/  FFMA.FTZ R171, R54, R11.reuse, -R51.reuse ;  /* 0x0000000b36ab7223 */ /* 0x180fe20000010833 */
[-CC-:B------:R-:W-:Y:S01]  /*c1d0*/  FFMA.FTZ R40, R190, R11.reuse, -R51.reuse ;  /* 0x0000000bbe287223 */ /* 0x180fe20000010833 */
[-C--:B------:R-:W-:Y:S01]  /*c1e0*/  FMUL.FTZ R4, R4, R11.reuse ;  /* 0x0000000b04047220 */ /* 0x080fe20000410000 */
[-C--:B------:R-:W-:Y:S01]  /*c1f0*/  FFMA.FTZ R181, R180, R11.reuse, -R51 ;  /* 0x0000000bb4b57223 */ /* 0x080fe20000010833 */
[----:B------:R-:W-:Y:S01]  /*c200*/  @!P1 LEA R54, R50, UR36, 0x3 ;  /* 0x0000002432369c11 */ /* 0x000fe2000f8e18ff */
[----:B--2---:R-:W-:Y:S01]  /*c210*/  FADD.FTZ R50, R74, R53 ;  /* 0x000000354a327221 */ /* 0x004fe20000010000 */
[-CC-:B------:R-:W-:Y:S01]  /*c220*/  FFMA.FTZ R183, R168, R11.reuse, -R51.reuse ;  /* 0x0000000ba8b77223 */ /* 0x180fe20000010833 */
[----:B------:R-:W-:Y:S01]  /*c230*/  MUFU.EX2 R40, R40 ;  /* 0x0000002800287308 */ /* 0x000fe20000000800 */
[----:B------:R-:W-:Y:S01]  /*c240*/  FFMA.FTZ R68, R178, R11, -R51 ;  /* 0x0000000bb2447223 */ /* 0x000fe20000010833 */
[----:B------:R-:W-:-:S02]  /*c250*/  @!P1 VIADD R53, R54, 0x28860 ;  /* 0x0002886036359836 */ /* 0x000fc40000000000 */
[----:B------:R-:W-:Y:S01]  /*c260*/  FADD.FTZ R9, R37, R50 ;  /* 0x0000003225097221 */ /* 0x000fe20000010000 */
[-CC-:B------:R-:W-:Y:S01]  /*c270*/  FFMA.FTZ R177, R166, R11.reuse, -R51.reuse ;  /* 0x0000000ba6b17223 */ /* 0x180fe20000010833 */
[-CC-:B------:R-:W-:Y:S01]  /*c280*/  FFMA.FTZ R72, R176, R11.reuse, -R51.reuse ;  /* 0x0000000bb0487223 */ /* 0x180fe20000010833 */
[-C--:B------:R-:W-:Y:S01]  /*c290*/  FFMA.FTZ R179, R38, R11.reuse, -R51 ;  /* 0x0000000b26b37223 */ /* 0x080fe20000010833 */
[----:B------:R-:W-:Y:S01]  /*c2a0*/  @!P1 PRMT R53, RZ, 0x654, R53 ;  /* 0x00000654ff359816 */ /* 0x000fe20000000035 */
[----:B-1----:R-:W-:Y:S01]  /*c2b0*/  FADD.FTZ R50, R48, R9 ;  /* 0x0000000930327221 */ /* 0x002fe20000010000 */
[----:B------:R-:W-:Y:S01]  /*c2c0*/  MUFU.EX2 R181, R181 ;  /* 0x000000b500b57308 */ /* 0x000fe20000000800 */
[-CC-:B------:R-:W-:Y:S01]  /*c2d0*/  FFMA.FTZ R165, R58, R11.reuse, -R51.reuse ;  /* 0x0000000b3aa57223 */ /* 0x180fe20000010833 */
[----:B------:R1:W-:Y:S01]  /*c2e0*/  @!P1 SYNCS.ARRIVE.TRANS64.RED.A1T0 RZ, [R53+URZ], RZ ;  /* 0x000000ff35ff99a7 */ /* 0x0003e2000810043f */
[-CC-:B------:R-:W-:Y:S01]  /*c2f0*/  FFMA.FTZ R38, R174, R11.reuse, -R51.reuse ;  /* 0x0000000bae267223 */ /* 0x180fe20000010833 */
[-CC-:B------:R-:W-:Y:S01]  /*c300*/  FFMA.FTZ R173, R42, R11.reuse, -R51.reuse ;  /* 0x0000000b2aad7223 */ /* 0x180fe20000010833 */
[-CC-:B------:R-:W-:Y:S01]  /*c310*/  FFMA.FTZ R42, R172, R11.reuse, -R51.reuse ;  /* 0x0000000bac2a7223 */ /* 0x180fe20000010833 */
[--C-:B------:R-:W-:Y:S01]  /*c320*/  FFMA.FTZ R182, R182, R11, -R51.reuse ;  /* 0x0000000bb6b67223 */ /* 0x100fe20000010833 */
[----:B------:R-:W-:Y:S01]  /*c330*/  F2FP.F16.F32.PACK_AB R180, R184, R23 ;  /* 0x00000017b8b4723e */ /* 0x000fe200000000ff */
[----:B------:R2:W3:Y:S01]  /*c340*/  MUFU.EX2 R9, R4 ;  /* 0x0000000400097308 */ /* 0x0004e20000000800 */
[-CC-:B------:R-:W-:Y:S01]  /*c350*/  FFMA.FTZ R175, R170, R11.reuse, -R51.reuse ;  /* 0x0000000baaaf7223 */ /* 0x180fe20000010833 */
[----:B-1----:R-:W-:Y:S01]  /*c360*/  FADD.FTZ R53, R39, R50 ;  /* 0x0000003227357221 */ /* 0x002fe20000010000 */
[-CC-:B------:R-:W-:Y:S01]  /*c370*/  FFMA.FTZ R34, R34, R11.reuse, -R51.reuse ;  /* 0x0000000b22227223 */ /* 0x180fe20000010833 */
[-CC-:B------:R-:W-:Y:S01]  /*c380*/  FFMA.FTZ R46, R46, R11.reuse, -R51.reuse ;  /* 0x0000000b2e2e7223 */ /* 0x180fe20000010833 */
[----:B------:R-:W-:Y:S01]  /*c390*/  FFMA.FTZ R30, R30, R11, -R51 ;  /* 0x0000000b1e1e7223 */ /* 0x000fe20000010833 */
[----:B0-----:R-:W-:Y:S01]  /*c3a0*/  FADD.FTZ R54, R44, R53 ;  /* 0x000000352c367221 */ /* 0x001fe20000010000 */
[----:B----4-:R-:W-:Y:S01]  /*c3b0*/  F2FP.F16.F32.PACK_AB R166, R20, R15 ;  /* 0x0000000f14a6723e */ /* 0x010fe200000000ff */
[----:B------:R-:W0:Y:S01]  /*c3c0*/  MUFU.EX2 R183, R183 ;  /* 0x000000b700b77308 */ /* 0x000e220000000800 */
[-CC-:B------:R-:W-:Y:S01]  /*c3d0*/  FFMA.FTZ R62, R62, R11.reuse, -R51.reuse ;  /* 0x0000000b3e3e7223 */ /* 0x180fe20000010833 */
[----:B------:R-:W-:Y:S01]  /*c3e0*/  FADD.FTZ R55, R41, R54 ;  /* 0x0000003629377221 */ /* 0x000fe20000010000 */
[-CC-:B------:R-:W-:Y:S01]  /*c3f0*/  FFMA.FTZ R188, R188, R11.reuse, -R51.reuse ;  /* 0x0000000bbcbc7223 */ /* 0x180fe20000010833 */
[-CC-:B------:R-:W-:Y:S01]  /*c400*/  FFMA.FTZ R186, R186, R11.reuse, -R51.reuse ;  /* 0x0000000bbaba7223 */ /* 0x180fe20000010833 */
[-C--:B------:R-:W-:Y:S01]  /*c410*/  FFMA.FTZ R50, R164, R11.reuse, -R51 ;  /* 0x0000000ba4327223 */ /* 0x080fe20000010833 */
[----:B--2---:R-:W-:Y:S01]  /*c420*/  FADD.FTZ R4, R36, R55 ;  /* 0x0000003724047221 */ /* 0x004fe20000010000 */
[-CC-:B------:R-:W-:Y:S01]  /*c430*/  FFMA.FTZ R70, R70, R11.reuse, -R51.reuse ;  /* 0x0000000b46467223 */ /* 0x180fe20000010833 */
[----:B------:R-:W1:Y:S01]  /*c440*/  MUFU.EX2 R68, R68 ;  /* 0x0000004400447308 */ /* 0x000e620000000800 */
[--C-:B------:R-:W-:Y:S01]  /*c450*/  FFMA.FTZ R53, R160, R11, -R51.reuse ;  /* 0x0000000ba0357223 */ /* 0x100fe20000010833 */
[----:B------:R-:W-:Y:S01]  /*c460*/  FADD.FTZ R57, R15, R4 ;  /* 0x000000040f397221 */ /* 0x000fe20000010000 */
[----:B---3--:R-:W-:Y:S01]  /*c470*/  FFMA.FTZ R4, R9, R3, R40 ;  /* 0x0000000309047223 */ /* 0x008fe20000010028 */
[-CC-:B------:R-:W-:Y:S01]  /*c480*/  FFMA.FTZ R54, R156, R11.reuse, -R51.reuse ;  /* 0x0000000b9c367223 */ /* 0x180fe20000010833 */
[-C--:B------:R-:W-:Y:S01]  /*c490*/  FFMA.FTZ R55, R154, R11.reuse, -R51 ;  /* 0x0000000b9a377223 */ /* 0x080fe20000010833 */
[----:B------:R-:W-:Y:S01]  /*c4a0*/  FADD.FTZ R58, R20, R57 ;  /* 0x00000039143a7221 */ /* 0x000fe20000010000 */
[----:B------:R-:W-:Y:S01]  /*c4b0*/  FADD.FTZ R4, R181, R4 ;  /* 0x00000004b5047221 */ /* 0x000fe20000010000 */
[----:B------:R-:W2:Y:S01]  /*c4c0*/  MUFU.EX2 R177, R177 ;  /* 0x000000b100b17308 */ /* 0x000ea20000000800 */
[-CC-:B------:R-:W-:Y:S01]  /*c4d0*/  FFMA.FTZ R78, R78, R11.reuse, -R51.reuse ;  /* 0x0000000b4e4e7223 */ /* 0x180fe20000010833 */
[----:B------:R-:W-:Y:S01]  /*c4e0*/  FADD.FTZ R57, R21, R58 ;  /* 0x0000003a15397221 */ /* 0x000fe20000010000 */
[----:B0-----:R-:W-:Y:S01]  /*c4f0*/  FADD.FTZ R3, R183, R4 ;  /* 0x00000004b7037221 */ /* 0x001fe20000010000 */
[-CC-:B------:R-:W-:Y:S01]  /*c500*/  FFMA.FTZ R52, R52, R11.reuse, -R51.reuse ;  /* 0x0000000b34347223 */ /* 0x180fe20000010833 */
[-C--:B------:R-:W-:Y:S01]  /*c510*/  FFMA.FTZ R82, R82, R11.reuse, -R51 ;  /* 0x0000000b52527223 */ /* 0x080fe20000010833 */
[----:B------:R-:W-:Y:S01]  /*c520*/  FADD.FTZ R58, R24, R57 ;  /* 0x00000039183a7221 */ /* 0x000fe20000010000 */
[-C--:B------:R-:W-:Y:S01]  /*c530*/  FFMA.FTZ R56, R56, R11.reuse, -R51 ;  /* 0x0000000b38387223 */ /* 0x080fe20000010833 */
[----:B------:R-:W0:Y:S01]  /*c540*/  MUFU.EX2 R72, R72 ;  /* 0x0000004800487308 */ /* 0x000e220000000800 */
[----:B-1----:R-:W-:Y:S01]  /*c550*/  FADD.FTZ R4, R68, R3 ;  /* 0x0000000344047221 */ /* 0x002fe20000010000 */
[----:B------:R-:W-:Y:S01]  /*c560*/  FADD.FTZ R23, R43, R58 ;  /* 0x0000003a2b177221 */ /* 0x000fe20000010000 */
[-CC-:B------:R-:W-:Y:S01]  /*c570*/  FFMA.FTZ R86, R86, R11.reuse, -R51.reuse ;  /* 0x0000000b56567223 */ /* 0x180fe20000010833 */
[----:B------:R-:W-:Y:S01]  /*c580*/  FFMA.FTZ R51, R60, R11, -R51 ;  /* 0x0000000b3c337223 */ /* 0x000fe20000010833 */
[----:B------:R-:W-:Y:S01]  /*c590*/  UMOV UR5, UR4 ;  /* 0x0000000400057c82 */ /* 0x000fe20008000000 */
[----:B------:R-:W-:Y:S01]  /*c5a0*/  F2FP.F16.F32.PACK_AB R178, R162, R29 ;  /* 0x0000001da2b2723e */ /* 0x000fe200000000ff */
[----:B------:R-:W-:Y:S01]  /*c5b0*/  FMUL.FTZ R90, R90, R9 ;  /* 0x000000095a5a7220 */ /* 0x000fe20000410000 */
[----:B------:R-:W1:Y:S01]  /*c5c0*/  MUFU.EX2 R179, R179 ;  /* 0x000000b300b37308 */ /* 0x000e620000000800 */
[----:B--2---:R-:W-:Y:S01]  /*c5d0*/  FADD.FTZ R3, R177, R4 ;  /* 0x00000004b1037221 */ /* 0x004fe20000010000 */
[----:B------:R-:W-:Y:S01]  /*c5e0*/  F2FP.F16.F32.PACK_AB R172, R158, R33 ;  /* 0x000000219eac723e */ /* 0x000fe200000000ff */
[-C--:B------:R-:W-:Y:S01]  /*c5f0*/  FMUL.FTZ R91, R91, R9.reuse ;  /* 0x000000095b5b7220 */ /* 0x080fe20000410000 */
[-C--:B------:R-:W-:Y:S01]  /*c600*/  FMUL.FTZ R94, R94, R9.reuse ;  /* 0x000000095e5e7220 */ /* 0x080fe20000410000 */
[-C--:B------:R-:W-:Y:S01]  /*c610*/  FMUL.FTZ R95, R95, R9.reuse ;  /* 0x000000095f5f7220 */ /* 0x080fe20000410000 */
[-C--:B------:R-:W-:Y:S01]  /*c620*/  FMUL.FTZ R98, R98, R9.reuse ;  /* 0x0000000962627220 */ /* 0x080fe20000410000 */
[-C--:B------:R-:W-:Y:S01]  /*c630*/  FMUL.FTZ R99, R99, R9.reuse ;  /* 0x0000000963637220 */ /* 0x080fe20000410000 */
[----:B------:R-:W-:Y:S01]  /*c640*/  MUFU.EX2 R64, R64 ;  /* 0x0000004000407308 */ /* 0x000fe20000000800 */
[----:B0-----:R-:W-:Y:S01]  /*c650*/  FADD.FTZ R4, R72, R3 ;  /* 0x0000000348047221 */ /* 0x001fe20000010000 */
[-C--:B------:R-:W-:Y:S01]  /*c660*/  FMUL.FTZ R102, R102, R9.reuse ;  /* 0x0000000966667220 */ /* 0x080fe20000410000 */
        /* <DEDUP_REMOVED lines=21> */
[----:B------:R-:W1:Y:S01]  /*c7c0*/  MUFU.EX2 R173, R173 ;  /* 0x000000ad00ad7308 */ /* 0x000e620000000800 */
[----:B0-----:R-:W-:Y:S01]  /*c7d0*/  FADD.FTZ R4, R38, R3 ;  /* 0x0000000326047221 */ /* 0x001fe20000010000 */
[-C--:B------:R-:W-:Y:S01]  /*c7e0*/  FMUL.FTZ R139, R139, R9.reuse ;  /* 0x000000098b8b7220 */ /* 0x080fe20000410000 */
[-C--:B------:R-:W-:Y:S01]  /*c7f0*/  FMUL.FTZ R142, R142, R9.reuse ;  /* 0x000000098e8e7220 */ /* 0x080fe20000410000 */
[-C--:B------:R-:W-:Y:S01]  /*c800*/  FMUL.FTZ R143, R143, R9.reuse ;  /* 0x000000098f8f7220 */ /* 0x080fe20000410000 */
[-C--:B------:R-:W-:Y:S01]  /*c810*/  FMUL.FTZ R146, R146, R9.reuse ;  /* 0x0000000992927220 */ /* 0x080fe20000410000 */
[-C--:B------:R-:W-:Y:S01]  /*c820*/  FMUL.FTZ R147, R147, R9.reuse ;  /* 0x0000000993937220 */ /* 0x080fe20000410000 */
[-C--:B------:R-:W-:Y:S01]  /*c830*/  FMUL.FTZ R150, R150, R9.reuse ;  /* 0x0000000996967220 */ /* 0x080fe20000410000 */
[----:B------:R0:W-:Y:S01]  /*c840*/  MUFU.EX2 R59, R182 ;  /* 0x000000b6003b7308 */ /* 0x0001e20000000800 */
[----:B------:R-:W-:Y:S01]  /*c850*/  FMUL.FTZ R151, R151, R9 ;  /* 0x0000000997977220 */ /* 0x000fe20000410000 */
[----:B------:R-:W-:Y:S01]  /*c860*/  F2FP.F16.F32.PACK_AB R176, R66, R27 ;  /* 0x0000001b42b0723e */ /* 0x000fe200000000ff */
[----:B------:R-:W-:Y:S01]  /*c870*/  IMAD.MOV.U32 R9, RZ, RZ, R12 ;  /* 0x000000ffff097224 */ /* 0x000fe200078e000c */
[----:B------:R-:W-:-:S02]  /*c880*/  F2FP.F16.F32.PACK_AB R174, R74, R35 ;  /* 0x000000234aae723e */ /* 0x000fc400000000ff */
[----:B------:R-:W-:Y:S02]  /*c890*/  F2FP.F16.F32.PACK_AB R168, R48, R37 ;  /* 0x0000002530a8723e */ /* 0x000fe400000000ff */
[----:B------:R-:W2:Y:S01]  /*c8a0*/  MUFU.EX2 R32, R32 ;  /* 0x0000002000207308 */ /* 0x000ea20000000800 */
[----:B0-----:R-:W-:Y:S01]  /*c8b0*/  F2FP.F16.F32.PACK_AB R182, R26, R25 ;  /* 0x000000191ab6723e */ /* 0x001fe200000000ff */
[----:B------:R-:W-:Y:S01]  /*c8c0*/  FADD.FTZ R26, R22, R23 ;  /* 0x00000017161a7221 */ /* 0x000fe20000010000 */
[----:B-1----:R-:W-:Y:S01]  /*c8d0*/  FADD.FTZ R3, R173, R4 ;  /* 0x00000004ad037221 */ /* 0x002fe20000010000 */
[----:B------:R-:W-:Y:S02]  /*c8e0*/  F2FP.F16.F32.PACK_AB R170, R44, R39 ;  /* 0x000000272caa723e */ /* 0x000fe400000000ff */
[----:B------:R-:W-:Y:S01]  /*c8f0*/  FADD.FTZ R23, R45, R26 ;  /* 0x0000001a2d177221 */ /* 0x000fe20000010000 */
[----:B------:R-:W-:Y:S01]  /*c900*/  F2FP.F16.F32.PACK_AB R164, R36, R41 ;  /* 0x0000002924a4723e */ /* 0x000fe200000000ff */
[----:B------:R-:W0:Y:S01]  /*c910*/  MUFU.EX2 R42, R42 ;  /* 0x0000002a002a7308 */ /* 0x000e220000000800 */
[----:B------:R-:W-:Y:S01]  /*c920*/  F2FP.F16.F32.PACK_AB R160, R24, R21 ;  /* 0x0000001518a0723e */ /* 0x000fe200000000ff */
[----:B------:R-:W-:Y:S01]  /*c930*/  FADD.FTZ R26, R64, R23 ;  /* 0x00000017401a7221 */ /* 0x000fe20000010000 */
[----:B------:R-:W-:-:S02]  /*c940*/  F2FP.F16.F32.PACK_AB R162, R22, R43 ;  /* 0x0000002b16a2723e */ /* 0x000fc400000000ff */
[----:B------:R-:W-:Y:S01]  /*c950*/  F2FP.F16.F32.PACK_AB R156, R64, R45 ;  /* 0x0000002d409c723e */ /* 0x000fe200000000ff */
[----:B------:R-:W-:Y:S01]  /*c960*/  FADD.FTZ R23, R47, R26 ;  /* 0x0000001a2f177221 */ /* 0x000fe20000010000 */
[----:B------:R-:W-:Y:S01]  /*c970*/  F2FP.F16.F32.PACK_AB R181, R181, R40 ;  /* 0x00000028b5b5723e */ /* 0x000fe200000000ff */
[----:B------:R-:W1:Y:S01]  /*c980*/  MUFU.EX2 R152, R152 ;  /* 0x0000009800987308 */ /* 0x000e620000000800 */
[C---:B--2---:R-:W-:Y:S01]  /*c990*/  F2FP.F16.F32.PACK_AB R158, R32.reuse, R47 ;  /* 0x0000002f209e723e */ /* 0x044fe200000000ff */
[----:B------:R-:W-:Y:S01]  /*c9a0*/  FADD.FTZ R23, R32, R23 ;  /* 0x0000001720177221 */ /* 0x000fe20000010000 */
[----:B------:R-:W-:Y:S02]  /*c9b0*/  F2FP.F16.F32.PACK_AB R183, R68, R183 ;  /* 0x000000b744b7723e */ /* 0x000fe400000000ff */
[----:B------:R-:W-:Y:S02]  /*c9c0*/  F2FP.F16.F32.PACK_AB R177, R72, R177 ;  /* 0x000000b148b1723e */ /* 0x000fe400000000ff */
[----:B------:R-:W-:Y:S01]  /*c9d0*/  F2FP.F16.F32.PACK_AB R179, R38, R179 ;  /* 0x000000b326b3723e */ /* 0x000fe200000000ff */
        /* <DEDUP_REMOVED lines=14> */
[----:B--2---:R-:W-:Y:S01]  /*cac0*/  FADD.FTZ R20, R28, R15 ;  /* 0x0000000f1c147221 */ /* 0x004fe20000010000 */
[----:B------:R-:W-:-:S06]  /*cad0*/  IMAD.MOV.U32 R15, RZ, RZ, R2 ;  /* 0x000000ffff0f7224 */ /* 0x000fcc00078e0002 */
        /* <DEDUP_REMOVED lines=46> */
[----:B------:R-:W-:-:S03]  /*cdc0*/  F2FP.F16.F32.PACK_AB R153, R56, R153 ;  /* 0x000000993899723e */ /* 0x000fc600000000ff */
[----:B0-----:R-:W-:-:S04]  /*cdd0*/  FADD.FTZ R20, R155, R20 ;  /* 0x000000149b147221 */ /* 0x001fc80000010000 */
[C---:B-1----:R-:W-:Y:S01]  /*cde0*/  FADD.FTZ R3, R51.reuse, R20 ;  /* 0x0000001433037221 */ /* 0x042fe20000010000 */
[----:B------:R-:W-:Y:S01]  /*cdf0*/  F2FP.F16.F32.PACK_AB R155, R51, R155 ;  /* 0x0000009b339b723e */ /* 0x000fe200000000ff */
[----:B------:R-:W-:Y:S06]  /*ce00*/  @P2 BRA `(.L_x_7274) ;  /* 0xffffffd000042947 */ /* 0x000fec000383ffff */
.L_x_7257:
[----:B------:R-:W-:Y:S06]  /*ce10*/  BAR.ARV 0x8, 0x180 ;  /* 0x0206000000007b1d */ /* 0x000fec0000002000 */
[----:B------:R-:W-:Y:S05]  /*ce20*/  @!P0 BRA `(.L_x_7275) ;  /* 0x0000000000048947 */ /* 0x000fea0003800000 */
[----:B------:R-:W-:Y:S01]  /*ce30*/  BPT.TRAP 0x1 ;  /* 0x000000040000795c */ /* 0x000fe20000300000 */
.L_x_7275:
[----:B------:R-:W-:Y:S01]  /*ce40*/  ULEA UR5, UR4, UR36, 0x3 ;  /* 0x0000002404057291 */ /* 0x000fe2000f8e183f */
[----:B------:R-:W-:-:S08]  /*ce50*/  SHF.L.U32 R2, R2, 0x1f, RZ ;  /* 0x0000001f02027819 */ /* 0x000fd000000006ff */
[----:B------:R0:W1:Y:S01]  /*ce60*/  SYNCS.PHASECHK.TRANS64.TRYWAIT P2, [UR5+0x28850], R2 ;  /* 0x02885002ff0075a7 */ /* 0x0000620008040145 */
[----:B------:R-:W-:Y:S05]  /*ce70*/  @!P0 BRA `(.L_x_7276) ;  /* 0x0000000000048947 */ /* 0x000fea0003800000 */
[----:B------:R-:W-:Y:S01]  /*ce80*/  BPT.TRAP 0x1 ;  /* 0x000000040000795c */ /* 0x000fe20000300000 */
.L_x_7276:
[----:B-1----:R-:W-:Y:S05]  /*ce90*/  @P2 BRA `(.L_x_7277) ;  /* 0x0000000000082947 */ /* 0x002fea0003800000 */
[----:B------:R-:W1:Y:S02]  /*cea0*/  SYNCS.PHASECHK.TRANS64.TRYWAIT P0, [UR5+0x28850], R2 ;  /* 0x02885002ff0075a7 */ /* 0x000e640008000145 */
[----:B-1----:R-:W-:Y:S05]  /*ceb0*/  @!P0 BRA `(.L_x_7278) ;  /* 0x0000006000ac8947 */ /* 0x002fea0003800000 */
.L_x_7277:
[----:B------:R-:W-:Y:S01]  /*cec0*/  UIADD3 UR36, UR36, 0x400, URZ ;  /* 0x0000040024247890 */ /* 0x000fe2000fffe03f */
[----:B------:R-:W-:Y:S01]  /*ced0*/  WARPGROUP.ARRIVE ;  /* 0x00000000000079c5 */ /* 0x000fe20000000000 */
[----:B------:R-:W-:Y:S01]  /*cee0*/  UMOV UR7, 0x40000040 ;  /* 0x4000004000077882 */ /* 0x000fe20000000000 */
[----:B-1----:R-:W1:Y:S01]  /*cef0*/  SHFL.BFLY PT, R5, R4, 0x2, 0x1f ;  /* 0x0c401f0004057f89 */ /* 0x002e6200000e0000 */
[----:B------:R-:W-:Y:S01]  /*cf00*/  USHF.R.U32.HI UR36, URZ, 0x4, UR36 ;  /* 0x000000043f247899 */ /* 0x000fe20008011624 */
[----:B------:R-:W-:Y:S02]  /*cf10*/  IMAD.U32 R10, RZ, RZ, UR5 ;  /* 0x00000005ff0a7e24 */ /* 0x000fe4000f8e00ff */
[----:B0-----:R-:W0:Y:S01]  /*cf20*/  SHFL.BFLY PT, R2, R3, 0x2, 0x1f ;  /* 0x0c401f0003027f89 */ /* 0x001e2200000e0000 */
[----:B------:R-:W-:Y:S01]  /*cf30*/  ULOP3.LUT UR36, UR36, 0x3fff, URZ, 0xc0, !UPT ;  /* 0x00003fff24247892 */ /* 0x000fe2000f8ec03f */
[----:B------:R-:W-:-:S03]  /*cf40*/  @!P1 VIADD R10, R10, 0x28860 ;  /* 0x000288600a0a9836 */ /* 0x000fc60000000000 */
[----:B------:R-:W-:Y:S02]  /*cf50*/  ULOP3.LUT UR36, UR36, 0x4000000, URZ, 0xfc, !UPT ;  /* 0x0400000024247892 */ /* 0x000fe4000f8efc3f */
[----:B------:R-:W-:Y:S02]  /*cf60*/  @!P1 PRMT R10, RZ, 0x654, R10 ;  /* 0x00000654ff0a9816 */ /* 0x000fe4000000000a */
[----:B------:R-:W-:-:S07]  /*cf70*/  ULEA UR4, UR4, UR36, 0xb ;  /* 0x0000002404047291 */ /* 0x000fce000f8e583f */
[----:B------:R-:W-:Y:S02]  /*cf80*/  UMOV UR6, UR4 ;  /* 0x0000000400067c82 */ /* 0x000fe40008000000 */
[----:B------:R-:W-:Y:S01]  /*cf90*/  HGMMA.64x128x16.F32 R88, R180, gdesc[UR4].tnspB, R88, gsb0 ;  /* 0x41e00004b4587df0 */ /* 0x000fe20008000858 */
[----:B------:R-:W-:Y:S01]  /*cfa0*/  UIADD3 UR6, UR4, 0x80, URZ ;  /* 0x0000008004067890 */ /* 0x000fe2000fffe03f */
[----:B-1----:R-:W-:Y:S01]  /*cfb0*/  FADD.FTZ R5, R5, R4 ;  /* 0x0000000405057221 */ /* 0x002fe20000010000 */
[----:B------:R-:W-:Y:S01]  /*cfc0*/  UMOV UR7, 0x40000040 ;  /* 0x4000004000077882 */ /* 0x000fe20000000000 */
[----:B------:R-:W-:Y:S02]  /*cfd0*/  IMAD.MOV.U32 R4, RZ, RZ, -0x800000 ;  /* 0xff800000ff047424 */ /* 0x000fe400078e00ff */
[----:B0-----:R-:W-:Y:S02]  /*cfe0*/  FADD.FTZ R6, R2, R3 ;  /* 0x0000000302067221 */ /* 0x001fe40000010000 */
[----:B------:R-:W0:Y:S04]  /*cff0*/  SHFL.BFLY PT, R2, R5, 0x1, 0x1f ;  /* 0x0c201f0005027f89 */ /* 0x000e2800000e0000 */
[----:B------:R-:W1:Y:S01]  /*d000*/  SHFL.BFLY PT, R7, R6, 0x1, 0x1f ;  /* 0x0c201f0006077f89 */ /* 0x000e6200000e0000 */
[----:B0-----:R-:W-:Y:S01]  /*d010*/  FADD.FTZ R13, R5, R2 ;  /* 0x00000002050d7221 */ /* 0x001fe20000010000 */
[----:B------:R-:W-:-:S02]  /*d020*/  IMAD.MOV.U32 R5, RZ, RZ, -0x800000 ;  /* 0xff800000ff057424 */ /* 0x000fc400078e00ff */
[----:B-1----:R-:W-:Y:S02]  /*d030*/  FADD.FTZ R14, R6, R7 ;  /* 0x00000007060e7221 */ /* 0x002fe40000010000 */
[----:B------:R-:W-:Y:S02]  /*d040*/  FSETP.NE.FTZ.AND P0, PT, R13, RZ, PT ;  /* 0x000000ff0d00720b */ /* 0x000fe40003f15000 */
[----:B------:R-:W-:Y:S02]  /*d050*/  CS2R R6, SRZ ;  /* 0x0000000000067805 */ /* 0x000fe4000001ff00 */
        /* <DEDUP_REMOVED lines=112> */
.L_x_7208:
[----:B------:R-:W-:Y:S05]  /*d760*/  @P0 BRA `(.L_x_7279) ;  /* 0x0000001400340947 */ /* 0x000fea0003800000 */
[----:B0-----:R-:W0:Y:S01]  /*d770*/  S2R R0, SR_TID.X ;  /* 0x0000000000007919 */ /* 0x001e220000002100 */
[----:B------:R-:W1:Y:S01]  /*d780*/  LDC R19, c[0x0][0xbe8] ;  /* 0x0002fa00ff137b82 */ /* 0x000e620000000800 */
[----:B------:R-:W-:Y:S01]  /*d790*/  ULDC.64 UR4, c[0x0][0xbd0] ;  /* 0x0002f40000047ab9 */ /* 0x000fe20000000a00 */
[----:B------:R-:W-:Y:S01]  /*d7a0*/  ULDC.64 UR6, c[0x0][0xb38] ;  /* 0x0002ce0000067ab9 */ /* 0x000fe20000000a00 */
[----:B------:R-:W2:Y:S01]  /*d7b0*/  S2R R25, SR_CTAID.X ;  /* 0x0000000000197919 */ /* 0x000ea20000002500 */
[----:B------:R-:W-:Y:S04]  /*d7c0*/  BSSY B0, `(.L_x_7280) ;  /* 0x00000e3000007945 */ /* 0x000fe80003800000 */
[----:B------:R-:W3:Y:S08]  /*d7d0*/  S2UR UR9, SR_CTAID.Z ;  /* 0x00000000000979c3 */ /* 0x000ef00000002700 */
[----:B------:R-:W4:Y:S08]  /*d7e0*/  LDC.64 R20, c[0x0][0xbd8] ;  /* 0x0002f600ff147b82 */ /* 0x000f300000000a00 */
[----:B------:R-:W-:Y:S01]  /*d7f0*/  BAR.SYNC.DEFER_BLOCKING 0x1, 0x100 ;  /* 0x0044000000007b1d */ /* 0x000fe20000010000 */
[----:B-1----:R-:W-:-:S07]  /*d800*/  ISETP.NE.AND P0, PT, R19, 0x1, PT ;  /* 0x000000011300780c */ /* 0x002fce0003f05270 */
[----:B------:R-:W1:Y:S01]  /*d810*/  S2UR UR8, SR_CTAID.Y ;  /* 0x00000000000879c3 */ /* 0x000e620000002600 */
[----:B0-----:R-:W-:-:S07]  /*d820*/  VIADD R0, R0, 0xffffff80 ;  /* 0xffffff8000007836 */ /* 0x001fce0000000000 */
[----:B------:R-:W1:Y:S01]  /*d830*/  LDC R27, c[0x0][0xc50] ;  /* 0x00031400ff1b7b82 */ /* 0x000e620000000800 */
[----:B------:R-:W-:-:S04]  /*d840*/  SHF.R.S32.HI R7, RZ, 0x1f, R0 ;  /* 0x0000001fff077819 */ /* 0x000fc80000011400 */
[----:B------:R-:W-:-:S03]  /*d850*/  LEA.HI R8, R7, R0, RZ, 0x7 ;  /* 0x0000000007087211 */ /* 0x000fc600078f38ff */
[----:B------:R-:W0:Y:S01]  /*d860*/  LDC.64 R22, c[0x0][0xb40] ;  /* 0x0002d000ff167b82 */ /* 0x000e220000000a00 */
[----:B------:R-:W-:Y:S02]  /*d870*/  LEA.HI R7, R7, R0, RZ, 0x2 ;  /* 0x0000000007077211 */ /* 0x000fe400078f10ff */
[----:B------:R-:W-:Y:S02]  /*d880*/  LOP3.LUT R9, R8, 0xffffff80, RZ, 0xc0, !PT ;  /* 0xffffff8008097812 */ /* 0x000fe400078ec0ff */
[----:B------:R-:W-:Y:S02]  /*d890*/  LOP3.LUT R13, R7, 0xfffffffc, RZ, 0xc0, !PT ;  /* 0xfffffffc070d7812 */ /* 0x000fe400078ec0ff */
[----:B------:R-:W-:Y:S01]  /*d8a0*/  SHF.R.S32.HI R7, RZ, 0x7, R8 ;  /* 0x00000007ff077819 */ /* 0x000fe20000011408 */
[C---:B------:R-:W-:Y:S01]  /*d8b0*/  IMAD.IADD R24, R0.reuse, 0x1, -R9 ;  /* 0x0000000100187824 */ /* 0x040fe200078e0a09 */
[----:B------:R-:W5:Y:S01]  /*d8c0*/  @P0 LDC R15, c[0x0][0xbec] ;  /* 0x0002fb00ff0f0b82 */ /* 0x000f620000000800 */
[----:B------:R-:W-:Y:S01]  /*d8d0*/  IMAD.IADD R13, R0, 0x1, -R13 ;  /* 0x00000001000d7824 */ /* 0x000fe200078e0a0d */
[----:B------:R-:W-:-:S02]  /*d8e0*/  LEA.HI R0, R8, R7, RZ, 0x1 ;  /* 0x0000000708007211 */ /* 0x000fc400078f08ff */
[----:B------:R-:W-:Y:S02]  /*d8f0*/  SHF.R.S32.HI R9, RZ, 0x1f, R24 ;  /* 0x0000001fff097819 */ /* 0x000fe40000011418 */
[----:B------:R-:W-:Y:S02]  /*d900*/  LEA.HI R8, R13, R13, RZ, 0x1 ;  /* 0x0000000d0d087211 */ /* 0x000fe400078f08ff */
[-C--:B------:R-:W-:Y:S01]  /*d910*/  LEA.HI R26, R9, R24.reuse, RZ, 0x2 ;  /* 0x00000018091a7211 */ /* 0x080fe200078f10ff */
[----:B------:R-:W5:Y:S01]  /*d920*/  @P0 LDC R31, c[0x0][0xbec] ;  /* 0x0002fb00ff1f0b82 */ /* 0x000f620000000800 */
[----:B------:R-:W-:Y:S02]  /*d930*/  LOP3.LUT R8, R8, 0x1ffffffe, RZ, 0xc0, !PT ;  /* 0x1ffffffe08087812 */ /* 0x000fe400078ec0ff */
[--C-:B------:R-:W-:Y:S02]  /*d940*/  SHF.R.S32.HI R6, RZ, 0x2, R26.reuse ;  /* 0x00000002ff067819 */ /* 0x100fe4000001141a */
[----:B------:R-:W-:Y:S01]  /*d950*/  SHF.R.S32.HI R11, RZ, 0x1f, R26 ;  /* 0x0000001fff0b7819 */ /* 0x000fe2000001141a */
[----:B------:R-:W-:Y:S01]  /*d960*/  IMAD.IADD R29, R13, 0x1, -R8 ;  /* 0x000000010d1d7824 */ /* 0x000fe200078e0a08 */
[----:B------:R-:W-:Y:S01]  /*d970*/  LEA.HI R9, R9, R24, RZ, 0x5 ;  /* 0x0000001809097211 */ /* 0x000fe200078f28ff */
[----:B------:R-:W5:Y:S01]  /*d980*/  @P0 LDC R17, c[0x0][0xbf0] ;  /* 0x0002fc00ff110b82 */ /* 0x000f620000000800 */
[----:B------:R-:W-:-:S02]  /*d990*/  LEA.HI R11, R11, R6, RZ, 0x3 ;  /* 0x000000060b0b7211 */ /* 0x000fc400078f18ff */
[----:B------:R-:W-:Y:S02]  /*d9a0*/  LOP3.LUT R0, R0, 0x3fffffe, RZ, 0xc0, !PT ;  /* 0x03fffffe00007812 */ /* 0x000fe400078ec0ff */
[----:B------:R-:W-:Y:S02]  /*d9b0*/  LOP3.LUT R11, R11, 0xfffffff8, RZ, 0xc0, !PT ;  /* 0xfffffff80b0b7812 */ /* 0x000fe400078ec0ff */
[----:B------:R-:W-:Y:S01]  /*d9c0*/  SHF.R.S32.HI R9, RZ, 0x5, R9 ;  /* 0x00000005ff097819 */ /* 0x000fe20000011409 */
[----:B------:R-:W-:Y:S01]  /*d9d0*/  IMAD.IADD R0, R7, 0x1, -R0 ;  /* 0x0000000107007824 */ /* 0x000fe200078e0a00 */
[----:B------:R-:W-:Y:S01]  /*d9e0*/  SHF.R.S32.HI R13, RZ, 0x1f, R18 ;  /* 0x0000001fff0d7819 */ /* 0x000fe20000011412 */
[----:B------:R-:W-:Y:S01]  /*d9f0*/  IMAD.IADD R6, R6, 0x1, -R11 ;  /* 0x0000000106067824 */ /* 0x000fe200078e0a0b */
[----:B------:R-:W5:Y:S03]  /*da00*/  @P0 LDC R16, c[0x0][0xbf0] ;  /* 0x0002fc00ff100b82 */ /* 0x000f660000000800 */
[----:B------:R-:W-:-:S02]  /*da10*/  IMAD R7, R9, 0x10, R6 ;  /* 0x0000001009077824 */ /* 0x000fc400078e0206 */
[----:B------:R-:W-:Y:S02]  /*da20*/  IMAD R9, R13, UR4, RZ ;  /* 0x000000040d097c24 */ /* 0x000fe4000f8e02ff */
[----:B------:R-:W-:Y:S02]  /*da30*/  IMAD R0, R0, 0x40, R7 ;  /* 0x0000004000007824 */ /* 0x000fe400078e0207 */
[----:B------:R-:W-:Y:S01]  /*da40*/  IMAD.WIDE.U32 R6, R18, UR4, RZ ;  /* 0x0000000412067c25 */ /* 0x000fe2000f8e00ff */
[----:B---3--:R-:W-:-:S03]  /*da50*/  USHF.R.S32.HI UR4, URZ, 0x1f, UR9 ;  /* 0x0000001f3f047899 */ /* 0x008fc60008011409 */
[C---:B------:R-:W-:Y:S02]  /*da60*/  IMAD R11, R18.reuse, UR5, R9 ;  /* 0x00000005120b7c24 */ /* 0x040fe4000f8e0209 */
[----:B------:R-:W-:Y:S02]  /*da70*/  IMAD R13, R13, UR6, RZ ;  /* 0x000000060d0d7c24 */ /* 0x000fe4000f8e02ff */
[----:B------:R-:W-:Y:S02]  /*da80*/  IMAD.IADD R7, R7, 0x1, R11 ;  /* 0x0000000107077824 */ /* 0x000fe400078e020b */
[----:B------:R-:W-:-:S04]  /*da90*/  IMAD.WIDE.U32 R8, R18, UR6, RZ ;  /* 0x0000000612087c25 */ /* 0x000fc8000f8e00ff */
[----:B------:R-:W-:Y:S01]  /*daa0*/  IMAD R11, R18, UR7, R13 ;  /* 0x00000007120b7c24 */ /* 0x000fe2000f8e020d */
[----:B------:R-:W-:Y:S01]  /*dab0*/  ULDC.64 UR6, c[0x0][0xb48] ;  /* 0x0002d20000067ab9 */ /* 0x000fe20000000a00 */
[----:B------:R-:W-:Y:S02]  /*dac0*/  IMAD R10, R29, 0x8, R0 ;  /* 0x000000081d0a7824 */ /* 0x000fe400078e0200 */
[----:B------:R-:W-:Y:S02]  /*dad0*/  IMAD.MOV R18, RZ, RZ, -R18 ;  /* 0x000000ffff127224 */ /* 0x000fe400078e0a12 */
[----:B----4-:R-:W-:Y:S02]  /*dae0*/  IMAD R12, R20, UR4, RZ ;  /* 0x00000004140c7c24 */ /* 0x010fe4000f8e02ff */
[----:B--2---:R-:W-:Y:S02]  /*daf0*/  IMAD R10, R25, 0x80, R10 ;  /* 0x00000080190a7824 */ /* 0x004fe400078e020a */
[----:B0-----:R-:W-:Y:S01]  /*db00*/  IMAD R14, R22, UR4, RZ ;  /* 0x00000004160e7c24 */ /* 0x001fe2000f8e02ff */
[----:B------:R-:W-:Y:S01]  /*db10*/  ULDC.64 UR4, c[0x0][0xbe0] ;  /* 0x0002f80000047ab9 */ /* 0x000fe20000000a00 */
[----:B-1----:R-:W-:-:S02]  /*db20*/  IMAD R27, R27, R18, UR8 ;  /* 0x000000081b1b7e24 */ /* 0x002fc4000f8e0212 */
[----:B------:R-:W-:Y:S02]  /*db30*/  IMAD.IADD R9, R9, 0x1, R11 ;  /* 0x0000000109097824 */ /* 0x000fe400078e020b */
[----:B------:R-:W-:Y:S02]  /*db40*/  IMAD R13, R21, UR9, R12 ;  /* 0x00000009150d7c24 */ /* 0x000fe4000f8e020c */
[----:B------:R-:W-:-:S04]  /*db50*/  IMAD.WIDE.U32 R6, R20, UR9, R6 ;  /* 0x0000000914067c25 */ /* 0x000fc8000f8e0006 */
[----:B-----5:R-:W-:-:S04]  /*db60*/  @P0 IMAD.HI.U32 R12, R10, R15, RZ ;  /* 0x0000000f0a0c0227 */ /* 0x020fc800078e00ff */
        /* <DEDUP_REMOVED lines=9> */
[----:B------:R-:W-:Y:S02]  /*dc00*/  IMAD R15, R14, UR6, RZ ;  /* 0x000000060e0f7c24 */ /* 0x000fe4000f8e02ff */
[----:B------:R-:W-:-:S04]  /*dc10*/  IMAD.WIDE.U32 R6, R27, UR4, R6 ;  /* 0x000000041b067c25 */ /* 0x000fc8000f8e0006 */
[----:B------:R-:W-:Y:S01]  /*dc20*/  IMAD.MOV.U32 R13, RZ, RZ, R10 ;  /* 0x000000ffff0d7224 */ /* 0x000fe200078e000a */
[----:B------:R-:W-:Y:S01]  /*dc30*/  @P0 SHF.R.U32.HI R13, RZ, R16, R31 ;  /* 0x00000010ff0d0219 */ /* 0x000fe2000001161f */
        /* <DEDUP_REMOVED lines=42> */
[----:B------:R-:W-:Y:S01]  /*dee0*/  LOP3.LUT P0, RZ, R24, 0x3, RZ, 0xc0, !PT ;  /* 0x0000000318ff7812 */ /* 0x000fe2000780c0ff */
[C---:B------:R-:W-:Y:S01]  /*def0*/  VIADD R16, R0.reuse, 0x8 ;  /* 0x0000000800107836 */ /* 0x040fe20000000000 */
[----:B------:R-:W-:Y:S01]  /*df00*/  UIADD3 UR4, UR4, 0x28820, URZ ;  /* 0x0002882004047890 */ /* 0x000fe2000fffe03f */
[----:B------:R-:W0:Y:S01]  /*df10*/  SHFL.IDX PT, R7, R11, RZ, 0x1c1f ;  /* 0x001c1fff0b077589 */ /* 0x000e2200000e0000 */
[----:B------:R-:W-:-:S02]  /*df20*/  ISETP.GE.OR P1, PT, R0, R17, P0 ;  /* 0x000000110000720c */ /* 0x000fc40000726670 */
[-C--:B------:R-:W-:Y:S01]  /*df30*/  ISETP.GE.OR P0, PT, R16, R17.reuse, P0 ;  /* 0x000000111000720c */ /* 0x080fe20000706670 */
[----:B------:R-:W-:Y:S01]  /*df40*/  SHFL.IDX PT, R8, R10, 0x1, 0x1c1f ;  /* 0x003c1f000a087f89 */ /* 0x000fe200000e0000 */
[----:B------:R-:W-:Y:S01]  /*df50*/  UPRMT UR4, URZ, 0x654, UR4 ;  /* 0x000006543f047896 */ /* 0x000fe20008000004 */
[----:B------:R-:W-:Y:S02]  /*df60*/  ISETP.GE.AND P2, PT, R0, R17, PT ;  /* 0x000000110000720c */ /* 0x000fe40003f46270 */
[----:B------:R1:W2:Y:S04]  /*df70*/  SHFL.IDX PT, R9, R11, 0x1, 0x1c1f ;  /* 0x003c1f000b097f89 */ /* 0x0002a800000e0000 */
[----:B------:R3:W4:Y:S02]  /*df80*/  SHFL.IDX PT, R14, R20, RZ, 0x1c1f ;  /* 0x001c1fff140e7589 */ /* 0x00072400000e0000 */
[----:B------:R-:W-:Y:S01]  /*df90*/  SYNCS.ARRIVE.TRANS64.RED.A1T0 RZ, [UR4], RZ ;  /* 0x000000ffffff79a7 */ /* 0x000fe20008100404 */
[----:B-1----:R-:W-:Y:S01]  /*dfa0*/  LOP3.LUT R11, R26, 0x7ffffffc, RZ, 0xc0, !PT ;  /* 0x7ffffffc1a0b7812 */ /* 0x002fe200078ec0ff */
[----:B------:R3:W1:Y:S04]  /*dfb0*/  SHFL.IDX PT, R15, R22, RZ, 0x1c1f ;  /* 0x001c1fff160f7589 */ /* 0x00066800000e0000 */
[----:B------:R-:W-:Y:S01]  /*dfc0*/  IMAD.IADD R11, R24, 0x1, -R11 ;  /* 0x00000001180b7824 */ /* 0x000fe200078e0a0b */
[----:B0-----:R3:W-:Y:S03]  /*dfd0*/  @!P1 ST.E desc[UR44][R6.64], R5 ;  /* 0x0000000506009985 */ /* 0x0017e6000c10192c */
[----:B------:R-:W-:Y:S01]  /*dfe0*/  IMAD.SHL.U32 R19, R11, 0x2, RZ ;  /* 0x000000020b137824 */ /* 0x000fe200078e00ff */
[----:B--2---:R3:W-:Y:S01]  /*dff0*/  @!P0 ST.E desc[UR44][R8.64], R4 ;  /* 0x0000000408008985 */ /* 0x0047e2000c10192c */
[----:B------:R-:W-:Y:S05]  /*e000*/  @P2 BRA `(.L_x_7281) ;  /* 0x0000000400782947 */ /* 0x000fea0003800000 */
[C---:B------:R-:W-:Y:S01]  /*e010*/  VIADD R0, R19.reuse, 0x8 ;  /* 0x0000000813007836 */ /* 0x040fe20000000000 */
[----:B------:R-:W-:Y:S01]  /*e020*/  ULDC UR4, c[0x0][0xac8] ;  /* 0x0002b20000047ab9 */ /* 0x000fe20000000800 */
[C---:B---3--:R-:W-:Y:S01]  /*e030*/  VIADD R8, R19.reuse, 0x10 ;  /* 0x0000001013087836 */ /* 0x048fe20000000000 */
[C---:B------:R-:W-:Y:S01]  /*e040*/  ISETP.GE.AND P2, PT, R19.reuse, UR4, PT ;  /* 0x0000000413007c0c */ /* 0x040fe2000bf46270 */
[C---:B------:R-:W-:Y:S01]  /*e050*/  VIADD R9, R19.reuse, 0x18 ;  /* 0x0000001813097836 */ /* 0x040fe20000000000 */
        /* <DEDUP_REMOVED lines=8> */
[C---:B------:R-:W-:Y:S01]  /*e0e0*/  VIADD R18, R19.reuse, 0x60 ;  /* 0x0000006013127836 */ /* 0x040fe20000000000 */
[----:B------:R-:W-:Y:S01]  /*e0f0*/  ISETP.GE.AND P5, PT, R12, UR4, PT ;  /* 0x000000040c007c0c */ /* 0x000fe2000bfa6270 */
[----:B-1--4-:R-:W-:Y:S01]  /*e100*/  @!P2 IMAD.WIDE R4, R19, 0x4, R14 ;  /* 0x000000041304a825 */ /* 0x012fe200078e020e */
[----:B------:R-:W-:Y:S02]  /*e110*/  ISETP.GE.AND P6, PT, R13, UR4, PT ;  /* 0x000000040d007c0c */ /* 0x000fe4000bfc6270 */
[----:B------:R-:W-:Y:S02]  /*e120*/  @!P3 LEA.HI R0, R0, R0, RZ, 0x1 ;  /* 0x000000000000b211 */ /* 0x000fe400078f08ff */
[----:B------:R0:W-:Y:S01]  /*e130*/  @!P2 ST.E.64 desc[UR44][R4.64], R2 ;  /* 0x000000020400a985 */ /* 0x0001e2000c101b2c */
[----:B------:R-:W-:-:S02]  /*e140*/  @!P0 LEA.HI R8, R8, R8, RZ, 0x1 ;  /* 0x0000000808088211 */ /* 0x000fc400078f08ff */
[----:B------:R-:W-:Y:S01]  /*e150*/  @!P3 LOP3.LUT R7, R0, 0xfffffffe, RZ, 0xc0, !PT ;  /* 0xfffffffe0007b812 */ /* 0x000fe200078ec0ff */
[----:B------:R-:W-:Y:S01]  /*e160*/  VIADD R0, R19, 0x20 ;  /* 0x0000002013007836 */ /* 0x000fe20000000000 */
[----:B------:R-:W-:Y:S02]  /*e170*/  @!P1 LEA.HI R9, R9, R9, RZ, 0x1 ;  /* 0x0000000909099211 */ /* 0x000fe400078f08ff */
[----:B------:R-:W-:Y:S01]  /*e180*/  @!P4 LEA.HI R11, R11, R11, RZ, 0x1 ;  /* 0x0000000b0b0bc211 */ /* 0x000fe200078f08ff */
[----:B------:R-:W-:Y:S01]  /*e190*/  @!P3 IMAD.WIDE R6, R7, 0x4, R14 ;  /* 0x000000040706b825 */ /* 0x000fe200078e020e */
[----:B------:R-:W-:Y:S02]  /*e1a0*/  ISETP.GE.AND P2, PT, R0, UR4, PT ;  /* 0x0000000400007c0c */ /* 0x000fe4000bf46270 */
[----:B------:R-:W-:Y:S02]  /*e1b0*/  @!P5 LEA.HI R12, R12, R12, RZ, 0x1 ;  /* 0x0000000c0c0cd211 */ /* 0x000fe400078f08ff */
[----:B------:R1:W-:Y:S01]  /*e1c0*/  @!P3 ST.E.64 desc[UR44][R6.64], R92 ;  /* 0x0000005c0600b985 */ /* 0x0003e2000c101b2c */
[----:B------:R-:W-:-:S02]  /*e1d0*/  ISETP.GE.AND P3, PT, R10, UR4, PT ;  /* 0x000000040a007c0c */ /* 0x000fc4000bf66270 */
[----:B0-----:R-:W-:Y:S02]  /*e1e0*/  @!P0 LOP3.LUT R3, R8, 0xfffffffe, RZ, 0xc0, !PT ;  /* 0xfffffffe08038812 */ /* 0x001fe400078ec0ff */
[----:B------:R-:W-:Y:S02]  /*e1f0*/  @!P1 LOP3.LUT R5, R9, 0xfffffffe, RZ, 0xc0, !PT ;  /* 0xfffffffe09059812 */ /* 0x000fe400078ec0ff */
[----:B------:R-:W-:Y:S01]  /*e200*/  @!P4 LOP3.LUT R11, R11, 0xfffffffe, RZ, 0xc0, !PT ;  /* 0xfffffffe0b0bc812 */ /* 0x000fe200078ec0ff */
[----:B------:R-:W-:Y:S01]  /*e210*/  @!P0 IMAD.WIDE R2, R3, 0x4, R14 ;  /* 0x0000000403028825 */ /* 0x000fe200078e020e */
[----:B------:R-:W-:-:S03]  /*e220*/  @!P2 LEA.HI R0, R0, R0, RZ, 0x1 ;  /* 0x000000000000a211 */ /* 0x000fc600078f08ff */
[--C-:B------:R-:W-:Y:S01]  /*e230*/  @!P1 IMAD.WIDE R4, R5, 0x4, R14.reuse ;  /* 0x0000000405049825 */ /* 0x100fe200078e020e */
[----:B------:R0:W-:Y:S01]  /*e240*/  @!P0 ST.E.64 desc[UR44][R2.64], R96 ;  /* 0x0000006002008985 */ /* 0x0001e2000c101b2c */
[----:B------:R-:W-:Y:S02]  /*e250*/  @!P3 LEA.HI R10, R10, R10, RZ, 0x1 ;  /* 0x0000000a0a0ab211 */ /* 0x000fe400078f08ff */
[----:B-1----:R-:W-:Y:S01]  /*e260*/  @!P2 LOP3.LUT R7, R0, 0xfffffffe, RZ, 0xc0, !PT ;  /* 0xfffffffe0007a812 */ /* 0x002fe200078ec0ff */
[----:B------:R1:W-:Y:S01]  /*e270*/  @!P1 ST.E.64 desc[UR44][R4.64], R100 ;  /* 0x0000006404009985 */ /* 0x0003e2000c101b2c */
[----:B------:R-:W-:Y:S02]  /*e280*/  @!P3 LOP3.LUT R9, R10, 0xfffffffe, RZ, 0xc0, !PT ;  /* 0xfffffffe0a09b812 */ /* 0x000fe400078ec0ff */
[----:B------:R-:W-:Y:S01]  /*e290*/  @!P6 LEA.HI R0, R13, R13, RZ, 0x1 ;  /* 0x0000000d0d00e211 */ /* 0x000fe200078f08ff */
[----:B------:R-:W-:Y:S01]  /*e2a0*/  @!P2 IMAD.WIDE R6, R7, 0x4, R14 ;  /* 0x000000040706a825 */ /* 0x000fe200078e020e */
[----:B------:R-:W-:-:S02]  /*e2b0*/  @!P5 LOP3.LUT R13, R12, 0xfffffffe, RZ, 0xc0, !PT ;  /* 0xfffffffe0c0dd812 */ /* 0x000fc400078ec0ff */
[----:B------:R-:W-:Y:S01]  /*e2c0*/  @!P6 LOP3.LUT R21, R0, 0xfffffffe, RZ, 0xc0, !PT ;  /* 0xfffffffe0015e812 */ /* 0x000fe200078ec0ff */
[----:B------:R-:W-:Y:S01]  /*e2d0*/  VIADD R0, R19, 0x48 ;  /* 0x0000004813007836 */ /* 0x000fe20000000000 */
[----:B------:R-:W-:Y:S01]  /*e2e0*/  @!P2 ST.E.64 desc[UR44][R6.64], R104 ;  /* 0x000000680600a985 */ /* 0x000fe2000c101b2c */
[----:B0-----:R-:W-:-:S03]  /*e2f0*/  @!P3 IMAD.WIDE R2, R9, 0x4, R14 ;  /* 0x000000040902b825 */ /* 0x001fc600078e020e */
[----:B------:R-:W-:Y:S01]  /*e300*/  ISETP.GE.AND P0, PT, R0, UR4, PT ;  /* 0x0000000400007c0c */ /* 0x000fe2000bf06270 */
[--C-:B-1----:R-:W-:Y:S01]  /*e310*/  @!P4 IMAD.WIDE R4, R11, 0x4, R14.reuse ;  /* 0x000000040b04c825 */ /* 0x102fe200078e020e */
[----:B------:R0:W-:Y:S01]  /*e320*/  @!P3 ST.E.64 desc[UR44][R2.64], R108 ;  /* 0x0000006c0200b985 */ /* 0x0001e2000c101b2c */
[----:B------:R-:W-:Y:S02]  /*e330*/  ISETP.GE.AND P3, PT, R18, UR4, PT ;  /* 0x0000000412007c0c */ /* 0x000fe4000bf66270 */
[--C-:B------:R-:W-:Y:S01]  /*e340*/  @!P5 IMAD.WIDE R8, R13, 0x4, R14.reuse ;  /* 0x000000040d08d825 */ /* 0x100fe200078e020e */
[----:B------:R-:W-:Y:S03]  /*e350*/  @!P4 ST.E.64 desc[UR44][R4.64], R112 ;  /* 0x000000700400c985 */ /* 0x000fe6000c101b2c */
[----:B------:R-:W-:Y:S01]  /*e360*/  VIADD R12, R19, 0x50 ;  /* 0x00000050130c7836 */ /* 0x000fe20000000000 */
[----:B------:R1:W-:Y:S01]  /*e370*/  @!P5 ST.E.64 desc[UR44][R8.64], R116 ;  /* 0x000000740800d985 */ /* 0x0003e2000c101b2c */
[----:B------:R-:W-:-:S02]  /*e380*/  @!P6 IMAD.WIDE R10, R21, 0x4, R14 ;  /* 0x00000004150ae825 */ /* 0x000fc400078e020e */
[----:B------:R-:W-:Y:S02]  /*e390*/  @!P0 LEA.HI R0, R0, R0, RZ, 0x1 ;  /* 0x0000000000008211 */ /* 0x000fe400078f08ff */
[C---:B------:R-:W-:Y:S01]  /*e3a0*/  VIADD R13, R19.reuse, 0x58 ;  /* 0x00000058130d7836 */ /* 0x040fe20000000000 */
[----:B------:R-:W-:Y:S01]  /*e3b0*/  ISETP.GE.AND P1, PT, R12, UR4, PT ;  /* 0x000000040c007c0c */ /* 0x000fe2000bf26270 */
[C---:B0-----:R-:W-:Y:S01]  /*e3c0*/  VIADD R3, R19.reuse, 0x78 ;  /* 0x0000007813037836 */ /* 0x041fe20000000000 */
[----:B------:R0:W-:Y:S01]  /*e3d0*/  @!P6 ST.E.64 desc[UR44][R10.64], R120 ;  /* 0x000000780a00e985 */ /* 0x0001e2000c101b2c */
[----:B------:R-:W-:Y:S01]  /*e3e0*/  VIADD R6, R19, 0x68 ;  /* 0x0000006813067836 */ /* 0x000fe20000000000 */
[----:B------:R-:W-:Y:S01]  /*e3f0*/  ISETP.GE.AND P2, PT, R13, UR4, PT ;  /* 0x000000040d007c0c */ /* 0x000fe2000bf46270 */
[----:B------:R-:W-:Y:S01]  /*e400*/  VIADD R7, R19, 0x70 ;  /* 0x0000007013077836 */ /* 0x000fe20000000000 */
[----:B------:R-:W-:Y:S02]  /*e410*/  ISETP.GE.AND P6, PT, R3, UR4, PT ;  /* 0x0000000403007c0c */ /* 0x000fe4000bfc6270 */
[----:B------:R-:W-:-:S02]  /*e420*/  ISETP.GE.AND P4, PT, R6, UR4, PT ;  /* 0x0000000406007c0c */ /* 0x000fc4000bf86270 */
[----:B------:R-:W-:Y:S02]  /*e430*/  ISETP.GE.AND P5, PT, R7, UR4, PT ;  /* 0x0000000407007c0c */ /* 0x000fe4000bfa6270 */
[----:B------:R-:W-:Y:S02]  /*e440*/  @!P3 LEA.HI R18, R18, R18, RZ, 0x1 ;  /* 0x000000121212b211 */ /* 0x000fe400078f08ff */
[----:B------:R-:W-:Y:S02]  /*e450*/  @!P1 LEA.HI R12, R12, R12, RZ, 0x1 ;  /* 0x0000000c0c0c9211 */ /* 0x000fe400078f08ff */
[----:B-1----:R-:W-:Y:S02]  /*e460*/  @!P3 LOP3.LUT R9, R18, 0xfffffffe, RZ, 0xc0, !PT ;  /* 0xfffffffe1209b812 */ /* 0x002fe400078ec0ff */
[----:B------:R-:W-:Y:S02]  /*e470*/  @!P2 LEA.HI R13, R13, R13, RZ, 0x1 ;  /* 0x0000000d0d0da211 */ /* 0x000fe400078f08ff */
[----:B------:R-:W-:Y:S01]  /*e480*/  @!P6 LEA.HI R4, R3, R3, RZ, 0x1 ;  /* 0x000000030304e211 */ /* 0x000fe200078f08ff */
[----:B------:R-:W-:Y:S01]  /*e490*/  @!P3 IMAD.WIDE R8, R9, 0x4, R14 ;  /* 0x000000040908b825 */ /* 0x000fe200078e020e */
[----:B------:R-:W-:-:S02]  /*e4a0*/  @!P4 LEA.HI R6, R6, R6, RZ, 0x1 ;  /* 0x000000060606c211 */ /* 0x000fc400078f08ff */
[----:B------:R-:W-:Y:S02]  /*e4b0*/  @!P5 LEA.HI R2, R7, R7, RZ, 0x1 ;  /* 0x000000070702d211 */ /* 0x000fe400078f08ff */
[----:B------:R-:W-:Y:S02]  /*e4c0*/  @!P0 LOP3.LUT R3, R0, 0xfffffffe, RZ, 0xc0, !PT ;  /* 0xfffffffe00038812 */ /* 0x000fe400078ec0ff */
[----:B------:R-:W-:Y:S02]  /*e4d0*/  @!P1 LOP3.LUT R5, R12, 0xfffffffe, RZ, 0xc0, !PT ;  /* 0xfffffffe0c059812 */ /* 0x000fe400078ec0ff */
[----:B------:R-:W-:Y:S02]  /*e4e0*/  @!P2 LOP3.LUT R7, R13, 0xfffffffe, RZ, 0xc0, !PT ;  /* 0xfffffffe0d07a812 */ /* 0x000fe400078ec0ff */
[----:B0-----:R-:W-:Y:S02]  /*e4f0*/  @!P4 LOP3.LUT R11, R6, 0xfffffffe, RZ, 0xc0, !PT ;  /* 0xfffffffe060bc812 */ /* 0x001fe400078ec0ff */
[----:B------:R-:W-:Y:S01]  /*e500*/  @!P5 LOP3.LUT R13, R2, 0xfffffffe, RZ, 0xc0, !PT ;  /* 0xfffffffe020dd812 */ /* 0x000fe200078ec0ff */
        /* <DEDUP_REMOVED lines=14> */
.L_x_7281:
[----:B------:R-:W-:Y:S05]  /*e5f0*/  BSYNC B0 ;  /* 0x0000000000007941 */ /* 0x000fea0003800000 */
.L_x_7280:
[----:B------:R-:W-:Y:S01]  /*e600*/  ISETP.GE.AND P0, PT, R16, R17, PT ;  /* 0x000000111000720c */ /* 0x000fe20003f06270 */
[----:B0-----:R0:W2:Y:S04]  /*e610*/  SHFL.IDX PT, R13, R22, 0x1, 0x1c1f ;  /* 0x003c1f00160d7f89 */ /* 0x0010a800000e0000 */
[----:B------:R0:W0:Y:S08]  /*e620*/  SHFL.IDX PT, R12, R20, 0x1, 0x1c1f ;  /* 0x003c1f00140c7f89 */ /* 0x00003000000e0000 */
[----:B------:R-:W-:Y:S05]  /*e630*/  @P0 BRA `(.L_x_7200) ;  /* 0x0000004800040947 */ /* 0x000fea0003800000 */
[----:B------:R-:W-:Y:S01]  /*e640*/  ULDC UR4, c[0x0][0xac8] ;  /* 0x0002b20000047ab9 */ /* 0x000fe20000000800 */
[C---:B------:R-:W-:Y:S01]  /*e650*/  VIADD R0, R19.reuse, 0x8 ;  /* 0x0000000813007836 */ /* 0x040fe20000000000 */
[C---:B------:R-:W-:Y:S01]  /*e660*/  ISETP.GE.AND P0, PT, R19.reuse, UR4, PT ;  /* 0x0000000413007c0c */ /* 0x040fe2000bf06270 */
[C---:B---3--:R-:W-:Y:S02]  /*e670*/  VIADD R4, R19.reuse, 0x10 ;  /* 0x0000001013047836 */ /* 0x048fe40000000000 */
[C---:B------:R-:W-:Y:S01]  /*e680*/  VIADD R6, R19.reuse, 0x18 ;  /* 0x0000001813067836 */ /* 0x040fe20000000000 */
[----:B------:R-:W-:Y:S01]  /*e690*/  ISETP.GE.AND P5, PT, R0, UR4, PT ;  /* 0x0000000400007c0c */ /* 0x000fe2000bfa6270 */
[C---:B------:R-:W-:Y:S01]  /*e6a0*/  VIADD R8, R19.reuse, 0x20 ;  /* 0x0000002013087836 */ /* 0x040fe20000000000 */
[----:B------:R-:W-:Y:S01]  /*e6b0*/  ISETP.GE.AND P6, PT, R4, UR4, PT ;  /* 0x0000000404007c0c */ /* 0x000fe2000bfc6270 */
[C---:B------:R-:W-:Y:S02]  /*e6c0*/  VIADD R9, R19.reuse, 0x28 ;  /* 0x0000002813097836 */ /* 0x040fe40000000000 */
[C---:B------:R-:W-:Y:S01]  /*e6d0*/  VIADD R10, R19.reuse, 0x30 ;  /* 0x00000030130a7836 */ /* 0x040fe20000000000 */
[----:B------:R-:W-:Y:S01]  /*e6e0*/  ISETP.GE.AND P4, PT, R8, UR4, PT ;  /* 0x0000000408007c0c */ /* 0x000fe2000bf86270 */
[----:B------:R-:W-:Y:S01]  /*e6f0*/  VIADD R11, R19, 0x38 ;  /* 0x00000038130b7836 */ /* 0x000fe20000000000 */
[----:B------:R-:W-:Y:S01]  /*e700*/  ISETP.GE.AND P3, PT, R9, UR4, PT ;  /* 0x0000000409007c0c */ /* 0x000fe2000bf66270 */
[----:B0-2---:R-:W-:Y:S01]  /*e710*/  @!P0 IMAD.WIDE R2, R19, 0x4, R12 ;  /* 0x0000000413028825 */ /* 0x005fe200078e020c */
        /* <DEDUP_REMOVED lines=17> */
[----:B----4-:R-:W-:Y:S01]  /*e830*/  @!P1 LEA.HI R14, R11, R11, RZ, 0x1 ;  /* 0x0000000b0b0e9211 */ /* 0x010fe200078f08ff */
[----:B------:R0:W-:Y:S01]  /*e840*/  @!P5 ST.E.64 desc[UR44][R2.64], R94 ;  /* 0x0000005e0200d985 */ /* 0x0001e2000c101b2c */
[----:B------:R-:W-:-:S02]  /*e850*/  @!P0 LOP3.LUT R7, R6, 0xfffffffe, RZ, 0xc0, !PT ;  /* 0xfffffffe06078812 */ /* 0x000fc400078ec0ff */
[----:B------:R-:W-:Y:S01]  /*e860*/  @!P4 LOP3.LUT R9, R8, 0xfffffffe, RZ, 0xc0, !PT ;  /* 0xfffffffe0809c812 */ /* 0x000fe200078ec0ff */
[----:B------:R2:W-:Y:S01]  /*e870*/  @!P6 ST.E.64 desc[UR44][R4.64], R98 ;  /* 0x000000620400e985 */ /* 0x0005e2000c101b2c */
[----:B------:R-:W-:Y:S01]  /*e880*/  @!P3 LOP3.LUT R11, R0, 0xfffffffe, RZ, 0xc0, !PT ;  /* 0xfffffffe000bb812 */ /* 0x000fe200078ec0ff */
[C---:B------:R-:W-:Y:S01]  /*e890*/  VIADD R0, R19.reuse, 0x50 ;  /* 0x0000005013007836 */ /* 0x040fe20000000000 */
[----:B-1----:R-:W-:Y:S02]  /*e8a0*/  @!P2 LOP3.LUT R15, R10, 0xfffffffe, RZ, 0xc0, !PT ;  /* 0xfffffffe0a0fa812 */ /* 0x002fe400078ec0ff */
[----:B------:R-:W-:Y:S01]  /*e8b0*/  @!P1 LOP3.LUT R17, R14, 0xfffffffe, RZ, 0xc0, !PT ;  /* 0xfffffffe0e119812 */ /* 0x000fe200078ec0ff */
[----:B------:R-:W-:Y:S01]  /*e8c0*/  VIADD R14, R19, 0x58 ;  /* 0x00000058130e7836 */ /* 0x000fe20000000000 */
[----:B------:R-:W-:Y:S02]  /*e8d0*/  ISETP.GE.AND P5, PT, R16, UR4, PT ;  /* 0x0000000410007c0c */ /* 0x000fe4000bfa6270 */
[----:B------:R-:W-:Y:S01]  /*e8e0*/  ISETP.GE.AND P6, PT, R18, UR4, PT ;  /* 0x0000000412007c0c */ /* 0x000fe2000bfc6270 */
[----:B0-----:R-:W-:-:S04]  /*e8f0*/  @!P0 IMAD.WIDE R2, R7, 0x4, R12 ;  /* 0x0000000407028825 */ /* 0x001fc800078e020c */
[--C-:B--2---:R-:W-:Y:S01]  /*e900*/  @!P4 IMAD.WIDE R4, R9, 0x4, R12.reuse ;  /* 0x000000040904c825 */ /* 0x104fe200078e020c */
        /* <DEDUP_REMOVED lines=16> */
[----:B------:R-:W-:Y:S02]  /*ea10*/  ISETP.GE.AND P2, PT, R15, UR4, PT ;  /* 0x000000040f007c0c */ /* 0x000fe4000bf46270 */
[----:B------:R-:W-:-:S02]  /*ea20*/  ISETP.GE.AND P3, PT, R17, UR4, PT ;  /* 0x0000000411007c0c */ /* 0x000fc4000bf66270 */
[----:B0-----:R-:W-:Y:S02]  /*ea30*/  @!P5 LOP3.LUT R3, R16, 0xfffffffe, RZ, 0xc0, !PT ;  /* 0xfffffffe1003d812 */ /* 0x001fe400078ec0ff */
[----:B-1----:R-:W-:Y:S02]  /*ea40*/  @!P6 LOP3.LUT R5, R18, 0xfffffffe, RZ, 0xc0, !PT ;  /* 0xfffffffe1205e812 */ /* 0x002fe400078ec0ff */
        /* <DEDUP_REMOVED lines=10> */
[----:B---3--:R-:W-:Y:S02]  /*eaf0*/  @!P1 LOP3.LUT R9, R14, 0xfffffffe, RZ, 0xc0, !PT ;  /* 0xfffffffe0e099812 */ /* 0x008fe400078ec0ff */
[----:B------:R-:W-:Y:S02]  /*eb00*/  @!P2 LOP3.LUT R15, R15, 0xfffffffe, RZ, 0xc0, !PT ;  /* 0xfffffffe0f0fa812 */ /* 0x000fe400078ec0ff */
[----:B------:R-:W-:Y:S02]  /*eb10*/  @!P3 LOP3.LUT R17, R17, 0xfffffffe, RZ, 0xc0, !PT ;  /* 0xfffffffe1111b812 */ /* 0x000fe400078ec0ff */
[----:B----4-:R-:W-:Y:S01]  /*eb20*/  @!P4 LOP3.LUT R11, R20, 0xfffffffe, RZ, 0xc0, !PT ;  /* 0xfffffffe140bc812 */ /* 0x010fe200078ec0ff */
[----:B0-----:R-:W-:-:S04]  /*eb30*/  @!P0 IMAD.WIDE R2, R7, 0x4, R12 ;  /* 0x0000000407028825 */ /* 0x001fc800078e020c */
[--C-:B-1----:R-:W-:Y:S01]  /*eb40*/  @!P1 IMAD.WIDE R4, R9, 0x4, R12.reuse ;  /* 0x0000000409049825 */ /* 0x102fe200078e020c */
[----:B------:R0:W-:Y:S01]  /*eb50*/  @!P0 ST.E.64 desc[UR44][R2.64], R130 ;  /* 0x0000008202008985 */ /* 0x0001e2000c101b2c */
[----:B------:R-:W-:Y:S02]  /*eb60*/  ISETP.GE.AND P0, PT, R19, UR4, PT ;  /* 0x0000000413007c0c */ /* 0x000fe4000bf06270 */
        /* <DEDUP_REMOVED lines=8> */
[----:B------:R-:W-:-:S04]  /*ebf0*/  LEA.HI R19, R19, R19, RZ, 0x1 ;  /* 0x0000001313137211 */ /* 0x000fc800078f08ff */
[----:B0-----:R-:W-:-:S05]  /*ec00*/  LOP3.LUT R3, R19, 0xfffffffe, RZ, 0xc0, !PT ;  /* 0xfffffffe13037812 */ /* 0x001fca00078ec0ff */
[----:B------:R-:W-:-:S05]  /*ec10*/  IMAD.WIDE R2, R3, 0x4, R12 ;  /* 0x0000000403027825 */ /* 0x000fca00078e020c */
[----:B------:R0:W-:Y:S01]  /*ec20*/  ST.E.64 desc[UR44][R2.64], R150 ;  /* 0x0000009602007985 */ /* 0x0001e2000c101b2c */
[----:B------:R-:W-:Y:S05]  /*ec30*/  BRA `(.L_x_7200) ;  /* 0x0000004000847947 */ /* 0x000fea0003800000 */
.L_x_7279:
[----:B0-----:R-:W0:Y:S02]  /*ec40*/  S2R R0, SR_TID.X ;  /* 0x0000000000007919 */ /* 0x001e240000002100 */
        /* <DEDUP_REMOVED lines=14> */
[----:B------:R-:W-:Y:S02]  /*ed30*/  ULDC.64 UR6, c[0x0][0xbd0] ;  /* 0x0002f40000067ab9 */ /* 0x000fe40000000a00 */
        /* <DEDUP_REMOVED lines=41> */
.L_x_7198:
[----:B------:R-:W-:-:S08]  /*efd0*/  NOP ;  /* 0x0000000000007918 */ /* 0x000fd00000000000 */
[----:B--2---:R-:W0:-:S00]  /*efe0*/  USETMAXREG.DEALLOC.CTAPOOL 0x18 ;  /* 0x00000018000079c8 */ /* 0x004e0000080e0500 */
        /* <DEDUP_REMOVED lines=16> */
.L_x_7282:
[----:B------:R-:W-:Y:S01]  /*f0f0*/  ULDC UR7, c[0x0][0xc50] ;  /* 0x0003140000077ab9 */ /* 0x000fe20000000800 */
[----:B------:R-:W-:Y:S01]  /*f100*/  UMOV UR36, UR6 ;  /* 0x0000000600247c82 */ /* 0x000fe20008000000 */
[----:B------:R-:W-:-:S11]  /*f110*/  UISETP.NE.AND UP0, UPT, UR7, 0x1, UPT ;  /* 0x000000010700788c */ /* 0x000fd6000bf05270 */
[----:B------:R-:W-:Y:S01]  /*f120*/  @UP0 ULDC UR4, c[0x0][0xc54] ;  /* 0x0003150000040ab9 */ /* 0x000fe20000000800 */
[----:B------:R-:W-:Y:S01]  /*f130*/  @UP0 ULDC UR8, c[0x0][0xc58] ;  /* 0x0003160000080ab9 */ /* 0x000fe20000000800 */
[----:B------:R-:W-:-:S04]  /*f140*/  UIMAD.WIDE.U32 UR4, UR6, UR4, URZ ;  /* 0x00000004060472a5 */ /* 0x000fc8000f8e003f */
[----:B------:R-:W-:-:S12]  /*f150*/  @UP0 USHF.R.U32.HI UR36, URZ, UR8, UR5 ;  /* 0x000000083f240299 */ /* 0x000fd80008011605 */
.L_x_7283:
        /* <DEDUP_REMOVED lines=45> */
.L_x_7286:
[----:B------:R-:W-:-:S11]  /*f430*/  UISETP.NE.AND UP0, UPT, UR5, 0x1, UPT ;  /* 0x000000010500788c */ /* 0x000fd6000bf05270 */
[----:B------:R-:W-:Y:S02]  /*f440*/  @UP0 ULDC.64 UR14, c[0x0][0x9e8] ;  /* 0x00027a00000e0ab9 */ /* 0x000fe40000000a00 */
[----:B------:R-:W-:-:S04]  /*f450*/  UIMAD.WIDE.U32 UR6, UR8, UR14, URZ ;  /* 0x0000000e080672a5 */ /* 0x000fc8000f8e003f */
[----:B------:R-:W-:-:S12]  /*f460*/  @UP0 USHF.R.U32.HI UR8, URZ, UR15, UR7 ;  /* 0x0000000f3f080299 */ /* 0x000fd80008011607 */
.L_x_7287:
[----:B------:R-:W-:-:S04]  /*f470*/  UIMAD UR8, UR8, UR5, UR5 ;  /* 0x00000005080872a4 */ /* 0x000fc8000f8e0205 */
[----:B------:R-:W-:-:S04]  /*f480*/  UISETP.LT.AND UP0, UPT, UR4, UR8, UPT ;  /* 0x000000080400728c */ /* 0x000fc8000bf01270 */
[----:B------:R-:W-:-:S12]  /*f490*/  USEL UR4, UR4, UR8, UP0 ;  /* 0x0000000804047287 */ /* 0x000fd80008000000 */
.L_x_7285:
        /* <DEDUP_REMOVED lines=26> */
.L_x_7289:
[----:B------:R-:W-:-:S11]  /*f640*/  UISETP.NE.AND UP0, UPT, UR5, 0x1, UPT ;  /* 0x000000010500788c */ /* 0x000fd6000bf05270 */
[----:B------:R-:W-:Y:S02]  /*f650*/  @UP0 ULDC.64 UR10, c[0x0][0x9e8] ;  /* 0x00027a00000a0ab9 */ /* 0x000fe40000000a00 */
[----:B------:R-:W-:-:S04]  /*f660*/  UIMAD.WIDE.U32 UR6, UR4, UR10, URZ ;  /* 0x0000000a040672a5 */ /* 0x000fc8000f8e003f */
[----:B------:R-:W-:-:S12]  /*f670*/  @UP0 USHF.R.U32.HI UR4, URZ, UR11, UR7 ;  /* 0x0000000b3f040299 */ /* 0x000fd80008011607 */
.L_x_7290:
[----:B------:R-:W-:-:S04]  /*f680*/  UIMAD UR4, UR4, UR5, URZ ;  /* 0x00000005040472a4 */ /* 0x000fc8000f8e023f */
[----:B------:R-:W-:-:S04]  /*f690*/  UISETP.LT.AND UP0, UPT, UR8, UR4, UPT ;  /* 0x000000040800728c */ /* 0x000fc8000bf01270 */
[----:B------:R-:W-:-:S12]  /*f6a0*/  USEL UR8, UR8, UR4, !UP0 ;  /* 0x0000000408087287 */ /* 0x000fd8000c000000 */
.L_x_7288:
[----:B------:R-:W-:Y:S02]  /*f6b0*/  USHF.R.S32.HI UR4, URZ, 0x1f, UR8 ;  /* 0x0000001f3f047899 */ /* 0x000fe40008011408 */
[----:B------:R-:W-:Y:S02]  /*f6c0*/  USHF.R.U32.HI UR5, URZ, 0x10, UR41 ;  /* 0x000000103f057899 */ /* 0x000fe40008011629 */
[----:B------:R-:W-:Y:S02]  /*f6d0*/  ULEA.HI UR4, UR4, UR8, URZ, 0x7 ;  /* 0x0000000804047291 */ /* 0x000fe4000f8f383f */
[----:B------:R-:W-:Y:S02]  /*f6e0*/  UISETP.NE.AND UP0, UPT, UR5, URZ, UPT ;  /* 0x0000003f0500728c */ /* 0x000fe4000bf05270 */
[----:B------:R-:W-:Y:S02]  /*f6f0*/  USHF.R.S32.HI UR4, URZ, 0x7, UR4 ;  /* 0x000000073f047899 */ /* 0x000fe40008011404 */
[----:B------:R-:W-:-:S04]  /*f700*/  ULOP3.LUT UR41, UR41, 0xffff, URZ, 0xc0, !UPT ;  /* 0x0000ffff29297892 */ /* 0x000fc8000f8ec03f */
[----:B------:R-:W-:-:S03]  /*f710*/  VIMNMX R7, RZ, UR4, !PT ;  /* 0x00000004ff077c48 */ /* 0x000fc6000ffe0100 */
[----:B------:R-:W-:Y:S01]  /*f720*/  @!UP0 ULDC UR5, c[0x0][0x9f0] ;  /* 0x00027c0000058ab9 */ /* 0x000fe20000000800 */
[----:B------:R-:W-:Y:S01]  /*f730*/  ISETP.LT.AND P0, PT, R7, UR9, PT ;  /* 0x0000000907007c0c */ /* 0x000fe2000bf01270 */
[----:B------:R0:W-:Y:S04]  /*f740*/  STL [R1+0x8], R7 ;  /* 0x0000080701007387 */ /* 0x0001e80000100800 */
[----:B------:R0:W-:Y:S08]  /*f750*/  STL [R1+0xc], RZ ;  /* 0x00000cff01007387 */ /* 0x0001f00000100800 */
[----:B0-----:R-:W-:Y:S05]  /*f760*/  @!P0 BRA `(.L_x_7291) ;  /* 0x0000000000708947 */ /* 0x001fea0003800000 */
[----:B------:R-:W-:Y:S01]  /*f770*/  IMAD.U32 R6, RZ, RZ, UR5 ;  /* 0x00000005ff067e24 */ /* 0x000fe2000f8e00ff */
[----:B------:R-:W-:Y:S01]  /*f780*/  UIADD3 UR4, UR5, -0x1, UR9 ;  /* 0xffffffff05047890 */ /* 0x000fe2000fffe009 */
[----:B------:R-:W-:-:S03]  /*f790*/  IMAD.MOV.U32 R2, RZ, RZ, RZ ;  /* 0x000000ffff027224 */ /* 0x000fc600078e00ff */
[-C--:B------:R-:W-:Y:S02]  /*f7a0*/  IABS R0, R6.reuse ;  /* 0x0000000600007213 */ /* 0x080fe40000000000 */
[----:B------:R-:W-:Y:S02]  /*f7b0*/  IABS R6, R6 ;  /* 0x0000000600067213 */ /* 0x000fe40000000000 */
[----:B------:R-:W0:Y:S08]  /*f7c0*/  I2F.RP R4, R0 ;  /* 0x0000000000047306 */ /* 0x000e300000209400 */
[----:B0-----:R-:W0:Y:S02]  /*f7d0*/  MUFU.RCP R4, R4 ;  /* 0x0000000400047308 */ /* 0x001e240000001000 */
[----:B0-----:R-:W-:-:S06]  /*f7e0*/  VIADD R3, R4, 0xffffffe ;  /* 0x0ffffffe04037836 */ /* 0x001fcc0000000000 */
[----:B------:R-:W0:Y:S02]  /*f7f0*/  F2I.FTZ.U32.TRUNC.NTZ R3, R3 ;  /* 0x0000000300037305 */ /* 0x000e24000021f000 */
[----:B0-----:R-:W-:-:S04]  /*f800*/  IMAD.MOV R5, RZ, RZ, -R3 ;  /* 0x000000ffff057224 */ /* 0x001fc800078e0a03 */
[----:B------:R-:W-:-:S04]  /*f810*/  IMAD R5, R5, R0, RZ ;  /* 0x0000000005057224 */ /* 0x000fc800078e02ff */
[----:B------:R-:W-:Y:S01]  /*f820*/  IMAD.HI.U32 R5, R3, R5, R2 ;  /* 0x0000000503057227 */ /* 0x000fe200078e0002 */
[----:B------:R-:W-:-:S03]  /*f830*/  IADD3 R2, -R7, UR4, RZ ;  /* 0x0000000407027c10 */ /* 0x000fc6000fffe1ff */
[----:B------:R-:W-:Y:S01]  /*f840*/  IMAD.MOV R3, RZ, RZ, -R6 ;  /* 0x000000ffff037224 */ /* 0x000fe200078e0a06 */
[----:B------:R-:W-:Y:S02]  /*f850*/  IABS R4, R2 ;  /* 0x0000000200047213 */ /* 0x000fe40000000000 */
[----:B------:R-:W-:-:S03]  /*f860*/  LOP3.LUT R2, R2, UR5, RZ, 0x3c, !PT ;  /* 0x0000000502027c12 */ /* 0x000fc6000f8e3cff */
[----:B------:R-:W-:Y:S01]  /*f870*/  IMAD.HI.U32 R5, R5, R4, RZ ;  /* 0x0000000405057227 */ /* 0x000fe200078e00ff */
[----:B------:R-:W-:-:S03]  /*f880*/  ISETP.GE.AND P2, PT, R2, RZ, PT ;  /* 0x000000ff0200720c */ /* 0x000fc60003f46270 */
        /* <DEDUP_REMOVED lines=10> */
.L_x_7291:
[----:B------:R-:W2:Y:S01]  /*f930*/  LDL R2, [R1+0xc] ;  /* 0x00000c0001027983 */ /* 0x000ea20000100800 */
[----:B------:R-:W-:Y:S02]  /*f940*/  IMAD.MOV.U32 R9, RZ, RZ, 0x1 ;  /* 0x00000001ff097424 */ /* 0x000fe400078e00ff */
[----:B------:R-:W-:Y:S02]  /*f950*/  IMAD.MOV.U32 R3, RZ, RZ, 0x1 ;  /* 0x00000001ff037424 */ /* 0x000fe400078e00ff */
[----:B--2---:R-:W-:-:S05]  /*f960*/  IMAD R0, R2, UR41, R7 ;  /* 0x0000002902007c24 */ /* 0x004fca000f8e0207 */
[----:B------:R-:W-:Y:S01]  /*f970*/  VIADDMNMX R18, R0, R2, UR9, PT ;  /* 0x0000000900127e46 */ /* 0x000fe2000b800102 */
[----:B------:R1:W-:Y:S03]  /*f980*/  STL [R1+0x4], R0 ;  /* 0x0000040001007387 */ /* 0x0003e60000100800 */
[----:B------:R-:W-:Y:S01]  /*f990*/  ISETP.GT.AND P0, PT, R18, R0, PT ;  /* 0x000000001200720c */ /* 0x000fe20003f04270 */
[----:B------:R2:W-:Y:S01]  /*f9a0*/  STL [R1+0x10], R18 ;  /* 0x0000101201007387 */ /* 0x0005e20000100800 */
[----:B-1----:R-:W-:-:S11]  /*f9b0*/  IMAD.MOV.U32 R0, RZ, RZ, RZ ;  /* 0x000000ffff007224 */ /* 0x002fd600078e00ff */
[----:B--2---:R-:W-:Y:S05]  /*f9c0*/  @!P0 BRA `(.L_x_7284) ;  /* 0x0000003000608947 */ /* 0x004fea0003800000 */
[----:B------:R-:W1:Y:S01]  /*f9d0*/  S2UR UR4, SR_CgaCtaId ;  /* 0x00000000000479c3 */ /* 0x000e620000008800 */
[----:B------:R-:W-:Y:S02]  /*f9e0*/  UMOV UR38, 0x400 ;  /* 0x0000040000267882 */ /* 0x000fe40000000000 */
[----:B-1----:R-:W-:-:S04]  /*f9f0*/  ULEA UR38, UR4, UR38, 0x18 ;  /* 0x0000002604267291 */ /* 0x002fc8000f8ec03f */
        /* <DEDUP_REMOVED lines=19> */
[----:B-1----:R-:W-:Y:S05]  /*fb30*/  CALL.ABS.NOINC R2 ;  /* 0x0000000002007343 */ /* 0x002fea0003c00000 */
.L_x_7292:
        /* <DEDUP_REMOVED lines=8> */
[----:B------:R1:W2:Y:S01]  /*fbc0*/  LDC.64 R2, c[0x4][R16] ;  /* 0x0100000010027b82 */ /* 0x0002a20000000a00 */
[----:B------:R-:W-:Y:S02]  /*fbd0*/  IMAD.U32 R4, RZ, RZ, UR6 ;  /* 0x00000006ff047e24 */ /* 0x000fe4000f8e00ff */
[----:B0-----:R-:W-:Y:S02]  /*fbe0*/  IMAD.U32 R5, RZ, RZ, UR7 ;  /* 0x00000007ff057e24 */ /* 0x001fe4000f8e00ff */
[----:B------:R-:W-:Y:S02]  /*fbf0*/  IMAD.U32 R6, RZ, RZ, UR8 ;  /* 0x00000008ff067e24 */ /* 0x000fe4000f8e00ff */
[----:B------:R-:W-:-:S02]  /*fc00*/  IMAD.U32 R7, RZ, RZ, UR9 ;  /* 0x00000009ff077e24 */ /* 0x000fc4000f8e00ff */
[----:B------:R-:W-:Y:S02]  /*fc10*/  IMAD.U32 R10, RZ, RZ, UR4 ;  /* 0x00000004ff0a7e24 */ /* 0x000fe4000f8e00ff */
[----:B------:R-:W-:Y:S02]  /*fc20*/  IMAD.U32 R11, RZ, RZ, UR5 ;  /* 0x00000005ff0b7e24 */ /* 0x000fe4000f8e00ff */
[----:B------:R-:W-:Y:S02]  /*fc30*/  IMAD.MOV.U32 R8, RZ, RZ, 0x70 ;  /* 0x00000070ff087424 */ /* 0x000fe400078e00ff */
[----:B------:R-:W-:Y:S02]  /*fc40*/  IMAD.MOV.U32 R12, RZ, RZ, 0x1 ;  /* 0x00000001ff0c7424 */ /* 0x000fe400078e00ff */
[----:B-1----:R-:W-:-:S07]  /*fc50*/  IMAD.MOV.U32 R13, RZ, RZ, RZ ;  /* 0x000000ffff0d7224 */ /* 0x002fce00078e00ff */
[----:B------:R-:W-:-:S07]  /*fc60*/  LEPC R20, `(.L_x_7294) ;  /* 0x000000001014794e */ /* 0x000fce0000000000 */
[----:B--2---:R-:W-:Y:S05]  /*fc70*/  CALL.ABS.NOINC R2 ;  /* 0x0000000002007343 */ /* 0x004fea0003c00000 */
.L_x_7294:
        /* <DEDUP_REMOVED lines=15> */
.L_x_7293:
[----:B------:R-:W1:Y:S02]  /*fd70*/  LDC.64 R2, c[0x0][0x9f8] ;  /* 0x00027e00ff027b82 */ /* 0x000e640000000a00 */
[----:B-1----:R-:W-:-:S04]  /*fd80*/  ISETP.NE.U32.AND P0, PT, R2, RZ, PT ;  /* 0x000000ff0200720c */ /* 0x002fc80003f05070 */
[----:B------:R-:W-:-:S13]  /*fd90*/  ISETP.NE.AND.EX P0, PT, R3, RZ, PT, P0 ;  /* 0x000000ff0300720c */ /* 0x000fda0003f05300 */
[----:B------:R-:W1:Y:S02]  /*fda0*/  @P0 LDC.64 R2, c[0x0][0x9f8] ;  /* 0x00027e00ff020b82 */ /* 0x000e640000000a00 */
[----:B-1----:R-:W-:-:S05]  /*fdb0*/  @P0 IMAD.WIDE R2, R19, 0x4, R2 ;  /* 0x0000000413020825 */ /* 0x002fca00078e0202 */
[----:B------:R1:W2:Y:S01]  /*fdc0*/  @P0 LDG.E R19, desc[UR44][R2.64] ;  /* 0x0000002c02130981 */ /* 0x0002a2000c1e1900 */
[----:B------:R-:W-:Y:S01]  /*fdd0*/  UMOV UR4, 0xffffffff ;  /* 0xffffffff00047882 */ /* 0x000fe20000000000 */
[----:B------:R-:W-:Y:S01]  /*fde0*/  LOP3.LUT R17, R17, 0xfffffffe, RZ, 0xc0, !PT ;  /* 0xfffffffe11117812 */ /* 0x000fe200078ec0ff */
[----:B------:R-:W-:Y:S01]  /*fdf0*/  VIADD R18, R18, 0xffffffff ;  /* 0xffffffff12127836 */ /* 0x000fe20000000000 */
[----:B------:R-:W3:Y:S01]  /*fe00*/  S2R R0, SR_TID.X ;  /* 0x0000000000007919 */ /* 0x000ee20000002100 */
[----:B-1----:R-:W1:Y:S02]  /*fe10*/  LDC.64 R2, c[0x0][0x418] ;  /* 0x00010600ff027b82 */ /* 0x002e640000000a00 */
[----:B-1----:R-:W-:Y:S02]  /*fe20*/  ISETP.NE.U32.AND P0, PT, R2, RZ, PT ;  /* 0x000000ff0200720c */ /* 0x002fe40003f05070 */
[----:B---3--:R-:W-:Y:S02]  /*fe30*/  SHF.R.U32.HI R0, RZ, 0x5, R0 ;  /* 0x00000005ff007819 */ /* 0x008fe40000011600 */
[----:B------:R-:W-:-:S02]  /*fe40*/  ISETP.NE.AND.EX P1, PT, R3, RZ, PT, P0 ;  /* 0x000000ff0300720c */ /* 0x000fc40003f25300 */
[----:B------:R-:W-:-:S11]  /*fe50*/  LOP3.LUT R0, R0, 0x3, RZ, 0xc0, !PT ;  /* 0x0000000300007812 */ /* 0x000fd600078ec0ff */
[----:B------:R-:W-:Y:S02]  /*fe60*/  @P1 LOP3.LUT R17, R17, 0x1, RZ, 0xfc, !PT ;  /* 0x0000000111111812 */ /* 0x000fe400078efcff */
[----:B--2---:R-:W-:Y:S02]  /*fe70*/  SHF.R.S32.HI R6, RZ, 0x1f, R19 ;  /* 0x0000001fff067819 */ /* 0x004fe40000011413 */
[----:B------:R-:W-:-:S03]  /*fe80*/  SEL R16, R19, RZ, !P1 ;  /* 0x000000ff13107207 */ /* 0x000fc60004800000 */
[----:B------:R1:W-:Y:S01]  /*fe90*/  STL [R1], R6 ;  /* 0x0000000601007387 */ /* 0x0003e20000100800 */
[----:B------:R-:W-:Y:S05]  /*fea0*/  BRA.DIV UR4, `(.L_x_7295) ;  /* 0x0000003204c87947 */ /* 0x000fea000b800000 */
[----:B------:R2:W3:Y:S02]  /*feb0*/  SHFL.IDX PT, R14, R0, RZ, 0x1f ;  /* 0x00001fff000e7589 */ /* 0x0004e400000e0000 */
.L_x_7372:
[----:B---3--:R-:W-:Y:S02]  /*fec0*/  ISETP.NE.AND P0, PT, R14, RZ, PT ;  /* 0x000000ff0e00720c */ /* 0x008fe40003f05270 */
[----:B------:R-:W-:Y:S02]  /*fed0*/  PLOP3.LUT P2, PT, PT, PT, PT, 0x8, 0x0 ;  /* 0x000000000000781c */ /* 0x000fe40003f4e170 */
[----:B------:R-:W-:-:S11]  /*fee0*/  LOP3.LUT R17, R17, 0xfffffffd, RZ, 0xc0, !PT ;  /* 0xfffffffd11117812 */ /* 0x000fd600078ec0ff */
[----:B------:R-:W-:Y:S01]  /*fef0*/  @P2 LOP3.LUT R17, R17, 0x2, RZ, 0xfc, !PT ;  /* 0x0000000211112812 */ /* 0x000fe200078efcff */
[----:B------:R-:W-:Y:S06]  /*ff00*/  @P0 BRA `(.L_x_7296) ;  /* 0x0000000000f00947 */ /* 0x000fec0003800000 */
[----:B------:R-:W-:-:S03]  /*ff10*/  UMOV UR4, 0xffffffff ;  /* 0xffffffff00047882 */ /* 0x000fc60000000000 */
[----:B------:R-:W-:Y:S05]  /*ff20*/  BRA.DIV UR4, `(.L_x_7297) ;  /* 0x0000003204c87947 */ /* 0x000fea000b800000 */
[----:B------:R-:W-:-:S13]  /*ff30*/  ELECT P6, URZ, PT ;  /* 0x00000000003f782f */ /* 0x000fda00038c0000 */
.L_x_7375:
[----:B------:R-:W-:Y:S05]  /*ff40*/  @!P6 BRA `(.L_x_7296) ;  /* 0x0000000000e0e947 */ /* 0x000fea0003800000 */
[----:B------:R-:W-:Y:S01]  /*ff50*/  IMAD.MOV.U32 R16, RZ, RZ, R19 ;  /* 0x000000ffff107224 */ /* 0x000fe200078e0013 */
[----:B------:R-:W-:Y:S06]  /*ff60*/  @!P1 BRA `(.L_x_7298) ;  /* 0x0000000000449947 */ /* 0x000fec0003800000 */
[----:B------:R-:W3:Y:S01]  /*ff70*/  LDC R7, c[0x0][0x43c] ;  /* 0x00010f00ff077b82 */ /* 0x000ee20000000800 */
[----:B------:R-:W-:Y:S01]  /*ff80*/  ULDC.64 UR4, c[0x0][0x428] ;  /* 0x00010a0000047ab9 */ /* 0x000fe20000000a00 */
[----:B---3--:R-:W-:-:S13]  /*ff90*/  ISETP.NE.AND P0, PT, R7, 0x1, PT ;  /* 0x000000010700780c */ /* 0x008fda0003f05270 */
[----:B0-----:R-:W2:Y:S02]  /*ffa0*/  @P0 LDC.64 R4, c[0x0][0x440] ;  /* 0x00011000ff040b82 */ /* 0x001ea40000000a00 */
[----:B--2---:R-:W-:-:S04]  /*ffb0*/  @P0 IMAD.HI.U32 R0, R18, R4, RZ ;  /* 0x0000000412000227 */ /* 0x004fc800078e00ff */
[----:B------:R-:W-:Y:S01]  /*ffc0*/  IMAD.MOV.U32 R4, RZ, RZ, R18 ;  /* 0x000000ffff047224 */ /* 0x000fe200078e0012 */
[----:B------:R-:W-:-:S04]  /*ffd0*/  @P0 SHF.R.U32.HI R4, RZ, R5, R0 ;  /* 0x00000005ff040219 */ /* 0x000fc80000011600 */
[--C-:B------:R-:W-:Y:S01]  /*ffe0*/  SHF.R.S32.HI R5, RZ, 0x1f, R4.reuse ;  /* 0x0000001fff057819 */ /* 0x100fe20000011404 */
[----:B------:R-:W-:-:S04]  /*fff0*/  IMAD.MOV R0, RZ, RZ, -R4 ;  /* 0x000000ffff007224 */ /* 0x000fc800078e0a04 */
[----:B------:R-:W-:Y:S02]  /*10000*/  IMAD R18, R7, R0, R18 ;  /* 0x0000000007127224 */ /* 0x000fe400078e0212 */
[----:B------:R-:W-:Y:S02]  /*10010*/  IMAD R0, R6, UR4, RZ ;  /* 0x0000000406007c24 */ /* 0x000fe4000f8e02ff */
[----:B------:R-:W-:-:S04]  /*10020*/  IMAD.WIDE.U32 R4, R19, UR4, R4 ;  /* 0x0000000413047c25 */ /* 0x000fc8000f8e0004 */
[----:B------:R-:W-:Y:S01]  /*10030*/  IMAD R7, R19, UR5, R0 ;  /* 0x0000000513077c24 */ /* 0x000fe2000f8e0200 */
[----:B------:R-:W-:-:S03]  /*10040*/  LEA R2, P0, R4, R2, 0x2 ;  /* 0x0000000204027211 */ /* 0x000fc600078010ff */
[----:B------:R-:W-:-:S05]  /*10050*/  IMAD.IADD R0, R5, 0x1, R7 ;  /* 0x0000000105007824 */ /* 0x000fca00078e0207 */
[----:B------:R-:W-:-:S05]  /*10060*/  LEA.HI.X R3, R4, R3, R0, 0x2, P0 ;  /* 0x0000000304037211 */ /* 0x000fca00000f1400 */
[----:B------:R3:W5:Y:S02]  /*10070*/  LDG.E R16, desc[UR44][R2.64] ;  /* 0x0000002c02107981 */ /* 0x000764000c1e1900 */
.L_x_7298:
[----:B--2---:R-:W-:Y:S01]  /*10080*/  IMAD.MOV.U32 R0, RZ, RZ, 0x1 ;  /* 0x00000001ff007424 */ /* 0x004fe200078e00ff */
[----:B-1----:R-:W3:Y:S04]  /*10090*/  S2R R6, SR_TID.X ;  /* 0x0000000000067919 */ /* 0x002ee80000002100 */
[----:B------:R-:W-:-:S04]  /*100a0*/  SHF.L.U32 R0, R0, 0x1f, RZ ;  /* 0x0000001f00007819 */ /* 0x000fc800000006ff */
[----:B------:R-:W1:Y:S01]  /*100b0*/  SYNCS.PHASECHK.TRANS64.TRYWAIT P0, [UR38+0x28840], R0 ;  /* 0x02884000ff0075a7 */ /* 0x000e620008000166 */
[----:B---3--:R-:W-:-:S04]  /*100c0*/  LOP3.LUT R2, R6, 0x7f, RZ, 0xc0, !PT ;  /* 0x0000007f06027812 */ /* 0x008fc800078ec0ff */
[----:B------:R-:W-:Y:S01]  /*100d0*/  ISETP.NE.AND P1, PT, R2, RZ, PT ;  /* 0x000000ff0200720c */ /* 0x000fe20003f25270 */
[----:B-1----:R-:W-:-:S12]  /*100e0*/  @!P0 BRA `(.L_x_7299) ;  /* 0x0000003000788947 */ /* 0x002fd80003800000 */
.L_x_7376:
[----:B------:R-:W-:Y:S05]  /*100f0*/  @P1 BRA `(.L_x_7300) ;  /* 0x0000000000181947 */ /* 0x000fea0003800000 */
[----:B------:R-:W2:Y:S01]  /*10100*/  S2R R2, SR_TID.X ;  /* 0x0000000000027919 */ /* 0x000ea20000002100 */
[----:B-1----:R-:W-:-:S04]  /*10110*/  IMAD.MOV.U32 R0, RZ, RZ, 0x8000 ;  /* 0x00008000ff007424 */ /* 0x002fc800078e00ff */
[----:B------:R3:W-:Y:S01]  /*10120*/  SYNCS.ARRIVE.TRANS64 RZ, [UR38+0x28830], R0 ;  /* 0x02883000ffff79a7 */ /* 0x0007e20008000026 */
[----:B--2---:R-:W-:-:S13]  /*10130*/  LOP3.LUT P0, RZ, R2, 0x1f, RZ, 0xc0, !PT ;  /* 0x0000001f02ff7812 */ /* 0x004fda000780c0ff */
[----:B---3--:R-:W-:Y:S05]  /*10140*/  @!P0 BRA `(.L_x_7300) ;  /* 0x0000000000048947 */ /* 0x008fea0003800000 */
[----:B------:R-:W-:Y:S01]  /*10150*/  BPT.TRAP 0x1 ;  /* 0x000000040000795c */ /* 0x000fe20000300000 */
.L_x_7300:
        /* <DEDUP_REMOVED lines=10> */
[----:B------:R-:W-:Y:S01]  /*10200*/  USHF.L.U32 UR11, UR11, 0x7, URZ ;  /* 0x000000070b0b7899 */ /* 0x000fe2000800063f */
        /* <DEDUP_REMOVED lines=8> */
[----:B------:R3:W-:Y:S01]  /*10290*/  UTMALDG.4D [UR8], [UR4], desc[UR6] ;  /* 0x00000608040075b4 */ /* 0x0007e20008019000 */
[----:B------:R-:W-:Y:S01]  /*102a0*/  @P0 LOP3.LUT R17, R17, 0x2, RZ, 0xfc, !PT ;  /* 0x0000000211110812 */ /* 0x000fe200078efcff */
[----:B------:R3:W-:Y:S02]  /*102b0*/  UTMALDG.4D [UR32], [UR4], desc[UR6] ;  /* 0x00000620040075b4 */ /* 0x0007e40008019000 */
[----:B---3--:R-:W-:-:S04]  /*102c0*/  NOP ;  /* 0x0000000000007918 */ /* 0x008fc80000000000 */
.L_x_7296:
        /* <DEDUP_REMOVED lines=11> */
[----:B-1----:R-:W1:Y:S01]  /*10380*/  LDC.64 R2, c[0x4][R2] ;  /* 0x0100000002027b82 */ /* 0x002e620000000a00 */
        /* <DEDUP_REMOVED lines=9> */
[----:B-12---:R-:W-:Y:S05]  /*10420*/  CALL.ABS.NOINC R2 ;  /* 0x0000000002007343 */ /* 0x006fea0003c00000 */
.L_x_7301:
[----:B------:R-:W0:Y:S01]  /*10430*/  S2R R4, SR_CTAID.Z ;  /* 0x0000000000047919 */ /* 0x000e220000002700 */
[----:B------:R-:W3:Y:S01]  /*10440*/  LDC R8, c[0x0][0x448] ;  /* 0x00011200ff087b82 */ /* 0x000ee20000000800 */
[----:B------:R-:W-:Y:S01]  /*10450*/  USHF.R.S32.HI UR4, URZ, 0x1f, UR36 ;  /* 0x0000001f3f047899 */ /* 0x000fe20008011424 */
[----:B------:R-:W4:Y:S01]  /*10460*/  S2R R11, SR_TID.X ;  /* 0x00000000000b7919 */ /* 0x000f220000002100 */
[----:B------:R-:W-:Y:S02]  /*10470*/  ULDC.64 UR8, c[0x0][0x2d8] ;  /* 0x0000b60000087ab9 */ /* 0x000fe40000000a00 */
[----:B------:R-:W-:-:S03]  /*10480*/  UIMAD UR6, UR4, UR8, URZ ;  /* 0x00000008040672a4 */ /* 0x000fc6000f8e023f */
[----:B-1----:R-:W2:Y:S01]  /*10490*/  LDC.64 R2, c[0x0][0x2e0] ;  /* 0x0000b800ff027b82 */ /* 0x002ea20000000a00 */
[----:B------:R-:W-:Y:S02]  /*104a0*/  UIMAD.WIDE.U32 UR4, UR36, UR8, URZ ;  /* 0x00000008240472a5 */ /* 0x000fe4000f8e003f */
[----:B------:R-:W-:-:S04]  /*104b0*/  UIMAD UR6, UR36, UR9, UR6 ;  /* 0x00000009240672a4 */ /* 0x000fc8000f8e0206 */
[----:B------:R-:W-:Y:S01]  /*104c0*/  UIADD3 UR5, UR5, UR6, URZ ;  /* 0x0000000605057290 */ /* 0x000fe2000fffe03f */
[----:B---3--:R-:W-:Y:S02]  /*104d0*/  ISETP.NE.AND P0, PT, R8, 0x1, PT ;  /* 0x000000010800780c */ /* 0x008fe40003f05270 */
[----:B0-----:R-:W-:Y:S02]  /*104e0*/  SHF.R.S32.HI R5, RZ, 0x1f, R4 ;  /* 0x0000001fff057819 */ /* 0x001fe40000011404 */
[----:B----4-:R-:W-:-:S03]  /*104f0*/  LOP3.LUT R9, R11, 0x7f, RZ, 0xc0, !PT ;  /* 0x0000007f0b097812 */ /* 0x010fc600078ec0ff */
[-C--:B--2---:R-:W-:Y:S02]  /*10500*/  IMAD R0, R5, R2.reuse, RZ ;  /* 0x0000000205007224 */ /* 0x084fe400078e02ff */
[----:B------:R-:W-:Y:S02]  /*10510*/  IMAD.SHL.U32 R7, R11, 0x10, RZ ;  /* 0x000000100b077824 */ /* 0x000fe400078e00ff */
[C---:B------:R-:W-:Y:S02]  /*10520*/  IMAD R5, R4.reuse, R3, R0 ;  /* 0x0000000304057224 */ /* 0x040fe400078e0200 */
[----:B------:R-:W-:Y:S01]  /*10530*/  IMAD.WIDE.U32 R2, R4, R2, UR4 ;  /* 0x0000000404027e25 */ /* 0x000fe2000f8e0002 */
[----:B------:R-:W0:Y:S01]  /*10540*/  @P0 LDC R0, c[0x0][0x450] ;  /* 0x00011400ff000b82 */ /* 0x000e220000000800 */
[----:B------:R-:W-:Y:S01]  /*10550*/  SHF.R.U32.HI R4, RZ, 0x3, R9 ;  /* 0x00000003ff047819 */ /* 0x000fe20000011609 */
[----:B------:R-:W-:Y:S01]  /*10560*/  ULDC.64 UR4, c[0x0][0x2d0] ;  /* 0x0000b40000047ab9 */ /* 0x000fe20000000a00 */
[----:B------:R-:W-:-:S02]  /*10570*/  IMAD.IADD R3, R3, 0x1, R5 ;  /* 0x0000000103037824 */ /* 0x000fc400078e0205 */
[----:B------:R-:W-:-:S03]  /*10580*/  LOP3.LUT R6, R4, 0x70, R7, 0xf8, !PT ;  /* 0x0000007004067812 */ /* 0x000fc600078ef807 */
[----:B------:R-:W1:Y:S02]  /*10590*/  @P0 LDC R5, c[0x0][0x44c] ;  /* 0x00011300ff050b82 */ /* 0x000e640000000800 */
[----:B------:R-:W-:-:S04]  /*105a0*/  VIADD R6, R6, UR40 ;  /* 0x0000002806067c36 */ /* 0x000fc80008000000 */
        /* <DEDUP_REMOVED lines=15> */
[----:B------:R-:W-:Y:S02]  /*106a0*/  ULDC.64 UR4, c[0x0][0x280] ;  /* 0x0000a00000047ab9 */ /* 0x000fe40000000a00 */
[----:B------:R-:W-:Y:S01]  /*106b0*/  LEA R0, P0, R2, UR4, 0x1 ;  /* 0x0000000402007c11 */ /* 0x000fe2000f8008ff */
[----:B------:R-:W-:Y:S01]  /*106c0*/  IMAD.IADD R3, R3, 0x1, R5 ;  /* 0x0000000103037824 */ /* 0x000fe200078e0205 */
[----:B------:R-:W-:-:S04]  /*106d0*/  ULDC UR4, c[0x0][0x2b8] ;  /* 0x0000ae0000047ab9 */ /* 0x000fc80000000800 */
[----:B------:R-:W-:Y:S01]  /*106e0*/  LEA.HI.X R6, R2, UR5, R3, 0x1, P0 ;  /* 0x0000000502067c11 */ /* 0x000fe200080f0c03 */
[----:B------:R-:W-:-:S05]  /*106f0*/  IMAD.SHL.U32 R2, R11, 0x8, RZ ;  /* 0x000000080b027824 */ /* 0x000fca00078e00ff */
[----:B------:R-:W-:-:S04]  /*10700*/  LOP3.LUT R10, R2, 0x38, RZ, 0xc0, !PT ;  /* 0x00000038020a7812 */ /* 0x000fc800078ec0ff */
[C---:B------:R-:W-:Y:S02]  /*10710*/  LOP3.LUT R3, R10.reuse, 0x40, RZ, 0xfc, !PT ;  /* 0x000000400a037812 */ /* 0x040fe400078efcff */
[----:B------:R-:W-:Y:S02]  /*10720*/  ISETP.GE.AND P1, PT, R10, UR4, PT ;  /* 0x000000040a007c0c */ /* 0x000fe4000bf26270 */
[----:B------:R-:W-:Y:S01]  /*10730*/  ISETP.GE.AND P0, PT, R3, UR4, PT ;  /* 0x0000000403007c0c */ /* 0x000fe2000bf06270 */
[----:B------:R-:W-:Y:S01]  /*10740*/  UMOV UR4, 0xffffffff ;  /* 0xffffffff00047882 */ /* 0x000fe20000000000 */
[----:B------:R-:W-:-:S04]  /*10750*/  LOP3.LUT R3, R2, 0x1c0, RZ, 0xc0, !PT ;  /* 0x000001c002037812 */ /* 0x000fc800078ec0ff */
[----:B------:R-:W-:Y:S01]  /*10760*/  LOP3.LUT R3, R3, 0x38, R2, 0xf8, !PT ;  /* 0x0000003803037812 */ /* 0x000fe200078ef802 */
[----:B------:R-:W-:-:S03]  /*10770*/  IMAD.SHL.U32 R2, R9, 0x8, RZ ;  /* 0x0000000809027824 */ /* 0x000fc600078e00ff */
[----:B------:R-:W-:-:S04]  /*10780*/  LOP3.LUT R3, R3, 0x38, R11, 0x78, !PT ;  /* 0x0000003803037812 */ /* 0x000fc800078e780b */
[----:B------:R-:W-:Y:S01]  /*10790*/  LOP3.LUT R7, R3, 0x200, R2, 0xf8, !PT ;  /* 0x0000020003077812 */ /* 0x000fe200078ef802 */
[----:B------:R-:W-:Y:S06]  /*107a0*/  BRA.DIV UR4, `(.L_x_7302) ;  /* 0x0000002a04e07947 */ /* 0x000fec000b800000 */
[----:B------:R-:W-:Y:S01]  /*107b0*/  SHFL.IDX PT, R2, R6, RZ, 0x181f ;  /* 0x00181fff06027589 */ /* 0x000fe200000e0000 */
[----:B------:R-:W-:Y:S01]  /*107c0*/  ULDC UR4, c[0x0][0x288] ;  /* 0x0000a20000047ab9 */ /* 0x000fe20000000800 */
[----:B------:R-:W-:Y:S02]  /*107d0*/  VIADD R4, R4, UR40 ;  /* 0x0000002804047c36 */ /* 0x000fe40008000000 */
[----:B------:R-:W0:Y:S01]  /*107e0*/  SHFL.IDX PT, R3, R0, RZ, 0x181f ;  /* 0x00181fff00037589 */ /* 0x000e2200000e0000 */
[----:B------:R-:W-:Y:S02]  /*107f0*/  IMAD R5, R8, UR4, RZ ;  /* 0x0000000408057c24 */ /* 0x000fe4000f8e02ff */
[C---:B------:R-:W-:Y:S01]  /*10800*/  VIADD R12, R4.reuse, 0x10 ;  /* 0x00000010040c7836 */ /* 0x040fe20000000000 */
[----:B------:R-:W-:Y:S02]  /*10810*/  SHFL.IDX PT, R14, R0, 0x1, 0x181f ;  /* 0x00381f00000e7f89 */ /* 0x000fe400000e0000 */
[----:B------:R-:W-:-:S13]  /*10820*/  ISETP.GE.AND P2, PT, R4, R5, PT ;  /* 0x000000050400720c */ /* 0x000fda0003f46270 */
[----:B------:R-:W-:Y:S02]  /*10830*/  @!P2 LEA R8, R7, UR38, 0x1 ;  /* 0x000000260708ac11 */ /* 0x000fe4000f8e08ff */
[----:B0-----:R-:W-:-:S04]  /*10840*/  LOP3.LUT R3, R3, R2, RZ, 0x3c, !PT ;  /* 0x0000000203037212 */ /* 0x001fc800078e3cff */
[----:B------:R-:W-:-:S04]  /*10850*/  LOP3.LUT R2, R3, R2, RZ, 0x3c, !PT ;  /* 0x0000000203027212 */ /* 0x000fc800078e3cff */
[----:B------:R-:W-:-:S03]  /*10860*/  LOP3.LUT R3, R3, R2, RZ, 0x3c, !PT ;  /* 0x0000000203037212 */ /* 0x000fc600078e3cff */
[----:B------:R-:W-:-:S05]  /*10870*/  @!P2 IMAD.WIDE.U32 R2, R10, 0x2, R2 ;  /* 0x000000020a02a825 */ /* 0x000fca00078e0002 */
[----:B------:R-:W-:Y:S04]  /*10880*/  @!P2 LDGSTS.E.BYPASS.LTC128B.128 [R8+0x10400], desc[UR44][R2.64], !P1 ;  /* 0x104000000208afae */ /* 0x000fe8000c901d6c */
[----:B------:R0:W-:Y:S01]  /*10890*/  @!P2 LDGSTS.E.BYPASS.LTC128B.128 [R8+0x14400], desc[UR44][R2.64+0x80], !P0 ;  /* 0x144000800208afae */ /* 0x0001e2000c101d6c */
[----:B------:R-:W-:Y:S01]  /*108a0*/  ISETP.GE.AND P2, PT, R12, R5, PT ;  /* 0x000000050c00720c */ /* 0x000fe20003f46270 */
[----:B------:R-:W-:Y:S02]  /*108b0*/  VIADD R12, R4, 0x20 ;  /* 0x00000020040c7836 */ /* 0x000fe40000000000 */
[----:B0-----:R-:W0:Y:S10]  /*108c0*/  SHFL.IDX PT, R8, R6, 0x1, 0x181f ;  /* 0x00381f0006087f89 */ /* 0x001e3400000e0000 */
[----:B------:R-:W-:Y:S01]  /*108d0*/  @!P2 LEA R21, R7, UR38, 0x1 ;  /* 0x000000260715ac11 */ /* 0x000fe2000f8e08ff */
[----:B------:R-:W1:Y:S01]  /*108e0*/  SHFL.IDX PT, R2, R6, 0x2, 0x181f ;  /* 0x00581f0006027f89 */ /* 0x000e6200000e0000 */
[----:B0-----:R-:W-:-:S02]  /*108f0*/  IMAD.MOV.U32 R9, RZ, RZ, R8 ;  /* 0x000000ffff097224 */ /* 0x001fc400078e0008 */
[----:B------:R-:W-:Y:S02]  /*10900*/  IMAD.MOV.U32 R8, RZ, RZ, R14 ;  /* 0x000000ffff087224 */ /* 0x000fe400078e000e */
[----:B------:R-:W0:Y:S01]  /*10910*/  SHFL.IDX PT, R14, R0, 0x2, 0x181f ;  /* 0x00581f00000e7f89 */ /* 0x000e2200000e0000 */
[----:B-1----:R-:W-:Y:S02]  /*10920*/  IMAD.MOV.U32 R3, RZ, RZ, R2 ;  /* 0x000000ffff037224 */ /* 0x002fe400078e0002 */
[----:B------:R-:W-:-:S05]  /*10930*/  @!P2 IMAD.WIDE.U32 R8, R10, 0x2, R8 ;  /* 0x000000020a08a825 */ /* 0x000fca00078e0008 */
[----:B------:R-:W-:Y:S04]  /*10940*/  @!P2 LDGSTS.E.BYPASS.LTC128B.128 [R21+0x10c00], desc[UR44][R8.64], !P1 ;  /* 0x10c000000815afae */ /* 0x000fe8000c901d6c */
[----:B------:R1:W-:Y:S01]  /*10950*/  @!P2 LDGSTS.E.BYPASS.LTC128B.128 [R21+0x14c00], desc[UR44][R8.64+0x80], !P0 ;  /* 0x14c000800815afae */ /* 0x0003e2000c101d6c */
[-C--:B------:R-:W-:Y:S01]  /*10960*/  ISETP.GE.AND P2, PT, R12, R5.reuse, PT ;  /* 0x000000050c00720c */ /* 0x080fe20003f46270 */
[----:B------:R-:W-:Y:S02]  /*10970*/  VIADD R12, R4, 0x30 ;  /* 0x00000030040c7836 */ /* 0x000fe40000000000 */
[----:B0-----:R-:W-:Y:S01]  /*10980*/  IMAD.MOV.U32 R2, RZ, RZ, R14 ;  /* 0x000000ffff027224 */ /* 0x001fe200078e000e */
[----:B-1----:R-:W0:Y:S09]  /*10990*/  SHFL.IDX PT, R8, R6, 0x3, 0x181f ;  /* 0x00781f0006087f89 */ /* 0x002e3200000e0000 */
[----:B------:R-:W-:Y:S01]  /*109a0*/  @!P2 LEA R20, R7, UR38, 0x1 ;  /* 0x000000260714ac11 */ /* 0x000fe2000f8e08ff */
[----:B------:R-:W-:Y:S01]  /*109b0*/  @!P2 IMAD.WIDE.U32 R2, R10, 0x2, R2 ;  /* 0x000000020a02a825 */ /* 0x000fe200078e0002 */
[----:B------:R-:W1:Y:S04]  /*109c0*/  SHFL.IDX PT, R14, R0, 0x3, 0x181f ;  /* 0x00781f00000e7f89 */ /* 0x000e6800000e0000 */
[----:B------:R-:W-:Y:S04]  /*109d0*/  @!P2 LDGSTS.E.BYPASS.LTC128B.128 [R20+0x11400], desc[UR44][R2.64], !P1 ;  /* 0x114000000214afae */ /* 0x000fe8000c901d6c */
[----:B------:R2:W-:Y:S01]  /*109e0*/  @!P2 LDGSTS.E.BYPASS.LTC128B.128 [R20+0x15400], desc[UR44][R2.64+0x80], !P0 ;  /* 0x154000800214afae */ /* 0x0005e2000c101d6c */
[----:B------:R-:W-:Y:S01]  /*109f0*/  ISETP.GE.AND P2, PT, R12, R5, PT ;  /* 0x000000050c00720c */ /* 0x000fe20003f46270 */
[----:B------:R-:W-:-:S02]  /*10a00*/  VIADD R12, R4, 0x40 ;  /* 0x00000040040c7836 */ /* 0x000fc40000000000 */
[----:B0-----:R-:W-:Y:S01]  /*10a10*/  IMAD.MOV.U32 R9, RZ, RZ, R8 ;  /* 0x000000ffff097224 */ /* 0x001fe200078e0008 */
[----:B--2---:R-:W0:Y:S09]  /*10a20*/  SHFL.IDX PT, R2, R6, 0x4, 0x181f ;  /* 0x00981f0006027f89 */ /* 0x004e3200000e0000 */
[----:B------:R-:W-:Y:S01]  /*10a30*/  @!P2 LEA R21, R7, UR38, 0x1 ;  /* 0x000000260715ac11 */ /* 0x000fe2000f8e08ff */
[----:B-1----:R-:W-:-:S02]  /*10a40*/  IMAD.MOV.U32 R8, RZ, RZ, R14 ;  /* 0x000000ffff087224 */ /* 0x002fc400078e000e */
[----:B------:R-:W1:Y:S02]  /*10a50*/  SHFL.IDX PT, R14, R0, 0x4, 0x181f ;  /* 0x00981f00000e7f89 */ /* 0x000e6400000e0000 */
[----:B------:R-:W-:-:S05]  /*10a60*/  @!P2 IMAD.WIDE.U32 R8, R10, 0x2, R8 ;  /* 0x000000020a08a825 */ /* 0x000fca00078e0008 */
[----:B------:R-:W-:Y:S04]  /*10a70*/  @!P2 LDGSTS.E.BYPASS.LTC128B.128 [R21+0x11c00], desc[UR44][R8.64], !P1 ;  /* 0x11c000000815afae */ /* 0x000fe8000c901d6c */
[----:B------:R2:W-:Y:S01]  /*10a80*/  @!P2 LDGSTS.E.BYPASS.LTC128B.128 [R21+0x15c00], desc[UR44][R8.64+0x80], !P0 ;  /* 0x15c000800815afae */ /* 0x0005e2000c101d6c */
[----:B------:R-:W-:Y:S01]  /*10a90*/  ISETP.GE.AND P2, PT, R12, R5, PT ;  /* 0x000000050c00720c */ /* 0x000fe20003f46270 */
[----:B------:R-:W-:Y:S02]  /*10aa0*/  VIADD R12, R4, 0x50 ;  /* 0x00000050040c7836 */ /* 0x000fe40000000000 */
[----:B0-----:R-:W-:Y:S01]  /*10ab0*/  IMAD.MOV.U32 R3, RZ, RZ, R2 ;  /* 0x000000ffff037224 */ /* 0x001fe200078e0002 */
[----:B--2---:R-:W0:Y:S01]  /*10ac0*/  SHFL.IDX PT, R8, R6, 0x5, 0x181f ;  /* 0x00b81f0006087f89 */ /* 0x004e2200000e0000 */
[----:B-1----:R-:W-:-:S08]  /*10ad0*/  IMAD.MOV.U32 R2, RZ, RZ, R14 ;  /* 0x000000ffff027224 */ /* 0x002fd000078e000e */
[----:B------:R-:W-:Y:S01]  /*10ae0*/  @!P2 LEA R20, R7, UR38, 0x1 ;  /* 0x000000260714ac11 */ /* 0x000fe2000f8e08ff */
[----:B------:R-:W1:Y:S01]  /*10af0*/  SHFL.IDX PT, R14, R0, 0x5, 0x181f ;  /* 0x00b81f00000e7f89 */ /* 0x000e6200000e0000 */
        /* <DEDUP_REMOVED lines=14> */
[----:B0-----:R-:W-:Y:S02]  /*10be0*/  IMAD.MOV.U32 R3, RZ, RZ, R2 ;  /* 0x000000ffff037224 */ /* 0x001fe400078e0002 */
[----:B-1----:R-:W-:-:S10]  /*10bf0*/  IMAD.MOV.U32 R2, RZ, RZ, R14 ;  /* 0x000000ffff027224 */ /* 0x002fd400078e000e */
[----:B--2---:R-:W-:Y:S01]  /*10c00*/  @!P2 LEA R8, R7, UR38, 0x1 ;  /* 0x000000260708ac11 */ /* 0x004fe2000f8e08ff */
[----:B------:R0:W1:Y:S01]  /*10c10*/  SHFL.IDX PT, R14, R0, 0x7, 0x181f ;  /* 0x00f81f00000e7f89 */ /* 0x00006200000e0000 */
[----:B------:R-:W-:-:S05]  /*10c20*/  @!P2 IMAD.WIDE.U32 R2, R10, 0x2, R2 ;  /* 0x000000020a02a825 */ /* 0x000fca00078e0002 */
[----:B------:R-:W-:Y:S04]  /*10c30*/  @!P2 LDGSTS.E.BYPASS.LTC128B.128 [R8+0x13400], desc[UR44][R2.64], !P1 ;  /* 0x134000000208afae */ /* 0x000fe8000c901d6c */
[----:B------:R2:W-:Y:S04]  /*10c40*/  @!P2 LDGSTS.E.BYPASS.LTC128B.128 [R8+0x17400], desc[UR44][R2.64+0x80], !P0 ;  /* 0x174000800208afae */ /* 0x0005e8000c101d6c */
[----:B--2---:R0:W2:Y:S02]  /*10c50*/  SHFL.IDX PT, R2, R6, 0x7, 0x181f ;  /* 0x00f81f0006027f89 */ /* 0x0040a400000e0000 */
.L_x_7393:
[----:B------:R-:W-:Y:S01]  /*10c60*/  VIADD R4, R4, 0x70 ;  /* 0x0000007004047836 */ /* 0x000fe20000000000 */
[----:B------:R-:W-:Y:S01]  /*10c70*/  BSSY B0, `(.L_x_7303) ;  /* 0x000000c000007945 */ /* 0x000fe20003800000 */
[----:B--2---:R-:W-:Y:S02]  /*10c80*/  IMAD.MOV.U32 R3, RZ, RZ, R2 ;  /* 0x000000ffff037224 */ /* 0x004fe400078e0002 */
[----:B-1----:R-:W-:Y:S01]  /*10c90*/  IMAD.MOV.U32 R2, RZ, RZ, R14 ;  /* 0x000000ffff027224 */ /* 0x002fe200078e000e */
[----:B------:R-:W-:-:S13]  /*10ca0*/  ISETP.GE.AND P2, PT, R4, R5, PT ;  /* 0x000000050400720c */ /* 0x000fda0003f46270 */
[----:B------:R-:W-:Y:S05]  /*10cb0*/  @P2 BRA `(.L_x_7304) ;  /* 0x00000000001c2947 */ /* 0x000fea0003800000 */
[----:B------:R-:W-:Y:S01]  /*10cc0*/  IMAD.WIDE.U32 R2, R10, 0x2, R2 ;  /* 0x000000020a027825 */ /* 0x000fe200078e0002 */
[----:B------:R-:W-:-:S05]  /*10cd0*/  LEA R7, R7, UR38, 0x1 ;  /* 0x0000002607077c11 */ /* 0x000fca000f8e08ff */
[----:B------:R-:W-:Y:S01]  /*10ce0*/  @!PT LDS RZ, [RZ] ;  /* 0x00000000fffff984 */ /* 0x000fe20000000800 */
[----:B------:R-:W-:Y:S01]  /*10cf0*/  @!PT LDS RZ, [RZ] ;  /* 0x00000000fffff984 */ /* 0x000fe20000000800 */
[----:B------:R-:W-:Y:S01]  /*10d00*/  @!PT LDS RZ, [RZ] ;  /* 0x00000000fffff984 */ /* 0x000fe20000000800 */
[----:B------:R1:W-:Y:S04]  /*10d10*/  LDGSTS.E.BYPASS.LTC128B.128 [R7+0x13c00], desc[UR44][R2.64], !P1 ;  /* 0x13c0000002077fae */ /* 0x0003e8000c901d6c */
[----:B------:R1:W-:Y:S02]  /*10d20*/  LDGSTS.E.BYPASS.LTC128B.128 [R7+0x17c00], desc[UR44][R2.64+0x80], !P0 ;  /* 0x17c0008002077fae */ /* 0x0003e4000c101d6c */
.L_x_7304:
[----:B------:R-:W-:Y:S05]  /*10d30*/  BSYNC B0 ;  /* 0x0000000000007941 */ /* 0x000fea0003800000 */
.L_x_7303:
[----:B------:R-:W-:Y:S01]  /*10d40*/  NOP ;  /* 0x0000000000007918 */ /* 0x000fe20000000000 */
[----:B------:R-:W-:Y:S01]  /*10d50*/  SYNCS.ARRIVE.TRANS64.RED.A0T1 RZ, [UR38+0x28800], RZ ;  /* 0x028800ffffff79a7 */ /* 0x000fe20008200426 */
[----:B0-----:R-:W-:Y:S01]  /*10d60*/  IMAD.MOV.U32 R0, RZ, RZ, 0x1 ;  /* 0x00000001ff007424 */ /* 0x001fe200078e00ff */
[----:B------:R-:W-:Y:S04]  /*10d70*/  ARRIVES.LDGSTSBAR.64.TRANSCNT [UR38+0x28800] ;  /* 0x02880000ff0079b0 */ /* 0x000fe80008000aa6 */
[----:B------:R-:W-:Y:S01]  /*10d80*/  SHF.L.U32 R0, R0, 0x1f, RZ ;  /* 0x0000001f00007819 */ /* 0x000fe200000006ff */
[----:B------:R-:W-:Y:S01]  /*10d90*/  NOP ;  /* 0x0000000000007918 */ /* 0x000fe20000000000 */
[----:B------:R-:W2:Y:S01]  /*10da0*/  LDL.LU R4, [R1+0x10] ;  /* 0x0000100001047983 */ /* 0x000ea20000300800 */
[----:B------:R-:W-:Y:S03]  /*10db0*/  SYNCS.ARRIVE.TRANS64.A1T0 RZ, [UR38+0x28800], RZ ;  /* 0x028800ffffff79a7 */ /* 0x000fe60008100026 */
[----:B-1----:R-:W3:Y:S01]  /*10dc0*/  LDL R3, [R1+0x4] ;  /* 0x0000040001037983 */ /* 0x002ee20000100800 */
[----:B------:R-:W0:Y:S01]  /*10dd0*/  SYNCS.PHASECHK.TRANS64.TRYWAIT P0, [UR38+0x28820], R0 ;  /* 0x02882000ff0075a7 */ /* 0x000e220008000166 */
[----:B--2---:R-:W-:-:S05]  /*10de0*/  VIADD R6, R4, 0xfffffffe ;  /* 0xfffffffe04067836 */ /* 0x004fca0000000000 */
[----:B---3--:R-:W-:Y:S01]  /*10df0*/  ISETP.GE.AND P1, PT, R6, R3, PT ;  /* 0x000000030600720c */ /* 0x008fe20003f26270 */
[----:B0-----:R-:W-:-:S12]  /*10e00*/  @!P0 BRA `(.L_x_7305) ;  /* 0x0000002c00d88947 */ /* 0x001fd80003800000 */
.L_x_7394:
[----:B------:R-:W-:Y:S02]  /*10e10*/  IMAD.MOV.U32 R9, RZ, RZ, 0x1 ;  /* 0x00000001ff097424 */ /* 0x000fe400078e00ff */
[----:B0-----:R-:W-:Y:S01]  /*10e20*/  IMAD.MOV.U32 R0, RZ, RZ, RZ ;  /* 0x000000ffff007224 */ /* 0x001fe200078e00ff */
[----:B------:R-:W-:Y:S06]  /*10e30*/  @!P1 BRA `(.L_x_7306) ;  /* 0x00000018004c9947 */ /* 0x000fec0003800000 */
[----:B------:R-:W2:Y:S04]  /*10e40*/  LDL.LU R2, [R1+0xc] ;  /* 0x00000c0001027983 */ /* 0x000ea80000300800 */
[----:B------:R-:W3:Y:S04]  /*10e50*/  LDL.LU R4, [R1+0x8] ;  /* 0x0000080001047983 */ /* 0x000ee80000300800 */
[----:B------:R-:W4:Y:S01]  /*10e60*/  LDL.LU R3, [R1+0x4] ;  /* 0x0000040001037983 */ /* 0x000f220000300800 */
[----:B------:R-:W-:Y:S01]  /*10e70*/  UIADD3 UR4, UR41, 0x1, URZ ;  /* 0x0000000129047890 */ /* 0x000fe2000fffe03f */
[----:B------:R-:W-:-:S05]  /*10e80*/  IMAD.MOV.U32 R9, RZ, RZ, 0x1 ;  /* 0x00000001ff097424 */ /* 0x000fca00078e00ff */
[----:B--2---:R-:W-:Y:S01]  /*10e90*/  IMAD R2, R2, UR4, RZ ;  /* 0x0000000402027c24 */ /* 0x004fe2000f8e02ff */
[----:B------:R-:W-:-:S04]  /*10ea0*/  ULOP3.LUT UR4, URZ, UR42, URZ, 0x33, !UPT ;  /* 0x0000002a3f047292 */ /* 0x000fc8000f8e333f */
[----:B------:R-:W-:Y:S02]  /*10eb0*/  LOP3.LUT R2, RZ, R2, RZ, 0x33, !PT ;  /* 0x00000002ff027212 */ /* 0x000fe400078e33ff */
[----:B----4-:R-:W-:Y:S02]  /*10ec0*/  LOP3.LUT R3, RZ, R3, RZ, 0x33, !PT ;  /* 0x00000003ff037212 */ /* 0x010fe400078e33ff */
[----:B---3--:R-:W-:Y:S01]  /*10ed0*/  VIADDMNMX R2, R2, -R4, UR4, !PT ;  /* 0x0000000402027e46 */ /* 0x008fe2000f800904 */
[----:B------:R-:W-:Y:S01]  /*10ee0*/  ULOP3.LUT UR4, URZ, UR39, URZ, 0x33, !UPT ;  /* 0x000000273f047292 */ /* 0x000fe2000f8e333f */
[----:B------:R-:W0:Y:S05]  /*10ef0*/  S2R R4, SR_TID.X ;  /* 0x0000000000047919 */ /* 0x000e2a0000002100 */
[----:B------:R-:W-:-:S04]  /*10f00*/  VIMNMX R2, R2, UR4, !PT ;  /* 0x0000000402027c48 */ /* 0x000fc8000ffe0100 */
[----:B------:R-:W-:-:S05]  /*10f10*/  VIADDMNMX R3, R2, 0x2, R3, !PT ;  /* 0x0000000202037846 */ /* 0x000fca0007800103 */
[----:B------:R-:W-:-:S05]  /*10f20*/  VIADD R5, R3, 0xfffffffe ;  /* 0xfffffffe03057836 */ /* 0x000fca0000000000 */
[-C--:B------:R-:W-:Y:S02]  /*10f30*/  ISETP.NE.AND P0, PT, R5, R2.reuse, PT ;  /* 0x000000020500720c */ /* 0x080fe40003f05270 */
[----:B------:R-:W-:-:S05]  /*10f40*/  LOP3.LUT R2, RZ, R2, RZ, 0x33, !PT ;  /* 0x00000002ff027212 */ /* 0x000fca00078e33ff */
[----:B------:R-:W-:-:S05]  /*10f50*/  IMAD.IADD R2, R3, 0x1, R2 ;  /* 0x0000000103027824 */ /* 0x000fca00078e0202 */
[----:B------:R-:W-:Y:S02]  /*10f60*/  LOP3.LUT R11, R2, 0x1, RZ, 0xc0, !PT ;  /* 0x00000001020b7812 */ /* 0x000fe400078ec0ff */
[----:B0-----:R-:W-:Y:S01]  /*10f70*/  LOP3.LUT R10, R4, 0x1f, RZ, 0xc0, !PT ;  /* 0x0000001f040a7812 */ /* 0x001fe200078ec0ff */
[----:B------:R-:W-:Y:S01]  /*10f80*/  IMAD.MOV.U32 R4, RZ, RZ, R16 ;  /* 0x000000ffff047224 */ /* 0x000fe200078e0010 */
[----:B------:R-:W-:Y:S06]  /*10f90*/  @!P0 BRA `(.L_x_7307) ;  /* 0x0000001000008947 */ /* 0x000fec0003800000 */
[----:B------:R-:W-:Y:S01]  /*10fa0*/  BSSY B0, `(.L_x_7307) ;  /* 0x00000ff000007945 */ /* 0x000fe20003800000 */
[----:B------:R-:W-:Y:S02]  /*10fb0*/  IMAD.IADD R7, R2, 0x1, -R11 ;  /* 0x0000000102077824 */ /* 0x000fe400078e0a0b */
[----:B------:R-:W-:Y:S02]  /*10fc0*/  IMAD.MOV.U32 R8, RZ, RZ, 0x1 ;  /* 0x00000001ff087424 */ /* 0x000fe400078e00ff */
[----:B------:R-:W-:-:S07]  /*10fd0*/  IMAD.MOV.U32 R4, RZ, RZ, R16 ;  /* 0x000000ffff047224 */ /* 0x000fce00078e0010 */
.L_x_7338:
        /* <DEDUP_REMOVED lines=19> */
[----:B------:R-:W-:-:S04]  /*11110*/  IMAD.WIDE.U32 R2, R19, UR4, R2 ;  /* 0x0000000413027c25 */ /* 0x000fc8000f8e0002 */
[----:B--2---:R-:W-:-:S04]  /*11120*/  IMAD R4, R12, UR4, RZ ;  /* 0x000000040c047c24 */ /* 0x004fc8000f8e02ff */
[----:B------:R-:W-:Y:S01]  /*11130*/  IMAD R5, R19, UR5, R4 ;  /* 0x0000000513057c24 */ /* 0x000fe2000f8e0204 */
[----:B------:R-:W-:Y:S02]  /*11140*/  ULDC.64 UR4, c[0x0][0x418] ;  /* 0x0001060000047ab9 */ /* 0x000fe40000000a00 */
[----:B------:R-:W-:Y:S01]  /*11150*/  LEA R4, P0, R2, UR4, 0x2 ;  /* 0x0000000402047c11 */ /* 0x000fe2000f8010ff */
[----:B------:R-:W-:-:S05]  /*11160*/  IMAD.IADD R5, R5, 0x1, R3 ;  /* 0x0000000105057824 */ /* 0x000fca00078e0203 */
[----:B------:R-:W-:-:S05]  /*11170*/  LEA.HI.X R5, R2, UR5, R5, 0x2, P0 ;  /* 0x0000000502057c11 */ /* 0x000fca00080f1405 */
[----:B------:R0:W5:Y:S02]  /*11180*/  LDG.E R4, desc[UR44][R4.64] ;  /* 0x0000002c04047981 */ /* 0x000164000c1e1900 */
.L_x_7310:
[----:B------:R-:W1:Y:S01]  /*11190*/  S2R R2, SR_TID.X ;  /* 0x0000000000027919 */ /* 0x000e620000002100 */
[----:B------:R-:W-:Y:S01]  /*111a0*/  BSSY B2, `(.L_x_7311) ;  /* 0x0000006000027945 */ /* 0x000fe20003800000 */
[----:B-1----:R-:W-:Y:S02]  /*111b0*/  LOP3.LUT R3, R2, 0x7f, RZ, 0xc0, !PT ;  /* 0x0000007f02037812 */ /* 0x002fe400078ec0ff */
[----:B------:R-:W-:Y:S02]  /*111c0*/  SHF.L.U32 R2, R8, 0x1f, RZ ;  /* 0x0000001f08027819 */ /* 0x000fe400000006ff */
[----:B------:R-:W-:Y:S02]  /*111d0*/  ISETP.NE.AND P2, PT, R3, RZ, PT ;  /* 0x000000ff0300720c */ /* 0x000fe40003f45270 */
[----:B------:R-:W1:Y:S02]  /*111e0*/  SYNCS.PHASECHK.TRANS64.TRYWAIT P0, [UR38+0x28848], R2 ;  /* 0x02884802ff0075a7 */ /* 0x000e640008000166 */
[----:B-1----:R-:W-:Y:S09]  /*111f0*/  @!P0 BRA `(.L_x_7312) ;  /* 0x0000002800f48947 */ /* 0x002ff20003800000 */
.L_x_7395:
[----:B------:R-:W-:Y:S05]  /*11200*/  BSYNC B2 ;  /* 0x0000000000027941 */ /* 0x000fea0003800000 */
.L_x_7311:
[----:B------:R-:W-:Y:S04]  /*11210*/  BSSY B2, `(.L_x_7313) ;  /* 0x0000007000027945 */ /* 0x000fe80003800000 */
[----:B------:R-:W-:Y:S05]  /*11220*/  @P2 BRA `(.L_x_7314) ;  /* 0x0000000000142947 */ /* 0x000fea0003800000 */
[----:B------:R-:W-:Y:S01]  /*11230*/  ISETP.NE.AND P0, PT, R10, RZ, PT ;  /* 0x000000ff0a00720c */ /* 0x000fe20003f05270 */
[----:B-1----:R-:W-:-:S04]  /*11240*/  IMAD.MOV.U32 R3, RZ, RZ, 0x8000 ;  /* 0x00008000ff037424 */ /* 0x002fc800078e00ff */
[----:B------:R2:W-:Y:S08]  /*11250*/  SYNCS.ARRIVE.TRANS64 RZ, [UR38+0x28838], R3 ;  /* 0x02883803ffff79a7 */ /* 0x0005f00008000026 */
[----:B--2---:R-:W-:Y:S05]  /*11260*/  @!P0 BRA `(.L_x_7314) ;  /* 0x0000000000048947 */ /* 0x004fea0003800000 */
[----:B------:R-:W-:Y:S01]  /*11270*/  BPT.TRAP 0x1 ;  /* 0x000000040000795c */ /* 0x000fe20000300000 */
.L_x_7314:
[----:B------:R-:W-:Y:S05]  /*11280*/  BSYNC B2 ;  /* 0x0000000000027941 */ /* 0x000fea0003800000 */
.L_x_7313:
        /* <DEDUP_REMOVED lines=11> */
.L_x_7315:
        /* <DEDUP_REMOVED lines=13> */
.L_x_7316:
        /* <DEDUP_REMOVED lines=12> */
.L_x_7396:
[----:B------:R-:W-:Y:S05]  /*114d0*/  BSYNC B2 ;  /* 0x0000000000027941 */ /* 0x000fea0003800000 */
.L_x_7317:
        /* <DEDUP_REMOVED lines=9> */
.L_x_7320:
[----:B------:R-:W-:Y:S05]  /*11570*/  BSYNC B2 ;  /* 0x0000000000027941 */ /* 0x000fea0003800000 */
.L_x_7319:
        /* <DEDUP_REMOVED lines=10> */
.L_x_7321:
        /* <DEDUP_REMOVED lines=13> */
.L_x_7322:
        /* <DEDUP_REMOVED lines=10> */
.L_x_7309:
[----:B------:R-:W-:Y:S05]  /*11790*/  BSYNC B1 ;  /* 0x0000000000017941 */ /* 0x000fea0003800000 */
.L_x_7308:
        /* <DEDUP_REMOVED lines=26> */
.L_x_7325:
[----:B------:R-:W1:Y:S01]  /*11940*/  S2R R2, SR_TID.X ;  /* 0x0000000000027919 */ /* 0x000e620000002100 */
[----:B------:R-:W-:Y:S01]  /*11950*/  BSSY B2, `(.L_x_7326) ;  /* 0x0000006000027945 */ /* 0x000fe20003800000 */
[----:B-1----:R-:W-:Y:S02]  /*11960*/  LOP3.LUT R3, R2, 0x7f, RZ, 0xc0, !PT ;  /* 0x0000007f02037812 */ /* 0x002fe400078ec0ff */
[----:B------:R-:W-:Y:S02]  /*11970*/  SHF.L.U32 R2, R9, 0x1f, RZ ;  /* 0x0000001f09027819 */ /* 0x000fe400000006ff */
[----:B------:R-:W-:Y:S02]  /*11980*/  ISETP.NE.AND P2, PT, R3, RZ, PT ;  /* 0x000000ff0300720c */ /* 0x000fe40003f45270 */
[----:B------:R-:W1:Y:S02]  /*11990*/  SYNCS.PHASECHK.TRANS64.TRYWAIT P0, [UR38+0x28840], R2 ;  /* 0x02884002ff0075a7 */ /* 0x000e640008000166 */
[----:B-1----:R-:W-:Y:S09]  /*119a0*/  @!P0 BRA `(.L_x_7327) ;  /* 0x0000002400388947 */ /* 0x002ff20003800000 */
.L_x_7397:
[----:B------:R-:W-:Y:S05]  /*119b0*/  BSYNC B2 ;  /* 0x0000000000027941 */ /* 0x000fea0003800000 */
.L_x_7326:
[----:B------:R-:W-:Y:S04]  /*119c0*/  BSSY B2, `(.L_x_7328) ;  /* 0x0000007000027945 */ /* 0x000fe80003800000 */
[----:B------:R-:W-:Y:S05]  /*119d0*/  @P2 BRA `(.L_x_7329) ;  /* 0x0000000000142947 */ /* 0x000fea0003800000 */
[----:B------:R-:W-:Y:S01]  /*119e0*/  ISETP.NE.AND P0, PT, R10, RZ, PT ;  /* 0x000000ff0a00720c */ /* 0x000fe20003f05270 */
[----:B-1----:R-:W-:-:S04]  /*119f0*/  IMAD.MOV.U32 R2, RZ, RZ, 0x8000 ;  /* 0x00008000ff027424 */ /* 0x002fc800078e00ff */
[----:B------:R2:W-:Y:S08]  /*11a00*/  SYNCS.ARRIVE.TRANS64 RZ, [UR38+0x28830], R2 ;  /* 0x02883002ffff79a7 */ /* 0x0005f00008000026 */
[----:B--2---:R-:W-:Y:S05]  /*11a10*/  @!P0 BRA `(.L_x_7329) ;  /* 0x0000000000048947 */ /* 0x004fea0003800000 */
[----:B------:R-:W-:Y:S01]  /*11a20*/  BPT.TRAP 0x1 ;  /* 0x000000040000795c */ /* 0x000fe20000300000 */
.L_x_7329:
[----:B------:R-:W-:Y:S05]  /*11a30*/  BSYNC B2 ;  /* 0x0000000000027941 */ /* 0x000fea0003800000 */
.L_x_7328:
        /* <DEDUP_REMOVED lines=11> */
.L_x_7330:
        /* <DEDUP_REMOVED lines=14> */
.L_x_7331:
        /* <DEDUP_REMOVED lines=12> */
.L_x_7398:
[----:B------:R-:W-:Y:S05]  /*11c90*/  BSYNC B2 ;  /* 0x0000000000027941 */ /* 0x000fea0003800000 */
.L_x_7332:
        /* <DEDUP_REMOVED lines=9> */
.L_x_7335:
[----:B------:R-:W-:Y:S05]  /*11d30*/  BSYNC B2 ;  /* 0x0000000000027941 */ /* 0x000fea0003800000 */
.L_x_7334:
        /* <DEDUP_REMOVED lines=10> */
.L_x_7336:
        /* <DEDUP_REMOVED lines=13> */
.L_x_7337:
        /* <DEDUP_REMOVED lines=10> */
.L_x_7324:
[----:B------:R-:W-:Y:S05]  /*11f50*/  BSYNC B1 ;  /* 0x0000000000017941 */ /* 0x000fea0003800000 */
.L_x_7323:
[----:B------:R-:W-:Y:S02]  /*11f60*/  VIADD R6, R6, 0xfffffffe ;  /* 0xfffffffe06067836 */ /* 0x000fe40000000000 */
[----:B------:R-:W-:Y:S01]  /*11f70*/  IMAD.MOV.U32 R8, RZ, RZ, R9 ;  /* 0x000000ffff087224 */ /* 0x000fe200078e0009 */
[----:B------:R-:W-:Y:S06]  /*11f80*/  @P1 BRA `(.L_x_7338) ;  /* 0xfffffff000141947 */ /* 0x000fec000383ffff */
[----:B------:R-:W-:Y:S05]  /*11f90*/  BSYNC B0 ;  /* 0x0000000000007941 */ /* 0x000fea0003800000 */
.L_x_7307:
        /* <DEDUP_REMOVED lines=28> */
.L_x_7340:
[----:B------:R-:W1:Y:S01]  /*12160*/  S2R R2, SR_TID.X ;  /* 0x0000000000027919 */ /* 0x000e620000002100 */
[----:B------:R-:W-:Y:S01]  /*12170*/  BSSY B1, `(.L_x_7341) ;  /* 0x0000006000017945 */ /* 0x000fe20003800000 */
[----:B-1----:R-:W-:Y:S02]  /*12180*/  LOP3.LUT R3, R2, 0x7f, RZ, 0xc0, !PT ;  /* 0x0000007f02037812 */ /* 0x002fe400078ec0ff */
[----:B------:R-:W-:Y:S02]  /*12190*/  SHF.L.U32 R2, R9, 0x1f, RZ ;  /* 0x0000001f09027819 */ /* 0x000fe400000006ff */
[----:B------:R-:W-:Y:S02]  /*121a0*/  ISETP.NE.AND P1, PT, R3, RZ, PT ;  /* 0x000000ff0300720c */ /* 0x000fe40003f25270 */
[----:B------:R-:W1:Y:S02]  /*121b0*/  SYNCS.PHASECHK.TRANS64.TRYWAIT P0, [UR38+0x28848], R2 ;  /* 0x02884802ff0075a7 */ /* 0x000e640008000166 */
[----:B-1----:R-:W-:Y:S09]  /*121c0*/  @!P0 BRA `(.L_x_7342) ;  /* 0x0000001c00608947 */ /* 0x002ff20003800000 */
.L_x_7399:
[----:B------:R-:W-:Y:S05]  /*121d0*/  BSYNC B1 ;  /* 0x0000000000017941 */ /* 0x000fea0003800000 */
.L_x_7341:
[----:B------:R-:W-:Y:S04]  /*121e0*/  BSSY B1, `(.L_x_7343) ;  /* 0x0000007000017945 */ /* 0x000fe80003800000 */
[----:B------:R-:W-:Y:S05]  /*121f0*/  @P1 BRA `(.L_x_7344) ;  /* 0x0000000000141947 */ /* 0x000fea0003800000 */
[----:B------:R-:W-:Y:S01]  /*12200*/  ISETP.NE.AND P0, PT, R10, RZ, PT ;  /* 0x000000ff0a00720c */ /* 0x000fe20003f05270 */
[----:B-1----:R-:W-:-:S04]  /*12210*/  IMAD.MOV.U32 R3, RZ, RZ, 0x8000 ;  /* 0x00008000ff037424 */ /* 0x002fc800078e00ff */
[----:B------:R2:W-:Y:S08]  /*12220*/  SYNCS.ARRIVE.TRANS64 RZ, [UR38+0x28838], R3 ;  /* 0x02883803ffff79a7 */ /* 0x0005f00008000026 */
[----:B--2---:R-:W-:Y:S05]  /*12230*/  @!P0 BRA `(.L_x_7344) ;  /* 0x0000000000048947 */ /* 0x004fea0003800000 */
[----:B------:R-:W-:Y:S01]  /*12240*/  BPT.TRAP 0x1 ;  /* 0x000000040000795c */ /* 0x000fe20000300000 */
.L_x_7344:
[----:B------:R-:W-:Y:S05]  /*12250*/  BSYNC B1 ;  /* 0x0000000000017941 */ /* 0x000fea0003800000 */
.L_x_7343:
        /* <DEDUP_REMOVED lines=11> */
.L_x_7345:
        /* <DEDUP_REMOVED lines=14> */
.L_x_7346:
        /* <DEDUP_REMOVED lines=11> */
.L_x_7400:
[----:B------:R-:W-:Y:S05]  /*124a0*/  BSYNC B1 ;  /* 0x0000000000017941 */ /* 0x000fea0003800000 */
.L_x_7347:
        /* <DEDUP_REMOVED lines=9> */
.L_x_7350:
[----:B------:R-:W-:Y:S05]  /*12540*/  BSYNC B1 ;  /* 0x0000000000017941 */ /* 0x000fea0003800000 */
.L_x_7349:
        /* <DEDUP_REMOVED lines=10> */
.L_x_7351:
        /* <DEDUP_REMOVED lines=13> */
.L_x_7352:
        /* <DEDUP_REMOVED lines=10> */
.L_x_7339:
[----:B------:R-:W-:Y:S05]  /*12760*/  BSYNC B0 ;  /* 0x0000000000007941 */ /* 0x000fea0003800000 */
.L_x_7306:
        /* <DEDUP_REMOVED lines=11> */
.L_x_7401:
[----:B------:R-:W-:Y:S05]  /*12820*/  BSYNC B1 ;  /* 0x0000000000017941 */ /* 0x000fea0003800000 */
.L_x_7355:
        /* <DEDUP_REMOVED lines=8> */
.L_x_7358:
[----:B------:R-:W-:Y:S05]  /*128b0*/  BSYNC B1 ;  /* 0x0000000000017941 */ /* 0x000fea0003800000 */
.L_x_7357:
        /* <DEDUP_REMOVED lines=13> */
.L_x_7359:
        /* <DEDUP_REMOVED lines=13> */
.L_x_7360:
        /* <DEDUP_REMOVED lines=8> */
.L_x_7354:
[----:B------:R-:W-:Y:S05]  /*12ae0*/  BSYNC B0 ;  /* 0x0000000000007941 */ /* 0x000fea0003800000 */
.L_x_7353:
[----:B------:R-:W-:Y:S02]  /*12af0*/  VIADD R0, R0, 0x1 ;  /* 0x0000000100007836 */ /* 0x000fe40000000000 */
[----:B0-----:R-:W-:-:S03]  /*12b00*/  IMAD.MOV.U32 R3, RZ, RZ, RZ ;  /* 0x000000ffff037224 */ /* 0x001fc600078e00ff */
[----:B------:R-:W-:-:S04]  /*12b10*/  ISETP.NE.AND P0, PT, R0, 0x2, PT ;  /* 0x000000020000780c */ /* 0x000fc80003f05270 */
[----:B------:R-:W-:Y:S02]  /*12b20*/  SEL R2, RZ, 0x1, P0 ;  /* 0x00000001ff027807 */ /* 0x000fe40000000000 */
[----:B------:R-:W-:Y:S02]  /*12b30*/  SEL R0, R0, RZ, P0 ;  /* 0x000000ff00007207 */ /* 0x000fe40000000000 */
[----:B------:R-:W-:-:S07]  /*12b40*/  LOP3.LUT R9, R9, R2, RZ, 0x3c, !PT ;  /* 0x0000000209097212 */ /* 0x000fce00078e3cff */
.L_x_7284:
[----:B0-----:R-:W0:Y:S01]  /*12b50*/  S2R R5, SR_CgaCtaId ;  /* 0x0000000000057919 */ /* 0x001e220000008800 */
[----:B------:R-:W-:Y:S02]  /*12b60*/  MOV R2, 0x400 ;  /* 0x0000040000027802 */ /* 0x000fe40000000f00 */
[----:B------:R-:W-:Y:S02]  /*12b70*/  SHF.L.U32 R3, R3, 0x1f, RZ ;  /* 0x0000001f03037819 */ /* 0x000fe400000006ff */
[----:B0-----:R-:W-:-:S04]  /*12b80*/  LEA R2, R5, R2, 0x18 ;  /* 0x0000000205027211 */ /* 0x001fc800078ec0ff */
[----:B------:R-:W0:Y:S02]  /*12b90*/  SYNCS.PHASECHK.TRANS64.TRYWAIT P0, [R2+URZ+0x28820], R3 ;  /* 0x02882003020075a7 */ /* 0x000e24000800017f */
[----:B0-----:R-:W-:Y:S05]  /*12ba0*/  @!P0 BRA `(.L_x_7361) ;  /* 0x00000014002c8947 */ /* 0x001fea0003800000 */
.L_x_7402:
[----:B------:R-:W-:-:S03]  /*12bb0*/  UMOV UR4, 0xffffffff ;  /* 0xffffffff00047882 */ /* 0x000fc60000000000 */
[----:B------:R-:W-:Y:S05]  /*12bc0*/  BRA.DIV UR4, `(.L_x_7362) ;  /* 0x0000001604387947 */ /* 0x000fea000b800000 */
[----:B0-----:R-:W0:Y:S02]  /*12bd0*/  S2R R3, SR_TID.X ;  /* 0x0000000000037919 */ /* 0x001e240000002100 */
[----:B0-----:R-:W-:-:S04]  /*12be0*/  SHF.R.U32.HI R3, RZ, 0x5, R3 ;  /* 0x00000005ff037819 */ /* 0x001fc80000011603 */
[----:B------:R-:W-:-:S05]  /*12bf0*/  LOP3.LUT R3, R3, 0x3, RZ, 0xc0, !PT ;  /* 0x0000000303037812 */ /* 0x000fca00078ec0ff */
[----:B------:R0:W1:Y:S02]  /*12c00*/  SHFL.IDX PT, R14, R3, RZ, 0x1f ;  /* 0x00001fff030e7589 */ /* 0x00006400000e0000 */
.L_x_7405:
[----:B-1----:R-:W-:-:S13]  /*12c10*/  ISETP.NE.AND P0, PT, R14, RZ, PT ;  /* 0x000000ff0e00720c */ /* 0x002fda0003f05270 */
[----:B------:R-:W-:Y:S05]  /*12c20*/  @P0 BRA `(.L_x_7200) ;  /* 0x0000000000880947 */ /* 0x000fea0003800000 */
[----:B------:R-:W-:-:S03]  /*12c30*/  UMOV UR4, 0xffffffff ;  /* 0xffffffff00047882 */ /* 0x000fc60000000000 */
[----:B------:R-:W-:Y:S05]  /*12c40*/  BRA.DIV UR4, `(.L_x_7363) ;  /* 0x00000016044c7947 */ /* 0x000fea000b800000 */
[----:B------:R-:W-:-:S13]  /*12c50*/  ELECT P6, URZ, PT ;  /* 0x00000000003f782f */ /* 0x000fda00038c0000 */
.L_x_7408:
[----:B------:R-:W-:Y:S05]  /*12c60*/  @!P6 BRA `(.L_x_7200) ;  /* 0x000000000078e947 */ /* 0x000fea0003800000 */
[----:B0-----:R-:W2:Y:S02]  /*12c70*/  LDL.LU R3, [R1+0x14] ;  /* 0x0000140001037983 */ /* 0x001ea40000300800 */
[----:B--2---:R-:W-:-:S04]  /*12c80*/  LOP3.LUT R3, R3, 0x2, RZ, 0xfc, !PT ;  /* 0x0000000203037812 */ /* 0x004fc800078efcff */
[----:B------:R-:W-:-:S13]  /*12c90*/  ISETP.NE.AND P2, PT, R3, 0x3, PT ;  /* 0x000000030300780c */ /* 0x000fda0003f45270 */
[----:B------:R-:W-:Y:S05]  /*12ca0*/  @!P2 BRA `(.L_x_7364) ;  /* 0x000000000004a947 */ /* 0x000fea0003800000 */
[----:B------:R-:W-:Y:S01]  /*12cb0*/  BPT.TRAP 0x1 ;  /* 0x000000040000795c */ /* 0x000fe20000300000 */
.L_x_7364:
        /* <DEDUP_REMOVED lines=12> */
.L_x_7409:
[----:B------:R-:W1:Y:S02]  /*12d80*/  SYNCS.PHASECHK.TRANS64.TRYWAIT P0, [R3+URZ], R4 ;  /* 0x00000004030075a7 */ /* 0x000e64000800017f */
[----:B-1----:R-:W-:Y:S05]  /*12d90*/  @!P0 BRA `(.L_x_7366) ;  /* 0x00000014002c8947 */ /* 0x002fea0003800000 */
.L_x_7410:
[----:B------:R-:W-:Y:S05]  /*12da0*/  @!P2 BRA `(.L_x_7367) ;  /* 0x000000000004a947 */ /* 0x000fea0003800000 */
[----:B------:R-:W-:Y:S01]  /*12db0*/  BPT.TRAP 0x1 ;  /* 0x000000040000795c */ /* 0x000fe20000300000 */
.L_x_7367:
[----:B-1----:R-:W-:-:S04]  /*12dc0*/  VIADD R3, R2, 0x28860 ;  /* 0x0002886002037836 */ /* 0x002fc80000000000 */
[----:B------:R-:W-:-:S04]  /*12dd0*/  IMAD R0, R0, 0x8, R3 ;  /* 0x0000000800007824 */ /* 0x000fc800078e0203 */
[----:B------:R-:W1:Y:S02]  /*12de0*/  SYNCS.PHASECHK.TRANS64.TRYWAIT P0, [R0+URZ], R5 ;  /* 0x00000005000075a7 */ /* 0x000e64000800017f */
[----:B-1----:R-:W-:Y:S05]  /*12df0*/  @!P0 BRA `(.L_x_7368) ;  /* 0x0000001400288947 */ /* 0x002fea0003800000 */
.L_x_7411:
[----:B------:R-:W-:-:S07]  /*12e00*/  IMAD R3, R8, 0x8, R3 ;  /* 0x0000000808037824 */ /* 0x000fce00078e0203 */
.L_x_7369:
[----:B--2---:R2:W3:Y:S02]  /*12e10*/  SYNCS.PHASECHK.TRANS64.TRYWAIT P0, [R3+URZ], R4 ;  /* 0x00000004030075a7 */ /* 0x0044e4000800017f */
[----:B---3--:R-:W-:Y:S05]  /*12e20*/  @!P0 NANOSLEEP.SYNCS 0x989680 ;  /* 0x009896800000895d */ /* 0x008fea0003900000 */
[----:B------:R-:W3:Y:S02]  /*12e30*/  @!P0 SYNCS.PHASECHK.TRANS64 P0, [R3+URZ], R4 ;  /* 0x00000004030085a7 */ /* 0x000ee4000800007f */
[----:B---3--:R-:W-:Y:S05]  /*12e40*/  @!P0 BRA `(.L_x_7369) ;  /* 0xfffffffc00f08947 */ /* 0x008fea000383ffff */
.L_x_7200:
[----:B------:R-:W-:Y:S05]  /*12e50*/  BSYNC B6 ;  /* 0x0000000000067941 */ /* 0x000fea0003800000 */
.L_x_7197:
[----:B------:R-:W-:Y:S05]  /*12e60*/  EXIT ;  /* 0x000000000000794d */ /* 0x000fea0003800000 */
.L_x_7210:
[----:B0-----:R-:W-:-:S04]  /*12e70*/  IMAD.U32 R3, RZ, RZ, UR36 ;  /* 0x00000024ff037e24 */ /* 0x001fc8000f8e00ff */
[----:B------:R0:W1:Y:S03]  /*12e80*/  SYNCS.PHASECHK.TRANS64.TRYWAIT P1, [R3+URZ+0x28800], R2 ;  /* 0x02880002030075a7 */ /* 0x000066000802017f */
[----:B-1----:R-:W-:Y:S05]  /*12e90*/  @!P1 NANOSLEEP.SYNCS 0x989680 ;  /* 0x009896800000995d */ /* 0x002fea0003900000 */
[----:B------:R-:W1:Y:S02]  /*12ea0*/  @!P1 SYNCS.PHASECHK.TRANS64 P1, [R3+URZ+0x28800], R2 ;  /* 0x02880002030095a7 */ /* 0x000e64000802007f */
[----:B-1----:R-:W-:Y:S05]  /*12eb0*/  @!P1 BRA `(.L_x_7210) ;  /* 0xfffffffc00ec9947 */ /* 0x002fea000383ffff */
[----:B------:R-:W-:Y:S05]  /*12ec0*/  BRA `(.L_x_7370) ;  /* 0xfffffee800007947 */ /* 0x000fea000383ffff */
.L_x_7214:
[----:B0-----:R-:W-:-:S04]  /*12ed0*/  IMAD.U32 R3, RZ, RZ, UR36 ;  /* 0x00000024ff037e24 */ /* 0x001fc8000f8e00ff */
[----:B------:R0:W2:Y:S03]  /*12ee0*/  SYNCS.PHASECHK.TRANS64.TRYWAIT P2, [R3+URZ+0x28830], R2 ;  /* 0x02883002030075a7 */ /* 0x0000a6000804017f */
[----:B--2---:R-:W-:Y:S05]  /*12ef0*/  @!P2 NANOSLEEP.SYNCS 0x989680 ;  /* 0x009896800000a95d */ /* 0x004fea0003900000 */
[----:B------:R-:W2:Y:S02]  /*12f00*/  @!P2 SYNCS.PHASECHK.TRANS64 P2, [R3+URZ+0x28830], R2 ;  /* 0x028830020300a5a7 */ /* 0x000ea4000804007f */
[----:B--2---:R-:W-:Y:S05]  /*12f10*/  @!P2 BRA `(.L_x_7214) ;  /* 0xfffffffc00eca947 */ /* 0x004fea000383ffff */
[----:B------:R-:W-:Y:S05]  /*12f20*/  BRA `(.L_x_7213) ;  /* 0xfffffee8001c7947 */ /* 0x000fea000383ffff */
.L_x_7230:
[----:B-1----:R-:W-:-:S04]  /*12f30*/  IMAD.U32 R14, RZ, RZ, UR10 ;  /* 0x0000000aff0e7e24 */ /* 0x002fc8000f8e00ff */
[----:B------:R1:W2:Y:S03]  /*12f40*/  SYNCS.PHASECHK.TRANS64.TRYWAIT P5, [R14+URZ+0x28830], R9 ;  /* 0x028830090e0075a7 */ /* 0x0002a600080a017f */
[----:B--2---:R-:W-:Y:S05]  /*12f50*/  @!P5 NANOSLEEP.SYNCS 0x989680 ;  /* 0x009896800000d95d */ /* 0x004fea0003900000 */
[----:B------:R-:W2:Y:S02]  /*12f60*/  @!P5 SYNCS.PHASECHK.TRANS64 P5, [R14+URZ+0x28830], R9 ;  /* 0x028830090e00d5a7 */ /* 0x000ea400080a007f */
[----:B--2---:R-:W-:Y:S05]  /*12f70*/  @!P5 BRA `(.L_x_7230) ;  /* 0xfffffffc00ecd947 */ /* 0x004fea000383ffff */
[----:B------:R-:W-:Y:S05]  /*12f80*/  BRA `(.L_x_7227) ;  /* 0xffffff1c001c7947 */ /* 0x000fea000383ffff */
.L_x_7234:
[----:B-1----:R-:W-:-:S04]  /*12f90*/  IMAD.U32 R14, RZ, RZ, UR10 ;  /* 0x0000000aff0e7e24 */ /* 0x002fc8000f8e00ff */
[----:B------:R1:W2:Y:S03]  /*12fa0*/  SYNCS.PHASECHK.TRANS64.TRYWAIT P4, [R14+URZ+0x28850], R9 ;  /* 0x028850090e0075a7 */ /* 0x0002a6000808017f */
[----:B--2---:R-:W-:Y:S05]  /*12fb0*/  @!P4 NANOSLEEP.SYNCS 0x989680 ;  /* 0x009896800000c95d */ /* 0x004fea0003900000 */
[----:B------:R-:W2:Y:S02]  /*12fc0*/  @!P4 SYNCS.PHASECHK.TRANS64 P4, [R14+URZ+0x28850], R9 ;  /* 0x028850090e00c5a7 */ /* 0x000ea4000808007f */
[----:B--2---:R-:W-:Y:S05]  /*12fd0*/  @!P4 BRA `(.L_x_7234) ;  /* 0xfffffffc00ecc947 */ /* 0x004fea000383ffff */
[----:B------:R-:W-:Y:S05]  /*12fe0*/  BRA `(.L_x_7231) ;  /* 0xffffff1c00e07947 */ /* 0x000fea000383ffff */
.L_x_7251:
[----:B-1----:R-:W-:-:S04]  /*12ff0*/  IMAD.U32 R11, RZ, RZ, UR10 ;  /* 0x0000000aff0b7e24 */ /* 0x002fc8000f8e00ff */
[----:B------:R1:W2:Y:S03]  /*13000*/  SYNCS.PHASECHK.TRANS64.TRYWAIT P3, [R11+URZ+0x28830], R0 ;  /* 0x028830000b0075a7 */ /* 0x0002a6000806017f */
[----:B--2---:R-:W-:Y:S05]  /*13010*/  @!P3 NANOSLEEP.SYNCS 0x989680 ;  /* 0x009896800000b95d */ /* 0x004fea0003900000 */
[----:B------:R-:W2:Y:S02]  /*13020*/  @!P3 SYNCS.PHASECHK.TRANS64 P3, [R11+URZ+0x28830], R0 ;  /* 0x028830000b00b5a7 */ /* 0x000ea4000806007f */
[----:B--2---:R-:W-:Y:S05]  /*13030*/  @!P3 BRA `(.L_x_7251) ;  /* 0xfffffffc00ecb947 */ /* 0x004fea000383ffff */
[----:B------:R-:W-:Y:S05]  /*13040*/  BRA `(.L_x_7248) ;  /* 0xffffff4c00a87947 */ /* 0x000fea000383ffff */
.L_x_7255:
[----:B-1----:R-:W-:-:S04]  /*13050*/  IMAD.U32 R11, RZ, RZ, UR10 ;  /* 0x0000000aff0b7e24 */ /* 0x002fc8000f8e00ff */
[----:B------:R1:W2:Y:S03]  /*13060*/  SYNCS.PHASECHK.TRANS64.TRYWAIT P2, [R11+URZ+0x28850], R0 ;  /* 0x028850000b0075a7 */ /* 0x0002a6000804017f */
[----:B--2---:R-:W-:Y:S05]  /*13070*/  @!P2 NANOSLEEP.SYNCS 0x989680 ;  /* 0x009896800000a95d */ /* 0x004fea0003900000 */
[----:B------:R-:W2:Y:S02]  /*13080*/  @!P2 SYNCS.PHASECHK.TRANS64 P2, [R11+URZ+0x28850], R0 ;  /* 0x028850000b00a5a7 */ /* 0x000ea4000804007f */
[----:B--2---:R-:W-:Y:S05]  /*13090*/  @!P2 BRA `(.L_x_7255) ;  /* 0xfffffffc00eca947 */ /* 0x004fea000383ffff */
[----:B------:R-:W-:Y:S05]  /*130a0*/  BRA `(.L_x_7252) ;  /* 0xffffff50006c7947 */ /* 0x000fea000383ffff */
.L_x_7261:
[----:B-1----:R-:W-:-:S04]  /*130b0*/  IMAD.U32 R11, RZ, RZ, UR10 ;  /* 0x0000000aff0b7e24 */ /* 0x002fc8000f8e00ff */
[----:B------:R1:W2:Y:S03]  /*130c0*/  SYNCS.PHASECHK.TRANS64.TRYWAIT P3, [R11+URZ+0x28830], R0 ;  /* 0x028830000b0075a7 */ /* 0x0002a6000806017f */
[----:B--2---:R-:W-:Y:S05]  /*130d0*/  @!P3 NANOSLEEP.SYNCS 0x989680 ;  /* 0x009896800000b95d */ /* 0x004fea0003900000 */
[----:B------:R-:W2:Y:S02]  /*130e0*/  @!P3 SYNCS.PHASECHK.TRANS64 P3, [R11+URZ+0x28830], R0 ;  /* 0x028830000b00b5a7 */ /* 0x000ea4000806007f */
[----:B--2---:R-:W-:Y:S05]  /*130f0*/  @!P3 BRA `(.L_x_7261) ;  /* 0xfffffffc00ecb947 */ /* 0x004fea000383ffff */
[----:B------:R-:W-:Y:S05]  /*13100*/  BRA `(.L_x_7258) ;  /* 0xffffff6c00887947 */ /* 0x000fea000383ffff */
.L_x_7265:
[----:B-1----:R-:W-:-:S04]  /*13110*/  IMAD.U32 R11, RZ, RZ, UR10 ;  /* 0x0000000aff0b7e24 */ /* 0x002fc8000f8e00ff */
[----:B------:R1:W2:Y:S03]  /*13120*/  SYNCS.PHASECHK.TRANS64.TRYWAIT P2, [R11+URZ+0x28850], R0 ;  /* 0x028850000b0075a7 */ /* 0x0002a6000804017f */
[----:B--2---:R-:W-:Y:S05]  /*13130*/  @!P2 NANOSLEEP.SYNCS 0x989680 ;  /* 0x009896800000a95d */ /* 0x004fea0003900000 */
[----:B------:R-:W2:Y:S02]  /*13140*/  @!P2 SYNCS.PHASECHK.TRANS64 P2, [R11+URZ+0x28850], R0 ;  /* 0x028850000b00a5a7 */ /* 0x000ea4000804007f */
[----:B--2---:R-:W-:Y:S05]  /*13150*/  @!P2 BRA `(.L_x_7265) ;  /* 0xfffffffc00eca947 */ /* 0x004fea000383ffff */
[----:B------:R-:W-:Y:S05]  /*13160*/  BRA `(.L_x_7262) ;  /* 0xffffff7000487947 */ /* 0x000fea000383ffff */
.L_x_7278:
[----:B-1----:R-:W-:-:S04]  /*13170*/  IMAD.U32 R5, RZ, RZ, UR5 ;  /* 0x00000005ff057e24 */ /* 0x002fc8000f8e00ff */
[----:B------:R1:W2:Y:S03]  /*13180*/  SYNCS.PHASECHK.TRANS64.TRYWAIT P0, [R5+URZ+0x28850], R2 ;  /* 0x02885002050075a7 */ /* 0x0002a6000800017f */
[----:B--2---:R-:W-:Y:S05]  /*13190*/  @!P0 NANOSLEEP.SYNCS 0x989680 ;  /* 0x009896800000895d */ /* 0x004fea0003900000 */
[----:B------:R-:W2:Y:S02]  /*131a0*/  @!P0 SYNCS.PHASECHK.TRANS64 P0, [R5+URZ+0x28850], R2 ;  /* 0x02885002050085a7 */ /* 0x000ea4000800007f */
[----:B--2---:R-:W-:Y:S05]  /*131b0*/  @!P0 BRA `(.L_x_7278) ;  /* 0xfffffffc00ec8947 */ /* 0x004fea000383ffff */
[----:B------:R-:W-:Y:S05]  /*131c0*/  BRA `(.L_x_7277) ;  /* 0xffffff9c003c7947 */ /* 0x000fea000383ffff */
.L_x_7295:
[----:B------:R-:W-:Y:S02]  /*131d0*/  IMAD.MOV.U32 R13, RZ, RZ, R0 ;  /* 0x000000ffff0d7224 */ /* 0x000fe400078e0000 */
[----:B------:R-:W-:Y:S02]  /*131e0*/  IMAD.MOV.U32 R12, RZ, RZ, RZ ;  /* 0x000000ffff0c7224 */ /* 0x000fe400078e00ff */
[----:B------:R-:W-:Y:S02]  /*131f0*/  IMAD.MOV.U32 R11, RZ, RZ, 0x1f ;  /* 0x0000001fff0b7424 */ /* 0x000fe400078e00ff */
[----:B------:R-:W-:-:S07]  /*13200*/  IMAD.MOV.U32 R15, RZ, RZ, -0x1 ;  /* 0xffffffffff0f7424 */ /* 0x000fce00078e00ff */
[----:B01----:R-:W-:Y:S05]  /*13210*/  WARPSYNC.COLLECTIVE R15, `(.L_x_7371) ;  /* 0x000000000f087348 */ /* 0x003fea0003c00000 */
[----:B------:R2:W3:Y:S02]  /*13220*/  SHFL.IDX P6, R14, R13, R12, R11 ;  /* 0x0000000c0d0e7389 */ /* 0x0004e400000c000b */
[----:B0123--:R-:W-:Y:S01]  /*13230*/  ENDCOLLECTIVE ;  /* 0x000000000000791b */ /* 0x00ffe20003800000 */
.L_x_7371:
[----:B------:R-:W-:Y:S05]  /*13240*/  BRA `(.L_x_7372) ;  /* 0xffffffcc001c7947 */ /* 0x000fea000383ffff */
.L_x_7297:
[----:B------:R-:W-:Y:S01]  /*13250*/  BSSY B0, `(.L_x_7373) ;  /* 0x0000006000007945 */ /* 0x000fe20003800000 */
[----:B------:R-:W-:-:S07]  /*13260*/  IMAD.MOV.U32 R15, RZ, RZ, -0x1 ;  /* 0xffffffffff0f7424 */ /* 0x000fce00078e00ff */
[----:B012---:R-:W-:Y:S05]  /*13270*/  WARPSYNC.COLLECTIVE R15, `(.L_x_7374) ;  /* 0x000000000f0c7348 */ /* 0x007fea0003c00000 */
[----:B------:R-:W-:Y:S02]  /*13280*/  ELECT P6, UR62, PT ;  /* 0x00000000003e782f */ /* 0x000fe400038c0000 */
[----:B------:R-:W-:Y:S01]  /*13290*/  MOV R14, UR62 ;  /* 0x0000003e000e7c02 */ /* 0x000fe20008000f00 */
[----:B012---:R-:W-:Y:S10]  /*132a0*/  ENDCOLLECTIVE ;  /* 0x000000000000791b */ /* 0x007ff40003800000 */
.L_x_7374:
[----:B------:R-:W-:Y:S05]  /*132b0*/  BSYNC B0 ;  /* 0x0000000000007941 */ /* 0x000fea0003800000 */
.L_x_7373:
[----:B------:R-:W-:Y:S05]  /*132c0*/  BRA `(.L_x_7375) ;  /* 0xffffffcc001c7947 */ /* 0x000fea000383ffff */
.L_x_7299:
[----:B-1----:R-:W-:-:S04]  /*132d0*/  IMAD.U32 R3, RZ, RZ, UR38 ;  /* 0x00000026ff037e24 */ /* 0x002fc8000f8e00ff */
[----:B------:R1:W2:Y:S03]  /*132e0*/  SYNCS.PHASECHK.TRANS64.TRYWAIT P0, [R3+URZ+0x28840], R0 ;  /* 0x02884000030075a7 */ /* 0x0002a6000800017f */
[----:B--2---:R-:W-:Y:S05]  /*132f0*/  @!P0 NANOSLEEP.SYNCS 0x989680 ;  /* 0x009896800000895d */ /* 0x004fea0003900000 */
[----:B------:R-:W2:Y:S02]  /*13300*/  @!P0 SYNCS.PHASECHK.TRANS64 P0, [R3+URZ+0x28840], R0 ;  /* 0x02884000030085a7 */ /* 0x000ea4000800007f */
[----:B--2---:R-:W-:Y:S05]  /*13310*/  @!P0 BRA `(.L_x_7299) ;  /* 0xfffffffc00ec8947 */ /* 0x004fea000383ffff */
[----:B------:R-:W-:Y:S05]  /*13320*/  BRA `(.L_x_7376) ;  /* 0xffffffcc00707947 */ /* 0x000fea000383ffff */
.L_x_7302:
        /* <DEDUP_REMOVED lines=8> */
.L_x_7377:
[----:B------:R-:W-:Y:S02]  /*133b0*/  IMAD.MOV.U32 R13, RZ, RZ, R0 ;  /* 0x000000ffff0d7224 */ /* 0x000fe400078e0000 */
[----:B------:R-:W-:-:S07]  /*133c0*/  IMAD.MOV.U32 R2, RZ, RZ, R14 ;  /* 0x000000ffff027224 */ /* 0x000fce00078e000e */
[----:B------:R-:W-:Y:S05]  /*133d0*/  WARPSYNC.COLLECTIVE R15, `(.L_x_7378) ;  /* 0x000000000f087348 */ /* 0x000fea0003c00000 */
[----:B------:R0:W1:Y:S02]  /*133e0*/  SHFL.IDX P6, R14, R13, R12, R11 ;  /* 0x0000000c0d0e7389 */ /* 0x00006400000c000b */
[----:B01----:R-:W-:Y:S01]  /*133f0*/  ENDCOLLECTIVE ;  /* 0x000000000000791b */ /* 0x003fe20003800000 */
.L_x_7378:
[----:B------:R-:W-:Y:S02]  /*13400*/  ULDC UR4, c[0x0][0x288] ;  /* 0x0000a20000047ab9 */ /* 0x000fe40000000800 */
[----:B------:R-:W-:-:S05]  /*13410*/  IMAD R5, R8, UR4, RZ ;  /* 0x0000000408057c24 */ /* 0x000fca000f8e02ff */
[C---:B------:R-:W-:Y:S01]  /*13420*/  ISETP.GE.AND P2, PT, R4.reuse, R5, PT ;  /* 0x000000050400720c */ /* 0x040fe20003f46270 */
[----:B------:R-:W-:Y:S02]  /*13430*/  VIADD R12, R4, 0x10 ;  /* 0x00000010040c7836 */ /* 0x000fe40000000000 */
[----:B------:R-:W-:-:S10]  /*13440*/  IMAD.MOV.U32 R13, RZ, RZ, R6 ;  /* 0x000000ffff0d7224 */ /* 0x000fd400078e0006 */
        /* <DEDUP_REMOVED lines=10> */
[----:B------:R0:W-:Y:S01]  /*134f0*/  @!P2 LDGSTS.E.BYPASS.LTC128B.128 [R8+0x14400], desc[UR44][R2.64+0x80], !P0 ;  /* 0x144000800208afae */ /* 0x0001e2000c101d6c */
[----:B------:R-:W-:Y:S01]  /*13500*/  ISETP.GE.AND P2, PT, R12, R5, PT ;  /* 0x000000050c00720c */ /* 0x000fe20003f46270 */
[----:B------:R-:W-:-:S12]  /*13510*/  IMAD.MOV.U32 R12, RZ, RZ, 0x1 ;  /* 0x00000001ff0c7424 */ /* 0x000fd800078e00ff */
[----:B0-----:R-:W-:Y:S05]  /*13520*/  WARPSYNC.COLLECTIVE R15, `(.L_x_7379) ;  /* 0x000000000f087348 */ /* 0x001fea0003c00000 */
[----:B------:R1:W2:Y:S02]  /*13530*/  SHFL.IDX P6, R14, R13, R12, R11 ;  /* 0x0000000c0d0e7389 */ /* 0x0002a400000c000b */
[----:B012---:R-:W-:Y:S01]  /*13540*/  ENDCOLLECTIVE ;  /* 0x000000000000791b */ /* 0x007fe20003800000 */
.L_x_7379:
[----:B------:R-:W-:Y:S01]  /*13550*/  VIADD R2, R4, 0x20 ;  /* 0x0000002004027836 */ /* 0x000fe20000000000 */
[----:B------:R-:W-:Y:S01]  /*13560*/  @!P2 LEA R21, R7, UR38, 0x1 ;  /* 0x000000260715ac11 */ /* 0x000fe2000f8e08ff */
[----:B------:R-:W-:Y:S02]  /*13570*/  IMAD.MOV.U32 R13, RZ, RZ, R0 ;  /* 0x000000ffff0d7224 */ /* 0x000fe400078e0000 */
[----:B------:R-:W-:-:S07]  /*13580*/  IMAD.MOV.U32 R8, RZ, RZ, R14 ;  /* 0x000000ffff087224 */ /* 0x000fce00078e000e */
[----:B------:R-:W-:Y:S05]  /*13590*/  WARPSYNC.COLLECTIVE R15, `(.L_x_7380) ;  /* 0x000000000f087348 */ /* 0x000fea0003c00000 */
[----:B------:R0:W1:Y:S02]  /*135a0*/  SHFL.IDX P6, R14, R13, R12, R11 ;  /* 0x0000000c0d0e7389 */ /* 0x00006400000c000b */
[----:B01----:R-:W-:Y:S01]  /*135b0*/  ENDCOLLECTIVE ;  /* 0x000000000000791b */ /* 0x003fe20003800000 */
.L_x_7380:
[----:B------:R-:W-:Y:S02]  /*135c0*/  IMAD.MOV.U32 R9, RZ, RZ, R8 ;  /* 0x000000ffff097224 */ /* 0x000fe400078e0008 */
[----:B------:R-:W-:Y:S02]  /*135d0*/  IMAD.MOV.U32 R13, RZ, RZ, R6 ;  /* 0x000000ffff0d7224 */ /* 0x000fe400078e0006 */
[----:B------:R-:W-:Y:S02]  /*135e0*/  IMAD.MOV.U32 R12, RZ, RZ, 0x2 ;  /* 0x00000002ff0c7424 */ /* 0x000fe400078e00ff */
[----:B------:R-:W-:-:S07]  /*135f0*/  IMAD.MOV.U32 R8, RZ, RZ, R14 ;  /* 0x000000ffff087224 */ /* 0x000fce00078e000e */
[----:B------:R-:W-:Y:S05]  /*13600*/  WARPSYNC.COLLECTIVE R15, `(.L_x_7381) ;  /* 0x000000000f087348 */ /* 0x000fea0003c00000 */
[----:B------:R0:W1:Y:S02]  /*13610*/  SHFL.IDX P6, R14, R13, R12, R11 ;  /* 0x0000000c0d0e7389 */ /* 0x00006400000c000b */
[----:B01----:R-:W-:Y:S01]  /*13620*/  ENDCOLLECTIVE ;  /* 0x000000000000791b */ /* 0x003fe20003800000 */
.L_x_7381:
[----:B------:R-:W-:-:S05]  /*13630*/  @!P2 IMAD.WIDE.U32 R8, R10, 0x2, R8 ;  /* 0x000000020a08a825 */ /* 0x000fca00078e0008 */
[----:B------:R-:W-:Y:S01]  /*13640*/  @!PT LDS RZ, [RZ] ;  /* 0x00000000fffff984 */ /* 0x000fe20000000800 */
[----:B------:R-:W-:Y:S01]  /*13650*/  @!PT LDS RZ, [RZ] ;  /* 0x00000000fffff984 */ /* 0x000fe20000000800 */
[----:B------:R-:W-:Y:S01]  /*13660*/  @!PT LDS RZ, [RZ] ;  /* 0x00000000fffff984 */ /* 0x000fe20000000800 */
[----:B------:R-:W-:Y:S04]  /*13670*/  @!P2 LDGSTS.E.BYPASS.LTC128B.128 [R21+0x10c00], desc[UR44][R8.64], !P1 ;  /* 0x10c000000815afae */ /* 0x000fe8000c901d6c */
[----:B------:R0:W-:Y:S01]  /*13680*/  @!P2 LDGSTS.E.BYPASS.LTC128B.128 [R21+0x14c00], desc[UR44][R8.64+0x80], !P0 ;  /* 0x14c000800815afae */ /* 0x0001e2000c101d6c */
[----:B------:R-:W-:Y:S01]  /*13690*/  ISETP.GE.AND P2, PT, R2, R5, PT ;  /* 0x000000050200720c */ /* 0x000fe20003f46270 */
[----:B------:R-:W-:Y:S02]  /*136a0*/  IMAD.MOV.U32 R13, RZ, RZ, R0 ;  /* 0x000000ffff0d7224 */ /* 0x000fe400078e0000 */
[----:B0-----:R-:W-:Y:S02]  /*136b0*/  VIADD R8, R4, 0x30 ;  /* 0x0000003004087836 */ /* 0x001fe40000000000 */
[----:B------:R-:W-:-:S08]  /*136c0*/  IMAD.MOV.U32 R2, RZ, RZ, R14 ;  /* 0x000000ffff027224 */ /* 0x000fd000078e000e */
[----:B------:R-:W-:-:S07]  /*136d0*/  @!P2 LEA R20, R7, UR38, 0x1 ;  /* 0x000000260714ac11 */ /* 0x000fce000f8e08ff */
[----:B------:R-:W-:Y:S05]  /*136e0*/  WARPSYNC.COLLECTIVE R15, `(.L_x_7382) ;  /* 0x000000000f087348 */ /* 0x000fea0003c00000 */
[----:B------:R0:W1:Y:S02]  /*136f0*/  SHFL.IDX P6, R14, R13, R12, R11 ;  /* 0x0000000c0d0e7389 */ /* 0x00006400000c000b */
[----:B01----:R-:W-:Y:S01]  /*13700*/  ENDCOLLECTIVE ;  /* 0x000000000000791b */ /* 0x003fe20003800000 */
.L_x_7382:
[----:B------:R-:W-:Y:S02]  /*13710*/  IMAD.MOV.U32 R3, RZ, RZ, R2 ;  /* 0x000000ffff037224 */ /* 0x000fe400078e0002 */
[----:B------:R-:W-:Y:S02]  /*13720*/  IMAD.MOV.U32 R13, RZ, RZ, R6 ;  /* 0x000000ffff0d7224 */ /* 0x000fe400078e0006 */
[----:B------:R-:W-:Y:S02]  /*13730*/  IMAD.MOV.U32 R12, RZ, RZ, 0x3 ;  /* 0x00000003ff0c7424 */ /* 0x000fe400078e00ff */
[----:B------:R-:W-:-:S07]  /*13740*/  IMAD.MOV.U32 R2, RZ, RZ, R14 ;  /* 0x000000ffff027224 */ /* 0x000fce00078e000e */
[----:B------:R-:W-:Y:S05]  /*13750*/  WARPSYNC.COLLECTIVE R15, `(.L_x_7383) ;  /* 0x000000000f087348 */ /* 0x000fea0003c00000 */
[----:B------:R0:W1:Y:S02]  /*13760*/  SHFL.IDX P6, R14, R13, R12, R11 ;  /* 0x0000000c0d0e7389 */ /* 0x00006400000c000b */
[----:B01----:R-:W-:Y:S01]  /*13770*/  ENDCOLLECTIVE ;  /* 0x000000000000791b */ /* 0x003fe20003800000 */
.L_x_7383:
        /* <DEDUP_REMOVED lines=14> */
.L_x_7384:
[----:B------:R-:W-:Y:S02]  /*13860*/  IMAD.MOV.U32 R9, RZ, RZ, R8 ;  /* 0x000000ffff097224 */ /* 0x000fe400078e0008 */
[----:B------:R-:W-:Y:S02]  /*13870*/  IMAD.MOV.U32 R13, RZ, RZ, R6 ;  /* 0x000000ffff0d7224 */ /* 0x000fe400078e0006 */
[----:B------:R-:W-:Y:S02]  /*13880*/  IMAD.MOV.U32 R12, RZ, RZ, 0x4 ;  /* 0x00000004ff0c7424 */ /* 0x000fe400078e00ff */
[----:B------:R-:W-:-:S07]  /*13890*/  IMAD.MOV.U32 R8, RZ, RZ, R14 ;  /* 0x000000ffff087224 */ /* 0x000fce00078e000e */
[----:B------:R-:W-:Y:S05]  /*138a0*/  WARPSYNC.COLLECTIVE R15, `(.L_x_7385) ;  /* 0x000000000f087348 */ /* 0x000fea0003c00000 */
[----:B------:R0:W1:Y:S02]  /*138b0*/  SHFL.IDX P6, R14, R13, R12, R11 ;  /* 0x0000000c0d0e7389 */ /* 0x00006400000c000b */
[----:B01----:R-:W-:Y:S01]  /*138c0*/  ENDCOLLECTIVE ;  /* 0x000000000000791b */ /* 0x003fe20003800000 */
.L_x_7385:
        /* <DEDUP_REMOVED lines=14> */
.L_x_7386:
[----:B------:R-:W-:Y:S02]  /*139b0*/  IMAD.MOV.U32 R3, RZ, RZ, R2 ;  /* 0x000000ffff037224 */ /* 0x000fe400078e0002 */
[----:B------:R-:W-:Y:S02]  /*139c0*/  IMAD.MOV.U32 R13, RZ, RZ, R6 ;  /* 0x000000ffff0d7224 */ /* 0x000fe400078e0006 */
[----:B------:R-:W-:Y:S02]  /*139d0*/  IMAD.MOV.U32 R12, RZ, RZ, 0x5 ;  /* 0x00000005ff0c7424 */ /* 0x000fe400078e00ff */
[----:B------:R-:W-:-:S07]  /*139e0*/  IMAD.MOV.U32 R2, RZ, RZ, R14 ;  /* 0x000000ffff027224 */ /* 0x000fce00078e000e */
[----:B------:R-:W-:Y:S05]  /*139f0*/  WARPSYNC.COLLECTIVE R15, `(.L_x_7387) ;  /* 0x000000000f087348 */ /* 0x000fea0003c00000 */
[----:B------:R0:W1:Y:S02]  /*13a00*/  SHFL.IDX P6, R14, R13, R12, R11 ;  /* 0x0000000c0d0e7389 */ /* 0x00006400000c000b */
[----:B01----:R-:W-:Y:S01]  /*13a10*/  ENDCOLLECTIVE ;  /* 0x000000000000791b */ /* 0x003fe20003800000 */
.L_x_7387:
        /* <DEDUP_REMOVED lines=14> */
.L_x_7388:
[----:B------:R-:W-:Y:S02]  /*13b00*/  IMAD.MOV.U32 R9, RZ, RZ, R8 ;  /* 0x000000ffff097224 */ /* 0x000fe400078e0008 */
[----:B------:R-:W-:Y:S02]  /*13b10*/  IMAD.MOV.U32 R13, RZ, RZ, R6 ;  /* 0x000000ffff0d7224 */ /* 0x000fe400078e0006 */
[----:B------:R-:W-:Y:S02]  /*13b20*/  IMAD.MOV.U32 R12, RZ, RZ, 0x6 ;  /* 0x00000006ff0c7424 */ /* 0x000fe400078e00ff */
[----:B------:R-:W-:-:S07]  /*13b30*/  IMAD.MOV.U32 R8, RZ, RZ, R14 ;  /* 0x000000ffff087224 */ /* 0x000fce00078e000e */
[----:B------:R-:W-:Y:S05]  /*13b40*/  WARPSYNC.COLLECTIVE R15, `(.L_x_7389) ;  /* 0x000000000f087348 */ /* 0x000fea0003c00000 */
[----:B------:R0:W1:Y:S02]  /*13b50*/  SHFL.IDX P6, R14, R13, R12, R11 ;  /* 0x0000000c0d0e7389 */ /* 0x00006400000c000b */
[----:B01----:R-:W-:Y:S01]  /*13b60*/  ENDCOLLECTIVE ;  /* 0x000000000000791b */ /* 0x003fe20003800000 */
.L_x_7389:
        /* <DEDUP_REMOVED lines=8> */
[----:B------:R-:W-:-:S10]  /*13bf0*/  IMAD.MOV.U32 R2, RZ, RZ, R14 ;  /* 0x000000ffff027224 */ /* 0x000fd400078e000e */
[----:B0-----:R-:W-:-:S07]  /*13c00*/  @!P2 LEA R8, R7, UR38, 0x1 ;  /* 0x000000260708ac11 */ /* 0x001fce000f8e08ff */
[----:B------:R-:W-:Y:S05]  /*13c10*/  WARPSYNC.COLLECTIVE R15, `(.L_x_7390) ;  /* 0x000000000f087348 */ /* 0x000fea0003c00000 */
[----:B------:R0:W1:Y:S02]  /*13c20*/  SHFL.IDX P6, R14, R13, R12, R11 ;  /* 0x0000000c0d0e7389 */ /* 0x00006400000c000b */
[----:B01----:R-:W-:Y:S01]  /*13c30*/  ENDCOLLECTIVE ;  /* 0x000000000000791b */ /* 0x003fe20003800000 */
.L_x_7390:
[----:B------:R-:W-:Y:S02]  /*13c40*/  IMAD.MOV.U32 R3, RZ, RZ, R2 ;  /* 0x000000ffff037224 */ /* 0x000fe400078e0002 */
[----:B------:R-:W-:Y:S02]  /*13c50*/  IMAD.MOV.U32 R13, RZ, RZ, R6 ;  /* 0x000000ffff0d7224 */ /* 0x000fe400078e0006 */
[----:B------:R-:W-:Y:S02]  /*13c60*/  IMAD.MOV.U32 R12, RZ, RZ, 0x7 ;  /* 0x00000007ff0c7424 */ /* 0x000fe400078e00ff */
[----:B------:R-:W-:-:S07]  /*13c70*/  IMAD.MOV.U32 R2, RZ, RZ, R14 ;  /* 0x000000ffff027224 */ /* 0x000fce00078e000e */
[----:B------:R-:W-:Y:S05]  /*13c80*/  WARPSYNC.COLLECTIVE R15, `(.L_x_7391) ;  /* 0x000000000f087348 */ /* 0x000fea0003c00000 */
[----:B------:R0:W1:Y:S02]  /*13c90*/  SHFL.IDX P6, R14, R13, R12, R11 ;  /* 0x0000000c0d0e7389 */ /* 0x00006400000c000b */
[----:B01----:R-:W-:Y:S01]  /*13ca0*/  ENDCOLLECTIVE ;  /* 0x000000000000791b */ /* 0x003fe20003800000 */
.L_x_7391:
[----:B------:R-:W-:-:S05]  /*13cb0*/  @!P2 IMAD.WIDE.U32 R2, R10, 0x2, R2 ;  /* 0x000000020a02a825 */ /* 0x000fca00078e0002 */
[----:B------:R-:W-:Y:S01]  /*13cc0*/  @!PT LDS RZ, [RZ] ;  /* 0x00000000fffff984 */ /* 0x000fe20000000800 */
[----:B------:R-:W-:Y:S01]  /*13cd0*/  @!PT LDS RZ, [RZ] ;  /* 0x00000000fffff984 */ /* 0x000fe20000000800 */
[----:B------:R-:W-:Y:S01]  /*13ce0*/  @!PT LDS RZ, [RZ] ;  /* 0x00000000fffff984 */ /* 0x000fe20000000800 */
[----:B------:R-:W-:Y:S04]  /*13cf0*/  @!P2 LDGSTS.E.BYPASS.LTC128B.128 [R8+0x13400], desc[UR44][R2.64], !P1 ;  /* 0x134000000208afae */ /* 0x000fe8000c901d6c */
[----:B------:R0:W-:Y:S01]  /*13d00*/  @!P2 LDGSTS.E.BYPASS.LTC128B.128 [R8+0x17400], desc[UR44][R2.64+0x80], !P0 ;  /* 0x174000800208afae */ /* 0x0001e2000c101d6c */
[----:B------:R-:W-:Y:S02]  /*13d10*/  IMAD.MOV.U32 R13, RZ, RZ, R0 ;  /* 0x000000ffff0d7224 */ /* 0x000fe400078e0000 */
[----:B0-----:R-:W-:-:S07]  /*13d20*/  IMAD.MOV.U32 R2, RZ, RZ, R14 ;  /* 0x000000ffff027224 */ /* 0x001fce00078e000e */
[----:B------:R-:W-:Y:S05]  /*13d30*/  WARPSYNC.COLLECTIVE R15, `(.L_x_7392) ;  /* 0x000000000f087348 */ /* 0x000fea0003c00000 */
[----:B------:R0:W1:Y:S02]  /*13d40*/  SHFL.IDX P6, R14, R13, R12, R11 ;  /* 0x0000000c0d0e7389 */ /* 0x00006400000c000b */
[----:B01----:R-:W-:Y:S01]  /*13d50*/  ENDCOLLECTIVE ;  /* 0x000000000000791b */ /* 0x003fe20003800000 */
.L_x_7392:
[----:B------:R-:W-:Y:S05]  /*13d60*/  BRA `(.L_x_7393) ;  /* 0xffffffcc00bc7947 */ /* 0x000fea000383ffff */
.L_x_7305:
[----:B0-----:R-:W-:-:S04]  /*13d70*/  IMAD.U32 R3, RZ, RZ, UR38 ;  /* 0x00000026ff037e24 */ /* 0x001fc8000f8e00ff */
[----:B------:R0:W1:Y:S03]  /*13d80*/  SYNCS.PHASECHK.TRANS64.TRYWAIT P0, [R3+URZ+0x28820], R0 ;  /* 0x02882000030075a7 */ /* 0x000066000800017f */
[----:B-1----:R-:W-:Y:S05]  /*13d90*/  @!P0 NANOSLEEP.SYNCS 0x989680 ;  /* 0x009896800000895d */ /* 0x002fea0003900000 */
[----:B------:R-:W1:Y:S02]  /*13da0*/  @!P0 SYNCS.PHASECHK.TRANS64 P0, [R3+URZ+0x28820], R0 ;  /* 0x02882000030085a7 */ /* 0x000e64000800007f */
[----:B-1----:R-:W-:Y:S05]  /*13db0*/  @!P0 BRA `(.L_x_7305) ;  /* 0xfffffffc00ec8947 */ /* 0x002fea000383ffff */
[----:B------:R-:W-:Y:S05]  /*13dc0*/  BRA `(.L_x_7394) ;  /* 0xffffffd000107947 */ /* 0x000fea000383ffff */
.L_x_7312:
[----:B-1----:R-:W-:-:S04]  /*13dd0*/  IMAD.U32 R3, RZ, RZ, UR38 ;  /* 0x00000026ff037e24 */ /* 0x002fc8000f8e00ff */
[----:B------:R1:W2:Y:S03]  /*13de0*/  SYNCS.PHASECHK.TRANS64.TRYWAIT P0, [R3+URZ+0x28848], R2 ;  /* 0x02884802030075a7 */ /* 0x0002a6000800017f */
[----:B--2---:R-:W-:Y:S05]  /*13df0*/  @!P0 NANOSLEEP.SYNCS 0x989680 ;  /* 0x009896800000895d */ /* 0x004fea0003900000 */
[----:B------:R-:W2:Y:S02]  /*13e00*/  @!P0 SYNCS.PHASECHK.TRANS64 P0, [R3+URZ+0x28848], R2 ;  /* 0x02884802030085a7 */ /* 0x000ea4000800007f */
[----:B--2---:R-:W-:Y:S05]  /*13e10*/  @!P0 BRA `(.L_x_7312) ;  /* 0xfffffffc00ec8947 */ /* 0x004fea000383ffff */
[----:B------:R-:W-:Y:S05]  /*13e20*/  BRA `(.L_x_7395) ;  /* 0xffffffd000f47947 */ /* 0x000fea000383ffff */
.L_x_7318:
[----:B0-----:R-:W-:-:S04]  /*13e30*/  IMAD.U32 R3, RZ, RZ, UR38 ;  /* 0x00000026ff037e24 */ /* 0x001fc8000f8e00ff */
[----:B------:R0:W1:Y:S03]  /*13e40*/  SYNCS.PHASECHK.TRANS64.TRYWAIT P0, [R3+URZ+0x28860], R2 ;  /* 0x02886002030075a7 */ /* 0x000066000800017f */
[----:B-1----:R-:W-:Y:S05]  /*13e50*/  @!P0 NANOSLEEP.SYNCS 0x989680 ;  /* 0x009896800000895d */ /* 0x002fea0003900000 */
[----:B------:R-:W1:Y:S02]  /*13e60*/  @!P0 SYNCS.PHASECHK.TRANS64 P0, [R3+URZ+0x28860], R2 ;  /* 0x02886002030085a7 */ /* 0x000e64000800007f */
[----:B-1----:R-:W-:Y:S05]  /*13e70*/  @!P0 BRA `(.L_x_7318) ;  /* 0xfffffffc00ec8947 */ /* 0x002fea000383ffff */
[----:B------:R-:W-:Y:S05]  /*13e80*/  BRA `(.L_x_7396) ;  /* 0xffffffd400907947 */ /* 0x000fea000383ffff */
.L_x_7327:
[----:B-1----:R-:W-:-:S04]  /*13e90*/  IMAD.U32 R3, RZ, RZ, UR38 ;  /* 0x00000026ff037e24 */ /* 0x002fc8000f8e00ff */
[----:B------:R1:W2:Y:S03]  /*13ea0*/  SYNCS.PHASECHK.TRANS64.TRYWAIT P0, [R3+URZ+0x28840], R2 ;  /* 0x02884002030075a7 */ /* 0x0002a6000800017f */
[----:B--2---:R-:W-:Y:S05]  /*13eb0*/  @!P0 NANOSLEEP.SYNCS 0x989680 ;  /* 0x009896800000895d */ /* 0x004fea0003900000 */
[----:B------:R-:W2:Y:S02]  /*13ec0*/  @!P0 SYNCS.PHASECHK.TRANS64 P0, [R3+URZ+0x28840], R2 ;  /* 0x02884002030085a7 */ /* 0x000ea4000800007f */
[----:B--2---:R-:W-:Y:S05]  /*13ed0*/  @!P0 BRA `(.L_x_7327) ;  /* 0xfffffffc00ec8947 */ /* 0x004fea000383ffff */
[----:B------:R-:W-:Y:S05]  /*13ee0*/  BRA `(.L_x_7397) ;  /* 0xffffffd800b07947 */ /* 0x000fea000383ffff */
.L_x_7333:
[----:B0-----:R-:W-:-:S04]  /*13ef0*/  IMAD.U32 R3, RZ, RZ, UR38 ;  /* 0x00000026ff037e24 */ /* 0x001fc8000f8e00ff */
[----:B------:R0:W1:Y:S03]  /*13f00*/  SYNCS.PHASECHK.TRANS64.TRYWAIT P0, [R3+URZ+0x28868], R2 ;  /* 0x02886802030075a7 */ /* 0x000066000800017f */
[----:B-1----:R-:W-:Y:S05]  /*13f10*/  @!P0 NANOSLEEP.SYNCS 0x989680 ;  /* 0x009896800000895d */ /* 0x002fea0003900000 */
[----:B------:R-:W1:Y:S02]  /*13f20*/  @!P0 SYNCS.PHASECHK.TRANS64 P0, [R3+URZ+0x28868], R2 ;  /* 0x02886802030085a7 */ /* 0x000e64000800007f */
[----:B-1----:R-:W-:Y:S05]  /*13f30*/  @!P0 BRA `(.L_x_7333) ;  /* 0xfffffffc00ec8947 */ /* 0x002fea000383ffff */
[----:B------:R-:W-:Y:S05]  /*13f40*/  BRA `(.L_x_7398) ;  /* 0xffffffdc00507947 */ /* 0x000fea000383ffff */
.L_x_7342:
[----:B-1----:R-:W-:-:S04]  /*13f50*/  IMAD.U32 R3, RZ, RZ, UR38 ;  /* 0x00000026ff037e24 */ /* 0x002fc8000f8e00ff */
[----:B------:R1:W2:Y:S03]  /*13f60*/  SYNCS.PHASECHK.TRANS64.TRYWAIT P0, [R3+URZ+0x28848], R2 ;  /* 0x02884802030075a7 */ /* 0x0002a6000800017f */
[----:B--2---:R-:W-:Y:S05]  /*13f70*/  @!P0 NANOSLEEP.SYNCS 0x989680 ;  /* 0x009896800000895d */ /* 0x004fea0003900000 */
[----:B------:R-:W2:Y:S02]  /*13f80*/  @!P0 SYNCS.PHASECHK.TRANS64 P0, [R3+URZ+0x28848], R2 ;  /* 0x02884802030085a7 */ /* 0x000ea4000800007f */
[----:B--2---:R-:W-:Y:S05]  /*13f90*/  @!P0 BRA `(.L_x_7342) ;  /* 0xfffffffc00ec8947 */ /* 0x004fea000383ffff */
[----:B------:R-:W-:Y:S05]  /*13fa0*/  BRA `(.L_x_7399) ;  /* 0xffffffe000887947 */ /* 0x000fea000383ffff */
.L_x_7348:
[----:B0-----:R-:W-:-:S04]  /*13fb0*/  IMAD.U32 R3, RZ, RZ, UR38 ;  /* 0x00000026ff037e24 */ /* 0x001fc8000f8e00ff */
[----:B------:R0:W1:Y:S03]  /*13fc0*/  SYNCS.PHASECHK.TRANS64.TRYWAIT P0, [R3+URZ+0x28860], R2 ;  /* 0x02886002030075a7 */ /* 0x000066000800017f */
[----:B-1----:R-:W-:Y:S05]  /*13fd0*/  @!P0 NANOSLEEP.SYNCS 0x989680 ;  /* 0x009896800000895d */ /* 0x002fea0003900000 */
[----:B------:R-:W1:Y:S02]  /*13fe0*/  @!P0 SYNCS.PHASECHK.TRANS64 P0, [R3+URZ+0x28860], R2 ;  /* 0x02886002030085a7 */ /* 0x000e64000800007f */
[----:B-1----:R-:W-:Y:S05]  /*13ff0*/  @!P0 BRA `(.L_x_7348) ;  /* 0xfffffffc00ec8947 */ /* 0x002fea000383ffff */
[----:B------:R-:W-:Y:S05]  /*14000*/  BRA `(.L_x_7400) ;  /* 0xffffffe400247947 */ /* 0x000fea000383ffff */
.L_x_7356:
[----:B0-----:R0:W1:Y:S02]  /*14010*/  SYNCS.PHASECHK.TRANS64.TRYWAIT P0, [R3+URZ+0x28860], R2 ;  /* 0x02886002030075a7 */ /* 0x001064000800017f */
[----:B-1----:R-:W-:Y:S05]  /*14020*/  @!P0 NANOSLEEP.SYNCS 0x989680 ;  /* 0x009896800000895d */ /* 0x002fea0003900000 */
[----:B------:R-:W1:Y:S02]  /*14030*/  @!P0 SYNCS.PHASECHK.TRANS64 P0, [R3+URZ+0x28860], R2 ;  /* 0x02886002030085a7 */ /* 0x000e64000800007f */
[----:B-1----:R-:W-:Y:S05]  /*14040*/  @!P0 BRA `(.L_x_7356) ;  /* 0xfffffffc00f08947 */ /* 0x002fea000383ffff */
[----:B------:R-:W-:Y:S05]  /*14050*/  BRA `(.L_x_7401) ;  /* 0xffffffe400f07947 */ /* 0x000fea000383ffff */
.L_x_7361:
[----:B0-----:R0:W1:Y:S02]  /*14060*/  SYNCS.PHASECHK.TRANS64.TRYWAIT P0, [R2+URZ+0x28820], R3 ;  /* 0x02882003020075a7 */ /* 0x001064000800017f */
[----:B-1----:R-:W-:Y:S05]  /*14070*/  @!P0 NANOSLEEP.SYNCS 0x989680 ;  /* 0x009896800000895d */ /* 0x002fea0003900000 */
[----:B------:R-:W1:Y:S02]  /*14080*/  @!P0 SYNCS.PHASECHK.TRANS64 P0, [R2+URZ+0x28820], R3 ;  /* 0x02882003020085a7 */ /* 0x000e64000800007f */
[----:B-1----:R-:W-:Y:S05]  /*14090*/  @!P0 BRA `(.L_x_7361) ;  /* 0xfffffffc00f08947 */ /* 0x002fea000383ffff */
[----:B------:R-:W-:Y:S05]  /*140a0*/  BRA `(.L_x_7402) ;  /* 0xffffffe800c07947 */ /* 0x000fea000383ffff */
.L_x_7362:
        /* <DEDUP_REMOVED lines=11> */
.L_x_7404:
[----:B------:R-:W-:Y:S05]  /*14160*/  BSYNC B0 ;  /* 0x0000000000007941 */ /* 0x000fea0003800000 */
.L_x_7403:
[----:B------:R-:W-:Y:S05]  /*14170*/  BRA `(.L_x_7405) ;  /* 0xffffffe800a47947 */ /* 0x000fea000383ffff */
.L_x_7363:
[----:B------:R-:W-:Y:S01]  /*14180*/  BSSY B0, `(.L_x_7406) ;  /* 0x0000006000007945 */ /* 0x000fe20003800000 */
[----:B------:R-:W-:-:S07]  /*14190*/  IMAD.MOV.U32 R15, RZ, RZ, -0x1 ;  /* 0xffffffffff0f7424 */ /* 0x000fce00078e00ff */
[----:B0-----:R-:W-:Y:S05]  /*141a0*/  WARPSYNC.COLLECTIVE R15, `(.L_x_7407) ;  /* 0x000000000f0c7348 */ /* 0x001fea0003c00000 */
[----:B------:R-:W-:Y:S02]  /*141b0*/  ELECT P6, UR62, PT ;  /* 0x00000000003e782f */ /* 0x000fe400038c0000 */
[----:B------:R-:W-:Y:S01]  /*141c0*/  MOV R14, UR62 ;  /* 0x0000003e000e7c02 */ /* 0x000fe20008000f00 */
[----:B0-----:R-:W-:Y:S10]  /*141d0*/  ENDCOLLECTIVE ;  /* 0x000000000000791b */ /* 0x001ff40003800000 */
.L_x_7407:
[----:B------:R-:W-:Y:S05]  /*141e0*/  BSYNC B0 ;  /* 0x0000000000007941 */ /* 0x000fea0003800000 */
.L_x_7406:
[----:B------:R-:W-:Y:S05]  /*141f0*/  BRA `(.L_x_7408) ;  /* 0xffffffe800987947 */ /* 0x000fea000383ffff */
.L_x_7365:
[----:B0-----:R0:W1:Y:S02]  /*14200*/  SYNCS.PHASECHK.TRANS64.TRYWAIT P0, [R6+URZ], R5 ;  /* 0x00000005060075a7 */ /* 0x001064000800017f */
[----:B-1----:R-:W-:Y:S05]  /*14210*/  @!P0 NANOSLEEP.SYNCS 0x989680 ;  /* 0x009896800000895d */ /* 0x002fea0003900000 */
[----:B------:R-:W1:Y:S02]  /*14220*/  @!P0 SYNCS.PHASECHK.TRANS64 P0, [R6+URZ], R5 ;  /* 0x00000005060085a7 */ /* 0x000e64000800007f */
[----:B-1----:R-:W-:Y:S05]  /*14230*/  @!P0 BRA `(.L_x_7365) ;  /* 0xfffffffc00f08947 */ /* 0x002fea000383ffff */
[----:B------:R-:W-:Y:S05]  /*14240*/  BRA `(.L_x_7409) ;  /* 0xffffffe800cc7947 */ /* 0x000fea000383ffff */
.L_x_7366:
[----:B-1----:R1:W2:Y:S02]  /*14250*/  SYNCS.PHASECHK.TRANS64.TRYWAIT P0, [R3+URZ], R4 ;  /* 0x00000004030075a7 */ /* 0x0022a4000800017f */
[----:B--2---:R-:W-:Y:S05]  /*14260*/  @!P0 NANOSLEEP.SYNCS 0x989680 ;  /* 0x009896800000895d */ /* 0x004fea0003900000 */
[----:B------:R-:W2:Y:S02]  /*14270*/  @!P0 SYNCS.PHASECHK.TRANS64 P0, [R3+URZ], R4 ;  /* 0x00000004030085a7 */ /* 0x000ea4000800007f */
[----:B--2---:R-:W-:Y:S05]  /*14280*/  @!P0 BRA `(.L_x_7366) ;  /* 0xfffffffc00f08947 */ /* 0x004fea000383ffff */
[----:B------:R-:W-:Y:S05]  /*14290*/  BRA `(.L_x_7410) ;  /* 0xffffffe800c07947 */ /* 0x000fea000383ffff */
.L_x_7368:
[----:B-1----:R1:W2:Y:S02]  /*142a0*/  SYNCS.PHASECHK.TRANS64.TRYWAIT P0, [R0+URZ], R5 ;  /* 0x00000005000075a7 */ /* 0x0022a4000800017f */
[----:B--2---:R-:W-:Y:S05]  /*142b0*/  @!P0 NANOSLEEP.SYNCS 0x989680 ;  /* 0x009896800000895d */ /* 0x004fea0003900000 */
[----:B------:R-:W2:Y:S02]  /*142c0*/  @!P0 SYNCS.PHASECHK.TRANS64 P0, [R0+URZ], R5 ;  /* 0x00000005000085a7 */ /* 0x000ea4000800007f */
[----:B--2---:R-:W-:Y:S05]  /*142d0*/  @!P0 BRA `(.L_x_7368) ;  /* 0xfffffffc00f08947 */ /* 0x004fea000383ffff */
[----:B------:R-:W-:Y:S05]  /*142e0*/  BRA `(.L_x_7411) ;  /* 0xffffffe800c47947 */ /* 0x000fea000383ffff */
.L_x_7412:
        /* <DEDUP_REMOVED lines=9> */
.L_x_14860:


//--------------------- .text._ZN7cutlass13device_kernelIN5flash11enable_sm90INS1_16FlashAttnFwdSm90INS1_25CollectiveMainloopFwdSm90ILi2EN4cute5tupleIJNS5_1CILi1EEES8_S8_EEENS6_IJNS7_ILi128EEESA_SA_EEELi128ENS_6half_tEfNS_4arch4Sm90ELb0ELb1ELb0ELb1ELb0ELb0ELb0ELb1ELb1ELb1ELb1ELb0EEENS1_21CollectiveEpilogueFwdISB_S9_SC_SE_Li256ELb1ELb1ELb1ELb0EEENS1_36VarlenDynamicPersistentTileSchedulerILi128ELi128ELi256ELi128ELb1ELb1ELb1ELb1ELb0ELb1EEEEEEEEEvNT_6ParamsE --------------------------
	.section	.text._ZN7cutlass13device_kernelIN5flash11enable_sm90INS1_16FlashAttnFwdSm90INS1_25CollectiveMainloopFwdSm90ILi2EN4cute5tupleIJNS5_1CILi1EEES8_S8_EEENS6_IJNS7_ILi128EEESA_SA_EEELi128ENS_6half_tEfNS_4arch4Sm90ELb0ELb1ELb0ELb1ELb0ELb0ELb0ELb1ELb1ELb1ELb1ELb0EEENS1_21CollectiveEpilogueFwdISB_S9_SC_SE_Li256ELb1ELb1ELb1ELb0EEENS1_36VarlenDynamicPersistentTileSchedulerILi128ELi128ELi256ELi128ELb1ELb1ELb1ELb1ELb0ELb1EEEEEEEEEvNT_6ParamsE,"ax",@progbits
	.align	128
.text._ZN7cutlass13device_kernelIN5flash11enable_sm90INS1_16FlashAttnFwdSm90INS1_25CollectiveMainloopFwdSm90ILi2EN4cute5tupleIJNS5_1CILi1EEES8_S8_EEENS6_IJNS7_ILi128EEESA_SA_EEELi128ENS_6half_tEfNS_4arch4Sm90ELb0ELb1ELb0ELb1ELb0ELb0ELb0ELb1ELb1ELb1ELb1ELb0EEENS1_21CollectiveEpilogueFwdISB_S9_SC_SE_Li256ELb1ELb1ELb1ELb0EEENS1_36VarlenDynamicPersistentTileSchedulerILi128ELi128ELi256ELi128ELb1ELb1ELb1ELb1ELb0ELb1EEEEEEEEEvNT_6ParamsE:
        .type           _ZN7cutlass13device_kernelIN5flash11enable_sm90INS1_16FlashAttnFwdSm90INS1_25CollectiveMainloopFwdSm90ILi2EN4cute5tupleIJNS5_1CILi1EEES8_S8_EEENS6_IJNS7_ILi128EEESA_SA_EEELi128ENS_6half_tEfNS_4arch4Sm90ELb0ELb1ELb0ELb1ELb0ELb0ELb0ELb1ELb1ELb1ELb1ELb0EEENS1_21CollectiveEpilogueFwdISB_S9_SC_SE_Li256ELb1ELb1ELb1ELb0EEENS1_36VarlenDynamicPersistentTileSchedulerILi128ELi128ELi256ELi128ELb1ELb1ELb1ELb1ELb0ELb1EEEEEEEEEvNT_6ParamsE,@function
        .size           _ZN7cutlass13device_kernelIN5flash11enable_sm90INS1_16FlashAttnFwdSm90INS1_25CollectiveMainloopFwdSm90ILi2EN4cute5tupleIJNS5_1CILi1EEES8_S8_EEENS6_IJNS7_ILi128EEESA_SA_EEELi128ENS_6half_tEfNS_4arch4Sm90ELb0ELb1ELb0ELb1ELb0ELb0ELb0ELb1ELb1ELb1ELb1ELb0EEENS1_21CollectiveEpilogueFwdISB_S9_SC_SE_Li256ELb1ELb1ELb1ELb0EEENS1_36VarlenDynamicPersistentTileSchedulerILi128ELi128ELi256ELi128ELb1ELb1ELb1ELb1ELb0ELb1EEEEEEEEEvNT_6ParamsE,(.L_x_14861 - _ZN7cutlass13device_kernelIN5flash11enable_sm90INS1_16FlashAttnFwdSm90INS1_25CollectiveMainloopFwdSm90ILi2EN4cute5tupleIJNS5_1CILi1EEES8_S8_EEENS6_IJNS7_ILi128EEESA_SA_EEELi128ENS_6half_tEfNS_4arch4Sm90ELb0ELb1ELb0ELb1ELb0ELb0ELb0ELb1ELb1ELb1ELb1ELb0EEENS1_21CollectiveEpilogueFwdISB_S9_SC_SE_Li256ELb1ELb1ELb1ELb0EEENS1_36VarlenDynamicPersistentTileSchedulerILi128ELi128ELi256ELi128ELb1ELb1ELb1ELb1ELb0ELb1EEEEEEEEEvNT_6ParamsE)
        .other          _ZN7cutlass13device_kernelIN5flash11enable_sm90INS1_16FlashAttnFwdSm90INS1_25CollectiveMainloopFwdSm90ILi2EN4cute5tupleIJNS5_1CILi1EEES8_S8_EEENS6_IJNS7_ILi128EEESA_SA_EEELi128ENS_6half_tEfNS_4arch4Sm90ELb0ELb1ELb0ELb1ELb0ELb0ELb0ELb1ELb1ELb1ELb1ELb0EEENS1_21CollectiveEpilogueFwdISB_S9_SC_SE_Li256ELb1ELb1ELb1ELb0EEENS1_36VarlenDynamicPersistentTileSchedulerILi128ELi128ELi256ELi128ELb1ELb1ELb1ELb1ELb0ELb1EEEEEEEEEvNT_6ParamsE,@"STO_CUDA_ENTRY STV_DEFAULT"
_ZN7cutlass13device_kernelIN5flash11enable_sm90INS1_16FlashAttnFwdSm90INS1_25CollectiveMainloopFwdSm90ILi2EN4cute5tupleIJNS5_1CILi1EEES8_S8_EEENS6_IJNS7_ILi128EEESA_SA_EEELi128ENS_6half_tEfNS_4arch4Sm90ELb0ELb1ELb0ELb1ELb0ELb0ELb0ELb1ELb1ELb1ELb1ELb0EEENS1_21CollectiveEpilogueFwdISB_S9_SC_SE_Li256ELb1ELb1ELb1ELb0EEENS1_36VarlenDynamicPersistentTileSchedulerILi128ELi128ELi256ELi128ELb1ELb1ELb1ELb1ELb0ELb1EEEEEEEEEvNT_6ParamsE:
        /* <DEDUP_REMOVED lines=18> */
.L_x_7414:
[----:B------:R-:W-:Y:S05]  /*0120*/  BSYNC B0 ;  /* 0x0000000000007941 */ /* 0x000fea0003800000 */
.L_x_7413:
        /* <DEDUP_REMOVED lines=41> */
.L_x_7415:
        /* <DEDUP_REMOVED lines=22> */
.L_x_7416:
        /* <DEDUP_REMOVED lines=18> */
.L_x_7417:
        /* <DEDUP_REMOVED lines=22> */
.L_x_7418:
        /* <DEDUP_REMOVED lines=22> */
.L_x_7419:
[----:B------:R-:W-:Y:S01]  /*0900*/  PLOP3.LUT P0, PT, PT, PT, UP0, 0x80, 0x0 ;  /* 0x000000000000781c */ /* 0x000fe20003f0f008 */
[----:B------:R-:W-:Y:S01]  /*0910*/  UMOV UR36, 0x1 ;  /* 0x0000000100247882 */ /* 0x000fe20000000000 */
[----:B------:R-:W-:Y:S01]  /*0920*/  NOP ;  /* 0x0000000000007918 */ /* 0x000fe20000000000 */
[----:B------:R-:W-:Y:S01]  /*0930*/  USEL UR36, UR36, 0x2, !UP0 ;  /* 0x0000000224247887 */ /* 0x000fe2000c000000 */
[----:B------:R-:W-:Y:S01]  /*0940*/  ULDC.64 UR52, c[0x0][0x208] ;  /* 0x0000820000347ab9 */ /* 0x000fe20000000a00 */
[----:B012-4-:R-:W-:Y:S08]  /*0950*/  BAR.SYNC.DEFER_BLOCKING 0x0 ;  /* 0x0000000000007b1d */ /* 0x017ff00000010000 */
[----:B------:R-:W-:Y:S05]  /*0960*/  @!P0 BRA `(.L_x_7420) ;  /* 0x0000010400e48947 */ /* 0x000fea0003800000 */
.L_x_7421:
[----:B------:R-:W-:-:S08]  /*0970*/  NOP ;  /* 0x0000000000007918 */ /* 0x000fd00000000000 */
[----:B------:R-:W0:Y:S02]  /*0980*/  USETMAXREG.TRY_ALLOC.CTAPOOL UP0, 0xf0 ;  /* 0x000000f0000079c8 */ /* 0x000e240008000600 */
[----:B0-----:R-:W-:-:S13]  /*0990*/  PLOP3.LUT P0, PT, PT, PT, UP0, 0x80, 0x0 ;  /* 0x000000000000781c */ /* 0x001fda0003f0f008 */
[----:B------:R-:W-:Y:S05]  /*09a0*/  @!P0 BRA `(.L_x_7421) ;  /* 0xfffffffc00f08947 */ /* 0x000fea000383ffff */
[----:B------:R-:W-:Y:S01]  /*09b0*/  LOP3.LUT R0, R6, 0xffffff80, RZ, 0xc0, !PT ;  /* 0xffffff8006007812 */ /* 0x000fe200078ec0ff */
[----:B------:R-:W0:Y:S08]  /*09c0*/  S2UR UR5, SR_CgaCtaId ;  /* 0x00000000000579c3 */ /* 0x000e300000008800 */
[----:B------:R-:W-:Y:S06]  /*09d0*/  BAR.ARV 0x8, 0x180 ;  /* 0x0206000000007b1d */ /* 0x000fec0000002000 */
[----:B------:R-:W-:Y:S01]  /*09e0*/  ISETP.NE.AND P0, PT, R0, 0x80, PT ;  /* 0x000000800000780c */ /* 0x000fe20003f05270 */
[----:B------:R-:W-:-:S12]  /*09f0*/  UMOV UR4, 0x400 ;  /* 0x0000040000047882 */ /* 0x000fd80000000000 */
[----:B------:R-:W-:Y:S06]  /*0a00*/  @!P0 BAR.ARV 0x9, 0x100 ;  /* 0x0244000000008b1d */ /* 0x000fec0000002000 */
[----:B0-----:R-:W-:Y:S02]  /*0a10*/  ULEA UR4, UR5, UR4, 0x18 ;  /* 0x0000000405047291 */ /* 0x001fe4000f8ec03f */
[----:B------:R-:W-:Y:S07]  /*0a20*/  BAR.SYNC.DEFER_BLOCKING 0x5, 0x180 ;  /* 0x0146000000007b1d */ /* 0x000fee0000010000 */
[----:B------:R-:W0:Y:S01]  /*0a30*/  LDS.128 R12, [UR4+0x288d0] ;  /* 0x0288d004ff0c7984 */ /* 0x000e220008000c00 */
[----:B------:R-:W-:Y:S01]  /*0a40*/  ULDC UR4, c[0x0][0xc3c] ;  /* 0x00030f0000047ab9 */ /* 0x000fe20000000800 */
[----:B------:R-:W-:Y:S06]  /*0a50*/  BAR.ARV 0x4, 0x180 ;  /* 0x0106000000007b1d */ /* 0x000fec0000002000 */
[----:B0-----:R-:W-:-:S13]  /*0a60*/  ISETP.GE.AND P0, PT, R15, UR4, PT ;  /* 0x000000040f007c0c */ /* 0x001fda000bf06270 */
[----:B------:R-:W-:Y:S05]  /*0a70*/  @P0 EXIT ;  /* 0x000000000000094d */ /* 0x000fea0003800000 */
[----:B------:R-:W-:Y:S01]  /*0a80*/  VIADD R221, R6, 0xffffff80 ;  /* 0xffffff8006dd7836 */ /* 0x000fe20000000000 */
[----:B------:R-:W-:Y:S01]  /*0a90*/  R2UR UR5, R13 ;  /* 0x000000000d0572ca */ /* 0x000fe200000e0000 */
[----:B------:R-:W-:Y:S01]  /*0aa0*/  ULOP3.LUT UR49, UR36, 0x1, URZ, 0xfc, !UPT ;  /* 0x0000000124317892 */ /* 0x000fe2000f8efc3f */
[----:B------:R-:W-:Y:S01]  /*0ab0*/  R2UR UR7, R14 ;  /* 0x000000000e0772ca */ /* 0x000fe200000e0000 */
[----:B------:R-:W-:Y:S01]  /*0ac0*/  UMOV UR48, URZ ;  /* 0x0000003f00307c82 */ /* 0x000fe20008000000 */
[----:B------:R-:W-:Y:S01]  /*0ad0*/  SHF.R.S32.HI R0, RZ, 0x1f, R221 ;  /* 0x0000001fff007819 */ /* 0x000fe200000114dd */
[----:B------:R-:W-:Y:S01]  /*0ae0*/  UMOV UR50, URZ ;  /* 0x0000003f00327c82 */ /* 0x000fe20008000000 */
[----:B------:R-:W-:Y:S01]  /*0af0*/  R2UR UR6, R15 ;  /* 0x000000000f0672ca */ /* 0x000fe200000e0000 */
[----:B------:R-:W-:Y:S01]  /*0b00*/  UMOV UR47, URZ ;  /* 0x0000003f002f7c82 */ /* 0x000fe20008000000 */
[CC--:B------:R-:W-:Y:S02]  /*0b10*/  LEA.HI R3, R0.reuse, R221.reuse, RZ, 0x7 ;  /* 0x000000dd00037211 */ /* 0x0c0fe400078f38ff */
[----:B------:R-:W-:-:S02]  /*0b20*/  LEA.HI R4, R0, R221, RZ, 0x5 ;  /* 0x000000dd00047211 */ /* 0x000fc400078f28ff */
[----:B------:R-:W-:Y:S02]  /*0b30*/  LOP3.LUT R2, R3, 0xffffff80, RZ, 0xc0, !PT ;  /* 0xffffff8003027812 */ /* 0x000fe400078ec0ff */
[----:B------:R-:W-:Y:S01]  /*0b40*/  SHF.R.S32.HI R216, RZ, 0x7, R3 ;  /* 0x00000007ffd87819 */ /* 0x000fe20000011403 */
[----:B------:R-:W-:Y:S02]  /*0b50*/  IMAD.SHL.U32 R6, R4, 0x20, RZ ;  /* 0x0000002004067824 */ /* 0x000fe400078e00ff */
[----:B------:R-:W-:Y:S01]  /*0b60*/  IMAD.IADD R199, R221, 0x1, -R2 ;  /* 0x00000001ddc77824 */ /* 0x000fe200078e0a02 */
[----:B------:R-:W-:Y:S02]  /*0b70*/  LEA.HI R2, R0, R221, RZ, 0x4 ;  /* 0x000000dd00027211 */ /* 0x000fe400078f20ff */
[----:B------:R-:W-:Y:S02]  /*0b80*/  LOP3.LUT R7, R6, 0xfffffc00, RZ, 0xc0, !PT ;  /* 0xfffffc0006077812 */ /* 0x000fe400078ec0ff */
[----:B------:R-:W-:-:S02]  /*0b90*/  LOP3.LUT R4, R2, 0x3fffff0, RZ, 0xc0, !PT ;  /* 0x03fffff002047812 */ /* 0x000fc400078ec0ff */
[----:B------:R-:W-:Y:S02]  /*0ba0*/  SHF.R.S32.HI R5, RZ, 0x4, R2 ;  /* 0x00000004ff057819 */ /* 0x000fe40000011402 */
[----:B------:R-:W-:Y:S01]  /*0bb0*/  SHF.R.S32.HI R8, RZ, 0x1f, R199 ;  /* 0x0000001fff087819 */ /* 0x000fe200000114c7 */
[----:B------:R-:W-:Y:S01]  /*0bc0*/  IMAD.IADD R4, R221, 0x1, -R4 ;  /* 0x00000001dd047824 */ /* 0x000fe200078e0a04 */
[----:B------:R-:W-:Y:S02]  /*0bd0*/  LEA.HI R2, R2, R5, RZ, 0x1 ;  /* 0x0000000502027211 */ /* 0x000fe400078f08ff */
[----:B------:R-:W-:Y:S01]  /*0be0*/  LEA.HI R9, R8, R199, RZ, 0x2 ;  /* 0x000000c708097211 */ /* 0x000fe200078f10ff */
[----:B------:R-:W-:Y:S01]  /*0bf0*/  IMAD R7, R4, 0x40, R7 ;  /* 0x0000004004077824 */ /* 0x000fe200078e0207 */
[----:B------:R-:W-:Y:S02]  /*0c00*/  LEA.HI R4, R0, R221, RZ, 0x2 ;  /* 0x000000dd00047211 */ /* 0x000fe400078f10ff */
[----:B------:R-:W-:-:S02]  /*0c10*/  LOP3.LUT R2, R2, 0x1ffffffe, RZ, 0xc0, !PT ;  /* 0x1ffffffe02027812 */ /* 0x000fc400078ec0ff */
[----:B------:R-:W-:Y:S02]  /*0c20*/  LOP3.LUT R4, R4, 0xfffffffc, RZ, 0xc0, !PT ;  /* 0xfffffffc04047812 */ /* 0x000fe400078ec0ff */
[--C-:B------:R-:W-:Y:S01]  /*0c30*/  SHF.R.S32.HI R6, RZ, 0x2, R9.reuse ;  /* 0x00000002ff067819 */ /* 0x100fe20000011409 */
[----:B------:R-:W-:Y:S01]  /*0c40*/  IMAD.IADD R2, R5, 0x1, -R2 ;  /* 0x0000000105027824 */ /* 0x000fe200078e0a02 */
[----:B------:R-:W-:Y:S01]  /*0c50*/  SHF.R.S32.HI R11, RZ, 0x1f, R9 ;  /* 0x0000001fff0b7819 */ /* 0x000fe20000011409 */
[----:B------:R-:W-:Y:S01]  /*0c60*/  IMAD.IADD R4, R221, 0x1, -R4 ;  /* 0x00000001dd047824 */ /* 0x000fe200078e0a04 */
[----:B------:R-:W-:Y:S01]  /*0c70*/  LEA.HI R0, R0, R221, RZ, 0x3 ;  /* 0x000000dd00007211 */ /* 0x000fe200078f18ff */
[----:B------:R-:W-:Y:S01]  /*0c80*/  IMAD R218, R2, 0x8, R7 ;  /* 0x0000000802da7824 */ /* 0x000fe200078e0207 */
[----:B------:R-:W-:Y:S02]  /*0c90*/  LEA.HI R11, R11, R6, RZ, 0x3 ;  /* 0x000000060b0b7211 */ /* 0x000fe400078f18ff */
[----:B------:R-:W-:-:S02]  /*0ca0*/  LEA.HI R2, R4, R4, RZ, 0x1 ;  /* 0x0000000404027211 */ /* 0x000fc400078f08ff */
[----:B------:R-:W-:Y:S02]  /*0cb0*/  LOP3.LUT R22, R0, 0xfffffff8, RZ, 0xc0, !PT ;  /* 0xfffffff800167812 */ /* 0x000fe400078ec0ff */
[----:B------:R-:W-:Y:S02]  /*0cc0*/  LOP3.LUT R5, R2, 0x1ffffffe, RZ, 0xc0, !PT ;  /* 0x1ffffffe02057812 */ /* 0x000fe400078ec0ff */
[----:B------:R-:W-:Y:S01]  /*0cd0*/  LOP3.LUT R2, R9, 0x7ffffffc, RZ, 0xc0, !PT ;  /* 0x7ffffffc09027812 */ /* 0x000fe200078ec0ff */
[----:B------:R-:W-:Y:S01]  /*0ce0*/  IMAD.IADD R22, R221, 0x1, -R22 ;  /* 0x00000001dd167824 */ /* 0x000fe200078e0a16 */
[----:B------:R-:W-:Y:S01]  /*0cf0*/  LOP3.LUT R11, R11, 0xfffffff8, RZ, 0xc0, !PT ;  /* 0xfffffff80b0b7812 */ /* 0x000fe200078ec0ff */
[----:B------:R-:W-:Y:S01]  /*0d00*/  IMAD.IADD R4, R4, 0x1, -R5 ;  /* 0x0000000104047824 */ /* 0x000fe200078e0a05 */
[----:B------:R-:W-:Y:S01]  /*0d10*/  LEA.HI R8, R8, R199, RZ, 0x5 ;  /* 0x000000c708087211 */ /* 0x000fe200078f28ff */
[----:B------:R-:W-:Y:S01]  /*0d20*/  IMAD.IADD R2, R199, 0x1, -R2 ;  /* 0x00000001c7027824 */ /* 0x000fe200078e0a02 */
[----:B------:R-:W-:Y:S01]  /*0d30*/  LEA.HI R3, R3, R216, RZ, 0x1 ;  /* 0x000000d803037211 */ /* 0x000fe200078f08ff */
[----:B------:R-:W-:Y:S01]  /*0d40*/  IMAD.IADD R11, R6, 0x1, -R11 ;  /* 0x00000001060b7824 */ /* 0x000fe200078e0a0b */
[----:B------:R-:W-:Y:S01]  /*0d50*/  SHF.R.S32.HI R8, RZ, 0x5, R8 ;  /* 0x00000005ff087819 */ /* 0x000fe20000011408 */
[----:B------:R-:W-:Y:S01]  /*0d60*/  IMAD.SHL.U32 R18, R22, 0x8, RZ ;  /* 0x0000000816127824 */ /* 0x000fe200078e00ff */
[----:B------:R-:W-:Y:S01]  /*0d70*/  LOP3.LUT R3, R3, 0x3fffffe, RZ, 0xc0, !PT ;  /* 0x03fffffe03037812 */ /* 0x000fe200078ec0ff */
[----:B------:R-:W-:Y:S01]  /*0d80*/  IMAD.SHL.U32 R16, R2, 0x2, RZ ;  /* 0x0000000202107824 */ /* 0x000fe200078e00ff */
[----:B------:R-:W-:Y:S01]  /*0d90*/  SHF.R.S32.HI R198, RZ, 0x3, R0 ;  /* 0x00000003ffc67819 */ /* 0x000fe20000011400 */
[----:B------:R-:W-:Y:S01]  /*0da0*/  IMAD R8, R8, 0x10, R11 ;  /* 0x0000001008087824 */ /* 0x000fe200078e020b */
[----:B------:R-:W-:Y:S01]  /*0db0*/  SHF.R.S32.HI R220, RZ, 0x1f, R18 ;  /* 0x0000001fffdc7819 */ /* 0x000fe20000011412 */
[----:B------:R-:W-:Y:S01]  /*0dc0*/  IMAD.IADD R3, R216, 0x1, -R3 ;  /* 0x00000001d8037824 */ /* 0x000fe200078e0a03 */
[----:B------:R-:W-:Y:S01]  /*0dd0*/  SHF.R.S32.HI R215, RZ, 0x1f, R16 ;  /* 0x0000001fffd77819 */ /* 0x000fe20000011410 */
[----:B------:R-:W-:-:S02]  /*0de0*/  VIADD R19, R18, 0x40 ;  /* 0x0000004012137836 */ /* 0x000fc40000000000 */
        /* <DEDUP_REMOVED lines=31> */
[----:B------:R-:W-:Y:S01]  /*0fe0*/  SHF.R.S32.HI R200, RZ, 0x1f, R23 ;  /* 0x0000001fffc87819 */ /* 0x000fe20000011417 */
[----:B------:R-:W-:-:S07]  /*0ff0*/  IMAD R17, R4, 0x8, R217 ;  /* 0x0000000804117824 */ /* 0x000fce00078e02d9 */
.L_x_7525:
[----:B------:R-:W-:Y:S02]  /*1000*/  ULDC.64 UR8, c[0x0][0xa28] ;  /* 0x00028a0000087ab9 */ /* 0x000fe40000000a00 */
        /* <DEDUP_REMOVED lines=10> */
[----:B0-2---:R-:W-:Y:S02]  /*10b0*/  IMAD.U32 R2, RZ, RZ, UR8 ;  /* 0x00000008ff027e24 */ /* 0x005fe4000f8e00ff */
[----:B------:R-:W-:Y:S01]  /*10c0*/  IMAD.U32 R3, RZ, RZ, UR9 ;  /* 0x00000009ff037e24 */ /* 0x000fe2000f8e00ff */
[----:B------:R-:W-:Y:S02]  /*10d0*/  @UP1 UIMAD.WIDE UR8, UR6, 0x4, UR10 ;  /* 0x00000004060818a5 */ /* 0x000fe4000f8e020a */
[----:B------:R-:W-:Y:S02]  /*10e0*/  ULOP3.LUT UR4, UR7, 0xff000000, URZ, 0xc0, !UPT ;  /* 0xff00000007047892 */ /* 0x000fe4000f8ec03f */
[----:B------:R-:W2:Y:S01]  /*10f0*/  @P0 LDG.E R2, desc[UR52][R2.64] ;  /* 0x0000003402020981 */ /* 0x000ea2000c1e1900 */
[----:B------:R-:W-:Y:S01]  /*1100*/  ULDC.64 UR10, c[0x0][0xa20] ;  /* 0x00028800000a7ab9 */ /* 0x000fe20000000a00 */
[----:B---3--:R-:W-:-:S02]  /*1110*/  IMAD.U32 R4, RZ, RZ, UR8 ;  /* 0x00000008ff047e24 */ /* 0x008fc4000f8e00ff */
[----:B------:R-:W-:Y:S01]  /*1120*/  IMAD.U32 R5, RZ, RZ, UR9 ;  /* 0x00000009ff057e24 */ /* 0x000fe2000f8e00ff */
[----:B------:R-:W-:-:S04]  /*1130*/  ULDC.64 UR8, c[0x0][0x418] ;  /* 0x0001060000087ab9 */ /* 0x000fc80000000a00 */
[----:B------:R-:W3:Y:S01]  /*1140*/  @P2 LDG.E R4, desc[UR52][R4.64] ;  /* 0x0000003404042981 */ /* 0x000ee2000c1e1900 */
[----:B------:R-:W-:Y:S01]  /*1150*/  UISETP.NE.U32.AND UP0, UPT, UR8, URZ, UPT ;  /* 0x0000003f0800728c */ /* 0x000fe2000bf05070 */
[----:B------:R-:W-:Y:S01]  /*1160*/  ISETP.NE.U32.AND P1, PT, RZ, UR10, PT ;  /* 0x0000000aff007c0c */ /* 0x000fe2000bf25070 */
[----:B------:R-:W-:Y:S02]  /*1170*/  ULOP3.LUT UR45, UR7, 0xff0000, URZ, 0xc0, !UPT ;  /* 0x00ff0000072d7892 */ /* 0x000fe4000f8ec03f */
[----:B------:R-:W-:Y:S01]  /*1180*/  UISETP.NE.AND.EX UP0, UPT, UR9, URZ, UPT, UP0 ;  /* 0x0000003f0900728c */ /* 0x000fe2000bf05300 */
[----:B------:R-:W-:Y:S01]  /*1190*/  ISETP.NE.AND.EX P1, PT, RZ, UR11, PT, P1 ;  /* 0x0000000bff007c0c */ /* 0x000fe2000bf25310 */
[----:B------:R-:W-:Y:S01]  /*11a0*/  ULDC UR8, c[0x0][0x424] ;  /* 0x0001090000087ab9 */ /* 0x000fe20000000800 */
[----:B------:R-:W-:Y:S02]  /*11b0*/  USHF.R.U32.HI UR4, URZ, 0x8, UR4 ;  /* 0x000000083f047899 */ /* 0x000fe40008011604 */
[----:B------:R-:W-:Y:S01]  /*11c0*/  USEL UR8, UR8, 0x1, UP0 ;  /* 0x0000000108087887 */ /* 0x000fe20008000000 */
[----:B------:R-:W-:Y:S01]  /*11d0*/  ULDC UR9, c[0x0][0x2f0] ;  /* 0x0000bc0000097ab9 */ /* 0x000fe20000000800 */
[----:B------:R-:W-:Y:S01]  /*11e0*/  UMOV UR38, URZ ;  /* 0x0000003f00267c82 */ /* 0x000fe20008000000 */
[----:B------:R-:W-:Y:S01]  /*11f0*/  ULEA.HI UR45, UR45, UR4, URZ, 0x10 ;  /* 0x000000042d2d7291 */ /* 0x000fe2000f8f803f */
[----:B------:R-:W-:Y:S01]  /*1200*/  ULDC UR46, c[0x0][0x288] ;  /* 0x0000a200002e7ab9 */ /* 0x000fe20000000800 */
[----:B------:R-:W-:-:S02]  /*1210*/  UIMAD UR4, UR8, UR9, URZ ;  /* 0x00000009080472a4 */ /* 0x000fc4000f8e023f */
[----:B------:R-:W-:Y:S01]  /*1220*/  ULOP3.LUT UR42, UR7, 0xffff, URZ, 0xc0, !UPT ;  /* 0x0000ffff072a7892 */ /* 0x000fe2000f8ec03f */
[----:B--2---:R-:W-:Y:S02]  /*1230*/  @P0 R2UR UR38, R2 ;  /* 0x00000000022602ca */ /* 0x004fe400000e0000 */
[----:B---3--:R-:W-:Y:S01]  /*1240*/  @P2 R2UR UR46, R4 ;  /* 0x00000000042e22ca */ /* 0x008fe200000e0000 */
[----:B-1--45:R-:W-:-:S14]  /*1250*/  @P2 BRA `(.L_x_7422) ;  /* 0x0000000000342947 */ /* 0x032fdc0003800000 */
[----:B------:R-:W-:Y:S02]  /*1260*/  ULDC.64 UR8, c[0x0][0xa00] ;  /* 0x0002800000087ab9 */ /* 0x000fe40000000a00 */
[----:B------:R-:W-:-:S04]  /*1270*/  ISETP.NE.U32.AND P0, PT, RZ, UR8, PT ;  /* 0x00000008ff007c0c */ /* 0x000fc8000bf05070 */
[----:B------:R-:W-:-:S13]  /*1280*/  ISETP.NE.AND.EX P0, PT, RZ, UR9, PT, P0 ;  /* 0x00000009ff007c0c */ /* 0x000fda000bf05300 */
[----:B------:R-:W-:Y:S05]  /*1290*/  @!P0 BRA `(.L_x_7422) ;  /* 0x0000000000248947 */ /* 0x000fea0003800000 */
[----:B------:R-:W-:Y:S02]  /*12a0*/  ULDC.64 UR8, c[0x0][0xa00] ;  /* 0x0002800000087ab9 */ /* 0x000fe40000000a00 */
        /* <DEDUP_REMOVED lines=8> */
.L_x_7422:
[----:B------:R-:W-:Y:S01]  /*1330*/  UMOV UR43, UR6 ;  /* 0x00000006002b7c82 */ /* 0x000fe20008000000 */
[----:B------:R-:W-:Y:S05]  /*1340*/  @!P1 BRA `(.L_x_7423) ;  /* 0x00000000001c9947 */ /* 0x000fea0003800000 */
[----:B------:R-:W-:Y:S02]  /*1350*/  ULDC.64 UR8, c[0x0][0xa20] ;  /* 0x0002880000087ab9 */ /* 0x000fe40000000a00 */
[----:B------:R-:W-:-:S06]  /*1360*/  UIMAD.WIDE UR6, UR6, 0x4, UR8 ;  /* 0x00000004060678a5 */ /* 0x000fcc000f8e0208 */
[----:B------:R-:W-:Y:S02]  /*1370*/  IMAD.U32 R2, RZ, RZ, UR6 ;  /* 0x00000006ff027e24 */ /* 0x000fe4000f8e00ff */
[----:B------:R-:W-:-:S05]  /*1380*/  IMAD.U32 R3, RZ, RZ, UR7 ;  /* 0x00000007ff037e24 */ /* 0x000fca000f8e00ff */
[----:B------:R-:W2:Y:S02]  /*1390*/  LDG.E R2, desc[UR52][R2.64] ;  /* 0x0000003402027981 */ /* 0x000ea4000c1e1900 */
[----:B--2---:R-:W-:Y:S01]  /*13a0*/  R2UR UR4, R2 ;  /* 0x00000000020472ca */ /* 0x004fe200000e0000 */
[----:B------:R-:W-:-:S14]  /*13b0*/  BRA `(.L_x_7424) ;  /* 0x0000000000347947 */ /* 0x000fdc0003800000 */
.L_x_7423:
        /* <DEDUP_REMOVED lines=13> */
.L_x_7424:
[----:B------:R-:W-:Y:S01]  /*1490*/  ULDC UR6, c[0x0][0x448] ;  /* 0x0001120000067ab9 */ /* 0x000fe20000000800 */
[----:B------:R-:W-:Y:S02]  /*14a0*/  USHF.L.U32 UR37, UR5, 0x7, URZ ;  /* 0x0000000705257899 */ /* 0x000fe4000800063f */
[----:B------:R-:W-:Y:S02]  /*14b0*/  UISETP.NE.AND UP0, UPT, UR6, 0x1, UPT ;  /* 0x000000010600788c */ /* 0x000fe4000bf05270 */
[----:B------:R-:W-:Y:S02]  /*14c0*/  UIADD3 UR38, -UR38, UR4, URZ ;  /* 0x0000000426267290 */ /* 0x000fe4000fffe13f */
[----:B------:R-:W-:Y:S01]  /*14d0*/  UIADD3 UR8, UR37, 0x7f, URZ ;  /* 0x0000007f25087890 */ /* 0x000fe2000fffe03f */
[----:B------:R-:W-:Y:S01]  /*14e0*/  ULDC.64 UR4, c[0x0][0x9e0] ;  /* 0x0002780000047ab9 */ /* 0x000fe20000000a00 */
[----:B------:R-:W-:Y:S02]  /*14f0*/  UIADD3 UR9, UR38, 0x1, -UR46 ;  /* 0x0000000126097890 */ /* 0x000fe4000fffe82e */
[----:B------:R-:W-:-:S03]  /*1500*/  UISETP.GE.AND UP1, UPT, UR5, 0x1, UPT ;  /* 0x000000010500788c */ /* 0x000fc6000bf26270 */
        /* <DEDUP_REMOVED lines=18> */
.L_x_7426:
[----:B------:R-:W-:-:S11]  /*1630*/  UISETP.NE.AND UP1, UPT, UR5, 0x1, UPT ;  /* 0x000000010500788c */ /* 0x000fd6000bf25270 */
[----:B------:R-:W-:Y:S02]  /*1640*/  @UP1 ULDC.64 UR10, c[0x0][0x9e8] ;  /* 0x00027a00000a1ab9 */ /* 0x000fe40000000a00 */
[----:B------:R-:W-:-:S04]  /*1650*/  UIMAD.WIDE.U32 UR6, UR8, UR10, URZ ;  /* 0x0000000a080672a5 */ /* 0x000fc8000f8e003f */
[----:B------:R-:W-:-:S12]  /*1660*/  @UP1 USHF.R.U32.HI UR8, URZ, UR11, UR7 ;  /* 0x0000000b3f081299 */ /* 0x000fd80008011607 */
.L_x_7427:
[----:B------:R-:W-:-:S04]  /*1670*/  UIMAD UR8, UR8, UR5, UR5 ;  /* 0x00000005080872a4 */ /* 0x000fc8000f8e0205 */
[----:B------:R-:W-:-:S04]  /*1680*/  UISETP.LT.AND UP1, UPT, UR4, UR8, UPT ;  /* 0x000000080400728c */ /* 0x000fc8000bf21270 */
[----:B------:R-:W-:-:S12]  /*1690*/  USEL UR4, UR4, UR8, UP1 ;  /* 0x0000000804047287 */ /* 0x000fd80008800000 */
.L_x_7425:
[----:B------:R-:W-:Y:S02]  /*16a0*/  UIADD3 UR8, UR38, 0x7f, URZ ;  /* 0x0000007f26087890 */ /* 0x000fe4000fffe03f */
[----:B------:R-:W-:Y:S02]  /*16b0*/  UIADD3 UR9, UR4, 0x7f, URZ ;  /* 0x0000007f04097890 */ /* 0x000fe4000fffe03f */
[----:B------:R-:W-:Y:S02]  /*16c0*/  USHF.R.S32.HI UR4, URZ, 0x1f, UR8 ;  /* 0x0000001f3f047899 */ /* 0x000fe40008011408 */
[----:B------:R-:W-:Y:S01]  /*16d0*/  USHF.R.S32.HI UR10, URZ, 0x1f, UR9 ;  /* 0x0000001f3f0a7899 */ /* 0x000fe20008011409 */
[----:B------:R-:W-:Y:S01]  /*16e0*/  @UP0 ULDC UR6, c[0x0][0x44c] ;  /* 0x0001130000060ab9 */ /* 0x000fe20000000800 */
[----:B------:R-:W-:Y:S02]  /*16f0*/  ULEA.HI UR4, UR4, UR8, URZ, 0x7 ;  /* 0x0000000804047291 */ /* 0x000fe4000f8f383f */
[----:B------:R-:W-:-:S02]  /*1700*/  ULEA.HI UR10, UR10, UR9, URZ, 0x7 ;  /* 0x000000090a0a7291 */ /* 0x000fc4000f8f383f */
[----:B------:R-:W-:Y:S01]  /*1710*/  UIMAD.WIDE.U32 UR6, UR37, UR6, URZ ;  /* 0x00000006250672a5 */ /* 0x000fe2000f8e003f */
[----:B------:R-:W-:Y:S01]  /*1720*/  @UP0 ULDC UR12, c[0x0][0x450] ;  /* 0x00011400000c0ab9 */ /* 0x000fe20000000800 */
[----:B------:R-:W-:Y:S01]  /*1730*/  UMOV UR11, UR37 ;  /* 0x00000025000b7c82 */ /* 0x000fe20008000000 */
[----:B------:R-:W-:Y:S02]  /*1740*/  USHF.R.S32.HI UR4, URZ, 0x7, UR4 ;  /* 0x000000073f047899 */ /* 0x000fe40008011404 */
[----:B------:R-:W-:Y:S02]  /*1750*/  USHF.R.S32.HI UR10, URZ, 0x7, UR10 ;  /* 0x000000073f0a7899 */ /* 0x000fe4000801140a */
[----:B------:R-:W-:Y:S02]  /*1760*/  UIADD3 UR54, UR38, -UR46, URZ ;  /* 0x8000002e26367290 */ /* 0x000fe4000fffe03f */
        /* <DEDUP_REMOVED lines=17> */
.L_x_7429:
[----:B------:R-:W-:-:S11]  /*1880*/  UISETP.NE.AND UP0, UPT, UR5, 0x1, UPT ;  /* 0x000000010500788c */ /* 0x000fd6000bf05270 */
[----:B------:R-:W-:Y:S02]  /*1890*/  @UP0 ULDC.64 UR10, c[0x0][0x9e8] ;  /* 0x00027a00000a0ab9 */ /* 0x000fe40000000a00 */
[----:B------:R-:W-:-:S04]  /*18a0*/  UIMAD.WIDE.U32 UR8, UR7, UR10, URZ ;  /* 0x0000000a070872a5 */ /* 0x000fc8000f8e003f */
[----:B------:R-:W-:-:S12]  /*18b0*/  @UP0 USHF.R.U32.HI UR7, URZ, UR11, UR9 ;  /* 0x0000000b3f070299 */ /* 0x000fd80008011609 */
.L_x_7430:
[----:B------:R-:W-:-:S04]  /*18c0*/  UIMAD UR5, UR7, UR5, URZ ;  /* 0x00000005070572a4 */ /* 0x000fc8000f8e023f */
[----:B------:R-:W-:-:S04]  /*18d0*/  UISETP.LT.AND UP0, UPT, UR4, UR5, UPT ;  /* 0x000000050400728c */ /* 0x000fc8000bf01270 */
[----:B------:R-:W-:-:S12]  /*18e0*/  USEL UR4, UR4, UR5, !UP0 ;  /* 0x0000000504047287 */ /* 0x000fd8000c000000 */
.L_x_7428:
[----:B------:R-:W-:Y:S02]  /*18f0*/  USHF.R.S32.HI UR5, URZ, 0x1f, UR4 ;  /* 0x0000001f3f057899 */ /* 0x000fe40008011404 */
[----:B------:R-:W-:Y:S02]  /*1900*/  ULOP3.LUT UR39, UR45, 0xff, URZ, 0xc0, !UPT ;  /* 0x000000ff2d277892 */ /* 0x000fe4000f8ec03f */
[----:B------:R-:W-:Y:S02]  /*1910*/  ULEA.HI UR5, UR5, UR4, URZ, 0x7 ;  /* 0x0000000405057291 */ /* 0x000fe4000f8f383f */
[----:B------:R-:W-:Y:S02]  /*1920*/  USHF.R.U32.HI UR45, URZ, 0x10, UR45 ;  /* 0x000000103f2d7899 */ /* 0x000fe4000801162d */
[----:B------:R-:W-:Y:S01]  /*1930*/  USHF.R.S32.HI UR5, URZ, 0x7, UR5 ;  /* 0x000000073f057899 */ /* 0x000fe20008011405 */
[----:B------:R-:W-:-:S03]  /*1940*/  UMOV UR4, URZ ;  /* 0x0000003f00047c82 */ /* 0x000fc60008000000 */
[----:B------:R-:W-:-:S04]  /*1950*/  UISETP.LT.AND UP0, UPT, URZ, UR5, UPT ;  /* 0x000000053f00728c */ /* 0x000fc8000bf01270 */
[----:B------:R-:W-:-:S04]  /*1960*/  USEL UR40, URZ, UR5, !UP0 ;  /* 0x000000053f287287 */ /* 0x000fc8000c000000 */
[----:B------:R-:W-:-:S06]  /*1970*/  UISETP.GT.AND UP0, UPT, UR6, UR40, UPT ;  /* 0x000000280600728c */ /* 0x000fcc000bf04270 */
[----:B------:R-:W-:-:S13]  /*1980*/  PLOP3.LUT P0, PT, PT, PT, UP0, 0x80, 0x0 ;  /* 0x000000000000781c */ /* 0x000fda0003f0f008 */
[----:B------:R-:W-:Y:S05]  /*1990*/  @!P0 BRA `(.L_x_7431) ;  /* 0x0000000000948947 */ /* 0x000fea0003800000 */
[----:B------:R-:W-:Y:S01]  /*19a0*/  UISETP.NE.AND UP0, UPT, UR45, URZ, UPT ;  /* 0x0000003f2d00728c */ /* 0x000fe2000bf05270 */
[----:B------:R-:W-:-:S03]  /*19b0*/  ULDC UR4, c[0x0][0x9f0] ;  /* 0x00027c0000047ab9 */ /* 0x000fc60000000800 */
        /* <DEDUP_REMOVED lines=35> */
.L_x_7431:
[----:B------:R-:W-:Y:S01]  /*1bf0*/  UIMAD UR40, UR39, UR4, UR40 ;  /* 0x00000004272872a4 */ /* 0x000fe2000f8e0228 */
[----:B------:R-:W-:Y:S01]  /*1c00*/  IMAD.U32 R90, RZ, RZ, UR6 ;  /* 0x00000006ff5a7e24 */ /* 0x000fe2000f8e00ff */
[----:B------:R-:W-:Y:S01]  /*1c10*/  PLOP3.LUT P0, PT, PT, PT, PT, 0x80, 0x0 ;  /* 0x000000000000781c */ /* 0x000fe20003f0f070 */
[----:B------:R-:W-:Y:S01]  /*1c20*/  IMAD.U32 R3, RZ, RZ, UR4 ;  /* 0x00000004ff037e24 */ /* 0x000fe2000f8e00ff */
[----:B------:R-:W-:Y:S02]  /*1c30*/  CS2R R20, SRZ ;  /* 0x0000000000147805 */ /* 0x000fe4000001ff00 */
[----:B------:R-:W-:Y:S02]  /*1c40*/  CS2R R150, SRZ ;  /* 0x0000000000967805 */ /* 0x000fe4000001ff00 */
[----:B------:R-:W-:Y:S02]  /*1c50*/  CS2R R148, SRZ ;  /* 0x0000000000947805 */ /* 0x000fe4000001ff00 */
[----:B------:R-:W-:-:S02]  /*1c60*/  CS2R R146, SRZ ;  /* 0x0000000000927805 */ /* 0x000fc4000001ff00 */
[----:B------:R-:W-:Y:S02]  /*1c70*/  VIADDMNMX R90, R3, UR40, R90, PT ;  /* 0x00000028035a7c46 */ /* 0x000fe4000b80015a */
[----:B------:R-:W-:Y:S02]  /*1c80*/  CS2R R144, SRZ ;  /* 0x0000000000907805 */ /* 0x000fe4000001ff00 */
[----:B------:R-:W-:Y:S02]  /*1c90*/  CS2R R142, SRZ ;  /* 0x00000000008e7805 */ /* 0x000fe4000001ff00 */
[----:B------:R-:W-:Y:S02]  /*1ca0*/  CS2R R140, SRZ ;  /* 0x00000000008c7805 */ /* 0x000fe4000001ff00 */
[----:B------:R-:W-:Y:S02]  /*1cb0*/  ISETP.GT.AND P1, PT, R90, UR40, PT ;  /* 0x000000285a007c0c */ /* 0x000fe4000bf24270 */
        /* <DEDUP_REMOVED lines=27> */
[----:B------:R-:W0:Y:S01]  /*1e70*/  SHFL.IDX PT, R0, R216, RZ, 0x1f ;  /* 0x00001fffd8007589 */ /* 0x000e2200000e0000 */
[----:B------:R-:W1:Y:S01]  /*1e80*/  S2UR UR5, SR_CgaCtaId ;  /* 0x00000000000579c3 */ /* 0x000e620000008800 */
[----:B------:R-:W-:Y:S01]  /*1e90*/  UMOV UR41, 0x400 ;  /* 0x0000040000297882 */ /* 0x000fe20000000000 */
[----:B0-----:R-:W-:Y:S01]  /*1ea0*/  R2UR UR44, R0 ;  /* 0x00000000002c72ca */ /* 0x001fe200000e0000 */
[----:B-1----:R-:W-:-:S04]  /*1eb0*/  ULEA UR41, UR5, UR41, 0x18 ;  /* 0x0000002905297291 */ /* 0x002fc8000f8ec03f */
[----:B------:R-:W-:-:S04]  /*1ec0*/  UIADD3 UR5, UR41, 0x10400, URZ ;  /* 0x0001040029057890 */ /* 0x000fc8000fffe03f */
[----:B------:R-:W-:-:S04]  /*1ed0*/  ULOP3.LUT UP0, URZ, UR5, 0x3ff, URZ, 0xc0, !UPT ;  /* 0x000003ff053f7892 */ /* 0x000fc8000f80c03f */
[----:B------:R-:W-:Y:S02]  /*1ee0*/  ULEA.HI UR4, UR44, UR44, URZ, 0x1 ;  /* 0x0000002c2c047291 */ /* 0x000fe4000f8f083f */
[----:B------:R-:W-:Y:S02]  /*1ef0*/  PLOP3.LUT P0, PT, PT, PT, UP0, 0x80, 0x0 ;  /* 0x000000000000781c */ /* 0x000fe40003f0f008 */
        /* <DEDUP_REMOVED lines=22> */
.L_x_7433:
[----:B------:R-:W-:Y:S01]  /*2060*/  ULEA.HI UR4, UR48, UR48, URZ, 0x1 ;  /* 0x0000003030047291 */ /* 0x000fe2000f8f083f */
[----:B------:R-:W-:-:S03]  /*2070*/  IMAD.U32 R2, RZ, RZ, UR49 ;  /* 0x00000031ff027e24 */ /* 0x000fc6000f8e00ff */
[----:B------:R-:W-:Y:S02]  /*2080*/  ULOP3.LUT UR4, UR4, 0xfffffffe, URZ, 0xc0, !UPT ;  /* 0xfffffffe04047892 */ /* 0x000fe4000f8ec03f */
[----:B------:R-:W-:Y:S02]  /*2090*/  ISETP.NE.AND P0, PT, R2, 0x3, PT ;  /* 0x000000030200780c */ /* 0x000fe40003f05270 */
[----:B------:R-:W-:-:S06]  /*20a0*/  UIADD3 UR4, UR48, -UR4, URZ ;  /* 0x8000000430047290 */ /* 0x000fcc000fffe03f */
[----:B------:R-:W-:-:S05]  /*20b0*/  IMAD.U32 R0, RZ, RZ, UR4 ;  /* 0x00000004ff007e24 */ /* 0x000fca000f8e00ff */
[----:B------:R-:W-:-:S04]  /*20c0*/  SHF.L.U32 R0, R0, 0x1f, RZ ;  /* 0x0000001f00007819 */ /* 0x000fc800000006ff */
[----:B------:R-:W0:Y:S02]  /*20d0*/  SYNCS.PHASECHK.TRANS64.TRYWAIT P1, [UR41+0x28800], R0 ;  /* 0x02880000ff0075a7 */ /* 0x000e240008020169 */
[----:B0-----:R-:W-:Y:S05]  /*20e0*/  @!P1 BRA `(.L_x_7434) ;  /* 0x0000016000109947 */ /* 0x001fea0003800000 */
.L_x_7657:
[----:B------:R-:W-:Y:S05]  /*20f0*/  @!P0 BRA `(.L_x_7435) ;  /* 0x0000000000048947 */ /* 0x000fea0003800000 */
[----:B------:R-:W-:Y:S01]  /*2100*/  BPT.TRAP 0x1 ;  /* 0x000000040000795c */ /* 0x000fe20000300000 */
.L_x_7435:
[----:B------:R-:W-:Y:S02]  /*2110*/  IMAD.U32 R5, RZ, RZ, UR47 ;  /* 0x0000002fff057e24 */ /* 0x000fe4000f8e00ff */
[----:B0-----:R-:W-:-:S03]  /*2120*/  IMAD.U32 R0, RZ, RZ, UR50 ;  /* 0x00000032ff007e24 */ /* 0x001fc6000f8e00ff */
[----:B------:R-:W-:Y:S02]  /*2130*/  LEA R5, R5, UR41, 0x3 ;  /* 0x0000002905057c11 */ /* 0x000fe4000f8e18ff */
[----:B------:R-:W-:-:S04]  /*2140*/  SHF.L.U32 R0, R0, 0x1f, RZ ;  /* 0x0000001f00007819 */ /* 0x000fc800000006ff */
[----:B------:R0:W1:Y:S01]  /*2150*/  SYNCS.PHASECHK.TRANS64.TRYWAIT P2, [R5+URZ+0x28830], R0 ;  /* 0x02883000050075a7 */ /* 0x000062000804017f */
[----:B------:R-:W-:Y:S05]  /*2160*/  @!P0 BRA `(.L_x_7436) ;  /* 0x0000000000048947 */ /* 0x000fea0003800000 */
[----:B------:R-:W-:Y:S01]  /*2170*/  BPT.TRAP 0x1 ;  /* 0x000000040000795c */ /* 0x000fe20000300000 */
.L_x_7436:
[----:B------:R-:W2:Y:S02]  /*2180*/  S2R R2, SR_TID.X ;  /* 0x0000000000027919 */ /* 0x000ea40000002100 */
[----:B--2---:R-:W-:-:S04]  /*2190*/  LOP3.LUT R2, R2, 0x7f, RZ, 0xc0, !PT ;  /* 0x0000007f02027812 */ /* 0x004fc800078ec0ff */
[----:B------:R-:W-:Y:S01]  /*21a0*/  ISETP.NE.AND P1, PT, R2, RZ, PT ;  /* 0x000000ff0200720c */ /* 0x000fe20003f25270 */
[----:B-1----:R-:W-:-:S12]  /*21b0*/  @P2 BRA `(.L_x_7437) ;  /* 0x0000000000082947 */ /* 0x002fd80003800000 */
[----:B------:R-:W1:Y:S02]  /*21c0*/  SYNCS.PHASECHK.TRANS64.TRYWAIT P2, [R5+URZ+0x28830], R0 ;  /* 0x02883000050075a7 */ /* 0x000e64000804017f */
[----:B-1----:R-:W-:Y:S05]  /*21d0*/  @!P2 BRA `(.L_x_7438) ;  /* 0x0000015c00eca947 */ /* 0x002fea0003800000 */
.L_x_7437:
[----:B------:R-:W-:Y:S05]  /*21e0*/  WARPSYNC.ALL ;  /* 0x0000000000007948 */ /* 0x000fea0003800000 */
[----:B------:R-:W-:Y:S01]  /*21f0*/  UIADD3 UR4, UR41, 0x18400, URZ ;  /* 0x0001840029047890 */ /* 0x000fe2000fffe03f */
[----:B------:R-:W-:Y:S01]  /*2200*/  WARPGROUP.ARRIVE ;  /* 0x00000000000079c5 */ /* 0x000fe20000000000 */
[----:B------:R-:W-:Y:S01]  /*2210*/  ULOP3.LUT UR32, UR55, 0x10000, URZ, 0xfc, !UPT ;  /* 0x0001000037207892 */ /* 0x000fe2000f8efc3f */
[----:B01----:R-:W-:Y:S01]  /*2220*/  VIADD R0, R17, UR37 ;  /* 0x0000002511007c36 */ /* 0x003fe20008000000 */
[----:B------:R-:W-:Y:S01]  /*2230*/  USHF.R.U32.HI UR4, URZ, 0x4, UR4 ;  /* 0x000000043f047899 */ /* 0x000fe20008011604 */
[----:B------:R-:W-:Y:S01]  /*2240*/  LEA R7, R90, 0xffffff80, 0x7 ;  /* 0xffffff805a077811 */ /* 0x000fe200078e38ff */
[----:B------:R-:W-:Y:S01]  /*2250*/  UMOV UR33, 0x40000040 ;  /* 0x4000004000217882 */ /* 0x000fe20000000000 */
[----:B------:R-:W-:Y:S01]  /*2260*/  UMOV UR35, 0x40000040 ;  /* 0x4000004000237882 */ /* 0x000fe20000000000 */
[----:B------:R-:W-:Y:S01]  /*2270*/  ULOP3.LUT UR4, UR4, 0x3fff, URZ, 0xc0, !UPT ;  /* 0x00003fff04047892 */ /* 0x000fe2000f8ec03f */
[----:B------:R-:W-:Y:S01]  /*2280*/  IMAD.MOV.U32 R3, RZ, RZ, R0 ;  /* 0x000000ffff037224 */ /* 0x000fe200078e0000 */
[----:B------:R-:W-:Y:S01]  /*2290*/  UMOV UR5, 0x40000040 ;  /* 0x4000004000057882 */ /* 0x000fe20000000000 */
[----:B------:R-:W-:Y:S01]  /*22a0*/  UMOV UR7, 0x40000040 ;  /* 0x4000004000077882 */ /* 0x000fe20000000000 */
[----:B------:R-:W-:-:S02]  /*22b0*/  ULOP3.LUT UR51, UR4, 0x10000, URZ, 0xfc, !UPT ;  /* 0x0001000004337892 */ /* 0x000fc4000f8efc3f */
[----:B------:R-:W-:Y:S02]  /*22c0*/  UIADD3 UR4, UR32, 0x2, URZ ;  /* 0x0000000220047890 */ /* 0x000fe4000fffe03f */
[----:B------:R-:W-:Y:S02]  /*22d0*/  ULEA UR34, UR47, UR51, 0xb ;  /* 0x000000332f227291 */ /* 0x000fe4000f8e583f */
[----:B------:R-:W-:Y:S02]  /*22e0*/  UIADD3 UR8, UR32, 0x4, URZ ;  /* 0x0000000420087890 */ /* 0x000fe4000fffe03f */
[----:B------:R-:W-:Y:S02]  /*22f0*/  UIADD3 UR6, UR34, 0x2, URZ ;  /* 0x0000000222067890 */ /* 0x000fe4000fffe03f */
[----:B------:R-:W-:Y:S01]  /*2300*/  UIADD3 UR10, UR34, 0x4, URZ ;  /* 0x00000004220a7890 */ /* 0x000fe2000fffe03f */
[----:B------:R-:W-:Y:S02]  /*2310*/  UMOV UR9, 0x40000040 ;  /* 0x4000004000097882 */ /* 0x000fe40000000000 */
[----:B------:R-:W-:Y:S01]  /*2320*/  HGMMA.64x128x16.F32 R24, gdesc[UR32], RZ, !UPT, gsb0 ;  /* 0x01e00000201879f0 */ /* 0x000fe2000c0008ff */
        /* <DEDUP_REMOVED lines=21> */
[----:B------:R-:W-:Y:S01]  /*2480*/  ULDC UR56, c[0x0][0x9dc] ;  /* 0x0002770000387ab9 */ /* 0x000fe20000000800 */
[----:B------:R-:W-:Y:S02]  /*2490*/  WARPGROUP.DEPBAR.LE gsb0, 0x0 ;  /* 0x00008000000079c5 */ /* 0x000fe40000010000 */
[----:B------:R-:W-:-:S06]  /*24a0*/  WARPGROUP.ARRIVE ;  /* 0x00000000000079c5 */ /* 0x000fcc0000000000 */
[----:B------:R-:W-:Y:S01]  /*24b0*/  HGMMA.64x128x16.F32 R24, gdesc[UR4], R24, gsb0 ;  /* 0x01e00000041879f0 */ /* 0x000fe20008000818 */
        /* <DEDUP_REMOVED lines=13> */
[----:B------:R-:W-:Y:S01]  /*2590*/  @!P1 PRMT R0, RZ, 0x654, R0 ;  /* 0x00000654ff009816 */ /* 0x000fe20000000000 */
[----:B------:R-:W-:Y:S02]  /*25a0*/  IMAD R9, R90, R5, 0x80 ;  /* 0x000000805a097424 */ /* 0x000fe400078e0205 */
[----:B------:R-:W-:Y:S01]  /*25b0*/  IMAD.U32 R5, RZ, RZ, UR46 ;  /* 0x0000002eff057e24 */ /* 0x000fe2000f8e00ff */
[----:B------:R-:W-:-:S02]  /*25c0*/  PLOP3.LUT P2, PT, PT, PT, UP1, 0x40, 0x0 ;  /* 0x000000000000781c */ /* 0x000fc40003f4e818 */
[----:B------:R-:W-:Y:S01]  /*25d0*/  IADD3 R6, -R16, UR38, R9 ;  /* 0x0000002610067c10 */ /* 0x000fe2000fffe109 */
[----:B------:R-:W-:Y:S02]  /*25e0*/  WARPGROUP.DEPBAR.LE gsb0, 0x0 ;  /* 0x00008000000079c5 */ /* 0x000fe40000010000 */
[----:B------:R-:W-:-:S06]  /*25f0*/  WARPGROUP.ARRIVE ;  /* 0x00000000000079c5 */ /* 0x000fcc0000000000 */
[----:B------:R-:W-:Y:S01]  /*2600*/  HGMMA.64x128x16.F32 R24, gdesc[UR8], R24, gsb0 ;  /* 0x01e00000081879f0 */ /* 0x000fe20008000818 */
[----:B------:R-:W-:Y:S02]  /*2610*/  ULOP3.LUT UR10, URZ, UR56, URZ, 0x33, !UPT ;  /* 0x000000383f0a7292 */ /* 0x000fe4000f8e333f */
        /* <DEDUP_REMOVED lines=37> */
.L_x_7441:
[----:B------:R-:W-:-:S06]  /*2870*/  UISETP.NE.AND UP2, UPT, UR7, 0x1, UPT ;  /* 0x000000010700788c */ /* 0x000fcc000bf45270 */
[----:B------:R-:W-:-:S05]  /*2880*/  PLOP3.LUT P2, PT, PT, PT, UP2, 0x80, 0x0 ;  /* 0x000000000000781c */ /* 0x000fca0003f4f028 */
[----:B------:R-:W-:-:S08]  /*2890*/  @UP2 ULDC.64 UR10, c[0x0][0x9e8] ;  /* 0x00027a00000a2ab9 */ /* 0x000fd00000000a00 */
[----:B------:R-:W-:-:S05]  /*28a0*/  @P2 IMAD.HI.U32 R5, R4, UR10, RZ ;  /* 0x0000000a04052c27 */ /* 0x000fca000f8e00ff */
[----:B------:R-:W-:-:S07]  /*28b0*/  @P2 SHF.R.U32.HI R4, RZ, UR11, R5 ;  /* 0x0000000bff042c19 */ /* 0x000fce0008011605 */
.L_x_7442:
[----:B------:R-:W-:Y:S05]  /*28c0*/  BSYNC B0 ;  /* 0x0000000000007941 */ /* 0x000fea0003800000 */
.L_x_7440:
[----:B------:R-:W-:-:S04]  /*28d0*/  IMAD R5, R4, UR7, -R7 ;  /* 0x0000000704057c24 */ /* 0x000fc8000f8e0a07 */
[----:B------:R-:W-:-:S05]  /*28e0*/  IMAD.IADD R5, R5, 0x1, -R16 ;  /* 0x0000000105057824 */ /* 0x000fca00078e0a10 */
[----:B------:R-:W-:Y:S02]  /*28f0*/  VIMNMX R2, R2, R5, !PT ;  /* 0x0000000502027248 */ /* 0x000fe40007fe0100 */
[----:B------:R-:W-:-:S07]  /*2900*/  VIADDMNMX R0, R5, UR7, R0, PT ;  /* 0x0000000705007c46 */ /* 0x000fce000b800100 */
.L_x_7439:
        /* <DEDUP_REMOVED lines=8> */
[----:B------:R-:W-:Y:S02]  /*2990*/  ISETP.GT.AND P3, PT, R2, 0x9, !P5 ;  /* 0x000000090200780c */ /* 0x000fe40006f64270 */
[----:B------:R-:W-:Y:S02]  /*29a0*/  P2R R12, PR, RZ, 0x20 ;  /* 0x00000020ff0c7803 */ /* 0x000fe40000000000 */
[----:B------:R-:W-:Y:S02]  /*29b0*/  ISETP.LT.OR P3, PT, R0, 0xa, P3 ;  /* 0x0000000a0000780c */ /* 0x000fe40001f61670 */
[----:B------:R-:W-:Y:S02]  /*29c0*/  ISETP.GT.AND P4, PT, R2, 0x8, !P4 ;  /* 0x000000080200780c */ /* 0x000fe40006784270 */
[----:B------:R-:W-:-:S02]  /*29d0*/  ISETP.GE.AND P5, PT, R9, 0x11, PT ;  /* 0x000000110900780c */ /* 0x000fc40003fa6270 */
[----:B------:R-:W-:Y:S01]  /*29e0*/  FSEL R29, R29, -INF , !P3 ;  /* 0xff8000001d1d7808 */ /* 0x000fe20005800000 */
[----:B0-----:R-:W-:Y:S01]  /*29f0*/  IMAD.IADD R4, R8, 0x1, R3 ;  /* 0x0000000108047824 */ /* 0x001fe200078e0203 */
[----:B------:R-:W-:Y:S02]  /*2a00*/  ISETP.LT.OR P4, PT, R0, 0x9, P4 ;  /* 0x000000090000780c */ /* 0x000fe40002781670 */
[----:B------:R-:W-:Y:S02]  /*2a10*/  ISETP.GT.AND P3, PT, R2, 0x10, !P5 ;  /* 0x000000100200780c */ /* 0x000fe40006f64270 */
[----:B------:R-:W-:Y:S02]  /*2a20*/  FSEL R28, R28, -INF , !P4 ;  /* 0xff8000001c1c7808 */ /* 0x000fe40006000000 */
        /* <DEDUP_REMOVED lines=137> */
[----:B------:R-:W-:Y:S02]  /*32c0*/  ISETP.GT.AND P6, PT, R2, 0x79, !P6 ;  /* 0x000000790200780c */ /* 0x000fe400077c4270 */
[----:B------:R-:W-:Y:S02]  /*32d0*/  VIADDMNMX R2, R3, R11, R6, PT ;  /* 0x0000000b03027246 */ /* 0x000fe40003800106 */
[----:B------:R-:W-:-:S04]  /*32e0*/  ISETP.LT.OR P6, PT, R0, 0x7a, P6 ;  /* 0x0000007a0000780c */ /* 0x000fc800037c1670 */
        /* <DEDUP_REMOVED lines=17> */
.L_x_7445:
[----:B------:R-:W-:-:S06]  /*3400*/  UISETP.NE.AND UP2, UPT, UR7, 0x1, UPT ;  /* 0x000000010700788c */ /* 0x000fcc000bf45270 */
[----:B------:R-:W-:-:S05]  /*3410*/  PLOP3.LUT P6, PT, PT, PT, UP2, 0x80, 0x0 ;  /* 0x000000000000781c */ /* 0x000fca0003fcf028 */
[----:B------:R-:W-:-:S08]  /*3420*/  @UP2 ULDC.64 UR10, c[0x0][0x9e8] ;  /* 0x00027a00000a2ab9 */ /* 0x000fd00000000a00 */
[----:B------:R-:W-:Y:S01]  /*3430*/  @P6 IMAD.HI.U32 R3, R0, UR10, RZ ;  /* 0x0000000a00036c27 */ /* 0x000fe2000f8e00ff */
[----:B------:R-:W-:-:S13]  /*3440*/  PLOP3.LUT P6, PT, PT, PT, UP2, 0x80, 0x0 ;  /* 0x000000000000781c */ /* 0x000fda0003fcf028 */
[----:B------:R-:W-:-:S07]  /*3450*/  @P6 SHF.R.U32.HI R0, RZ, UR11, R3 ;  /* 0x0000000bff006c19 */ /* 0x000fce0008011603 */
.L_x_7446:
[----:B------:R-:W-:Y:S05]  /*3460*/  BSYNC B0 ;  /* 0x0000000000007941 */ /* 0x000fea0003800000 */
.L_x_7444:
[----:B------:R-:W-:-:S04]  /*3470*/  IMAD R3, R0, UR7, -R7 ;  /* 0x0000000700037c24 */ /* 0x000fc8000f8e0a07 */
[----:B------:R-:W-:-:S05]  /*3480*/  IMAD.IADD R3, R3, 0x1, -R16 ;  /* 0x0000000103037824 */ /* 0x000fca00078e0a10 */
[----:B------:R-:W-:Y:S02]  /*3490*/  VIMNMX R4, R4, R3, !PT ;  /* 0x0000000304047248 */ /* 0x000fe40007fe0100 */
[----:B------:R-:W-:-:S07]  /*34a0*/  VIADDMNMX R2, R3, UR7, R2, PT ;  /* 0x0000000703027c46 */ /* 0x000fce000b800102 */
.L_x_7443:
[----:B------:R-:W-:Y:S01]  /*34b0*/  ISETP.GT.AND P2, PT, R4, 0x1, !P2 ;  /* 0x000000010400780c */ /* 0x000fe20005744270 */
[----:B------:R-:W-:Y:S01]  /*34c0*/  ULDC UR10, c[0x0][0x988] ;  /* 0x00026200000a7ab9 */ /* 0x000fe20000000800 */
[----:B------:R-:W-:Y:S01]  /*34d0*/  ISETP.NE.AND P6, PT, R14, RZ, PT ;  /* 0x000000ff0e00720c */ /* 0x000fe20003fc5270 */
        /* <DEDUP_REMOVED lines=24> */
[----:B------:R-:W-:Y:S02]  /*3660*/  ISETP.GT.AND P2, PT, R4, 0x10, !P6 ;  /* 0x000000100400780c */ /* 0x000fe40007744270 */
[----:B------:R-:W-:Y:S02]  /*3670*/  ISETP.NE.AND P6, PT, R96, RZ, PT ;  /* 0x000000ff6000720c */ /* 0x000fe40003fc5270 */
        /* <DEDUP_REMOVED lines=57> */
[----:B------:R-:W-:Y:S01]  /*3a10*/  ISETP.GT.AND P3, PT, R4, 0x70, !P3 ;  /* 0x000000700400780c */ /* 0x000fe20005f64270 */
[----:B------:R-:W0:Y:S01]  /*3a20*/  SHFL.BFLY PT, R0, R3, 0x2, 0x1f ;  /* 0x0c401f0003007f89 */ /* 0x000e2200000e0000 */
[----:B------:R-:W-:-:S02]  /*3a30*/  FSEL R50, R50, -INF , !P2 ;  /* 0xff80000032327808 */ /* 0x000fc40005000000 */
[----:B------:R-:W-:Y:S02]  /*3a40*/  ISETP.NE.AND P2, PT, R94, RZ, PT ;  /* 0x000000ff5e00720c */ /* 0x000fe40003f45270 */
[C---:B------:R-:W-:Y:S02]  /*3a50*/  ISETP.GT.AND P4, PT, R4.reuse, 0x71, !P4 ;  /* 0x000000710400780c */ /* 0x040fe40006784270 */
[C---:B------:R-:W-:Y:S02]  /*3a60*/  ISETP.GT.AND P2, PT, R4.reuse, 0x31, !P2 ;  /* 0x000000310400780c */ /* 0x040fe40005744270 */
[----:B------:R-:W-:Y:S02]  /*3a70*/  ISETP.GT.AND P5, PT, R4, 0x78, !P5 ;  /* 0x000000780400780c */ /* 0x000fe40006fa4270 */
[C---:B------:R-:W-:Y:S02]  /*3a80*/  ISETP.LT.OR P2, PT, R2.reuse, 0x32, P2 ;  /* 0x000000320200780c */ /* 0x040fe40001741670 */
[----:B------:R-:W-:-:S02]  /*3a90*/  ISETP.LT.OR P3, PT, R2, 0x71, P3 ;  /* 0x000000710200780c */ /* 0x000fc40001f61670 */
[----:B------:R-:W-:Y:S02]  /*3aa0*/  FSEL R51, R51, -INF , !P2 ;  /* 0xff80000033337808 */ /* 0x000fe40005000000 */
[----:B------:R-:W-:Y:S02]  /*3ab0*/  ISETP.NE.AND P2, PT, R95, RZ, PT ;  /* 0x000000ff5f00720c */ /* 0x000fe40003f45270 */
[----:B------:R-:W-:Y:S02]  /*3ac0*/  ISETP.LT.OR P4, PT, R2, 0x72, P4 ;  /* 0x000000720200780c */ /* 0x000fe40002781670 */
[----:B------:R-:W-:Y:S02]  /*3ad0*/  ISETP.GT.AND P2, PT, R4, 0x38, !P2 ;  /* 0x000000380400780c */ /* 0x000fe40005744270 */
[----:B------:R-:W-:Y:S02]  /*3ae0*/  FSEL R82, R82, -INF , !P3 ;  /* 0xff80000052527808 */ /* 0x000fe40005800000 */
[----:B------:R-:W-:-:S02]  /*3af0*/  ISETP.LT.OR P2, PT, R2, 0x39, P2 ;  /* 0x000000390200780c */ /* 0x000fc40001741670 */
[----:B------:R-:W-:Y:S02]  /*3b00*/  ISETP.LT.OR P5, PT, R2, 0x79, P5 ;  /* 0x000000790200780c */ /* 0x000fe40002fa1670 */
[----:B------:R-:W-:Y:S02]  /*3b10*/  FSEL R54, R54, -INF , !P2 ;  /* 0xff80000036367808 */ /* 0x000fe40005000000 */
[----:B------:R-:W-:Y:S02]  /*3b20*/  ISETP.GT.AND P2, PT, R4, 0x39, !P6 ;  /* 0x000000390400780c */ /* 0x000fe40007744270 */
[----:B------:R-:W-:Y:S02]  /*3b30*/  ISETP.NE.AND P6, PT, R107, RZ, PT ;  /* 0x000000ff6b00720c */ /* 0x000fe40003fc5270 */
[----:B------:R-:W-:Y:S02]  /*3b40*/  ISETP.LT.OR P2, PT, R2, 0x3a, P2 ;  /* 0x0000003a0200780c */ /* 0x000fe40001741670 */
[----:B------:R-:W-:-:S02]  /*3b50*/  FSEL R83, R83, -INF , !P4 ;  /* 0xff80000053537808 */ /* 0x000fc40006000000 */
[----:B------:R-:W-:Y:S02]  /*3b60*/  FSEL R55, R55, -INF , !P2 ;  /* 0xff80000037377808 */ /* 0x000fe40005000000 */
[----:B------:R-:W-:Y:S02]  /*3b70*/  ISETP.NE.AND P2, PT, R97, RZ, PT ;  /* 0x000000ff6100720c */ /* 0x000fe40003f45270 */
[----:B------:R-:W-:Y:S02]  /*3b80*/  FSEL R86, R86, -INF , !P5 ;  /* 0xff80000056567808 */ /* 0x000fe40006800000 */
        /* <DEDUP_REMOVED lines=47> */
[----:B------:R-:W-:-:S05]  /*3e80*/  FMUL.FTZ R6, R0, UR10 ;  /* 0x0000000a00067c20 */ /* 0x000fca0008410000 */
[----:B------:R-:W-:Y:S02]  /*3e90*/  FSEL R8, R6, RZ, P2 ;  /* 0x000000ff06087208 */ /* 0x000fe40001000000 */
[----:B------:R-:W-:Y:S02]  /*3ea0*/  ISETP.GT.AND P2, PT, R4, RZ, !P6 ;  /* 0x000000ff0400720c */ /* 0x000fe40007744270 */
[----:B------:R-:W-:Y:S01]  /*3eb0*/  ISETP.NE.AND P6, PT, R9, RZ, PT ;  /* 0x000000ff0900720c */ /* 0x000fe20003fc5270 */
[--C-:B------:R-:W-:Y:S01]  /*3ec0*/  FFMA.FTZ R180, R13, UR10, -R8.reuse ;  /* 0x0000000a0db47c23 */ /* 0x100fe20008010808 */
[----:B------:R-:W-:Y:S01]  /*3ed0*/  ISETP.LT.OR P2, PT, R2, 0x1, P2 ;  /* 0x000000010200780c */ /* 0x000fe20001741670 */
[--C-:B------:R-:W-:Y:S01]  /*3ee0*/  FFMA.FTZ R3, R25, UR10, -R8.reuse ;  /* 0x0000000a19037c23 */ /* 0x100fe20008010808 */
[----:B------:R-:W-:Y:S01]  /*3ef0*/  ISETP.GT.AND P6, PT, R4, 0x79, !P6 ;  /* 0x000000790400780c */ /* 0x000fe200077c4270 */
[--C-:B------:R-:W-:Y:S01]  /*3f00*/  FFMA.FTZ R182, R28, UR10, -R8.reuse ;  /* 0x0000000a1cb67c23 */ /* 0x100fe20008010808 */
[----:B------:R-:W-:Y:S01]  /*3f10*/  FSEL R26, R26, -INF , !P2 ;  /* 0xff8000001a1a7808 */ /* 0x000fe20005000000 */
[----:B------:R-:W-:Y:S01]  /*3f20*/  MUFU.EX2 R180, R180 ;  /* 0x000000b400b47308 */ /* 0x000fe20000000800 */
[----:B------:R-:W-:Y:S01]  /*3f30*/  ISETP.NE.AND P2, PT, R108, RZ, PT ;  /* 0x000000ff6c00720c */ /* 0x000fe20003f45270 */
[--C-:B------:R-:W-:Y:S01]  /*3f40*/  FFMA.FTZ R7, R29, UR10, -R8.reuse ;  /* 0x0000000a1d077c23 */ /* 0x100fe20008010808 */
[----:B------:R-:W-:Y:S01]  /*3f50*/  FMNMX.FTZ R5, R26, R27, !PT ;  /* 0x0000001b1a057209 */ /* 0x000fe20007810000 */
[--C-:B------:R-:W-:Y:S01]  /*3f60*/  FFMA.FTZ R176, R32, UR10, -R8.reuse ;  /* 0x0000000a20b07c23 */ /* 0x100fe20008010808 */
[----:B------:R-:W-:Y:S01]  /*3f70*/  ISETP.GT.AND P2, PT, R4, 0x69, !P2 ;  /* 0x000000690400780c */ /* 0x000fe20005744270 */
[--C-:B------:R-:W-:Y:S01]  /*3f80*/  FFMA.FTZ R9, R33, UR10, -R8.reuse ;  /* 0x0000000a21097c23 */ /* 0x100fe20008010808 */
[----:B------:R-:W-:Y:S01]  /*3f90*/  FMNMX.FTZ R6, R30, R5, !PT ;  /* 0x000000051e067209 */ /* 0x000fe20007810000 */
[----:B------:R-:W0:Y:S01]  /*3fa0*/  MUFU.EX2 R3, R3 ;  /* 0x0000000300037308 */ /* 0x000e220000000800 */
[----:B------:R-:W-:Y:S01]  /*3fb0*/  ISETP.LT.OR P2, PT, R2, 0x6a, P2 ;  /* 0x0000006a0200780c */ /* 0x000fe20001741670 */
[--C-:B------:R-:W-:Y:S01]  /*3fc0*/  FFMA.FTZ R178, R36, UR10, -R8.reuse ;  /* 0x0000000a24b27c23 */ /* 0x100fe20008010808 */
[----:B------:R-:W-:Y:S01]  /*3fd0*/  FMNMX.FTZ R5, R31, R6, !PT ;  /* 0x000000061f057209 */ /* 0x000fe20007810000 */
[--C-:B------:R-:W-:Y:S01]  /*3fe0*/  FFMA.FTZ R11, R37, UR10, -R8.reuse ;  /* 0x0000000a250b7c23 */ /* 0x100fe20008010808 */
[----:B------:R-:W-:Y:S01]  /*3ff0*/  FSEL R79, R79, -INF , !P2 ;  /* 0xff8000004f4f7808 */ /* 0x000fe20005000000 */
[--C-:B------:R-:W-:Y:S01]  /*4000*/  FFMA.FTZ R172, R40, UR10, -R8.reuse ;  /* 0x0000000a28ac7c23 */ /* 0x100fe20008010808 */
[----:B------:R-:W-:Y:S01]  /*4010*/  FMNMX.FTZ R6, R34, R5, !PT ;  /* 0x0000000522067209 */ /* 0x000fe20007810000 */
[----:B------:R-:W1:Y:S01]  /*4020*/  MUFU.EX2 R182, R182 ;  /* 0x000000b600b67308 */ /* 0x000e620000000800 */
[----:B------:R-:W-:Y:S01]  /*4030*/  ISETP.LT.OR P6, PT, R2, 0x7a, P6 ;  /* 0x0000007a0200780c */ /* 0x000fe200037c1670 */
[--C-:B------:R-:W-:Y:S01]  /*4040*/  FFMA.FTZ R13, R41, UR10, -R8.reuse ;  /* 0x0000000a290d7c23 */ /* 0x100fe20008010808 */
[----:B------:R-:W-:Y:S01]  /*4050*/  FMNMX.FTZ R5, R35, R6, !PT ;  /* 0x0000000623057209 */ /* 0x000fe20007810000 */
[--C-:B------:R-:W-:Y:S01]  /*4060*/  FFMA.FTZ R174, R44, UR10, -R8.reuse ;  /* 0x0000000a2cae7c23 */ /* 0x100fe20008010808 */
[----:B------:R-:W-:Y:S01]  /*4070*/  FSEL R87, R87, -INF , !P6 ;  /* 0xff80000057577808 */ /* 0x000fe20007000000 */
        /* <DEDUP_REMOVED lines=31> */
[--C-:B------:R-:W-:Y:S01]  /*4270*/  FFMA.FTZ R154, R84, UR10, -R8.reuse ;  /* 0x0000000a549a7c23 */ /* 0x100fe20008010808 */
[----:B------:R-:W-:Y:S01]  /*4280*/  FFMA.FTZ R57, R85, UR10, -R8 ;  /* 0x0000000a55397c23 */ /* 0x000fe20008010808 */
[----:B------:R-:W-:Y:S01]  /*4290*/  FMNMX.FTZ R6, R54, R5, !PT ;  /* 0x0000000536067209 */ /* 0x000fe20007810000 */
[----:B------:R-:W5:Y:S03]  /*42a0*/  MUFU.EX2 R11, R11 ;  /* 0x0000000b000b7308 */ /* 0x000f660000000800 */
[----:B------:R-:W-:-:S04]  /*42b0*/  FMNMX.FTZ R5, R55, R6, !PT ;  /* 0x0000000637057209 */ /* 0x000fc80007810000 */
[----:B------:R-:W-:Y:S01]  /*42c0*/  FMNMX.FTZ R6, R58, R5, !PT ;  /* 0x000000053a067209 */ /* 0x000fe20007810000 */
[----:B------:R-:W5:Y:S03]  /*42d0*/  MUFU.EX2 R172, R172 ;  /* 0x000000ac00ac7308 */ /* 0x000f660000000800 */
[----:B------:R-:W-:-:S04]  /*42e0*/  FMNMX.FTZ R5, R59, R6, !PT ;  /* 0x000000063b057209 */ /* 0x000fc80007810000 */
[----:B------:R-:W-:Y:S01]  /*42f0*/  FMNMX.FTZ R6, R62, R5, !PT ;  /* 0x000000053e067209 */ /* 0x000fe20007810000 */
[----:B------:R-:W5:Y:S03]  /*4300*/  MUFU.EX2 R13, R13 ;  /* 0x0000000d000d7308 */ /* 0x000f660000000800 */
        /* <DEDUP_REMOVED lines=36> */
[--C-:B------:R-:W-:Y:S01]  /*4550*/  FFMA.FTZ R2, R27, UR10, -R4.reuse ;  /* 0x0000000a1b027c23 */ /* 0x100fe20008010804 */
[----:B------:R-:W-:Y:S01]  /*4560*/  FADD.FTZ R27, R180, R3 ;  /* 0x00000003b41b7221 */ /* 0x000fe20000010000 */
[--C-:B------:R-:W-:Y:S01]  /*4570*/  FFMA.FTZ R181, R26, UR10, -R4.reuse ;  /* 0x0000000a1ab57c23 */ /* 0x100fe20008010804 */
[--C-:B------:R-:W-:Y:S01]  /*4580*/  FFMA.FTZ R183, R30, UR10, -R4.reuse ;  /* 0x0000000a1eb77c23 */ /* 0x100fe20008010804 */
[--C-:B------:R-:W-:Y:S01]  /*4590*/  FFMA.FTZ R31, R31, UR10, -R4.reuse ;  /* 0x0000000a1f1f7c23 */ /* 0x100fe20008010804 */
[----:B-1----:R-:W-:Y:S01]  /*45a0*/  FADD.FTZ R10, R182, R27 ;  /* 0x0000001bb60a7221 */ /* 0x002fe20000010000 */
[--C-:B------:R-:W-:Y:S01]  /*45b0*/  FFMA.FTZ R177, R34, UR10, -R4.reuse ;  /* 0x0000000a22b17c23 */ /* 0x100fe20008010804 */
[----:B------:R-:W-:Y:S01]  /*45c0*/  MUFU.EX2 R2, R2 ;  /* 0x0000000200027308 */ /* 0x000fe20000000800 */
[----:B------:R-:W-:Y:S01]  /*45d0*/  FFMA.FTZ R35, R35, UR10, -R4 ;  /* 0x0000000a23237c23 */ /* 0x000fe20008010804 */
[----:B--2---:R-:W-:Y:S01]  /*45e0*/  FADD.FTZ R27, R7, R10 ;  /* 0x0000000a071b7221 */ /* 0x004fe20000010000 */
[--C-:B------:R-:W-:Y:S01]  /*45f0*/  FFMA.FTZ R38, R38, UR10, -R4.reuse ;  /* 0x0000000a26267c23 */ /* 0x100fe20008010804 */
[--C-:B------:R-:W-:Y:S01]  /*4600*/  FFMA.FTZ R39, R39, UR10, -R4.reuse ;  /* 0x0000000a27277c23 */ /* 0x100fe20008010804 */
[--C-:B------:R-:W-:Y:S01]  /*4610*/  FFMA.FTZ R42, R42, UR10, -R4.reuse ;  /* 0x0000000a2a2a7c23 */ /* 0x100fe20008010804 */
[----:B---3--:R-:W-:Y:S01]  /*4620*/  FADD.FTZ R10, R176, R27 ;  /* 0x0000001bb00a7221 */ /* 0x008fe20000010000 */
[--C-:B------:R-:W-:Y:S01]  /*4630*/  FFMA.FTZ R43, R43, UR10, -R4.reuse ;  /* 0x0000000a2b2b7c23 */ /* 0x100fe20008010804 */
[----:B------:R-:W0:Y:S01]  /*4640*/  MUFU.EX2 R181, R181 ;  /* 0x000000b500b57308 */ /* 0x000e220000000800 */
[----:B------:R-:W-:Y:S01]  /*4650*/  FFMA.FTZ R46, R46, UR10, -R4 ;  /* 0x0000000a2e2e7c23 */ /* 0x000fe20008010804 */
[----:B----4-:R-:W-:Y:S01]  /*4660*/  FADD.FTZ R27, R9, R10 ;  /* 0x0000000a091b7221 */ /* 0x010fe20000010000 */
[--C-:B------:R-:W-:Y:S01]  /*4670*/  FFMA.FTZ R47, R47, UR10, -R4.reuse ;  /* 0x0000000a2f2f7c23 */ /* 0x100fe20008010804 */
[--C-:B------:R-:W-:Y:S01]  /*4680*/  FFMA.FTZ R50, R50, UR10, -R4.reuse ;  /* 0x0000000a32327c23 */ /* 0x100fe20008010804 */
[--C-:B------:R-:W-:Y:S01]  /*4690*/  FFMA.FTZ R51, R51, UR10, -R4.reuse ;  /* 0x0000000a33337c23 */ /* 0x100fe20008010804 */
[----:B-----5:R-:W-:Y:S01]  /*46a0*/  FADD.FTZ R10, R178, R27 ;  /* 0x0000001bb20a7221 */ /* 0x020fe20000010000 */
        /* <DEDUP_REMOVED lines=8> */
[----:B------:R-:W-:Y:S01]  /*4730*/  F2FP.F16.F32.PACK_AB R180, R3, R180 ;  /* 0x000000b403b4723e */ /* 0x000fe200000000ff */
[----:B------:R2:W3:Y:S01]  /*4740*/  MUFU.EX2 R6, R31 ;  /* 0x0000001f00067308 */ /* 0x0004e20000000800 */
[----:B------:R-:W-:Y:S01]  /*4750*/  FFMA.FTZ R63, R63, UR10, -R4 ;  /* 0x0000000a3f3f7c23 */ /* 0x000fe20008010804 */
[----:B------:R-:W-:Y:S01]  /*4760*/  FADD.FTZ R27, R13, R10 ;  /* 0x0000000a0d1b7221 */ /* 0x000fe20000010000 */
[----:B0-----:R-:W-:Y:S01]  /*4770*/  FADD.FTZ R10, R181, R2 ;  /* 0x00000002b50a7221 */ /* 0x001fe20000010000 */
[----:B------:R-:W-:Y:S01]  /*4780*/  F2FP.F16.F32.PACK_AB R182, R7, R182 ;  /* 0x000000b607b6723e */ /* 0x000fe200000000ff */
[--C-:B------:R-:W-:Y:S01]  /*4790*/  FFMA.FTZ R66, R66, UR10, -R4.reuse ;  /* 0x0000000a42427c23 */ /* 0x100fe20008010804 */
[----:B------:R-:W-:Y:S01]  /*47a0*/  FADD.FTZ R12, R174, R27 ;  /* 0x0000001bae0c7221 */ /* 0x000fe20000010000 */
[----:B------:R-:W-:Y:S01]  /*47b0*/  FFMA.FTZ R67, R67, UR10, -R4 ;  /* 0x0000000a43437c23 */ /* 0x000fe20008010804 */
[----:B------:R-:W0:Y:S01]  /*47c0*/  MUFU.EX2 R177, R177 ;  /* 0x000000b100b17308 */ /* 0x000e220000000800 */
[----:B-1----:R-:W-:Y:S01]  /*47d0*/  FADD.FTZ R27, R183, R10 ;  /* 0x0000000ab71b7221 */ /* 0x002fe20000010000 */
[----:B--2---:R-:W-:Y:S01]  /*47e0*/  FADD.FTZ R31, R15, R12 ;  /* 0x0000000c0f1f7221 */ /* 0x004fe20000010000 */
[--C-:B------:R-:W-:Y:S01]  /*47f0*/  FFMA.FTZ R70, R70, UR10, -R4.reuse ;  /* 0x0000000a46467c23 */ /* 0x100fe20008010804 */
[--C-:B------:R-:W-:Y:S01]  /*4800*/  FFMA.FTZ R71, R71, UR10, -R4.reuse ;  /* 0x0000000a47477c23 */ /* 0x100fe20008010804 */
[--C-:B------:R-:W-:Y:S01]  /*4810*/  FFMA.FTZ R74, R74, UR10, -R4.reuse ;  /* 0x0000000a4a4a7c23 */ /* 0x100fe20008010804 */
[----:B------:R-:W-:Y:S01]  /*4820*/  FADD.FTZ R12, R168, R31 ;  /* 0x0000001fa80c7221 */ /* 0x000fe20000010000 */
[----:B------:R-:W-:Y:S01]  /*4830*/  FFMA.FTZ R75, R75, UR10, -R4 ;  /* 0x0000000a4b4b7c23 */ /* 0x000fe20008010804 */
[----:B------:R-:W1:Y:S01]  /*4840*/  MUFU.EX2 R8, R35 ;  /* 0x0000002300087308 */ /* 0x000e620000000800 */
[----:B---3--:R-:W-:Y:S01]  /*4850*/  FADD.FTZ R10, R6, R27 ;  /* 0x0000001b060a7221 */ /* 0x008fe20000010000 */
[----:B------:R-:W-:Y:S01]  /*4860*/  FADD.FTZ R31, R21, R12 ;  /* 0x0000000c151f7221 */ /* 0x000fe20000010000 */
[--C-:B------:R-:W-:Y:S01]  /*4870*/  FFMA.FTZ R78, R78, UR10, -R4.reuse ;  /* 0x0000000a4e4e7c23 */ /* 0x100fe20008010804 */
[--C-:B------:R-:W-:Y:S01]  /*4880*/  FFMA.FTZ R79, R79, UR10, -R4.reuse ;  /* 0x0000000a4f4f7c23 */ /* 0x100fe20008010804 */
[--C-:B------:R-:W-:Y:S01]  /*4890*/  FFMA.FTZ R82, R82, UR10, -R4.reuse ;  /* 0x0000000a52527c23 */ /* 0x100fe20008010804 */
[----:B------:R-:W-:Y:S01]  /*48a0*/  FFMA.FTZ R83, R83, UR10, -R4 ;  /* 0x0000000a53537c23 */ /* 0x000fe20008010804 */
[----:B------:R-:W-:Y:S01]  /*48b0*/  F2FP.F16.F32.PACK_AB R181, R2, R181 ;  /* 0x000000b502b5723e */ /* 0x000fe200000000ff */
[----:B------:R-:W2:Y:S01]  /*48c0*/  MUFU.EX2 R38, R38 ;  /* 0x0000002600267308 */ /* 0x000ea20000000800 */
[----:B0-----:R-:W-:Y:S01]  /*48d0*/  FADD.FTZ R27, R177, R10 ;  /* 0x0000000ab11b7221 */ /* 0x001fe20000010000 */
[----:B------:R-:W-:Y:S01]  /*48e0*/  FADD.FTZ R10, R170, R31 ;  /* 0x0000001faa0a7221 */ /* 0x000fe20000010000 */
[--C-:B------:R-:W-:Y:S01]  /*48f0*/  FFMA.FTZ R86, R86, UR10, -R4.reuse ;  /* 0x0000000a56567c23 */ /* 0x100fe20008010804 */
[----:B------:R-:W-:Y:S01]  /*4900*/  FFMA.FTZ R4, R87, UR10, -R4 ;  /* 0x0000000a57047c23 */ /* 0x000fe20008010804 */
[----:B------:R-:W-:Y:S01]  /*4910*/  F2FP.F16.F32.PACK_AB R176, R9, R176 ;  /* 0x000000b009b0723e */ /* 0x000fe200000000ff */
[----:B------:R-:W-:Y:S01]  /*4920*/  FADD.FTZ R31, R25, R10 ;  /* 0x0000000a191f7221 */ /* 0x000fe20000010000 */
[----:B------:R-:W-:Y:S01]  /*4930*/  F2FP.F16.F32.PACK_AB R178, R11, R178 ;  /* 0x000000b20bb2723e */ /* 0x000fe200000000ff */
[----:B------:R-:W0:Y:S01]  /*4940*/  MUFU.EX2 R39, R39 ;  /* 0x0000002700277308 */ /* 0x000e220000000800 */
[----:B-1----:R-:W-:Y:S01]  /*4950*/  FADD.FTZ R27, R8, R27 ;  /* 0x0000001b081b7221 */ /* 0x002fe20000010000 */
[----:B------:R-:W-:Y:S01]  /*4960*/  FADD.FTZ R12, R164, R31 ;  /* 0x0000001fa40c7221 */ /* 0x000fe20000010000 */
[----:B------:R-:W-:-:S02]  /*4970*/  F2FP.F16.F32.PACK_AB R172, R13, R172 ;  /* 0x000000ac0dac723e */ /* 0x000fc400000000ff */
[----:B------:R-:W-:Y:S01]  /*4980*/  F2FP.F16.F32.PACK_AB R174, R15, R174 ;  /* 0x000000ae0fae723e */ /* 0x000fe200000000ff */
[----:B------:R-:W-:Y:S01]  /*4990*/  FADD.FTZ R31, R29, R12 ;  /* 0x0000000c1d1f7221 */ /* 0x000fe20000010000 */
[----:B------:R-:W-:Y:S01]  /*49a0*/  F2FP.F16.F32.PACK_AB R168, R21, R168 ;  /* 0x000000a815a8723e */ /* 0x000fe200000000ff */
[----:B------:R-:W1:Y:S01]  /*49b0*/  MUFU.EX2 R42, R42 ;  /* 0x0000002a002a7308 */ /* 0x000e620000000800 */
[----:B--2---:R-:W-:Y:S01]  /*49c0*/  FADD.FTZ R10, R38, R27 ;  /* 0x0000001b260a7221 */ /* 0x004fe20000010000 */
[----:B------:R-:W-:Y:S01]  /*49d0*/  FADD.FTZ R12, R166, R31 ;  /* 0x0000001fa60c7221 */ /* 0x000fe20000010000 */
[----:B------:R-:W-:Y:S02]  /*49e0*/  F2FP.F16.F32.PACK_AB R170, R25, R170 ;  /* 0x000000aa19aa723e */ /* 0x000fe400000000ff */
[----:B------:R-:W-:Y:S01]  /*49f0*/  F2FP.F16.F32.PACK_AB R164, R29, R164 ;  /* 0x000000a41da4723e */ /* 0x000fe200000000ff */
[C---:B------:R-:W-:Y:S01]  /*4a00*/  FADD.FTZ R31, R33.reuse, R12 ;  /* 0x0000000c211f7221 */ /* 0x040fe20000010000 */
[----:B------:R-:W-:Y:S01]  /*4a10*/  F2FP.F16.F32.PACK_AB R166, R33, R166 ;  /* 0x000000a621a6723e */ /* 0x000fe200000000ff */
[----:B------:R-:W2:Y:S01]  /*4a20*/  MUFU.EX2 R43, R43 ;  /* 0x0000002b002b7308 */ /* 0x000ea20000000800 */
[----:B0-----:R-:W-:Y:S01]  /*4a30*/  FADD.FTZ R27, R39, R10 ;  /* 0x0000000a271b7221 */ /* 0x001fe20000010000 */
[----:B------:R-:W-:Y:S01]  /*4a40*/  FADD.FTZ R12, R160, R31 ;  /* 0x0000001fa00c7221 */ /* 0x000fe20000010000 */
[----:B------:R-:W-:-:S02]  /*4a50*/  F2FP.F16.F32.PACK_AB R160, R37, R160 ;  /* 0x000000a025a0723e */ /* 0x000fc400000000ff */
[----:B------:R-:W-:Y:S01]  /*4a60*/  F2FP.F16.F32.PACK_AB R183, R6, R183 ;  /* 0x000000b706b7723e */ /* 0x000fe200000000ff */
[----:B------:R-:W-:Y:S01]  /*4a70*/  FADD.FTZ R31, R37, R12 ;  /* 0x0000000c251f7221 */ /* 0x000fe20000010000 */
[----:B------:R-:W-:Y:S01]  /*4a80*/  F2FP.F16.F32.PACK_AB R177, R8, R177 ;  /* 0x000000b108b1723e */ /* 0x000fe200000000ff */
[----:B------:R-:W0:Y:S01]  /*4a90*/  MUFU.EX2 R46, R46 ;  /* 0x0000002e002e7308 */ /* 0x000e220000000800 */
[----:B-1----:R-:W-:Y:S01]  /*4aa0*/  FADD.FTZ R10, R42, R27 ;  /* 0x0000001b2a0a7221 */ /* 0x002fe20000010000 */
[----:B------:R-:W-:Y:S01]  /*4ab0*/  FADD.FTZ R12, R162, R31 ;  /* 0x0000001fa20c7221 */ /* 0x000fe20000010000 */
[----:B------:R-:W-:Y:S02]  /*4ac0*/  F2FP.F16.F32.PACK_AB R162, R41, R162 ;  /* 0x000000a229a2723e */ /* 0x000fe400000000ff */
[----:B------:R-:W-:Y:S01]  /*4ad0*/  F2FP.F16.F32.PACK_AB R179, R39, R38 ;  /* 0x0000002627b3723e */ /* 0x000fe200000000ff */
[----:B------:R-:W-:Y:S02]  /*4ae0*/  FADD.FTZ R7, R41, R12 ;  /* 0x0000000c29077221 */ /* 0x000fe40000010000 */
[----:B------:R-:W1:Y:S01]  /*4af0*/  MUFU.EX2 R47, R47 ;  /* 0x0000002f002f7308 */ /* 0x000e620000000800 */
[C---:B--2---:R-:W-:Y:S01]  /*4b00*/  FADD.FTZ R27, R43.reuse, R10 ;  /* 0x0000000a2b1b7221 */ /* 0x044fe20000010000 */
[----:B------:R-:W-:Y:S01]  /*4b10*/  FADD.FTZ R12, R156, R7 ;  /* 0x000000079c0c7221 */ /* 0x000fe20000010000 */
[----:B------:R-:W-:-:S05]  /*4b20*/  F2FP.F16.F32.PACK_AB R173, R43, R42 ;  /* 0x0000002a2bad723e */ /* 0x000fca00000000ff */
        /* <DEDUP_REMOVED lines=62> */
[----:B------:R0:W3:Y:S01]  /*4f10*/  MUFU.EX2 R155, R4 ;  /* 0x00000004009b7308 */ /* 0x0000e20000000800 */
[C---:B-1----:R-:W-:Y:S01]  /*4f20*/  FADD.FTZ R7, R83.reuse, R2 ;  /* 0x0000000253077221 */ /* 0x042fe20000010000 */
[----:B------:R-:W-:-:S06]  /*4f30*/  F2FP.F16.F32.PACK_AB R153, R83, R82 ;  /* 0x000000525399723e */ /* 0x000fcc00000000ff */
[----:B------:R-:W1:Y:S01]  /*4f40*/  MUFU.EX2 R57, R57 ;  /* 0x0000003900397308 */ /* 0x000e620000000800 */
[----:B--2---:R-:W-:Y:S01]  /*4f50*/  FADD.FTZ R2, R86, R7 ;  /* 0x0000000756027221 */ /* 0x004fe20000010000 */
[----:B0-----:R-:W-:-:S03]  /*4f60*/  VIADD R4, R90, 0xfffffffe ;  /* 0xfffffffe5a047836 */ /* 0x001fc60000000000 */
[C---:B---3--:R-:W-:Y:S01]  /*4f70*/  FADD.FTZ R2, R155.reuse, R2 ;  /* 0x000000029b027221 */ /* 0x048fe20000010000 */
[----:B------:R-:W-:Y:S01]  /*4f80*/  F2FP.F16.F32.PACK_AB R155, R155, R86 ;  /* 0x000000569b9b723e */ /* 0x000fe200000000ff */
[C---:B-1----:R-:W-:Y:S01]  /*4f90*/  FADD.FTZ R3, R57.reuse, R12 ;  /* 0x0000000c39037221 */ /* 0x042fe20000010000 */
        /* <DEDUP_REMOVED lines=12> */
.L_x_7448:
[----:B------:R-:W-:-:S11]  /*5060*/  UISETP.NE.AND UP2, UPT, UR7, 0x1, UPT ;  /* 0x000000010700788c */ /* 0x000fd6000bf45270 */
[----:B------:R-:W-:Y:S02]  /*5070*/  @UP2 ULDC.64 UR14, c[0x0][0x9e8] ;  /* 0x00027a00000e2ab9 */ /* 0x000fe40000000a00 */
[----:B------:R-:W-:-:S04]  /*5080*/  UIMAD.WIDE.U32 UR18, UR11, UR14, URZ ;  /* 0x0000000e0b1272a5 */ /* 0x000fc8000f8e003f */
[----:B------:R-:W-:-:S12]  /*5090*/  @UP2 USHF.R.U32.HI UR11, URZ, UR15, UR19 ;  /* 0x0000000f3f0b2299 */ /* 0x000fd80008011613 */
.L_x_7449:
[----:B------:R-:W-:-:S04]  /*50a0*/  UIMAD UR7, UR11, UR7, UR7 ;  /* 0x000000070b0772a4 */ /* 0x000fc8000f8e0207 */
[----:B------:R-:W-:-:S04]  /*50b0*/  UISETP.LT.AND UP2, UPT, UR6, UR7, UPT ;  /* 0x000000070600728c */ /* 0x000fc8000bf41270 */
[----:B------:R-:W-:-:S12]  /*50c0*/  USEL UR6, UR6, UR7, UP2 ;  /* 0x0000000706067287 */ /* 0x000fd80009000000 */
.L_x_7447:
[----:B------:R-:W-:Y:S01]  /*50d0*/  USHF.R.S32.HI UR7, URZ, 0x1f, UR6 ;  /* 0x0000001f3f077899 */ /* 0x000fe20008011406 */
[----:B------:R-:W-:Y:S02]  /*50e0*/  CS2R R150, SRZ ;  /* 0x0000000000967805 */ /* 0x000fe4000001ff00 */
[----:B------:R-:W-:Y:S02]  /*50f0*/  CS2R R148, SRZ ;  /* 0x0000000000947805 */ /* 0x000fe4000001ff00 */
[----:B------:R-:W-:Y:S01]  /*5100*/  CS2R R146, SRZ ;  /* 0x0000000000927805 */ /* 0x000fe2000001ff00 */
        /* <DEDUP_REMOVED lines=35> */
[----:B------:R-:W-:Y:S01]  /*5340*/  IMAD.MOV.U32 R151, RZ, RZ, RZ ;  /* 0x000000ffff977224 */ /* 0x000fe200078e00ff */
[----:B------:R-:W-:Y:S01]  /*5350*/  ULDC UR55, c[0x0][0x9e4] ;  /* 0x0002790000377ab9 */ /* 0x000fe20000000800 */
[----:B------:R-:W-:Y:S01]  /*5360*/  ULDC UR56, c[0x0][0x9dc] ;  /* 0x0002770000387ab9 */ /* 0x000fe20000000800 */
[----:B------:R-:W-:Y:S01]  /*5370*/  ULDC UR54, c[0x0][0x988] ;  /* 0x0002620000367ab9 */ /* 0x000fe20000000800 */
[----:B------:R-:W-:-:S05]  /*5380*/  ULDC UR57, c[0x0][0x9e0] ;  /* 0x0002780000397ab9 */ /* 0x000fca0000000800 */
.L_x_7467:
[----:B------:R-:W-:Y:S01]  /*5390*/  UIADD3 UR59, UR47, 0x1, URZ ;  /* 0x000000012f3b7890 */ /* 0x000fe2000fffe03f */
[----:B------:R-:W-:-:S03]  /*53a0*/  ISETP.NE.AND P3, PT, RZ, UR44, PT ;  /* 0x0000002cff007c0c */ /* 0x000fc6000bf65270 */
[----:B------:R-:W-:-:S04]  /*53b0*/  UISETP.NE.AND UP2, UPT, UR59, 0x2, UPT ;  /* 0x000000023b00788c */ /* 0x000fc8000bf45270 */
[----:B------:R-:W-:Y:S02]  /*53c0*/  USEL UR58, URZ, 0x1, UP2 ;  /* 0x000000013f3a7887 */ /* 0x000fe40009000000 */
[----:B------:R-:W-:Y:S02]  /*53d0*/  USEL UR59, UR59, URZ, UP2 ;  /* 0x0000003f3b3b7287 */ /* 0x000fe40009000000 */
[----:B------:R-:W-:Y:S02]  /*53e0*/  ULOP3.LUT UR58, UR50, UR58, URZ, 0x3c, !UPT ;  /* 0x0000003a323a7292 */ /* 0x000fe4000f8e3c3f */
[----:B------:R-:W-:Y:S10]  /*53f0*/  @P3 BRA `(.L_x_7451) ;  /* 0x00000000002c3947 */ /* 0x000ff40003800000 */
[----:B------:R-:W-:Y:S05]  /*5400*/  @!P0 BRA `(.L_x_7452) ;  /* 0x0000000000048947 */ /* 0x000fea0003800000 */
[----:B------:R-:W-:Y:S01]  /*5410*/  BPT.TRAP 0x1 ;  /* 0x000000040000795c */ /* 0x000fe20000300000 */
.L_x_7452:
[----:B------:R-:W-:Y:S01]  /*5420*/  ULEA UR6, UR59, UR41, 0x3 ;  /* 0x000000293b067291 */ /* 0x000fe2000f8e183f */
[----:B------:R-:W-:-:S05]  /*5430*/  IMAD.U32 R6, RZ, RZ, UR58 ;  /* 0x0000003aff067e24 */ /* 0x000fca000f8e00ff */
[----:B------:R-:W-:-:S04]  /*5440*/  SHF.L.U32 R6, R6, 0x1f, RZ ;  /* 0x0000001f06067819 */ /* 0x000fc800000006ff */
[----:B------:R0:W1:Y:S01]  /*5450*/  SYNCS.PHASECHK.TRANS64.TRYWAIT P2, [UR6+0x28830], R6 ;  /* 0x02883006ff0075a7 */ /* 0x0000620008040146 */
[----:B------:R-:W-:Y:S05]  /*5460*/  @!P0 BRA `(.L_x_7453) ;  /* 0x0000000000048947 */ /* 0x000fea0003800000 */
[----:B------:R-:W-:Y:S01]  /*5470*/  BPT.TRAP 0x1 ;  /* 0x000000040000795c */ /* 0x000fe20000300000 */
.L_x_7453:
[----:B-1----:R-:W-:Y:S05]  /*5480*/  @P2 BRA `(.L_x_7451) ;  /* 0x0000000000082947 */ /* 0x002fea0003800000 */
[----:B------:R-:W1:Y:S02]  /*5490*/  SYNCS.PHASECHK.TRANS64.TRYWAIT P2, [UR6+0x28830], R6 ;  /* 0x02883006ff0075a7 */ /* 0x000e640008040146 */
[----:B-1----:R-:W-:Y:S05]  /*54a0*/  @!P2 BRA `(.L_x_7454) ;  /* 0x0000012c004ca947 */ /* 0x002fea0003800000 */
.L_x_7451:
[----:B-1----:R-:W1:Y:S01]  /*54b0*/  S2R R7, SR_TID.X ;  /* 0x0000000000077919 */ /* 0x002e620000002100 */
[----:B------:R-:W-:Y:S01]  /*54c0*/  ULEA UR34, UR59, UR51, 0xb ;  /* 0x000000333b227291 */ /* 0x000fe2000f8e583f */
[----:B------:R-:W-:Y:S01]  /*54d0*/  UMOV UR35, 0x40000040 ;  /* 0x4000004000237882 */ /* 0x000fe20000000000 */
[----:B------:R-:W-:Y:S02]  /*54e0*/  UMOV UR7, 0x40000040 ;  /* 0x4000004000077882 */ /* 0x000fe40000000000 */
[----:B------:R-:W-:Y:S02]  /*54f0*/  UIADD3 UR6, UR34, 0x2, URZ ;  /* 0x0000000222067890 */ /* 0x000fe4000fffe03f */
        /* <DEDUP_REMOVED lines=12> */
[----:B-1----:R-:W-:-:S05]  /*55c0*/  SHF.R.U32.HI R7, RZ, 0x7, R7 ;  /* 0x00000007ff077819 */ /* 0x002fca0000011607 */
[----:B0-----:R-:W-:-:S05]  /*55d0*/  VIADD R6, R7, 0x8 ;  /* 0x0000000807067836 */ /* 0x001fca0000000000 */
[----:B------:R0:W-:Y:S06]  /*55e0*/  BAR.SYNC.DEFER_BLOCKING R6, 0x100 ;  /* 0x000400060000751d */ /* 0x0001ec0000010000 */
        /* <DEDUP_REMOVED lines=27> */
.L_x_7456:
[----:B------:R-:W-:Y:S01]  /*57a0*/  ULEA UR6, UR47, UR41, 0x3 ;  /* 0x000000292f067291 */ /* 0x000fe2000f8e183f */
[----:B------:R-:W-:-:S05]  /*57b0*/  IMAD.U32 R6, RZ, RZ, UR50 ;  /* 0x00000032ff067e24 */ /* 0x000fca000f8e00ff */
[----:B------:R-:W-:-:S04]  /*57c0*/  SHF.L.U32 R6, R6, 0x1f, RZ ;  /* 0x0000001f06067819 */ /* 0x000fc800000006ff */
[----:B------:R0:W1:Y:S01]  /*57d0*/  SYNCS.PHASECHK.TRANS64.TRYWAIT P2, [UR6+0x28850], R6 ;  /* 0x02885006ff0075a7 */ /* 0x0000620008040146 */
[----:B------:R-:W-:Y:S05]  /*57e0*/  @!P0 BRA `(.L_x_7457) ;  /* 0x0000000000048947 */ /* 0x000fea0003800000 */
[----:B------:R-:W-:Y:S01]  /*57f0*/  BPT.TRAP 0x1 ;  /* 0x000000040000795c */ /* 0x000fe20000300000 */
.L_x_7457:
[----:B-1----:R-:W-:Y:S05]  /*5800*/  @P2 BRA `(.L_x_7455) ;  /* 0x0000000000082947 */ /* 0x002fea0003800000 */
[----:B------:R-:W1:Y:S02]  /*5810*/  SYNCS.PHASECHK.TRANS64.TRYWAIT P2, [UR6+0x28850], R6 ;  /* 0x02885006ff0075a7 */ /* 0x000e640008040146 */
[----:B-1----:R-:W-:Y:S05]  /*5820*/  @!P2 BRA `(.L_x_7458) ;  /* 0x000001280084a947 */ /* 0x002fea0003800000 */
.L_x_7455:
[----:B------:R-:W-:Y:S01]  /*5830*/  UIADD3 UR6, UR41, 0x400, URZ ;  /* 0x0000040029067890 */ /* 0x000fe2000fffe03f */
[----:B------:R-:W-:Y:S01]  /*5840*/  WARPGROUP.ARRIVE ;  /* 0x00000000000079c5 */ /* 0x000fe20000000000 */
[----:B------:R-:W-:-:S05]  /*5850*/  UMOV UR7, 0x40000040 ;  /* 0x4000004000077882 */ /* 0x000fca0000000000 */
[----:B------:R-:W2:Y:S01]  /*5860*/  S2R R9, SR_TID.X ;  /* 0x0000000000097919 */ /* 0x000ea20000002100 */
[----:B------:R-:W-:Y:S01]  /*5870*/  USHF.R.U32.HI UR6, URZ, 0x4, UR6 ;  /* 0x000000043f067899 */ /* 0x000fe20008011606 */
[----:B------:R-:W-:Y:S01]  /*5880*/  PLOP3.LUT P2, PT, PT, PT, UP0, 0x80, 0x0 ;  /* 0x000000000000781c */ /* 0x000fe20003f4f008 */
[----:B------:R-:W-:Y:S01]  /*5890*/  VIADD R8, R17, UR37 ;  /* 0x0000002511087c36 */ /* 0x000fe20008000000 */
[----:B------:R-:W-:Y:S01]  /*58a0*/  PLOP3.LUT P3, PT, PT, PT, UP0, 0x80, 0x0 ;  /* 0x000000000000781c */ /* 0x000fe20003f6f008 */
[----:B------:R-:W-:Y:S01]  /*58b0*/  ULOP3.LUT UR6, UR6, 0x3fff, URZ, 0xc0, !UPT ;  /* 0x00003fff06067892 */ /* 0x000fe2000f8ec03f */
[----:B-1----:R-:W-:Y:S02]  /*58c0*/  IMAD.U32 R7, RZ, RZ, UR59 ;  /* 0x0000003bff077e24 */ /* 0x002fe4000f8e00ff */
[----:B------:R-:W-:Y:S01]  /*58d0*/  IMAD.U32 R10, RZ, RZ, UR46 ;  /* 0x0000002eff0a7e24 */ /* 0x000fe2000f8e00ff */
[----:B------:R-:W-:Y:S02]  /*58e0*/  ULOP3.LUT UR6, UR6, 0x4000000, URZ, 0xfc, !UPT ;  /* 0x0400000006067892 */ /* 0x000fe4000f8efc3f */
[----:B------:R-:W-:-:S02]  /*58f0*/  @!P1 LEA R7, R7, UR41, 0x3 ;  /* 0x0000002907079c11 */ /* 0x000fc4000f8e18ff */
[----:B------:R-:W-:-:S03]  /*5900*/  ULEA UR10, UR47, UR6, 0xb ;  /* 0x000000062f0a7291 */ /* 0x000fc6000f8e583f */
[----:B------:R-:W-:-:S04]  /*5910*/  @!P1 VIADD R7, R7, 0x28840 ;  /* 0x0002884007079836 */ /* 0x000fc80000000000 */
[----:B------:R-:W-:Y:S01]  /*5920*/  UMOV UR6, UR10 ;  /* 0x0000000a00067c82 */ /* 0x000fe20008000000 */
[----:B------:R-:W-:Y:S01]  /*5930*/  @!P1 PRMT R7, RZ, 0x654, R7 ;  /* 0x00000654ff079816 */ /* 0x000fe20000000007 */
[----:B------:R-:W-:Y:S01]  /*5940*/  HGMMA.64x128x16.F32 R88, R180, gdesc[UR4].tnspB, R88, gsb0 ;  /* 0x41e00004b4587df0 */ /* 0x000fe20008000858 */
[----:B------:R-:W-:Y:S01]  /*5950*/  UIADD3 UR6, UR10, 0x80, URZ ;  /* 0x000000800a067890 */ /* 0x000fe2000fffe03f */
[----:B------:R-:W-:Y:S01]  /*5960*/  UMOV UR7, 0x40000040 ;  /* 0x4000004000077882 */ /* 0x000fe20000000000 */
[----:B--2---:R-:W-:Y:S01]  /*5970*/  SHF.R.U32.HI R9, RZ, 0x7, R9 ;  /* 0x00000007ff097819 */ /* 0x004fe20000011609 */
        /* <DEDUP_REMOVED lines=33> */
[----:B------:R-:W-:Y:S02]  /*5b90*/  @UP0 ULDC UR6, c[0x0][0x44c] ;  /* 0x0001130000060ab9 */ /* 0x000fe40000000800 */
[----:B0-----:R-:W-:Y:S01]  /*5ba0*/  @P2 IMAD.HI.U32 R6, R8, UR6, RZ ;  /* 0x0000000608062c27 */ /* 0x001fe2000f8e00ff */
[----:B------:R-:W-:Y:S01]  /*5bb0*/  @UP0 ULDC UR6, c[0x0][0x450] ;  /* 0x0001140000060ab9 */ /* 0x000fe20000000800 */
[----:B------:R-:W-:-:S03]  /*5bc0*/  PLOP3.LUT P2, PT, PT, PT, UP1, 0x40, 0x0 ;  /* 0x000000000000781c */ /* 0x000fc60003f4e818 */
[----:B------:R-:W-:Y:S01]  /*5bd0*/  @P3 SHF.R.U32.HI R8, RZ, UR6, R6 ;  /* 0x00000006ff083c19 */ /* 0x000fe20008011606 */
[----:B------:R-:W-:Y:S01]  /*5be0*/  ULOP3.LUT UR6, URZ, UR56, URZ, 0x33, !UPT ;  /* 0x000000383f067292 */ /* 0x000fe2000f8e333f */
[----:B------:R-:W-:Y:S01]  /*5bf0*/  IADD3 R6, -R9, 0xb, RZ ;  /* 0x0000000b09067810 */ /* 0x000fe20007ffe1ff */
[----:B------:R-:W-:Y:S02]  /*5c00*/  IMAD.SHL.U32 R9, R4, 0x80, RZ ;  /* 0x0000008004097824 */ /* 0x000fe400078e00ff */
[----:B------:R-:W0:Y:S01]  /*5c10*/  SHFL.IDX PT, R11, R8, RZ, 0x1c1f ;  /* 0x001c1fff080b7589 */ /* 0x000e2200000e0000 */
[----:B------:R-:W-:Y:S02]  /*5c20*/  WARPGROUP.DEPBAR.LE gsb0, 0x0 ;  /* 0x00008000000079c5 */ /* 0x000fe40000010000 */
[----:B------:R1:W-:Y:S06]  /*5c30*/  BAR.ARV R6, 0x100 ;  /* 0x000400060000751d */ /* 0x0003ec0000002000 */
[----:B------:R2:W-:Y:S02]  /*5c40*/  @!P1 SYNCS.ARRIVE.TRANS64.RED.A1T0 RZ, [R7+URZ], RZ ;  /* 0x000000ff07ff99a7 */ /* 0x0005e4000810043f */
[----:B--2---:R-:W-:-:S04]  /*5c50*/  IADD3 R7, -R16, 0x1, -R9 ;  /* 0x0000000110077810 */ /* 0x004fc80007ffe909 */
[----:B------:R-:W-:-:S05]  /*5c60*/  IADD3 R7, -R10, UR38, R7 ;  /* 0x000000260a077c10 */ /* 0x000fca000fffe107 */
[C---:B------:R-:W-:Y:S02]  /*5c70*/  VIADD R14, R7.reuse, UR57 ;  /* 0x00000039070e7c36 */ /* 0x040fe40008000000 */
[----:B------:R-:W-:Y:S02]  /*5c80*/  VIADD R20, R7, UR6 ;  /* 0x0000000607147c36 */ /* 0x000fe40008000000 */
[--C-:B0-----:R-:W-:Y:S02]  /*5c90*/  IMAD.IADD R10, R14, 0x1, R11.reuse ;  /* 0x000000010e0a7824 */ /* 0x101fe400078e020b */
[----:B------:R-:W-:Y:S01]  /*5ca0*/  IMAD.IADD R12, R20, 0x1, R11 ;  /* 0x00000001140c7824 */ /* 0x000fe200078e020b */
[----:B-1----:R-:W-:Y:S06]  /*5cb0*/  @P2 BRA `(.L_x_7459) ;  /* 0x00000000005c2947 */ /* 0x002fec0003800000 */
        /* <DEDUP_REMOVED lines=13> */
.L_x_7461:
[----:B------:R-:W-:-:S05]  /*5d90*/  IMAD.U32 R152, RZ, RZ, UR55 ;  /* 0x00000037ff987e24 */ /* 0x000fca000f8e00ff */
[----:B------:R-:W-:-:S13]  /*5da0*/  ISETP.NE.AND P2, PT, R152, 0x1, PT ;  /* 0x000000019800780c */ /* 0x000fda0003f45270 */
[----:B------:R-:W0:Y:S02]  /*5db0*/  @P2 LDC.64 R6, c[0x0][0x9e8] ;  /* 0x00027a00ff062b82 */ /* 0x000e240000000a00 */
[----:B0-----:R-:W-:-:S05]  /*5dc0*/  @P2 IMAD.HI.U32 R6, R11, R6, RZ ;  /* 0x000000060b062227 */ /* 0x001fca00078e00ff */
[----:B------:R-:W-:-:S07]  /*5dd0*/  @P2 SHF.R.U32.HI R11, RZ, R7, R6 ;  /* 0x00000007ff0b2219 */ /* 0x000fce0000011606 */
.L_x_7462:
[----:B------:R-:W-:Y:S05]  /*5de0*/  BSYNC B0 ;  /* 0x0000000000007941 */ /* 0x000fea0003800000 */
.L_x_7460:
[----:B------:R-:W-:-:S04]  /*5df0*/  IMAD R11, R11, R152, -R9 ;  /* 0x000000980b0b7224 */ /* 0x000fc800078e0a09 */
[----:B------:R-:W-:-:S05]  /*5e00*/  IMAD.IADD R11, R11, 0x1, -R16 ;  /* 0x000000010b0b7824 */ /* 0x000fca00078e0a10 */
[----:B------:R-:W-:Y:S02]  /*5e10*/  VIADDMNMX R10, R11, R152, R10, PT ;  /* 0x000000980b0a7246 */ /* 0x000fe4000380010a */
[----:B------:R-:W-:-:S07]  /*5e20*/  VIMNMX R12, R12, R11, !PT ;  /* 0x0000000b0c0c7248 */ /* 0x000fce0007fe0100 */
.L_x_7459:
[----:B------:R-:W-:Y:S01]  /*5e30*/  ISETP.GT.AND P2, PT, R4, -0x1, PT ;  /* 0xffffffff0400780c */ /* 0x000fe20003f44270 */
[----:B------:R-:W0:Y:S03]  /*5e40*/  SHFL.IDX PT, R7, R8, 0x1, 0x1c1f ;  /* 0x003c1f0008077f89 */ /* 0x000e2600000e0000 */
[C---:B------:R-:W-:Y:S02]  /*5e50*/  ISETP.GT.AND P5, PT, R12.reuse, RZ, P2 ;  /* 0x000000ff0c00720c */ /* 0x040fe400017a4270 */
[----:B------:R-:W-:Y:S02]  /*5e60*/  ISETP.GT.AND P4, PT, R12, 0x1, P2 ;  /* 0x000000010c00780c */ /* 0x000fe40001784270 */
        /* <DEDUP_REMOVED lines=9> */
[----:B0-----:R-:W-:Y:S01]  /*5f00*/  IMAD.IADD R8, R14, 0x1, R7 ;  /* 0x000000010e087824 */ /* 0x001fe200078e0207 */
        /* <DEDUP_REMOVED lines=79> */
[----:B------:R-:W-:Y:S01]  /*6400*/  ISETP.GT.AND P3, PT, R12, 0x79, P2 ;  /* 0x000000790c00780c */ /* 0x000fe20001764270 */
[----:B------:R-:W-:Y:S01]  /*6410*/  IMAD.IADD R12, R20, 0x1, R7 ;  /* 0x00000001140c7824 */ /* 0x000fe200078e0207 */
        /* <DEDUP_REMOVED lines=20> */
.L_x_7465:
[----:B------:R-:W-:-:S05]  /*6560*/  IMAD.U32 R14, RZ, RZ, UR55 ;  /* 0x00000037ff0e7e24 */ /* 0x000fca000f8e00ff */
[----:B------:R-:W-:-:S13]  /*6570*/  ISETP.NE.AND P3, PT, R14, 0x1, PT ;  /* 0x000000010e00780c */ /* 0x000fda0003f65270 */
[----:B------:R-:W0:Y:S02]  /*6580*/  @P3 LDC.64 R6, c[0x0][0x9e8] ;  /* 0x00027a00ff063b82 */ /* 0x000e240000000a00 */
[----:B0-----:R-:W-:-:S05]  /*6590*/  @P3 IMAD.HI.U32 R6, R10, R6, RZ ;  /* 0x000000060a063227 */ /* 0x001fca00078e00ff */
[----:B------:R-:W-:-:S07]  /*65a0*/  @P3 SHF.R.U32.HI R10, RZ, R7, R6 ;  /* 0x00000007ff0a3219 */ /* 0x000fce0000011606 */
.L_x_7466:
[----:B------:R-:W-:Y:S05]  /*65b0*/  BSYNC B0 ;  /* 0x0000000000007941 */ /* 0x000fea0003800000 */
.L_x_7464:
[----:B------:R-:W-:-:S04]  /*65c0*/  IMAD R9, R10, R14, -R9 ;  /* 0x0000000e0a097224 */ /* 0x000fc800078e0a09 */
[----:B------:R-:W-:-:S05]  /*65d0*/  IMAD.IADD R9, R9, 0x1, -R16 ;  /* 0x0000000109097824 */ /* 0x000fca00078e0a10 */
[----:B------:R-:W-:Y:S02]  /*65e0*/  VIADDMNMX R8, R9, R14, R8, PT ;  /* 0x0000000e09087246 */ /* 0x000fe40003800108 */
[----:B------:R-:W-:-:S07]  /*65f0*/  VIMNMX R12, R12, R9, !PT ;  /* 0x000000090c0c7248 */ /* 0x000fce0007fe0100 */
.L_x_7463:
[----:B------:R-:W-:Y:S01]  /*6600*/  FMNMX.FTZ R6, R155, R0, !PT ;  /* 0x000000009b067209 */ /* 0x000fe20007810000 */
[----:B------:R-:W-:Y:S01]  /*6610*/  UMOV UR10, UR54 ;  /* 0x00000036000a7c82 */ /* 0x000fe20008000000 */
[----:B------:R-:W-:Y:S01]  /*6620*/  ISETP.GT.AND P5, PT, R12, 0x8, P2 ;  /* 0x000000080c00780c */ /* 0x000fe200017a4270 */
[----:B------:R-:W-:Y:S01]  /*6630*/  UMOV UR50, UR58 ;  /* 0x0000003a00327c82 */ /* 0x000fe20008000000 */
        /* <DEDUP_REMOVED lines=17> */
[C---:B------:R-:W-:Y:S02]  /*6750*/  ISETP.GT.AND P5, PT, R12.reuse, RZ, P2 ;  /* 0x000000ff0c00720c */ /* 0x040fe400017a4270 */
        /* <DEDUP_REMOVED lines=13> */
[----:B------:R-:W-:Y:S02]  /*6830*/  FMNMX.FTZ R14, R26, R5, !PT ;  /* 0x000000051a0e7209 */ /* 0x000fe40007810000 */
[----:B------:R-:W-:Y:S02]  /*6840*/  FMNMX.FTZ R7, R57, R6, !PT ;  /* 0x0000000639077209 */ /* 0x000fe40007810000 */
[----:B------:R-:W-:-:S02]  /*6850*/  ISETP.GT.AND P4, PT, R12, 0x10, P2 ;  /* 0x000000100c00780c */ /* 0x000fc40001784270 */
[----:B------:R-:W-:Y:S02]  /*6860*/  FMNMX.FTZ R6, R60, R7, !PT ;  /* 0x000000073c067209 */ /* 0x000fe40007810000 */
[C---:B------:R-:W-:Y:S02]  /*6870*/  ISETP.LT.OR P3, PT, R8.reuse, 0xa, P3 ;  /* 0x0000000a0800780c */ /* 0x040fe40001f61670 */
[----:B------:R-:W-:Y:S02]  /*6880*/  FMNMX.FTZ R7, R61, R6, !PT ;  /* 0x000000063d077209 */ /* 0x000fe40007810000 */
[----:B------:R-:W-:Y:S02]  /*6890*/  ISETP.LT.OR P4, PT, R8, 0x11, P4 ;  /* 0x000000110800780c */ /* 0x000fe40002781670 */
[----:B------:R-:W-:Y:S02]  /*68a0*/  FMNMX.FTZ R6, R64, R7, !PT ;  /* 0x0000000740067209 */ /* 0x000fe40007810000 */
[----:B------:R-:W-:-:S02]  /*68b0*/  FSEL R31, R31, -INF , !P3 ;  /* 0xff8000001f1f7808 */ /* 0x000fc40005800000 */
[----:B------:R-:W-:Y:S02]  /*68c0*/  FMNMX.FTZ R7, R65, R6, !PT ;  /* 0x0000000641077209 */ /* 0x000fe40007810000 */
[----:B------:R-:W-:Y:S02]  /*68d0*/  ISETP.GT.AND P3, PT, R12, 0x18, P2 ;  /* 0x000000180c00780c */ /* 0x000fe40001764270 */
[----:B------:R-:W-:Y:S02]  /*68e0*/  FMNMX.FTZ R6, R68, R7, !PT ;  /* 0x0000000744067209 */ /* 0x000fe40007810000 */
[----:B------:R-:W-:Y:S02]  /*68f0*/  FSEL R34, R34, -INF , !P4 ;  /* 0xff80000022227808 */ /* 0x000fe40006000000 */
        /* <DEDUP_REMOVED lines=18> */
[----:B------:R-:W-:Y:S01]  /*6a20*/  FSEL R43, R43, -INF , !P3 ;  /* 0xff8000002b2b7808 */ /* 0x000fe20005800000 */
[----:B------:R-:W0:Y:S01]  /*6a30*/  SHFL.BFLY PT, R6, R7, 0x2, 0x1f ;  /* 0x0c401f0007067f89 */ /* 0x000e2200000e0000 */
[----:B------:R-:W-:-:S02]  /*6a40*/  ISETP.GT.AND P3, PT, R12, 0x29, P2 ;  /* 0x000000290c00780c */ /* 0x000fc40001764270 */
[----:B------:R-:W-:Y:S02]  /*6a50*/  FSEL R46, R46, -INF , !P4 ;  /* 0xff8000002e2e7808 */ /* 0x000fe40006000000 */
[----:B------:R-:W-:Y:S02]  /*6a60*/  ISETP.GT.AND P4, PT, R12, 0x30, P2 ;  /* 0x000000300c00780c */ /* 0x000fe40001784270 */
[----:B------:R-:W-:Y:S02]  /*6a70*/  ISETP.LT.OR P5, PT, R8, 0x2a, P3 ;  /* 0x0000002a0800780c */ /* 0x000fe40001fa1670 */
[----:B------:R-:W-:Y:S02]  /*6a80*/  ISETP.GT.AND P3, PT, R12, 0x31, P2 ;  /* 0x000000310c00780c */ /* 0x000fe40001764270 */
[----:B------:R-:W-:Y:S02]  /*6a90*/  FSEL R47, R47, -INF , !P5 ;  /* 0xff8000002f2f7808 */ /* 0x000fe40006800000 */
[----:B------:R-:W-:-:S02]  /*6aa0*/  ISETP.LT.OR P4, PT, R8, 0x31, P4 ;  /* 0x000000310800780c */ /* 0x000fc40002781670 */
[----:B------:R-:W-:Y:S02]  /*6ab0*/  ISETP.GT.AND P5, PT, R12, 0x38, P2 ;  /* 0x000000380c00780c */ /* 0x000fe400017a4270 */
[----:B------:R-:W-:Y:S02]  /*6ac0*/  ISETP.LT.OR P3, PT, R8, 0x32, P3 ;  /* 0x000000320800780c */ /* 0x000fe40001f61670 */
[----:B------:R-:W-:Y:S02]  /*6ad0*/  FSEL R50, R50, -INF , !P4 ;  /* 0xff80000032327808 */ /* 0x000fe40006000000 */
[----:B------:R-:W-:Y:S02]  /*6ae0*/  ISETP.GT.AND P4, PT, R12, 0x39, P2 ;  /* 0x000000390c00780c */ /* 0x000fe40001784270 */
[----:B------:R-:W-:Y:S02]  /*6af0*/  FSEL R51, R51, -INF , !P3 ;  /* 0xff80000033337808 */ /* 0x000fe40005800000 */
[----:B0-----:R-:W-:-:S02]  /*6b00*/  FMNMX.FTZ R9, R7, R6, !PT ;  /* 0x0000000607097209 */ /* 0x001fc40007810000 */
[----:B------:R-:W-:Y:S02]  /*6b10*/  ISETP.LT.OR P5, PT, R8, 0x39, P5 ;  /* 0x000000390800780c */ /* 0x000fe40002fa1670 */
[----:B------:R-:W-:Y:S01]  /*6b20*/  ISETP.GT.AND P3, PT, R12, 0x40, P2 ;  /* 0x000000400c00780c */ /* 0x000fe20001764270 */
[----:B------:R-:W0:Y:S01]  /*6b30*/  SHFL.BFLY PT, R6, R9, 0x1, 0x1f ;  /* 0x0c201f0009067f89 */ /* 0x000e2200000e0000 */
[----:B------:R-:W-:Y:S02]  /*6b40*/  ISETP.LT.OR P4, PT, R8, 0x3a, P4 ;  /* 0x0000003a0800780c */ /* 0x000fe40002781670 */
[----:B------:R-:W-:Y:S02]  /*6b50*/  FSEL R54, R54, -INF , !P5 ;  /* 0xff80000036367808 */ /* 0x000fe40006800000 */
[----:B------:R-:W-:Y:S02]  /*6b60*/  ISETP.GT.AND P5, PT, R12, 0x41, P2 ;  /* 0x000000410c00780c */ /* 0x000fe400017a4270 */
[----:B------:R-:W-:-:S02]  /*6b70*/  FSEL R55, R55, -INF , !P4 ;  /* 0xff80000037377808 */ /* 0x000fc40006000000 */
[----:B------:R-:W-:Y:S02]  /*6b80*/  ISETP.LT.OR P3, PT, R8, 0x41, P3 ;  /* 0x000000410800780c */ /* 0x000fe40001f61670 */
[----:B------:R-:W-:Y:S02]  /*6b90*/  ISETP.GT.AND P4, PT, R12, 0x48, P2 ;  /* 0x000000480c00780c */ /* 0x000fe40001784270 */
[----:B------:R-:W-:Y:S02]  /*6ba0*/  ISETP.LT.OR P5, PT, R8, 0x42, P5 ;  /* 0x000000420800780c */ /* 0x000fe40002fa1670 */
[----:B------:R-:W-:Y:S02]  /*6bb0*/  FSEL R58, R58, -INF , !P3 ;  /* 0xff8000003a3a7808 */ /* 0x000fe40005800000 */
[----:B------:R-:W-:Y:S02]  /*6bc0*/  ISETP.GT.AND P3, PT, R12, 0x49, P2 ;  /* 0x000000490c00780c */ /* 0x000fe40001764270 */
[----:B------:R-:W-:-:S02]  /*6bd0*/  FSEL R59, R59, -INF , !P5 ;  /* 0xff8000003b3b7808 */ /* 0x000fc40006800000 */
[----:B------:R-:W-:Y:S02]  /*6be0*/  ISETP.LT.OR P4, PT, R8, 0x49, P4 ;  /* 0x000000490800780c */ /* 0x000fe40002781670 */
[----:B------:R-:W-:Y:S02]  /*6bf0*/  ISETP.GT.AND P5, PT, R12, 0x50, P2 ;  /* 0x000000500c00780c */ /* 0x000fe400017a4270 */
[----:B0-----:R-:W-:Y:S02]  /*6c00*/  FMNMX.FTZ R6, R9, R6, !PT ;  /* 0x0000000609067209 */ /* 0x001fe40007810000 */
[----:B------:R-:W-:Y:S02]  /*6c10*/  ISETP.LT.OR P3, PT, R8, 0x4a, P3 ;  /* 0x0000004a0800780c */ /* 0x000fe40001f61670 */
[C---:B------:R-:W-:Y:S01]  /*6c20*/  FSETP.NEU.FTZ.AND P6, PT, R6.reuse, -INF , PT ;  /* 0xff8000000600780b */ /* 0x040fe20003fdd000 */
[----:B------:R-:W-:Y:S01]  /*6c30*/  FMUL.FTZ R10, R6, UR10 ;  /* 0x0000000a060a7c20 */ /* 0x000fe20008410000 */
[----:B------:R-:W-:-:S02]  /*6c40*/  FSEL R62, R62, -INF , !P4 ;  /* 0xff8000003e3e7808 */ /* 0x000fc40006000000 */
[----:B------:R-:W-:Y:S02]  /*6c50*/  ISETP.GT.AND P4, PT, R12, 0x51, P2 ;  /* 0x000000510c00780c */ /* 0x000fe40001784270 */
[----:B------:R-:W-:Y:S02]  /*6c60*/  FSEL R10, R10, RZ, P6 ;  /* 0x000000ff0a0a7208 */ /* 0x000fe40003000000 */
[----:B------:R-:W-:Y:S02]  /*6c70*/  FSEL R63, R63, -INF , !P3 ;  /* 0xff8000003f3f7808 */ /* 0x000fe40005800000 */
[----:B------:R-:W-:Y:S01]  /*6c80*/  ISETP.LT.OR P5, PT, R8, 0x51, P5 ;  /* 0x000000510800780c */ /* 0x000fe20002fa1670 */
[--C-:B------:R-:W-:Y:S01]  /*6c90*/  FFMA.FTZ R182, R25, UR10, -R10.reuse ;  /* 0x0000000a19b67c23 */ /* 0x100fe2000801080a */
[----:B------:R-:W-:Y:S01]  /*6ca0*/  FMNMX.FTZ R25, R27, R14, !PT ;  /* 0x0000000e1b197209 */ /* 0x000fe20007810000 */
[--C-:B------:R-:W-:Y:S01]  /*6cb0*/  FFMA.FTZ R178, R13, UR10, -R10.reuse ;  /* 0x0000000a0db27c23 */ /* 0x100fe2000801080a */
[--C-:B------:R-:W-:Y:S01]  /*6cc0*/  FFMA.FTZ R172, R15, UR10, -R10.reuse ;  /* 0x0000000a0fac7c23 */ /* 0x100fe2000801080a */
[--C-:B------:R-:W-:Y:S01]  /*6cd0*/  FFMA.FTZ R174, R21, UR10, -R10.reuse ;  /* 0x0000000a15ae7c23 */ /* 0x100fe2000801080a */
[----:B------:R-:W-:Y:S01]  /*6ce0*/  FMNMX.FTZ R14, R30, R25, !PT ;  /* 0x000000191e0e7209 */ /* 0x000fe20007810000 */
[--C-:B------:R-:W-:Y:S01]  /*6cf0*/  FFMA.FTZ R9, R29, UR10, -R10.reuse ;  /* 0x0000000a1d097c23 */ /* 0x100fe2000801080a */
[----:B------:R-:W-:Y:S01]  /*6d00*/  ISETP.GT.AND P3, PT, R12, 0x58, P2 ;  /* 0x000000580c00780c */ /* 0x000fe20001764270 */
        /* <DEDUP_REMOVED lines=10> */
[----:B------:R-:W-:Y:S01]  /*6db0*/  MUFU.EX2 R180, R180 ;  /* 0x000000b400b47308 */ /* 0x000fe20000000800 */
[----:B------:R-:W-:Y:S01]  /*6dc0*/  ISETP.GT.AND P5, PT, R12, 0x59, P2 ;  /* 0x000000590c00780c */ /* 0x000fe200017a4270 */
[--C-:B------:R-:W-:Y:S01]  /*6dd0*/  FFMA.FTZ R168, R48, UR10, -R10.reuse ;  /* 0x0000000a30a87c23 */ /* 0x100fe2000801080a */
[----:B------:R-:W-:Y:S01]  /*6de0*/  FMNMX.FTZ R14, R38, R25, !PT ;  /* 0x00000019260e7209 */ /* 0x000fe20007810000 */
[--C-:B------:R-:W-:Y:S01]  /*6df0*/  FFMA.FTZ R170, R52, UR10, -R10.reuse ;  /* 0x0000000a34aa7c23 */ /* 0x100fe2000801080a */
[----:B------:R-:W-:Y:S01]  /*6e00*/  FSEL R67, R67, -INF , !P4 ;  /* 0xff80000043437808 */ /* 0x000fe20006000000 */
[--C-:B------:R-:W-:Y:S01]  /*6e10*/  FFMA.FTZ R164, R56, UR10, -R10.reuse ;  /* 0x0000000a38a47c23 */ /* 0x100fe2000801080a */
[----:B------:R-:W-:Y:S01]  /*6e20*/  FMNMX.FTZ R15, R39, R14, !PT ;  /* 0x0000000e270f7209 */ /* 0x000fe20007810000 */
[----:B------:R-:W-:Y:S01]  /*6e30*/  MUFU.EX2 R7, R7 ;  /* 0x0000000700077308 */ /* 0x000fe20000000800 */
[----:B------:R-:W-:Y:S01]  /*6e40*/  ISETP.LT.OR P3, PT, R8, 0x59, P3 ;  /* 0x000000590800780c */ /* 0x000fe20001f61670 */
[--C-:B------:R-:W-:Y:S01]  /*6e50*/  FFMA.FTZ R166, R60, UR10, -R10.reuse ;  /* 0x0000000a3ca67c23 */ /* 0x100fe2000801080a */
[----:B------:R-:W-:Y:S01]  /*6e60*/  FMNMX.FTZ R14, R42, R15, !PT ;  /* 0x0000000f2a0e7209 */ /* 0x000fe20007810000 */
[--C-:B------:R-:W-:Y:S01]  /*6e70*/  FFMA.FTZ R15, R41, UR10, -R10.reuse ;  /* 0x0000000a290f7c23 */ /* 0x100fe2000801080a */
[----:B------:R-:W-:Y:S01]  /*6e80*/  ISETP.GT.AND P4, PT, R12, 0x60, P2 ;  /* 0x000000600c00780c */ /* 0x000fe20001784270 */
[--C-:B------:R-:W-:Y:S01]  /*6e90*/  FFMA.FTZ R160, R64, UR10, -R10.reuse ;  /* 0x0000000a40a07c23 */ /* 0x100fe2000801080a */
[----:B------:R-:W-:Y:S01]  /*6ea0*/  FMNMX.FTZ R25, R43, R14, !PT ;  /* 0x0000000e2b197209 */ /* 0x000fe20007810000 */
[----:B------:R-:W-:Y:S01]  /*6eb0*/  MUFU.EX2 R182, R182 ;  /* 0x000000b600b67308 */ /* 0x000fe20000000800 */
        /* <DEDUP_REMOVED lines=17> */
[----:B------:R-:W-:Y:S01]  /*6fd0*/  FFMA.FTZ R154, R84, UR10, -R10 ;  /* 0x0000000a549a7c23 */ /* 0x000fe2000801080a */
[----:B------:R-:W-:-:S02]  /*6fe0*/  FMNMX.FTZ R14, R54, R25, !PT ;  /* 0x00000019360e7209 */ /* 0x000fc40007810000 */
[----:B------:R-:W-:Y:S02]  /*6ff0*/  ISETP.GT.AND P5, PT, R12, 0x68, P2 ;  /* 0x000000680c00780c */ /* 0x000fe400017a4270 */
[----:B------:R-:W-:Y:S01]  /*7000*/  FMNMX.FTZ R25, R55, R14, !PT ;  /* 0x0000000e37197209 */ /* 0x000fe20007810000 */
[----:B------:R-:W-:Y:S01]  /*7010*/  MUFU.EX2 R11, R11 ;  /* 0x0000000b000b7308 */ /* 0x000fe20000000800 */
[----:B------:R-:W-:Y:S02]  /*7020*/  ISETP.LT.OR P3, PT, R8, 0x62, P3 ;  /* 0x000000620800780c */ /* 0x000fe40001f61670 */
[----:B------:R-:W-:Y:S01]  /*7030*/  FMNMX.FTZ R14, R58, R25, !PT ;  /* 0x000000193a0e7209 */ /* 0x000fe20007810000 */
[--C-:B------:R-:W-:Y:S01]  /*7040*/  FFMA.FTZ R25, R49, UR10, -R10.reuse ;  /* 0x0000000a31197c23 */ /* 0x100fe2000801080a */
[----:B------:R-:W-:Y:S01]  /*7050*/  FSEL R74, R74, -INF , !P4 ;  /* 0xff8000004a4a7808 */ /* 0x000fe20006000000 */
[----:B------:R-:W-:Y:S01]  /*7060*/  FFMA.FTZ R49, R73, UR10, -R10 ;  /* 0x0000000a49317c23 */ /* 0x000fe2000801080a */
[----:B------:R-:W-:Y:S01]  /*7070*/  FMNMX.FTZ R29, R59, R14, !PT ;  /* 0x0000000e3b1d7209 */ /* 0x000fe20007810000 */
[----:B------:R-:W-:Y:S01]  /*7080*/  MUFU.EX2 R178, R178 ;  /* 0x000000b200b27308 */ /* 0x000fe20000000800 */
[----:B------:R-:W-:-:S02]  /*7090*/  ISETP.GT.AND P4, PT, R12, 0x69, P2 ;  /* 0x000000690c00780c */ /* 0x000fc40001784270 */
[----:B------:R-:W-:Y:S02]  /*70a0*/  FMNMX.FTZ R14, R62, R29, !PT ;  /* 0x0000001d3e0e7209 */ /* 0x000fe40007810000 */
[----:B------:R-:W-:Y:S02]  /*70b0*/  FSEL R75, R75, -INF , !P3 ;  /* 0xff8000004b4b7808 */ /* 0x000fe40005800000 */
[----:B------:R-:W-:Y:S01]  /*70c0*/  FMNMX.FTZ R29, R63, R14, !PT ;  /* 0x0000000e3f1d7209 */ /* 0x000fe20007810000 */
[----:B------:R-:W-:Y:S01]  /*70d0*/  MUFU.EX2 R13, R13 ;  /* 0x0000000d000d7308 */ /* 0x000fe20000000800 */
[----:B------:R-:W-:Y:S02]  /*70e0*/  ISETP.LT.OR P5, PT, R8, 0x69, P5 ;  /* 0x000000690800780c */ /* 0x000fe40002fa1670 */
[----:B------:R-:W-:Y:S01]  /*70f0*/  FMNMX.FTZ R14, R66, R29, !PT ;  /* 0x0000001d420e7209 */ /* 0x000fe20007810000 */
[----:B------:R-:W-:Y:S01]  /*7100*/  FFMA.FTZ R29, R53, UR10, -R10 ;  /* 0x0000000a351d7c23 */ /* 0x000fe2000801080a */
[----:B------:R-:W-:-:S02]  /*7110*/  ISETP.LT.OR P4, PT, R8, 0x6a, P4 ;  /* 0x0000006a0800780c */ /* 0x000fc40002781670 */
[----:B------:R-:W-:Y:S01]  /*7120*/  FMNMX.FTZ R33, R67, R14, !PT ;  /* 0x0000000e43217209 */ /* 0x000fe20007810000 */
[----:B------:R-:W-:Y:S01]  /*7130*/  MUFU.EX2 R172, R172 ;  /* 0x000000ac00ac7308 */ /* 0x000fe20000000800 */
[----:B------:R-:W-:Y:S02]  /*7140*/  ISETP.GT.AND P3, PT, R12, 0x70, P2 ;  /* 0x000000700c00780c */ /* 0x000fe40001764270 */
[----:B------:R-:W-:Y:S02]  /*7150*/  FMNMX.FTZ R14, R70, R33, !PT ;  /* 0x00000021460e7209 */ /* 0x000fe40007810000 */
[----:B------:R-:W-:Y:S02]  /*7160*/  FSEL R78, R78, -INF , !P5 ;  /* 0xff8000004e4e7808 */ /* 0x000fe40006800000 */
[----:B------:R-:W-:Y:S01]  /*7170*/  FMNMX.FTZ R33, R71, R14, !PT ;  /* 0x0000000e47217209 */ /* 0x000fe20007810000 */
[----:B------:R-:W-:Y:S01]  /*7180*/  MUFU.EX2 R15, R15 ;  /* 0x0000000f000f7308 */ /* 0x000fe20000000800 */
[----:B------:R-:W-:-:S02]  /*7190*/  FSEL R79, R79, -INF , !P4 ;  /* 0xff8000004f4f7808 */ /* 0x000fc40006000000 */
[----:B------:R-:W-:Y:S01]  /*71a0*/  FMNMX.FTZ R14, R74, R33, !PT ;  /* 0x000000214a0e7209 */ /* 0x000fe20007810000 */
[--C-:B------:R-:W-:Y:S01]  /*71b0*/  FFMA.FTZ R33, R57, UR10, -R10.reuse ;  /* 0x0000000a39217c23 */ /* 0x100fe2000801080a */
[C---:B------:R-:W-:Y:S01]  /*71c0*/  ISETP.GT.AND P5, PT, R12.reuse, 0x71, P2 ;  /* 0x000000710c00780c */ /* 0x040fe200017a4270 */
[----:B------:R-:W-:Y:S01]  /*71d0*/  FFMA.FTZ R57, R81, UR10, -R10 ;  /* 0x0000000a51397c23 */ /* 0x000fe2000801080a */
[----:B------:R-:W-:Y:S01]  /*71e0*/  FMNMX.FTZ R37, R75, R14, !PT ;  /* 0x0000000e4b257209 */ /* 0x000fe20007810000 */
[----:B------:R-:W-:Y:S01]  /*71f0*/  MUFU.EX2 R174, R174 ;  /* 0x000000ae00ae7308 */ /* 0x000fe20000000800 */
[C---:B------:R-:W-:Y:S02]  /*7200*/  ISETP.GT.AND P4, PT, R12.reuse, 0x78, P2 ;  /* 0x000000780c00780c */ /* 0x040fe40001784270 */
[----:B------:R-:W-:Y:S02]  /*7210*/  ISETP.GT.AND P2, PT, R12, 0x79, P2 ;  /* 0x000000790c00780c */ /* 0x000fe40001744270 */
[----:B------:R-:W-:-:S02]  /*7220*/  ISETP.LT.OR P3, PT, R8, 0x71, P3 ;  /* 0x000000710800780c */ /* 0x000fc40001f61670 */
[----:B------:R-:W-:Y:S01]  /*7230*/  FMNMX.FTZ R12, R78, R37, !PT ;  /* 0x000000254e0c7209 */ /* 0x000fe20007810000 */
[----:B------:R-:W-:Y:S01]  /*7240*/  MUFU.EX2 R21, R21 ;  /* 0x0000001500157308 */ /* 0x000fe20000000800 */
[----:B------:R-:W-:Y:S02]  /*7250*/  ISETP.LT.OR P5, PT, R8, 0x72, P5 ;  /* 0x000000720800780c */ /* 0x000fe40002fa1670 */
[----:B------:R-:W-:Y:S02]  /*7260*/  FSEL R82, R82, -INF , !P3 ;  /* 0xff80000052527808 */ /* 0x000fe40005800000 */
[----:B------:R-:W-:Y:S02]  /*7270*/  FMNMX.FTZ R37, R79, R12, !PT ;  /* 0x0000000c4f257209 */ /* 0x000fe40007810000 */
[----:B------:R-:W-:Y:S01]  /*7280*/  ISETP.LT.OR P4, PT, R8, 0x79, P4 ;  /* 0x000000790800780c */ /* 0x000fe20002781670 */
[----:B------:R-:W-:Y:S01]  /*7290*/  MUFU.EX2 R168, R168 ;  /* 0x000000a800a87308 */ /* 0x000fe20000000800 */
[----:B------:R-:W-:-:S02]  /*72a0*/  FSEL R83, R83, -INF , !P5 ;  /* 0xff80000053537808 */ /* 0x000fc40006800000 */
[----:B------:R-:W-:Y:S01]  /*72b0*/  FMNMX.FTZ R12, R82, R37, !PT ;  /* 0x00000025520c7209 */ /* 0x000fe20007810000 */
[--C-:B------:R-:W-:Y:S01]  /*72c0*/  FFMA.FTZ R37, R61, UR10, -R10.reuse ;  /* 0x0000000a3d257c23 */ /* 0x100fe2000801080a */
[----:B------:R-:W-:Y:S02]  /*72d0*/  ISETP.LT.OR P2, PT, R8, 0x7a, P2 ;  /* 0x0000007a0800780c */ /* 0x000fe40001741670 */
[----:B------:R-:W-:Y:S01]  /*72e0*/  FSEL R86, R86, -INF , !P4 ;  /* 0xff80000056567808 */ /* 0x000fe20006000000 */
[----:B------:R-:W-:Y:S01]  /*72f0*/  MUFU.EX2 R25, R25 ;  /* 0x0000001900197308 */ /* 0x000fe20000000800 */
[----:B------:R-:W-:Y:S02]  /*7300*/  FMNMX.FTZ R41, R83, R12, !PT ;  /* 0x0000000c53297209 */ /* 0x000fe40007810000 */
[----:B------:R-:W-:Y:S02]  /*7310*/  FSEL R87, R87, -INF , !P2 ;  /* 0xff80000057577808 */ /* 0x000fe40005000000 */
[----:B------:R-:W-:Y:S01]  /*7320*/  FMNMX.FTZ R8, R86, R41, !PT ;  /* 0x0000002956087209 */ /* 0x000fe20007810000 */
[----:B------:R-:W-:Y:S01]  /*7330*/  FFMA.FTZ R41, R65, UR10, -R10 ;  /* 0x0000000a41297c23 */ /* 0x000fe2000801080a */
[----:B------:R-:W-:Y:S01]  /*7340*/  FSEL R65, R6, RZ, P6 ;  /* 0x000000ff06417208 */ /* 0x000fe20003000000 */
[----:B------:R-:W-:Y:S01]  /*7350*/  MUFU.EX2 R170, R170 ;  /* 0x000000aa00aa7308 */ /* 0x000fe20000000800 */
[----:B------:R-:W-:-:S03]  /*7360*/  FMNMX.FTZ R8, R87, R8, !PT ;  /* 0x0000000857087209 */ /* 0x000fc60007810000 */
[----:B------:R-:W-:Y:S02]  /*7370*/  FADD.FTZ R65, -R65, R0 ;  /* 0x0000000041417221 */ /* 0x000fe40000010100 */
[----:B------:R-:W0:Y:S02]  /*7380*/  SHFL.BFLY PT, R53, R8, 0x2, 0x1f ;  /* 0x0c401f0008357f89 */ /* 0x000e2400000e0000 */
[----:B------:R-:W-:Y:S01]  /*7390*/  FMUL.FTZ R65, R65, UR10 ;  /* 0x0000000a41417c20 */ /* 0x000fe20008410000 */
[----:B------:R-:W-:Y:S08]  /*73a0*/  MUFU.EX2 R29, R29 ;  /* 0x0000001d001d7308 */ /* 0x000ff00000000800 */
[----:B------:R-:W1:Y:S08]  /*73b0*/  MUFU.EX2 R65, R65 ;  /* 0x0000004100417308 */ /* 0x000e700000000800 */
[----:B------:R-:W2:Y:S01]  /*73c0*/  MUFU.EX2 R164, R164 ;  /* 0x000000a400a47308 */ /* 0x000ea20000000800 */
[----:B0-----:R-:W-:Y:S01]  /*73d0*/  FMNMX.FTZ R12, R8, R53, !PT ;  /* 0x00000035080c7209 */ /* 0x001fe20007810000 */
[--C-:B------:R-:W-:Y:S01]  /*73e0*/  FFMA.FTZ R53, R77, UR10, -R10.reuse ;  /* 0x0000000a4d357c23 */ /* 0x100fe2000801080a */
[----:B------:R-:W-:-:S05]  /*73f0*/  FFMA.FTZ R10, R85, UR10, -R10 ;  /* 0x0000000a550a7c23 */ /* 0x000fca000801080a */
[----:B------:R-:W0:Y:S01]  /*7400*/  MUFU.EX2 R33, R33 ;  /* 0x0000002100217308 */ /* 0x000e220000000800 */
[-C--:B-1----:R-:W-:Y:S01]  /*7410*/  FMUL.FTZ R88, R88, R65.reuse ;  /* 0x0000004158587220 */ /* 0x082fe20000410000 */
[----:B------:R-:W1:Y:S01]  /*7420*/  SHFL.BFLY PT, R61, R12, 0x1, 0x1f ;  /* 0x0c201f000c3d7f89 */ /* 0x000e6200000e0000 */
[-C--:B------:R-:W-:Y:S01]  /*7430*/  FMUL.FTZ R89, R89, R65.reuse ;  /* 0x0000004159597220 */ /* 0x080fe20000410000 */
[-C--:B------:R-:W-:Y:S01]  /*7440*/  FMUL.FTZ R92, R92, R65.reuse ;  /* 0x000000415c5c7220 */ /* 0x080fe20000410000 */
[-C--:B------:R-:W-:Y:S01]  /*7450*/  FMUL.FTZ R93, R93, R65.reuse ;  /* 0x000000415d5d7220 */ /* 0x080fe20000410000 */
[-C--:B------:R-:W-:Y:S01]  /*7460*/  FMUL.FTZ R96, R96, R65.reuse ;  /* 0x0000004160607220 */ /* 0x080fe20000410000 */
[-C--:B------:R-:W-:Y:S01]  /*7470*/  FMUL.FTZ R97, R97, R65.reuse ;  /* 0x0000004161617220 */ /* 0x080fe20000410000 */
[----:B------:R-:W3:Y:S01]  /*7480*/  MUFU.EX2 R166, R166 ;  /* 0x000000a600a67308 */ /* 0x000ee20000000800 */
        /* <DEDUP_REMOVED lines=16> */
[----:B------:R-:W-:Y:S01]  /*7590*/  FMUL.FTZ R128, R128, R65 ;  /* 0x0000004180807220 */ /* 0x000fe20000410000 */
[----:B-1----:R-:W-:Y:S01]  /*75a0*/  FMNMX.FTZ R8, R12, R61, !PT ;  /* 0x0000003d0c087209 */ /* 0x002fe20007810000 */
[-C--:B------:R-:W-:Y:S01]  /*75b0*/  FMUL.FTZ R129, R129, R65.reuse ;  /* 0x0000004181817220 */ /* 0x080fe20000410000 */
[-C--:B------:R-:W-:Y:S01]  /*75c0*/  FMUL.FTZ R132, R132, R65.reuse ;  /* 0x0000004184847220 */ /* 0x080fe20000410000 */
[-C--:B------:R-:W-:Y:S01]  /*75d0*/  FMUL.FTZ R133, R133, R65.reuse ;  /* 0x0000004185857220 */ /* 0x080fe20000410000 */
[C---:B------:R-:W-:Y:S01]  /*75e0*/  FSETP.NEU.FTZ.AND P2, PT, R8.reuse, -INF , PT ;  /* 0xff8000000800780b */ /* 0x040fe20003f5d000 */
[----:B------:R-:W-:Y:S01]  /*75f0*/  FMUL.FTZ R24, R8, UR10 ;  /* 0x0000000a08187c20 */ /* 0x000fe20008410000 */
[----:B------:R1:W-:Y:S01]  /*7600*/  MUFU.EX2 R61, R10 ;  /* 0x0000000a003d7308 */ /* 0x0003e20000000800 */
[-C--:B------:R-:W-:Y:S01]  /*7610*/  FMUL.FTZ R136, R136, R65.reuse ;  /* 0x0000004188887220 */ /* 0x080fe20000410000 */
[-C--:B------:R-:W-:Y:S01]  /*7620*/  FMUL.FTZ R137, R137, R65.reuse ;  /* 0x0000004189897220 */ /* 0x080fe20000410000 */
[-C--:B------:R-:W-:Y:S01]  /*7630*/  FMUL.FTZ R140, R140, R65.reuse ;  /* 0x000000418c8c7220 */ /* 0x080fe20000410000 */
[----:B------:R-:W-:Y:S01]  /*7640*/  FSEL R24, R24, RZ, P2 ;  /* 0x000000ff18187208 */ /* 0x000fe20001000000 */
[-C--:B------:R-:W-:Y:S01]  /*7650*/  FMUL.FTZ R141, R141, R65.reuse ;  /* 0x000000418d8d7220 */ /* 0x080fe20000410000 */
[-C--:B------:R-:W-:Y:S01]  /*7660*/  FMUL.FTZ R144, R144, R65.reuse ;  /* 0x0000004190907220 */ /* 0x080fe20000410000 */
[----:B------:R-:W-:Y:S01]  /*7670*/  FMUL.FTZ R145, R145, R65 ;  /* 0x0000004191917220 */ /* 0x000fe20000410000 */
[----:B------:R-:W-:Y:S01]  /*7680*/  MUFU.EX2 R41, R41 ;  /* 0x0000002900297308 */ /* 0x000fe20000000800 */
[----:B------:R-:W-:Y:S01]  /*7690*/  FFMA.FTZ R181, R26, UR10, -R24 ;  /* 0x0000000a1ab57c23 */ /* 0x000fe20008010818 */
[----:B------:R-:W-:Y:S01]  /*76a0*/  FFMA.FTZ R26, R65, R3, R180 ;  /* 0x00000003411a7223 */ /* 0x000fe200000100b4 */
[--C-:B------:R-:W-:Y:S01]  /*76b0*/  FFMA.FTZ R177, R34, UR10, -R24.reuse ;  /* 0x0000000a22b17c23 */ /* 0x100fe20008010818 */
[--C-:B------:R-:W-:Y:S01]  /*76c0*/  FFMA.FTZ R0, R27, UR10, -R24.reuse ;  /* 0x0000000a1b007c23 */ /* 0x100fe20008010818 */
[----:B------:R-:W-:Y:S01]  /*76d0*/  FFMA.FTZ R183, R30, UR10, -R24 ;  /* 0x0000000a1eb77c23 */ /* 0x000fe20008010818 */
[----:B------:R-:W-:Y:S01]  /*76e0*/  FADD.FTZ R3, R7, R26 ;  /* 0x0000001a07037221 */ /* 0x000fe20000010000 */
[--C-:B-1----:R-:W-:Y:S01]  /*76f0*/  FFMA.FTZ R10, R31, UR10, -R24.reuse ;  /* 0x0000000a1f0a7c23 */ /* 0x102fe20008010818 */
        /* <DEDUP_REMOVED lines=31> */
[----:B------:R-:W-:Y:S01]  /*78f0*/  FSEL R28, R8, RZ, P2 ;  /* 0x000000ff081c7208 */ /* 0x000fe20001000000 */
[----:B------:R-:W-:Y:S01]  /*7900*/  MUFU.EX2 R162, R162 ;  /* 0x000000a200a27308 */ /* 0x000fe20000000800 */
[--C-:B------:R-:W-:Y:S01]  /*7910*/  FFMA.FTZ R75, R75, UR10, -R24.reuse ;  /* 0x0000000a4b4b7c23 */ /* 0x100fe20008010818 */
[----:B------:R-:W-:Y:S01]  /*7920*/  FADD.FTZ R34, R174, R3 ;  /* 0x00000003ae227221 */ /* 0x000fe20000010000 */
[--C-:B------:R-:W-:Y:S01]  /*7930*/  FFMA.FTZ R78, R78, UR10, -R24.reuse ;  /* 0x0000000a4e4e7c23 */ /* 0x100fe20008010818 */
[----:B------:R-:W-:Y:S01]  /*7940*/  FADD.FTZ R28, -R28, R5 ;  /* 0x000000051c1c7221 */ /* 0x000fe20000010100 */
[----:B------:R-:W-:Y:S01]  /*7950*/  FFMA.FTZ R79, R79, UR10, -R24 ;  /* 0x0000000a4f4f7c23 */ /* 0x000fe20008010818 */
[----:B------:R-:W-:Y:S01]  /*7960*/  FADD.FTZ R3, R21, R34 ;  /* 0x0000002215037221 */ /* 0x000fe20000010000 */
[--C-:B------:R-:W-:Y:S01]  /*7970*/  FFMA.FTZ R82, R82, UR10, -R24.reuse ;  /* 0x0000000a52527c23 */ /* 0x100fe20008010818 */
[----:B------:R-:W-:Y:S01]  /*7980*/  FMUL.FTZ R28, R28, UR10 ;  /* 0x0000000a1c1c7c20 */ /* 0x000fe20008410000 */
[----:B------:R-:W-:Y:S01]  /*7990*/  MUFU.EX2 R177, R177 ;  /* 0x000000b100b17308 */ /* 0x000fe20000000800 */
[----:B------:R-:W-:Y:S01]  /*79a0*/  FADD.FTZ R34, R168, R3 ;  /* 0x00000003a8227221 */ /* 0x000fe20000010000 */
[--C-:B------:R-:W-:Y:S01]  /*79b0*/  FFMA.FTZ R83, R83, UR10, -R24.reuse ;  /* 0x0000000a53537c23 */ /* 0x100fe20008010818 */
[----:B------:R-:W-:Y:S01]  /*79c0*/  FFMA.FTZ R86, R86, UR10, -R24 ;  /* 0x0000000a56567c23 */ /* 0x000fe20008010818 */
[----:B------:R-:W-:-:S02]  /*79d0*/  IMAD.U32 R27, RZ, RZ, UR47 ;  /* 0x0000002fff1b7e24 */ /* 0x000fc4000f8e00ff */
[----:B------:R-:W-:Y:S01]  /*79e0*/  FADD.FTZ R3, R25, R34 ;  /* 0x0000002219037221 */ /* 0x000fe20000010000 */
[--C-:B------:R-:W-:Y:S01]  /*79f0*/  FFMA.FTZ R34, R59, UR10, -R24.reuse ;  /* 0x0000000a3b227c23 */ /* 0x100fe20008010818 */
[----:B------:R-:W-:Y:S01]  /*7a00*/  FFMA.FTZ R24, R87, UR10, -R24 ;  /* 0x0000000a57187c23 */ /* 0x000fe20008010818 */
[----:B------:R-:W1:Y:S01]  /*7a10*/  MUFU.EX2 R28, R28 ;  /* 0x0000001c001c7308 */ /* 0x000e620000000800 */
[----:B------:R-:W-:Y:S01]  /*7a20*/  FADD.FTZ R36, R170, R3 ;  /* 0x00000003aa247221 */ /* 0x000fe20000010000 */
[----:B------:R-:W-:Y:S01]  /*7a30*/  @!P1 LEA R27, R27, UR41, 0x3 ;  /* 0x000000291b1b9c11 */ /* 0x000fe2000f8e18ff */
[----:B------:R-:W-:Y:S01]  /*7a40*/  UMOV UR47, UR59 ;  /* 0x0000003b002f7c82 */ /* 0x000fe20008000000 */
[----:B------:R-:W-:Y:S01]  /*7a50*/  ISETP.GT.AND P2, PT, R4, UR60, PT ;  /* 0x0000003c04007c0c */ /* 0x000fe2000bf44270 */
[----:B------:R-:W-:Y:S01]  /*7a60*/  FADD.FTZ R3, R29, R36 ;  /* 0x000000241d037221 */ /* 0x000fe20000010000 */
[----:B------:R-:W-:Y:S01]  /*7a70*/  F2FP.F16.F32.PACK_AB R180, R7, R180 ;  /* 0x000000b407b4723e */ /* 0x000fe200000000ff */
[----:B------:R-:W-:Y:S01]  /*7a80*/  @!P1 VIADD R27, R27, 0x28860 ;  /* 0x000288601b1b9836 */ /* 0x000fe20000000000 */
[----:B------:R-:W4:Y:S01]  /*7a90*/  MUFU.EX2 R45, R45 ;  /* 0x0000002d002d7308 */ /* 0x000f220000000800 */
[----:B--2---:R-:W-:Y:S01]  /*7aa0*/  FADD.FTZ R36, R164, R3 ;  /* 0x00000003a4247221 */ /* 0x004fe20000010000 */
[----:B------:R-:W-:Y:S01]  /*7ab0*/  F2FP.F16.F32.PACK_AB R182, R9, R182 ;  /* 0x000000b609b6723e */ /* 0x000fe200000000ff */
[-C--:B------:R-:W-:Y:S01]  /*7ac0*/  FMUL.FTZ R148, R148, R65.reuse ;  /* 0x0000004194947220 */ /* 0x080fe20000410000 */
[----:B------:R-:W-:Y:S01]  /*7ad0*/  @!P1 PRMT R27, RZ, 0x654, R27 ;  /* 0x00000654ff1b9816 */ /* 0x000fe2000000001b */
[----:B0-----:R-:W-:Y:S01]  /*7ae0*/  FADD.FTZ R3, R33, R36 ;  /* 0x0000002421037221 */ /* 0x001fe20000010000 */
[----:B------:R-:W-:Y:S01]  /*7af0*/  F2FP.F16.F32.PACK_AB R176, R11, R176 ;  /* 0x000000b00bb0723e */ /* 0x000fe200000000ff */
[----:B------:R-:W-:Y:S01]  /*7b00*/  FMUL.FTZ R149, R149, R65 ;  /* 0x0000004195957220 */ /* 0x000fe20000410000 */
[----:B------:R-:W0:Y:S01]  /*7b10*/  MUFU.EX2 R12, R12 ;  /* 0x0000000c000c7308 */ /* 0x000e220000000800 */
[----:B---3--:R-:W-:Y:S01]  /*7b20*/  FADD.FTZ R36, R166, R3 ;  /* 0x00000003a6247221 */ /* 0x008fe20000010000 */
[----:B-1----:R-:W-:Y:S01]  /*7b30*/  FFMA.FTZ R3, R28, R2, R181 ;  /* 0x000000021c037223 */ /* 0x002fe200000100b5 */
[----:B------:R1:W-:Y:S01]  /*7b40*/  @!P1 SYNCS.ARRIVE.TRANS64.RED.A1T0 RZ, [R27+URZ], RZ ;  /* 0x000000ff1bff99a7 */ /* 0x0003e2000810043f */
[C---:B------:R-:W-:Y:S01]  /*7b50*/  F2FP.F16.F32.PACK_AB R181, R0.reuse, R181 ;  /* 0x000000b500b5723e */ /* 0x040fe200000000ff */
[----:B------:R-:W-:Y:S01]  /*7b60*/  FADD.FTZ R5, R37, R36 ;  /* 0x0000002425057221 */ /* 0x000fe20000010000 */
[----:B------:R-:W-:Y:S01]  /*7b70*/  FADD.FTZ R2, R0, R3 ;  /* 0x0000000300027221 */ /* 0x000fe20000010000 */
[----:B------:R-:W-:Y:S01]  /*7b80*/  F2FP.F16.F32.PACK_AB R178, R13, R178 ;  /* 0x000000b20db2723e */ /* 0x000fe200000000ff */
[----:B------:R-:W2:Y:S01]  /*7b90*/  MUFU.EX2 R156, R156 ;  /* 0x0000009c009c7308 */ /* 0x000ea20000000800 */
[----:B------:R-:W-:Y:S01]  /*7ba0*/  FADD.FTZ R36, R160, R5 ;  /* 0x00000005a0247221 */ /* 0x000fe20000010000 */
[----:B------:R-:W-:Y:S01]  /*7bb0*/  FADD.FTZ R3, R183, R2 ;  /* 0x00000002b7037221 */ /* 0x000fe20000010000 */
[----:B------:R-:W-:Y:S01]  /*7bc0*/  F2FP.F16.F32.PACK_AB R172, R15, R172 ;  /* 0x000000ac0fac723e */ /* 0x000fe200000000ff */
[----:B------:R-:W-:-:S02]  /*7bd0*/  VIADD R4, R4, 0xffffffff ;  /* 0xffffffff04047836 */ /* 0x000fc40000000000 */
        /* <DEDUP_REMOVED lines=8> */
[----:B----4-:R-:W-:Y:S01]  /*7c60*/  FADD.FTZ R5, R45, R38 ;  /* 0x000000262d057221 */ /* 0x010fe20000010000 */
[----:B0-----:R-:W-:Y:S01]  /*7c70*/  FADD.FTZ R36, R12, R3 ;  /* 0x000000030c247221 */ /* 0x001fe20000010000 */
[----:B------:R-:W-:Y:S01]  /*7c80*/  F2FP.F16.F32.PACK_AB R170, R29, R170 ;  /* 0x000000aa1daa723e */ /* 0x000fe200000000ff */
[----:B------:R-:W0:Y:S01]  /*7c90*/  MUFU.EX2 R49, R49 ;  /* 0x0000003100317308 */ /* 0x000e220000000800 */
[----:B--2---:R-:W-:Y:S01]  /*7ca0*/  FADD.FTZ R38, R156, R5 ;  /* 0x000000059c267221 */ /* 0x004fe20000010000 */
[----:B------:R-:W-:Y:S01]  /*7cb0*/  F2FP.F16.F32.PACK_AB R164, R33, R164 ;  /* 0x000000a421a4723e */ /* 0x000fe200000000ff */
[----:B------:R-:W-:Y:S01]  /*7cc0*/  FMUL.FTZ R91, R91, R28 ;  /* 0x0000001c5b5b7220 */ /* 0x000fe20000410000 */
[----:B------:R-:W-:Y:S01]  /*7cd0*/  F2FP.F16.F32.PACK_AB R166, R37, R166 ;  /* 0x000000a625a6723e */ /* 0x000fe200000000ff */
[----:B------:R-:W-:Y:S01]  /*7ce0*/  FMUL.FTZ R94, R94, R28 ;  /* 0x0000001c5e5e7220 */ /* 0x000fe20000410000 */
[----:B------:R-:W-:Y:S01]  /*7cf0*/  F2FP.F16.F32.PACK_AB R160, R41, R160 ;  /* 0x000000a029a0723e */ /* 0x000fe200000000ff */
[----:B------:R-:W-:Y:S01]  /*7d00*/  FMUL.FTZ R95, R95, R28 ;  /* 0x0000001c5f5f7220 */ /* 0x000fe20000410000 */
[----:B------:R-:W2:Y:S01]  /*7d10*/  MUFU.EX2 R14, R14 ;  /* 0x0000000e000e7308 */ /* 0x000ea20000000800 */
[----:B---3--:R-:W-:Y:S01]  /*7d20*/  FADD.FTZ R3, R179, R36 ;  /* 0x00000024b3037221 */ /* 0x008fe20000010000 */
[----:B------:R-:W-:Y:S01]  /*7d30*/  F2FP.F16.F32.PACK_AB R162, R45, R162 ;  /* 0x000000a22da2723e */ /* 0x000fe200000000ff */
[-C--:B------:R-:W-:Y:S01]  /*7d40*/  FMUL.FTZ R98, R98, R28.reuse ;  /* 0x0000001c62627220 */ /* 0x080fe20000410000 */
[----:B------:R-:W-:Y:S01]  /*7d50*/  F2FP.F16.F32.PACK_AB R183, R10, R183 ;  /* 0x000000b70ab7723e */ /* 0x000fe200000000ff */
[-C--:B------:R-:W-:Y:S01]  /*7d60*/  FMUL.FTZ R99, R99, R28.reuse ;  /* 0x0000001c63637220 */ /* 0x080fe20000410000 */
[----:B------:R-:W-:Y:S01]  /*7d70*/  F2FP.F16.F32.PACK_AB R177, R12, R177 ;  /* 0x000000b10cb1723e */ /* 0x000fe200000000ff */
[----:B------:R-:W-:Y:S01]  /*7d80*/  FMUL.FTZ R102, R102, R28 ;  /* 0x0000001c66667220 */ /* 0x000fe20000410000 */
[----:B------:R-:W3:Y:S01]  /*7d90*/  MUFU.EX2 R158, R158 ;  /* 0x0000009e009e7308 */ /* 0x000ee20000000800 */
        /* <DEDUP_REMOVED lines=8> */
[C---:B--2---:R-:W-:Y:S01]  /*7e20*/  FADD.FTZ R36, R14.reuse, R3 ;  /* 0x000000030e247221 */ /* 0x044fe20000010000 */
[----:B------:R-:W-:Y:S01]  /*7e30*/  F2FP.F16.F32.PACK_AB R179, R14, R179 ;  /* 0x000000b30eb3723e */ /* 0x000fe200000000ff */
[-C--:B------:R-:W-:Y:S01]  /*7e40*/  FMUL.FTZ R114, R114, R28.reuse ;  /* 0x0000001c72727220 */ /* 0x080fe20000410000 */
[-C--:B------:R-:W-:Y:S01]  /*7e50*/  FMUL.FTZ R115, R115, R28.reuse ;  /* 0x0000001c73737220 */ /* 0x080fe20000410000 */
[-C--:B------:R-:W-:Y:S01]  /*7e60*/  FMUL.FTZ R118, R118, R28.reuse ;  /* 0x0000001c76767220 */ /* 0x080fe20000410000 */
[-C--:B------:R-:W-:Y:S01]  /*7e70*/  FMUL.FTZ R119, R119, R28.reuse ;  /* 0x0000001c77777220 */ /* 0x080fe20000410000 */
[-C--:B------:R-:W-:Y:S01]  /*7e80*/  FMUL.FTZ R122, R122, R28.reuse ;  /* 0x0000001c7a7a7220 */ /* 0x080fe20000410000 */
[----:B------:R-:W2:Y:S01]  /*7e90*/  MUFU.EX2 R53, R53 ;  /* 0x0000003500357308 */ /* 0x000ea20000000800 */
[----:B---3--:R-:W-:Y:S01]  /*7ea0*/  FADD.FTZ R38, R158, R5 ;  /* 0x000000059e267221 */ /* 0x008fe20000010000 */
[-C--:B------:R-:W-:Y:S01]  /*7eb0*/  FMUL.FTZ R123, R123, R28.reuse ;  /* 0x0000001c7b7b7220 */ /* 0x080fe20000410000 */
[-C--:B------:R-:W-:Y:S01]  /*7ec0*/  FMUL.FTZ R126, R126, R28.reuse ;  /* 0x0000001c7e7e7220 */ /* 0x080fe20000410000 */
[-C--:B------:R-:W-:Y:S01]  /*7ed0*/  FMUL.FTZ R127, R127, R28.reuse ;  /* 0x0000001c7f7f7220 */ /* 0x080fe20000410000 */
[-C--:B------:R-:W-:Y:S01]  /*7ee0*/  FMUL.FTZ R130, R130, R28.reuse ;  /* 0x0000001c82827220 */ /* 0x080fe20000410000 */
[-C--:B------:R-:W-:Y:S01]  /*7ef0*/  FMUL.FTZ R131, R131, R28.reuse ;  /* 0x0000001c83837220 */ /* 0x080fe20000410000 */
[-C--:B------:R-:W-:Y:S01]  /*7f00*/  FMUL.FTZ R134, R134, R28.reuse ;  /* 0x0000001c86867220 */ /* 0x080fe20000410000 */
[----:B------:R-:W3:Y:S01]  /*7f10*/  MUFU.EX2 R20, R20 ;  /* 0x0000001400147308 */ /* 0x000ee20000000800 */
[----:B0-----:R-:W-:Y:S01]  /*7f20*/  FADD.FTZ R3, R173, R36 ;  /* 0x00000024ad037221 */ /* 0x001fe20000010000 */
[-C--:B------:R-:W-:Y:S01]  /*7f30*/  FMUL.FTZ R135, R135, R28.reuse ;  /* 0x0000001c87877220 */ /* 0x080fe20000410000 */
[-C--:B------:R-:W-:Y:S01]  /*7f40*/  FMUL.FTZ R138, R138, R28.reuse ;  /* 0x0000001c8a8a7220 */ /* 0x080fe20000410000 */
[-C--:B------:R-:W-:Y:S01]  /*7f50*/  FMUL.FTZ R139, R139, R28.reuse ;  /* 0x0000001c8b8b7220 */ /* 0x080fe20000410000 */
[-C--:B------:R-:W-:Y:S01]  /*7f60*/  FMUL.FTZ R142, R142, R28.reuse ;  /* 0x0000001c8e8e7220 */ /* 0x080fe20000410000 */
[-C--:B------:R-:W-:Y:S01]  /*7f70*/  FMUL.FTZ R143, R143, R28.reuse ;  /* 0x0000001c8f8f7220 */ /* 0x080fe20000410000 */
[----:B------:R-:W-:Y:S01]  /*7f80*/  FMUL.FTZ R146, R146, R28 ;  /* 0x0000001c92927220 */ /* 0x000fe20000410000 */
[----:B------:R-:W0:Y:S01]  /*7f90*/  MUFU.EX2 R152, R152 ;  /* 0x0000009800987308 */ /* 0x000e220000000800 */
[C---:B--2---:R-:W-:Y:S01]  /*7fa0*/  FADD.FTZ R5, R53.reuse, R38 ;  /* 0x0000002635057221 */ /* 0x044fe20000010000 */
[----:B------:R-:W-:Y:S01]  /*7fb0*/  F2FP.F16.F32.PACK_AB R158, R53, R158 ;  /* 0x0000009e359e723e */ /* 0x000fe200000000ff */
[-C--:B------:R-:W-:Y:S01]  /*7fc0*/  FMUL.FTZ R147, R147, R28.reuse ;  /* 0x0000001c93937220 */ /* 0x080fe20000410000 */
[-C--:B------:R-:W-:Y:S01]  /*7fd0*/  FMUL.FTZ R150, R150, R28.reuse ;  /* 0x0000001c96967220 */ /* 0x080fe20000410000 */
[----:B------:R-:W-:Y:S01]  /*7fe0*/  FMUL.FTZ R151, R151, R28 ;  /* 0x0000001c97977220 */ /* 0x000fe20000410000 */
[----:B------:R-:W-:-:S02]  /*7ff0*/  IMAD.MOV.U32 R0, RZ, RZ, R6 ;  /* 0x000000ffff007224 */ /* 0x000fc400078e0006 */
[----:B------:R-:W2:Y:S01]  /*8000*/  MUFU.EX2 R175, R175 ;  /* 0x000000af00af7308 */ /* 0x000ea20000000800 */
[C---:B---3--:R-:W-:Y:S01]  /*8010*/  FADD.FTZ R36, R20.reuse, R3 ;  /* 0x0000000314247221 */ /* 0x048fe20000010000 */
[----:B------:R-:W-:-:S06]  /*8020*/  F2FP.F16.F32.PACK_AB R173, R20, R173 ;  /* 0x000000ad14ad723e */ /* 0x000fcc00000000ff */
[----:B------:R-:W3:Y:S01]  /*8030*/  MUFU.EX2 R57, R57 ;  /* 0x0000003900397308 */ /* 0x000ee20000000800 */
[----:B0-----:R-:W-:-:S07]  /*8040*/  FADD.FTZ R38, R152, R5 ;  /* 0x0000000598267221 */ /* 0x001fce0000010000 */
[----:B------:R-:W0:Y:S01]  /*8050*/  MUFU.EX2 R26, R26 ;  /* 0x0000001a001a7308 */ /* 0x000e220000000800 */
[----:B--2---:R-:W-:-:S07]  /*8060*/  FADD.FTZ R3, R175, R36 ;  /* 0x00000024af037221 */ /* 0x004fce0000010000 */
[----:B------:R-:W2:Y:S01]  /*8070*/  MUFU.EX2 R154, R154 ;  /* 0x0000009a009a7308 */ /* 0x000ea20000000800 */
[C---:B---3--:R-:W-:Y:S01]  /*8080*/  FADD.FTZ R5, R57.reuse, R38 ;  /* 0x0000002639057221 */ /* 0x048fe20000010000 */
[----:B------:R-:W-:-:S06]  /*8090*/  F2FP.F16.F32.PACK_AB R152, R57, R152 ;  /* 0x000000983998723e */ /* 0x000fcc00000000ff */
[----:B------:R-:W3:Y:S01]  /*80a0*/  MUFU.EX2 R169, R169 ;  /* 0x000000a900a97308 */ /* 0x000ee20000000800 */
[C---:B0-----:R-:W-:Y:S01]  /*80b0*/  FADD.FTZ R36, R26.reuse, R3 ;  /* 0x000000031a247221 */ /* 0x041fe20000010000 */
[----:B------:R-:W-:-:S06]  /*80c0*/  F2FP.F16.F32.PACK_AB R175, R26, R175 ;  /* 0x000000af1aaf723e */ /* 0x000fcc00000000ff */
[----:B------:R-:W0:Y:S01]  /*80d0*/  MUFU.EX2 R30, R30 ;  /* 0x0000001e001e7308 */ /* 0x000e220000000800 */
[----:B--2---:R-:W-:Y:S01]  /*80e0*/  FADD.FTZ R38, R154, R5 ;  /* 0x000000059a267221 */ /* 0x004fe20000010000 */
        /* <DEDUP_REMOVED lines=21> */
[----:B------:R-:W-:Y:S01]  /*8240*/  F2FP.F16.F32.PACK_AB R167, R2, R167 ;  /* 0x000000a702a7723e */ /* 0x000fe200000000ff */
[----:B------:R-:W-:-:S05]  /*8250*/  IMAD.MOV.U32 R5, RZ, RZ, R8 ;  /* 0x000000ffff057224 */ /* 0x000fca00078e0008 */
        /* <DEDUP_REMOVED lines=24> */
[----:B------:R-:W-:-:S03]  /*83e0*/  F2FP.F16.F32.PACK_AB R153, R83, R153 ;  /* 0x000000995399723e */ /* 0x000fc600000000ff */
[----:B---3--:R-:W-:-:S04]  /*83f0*/  FADD.FTZ R36, R155, R36 ;  /* 0x000000249b247221 */ /* 0x008fc80000010000 */
[C---:B0-----:R-:W-:Y:S01]  /*8400*/  FADD.FTZ R2, R24.reuse, R36 ;  /* 0x0000002418027221 */ /* 0x041fe20000010000 */
[----:B------:R-:W-:Y:S01]  /*8410*/  F2FP.F16.F32.PACK_AB R155, R24, R155 ;  /* 0x0000009b189b723e */ /* 0x000fe200000000ff */
[----:B-1----:R-:W-:Y:S06]  /*8420*/  @P2 BRA `(.L_x_7467) ;  /* 0xffffffcc00d82947 */ /* 0x002fec000383ffff */
[----:B------:R-:W-:Y:S01]  /*8430*/  IMAD.MOV.U32 R5, RZ, RZ, R8 ;  /* 0x000000ffff057224 */ /* 0x000fe200078e0008 */
[----:B------:R-:W-:Y:S01]  /*8440*/  UMOV UR47, UR59 ;  /* 0x0000003b002f7c82 */ /* 0x000fe20008000000 */
[----:B------:R-:W-:Y:S01]  /*8450*/  IMAD.MOV.U32 R0, RZ, RZ, R6 ;  /* 0x000000ffff007224 */ /* 0x000fe200078e0006 */
[----:B------:R-:W-:-:S06]  /*8460*/  UMOV UR50, UR58 ;  /* 0x0000003a00327c82 */ /* 0x000fcc0008000000 */
.L_x_7450:
[----:B------:R-:W-:Y:S01]  /*8470*/  ULDC UR6, c[0x0][0x448] ;  /* 0x0001120000067ab9 */ /* 0x000fe20000000800 */
[----:B------:R-:W-:Y:S01]  /*8480*/  ULDC UR18, c[0x0][0x9e4] ;  /* 0x0002790000127ab9 */ /* 0x000fe20000000800 */
[----:B------:R-:W-:Y:S02]  /*8490*/  UISETP.NE.AND UP0, UPT, UR6, 0x1, UPT ;  /* 0x000000010600788c */ /* 0x000fe4000bf05270 */
[----:B------:R-:W-:Y:S02]  /*84a0*/  UISETP.GE.AND UP1, UPT, UR18, 0x1, UPT ;  /* 0x000000011200788c */ /* 0x000fe4000bf26270 */
[----:B------:R-:W-:Y:S02]  /*84b0*/  UIADD3 UR11, UR37, 0x7f, URZ ;  /* 0x0000007f250b7890 */ /* 0x000fe4000fffe03f */
[----:B------:R-:W-:Y:S02]  /*84c0*/  UIADD3 UR14, UR38, 0x1, -UR46 ;  /* 0x00000001260e7890 */ /* 0x000fe4000fffe82e */
[----:B------:R-:W-:-:S03]  /*84d0*/  PLOP3.LUT P5, PT, PT, PT, UP1, 0x80, 0x0 ;  /* 0x000000000000781c */ /* 0x000fc60003faf018 */
[----:B------:R-:W-:Y:S01]  /*84e0*/  @UP0 ULDC UR6, c[0x0][0x44c] ;  /* 0x0001130000060ab9 */ /* 0x000fe20000000800 */
[----:B------:R-:W-:Y:S01]  /*84f0*/  @UP0 ULDC UR15, c[0x0][0x450] ;  /* 0x00011400000f0ab9 */ /* 0x000fe20000000800 */
[----:B------:R-:W-:-:S04]  /*8500*/  UIMAD.WIDE.U32 UR6, UR11, UR6, URZ ;  /* 0x000000060b0672a5 */ /* 0x000fc8000f8e003f */
[----:B------:R-:W-:-:S04]  /*8510*/  @UP0 USHF.R.U32.HI UR11, URZ, UR15, UR7 ;  /* 0x0000000f3f0b0299 */ /* 0x000fc80008011607 */
[----:B------:R-:W-:-:S04]  /*8520*/  UIADD3 UR11, UR14, UR11, URZ ;  /* 0x0000000b0e0b7290 */ /* 0x000fc8000fffe03f */
        /* <DEDUP_REMOVED lines=12> */
.L_x_7469:
[----:B------:R-:W-:-:S11]  /*85f0*/  UISETP.NE.AND UP1, UPT, UR18, 0x1, UPT ;  /* 0x000000011200788c */ /* 0x000fd6000bf25270 */
[----:B------:R-:W-:Y:S02]  /*8600*/  @UP1 ULDC.64 UR6, c[0x0][0x9e8] ;  /* 0x00027a0000061ab9 */ /* 0x000fe40000000a00 */
[----:B------:R-:W-:-:S04]  /*8610*/  UIMAD.WIDE.U32 UR14, UR11, UR6, URZ ;  /* 0x000000060b0e72a5 */ /* 0x000fc8000f8e003f */
[----:B------:R-:W-:-:S12]  /*8620*/  @UP1 USHF.R.U32.HI UR11, URZ, UR7, UR15 ;  /* 0x000000073f0b1299 */ /* 0x000fd8000801160f */
.L_x_7470:
[----:B------:R-:W-:-:S04]  /*8630*/  UIMAD UR11, UR11, UR18, URZ ;  /* 0x000000120b0b72a4 */ /* 0x000fc8000f8e023f */
[----:B------:R-:W-:-:S04]  /*8640*/  UISETP.LT.AND UP1, UPT, UR56, UR11, UPT ;  /* 0x0000000b3800728c */ /* 0x000fc8000bf21270 */
[----:B------:R-:W-:-:S12]  /*8650*/  USEL UR56, UR56, UR11, !UP1 ;  /* 0x0000000b38387287 */ /* 0x000fd8000c800000 */
.L_x_7468:
[----:B------:R-:W-:-:S04]  /*8660*/  UIADD3 UR56, UR56, 0x7f, URZ ;  /* 0x0000007f38387890 */ /* 0x000fc8000fffe03f */
        /* <DEDUP_REMOVED lines=12> */
.L_x_7480:
        /* <DEDUP_REMOVED lines=9> */
.L_x_7473:
[----:B------:R-:W-:Y:S01]  /*87c0*/  ULEA UR6, UR47, UR41, 0x3 ;  /* 0x000000292f067291 */ /* 0x000fe2000f8e183f */
[----:B------:R-:W-:-:S05]  /*87d0*/  IMAD.U32 R0, RZ, RZ, UR50 ;  /* 0x00000032ff007e24 */ /* 0x000fca000f8e00ff */
[----:B------:R-:W-:-:S04]  /*87e0*/  SHF.L.U32 R0, R0, 0x1f, RZ ;  /* 0x0000001f00007819 */ /* 0x000fc800000006ff */
[----:B------:R0:W1:Y:S01]  /*87f0*/  SYNCS.PHASECHK.TRANS64.TRYWAIT P2, [UR6+0x28830], R0 ;  /* 0x02883000ff0075a7 */ /* 0x0000620008040146 */
[----:B------:R-:W-:Y:S05]  /*8800*/  @!P0 BRA `(.L_x_7474) ;  /* 0x0000000000048947 */ /* 0x000fea0003800000 */
[----:B------:R-:W-:Y:S01]  /*8810*/  BPT.TRAP 0x1 ;  /* 0x000000040000795c */ /* 0x000fe20000300000 */
.L_x_7474:
[----:B-1----:R-:W-:Y:S05]  /*8820*/  @P2 BRA `(.L_x_7472) ;  /* 0x0000000000082947 */ /* 0x002fea0003800000 */
[----:B------:R-:W1:Y:S02]  /*8830*/  SYNCS.PHASECHK.TRANS64.TRYWAIT P2, [UR6+0x28830], R0 ;  /* 0x02883000ff0075a7 */ /* 0x000e640008040146 */
[----:B-1----:R-:W-:Y:S05]  /*8840*/  @!P2 BRA `(.L_x_7475) ;  /* 0x000000f80094a947 */ /* 0x002fea0003800000 */
.L_x_7472:
        /* <DEDUP_REMOVED lines=47> */
.L_x_7477:
[----:B------:R-:W-:Y:S01]  /*8b40*/  ULEA UR6, UR56, UR41, 0x3 ;  /* 0x0000002938067291 */ /* 0x000fe2000f8e183f */
[----:B------:R-:W-:-:S05]  /*8b50*/  IMAD.U32 R0, RZ, RZ, UR57 ;  /* 0x00000039ff007e24 */ /* 0x000fca000f8e00ff */
[----:B------:R-:W-:-:S04]  /*8b60*/  SHF.L.U32 R0, R0, 0x1f, RZ ;  /* 0x0000001f00007819 */ /* 0x000fc800000006ff */
[----:B------:R0:W1:Y:S01]  /*8b70*/  SYNCS.PHASECHK.TRANS64.TRYWAIT P2, [UR6+0x28850], R0 ;  /* 0x02885000ff0075a7 */ /* 0x0000620008040146 */
[----:B------:R-:W-:Y:S05]  /*8b80*/  @!P0 BRA `(.L_x_7478) ;  /* 0x0000000000048947 */ /* 0x000fea0003800000 */
[----:B------:R-:W-:Y:S01]  /*8b90*/  BPT.TRAP 0x1 ;  /* 0x000000040000795c */ /* 0x000fe20000300000 */
.L_x_7478:
[----:B-1----:R-:W-:Y:S05]  /*8ba0*/  @P2 BRA `(.L_x_7476) ;  /* 0x0000000000082947 */ /* 0x002fea0003800000 */
[----:B------:R-:W1:Y:S02]  /*8bb0*/  SYNCS.PHASECHK.TRANS64.TRYWAIT P2, [UR6+0x28850], R0 ;  /* 0x02885000ff0075a7 */ /* 0x000e640008040146 */
[----:B-1----:R-:W-:Y:S05]  /*8bc0*/  @!P2 BRA `(.L_x_7479) ;  /* 0x000000f400cca947 */ /* 0x002fea0003800000 */
.L_x_7476:
[----:B------:R-:W-:Y:S01]  /*8bd0*/  UIADD3 UR6, UR41, 0x400, URZ ;  /* 0x0000040029067890 */ /* 0x000fe2000fffe03f */
[----:B------:R-:W-:Y:S01]  /*8be0*/  WARPGROUP.ARRIVE ;  /* 0x00000000000079c5 */ /* 0x000fe20000000000 */
[----:B------:R-:W-:Y:S01]  /*8bf0*/  UMOV UR7, 0x40000040 ;  /* 0x4000004000077882 */ /* 0x000fe20000000000 */
[----:B01----:R-:W-:Y:S01]  /*8c00*/  FMNMX.FTZ R0, R24, R7, !PT ;  /* 0x0000000718007209 */ /* 0x003fe20007810000 */
[----:B------:R-:W-:Y:S01]  /*8c10*/  USHF.R.U32.HI UR6, URZ, 0x4, UR6 ;  /* 0x000000043f067899 */ /* 0x000fe20008011606 */
[----:B------:R-:W-:Y:S02]  /*8c20*/  FMNMX.FTZ R10, R26, R6, !PT ;  /* 0x000000061a0a7209 */ /* 0x000fe40007810000 */
[----:B------:R-:W0:Y:S01]  /*8c30*/  S2R R222, SR_TID.X ;  /* 0x0000000000de7919 */ /* 0x000e220000002100 */
[----:B------:R-:W-:Y:S01]  /*8c40*/  FMNMX.FTZ R5, R25, R0, !PT ;  /* 0x0000000019057209 */ /* 0x000fe20007810000 */
[----:B------:R-:W-:Y:S01]  /*8c50*/  ULOP3.LUT UR6, UR6, 0x3fff, URZ, 0xc0, !UPT ;  /* 0x00003fff06067892 */ /* 0x000fe2000f8ec03f */
[----:B------:R-:W-:Y:S01]  /*8c60*/  ISETP.GT.AND P2, PT, R4, UR55, PT ;  /* 0x0000003704007c0c */ /* 0x000fe2000bf44270 */
[----:B------:R-:W-:Y:S01]  /*8c70*/  UMOV UR10, UR54 ;  /* 0x00000036000a7c82 */ /* 0x000fe20008000000 */
[----:B------:R-:W-:Y:S01]  /*8c80*/  FMNMX.FTZ R0, R28, R5, !PT ;  /* 0x000000051c007209 */ /* 0x000fe20007810000 */
[----:B------:R-:W-:Y:S01]  /*8c90*/  ULOP3.LUT UR6, UR6, 0x4000000, URZ, 0xfc, !UPT ;  /* 0x0400000006067892 */ /* 0x000fe2000f8efc3f */
[----:B------:R-:W-:Y:S01]  /*8ca0*/  VIADD R4, R4, 0xffffffff ;  /* 0xffffffff04047836 */ /* 0x000fe20000000000 */
[----:B------:R-:W-:Y:S01]  /*8cb0*/  UMOV UR57, UR50 ;  /* 0x0000003200397c82 */ /* 0x000fe20008000000 */
[----:B------:R-:W-:Y:S01]  /*8cc0*/  FMNMX.FTZ R5, R29, R0, !PT ;  /* 0x000000001d057209 */ /* 0x000fe20007810000 */
[----:B------:R-:W-:-:S03]  /*8cd0*/  ULEA UR11, UR56, UR6, 0xb ;  /* 0x00000006380b7291 */ /* 0x000fc6000f8e583f */
[----:B------:R-:W-:-:S04]  /*8ce0*/  FMNMX.FTZ R0, R32, R5, !PT ;  /* 0x0000000520007209 */ /* 0x000fc80007810000 */
[----:B------:R-:W-:Y:S01]  /*8cf0*/  UMOV UR6, UR11 ;  /* 0x0000000b00067c82 */ /* 0x000fe20008000000 */
[----:B------:R-:W-:Y:S01]  /*8d00*/  FMNMX.FTZ R5, R33, R0, !PT ;  /* 0x0000000021057209 */ /* 0x000fe20007810000 */
[----:B------:R-:W-:Y:S01]  /*8d10*/  HGMMA.64x128x16.F32 R88, R180, gdesc[UR4].tnspB, R88, gsb0 ;  /* 0x41e00004b4587df0 */ /* 0x000fe20008000858 */
[----:B------:R-:W-:Y:S01]  /*8d20*/  UIADD3 UR6, UR11, 0x80, URZ ;  /* 0x000000800b067890 */ /* 0x000fe2000fffe03f */
[----:B------:R-:W-:Y:S01]  /*8d30*/  UMOV UR7, 0x40000040 ;  /* 0x4000004000077882 */ /* 0x000fe20000000000 */
[----:B------:R-:W-:-:S04]  /*8d40*/  FMNMX.FTZ R0, R36, R5, !PT ;  /* 0x0000000524007209 */ /* 0x000fc80007810000 */
[----:B------:R-:W-:-:S04]  /*8d50*/  FMNMX.FTZ R5, R37, R0, !PT ;  /* 0x0000000025057209 */ /* 0x000fc80007810000 */
        /* <DEDUP_REMOVED lines=29> */
[----:B------:R-:W-:Y:S01]  /*8f30*/  FMNMX.FTZ R10, R30, R5, !PT ;  /* 0x000000051e0a7209 */ /* 0x000fe20007810000 */
[----:B------:R-:W-:Y:S02]  /*8f40*/  WARPGROUP.DEPBAR.LE gsb0, 0x0 ;  /* 0x00008000000079c5 */ /* 0x000fe40000010000 */
[----:B------:R-:W-:Y:S01]  /*8f50*/  WARPGROUP.ARRIVE ;  /* 0x00000000000079c5 */ /* 0x000fe20000000000 */
[----:B------:R-:W-:-:S04]  /*8f60*/  FMNMX.FTZ R5, R31, R10, !PT ;  /* 0x0000000a1f057209 */ /* 0x000fc80007810000 */
[----:B------:R-:W-:Y:S01]  /*8f70*/  FMNMX.FTZ R10, R34, R5, !PT ;  /* 0x00000005220a7209 */ /* 0x000fe20007810000 */
[----:B------:R-:W-:Y:S01]  /*8f80*/  HGMMA.64x128x16.F32 R88, R176, gdesc[UR4].tnspB, R88, gsb0 ;  /* 0x41e00004b0587df0 */ /* 0x000fe20008000858 */
[----:B------:R-:W-:Y:S01]  /*8f90*/  UIADD3 UR6, UR11, 0x100, URZ ;  /* 0x000001000b067890 */ /* 0x000fe2000fffe03f */
[----:B------:R-:W-:Y:S01]  /*8fa0*/  UMOV UR7, 0x40000040 ;  /* 0x4000004000077882 */ /* 0x000fe20000000000 */
[----:B------:R-:W-:-:S04]  /*8fb0*/  FMNMX.FTZ R5, R35, R10, !PT ;  /* 0x0000000a23057209 */ /* 0x000fc80007810000 */
[----:B------:R-:W-:-:S04]  /*8fc0*/  FMNMX.FTZ R10, R38, R5, !PT ;  /* 0x00000005260a7209 */ /* 0x000fc80007810000 */
[----:B------:R-:W-:Y:S02]  /*8fd0*/  FMNMX.FTZ R5, R39, R10, !PT ;  /* 0x0000000a27057209 */ /* 0x000fe40007810000 */
[----:B0-----:R-:W-:Y:S02]  /*8fe0*/  FMNMX.FTZ R0, R9, R0, !PT ;  /* 0x0000000009007209 */ /* 0x001fe40007810000 */
[----:B------:R-:W-:-:S03]  /*8ff0*/  FMNMX.FTZ R10, R42, R5, !PT ;  /* 0x000000052a0a7209 */ /* 0x000fc60007810000 */
[----:B------:R-:W-:Y:S01]  /*9000*/  FADD.FTZ R7, -R0, R7 ;  /* 0x0000000700077221 */ /* 0x000fe20000010100 */
[----:B------:R-:W-:-:S03]  /*9010*/  FMNMX.FTZ R5, R43, R10, !PT ;  /* 0x0000000a2b057209 */ /* 0x000fc60007810000 */
[----:B------:R-:W-:Y:S01]  /*9020*/  FMUL.FTZ R8, R7, UR10 ;  /* 0x0000000a07087c20 */ /* 0x000fe20008410000 */
        /* <DEDUP_REMOVED lines=24> */
[----:B0-----:R-:W-:Y:S01]  /*91b0*/  FMNMX.FTZ R20, R5, R12, !PT ;  /* 0x0000000c05147209 */ /* 0x001fe20007810000 */
[----:B------:R-:W-:Y:S02]  /*91c0*/  WARPGROUP.DEPBAR.LE gsb0, 0x0 ;  /* 0x00008000000079c5 */ /* 0x000fe40000010000 */
[----:B------:R-:W-:Y:S02]  /*91d0*/  WARPGROUP.ARRIVE ;  /* 0x00000000000079c5 */ /* 0x000fe40000000000 */
[----:B------:R-:W0:Y:S04]  /*91e0*/  SHFL.BFLY PT, R5, R20, 0x1, 0x1f ;  /* 0x0c201f0014057f89 */ /* 0x000e2800000e0000 */
[----:B------:R-:W-:Y:S01]  /*91f0*/  HGMMA.64x128x16.F32 R88, R172, gdesc[UR4].tnspB, R88, gsb0 ;  /* 0x41e00004ac587df0 */ /* 0x000fe20008000858 */
[----:B------:R-:W-:Y:S01]  /*9200*/  UIADD3 UR6, UR11, 0x180, URZ ;  /* 0x000001800b067890 */ /* 0x000fe2000fffe03f */
[----:B------:R-:W-:Y:S01]  /*9210*/  UMOV UR7, 0x40000040 ;  /* 0x4000004000077882 */ /* 0x000fe20000000000 */
[----:B0-----:R-:W-:-:S05]  /*9220*/  FMNMX.FTZ R5, R20, R5, !PT ;  /* 0x0000000514057209 */ /* 0x001fca0007810000 */
[----:B------:R-:W-:Y:S01]  /*9230*/  FADD.FTZ R6, -R5, R6 ;  /* 0x0000000605067221 */ /* 0x000fe20000010100 */
[----:B------:R-:W-:Y:S02]  /*9240*/  WARPGROUP.DEPBAR.LE gsb0, 0x0 ;  /* 0x00008000000079c5 */ /* 0x000fe40000010000 */
[----:B------:R-:W-:-:S06]  /*9250*/  WARPGROUP.ARRIVE ;  /* 0x00000000000079c5 */ /* 0x000fcc0000000000 */
[----:B------:R-:W-:Y:S01]  /*9260*/  HGMMA.64x128x16.F32 R88, R168, gdesc[UR4].tnspB, R88, gsb0 ;  /* 0x41e00004a8587df0 */ /* 0x000fe20008000858 */
[----:B------:R-:W-:Y:S01]  /*9270*/  UIADD3 UR6, UR11, 0x200, URZ ;  /* 0x000002000b067890 */ /* 0x000fe2000fffe03f */
[----:B------:R-:W-:Y:S01]  /*9280*/  UMOV UR7, 0x40000040 ;  /* 0x4000004000077882 */ /* 0x000fe20000000000 */
[----:B------:R-:W-:Y:S02]  /*9290*/  WARPGROUP.DEPBAR.LE gsb0, 0x0 ;  /* 0x00008000000079c5 */ /* 0x000fe40000010000 */
[----:B------:R-:W-:Y:S01]  /*92a0*/  WARPGROUP.ARRIVE ;  /* 0x00000000000079c5 */ /* 0x000fe20000000000 */
[----:B------:R-:W-:-:S04]  /*92b0*/  FMUL.FTZ R169, R0, UR10 ;  /* 0x0000000a00a97c20 */ /* 0x000fc80008410000 */
[--C-:B------:R-:W-:Y:S02]  /*92c0*/  FFMA.FTZ R7, R24, UR10, -R169.reuse ;  /* 0x0000000a18077c23 */ /* 0x100fe400080108a9 */
[----:B------:R-:W-:Y:S01]  /*92d0*/  HGMMA.64x128x16.F32 R88, R164, gdesc[UR4].tnspB, R88, gsb0 ;  /* 0x41e00004a4587df0 */ /* 0x000fe20008000858 */
[----:B------:R-:W-:Y:S01]  /*92e0*/  UIADD3 UR6, UR11, 0x280, URZ ;  /* 0x000002800b067890 */ /* 0x000fe2000fffe03f */
[----:B------:R-:W-:Y:S01]  /*92f0*/  FMUL.FTZ R24, R5, UR10 ;  /* 0x0000000a05187c20 */ /* 0x000fe20008410000 */
[----:B------:R-:W-:Y:S01]  /*9300*/  UMOV UR7, 0x40000040 ;  /* 0x4000004000077882 */ /* 0x000fe20000000000 */
[--C-:B------:R-:W-:Y:S01]  /*9310*/  FFMA.FTZ R15, R41, UR10, -R169.reuse ;  /* 0x0000000a290f7c23 */ /* 0x100fe200080108a9 */
[--C-:B------:R-:W-:Y:S01]  /*9320*/  FFMA.FTZ R41, R65, UR10, -R169.reuse ;  /* 0x0000000a41297c23 */ /* 0x100fe200080108a9 */
[--C-:B------:R-:W-:Y:S01]  /*9330*/  FFMA.FTZ R181, R27, UR10, -R24.reuse ;  /* 0x0000000a1bb57c23 */ /* 0x100fe20008010818 */
[----:B------:R-:W-:Y:S02]  /*9340*/  IMAD.U32 R27, RZ, RZ, UR47 ;  /* 0x0000002fff1b7e24 */ /* 0x000fe4000f8e00ff */
[----:B------:R-:W-:Y:S01]  /*9350*/  FMUL.FTZ R65, R6, UR10 ;  /* 0x0000000a06417c20 */ /* 0x000fe20008410000 */
[--C-:B------:R-:W-:Y:S01]  /*9360*/  FFMA.FTZ R6, R26, UR10, -R24.reuse ;  /* 0x0000000a1a067c23 */ /* 0x100fe20008010818 */
[--C-:B------:R-:W-:Y:S01]  /*9370*/  FFMA.FTZ R180, R25, UR10, -R169.reuse ;  /* 0x0000000a19b47c23 */ /* 0x100fe200080108a9 */
[----:B------:R-:W0:Y:S01]  /*9380*/  MUFU.EX2 R7, R7 ;  /* 0x0000000700077308 */ /* 0x000e220000000800 */
[----:B------:R-:W-:Y:S01]  /*9390*/  @!P1 LEA R27, R27, UR41, 0x3 ;  /* 0x000000291b1b9c11 */ /* 0x000fe2000f8e18ff */
[--C-:B------:R-:W-:Y:S01]  /*93a0*/  FFMA.FTZ R182, R28, UR10, -R169.reuse ;  /* 0x0000000a1cb67c23 */ /* 0x100fe200080108a9 */
[--C-:B------:R-:W-:Y:S01]  /*93b0*/  FFMA.FTZ R183, R30, UR10, -R24.reuse ;  /* 0x0000000a1eb77c23 */ /* 0x100fe20008010818 */
[--C-:B------:R-:W-:Y:S01]  /*93c0*/  FFMA.FTZ R26, R31, UR10, -R24.reuse ;  /* 0x0000000a1f1a7c23 */ /* 0x100fe20008010818 */
[--C-:B------:R-:W-:Y:S01]  /*93d0*/  FFMA.FTZ R25, R29, UR10, -R169.reuse ;  /* 0x0000000a1d197c23 */ /* 0x100fe200080108a9 */
[----:B------:R-:W-:Y:S01]  /*93e0*/  @!P1 VIADD R27, R27, 0x28840 ;  /* 0x000288401b1b9836 */ /* 0x000fe20000000000 */
[----:B------:R-:W-:Y:S01]  /*93f0*/  IADD3 R31, -R222, 0xb, RZ ;  /* 0x0000000bde1f7810 */ /* 0x000fe20007ffe1ff */
[----:B------:R-:W-:Y:S01]  /*9400*/  MUFU.EX2 R65, R65 ;  /* 0x0000004100417308 */ /* 0x000fe20000000800 */
[----:B------:R-:W-:Y:S01]  /*9410*/  FFMA.FTZ R176, R32, UR10, -R169 ;  /* 0x0000000a20b07c23 */ /* 0x000fe200080108a9 */
[--C-:B------:R-:W-:Y:S01]  /*9420*/  FFMA.FTZ R177, R34, UR10, -R24.reuse ;  /* 0x0000000a22b17c23 */ /* 0x100fe20008010818 */
[----:B------:R-:W-:Y:S01]  /*9430*/  @!P1 PRMT R27, RZ, 0x654, R27 ;  /* 0x00000654ff1b9816 */ /* 0x000fe2000000001b */
[--C-:B------:R-:W-:Y:S01]  /*9440*/  FFMA.FTZ R9, R33, UR10, -R169.reuse ;  /* 0x0000000a21097c23 */ /* 0x100fe200080108a9 */
[--C-:B------:R-:W-:Y:S01]  /*9450*/  FFMA.FTZ R28, R35, UR10, -R24.reuse ;  /* 0x0000000a231c7c23 */ /* 0x100fe20008010818 */
[----:B------:R-:W-:Y:S01]  /*9460*/  FFMA.FTZ R178, R36, UR10, -R169 ;  /* 0x0000000a24b27c23 */ /* 0x000fe200080108a9 */
[--C-:B------:R-:W-:Y:S01]  /*9470*/  FFMA.FTZ R179, R38, UR10, -R24.reuse ;  /* 0x0000000a26b37c23 */ /* 0x100fe20008010818 */
[----:B------:R-:W1:Y:S01]  /*9480*/  MUFU.EX2 R6, R6 ;  /* 0x0000000600067308 */ /* 0x000e620000000800 */
        /* <DEDUP_REMOVED lines=11> */
[--C-:B------:R-:W-:Y:S01]  /*9540*/  FFMA.FTZ R168, R48, UR10, -R169.reuse ;  /* 0x0000000a30a87c23 */ /* 0x100fe200080108a9 */
[--C-:B------:R-:W-:Y:S01]  /*9550*/  FFMA.FTZ R21, R49, UR10, -R169.reuse ;  /* 0x0000000a31157c23 */ /* 0x100fe200080108a9 */
[--C-:B------:R-:W-:Y:S01]  /*9560*/  FFMA.FTZ R33, R53, UR10, -R169.reuse ;  /* 0x0000000a35217c23 */ /* 0x100fe200080108a9 */
[--C-:B------:R-:W-:Y:S01]  /*9570*/  FFMA.FTZ R29, R57, UR10, -R169.reuse ;  /* 0x0000000a391d7c23 */ /* 0x100fe200080108a9 */
[----:B------:R-:W2:Y:S01]  /*9580*/  MUFU.EX2 R181, R181 ;  /* 0x000000b500b57308 */ /* 0x000ea20000000800 */
[----:B-1----:R-:W-:Y:S01]  /*9590*/  FFMA.FTZ R2, R65, R2, R6 ;  /* 0x0000000241027223 */ /* 0x002fe20000010006 */
[--C-:B------:R-:W-:Y:S01]  /*95a0*/  FFMA.FTZ R37, R61, UR10, -R169.reuse ;  /* 0x0000000a3d257c23 */ /* 0x100fe200080108a9 */
[--C-:B------:R-:W-:Y:S01]  /*95b0*/  FFMA.FTZ R170, R52, UR10, -R169.reuse ;  /* 0x0000000a34aa7c23 */ /* 0x100fe200080108a9 */
[--C-:B------:R-:W-:Y:S01]  /*95c0*/  FFMA.FTZ R49, R69, UR10, -R169.reuse ;  /* 0x0000000a45317c23 */ /* 0x100fe200080108a9 */
[--C-:B------:R-:W-:Y:S01]  /*95d0*/  FFMA.FTZ R10, R72, UR10, -R169.reuse ;  /* 0x0000000a480a7c23 */ /* 0x100fe200080108a9 */
[--C-:B------:R-:W-:Y:S01]  /*95e0*/  FFMA.FTZ R45, R73, UR10, -R169.reuse ;  /* 0x0000000a492d7c23 */ /* 0x100fe200080108a9 */
[----:B------:R-:W-:Y:S01]  /*95f0*/  FFMA.FTZ R12, R76, UR10, -R169 ;  /* 0x0000000a4c0c7c23 */ /* 0x000fe200080108a9 */
[----:B------:R-:W1:Y:S01]  /*9600*/  MUFU.EX2 R182, R182 ;  /* 0x000000b600b67308 */ /* 0x000e620000000800 */
[----:B0-----:R-:W-:Y:S01]  /*9610*/  FADD.FTZ R3, R180, R3 ;  /* 0x00000003b4037221 */ /* 0x001fe20000010000 */
[--C-:B------:R-:W-:Y:S01]  /*9620*/  FFMA.FTZ R53, R77, UR10, -R169.reuse ;  /* 0x0000000a4d357c23 */ /* 0x100fe200080108a9 */
[--C-:B------:R-:W-:Y:S01]  /*9630*/  FFMA.FTZ R14, R80, UR10, -R169.reuse ;  /* 0x0000000a500e7c23 */ /* 0x100fe200080108a9 */
[--C-:B------:R-:W-:Y:S01]  /*9640*/  FFMA.FTZ R57, R81, UR10, -R169.reuse ;  /* 0x0000000a51397c23 */ /* 0x100fe200080108a9 */
[--C-:B------:R-:W-:Y:S01]  /*9650*/  FFMA.FTZ R84, R84, UR10, -R169.reuse ;  /* 0x0000000a54547c23 */ /* 0x100fe200080108a9 */
[----:B------:R-:W-:Y:S01]  /*9660*/  FFMA.FTZ R61, R85, UR10, -R169 ;  /* 0x0000000a553d7c23 */ /* 0x000fe200080108a9 */
[----:B------:R-:W-:Y:S01]  /*9670*/  FFMA.FTZ R36, R51, UR10, -R24 ;  /* 0x0000000a33247c23 */ /* 0x000fe20008010818 */
[----:B------:R-:W0:Y:S01]  /*9680*/  MUFU.EX2 R183, R183 ;  /* 0x000000b700b77308 */ /* 0x000e220000000800 */
[----:B--2---:R-:W-:Y:S01]  /*9690*/  FADD.FTZ R42, R181, R2 ;  /* 0x00000002b52a7221 */ /* 0x004fe20000010000 */
[--C-:B------:R-:W-:Y:S01]  /*96a0*/  FFMA.FTZ R171, R54, UR10, -R24.reuse ;  /* 0x0000000a36ab7c23 */ /* 0x100fe20008010818 */
[--C-:B------:R-:W-:Y:S01]  /*96b0*/  FFMA.FTZ R38, R55, UR10, -R24.reuse ;  /* 0x0000000a37267c23 */ /* 0x100fe20008010818 */
[--C-:B------:R-:W-:Y:S01]  /*96c0*/  FFMA.FTZ R40, R59, UR10, -R24.reuse ;  /* 0x0000000a3b287c23 */ /* 0x100fe20008010818 */
[----:B------:R-:W-:Y:S01]  /*96d0*/  F2FP.F16.F32.PACK_AB R180, R180, R7 ;  /* 0x00000007b4b4723e */ /* 0x000fe200000000ff */
[--C-:B------:R-:W-:Y:S01]  /*96e0*/  FFMA.FTZ R2, R63, UR10, -R24.reuse ;  /* 0x0000000a3f027c23 */ /* 0x100fe20008010818 */
[----:B------:R-:W-:Y:S01]  /*96f0*/  F2FP.F16.F32.PACK_AB R181, R181, R6 ;  /* 0x00000006b5b5723e */ /* 0x000fe200000000ff */
[----:B------:R-:W2:Y:S01]  /*9700*/  MUFU.EX2 R25, R25 ;  /* 0x0000001900197308 */ /* 0x000ea20000000800 */
[----:B-1----:R-:W-:Y:S01]  /*9710*/  FADD.FTZ R44, R182, R3 ;  /* 0x00000003b62c7221 */ /* 0x002fe20000010000 */
[--C-:B------:R-:W-:Y:S01]  /*9720*/  FFMA.FTZ R75, R75, UR10, -R24.reuse ;  /* 0x0000000a4b4b7c23 */ /* 0x100fe20008010818 */
[--C-:B------:R-:W-:Y:S01]  /*9730*/  FFMA.FTZ R78, R78, UR10, -R24.reuse ;  /* 0x0000000a4e4e7c23 */ /* 0x100fe20008010818 */
[--C-:B------:R-:W-:Y:S01]  /*9740*/  FFMA.FTZ R79, R79, UR10, -R24.reuse ;  /* 0x0000000a4f4f7c23 */ /* 0x100fe20008010818 */
[--C-:B------:R-:W-:Y:S01]  /*9750*/  FFMA.FTZ R82, R82, UR10, -R24.reuse ;  /* 0x0000000a52527c23 */ /* 0x100fe20008010818 */
[--C-:B------:R-:W-:Y:S01]  /*9760*/  FFMA.FTZ R83, R83, UR10, -R24.reuse ;  /* 0x0000000a53537c23 */ /* 0x100fe20008010818 */
[----:B------:R-:W-:Y:S01]  /*9770*/  FFMA.FTZ R86, R86, UR10, -R24 ;  /* 0x0000000a56567c23 */ /* 0x000fe20008010818 */
[----:B------:R-:W1:Y:S01]  /*9780*/  MUFU.EX2 R26, R26 ;  /* 0x0000001a001a7308 */ /* 0x000e620000000800 */
[----:B0-----:R-:W-:-:S07]  /*9790*/  FADD.FTZ R3, R183, R42 ;  /* 0x0000002ab7037221 */ /* 0x001fce0000010000 */
[----:B------:R-:W-:Y:S01]  /*97a0*/  MUFU.EX2 R176, R176 ;  /* 0x000000b000b07308 */ /* 0x000fe20000000800 */
[----:B--2---:R-:W-:-:S07]  /*97b0*/  F2FP.F16.F32.PACK_AB R182, R25, R182 ;  /* 0x000000b619b6723e */ /* 0x004fce00000000ff */
[----:B------:R-:W0:Y:S01]  /*97c0*/  MUFU.EX2 R177, R177 ;  /* 0x000000b100b17308 */ /* 0x000e220000000800 */
[C---:B-1----:R-:W-:Y:S01]  /*97d0*/  FADD.FTZ R42, R26.reuse, R3 ;  /* 0x000000031a2a7221 */ /* 0x042fe20000010000 */
[----:B------:R-:W-:-:S06]  /*97e0*/  F2FP.F16.F32.PACK_AB R183, R26, R183 ;  /* 0x000000b71ab7723e */ /* 0x000fcc00000000ff */
[----:B------:R-:W-:Y:S08]  /*97f0*/  MUFU.EX2 R9, R9 ;  /* 0x0000000900097308 */ /* 0x000ff00000000800 */
[----:B------:R-:W1:Y:S01]  /*9800*/  MUFU.EX2 R28, R28 ;  /* 0x0000001c001c7308 */ /* 0x000e620000000800 */
[----:B0-----:R-:W-:Y:S01]  /*9810*/  FADD.FTZ R3, R177, R42 ;  /* 0x0000002ab1037221 */ /* 0x001fe20000010000 */
[----:B------:R-:W-:-:S06]  /*9820*/  FFMA.FTZ R42, R67, UR10, -R24 ;  /* 0x0000000a432a7c23 */ /* 0x000fcc0008010818 */
[----:B------:R-:W-:Y:S08]  /*9830*/  MUFU.EX2 R178, R178 ;  /* 0x000000b200b27308 */ /* 0x000ff00000000800 */
[----:B------:R-:W0:Y:S01]  /*9840*/  MUFU.EX2 R179, R179 ;  /* 0x000000b300b37308 */ /* 0x000e220000000800 */
[C---:B-1----:R-:W-:Y:S01]  /*9850*/  FADD.FTZ R46, R28.reuse, R3 ;  /* 0x000000031c2e7221 */ /* 0x042fe20000010000 */
[----:B------:R-:W-:-:S06]  /*9860*/  F2FP.F16.F32.PACK_AB R177, R28, R177 ;  /* 0x000000b11cb1723e */ /* 0x000fcc00000000ff */
[----:B------:R-:W-:Y:S08]  /*9870*/  MUFU.EX2 R13, R13 ;  /* 0x0000000d000d7308 */ /* 0x000ff00000000800 */
[----:B------:R-:W1:Y:S01]  /*9880*/  MUFU.EX2 R30, R30 ;  /* 0x0000001e001e7308 */ /* 0x000e620000000800 */
[----:B0-----:R-:W-:Y:S01]  /*9890*/  FADD.FTZ R3, R179, R46 ;  /* 0x0000002eb3037221 */ /* 0x001fe20000010000 */
[----:B------:R-:W-:-:S02]  /*98a0*/  WARPGROUP.DEPBAR.LE gsb0, 0x0 ;  /* 0x00008000000079c5 */ /* 0x000fc40000010000 */
[----:B------:R-:W-:Y:S01]  /*98b0*/  WARPGROUP.ARRIVE ;  /* 0x00000000000079c5 */ /* 0x000fe20000000000 */
[--C-:B------:R-:W-:Y:S01]  /*98c0*/  FFMA.FTZ R164, R56, UR10, -R169.reuse ;  /* 0x0000000a38a47c23 */ /* 0x100fe200080108a9 */
[----:B------:R-:W-:Y:S02]  /*98d0*/  FFMA.FTZ R166, R60, UR10, -R169 ;  /* 0x0000000a3ca67c23 */ /* 0x000fe400080108a9 */
[----:B------:R-:W-:Y:S01]  /*98e0*/  MUFU.EX2 R172, R172 ;  /* 0x000000ac00ac7308 */ /* 0x000fe20000000800 */
[--C-:B------:R-:W-:Y:S01]  /*98f0*/  FFMA.FTZ R165, R58, UR10, -R24.reuse ;  /* 0x0000000a3aa57c23 */ /* 0x100fe20008010818 */
[----:B------:R-:W-:Y:S01]  /*9900*/  FFMA.FTZ R167, R62, UR10, -R24 ;  /* 0x0000000a3ea77c23 */ /* 0x000fe20008010818 */
[----:B------:R-:W-:Y:S01]  /*9910*/  HGMMA.64x128x16.F32 R88, R160, gdesc[UR4].tnspB, R88, gsb0 ;  /* 0x41e00004a0587df0 */ /* 0x000fe20008000858 */
[----:B------:R-:W-:Y:S01]  /*9920*/  UIADD3 UR6, UR11, 0x300, URZ ;  /* 0x000003000b067890 */ /* 0x000fe2000fffe03f */
[----:B------:R-:W-:-:S03]  /*9930*/  UMOV UR7, 0x40000040 ;  /* 0x4000004000077882 */ /* 0x000fc60000000000 */
[----:B------:R-:W0:Y:S01]  /*9940*/  MUFU.EX2 R173, R173 ;  /* 0x000000ad00ad7308 */ /* 0x000e220000000800 */
[C---:B-1----:R-:W-:Y:S01]  /*9950*/  FADD.FTZ R46, R30.reuse, R3 ;  /* 0x000000031e2e7221 */ /* 0x042fe20000010000 */
[----:B------:R-:W-:-:S06]  /*9960*/  F2FP.F16.F32.PACK_AB R179, R30, R179 ;  /* 0x000000b31eb3723e */ /* 0x000fcc00000000ff */
[----:B------:R-:W-:Y:S08]  /*9970*/  MUFU.EX2 R15, R15 ;  /* 0x0000000f000f7308 */ /* 0x000ff00000000800 */
[----:B------:R-:W1:Y:S01]  /*9980*/  MUFU.EX2 R32, R32 ;  /* 0x0000002000207308 */ /* 0x000e620000000800 */
[----:B0-----:R-:W-:-:S07]  /*9990*/  FADD.FTZ R3, R173, R46 ;  /* 0x0000002ead037221 */ /* 0x001fce0000010000 */
[----:B------:R-:W-:Y:S08]  /*99a0*/  MUFU.EX2 R174, R174 ;  /* 0x000000ae00ae7308 */ /* 0x000ff00000000800 */
[----:B------:R-:W0:Y:S01]  /*99b0*/  MUFU.EX2 R175, R175 ;  /* 0x000000af00af7308 */ /* 0x000e220000000800 */
[C---:B-1----:R-:W-:Y:S01]  /*99c0*/  FADD.FTZ R46, R32.reuse, R3 ;  /* 0x00000003202e7221 */ /* 0x042fe20000010000 */
[----:B------:R-:W-:-:S06]  /*99d0*/  F2FP.F16.F32.PACK_AB R173, R32, R173 ;  /* 0x000000ad20ad723e */ /* 0x000fcc00000000ff */
[----:B------:R-:W-:Y:S08]  /*99e0*/  MUFU.EX2 R11, R11 ;  /* 0x0000000b000b7308 */ /* 0x000ff00000000800 */
[----:B------:R-:W1:Y:S01]  /*99f0*/  MUFU.EX2 R34, R34 ;  /* 0x0000002200227308 */ /* 0x000e620000000800 */
[----:B0-----:R-:W-:-:S07]  /*9a00*/  FADD.FTZ R3, R175, R46 ;  /* 0x0000002eaf037221 */ /* 0x001fce0000010000 */
[----:B------:R-:W-:Y:S08]  /*9a10*/  MUFU.EX2 R168, R168 ;  /* 0x000000a800a87308 */ /* 0x000ff00000000800 */
        /* <DEDUP_REMOVED lines=17> */
[--C-:B------:R-:W-:Y:S01]  /*9b30*/  FFMA.FTZ R161, R66, UR10, -R24.reuse ;  /* 0x0000000a42a17c23 */ /* 0x100fe20008010818 */
[----:B------:R-:W-:Y:S01]  /*9b40*/  MUFU.EX2 R166, R166 ;  /* 0x000000a600a67308 */ /* 0x000fe20000000800 */
[----:B------:R-:W-:Y:S01]  /*9b50*/  HGMMA.64x128x16.F32 R88, R156, gdesc[UR4].tnspB, R88, gsb0 ;  /* 0x41e000049c587df0 */ /* 0x000fe20008000858 */
[----:B------:R-:W-:Y:S01]  /*9b60*/  UIADD3 UR6, UR11, 0x380, URZ ;  /* 0x000003800b067890 */ /* 0x000fe2000fffe03f */
[----:B------:R-:W-:Y:S01]  /*9b70*/  FFMA.FTZ R163, R70, UR10, -R24 ;  /* 0x0000000a46a37c23 */ /* 0x000fe20008010818 */
[----:B------:R-:W-:-:S04]  /*9b80*/  UMOV UR7, 0x40000040 ;  /* 0x4000004000077882 */ /* 0x000fc80000000000 */
[----:B------:R-:W0:Y:S08]  /*9b90*/  MUFU.EX2 R169, R169 ;  /* 0x000000a900a97308 */ /* 0x000e300000000800 */
[----:B------:R-:W-:Y:S08]  /*9ba0*/  MUFU.EX2 R167, R167 ;  /* 0x000000a700a77308 */ /* 0x000ff00000000800 */
[----:B------:R-:W-:Y:S01]  /*9bb0*/  MUFU.EX2 R37, R37 ;  /* 0x0000002500257308 */ /* 0x000fe20000000800 */
[----:B0-----:R-:W-:Y:S01]  /*9bc0*/  FADD.FTZ R3, R169, R46 ;  /* 0x0000002ea9037221 */ /* 0x001fe20000010000 */
[----:B------:R-:W-:-:S03]  /*9bd0*/  F2FP.F16.F32.PACK_AB R169, R36, R169 ;  /* 0x000000a924a9723e */ /* 0x000fc600000000ff */
[----:B------:R-:W-:-:S03]  /*9be0*/  FADD.FTZ R46, R36, R3 ;  /* 0x00000003242e7221 */ /* 0x000fc60000010000 */
[----:B------:R-:W-:Y:S01]  /*9bf0*/  MUFU.EX2 R2, R2 ;  /* 0x0000000200027308 */ /* 0x000fe20000000800 */
[----:B------:R-:W-:Y:S01]  /*9c00*/  FADD.FTZ R3, R171, R46 ;  /* 0x0000002eab037221 */ /* 0x000fe20000010000 */
        /* <DEDUP_REMOVED lines=11> */
[----:B------:R-:W-:Y:S08]  /*9cc0*/  MUFU.EX2 R12, R12 ;  /* 0x0000000c000c7308 */ /* 0x000ff00000000800 */
[----:B------:R-:W1:Y:S08]  /*9cd0*/  MUFU.EX2 R53, R53 ;  /* 0x0000003500357308 */ /* 0x000e700000000800 */
[----:B------:R-:W-:Y:S01]  /*9ce0*/  MUFU.EX2 R79, R79 ;  /* 0x0000004f004f7308 */ /* 0x000fe20000000800 */
[----:B------:R-:W-:-:S02]  /*9cf0*/  WARPGROUP.DEPBAR.LE gsb0, 0x0 ;  /* 0x00008000000079c5 */ /* 0x000fc40000010000 */
[----:B------:R-:W-:Y:S01]  /*9d00*/  WARPGROUP.ARRIVE ;  /* 0x00000000000079c5 */ /* 0x000fe20000000000 */
[----:B------:R-:W-:-:S04]  /*9d10*/  FFMA.FTZ R157, R74, UR10, -R24 ;  /* 0x0000000a4a9d7c23 */ /* 0x000fc80008010818 */
[----:B------:R-:W-:Y:S01]  /*9d20*/  MUFU.EX2 R159, R78 ;  /* 0x0000004e009f7308 */ /* 0x000fe20000000800 */
[----:B0-----:R-:W-:Y:S02]  /*9d30*/  F2FP.F16.F32.PACK_AB R156, R45, R10 ;  /* 0x0000000a2d9c723e */ /* 0x001fe400000000ff */
[----:B-1----:R-:W-:Y:S01]  /*9d40*/  F2FP.F16.F32.PACK_AB R158, R53, R12 ;  /* 0x0000000c359e723e */ /* 0x002fe200000000ff */
[----:B------:R-:W-:Y:S04]  /*9d50*/  HGMMA.64x128x16.F32 R88, R152, gdesc[UR4].tnspB, R88, gsb0 ;  /* 0x41e0000498587df0 */ /* 0x000fe80008000858 */
[----:B------:R-:W-:Y:S08]  /*9d60*/  MUFU.EX2 R157, R157 ;  /* 0x0000009d009d7308 */ /* 0x000ff00000000800 */
[----:B------:R-:W-:Y:S08]  /*9d70*/  MUFU.EX2 R14, R14 ;  /* 0x0000000e000e7308 */ /* 0x000ff00000000800 */
[----:B------:R-:W0:Y:S08]  /*9d80*/  MUFU.EX2 R57, R57 ;  /* 0x0000003900397308 */ /* 0x000e300000000800 */
[----:B------:R-:W-:Y:S08]  /*9d90*/  MUFU.EX2 R83, R83 ;  /* 0x0000005300537308 */ /* 0x000ff00000000800 */
[----:B------:R-:W-:Y:S08]  /*9da0*/  MUFU.EX2 R20, R84 ;  /* 0x0000005400147308 */ /* 0x000ff00000000800 */
[----:B------:R-:W1:Y:S01]  /*9db0*/  MUFU.EX2 R61, R61 ;  /* 0x0000003d003d7308 */ /* 0x000e620000000800 */
[----:B------:R-:W-:-:S02]  /*9dc0*/  WARPGROUP.DEPBAR.LE gsb0, 0x0 ;  /* 0x00008000000079c5 */ /* 0x000fc40000010000 */
[----:B------:R2:W-:Y:S06]  /*9dd0*/  BAR.ARV R31, 0x100 ;  /* 0x0004001f0000751d */ /* 0x0005ec0000002000 */
[----:B------:R3:W-:Y:S01]  /*9de0*/  @!P1 SYNCS.ARRIVE.TRANS64.RED.A1T0 RZ, [R27+URZ], RZ ;  /* 0x000000ff1bff99a7 */ /* 0x0007e2000810043f */
[----:B------:R-:W-:Y:S01]  /*9df0*/  MUFU.EX2 R153, R82 ;  /* 0x0000005200997308 */ /* 0x000fe20000000800 */
[----:B0-----:R-:W-:Y:S01]  /*9e00*/  F2FP.F16.F32.PACK_AB R152, R57, R14 ;  /* 0x0000000e3998723e */ /* 0x001fe200000000ff */
[----:B------:R-:W-:Y:S01]  /*9e10*/  FMUL.FTZ R88, R88, R8 ;  /* 0x0000000858587220 */ /* 0x000fe20000410000 */
[----:B-1----:R-:W-:Y:S01]  /*9e20*/  F2FP.F16.F32.PACK_AB R154, R61, R20 ;  /* 0x000000143d9a723e */ /* 0x002fe200000000ff */
[-C--:B------:R-:W-:Y:S01]  /*9e30*/  FMUL.FTZ R89, R89, R8.reuse ;  /* 0x0000000859597220 */ /* 0x080fe20000410000 */
[-C--:B------:R-:W-:Y:S01]  /*9e40*/  FMUL.FTZ R92, R92, R8.reuse ;  /* 0x000000085c5c7220 */ /* 0x080fe20000410000 */
[-C--:B------:R-:W-:Y:S01]  /*9e50*/  FMUL.FTZ R93, R93, R8.reuse ;  /* 0x000000085d5d7220 */ /* 0x080fe20000410000 */
[----:B---3--:R-:W-:Y:S01]  /*9e60*/  IMAD.U32 R27, RZ, RZ, UR56 ;  /* 0x00000038ff1b7e24 */ /* 0x008fe2000f8e00ff */
[----:B------:R-:W-:Y:S01]  /*9e70*/  MUFU.EX2 R155, R86 ;  /* 0x00000056009b7308 */ /* 0x000fe20000000800 */
[----:B------:R-:W-:Y:S01]  /*9e80*/  UMOV UR56, UR47 ;  /* 0x0000002f00387c82 */ /* 0x000fe20008000000 */
[-C--:B------:R-:W-:Y:S01]  /*9e90*/  FMUL.FTZ R96, R96, R8.reuse ;  /* 0x0000000860607220 */ /* 0x080fe20000410000 */
[-C--:B------:R-:W-:Y:S01]  /*9ea0*/  FMUL.FTZ R97, R97, R8.reuse ;  /* 0x0000000861617220 */ /* 0x080fe20000410000 */
[----:B------:R-:W-:Y:S01]  /*9eb0*/  @!P1 LEA R27, R27, UR41, 0x3 ;  /* 0x000000291b1b9c11 */ /* 0x000fe2000f8e18ff */
[-C--:B------:R-:W-:Y:S01]  /*9ec0*/  FMUL.FTZ R100, R100, R8.reuse ;  /* 0x0000000864647220 */ /* 0x080fe20000410000 */
[-C--:B------:R-:W-:Y:S01]  /*9ed0*/  FMUL.FTZ R101, R101, R8.reuse ;  /* 0x0000000865657220 */ /* 0x080fe20000410000 */
[-C--:B------:R-:W-:Y:S01]  /*9ee0*/  FMUL.FTZ R104, R104, R8.reuse ;  /* 0x0000000868687220 */ /* 0x080fe20000410000 */
[----:B------:R-:W-:Y:S01]  /*9ef0*/  FMUL.FTZ R105, R105, R8 ;  /* 0x0000000869697220 */ /* 0x000fe20000410000 */
[----:B------:R-:W-:-:S02]  /*9f00*/  @!P1 VIADD R27, R27, 0x28860 ;  /* 0x000288601b1b9836 */ /* 0x000fc40000000000 */
[-C--:B------:R-:W-:Y:S01]  /*9f10*/  FMUL.FTZ R108, R108, R8.reuse ;  /* 0x000000086c6c7220 */ /* 0x080fe20000410000 */
[-C--:B------:R-:W-:Y:S01]  /*9f20*/  FMUL.FTZ R109, R109, R8.reuse ;  /* 0x000000086d6d7220 */ /* 0x080fe20000410000 */
[-C--:B------:R-:W-:Y:S01]  /*9f30*/  FMUL.FTZ R112, R112, R8.reuse ;  /* 0x0000000870707220 */ /* 0x080fe20000410000 */
[-C--:B------:R-:W-:Y:S01]  /*9f40*/  FMUL.FTZ R113, R113, R8.reuse ;  /* 0x0000000871717220 */ /* 0x080fe20000410000 */
[----:B--2---:R-:W-:Y:S01]  /*9f50*/  @!P1 PRMT R31, RZ, 0x654, R27 ;  /* 0x00000654ff1f9816 */ /* 0x004fe2000000001b */
[----:B------:R-:W-:Y:S01]  /*9f60*/  FADD.FTZ R27, R25, R44 ;  /* 0x0000002c191b7221 */ /* 0x000fe20000010000 */
[-C--:B------:R-:W-:Y:S01]  /*9f70*/  FMUL.FTZ R116, R116, R8.reuse ;  /* 0x0000000874747220 */ /* 0x080fe20000410000 */
[----:B------:R-:W-:Y:S01]  /*9f80*/  FMUL.FTZ R117, R117, R8 ;  /* 0x0000000875757220 */ /* 0x000fe20000410000 */
[----:B------:R0:W-:Y:S01]  /*9f90*/  @!P1 SYNCS.ARRIVE.TRANS64.RED.A1T0 RZ, [R31+URZ], RZ ;  /* 0x000000ff1fff99a7 */ /* 0x0001e2000810043f */
[----:B------:R-:W-:Y:S01]  /*9fa0*/  FADD.FTZ R44, R176, R27 ;  /* 0x0000001bb02c7221 */ /* 0x000fe20000010000 */
[----:B------:R-:W-:Y:S01]  /*9fb0*/  F2FP.F16.F32.PACK_AB R176, R9, R176 ;  /* 0x000000b009b0723e */ /* 0x000fe200000000ff */
[-C--:B------:R-:W-:Y:S01]  /*9fc0*/  FMUL.FTZ R120, R120, R8.reuse ;  /* 0x0000000878787220 */ /* 0x080fe20000410000 */
[-C--:B------:R-:W-:Y:S01]  /*9fd0*/  FMUL.FTZ R121, R121, R8.reuse ;  /* 0x0000000879797220 */ /* 0x080fe20000410000 */
[----:B------:R-:W-:Y:S01]  /*9fe0*/  FADD.FTZ R27, R9, R44 ;  /* 0x0000002c091b7221 */ /* 0x000fe20000010000 */
[--C-:B------:R-:W-:Y:S01]  /*9ff0*/  FFMA.FTZ R44, R71, UR10, -R24.reuse ;  /* 0x0000000a472c7c23 */ /* 0x100fe20008010818 */
[----:B------:R-:W-:Y:S01]  /*a000*/  FFMA.FTZ R24, R87, UR10, -R24 ;  /* 0x0000000a57187c23 */ /* 0x000fe20008010818 */
[----:B------:R-:W-:Y:S01]  /*a010*/  FMUL.FTZ R124, R124, R8 ;  /* 0x000000087c7c7220 */ /* 0x000fe20000410000 */
[----:B------:R-:W-:Y:S01]  /*a020*/  FADD.FTZ R48, R178, R27 ;  /* 0x0000001bb2307221 */ /* 0x000fe20000010000 */
[----:B------:R-:W-:Y:S01]  /*a030*/  F2FP.F16.F32.PACK_AB R178, R13, R178 ;  /* 0x000000b20db2723e */ /* 0x000fe200000000ff */
[-C--:B------:R-:W-:Y:S01]  /*a040*/  FMUL.FTZ R125, R125, R8.reuse ;  /* 0x000000087d7d7220 */ /* 0x080fe20000410000 */
[----:B------:R-:W1:Y:S01]  /*a050*/  MUFU.EX2 R44, R44 ;  /* 0x0000002c002c7308 */ /* 0x000e620000000800 */
[----:B------:R-:W-:Y:S01]  /*a060*/  FADD.FTZ R27, R13, R48 ;  /* 0x000000300d1b7221 */ /* 0x000fe20000010000 */
[-C--:B------:R-:W-:Y:S01]  /*a070*/  FMUL.FTZ R128, R128, R8.reuse ;  /* 0x0000000880807220 */ /* 0x080fe20000410000 */
[-C--:B------:R-:W-:Y:S01]  /*a080*/  FMUL.FTZ R129, R129, R8.reuse ;  /* 0x0000000881817220 */ /* 0x080fe20000410000 */
[----:B------:R-:W-:Y:S01]  /*a090*/  FMUL.FTZ R132, R132, R8 ;  /* 0x0000000884847220 */ /* 0x000fe20000410000 */
[----:B------:R-:W-:Y:S01]  /*a0a0*/  FADD.FTZ R48, R172, R27 ;  /* 0x0000001bac307221 */ /* 0x000fe20000010000 */
[----:B------:R-:W-:Y:S01]  /*a0b0*/  F2FP.F16.F32.PACK_AB R172, R15, R172 ;  /* 0x000000ac0fac723e */ /* 0x000fe200000000ff */
[-C--:B------:R-:W-:Y:S01]  /*a0c0*/  FMUL.FTZ R133, R133, R8.reuse ;  /* 0x0000000885857220 */ /* 0x080fe20000410000 */
[----:B------:R-:W2:Y:S01]  /*a0d0*/  MUFU.EX2 R24, R24 ;  /* 0x0000001800187308 */ /* 0x000ea20000000800 */
[----:B------:R-:W-:Y:S01]  /*a0e0*/  FADD.FTZ R27, R15, R48 ;  /* 0x000000300f1b7221 */ /* 0x000fe20000010000 */
[-C--:B------:R-:W-:Y:S01]  /*a0f0*/  FMUL.FTZ R136, R136, R8.reuse ;  /* 0x0000000888887220 */ /* 0x080fe20000410000 */
[-C--:B------:R-:W-:Y:S01]  /*a100*/  FMUL.FTZ R137, R137, R8.reuse ;  /* 0x0000000889897220 */ /* 0x080fe20000410000 */
[----:B------:R-:W-:Y:S01]  /*a110*/  FMUL.FTZ R140, R140, R8 ;  /* 0x000000088c8c7220 */ /* 0x000fe20000410000 */
[----:B------:R-:W-:Y:S01]  /*a120*/  FADD.FTZ R48, R174, R27 ;  /* 0x0000001bae307221 */ /* 0x000fe20000010000 */
[----:B------:R-:W-:Y:S01]  /*a130*/  F2FP.F16.F32.PACK_AB R174, R11, R174 ;  /* 0x000000ae0bae723e */ /* 0x000fe200000000ff */
[-C--:B------:R-:W-:Y:S01]  /*a140*/  FMUL.FTZ R141, R141, R8.reuse ;  /* 0x000000088d8d7220 */ /* 0x080fe20000410000 */
[-C--:B------:R-:W-:Y:S01]  /*a150*/  FMUL.FTZ R144, R144, R8.reuse ;  /* 0x0000000890907220 */ /* 0x080fe20000410000 */
        /* <DEDUP_REMOVED lines=11> */
[-C--:B------:R-:W-:Y:S01]  /*a210*/  FMUL.FTZ R98, R98, R65.reuse ;  /* 0x0000004162627220 */ /* 0x080fe20000410000 */
[----:B------:R-:W-:Y:S01]  /*a220*/  FADD.FTZ R6, R170, R7 ;  /* 0x00000007aa067221 */ /* 0x000fe20000010000 */
[----:B------:R-:W-:Y:S01]  /*a230*/  F2FP.F16.F32.PACK_AB R170, R33, R170 ;  /* 0x000000aa21aa723e */ /* 0x000fe200000000ff */
        /* <DEDUP_REMOVED lines=8> */
[----:B------:R-:W-:Y:S01]  /*a2c0*/  F2FP.F16.F32.PACK_AB R164, R29, R164 ;  /* 0x000000a41da4723e */ /* 0x000fe200000000ff */
[----:B------:R-:W-:Y:S01]  /*a2d0*/  FMUL.FTZ R107, R107, R65 ;  /* 0x000000416b6b7220 */ /* 0x000fe20000410000 */
[----:B------:R-:W-:Y:S01]  /*a2e0*/  FADD.FTZ R7, R29, R26 ;  /* 0x0000001a1d077221 */ /* 0x000fe20000010000 */
[C---:B------:R-:W-:Y:S01]  /*a2f0*/  FADD.FTZ R6, R40.reuse, R3 ;  /* 0x0000000328067221 */ /* 0x040fe20000010000 */
[----:B------:R-:W-:Y:S01]  /*a300*/  F2FP.F16.F32.PACK_AB R165, R40, R165 ;  /* 0x000000a528a5723e */ /* 0x000fe200000000ff */
[----:B------:R-:W-:Y:S01]  /*a310*/  FMUL.FTZ R110, R110, R65 ;  /* 0x000000416e6e7220 */ /* 0x000fe20000410000 */
[----:B------:R-:W-:Y:S01]  /*a320*/  FADD.FTZ R26, R166, R7 ;  /* 0x00000007a61a7221 */ /* 0x000fe20000010000 */
[----:B------:R-:W-:Y:S01]  /*a330*/  FADD.FTZ R3, R167, R6 ;  /* 0x00000006a7037221 */ /* 0x000fe20000010000 */
[C---:B------:R-:W-:Y:S01]  /*a340*/  F2FP.F16.F32.PACK_AB R167, R2.reuse, R167 ;  /* 0x000000a702a7723e */ /* 0x040fe200000000ff */
[-C--:B------:R-:W-:Y:S01]  /*a350*/  FMUL.FTZ R111, R111, R65.reuse ;  /* 0x000000416f6f7220 */ /* 0x080fe20000410000 */
[C---:B------:R-:W-:Y:S01]  /*a360*/  FADD.FTZ R7, R37.reuse, R26 ;  /* 0x0000001a25077221 */ /* 0x040fe20000010000 */
        /* <DEDUP_REMOVED lines=10> */
[-C--:B------:R-:W-:Y:S01]  /*a410*/  FMUL.FTZ R118, R118, R65.reuse ;  /* 0x0000004176767220 */ /* 0x080fe20000410000 */
[----:B------:R-:W-:Y:S01]  /*a420*/  FADD.FTZ R26, R162, R7 ;  /* 0x00000007a21a7221 */ /* 0x000fe20000010000 */
[----:B------:R-:W-:Y:S01]  /*a430*/  FADD.FTZ R3, R163, R6 ;  /* 0x00000006a3037221 */ /* 0x000fe20000010000 */
[----:B------:R-:W-:Y:S01]  /*a440*/  F2FP.F16.F32.PACK_AB R162, R49, R162 ;  /* 0x000000a231a2723e */ /* 0x000fe200000000ff */
[----:B------:R-:W-:Y:S01]  /*a450*/  FMUL.FTZ R119, R119, R65 ;  /* 0x0000004177777220 */ /* 0x000fe20000410000 */
[----:B------:R-:W-:Y:S01]  /*a460*/  FADD.FTZ R7, R49, R26 ;  /* 0x0000001a31077221 */ /* 0x000fe20000010000 */
[C---:B-1----:R-:W-:Y:S01]  /*a470*/  FADD.FTZ R6, R44.reuse, R3 ;  /* 0x000000032c067221 */ /* 0x042fe20000010000 */
        /* <DEDUP_REMOVED lines=28> */
[----:B--2---:R-:W-:Y:S01]  /*a640*/  F2FP.F16.F32.PACK_AB R155, R24, R155 ;  /* 0x0000009b189b723e */ /* 0x004fe200000000ff */
[-C--:B------:R-:W-:Y:S01]  /*a650*/  FMUL.FTZ R142, R142, R65.reuse ;  /* 0x000000418e8e7220 */ /* 0x080fe20000410000 */
[----:B------:R-:W-:Y:S01]  /*a660*/  FADD.FTZ R3, R61, R2 ;  /* 0x000000023d037221 */ /* 0x000fe20000010000 */
[----:B------:R-:W-:Y:S01]  /*a670*/  FADD.FTZ R2, R24, R6 ;  /* 0x0000000618027221 */ /* 0x000fe20000010000 */
        /* <DEDUP_REMOVED lines=8> */
.L_x_7471:
[----:B------:R-:W-:-:S13]  /*a700*/  ISETP.GE.AND P2, PT, R4, UR40, PT ;  /* 0x0000002804007c0c */ /* 0x000fda000bf46270 */
[----:B------:R-:W-:Y:S05]  /*a710*/  @!P2 BRA `(.L_x_7481) ;  /* 0x00000030003ca947 */ /* 0x000fea0003800000 */
[----:B------:R-:W-:Y:S01]  /*a720*/  IMAD.MOV.U32 R9, RZ, RZ, R5 ;  /* 0x000000ffff097224 */ /* 0x000fe200078e0005 */
[----:B------:R-:W-:Y:S01]  /*a730*/  UMOV UR59, UR50 ;  /* 0x00000032003b7c82 */ /* 0x000fe20008000000 */
[----:B------:R-:W-:Y:S01]  /*a740*/  IMAD.MOV.U32 R8, RZ, RZ, R0 ;  /* 0x000000ffff087224 */ /* 0x000fe200078e0000 */
[----:B------:R-:W-:Y:S01]  /*a750*/  UMOV UR58, UR47 ;  /* 0x0000002f003a7c82 */ /* 0x000fe20008000000 */
[----:B------:R-:W-:Y:S01]  /*a760*/  ULDC UR55, c[0x0][0x9e4] ;  /* 0x0002790000377ab9 */ /* 0x000fe20000000800 */
[----:B------:R-:W-:Y:S01]  /*a770*/  ULDC UR57, c[0x0][0x9dc] ;  /* 0x0002770000397ab9 */ /* 0x000fe20000000800 */
[----:B------:R-:W-:Y:S01]  /*a780*/  ULDC UR54, c[0x0][0x988] ;  /* 0x0002620000367ab9 */ /* 0x000fe20000000800 */
[----:B------:R-:W-:-:S05]  /*a790*/  ULDC UR56, c[0x0][0x9e0] ;  /* 0x0002780000387ab9 */ /* 0x000fca0000000800 */
.L_x_7498:
        /* <DEDUP_REMOVED lines=9> */
.L_x_7483:
[----:B------:R-:W-:Y:S01]  /*a830*/  ULEA UR6, UR47, UR41, 0x3 ;  /* 0x000000292f067291 */ /* 0x000fe2000f8e183f */
[----:B------:R-:W-:-:S05]  /*a840*/  IMAD.U32 R0, RZ, RZ, UR50 ;  /* 0x00000032ff007e24 */ /* 0x000fca000f8e00ff */
[----:B------:R-:W-:-:S04]  /*a850*/  SHF.L.U32 R0, R0, 0x1f, RZ ;  /* 0x0000001f00007819 */ /* 0x000fc800000006ff */
[----:B------:R0:W1:Y:S01]  /*a860*/  SYNCS.PHASECHK.TRANS64.TRYWAIT P2, [UR6+0x28830], R0 ;  /* 0x02883000ff0075a7 */ /* 0x0000620008040146 */
[----:B------:R-:W-:Y:S05]  /*a870*/  @!P0 BRA `(.L_x_7484) ;  /* 0x0000000000048947 */ /* 0x000fea0003800000 */
[----:B------:R-:W-:Y:S01]  /*a880*/  BPT.TRAP 0x1 ;  /* 0x000000040000795c */ /* 0x000fe20000300000 */
.L_x_7484:
[----:B-1----:R-:W-:Y:S05]  /*a890*/  @P2 BRA `(.L_x_7482) ;  /* 0x0000000000082947 */ /* 0x002fea0003800000 */
[----:B------:R-:W1:Y:S02]  /*a8a0*/  SYNCS.PHASECHK.TRANS64.TRYWAIT P2, [UR6+0x28830], R0 ;  /* 0x02883000ff0075a7 */ /* 0x000e640008040146 */
[----:B-1----:R-:W-:Y:S05]  /*a8b0*/  @!P2 BRA `(.L_x_7485) ;  /* 0x000000d800a8a947 */ /* 0x002fea0003800000 */
.L_x_7482:
        /* <DEDUP_REMOVED lines=47> */
.L_x_7487:
[----:B------:R-:W-:Y:S01]  /*abb0*/  ULEA UR6, UR58, UR41, 0x3 ;  /* 0x000000293a067291 */ /* 0x000fe2000f8e183f */
[----:B------:R-:W-:-:S05]  /*abc0*/  IMAD.U32 R0, RZ, RZ, UR59 ;  /* 0x0000003bff007e24 */ /* 0x000fca000f8e00ff */
[----:B------:R-:W-:-:S04]  /*abd0*/  SHF.L.U32 R0, R0, 0x1f, RZ ;  /* 0x0000001f00007819 */ /* 0x000fc800000006ff */
[----:B------:R0:W1:Y:S01]  /*abe0*/  SYNCS.PHASECHK.TRANS64.TRYWAIT P2, [UR6+0x28850], R0 ;  /* 0x02885000ff0075a7 */ /* 0x0000620008040146 */
[----:B------:R-:W-:Y:S05]  /*abf0*/  @!P0 BRA `(.L_x_7488) ;  /* 0x0000000000048947 */ /* 0x000fea0003800000 */
[----:B------:R-:W-:Y:S01]  /*ac00*/  BPT.TRAP 0x1 ;  /* 0x000000040000795c */ /* 0x000fe20000300000 */
.L_x_7488:
[----:B-1----:R-:W-:Y:S05]  /*ac10*/  @P2 BRA `(.L_x_7486) ;  /* 0x0000000000082947 */ /* 0x002fea0003800000 */
[----:B------:R-:W1:Y:S02]  /*ac20*/  SYNCS.PHASECHK.TRANS64.TRYWAIT P2, [UR6+0x28850], R0 ;  /* 0x02885000ff0075a7 */ /* 0x000e640008040146 */
[----:B-1----:R-:W-:Y:S05]  /*ac30*/  @!P2 BRA `(.L_x_7489) ;  /* 0x000000d400e0a947 */ /* 0x002fea0003800000 */
.L_x_7486:
[----:B------:R-:W-:Y:S01]  /*ac40*/  UIADD3 UR6, UR41, 0x400, URZ ;  /* 0x0000040029067890 */ /* 0x000fe2000fffe03f */
[----:B------:R-:W-:Y:S01]  /*ac50*/  WARPGROUP.ARRIVE ;  /* 0x00000000000079c5 */ /* 0x000fe20000000000 */
[----:B------:R-:W-:-:S05]  /*ac60*/  UMOV UR7, 0x40000040 ;  /* 0x4000004000077882 */ /* 0x000fca0000000000 */
[----:B------:R-:W2:Y:S01]  /*ac70*/  S2R R7, SR_TID.X ;  /* 0x0000000000077919 */ /* 0x000ea20000002100 */
[----:B------:R-:W-:Y:S01]  /*ac80*/  USHF.R.U32.HI UR6, URZ, 0x4, UR6 ;  /* 0x000000043f067899 */ /* 0x000fe20008011606 */
[----:B------:R-:W-:Y:S01]  /*ac90*/  PLOP3.LUT P2, PT, PT, PT, UP0, 0x80, 0x0 ;  /* 0x000000000000781c */ /* 0x000fe20003f4f008 */
[----:B01----:R-:W-:Y:S02]  /*aca0*/  VIADD R0, R17, UR37 ;  /* 0x0000002511007c36 */ /* 0x003fe40008000000 */
[----:B------:R-:W-:Y:S01]  /*acb0*/  ULOP3.LUT UR6, UR6, 0x3fff, URZ, 0xc0, !UPT ;  /* 0x00003fff06067892 */ /* 0x000fe2000f8ec03f */
[----:B------:R-:W-:Y:S02]  /*acc0*/  IMAD.U32 R5, RZ, RZ, UR47 ;  /* 0x0000002fff057e24 */ /* 0x000fe4000f8e00ff */
        /* <DEDUP_REMOVED lines=45> */
[----:B------:R-:W-:Y:S02]  /*afa0*/  @UP0 ULDC UR6, c[0x0][0x44c] ;  /* 0x0001130000060ab9 */ /* 0x000fe40000000800 */
[----:B------:R-:W-:Y:S01]  /*afb0*/  @P2 IMAD.HI.U32 R6, R0, UR6, RZ ;  /* 0x0000000600062c27 */ /* 0x000fe2000f8e00ff */
[----:B------:R-:W-:-:S04]  /*afc0*/  @UP0 ULDC UR6, c[0x0][0x450] ;  /* 0x0001140000060ab9 */ /* 0x000fc80000000800 */
[----:B------:R-:W-:Y:S01]  /*afd0*/  @P2 SHF.R.U32.HI R0, RZ, UR6, R6 ;  /* 0x00000006ff002c19 */ /* 0x000fe20008011606 */
[----:B------:R-:W-:Y:S01]  /*afe0*/  ULOP3.LUT UR6, URZ, UR57, URZ, 0x33, !UPT ;  /* 0x000000393f067292 */ /* 0x000fe2000f8e333f */
[----:B------:R-:W-:-:S03]  /*aff0*/  IADD3 R6, -R7, 0xb, RZ ;  /* 0x0000000b07067810 */ /* 0x000fc60007ffe1ff */
        /* <DEDUP_REMOVED lines=10> */
[----:B-1----:R-:W-:Y:S06]  /*b0a0*/  @!P5 BRA `(.L_x_7490) ;  /* 0x00000000005cd947 */ /* 0x002fec0003800000 */
        /* <DEDUP_REMOVED lines=13> */
.L_x_7492:
[----:B------:R-:W-:-:S05]  /*b180*/  IMAD.U32 R20, RZ, RZ, UR55 ;  /* 0x00000037ff147e24 */ /* 0x000fca000f8e00ff */
[----:B------:R-:W-:-:S13]  /*b190*/  ISETP.NE.AND P2, PT, R20, 0x1, PT ;  /* 0x000000011400780c */ /* 0x000fda0003f45270 */
[----:B------:R-:W0:Y:S02]  /*b1a0*/  @P2 LDC.64 R6, c[0x0][0x9e8] ;  /* 0x00027a00ff062b82 */ /* 0x000e240000000a00 */
[----:B0-----:R-:W-:-:S05]  /*b1b0*/  @P2 IMAD.HI.U32 R6, R11, R6, RZ ;  /* 0x000000060b062227 */ /* 0x001fca00078e00ff */
[----:B------:R-:W-:-:S07]  /*b1c0*/  @P2 SHF.R.U32.HI R11, RZ, R7, R6 ;  /* 0x00000007ff0b2219 */ /* 0x000fce0000011606 */
.L_x_7493:
[----:B------:R-:W-:Y:S05]  /*b1d0*/  BSYNC B0 ;  /* 0x0000000000007941 */ /* 0x000fea0003800000 */
.L_x_7491:
[----:B------:R-:W-:-:S04]  /*b1e0*/  IMAD R11, R11, R20, -R157 ;  /* 0x000000140b0b7224 */ /* 0x000fc800078e0a9d */
[----:B------:R-:W-:-:S05]  /*b1f0*/  IMAD.IADD R11, R11, 0x1, -R16 ;  /* 0x000000010b0b7824 */ /* 0x000fca00078e0a10 */
[----:B------:R-:W-:Y:S02]  /*b200*/  VIADDMNMX R5, R11, R20, R5, PT ;  /* 0x000000140b057246 */ /* 0x000fe40003800105 */
[----:B------:R-:W-:-:S07]  /*b210*/  VIMNMX R10, R10, R11, !PT ;  /* 0x0000000b0a0a7248 */ /* 0x000fce0007fe0100 */
.L_x_7490:
        /* <DEDUP_REMOVED lines=91> */
[----:B------:R-:W-:Y:S01]  /*b7d0*/  ISETP.GT.AND P6, PT, R10, 0x79, P2 ;  /* 0x000000790a00780c */ /* 0x000fe200017c4270 */
[--C-:B0-----:R-:W-:Y:S01]  /*b7e0*/  IMAD.IADD R10, R14, 0x1, R7.reuse ;  /* 0x000000010e0a7824 */ /* 0x101fe200078e0207 */
[C---:B------:R-:W-:Y:S02]  /*b7f0*/  ISETP.LT.OR P3, PT, R5.reuse, 0x72, P3 ;  /* 0x000000720500780c */ /* 0x040fe40001f61670 */
[C---:B------:R-:W-:Y:S02]  /*b800*/  ISETP.LT.OR P4, PT, R5.reuse, 0x79, P4 ;  /* 0x000000790500780c */ /* 0x040fe40002781670 */
[----:B------:R-:W-:Y:S01]  /*b810*/  ISETP.LT.OR P6, PT, R5, 0x7a, P6 ;  /* 0x0000007a0500780c */ /* 0x000fe200037c1670 */
[----:B------:R-:W-:Y:S01]  /*b820*/  IMAD.IADD R5, R12, 0x1, R7 ;  /* 0x000000010c057824 */ /* 0x000fe200078e0207 */
        /* <DEDUP_REMOVED lines=17> */
.L_x_7496:
[----:B------:R-:W-:-:S05]  /*b940*/  IMAD.U32 R12, RZ, RZ, UR55 ;  /* 0x00000037ff0c7e24 */ /* 0x000fca000f8e00ff */
[----:B------:R-:W-:-:S13]  /*b950*/  ISETP.NE.AND P3, PT, R12, 0x1, PT ;  /* 0x000000010c00780c */ /* 0x000fda0003f65270 */
[----:B------:R-:W0:Y:S02]  /*b960*/  @P3 LDC.64 R6, c[0x0][0x9e8] ;  /* 0x00027a00ff063b82 */ /* 0x000e240000000a00 */
[----:B0-----:R-:W-:-:S05]  /*b970*/  @P3 IMAD.HI.U32 R6, R0, R6, RZ ;  /* 0x0000000600063227 */ /* 0x001fca00078e00ff */
[----:B------:R-:W-:-:S07]  /*b980*/  @P3 SHF.R.U32.HI R0, RZ, R7, R6 ;  /* 0x00000007ff003219 */ /* 0x000fce0000011606 */
.L_x_7497:
[----:B------:R-:W-:Y:S05]  /*b990*/  BSYNC B0 ;  /* 0x0000000000007941 */ /* 0x000fea0003800000 */
.L_x_7495:
[----:B------:R-:W-:-:S04]  /*b9a0*/  IMAD R157, R0, R12, -R157 ;  /* 0x0000000c009d7224 */ /* 0x000fc800078e0a9d */
[----:B------:R-:W-:-:S05]  /*b9b0*/  IMAD.IADD R157, R157, 0x1, -R16 ;  /* 0x000000019d9d7824 */ /* 0x000fca00078e0a10 */
[----:B------:R-:W-:Y:S02]  /*b9c0*/  VIADDMNMX R5, R157, R12, R5, PT ;  /* 0x0000000c9d057246 */ /* 0x000fe40003800105 */
[----:B------:R-:W-:-:S07]  /*b9d0*/  VIMNMX R10, R10, R157, !PT ;  /* 0x0000009d0a0a7248 */ /* 0x000fce0007fe0100 */
.L_x_7494:
        /* <DEDUP_REMOVED lines=29> */
[----:B------:R-:W-:Y:S02]  /*bbb0*/  ISETP.GT.AND P6, PT, R10, 0x8, P2 ;  /* 0x000000080a00780c */ /* 0x000fe400017c4270 */
[----:B------:R-:W-:Y:S02]  /*bbc0*/  FMNMX.FTZ R0, R52, R7, !PT ;  /* 0x0000000734007209 */ /* 0x000fe40007810000 */
[----:B------:R-:W-:-:S02]  /*bbd0*/  FSEL R27, R27, -INF , !P4 ;  /* 0xff8000001b1b7808 */ /* 0x000fc40006000000 */
[----:B------:R-:W-:Y:S02]  /*bbe0*/  FMNMX.FTZ R7, R53, R0, !PT ;  /* 0x0000000035077209 */ /* 0x000fe40007810000 */
[----:B------:R-:W-:Y:S02]  /*bbf0*/  ISETP.GT.AND P4, PT, R10, 0x10, P2 ;  /* 0x000000100a00780c */ /* 0x000fe40001784270 */
[----:B------:R-:W-:Y:S02]  /*bc00*/  FMNMX.FTZ R0, R56, R7, !PT ;  /* 0x0000000738007209 */ /* 0x000fe40007810000 */
[----:B------:R-:W-:Y:S02]  /*bc10*/  FSEL R43, R43, -INF , !P3 ;  /* 0xff8000002b2b7808 */ /* 0x000fe40005800000 */
[----:B------:R-:W-:Y:S02]  /*bc20*/  FMNMX.FTZ R7, R57, R0, !PT ;  /* 0x0000000039077209 */ /* 0x000fe40007810000 */
[----:B------:R-:W-:-:S02]  /*bc30*/  ISETP.LT.OR P6, PT, R5, 0x9, P6 ;  /* 0x000000090500780c */ /* 0x000fc400037c1670 */
[----:B------:R-:W-:Y:S02]  /*bc40*/  FMNMX.FTZ R0, R60, R7, !PT ;  /* 0x000000073c007209 */ /* 0x000fe40007810000 */
[----:B------:R-:W-:Y:S02]  /*bc50*/  ISETP.GT.AND P3, PT, R10, RZ, P2 ;  /* 0x000000ff0a00720c */ /* 0x000fe40001764270 */
[----:B------:R-:W-:Y:S02]  /*bc60*/  FMNMX.FTZ R7, R61, R0, !PT ;  /* 0x000000003d077209 */ /* 0x000fe40007810000 */
[----:B------:R-:W-:Y:S02]  /*bc70*/  ISETP.LT.OR P4, PT, R5, 0x11, P4 ;  /* 0x000000110500780c */ /* 0x000fe40002781670 */
[----:B------:R-:W-:Y:S02]  /*bc80*/  FMNMX.FTZ R0, R64, R7, !PT ;  /* 0x0000000740007209 */ /* 0x000fe40007810000 */
[----:B------:R-:W-:-:S02]  /*bc90*/  FSEL R30, R30, -INF , !P6 ;  /* 0xff8000001e1e7808 */ /* 0x000fc40007000000 */
        /* <DEDUP_REMOVED lines=9> */
[----:B------:R-:W-:Y:S02]  /*bd30*/  ISETP.LT.OR P4, PT, R5, 0x19, P4 ;  /* 0x000000190500780c */ /* 0x000fe40002781670 */
[----:B------:R-:W-:Y:S02]  /*bd40*/  FMNMX.FTZ R0, R76, R7, !PT ;  /* 0x000000074c007209 */ /* 0x000fe40007810000 */
[----:B------:R-:W-:-:S02]  /*bd50*/  FMNMX.FTZ R12, R26, R9, !PT ;  /* 0x000000091a0c7209 */ /* 0x000fc40007810000 */
[----:B------:R-:W-:Y:S02]  /*bd60*/  FMNMX.FTZ R7, R77, R0, !PT ;  /* 0x000000004d077209 */ /* 0x000fe40007810000 */
[----:B------:R-:W-:Y:S02]  /*bd70*/  FSEL R38, R38, -INF , !P4 ;  /* 0xff80000026267808 */ /* 0x000fe40006000000 */
[----:B------:R-:W-:Y:S02]  /*bd80*/  FMNMX.FTZ R0, R80, R7, !PT ;  /* 0x0000000750007209 */ /* 0x000fe40007810000 */
[----:B------:R-:W-:Y:S02]  /*bd90*/  ISETP.GT.AND P4, PT, R10, 0x20, P2 ;  /* 0x000000200a00780c */ /* 0x000fe40001784270 */
[----:B------:R-:W-:Y:S02]  /*bda0*/  FMNMX.FTZ R7, R81, R0, !PT ;  /* 0x0000000051077209 */ /* 0x000fe40007810000 */
[----:B------:R-:W-:-:S02]  /*bdb0*/  ISETP.LT.OR P4, PT, R5, 0x21, P4 ;  /* 0x000000210500780c */ /* 0x000fc40002781670 */
[----:B------:R-:W-:Y:S02]  /*bdc0*/  FMNMX.FTZ R0, R84, R7, !PT ;  /* 0x0000000754007209 */ /* 0x000fe40007810000 */
[----:B------:R-:W-:Y:S02]  /*bdd0*/  FSEL R42, R42, -INF , !P4 ;  /* 0xff8000002a2a7808 */ /* 0x000fe40006000000 */
[----:B------:R-:W-:Y:S02]  /*bde0*/  FMNMX.FTZ R6, R85, R0, !PT ;  /* 0x0000000055067209 */ /* 0x000fe40007810000 */
[C---:B------:R-:W-:Y:S02]  /*bdf0*/  ISETP.GT.AND P4, PT, R10.reuse, 0x28, P2 ;  /* 0x000000280a00780c */ /* 0x040fe40001784270 */
[----:B------:R-:W-:Y:S01]  /*be00*/  ISETP.GT.AND P3, PT, R10, 0x30, P2 ;  /* 0x000000300a00780c */ /* 0x000fe20001764270 */
[----:B------:R-:W0:Y:S01]  /*be10*/  SHFL.BFLY PT, R7, R6, 0x2, 0x1f ;  /* 0x0c401f0006077f89 */ /* 0x000e2200000e0000 */
[----:B------:R-:W-:-:S02]  /*be20*/  ISETP.LT.OR P4, PT, R5, 0x29, P4 ;  /* 0x000000290500780c */ /* 0x000fc40002781670 */
[C---:B------:R-:W-:Y:S02]  /*be30*/  ISETP.LT.OR P3, PT, R5.reuse, 0x31, P3 ;  /* 0x000000310500780c */ /* 0x040fe40001f61670 */
[----:B------:R-:W-:Y:S02]  /*be40*/  FSEL R46, R46, -INF , !P4 ;  /* 0xff8000002e2e7808 */ /* 0x000fe40006000000 */
[----:B------:R-:W-:Y:S02]  /*be50*/  ISETP.GT.AND P4, PT, R10, 0x29, P2 ;  /* 0x000000290a00780c */ /* 0x000fe40001784270 */
[----:B------:R-:W-:Y:S02]  /*be60*/  FSEL R50, R50, -INF , !P3 ;  /* 0xff80000032327808 */ /* 0x000fe40005800000 */
[----:B------:R-:W-:Y:S02]  /*be70*/  ISETP.LT.OR P4, PT, R5, 0x2a, P4 ;  /* 0x0000002a0500780c */ /* 0x000fe40002781670 */
[----:B------:R-:W-:-:S02]  /*be80*/  ISETP.GT.AND P3, PT, R10, 0x38, P2 ;  /* 0x000000380a00780c */ /* 0x000fc40001764270 */
[----:B------:R-:W-:Y:S02]  /*be90*/  FSEL R47, R47, -INF , !P4 ;  /* 0xff8000002f2f7808 */ /* 0x000fe40006000000 */
[----:B------:R-:W-:Y:S02]  /*bea0*/  ISETP.GT.AND P4, PT, R10, 0x31, P2 ;  /* 0x000000310a00780c */ /* 0x000fe40001784270 */
[C---:B------:R-:W-:Y:S02]  /*beb0*/  ISETP.LT.OR P3, PT, R5.reuse, 0x39, P3 ;  /* 0x000000390500780c */ /* 0x040fe40001f61670 */
[----:B------:R-:W-:Y:S02]  /*bec0*/  ISETP.LT.OR P4, PT, R5, 0x32, P4 ;  /* 0x000000320500780c */ /* 0x000fe40002781670 */
[----:B------:R-:W-:Y:S02]  /*bed0*/  FSEL R54, R54, -INF , !P3 ;  /* 0xff80000036367808 */ /* 0x000fe40005800000 */
[----:B0-----:R-:W-:-:S02]  /*bee0*/  FMNMX.FTZ R7, R6, R7, !PT ;  /* 0x0000000706077209 */ /* 0x001fc40007810000 */
[----:B------:R-:W-:Y:S02]  /*bef0*/  FSEL R51, R51, -INF , !P4 ;  /* 0xff80000033337808 */ /* 0x000fe40006000000 */
[C---:B------:R-:W-:Y:S01]  /*bf00*/  ISETP.GT.AND P4, PT, R10.reuse, 0x39, P2 ;  /* 0x000000390a00780c */ /* 0x040fe20001784270 */
[----:B------:R-:W0:Y:S01]  /*bf10*/  SHFL.BFLY PT, R0, R7, 0x1, 0x1f ;  /* 0x0c201f0007007f89 */ /* 0x000e2200000e0000 */
[----:B------:R-:W-:Y:S02]  /*bf20*/  ISETP.GT.AND P3, PT, R10, 0x40, P2 ;  /* 0x000000400a00780c */ /* 0x000fe40001764270 */
[C---:B------:R-:W-:Y:S02]  /*bf30*/  ISETP.LT.OR P4, PT, R5.reuse, 0x3a, P4 ;  /* 0x0000003a0500780c */ /* 0x040fe40002781670 */
[----:B------:R-:W-:Y:S02]  /*bf40*/  ISETP.LT.OR P3, PT, R5, 0x41, P3 ;  /* 0x000000410500780c */ /* 0x000fe40001f61670 */
        /* <DEDUP_REMOVED lines=9> */
[----:B0-----:R-:W-:Y:S02]  /*bfe0*/  FMNMX.FTZ R0, R7, R0, !PT ;  /* 0x0000000007007209 */ /* 0x001fe40007810000 */
[----:B------:R-:W-:Y:S02]  /*bff0*/  ISETP.GT.AND P3, PT, R10, 0x50, P2 ;  /* 0x000000500a00780c */ /* 0x000fe40001764270 */
[C---:B------:R-:W-:Y:S01]  /*c000*/  FSETP.NEU.FTZ.AND P6, PT, R0.reuse, -INF , PT ;  /* 0xff8000000000780b */ /* 0x040fe20003fdd000 */
[----:B------:R-:W-:Y:S01]  /*c010*/  FMUL.FTZ R6, R0, UR10 ;  /* 0x0000000a00067c20 */ /* 0x000fe20008410000 */
[----:B------:R-:W-:-:S02]  /*c020*/  ISETP.LT.OR P4, PT, R5, 0x4a, P4 ;  /* 0x0000004a0500780c */ /* 0x000fc40002781670 */
[----:B------:R-:W-:Y:S02]  /*c030*/  ISETP.LT.OR P3, PT, R5, 0x51, P3 ;  /* 0x000000510500780c */ /* 0x000fe40001f61670 */
[----:B------:R-:W-:Y:S02]  /*c040*/  FSEL R6, R6, RZ, P6 ;  /* 0x000000ff06067208 */ /* 0x000fe40003000000 */
[----:B------:R-:W-:Y:S02]  /*c050*/  FSEL R63, R63, -INF , !P4 ;  /* 0xff8000003f3f7808 */ /* 0x000fe40006000000 */
[----:B------:R-:W-:Y:S01]  /*c060*/  ISETP.GT.AND P4, PT, R10, 0x51, P2 ;  /* 0x000000510a00780c */ /* 0x000fe20001784270 */
        /* <DEDUP_REMOVED lines=9> */
[----:B------:R-:W-:Y:S01]  /*c100*/  FSEL R66, R66, -INF , !P3 ;  /* 0xff80000042427808 */ /* 0x000fe20005800000 */
        /* <DEDUP_REMOVED lines=28> */
[----:B------:R-:W-:Y:S01]  /*c2d0*/  FFMA.FTZ R85, R85, UR10, -R6 ;  /* 0x0000000a55557c23 */ /* 0x000fe20008010806 */
[----:B------:R-:W-:Y:S01]  /*c2e0*/  FMNMX.FTZ R12, R46, R29, !PT ;  /* 0x0000001d2e0c7209 */ /* 0x000fe20007810000 */
[----:B------:R-:W-:Y:S01]  /*c2f0*/  MUFU.EX2 R180, R180 ;  /* 0x000000b400b47308 */ /* 0x000fe20000000800 */
[----:B------:R-:W-:-:S02]  /*c300*/  ISETP.LT.OR P4, PT, R5, 0x5a, P4 ;  /* 0x0000005a0500780c */ /* 0x000fc40002781670 */
[----:B------:R-:W-:Y:S02]  /*c310*/  FMNMX.FTZ R25, R47, R12, !PT ;  /* 0x0000000c2f197209 */ /* 0x000fe40007810000 */
        /* <DEDUP_REMOVED lines=12> */
[----:B------:R-:W-:Y:S02]  /*c3e0*/  ISETP.GT.AND P3, PT, R10, 0x68, P2 ;  /* 0x000000680a00780c */ /* 0x000fe40001764270 */
[----:B------:R-:W-:Y:S01]  /*c3f0*/  FMNMX.FTZ R12, R58, R29, !PT ;  /* 0x0000001d3a0c7209 */ /* 0x000fe20007810000 */
[--C-:B------:R-:W-:Y:S01]  /*c400*/  FFMA.FTZ R29, R49, UR10, -R6.reuse ;  /* 0x0000000a311d7c23 */ /* 0x100fe20008010806 */
[----:B------:R-:W-:Y:S01]  /*c410*/  ISETP.LT.OR P4, PT, R5, 0x62, P4 ;  /* 0x000000620500780c */ /* 0x000fe20002781670 */
[----:B------:R-:W-:Y:S01]  /*c420*/  FFMA.FTZ R49, R69, UR10, -R6 ;  /* 0x0000000a45317c23 */ /* 0x000fe20008010806 */
[----:B------:R-:W-:Y:S01]  /*c430*/  FMNMX.FTZ R33, R59, R12, !PT ;  /* 0x0000000c3b217209 */ /* 0x000fe20007810000 */
[----:B------:R-:W-:Y:S01]  /*c440*/  MUFU.EX2 R11, R11 ;  /* 0x0000000b000b7308 */ /* 0x000fe20000000800 */
[----:B------:R-:W-:-:S02]  /*c450*/  ISETP.LT.OR P3, PT, R5, 0x69, P3 ;  /* 0x000000690500780c */ /* 0x000fc40001f61670 */
[----:B------:R-:W-:Y:S02]  /*c460*/  FMNMX.FTZ R12, R62, R33, !PT ;  /* 0x000000213e0c7209 */ /* 0x000fe40007810000 */
[----:B------:R-:W-:Y:S02]  /*c470*/  FSEL R75, R75, -INF , !P4 ;  /* 0xff8000004b4b7808 */ /* 0x000fe40006000000 */
[----:B------:R-:W-:Y:S01]  /*c480*/  FMNMX.FTZ R33, R63, R12, !PT ;  /* 0x0000000c3f217209 */ /* 0x000fe20007810000 */
[----:B------:R-:W-:Y:S01]  /*c490*/  MUFU.EX2 R176, R176 ;  /* 0x000000b000b07308 */ /* 0x000fe20000000800 */
[----:B------:R-:W-:Y:S02]  /*c4a0*/  ISETP.GT.AND P4, PT, R10, 0x69, P2 ;  /* 0x000000690a00780c */ /* 0x000fe40001784270 */
        /* <DEDUP_REMOVED lines=8> */
[----:B------:R-:W-:Y:S02]  /*c530*/  ISETP.LT.OR P4, PT, R5, 0x6a, P4 ;  /* 0x0000006a0500780c */ /* 0x000fe40002781670 */
        /* <DEDUP_REMOVED lines=12> */
[C---:B------:R-:W-:Y:S01]  /*c600*/  ISETP.GT.AND P3, PT, R10.reuse, 0x78, P2 ;  /* 0x000000780a00780c */ /* 0x040fe20001764270 */
[----:B------:R-:W-:Y:S01]  /*c610*/  MUFU.EX2 R172, R172 ;  /* 0x000000ac00ac7308 */ /* 0x000fe20000000800 */
[----:B------:R-:W-:Y:S02]  /*c620*/  ISETP.LT.OR P4, PT, R5, 0x72, P4 ;  /* 0x000000720500780c */ /* 0x000fe40002781670 */
[----:B------:R-:W-:Y:S02]  /*c630*/  FMNMX.FTZ R41, R79, R12, !PT ;  /* 0x0000000c4f297209 */ /* 0x000fe40007810000 */
[----:B------:R-:W-:-:S02]  /*c640*/  ISETP.GT.AND P2, PT, R10, 0x79, P2 ;  /* 0x000000790a00780c */ /* 0x000fc40001744270 */
[----:B------:R-:W-:Y:S01]  /*c650*/  ISETP.LT.OR P3, PT, R5, 0x79, P3 ;  /* 0x000000790500780c */ /* 0x000fe20001f61670 */
[----:B------:R-:W-:Y:S01]  /*c660*/  MUFU.EX2 R21, R21 ;  /* 0x0000001500157308 */ /* 0x000fe20000000800 */
[----:B------:R-:W-:Y:S02]  /*c670*/  FSEL R83, R83, -INF , !P4 ;  /* 0xff80000053537808 */ /* 0x000fe40006000000 */
[----:B------:R-:W-:Y:S01]  /*c680*/  FMNMX.FTZ R10, R82, R41, !PT ;  /* 0x00000029520a7209 */ /* 0x000fe20007810000 */
[--C-:B------:R-:W-:Y:S01]  /*c690*/  FFMA.FTZ R41, R61, UR10, -R6.reuse ;  /* 0x0000000a3d297c23 */ /* 0x100fe20008010806 */
[----:B------:R-:W-:Y:S01]  /*c6a0*/  ISETP.LT.OR P2, PT, R5, 0x7a, P2 ;  /* 0x0000007a0500780c */ /* 0x000fe20001741670 */
[----:B------:R-:W-:Y:S01]  /*c6b0*/  FFMA.FTZ R61, R81, UR10, -R6 ;  /* 0x0000000a513d7c23 */ /* 0x000fe20008010806 */
[----:B------:R-:W-:Y:S01]  /*c6c0*/  FSEL R86, R86, -INF , !P3 ;  /* 0xff80000056567808 */ /* 0x000fe20005800000 */
[----:B------:R-:W-:Y:S01]  /*c6d0*/  MUFU.EX2 R174, R174 ;  /* 0x000000ae00ae7308 */ /* 0x000fe20000000800 */
[----:B------:R-:W-:-:S02]  /*c6e0*/  FMNMX.FTZ R5, R83, R10, !PT ;  /* 0x0000000a53057209 */ /* 0x000fc40007810000 */
[----:B------:R-:W-:Y:S02]  /*c6f0*/  FSEL R87, R87, -INF , !P2 ;  /* 0xff80000057577808 */ /* 0x000fe40005000000 */
[----:B------:R-:W-:Y:S02]  /*c700*/  FMNMX.FTZ R10, R86, R5, !PT ;  /* 0x00000005560a7209 */ /* 0x000fe40007810000 */
        /* <DEDUP_REMOVED lines=9> */
[----:B0-----:R-:W-:-:S07]  /*c7a0*/  FMNMX.FTZ R5, R10, R5, !PT ;  /* 0x000000050a057209 */ /* 0x001fce0007810000 */
[----:B------:R-:W0:Y:S01]  /*c7b0*/  MUFU.EX2 R170, R170 ;  /* 0x000000aa00aa7308 */ /* 0x000e220000000800 */
[----:B-1----:R-:W-:Y:S01]  /*c7c0*/  FFMA.FTZ R24, R69, R3, R180 ;  /* 0x0000000345187223 */ /* 0x002fe200000100b4 */
[----:B------:R-:W1:Y:S01]  /*c7d0*/  SHFL.BFLY PT, R10, R5, 0x1, 0x1f ;  /* 0x0c201f00050a7f89 */ /* 0x000e6200000e0000 */
[C---:B------:R-:W-:Y:S01]  /*c7e0*/  F2FP.F16.F32.PACK_AB R180, R7.reuse, R180 ;  /* 0x000000b407b4723e */ /* 0x040fe200000000ff */
[-C--:B------:R-:W-:Y:S01]  /*c7f0*/  FMUL.FTZ R88, R88, R69.reuse ;  /* 0x0000004558587220 */ /* 0x080fe20000410000 */
[----:B------:R-:W-:Y:S01]  /*c800*/  FADD.FTZ R3, R7, R24 ;  /* 0x0000001807037221 */ /* 0x000fe20000010000 */
        /* <DEDUP_REMOVED lines=10> */
[----:B------:R-:W4:Y:S01]  /*c8b0*/  MUFU.EX2 R164, R164 ;  /* 0x000000a400a47308 */ /* 0x000f220000000800 */
        /* <DEDUP_REMOVED lines=9> */
[----:B-1----:R-:W-:Y:S01]  /*c950*/  FMNMX.FTZ R5, R5, R10, !PT ;  /* 0x0000000a05057209 */ /* 0x002fe20007810000 */
[-C--:B------:R-:W-:Y:S01]  /*c960*/  FMUL.FTZ R124, R124, R69.reuse ;  /* 0x000000457c7c7220 */ /* 0x080fe20000410000 */
[-C--:B------:R-:W-:Y:S01]  /*c970*/  FMUL.FTZ R125, R125, R69.reuse ;  /* 0x000000457d7d7220 */ /* 0x080fe20000410000 */
[-C--:B------:R-:W-:Y:S01]  /*c980*/  FMUL.FTZ R128, R128, R69.reuse ;  /* 0x0000004580807220 */ /* 0x080fe20000410000 */
[C---:B------:R-:W-:Y:S01]  /*c990*/  FSETP.NEU.FTZ.AND P2, PT, R5.reuse, -INF , PT ;  /* 0xff8000000500780b */ /* 0x040fe20003f5d000 */
[----:B------:R-:W-:Y:S01]  /*c9a0*/  FMUL.FTZ R20, R5, UR10 ;  /* 0x0000000a05147c20 */ /* 0x000fe20008410000 */
[----:B------:R-:W1:Y:S01]  /*c9b0*/  MUFU.EX2 R166, R166 ;  /* 0x000000a600a67308 */ /* 0x000e620000000800 */
[-C--:B------:R-:W-:Y:S01]  /*c9c0*/  FMUL.FTZ R129, R129, R69.reuse ;  /* 0x0000004581817220 */ /* 0x080fe20000410000 */
[-C--:B------:R-:W-:Y:S01]  /*c9d0*/  FMUL.FTZ R132, R132, R69.reuse ;  /* 0x0000004584847220 */ /* 0x080fe20000410000 */
[-C--:B------:R-:W-:Y:S01]  /*c9e0*/  FMUL.FTZ R133, R133, R69.reuse ;  /* 0x0000004585857220 */ /* 0x080fe20000410000 */
[----:B------:R-:W-:Y:S01]  /*c9f0*/  FSEL R20, R20, RZ, P2 ;  /* 0x000000ff14147208 */ /* 0x000fe20001000000 */
[-C--:B------:R-:W-:Y:S01]  /*ca00*/  FMUL.FTZ R136, R136, R69.reuse ;  /* 0x0000004588887220 */ /* 0x080fe20000410000 */
[-C--:B------:R-:W-:Y:S01]  /*ca10*/  FMUL.FTZ R137, R137, R69.reuse ;  /* 0x0000004589897220 */ /* 0x080fe20000410000 */
[-C--:B------:R-:W-:Y:S01]  /*ca20*/  FMUL.FTZ R140, R140, R69.reuse ;  /* 0x000000458c8c7220 */ /* 0x080fe20000410000 */
        /* <DEDUP_REMOVED lines=44> */
[--C-:B------:R-:W-:Y:S01]  /*ccf0*/  FFMA.FTZ R75, R75, UR10, -R20.reuse ;  /* 0x0000000a4b4b7c23 */ /* 0x100fe20008010814 */
[----:B------:R-:W-:Y:S01]  /*cd00*/  FFMA.FTZ R78, R78, UR10, -R20 ;  /* 0x0000000a4e4e7c23 */ /* 0x000fe20008010814 */
[----:B--2---:R-:W-:Y:S01]  /*cd10*/  FADD.FTZ R3, R29, R32 ;  /* 0x000000201d037221 */ /* 0x004fe20000010000 */
[--C-:B------:R-:W-:Y:S01]  /*cd20*/  FFMA.FTZ R32, R59, UR10, -R20.reuse ;  /* 0x0000000a3b207c23 */ /* 0x100fe20008010814 */
[--C-:B------:R-:W-:Y:S01]  /*cd30*/  FFMA.FTZ R79, R79, UR10, -R20.reuse ;  /* 0x0000000a4f4f7c23 */ /* 0x100fe20008010814 */
[----:B------:R-:W2:Y:S01]  /*cd40*/  MUFU.EX2 R26, R26 ;  /* 0x0000001a001a7308 */ /* 0x000ea20000000800 */
[----:B0-----:R-:W-:Y:S01]  /*cd50*/  FADD.FTZ R34, R170, R3 ;  /* 0x00000003aa227221 */ /* 0x001fe20000010000 */
[--C-:B------:R-:W-:Y:S01]  /*cd60*/  FFMA.FTZ R82, R82, UR10, -R20.reuse ;  /* 0x0000000a52527c23 */ /* 0x100fe20008010814 */
[--C-:B------:R-:W-:Y:S01]  /*cd70*/  FFMA.FTZ R83, R83, UR10, -R20.reuse ;  /* 0x0000000a53537c23 */ /* 0x100fe20008010814 */
[----:B------:R-:W-:Y:S01]  /*cd80*/  FFMA.FTZ R86, R86, UR10, -R20 ;  /* 0x0000000a56567c23 */ /* 0x000fe20008010814 */
[----:B---3--:R-:W-:Y:S01]  /*cd90*/  FADD.FTZ R3, R33, R34 ;  /* 0x0000002221037221 */ /* 0x008fe20000010000 */
[----:B------:R-:W-:Y:S01]  /*cda0*/  FFMA.FTZ R20, R87, UR10, -R20 ;  /* 0x0000000a57147c23 */ /* 0x000fe20008010814 */
[----:B------:R-:W-:Y:S01]  /*cdb0*/  IMAD.U32 R27, RZ, RZ, UR58 ;  /* 0x0000003aff1b7e24 */ /* 0x000fe2000f8e00ff */
[----:B------:R-:W0:Y:S01]  /*cdc0*/  MUFU.EX2 R8, R8 ;  /* 0x0000000800087308 */ /* 0x000e220000000800 */
[----:B----4-:R-:W-:Y:S01]  /*cdd0*/  FADD.FTZ R34, R164, R3 ;  /* 0x00000003a4227221 */ /* 0x010fe20000010000 */
[----:B------:R-:W-:Y:S01]  /*cde0*/  ISETP.GT.AND P2, PT, R4, UR40, PT ;  /* 0x0000002804007c0c */ /* 0x000fe2000bf44270 */
[----:B------:R-:W-:Y:S01]  /*cdf0*/  UMOV UR58, UR47 ;  /* 0x0000002f003a7c82 */ /* 0x000fe20008000000 */
[----:B------:R-:W-:Y:S01]  /*ce00*/  @!P1 LEA R27, R27, UR41, 0x3 ;  /* 0x000000291b1b9c11 */ /* 0x000fe2000f8e18ff */
[----:B-----5:R-:W-:Y:S01]  /*ce10*/  FADD.FTZ R3, R37, R34 ;  /* 0x0000002225037221 */ /* 0x020fe20000010000 */
[----:B------:R-:W-:Y:S01]  /*ce20*/  F2FP.F16.F32.PACK_AB R182, R11, R182 ;  /* 0x000000b60bb6723e */ /* 0x000fe200000000ff */
[-C--:B------:R-:W-:Y:S01]  /*ce30*/  FMUL.FTZ R141, R141, R69.reuse ;  /* 0x000000458d8d7220 */ /* 0x080fe20000410000 */
[----:B------:R-:W3:Y:S01]  /*ce40*/  MUFU.EX2 R162, R162 ;  /* 0x000000a200a27308 */ /* 0x000ee20000000800 */
[----:B-1----:R-:W-:Y:S01]  /*ce50*/  FADD.FTZ R34, R166, R3 ;  /* 0x00000003a6227221 */ /* 0x002fe20000010000 */
[----:B--2---:R-:W-:Y:S01]  /*ce60*/  FFMA.FTZ R3, R26, R2, R181 ;  /* 0x000000021a037223 */ /* 0x004fe200000100b5 */
[----:B------:R-:W-:Y:S01]  /*ce70*/  @!P1 VIADD R27, R27, 0x28860 ;  /* 0x000288601b1b9836 */ /* 0x000fe20000000000 */
[----:B------:R-:W-:Y:S01]  /*ce80*/  F2FP.F16.F32.PACK_AB R176, R13, R176 ;  /* 0x000000b00db0723e */ /* 0x000fe200000000ff */
[----:B------:R-:W-:Y:S01]  /*ce90*/  FADD.FTZ R9, R41, R34 ;  /* 0x0000002229097221 */ /* 0x000fe20000010000 */
[----:B------:R-:W-:Y:S01]  /*cea0*/  FADD.FTZ R2, R6, R3 ;  /* 0x0000000306027221 */ /* 0x000fe20000010000 */
[----:B------:R-:W-:Y:S01]  /*ceb0*/  F2FP.F16.F32.PACK_AB R178, R15, R178 ;  /* 0x000000b20fb2723e */ /* 0x000fe200000000ff */
[----:B------:R-:W1:Y:S01]  /*cec0*/  MUFU.EX2 R177, R177 ;  /* 0x000000b100b17308 */ /* 0x000e620000000800 */
[----:B------:R-:W-:Y:S01]  /*ced0*/  FADD.FTZ R34, R160, R9 ;  /* 0x00000009a0227221 */ /* 0x000fe20000010000 */
[----:B------:R-:W-:Y:S01]  /*cee0*/  FADD.FTZ R3, R183, R2 ;  /* 0x00000002b7037221 */ /* 0x000fe20000010000 */
[----:B------:R-:W-:Y:S01]  /*cef0*/  @!P1 PRMT R27, RZ, 0x654, R27 ;  /* 0x00000654ff1b9816 */ /* 0x000fe2000000001b */
[----:B------:R-:W-:Y:S01]  /*cf00*/  FMUL.FTZ R144, R144, R69 ;  /* 0x0000004590907220 */ /* 0x000fe20000410000 */
[----:B------:R-:W-:Y:S01]  /*cf10*/  FADD.FTZ R9, R45, R34 ;  /* 0x000000222d097221 */ /* 0x000fe20000010000 */
[----:B0-----:R-:W-:Y:S01]  /*cf20*/  FADD.FTZ R34, R8, R3 ;  /* 0x0000000308227221 */ /* 0x001fe20000010000 */
[----:B------:R0:W-:Y:S01]  /*cf30*/  @!P1 SYNCS.ARRIVE.TRANS64.RED.A1T0 RZ, [R27+URZ], RZ ;  /* 0x000000ff1bff99a7 */ /* 0x0001e2000810043f */
        /* <DEDUP_REMOVED lines=9> */
[----:B-1----:R-:W-:Y:S01]  /*cfd0*/  FADD.FTZ R3, R177, R34 ;  /* 0x00000022b1037221 */ /* 0x002fe20000010000 */
[----:B------:R-:W-:Y:S01]  /*cfe0*/  F2FP.F16.F32.PACK_AB R168, R29, R168 ;  /* 0x000000a81da8723e */ /* 0x000fe200000000ff */
[----:B------:R-:W-:Y:S01]  /*cff0*/  VIADD R4, R4, 0xffffffff ;  /* 0xffffffff04047836 */ /* 0x000fe20000000000 */
[----:B------:R-:W-:Y:S01]  /*d000*/  F2FP.F16.F32.PACK_AB R170, R33, R170 ;  /* 0x000000aa21aa723e */ /* 0x000fe200000000ff */
[----:B------:R-:W-:Y:S01]  /*d010*/  FMUL.FTZ R90, R90, R26 ;  /* 0x0000001a5a5a7220 */ /* 0x000fe20000410000 */
[----:B------:R-:W-:Y:S01]  /*d020*/  F2FP.F16.F32.PACK_AB R164, R37, R164 ;  /* 0x000000a425a4723e */ /* 0x000fe200000000ff */
[----:B------:R-:W-:Y:S01]  /*d030*/  FMUL.FTZ R91, R91, R26 ;  /* 0x0000001a5b5b7220 */ /* 0x000fe20000410000 */
[----:B------:R-:W1:Y:S01]  /*d040*/  MUFU.EX2 R156, R156 ;  /* 0x0000009c009c7308 */ /* 0x000e620000000800 */
[----:B--2---:R-:W-:Y:S01]  /*d050*/  FADD.FTZ R7, R49, R36 ;  /* 0x0000002431077221 */ /* 0x004fe20000010000 */
[----:B------:R-:W-:Y:S01]  /*d060*/  F2FP.F16.F32.PACK_AB R166, R41, R166 ;  /* 0x000000a629a6723e */ /* 0x000fe200000000ff */
[----:B------:R-:W-:Y:S01]  /*d070*/  FMUL.FTZ R94, R94, R26 ;  /* 0x0000001a5e5e7220 */ /* 0x000fe20000410000 */
[----:B------:R-:W-:Y:S01]  /*d080*/  F2FP.F16.F32.PACK_AB R160, R45, R160 ;  /* 0x000000a02da0723e */ /* 0x000fe200000000ff */
[----:B------:R-:W-:Y:S01]  /*d090*/  FMUL.FTZ R95, R95, R26 ;  /* 0x0000001a5f5f7220 */ /* 0x000fe20000410000 */
[----:B------:R-:W-:Y:S01]  /*d0a0*/  F2FP.F16.F32.PACK_AB R162, R49, R162 ;  /* 0x000000a231a2723e */ /* 0x000fe200000000ff */
[-C--:B------:R-:W-:Y:S01]  /*d0b0*/  FMUL.FTZ R98, R98, R26.reuse ;  /* 0x0000001a62627220 */ /* 0x080fe20000410000 */
[----:B------:R-:W2:Y:S01]  /*d0c0*/  MUFU.EX2 R179, R179 ;  /* 0x000000b300b37308 */ /* 0x000ea20000000800 */
[----:B---3--:R-:W-:Y:S01]  /*d0d0*/  FADD.FTZ R34, R10, R3 ;  /* 0x000000030a227221 */ /* 0x008fe20000010000 */
[----:B------:R-:W-:Y:S01]  /*d0e0*/  F2FP.F16.F32.PACK_AB R181, R6, R181 ;  /* 0x000000b506b5723e */ /* 0x000fe200000000ff */
[-C--:B------:R-:W-:Y:S01]  /*d0f0*/  FMUL.FTZ R99, R99, R26.reuse ;  /* 0x0000001a63637220 */ /* 0x080fe20000410000 */
[----:B------:R-:W-:Y:S01]  /*d100*/  F2FP.F16.F32.PACK_AB R177, R10, R177 ;  /* 0x000000b10ab1723e */ /* 0x000fe200000000ff */
[-C--:B------:R-:W-:Y:S01]  /*d110*/  FMUL.FTZ R102, R102, R26.reuse ;  /* 0x0000001a66667220 */ /* 0x080fe20000410000 */
[-C--:B------:R-:W-:Y:S01]  /*d120*/  FMUL.FTZ R103, R103, R26.reuse ;  /* 0x0000001a67677220 */ /* 0x080fe20000410000 */
[-C--:B------:R-:W-:Y:S01]  /*d130*/  FMUL.FTZ R106, R106, R26.reuse ;  /* 0x0000001a6a6a7220 */ /* 0x080fe20000410000 */
[----:B------:R-:W3:Y:S01]  /*d140*/  MUFU.EX2 R53, R53 ;  /* 0x0000003500357308 */ /* 0x000ee20000000800 */
        /* <DEDUP_REMOVED lines=15> */
[----:B------:R-:W2:Y:S01]  /*d240*/  MUFU.EX2 R158, R158 ;  /* 0x0000009e009e7308 */ /* 0x000ea20000000800 */
[C---:B---3--:R-:W-:Y:S01]  /*d250*/  FADD.FTZ R7, R53.reuse, R36 ;  /* 0x0000002435077221 */ /* 0x048fe20000010000 */
[----:B------:R-:W-:Y:S01]  /*d260*/  F2FP.F16.F32.PACK_AB R156, R53, R156 ;  /* 0x0000009c359c723e */ /* 0x000fe200000000ff */
[-C--:B------:R-:W-:Y:S01]  /*d270*/  FMUL.FTZ R131, R131, R26.reuse ;  /* 0x0000001a83837220 */ /* 0x080fe20000410000 */
[-C--:B------:R-:W-:Y:S01]  /*d280*/  FMUL.FTZ R134, R134, R26.reuse ;  /* 0x0000001a86867220 */ /* 0x080fe20000410000 */
[-C--:B------:R-:W-:Y:S01]  /*d290*/  FMUL.FTZ R135, R135, R26.reuse ;  /* 0x0000001a87877220 */ /* 0x080fe20000410000 */
[-C--:B------:R-:W-:Y:S01]  /*d2a0*/  FMUL.FTZ R138, R138, R26.reuse ;  /* 0x0000001a8a8a7220 */ /* 0x080fe20000410000 */
[-C--:B------:R-:W-:Y:S01]  /*d2b0*/  FMUL.FTZ R139, R139, R26.reuse ;  /* 0x0000001a8b8b7220 */ /* 0x080fe20000410000 */
[----:B------:R-:W3:Y:S01]  /*d2c0*/  MUFU.EX2 R173, R173 ;  /* 0x000000ad00ad7308 */ /* 0x000ee20000000800 */
[C---:B-1----:R-:W-:Y:S01]  /*d2d0*/  FADD.FTZ R34, R12.reuse, R3 ;  /* 0x000000030c227221 */ /* 0x042fe20000010000 */
[----:B------:R-:W-:Y:S01]  /*d2e0*/  F2FP.F16.F32.PACK_AB R179, R12, R179 ;  /* 0x000000b30cb3723e */ /* 0x000fe200000000ff */
[-C--:B------:R-:W-:Y:S01]  /*d2f0*/  FMUL.FTZ R142, R142, R26.reuse ;  /* 0x0000001a8e8e7220 */ /* 0x080fe20000410000 */
[-C--:B------:R-:W-:Y:S01]  /*d300*/  FMUL.FTZ R143, R143, R26.reuse ;  /* 0x0000001a8f8f7220 */ /* 0x080fe20000410000 */
[-C--:B------:R-:W-:Y:S01]  /*d310*/  FMUL.FTZ R146, R146, R26.reuse ;  /* 0x0000001a92927220 */ /* 0x080fe20000410000 */
[-C--:B------:R-:W-:Y:S01]  /*d320*/  FMUL.FTZ R147, R147, R26.reuse ;  /* 0x0000001a93937220 */ /* 0x080fe20000410000 */
[-C--:B------:R-:W-:Y:S01]  /*d330*/  FMUL.FTZ R150, R150, R26.reuse ;  /* 0x0000001a96967220 */ /* 0x080fe20000410000 */
[----:B------:R-:W1:Y:S01]  /*d340*/  MUFU.EX2 R57, R57 ;  /* 0x0000003900397308 */ /* 0x000e620000000800 */
[----:B--2---:R-:W-:Y:S01]  /*d350*/  FADD.FTZ R36, R158, R7 ;  /* 0x000000079e247221 */ /* 0x004fe20000010000 */
[----:B------:R-:W-:Y:S01]  /*d360*/  FMUL.FTZ R151, R151, R26 ;  /* 0x0000001a97977220 */ /* 0x000fe20000410000 */
[----:B------:R-:W-:-:S02]  /*d370*/  IMAD.MOV.U32 R8, RZ, RZ, R0 ;  /* 0x000000ffff087224 */ /* 0x000fc400078e0000 */
[----:B------:R-:W-:-:S03]  /*d380*/  IMAD.MOV.U32 R9, RZ, RZ, R5 ;  /* 0x000000ffff097224 */ /* 0x000fc600078e0005 */
[----:B------:R-:W2:Y:S01]  /*d390*/  MUFU.EX2 R14, R14 ;  /* 0x0000000e000e7308 */ /* 0x000ea20000000800 */
[----:B---3--:R-:W-:-:S07]  /*d3a0*/  FADD.FTZ R3, R173, R34 ;  /* 0x00000022ad037221 */ /* 0x008fce0000010000 */
[----:B------:R-:W3:Y:S01]  /*d3b0*/  MUFU.EX2 R152, R152 ;  /* 0x0000009800987308 */ /* 0x000ee20000000800 */
[C---:B-1----:R-:W-:Y:S01]  /*d3c0*/  FADD.FTZ R7, R57.reuse, R36 ;  /* 0x0000002439077221 */ /* 0x042fe20000010000 */
[----:B------:R-:W-:-:S06]  /*d3d0*/  F2FP.F16.F32.PACK_AB R158, R57, R158 ;  /* 0x0000009e399e723e */ /* 0x000fcc00000000ff */
[----:B------:R-:W1:Y:S01]  /*d3e0*/  MUFU.EX2 R175, R175 ;  /* 0x000000af00af7308 */ /* 0x000e620000000800 */
[C---:B--2---:R-:W-:Y:S01]  /*d3f0*/  FADD.FTZ R34, R14.reuse, R3 ;  /* 0x000000030e227221 */ /* 0x044fe20000010000 */
[----:B------:R-:W-:-:S06]  /*d400*/  F2FP.F16.F32.PACK_AB R173, R14, R173 ;  /* 0x000000ad0ead723e */ /* 0x000fcc00000000ff */
[----:B------:R-:W2:Y:S01]  /*d410*/  MUFU.EX2 R61, R61 ;  /* 0x0000003d003d7308 */ /* 0x000ea20000000800 */
[----:B---3--:R-:W-:-:S07]  /*d420*/  FADD.FTZ R36, R152, R7 ;  /* 0x0000000798247221 */ /* 0x008fce0000010000 */
        /* <DEDUP_REMOVED lines=56> */
[----:B--2---:R-:W-:Y:S01]  /*d7b0*/  FADD.FTZ R34, R155, R34 ;  /* 0x000000229b227221 */ /* 0x004fe20000010000 */
[C---:B---3--:R-:W-:Y:S01]  /*d7c0*/  FADD.FTZ R3, R65.reuse, R36 ;  /* 0x0000002441037221 */ /* 0x048fe20000010000 */
[----:B------:R-:W-:Y:S02]  /*d7d0*/  F2FP.F16.F32.PACK_AB R154, R65, R154 ;  /* 0x0000009a419a723e */ /* 0x000fe400000000ff */
[C---:B-1----:R-:W-:Y:S01]  /*d7e0*/  FADD.FTZ R2, R20.reuse, R34 ;  /* 0x0000002214027221 */ /* 0x042fe20000010000 */
[----:B------:R-:W-:Y:S01]  /*d7f0*/  F2FP.F16.F32.PACK_AB R155, R20, R155 ;  /* 0x0000009b149b723e */ /* 0x000fe200000000ff */
[----:B0-----:R-:W-:Y:S06]  /*d800*/  @P2 BRA `(.L_x_7498) ;  /* 0xffffffcc00e42947 */ /* 0x001fec000383ffff */
.L_x_7481:
[----:B------:R-:W-:Y:S06]  /*d810*/  BAR.ARV 0x8, 0x180 ;  /* 0x0206000000007b1d */ /* 0x000fec0000002000 */
[----:B------:R-:W-:Y:S05]  /*d820*/  @!P0 BRA `(.L_x_7499) ;  /* 0x0000000000048947 */ /* 0x000fea0003800000 */
[----:B------:R-:W-:Y:S01]  /*d830*/  BPT.TRAP 0x1 ;  /* 0x000000040000795c */ /* 0x000fe20000300000 */
.L_x_7499:
[----:B------:R-:W-:Y:S01]  /*d840*/  ULEA UR5, UR47, UR41, 0x3 ;  /* 0x000000292f057291 */ /* 0x000fe2000f8e183f */
[----:B------:R-:W-:-:S05]  /*d850*/  IMAD.U32 R4, RZ, RZ, UR50 ;  /* 0x00000032ff047e24 */ /* 0x000fca000f8e00ff */
[----:B------:R-:W-:-:S04]  /*d860*/  SHF.L.U32 R4, R4, 0x1f, RZ ;  /* 0x0000001f04047819 */ /* 0x000fc800000006ff */
[----:B------:R0:W1:Y:S01]  /*d870*/  SYNCS.PHASECHK.TRANS64.TRYWAIT P2, [UR5+0x28850], R4 ;  /* 0x02885004ff0075a7 */ /* 0x0000620008040145 */
[----:B------:R-:W-:Y:S05]  /*d880*/  @!P0 BRA `(.L_x_7500) ;  /* 0x0000000000048947 */ /* 0x000fea0003800000 */
[----:B------:R-:W-:Y:S01]  /*d890*/  BPT.TRAP 0x1 ;  /* 0x000000040000795c */ /* 0x000fe20000300000 */
.L_x_7500:
[----:B-1----:R-:W-:Y:S05]  /*d8a0*/  @P2 BRA `(.L_x_7501) ;  /* 0x0000000000082947 */ /* 0x002fea0003800000 */
[----:B------:R-:W1:Y:S02]  /*d8b0*/  SYNCS.PHASECHK.TRANS64.TRYWAIT P0, [UR5+0x28850], R4 ;  /* 0x02885004ff0075a7 */ /* 0x000e640008000145 */
[----:B-1----:R-:W-:Y:S05]  /*d8c0*/  @!P0 BRA `(.L_x_7502) ;  /* 0x000000a800d48947 */ /* 0x002fea0003800000 */
.L_x_7501:
[----:B------:R-:W-:Y:S01]  /*d8d0*/  UIADD3 UR41, UR41, 0x400, URZ ;  /* 0x0000040029297890 */ /* 0x000fe2000fffe03f */
[----:B------:R-:W-:Y:S01]  /*d8e0*/  WARPGROUP.ARRIVE ;  /* 0x00000000000079c5 */ /* 0x000fe20000000000 */
[----:B------:R-:W-:Y:S01]  /*d8f0*/  UMOV UR7, 0x40000040 ;  /* 0x4000004000077882 */ /* 0x000fe20000000000 */
[----:B01----:R-:W0:Y:S01]  /*d900*/  SHFL.BFLY PT, R4, R3, 0x2, 0x1f ;  /* 0x0c401f0003047f89 */ /* 0x003e2200000e0000 */
[----:B------:R-:W-:Y:S01]  /*d910*/  USHF.R.U32.HI UR41, URZ, 0x4, UR41 ;  /* 0x000000043f297899 */ /* 0x000fe20008011629 */
[----:B------:R-:W-:Y:S01]  /*d920*/  IMAD.MOV.U32 R8, RZ, RZ, RZ ;  /* 0x000000ffff087224 */ /* 0x000fe200078e00ff */
[----:B------:R-:W-:Y:S01]  /*d930*/  UIADD3 UR48, UR48, 0x1, URZ ;  /* 0x0000000130307890 */ /* 0x000fe2000fffe03f */
[----:B------:R-:W1:Y:S01]  /*d940*/  SHFL.BFLY PT, R7, R2, 0x2, 0x1f ;  /* 0x0c401f0002077f89 */ /* 0x000e6200000e0000 */
[----:B------:R-:W-:Y:S01]  /*d950*/  ULOP3.LUT UR41, UR41, 0x3fff, URZ, 0xc0, !UPT ;  /* 0x00003fff29297892 */ /* 0x000fe2000f8ec03f */
[----:B------:R-:W-:Y:S02]  /*d960*/  IMAD.U32 R13, RZ, RZ, UR10 ;  /* 0x0000000aff0d7e24 */ /* 0x000fe4000f8e00ff */
[----:B------:R-:W-:Y:S01]  /*d970*/  IMAD.MOV.U32 R21, RZ, RZ, -0x800000 ;  /* 0xff800000ff157424 */ /* 0x000fe200078e00ff */
[----:B------:R-:W-:Y:S01]  /*d980*/  ULOP3.LUT UR4, UR41, 0x4000000, URZ, 0xfc, !UPT ;  /* 0x0400000029047892 */ /* 0x000fe2000f8efc3f */
[----:B------:R-:W-:-:S03]  /*d990*/  IMAD.MOV.U32 R20, RZ, RZ, -0x800000 ;  /* 0xff800000ff147424 */ /* 0x000fc600078e00ff */
[----:B------:R-:W-:Y:S02]  /*d9a0*/  ULEA UR4, UR47, UR4, 0xb ;  /* 0x000000042f047291 */ /* 0x000fe4000f8e583f */
[----:B------:R-:W-:-:S04]  /*d9b0*/  UIADD3 UR47, UR47, 0x1, URZ ;  /* 0x000000012f2f7890 */ /* 0x000fc8000fffe03f */
[----:B------:R-:W-:Y:S01]  /*d9c0*/  UISETP.NE.AND UP0, UPT, UR47, 0x2, UPT ;  /* 0x000000022f00788c */ /* 0x000fe2000bf05270 */
[----:B------:R-:W-:Y:S02]  /*d9d0*/  UMOV UR6, UR4 ;  /* 0x0000000400067c82 */ /* 0x000fe40008000000 */
[----:B------:R-:W-:Y:S01]  /*d9e0*/  HGMMA.64x128x16.F32 R88, R180, gdesc[UR4].tnspB, R88, gsb0 ;  /* 0x41e00004b4587df0 */ /* 0x000fe20008000858 */
[----:B------:R-:W-:Y:S01]  /*d9f0*/  UIADD3 UR6, UR4, 0x80, URZ ;  /* 0x0000008004067890 */ /* 0x000fe2000fffe03f */
[----:B0-----:R-:W-:Y:S01]  /*da00*/  FADD.FTZ R4, R4, R3 ;  /* 0x0000000304047221 */ /* 0x001fe20000010000 */
[----:B------:R-:W-:Y:S01]  /*da10*/  UMOV UR7, 0x40000040 ;  /* 0x4000004000077882 */ /* 0x000fe20000000000 */
[----:B------:R-:W-:Y:S02]  /*da20*/  IMAD.MOV.U32 R3, RZ, RZ, RZ ;  /* 0x000000ffff037224 */ /* 0x000fe400078e00ff */
[----:B-1----:R-:W-:Y:S01]  /*da30*/  FADD.FTZ R6, R7, R2 ;  /* 0x0000000207067221 */ /* 0x002fe20000010000 */
[----:B------:R-:W-:Y:S01]  /*da40*/  USEL UR47, UR47, URZ, UP0 ;  /* 0x0000003f2f2f7287 */ /* 0x000fe20008000000 */
[----:B------:R-:W0:Y:S04]  /*da50*/  SHFL.BFLY PT, R7, R4, 0x1, 0x1f ;  /* 0x0c201f0004077f89 */ /* 0x000e2800000e0000 */
[----:B------:R-:W1:Y:S01]  /*da60*/  SHFL.BFLY PT, R9, R6, 0x1, 0x1f ;  /* 0x0c201f0006097f89 */ /* 0x000e6200000e0000 */
[----:B0-----:R-:W-:Y:S01]  /*da70*/  FADD.FTZ R10, R4, R7 ;  /* 0x00000007040a7221 */ /* 0x001fe20000010000 */
[----:B------:R-:W-:-:S02]  /*da80*/  IMAD.U32 R7, RZ, RZ, UR10 ;  /* 0x0000000aff077e24 */ /* 0x000fc4000f8e00ff */
[----:B-1----:R-:W-:Y:S02]  /*da90*/  FADD.FTZ R11, R6, R9 ;  /* 0x00000009060b7221 */ /* 0x002fe40000010000 */
[----:B------:R-:W-:Y:S01]  /*daa0*/  FSETP.NE.FTZ.AND P0, PT, R10, RZ, PT ;  /* 0x000000ff0a00720b */ /* 0x000fe20003f15000 */
[----:B------:R-:W-:Y:S02]  /*dab0*/  IMAD.U32 R6, RZ, RZ, UR5 ;  /* 0x00000005ff067e24 */ /* 0x000fe4000f8e00ff */
[----:B------:R-:W-:Y:S02]  /*dac0*/  FSETP.NE.FTZ.AND P2, PT, R11, RZ, PT ;  /* 0x000000ff0b00720b */ /* 0x000fe40003f55000 */
[----:B------:R-:W-:-:S05]  /*dad0*/  @!P1 VIADD R6, R6, 0x28860 ;  /* 0x0002886006069836 */ /* 0x000fca0000000000 */
[----:B------:R-:W-:-:S03]  /*dae0*/  @!P1 PRMT R6, RZ, 0x654, R6 ;  /* 0x00000654ff069816 */ /* 0x000fc60000000006 */
[----:B------:R-:W0:Y:S01]  /*daf0*/  @P0 MUFU.LG2 R2, R10 ;  /* 0x0000000a00020308 */ /* 0x000e220000000c00 */
[----:B------:R-:W-:Y:S02]  /*db00*/  @P0 FMUL.FTZ R7, R7, 0.69314718246459960938 ;  /* 0x3f31721807070820 */ /* 0x000fe40000410000 */
        /* <DEDUP_REMOVED lines=40> */
[----:B------:R-:W-:-:S04]  /*dd90*/  USEL UR4, URZ, 0x1, UP0 ;  /* 0x000000013f047887 */ /* 0x000fc80008000000 */
[----:B------:R-:W-:Y:S01]  /*dda0*/  ULOP3.LUT UR50, UR50, UR4, URZ, 0x3c, !UPT ;  /* 0x0000000432327292 */ /* 0x000fe2000f8e3c3f */
        /* <DEDUP_REMOVED lines=69> */
.L_x_7432:
[----:B------:R-:W0:Y:S01]  /*e200*/  S2R R5, SR_CgaCtaId ;  /* 0x0000000000057919 */ /* 0x000e220000008800 */
[----:B------:R-:W-:Y:S01]  /*e210*/  MOV R0, 0x400 ;  /* 0x0000040000007802 */ /* 0x000fe20000000f00 */
[----:B------:R-:W-:Y:S01]  /*e220*/  BSSY B0, `(.L_x_7503) ;  /* 0x00002e8000007945 */ /* 0x000fe20003800000 */
[----:B------:R-:W-:Y:S02]  /*e230*/  BAR.SYNC.DEFER_BLOCKING 0x5, 0x180 ;  /* 0x0146000000007b1d */ /* 0x000fe40000010000 */
[----:B0-----:R-:W-:-:S05]  /*e240*/  LEA R0, R5, R0, 0x18 ;  /* 0x0000000005007211 */ /* 0x001fca00078ec0ff */
[----:B------:R-:W0:Y:S02]  /*e250*/  LDS.128 R4, [R0+0x288d0] ;  /* 0x0288d00000047984 */ /* 0x000e240000000c00 */
[----:B0-----:R-:W-:Y:S02]  /*e260*/  R2UR UR5, R5 ;  /* 0x00000000050572ca */ /* 0x001fe400000e0000 */
[----:B------:R-:W-:Y:S02]  /*e270*/  R2UR UR7, R6 ;  /* 0x00000000060772ca */ /* 0x000fe400000e0000 */
[----:B------:R-:W-:Y:S01]  /*e280*/  R2UR UR6, R7 ;  /* 0x00000000070672ca */ /* 0x000fe200000e0000 */
[----:B------:R-:W-:Y:S06]  /*e290*/  BAR.ARV 0x4, 0x180 ;  /* 0x0106000000007b1d */ /* 0x000fec0000002000 */
[----:B------:R-:W-:Y:S08]  /*e2a0*/  @P0 BRA `(.L_x_7504) ;  /* 0x0000002000640947 */ /* 0x000ff00003800000 */
[----:B------:R-:W0:Y:S01]  /*e2b0*/  S2R R5, SR_SWINHI ;  /* 0x0000000000057919 */ /* 0x000e220000002f00 */
[----:B------:R-:W-:Y:S01]  /*e2c0*/  ULDC.64 UR10, c[0x0][0xc00] ;  /* 0x00030000000a7ab9 */ /* 0x000fe20000000a00 */
[----:B------:R-:W-:Y:S01]  /*e2d0*/  ULDC.64 UR8, c[0x0][0xc00] ;  /* 0x0003000000087ab9 */ /* 0x000fe20000000a00 */
[----:B------:R-:W1:Y:S01]  /*e2e0*/  LDC R45, c[0x0][0xbe8] ;  /* 0x0002fa00ff2d7b82 */ /* 0x000e620000000800 */
[----:B------:R-:W-:Y:S01]  /*e2f0*/  UIMAD.WIDE UR8, UR43, 0x4, UR8 ;  /* 0x000000042b0878a5 */ /* 0x000fe2000f8e0208 */
[----:B------:R-:W-:Y:S02]  /*e300*/  MOV R32, R0 ;  /* 0x0000000000207202 */ /* 0x000fe40000000f00 */
[----:B0-----:R-:W-:-:S03]  /*e310*/  MOV R33, R5 ;  /* 0x0000000500217202 */ /* 0x001fc60000000f00 */
[----:B------:R-:W-:-:S03]  /*e320*/  IMAD.WIDE R4, R218, 0x2, R32 ;  /* 0x00000002da047825 */ /* 0x000fc600078e0220 */
[C---:B------:R-:W-:Y:S02]  /*e330*/  LOP3.LUT R7, R4.reuse, 0x380, RZ, 0xc0, !PT ;  /* 0x0000038004077812 */ /* 0x040fe400078ec0ff */
[C---:B------:R-:W-:Y:S02]  /*e340*/  IADD3 R8, P5, R4.reuse, 0x40, RZ ;  /* 0x0000004004087810 */ /* 0x040fe40007fbe0ff */
[----:B------:R-:W-:Y:S02]  /*e350*/  SHF.R.U64 R7, R7, 0x3, RZ ;  /* 0x0000000307077819 */ /* 0x000fe400000012ff */
[C---:B------:R-:W-:Y:S01]  /*e360*/  IADD3 R31, P6, R4.reuse, 0x20, RZ ;  /* 0x00000020041f7810 */ /* 0x040fe20007fde0ff */
[--C-:B------:R-:W-:Y:S01]  /*e370*/  IMAD.X R27, RZ, RZ, R5.reuse, P5 ;  /* 0x000000ffff1b7224 */ /* 0x100fe200028e0605 */
[C---:B------:R-:W-:Y:S02]  /*e380*/  IADD3 R35, P4, R4.reuse, 0x60, RZ ;  /* 0x0000006004237810 */ /* 0x040fe40007f9e0ff */
        /* <DEDUP_REMOVED lines=12> */
[----:B------:R-:W-:-:S02]  /*e450*/  LOP3.LUT R6, R31, 0x380, RZ, 0xc0, !PT ;  /* 0x000003801f067812 */ /* 0x000fc400078ec0ff */
[----:B------:R-:W-:Y:S02]  /*e460*/  SHF.R.U64 R7, R7, 0x3, RZ ;  /* 0x0000000307077819 */ /* 0x000fe400000012ff */
[----:B------:R-:W-:Y:S02]  /*e470*/  LOP3.LUT R10, R35, 0x380, RZ, 0xc0, !PT ;  /* 0x00000380230a7812 */ /* 0x000fe400078ec0ff */
[----:B------:R-:W-:Y:S02]  /*e480*/  LOP3.LUT R12, R37, 0x380, RZ, 0xc0, !PT ;  /* 0x00000380250c7812 */ /* 0x000fe400078ec0ff */
[----:B------:R-:W-:Y:S02]  /*e490*/  LOP3.LUT R26, R7, R8, RZ, 0x3c, !PT ;  /* 0x00000008071a7212 */ /* 0x000fe400078e3cff */
[----:B------:R-:W-:Y:S02]  /*e4a0*/  SHF.R.U64 R6, R6, 0x3, RZ ;  /* 0x0000000306067819 */ /* 0x000fe400000012ff */
[----:B------:R-:W-:-:S02]  /*e4b0*/  SHF.R.U64 R10, R10, 0x3, RZ ;  /* 0x000000030a0a7819 */ /* 0x000fc400000012ff */
[----:B------:R-:W-:Y:S02]  /*e4c0*/  LOP3.LUT R8, R39, 0x380, RZ, 0xc0, !PT ;  /* 0x0000038027087812 */ /* 0x000fe400078ec0ff */
[----:B------:R-:W-:Y:S02]  /*e4d0*/  SHF.R.U64 R12, R12, 0x3, RZ ;  /* 0x000000030c0c7819 */ /* 0x000fe400000012ff */
[----:B------:R-:W-:Y:S02]  /*e4e0*/  LOP3.LUT R28, R6, R31, RZ, 0x3c, !PT ;  /* 0x0000001f061c7212 */ /* 0x000fe400078e3cff */
[----:B------:R-:W-:Y:S02]  /*e4f0*/  LOP3.LUT R24, R10, R35, RZ, 0x3c, !PT ;  /* 0x000000230a187212 */ /* 0x000fe400078e3cff */
[----:B------:R-:W-:Y:S02]  /*e500*/  SHF.R.U64 R8, R8, 0x3, RZ ;  /* 0x0000000308087819 */ /* 0x000fe400000012ff */
[----:B------:R-:W-:-:S02]  /*e510*/  LOP3.LUT R10, R41, 0x380, RZ, 0xc0, !PT ;  /* 0x00000380290a7812 */ /* 0x000fc400078ec0ff */
[----:B------:R-:W-:Y:S02]  /*e520*/  LOP3.LUT R31, R34, 0x380, RZ, 0xc0, !PT ;  /* 0x00000380221f7812 */ /* 0x000fe400078ec0ff */
[----:B------:R-:W-:Y:S02]  /*e530*/  LOP3.LUT R14, R12, R37, RZ, 0x3c, !PT ;  /* 0x000000250c0e7212 */ /* 0x000fe400078e3cff */
[----:B------:R-:W-:Y:S02]  /*e540*/  LOP3.LUT R12, R8, R39, RZ, 0x3c, !PT ;  /* 0x00000027080c7212 */ /* 0x000fe400078e3cff */
[----:B------:R-:W-:Y:S02]  /*e550*/  MOV R30, R4 ;  /* 0x00000004001e7202 */ /* 0x000fe40000000f00 */
[----:B------:R-:W-:Y:S02]  /*e560*/  SHF.R.U64 R10, R10, 0x3, RZ ;  /* 0x000000030a0a7819 */ /* 0x000fe400000012ff */
[----:B------:R-:W-:-:S02]  /*e570*/  SHF.R.U64 R31, R31, 0x3, RZ ;  /* 0x000000031f1f7819 */ /* 0x000fc400000012ff */
[----:B------:R-:W-:Y:S02]  /*e580*/  F2FP.F16.F32.PACK_AB R4, R89, R88 ;  /* 0x000000585904723e */ /* 0x000fe400000000ff */
[----:B------:R-:W-:Y:S02]  /*e590*/  F2FP.F16.F32.PACK_AB R5, R3, R2 ;  /* 0x000000020305723e */ /* 0x000fe400000000ff */
[----:B------:R-:W-:Y:S02]  /*e5a0*/  F2FP.F16.F32.PACK_AB R6, R93, R92 ;  /* 0x0000005c5d06723e */ /* 0x000fe400000000ff */
[----:B------:R-:W-:Y:S01]  /*e5b0*/  F2FP.F16.F32.PACK_AB R7, R95, R94 ;  /* 0x0000005e5f07723e */ /* 0x000fe200000000ff */
[----:B------:R-:W-:Y:S01]  /*e5c0*/  BAR.SYNC.DEFER_BLOCKING 0x1, 0x100 ;  /* 0x0044000000007b1d */ /* 0x000fe20000010000 */
[----:B------:R-:W-:Y:S02]  /*e5d0*/  MOV R37, R14 ;  /* 0x0000000e00257202 */ /* 0x000fe40000000f00 */
[----:B------:R-:W-:-:S02]  /*e5e0*/  MOV R36, R12 ;  /* 0x0000000c00247202 */ /* 0x000fc40000000f00 */
[----:B------:R-:W-:Y:S02]  /*e5f0*/  LOP3.LUT R10, R10, R41, RZ, 0x3c, !PT ;  /* 0x000000290a0a7212 */ /* 0x000fe400078e3cff */
[----:B------:R-:W-:Y:S02]  /*e600*/  LOP3.LUT R8, R31, R34, RZ, 0x3c, !PT ;  /* 0x000000221f087212 */ /* 0x000fe400078e3cff */
[----:B------:R-:W-:Y:S02]  /*e610*/  MOV R40, R28 ;  /* 0x0000001c00287202 */ /* 0x000fe40000000f00 */
[----:B------:R-:W-:Y:S02]  /*e620*/  MOV R39, R26 ;  /* 0x0000001a00277202 */ /* 0x000fe40000000f00 */
[----:B------:R-:W-:Y:S02]  /*e630*/  MOV R38, R24 ;  /* 0x0000001800267202 */ /* 0x000fe40000000f00 */
[----:B------:R-:W-:-:S02]  /*e640*/  F2FP.F16.F32.PACK_AB R12, R97, R96 ;  /* 0x00000060610c723e */ /* 0x000fc400000000ff */
[----:B------:R-:W-:Y:S02]  /*e650*/  F2FP.F16.F32.PACK_AB R13, R99, R98 ;  /* 0x00000062630d723e */ /* 0x000fe400000000ff */
[----:B------:R-:W-:Y:S02]  /*e660*/  F2FP.F16.F32.PACK_AB R14, R101, R100 ;  /* 0x00000064650e723e */ /* 0x000fe400000000ff */
[----:B------:R-:W-:Y:S02]  /*e670*/  F2FP.F16.F32.PACK_AB R15, R103, R102 ;  /* 0x00000066670f723e */ /* 0x000fe400000000ff */
[----:B------:R-:W-:Y:S01]  /*e680*/  F2FP.F16.F32.PACK_AB R24, R105, R104 ;  /* 0x000000686918723e */ /* 0x000fe200000000ff */
[----:B------:R0:W-:Y:S01]  /*e690*/  STSM.16.M88.4 [R30], R4 ;  /* 0x000000041e007844 */ /* 0x0001e20000000200 */
[----:B------:R-:W-:Y:S02]  /*e6a0*/  F2FP.F16.F32.PACK_AB R25, R107, R106 ;  /* 0x0000006a6b19723e */ /* 0x000fe400000000ff */
[----:B------:R-:W-:Y:S01]  /*e6b0*/  F2FP.F16.F32.PACK_AB R26, R109, R108 ;  /* 0x0000006c6d1a723e */ /* 0x000fe200000000ff */
[----:B------:R2:W-:Y:S01]  /*e6c0*/  STSM.16.M88.4 [R40], R12 ;  /* 0x0000000c28007844 */ /* 0x0005e20000000200 */
[----:B------:R-:W-:-:S02]  /*e6d0*/  F2FP.F16.F32.PACK_AB R27, R111, R110 ;  /* 0x0000006e6f1b723e */ /* 0x000fc400000000ff */
[----:B------:R-:W-:Y:S02]  /*e6e0*/  F2FP.F16.F32.PACK_AB R28, R113, R112 ;  /* 0x00000070711c723e */ /* 0x000fe400000000ff */
[----:B------:R-:W-:Y:S01]  /*e6f0*/  F2FP.F16.F32.PACK_AB R29, R115, R114 ;  /* 0x00000072731d723e */ /* 0x000fe200000000ff */
[----:B------:R-:W-:Y:S01]  /*e700*/  STSM.16.M88.4 [R39], R24 ;  /* 0x0000001827007844 */ /* 0x000fe20000000200 */
[----:B------:R-:W-:Y:S02]  /*e710*/  F2FP.F16.F32.PACK_AB R31, R119, R118 ;  /* 0x00000076771f723e */ /* 0x000fe400000000ff */
[----:B------:R-:W-:Y:S02]  /*e720*/  MOV R35, R10 ;  /* 0x0000000a00237202 */ /* 0x000fe40000000f00 */
[----:B------:R-:W-:Y:S02]  /*e730*/  MOV R34, R8 ;  /* 0x0000000800227202 */ /* 0x000fe40000000f00 */
[----:B0-----:R-:W-:-:S02]  /*e740*/  F2FP.F16.F32.PACK_AB R30, R117, R116 ;  /* 0x00000074751e723e */ /* 0x001fc400000000ff */
[----:B------:R-:W-:Y:S02]  /*e750*/  F2FP.F16.F32.PACK_AB R4, R121, R120 ;  /* 0x000000787904723e */ /* 0x000fe400000000ff */
[----:B------:R-:W-:Y:S01]  /*e760*/  F2FP.F16.F32.PACK_AB R5, R123, R122 ;  /* 0x0000007a7b05723e */ /* 0x000fe200000000ff */
[----:B------:R0:W-:Y:S01]  /*e770*/  STSM.16.M88.4 [R38], R28 ;  /* 0x0000001c26007844 */ /* 0x0001e20000000200 */
[----:B------:R-:W-:Y:S02]  /*e780*/  F2FP.F16.F32.PACK_AB R6, R125, R124 ;  /* 0x0000007c7d06723e */ /* 0x000fe400000000ff */
[----:B------:R-:W-:Y:S02]  /*e790*/  F2FP.F16.F32.PACK_AB R7, R127, R126 ;  /* 0x0000007e7f07723e */ /* 0x000fe400000000ff */
[----:B------:R-:W-:Y:S02]  /*e7a0*/  F2FP.F16.F32.PACK_AB R8, R129, R128 ;  /* 0x000000808108723e */ /* 0x000fe400000000ff */
[----:B------:R-:W-:Y:S01]  /*e7b0*/  F2FP.F16.F32.PACK_AB R9, R131, R130 ;  /* 0x000000828309723e */ /* 0x000fe200000000ff */
[----:B------:R3:W-:Y:S01]  /*e7c0*/  STSM.16.M88.4 [R37], R4 ;  /* 0x0000000425007844 */ /* 0x0007e20000000200 */
[----:B------:R-:W-:-:S02]  /*e7d0*/  F2FP.F16.F32.PACK_AB R10, R133, R132 ;  /* 0x00000084850a723e */ /* 0x000fc400000000ff */
[----:B------:R-:W-:Y:S02]  /*e7e0*/  F2FP.F16.F32.PACK_AB R11, R135, R134 ;  /* 0x00000086870b723e */ /* 0x000fe400000000ff */
[----:B--2---:R-:W-:Y:S02]  /*e7f0*/  F2FP.F16.F32.PACK_AB R12, R137, R136 ;  /* 0x00000088890c723e */ /* 0x004fe400000000ff */
[----:B------:R-:W-:Y:S01]  /*e800*/  F2FP.F16.F32.PACK_AB R13, R139, R138 ;  /* 0x0000008a8b0d723e */ /* 0x000fe200000000ff */
[----:B------:R2:W-:Y:S01]  /*e810*/  STSM.16.M88.4 [R36], R8 ;  /* 0x0000000824007844 */ /* 0x0005e20000000200 */
[----:B------:R-:W-:Y:S01]  /*e820*/  F2FP.F16.F32.PACK_AB R14, R141, R140 ;  /* 0x0000008c8d0e723e */ /* 0x000fe200000000ff */
[----:B0-----:R-:W-:Y:S01]  /*e830*/  IMAD.U32 R28, RZ, RZ, UR8 ;  /* 0x00000008ff1c7e24 */ /* 0x001fe2000f8e00ff */
[----:B------:R-:W-:Y:S01]  /*e840*/  F2FP.F16.F32.PACK_AB R15, R143, R142 ;  /* 0x0000008e8f0f723e */ /* 0x000fe200000000ff */
[----:B------:R-:W-:Y:S01]  /*e850*/  IMAD.U32 R29, RZ, RZ, UR9 ;  /* 0x00000009ff1d7e24 */ /* 0x000fe2000f8e00ff */
[----:B------:R-:W-:Y:S01]  /*e860*/  F2FP.F16.F32.PACK_AB R24, R145, R144 ;  /* 0x000000909118723e */ /* 0x000fe200000000ff */
[----:B------:R-:W-:Y:S01]  /*e870*/  ULDC.64 UR8, c[0x0][0xc08] ;  /* 0x0003020000087ab9 */ /* 0x000fe20000000a00 */
[----:B------:R-:W-:Y:S01]  /*e880*/  F2FP.F16.F32.PACK_AB R25, R147, R146 ;  /* 0x000000929319723e */ /* 0x000fe200000000ff */
[----:B------:R0:W-:Y:S01]  /*e890*/  STSM.16.M88.4 [R35], R12 ;  /* 0x0000000c23007844 */ /* 0x0001e20000000200 */
[----:B------:R-:W-:-:S02]  /*e8a0*/  F2FP.F16.F32.PACK_AB R26, R149, R148 ;  /* 0x00000094951a723e */ /* 0x000fc400000000ff */
[----:B------:R-:W-:Y:S02]  /*e8b0*/  F2FP.F16.F32.PACK_AB R27, R151, R150 ;  /* 0x00000096971b723e */ /* 0x000fe400000000ff */
[----:B------:R-:W-:-:S03]  /*e8c0*/  ISETP.NE.U32.AND P0, PT, RZ, UR10, PT ;  /* 0x0000000aff007c0c */ /* 0x000fc6000bf05070 */
[----:B------:R4:W-:Y:S01]  /*e8d0*/  STSM.16.M88.4 [R34], R24 ;  /* 0x0000001822007844 */ /* 0x0009e20000000200 */
[----:B------:R-:W-:Y:S01]  /*e8e0*/  BAR.SYNC.DEFER_BLOCKING 0x1, 0x100 ;  /* 0x0044000000007b1d */ /* 0x000fe20000010000 */
[----:B------:R-:W-:-:S13]  /*e8f0*/  ISETP.NE.AND.EX P0, PT, RZ, UR11, PT, P0 ;  /* 0x0000000bff007c0c */ /* 0x000fda000bf05300 */
[----:B------:R-:W4:Y:S01]  /*e900*/  @P0 LDG.E R30, desc[UR52][R28.64] ;  /* 0x000000341c1e0981 */ /* 0x000f22000c1e1900 */
[----:B------:R-:W-:Y:S01]  /*e910*/  UISETP.NE.U32.AND UP0, UPT, UR8, URZ, UPT ;  /* 0x0000003f0800728c */ /* 0x000fe2000bf05070 */
[----:B-1----:R-:W-:Y:S01]  /*e920*/  ISETP.NE.AND P1, PT, R45, 0x1, PT ;  /* 0x000000012d00780c */ /* 0x002fe20003f25270 */
[----:B------:R-:W-:Y:S02]  /*e930*/  ULDC UR4, c[0x0][0xa88] ;  /* 0x0002a20000047ab9 */ /* 0x000fe40000000800 */
[----:B------:R-:W-:Y:S01]  /*e940*/  UISETP.NE.AND.EX UP0, UPT, UR9, URZ, UPT, UP0 ;  /* 0x0000003f0900728c */ /* 0x000fe2000bf05300 */
[----:B------:R-:W-:Y:S01]  /*e950*/  IMAD.U32 R44, RZ, RZ, UR4 ;  /* 0x00000004ff2c7e24 */ /* 0x000fe2000f8e00ff */
[----:B------:R-:W-:-:S04]  /*e960*/  ULDC UR4, c[0x0][0xad4] ;  /* 0x0002b50000047ab9 */ /* 0x000fc80000000800 */
[----:B------:R-:W-:-:S04]  /*e970*/  PLOP3.LUT P4, PT, PT, PT, UP0, 0x80, 0x0 ;  /* 0x000000000000781c */ /* 0x000fc80003f8f008 */
[----:B---3--:R-:W1:Y:S01]  /*e980*/  @P1 LDC R6, c[0x0][0xbec] ;  /* 0x0002fb00ff061b82 */ /* 0x008e620000000800 */
[----:B------:R-:W-:Y:S02]  /*e990*/  @UP0 ULDC.64 UR8, c[0x0][0xc08] ;  /* 0x0003020000080ab9 */ /* 0x000fe40000000a00 */
[----:B------:R-:W-:Y:S02]  /*e9a0*/  @UP0 UIMAD.WIDE UR8, UR43, 0x4, UR8 ;  /* 0x000000042b0808a5 */ /* 0x000fe4000f8e0208 */
[----:B------:R-:W-:-:S03]  /*e9b0*/  UISETP.NE.AND UP0, UPT, UR45, URZ, UPT ;  /* 0x0000003f2d00728c */ /* 0x000fc6000bf05270 */
[----:B--2---:R-:W2:Y:S01]  /*e9c0*/  @P1 LDC R9, c[0x0][0xbf0] ;  /* 0x0002fc00ff091b82 */ /* 0x004ea20000000800 */
[----:B------:R-:W-:Y:S01]  /*e9d0*/  USEL UR4, UR45, UR4, UP0 ;  /* 0x000000042d047287 */ /* 0x000fe20008000000 */
[----:B------:R-:W-:Y:S01]  /*e9e0*/  IMAD.U32 R4, RZ, RZ, UR8 ;  /* 0x00000008ff047e24 */ /* 0x000fe2000f8e00ff */
[----:B------:R-:W-:Y:S01]  /*e9f0*/  UMOV UR19, 0x9b8 ;  /* 0x000009b800137882 */ /* 0x000fe20000000000 */
[----:B------:R-:W-:Y:S01]  /*ea00*/  IMAD.U32 R5, RZ, RZ, UR9 ;  /* 0x00000009ff057e24 */ /* 0x000fe2000f8e00ff */
[----:B------:R-:W-:Y:S02]  /*ea10*/  UISETP.GT.AND UP1, UPT, UR4, 0x1, UPT ;  /* 0x000000010400788c */ /* 0x000fe4000bf24270 */
[----:B------:R-:W-:Y:S02]  /*ea20*/  UISETP.NE.U32.AND UP0, UPT, UR10, URZ, UPT ;  /* 0x0000003f0a00728c */ /* 0x000fe4000bf05070 */
[----:B------:R-:W-:Y:S01]  /*ea30*/  USEL UR19, UR19, 0x978, UP1 ;  /* 0x0000097813137887 */ /* 0x000fe20008800000 */
[----:B0-----:R-:W-:Y:S01]  /*ea40*/  VIADD R13, R17, UR37 ;  /* 0x00000025110d7c36 */ /* 0x001fe20008000000 */
[----:B------:R-:W-:Y:S01]  /*ea50*/  UISETP.NE.AND.EX UP0, UPT, UR11, URZ, UPT, UP0 ;  /* 0x0000003f0b00728c */ /* 0x000fe2000bf05300 */
[----:B------:R1:W5:Y:S01]  /*ea60*/  @P4 LDG.E R44, desc[UR52][R4.64] ;  /* 0x00000034042c4981 */ /* 0x000362000c1e1900 */
[----:B------:R-:W-:Y:S01]  /*ea70*/  UMOV UR4, URZ ;  /* 0x0000003f00047c82 */ /* 0x000fe20008000000 */
[----:B------:R-:W-:Y:S01]  /*ea80*/  USHF.R.S32.HI UR10, URZ, 0x1f, UR43 ;  /* 0x0000001f3f0a7899 */ /* 0x000fe2000801142b */
[----:B------:R-:W-:Y:S01]  /*ea90*/  IMAD.MOV.U32 R7, RZ, RZ, R13 ;  /* 0x000000ffff077224 */ /* 0x000fe200078e000d */
[----:B------:R-:W-:-:S02]  /*eaa0*/  USEL UR8, UR43, URZ, !UP0 ;  /* 0x0000003f2b087287 */ /* 0x000fc4000c000000 */
[----:B------:R-:W-:Y:S02]  /*eab0*/  USEL UR9, UR39, URZ, UP1 ;  /* 0x0000003f27097287 */ /* 0x000fe40008800000 */
[----:B------:R-:W-:Y:S01]  /*eac0*/  USEL UR18, UR10, URZ, !UP0 ;  /* 0x0000003f0a127287 */ /* 0x000fe2000c000000 */
[----:B------:R-:W-:Y:S02]  /*ead0*/  ULDC.64 UR12, c[0x0][UR19+0x220] ;  /* 0x00008800130c7abb */ /* 0x000fe40008000a00 */
[----:B------:R-:W-:Y:S01]  /*eae0*/  ULDC.64 UR10, c[0x0][UR19+0x218] ;  /* 0x00008600130a7abb */ /* 0x000fe20008000a00 */
[----:B-1----:R-:W-:Y:S01]  /*eaf0*/  @P1 IMAD.HI.U32 R4, R13, R6, RZ ;  /* 0x000000060d041227 */ /* 0x002fe200078e00ff */
[----:B------:R-:W-:Y:S01]  /*eb00*/  ULDC.64 UR14, c[0x0][UR19+0x228] ;  /* 0x00008a00130e7abb */ /* 0x000fe20008000a00 */
[----:B------:R-:W-:Y:S02]  /*eb10*/  UIMAD UR13, UR13, UR8, URZ ;  /* 0x000000080d0d72a4 */ /* 0x000fe4000f8e023f */
[----:B------:R-:W-:Y:S01]  /*eb20*/  UIMAD.WIDE.U32 UR16, UR10, UR42, URZ ;  /* 0x0000002a0a1072a5 */ /* 0x000fe2000f8e003f */
[----:B--2---:R-:W-:Y:S01]  /*eb30*/  @P1 SHF.R.U32.HI R7, RZ, R9, R4 ;  /* 0x00000009ff071219 */ /* 0x004fe20000011604 */
[----:B------:R-:W-:-:S02]  /*eb40*/  UIMAD UR20, UR11, UR42, URZ ;  /* 0x0000002a0b1472a4 */ /* 0x000fc4000f8e023f */
[----:B------:R-:W-:Y:S02]  /*eb50*/  UIMAD.WIDE.U32 UR10, UR12, UR8, URZ ;  /* 0x000000080c0a72a5 */ /* 0x000fe4000f8e003f */
[----:B------:R-:W-:Y:S01]  /*eb60*/  UIMAD.WIDE.U32 UR22, UR14, UR9, URZ ;  /* 0x000000090e1672a5 */ /* 0x000fe2000f8e003f */
[----:B------:R-:W-:Y:S01]  /*eb70*/  IMAD.MOV R6, RZ, RZ, -R7 ;  /* 0x000000ffff067224 */ /* 0x000fe200078e0a07 */
[----:B------:R-:W-:Y:S02]  /*eb80*/  UIMAD UR9, UR15, UR9, URZ ;  /* 0x000000090f0972a4 */ /* 0x000fe4000f8e023f */
[----:B------:R-:W-:Y:S01]  /*eb90*/  UIMAD UR13, UR12, UR18, UR13 ;  /* 0x000000120c0d72a4 */ /* 0x000fe2000f8e020d */
[----:B------:R-:W-:Y:S01]  /*eba0*/  IMAD R9, R45, R6, R13 ;  /* 0x000000062d097224 */ /* 0x000fe200078e020d */
[----:B------:R-:W-:Y:S01]  /*ebb0*/  UIADD3 UR20, UR17, UR20, URZ ;  /* 0x0000001411147290 */ /* 0x000fe2000fffe03f */
[----:B------:R-:W-:Y:S02]  /*ebc0*/  IMAD.U32 R4, RZ, RZ, UR22 ;  /* 0x00000016ff047e24 */ /* 0x000fe4000f8e00ff */
[----:B------:R-:W-:Y:S01]  /*ebd0*/  IMAD.U32 R5, RZ, RZ, UR23 ;  /* 0x00000017ff057e24 */ /* 0x000fe2000f8e00ff */
[----:B------:R-:W-:-:S02]  /*ebe0*/  SHF.R.S32.HI R5, RZ, 0x1f, R7 ;  /* 0x0000001fff057819 */ /* 0x000fc40000011407 */
[----:B------:R-:W-:Y:S02]  /*ebf0*/  SHF.R.S32.HI R6, RZ, 0x1f, R9 ;  /* 0x0000001fff067819 */ /* 0x000fe40000011409 */
[----:B----4-:R-:W-:-:S13]  /*ec00*/  @P0 R2UR UR4, R30 ;  /* 0x000000001e0402ca */ /* 0x010fda00000e0000 */
[----:B------:R-:W-:Y:S02]  /*ec10*/  UIADD3 UR16, UP0, UP2, UR10, UR16, UR4 ;  /* 0x000000100a107290 */ /* 0x000fe4000fa1e004 */
[----:B------:R-:W-:Y:S02]  /*ec20*/  UIADD3 UR10, UR23, UR9, URZ ;  /* 0x00000009170a7290 */ /* 0x000fe4000fffe03f */
[----:B------:R-:W-:Y:S02]  /*ec30*/  UIADD3 UR9, UR11, UR13, URZ ;  /* 0x0000000d0b097290 */ /* 0x000fe4000fffe03f */
[----:B------:R-:W-:Y:S01]  /*ec40*/  USHF.R.S32.HI UR14, URZ, 0x1f, UR4 ;  /* 0x0000001f3f0e7899 */ /* 0x000fe20008011404 */
[----:B------:R-:W-:Y:S01]  /*ec50*/  IADD3 R4, P2, P3, R7, UR16, R4 ;  /* 0x0000001007047c10 */ /* 0x000fe2000fb5e004 */
[----:B------:R-:W-:Y:S01]  /*ec60*/  IMAD.U32 R8, RZ, RZ, UR10 ;  /* 0x0000000aff087e24 */ /* 0x000fe2000f8e00ff */
[----:B------:R-:W-:Y:S01]  /*ec70*/  ULDC.64 UR10, c[0x0][UR19+0x210] ;  /* 0x00008400130a7abb */ /* 0x000fe20008000a00 */
[----:B------:R-:W-:Y:S01]  /*ec80*/  UIADD3.X UR9, UR9, UR20, UR14, UP0, UP2 ;  /* 0x0000001409097290 */ /* 0x000fe200087e440e */
[----:B------:R-:W-:Y:S01]  /*ec90*/  IMAD R7, R9, UR11, RZ ;  /* 0x0000000b09077c24 */ /* 0x000fe2000f8e02ff */
[----:B------:R-:W-:Y:S01]  /*eca0*/  ULDC.64 UR12, c[0x0][0xba8] ;  /* 0x0002ea00000c7ab9 */ /* 0x000fe20000000a00 */
[----:B------:R-:W-:Y:S01]  /*ecb0*/  @!UP1 ULDC UR12, c[0x0][0xb50] ;  /* 0x0002d400000c9ab9 */ /* 0x000fe20000000800 */
[----:B------:R-:W-:Y:S01]  /*ecc0*/  @!UP1 ULDC UR13, c[0x0][0xb54] ;  /* 0x0002d500000d9ab9 */ /* 0x000fe20000000800 */
[----:B------:R-:W-:Y:S01]  /*ecd0*/  IMAD R7, R6, UR10, R7 ;  /* 0x0000000a06077c24 */ /* 0x000fe2000f8e0207 */
[----:B------:R-:W-:-:S03]  /*ece0*/  IADD3.X R5, R5, UR9, R8, P2, P3 ;  /* 0x0000000905057c10 */ /* 0x000fc600097e6408 */
[----:B------:R-:W-:-:S04]  /*ecf0*/  IMAD.WIDE.U32 R4, R9, UR10, R4 ;  /* 0x0000000a09047c25 */ /* 0x000fc8000f8e0004 */
[----:B------:R-:W-:Y:S01]  /*ed00*/  IMAD.IADD R5, R5, 0x1, R7 ;  /* 0x0000000105057824 */ /* 0x000fe200078e0207 */
[----:B------:R-:W-:-:S04]  /*ed10*/  LEA R8, P2, R4, UR12, 0x2 ;  /* 0x0000000c04087c11 */ /* 0x000fc8000f8410ff */
[----:B------:R-:W-:Y:S01]  /*ed20*/  LEA.HI.X R9, R4, UR13, R5, 0x2, P2 ;  /* 0x0000000d04097c11 */ /* 0x000fe200090f1405 */
[----:B------:R-:W-:Y:S08]  /*ed30*/  @P4 BRA `(.L_x_7505) ;  /* 0x0000000000104947 */ /* 0x000ff00003800000 */
[----:B------:R-:W-:Y:S05]  /*ed40*/  @!P0 BRA `(.L_x_7505) ;  /* 0x00000000000c8947 */ /* 0x000fea0003800000 */
[----:B------:R-:W2:Y:S04]  /*ed50*/  LDG.E R5, desc[UR52][R28.64] ;  /* 0x000000341c057981 */ /* 0x000ea8000c1e1900 */
[----:B-----5:R-:W2:Y:S02]  /*ed60*/  LDG.E R44, desc[UR52][R28.64+0x4] ;  /* 0x000004341c2c7981 */ /* 0x020ea4000c1e1900 */
[----:B--2---:R-:W-:-:S07]  /*ed70*/  IMAD.IADD R44, R44, 0x1, -R5 ;  /* 0x000000012c2c7824 */ /* 0x004fce00078e0a05 */
.L_x_7505:
[----:B------:R-:W-:Y:S01]  /*ed80*/  SHFL.IDX PT, R4, R8, RZ, 0x1c1f ;  /* 0x001c1fff08047589 */ /* 0x000fe200000e0000 */
[----:B------:R-:W-:Y:S01]  /*ed90*/  VIADD R11, R217, UR37 ;  /* 0x00000025d90b7c36 */ /* 0x000fe20008000000 */
[----:B------:R-:W-:Y:S01]  /*eda0*/  LOP3.LUT P0, RZ, R199, 0x3, RZ, 0xc0, !PT ;  /* 0x00000003c7ff7812 */ /* 0x000fe2000780c0ff */
[----:B-----5:R-:W-:Y:S01]  /*edb0*/  IMAD R44, R44, R45, RZ ;  /* 0x0000002d2c2c7224 */ /* 0x020fe200078e02ff */
[----:B------:R-:W0:Y:S01]  /*edc0*/  SHFL.IDX PT, R5, R9, RZ, 0x1c1f ;  /* 0x001c1fff09057589 */ /* 0x000e2200000e0000 */
[----:B------:R-:W-:-:S03]  /*edd0*/  VIADD R25, R11, 0x8 ;  /* 0x000000080b197836 */ /* 0x000fc60000000000 */
[----:B------:R-:W-:Y:S01]  /*ede0*/  SHFL.IDX PT, R6, R8, 0x1, 0x1c1f ;  /* 0x003c1f0008067f89 */ /* 0x000fe200000e0000 */
[-C--:B------:R-:W-:Y:S02]  /*edf0*/  ISETP.GE.OR P2, PT, R11, R44.reuse, P0 ;  /* 0x0000002c0b00720c */ /* 0x080fe40000746670 */
[----:B------:R-:W-:Y:S01]  /*ee00*/  ISETP.GE.OR P0, PT, R25, R44, P0 ;  /* 0x0000002c1900720c */ /* 0x000fe20000706670 */
[----:B------:R-:W1:Y:S10]  /*ee10*/  SHFL.IDX PT, R7, R9, 0x1, 0x1c1f ;  /* 0x003c1f0009077f89 */ /* 0x000e7400000e0000 */
[----:B0-----:R0:W-:Y:S04]  /*ee20*/  @!P2 ST.E desc[UR52][R4.64], R21 ;  /* 0x000000150400a985 */ /* 0x0011e8000c101934 */
[----:B-1----:R0:W-:Y:S01]  /*ee30*/  @!P0 ST.E desc[UR52][R6.64], R20 ;  /* 0x0000001406008985 */ /* 0x0021e2000c101934 */
[----:B------:R-:W-:-:S13]  /*ee40*/  PLOP3.LUT P0, PT, PT, PT, UP1, 0x80, 0x0 ;  /* 0x000000000000781c */ /* 0x000fda0003f0f018 */
[----:B0-----:R-:W-:Y:S05]  /*ee50*/  @P0 BRA `(.L_x_7506) ;  /* 0x00000008008c0947 */ /* 0x001fea0003800000 */
[----:B------:R-:W-:Y:S01]  /*ee60*/  IMAD R3, R198, 0x40, R18 ;  /* 0x00000040c6037824 */ /* 0x000fe200078e0212 */
[----:B------:R-:W0:Y:S01]  /*ee70*/  @P1 LDC R20, c[0x0][0xbec] ;  /* 0x0002fb00ff141b82 */ /* 0x000e220000000800 */
[----:B------:R-:W-:Y:S02]  /*ee80*/  ULDC.64 UR12, c[0x0][0xaa0] ;  /* 0x0002a800000c7ab9 */ /* 0x000fe40000000a00 */
[----:B------:R-:W-:-:S03]  /*ee90*/  IMAD.WIDE R32, R3, 0x2, R32 ;  /* 0x0000000203207825 */ /* 0x000fc600078e0220 */
[C---:B------:R-:W-:Y:S01]  /*eea0*/  IADD3 R9, P6, R32.reuse, 0x1000, RZ ;  /* 0x0000100020097810 */ /* 0x040fe20007fde0ff */
[----:B------:R-:W-:Y:S01]  /*eeb0*/  UIMAD UR9, UR14, UR12, URZ ;  /* 0x0000000c0e0972a4 */ /* 0x000fe2000f8e023f */
[C---:B------:R-:W-:Y:S02]  /*eec0*/  IADD3 R13, P5, R32.reuse, 0x2000, RZ ;  /* 0x00002000200d7810 */ /* 0x040fe40007fbe0ff */
[----:B------:R-:W-:Y:S01]  /*eed0*/  LOP3.LUT R8, R9, 0x380, RZ, 0xc0, !PT ;  /* 0x0000038009087812 */ /* 0x000fe200078ec0ff */
[----:B------:R-:W-:Y:S01]  /*eee0*/  UIMAD.WIDE.U32 UR10, UR4, UR12, URZ ;  /* 0x0000000c040a72a5 */ /* 0x000fe2000f8e003f */
[----:B------:R-:W-:Y:S02]  /*eef0*/  IADD3 R25, P4, R32, 0x3000, RZ ;  /* 0x0000300020197810 */ /* 0x000fe40007f9e0ff */
[----:B------:R-:W-:Y:S01]  /*ef00*/  SHF.R.U64 R8, R8, 0x3, RZ ;  /* 0x0000000308087819 */ /* 0x000fe200000012ff */
[----:B------:R-:W-:Y:S01]  /*ef10*/  UIMAD UR9, UR4, UR13, UR9 ;  /* 0x0000000d040972a4 */ /* 0x000fe2000f8e0209 */
[----:B------:R-:W-:-:S02]  /*ef20*/  IADD3 R29, P3, R32, 0x4000, RZ ;  /* 0x00004000201d7810 */ /* 0x000fc40007f7e0ff */
[----:B------:R-:W-:Y:S01]  /*ef30*/  LOP3.LUT R8, R8, R9, RZ, 0x3c, !PT ;  /* 0x0000000908087212 */ /* 0x000fe200078e3cff */
[--C-:B------:R-:W-:Y:S01]  /*ef40*/  IMAD.X R9, RZ, RZ, R33.reuse, P6 ;  /* 0x000000ffff097224 */ /* 0x100fe200030e0621 */
[C---:B------:R-:W-:Y:S01]  /*ef50*/  IADD3 R3, P6, R32.reuse, 0x7000, RZ ;  /* 0x0000700020037810 */ /* 0x040fe20007fde0ff */
[----:B------:R-:W-:Y:S01]  /*ef60*/  UIADD3 UR11, UR11, UR9, URZ ;  /* 0x000000090b0b7290 */ /* 0x000fe2000fffe03f */
[C---:B------:R-:W-:Y:S01]  /*ef70*/  IADD3 R35, P2, R32.reuse, 0x5000, RZ ;  /* 0x0000500020237810 */ /* 0x040fe20007f5e0ff */
[----:B------:R-:W-:Y:S01]  /*ef80*/  ULDC.64 UR12, c[0x0][0xae8] ;  /* 0x0002ba00000c7ab9 */ /* 0x000fe20000000a00 */
[----:B------:R-:W-:Y:S01]  /*ef90*/  LOP3.LUT R2, R3, 0x380, RZ, 0xc0, !PT ;  /* 0x0000038003027812 */ /* 0x000fe200078ec0ff */
[----:B------:R-:W-:Y:S01]  /*efa0*/  USHF.R.S32.HI UR4, URZ, 0x1f, UR8 ;  /* 0x0000001f3f047899 */ /* 0x000fe20008011408 */
[----:B------:R-:W-:Y:S01]  /*efb0*/  IADD3 R37, P0, R32, 0x6000, RZ ;  /* 0x0000600020257810 */ /* 0x000fe20007f1e0ff */
[----:B------:R-:W-:Y:S01]  /*efc0*/  IMAD.X R41, RZ, RZ, R33, P6 ;  /* 0x000000ffff297224 */ /* 0x000fe200030e0621 */
[----:B------:R-:W-:Y:S01]  /*efd0*/  SHF.R.U64 R2, R2, 0x3, RZ ;  /* 0x0000000302027819 */ /* 0x000fe200000012ff */
[----:B------:R-:W-:Y:S01]  /*efe0*/  UIMAD.WIDE.U32 UR10, UR42, UR12, UR10 ;  /* 0x0000000c2a0a72a5 */ /* 0x000fe2000f8e000a */
[----:B------:R-:W-:Y:S01]  /*eff0*/  LOP3.LUT R12, R13, 0x380, RZ, 0xc0, !PT ;  /* 0x000003800d0c7812 */ /* 0x000fe200078ec0ff */
[----:B------:R-:W5:Y:S01]  /*f000*/  LD.E.128 R8, desc[UR52][R8.64] ;  /* 0x0000003408087980 */ /* 0x000f62000c101d00 */
[----:B------:R-:W-:-:S02]  /*f010*/  LOP3.LUT R40, R2, R3, RZ, 0x3c, !PT ;  /* 0x0000000302287212 */ /* 0x000fc400078e3cff */
[----:B------:R-:W1:Y:S01]  /*f020*/  @P1 LDC R3, c[0x0][0xbf0] ;  /* 0x0002fc00ff031b82 */ /* 0x000e620000000800 */
[----:B------:R-:W-:Y:S01]  /*f030*/  IMAD R2, R22, 0x20, R198 ;  /* 0x0000002016027824 */ /* 0x000fe200078e02c6 */
[----:B------:R-:W-:Y:S01]  /*f040*/  UIMAD UR11, UR42, UR13, UR11 ;  /* 0x0000000d2a0b72a4 */ /* 0x000fe2000f8e020b */
[----:B------:R-:W-:Y:S01]  /*f050*/  LOP3.LUT R24, R25, 0x380, RZ, 0xc0, !PT ;  /* 0x0000038019187812 */ /* 0x000fe200078ec0ff */
[----:B------:R-:W5:Y:S01]  /*f060*/  LD.E.128 R40, desc[UR52][R40.64] ;  /* 0x0000003428287980 */ /* 0x000f62000c101d00 */
[----:B------:R-:W-:Y:S01]  /*f070*/  VIADD R47, R2, UR37 ;  /* 0x00000025022f7c36 */ /* 0x000fe20008000000 */
[----:B------:R-:W-:Y:S01]  /*f080*/  ULDC.64 UR12, c[0x0][0xaf0] ;  /* 0x0002bc00000c7ab9 */ /* 0x000fe20000000a00 */
[----:B------:R-:W-:Y:S01]  /*f090*/  LOP3.LUT R28, R29, 0x380, RZ, 0xc0, !PT ;  /* 0x000003801d1c7812 */ /* 0x000fe200078ec0ff */
[----:B------:R-:W-:Y:S01]  /*f0a0*/  UIMAD UR4, UR4, UR12, URZ ;  /* 0x0000000c040472a4 */ /* 0x000fe2000f8e023f */
[----:B0-----:R-:W-:Y:S01]  /*f0b0*/  @P1 IMAD.HI.U32 R2, R47, R20, RZ ;  /* 0x000000142f021227 */ /* 0x001fe200078e00ff */
[----:B------:R-:W-:-:S02]  /*f0c0*/  LOP3.LUT R34, R35, 0x380, RZ, 0xc0, !PT ;  /* 0x0000038023227812 */ /* 0x000fc400078ec0ff */
[----:B------:R-:W-:Y:S02]  /*f0d0*/  LOP3.LUT R36, R37, 0x380, RZ, 0xc0, !PT ;  /* 0x0000038025247812 */ /* 0x000fe400078ec0ff */
[----:B------:R-:W-:Y:S01]  /*f0e0*/  LOP3.LUT R5, R32, 0x380, RZ, 0xc0, !PT ;  /* 0x0000038020057812 */ /* 0x000fe200078ec0ff */
[----:B------:R-:W-:Y:S01]  /*f0f0*/  IMAD.MOV.U32 R21, RZ, RZ, R47 ;  /* 0x000000ffff157224 */ /* 0x000fe200078e002f */
[----:B------:R-:W-:Y:S01]  /*f100*/  SHF.R.U64 R12, R12, 0x3, RZ ;  /* 0x000000030c0c7819 */ /* 0x000fe200000012ff */
[----:B------:R-:W-:Y:S01]  /*f110*/  UIMAD UR4, UR8, UR13, UR4 ;  /* 0x0000000d080472a4 */ /* 0x000fe2000f8e0204 */
[----:B------:R-:W-:Y:S01]  /*f120*/  SHF.R.U64 R24, R24, 0x3, RZ ;  /* 0x0000000318187819 */ /* 0x000fe200000012ff */
[----:B------:R-:W-:Y:S01]  /*f130*/  UIMAD.WIDE.U32 UR8, UR8, UR12, UR10 ;  /* 0x0000000c080872a5 */ /* 0x000fe2000f8e000a */
[----:B------:R-:W-:Y:S02]  /*f140*/  SHF.R.U64 R28, R28, 0x3, RZ ;  /* 0x000000031c1c7819 */ /* 0x000fe400000012ff */
[----:B------:R-:W-:-:S02]  /*f150*/  SHF.R.U64 R34, R34, 0x3, RZ ;  /* 0x0000000322227819 */ /* 0x000fc400000012ff */
[----:B------:R-:W-:Y:S02]  /*f160*/  SHF.R.U64 R36, R36, 0x3, RZ ;  /* 0x0000000324247819 */ /* 0x000fe400000012ff */
[----:B------:R-:W-:Y:S02]  /*f170*/  SHF.R.U64 R5, R5, 0x3, RZ ;  /* 0x0000000305057819 */ /* 0x000fe400000012ff */
[----:B-1----:R-:W-:Y:S01]  /*f180*/  @P1 SHF.R.U32.HI R21, RZ, R3, R2 ;  /* 0x00000003ff151219 */ /* 0x002fe20000011602 */
[----:B------:R-:W-:Y:S01]  /*f190*/  UIADD3 UR4, UR9, UR4, URZ ;  /* 0x0000000409047290 */ /* 0x000fe2000fffe03f */
        /* <DEDUP_REMOVED lines=11> */
[----:B------:R-:W-:Y:S01]  /*f250*/  IMAD.MOV.U32 R5, RZ, RZ, R33 ;  /* 0x000000ffff057224 */ /* 0x000fe200078e0021 */
[--C-:B------:R-:W-:Y:S01]  /*f260*/  SHF.R.S32.HI R20, RZ, 0x1f, R21.reuse ;  /* 0x0000001fff147819 */ /* 0x100fe20000011415 */
[----:B------:R-:W-:Y:S01]  /*f270*/  IMAD.MOV R46, RZ, RZ, -R21 ;  /* 0x000000ffff2e7224 */ /* 0x000fe200078e0a15 */
[----:B------:R-:W-:Y:S01]  /*f280*/  ULDC.64 UR10, c[0x0][0xae0] ;  /* 0x0002b800000a7ab9 */ /* 0x000fe20000000a00 */
[----:B------:R-:W-:Y:S01]  /*f290*/  IMAD.U32 R3, RZ, RZ, UR9 ;  /* 0x00000009ff037e24 */ /* 0x000fe2000f8e00ff */
[----:B------:R-:W5:Y:S01]  /*f2a0*/  LD.E.128 R12, desc[UR52][R12.64] ;  /* 0x000000340c0c7980 */ /* 0x000f62000c101d00 */
[----:B------:R-:W-:-:S02]  /*f2b0*/  IMAD R20, R20, UR10, RZ ;  /* 0x0000000a14147c24 */ /* 0x000fc4000f8e02ff */
[----:B------:R-:W-:Y:S01]  /*f2c0*/  IMAD R45, R45, R46, R47 ;  /* 0x0000002e2d2d7224 */ /* 0x000fe200078e022f */
[----:B------:R-:W5:Y:S01]  /*f2d0*/  LD.E.128 R4, desc[UR52][R4.64] ;  /* 0x0000003404047980 */ /* 0x000f62000c101d00 */
[----:B------:R-:W-:Y:S01]  /*f2e0*/  IMAD.U32 R2, RZ, RZ, UR8 ;  /* 0x00000008ff027e24 */ /* 0x000fe2000f8e00ff */
[----:B------:R-:W-:Y:S01]  /*f2f0*/  ULDC.64 UR8, c[0x0][0xad8] ;  /* 0x0002b60000087ab9 */ /* 0x000fe20000000a00 */
[----:B------:R-:W-:Y:S01]  /*f300*/  IMAD.U32 R3, RZ, RZ, UR4 ;  /* 0x00000004ff037e24 */ /* 0x000fe2000f8e00ff */
[----:B------:R-:W5:Y:S01]  /*f310*/  LD.E.128 R24, desc[UR52][R24.64] ;  /* 0x0000003418187980 */ /* 0x000f62000c101d00 */
[----:B------:R-:W-:-:S03]  /*f320*/  IMAD R47, R21, UR11, R20 ;  /* 0x0000000b152f7c24 */ /* 0x000fc6000f8e0214 */
[----:B------:R-:W5:Y:S01]  /*f330*/  LD.E.128 R28, desc[UR52][R28.64] ;  /* 0x000000341c1c7980 */ /* 0x000f62000c101d00 */
[----:B------:R-:W-:-:S03]  /*f340*/  SHF.R.S32.HI R20, RZ, 0x1f, R45 ;  /* 0x0000001fff147819 */ /* 0x000fc6000001142d */
[----:B------:R-:W5:Y:S04]  /*f350*/  LD.E.128 R32, desc[UR52][R34.64] ;  /* 0x0000003422207980 */ /* 0x000f68000c101d00 */
[----:B------:R-:W5:Y:S01]  /*f360*/  LD.E.128 R36, desc[UR52][R36.64] ;  /* 0x0000003424247980 */ /* 0x000f62000c101d00 */
[----:B------:R-:W-:Y:S01]  /*f370*/  IMAD.WIDE.U32 R2, R21, UR10, R2 ;  /* 0x0000000a15027c25 */ /* 0x000fe2000f8e0002 */
[----:B------:R-:W-:Y:S01]  /*f380*/  @!PT LDS RZ, [RZ] ;  /* 0x00000000fffff984 */ /* 0x000fe20000000800 */
[----:B------:R-:W-:Y:S01]  /*f390*/  @!PT LDS RZ, [RZ] ;  /* 0x00000000fffff984 */ /* 0x000fe20000000800 */
[----:B------:R-:W-:Y:S01]  /*f3a0*/  @!PT LDS RZ, [RZ] ;  /* 0x00000000fffff984 */ /* 0x000fe20000000800 */
[----:B------:R-:W-:Y:S01]  /*f3b0*/  @!PT LDS RZ, [RZ] ;  /* 0x00000000fffff984 */ /* 0x000fe20000000800 */
[----:B------:R0:W-:Y:S06]  /*f3c0*/  MEMBAR.ALL.CTA ;  /* 0x0000000000007992 */ /* 0x0001ec0000008000 */
[----:B0-----:R-:W0:Y:S01]  /*f3d0*/  FENCE.VIEW.ASYNC.S ;  /* 0x00000000000073c6 */ /* 0x001e220000000000 */
[----:B------:R-:W-:-:S02]  /*f3e0*/  IMAD.IADD R3, R3, 0x1, R47 ;  /* 0x0000000103037824 */ /* 0x000fc400078e022f */
[----:B------:R-:W-:Y:S02]  /*f3f0*/  IMAD R20, R20, UR8, RZ ;  /* 0x0000000814147c24 */ /* 0x000fe4000f8e02ff */
[----:B------:R-:W-:Y:S02]  /*f400*/  VIADD R49, R198, UR37 ;  /* 0x00000025c6317c36 */ /* 0x000fe40008000000 */
[C---:B------:R-:W-:Y:S02]  /*f410*/  IMAD R47, R45.reuse, UR9, R20 ;  /* 0x000000092d2f7c24 */ /* 0x040fe4000f8e0214 */
[----:B------:R-:W-:Y:S01]  /*f420*/  IMAD.WIDE.U32 R2, R45, UR8, R2 ;  /* 0x000000082d027c25 */ /* 0x000fe2000f8e0002 */
[----:B------:R-:W-:Y:S01]  /*f430*/  ISETP.GE.AND P2, PT, R49, R44, PT ;  /* 0x0000002c3100720c */ /* 0x000fe20003f46270 */
[----:B------:R-:W-:Y:S02]  /*f440*/  ULDC.64 UR8, c[0x0][0xa80] ;  /* 0x0002a00000087ab9 */ /* 0x000fe40000000a00 */
[----:B------:R-:W-:Y:S01]  /*f450*/  VIADD R0, R0, 0x28820 ;  /* 0x0002882000007836 */ /* 0x000fe20000000000 */
[----:B------:R-:W-:Y:S01]  /*f460*/  LEA R45, P3, R2, UR8, 0x1 ;  /* 0x00000008022d7c11 */ /* 0x000fe2000f8608ff */
[----:B------:R-:W-:-:S02]  /*f470*/  IMAD.IADD R3, R3, 0x1, R47 ;  /* 0x0000000103037824 */ /* 0x000fc400078e022f */
[----:B------:R-:W-:Y:S01]  /*f480*/  VIADD R21, R49, 0x20 ;  /* 0x0000002031157836 */ /* 0x000fe20000000000 */
[----:B------:R-:W-:Y:S02]  /*f490*/  PRMT R0, RZ, 0x654, R0 ;  /* 0x00000654ff007816 */ /* 0x000fe40000000000 */
[----:B------:R-:W-:Y:S02]  /*f4a0*/  LEA.HI.X R46, R2, UR9, R3, 0x1, P3 ;  /* 0x00000009022e7c11 */ /* 0x000fe400098f0c03 */
[-C--:B------:R-:W-:Y:S01]  /*f4b0*/  ISETP.GE.AND P0, PT, R21, R44.reuse, PT ;  /* 0x0000002c1500720c */ /* 0x080fe20003f06270 */
[----:B------:R-:W-:Y:S01]  /*f4c0*/  VIADD R21, R49, 0x40 ;  /* 0x0000004031157836 */ /* 0x000fe20000000000 */
[----:B0-----:R0:W-:Y:S01]  /*f4d0*/  SYNCS.ARRIVE.TRANS64.RED.A1T0 RZ, [R0+URZ], RZ ;  /* 0x000000ff00ff79a7 */ /* 0x0011e2000810043f */
[----:B------:R1:W2:Y:S01]  /*f4e0*/  SHFL.IDX PT, R20, R45, RZ, 0x181f ;  /* 0x00181fff2d147589 */ /* 0x0002a200000e0000 */
[----:B------:R-:W-:Y:S02]  /*f4f0*/  BSSY B1, `(.L_x_7507) ;  /* 0x000000d000017945 */ /* 0x000fe40003800000 */
[----:B------:R-:W-:Y:S01]  /*f500*/  ISETP.GE.AND P1, PT, R21, R44, PT ;  /* 0x0000002c1500720c */ /* 0x000fe20003f26270 */
[----:B0-----:R1:W0:Y:S01]  /*f510*/  SHFL.IDX PT, R0, R46, RZ, 0x181f ;  /* 0x00181fff2e007589 */ /* 0x00122200000e0000 */
[----:B------:R-:W-:Y:S11]  /*f520*/  @P2 BRA `(.L_x_7508) ;  /* 0x0000000000242947 */ /* 0x000ff60003800000 */
[----:B------:R-:W-:Y:S02]  /*f530*/  ULDC UR4, c[0x0][0xac8] ;  /* 0x0002b20000047ab9 */ /* 0x000fe40000000800 */
[----:B------:R-:W-:Y:S02]  /*f540*/  ISETP.GE.AND P2, PT, R18, UR4, PT ;  /* 0x0000000412007c0c */ /* 0x000fe4000bf46270 */
[----:B------:R-:W-:-:S11]  /*f550*/  ISETP.GE.AND P3, PT, R19, UR4, PT ;  /* 0x0000000413007c0c */ /* 0x000fd6000bf66270 */
[CC--:B--2---:R-:W-:Y:S02]  /*f560*/  @!P2 LEA R2, P4, R18.reuse, R20.reuse, 0x1 ;  /* 0x000000141202a211 */ /* 0x0c4fe400078808ff */
[C---:B------:R-:W-:Y:S02]  /*f570*/  @!P3 LEA R20, P5, R19.reuse, R20, 0x1 ;  /* 0x000000141314b211 */ /* 0x040fe400078a08ff */
[-C--:B0-----:R-:W-:Y:S02]  /*f580*/  @!P2 LEA.HI.X R3, R18, R0.reuse, R220, 0x1, P4 ;  /* 0x000000001203a211 */ /* 0x081fe400020f0cdc */
[----:B------:R-:W-:-:S03]  /*f590*/  @!P3 LEA.HI.X R21, R19, R0, R219, 0x1, P5 ;  /* 0x000000001315b211 */ /* 0x000fc600028f0cdb */
[----:B-----5:R3:W-:Y:S04]  /*f5a0*/  @!P2 ST.E.128 desc[UR52][R2.64], R4 ;  /* 0x000000040200a985 */ /* 0x0207e8000c101d34 */
[----:B------:R3:W-:Y:S02]  /*f5b0*/  @!P3 ST.E.128 desc[UR52][R20.64], R28 ;  /* 0x0000001c1400b985 */ /* 0x0007e4000c101d34 */
.L_x_7508:
[----:B------:R-:W-:Y:S05]  /*f5c0*/  BSYNC B1 ;  /* 0x0000000000017941 */ /* 0x000fea0003800000 */
.L_x_7507:
[----:B0-----:R0:W4:Y:S01]  /*f5d0*/  SHFL.IDX PT, R0, R46, 0x1, 0x181f ;  /* 0x00381f002e007f89 */ /* 0x00112200000e0000 */
[----:B------:R-:W-:Y:S03]  /*f5e0*/  BSSY B1, `(.L_x_7509) ;  /* 0x000000c000017945 */ /* 0x000fe60003800000 */
[----:B---3-5:R0:W3:Y:S01]  /*f5f0*/  SHFL.IDX PT, R4, R45, 0x1, 0x181f ;  /* 0x00381f002d047f89 */ /* 0x0280e200000e0000 */
[----:B------:R-:W-:Y:S05]  /*f600*/  @P0 BRA `(.L_x_7510) ;  /* 0x0000000000240947 */ /* 0x000fea0003800000 */
[----:B------:R-:W-:Y:S02]  /*f610*/  ULDC UR4, c[0x0][0xac8] ;  /* 0x0002b20000047ab9 */ /* 0x000fe40000000800 */
        /* <DEDUP_REMOVED lines=8> */
.L_x_7510:
[----:B------:R-:W-:Y:S05]  /*f6a0*/  BSYNC B1 ;  /* 0x0000000000017941 */ /* 0x000fea0003800000 */
.L_x_7509:
[----:B----4-:R4:W0:Y:S01]  /*f6b0*/  SHFL.IDX PT, R0, R46, 0x2, 0x181f ;  /* 0x00581f002e007f89 */ /* 0x01082200000e0000 */
[----:B------:R-:W-:Y:S03]  /*f6c0*/  BSSY B1, `(.L_x_7511) ;  /* 0x000000c000017945 */ /* 0x000fe60003800000 */
[----:B---3--:R4:W3:Y:S01]  /*f6d0*/  SHFL.IDX PT, R4, R45, 0x2, 0x181f ;  /* 0x00581f002d047f89 */ /* 0x0088e200000e0000 */
[----:B------:R-:W-:Y:S05]  /*f6e0*/  @P1 BRA `(.L_x_7512) ;  /* 0x0000000000241947 */ /* 0x000fea0003800000 */
[----:B------:R-:W-:Y:S02]  /*f6f0*/  ULDC UR4, c[0x0][0xac8] ;  /* 0x0002b20000047ab9 */ /* 0x000fe40000000800 */
        /* <DEDUP_REMOVED lines=8> */
.L_x_7512:
[----:B------:R-:W-:Y:S05]  /*f780*/  BSYNC B1 ;  /* 0x0000000000017941 */ /* 0x000fea0003800000 */
.L_x_7511:
[----:B0-----:R-:W-:Y:S01]  /*f790*/  VIADD R3, R49, 0x60 ;  /* 0x0000006031037836 */ /* 0x001fe20000000000 */
[----:B-1--4-:R-:W0:Y:S04]  /*f7a0*/  SHFL.IDX PT, R46, R46, 0x3, 0x181f ;  /* 0x00781f002e2e7f89 */ /* 0x012e2800000e0000 */
[----:B------:R-:W-:Y:S01]  /*f7b0*/  ISETP.GE.AND P0, PT, R3, R44, PT ;  /* 0x0000002c0300720c */ /* 0x000fe20003f06270 */
[----:B------:R-:W1:-:S12]  /*f7c0*/  SHFL.IDX PT, R45, R45, 0x3, 0x181f ;  /* 0x00781f002d2d7f89 */ /* 0x000e5800000e0000 */
[----:B------:R-:W-:Y:S05]  /*f7d0*/  @P0 BRA `(.L_x_7513) ;  /* 0x0000001800300947 */ /* 0x000fea0003800000 */
[----:B------:R-:W-:Y:S02]  /*f7e0*/  ULDC UR4, c[0x0][0xac8] ;  /* 0x0002b20000047ab9 */ /* 0x000fe40000000800 */
[----:B------:R-:W-:-:S13]  /*f7f0*/  ISETP.GE.AND P1, PT, R18, UR4, PT ;  /* 0x0000000412007c0c */ /* 0x000fda000bf26270 */
[----:B-1----:R-:W-:-:S04]  /*f800*/  @!P1 LEA R2, P0, R18, R45, 0x1 ;  /* 0x0000002d12029211 */ /* 0x002fc800078008ff */
[----:B0-----:R-:W-:Y:S02]  /*f810*/  @!P1 LEA.HI.X R3, R18, R46, R220, 0x1, P0 ;  /* 0x0000002e12039211 */ /* 0x001fe400000f0cdc */
[----:B------:R-:W-:-:S03]  /*f820*/  ISETP.GE.AND P0, PT, R19, UR4, PT ;  /* 0x0000000413007c0c */ /* 0x000fc6000bf06270 */
[----:B------:R0:W-:Y:S10]  /*f830*/  @!P1 ST.E.128 desc[UR52][R2.64], R24 ;  /* 0x0000001802009985 */ /* 0x0001f4000c101d34 */
[----:B------:R-:W-:Y:S05]  /*f840*/  @P0 BRA `(.L_x_7513) ;  /* 0x0000001800140947 */ /* 0x000fea0003800000 */
[----:B0-----:R-:W-:-:S04]  /*f850*/  LEA R2, P0, R19, R45, 0x1 ;  /* 0x0000002d13027211 */ /* 0x001fc800078008ff */
[----:B------:R-:W-:-:S05]  /*f860*/  LEA.HI.X R3, R19, R46, R219, 0x1, P0 ;  /* 0x0000002e13037211 */ /* 0x000fca00000f0cdb */
[----:B------:R0:W-:Y:S01]  /*f870*/  ST.E.128 desc[UR52][R2.64], R40 ;  /* 0x0000002802007985 */ /* 0x0001e2000c101d34 */
[----:B------:R-:W-:Y:S05]  /*f880*/  BRA `(.L_x_7513) ;  /* 0x0000001800047947 */ /* 0x000fea0003800000 */
.L_x_7506:
[----:B------:R-:W-:Y:S01]  /*f890*/  ULDC.64 UR12, c[0x0][0xb08] ;  /* 0x0002c200000c7ab9 */ /* 0x000fe20000000a00 */
[----:B------:R-:W0:Y:S01]  /*f8a0*/  @P1 LDC R4, c[0x0][0xbec] ;  /* 0x0002fb00ff041b82 */ /* 0x000e220000000800 */
[----:B------:R-:W-:Y:S01]  /*f8b0*/  UIMAD UR9, UR14, UR12, URZ ;  /* 0x0000000c0e0972a4 */ /* 0x000fe2000f8e023f */
[----:B------:R-:W-:Y:S01]  /*f8c0*/  IMAD.MOV.U32 R7, RZ, RZ, R13 ;  /* 0x000000ffff077224 */ /* 0x000fe200078e000d */
[----:B------:R-:W-:Y:S01]  /*f8d0*/  UIMAD.WIDE.U32 UR10, UR4, UR12, URZ ;  /* 0x0000000c040a72a5 */ /* 0x000fe2000f8e003f */
[----:B------:R-:W-:Y:S01]  /*f8e0*/  ISETP.GE.AND P0, PT, R11, R44, PT ;  /* 0x0000002c0b00720c */ /* 0x000fe20003f06270 */
[----:B------:R-:W-:Y:S01]  /*f8f0*/  UIMAD UR9, UR4, UR13, UR9 ;  /* 0x0000000d040972a4 */ /* 0x000fe2000f8e0209 */
[----:B------:R-:W-:Y:S01]  /*f900*/  BSSY B1, `(.L_x_7514) ;  /* 0x000006c000017945 */ /* 0x000fe20003800000 */
[----:B------:R-:W-:Y:S01]  /*f910*/  USHF.R.S32.HI UR4, URZ, 0x1f, UR8 ;  /* 0x0000001f3f047899 */ /* 0x000fe20008011408 */
[----:B------:R-:W1:Y:S01]  /*f920*/  @P1 LDC R5, c[0x0][0xbf0] ;  /* 0x0002fc00ff051b82 */ /* 0x000e620000000800 */
[----:B------:R-:W-:Y:S01]  /*f930*/  UIADD3 UR11, UR11, UR9, URZ ;  /* 0x000000090b0b7290 */ /* 0x000fe2000fffe03f */
[----:B------:R-:W-:-:S03]  /*f940*/  ULDC.64 UR12, c[0x0][0xb38] ;  /* 0x0002ce00000c7ab9 */ /* 0x000fc60000000a00 */
[----:B------:R-:W-:-:S04]  /*f950*/  UIMAD.WIDE.U32 UR10, UR42, UR12, UR10 ;  /* 0x0000000c2a0a72a5 */ /* 0x000fc8000f8e000a */
[----:B------:R-:W-:-:S03]  /*f960*/  UIMAD UR11, UR42, UR13, UR11 ;  /* 0x0000000d2a0b72a4 */ /* 0x000fc6000f8e020b */
[----:B------:R-:W-:Y:S02]  /*f970*/  ULDC.64 UR12, c[0x0][0xb40] ;  /* 0x0002d000000c7ab9 */ /* 0x000fe40000000a00 */
[----:B------:R-:W-:Y:S01]  /*f980*/  UIMAD UR4, UR4, UR12, URZ ;  /* 0x0000000c040472a4 */ /* 0x000fe2000f8e023f */
[----:B0-----:R-:W-:-:S03]  /*f990*/  @P1 IMAD.HI.U32 R4, R13, R4, RZ ;  /* 0x000000040d041227 */ /* 0x001fc600078e00ff */
[----:B------:R-:W-:Y:S02]  /*f9a0*/  UIMAD UR4, UR8, UR13, UR4 ;  /* 0x0000000d080472a4 */ /* 0x000fe4000f8e0204 */
[----:B------:R-:W-:-:S03]  /*f9b0*/  UIMAD.WIDE.U32 UR8, UR8, UR12, UR10 ;  /* 0x0000000c080872a5 */ /* 0x000fc6000f8e000a */
[----:B------:R-:W-:Y:S01]  /*f9c0*/  ULDC.64 UR10, c[0x0][0xb48] ;  /* 0x0002d200000a7ab9 */ /* 0x000fe20000000a00 */
[----:B------:R-:W-:Y:S01]  /*f9d0*/  UIADD3 UR9, UR9, UR4, URZ ;  /* 0x0000000409097290 */ /* 0x000fe2000fffe03f */
[----:B-1----:R-:W-:-:S03]  /*f9e0*/  @P1 SHF.R.U32.HI R7, RZ, R5, R4 ;  /* 0x00000005ff071219 */ /* 0x002fc60000011604 */
[----:B------:R-:W-:Y:S01]  /*f9f0*/  UIMAD.WIDE.U32 UR8, UR39, UR10, UR8 ;  /* 0x0000000a270872a5 */ /* 0x000fe2000f8e0008 */
[--C-:B------:R-:W-:Y:S01]  /*fa00*/  SHF.R.S32.HI R4, RZ, 0x1f, R7.reuse ;  /* 0x0000001fff047819 */ /* 0x100fe20000011407 */
[----:B------:R-:W-:Y:S02]  /*fa10*/  IMAD.MOV R6, RZ, RZ, -R7 ;  /* 0x000000ffff067224 */ /* 0x000fe400078e0a07 */
[----:B------:R-:W-:Y:S02]  /*fa20*/  UIMAD UR39, UR39, UR11, UR9 ;  /* 0x0000000b272772a4 */ /* 0x000fe4000f8e0209 */
[----:B------:R-:W-:Y:S01]  /*fa30*/  IMAD R45, R45, R6, R13 ;  /* 0x000000062d2d7224 */ /* 0x000fe200078e020d */
[----:B------:R-:W-:Y:S01]  /*fa40*/  ULDC.64 UR10, c[0x0][0xb30] ;  /* 0x0002cc00000a7ab9 */ /* 0x000fe20000000a00 */
[----:B------:R-:W-:Y:S02]  /*fa50*/  IMAD.U32 R5, RZ, RZ, UR9 ;  /* 0x00000009ff057e24 */ /* 0x000fe4000f8e00ff */
[----:B------:R-:W-:-:S02]  /*fa60*/  IMAD R6, R4, UR10, RZ ;  /* 0x0000000a04067c24 */ /* 0x000fc4000f8e02ff */
        /* <DEDUP_REMOVED lines=12> */
[----:B------:R-:W-:Y:S01]  /*fb30*/  LEA R0, P1, R4, UR8, 0x2 ;  /* 0x0000000804007c11 */ /* 0x000fe2000f8210ff */
[----:B------:R-:W-:-:S03]  /*fb40*/  IMAD.IADD R5, R5, 0x1, R7 ;  /* 0x0000000105057824 */ /* 0x000fc600078e0207 */
[----:B------:R-:W-:Y:S01]  /*fb50*/  PRMT R6, RZ, 0x654, R6 ;  /* 0x00000654ff067816 */ /* 0x000fe20000000006 */
[----:B------:R0:W1:Y:S01]  /*fb60*/  SHFL.IDX PT, R24, R0, RZ, 0x1c1f ;  /* 0x001c1fff00187589 */ /* 0x00006200000e0000 */
[----:B------:R-:W-:Y:S02]  /*fb70*/  LEA.HI.X R20, R4, UR9, R5, 0x2, P1 ;  /* 0x0000000904147c11 */ /* 0x000fe400088f1405 */
[----:B------:R0:W-:Y:S03]  /*fb80*/  SYNCS.ARRIVE.TRANS64.RED.A1T0 RZ, [R6+URZ], RZ ;  /* 0x000000ff06ff79a7 */ /* 0x0001e6000810043f */
[----:B------:R0:W2:Y:S01]  /*fb90*/  SHFL.IDX PT, R21, R20, RZ, 0x1c1f ;  /* 0x001c1fff14157589 */ /* 0x0000a200000e0000 */
[----:B------:R-:W-:Y:S05]  /*fba0*/  @P0 BRA `(.L_x_7515) ;  /* 0x0000000400040947 */ /* 0x000fea0003800000 */
[----:B------:R-:W-:Y:S02]  /*fbb0*/  ULDC UR4, c[0x0][0xac8] ;  /* 0x0002b20000047ab9 */ /* 0x000fe40000000800 */
[----:B------:R-:W-:Y:S02]  /*fbc0*/  ISETP.GE.AND P3, PT, R16, UR4, PT ;  /* 0x0000000410007c0c */ /* 0x000fe4000bf66270 */
[----:B------:R-:W-:Y:S02]  /*fbd0*/  ISETP.GE.AND P2, PT, R197, UR4, PT ;  /* 0x00000004c5007c0c */ /* 0x000fe4000bf46270 */
[----:B------:R-:W-:Y:S02]  /*fbe0*/  ISETP.GE.AND P1, PT, R196, UR4, PT ;  /* 0x00000004c4007c0c */ /* 0x000fe4000bf26270 */
[----:B------:R-:W-:-:S07]  /*fbf0*/  ISETP.GE.AND P0, PT, R195, UR4, PT ;  /* 0x00000004c3007c0c */ /* 0x000fce000bf06270 */
[CC--:B-1----:R-:W-:Y:S02]  /*fc00*/  @!P3 LEA R4, P4, R16.reuse, R24.reuse, 0x2 ;  /* 0x000000181004b211 */ /* 0x0c2fe400078810ff */
[-C--:B0-----:R-:W-:Y:S02]  /*fc10*/  @!P2 LEA R6, P6, R197, R24.reuse, 0x2 ;  /* 0x00000018c506a211 */ /* 0x081fe400078c10ff */
[----:B--2---:R-:W-:Y:S02]  /*fc20*/  @!P3 LEA.HI.X R5, R16, R21, R215, 0x2, P4 ;  /* 0x000000151005b211 */ /* 0x004fe400020f14d7 */
[----:B------:R-:W-:Y:S02]  /*fc30*/  ISETP.GE.AND P4, PT, R193, UR4, PT ;  /* 0x00000004c1007c0c */ /* 0x000fe4000bf86270 */
[----:B------:R-:W-:Y:S01]  /*fc40*/  @!P1 LEA R8, P5, R196, R24, 0x2 ;  /* 0x00000018c4089211 */ /* 0x000fe200078a10ff */
[----:B------:R0:W-:Y:S01]  /*fc50*/  @!P3 ST.E.64 desc[UR52][R4.64], R88 ;  /* 0x000000580400b985 */ /* 0x0001e2000c101b34 */
[----:B------:R-:W-:-:S02]  /*fc60*/  ISETP.GE.AND P3, PT, R194, UR4, PT ;  /* 0x00000004c2007c0c */ /* 0x000fc4000bf66270 */
[-C--:B------:R-:W-:Y:S02]  /*fc70*/  @!P2 LEA.HI.X R7, R197, R21.reuse, R214, 0x2, P6 ;  /* 0x00000015c507a211 */ /* 0x080fe400030f14d6 */
[C---:B------:R-:W-:Y:S02]  /*fc80*/  @!P0 LEA R10, P6, R195.reuse, R24, 0x2 ;  /* 0x00000018c30a8211 */ /* 0x040fe400078c10ff */
[-C--:B------:R-:W-:Y:S01]  /*fc90*/  @!P1 LEA.HI.X R9, R196, R21.reuse, R213, 0x2, P5 ;  /* 0x00000015c4099211 */ /* 0x080fe200028f14d5 */
[----:B------:R1:W-:Y:S01]  /*fca0*/  @!P2 ST.E.64 desc[UR52][R6.64], R92 ;  /* 0x0000005c0600a985 */ /* 0x0003e2000c101b34 */
[----:B------:R-:W-:Y:S02]  /*fcb0*/  ISETP.GE.AND P5, PT, R192, UR4, PT ;  /* 0x00000004c0007c0c */ /* 0x000fe4000bfa6270 */
[----:B------:R-:W-:Y:S01]  /*fcc0*/  @!P0 LEA.HI.X R11, R195, R21, R212, 0x2, P6 ;  /* 0x00000015c30b8211 */ /* 0x000fe200030f14d4 */
[----:B------:R2:W-:Y:S01]  /*fcd0*/  @!P1 ST.E.64 desc[UR52][R8.64], R96 ;  /* 0x0000006008009985 */ /* 0x0005e2000c101b34 */
[----:B------:R-:W-:-:S02]  /*fce0*/  ISETP.GE.AND P2, PT, R191, UR4, PT ;  /* 0x00000004bf007c0c */ /* 0x000fc4000bf46270 */
[-C--:B0-----:R-:W-:Y:S01]  /*fcf0*/  @!P3 LEA R4, P6, R194, R24.reuse, 0x2 ;  /* 0x00000018c204b211 */ /* 0x081fe200078c10ff */
[----:B------:R0:W-:Y:S01]  /*fd00*/  @!P0 ST.E.64 desc[UR52][R10.64], R100 ;  /* 0x000000640a008985 */ /* 0x0001e2000c101b34 */
[C---:B------:R-:W-:Y:S02]  /*fd10*/  @!P4 LEA R12, P0, R193.reuse, R24, 0x2 ;  /* 0x00000018c10cc211 */ /* 0x040fe400078010ff */
[----:B------:R-:W-:Y:S02]  /*fd20*/  ISETP.GE.AND P1, PT, R190, UR4, PT ;  /* 0x00000004be007c0c */ /* 0x000fe4000bf26270 */
[-C--:B------:R-:W-:Y:S02]  /*fd30*/  @!P4 LEA.HI.X R13, R193, R21.reuse, R210, 0x2, P0 ;  /* 0x00000015c10dc211 */ /* 0x080fe400000f14d2 */
[----:B------:R-:W-:Y:S02]  /*fd40*/  @!P3 LEA.HI.X R5, R194, R21, R211, 0x2, P6 ;  /* 0x00000015c205b211 */ /* 0x000fe400030f14d3 */
[----:B------:R-:W-:-:S02]  /*fd50*/  ISETP.GE.AND P0, PT, R189, UR4, PT ;  /* 0x00000004bd007c0c */ /* 0x000fc4000bf06270 */
[-C--:B------:R-:W-:Y:S01]  /*fd60*/  @!P5 LEA R14, P6, R192, R24.reuse, 0x2 ;  /* 0x00000018c00ed211 */ /* 0x080fe200078c10ff */
[----:B------:R3:W-:Y:S01]  /*fd70*/  @!P3 ST.E.64 desc[UR52][R4.64], R104 ;  /* 0x000000680400b985 */ /* 0x0007e2000c101b34 */
[----:B------:R-:W-:Y:S02]  /*fd80*/  ISETP.GE.AND P3, PT, R188, UR4, PT ;  /* 0x00000004bc007c0c */ /* 0x000fe4000bf66270 */
[----:B------:R-:W-:Y:S01]  /*fd90*/  @!P5 LEA.HI.X R15, R192, R21, R209, 0x2, P6 ;  /* 0x00000015c00fd211 */ /* 0x000fe200030f14d1 */
[----:B------:R4:W-:Y:S01]  /*fda0*/  @!P4 ST.E.64 desc[UR52][R12.64], R108 ;  /* 0x0000006c0c00c985 */ /* 0x0009e2000c101b34 */
[----:B-1----:R-:W-:-:S03]  /*fdb0*/  @!P2 LEA R6, P4, R191, R24, 0x2 ;  /* 0x00000018bf06a211 */ /* 0x002fc600078810ff */
[----:B------:R-:W-:Y:S01]  /*fdc0*/  @!P5 ST.E.64 desc[UR52][R14.64], R112 ;  /* 0x000000700e00d985 */ /* 0x000fe2000c101b34 */
[CC--:B--2---:R-:W-:Y:S02]  /*fdd0*/  @!P1 LEA R8, P5, R190.reuse, R24.reuse, 0x2 ;  /* 0x00000018be089211 */ /* 0x0c4fe400078a10ff */
[-C--:B------:R-:W-:Y:S02]  /*fde0*/  @!P2 LEA.HI.X R7, R191, R21.reuse, R208, 0x2, P4 ;  /* 0x00000015bf07a211 */ /* 0x080fe400020f14d0 */
[----:B0-----:R-:W-:Y:S02]  /*fdf0*/  @!P0 LEA R10, P6, R189, R24, 0x2 ;  /* 0x00000018bd0a8211 */ /* 0x001fe400078c10ff */
[----:B------:R-:W-:Y:S01]  /*fe00*/  ISETP.GE.AND P4, PT, R187, UR4, PT ;  /* 0x00000004bb007c0c */ /* 0x000fe2000bf86270 */
[----:B------:R0:W-:Y:S01]  /*fe10*/  @!P2 ST.E.64 desc[UR52][R6.64], R116 ;  /* 0x000000740600a985 */ /* 0x0001e2000c101b34 */
[-C--:B------:R-:W-:Y:S02]  /*fe20*/  @!P1 LEA.HI.X R9, R190, R21.reuse, R207, 0x2, P5 ;  /* 0x00000015be099211 */ /* 0x080fe400028f14cf */
[----:B------:R-:W-:-:S02]  /*fe30*/  @!P0 LEA.HI.X R11, R189, R21, R206, 0x2, P6 ;  /* 0x00000015bd0b8211 */ /* 0x000fc400030f14ce */
[----:B------:R-:W-:Y:S01]  /*fe40*/  ISETP.GE.AND P2, PT, R186, UR4, PT ;  /* 0x00000004ba007c0c */ /* 0x000fe2000bf46270 */
[----:B------:R1:W-:Y:S01]  /*fe50*/  @!P1 ST.E.64 desc[UR52][R8.64], R120 ;  /* 0x0000007808009985 */ /* 0x0003e2000c101b34 */
[----:B---3--:R-:W-:Y:S02]  /*fe60*/  @!P3 LEA R4, P5, R188, R24, 0x2 ;  /* 0x00000018bc04b211 */ /* 0x008fe400078a10ff */
[----:B------:R-:W-:Y:S01]  /*fe70*/  ISETP.GE.AND P1, PT, R185, UR4, PT ;  /* 0x00000004b9007c0c */ /* 0x000fe2000bf26270 */
[----:B------:R2:W-:Y:S01]  /*fe80*/  @!P0 ST.E.64 desc[UR52][R10.64], R124 ;  /* 0x0000007c0a008985 */ /* 0x0005e2000c101b34 */
[----:B------:R-:W-:Y:S02]  /*fe90*/  ISETP.GE.AND P0, PT, R184, UR4, PT ;  /* 0x00000004b8007c0c */ /* 0x000fe4000bf06270 */
[----:B------:R-:W-:Y:S02]  /*fea0*/  @!P3 LEA.HI.X R5, R188, R21, R205, 0x2, P5 ;  /* 0x00000015bc05b211 */ /* 0x000fe400028f14cd */
[----:B------:R-:W-:-:S02]  /*feb0*/  ISETP.GE.AND P5, PT, R23, UR4, PT ;  /* 0x0000000417007c0c */ /* 0x000fc4000bfa6270 */
[CC--:B----4-:R-:W-:Y:S01]  /*fec0*/  @!P4 LEA R12, P6, R187.reuse, R24.reuse, 0x2 ;  /* 0x00000018bb0cc211 */ /* 0x0d0fe200078c10ff */
[----:B------:R3:W-:Y:S01]  /*fed0*/  @!P3 ST.E.64 desc[UR52][R4.64], R128 ;  /* 0x000000800400b985 */ /* 0x0007e2000c101b34 */
[CC--:B0-----:R-:W-:Y:S02]  /*fee0*/  @!P2 LEA R6, P3, R186.reuse, R24.reuse, 0x2 ;  /* 0x00000018ba06a211 */ /* 0x0c1fe400078610ff */
[-C--:B------:R-:W-:Y:S02]  /*fef0*/  @!P4 LEA.HI.X R13, R187, R21.reuse, R204, 0x2, P6 ;  /* 0x00000015bb0dc211 */ /* 0x080fe400030f14cc */
[-C--:B-1----:R-:W-:Y:S02]  /*ff00*/  @!P1 LEA R8, P6, R185, R24.reuse, 0x2 ;  /* 0x00000018b9089211 */ /* 0x082fe400078c10ff */
[----:B------:R-:W-:Y:S01]  /*ff10*/  @!P2 LEA.HI.X R7, R186, R21, R203, 0x2, P3 ;  /* 0x00000015ba07a211 */ /* 0x000fe200018f14cb */
[----:B------:R3:W-:Y:S01]  /*ff20*/  @!P4 ST.E.64 desc[UR52][R12.64], R132 ;  /* 0x000000840c00c985 */ /* 0x0007e2000c101b34 */
[----:B--2---:R-:W-:-:S02]  /*ff30*/  @!P0 LEA R10, P4, R184, R24, 0x2 ;  /* 0x00000018b80a8211 */ /* 0x004fc400078810ff */
        /* <DEDUP_REMOVED lines=8> */
.L_x_7515:
[----:B------:R-:W-:Y:S05]  /*ffc0*/  BSYNC B1 ;  /* 0x0000000000017941 */ /* 0x000fea0003800000 */
.L_x_7514:
[----:B------:R-:W-:Y:S01]  /*ffd0*/  ISETP.GE.AND P0, PT, R25, R44, PT ;  /* 0x0000002c1900720c */ /* 0x000fe20003f06270 */
[----:B0-----:R-:W0:Y:S04]  /*ffe0*/  SHFL.IDX PT, R20, R20, 0x1, 0x1c1f ;  /* 0x003c1f0014147f89 */ /* 0x001e2800000e0000 */
[----:B------:R-:W4:Y:S08]  /*fff0*/  SHFL.IDX PT, R0, R0, 0x1, 0x1c1f ;  /* 0x003c1f0000007f89 */ /* 0x000f3000000e0000 */
[----:B------:R-:W-:Y:S05]  /*10000*/  @P0 BRA `(.L_x_7513) ;  /* 0x0000001000240947 */ /* 0x000fea0003800000 */
[----:B------:R-:W-:Y:S02]  /*10010*/  ULDC UR4, c[0x0][0xac8] ;  /* 0x0002b20000047ab9 */ /* 0x000fe40000000800 */
[----:B------:R-:W-:Y:S02]  /*10020*/  ISETP.GE.AND P2, PT, R16, UR4, PT ;  /* 0x0000000410007c0c */ /* 0x000fe4000bf46270 */
[----:B------:R-:W-:Y:S02]  /*10030*/  ISETP.GE.AND P1, PT, R197, UR4, PT ;  /* 0x00000004c5007c0c */ /* 0x000fe4000bf26270 */
[----:B------:R-:W-:Y:S02]  /*10040*/  ISETP.GE.AND P0, PT, R196, UR4, PT ;  /* 0x00000004c4007c0c */ /* 0x000fe4000bf06270 */
[----:B------:R-:W-:Y:S02]  /*10050*/  ISETP.GE.AND P4, PT, R194, UR4, PT ;  /* 0x00000004c2007c0c */ /* 0x000fe4000bf86270 */
[----:B------:R-:W-:-:S05]  /*10060*/  ISETP.GE.AND P3, PT, R195, UR4, PT ;  /* 0x00000004c3007c0c */ /* 0x000fca000bf66270 */
[CC--:B---34-:R-:W-:Y:S02]  /*10070*/  @!P2 LEA R4, P6, R16.reuse, R0.reuse, 0x2 ;  /* 0x000000001004a211 */ /* 0x0d8fe400078c10ff */
[C---:B------:R-:W-:Y:S02]  /*10080*/  @!P1 LEA R6, P5, R197.reuse, R0, 0x2 ;  /* 0x00000000c5069211 */ /* 0x040fe400078a10ff */
[----:B0-----:R-:W-:Y:S02]  /*10090*/  @!P2 LEA.HI.X R5, R16, R20, R215, 0x2, P6 ;  /* 0x000000141005a211 */ /* 0x001fe400030f14d7 */
[----:B------:R-:W-:Y:S02]  /*100a0*/  @!P0 LEA R8, P6, R196, R0, 0x2 ;  /* 0x00000000c4088211 */ /* 0x000fe400078c10ff */
[----:B------:R-:W-:Y:S01]  /*100b0*/  @!P1 LEA.HI.X R7, R197, R20, R214, 0x2, P5 ;  /* 0x00000014c5079211 */ /* 0x000fe200028f14d6 */
[----:B------:R0:W-:Y:S01]  /*100c0*/  @!P2 ST.E.64 desc[UR52][R4.64], R2 ;  /* 0x000000020400a985 */ /* 0x0001e2000c101b34 */
[----:B------:R-:W-:-:S02]  /*100d0*/  ISETP.GE.AND P5, PT, R193, UR4, PT ;  /* 0x00000004c1007c0c */ /* 0x000fc4000bfa6270 */
[----:B------:R-:W-:Y:S01]  /*100e0*/  @!P0 LEA.HI.X R9, R196, R20, R213, 0x2, P6 ;  /* 0x00000014c4098211 */ /* 0x000fe200030f14d5 */
[----:B------:R3:W-:Y:S01]  /*100f0*/  @!P1 ST.E.64 desc[UR52][R6.64], R94 ;  /* 0x0000005e06009985 */ /* 0x0007e2000c101b34 */
[----:B------:R-:W-:Y:S02]  /*10100*/  ISETP.GE.AND P2, PT, R192, UR4, PT ;  /* 0x00000004c0007c0c */ /* 0x000fe4000bf46270 */
[-C--:B------:R-:W-:Y:S01]  /*10110*/  @!P3 LEA R10, P6, R195, R0.reuse, 0x2 ;  /* 0x00000000c30ab211 */ /* 0x080fe200078c10ff */
[----:B------:R4:W-:Y:S01]  /*10120*/  @!P0 ST.E.64 desc[UR52][R8.64], R98 ;  /* 0x0000006208008985 */ /* 0x0009e2000c101b34 */
[C---:B------:R-:W-:Y:S02]  /*10130*/  @!P4 LEA R12, P0, R194.reuse, R0, 0x2 ;  /* 0x00000000c20cc211 */ /* 0x040fe400078010ff */
[----:B------:R-:W-:Y:S02]  /*10140*/  ISETP.GE.AND P1, PT, R191, UR4, PT ;  /* 0x00000004bf007c0c */ /* 0x000fe4000bf26270 */
[----:B------:R-:W-:-:S02]  /*10150*/  @!P4 LEA.HI.X R13, R194, R20, R211, 0x2, P0 ;  /* 0x00000014c20dc211 */ /* 0x000fc400000f14d3 */
[----:B------:R-:W-:Y:S02]  /*10160*/  @!P3 LEA.HI.X R11, R195, R20, R212, 0x2, P6 ;  /* 0x00000014c30bb211 */ /* 0x000fe400030f14d4 */
[----:B------:R-:W-:Y:S02]  /*10170*/  ISETP.GE.AND P0, PT, R190, UR4, PT ;  /* 0x00000004be007c0c */ /* 0x000fe4000bf06270 */
[----:B------:R-:W-:Y:S01]  /*10180*/  @!P5 LEA R14, P6, R193, R0, 0x2 ;  /* 0x00000000c10ed211 */ /* 0x000fe200078c10ff */
[----:B------:R5:W-:Y:S01]  /*10190*/  @!P3 ST.E.64 desc[UR52][R10.64], R102 ;  /* 0x000000660a00b985 */ /* 0x000be2000c101b34 */
[----:B------:R-:W-:Y:S02]  /*101a0*/  ISETP.GE.AND P3, PT, R189, UR4, PT ;  /* 0x00000004bd007c0c */ /* 0x000fe4000bf66270 */
[----:B------:R-:W-:Y:S01]  /*101b0*/  @!P5 LEA.HI.X R15, R193, R20, R210, 0x2, P6 ;  /* 0x00000014c10fd211 */ /* 0x000fe200030f14d2 */
[----:B------:R-:W-:Y:S01]  /*101c0*/  @!P4 ST.E.64 desc[UR52][R12.64], R106 ;  /* 0x0000006a0c00c985 */ /* 0x000fe2000c101b34 */
[----:B0-----:R-:W-:-:S03]  /*101d0*/  @!P2 LEA R2, P4, R192, R0, 0x2 ;  /* 0x00000000c002a211 */ /* 0x001fc600078810ff */
[----:B------:R-:W-:Y:S01]  /*101e0*/  @!P5 ST.E.64 desc[UR52][R14.64], R110 ;  /* 0x0000006e0e00d985 */ /* 0x000fe2000c101b34 */
[C---:B------:R-:W-:Y:S02]  /*101f0*/  @!P1 LEA R4, P5, R191.reuse, R0, 0x2 ;  /* 0x00000000bf049211 */ /* 0x040fe400078a10ff */
[----:B------:R-:W-:Y:S02]  /*10200*/  @!P2 LEA.HI.X R3, R192, R20, R209, 0x2, P4 ;  /* 0x00000014c003a211 */ /* 0x000fe400020f14d1 */
[----:B---3--:R-:W-:Y:S02]  /*10210*/  @!P0 LEA R6, P6, R190, R0, 0x2 ;  /* 0x00000000be068211 */ /* 0x008fe400078c10ff */
[----:B------:R-:W-:Y:S01]  /*10220*/  ISETP.GE.AND P4, PT, R188, UR4, PT ;  /* 0x00000004bc007c0c */ /* 0x000fe2000bf86270 */
[----:B------:R0:W-:Y:S01]  /*10230*/  @!P2 ST.E.64 desc[UR52][R2.64], R114 ;  /* 0x000000720200a985 */ /* 0x0001e2000c101b34 */
[-C--:B------:R-:W-:Y:S02]  /*10240*/  @!P1 LEA.HI.X R5, R191, R20.reuse, R208, 0x2, P5 ;  /* 0x00000014bf059211 */ /* 0x080fe400028f14d0 */
[----:B------:R-:W-:-:S02]  /*10250*/  @!P0 LEA.HI.X R7, R190, R20, R207, 0x2, P6 ;  /* 0x00000014be078211 */ /* 0x000fc400030f14cf */
[----:B------:R-:W-:Y:S01]  /*10260*/  ISETP.GE.AND P2, PT, R187, UR4, PT ;  /* 0x00000004bb007c0c */ /* 0x000fe2000bf46270 */
[----:B------:R3:W-:Y:S01]  /*10270*/  @!P1 ST.E.64 desc[UR52][R4.64], R118 ;  /* 0x0000007604009985 */ /* 0x0007e2000c101b34 */
[----:B----4-:R-:W-:Y:S02]  /*10280*/  @!P3 LEA R8, P5, R189, R0, 0x2 ;  /* 0x00000000bd08b211 */ /* 0x010fe400078a10ff */
[----:B------:R-:W-:Y:S01]  /*10290*/  ISETP.GE.AND P1, PT, R186, UR4, PT ;  /* 0x00000004ba007c0c */ /* 0x000fe2000bf26270 */
[----:B------:R4:W-:Y:S01]  /*102a0*/  @!P0 ST.E.64 desc[UR52][R6.64], R122 ;  /* 0x0000007a06008985 */ /* 0x0009e2000c101b34 */
[----:B------:R-:W-:Y:S02]  /*102b0*/  ISETP.GE.AND P0, PT, R185, UR4, PT ;  /* 0x00000004b9007c0c */ /* 0x000fe4000bf06270 */
[----:B------:R-:W-:Y:S02]  /*102c0*/  @!P3 LEA.HI.X R9, R189, R20, R206, 0x2, P5 ;  /* 0x00000014bd09b211 */ /* 0x000fe400028f14ce */
[----:B------:R-:W-:-:S02]  /*102d0*/  ISETP.GE.AND P5, PT, R184, UR4, PT ;  /* 0x00000004b8007c0c */ /* 0x000fc4000bfa6270 */
[CC--:B-----5:R-:W-:Y:S01]  /*102e0*/  @!P4 LEA R10, P6, R188.reuse, R0.reuse, 0x2 ;  /* 0x00000000bc0ac211 */ /* 0x0e0fe200078c10ff */
[----:B------:R1:W-:Y:S01]  /*102f0*/  @!P3 ST.E.64 desc[UR52][R8.64], R126 ;  /* 0x0000007e0800b985 */ /* 0x0003e2000c101b34 */
[C---:B0-----:R-:W-:Y:S02]  /*10300*/  @!P2 LEA R2, P3, R187.reuse, R0, 0x2 ;  /* 0x00000000bb02a211 */ /* 0x041fe400078610ff */
[----:B------:R-:W-:Y:S02]  /*10310*/  @!P4 LEA.HI.X R11, R188, R20, R205, 0x2, P6 ;  /* 0x00000014bc0bc211 */ /* 0x000fe400030f14cd */
[----:B---3--:R-:W-:Y:S02]  /*10320*/  @!P1 LEA R4, P6, R186, R0, 0x2 ;  /* 0x00000000ba049211 */ /* 0x008fe400078c10ff */
[----:B------:R-:W-:Y:S01]  /*10330*/  @!P2 LEA.HI.X R3, R187, R20, R204, 0x2, P3 ;  /* 0x00000014bb03a211 */ /* 0x000fe200018f14cc */
[----:B------:R0:W-:Y:S01]  /*10340*/  @!P4 ST.E.64 desc[UR52][R10.64], R130 ;  /* 0x000000820a00c985 */ /* 0x0001e2000c101b34 */
[----:B----4-:R-:W-:-:S02]  /*10350*/  @!P0 LEA R6, P4, R185, R0, 0x2 ;  /* 0x00000000b9068211 */ /* 0x010fc400078810ff */
[----:B------:R-:W-:Y:S01]  /*10360*/  @!P5 LEA R12, P3, R184, R0, 0x2 ;  /* 0x00000000b80cd211 */ /* 0x000fe200078610ff */
[----:B------:R0:W-:Y:S01]  /*10370*/  @!P2 ST.E.64 desc[UR52][R2.64], R134 ;  /* 0x000000860200a985 */ /* 0x0001e2000c101b34 */
[-C--:B------:R-:W-:Y:S02]  /*10380*/  @!P1 LEA.HI.X R5, R186, R20.reuse, R203, 0x2, P6 ;  /* 0x00000014ba059211 */ /* 0x080fe400030f14cb */
[-C--:B------:R-:W-:Y:S02]  /*10390*/  @!P0 LEA.HI.X R7, R185, R20.reuse, R202, 0x2, P4 ;  /* 0x00000014b9078211 */ /* 0x080fe400020f14ca */
[----:B------:R-:W-:Y:S01]  /*103a0*/  @!P5 LEA.HI.X R13, R184, R20, R201, 0x2, P3 ;  /* 0x00000014b80dd211 */ /* 0x000fe200018f14c9 */
[----:B------:R0:W-:Y:S04]  /*103b0*/  @!P1 ST.E.64 desc[UR52][R4.64], R138 ;  /* 0x0000008a04009985 */ /* 0x0001e8000c101b34 */
[----:B------:R0:W-:Y:S01]  /*103c0*/  @!P0 ST.E.64 desc[UR52][R6.64], R142 ;  /* 0x0000008e06008985 */ /* 0x0001e2000c101b34 */
[----:B------:R-:W-:-:S03]  /*103d0*/  ISETP.GE.AND P0, PT, R23, UR4, PT ;  /* 0x0000000417007c0c */ /* 0x000fc6000bf06270 */
[----:B------:R0:W-:Y:S10]  /*103e0*/  @!P5 ST.E.64 desc[UR52][R12.64], R146 ;  /* 0x000000920c00d985 */ /* 0x0001f4000c101b34 */
[----:B-1----:R-:W-:Y:S05]  /*103f0*/  @P0 BRA `(.L_x_7513) ;  /* 0x0000000c00280947 */ /* 0x002fea0003800000 */
[----:B0-----:R-:W-:-:S04]  /*10400*/  LEA R2, P0, R23, R0, 0x2 ;  /* 0x0000000017027211 */ /* 0x001fc800078010ff */
[----:B------:R-:W-:-:S05]  /*10410*/  LEA.HI.X R3, R23, R20, R200, 0x2, P0 ;  /* 0x0000001417037211 */ /* 0x000fca00000f14c8 */
[----:B------:R0:W-:Y:S01]  /*10420*/  ST.E.64 desc[UR52][R2.64], R150 ;  /* 0x0000009602007985 */ /* 0x0001e2000c101b34 */
[----:B------:R-:W-:Y:S05]  /*10430*/  BRA `(.L_x_7513) ;  /* 0x0000000c00187947 */ /* 0x000fea0003800000 */
.L_x_7504:
[----:B------:R-:W-:Y:S02]  /*10440*/  ULDC.64 UR8, c[0x0][0xc00] ;  /* 0x0003000000087ab9 */ /* 0x000fe40000000a00 */
[----:B------:R-:W-:-:S04]  /*10450*/  UISETP.NE.U32.AND UP0, UPT, UR8, URZ, UPT ;  /* 0x0000003f0800728c */ /* 0x000fc8000bf05070 */
[----:B------:R-:W-:-:S03]  /*10460*/  UISETP.NE.AND.EX UP0, UPT, UR9, URZ, UPT, UP0 ;  /* 0x0000003f0900728c */ /* 0x000fc6000bf05300 */
[----:B------:R-:W-:Y:S02]  /*10470*/  ULDC.64 UR8, c[0x0][0xc00] ;  /* 0x0003000000087ab9 */ /* 0x000fe40000000a00 */
[----:B------:R-:W-:Y:S01]  /*10480*/  UIMAD.WIDE UR8, UR43, 0x4, UR8 ;  /* 0x000000042b0878a5 */ /* 0x000fe2000f8e0208 */
[----:B------:R-:W-:-:S05]  /*10490*/  PLOP3.LUT P1, PT, PT, PT, UP0, 0x80, 0x0 ;  /* 0x000000000000781c */ /* 0x000fca0003f2f008 */
[----:B------:R-:W-:Y:S02]  /*104a0*/  IMAD.U32 R2, RZ, RZ, UR8 ;  /* 0x00000008ff027e24 */ /* 0x000fe4000f8e00ff */
[----:B------:R-:W-:Y:S01]  /*104b0*/  IMAD.U32 R3, RZ, RZ, UR9 ;  /* 0x00000009ff037e24 */ /* 0x000fe2000f8e00ff */
[----:B------:R-:W-:Y:S02]  /*104c0*/  ULDC.64 UR8, c[0x0][0xc08] ;  /* 0x0003020000087ab9 */ /* 0x000fe40000000a00 */
[----:B------:R-:W-:Y:S01]  /*104d0*/  UISETP.NE.U32.AND UP1, UPT, UR8, URZ, UPT ;  /* 0x0000003f0800728c */ /* 0x000fe2000bf25070 */
[----:B------:R-:W-:Y:S02]  /*104e0*/  ULDC UR4, c[0x0][0xa88] ;  /* 0x0002a20000047ab9 */ /* 0x000fe40000000800 */
[----:B------:R-:W2:Y:S01]  /*104f0*/  @P1 LDG.E R6, desc[UR52][R2.64] ;  /* 0x0000003402061981 */ /* 0x000ea2000c1e1900 */
[----:B------:R-:W-:Y:S01]  /*10500*/  UISETP.NE.AND.EX UP1, UPT, UR9, URZ, UPT, UP1 ;  /* 0x0000003f0900728c */ /* 0x000fe2000bf25310 */
[----:B------:R-:W-:-:S05]  /*10510*/  IMAD.U32 R0, RZ, RZ, UR4 ;  /* 0x00000004ff007e24 */ /* 0x000fca000f8e00ff */
[----:B------:R-:W-:-:S05]  /*10520*/  PLOP3.LUT P2, PT, PT, PT, UP1, 0x80, 0x0 ;  /* 0x000000000000781c */ /* 0x000fca0003f4f018 */
[----:B------:R-:W-:Y:S02]  /*10530*/  @UP1 ULDC.64 UR8, c[0x0][0xc08] ;  /* 0x0003020000081ab9 */ /* 0x000fe40000000a00 */
[----:B------:R-:W-:-:S06]  /*10540*/  @UP1 UIMAD.WIDE UR8, UR43, 0x4, UR8 ;  /* 0x000000042b0818a5 */ /* 0x000fcc000f8e0208 */
[----:B------:R-:W-:Y:S02]  /*10550*/  IMAD.U32 R4, RZ, RZ, UR8 ;  /* 0x00000008ff047e24 */ /* 0x000fe4000f8e00ff */
[----:B------:R-:W-:-:S05]  /*10560*/  IMAD.U32 R5, RZ, RZ, UR9 ;  /* 0x00000009ff057e24 */ /* 0x000fca000f8e00ff */
[----:B------:R0:W5:Y:S01]  /*10570*/  @P2 LDG.E R0, desc[UR52][R4.64] ;  /* 0x0000003404002981 */ /* 0x000162000c1e1900 */
[----:B------:R-:W-:Y:S01]  /*10580*/  UISETP.NE.AND UP1, UPT, UR45, URZ, UPT ;  /* 0x0000003f2d00728c */ /* 0x000fe2000bf25270 */
[----:B------:R-:W-:Y:S01]  /*10590*/  ISETP.GT.AND P0, PT, R221, 0x7f, PT ;  /* 0x0000007fdd00780c */ /* 0x000fe20003f04270 */
[----:B------:R-:W-:-:S09]  /*105a0*/  UMOV UR4, URZ ;  /* 0x0000003f00047c82 */ /* 0x000fd20008000000 */
[----:B------:R-:W-:Y:S01]  /*105b0*/  @!UP1 ULDC UR45, c[0x0][0xad4] ;  /* 0x0002b500002d9ab9 */ /* 0x000fe20000000800 */
[----:B--2---:R-:W-:Y:S01]  /*105c0*/  @P1 R2UR UR4, R6 ;  /* 0x00000000060412ca */ /* 0x004fe200000e0000 */
[----:B0-----:R-:W-:-:S14]  /*105d0*/  @P2 BRA `(.L_x_7516) ;  /* 0x0000000000102947 */ /* 0x001fdc0003800000 */
[----:B------:R-:W-:Y:S05]  /*105e0*/  @!P1 BRA `(.L_x_7516) ;  /* 0x00000000000c9947 */ /* 0x000fea0003800000 */
[----:B------:R-:W2:Y:S04]  /*105f0*/  LDG.E R5, desc[UR52][R2.64] ;  /* 0x0000003402057981 */ /* 0x000ea8000c1e1900 */
[----:B-----5:R-:W2:Y:S02]  /*10600*/  LDG.E R0, desc[UR52][R2.64+0x4] ;  /* 0x0000043402007981 */ /* 0x020ea4000c1e1900 */
[----:B--2---:R-:W-:-:S07]  /*10610*/  IMAD.IADD R0, R0, 0x1, -R5 ;  /* 0x0000000100007824 */ /* 0x004fce00078e0a05 */
.L_x_7516:
[----:B------:R-:W-:Y:S01]  /*10620*/  USHF.R.S32.HI UR13, URZ, 0x1f, UR43 ;  /* 0x0000001f3f0d7899 */ /* 0x000fe2000801142b */
[----:B------:R-:W-:Y:S01]  /*10630*/  BSSY B1, `(.L_x_7517) ;  /* 0x000003a000017945 */ /* 0x000fe20003800000 */
[----:B------:R-:W-:Y:S02]  /*10640*/  USHF.R.S32.HI UR21, URZ, 0x1f, UR4 ;  /* 0x0000001f3f157899 */ /* 0x000fe40008011404 */
        /* <DEDUP_REMOVED lines=11> */
[----:B------:R-:W-:Y:S01]  /*10700*/  UISETP.GT.AND UP0, UPT, UR45, 0x1, UPT ;  /* 0x000000012d00788c */ /* 0x000fe2000bf04270 */
[----:B------:R-:W-:Y:S01]  /*10710*/  IMAD.MOV.U32 R5, RZ, RZ, R4 ;  /* 0x000000ffff057224 */ /* 0x000fe200078e0004 */
[----:B------:R-:W-:Y:S02]  /*10720*/  UMOV UR19, 0x9b8 ;  /* 0x000009b800137882 */ /* 0x000fe40000000000 */
[----:B------:R-:W-:Y:S02]  /*10730*/  USEL UR19, UR19, 0x978, UP0 ;  /* 0x0000097813137887 */ /* 0x000fe40008000000 */
[----:B------:R-:W-:-:S06]  /*10740*/  USEL UR18, UR39, URZ, UP0 ;  /* 0x0000003f27127287 */ /* 0x000fcc0008000000 */
[----:B------:R-:W0:Y:S04]  /*10750*/  @P0 LDC R3, c[0x0][0xbec] ;  /* 0x0002fb00ff030b82 */ /* 0x000e280000000800 */
[----:B------:R-:W-:Y:S01]  /*10760*/  ULDC.64 UR8, c[0x0][UR19+0x218] ;  /* 0x0000860013087abb */ /* 0x000fe20008000a00 */
[----:B------:R-:W-:Y:S01]  /*10770*/  ULDC.64 UR14, c[0x0][UR19+0x220] ;  /* 0x00008800130e7abb */ /* 0x000fe20008000a00 */
[----:B------:R-:W-:Y:S01]  /*10780*/  ULDC.64 UR16, c[0x0][UR19+0x228] ;  /* 0x00008a0013107abb */ /* 0x000fe20008000a00 */
[----:B------:R-:W-:Y:S01]  /*10790*/  UIMAD.WIDE.U32 UR10, UR8, UR42, URZ ;  /* 0x0000002a080a72a5 */ /* 0x000fe2000f8e003f */
[----:B------:R-:W1:Y:S01]  /*107a0*/  @P0 LDC R7, c[0x0][0xbf0] ;  /* 0x0002fc00ff070b82 */ /* 0x000e620000000800 */
[----:B------:R-:W-:Y:S02]  /*107b0*/  UIMAD UR20, UR9, UR42, URZ ;  /* 0x0000002a091472a4 */ /* 0x000fe4000f8e023f */
[----:B------:R-:W-:-:S02]  /*107c0*/  UIMAD UR15, UR15, UR12, URZ ;  /* 0x0000000c0f0f72a4 */ /* 0x000fc4000f8e023f */
[----:B------:R-:W-:Y:S02]  /*107d0*/  UIMAD.WIDE.U32 UR22, UR16, UR18, URZ ;  /* 0x00000012101672a5 */ /* 0x000fe4000f8e003f */
[----:B------:R-:W-:Y:S02]  /*107e0*/  UIMAD.WIDE.U32 UR8, UR14, UR12, URZ ;  /* 0x0000000c0e0872a5 */ /* 0x000fe4000f8e003f */
[----:B------:R-:W-:Y:S02]  /*107f0*/  UIMAD UR16, UR17, UR18, URZ ;  /* 0x00000012111072a4 */ /* 0x000fe4000f8e023f */
[----:B------:R-:W-:Y:S02]  /*10800*/  UIMAD UR15, UR14, UR13, UR15 ;  /* 0x0000000d0e0f72a4 */ /* 0x000fe4000f8e020f */
[----:B------:R-:W-:Y:S02]  /*10810*/  UIADD3 UR10, UP1, UP2, UR8, UR10, UR4 ;  /* 0x0000000a080a7290 */ /* 0x000fe4000fa3e004 */
[----:B------:R-:W-:Y:S01]  /*10820*/  UIADD3 UR16, UR23, UR16, URZ ;  /* 0x0000001017107290 */ /* 0x000fe2000fffe03f */
[----:B0-----:R-:W-:Y:S01]  /*10830*/  @P0 IMAD.HI.U32 R2, R4, R3, RZ ;  /* 0x0000000304020227 */ /* 0x001fe200078e00ff */
[----:B------:R-:W-:-:S02]  /*10840*/  UIADD3 UR20, UR11, UR20, URZ ;  /* 0x000000140b147290 */ /* 0x000fc4000fffe03f */
[----:B------:R-:W-:Y:S01]  /*10850*/  UIADD3 UR15, UR9, UR15, URZ ;  /* 0x0000000f090f7290 */ /* 0x000fe2000fffe03f */
[----:B------:R-:W-:Y:S02]  /*10860*/  IMAD.U32 R3, RZ, RZ, UR23 ;  /* 0x00000017ff037e24 */ /* 0x000fe4000f8e00ff */
[----:B------:R-:W-:Y:S01]  /*10870*/  IMAD.U32 R6, RZ, RZ, UR16 ;  /* 0x00000010ff067e24 */ /* 0x000fe2000f8e00ff */
[----:B------:R-:W-:Y:S01]  /*10880*/  ULDC.64 UR8, c[0x0][UR19+0x210] ;  /* 0x0000840013087abb */ /* 0x000fe20008000a00 */
[----:B-1----:R-:W-:Y:S01]  /*10890*/  @P0 SHF.R.U32.HI R5, RZ, R7, R2 ;  /* 0x00000007ff050219 */ /* 0x002fe20000011602 */
[----:B------:R-:W-:-:S04]  /*108a0*/  IMAD.U32 R2, RZ, RZ, UR22 ;  /* 0x00000016ff027e24 */ /* 0x000fc8000f8e00ff */
[--C-:B------:R-:W-:Y:S01]  /*108b0*/  IMAD.MOV R7, RZ, RZ, -R5.reuse ;  /* 0x000000ffff077224 */ /* 0x100fe200078e0a05 */
[----:B------:R-:W-:Y:S01]  /*108c0*/  IADD3 R2, P0, P1, R5, UR10, R2 ;  /* 0x0000000a05027c10 */ /* 0x000fe2000f91e002 */
[----:B------:R-:W-:Y:S01]  /*108d0*/  UIADD3.X UR10, UR15, UR20, UR21, UP1, UP2 ;  /* 0x000000140f0a7290 */ /* 0x000fe20008fe4415 */
[----:B------:R-:W-:Y:S01]  /*108e0*/  SHF.R.S32.HI R5, RZ, 0x1f, R5 ;  /* 0x0000001fff057819 */ /* 0x000fe20000011405 */
[----:B------:R-:W-:-:S04]  /*108f0*/  IMAD R7, R9, R7, R4 ;  /* 0x0000000709077224 */ /* 0x000fc800078e0204 */
[----:B------:R-:W-:Y:S01]  /*10900*/  IADD3.X R3, R5, UR10, R6, P0, P1 ;  /* 0x0000000a05037c10 */ /* 0x000fe200087e2406 */
[C---:B------:R-:W-:Y:S01]  /*10910*/  IMAD R9, R7.reuse, UR9, RZ ;  /* 0x0000000907097c24 */ /* 0x040fe2000f8e02ff */
[----:B------:R-:W-:Y:S01]  /*10920*/  SHF.R.S32.HI R4, RZ, 0x1f, R7 ;  /* 0x0000001fff047819 */ /* 0x000fe20000011407 */
[----:B------:R-:W-:Y:S01]  /*10930*/  ULDC.64 UR10, c[0x0][0xba8] ;  /* 0x0002ea00000a7ab9 */ /* 0x000fe20000000a00 */
[----:B------:R-:W-:Y:S01]  /*10940*/  @!UP0 ULDC UR10, c[0x0][0xb50] ;  /* 0x0002d400000a8ab9 */ /* 0x000fe20000000800 */
[----:B------:R-:W-:Y:S01]  /*10950*/  IMAD.WIDE.U32 R2, R7, UR8, R2 ;  /* 0x0000000807027c25 */ /* 0x000fe2000f8e0002 */
[----:B------:R-:W-:-:S03]  /*10960*/  @!UP0 ULDC UR11, c[0x0][0xb54] ;  /* 0x0002d500000b8ab9 */ /* 0x000fc60000000800 */
[----:B------:R-:W-:Y:S01]  /*10970*/  IMAD R9, R4, UR8, R9 ;  /* 0x0000000804097c24 */ /* 0x000fe2000f8e0209 */
[----:B------:R-:W-:-:S03]  /*10980*/  LEA R4, P0, R2, UR10, 0x2 ;  /* 0x0000000a02047c11 */ /* 0x000fc6000f8010ff */
[----:B------:R-:W-:-:S05]  /*10990*/  IMAD.IADD R3, R3, 0x1, R9 ;  /* 0x0000000103037824 */ /* 0x000fca00078e0209 */
[----:B------:R-:W-:Y:S01]  /*109a0*/  LEA.HI.X R5, R2, UR11, R3, 0x2, P0 ;  /* 0x0000000b02057c11 */ /* 0x000fe200080f1403 */
[----:B------:R-:W-:-:S05]  /*109b0*/  IMAD.MOV.U32 R3, RZ, RZ, -0x800000 ;  /* 0xff800000ff037424 */ /* 0x000fca00078e00ff */
[----:B------:R0:W-:Y:S02]  /*109c0*/  STG.E desc[UR52][R4.64], R3 ;  /* 0x0000000304007986 */ /* 0x0001e4000c101934 */
.L_x_7518:
[----:B------:R-:W-:Y:S05]  /*109d0*/  BSYNC B1 ;  /* 0x0000000000017941 */ /* 0x000fea0003800000 */
.L_x_7517:
[----:B------:R-:W-:-:S06]  /*109e0*/  UISETP.GT.AND UP0, UPT, UR45, 0x1, UPT ;  /* 0x000000012d00788c */ /* 0x000fcc000bf04270 */
[----:B------:R-:W-:-:S13]  /*109f0*/  PLOP3.LUT P0, PT, PT, PT, UP0, 0x80, 0x0 ;  /* 0x000000000000781c */ /* 0x000fda0003f0f008 */
[----:B------:R-:W-:Y:S05]  /*10a00*/  @P0 BRA `(.L_x_7513) ;  /* 0x0000000400a40947 */ /* 0x000fea0003800000 */
[----:B------:R-:W1:Y:S01]  /*10a10*/  LDC R11, c[0x0][0xbe8] ;  /* 0x0002fa00ff0b7b82 */ /* 0x000e620000000800 */
[----:B------:R-:W-:Y:S01]  /*10a20*/  ULDC.64 UR14, c[0x0][0xaa0] ;  /* 0x0002a800000e7ab9 */ /* 0x000fe20000000a00 */
[----:B------:R-:W-:Y:S01]  /*10a30*/  IMAD R2, R22, 0x20, R198 ;  /* 0x0000002016027824 */ /* 0x000fe200078e02c6 */
[----:B------:R-:W-:Y:S01]  /*10a40*/  UIMAD UR10, UR21, UR14, URZ ;  /* 0x0000000e150a72a4 */ /* 0x000fe2000f8e023f */
[----:B------:R-:W-:Y:S01]  /*10a50*/  BSSY B1, `(.L_x_7519) ;  /* 0x000003a000017945 */ /* 0x000fe20003800000 */
[----:B------:R-:W-:Y:S01]  /*10a60*/  UIMAD.WIDE.U32 UR8, UR4, UR14, URZ ;  /* 0x0000000e040872a5 */ /* 0x000fe2000f8e003f */
[----:B------:R-:W-:Y:S01]  /*10a70*/  VIADD R6, R2, UR37 ;  /* 0x0000002502067c36 */ /* 0x000fe20008000000 */
[----:B------:R-:W-:-:S03]  /*10a80*/  UIMAD UR10, UR4, UR15, UR10 ;  /* 0x0000000f040a72a4 */ /* 0x000fc6000f8e020a */
[----:B0-----:R-:W-:Y:S01]  /*10a90*/  IMAD.MOV.U32 R5, RZ, RZ, R6 ;  /* 0x000000ffff057224 */ /* 0x001fe200078e0006 */
[----:B------:R-:W-:-:S03]  /*10aa0*/  UIADD3 UR9, UR9, UR10, URZ ;  /* 0x0000000a09097290 */ /* 0x000fc6000fffe03f */
[----:B------:R-:W-:Y:S02]  /*10ab0*/  ULDC.64 UR10, c[0x0][0xae8] ;  /* 0x0002ba00000a7ab9 */ /* 0x000fe40000000a00 */
[----:B------:R-:W-:-:S04]  /*10ac0*/  UIMAD.WIDE.U32 UR8, UR42, UR10, UR8 ;  /* 0x0000000a2a0872a5 */ /* 0x000fc8000f8e0008 */
[----:B------:R-:W-:-:S03]  /*10ad0*/  UIMAD UR9, UR42, UR11, UR9 ;  /* 0x0000000b2a0972a4 */ /* 0x000fc6000f8e0209 */
        /* <DEDUP_REMOVED lines=24> */
[----:B------:R-:W-:Y:S02]  /*10c60*/  VIADD R6, R198, UR37 ;  /* 0x00000025c6067c36 */ /* 0x000fe40008000000 */
[----:B-----5:R-:W-:Y:S02]  /*10c70*/  IMAD R11, R0, R11, RZ ;  /* 0x0000000b000b7224 */ /* 0x020fe400078e02ff */
[C---:B------:R-:W-:Y:S02]  /*10c80*/  IMAD R5, R7.reuse, UR9, R4 ;  /* 0x0000000907057c24 */ /* 0x040fe4000f8e0204 */
[----:B------:R-:W-:Y:S01]  /*10c90*/  IMAD.WIDE.U32 R2, R7, UR8, R2 ;  /* 0x0000000807027c25 */ /* 0x000fe2000f8e0002 */
[----:B------:R-:W-:Y:S01]  /*10ca0*/  ISETP.GE.AND P2, PT, R6, R11, PT ;  /* 0x0000000b0600720c */ /* 0x000fe20003f46270 */
[----:B------:R-:W-:-:S02]  /*10cb0*/  ULDC.64 UR8, c[0x0][0xa80] ;  /* 0x0002a00000087ab9 */ /* 0x000fc40000000a00 */
        /* <DEDUP_REMOVED lines=10> */
[----:B------:R-:W-:Y:S02]  /*10d60*/  ULDC UR4, c[0x0][0xac8] ;  /* 0x0002b20000047ab9 */ /* 0x000fe40000000800 */
        /* <DEDUP_REMOVED lines=8> */
.L_x_7520:
[----:B------:R-:W-:Y:S05]  /*10df0*/  BSYNC B1 ;  /* 0x0000000000017941 */ /* 0x000fea0003800000 */
.L_x_7519:
[----:B--2---:R2:W4:Y:S01]  /*10e00*/  SHFL.IDX PT, R0, R5, 0x1, 0x181f ;  /* 0x00381f0005007f89 */ /* 0x00452200000e0000 */
[----:B------:R-:W-:Y:S03]  /*10e10*/  BSSY B1, `(.L_x_7521) ;  /* 0x000000c000017945 */ /* 0x000fe60003800000 */
[----:B-1-3--:R2:W1:Y:S01]  /*10e20*/  SHFL.IDX PT, R2, R4, 0x1, 0x181f ;  /* 0x00381f0004027f89 */ /* 0x00a46200000e0000 */
[----:B------:R-:W-:Y:S05]  /*10e30*/  @P1 BRA `(.L_x_7522) ;  /* 0x0000000000241947 */ /* 0x000fea0003800000 */
[----:B------:R-:W-:Y:S02]  /*10e40*/  ULDC UR4, c[0x0][0xac8] ;  /* 0x0002b20000047ab9 */ /* 0x000fe40000000800 */
        /* <DEDUP_REMOVED lines=8> */
.L_x_7522:
[----:B------:R-:W-:Y:S05]  /*10ed0*/  BSYNC B1 ;  /* 0x0000000000017941 */ /* 0x000fea0003800000 */
.L_x_7521:
[----:B----4-:R4:W0:Y:S01]  /*10ee0*/  SHFL.IDX PT, R0, R5, 0x2, 0x181f ;  /* 0x00581f0005007f89 */ /* 0x01082200000e0000 */
        /* <DEDUP_REMOVED lines=12> */
.L_x_7524:
[----:B------:R-:W-:Y:S05]  /*10fb0*/  BSYNC B1 ;  /* 0x0000000000017941 */ /* 0x000fea0003800000 */
.L_x_7523:
[----:B0-----:R-:W-:Y:S01]  /*10fc0*/  VIADD R0, R6, 0x60 ;  /* 0x0000006006007836 */ /* 0x001fe20000000000 */
[----:B--2-4-:R-:W0:Y:S04]  /*10fd0*/  SHFL.IDX PT, R5, R5, 0x3, 0x181f ;  /* 0x00781f0005057f89 */ /* 0x014e2800000e0000 */
[----:B------:R-:W-:Y:S01]  /*10fe0*/  ISETP.GE.AND P0, PT, R0, R11, PT ;  /* 0x0000000b0000720c */ /* 0x000fe20003f06270 */
[----:B-1-3--:R1:W2:-:S12]  /*10ff0*/  SHFL.IDX PT, R2, R4, 0x3, 0x181f ;  /* 0x00781f0004027f89 */ /* 0x00a29800000e0000 */
[----:B-1----:R-:W-:Y:S05]  /*11000*/  @P0 BRA `(.L_x_7513) ;  /* 0x0000000000240947 */ /* 0x002fea0003800000 */
[----:B------:R-:W-:Y:S02]  /*11010*/  ULDC UR4, c[0x0][0xac8] ;  /* 0x0002b20000047ab9 */ /* 0x000fe40000000800 */
[----:B------:R-:W-:Y:S02]  /*11020*/  ISETP.GE.AND P2, PT, R18, UR4, PT ;  /* 0x0000000412007c0c */ /* 0x000fe4000bf46270 */
[----:B------:R-:W-:-:S11]  /*11030*/  ISETP.GE.AND P3, PT, R19, UR4, PT ;  /* 0x0000000413007c0c */ /* 0x000fd6000bf66270 */
[CC--:B--2---:R-:W-:Y:S02]  /*11040*/  @!P2 LEA R6, P0, R18.reuse, R2.reuse, 0x1 ;  /* 0x000000021206a211 */ /* 0x0c4fe400078008ff */
[C---:B------:R-:W-:Y:S02]  /*11050*/  @!P3 LEA R2, P1, R19.reuse, R2, 0x1 ;  /* 0x000000021302b211 */ /* 0x040fe400078208ff */
[-C--:B0-----:R-:W-:Y:S02]  /*11060*/  @!P2 LEA.HI.X R7, R18, R5.reuse, R220, 0x1, P0 ;  /* 0x000000051207a211 */ /* 0x081fe400000f0cdc */
[----:B------:R-:W-:-:S03]  /*11070*/  @!P3 LEA.HI.X R3, R19, R5, R219, 0x1, P1 ;  /* 0x000000051303b211 */ /* 0x000fc600008f0cdb */
[----:B------:R0:W-:Y:S04]  /*11080*/  @!P2 ST.E.128 desc[UR52][R6.64], RZ ;  /* 0x000000ff0600a985 */ /* 0x0001e8000c101d34 */
[----:B------:R0:W-:Y:S02]  /*11090*/  @!P3 ST.E.128 desc[UR52][R2.64], RZ ;  /* 0x000000ff0200b985 */ /* 0x0001e4000c101d34 */
.L_x_7513:
[----:B------:R-:W-:Y:S05]  /*110a0*/  BSYNC B0 ;  /* 0x0000000000007941 */ /* 0x000fea0003800000 */
.L_x_7503:
[----:B------:R-:W-:Y:S02]  /*110b0*/  ULDC UR4, c[0x0][0xc3c] ;  /* 0x00030f0000047ab9 */ /* 0x000fe40000000800 */
[----:B------:R-:W-:-:S06]  /*110c0*/  UISETP.GE.AND UP0, UPT, UR6, UR4, UPT ;  /* 0x000000040600728c */ /* 0x000fcc000bf06270 */
[----:B------:R-:W-:-:S13]  /*110d0*/  PLOP3.LUT P0, PT, PT, PT, UP0, 0x80, 0x0 ;  /* 0x000000000000781c */ /* 0x000fda0003f0f008 */
[----:B------:R-:W-:Y:S05]  /*110e0*/  @!P0 BRA `(.L_x_7525) ;  /* 0xfffffefc00c48947 */ /* 0x000fea000383ffff */
[----:B------:R-:W-:Y:S05]  /*110f0*/  EXIT ;  /* 0x000000000000794d */ /* 0x000fea0003800000 */
.L_x_7420:
        /* <DEDUP_REMOVED lines=20> */
.L_x_7526:
        /* <DEDUP_REMOVED lines=43> */
.L_x_7530:
        /* <DEDUP_REMOVED lines=39> */
.L_x_7528:
        /* <DEDUP_REMOVED lines=12> */
.L_x_7531:
[----:B---34-:R-:W-:Y:S01]  /*11820*/  IMAD R2, R3, UR5, R10 ;  /* 0x0000000503027c24 */ /* 0x018fe2000f8e020a */
[----:B-1----:R-:W-:Y:S01]  /*11830*/  ISETP.NE.AND P0, PT, R8, 0x1, PT ;  /* 0x000000010800780c */ /* 0x002fe20003f05270 */
[----:B------:R-:W-:-:S03]  /*11840*/  VIADD R14, R9, UR4 ;  /* 0x00000004090e7c36 */ /* 0x000fc60008000000 */
[----:B------:R1:W-:Y:S01]  /*11850*/  STL [R1], R2 ;  /* 0x0000000201007387 */ /* 0x0003e20000100800 */
[----:B------:R-:W-:-:S03]  /*11860*/  IADD3 R5, -R2, UR6, RZ ;  /* 0x0000000602057c10 */ /* 0x000fc6000fffe1ff */
[----:B------:R1:W-:Y:S05]  /*11870*/  STL [R1+0xc], R14 ;  /* 0x00000c0e01007387 */ /* 0x0003ea0000100800 */
[----:B------:R-:W-:Y:S05]  /*11880*/  @!P0 BRA `(.L_x_7532) ;  /* 0x0000000000e08947 */ /* 0x000fea0003800000 */
[----:B0-2---:R-:W-:Y:S02]  /*11890*/  IABS R7, R4 ;  /* 0x0000000400077213 */ /* 0x005fe40000000000 */
[----:B------:R-:W-:Y:S02]  /*118a0*/  IABS R9, R8 ;  /* 0x0000000800097213 */ /* 0x000fe40000000000 */
[----:B------:R-:W0:Y:S08]  /*118b0*/  I2F.RP R10, R7 ;  /* 0x00000007000a7306 */ /* 0x000e300000209400 */
[----:B------:R-:W2:Y:S08]  /*118c0*/  I2F.RP R11, R9 ;  /* 0x00000009000b7306 */ /* 0x000eb00000209400 */
[----:B0-----:R-:W1:Y:S08]  /*118d0*/  MUFU.RCP R10, R10 ;  /* 0x0000000a000a7308 */ /* 0x001e700000001000 */
[----:B--2---:R-:W-:Y:S01]  /*118e0*/  MUFU.RCP R11, R11 ;  /* 0x0000000b000b7308 */ /* 0x004fe20000001000 */
[----:B-1----:R-:W-:Y:S01]  /*118f0*/  VIADD R2, R10, 0xffffffe ;  /* 0x0ffffffe0a027836 */ /* 0x002fe20000000000 */
[----:B------:R-:W-:-:S06]  /*11900*/  IABS R10, R4 ;  /* 0x00000004000a7213 */ /* 0x000fcc0000000000 */
[----:B------:R0:W1:Y:S02]  /*11910*/  F2I.FTZ.U32.TRUNC.NTZ R3, R2 ;  /* 0x0000000200037305 */ /* 0x000064000021f000 */
[----:B0-----:R-:W-:Y:S02]  /*11920*/  IMAD.MOV.U32 R2, RZ, RZ, RZ ;  /* 0x000000ffff027224 */ /* 0x001fe400078e00ff */
[----:B-1----:R-:W-:-:S04]  /*11930*/  IMAD.MOV R12, RZ, RZ, -R3 ;  /* 0x000000ffff0c7224 */ /* 0x002fc800078e0a03 */
[----:B------:R-:W-:-:S04]  /*11940*/  IMAD R13, R12, R7, RZ ;  /* 0x000000070c0d7224 */ /* 0x000fc800078e02ff */
[----:B------:R-:W-:Y:S01]  /*11950*/  IMAD.HI.U32 R3, R3, R13, R2 ;  /* 0x0000000d03037227 */ /* 0x000fe200078e0002 */
[----:B------:R-:W-:-:S03]  /*11960*/  IABS R2, R5 ;  /* 0x0000000500027213 */ /* 0x000fc60000000000 */
[----:B------:R-:W-:Y:S02]  /*11970*/  IMAD.MOV R13, RZ, RZ, -R10 ;  /* 0x000000ffff0d7224 */ /* 0x000fe400078e0a0a */
[----:B------:R-:W-:-:S04]  /*11980*/  IMAD.HI.U32 R10, R3, R2, RZ ;  /* 0x00000002030a7227 */ /* 0x000fc800078e00ff */
[----:B------:R-:W-:Y:S02]  /*11990*/  IMAD R2, R10, R13, R2 ;  /* 0x0000000d0a027224 */ /* 0x000fe400078e0202 */
[----:B------:R-:W-:-:S03]  /*119a0*/  VIADD R3, R11, 0xffffffe ;  /* 0x0ffffffe0b037836 */ /* 0x000fc60000000000 */
[----:B------:R-:W-:-:S03]  /*119b0*/  ISETP.GT.U32.AND P1, PT, R7, R2, PT ;  /* 0x000000020700720c */ /* 0x000fc60003f24070 */
[----:B------:R-:W0:Y:S10]  /*119c0*/  F2I.FTZ.U32.TRUNC.NTZ R3, R3 ;  /* 0x0000000300037305 */ /* 0x000e34000021f000 */
[----:B------:R-:W-:-:S02]  /*119d0*/  @!P1 IMAD.IADD R2, R2, 0x1, -R7 ;  /* 0x0000000102029824 */ /* 0x000fc400078e0a07 */
[----:B------:R-:W-:Y:S01]  /*119e0*/  @!P1 VIADD R10, R10, 0x1 ;  /* 0x000000010a0a9836 */ /* 0x000fe20000000000 */
[----:B------:R-:W-:Y:S02]  /*119f0*/  ISETP.NE.AND P1, PT, R4, RZ, PT ;  /* 0x000000ff0400720c */ /* 0x000fe40003f25270 */
[----:B------:R-:W-:Y:S01]  /*11a00*/  ISETP.GE.U32.AND P0, PT, R2, R7, PT ;  /* 0x000000070200720c */ /* 0x000fe20003f06070 */
[----:B0-----:R-:W-:-:S04]  /*11a10*/  IMAD.MOV R2, RZ, RZ, -R3 ;  /* 0x000000ffff027224 */ /* 0x001fc800078e0a03 */
[----:B------:R-:W-:Y:S02]  /*11a20*/  IMAD R7, R2, R9, RZ ;  /* 0x0000000902077224 */ /* 0x000fe400078e02ff */
[----:B------:R-:W-:-:S04]  /*11a30*/  IMAD.MOV.U32 R2, RZ, RZ, RZ ;  /* 0x000000ffff027224 */ /* 0x000fc800078e00ff */
        /* <DEDUP_REMOVED lines=29> */
.L_x_7532:
        /* <DEDUP_REMOVED lines=61> */
.L_x_7533:
[----:B01----:R-:W-:-:S05]  /*11fe0*/  LOP3.LUT R3, RZ, R2, RZ, 0x33, !PT ;  /* 0x00000002ff037212 */ /* 0x003fca00078e33ff */
[----:B------:R-:W-:-:S05]  /*11ff0*/  IMAD.IADD R2, R4, 0x1, R3 ;  /* 0x0000000104027824 */ /* 0x000fca00078e0203 */
[----:B------:R1:W-:Y:S01]  /*12000*/  STL [R1+0x4], R2 ;  /* 0x0000040201007387 */ /* 0x0003e20000100800 */
[----:B------:R-:W-:Y:S05]  /*12010*/  BRA `(.L_x_7534) ;  /* 0x0000000000107947 */ /* 0x000fea0003800000 */
.L_x_7529:
[----:B------:R-:W-:Y:S01]  /*12020*/  IMAD.U32 R2, RZ, RZ, UR6 ;  /* 0x00000006ff027e24 */ /* 0x000fe2000f8e00ff */
[----:B------:R0:W-:Y:S04]  /*12030*/  STL [R1+0x4], RZ ;  /* 0x000004ff01007387 */ /* 0x0001e80000100800 */
[----:B------:R0:W-:Y:S04]  /*12040*/  STL [R1+0x8], RZ ;  /* 0x000008ff01007387 */ /* 0x0001e80000100800 */
[----:B------:R0:W-:Y:S02]  /*12050*/  STL [R1], R2 ;  /* 0x0000000201007387 */ /* 0x0001e40000100800 */
.L_x_7534:
        /* <DEDUP_REMOVED lines=10> */
.L_x_7527:
        /* <DEDUP_REMOVED lines=20> */
[----:B------:R-:W-:Y:S01]  /*12240*/  LOP3.LUT R0, R0, 0x40, RZ, 0xfc, !PT ;  /* 0x0000004000007812 */ /* 0x000fe200078efcff */
[----:B------:R-:W-:Y:S01]  /*12250*/  ULDC.64 UR38, c[0x0][0x198] ;  /* 0x0000660000267ab9 */ /* 0x000fe20000000a00 */
[----:B------:R-:W-:-:S02]  /*12260*/  LOP3.LUT R3, R3, 0x200, R2, 0xf8, !PT ;  /* 0x0000020003037812 */ /* 0x000fc400078ef802 */
[----:B------:R-:W-:-:S04]  /*12270*/  SHF.R.U32.HI R2, RZ, 0x3, R4 ;  /* 0x00000003ff027819 */ /* 0x000fc80000011604 */
[----:B------:R-:W-:Y:S01]  /*12280*/  LOP3.LUT R4, R2, 0x70, R6, 0xf8, !PT ;  /* 0x0000007002047812 */ /* 0x000fe200078ef806 */
[----:B------:R-:W-:Y:S01]  /*12290*/  IMAD.MOV.U32 R2, RZ, RZ, 0x1 ;  /* 0x00000001ff027424 */ /* 0x000fe200078e00ff */
[----:B----4-:R-:W-:-:S06]  /*122a0*/  ULEA UR4, UR5, UR4, 0x18 ;  /* 0x0000000405047291 */ /* 0x010fcc000f8ec03f */
[----:B------:R-:W-:-:S04]  /*122b0*/  IMAD.U32 R18, RZ, RZ, UR4 ;  /* 0x00000004ff127e24 */ /* 0x000fc8000f8e00ff */
[----:B------:R-:W-:-:S05]  /*122c0*/  IMAD R3, R3, 0x2, R18 ;  /* 0x0000000203037824 */ /* 0x000fca00078e0212 */
[----:B------:R0:W-:Y:S04]  /*122d0*/  STL [R1+0x24], R3 ;  /* 0x0000240301007387 */ /* 0x0001e80000100800 */
[----:B------:R0:W-:Y:S04]  /*122e0*/  STL [R1+0x44], RZ ;  /* 0x000044ff01007387 */ /* 0x0001e80000100800 */
[----:B------:R0:W-:Y:S02]  /*122f0*/  STL [R1+0x10], R2 ;  /* 0x0000100201007387 */ /* 0x0001e40000100800 */
.L_x_7644:
[----:B--23--:R-:W2:Y:S01]  /*12300*/  LDL R9, [R1+0xc] ;  /* 0x00000c0001097983 */ /* 0x00cea20000100800 */
[----:B------:R-:W-:Y:S05]  /*12310*/  YIELD ;  /* 0x0000000000007946 */ /* 0x000fea0003800000 */
[----:B------:R-:W-:Y:S01]  /*12320*/  ULDC.64 UR4, c[0x0][0xa28] ;  /* 0x00028a0000047ab9 */ /* 0x000fe20000000a00 */
[----:B------:R-:W-:Y:S01]  /*12330*/  IMAD.MOV.U32 R0, RZ, RZ, RZ ;  /* 0x000000ffff007224 */ /* 0x000fe200078e00ff */
[----:B------:R-:W-:Y:S01]  /*12340*/  ISETP.NE.U32.AND P0, PT, RZ, UR4, PT ;  /* 0x00000004ff007c0c */ /* 0x000fe2000bf05070 */
[----:B01----:R-:W1:Y:S01]  /*12350*/  LDC.64 R4, c[0x0][0xa00] ;  /* 0x00028000ff047b82 */ /* 0x003e620000000a00 */
[----:B------:R-:W-:Y:S01]  /*12360*/  IMAD.MOV.U32 R10, RZ, RZ, RZ ;  /* 0x000000ffff0a7224 */ /* 0x000fe200078e00ff */
[----:B------:R-:W-:Y:S01]  /*12370*/  ULDC.64 UR6, c[0x0][0xa08] ;  /* 0x0002820000067ab9 */ /* 0x000fe20000000a00 */
[----:B------:R-:W-:Y:S01]  /*12380*/  ISETP.NE.AND.EX P0, PT, RZ, UR5, PT, P0 ;  /* 0x00000005ff007c0c */ /* 0x000fe2000bf05300 */
[----:B------:R-:W-:-:S12]  /*12390*/  ULDC.64 UR4, c[0x0][0xa18] ;  /* 0x0002860000047ab9 */ /* 0x000fd80000000a00 */
[----:B0-----:R-:W2:Y:S02]  /*123a0*/  @P0 LDC.64 R2, c[0x0][0xa28] ;  /* 0x00028a00ff020b82 */ /* 0x001ea40000000a00 */
[----:B--2---:R-:W-:-:S05]  /*123b0*/  @P0 IMAD.WIDE R2, R9, 0x4, R2 ;  /* 0x0000000409020825 */ /* 0x004fca00078e0202 */
[----:B------:R0:W5:Y:S01]  /*123c0*/  @P0 LDG.E R0, desc[UR52][R2.64] ;  /* 0x0000003402000981 */ /* 0x000162000c1e1900 */
[----:B------:R-:W-:Y:S01]  /*123d0*/  ISETP.NE.U32.AND P0, PT, RZ, UR4, PT ;  /* 0x00000004ff007c0c */ /* 0x000fe2000bf05070 */
[----:B-1----:R-:W-:Y:S01]  /*123e0*/  IMAD.WIDE R4, R9, 0x4, R4 ;  /* 0x0000000409047825 */ /* 0x002fe200078e0204 */
[----:B------:R-:W-:Y:S02]  /*123f0*/  ISETP.NE.U32.AND P1, PT, RZ, UR6, PT ;  /* 0x00000006ff007c0c */ /* 0x000fe4000bf25070 */
[----:B------:R-:W-:Y:S01]  /*12400*/  ISETP.NE.AND.EX P2, PT, RZ, UR5, PT, P0 ;  /* 0x00000005ff007c0c */ /* 0x000fe2000bf45300 */
[----:B------:R-:W-:Y:S01]  /*12410*/  ULDC.64 UR4, c[0x0][0xa00] ;  /* 0x0002800000047ab9 */ /* 0x000fe20000000a00 */
[----:B------:R-:W-:Y:S01]  /*12420*/  ISETP.NE.AND.EX P1, PT, RZ, UR7, PT, P1 ;  /* 0x00000007ff007c0c */ /* 0x000fe2000bf25310 */
[----:B------:R-:W-:Y:S01]  /*12430*/  IMAD.MOV.U32 R8, RZ, RZ, RZ ;  /* 0x000000ffff087224 */ /* 0x000fe200078e00ff */
[----:B------:R-:W-:Y:S01]  /*12440*/  ISETP.NE.U32.AND P0, PT, RZ, UR4, PT ;  /* 0x00000004ff007c0c */ /* 0x000fe2000bf05070 */
[----:B0-----:R-:W0:Y:S03]  /*12450*/  LDC.64 R2, c[0x0][0xa08] ;  /* 0x00028200ff027b82 */ /* 0x001e260000000a00 */
        /* <DEDUP_REMOVED lines=21> */
[----:B------:R-:W0:Y:S04]  /*125b0*/  LDG.E R7, desc[UR52][R4.64] ;  /* 0x0000003404077981 */ /* 0x000e28000c1e1900 */
[----:B------:R-:W0:Y:S02]  /*125c0*/  LDG.E R4, desc[UR52][R4.64+0x4] ;  /* 0x0000043404047981 */ /* 0x000e24000c1e1900 */
[----:B0-----:R-:W-:-:S05]  /*125d0*/  IMAD.IADD R10, R4, 0x1, -R7 ;  /* 0x00000001040a7824 */ /* 0x001fca00078e0a07 */
[----:B------:R1:W-:Y:S02]  /*125e0*/  STL [R1+0x2c], R10 ;  /* 0x00002c0a01007387 */ /* 0x0003e40000100800 */
.L_x_7536:
        /* <DEDUP_REMOVED lines=12> */
[----:B------:R-:W3:Y:S02]  /*126b0*/  LDC.64 R2, c[0x0][0xa20] ;  /* 0x00028800ff027b82 */ /* 0x000ee40000000a00 */
[----:B---3--:R-:W-:-:S05]  /*126c0*/  IMAD.WIDE R2, R9, 0x4, R2 ;  /* 0x0000000409027825 */ /* 0x008fca00078e0202 */
[----:B------:R3:W5:Y:S01]  /*126d0*/  LDG.E R6, desc[UR52][R2.64] ;  /* 0x0000003402067981 */ /* 0x000762000c1e1900 */
[----:B------:R-:W-:Y:S05]  /*126e0*/  BRA `(.L_x_7538) ;  /* 0x0000000000107947 */ /* 0x000fea0003800000 */
.L_x_7537:
[----:B------:R-:W-:Y:S05]  /*126f0*/  @!P1 BRA `(.L_x_7538) ;  /* 0x00000000000c9947 */ /* 0x000fea0003800000 */
[----:B------:R-:W3:Y:S04]  /*12700*/  LDG.E R6, desc[UR52][R2.64] ;  /* 0x0000003402067981 */ /* 0x000ee8000c1e1900 */
[----:B------:R-:W3:Y:S02]  /*12710*/  LDG.E R2, desc[UR52][R2.64+0x4] ;  /* 0x0000043402027981 */ /* 0x000ee4000c1e1900 */
[----:B---3--:R-:W-:-:S07]  /*12720*/  IMAD.IADD R6, R2, 0x1, -R6 ;  /* 0x0000000102067824 */ /* 0x008fce00078e0a06 */
.L_x_7538:
        /* <DEDUP_REMOVED lines=34> */
.L_x_7541:
[----:B------:R-:W-:-:S13]  /*12950*/  ISETP.NE.AND P0, PT, R3, 0x1, PT ;  /* 0x000000010300780c */ /* 0x000fda0003f05270 */
[----:B------:R-:W2:Y:S02]  /*12960*/  @P0 LDC.64 R4, c[0x0][0x9e8] ;  /* 0x00027a00ff040b82 */ /* 0x000ea40000000a00 */
[----:B--2---:R-:W-:-:S05]  /*12970*/  @P0 IMAD.HI.U32 R4, R8, R4, RZ ;  /* 0x0000000408040227 */ /* 0x004fca00078e00ff */
[----:B------:R-:W-:-:S07]  /*12980*/  @P0 SHF.R.U32.HI R8, RZ, R5, R4 ;  /* 0x00000005ff080219 */ /* 0x000fce0000011604 */
.L_x_7542:
[----:B------:R-:W-:Y:S05]  /*12990*/  BSYNC B0 ;  /* 0x0000000000007941 */ /* 0x000fea0003800000 */
.L_x_7540:
[----:B------:R-:W-:-:S05]  /*129a0*/  IMAD R8, R8, R3, R3 ;  /* 0x0000000308087224 */ /* 0x000fca00078e0203 */
[----:B------:R-:W-:-:S07]  /*129b0*/  VIMNMX R2, R2, R8, PT ;  /* 0x0000000802027248 */ /* 0x000fce0003fe0100 */
.L_x_7539:
        /* <DEDUP_REMOVED lines=25> */
.L_x_7545:
[----:B------:R-:W-:-:S13]  /*12b50*/  ISETP.NE.AND P0, PT, R3, 0x1, PT ;  /* 0x000000010300780c */ /* 0x000fda0003f05270 */
[----:B--2---:R-:W2:Y:S02]  /*12b60*/  @P0 LDC.64 R4, c[0x0][0x9e8] ;  /* 0x00027a00ff040b82 */ /* 0x004ea40000000a00 */
[----:B--2---:R-:W-:-:S05]  /*12b70*/  @P0 IMAD.HI.U32 R4, R6, R4, RZ ;  /* 0x0000000406040227 */ /* 0x004fca00078e00ff */
[----:B------:R-:W-:-:S07]  /*12b80*/  @P0 SHF.R.U32.HI R6, RZ, R5, R4 ;  /* 0x00000005ff060219 */ /* 0x000fce0000011604 */
.L_x_7546:
[----:B------:R-:W-:Y:S05]  /*12b90*/  BSYNC B0 ;  /* 0x0000000000007941 */ /* 0x000fea0003800000 */
.L_x_7544:
[----:B------:R-:W-:-:S05]  /*12ba0*/  IMAD R3, R6, R3, RZ ;  /* 0x0000000306037224 */ /* 0x000fca00078e02ff */
[----:B------:R-:W-:-:S07]  /*12bb0*/  VIMNMX R2, R2, R3, !PT ;  /* 0x0000000302027248 */ /* 0x000fce0007fe0100 */
.L_x_7543:
        /* <DEDUP_REMOVED lines=44> */
.L_x_7548:
[----:B------:R-:W-:Y:S05]  /*12e80*/  BSYNC B0 ;  /* 0x0000000000007941 */ /* 0x000fea0003800000 */
.L_x_7547:
        /* <DEDUP_REMOVED lines=15> */
[----:B------:R-:W0:Y:S02]  /*12f80*/  FLO.U32 R0, UR4 ;  /* 0x0000000400007d00 */ /* 0x000e2400080e0000 */
        /* <DEDUP_REMOVED lines=10> */
.L_x_7550:
        /* <DEDUP_REMOVED lines=20> */
.L_x_7553:
[----:B------:R-:W-:Y:S05]  /*13170*/  BSYNC B6 ;  /* 0x0000000000067941 */ /* 0x000fea0003800000 */
.L_x_7552:
        /* <DEDUP_REMOVED lines=20> */
.L_x_7556:
        /* <DEDUP_REMOVED lines=15> */
.L_x_7555:
[----:B------:R-:W-:Y:S05]  /*133b0*/  BSYNC B6 ;  /* 0x0000000000067941 */ /* 0x000fea0003800000 */
.L_x_7554:
[----:B------:R-:W3:Y:S01]  /*133c0*/  LDL R0, [R1+0xc] ;  /* 0x00000c0001007983 */ /* 0x000ee20000100800 */
[----:B------:R-:W-:Y:S02]  /*133d0*/  ULDC.64 UR4, c[0x0][0x9f8] ;  /* 0x00027e0000047ab9 */ /* 0x000fe40000000a00 */
[----:B------:R-:W-:Y:S01]  /*133e0*/  ISETP.NE.U32.AND P0, PT, RZ, UR4, PT ;  /* 0x00000004ff007c0c */ /* 0x000fe2000bf05070 */
[----:B------:R-:W4:Y:S03]  /*133f0*/  LDL R17, [R1+0x30] ;  /* 0x0000300001117983 */ /* 0x000f260000100800 */
        /* <DEDUP_REMOVED lines=20> */
.L_x_7660:
        /* <DEDUP_REMOVED lines=11> */
.L_x_7663:
[----:B------:R-:W-:Y:S05]  /*135f0*/  @!P6 BRA `(.L_x_7558) ;  /* 0x000000040010e947 */ /* 0x000fea0003800000 */
[----:B------:R-:W-:-:S04]  /*13600*/  ISETP.NE.U32.AND P0, PT, R2, RZ, PT ;  /* 0x000000ff0200720c */ /* 0x000fc80003f05070 */
[----:B------:R-:W-:-:S13]  /*13610*/  ISETP.NE.AND.EX P0, PT, R3, RZ, PT, P0 ;  /* 0x000000ff0300720c */ /* 0x000fda0003f05300 */
[----:B------:R-:W-:Y:S05]  /*13620*/  @!P0 BRA `(.L_x_7560) ;  /* 0x0000000000508947 */ /* 0x000fea0003800000 */
[----:B------:R-:W3:Y:S01]  /*13630*/  LDC R6, c[0x0][0x43c] ;  /* 0x00010f00ff067b82 */ /* 0x000ee20000000800 */
[----:B------:R-:W-:Y:S01]  /*13640*/  IMAD.MOV.U32 R9, RZ, RZ, R0 ;  /* 0x000000ffff097224 */ /* 0x000fe200078e0000 */
[----:B------:R-:W-:-:S03]  /*13650*/  ULDC.64 UR4, c[0x0][0x428] ;  /* 0x00010a0000047ab9 */ /* 0x000fc60000000a00 */
        /* <DEDUP_REMOVED lines=17> */
.L_x_7560:
[----:B---3--:R-:W3:Y:S01]  /*13770*/  LDL R2, [R1+0x10] ;  /* 0x0000100001027983 */ /* 0x008ee20000100800 */
[----:B-1----:R-:W-:Y:S01]  /*13780*/  IMAD R0, R19, 0x8, R18 ;  /* 0x0000000813007824 */ /* 0x002fe200078e0212 */
[----:B---3--:R-:W-:-:S04]  /*13790*/  SHF.L.U32 R2, R2, 0x1f, RZ ;  /* 0x0000001f02027819 */ /* 0x008fc800000006ff */
[----:B------:R-:W1:Y:S02]  /*137a0*/  SYNCS.PHASECHK.TRANS64.TRYWAIT P0, [R0+URZ+0x28840], R2 ;  /* 0x02884002000075a7 */ /* 0x000e64000800017f */
[----:B-1----:R-:W-:Y:S05]  /*137b0*/  @!P0 BRA `(.L_x_7561) ;  /* 0x0000004c00848947 */ /* 0x002fea0003800000 */
.L_x_7664:
        /* <DEDUP_REMOVED lines=11> */
.L_x_7562:
[----:B------:R-:W3:Y:S04]  /*13870*/  LDL R4, [R1+0x4] ;  /* 0x0000040001047983 */ /* 0x000ee80000100800 */
[----:B------:R-:W4:Y:S04]  /*13880*/  LDL R3, [R1+0x14] ;  /* 0x0000140001037983 */ /* 0x000f280000100800 */
[----:B-1----:R-:W2:Y:S01]  /*13890*/  LDL.LU R2, [R1+0x18] ;  /* 0x0000180001027983 */ /* 0x002ea20000300800 */
        /* <DEDUP_REMOVED lines=18> */
[----:B------:R-:W-:Y:S01]  /*139c0*/  ULEA UR11, UR11, UR5, 0x7 ;  /* 0x000000050b0b7291 */ /* 0x000fe2000f8e383f */
[----:B------:R3:W-:Y:S01]  /*139d0*/  STL [R1+0x18], R2 ;  /* 0x0000180201007387 */ /* 0x0007e20000100800 */
[----:B------:R-:W-:-:S09]  /*139e0*/  UIADD3.X UR5, URZ, UR39, URZ, UP0, !UPT ;  /* 0x000000273f057290 */ /* 0x000fd200087fe43f */
[----:B------:R1:W-:Y:S02]  /*139f0*/  UTMALDG.4D [UR8], [UR4], desc[UR6] ;  /* 0x00000608040075b4 */ /* 0x0003e40008019000 */
[----:B-1----:R-:W-:Y:S01]  /*13a00*/  UMOV UR8, UR14 ;  /* 0x0000000e00087c82 */ /* 0x002fe20008000000 */
[----:B------:R-:W-:Y:S02]  /*13a10*/  UMOV UR10, UR15 ;  /* 0x0000000f000a7c82 */ /* 0x000fe40008000000 */
[----:B------:R3:W-:Y:S02]  /*13a20*/  UTMALDG.4D [UR8], [UR4], desc[UR6] ;  /* 0x00000608040075b4 */ /* 0x0007e40008019000 */
[----:B---3--:R-:W-:Y:S01]  /*13a30*/  NOP ;  /* 0x0000000000007918 */ /* 0x008fe20000000000 */
.L_x_7558:
[----:B------:R-:W1:Y:S01]  /*13a40*/  LDL.LU R3, [R1+0x3c] ;  /* 0x00003c0001037983 */ /* 0x000e620000300800 */
[----:B------:R-:W-:Y:S05]  /*13a50*/  WARPSYNC.ALL ;  /* 0x0000000000007948 */ /* 0x000fea0003800000 */
[----:B------:R-:W-:Y:S01]  /*13a60*/  ULDC.64 UR4, c[0x0][0x298] ;  /* 0x0000a60000047ab9 */ /* 0x000fe20000000a00 */
        /* <DEDUP_REMOVED lines=28> */
.L_x_7564:
[----:B------:R-:W-:Y:S05]  /*13c30*/  BSYNC B6 ;  /* 0x0000000000067941 */ /* 0x000fea0003800000 */
.L_x_7563:
        /* <DEDUP_REMOVED lines=9> */
[----:B------:R-:W1:Y:S01]  /*13cd0*/  S2R R9, SR_TID.X ;  /* 0x0000000000097919 */ /* 0x000e620000002100 */
[----:B------:R-:W-:Y:S01]  /*13ce0*/  ULDC.64 UR6, c[0x0][0x280] ;  /* 0x0000a00000067ab9 */ /* 0x000fe20000000a00 */
        /* <DEDUP_REMOVED lines=9> */
[----:B------:R-:W-:Y:S02]  /*13d80*/  ULDC.64 UR4, c[0x0][0x2e0] ;  /* 0x0000b80000047ab9 */ /* 0x000fe40000000a00 */
[----:B------:R-:W-:-:S05]  /*13d90*/  IMAD R4, R4, UR4, RZ ;  /* 0x0000000404047c24 */ /* 0x000fca000f8e02ff */
[----:B------:R-:W0:Y:S01]  /*13da0*/  @P0 LDC R6, c[0x0][0x450] ;  /* 0x00011400ff060b82 */ /* 0x000e220000000800 */
[----:B-1----:R-:W-:-:S04]  /*13db0*/  LOP3.LUT R5, R5, 0x7f, RZ, 0xc0, !PT ;  /* 0x0000007f05057812 */ /* 0x002fc800078ec0ff */
[----:B------:R-:W-:-:S04]  /*13dc0*/  SHF.R.U32.HI R5, RZ, 0x3, R5 ;  /* 0x00000003ff057819 */ /* 0x000fc80000011605 */
[----:B------:R-:W-:Y:S02]  /*13dd0*/  LOP3.LUT R9, R5, 0x70, R9, 0xf8, !PT ;  /* 0x0000007005097812 */ /* 0x000fe400078ef809 */
[----:B------:R-:W1:Y:S01]  /*13de0*/  @P0 LDC R5, c[0x0][0x44c] ;  /* 0x00011300ff050b82 */ /* 0x000e620000000800 */
        /* <DEDUP_REMOVED lines=13> */
[----:B------:R-:W-:Y:S02]  /*13ec0*/  IMAD R5, R5, UR4, RZ ;  /* 0x0000000405057c24 */ /* 0x000fe4000f8e02ff */
[----:B--2---:R-:W-:Y:S02]  /*13ed0*/  IMAD.SHL.U32 R9, R9, 0x8, RZ ;  /* 0x0000000809097824 */ /* 0x004fe400078e00ff */
[----:B------:R-:W-:Y:S01]  /*13ee0*/  IMAD R0, R0, UR5, R5 ;  /* 0x0000000500007c24 */ /* 0x000fe2000f8e0205 */
[----:B------:R-:W-:Y:S02]  /*13ef0*/  ULDC.64 UR4, c[0x0][0x2c8] ;  /* 0x0000b20000047ab9 */ /* 0x000fe40000000a00 */
[----:B------:R-:W-:Y:S01]  /*13f00*/  LOP3.LUT R9, R9, 0x38, RZ, 0xc0, !PT ;  /* 0x0000003809097812 */ /* 0x000fe200078ec0ff */
[----:B------:R-:W-:Y:S01]  /*13f10*/  IMAD.IADD R3, R3, 0x1, R0 ;  /* 0x0000000103037824 */ /* 0x000fe200078e0200 */
[----:B------:R-:W-:Y:S02]  /*13f20*/  SHF.R.S32.HI R0, RZ, 0x1f, R4 ;  /* 0x0000001fff007819 */ /* 0x000fe40000011404 */
[----:B------:R-:W-:Y:S01]  /*13f30*/  LOP3.LUT R9, R9, 0x40, RZ, 0xfc, !PT ;  /* 0x0000004009097812 */ /* 0x000fe200078efcff */
        /* <DEDUP_REMOVED lines=19> */
[----:B------:R-:W3:Y:S03]  /*14070*/  LDL.LU R6, [R1+0x2c] ;  /* 0x00002c0001067983 */ /* 0x000ee60000300800 */
[----:B--2---:R-:W-:-:S04]  /*14080*/  IMAD.IADD R0, R8, 0x1, R11 ;  /* 0x0000000108007824 */ /* 0x004fc800078e020b */
[----:B------:R-:W-:Y:S02]  /*14090*/  VIADD R5, R0, 0x10 ;  /* 0x0000001000057836 */ /* 0x000fe40000000000 */
[----:B---3--:R-:W-:Y:S02]  /*140a0*/  IMAD R2, R6, R7, RZ ;  /* 0x0000000706027224 */ /* 0x008fe400078e02ff */
[----:B------:R-:W0:Y:S04]  /*140b0*/  SHFL.IDX PT, R7, R4, RZ, 0x181f ;  /* 0x00181fff04077589 */ /* 0x000e2800000e0000 */
[----:B------:R-:W1:Y:S01]  /*140c0*/  SHFL.IDX PT, R6, R3, RZ, 0x181f ;  /* 0x00181fff03067589 */ /* 0x000e6200000e0000 */
[-C--:B------:R-:W-:Y:S02]  /*140d0*/  ISETP.GE.AND P4, PT, R0, R2.reuse, PT ;  /* 0x000000020000720c */ /* 0x080fe40003f86270 */
[----:B------:R-:W-:-:S02]  /*140e0*/  ISETP.GE.AND P2, PT, R5, R2, PT ;  /* 0x000000020500720c */ /* 0x000fc40003f46270 */
[----:B------:R-:W2:Y:S04]  /*140f0*/  SHFL.IDX PT, R5, R4, 0x1, 0x181f ;  /* 0x00381f0004057f89 */ /* 0x000ea800000e0000 */
[----:B------:R-:W3:Y:S05]  /*14100*/  SHFL.IDX PT, R8, R3, 0x1, 0x181f ;  /* 0x00381f0003087f89 */ /* 0x000eea00000e0000 */
[----:B0-----:R-:W-:-:S05]  /*14110*/  @!P4 LEA R7, P3, R10, R7, 0x1 ;  /* 0x000000070a07c211 */ /* 0x001fca00078608ff */
[----:B-1----:R-:W-:-:S05]  /*14120*/  @!P4 IMAD.X R6, RZ, RZ, R6, P3 ;  /* 0x000000ffff06c224 */ /* 0x002fca00018e0606 */
[----:B------:R-:W-:-:S04]  /*14130*/  @!P4 LOP3.LUT R7, R7, R6, RZ, 0x3c, !PT ;  /* 0x000000060707c212 */ /* 0x000fc800078e3cff */
[----:B------:R-:W-:-:S04]  /*14140*/  @!P4 LOP3.LUT R6, R7, R6, RZ, 0x3c, !PT ;  /* 0x000000060706c212 */ /* 0x000fc800078e3cff */
[----:B------:R-:W-:-:S05]  /*14150*/  @!P4 LOP3.LUT R7, R7, R6, RZ, 0x3c, !PT ;  /* 0x000000060707c212 */ /* 0x000fca00078e3cff */
[----:B-----5:R-:W-:Y:S04]  /*14160*/  @!P4 LDGSTS.E.BYPASS.LTC128B.128 [R9+0x10400], desc[UR52][R6.64], !P0 ;  /* 0x104000000609cfae */ /* 0x020fe8000c101d74 */
[----:B------:R2:W-:Y:S02]  /*14170*/  @!P4 LDGSTS.E.BYPASS.LTC128B.128 [R9+0x14400], desc[UR52][R6.64+0x80], !P1 ;  /* 0x144000800609cfae */ /* 0x0005e4000c901d74 */
[----:B--2---:R-:W-:-:S05]  /*14180*/  @!P2 LEA R7, P3, R10, R5, 0x1 ;  /* 0x000000050a07a211 */ /* 0x004fca00078608ff */
[----:B---3--:R-:W-:-:S05]  /*14190*/  @!P2 IMAD.X R6, RZ, RZ, R8, P3 ;  /* 0x000000ffff06a224 */ /* 0x008fca00018e0608 */
[----:B------:R-:W-:-:S04]  /*141a0*/  @!P2 LOP3.LUT R7, R7, R6, RZ, 0x3c, !PT ;  /* 0x000000060707a212 */ /* 0x000fc800078e3cff */
[----:B------:R-:W-:Y:S01]  /*141b0*/  @!P2 LOP3.LUT R6, R7, R6, RZ, 0x3c, !PT ;  /* 0x000000060706a212 */ /* 0x000fe200078e3cff */
[----:B------:R-:W-:-:S03]  /*141c0*/  VIADD R5, R0, 0x20 ;  /* 0x0000002000057836 */ /* 0x000fc60000000000 */
        /* <DEDUP_REMOVED lines=54> */
.L_x_7681:
[----:B------:R-:W-:Y:S01]  /*14530*/  VIADD R0, R0, 0x70 ;  /* 0x0000007000007836 */ /* 0x000fe20000000000 */
[----:B------:R-:W-:Y:S04]  /*14540*/  BSSY B0, `(.L_x_7566) ;  /* 0x000000a000007945 */ /* 0x000fe80003800000 */
[----:B------:R-:W-:-:S13]  /*14550*/  ISETP.GE.AND P2, PT, R0, R2, PT ;  /* 0x000000020000720c */ /* 0x000fda0003f46270 */
[----:B------:R-:W-:Y:S05]  /*14560*/  @P2 BRA `(.L_x_7567) ;  /* 0x00000000001c2947 */ /* 0x000fea0003800000 */
[----:B--2---:R-:W-:-:S05]  /*14570*/  LEA R2, P2, R10, R3, 0x1 ;  /* 0x000000030a027211 */ /* 0x004fca00078408ff */
[----:B01----:R-:W-:-:S05]  /*14580*/  IMAD.X R3, RZ, RZ, R5, P2 ;  /* 0x000000ffff037224 */ /* 0x003fca00010e0605 */
[----:B------:R-:W-:Y:S01]  /*14590*/  @!PT LDS RZ, [RZ] ;  /* 0x00000000fffff984 */ /* 0x000fe20000000800 */
[----:B------:R-:W-:Y:S01]  /*145a0*/  @!PT LDS RZ, [RZ] ;  /* 0x00000000fffff984 */ /* 0x000fe20000000800 */
[----:B------:R-:W-:Y:S01]  /*145b0*/  @!PT LDS RZ, [RZ] ;  /* 0x00000000fffff984 */ /* 0x000fe20000000800 */
[----:B------:R3:W-:Y:S04]  /*145c0*/  LDGSTS.E.BYPASS.LTC128B.128 [R9+0x13c00], desc[UR52][R2.64], !P0 ;  /* 0x13c0000002097fae */ /* 0x0007e8000c101d74 */
[----:B------:R3:W-:Y:S02]  /*145d0*/  LDGSTS.E.BYPASS.LTC128B.128 [R9+0x17c00], desc[UR52][R2.64+0x80], !P1 ;  /* 0x17c0008002097fae */ /* 0x0007e4000c901d74 */
.L_x_7567:
[----:B------:R-:W-:Y:S05]  /*145e0*/  BSYNC B0 ;  /* 0x0000000000007941 */ /* 0x000fea0003800000 */
.L_x_7566:
[----:B------:R-:W-:Y:S01]  /*145f0*/  NOP ;  /* 0x0000000000007918 */ /* 0x000fe20000000000 */
[----:B------:R-:W-:Y:S01]  /*14600*/  PLOP3.LUT P0, PT, PT, PT, PT, 0x80, 0x0 ;  /* 0x000000000000781c */ /* 0x000fe20003f0f070 */
[----:B0-----:R-:W-:-:S12]  /*14610*/  VIADD R6, R18, 0x28800 ;  /* 0x0002880012067836 */ /* 0x001fd80000000000 */
.L_x_7568:
        /* <DEDUP_REMOVED lines=18> */
.L_x_7682:
[----:B------:R-:W-:Y:S05]  /*14740*/  BSYNC B0 ;  /* 0x0000000000007941 */ /* 0x000fea0003800000 */
.L_x_7569:
        /* <DEDUP_REMOVED lines=60> */
.L_x_7577:
[----:B------:R-:W-:Y:S01]  /*14b10*/  IMAD R3, R8, 0x8, R18 ;  /* 0x0000000808037824 */ /* 0x000fe200078e0212 */
[----:B------:R-:W-:Y:S01]  /*14b20*/  SHF.L.U32 R2, R10, 0x1f, RZ ;  /* 0x0000001f0a027819 */ /* 0x000fe200000006ff */
[----:B------:R-:W-:Y:S03]  /*14b30*/  BSSY B3, `(.L_x_7578) ;  /* 0x0000003000037945 */ /* 0x000fe60003800000 */
[----:B------:R-:W1:Y:S02]  /*14b40*/  SYNCS.PHASECHK.TRANS64.TRYWAIT P0, [R3+URZ+0x28840], R2 ;  /* 0x02884002030075a7 */ /* 0x000e64000800017f */
[----:B-1----:R-:W-:Y:S05]  /*14b50*/  @!P0 BRA `(.L_x_7579) ;  /* 0x0000004400808947 */ /* 0x002fea0003800000 */
.L_x_7683:
[----:B------:R-:W-:Y:S05]  /*14b60*/  BSYNC B3 ;  /* 0x0000000000037941 */ /* 0x000fea0003800000 */
.L_x_7578:
        /* <DEDUP_REMOVED lines=12> */
.L_x_7581:
[----:B------:R-:W-:Y:S05]  /*14c30*/  BSYNC B3 ;  /* 0x0000000000037941 */ /* 0x000fea0003800000 */
.L_x_7580:
        /* <DEDUP_REMOVED lines=12> */
.L_x_7582:
        /* <DEDUP_REMOVED lines=16> */
.L_x_7583:
        /* <DEDUP_REMOVED lines=16> */
.L_x_7684:
[----:B------:R-:W-:Y:S05]  /*14f00*/  BSYNC B3 ;  /* 0x0000000000037941 */ /* 0x000fea0003800000 */
.L_x_7584:
        /* <DEDUP_REMOVED lines=12> */
.L_x_7587:
[----:B------:R-:W-:Y:S05]  /*14fd0*/  BSYNC B3 ;  /* 0x0000000000037941 */ /* 0x000fea0003800000 */
.L_x_7586:
        /* <DEDUP_REMOVED lines=13> */
.L_x_7588:
        /* <DEDUP_REMOVED lines=15> */
.L_x_7589:
        /* <DEDUP_REMOVED lines=12> */
.L_x_7576:
[----:B------:R-:W-:Y:S05]  /*15260*/  BSYNC B1 ;  /* 0x0000000000017941 */ /* 0x000fea0003800000 */
.L_x_7575:
[----:B0-----:R-:W2:Y:S01]  /*15270*/  LDL.LU R0, [R1+0x30] ;  /* 0x0000300001007983 */ /* 0x001ea20000300800 */
[----:B------:R-:W-:-:S03]  /*15280*/  IMAD.MOV.U32 R19, RZ, RZ, R8 ;  /* 0x000000ffff137224 */ /* 0x000fc600078e0008 */
[----:B------:R0:W-:Y:S02]  /*15290*/  STL [R1+0x10], R10 ;  /* 0x0000100a01007387 */ /* 0x0001e40000100800 */
[----:B0-2---:R-:W-:-:S07]  /*152a0*/  VIADD R0, R0, 0xfffffffd ;  /* 0xfffffffd00007836 */ /* 0x005fce0000000000 */
.L_x_7574:
[----:B------:R-:W-:Y:S05]  /*152b0*/  BSYNC B2 ;  /* 0x0000000000027941 */ /* 0x000fea0003800000 */
.L_x_7573:
[----:B------:R-:W-:-:S05]  /*152c0*/  VIADD R11, R11, 0xfffffffe ;  /* 0xfffffffe0b0b7836 */ /* 0x000fca0000000000 */
[----:B------:R-:W-:-:S13]  /*152d0*/  ISETP.NE.AND P0, PT, R11, R7, PT ;  /* 0x000000070b00720c */ /* 0x000fda0003f05270 */
[----:B------:R-:W-:Y:S05]  /*152e0*/  @!P0 BRA `(.L_x_7572) ;  /* 0x0000001000cc8947 */ /* 0x000fea0003800000 */
[----:B------:R-:W-:-:S07]  /*152f0*/  IMAD.MOV.U32 R9, RZ, RZ, R17 ;  /* 0x000000ffff097224 */ /* 0x000fce00078e0011 */
.L_x_7620:
        /* <DEDUP_REMOVED lines=35> */
.L_x_7592:
[----:B------:R-:W-:Y:S01]  /*15530*/  IMAD R3, R4, 0x8, R18 ;  /* 0x0000000804037824 */ /* 0x000fe200078e0212 */
[----:B------:R-:W-:Y:S01]  /*15540*/  SHF.L.U32 R2, R5, 0x1f, RZ ;  /* 0x0000001f05027819 */ /* 0x000fe200000006ff */
[----:B------:R-:W-:Y:S03]  /*15550*/  BSSY B2, `(.L_x_7593) ;  /* 0x0000003000027945 */ /* 0x000fe60003800000 */
[----:B------:R-:W1:Y:S02]  /*15560*/  SYNCS.PHASECHK.TRANS64.TRYWAIT P0, [R3+URZ+0x28840], R2 ;  /* 0x02884002030075a7 */ /* 0x000e64000800017f */
[----:B-1----:R-:W-:Y:S05]  /*15570*/  @!P0 BRA `(.L_x_7594) ;  /* 0x0000003c00208947 */ /* 0x002fea0003800000 */
.L_x_7685:
[----:B------:R-:W-:Y:S05]  /*15580*/  BSYNC B2 ;  /* 0x0000000000027941 */ /* 0x000fea0003800000 */
.L_x_7593:
        /* <DEDUP_REMOVED lines=12> */
.L_x_7596:
[----:B------:R-:W-:Y:S05]  /*15650*/  BSYNC B2 ;  /* 0x0000000000027941 */ /* 0x000fea0003800000 */
.L_x_7595:
        /* <DEDUP_REMOVED lines=12> */
.L_x_7597:
        /* <DEDUP_REMOVED lines=16> */
.L_x_7598:
        /* <DEDUP_REMOVED lines=16> */
.L_x_7686:
[----:B------:R-:W-:Y:S05]  /*15920*/  BSYNC B2 ;  /* 0x0000000000027941 */ /* 0x000fea0003800000 */
.L_x_7599:
        /* <DEDUP_REMOVED lines=11> */
.L_x_7602:
[----:B------:R-:W-:Y:S05]  /*159e0*/  BSYNC B2 ;  /* 0x0000000000027941 */ /* 0x000fea0003800000 */
.L_x_7601:
        /* <DEDUP_REMOVED lines=12> */
.L_x_7603:
        /* <DEDUP_REMOVED lines=15> */
.L_x_7604:
        /* <DEDUP_REMOVED lines=12> */
.L_x_7591:
[----:B------:R-:W-:Y:S05]  /*15c60*/  BSYNC B1 ;  /* 0x0000000000017941 */ /* 0x000fea0003800000 */
.L_x_7590:
        /* <DEDUP_REMOVED lines=35> */
.L_x_7607:
[----:B------:R-:W-:Y:S01]  /*15ea0*/  IMAD R2, R19, 0x8, R18 ;  /* 0x0000000813027824 */ /* 0x000fe200078e0212 */
[----:B------:R-:W-:Y:S01]  /*15eb0*/  SHF.L.U32 R3, R12, 0x1f, RZ ;  /* 0x0000001f0c037819 */ /* 0x000fe200000006ff */
[----:B------:R-:W-:Y:S03]  /*15ec0*/  BSSY B2, `(.L_x_7608) ;  /* 0x0000003000027945 */ /* 0x000fe60003800000 */
[----:B------:R-:W2:Y:S02]  /*15ed0*/  SYNCS.PHASECHK.TRANS64.TRYWAIT P0, [R2+URZ+0x28840], R3 ;  /* 0x02884003020075a7 */ /* 0x000ea4000800017f */
[----:B--2---:R-:W-:Y:S05]  /*15ee0*/  @!P0 BRA `(.L_x_7609) ;  /* 0x0000003000ec8947 */ /* 0x004fea0003800000 */
.L_x_7687:
[----:B------:R-:W-:Y:S05]  /*15ef0*/  BSYNC B2 ;  /* 0x0000000000027941 */ /* 0x000fea0003800000 */
.L_x_7608:
        /* <DEDUP_REMOVED lines=12> */
.L_x_7611:
[----:B------:R-:W-:Y:S05]  /*15fc0*/  BSYNC B2 ;  /* 0x0000000000027941 */ /* 0x000fea0003800000 */
.L_x_7610:
        /* <DEDUP_REMOVED lines=13> */
.L_x_7612:
        /* <DEDUP_REMOVED lines=16> */
.L_x_7613:
        /* <DEDUP_REMOVED lines=15> */
.L_x_7688:
[----:B------:R-:W-:Y:S05]  /*16290*/  BSYNC B2 ;  /* 0x0000000000027941 */ /* 0x000fea0003800000 */
.L_x_7614:
        /* <DEDUP_REMOVED lines=11> */
.L_x_7617:
[----:B------:R-:W-:Y:S05]  /*16350*/  BSYNC B2 ;  /* 0x0000000000027941 */ /* 0x000fea0003800000 */
.L_x_7616:
        /* <DEDUP_REMOVED lines=12> */
.L_x_7618:
        /* <DEDUP_REMOVED lines=15> */
.L_x_7619:
        /* <DEDUP_REMOVED lines=12> */
.L_x_7606:
[----:B------:R-:W-:Y:S05]  /*165d0*/  BSYNC B1 ;  /* 0x0000000000017941 */ /* 0x000fea0003800000 */
.L_x_7605:
[----:B------:R-:W2:Y:S01]  /*165e0*/  LDL R2, [R1+0x20] ;  /* 0x0000200001027983 */ /* 0x000ea20000100800 */
[----:B------:R-:W-:Y:S01]  /*165f0*/  VIADD R0, R0, 0xfffffffe ;  /* 0xfffffffe00007836 */ /* 0x000fe20000000000 */
[----:B--2---:R-:W-:-:S13]  /*16600*/  ISETP.GT.AND P0, PT, R7, R2, PT ;  /* 0x000000020700720c */ /* 0x004fda0003f04270 */
[----:B------:R-:W-:Y:S05]  /*16610*/  @P0 BRA `(.L_x_7620) ;  /* 0xffffffec00380947 */ /* 0x000fea000383ffff */
.L_x_7572:
[----:B------:R-:W-:Y:S05]  /*16620*/  BSYNC B0 ;  /* 0x0000000000007941 */ /* 0x000fea0003800000 */
.L_x_7571:
[----:B------:R-:W3:Y:S01]  /*16630*/  S2R R7, SR_TID.X ;  /* 0x0000000000077919 */ /* 0x000ee20000002100 */
[----:B------:R-:W-:Y:S01]  /*16640*/  BSSY B0, `(.L_x_7621) ;  /* 0x0000011000007945 */ /* 0x000fe20003800000 */
[----:B---3--:R-:W-:-:S04]  /*16650*/  LOP3.LUT R7, R7, 0x7f, RZ, 0xc0, !PT ;  /* 0x0000007f07077812 */ /* 0x008fc800078ec0ff */
[----:B------:R-:W-:-:S13]  /*16660*/  ISETP.NE.AND P0, PT, R7, RZ, PT ;  /* 0x000000ff0700720c */ /* 0x000fda0003f05270 */
[----:B------:R-:W-:Y:S05]  /*16670*/  @P0 BRA `(.L_x_7622) ;  /* 0x0000000000340947 */ /* 0x000fea0003800000 */
[----:B--2---:R-:W2:Y:S01]  /*16680*/  S2R R3, SR_LANEID ;  /* 0x0000000000037919 */ /* 0x004ea20000000000 */
[----:B------:R-:W-:Y:S02]  /*16690*/  VOTEU.ANY UR4, UPT, PT ;  /* 0x0000000000047886 */ /* 0x000fe400038e0100 */
[----:B------:R-:W2:Y:S08]  /*166a0*/  FLO.U32 R0, UR4 ;  /* 0x0000000400007d00 */ /* 0x000eb000080e0000 */
[----:B------:R-:W3:Y:S01]  /*166b0*/  POPC R4, UR4 ;  /* 0x0000000400047d09 */ /* 0x000ee20008000000 */
[----:B--2---:R-:W-:-:S02]  /*166c0*/  ISETP.EQ.U32.AND P0, PT, R0, R3, PT ;  /* 0x000000030000720c */ /* 0x004fc40003f02070 */
[----:B------:R-:W3:Y:S11]  /*166d0*/  LDC.64 R2, c[0x0][0xc60] ;  /* 0x00031800ff027b82 */ /* 0x000ef60000000a00 */
[----:B---3--:R-:W2:Y:S01]  /*166e0*/  @P0 ATOMG.E.ADD.STRONG.GPU PT, R3, desc[UR52][R2.64], R4 ;  /* 0x00000004020309a8 */ /* 0x008ea200081ee1f4 */
[----:B-1----:R-:W1:Y:S02]  /*166f0*/  S2R R5, SR_LTMASK ;  /* 0x0000000000057919 */ /* 0x002e640000003900 */
[----:B-1----:R-:W-:-:S06]  /*16700*/  LOP3.LUT R5, R5, UR4, RZ, 0xc0, !PT ;  /* 0x0000000405057c12 */ /* 0x002fcc000f8ec0ff */
[----:B------:R-:W1:Y:S01]  /*16710*/  POPC R5, R5 ;  /* 0x0000000500057309 */ /* 0x000e620000000000 */
[----:B--2---:R-:W1:Y:S02]  /*16720*/  SHFL.IDX PT, R0, R3, R0, 0x1f ;  /* 0x00001f0003007589 */ /* 0x004e6400000e0000 */
[----:B-1----:R-:W-:-:S05]  /*16730*/  IADD3 R0, R0, UR37, R5 ;  /* 0x0000002500007c10 */ /* 0x002fca000fffe005 */
[----:B------:R3:W-:Y:S02]  /*16740*/  STL [R1], R0 ;  /* 0x0000000001007387 */ /* 0x0007e40000100800 */
.L_x_7622:
[----:B------:R-:W-:Y:S05]  /*16750*/  BSYNC B0 ;  /* 0x0000000000007941 */ /* 0x000fea0003800000 */
.L_x_7621:
[----:B---3--:R-:W3:Y:S01]  /*16760*/  LDL R0, [R1+0x18] ;  /* 0x0000180001007983 */ /* 0x008ee20000100800 */
[----:B------:R-:W-:Y:S01]  /*16770*/  BSSY B0, `(.L_x_7623) ;  /* 0x000003a000007945 */ /* 0x000fe20003800000 */
[----:B---3--:R-:W-:-:S13]  /*16780*/  LOP3.LUT P0, RZ, R0, 0x1, RZ, 0xc0, !PT ;  /* 0x0000000100ff7812 */ /* 0x008fda000780c0ff */
        /* <DEDUP_REMOVED lines=8> */
.L_x_7689:
[----:B------:R-:W-:Y:S05]  /*16810*/  BSYNC B1 ;  /* 0x0000000000017941 */ /* 0x000fea0003800000 */
.L_x_7625:
        /* <DEDUP_REMOVED lines=9> */
.L_x_7628:
[----:B------:R-:W-:Y:S05]  /*168b0*/  BSYNC B1 ;  /* 0x0000000000017941 */ /* 0x000fea0003800000 */
.L_x_7627:
[----:B--2---:R-:W2:Y:S04]  /*168c0*/  LDL.LU R3, [R1+0x14] ;  /* 0x0000140001037983 */ /* 0x004ea80000300800 */
        /* <DEDUP_REMOVED lines=11> */
.L_x_7629:
        /* <DEDUP_REMOVED lines=15> */
.L_x_7630:
        /* <DEDUP_REMOVED lines=10> */
.L_x_7624:
[----:B------:R-:W-:Y:S05]  /*16b10*/  BSYNC B0 ;  /* 0x0000000000007941 */ /* 0x000fea0003800000 */
.L_x_7623:
[----:B------:R-:W3:Y:S01]  /*16b20*/  LDL.LU R4, [R1+0x10] ;  /* 0x0000100001047983 */ /* 0x000ee20000300800 */
[----:B------:R-:W-:-:S05]  /*16b30*/  VIADD R19, R19, 0x1 ;  /* 0x0000000113137836 */ /* 0x000fca0000000000 */
[----:B------:R-:W-:-:S04]  /*16b40*/  ISETP.NE.AND P0, PT, R19, 0x2, PT ;  /* 0x000000021300780c */ /* 0x000fc80003f05270 */
[----:B------:R-:W-:Y:S02]  /*16b50*/  SEL R0, RZ, 0x1, P0 ;  /* 0x00000001ff007807 */ /* 0x000fe40000000000 */
[----:B------:R-:W-:Y:S02]  /*16b60*/  SEL R19, R19, RZ, P0 ;  /* 0x000000ff13137207 */ /* 0x000fe40000000000 */
[----:B---3--:R-:W-:-:S05]  /*16b70*/  LOP3.LUT R4, R4, R0, RZ, 0x3c, !PT ;  /* 0x0000000004047212 */ /* 0x008fca00078e3cff */
[----:B------:R3:W-:Y:S02]  /*16b80*/  STL [R1+0x10], R4 ;  /* 0x0000100401007387 */ /* 0x0007e40000100800 */
.L_x_7551:
[----:B------:R-:W-:Y:S05]  /*16b90*/  BSYNC B7 ;  /* 0x0000000000077941 */ /* 0x000fea0003800000 */
.L_x_7549:
        /* <DEDUP_REMOVED lines=9> */
[----:B01-3--:R-:W0:Y:S04]  /*16c30*/  LDS.128 R4, [R18+0x288d0] ;  /* 0x0288d00012047984 */ /* 0x00be280000000c00 */
[----:B0-----:R0:W-:Y:S04]  /*16c40*/  STL.64 [R1], R4 ;  /* 0x0000000401007387 */ /* 0x0011e80000100a00 */
[----:B------:R0:W-:Y:S01]  /*16c50*/  STL.64 [R1+0x8], R6 ;  /* 0x0000080601007387 */ /* 0x0001e20000100a00 */
[----:B------:R-:W-:Y:S06]  /*16c60*/  BAR.ARV 0x4, 0x180 ;  /* 0x0106000000007b1d */ /* 0x000fec0000002000 */
[----:B------:R-:W-:Y:S05]  /*16c70*/  BRA `(.L_x_7632) ;  /* 0x00000010002c7947 */ /* 0x000fea0003800000 */
.L_x_7631:
[----:B------:R-:W4:Y:S01]  /*16c80*/  S2R R16, SR_TID.X ;  /* 0x0000000000107919 */ /* 0x000f220000002100 */
[----:B------:R-:W-:Y:S01]  /*16c90*/  UMOV UR4, 0xffffffff ;  /* 0xffffffff00047882 */ /* 0x000fe20000000000 */
[----:B----4-:R-:W-:-:S04]  /*16ca0*/  LOP3.LUT R16, R16, 0x1f, RZ, 0xc0, !PT ;  /* 0x0000001f10107812 */ /* 0x010fc800078ec0ff */
[----:B------:R-:W-:Y:S01]  /*16cb0*/  ISETP.NE.AND P0, PT, R16, 0x1f, PT ;  /* 0x0000001f1000780c */ /* 0x000fe20003f05270 */
[----:B------:R-:W-:-:S12]  /*16cc0*/  BRA.DIV UR4, `(.L_x_7633) ;  /* 0x0000002604b07947 */ /* 0x000fd8000b800000 */
[----:B--2---:R-:W0:Y:S01]  /*16cd0*/  LDL.LU R3, [R1] ;  /* 0x0000000001037983 */ /* 0x004e220000300800 */
[----:B------:R-:W-:-:S03]  /*16ce0*/  ULDC UR4, c[0x0][0xc3c] ;  /* 0x00030f0000047ab9 */ /* 0x000fc60000000800 */
[----:B-1-3--:R-:W2:Y:S01]  /*16cf0*/  LDL R4, [R1+0xc] ;  /* 0x00000c0001047983 */ /* 0x00aea20000100800 */
[----:B0-----:R-:W-:Y:S02]  /*16d00*/  IMAD.MOV.U32 R8, RZ, RZ, R3 ;  /* 0x000000ffff087224 */ /* 0x001fe400078e0003 */
[----:B--2---:R-:W-:-:S05]  /*16d10*/  IMAD.IADD R0, R4, 0x1, R16 ;  /* 0x0000000104007824 */ /* 0x004fca00078e0210 */
[----:B------:R-:W-:-:S13]  /*16d20*/  ISETP.GE.OR P1, PT, R0, UR4, !P0 ;  /* 0x0000000400007c0c */ /* 0x000fda000c726670 */
[----:B------:R-:W0:Y:S08]  /*16d30*/  @!P1 LDC.64 R2, c[0x0][0xc80] ;  /* 0x00032000ff029b82 */ /* 0x000e300000000a00 */
[----:B------:R-:W1:Y:S01]  /*16d40*/  @!P1 LDC.64 R4, c[0x0][0xc78] ;  /* 0x00031e00ff049b82 */ /* 0x000e620000000a00 */
[----:B0-----:R-:W-:-:S05]  /*16d50*/  @!P1 IMAD.WIDE R2, R0, 0x4, R2 ;  /* 0x0000000400029825 */ /* 0x001fca00078e0202 */
[----:B------:R1:W2:Y:S02]  /*16d60*/  @!P1 LDG.E R6, desc[UR52][R2.64] ;  /* 0x0000003402069981 */ /* 0x0002a4000c1e1900 */
[----:B-1----:R-:W-:-:S05]  /*16d70*/  @!P1 IMAD.WIDE R2, R0, 0x4, R4 ;  /* 0x0000000400029825 */ /* 0x002fca00078e0204 */
[----:B------:R-:W3:Y:S01]  /*16d80*/  @!P1 LDG.E R4, desc[UR52][R2.64] ;  /* 0x0000003402049981 */ /* 0x000ee2000c1e1900 */
[----:B------:R-:W-:Y:S01]  /*16d90*/  IMAD.MOV.U32 R5, RZ, RZ, RZ ;  /* 0x000000ffff057224 */ /* 0x000fe200078e00ff */
[C---:B------:R-:W-:Y:S02]  /*16da0*/  ISETP.GE.U32.AND P2, PT, R16.reuse, 0x2, PT ;  /* 0x000000021000780c */ /* 0x040fe40003f46070 */
[C---:B------:R-:W-:Y:S01]  /*16db0*/  ISETP.GE.U32.AND P3, PT, R16.reuse, 0x4, PT ;  /* 0x000000041000780c */ /* 0x040fe20003f66070 */
[----:B------:R-:W-:Y:S01]  /*16dc0*/  SHFL.IDX PT, R0, R8, RZ, 0x1f ;  /* 0x00001fff08007589 */ /* 0x000fe200000e0000 */
[C---:B------:R-:W-:Y:S02]  /*16dd0*/  ISETP.GE.U32.AND P4, PT, R16.reuse, 0x8, PT ;  /* 0x000000081000780c */ /* 0x040fe40003f86070 */
[----:B------:R-:W-:Y:S01]  /*16de0*/  ISETP.GE.U32.AND P5, PT, R16, 0x10, PT ;  /* 0x000000101000780c */ /* 0x000fe20003fa6070 */
[----:B--2---:R-:W-:Y:S01]  /*16df0*/  @!P1 IMAD.MOV.U32 R5, RZ, RZ, R6 ;  /* 0x000000ffff059224 */ /* 0x004fe200078e0006 */
[----:B------:R-:W-:-:S02]  /*16e00*/  CS2R R6, SRZ ;  /* 0x0000000000067805 */ /* 0x000fc4000001ff00 */
[----:B---3--:R-:W-:Y:S01]  /*16e10*/  @!P1 IMAD.MOV.U32 R7, RZ, RZ, R4 ;  /* 0x000000ffff079224 */ /* 0x008fe200078e0004 */
        /* <DEDUP_REMOVED lines=19> */
.L_x_7699:
[----:B------:R-:W-:Y:S02]  /*16f50*/  ULDC UR4, c[0x0][0xc38] ;  /* 0x00030e0000047ab9 */ /* 0x000fe40000000800 */
[----:B------:R-:W-:-:S04]  /*16f60*/  IMAD.U32 R8, RZ, RZ, UR4 ;  /* 0x00000004ff087e24 */ /* 0x000fc8000f8e00ff */
[----:B-1----:R-:W-:-:S04]  /*16f70*/  IMAD R10, R10, R8, RZ ;  /* 0x000000080a0a7224 */ /* 0x002fc800078e02ff */
[----:B------:R-:W-:-:S05]  /*16f80*/  IMAD.IADD R4, R9, 0x1, R10 ;  /* 0x0000000109047824 */ /* 0x000fca00078e020a */
[----:B------:R-:W-:-:S13]  /*16f90*/  ISETP.GT.AND P6, PT, R4, R0, PT ;  /* 0x000000000400720c */ /* 0x000fda0003fc4270 */
[----:B------:R-:W-:Y:S05]  /*16fa0*/  @P6 BRA `(.L_x_7634) ;  /* 0x0000000000ac6947 */ /* 0x000fea0003800000 */
.L_x_7637:
[----:B0-----:R-:W2:Y:S01]  /*16fb0*/  LDL.LU R2, [R1+0xc] ;  /* 0x00000c0001027983 */ /* 0x001ea20000300800 */
[----:B------:R-:W0:Y:S01]  /*16fc0*/  LDC R3, c[0x0][0xc3c] ;  /* 0x00030f00ff037b82 */ /* 0x000e220000000800 */
[----:B--2---:R-:W-:-:S05]  /*16fd0*/  VIADD R2, R2, 0x1f ;  /* 0x0000001f02027836 */ /* 0x004fca0000000000 */
[----:B0-----:R-:W-:-:S13]  /*16fe0*/  ISETP.GE.AND P6, PT, R2, R3, PT ;  /* 0x000000030200720c */ /* 0x001fda0003fc6270 */
[----:B------:R-:W-:Y:S05]  /*16ff0*/  @P6 BRA `(.L_x_7635) ;  /* 0x0000000800e46947 */ /* 0x000fea0003800000 */
[----:B------:R-:W0:Y:S01]  /*17000*/  S2R R5, SR_TID.X ;  /* 0x0000000000057919 */ /* 0x000e220000002100 */
        /* <DEDUP_REMOVED lines=31> */
.L_x_7707:
[----:B------:R-:W-:Y:S02]  /*17200*/  ULDC UR4, c[0x0][0xc38] ;  /* 0x00030e0000047ab9 */ /* 0x000fe40000000800 */
[----:B------:R-:W-:-:S04]  /*17210*/  IMAD.U32 R8, RZ, RZ, UR4 ;  /* 0x00000004ff087e24 */ /* 0x000fc8000f8e00ff */
[----:B-1----:R-:W-:-:S04]  /*17220*/  IMAD R10, R10, R8, RZ ;  /* 0x000000080a0a7224 */ /* 0x002fc800078e02ff */
[----:B------:R-:W-:-:S05]  /*17230*/  IMAD.IADD R4, R10, 0x1, R4 ;  /* 0x000000010a047824 */ /* 0x000fca00078e0204 */
[----:B------:R-:W-:-:S13]  /*17240*/  ISETP.GT.AND P6, PT, R4, R0, PT ;  /* 0x000000000400720c */ /* 0x000fda0003fc4270 */
[----:B------:R-:W-:Y:S05]  /*17250*/  @!P6 BRA `(.L_x_7637) ;  /* 0xfffffffc0054e947 */ /* 0x000fea000383ffff */
.L_x_7634:
        /* <DEDUP_REMOVED lines=12> */
.L_x_7712:
[----:B------:R-:W-:-:S13]  /*17320*/  ISETP.NE.AND P0, PT, R3, RZ, PT ;  /* 0x000000ff0300720c */ /* 0x000fda0003f05270 */
[----:B------:R-:W-:Y:S05]  /*17330*/  @!P0 BRA `(.L_x_7639) ;  /* 0x0000000000108947 */ /* 0x000fea0003800000 */
[----:B------:R-:W-:Y:S01]  /*17340*/  UMOV UR4, 0xffffffff ;  /* 0xffffffff00047882 */ /* 0x000fe20000000000 */
[----:B---3--:R-:W-:Y:S02]  /*17350*/  VIADD R9, R9, 0xffffffff ;  /* 0xffffffff09097836 */ /* 0x008fe40000000000 */
[----:B------:R-:W-:Y:S05]  /*17360*/  BRA.DIV UR4, `(.L_x_7640) ;  /* 0x0000002a047c7947 */ /* 0x000fea000b800000 */
[----:B------:R1:W2:Y:S02]  /*17370*/  SHFL.IDX PT, R6, R2, R9, 0x1f ;  /* 0x00001f0902067589 */ /* 0x0002a400000e0000 */
.L_x_7639:
[----:B--2---:R-:W-:Y:S01]  /*17380*/  IMAD R3, R6, R8, R10 ;  /* 0x0000000806037224 */ /* 0x004fe200078e020a */
[----:B------:R-:W-:-:S03]  /*17390*/  ISETP.NE.AND P0, PT, R7, 0x1, PT ;  /* 0x000000010700780c */ /* 0x000fc60003f05270 */
[----:B------:R-:W-:Y:S01]  /*173a0*/  IMAD.IADD R0, R0, 0x1, -R3 ;  /* 0x0000000100007824 */ /* 0x000fe200078e0a03 */
[----:B------:R2:W-:Y:S09]  /*173b0*/  STL [R1], R3 ;  /* 0x0000000301007387 */ /* 0x0005f20000100800 */
[----:B------:R-:W-:Y:S05]  /*173c0*/  @!P0 BRA `(.L_x_7641) ;  /* 0x0000000000e48947 */ /* 0x000fea0003800000 */
[----:B0--3--:R-:W-:-:S04]  /*173d0*/  IABS R5, R4 ;  /* 0x0000000400057213 */ /* 0x009fc80000000000 */
[----:B------:R-:W0:Y:S08]  /*173e0*/  I2F.RP R6, R5 ;  /* 0x0000000500067306 */ /* 0x000e300000209400 */
[----:B0-----:R-:W1:Y:S02]  /*173f0*/  MUFU.RCP R6, R6 ;  /* 0x0000000600067308 */ /* 0x001e640000001000 */
[----:B-1----:R-:W-:-:S06]  /*17400*/  VIADD R9, R6, 0xffffffe ;  /* 0x0ffffffe06097836 */ /* 0x002fcc0000000000 */
[----:B--2---:R-:W0:Y:S02]  /*17410*/  F2I.FTZ.U32.TRUNC.NTZ R3, R9 ;  /* 0x0000000900037305 */ /* 0x004e24000021f000 */
        /* <DEDUP_REMOVED lines=39> */
[----:B------:R-:W-:Y:S01]  /*17690*/  IMAD.MOV R5, RZ, RZ, -R3 ;  /* 0x000000ffff057224 */ /* 0x000fe200078e0a03 */
[----:B------:R-:W-:-:S03]  /*176a0*/  LOP3.LUT R2, R3, R7, RZ, 0x3c, !PT ;  /* 0x0000000703027212 */ /* 0x000fc600078e3cff */
[----:B------:R-:W-:Y:S01]  /*176b0*/  IMAD R0, R4, R5, R0 ;  /* 0x0000000504007224 */ /* 0x000fe200078e0200 */
        /* <DEDUP_REMOVED lines=10> */
.L_x_7641:
[----:B0--3--:R-:W3:Y:S01]  /*17760*/  LDL R5, [R1+0xc] ;  /* 0x00000c0001057983 */ /* 0x009ee20000100800 */
[----:B-12---:R-:W3:Y:S02]  /*17770*/  LDC.64 R2, c[0x0][0xc90] ;  /* 0x00032400ff027b82 */ /* 0x006ee40000000a00 */
[----:B---3--:R-:W-:-:S05]  /*17780*/  IMAD.WIDE R2, R5, 0x4, R2 ;  /* 0x0000000405027825 */ /* 0x008fca00078e0202 */
        /* <DEDUP_REMOVED lines=60> */
.L_x_7642:
[----:B0-----:R-:W-:-:S05]  /*17b50*/  LOP3.LUT R3, RZ, R0, RZ, 0x33, !PT ;  /* 0x00000000ff037212 */ /* 0x001fca00078e33ff */
[----:B------:R-:W-:-:S05]  /*17b60*/  IMAD.IADD R0, R4, 0x1, R3 ;  /* 0x0000000104007824 */ /* 0x000fca00078e0203 */
[----:B------:R0:W-:Y:S01]  /*17b70*/  STL [R1+0x4], R0 ;  /* 0x0000040001007387 */ /* 0x0001e20000100800 */
[----:B------:R-:W-:Y:S05]  /*17b80*/  BRA `(.L_x_7643) ;  /* 0x0000000000287947 */ /* 0x000fea0003800000 */
.L_x_7635:
        /* <DEDUP_REMOVED lines=10> */
.L_x_7643:
[----:B-1----:R-:W2:Y:S04]  /*17c30*/  LDL R3, [R1+0x8] ;  /* 0x0000080001037983 */ /* 0x002ea80000100800 */
[----:B------:R-:W3:Y:S04]  /*17c40*/  LDL R2, [R1+0xc] ;  /* 0x00000c0001027983 */ /* 0x000ee80000100800 */
[----:B------:R-:W4:Y:S04]  /*17c50*/  LDL R5, [R1+0x4] ;  /* 0x0000040001057983 */ /* 0x000f280000100800 */
[----:B------:R-:W4:Y:S01]  /*17c60*/  LDL R4, [R1] ;  /* 0x0000000001047983 */ /* 0x000f220000100800 */
[----:B0-----:R-:W0:Y:S01]  /*17c70*/  S2R R0, SR_TID.X ;  /* 0x0000000000007919 */ /* 0x001e220000002100 */
[----:B------:R-:W-:Y:S05]  /*17c80*/  WARPSYNC.ALL ;  /* 0x0000000000007948 */ /* 0x000fea0003800000 */
        /* <DEDUP_REMOVED lines=10> */
.L_x_7632:
[----:B------:R-:W3:Y:S01]  /*17d30*/  LDL R0, [R1+0xc] ;  /* 0x00000c0001007983 */ /* 0x000ee20000100800 */
[----:B------:R-:W-:Y:S02]  /*17d40*/  ULDC UR4, c[0x0][0xc3c] ;  /* 0x00030f0000047ab9 */ /* 0x000fe40000000800 */
[----:B---3--:R-:W-:-:S13]  /*17d50*/  ISETP.GE.AND P0, PT, R0, UR4, PT ;  /* 0x0000000400007c0c */ /* 0x008fda000bf06270 */
[----:B------:R-:W-:Y:S05]  /*17d60*/  @!P0 BRA `(.L_x_7644) ;  /* 0xffffffa400648947 */ /* 0x000fea000383ffff */
[----:B------:R-:W-:Y:S05]  /*17d70*/  BSYNC B8 ;  /* 0x0000000000087941 */ /* 0x000fea0003800000 */
.L_x_7535:
        /* <DEDUP_REMOVED lines=12> */
.L_x_7715:
[----:B------:R-:W-:Y:S05]  /*17e40*/  BSYNC B0 ;  /* 0x0000000000007941 */ /* 0x000fea0003800000 */
.L_x_7645:
[----:B------:R-:W-:-:S03]  /*17e50*/  UMOV UR4, 0xffffffff ;  /* 0xffffffff00047882 */ /* 0x000fc60000000000 */
[----:B------:R-:W-:Y:S05]  /*17e60*/  BRA.DIV UR4, `(.L_x_7647) ;  /* 0x0000001e04fc7947 */ /* 0x000fea000b800000 */
[----:B------:R-:W1:Y:S02]  /*17e70*/  S2R R2, SR_TID.X ;  /* 0x0000000000027919 */ /* 0x000e640000002100 */
[----:B-1----:R-:W-:-:S04]  /*17e80*/  SHF.R.U32.HI R2, RZ, 0x5, R2 ;  /* 0x00000005ff027819 */ /* 0x002fc80000011602 */
[----:B------:R-:W-:-:S05]  /*17e90*/  LOP3.LUT R2, R2, 0x3, RZ, 0xc0, !PT ;  /* 0x0000000302027812 */ /* 0x000fca00078ec0ff */
[----:B------:R1:W2:Y:S02]  /*17ea0*/  SHFL.IDX PT, R14, R2, RZ, 0x1f ;  /* 0x00001fff020e7589 */ /* 0x0002a400000e0000 */
.L_x_7718:
[----:B--2---:R-:W-:Y:S01]  /*17eb0*/  ISETP.NE.AND P0, PT, R14, RZ, PT ;  /* 0x000000ff0e00720c */ /* 0x004fe20003f05270 */
[----:B------:R-:W-:-:S12]  /*17ec0*/  BSSY B0, `(.L_x_7648) ;  /* 0x0000025000007945 */ /* 0x000fd80003800000 */
[----:B------:R-:W-:Y:S05]  /*17ed0*/  @P0 BRA `(.L_x_7649) ;  /* 0x00000000008c0947 */ /* 0x000fea0003800000 */
[----:B------:R-:W-:-:S03]  /*17ee0*/  UMOV UR4, 0xffffffff ;  /* 0xffffffff00047882 */ /* 0x000fc60000000000 */
[----:B------:R-:W-:Y:S05]  /*17ef0*/  BRA.DIV UR4, `(.L_x_7650) ;  /* 0x00000022040c7947 */ /* 0x000fea000b800000 */
[----:B------:R-:W-:-:S13]  /*17f00*/  ELECT P6, URZ, PT ;  /* 0x00000000003f782f */ /* 0x000fda00038c0000 */
.L_x_7721:
[----:B------:R-:W-:Y:S05]  /*17f10*/  @!P6 BRA `(.L_x_7649) ;  /* 0x00000000007ce947 */ /* 0x000fea0003800000 */
[----:B------:R-:W-:-:S06]  /*17f20*/  ULOP3.LUT UR4, UR36, 0x2, URZ, 0xfc, !UPT ;  /* 0x0000000224047892 */ /* 0x000fcc000f8efc3f */
[----:B-1----:R-:W-:-:S05]  /*17f30*/  IMAD.U32 R2, RZ, RZ, UR4 ;  /* 0x00000004ff027e24 */ /* 0x002fca000f8e00ff */
[----:B------:R-:W-:-:S13]  /*17f40*/  ISETP.NE.AND P2, PT, R2, 0x3, PT ;  /* 0x000000030200780c */ /* 0x000fda0003f45270 */
[----:B------:R-:W-:Y:S05]  /*17f50*/  @!P2 BRA `(.L_x_7651) ;  /* 0x000000000004a947 */ /* 0x000fea0003800000 */
[----:B------:R-:W-:Y:S01]  /*17f60*/  BPT.TRAP 0x1 ;  /* 0x000000040000795c */ /* 0x000fe20000300000 */
.L_x_7651:
        /* <DEDUP_REMOVED lines=13> */
.L_x_7722:
[----:B------:R-:W1:Y:S02]  /*18040*/  SYNCS.PHASECHK.TRANS64.TRYWAIT P0, [R7+URZ], R2 ;  /* 0x00000002070075a7 */ /* 0x000e64000800017f */
[----:B-1----:R-:W-:Y:S05]  /*18050*/  @!P0 BRA `(.L_x_7653) ;  /* 0x0000001c00e88947 */ /* 0x002fea0003800000 */
.L_x_7723:
[----:B------:R-:W-:Y:S05]  /*18060*/  @!P2 BRA `(.L_x_7654) ;  /* 0x000000000004a947 */ /* 0x000fea0003800000 */
[----:B------:R-:W-:Y:S01]  /*18070*/  BPT.TRAP 0x1 ;  /* 0x000000040000795c */ /* 0x000fe20000300000 */
.L_x_7654:
[----:B------:R-:W-:-:S04]  /*18080*/  VIADD R0, R0, 0x28860 ;  /* 0x0002886000007836 */ /* 0x000fc80000000000 */
[----:B------:R-:W-:-:S04]  /*18090*/  IMAD R4, R19, 0x8, R0 ;  /* 0x0000000813047824 */ /* 0x000fc800078e0200 */
[----:B------:R-:W2:Y:S02]  /*180a0*/  SYNCS.PHASECHK.TRANS64.TRYWAIT P0, [R4+URZ], R5 ;  /* 0x00000005040075a7 */ /* 0x000ea4000800017f */
[----:B--2---:R-:W-:Y:S05]  /*180b0*/  @!P0 BRA `(.L_x_7655) ;  /* 0x0000001c00e48947 */ /* 0x004fea0003800000 */
.L_x_7724:
[----:B------:R-:W-:-:S07]  /*180c0*/  IMAD R3, R3, 0x8, R0 ;  /* 0x0000000803037824 */ /* 0x000fce00078e0200 */
.L_x_7656:
[----:B----4-:R4:W0:Y:S02]  /*180d0*/  SYNCS.PHASECHK.TRANS64.TRYWAIT P0, [R3+URZ], R2 ;  /* 0x00000002030075a7 */ /* 0x010824000800017f */
[----:B0-----:R-:W-:Y:S05]  /*180e0*/  @!P0 NANOSLEEP.SYNCS 0x989680 ;  /* 0x009896800000895d */ /* 0x001fea0003900000 */
[----:B------:R-:W0:Y:S02]  /*180f0*/  @!P0 SYNCS.PHASECHK.TRANS64 P0, [R3+URZ], R2 ;  /* 0x00000002030085a7 */ /* 0x000e24000800007f */
[----:B0-----:R-:W-:Y:S05]  /*18100*/  @!P0 BRA `(.L_x_7656) ;  /* 0xfffffffc00f08947 */ /* 0x001fea000383ffff */
.L_x_7649:
[----:B------:R-:W-:Y:S05]  /*18110*/  BSYNC B0 ;  /* 0x0000000000007941 */ /* 0x000fea0003800000 */
.L_x_7648:
[----:B------:R-:W-:Y:S05]  /*18120*/  EXIT ;  /* 0x000000000000794d */ /* 0x000fea0003800000 */
.L_x_7434:
[----:B0-----:R-:W-:-:S04]  /*18130*/  IMAD.U32 R3, RZ, RZ, UR41 ;  /* 0x00000029ff037e24 */ /* 0x001fc8000f8e00ff */
[----:B------:R0:W1:Y:S03]  /*18140*/  SYNCS.PHASECHK.TRANS64.TRYWAIT P1, [R3+URZ+0x28800], R0 ;  /* 0x02880000030075a7 */ /* 0x000066000802017f */
[----:B-1----:R-:W-:Y:S05]  /*18150*/  @!P1 NANOSLEEP.SYNCS 0x989680 ;  /* 0x009896800000995d */ /* 0x002fea0003900000 */
[----:B------:R-:W1:Y:S02]  /*18160*/  @!P1 SYNCS.PHASECHK.TRANS64 P1, [R3+URZ+0x28800], R0 ;  /* 0x02880000030095a7 */ /* 0x000e64000802007f */
[----:B-1----:R-:W-:Y:S05]  /*18170*/  @!P1 BRA `(.L_x_7434) ;  /* 0xfffffffc00ec9947 */ /* 0x002fea000383ffff */
[----:B------:R-:W-:Y:S05]  /*18180*/  BRA `(.L_x_7657) ;  /* 0xfffffe9c00d87947 */ /* 0x000fea000383ffff */
.L_x_7438:
[----:B-1----:R1:W2:Y:S02]  /*18190*/  SYNCS.PHASECHK.TRANS64.TRYWAIT P2, [R5+URZ+0x28830], R0 ;  /* 0x02883000050075a7 */ /* 0x0022a4000804017f */
[----:B--2---:R-:W-:Y:S05]  /*181a0*/  @!P2 NANOSLEEP.SYNCS 0x989680 ;  /* 0x009896800000a95d */ /* 0x004fea0003900000 */
[----:B------:R-:W2:Y:S02]  /*181b0*/  @!P2 SYNCS.PHASECHK.TRANS64 P2, [R5+URZ+0x28830], R0 ;  /* 0x028830000500a5a7 */ /* 0x000ea4000804007f */
[----:B--2---:R-:W-:Y:S05]  /*181c0*/  @!P2 BRA `(.L_x_7438) ;  /* 0xfffffffc00f0a947 */ /* 0x004fea000383ffff */
[----:B------:R-:W-:Y:S05]  /*181d0*/  BRA `(.L_x_7437) ;  /* 0xfffffea000007947 */ /* 0x000fea000383ffff */
.L_x_7454:
[----:B-1----:R-:W-:-:S04]  /*181e0*/  IMAD.U32 R7, RZ, RZ, UR6 ;  /* 0x00000006ff077e24 */ /* 0x002fc8000f8e00ff */
[----:B------:R1:W2:Y:S03]  /*181f0*/  SYNCS.PHASECHK.TRANS64.TRYWAIT P2, [R7+URZ+0x28830], R6 ;  /* 0x02883006070075a7 */ /* 0x0002a6000804017f */
[----:B--2---:R-:W-:Y:S05]  /*18200*/  @!P2 NANOSLEEP.SYNCS 0x989680 ;  /* 0x009896800000a95d */ /* 0x004fea0003900000 */
[----:B------:R-:W2:Y:S02]  /*18210*/  @!P2 SYNCS.PHASECHK.TRANS64 P2, [R7+URZ+0x28830], R6 ;  /* 0x028830060700a5a7 */ /* 0x000ea4000804007f */
[----:B--2---:R-:W-:Y:S05]  /*18220*/  @!P2 BRA `(.L_x_7454) ;  /* 0xfffffffc00eca947 */ /* 0x004fea000383ffff */
[----:B------:R-:W-:Y:S05]  /*18230*/  BRA `(.L_x_7451) ;  /* 0xfffffed0009c7947 */ /* 0x000fea000383ffff */
.L_x_7458:
[----:B-1----:R-:W-:-:S04]  /*18240*/  IMAD.U32 R7, RZ, RZ, UR6 ;  /* 0x00000006ff077e24 */ /* 0x002fc8000f8e00ff */
[----:B------:R1:W2:Y:S03]  /*18250*/  SYNCS.PHASECHK.TRANS64.TRYWAIT P2, [R7+URZ+0x28850], R6 ;  /* 0x02885006070075a7 */ /* 0x0002a6000804017f */
[----:B--2---:R-:W-:Y:S05]  /*18260*/  @!P2 NANOSLEEP.SYNCS 0x989680 ;  /* 0x009896800000a95d */ /* 0x004fea0003900000 */
[----:B------:R-:W2:Y:S02]  /*18270*/  @!P2 SYNCS.PHASECHK.TRANS64 P2, [R7+URZ+0x28850], R6 ;  /* 0x028850060700a5a7 */ /* 0x000ea4000804007f */
[----:B--2---:R-:W-:Y:S05]  /*18280*/  @!P2 BRA `(.L_x_7458) ;  /* 0xfffffffc00eca947 */ /* 0x004fea000383ffff */
[----:B------:R-:W-:Y:S05]  /*18290*/  BRA `(.L_x_7455) ;  /* 0xfffffed400647947 */ /* 0x000fea000383ffff */
.L_x_7475:
[----:B-1----:R-:W-:-:S04]  /*182a0*/  IMAD.U32 R5, RZ, RZ, UR6 ;  /* 0x00000006ff057e24 */ /* 0x002fc8000f8e00ff */
[----:B------:R1:W2:Y:S03]  /*182b0*/  SYNCS.PHASECHK.TRANS64.TRYWAIT P2, [R5+URZ+0x28830], R0 ;  /* 0x02883000050075a7 */ /* 0x0002a6000804017f */
[----:B--2---:R-:W-:Y:S05]  /*182c0*/  @!P2 NANOSLEEP.SYNCS 0x989680 ;  /* 0x009896800000a95d */ /* 0x004fea0003900000 */
[----:B------:R-:W2:Y:S02]  /*182d0*/  @!P2 SYNCS.PHASECHK.TRANS64 P2, [R5+URZ+0x28830], R0 ;  /* 0x028830000500a5a7 */ /* 0x000ea4000804007f */
[----:B--2---:R-:W-:Y:S05]  /*182e0*/  @!P2 BRA `(.L_x_7475) ;  /* 0xfffffffc00eca947 */ /* 0x004fea000383ffff */
[----:B------:R-:W-:Y:S05]  /*182f0*/  BRA `(.L_x_7472) ;  /* 0xffffff0400547947 */ /* 0x000fea000383ffff */
.L_x_7479:
[----:B-1----:R-:W-:-:S04]  /*18300*/  IMAD.U32 R5, RZ, RZ, UR6 ;  /* 0x00000006ff057e24 */ /* 0x002fc8000f8e00ff */
[----:B------:R1:W2:Y:S03]  /*18310*/  SYNCS.PHASECHK.TRANS64.TRYWAIT P2, [R5+URZ+0x28850], R0 ;  /* 0x02885000050075a7 */ /* 0x0002a6000804017f */
[----:B--2---:R-:W-:Y:S05]  /*18320*/  @!P2 NANOSLEEP.SYNCS 0x989680 ;  /* 0x009896800000a95d */ /* 0x004fea0003900000 */
[----:B------:R-:W2:Y:S02]  /*18330*/  @!P2 SYNCS.PHASECHK.TRANS64 P2, [R5+URZ+0x28850], R0 ;  /* 0x028850000500a5a7 */ /* 0x000ea4000804007f */
[----:B--2---:R-:W-:Y:S05]  /*18340*/  @!P2 BRA `(.L_x_7479) ;  /* 0xfffffffc00eca947 */ /* 0x004fea000383ffff */
[----:B------:R-:W-:Y:S05]  /*18350*/  BRA `(.L_x_7476) ;  /* 0xffffff08001c7947 */ /* 0x000fea000383ffff */
.L_x_7485:
[----:B-1----:R-:W-:-:S04]  /*18360*/  IMAD.U32 R5, RZ, RZ, UR6 ;  /* 0x00000006ff057e24 */ /* 0x002fc8000f8e00ff */
[----:B------:R1:W2:Y:S03]  /*18370*/  SYNCS.PHASECHK.TRANS64.TRYWAIT P2, [R5+URZ+0x28830], R0 ;  /* 0x02883000050075a7 */ /* 0x0002a6000804017f */
[----:B--2---:R-:W-:Y:S05]  /*18380*/  @!P2 NANOSLEEP.SYNCS 0x989680 ;  /* 0x009896800000a95d */ /* 0x004fea0003900000 */
[----:B------:R-:W2:Y:S02]  /*18390*/  @!P2 SYNCS.PHASECHK.TRANS64 P2, [R5+URZ+0x28830], R0 ;  /* 0x028830000500a5a7 */ /* 0x000ea4000804007f */
[----:B--2---:R-:W-:Y:S05]  /*183a0*/  @!P2 BRA `(.L_x_7485) ;  /* 0xfffffffc00eca947 */ /* 0x004fea000383ffff */
[----:B------:R-:W-:Y:S05]  /*183b0*/  BRA `(.L_x_7482) ;  /* 0xffffff2400407947 */ /* 0x000fea000383ffff */
.L_x_7489:
[----:B-1----:R-:W-:-:S04]  /*183c0*/  IMAD.U32 R5, RZ, RZ, UR6 ;  /* 0x00000006ff057e24 */ /* 0x002fc8000f8e00ff */
[----:B------:R1:W2:Y:S03]  /*183d0*/  SYNCS.PHASECHK.TRANS64.TRYWAIT P2, [R5+URZ+0x28850], R0 ;  /* 0x02885000050075a7 */ /* 0x0002a6000804017f */
[----:B--2---:R-:W-:Y:S05]  /*183e0*/  @!P2 NANOSLEEP.SYNCS 0x989680 ;  /* 0x009896800000a95d */ /* 0x004fea0003900000 */
[----:B------:R-:W2:Y:S02]  /*183f0*/  @!P2 SYNCS.PHASECHK.TRANS64 P2, [R5+URZ+0x28850], R0 ;  /* 0x028850000500a5a7 */ /* 0x000ea4000804007f */
[----:B--2---:R-:W-:Y:S05]  /*18400*/  @!P2 BRA `(.L_x_7489) ;  /* 0xfffffffc00eca947 */ /* 0x004fea000383ffff */
[----:B------:R-:W-:Y:S05]  /*18410*/  BRA `(.L_x_7486) ;  /* 0xffffff2800087947 */ /* 0x000fea000383ffff */
.L_x_7502:
[----:B-1----:R-:W-:-:S04]  /*18420*/  IMAD.U32 R7, RZ, RZ, UR5 ;  /* 0x00000005ff077e24 */ /* 0x002fc8000f8e00ff */
[----:B------:R1:W2:Y:S03]  /*18430*/  SYNCS.PHASECHK.TRANS64.TRYWAIT P0, [R7+URZ+0x28850], R4 ;  /* 0x02885004070075a7 */ /* 0x0002a6000800017f */
[----:B--2---:R-:W-:Y:S05]  /*18440*/  @!P0 NANOSLEEP.SYNCS 0x989680 ;  /* 0x009896800000895d */ /* 0x004fea0003900000 */
[----:B------:R-:W2:Y:S02]  /*18450*/  @!P0 SYNCS.PHASECHK.TRANS64 P0, [R7+URZ+0x28850], R4 ;  /* 0x02885004070085a7 */ /* 0x000ea4000800007f */
[----:B--2---:R-:W-:Y:S05]  /*18460*/  @!P0 BRA `(.L_x_7502) ;  /* 0xfffffffc00ec8947 */ /* 0x004fea000383ffff */
[----:B------:R-:W-:Y:S05]  /*18470*/  BRA `(.L_x_7501) ;  /* 0xffffff5400147947 */ /* 0x000fea000383ffff */
.L_x_7557:
        /* <DEDUP_REMOVED lines=11> */
.L_x_7659:
[----:B------:R-:W-:Y:S05]  /*18530*/  BSYNC B0 ;  /* 0x0000000000007941 */ /* 0x000fea0003800000 */
.L_x_7658:
[----:B------:R-:W-:Y:S05]  /*18540*/  BRA `(.L_x_7660) ;  /* 0xffffffac00fc7947 */ /* 0x000fea000383ffff */
.L_x_7559:
[----:B------:R-:W-:Y:S01]  /*18550*/  BSSY B0, `(.L_x_7661) ;  /* 0x0000006000007945 */ /* 0x000fe20003800000 */
[----:B------:R-:W-:-:S07]  /*18560*/  IMAD.MOV.U32 R15, RZ, RZ, -0x1 ;  /* 0xffffffffff0f7424 */ /* 0x000fce00078e00ff */
[----:B012---:R-:W-:Y:S05]  /*18570*/  WARPSYNC.COLLECTIVE R15, `(.L_x_7662) ;  /* 0x000000000f0c7348 */ /* 0x007fea0003c00000 */
[----:B------:R-:W-:Y:S02]  /*18580*/  ELECT P6, UR62, PT ;  /* 0x00000000003e782f */ /* 0x000fe400038c0000 */
[----:B------:R-:W-:Y:S01]  /*18590*/  MOV R14, UR62 ;  /* 0x0000003e000e7c02 */ /* 0x000fe20008000f00 */
[----:B012---:R-:W-:Y:S10]  /*185a0*/  ENDCOLLECTIVE ;  /* 0x000000000000791b */ /* 0x007ff40003800000 */
.L_x_7662:
[----:B------:R-:W-:Y:S05]  /*185b0*/  BSYNC B0 ;  /* 0x0000000000007941 */ /* 0x000fea0003800000 */
.L_x_7661:
[----:B------:R-:W-:Y:S05]  /*185c0*/  BRA `(.L_x_7663) ;  /* 0xffffffb000087947 */ /* 0x000fea000383ffff */
.L_x_7561:
[----:B-1----:R1:W3:Y:S02]  /*185d0*/  SYNCS.PHASECHK.TRANS64.TRYWAIT P0, [R0+URZ+0x28840], R2 ;  /* 0x02884002000075a7 */ /* 0x0022e4000800017f */
[----:B---3--:R-:W-:Y:S05]  /*185e0*/  @!P0 NANOSLEEP.SYNCS 0x989680 ;  /* 0x009896800000895d */ /* 0x008fea0003900000 */
[----:B------:R-:W3:Y:S02]  /*185f0*/  @!P0 SYNCS.PHASECHK.TRANS64 P0, [R0+URZ+0x28840], R2 ;  /* 0x02884002000085a7 */ /* 0x000ee4000800007f */
[----:B---3--:R-:W-:Y:S05]  /*18600*/  @!P0 BRA `(.L_x_7561) ;  /* 0xfffffffc00f08947 */ /* 0x008fea000383ffff */
[----:B------:R-:W-:Y:S05]  /*18610*/  BRA `(.L_x_7664) ;  /* 0xffffffb000687947 */ /* 0x000fea000383ffff */
.L_x_7565:
        /* <DEDUP_REMOVED lines=15> */
.L_x_7665:
[----:B------:R-:W-:Y:S02]  /*18710*/  IMAD.MOV.U32 R13, RZ, RZ, R4 ;  /* 0x000000ffff0d7224 */ /* 0x000fe400078e0004 */
[----:B------:R-:W-:-:S07]  /*18720*/  IMAD.MOV.U32 R6, RZ, RZ, R14 ;  /* 0x000000ffff067224 */ /* 0x000fce00078e000e */
[----:B------:R-:W-:Y:S05]  /*18730*/  WARPSYNC.COLLECTIVE R15, `(.L_x_7666) ;  /* 0x000000000f087348 */ /* 0x000fea0003c00000 */
[----:B------:R0:W1:Y:S02]  /*18740*/  SHFL.IDX P6, R14, R13, R12, R11 ;  /* 0x0000000c0d0e7389 */ /* 0x00006400000c000b */
[----:B01----:R-:W-:Y:S01]  /*18750*/  ENDCOLLECTIVE ;  /* 0x000000000000791b */ /* 0x003fe20003800000 */
.L_x_7666:
[----:B------:R-:W-:Y:S02]  /*18760*/  IMAD.MOV.U32 R13, RZ, RZ, R3 ;  /* 0x000000ffff0d7224 */ /* 0x000fe400078e0003 */
[----:B------:R-:W-:Y:S02]  /*18770*/  IMAD.MOV.U32 R12, RZ, RZ, 0x1 ;  /* 0x00000001ff0c7424 */ /* 0x000fe400078e00ff */
[----:B------:R-:W-:-:S07]  /*18780*/  IMAD.MOV.U32 R7, RZ, RZ, R14 ;  /* 0x000000ffff077224 */ /* 0x000fce00078e000e */
[----:B------:R-:W-:Y:S05]  /*18790*/  WARPSYNC.COLLECTIVE R15, `(.L_x_7667) ;  /* 0x000000000f087348 */ /* 0x000fea0003c00000 */
[----:B------:R0:W1:Y:S02]  /*187a0*/  SHFL.IDX P6, R14, R13, R12, R11 ;  /* 0x0000000c0d0e7389 */ /* 0x00006400000c000b */
[----:B01----:R-:W-:Y:S01]  /*187b0*/  ENDCOLLECTIVE ;  /* 0x000000000000791b */ /* 0x003fe20003800000 */
.L_x_7667:
[----:B------:R-:W-:-:S05]  /*187c0*/  @!P2 LEA R7, P3, R10, R7, 0x1 ;  /* 0x000000070a07a211 */ /* 0x000fca00078608ff */
[----:B------:R-:W-:-:S05]  /*187d0*/  @!P2 IMAD.X R6, RZ, RZ, R6, P3 ;  /* 0x000000ffff06a224 */ /* 0x000fca00018e0606 */
[----:B------:R-:W-:Y:S01]  /*187e0*/  @!P2 LOP3.LUT R7, R7, R6, RZ, 0x3c, !PT ;  /* 0x000000060707a212 */ /* 0x000fe200078e3cff */
[----:B------:R-:W-:-:S03]  /*187f0*/  IMAD.MOV.U32 R13, RZ, RZ, R4 ;  /* 0x000000ffff0d7224 */ /* 0x000fc600078e0004 */
[----:B------:R-:W-:-:S04]  /*18800*/  @!P2 LOP3.LUT R6, R7, R6, RZ, 0x3c, !PT ;  /* 0x000000060706a212 */ /* 0x000fc800078e3cff */
[----:B------:R-:W-:Y:S01]  /*18810*/  @!P2 LOP3.LUT R7, R7, R6, RZ, 0x3c, !PT ;  /* 0x000000060707a212 */ /* 0x000fe200078e3cff */
[----:B------:R-:W-:-:S07]  /*18820*/  IMAD.MOV.U32 R8, RZ, RZ, R14 ;  /* 0x000000ffff087224 */ /* 0x000fce00078e000e */
[----:B------:R-:W-:Y:S05]  /*18830*/  WARPSYNC.COLLECTIVE R15, `(.L_x_7668) ;  /* 0x000000000f087348 */ /* 0x000fea0003c00000 */
[----:B------:R0:W1:Y:S02]  /*18840*/  SHFL.IDX P6, R14, R13, R12, R11 ;  /* 0x0000000c0d0e7389 */ /* 0x00006400000c000b */
[----:B01----:R-:W-:Y:S01]  /*18850*/  ENDCOLLECTIVE ;  /* 0x000000000000791b */ /* 0x003fe20003800000 */
.L_x_7668:
[----:B------:R-:W-:Y:S01]  /*18860*/  @!PT LDS RZ, [RZ] ;  /* 0x00000000fffff984 */ /* 0x000fe20000000800 */
[----:B------:R-:W-:Y:S01]  /*18870*/  @!PT LDS RZ, [RZ] ;  /* 0x00000000fffff984 */ /* 0x000fe20000000800 */
[----:B------:R-:W-:Y:S01]  /*18880*/  @!PT LDS RZ, [RZ] ;  /* 0x00000000fffff984 */ /* 0x000fe20000000800 */
[----:B------:R0:W-:Y:S04]  /*18890*/  @!P2 LDGSTS.E.BYPASS.LTC128B.128 [R9+0x10400], desc[UR52][R6.64], !P0 ;  /* 0x104000000609afae */ /* 0x0001e8000c101d74 */
[----:B------:R0:W-:Y:S01]  /*188a0*/  @!P2 LDGSTS.E.BYPASS.LTC128B.128 [R9+0x14400], desc[UR52][R6.64+0x80], !P1 ;  /* 0x144000800609afae */ /* 0x0001e2000c901d74 */
[----:B------:R-:W-:Y:S01]  /*188b0*/  ISETP.GE.AND P2, PT, R5, R2, PT ;  /* 0x000000020500720c */ /* 0x000fe20003f46270 */
[----:B------:R-:W-:Y:S02]  /*188c0*/  IMAD.MOV.U32 R13, RZ, RZ, R3 ;  /* 0x000000ffff0d7224 */ /* 0x000fe400078e0003 */
[----:B------:R-:W-:Y:S02]  /*188d0*/  IMAD.MOV.U32 R12, RZ, RZ, 0x2 ;  /* 0x00000002ff0c7424 */ /* 0x000fe400078e00ff */
[----:B------:R-:W-:-:S08]  /*188e0*/  IMAD.MOV.U32 R5, RZ, RZ, R14 ;  /* 0x000000ffff057224 */ /* 0x000fd000078e000e */
[----:B0-----:R-:W-:Y:S05]  /*188f0*/  WARPSYNC.COLLECTIVE R15, `(.L_x_7669) ;  /* 0x000000000f087348 */ /* 0x001fea0003c00000 */
[----:B------:R1:W2:Y:S02]  /*18900*/  SHFL.IDX P6, R14, R13, R12, R11 ;  /* 0x0000000c0d0e7389 */ /* 0x0002a400000c000b */
[----:B012---:R-:W-:Y:S01]  /*18910*/  ENDCOLLECTIVE ;  /* 0x000000000000791b */ /* 0x007fe20003800000 */
.L_x_7669:
[----:B------:R-:W-:Y:S01]  /*18920*/  @!P2 LEA R7, P3, R10, R5, 0x1 ;  /* 0x000000050a07a211 */ /* 0x000fe200078608ff */
[----:B------:R-:W-:-:S04]  /*18930*/  VIADD R5, R0, 0x20 ;  /* 0x0000002000057836 */ /* 0x000fc80000000000 */
[----:B------:R-:W-:-:S05]  /*18940*/  @!P2 IMAD.X R6, RZ, RZ, R8, P3 ;  /* 0x000000ffff06a224 */ /* 0x000fca00018e0608 */
[----:B------:R-:W-:Y:S01]  /*18950*/  @!P2 LOP3.LUT R7, R7, R6, RZ, 0x3c, !PT ;  /* 0x000000060707a212 */ /* 0x000fe200078e3cff */
[----:B------:R-:W-:-:S03]  /*18960*/  IMAD.MOV.U32 R13, RZ, RZ, R4 ;  /* 0x000000ffff0d7224 */ /* 0x000fc600078e0004 */
[----:B------:R-:W-:-:S04]  /*18970*/  @!P2 LOP3.LUT R6, R7, R6, RZ, 0x3c, !PT ;  /* 0x000000060706a212 */ /* 0x000fc800078e3cff */
[----:B------:R-:W-:-:S05]  /*18980*/  @!P2 LOP3.LUT R7, R7, R6, RZ, 0x3c, !PT ;  /* 0x000000060707a212 */ /* 0x000fca00078e3cff */
[----:B------:R-:W-:Y:S01]  /*18990*/  @!PT LDS RZ, [RZ] ;  /* 0x00000000fffff984 */ /* 0x000fe20000000800 */
[----:B------:R-:W-:Y:S01]  /*189a0*/  @!PT LDS RZ, [RZ] ;  /* 0x00000000fffff984 */ /* 0x000fe20000000800 */
[----:B------:R-:W-:Y:S01]  /*189b0*/  @!PT LDS RZ, [RZ] ;  /* 0x00000000fffff984 */ /* 0x000fe20000000800 */
[----:B------:R-:W-:Y:S04]  /*189c0*/  @!P2 LDGSTS.E.BYPASS.LTC128B.128 [R9+0x10c00], desc[UR52][R6.64], !P0 ;  /* 0x10c000000609afae */ /* 0x000fe8000c101d74 */
[----:B------:R0:W-:Y:S01]  /*189d0*/  @!P2 LDGSTS.E.BYPASS.LTC128B.128 [R9+0x14c00], desc[UR52][R6.64+0x80], !P1 ;  /* 0x14c000800609afae */ /* 0x0001e2000c901d74 */
[----:B------:R-:W-:Y:S01]  /*189e0*/  ISETP.GE.AND P2, PT, R5, R2, PT ;  /* 0x000000020500720c */ /* 0x000fe20003f46270 */
[----:B0-----:R-:W-:-:S12]  /*189f0*/  IMAD.MOV.U32 R6, RZ, RZ, R14 ;  /* 0x000000ffff067224 */ /* 0x001fd800078e000e */
[----:B------:R-:W-:Y:S05]  /*18a00*/  WARPSYNC.COLLECTIVE R15, `(.L_x_7670) ;  /* 0x000000000f087348 */ /* 0x000fea0003c00000 */
[----:B------:R0:W1:Y:S02]  /*18a10*/  SHFL.IDX P6, R14, R13, R12, R11 ;  /* 0x0000000c0d0e7389 */ /* 0x00006400000c000b */
[----:B01----:R-:W-:Y:S01]  /*18a20*/  ENDCOLLECTIVE ;  /* 0x000000000000791b */ /* 0x003fe20003800000 */
.L_x_7670:
[----:B------:R-:W-:Y:S02]  /*18a30*/  IMAD.MOV.U32 R13, RZ, RZ, R3 ;  /* 0x000000ffff0d7224 */ /* 0x000fe400078e0003 */
[----:B------:R-:W-:Y:S02]  /*18a40*/  IMAD.MOV.U32 R12, RZ, RZ, 0x3 ;  /* 0x00000003ff0c7424 */ /* 0x000fe400078e00ff */
[----:B------:R-:W-:-:S07]  /*18a50*/  IMAD.MOV.U32 R5, RZ, RZ, R14 ;  /* 0x000000ffff057224 */ /* 0x000fce00078e000e */
[----:B------:R-:W-:Y:S05]  /*18a60*/  WARPSYNC.COLLECTIVE R15, `(.L_x_7671) ;  /* 0x000000000f087348 */ /* 0x000fea0003c00000 */
[----:B------:R0:W1:Y:S02]  /*18a70*/  SHFL.IDX P6, R14, R13, R12, R11 ;  /* 0x0000000c0d0e7389 */ /* 0x00006400000c000b */
[----:B01----:R-:W-:Y:S01]  /*18a80*/  ENDCOLLECTIVE ;  /* 0x000000000000791b */ /* 0x003fe20003800000 */
.L_x_7671:
        /* <DEDUP_REMOVED lines=16> */
.L_x_7672:
[----:B------:R-:W-:Y:S02]  /*18b90*/  IMAD.MOV.U32 R13, RZ, RZ, R3 ;  /* 0x000000ffff0d7224 */ /* 0x000fe400078e0003 */
[----:B------:R-:W-:Y:S02]  /*18ba0*/  IMAD.MOV.U32 R12, RZ, RZ, 0x4 ;  /* 0x00000004ff0c7424 */ /* 0x000fe400078e00ff */
[----:B------:R-:W-:-:S07]  /*18bb0*/  IMAD.MOV.U32 R5, RZ, RZ, R14 ;  /* 0x000000ffff057224 */ /* 0x000fce00078e000e */
[----:B------:R-:W-:Y:S05]  /*18bc0*/  WARPSYNC.COLLECTIVE R15, `(.L_x_7673) ;  /* 0x000000000f087348 */ /* 0x000fea0003c00000 */
[----:B------:R0:W1:Y:S02]  /*18bd0*/  SHFL.IDX P6, R14, R13, R12, R11 ;  /* 0x0000000c0d0e7389 */ /* 0x00006400000c000b */
[----:B01----:R-:W-:Y:S01]  /*18be0*/  ENDCOLLECTIVE ;  /* 0x000000000000791b */ /* 0x003fe20003800000 */
.L_x_7673:
        /* <DEDUP_REMOVED lines=16> */
.L_x_7674:
[----:B------:R-:W-:Y:S02]  /*18cf0*/  IMAD.MOV.U32 R13, RZ, RZ, R3 ;  /* 0x000000ffff0d7224 */ /* 0x000fe400078e0003 */
[----:B------:R-:W-:Y:S02]  /*18d00*/  IMAD.MOV.U32 R12, RZ, RZ, 0x5 ;  /* 0x00000005ff0c7424 */ /* 0x000fe400078e00ff */
[----:B------:R-:W-:-:S07]  /*18d10*/  IMAD.MOV.U32 R5, RZ, RZ, R14 ;  /* 0x000000ffff057224 */ /* 0x000fce00078e000e */
[----:B------:R-:W-:Y:S05]  /*18d20*/  WARPSYNC.COLLECTIVE R15, `(.L_x_7675) ;  /* 0x000000000f087348 */ /* 0x000fea0003c00000 */
[----:B------:R0:W1:Y:S02]  /*18d30*/  SHFL.IDX P6, R14, R13, R12, R11 ;  /* 0x0000000c0d0e7389 */ /* 0x00006400000c000b */
[----:B01----:R-:W-:Y:S01]  /*18d40*/  ENDCOLLECTIVE ;  /* 0x000000000000791b */ /* 0x003fe20003800000 */
.L_x_7675:
        /* <DEDUP_REMOVED lines=16> */
.L_x_7676:
[----:B------:R-:W-:Y:S02]  /*18e50*/  IMAD.MOV.U32 R13, RZ, RZ, R3 ;  /* 0x000000ffff0d7224 */ /* 0x000fe400078e0003 */
[----:B------:R-:W-:Y:S02]  /*18e60*/  IMAD.MOV.U32 R12, RZ, RZ, 0x6 ;  /* 0x00000006ff0c7424 */ /* 0x000fe400078e00ff */
[----:B------:R-:W-:-:S07]  /*18e70*/  IMAD.MOV.U32 R5, RZ, RZ, R14 ;  /* 0x000000ffff057224 */ /* 0x000fce00078e000e */
[----:B------:R-:W-:Y:S05]  /*18e80*/  WARPSYNC.COLLECTIVE R15, `(.L_x_7677) ;  /* 0x000000000f087348 */ /* 0x000fea0003c00000 */
[----:B------:R0:W1:Y:S02]  /*18e90*/  SHFL.IDX P6, R14, R13, R12, R11 ;  /* 0x0000000c0d0e7389 */ /* 0x00006400000c000b */
[----:B01----:R-:W-:Y:S01]  /*18ea0*/  ENDCOLLECTIVE ;  /* 0x000000000000791b */ /* 0x003fe20003800000 */
.L_x_7677:
[----:B------:R-:W-:-:S05]  /*18eb0*/  @!P2 LEA R5, P3, R10, R5, 0x1 ;  /* 0x000000050a05a211 */ /* 0x000fca00078608ff */
[----:B------:R-:W-:-:S04]  /*18ec0*/  @!P2 IMAD.X R6, RZ, RZ, R6, P3 ;  /* 0x000000ffff06a224 */ /* 0x000fc800018e0606 */
[----:B------:R-:W-:Y:S02]  /*18ed0*/  @!P2 IMAD.MOV.U32 R7, RZ, RZ, R6 ;  /* 0x000000ffff07a224 */ /* 0x000fe400078e0006 */
[----:B------:R-:W-:Y:S02]  /*18ee0*/  @!P2 IMAD.MOV.U32 R6, RZ, RZ, R5 ;  /* 0x000000ffff06a224 */ /* 0x000fe400078e0005 */
[----:B------:R-:W-:-:S03]  /*18ef0*/  IMAD.MOV.U32 R13, RZ, RZ, R4 ;  /* 0x000000ffff0d7224 */ /* 0x000fc600078e0004 */
[----:B------:R-:W-:Y:S01]  /*18f00*/  @!PT LDS RZ, [RZ] ;  /* 0x00000000fffff984 */ /* 0x000fe20000000800 */
[----:B------:R-:W-:Y:S01]  /*18f10*/  @!PT LDS RZ, [RZ] ;  /* 0x00000000fffff984 */ /* 0x000fe20000000800 */
[----:B------:R-:W-:Y:S01]  /*18f20*/  @!PT LDS RZ, [RZ] ;  /* 0x00000000fffff984 */ /* 0x000fe20000000800 */
[----:B------:R-:W-:Y:S04]  /*18f30*/  @!P2 LDGSTS.E.BYPASS.LTC128B.128 [R9+0x12c00], desc[UR52][R6.64], !P0 ;  /* 0x12c000000609afae */ /* 0x000fe8000c101d74 */
[----:B------:R0:W-:Y:S02]  /*18f40*/  @!P2 LDGSTS.E.BYPASS.LTC128B.128 [R9+0x16c00], desc[UR52][R6.64+0x80], !P1 ;  /* 0x16c000800609afae */ /* 0x0001e4000c901d74 */
[----:B0-----:R-:W-:-:S07]  /*18f50*/  IMAD.MOV.U32 R6, RZ, RZ, R14 ;  /* 0x000000ffff067224 */ /* 0x001fce00078e000e */
[----:B------:R-:W-:Y:S05]  /*18f60*/  WARPSYNC.COLLECTIVE R15, `(.L_x_7678) ;  /* 0x000000000f087348 */ /* 0x000fea0003c00000 */
[----:B------:R0:W1:Y:S02]  /*18f70*/  SHFL.IDX P6, R14, R13, R12, R11 ;  /* 0x0000000c0d0e7389 */ /* 0x00006400000c000b */
[----:B01----:R-:W-:Y:S01]  /*18f80*/  ENDCOLLECTIVE ;  /* 0x000000000000791b */ /* 0x003fe20003800000 */
.L_x_7678:
[----:B------:R-:W-:-:S05]  /*18f90*/  VIADD R7, R0, 0x60 ;  /* 0x0000006000077836 */ /* 0x000fca0000000000 */
[----:B------:R-:W-:Y:S01]  /*18fa0*/  ISETP.GE.AND P2, PT, R7, R2, PT ;  /* 0x000000020700720c */ /* 0x000fe20003f46270 */
[----:B------:R-:W-:Y:S02]  /*18fb0*/  IMAD.MOV.U32 R13, RZ, RZ, R3 ;  /* 0x000000ffff0d7224 */ /* 0x000fe400078e0003 */
[----:B------:R-:W-:Y:S02]  /*18fc0*/  IMAD.MOV.U32 R12, RZ, RZ, 0x7 ;  /* 0x00000007ff0c7424 */ /* 0x000fe400078e00ff */
[----:B------:R-:W-:-:S08]  /*18fd0*/  IMAD.MOV.U32 R5, RZ, RZ, R14 ;  /* 0x000000ffff057224 */ /* 0x000fd000078e000e */
[----:B------:R-:W-:Y:S05]  /*18fe0*/  WARPSYNC.COLLECTIVE R15, `(.L_x_7679) ;  /* 0x000000000f087348 */ /* 0x000fea0003c00000 */
[----:B------:R0:W1:Y:S02]  /*18ff0*/  SHFL.IDX P6, R14, R13, R12, R11 ;  /* 0x0000000c0d0e7389 */ /* 0x00006400000c000b */
[----:B01----:R-:W-:Y:S01]  /*19000*/  ENDCOLLECTIVE ;  /* 0x000000000000791b */ /* 0x003fe20003800000 */
.L_x_7679:
        /* <DEDUP_REMOVED lines=14> */
.L_x_7680:
[----:B------:R-:W-:Y:S01]  /*190f0*/  IMAD.MOV.U32 R3, RZ, RZ, R14 ;  /* 0x000000ffff037224 */ /* 0x000fe200078e000e */
[----:B------:R-:W-:Y:S06]  /*19100*/  BRA `(.L_x_7681) ;  /* 0xffffffb400087947 */ /* 0x000fec000383ffff */
.L_x_7570:
[----:B0-----:R0:W3:Y:S02]  /*19110*/  SYNCS.PHASECHK.TRANS64.TRYWAIT P0, [R18+URZ+0x28820], R0 ;  /* 0x02882000120075a7 */ /* 0x0010e4000800017f */
[----:B---3--:R-:W-:Y:S05]  /*19120*/  @!P0 NANOSLEEP.SYNCS 0x989680 ;  /* 0x009896800000895d */ /* 0x008fea0003900000 */
[----:B------:R-:W3:Y:S02]  /*19130*/  @!P0 SYNCS.PHASECHK.TRANS64 P0, [R18+URZ+0x28820], R0 ;  /* 0x02882000120085a7 */ /* 0x000ee4000800007f */
[----:B---3--:R-:W-:Y:S05]  /*19140*/  @!P0 BRA `(.L_x_7570) ;  /* 0xfffffffc00f08947 */ /* 0x008fea000383ffff */
[----:B------:R-:W-:Y:S05]  /*19150*/  BRA `(.L_x_7682) ;  /* 0xffffffb400787947 */ /* 0x000fea000383ffff */
.L_x_7579:
[----:B-1----:R1:W2:Y:S02]  /*19160*/  SYNCS.PHASECHK.TRANS64.TRYWAIT P0, [R3+URZ+0x28840], R2 ;  /* 0x02884002030075a7 */ /* 0x0022a4000800017f */
[----:B--2---:R-:W-:Y:S05]  /*19170*/  @!P0 NANOSLEEP.SYNCS 0x989680 ;  /* 0x009896800000895d */ /* 0x004fea0003900000 */
[----:B------:R-:W2:Y:S02]  /*19180*/  @!P0 SYNCS.PHASECHK.TRANS64 P0, [R3+URZ+0x28840], R2 ;  /* 0x02884002030085a7 */ /* 0x000ea4000800007f */
[----:B--2---:R-:W-:Y:S05]  /*19190*/  @!P0 BRA `(.L_x_7579) ;  /* 0xfffffffc00f08947 */ /* 0x004fea000383ffff */
[----:B------:R-:W-:Y:S05]  /*191a0*/  BRA `(.L_x_7683) ;  /* 0xffffffb8006c7947 */ /* 0x000fea000383ffff */
.L_x_7585:
[----:B0-----:R0:W1:Y:S02]  /*191b0*/  SYNCS.PHASECHK.TRANS64.TRYWAIT P0, [R3+URZ+0x60], R2 ;  /* 0x00006002030075a7 */ /* 0x001064000800017f */
[----:B-1----:R-:W-:Y:S05]  /*191c0*/  @!P0 NANOSLEEP.SYNCS 0x989680 ;  /* 0x009896800000895d */ /* 0x002fea0003900000 */
[----:B------:R-:W1:Y:S02]  /*191d0*/  @!P0 SYNCS.PHASECHK.TRANS64 P0, [R3+URZ+0x60], R2 ;  /* 0x00006002030085a7 */ /* 0x000e64000800007f */
[----:B-1----:R-:W-:Y:S05]  /*191e0*/  @!P0 BRA `(.L_x_7585) ;  /* 0xfffffffc00f08947 */ /* 0x002fea000383ffff */
[----:B------:R-:W-:Y:S05]  /*191f0*/  BRA `(.L_x_7684) ;  /* 0xffffffbc00407947 */ /* 0x000fea000383ffff */
.L_x_7594:
[----:B-1----:R1:W2:Y:S02]  /*19200*/  SYNCS.PHASECHK.TRANS64.TRYWAIT P0, [R3+URZ+0x28840], R2 ;  /* 0x02884002030075a7 */ /* 0x0022a4000800017f */
[----:B--2---:R-:W-:Y:S05]  /*19210*/  @!P0 NANOSLEEP.SYNCS 0x989680 ;  /* 0x009896800000895d */ /* 0x004fea0003900000 */
[----:B------:R-:W2:Y:S02]  /*19220*/  @!P0 SYNCS.PHASECHK.TRANS64 P0, [R3+URZ+0x28840], R2 ;  /* 0x02884002030085a7 */ /* 0x000ea4000800007f */
[----:B--2---:R-:W-:Y:S05]  /*19230*/  @!P0 BRA `(.L_x_7594) ;  /* 0xfffffffc00f08947 */ /* 0x004fea000383ffff */
[----:B------:R-:W-:Y:S05]  /*19240*/  BRA `(.L_x_7685) ;  /* 0xffffffc000cc7947 */ /* 0x000fea000383ffff */
.L_x_7600:
[----:B0-----:R0:W1:Y:S02]  /*19250*/  SYNCS.PHASECHK.TRANS64.TRYWAIT P0, [R2+URZ+0x60], R3 ;  /* 0x00006003020075a7 */ /* 0x001064000800017f */
[----:B-1----:R-:W-:Y:S05]  /*19260*/  @!P0 NANOSLEEP.SYNCS 0x989680 ;  /* 0x009896800000895d */ /* 0x002fea0003900000 */
[----:B------:R-:W1:Y:S02]  /*19270*/  @!P0 SYNCS.PHASECHK.TRANS64 P0, [R2+URZ+0x60], R3 ;  /* 0x00006003020085a7 */ /* 0x000e64000800007f */
[----:B-1----:R-:W-:Y:S05]  /*19280*/  @!P0 BRA `(.L_x_7600) ;  /* 0xfffffffc00f08947 */ /* 0x002fea000383ffff */
[----:B------:R-:W-:Y:S05]  /*19290*/  BRA `(.L_x_7686) ;  /* 0xffffffc400a07947 */ /* 0x000fea000383ffff */
.L_x_7609:
[----:B--2---:R2:W3:Y:S02]  /*192a0*/  SYNCS.PHASECHK.TRANS64.TRYWAIT P0, [R2+URZ+0x28840], R3 ;  /* 0x02884003020075a7 */ /* 0x0044e4000800017f */
[----:B---3--:R-:W-:Y:S05]  /*192b0*/  @!P0 NANOSLEEP.SYNCS 0x989680 ;  /* 0x009896800000895d */ /* 0x008fea0003900000 */
[----:B------:R-:W3:Y:S02]  /*192c0*/  @!P0 SYNCS.PHASECHK.TRANS64 P0, [R2+URZ+0x28840], R3 ;  /* 0x02884003020085a7 */ /* 0x000ee4000800007f */
[----:B---3--:R-:W-:Y:S05]  /*192d0*/  @!P0 BRA `(.L_x_7609) ;  /* 0xfffffffc00f08947 */ /* 0x008fea000383ffff */
[----:B------:R-:W-:Y:S05]  /*192e0*/  BRA `(.L_x_7687) ;  /* 0xffffffcc00007947 */ /* 0x000fea000383ffff */
.L_x_7615:
[----:B0-----:R0:W1:Y:S02]  /*192f0*/  SYNCS.PHASECHK.TRANS64.TRYWAIT P0, [R2+URZ+0x60], R5 ;  /* 0x00006005020075a7 */ /* 0x001064000800017f */
[----:B-1----:R-:W-:Y:S05]  /*19300*/  @!P0 NANOSLEEP.SYNCS 0x989680 ;  /* 0x009896800000895d */ /* 0x002fea0003900000 */
[----:B------:R-:W1:Y:S02]  /*19310*/  @!P0 SYNCS.PHASECHK.TRANS64 P0, [R2+URZ+0x60], R5 ;  /* 0x00006005020085a7 */ /* 0x000e64000800007f */
[----:B-1----:R-:W-:Y:S05]  /*19320*/  @!P0 BRA `(.L_x_7615) ;  /* 0xfffffffc00f08947 */ /* 0x002fea000383ffff */
[----:B------:R-:W-:Y:S05]  /*19330*/  BRA `(.L_x_7688) ;  /* 0xffffffcc00d47947 */ /* 0x000fea000383ffff */
.L_x_7626:
[----:B--2---:R2:W3:Y:S02]  /*19340*/  SYNCS.PHASECHK.TRANS64.TRYWAIT P0, [R0+URZ+0x28860], R3 ;  /* 0x02886003000075a7 */ /* 0x0044e4000800017f */
[----:B---3--:R-:W-:Y:S05]  /*19350*/  @!P0 NANOSLEEP.SYNCS 0x989680 ;  /* 0x009896800000895d */ /* 0x008fea0003900000 */
[----:B------:R-:W3:Y:S02]  /*19360*/  @!P0 SYNCS.PHASECHK.TRANS64 P0, [R0+URZ+0x28860], R3 ;  /* 0x02886003000085a7 */ /* 0x000ee4000800007f */
[----:B---3--:R-:W-:Y:S05]  /*19370*/  @!P0 BRA `(.L_x_7626) ;  /* 0xfffffffc00f08947 */ /* 0x008fea000383ffff */
[----:B------:R-:W-:Y:S05]  /*19380*/  BRA `(.L_x_7689) ;  /* 0xffffffd400207947 */ /* 0x000fea000383ffff */
.L_x_7633:
[----:B--2---:R-:W2:Y:S01]  /*19390*/  LDL R3, [R1] ;  /* 0x0000000001037983 */ /* 0x004ea20000100800 */
[----:B------:R-:W-:Y:S01]  /*193a0*/  BSSY B0, `(.L_x_7690) ;  /* 0x0000008000007945 */ /* 0x000fe20003800000 */
[----:B0-----:R-:W-:Y:S02]  /*193b0*/  IMAD.MOV.U32 R12, RZ, RZ, RZ ;  /* 0x000000ffff0c7224 */ /* 0x001fe400078e00ff */
[----:B------:R-:W-:Y:S02]  /*193c0*/  IMAD.MOV.U32 R11, RZ, RZ, 0x1f ;  /* 0x0000001fff0b7424 */ /* 0x000fe400078e00ff */
[----:B------:R-:W-:Y:S02]  /*193d0*/  IMAD.MOV.U32 R15, RZ, RZ, -0x1 ;  /* 0xffffffffff0f7424 */ /* 0x000fe400078e00ff */
[----:B--2---:R-:W-:-:S07]  /*193e0*/  IMAD.MOV.U32 R13, RZ, RZ, R3 ;  /* 0x000000ffff0d7224 */ /* 0x004fce00078e0003 */
[----:B-1-3--:R-:W-:Y:S05]  /*193f0*/  WARPSYNC.COLLECTIVE R15, `(.L_x_7691) ;  /* 0x000000000f087348 */ /* 0x00afea0003c00000 */
[----:B------:R0:W2:Y:S02]  /*19400*/  SHFL.IDX P6, R14, R13, R12, R11 ;  /* 0x0000000c0d0e7389 */ /* 0x0000a400000c000b */
[----:B0123--:R-:W-:Y:S01]  /*19410*/  ENDCOLLECTIVE ;  /* 0x000000000000791b */ /* 0x00ffe20003800000 */
.L_x_7691:
[----:B------:R-:W-:Y:S05]  /*19420*/  BSYNC B0 ;  /* 0x0000000000007941 */ /* 0x000fea0003800000 */
.L_x_7690:
        /* <DEDUP_REMOVED lines=9> */
.L_x_7692:
        /* <DEDUP_REMOVED lines=25> */
.L_x_7693:
[----:B------:R-:W-:Y:S01]  /*19650*/  IMAD.MOV.U32 R12, RZ, RZ, 0x2 ;  /* 0x00000002ff0c7424 */ /* 0x000fe200078e00ff */
[----:B------:R-:W-:-:S05]  /*19660*/  SEL R3, R14, RZ, P1 ;  /* 0x000000ff0e037207 */ /* 0x000fca0000800000 */
[----:B------:R-:W-:-:S04]  /*19670*/  IMAD.IADD R2, R2, 0x1, R3 ;  /* 0x0000000102027824 */ /* 0x000fc800078e0203 */
[----:B------:R-:W-:-:S07]  /*19680*/  IMAD.MOV.U32 R13, RZ, RZ, R2 ;  /* 0x000000ffff0d7224 */ /* 0x000fce00078e0002 */
[----:B------:R-:W-:Y:S05]  /*19690*/  WARPSYNC.COLLECTIVE R15, `(.L_x_7694) ;  /* 0x000000000f087348 */ /* 0x000fea0003c00000 */
[----:B------:R0:W1:Y:S02]  /*196a0*/  SHFL.UP P6, R14, R13, R12, R11 ;  /* 0x0400000c0d0e7389 */ /* 0x00006400000c000b */
[----:B01----:R-:W-:Y:S01]  /*196b0*/  ENDCOLLECTIVE ;  /* 0x000000000000791b */ /* 0x003fe20003800000 */
.L_x_7694:
[----:B------:R-:W-:Y:S01]  /*196c0*/  IMAD.MOV.U32 R12, RZ, RZ, 0x4 ;  /* 0x00000004ff0c7424 */ /* 0x000fe200078e00ff */
[----:B------:R-:W-:-:S05]  /*196d0*/  SEL R3, R14, RZ, P2 ;  /* 0x000000ff0e037207 */ /* 0x000fca0001000000 */
[----:B------:R-:W-:-:S04]  /*196e0*/  IMAD.IADD R2, R2, 0x1, R3 ;  /* 0x0000000102027824 */ /* 0x000fc800078e0203 */
[----:B------:R-:W-:-:S07]  /*196f0*/  IMAD.MOV.U32 R13, RZ, RZ, R2 ;  /* 0x000000ffff0d7224 */ /* 0x000fce00078e0002 */
[----:B------:R-:W-:Y:S05]  /*19700*/  WARPSYNC.COLLECTIVE R15, `(.L_x_7695) ;  /* 0x000000000f087348 */ /* 0x000fea0003c00000 */
[----:B------:R0:W1:Y:S02]  /*19710*/  SHFL.UP P6, R14, R13, R12, R11 ;  /* 0x0400000c0d0e7389 */ /* 0x00006400000c000b */
[----:B01----:R-:W-:Y:S01]  /*19720*/  ENDCOLLECTIVE ;  /* 0x000000000000791b */ /* 0x003fe20003800000 */
.L_x_7695:
[----:B------:R-:W-:Y:S01]  /*19730*/  IMAD.MOV.U32 R12, RZ, RZ, 0x8 ;  /* 0x00000008ff0c7424 */ /* 0x000fe200078e00ff */
[----:B------:R-:W-:-:S05]  /*19740*/  SEL R3, R14, RZ, P3 ;  /* 0x000000ff0e037207 */ /* 0x000fca0001800000 */
[----:B------:R-:W-:-:S04]  /*19750*/  IMAD.IADD R2, R2, 0x1, R3 ;  /* 0x0000000102027824 */ /* 0x000fc800078e0203 */
[----:B------:R-:W-:-:S07]  /*19760*/  IMAD.MOV.U32 R13, RZ, RZ, R2 ;  /* 0x000000ffff0d7224 */ /* 0x000fce00078e0002 */
[----:B------:R-:W-:Y:S05]  /*19770*/  WARPSYNC.COLLECTIVE R15, `(.L_x_7696) ;  /* 0x000000000f087348 */ /* 0x000fea0003c00000 */
[----:B------:R0:W1:Y:S02]  /*19780*/  SHFL.UP P6, R14, R13, R12, R11 ;  /* 0x0400000c0d0e7389 */ /* 0x00006400000c000b */
[----:B01----:R-:W-:Y:S01]  /*19790*/  ENDCOLLECTIVE ;  /* 0x000000000000791b */ /* 0x003fe20003800000 */
.L_x_7696:
[----:B------:R-:W-:Y:S01]  /*197a0*/  IMAD.MOV.U32 R12, RZ, RZ, 0x10 ;  /* 0x00000010ff0c7424 */ /* 0x000fe200078e00ff */
[----:B------:R-:W-:-:S05]  /*197b0*/  SEL R3, R14, RZ, P4 ;  /* 0x000000ff0e037207 */ /* 0x000fca0002000000 */
[----:B------:R-:W-:-:S04]  /*197c0*/  IMAD.IADD R2, R2, 0x1, R3 ;  /* 0x0000000102027824 */ /* 0x000fc800078e0203 */
[----:B------:R-:W-:-:S07]  /*197d0*/  IMAD.MOV.U32 R13, RZ, RZ, R2 ;  /* 0x000000ffff0d7224 */ /* 0x000fce00078e0002 */
[----:B------:R-:W-:Y:S05]  /*197e0*/  WARPSYNC.COLLECTIVE R15, `(.L_x_7697) ;  /* 0x000000000f087348 */ /* 0x000fea0003c00000 */
[----:B------:R0:W1:Y:S02]  /*197f0*/  SHFL.UP P6, R14, R13, R12, R11 ;  /* 0x0400000c0d0e7389 */ /* 0x00006400000c000b */
[----:B01----:R-:W-:Y:S01]  /*19800*/  ENDCOLLECTIVE ;  /* 0x000000000000791b */ /* 0x003fe20003800000 */
.L_x_7697:
[----:B------:R-:W-:Y:S02]  /*19810*/  IMAD.MOV.U32 R12, RZ, RZ, 0x1f ;  /* 0x0000001fff0c7424 */ /* 0x000fe400078e00ff */
[----:B------:R-:W-:Y:S01]  /*19820*/  IMAD.MOV.U32 R11, RZ, RZ, 0x1f ;  /* 0x0000001fff0b7424 */ /* 0x000fe200078e00ff */
[----:B------:R-:W-:-:S05]  /*19830*/  SEL R3, R14, RZ, P5 ;  /* 0x000000ff0e037207 */ /* 0x000fca0002800000 */
[----:B------:R-:W-:-:S04]  /*19840*/  IMAD.IADD R2, R2, 0x1, R3 ;  /* 0x0000000102027824 */ /* 0x000fc800078e0203 */
[----:B------:R-:W-:-:S07]  /*19850*/  IMAD.MOV.U32 R13, RZ, RZ, R2 ;  /* 0x000000ffff0d7224 */ /* 0x000fce00078e0002 */
[----:B------:R-:W-:Y:S05]  /*19860*/  WARPSYNC.COLLECTIVE R15, `(.L_x_7698) ;  /* 0x000000000f087348 */ /* 0x000fea0003c00000 */
[----:B------:R0:W1:Y:S02]  /*19870*/  SHFL.IDX P6, R14, R13, R12, R11 ;  /* 0x0000000c0d0e7389 */ /* 0x00006400000c000b */
[----:B01----:R-:W-:Y:S01]  /*19880*/  ENDCOLLECTIVE ;  /* 0x000000000000791b */ /* 0x003fe20003800000 */
.L_x_7698:
[----:B------:R-:W-:Y:S01]  /*19890*/  IMAD.MOV.U32 R10, RZ, RZ, R14 ;  /* 0x000000ffff0a7224 */ /* 0x000fe200078e000e */
[----:B------:R-:W-:Y:S06]  /*198a0*/  BRA `(.L_x_7699) ;  /* 0xffffffd400a87947 */ /* 0x000fec000383ffff */
.L_x_7636:
        /* <DEDUP_REMOVED lines=8> */
.L_x_7701:
[----:B------:R-:W-:Y:S05]  /*19930*/  BSYNC B0 ;  /* 0x0000000000007941 */ /* 0x000fea0003800000 */
.L_x_7700:
[----:B------:R-:W-:Y:S01]  /*19940*/  SEL R3, R14, RZ, P1 ;  /* 0x000000ff0e037207 */ /* 0x000fe20000800000 */
[----:B------:R-:W-:Y:S02]  /*19950*/  IMAD.MOV.U32 R12, RZ, RZ, 0x2 ;  /* 0x00000002ff0c7424 */ /* 0x000fe400078e00ff */
[----:B------:R-:W-:Y:S02]  /*19960*/  IMAD.MOV.U32 R11, RZ, RZ, RZ ;  /* 0x000000ffff0b7224 */ /* 0x000fe400078e00ff */
[----:B------:R-:W-:Y:S02]  /*19970*/  IMAD.IADD R2, R2, 0x1, R3 ;  /* 0x0000000102027824 */ /* 0x000fe400078e0203 */
[----:B------:R-:W-:Y:S02]  /*19980*/  IMAD.MOV.U32 R15, RZ, RZ, -0x1 ;  /* 0xffffffffff0f7424 */ /* 0x000fe400078e00ff */
[----:B------:R-:W-:-:S07]  /*19990*/  IMAD.MOV.U32 R13, RZ, RZ, R2 ;  /* 0x000000ffff0d7224 */ /* 0x000fce00078e0002 */
[----:B------:R-:W-:Y:S05]  /*199a0*/  WARPSYNC.COLLECTIVE R15, `(.L_x_7702) ;  /* 0x000000000f087348 */ /* 0x000fea0003c00000 */
[----:B------:R0:W1:Y:S02]  /*199b0*/  SHFL.UP P6, R14, R13, R12, R11 ;  /* 0x0400000c0d0e7389 */ /* 0x00006400000c000b */
[----:B01----:R-:W-:Y:S01]  /*199c0*/  ENDCOLLECTIVE ;  /* 0x000000000000791b */ /* 0x003fe20003800000 */
.L_x_7702:
[----:B------:R-:W-:Y:S01]  /*199d0*/  IMAD.MOV.U32 R12, RZ, RZ, 0x4 ;  /* 0x00000004ff0c7424 */ /* 0x000fe200078e00ff */
[----:B------:R-:W-:-:S05]  /*199e0*/  SEL R3, R14, RZ, P2 ;  /* 0x000000ff0e037207 */ /* 0x000fca0001000000 */
[----:B------:R-:W-:-:S04]  /*199f0*/  IMAD.IADD R2, R2, 0x1, R3 ;  /* 0x0000000102027824 */ /* 0x000fc800078e0203 */
[----:B------:R-:W-:-:S07]  /*19a00*/  IMAD.MOV.U32 R13, RZ, RZ, R2 ;  /* 0x000000ffff0d7224 */ /* 0x000fce00078e0002 */
[----:B------:R-:W-:Y:S05]  /*19a10*/  WARPSYNC.COLLECTIVE R15, `(.L_x_7703) ;  /* 0x000000000f087348 */ /* 0x000fea0003c00000 */
[----:B------:R0:W1:Y:S02]  /*19a20*/  SHFL.UP P6, R14, R13, R12, R11 ;  /* 0x0400000c0d0e7389 */ /* 0x00006400000c000b */
[----:B01----:R-:W-:Y:S01]  /*19a30*/  ENDCOLLECTIVE ;  /* 0x000000000000791b */ /* 0x003fe20003800000 */
.L_x_7703:
[----:B------:R-:W-:Y:S01]  /*19a40*/  IMAD.MOV.U32 R12, RZ, RZ, 0x8 ;  /* 0x00000008ff0c7424 */ /* 0x000fe200078e00ff */
[----:B------:R-:W-:-:S05]  /*19a50*/  SEL R3, R14, RZ, P3 ;  /* 0x000000ff0e037207 */ /* 0x000fca0001800000 */
[----:B------:R-:W-:-:S04]  /*19a60*/  IMAD.IADD R2, R2, 0x1, R3 ;  /* 0x0000000102027824 */ /* 0x000fc800078e0203 */
[----:B------:R-:W-:-:S07]  /*19a70*/  IMAD.MOV.U32 R13, RZ, RZ, R2 ;  /* 0x000000ffff0d7224 */ /* 0x000fce00078e0002 */
[----:B------:R-:W-:Y:S05]  /*19a80*/  WARPSYNC.COLLECTIVE R15, `(.L_x_7704) ;  /* 0x000000000f087348 */ /* 0x000fea0003c00000 */
[----:B------:R0:W1:Y:S02]  /*19a90*/  SHFL.UP P6, R14, R13, R12, R11 ;  /* 0x0400000c0d0e7389 */ /* 0x00006400000c000b */
[----:B01----:R-:W-:Y:S01]  /*19aa0*/  ENDCOLLECTIVE ;  /* 0x000000000000791b */ /* 0x003fe20003800000 */
.L_x_7704:
[----:B------:R-:W-:Y:S01]  /*19ab0*/  IMAD.MOV.U32 R12, RZ, RZ, 0x10 ;  /* 0x00000010ff0c7424 */ /* 0x000fe200078e00ff */
[----:B------:R-:W-:-:S05]  /*19ac0*/  SEL R3, R14, RZ, P4 ;  /* 0x000000ff0e037207 */ /* 0x000fca0002000000 */
[----:B------:R-:W-:-:S04]  /*19ad0*/  IMAD.IADD R2, R2, 0x1, R3 ;  /* 0x0000000102027824 */ /* 0x000fc800078e0203 */
[----:B------:R-:W-:-:S07]  /*19ae0*/  IMAD.MOV.U32 R13, RZ, RZ, R2 ;  /* 0x000000ffff0d7224 */ /* 0x000fce00078e0002 */
[----:B------:R-:W-:Y:S05]  /*19af0*/  WARPSYNC.COLLECTIVE R15, `(.L_x_7705) ;  /* 0x000000000f087348 */ /* 0x000fea0003c00000 */
[----:B------:R0:W1:Y:S02]  /*19b00*/  SHFL.UP P6, R14, R13, R12, R11 ;  /* 0x0400000c0d0e7389 */ /* 0x00006400000c000b */
[----:B01----:R-:W-:Y:S01]  /*19b10*/  ENDCOLLECTIVE ;  /* 0x000000000000791b */ /* 0x003fe20003800000 */
.L_x_7705:
        /* <DEDUP_REMOVED lines=8> */
.L_x_7706:
[----:B------:R-:W-:Y:S01]  /*19ba0*/  IMAD.MOV.U32 R10, RZ, RZ, R14 ;  /* 0x000000ffff0a7224 */ /* 0x000fe200078e000e */
[----:B------:R-:W-:Y:S06]  /*19bb0*/  BRA `(.L_x_7707) ;  /* 0xffffffd400907947 */ /* 0x000fec000383ffff */
.L_x_7638:
[----:B------:R-:W-:Y:S01]  /*19bc0*/  BSSY B0, `(.L_x_7708) ;  /* 0x0000006000007945 */ /* 0x000fe20003800000 */
[----:B------:R-:W-:Y:S01]  /*19bd0*/  PLOP3.LUT P6, PT, P6, PT, PT, 0x8, 0x0 ;  /* 0x000000000000781c */ /* 0x000fe200037ce170 */
[----:B------:R-:W-:-:S12]  /*19be0*/  IMAD.MOV.U32 R15, RZ, RZ, -0x1 ;  /* 0xffffffffff0f7424 */ /* 0x000fd800078e00ff */
[----:B0-----:R-:W-:Y:S05]  /*19bf0*/  WARPSYNC.COLLECTIVE R15, `(.L_x_7709) ;  /* 0x000000000f087348 */ /* 0x001fea0003c00000 */
[----:B------:R-:W-:Y:S01]  /*19c00*/  VOTE.ANY R14, PT, P6 ;  /* 0x00000000000e7806 */ /* 0x000fe200030e0100 */
[----:B0-----:R-:W-:Y:S06]  /*19c10*/  ENDCOLLECTIVE ;  /* 0x000000000000791b */ /* 0x001fec0003800000 */
.L_x_7709:
[----:B------:R-:W-:Y:S05]  /*19c20*/  BSYNC B0 ;  /* 0x0000000000007941 */ /* 0x000fea0003800000 */
.L_x_7708:
        /* <DEDUP_REMOVED lines=10> */
.L_x_7710:
[----:B------:R-:W-:Y:S02]  /*19cd0*/  IMAD.MOV.U32 R13, RZ, RZ, R7 ;  /* 0x000000ffff0d7224 */ /* 0x000fe400078e0007 */
[----:B------:R-:W-:-:S07]  /*19ce0*/  IMAD.MOV.U32 R4, RZ, RZ, R14 ;  /* 0x000000ffff047224 */ /* 0x000fce00078e000e */
[----:B------:R-:W-:Y:S05]  /*19cf0*/  WARPSYNC.COLLECTIVE R15, `(.L_x_7711) ;  /* 0x000000000f087348 */ /* 0x000fea0003c00000 */
[----:B------:R0:W1:Y:S02]  /*19d00*/  SHFL.IDX P6, R14, R13, R12, R11 ;  /* 0x0000000c0d0e7389 */ /* 0x00006400000c000b */
[----:B01----:R-:W-:Y:S01]  /*19d10*/  ENDCOLLECTIVE ;  /* 0x000000000000791b */ /* 0x003fe20003800000 */
.L_x_7711:
[----:B------:R-:W-:Y:S02]  /*19d20*/  IMAD.MOV.U32 R7, RZ, RZ, R14 ;  /* 0x000000ffff077224 */ /* 0x000fe400078e000e */
[----:B------:R-:W-:-:S05]  /*19d30*/  IMAD.IADD R5, R9, 0x1, R16 ;  /* 0x0000000109057824 */ /* 0x000fca00078e0210 */
[----:B------:R0:W-:Y:S01]  /*19d40*/  STL [R1+0xc], R5 ;  /* 0x00000c0501007387 */ /* 0x0001e20000100800 */
[----:B------:R-:W-:Y:S05]  /*19d50*/  BRA `(.L_x_7712) ;  /* 0xffffffd400707947 */ /* 0x000fea000383ffff */
.L_x_7640:
        /* <DEDUP_REMOVED lines=8> */
.L_x_7714:
[----:B------:R-:W-:Y:S05]  /*19de0*/  BSYNC B0 ;  /* 0x0000000000007941 */ /* 0x000fea0003800000 */
.L_x_7713:
[----:B------:R-:W-:Y:S01]  /*19df0*/  IMAD.MOV.U32 R6, RZ, RZ, R14 ;  /* 0x000000ffff067224 */ /* 0x000fe200078e000e */
[----:B------:R-:W-:Y:S06]  /*19e00*/  BRA `(.L_x_7639) ;  /* 0xffffffd4005c7947 */ /* 0x000fec000383ffff */
.L_x_7646:
[----:B0-----:R0:W1:Y:S02]  /*19e10*/  SYNCS.PHASECHK.TRANS64.TRYWAIT P0, [R0+URZ+0x28820], R3 ;  /* 0x02882003000075a7 */ /* 0x001064000800017f */
[----:B-1----:R-:W-:Y:S05]  /*19e20*/  @!P0 NANOSLEEP.SYNCS 0x989680 ;  /* 0x009896800000895d */ /* 0x002fea0003900000 */
[----:B------:R-:W1:Y:S02]  /*19e30*/  @!P0 SYNCS.PHASECHK.TRANS64 P0, [R0+URZ+0x28820], R3 ;  /* 0x02882003000085a7 */ /* 0x000e64000800007f */
[----:B-1----:R-:W-:Y:S05]  /*19e40*/  @!P0 BRA `(.L_x_7646) ;  /* 0xfffffffc00f08947 */ /* 0x002fea000383ffff */
[----:B------:R-:W-:Y:S05]  /*19e50*/  BRA `(.L_x_7715) ;  /* 0xffffffdc00f87947 */ /* 0x000fea000383ffff */
.L_x_7647:
        /* <DEDUP_REMOVED lines=11> */
.L_x_7717:
[----:B------:R-:W-:Y:S05]  /*19f10*/  BSYNC B0 ;  /* 0x0000000000007941 */ /* 0x000fea0003800000 */
.L_x_7716:
[----:B------:R-:W-:Y:S05]  /*19f20*/  BRA `(.L_x_7718) ;  /* 0xffffffdc00e07947 */ /* 0x000fea000383ffff */
.L_x_7650:
[----:B------:R-:W-:Y:S01]  /*19f30*/  BSSY B1, `(.L_x_7719) ;  /* 0x0000006000017945 */ /* 0x000fe20003800000 */
[----:B------:R-:W-:-:S07]  /*19f40*/  IMAD.MOV.U32 R15, RZ, RZ, -0x1 ;  /* 0xffffffffff0f7424 */ /* 0x000fce00078e00ff */
[----:B01-3--:R-:W-:Y:S05]  /*19f50*/  WARPSYNC.COLLECTIVE R15, `(.L_x_7720) ;  /* 0x000000000f0c7348 */ /* 0x00bfea0003c00000 */
[----:B------:R-:W-:Y:S02]  /*19f60*/  ELECT P6, UR62, PT ;  /* 0x00000000003e782f */ /* 0x000fe400038c0000 */
[----:B------:R-:W-:Y:S01]  /*19f70*/  MOV R14, UR62 ;  /* 0x0000003e000e7c02 */ /* 0x000fe20008000f00 */
[----:B01-3--:R-:W-:Y:S10]  /*19f80*/  ENDCOLLECTIVE ;  /* 0x000000000000791b */ /* 0x00bff40003800000 */
.L_x_7720:
[----:B------:R-:W-:Y:S05]  /*19f90*/  BSYNC B1 ;  /* 0x0000000000017941 */ /* 0x000fea0003800000 */
.L_x_7719:
[----:B------:R-:W-:Y:S05]  /*19fa0*/  BRA `(.L_x_7721) ;  /* 0xffffffdc00d87947 */ /* 0x000fea000383ffff */
.L_x_7652:
[----:B0-----:R0:W1:Y:S02]  /*19fb0*/  SYNCS.PHASECHK.TRANS64.TRYWAIT P0, [R6+URZ], R5 ;  /* 0x00000005060075a7 */ /* 0x001064000800017f */
[----:B-1----:R-:W-:Y:S05]  /*19fc0*/  @!P0 NANOSLEEP.SYNCS 0x989680 ;  /* 0x009896800000895d */ /* 0x002fea0003900000 */
[----:B------:R-:W1:Y:S02]  /*19fd0*/  @!P0 SYNCS.PHASECHK.TRANS64 P0, [R6+URZ], R5 ;  /* 0x00000005060085a7 */ /* 0x000e64000800007f */
[----:B-1----:R-:W-:Y:S05]  /*19fe0*/  @!P0 BRA `(.L_x_7652) ;  /* 0xfffffffc00f08947 */ /* 0x002fea000383ffff */
[----:B------:R-:W-:Y:S05]  /*19ff0*/  BRA `(.L_x_7722) ;  /* 0xffffffe000107947 */ /* 0x000fea000383ffff */
.L_x_7653:
[----:B-1----:R1:W2:Y:S02]  /*1a000*/  SYNCS.PHASECHK.TRANS64.TRYWAIT P0, [R7+URZ], R2 ;  /* 0x00000002070075a7 */ /* 0x0022a4000800017f */
[----:B--2---:R-:W-:Y:S05]  /*1a010*/  @!P0 NANOSLEEP.SYNCS 0x989680 ;  /* 0x009896800000895d */ /* 0x004fea0003900000 */
[----:B------:R-:W2:Y:S02]  /*1a020*/  @!P0 SYNCS.PHASECHK.TRANS64 P0, [R7+URZ], R2 ;  /* 0x00000002070085a7 */ /* 0x000ea4000800007f */
[----:B--2---:R-:W-:Y:S05]  /*1a030*/  @!P0 BRA `(.L_x_7653) ;  /* 0xfffffffc00f08947 */ /* 0x004fea000383ffff */
[----:B------:R-:W-:Y:S05]  /*1a040*/  BRA `(.L_x_7723) ;  /* 0xffffffe000047947 */ /* 0x000fea000383ffff */
.L_x_7655:
[----:B--2---:R2:W4:Y:S02]  /*1a050*/  SYNCS.PHASECHK.TRANS64.TRYWAIT P0, [R4+URZ], R5 ;  /* 0x00000005040075a7 */ /* 0x004524000800017f */
[----:B----4-:R-:W-:Y:S05]  /*1a060*/  @!P0 NANOSLEEP.SYNCS 0x989680 ;  /* 0x009896800000895d */ /* 0x010fea0003900000 */
[----:B------:R-:W4:Y:S02]  /*1a070*/  @!P0 SYNCS.PHASECHK.TRANS64 P0, [R4+URZ], R5 ;  /* 0x00000005040085a7 */ /* 0x000f24000800007f */
[----:B----4-:R-:W-:Y:S05]  /*1a080*/  @!P0 BRA `(.L_x_7655) ;  /* 0xfffffffc00f08947 */ /* 0x010fea000383ffff */
[----:B------:R-:W-:Y:S05]  /*1a090*/  BRA `(.L_x_7724) ;  /* 0xffffffe000087947 */ /* 0x000fea000383ffff */
.L_x_7725:
        /* <DEDUP_REMOVED lines=14> */
.L_x_14861:


//--------------------- .text._ZN7cutlass13device_kernelIN5flash11enable_sm90INS1_16FlashAttnFwdSm90INS1_25CollectiveMainloopFwdSm90ILi2EN4cute5tupleIJNS5_1CILi1EEES8_S8_EEENS6_IJNS7_ILi128EEESA_SA_EEELi128ENS_6half_tEfNS_4arch4Sm90ELb0ELb1ELb0ELb1ELb0ELb1ELb0ELb1ELb1ELb1ELb1ELb0EEENS1_21CollectiveEpilogueFwdISB_S9_SC_SE_Li256ELb1ELb1ELb1ELb0EEENS1_36VarlenDynamicPersistentTileSchedulerILi128ELi128ELi256ELi128ELb1ELb1ELb1ELb1ELb0ELb1EEEEEEEEEvNT_6ParamsE --------------------------
	.section	.text._ZN7cutlass13device_kernelIN5flash11enable_sm90INS1_16FlashAttnFwdSm90INS1_25CollectiveMainloopFwdSm90ILi2EN4cute5tupleIJNS5_1CILi1EEES8_S8_EEENS6_IJNS7_ILi128EEESA_SA_EEELi128ENS_6half_tEfNS_4arch4Sm90ELb0ELb1ELb0ELb1ELb0ELb1ELb0ELb1ELb1ELb1ELb1ELb0EEENS1_21CollectiveEpilogueFwdISB_S9_SC_SE_Li256ELb1ELb1ELb1ELb0EEENS1_36VarlenDynamicPersistentTileSchedulerILi128ELi128ELi256ELi128ELb1ELb1ELb1ELb1ELb0ELb1EEEEEEEEEvNT_6ParamsE,"ax",@progbits
	.align	128
.text._ZN7cutlass13device_kernelIN5flash11enable_sm90INS1_16FlashAttnFwdSm90INS1_25CollectiveMainloopFwdSm90ILi2EN4cute5tupleIJNS5_1CILi1EEES8_S8_EEENS6_IJNS7_ILi128EEESA_SA_EEELi128ENS_6half_tEfNS_4arch4Sm90ELb0ELb1ELb0ELb1ELb0ELb1ELb0ELb1ELb1ELb1ELb1ELb0EEENS1_21CollectiveEpilogueFwdISB_S9_SC_SE_Li256ELb1ELb1ELb1ELb0EEENS1_36VarlenDynamicPersistentTileSchedulerILi128ELi128ELi256ELi128ELb1ELb1ELb1ELb1ELb0ELb1EEEEEEEEEvNT_6ParamsE:
        .type           _ZN7cutlass13device_kernelIN5flash11enable_sm90INS1_16FlashAttnFwdSm90INS1_25CollectiveMainloopFwdSm90ILi2EN4cute5tupleIJNS5_1CILi1EEES8_S8_EEENS6_IJNS7_ILi128EEESA_SA_EEELi128ENS_6half_tEfNS_4arch4Sm90ELb0ELb1ELb0ELb1ELb0ELb1ELb0ELb1ELb1ELb1ELb1ELb0EEENS1_21CollectiveEpilogueFwdISB_S9_SC_SE_Li256ELb1ELb1ELb1ELb0EEENS1_36VarlenDynamicPersistentTileSchedulerILi128ELi128ELi256ELi128ELb1ELb1ELb1ELb1ELb0ELb1EEEEEEEEEvNT_6ParamsE,@function
        .size           _ZN7cutlass13device_kernelIN5flash11enable_sm90INS1_16FlashAttnFwdSm90INS1_25CollectiveMainloopFwdSm90ILi2EN4cute5tupleIJNS5_1CILi1EEES8_S8_EEENS6_IJNS7_ILi128EEESA_SA_EEELi128ENS_6half_tEfNS_4arch4Sm90ELb0ELb1ELb0ELb1ELb0ELb1ELb0ELb1ELb1ELb1ELb1ELb0EEENS1_21CollectiveEpilogueFwdISB_S9_SC_SE_Li256ELb1ELb1ELb1ELb0EEENS1_36VarlenDynamicPersistentTileSchedulerILi128ELi128ELi256ELi128ELb1ELb1ELb1ELb1ELb0ELb1EEEEEEEEEvNT_6ParamsE,(.L_x_14862 - _ZN7cutlass13device_kernelIN5flash11enable_sm90INS1_16FlashAttnFwdSm90INS1_25CollectiveMainloopFwdSm90ILi2EN4cute5tupleIJNS5_1CILi1EEES8_S8_EEENS6_IJNS7_ILi128EEESA_SA_EEELi128ENS_6half_tEfNS_4arch4Sm90ELb0ELb1ELb0ELb1ELb0ELb1ELb0ELb1ELb1ELb1ELb1ELb0EEENS1_21CollectiveEpilogueFwdISB_S9_SC_SE_Li256ELb1ELb1ELb1ELb0EEENS1_36VarlenDynamicPersistentTileSchedulerILi128ELi128ELi256ELi128ELb1ELb1ELb1ELb1ELb0ELb1EEEEEEEEEvNT_6ParamsE)
        .other          _ZN7cutlass13device_kernelIN5flash11enable_sm90INS1_16FlashAttnFwdSm90INS1_25CollectiveMainloopFwdSm90ILi2EN4cute5tupleIJNS5_1CILi1EEES8_S8_EEENS6_IJNS7_ILi128EEESA_SA_EEELi128ENS_6half_tEfNS_4arch4Sm90ELb0ELb1ELb0ELb1ELb0ELb1ELb0ELb1ELb1ELb1ELb1ELb0EEENS1_21CollectiveEpilogueFwdISB_S9_SC_SE_Li256ELb1ELb1ELb1ELb0EEENS1_36VarlenDynamicPersistentTileSchedulerILi128ELi128ELi256ELi128ELb1ELb1ELb1ELb1ELb0ELb1EEEEEEEEEvNT_6ParamsE,@"STO_CUDA_ENTRY STV_DEFAULT"
_ZN7cutlass13device_kernelIN5flash11enable_sm90INS1_16FlashAttnFwdSm90INS1_25CollectiveMainloopFwdSm90ILi2EN4cute5tupleIJNS5_1CILi1EEES8_S8_EEENS6_IJNS7_ILi128EEESA_SA_EEELi128ENS_6half_tEfNS_4arch4Sm90ELb0ELb1ELb0ELb1ELb0ELb1ELb0ELb1ELb1ELb1ELb1ELb0EEENS1_21CollectiveEpilogueFwdISB_S9_SC_SE_Li256ELb1ELb1ELb1ELb0EEENS1_36VarlenDynamicPersistentTileSchedulerILi128ELi128ELi256ELi128ELb1ELb1ELb1ELb1ELb0ELb1EEEEEEEEEvNT_6ParamsE:
        /* <DEDUP_REMOVED lines=24> */
.L_x_7727:
[----:B------:R-:W-:Y:S05]  /*0180*/  BSYNC B0 ;  /* 0x0000000000007941 */ /* 0x000fea0003800000 */
.L_x_7726:
        /* <DEDUP_REMOVED lines=41> */
.L_x_7728:
        /* <DEDUP_REMOVED lines=22> */
.L_x_7729:
        /* <DEDUP_REMOVED lines=18> */
.L_x_7730:
        /* <DEDUP_REMOVED lines=22> */
.L_x_7731:
        /* <DEDUP_REMOVED lines=22> */
.L_x_7732:
[----:B------:R-:W-:Y:S01]  /*0960*/  PLOP3.LUT P0, PT, PT, PT, UP0, 0x80, 0x0 ;  /* 0x000000000000781c */ /* 0x000fe20003f0f008 */
[----:B------:R-:W-:Y:S01]  /*0970*/  UMOV UR40, 0x1 ;  /* 0x0000000100287882 */ /* 0x000fe20000000000 */
[----:B------:R-:W-:Y:S01]  /*0980*/  NOP ;  /* 0x0000000000007918 */ /* 0x000fe20000000000 */
[----:B------:R-:W-:Y:S01]  /*0990*/  USEL UR40, UR40, 0x2, !UP0 ;  /* 0x0000000228287887 */ /* 0x000fe2000c000000 */
[----:B------:R-:W-:Y:S01]  /*09a0*/  BSSY B9, `(.L_x_7733) ;  /* 0x0002618000097945 */ /* 0x000fe20003800000 */
[----:B------:R-:W-:Y:S01]  /*09b0*/  ULDC.64 UR42, c[0x0][0x208] ;  /* 0x00008200002a7ab9 */ /* 0x000fe20000000a00 */
[----:B012-4-:R-:W-:Y:S07]  /*09c0*/  BAR.SYNC.DEFER_BLOCKING 0x0 ;  /* 0x0000000000007b1d */ /* 0x017fee0000010000 */
[----:B------:R-:W-:Y:S05]  /*09d0*/  @!P0 BRA `(.L_x_7734) ;  /* 0x000001d400a08947 */ /* 0x000fea0003800000 */
.L_x_7735:
[----:B------:R-:W-:-:S08]  /*09e0*/  NOP ;  /* 0x0000000000007918 */ /* 0x000fd00000000000 */
[----:B------:R-:W0:Y:S02]  /*09f0*/  USETMAXREG.TRY_ALLOC.CTAPOOL UP0, 0xf0 ;  /* 0x000000f0000079c8 */ /* 0x000e240008000600 */
[----:B0-----:R-:W-:-:S13]  /*0a00*/  PLOP3.LUT P0, PT, PT, PT, UP0, 0x80, 0x0 ;  /* 0x000000000000781c */ /* 0x001fda0003f0f008 */
[----:B------:R-:W-:Y:S05]  /*0a10*/  @!P0 BRA `(.L_x_7735) ;  /* 0xfffffffc00f08947 */ /* 0x000fea000383ffff */
[----:B------:R-:W2:Y:S01]  /*0a20*/  LDL.LU R0, [R1+0x10] ;  /* 0x0000100001007983 */ /* 0x000ea20000300800 */
        /* <DEDUP_REMOVED lines=15> */
[----:B------:R0:W-:Y:S10]  /*0b20*/  STL [R1+0x10], R0 ;  /* 0x0000100001007387 */ /* 0x0001f40000100800 */
[----:B0-----:R-:W-:Y:S05]  /*0b30*/  @P0 BRA `(.L_x_7736) ;  /* 0x0000025c00f80947 */ /* 0x001fea0003800000 */
[----:B------:R-:W-:Y:S01]  /*0b40*/  VIADD R13, R6, 0xffffff80 ;  /* 0xffffff80060d7836 */ /* 0x000fe20000000000 */
[----:B------:R-:W-:Y:S01]  /*0b50*/  R2UR UR44, R2 ;  /* 0x00000000022c72ca */ /* 0x000fe200000e0000 */
[----:B------:R-:W-:Y:S01]  /*0b60*/  IMAD.MOV.U32 R213, RZ, RZ, RZ ;  /* 0x000000ffffd57224 */ /* 0x000fe200078e00ff */
[----:B------:R-:W-:Y:S01]  /*0b70*/  ULOP3.LUT UR45, UR40, 0x1, URZ, 0xfc, !UPT ;  /* 0x00000001282d7892 */ /* 0x000fe2000f8efc3f */
[----:B------:R-:W-:Y:S01]  /*0b80*/  IMAD.MOV.U32 R184, RZ, RZ, RZ ;  /* 0x000000ffffb87224 */ /* 0x000fe200078e00ff */
[----:B------:R-:W-:Y:S01]  /*0b90*/  SHF.R.S32.HI R0, RZ, 0x1f, R13 ;  /* 0x0000001fff007819 */ /* 0x000fe2000001140d */
[----:B------:R-:W-:Y:S02]  /*0ba0*/  IMAD.MOV.U32 R191, RZ, RZ, RZ ;  /* 0x000000ffffbf7224 */ /* 0x000fe400078e00ff */
[----:B------:R-:W-:Y:S01]  /*0bb0*/  IMAD.MOV.U32 R186, RZ, RZ, RZ ;  /* 0x000000ffffba7224 */ /* 0x000fe200078e00ff */
[CC--:B------:R-:W-:Y:S01]  /*0bc0*/  LEA.HI R3, R0.reuse, R13.reuse, RZ, 0x7 ;  /* 0x0000000d00037211 */ /* 0x0c0fe200078f38ff */
[----:B------:R-:W-:Y:S01]  /*0bd0*/  IMAD.MOV.U32 R22, RZ, RZ, RZ ;  /* 0x000000ffff167224 */ /* 0x000fe200078e00ff */
[----:B------:R-:W-:-:S02]  /*0be0*/  LEA.HI R5, R0, R13, RZ, 0x5 ;  /* 0x0000000d00057211 */ /* 0x000fc400078f28ff */
[----:B------:R-:W-:Y:S01]  /*0bf0*/  LOP3.LUT R233, R3, 0xffffff80, RZ, 0xc0, !PT ;  /* 0xffffff8003e97812 */ /* 0x000fe200078ec0ff */
[----:B------:R-:W-:Y:S01]  /*0c00*/  UIADD3 UR44, UR44, 0x10400, URZ ;  /* 0x000104002c2c7890 */ /* 0x000fe2000fffe03f */
[-C--:B------:R-:W-:Y:S01]  /*0c10*/  LEA.HI R4, R0, R13.reuse, RZ, 0x4 ;  /* 0x0000000d00047211 */ /* 0x080fe200078f20ff */
[----:B------:R-:W-:Y:S01]  /*0c20*/  IMAD.SHL.U32 R6, R5, 0x20, RZ ;  /* 0x0000002005067824 */ /* 0x000fe200078e00ff */
[----:B------:R-:W-:Y:S01]  /*0c30*/  SHF.R.S32.HI R14, RZ, 0x7, R3 ;  /* 0x00000007ff0e7819 */ /* 0x000fe20000011403 */
[C---:B------:R-:W-:Y:S01]  /*0c40*/  IMAD.IADD R233, R13.reuse, 0x1, -R233 ;  /* 0x000000010de97824 */ /* 0x040fe200078e0ae9 */
[----:B------:R-:W-:Y:S02]  /*0c50*/  LOP3.LUT R5, R4, 0x3fffff0, RZ, 0xc0, !PT ;  /* 0x03fffff004057812 */ /* 0x000fe400078ec0ff */
[----:B------:R-:W-:Y:S02]  /*0c60*/  LOP3.LUT R6, R6, 0xfffffc00, RZ, 0xc0, !PT ;  /* 0xfffffc0006067812 */ /* 0x000fe400078ec0ff */
[----:B------:R-:W-:Y:S01]  /*0c70*/  SHF.R.S32.HI R8, RZ, 0x1f, R233 ;  /* 0x0000001fff087819 */ /* 0x000fe200000114e9 */
[----:B------:R-:W-:Y:S01]  /*0c80*/  IMAD.IADD R5, R13, 0x1, -R5 ;  /* 0x000000010d057824 */ /* 0x000fe200078e0a05 */
[----:B------:R-:W-:-:S02]  /*0c90*/  LEA.HI R23, R0, R13, RZ, 0x3 ;  /* 0x0000000d00177211 */ /* 0x000fc400078f18ff */
[CC--:B------:R-:W-:Y:S02]  /*0ca0*/  LEA.HI R9, R8.reuse, R233.reuse, RZ, 0x2 ;  /* 0x000000e908097211 */ /* 0x0c0fe400078f10ff */
[----:B------:R-:W-:Y:S02]  /*0cb0*/  LEA.HI R8, R8, R233, RZ, 0x5 ;  /* 0x000000e908087211 */ /* 0x000fe400078f28ff */
[--C-:B------:R-:W-:Y:S02]  /*0cc0*/  SHF.R.S32.HI R10, RZ, 0x2, R9.reuse ;  /* 0x00000002ff0a7819 */ /* 0x100fe40000011409 */
[----:B------:R-:W-:Y:S02]  /*0cd0*/  SHF.R.S32.HI R7, RZ, 0x1f, R9 ;  /* 0x0000001fff077819 */ /* 0x000fe40000011409 */
[----:B------:R-:W-:Y:S02]  /*0ce0*/  LEA.HI R3, R3, R14, RZ, 0x1 ;  /* 0x0000000e03037211 */ /* 0x000fe400078f08ff */
[----:B------:R-:W-:-:S02]  /*0cf0*/  LEA.HI R7, R7, R10, RZ, 0x3 ;  /* 0x0000000a07077211 */ /* 0x000fc400078f18ff */
[----:B------:R-:W-:Y:S02]  /*0d00*/  LOP3.LUT R207, R23, 0xfffffff8, RZ, 0xc0, !PT ;  /* 0xfffffff817cf7812 */ /* 0x000fe400078ec0ff */
[----:B------:R-:W-:Y:S01]  /*0d10*/  LOP3.LUT R11, R7, 0xfffffff8, RZ, 0xc0, !PT ;  /* 0xfffffff8070b7812 */ /* 0x000fe200078ec0ff */
[----:B------:R-:W-:Y:S01]  /*0d20*/  IMAD R7, R5, 0x40, R6 ;  /* 0x0000004005077824 */ /* 0x000fe200078e0206 */
[----:B------:R-:W-:Y:S01]  /*0d30*/  SHF.R.S32.HI R5, RZ, 0x4, R4 ;  /* 0x00000004ff057819 */ /* 0x000fe20000011404 */
[----:B------:R-:W-:Y:S01]  /*0d40*/  IMAD.IADD R207, R13, 0x1, -R207 ;  /* 0x000000010dcf7824 */ /* 0x000fe200078e0acf */
[----:B------:R-:W-:Y:S01]  /*0d50*/  SHF.R.S32.HI R23, RZ, 0x3, R23 ;  /* 0x00000003ff177819 */ /* 0x000fe20000011417 */
[----:B------:R-:W-:Y:S01]  /*0d60*/  IMAD.IADD R11, R10, 0x1, -R11 ;  /* 0x000000010a0b7824 */ /* 0x000fe200078e0a0b */
[----:B------:R-:W-:Y:S01]  /*0d70*/  LEA.HI R4, R4, R5, RZ, 0x1 ;  /* 0x0000000504047211 */ /* 0x000fe200078f08ff */
[----:B------:R-:W-:Y:S01]  /*0d80*/  IMAD.SHL.U32 R16, R207, 0x8, RZ ;  /* 0x00000008cf107824 */ /* 0x000fe200078e00ff */
[----:B------:R-:W-:Y:S01]  /*0d90*/  SHF.R.S32.HI R8, RZ, 0x5, R8 ;  /* 0x00000005ff087819 */ /* 0x000fe20000011408 */
[C---:B------:R-:W-:Y:S01]  /*0da0*/  VIADD R212, R23.reuse, 0x20 ;  /* 0x0000002017d47836 */ /* 0x040fe20000000000 */
[----:B------:R-:W-:Y:S01]  /*0db0*/  LOP3.LUT R4, R4, 0x1ffffffe, RZ, 0xc0, !PT ;  /* 0x1ffffffe04047812 */ /* 0x000fe200078ec0ff */
[----:B------:R-:W-:Y:S01]  /*0dc0*/  VIADD R210, R23, 0x60 ;  /* 0x0000006017d27836 */ /* 0x000fe20000000000 */
[----:B------:R-:W-:Y:S01]  /*0dd0*/  LOP3.LUT R3, R3, 0x3fffffe, RZ, 0xc0, !PT ;  /* 0x03fffffe03037812 */ /* 0x000fe200078ec0ff */
[----:B------:R-:W-:Y:S01]  /*0de0*/  IMAD R8, R8, 0x10, R11 ;  /* 0x0000001008087824 */ /* 0x000fe200078e020b */
[CC--:B------:R-:W-:Y:S01]  /*0df0*/  LEA.HI R12, R0.reuse, R13.reuse, RZ, 0x2 ;  /* 0x0000000d000c7211 */ /* 0x0c0fe200078f10ff */
[----:B------:R-:W-:Y:S01]  /*0e00*/  IMAD.IADD R4, R5, 0x1, -R4 ;  /* 0x0000000105047824 */ /* 0x000fe200078e0a04 */
[----:B------:R-:W-:Y:S01]  /*0e10*/  LEA.HI R0, R0, R13, RZ, 0x6 ;  /* 0x0000000d00007211 */ /* 0x000fe200078f30ff */
[----:B------:R-:W-:Y:S01]  /*0e20*/  IMAD.IADD R3, R14, 0x1, -R3 ;  /* 0x000000010e037824 */ /* 0x000fe200078e0a03 */
[----:B------:R-:W-:Y:S01]  /*0e30*/  LOP3.LUT R12, R12, 0xfffffffc, RZ, 0xc0, !PT ;  /* 0xfffffffc0c0c7812 */ /* 0x000fe200078ec0ff */
[----:B------:R-:W-:Y:S01]  /*0e40*/  IMAD R4, R4, 0x8, R7 ;  /* 0x0000000804047824 */ /* 0x000fe200078e0207 */
[----:B------:R-:W-:Y:S01]  /*0e50*/  SHF.R.S32.HI R7, RZ, 0x1f, R212 ;  /* 0x0000001fff077819 */ /* 0x000fe200000114d4 */
[----:B------:R-:W-:Y:S01]  /*0e60*/  IMAD R8, R3, 0x40, R8 ;  /* 0x0000004003087824 */ /* 0x000fe200078e0208 */
[----:B------:R-:W-:Y:S01]  /*0e70*/  SHF.R.S32.HI R11, RZ, 0x1f, R210 ;  /* 0x0000001fff0b7819 */ /* 0x000fe200000114d2 */
[----:B------:R-:W-:Y:S01]  /*0e80*/  IMAD.SHL.U32 R0, R0, 0x8, RZ ;  /* 0x0000000800007824 */ /* 0x000fe200078e00ff */
[----:B------:R-:W-:Y:S01]  /*0e90*/  LEA.HI R7, R7, R212, RZ, 0x3 ;  /* 0x000000d407077211 */ /* 0x000fe200078f18ff */
[----:B------:R-:W-:Y:S01]  /*0ea0*/  IMAD.SHL.U32 R3, R23, 0x40, RZ ;  /* 0x0000004017037824 */ /* 0x000fe200078e00ff */
[----:B------:R-:W-:Y:S01]  /*0eb0*/  LEA.HI R11, R11, R210, RZ, 0x3 ;  /* 0x000000d20b0b7211 */ /* 0x000fe200078f18ff */
[----:B------:R-:W-:Y:S01]  /*0ec0*/  VIADD R211, R23, 0x40 ;  /* 0x0000004017d37836 */ /* 0x000fe20000000000 */
[----:B------:R-:W-:Y:S01]  /*0ed0*/  LOP3.LUT R203, R0, 0xfffffe00, RZ, 0xc0, !PT ;  /* 0xfffffe0000cb7812 */ /* 0x000fe200078ec0ff */
[----:B------:R-:W-:Y:S01]  /*0ee0*/  IMAD.IADD R12, R13, 0x1, -R12 ;  /* 0x000000010d0c7824 */ /* 0x000fe200078e0a0c */
[----:B------:R-:W-:Y:S01]  /*0ef0*/  LOP3.LUT R3, R3, 0x1c0, RZ, 0xc0, !PT ;  /* 0x000001c003037812 */ /* 0x000fe200078ec0ff */
[----:B------:R-:W-:Y:S01]  /*0f00*/  IMAD.SHL.U32 R198, R212, 0x40, RZ ;  /* 0x00000040d4c67824 */ /* 0x000fe200078e00ff */
[----:B------:R-:W-:Y:S01]  /*0f10*/  SHF.R.S32.HI R0, RZ, 0x1f, R211 ;  /* 0x0000001fff007819 */ /* 0x000fe200000114d3 */
[----:B------:R-:W-:Y:S01]  /*0f20*/  IMAD.SHL.U32 R7, R7, 0x40, RZ ;  /* 0x0000004007077824 */ /* 0x000fe200078e00ff */
[----:B------:R-:W-:Y:S01]  /*0f30*/  LEA.HI R6, R12, R12, RZ, 0x1 ;  /* 0x0000000c0c067211 */ /* 0x000fe200078f08ff */
[----:B------:R-:W-:Y:S01]  /*0f40*/  IMAD.SHL.U32 R197, R211, 0x40, RZ ;  /* 0x00000040d3c57824 */ /* 0x000fe200078e00ff */
[----:B------:R-:W-:Y:S01]  /*0f50*/  SHF.R.U32.HI R202, RZ, 0x3, R3 ;  /* 0x00000003ffca7819 */ /* 0x000fe20000011603 */
[----:B------:R-:W-:Y:S01]  /*0f60*/  IMAD.SHL.U32 R196, R210, 0x40, RZ ;  /* 0x00000040d2c47824 */ /* 0x000fe200078e00ff */
[----:B------:R-:W-:Y:S01]  /*0f70*/  LOP3.LUT R205, R3, 0x38, R16, 0xf8, !PT ;  /* 0x0000003803cd7812 */ /* 0x000fe200078ef810 */
[----:B------:R0:W-:Y:S01]  /*0f80*/  STL [R1+0x4c], R4 ;  /* 0x00004c0401007387 */ /* 0x0001e20000100800 */
[----:B------:R-:W-:Y:S01]  /*0f90*/  LOP3.LUT R198, R198, 0x1c0, RZ, 0xc0, !PT ;  /* 0x000001c0c6c67812 */ /* 0x000fe200078ec0ff */
[----:B------:R-:W-:Y:S01]  /*0fa0*/  IMAD.SHL.U32 R11, R11, 0x40, RZ ;  /* 0x000000400b0b7824 */ /* 0x000fe200078e00ff */
[----:B------:R-:W-:Y:S01]  /*0fb0*/  LEA.HI R3, R0, R211, RZ, 0x3 ;  /* 0x000000d300037211 */ /* 0x000fe200078f18ff */
[----:B------:R-:W-:Y:S01]  /*0fc0*/  STL [R1+0x48], R8 ;  /* 0x0000480801007387 */ /* 0x000fe20000100800 */
[----:B------:R-:W-:Y:S01]  /*0fd0*/  LOP3.LUT R5, R6, 0x1ffffffe, RZ, 0xc0, !PT ;  /* 0x1ffffffe06057812 */ /* 0x000fe200078ec0ff */
[----:B------:R-:W-:Y:S01]  /*0fe0*/  IMAD.SHL.U32 R18, R207, 0x4, RZ ;  /* 0x00000004cf127824 */ /* 0x000fe200078e00ff */
[----:B------:R-:W-:Y:S01]  /*0ff0*/  SHF.R.U32.HI R13, RZ, 0x3, R198 ;  /* 0x00000003ff0d7819 */ /* 0x000fe200000116c6 */
[----:B------:R-:W-:Y:S01]  /*1000*/  VIADD R190, R16, 0x40 ;  /* 0x0000004010be7836 */ /* 0x000fe20000000000 */
[----:B------:R-:W-:Y:S01]  /*1010*/  LOP3.LUT R201, R7, 0xfffffe00, RZ, 0xc0, !PT ;  /* 0xfffffe0007c97812 */ /* 0x000fe200078ec0ff */
[----:B------:R-:W-:Y:S01]  /*1020*/  IMAD.IADD R5, R12, 0x1, -R5 ;  /* 0x000000010c057824 */ /* 0x000fe200078e0a05 */
[----:B0-----:R-:W-:Y:S01]  /*1030*/  LOP3.LUT R4, R198, 0x38, R16, 0xf8, !PT ;  /* 0x00000038c6047812 */ /* 0x001fe200078ef810 */
[----:B------:R-:W-:Y:S01]  /*1040*/  VIADD R185, R18, 0x20 ;  /* 0x0000002012b97836 */ /* 0x000fe20000000000 */
[----:B------:R-:W-:Y:S01]  /*1050*/  LOP3.LUT R197, R197, 0x1c0, RZ, 0xc0, !PT ;  /* 0x000001c0c5c57812 */ /* 0x000fe200078ec0ff */
[----:B------:R-:W-:Y:S01]  /*1060*/  IMAD R195, R5, 0x8, R8 ;  /* 0x0000000805c37824 */ /* 0x000fe200078e0208 */
[----:B------:R-:W-:-:S02]  /*1070*/  SHF.L.U32 R3, R3, 0x6, RZ ;  /* 0x0000000603037819 */ /* 0x000fc400000006ff */
[----:B------:R-:W-:Y:S02]  /*1080*/  LOP3.LUT R196, R196, 0x1c0, RZ, 0xc0, !PT ;  /* 0x000001c0c4c47812 */ /* 0x000fe400078ec0ff */
[----:B------:R-:W-:Y:S02]  /*1090*/  LOP3.LUT R0, R9, 0x7ffffffc, RZ, 0xc0, !PT ;  /* 0x7ffffffc09007812 */ /* 0x000fe400078ec0ff */
[----:B------:R-:W-:Y:S02]  /*10a0*/  LOP3.LUT R4, R201, R4, R13, 0xf6, !PT ;  /* 0x00000004c9047212 */ /* 0x000fe400078ef60d */
[----:B------:R-:W-:Y:S01]  /*10b0*/  SHF.R.U32.HI R12, RZ, 0x3, R197 ;  /* 0x00000003ff0c7819 */ /* 0x000fe200000116c5 */
[----:B------:R-:W-:Y:S01]  /*10c0*/  IMAD.IADD R0, R233, 0x1, -R0 ;  /* 0x00000001e9007824 */ /* 0x000fe200078e0a00 */
[----:B------:R-:W-:Y:S02]  /*10d0*/  LOP3.LUT R9, R197, 0x38, R16, 0xf8, !PT ;  /* 0x00000038c5097812 */ /* 0x000fe400078ef810 */
[----:B------:R-:W-:Y:S01]  /*10e0*/  LOP3.LUT R200, R3, 0xfffffe00, RZ, 0xc0, !PT ;  /* 0xfffffe0003c87812 */ /* 0x000fe200078ec0ff */
[----:B------:R-:W-:Y:S01]  /*10f0*/  IMAD.SHL.U32 R188, R0, 0x2, RZ ;  /* 0x0000000200bc7824 */ /* 0x000fe200078e00ff */
[----:B------:R-:W-:-:S02]  /*1100*/  SHF.R.U32.HI R10, RZ, 0x3, R196 ;  /* 0x00000003ff0a7819 */ /* 0x000fc400000116c4 */
[----:B------:R-:W-:Y:S01]  /*1110*/  LOP3.LUT R6, R196, 0x38, R16, 0xf8, !PT ;  /* 0x00000038c4067812 */ /* 0x000fe200078ef810 */
[C---:B------:R-:W-:Y:S01]  /*1120*/  VIADD R231, R188.reuse, 0x8 ;  /* 0x00000008bce77836 */ /* 0x040fe20000000000 */
[----:B------:R-:W-:Y:S01]  /*1130*/  LOP3.LUT R199, R11, 0xfffffe00, RZ, 0xc0, !PT ;  /* 0xfffffe000bc77812 */ /* 0x000fe200078ec0ff */
[----:B------:R-:W-:Y:S01]  /*1140*/  VIADD R230, R188, 0x10 ;  /* 0x00000010bce67836 */ /* 0x000fe20000000000 */
[----:B------:R-:W-:Y:S01]  /*1150*/  LEA R3, R4, UR44, 0x1 ;  /* 0x0000002c04037c11 */ /* 0x000fe2000f8e08ff */
[----:B------:R-:W-:Y:S01]  /*1160*/  VIADD R229, R188, 0x18 ;  /* 0x00000018bce57836 */ /* 0x000fe20000000000 */
[----:B------:R-:W-:Y:S01]  /*1170*/  LOP3.LUT R9, R200, R9, R12, 0xf6, !PT ;  /* 0x00000009c8097212 */ /* 0x000fe200078ef60c */
[C---:B------:R-:W-:Y:S01]  /*1180*/  VIADD R228, R188.reuse, 0x20 ;  /* 0x00000020bce47836 */ /* 0x040fe20000000000 */
[----:B------:R-:W-:Y:S01]  /*1190*/  LOP3.LUT R6, R199, R6, R10, 0xf6, !PT ;  /* 0x00000006c7067212 */ /* 0x000fe200078ef60a */
[----:B------:R0:W-:Y:S01]  /*11a0*/  STL [R1+0x40], R3 ;  /* 0x0000400301007387 */ /* 0x0001e20000100800 */
[----:B------:R-:W-:Y:S01]  /*11b0*/  LEA R0, R9, UR44, 0x1 ;  /* 0x0000002c09007c11 */ /* 0x000fe2000f8e08ff */
[C---:B------:R-:W-:Y:S01]  /*11c0*/  VIADD R227, R188.reuse, 0x28 ;  /* 0x00000028bce37836 */ /* 0x040fe20000000000 */
[----:B------:R-:W-:Y:S01]  /*11d0*/  LOP3.LUT R205, R203, R205, R202, 0xf6, !PT ;  /* 0x000000cdcbcd7212 */ /* 0x000fe200078ef6ca */
[C---:B------:R-:W-:Y:S01]  /*11e0*/  VIADD R226, R188.reuse, 0x30 ;  /* 0x00000030bce27836 */ /* 0x040fe20000000000 */
[----:B------:R-:W-:Y:S01]  /*11f0*/  SHF.R.S32.HI R4, RZ, 0x1f, R229 ;  /* 0x0000001fff047819 */ /* 0x000fe200000114e5 */
[C---:B------:R-:W-:Y:S01]  /*1200*/  VIADD R225, R188.reuse, 0x38 ;  /* 0x00000038bce17836 */ /* 0x040fe20000000000 */
[----:B------:R1:W-:Y:S01]  /*1210*/  STL [R1+0x3c], R0 ;  /* 0x00003c0001007387 */ /* 0x0003e20000100800 */
[C---:B------:R-:W-:Y:S01]  /*1220*/  VIADD R224, R188.reuse, 0x40 ;  /* 0x00000040bce07836 */ /* 0x040fe20000000000 */
[----:B------:R-:W-:Y:S01]  /*1230*/  SHF.R.S32.HI R4, RZ, 0x1f, R226 ;  /* 0x0000001fff047819 */ /* 0x000fe200000114e2 */
[----:B------:R-:W-:Y:S01]  /*1240*/  VIADD R223, R188, 0x48 ;  /* 0x00000048bcdf7836 */ /* 0x000fe20000000000 */
[----:B0-----:R-:W-:Y:S01]  /*1250*/  LEA R3, R6, UR44, 0x1 ;  /* 0x0000002c06037c11 */ /* 0x001fe2000f8e08ff */
[C---:B------:R-:W-:Y:S01]  /*1260*/  VIADD R222, R188.reuse, 0x50 ;  /* 0x00000050bcde7836 */ /* 0x040fe20000000000 */
[----:B------:R-:W-:Y:S01]  /*1270*/  SHF.R.S32.HI R216, RZ, 0x1f, R23 ;  /* 0x0000001fffd87819 */ /* 0x000fe20000011417 */
[C---:B------:R-:W-:Y:S01]  /*1280*/  VIADD R221, R188.reuse, 0x58 ;  /* 0x00000058bcdd7836 */ /* 0x040fe20000000000 */
[----:B------:R-:W-:Y:S01]  /*1290*/  SHF.R.S32.HI R17, RZ, 0x1f, R16 ;  /* 0x0000001fff117819 */ /* 0x000fe20000011410 */
[C---:B------:R-:W-:Y:S01]  /*12a0*/  VIADD R220, R188.reuse, 0x60 ;  /* 0x00000060bcdc7836 */ /* 0x040fe20000000000 */
[----:B-1----:R-:W-:Y:S01]  /*12b0*/  SHF.R.S32.HI R0, RZ, 0x1f, R188 ;  /* 0x0000001fff007819 */ /* 0x002fe200000114bc */
[C---:B------:R-:W-:Y:S01]  /*12c0*/  VIADD R219, R188.reuse, 0x68 ;  /* 0x00000068bcdb7836 */ /* 0x040fe20000000000 */
[----:B------:R0:W-:Y:S01]  /*12d0*/  STL [R1+0x38], R3 ;  /* 0x0000380301007387 */ /* 0x0001e20000100800 */
[C---:B------:R-:W-:Y:S01]  /*12e0*/  VIADD R218, R188.reuse, 0x70 ;  /* 0x00000070bcda7836 */ /* 0x040fe20000000000 */
[----:B------:R-:W-:Y:S01]  /*12f0*/  SHF.R.S32.HI R0, RZ, 0x1f, R230 ;  /* 0x0000001fff007819 */ /* 0x000fe200000114e6 */
[----:B------:R-:W-:Y:S01]  /*1300*/  VIADD R217, R188, 0x78 ;  /* 0x00000078bcd97836 */ /* 0x000fe20000000000 */
[----:B------:R-:W-:-:S02]  /*1310*/  SHF.R.S32.HI R0, RZ, 0x1f, R227 ;  /* 0x0000001fff007819 */ /* 0x000fc400000114e3 */
[----:B------:R-:W-:Y:S02]  /*1320*/  SHF.R.S32.HI R0, RZ, 0x1f, R224 ;  /* 0x0000001fff007819 */ /* 0x000fe400000114e0 */
[----:B------:R-:W-:Y:S02]  /*1330*/  SHF.R.S32.HI R19, RZ, 0x1f, R18 ;  /* 0x0000001fff137819 */ /* 0x000fe40000011412 */
[----:B0-----:R-:W-:Y:S02]  /*1340*/  SHF.R.S32.HI R3, RZ, 0x1f, R231 ;  /* 0x0000001fff037819 */ /* 0x001fe400000114e7 */
[----:B------:R-:W-:Y:S02]  /*1350*/  SHF.R.S32.HI R3, RZ, 0x1f, R228 ;  /* 0x0000001fff037819 */ /* 0x000fe400000114e4 */
[----:B------:R-:W-:Y:S02]  /*1360*/  SHF.R.S32.HI R3, RZ, 0x1f, R225 ;  /* 0x0000001fff037819 */ /* 0x000fe400000114e1 */
[----:B------:R-:W-:-:S02]  /*1370*/  SHF.R.S32.HI R232, RZ, 0x1f, R185 ;  /* 0x0000001fffe87819 */ /* 0x000fc400000114b9 */
[----:B------:R-:W-:Y:S02]  /*1380*/  SHF.R.S32.HI R214, RZ, 0x1f, R190 ;  /* 0x0000001fffd67819 */ /* 0x000fe400000114be */
[----:B------:R-:W-:Y:S02]  /*1390*/  LEA R204, R205, UR44, 0x1 ;  /* 0x0000002ccdcc7c11 */ /* 0x000fe4000f8e08ff */
[----:B------:R-:W-:Y:S02]  /*13a0*/  SHF.R.S32.HI R4, RZ, 0x1f, R223 ;  /* 0x0000001fff047819 */ /* 0x000fe400000114df */
[----:B------:R-:W-:Y:S02]  /*13b0*/  SHF.R.S32.HI R3, RZ, 0x1f, R222 ;  /* 0x0000001fff037819 */ /* 0x000fe400000114de */
[----:B------:R-:W-:Y:S02]  /*13c0*/  SHF.R.S32.HI R0, RZ, 0x1f, R221 ;  /* 0x0000001fff007819 */ /* 0x000fe400000114dd */
[----:B------:R-:W-:-:S02]  /*13d0*/  SHF.R.S32.HI R237, RZ, 0x1f, R220 ;  /* 0x0000001fffed7819 */ /* 0x000fc400000114dc */
[----:B------:R-:W-:Y:S02]  /*13e0*/  SHF.R.S32.HI R236, RZ, 0x1f, R219 ;  /* 0x0000001fffec7819 */ /* 0x000fe400000114db */
[----:B------:R-:W-:Y:S02]  /*13f0*/  SHF.R.S32.HI R235, RZ, 0x1f, R218 ;  /* 0x0000001fffeb7819 */ /* 0x000fe400000114da */
[----:B------:R-:W-:-:S07]  /*1400*/  SHF.R.S32.HI R234, RZ, 0x1f, R217 ;  /* 0x0000001fffea7819 */ /* 0x000fce00000114d9 */
.L_x_8011:
[----:B------:R-:W-:Y:S05]  /*1410*/  YIELD ;  /* 0x0000000000007946 */ /* 0x000fea0003800000 */
[----:B------:R-:W-:Y:S01]  /*1420*/  ULDC.64 UR4, c[0x0][0xa28] ;  /* 0x00028a0000047ab9 */ /* 0x000fe20000000a00 */
[----:B0-2---:R-:W0:Y:S01]  /*1430*/  LDC.64 R6, c[0x0][0xa08] ;  /* 0x00028200ff067b82 */ /* 0x005e220000000a00 */
[----:B------:R-:W-:Y:S01]  /*1440*/  ISETP.NE.U32.AND P1, PT, RZ, UR4, PT ;  /* 0x00000004ff007c0c */ /* 0x000fe2000bf25070 */
[----:B------:R-:W-:Y:S02]  /*1450*/  IMAD.MOV.U32 R12, RZ, RZ, RZ ;  /* 0x000000ffff0c7224 */ /* 0x000fe400078e00ff */
[----:B------:R-:W-:Y:S01]  /*1460*/  IMAD.MOV.U32 R28, RZ, RZ, RZ ;  /* 0x000000ffff1c7224 */ /* 0x000fe200078e00ff */
[----:B------:R-:W-:Y:S01]  /*1470*/  ISETP.NE.AND.EX P1, PT, RZ, UR5, PT, P1 ;  /* 0x00000005ff007c0c */ /* 0x000fe2000bf25310 */
[----:B------:R-:W-:-:S02]  /*1480*/  ULDC.64 UR4, c[0x0][0xa18] ;  /* 0x0002860000047ab9 */ /* 0x000fc40000000a00 */
[----:B------:R-:W-:-:S04]  /*1490*/  ISETP.NE.U32.AND P2, PT, RZ, UR4, PT ;  /* 0x00000004ff007c0c */ /* 0x000fc8000bf45070 */
[----:B------:R-:W-:Y:S01]  /*14a0*/  ISETP.NE.AND.EX P2, PT, RZ, UR5, PT, P2 ;  /* 0x00000005ff007c0c */ /* 0x000fe2000bf45320 */
[----:B------:R-:W-:Y:S02]  /*14b0*/  ULDC.64 UR4, c[0x0][0xa08] ;  /* 0x0002820000047ab9 */ /* 0x000fe40000000a00 */
[----:B------:R-:W-:-:S03]  /*14c0*/  ISETP.NE.U32.AND P0, PT, RZ, UR4, PT ;  /* 0x00000004ff007c0c */ /* 0x000fc6000bf05070 */
[----:B---3--:R-:W1:Y:S01]  /*14d0*/  @P1 LDC.64 R4, c[0x0][0xa28] ;  /* 0x00028a00ff041b82 */ /* 0x008e620000000a00 */
[----:B------:R-:W-:Y:S01]  /*14e0*/  ISETP.NE.AND.EX P0, PT, RZ, UR5, PT, P0 ;  /* 0x00000005ff007c0c */ /* 0x000fe2000bf05300 */
[----:B0-----:R-:W-:-:S06]  /*14f0*/  IMAD.WIDE R10, R27, 0x4, R6 ;  /* 0x000000041b0a7825 */ /* 0x001fcc00078e0206 */
[----:B------:R-:W0:Y:S01]  /*1500*/  @P2 LDC.64 R8, c[0x0][0xa18] ;  /* 0x00028600ff082b82 */ /* 0x000e220000000a00 */
[----:B------:R-:W-:Y:S02]  /*1510*/  ULDC UR4, c[0x0][0x288] ;  /* 0x0000a20000047ab9 */ /* 0x000fe40000000800 */
[----:B------:R-:W-:Y:S01]  /*1520*/  IMAD.U32 R187, RZ, RZ, UR4 ;  /* 0x00000004ffbb7e24 */ /* 0x000fe2000f8e00ff */
[----:B------:R-:W-:Y:S02]  /*1530*/  ULDC.64 UR4, c[0x0][0x418] ;  /* 0x0001060000047ab9 */ /* 0x000fe40000000a00 */
[----:B------:R2:W5:Y:S01]  /*1540*/  @P0 LDG.E R28, desc[UR42][R10.64] ;  /* 0x0000002a0a1c0981 */ /* 0x000562000c1e1900 */
[----:B-1----:R-:W-:-:S05]  /*1550*/  @P1 IMAD.WIDE R4, R27, 0x4, R4 ;  /* 0x000000041b041825 */ /* 0x002fca00078e0204 */
[----:B------:R2:W5:Y:S01]  /*1560*/  @P1 LDG.E R12, desc[UR42][R4.64] ;  /* 0x0000002a040c1981 */ /* 0x000562000c1e1900 */
[----:B0-----:R-:W-:-:S05]  /*1570*/  @P2 IMAD.WIDE R6, R27, 0x4, R8 ;  /* 0x000000041b062825 */ /* 0x001fca00078e0208 */
[----:B------:R2:W5:Y:S01]  /*1580*/  @P2 LDG.E R187, desc[UR42][R6.64] ;  /* 0x0000002a06bb2981 */ /* 0x000562000c1e1900 */
[----:B------:R-:W-:-:S03]  /*1590*/  UISETP.NE.U32.AND UP0, UPT, UR4, URZ, UPT ;  /* 0x0000003f0400728c */ /* 0x000fc6000bf05070 */
[----:B------:R-:W-:Y:S01]  /*15a0*/  ULDC UR4, c[0x0][0x424] ;  /* 0x0001090000047ab9 */ /* 0x000fe20000000800 */
[----:B------:R-:W-:-:S03]  /*15b0*/  UISETP.NE.AND.EX UP0, UPT, UR5, URZ, UPT, UP0 ;  /* 0x0000003f0500728c */ /* 0x000fc6000bf05300 */
[----:B------:R-:W-:Y:S01]  /*15c0*/  ULDC UR5, c[0x0][0x2f0] ;  /* 0x0000bc0000057ab9 */ /* 0x000fe20000000800 */
[----:B------:R-:W-:-:S04]  /*15d0*/  USEL UR4, UR4, 0x1, UP0 ;  /* 0x0000000104047887 */ /* 0x000fc80008000000 */
[----:B------:R-:W-:-:S03]  /*15e0*/  UIMAD UR4, UR4, UR5, URZ ;  /* 0x00000005040472a4 */ /* 0x000fc6000f8e023f */
[----:B------:R-:W-:Y:S02]  /*15f0*/  ULDC UR5, c[0x0][0x348] ;  /* 0x0000d20000057ab9 */ /* 0x000fe40000000800 */
[----:B------:R-:W-:Y:S02]  /*1600*/  IMAD.U32 R24, RZ, RZ, UR5 ;  /* 0x00000005ff187e24 */ /* 0x000fe4000f8e00ff */
[----:B------:R-:W-:Y:S01]  /*1610*/  IMAD.U32 R29, RZ, RZ, UR4 ;  /* 0x00000004ff1d7e24 */ /* 0x000fe2000f8e00ff */
[----:B--2-4-:R-:W-:Y:S06]  /*1620*/  @P2 BRA `(.L_x_7737) ;  /* 0x0000000000242947 */ /* 0x014fec0003800000 */
        /* <DEDUP_REMOVED lines=9> */
.L_x_7737:
[----:B------:R-:W-:Y:S01]  /*16c0*/  ULDC.64 UR4, c[0x0][0xa20] ;  /* 0x0002880000047ab9 */ /* 0x000fe20000000a00 */
[C---:B------:R-:W-:Y:S01]  /*16d0*/  LOP3.LUT R3, R26.reuse, 0xff000000, RZ, 0xc0, !PT ;  /* 0xff0000001a037812 */ /* 0x040fe200078ec0ff */
[----:B------:R-:W-:Y:S01]  /*16e0*/  IMAD.MOV.U32 R209, RZ, RZ, R27 ;  /* 0x000000ffffd17224 */ /* 0x000fe200078e001b */
[----:B------:R-:W-:Y:S02]  /*16f0*/  ISETP.NE.U32.AND P1, PT, RZ, UR4, PT ;  /* 0x00000004ff007c0c */ /* 0x000fe4000bf25070 */
[C---:B------:R-:W-:Y:S02]  /*1700*/  LOP3.LUT R0, R26.reuse, 0xff0000, RZ, 0xc0, !PT ;  /* 0x00ff00001a007812 */ /* 0x040fe400078ec0ff */
[----:B------:R-:W-:Y:S02]  /*1710*/  ISETP.NE.AND.EX P1, PT, RZ, UR5, PT, P1 ;  /* 0x00000005ff007c0c */ /* 0x000fe4000bf25310 */
[----:B------:R-:W-:Y:S02]  /*1720*/  SHF.R.U32.HI R3, RZ, 0x8, R3 ;  /* 0x00000008ff037819 */ /* 0x000fe40000011603 */
[----:B------:R-:W-:-:S02]  /*1730*/  LOP3.LUT R206, R26, 0xffff, RZ, 0xc0, !PT ;  /* 0x0000ffff1ace7812 */ /* 0x000fc400078ec0ff */
[----:B------:R-:W-:-:S07]  /*1740*/  LEA.HI R208, R0, R3, RZ, 0x10 ;  /* 0x0000000300d07211 */ /* 0x000fce00078f80ff */
[----:B------:R-:W-:Y:S05]  /*1750*/  @!P1 BRA `(.L_x_7738) ;  /* 0x0000000000109947 */ /* 0x000fea0003800000 */
[----:B------:R-:W0:Y:S02]  /*1760*/  LDC.64 R4, c[0x0][0xa20] ;  /* 0x00028800ff047b82 */ /* 0x000e240000000a00 */
[----:B0-----:R-:W-:-:S05]  /*1770*/  IMAD.WIDE R4, R27, 0x4, R4 ;  /* 0x000000041b047825 */ /* 0x001fca00078e0204 */
[----:B------:R0:W5:Y:S01]  /*1780*/  LDG.E R29, desc[UR42][R4.64] ;  /* 0x0000002a041d7981 */ /* 0x000162000c1e1900 */
[----:B------:R-:W-:Y:S05]  /*1790*/  BRA `(.L_x_7739) ;  /* 0x0000000000107947 */ /* 0x000fea0003800000 */
.L_x_7738:
[----:B------:R-:W-:Y:S05]  /*17a0*/  @!P0 BRA `(.L_x_7739) ;  /* 0x00000000000c8947 */ /* 0x000fea0003800000 */
[----:B------:R-:W2:Y:S04]  /*17b0*/  LDG.E R0, desc[UR42][R10.64] ;  /* 0x0000002a0a007981 */ /* 0x000ea8000c1e1900 */
[----:B------:R-:W2:Y:S02]  /*17c0*/  LDG.E R29, desc[UR42][R10.64+0x4] ;  /* 0x0000042a0a1d7981 */ /* 0x000ea4000c1e1900 */
[----:B--2---:R-:W-:-:S07]  /*17d0*/  IMAD.IADD R29, R29, 0x1, -R0 ;  /* 0x000000011d1d7824 */ /* 0x004fce00078e0a00 */
.L_x_7739:
        /* <DEDUP_REMOVED lines=25> */
[----:B--2---:R-:W-:Y:S01]  /*1970*/  @P1 IMAD.HI.U32 R3, R0, R11, RZ ;  /* 0x0000000b00031227 */ /* 0x004fe200078e00ff */
[----:B------:R-:W-:Y:S02]  /*1980*/  MOV R6, R0 ;  /* 0x0000000000067202 */ /* 0x000fe40000000f00 */
[C---:B------:R-:W-:Y:S01]  /*1990*/  IADD3 R7, R189.reuse, 0x1, -R187 ;  /* 0x00000001bd077810 */ /* 0x040fe20007ffe8bb */
[----:B------:R-:W-:Y:S01]  /*19a0*/  VIADD R0, R189, 0x7f ;  /* 0x0000007fbd007836 */ /* 0x000fe20000000000 */
[----:B----4-:R-:W-:-:S04]  /*19b0*/  @P1 SHF.R.U32.HI R6, RZ, R10, R3 ;  /* 0x0000000aff061219 */ /* 0x010fc80000011603 */
[----:B------:R-:W-:Y:S01]  /*19c0*/  SHF.R.S32.HI R3, RZ, 0x1f, R0 ;  /* 0x0000001fff037819 */ /* 0x000fe20000011400 */
[----:B-1----:R-:W-:-:S03]  /*19d0*/  IMAD.IADD R9, R7, 0x1, R6 ;  /* 0x0000000107097824 */ /* 0x002fc600078e0206 */
[----:B------:R-:W-:Y:S01]  /*19e0*/  LEA.HI R3, R3, R0, RZ, 0x7 ;  /* 0x0000000003037211 */ /* 0x000fe200078f38ff */
[----:B------:R-:W-:-:S03]  /*19f0*/  IMAD.IADD R4, R9, 0x1, R4 ;  /* 0x0000000109047824 */ /* 0x000fc600078e0204 */
[----:B------:R-:W-:Y:S01]  /*1a00*/  SHF.R.S32.HI R124, RZ, 0x7, R3 ;  /* 0x00000007ff7c7819 */ /* 0x000fe20000011403 */
        /* <DEDUP_REMOVED lines=12> */
.L_x_7742:
[----:B------:R-:W-:-:S13]  /*1ad0*/  ISETP.NE.AND P0, PT, R5, 0x1, PT ;  /* 0x000000010500780c */ /* 0x000fda0003f05270 */
[----:B------:R-:W0:Y:S02]  /*1ae0*/  @P0 LDC.64 R6, c[0x0][0x9e8] ;  /* 0x00027a00ff060b82 */ /* 0x000e240000000a00 */
[----:B0-----:R-:W-:-:S05]  /*1af0*/  @P0 IMAD.HI.U32 R6, R0, R6, RZ ;  /* 0x0000000600060227 */ /* 0x001fca00078e00ff */
[----:B------:R-:W-:-:S07]  /*1b00*/  @P0 SHF.R.U32.HI R0, RZ, R7, R6 ;  /* 0x00000007ff000219 */ /* 0x000fce0000011606 */
.L_x_7743:
[----:B------:R-:W-:Y:S05]  /*1b10*/  BSYNC B0 ;  /* 0x0000000000007941 */ /* 0x000fea0003800000 */
.L_x_7741:
[----:B------:R-:W-:-:S05]  /*1b20*/  IMAD R3, R0, R5, R5 ;  /* 0x0000000500037224 */ /* 0x000fca00078e0205 */
[----:B------:R-:W-:-:S07]  /*1b30*/  VIMNMX R4, R4, R3, PT ;  /* 0x0000000304047248 */ /* 0x000fce0003fe0100 */
.L_x_7740:
        /* <DEDUP_REMOVED lines=11> */
[----:B-1----:R-:W-:-:S05]  /*1bf0*/  @P1 SHF.R.U32.HI R0, RZ, R9, R6 ;  /* 0x00000009ff001219 */ /* 0x002fca0000011606 */
        /* <DEDUP_REMOVED lines=13> */
.L_x_7746:
[----:B------:R-:W-:-:S13]  /*1cd0*/  ISETP.NE.AND P0, PT, R5, 0x1, PT ;  /* 0x000000010500780c */ /* 0x000fda0003f05270 */
[----:B------:R-:W0:Y:S02]  /*1ce0*/  @P0 LDC.64 R6, c[0x0][0x9e8] ;  /* 0x00027a00ff060b82 */ /* 0x000e240000000a00 */
[----:B0-----:R-:W-:-:S05]  /*1cf0*/  @P0 IMAD.HI.U32 R4, R0, R6, RZ ;  /* 0x0000000600040227 */ /* 0x001fca00078e00ff */
[----:B------:R-:W-:-:S07]  /*1d00*/  @P0 SHF.R.U32.HI R0, RZ, R7, R4 ;  /* 0x00000007ff000219 */ /* 0x000fce0000011604 */
.L_x_7747:
[----:B------:R-:W-:Y:S05]  /*1d10*/  BSYNC B0 ;  /* 0x0000000000007941 */ /* 0x000fea0003800000 */
.L_x_7745:
[----:B------:R-:W-:-:S05]  /*1d20*/  IMAD R0, R0, R5, RZ ;  /* 0x0000000500007224 */ /* 0x000fca00078e02ff */
[----:B------:R-:W-:-:S07]  /*1d30*/  VIMNMX R3, R3, R0, !PT ;  /* 0x0000000003037248 */ /* 0x000fce0007fe0100 */
.L_x_7744:
[----:B------:R-:W-:Y:S01]  /*1d40*/  SHF.R.S32.HI R0, RZ, 0x1f, R3 ;  /* 0x0000001fff007819 */ /* 0x000fe20000011403 */
[----:B------:R-:W-:Y:S01]  /*1d50*/  BSSY B0, `(.L_x_7748) ;  /* 0x0000028000007945 */ /* 0x000fe20003800000 */
[----:B------:R-:W-:Y:S02]  /*1d60*/  LOP3.LUT R215, R208, 0xff, RZ, 0xc0, !PT ;  /* 0x000000ffd0d77812 */ /* 0x000fe400078ec0ff */
[----:B------:R-:W-:Y:S02]  /*1d70*/  LEA.HI R0, R0, R3, RZ, 0x7 ;  /* 0x0000000300007211 */ /* 0x000fe400078f38ff */
[----:B------:R-:W-:Y:S02]  /*1d80*/  SHF.R.U32.HI R208, RZ, 0x10, R208 ;  /* 0x00000010ffd07819 */ /* 0x000fe400000116d0 */
[----:B------:R-:W-:-:S04]  /*1d90*/  SHF.R.S32.HI R0, RZ, 0x7, R0 ;  /* 0x00000007ff007819 */ /* 0x000fc80000011400 */
        /* <DEDUP_REMOVED lines=35> */
.L_x_7749:
[----:B------:R-:W-:Y:S05]  /*1fd0*/  BSYNC B0 ;  /* 0x0000000000007941 */ /* 0x000fea0003800000 */
.L_x_7748:
[----:B------:R-:W-:-:S05]  /*1fe0*/  IMAD R3, R215, R0, R9 ;  /* 0x00000000d7037224 */ /* 0x000fca00078e0209 */
        /* <DEDUP_REMOVED lines=11> */
[----:B------:R-:W-:Y:S02]  /*20a0*/  @P0 SHF.R.S32.HI R26, RZ, 0x7, R3 ;  /* 0x00000007ff1a0819 */ /* 0x000fe40000011403 */
        /* <DEDUP_REMOVED lines=23> */
.L_x_7752:
[----:B------:R-:W-:Y:S05]  /*2220*/  BSYNC B6 ;  /* 0x0000000000067941 */ /* 0x000fea0003800000 */
.L_x_7751:
        /* <DEDUP_REMOVED lines=20> */
.L_x_7754:
[----:B------:R-:W-:Y:S05]  /*2370*/  BSYNC B6 ;  /* 0x0000000000067941 */ /* 0x000fea0003800000 */
.L_x_7753:
[----:B------:R-:W-:Y:S01]  /*2380*/  ULDC.64 UR4, c[0x0][0x9f8] ;  /* 0x00027e0000047ab9 */ /* 0x000fe20000000a00 */
[----:B------:R-:W2:Y:S01]  /*2390*/  LDL.LU R20, [R1+0x10] ;  /* 0x0000100001147983 */ /* 0x000ea20000300800 */
[----:B------:R-:W-:Y:S01]  /*23a0*/  ISETP.NE.U32.AND P0, PT, RZ, UR4, PT ;  /* 0x00000004ff007c0c */ /* 0x000fe2000bf05070 */
[----:B------:R-:W0:Y:S03]  /*23b0*/  LDC.64 R98, c[0x0][0x300] ;  /* 0x0000c000ff627b82 */ /* 0x000e260000000a00 */
[----:B------:R-:W-:Y:S01]  /*23c0*/  ISETP.NE.AND.EX P0, PT, RZ, UR5, PT, P0 ;  /* 0x00000005ff007c0c */ /* 0x000fe2000bf05300 */
[----:B------:R-:W1:Y:S01]  /*23d0*/  S2R R30, SR_TID.X ;  /* 0x00000000001e7919 */ /* 0x000e620000002100 */
[----:B------:R-:W-:Y:S01]  /*23e0*/  IMAD.IADD R28, R28, 0x1, R29 ;  /* 0x000000011c1c7824 */ /* 0x000fe200078e021d */
[----:B------:R-:W-:Y:S02]  /*23f0*/  ULDC.64 UR4, c[0x0][0xa08] ;  /* 0x0002820000047ab9 */ /* 0x000fe40000000a00 */
[----:B------:R-:W3:Y:S08]  /*2400*/  LDC R33, c[0x0][0x3f4] ;  /* 0x0000fd00ff217b82 */ /* 0x000ef00000000800 */
[----:B------:R-:W4:Y:S02]  /*2410*/  @P0 LDC.64 R4, c[0x0][0x9f8] ;  /* 0x00027e00ff040b82 */ /* 0x000f240000000a00 */
[----:B----4-:R-:W-:-:S05]  /*2420*/  @P0 IMAD.WIDE R4, R27, 0x4, R4 ;  /* 0x000000041b040825 */ /* 0x010fca00078e0204 */
[----:B------:R4:W2:Y:S01]  /*2430*/  @P0 LDG.E R27, desc[UR42][R4.64] ;  /* 0x0000002a041b0981 */ /* 0x0008a2000c1e1900 */
[----:B------:R-:W-:Y:S01]  /*2440*/  SHF.R.S32.HI R39, RZ, 0x1f, R28 ;  /* 0x0000001fff277819 */ /* 0x000fe2000001141c */
[-C--:B0-----:R-:W-:Y:S01]  /*2450*/  IMAD.WIDE.U32 R6, R28, R98.reuse, RZ ;  /* 0x000000621c067225 */ /* 0x081fe200078e00ff */
[----:B------:R-:W-:Y:S02]  /*2460*/  ISETP.NE.U32.AND P0, PT, RZ, UR4, PT ;  /* 0x00000004ff007c0c */ /* 0x000fe4000bf05070 */
[----:B-1----:R-:W-:Y:S01]  /*2470*/  SHF.R.U32.HI R30, RZ, 0x7, R30 ;  /* 0x00000007ff1e7819 */ /* 0x002fe2000001161e */
[-C--:B------:R-:W-:Y:S01]  /*2480*/  IMAD R0, R39, R98.reuse, RZ ;  /* 0x0000006227007224 */ /* 0x080fe200078e02ff */
[----:B------:R-:W-:Y:S01]  /*2490*/  ISETP.NE.AND.EX P0, PT, RZ, UR5, PT, P0 ;  /* 0x00000005ff007c0c */ /* 0x000fe2000bf05300 */
[----:B------:R-:W-:Y:S01]  /*24a0*/  ULDC.64 UR4, c[0x0][0x308] ;  /* 0x0000c20000047ab9 */ /* 0x000fe20000000a00 */
[----:B------:R-:W-:Y:S01]  /*24b0*/  ISETP.NE.AND P6, PT, R30, 0x1, PT ;  /* 0x000000011e00780c */ /* 0x000fe20003fc5270 */
[----:B------:R-:W-:Y:S01]  /*24c0*/  IMAD R3, R28, R99, R0 ;  /* 0x000000631c037224 */ /* 0x000fe200078e0200 */
[----:B---3--:R-:W-:Y:S01]  /*24d0*/  ISETP.GE.AND P1, PT, R16, R33, PT ;  /* 0x000000211000720c */ /* 0x008fe20003f26270 */
[----:B------:R-:W-:Y:S01]  /*24e0*/  IMAD.SHL.U32 R32, R23, 0x40, RZ ;  /* 0x0000004017207824 */ /* 0x000fe200078e00ff */
[----:B-----5:R-:W-:Y:S01]  /*24f0*/  SHF.R.S32.HI R29, RZ, 0x1f, R112 ;  /* 0x0000001fff1d7819 */ /* 0x020fe20000011470 */
[----:B------:R-:W-:Y:S01]  /*2500*/  IMAD.IADD R7, R7, 0x1, R3 ;  /* 0x0000000107077824 */ /* 0x000fe200078e0203 */
[----:B------:R-:W-:Y:S01]  /*2510*/  SHF.R.U32.HI R31, RZ, 0x3, R198 ;  /* 0x00000003ff1f7819 */ /* 0x000fe200000116c6 */
[----:B------:R-:W-:Y:S01]  /*2520*/  IMAD.SHL.U32 R88, R98, 0x20, RZ ;  /* 0x0000002062587824 */ /* 0x000fe200078e00ff */
[----:B------:R-:W-:Y:S01]  /*2530*/  SHF.R.U32.HI R21, RZ, 0x3, R197 ;  /* 0x00000003ff157819 */ /* 0x000fe200000116c5 */
[----:B----4-:R-:W-:Y:S01]  /*2540*/  IMAD.WIDE.U32 R4, R206, UR4, R6 ;  /* 0x00000004ce047c25 */ /* 0x010fe2000f8e0006 */
[----:B------:R-:W-:Y:S01]  /*2550*/  SHF.L.U64.HI R89, R98, 0x5, R99 ;  /* 0x0000000562597819 */ /* 0x000fe20000010263 */
[----:B------:R-:W0:Y:S01]  /*2560*/  LDC.64 R6, c[0x0][0x3f8] ;  /* 0x0000fe00ff067b82 */ /* 0x000e220000000a00 */
[----:B------:R-:W-:Y:S01]  /*2570*/  SHF.R.S32.HI R116, RZ, 0x1f, R212 ;  /* 0x0000001fff747819 */ /* 0x000fe200000114d4 */
[----:B------:R-:W-:Y:S01]  /*2580*/  IMAD R5, R206, UR5, R5 ;  /* 0x00000005ce057c24 */ /* 0x000fe2000f8e0205 */
[----:B------:R-:W-:Y:S01]  /*2590*/  ULDC.64 UR4, c[0x0][0x310] ;  /* 0x0000c40000047ab9 */ /* 0x000fe20000000a00 */
[----:B------:R-:W-:Y:S01]  /*25a0*/  IMAD.WIDE.U32 R126, R23, R98, R88 ;  /* 0x00000062177e7225 */ /* 0x000fe200078e0058 */
[----:B------:R-:W-:-:S02]  /*25b0*/  SHF.R.S32.HI R115, RZ, 0x1f, R211 ;  /* 0x0000001fff737819 */ /* 0x000fc400000114d3 */
[----:B------:R-:W-:Y:S01]  /*25c0*/  SHF.R.S32.HI R114, RZ, 0x1f, R210 ;  /* 0x0000001fff727819 */ /* 0x000fe200000114d2 */
[----:B------:R-:W-:-:S04]  /*25d0*/  IMAD.WIDE.U32 R40, R23, R98, R16 ;  /* 0x0000006217287225 */ /* 0x000fc800078e0010 */
[----:B------:R-:W-:Y:S02]  /*25e0*/  VIADD R122, R30, 0x8 ;  /* 0x000000081e7a7836 */ /* 0x000fe40000000000 */
[----:B------:R-:W-:Y:S02]  /*25f0*/  IMAD.SHL.U32 R110, R33, 0x2, RZ ;  /* 0x00000002216e7824 */ /* 0x000fe400078e00ff */
[----:B------:R-:W-:Y:S02]  /*2600*/  IMAD.SHL.U32 R123, R98, 0x80, RZ ;  /* 0x00000080627b7824 */ /* 0x000fe400078e00ff */
[CC--:B0-----:R-:W-:Y:S01]  /*2610*/  IMAD.WIDE.U32 R92, R23.reuse, R6.reuse, R18 ;  /* 0x00000006175c7225 */ /* 0x0c1fe200078e0012 */
[C-C-:B------:R-:W-:Y:S02]  /*2620*/  SHF.L.U64.HI R15, R6.reuse, 0x6, R7.reuse ;  /* 0x00000006060f7819 */ /* 0x140fe40000010207 */
[----:B------:R-:W-:Y:S01]  /*2630*/  SHF.L.U64.HI R14, R6, 0x7, R7 ;  /* 0x00000007060e7819 */ /* 0x000fe20000010207 */
[----:B------:R-:W-:-:S04]  /*2640*/  IMAD.WIDE.U32 R90, R23, R6, R16 ;  /* 0x00000006175a7225 */ /* 0x000fc800078e0010 */
[----:B------:R-:W-:Y:S02]  /*2650*/  IMAD R12, R29, R6, RZ ;  /* 0x000000061d0c7224 */ /* 0x000fe400078e02ff */
[----:B------:R-:W-:Y:S02]  /*2660*/  IMAD.SHL.U32 R13, R6, 0x20, RZ ;  /* 0x00000020060d7824 */ /* 0x000fe400078e00ff */
[----:B------:R-:W-:Y:S02]  /*2670*/  IMAD R35, R112, R7, R12 ;  /* 0x0000000770237224 */ /* 0x000fe400078e020c */
[----:B------:R-:W-:Y:S01]  /*2680*/  IMAD.SHL.U32 R12, R6, 0x40, RZ ;  /* 0x00000040060c7824 */ /* 0x000fe200078e00ff */
[----:B--2---:R-:W-:-:S04]  /*2690*/  LOP3.LUT R20, R20, 0xfffffffe, RZ, 0xc0, !PT ;  /* 0xfffffffe14147812 */ /* 0x004fc800078ec0ff */
[----:B------:R-:W-:-:S05]  /*26a0*/  @P1 LOP3.LUT R20, R20, 0x1, RZ, 0xfc, !PT ;  /* 0x0000000114141812 */ /* 0x000fca00078efcff */
[----:B------:R0:W-:Y:S02]  /*26b0*/  STL [R1+0x10], R20 ;  /* 0x0000101401007387 */ /* 0x0001e40000100800 */
[----:B0-----:R-:W-:Y:S02]  /*26c0*/  SHF.R.U32.HI R20, RZ, 0x3, R196 ;  /* 0x00000003ff147819 */ /* 0x001fe400000116c4 */
[----:B------:R-:W-:Y:S02]  /*26d0*/  SHF.R.S32.HI R0, RZ, 0x1f, R27 ;  /* 0x0000001fff007819 */ /* 0x000fe4000001141b */
[----:B------:R-:W-:Y:S02]  /*26e0*/  SEL R27, R27, RZ, !P0 ;  /* 0x000000ff1b1b7207 */ /* 0x000fe40004000000 */
[----:B------:R-:W-:Y:S02]  /*26f0*/  SEL R3, R0, RZ, !P0 ;  /* 0x000000ff00037207 */ /* 0x000fe40004000000 */
[----:B------:R-:W-:Y:S01]  /*2700*/  IADD3 R42, P0, R23, R28, RZ ;  /* 0x0000001c172a7210 */ /* 0x000fe20007f1e0ff */
[----:B------:R-:W-:Y:S01]  /*2710*/  IMAD.WIDE.U32 R96, R27, UR4, R4 ;  /* 0x000000041b607c25 */ /* 0x000fe2000f8e0004 */
[----:B------:R-:W-:Y:S01]  /*2720*/  SHF.L.U64.HI R28, R98, 0x6, R99 ;  /* 0x00000006621c7819 */ /* 0x000fe20000010263 */
[----:B------:R-:W0:Y:S01]  /*2730*/  LDC.64 R4, c[0x0][0x408] ;  /* 0x00010200ff047b82 */ /* 0x000e220000000a00 */
[----:B------:R-:W-:Y:S01]  /*2740*/  IADD3.X R43, R216, R39, RZ, P0, !PT ;  /* 0x00000027d82b7210 */ /* 0x000fe200007fe4ff */
[----:B------:R-:W-:Y:S01]  /*2750*/  IMAD R0, R3, UR4, RZ ;  /* 0x0000000403007c24 */ /* 0x000fe2000f8e02ff */
[----:B------:R-:W-:-:S03]  /*2760*/  IADD3 R39, P3, R96, 0x40, RZ ;  /* 0x0000004060277810 */ /* 0x000fc60007f7e0ff */
[----:B------:R-:W-:Y:S01]  /*2770*/  IMAD R37, R27, UR5, R0 ;  /* 0x000000051b257c24 */ /* 0x000fe2000f8e0200 */
[----:B------:R-:W-:Y:S05]  /*2780*/  @!P6 WARPSYNC.ALL ;  /* 0x000000000000e948 */ /* 0x000fea0003800000 */
[----:B------:R-:W-:Y:S01]  /*2790*/  ULDC.64 UR4, c[0x0][0x330] ;  /* 0x0000cc0000047ab9 */ /* 0x000fe20000000a00 */
[----:B------:R-:W-:Y:S01]  /*27a0*/  IMAD.IADD R36, R97, 0x1, R37 ;  /* 0x0000000161247824 */ /* 0x000fe200078e0225 */
[----:B------:R-:W-:Y:S01]  /*27b0*/  @!P6 BAR.SYNC.DEFER_BLOCKING 0x9, 0x100 ;  /* 0x024400000000eb1d */ /* 0x000fe20000010000 */
[----:B------:R-:W-:Y:S01]  /*27c0*/  IMAD.WIDE.U32 R8, R206, UR4, R16 ;  /* 0x00000004ce087c25 */ /* 0x000fe2000f8e0010 */
[----:B------:R-:W-:-:S03]  /*27d0*/  IADD3 R37, P0, R96, R40, RZ ;  /* 0x0000002860257210 */ /* 0x000fc60007f1e0ff */
[----:B------:R-:W-:Y:S01]  /*27e0*/  IMAD R9, R206, UR5, R9 ;  /* 0x00000005ce097c24 */ /* 0x000fe2000f8e0209 */
[----:B------:R-:W-:Y:S01]  /*27f0*/  ULDC.64 UR4, c[0x0][0x338] ;  /* 0x0000ce0000047ab9 */ /* 0x000fe20000000a00 */
[----:B------:R-:W-:Y:S02]  /*2800*/  IMAD.X R104, RZ, RZ, R36, P3 ;  /* 0x000000ffff687224 */ /* 0x000fe400018e0624 */
[----:B------:R-:W-:Y:S01]  /*2810*/  IMAD R0, R3, UR4, RZ ;  /* 0x0000000403007c24 */ /* 0x000fe2000f8e02ff */
[----:B------:R-:W-:Y:S01]  /*2820*/  SEL R3, R33, RZ, P1 ;  /* 0x000000ff21037207 */ /* 0x000fe20000800000 */
[C---:B------:R-:W-:Y:S01]  /*2830*/  IMAD.WIDE.U32 R94, R27.reuse, UR4, R8 ;  /* 0x000000041b5e7c25 */ /* 0x040fe2000f8e0008 */
[----:B------:R-:W-:Y:S02]  /*2840*/  ULDC UR4, c[0x0][0x2f4] ;  /* 0x0000bd0000047ab9 */ /* 0x000fe40000000800 */
[----:B------:R-:W-:Y:S01]  /*2850*/  ISETP.GE.AND P2, PT, R16, UR4, PT ;  /* 0x0000000410007c0c */ /* 0x000fe2000bf46270 */
[----:B------:R-:W-:-:S02]  /*2860*/  IMAD R47, R27, UR5, R0 ;  /* 0x000000051b2f7c24 */ /* 0x000fc4000f8e0200 */
[----:B------:R-:W-:Y:S02]  /*2870*/  IMAD R0, R216, R6, RZ ;  /* 0x00000006d8007224 */ /* 0x000fe400078e02ff */
[----:B------:R-:W-:Y:S02]  /*2880*/  IMAD.IADD R3, R16, 0x1, R3 ;  /* 0x0000000110037824 */ /* 0x000fe400078e0203 */
[C---:B------:R-:W-:Y:S02]  /*2890*/  IMAD R9, R23.reuse, R7, R0 ;  /* 0x0000000717097224 */ /* 0x040fe400078e0200 */
[-C--:B0-----:R-:W-:Y:S02]  /*28a0*/  IMAD R0, R216, R4.reuse, RZ ;  /* 0x00000004d8007224 */ /* 0x081fe400078e02ff */
[----:B------:R-:W-:-:S04]  /*28b0*/  IMAD.WIDE.U32 R86, R23, R4, R18 ;  /* 0x0000000417567225 */ /* 0x000fc800078e0012 */
[C---:B------:R-:W-:Y:S01]  /*28c0*/  IMAD R11, R23.reuse, R5, R0 ;  /* 0x00000005170b7224 */ /* 0x040fe200078e0200 */
[----:B------:R-:W-:Y:S01]  /*28d0*/  SHF.R.S32.HI R0, RZ, 0x1f, R3 ;  /* 0x0000001fff007819 */ /* 0x000fe20000011403 */
[----:B------:R-:W-:-:S03]  /*28e0*/  IMAD.WIDE.U32 R84, R23, R4, R16 ;  /* 0x0000000417547225 */ /* 0x000fc600078e0010 */
[CC--:B------:R-:W-:Y:S01]  /*28f0*/  LEA.HI R45, R0.reuse, R3.reuse, RZ, 0x3 ;  /* 0x00000003002d7211 */ /* 0x0c0fe200078f18ff */
[----:B------:R-:W-:Y:S01]  /*2900*/  IMAD.IADD R93, R93, 0x1, R9 ;  /* 0x000000015d5d7824 */ /* 0x000fe200078e0209 */
[----:B------:R-:W-:Y:S01]  /*2910*/  LEA.HI R8, R0, R3, RZ, 0x6 ;  /* 0x0000000300087211 */ /* 0x000fe200078f30ff */
[----:B------:R-:W-:Y:S01]  /*2920*/  IMAD.IADD R91, R9, 0x1, R91 ;  /* 0x00000001095b7824 */ /* 0x000fe200078e025b */
[----:B------:R-:W-:Y:S01]  /*2930*/  LOP3.LUT R0, R45, 0x38, RZ, 0xc0, !PT ;  /* 0x000000382d007812 */ /* 0x000fe200078ec0ff */
[----:B------:R-:W-:Y:S01]  /*2940*/  IMAD.IADD R87, R87, 0x1, R11 ;  /* 0x0000000157577824 */ /* 0x000fe200078e020b */
[----:B------:R-:W-:Y:S01]  /*2950*/  LOP3.LUT R9, R198, 0x38, R45, 0xf8, !PT ;  /* 0x00000038c6097812 */ /* 0x000fe200078ef82d */
[----:B------:R-:W-:Y:S01]  /*2960*/  IMAD.IADD R85, R11, 0x1, R85 ;  /* 0x000000010b557824 */ /* 0x000fe200078e0255 */
[--C-:B------:R-:W-:Y:S01]  /*2970*/  LOP3.LUT R10, R197, 0x38, R45.reuse, 0xf8, !PT ;  /* 0x00000038c50a7812 */ /* 0x100fe200078ef82d */
[----:B------:R-:W-:Y:S01]  /*2980*/  IMAD.SHL.U32 R8, R8, 0x80, RZ ;  /* 0x0000008008087824 */ /* 0x000fe200078e00ff */
[----:B------:R-:W-:Y:S01]  /*2990*/  LOP3.LUT R11, R196, 0x38, R45, 0xf8, !PT ;  /* 0x00000038c40b7812 */ /* 0x000fe200078ef82d */
[----:B------:R-:W-:Y:S01]  /*29a0*/  IMAD R29, R29, R4, RZ ;  /* 0x000000041d1d7224 */ /* 0x000fe200078e02ff */
[----:B------:R-:W-:Y:S01]  /*29b0*/  LOP3.LUT R3, R0, 0x1c0, R32, 0xf8, !PT ;  /* 0x000001c000037812 */ /* 0x000fe200078ef820 */
[----:B------:R-:W-:Y:S01]  /*29c0*/  IMAD R0, R216, R98, RZ ;  /* 0x00000062d8007224 */ /* 0x000fe200078e02ff */
[----:B------:R-:W-:Y:S01]  /*29d0*/  LOP3.LUT R8, R8, 0xffffe000, RZ, 0xc0, !PT ;  /* 0xffffe00008087812 */ /* 0x000fe200078ec0ff */
[----:B------:R-:W-:Y:S01]  /*29e0*/  IMAD.WIDE.U32 R92, R112, R6, R92 ;  /* 0x00000006705c7225 */ /* 0x000fe200078e005c */
[----:B------:R-:W-:-:S02]  /*29f0*/  LOP3.LUT R9, R9, R31, RZ, 0x3c, !PT ;  /* 0x0000001f09097212 */ /* 0x000fc400078e3cff */
[----:B------:R-:W-:Y:S01]  /*2a00*/  LOP3.LUT R27, R10, R21, RZ, 0x3c, !PT ;  /* 0x000000150a1b7212 */ /* 0x000fe200078e3cff */
[----:B------:R-:W-:Y:S01]  /*2a10*/  IMAD R31, R23, R99, R0 ;  /* 0x00000063171f7224 */ /* 0x000fe200078e0200 */
[----:B------:R-:W-:Y:S01]  /*2a20*/  LOP3.LUT R11, R11, R20, RZ, 0x3c, !PT ;  /* 0x000000140b0b7212 */ /* 0x000fe200078e3cff */
[C---:B------:R-:W-:Y:S01]  /*2a30*/  IMAD.WIDE.U32 R90, R112.reuse, R6, R90 ;  /* 0x00000006705a7225 */ /* 0x040fe200078e005a */
[----:B------:R-:W-:Y:S02]  /*2a40*/  LOP3.LUT R3, R3, R202, RZ, 0x3c, !PT ;  /* 0x000000ca03037212 */ /* 0x000fe400078e3cff */
[-C--:B------:R-:W-:Y:S01]  /*2a50*/  IADD3 R108, R9, R8.reuse, R201 ;  /* 0x00000008096c7210 */ /* 0x080fe20007ffe0c9 */
[C---:B------:R-:W-:Y:S01]  /*2a60*/  IMAD R101, R112.reuse, R5, R29 ;  /* 0x0000000570657224 */ /* 0x040fe200078e021d */
[----:B------:R-:W-:Y:S01]  /*2a70*/  IADD3 R27, R27, R8, R200 ;  /* 0x000000081b1b7210 */ /* 0x000fe20007ffe0c8 */
[----:B------:R-:W-:Y:S01]  /*2a80*/  IMAD.WIDE.U32 R86, R112, R4, R86 ;  /* 0x0000000470567225 */ /* 0x000fe200078e0056 */
[----:B------:R-:W-:-:S02]  /*2a90*/  IADD3 R21, R11, R8, R199 ;  /* 0x000000080b157210 */ /* 0x000fc40007ffe0c7 */
[----:B------:R-:W-:Y:S01]  /*2aa0*/  IADD3 R109, R3, R8, R203 ;  /* 0x00000008036d7210 */ /* 0x000fe20007ffe0cb */
[C---:B------:R-:W-:Y:S01]  /*2ab0*/  IMAD.SHL.U32 R11, R6.reuse, 0x80, RZ ;  /* 0x00000080060b7824 */ /* 0x040fe200078e00ff */
[----:B------:R-:W-:Y:S01]  /*2ac0*/  SHF.L.U64.HI R20, R6, 0x5, R7 ;  /* 0x0000000506147819 */ /* 0x000fe20000010207 */
[C---:B------:R-:W-:Y:S01]  /*2ad0*/  IMAD.SHL.U32 R7, R4.reuse, 0x20, RZ ;  /* 0x0000002004077824 */ /* 0x040fe200078e00ff */
[C-C-:B------:R-:W-:Y:S01]  /*2ae0*/  SHF.L.U64.HI R10, R4.reuse, 0x5, R5.reuse ;  /* 0x00000005040a7819 */ /* 0x140fe20000010205 */
[C---:B------:R-:W-:Y:S01]  /*2af0*/  IMAD.SHL.U32 R6, R4.reuse, 0x40, RZ ;  /* 0x0000004004067824 */ /* 0x040fe200078e00ff */
[----:B------:R-:W-:Y:S01]  /*2b00*/  SHF.L.U64.HI R9, R4, 0x6, R5 ;  /* 0x0000000604097819 */ /* 0x000fe20000010205 */
[----:B------:R-:W-:Y:S01]  /*2b10*/  IMAD.WIDE.U32 R84, R112, R4, R84 ;  /* 0x0000000470547225 */ /* 0x000fe200078e0054 */
[----:B------:R-:W-:Y:S02]  /*2b20*/  SHF.L.U64.HI R8, R4, 0x7, R5 ;  /* 0x0000000704087819 */ /* 0x000fe40000010205 */
[----:B------:R-:W-:Y:S01]  /*2b30*/  IADD3 R3, P1, R88, R126, RZ ;  /* 0x0000007e58037210 */ /* 0x000fe20007f3e0ff */
[----:B------:R-:W-:Y:S01]  /*2b40*/  IMAD.SHL.U32 R5, R4, 0x80, RZ ;  /* 0x0000008004057824 */ /* 0x000fe200078e00ff */
[----:B------:R-:W-:Y:S01]  /*2b50*/  SHF.L.U64.HI R0, R98, 0x7, R99 ;  /* 0x0000000762007819 */ /* 0x000fe20000010263 */
[----:B------:R-:W-:Y:S01]  /*2b60*/  IMAD.IADD R4, R31, 0x1, R127 ;  /* 0x000000011f047824 */ /* 0x000fe200078e027f */
[----:B------:R-:W-:Y:S01]  /*2b70*/  LOP3.LUT R38, R45, 0xfffffff8, RZ, 0xc0, !PT ;  /* 0xfffffff82d267812 */ /* 0x000fe200078ec0ff */
[----:B------:R-:W-:Y:S01]  /*2b80*/  IMAD.IADD R31, R41, 0x1, R31 ;  /* 0x00000001291f7824 */ /* 0x000fe200078e021f */
[----:B------:R-:W-:Y:S01]  /*2b90*/  SHF.R.S32.HI R102, RZ, 0x3, R45 ;  /* 0x00000003ff667819 */ /* 0x000fe2000001142d */
[----:B------:R-:W-:Y:S01]  /*2ba0*/  IMAD.X R29, R4, 0x1, R89, P1 ;  /* 0x00000001041d7824 */ /* 0x000fe200008e0659 */
[----:B------:R-:W-:Y:S01]  /*2bb0*/  IADD3 R30, P1, R3, R88, RZ ;  /* 0x00000058031e7210 */ /* 0x000fe20007f3e0ff */
[----:B------:R-:W-:Y:S01]  /*2bc0*/  IMAD.X R99, R31, 0x1, R36, P0 ;  /* 0x000000011f637824 */ /* 0x000fe200000e0624 */
[----:B------:R-:W-:Y:S01]  /*2bd0*/  IADD3 R100, P0, R37, 0x40, RZ ;  /* 0x0000004025647810 */ /* 0x000fe20007f1e0ff */
[----:B------:R-:W-:Y:S01]  /*2be0*/  IMAD.IADD R33, R93, 0x1, R35 ;  /* 0x000000015d217824 */ /* 0x000fe200078e0223 */
[----:B------:R-:W-:Y:S01]  /*2bf0*/  SHF.R.S32.HI R103, RZ, 0x1f, R38 ;  /* 0x0000001fff677819 */ /* 0x000fe20000011426 */
[----:B------:R-:W-:-:S02]  /*2c00*/  IMAD.IADD R34, R35, 0x1, R91 ;  /* 0x0000000123227824 */ /* 0x000fc400078e025b */
[----:B------:R-:W-:Y:S01]  /*2c10*/  IMAD.X R32, R29, 0x1, R89, P1 ;  /* 0x000000011d207824 */ /* 0x000fe200008e0659 */
[----:B------:R-:W-:Y:S01]  /*2c20*/  ISETP.GE.AND P1, PT, R190, UR4, PT ;  /* 0x00000004be007c0c */ /* 0x000fe2000bf26270 */
[----:B------:R-:W-:Y:S02]  /*2c30*/  IMAD.IADD R35, R87, 0x1, R101 ;  /* 0x0000000157237824 */ /* 0x000fe400078e0265 */
[----:B------:R-:W-:Y:S02]  /*2c40*/  IMAD.IADD R101, R101, 0x1, R85 ;  /* 0x0000000165657824 */ /* 0x000fe400078e0255 */
[----:B------:R-:W-:Y:S02]  /*2c50*/  IMAD.X R105, RZ, RZ, R99, P0 ;  /* 0x000000ffff697224 */ /* 0x000fe400000e0663 */
[----:B------:R-:W-:-:S07]  /*2c60*/  IMAD.IADD R106, R95, 0x1, R47 ;  /* 0x000000015f6a7824 */ /* 0x000fce00078e022f */
.L_x_7840:
[----:B------:R-:W2:Y:S01]  /*2c70*/  LDL.LU R44, [R1+0x10] ;  /* 0x00001000012c7983 */ /* 0x000ea20000300800 */
[----:B------:R-:W-:Y:S01]  /*2c80*/  VIADD R26, R26, 0xffffffff ;  /* 0xffffffff1a1a7836 */ /* 0x000fe20000000000 */
[----:B------:R-:W0:Y:S01]  /*2c90*/  LDC R121, c[0x0][0x3f4] ;  /* 0x0000fd00ff797b82 */ /* 0x000e220000000800 */
[----:B------:R-:W-:Y:S01]  /*2ca0*/  IMAD R111, R184, 0x4000, R205 ;  /* 0x00004000b86f7824 */ /* 0x000fe200078e02cd */
[----:B------:R-:W-:Y:S05]  /*2cb0*/  YIELD ;  /* 0x0000000000007946 */ /* 0x000fea0003800000 */
[----:B------:R-:W-:Y:S01]  /*2cc0*/  ISETP.GT.AND P3, PT, R26, R25, PT ;  /* 0x000000191a00720c */ /* 0x000fe20003f64270 */
[----:B------:R-:W-:Y:S01]  /*2cd0*/  BSSY B0, `(.L_x_7755) ;  /* 0x000059d000007945 */ /* 0x000fe20003800000 */
[----:B------:R-:W-:Y:S01]  /*2ce0*/  IMAD R111, R111, 0x2, R2 ;  /* 0x000000026f6f7824 */ /* 0x000fe200078e0202 */
[----:B0-----:R-:W-:-:S02]  /*2cf0*/  ISETP.GE.AND P0, PT, R121, 0x1, PT ;  /* 0x000000017900780c */ /* 0x001fc40003f06270 */
[----:B--2---:R-:W-:-:S08]  /*2d00*/  LOP3.LUT R44, R44, 0xfffffffb, RZ, 0xc0, !PT ;  /* 0xfffffffb2c2c7812 */ /* 0x004fd000078ec0ff */
[----:B------:R-:W-:-:S05]  /*2d10*/  @P3 LOP3.LUT R44, R44, 0x4, RZ, 0xfc, !PT ;  /* 0x000000042c2c3812 */ /* 0x000fca00078efcff */
[----:B------:R0:W-:Y:S01]  /*2d20*/  STL [R1+0x10], R44 ;  /* 0x0000102c01007387 */ /* 0x0001e20000100800 */
[----:B------:R-:W-:Y:S05]  /*2d30*/  @!P0 BRA `(.L_x_7756) ;  /* 0x0000005000d88947 */ /* 0x000fea0003800000 */
[----:B------:R-:W-:Y:S01]  /*2d40*/  ULDC.U8 UR4, c[0x0][0x410] ;  /* 0x0001040000047ab9 */ /* 0x000fe20000000000 */
[----:B0-----:R-:W-:Y:S01]  /*2d50*/  SHF.R.S32.HI R44, RZ, 0x1f, R26 ;  /* 0x0000001fff2c7819 */ /* 0x001fe2000001141a */
[-C--:B------:R-:W-:Y:S01]  /*2d60*/  IMAD R45, R0, R26.reuse, RZ ;  /* 0x0000001a002d7224 */ /* 0x080fe200078e02ff */
[----:B------:R-:W-:Y:S01]  /*2d70*/  ISETP.NE.AND P0, PT, RZ, UR4, PT ;  /* 0x00000004ff007c0c */ /* 0x000fe2000bf05270 */
[-C--:B------:R-:W-:Y:S02]  /*2d80*/  IMAD R46, R14, R26.reuse, RZ ;  /* 0x0000001a0e2e7224 */ /* 0x080fe400078e02ff */
[----:B------:R-:W-:Y:S02]  /*2d90*/  IMAD R47, R8, R26, RZ ;  /* 0x0000001a082f7224 */ /* 0x000fe400078e02ff */
[----:B------:R-:W-:Y:S02]  /*2da0*/  IMAD R113, R26, -0x80, R24 ;  /* 0xffffff801a717824 */ /* 0x000fe400078e0218 */
[----:B------:R-:W-:-:S02]  /*2db0*/  IMAD R45, R44, R123, R45 ;  /* 0x0000007b2c2d7224 */ /* 0x000fc400078e022d */
[C---:B------:R-:W-:Y:S01]  /*2dc0*/  IMAD R117, R44.reuse, R11, R46 ;  /* 0x0000000b2c757224 */ /* 0x040fe200078e022e */
[----:B------:R-:W-:Y:S01]  /*2dd0*/  VIMNMX R113, R113, 0x80, PT ;  /* 0x0000008071717848 */ /* 0x000fe20003fe0100 */
[----:B------:R-:W-:Y:S02]  /*2de0*/  IMAD R47, R44, R5, R47 ;  /* 0x000000052c2f7224 */ /* 0x000fe400078e022f */
[----:B------:R-:W-:-:S04]  /*2df0*/  IMAD.WIDE.U32 R118, R123, R26, RZ ;  /* 0x0000001a7b767225 */ /* 0x000fc800078e00ff */
        /* <DEDUP_REMOVED lines=34> */
.L_x_7759:
[----:B------:R-:W-:Y:S05]  /*3020*/  BSYNC B1 ;  /* 0x0000000000017941 */ /* 0x000fea0003800000 */
.L_x_7758:
[----:B------:R-:W-:Y:S01]  /*3030*/  ISETP.GE.AND P4, PT, R212, R113, PT ;  /* 0x00000071d400720c */ /* 0x000fe20003f86270 */
[----:B0----5:R-:W-:Y:S01]  /*3040*/  IMAD.MOV.U32 R44, RZ, RZ, R72 ;  /* 0x000000ffff2c7224 */ /* 0x021fe200078e0048 */
[----:B------:R-:W-:Y:S01]  /*3050*/  BSSY B1, `(.L_x_7760) ;  /* 0x0000025000017945 */ /* 0x000fe20003800000 */
[----:B------:R-:W-:Y:S01]  /*3060*/  IMAD.MOV.U32 R45, RZ, RZ, R73 ;  /* 0x000000ffff2d7224 */ /* 0x000fe200078e0049 */
[----:B------:R-:W-:Y:S01]  /*3070*/  CS2R R68, SRZ ;  /* 0x0000000000447805 */ /* 0x000fe2000001ff00 */
        /* <DEDUP_REMOVED lines=8> */
[----:B------:R-:W-:-:S02]  /*3100*/  IMAD.MOV.U32 R46, RZ, RZ, R82 ;  /* 0x000000ffff2e7224 */ /* 0x000fc400078e0052 */
[----:B------:R-:W-:Y:S01]  /*3110*/  IMAD.MOV.U32 R47, RZ, RZ, R83 ;  /* 0x000000ffff2f7224 */ /* 0x000fe200078e0053 */
[----:B------:R-:W-:Y:S02]  /*3120*/  PRMT R132, R44, 0x5410, R45 ;  /* 0x000054102c847816 */ /* 0x000fe4000000002d */
[----:B------:R-:W-:Y:S02]  /*3130*/  PRMT R141, R46, 0x7610, R141 ;  /* 0x000076102e8d7816 */ /* 0x000fe4000000008d */
[----:B------:R-:W-:Y:S01]  /*3140*/  PRMT R144, R144, 0x5410, R47 ;  /* 0x0000541090907816 */ /* 0x000fe2000000002f */
[----:B------:R-:W-:Y:S06]  /*3150*/  @P4 BRA `(.L_x_7761) ;  /* 0x0000000000504947 */ /* 0x000fec0003800000 */
[----:B------:R-:W-:Y:S01]  /*3160*/  IADD3 R45, P0, P5, R92, R78, R13 ;  /* 0x0000004e5c2d7210 */ /* 0x000fe20007d1e00d */
[----:B------:R-:W-:Y:S01]  /*3170*/  ULDC.64 UR4, c[0x0][0x3e8] ;  /* 0x0000fa0000047ab9 */ /* 0x000fe20000000a00 */
[----:B------:R-:W-:Y:S02]  /*3180*/  CS2R R68, SRZ ;  /* 0x0000000000447805 */ /* 0x000fe4000001ff00 */
[----:B------:R-:W-:Y:S02]  /*3190*/  CS2R R70, SRZ ;  /* 0x0000000000467805 */ /* 0x000fe4000001ff00 */
        /* <DEDUP_REMOVED lines=16> */
.L_x_7761:
[----:B------:R-:W-:Y:S05]  /*32a0*/  BSYNC B1 ;  /* 0x0000000000017941 */ /* 0x000fea0003800000 */
.L_x_7760:
        /* <DEDUP_REMOVED lines=20> */
[----:B------:R-:W-:-:S02]  /*33f0*/  CS2R R50, SRZ ;  /* 0x0000000000327805 */ /* 0x000fc4000001ff00 */
[----:B------:R-:W-:Y:S02]  /*3400*/  CS2R R54, SRZ ;  /* 0x0000000000367805 */ /* 0x000fe4000001ff00 */
[----:B------:R-:W-:Y:S01]  /*3410*/  P2R R128, PR, RZ, 0x1 ;  /* 0x00000001ff807803 */ /* 0x000fe20000000000 */
        /* <DEDUP_REMOVED lines=21> */
.L_x_7763:
[----:B------:R-:W-:Y:S05]  /*3570*/  BSYNC B1 ;  /* 0x0000000000017941 */ /* 0x000fea0003800000 */
.L_x_7762:
[----:B------:R-:W-:Y:S01]  /*3580*/  ISETP.GE.AND P5, PT, R210, R113, PT ;  /* 0x00000071d200720c */ /* 0x000fe20003fa6270 */
[----:B------:R-:W-:-:S12]  /*3590*/  BSSY B1, `(.L_x_7764) ;  /* 0x000001e000017945 */ /* 0x000fd80003800000 */
[----:B------:R-:W-:Y:S05]  /*35a0*/  @P5 BRA `(.L_x_7765) ;  /* 0x0000000000705947 */ /* 0x000fea0003800000 */
[----:B0-----:R-:W0:Y:S01]  /*35b0*/  LDC.64 R44, c[0x0][0x3f8] ;  /* 0x0000fe00ff2c7b82 */ /* 0x001e220000000a00 */
[----:B------:R-:W-:Y:S01]  /*35c0*/  IMAD.MOV.U32 R79, RZ, RZ, R117 ;  /* 0x000000ffff4f7224 */ /* 0x000fe200078e0075 */
[----:B------:R-:W-:Y:S01]  /*35d0*/  ULDC.64 UR4, c[0x0][0x3e8] ;  /* 0x0000fa0000047ab9 */ /* 0x000fe20000000a00 */
[----:B------:R-:W-:Y:S01]  /*35e0*/  IMAD.MOV.U32 R77, RZ, RZ, R107 ;  /* 0x000000ffff4d7224 */ /* 0x000fe200078e006b */
[----:B------:R-:W-:Y:S02]  /*35f0*/  CS2R R52, SRZ ;  /* 0x0000000000347805 */ /* 0x000fe4000001ff00 */
[----:B------:R-:W-:Y:S01]  /*3600*/  CS2R R54, SRZ ;  /* 0x0000000000367805 */ /* 0x000fe2000001ff00 */
        /* <DEDUP_REMOVED lines=22> */
.L_x_7765:
[----:B------:R-:W-:Y:S05]  /*3770*/  BSYNC B1 ;  /* 0x0000000000017941 */ /* 0x000fea0003800000 */
.L_x_7764:
[----:B01---5:R-:W-:Y:S01]  /*3780*/  IMAD.MOV.U32 R44, RZ, RZ, R56 ;  /* 0x000000ffff2c7224 */ /* 0x023fe200078e0038 */
[----:B------:R-:W-:Y:S01]  /*3790*/  UISETP.NE.AND UP0, UPT, UR45, 0x3, UPT ;  /* 0x000000032d00788c */ /* 0x000fe2000bf05270 */
        /* <DEDUP_REMOVED lines=9> */
[----:B------:R-:W-:Y:S01]  /*3830*/  PLOP3.LUT P0, PT, PT, PT, UP0, 0x80, 0x0 ;  /* 0x000000000000781c */ /* 0x000fe20003f0f008 */
        /* <DEDUP_REMOVED lines=16> */
[----:B------:R-:W-:Y:S06]  /*3940*/  @!P0 BRA `(.L_x_7766) ;  /* 0x0000000000048947 */ /* 0x000fec0003800000 */
[----:B------:R-:W-:Y:S01]  /*3950*/  BPT.TRAP 0x1 ;  /* 0x000000040000795c */ /* 0x000fe20000300000 */
.L_x_7766:
[----:B------:R-:W-:Y:S01]  /*3960*/  IMAD R107, R184, 0x8, R2 ;  /* 0x00000008b86b7824 */ /* 0x000fe200078e0202 */
[----:B------:R-:W-:Y:S01]  /*3970*/  SHF.L.U32 R117, R191, 0x1f, RZ ;  /* 0x0000001fbf757819 */ /* 0x000fe200000006ff */
[----:B------:R-:W-:Y:S03]  /*3980*/  BSSY B1, `(.L_x_7767) ;  /* 0x0000003000017945 */ /* 0x000fe60003800000 */
[----:B------:R-:W0:Y:S02]  /*3990*/  SYNCS.PHASECHK.TRANS64.TRYWAIT P6, [R107+URZ+0x28890], R117 ;  /* 0x028890756b0075a7 */ /* 0x000e2400080c017f */
[----:B0-----:R-:W-:Y:S05]  /*39a0*/  @!P6 BRA `(.L_x_7768) ;  /* 0x000002300064e947 */ /* 0x001fea0003800000 */
.L_x_8191:
[----:B------:R-:W-:Y:S05]  /*39b0*/  BSYNC B1 ;  /* 0x0000000000017941 */ /* 0x000fea0003800000 */
.L_x_7767:
[----:B------:R-:W-:Y:S04]  /*39c0*/  BSSY B1, `(.L_x_7769) ;  /* 0x0000072000017945 */ /* 0x000fe80003800000 */
[----:B------:R-:W-:Y:S05]  /*39d0*/  @P3 BRA `(.L_x_7770) ;  /* 0x0000000400c03947 */ /* 0x000fea0003800000 */
[----:B------:R-:W-:Y:S01]  /*39e0*/  IADD3 R137, P3, R40, R118, RZ ;  /* 0x0000007628897210 */ /* 0x000fe20007f7e0ff */
[----:B------:R-:W-:Y:S04]  /*39f0*/  BSSY B2, `(.L_x_7771) ;  /* 0x0000039000027945 */ /* 0x000fe80003800000 */
[----:B------:R-:W-:Y:S01]  /*3a00*/  IMAD.X R139, R120, 0x1, R31, P3 ;  /* 0x00000001788b7824 */ /* 0x000fe200018e061f */
[----:B------:R-:W-:Y:S07]  /*3a10*/  @P2 BRA `(.L_x_7772) ;  /* 0x0000000000d82947 */ /* 0x000fee0003800000 */
[----:B------:R1:W2:Y:S01]  /*3a20*/  LDS.128 R44, [R111+0x18400] ;  /* 0x018400006f2c7984 */ /* 0x0002a20000000c00 */
[----:B------:R-:W-:Y:S01]  /*3a30*/  IADD3 R77, P3, R137, R96, RZ ;  /* 0x00000060894d7210 */ /* 0x000fe20007f7e0ff */
[----:B------:R-:W-:Y:S04]  /*3a40*/  BSSY B3, `(.L_x_7773) ;  /* 0x000002f000037945 */ /* 0x000fe80003800000 */
[----:B------:R-:W-:Y:S01]  /*3a50*/  IMAD.X R138, R139, 0x1, R36, P3 ;  /* 0x000000018b8a7824 */ /* 0x000fe200018e0624 */
[----:B------:R-:W-:-:S13]  /*3a60*/  ISETP.GE.AND P3, PT, R18, R121, PT ;  /* 0x000000791200720c */ /* 0x000fda0003f66270 */
        /* <DEDUP_REMOVED lines=11> */
[----:B------:R-:W-:Y:S01]  /*3b20*/  SHF.R.U32.HI R76, RZ, 0x10, R83 ;  /* 0x00000010ff4c7819 */ /* 0x000fe20000011653 */
[----:B------:R-:W-:Y:S01]  /*3b30*/  FFMA.FTZ R82, R45, R80, R82 ;  /* 0x000000502d527223 */ /* 0x000fe20000010052 */
[----:B------:R-:W-:Y:S01]  /*3b40*/  SHF.R.U32.HI R80, RZ, 0x10, R81 ;  /* 0x00000010ff507819 */ /* 0x000fe20000011651 */
[--C-:B------:R-:W-:Y:S02]  /*3b50*/  HADD2.F32 R45, -RZ, R47.reuse.H1_H1 ;  /* 0x3000002fff2d7230 */ /* 0x100fe40000004100 */
[----:B------:R-:W-:Y:S01]  /*3b60*/  HADD2.F32 R76, -RZ, R76.H0_H0 ;  /* 0x2000004cff4c7230 */ /* 0x000fe20000004100 */
[----:B------:R-:W-:Y:S01]  /*3b70*/  F2FP.F16.F32.PACK_AB R82, R82, R143 ;  /* 0x0000008f5252723e */ /* 0x000fe200000000ff */
[----:B------:R-:W-:Y:S02]  /*3b80*/  HADD2.F32 R47, -RZ, R47.H0_H0 ;  /* 0x2000002fff2f7230 */ /* 0x000fe40000004100 */
[----:B------:R-:W-:-:S02]  /*3b90*/  HADD2.F32 R80, -RZ, R80.H0_H0 ;  /* 0x20000050ff507230 */ /* 0x000fc40000004100 */
[-C--:B------:R-:W-:Y:S01]  /*3ba0*/  FMUL.FTZ R146, R45, R76.reuse ;  /* 0x0000004c2d927220 */ /* 0x080fe20000410000 */
[--C-:B------:R-:W-:Y:S02]  /*3bb0*/  HADD2.F32 R81, -RZ, R140.reuse.H1_H1 ;  /* 0x3000008cff517230 */ /* 0x100fe40000004100 */
[C---:B------:R-:W-:Y:S01]  /*3bc0*/  FMUL.FTZ R76, R47.reuse, R76 ;  /* 0x0000004c2f4c7220 */ /* 0x040fe20000410000 */
[----:B------:R-:W-:Y:S02]  /*3bd0*/  HADD2.F32 R140, -RZ, R140.H0_H0 ;  /* 0x2000008cff8c7230 */ /* 0x000fe40000004100 */
[-C--:B------:R-:W-:Y:S01]  /*3be0*/  FFMA.FTZ R146, R47, R80.reuse, -R146 ;  /* 0x000000502f927223 */ /* 0x080fe20000010892 */
[----:B------:R-:W-:Y:S02]  /*3bf0*/  HADD2.F32 R47, -RZ, R141.H0_H0 ;  /* 0x2000008dff2f7230 */ /* 0x000fe40000004100 */
[----:B------:R-:W-:Y:S01]  /*3c00*/  FFMA.FTZ R45, R45, R80, R76 ;  /* 0x000000502d2d7223 */ /* 0x000fe2000001004c */
[----:B------:R-:W-:-:S02]  /*3c10*/  HADD2.F32 R76, -RZ, R44.H1_H1 ;  /* 0x3000002cff4c7230 */ /* 0x000fc40000004100 */
[----:B------:R-:W-:Y:S02]  /*3c20*/  HADD2.F32 R44, -RZ, R44.H0_H0 ;  /* 0x2000002cff2c7230 */ /* 0x000fe40000004100 */
[----:B------:R-:W-:Y:S01]  /*3c30*/  F2FP.F16.F32.PACK_AB R146, R45, R146 ;  /* 0x000000922d92723e */ /* 0x000fe200000000ff */
[-C--:B------:R-:W-:Y:S01]  /*3c40*/  FMUL.FTZ R83, R76, R47.reuse ;  /* 0x0000002f4c537220 */ /* 0x080fe20000410000 */
[----:B------:R-:W-:Y:S02]  /*3c50*/  IMAD.MOV.U32 R45, RZ, RZ, R82 ;  /* 0x000000ffff2d7224 */ /* 0x000fe400078e0052 */
[C---:B------:R-:W-:Y:S01]  /*3c60*/  FMUL.FTZ R47, R44.reuse, R47 ;  /* 0x0000002f2c2f7220 */ /* 0x040fe20000410000 */
[-C--:B------:R-:W-:Y:S01]  /*3c70*/  FFMA.FTZ R83, R44, R81.reuse, -R83 ;  /* 0x000000512c537223 */ /* 0x080fe20000010853 */
[----:B------:R-:W-:Y:S02]  /*3c80*/  HADD2.F32 R44, -RZ, R144.H1_H1 ;  /* 0x30000090ff2c7230 */ /* 0x000fe40000004100 */
[----:B------:R-:W-:Y:S01]  /*3c90*/  FFMA.FTZ R76, R76, R81, R47 ;  /* 0x000000514c4c7223 */ /* 0x000fe2000001002f */
[----:B------:R-:W-:-:S02]  /*3ca0*/  HADD2.F32 R47, -RZ, R46.H1_H1 ;  /* 0x3000002eff2f7230 */ /* 0x000fc40000004100 */
[----:B------:R-:W-:-:S03]  /*3cb0*/  HADD2.F32 R81, -RZ, R46.H0_H0 ;  /* 0x2000002eff517230 */ /* 0x000fc60000004100 */
[-C--:B------:R-:W-:Y:S02]  /*3cc0*/  FMUL.FTZ R46, R47, R44.reuse ;  /* 0x0000002c2f2e7220 */ /* 0x080fe40000410000 */
[C---:B------:R-:W-:Y:S02]  /*3cd0*/  FMUL.FTZ R44, R81.reuse, R44 ;  /* 0x0000002c512c7220 */ /* 0x040fe40000410000 */
[-C--:B------:R-:W-:Y:S02]  /*3ce0*/  FFMA.FTZ R46, R81, R140.reuse, -R46 ;  /* 0x0000008c512e7223 */ /* 0x080fe4000001082e */
[----:B------:R-:W-:Y:S01]  /*3cf0*/  FFMA.FTZ R47, R47, R140, R44 ;  /* 0x0000008c2f2f7223 */ /* 0x000fe2000001002c */
[----:B------:R-:W-:-:S04]  /*3d00*/  F2FP.F16.F32.PACK_AB R44, R76, R83 ;  /* 0x000000534c2c723e */ /* 0x000fc800000000ff */
[----:B------:R-:W-:Y:S01]  /*3d10*/  F2FP.F16.F32.PACK_AB R46, R47, R46 ;  /* 0x0000002e2f2e723e */ /* 0x000fe200000000ff */
[----:B------:R-:W-:-:S07]  /*3d20*/  IMAD.MOV.U32 R47, RZ, RZ, R146 ;  /* 0x000000ffff2f7224 */ /* 0x000fce00078e0092 */
.L_x_7774:
[----:B------:R-:W-:Y:S05]  /*3d30*/  BSYNC B3 ;  /* 0x0000000000037941 */ /* 0x000fea0003800000 */
.L_x_7773:
[----:B------:R-:W-:Y:S02]  /*3d40*/  ULDC.64 UR4, c[0x0][0x2e8] ;  /* 0x0000ba0000047ab9 */ /* 0x000fe40000000a00 */
[----:B------:R-:W-:-:S04]  /*3d50*/  LEA R76, P3, R77, UR4, 0x1 ;  /* 0x000000044d4c7c11 */ /* 0x000fc8000f8608ff */
[----:B------:R-:W-:-:S05]  /*3d60*/  LEA.HI.X R77, R77, UR5, R138, 0x1, P3 ;  /* 0x000000054d4d7c11 */ /* 0x000fca00098f0c8a */
[----:B--2---:R1:W-:Y:S04]  /*3d70*/  STG.E.128 desc[UR42][R76.64], R44 ;  /* 0x0000002c4c007986 */ /* 0x0043e8000c101d2a */
.L_x_7772:
[----:B------:R-:W-:Y:S05]  /*3d80*/  BSYNC B2 ;  /* 0x0000000000027941 */ /* 0x000fea0003800000 */
.L_x_7771:
[----:B------:R-:W-:Y:S05]  /*3d90*/  @P1 BRA `(.L_x_7770) ;  /* 0x0000000000d01947 */ /* 0x000fea0003800000 */
[----:B-1----:R1:W2:Y:S01]  /*3da0*/  LDS.128 R44, [R111+0x1c400] ;  /* 0x01c400006f2c7984 */ /* 0x0022a20000000c00 */
[----:B------:R-:W-:Y:S01]  /*3db0*/  IADD3 R137, P3, R137, R39, RZ ;  /* 0x0000002789897210 */ /* 0x000fe20007f7e0ff */
[----:B------:R-:W-:Y:S04]  /*3dc0*/  BSSY B2, `(.L_x_7775) ;  /* 0x000002d000027945 */ /* 0x000fe80003800000 */
[----:B------:R-:W-:Y:S01]  /*3dd0*/  IMAD.X R76, R139, 0x1, R104, P3 ;  /* 0x000000018b4c7824 */ /* 0x000fe200018e0668 */
[----:B------:R-:W-:-:S13]  /*3de0*/  ISETP.GE.AND P3, PT, R185, R121, PT ;  /* 0x00000079b900720c */ /* 0x000fda0003f66270 */
[----:B-1----:R-:W-:Y:S05]  /*3df0*/  @P3 BRA `(.L_x_7776) ;  /* 0x0000000000a43947 */ /* 0x002fea0003800000 */
[--C-:B------:R-:W-:Y:S02]  /*3e00*/  SHF.R.U64 R80, R72, 0x10, R73.reuse ;  /* 0x0000001048507819 */ /* 0x100fe40000001249 */
[----:B------:R-:W-:Y:S01]  /*3e10*/  SHF.R.U32.HI R72, RZ, 0x10, R73 ;  /* 0x00000010ff487819 */ /* 0x000fe20000011649 */
[----:B--2---:R-:W-:Y:S01]  /*3e20*/  IMAD.MOV.U32 R73, RZ, RZ, R47 ;  /* 0x000000ffff497224 */ /* 0x004fe200078e002f */
[--C-:B------:R-:W-:Y:S01]  /*3e30*/  SHF.R.U64 R82, R74, 0x10, R75.reuse ;  /* 0x000000104a527819 */ /* 0x100fe2000000124b */
[--C-:B------:R-:W-:Y:S01]  /*3e40*/  HADD2.F32 R47, -RZ, R45.reuse.H1_H1 ;  /* 0x3000002dff2f7230 */ /* 0x100fe20000004100 */
[----:B------:R-:W-:Y:S01]  /*3e50*/  SHF.R.U32.HI R77, RZ, 0x10, R75 ;  /* 0x00000010ff4d7819 */ /* 0x000fe2000001164b */
[----:B------:R-:W-:Y:S02]  /*3e60*/  HADD2.F32 R45, -RZ, R45.H0_H0 ;  /* 0x2000002dff2d7230 */ /* 0x000fe40000004100 */
[----:B------:R-:W-:Y:S02]  /*3e70*/  HADD2.F32 R82, -RZ, R82.H0_H0 ;  /* 0x20000052ff527230 */ /* 0x000fe40000004100 */
[----:B------:R-:W-:-:S02]  /*3e80*/  HADD2.F32 R77, -RZ, R77.H0_H0 ;  /* 0x2000004dff4d7230 */ /* 0x000fc40000004100 */
[--C-:B------:R-:W-:Y:S02]  /*3e90*/  HADD2.F32 R74, -RZ, R73.reuse.H1_H1 ;  /* 0x30000049ff4a7230 */ /* 0x100fe40000004100 */
[----:B------:R-:W-:Y:S02]  /*3ea0*/  HADD2.F32 R73, -RZ, R73.H0_H0 ;  /* 0x20000049ff497230 */ /* 0x000fe40000004100 */
[----:B------:R-:W-:Y:S02]  /*3eb0*/  HADD2.F32 R80, -RZ, R80.H0_H0 ;  /* 0x20000050ff507230 */ /* 0x000fe40000004100 */
[-C--:B------:R-:W-:Y:S01]  /*3ec0*/  FMUL.FTZ R138, R74, R77.reuse ;  /* 0x0000004d4a8a7220 */ /* 0x080fe20000410000 */
[----:B------:R-:W-:Y:S02]  /*3ed0*/  HADD2.F32 R75, -RZ, R72.H0_H0 ;  /* 0x20000048ff4b7230 */ /* 0x000fe40000004100 */
[-C--:B------:R-:W-:Y:S01]  /*3ee0*/  FMUL.FTZ R72, R47, R82.reuse ;  /* 0x000000522f487220 */ /* 0x080fe20000410000 */
[----:B------:R-:W-:Y:S01]  /*3ef0*/  FMUL.FTZ R82, R45, R82 ;  /* 0x000000522d527220 */ /* 0x000fe20000410000 */
[----:B------:R-:W-:-:S02]  /*3f00*/  FMUL.FTZ R77, R73, R77 ;  /* 0x0000004d494d7220 */ /* 0x000fc40000410000 */
[-C--:B------:R-:W-:Y:S01]  /*3f10*/  FFMA.FTZ R45, R45, R80.reuse, -R72 ;  /* 0x000000502d2d7223 */ /* 0x080fe20000010848 */
[----:B------:R-:W-:Y:S01]  /*3f20*/  FFMA.FTZ R72, R47, R80, R82 ;  /* 0x000000502f487223 */ /* 0x000fe20000010052 */
[-C--:B------:R-:W-:Y:S01]  /*3f30*/  FFMA.FTZ R74, R74, R75.reuse, R77 ;  /* 0x0000004b4a4a7223 */ /* 0x080fe2000001004d */
[----:B------:R-:W-:Y:S01]  /*3f40*/  FFMA.FTZ R47, R73, R75, -R138 ;  /* 0x0000004b492f7223 */ /* 0x000fe2000001088a */
[--C-:B------:R-:W-:Y:S02]  /*3f50*/  HADD2.F32 R77, -RZ, R132.reuse.H0_H0 ;  /* 0x20000084ff4d7230 */ /* 0x100fe40000004100 */
[----:B------:R-:W-:Y:S01]  /*3f60*/  HADD2.F32 R132, -RZ, R132.H1_H1 ;  /* 0x30000084ff847230 */ /* 0x000fe20000004100 */
[----:B------:R-:W-:Y:S01]  /*3f70*/  F2FP.F16.F32.PACK_AB R45, R72, R45 ;  /* 0x0000002d482d723e */ /* 0x000fe200000000ff */
[----:B------:R-:W-:Y:S01]  /*3f80*/  HADD2.F32 R80, -RZ, R44.H1_H1 ;  /* 0x3000002cff507230 */ /* 0x000fe20000004100 */
[----:B------:R-:W-:Y:S01]  /*3f90*/  F2FP.F16.F32.PACK_AB R47, R74, R47 ;  /* 0x0000002f4a2f723e */ /* 0x000fe200000000ff */
[----:B------:R-:W-:-:S02]  /*3fa0*/  HADD2.F32 R75, -RZ, R46.H1_H1 ;  /* 0x3000002eff4b7230 */ /* 0x000fc40000004100 */
[----:B------:R-:W-:Y:S02]  /*3fb0*/  HADD2.F32 R44, -RZ, R44.H0_H0 ;  /* 0x2000002cff2c7230 */ /* 0x000fe40000004100 */
[-C--:B------:R-:W-:Y:S01]  /*3fc0*/  FMUL.FTZ R81, R80, R77.reuse ;  /* 0x0000004d50517220 */ /* 0x080fe20000410000 */
[----:B------:R-:W-:Y:S02]  /*3fd0*/  HADD2.F32 R46, -RZ, R46.H0_H0 ;  /* 0x2000002eff2e7230 */ /* 0x000fe40000004100 */
[CC--:B------:R-:W-:Y:S01]  /*3fe0*/  FMUL.FTZ R83, R75.reuse, R132.reuse ;  /* 0x000000844b537220 */ /* 0x0c0fe20000410000 */
        /* <DEDUP_REMOVED lines=10> */
.L_x_7776:
[----:B------:R-:W-:Y:S05]  /*4090*/  BSYNC B2 ;  /* 0x0000000000027941 */ /* 0x000fea0003800000 */
.L_x_7775:
[----:B------:R-:W-:Y:S02]  /*40a0*/  ULDC.64 UR4, c[0x0][0x2e8] ;  /* 0x0000ba0000047ab9 */ /* 0x000fe40000000a00 */
[----:B------:R-:W-:-:S04]  /*40b0*/  LEA R72, P3, R137, UR4, 0x1 ;  /* 0x0000000489487c11 */ /* 0x000fc8000f8608ff */
[----:B------:R-:W-:-:S05]  /*40c0*/  LEA.HI.X R73, R137, UR5, R76, 0x1, P3 ;  /* 0x0000000589497c11 */ /* 0x000fca00098f0c4c */
[----:B--2---:R2:W-:Y:S04]  /*40d0*/  STG.E.128 desc[UR42][R72.64], R44 ;  /* 0x0000002c48007986 */ /* 0x0045e8000c101d2a */
.L_x_7770:
[----:B------:R-:W-:Y:S05]  /*40e0*/  BSYNC B1 ;  /* 0x0000000000017941 */ /* 0x000fea0003800000 */
.L_x_7769:
        /* <DEDUP_REMOVED lines=54> */
.L_x_7782:
[----:B------:R-:W-:Y:S05]  /*4450*/  BSYNC B3 ;  /* 0x0000000000037941 */ /* 0x000fea0003800000 */
.L_x_7781:
[----:B------:R-:W-:Y:S02]  /*4460*/  ULDC.64 UR4, c[0x0][0x2e8] ;  /* 0x0000ba0000047ab9 */ /* 0x000fe40000000a00 */
[----:B------:R-:W-:-:S04]  /*4470*/  LEA R68, P3, R74, UR4, 0x1 ;  /* 0x000000044a447c11 */ /* 0x000fc8000f8608ff */
[----:B------:R-:W-:-:S05]  /*4480*/  LEA.HI.X R69, R74, UR5, R75, 0x1, P3 ;  /* 0x000000054a457c11 */ /* 0x000fca00098f0c4b */
[----:B--2---:R2:W-:Y:S04]  /*4490*/  STG.E.128 desc[UR42][R68.64], R44 ;  /* 0x0000002c44007986 */ /* 0x0045e8000c101d2a */
.L_x_7780:
[----:B------:R-:W-:Y:S05]  /*44a0*/  BSYNC B2 ;  /* 0x0000000000027941 */ /* 0x000fea0003800000 */
.L_x_7779:
        /* <DEDUP_REMOVED lines=25> */
[----:B------:R-:W-:-:S02]  /*4640*/  HADD2.F32 R66, -RZ, R129.H1_H1 ;  /* 0x30000081ff427230 */ /* 0x000fc40000004100 */
[C---:B------:R-:W-:Y:S01]  /*4650*/  FMUL.FTZ R70, R47.reuse, R70 ;  /* 0x000000462f467220 */ /* 0x040fe20000410000 */
[----:B------:R-:W-:Y:S02]  /*4660*/  HADD2.F32 R129, -RZ, R129.H0_H0 ;  /* 0x20000081ff817230 */ /* 0x000fe40000004100 */
        /* <DEDUP_REMOVED lines=20> */
.L_x_7784:
[----:B------:R-:W-:Y:S05]  /*47b0*/  BSYNC B2 ;  /* 0x0000000000027941 */ /* 0x000fea0003800000 */
.L_x_7783:
[----:B------:R-:W-:Y:S02]  /*47c0*/  ULDC.64 UR4, c[0x0][0x2e8] ;  /* 0x0000ba0000047ab9 */ /* 0x000fe40000000a00 */
[----:B------:R-:W-:-:S04]  /*47d0*/  LEA R64, P3, R72, UR4, 0x1 ;  /* 0x0000000448407c11 */ /* 0x000fc8000f8608ff */
[----:B------:R-:W-:-:S05]  /*47e0*/  LEA.HI.X R65, R72, UR5, R73, 0x1, P3 ;  /* 0x0000000548417c11 */ /* 0x000fca00098f0c49 */
[----:B--2---:R3:W-:Y:S04]  /*47f0*/  STG.E.128 desc[UR42][R64.64], R44 ;  /* 0x0000002c40007986 */ /* 0x0047e8000c101d2a */
.L_x_7778:
[----:B------:R-:W-:Y:S05]  /*4800*/  BSYNC B1 ;  /* 0x0000000000017941 */ /* 0x000fea0003800000 */
.L_x_7777:
[----:B------:R-:W-:Y:S01]  /*4810*/  ISETP.NE.AND P3, PT, R128, RZ, PT ;  /* 0x000000ff8000720c */ /* 0x000fe20003f65270 */
[----:B------:R-:W-:-:S12]  /*4820*/  BSSY B1, `(.L_x_7785) ;  /* 0x0000070000017945 */ /* 0x000fd80003800000 */
        /* <DEDUP_REMOVED lines=11> */
[--C-:B------:R-:W-:Y:S01]  /*48e0*/  SHF.R.U64 R69, R60, 0x10, R61.reuse ;  /* 0x000000103c457819 */ /* 0x100fe2000000123d */
[----:B------:R-:W-:Y:S01]  /*48f0*/  HADD2.F32 R141, -RZ, R141.H1_H1 ;  /* 0x3000008dff8d7230 */ /* 0x000fe20000004100 */
        /* <DEDUP_REMOVED lines=20> */
[----:B------:R-:W-:Y:S02]  /*4a40*/  HADD2.F32 R61, -RZ, R142.H1_H1 ;  /* 0x3000008eff3d7230 */ /* 0x000fe40000004100 */
[----:B------:R-:W-:Y:S01]  /*4a50*/  FFMA.FTZ R74, R47, R68, -R74 ;  /* 0x000000442f4a7223 */ /* 0x000fe2000001084a */
[----:B------:R-:W-:Y:S02]  /*4a60*/  HADD2.F32 R44, -RZ, R44.H0_H0 ;  /* 0x2000002cff2c7230 */ /* 0x000fe40000004100 */
[----:B------:R-:W-:-:S02]  /*4a70*/  HADD2.F32 R63, -RZ, R144.H0_H0 ;  /* 0x20000090ff3f7230 */ /* 0x000fc40000004100 */
[CC--:B------:R-:W-:Y:S01]  /*4a80*/  FMUL.FTZ R69, R45.reuse, R61.reuse ;  /* 0x0000003d2d457220 */ /* 0x0c0fe20000410000 */
[--C-:B------:R-:W-:Y:S02]  /*4a90*/  HADD2.F32 R46, -RZ, R60.reuse.H1_H1 ;  /* 0x3000003cff2e7230 */ /* 0x100fe40000004100 */
[C---:B------:R-:W-:Y:S01]  /*4aa0*/  FMUL.FTZ R62, R44.reuse, R61 ;  /* 0x0000003d2c3e7220 */ /* 0x040fe20000410000 */
[----:B------:R-:W-:Y:S02]  /*4ab0*/  HADD2.F32 R60, -RZ, R60.H0_H0 ;  /* 0x2000003cff3c7230 */ /* 0x000fe40000004100 */
[----:B------:R-:W-:Y:S01]  /*4ac0*/  FFMA.FTZ R69, R44, R141, -R69 ;  /* 0x0000008d2c457223 */ /* 0x000fe20000010845 */
[----:B------:R-:W-:Y:S02]  /*4ad0*/  HADD2.F32 R47, -RZ, R142.H0_H0 ;  /* 0x2000008eff2f7230 */ /* 0x000fe40000004100 */
[----:B------:R-:W-:Y:S01]  /*4ae0*/  FMUL.FTZ R61, R46, R63 ;  /* 0x0000003f2e3d7220 */ /* 0x000fe20000410000 */
[----:B------:R-:W-:Y:S01]  /*4af0*/  FFMA.FTZ R62, R45, R141, R62 ;  /* 0x0000008d2d3e7223 */ /* 0x000fe2000001003e */
[C---:B------:R-:W-:Y:S01]  /*4b00*/  FMUL.FTZ R63, R60.reuse, R63 ;  /* 0x0000003f3c3f7220 */ /* 0x040fe20000410000 */
[----:B------:R-:W-:Y:S01]  /*4b10*/  F2FP.F16.F32.PACK_AB R45, R71, R72 ;  /* 0x00000048472d723e */ /* 0x000fe200000000ff */
[----:B------:R-:W-:-:S02]  /*4b20*/  FFMA.FTZ R61, R60, R47, -R61 ;  /* 0x0000002f3c3d7223 */ /* 0x000fc4000001083d */
[----:B------:R-:W-:Y:S01]  /*4b30*/  FFMA.FTZ R46, R46, R47, R63 ;  /* 0x0000002f2e2e7223 */ /* 0x000fe2000001003f */
[----:B------:R-:W-:Y:S02]  /*4b40*/  F2FP.F16.F32.PACK_AB R47, R73, R74 ;  /* 0x0000004a492f723e */ /* 0x000fe400000000ff */
[----:B------:R-:W-:Y:S02]  /*4b50*/  F2FP.F16.F32.PACK_AB R44, R62, R69 ;  /* 0x000000453e2c723e */ /* 0x000fe400000000ff */
[----:B------:R-:W-:-:S07]  /*4b60*/  F2FP.F16.F32.PACK_AB R46, R46, R61 ;  /* 0x0000003d2e2e723e */ /* 0x000fce00000000ff */
.L_x_7790:
[----:B------:R-:W-:Y:S05]  /*4b70*/  BSYNC B3 ;  /* 0x0000000000037941 */ /* 0x000fea0003800000 */
.L_x_7789:
[----:B------:R-:W-:Y:S02]  /*4b80*/  ULDC.64 UR4, c[0x0][0x2e8] ;  /* 0x0000ba0000047ab9 */ /* 0x000fe40000000a00 */
[----:B------:R-:W-:-:S04]  /*4b90*/  LEA R60, P3, R66, UR4, 0x1 ;  /* 0x00000004423c7c11 */ /* 0x000fc8000f8608ff */
[----:B------:R-:W-:-:S05]  /*4ba0*/  LEA.HI.X R61, R66, UR5, R67, 0x1, P3 ;  /* 0x00000005423d7c11 */ /* 0x000fca00098f0c43 */
[----:B--2---:R3:W-:Y:S04]  /*4bb0*/  STG.E.128 desc[UR42][R60.64], R44 ;  /* 0x0000002c3c007986 */ /* 0x0047e8000c101d2a */
.L_x_7788:
[----:B------:R-:W-:Y:S05]  /*4bc0*/  BSYNC B2 ;  /* 0x0000000000027941 */ /* 0x000fea0003800000 */
.L_x_7787:
        /* <DEDUP_REMOVED lines=48> */
.L_x_7792:
[----:B------:R-:W-:Y:S05]  /*4ed0*/  BSYNC B2 ;  /* 0x0000000000027941 */ /* 0x000fea0003800000 */
.L_x_7791:
[----:B------:R-:W-:Y:S02]  /*4ee0*/  ULDC.64 UR4, c[0x0][0x2e8] ;  /* 0x0000ba0000047ab9 */ /* 0x000fe40000000a00 */
[----:B------:R-:W-:-:S04]  /*4ef0*/  LEA R56, P3, R64, UR4, 0x1 ;  /* 0x0000000440387c11 */ /* 0x000fc8000f8608ff */
[----:B------:R-:W-:-:S05]  /*4f00*/  LEA.HI.X R57, R64, UR5, R65, 0x1, P3 ;  /* 0x0000000540397c11 */ /* 0x000fca00098f0c41 */
[----:B--2---:R4:W-:Y:S04]  /*4f10*/  STG.E.128 desc[UR42][R56.64], R44 ;  /* 0x0000002c38007986 */ /* 0x0049e8000c101d2a */
.L_x_7786:
[----:B------:R-:W-:Y:S05]  /*4f20*/  BSYNC B1 ;  /* 0x0000000000017941 */ /* 0x000fea0003800000 */
.L_x_7785:
[----:B------:R-:W-:Y:S05]  /*4f30*/  @P5 BRA `(.L_x_7793) ;  /* 0x0000003400d85947 */ /* 0x000fea0003800000 */
[----:B------:R-:W-:Y:S01]  /*4f40*/  IADD3 R118, P3, P4, R30, R118, R16 ;  /* 0x000000761e767210 */ /* 0x000fe20007c7e010 */
[----:B------:R-:W-:Y:S03]  /*4f50*/  BSSY B1, `(.L_x_7794) ;  /* 0x0000037000017945 */ /* 0x000fe60003800000 */
[----:B----4-:R-:W-:Y:S01]  /*4f60*/  IADD3.X R57, R32, R120, R17, P3, P4 ;  /* 0x0000007820397210 */ /* 0x010fe20001fe8411 */
[----:B------:R-:W-:Y:S08]  /*4f70*/  @P2 BRA `(.L_x_7795) ;  /* 0x0000000000d02947 */ /* 0x000ff00003800000 */
[----:B-123--:R1:W2:Y:S01]  /*4f80*/  LDS.128 R44, [R111+0x1b400] ;  /* 0x01b400006f2c7984 */ /* 0x00e2a20000000c00 */
[----:B------:R-:W-:Y:S01]  /*4f90*/  ISETP.GE.AND P4, PT, R18, R121, PT ;  /* 0x000000791200720c */ /* 0x000fe20003f86270 */
[----:B------:R-:W-:Y:S01]  /*4fa0*/  BSSY B2, `(.L_x_7796) ;  /* 0x000002c000027945 */ /* 0x000fe20003800000 */
[----:B------:R-:W-:-:S11]  /*4fb0*/  IADD3 R64, P3, R118, R96, RZ ;  /* 0x0000006076407210 */ /* 0x000fd60007f7e0ff */
        /* <DEDUP_REMOVED lines=42> */
.L_x_7797:
[----:B------:R-:W-:Y:S05]  /*5260*/  BSYNC B2 ;  /* 0x0000000000027941 */ /* 0x000fea0003800000 */
.L_x_7796:
[----:B------:R-:W-:Y:S01]  /*5270*/  ULDC.64 UR4, c[0x0][0x2e8] ;  /* 0x0000ba0000047ab9 */ /* 0x000fe20000000a00 */
[----:B------:R-:W-:Y:S01]  /*5280*/  IMAD.X R53, R57, 0x1, R36, P3 ;  /* 0x0000000139357824 */ /* 0x000fe200018e0624 */
[----:B------:R-:W-:-:S04]  /*5290*/  LEA R52, P3, R64, UR4, 0x1 ;  /* 0x0000000440347c11 */ /* 0x000fc8000f8608ff */
[----:B------:R-:W-:-:S05]  /*52a0*/  LEA.HI.X R53, R64, UR5, R53, 0x1, P3 ;  /* 0x0000000540357c11 */ /* 0x000fca00098f0c35 */
[----:B--2---:R4:W-:Y:S04]  /*52b0*/  STG.E.128 desc[UR42][R52.64], R44 ;  /* 0x0000002c34007986 */ /* 0x0049e8000c101d2a */
.L_x_7795:
[----:B------:R-:W-:Y:S05]  /*52c0*/  BSYNC B1 ;  /* 0x0000000000017941 */ /* 0x000fea0003800000 */
.L_x_7794:
[----:B------:R-:W-:Y:S05]  /*52d0*/  @P1 BRA `(.L_x_7793) ;  /* 0x0000003000f01947 */ /* 0x000fea0003800000 */
[----:B-1234-:R1:W2:Y:S01]  /*52e0*/  LDS.128 R44, [R111+0x1f400] ;  /* 0x01f400006f2c7984 */ /* 0x01e2a20000000c00 */
        /* <DEDUP_REMOVED lines=26> */
[--C-:B------:R-:W-:Y:S02]  /*5490*/  HADD2.F32 R49, -RZ, R78.reuse.H1_H1 ;  /* 0x3000004eff317230 */ /* 0x100fe40000004100 */
[----:B------:R-:W-:Y:S01]  /*54a0*/  FFMA.FTZ R58, R47, R52, -R58 ;  /* 0x000000342f3a7223 */ /* 0x000fe2000001083a */
[----:B------:R-:W-:Y:S02]  /*54b0*/  HADD2.F32 R51, -RZ, R78.H0_H0 ;  /* 0x2000004eff337230 */ /* 0x000fe40000004100 */
[--C-:B------:R-:W-:Y:S02]  /*54c0*/  HADD2.F32 R46, -RZ, R48.reuse.H1_H1 ;  /* 0x30000030ff2e7230 */ /* 0x100fe40000004100 */
[----:B------:R-:W-:Y:S01]  /*54d0*/  FMUL.FTZ R53, R45, R49 ;  /* 0x000000312d357220 */ /* 0x000fe20000410000 */
[----:B------:R-:W-:-:S02]  /*54e0*/  HADD2.F32 R48, -RZ, R48.H0_H0 ;  /* 0x20000030ff307230 */ /* 0x000fc40000004100 */
[----:B------:R-:W-:Y:S01]  /*54f0*/  FMUL.FTZ R50, R44, R49 ;  /* 0x000000312c327220 */ /* 0x000fe20000410000 */
        /* <DEDUP_REMOVED lines=12> */
.L_x_7799:
[----:B------:R-:W-:Y:S05]  /*55c0*/  BSYNC B1 ;  /* 0x0000000000017941 */ /* 0x000fea0003800000 */
.L_x_7798:
[----:B------:R-:W-:Y:S01]  /*55d0*/  ULDC.64 UR4, c[0x0][0x2e8] ;  /* 0x0000ba0000047ab9 */ /* 0x000fe20000000a00 */
[----:B------:R-:W-:Y:S01]  /*55e0*/  IMAD.X R57, R57, 0x1, R104, P3 ;  /* 0x0000000139397824 */ /* 0x000fe200018e0668 */
[----:B------:R-:W-:-:S04]  /*55f0*/  LEA R48, P3, R60, UR4, 0x1 ;  /* 0x000000043c307c11 */ /* 0x000fc8000f8608ff */
[----:B------:R-:W-:-:S05]  /*5600*/  LEA.HI.X R49, R60, UR5, R57, 0x1, P3 ;  /* 0x000000053c317c11 */ /* 0x000fca00098f0c39 */
[----:B--2---:R1:W-:Y:S01]  /*5610*/  STG.E.128 desc[UR42][R48.64], R44 ;  /* 0x0000002c30007986 */ /* 0x0043e2000c101d2a */
[----:B------:R-:W-:Y:S05]  /*5620*/  BRA `(.L_x_7793) ;  /* 0x00000030001c7947 */ /* 0x000fea0003800000 */
.L_x_7757:
[----:B------:R-:W-:Y:S02]  /*5630*/  ISETP.GE.AND P3, PT, R212, R113, PT ;  /* 0x00000071d400720c */ /* 0x000fe40003f66270 */
[----:B------:R-:W-:Y:S02]  /*5640*/  CS2R R50, SRZ ;  /* 0x0000000000327805 */ /* 0x000fe4000001ff00 */
[----:B------:R-:W-:-:S13]  /*5650*/  ISETP.GE.OR P3, PT, R16, R121, P3 ;  /* 0x000000791000720c */ /* 0x000fda0001f66670 */
[----:B------:R-:W-:Y:S01]  /*5660*/  @!P3 IADD3 R46, P0, P4, R90, R78, R13 ;  /* 0x0000004e5a2eb210 */ /* 0x000fe20007c1e00d */
[----:B------:R-:W0:Y:S03]  /*5670*/  @!P3 LDC.64 R60, c[0x0][0x3e8] ;  /* 0x0000fa00ff3cbb82 */ /* 0x000e260000000a00 */
[----:B------:R-:W-:Y:S02]  /*5680*/  @!P3 IADD3.X R47, R34, R117, R20, P0, P4 ;  /* 0x00000075222fb210 */ /* 0x000fe400007e8414 */
[----:B------:R-:W-:-:S03]  /*5690*/  @!P3 IADD3 R44, P0, P4, R84, R76, R7 ;  /* 0x0000004c542cb210 */ /* 0x000fc60007c1e007 */
[----:B------:R-:W1:Y:S01]  /*56a0*/  @!P3 LDC.64 R62, c[0x0][0x400] ;  /* 0x00010000ff3ebb82 */ /* 0x000e620000000a00 */
[----:B------:R-:W-:Y:S02]  /*56b0*/  @!P3 IADD3.X R45, R101, R107, R10, P0, P4 ;  /* 0x0000006b652db210 */ /* 0x000fe400007e840a */
[----:B------:R-:W-:-:S04]  /*56c0*/  ISETP.GE.AND P0, PT, R211, R113, PT ;  /* 0x00000071d300720c */ /* 0x000fc80003f06270 */
[----:B------:R-:W-:-:S13]  /*56d0*/  ISETP.GE.OR P0, PT, R16, R121, P0 ;  /* 0x000000791000720c */ /* 0x000fda0000706670 */
[----:B------:R-:W-:Y:S01]  /*56e0*/  @!P0 IADD3 R66, P4, P5, R90, R12, R78 ;  /* 0x0000000c5a428210 */ /* 0x000fe20007d9e04e */
[----:B------:R-:W2:Y:S03]  /*56f0*/  @!P0 LDC.64 R68, c[0x0][0x3e8] ;  /* 0x0000fa00ff448b82 */ /* 0x000ea60000000a00 */
[----:B------:R-:W-:Y:S02]  /*5700*/  @!P0 IADD3.X R67, R34, R15, R117, P4, P5 ;  /* 0x0000000f22438210 */ /* 0x000fe400027ea475 */
[----:B------:R-:W-:-:S03]  /*5710*/  @!P0 IADD3 R64, P4, P5, R84, R6, R76 ;  /* 0x0000000654408210 */ /* 0x000fc60007d9e04c */
[----:B------:R-:W3:Y:S01]  /*5720*/  @!P0 LDC.64 R70, c[0x0][0x400] ;  /* 0x00010000ff468b82 */ /* 0x000ee20000000a00 */
[----:B------:R-:W-:Y:S02]  /*5730*/  @!P0 IADD3.X R65, R101, R9, R107, P4, P5 ;  /* 0x0000000965418210 */ /* 0x000fe400027ea46b */
[----:B------:R-:W-:-:S04]  /*5740*/  ISETP.GE.AND P4, PT, R23, R113, PT ;  /* 0x000000711700720c */ /* 0x000fc80003f86270 */
[----:B------:R-:W-:-:S13]  /*5750*/  ISETP.GE.OR P4, PT, R16, R121, P4 ;  /* 0x000000791000720c */ /* 0x000fda0002786670 */
[----:B------:R-:W4:Y:S01]  /*5760*/  @!P4 LDC.64 R52, c[0x0][0x3e8] ;  /* 0x0000fa00ff34cb82 */ /* 0x000f220000000a00 */
[----:B------:R-:W-:-:S05]  /*5770*/  @!P4 IADD3 R48, P5, R90, R78, RZ ;  /* 0x0000004e5a30c210 */ /* 0x000fca0007fbe0ff */
[----:B------:R-:W-:Y:S02]  /*5780*/  @!P4 IMAD.X R49, R117, 0x1, R34, P5 ;  /* 0x000000017531c824 */ /* 0x000fe400028e0622 */
[----:B------:R-:W0:Y:S01]  /*5790*/  @!P4 LDC.64 R54, c[0x0][0x400] ;  /* 0x00010000ff36cb82 */ /* 0x000e220000000a00 */
[----:B----4-:R-:W-:-:S04]  /*57a0*/  @!P4 LEA R52, P5, R48, R52, 0x1 ;  /* 0x000000343034c211 */ /* 0x010fc800078a08ff */
[----:B------:R-:W-:Y:S02]  /*57b0*/  @!P4 LEA.HI.X R53, R48, R53, R49, 0x1, P5 ;  /* 0x000000353035c211 */ /* 0x000fe400028f0c31 */
[----:B------:R-:W-:-:S05]  /*57c0*/  @!P4 IADD3 R48, P5, R84, R76, RZ ;  /* 0x0000004c5430c210 */ /* 0x000fca0007fbe0ff */
[----:B------:R-:W-:Y:S01]  /*57d0*/  @!P4 IMAD.X R49, R107, 0x1, R101, P5 ;  /* 0x000000016b31c824 */ /* 0x000fe200028e0665 */
[----:B0-----:R-:W-:-:S04]  /*57e0*/  @!P4 LEA R54, P5, R48, R54, 0x1 ;  /* 0x000000363036c211 */ /* 0x001fc800078a08ff */
[----:B------:R-:W-:Y:S02]  /*57f0*/  @!P4 LEA.HI.X R55, R48, R55, R49, 0x1, P5 ;  /* 0x000000373037c211 */ /* 0x000fe400028f0c31 */
[----:B------:R-:W-:Y:S02]  /*5800*/  CS2R R48, SRZ ;  /* 0x0000000000307805 */ /* 0x000fe4000001ff00 */
[----:B------:R-:W-:-:S04]  /*5810*/  @!P3 LEA R60, P5, R46, R60, 0x1 ;  /* 0x0000003c2e3cb211 */ /* 0x000fc800078a08ff */
[----:B------:R-:W-:Y:S02]  /*5820*/  @!P3 LEA.HI.X R61, R46, R61, R47, 0x1, P5 ;  /* 0x0000003d2e3db211 */ /* 0x000fe400028f0c2f */
[----:B------:R-:W-:Y:S02]  /*5830*/  CS2R R46, SRZ ;  /* 0x00000000002e7805 */ /* 0x000fe4000001ff00 */
[C---:B-1----:R-:W-:Y:S01]  /*5840*/  @!P3 LEA R62, P5, R44.reuse, R62, 0x1 ;  /* 0x0000003e2c3eb211 */ /* 0x042fe200078a08ff */
[----:B------:R0:W5:Y:S03]  /*5850*/  @!P4 LDG.E.128 R48, desc[UR42][R54.64] ;  /* 0x0000002a3630c981 */ /* 0x000166000c1e1d00 */
[----:B------:R-:W-:Y:S02]  /*5860*/  @!P3 LEA.HI.X R63, R44, R63, R45, 0x1, P5 ;  /* 0x0000003f2c3fb211 */ /* 0x000fe400028f0c2d */
[----:B------:R-:W-:-:S02]  /*5870*/  CS2R R44, SRZ ;  /* 0x00000000002c7805 */ /* 0x000fc4000001ff00 */
[----:B------:R-:W-:Y:S02]  /*5880*/  CS2R R58, SRZ ;  /* 0x00000000003a7805 */ /* 0x000fe4000001ff00 */
[----:B------:R-:W-:Y:S02]  /*5890*/  CS2R R56, SRZ ;  /* 0x0000000000387805 */ /* 0x000fe4000001ff00 */
[----:B------:R1:W5:Y:S01]  /*58a0*/  @!P4 LDG.E.128 R44, desc[UR42][R52.64] ;  /* 0x0000002a342cc981 */ /* 0x000362000c1e1d00 */
[----:B0-----:R-:W-:-:S03]  /*58b0*/  CS2R R54, SRZ ;  /* 0x0000000000367805 */ /* 0x001fc6000001ff00 */
[----:B------:R0:W5:Y:S01]  /*58c0*/  @!P3 LDG.E.128 R56, desc[UR42][R62.64] ;  /* 0x0000002a3e38b981 */ /* 0x000162000c1e1d00 */
[----:B-1----:R-:W-:-:S06]  /*58d0*/  CS2R R52, SRZ ;  /* 0x0000000000347805 */ /* 0x002fcc000001ff00 */
[----:B------:R1:W5:Y:S01]  /*58e0*/  @!P3 LDG.E.128 R52, desc[UR42][R60.64] ;  /* 0x0000002a3c34b981 */ /* 0x000362000c1e1d00 */
[----:B--2---:R-:W-:-:S04]  /*58f0*/  @!P0 LEA R68, P3, R66, R68, 0x1 ;  /* 0x0000004442448211 */ /* 0x004fc800078608ff */
[----:B------:R-:W-:Y:S02]  /*5900*/  @!P0 LEA.HI.X R69, R66, R69, R67, 0x1, P3 ;  /* 0x0000004542458211 */ /* 0x000fe400018f0c43 */
[C---:B---3--:R-:W-:Y:S02]  /*5910*/  @!P0 LEA R70, P3, R64.reuse, R70, 0x1 ;  /* 0x0000004640468211 */ /* 0x048fe400078608ff */
[----:B0-----:R-:W-:Y:S02]  /*5920*/  CS2R R62, SRZ ;  /* 0x00000000003e7805 */ /* 0x001fe4000001ff00 */
[----:B------:R-:W-:Y:S02]  /*5930*/  CS2R R66, SRZ ;  /* 0x0000000000427805 */ /* 0x000fe4000001ff00 */
[----:B-1----:R-:W-:Y:S02]  /*5940*/  CS2R R60, SRZ ;  /* 0x00000000003c7805 */ /* 0x002fe4000001ff00 */
[----:B------:R-:W-:-:S02]  /*5950*/  @!P0 LEA.HI.X R71, R64, R71, R65, 0x1, P3 ;  /* 0x0000004740478211 */ /* 0x000fc400018f0c41 */
[----:B------:R-:W-:Y:S02]  /*5960*/  CS2R R64, SRZ ;  /* 0x0000000000407805 */ /* 0x000fe4000001ff00 */
[----:B------:R0:W5:Y:S04]  /*5970*/  @!P0 LDG.E.128 R60, desc[UR42][R68.64] ;  /* 0x0000002a443c8981 */ /* 0x000168000c1e1d00 */
[----:B------:R1:W5:Y:S01]  /*5980*/  @!P0 LDG.E.128 R64, desc[UR42][R70.64] ;  /* 0x0000002a46408981 */ /* 0x000362000c1e1d00 */
[----:B------:R-:W-:-:S04]  /*5990*/  ISETP.GE.AND P0, PT, R210, R113, PT ;  /* 0x00000071d200720c */ /* 0x000fc80003f06270 */
[CC--:B------:R-:W-:Y:S01]  /*59a0*/  ISETP.GE.OR P0, PT, R16.reuse, R121.reuse, P0 ;  /* 0x000000791000720c */ /* 0x0c0fe20000706670 */
[----:B------:R-:W-:Y:S01]  /*59b0*/  BSSY B1, `(.L_x_7800) ;  /* 0x000001c000017945 */ /* 0x000fe20003800000 */
[----:B------:R-:W-:Y:S02]  /*59c0*/  ISETP.GE.AND P3, PT, R16, R121, PT ;  /* 0x000000791000720c */ /* 0x000fe40003f66270 */
[----:B0-----:R-:W-:Y:S02]  /*59d0*/  CS2R R68, SRZ ;  /* 0x0000000000447805 */ /* 0x001fe4000001ff00 */
[----:B------:R-:W-:Y:S02]  /*59e0*/  CS2R R74, SRZ ;  /* 0x00000000004a7805 */ /* 0x000fe4000001ff00 */
[----:B-1----:R-:W-:Y:S02]  /*59f0*/  CS2R R70, SRZ ;  /* 0x0000000000467805 */ /* 0x002fe4000001ff00 */
[----:B------:R-:W-:-:S03]  /*5a00*/  CS2R R72, SRZ ;  /* 0x0000000000487805 */ /* 0x000fc6000001ff00 */
[----:B------:R-:W-:Y:S05]  /*5a10*/  @P0 BRA `(.L_x_7801) ;  /* 0x0000000000540947 */ /* 0x000fea0003800000 */
[----:B------:R-:W0:Y:S01]  /*5a20*/  LDC.64 R68, c[0x0][0x3f8] ;  /* 0x0000fe00ff447b82 */ /* 0x000e220000000a00 */
[----:B------:R-:W-:Y:S01]  /*5a30*/  IMAD.MOV.U32 R72, RZ, RZ, R78 ;  /* 0x000000ffff487224 */ /* 0x000fe200078e004e */
[----:B------:R-:W-:Y:S01]  /*5a40*/  ULDC.64 UR4, c[0x0][0x3e8] ;  /* 0x0000fa0000047ab9 */ /* 0x000fe20000000a00 */
[----:B------:R-:W-:Y:S01]  /*5a50*/  IMAD.MOV.U32 R73, RZ, RZ, R117 ;  /* 0x000000ffff497224 */ /* 0x000fe200078e0075 */
[----:B------:R-:W-:Y:S01]  /*5a60*/  ULDC.64 UR6, c[0x0][0x400] ;  /* 0x0001000000067ab9 */ /* 0x000fe20000000a00 */
[----:B------:R-:W-:-:S03]  /*5a70*/  IMAD.MOV.U32 R77, RZ, RZ, R107 ;  /* 0x000000ffff4d7224 */ /* 0x000fc600078e006b */
[----:B------:R-:W1:Y:S01]  /*5a80*/  LDC.64 R70, c[0x0][0x408] ;  /* 0x00010200ff467b82 */ /* 0x000e620000000a00 */
[----:B0-----:R-:W-:-:S04]  /*5a90*/  IMAD.WIDE.U32 R72, R68, 0x60, R72 ;  /* 0x0000006044487825 */ /* 0x001fc800078e0048 */
[----:B------:R-:W-:Y:S01]  /*5aa0*/  IMAD R75, R69, 0x60, RZ ;  /* 0x00000060454b7824 */ /* 0x000fe200078e02ff */
[----:B------:R-:W-:Y:S01]  /*5ab0*/  IADD3 R69, P0, R90, R72, RZ ;  /* 0x000000485a457210 */ /* 0x000fe20007f1e0ff */
[----:B-1----:R-:W-:-:S03]  /*5ac0*/  IMAD.WIDE.U32 R76, R70, 0x60, R76 ;  /* 0x00000060464c7825 */ /* 0x002fc600078e004c */
[----:B------:R-:W-:Y:S01]  /*5ad0*/  IADD3.X R72, R34, R73, R75, P0, !PT ;  /* 0x0000004922487210 */ /* 0x000fe200007fe44b */
[----:B------:R-:W-:Y:S01]  /*5ae0*/  IMAD R71, R71, 0x60, RZ ;  /* 0x0000006047477824 */ /* 0x000fe200078e02ff */
[----:B------:R-:W-:-:S04]  /*5af0*/  IADD3 R70, P0, R84, R76, RZ ;  /* 0x0000004c54467210 */ /* 0x000fc80007f1e0ff */
[----:B------:R-:W-:Y:S02]  /*5b00*/  IADD3.X R77, R101, R77, R71, P0, !PT ;  /* 0x0000004d654d7210 */ /* 0x000fe400007fe447 */
[----:B------:R-:W-:-:S04]  /*5b10*/  LEA R68, P0, R69, UR4, 0x1 ;  /* 0x0000000445447c11 */ /* 0x000fc8000f8008ff */
[----:B------:R-:W-:Y:S02]  /*5b20*/  LEA.HI.X R69, R69, UR5, R72, 0x1, P0 ;  /* 0x0000000545457c11 */ /* 0x000fe400080f0c48 */
[----:B------:R-:W-:-:S04]  /*5b30*/  LEA R72, P0, R70, UR6, 0x1 ;  /* 0x0000000646487c11 */ /* 0x000fc8000f8008ff */
[----:B------:R-:W-:Y:S02]  /*5b40*/  LEA.HI.X R73, R70, UR7, R77, 0x1, P0 ;  /* 0x0000000746497c11 */ /* 0x000fe400080f0c4d */
[----:B------:R-:W5:Y:S04]  /*5b50*/  LDG.E.128 R68, desc[UR42][R68.64] ;  /* 0x0000002a44447981 */ /* 0x000f68000c1e1d00 */
[----:B------:R-:W5:Y:S03]  /*5b60*/  LDG.E.128 R72, desc[UR42][R72.64] ;  /* 0x0000002a48487981 */ /* 0x000f66000c1e1d00 */
.L_x_7801:
[----:B------:R-:W-:Y:S05]  /*5b70*/  BSYNC B1 ;  /* 0x0000000000017941 */ /* 0x000fea0003800000 */
.L_x_7800:
[----:B-----5:R-:W-:Y:S01]  /*5b80*/  IMAD.MOV.U32 R76, RZ, RZ, R70 ;  /* 0x000000ffff4c7224 */ /* 0x020fe200078e0046 */
[----:B------:R-:W-:Y:S01]  /*5b90*/  UISETP.NE.AND UP0, UPT, UR45, 0x3, UPT ;  /* 0x000000032d00788c */ /* 0x000fe2000bf05270 */
[----:B------:R-:W-:Y:S02]  /*5ba0*/  IMAD.MOV.U32 R77, RZ, RZ, R71 ;  /* 0x000000ffff4d7224 */ /* 0x000fe400078e0047 */
        /* <DEDUP_REMOVED lines=57> */
.L_x_7802:
[----:B------:R-:W-:Y:S01]  /*5f40*/  IMAD R107, R184, 0x8, R2 ;  /* 0x00000008b86b7824 */ /* 0x000fe200078e0202 */
[----:B------:R-:W-:Y:S01]  /*5f50*/  SHF.L.U32 R117, R191, 0x1f, RZ ;  /* 0x0000001fbf757819 */ /* 0x000fe200000006ff */
[----:B------:R-:W0:Y:S01]  /*5f60*/  LDC R128, c[0x0][0x2f4] ;  /* 0x0000bd00ff807b82 */ /* 0x000e220000000800 */
[----:B------:R-:W-:Y:S01]  /*5f70*/  IMAD.MOV.U32 R119, RZ, RZ, R120 ;  /* 0x000000ffff777224 */ /* 0x000fe200078e0078 */
[----:B------:R-:W-:Y:S01]  /*5f80*/  BSSY B1, `(.L_x_7803) ;  /* 0x0000005000017945 */ /* 0x000fe20003800000 */
[----:B------:R-:W1:Y:S05]  /*5f90*/  SYNCS.PHASECHK.TRANS64.TRYWAIT P4, [R107+URZ+0x28890], R117 ;  /* 0x028890756b0075a7 */ /* 0x000e6a000808017f */
[----:B------:R-:W2:Y:S01]  /*5fa0*/  LDC.64 R120, c[0x0][0x300] ;  /* 0x0000c000ff787b82 */ /* 0x000ea20000000a00 */
[----:B0-----:R-:W-:Y:S01]  /*5fb0*/  IMAD.IADD R129, R128, 0x1, -R110 ;  /* 0x0000000180817824 */ /* 0x001fe200078e0a6e */
[----:B-1----:R-:W-:Y:S06]  /*5fc0*/  @!P4 BRA `(.L_x_7804) ;  /* 0x0000020800f0c947 */ /* 0x002fec0003800000 */
.L_x_8192:
[----:B------:R-:W-:Y:S05]  /*5fd0*/  BSYNC B1 ;  /* 0x0000000000017941 */ /* 0x000fea0003800000 */
.L_x_7803:
[----:B------:R-:W-:Y:S01]  /*5fe0*/  ISETP.GE.OR P4, PT, R23, R113, P2 ;  /* 0x000000711700720c */ /* 0x000fe20001786670 */
[----:B------:R-:W-:-:S12]  /*5ff0*/  BSSY B1, `(.L_x_7805) ;  /* 0x0000082000017945 */ /* 0x000fd80003800000 */
[----:B------:R-:W-:Y:S05]  /*6000*/  @P4 BRA `(.L_x_7806) ;  /* 0x0000000800004947 */ /* 0x000fea0003800000 */
[----:B------:R-:W3:Y:S01]  /*6010*/  LDL R76, [R1+0x10] ;  /* 0x00001000014c7983 */ /* 0x000ee20000100800 */
[----:B------:R-:W-:Y:S01]  /*6020*/  IMAD.SHL.U32 R79, R23, 0x40, RZ ;  /* 0x00000040174f7824 */ /* 0x000fe200078e00ff */
[----:B------:R-:W-:Y:S01]  /*6030*/  BSSY B2, `(.L_x_7807) ;  /* 0x000006c000027945 */ /* 0x000fe20003800000 */
        /* <DEDUP_REMOVED lines=13> */
[----:B------:R-:W-:Y:S01]  /*6110*/  IADD3 R79, R77, R78, R203 ;  /* 0x0000004e4d4f7210 */ /* 0x000fe20007ffe0cb */
[----:B------:R-:W-:-:S04]  /*6120*/  IMAD R77, R184, 0x4000, R109 ;  /* 0x00004000b84d7824 */ /* 0x000fc800078e026d */
[----:B------:R-:W-:Y:S02]  /*6130*/  IMAD R79, R184, 0x4000, R79 ;  /* 0x00004000b84f7824 */ /* 0x000fe400078e024f */
[--C-:B------:R-:W-:Y:S02]  /*6140*/  IMAD R77, R77, 0x2, R2.reuse ;  /* 0x000000024d4d7824 */ /* 0x100fe400078e0202 */
[----:B------:R-:W-:-:S04]  /*6150*/  IMAD R80, R79, 0x2, R2 ;  /* 0x000000024f507824 */ /* 0x000fc800078e0202 */
[----:B------:R-:W1:Y:S04]  /*6160*/  LDS.128 R76, [R77+0x18400] ;  /* 0x018400004d4c7984 */ /* 0x000e680000000c00 */
[----:B------:R-:W3:Y:S01]  /*6170*/  LDS.128 R80, [R80+0x18400] ;  /* 0x0184000050507984 */ /* 0x000ee20000000c00 */
[----:B------:R-:W-:Y:S05]  /*6180*/  @P3 BRA `(.L_x_7808) ;  /* 0x0000000400583947 */ /* 0x000fea0003800000 */
[----:B---3--:R-:W-:Y:S01]  /*6190*/  IMAD.MOV.U32 R141, RZ, RZ, R81 ;  /* 0x000000ffff8d7224 */ /* 0x008fe200078e0051 */
[----:B------:R-:W-:Y:S01]  /*61a0*/  SHF.R.U32.HI R144, RZ, 0x10, R49 ;  /* 0x00000010ff907819 */ /* 0x000fe20000011631 */
[----:B-1----:R-:W-:Y:S01]  /*61b0*/  IMAD.MOV.U32 R81, RZ, RZ, R77 ;  /* 0x000000ffff517224 */ /* 0x002fe200078e004d */
[----:B------:R-:W-:Y:S01]  /*61c0*/  SHF.R.U64 R48, R48, 0x10, R49 ;  /* 0x0000001030307819 */ /* 0x000fe20000001231 */
[----:B------:R-:W-:Y:S01]  /*61d0*/  HADD2.F32 R143, -RZ, R143.H0_H0 ;  /* 0x2000008fff8f7230 */ /* 0x000fe20000004100 */
[----:B------:R-:W-:Y:S01]  /*61e0*/  SHF.R.U64 R44, R44, 0x10, R45 ;  /* 0x000000102c2c7819 */ /* 0x000fe2000000122d */
[----:B------:R-:W-:Y:S01]  /*61f0*/  HADD2.F32 R138, -RZ, R141.H0_H0 ;  /* 0x2000008dff8a7230 */ /* 0x000fe20000004100 */
[----:B------:R-:W-:Y:S01]  /*6200*/  SHF.R.U64 R50, R50, 0x10, R51 ;  /* 0x0000001032327819 */ /* 0x000fe20000001233 */
[----:B------:R-:W-:Y:S02]  /*6210*/  HADD2.F32 R140, -RZ, R81.H0_H0 ;  /* 0x20000051ff8c7230 */ /* 0x000fe40000004100 */
[----:B------:R-:W-:-:S02]  /*6220*/  HADD2.F32 R77, -RZ, R142.H0_H0 ;  /* 0x2000008eff4d7230 */ /* 0x000fc40000004100 */
[-C--:B------:R-:W-:Y:S01]  /*6230*/  FMUL.FTZ R145, R138, R143.reuse ;  /* 0x0000008f8a917220 */ /* 0x080fe20000410000 */
[----:B------:R-:W-:Y:S02]  /*6240*/  HADD2.F32 R144, -RZ, R144.H0_H0 ;  /* 0x20000090ff907230 */ /* 0x000fe40000004100 */
[C---:B------:R-:W-:Y:S01]  /*6250*/  FMUL.FTZ R143, R140.reuse, R143 ;  /* 0x0000008f8c8f7220 */ /* 0x040fe20000410000 */
[----:B------:R-:W-:Y:S01]  /*6260*/  SHF.R.U32.HI R142, RZ, 0x10, R45 ;  /* 0x00000010ff8e7819 */ /* 0x000fe2000001162d */
[-C--:B------:R-:W-:Y:S01]  /*6270*/  FFMA.FTZ R140, R140, R77.reuse, -R145 ;  /* 0x0000004d8c8c7223 */ /* 0x080fe20000010891 */
[----:B------:R-:W-:Y:S02]  /*6280*/  HADD2.F32 R81, -RZ, R81.H1_H1 ;  /* 0x30000051ff517230 */ /* 0x000fe40000004100 */
[----:B------:R-:W-:Y:S01]  /*6290*/  FFMA.FTZ R138, R138, R77, R143 ;  /* 0x0000004d8a8a7223 */ /* 0x000fe2000001008f */
[----:B------:R-:W-:Y:S01]  /*62a0*/  HADD2.F32 R77, -RZ, R141.H1_H1 ;  /* 0x3000008dff4d7230 */ /* 0x000fe20000004100 */
[----:B------:R-:W-:Y:S01]  /*62b0*/  SHF.R.U32.HI R143, RZ, 0x10, R51 ;  /* 0x00000010ff8f7819 */ /* 0x000fe20000011633 */
[----:B------:R-:W-:Y:S01]  /*62c0*/  HADD2.F32 R142, -RZ, R142.H0_H0 ;  /* 0x2000008eff8e7230 */ /* 0x000fe20000004100 */
[----:B------:R-:W-:Y:S01]  /*62d0*/  SHF.R.U32.HI R145, RZ, 0x10, R47 ;  /* 0x00000010ff917819 */ /* 0x000fe2000001162f */
[----:B------:R-:W-:-:S02]  /*62e0*/  IMAD.MOV.U32 R141, RZ, RZ, R79 ;  /* 0x000000ffff8d7224 */ /* 0x000fc400078e004f */
[-C--:B------:R-:W-:Y:S01]  /*62f0*/  FMUL.FTZ R146, R77, R144.reuse ;  /* 0x000000904d927220 */ /* 0x080fe20000410000 */
[C---:B------:R-:W-:Y:S01]  /*6300*/  FMUL.FTZ R144, R81.reuse, R144 ;  /* 0x0000009051907220 */ /* 0x040fe20000410000 */
[----:B------:R-:W-:Y:S02]  /*6310*/  HADD2.F32 R143, -RZ, R143.H0_H0 ;  /* 0x2000008fff8f7230 */ /* 0x000fe40000004100 */
[-C--:B------:R-:W-:Y:S01]  /*6320*/  FFMA.FTZ R81, R81, R142.reuse, -R146 ;  /* 0x0000008e51517223 */ /* 0x080fe20000010892 */
[----:B------:R-:W-:Y:S01]  /*6330*/  FFMA.FTZ R77, R77, R142, R144 ;  /* 0x0000008e4d4d7223 */ /* 0x000fe20000010090 */
[----:B------:R-:W-:Y:S02]  /*6340*/  IMAD.MOV.U32 R142, RZ, RZ, R83 ;  /* 0x000000ffff8e7224 */ /* 0x000fe400078e0053 */
[----:B------:R-:W-:Y:S01]  /*6350*/  HADD2.F32 R146, -RZ, R148.H1_H1 ;  /* 0x30000094ff927230 */ /* 0x000fe20000004100 */
[----:B------:R-:W-:Y:S01]  /*6360*/  F2FP.F16.F32.PACK_AB R81, R81, R140 ;  /* 0x0000008c5151723e */ /* 0x000fe200000000ff */
[----:B------:R-:W-:Y:S01]  /*6370*/  HADD2.F32 R79, -RZ, R141.H0_H0 ;  /* 0x2000008dff4f7230 */ /* 0x000fe20000004100 */
[----:B------:R-:W-:Y:S01]  /*6380*/  F2FP.F16.F32.PACK_AB R138, R77, R138 ;  /* 0x0000008a4d8a723e */ /* 0x000fe200000000ff */
[----:B------:R-:W-:-:S02]  /*6390*/  HADD2.F32 R83, -RZ, R142.H0_H0 ;  /* 0x2000008eff537230 */ /* 0x000fc40000004100 */
[----:B------:R-:W-:Y:S02]  /*63a0*/  HADD2.F32 R144, -RZ, R148.H0_H0 ;  /* 0x20000094ff907230 */ /* 0x000fe40000004100 */
[----:B------:R-:W-:Y:S02]  /*63b0*/  HADD2.F32 R142, -RZ, R142.H1_H1 ;  /* 0x3000008eff8e7230 */ /* 0x000fe40000004100 */
[-C--:B------:R-:W-:Y:S01]  /*63c0*/  FMUL.FTZ R148, R83, R146.reuse ;  /* 0x0000009253947220 */ /* 0x080fe20000410000 */
[C---:B------:R-:W-:Y:S01]  /*63d0*/  FMUL.FTZ R146, R79.reuse, R146 ;  /* 0x000000924f927220 */ /* 0x040fe20000410000 */
[----:B------:R-:W-:Y:S02]  /*63e0*/  HADD2.F32 R150, -RZ, R150.H0_H0 ;  /* 0x20000096ff967230 */ /* 0x000fe40000004100 */
[-C--:B------:R-:W-:Y:S01]  /*63f0*/  FFMA.FTZ R79, R79, R144.reuse, -R148 ;  /* 0x000000904f4f7223 */ /* 0x080fe20000010894 */
[----:B------:R-:W-:Y:S01]  /*6400*/  FFMA.FTZ R83, R83, R144, R146 ;  /* 0x0000009053537223 */ /* 0x000fe20000010092 */
[----:B------:R-:W-:-:S02]  /*6410*/  HADD2.F32 R144, -RZ, R141.H1_H1 ;  /* 0x3000008dff907230 */ /* 0x000fc40000004100 */
[----:B------:R-:W-:Y:S02]  /*6420*/  HADD2.F32 R141, -RZ, R145.H0_H0 ;  /* 0x20000091ff8d7230 */ /* 0x000fe40000004100 */
[-C--:B------:R-:W-:Y:S01]  /*6430*/  FMUL.FTZ R145, R142, R143.reuse ;  /* 0x0000008f8e917220 */ /* 0x080fe20000410000 */
[----:B------:R-:W-:Y:S02]  /*6440*/  HADD2.F32 R49, -RZ, R80.H0_H0 ;  /* 0x20000050ff317230 */ /* 0x000fe40000004100 */
[C---:B------:R-:W-:Y:S01]  /*6450*/  FMUL.FTZ R143, R144.reuse, R143 ;  /* 0x0000008f908f7220 */ /* 0x040fe20000410000 */
[----:B------:R-:W-:Y:S02]  /*6460*/  HADD2.F32 R146, -RZ, R151.H0_H0 ;  /* 0x20000097ff927230 */ /* 0x000fe40000004100 */
[-C--:B------:R-:W-:Y:S01]  /*6470*/  FFMA.FTZ R144, R144, R141.reuse, -R145 ;  /* 0x0000008d90907223 */ /* 0x080fe20000010891 */
[----:B------:R-:W-:Y:S02]  /*6480*/  HADD2.F32 R48, -RZ, R48.H0_H0 ;  /* 0x20000030ff307230 */ /* 0x000fe40000004100 */
[----:B------:R-:W-:Y:S01]  /*6490*/  FFMA.FTZ R142, R142, R141, R143 ;  /* 0x0000008d8e8e7223 */ /* 0x000fe2000001008f */
[----:B------:R-:W-:-:S02]  /*64a0*/  HADD2.F32 R141, -RZ, R76.H0_H0 ;  /* 0x2000004cff8d7230 */ /* 0x000fc40000004100 */
[-C--:B------:R-:W-:Y:S01]  /*64b0*/  FMUL.FTZ R148, R49, R150.reuse ;  /* 0x0000009631947220 */ /* 0x080fe20000410000 */
[----:B------:R-:W-:Y:S01]  /*64c0*/  HADD2.F32 R45, -RZ, R80.H1_H1 ;  /* 0x30000050ff2d7230 */ /* 0x000fe20000004100 */
[----:B------:R-:W-:Y:S01]  /*64d0*/  SHF.R.U64 R143, R46, 0x10, R47 ;  /* 0x000000102e8f7819 */ /* 0x000fe2000000122f */
[----:B------:R-:W-:Y:S02]  /*64e0*/  HADD2.F32 R44, -RZ, R44.H0_H0 ;  /* 0x2000002cff2c7230 */ /* 0x000fe40000004100 */
[C---:B------:R-:W-:Y:S01]  /*64f0*/  FMUL.FTZ R150, R141.reuse, R150 ;  /* 0x000000968d967220 */ /* 0x040fe20000410000 */
[--C-:B------:R-:W-:Y:S02]  /*6500*/  HADD2.F32 R51, -RZ, R149.reuse.H1_H1 ;  /* 0x30000095ff337230 */ /* 0x100fe40000004100 */
[-C--:B------:R-:W-:Y:S01]  /*6510*/  FFMA.FTZ R148, R141, R146.reuse, -R148 ;  /* 0x000000928d947223 */ /* 0x080fe20000010894 */
[----:B------:R-:W-:Y:S02]  /*6520*/  HADD2.F32 R149, -RZ, R149.H0_H0 ;  /* 0x20000095ff957230 */ /* 0x000fe40000004100 */
[----:B------:R-:W-:Y:S01]  /*6530*/  FFMA.FTZ R150, R49, R146, R150 ;  /* 0x0000009231967223 */ /* 0x000fe20000010096 */
[----:B------:R-:W-:-:S02]  /*6540*/  HADD2.F32 R49, -RZ, R76.H1_H1 ;  /* 0x3000004cff317230 */ /* 0x000fc40000004100 */
[-C--:B------:R-:W-:Y:S01]  /*6550*/  FMUL.FTZ R76, R45, R48.reuse ;  /* 0x000000302d4c7220 */ /* 0x080fe20000410000 */
[----:B------:R-:W-:Y:S01]  /*6560*/  HADD2.F32 R47, -RZ, R50.H0_H0 ;  /* 0x20000032ff2f7230 */ /* 0x000fe20000004100 */
[----:B------:R-:W-:Y:S01]  /*6570*/  F2FP.F16.F32.PACK_AB R79, R144, R79 ;  /* 0x0000004f904f723e */ /* 0x000fe200000000ff */
[----:B------:R-:W-:Y:S02]  /*6580*/  HADD2.F32 R143, -RZ, R143.H0_H0 ;  /* 0x2000008fff8f7230 */ /* 0x000fe40000004100 */
[C---:B------:R-:W-:Y:S01]  /*6590*/  FMUL.FTZ R48, R49.reuse, R48 ;  /* 0x0000003031307220 */ /* 0x040fe20000410000 */
[-C--:B------:R-:W-:Y:S01]  /*65a0*/  FFMA.FTZ R49, R49, R44.reuse, -R76 ;  /* 0x0000002c31317223 */ /* 0x080fe2000001084c */
[----:B------:R-:W-:Y:S01]  /*65b0*/  IMAD.MOV.U32 R77, RZ, RZ, R81 ;  /* 0x000000ffff4d7224 */ /* 0x000fe200078e0051 */
[----:B------:R-:W-:Y:S01]  /*65c0*/  F2FP.F16.F32.PACK_AB R83, R142, R83 ;  /* 0x000000538e53723e */ /* 0x000fe200000000ff */
[----:B------:R-:W-:Y:S01]  /*65d0*/  FFMA.FTZ R45, R45, R44, R48 ;  /* 0x0000002c2d2d7223 */ /* 0x000fe20000010030 */
[----:B------:R-:W-:Y:S01]  /*65e0*/  HADD2.F32 R44, -RZ, R82.H0_H0 ;  /* 0x20000052ff2c7230 */ /* 0x000fe20000004100 */
[----:B------:R-:W-:Y:S01]  /*65f0*/  F2FP.F16.F32.PACK_AB R76, R49, R148 ;  /* 0x00000094314c723e */ /* 0x000fe200000000ff */
[----:B------:R-:W-:-:S02]  /*6600*/  HADD2.F32 R48, -RZ, R78.H0_H0 ;  /* 0x2000004eff307230 */ /* 0x000fc40000004100 */
[----:B------:R-:W-:Y:S02]  /*6610*/  HADD2.F32 R82, -RZ, R82.H1_H1 ;  /* 0x30000052ff527230 */ /* 0x000fe40000004100 */
[-C--:B------:R-:W-:Y:S01]  /*6620*/  FMUL.FTZ R141, R44, R51.reuse ;  /* 0x000000332c8d7220 */ /* 0x080fe20000410000 */
[----:B------:R-:W-:Y:S01]  /*6630*/  F2FP.F16.F32.PACK_AB R80, R45, R150 ;  /* 0x000000962d50723e */ /* 0x000fe200000000ff */
[----:B------:R-:W-:Y:S01]  /*6640*/  FMUL.FTZ R51, R48, R51 ;  /* 0x0000003330337220 */ /* 0x000fe20000410000 */
[----:B------:R-:W-:Y:S02]  /*6650*/  IMAD.MOV.U32 R81, RZ, RZ, R138 ;  /* 0x000000ffff517224 */ /* 0x000fe400078e008a */
[----:B------:R-:W-:Y:S01]  /*6660*/  FMUL.FTZ R145, R82, R47 ;  /* 0x0000002f52917220 */ /* 0x000fe20000410000 */
[-C--:B------:R-:W-:Y:S01]  /*6670*/  FFMA.FTZ R141, R48, R149.reuse, -R141 ;  /* 0x00000095308d7223 */ /* 0x080fe2000001088d */
[----:B------:R-:W-:Y:S01]  /*6680*/  FFMA.FTZ R51, R44, R149, R51 ;  /* 0x000000952c337223 */ /* 0x000fe20000010033 */
[----:B------:R-:W-:-:S05]  /*6690*/  HADD2.F32 R44, -RZ, R78.H1_H1 ;  /* 0x3000004eff2c7230 */ /* 0x000fca0000004100 */
[C---:B------:R-:W-:Y:S01]  /*66a0*/  FMUL.FTZ R47, R44.reuse, R47 ;  /* 0x0000002f2c2f7220 */ /* 0x040fe20000410000 */
[----:B------:R-:W-:-:S03]  /*66b0*/  FFMA.FTZ R44, R44, R143, -R145 ;  /* 0x0000008f2c2c7223 */ /* 0x000fc60000010891 */
[----:B------:R-:W-:Y:S02]  /*66c0*/  FFMA.FTZ R82, R82, R143, R47 ;  /* 0x0000008f52527223 */ /* 0x000fe4000001002f */
[----:B------:R-:W-:-:S03]  /*66d0*/  F2FP.F16.F32.PACK_AB R78, R44, R141 ;  /* 0x0000008d2c4e723e */ /* 0x000fc600000000ff */
[----:B------:R-:W-:-:S07]  /*66e0*/  F2FP.F16.F32.PACK_AB R82, R82, R51 ;  /* 0x000000335252723e */ /* 0x000fce00000000ff */
.L_x_7808:
[----:B------:R-:W-:Y:S05]  /*66f0*/  BSYNC B2 ;  /* 0x0000000000027941 */ /* 0x000fea0003800000 */
.L_x_7807:
[-C--:B--2---:R-:W-:Y:S01]  /*6700*/  IMAD R46, R216, R120.reuse, RZ ;  /* 0x00000078d82e7224 */ /* 0x084fe200078e02ff */
[----:B------:R-:W-:Y:S01]  /*6710*/  ULDC.64 UR4, c[0x0][0x2e8] ;  /* 0x0000ba0000047ab9 */ /* 0x000fe20000000a00 */
[----:B------:R-:W-:-:S04]  /*6720*/  IMAD.WIDE.U32 R44, R23, R120, R118 ;  /* 0x00000078172c7225 */ /* 0x000fc800078e0076 */
[----:B------:R-:W-:Y:S01]  /*6730*/  IMAD R47, R23, R121, R46 ;  /* 0x00000079172f7224 */ /* 0x000fe200078e022e */
[----:B------:R-:W-:-:S03]  /*6740*/  IADD3 R46, P4, P5, R96, R44, R38 ;  /* 0x0000002c602e7210 */ /* 0x000fc60007d9e026 */
[----:B------:R-:W-:-:S05]  /*6750*/  IMAD.IADD R48, R47, 0x1, R45 ;  /* 0x000000012f307824 */ /* 0x000fca00078e022d */
        /* <DEDUP_REMOVED lines=8> */
[----:B-1----:R1:W-:Y:S01]  /*67e0*/  STG.E.128 desc[UR42][R44.64], R76 ;  /* 0x0000004c2c007986 */ /* 0x0023e2000c101d2a */
[----:B------:R-:W-:-:S05]  /*67f0*/  @!P4 LEA.HI.X R47, R139, UR5, R48, 0x1, P5 ;  /* 0x000000058b2fcc11 */ /* 0x000fca000a8f0c30 */
[----:B---3--:R1:W-:Y:S04]  /*6800*/  @!P4 STG.E.128 desc[UR42][R46.64], R80 ;  /* 0x000000502e00c986 */ /* 0x0083e8000c101d2a */
.L_x_7806:
[----:B------:R-:W-:Y:S05]  /*6810*/  BSYNC B1 ;  /* 0x0000000000017941 */ /* 0x000fea0003800000 */
.L_x_7805:
[----:B------:R-:W-:Y:S01]  /*6820*/  ISETP.GE.OR P4, PT, R212, R113, P2 ;  /* 0x00000071d400720c */ /* 0x000fe20001786670 */
[----:B------:R-:W-:-:S12]  /*6830*/  BSSY B1, `(.L_x_7809) ;  /* 0x0000081000017945 */ /* 0x000fd80003800000 */
[----:B------:R-:W-:Y:S05]  /*6840*/  @P4 BRA `(.L_x_7810) ;  /* 0x0000000400fc4947 */ /* 0x000fea0003800000 */
[----:B-1----:R-:W3:Y:S01]  /*6850*/  LDL R44, [R1+0x10] ;  /* 0x00001000012c7983 */ /* 0x002ee20000100800 */
[----:B------:R-:W-:Y:S01]  /*6860*/  SHF.R.U32.HI R46, RZ, 0x3, R198 ;  /* 0x00000003ff2e7819 */ /* 0x000fe200000116c6 */
[----:B--2---:R-:W-:Y:S01]  /*6870*/  IMAD.WIDE.U32 R76, R212, R120, R118 ;  /* 0x00000078d44c7225 */ /* 0x004fe200078e0076 */
[----:B------:R-:W-:Y:S02]  /*6880*/  BSSY B2, `(.L_x_7811) ;  /* 0x0000070000027945 */ /* 0x000fe40003800000 */
[----:B------:R-:W-:Y:S02]  /*6890*/  IADD3 R78, P4, P5, R96, R76, R38 ;  /* 0x0000004c604e7210 */ /* 0x000fe40007d9e026 */
        /* <DEDUP_REMOVED lines=12> */
[----:B------:R-:W-:-:S03]  /*6960*/  LOP3.LUT R44, R198, 0x38, R83, 0xf8, !PT ;  /* 0x00000038c62c7812 */ /* 0x000fc600078ef853 */
[----:B------:R-:W-:Y:S01]  /*6970*/  IMAD.SHL.U32 R45, R45, 0x400, RZ ;  /* 0x000004002d2d7824 */ /* 0x000fe200078e00ff */
[----:B------:R-:W-:-:S04]  /*6980*/  LOP3.LUT R44, R44, R46, RZ, 0x3c, !PT ;  /* 0x0000002e2c2c7212 */ /* 0x000fc800078e3cff */
[----:B------:R-:W-:-:S04]  /*6990*/  LOP3.LUT R45, R45, 0x7fffe000, RZ, 0xc0, !PT ;  /* 0x7fffe0002d2d7812 */ /* 0x000fc800078ec0ff */
[----:B------:R-:W-:Y:S01]  /*69a0*/  IADD3 R47, R44, R45, R201 ;  /* 0x0000002d2c2f7210 */ /* 0x000fe20007ffe0c9 */
[----:B------:R-:W-:-:S04]  /*69b0*/  IMAD R45, R184, 0x4000, R108 ;  /* 0x00004000b82d7824 */ /* 0x000fc800078e026c */
[----:B------:R-:W-:Y:S02]  /*69c0*/  IMAD R47, R184, 0x4000, R47 ;  /* 0x00004000b82f7824 */ /* 0x000fe400078e022f */
[--C-:B------:R-:W-:Y:S02]  /*69d0*/  IMAD R45, R45, 0x2, R2.reuse ;  /* 0x000000022d2d7824 */ /* 0x100fe400078e0202 */
[----:B------:R-:W-:-:S04]  /*69e0*/  IMAD R48, R47, 0x2, R2 ;  /* 0x000000022f307824 */ /* 0x000fc800078e0202 */
[----:B------:R-:W1:Y:S04]  /*69f0*/  LDS.128 R44, [R45+0x18400] ;  /* 0x018400002d2c7984 */ /* 0x000e680000000c00 */
[----:B------:R-:W2:Y:S01]  /*6a00*/  LDS.128 R48, [R48+0x18400] ;  /* 0x0184000030307984 */ /* 0x000ea20000000c00 */
[----:B------:R-:W-:Y:S05]  /*6a10*/  @P3 BRA `(.L_x_7812) ;  /* 0x0000000400583947 */ /* 0x000fea0003800000 */
[--C-:B------:R-:W-:Y:S01]  /*6a20*/  SHF.R.U64 R52, R52, 0x10, R53.reuse ;  /* 0x0000001034347819 */ /* 0x100fe20000001235 */
[----:B------:R-:W-:Y:S01]  /*6a30*/  HADD2.F32 R154, -RZ, R154.H0_H0 ;  /* 0x2000009aff9a7230 */ /* 0x000fe20000004100 */
[----:B------:R-:W-:Y:S01]  /*6a40*/  SHF.R.U32.HI R80, RZ, 0x10, R53 ;  /* 0x00000010ff507819 */ /* 0x000fe20000011635 */
[----:B------:R-:W-:Y:S01]  /*6a50*/  HADD2.F32 R138, -RZ, R152.H0_H0 ;  /* 0x20000098ff8a7230 */ /* 0x000fe20000004100 */
[--C-:B------:R-:W-:Y:S01]  /*6a60*/  SHF.R.U64 R53, R56, 0x10, R57.reuse ;  /* 0x0000001038357819 */ /* 0x100fe20000001239 */
[----:B------:R-:W-:Y:S01]  /*6a70*/  HADD2.F32 R151, -RZ, R151.H1_H1 ;  /* 0x30000097ff977230 */ /* 0x000fe20000004100 */
[----:B------:R-:W-:Y:S01]  /*6a80*/  SHF.R.U32.HI R56, RZ, 0x10, R57 ;  /* 0x00000010ff387819 */ /* 0x000fe20000011639 */
[----:B------:R-:W-:Y:S01]  /*6a90*/  HADD2.F32 R52, -RZ, R52.H0_H0 ;  /* 0x20000034ff347230 */ /* 0x000fe20000004100 */
[--C-:B------:R-:W-:Y:S01]  /*6aa0*/  SHF.R.U64 R54, R54, 0x10, R55.reuse ;  /* 0x0000001036367819 */ /* 0x100fe20000001237 */
[----:B------:R-:W-:Y:S01]  /*6ab0*/  HADD2.F32 R152, -RZ, R152.H1_H1 ;  /* 0x30000098ff987230 */ /* 0x000fe20000004100 */
[----:B------:R-:W-:Y:S01]  /*6ac0*/  SHF.R.U32.HI R57, RZ, 0x10, R55 ;  /* 0x00000010ff397819 */ /* 0x000fe20000011637 */
[----:B------:R-:W-:Y:S01]  /*6ad0*/  HADD2.F32 R139, -RZ, R56.H0_H0 ;  /* 0x20000038ff8b7230 */ /* 0x000fe20000004100 */
[--C-:B------:R-:W-:Y:S01]  /*6ae0*/  SHF.R.U64 R55, R58, 0x10, R59.reuse ;  /* 0x000000103a377819 */ /* 0x100fe2000000123b */
[----:B------:R-:W-:Y:S01]  /*6af0*/  HADD2.F32 R54, -RZ, R54.H0_H0 ;  /* 0x20000036ff367230 */ /* 0x000fe20000004100 */
[----:B------:R-:W-:-:S02]  /*6b00*/  SHF.R.U32.HI R58, RZ, 0x10, R59 ;  /* 0x00000010ff3a7819 */ /* 0x000fc4000001163b */
[----:B--2---:R-:W-:Y:S01]  /*6b10*/  MOV R59, R49 ;  /* 0x00000031003b7202 */ /* 0x004fe20000000f00 */
[----:B-1----:R-:W-:Y:S02]  /*6b20*/  IMAD.MOV.U32 R49, RZ, RZ, R47 ;  /* 0x000000ffff317224 */ /* 0x002fe400078e002f */
[----:B------:R-:W-:Y:S02]  /*6b30*/  HADD2.F32 R47, -RZ, R45.H0_H0 ;  /* 0x2000002dff2f7230 */ /* 0x000fe40000004100 */
[--C-:B------:R-:W-:Y:S02]  /*6b40*/  HADD2.F32 R82, -RZ, R59.reuse.H0_H0 ;  /* 0x2000003bff527230 */ /* 0x100fe40000004100 */
[----:B------:R-:W-:Y:S02]  /*6b50*/  HADD2.F32 R59, -RZ, R59.H1_H1 ;  /* 0x3000003bff3b7230 */ /* 0x000fe40000004100 */
[-C--:B------:R-:W-:Y:S01]  /*6b60*/  FMUL.FTZ R141, R47, R154.reuse ;  /* 0x0000009a2f8d7220 */ /* 0x080fe20000410000 */
[----:B------:R-:W-:-:S03]  /*6b70*/  FMUL.FTZ R140, R82, R154 ;  /* 0x0000009a528c7220 */ /* 0x000fc60000410000 */
[-C--:B------:R-:W-:Y:S01]  /*6b80*/  FFMA.FTZ R56, R82, R138.reuse, R141 ;  /* 0x0000008a52387223 */ /* 0x080fe2000001008d */
[----:B------:R-:W-:Y:S02]  /*6b90*/  HADD2.F32 R82, -RZ, R45.H1_H1 ;  /* 0x3000002dff527230 */ /* 0x000fe40000004100 */
[----:B------:R-:W-:Y:S01]  /*6ba0*/  FFMA.FTZ R47, R47, R138, -R140 ;  /* 0x0000008a2f2f7223 */ /* 0x000fe2000001088c */
[----:B------:R-:W-:Y:S02]  /*6bb0*/  HADD2.F32 R138, -RZ, R80.H0_H0 ;  /* 0x20000050ff8a7230 */ /* 0x000fe40000004100 */
[-C--:B------:R-:W-:Y:S01]  /*6bc0*/  FMUL.FTZ R141, R59, R139.reuse ;  /* 0x0000008b3b8d7220 */ /* 0x080fe20000410000 */
[----:B------:R-:W-:Y:S02]  /*6bd0*/  IMAD.MOV.U32 R80, RZ, RZ, R51 ;  /* 0x000000ffff507224 */ /* 0x000fe400078e0033 */
[----:B------:R-:W-:Y:S01]  /*6be0*/  FMUL.FTZ R140, R82, R139 ;  /* 0x0000008b528c7220 */ /* 0x000fe20000410000 */
[----:B------:R-:W-:-:S02]  /*6bf0*/  IMAD.MOV.U32 R45, RZ, RZ, R50 ;  /* 0x000000ffff2d7224 */ /* 0x000fc400078e0032 */
[-C--:B------:R-:W-:Y:S01]  /*6c00*/  FFMA.FTZ R50, R82, R138.reuse, -R141 ;  /* 0x0000008a52327223 */ /* 0x080fe2000001088d */
[----:B------:R-:W-:Y:S02]  /*6c10*/  HADD2.F32 R139, -RZ, R153.H0_H0 ;  /* 0x20000099ff8b7230 */ /* 0x000fe40000004100 */
[----:B------:R-:W-:Y:S01]  /*6c20*/  FFMA.FTZ R51, R59, R138, R140 ;  /* 0x0000008a3b337223 */ /* 0x000fe2000001008c */
[--C-:B------:R-:W-:Y:S02]  /*6c30*/  HADD2.F32 R82, -RZ, R80.reuse.H0_H0 ;  /* 0x20000050ff527230 */ /* 0x100fe40000004100 */
[----:B------:R-:W-:Y:S01]  /*6c40*/  HADD2.F32 R59, -RZ, R147.H1_H1 ;  /* 0x30000093ff3b7230 */ /* 0x000fe20000004100 */
[----:B------:R-:W-:Y:S01]  /*6c50*/  F2FP.F16.F32.PACK_AB R47, R50, R47 ;  /* 0x0000002f322f723e */ /* 0x000fe200000000ff */
[----:B------:R-:W-:Y:S02]  /*6c60*/  HADD2.F32 R138, -RZ, R49.H0_H0 ;  /* 0x20000031ff8a7230 */ /* 0x000fe40000004100 */
[----:B------:R-:W-:Y:S01]  /*6c70*/  FMUL.FTZ R143, R82, R139 ;  /* 0x0000008b528f7220 */ /* 0x000fe20000410000 */
[----:B------:R-:W-:-:S02]  /*6c80*/  HADD2.F32 R80, -RZ, R80.H1_H1 ;  /* 0x30000050ff507230 */ /* 0x000fc40000004100 */
[----:B------:R-:W-:Y:S02]  /*6c90*/  HADD2.F32 R141, -RZ, R58.H0_H0 ;  /* 0x2000003aff8d7230 */ /* 0x000fe40000004100 */
[C---:B------:R-:W-:Y:S01]  /*6ca0*/  FMUL.FTZ R145, R138.reuse, R139 ;  /* 0x0000008b8a917220 */ /* 0x040fe20000410000 */
[----:B------:R-:W-:Y:S02]  /*6cb0*/  HADD2.F32 R58, -RZ, R49.H1_H1 ;  /* 0x30000031ff3a7230 */ /* 0x000fe40000004100 */
[----:B------:R-:W-:Y:S01]  /*6cc0*/  FFMA.FTZ R49, R138, R59, -R143 ;  /* 0x0000003b8a317223 */ /* 0x000fe2000001088f */
[----:B------:R-:W-:Y:S02]  /*6cd0*/  HADD2.F32 R139, -RZ, R57.H0_H0 ;  /* 0x20000039ff8b7230 */ /* 0x000fe40000004100 */
[----:B------:R-:W-:Y:S01]  /*6ce0*/  FMUL.FTZ R143, R80, R141 ;  /* 0x0000008d508f7220 */ /* 0x000fe20000410000 */
[----:B------:R-:W-:Y:S01]  /*6cf0*/  FFMA.FTZ R57, R82, R59, R145 ;  /* 0x0000003b52397223 */ /* 0x000fe20000010091 */
[----:B------:R-:W-:Y:S01]  /*6d00*/  FMUL.FTZ R141, R58, R141 ;  /* 0x0000008d3a8d7220 */ /* 0x000fe20000410000 */
[----:B------:R-:W-:-:S02]  /*6d10*/  HADD2.F32 R153, -RZ, R153.H1_H1 ;  /* 0x30000099ff997230 */ /* 0x000fc40000004100 */
[-C--:B------:R-:W-:Y:S01]  /*6d20*/  FFMA.FTZ R58, R58, R139.reuse, -R143 ;  /* 0x0000008b3a3a7223 */ /* 0x080fe2000001088f */
[----:B------:R-:W-:Y:S02]  /*6d30*/  HADD2.F32 R82, -RZ, R48.H0_H0 ;  /* 0x20000030ff527230 */ /* 0x000fe40000004100 */
[----:B------:R-:W-:Y:S01]  /*6d40*/  FFMA.FTZ R80, R80, R139, R141 ;  /* 0x0000008b50507223 */ /* 0x000fe2000001008d */
[----:B------:R-:W-:Y:S02]  /*6d50*/  HADD2.F32 R139, -RZ, R53.H0_H0 ;  /* 0x20000035ff8b7230 */ /* 0x000fe40000004100 */
[----:B------:R-:W-:Y:S01]  /*6d60*/  HADD2.F32 R53, -RZ, R44.H0_H0 ;  /* 0x2000002cff357230 */ /* 0x000fe20000004100 */
[----:B------:R-:W-:Y:S01]  /*6d70*/  F2FP.F16.F32.PACK_AB R58, R58, R49 ;  /* 0x000000313a3a723e */ /* 0x000fe200000000ff */
[----:B------:R-:W-:Y:S01]  /*6d80*/  HADD2.F32 R138, -RZ, R48.H1_H1 ;  /* 0x30000030ff8a7230 */ /* 0x000fe20000004100 */
[----:B------:R-:W-:Y:S01]  /*6d90*/  F2FP.F16.F32.PACK_AB R49, R51, R56 ;  /* 0x000000383331723e */ /* 0x000fe200000000ff */
[----:B------:R-:W-:-:S02]  /*6da0*/  HADD2.F32 R59, -RZ, R44.H1_H1 ;  /* 0x3000002cff3b7230 */ /* 0x000fc40000004100 */
[-C--:B------:R-:W-:Y:S01]  /*6db0*/  FMUL.FTZ R44, R82, R153.reuse ;  /* 0x00000099522c7220 */ /* 0x080fe20000410000 */
[----:B------:R-:W-:Y:S01]  /*6dc0*/  FMUL.FTZ R153, R53, R153 ;  /* 0x0000009935997220 */ /* 0x000fe20000410000 */
[-C--:B------:R-:W-:Y:S01]  /*6dd0*/  FMUL.FTZ R140, R138, R139.reuse ;  /* 0x0000008b8a8c7220 */ /* 0x080fe20000410000 */
[----:B------:R-:W-:Y:S02]  /*6de0*/  HADD2.F32 R147, -RZ, R147.H0_H0 ;  /* 0x20000093ff937230 */ /* 0x000fe40000004100 */
[----:B------:R-:W-:Y:S01]  /*6df0*/  FMUL.FTZ R139, R59, R139 ;  /* 0x0000008b3b8b7220 */ /* 0x000fe20000410000 */
[-C--:B------:R-:W-:Y:S01]  /*6e00*/  FFMA.FTZ R44, R53, R151.reuse, -R44 ;  /* 0x00000097352c7223 */ /* 0x080fe2000001082c */
[----:B------:R-:W-:Y:S01]  /*6e10*/  FFMA.FTZ R48, R82, R151, R153 ;  /* 0x0000009752307223 */ /* 0x000fe20000010099 */
[-C--:B------:R-:W-:Y:S01]  /*6e20*/  FFMA.FTZ R53, R59, R52.reuse, -R140 ;  /* 0x000000343b357223 */ /* 0x080fe2000001088c */
[----:B------:R-:W-:Y:S02]  /*6e30*/  HADD2.F32 R82, -RZ, R55.H0_H0 ;  /* 0x20000037ff527230 */ /* 0x000fe40000004100 */
[----:B------:R-:W-:Y:S01]  /*6e40*/  FFMA.FTZ R59, R138, R52, R139 ;  /* 0x000000348a3b7223 */ /* 0x000fe2000001008b */
[--C-:B------:R-:W-:Y:S01]  /*6e50*/  HADD2.F32 R55, -RZ, R45.reuse.H0_H0 ;  /* 0x2000002dff377230 */ /* 0x100fe20000004100 */
[----:B------:R-:W-:Y:S01]  /*6e60*/  F2FP.F16.F32.PACK_AB R51, R80, R57 ;  /* 0x000000395033723e */ /* 0x000fe200000000ff */
[----:B------:R-:W-:Y:S01]  /*6e70*/  HADD2.F32 R52, -RZ, R46.H0_H0 ;  /* 0x2000002eff347230 */ /* 0x000fe20000004100 */
[----:B------:R-:W-:Y:S01]  /*6e80*/  F2FP.F16.F32.PACK_AB R44, R53, R44 ;  /* 0x0000002c352c723e */ /* 0x000fe200000000ff */
[----:B------:R-:W-:-:S02]  /*6e90*/  HADD2.F32 R45, -RZ, R45.H1_H1 ;  /* 0x3000002dff2d7230 */ /* 0x000fc40000004100 */
[-C--:B------:R-:W-:Y:S01]  /*6ea0*/  FMUL.FTZ R139, R55, R152.reuse ;  /* 0x00000098378b7220 */ /* 0x080fe20000410000 */
[----:B------:R-:W-:Y:S02]  /*6eb0*/  HADD2.F32 R46, -RZ, R46.H1_H1 ;  /* 0x3000002eff2e7230 */ /* 0x000fe40000004100 */
[C---:B------:R-:W-:Y:S01]  /*6ec0*/  FMUL.FTZ R152, R52.reuse, R152 ;  /* 0x0000009834987220 */ /* 0x040fe20000410000 */
[----:B------:R-:W-:Y:S01]  /*6ed0*/  F2FP.F16.F32.PACK_AB R48, R59, R48 ;  /* 0x000000303b30723e */ /* 0x000fe200000000ff */
[-C--:B------:R-:W-:Y:S01]  /*6ee0*/  FMUL.FTZ R141, R45, R82.reuse ;  /* 0x000000522d8d7220 */ /* 0x080fe20000410000 */
[-C--:B------:R-:W-:Y:S01]  /*6ef0*/  FFMA.FTZ R139, R52, R147.reuse, -R139 ;  /* 0x00000093348b7223 */ /* 0x080fe2000001088b */
[C---:B------:R-:W-:Y:S01]  /*6f00*/  FMUL.FTZ R82, R46.reuse, R82 ;  /* 0x000000522e527220 */ /* 0x040fe20000410000 */
[----:B------:R-:W-:Y:S01]  /*6f10*/  FFMA.FTZ R152, R55, R147, R152 ;  /* 0x0000009337987223 */ /* 0x000fe20000010098 */
[-C--:B------:R-:W-:Y:S02]  /*6f20*/  FFMA.FTZ R46, R46, R54.reuse, -R141 ;  /* 0x000000362e2e7223 */ /* 0x080fe4000001088d */
[----:B------:R-:W-:-:S03]  /*6f30*/  FFMA.FTZ R45, R45, R54, R82 ;  /* 0x000000362d2d7223 */ /* 0x000fc60000010052 */
[----:B------:R-:W-:Y:S02]  /*6f40*/  F2FP.F16.F32.PACK_AB R46, R46, R139 ;  /* 0x0000008b2e2e723e */ /* 0x000fe400000000ff */
[----:B------:R-:W-:Y:S01]  /*6f50*/  F2FP.F16.F32.PACK_AB R50, R45, R152 ;  /* 0x000000982d32723e */ /* 0x000fe200000000ff */
[----:B------:R-:W-:Y:S02]  /*6f60*/  IMAD.MOV.U32 R45, RZ, RZ, R47 ;  /* 0x000000ffff2d7224 */ /* 0x000fe400078e002f */
[----:B------:R-:W-:-:S07]  /*6f70*/  IMAD.MOV.U32 R47, RZ, RZ, R58 ;  /* 0x000000ffff2f7224 */ /* 0x000fce00078e003a */
.L_x_7812:
[----:B------:R-:W-:Y:S05]  /*6f80*/  BSYNC B2 ;  /* 0x0000000000027941 */ /* 0x000fea0003800000 */
.L_x_7811:
[----:B------:R-:W-:Y:S01]  /*6f90*/  ISETP.GE.AND P4, PT, R83, R128, PT ;  /* 0x000000805300720c */ /* 0x000fe20003f86270 */
[----:B------:R-:W-:-:S12]  /*6fa0*/  ULDC.64 UR4, c[0x0][0x2e8] ;  /* 0x0000ba0000047ab9 */ /* 0x000fd80000000a00 */
        /* <DEDUP_REMOVED lines=8> */
[----:B--2---:R3:W-:Y:S04]  /*7030*/  @!P4 STG.E.128 desc[UR42][R54.64], R48 ;  /* 0x000000303600c986 */ /* 0x0047e8000c101d2a */
.L_x_7810:
[----:B------:R-:W-:Y:S05]  /*7040*/  BSYNC B1 ;  /* 0x0000000000017941 */ /* 0x000fea0003800000 */
.L_x_7809:
[----:B------:R-:W-:Y:S01]  /*7050*/  ISETP.GE.OR P4, PT, R211, R113, P2 ;  /* 0x00000071d300720c */ /* 0x000fe20001786670 */
[----:B------:R-:W-:-:S12]  /*7060*/  BSSY B1, `(.L_x_7813) ;  /* 0x000007f000017945 */ /* 0x000fd80003800000 */
[----:B------:R-:W-:Y:S05]  /*7070*/  @P4 BRA `(.L_x_7814) ;  /* 0x0000000400f44947 */ /* 0x000fea0003800000 */
[----:B-1-3--:R-:W3:Y:S01]  /*7080*/  LDL R44, [R1+0x10] ;  /* 0x00001000012c7983 */ /* 0x00aee20000100800 */
        /* <DEDUP_REMOVED lines=29> */
[----:B------:R-:W-:Y:S01]  /*7260*/  HADD2.F32 R78, -RZ, R137.H1_H1 ;  /* 0x30000089ff4e7230 */ /* 0x000fe20000004100 */
[----:B------:R-:W-:Y:S01]  /*7270*/  SHF.R.U32.HI R62, RZ, 0x10, R63 ;  /* 0x00000010ff3e7819 */ /* 0x000fe2000001163f */
[----:B--2---:R-:W-:Y:S01]  /*7280*/  IMAD.MOV.U32 R63, RZ, RZ, R49 ;  /* 0x000000ffff3f7224 */ /* 0x004fe200078e0031 */
[----:B------:R-:W-:Y:S01]  /*7290*/  SHF.R.U64 R56, R60, 0x10, R61 ;  /* 0x000000103c387819 */ /* 0x000fe2000000123d */
[----:B-1----:R-:W-:Y:S01]  /*72a0*/  IMAD.MOV.U32 R49, RZ, RZ, R47 ;  /* 0x000000ffff317224 */ /* 0x002fe200078e002f */
[--C-:B------:R-:W-:Y:S01]  /*72b0*/  SHF.R.U32.HI R77, RZ, 0x10, R65.reuse ;  /* 0x00000010ff4d7819 */ /* 0x100fe20000011641 */
[----:B------:R-:W-:Y:S01]  /*72c0*/  HADD2.F32 R47, -RZ, R45.H0_H0 ;  /* 0x2000002dff2f7230 */ /* 0x000fe20000004100 */
[----:B------:R-:W-:Y:S01]  /*72d0*/  SHF.R.U64 R60, R64, 0x10, R65 ;  /* 0x00000010403c7819 */ /* 0x000fe20000001241 */
[----:B------:R-:W-:Y:S01]  /*72e0*/  IMAD.MOV.U32 R65, RZ, RZ, R51 ;  /* 0x000000ffff417224 */ /* 0x000fe200078e0033 */
[----:B------:R-:W-:Y:S01]  /*72f0*/  SHF.R.U32.HI R76, RZ, 0x10, R61 ;  /* 0x00000010ff4c7819 */ /* 0x000fe2000001163d */
[--C-:B------:R-:W-:Y:S01]  /*7300*/  HADD2.F32 R51, -RZ, R63.reuse.H0_H0 ;  /* 0x2000003fff337230 */ /* 0x100fe20000004100 */
[--C-:B------:R-:W-:Y:S01]  /*7310*/  SHF.R.U64 R61, R66, 0x10, R67.reuse ;  /* 0x00000010423d7819 */ /* 0x100fe20000001243 */
[----:B------:R-:W-:Y:S01]  /*7320*/  HADD2.F32 R63, -RZ, R63.H1_H1 ;  /* 0x3000003fff3f7230 */ /* 0x000fe20000004100 */
[----:B------:R-:W-:Y:S01]  /*7330*/  SHF.R.U32.HI R67, RZ, 0x10, R67 ;  /* 0x00000010ff437819 */ /* 0x000fe20000011643 */
[----:B------:R-:W-:-:S02]  /*7340*/  HADD2.F32 R77, -RZ, R77.H0_H0 ;  /* 0x2000004dff4d7230 */ /* 0x000fc40000004100 */
[-C--:B------:R-:W-:Y:S01]  /*7350*/  FMUL.FTZ R80, R51, R78.reuse ;  /* 0x0000004e33507220 */ /* 0x080fe20000410000 */
[----:B------:R-:W-:Y:S02]  /*7360*/  HADD2.F32 R64, -RZ, R45.H1_H1 ;  /* 0x3000002dff407230 */ /* 0x000fe40000004100 */
[----:B------:R-:W-:Y:S01]  /*7370*/  FMUL.FTZ R78, R47, R78 ;  /* 0x0000004e2f4e7220 */ /* 0x000fe20000410000 */
[----:B------:R-:W-:Y:S02]  /*7380*/  HADD2.F32 R66, -RZ, R135.H1_H1 ;  /* 0x30000087ff427230 */ /* 0x000fe40000004100 */
[-C--:B------:R-:W-:Y:S01]  /*7390*/  FMUL.FTZ R79, R63, R77.reuse ;  /* 0x0000004d3f4f7220 */ /* 0x080fe20000410000 */
[----:B------:R-:W-:Y:S02]  /*73a0*/  HADD2.F32 R76, -RZ, R76.H0_H0 ;  /* 0x2000004cff4c7230 */ /* 0x000fe40000004100 */
[----:B------:R-:W-:Y:S01]  /*73b0*/  FMUL.FTZ R82, R64, R77 ;  /* 0x0000004d40527220 */ /* 0x000fe20000410000 */
[----:B------:R-:W-:-:S02]  /*73c0*/  HADD2.F32 R77, -RZ, R134.H1_H1 ;  /* 0x30000086ff4d7230 */ /* 0x000fc40000004100 */
[-C--:B------:R-:W-:Y:S01]  /*73d0*/  FFMA.FTZ R45, R47, R66.reuse, -R80 ;  /* 0x000000422f2d7223 */ /* 0x080fe20000010850 */
[----:B------:R-:W-:Y:S01]  /*73e0*/  FFMA.FTZ R47, R51, R66, R78 ;  /* 0x00000042332f7223 */ /* 0x000fe2000001004e */
[-C--:B------:R-:W-:Y:S01]  /*73f0*/  FFMA.FTZ R64, R64, R76.reuse, -R79 ;  /* 0x0000004c40407223 */ /* 0x080fe2000001084f */
[----:B------:R-:W-:Y:S01]  /*7400*/  FFMA.FTZ R66, R63, R76, R82 ;  /* 0x0000004c3f427223 */ /* 0x000fe20000010052 */
[----:B------:R-:W-:Y:S02]  /*7410*/  HADD2.F32 R79, -RZ, R136.H1_H1 ;  /* 0x30000088ff4f7230 */ /* 0x000fe40000004100 */
[--C-:B------:R-:W-:Y:S01]  /*7420*/  HADD2.F32 R76, -RZ, R65.reuse.H0_H0 ;  /* 0x20000041ff4c7230 */ /* 0x100fe20000004100 */
[----:B------:R-:W-:Y:S01]  /*7430*/  F2FP.F16.F32.PACK_AB R45, R64, R45 ;  /* 0x0000002d402d723e */ /* 0x000fe200000000ff */
[----:B------:R-:W-:Y:S02]  /*7440*/  HADD2.F32 R65, -RZ, R65.H1_H1 ;  /* 0x30000041ff417230 */ /* 0x000fe40000004100 */
[----:B------:R-:W-:-:S02]  /*7450*/  HADD2.F32 R80, -RZ, R67.H0_H0 ;  /* 0x20000043ff507230 */ /* 0x000fc40000004100 */
[--C-:B------:R-:W-:Y:S02]  /*7460*/  HADD2.F32 R51, -RZ, R49.reuse.H0_H0 ;  /* 0x20000031ff337230 */ /* 0x100fe40000004100 */
[----:B------:R-:W-:Y:S02]  /*7470*/  HADD2.F32 R78, -RZ, R62.H0_H0 ;  /* 0x2000003eff4e7230 */ /* 0x000fe40000004100 */
[-C--:B------:R-:W-:Y:S01]  /*7480*/  FMUL.FTZ R62, R76, R79.reuse ;  /* 0x0000004f4c3e7220 */ /* 0x080fe20000410000 */
[----:B------:R-:W-:Y:S02]  /*7490*/  HADD2.F32 R63, -RZ, R49.H1_H1 ;  /* 0x30000031ff3f7230 */ /* 0x000fe40000004100 */
[----:B------:R-:W-:Y:S01]  /*74a0*/  FMUL.FTZ R82, R65, R80 ;  /* 0x0000005041527220 */ /* 0x000fe20000410000 */
[C---:B------:R-:W-:Y:S01]  /*74b0*/  FMUL.FTZ R79, R51.reuse, R79 ;  /* 0x0000004f334f7220 */ /* 0x040fe20000410000 */
[----:B------:R-:W-:Y:S01]  /*74c0*/  FFMA.FTZ R49, R51, R77, -R62 ;  /* 0x0000004d33317223 */ /* 0x000fe2000001083e */
[----:B------:R-:W-:-:S02]  /*74d0*/  HADD2.F32 R137, -RZ, R137.H0_H0 ;  /* 0x20000089ff897230 */ /* 0x000fc40000004100 */
[C---:B------:R-:W-:Y:S01]  /*74e0*/  FMUL.FTZ R80, R63.reuse, R80 ;  /* 0x000000503f507220 */ /* 0x040fe20000410000 */
[-C--:B------:R-:W-:Y:S01]  /*74f0*/  FFMA.FTZ R62, R63, R78.reuse, -R82 ;  /* 0x0000004e3f3e7223 */ /* 0x080fe20000010852 */
[----:B------:R-:W-:Y:S02]  /*7500*/  HADD2.F32 R67, -RZ, R60.H0_H0 ;  /* 0x2000003cff437230 */ /* 0x000fe40000004100 */
[----:B------:R-:W-:Y:S01]  /*7510*/  FFMA.FTZ R51, R76, R77, R79 ;  /* 0x0000004d4c337223 */ /* 0x000fe2000001004f */
[----:B------:R-:W-:Y:S02]  /*7520*/  HADD2.F32 R63, -RZ, R48.H0_H0 ;  /* 0x20000030ff3f7230 */ /* 0x000fe40000004100 */
[----:B------:R-:W-:Y:S01]  /*7530*/  FFMA.FTZ R76, R65, R78, R80 ;  /* 0x0000004e414c7223 */ /* 0x000fe20000010050 */
[----:B------:R-:W-:Y:S01]  /*7540*/  HADD2.F32 R60, -RZ, R44.H0_H0 ;  /* 0x2000002cff3c7230 */ /* 0x000fe20000004100 */
[----:B------:R-:W-:Y:S01]  /*7550*/  F2FP.F16.F32.PACK_AB R62, R62, R49 ;  /* 0x000000313e3e723e */ /* 0x000fe200000000ff */
[----:B------:R-:W-:-:S02]  /*7560*/  HADD2.F32 R48, -RZ, R48.H1_H1 ;  /* 0x30000030ff307230 */ /* 0x000fc40000004100 */
[----:B------:R-:W-:Y:S01]  /*7570*/  FMUL.FTZ R77, R63, R137 ;  /* 0x000000893f4d7220 */ /* 0x000fe20000410000 */
[----:B------:R-:W-:Y:S01]  /*7580*/  HADD2.F32 R44, -RZ, R44.H1_H1 ;  /* 0x3000002cff2c7230 */ /* 0x000fe20000004100 */
[----:B------:R-:W-:Y:S01]  /*7590*/  F2FP.F16.F32.PACK_AB R49, R66, R47 ;  /* 0x0000002f4231723e */ /* 0x000fe200000000ff */
[----:B------:R-:W-:Y:S02]  /*75a0*/  HADD2.F32 R135, -RZ, R135.H0_H0 ;  /* 0x20000087ff877230 */ /* 0x000fe40000004100 */
[-C--:B------:R-:W-:Y:S01]  /*75b0*/  FMUL.FTZ R79, R48, R67.reuse ;  /* 0x00000043304f7220 */ /* 0x080fe20000410000 */
[----:B------:R-:W-:Y:S02]  /*75c0*/  HADD2.F32 R65, -RZ, R56.H0_H0 ;  /* 0x20000038ff417230 */ /* 0x000fe40000004100 */
[----:B------:R-:W-:Y:S01]  /*75d0*/  FMUL.FTZ R67, R44, R67 ;  /* 0x000000432c437220 */ /* 0x000fe20000410000 */
[C---:B------:R-:W-:Y:S01]  /*75e0*/  FMUL.FTZ R56, R60.reuse, R137 ;  /* 0x000000893c387220 */ /* 0x040fe20000410000 */
[----:B------:R-:W-:Y:S01]  /*75f0*/  FFMA.FTZ R77, R60, R135, -R77 ;  /* 0x000000873c4d7223 */ /* 0x000fe2000001084d */
[----:B------:R-:W-:Y:S01]  /*7600*/  F2FP.F16.F32.PACK_AB R51, R76, R51 ;  /* 0x000000334c33723e */ /* 0x000fe200000000ff */
[-C--:B------:R-:W-:Y:S01]  /*7610*/  FFMA.FTZ R60, R44, R65.reuse, -R79 ;  /* 0x000000412c3c7223 */ /* 0x080fe2000001084f */
[----:B------:R-:W-:Y:S01]  /*7620*/  FFMA.FTZ R79, R48, R65, R67 ;  /* 0x00000041304f7223 */ /* 0x000fe20000010043 */
[----:B------:R-:W-:-:S02]  /*7630*/  HADD2.F32 R48, -RZ, R50.H0_H0 ;  /* 0x20000032ff307230 */ /* 0x000fc40000004100 */
[----:B------:R-:W-:Y:S01]  /*7640*/  FFMA.FTZ R56, R63, R135, R56 ;  /* 0x000000873f387223 */ /* 0x000fe20000010038 */
[----:B------:R-:W-:Y:S02]  /*7650*/  HADD2.F32 R65, -RZ, R136.H0_H0 ;  /* 0x20000088ff417230 */ /* 0x000fe40000004100 */
[----:B------:R-:W-:Y:S02]  /*7660*/  HADD2.F32 R67, -RZ, R61.H0_H0 ;  /* 0x2000003dff437230 */ /* 0x000fe40000004100 */
[----:B------:R-:W-:Y:S02]  /*7670*/  HADD2.F32 R44, -RZ, R46.H0_H0 ;  /* 0x2000002eff2c7230 */ /* 0x000fe40000004100 */
[----:B------:R-:W-:Y:S01]  /*7680*/  FMUL.FTZ R81, R48, R65 ;  /* 0x0000004130517220 */ /* 0x000fe20000410000 */
[----:B------:R-:W-:Y:S02]  /*7690*/  HADD2.F32 R50, -RZ, R50.H1_H1 ;  /* 0x30000032ff327230 */ /* 0x000fe40000004100 */
[----:B------:R-:W-:-:S02]  /*76a0*/  HADD2.F32 R46, -RZ, R46.H1_H1 ;  /* 0x3000002eff2e7230 */ /* 0x000fc40000004100 */
[----:B------:R-:W-:Y:S01]  /*76b0*/  FMUL.FTZ R65, R44, R65 ;  /* 0x000000412c417220 */ /* 0x000fe20000410000 */
[----:B------:R-:W-:Y:S02]  /*76c0*/  HADD2.F32 R63, -RZ, R134.H0_H0 ;  /* 0x20000086ff3f7230 */ /* 0x000fe40000004100 */
[-C--:B------:R-:W-:Y:S01]  /*76d0*/  FMUL.FTZ R83, R50, R67.reuse ;  /* 0x0000004332537220 */ /* 0x080fe20000410000 */
[----:B------:R-:W-:Y:S02]  /*76e0*/  HADD2.F32 R61, -RZ, R58.H0_H0 ;  /* 0x2000003aff3d7230 */ /* 0x000fe40000004100 */
[----:B------:R-:W-:Y:S01]  /*76f0*/  FMUL.FTZ R67, R46, R67 ;  /* 0x000000432e437220 */ /* 0x000fe20000410000 */
[----:B------:R-:W-:Y:S02]  /*7700*/  IMAD.MOV.U32 R47, RZ, RZ, R62 ;  /* 0x000000ffff2f7224 */ /* 0x000fe400078e003e */
        /* <DEDUP_REMOVED lines=8> */
.L_x_7816:
[----:B------:R-:W-:Y:S05]  /*7790*/  BSYNC B2 ;  /* 0x0000000000027941 */ /* 0x000fea0003800000 */
.L_x_7815:
        /* <DEDUP_REMOVED lines=11> */
.L_x_7814:
[----:B------:R-:W-:Y:S05]  /*7850*/  BSYNC B1 ;  /* 0x0000000000017941 */ /* 0x000fea0003800000 */
.L_x_7813:
[----:B------:R-:W-:Y:S01]  /*7860*/  ISETP.GE.OR P4, PT, R210, R113, P2 ;  /* 0x00000071d200720c */ /* 0x000fe20001786670 */
[-C--:B-1234-:R-:W-:Y:S02]  /*7870*/  IMAD R44, R114, R120.reuse, RZ ;  /* 0x00000078722c7224 */ /* 0x09efe400078e02ff */
[----:B------:R-:W-:-:S04]  /*7880*/  IMAD.WIDE.U32 R118, R210, R120, R118 ;  /* 0x00000078d2767225 */ /* 0x000fc800078e0076 */
[----:B------:R-:W-:-:S06]  /*7890*/  IMAD R57, R210, R121, R44 ;  /* 0x00000079d2397224 */ /* 0x000fcc00078e022c */
[----:B------:R-:W-:Y:S05]  /*78a0*/  @P4 BRA `(.L_x_7793) ;  /* 0x0000000c007c4947 */ /* 0x000fea0003800000 */
[----:B------:R-:W2:Y:S01]  /*78b0*/  LDL R45, [R1+0x10] ;  /* 0x00001000012d7983 */ /* 0x000ea20000100800 */
[----:B------:R-:W1:Y:S01]  /*78c0*/  LDC.64 R52, c[0x0][0x2e8] ;  /* 0x0000ba00ff347b82 */ /* 0x000e620000000a00 */
[----:B------:R-:W-:Y:S01]  /*78d0*/  IMAD.IADD R57, R119, 0x1, R57 ;  /* 0x0000000177397824 */ /* 0x000fe200078e0239 */
[----:B------:R-:W-:Y:S01]  /*78e0*/  IADD3 R44, P4, P5, R96, R118, R38 ;  /* 0x00000076602c7210 */ /* 0x000fe20007d9e026 */
[----:B------:R-:W-:Y:S01]  /*78f0*/  BSSY B1, `(.L_x_7817) ;  /* 0x0000070000017945 */ /* 0x000fe20003800000 */
[----:B------:R-:W-:Y:S02]  /*7900*/  SHF.R.U32.HI R46, RZ, 0x3, R196 ;  /* 0x00000003ff2e7819 */ /* 0x000fe400000116c4 */
[----:B--2---:R-:W-:Y:S02]  /*7910*/  LOP3.LUT P6, RZ, R45, 0x1, RZ, 0xc0, !PT ;  /* 0x000000012dff7812 */ /* 0x004fe400078cc0ff */
[----:B------:R-:W-:Y:S02]  /*7920*/  IADD3.X R45, R36, R57, R103, P4, P5 ;  /* 0x00000039242d7210 */ /* 0x000fe400027ea467 */
[----:B-1----:R-:W-:-:S02]  /*7930*/  LEA R54, P4, R44, R52, 0x1 ;  /* 0x000000342c367211 */ /* 0x002fc400078808ff */
[----:B------:R-:W-:Y:S02]  /*7940*/  SEL R129, R110, R129, !P6 ;  /* 0x000000816e817207 */ /* 0x000fe40007000000 */
[----:B------:R-:W-:Y:S01]  /*7950*/  LEA.HI.X R55, R44, R53, R45, 0x1, P4 ;  /* 0x000000352c377211 */ /* 0x000fe200020f0c2d */
[----:B------:R-:W-:Y:S01]  /*7960*/  IMAD R45, R184, 0x4000, R21 ;  /* 0x00004000b82d7824 */ /* 0x000fe200078e0215 */
[----:B------:R-:W-:-:S03]  /*7970*/  SHF.R.S32.HI R44, RZ, 0x1f, R129 ;  /* 0x0000001fff2c7819 */ /* 0x000fc60000011481 */
[----:B------:R-:W-:Y:S01]  /*7980*/  IMAD R45, R45, 0x2, R2 ;  /* 0x000000022d2d7824 */ /* 0x000fe200078e0202 */
[----:B------:R-:W-:-:S04]  /*7990*/  LEA.HI R129, R44, R129, RZ, 0x4 ;  /* 0x000000812c817211 */ /* 0x000fc800078f20ff */
        /* <DEDUP_REMOVED lines=8> */
[----:B------:R-:W-:-:S05]  /*7a20*/  IADD3 R47, R44, R47, R199 ;  /* 0x0000002f2c2f7210 */ /* 0x000fca0007ffe0c7 */
[----:B------:R-:W-:-:S04]  /*7a30*/  IMAD R47, R184, 0x4000, R47 ;  /* 0x00004000b82f7824 */ /* 0x000fc800078e022f */
[----:B------:R-:W-:Y:S02]  /*7a40*/  IMAD R48, R47, 0x2, R2 ;  /* 0x000000022f307824 */ /* 0x000fe400078e0202 */
[----:B------:R-:W1:Y:S04]  /*7a50*/  LDS.128 R44, [R45+0x18400] ;  /* 0x018400002d2c7984 */ /* 0x000e680000000c00 */
[----:B------:R-:W2:Y:S01]  /*7a60*/  LDS.128 R48, [R48+0x18400] ;  /* 0x0184000030307984 */ /* 0x000ea20000000c00 */
[----:B------:R-:W-:Y:S05]  /*7a70*/  @P3 BRA `(.L_x_7818) ;  /* 0x00000004005c3947 */ /* 0x000fea0003800000 */
[----:B-1----:R-:W-:Y:S01]  /*7a80*/  IMAD.MOV.U32 R62, RZ, RZ, R44 ;  /* 0x000000ffff3e7224 */ /* 0x002fe200078e002c */
[----:B------:R-:W-:Y:S01]  /*7a90*/  SHF.R.U64 R60, R68, 0x10, R69 ;  /* 0x00000010443c7819 */ /* 0x000fe20000001245 */
[----:B--2---:R-:W-:Y:S01]  /*7aa0*/  IMAD.MOV.U32 R44, RZ, RZ, R49 ;  /* 0x000000ffff2c7224 */ /* 0x004fe200078e0031 */
[----:B------:R-:W-:Y:S01]  /*7ab0*/  SHF.R.U32.HI R68, RZ, 0x10, R73 ;  /* 0x00000010ff447819 */ /* 0x000fe20000011649 */
[----:B------:R-:W-:Y:S01]  /*7ac0*/  IMAD.MOV.U32 R63, RZ, RZ, R48 ;  /* 0x000000ffff3f7224 */ /* 0x000fe200078e0030 */
[----:B------:R-:W-:Y:S01]  /*7ad0*/  SHF.R.U32.HI R66, RZ, 0x10, R69 ;  /* 0x00000010ff427819 */ /* 0x000fe20000011645 */
[----:B------:R-:W-:Y:S01]  /*7ae0*/  IMAD.MOV.U32 R64, RZ, RZ, R51 ;  /* 0x000000ffff407224 */ /* 0x000fe200078e0033 */
[----:B------:R-:W-:Y:S01]  /*7af0*/  SHF.R.U64 R56, R70, 0x10, R71 ;  /* 0x0000001046387819 */ /* 0x000fe20000001247 */
[----:B------:R-:W-:Y:S01]  /*7b00*/  HADD2.F32 R67, -RZ, R133.H1_H1 ;  /* 0x30000085ff437230 */ /* 0x000fe20000004100 */
[----:B------:R-:W-:Y:S01]  /*7b10*/  SHF.R.U32.HI R69, RZ, 0x10, R75 ;  /* 0x00000010ff457819 */ /* 0x000fe2000001164b */
[--C-:B------:R-:W-:Y:S01]  /*7b20*/  HADD2.F32 R48, -RZ, R44.reuse.H0_H0 ;  /* 0x2000002cff307230 */ /* 0x100fe20000004100 */
[----:B------:R-:W-:Y:S01]  /*7b30*/  SHF.R.U32.HI R71, RZ, 0x10, R71 ;  /* 0x00000010ff477819 */ /* 0x000fe20000011647 */
[----:B------:R-:W-:Y:S01]  /*7b40*/  HADD2.F32 R51, -RZ, R44.H1_H1 ;  /* 0x3000002cff337230 */ /* 0x000fe20000004100 */
[----:B------:R-:W-:Y:S01]  /*7b50*/  SHF.R.U64 R61, R72, 0x10, R73 ;  /* 0x00000010483d7819 */ /* 0x000fe20000001249 */
[----:B------:R-:W-:Y:S01]  /*7b60*/  IMAD.MOV.U32 R49, RZ, RZ, R47 ;  /* 0x000000ffff317224 */ /* 0x000fe200078e002f */
[----:B------:R-:W-:Y:S01]  /*7b70*/  SHF.R.U64 R58, R74, 0x10, R75 ;  /* 0x000000104a3a7819 */ /* 0x000fe2000000124b */
[----:B------:R-:W-:-:S02]  /*7b80*/  HADD2.F32 R44, -RZ, R45.H0_H0 ;  /* 0x2000002dff2c7230 */ /* 0x000fc40000004100 */
[----:B------:R-:W-:Y:S02]  /*7b90*/  HADD2.F32 R68, -RZ, R68.H0_H0 ;  /* 0x20000044ff447230 */ /* 0x000fe40000004100 */
[----:B------:R-:W-:Y:S02]  /*7ba0*/  HADD2.F32 R47, -RZ, R45.H1_H1 ;  /* 0x3000002dff2f7230 */ /* 0x000fe40000004100 */
[-C--:B------:R-:W-:Y:S01]  /*7bb0*/  FMUL.FTZ R45, R48, R67.reuse ;  /* 0x00000043302d7220 */ /* 0x080fe20000410000 */
[----:B------:R-:W-:Y:S02]  /*7bc0*/  HADD2.F32 R65, -RZ, R131.H1_H1 ;  /* 0x30000083ff417230 */ /* 0x000fe40000004100 */
[C---:B------:R-:W-:Y:S01]  /*7bd0*/  FMUL.FTZ R67, R44.reuse, R67 ;  /* 0x000000432c437220 */ /* 0x040fe20000410000 */
[----:B------:R-:W-:Y:S02]  /*7be0*/  HADD2.F32 R66, -RZ, R66.H0_H0 ;  /* 0x20000042ff427230 */ /* 0x000fe40000004100 */
[-C--:B------:R-:W-:Y:S01]  /*7bf0*/  FMUL.FTZ R70, R51, R68.reuse ;  /* 0x0000004433467220 */ /* 0x080fe20000410000 */
[----:B------:R-:W-:Y:S01]  /*7c00*/  FMUL.FTZ R68, R47, R68 ;  /* 0x000000442f447220 */ /* 0x000fe20000410000 */
[-C--:B------:R-:W-:Y:S01]  /*7c10*/  FFMA.FTZ R44, R44, R65.reuse, -R45 ;  /* 0x000000412c2c7223 */ /* 0x080fe2000001082d */
[----:B------:R-:W-:Y:S01]  /*7c20*/  FFMA.FTZ R45, R48, R65, R67 ;  /* 0x00000041302d7223 */ /* 0x000fe20000010043 */
[----:B------:R-:W-:-:S02]  /*7c30*/  HADD2.F32 R65, -RZ, R64.H0_H0 ;  /* 0x20000040ff417230 */ /* 0x000fc40000004100 */
[-C--:B------:R-:W-:Y:S01]  /*7c40*/  FFMA.FTZ R48, R51, R66.reuse, R68 ;  /* 0x0000004233307223 */ /* 0x080fe20000010044 */
[----:B------:R-:W-:Y:S02]  /*7c50*/  HADD2.F32 R68, -RZ, R130.H1_H1 ;  /* 0x30000082ff447230 */ /* 0x000fe40000004100 */
[----:B------:R-:W-:Y:S01]  /*7c60*/  FFMA.FTZ R47, R47, R66, -R70 ;  /* 0x000000422f2f7223 */ /* 0x000fe20000010846 */
[----:B------:R-:W-:Y:S02]  /*7c70*/  HADD2.F32 R64, -RZ, R64.H1_H1 ;  /* 0x30000040ff407230 */ /* 0x000fe40000004100 */
[----:B------:R-:W-:Y:S02]  /*7c80*/  HADD2.F32 R69, -RZ, R69.H0_H0 ;  /* 0x20000045ff457230 */ /* 0x000fe40000004100 */
[----:B------:R-:W-:Y:S01]  /*7c90*/  FMUL.FTZ R70, R65, R68 ;  /* 0x0000004441467220 */ /* 0x000fe20000410000 */
[----:B------:R-:W-:Y:S01]  /*7ca0*/  HADD2.F32 R66, -RZ, R132.H1_H1 ;  /* 0x30000084ff427230 */ /* 0x000fe20000004100 */
[----:B------:R-:W-:Y:S01]  /*7cb0*/  F2FP.F16.F32.PACK_AB R47, R47, R44 ;  /* 0x0000002c2f2f723e */ /* 0x000fe200000000ff */
[----:B------:R-:W-:-:S02]  /*7cc0*/  HADD2.F32 R51, -RZ, R49.H0_H0 ;  /* 0x20000031ff337230 */ /* 0x000fc40000004100 */
[-C--:B------:R-:W-:Y:S01]  /*7cd0*/  FMUL.FTZ R72, R64, R69.reuse ;  /* 0x0000004540487220 */ /* 0x080fe20000410000 */
[----:B------:R-:W-:Y:S02]  /*7ce0*/  HADD2.F32 R49, -RZ, R49.H1_H1 ;  /* 0x30000031ff317230 */ /* 0x000fe40000004100 */
        /* <DEDUP_REMOVED lines=8> */
[--C-:B------:R-:W-:Y:S02]  /*7d70*/  HADD2.F32 R49, -RZ, R62.reuse.H0_H0 ;  /* 0x2000003eff317230 */ /* 0x100fe40000004100 */
[----:B------:R-:W-:Y:S01]  /*7d80*/  FFMA.FTZ R68, R65, R66, R68 ;  /* 0x0000004241447223 */ /* 0x000fe20000010044 */
[----:B------:R-:W-:Y:S02]  /*7d90*/  HADD2.F32 R61, -RZ, R61.H0_H0 ;  /* 0x2000003dff3d7230 */ /* 0x000fe40000004100 */
[-C--:B------:R-:W-:Y:S01]  /*7da0*/  FMUL.FTZ R64, R51, R130.reuse ;  /* 0x0000008233407220 */ /* 0x080fe20000410000 */
[----:B------:R-:W-:Y:S02]  /*7db0*/  HADD2.F32 R63, -RZ, R63.H1_H1 ;  /* 0x3000003fff3f7230 */ /* 0x000fe40000004100 */
[----:B------:R-:W-:Y:S01]  /*7dc0*/  FMUL.FTZ R130, R49, R130 ;  /* 0x0000008231827220 */ /* 0x000fe20000410000 */
[----:B------:R-:W-:Y:S01]  /*7dd0*/  HADD2.F32 R62, -RZ, R62.H1_H1 ;  /* 0x3000003eff3e7230 */ /* 0x000fe20000004100 */
[----:B------:R-:W-:Y:S01]  /*7de0*/  F2FP.F16.F32.PACK_AB R70, R71, R70 ;  /* 0x000000464746723e */ /* 0x000fe200000000ff */
[----:B------:R-:W-:-:S02]  /*7df0*/  HADD2.F32 R132, -RZ, R132.H0_H0 ;  /* 0x20000084ff847230 */ /* 0x000fc40000004100 */
[-C--:B------:R-:W-:Y:S01]  /*7e00*/  FMUL.FTZ R65, R63, R61.reuse ;  /* 0x0000003d3f417220 */ /* 0x080fe20000410000 */
[----:B------:R-:W-:Y:S02]  /*7e10*/  HADD2.F32 R60, -RZ, R60.H0_H0 ;  /* 0x2000003cff3c7230 */ /* 0x000fe40000004100 */
[C---:B------:R-:W-:Y:S01]  /*7e20*/  FMUL.FTZ R66, R62.reuse, R61 ;  /* 0x0000003d3e427220 */ /* 0x040fe20000410000 */
[----:B------:R-:W-:Y:S02]  /*7e30*/  HADD2.F32 R61, -RZ, R56.H0_H0 ;  /* 0x20000038ff3d7230 */ /* 0x000fe40000004100 */
[-C--:B------:R-:W-:Y:S01]  /*7e40*/  FFMA.FTZ R130, R51, R132.reuse, R130 ;  /* 0x0000008433827223 */ /* 0x080fe20000010082 */
[----:B------:R-:W-:Y:S01]  /*7e50*/  FFMA.FTZ R64, R49, R132, -R64 ;  /* 0x0000008431407223 */ /* 0x000fe20000010840 */
[-C--:B------:R-:W-:Y:S01]  /*7e60*/  FFMA.FTZ R65, R62, R60.reuse, -R65 ;  /* 0x0000003c3e417223 */ /* 0x080fe20000010841 */
[----:B------:R-:W-:Y:S01]  /*7e70*/  FFMA.FTZ R67, R63, R60, R66 ;  /* 0x0000003c3f437223 */ /* 0x000fe20000010042 */
[----:B------:R-:W-:-:S02]  /*7e80*/  HADD2.F32 R51, -RZ, R50.H0_H0 ;  /* 0x20000032ff337230 */ /* 0x000fc40000004100 */
[----:B------:R-:W-:Y:S01]  /*7e90*/  HADD2.F32 R62, -RZ, R131.H0_H0 ;  /* 0x20000083ff3e7230 */ /* 0x000fe20000004100 */
[----:B------:R-:W-:Y:S01]  /*7ea0*/  F2FP.F16.F32.PACK_AB R44, R65, R64 ;  /* 0x00000040412c723e */ /* 0x000fe200000000ff */
[----:B------:R-:W-:Y:S02]  /*7eb0*/  HADD2.F32 R63, -RZ, R58.H0_H0 ;  /* 0x2000003aff3f7230 */ /* 0x000fe40000004100 */
[----:B------:R-:W-:Y:S02]  /*7ec0*/  HADD2.F32 R49, -RZ, R46.H0_H0 ;  /* 0x2000002eff317230 */ /* 0x000fe40000004100 */
[-C--:B------:R-:W-:Y:S01]  /*7ed0*/  FMUL.FTZ R56, R51, R62.reuse ;  /* 0x0000003e33387220 */ /* 0x080fe20000410000 */
[----:B------:R-:W-:Y:S02]  /*7ee0*/  HADD2.F32 R50, -RZ, R50.H1_H1 ;  /* 0x30000032ff327230 */ /* 0x000fe40000004100 */
[----:B------:R-:W-:Y:S02]  /*7ef0*/  HADD2.F32 R46, -RZ, R46.H1_H1 ;  /* 0x3000002eff2e7230 */ /* 0x000fe40000004100 */
[----:B------:R-:W-:Y:S01]  /*7f00*/  FMUL.FTZ R62, R49, R62 ;  /* 0x0000003e313e7220 */ /* 0x000fe20000410000 */
[----:B------:R-:W-:-:S02]  /*7f10*/  HADD2.F32 R60, -RZ, R133.H0_H0 ;  /* 0x20000085ff3c7230 */ /* 0x000fc40000004100 */
[-C--:B------:R-:W-:Y:S01]  /*7f20*/  FMUL.FTZ R69, R50, R63.reuse ;  /* 0x0000003f32457220 */ /* 0x080fe20000410000 */
[C---:B------:R-:W-:Y:S02]  /*7f30*/  FMUL.FTZ R63, R46.reuse, R63 ;  /* 0x0000003f2e3f7220 */ /* 0x040fe40000410000 */
        /* <DEDUP_REMOVED lines=8> */
[----:B------:R-:W-:-:S02]  /*7fc0*/  F2FP.F16.F32.PACK_AB R48, R67, R130 ;  /* 0x000000824330723e */ /* 0x000fc400000000ff */
[----:B------:R-:W-:Y:S02]  /*7fd0*/  F2FP.F16.F32.PACK_AB R46, R69, R56 ;  /* 0x00000038452e723e */ /* 0x000fe400000000ff */
[----:B------:R-:W-:-:S07]  /*7fe0*/  F2FP.F16.F32.PACK_AB R50, R63, R62 ;  /* 0x0000003e3f32723e */ /* 0x000fce00000000ff */
.L_x_7818:
[----:B------:R-:W-:Y:S05]  /*7ff0*/  BSYNC B1 ;  /* 0x0000000000017941 */ /* 0x000fea0003800000 */
.L_x_7817:
[----:B-1----:R1:W-:Y:S01]  /*8000*/  STG.E.128 desc[UR42][R54.64], R44 ;  /* 0x0000002c36007986 */ /* 0x0023e2000c101d2a */
[----:B------:R-:W-:-:S13]  /*8010*/  ISETP.GE.AND P3, PT, R59, R128, PT ;  /* 0x000000803b00720c */ /* 0x000fda0003f66270 */
[----:B------:R-:W-:Y:S05]  /*8020*/  @P3 BRA `(.L_x_7793) ;  /* 0x00000004009c3947 */ /* 0x000fea0003800000 */
[--C-:B-1----:R-:W-:Y:S02]  /*8030*/  SHF.R.S32.HI R44, RZ, 0x1f, R59.reuse ;  /* 0x0000001fff2c7819 */ /* 0x102fe4000001143b */
[----:B------:R-:W-:-:S04]  /*8040*/  IADD3 R59, P3, P4, R96, R118, R59 ;  /* 0x00000076603b7210 */ /* 0x000fc80007c7e03b */
[----:B------:R-:W-:Y:S02]  /*8050*/  IADD3.X R44, R36, R57, R44, P3, P4 ;  /* 0x00000039242c7210 */ /* 0x000fe40001fe842c */
[----:B------:R-:W-:-:S04]  /*8060*/  LEA R52, P3, R59, R52, 0x1 ;  /* 0x000000343b347211 */ /* 0x000fc800078608ff */
[----:B------:R-:W-:-:S05]  /*8070*/  LEA.HI.X R53, R59, R53, R44, 0x1, P3 ;  /* 0x000000353b357211 */ /* 0x000fca00018f0c2c */
[----:B--2---:R1:W-:Y:S01]  /*8080*/  STG.E.128 desc[UR42][R52.64], R48 ;  /* 0x0000003034007986 */ /* 0x0043e2000c101d2a */
[----:B------:R-:W-:Y:S05]  /*8090*/  BRA `(.L_x_7793) ;  /* 0x0000000400807947 */ /* 0x000fea0003800000 */
.L_x_7756:
[----:B------:R-:W-:-:S06]  /*80a0*/  UISETP.NE.AND UP0, UPT, UR45, 0x3, UPT ;  /* 0x000000032d00788c */ /* 0x000fcc000bf05270 */
[----:B------:R-:W-:-:S13]  /*80b0*/  PLOP3.LUT P0, PT, PT, PT, UP0, 0x80, 0x0 ;  /* 0x000000000000781c */ /* 0x000fda0003f0f008 */
[----:B------:R-:W-:Y:S05]  /*80c0*/  @!P0 BRA `(.L_x_7819) ;  /* 0x0000000000048947 */ /* 0x000fea0003800000 */
[----:B------:R-:W-:Y:S01]  /*80d0*/  BPT.TRAP 0x1 ;  /* 0x000000040000795c */ /* 0x000fe20000300000 */
.L_x_7819:
[----:B------:R-:W-:Y:S01]  /*80e0*/  IMAD R107, R184, 0x8, R2 ;  /* 0x00000008b86b7824 */ /* 0x000fe200078e0202 */
[----:B------:R-:W-:Y:S01]  /*80f0*/  SHF.L.U32 R117, R191, 0x1f, RZ ;  /* 0x0000001fbf757819 */ /* 0x000fe200000006ff */
[----:B------:R-:W-:Y:S01]  /*8100*/  IMAD R113, R26, -0x80, R24 ;  /* 0xffffff801a717824 */ /* 0x000fe200078e0218 */
[----:B------:R-:W-:Y:S01]  /*8110*/  BSSY B1, `(.L_x_7820) ;  /* 0x0000006000017945 */ /* 0x000fe20003800000 */
[----:B0-----:R-:W-:Y:S01]  /*8120*/  SHF.R.S32.HI R44, RZ, 0x1f, R26 ;  /* 0x0000001fff2c7819 */ /* 0x001fe2000001141a */
[----:B------:R-:W0:Y:S01]  /*8130*/  SYNCS.PHASECHK.TRANS64.TRYWAIT P3, [R107+URZ+0x28890], R117 ;  /* 0x028890756b0075a7 */ /* 0x000e22000806017f */
[----:B------:R-:W-:Y:S01]  /*8140*/  IMAD R45, R0, R26, RZ ;  /* 0x0000001a002d7224 */ /* 0x000fe200078e02ff */
[----:B------:R-:W-:Y:S01]  /*8150*/  VIMNMX R113, R113, 0x80, PT ;  /* 0x0000008071717848 */ /* 0x000fe20003fe0100 */
[----:B0-----:R-:W-:Y:S06]  /*8160*/  @!P3 BRA `(.L_x_7821) ;  /* 0x000001e8009cb947 */ /* 0x001fec0003800000 */
.L_x_8193:
[----:B------:R-:W-:Y:S05]  /*8170*/  BSYNC B1 ;  /* 0x0000000000017941 */ /* 0x000fea0003800000 */
.L_x_7820:
[----:B------:R-:W-:Y:S01]  /*8180*/  ISETP.GE.AND P3, PT, R23, R113, PT ;  /* 0x000000711700720c */ /* 0x000fe20003f66270 */
[----:B------:R-:W-:Y:S01]  /*8190*/  IMAD R45, R44, R123, R45 ;  /* 0x0000007b2c2d7224 */ /* 0x000fe200078e022d */
[----:B------:R-:W-:Y:S01]  /*81a0*/  BSSY B1, `(.L_x_7822) ;  /* 0x0000012000017945 */ /* 0x000fe20003800000 */
[----:B------:R-:W-:-:S04]  /*81b0*/  IMAD.WIDE.U32 R52, R123, R26, RZ ;  /* 0x0000001a7b347225 */ /* 0x000fc800078e00ff */
[----:B------:R-:W-:-:S06]  /*81c0*/  IMAD.IADD R61, R45, 0x1, R53 ;  /* 0x000000012d3d7824 */ /* 0x000fcc00078e0235 */
[----:B------:R-:W-:Y:S05]  /*81d0*/  @P3 BRA `(.L_x_7823) ;  /* 0x0000000000383947 */ /* 0x000fea0003800000 */
[----:B------:R-:W1:Y:S01]  /*81e0*/  @!P2 LDC.64 R54, c[0x0][0x2e8] ;  /* 0x0000ba00ff36ab82 */ /* 0x000e620000000a00 */
[----:B------:R-:W2:Y:S01]  /*81f0*/  @!P2 LDS.128 R44, [R111+0x18400] ;  /* 0x018400006f2ca984 */ /* 0x000ea20000000c00 */
[----:B------:R-:W-:-:S03]  /*8200*/  @!P2 IADD3 R58, P3, R37, R52, RZ ;  /* 0x00000034253aa210 */ /* 0x000fc60007f7e0ff */
[----:B------:R-:W3:Y:S02]  /*8210*/  @!P1 LDS.128 R48, [R111+0x1c400] ;  /* 0x01c400006f309984 */ /* 0x000ee40000000c00 */
[----:B------:R-:W-:Y:S01]  /*8220*/  @!P2 IMAD.X R59, R61, 0x1, R99, P3 ;  /* 0x000000013d3ba824 */ /* 0x000fe200018e0663 */
[----:B------:R-:W4:Y:S01]  /*8230*/  @!P1 LDC.64 R56, c[0x0][0x2e8] ;  /* 0x0000ba00ff389b82 */ /* 0x000f220000000a00 */
[----:B-1----:R-:W-:-:S04]  /*8240*/  @!P2 LEA R54, P3, R58, R54, 0x1 ;  /* 0x000000363a36a211 */ /* 0x002fc800078608ff */
[----:B------:R-:W-:Y:S02]  /*8250*/  @!P2 LEA.HI.X R55, R58, R55, R59, 0x1, P3 ;  /* 0x000000373a37a211 */ /* 0x000fe400018f0c3b */
[----:B------:R-:W-:-:S04]  /*8260*/  @!P1 IADD3 R58, P3, R100, R52, RZ ;  /* 0x00000034643a9210 */ /* 0x000fc80007f7e0ff */
[----:B------:R-:W-:Y:S02]  /*8270*/  @!P1 IADD3.X R59, R61, R105, RZ, P3, !PT ;  /* 0x000000693d3b9210 */ /* 0x000fe40001ffe4ff */
[----:B----4-:R-:W-:-:S04]  /*8280*/  @!P1 LEA R56, P3, R58, R56, 0x1 ;  /* 0x000000383a389211 */ /* 0x010fc800078608ff */
[----:B------:R-:W-:Y:S01]  /*8290*/  @!P1 LEA.HI.X R57, R58, R57, R59, 0x1, P3 ;  /* 0x000000393a399211 */ /* 0x000fe200018f0c3b */
[----:B--2---:R1:W-:Y:S04]  /*82a0*/  @!P2 STG.E.128 desc[UR42][R54.64], R44 ;  /* 0x0000002c3600a986 */ /* 0x0043e8000c101d2a */
[----:B---3--:R1:W-:Y:S04]  /*82b0*/  @!P1 STG.E.128 desc[UR42][R56.64], R48 ;  /* 0x0000003038009986 */ /* 0x0083e8000c101d2a */
.L_x_7823:
[----:B------:R-:W-:Y:S05]  /*82c0*/  BSYNC B1 ;  /* 0x0000000000017941 */ /* 0x000fea0003800000 */
.L_x_7822:
[----:B------:R-:W-:Y:S01]  /*82d0*/  ISETP.GE.AND P3, PT, R212, R113, PT ;  /* 0x00000071d400720c */ /* 0x000fe20003f66270 */
[----:B------:R-:W-:-:S12]  /*82e0*/  BSSY B1, `(.L_x_7824) ;  /* 0x0000012000017945 */ /* 0x000fd80003800000 */
[----:B------:R-:W-:Y:S05]  /*82f0*/  @P3 BRA `(.L_x_7825) ;  /* 0x0000000000403947 */ /* 0x000fea0003800000 */
[----:B-1----:R-:W1:Y:S01]  /*8300*/  @!P2 LDC.64 R54, c[0x0][0x2e8] ;  /* 0x0000ba00ff36ab82 */ /* 0x002e620000000a00 */
[----:B------:R-:W2:Y:S01]  /*8310*/  @!P2 LDS.128 R44, [R111+0x19400] ;  /* 0x019400006f2ca984 */ /* 0x000ea20000000c00 */
[----:B------:R-:W-:-:S03]  /*8320*/  IADD3 R60, P3, R88, R52, RZ ;  /* 0x00000034583c7210 */ /* 0x000fc60007f7e0ff */
[----:B------:R-:W3:Y:S02]  /*8330*/  @!P1 LDS.128 R48, [R111+0x1d400] ;  /* 0x01d400006f309984 */ /* 0x000ee40000000c00 */
[----:B------:R-:W-:Y:S01]  /*8340*/  IMAD.X R62, R61, 0x1, R89, P3 ;  /* 0x000000013d3e7824 */ /* 0x000fe200018e0659 */
[----:B------:R-:W4:Y:S01]  /*8350*/  @!P1 LDC.64 R56, c[0x0][0x2e8] ;  /* 0x0000ba00ff389b82 */ /* 0x000f220000000a00 */
[----:B------:R-:W-:-:S05]  /*8360*/  @!P2 IADD3 R58, P3, R60, R37, RZ ;  /* 0x000000253c3aa210 */ /* 0x000fca0007f7e0ff */
[----:B------:R-:W-:Y:S01]  /*8370*/  @!P2 IMAD.X R59, R62, 0x1, R99, P3 ;  /* 0x000000013e3ba824 */ /* 0x000fe200018e0663 */
[----:B-1----:R-:W-:-:S04]  /*8380*/  @!P2 LEA R54, P3, R58, R54, 0x1 ;  /* 0x000000363a36a211 */ /* 0x002fc800078608ff */
[----:B------:R-:W-:Y:S02]  /*8390*/  @!P2 LEA.HI.X R55, R58, R55, R59, 0x1, P3 ;  /* 0x000000373a37a211 */ /* 0x000fe400018f0c3b */
[----:B------:R-:W-:-:S05]  /*83a0*/  @!P1 IADD3 R58, P3, R60, R100, RZ ;  /* 0x000000643c3a9210 */ /* 0x000fca0007f7e0ff */
[----:B------:R-:W-:Y:S01]  /*83b0*/  @!P1 IMAD.X R59, R62, 0x1, R105, P3 ;  /* 0x000000013e3b9824 */ /* 0x000fe200018e0669 */
[----:B----4-:R-:W-:-:S04]  /*83c0*/  @!P1 LEA R56, P3, R58, R56, 0x1 ;  /* 0x000000383a389211 */ /* 0x010fc800078608ff */
[----:B------:R-:W-:Y:S01]  /*83d0*/  @!P1 LEA.HI.X R57, R58, R57, R59, 0x1, P3 ;  /* 0x000000393a399211 */ /* 0x000fe200018f0c3b */
[----:B--2---:R2:W-:Y:S04]  /*83e0*/  @!P2 STG.E.128 desc[UR42][R54.64], R44 ;  /* 0x0000002c3600a986 */ /* 0x0045e8000c101d2a */
[----:B---3--:R2:W-:Y:S04]  /*83f0*/  @!P1 STG.E.128 desc[UR42][R56.64], R48 ;  /* 0x0000003038009986 */ /* 0x0085e8000c101d2a */
.L_x_7825:
[----:B------:R-:W-:Y:S05]  /*8400*/  BSYNC B1 ;  /* 0x0000000000017941 */ /* 0x000fea0003800000 */
.L_x_7824:
[----:B------:R-:W-:Y:S01]  /*8410*/  ISETP.GE.AND P3, PT, R211, R113, PT ;  /* 0x00000071d300720c */ /* 0x000fe20003f66270 */
[----:B------:R-:W-:-:S12]  /*8420*/  BSSY B1, `(.L_x_7826) ;  /* 0x0000012000017945 */ /* 0x000fd80003800000 */
[----:B------:R-:W-:Y:S05]  /*8430*/  @P3 BRA `(.L_x_7827) ;  /* 0x0000000000403947 */ /* 0x000fea0003800000 */
[----:B-12---:R-:W1:Y:S01]  /*8440*/  @!P2 LDC.64 R54, c[0x0][0x2e8] ;  /* 0x0000ba00ff36ab82 */ /* 0x006e620000000a00 */
[----:B------:R-:W2:Y:S01]  /*8450*/  @!P2 LDS.128 R44, [R111+0x1a400] ;  /* 0x01a400006f2ca984 */ /* 0x000ea20000000c00 */
[----:B------:R-:W-:-:S03]  /*8460*/  LEA R60, P3, R98, R52, 0x6 ;  /* 0x00000034623c7211 */ /* 0x000fc600078630ff */
        /* <DEDUP_REMOVED lines=13> */
.L_x_7827:
[----:B------:R-:W-:Y:S05]  /*8540*/  BSYNC B1 ;  /* 0x0000000000017941 */ /* 0x000fea0003800000 */
.L_x_7826:
[----:B------:R-:W-:-:S13]  /*8550*/  ISETP.GE.AND P3, PT, R210, R113, PT ;  /* 0x00000071d200720c */ /* 0x000fda0003f66270 */
[----:B------:R-:W-:Y:S05]  /*8560*/  @P3 BRA `(.L_x_7793) ;  /* 0x00000000004c3947 */ /* 0x000fea0003800000 */
[----:B------:R-:W3:Y:S01]  /*8570*/  LDC.64 R58, c[0x0][0x300] ;  /* 0x0000c000ff3a7b82 */ /* 0x000ee20000000a00 */
[----:B-12-4-:R-:W1:Y:S01]  /*8580*/  @!P2 LDS.128 R44, [R111+0x1b400] ;  /* 0x01b400006f2ca984 */ /* 0x016e620000000c00 */
[----:B------:R-:W-:-:S03]  /*8590*/  IMAD.MOV.U32 R53, RZ, RZ, R61 ;  /* 0x000000ffff357224 */ /* 0x000fc600078e003d */
[----:B------:R-:W2:Y:S03]  /*85a0*/  @!P1 LDS.128 R48, [R111+0x1f400] ;  /* 0x01f400006f309984 */ /* 0x000ea60000000c00 */
[----:B------:R-:W4:Y:S08]  /*85b0*/  @!P2 LDC.64 R54, c[0x0][0x2e8] ;  /* 0x0000ba00ff36ab82 */ /* 0x000f300000000a00 */
[----:B------:R-:W5:Y:S01]  /*85c0*/  @!P1 LDC.64 R56, c[0x0][0x2e8] ;  /* 0x0000ba00ff389b82 */ /* 0x000f620000000a00 */
[----:B---3--:R-:W-:-:S04]  /*85d0*/  IMAD.WIDE.U32 R52, R58, 0x60, R52 ;  /* 0x000000603a347825 */ /* 0x008fc800078e0034 */
[----:B------:R-:W-:-:S04]  /*85e0*/  IMAD R59, R59, 0x60, RZ ;  /* 0x000000603b3b7824 */ /* 0x000fc800078e02ff */
[----:B------:R-:W-:Y:S01]  /*85f0*/  IMAD.IADD R60, R53, 0x1, R59 ;  /* 0x00000001353c7824 */ /* 0x000fe200078e023b */
[----:B------:R-:W-:-:S05]  /*8600*/  @!P2 IADD3 R53, P3, R37, R52, RZ ;  /* 0x000000342535a210 */ /* 0x000fca0007f7e0ff */
[----:B------:R-:W-:Y:S01]  /*8610*/  @!P2 IMAD.X R58, R60, 0x1, R99, P3 ;  /* 0x000000013c3aa824 */ /* 0x000fe200018e0663 */
[----:B----4-:R-:W-:-:S04]  /*8620*/  @!P2 LEA R54, P3, R53, R54, 0x1 ;  /* 0x000000363536a211 */ /* 0x010fc800078608ff */
[----:B------:R-:W-:Y:S02]  /*8630*/  @!P2 LEA.HI.X R55, R53, R55, R58, 0x1, P3 ;  /* 0x000000373537a211 */ /* 0x000fe400018f0c3a */
[----:B------:R-:W-:-:S03]  /*8640*/  @!P1 IADD3 R52, P3, R100, R52, RZ ;  /* 0x0000003464349210 */ /* 0x000fc60007f7e0ff */
[----:B-1----:R3:W-:Y:S02]  /*8650*/  @!P2 STG.E.128 desc[UR42][R54.64], R44 ;  /* 0x0000002c3600a986 */ /* 0x0027e4000c101d2a */
[----:B------:R-:W-:Y:S01]  /*8660*/  @!P1 IMAD.X R53, R60, 0x1, R105, P3 ;  /* 0x000000013c359824 */ /* 0x000fe200018e0669 */
[----:B-----5:R-:W-:-:S04]  /*8670*/  @!P1 LEA R56, P3, R52, R56, 0x1 ;  /* 0x0000003834389211 */ /* 0x020fc800078608ff */
[----:B------:R-:W-:-:S05]  /*8680*/  @!P1 LEA.HI.X R57, R52, R57, R53, 0x1, P3 ;  /* 0x0000003934399211 */ /* 0x000fca00018f0c35 */
[----:B--2---:R3:W-:Y:S04]  /*8690*/  @!P1 STG.E.128 desc[UR42][R56.64], R48 ;  /* 0x0000003038009986 */ /* 0x0047e8000c101d2a */
.L_x_7793:
[----:B------:R-:W-:Y:S05]  /*86a0*/  BSYNC B0 ;  /* 0x0000000000007941 */ /* 0x000fea0003800000 */
.L_x_7755:
        /* <DEDUP_REMOVED lines=17> */
.L_x_7829:
[----:B------:R-:W-:Y:S05]  /*87c0*/  BSYNC B0 ;  /* 0x0000000000007941 */ /* 0x000fea0003800000 */
.L_x_7828:
[----:B------:R-:W2:Y:S01]  /*87d0*/  SYNCS.PHASECHK.TRANS64.TRYWAIT P0, [R107+URZ+0x288b0], R117 ;  /* 0x0288b0756b0075a7 */ /* 0x000ea2000800017f */
[----:B------:R-:W-:Y:S01]  /*87e0*/  ULDC UR41, c[0x0][0x2f4] ;  /* 0x0000bd0000297ab9 */ /* 0x000fe20000000800 */
[----:B------:R-:W-:Y:S01]  /*87f0*/  ULDC.64 UR36, c[0x0][0x328] ;  /* 0x0000ca0000247ab9 */ /* 0x000fe20000000a00 */
[----:B------:R-:W-:Y:S01]  /*8800*/  ULDC.64 UR38, c[0x0][0x318] ;  /* 0x0000c60000267ab9 */ /* 0x000fe20000000a00 */
[----:B------:R-:W-:Y:S04]  /*8810*/  BSSY B0, `(.L_x_7830) ;  /* 0x0000002000007945 */ /* 0x000fe80003800000 */
[----:B--2---:R-:W-:Y:S05]  /*8820*/  @!P0 BRA `(.L_x_7831) ;  /* 0x000001e400008947 */ /* 0x004fea0003800000 */
.L_x_8194:
[----:B------:R-:W-:Y:S05]  /*8830*/  BSYNC B0 ;  /* 0x0000000000007941 */ /* 0x000fea0003800000 */
.L_x_7830:
[----:B------:R-:W-:Y:S01]  /*8840*/  ISETP.GE.AND P0, PT, R23, R113, PT ;  /* 0x000000711700720c */ /* 0x000fe20003f06270 */
[----:B------:R-:W-:Y:S01]  /*8850*/  BSSY B0, `(.L_x_7832) ;  /* 0x0000011000007945 */ /* 0x000fe20003800000 */
[----:B------:R-:W-:-:S11]  /*8860*/  IMAD.WIDE R48, R26, 0x80, R42 ;  /* 0x000000801a307825 */ /* 0x000fd600078e022a */
[----:B------:R-:W-:Y:S05]  /*8870*/  @P0 BRA `(.L_x_7833) ;  /* 0x0000000000380947 */ /* 0x000fea0003800000 */
[----:B------:R-:W-:Y:S02]  /*8880*/  IMAD R47, R49, UR36, RZ ;  /* 0x00000024312f7c24 */ /* 0x000fe4000f8e02ff */
[----:B-1----:R-:W-:Y:S02]  /*8890*/  IMAD.MOV.U32 R44, RZ, RZ, R94 ;  /* 0x000000ffff2c7224 */ /* 0x002fe400078e005e */
[----:B------:R-:W-:Y:S02]  /*88a0*/  IMAD.MOV.U32 R45, RZ, RZ, R106 ;  /* 0x000000ffff2d7224 */ /* 0x000fe400078e006a */
[C---:B------:R-:W-:Y:S02]  /*88b0*/  IMAD R47, R48.reuse, UR37, R47 ;  /* 0x00000025302f7c24 */ /* 0x040fe4000f8e022f */
[----:B------:R-:W-:-:S04]  /*88c0*/  IMAD.WIDE.U32 R44, R48, UR36, R44 ;  /* 0x00000024302c7c25 */ /* 0x000fc8000f8e002c */
[----:B------:R-:W-:Y:S01]  /*88d0*/  IMAD.IADD R45, R45, 0x1, R47 ;  /* 0x000000012d2d7824 */ /* 0x000fe200078e022f */
[----:B------:R-:W-:-:S04]  /*88e0*/  LEA R50, P0, R44, UR38, 0x1 ;  /* 0x000000262c327c11 */ /* 0x000fc8000f8008ff */
[----:B------:R-:W-:Y:S02]  /*88f0*/  LEA.HI.X R51, R44, UR39, R45, 0x1, P0 ;  /* 0x000000272c337c11 */ /* 0x000fe400080f0c2d */
[----:B------:R-:W-:-:S13]  /*8900*/  ISETP.GE.AND P0, PT, R16, UR41, PT ;  /* 0x0000002910007c0c */ /* 0x000fda000bf06270 */
[----:B------:R-:W1:Y:S04]  /*8910*/  @!P0 LDS.128 R44, [R111+0x400] ;  /* 0x000400006f2c8984 */ /* 0x000e680000000c00 */
[----:B-1----:R-:W-:Y:S01]  /*8920*/  @!P0 STG.E.128 desc[UR42][R50.64], R44 ;  /* 0x0000002c32008986 */ /* 0x002fe2000c101d2a */
[----:B------:R-:W-:-:S13]  /*8930*/  ISETP.GE.AND P0, PT, R190, UR41, PT ;  /* 0x00000029be007c0c */ /* 0x000fda000bf06270 */
[----:B------:R-:W1:Y:S04]  /*8940*/  @!P0 LDS.128 R44, [R111+0x4400] ;  /* 0x004400006f2c8984 */ /* 0x000e680000000c00 */
[----:B-1----:R3:W-:Y:S02]  /*8950*/  @!P0 STG.E.128 desc[UR42][R50.64+0x80], R44 ;  /* 0x0000802c32008986 */ /* 0x0027e4000c101d2a */
.L_x_7833:
[----:B------:R-:W-:Y:S05]  /*8960*/  BSYNC B0 ;  /* 0x0000000000007941 */ /* 0x000fea0003800000 */
.L_x_7832:
[----:B------:R-:W-:Y:S01]  /*8970*/  ISETP.GE.AND P0, PT, R212, R113, PT ;  /* 0x00000071d400720c */ /* 0x000fe20003f06270 */
[----:B------:R-:W-:-:S12]  /*8980*/  BSSY B0, `(.L_x_7834) ;  /* 0x0000012000007945 */ /* 0x000fd80003800000 */
[----:B------:R-:W-:Y:S05]  /*8990*/  @P0 BRA `(.L_x_7835) ;  /* 0x0000000000400947 */ /* 0x000fea0003800000 */
[----:B---3--:R-:W-:Y:S01]  /*89a0*/  IADD3 R47, P0, R48, 0x20, RZ ;  /* 0x00000020302f7810 */ /* 0x008fe20007f1e0ff */
[----:B------:R-:W-:-:S04]  /*89b0*/  IMAD.MOV.U32 R45, RZ, RZ, R106 ;  /* 0x000000ffff2d7224 */ /* 0x000fc800078e006a */
[----:B-1----:R-:W-:-:S04]  /*89c0*/  IMAD.X R44, RZ, RZ, R49, P0 ;  /* 0x000000ffff2c7224 */ /* 0x002fc800000e0631 */
[----:B------:R-:W-:Y:S02]  /*89d0*/  IMAD R46, R44, UR36, RZ ;  /* 0x000000242c2e7c24 */ /* 0x000fe4000f8e02ff */
[----:B------:R-:W-:-:S04]  /*89e0*/  IMAD.MOV.U32 R44, RZ, RZ, R94 ;  /* 0x000000ffff2c7224 */ /* 0x000fc800078e005e */
[----:B------:R-:W-:-:S04]  /*89f0*/  IMAD.WIDE.U32 R44, R47, UR36, R44 ;  /* 0x000000242f2c7c25 */ /* 0x000fc8000f8e002c */
[----:B------:R-:W-:Y:S01]  /*8a00*/  IMAD R47, R47, UR37, R46 ;  /* 0x000000252f2f7c24 */ /* 0x000fe2000f8e022e */
[----:B------:R-:W-:-:S03]  /*8a10*/  LEA R50, P0, R44, UR38, 0x1 ;  /* 0x000000262c327c11 */ /* 0x000fc6000f8008ff */
[----:B------:R-:W-:-:S05]  /*8a20*/  IMAD.IADD R45, R45, 0x1, R47 ;  /* 0x000000012d2d7824 */ /* 0x000fca00078e022f */
[----:B------:R-:W-:Y:S02]  /*8a30*/  LEA.HI.X R51, R44, UR39, R45, 0x1, P0 ;  /* 0x000000272c337c11 */ /* 0x000fe400080f0c2d */
[----:B------:R-:W-:-:S13]  /*8a40*/  ISETP.GE.AND P0, PT, R16, UR41, PT ;  /* 0x0000002910007c0c */ /* 0x000fda000bf06270 */
[----:B------:R-:W1:Y:S04]  /*8a50*/  @!P0 LDS.128 R44, [R111+0x1400] ;  /* 0x001400006f2c8984 */ /* 0x000e680000000c00 */
[----:B-1----:R-:W-:Y:S01]  /*8a60*/  @!P0 STG.E.128 desc[UR42][R50.64], R44 ;  /* 0x0000002c32008986 */ /* 0x002fe2000c101d2a */
[----:B------:R-:W-:-:S13]  /*8a70*/  ISETP.GE.AND P0, PT, R190, UR41, PT ;  /* 0x00000029be007c0c */ /* 0x000fda000bf06270 */
[----:B------:R-:W1:Y:S04]  /*8a80*/  @!P0 LDS.128 R44, [R111+0x5400] ;  /* 0x005400006f2c8984 */ /* 0x000e680000000c00 */
[----:B-1----:R4:W-:Y:S02]  /*8a90*/  @!P0 STG.E.128 desc[UR42][R50.64+0x80], R44 ;  /* 0x0000802c32008986 */ /* 0x0029e4000c101d2a */
.L_x_7835:
[----:B------:R-:W-:Y:S05]  /*8aa0*/  BSYNC B0 ;  /* 0x0000000000007941 */ /* 0x000fea0003800000 */
.L_x_7834:
[----:B------:R-:W-:Y:S01]  /*8ab0*/  ISETP.GE.AND P0, PT, R211, R113, PT ;  /* 0x00000071d300720c */ /* 0x000fe20003f06270 */
[----:B------:R-:W-:-:S12]  /*8ac0*/  BSSY B0, `(.L_x_7836) ;  /* 0x0000012000007945 */ /* 0x000fd80003800000 */
[----:B------:R-:W-:Y:S05]  /*8ad0*/  @P0 BRA `(.L_x_7837) ;  /* 0x0000000000400947 */ /* 0x000fea0003800000 */
[----:B---34-:R-:W-:Y:S01]  /*8ae0*/  IADD3 R47, P0, R48, 0x40, RZ ;  /* 0x00000040302f7810 */ /* 0x018fe20007f1e0ff */
        /* <DEDUP_REMOVED lines=15> */
.L_x_7837:
[----:B------:R-:W-:Y:S05]  /*8be0*/  BSYNC B0 ;  /* 0x0000000000007941 */ /* 0x000fea0003800000 */
.L_x_7836:
[----:B------:R-:W-:Y:S01]  /*8bf0*/  ISETP.GE.AND P0, PT, R210, R113, PT ;  /* 0x00000071d200720c */ /* 0x000fe20003f06270 */
[----:B------:R-:W-:-:S12]  /*8c00*/  BSSY B0, `(.L_x_7838) ;  /* 0x0000012000007945 */ /* 0x000fd80003800000 */
[----:B------:R-:W-:Y:S05]  /*8c10*/  @P0 BRA `(.L_x_7839) ;  /* 0x0000000000400947 */ /* 0x000fea0003800000 */
[----:B-1-34-:R-:W-:Y:S01]  /*8c20*/  IADD3 R47, P0, R48, 0x60, RZ ;  /* 0x00000060302f7810 */ /* 0x01afe20007f1e0ff */
[----:B------:R-:W-:Y:S02]  /*8c30*/  IMAD.MOV.U32 R44, RZ, RZ, R94 ;  /* 0x000000ffff2c7224 */ /* 0x000fe400078e005e */
        /* <DEDUP_REMOVED lines=14> */
.L_x_7839:
[----:B------:R-:W-:Y:S05]  /*8d20*/  BSYNC B0 ;  /* 0x0000000000007941 */ /* 0x000fea0003800000 */
.L_x_7838:
[----:B-1-34-:R-:W3:Y:S01]  /*8d30*/  LDL R44, [R1+0x10] ;  /* 0x00001000012c7983 */ /* 0x01aee20000100800 */
[----:B------:R-:W-:Y:S02]  /*8d40*/  VIADD R184, R184, 0x1 ;  /* 0x00000001b8b87836 */ /* 0x000fe40000000000 */
[----:B0-2---:R-:W-:Y:S01]  /*8d50*/  @!P3 VIADD R107, R107, 0x288c0 ;  /* 0x000288c06b6bb836 */ /* 0x005fe20000000000 */
[----:B------:R-:W-:Y:S01]  /*8d60*/  @!PT LDS RZ, [RZ] ;  /* 0x00000000fffff984 */ /* 0x000fe20000000800 */
[----:B------:R-:W-:Y:S01]  /*8d70*/  @!PT LDS RZ, [RZ] ;  /* 0x00000000fffff984 */ /* 0x000fe20000000800 */
[----:B------:R-:W-:Y:S01]  /*8d80*/  @!PT LDS RZ, [RZ] ;  /* 0x00000000fffff984 */ /* 0x000fe20000000800 */
[----:B------:R-:W-:Y:S01]  /*8d90*/  @!PT LDS RZ, [RZ] ;  /* 0x00000000fffff984 */ /* 0x000fe20000000800 */
[----:B------:R0:W-:Y:S06]  /*8da0*/  MEMBAR.ALL.CTA ;  /* 0x0000000000007992 */ /* 0x0001ec0000008000 */
[----:B0-----:R-:W0:Y:S02]  /*8db0*/  FENCE.VIEW.ASYNC.S ;  /* 0x00000000000073c6 */ /* 0x001e240000000000 */
[----:B0-----:R0:W-:Y:S01]  /*8dc0*/  BAR.SYNC.DEFER_BLOCKING R122, 0x80 ;  /* 0x0002007a0000751d */ /* 0x0011e20000010000 */
[----:B------:R-:W-:-:S02]  /*8dd0*/  ISETP.NE.AND P0, PT, R184, 0x2, PT ;  /* 0x00000002b800780c */ /* 0x000fc40003f05270 */
[----:B------:R-:W-:Y:S02]  /*8de0*/  @!P3 PRMT R107, RZ, 0x654, R107 ;  /* 0x00000654ff6bb816 */ /* 0x000fe4000000006b */
[----:B------:R-:W-:Y:S02]  /*8df0*/  SEL R184, R184, RZ, P0 ;  /* 0x000000ffb8b87207 */ /* 0x000fe40000000000 */
[----:B------:R0:W-:Y:S01]  /*8e00*/  @!P3 SYNCS.ARRIVE.TRANS64.RED.A1T0 RZ, [R107+URZ], RZ ;  /* 0x000000ff6bffb9a7 */ /* 0x0001e2000810043f */
[----:B---3--:R-:W-:Y:S02]  /*8e10*/  LOP3.LUT P4, RZ, R44, 0x4, RZ, 0xc0, !PT ;  /* 0x000000042cff7812 */ /* 0x008fe4000788c0ff */
[----:B------:R-:W-:-:S04]  /*8e20*/  SEL R44, RZ, 0x1, P0 ;  /* 0x00000001ff2c7807 */ /* 0x000fc80000000000 */
[----:B------:R-:W-:-:S07]  /*8e30*/  LOP3.LUT R191, R191, R44, RZ, 0x3c, !PT ;  /* 0x0000002cbfbf7212 */ /* 0x000fce00078e3cff */
[----:B0-----:R-:W-:Y:S05]  /*8e40*/  @P4 BRA `(.L_x_7840) ;  /* 0xffffff9c00884947 */ /* 0x001fea000383ffff */
[----:B------:R-:W0:Y:S01]  /*8e50*/  S2R R45, SR_TID.X ;  /* 0x00000000002d7919 */ /* 0x000e220000002100 */
[----:B------:R-:W-:Y:S02]  /*8e60*/  PLOP3.LUT P0, PT, PT, PT, PT, 0x8, 0x0 ;  /* 0x000000000000781c */ /* 0x000fe40003f0e170 */
[----:B0-----:R-:W-:-:S04]  /*8e70*/  SHF.R.U32.HI R45, RZ, 0x7, R45 ;  /* 0x00000007ff2d7819 */ /* 0x001fc8000001162d */
[----:B------:R-:W-:-:S13]  /*8e80*/  ISETP.NE.AND P4, PT, R45, 0x1, PT ;  /* 0x000000012d00780c */ /* 0x000fda0003f85270 */
[----:B------:R-:W-:Y:S06]  /*8e90*/  @!P4 BAR.ARV 0x9, 0x100 ;  /* 0x024400000000cb1d */ /* 0x000fec0000002000 */
.L_x_7750:
[----:B------:R-:W0:Y:S01]  /*8ea0*/  LDC R0, c[0x0][0x448] ;  /* 0x00011200ff007b82 */ /* 0x000e220000000800 */
[----:B------:R-:W-:-:S07]  /*8eb0*/  IADD3 R7, R189, 0x1, -R187 ;  /* 0x00000001bd077810 */ /* 0x000fce0007ffe8bb */
[----:B------:R-:W1:Y:S01]  /*8ec0*/  LDC.64 R4, c[0x0][0x9e0] ;  /* 0x00027800ff047b82 */ /* 0x000e620000000a00 */
[----:B0-----:R-:W-:Y:S01]  /*8ed0*/  ISETP.NE.AND P1, PT, R0, 0x1, PT ;  /* 0x000000010000780c */ /* 0x001fe20003f25270 */
[----:B------:R-:W-:Y:S01]  /*8ee0*/  VIADD R0, R192, 0x7f ;  /* 0x0000007fc0007836 */ /* 0x000fe20000000000 */
[----:B-1----:R-:W-:-:S11]  /*8ef0*/  ISETP.GE.AND P2, PT, R5, 0x1, PT ;  /* 0x000000010500780c */ /* 0x002fd60003f46270 */
[----:B------:R-:W0:Y:S08]  /*8f00*/  @P1 LDC R3, c[0x0][0x44c] ;  /* 0x00011300ff031b82 */ /* 0x000e300000000800 */
[----:B------:R-:W1:Y:S01]  /*8f10*/  @P1 LDC R6, c[0x0][0x450] ;  /* 0x00011400ff061b82 */ /* 0x000e620000000800 */
[----:B0-----:R-:W-:-:S05]  /*8f20*/  @P1 IMAD.HI.U32 R3, R0, R3, RZ ;  /* 0x0000000300031227 */ /* 0x001fca00078e00ff */
[----:B-1----:R-:W-:-:S05]  /*8f30*/  @P1 SHF.R.U32.HI R0, RZ, R6, R3 ;  /* 0x00000006ff001219 */ /* 0x002fca0000011603 */
[----:B------:R-:W-:Y:S01]  /*8f40*/  IMAD.IADD R3, R7, 0x1, R0 ;  /* 0x0000000107037824 */ /* 0x000fe200078e0200 */
[----:B------:R-:W-:Y:S06]  /*8f50*/  @P0 BRA `(.L_x_7841) ;  /* 0x00000000000c0947 */ /* 0x000fec0003800000 */
[----:B------:R-:W0:Y:S01]  /*8f60*/  FENCE.VIEW.ASYNC.G ;  /* 0x00000000000073c6 */ /* 0x000e220000000100 */
[----:B------:R-:W-:Y:S05]  /*8f70*/  WARPSYNC.ALL ;  /* 0x0000000000007948 */ /* 0x000fea0003800000 */
[----:B0-----:R-:W-:Y:S06]  /*8f80*/  BAR.ARV 0xc, 0x180 ;  /* 0x0306000000007b1d */ /* 0x001fec0000002000 */
.L_x_7841:
        /* <DEDUP_REMOVED lines=13> */
.L_x_7844:
[----:B------:R-:W-:-:S13]  /*9060*/  ISETP.NE.AND P0, PT, R5, 0x1, PT ;  /* 0x000000010500780c */ /* 0x000fda0003f05270 */
[----:B------:R-:W0:Y:S02]  /*9070*/  @P0 LDC.64 R6, c[0x0][0x9e8] ;  /* 0x00027a00ff060b82 */ /* 0x000e240000000a00 */
[----:B0-----:R-:W-:-:S05]  /*9080*/  @P0 IMAD.HI.U32 R6, R0, R6, RZ ;  /* 0x0000000600060227 */ /* 0x001fca00078e00ff */
[----:B------:R-:W-:-:S07]  /*9090*/  @P0 SHF.R.U32.HI R0, RZ, R7, R6 ;  /* 0x00000007ff000219 */ /* 0x000fce0000011606 */
.L_x_7845:
[----:B------:R-:W-:Y:S05]  /*90a0*/  BSYNC B0 ;  /* 0x0000000000007941 */ /* 0x000fea0003800000 */
.L_x_7843:
[----:B------:R-:W-:-:S05]  /*90b0*/  IMAD R3, R0, R5, R5 ;  /* 0x0000000500037224 */ /* 0x000fca00078e0205 */
[----:B------:R-:W-:-:S07]  /*90c0*/  VIMNMX R4, R4, R3, PT ;  /* 0x0000000304047248 */ /* 0x000fce0003fe0100 */
.L_x_7842:
[----:B------:R-:W0:Y:S01]  /*90d0*/  @P1 LDC R7, c[0x0][0x44c] ;  /* 0x00011300ff071b82 */ /* 0x000e220000000800 */
[----:B------:R-:W-:Y:S01]  /*90e0*/  IADD3 R4, R4, 0x7f, RZ ;  /* 0x0000007f04047810 */ /* 0x000fe20007ffe0ff */
[----:B------:R-:W-:Y:S01]  /*90f0*/  IMAD.MOV.U32 R0, RZ, RZ, R192 ;  /* 0x000000ffff007224 */ /* 0x000fe200078e00c0 */
[----:B------:R-:W-:Y:S02]  /*9100*/  ULDC UR4, c[0x0][0x9dc] ;  /* 0x0002770000047ab9 */ /* 0x000fe40000000800 */
[----:B------:R-:W-:-:S03]  /*9110*/  SHF.R.S32.HI R3, RZ, 0x1f, R4 ;  /* 0x0000001fff037819 */ /* 0x000fc60000011404 */
[----:B------:R-:W1:Y:S01]  /*9120*/  @P1 LDC R6, c[0x0][0x450] ;  /* 0x00011400ff061b82 */ /* 0x000e620000000800 */
        /* <DEDUP_REMOVED lines=18> */
.L_x_7848:
[----:B------:R-:W-:-:S13]  /*9250*/  ISETP.NE.AND P0, PT, R5, 0x1, PT ;  /* 0x000000010500780c */ /* 0x000fda0003f05270 */
[----:B------:R-:W0:Y:S02]  /*9260*/  @P0 LDC.64 R6, c[0x0][0x9e8] ;  /* 0x00027a00ff060b82 */ /* 0x000e240000000a00 */
[----:B0-----:R-:W-:-:S05]  /*9270*/  @P0 IMAD.HI.U32 R4, R0, R6, RZ ;  /* 0x0000000600040227 */ /* 0x001fca00078e00ff */
[----:B------:R-:W-:-:S07]  /*9280*/  @P0 SHF.R.U32.HI R0, RZ, R7, R4 ;  /* 0x00000007ff000219 */ /* 0x000fce0000011604 */
.L_x_7849:
[----:B------:R-:W-:Y:S05]  /*9290*/  BSYNC B0 ;  /* 0x0000000000007941 */ /* 0x000fea0003800000 */
.L_x_7847:
[----:B------:R-:W-:-:S05]  /*92a0*/  IMAD R0, R0, R5, RZ ;  /* 0x0000000500007224 */ /* 0x000fca00078e02ff */
[----:B------:R-:W-:-:S07]  /*92b0*/  VIMNMX R3, R3, R0, !PT ;  /* 0x0000000003037248 */ /* 0x000fce0007fe0100 */
.L_x_7846:
        /* <DEDUP_REMOVED lines=39> */
.L_x_7851:
[----:B------:R-:W-:Y:S05]  /*9530*/  BSYNC B0 ;  /* 0x0000000000007941 */ /* 0x000fea0003800000 */
.L_x_7850:
        /* <DEDUP_REMOVED lines=39> */
[----:B------:R-:W-:-:S03]  /*97b0*/  UMOV UR4, 0xffffffff ;  /* 0xffffffff00047882 */ /* 0x000fc60000000000 */
[----:B------:R-:W-:Y:S05]  /*97c0*/  BRA.DIV UR4, `(.L_x_7853) ;  /* 0x000001d6042c7947 */ /* 0x000fea000b800000 */
[----:B------:R-:W0:Y:S02]  /*97d0*/  S2R R3, SR_TID.X ;  /* 0x0000000000037919 */ /* 0x000e240000002100 */
[----:B0-----:R-:W-:-:S05]  /*97e0*/  VIADD R3, R3, 0xffffff80 ;  /* 0xffffff8003037836 */ /* 0x001fca0000000000 */
[----:B------:R-:W-:-:S04]  /*97f0*/  SHF.R.S32.HI R0, RZ, 0x1f, R3 ;  /* 0x0000001fff007819 */ /* 0x000fc80000011403 */
[----:B------:R-:W-:-:S04]  /*9800*/  LEA.HI R0, R0, R3, RZ, 0x7 ;  /* 0x0000000300007211 */ /* 0x000fc800078f38ff */
[----:B------:R-:W-:-:S05]  /*9810*/  SHF.R.S32.HI R0, RZ, 0x7, R0 ;  /* 0x00000007ff007819 */ /* 0x000fca0000011400 */
[----:B------:R0:W1:Y:S02]  /*9820*/  SHFL.IDX PT, R193, R0, RZ, 0x1f ;  /* 0x00001fff00c17589 */ /* 0x00006400000e0000 */
.L_x_8197:
[----:B01----:R-:W-:Y:S01]  /*9830*/  LEA.HI R0, R193, R193, RZ, 0x1 ;  /* 0x000000c1c1007211 */ /* 0x003fe200078f08ff */
[----:B------:R-:W-:-:S03]  /*9840*/  IMAD.U32 R3, RZ, RZ, UR44 ;  /* 0x0000002cff037e24 */ /* 0x000fc6000f8e00ff */
[----:B------:R-:W-:Y:S02]  /*9850*/  LOP3.LUT R0, R0, 0x1e, RZ, 0xc0, !PT ;  /* 0x0000001e00007812 */ /* 0x000fe400078ec0ff */
[----:B------:R-:W-:-:S03]  /*9860*/  LOP3.LUT P0, RZ, R3, 0x3ff, RZ, 0xc0, !PT ;  /* 0x000003ff03ff7812 */ /* 0x000fc6000780c0ff */
[----:B------:R-:W-:Y:S01]  /*9870*/  IMAD.IADD R0, R193, 0x1, -R0 ;  /* 0x00000001c1007824 */ /* 0x000fe200078e0a00 */
[----:B------:R-:W-:-:S04]  /*9880*/  P2R R24, PR, RZ, 0x1 ;  /* 0x00000001ff187803 */ /* 0x000fc80000000000 */
        /* <DEDUP_REMOVED lines=20> */
.L_x_7854:
        /* <DEDUP_REMOVED lines=12> */
.L_x_7858:
[----:B-1----:R1:W2:Y:S02]  /*9a90*/  SYNCS.PHASECHK.TRANS64.TRYWAIT P0, [R2+URZ+0x28800], R3 ;  /* 0x02880003020075a7 */ /* 0x0022a4000800017f */
[----:B--2---:R-:W-:Y:S05]  /*9aa0*/  @!P0 NANOSLEEP.SYNCS 0x989680 ;  /* 0x009896800000895d */ /* 0x004fea0003900000 */
[----:B------:R-:W2:Y:S02]  /*9ab0*/  @!P0 SYNCS.PHASECHK.TRANS64 P0, [R2+URZ+0x28800], R3 ;  /* 0x02880003020085a7 */ /* 0x000ea4000800007f */
[----:B--2---:R-:W-:Y:S05]  /*9ac0*/  @!P0 BRA `(.L_x_7858) ;  /* 0xfffffffc00f08947 */ /* 0x004fea000383ffff */
.L_x_7857:
[----:B------:R-:W-:Y:S05]  /*9ad0*/  BSYNC B0 ;  /* 0x0000000000007941 */ /* 0x000fea0003800000 */
.L_x_7856:
[----:B------:R-:W-:Y:S05]  /*9ae0*/  BRA `(.L_x_7859) ;  /* 0x0000004c00a07947 */ /* 0x000fea0003800000 */
.L_x_7855:
[----:B------:R-:W-:Y:S01]  /*9af0*/  ISETP.NE.AND P0, PT, R24, RZ, PT ;  /* 0x000000ff1800720c */ /* 0x000fe20003f05270 */
[----:B------:R-:W-:Y:S01]  /*9b00*/  ULDC.64 UR4, c[0x0][0x3f8] ;  /* 0x0000fe0000047ab9 */ /* 0x000fe20000000a00 */
[----:B-----5:R-:W-:Y:S01]  /*9b10*/  SHF.R.S32.HI R0, RZ, 0x1f, R112 ;  /* 0x0000001fff007819 */ /* 0x020fe20000011470 */
[----:B------:R-:W-:Y:S01]  /*9b20*/  ULDC.64 UR6, c[0x0][0x408] ;  /* 0x0001020000067ab9 */ /* 0x000fe20000000a00 */
[----:B------:R-:W-:-:S04]  /*9b30*/  IMAD.WIDE.U32 R24, R112, UR4, RZ ;  /* 0x0000000470187c25 */ /* 0x000fc8000f8e00ff */
[C---:B------:R-:W-:Y:S02]  /*9b40*/  IMAD R3, R0.reuse, UR4, RZ ;  /* 0x0000000400037c24 */ /* 0x040fe4000f8e02ff */
[----:B------:R-:W-:Y:S02]  /*9b50*/  IMAD R5, R0, UR6, RZ ;  /* 0x0000000600057c24 */ /* 0x000fe4000f8e02ff */
        /* <DEDUP_REMOVED lines=22> */
.L_x_7860:
[----:B------:R-:W-:Y:S01]  /*9cc0*/  ULDC.U8 UR4, c[0x0][0x410] ;  /* 0x0001040000047ab9 */ /* 0x000fe20000000000 */
[----:B------:R-:W-:Y:S01]  /*9cd0*/  IMAD.IADD R56, R23, 0x1, R192 ;  /* 0x0000000117387824 */ /* 0x000fe200078e02c0 */
[----:B------:R-:W-:Y:S01]  /*9ce0*/  ISETP.NE.AND P0, PT, RZ, UR4, PT ;  /* 0x00000004ff007c0c */ /* 0x000fe2000bf05270 */
[----:B------:R-:W-:Y:S02]  /*9cf0*/  BSSY B0, `(.L_x_7861) ;  /* 0x00004bf000007945 */ /* 0x000fe40003800000 */
[----:B------:R-:W-:-:S10]  /*9d00*/  IMAD R3, R207, 0x20, R56 ;  /* 0x00000020cf037824 */ /* 0x000fd400078e0238 */
[----:B------:R-:W-:Y:S05]  /*9d10*/  @!P0 BRA `(.L_x_7862) ;  /* 0x0000002400ac8947 */ /* 0x000fea0003800000 */
[----:B------:R-:W0:Y:S01]  /*9d20*/  LDC R8, c[0x0][0x448] ;  /* 0x00011200ff087b82 */ /* 0x000e220000000800 */
[----:B------:R-:W-:Y:S01]  /*9d30*/  ULDC.64 UR4, c[0x0][0x3f8] ;  /* 0x0000fe0000047ab9 */ /* 0x000fe20000000a00 */
[----:B------:R-:W-:Y:S01]  /*9d40*/  ULDC.64 UR6, c[0x0][0x408] ;  /* 0x0001020000067ab9 */ /* 0x000fe20000000a00 */
[----:B------:R-:W-:Y:S02]  /*9d50*/  IMAD.MOV.U32 R4, RZ, RZ, R24 ;  /* 0x000000ffff047224 */ /* 0x000fe400078e0018 */
[----:B------:R-:W-:Y:S02]  /*9d60*/  IMAD.MOV.U32 R10, RZ, RZ, R112 ;  /* 0x000000ffff0a7224 */ /* 0x000fe400078e0070 */
[----:B------:R-:W-:Y:S01]  /*9d70*/  IMAD.MOV.U32 R11, RZ, RZ, R29 ;  /* 0x000000ffff0b7224 */ /* 0x000fe200078e001d */
        /* <DEDUP_REMOVED lines=27> */
.L_x_8203:
[----:B------:R-:W-:Y:S01]  /*9f30*/  IMAD R65, R187, R8, RZ ;  /* 0x00000008bb417224 */ /* 0x000fe200078e02ff */
[----:B------:R-:W-:Y:S01]  /*9f40*/  BSSY B1, `(.L_x_7864) ;  /* 0x000001e000017945 */ /* 0x000fe20003800000 */
[----:B------:R-:W-:Y:S02]  /*9f50*/  CS2R R46, SRZ ;  /* 0x00000000002e7805 */ /* 0x000fe4000001ff00 */
[----:B------:R-:W-:Y:S02]  /*9f60*/  CS2R R40, SRZ ;  /* 0x0000000000287805 */ /* 0x000fe4000001ff00 */
[----:B------:R-:W-:Y:S02]  /*9f70*/  CS2R R44, SRZ ;  /* 0x00000000002c7805 */ /* 0x000fe4000001ff00 */
[----:B------:R-:W-:Y:S02]  /*9f80*/  ISETP.GE.AND P0, PT, R56, R65, PT ;  /* 0x000000413800720c */ /* 0x000fe40003f06270 */
[----:B------:R-:W-:-:S11]  /*9f90*/  CS2R R38, SRZ ;  /* 0x0000000000267805 */ /* 0x000fd6000001ff00 */
[----:B------:R-:W-:Y:S05]  /*9fa0*/  @P0 BRA `(.L_x_7865) ;  /* 0x00000000005c0947 */ /* 0x000fea0003800000 */
[----:B------:R-:W-:Y:S01]  /*9fb0*/  ULDC UR4, c[0x0][0x3f4] ;  /* 0x0000fd0000047ab9 */ /* 0x000fe20000000800 */
[----:B------:R-:W-:Y:S02]  /*9fc0*/  CS2R R38, SRZ ;  /* 0x0000000000267805 */ /* 0x000fe4000001ff00 */
[----:B------:R-:W-:Y:S02]  /*9fd0*/  ISETP.GE.AND P4, PT, R18, UR4, PT ;  /* 0x0000000412007c0c */ /* 0x000fe4000bf86270 */
[----:B------:R-:W-:Y:S02]  /*9fe0*/  CS2R R40, SRZ ;  /* 0x0000000000287805 */ /* 0x000fe4000001ff00 */
[----:B------:R-:W-:-:S09]  /*9ff0*/  ISETP.GE.AND P5, PT, R185, UR4, PT ;  /* 0x00000004b9007c0c */ /* 0x000fd2000bfa6270 */
[C---:B------:R-:W-:Y:S01]  /*a000*/  @!P4 IMAD.SHL.U32 R12, R18.reuse, 0x2, RZ ;  /* 0x00000002120cc824 */ /* 0x040fe200078e00ff */
[----:B------:R-:W-:-:S03]  /*a010*/  @!P4 SHF.L.U64.HI R13, R18, 0x1, R19 ;  /* 0x00000001120dc819 */ /* 0x000fc60000010213 */
[C---:B------:R-:W-:Y:S01]  /*a020*/  @!P5 IMAD.SHL.U32 R15, R185.reuse, 0x2, RZ ;  /* 0x00000002b90fd824 */ /* 0x040fe200078e00ff */
[----:B------:R-:W-:Y:S02]  /*a030*/  @!P5 SHF.L.U64.HI R11, R185, 0x1, R232 ;  /* 0x00000001b90bd819 */ /* 0x000fe400000102e8 */
[CC--:B--2---:R-:W-:Y:S02]  /*a040*/  @!P4 IADD3 R8, P0, R3.reuse, R12.reuse, RZ ;  /* 0x0000000c0308c210 */ /* 0x0c4fe40007f1e0ff */
[----:B----4-:R-:W-:Y:S02]  /*a050*/  @!P4 IADD3 R12, P1, R14, R12, RZ ;  /* 0x0000000c0e0cc210 */ /* 0x010fe40007f3e0ff */
[-C--:B------:R-:W-:Y:S01]  /*a060*/  @!P5 IADD3 R20, P2, R3, R15.reuse, RZ ;  /* 0x0000000f0314d210 */ /* 0x080fe20007f5e0ff */
[----:B-1----:R-:W-:Y:S01]  /*a070*/  @!P4 IMAD.X R9, R0, 0x1, R13, P0 ;  /* 0x000000010009c824 */ /* 0x002fe200000e060d */
[----:B------:R-:W-:Y:S02]  /*a080*/  @!P5 IADD3 R14, P3, R14, R15, RZ ;  /* 0x0000000f0e0ed210 */ /* 0x000fe40007f7e0ff */
[----:B------:R-:W-:-:S02]  /*a090*/  CS2R R44, SRZ ;  /* 0x00000000002c7805 */ /* 0x000fc4000001ff00 */
[----:B------:R-:W-:Y:S01]  /*a0a0*/  CS2R R46, SRZ ;  /* 0x00000000002e7805 */ /* 0x000fe2000001ff00 */
[----:B------:R-:W-:Y:S02]  /*a0b0*/  @!P5 IMAD.X R21, R0, 0x1, R11, P2 ;  /* 0x000000010015d824 */ /* 0x000fe400010e060b */
[C---:B---3--:R-:W-:Y:S02]  /*a0c0*/  @!P4 IMAD.X R13, R4.reuse, 0x1, R13, P1 ;  /* 0x00000001040dc824 */ /* 0x048fe400008e060d */
[----:B------:R-:W-:Y:S01]  /*a0d0*/  @!P5 IMAD.X R15, R4, 0x1, R11, P3 ;  /* 0x00000001040fd824 */ /* 0x000fe200018e060b */
[----:B------:R1:W5:Y:S04]  /*a0e0*/  @!P5 LD.E.64 R38, desc[UR42][R20.64] ;  /* 0x0000002a1426d980 */ /* 0x000368000c101b00 */
[----:B------:R1:W5:Y:S04]  /*a0f0*/  @!P5 LD.E.64 R40, desc[UR42][R14.64] ;  /* 0x0000002a0e28d980 */ /* 0x000368000c101b00 */
[----:B------:R1:W5:Y:S04]  /*a100*/  @!P4 LD.E.64 R44, desc[UR42][R8.64] ;  /* 0x0000002a082cc980 */ /* 0x000368000c101b00 */
[----:B------:R1:W5:Y:S02]  /*a110*/  @!P4 LD.E.64 R46, desc[UR42][R12.64] ;  /* 0x0000002a0c2ec980 */ /* 0x000364000c101b00 */
.L_x_7865:
[----:B------:R-:W-:Y:S05]  /*a120*/  BSYNC B1 ;  /* 0x0000000000017941 */ /* 0x000fea0003800000 */
.L_x_7864:
[----:B-1---5:R-:W-:Y:S01]  /*a130*/  IMAD.MOV.U32 R0, RZ, RZ, R46 ;  /* 0x000000ffff007224 */ /* 0x022fe200078e002e */
[----:B------:R-:W-:Y:S01]  /*a140*/  UMOV UR4, 0xffffffff ;  /* 0xffffffff00047882 */ /* 0x000fe20000000000 */
[----:B--2---:R-:W-:Y:S01]  /*a150*/  IMAD.MOV.U32 R3, RZ, RZ, R47 ;  /* 0x000000ffff037224 */ /* 0x004fe200078e002f */
[----:B------:R-:W-:Y:S01]  /*a160*/  CS2R R34, SRZ ;  /* 0x0000000000227805 */ /* 0x000fe2000001ff00 */
[----:B---3--:R-:W-:Y:S01]  /*a170*/  IMAD.MOV.U32 R4, RZ, RZ, R40 ;  /* 0x000000ffff047224 */ /* 0x008fe200078e0028 */
        /* <DEDUP_REMOVED lines=14> */
[----:B------:R1:W2:Y:S04]  /*a260*/  SHFL.IDX PT, R0, R7, 0x1, 0x181f ;  /* 0x00381f0007007f89 */ /* 0x0002a800000e0000 */
[----:B------:R1:W3:Y:S04]  /*a270*/  SHFL.IDX PT, R3, R6, 0x1, 0x181f ;  /* 0x00381f0006037f89 */ /* 0x0002e800000e0000 */
[----:B------:R1:W0:Y:S04]  /*a280*/  SHFL.IDX PT, R4, R10, 0x1, 0x181f ;  /* 0x00381f000a047f89 */ /* 0x00022800000e0000 */
[----:B----4-:R1:W4:Y:S02]  /*a290*/  SHFL.IDX PT, R14, R5, 0x1, 0x181f ;  /* 0x00381f00050e7f89 */ /* 0x01032400000e0000 */
.L_x_8209:
[----:B------:R-:W-:Y:S01]  /*a2a0*/  VIADD R8, R56, 0x20 ;  /* 0x0000002038087836 */ /* 0x000fe20000000000 */
[----:B------:R-:W-:Y:S01]  /*a2b0*/  BSSY B1, `(.L_x_7867) ;  /* 0x000001d000017945 */ /* 0x000fe20003800000 */
[----:B------:R-:W-:Y:S02]  /*a2c0*/  CS2R R30, SRZ ;  /* 0x00000000001e7805 */ /* 0x000fe4000001ff00 */
[----:B------:R-:W-:Y:S02]  /*a2d0*/  CS2R R42, SRZ ;  /* 0x00000000002a7805 */ /* 0x000fe4000001ff00 */
[----:B------:R-:W-:Y:S02]  /*a2e0*/  CS2R R32, SRZ ;  /* 0x0000000000207805 */ /* 0x000fe4000001ff00 */
[----:B------:R-:W-:-:S13]  /*a2f0*/  ISETP.GE.AND P0, PT, R8, R65, PT ;  /* 0x000000410800720c */ /* 0x000fda0003f06270 */
        /* <DEDUP_REMOVED lines=10> */
[CC--:B---3--:R-:W-:Y:S02]  /*a3a0*/  @!P4 IADD3 R8, P0, R3.reuse, R12.reuse, RZ ;  /* 0x0000000c0308c210 */ /* 0x0c8fe40007f1e0ff */
[-C--:B------:R-:W-:Y:S02]  /*a3b0*/  @!P5 IADD3 R20, P2, R3, R9.reuse, RZ ;  /* 0x000000090314d210 */ /* 0x080fe40007f5e0ff */
[C---:B----4-:R-:W-:Y:S02]  /*a3c0*/  @!P4 IADD3 R12, P1, R14.reuse, R12, RZ ;  /* 0x0000000c0e0cc210 */ /* 0x050fe40007f3e0ff */
[----:B------:R-:W-:Y:S01]  /*a3d0*/  @!P5 IADD3 R14, P3, R14, R9, RZ ;  /* 0x000000090e0ed210 */ /* 0x000fe20007f7e0ff */
[----:B--2---:R-:W-:Y:S01]  /*a3e0*/  @!P5 IMAD.X R21, R0, 0x1, R15, P2 ;  /* 0x000000010015d824 */ /* 0x004fe200010e060f */
[----:B------:R-:W-:-:S02]  /*a3f0*/  CS2R R42, SRZ ;  /* 0x00000000002a7805 */ /* 0x000fc4000001ff00 */
[----:B------:R-:W-:Y:S02]  /*a400*/  CS2R R34, SRZ ;  /* 0x0000000000227805 */ /* 0x000fe4000001ff00 */
[----:B------:R-:W-:Y:S01]  /*a410*/  @!P4 IADD3.X R9, R0, R11, RZ, P0, !PT ;  /* 0x0000000b0009c210 */ /* 0x000fe200007fe4ff */
[C---:B0-----:R-:W-:Y:S01]  /*a420*/  @!P4 IMAD.X R13, R4.reuse, 0x1, R11, P1 ;  /* 0x00000001040dc824 */ /* 0x041fe200008e060b */
[----:B------:R0:W5:Y:S01]  /*a430*/  @!P5 LD.E.64 R32, desc[UR42][R20.64] ;  /* 0x0000002a1420d980 */ /* 0x000162000c101b00 */
[----:B------:R-:W-:-:S03]  /*a440*/  @!P5 IMAD.X R15, R4, 0x1, R15, P3 ;  /* 0x00000001040fd824 */ /* 0x000fc600018e060f */
[----:B------:R0:W5:Y:S04]  /*a450*/  @!P4 LD.E.64 R42, desc[UR42][R8.64] ;  /* 0x0000002a082ac980 */ /* 0x000168000c101b00 */
[----:B------:R0:W5:Y:S04]  /*a460*/  @!P5 LD.E.64 R30, desc[UR42][R14.64] ;  /* 0x0000002a0e1ed980 */ /* 0x000168000c101b00 */
[----:B------:R0:W5:Y:S02]  /*a470*/  @!P4 LD.E.64 R34, desc[UR42][R12.64] ;  /* 0x0000002a0c22c980 */ /* 0x000164000c101b00 */
.L_x_7868:
[----:B------:R-:W-:Y:S05]  /*a480*/  BSYNC B1 ;  /* 0x0000000000017941 */ /* 0x000fea0003800000 */
.L_x_7867:
        /* <DEDUP_REMOVED lines=17> */
[----:B----4-:R4:W0:Y:S02]  /*a5a0*/  SHFL.IDX PT, R14, R5, 0x2, 0x181f ;  /* 0x00581f00050e7f89 */ /* 0x01082400000e0000 */
.L_x_8215:
[----:B------:R-:W-:Y:S01]  /*a5b0*/  VIADD R8, R56, 0x40 ;  /* 0x0000004038087836 */ /* 0x000fe20000000000 */
        /* <DEDUP_REMOVED lines=18> */
[C---:B0-----:R-:W-:Y:S02]  /*a6e0*/  @!P4 IADD3 R12, P1, R14.reuse, R12, RZ ;  /* 0x0000000c0e0cc210 */ /* 0x041fe40007f3e0ff */
[----:B------:R-:W-:Y:S01]  /*a6f0*/  @!P5 IADD3 R14, P3, R14, R9, RZ ;  /* 0x000000090e0ed210 */ /* 0x000fe20007f7e0ff */
[----:B--2---:R-:W-:Y:S01]  /*a700*/  @!P5 IMAD.X R49, R0, 0x1, R15, P2 ;  /* 0x000000010031d824 */ /* 0x004fe200010e060f */
[----:B------:R-:W-:-:S02]  /*a710*/  CS2R R28, SRZ ;  /* 0x00000000001c7805 */ /* 0x000fc4000001ff00 */
[----:B------:R-:W-:Y:S01]  /*a720*/  CS2R R26, SRZ ;  /* 0x00000000001a7805 */ /* 0x000fe2000001ff00 */
[--C-:B------:R-:W-:Y:S02]  /*a730*/  @!P4 IMAD.X R9, R0, 0x1, R11.reuse, P0 ;  /* 0x000000010009c824 */ /* 0x100fe400000e060b */
[C---:B------:R-:W-:Y:S01]  /*a740*/  @!P4 IMAD.X R13, R4.reuse, 0x1, R11, P1 ;  /* 0x00000001040dc824 */ /* 0x040fe200008e060b */
[----:B------:R0:W5:Y:S01]  /*a750*/  @!P5 LD.E.64 R20, desc[UR42][R48.64] ;  /* 0x0000002a3014d980 */ /* 0x000162000c101b00 */
[----:B------:R-:W-:-:S03]  /*a760*/  @!P5 IMAD.X R15, R4, 0x1, R15, P3 ;  /* 0x00000001040fd824 */ /* 0x000fc600018e060f */
[----:B------:R0:W5:Y:S04]  /*a770*/  @!P4 LD.E.64 R28, desc[UR42][R8.64] ;  /* 0x0000002a081cc980 */ /* 0x000168000c101b00 */
[----:B------:R0:W5:Y:S04]  /*a780*/  @!P5 LD.E.64 R24, desc[UR42][R14.64] ;  /* 0x0000002a0e18d980 */ /* 0x000168000c101b00 */
[----:B------:R0:W5:Y:S02]  /*a790*/  @!P4 LD.E.64 R26, desc[UR42][R12.64] ;  /* 0x0000002a0c1ac980 */ /* 0x000164000c101b00 */
.L_x_7871:
[----:B------:R-:W-:Y:S05]  /*a7a0*/  BSYNC B1 ;  /* 0x0000000000017941 */ /* 0x000fea0003800000 */
.L_x_7870:
[----:B0----5:R-:W-:Y:S01]  /*a7b0*/  IMAD.MOV.U32 R4, RZ, RZ, R24 ;  /* 0x000000ffff047224 */ /* 0x021fe200078e0018 */
[----:B------:R-:W-:Y:S01]  /*a7c0*/  UMOV UR4, 0xffffffff ;  /* 0xffffffff00047882 */ /* 0x000fe20000000000 */
[----:B------:R-:W-:Y:S02]  /*a7d0*/  IMAD.MOV.U32 R8, RZ, RZ, R25 ;  /* 0x000000ffff087224 */ /* 0x000fe400078e0019 */
[----:B--2---:R-:W-:Y:S02]  /*a7e0*/  IMAD.MOV.U32 R0, RZ, RZ, R26 ;  /* 0x000000ffff007224 */ /* 0x004fe400078e001a */
[----:B---3--:R-:W-:Y:S01]  /*a7f0*/  IMAD.MOV.U32 R3, RZ, RZ, R27 ;  /* 0x000000ffff037224 */ /* 0x008fe200078e001b */
[----:B------:R-:W-:Y:S01]  /*a800*/  PRMT R37, R4, 0x5410, R8 ;  /* 0x0000541004257816 */ /* 0x000fe20000000008 */
[----:B------:R-:W-:Y:S02]  /*a810*/  IMAD.MOV.U32 R4, RZ, RZ, R20 ;  /* 0x000000ffff047224 */ /* 0x000fe400078e0014 */
[----:B------:R-:W-:Y:S01]  /*a820*/  IMAD.MOV.U32 R8, RZ, RZ, R21 ;  /* 0x000000ffff087224 */ /* 0x000fe200078e0015 */
[----:B------:R-:W-:Y:S01]  /*a830*/  PRMT R58, R0, 0x5410, R3 ;  /* 0x00005410003a7816 */ /* 0x000fe20000000003 */
[----:B------:R-:W-:-:S02]  /*a840*/  IMAD.MOV.U32 R0, RZ, RZ, R28 ;  /* 0x000000ffff007224 */ /* 0x000fc400078e001c */
[----:B------:R-:W-:Y:S01]  /*a850*/  IMAD.MOV.U32 R3, RZ, RZ, R29 ;  /* 0x000000ffff037224 */ /* 0x000fe200078e001d */
[----:B------:R-:W-:Y:S02]  /*a860*/  PRMT R54, R4, 0x5410, R8 ;  /* 0x0000541004367816 */ /* 0x000fe40000000008 */
[----:B------:R-:W-:Y:S02]  /*a870*/  CS2R R8, SRZ ;  /* 0x0000000000087805 */ /* 0x000fe4000001ff00 */
[----:B------:R-:W-:Y:S01]  /*a880*/  PRMT R59, R0, 0x5410, R3 ;  /* 0x00005410003b7816 */ /* 0x000fe20000000003 */
[----:B------:R-:W-:Y:S06]  /*a890*/  BRA.DIV UR4, `(.L_x_7872) ;  /* 0x000001ca04887947 */ /* 0x000fec000b800000 */
[----:B------:R0:W2:Y:S04]  /*a8a0*/  SHFL.IDX PT, R0, R7, 0x3, 0x181f ;  /* 0x00781f0007007f89 */ /* 0x0000a800000e0000 */
[----:B------:R0:W3:Y:S04]  /*a8b0*/  SHFL.IDX PT, R3, R6, 0x3, 0x181f ;  /* 0x00781f0006037f89 */ /* 0x0000e800000e0000 */
[----:B------:R0:W0:Y:S04]  /*a8c0*/  SHFL.IDX PT, R4, R10, 0x3, 0x181f ;  /* 0x00781f000a047f89 */ /* 0x00002800000e0000 */
[----:B-1--4-:R-:W1:Y:S02]  /*a8d0*/  SHFL.IDX PT, R5, R5, 0x3, 0x181f ;  /* 0x00781f0005057f89 */ /* 0x012e6400000e0000 */
.L_x_8221:
[----:B------:R-:W-:Y:S01]  /*a8e0*/  VIADD R56, R56, 0x60 ;  /* 0x0000006038387836 */ /* 0x000fe20000000000 */
[----:B0-----:R-:W-:Y:S01]  /*a8f0*/  LEA.HI R6, R213, R213, RZ, 0x1 ;  /* 0x000000d5d5067211 */ /* 0x001fe200078f08ff */
[----:B------:R-:W-:Y:S01]  /*a900*/  BSSY B1, `(.L_x_7873) ;  /* 0x0000020000017945 */ /* 0x000fe20003800000 */
[----:B------:R-:W-:Y:S02]  /*a910*/  CS2R R10, SRZ ;  /* 0x00000000000a7805 */ /* 0x000fe4000001ff00 */
[----:B------:R-:W-:Y:S02]  /*a920*/  CS2R R14, SRZ ;  /* 0x00000000000e7805 */ /* 0x000fe4000001ff00 */
[----:B------:R-:W-:Y:S02]  /*a930*/  ISETP.GE.AND P0, PT, R56, R65, PT ;  /* 0x000000413800720c */ /* 0x000fe40003f06270 */
[----:B------:R-:W-:Y:S02]  /*a940*/  CS2R R12, SRZ ;  /* 0x00000000000c7805 */ /* 0x000fe4000001ff00 */
[----:B------:R-:W-:-:S05]  /*a950*/  LOP3.LUT R6, R6, 0xfffffffe, RZ, 0xc0, !PT ;  /* 0xfffffffe06067812 */ /* 0x000fca00078ec0ff */
[----:B------:R-:W-:-:S05]  /*a960*/  IMAD.IADD R6, R213, 0x1, -R6 ;  /* 0x00000001d5067824 */ /* 0x000fca00078e0a06 */
[----:B------:R-:W-:Y:S01]  /*a970*/  SHF.L.U32 R67, R6, 0x1f, RZ ;  /* 0x0000001f06437819 */ /* 0x000fe200000006ff */
[----:B------:R-:W-:Y:S06]  /*a980*/  @P0 BRA `(.L_x_7874) ;  /* 0x00000000005c0947 */ /* 0x000fec0003800000 */
[----:B------:R-:W-:Y:S01]  /*a990*/  ULDC UR4, c[0x0][0x3f4] ;  /* 0x0000fd0000047ab9 */ /* 0x000fe20000000800 */
[----:B------:R-:W-:Y:S02]  /*a9a0*/  CS2R R12, SRZ ;  /* 0x00000000000c7805 */ /* 0x000fe4000001ff00 */
[----:B------:R-:W-:Y:S02]  /*a9b0*/  ISETP.GE.AND P4, PT, R18, UR4, PT ;  /* 0x0000000412007c0c */ /* 0x000fe4000bf86270 */
[----:B------:R-:W-:-:S11]  /*a9c0*/  ISETP.GE.AND P5, PT, R185, UR4, PT ;  /* 0x00000004b9007c0c */ /* 0x000fd6000bfa6270 */
[C---:B------:R-:W-:Y:S01]  /*a9d0*/  @!P4 IMAD.SHL.U32 R48, R18.reuse, 0x2, RZ ;  /* 0x000000021230c824 */ /* 0x040fe200078e00ff */
[----:B------:R-:W-:Y:S01]  /*a9e0*/  @!P4 SHF.L.U64.HI R9, R18, 0x1, R19 ;  /* 0x000000011209c819 */ /* 0x000fe20000010213 */
[C---:B------:R-:W-:Y:S01]  /*a9f0*/  @!P5 IMAD.SHL.U32 R50, R185.reuse, 0x2, RZ ;  /* 0x00000002b932d824 */ /* 0x040fe200078e00ff */
[----:B------:R-:W-:Y:S02]  /*aa00*/  @!P5 SHF.L.U64.HI R11, R185, 0x1, R232 ;  /* 0x00000001b90bd819 */ /* 0x000fe400000102e8 */
[C---:B---3--:R-:W-:Y:S02]  /*aa10*/  @!P4 IADD3 R6, P0, R3.reuse, R48, RZ ;  /* 0x000000300306c210 */ /* 0x048fe40007f1e0ff */
[----:B------:R-:W-:Y:S02]  /*aa20*/  @!P5 IADD3 R52, P2, R3, R50, RZ ;  /* 0x000000320334d210 */ /* 0x000fe40007f5e0ff */
[C---:B-1----:R-:W-:Y:S01]  /*aa30*/  @!P4 IADD3 R48, P1, R5.reuse, R48, RZ ;  /* 0x000000300530c210 */ /* 0x042fe20007f3e0ff */
[C---:B--2---:R-:W-:Y:S01]  /*aa40*/  @!P4 IMAD.X R7, R0.reuse, 0x1, R9, P0 ;  /* 0x000000010007c824 */ /* 0x044fe200000e0609 */
[----:B------:R-:W-:Y:S01]  /*aa50*/  @!P5 IADD3 R50, P3, R5, R50, RZ ;  /* 0x000000320532d210 */ /* 0x000fe20007f7e0ff */
[----:B------:R-:W-:Y:S01]  /*aa60*/  @!P5 IMAD.X R53, R0, 0x1, R11, P2 ;  /* 0x000000010035d824 */ /* 0x000fe200010e060b */
[----:B------:R-:W-:Y:S01]  /*aa70*/  CS2R R14, SRZ ;  /* 0x00000000000e7805 */ /* 0x000fe2000001ff00 */
[C---:B------:R-:W-:Y:S01]  /*aa80*/  @!P4 IMAD.X R49, R4.reuse, 0x1, R9, P1 ;  /* 0x000000010431c824 */ /* 0x040fe200008e0609 */
[----:B------:R-:W-:Y:S01]  /*aa90*/  CS2R R8, SRZ ;  /* 0x0000000000087805 */ /* 0x000fe2000001ff00 */
[----:B------:R-:W-:Y:S01]  /*aaa0*/  @!P5 IMAD.X R51, R4, 0x1, R11, P3 ;  /* 0x000000010433d824 */ /* 0x000fe200018e060b */
[----:B------:R-:W-:Y:S01]  /*aab0*/  CS2R R10, SRZ ;  /* 0x00000000000a7805 */ /* 0x000fe2000001ff00 */
[----:B------:R0:W5:Y:S04]  /*aac0*/  @!P5 LD.E.64 R12, desc[UR42][R52.64] ;  /* 0x0000002a340cd980 */ /* 0x000168000c101b00 */
[----:B------:R0:W5:Y:S04]  /*aad0*/  @!P4 LD.E.64 R14, desc[UR42][R6.64] ;  /* 0x0000002a060ec980 */ /* 0x000168000c101b00 */
[----:B------:R0:W5:Y:S04]  /*aae0*/  @!P5 LD.E.64 R10, desc[UR42][R50.64] ;  /* 0x0000002a320ad980 */ /* 0x000168000c101b00 */
[----:B------:R0:W5:Y:S02]  /*aaf0*/  @!P4 LD.E.64 R8, desc[UR42][R48.64] ;  /* 0x0000002a3008c980 */ /* 0x000164000c101b00 */
.L_x_7874:
[----:B------:R-:W-:Y:S05]  /*ab00*/  BSYNC B1 ;  /* 0x0000000000017941 */ /* 0x000fea0003800000 */
.L_x_7873:
[----:B------:R-:W4:Y:S01]  /*ab10*/  SYNCS.PHASECHK.TRANS64.TRYWAIT P0, [R2+URZ+0x28800], R67 ;  /* 0x02880043020075a7 */ /* 0x000f22000800017f */
[----:B-----5:R-:W-:Y:S01]  /*ab20*/  IMAD.MOV.U32 R4, RZ, RZ, R9 ;  /* 0x000000ffff047224 */ /* 0x020fe200078e0009 */
[----:B---3--:R-:W-:Y:S01]  /*ab30*/  MOV R3, R8 ;  /* 0x0000000800037202 */ /* 0x008fe20000000f00 */
[----:B-1----:R-:W-:Y:S01]  /*ab40*/  IMAD.MOV.U32 R5, RZ, RZ, R14 ;  /* 0x000000ffff057224 */ /* 0x002fe200078e000e */
[----:B--2---:R-:W-:Y:S01]  /*ab50*/  VIADDMNMX R0, R65, -R192, 0x80, PT ;  /* 0x0000008041007446 */ /* 0x004fe200038009c0 */
[----:B0-----:R-:W-:Y:S01]  /*ab60*/  IMAD.MOV.U32 R6, RZ, RZ, R15 ;  /* 0x000000ffff067224 */ /* 0x001fe200078e000f */
[----:B------:R-:W-:Y:S01]  /*ab70*/  PRMT R49, R3, 0x5410, R4 ;  /* 0x0000541003317816 */ /* 0x000fe20000000004 */
[----:B------:R-:W-:Y:S01]  /*ab80*/  IMAD.MOV.U32 R3, RZ, RZ, R10 ;  /* 0x000000ffff037224 */ /* 0x000fe200078e000a */
[----:B------:R-:W-:Y:S01]  /*ab90*/  BSSY B1, `(.L_x_7875) ;  /* 0x0000008000017945 */ /* 0x000fe20003800000 */
[----:B------:R-:W-:Y:S01]  /*aba0*/  IMAD.MOV.U32 R4, RZ, RZ, R11 ;  /* 0x000000ffff047224 */ /* 0x000fe200078e000b */
[----:B------:R-:W-:Y:S01]  /*abb0*/  PRMT R50, R5, 0x5410, R6 ;  /* 0x0000541005327816 */ /* 0x000fe20000000006 */
[----:B------:R-:W-:Y:S01]  /*abc0*/  IMAD.MOV.U32 R5, RZ, RZ, R13 ;  /* 0x000000ffff057224 */ /* 0x000fe200078e000d */
[----:B------:R-:W-:-:S02]  /*abd0*/  ISETP.GE.AND P1, PT, R23, R0, PT ;  /* 0x000000001700720c */ /* 0x000fc40003f26270 */
[----:B------:R-:W-:Y:S01]  /*abe0*/  PRMT R3, R3, 0x5410, R4 ;  /* 0x0000541003037816 */ /* 0x000fe20000000004 */
[----:B------:R-:W-:Y:S01]  /*abf0*/  IMAD.MOV.U32 R4, RZ, RZ, R12 ;  /* 0x000000ffff047224 */ /* 0x000fe200078e000c */
[----:B----4-:R-:W-:Y:S09]  /*ac00*/  @!P0 BRA `(.L_x_7876) ;  /* 0x000001c800208947 */ /* 0x010ff20003800000 */
.L_x_8222:
[----:B------:R-:W-:Y:S05]  /*ac10*/  BSYNC B1 ;  /* 0x0000000000017941 */ /* 0x000fea0003800000 */
.L_x_7875:
[----:B------:R-:W-:Y:S01]  /*ac20*/  BSSY B1, `(.L_x_7877) ;  /* 0x000005e000017945 */ /* 0x000fe20003800000 */
[----:B------:R-:W-:-:S03]  /*ac30*/  PRMT R48, R4, 0x5410, R5 ;  /* 0x0000541004307816 */ /* 0x000fc60000000005 */
[----:B------:R-:W-:Y:S05]  /*ac40*/  @P1 BRA `(.L_x_7878) ;  /* 0x00000004006c1947 */ /* 0x000fea0003800000 */
[----:B------:R-:W1:Y:S01]  /*ac50*/  LDC R4, c[0x0][0x3f4] ;  /* 0x0000fd00ff047b82 */ /* 0x000e620000000800 */
[----:B------:R-:W-:Y:S01]  /*ac60*/  BSSY B2, `(.L_x_7879) ;  /* 0x000002e000027945 */ /* 0x000fe20003800000 */
[-C--:B-1----:R-:W-:Y:S02]  /*ac70*/  ISETP.GE.AND P0, PT, R18, R4.reuse, PT ;  /* 0x000000041200720c */ /* 0x082fe40003f06270 */
[----:B------:R-:W-:-:S11]  /*ac80*/  ISETP.GE.AND P1, PT, R185, R4, PT ;  /* 0x00000004b900720c */ /* 0x000fd60003f26270 */
[----:B------:R-:W-:Y:S05]  /*ac90*/  @P0 BRA `(.L_x_7880) ;  /* 0x0000000000a80947 */ /* 0x000fea0003800000 */
[----:B------:R-:W1:Y:S01]  /*aca0*/  LDS.128 R4, [R204] ;  /* 0x00000000cc047984 */ /* 0x000e620000000c00 */
[----:B------:R-:W-:Y:S01]  /*acb0*/  SHF.R.U32.HI R56, RZ, 0x10, R47 ;  /* 0x00000010ff387819 */ /* 0x000fe2000001162f */
[--C-:B------:R-:W-:Y:S01]  /*acc0*/  HADD2.F32 R51, -RZ, R66.reuse.H1_H1 ;  /* 0x30000042ff337230 */ /* 0x100fe20000004100 */
[----:B------:R-:W-:Y:S01]  /*acd0*/  SHF.R.U32.HI R52, RZ, 0x10, R45 ;  /* 0x00000010ff347819 */ /* 0x000fe2000001162d */
[----:B------:R-:W-:Y:S01]  /*ace0*/  HADD2.F32 R53, -RZ, R66.H0_H0 ;  /* 0x20000042ff357230 */ /* 0x000fe20000004100 */
[----:B0-----:R-:W-:Y:S01]  /*acf0*/  SHF.R.U64 R67, R46, 0x10, R47 ;  /* 0x000000102e437819 */ /* 0x001fe2000000122f */
[----:B------:R-:W-:Y:S01]  /*ad00*/  HADD2.F32 R56, -RZ, R56.H0_H0 ;  /* 0x20000038ff387230 */ /* 0x000fe20000004100 */
[----:B------:R-:W-:Y:S01]  /*ad10*/  SHF.R.U64 R68, R44, 0x10, R45 ;  /* 0x000000102c447819 */ /* 0x000fe2000000122d */
[----:B------:R-:W-:Y:S02]  /*ad20*/  HADD2.F32 R52, -RZ, R52.H0_H0 ;  /* 0x20000034ff347230 */ /* 0x000fe40000004100 */
[----:B-1----:R-:W-:-:S02]  /*ad30*/  HADD2.F32 R47, -RZ, R7.H1_H1 ;  /* 0x30000007ff2f7230 */ /* 0x002fc40000004100 */
[----:B------:R-:W-:Y:S02]  /*ad40*/  HADD2.F32 R46, -RZ, R7.H0_H0 ;  /* 0x20000007ff2e7230 */ /* 0x000fe40000004100 */
[--C-:B------:R-:W-:Y:S02]  /*ad50*/  HADD2.F32 R7, -RZ, R4.reuse.H0_H0 ;  /* 0x20000004ff077230 */ /* 0x100fe40000004100 */
[C---:B------:R-:W-:Y:S01]  /*ad60*/  FMUL.FTZ R65, R47.reuse, R56 ;  /* 0x000000382f417220 */ /* 0x040fe20000410000 */
[----:B------:R-:W-:Y:S01]  /*ad70*/  FMUL.FTZ R47, R47, R52 ;  /* 0x000000342f2f7220 */ /* 0x000fe20000410000 */
[----:B------:R-:W-:Y:S02]  /*ad80*/  HADD2.F32 R4, -RZ, R4.H1_H1 ;  /* 0x30000004ff047230 */ /* 0x000fe40000004100 */
[--C-:B------:R-:W-:Y:S02]  /*ad90*/  HADD2.F32 R44, -RZ, R6.reuse.H0_H0 ;  /* 0x20000006ff2c7230 */ /* 0x100fe40000004100 */
[----:B------:R-:W-:Y:S01]  /*ada0*/  FFMA.FTZ R56, R46, R56, R47 ;  /* 0x000000382e387223 */ /* 0x000fe2000001002f */
[----:B------:R-:W-:-:S02]  /*adb0*/  HADD2.F32 R45, -RZ, R6.H1_H1 ;  /* 0x30000006ff2d7230 */ /* 0x000fc40000004100 */
[----:B------:R-:W-:Y:S01]  /*adc0*/  FFMA.FTZ R65, R46, R52, -R65 ;  /* 0x000000342e417223 */ /* 0x000fe20000010841 */
[--C-:B------:R-:W-:Y:S02]  /*add0*/  HADD2.F32 R47, -RZ, R64.reuse.H0_H0 ;  /* 0x20000040ff2f7230 */ /* 0x100fe40000004100 */
[C---:B------:R-:W-:Y:S01]  /*ade0*/  FMUL.FTZ R66, R4.reuse, R53 ;  /* 0x0000003504427220 */ /* 0x040fe20000410000 */
[--C-:B------:R-:W-:Y:S02]  /*adf0*/  HADD2.F32 R6, -RZ, R5.reuse.H0_H0 ;  /* 0x20000005ff067230 */ /* 0x100fe40000004100 */
[-C--:B------:R-:W-:Y:S01]  /*ae00*/  FMUL.FTZ R52, R4, R51.reuse ;  /* 0x0000003304347220 */ /* 0x080fe20000410000 */
[----:B------:R-:W-:Y:S02]  /*ae10*/  HADD2.F32 R64, -RZ, R64.H1_H1 ;  /* 0x30000040ff407230 */ /* 0x000fe40000004100 */
        /* <DEDUP_REMOVED lines=17> */
[----:B------:R1:W-:Y:S02]  /*af30*/  STS.128 [R204], R4 ;  /* 0x00000004cc007388 */ /* 0x0003e40000000c00 */
.L_x_7880:
[----:B------:R-:W-:Y:S05]  /*af40*/  BSYNC B2 ;  /* 0x0000000000027941 */ /* 0x000fea0003800000 */
.L_x_7879:
[----:B------:R-:W-:Y:S05]  /*af50*/  @P1 BRA `(.L_x_7878) ;  /* 0x0000000000a81947 */ /* 0x000fea0003800000 */
[----:B-1----:R-:W1:Y:S01]  /*af60*/  LDS.128 R4, [R204+0x4000] ;  /* 0x00400000cc047984 */ /* 0x002e620000000c00 */
[----:B------:R-:W-:Y:S01]  /*af70*/  SHF.R.U32.HI R46, RZ, 0x10, R41 ;  /* 0x00000010ff2e7819 */ /* 0x000fe20000011629 */
[--C-:B------:R-:W-:Y:S01]  /*af80*/  HADD2.F32 R44, -RZ, R63.reuse.H1_H1 ;  /* 0x3000003fff2c7230 */ /* 0x100fe20000004100 */
[----:B------:R-:W-:Y:S01]  /*af90*/  SHF.R.U32.HI R45, RZ, 0x10, R39 ;  /* 0x00000010ff2d7819 */ /* 0x000fe20000011627 */
[----:B------:R-:W-:Y:S01]  /*afa0*/  HADD2.F32 R63, -RZ, R63.H0_H0 ;  /* 0x2000003fff3f7230 */ /* 0x000fe20000004100 */
[----:B------:R-:W-:Y:S01]  /*afb0*/  SHF.R.U64 R51, R40, 0x10, R41 ;  /* 0x0000001028337819 */ /* 0x000fe20000001229 */
[----:B------:R-:W-:Y:S01]  /*afc0*/  HADD2.F32 R46, -RZ, R46.H0_H0 ;  /* 0x2000002eff2e7230 */ /* 0x000fe20000004100 */
[----:B------:R-:W-:Y:S01]  /*afd0*/  SHF.R.U64 R53, R38, 0x10, R39 ;  /* 0x0000001026357819 */ /* 0x000fe20000001227 */
[----:B------:R-:W-:Y:S02]  /*afe0*/  HADD2.F32 R45, -RZ, R45.H0_H0 ;  /* 0x2000002dff2d7230 */ /* 0x000fe40000004100 */
[----:B-1----:R-:W-:-:S02]  /*aff0*/  HADD2.F32 R41, -RZ, R7.H1_H1 ;  /* 0x30000007ff297230 */ /* 0x002fc40000004100 */
        /* <DEDUP_REMOVED lines=32> */
.L_x_7878:
[----:B------:R-:W-:Y:S05]  /*b200*/  BSYNC B1 ;  /* 0x0000000000017941 */ /* 0x000fea0003800000 */
.L_x_7877:
[----:B------:R-:W-:Y:S01]  /*b210*/  ISETP.GE.AND P0, PT, R212, R0, PT ;  /* 0x00000000d400720c */ /* 0x000fe20003f06270 */
[----:B------:R-:W-:-:S12]  /*b220*/  BSSY B1, `(.L_x_7881) ;  /* 0x000005d000017945 */ /* 0x000fd80003800000 */
[----:B------:R-:W-:Y:S05]  /*b230*/  @P0 BRA `(.L_x_7882) ;  /* 0x00000004006c0947 */ /* 0x000fea0003800000 */
[----:B-12---:R-:W1:Y:S01]  /*b240*/  LDC R4, c[0x0][0x3f4] ;  /* 0x0000fd00ff047b82 */ /* 0x006e620000000800 */
[----:B------:R-:W-:Y:S01]  /*b250*/  BSSY B2, `(.L_x_7883) ;  /* 0x000002e000027945 */ /* 0x000fe20003800000 */
[-C--:B-1----:R-:W-:Y:S02]  /*b260*/  ISETP.GE.AND P0, PT, R18, R4.reuse, PT ;  /* 0x000000041200720c */ /* 0x082fe40003f06270 */
[----:B------:R-:W-:-:S11]  /*b270*/  ISETP.GE.AND P1, PT, R185, R4, PT ;  /* 0x00000004b900720c */ /* 0x000fd60003f26270 */
[----:B------:R-:W-:Y:S05]  /*b280*/  @P0 BRA `(.L_x_7884) ;  /* 0x0000000000a80947 */ /* 0x000fea0003800000 */
[----:B------:R-:W1:Y:S01]  /*b290*/  LDS.128 R4, [R204+0x1000] ;  /* 0x00100000cc047984 */ /* 0x000e620000000c00 */
        /* <DEDUP_REMOVED lines=10> */
[--C-:B-1----:R-:W-:Y:S02]  /*b340*/  HADD2.F32 R39, -RZ, R7.reuse.H1_H1 ;  /* 0x30000007ff277230 */ /* 0x102fe40000004100 */
        /* <DEDUP_REMOVED lines=30> */
.L_x_7884:
[----:B------:R-:W-:Y:S05]  /*b530*/  BSYNC B2 ;  /* 0x0000000000027941 */ /* 0x000fea0003800000 */
.L_x_7883:
[----:B------:R-:W-:Y:S05]  /*b540*/  @P1 BRA `(.L_x_7882) ;  /* 0x0000000000a81947 */ /* 0x000fea0003800000 */
[----:B-1----:R-:W1:Y:S01]  /*b550*/  LDS.128 R4, [R204+0x5000] ;  /* 0x00500000cc047984 */ /* 0x002e620000000c00 */
        /* <DEDUP_REMOVED lines=41> */
.L_x_7882:
[----:B------:R-:W-:Y:S05]  /*b7f0*/  BSYNC B1 ;  /* 0x0000000000017941 */ /* 0x000fea0003800000 */
.L_x_7881:
[----:B------:R-:W-:Y:S01]  /*b800*/  ISETP.GE.AND P0, PT, R211, R0, PT ;  /* 0x00000000d300720c */ /* 0x000fe20003f06270 */
[----:B------:R-:W-:-:S12]  /*b810*/  BSSY B1, `(.L_x_7885) ;  /* 0x000005d000017945 */ /* 0x000fd80003800000 */
[----:B------:R-:W-:Y:S05]  /*b820*/  @P0 BRA `(.L_x_7886) ;  /* 0x00000004006c0947 */ /* 0x000fea0003800000 */
[----:B-123--:R-:W1:Y:S01]  /*b830*/  LDC R4, c[0x0][0x3f4] ;  /* 0x0000fd00ff047b82 */ /* 0x00ee620000000800 */
[----:B------:R-:W-:Y:S01]  /*b840*/  BSSY B2, `(.L_x_7887) ;  /* 0x000002e000027945 */ /* 0x000fe20003800000 */
[-C--:B-1----:R-:W-:Y:S02]  /*b850*/  ISETP.GE.AND P0, PT, R18, R4.reuse, PT ;  /* 0x000000041200720c */ /* 0x082fe40003f06270 */
[----:B------:R-:W-:-:S11]  /*b860*/  ISETP.GE.AND P1, PT, R185, R4, PT ;  /* 0x00000004b900720c */ /* 0x000fd60003f26270 */
[----:B------:R-:W-:Y:S05]  /*b870*/  @P0 BRA `(.L_x_7888) ;  /* 0x0000000000a80947 */ /* 0x000fea0003800000 */
[----:B------:R-:W1:Y:S01]  /*b880*/  LDS.128 R4, [R204+0x2000] ;  /* 0x00200000cc047984 */ /* 0x000e620000000c00 */
        /* <DEDUP_REMOVED lines=41> */
.L_x_7888:
[----:B------:R-:W-:Y:S05]  /*bb20*/  BSYNC B2 ;  /* 0x0000000000027941 */ /* 0x000fea0003800000 */
.L_x_7887:
[----:B------:R-:W-:Y:S05]  /*bb30*/  @P1 BRA `(.L_x_7886) ;  /* 0x0000000000a81947 */ /* 0x000fea0003800000 */
[----:B-1----:R-:W1:Y:S01]  /*bb40*/  LDS.128 R4, [R204+0x6000] ;  /* 0x00600000cc047984 */ /* 0x002e620000000c00 */
        /* <DEDUP_REMOVED lines=41> */
.L_x_7886:
[----:B------:R-:W-:Y:S05]  /*bde0*/  BSYNC B1 ;  /* 0x0000000000017941 */ /* 0x000fea0003800000 */
.L_x_7885:
[----:B------:R-:W-:-:S13]  /*bdf0*/  ISETP.GE.AND P0, PT, R210, R0, PT ;  /* 0x00000000d200720c */ /* 0x000fda0003f06270 */
[----:B------:R-:W-:Y:S05]  /*be00*/  @P0 BRA `(.L_x_7889) ;  /* 0x0000002800b40947 */ /* 0x000fea0003800000 */
[----:B------:R-:W5:Y:S01]  /*be10*/  LDC R0, c[0x0][0x3f4] ;  /* 0x0000fd00ff007b82 */ /* 0x000f620000000800 */
[----:B------:R-:W-:Y:S01]  /*be20*/  BSSY B1, `(.L_x_7890) ;  /* 0x000002e000017945 */ /* 0x000fe20003800000 */
[-C--:B-----5:R-:W-:Y:S02]  /*be30*/  ISETP.GE.AND P0, PT, R18, R0.reuse, PT ;  /* 0x000000001200720c */ /* 0x0a0fe40003f06270 */
[----:B------:R-:W-:-:S11]  /*be40*/  ISETP.GE.AND P1, PT, R185, R0, PT ;  /* 0x00000000b900720c */ /* 0x000fd60003f26270 */
[----:B------:R-:W-:Y:S05]  /*be50*/  @P0 BRA `(.L_x_7891) ;  /* 0x0000000000a80947 */ /* 0x000fea0003800000 */
[----:B-1234-:R-:W1:Y:S01]  /*be60*/  LDS.128 R4, [R204+0x3000] ;  /* 0x00300000cc047984 */ /* 0x01ee620000000c00 */
        /* <DEDUP_REMOVED lines=17> */
[C---:B------:R-:W-:Y:S01]  /*bf80*/  FFMA.FTZ R29, R9.reuse, R24, R27 ;  /* 0x00000018091d7223 */ /* 0x040fe2000001001b */
[----:B------:R-:W-:Y:S02]  /*bf90*/  HADD2.F32 R8, -RZ, R6.H1_H1 ;  /* 0x30000006ff087230 */ /* 0x000fe40000004100 */
[C---:B------:R-:W-:Y:S01]  /*bfa0*/  FMUL.FTZ R25, R4.reuse, R21 ;  /* 0x0000001504197220 */ /* 0x040fe20000410000 */
[--C-:B------:R-:W-:Y:S02]  /*bfb0*/  HADD2.F32 R6, -RZ, R5.reuse.H0_H0 ;  /* 0x20000005ff067230 */ /* 0x100fe40000004100 */
[----:B------:R-:W-:Y:S01]  /*bfc0*/  FFMA.FTZ R26, R9, R20, -R26 ;  /* 0x00000014091a7223 */ /* 0x000fe2000001081a */
[-C--:B------:R-:W-:Y:S01]  /*bfd0*/  FMUL.FTZ R27, R4, R15.reuse ;  /* 0x0000000f041b7220 */ /* 0x080fe20000410000 */
[----:B------:R-:W-:Y:S02]  /*bfe0*/  HADD2.F32 R5, -RZ, R5.H1_H1 ;  /* 0x30000005ff057230 */ /* 0x000fe40000004100 */
[----:B------:R-:W-:Y:S01]  /*bff0*/  FFMA.FTZ R25, R0, R15, -R25 ;  /* 0x0000000f00197223 */ /* 0x000fe20000010819 */
[----:B------:R-:W-:-:S02]  /*c000*/  HADD2.F32 R9, -RZ, R28.H0_H0 ;  /* 0x2000001cff097230 */ /* 0x000fc40000004100 */
[C---:B------:R-:W-:Y:S01]  /*c010*/  FMUL.FTZ R14, R8.reuse, R49 ;  /* 0x00000031080e7220 */ /* 0x040fe20000410000 */
[----:B------:R-:W-:Y:S02]  /*c020*/  HADD2.F32 R4, -RZ, R30.H0_H0 ;  /* 0x2000001eff047230 */ /* 0x000fe40000004100 */
[-C--:B------:R-:W-:Y:S01]  /*c030*/  FMUL.FTZ R20, R8, R50.reuse ;  /* 0x0000003208147220 */ /* 0x080fe20000410000 */
[----:B------:R-:W-:Y:S01]  /*c040*/  FFMA.FTZ R0, R0, R21, R27 ;  /* 0x0000001500007223 */ /* 0x000fe2000001001b */
[----:B------:R-:W-:Y:S01]  /*c050*/  FMUL.FTZ R15, R5, R9 ;  /* 0x00000009050f7220 */ /* 0x000fe20000410000 */
[----:B------:R-:W-:Y:S01]  /*c060*/  FFMA.FTZ R14, R7, R50, -R14 ;  /* 0x00000032070e7223 */ /* 0x000fe2000001080e */
[-C--:B------:R-:W-:Y:S01]  /*c070*/  FMUL.FTZ R8, R5, R4.reuse ;  /* 0x0000000405087220 */ /* 0x080fe20000410000 */
[----:B------:R-:W-:Y:S01]  /*c080*/  FFMA.FTZ R49, R7, R49, R20 ;  /* 0x0000003107317223 */ /* 0x000fe20000010014 */
[C---:B------:R-:W-:Y:S01]  /*c090*/  FFMA.FTZ R5, R6.reuse, R4, -R15 ;  /* 0x0000000406057223 */ /* 0x040fe2000001080f */
[----:B------:R-:W-:Y:S01]  /*c0a0*/  F2FP.F16.F32.PACK_AB R7, R29, R26 ;  /* 0x0000001a1d07723e */ /* 0x000fe200000000ff */
[----:B------:R-:W-:Y:S01]  /*c0b0*/  FFMA.FTZ R8, R6, R9, R8 ;  /* 0x0000000906087223 */ /* 0x000fe20000010008 */
[----:B------:R-:W-:-:S02]  /*c0c0*/  F2FP.F16.F32.PACK_AB R4, R0, R25 ;  /* 0x000000190004723e */ /* 0x000fc400000000ff */
[----:B------:R-:W-:Y:S02]  /*c0d0*/  F2FP.F16.F32.PACK_AB R6, R49, R14 ;  /* 0x0000000e3106723e */ /* 0x000fe400000000ff */
[----:B------:R-:W-:-:S05]  /*c0e0*/  F2FP.F16.F32.PACK_AB R5, R8, R5 ;  /* 0x000000050805723e */ /* 0x000fca00000000ff */
[----:B------:R1:W-:Y:S02]  /*c0f0*/  STS.128 [R204+0x3000], R4 ;  /* 0x00300004cc007388 */ /* 0x0003e40000000c00 */
.L_x_7891:
[----:B------:R-:W-:Y:S05]  /*c100*/  BSYNC B1 ;  /* 0x0000000000017941 */ /* 0x000fea0003800000 */
.L_x_7890:
[----:B------:R-:W-:Y:S05]  /*c110*/  @P1 BRA `(.L_x_7889) ;  /* 0x0000002400f01947 */ /* 0x000fea0003800000 */
[----:B-1234-:R-:W1:Y:S01]  /*c120*/  LDS.128 R4, [R204+0x7000] ;  /* 0x00700000cc047984 */ /* 0x01ee620000000c00 */
[--C-:B------:R-:W-:Y:S02]  /*c130*/  SHF.R.U64 R26, R12, 0x10, R13.reuse ;  /* 0x000000100c1a7819 */ /* 0x100fe4000000120d */
[----:B------:R-:W-:Y:S01]  /*c140*/  SHF.R.U32.HI R12, RZ, 0x10, R13 ;  /* 0x00000010ff0c7819 */ /* 0x000fe2000001160d */
[----:B------:R-:W-:Y:S01]  /*c150*/  HADD2.F32 R13, -RZ, R3.H0_H0 ;  /* 0x20000003ff0d7230 */ /* 0x000fe20000004100 */
[--C-:B------:R-:W-:Y:S02]  /*c160*/  SHF.R.U32.HI R14, RZ, 0x10, R11.reuse ;  /* 0x00000010ff0e7819 */ /* 0x100fe4000001160b */
[----:B------:R-:W-:Y:S01]  /*c170*/  SHF.R.U64 R24, R10, 0x10, R11 ;  /* 0x000000100a187819 */ /* 0x000fe2000000120b */
[----:B------:R-:W-:Y:S02]  /*c180*/  HADD2.F32 R12, -RZ, R12.H0_H0 ;  /* 0x2000000cff0c7230 */ /* 0x000fe40000004100 */
[----:B------:R-:W-:-:S02]  /*c190*/  HADD2.F32 R14, -RZ, R14.H0_H0 ;  /* 0x2000000eff0e7230 */ /* 0x000fc40000004100 */
[--C-:B------:R-:W-:Y:S02]  /*c1a0*/  HADD2.F32 R11, -RZ, R48.reuse.H0_H0 ;  /* 0x20000030ff0b7230 */ /* 0x100fe40000004100 */
[----:B------:R-:W-:Y:S02]  /*c1b0*/  HADD2.F32 R48, -RZ, R48.H1_H1 ;  /* 0x30000030ff307230 */ /* 0x000fe40000004100 */
[--C-:B-1----:R-:W-:Y:S02]  /*c1c0*/  HADD2.F32 R10, -RZ, R7.reuse.H1_H1 ;  /* 0x30000007ff0a7230 */ /* 0x102fe40000004100 */
[----:B------:R-:W-:Y:S02]  /*c1d0*/  HADD2.F32 R9, -RZ, R7.H0_H0 ;  /* 0x20000007ff097230 */ /* 0x000fe40000004100 */
[--C-:B------:R-:W-:Y:S02]  /*c1e0*/  HADD2.F32 R0, -RZ, R4.reuse.H0_H0 ;  /* 0x20000004ff007230 */ /* 0x100fe40000004100 */
        /* <DEDUP_REMOVED lines=13> */
[----:B------:R-:W-:Y:S02]  /*c2c0*/  HADD2.F32 R5, -RZ, R5.H1_H1 ;  /* 0x30000005ff057230 */ /* 0x000fe40000004100 */
[CC--:B------:R-:W-:Y:S01]  /*c2d0*/  FMUL.FTZ R10, R8.reuse, R9.reuse ;  /* 0x00000009080a7220 */ /* 0x0c0fe20000410000 */
[----:B------:R-:W-:Y:S02]  /*c2e0*/  HADD2.F32 R4, -RZ, R24.H0_H0 ;  /* 0x20000018ff047230 */ /* 0x000fe40000004100 */
[-C--:B------:R-:W-:Y:S01]  /*c2f0*/  FMUL.FTZ R8, R8, R48.reuse ;  /* 0x0000003008087220 */ /* 0x080fe20000410000 */
[----:B------:R-:W-:Y:S02]  /*c300*/  HADD2.F32 R3, -RZ, R26.H0_H0 ;  /* 0x2000001aff037230 */ /* 0x000fe40000004100 */
[----:B------:R-:W-:Y:S01]  /*c310*/  FFMA.FTZ R10, R7, R48, -R10 ;  /* 0x00000030070a7223 */ /* 0x000fe2000001080a */
[----:B------:R-:W-:Y:S01]  /*c320*/  FMUL.FTZ R11, R5, R4 ;  /* 0x00000004050b7220 */ /* 0x000fe20000410000 */
[----:B------:R-:W-:Y:S01]  /*c330*/  FFMA.FTZ R9, R7, R9, R8 ;  /* 0x0000000907097223 */ /* 0x000fe20000010008 */
[-C--:B------:R-:W-:Y:S01]  /*c340*/  FMUL.FTZ R13, R5, R3.reuse ;  /* 0x00000003050d7220 */ /* 0x080fe20000410000 */
[----:B------:R-:W-:Y:S01]  /*c350*/  F2FP.F16.F32.PACK_AB R7, R25, R20 ;  /* 0x000000141907723e */ /* 0x000fe200000000ff */
[----:B------:R-:W-:-:S02]  /*c360*/  FFMA.FTZ R5, R6, R3, -R11 ;  /* 0x0000000306057223 */ /* 0x000fc4000001080b */
[----:B------:R-:W-:Y:S01]  /*c370*/  FFMA.FTZ R8, R6, R4, R13 ;  /* 0x0000000406087223 */ /* 0x000fe2000001000d */
[----:B------:R-:W-:Y:S02]  /*c380*/  F2FP.F16.F32.PACK_AB R6, R9, R10 ;  /* 0x0000000a0906723e */ /* 0x000fe400000000ff */
[----:B------:R-:W-:Y:S02]  /*c390*/  F2FP.F16.F32.PACK_AB R4, R0, R15 ;  /* 0x0000000f0004723e */ /* 0x000fe400000000ff */
[----:B------:R-:W-:-:S05]  /*c3a0*/  F2FP.F16.F32.PACK_AB R5, R8, R5 ;  /* 0x000000050805723e */ /* 0x000fca00000000ff */
[----:B------:R1:W-:Y:S01]  /*c3b0*/  STS.128 [R204+0x7000], R4 ;  /* 0x00700004cc007388 */ /* 0x0003e20000000c00 */
[----:B------:R-:W-:Y:S05]  /*c3c0*/  BRA `(.L_x_7889) ;  /* 0x0000002400447947 */ /* 0x000fea0003800000 */
.L_x_7862:
        /* <DEDUP_REMOVED lines=27> */
[----:B------:R-:W0:Y:S01]  /*c580*/  LDC R54, c[0x0][0x3f4] ;  /* 0x0000fd00ff367b82 */ /* 0x000e220000000800 */
[----:B------:R-:W1:Y:S01]  /*c590*/  SHFL.IDX PT, R4, R32, RZ, 0x181f ;  /* 0x00181fff20047589 */ /* 0x000e6200000e0000 */
[----:B------:R-:W-:-:S03]  /*c5a0*/  IMAD R3, R187, R6, RZ ;  /* 0x00000006bb037224 */ /* 0x000fc600078e02ff */
[----:B------:R-:W2:Y:S04]  /*c5b0*/  SHFL.IDX PT, R0, R35, RZ, 0x181f ;  /* 0x00181fff23007589 */ /* 0x000ea800000e0000 */
[----:B------:R-:W3:Y:S04]  /*c5c0*/  SHFL.IDX PT, R14, R34, RZ, 0x181f ;  /* 0x00181fff220e7589 */ /* 0x000ee800000e0000 */
[----:B------:R-:W4:Y:S01]  /*c5d0*/  SHFL.IDX PT, R5, R33, RZ, 0x181f ;  /* 0x00181fff21057589 */ /* 0x000f2200000e0000 */
[----:B0-----:R-:W-:-:S04]  /*c5e0*/  ISETP.GE.AND P0, PT, R16, R54, PT ;  /* 0x000000361000720c */ /* 0x001fc80003f06270 */
[----:B------:R-:W-:-:S13]  /*c5f0*/  ISETP.GE.OR P1, PT, R56, R3, P0 ;  /* 0x000000033800720c */ /* 0x000fda0000726670 */
[C---:B------:R-:W-:Y:S01]  /*c600*/  @!P1 IMAD.SHL.U32 R21, R16.reuse, 0x2, RZ ;  /* 0x0000000210159824 */ /* 0x040fe200078e00ff */
[----:B------:R-:W-:-:S04]  /*c610*/  @!P1 SHF.L.U64.HI R6, R16, 0x1, R17 ;  /* 0x0000000110069819 */ /* 0x000fc80000010211 */
[----:B-1----:R-:W-:-:S05]  /*c620*/  @!P1 IADD3 R4, P2, R4, R21, RZ ;  /* 0x0000001504049210 */ /* 0x002fca0007f5e0ff */
[----:B--2---:R-:W-:Y:S02]  /*c630*/  @!P1 IMAD.X R7, R0, 0x1, R6, P2 ;  /* 0x0000000100079824 */ /* 0x004fe400010e0606 */
[----:B------:R-:W-:Y:S02]  /*c640*/  @!P1 IMAD.MOV.U32 R8, RZ, RZ, R4 ;  /* 0x000000ffff089224 */ /* 0x000fe400078e0004 */
[----:B------:R-:W-:-:S06]  /*c650*/  @!P1 IMAD.MOV.U32 R9, RZ, RZ, R7 ;  /* 0x000000ffff099224 */ /* 0x000fcc00078e0007 */
[----:B------:R-:W2:Y:S01]  /*c660*/  @!P1 LD.E.128 R8, desc[UR42][R8.64] ;  /* 0x0000002a08089980 */ /* 0x000ea2000c101d00 */
[----:B---3--:R-:W-:-:S05]  /*c670*/  @!P1 IADD3 R14, P2, R14, R21, RZ ;  /* 0x000000150e0e9210 */ /* 0x008fca0007f5e0ff */
[----:B----4-:R-:W-:Y:S02]  /*c680*/  @!P1 IMAD.X R5, R5, 0x1, R6, P2 ;  /* 0x0000000105059824 */ /* 0x010fe400010e0606 */
[----:B------:R-:W-:-:S06]  /*c690*/  @!P1 IMAD.MOV.U32 R4, RZ, RZ, R14 ;  /* 0x000000ffff049224 */ /* 0x000fcc00078e000e */
[----:B------:R-:W3:Y:S01]  /*c6a0*/  @!P1 LD.E.128 R4, desc[UR42][R4.64] ;  /* 0x0000002a04049980 */ /* 0x000ee2000c101d00 */
[----:B------:R-:W-:Y:S02]  /*c6b0*/  CS2R R46, SRZ ;  /* 0x00000000002e7805 */ /* 0x000fe4000001ff00 */
[----:B------:R-:W-:Y:S02]  /*c6c0*/  CS2R R48, SRZ ;  /* 0x0000000000307805 */ /* 0x000fe4000001ff00 */
[----:B------:R-:W-:Y:S01]  /*c6d0*/  CS2R R44, SRZ ;  /* 0x00000000002c7805 */ /* 0x000fe2000001ff00 */
[----:B------:R0:W1:Y:S01]  /*c6e0*/  SHFL.IDX PT, R14, R34, 0x1, 0x181f ;  /* 0x00381f00220e7f89 */ /* 0x00006200000e0000 */
[----:B------:R-:W-:Y:S02]  /*c6f0*/  CS2R R50, SRZ ;  /* 0x0000000000327805 */ /* 0x000fe4000001ff00 */
[----:B------:R-:W-:Y:S01]  /*c700*/  CS2R R24, SRZ ;  /* 0x0000000000187805 */ /* 0x000fe2000001ff00 */
[----:B--2---:R-:W-:-:S02]  /*c710*/  @!P1 IMAD.MOV.U32 R46, RZ, RZ, R8 ;  /* 0x000000ffff2e9224 */ /* 0x004fc400078e0008 */
[----:B------:R-:W-:Y:S01]  /*c720*/  @!P1 IMAD.MOV.U32 R47, RZ, RZ, R9 ;  /* 0x000000ffff2f9224 */ /* 0x000fe200078e0009 */
[----:B------:R0:W2:Y:S01]  /*c730*/  SHFL.IDX PT, R8, R32, 0x1, 0x181f ;  /* 0x00381f0020087f89 */ /* 0x0000a200000e0000 */
[----:B------:R-:W-:Y:S02]  /*c740*/  IMAD.MOV.U32 R0, RZ, RZ, R46 ;  /* 0x000000ffff007224 */ /* 0x000fe400078e002e */
[----:B------:R-:W-:Y:S01]  /*c750*/  IMAD.MOV.U32 R12, RZ, RZ, R47 ;  /* 0x000000ffff0c7224 */ /* 0x000fe200078e002f */
[----:B------:R0:W4:Y:S01]  /*c760*/  SHFL.IDX PT, R9, R33, 0x1, 0x181f ;  /* 0x00381f0021097f89 */ /* 0x00012200000e0000 */
[----:B------:R-:W-:Y:S01]  /*c770*/  @!P1 IMAD.MOV.U32 R48, RZ, RZ, R10 ;  /* 0x000000ffff309224 */ /* 0x000fe200078e000a */
[----:B------:R-:W-:Y:S01]  /*c780*/  PRMT R64, R64, 0x5410, R0 ;  /* 0x0000541040407816 */ /* 0x000fe20000000000 */
[----:B------:R-:W-:Y:S01]  /*c790*/  @!P1 IMAD.MOV.U32 R49, RZ, RZ, R11 ;  /* 0x000000ffff319224 */ /* 0x000fe200078e000b */
[----:B------:R0:W0:Y:S01]  /*c7a0*/  SHFL.IDX PT, R0, R35, 0x1, 0x181f ;  /* 0x00381f0023007f89 */ /* 0x00002200000e0000 */
[----:B------:R-:W-:Y:S01]  /*c7b0*/  IMAD.MOV.U32 R10, RZ, RZ, R48 ;  /* 0x000000ffff0a7224 */ /* 0x000fe200078e0030 */
[----:B------:R-:W-:Y:S01]  /*c7c0*/  PRMT R67, R12, 0x7610, R67 ;  /* 0x000076100c437816 */ /* 0x000fe20000000043 */
[----:B---3--:R-:W-:-:S02]  /*c7d0*/  @!P1 IMAD.MOV.U32 R44, RZ, RZ, R4 ;  /* 0x000000ffff2c9224 */ /* 0x008fc400078e0004 */
[----:B------:R-:W-:Y:S02]  /*c7e0*/  @!P1 IMAD.MOV.U32 R45, RZ, RZ, R5 ;  /* 0x000000ffff2d9224 */ /* 0x000fe400078e0005 */
[----:B------:R-:W-:Y:S02]  /*c7f0*/  @!P1 IMAD.MOV.U32 R50, RZ, RZ, R6 ;  /* 0x000000ffff329224 */ /* 0x000fe400078e0006 */
[----:B------:R-:W-:Y:S02]  /*c800*/  @!P1 IMAD.MOV.U32 R51, RZ, RZ, R7 ;  /* 0x000000ffff339224 */ /* 0x000fe400078e0007 */
[----:B------:R-:W-:Y:S02]  /*c810*/  IMAD.MOV.U32 R11, RZ, RZ, R49 ;  /* 0x000000ffff0b7224 */ /* 0x000fe400078e0031 */
[----:B------:R-:W-:Y:S02]  /*c820*/  IMAD.MOV.U32 R4, RZ, RZ, R44 ;  /* 0x000000ffff047224 */ /* 0x000fe400078e002c */
[----:B------:R-:W-:Y:S01]  /*c830*/  IMAD.MOV.U32 R5, RZ, RZ, R45 ;  /* 0x000000ffff057224 */ /* 0x000fe200078e002d */
[----:B------:R-:W-:Y:S01]  /*c840*/  PRMT R37, R10, 0x5410, R11 ;  /* 0x000054100a257816 */ /* 0x000fe2000000000b */
[----:B------:R-:W-:-:S02]  /*c850*/  IMAD.MOV.U32 R6, RZ, RZ, R50 ;  /* 0x000000ffff067224 */ /* 0x000fc400078e0032 */
[----:B------:R-:W-:Y:S01]  /*c860*/  IMAD.MOV.U32 R7, RZ, RZ, R51 ;  /* 0x000000ffff077224 */ /* 0x000fe200078e0033 */
[----:B------:R-:W-:Y:S02]  /*c870*/  PRMT R67, R67, 0x5410, R5 ;  /* 0x0000541043437816 */ /* 0x000fe40000000005 */
[----:B------:R-:W-:Y:S02]  /*c880*/  PRMT R66, R6, 0x5410, R4 ;  /* 0x0000541006427816 */ /* 0x000fe40000000004 */
[----:B012-4-:R-:W-:-:S07]  /*c890*/  PRMT R64, R7, 0x7610, R64 ;  /* 0x0000761007407816 */ /* 0x017fce0000000040 */
.L_x_8232:
[----:B------:R-:W-:Y:S01]  /*c8a0*/  IADD3 R4, R56, 0x20, RZ ;  /* 0x0000002038047810 */ /* 0x000fe20007ffe0ff */
[----:B------:R-:W-:Y:S01]  /*c8b0*/  BSSY B1, `(.L_x_7893) ;  /* 0x0000012000017945 */ /* 0x000fe20003800000 */
[----:B------:R-:W-:Y:S02]  /*c8c0*/  CS2R R26, SRZ ;  /* 0x00000000001a7805 */ /* 0x000fe4000001ff00 */
[----:B------:R-:W-:Y:S02]  /*c8d0*/  CS2R R6, SRZ ;  /* 0x0000000000067805 */ /* 0x000fe4000001ff00 */
[----:B------:R-:W-:Y:S02]  /*c8e0*/  ISETP.GE.AND P1, PT, R4, R3, PT ;  /* 0x000000030400720c */ /* 0x000fe40003f26270 */
[----:B------:R-:W-:-:S11]  /*c8f0*/  CS2R R4, SRZ ;  /* 0x0000000000047805 */ /* 0x000fd6000001ff00 */
[----:B------:R-:W-:Y:S05]  /*c900*/  @P1 BRA `(.L_x_7894) ;  /* 0x0000000000301947 */ /* 0x000fea0003800000 */
[----:B------:R-:W-:Y:S02]  /*c910*/  CS2R R26, SRZ ;  /* 0x00000000001a7805 */ /* 0x000fe4000001ff00 */
[----:B------:R-:W-:Y:S02]  /*c920*/  CS2R R4, SRZ ;  /* 0x0000000000047805 */ /* 0x000fe4000001ff00 */
[----:B------:R-:W-:Y:S01]  /*c930*/  CS2R R6, SRZ ;  /* 0x0000000000067805 */ /* 0x000fe2000001ff00 */
[----:B------:R-:W-:Y:S06]  /*c940*/  @P0 BRA `(.L_x_7894) ;  /* 0x0000000000200947 */ /* 0x000fec0003800000 */
[C---:B------:R-:W-:Y:S01]  /*c950*/  IMAD.SHL.U32 R15, R16.reuse, 0x2, RZ ;  /* 0x00000002100f7824 */ /* 0x040fe200078e00ff */
[----:B------:R-:W-:-:S04]  /*c960*/  SHF.L.U64.HI R6, R16, 0x1, R17 ;  /* 0x0000000110067819 */ /* 0x000fc80000010211 */
[-C--:B------:R-:W-:Y:S02]  /*c970*/  IADD3 R4, P1, R8, R15.reuse, RZ ;  /* 0x0000000f08047210 */ /* 0x080fe40007f3e0ff */
[----:B------:R-:W-:-:S03]  /*c980*/  IADD3 R14, P2, R14, R15, RZ ;  /* 0x0000000f0e0e7210 */ /* 0x000fc60007f5e0ff */
[--C-:B------:R-:W-:Y:S02]  /*c990*/  IMAD.X R5, R0, 0x1, R6.reuse, P1 ;  /* 0x0000000100057824 */ /* 0x100fe400008e0606 */
[----:B------:R-:W-:-:S04]  /*c9a0*/  IMAD.X R15, R9, 0x1, R6, P2 ;  /* 0x00000001090f7824 */ /* 0x000fc800010e0606 */
[----:B------:R-:W5:Y:S04]  /*c9b0*/  LD.E.128 R4, desc[UR42][R4.64] ;  /* 0x0000002a04047980 */ /* 0x000f68000c101d00 */
[----:B------:R0:W5:Y:S02]  /*c9c0*/  LD.E.128 R24, desc[UR42][R14.64] ;  /* 0x0000002a0e187980 */ /* 0x000164000c101d00 */
.L_x_7894:
[----:B------:R-:W-:Y:S05]  /*c9d0*/  BSYNC B1 ;  /* 0x0000000000017941 */ /* 0x000fea0003800000 */
.L_x_7893:
[----:B-----5:R-:W-:Y:S01]  /*c9e0*/  IMAD.MOV.U32 R0, RZ, RZ, R24 ;  /* 0x000000ffff007224 */ /* 0x020fe200078e0018 */
        /* <DEDUP_REMOVED lines=13> */
[----:B------:R-:W1:Y:S01]  /*cac0*/  SHFL.IDX PT, R8, R32, 0x2, 0x181f ;  /* 0x00581f0020087f89 */ /* 0x000e6200000e0000 */
[----:B------:R-:W-:-:S03]  /*cad0*/  VIADD R10, R56, 0x40 ;  /* 0x00000040380a7836 */ /* 0x000fc60000000000 */
[----:B------:R-:W2:Y:S02]  /*cae0*/  SHFL.IDX PT, R0, R35, 0x2, 0x181f ;  /* 0x00581f0023007f89 */ /* 0x000ea400000e0000 */
[----:B------:R-:W-:Y:S02]  /*caf0*/  ISETP.GE.OR P1, PT, R10, R3, P0 ;  /* 0x000000030a00720c */ /* 0x000fe40000726670 */
[----:B0-----:R-:W0:Y:S04]  /*cb00*/  SHFL.IDX PT, R14, R34, 0x2, 0x181f ;  /* 0x00581f00220e7f89 */ /* 0x001e2800000e0000 */
[----:B------:R-:W3:Y:S07]  /*cb10*/  SHFL.IDX PT, R20, R33, 0x2, 0x181f ;  /* 0x00581f0021147f89 */ /* 0x000eee00000e0000 */
[C---:B------:R-:W-:Y:S01]  /*cb20*/  @!P1 IMAD.SHL.U32 R21, R16.reuse, 0x2, RZ ;  /* 0x0000000210159824 */ /* 0x040fe200078e00ff */
[----:B------:R-:W-:-:S04]  /*cb30*/  @!P1 SHF.L.U64.HI R29, R16, 0x1, R17 ;  /* 0x00000001101d9819 */ /* 0x000fc80000010211 */
[----:B-1----:R-:W-:-:S05]  /*cb40*/  @!P1 IADD3 R8, P2, R8, R21, RZ ;  /* 0x0000001508089210 */ /* 0x002fca0007f5e0ff */
[----:B--2---:R-:W-:-:S06]  /*cb50*/  @!P1 IMAD.X R9, R0, 0x1, R29, P2 ;  /* 0x0000000100099824 */ /* 0x004fcc00010e061d */
[----:B------:R-:W2:Y:S01]  /*cb60*/  @!P1 LD.E.128 R8, desc[UR42][R8.64] ;  /* 0x0000002a08089980 */ /* 0x000ea2000c101d00 */
[----:B0-----:R-:W-:-:S05]  /*cb70*/  @!P1 IADD3 R28, P2, R14, R21, RZ ;  /* 0x000000150e1c9210 */ /* 0x001fca0007f5e0ff */
[----:B---3--:R-:W-:-:S06]  /*cb80*/  @!P1 IMAD.X R29, R20, 0x1, R29, P2 ;  /* 0x00000001141d9824 */ /* 0x008fcc00010e061d */
[----:B------:R-:W3:Y:S01]  /*cb90*/  @!P1 LD.E.128 R28, desc[UR42][R28.64] ;  /* 0x0000002a1c1c9980 */ /* 0x000ee2000c101d00 */
[----:B------:R-:W-:Y:S02]  /*cba0*/  CS2R R20, SRZ ;  /* 0x0000000000147805 */ /* 0x000fe4000001ff00 */
[----:B------:R-:W-:Y:S02]  /*cbb0*/  CS2R R38, SRZ ;  /* 0x0000000000267805 */ /* 0x000fe4000001ff00 */
[----:B------:R-:W-:Y:S01]  /*cbc0*/  CS2R R40, SRZ ;  /* 0x0000000000287805 */ /* 0x000fe2000001ff00 */
[----:B------:R-:W0:Y:S01]  /*cbd0*/  SHFL.IDX PT, R32, R32, 0x3, 0x181f ;  /* 0x00781f0020207f89 */ /* 0x000e2200000e0000 */
[----:B------:R-:W-:-:S03]  /*cbe0*/  CS2R R42, SRZ ;  /* 0x00000000002a7805 */ /* 0x000fc6000001ff00 */
[----:B------:R-:W1:Y:S04]  /*cbf0*/  SHFL.IDX PT, R34, R34, 0x3, 0x181f ;  /* 0x00781f0022227f89 */ /* 0x000e6800000e0000 */
[----:B------:R-:W4:Y:S01]  /*cc00*/  SHFL.IDX PT, R33, R33, 0x3, 0x181f ;  /* 0x00781f0021217f89 */ /* 0x000f2200000e0000 */
[----:B--2---:R-:W-:Y:S02]  /*cc10*/  @!P1 IMAD.MOV.U32 R20, RZ, RZ, R8 ;  /* 0x000000ffff149224 */ /* 0x004fe400078e0008 */
[----:B------:R-:W-:Y:S02]  /*cc20*/  @!P1 IMAD.MOV.U32 R21, RZ, RZ, R9 ;  /* 0x000000ffff159224 */ /* 0x000fe400078e0009 */
[----:B------:R-:W-:Y:S02]  /*cc30*/  IMAD.MOV.U32 R0, RZ, RZ, R20 ;  /* 0x000000ffff007224 */ /* 0x000fe400078e0014 */
[----:B------:R-:W-:-:S02]  /*cc40*/  IMAD.MOV.U32 R12, RZ, RZ, R21 ;  /* 0x000000ffff0c7224 */ /* 0x000fc400078e0015 */
[----:B------:R-:W-:Y:S02]  /*cc50*/  @!P1 IMAD.MOV.U32 R38, RZ, RZ, R10 ;  /* 0x000000ffff269224 */ /* 0x000fe400078e000a */
[----:B------:R-:W-:Y:S01]  /*cc60*/  @!P1 IMAD.MOV.U32 R39, RZ, RZ, R11 ;  /* 0x000000ffff279224 */ /* 0x000fe200078e000b */
[----:B------:R-:W-:Y:S01]  /*cc70*/  PRMT R59, R0, 0x5410, R12 ;  /* 0x00005410003b7816 */ /* 0x000fe2000000000c */
[----:B------:R-:W-:Y:S01]  /*cc80*/  IMAD.MOV.U32 R8, RZ, RZ, R38 ;  /* 0x000000ffff087224 */ /* 0x000fe200078e0026 */
[----:B------:R2:W0:Y:S01]  /*cc90*/  SHFL.IDX PT, R0, R35, 0x3, 0x181f ;  /* 0x00781f0023007f89 */ /* 0x00042200000e0000 */
[----:B------:R-:W-:Y:S02]  /*cca0*/  IMAD.MOV.U32 R9, RZ, RZ, R39 ;  /* 0x000000ffff097224 */ /* 0x000fe400078e0027 */
[----:B---3--:R-:W-:Y:S02]  /*ccb0*/  @!P1 IMAD.MOV.U32 R40, RZ, RZ, R28 ;  /* 0x000000ffff289224 */ /* 0x008fe400078e001c */
[----:B------:R-:W-:Y:S01]  /*ccc0*/  @!P1 IMAD.MOV.U32 R41, RZ, RZ, R29 ;  /* 0x000000ffff299224 */ /* 0x000fe200078e001d */
[----:B------:R-:W-:Y:S01]  /*ccd0*/  PRMT R52, R8, 0x5410, R9 ;  /* 0x0000541008347816 */ /* 0x000fe20000000009 */
[----:B------:R-:W-:-:S02]  /*cce0*/  @!P1 IMAD.MOV.U32 R42, RZ, RZ, R30 ;  /* 0x000000ffff2a9224 */ /* 0x000fc400078e001e */
[----:B------:R-:W-:Y:S02]  /*ccf0*/  @!P1 IMAD.MOV.U32 R43, RZ, RZ, R31 ;  /* 0x000000ffff2b9224 */ /* 0x000fe400078e001f */
[----:B------:R-:W-:Y:S02]  /*cd00*/  IMAD.MOV.U32 R8, RZ, RZ, R40 ;  /* 0x000000ffff087224 */ /* 0x000fe400078e0028 */
[----:B------:R-:W-:Y:S02]  /*cd10*/  IMAD.MOV.U32 R9, RZ, RZ, R41 ;  /* 0x000000ffff097224 */ /* 0x000fe400078e0029 */
[----:B------:R-:W-:Y:S02]  /*cd20*/  IMAD.MOV.U32 R10, RZ, RZ, R42 ;  /* 0x000000ffff0a7224 */ /* 0x000fe400078e002a */
[----:B------:R-:W-:Y:S01]  /*cd30*/  IMAD.MOV.U32 R11, RZ, RZ, R43 ;  /* 0x000000ffff0b7224 */ /* 0x000fe200078e002b */
[----:B------:R-:W-:Y:S02]  /*cd40*/  PRMT R62, R8, 0x5410, R9 ;  /* 0x00005410083e7816 */ /* 0x000fe40000000009 */
[----:B------:R-:W-:-:S02]  /*cd50*/  CS2R R8, SRZ ;  /* 0x0000000000087805 */ /* 0x000fc4000001ff00 */
[----:B-12-4-:R-:W-:-:S07]  /*cd60*/  PRMT R63, R10, 0x5410, R11 ;  /* 0x000054100a3f7816 */ /* 0x016fce000000000b */
.L_x_8242:
[----:B------:R-:W-:Y:S01]  /*cd70*/  VIADD R56, R56, 0x60 ;  /* 0x0000006038387836 */ /* 0x000fe20000000000 */
[----:B------:R-:W-:Y:S01]  /*cd80*/  LEA.HI R10, R213, R213, RZ, 0x1 ;  /* 0x000000d5d50a7211 */ /* 0x000fe200078f08ff */
[----:B------:R-:W-:Y:S01]  /*cd90*/  BSSY B1, `(.L_x_7896) ;  /* 0x0000015000017945 */ /* 0x000fe20003800000 */
[----:B------:R-:W-:Y:S02]  /*cda0*/  CS2R R12, SRZ ;  /* 0x00000000000c7805 */ /* 0x000fe4000001ff00 */
[----:B------:R-:W-:Y:S02]  /*cdb0*/  CS2R R14, SRZ ;  /* 0x00000000000e7805 */ /* 0x000fe4000001ff00 */
[----:B------:R-:W-:Y:S02]  /*cdc0*/  ISETP.GE.AND P1, PT, R56, R3, PT ;  /* 0x000000033800720c */ /* 0x000fe40003f26270 */
[----:B------:R-:W-:-:S05]  /*cdd0*/  LOP3.LUT R10, R10, 0xfffffffe, RZ, 0xc0, !PT ;  /* 0xfffffffe0a0a7812 */ /* 0x000fca00078ec0ff */
[----:B------:R-:W-:Y:S01]  /*cde0*/  IMAD.IADD R29, R213, 0x1, -R10 ;  /* 0x00000001d51d7824 */ /* 0x000fe200078e0a0a */
[----:B------:R-:W-:-:S04]  /*cdf0*/  CS2R R10, SRZ ;  /* 0x00000000000a7805 */ /* 0x000fc8000001ff00 */
[----:B------:R-:W-:Y:S01]  /*ce00*/  SHF.L.U32 R29, R29, 0x1f, RZ ;  /* 0x0000001f1d1d7819 */ /* 0x000fe200000006ff */
[----:B------:R-:W-:Y:S06]  /*ce10*/  @P1 BRA `(.L_x_7897) ;  /* 0x0000000000301947 */ /* 0x000fec0003800000 */
[----:B------:R-:W-:Y:S02]  /*ce20*/  CS2R R10, SRZ ;  /* 0x00000000000a7805 */ /* 0x000fe4000001ff00 */
[----:B------:R-:W-:Y:S02]  /*ce30*/  CS2R R12, SRZ ;  /* 0x00000000000c7805 */ /* 0x000fe4000001ff00 */
[----:B------:R-:W-:Y:S01]  /*ce40*/  CS2R R14, SRZ ;  /* 0x00000000000e7805 */ /* 0x000fe2000001ff00 */
[----:B------:R-:W-:Y:S06]  /*ce50*/  @P0 BRA `(.L_x_7897) ;  /* 0x0000000000200947 */ /* 0x000fec0003800000 */
[C---:B------:R-:W-:Y:S02]  /*ce60*/  SHF.L.U32 R11, R16.reuse, 0x1, RZ ;  /* 0x00000001100b7819 */ /* 0x040fe400000006ff */
[----:B------:R-:W-:Y:S02]  /*ce70*/  SHF.L.U64.HI R9, R16, 0x1, R17 ;  /* 0x0000000110097819 */ /* 0x000fe40000010211 */
[-C--:B0-----:R-:W-:Y:S02]  /*ce80*/  IADD3 R12, P1, R32, R11.reuse, RZ ;  /* 0x0000000b200c7210 */ /* 0x081fe40007f3e0ff */
[----:B------:R-:W-:-:S03]  /*ce90*/  IADD3 R8, P2, R34, R11, RZ ;  /* 0x0000000b22087210 */ /* 0x000fc60007f5e0ff */
[--C-:B------:R-:W-:Y:S02]  /*cea0*/  IMAD.X R13, R0, 0x1, R9.reuse, P1 ;  /* 0x00000001000d7824 */ /* 0x100fe400008e0609 */
[----:B------:R-:W-:-:S04]  /*ceb0*/  IMAD.X R9, R33, 0x1, R9, P2 ;  /* 0x0000000121097824 */ /* 0x000fc800010e0609 */
[----:B------:R-:W5:Y:S04]  /*cec0*/  LD.E.128 R12, desc[UR42][R12.64] ;  /* 0x0000002a0c0c7980 */ /* 0x000f68000c101d00 */
[----:B------:R-:W5:Y:S02]  /*ced0*/  LD.E.128 R8, desc[UR42][R8.64] ;  /* 0x0000002a08087980 */ /* 0x000f64000c101d00 */
.L_x_7897:
[----:B------:R-:W-:Y:S05]  /*cee0*/  BSYNC B1 ;  /* 0x0000000000017941 */ /* 0x000fea0003800000 */
.L_x_7896:
[----:B------:R-:W1:Y:S01]  /*cef0*/  SYNCS.PHASECHK.TRANS64.TRYWAIT P4, [R2+URZ+0x28800], R29 ;  /* 0x0288001d020075a7 */ /* 0x000e62000808017f */
[----:B------:R-:W-:Y:S01]  /*cf00*/  VIADDMNMX R3, R3, -R192, 0x80, PT ;  /* 0x0000008003037446 */ /* 0x000fe200038009c0 */
[----:B0----5:R-:W-:Y:S01]  /*cf10*/  IMAD.MOV.U32 R0, RZ, RZ, R8 ;  /* 0x000000ffff007224 */ /* 0x021fe200078e0008 */
[----:B------:R-:W-:Y:S01]  /*cf20*/  BSSY B1, `(.L_x_7898) ;  /* 0x0000010000017945 */ /* 0x000fe20003800000 */
[----:B------:R-:W-:Y:S01]  /*cf30*/  IMAD.MOV.U32 R28, RZ, RZ, R9 ;  /* 0x000000ffff1c7224 */ /* 0x000fe200078e0009 */
[-C--:B------:R-:W-:Y:S01]  /*cf40*/  ISETP.GE.OR P3, PT, R23, R3.reuse, P0 ;  /* 0x000000031700720c */ /* 0x080fe20000766670 */
[----:B------:R-:W-:Y:S01]  /*cf50*/  IMAD.MOV.U32 R30, RZ, RZ, R13 ;  /* 0x000000ffff1e7224 */ /* 0x000fe200078e000d */
[-C--:B------:R-:W-:Y:S02]  /*cf60*/  ISETP.GE.OR P2, PT, R212, R3.reuse, P0 ;  /* 0x00000003d400720c */ /* 0x080fe40000746670 */
[-C--:B------:R-:W-:Y:S02]  /*cf70*/  ISETP.GE.OR P1, PT, R211, R3.reuse, P0 ;  /* 0x00000003d300720c */ /* 0x080fe40000726670 */
[----:B------:R-:W-:Y:S01]  /*cf80*/  ISETP.GE.OR P0, PT, R210, R3, P0 ;  /* 0x00000003d200720c */ /* 0x000fe20000706670 */
[----:B------:R-:W-:Y:S01]  /*cf90*/  IMAD.MOV.U32 R3, RZ, RZ, R11 ;  /* 0x000000ffff037224 */ /* 0x000fe200078e000b */
[----:B------:R-:W-:Y:S01]  /*cfa0*/  PRMT R56, R0, 0x5410, R28 ;  /* 0x0000541000387816 */ /* 0x000fe2000000001c */
[----:B------:R-:W-:-:S02]  /*cfb0*/  IMAD.MOV.U32 R0, RZ, RZ, R10 ;  /* 0x000000ffff007224 */ /* 0x000fc400078e000a */
[----:B------:R-:W-:-:S03]  /*cfc0*/  IMAD.MOV.U32 R28, RZ, RZ, R12 ;  /* 0x000000ffff1c7224 */ /* 0x000fc600078e000c */
[----:B------:R-:W-:Y:S01]  /*cfd0*/  PRMT R60, R0, 0x5410, R3 ;  /* 0x00005410003c7816 */ /* 0x000fe20000000003 */
[----:B------:R-:W-:Y:S01]  /*cfe0*/  IMAD.MOV.U32 R0, RZ, RZ, R14 ;  /* 0x000000ffff007224 */ /* 0x000fe200078e000e */
[----:B------:R-:W-:Y:S01]  /*cff0*/  PRMT R61, R28, 0x5410, R30 ;  /* 0x000054101c3d7816 */ /* 0x000fe2000000001e */
[----:B------:R-:W-:Y:S01]  /*d000*/  IMAD.MOV.U32 R3, RZ, RZ, R15 ;  /* 0x000000ffff037224 */ /* 0x000fe200078e000f */
[----:B-1----:R-:W-:Y:S06]  /*d010*/  @!P4 BRA `(.L_x_7899) ;  /* 0x000001ac00f0c947 */ /* 0x002fec0003800000 */
.L_x_8243:
[----:B------:R-:W-:Y:S05]  /*d020*/  BSYNC B1 ;  /* 0x0000000000017941 */ /* 0x000fea0003800000 */
.L_x_7898:
[----:B------:R-:W-:Y:S04]  /*d030*/  BSSY B1, `(.L_x_7900) ;  /* 0x0000062000017945 */ /* 0x000fe80003800000 */
[----:B------:R-:W-:Y:S05]  /*d040*/  @P3 BRA `(.L_x_7901) ;  /* 0x0000000400803947 */ /* 0x000fea0003800000 */
[----:B------:R-:W-:Y:S01]  /*d050*/  LEA.HI R28, R54, R207, RZ, 0x1d ;  /* 0x000000cf361c7211 */ /* 0x000fe200078fe8ff */
[----:B------:R-:W-:Y:S01]  /*d060*/  IMAD.SHL.U32 R30, R23, 0x40, RZ ;  /* 0x00000040171e7824 */ /* 0x000fe200078e00ff */
[----:B------:R-:W-:Y:S01]  /*d070*/  SHF.R.U64 R79, R48, 0x10, R49 ;  /* 0x00000010304f7819 */ /* 0x000fe20000001231 */
[--C-:B------:R-:W-:Y:S01]  /*d080*/  HADD2.F32 R69, -RZ, R67.reuse.H0_H0 ;  /* 0x20000043ff457230 */ /* 0x100fe20000004100 */
[----:B------:R-:W-:Y:S01]  /*d090*/  SHF.R.S32.HI R31, RZ, 0x1f, R28 ;  /* 0x0000001fff1f7819 */ /* 0x000fe2000001141c */
[----:B0-----:R-:W-:Y:S01]  /*d0a0*/  IMAD.SHL.U32 R29, R28, 0x8, RZ ;  /* 0x000000081c1d7824 */ /* 0x001fe200078e00ff */
[--C-:B------:R-:W-:Y:S01]  /*d0b0*/  SHF.R.U32.HI R70, RZ, 0x10, R45.reuse ;  /* 0x00000010ff467819 */ /* 0x100fe2000001162d */
[----:B------:R-:W-:Y:S01]  /*d0c0*/  HADD2.F32 R67, -RZ, R67.H1_H1 ;  /* 0x30000043ff437230 */ /* 0x000fe20000004100 */
[----:B------:R-:W-:Y:S02]  /*d0d0*/  LEA.HI R31, R31, R28, RZ, 0x3 ;  /* 0x0000001c1f1f7211 */ /* 0x000fe400078f18ff */
[----:B------:R-:W-:Y:S01]  /*d0e0*/  LOP3.LUT R29, R29, 0x38, RZ, 0xc0, !PT ;  /* 0x000000381d1d7812 */ /* 0x000fe200078ec0ff */
[----:B------:R-:W-:Y:S01]  /*d0f0*/  HADD2.F32 R70, -RZ, R70.H0_H0 ;  /* 0x20000046ff467230 */ /* 0x000fe20000004100 */
[----:B------:R-:W-:Y:S01]  /*d100*/  SHF.R.U64 R77, R44, 0x10, R45 ;  /* 0x000000102c4d7819 */ /* 0x000fe2000000122d */
[----:B------:R-:W-:Y:S01]  /*d110*/  IMAD.SHL.U32 R31, R31, 0x400, RZ ;  /* 0x000004001f1f7824 */ /* 0x000fe200078e00ff */
[----:B------:R-:W-:-:S02]  /*d120*/  LOP3.LUT R29, R29, 0x1c0, R30, 0xf8, !PT ;  /* 0x000001c01d1d7812 */ /* 0x000fc400078ef81e */
[----:B------:R-:W-:Y:S02]  /*d130*/  SHF.R.U32.HI R68, RZ, 0x10, R47 ;  /* 0x00000010ff447819 */ /* 0x000fe4000001162f */
[----:B------:R-:W-:Y:S02]  /*d140*/  LOP3.LUT R33, R29, R202, RZ, 0x3c, !PT ;  /* 0x000000ca1d217212 */ /* 0x000fe400078e3cff */
[----:B------:R-:W-:Y:S02]  /*d150*/  LOP3.LUT R32, R31, 0x7fffe000, RZ, 0xc0, !PT ;  /* 0x7fffe0001f207812 */ /* 0x000fe400078ec0ff */
[----:B------:R-:W0:Y:S01]  /*d160*/  LDS.128 R28, [R204] ;  /* 0x00000000cc1c7984 */ /* 0x000e220000000c00 */
[----:B------:R-:W-:Y:S02]  /*d170*/  SHF.R.U32.HI R78, RZ, 0x10, R49 ;  /* 0x00000010ff4e7819 */ /* 0x000fe40000011631 */
[----:B------:R-:W-:Y:S02]  /*d180*/  IADD3 R33, R33, R32, R203 ;  /* 0x0000002021217210 */ /* 0x000fe40007ffe0cb */
[----:B------:R-:W-:-:S02]  /*d190*/  SHF.R.U64 R76, R50, 0x10, R51 ;  /* 0x00000010324c7819 */ /* 0x000fc40000001233 */
[----:B------:R-:W-:Y:S01]  /*d1a0*/  SHF.R.U32.HI R75, RZ, 0x10, R51 ;  /* 0x00000010ff4b7819 */ /* 0x000fe20000011633 */
[----:B------:R-:W-:Y:S01]  /*d1b0*/  IMAD R65, R33, 0x2, R2 ;  /* 0x0000000221417824 */ /* 0x000fe200078e0202 */
[----:B------:R-:W-:-:S04]  /*d1c0*/  SHF.R.U64 R80, R46, 0x10, R47 ;  /* 0x000000102e507819 */ /* 0x000fc8000000122f */
        /* <DEDUP_REMOVED lines=14> */
[C---:B------:R-:W-:Y:S01]  /*d2b0*/  FMUL.FTZ R72, R49.reuse, R70 ;  /* 0x0000004631487220 */ /* 0x040fe20000410000 */
[C---:B------:R-:W-:Y:S01]  /*d2c0*/  FFMA.FTZ R71, R44.reuse, R69, -R71 ;  /* 0x000000452c477223 */ /* 0x040fe20000010847 */
        /* <DEDUP_REMOVED lines=16> */
[C---:B------:R-:W-:Y:S01]  /*d3d0*/  FMUL.FTZ R29, R50.reuse, R49 ;  /* 0x00000031321d7220 */ /* 0x040fe20000410000 */
[-C--:B------:R-:W-:Y:S01]  /*d3e0*/  FMUL.FTZ R37, R50, R33.reuse ;  /* 0x0000002132257220 */ /* 0x080fe20000410000 */
[----:B------:R-:W-:Y:S02]  /*d3f0*/  HADD2.F32 R35, -RZ, R35.H1_H1 ;  /* 0x30000023ff237230 */ /* 0x000fe40000004100 */
[C---:B------:R-:W-:Y:S01]  /*d400*/  FMUL.FTZ R68, R51.reuse, R64 ;  /* 0x0000004033447220 */ /* 0x040fe20000410000 */
[----:B------:R-:W-:Y:S02]  /*d410*/  HADD2.F32 R50, -RZ, R75.H0_H0 ;  /* 0x2000004bff327230 */ /* 0x000fe40000004100 */
[C---:B------:R-:W-:Y:S01]  /*d420*/  FFMA.FTZ R66, R46.reuse, R33, -R29 ;  /* 0x000000212e427223 */ /* 0x040fe2000001081d */
[----:B------:R-:W-:Y:S02]  /*d430*/  HADD2.F32 R48, -RZ, R78.H0_H0 ;  /* 0x2000004eff307230 */ /* 0x000fe40000004100 */
[-C--:B------:R-:W-:Y:S01]  /*d440*/  FMUL.FTZ R51, R51, R44.reuse ;  /* 0x0000002c33337220 */ /* 0x080fe20000410000 */
[----:B------:R-:W-:Y:S01]  /*d450*/  FFMA.FTZ R68, R47, R44, -R68 ;  /* 0x0000002c2f447223 */ /* 0x000fe20000010844 */
        /* <DEDUP_REMOVED lines=31> */
.L_x_7901:
[----:B------:R-:W-:Y:S05]  /*d650*/  BSYNC B1 ;  /* 0x0000000000017941 */ /* 0x000fea0003800000 */
.L_x_7900:
[----:B------:R-:W-:Y:S04]  /*d660*/  BSSY B1, `(.L_x_7902) ;  /* 0x0000062000017945 */ /* 0x000fe80003800000 */
[----:B------:R-:W-:Y:S05]  /*d670*/  @P2 BRA `(.L_x_7903) ;  /* 0x0000000400802947 */ /* 0x000fea0003800000 */
[----:B------:R-:W2:Y:S01]  /*d680*/  LDL R70, [R1+0x40] ;  /* 0x0000400001467983 */ /* 0x000ea20000100800 */
[----:B-1----:R-:W-:Y:S01]  /*d690*/  LEA.HI R28, R54, R207, RZ, 0x1d ;  /* 0x000000cf361c7211 */ /* 0x002fe200078fe8ff */
[----:B------:R-:W-:Y:S01]  /*d6a0*/  HADD2.F32 R44, -RZ, R57.H1_H1 ;  /* 0x30000039ff2c7230 */ /* 0x000fe20000004100 */
[----:B------:R-:W-:Y:S01]  /*d6b0*/  SHF.R.U32.HI R30, RZ, 0x3, R198 ;  /* 0x00000003ff1e7819 */ /* 0x000fe200000116c6 */
[--C-:B------:R-:W-:Y:S01]  /*d6c0*/  HADD2.F32 R46, -RZ, R53.reuse.H1_H1 ;  /* 0x30000035ff2e7230 */ /* 0x100fe20000004100 */
[----:B------:R-:W-:Y:S01]  /*d6d0*/  SHF.R.S32.HI R31, RZ, 0x1f, R28 ;  /* 0x0000001fff1f7819 */ /* 0x000fe2000001141c */
[----:B0-----:R-:W-:Y:S01]  /*d6e0*/  IMAD.SHL.U32 R29, R28, 0x8, RZ ;  /* 0x000000081c1d7824 */ /* 0x001fe200078e00ff */
[----:B------:R-:W-:Y:S01]  /*d6f0*/  SHF.R.U64 R65, R24, 0x10, R25 ;  /* 0x0000001018417819 */ /* 0x000fe20000001219 */
[----:B------:R-:W-:Y:S01]  /*d700*/  HADD2.F32 R53, -RZ, R53.H0_H0 ;  /* 0x20000035ff357230 */ /* 0x000fe20000004100 */
[----:B------:R-:W-:Y:S01]  /*d710*/  LEA.HI R31, R31, R28, RZ, 0x3 ;  /* 0x0000001c1f1f7211 */ /* 0x000fe200078f18ff */
[----:B------:R-:W-:Y:S01]  /*d720*/  HADD2.F32 R57, -RZ, R57.H0_H0 ;  /* 0x20000039ff397230 */ /* 0x000fe20000004100 */
[----:B------:R-:W-:-:S02]  /*d730*/  LOP3.LUT R28, R198, 0x38, R29, 0xf8, !PT ;  /* 0x00000038c61c7812 */ /* 0x000fc400078ef81d */
[----:B------:R-:W-:Y:S01]  /*d740*/  SHF.R.U32.HI R48, RZ, 0x10, R25 ;  /* 0x00000010ff307819 */ /* 0x000fe20000011619 */
[----:B------:R-:W-:Y:S01]  /*d750*/  IMAD.SHL.U32 R31, R31, 0x400, RZ ;  /* 0x000004001f1f7824 */ /* 0x000fe200078e00ff */
[----:B------:R-:W-:Y:S02]  /*d760*/  LOP3.LUT R32, R28, R30, RZ, 0x3c, !PT ;  /* 0x0000001e1c207212 */ /* 0x000fe400078e3cff */
[--C-:B------:R-:W-:Y:S01]  /*d770*/  SHF.R.U64 R69, R4, 0x10, R5.reuse ;  /* 0x0000001004457819 */ /* 0x100fe20000001205 */
[----:B------:R-:W-:Y:S01]  /*d780*/  HADD2.F32 R48, -RZ, R48.H0_H0 ;  /* 0x20000030ff307230 */ /* 0x000fe20000004100 */
[----:B------:R-:W-:Y:S02]  /*d790*/  LOP3.LUT R33, R31, 0x7fffe000, RZ, 0xc0, !PT ;  /* 0x7fffe0001f217812 */ /* 0x000fe400078ec0ff */
[----:B------:R-:W-:Y:S02]  /*d7a0*/  SHF.R.U32.HI R45, RZ, 0x10, R5 ;  /* 0x00000010ff2d7819 */ /* 0x000fe40000011605 */
[----:B------:R-:W-:-:S02]  /*d7b0*/  IADD3 R33, R32, R33, R201 ;  /* 0x0000002120217210 */ /* 0x000fc40007ffe0c9 */
[--C-:B------:R-:W-:Y:S02]  /*d7c0*/  SHF.R.U64 R51, R26, 0x10, R27.reuse ;  /* 0x000000101a337819 */ /* 0x100fe4000000121b */
[----:B------:R-:W-:Y:S01]  /*d7d0*/  SHF.R.U32.HI R49, RZ, 0x10, R27 ;  /* 0x00000010ff317819 */ /* 0x000fe2000001161b */
[----:B------:R-:W-:Y:S01]  /*d7e0*/  IMAD R37, R33, 0x2, R2 ;  /* 0x0000000221257824 */ /* 0x000fe200078e0202 */
[--C-:B------:R-:W-:Y:S02]  /*d7f0*/  SHF.R.U32.HI R67, RZ, 0x10, R7.reuse ;  /* 0x00000010ff437819 */ /* 0x100fe40000011607 */
[----:B------:R-:W-:Y:S02]  /*d800*/  SHF.R.U64 R68, R6, 0x10, R7 ;  /* 0x0000001006447819 */ /* 0x000fe40000001207 */
[----:B------:R-:W0:Y:S02]  /*d810*/  LDS.128 R32, [R37+0x10400] ;  /* 0x0104000025207984 */ /* 0x000e240000000c00 */
[----:B0-----:R-:W-:-:S02]  /*d820*/  HADD2.F32 R25, -RZ, R33.H0_H0 ;  /* 0x20000021ff197230 */ /* 0x001fc40000004100 */
[----:B------:R-:W-:Y:S02]  /*d830*/  HADD2.F32 R24, -RZ, R32.H0_H0 ;  /* 0x20000020ff187230 */ /* 0x000fe40000004100 */
[----:B------:R-:W-:Y:S02]  /*d840*/  HADD2.F32 R33, -RZ, R33.H1_H1 ;  /* 0x30000021ff217230 */ /* 0x000fe40000004100 */
[C---:B------:R-:W-:Y:S01]  /*d850*/  FMUL.FTZ R50, R25.reuse, R46 ;  /* 0x0000002e19327220 */ /* 0x040fe20000410000 */
[----:B------:R-:W-:Y:S01]  /*d860*/  FMUL.FTZ R64, R25, R44 ;  /* 0x0000002c19407220 */ /* 0x000fe20000410000 */
[----:B------:R-:W-:Y:S02]  /*d870*/  HADD2.F32 R26, -RZ, R34.H0_H0 ;  /* 0x20000022ff1a7230 */ /* 0x000fe40000004100 */
[----:B------:R-:W-:Y:S02]  /*d880*/  HADD2.F32 R27, -RZ, R35.H0_H0 ;  /* 0x20000023ff1b7230 */ /* 0x000fe40000004100 */
[----:B------:R-:W-:Y:S01]  /*d890*/  FMUL.FTZ R66, R33, R48 ;  /* 0x0000003021427220 */ /* 0x000fe20000410000 */
[----:B------:R-:W-:-:S02]  /*d8a0*/  HADD2.F32 R25, -RZ, R55.H0_H0 ;  /* 0x20000037ff197230 */ /* 0x000fc40000004100 */
[----:B------:R-:W-:Y:S02]  /*d8b0*/  HADD2.F32 R35, -RZ, R35.H1_H1 ;  /* 0x30000023ff237230 */ /* 0x000fe40000004100 */
[----:B------:R-:W-:Y:S02]  /*d8c0*/  HADD2.F32 R32, -RZ, R32.H1_H1 ;  /* 0x30000020ff207230 */ /* 0x000fe40000004100 */
[----:B------:R-:W-:Y:S01]  /*d8d0*/  HADD2.F32 R34, -RZ, R34.H1_H1 ;  /* 0x30000022ff227230 */ /* 0x000fe20000004100 */
[----:B--2---:R-:W0:Y:S02]  /*d8e0*/  LDS.128 R28, [R70] ;  /* 0x00000000461c7984 */ /* 0x004e240000000c00 */
[--C-:B0-----:R-:W-:Y:S02]  /*d8f0*/  HADD2.F32 R5, -RZ, R29.reuse.H0_H0 ;  /* 0x2000001dff057230 */ /* 0x101fe40000004100 */
[----:B------:R-:W-:Y:S02]  /*d900*/  HADD2.F32 R4, -RZ, R28.H0_H0 ;  /* 0x2000001cff047230 */ /* 0x000fe40000004100 */
[----:B------:R-:W-:-:S02]  /*d910*/  HADD2.F32 R29, -RZ, R29.H1_H1 ;  /* 0x3000001dff1d7230 */ /* 0x000fc40000004100 */
[C---:B------:R-:W-:Y:S01]  /*d920*/  FFMA.FTZ R50, R5.reuse, R44, -R50 ;  /* 0x0000002c05327223 */ /* 0x040fe20000010832 */
[----:B------:R-:W-:Y:S01]  /*d930*/  FFMA.FTZ R64, R5, R46, R64 ;  /* 0x0000002e05407223 */ /* 0x000fe20000010040 */
[C---:B------:R-:W-:Y:S01]  /*d940*/  FMUL.FTZ R5, R24.reuse, R53 ;  /* 0x0000003518057220 */ /* 0x040fe20000410000 */
[----:B------:R-:W-:Y:S02]  /*d950*/  HADD2.F32 R44, -RZ, R45.H0_H0 ;  /* 0x2000002dff2c7230 */ /* 0x000fe40000004100 */
[-C--:B------:R-:W-:Y:S01]  /*d960*/  FMUL.FTZ R24, R24, R57.reuse ;  /* 0x0000003918187220 */ /* 0x080fe20000410000 */
[----:B------:R-:W-:Y:S02]  /*d970*/  HADD2.F32 R6, -RZ, R30.H0_H0 ;  /* 0x2000001eff067230 */ /* 0x000fe40000004100 */
[C---:B------:R-:W-:Y:S01]  /*d980*/  FFMA.FTZ R57, R4.reuse, R57, -R5 ;  /* 0x0000003904397223 */ /* 0x040fe20000010805 */
[----:B------:R-:W-:Y:S02]  /*d990*/  HADD2.F32 R5, -RZ, R58.H0_H0 ;  /* 0x2000003aff057230 */ /* 0x000fe40000004100 */
[----:B------:R-:W-:Y:S01]  /*d9a0*/  FFMA.FTZ R53, R4, R53, R24 ;  /* 0x0000003504357223 */ /* 0x000fe20000010018 */
[----:B------:R-:W-:Y:S01]  /*d9b0*/  FMUL.FTZ R46, R33, R44 ;  /* 0x0000002c212e7220 */ /* 0x000fe20000410000 */
[----:B------:R-:W-:-:S02]  /*d9c0*/  HADD2.F32 R24, -RZ, R55.H1_H1 ;  /* 0x30000037ff187230 */ /* 0x000fc40000004100 */
[C---:B------:R-:W-:Y:S01]  /*d9d0*/  FFMA.FTZ R33, R29.reuse, R44, -R66 ;  /* 0x0000002c1d217223 */ /* 0x040fe20000010842 */
[----:B------:R-:W-:Y:S02]  /*d9e0*/  HADD2.F32 R58, -RZ, R58.H1_H1 ;  /* 0x3000003aff3a7230 */ /* 0x000fe40000004100 */
[----:B------:R-:W-:Y:S01]  /*d9f0*/  FFMA.FTZ R45, R29, R48, R46 ;  /* 0x000000301d2d7223 */ /* 0x000fe2000001002e */
[----:B------:R-:W-:Y:S02]  /*da00*/  HADD2.F32 R7, -RZ, R31.H0_H0 ;  /* 0x2000001fff077230 */ /* 0x000fe40000004100 */
[C---:B------:R-:W-:Y:S01]  /*da10*/  FMUL.FTZ R29, R26.reuse, R25 ;  /* 0x000000191a1d7220 */ /* 0x040fe20000410000 */
[----:B------:R-:W-:Y:S01]  /*da20*/  FMUL.FTZ R47, R26, R5 ;  /* 0x000000051a2f7220 */ /* 0x000fe20000410000 */
[C---:B------:R-:W-:Y:S01]  /*da30*/  FMUL.FTZ R46, R27.reuse, R24 ;  /* 0x000000181b2e7220 */ /* 0x040fe20000410000 */
[----:B------:R-:W-:Y:S02]  /*da40*/  HADD2.F32 R26, -RZ, R49.H0_H0 ;  /* 0x20000031ff1a7230 */ /* 0x000fe40000004100 */
[----:B------:R-:W-:Y:S01]  /*da50*/  FMUL.FTZ R27, R27, R58 ;  /* 0x0000003a1b1b7220 */ /* 0x000fe20000410000 */
[----:B------:R-:W-:-:S02]  /*da60*/  HADD2.F32 R4, -RZ, R67.H0_H0 ;  /* 0x20000043ff047230 */ /* 0x000fc40000004100 */
[C---:B------:R-:W-:Y:S01]  /*da70*/  FFMA.FTZ R44, R6.reuse, R5, -R29 ;  /* 0x00000005062c7223 */ /* 0x040fe2000001081d */
[----:B------:R-:W-:Y:S01]  /*da80*/  FFMA.FTZ R47, R6, R25, R47 ;  /* 0x00000019062f7223 */ /* 0x000fe2000001002f */
[----:B------:R-:W-:Y:S02]  /*da90*/  HADD2.F32 R31, -RZ, R31.H1_H1 ;  /* 0x3000001fff1f7230 */ /* 0x000fe40000004100 */
[----:B------:R-:W-:Y:S01]  /*daa0*/  FFMA.FTZ R6, R7, R24, R27 ;  /* 0x0000001807067223 */ /* 0x000fe2000001001b */
[----:B------:R-:W-:Y:S01]  /*dab0*/  FMUL.FTZ R48, R35, R26 ;  /* 0x0000001a23307220 */ /* 0x000fe20000410000 */
[----:B------:R-:W-:Y:S01]  /*dac0*/  FFMA.FTZ R46, R7, R58, -R46 ;  /* 0x0000003a072e7223 */ /* 0x000fe2000001082e */
[-C--:B------:R-:W-:Y:S01]  /*dad0*/  FMUL.FTZ R24, R35, R4.reuse ;  /* 0x0000000423187220 */ /* 0x080fe20000410000 */
[----:B------:R-:W-:Y:S02]  /*dae0*/  HADD2.F32 R25, -RZ, R65.H0_H0 ;  /* 0x20000041ff197230 */ /* 0x000fe40000004100 */
[----:B------:R-:W-:Y:S01]  /*daf0*/  FFMA.FTZ R35, R31, R4, -R48 ;  /* 0x000000041f237223 */ /* 0x000fe20000010830 */
[----:B------:R-:W-:-:S02]  /*db00*/  HADD2.F32 R27, -RZ, R51.H0_H0 ;  /* 0x20000033ff1b7230 */ /* 0x000fc40000004100 */
[----:B------:R-:W-:Y:S01]  /*db10*/  FFMA.FTZ R49, R31, R26, R24 ;  /* 0x0000001a1f317223 */ /* 0x000fe20000010018 */
[----:B------:R-:W-:Y:S02]  /*db20*/  HADD2.F32 R5, -RZ, R69.H0_H0 ;  /* 0x20000045ff057230 */ /* 0x000fe40000004100 */
[----:B------:R-:W-:Y:S01]  /*db30*/  FMUL.FTZ R29, R32, R25 ;  /* 0x00000019201d7220 */ /* 0x000fe20000410000 */
[----:B------:R-:W-:Y:S02]  /*db40*/  HADD2.F32 R7, -RZ, R68.H0_H0 ;  /* 0x20000044ff077230 */ /* 0x000fe40000004100 */
[----:B------:R-:W-:Y:S01]  /*db50*/  FMUL.FTZ R31, R34, R27 ;  /* 0x0000001b221f7220 */ /* 0x000fe20000410000 */
[----:B------:R-:W-:Y:S02]  /*db60*/  HADD2.F32 R28, -RZ, R28.H1_H1 ;  /* 0x3000001cff1c7230 */ /* 0x000fe40000004100 */
[----:B------:R-:W-:Y:S01]  /*db70*/  FMUL.FTZ R32, R32, R5 ;  /* 0x0000000520207220 */ /* 0x000fe20000410000 */
[----:B------:R-:W-:-:S02]  /*db80*/  HADD2.F32 R30, -RZ, R30.H1_H1 ;  /* 0x3000001eff1e7230 */ /* 0x000fc40000004100 */
[----:B------:R-:W-:Y:S01]  /*db90*/  FMUL.FTZ R34, R34, R7 ;  /* 0x0000000722227220 */ /* 0x000fe20000410000 */
        /* <DEDUP_REMOVED lines=14> */
.L_x_7903:
[----:B------:R-:W-:Y:S05]  /*dc80*/  BSYNC B1 ;  /* 0x0000000000017941 */ /* 0x000fea0003800000 */
.L_x_7902:
[----:B------:R-:W-:Y:S04]  /*dc90*/  BSSY B1, `(.L_x_7904) ;  /* 0x0000062000017945 */ /* 0x000fe80003800000 */
[----:B------:R-:W-:Y:S05]  /*dca0*/  @P1 BRA `(.L_x_7905) ;  /* 0x0000000400801947 */ /* 0x000fea0003800000 */
[----:B------:R-:W3:Y:S01]  /*dcb0*/  LDL R51, [R1+0x3c] ;  /* 0x00003c0001337983 */ /* 0x000ee20000100800 */
[----:B--2---:R-:W-:Y:S01]  /*dcc0*/  LEA.HI R4, R54, R207, RZ, 0x1d ;  /* 0x000000cf36047211 */ /* 0x004fe200078fe8ff */
[----:B-1----:R-:W-:Y:S01]  /*dcd0*/  HADD2.F32 R35, -RZ, R59.H1_H1 ;  /* 0x3000003bff237230 */ /* 0x002fe20000004100 */
[----:B------:R-:W-:Y:S01]  /*dce0*/  SHF.R.U32.HI R7, RZ, 0x3, R197 ;  /* 0x00000003ff077819 */ /* 0x000fe200000116c5 */
[--C-:B------:R-:W-:Y:S01]  /*dcf0*/  HADD2.F32 R37, -RZ, R62.reuse.H1_H1 ;  /* 0x3000003eff257230 */ /* 0x100fe20000004100 */
[----:B------:R-:W-:Y:S01]  /*dd00*/  SHF.R.S32.HI R5, RZ, 0x1f, R4 ;  /* 0x0000001fff057819 */ /* 0x000fe20000011404 */
[----:B------:R-:W-:Y:S01]  /*dd10*/  IMAD.SHL.U32 R6, R4, 0x8, RZ ;  /* 0x0000000804067824 */ /* 0x000fe200078e00ff */
[----:B------:R-:W-:Y:S01]  /*dd20*/  SHF.R.U64 R47, R40, 0x10, R41 ;  /* 0x00000010282f7819 */ /* 0x000fe20000001229 */
[----:B------:R-:W-:Y:S01]  /*dd30*/  HADD2.F32 R62, -RZ, R62.H0_H0 ;  /* 0x2000003eff3e7230 */ /* 0x000fe20000004100 */
[----:B------:R-:W-:Y:S02]  /*dd40*/  LEA.HI R5, R5, R4, RZ, 0x3 ;  /* 0x0000000405057211 */ /* 0x000fe400078f18ff */
[----:B------:R-:W-:-:S02]  /*dd50*/  LOP3.LUT R4, R197, 0x38, R6, 0xf8, !PT ;  /* 0x00000038c5047812 */ /* 0x000fc400078ef806 */
[----:B------:R-:W-:Y:S01]  /*dd60*/  SHF.R.U32.HI R40, RZ, 0x10, R41 ;  /* 0x00000010ff287819 */ /* 0x000fe20000011629 */
[----:B------:R-:W-:Y:S01]  /*dd70*/  IMAD.SHL.U32 R5, R5, 0x400, RZ ;  /* 0x0000040005057824 */ /* 0x000fe200078e00ff */
[----:B------:R-:W-:Y:S02]  /*dd80*/  LOP3.LUT R25, R4, R7, RZ, 0x3c, !PT ;  /* 0x0000000704197212 */ /* 0x000fe400078e3cff */
[----:B------:R-:W-:Y:S02]  /*dd90*/  SHF.R.U32.HI R44, RZ, 0x10, R21 ;  /* 0x00000010ff2c7819 */ /* 0x000fe40000011615 */
[----:B------:R-:W-:Y:S02]  /*dda0*/  LOP3.LUT R24, R5, 0x7fffe000, RZ, 0xc0, !PT ;  /* 0x7fffe00005187812 */ /* 0x000fe400078ec0ff */
[----:B------:R-:W-:Y:S01]  /*ddb0*/  SHF.R.U64 R49, R38, 0x10, R39 ;  /* 0x0000001026317819 */ /* 0x000fe20000001227 */
[----:B------:R-:W-:Y:S01]  /*ddc0*/  HADD2.F32 R38, -RZ, R40.H0_H0 ;  /* 0x20000028ff267230 */ /* 0x000fe20000004100 */
[----:B------:R-:W-:-:S02]  /*ddd0*/  IADD3 R25, R25, R24, R200 ;  /* 0x0000001819197210 */ /* 0x000fc40007ffe0c8 */
[----:B------:R-:W-:Y:S02]  /*dde0*/  SHF.R.U64 R50, R20, 0x10, R21 ;  /* 0x0000001014327819 */ /* 0x000fe40000001215 */
[----:B------:R-:W-:Y:S01]  /*ddf0*/  SHF.R.U32.HI R48, RZ, 0x10, R39 ;  /* 0x00000010ff307819 */ /* 0x000fe20000011627 */
[----:B------:R-:W-:Y:S01]  /*de00*/  IMAD R28, R25, 0x2, R2 ;  /* 0x00000002191c7824 */ /* 0x000fe200078e0202 */
[--C-:B------:R-:W-:Y:S02]  /*de10*/  SHF.R.U64 R45, R42, 0x10, R43.reuse ;  /* 0x000000102a2d7819 */ /* 0x100fe4000000122b */
[----:B------:R-:W-:Y:S02]  /*de20*/  SHF.R.U32.HI R43, RZ, 0x10, R43 ;  /* 0x00000010ff2b7819 */ /* 0x000fe4000001162b */
[----:B------:R-:W1:Y:S02]  /*de30*/  LDS.128 R24, [R28+0x10400] ;  /* 0x010400001c187984 */ /* 0x000e640000000c00 */
[----:B-1----:R-:W-:-:S02]  /*de40*/  HADD2.F32 R31, -RZ, R25.H0_H0 ;  /* 0x20000019ff1f7230 */ /* 0x002fc40000004100 */
[----:B------:R-:W-:Y:S02]  /*de50*/  HADD2.F32 R32, -RZ, R25.H1_H1 ;  /* 0x30000019ff207230 */ /* 0x000fe40000004100 */
[----:B------:R-:W-:Y:S02]  /*de60*/  HADD2.F32 R25, -RZ, R24.H0_H0 ;  /* 0x20000018ff197230 */ /* 0x000fe40000004100 */
[C---:B------:R-:W-:Y:S01]  /*de70*/  FMUL.FTZ R39, R31.reuse, R37 ;  /* 0x000000251f277220 */ /* 0x040fe20000410000 */
[----:B------:R-:W-:Y:S01]  /*de80*/  FMUL.FTZ R41, R31, R35 ;  /* 0x000000231f297220 */ /* 0x000fe20000410000 */
[----:B------:R-:W-:Y:S02]  /*de90*/  HADD2.F32 R31, -RZ, R44.H0_H0 ;  /* 0x2000002cff1f7230 */ /* 0x000fe40000004100 */
[----:B------:R-:W-:Y:S01]  /*dea0*/  FMUL.FTZ R40, R32, R38 ;  /* 0x0000002620287220 */ /* 0x000fe20000410000 */
[----:B------:R-:W-:Y:S02]  /*deb0*/  HADD2.F32 R33, -RZ, R26.H0_H0 ;  /* 0x2000001aff217230 */ /* 0x000fe40000004100 */
[----:B------:R-:W-:-:S02]  /*dec0*/  HADD2.F32 R34, -RZ, R27.H0_H0 ;  /* 0x2000001bff227230 */ /* 0x000fc40000004100 */
[----:B------:R-:W-:Y:S01]  /*ded0*/  FMUL.FTZ R44, R32, R31 ;  /* 0x0000001f202c7220 */ /* 0x000fe20000410000 */
[--C-:B------:R-:W-:Y:S02]  /*dee0*/  HADD2.F32 R32, -RZ, R63.reuse.H0_H0 ;  /* 0x2000003fff207230 */ /* 0x100fe40000004100 */
[----:B------:R-:W-:Y:S02]  /*def0*/  HADD2.F32 R63, -RZ, R63.H1_H1 ;  /* 0x3000003fff3f7230 */ /* 0x000fe40000004100 */
[----:B------:R-:W-:Y:S02]  /*df00*/  HADD2.F32 R27, -RZ, R27.H1_H1 ;  /* 0x3000001bff1b7230 */ /* 0x000fe40000004100 */
[----:B------:R-:W-:Y:S02]  /*df10*/  HADD2.F32 R24, -RZ, R24.H1_H1 ;  /* 0x30000018ff187230 */ /* 0x000fe40000004100 */
[----:B------:R-:W-:Y:S01]  /*df20*/  HADD2.F32 R26, -RZ, R26.H1_H1 ;  /* 0x3000001aff1a7230 */ /* 0x000fe20000004100 */
[----:B---3--:R-:W1:Y:S02]  /*df30*/  LDS.128 R4, [R51] ;  /* 0x0000000033047984 */ /* 0x008e640000000c00 */
[----:B-1----:R-:W-:-:S02]  /*df40*/  HADD2.F32 R20, -RZ, R5.H0_H0 ;  /* 0x20000005ff147230 */ /* 0x002fc40000004100 */
[----:B------:R-:W-:Y:S02]  /*df50*/  HADD2.F32 R21, -RZ, R5.H1_H1 ;  /* 0x30000005ff157230 */ /* 0x000fe40000004100 */
[----:B------:R-:W-:Y:S02]  /*df60*/  HADD2.F32 R5, -RZ, R4.H0_H0 ;  /* 0x20000004ff057230 */ /* 0x000fe40000004100 */
[C---:B------:R-:W-:Y:S01]  /*df70*/  FFMA.FTZ R39, R20.reuse, R35, -R39 ;  /* 0x0000002314277223 */ /* 0x040fe20000010827 */
[----:B------:R-:W-:Y:S01]  /*df80*/  FFMA.FTZ R41, R20, R37, R41 ;  /* 0x0000002514297223 */ /* 0x000fe20000010029 */
[----:B------:R-:W-:Y:S02]  /*df90*/  HADD2.F32 R20, -RZ, R59.H0_H0 ;  /* 0x2000003bff147230 */ /* 0x000fe40000004100 */
[----:B------:R-:W-:Y:S01]  /*dfa0*/  FFMA.FTZ R42, R21, R31, -R40 ;  /* 0x0000001f152a7223 */ /* 0x000fe20000010828 */
[----:B------:R-:W-:Y:S01]  /*dfb0*/  FMUL.FTZ R40, R25, R62 ;  /* 0x0000003e19287220 */ /* 0x000fe20000410000 */
[----:B0-----:R-:W-:-:S02]  /*dfc0*/  HADD2.F32 R29, -RZ, R6.H0_H0 ;  /* 0x20000006ff1d7230 */ /* 0x001fc40000004100 */
[----:B------:R-:W-:Y:S01]  /*dfd0*/  FFMA.FTZ R44, R21, R38, R44 ;  /* 0x00000026152c7223 */ /* 0x000fe2000001002c */
[-C--:B------:R-:W-:Y:S01]  /*dfe0*/  FMUL.FTZ R25, R25, R20.reuse ;  /* 0x0000001419197220 */ /* 0x080fe20000410000 */
[----:B------:R-:W-:Y:S01]  /*dff0*/  FFMA.FTZ R40, R5, R20, -R40 ;  /* 0x0000001405287223 */ /* 0x000fe20000010828 */
[--C-:B------:R-:W-:Y:S02]  /*e000*/  HADD2.F32 R20, -RZ, R52.reuse.H0_H0 ;  /* 0x20000034ff147230 */ /* 0x100fe40000004100 */
[----:B------:R-:W-:Y:S01]  /*e010*/  FMUL.FTZ R38, R33, R32 ;  /* 0x0000002021267220 */ /* 0x000fe20000410000 */
[----:B------:R-:W-:Y:S01]  /*e020*/  FFMA.FTZ R62, R5, R62, R25 ;  /* 0x0000003e053e7223 */ /* 0x000fe20000010019 */
[----:B------:R-:W-:Y:S02]  /*e030*/  HADD2.F32 R5, -RZ, R52.H1_H1 ;  /* 0x30000034ff057230 */ /* 0x000fe40000004100 */
[----:B------:R-:W-:Y:S01]  /*e040*/  FMUL.FTZ R21, R34, R63 ;  /* 0x0000003f22157220 */ /* 0x000fe20000410000 */
[----:B------:R-:W-:Y:S01]  /*e050*/  FMUL.FTZ R46, R33, R20 ;  /* 0x00000014212e7220 */ /* 0x000fe20000410000 */
[----:B------:R-:W-:-:S02]  /*e060*/  HADD2.F32 R30, -RZ, R7.H0_H0 ;  /* 0x20000007ff1e7230 */ /* 0x000fc40000004100 */
[C---:B------:R-:W-:Y:S01]  /*e070*/  FFMA.FTZ R33, R29.reuse, R20, -R38 ;  /* 0x000000141d217223 */ /* 0x040fe20000010826 */
[----:B------:R-:W-:Y:S02]  /*e080*/  HADD2.F32 R38, -RZ, R43.H0_H0 ;  /* 0x2000002bff267230 */ /* 0x000fe40000004100 */
[-C--:B------:R-:W-:Y:S01]  /*e090*/  FMUL.FTZ R34, R34, R5.reuse ;  /* 0x0000000522227220 */ /* 0x080fe20000410000 */
[----:B------:R-:W-:Y:S02]  /*e0a0*/  HADD2.F32 R20, -RZ, R48.H0_H0 ;  /* 0x20000030ff147230 */ /* 0x000fe40000004100 */
[----:B------:R-:W-:Y:S01]  /*e0b0*/  FFMA.FTZ R46, R29, R32, R46 ;  /* 0x000000201d2e7223 */ /* 0x000fe2000001002e */
[C---:B------:R-:W-:Y:S01]  /*e0c0*/  FFMA.FTZ R32, R30.reuse, R5, -R21 ;  /* 0x000000051e207223 */ /* 0x040fe20000010815 */
[----:B------:R-:W-:Y:S01]  /*e0d0*/  FFMA.FTZ R34, R30, R63, R34 ;  /* 0x0000003f1e227223 */ /* 0x000fe20000010022 */
        /* <DEDUP_REMOVED lines=8> */
[----:B------:R-:W-:Y:S02]  /*e160*/  HADD2.F32 R21, -RZ, R49.H0_H0 ;  /* 0x20000031ff157230 */ /* 0x000fe40000004100 */
[----:B------:R-:W-:Y:S01]  /*e170*/  FMUL.FTZ R7, R24, R25 ;  /* 0x0000001918077220 */ /* 0x000fe20000410000 */
[----:B------:R-:W-:Y:S02]  /*e180*/  HADD2.F32 R4, -RZ, R4.H1_H1 ;  /* 0x30000004ff047230 */ /* 0x000fe40000004100 */
[----:B------:R-:W-:Y:S01]  /*e190*/  FMUL.FTZ R35, R26, R27 ;  /* 0x0000001b1a237220 */ /* 0x000fe20000410000 */
[----:B------:R-:W-:-:S02]  /*e1a0*/  HADD2.F32 R6, -RZ, R6.H1_H1 ;  /* 0x30000006ff067230 */ /* 0x000fc40000004100 */
[----:B------:R-:W-:Y:S01]  /*e1b0*/  FMUL.FTZ R24, R24, R5 ;  /* 0x0000000518187220 */ /* 0x000fe20000410000 */
[----:B------:R-:W-:Y:S01]  /*e1c0*/  FMUL.FTZ R26, R26, R21 ;  /* 0x000000151a1a7220 */ /* 0x000fe20000410000 */
[----:B------:R-:W-:Y:S01]  /*e1d0*/  FFMA.FTZ R29, R4, R5, -R7 ;  /* 0x00000005041d7223 */ /* 0x000fe20000010807 */
[----:B------:R-:W-:Y:S01]  /*e1e0*/  F2FP.F16.F32.PACK_AB R7, R37, R32 ;  /* 0x000000202507723e */ /* 0x000fe200000000ff */
[----:B------:R-:W-:Y:S01]  /*e1f0*/  FFMA.FTZ R20, R6, R21, -R35 ;  /* 0x0000001506147223 */ /* 0x000fe20000010823 */
[----:B------:R-:W-:Y:S01]  /*e200*/  FFMA.FTZ R31, R4, R25, R24 ;  /* 0x00000019041f7223 */ /* 0x000fe20000010018 */
[----:B------:R-:W-:Y:S01]  /*e210*/  FFMA.FTZ R21, R6, R27, R26 ;  /* 0x0000001b06157223 */ /* 0x000fe2000001001a */
        /* <DEDUP_REMOVED lines=9> */
.L_x_7905:
[----:B------:R-:W-:Y:S05]  /*e2b0*/  BSYNC B1 ;  /* 0x0000000000017941 */ /* 0x000fea0003800000 */
.L_x_7904:
[----:B-1----:R-:W-:Y:S01]  /*e2c0*/  PRMT R30, R0, 0x5410, R3 ;  /* 0x00005410001e7816 */ /* 0x002fe20000000003 */
[----:B------:R-:W-:Y:S06]  /*e2d0*/  @P0 BRA `(.L_x_7889) ;  /* 0x0000000400800947 */ /* 0x000fec0003800000 */
[----:B------:R-:W4:Y:S01]  /*e2e0*/  LDL R39, [R1+0x38] ;  /* 0x0000380001277983 */ /* 0x000f220000100800 */
[----:B------:R-:W-:Y:S01]  /*e2f0*/  LEA.HI R54, R54, R207, RZ, 0x1d ;  /* 0x000000cf36367211 */ /* 0x000fe200078fe8ff */
[--C-:B------:R-:W-:Y:S01]  /*e300*/  HADD2.F32 R21, -RZ, R56.reuse.H1_H1 ;  /* 0x30000038ff157230 */ /* 0x100fe20000004100 */
[----:B--23--:R-:W-:Y:S01]  /*e310*/  SHF.R.U32.HI R4, RZ, 0x3, R196 ;  /* 0x00000003ff047819 */ /* 0x00cfe200000116c4 */
[----:B------:R-:W-:Y:S01]  /*e320*/  HADD2.F32 R56, -RZ, R56.H0_H0 ;  /* 0x20000038ff387230 */ /* 0x000fe20000004100 */
[----:B------:R-:W-:Y:S01]  /*e330*/  SHF.R.S32.HI R5, RZ, 0x1f, R54 ;  /* 0x0000001fff057819 */ /* 0x000fe20000011436 */
[----:B------:R-:W-:Y:S01]  /*e340*/  IMAD.SHL.U32 R3, R54, 0x8, RZ ;  /* 0x0000000836037824 */ /* 0x000fe200078e00ff */
[----:B------:R-:W-:Y:S02]  /*e350*/  SHF.R.U32.HI R20, RZ, 0x10, R9 ;  /* 0x00000010ff147819 */ /* 0x000fe40000011609 */
[----:B------:R-:W-:Y:S02]  /*e360*/  LEA.HI R5, R5, R54, RZ, 0x3 ;  /* 0x0000003605057211 */ /* 0x000fe400078f18ff */
[----:B------:R-:W-:Y:S01]  /*e370*/  LOP3.LUT R0, R196, 0x38, R3, 0xf8, !PT ;  /* 0x00000038c4007812 */ /* 0x000fe200078ef803 */
[----:B------:R-:W-:Y:S01]  /*e380*/  HADD2.F32 R20, -RZ, R20.H0_H0 ;  /* 0x20000014ff147230 */ /* 0x000fe20000004100 */
[----:B------:R-:W-:Y:S01]  /*e390*/  SHF.R.U64 R38, R12, 0x10, R13 ;  /* 0x000000100c267819 */ /* 0x000fe2000000120d */
[----:B------:R-:W-:Y:S01]  /*e3a0*/  IMAD.SHL.U32 R5, R5, 0x400, RZ ;  /* 0x0000040005057824 */ /* 0x000fe200078e00ff */
[----:B------:R-:W-:-:S02]  /*e3b0*/  LOP3.LUT R0, R0, R4, RZ, 0x3c, !PT ;  /* 0x0000000400007212 */ /* 0x000fc400078e3cff */
[--C-:B------:R-:W-:Y:S02]  /*e3c0*/  SHF.R.U64 R37, R14, 0x10, R15.reuse ;  /* 0x000000100e257819 */ /* 0x100fe4000000120f */
[----:B------:R-:W-:Y:S02]  /*e3d0*/  LOP3.LUT R3, R5, 0x7fffe000, RZ, 0xc0, !PT ;  /* 0x7fffe00005037812 */ /* 0x000fe400078ec0ff */
[----:B------:R-:W-:Y:S01]  /*e3e0*/  SHF.R.U32.HI R33, RZ, 0x10, R15 ;  /* 0x00000010ff217819 */ /* 0x000fe2000001160f */
[--C-:B------:R-:W-:Y:S01]  /*e3f0*/  HADD2.F32 R15, -RZ, R61.reuse.H1_H1 ;  /* 0x3000003dff0f7230 */ /* 0x100fe20000004100 */
[----:B------:R-:W-:Y:S01]  /*e400*/  IADD3 R3, R0, R3, R199 ;  /* 0x0000000300037210 */ /* 0x000fe20007ffe0c7 */
[----:B------:R-:W-:Y:S01]  /*e410*/  HADD2.F32 R61, -RZ, R61.H0_H0 ;  /* 0x2000003dff3d7230 */ /* 0x000fe20000004100 */
[----:B------:R-:W-:Y:S02]  /*e420*/  SHF.R.U32.HI R28, RZ, 0x10, R13 ;  /* 0x00000010ff1c7819 */ /* 0x000fe4000001160d */
[----:B------:R-:W-:Y:S01]  /*e430*/  SHF.R.U64 R35, R8, 0x10, R9 ;  /* 0x0000001008237819 */ /* 0x000fe20000001209 */
[----:B------:R-:W-:Y:S01]  /*e440*/  IMAD R3, R3, 0x2, R2 ;  /* 0x0000000203037824 */ /* 0x000fe200078e0202 */
[----:B------:R-:W-:-:S02]  /*e450*/  SHF.R.U64 R34, R10, 0x10, R11 ;  /* 0x000000100a227819 */ /* 0x000fc4000000120b */
[----:B------:R-:W-:Y:S02]  /*e460*/  SHF.R.U32.HI R32, RZ, 0x10, R11 ;  /* 0x00000010ff207819 */ /* 0x000fe4000001160b */
[----:B------:R-:W1:Y:S02]  /*e470*/  LDS.128 R24, [R3+0x10400] ;  /* 0x0104000003187984 */ /* 0x000e640000000c00 */
[--C-:B-1----:R-:W-:Y:S02]  /*e480*/  HADD2.F32 R12, -RZ, R25.reuse.H0_H0 ;  /* 0x20000019ff0c7230 */ /* 0x102fe40000004100 */
[----:B------:R-:W-:Y:S02]  /*e490*/  HADD2.F32 R25, -RZ, R25.H1_H1 ;  /* 0x30000019ff197230 */ /* 0x000fe40000004100 */
[----:B------:R-:W-:Y:S02]  /*e4a0*/  HADD2.F32 R11, -RZ, R24.H0_H0 ;  /* 0x20000018ff0b7230 */ /* 0x000fe40000004100 */
[C---:B0-----:R-:W-:Y:S01]  /*e4b0*/  FMUL.FTZ R29, R12.reuse, R21 ;  /* 0x000000150c1d7220 */ /* 0x041fe20000410000 */
[----:B------:R-:W-:Y:S01]  /*e4c0*/  FMUL.FTZ R31, R12, R15 ;  /* 0x0000000f0c1f7220 */ /* 0x000fe20000410000 */
[----:B------:R-:W-:-:S02]  /*e4d0*/  HADD2.F32 R12, -RZ, R28.H0_H0 ;  /* 0x2000001cff0c7230 */ /* 0x000fc40000004100 */
[----:B------:R-:W-:Y:S01]  /*e4e0*/  FMUL.FTZ R28, R25, R20 ;  /* 0x00000014191c7220 */ /* 0x000fe20000410000 */
[----:B------:R-:W-:Y:S02]  /*e4f0*/  HADD2.F32 R13, -RZ, R26.H0_H0 ;  /* 0x2000001aff0d7230 */ /* 0x000fe40000004100 */
[--C-:B------:R-:W-:Y:S02]  /*e500*/  HADD2.F32 R14, -RZ, R27.reuse.H0_H0 ;  /* 0x2000001bff0e7230 */ /* 0x100fe40000004100 */
[----:B------:R-:W-:Y:S02]  /*e510*/  HADD2.F32 R27, -RZ, R27.H1_H1 ;  /* 0x3000001bff1b7230 */ /* 0x000fe40000004100 */
[----:B------:R-:W-:Y:S02]  /*e520*/  HADD2.F32 R24, -RZ, R24.H1_H1 ;  /* 0x30000018ff187230 */ /* 0x000fe40000004100 */
[----:B------:R-:W-:Y:S01]  /*e530*/  HADD2.F32 R26, -RZ, R26.H1_H1 ;  /* 0x3000001aff1a7230 */ /* 0x000fe20000004100 */
[----:B----4-:R-:W0:Y:S02]  /*e540*/  LDS.128 R4, [R39] ;  /* 0x0000000027047984 */ /* 0x010e240000000c00 */
[----:B0-----:R-:W-:-:S02]  /*e550*/  HADD2.F32 R8, -RZ, R5.H0_H0 ;  /* 0x20000005ff087230 */ /* 0x001fc40000004100 */
[----:B------:R-:W-:Y:S02]  /*e560*/  HADD2.F32 R5, -RZ, R5.H1_H1 ;  /* 0x30000005ff057230 */ /* 0x000fe40000004100 */
[----:B------:R-:W-:Y:S02]  /*e570*/  HADD2.F32 R0, -RZ, R4.H0_H0 ;  /* 0x20000004ff007230 */ /* 0x000fe40000004100 */
[C---:B------:R-:W-:Y:S01]  /*e580*/  FFMA.FTZ R29, R8.reuse, R15, -R29 ;  /* 0x0000000f081d7223 */ /* 0x040fe2000001081d */
[----:B------:R-:W-:Y:S01]  /*e590*/  FFMA.FTZ R31, R8, R21, R31 ;  /* 0x00000015081f7223 */ /* 0x000fe2000001001f */
[----:B------:R-:W-:Y:S01]  /*e5a0*/  FMUL.FTZ R8, R25, R12 ;  /* 0x0000000c19087220 */ /* 0x000fe20000410000 */
[----:B------:R-:W-:Y:S01]  /*e5b0*/  FMUL.FTZ R15, R11, R56 ;  /* 0x000000380b0f7220 */ /* 0x000fe20000410000 */
[----:B------:R-:W-:Y:S01]  /*e5c0*/  FFMA.FTZ R28, R5, R12, -R28 ;  /* 0x0000000c051c7223 */ /* 0x000fe2000001081c */
[----:B------:R-:W-:Y:S01]  /*e5d0*/  FMUL.FTZ R11, R11, R61 ;  /* 0x0000003d0b0b7220 */ /* 0x000fe20000410000 */
[----:B------:R-:W-:-:S02]  /*e5e0*/  HADD2.F32 R12, -RZ, R60.H0_H0 ;  /* 0x2000003cff0c7230 */ /* 0x000fc40000004100 */
[----:B------:R-:W-:Y:S01]  /*e5f0*/  FFMA.FTZ R20, R5, R20, R8 ;  /* 0x0000001405147223 */ /* 0x000fe20000010008 */
[----:B------:R-:W-:Y:S02]  /*e600*/  HADD2.F32 R8, -RZ, R30.H0_H0 ;  /* 0x2000001eff087230 */ /* 0x000fe40000004100 */
[C---:B------:R-:W-:Y:S01]  /*e610*/  FFMA.FTZ R56, R0.reuse, R56, R11 ;  /* 0x0000003800387223 */ /* 0x040fe2000001000b */
[----:B------:R-:W-:Y:S02]  /*e620*/  HADD2.F32 R9, -RZ, R6.H0_H0 ;  /* 0x20000006ff097230 */ /* 0x000fe40000004100 */
[----:B------:R-:W-:Y:S01]  /*e630*/  FFMA.FTZ R15, R0, R61, -R15 ;  /* 0x0000003d000f7223 */ /* 0x000fe2000001080f */
[----:B------:R-:W-:Y:S02]  /*e640*/  HADD2.F32 R11, -RZ, R60.H1_H1 ;  /* 0x3000003cff0b7230 */ /* 0x000fe40000004100 */
[----:B------:R-:W-:Y:S01]  /*e650*/  FMUL.FTZ R0, R13, R12 ;  /* 0x0000000c0d007220 */ /* 0x000fe20000410000 */
[----:B------:R-:W-:-:S02]  /*e660*/  HADD2.F32 R5, -RZ, R30.H1_H1 ;  /* 0x3000001eff057230 */ /* 0x000fc40000004100 */
[-C--:B------:R-:W-:Y:S01]  /*e670*/  FMUL.FTZ R30, R13, R8.reuse ;  /* 0x000000080d1e7220 */ /* 0x080fe20000410000 */
[----:B------:R-:W-:Y:S02]  /*e680*/  HADD2.F32 R10, -RZ, R7.H0_H0 ;  /* 0x20000007ff0a7230 */ /* 0x000fe40000004100 */
[C---:B------:R-:W-:Y:S01]  /*e690*/  FFMA.FTZ R25, R9.reuse, R8, -R0 ;  /* 0x0000000809197223 */ /* 0x040fe20000010800 */
[C---:B------:R-:W-:Y:S01]  /*e6a0*/  FMUL.FTZ R13, R14.reuse, R11 ;  /* 0x0000000b0e0d7220 */ /* 0x040fe20000410000 */
[----:B------:R-:W-:Y:S02]  /*e6b0*/  HADD2.F32 R8, -RZ, R32.H0_H0 ;  /* 0x20000020ff087230 */ /* 0x000fe40000004100 */
[----:B------:R-:W-:Y:S01]  /*e6c0*/  FMUL.FTZ R14, R14, R5 ;  /* 0x000000050e0e7220 */ /* 0x000fe20000410000 */
[----:B------:R-:W-:Y:S02]  /*e6d0*/  HADD2.F32 R0, -RZ, R33.H0_H0 ;  /* 0x20000021ff007230 */ /* 0x000fe40000004100 */
[----:B------:R-:W-:Y:S01]  /*e6e0*/  FFMA.FTZ R30, R9, R12, R30 ;  /* 0x0000000c091e7223 */ /* 0x000fe2000001001e */
[----:B------:R-:W-:-:S02]  /*e6f0*/  HADD2.F32 R7, -RZ, R7.H1_H1 ;  /* 0x30000007ff077230 */ /* 0x000fc40000004100 */
[C---:B------:R-:W-:Y:S01]  /*e700*/  FFMA.FTZ R12, R10.reuse, R5, -R13 ;  /* 0x000000050a0c7223 */ /* 0x040fe2000001080d */
[----:B------:R-:W-:Y:S01]  /*e710*/  FFMA.FTZ R14, R10, R11, R14 ;  /* 0x0000000b0a0e7223 */ /* 0x000fe2000001000e */
[C---:B------:R-:W-:Y:S01]  /*e720*/  FMUL.FTZ R32, R27.reuse, R8 ;  /* 0x000000081b207220 */ /* 0x040fe20000410000 */
[-C--:B------:R-:W-:Y:S01]  /*e730*/  FMUL.FTZ R10, R27, R0.reuse ;  /* 0x000000001b0a7220 */ /* 0x080fe20000410000 */
[----:B------:R-:W-:Y:S02]  /*e740*/  HADD2.F32 R11, -RZ, R35.H0_H0 ;  /* 0x20000023ff0b7230 */ /* 0x000fe40000004100 */
        /* <DEDUP_REMOVED lines=25> */
.L_x_7889:
[----:B------:R-:W-:Y:S05]  /*e8e0*/  BSYNC B0 ;  /* 0x0000000000007941 */ /* 0x000fea0003800000 */
.L_x_7861:
        /* <DEDUP_REMOVED lines=8> */
.L_x_7859:
[----:B------:R-:W-:-:S05]  /*e970*/  IMAD.U32 R0, RZ, RZ, UR45 ;  /* 0x0000002dff007e24 */ /* 0x000fca000f8e00ff */
[----:B------:R-:W-:-:S13]  /*e980*/  ISETP.NE.AND P0, PT, R0, 0x3, PT ;  /* 0x000000030000780c */ /* 0x000fda0003f05270 */
[----:B------:R-:W-:Y:S05]  /*e990*/  @!P0 BRA `(.L_x_7906) ;  /* 0x0000000000048947 */ /* 0x000fea0003800000 */
[----:B------:R-:W-:Y:S01]  /*e9a0*/  BPT.TRAP 0x1 ;  /* 0x000000040000795c */ /* 0x000fe20000300000 */
.L_x_7906:
[----:B01----:R-:W-:Y:S01]  /*e9b0*/  IMAD R3, R22, 0x8, R2 ;  /* 0x0000000816037824 */ /* 0x003fe200078e0202 */
[----:B------:R-:W-:-:S04]  /*e9c0*/  SHF.L.U32 R0, R186, 0x1f, RZ ;  /* 0x0000001fba007819 */ /* 0x000fc800000006ff */
[----:B------:R0:W1:Y:S01]  /*e9d0*/  SYNCS.PHASECHK.TRANS64.TRYWAIT P2, [R3+URZ+0x28830], R0 ;  /* 0x02883000030075a7 */ /* 0x000062000804017f */
[----:B------:R-:W-:Y:S05]  /*e9e0*/  @!P0 BRA `(.L_x_7907) ;  /* 0x0000000000048947 */ /* 0x000fea0003800000 */
[----:B------:R-:W-:Y:S01]  /*e9f0*/  BPT.TRAP 0x1 ;  /* 0x000000040000795c */ /* 0x000fe20000300000 */
.L_x_7907:
[----:B--234-:R-:W2:Y:S02]  /*ea00*/  S2R R4, SR_TID.X ;  /* 0x0000000000047919 */ /* 0x01cea40000002100 */
[----:B--2---:R-:W-:-:S04]  /*ea10*/  LOP3.LUT R4, R4, 0x7f, RZ, 0xc0, !PT ;  /* 0x0000007f04047812 */ /* 0x004fc800078ec0ff */
[----:B------:R-:W-:Y:S01]  /*ea20*/  ISETP.NE.AND P1, PT, R4, RZ, PT ;  /* 0x000000ff0400720c */ /* 0x000fe20003f25270 */
[----:B-1----:R-:W-:-:S12]  /*ea30*/  @P2 BRA `(.L_x_7908) ;  /* 0x0000000000082947 */ /* 0x002fd80003800000 */
[----:B------:R-:W1:Y:S02]  /*ea40*/  SYNCS.PHASECHK.TRANS64.TRYWAIT P2, [R3+URZ+0x28830], R0 ;  /* 0x02883000030075a7 */ /* 0x000e64000804017f */
[----:B-1----:R-:W-:Y:S05]  /*ea50*/  @!P2 BRA `(.L_x_7909) ;  /* 0x000001940074a947 */ /* 0x002fea0003800000 */
.L_x_7908:
        /* <DEDUP_REMOVED lines=16> */
[----:B------:R-:W-:Y:S01]  /*eb60*/  IMAD.MOV.U32 R5, RZ, RZ, 0x40000040 ;  /* 0x40000040ff057424 */ /* 0x000fe200078e00ff */
[----:B------:R-:W-:Y:S01]  /*eb70*/  UMOV UR17, 0x40000040 ;  /* 0x4000004000117882 */ /* 0x000fe20000000000 */
[----:B------:R-:W-:Y:S01]  /*eb80*/  R2UR UR7, R9 ;  /* 0x00000000090772ca */ /* 0x000fe200000e0000 */
[----:B------:R-:W-:Y:S01]  /*eb90*/  IMAD R4, R22, 0x800, R7 ;  /* 0x0000080016047824 */ /* 0x000fe200078e0207 */
[----:B------:R-:W-:Y:S01]  /*eba0*/  UIADD3 UR8, UR12, 0x2, URZ ;  /* 0x000000020c087890 */ /* 0x000fe2000fffe03f */
[----:B------:R-:W-:Y:S01]  /*ebb0*/  MOV R9, 0x40000040 ;  /* 0x4000004000097802 */ /* 0x000fe20000000f00 */
[----:B------:R-:W-:Y:S01]  /*ebc0*/  UIADD3 UR4, UR12, 0x4, URZ ;  /* 0x000000040c047890 */ /* 0x000fe2000fffe03f */
[C---:B------:R-:W-:Y:S01]  /*ebd0*/  VIADD R8, R4.reuse, 0x2 ;  /* 0x0000000204087836 */ /* 0x040fe20000000000 */
[----:B------:R-:W-:Y:S01]  /*ebe0*/  R2UR UR14, R4 ;  /* 0x00000000040e72ca */ /* 0x000fe200000e0000 */
[----:B------:R-:W-:Y:S01]  /*ebf0*/  UIADD3 UR16, UR12, 0x6, URZ ;  /* 0x000000060c107890 */ /* 0x000fe2000fffe03f */
[----:B------:R-:W-:Y:S01]  /*ec00*/  R2UR UR19, R9 ;  /* 0x00000000091372ca */ /* 0x000fe200000e0000 */
[----:B------:R-:W-:Y:S01]  /*ec10*/  IMAD.MOV.U32 R9, RZ, RZ, 0x40000040 ;  /* 0x40000040ff097424 */ /* 0x000fe200078e00ff */
[----:B------:R-:W-:Y:S01]  /*ec20*/  R2UR UR10, R8 ;  /* 0x00000000080a72ca */ /* 0x000fe200000e0000 */
[----:B------:R-:W-:Y:S01]  /*ec30*/  VIADD R8, R4, 0x4 ;  /* 0x0000000404087836 */ /* 0x000fe20000000000 */
[----:B------:R-:W-:Y:S01]  /*ec40*/  UIADD3 UR20, UR12, 0x400, URZ ;  /* 0x000004000c147890 */ /* 0x000fe2000fffe03f */
[----:B------:R-:W-:Y:S01]  /*ec50*/  R2UR UR35, R5 ;  /* 0x00000000052372ca */ /* 0x000fe200000e0000 */
[----:B------:R-:W-:Y:S01]  /*ec60*/  UMOV UR21, 0x40000040 ;  /* 0x4000004000157882 */ /* 0x000fe20000000000 */
[----:B------:R-:W-:Y:S01]  /*ec70*/  R2UR UR23, R9 ;  /* 0x00000000091772ca */ /* 0x000fe200000e0000 */
[----:B------:R-:W-:Y:S01]  /*ec80*/  IMAD.MOV.U32 R9, RZ, RZ, 0x40000040 ;  /* 0x40000040ff097424 */ /* 0x000fe200078e00ff */
[----:B------:R-:W-:Y:S01]  /*ec90*/  R2UR UR6, R8 ;  /* 0x00000000080672ca */ /* 0x000fe200000e0000 */
[----:B------:R-:W-:Y:S01]  /*eca0*/  VIADD R8, R4, 0x6 ;  /* 0x0000000604087836 */ /* 0x000fe20000000000 */
[----:B------:R-:W-:Y:S01]  /*ecb0*/  HGMMA.64x128x16.F32 R24, gdesc[UR12], RZ, !UPT, gsb0 ;  /* 0x01e000000c1879f0 */ /* 0x000fe2000c0008ff */
[----:B------:R-:W-:Y:S01]  /*ecc0*/  UIADD3 UR24, UR12, 0x402, URZ ;  /* 0x000004020c187890 */ /* 0x000fe2000fffe03f */
[----:B------:R-:W-:Y:S01]  /*ecd0*/  R2UR UR27, R9 ;  /* 0x00000000091b72ca */ /* 0x000fe200000e0000 */
[----:B------:R-:W-:Y:S01]  /*ece0*/  UMOV UR25, 0x40000040 ;  /* 0x4000004000197882 */ /* 0x000fe20000000000 */
[----:B------:R-:W-:Y:S01]  /*ecf0*/  R2UR UR18, R8 ;  /* 0x00000000081272ca */ /* 0x000fe200000e0000 */
[----:B------:R-:W-:Y:S01]  /*ed00*/  VIADD R8, R4, 0x400 ;  /* 0x0000040004087836 */ /* 0x000fe20000000000 */
[----:B------:R-:W-:Y:S01]  /*ed10*/  UIADD3 UR28, UR12, 0x404, URZ ;  /* 0x000004040c1c7890 */ /* 0x000fe2000fffe03f */
[----:B------:R-:W-:Y:S01]  /*ed20*/  IMAD.MOV.U32 R9, RZ, RZ, 0x40000040 ;  /* 0x40000040ff097424 */ /* 0x000fe200078e00ff */
[----:B------:R-:W-:Y:S01]  /*ed30*/  UMOV UR29, 0x40000040 ;  /* 0x40000040001d7882 */ /* 0x000fe20000000000 */
[----:B------:R-:W-:Y:S01]  /*ed40*/  UIADD3 UR32, UR12, 0x406, URZ ;  /* 0x000004060c207890 */ /* 0x000fe2000fffe03f */
[----:B------:R-:W-:Y:S01]  /*ed50*/  R2UR UR22, R8 ;  /* 0x00000000081672ca */ /* 0x000fe200000e0000 */
[----:B------:R-:W-:Y:S01]  /*ed60*/  VIADD R8, R4, 0x402 ;  /* 0x0000040204087836 */ /* 0x000fe20000000000 */
[----:B------:R-:W-:Y:S01]  /*ed70*/  R2UR UR31, R9 ;  /* 0x00000000091f72ca */ /* 0x000fe200000e0000 */
[----:B------:R-:W-:Y:S01]  /*ed80*/  UMOV UR33, 0x40000040 ;  /* 0x4000004000217882 */ /* 0x000fe20000000000 */
[----:B------:R-:W0:Y:S01]  /*ed90*/  LDC R0, c[0x0][0x448] ;  /* 0x00011200ff007b82 */ /* 0x000e220000000800 */
[----:B------:R-:W-:Y:S01]  /*eda0*/  IMAD.IADD R9, R195, 0x1, R192 ;  /* 0x00000001c3097824 */ /* 0x000fe200078e02c0 */
[----:B------:R-:W-:Y:S01]  /*edb0*/  R2UR UR26, R8 ;  /* 0x00000000081a72ca */ /* 0x000fe200000e0000 */
[----:B------:R-:W-:-:S02]  /*edc0*/  VIADD R8, R4, 0x404 ;  /* 0x0000040404087836 */ /* 0x000fc40000000000 */
[----:B------:R-:W-:Y:S02]  /*edd0*/  VIADD R4, R4, 0x406 ;  /* 0x0000040604047836 */ /* 0x000fe40000000000 */
[----:B------:R-:W-:Y:S01]  /*ede0*/  IMAD.MOV.U32 R13, RZ, RZ, -0x80 ;  /* 0xffffff80ff0d7424 */ /* 0x000fe200078e00ff */
[----:B------:R-:W-:Y:S01]  /*edf0*/  R2UR UR30, R8 ;  /* 0x00000000081e72ca */ /* 0x000fe200000e0000 */
[----:B------:R-:W1:Y:S01]  /*ee00*/  LDC.64 R10, c[0x0][0x9e0] ;  /* 0x00027800ff0a7b82 */ /* 0x000e620000000a00 */
[----:B------:R-:W-:Y:S01]  /*ee10*/  R2UR UR34, R4 ;  /* 0x00000000042272ca */ /* 0x000fe200000e0000 */
[----:B------:R-:W-:-:S05]  /*ee20*/  IMAD R13, R88, R13, 0x80 ;  /* 0x00000080580d7424 */ /* 0x000fca00078e020d */
[----:B------:R-:W-:Y:S02]  /*ee30*/  IADD3 R8, -R188, R189, R13 ;  /* 0x000000bdbc087210 */ /* 0x000fe40007ffe10d */
[----:B0-----:R-:W-:Y:S02]  /*ee40*/  ISETP.NE.AND P2, PT, R0, 0x1, PT ;  /* 0x000000010000780c */ /* 0x001fe40003f45270 */
[----:B-1----:R-:W-:-:S11]  /*ee50*/  ISETP.GE.AND P3, PT, R11, 0x1, PT ;  /* 0x000000010b00780c */ /* 0x002fd60003f66270 */
[----:B------:R-:W0:Y:S08]  /*ee60*/  @P2 LDC R0, c[0x0][0x44c] ;  /* 0x00011300ff002b82 */ /* 0x000e300000000800 */
[----:B------:R-:W1:Y:S01]  /*ee70*/  @P2 LDC R5, c[0x0][0x450] ;  /* 0x00011400ff052b82 */ /* 0x000e620000000800 */
[----:B0-----:R-:W-:-:S05]  /*ee80*/  @P2 IMAD.HI.U32 R0, R9, R0, RZ ;  /* 0x0000000009002227 */ /* 0x001fca00078e00ff */
[----:B-1----:R-:W-:Y:S01]  /*ee90*/  @P2 SHF.R.U32.HI R9, RZ, R5, R0 ;  /* 0x00000005ff092219 */ /* 0x002fe20000011600 */
[----:B------:R-:W-:-:S04]  /*eea0*/  @!P1 VIADD R0, R3, 0x28840 ;  /* 0x0002884003009836 */ /* 0x000fc80000000000 */
[----:B------:R-:W0:Y:S01]  /*eeb0*/  SHFL.IDX PT, R20, R9, RZ, 0x1c1f ;  /* 0x001c1fff09147589 */ /* 0x000e2200000e0000 */
[----:B------:R-:W-:Y:S01]  /*eec0*/  @!P1 PRMT R0, RZ, 0x654, R0 ;  /* 0x00000654ff009816 */ /* 0x000fe20000000000 */
[----:B------:R-:W-:Y:S02]  /*eed0*/  WARPGROUP.DEPBAR.LE gsb0, 0x0 ;  /* 0x00008000000079c5 */ /* 0x000fe40000010000 */
[----:B------:R-:W-:-:S06]  /*eee0*/  WARPGROUP.ARRIVE ;  /* 0x00000000000079c5 */ /* 0x000fcc0000000000 */
[----:B------:R-:W-:Y:S03]  /*eef0*/  HGMMA.64x128x16.F32 R24, gdesc[UR8], R24, gsb0 ;  /* 0x01e00000081879f0 */ /* 0x000fe60008000818 */
[----:B------:R-:W-:Y:S02]  /*ef00*/  WARPGROUP.DEPBAR.LE gsb0, 0x0 ;  /* 0x00008000000079c5 */ /* 0x000fe40000010000 */
[----:B------:R-:W-:-:S07]  /*ef10*/  WARPGROUP.ARRIVE ;  /* 0x00000000000079c5 */ /* 0x000fce0000000000 */
[----:B------:R-:W-:Y:S01]  /*ef20*/  HGMMA.64x128x16.F32 R24, gdesc[UR4], R24, gsb0 ;  /* 0x01e00000041879f0 */ /* 0x000fe20008000818 */
[----:B------:R-:W-:Y:S02]  /*ef30*/  ULDC UR6, c[0x0][0x9dc] ;  /* 0x0002770000067ab9 */ /* 0x000fe40000000800 */
[----:B------:R-:W-:-:S05]  /*ef40*/  IMAD.U32 R6, RZ, RZ, UR6 ;  /* 0x00000006ff067e24 */ /* 0x000fca000f8e00ff */
[----:B------:R-:W-:Y:S01]  /*ef50*/  LOP3.LUT R4, RZ, R6, RZ, 0x33, !PT ;  /* 0x00000006ff047212 */ /* 0x000fe200078e33ff */
        /* <DEDUP_REMOVED lines=36> */
.L_x_7912:
[----:B------:R-:W-:-:S13]  /*f1a0*/  ISETP.NE.AND P4, PT, R11, 0x1, PT ;  /* 0x000000010b00780c */ /* 0x000fda0003f85270 */
[----:B------:R-:W0:Y:S02]  /*f1b0*/  @P4 LDC.64 R4, c[0x0][0x9e8] ;  /* 0x00027a00ff044b82 */ /* 0x000e240000000a00 */
[----:B0-----:R-:W-:-:S05]  /*f1c0*/  @P4 IMAD.HI.U32 R4, R21, R4, RZ ;  /* 0x0000000415044227 */ /* 0x001fca00078e00ff */
[----:B------:R-:W-:-:S07]  /*f1d0*/  @P4 SHF.R.U32.HI R21, RZ, R5, R4 ;  /* 0x00000005ff154219 */ /* 0x000fce0000011604 */
.L_x_7913:
[----:B------:R-:W-:Y:S05]  /*f1e0*/  BSYNC B0 ;  /* 0x0000000000007941 */ /* 0x000fea0003800000 */
.L_x_7911:
[----:B------:R-:W-:-:S04]  /*f1f0*/  IMAD R21, R21, R11, -R0 ;  /* 0x0000000b15157224 */ /* 0x000fc800078e0a00 */
[----:B------:R-:W-:-:S05]  /*f200*/  IMAD.IADD R21, R21, 0x1, -R188 ;  /* 0x0000000115157824 */ /* 0x000fca00078e0abc */
[----:B------:R-:W-:Y:S02]  /*f210*/  VIMNMX R14, R14, R21, !PT ;  /* 0x000000150e0e7248 */ /* 0x000fe40007fe0100 */
[----:B------:R-:W-:-:S07]  /*f220*/  VIADDMNMX R12, R21, R11, R12, PT ;  /* 0x0000000b150c7246 */ /* 0x000fce000380010c */
.L_x_7910:
        /* <DEDUP_REMOVED lines=19> */
[C---:B------:R-:W-:Y:S02]  /*f360*/  ISETP.GE.AND P6, PT, R13.reuse, 0x12, PT ;  /* 0x000000120d00780c */ /* 0x040fe40003fc6270 */
        /* <DEDUP_REMOVED lines=11> */
[----:B------:R-:W-:Y:S02]  /*f420*/  P2R R113, PR, RZ, 0x40 ;  /* 0x00000040ff717803 */ /* 0x000fe40000000000 */
[----:B------:R-:W-:Y:S02]  /*f430*/  FSEL R36, R36, -INF , !P5 ;  /* 0xff80000024247808 */ /* 0x000fe40006800000 */
[----:B------:R-:W-:Y:S02]  /*f440*/  ISETP.GT.AND P5, PT, R14, 0x19, !P6 ;  /* 0x000000190e00780c */ /* 0x000fe400077a4270 */
[----:B------:R-:W-:Y:S02]  /*f450*/  ISETP.GE.AND P6, PT, R13, 0x21, PT ;  /* 0x000000210d00780c */ /* 0x000fe40003fc6270 */
[----:B------:R-:W-:Y:S02]  /*f460*/  ISETP.LT.OR P5, PT, R12, 0x1a, P5 ;  /* 0x0000001a0c00780c */ /* 0x000fe40002fa1670 */
[----:B------:R-:W-:-:S02]  /*f470*/  P2R R92, PR, RZ, 0x40 ;  /* 0x00000040ff5c7803 */ /* 0x000fc40000000000 */
        /* <DEDUP_REMOVED lines=107> */
[----:B------:R-:W-:-:S02]  /*fb30*/  VIADDMNMX R8, R4, R15, R8, PT ;  /* 0x0000000f04087246 */ /* 0x000fc40003800108 */
[----:B------:R-:W-:-:S04]  /*fb40*/  ISETP.LT.OR P5, PT, R12, 0x72, P5 ;  /* 0x000000720c00780c */ /* 0x000fc80002fa1670 */
[----:B------:R-:W-:Y:S02]  /*fb50*/  FSEL R81, R81, -INF , !P5 ;  /* 0xff80000051517808 */ /* 0x000fe40006800000 */
[----:B------:R-:W-:-:S04]  /*fb60*/  ISETP.GE.AND P5, PT, R13, 0x79, PT ;  /* 0x000000790d00780c */ /* 0x000fc80003fa6270 */
[----:B------:R-:W-:-:S04]  /*fb70*/  ISETP.GT.AND P6, PT, R14, 0x78, !P5 ;  /* 0x000000780e00780c */ /* 0x000fc80006fc4270 */
[----:B------:R-:W-:-:S04]  /*fb80*/  ISETP.LT.OR P6, PT, R12, 0x79, P6 ;  /* 0x000000790c00780c */ /* 0x000fc800037c1670 */
[----:B------:R-:W-:Y:S02]  /*fb90*/  FSEL R84, R84, -INF , !P6 ;  /* 0xff80000054547808 */ /* 0x000fe40007000000 */
[----:B------:R-:W-:-:S04]  /*fba0*/  ISETP.GE.AND P6, PT, R13, 0x1, PT ;  /* 0x000000010d00780c */ /* 0x000fc80003fc6270 */
[----:B-----5:R-:W-:Y:S02]  /*fbb0*/  P2R R112, PR, RZ, 0x40 ;  /* 0x00000040ff707803 */ /* 0x020fe40000000000 */
        /* <DEDUP_REMOVED lines=20> */
.L_x_7916:
[----:B------:R-:W-:-:S13]  /*fd00*/  ISETP.NE.AND P6, PT, R11, 0x1, PT ;  /* 0x000000010b00780c */ /* 0x000fda0003fc5270 */
[----:B------:R-:W0:Y:S02]  /*fd10*/  @P6 LDC.64 R4, c[0x0][0x9e8] ;  /* 0x00027a00ff046b82 */ /* 0x000e240000000a00 */
[----:B0-----:R-:W-:-:S05]  /*fd20*/  @P6 IMAD.HI.U32 R4, R9, R4, RZ ;  /* 0x0000000409046227 */ /* 0x001fca00078e00ff */
[----:B------:R-:W-:-:S07]  /*fd30*/  @P6 SHF.R.U32.HI R9, RZ, R5, R4 ;  /* 0x00000005ff096219 */ /* 0x000fce0000011604 */
.L_x_7917:
[----:B------:R-:W-:Y:S05]  /*fd40*/  BSYNC B0 ;  /* 0x0000000000007941 */ /* 0x000fea0003800000 */
.L_x_7915:
[----:B------:R-:W-:-:S04]  /*fd50*/  IMAD R9, R9, R11, -R0 ;  /* 0x0000000b09097224 */ /* 0x000fc800078e0a00 */
[----:B------:R-:W-:-:S05]  /*fd60*/  IMAD.IADD R0, R9, 0x1, -R188 ;  /* 0x0000000109007824 */ /* 0x000fca00078e0abc */
[----:B------:R-:W-:Y:S02]  /*fd70*/  VIMNMX R3, R3, R0, !PT ;  /* 0x0000000003037248 */ /* 0x000fe40007fe0100 */
[----:B------:R-:W-:-:S07]  /*fd80*/  VIADDMNMX R8, R0, R11, R8, PT ;  /* 0x0000000b00087246 */ /* 0x000fce0003800108 */
.L_x_7914:
[----:B------:R-:W-:Y:S01]  /*fd90*/  ISETP.GT.AND P4, PT, R3, 0x1, !P4 ;  /* 0x000000010300780c */ /* 0x000fe20006784270 */
[----:B------:R-:W-:Y:S01]  /*fda0*/  ULDC UR46, c[0x0][0x988] ;  /* 0x00026200002e7ab9 */ /* 0x000fe20000000800 */
        /* <DEDUP_REMOVED lines=39> */
[----:B------:R-:W-:Y:S02]  /*10020*/  ISETP.GT.AND P4, PT, R3, 0x19, !P6 ;  /* 0x000000190300780c */ /* 0x000fe40007784270 */
[----:B------:R-:W-:-:S02]  /*10030*/  ISETP.NE.AND P6, PT, R114, RZ, PT ;  /* 0x000000ff7200720c */ /* 0x000fc40003fc5270 */
        /* <DEDUP_REMOVED lines=36> */
[----:B------:R-:W-:Y:S01]  /*10280*/  ISETP.GT.AND P5, PT, R3, 0x78, !P5 ;  /* 0x000000780300780c */ /* 0x000fe20006fa4270 */
        /* <DEDUP_REMOVED lines=9> */
[----:B------:R-:W-:Y:S02]  /*10320*/  ISETP.GT.AND P4, PT, R3, 0x38, !P4 ;  /* 0x000000380300780c */ /* 0x000fe40006784270 */
[----:B0-----:R-:W-:Y:S02]  /*10330*/  FMNMX.FTZ R9, R5, R0, !PT ;  /* 0x0000000005097209 */ /* 0x001fe40007810000 */
[----:B------:R-:W-:-:S03]  /*10340*/  ISETP.LT.OR P4, PT, R8, 0x39, P4 ;  /* 0x000000390800780c */ /* 0x000fc60002781670 */
[----:B------:R-:W0:Y:S01]  /*10350*/  SHFL.BFLY PT, R0, R9, 0x1, 0x1f ;  /* 0x0c201f0009007f89 */ /* 0x000e2200000e0000 */
[----:B------:R-:W-:Y:S02]  /*10360*/  FSEL R54, R54, -INF , !P4 ;  /* 0xff80000036367808 */ /* 0x000fe40006000000 */
[----:B------:R-:W-:-:S04]  /*10370*/  ISETP.NE.AND P4, PT, R99, RZ, PT ;  /* 0x000000ff6300720c */ /* 0x000fc80003f85270 */
[----:B------:R-:W-:-:S04]  /*10380*/  ISETP.GT.AND P4, PT, R3, 0x39, !P4 ;  /* 0x000000390300780c */ /* 0x000fc80006784270 */
[----:B------:R-:W-:-:S04]  /*10390*/  ISETP.LT.OR P4, PT, R8, 0x3a, P4 ;  /* 0x0000003a0800780c */ /* 0x000fc80002781670 */
[----:B------:R-:W-:Y:S02]  /*103a0*/  FSEL R55, R55, -INF , !P4 ;  /* 0xff80000037377808 */ /* 0x000fe40006000000 */
[----:B------:R-:W-:-:S04]  /*103b0*/  ISETP.NE.AND P4, PT, R100, RZ, PT ;  /* 0x000000ff6400720c */ /* 0x000fc80003f85270 */
[----:B------:R-:W-:Y:S02]  /*103c0*/  ISETP.GT.AND P4, PT, R3, 0x40, !P4 ;  /* 0x000000400300780c */ /* 0x000fe40006784270 */
[----:B0-----:R-:W-:Y:S02]  /*103d0*/  FMNMX.FTZ R0, R9, R0, !PT ;  /* 0x0000000009007209 */ /* 0x001fe40007810000 */
[----:B------:R-:W-:-:S03]  /*103e0*/  ISETP.LT.OR P4, PT, R8, 0x41, P4 ;  /* 0x000000410800780c */ /* 0x000fc60002781670 */
[----:B------:R-:W-:Y:S01]  /*103f0*/  FMUL.FTZ R4, R0, UR46 ;  /* 0x0000002e00047c20 */ /* 0x000fe20008410000 */
        /* <DEDUP_REMOVED lines=53> */
[----:B------:R-:W-:-:S04]  /*10750*/  FSETP.NEU.FTZ.AND P4, PT, R0, -INF , PT ;  /* 0xff8000000000780b */ /* 0x000fc80003f9d000 */
[----:B------:R-:W-:Y:S02]  /*10760*/  FSEL R4, R4, RZ, P4 ;  /* 0x000000ff04047208 */ /* 0x000fe40002000000 */
[----:B------:R-:W-:Y:S02]  /*10770*/  ISETP.GT.AND P4, PT, R3, RZ, !P6 ;  /* 0x000000ff0300720c */ /* 0x000fe40007784270 */
[----:B------:R-:W-:Y:S01]  /*10780*/  ISETP.NE.AND P6, PT, R13, RZ, PT ;  /* 0x000000ff0d00720c */ /* 0x000fe20003fc5270 */
[--C-:B------:R-:W-:Y:S01]  /*10790*/  FFMA.FTZ R5, R25, UR46, -R4.reuse ;  /* 0x0000002e19057c23 */ /* 0x100fe20008010804 */
[----:B------:R-:W-:Y:S01]  /*107a0*/  ISETP.LT.OR P4, PT, R8, 0x1, P4 ;  /* 0x000000010800780c */ /* 0x000fe20002781670 */
[--C-:B------:R-:W-:Y:S01]  /*107b0*/  FFMA.FTZ R9, R29, UR46, -R4.reuse ;  /* 0x0000002e1d097c23 */ /* 0x100fe20008010804 */
[--C-:B------:R-:W-:Y:S01]  /*107c0*/  FFMA.FTZ R33, R33, UR46, -R4.reuse ;  /* 0x0000002e21217c23 */ /* 0x100fe20008010804 */
[--C-:B------:R-:W-:Y:S01]  /*107d0*/  FFMA.FTZ R37, R37, UR46, -R4.reuse ;  /* 0x0000002e25257c23 */ /* 0x100fe20008010804 */
[----:B------:R-:W-:Y:S01]  /*107e0*/  FSEL R26, R26, -INF , !P4 ;  /* 0xff8000001a1a7808 */ /* 0x000fe20006000000 */
[--C-:B------:R-:W-:Y:S01]  /*107f0*/  FFMA.FTZ R49, R49, UR46, -R4.reuse ;  /* 0x0000002e31317c23 */ /* 0x100fe20008010804 */
[----:B------:R-:W-:Y:S01]  /*10800*/  ISETP.GT.AND P4, PT, R3, 0x79, !P6 ;  /* 0x000000790300780c */ /* 0x000fe20007784270 */
[--C-:B------:R-:W-:Y:S01]  /*10810*/  FFMA.FTZ R180, R24, UR46, -R4.reuse ;  /* 0x0000002e18b47c23 */ /* 0x100fe20008010804 */
[----:B------:R-:W-:Y:S01]  /*10820*/  FMNMX.FTZ R13, R26, R27, !PT ;  /* 0x0000001b1a0d7209 */ /* 0x000fe20007810000 */
[--C-:B------:R-:W-:Y:S01]  /*10830*/  FFMA.FTZ R182, R28, UR46, -R4.reuse ;  /* 0x0000002e1cb67c23 */ /* 0x100fe20008010804 */
[----:B------:R-:W-:Y:S01]  /*10840*/  ISETP.LT.OR P4, PT, R8, 0x7a, P4 ;  /* 0x0000007a0800780c */ /* 0x000fe20002781670 */
[----:B------:R-:W-:Y:S01]  /*10850*/  MUFU.EX2 R5, R5 ;  /* 0x0000000500057308 */ /* 0x000fe20000000800 */
[----:B------:R-:W-:Y:S01]  /*10860*/  FMNMX.FTZ R12, R30, R13, !PT ;  /* 0x0000000d1e0c7209 */ /* 0x000fe20007810000 */
[--C-:B------:R-:W-:Y:S01]  /*10870*/  FFMA.FTZ R176, R32, UR46, -R4.reuse ;  /* 0x0000002e20b07c23 */ /* 0x100fe20008010804 */
[----:B------:R-:W-:Y:S01]  /*10880*/  FSEL R87, R87, -INF , !P4 ;  /* 0xff80000057577808 */ /* 0x000fe20006000000 */
[--C-:B------:R-:W-:Y:S01]  /*10890*/  FFMA.FTZ R41, R41, UR46, -R4.reuse ;  /* 0x0000002e29297c23 */ /* 0x100fe20008010804 */
[----:B------:R-:W-:Y:S01]  /*108a0*/  FMNMX.FTZ R13, R31, R12, !PT ;  /* 0x0000000c1f0d7209 */ /* 0x000fe20007810000 */
[--C-:B------:R-:W-:Y:S01]  /*108b0*/  FFMA.FTZ R45, R45, UR46, -R4.reuse ;  /* 0x0000002e2d2d7c23 */ /* 0x100fe20008010804 */
[--C-:B------:R-:W-:Y:S01]  /*108c0*/  FFMA.FTZ R53, R53, UR46, -R4.reuse ;  /* 0x0000002e35357c23 */ /* 0x100fe20008010804 */
[----:B------:R-:W0:Y:S01]  /*108d0*/  MUFU.EX2 R180, R180 ;  /* 0x000000b400b47308 */ /* 0x000e220000000800 */
        /* <DEDUP_REMOVED lines=24> */
[----:B------:R-:W-:Y:S01]  /*10a60*/  FMNMX.FTZ R12, R46, R21, !PT ;  /* 0x000000152e0c7209 */ /* 0x000fe20007810000 */
[----:B------:R-:W2:Y:S03]  /*10a70*/  @P2 LDC R44, c[0x0][0x450] ;  /* 0x00011400ff2c2b82 */ /* 0x000ea60000000800 */
[----:B------:R-:W-:-:S03]  /*10a80*/  FMNMX.FTZ R21, R47, R12, !PT ;  /* 0x0000000c2f157209 */ /* 0x000fc60007810000 */
[----:B------:R-:W3:Y:S01]  /*10a90*/  MUFU.EX2 R9, R9 ;  /* 0x0000000900097308 */ /* 0x000ee20000000800 */
[----:B------:R-:W-:-:S04]  /*10aa0*/  FMNMX.FTZ R12, R50, R21, !PT ;  /* 0x00000015320c7209 */ /* 0x000fc80007810000 */
[----:B------:R-:W-:-:S03]  /*10ab0*/  FMNMX.FTZ R25, R51, R12, !PT ;  /* 0x0000000c33197209 */ /* 0x000fc60007810000 */
[----:B------:R-:W4:Y:S01]  /*10ac0*/  MUFU.EX2 R176, R176 ;  /* 0x000000b000b07308 */ /* 0x000f220000000800 */
[----:B------:R-:W-:-:S04]  /*10ad0*/  FMNMX.FTZ R12, R54, R25, !PT ;  /* 0x00000019360c7209 */ /* 0x000fc80007810000 */
[----:B------:R-:W-:-:S03]  /*10ae0*/  FMNMX.FTZ R25, R55, R12, !PT ;  /* 0x0000000c37197209 */ /* 0x000fc60007810000 */
[----:B------:R5:W-:Y:S01]  /*10af0*/  MUFU.EX2 R21, R41 ;  /* 0x0000002900157308 */ /* 0x000be20000000800 */
[----:B------:R-:W-:-:S04]  /*10b00*/  FMNMX.FTZ R12, R58, R25, !PT ;  /* 0x000000193a0c7209 */ /* 0x000fc80007810000 */
[----:B------:R-:W-:-:S03]  /*10b10*/  FMNMX.FTZ R29, R59, R12, !PT ;  /* 0x0000000c3b1d7209 */ /* 0x000fc60007810000 */
[----:B------:R0:W-:Y:S01]  /*10b20*/  MUFU.EX2 R25, R45 ;  /* 0x0000002d00197308 */ /* 0x0001e20000000800 */
[----:B------:R-:W-:Y:S01]  /*10b30*/  FMNMX.FTZ R12, R62, R29, !PT ;  /* 0x0000001d3e0c7209 */ /* 0x000fe20007810000 */
[----:B-----5:R-:W-:-:S03]  /*10b40*/  FFMA.FTZ R41, R65, UR46, -R4 ;  /* 0x0000002e41297c23 */ /* 0x020fc60008010804 */
[----:B------:R-:W-:-:S03]  /*10b50*/  FMNMX.FTZ R29, R63, R12, !PT ;  /* 0x0000000c3f1d7209 */ /* 0x000fc60007810000 */
[----:B------:R-:W5:Y:S01]  /*10b60*/  MUFU.EX2 R178, R178 ;  /* 0x000000b200b27308 */ /* 0x000f620000000800 */
[----:B------:R-:W-:Y:S01]  /*10b70*/  FMNMX.FTZ R12, R66, R29, !PT ;  /* 0x0000001d420c7209 */ /* 0x000fe20007810000 */
[----:B0-----:R-:W-:-:S03]  /*10b80*/  FFMA.FTZ R45, R69, UR46, -R4 ;  /* 0x0000002e452d7c23 */ /* 0x001fc60008010804 */
[----:B------:R-:W-:-:S03]  /*10b90*/  FMNMX.FTZ R33, R67, R12, !PT ;  /* 0x0000000c43217209 */ /* 0x000fc60007810000 */
[----:B------:R-:W-:Y:S01]  /*10ba0*/  MUFU.EX2 R29, R49 ;  /* 0x00000031001d7308 */ /* 0x000fe20000000800 */
[----:B------:R-:W-:-:S04]  /*10bb0*/  FMNMX.FTZ R12, R70, R33, !PT ;  /* 0x00000021460c7209 */ /* 0x000fc80007810000 */
[----:B------:R-:W-:-:S03]  /*10bc0*/  FMNMX.FTZ R33, R71, R12, !PT ;  /* 0x0000000c47217209 */ /* 0x000fc60007810000 */
[----:B------:R-:W-:Y:S01]  /*10bd0*/  MUFU.EX2 R172, R172 ;  /* 0x000000ac00ac7308 */ /* 0x000fe20000000800 */
[----:B------:R-:W-:-:S04]  /*10be0*/  FMNMX.FTZ R12, R74, R33, !PT ;  /* 0x000000214a0c7209 */ /* 0x000fc80007810000 */
[----:B------:R-:W-:-:S03]  /*10bf0*/  FMNMX.FTZ R37, R75, R12, !PT ;  /* 0x0000000c4b257209 */ /* 0x000fc60007810000 */
[----:B------:R0:W-:Y:S01]  /*10c00*/  MUFU.EX2 R33, R53 ;  /* 0x0000003500217308 */ /* 0x0001e20000000800 */
[----:B------:R-:W-:-:S04]  /*10c10*/  FMNMX.FTZ R12, R78, R37, !PT ;  /* 0x000000254e0c7209 */ /* 0x000fc80007810000 */
[----:B------:R-:W-:-:S03]  /*10c20*/  FMNMX.FTZ R37, R79, R12, !PT ;  /* 0x0000000c4f257209 */ /* 0x000fc60007810000 */
[----:B------:R-:W-:Y:S01]  /*10c30*/  MUFU.EX2 R174, R174 ;  /* 0x000000ae00ae7308 */ /* 0x000fe20000000800 */
[----:B------:R-:W-:Y:S01]  /*10c40*/  FMNMX.FTZ R12, R82, R37, !PT ;  /* 0x00000025520c7209 */ /* 0x000fe20007810000 */
[----:B0-----:R-:W-:-:S03]  /*10c50*/  FFMA.FTZ R53, R77, UR46, -R4 ;  /* 0x0000002e4d357c23 */ /* 0x001fc60008010804 */
[----:B------:R-:W-:-:S03]  /*10c60*/  FMNMX.FTZ R37, R83, R12, !PT ;  /* 0x0000000c53257209 */ /* 0x000fc60007810000 */
[----:B------:R-:W-:Y:S01]  /*10c70*/  MUFU.EX2 R168, R168 ;  /* 0x000000a800a87308 */ /* 0x000fe20000000800 */
[----:B------:R-:W-:Y:S01]  /*10c80*/  FMNMX.FTZ R8, R86, R37, !PT ;  /* 0x0000002556087209 */ /* 0x000fe20007810000 */
[----:B------:R-:W-:-:S03]  /*10c90*/  FFMA.FTZ R37, R61, UR46, -R4 ;  /* 0x0000002e3d257c23 */ /* 0x000fc60008010804 */
[----:B------:R-:W-:-:S03]  /*10ca0*/  FMNMX.FTZ R8, R87, R8, !PT ;  /* 0x0000000857087209 */ /* 0x000fc60007810000 */
[----:B------:R-:W-:Y:S02]  /*10cb0*/  MUFU.EX2 R170, R170 ;  /* 0x000000aa00aa7308 */ /* 0x000fe40000000800 */
[----:B------:R-:W0:Y:S06]  /*10cc0*/  SHFL.BFLY PT, R49, R8, 0x2, 0x1f ;  /* 0x0c401f0008317f89 */ /* 0x000e2c00000e0000 */
[----:B------:R-:W-:Y:S08]  /*10cd0*/  MUFU.EX2 R164, R164 ;  /* 0x000000a400a47308 */ /* 0x000ff00000000800 */
[----:B------:R-:W-:Y:S08]  /*10ce0*/  MUFU.EX2 R3, R3 ;  /* 0x0000000300037308 */ /* 0x000ff00000000800 */
[----:B------:R-:W-:Y:S01]  /*10cf0*/  MUFU.EX2 R166, R166 ;  /* 0x000000a600a67308 */ /* 0x000fe20000000800 */
[----:B0-----:R-:W-:Y:S01]  /*10d00*/  FMNMX.FTZ R12, R8, R49, !PT ;  /* 0x00000031080c7209 */ /* 0x001fe20007810000 */
[----:B------:R-:W-:-:S04]  /*10d10*/  FFMA.FTZ R49, R73, UR46, -R4 ;  /* 0x0000002e49317c23 */ /* 0x000fc80008010804 */
[----:B------:R-:W0:Y:S02]  /*10d20*/  SHFL.BFLY PT, R61, R12, 0x1, 0x1f ;  /* 0x0c201f000c3d7f89 */ /* 0x000e2400000e0000 */
[----:B------:R-:W-:Y:S08]  /*10d30*/  MUFU.EX2 R37, R37 ;  /* 0x0000002500257308 */ /* 0x000ff00000000800 */
[----:B------:R-:W-:Y:S08]  /*10d40*/  MUFU.EX2 R160, R160 ;  /* 0x000000a000a07308 */ /* 0x000ff00000000800 */
[----:B------:R-:W-:Y:S01]  /*10d50*/  MUFU.EX2 R41, R41 ;  /* 0x0000002900297308 */ /* 0x000fe20000000800 */
[----:B0-----:R-:W-:Y:S01]  /*10d60*/  FMNMX.FTZ R8, R12, R61, !PT ;  /* 0x0000003d0c087209 */ /* 0x001fe20007810000 */
[----:B------:R-:W-:-:S06]  /*10d70*/  FFMA.FTZ R61, R85, UR46, -R4 ;  /* 0x0000002e553d7c23 */ /* 0x000fcc0008010804 */
[----:B------:R-:W-:Y:S01]  /*10d80*/  MUFU.EX2 R162, R162 ;  /* 0x000000a200a27308 */ /* 0x000fe20000000800 */
[C---:B------:R-:W-:Y:S01]  /*10d90*/  FSETP.NEU.FTZ.AND P4, PT, R8.reuse, -INF , PT ;  /* 0xff8000000800780b */ /* 0x040fe20003f9d000 */
[----:B------:R-:W-:-:S05]  /*10da0*/  FMUL.FTZ R32, R8, UR46 ;  /* 0x0000002e08207c20 */ /* 0x000fca0008410000 */
[----:B------:R-:W-:Y:S01]  /*10db0*/  FSEL R32, R32, RZ, P4 ;  /* 0x000000ff20207208 */ /* 0x000fe20002000000 */
[----:B------:R-:W-:Y:S04]  /*10dc0*/  MUFU.EX2 R45, R45 ;  /* 0x0000002d002d7308 */ /* 0x000fe80000000800 */
[--C-:B------:R-:W-:Y:S01]  /*10dd0*/  FFMA.FTZ R181, R26, UR46, -R32.reuse ;  /* 0x0000002e1ab57c23 */ /* 0x100fe20008010820 */
[--C-:B------:R-:W-:Y:S01]  /*10de0*/  FFMA.FTZ R4, R27, UR46, -R32.reuse ;  /* 0x0000002e1b047c23 */ /* 0x100fe20008010820 */
[----:B------:R-:W-:Y:S01]  /*10df0*/  FADD.FTZ R27, R180, R5 ;  /* 0x00000005b41b7221 */ /* 0x000fe20000010000 */
[--C-:B------:R-:W-:Y:S01]  /*10e00*/  FFMA.FTZ R183, R30, UR46, -R32.reuse ;  /* 0x0000002e1eb77c23 */ /* 0x100fe20008010820 */
[--C-:B------:R-:W-:Y:S01]  /*10e10*/  FFMA.FTZ R177, R34, UR46, -R32.reuse ;  /* 0x0000002e22b17c23 */ /* 0x100fe20008010820 */
[--C-:B------:R-:W-:Y:S01]  /*10e20*/  FFMA.FTZ R12, R31, UR46, -R32.reuse ;  /* 0x0000002e1f0c7c23 */ /* 0x100fe20008010820 */
[----:B------:R-:W-:Y:S01]  /*10e30*/  MUFU.EX2 R181, R181 ;  /* 0x000000b500b57308 */ /* 0x000fe20000000800 */
[----:B-1----:R-:W-:Y:S01]  /*10e40*/  FADD.FTZ R34, R182, R27 ;  /* 0x0000001bb6227221 */ /* 0x002fe20000010000 */
[--C-:B------:R-:W-:Y:S01]  /*10e50*/  FFMA.FTZ R14, R35, UR46, -R32.reuse ;  /* 0x0000002e230e7c23 */ /* 0x100fe20008010820 */
[--C-:B------:R-:W-:Y:S01]  /*10e60*/  FFMA.FTZ R179, R38, UR46, -R32.reuse ;  /* 0x0000002e26b37c23 */ /* 0x100fe20008010820 */
[----:B------:R-:W-:Y:S01]  /*10e70*/  FFMA.FTZ R20, R39, UR46, -R32 ;  /* 0x0000002e27147c23 */ /* 0x000fe20008010820 */
[----:B---3--:R-:W-:Y:S01]  /*10e80*/  FADD.FTZ R27, R9, R34 ;  /* 0x00000022091b7221 */ /* 0x008fe20000010000 */
[----:B------:R-:W0:Y:S01]  /*10e90*/  @P2 LDC R35, c[0x0][0x44c] ;  /* 0x00011300ff232b82 */ /* 0x000e220000000800 */
[--C-:B------:R-:W-:Y:S01]  /*10ea0*/  FFMA.FTZ R173, R42, UR46, -R32.reuse ;  /* 0x0000002e2aad7c23 */ /* 0x100fe20008010820 */
[----:B------:R-:W1:Y:S01]  /*10eb0*/  MUFU.EX2 R4, R4 ;  /* 0x0000000400047308 */ /* 0x000e620000000800 */
[----:B----4-:R-:W-:Y:S01]  /*10ec0*/  FADD.FTZ R36, R176, R27 ;  /* 0x0000001bb0247221 */ /* 0x010fe20000010000 */
[--C-:B------:R-:W-:Y:S01]  /*10ed0*/  FFMA.FTZ R24, R43, UR46, -R32.reuse ;  /* 0x0000002e2b187c23 */ /* 0x100fe20008010820 */
[--C-:B------:R-:W-:Y:S01]  /*10ee0*/  FFMA.FTZ R175, R46, UR46, -R32.reuse ;  /* 0x0000002e2eaf7c23 */ /* 0x100fe20008010820 */
[----:B------:R-:W-:Y:S01]  /*10ef0*/  FFMA.FTZ R26, R47, UR46, -R32 ;  /* 0x0000002e2f1a7c23 */ /* 0x000fe20008010820 */
[----:B------:R-:W-:Y:S01]  /*10f00*/  FADD.FTZ R27, R13, R36 ;  /* 0x000000240d1b7221 */ /* 0x000fe20000010000 */
[--C-:B------:R-:W-:Y:S01]  /*10f10*/  FFMA.FTZ R169, R50, UR46, -R32.reuse ;  /* 0x0000002e32a97c23 */ /* 0x100fe20008010820 */
[--C-:B------:R-:W-:Y:S01]  /*10f20*/  FFMA.FTZ R28, R51, UR46, -R32.reuse ;  /* 0x0000002e331c7c23 */ /* 0x100fe20008010820 */
[----:B------:R-:W3:Y:S01]  /*10f30*/  MUFU.EX2 R183, R183 ;  /* 0x000000b700b77308 */ /* 0x000ee20000000800 */
[----:B-----5:R-:W-:Y:S01]  /*10f40*/  FADD.FTZ R36, R178, R27 ;  /* 0x0000001bb2247221 */ /* 0x020fe20000010000 */
[----:B------:R-:W-:Y:S01]  /*10f50*/  FFMA.FTZ R171, R54, UR46, -R32 ;  /* 0x0000002e36ab7c23 */ /* 0x000fe20008010820 */
[----:B------:R-:W-:-:S02]  /*10f60*/  IMAD.MOV.U32 R46, RZ, RZ, R192 ;  /* 0x000000ffff2e7224 */ /* 0x000fc400078e00c0 */
[----:B------:R-:W-:Y:S01]  /*10f70*/  FFMA.FTZ R30, R55, UR46, -R32 ;  /* 0x0000002e371e7c23 */ /* 0x000fe20008010820 */
[----:B------:R-:W-:Y:S01]  /*10f80*/  FADD.FTZ R31, R15, R36 ;  /* 0x000000240f1f7221 */ /* 0x000fe20000010000 */
[--C-:B------:R-:W-:Y:S01]  /*10f90*/  FFMA.FTZ R165, R58, UR46, -R32.reuse ;  /* 0x0000002e3aa57c23 */ /* 0x100fe20008010820 */
[----:B------:R-:W-:Y:S01]  /*10fa0*/  FFMA.FTZ R34, R59, UR46, -R32 ;  /* 0x0000002e3b227c23 */ /* 0x000fe20008010820 */
[----:B------:R-:W4:Y:S01]  /*10fb0*/  MUFU.EX2 R12, R12 ;  /* 0x0000000c000c7308 */ /* 0x000f220000000800 */
[----:B-1----:R-:W-:Y:S01]  /*10fc0*/  FADD.FTZ R38, R181, R4 ;  /* 0x00000004b5267221 */ /* 0x002fe20000010000 */
[----:B------:R-:W-:Y:S01]  /*10fd0*/  FADD.FTZ R40, R172, R31 ;  /* 0x0000001fac287221 */ /* 0x000fe20000010000 */
[--C-:B------:R-:W-:Y:S01]  /*10fe0*/  FFMA.FTZ R167, R62, UR46, -R32.reuse ;  /* 0x0000002e3ea77c23 */ /* 0x100fe20008010820 */
[--C-:B------:R-:W-:Y:S01]  /*10ff0*/  FFMA.FTZ R36, R63, UR46, -R32.reuse ;  /* 0x0000002e3f247c23 */ /* 0x100fe20008010820 */
[----:B------:R-:W-:Y:S01]  /*11000*/  FFMA.FTZ R161, R66, UR46, -R32 ;  /* 0x0000002e42a17c23 */ /* 0x000fe20008010820 */
[----:B------:R-:W-:Y:S01]  /*11010*/  FADD.FTZ R31, R21, R40 ;  /* 0x00000028151f7221 */ /* 0x000fe20000010000 */
[----:B0-----:R-:W-:Y:S01]  /*11020*/  @P2 IMAD.HI.U32 R35, R192, R35, RZ ;  /* 0x00000023c0232227 */ /* 0x001fe200078e00ff */
[----:B------:R-:W0:Y:S03]  /*11030*/  MUFU.EX2 R177, R177 ;  /* 0x000000b100b17308 */ /* 0x000e260000000800 */
[----:B---3--:R-:W-:Y:S01]  /*11040*/  FADD.FTZ R27, R183, R38 ;  /* 0x00000026b71b7221 */ /* 0x008fe20000010000 */
[----:B------:R-:W-:Y:S01]  /*11050*/  F2FP.F16.F32.PACK_AB R180, R5, R180 ;  /* 0x000000b405b4723e */ /* 0x000fe200000000ff */
[--C-:B------:R-:W-:Y:S01]  /*11060*/  FFMA.FTZ R163, R70, UR46, -R32.reuse ;  /* 0x0000002e46a37c23 */ /* 0x100fe20008010820 */
[----:B--2---:R-:W-:Y:S01]  /*11070*/  @P2 SHF.R.U32.HI R46, RZ, R44, R35 ;  /* 0x0000002cff2e2219 */ /* 0x004fe20000011623 */
[--C-:B------:R-:W-:Y:S01]  /*11080*/  FFMA.FTZ R74, R74, UR46, -R32.reuse ;  /* 0x0000002e4a4a7c23 */ /* 0x100fe20008010820 */
[----:B------:R-:W-:Y:S01]  /*11090*/  F2FP.F16.F32.PACK_AB R182, R9, R182 ;  /* 0x000000b609b6723e */ /* 0x000fe200000000ff */
[--C-:B------:R-:W-:Y:S01]  /*110a0*/  FFMA.FTZ R75, R75, UR46, -R32.reuse ;  /* 0x0000002e4b4b7c23 */ /* 0x100fe20008010820 */
[----:B------:R-:W1:Y:S01]  /*110b0*/  MUFU.EX2 R14, R14 ;  /* 0x0000000e000e7308 */ /* 0x000e620000000800 */
[----:B----4-:R-:W-:Y:S01]  /*110c0*/  FADD.FTZ R38, R12, R27 ;  /* 0x0000001b0c267221 */ /* 0x010fe20000010000 */
        /* <DEDUP_REMOVED lines=9> */
[----:B------:R-:W-:Y:S01]  /*11160*/  IMAD.IADD R125, R125, 0x1, R46 ;  /* 0x000000017d7d7824 */ /* 0x000fe200078e022e */
[----:B------:R-:W-:-:S02]  /*11170*/  F2FP.F16.F32.PACK_AB R176, R13, R176 ;  /* 0x000000b00db0723e */ /* 0x000fc400000000ff */
[----:B------:R-:W-:Y:S01]  /*11180*/  FADD.FTZ R31, R25, R38 ;  /* 0x00000026191f7221 */ /* 0x000fe20000010000 */
[----:B------:R-:W-:Y:S01]  /*11190*/  FFMA.FTZ R38, R67, UR46, -R32 ;  /* 0x0000002e43267c23 */ /* 0x000fe20008010820 */
[----:B------:R-:W0:Y:S01]  /*111a0*/  MUFU.EX2 R20, R20 ;  /* 0x0000001400147308 */ /* 0x000e220000000800 */
[----:B-1----:R-:W-:Y:S01]  /*111b0*/  FADD.FTZ R40, R14, R27 ;  /* 0x0000001b0e287221 */ /* 0x002fe20000010000 */
[----:B------:R-:W-:Y:S01]  /*111c0*/  FADD.FTZ R42, R168, R31 ;  /* 0x0000001fa82a7221 */ /* 0x000fe20000010000 */
[----:B------:R-:W-:Y:S01]  /*111d0*/  F2FP.F16.F32.PACK_AB R178, R15, R178 ;  /* 0x000000b20fb2723e */ /* 0x000fe200000000ff */
[----:B------:R-:W-:Y:S01]  /*111e0*/  IMAD.IADD R10, R125, 0x1, R10 ;  /* 0x000000017d0a7824 */ /* 0x000fe200078e020a */
[----:B------:R-:W-:Y:S01]  /*111f0*/  F2FP.F16.F32.PACK_AB R172, R21, R172 ;  /* 0x000000ac15ac723e */ /* 0x000fe200000000ff */
[----:B------:R-:W-:Y:S01]  /*11200*/  FADD.FTZ R31, R29, R42 ;  /* 0x0000002a1d1f7221 */ /* 0x000fe20000010000 */
[----:B------:R-:W-:Y:S01]  /*11210*/  F2FP.F16.F32.PACK_AB R174, R25, R174 ;  /* 0x000000ae19ae723e */ /* 0x000fe200000000ff */
[----:B------:R-:W1:Y:S01]  /*11220*/  MUFU.EX2 R173, R173 ;  /* 0x000000ad00ad7308 */ /* 0x000e620000000800 */
[----:B--2---:R-:W-:Y:S01]  /*11230*/  FADD.FTZ R27, R179, R40 ;  /* 0x00000028b31b7221 */ /* 0x004fe20000010000 */
[----:B------:R-:W-:Y:S01]  /*11240*/  FADD.FTZ R44, R170, R31 ;  /* 0x0000001faa2c7221 */ /* 0x000fe20000010000 */
[----:B------:R-:W-:-:S02]  /*11250*/  F2FP.F16.F32.PACK_AB R168, R29, R168 ;  /* 0x000000a81da8723e */ /* 0x000fc400000000ff */
[C---:B------:R-:W-:Y:S01]  /*11260*/  F2FP.F16.F32.PACK_AB R170, R33.reuse, R170 ;  /* 0x000000aa21aa723e */ /* 0x040fe200000000ff */
[----:B------:R-:W-:Y:S01]  /*11270*/  FADD.FTZ R31, R33, R44 ;  /* 0x0000002c211f7221 */ /* 0x000fe20000010000 */
[----:B------:R-:W-:Y:S01]  /*11280*/  F2FP.F16.F32.PACK_AB R183, R12, R183 ;  /* 0x000000b70cb7723e */ /* 0x000fe200000000ff */
[----:B------:R-:W2:Y:S01]  /*11290*/  MUFU.EX2 R24, R24 ;  /* 0x0000001800187308 */ /* 0x000ea20000000800 */
[----:B0-----:R-:W-:Y:S01]  /*112a0*/  FADD.FTZ R40, R20, R27 ;  /* 0x0000001b14287221 */ /* 0x001fe20000010000 */
[----:B------:R-:W-:Y:S01]  /*112b0*/  FADD.FTZ R44, R164, R31 ;  /* 0x0000001fa42c7221 */ /* 0x000fe20000010000 */
[C---:B------:R-:W-:Y:S02]  /*112c0*/  F2FP.F16.F32.PACK_AB R164, R3.reuse, R164 ;  /* 0x000000a403a4723e */ /* 0x040fe400000000ff */
[----:B------:R-:W-:Y:S01]  /*112d0*/  F2FP.F16.F32.PACK_AB R177, R14, R177 ;  /* 0x000000b10eb1723e */ /* 0x000fe200000000ff */
[----:B------:R-:W-:Y:S01]  /*112e0*/  FADD.FTZ R31, R3, R44 ;  /* 0x0000002c031f7221 */ /* 0x000fe20000010000 */
[----:B------:R-:W-:Y:S01]  /*112f0*/  F2FP.F16.F32.PACK_AB R179, R20, R179 ;  /* 0x000000b314b3723e */ /* 0x000fe200000000ff */
[----:B------:R-:W0:Y:S01]  /*11300*/  MUFU.EX2 R175, R175 ;  /* 0x000000af00af7308 */ /* 0x000e220000000800 */
[----:B-1----:R-:W-:Y:S01]  /*11310*/  FADD.FTZ R27, R173, R40 ;  /* 0x00000028ad1b7221 */ /* 0x002fe20000010000 */
[----:B------:R-:W-:Y:S01]  /*11320*/  FADD.FTZ R44, R166, R31 ;  /* 0x0000001fa62c7221 */ /* 0x000fe20000010000 */
[--C-:B------:R-:W-:Y:S01]  /*11330*/  FFMA.FTZ R40, R71, UR46, -R32.reuse ;  /* 0x0000002e47287c23 */ /* 0x100fe20008010820 */
[----:B------:R-:W-:Y:S01]  /*11340*/  FFMA.FTZ R32, R87, UR46, -R32 ;  /* 0x0000002e57207c23 */ /* 0x000fe20008010820 */
[C---:B------:R-:W-:Y:S01]  /*11350*/  F2FP.F16.F32.PACK_AB R166, R37.reuse, R166 ;  /* 0x000000a625a6723e */ /* 0x040fe200000000ff */
[----:B------:R-:W-:-:S02]  /*11360*/  FADD.FTZ R31, R37, R44 ;  /* 0x0000002c251f7221 */ /* 0x000fc40000010000 */
[----:B------:R-:W1:Y:S01]  /*11370*/  MUFU.EX2 R26, R26 ;  /* 0x0000001a001a7308 */ /* 0x000e620000000800 */
[----:B--2---:R-:W-:Y:S01]  /*11380*/  FADD.FTZ R42, R24, R27 ;  /* 0x0000001b182a7221 */ /* 0x004fe20000010000 */
[----:B------:R-:W-:Y:S01]  /*11390*/  FADD.FTZ R44, R160, R31 ;  /* 0x0000001fa02c7221 */ /* 0x000fe20000010000 */
[----:B------:R-:W-:Y:S02]  /*113a0*/  F2FP.F16.F32.PACK_AB R160, R41, R160 ;  /* 0x000000a029a0723e */ /* 0x000fe400000000ff */
[----:B------:R-:W-:-:S03]  /*113b0*/  F2FP.F16.F32.PACK_AB R173, R24, R173 ;  /* 0x000000ad18ad723e */ /* 0x000fc600000000ff */
        /* <DEDUP_REMOVED lines=14> */
[----:B------:R-:W-:Y:S01]  /*114a0*/  FADD.FTZ R27, R41, R44 ;  /* 0x0000002c291b7221 */ /* 0x000fe20000010000 */
[----:B------:R-:W-:-:S03]  /*114b0*/  F2FP.F16.F32.PACK_AB R171, R30, R171 ;  /* 0x000000ab1eab723e */ /* 0x000fc600000000ff */
[----:B------:R-:W-:Y:S01]  /*114c0*/  FADD.FTZ R44, R162, R27 ;  /* 0x0000001ba22c7221 */ /* 0x000fe20000010000 */
[----:B------:R-:W-:Y:S01]  /*114d0*/  F2FP.F16.F32.PACK_AB R162, R45, R162 ;  /* 0x000000a22da2723e */ /* 0x000fe200000000ff */
[----:B------:R-:W2:Y:S01]  /*114e0*/  MUFU.EX2 R167, R167 ;  /* 0x000000a700a77308 */ /* 0x000ea20000000800 */
[----:B0-----:R-:W-:Y:S01]  /*114f0*/  FADD.FTZ R5, R165, R42 ;  /* 0x0000002aa5057221 */ /* 0x001fe20000010000 */
[----:B------:R-:W-:-:S06]  /*11500*/  FADD.FTZ R9, R45, R44 ;  /* 0x0000002c2d097221 */ /* 0x000fcc0000010000 */
        /* <DEDUP_REMOVED lines=50> */
[----:B------:R-:W-:-:S06]  /*11830*/  VIADD R3, R88, 0xfffffffe ;  /* 0xfffffffe58037836 */ /* 0x000fcc0000000000 */
[----:B------:R-:W2:Y:S01]  /*11840*/  MUFU.EX2 R61, R61 ;  /* 0x0000003d003d7308 */ /* 0x000ea20000000800 */
[----:B0-----:R-:W-:Y:S01]  /*11850*/  FADD.FTZ R44, R154, R5 ;  /* 0x000000059a2c7221 */ /* 0x001fe20000010000 */
[C---:B-1----:R-:W-:Y:S01]  /*11860*/  FADD.FTZ R4, R155.reuse, R4 ;  /* 0x000000049b047221 */ /* 0x042fe20000010000 */
[----:B------:R-:W-:Y:S02]  /*11870*/  F2FP.F16.F32.PACK_AB R155, R155, R86 ;  /* 0x000000569b9b723e */ /* 0x000fe400000000ff */
[C---:B--2---:R-:W-:Y:S01]  /*11880*/  FADD.FTZ R5, R61.reuse, R44 ;  /* 0x0000002c3d057221 */ /* 0x044fe20000010000 */
        /* <DEDUP_REMOVED lines=13> */
.L_x_7920:
[----:B------:R-:W-:-:S13]  /*11960*/  ISETP.NE.AND P4, PT, R11, 0x1, PT ;  /* 0x000000010b00780c */ /* 0x000fda0003f85270 */
[----:B------:R-:W0:Y:S02]  /*11970*/  @P4 LDC.64 R12, c[0x0][0x9e8] ;  /* 0x00027a00ff0c4b82 */ /* 0x000e240000000a00 */
[----:B0-----:R-:W-:-:S05]  /*11980*/  @P4 IMAD.HI.U32 R12, R9, R12, RZ ;  /* 0x0000000c090c4227 */ /* 0x001fca00078e00ff */
[----:B------:R-:W-:-:S07]  /*11990*/  @P4 SHF.R.U32.HI R9, RZ, R13, R12 ;  /* 0x0000000dff094219 */ /* 0x000fce000001160c */
.L_x_7921:
[----:B------:R-:W-:Y:S05]  /*119a0*/  BSYNC B0 ;  /* 0x0000000000007941 */ /* 0x000fea0003800000 */
.L_x_7919:
[----:B------:R-:W-:-:S05]  /*119b0*/  IMAD R9, R9, R11, R11 ;  /* 0x0000000b09097224 */ /* 0x000fca00078e020b */
[----:B------:R-:W-:-:S07]  /*119c0*/  VIMNMX R10, R10, R9, PT ;  /* 0x000000090a0a7248 */ /* 0x000fce0003fe0100 */
.L_x_7918:
[----:B------:R-:W-:Y:S01]  /*119d0*/  SHF.R.S32.HI R9, RZ, 0x1f, R10 ;  /* 0x0000001fff097819 */ /* 0x000fe2000001140a */
[----:B------:R-:W-:Y:S01]  /*119e0*/  ULDC UR51, c[0x0][0x9e4] ;  /* 0x0002790000337ab9 */ /* 0x000fe20000000800 */
[----:B------:R-:W-:Y:S01]  /*119f0*/  ULDC UR48, c[0x0][0x9e4] ;  /* 0x0002790000307ab9 */ /* 0x000fe20000000800 */
[----:B------:R-:W-:Y:S01]  /*11a00*/  ULDC UR52, c[0x0][0x9dc] ;  /* 0x0002770000347ab9 */ /* 0x000fe20000000800 */
[----:B------:R-:W-:Y:S01]  /*11a10*/  LEA.HI R9, R9, R10, RZ, 0x7 ;  /* 0x0000000a09097211 */ /* 0x000fe200078f38ff */
[----:B------:R-:W-:Y:S01]  /*11a20*/  ULDC UR54, c[0x0][0x9dc] ;  /* 0x0002770000367ab9 */ /* 0x000fe20000000800 */
[----:B------:R-:W-:Y:S01]  /*11a30*/  ULDC UR47, c[0x0][0x988] ;  /* 0x00026200002f7ab9 */ /* 0x000fe20000000800 */
[----:B------:R-:W-:Y:S01]  /*11a40*/  ULDC UR50, c[0x0][0x988] ;  /* 0x0002620000327ab9 */ /* 0x000fe20000000800 */
[----:B------:R-:W-:Y:S01]  /*11a50*/  SHF.R.S32.HI R9, RZ, 0x7, R9 ;  /* 0x00000007ff097819 */ /* 0x000fe20000011409 */
[----:B------:R-:W-:Y:S01]  /*11a60*/  ULDC UR49, c[0x0][0x988] ;  /* 0x0002620000317ab9 */ /* 0x000fe20000000800 */
[----:B------:R-:W-:Y:S01]  /*11a70*/  ULDC UR55, c[0x0][0x9e0] ;  /* 0x0002780000377ab9 */ /* 0x000fe20000000800 */
[----:B------:R-:W-:Y:S01]  /*11a80*/  ULDC UR53, c[0x0][0x9e0] ;  /* 0x0002780000357ab9 */ /* 0x000fe20000000800 */
[----:B------:R-:W-:-:S02]  /*11a90*/  VIMNMX R9, R194, R9, !PT ;  /* 0x00000009c2097248 */ /* 0x000fc40007fe0100 */
[----:B------:R-:W-:Y:S02]  /*11aa0*/  CS2R R150, SRZ ;  /* 0x0000000000967805 */ /* 0x000fe4000001ff00 */
        /* <DEDUP_REMOVED lines=33> */
[----:B------:R-:W-:-:S07]  /*11cc0*/  IMAD.MOV.U32 R151, RZ, RZ, RZ ;  /* 0x000000ffff977224 */ /* 0x000fce00078e00ff */
.L_x_7940:
[----:B------:R-:W-:Y:S01]  /*11cd0*/  VIADD R14, R22, 0x1 ;  /* 0x00000001160e7836 */ /* 0x000fe20000000000 */
[----:B------:R-:W-:Y:S05]  /*11ce0*/  YIELD ;  /* 0x0000000000007946 */ /* 0x000fea0003800000 */
[----:B------:R-:W-:-:S04]  /*11cf0*/  ISETP.NE.AND P4, PT, R14, 0x2, PT ;  /* 0x000000020e00780c */ /* 0x000fc80003f85270 */
[----:B------:R-:W-:Y:S02]  /*11d00*/  SEL R15, RZ, 0x1, P4 ;  /* 0x00000001ff0f7807 */ /* 0x000fe40002000000 */
[----:B------:R-:W-:Y:S02]  /*11d10*/  SEL R14, R14, RZ, P4 ;  /* 0x000000ff0e0e7207 */ /* 0x000fe40002000000 */
[----:B------:R-:W-:Y:S02]  /*11d20*/  ISETP.NE.AND P4, PT, R193, RZ, PT ;  /* 0x000000ffc100720c */ /* 0x000fe40003f85270 */
[----:B------:R-:W-:-:S11]  /*11d30*/  LOP3.LUT R15, R186, R15, RZ, 0x3c, !PT ;  /* 0x0000000fba0f7212 */ /* 0x000fd600078e3cff */
[----:B------:R-:W-:Y:S05]  /*11d40*/  @P4 BRA `(.L_x_7923) ;  /* 0x0000000000304947 */ /* 0x000fea0003800000 */
[----:B------:R-:W-:Y:S05]  /*11d50*/  @!P0 BRA `(.L_x_7924) ;  /* 0x0000000000048947 */ /* 0x000fea0003800000 */
[----:B------:R-:W-:Y:S01]  /*11d60*/  BPT.TRAP 0x1 ;  /* 0x000000040000795c */ /* 0x000fe20000300000 */
.L_x_7924:
[----:B------:R-:W-:Y:S01]  /*11d70*/  IMAD R11, R14, 0x8, R2 ;  /* 0x000000080e0b7824 */ /* 0x000fe200078e0202 */
[----:B------:R-:W-:-:S04]  /*11d80*/  SHF.L.U32 R6, R15, 0x1f, RZ ;  /* 0x0000001f0f067819 */ /* 0x000fc800000006ff */
[----:B------:R0:W1:Y:S01]  /*11d90*/  SYNCS.PHASECHK.TRANS64.TRYWAIT P5, [R11+URZ+0x28830], R6 ;  /* 0x028830060b0075a7 */ /* 0x00006200080a017f */
[----:B------:R-:W-:Y:S05]  /*11da0*/  @!P0 BRA `(.L_x_7925) ;  /* 0x0000000000048947 */ /* 0x000fea0003800000 */
[----:B------:R-:W-:Y:S01]  /*11db0*/  BPT.TRAP 0x1 ;  /* 0x000000040000795c */ /* 0x000fe20000300000 */
.L_x_7925:
[----:B------:R-:W-:Y:S04]  /*11dc0*/  BSSY B0, `(.L_x_7923) ;  /* 0x0000004000007945 */ /* 0x000fe80003800000 */
[----:B-1----:R-:W-:Y:S05]  /*11dd0*/  @P5 BRA `(.L_x_7926) ;  /* 0x0000000000085947 */ /* 0x002fea0003800000 */
[----:B------:R-:W1:Y:S02]  /*11de0*/  SYNCS.PHASECHK.TRANS64.TRYWAIT P5, [R11+URZ+0x28830], R6 ;  /* 0x028830060b0075a7 */ /* 0x000e6400080a017f */
[----:B-1----:R-:W-:Y:S05]  /*11df0*/  @!P5 BRA `(.L_x_7927) ;  /* 0x0000016000a0d947 */ /* 0x002fea0003800000 */
.L_x_7926:
[----:B------:R-:W-:Y:S05]  /*11e00*/  BSYNC B0 ;  /* 0x0000000000007941 */ /* 0x000fea0003800000 */
.L_x_7923:
[----:B01----:R-:W0:Y:S01]  /*11e10*/  S2R R6, SR_TID.X ;  /* 0x0000000000067919 */ /* 0x003e220000002100 */
[----:B------:R-:W-:Y:S05]  /*11e20*/  WARPSYNC.ALL ;  /* 0x0000000000007948 */ /* 0x000fea0003800000 */
[----:B------:R-:W-:Y:S01]  /*11e30*/  IMAD R10, R14, 0x800, R7 ;  /* 0x000008000e0a7824 */ /* 0x000fe200078e0207 */
[----:B------:R-:W-:Y:S01]  /*11e40*/  MOV R21, 0x40000040 ;  /* 0x4000004000157802 */ /* 0x000fe20000000f00 */
[----:B------:R-:W-:Y:S02]  /*11e50*/  IMAD.MOV.U32 R11, RZ, RZ, 0x40000040 ;  /* 0x40000040ff0b7424 */ /* 0x000fe400078e00ff */
[C---:B------:R-:W-:Y:S01]  /*11e60*/  VIADD R24, R10.reuse, 0x4 ;  /* 0x000000040a187836 */ /* 0x040fe20000000000 */
[C---:B------:R-:W-:Y:S01]  /*11e70*/  R2UR UR14, R10.reuse ;  /* 0x000000000a0e72ca */ /* 0x040fe200000e0000 */
[----:B------:R-:W-:Y:S01]  /*11e80*/  IMAD.MOV.U32 R25, RZ, RZ, 0x40000040 ;  /* 0x40000040ff197424 */ /* 0x000fe200078e00ff */
[----:B------:R-:W-:Y:S01]  /*11e90*/  R2UR UR15, R11 ;  /* 0x000000000b0f72ca */ /* 0x000fe200000e0000 */
[----:B------:R-:W-:Y:S01]  /*11ea0*/  VIADD R20, R10, 0x2 ;  /* 0x000000020a147836 */ /* 0x000fe20000000000 */
[----:B------:R-:W-:Y:S01]  /*11eb0*/  R2UR UR6, R24 ;  /* 0x00000000180672ca */ /* 0x000fe200000e0000 */
[C---:B------:R-:W-:Y:S01]  /*11ec0*/  VIADD R24, R10.reuse, 0x404 ;  /* 0x000004040a187836 */ /* 0x040fe20000000000 */
[C---:B------:R-:W-:Y:S01]  /*11ed0*/  R2UR UR7, R25.reuse ;  /* 0x00000000190772ca */ /* 0x040fe200000e0000 */
[----:B------:R-:W-:Y:S01]  /*11ee0*/  VIADD R12, R10, 0x6 ;  /* 0x000000060a0c7836 */ /* 0x000fe20000000000 */
[----:B------:R-:W-:Y:S01]  /*11ef0*/  R2UR UR31, R25 ;  /* 0x00000000191f72ca */ /* 0x000fe200000e0000 */
[----:B------:R-:W-:Y:S01]  /*11f00*/  IMAD.MOV.U32 R13, RZ, RZ, 0x40000040 ;  /* 0x40000040ff0d7424 */ /* 0x000fe200078e00ff */
[----:B------:R-:W-:-:S02]  /*11f10*/  R2UR UR30, R24 ;  /* 0x00000000181e72ca */ /* 0x000fc400000e0000 */
[----:B------:R-:W-:Y:S01]  /*11f20*/  R2UR UR10, R20 ;  /* 0x00000000140a72ca */ /* 0x000fe200000e0000 */
[----:B------:R-:W-:Y:S01]  /*11f30*/  VIADD R20, R10, 0x400 ;  /* 0x000004000a147836 */ /* 0x000fe20000000000 */
[----:B------:R-:W-:Y:S02]  /*11f40*/  R2UR UR11, R21 ;  /* 0x00000000150b72ca */ /* 0x000fe400000e0000 */
[----:B------:R-:W-:Y:S01]  /*11f50*/  R2UR UR18, R12 ;  /* 0x000000000c1272ca */ /* 0x000fe200000e0000 */
[C---:B------:R-:W-:Y:S01]  /*11f60*/  VIADD R12, R10.reuse, 0x402 ;  /* 0x000004020a0c7836 */ /* 0x040fe20000000000 */
[----:B------:R-:W-:Y:S01]  /*11f70*/  R2UR UR19, R13 ;  /* 0x000000000d1372ca */ /* 0x000fe200000e0000 */
[----:B------:R-:W-:Y:S01]  /*11f80*/  VIADD R10, R10, 0x406 ;  /* 0x000004060a0a7836 */ /* 0x000fe20000000000 */
[----:B------:R-:W-:Y:S02]  /*11f90*/  R2UR UR22, R20 ;  /* 0x00000000141672ca */ /* 0x000fe400000e0000 */
[----:B0-----:R-:W-:-:S02]  /*11fa0*/  SHF.R.U32.HI R6, RZ, 0x7, R6 ;  /* 0x00000007ff067819 */ /* 0x001fc40000011606 */
[----:B------:R-:W-:Y:S02]  /*11fb0*/  R2UR UR23, R21 ;  /* 0x00000000151772ca */ /* 0x000fe400000e0000 */
[----:B------:R-:W-:Y:S01]  /*11fc0*/  R2UR UR26, R12 ;  /* 0x000000000c1a72ca */ /* 0x000fe200000e0000 */
[----:B------:R-:W-:Y:S01]  /*11fd0*/  VIADD R6, R6, 0x8 ;  /* 0x0000000806067836 */ /* 0x000fe20000000000 */
[----:B------:R-:W-:Y:S02]  /*11fe0*/  R2UR UR27, R13 ;  /* 0x000000000d1b72ca */ /* 0x000fe400000e0000 */
[----:B------:R-:W-:Y:S02]  /*11ff0*/  R2UR UR34, R10 ;  /* 0x000000000a2272ca */ /* 0x000fe400000e0000 */
[----:B------:R0:W-:Y:S01]  /*12000*/  BAR.SYNC.DEFER_BLOCKING R6, 0x100 ;  /* 0x000400060000751d */ /* 0x0001e20000010000 */
[----:B------:R-:W-:-:S05]  /*12010*/  R2UR UR35, R11 ;  /* 0x000000000b2372ca */ /* 0x000fca00000e0000 */
        /* <DEDUP_REMOVED lines=27> */
.L_x_7929:
[----:B------:R-:W-:Y:S01]  /*121d0*/  SHF.L.U32 R6, R186, 0x1f, RZ ;  /* 0x0000001fba067819 */ /* 0x000fe200000006ff */
[----:B------:R-:W-:-:S04]  /*121e0*/  IMAD R10, R22, 0x8, R2 ;  /* 0x00000008160a7824 */ /* 0x000fc800078e0202 */
[----:B------:R0:W1:Y:S01]  /*121f0*/  SYNCS.PHASECHK.TRANS64.TRYWAIT P4, [R10+URZ+0x28850], R6 ;  /* 0x028850060a0075a7 */ /* 0x000062000808017f */
[----:B------:R-:W-:Y:S05]  /*12200*/  @!P0 BRA `(.L_x_7930) ;  /* 0x0000000000048947 */ /* 0x000fea0003800000 */
[----:B------:R-:W-:Y:S01]  /*12210*/  BPT.TRAP 0x1 ;  /* 0x000000040000795c */ /* 0x000fe20000300000 */
.L_x_7930:
[----:B-1----:R-:W-:Y:S05]  /*12220*/  @P4 BRA `(.L_x_7928) ;  /* 0x0000000000084947 */ /* 0x002fea0003800000 */
[----:B------:R-:W1:Y:S02]  /*12230*/  SYNCS.PHASECHK.TRANS64.TRYWAIT P4, [R10+URZ+0x28850], R6 ;  /* 0x028850060a0075a7 */ /* 0x000e64000808017f */
[----:B-1----:R-:W-:Y:S05]  /*12240*/  @!P4 BRA `(.L_x_7931) ;  /* 0x0000015c00a0c947 */ /* 0x002fea0003800000 */
.L_x_7928:
[----:B01----:R-:W-:Y:S01]  /*12250*/  VIADD R6, R2, 0x400 ;  /* 0x0000040002067836 */ /* 0x003fe20000000000 */
[----:B------:R-:W-:Y:S05]  /*12260*/  WARPSYNC.ALL ;  /* 0x0000000000007948 */ /* 0x000fea0003800000 */
[----:B------:R-:W-:Y:S01]  /*12270*/  SHF.R.U32.HI R6, RZ, 0x4, R6 ;  /* 0x00000004ff067819 */ /* 0x000fe20000011606 */
[----:B------:R-:W-:Y:S01]  /*12280*/  IMAD.MOV.U32 R11, RZ, RZ, 0x40000040 ;  /* 0x40000040ff0b7424 */ /* 0x000fe200078e00ff */
[----:B------:R-:W-:Y:S01]  /*12290*/  WARPGROUP.ARRIVE ;  /* 0x00000000000079c5 */ /* 0x000fe20000000000 */
[----:B------:R-:W-:Y:S01]  /*122a0*/  IMAD.MOV.U32 R13, RZ, RZ, 0x40000040 ;  /* 0x40000040ff0d7424 */ /* 0x000fe200078e00ff */
[----:B------:R-:W-:-:S04]  /*122b0*/  LOP3.LUT R6, R6, 0x3fff, RZ, 0xc0, !PT ;  /* 0x00003fff06067812 */ /* 0x000fc800078ec0ff */
[----:B------:R-:W0:Y:S01]  /*122c0*/  S2R R20, SR_TID.X ;  /* 0x0000000000147919 */ /* 0x000e220000002100 */
[----:B------:R-:W-:Y:S01]  /*122d0*/  R2UR UR7, R11 ;  /* 0x000000000b0772ca */ /* 0x000fe200000e0000 */
[----:B------:R-:W-:Y:S01]  /*122e0*/  IMAD.MOV.U32 R11, RZ, RZ, 0x40000040 ;  /* 0x40000040ff0b7424 */ /* 0x000fe200078e00ff */
[----:B------:R-:W-:-:S05]  /*122f0*/  LOP3.LUT R6, R6, 0x4000000, RZ, 0xfc, !PT ;  /* 0x0400000006067812 */ /* 0x000fca00078efcff */
[----:B------:R-:W-:Y:S02]  /*12300*/  IMAD R10, R22, 0x800, R6 ;  /* 0x00000800160a7824 */ /* 0x000fe400078e0206 */
[----:B------:R-:W-:Y:S02]  /*12310*/  @!P1 IMAD R6, R14, 0x8, R2 ;  /* 0x000000080e069824 */ /* 0x000fe400078e0202 */
[C---:B------:R-:W-:Y:S01]  /*12320*/  VIADD R12, R10.reuse, 0x80 ;  /* 0x000000800a0c7836 */ /* 0x040fe20000000000 */
[----:B------:R-:W-:Y:S01]  /*12330*/  R2UR UR6, R10 ;  /* 0x000000000a0672ca */ /* 0x000fe200000e0000 */
[----:B------:R-:W-:-:S05]  /*12340*/  @!P1 VIADD R6, R6, 0x28840 ;  /* 0x0002884006069836 */ /* 0x000fca0000000000 */
[----:B------:R-:W-:-:S07]  /*12350*/  @!P1 PRMT R6, RZ, 0x654, R6 ;  /* 0x00000654ff069816 */ /* 0x000fce0000000006 */
[----:B------:R-:W-:Y:S01]  /*12360*/  HGMMA.64x128x16.F32 R88, R180, gdesc[UR4].tnspB, R88, gsb0 ;  /* 0x41e00004b4587df0 */ /* 0x000fe20008000858 */
[----:B------:R-:W-:Y:S01]  /*12370*/  R2UR UR6, R12 ;  /* 0x000000000c0672ca */ /* 0x000fe200000e0000 */
[----:B------:R-:W-:Y:S01]  /*12380*/  VIADD R12, R10, 0x100 ;  /* 0x000001000a0c7836 */ /* 0x000fe20000000000 */
[----:B------:R-:W-:Y:S01]  /*12390*/  R2UR UR7, R13 ;  /* 0x000000000d0772ca */ /* 0x000fe200000e0000 */
[----:B------:R-:W-:Y:S01]  /*123a0*/  IMAD.MOV.U32 R13, RZ, RZ, 0x40000040 ;  /* 0x40000040ff0d7424 */ /* 0x000fe200078e00ff */
[----:B0-----:R-:W-:Y:S01]  /*123b0*/  SHF.R.U32.HI R20, RZ, 0x7, R20 ;  /* 0x00000007ff147819 */ /* 0x001fe20000011614 */
        /* <DEDUP_REMOVED lines=32> */
[----:B------:R-:W-:Y:S01]  /*125c0*/  R2UR UR6, R12 ;  /* 0x000000000c0672ca */ /* 0x000fe200000e0000 */
[----:B------:R-:W-:Y:S01]  /*125d0*/  IMAD.SHL.U32 R12, R3, 0x80, RZ ;  /* 0x00000080030c7824 */ /* 0x000fe200078e00ff */
[----:B------:R-:W-:Y:S01]  /*125e0*/  R2UR UR7, R13 ;  /* 0x000000000d0772ca */ /* 0x000fe200000e0000 */
[----:B------:R-:W-:Y:S02]  /*125f0*/  WARPGROUP.DEPBAR.LE gsb0, 0x0 ;  /* 0x00008000000079c5 */ /* 0x000fe40000010000 */
[----:B------:R-:W-:-:S10]  /*12600*/  WARPGROUP.ARRIVE ;  /* 0x00000000000079c5 */ /* 0x000fd40000000000 */
[----:B------:R-:W-:Y:S01]  /*12610*/  HGMMA.64x128x16.F32 R88, R156, gdesc[UR4].tnspB, R88, gsb0 ;  /* 0x41e000049c587df0 */ /* 0x000fe20008000858 */
[----:B------:R-:W-:Y:S02]  /*12620*/  R2UR UR6, R10 ;  /* 0x000000000a0672ca */ /* 0x000fe400000e0000 */
[----:B------:R-:W-:Y:S01]  /*12630*/  R2UR UR7, R11 ;  /* 0x000000000b0772ca */ /* 0x000fe200000e0000 */
[----:B------:R-:W0:Y:S08]  /*12640*/  @P2 LDC R10, c[0x0][0x44c] ;  /* 0x00011300ff0a2b82 */ /* 0x000e300000000800 */
[----:B------:R-:W1:Y:S01]  /*12650*/  @P2 LDC R11, c[0x0][0x450] ;  /* 0x00011400ff0b2b82 */ /* 0x000e620000000800 */
[----:B------:R-:W-:-:S02]  /*12660*/  WARPGROUP.DEPBAR.LE gsb0, 0x0 ;  /* 0x00008000000079c5 */ /* 0x000fc40000010000 */
[----:B------:R-:W-:-:S06]  /*12670*/  WARPGROUP.ARRIVE ;  /* 0x00000000000079c5 */ /* 0x000fcc0000000000 */
[----:B------:R-:W-:Y:S03]  /*12680*/  HGMMA.64x128x16.F32 R88, R152, gdesc[UR4].tnspB, R88, gsb0 ;  /* 0x41e0000498587df0 */ /* 0x000fe60008000858 */
[----:B------:R-:W-:Y:S02]  /*12690*/  WARPGROUP.DEPBAR.LE gsb0, 0x0 ;  /* 0x00008000000079c5 */ /* 0x000fe40000010000 */
[----:B------:R-:W-:-:S04]  /*126a0*/  IMAD.IADD R153, R195, 0x1, R192 ;  /* 0x00000001c3997824 */ /* 0x000fc800078e02c0 */
[----:B0-----:R-:W-:-:S05]  /*126b0*/  @P2 IMAD.HI.U32 R10, R153, R10, RZ ;  /* 0x0000000a990a2227 */ /* 0x001fca00078e00ff */
[----:B-1----:R-:W-:Y:S02]  /*126c0*/  @P2 SHF.R.U32.HI R153, RZ, R11, R10 ;  /* 0x0000000bff992219 */ /* 0x002fe4000001160a */
[----:B------:R-:W-:Y:S02]  /*126d0*/  IADD3 R10, -R20, 0xb, RZ ;  /* 0x0000000b140a7810 */ /* 0x000fe40007ffe1ff */
[----:B------:R-:W-:Y:S01]  /*126e0*/  IADD3 R20, -R188, 0x1, -R12 ;  /* 0x00000001bc147810 */ /* 0x000fe20007ffe90c */
[----:B------:R-:W0:Y:S03]  /*126f0*/  SHFL.IDX PT, R154, R153, RZ, 0x1c1f ;  /* 0x001c1fff999a7589 */ /* 0x000e2600000e0000 */
[----:B------:R-:W-:Y:S01]  /*12700*/  IADD3 R20, -R187, R20, R189 ;  /* 0x00000014bb147210 */ /* 0x000fe20007ffe1bd */
[----:B------:R1:W-:Y:S06]  /*12710*/  BAR.ARV R10, 0x100 ;  /* 0x0004000a0000751d */ /* 0x0003ec0000002000 */
[----:B------:R2:W-:Y:S01]  /*12720*/  @!P1 SYNCS.ARRIVE.TRANS64.RED.A1T0 RZ, [R6+URZ], RZ ;  /* 0x000000ff06ff99a7 */ /* 0x0005e2000810043f */
[----:B------:R-:W-:-:S02]  /*12730*/  VIADD R152, R20, UR55 ;  /* 0x0000003714987c36 */ /* 0x000fc40008000000 */
[----:B--2---:R-:W-:-:S05]  /*12740*/  IMAD.U32 R6, RZ, RZ, UR52 ;  /* 0x00000034ff067e24 */ /* 0x004fca000f8e00ff */
[----:B------:R-:W-:-:S05]  /*12750*/  LOP3.LUT R21, RZ, R6, RZ, 0x33, !PT ;  /* 0x00000006ff157212 */ /* 0x000fca00078e33ff */
[----:B------:R-:W-:Y:S02]  /*12760*/  IMAD.IADD R21, R21, 0x1, R20 ;  /* 0x0000000115157824 */ /* 0x000fe400078e0214 */
[--C-:B0-----:R-:W-:Y:S02]  /*12770*/  IMAD.IADD R20, R152, 0x1, R154.reuse ;  /* 0x0000000198147824 */ /* 0x101fe400078e029a */
[----:B------:R-:W-:Y:S01]  /*12780*/  IMAD.IADD R13, R21, 0x1, R154 ;  /* 0x00000001150d7824 */ /* 0x000fe200078e029a */
[----:B-1----:R-:W-:Y:S06]  /*12790*/  @!P3 BRA `(.L_x_7932) ;  /* 0x000000000058b947 */ /* 0x002fec0003800000 */
        /* <DEDUP_REMOVED lines=12> */
.L_x_7934:
[----:B------:R-:W-:-:S05]  /*12860*/  IMAD.U32 R155, RZ, RZ, UR51 ;  /* 0x00000033ff9b7e24 */ /* 0x000fca000f8e00ff */
[----:B------:R-:W-:-:S13]  /*12870*/  ISETP.NE.AND P4, PT, R155, 0x1, PT ;  /* 0x000000019b00780c */ /* 0x000fda0003f85270 */
[----:B------:R-:W0:Y:S02]  /*12880*/  @P4 LDC.64 R10, c[0x0][0x9e8] ;  /* 0x00027a00ff0a4b82 */ /* 0x000e240000000a00 */
[----:B0-----:R-:W-:-:S05]  /*12890*/  @P4 IMAD.HI.U32 R10, R157, R10, RZ ;  /* 0x0000000a9d0a4227 */ /* 0x001fca00078e00ff */
[----:B------:R-:W-:-:S07]  /*128a0*/  @P4 SHF.R.U32.HI R157, RZ, R11, R10 ;  /* 0x0000000bff9d4219 */ /* 0x000fce000001160a */
.L_x_7935:
[----:B------:R-:W-:Y:S05]  /*128b0*/  BSYNC B0 ;  /* 0x0000000000007941 */ /* 0x000fea0003800000 */
.L_x_7933:
[----:B------:R-:W-:-:S04]  /*128c0*/  IMAD R157, R157, R155, -R12 ;  /* 0x0000009b9d9d7224 */ /* 0x000fc800078e0a0c */
[----:B------:R-:W-:-:S05]  /*128d0*/  IMAD.IADD R10, R157, 0x1, -R188 ;  /* 0x000000019d0a7824 */ /* 0x000fca00078e0abc */
[----:B------:R-:W-:Y:S02]  /*128e0*/  VIADDMNMX R20, R10, R155, R20, PT ;  /* 0x0000009b0a147246 */ /* 0x000fe40003800114 */
[----:B------:R-:W-:-:S07]  /*128f0*/  VIMNMX R13, R13, R10, !PT ;  /* 0x0000000a0d0d7248 */ /* 0x000fce0007fe0100 */
.L_x_7932:
[----:B------:R-:W-:Y:S01]  /*12900*/  ISETP.GT.AND P4, PT, R3, -0x1, PT ;  /* 0xffffffff0300780c */ /* 0x000fe20003f84270 */
[----:B------:R-:W0:Y:S03]  /*12910*/  SHFL.IDX PT, R10, R153, 0x1, 0x1c1f ;  /* 0x003c1f00990a7f89 */ /* 0x000e2600000e0000 */
[----:B------:R-:W-:-:S04]  /*12920*/  ISETP.GT.AND P5, PT, R13, RZ, P4 ;  /* 0x000000ff0d00720c */ /* 0x000fc800027a4270 */
[----:B------:R-:W-:-:S04]  /*12930*/  ISETP.LT.OR P5, PT, R20, 0x1, P5 ;  /* 0x000000011400780c */ /* 0x000fc80002fa1670 */
[----:B------:R-:W-:Y:S02]  /*12940*/  FSEL R24, R24, -INF , !P5 ;  /* 0xff80000018187808 */ /* 0x000fe40006800000 */
[----:B------:R-:W-:-:S04]  /*12950*/  ISETP.GT.AND P5, PT, R13, 0x1, P4 ;  /* 0x000000010d00780c */ /* 0x000fc800027a4270 */
[----:B------:R-:W-:-:S04]  /*12960*/  ISETP.LT.OR P5, PT, R20, 0x2, P5 ;  /* 0x000000021400780c */ /* 0x000fc80002fa1670 */
[----:B------:R-:W-:Y:S02]  /*12970*/  FSEL R25, R25, -INF , !P5 ;  /* 0xff80000019197808 */ /* 0x000fe40006800000 */
[----:B------:R-:W-:Y:S01]  /*12980*/  ISETP.GT.AND P5, PT, R13, 0x8, P4 ;  /* 0x000000080d00780c */ /* 0x000fe200027a4270 */
[--C-:B0-----:R-:W-:Y:S02]  /*12990*/  IMAD.IADD R152, R152, 0x1, R10.reuse ;  /* 0x0000000198987824 */ /* 0x101fe400078e020a */
[----:B------:R-:W-:Y:S01]  /*129a0*/  IMAD.IADD R21, R21, 0x1, R10 ;  /* 0x0000000115157824 */ /* 0x000fe200078e020a */
[----:B------:R-:W-:-:S04]  /*129b0*/  ISETP.LT.OR P5, PT, R20, 0x9, P5 ;  /* 0x000000091400780c */ /* 0x000fc80002fa1670 */
[----:B------:R-:W-:Y:S02]  /*129c0*/  FSEL R28, R28, -INF , !P5 ;  /* 0xff8000001c1c7808 */ /* 0x000fe40006800000 */
[----:B------:R-:W-:-:S04]  /*129d0*/  ISETP.GT.AND P5, PT, R13, 0x9, P4 ;  /* 0x000000090d00780c */ /* 0x000fc800027a4270 */
        /* <DEDUP_REMOVED lines=85> */
[----:B------:R-:W-:Y:S01]  /*12f30*/  FSEL R85, R85, -INF , !P5 ;  /* 0xff80000055557808 */ /* 0x000fe20006800000 */
[----:B------:R-:W-:Y:S08]  /*12f40*/  @!P3 BRA `(.L_x_7936) ;  /* 0x000000000058b947 */ /* 0x000ff00003800000 */
        /* <DEDUP_REMOVED lines=12> */
.L_x_7938:
[----:B------:R-:W-:-:S05]  /*13010*/  IMAD.U32 R13, RZ, RZ, UR51 ;  /* 0x00000033ff0d7e24 */ /* 0x000fca000f8e00ff */
[----:B------:R-:W-:-:S13]  /*13020*/  ISETP.NE.AND P5, PT, R13, 0x1, PT ;  /* 0x000000010d00780c */ /* 0x000fda0003fa5270 */
[----:B------:R-:W0:Y:S02]  /*13030*/  @P5 LDC.64 R10, c[0x0][0x9e8] ;  /* 0x00027a00ff0a5b82 */ /* 0x000e240000000a00 */
[----:B0-----:R-:W-:-:S05]  /*13040*/  @P5 IMAD.HI.U32 R10, R153, R10, RZ ;  /* 0x0000000a990a5227 */ /* 0x001fca00078e00ff */
[----:B------:R-:W-:-:S07]  /*13050*/  @P5 SHF.R.U32.HI R153, RZ, R11, R10 ;  /* 0x0000000bff995219 */ /* 0x000fce000001160a */
.L_x_7939:
[----:B------:R-:W-:Y:S05]  /*13060*/  BSYNC B0 ;  /* 0x0000000000007941 */ /* 0x000fea0003800000 */
.L_x_7937:
[----:B------:R-:W-:-:S04]  /*13070*/  IMAD R153, R153, R13, -R12 ;  /* 0x0000000d99997224 */ /* 0x000fc800078e0a0c */
[----:B------:R-:W-:-:S05]  /*13080*/  IMAD.IADD R10, R153, 0x1, -R188 ;  /* 0x00000001990a7824 */ /* 0x000fca00078e0abc */
[----:B------:R-:W-:Y:S02]  /*13090*/  VIADDMNMX R152, R10, R13, R152, PT ;  /* 0x0000000d0a987246 */ /* 0x000fe40003800198 */
[----:B------:R-:W-:-:S07]  /*130a0*/  VIMNMX R21, R21, R10, !PT ;  /* 0x0000000a15157248 */ /* 0x000fce0007fe0100 */
.L_x_7936:
[----:B------:R-:W-:Y:S01]  /*130b0*/  ISETP.GT.AND P5, PT, R21, 0x1, P4 ;  /* 0x000000011500780c */ /* 0x000fe200027a4270 */
[----:B------:R-:W-:Y:S01]  /*130c0*/  UMOV UR46, UR50 ;  /* 0x00000032002e7c82 */ /* 0x000fe20008000000 */
[----:B------:R-:W-:Y:S01]  /*130d0*/  FMNMX.FTZ R10, R24, R0, !PT ;  /* 0x00000000180a7209 */ /* 0x000fe20007810000 */
[----:B------:R-:W-:Y:S01]  /*130e0*/  IMAD.MOV.U32 R186, RZ, RZ, R15 ;  /* 0x000000ffffba7224 */ /* 0x000fe200078e000f */
[----:B------:R-:W-:Y:S02]  /*130f0*/  ISETP.LT.OR P5, PT, R152, 0x2, P5 ;  /* 0x000000029800780c */ /* 0x000fe40002fa1670 */
[----:B------:R-:W-:Y:S02]  /*13100*/  FMNMX.FTZ R11, R25, R10, !PT ;  /* 0x0000000a190b7209 */ /* 0x000fe40007810000 */
[----:B------:R-:W-:Y:S02]  /*13110*/  FSEL R27, R27, -INF , !P5 ;  /* 0xff8000001b1b7808 */ /* 0x000fe40006800000 */
[----:B------:R-:W-:-:S02]  /*13120*/  ISETP.GT.AND P5, PT, R21, 0x8, P4 ;  /* 0x000000081500780c */ /* 0x000fc400027a4270 */
[----:B------:R-:W-:Y:S02]  /*13130*/  FMNMX.FTZ R10, R28, R11, !PT ;  /* 0x0000000b1c0a7209 */ /* 0x000fe40007810000 */
[----:B------:R-:W-:Y:S02]  /*13140*/  ISETP.LT.OR P5, PT, R152, 0x9, P5 ;  /* 0x000000099800780c */ /* 0x000fe40002fa1670 */
[----:B------:R-:W-:Y:S02]  /*13150*/  FMNMX.FTZ R11, R29, R10, !PT ;  /* 0x0000000a1d0b7209 */ /* 0x000fe40007810000 */
[----:B------:R-:W-:Y:S02]  /*13160*/  FSEL R30, R30, -INF , !P5 ;  /* 0xff8000001e1e7808 */ /* 0x000fe40006800000 */
[----:B------:R-:W-:Y:S02]  /*13170*/  ISETP.GT.AND P5, PT, R21, 0x9, P4 ;  /* 0x000000091500780c */ /* 0x000fe400027a4270 */
[----:B------:R-:W-:-:S02]  /*13180*/  FMNMX.FTZ R10, R32, R11, !PT ;  /* 0x0000000b200a7209 */ /* 0x000fc40007810000 */
[----:B------:R-:W-:Y:S02]  /*13190*/  ISETP.LT.OR P5, PT, R152, 0xa, P5 ;  /* 0x0000000a9800780c */ /* 0x000fe40002fa1670 */
[----:B------:R-:W-:Y:S02]  /*131a0*/  FMNMX.FTZ R11, R33, R10, !PT ;  /* 0x0000000a210b7209 */ /* 0x000fe40007810000 */
[----:B------:R-:W-:Y:S02]  /*131b0*/  FSEL R31, R31, -INF , !P5 ;  /* 0xff8000001f1f7808 */ /* 0x000fe40006800000 */
[----:B------:R-:W-:Y:S02]  /*131c0*/  ISETP.GT.AND P5, PT, R21, 0x10, P4 ;  /* 0x000000101500780c */ /* 0x000fe400027a4270 */
[----:B------:R-:W-:Y:S02]  /*131d0*/  FMNMX.FTZ R10, R36, R11, !PT ;  /* 0x0000000b240a7209 */ /* 0x000fe40007810000 */
[----:B------:R-:W-:-:S02]  /*131e0*/  ISETP.LT.OR P5, PT, R152, 0x11, P5 ;  /* 0x000000119800780c */ /* 0x000fc40002fa1670 */
[----:B------:R-:W-:Y:S02]  /*131f0*/  FMNMX.FTZ R11, R37, R10, !PT ;  /* 0x0000000a250b7209 */ /* 0x000fe40007810000 */
[----:B------:R-:W-:Y:S02]  /*13200*/  FSEL R34, R34, -INF , !P5 ;  /* 0xff80000022227808 */ /* 0x000fe40006800000 */
[----:B------:R-:W-:Y:S02]  /*13210*/  ISETP.GT.AND P5, PT, R21, 0x11, P4 ;  /* 0x000000111500780c */ /* 0x000fe400027a4270 */
[----:B------:R-:W-:Y:S02]  /*13220*/  FMNMX.FTZ R10, R40, R11, !PT ;  /* 0x0000000b280a7209 */ /* 0x000fe40007810000 */
[----:B------:R-:W-:Y:S02]  /*13230*/  ISETP.LT.OR P5, PT, R152, 0x12, P5 ;  /* 0x000000129800780c */ /* 0x000fe40002fa1670 */
[----:B------:R-:W-:-:S02]  /*13240*/  FMNMX.FTZ R11, R41, R10, !PT ;  /* 0x0000000a290b7209 */ /* 0x000fc40007810000 */
[----:B------:R-:W-:Y:S02]  /*13250*/  FSEL R35, R35, -INF , !P5 ;  /* 0xff80000023237808 */ /* 0x000fe40006800000 */
[----:B------:R-:W-:Y:S02]  /*13260*/  ISETP.GT.AND P5, PT, R21, 0x18, P4 ;  /* 0x000000181500780c */ /* 0x000fe400027a4270 */
[----:B------:R-:W-:Y:S02]  /*13270*/  FMNMX.FTZ R10, R44, R11, !PT ;  /* 0x0000000b2c0a7209 */ /* 0x000fe40007810000 */
[----:B------:R-:W-:Y:S02]  /*13280*/  ISETP.LT.OR P5, PT, R152, 0x19, P5 ;  /* 0x000000199800780c */ /* 0x000fe40002fa1670 */
[----:B------:R-:W-:Y:S02]  /*13290*/  FMNMX.FTZ R11, R45, R10, !PT ;  /* 0x0000000a2d0b7209 */ /* 0x000fe40007810000 */
[----:B------:R-:W-:-:S02]  /*132a0*/  FSEL R38, R38, -INF , !P5 ;  /* 0xff80000026267808 */ /* 0x000fc40006800000 */
[----:B------:R-:W-:Y:S02]  /*132b0*/  ISETP.GT.AND P5, PT, R21, 0x19, P4 ;  /* 0x000000191500780c */ /* 0x000fe400027a4270 */
[----:B------:R-:W-:Y:S02]  /*132c0*/  FMNMX.FTZ R10, R48, R11, !PT ;  /* 0x0000000b300a7209 */ /* 0x000fe40007810000 */
        /* <DEDUP_REMOVED lines=48> */
[----:B------:R-:W-:Y:S01]  /*135d0*/  ISETP.GT.AND P5, PT, R21, 0x41, P4 ;  /* 0x000000411500780c */ /* 0x000fe200027a4270 */
[----:B------:R-:W0:Y:S03]  /*135e0*/  SHFL.BFLY PT, R11, R10, 0x2, 0x1f ;  /* 0x0c401f000a0b7f89 */ /* 0x000e2600000e0000 */
[----:B------:R-:W-:-:S04]  /*135f0*/  ISETP.LT.OR P5, PT, R152, 0x42, P5 ;  /* 0x000000429800780c */ /* 0x000fc80002fa1670 */
[----:B------:R-:W-:Y:S02]  /*13600*/  FSEL R59, R59, -INF , !P5 ;  /* 0xff8000003b3b7808 */ /* 0x000fe40006800000 */
[----:B------:R-:W-:-:S04]  /*13610*/  ISETP.GT.AND P5, PT, R21, 0x48, P4 ;  /* 0x000000481500780c */ /* 0x000fc800027a4270 */
[----:B------:R-:W-:-:S04]  /*13620*/  ISETP.LT.OR P5, PT, R152, 0x49, P5 ;  /* 0x000000499800780c */ /* 0x000fc80002fa1670 */
[----:B------:R-:W-:Y:S02]  /*13630*/  FSEL R62, R62, -INF , !P5 ;  /* 0xff8000003e3e7808 */ /* 0x000fe40006800000 */
[----:B------:R-:W-:-:S04]  /*13640*/  ISETP.GT.AND P5, PT, R21, 0x49, P4 ;  /* 0x000000491500780c */ /* 0x000fc800027a4270 */
[----:B------:R-:W-:Y:S02]  /*13650*/  ISETP.LT.OR P5, PT, R152, 0x4a, P5 ;  /* 0x0000004a9800780c */ /* 0x000fe40002fa1670 */
[----:B0-----:R-:W-:Y:S02]  /*13660*/  FMNMX.FTZ R11, R10, R11, !PT ;  /* 0x0000000b0a0b7209 */ /* 0x001fe40007810000 */
        /* <DEDUP_REMOVED lines=13> */
[----:B------:R-:W-:-:S03]  /*13740*/  FMUL.FTZ R11, R10, UR46 ;  /* 0x0000002e0a0b7c20 */ /* 0x000fc60008410000 */
        /* <DEDUP_REMOVED lines=23> */
[C---:B------:R-:W-:Y:S02]  /*138c0*/  ISETP.GT.AND P5, PT, R21.reuse, RZ, P4 ;  /* 0x000000ff1500720c */ /* 0x040fe400027a4270 */
[----:B------:R-:W-:Y:S02]  /*138d0*/  ISETP.GT.AND P4, PT, R21, 0x79, P4 ;  /* 0x000000791500780c */ /* 0x000fe40002784270 */
[C---:B------:R-:W-:Y:S02]  /*138e0*/  ISETP.LT.OR P5, PT, R152.reuse, 0x1, P5 ;  /* 0x000000019800780c */ /* 0x040fe40002fa1670 */
[----:B------:R-:W-:Y:S02]  /*138f0*/  ISETP.LT.OR P4, PT, R152, 0x7a, P4 ;  /* 0x0000007a9800780c */ /* 0x000fe40002781670 */
[----:B------:R-:W-:-:S02]  /*13900*/  FSEL R26, R26, -INF , !P5 ;  /* 0xff8000001a1a7808 */ /* 0x000fc40006800000 */
[----:B------:R-:W-:Y:S02]  /*13910*/  FSETP.NEU.FTZ.AND P5, PT, R10, -INF , PT ;  /* 0xff8000000a00780b */ /* 0x000fe40003fbd000 */
[----:B------:R-:W-:Y:S02]  /*13920*/  FMNMX.FTZ R20, R26, R8, !PT ;  /* 0x000000081a147209 */ /* 0x000fe40007810000 */
[----:B------:R-:W-:Y:S02]  /*13930*/  FSEL R11, R11, RZ, P5 ;  /* 0x000000ff0b0b7208 */ /* 0x000fe40002800000 */
[----:B------:R-:W-:Y:S02]  /*13940*/  FMNMX.FTZ R21, R27, R20, !PT ;  /* 0x000000141b157209 */ /* 0x000fe40007810000 */
[----:B------:R-:W-:Y:S01]  /*13950*/  FSEL R87, R87, -INF , !P4 ;  /* 0xff80000057577808 */ /* 0x000fe20006000000 */
        /* <DEDUP_REMOVED lines=19> */
[----:B------:R0:W-:Y:S01]  /*13a90*/  MUFU.EX2 R21, R37 ;  /* 0x0000002500157308 */ /* 0x0001e20000000800 */
        /* <DEDUP_REMOVED lines=8> */
[--C-:B0-----:R-:W-:Y:S01]  /*13b20*/  FFMA.FTZ R37, R69, UR46, -R11.reuse ;  /* 0x0000002e45257c23 */ /* 0x101fe2000801080b */
        /* <DEDUP_REMOVED lines=19> */
[----:B------:R-:W-:Y:S01]  /*13c60*/  FMNMX.FTZ R29, R59, R28, !PT ;  /* 0x0000001c3b1d7209 */ /* 0x000fe20007810000 */
[----:B------:R-:W-:Y:S02]  /*13c70*/  FFMA.FTZ R28, R49, UR46, -R11 ;  /* 0x0000002e311c7c23 */ /* 0x000fe4000801080b */
        /* <DEDUP_REMOVED lines=23> */
[----:B------:R-:W-:Y:S02]  /*13df0*/  MUFU.EX2 R174, R174 ;  /* 0x000000ae00ae7308 */ /* 0x000fe40000000800 */
[----:B0-----:R-:W0:Y:S06]  /*13e00*/  SHFL.BFLY PT, R45, R40, 0x2, 0x1f ;  /* 0x0c401f00282d7f89 */ /* 0x001e2c00000e0000 */
        /* <DEDUP_REMOVED lines=8> */
[----:B0-----:R-:W-:-:S07]  /*13e90*/  FMNMX.FTZ R11, R45, R48, !PT ;  /* 0x000000302d0b7209 */ /* 0x001fce0007810000 */
[----:B------:R-:W-:Y:S01]  /*13ea0*/  MUFU.EX2 R166, R166 ;  /* 0x000000a600a67308 */ /* 0x000fe20000000800 */
[----:B------:R-:W-:Y:S02]  /*13eb0*/  FSEL R45, R10, RZ, P5 ;  /* 0x000000ff0a2d7208 */ /* 0x000fe40002800000 */
[C---:B------:R-:W-:Y:S01]  /*13ec0*/  FSETP.NEU.FTZ.AND P4, PT, R11.reuse, -INF , PT ;  /* 0xff8000000b00780b */ /* 0x040fe20003f9d000 */
[----:B------:R-:W-:Y:S02]  /*13ed0*/  FMUL.FTZ R48, R11, UR46 ;  /* 0x0000002e0b307c20 */ /* 0x000fe40008410000 */
[----:B------:R-:W-:Y:S02]  /*13ee0*/  FADD.FTZ R0, -R45, R0 ;  /* 0x000000002d007221 */ /* 0x000fe40000010100 */
[----:B------:R-:W-:Y:S01]  /*13ef0*/  MUFU.EX2 R33, R61 ;  /* 0x0000003d00217308 */ /* 0x000fe20000000800 */
[----:B------:R-:W-:Y:S01]  /*13f00*/  FSEL R48, R48, RZ, P4 ;  /* 0x000000ff30307208 */ /* 0x000fe20002000000 */
[----:B------:R-:W-:-:S04]  /*13f10*/  FMUL.FTZ R0, R0, UR46 ;  /* 0x0000002e00007c20 */ /* 0x000fc80008410000 */
[--C-:B------:R-:W-:Y:S01]  /*13f20*/  FFMA.FTZ R179, R38, UR46, -R48.reuse ;  /* 0x0000002e26b37c23 */ /* 0x100fe20008010830 */
[--C-:B------:R-:W-:Y:S01]  /*13f30*/  FFMA.FTZ R181, R26, UR46, -R48.reuse ;  /* 0x0000002e1ab57c23 */ /* 0x100fe20008010830 */
[----:B------:R-:W0:Y:S01]  /*13f40*/  MUFU.EX2 R0, R0 ;  /* 0x0000000000007308 */ /* 0x000e220000000800 */
[--C-:B------:R-:W-:Y:S01]  /*13f50*/  FFMA.FTZ R26, R27, UR46, -R48.reuse ;  /* 0x0000002e1b1a7c23 */ /* 0x100fe20008010830 */
[--C-:B------:R-:W-:Y:S01]  /*13f60*/  FFMA.FTZ R183, R30, UR46, -R48.reuse ;  /* 0x0000002e1eb77c23 */ /* 0x100fe20008010830 */
[--C-:B------:R-:W-:Y:S01]  /*13f70*/  FFMA.FTZ R27, R31, UR46, -R48.reuse ;  /* 0x0000002e1f1b7c23 */ /* 0x100fe20008010830 */
[--C-:B------:R-:W-:Y:S01]  /*13f80*/  FFMA.FTZ R177, R34, UR46, -R48.reuse ;  /* 0x0000002e22b17c23 */ /* 0x100fe20008010830 */
[----:B------:R-:W-:Y:S01]  /*13f90*/  FFMA.FTZ R30, R35, UR46, -R48 ;  /* 0x0000002e231e7c23 */ /* 0x000fe20008010830 */
[----:B------:R-:W-:Y:S02]  /*13fa0*/  @!P1 IMAD R31, R22, 0x8, R2 ;  /* 0x00000008161f9824 */ /* 0x000fe400078e0202 */
[--C-:B------:R-:W-:Y:S01]  /*13fb0*/  FFMA.FTZ R22, R39, UR46, -R48.reuse ;  /* 0x0000002e27167c23 */ /* 0x100fe20008010830 */
[----:B------:R-:W-:Y:S01]  /*13fc0*/  MUFU.EX2 R181, R181 ;  /* 0x000000b500b57308 */ /* 0x000fe20000000800 */
[----:B------:R-:W-:Y:S01]  /*13fd0*/  FFMA.FTZ R173, R42, UR46, -R48 ;  /* 0x0000002e2aad7c23 */ /* 0x000fe20008010830 */
[----:B------:R-:W-:-:S02]  /*13fe0*/  @!P1 VIADD R31, R31, 0x28860 ;  /* 0x000288601f1f9836 */ /* 0x000fc40000000000 */
[--C-:B------:R-:W-:Y:S01]  /*13ff0*/  FFMA.FTZ R175, R46, UR46, -R48.reuse ;  /* 0x0000002e2eaf7c23 */ /* 0x100fe20008010830 */
[--C-:B------:R-:W-:Y:S01]  /*14000*/  FFMA.FTZ R34, R47, UR46, -R48.reuse ;  /* 0x0000002e2f227c23 */ /* 0x100fe20008010830 */
[--C-:B------:R-:W-:Y:S01]  /*14010*/  FFMA.FTZ R169, R50, UR46, -R48.reuse ;  /* 0x0000002e32a97c23 */ /* 0x100fe20008010830 */
[----:B------:R-:W-:Y:S01]  /*14020*/  FFMA.FTZ R51, R51, UR46, -R48 ;  /* 0x0000002e33337c23 */ /* 0x000fe20008010830 */
[----:B------:R-:W-:Y:S01]  /*14030*/  @!P1 PRMT R31, RZ, 0x654, R31 ;  /* 0x00000654ff1f9816 */ /* 0x000fe2000000001f */
[----:B------:R-:W-:Y:S01]  /*14040*/  MUFU.EX2 R26, R26 ;  /* 0x0000001a001a7308 */ /* 0x000fe20000000800 */
[----:B0-----:R-:W-:Y:S01]  /*14050*/  FFMA.FTZ R5, R0, R5, R180 ;  /* 0x0000000500057223 */ /* 0x001fe200000100b4 */
[--C-:B------:R-:W-:Y:S01]  /*14060*/  FFMA.FTZ R171, R54, UR46, -R48.reuse ;  /* 0x0000002e36ab7c23 */ /* 0x100fe20008010830 */
[----:B------:R0:W-:Y:S01]  /*14070*/  @!P1 SYNCS.ARRIVE.TRANS64.RED.A1T0 RZ, [R31+URZ], RZ ;  /* 0x000000ff1fff99a7 */ /* 0x0001e2000810043f */
[C---:B------:R-:W-:Y:S01]  /*14080*/  F2FP.F16.F32.PACK_AB R180, R12.reuse, R180 ;  /* 0x000000b40cb4723e */ /* 0x040fe200000000ff */
[----:B------:R-:W-:Y:S01]  /*14090*/  FADD.FTZ R5, R12, R5 ;  /* 0x000000050c057221 */ /* 0x000fe20000010000 */
[--C-:B------:R-:W-:Y:S01]  /*140a0*/  FFMA.FTZ R55, R55, UR46, -R48.reuse ;  /* 0x0000002e37377c23 */ /* 0x100fe20008010830 */
[--C-:B------:R-:W-:Y:S01]  /*140b0*/  FFMA.FTZ R58, R58, UR46, -R48.reuse ;  /* 0x0000002e3a3a7c23 */ /* 0x100fe20008010830 */
[----:B------:R-:W-:Y:S01]  /*140c0*/  MUFU.EX2 R160, R160 ;  /* 0x000000a000a07308 */ /* 0x000fe20000000800 */
[----:B------:R-:W-:Y:S01]  /*140d0*/  FADD.FTZ R38, R182, R5 ;  /* 0x00000005b6267221 */ /* 0x000fe20000010000 */
[----:B------:R-:W-:Y:S01]  /*140e0*/  F2FP.F16.F32.PACK_AB R182, R13, R182 ;  /* 0x000000b60db6723e */ /* 0x000fe200000000ff */
[--C-:B0-----:R-:W-:Y:S01]  /*140f0*/  FFMA.FTZ R31, R43, UR46, -R48.reuse ;  /* 0x0000002e2b1f7c23 */ /* 0x101fe20008010830 */
[----:B------:R-:W-:Y:S01]  /*14100*/  FFMA.FTZ R59, R59, UR46, -R48 ;  /* 0x0000002e3b3b7c23 */ /* 0x000fe20008010830 */
[----:B------:R-:W-:Y:S01]  /*14110*/  FADD.FTZ R5, R13, R38 ;  /* 0x000000260d057221 */ /* 0x000fe20000010000 */
[--C-:B------:R-:W-:Y:S01]  /*14120*/  FFMA.FTZ R62, R62, UR46, -R48.reuse ;  /* 0x0000002e3e3e7c23 */ /* 0x100fe20008010830 */
[--C-:B------:R-:W-:Y:S01]  /*14130*/  FFMA.FTZ R63, R63, UR46, -R48.reuse ;  /* 0x0000002e3f3f7c23 */ /* 0x100fe20008010830 */
[----:B------:R-:W-:Y:S01]  /*14140*/  MUFU.EX2 R183, R183 ;  /* 0x000000b700b77308 */ /* 0x000fe20000000800 */
[----:B------:R-:W-:Y:S01]  /*14150*/  FADD.FTZ R5, R176, R5 ;  /* 0x00000005b0057221 */ /* 0x000fe20000010000 */
[----:B------:R-:W-:Y:S01]  /*14160*/  F2FP.F16.F32.PACK_AB R176, R20, R176 ;  /* 0x000000b014b0723e */ /* 0x000fe200000000ff */
[--C-:B------:R-:W-:Y:S01]  /*14170*/  FFMA.FTZ R66, R66, UR46, -R48.reuse ;  /* 0x0000002e42427c23 */ /* 0x100fe20008010830 */
[--C-:B------:R-:W-:Y:S01]  /*14180*/  FFMA.FTZ R67, R67, UR46, -R48.reuse ;  /* 0x0000002e43437c23 */ /* 0x100fe20008010830 */
[----:B------:R-:W-:Y:S01]  /*14190*/  FADD.FTZ R5, R20, R5 ;  /* 0x0000000514057221 */ /* 0x000fe20000010000 */
[--C-:B------:R-:W-:Y:S01]  /*141a0*/  FFMA.FTZ R70, R70, UR46, -R48.reuse ;  /* 0x0000002e46467c23 */ /* 0x100fe20008010830 */
[--C-:B------:R-:W-:Y:S01]  /*141b0*/  FFMA.FTZ R71, R71, UR46, -R48.reuse ;  /* 0x0000002e47477c23 */ /* 0x100fe20008010830 */
[----:B------:R-:W-:Y:S01]  /*141c0*/  MUFU.EX2 R36, R36 ;  /* 0x0000002400247308 */ /* 0x000fe20000000800 */
[----:B------:R-:W-:Y:S01]  /*141d0*/  FADD.FTZ R38, R178, R5 ;  /* 0x00000005b2267221 */ /* 0x000fe20000010000 */
[--C-:B------:R-:W-:Y:S01]  /*141e0*/  FFMA.FTZ R74, R74, UR46, -R48.reuse ;  /* 0x0000002e4a4a7c23 */ /* 0x100fe20008010830 */
[--C-:B------:R-:W-:Y:S01]  /*141f0*/  FFMA.FTZ R75, R75, UR46, -R48.reuse ;  /* 0x0000002e4b4b7c23 */ /* 0x100fe20008010830 */
        /* <DEDUP_REMOVED lines=10> */
[-C--:B------:R-:W-:Y:S01]  /*142a0*/  FMUL.FTZ R88, R88, R0.reuse ;  /* 0x0000000058587220 */ /* 0x080fe20000410000 */
[-C--:B------:R-:W-:Y:S01]  /*142b0*/  FMUL.FTZ R89, R89, R0.reuse ;  /* 0x0000000059597220 */ /* 0x080fe20000410000 */
[----:B------:R-:W-:Y:S01]  /*142c0*/  MUFU.EX2 R162, R162 ;  /* 0x000000a200a27308 */ /* 0x000fe20000000800 */
[----:B------:R-:W-:Y:S01]  /*142d0*/  FADD.FTZ R38, R174, R5 ;  /* 0x00000005ae267221 */ /* 0x000fe20000010000 */
[----:B------:R-:W-:Y:S01]  /*142e0*/  FSEL R5, R11, RZ, P4 ;  /* 0x000000ff0b057208 */ /* 0x000fe20002000000 */
[-C--:B------:R-:W-:Y:S01]  /*142f0*/  FMUL.FTZ R92, R92, R0.reuse ;  /* 0x000000005c5c7220 */ /* 0x080fe20000410000 */
[-C--:B------:R-:W-:Y:S01]  /*14300*/  FMUL.FTZ R93, R93, R0.reuse ;  /* 0x000000005d5d7220 */ /* 0x080fe20000410000 */
[----:B------:R-:W-:Y:S01]  /*14310*/  FADD.FTZ R13, R25, R38 ;  /* 0x00000026190d7221 */ /* 0x000fe20000010000 */
[-C--:B------:R-:W-:Y:S01]  /*14320*/  FMUL.FTZ R96, R96, R0.reuse ;  /* 0x0000000060607220 */ /* 0x080fe20000410000 */
[----:B------:R-:W-:Y:S01]  /*14330*/  FADD.FTZ R5, -R5, R8 ;  /* 0x0000000805057221 */ /* 0x000fe20000010100 */
[----:B------:R-:W-:Y:S01]  /*14340*/  MUFU.EX2 R177, R177 ;  /* 0x000000b100b17308 */ /* 0x000fe20000000800 */
[----:B------:R-:W-:Y:S01]  /*14350*/  FADD.FTZ R13, R168, R13 ;  /* 0x0000000da80d7221 */ /* 0x000fe20000010000 */
[-C--:B------:R-:W-:Y:S01]  /*14360*/  FMUL.FTZ R97, R97, R0.reuse ;  /* 0x0000000061617220 */ /* 0x080fe20000410000 */
[----:B------:R-:W-:Y:S01]  /*14370*/  FMUL.FTZ R5, R5, UR46 ;  /* 0x0000002e05057c20 */ /* 0x000fe20008410000 */
[-C--:B------:R-:W-:Y:S01]  /*14380*/  FMUL.FTZ R100, R100, R0.reuse ;  /* 0x0000000064647220 */ /* 0x080fe20000410000 */
[----:B------:R-:W-:Y:S01]  /*14390*/  FADD.FTZ R13, R28, R13 ;  /* 0x0000000d1c0d7221 */ /* 0x000fe20000010000 */
[-C--:B------:R-:W-:Y:S01]  /*143a0*/  FMUL.FTZ R101, R101, R0.reuse ;  /* 0x0000000065657220 */ /* 0x080fe20000410000 */
[-C--:B------:R-:W-:Y:S01]  /*143b0*/  FMUL.FTZ R104, R104, R0.reuse ;  /* 0x0000000068687220 */ /* 0x080fe20000410000 */
[----:B------:R-:W0:Y:S01]  /*143c0*/  MUFU.EX2 R8, R5 ;  /* 0x0000000500087308 */ /* 0x000e220000000800 */
[----:B------:R-:W-:Y:S01]  /*143d0*/  FADD.FTZ R38, R170, R13 ;  /* 0x0000000daa267221 */ /* 0x000fe20000010000 */
[-C--:B------:R-:W-:Y:S01]  /*143e0*/  FMUL.FTZ R105, R105, R0.reuse ;  /* 0x0000000069697220 */ /* 0x080fe20000410000 */
[-C--:B------:R-:W-:Y:S01]  /*143f0*/  FMUL.FTZ R108, R108, R0.reuse ;  /* 0x000000006c6c7220 */ /* 0x080fe20000410000 */
[-C--:B------:R-:W-:Y:S01]  /*14400*/  FMUL.FTZ R109, R109, R0.reuse ;  /* 0x000000006d6d7220 */ /* 0x080fe20000410000 */
[----:B------:R-:W-:Y:S01]  /*14410*/  FADD.FTZ R13, R29, R38 ;  /* 0x000000261d0d7221 */ /* 0x000fe20000010000 */
[-C--:B------:R-:W-:Y:S01]  /*14420*/  FMUL.FTZ R112, R112, R0.reuse ;  /* 0x0000000070707220 */ /* 0x080fe20000410000 */
[-C--:B------:R-:W-:Y:S01]  /*14430*/  FMUL.FTZ R113, R113, R0.reuse ;  /* 0x0000000071717220 */ /* 0x080fe20000410000 */
[----:B------:R-:W1:Y:S01]  /*14440*/  MUFU.EX2 R37, R37 ;  /* 0x0000002500257308 */ /* 0x000e620000000800 */
[----:B------:R-:W-:Y:S01]  /*14450*/  FADD.FTZ R13, R164, R13 ;  /* 0x0000000da40d7221 */ /* 0x000fe20000010000 */
[-C--:B------:R-:W-:Y:S01]  /*14460*/  FMUL.FTZ R116, R116, R0.reuse ;  /* 0x0000000074747220 */ /* 0x080fe20000410000 */
[-C--:B------:R-:W-:Y:S01]  /*14470*/  FMUL.FTZ R117, R117, R0.reuse ;  /* 0x0000000075757220 */ /* 0x080fe20000410000 */
[-C--:B------:R-:W-:Y:S01]  /*14480*/  FMUL.FTZ R120, R120, R0.reuse ;  /* 0x0000000078787220 */ /* 0x080fe20000410000 */
[----:B------:R-:W-:Y:S01]  /*14490*/  FADD.FTZ R13, R32, R13 ;  /* 0x0000000d200d7221 */ /* 0x000fe20000010000 */
[-C--:B------:R-:W-:Y:S01]  /*144a0*/  FMUL.FTZ R121, R121, R0.reuse ;  /* 0x0000000079797220 */ /* 0x080fe20000410000 */
[----:B------:R-:W-:Y:S01]  /*144b0*/  FMUL.FTZ R124, R124, R0 ;  /* 0x000000007c7c7220 */ /* 0x000fe20000410000 */
[----:B------:R-:W2:Y:S01]  /*144c0*/  MUFU.EX2 R30, R30 ;  /* 0x0000001e001e7308 */ /* 0x000ea20000000800 */
[----:B------:R-:W-:Y:S01]  /*144d0*/  FADD.FTZ R20, R166, R13 ;  /* 0x0000000da6147221 */ /* 0x000fe20000010000 */
[----:B0-----:R-:W-:Y:S01]  /*144e0*/  FFMA.FTZ R13, R8, R4, R181 ;  /* 0x00000004080d7223 */ /* 0x001fe200000100b5 */
[-C--:B------:R-:W-:Y:S01]  /*144f0*/  FMUL.FTZ R125, R125, R0.reuse ;  /* 0x000000007d7d7220 */ /* 0x080fe20000410000 */
[-C--:B------:R-:W-:Y:S01]  /*14500*/  FMUL.FTZ R128, R128, R0.reuse ;  /* 0x0000000080807220 */ /* 0x080fe20000410000 */
[----:B------:R-:W-:Y:S01]  /*14510*/  FADD.FTZ R5, R33, R20 ;  /* 0x0000001421057221 */ /* 0x000fe20000010000 */
[----:B------:R-:W-:Y:S01]  /*14520*/  FADD.FTZ R4, R26, R13 ;  /* 0x0000000d1a047221 */ /* 0x000fe20000010000 */
[-C--:B------:R-:W-:Y:S01]  /*14530*/  FMUL.FTZ R129, R129, R0.reuse ;  /* 0x0000000081817220 */ /* 0x080fe20000410000 */
[----:B------:R-:W0:Y:S01]  /*14540*/  MUFU.EX2 R156, R156 ;  /* 0x0000009c009c7308 */ /* 0x000e220000000800 */
[----:B------:R-:W-:Y:S01]  /*14550*/  FADD.FTZ R5, R160, R5 ;  /* 0x00000005a0057221 */ /* 0x000fe20000010000 */
[----:B------:R-:W-:Y:S01]  /*14560*/  FADD.FTZ R4, R183, R4 ;  /* 0x00000004b7047221 */ /* 0x000fe20000010000 */
[-C--:B------:R-:W-:Y:S01]  /*14570*/  FMUL.FTZ R132, R132, R0.reuse ;  /* 0x0000000084847220 */ /* 0x080fe20000410000 */
[-C--:B------:R-:W-:Y:S01]  /*14580*/  FMUL.FTZ R133, R133, R0.reuse ;  /* 0x0000000085857220 */ /* 0x080fe20000410000 */
[----:B------:R-:W-:Y:S01]  /*14590*/  FADD.FTZ R5, R36, R5 ;  /* 0x0000000524057221 */ /* 0x000fe20000010000 */
[----:B------:R-:W-:Y:S01]  /*145a0*/  FADD.FTZ R4, R27, R4 ;  /* 0x000000041b047221 */ /* 0x000fe20000010000 */
[-C--:B------:R-:W-:Y:S01]  /*145b0*/  FMUL.FTZ R136, R136, R0.reuse ;  /* 0x0000000088887220 */ /* 0x080fe20000410000 */
[----:B------:R-:W3:Y:S01]  /*145c0*/  MUFU.EX2 R179, R179 ;  /* 0x000000b300b37308 */ /* 0x000ee20000000800 */
[----:B------:R-:W-:Y:S01]  /*145d0*/  FADD.FTZ R20, R162, R5 ;  /* 0x00000005a2147221 */ /* 0x000fe20000010000 */
[----:B------:R-:W-:Y:S01]  /*145e0*/  FADD.FTZ R5, R177, R4 ;  /* 0x00000004b1057221 */ /* 0x000fe20000010000 */
[-C--:B------:R-:W-:Y:S01]  /*145f0*/  FMUL.FTZ R137, R137, R0.reuse ;  /* 0x0000000089897220 */ /* 0x080fe20000410000 */
[-C--:B------:R-:W-:Y:S01]  /*14600*/  FMUL.FTZ R140, R140, R0.reuse ;  /* 0x000000008c8c7220 */ /* 0x080fe20000410000 */
[----:B-1----:R-:W-:Y:S01]  /*14610*/  FADD.FTZ R13, R37, R20 ;  /* 0x00000014250d7221 */ /* 0x002fe20000010000 */
[----:B--2---:R-:W-:Y:S01]  /*14620*/  FADD.FTZ R4, R30, R5 ;  /* 0x000000051e047221 */ /* 0x004fe20000010000 */
[-C--:B------:R-:W-:Y:S01]  /*14630*/  FMUL.FTZ R141, R141, R0.reuse ;  /* 0x000000008d8d7220 */ /* 0x080fe20000410000 */
[----:B------:R-:W1:Y:S01]  /*14640*/  MUFU.EX2 R40, R73 ;  /* 0x0000004900287308 */ /* 0x000e620000000800 */
[----:B0-----:R-:W-:Y:S01]  /*14650*/  FADD.FTZ R13, R156, R13 ;  /* 0x0000000d9c0d7221 */ /* 0x001fe20000010000 */
[-C--:B------:R-:W-:Y:S01]  /*14660*/  FMUL.FTZ R144, R144, R0.reuse ;  /* 0x0000000090907220 */ /* 0x080fe20000410000 */
[-C--:B------:R-:W-:Y:S01]  /*14670*/  FMUL.FTZ R145, R145, R0.reuse ;  /* 0x0000000091917220 */ /* 0x080fe20000410000 */
[-C--:B------:R-:W-:Y:S01]  /*14680*/  FMUL.FTZ R148, R148, R0.reuse ;  /* 0x0000000094947220 */ /* 0x080fe20000410000 */
[----:B------:R-:W-:Y:S01]  /*14690*/  FMUL.FTZ R149, R149, R0 ;  /* 0x0000000095957220 */ /* 0x000fe20000410000 */
[----:B------:R-:W-:Y:S01]  /*146a0*/  ISETP.GT.AND P4, PT, R3, R9, PT ;  /* 0x000000090300720c */ /* 0x000fe20003f84270 */
[-C--:B------:R-:W-:Y:S01]  /*146b0*/  FMUL.FTZ R90, R90, R8.reuse ;  /* 0x000000085a5a7220 */ /* 0x080fe20000410000 */
[----:B------:R-:W0:Y:S01]  /*146c0*/  MUFU.EX2 R22, R22 ;  /* 0x0000001600167308 */ /* 0x000e220000000800 */
[----:B---3--:R-:W-:Y:S01]  /*146d0*/  FADD.FTZ R5, R179, R4 ;  /* 0x00000004b3057221 */ /* 0x008fe20000010000 */
[-C--:B------:R-:W-:Y:S01]  /*146e0*/  FMUL.FTZ R91, R91, R8.reuse ;  /* 0x000000085b5b7220 */ /* 0x080fe20000410000 */
[-C--:B------:R-:W-:Y:S01]  /*146f0*/  FMUL.FTZ R94, R94, R8.reuse ;  /* 0x000000085e5e7220 */ /* 0x080fe20000410000 */
[-C--:B------:R-:W-:Y:S01]  /*14700*/  FMUL.FTZ R95, R95, R8.reuse ;  /* 0x000000085f5f7220 */ /* 0x080fe20000410000 */
[-C--:B------:R-:W-:Y:S01]  /*14710*/  FMUL.FTZ R98, R98, R8.reuse ;  /* 0x0000000862627220 */ /* 0x080fe20000410000 */
[-C--:B------:R-:W-:Y:S01]  /*14720*/  FMUL.FTZ R99, R99, R8.reuse ;  /* 0x0000000863637220 */ /* 0x080fe20000410000 */
[-C--:B------:R-:W-:Y:S01]  /*14730*/  FMUL.FTZ R102, R102, R8.reuse ;  /* 0x0000000866667220 */ /* 0x080fe20000410000 */
[----:B------:R-:W2:Y:S01]  /*14740*/  MUFU.EX2 R158, R158 ;  /* 0x0000009e009e7308 */ /* 0x000ea20000000800 */
        /* <DEDUP_REMOVED lines=16> */
[----:B--2---:R-:W-:Y:S01]  /*14850*/  FADD.FTZ R20, R158, R13 ;  /* 0x0000000d9e147221 */ /* 0x004fe20000010000 */
        /* <DEDUP_REMOVED lines=17> */
[----:B------:R-:W-:Y:S01]  /*14970*/  FMUL.FTZ R151, R151, R8 ;  /* 0x0000000897977220 */ /* 0x000fe20000410000 */
[----:B------:R-:W-:Y:S01]  /*14980*/  F2FP.F16.F32.PACK_AB R178, R21, R178 ;  /* 0x000000b215b2723e */ /* 0x000fe200000000ff */
[----:B------:R-:W-:Y:S01]  /*14990*/  VIADD R3, R3, 0xffffffff ;  /* 0xffffffff03037836 */ /* 0x000fe20000000000 */
[----:B------:R-:W-:Y:S01]  /*149a0*/  F2FP.F16.F32.PACK_AB R172, R24, R172 ;  /* 0x000000ac18ac723e */ /* 0x000fe200000000ff */
[----:B------:R-:W-:Y:S01]  /*149b0*/  IMAD.MOV.U32 R22, RZ, RZ, R14 ;  /* 0x000000ffff167224 */ /* 0x000fe200078e000e */
[----:B------:R-:W0:Y:S01]  /*149c0*/  MUFU.EX2 R175, R175 ;  /* 0x000000af00af7308 */ /* 0x000e220000000800 */
[----:B--2---:R-:W-:Y:S01]  /*149d0*/  FADD.FTZ R4, R31, R4 ;  /* 0x000000041f047221 */ /* 0x004fe20000010000 */
[----:B------:R-:W-:Y:S01]  /*149e0*/  F2FP.F16.F32.PACK_AB R174, R25, R174 ;  /* 0x000000ae19ae723e */ /* 0x000fe200000000ff */
[----:B------:R-:W-:Y:S01]  /*149f0*/  IMAD.MOV.U32 R8, RZ, RZ, R11 ;  /* 0x000000ffff087224 */ /* 0x000fe200078e000b */
[----:B------:R-:W-:-:S02]  /*14a00*/  F2FP.F16.F32.PACK_AB R168, R28, R168 ;  /* 0x000000a81ca8723e */ /* 0x000fc400000000ff */
[----:B------:R-:W-:Y:S02]  /*14a10*/  F2FP.F16.F32.PACK_AB R170, R29, R170 ;  /* 0x000000aa1daa723e */ /* 0x000fe400000000ff */
[----:B------:R-:W2:Y:S01]  /*14a20*/  MUFU.EX2 R44, R44 ;  /* 0x0000002c002c7308 */ /* 0x000ea20000000800 */
[----:B-1----:R-:W-:Y:S01]  /*14a30*/  FADD.FTZ R13, R152, R5 ;  /* 0x00000005980d7221 */ /* 0x002fe20000010000 */
[----:B------:R-:W-:Y:S02]  /*14a40*/  F2FP.F16.F32.PACK_AB R164, R32, R164 ;  /* 0x000000a420a4723e */ /* 0x000fe400000000ff */
[----:B------:R-:W-:Y:S02]  /*14a50*/  F2FP.F16.F32.PACK_AB R166, R33, R166 ;  /* 0x000000a621a6723e */ /* 0x000fe400000000ff */
[----:B------:R-:W-:Y:S02]  /*14a60*/  F2FP.F16.F32.PACK_AB R160, R36, R160 ;  /* 0x000000a024a0723e */ /* 0x000fe400000000ff */
[----:B------:R-:W1:Y:S01]  /*14a70*/  MUFU.EX2 R34, R34 ;  /* 0x0000002200227308 */ /* 0x000e620000000800 */
[----:B0-----:R-:W-:Y:S01]  /*14a80*/  FADD.FTZ R5, R175, R4 ;  /* 0x00000004af057221 */ /* 0x001fe20000010000 */
[----:B------:R-:W-:-:S02]  /*14a90*/  F2FP.F16.F32.PACK_AB R162, R37, R162 ;  /* 0x000000a225a2723e */ /* 0x000fc400000000ff */
[----:B------:R-:W-:Y:S02]  /*14aa0*/  F2FP.F16.F32.PACK_AB R156, R40, R156 ;  /* 0x0000009c289c723e */ /* 0x000fe400000000ff */
[----:B------:R-:W-:Y:S02]  /*14ab0*/  F2FP.F16.F32.PACK_AB R158, R41, R158 ;  /* 0x0000009e299e723e */ /* 0x000fe400000000ff */
[----:B------:R-:W0:Y:S01]  /*14ac0*/  MUFU.EX2 R154, R154 ;  /* 0x0000009a009a7308 */ /* 0x000e220000000800 */
[C---:B--2---:R-:W-:Y:S01]  /*14ad0*/  FADD.FTZ R13, R44.reuse, R13 ;  /* 0x0000000d2c0d7221 */ /* 0x044fe20000010000 */
[----:B------:R-:W-:Y:S02]  /*14ae0*/  F2FP.F16.F32.PACK_AB R152, R44, R152 ;  /* 0x000000982c98723e */ /* 0x000fe400000000ff */
[----:B------:R-:W-:Y:S02]  /*14af0*/  F2FP.F16.F32.PACK_AB R181, R26, R181 ;  /* 0x000000b51ab5723e */ /* 0x000fe400000000ff */
[----:B------:R-:W-:-:S02]  /*14b00*/  F2FP.F16.F32.PACK_AB R183, R27, R183 ;  /* 0x000000b71bb7723e */ /* 0x000fc400000000ff */
[----:B------:R-:W2:Y:S01]  /*14b10*/  MUFU.EX2 R169, R169 ;  /* 0x000000a900a97308 */ /* 0x000ea20000000800 */
[----:B-1----:R-:W-:Y:S01]  /*14b20*/  FADD.FTZ R4, R34, R5 ;  /* 0x0000000522047221 */ /* 0x002fe20000010000 */
[----:B------:R-:W-:Y:S02]  /*14b30*/  F2FP.F16.F32.PACK_AB R177, R30, R177 ;  /* 0x000000b11eb1723e */ /* 0x000fe400000000ff */
[----:B------:R-:W-:Y:S02]  /*14b40*/  F2FP.F16.F32.PACK_AB R173, R31, R173 ;  /* 0x000000ad1fad723e */ /* 0x000fe400000000ff */
[----:B------:R-:W-:Y:S02]  /*14b50*/  F2FP.F16.F32.PACK_AB R175, R34, R175 ;  /* 0x000000af22af723e */ /* 0x000fe400000000ff */
        /* <DEDUP_REMOVED lines=48> */
[----:B--2---:R-:W-:-:S04]  /*14e60*/  FADD.FTZ R0, R155, R0 ;  /* 0x000000009b007221 */ /* 0x004fc80000010000 */
[C---:B-1----:R-:W-:Y:S01]  /*14e70*/  FADD.FTZ R4, R48.reuse, R0 ;  /* 0x0000000030047221 */ /* 0x042fe20000010000 */
[----:B------:R-:W-:Y:S01]  /*14e80*/  F2FP.F16.F32.PACK_AB R155, R48, R155 ;  /* 0x0000009b309b723e */ /* 0x000fe200000000ff */
[----:B------:R-:W-:Y:S02]  /*14e90*/  IMAD.MOV.U32 R0, RZ, RZ, R10 ;  /* 0x000000ffff007224 */ /* 0x000fe400078e000a */
[C---:B0-----:R-:W-:Y:S01]  /*14ea0*/  FADD.FTZ R5, R45.reuse, R20 ;  /* 0x000000142d057221 */ /* 0x041fe20000010000 */
[----:B------:R-:W-:Y:S01]  /*14eb0*/  F2FP.F16.F32.PACK_AB R154, R45, R154 ;  /* 0x0000009a2d9a723e */ /* 0x000fe200000000ff */
[----:B------:R-:W-:Y:S06]  /*14ec0*/  @P4 BRA `(.L_x_7940) ;  /* 0xffffffcc00804947 */ /* 0x000fec000383ffff */
[----:B------:R-:W-:Y:S02]  /*14ed0*/  IMAD.MOV.U32 R8, RZ, RZ, R11 ;  /* 0x000000ffff087224 */ /* 0x000fe400078e000b */
[----:B------:R-:W-:Y:S02]  /*14ee0*/  IMAD.MOV.U32 R0, RZ, RZ, R10 ;  /* 0x000000ffff007224 */ /* 0x000fe400078e000a */
[----:B------:R-:W-:Y:S02]  /*14ef0*/  IMAD.MOV.U32 R22, RZ, RZ, R14 ;  /* 0x000000ffff167224 */ /* 0x000fe400078e000e */
[----:B------:R-:W-:-:S07]  /*14f00*/  IMAD.MOV.U32 R186, RZ, RZ, R15 ;  /* 0x000000ffffba7224 */ /* 0x000fce00078e000f */
.L_x_7922:
[----:B------:R-:W0:Y:S01]  /*14f10*/  LDC R9, c[0x0][0x448] ;  /* 0x00011200ff097b82 */ /* 0x000e220000000800 */
[----:B------:R-:W-:-:S07]  /*14f20*/  IADD3 R12, R189, 0x1, -R187 ;  /* 0x00000001bd0c7810 */ /* 0x000fce0007ffe8bb */
[----:B------:R-:W1:Y:S01]  /*14f30*/  LDC R14, c[0x0][0x9e4] ;  /* 0x00027900ff0e7b82 */ /* 0x000e620000000800 */
[----:B0-----:R-:W-:Y:S01]  /*14f40*/  ISETP.NE.AND P4, PT, R9, 0x1, PT ;  /* 0x000000010900780c */ /* 0x001fe20003f85270 */
[----:B------:R-:W-:Y:S01]  /*14f50*/  VIADD R9, R192, 0x7f ;  /* 0x0000007fc0097836 */ /* 0x000fe20000000000 */
[----:B-1----:R-:W-:-:S11]  /*14f60*/  ISETP.GE.AND P5, PT, R14, 0x1, PT ;  /* 0x000000010e00780c */ /* 0x002fd60003fa6270 */
[----:B------:R-:W0:Y:S08]  /*14f70*/  @P4 LDC R10, c[0x0][0x44c] ;  /* 0x00011300ff0a4b82 */ /* 0x000e300000000800 */
[----:B------:R-:W1:Y:S01]  /*14f80*/  @P4 LDC R11, c[0x0][0x450] ;  /* 0x00011400ff0b4b82 */ /* 0x000e620000000800 */
[----:B0-----:R-:W-:-:S05]  /*14f90*/  @P4 IMAD.HI.U32 R10, R9, R10, RZ ;  /* 0x0000000a090a4227 */ /* 0x001fca00078e00ff */
[----:B-1----:R-:W-:-:S05]  /*14fa0*/  @P4 SHF.R.U32.HI R9, RZ, R11, R10 ;  /* 0x0000000bff094219 */ /* 0x002fca000001160a */
[----:B------:R-:W-:-:S04]  /*14fb0*/  IMAD.IADD R9, R12, 0x1, R9 ;  /* 0x000000010c097824 */ /* 0x000fc800078e0209 */
[----:B------:R-:W-:Y:S01]  /*14fc0*/  IMAD.IADD R6, R9, 0x1, -R6 ;  /* 0x0000000109067824 */ /* 0x000fe200078e0a06 */
        /* <DEDUP_REMOVED lines=11> */
.L_x_7943:
[----:B------:R-:W-:-:S13]  /*15080*/  ISETP.NE.AND P2, PT, R14, 0x1, PT ;  /* 0x000000010e00780c */ /* 0x000fda0003f45270 */
[----:B------:R-:W0:Y:S02]  /*15090*/  @P2 LDC.64 R10, c[0x0][0x9e8] ;  /* 0x00027a00ff0a2b82 */ /* 0x000e240000000a00 */
[----:B0-----:R-:W-:-:S05]  /*150a0*/  @P2 IMAD.HI.U32 R10, R9, R10, RZ ;  /* 0x0000000a090a2227 */ /* 0x001fca00078e00ff */
[----:B------:R-:W-:-:S07]  /*150b0*/  @P2 SHF.R.U32.HI R9, RZ, R11, R10 ;  /* 0x0000000bff092219 */ /* 0x000fce000001160a */
.L_x_7944:
[----:B------:R-:W-:Y:S05]  /*150c0*/  BSYNC B0 ;  /* 0x0000000000007941 */ /* 0x000fea0003800000 */
.L_x_7942:
[----:B------:R-:W-:-:S05]  /*150d0*/  IMAD R9, R9, R14, RZ ;  /* 0x0000000e09097224 */ /* 0x000fca00078e02ff */
[----:B------:R-:W-:-:S07]  /*150e0*/  VIMNMX R6, R6, R9, !PT ;  /* 0x0000000906067248 */ /* 0x000fce0007fe0100 */
.L_x_7941:
[----:B------:R-:W-:-:S05]  /*150f0*/  VIADD R6, R6, 0x7f ;  /* 0x0000007f06067836 */ /* 0x000fca0000000000 */
[----:B------:R-:W-:-:S04]  /*15100*/  SHF.R.S32.HI R9, RZ, 0x1f, R6 ;  /* 0x0000001fff097819 */ /* 0x000fc80000011406 */
[----:B------:R-:W-:-:S04]  /*15110*/  LEA.HI R9, R9, R6, RZ, 0x7 ;  /* 0x0000000609097211 */ /* 0x000fc800078f38ff */
[----:B------:R-:W-:-:S04]  /*15120*/  SHF.R.S32.HI R9, RZ, 0x7, R9 ;  /* 0x00000007ff097819 */ /* 0x000fc80000011409 */
[----:B------:R-:W-:-:S04]  /*15130*/  VIMNMX R13, R194, R9, !PT ;  /* 0x00000009c20d7248 */ /* 0x000fc80007fe0100 */
[----:B------:R-:W-:-:S13]  /*15140*/  ISETP.GE.AND P2, PT, R3, R13, PT ;  /* 0x0000000d0300720c */ /* 0x000fda0003f46270 */
[----:B------:R-:W-:Y:S05]  /*15150*/  @!P2 BRA `(.L_x_7945) ;  /* 0x000000200074a947 */ /* 0x000fea0003800000 */
[----:B------:R-:W-:Y:S02]  /*15160*/  IMAD.MOV.U32 R12, RZ, RZ, R8 ;  /* 0x000000ffff0c7224 */ /* 0x000fe400078e0008 */
[----:B------:R-:W-:Y:S02]  /*15170*/  IMAD.MOV.U32 R6, RZ, RZ, R0 ;  /* 0x000000ffff067224 */ /* 0x000fe400078e0000 */
[----:B------:R-:W-:Y:S02]  /*15180*/  IMAD.MOV.U32 R9, RZ, RZ, R186 ;  /* 0x000000ffff097224 */ /* 0x000fe400078e00ba */
[----:B------:R-:W-:-:S07]  /*15190*/  IMAD.MOV.U32 R14, RZ, RZ, R22 ;  /* 0x000000ffff0e7224 */ /* 0x000fce00078e0016 */
.L_x_7955:
        /* <DEDUP_REMOVED lines=10> */
.L_x_7947:
[----:B------:R-:W-:Y:S01]  /*15240*/  IMAD R0, R22, 0x8, R2 ;  /* 0x0000000816007824 */ /* 0x000fe200078e0202 */
[----:B------:R-:W-:-:S04]  /*15250*/  SHF.L.U32 R11, R186, 0x1f, RZ ;  /* 0x0000001fba0b7819 */ /* 0x000fc800000006ff */
[----:B------:R0:W1:Y:S01]  /*15260*/  SYNCS.PHASECHK.TRANS64.TRYWAIT P3, [R0+URZ+0x28830], R11 ;  /* 0x0288300b000075a7 */ /* 0x000062000806017f */
[----:B------:R-:W-:Y:S05]  /*15270*/  @!P0 BRA `(.L_x_7948) ;  /* 0x0000000000048947 */ /* 0x000fea0003800000 */
[----:B------:R-:W-:Y:S01]  /*15280*/  BPT.TRAP 0x1 ;  /* 0x000000040000795c */ /* 0x000fe20000300000 */
.L_x_7948:
[----:B------:R-:W-:Y:S04]  /*15290*/  BSSY B0, `(.L_x_7946) ;  /* 0x0000004000007945 */ /* 0x000fe80003800000 */
[----:B-1----:R-:W-:Y:S05]  /*152a0*/  @P3 BRA `(.L_x_7949) ;  /* 0x0000000000083947 */ /* 0x002fea0003800000 */
[----:B------:R-:W1:Y:S02]  /*152b0*/  SYNCS.PHASECHK.TRANS64.TRYWAIT P3, [R0+URZ+0x28830], R11 ;  /* 0x0288300b000075a7 */ /* 0x000e64000806017f */
[----:B-1----:R-:W-:Y:S05]  /*152c0*/  @!P3 BRA `(.L_x_7950) ;  /* 0x0000012c0094b947 */ /* 0x002fea0003800000 */
.L_x_7949:
[----:B------:R-:W-:Y:S05]  /*152d0*/  BSYNC B0 ;  /* 0x0000000000007941 */ /* 0x000fea0003800000 */
.L_x_7946:
[----:B01----:R-:W0:Y:S01]  /*152e0*/  S2R R0, SR_TID.X ;  /* 0x0000000000007919 */ /* 0x003e220000002100 */
[----:B------:R-:W-:Y:S05]  /*152f0*/  WARPSYNC.ALL ;  /* 0x0000000000007948 */ /* 0x000fea0003800000 */
[----:B------:R-:W-:Y:S02]  /*15300*/  IMAD R10, R22, 0x800, R7 ;  /* 0x00000800160a7824 */ /* 0x000fe400078e0207 */
[----:B------:R-:W-:Y:S02]  /*15310*/  IMAD.MOV.U32 R11, RZ, RZ, 0x40000040 ;  /* 0x40000040ff0b7424 */ /* 0x000fe400078e00ff */
[C---:B------:R-:W-:Y:S01]  /*15320*/  VIADD R24, R10.reuse, 0x2 ;  /* 0x000000020a187836 */ /* 0x040fe20000000000 */
[C---:B------:R-:W-:Y:S01]  /*15330*/  R2UR UR14, R10.reuse ;  /* 0x000000000a0e72ca */ /* 0x040fe200000e0000 */
[----:B------:R-:W-:Y:S01]  /*15340*/  VIADD R26, R10, 0x4 ;  /* 0x000000040a1a7836 */ /* 0x000fe20000000000 */
[----:B------:R-:W-:Y:S01]  /*15350*/  R2UR UR15, R11 ;  /* 0x000000000b0f72ca */ /* 0x000fe200000e0000 */
[----:B------:R-:W-:Y:S01]  /*15360*/  IMAD.MOV.U32 R25, RZ, RZ, 0x40000040 ;  /* 0x40000040ff197424 */ /* 0x000fe200078e00ff */
[----:B------:R-:W-:Y:S01]  /*15370*/  R2UR UR10, R24 ;  /* 0x00000000180a72ca */ /* 0x000fe200000e0000 */
[----:B------:R-:W-:Y:S01]  /*15380*/  IMAD.MOV.U32 R27, RZ, RZ, 0x40000040 ;  /* 0x40000040ff1b7424 */ /* 0x000fe200078e00ff */
[----:B------:R-:W-:Y:S01]  /*15390*/  R2UR UR6, R26 ;  /* 0x000000001a0672ca */ /* 0x000fe200000e0000 */
[C---:B------:R-:W-:Y:S01]  /*153a0*/  VIADD R24, R10.reuse, 0x400 ;  /* 0x000004000a187836 */ /* 0x040fe20000000000 */
[----:B------:R-:W-:Y:S01]  /*153b0*/  R2UR UR11, R25 ;  /* 0x00000000190b72ca */ /* 0x000fe200000e0000 */
[----:B------:R-:W-:Y:S01]  /*153c0*/  VIADD R26, R10, 0x404 ;  /* 0x000004040a1a7836 */ /* 0x000fe20000000000 */
[----:B------:R-:W-:Y:S01]  /*153d0*/  R2UR UR7, R27 ;  /* 0x000000001b0772ca */ /* 0x000fe200000e0000 */
[----:B------:R-:W-:Y:S01]  /*153e0*/  IMAD.MOV.U32 R21, RZ, RZ, 0x40000040 ;  /* 0x40000040ff157424 */ /* 0x000fe200078e00ff */
[----:B------:R-:W-:-:S02]  /*153f0*/  R2UR UR22, R24 ;  /* 0x00000000181672ca */ /* 0x000fc400000e0000 */
[----:B------:R-:W-:Y:S02]  /*15400*/  R2UR UR23, R25 ;  /* 0x00000000191772ca */ /* 0x000fe400000e0000 */
[----:B------:R-:W-:Y:S02]  /*15410*/  R2UR UR30, R26 ;  /* 0x000000001a1e72ca */ /* 0x000fe400000e0000 */
[----:B------:R-:W-:Y:S02]  /*15420*/  R2UR UR31, R27 ;  /* 0x000000001b1f72ca */ /* 0x000fe400000e0000 */
[----:B------:R-:W-:Y:S02]  /*15430*/  IADD3 R20, R10, 0x6, RZ ;  /* 0x000000060a147810 */ /* 0x000fe40007ffe0ff */
[----:B0-----:R-:W-:Y:S02]  /*15440*/  SHF.R.U32.HI R0, RZ, 0x7, R0 ;  /* 0x00000007ff007819 */ /* 0x001fe40000011600 */
[----:B------:R-:W-:Y:S01]  /*15450*/  R2UR UR18, R20 ;  /* 0x00000000141272ca */ /* 0x000fe200000e0000 */
[----:B------:R-:W-:Y:S01]  /*15460*/  VIADD R20, R10, 0x402 ;  /* 0x000004020a147836 */ /* 0x000fe20000000000 */
[C---:B------:R-:W-:Y:S01]  /*15470*/  R2UR UR19, R21.reuse ;  /* 0x00000000151372ca */ /* 0x040fe200000e0000 */
[----:B------:R-:W-:Y:S01]  /*15480*/  VIADD R0, R0, 0x8 ;  /* 0x0000000800007836 */ /* 0x000fe20000000000 */
[----:B------:R-:W-:Y:S01]  /*15490*/  R2UR UR27, R21 ;  /* 0x00000000151b72ca */ /* 0x000fe200000e0000 */
[----:B------:R-:W-:Y:S01]  /*154a0*/  VIADD R10, R10, 0x406 ;  /* 0x000004060a0a7836 */ /* 0x000fe20000000000 */
[----:B------:R-:W-:-:S02]  /*154b0*/  R2UR UR26, R20 ;  /* 0x00000000141a72ca */ /* 0x000fc400000e0000 */
[----:B------:R0:W-:Y:S01]  /*154c0*/  BAR.SYNC.DEFER_BLOCKING R0, 0x100 ;  /* 0x000400000000751d */ /* 0x0001e20000010000 */
[----:B------:R-:W-:Y:S02]  /*154d0*/  R2UR UR35, R11 ;  /* 0x000000000b2372ca */ /* 0x000fe400000e0000 */
[----:B------:R-:W-:-:S03]  /*154e0*/  R2UR UR34, R10 ;  /* 0x000000000a2272ca */ /* 0x000fc600000e0000 */
        /* <DEDUP_REMOVED lines=27> */
.L_x_7952:
[----:B------:R-:W-:Y:S01]  /*156a0*/  SHF.L.U32 R0, R9, 0x1f, RZ ;  /* 0x0000001f09007819 */ /* 0x000fe200000006ff */
[----:B------:R-:W-:-:S04]  /*156b0*/  IMAD R8, R14, 0x8, R2 ;  /* 0x000000080e087824 */ /* 0x000fc800078e0202 */
[----:B------:R0:W1:Y:S01]  /*156c0*/  SYNCS.PHASECHK.TRANS64.TRYWAIT P2, [R8+URZ+0x28850], R0 ;  /* 0x02885000080075a7 */ /* 0x000062000804017f */
[----:B------:R-:W-:Y:S05]  /*156d0*/  @!P0 BRA `(.L_x_7953) ;  /* 0x0000000000048947 */ /* 0x000fea0003800000 */
[----:B------:R-:W-:Y:S01]  /*156e0*/  BPT.TRAP 0x1 ;  /* 0x000000040000795c */ /* 0x000fe20000300000 */
.L_x_7953:
[----:B-1----:R-:W-:Y:S05]  /*156f0*/  @P2 BRA `(.L_x_7951) ;  /* 0x0000000000082947 */ /* 0x002fea0003800000 */
[----:B------:R-:W1:Y:S02]  /*15700*/  SYNCS.PHASECHK.TRANS64.TRYWAIT P2, [R8+URZ+0x28850], R0 ;  /* 0x02885000080075a7 */ /* 0x000e64000804017f */
[----:B-1----:R-:W-:Y:S05]  /*15710*/  @!P2 BRA `(.L_x_7954) ;  /* 0x000001280094a947 */ /* 0x002fea0003800000 */
.L_x_7951:
[----:B01----:R-:W-:Y:S01]  /*15720*/  VIADD R0, R2, 0x400 ;  /* 0x0000040002007836 */ /* 0x003fe20000000000 */
[----:B------:R-:W-:Y:S05]  /*15730*/  WARPSYNC.ALL ;  /* 0x0000000000007948 */ /* 0x000fea0003800000 */
[----:B------:R-:W-:-:S04]  /*15740*/  SHF.R.U32.HI R0, RZ, 0x4, R0 ;  /* 0x00000004ff007819 */ /* 0x000fc80000011600 */
[----:B------:R-:W-:-:S04]  /*15750*/  LOP3.LUT R0, R0, 0x3fff, RZ, 0xc0, !PT ;  /* 0x00003fff00007812 */ /* 0x000fc800078ec0ff */
[----:B------:R-:W-:-:S05]  /*15760*/  LOP3.LUT R10, R0, 0x4000000, RZ, 0xfc, !PT ;  /* 0x04000000000a7812 */ /* 0x000fca00078efcff */
[----:B------:R-:W-:Y:S01]  /*15770*/  IMAD R10, R14, 0x800, R10 ;  /* 0x000008000e0a7824 */ /* 0x000fe200078e020a */
[----:B------:R-:W-:Y:S01]  /*15780*/  WARPGROUP.ARRIVE ;  /* 0x00000000000079c5 */ /* 0x000fe20000000000 */
[----:B------:R-:W-:Y:S01]  /*15790*/  IMAD.MOV.U32 R11, RZ, RZ, 0x40000040 ;  /* 0x40000040ff0b7424 */ /* 0x000fe200078e00ff */
[----:B------:R-:W-:Y:S01]  /*157a0*/  FMNMX.FTZ R0, R24, R6, !PT ;  /* 0x0000000618007209 */ /* 0x000fe20007810000 */
[C---:B------:R-:W-:Y:S01]  /*157b0*/  VIADD R8, R10.reuse, 0x80 ;  /* 0x000000800a087836 */ /* 0x040fe20000000000 */
[----:B------:R-:W-:Y:S01]  /*157c0*/  R2UR UR6, R10 ;  /* 0x000000000a0672ca */ /* 0x000fe200000e0000 */
[----:B------:R-:W-:Y:S01]  /*157d0*/  IMAD.MOV.U32 R9, RZ, RZ, 0x40000040 ;  /* 0x40000040ff097424 */ /* 0x000fe200078e00ff */
[----:B------:R-:W-:Y:S01]  /*157e0*/  R2UR UR7, R11 ;  /* 0x000000000b0772ca */ /* 0x000fe200000e0000 */
[----:B------:R-:W-:Y:S01]  /*157f0*/  UMOV UR46, UR49 ;  /* 0x00000031002e7c82 */ /* 0x000fe20008000000 */
[----:B------:R-:W-:Y:S02]  /*15800*/  FMNMX.FTZ R0, R25, R0, !PT ;  /* 0x0000000019007209 */ /* 0x000fe40007810000 */
[C---:B------:R-:W-:Y:S01]  /*15810*/  ISETP.GT.AND P2, PT, R3.reuse, R13, PT ;  /* 0x0000000d0300720c */ /* 0x040fe20003f44270 */
[----:B------:R-:W-:Y:S01]  /*15820*/  VIADD R3, R3, 0xffffffff ;  /* 0xffffffff03037836 */ /* 0x000fe20000000000 */
[----:B------:R-:W-:-:S04]  /*15830*/  FMNMX.FTZ R0, R28, R0, !PT ;  /* 0x000000001c007209 */ /* 0x000fc80007810000 */
[----:B------:R-:W-:-:S03]  /*15840*/  FMNMX.FTZ R0, R29, R0, !PT ;  /* 0x000000001d007209 */ /* 0x000fc60007810000 */
        /* <DEDUP_REMOVED lines=45> */
[----:B------:R-:W0:Y:S01]  /*15b20*/  SHFL.BFLY PT, R8, R0, 0x2, 0x1f ;  /* 0x0c401f0000087f89 */ /* 0x000e2200000e0000 */
[----:B------:R-:W-:Y:S01]  /*15b30*/  IMAD.MOV.U32 R9, RZ, RZ, 0x40000040 ;  /* 0x40000040ff097424 */ /* 0x000fe200078e00ff */
[----:B0-----:R-:W-:Y:S01]  /*15b40*/  FMNMX.FTZ R0, R0, R8, !PT ;  /* 0x0000000800007209 */ /* 0x001fe20007810000 */
[----:B------:R-:W-:-:S04]  /*15b50*/  VIADD R8, R10, 0x200 ;  /* 0x000002000a087836 */ /* 0x000fc80000000000 */
[----:B------:R-:W0:Y:S02]  /*15b60*/  SHFL.BFLY PT, R11, R0, 0x1, 0x1f ;  /* 0x0c201f00000b7f89 */ /* 0x000e2400000e0000 */
        /* <DEDUP_REMOVED lines=36> */
[----:B------:R-:W-:Y:S01]  /*15db0*/  MUFU.EX2 R25, R25 ;  /* 0x0000001900197308 */ /* 0x000fe20000000800 */
[----:B------:R-:W-:Y:S01]  /*15dc0*/  HGMMA.64x128x16.F32 R88, R168, gdesc[UR4].tnspB, R88, gsb0 ;  /* 0x41e00004a8587df0 */ /* 0x000fe20008000858 */
[----:B------:R-:W-:Y:S01]  /*15dd0*/  R2UR UR6, R8 ;  /* 0x00000000080672ca */ /* 0x000fe200000e0000 */
[----:B------:R-:W-:Y:S01]  /*15de0*/  VIADD R8, R10, 0x280 ;  /* 0x000002800a087836 */ /* 0x000fe20000000000 */
[----:B------:R-:W-:Y:S01]  /*15df0*/  R2UR UR7, R9 ;  /* 0x00000000090772ca */ /* 0x000fe200000e0000 */
[----:B------:R-:W-:-:S03]  /*15e00*/  IMAD.MOV.U32 R9, RZ, RZ, 0x40000040 ;  /* 0x40000040ff097424 */ /* 0x000fc600078e00ff */
        /* <DEDUP_REMOVED lines=18> */
[----:B------:R-:W-:Y:S02]  /*15f30*/  FFMA.FTZ R52, R81, UR46, -R11 ;  /* 0x0000002e51347c23 */ /* 0x000fe4000801080b */
[----:B------:R-:W-:Y:S01]  /*15f40*/  HGMMA.64x128x16.F32 R88, R164, gdesc[UR4].tnspB, R88, gsb0 ;  /* 0x41e00004a4587df0 */ /* 0x000fe20008000858 */
[----:B------:R-:W-:Y:S01]  /*15f50*/  R2UR UR6, R8 ;  /* 0x00000000080672ca */ /* 0x000fe200000e0000 */
[----:B------:R-:W-:Y:S01]  /*15f60*/  MUFU.EX2 R168, R168 ;  /* 0x000000a800a87308 */ /* 0x000fe20000000800 */
[----:B------:R-:W-:Y:S02]  /*15f70*/  FMNMX.FTZ R8, R26, R12, !PT ;  /* 0x0000000c1a087209 */ /* 0x000fe40007810000 */
[----:B------:R-:W-:-:S02]  /*15f80*/  R2UR UR7, R9 ;  /* 0x00000000090772ca */ /* 0x000fc400000e0000 */
        /* <DEDUP_REMOVED lines=33> */
[----:B------:R-:W-:Y:S01]  /*161a0*/  IMAD.MOV.U32 R9, RZ, RZ, 0x40000040 ;  /* 0x40000040ff097424 */ /* 0x000fe200078e00ff */
[----:B------:R-:W-:Y:S02]  /*161b0*/  WARPGROUP.DEPBAR.LE gsb0, 0x0 ;  /* 0x00008000000079c5 */ /* 0x000fe40000010000 */
[----:B------:R-:W-:Y:S01]  /*161c0*/  WARPGROUP.ARRIVE ;  /* 0x00000000000079c5 */ /* 0x000fe20000000000 */
[--C-:B------:R-:W-:Y:S01]  /*161d0*/  FFMA.FTZ R164, R29, UR46, -R11.reuse ;  /* 0x0000002e1da47c23 */ /* 0x100fe2000801080b */
[--C-:B------:R-:W-:Y:S01]  /*161e0*/  FFMA.FTZ R29, R53, UR46, -R11.reuse ;  /* 0x0000002e351d7c23 */ /* 0x100fe2000801080b */
[----:B------:R-:W-:Y:S01]  /*161f0*/  FMNMX.FTZ R53, R87, R8, !PT ;  /* 0x0000000857357209 */ /* 0x000fe20007810000 */
[--C-:B------:R-:W-:Y:S02]  /*16200*/  FFMA.FTZ R166, R60, UR46, -R11.reuse ;  /* 0x0000002e3ca67c23 */ /* 0x100fe4000801080b */
[----:B------:R-:W2:Y:S01]  /*16210*/  S2R R167, SR_TID.X ;  /* 0x0000000000a77919 */ /* 0x000ea20000002100 */
[----:B------:R-:W-:Y:S01]  /*16220*/  HGMMA.64x128x16.F32 R88, R160, gdesc[UR4].tnspB, R88, gsb0 ;  /* 0x41e00004a0587df0 */ /* 0x000fe20008000858 */
[----:B------:R-:W-:Y:S01]  /*16230*/  R2UR UR7, R9 ;  /* 0x00000000090772ca */ /* 0x000fe200000e0000 */
[----:B------:R-:W-:Y:S01]  /*16240*/  FFMA.FTZ R9, R84, UR46, -R11 ;  /* 0x0000002e54097c23 */ /* 0x000fe2000801080b */
[----:B------:R-:W3:Y:S01]  /*16250*/  SHFL.BFLY PT, R8, R53, 0x2, 0x1f ;  /* 0x0c401f0035087f89 */ /* 0x000ee200000e0000 */
[----:B------:R-:W-:Y:S08]  /*16260*/  MUFU.EX2 R164, R164 ;  /* 0x000000a400a47308 */ /* 0x000ff00000000800 */
[----:B------:R-:W-:Y:S08]  /*16270*/  MUFU.EX2 R29, R29 ;  /* 0x0000001d001d7308 */ /* 0x000ff00000000800 */
[----:B------:R-:W-:Y:S01]  /*16280*/  MUFU.EX2 R166, R166 ;  /* 0x000000a600a67308 */ /* 0x000fe20000000800 */
[----:B---3--:R-:W-:Y:S01]  /*16290*/  FMNMX.FTZ R53, R53, R8, !PT ;  /* 0x0000000835357209 */ /* 0x008fe20007810000 */
[----:B------:R-:W-:-:S06]  /*162a0*/  VIADD R8, R10, 0x300 ;  /* 0x000003000a087836 */ /* 0x000fcc0000000000 */
[----:B------:R-:W-:Y:S01]  /*162b0*/  MUFU.EX2 R9, R9 ;  /* 0x0000000900097308 */ /* 0x000fe20000000800 */
[----:B------:R-:W-:Y:S01]  /*162c0*/  VIADD R10, R10, 0x380 ;  /* 0x000003800a0a7836 */ /* 0x000fe20000000000 */
[----:B--2---:R-:W-:Y:S01]  /*162d0*/  SHF.R.U32.HI R167, RZ, 0x7, R167 ;  /* 0x00000007ffa77819 */ /* 0x004fe200000116a7 */
[----:B------:R-:W2:Y:S01]  /*162e0*/  SHFL.BFLY PT, R56, R53, 0x1, 0x1f ;  /* 0x0c201f0035387f89 */ /* 0x000ea200000e0000 */
[----:B------:R-:W-:Y:S02]  /*162f0*/  R2UR UR6, R8 ;  /* 0x00000000080672ca */ /* 0x000fe400000e0000 */
[----:B--2---:R-:W-:-:S05]  /*16300*/  FMNMX.FTZ R8, R53, R56, !PT ;  /* 0x0000003835087209 */ /* 0x004fca0007810000 */
        /* <DEDUP_REMOVED lines=9> */
[----:B------:R-:W-:Y:S01]  /*163a0*/  IADD3 R43, -R167, 0xb, RZ ;  /* 0x0000000ba72b7810 */ /* 0x000fe20007ffe1ff */
[--C-:B------:R-:W-:Y:S01]  /*163b0*/  FFMA.FTZ R30, R35, UR46, -R56.reuse ;  /* 0x0000002e231e7c23 */ /* 0x100fe20008010838 */
[--C-:B------:R-:W-:Y:S01]  /*163c0*/  FFMA.FTZ R38, R39, UR46, -R56.reuse ;  /* 0x0000002e27267c23 */ /* 0x100fe20008010838 */
[----:B------:R-:W-:Y:S01]  /*163d0*/  FFMA.FTZ R173, R42, UR46, -R56 ;  /* 0x0000002e2aad7c23 */ /* 0x000fe20008010838 */
[----:B0-----:R-:W-:Y:S01]  /*163e0*/  FFMA.FTZ R42, R6, R5, R180 ;  /* 0x00000005062a7223 */ /* 0x001fe200000100b4 */
        /* <DEDUP_REMOVED lines=10> */
[----:B-1----:R-:W-:Y:S01]  /*16490*/  F2FP.F16.F32.PACK_AB R180, R15, R180 ;  /* 0x000000b40fb4723e */ /* 0x002fe200000000ff */
        /* <DEDUP_REMOVED lines=16> */
[----:B------:R-:W-:Y:S02]  /*165a0*/  FADD.FTZ R11, -R8, R12 ;  /* 0x0000000c080b7221 */ /* 0x000fe40000010100 */
[----:B------:R-:W-:Y:S01]  /*165b0*/  MUFU.EX2 R31, R31 ;  /* 0x0000001f001f7308 */ /* 0x000fe20000000800 */
[--C-:B------:R-:W-:Y:S01]  /*165c0*/  FFMA.FTZ R161, R66, UR46, -R56.reuse ;  /* 0x0000002e42a17c23 */ /* 0x100fe20008010838 */
[----:B------:R-:W-:Y:S01]  /*165d0*/  HGMMA.64x128x16.F32 R88, R156, gdesc[UR4].tnspB, R88, gsb0 ;  /* 0x41e000049c587df0 */ /* 0x000fe20008000858 */
[----:B------:R-:W-:Y:S01]  /*165e0*/  FMUL.FTZ R11, R11, UR46 ;  /* 0x0000002e0b0b7c20 */ /* 0x000fe20008410000 */
[----:B------:R-:W-:Y:S01]  /*165f0*/  R2UR UR6, R10 ;  /* 0x000000000a0672ca */ /* 0x000fe200000e0000 */
[--C-:B------:R-:W-:Y:S01]  /*16600*/  FFMA.FTZ R10, R55, UR46, -R56.reuse ;  /* 0x0000002e370a7c23 */ /* 0x100fe20008010838 */
[----:B------:R-:W-:-:S02]  /*16610*/  FFMA.FTZ R163, R70, UR46, -R56 ;  /* 0x0000002e46a37c23 */ /* 0x000fc40008010838 */
[----:B------:R0:W1:Y:S08]  /*16620*/  MUFU.EX2 R53, R11 ;  /* 0x0000000b00357308 */ /* 0x0000700000000800 */
[----:B------:R-:W-:Y:S01]  /*16630*/  MUFU.EX2 R175, R175 ;  /* 0x000000af00af7308 */ /* 0x000fe20000000800 */
[----:B0-----:R-:W-:-:S05]  /*16640*/  IMAD.MOV.U32 R11, RZ, RZ, 0x40000040 ;  /* 0x40000040ff0b7424 */ /* 0x001fca00078e00ff */
[----:B------:R-:W-:Y:S01]  /*16650*/  R2UR UR7, R11 ;  /* 0x000000000b0772ca */ /* 0x000fe200000e0000 */
[--C-:B------:R-:W-:Y:S01]  /*16660*/  @!P1 IMAD R11, R22, 0x8, R2.reuse ;  /* 0x00000008160b9824 */ /* 0x100fe200078e0202 */
[----:B------:R-:W-:Y:S01]  /*16670*/  MUFU.EX2 R34, R34 ;  /* 0x0000002200227308 */ /* 0x000fe20000000800 */
[----:B-1----:R-:W-:Y:S01]  /*16680*/  FFMA.FTZ R5, R53, R4, R181 ;  /* 0x0000000435057223 */ /* 0x002fe200000100b5 */
[----:B------:R-:W-:Y:S01]  /*16690*/  @!P1 IMAD R4, R14, 0x8, R2 ;  /* 0x000000080e049824 */ /* 0x000fe200078e0202 */
[C---:B------:R-:W-:Y:S01]  /*166a0*/  F2FP.F16.F32.PACK_AB R181, R26.reuse, R181 ;  /* 0x000000b51ab5723e */ /* 0x040fe200000000ff */
[----:B------:R-:W-:Y:S02]  /*166b0*/  @!P1 VIADD R11, R11, 0x28840 ;  /* 0x000288400b0b9836 */ /* 0x000fe40000000000 */
[----:B------:R-:W-:Y:S01]  /*166c0*/  FADD.FTZ R14, R26, R5 ;  /* 0x000000051a0e7221 */ /* 0x000fe20000010000 */
[----:B------:R-:W-:Y:S02]  /*166d0*/  @!P1 VIADD R5, R4, 0x28860 ;  /* 0x0002886004059836 */ /* 0x000fe40000000000 */
[----:B------:R-:W-:Y:S01]  /*166e0*/  FFMA.FTZ R4, R63, UR46, -R56 ;  /* 0x0000002e3f047c23 */ /* 0x000fe20008010838 */
[----:B------:R-:W-:Y:S01]  /*166f0*/  MUFU.EX2 R169, R169 ;  /* 0x000000a900a97308 */ /* 0x000fe20000000800 */
[----:B------:R-:W-:Y:S01]  /*16700*/  @!P1 PRMT R39, RZ, 0x654, R11 ;  /* 0x00000654ff279816 */ /* 0x000fe2000000000b */
[----:B------:R-:W-:Y:S01]  /*16710*/  FADD.FTZ R14, R183, R14 ;  /* 0x0000000eb70e7221 */ /* 0x000fe20000010000 */
[----:B------:R-:W-:-:S02]  /*16720*/  @!P1 PRMT R5, RZ, 0x654, R5 ;  /* 0x00000654ff059816 */ /* 0x000fc40000000005 */
[C---:B------:R-:W-:Y:S01]  /*16730*/  F2FP.F16.F32.PACK_AB R183, R27.reuse, R183 ;  /* 0x000000b71bb7723e */ /* 0x040fe200000000ff */
        /* <DEDUP_REMOVED lines=15> */
[----:B------:R-:W-:Y:S01]  /*16830*/  WARPGROUP.ARRIVE ;  /* 0x00000000000079c5 */ /* 0x000fe20000000000 */
[----:B------:R-:W-:-:S04]  /*16840*/  FFMA.FTZ R157, R74, UR46, -R56 ;  /* 0x0000002e4a9d7c23 */ /* 0x000fc80008010838 */
[----:B------:R-:W-:Y:S01]  /*16850*/  MUFU.EX2 R82, R82 ;  /* 0x0000005200527308 */ /* 0x000fe20000000800 */
[----:B------:R-:W-:Y:S02]  /*16860*/  F2FP.F16.F32.PACK_AB R156, R41, R33 ;  /* 0x00000021299c723e */ /* 0x000fe400000000ff */
[----:B------:R-:W-:Y:S01]  /*16870*/  F2FP.F16.F32.PACK_AB R158, R48, R45 ;  /* 0x0000002d309e723e */ /* 0x000fe200000000ff */
[----:B------:R-:W-:Y:S01]  /*16880*/  HGMMA.64x128x16.F32 R88, R152, gdesc[UR4].tnspB, R88, gsb0 ;  /* 0x41e0000498587df0 */ /* 0x000fe20008000858 */
[----:B0-----:R-:W-:-:S03]  /*16890*/  F2FP.F16.F32.PACK_AB R159, R79, R78 ;  /* 0x0000004e4f9f723e */ /* 0x001fc600000000ff */
[----:B------:R-:W-:Y:S08]  /*168a0*/  MUFU.EX2 R157, R157 ;  /* 0x0000009d009d7308 */ /* 0x000ff00000000800 */
[----:B------:R-:W-:Y:S08]  /*168b0*/  MUFU.EX2 R83, R83 ;  /* 0x0000005300537308 */ /* 0x000ff00000000800 */
[----:B------:R-:W-:Y:S08]  /*168c0*/  MUFU.EX2 R86, R86 ;  /* 0x0000005600567308 */ /* 0x000ff00000000800 */
[----:B------:R-:W0:Y:S01]  /*168d0*/  MUFU.EX2 R12, R85 ;  /* 0x00000055000c7308 */ /* 0x000e220000000800 */
[----:B------:R-:W-:-:S02]  /*168e0*/  WARPGROUP.DEPBAR.LE gsb0, 0x0 ;  /* 0x00008000000079c5 */ /* 0x000fc40000010000 */
[----:B------:R1:W-:Y:S06]  /*168f0*/  BAR.ARV R43, 0x100 ;  /* 0x0004002b0000751d */ /* 0x0003ec0000002000 */
[----:B------:R2:W-:Y:S01]  /*16900*/  @!P1 SYNCS.ARRIVE.TRANS64.RED.A1T0 RZ, [R39+URZ], RZ ;  /* 0x000000ff27ff99a7 */ /* 0x0005e2000810043f */
[----:B0-----:R-:W-:Y:S01]  /*16910*/  F2FP.F16.F32.PACK_AB R154, R12, R9 ;  /* 0x000000090c9a723e */ /* 0x001fe200000000ff */
[----:B-1----:R-:W-:Y:S01]  /*16920*/  FADD.FTZ R43, R177, R14 ;  /* 0x0000000eb12b7221 */ /* 0x002fe20000010000 */
[----:B------:R-:W-:Y:S01]  /*16930*/  FFMA.FTZ R14, R71, UR46, -R56 ;  /* 0x0000002e470e7c23 */ /* 0x000fe20008010838 */
[-C--:B------:R-:W-:Y:S01]  /*16940*/  FMUL.FTZ R88, R88, R6.reuse ;  /* 0x0000000658587220 */ /* 0x080fe20000410000 */
[-C--:B------:R-:W-:Y:S01]  /*16950*/  FMUL.FTZ R89, R89, R6.reuse ;  /* 0x0000000659597220 */ /* 0x080fe20000410000 */
[-C--:B------:R-:W-:Y:S01]  /*16960*/  FMUL.FTZ R92, R92, R6.reuse ;  /* 0x000000065c5c7220 */ /* 0x080fe20000410000 */
[----:B------:R-:W-:Y:S01]  /*16970*/  FMUL.FTZ R93, R93, R6 ;  /* 0x000000065d5d7220 */ /* 0x000fe20000410000 */
[----:B--2---:R-:W-:Y:S01]  /*16980*/  FADD.FTZ R39, R15, R42 ;  /* 0x0000002a0f277221 */ /* 0x004fe20000010000 */
[----:B------:R-:W-:Y:S01]  /*16990*/  FADD.FTZ R42, R30, R43 ;  /* 0x0000002b1e2a7221 */ /* 0x000fe20000010000 */
[----:B------:R0:W-:Y:S01]  /*169a0*/  @!P1 SYNCS.ARRIVE.TRANS64.RED.A1T0 RZ, [R5+URZ], RZ ;  /* 0x000000ff05ff99a7 */ /* 0x0001e2000810043f */
[----:B------:R-:W-:Y:S01]  /*169b0*/  MUFU.EX2 R14, R14 ;  /* 0x0000000e000e7308 */ /* 0x000fe20000000800 */
[----:B------:R-:W-:Y:S01]  /*169c0*/  FADD.FTZ R39, R182, R39 ;  /* 0x00000027b6277221 */ /* 0x000fe20000010000 */
[----:B------:R-:W-:Y:S01]  /*169d0*/  FADD.FTZ R43, R179, R42 ;  /* 0x0000002ab32b7221 */ /* 0x000fe20000010000 */
[----:B------:R-:W-:Y:S01]  /*169e0*/  F2FP.F16.F32.PACK_AB R182, R164, R182 ;  /* 0x000000b6a4b6723e */ /* 0x000fe200000000ff */
[----:B------:R-:W-:Y:S01]  /*169f0*/  FMUL.FTZ R96, R96, R6 ;  /* 0x0000000660607220 */ /* 0x000fe20000410000 */
[----:B------:R-:W-:Y:S01]  /*16a00*/  FADD.FTZ R39, R164, R39 ;  /* 0x00000027a4277221 */ /* 0x000fe20000010000 */
[----:B------:R-:W-:Y:S01]  /*16a10*/  FADD.FTZ R42, R38, R43 ;  /* 0x0000002b262a7221 */ /* 0x000fe20000010000 */
[--C-:B0-----:R-:W-:Y:S01]  /*16a20*/  FFMA.FTZ R5, R67, UR46, -R56.reuse ;  /* 0x0000002e43057c23 */ /* 0x101fe20008010838 */
[----:B------:R-:W-:Y:S01]  /*16a30*/  FFMA.FTZ R56, R87, UR46, -R56 ;  /* 0x0000002e57387c23 */ /* 0x000fe20008010838 */
[----:B------:R-:W-:Y:S01]  /*16a40*/  FADD.FTZ R39, R176, R39 ;  /* 0x00000027b0277221 */ /* 0x000fe20000010000 */
[----:B------:R-:W-:Y:S01]  /*16a50*/  FADD.FTZ R42, R173, R42 ;  /* 0x0000002aad2a7221 */ /* 0x000fe20000010000 */
[C---:B------:R-:W-:Y:S01]  /*16a60*/  F2FP.F16.F32.PACK_AB R176, R20.reuse, R176 ;  /* 0x000000b014b0723e */ /* 0x040fe200000000ff */
[----:B------:R-:W-:Y:S01]  /*16a70*/  MUFU.EX2 R155, R56 ;  /* 0x00000038009b7308 */ /* 0x000fe20000000800 */
[----:B------:R-:W-:Y:S01]  /*16a80*/  FADD.FTZ R39, R20, R39 ;  /* 0x0000002714277221 */ /* 0x000fe20000010000 */
[----:B------:R-:W-:Y:S01]  /*16a90*/  FADD.FTZ R42, R31, R42 ;  /* 0x0000002a1f2a7221 */ /* 0x000fe20000010000 */
[-C--:B------:R-:W-:Y:S01]  /*16aa0*/  FMUL.FTZ R97, R97, R6.reuse ;  /* 0x0000000661617220 */ /* 0x080fe20000410000 */
[----:B------:R-:W-:Y:S01]  /*16ab0*/  FMUL.FTZ R100, R100, R6 ;  /* 0x0000000664647220 */ /* 0x000fe20000410000 */
[----:B------:R-:W-:Y:S01]  /*16ac0*/  FADD.FTZ R39, R178, R39 ;  /* 0x00000027b2277221 */ /* 0x000fe20000010000 */
[C---:B------:R-:W-:Y:S01]  /*16ad0*/  F2FP.F16.F32.PACK_AB R178, R24.reuse, R178 ;  /* 0x000000b218b2723e */ /* 0x040fe200000000ff */
        /* <DEDUP_REMOVED lines=53> */
[----:B------:R-:W-:Y:S01]  /*16e30*/  FMUL.FTZ R149, R149, R6 ;  /* 0x0000000695957220 */ /* 0x000fe20000410000 */
[----:B------:R-:W-:Y:S01]  /*16e40*/  FADD.FTZ R21, R160, R21 ;  /* 0x00000015a0157221 */ /* 0x000fe20000010000 */
[----:B------:R-:W-:Y:S01]  /*16e50*/  FADD.FTZ R24, R161, R24 ;  /* 0x00000018a1187221 */ /* 0x000fe20000010000 */
[C---:B0-----:R-:W-:Y:S01]  /*16e60*/  F2FP.F16.F32.PACK_AB R161, R5.reuse, R161 ;  /* 0x000000a105a1723e */ /* 0x041fe200000000ff */
[----:B------:R-:W-:Y:S01]  /*16e70*/  FMUL.FTZ R90, R90, R53 ;  /* 0x000000355a5a7220 */ /* 0x000fe20000410000 */
[----:B------:R-:W-:Y:S01]  /*16e80*/  FADD.FTZ R21, R40, R21 ;  /* 0x0000001528157221 */ /* 0x000fe20000010000 */
[----:B------:R-:W-:Y:S01]  /*16e90*/  FADD.FTZ R24, R5, R24 ;  /* 0x0000001805187221 */ /* 0x000fe20000010000 */
[----:B------:R-:W-:Y:S01]  /*16ea0*/  F2FP.F16.F32.PACK_AB R177, R30, R177 ;  /* 0x000000b11eb1723e */ /* 0x000fe200000000ff */
        /* <DEDUP_REMOVED lines=67> */
[----:B------:R-:W-:Y:S01]  /*172e0*/  IMAD.MOV.U32 R9, RZ, RZ, R186 ;  /* 0x000000ffff097224 */ /* 0x000fe200078e00ba */
[----:B------:R-:W-:Y:S01]  /*172f0*/  MOV R12, R8 ;  /* 0x00000008000c7202 */ /* 0x000fe20000000f00 */
[----:B------:R-:W-:-:S02]  /*17300*/  IMAD.MOV.U32 R14, RZ, RZ, R22 ;  /* 0x000000ffff0e7224 */ /* 0x000fc400078e0016 */
[----:B------:R-:W-:Y:S01]  /*17310*/  IMAD.MOV.U32 R6, RZ, RZ, R0 ;  /* 0x000000ffff067224 */ /* 0x000fe200078e0000 */
[----:B------:R-:W-:Y:S06]  /*17320*/  @P2 BRA `(.L_x_7955) ;  /* 0xffffffdc009c2947 */ /* 0x000fec000383ffff */
.L_x_7945:
[----:B------:R-:W-:-:S13]  /*17330*/  ISETP.GE.AND P2, PT, R3, R194, PT ;  /* 0x000000c20300720c */ /* 0x000fda0003f46270 */
[----:B------:R-:W-:Y:S05]  /*17340*/  @!P2 BRA `(.L_x_7956) ;  /* 0x00000030008ca947 */ /* 0x000fea0003800000 */
[----:B------:R-:W-:Y:S02]  /*17350*/  IMAD.MOV.U32 R6, RZ, RZ, R8 ;  /* 0x000000ffff067224 */ /* 0x000fe400078e0008 */
[----:B------:R-:W-:Y:S02]  /*17360*/  IMAD.MOV.U32 R12, RZ, RZ, R0 ;  /* 0x000000ffff0c7224 */ /* 0x000fe400078e0000 */
[----:B------:R-:W-:Y:S02]  /*17370*/  IMAD.MOV.U32 R9, RZ, RZ, R186 ;  /* 0x000000ffff097224 */ /* 0x000fe400078e00ba */
[----:B------:R-:W-:-:S07]  /*17380*/  IMAD.MOV.U32 R13, RZ, RZ, R22 ;  /* 0x000000ffff0d7224 */ /* 0x000fce00078e0016 */
.L_x_7974:
        /* <DEDUP_REMOVED lines=10> */
.L_x_7958:
[----:B------:R-:W-:Y:S01]  /*17430*/  IMAD R0, R22, 0x8, R2 ;  /* 0x0000000816007824 */ /* 0x000fe200078e0202 */
[----:B------:R-:W-:-:S04]  /*17440*/  SHF.L.U32 R11, R186, 0x1f, RZ ;  /* 0x0000001fba0b7819 */ /* 0x000fc800000006ff */
[----:B------:R0:W1:Y:S01]  /*17450*/  SYNCS.PHASECHK.TRANS64.TRYWAIT P3, [R0+URZ+0x28830], R11 ;  /* 0x0288300b000075a7 */ /* 0x000062000806017f */
[----:B------:R-:W-:Y:S05]  /*17460*/  @!P0 BRA `(.L_x_7959) ;  /* 0x0000000000048947 */ /* 0x000fea0003800000 */
[----:B------:R-:W-:Y:S01]  /*17470*/  BPT.TRAP 0x1 ;  /* 0x000000040000795c */ /* 0x000fe20000300000 */
.L_x_7959:
[----:B------:R-:W-:Y:S04]  /*17480*/  BSSY B0, `(.L_x_7957) ;  /* 0x0000004000007945 */ /* 0x000fe80003800000 */
[----:B-1----:R-:W-:Y:S05]  /*17490*/  @P3 BRA `(.L_x_7960) ;  /* 0x0000000000083947 */ /* 0x002fea0003800000 */
[----:B------:R-:W1:Y:S02]  /*174a0*/  SYNCS.PHASECHK.TRANS64.TRYWAIT P3, [R0+URZ+0x28830], R11 ;  /* 0x0288300b000075a7 */ /* 0x000e64000806017f */
[----:B-1----:R-:W-:Y:S05]  /*174b0*/  @!P3 BRA `(.L_x_7961) ;  /* 0x0000010c0040b947 */ /* 0x002fea0003800000 */
.L_x_7960:
[----:B------:R-:W-:Y:S05]  /*174c0*/  BSYNC B0 ;  /* 0x0000000000007941 */ /* 0x000fea0003800000 */
.L_x_7957:
[----:B01----:R-:W0:Y:S01]  /*174d0*/  S2R R0, SR_TID.X ;  /* 0x0000000000007919 */ /* 0x003e220000002100 */
[----:B------:R-:W-:Y:S05]  /*174e0*/  WARPSYNC.ALL ;  /* 0x0000000000007948 */ /* 0x000fea0003800000 */
[----:B------:R-:W-:Y:S02]  /*174f0*/  IMAD R10, R22, 0x800, R7 ;  /* 0x00000800160a7824 */ /* 0x000fe400078e0207 */
        /* <DEDUP_REMOVED lines=9> */
[----:B------:R-:W-:Y:S01]  /*17590*/  IMAD.MOV.U32 R21, RZ, RZ, 0x40000040 ;  /* 0x40000040ff157424 */ /* 0x000fe200078e00ff */
[----:B------:R-:W-:Y:S01]  /*175a0*/  R2UR UR31, R25 ;  /* 0x00000000191f72ca */ /* 0x000fe200000e0000 */
[----:B------:R-:W-:Y:S01]  /*175b0*/  VIADD R14, R10, 0x6 ;  /* 0x000000060a0e7836 */ /* 0x000fe20000000000 */
[----:B------:R-:W-:Y:S01]  /*175c0*/  R2UR UR30, R24 ;  /* 0x00000000181e72ca */ /* 0x000fe200000e0000 */
[----:B------:R-:W-:Y:S01]  /*175d0*/  IMAD.MOV.U32 R15, RZ, RZ, 0x40000040 ;  /* 0x40000040ff0f7424 */ /* 0x000fe200078e00ff */
[----:B------:R-:W-:Y:S01]  /*175e0*/  R2UR UR10, R20 ;  /* 0x00000000140a72ca */ /* 0x000fe200000e0000 */
[----:B------:R-:W-:Y:S01]  /*175f0*/  VIADD R20, R10, 0x400 ;  /* 0x000004000a147836 */ /* 0x000fe20000000000 */
[----:B------:R-:W-:-:S02]  /*17600*/  R2UR UR11, R21 ;  /* 0x00000000150b72ca */ /* 0x000fc400000e0000 */
[----:B------:R-:W-:Y:S01]  /*17610*/  R2UR UR18, R14 ;  /* 0x000000000e1272ca */ /* 0x000fe200000e0000 */
[C---:B------:R-:W-:Y:S01]  /*17620*/  VIADD R14, R10.reuse, 0x402 ;  /* 0x000004020a0e7836 */ /* 0x040fe20000000000 */
[----:B------:R-:W-:Y:S01]  /*17630*/  R2UR UR19, R15 ;  /* 0x000000000f1372ca */ /* 0x000fe200000e0000 */
[----:B------:R-:W-:Y:S01]  /*17640*/  VIADD R10, R10, 0x406 ;  /* 0x000004060a0a7836 */ /* 0x000fe20000000000 */
[----:B------:R-:W-:Y:S02]  /*17650*/  R2UR UR22, R20 ;  /* 0x00000000141672ca */ /* 0x000fe400000e0000 */
[----:B0-----:R-:W-:Y:S02]  /*17660*/  SHF.R.U32.HI R0, RZ, 0x7, R0 ;  /* 0x00000007ff007819 */ /* 0x001fe40000011600 */
[----:B------:R-:W-:Y:S02]  /*17670*/  R2UR UR23, R21 ;  /* 0x00000000151772ca */ /* 0x000fe400000e0000 */
[----:B------:R-:W-:Y:S01]  /*17680*/  R2UR UR26, R14 ;  /* 0x000000000e1a72ca */ /* 0x000fe200000e0000 */
[----:B------:R-:W-:Y:S01]  /*17690*/  VIADD R0, R0, 0x8 ;  /* 0x0000000800007836 */ /* 0x000fe20000000000 */
[----:B------:R-:W-:-:S02]  /*176a0*/  R2UR UR27, R15 ;  /* 0x000000000f1b72ca */ /* 0x000fc400000e0000 */
        /* <DEDUP_REMOVED lines=30> */
.L_x_7963:
[----:B------:R-:W-:Y:S01]  /*17890*/  SHF.L.U32 R0, R9, 0x1f, RZ ;  /* 0x0000001f09007819 */ /* 0x000fe200000006ff */
[----:B------:R-:W-:-:S04]  /*178a0*/  IMAD R8, R13, 0x8, R2 ;  /* 0x000000080d087824 */ /* 0x000fc800078e0202 */
[----:B------:R0:W1:Y:S01]  /*178b0*/  SYNCS.PHASECHK.TRANS64.TRYWAIT P2, [R8+URZ+0x28850], R0 ;  /* 0x02885000080075a7 */ /* 0x000062000804017f */
[----:B------:R-:W-:Y:S05]  /*178c0*/  @!P0 BRA `(.L_x_7964) ;  /* 0x0000000000048947 */ /* 0x000fea0003800000 */
[----:B------:R-:W-:Y:S01]  /*178d0*/  BPT.TRAP 0x1 ;  /* 0x000000040000795c */ /* 0x000fe20000300000 */
.L_x_7964:
[----:B-1----:R-:W-:Y:S05]  /*178e0*/  @P2 BRA `(.L_x_7962) ;  /* 0x0000000000082947 */ /* 0x002fea0003800000 */
[----:B------:R-:W1:Y:S02]  /*178f0*/  SYNCS.PHASECHK.TRANS64.TRYWAIT P2, [R8+URZ+0x28850], R0 ;  /* 0x02885000080075a7 */ /* 0x000e64000804017f */
[----:B-1----:R-:W-:Y:S05]  /*17900*/  @!P2 BRA `(.L_x_7965) ;  /* 0x000001080040a947 */ /* 0x002fea0003800000 */
.L_x_7962:
        /* <DEDUP_REMOVED lines=10> */
[----:B------:R-:W-:Y:S01]  /*179b0*/  LOP3.LUT R0, R0, 0x4000000, RZ, 0xfc, !PT ;  /* 0x0400000000007812 */ /* 0x000fe200078efcff */
[----:B------:R-:W-:-:S04]  /*179c0*/  IMAD.IADD R20, R195, 0x1, R192 ;  /* 0x00000001c3147824 */ /* 0x000fc800078e02c0 */
[----:B------:R-:W-:Y:S02]  /*179d0*/  IMAD R8, R13, 0x800, R0 ;  /* 0x000008000d087824 */ /* 0x000fe400078e0200 */
[----:B------:R-:W1:Y:S02]  /*179e0*/  @P4 LDC R0, c[0x0][0x450] ;  /* 0x00011400ff004b82 */ /* 0x000e640000000800 */
[C---:B------:R-:W-:Y:S01]  /*179f0*/  VIADD R10, R8.reuse, 0x80 ;  /* 0x00000080080a7836 */ /* 0x040fe20000000000 */
[----:B------:R-:W-:-:S13]  /*17a00*/  R2UR UR6, R8 ;  /* 0x00000000080672ca */ /* 0x000fda00000e0000 */
        /* <DEDUP_REMOVED lines=44> */
[----:B------:R-:W-:Y:S01]  /*17cd0*/  @!P1 IMAD R8, R22, 0x8, R2 ;  /* 0x0000000816089824 */ /* 0x000fe200078e0202 */
[----:B------:R-:W-:Y:S02]  /*17ce0*/  R2UR UR7, R9 ;  /* 0x00000000090772ca */ /* 0x000fe400000e0000 */
[----:B------:R-:W0:Y:S01]  /*17cf0*/  @P4 LDC R9, c[0x0][0x44c] ;  /* 0x00011300ff094b82 */ /* 0x000e220000000800 */
[----:B------:R-:W-:-:S05]  /*17d00*/  @!P1 VIADD R10, R8, 0x28840 ;  /* 0x00028840080a9836 */ /* 0x000fca0000000000 */
[----:B------:R-:W-:Y:S01]  /*17d10*/  @!P1 PRMT R10, RZ, 0x654, R10 ;  /* 0x00000654ff0a9816 */ /* 0x000fe2000000000a */
[----:B0-----:R-:W-:-:S05]  /*17d20*/  @P4 IMAD.HI.U32 R9, R20, R9, RZ ;  /* 0x0000000914094227 */ /* 0x001fca00078e00ff */
[----:B-1----:R-:W-:Y:S01]  /*17d30*/  @P4 SHF.R.U32.HI R20, RZ, R0, R9 ;  /* 0x00000000ff144219 */ /* 0x002fe20000011609 */
[----:B------:R-:W-:Y:S01]  /*17d40*/  IMAD.SHL.U32 R0, R3, 0x80, RZ ;  /* 0x0000008003007824 */ /* 0x000fe200078e00ff */
[----:B------:R-:W-:-:S04]  /*17d50*/  IADD3 R9, -R14, 0xb, RZ ;  /* 0x0000000b0e097810 */ /* 0x000fc80007ffe1ff */
[----:B------:R-:W-:-:S04]  /*17d60*/  IADD3 R8, -R188, 0x1, -R0 ;  /* 0x00000001bc087810 */ /* 0x000fc80007ffe900 */
[----:B------:R-:W-:-:S05]  /*17d70*/  IADD3 R8, -R187, R8, R189 ;  /* 0x00000008bb087210 */ /* 0x000fca0007ffe1bd */
[----:B------:R-:W-:Y:S01]  /*17d80*/  VIADD R15, R8, UR53 ;  /* 0x00000035080f7c36 */ /* 0x000fe20008000000 */
[----:B------:R-:W-:Y:S02]  /*17d90*/  WARPGROUP.DEPBAR.LE gsb0, 0x0 ;  /* 0x00008000000079c5 */ /* 0x000fe40000010000 */
[----:B------:R-:W-:-:S06]  /*17da0*/  WARPGROUP.ARRIVE ;  /* 0x00000000000079c5 */ /* 0x000fcc0000000000 */
[----:B------:R-:W-:Y:S01]  /*17db0*/  HGMMA.64x128x16.F32 R88, R152, gdesc[UR4].tnspB, R88, gsb0 ;  /* 0x41e0000498587df0 */ /* 0x000fe20008000858 */
[----:B------:R-:W-:-:S06]  /*17dc0*/  ULOP3.LUT UR6, URZ, UR54, URZ, 0x33, !UPT ;  /* 0x000000363f067292 */ /* 0x000fcc000f8e333f */
[----:B------:R-:W-:Y:S01]  /*17dd0*/  VIADD R14, R8, UR6 ;  /* 0x00000006080e7c36 */ /* 0x000fe20008000000 */
[----:B------:R-:W-:Y:S02]  /*17de0*/  WARPGROUP.DEPBAR.LE gsb0, 0x0 ;  /* 0x00008000000079c5 */ /* 0x000fe40000010000 */
[----:B------:R-:W0:Y:S01]  /*17df0*/  SHFL.IDX PT, R152, R20, RZ, 0x1c1f ;  /* 0x001c1fff14987589 */ /* 0x000e2200000e0000 */
[----:B------:R1:W-:Y:S06]  /*17e00*/  BAR.ARV R9, 0x100 ;  /* 0x000400090000751d */ /* 0x0003ec0000002000 */
[----:B------:R2:W-:Y:S01]  /*17e10*/  @!P1 SYNCS.ARRIVE.TRANS64.RED.A1T0 RZ, [R10+URZ], RZ ;  /* 0x000000ff0aff99a7 */ /* 0x0005e2000810043f */
[----:B0-----:R-:W-:-:S02]  /*17e20*/  IMAD.IADD R11, R15, 0x1, R152 ;  /* 0x000000010f0b7824 */ /* 0x001fc400078e0298 */
[----:B--2---:R-:W-:Y:S01]  /*17e30*/  IMAD.IADD R10, R14, 0x1, R152 ;  /* 0x000000010e0a7824 */ /* 0x004fe200078e0298 */
[----:B-1----:R-:W-:Y:S06]  /*17e40*/  @!P5 BRA `(.L_x_7966) ;  /* 0x000000000058d947 */ /* 0x002fec0003800000 */
        /* <DEDUP_REMOVED lines=12> */
.L_x_7968:
[----:B------:R-:W-:-:S05]  /*17f10*/  IMAD.U32 R21, RZ, RZ, UR48 ;  /* 0x00000030ff157e24 */ /* 0x000fca000f8e00ff */
[----:B------:R-:W-:-:S13]  /*17f20*/  ISETP.NE.AND P2, PT, R21, 0x1, PT ;  /* 0x000000011500780c */ /* 0x000fda0003f45270 */
[----:B------:R-:W0:Y:S02]  /*17f30*/  @P2 LDC.64 R8, c[0x0][0x9e8] ;  /* 0x00027a00ff082b82 */ /* 0x000e240000000a00 */
[----:B0-----:R-:W-:-:S05]  /*17f40*/  @P2 IMAD.HI.U32 R8, R153, R8, RZ ;  /* 0x0000000899082227 */ /* 0x001fca00078e00ff */
[----:B------:R-:W-:-:S07]  /*17f50*/  @P2 SHF.R.U32.HI R153, RZ, R9, R8 ;  /* 0x00000009ff992219 */ /* 0x000fce0000011608 */
.L_x_7969:
[----:B------:R-:W-:Y:S05]  /*17f60*/  BSYNC B0 ;  /* 0x0000000000007941 */ /* 0x000fea0003800000 */
.L_x_7967:
[----:B------:R-:W-:-:S04]  /*17f70*/  IMAD R153, R153, R21, -R0 ;  /* 0x0000001599997224 */ /* 0x000fc800078e0a00 */
[----:B------:R-:W-:-:S05]  /*17f80*/  IMAD.IADD R8, R153, 0x1, -R188 ;  /* 0x0000000199087824 */ /* 0x000fca00078e0abc */
[----:B------:R-:W-:Y:S02]  /*17f90*/  VIADDMNMX R11, R8, R21, R11, PT ;  /* 0x00000015080b7246 */ /* 0x000fe4000380010b */
[----:B------:R-:W-:-:S07]  /*17fa0*/  VIMNMX R10, R10, R8, !PT ;  /* 0x000000080a0a7248 */ /* 0x000fce0007fe0100 */
.L_x_7966:
        /* <DEDUP_REMOVED lines=113> */
.L_x_7972:
[----:B------:R-:W-:-:S05]  /*186c0*/  IMAD.U32 R10, RZ, RZ, UR48 ;  /* 0x00000030ff0a7e24 */ /* 0x000fca000f8e00ff */
[----:B------:R-:W-:-:S13]  /*186d0*/  ISETP.NE.AND P3, PT, R10, 0x1, PT ;  /* 0x000000010a00780c */ /* 0x000fda0003f65270 */
[----:B------:R-:W0:Y:S02]  /*186e0*/  @P3 LDC.64 R8, c[0x0][0x9e8] ;  /* 0x00027a00ff083b82 */ /* 0x000e240000000a00 */
[----:B0-----:R-:W-:-:S05]  /*186f0*/  @P3 IMAD.HI.U32 R8, R11, R8, RZ ;  /* 0x000000080b083227 */ /* 0x001fca00078e00ff */
[----:B------:R-:W-:-:S07]  /*18700*/  @P3 SHF.R.U32.HI R11, RZ, R9, R8 ;  /* 0x00000009ff0b3219 */ /* 0x000fce0000011608 */
.L_x_7973:
[----:B------:R-:W-:Y:S05]  /*18710*/  BSYNC B0 ;  /* 0x0000000000007941 */ /* 0x000fea0003800000 */
.L_x_7971:
[----:B------:R-:W-:-:S04]  /*18720*/  IMAD R11, R11, R10, -R0 ;  /* 0x0000000a0b0b7224 */ /* 0x000fc800078e0a00 */
[----:B------:R-:W-:-:S05]  /*18730*/  IMAD.IADD R11, R11, 0x1, -R188 ;  /* 0x000000010b0b7824 */ /* 0x000fca00078e0abc */
[----:B------:R-:W-:Y:S02]  /*18740*/  VIADDMNMX R15, R11, R10, R15, PT ;  /* 0x0000000a0b0f7246 */ /* 0x000fe4000380010f */
[----:B------:R-:W-:-:S07]  /*18750*/  VIMNMX R14, R14, R11, !PT ;  /* 0x0000000b0e0e7248 */ /* 0x000fce0007fe0100 */
.L_x_7970:
[----:B------:R-:W-:Y:S01]  /*18760*/  ISETP.GT.AND P3, PT, R14, 0x1, P2 ;  /* 0x000000010e00780c */ /* 0x000fe20001764270 */
[----:B------:R-:W-:Y:S01]  /*18770*/  UMOV UR46, UR47 ;  /* 0x0000002f002e7c82 */ /* 0x000fe20008000000 */
[----:B------:R-:W-:Y:S01]  /*18780*/  FMNMX.FTZ R0, R24, R12, !PT ;  /* 0x0000000c18007209 */ /* 0x000fe20007810000 */
[----:B------:R-:W-:Y:S01]  /*18790*/  @!P1 IMAD R13, R13, 0x8, R2 ;  /* 0x000000080d0d9824 */ /* 0x000fe200078e0202 */
[----:B------:R-:W-:Y:S02]  /*187a0*/  ISETP.LT.OR P3, PT, R15, 0x2, P3 ;  /* 0x000000020f00780c */ /* 0x000fe40001f61670 */
[----:B------:R-:W-:Y:S01]  /*187b0*/  FMNMX.FTZ R9, R25, R0, !PT ;  /* 0x0000000019097209 */ /* 0x000fe20007810000 */
[----:B------:R-:W-:Y:S01]  /*187c0*/  @!P1 VIADD R13, R13, 0x28860 ;  /* 0x000288600d0d9836 */ /* 0x000fe20000000000 */
        /* <DEDUP_REMOVED lines=171> */
[----:B------:R-:W-:-:S03]  /*19280*/  FFMA.FTZ R85, R85, UR46, -R8 ;  /* 0x0000002e55557c23 */ /* 0x000fc60008010808 */
[----:B------:R-:W-:Y:S02]  /*19290*/  FMNMX.FTZ R20, R50, R21, !PT ;  /* 0x0000001532147209 */ /* 0x000fe40007810000 */
[----:B------:R-:W-:Y:S02]  /*192a0*/  MUFU.EX2 R180, R180 ;  /* 0x000000b400b47308 */ /* 0x000fe40000000800 */
[----:B------:R-:W-:Y:S01]  /*192b0*/  FMNMX.FTZ R21, R51, R20, !PT ;  /* 0x0000001433157209 */ /* 0x000fe20007810000 */
[----:B------:R-:W-:-:S03]  /*192c0*/  FFMA.FTZ R20, R45, UR46, -R8 ;  /* 0x0000002e2d147c23 */ /* 0x000fc60008010808 */
        /* <DEDUP_REMOVED lines=26> */
[----:B------:R-:W-:Y:S01]  /*19470*/  FMNMX.FTZ R32, R86, R29, !PT ;  /* 0x0000001d56207209 */ /* 0x000fe20007810000 */
[--C-:B------:R-:W-:Y:S01]  /*19480*/  FFMA.FTZ R29, R65, UR46, -R8.reuse ;  /* 0x0000002e411d7c23 */ /* 0x100fe20008010808 */
[----:B------:R-:W-:Y:S02]  /*19490*/  MUFU.EX2 R20, R20 ;  /* 0x0000001400147308 */ /* 0x000fe40000000800 */
[----:B0-----:R-:W-:Y:S01]  /*194a0*/  FMNMX.FTZ R33, R87, R32, !PT ;  /* 0x0000002057217209 */ /* 0x001fe20007810000 */
[----:B------:R-:W-:-:S04]  /*194b0*/  FFMA.FTZ R32, R69, UR46, -R8 ;  /* 0x0000002e45207c23 */ /* 0x000fc80008010808 */
[----:B------:R-:W0:Y:S01]  /*194c0*/  SHFL.BFLY PT, R40, R33, 0x2, 0x1f ;  /* 0x0c401f0021287f89 */ /* 0x000e2200000e0000 */
[----:B------:R-:W-:Y:S08]  /*194d0*/  MUFU.EX2 R168, R168 ;  /* 0x000000a800a87308 */ /* 0x000ff00000000800 */
[----:B------:R-:W-:Y:S08]  /*194e0*/  MUFU.EX2 R21, R49 ;  /* 0x0000003100157308 */ /* 0x000ff00000000800 */
[----:B------:R-:W-:Y:S01]  /*194f0*/  MUFU.EX2 R170, R170 ;  /* 0x000000aa00aa7308 */ /* 0x000fe20000000800 */
[----:B0-----:R-:W-:-:S07]  /*19500*/  FMNMX.FTZ R40, R33, R40, !PT ;  /* 0x0000002821287209 */ /* 0x001fce0007810000 */
[----:B------:R-:W-:Y:S01]  /*19510*/  MUFU.EX2 R24, R24 ;  /* 0x0000001800187308 */ /* 0x000fe20000000800 */
[----:B-1----:R-:W0:Y:S07]  /*19520*/  SHFL.BFLY PT, R41, R40, 0x1, 0x1f ;  /* 0x0c201f0028297f89 */ /* 0x002e2e00000e0000 */
[----:B------:R-:W-:Y:S08]  /*19530*/  MUFU.EX2 R164, R164 ;  /* 0x000000a400a47308 */ /* 0x000ff00000000800 */
[----:B------:R-:W-:Y:S08]  /*19540*/  MUFU.EX2 R25, R57 ;  /* 0x0000003900197308 */ /* 0x000ff00000000800 */
[----:B------:R-:W-:Y:S01]  /*19550*/  MUFU.EX2 R166, R166 ;  /* 0x000000a600a67308 */ /* 0x000fe20000000800 */
[----:B0-----:R-:W-:-:S02]  /*19560*/  FMNMX.FTZ R8, R40, R41, !PT ;  /* 0x0000002928087209 */ /* 0x001fc40007810000 */
[----:B------:R-:W-:Y:S02]  /*19570*/  FSEL R41, R0, RZ, P3 ;  /* 0x000000ff00297208 */ /* 0x000fe40001800000 */
[C---:B------:R-:W-:Y:S01]  /*19580*/  FSETP.NEU.FTZ.AND P2, PT, R8.reuse, -INF , PT ;  /* 0xff8000000800780b */ /* 0x040fe20003f5d000 */
[----:B------:R-:W-:Y:S02]  /*19590*/  FMUL.FTZ R44, R8, UR46 ;  /* 0x0000002e082c7c20 */ /* 0x000fe40008410000 */
[----:B------:R-:W-:Y:S01]  /*195a0*/  MUFU.EX2 R28, R28 ;  /* 0x0000001c001c7308 */ /* 0x000fe20000000800 */
[----:B------:R-:W-:-:S04]  /*195b0*/  FADD.FTZ R41, -R41, R12 ;  /* 0x0000000c29297221 */ /* 0x000fc80000010100 */
[----:B------:R-:W-:Y:S01]  /*195c0*/  FMUL.FTZ R12, R41, UR46 ;  /* 0x0000002e290c7c20 */ /* 0x000fe20008410000 */
[----:B------:R-:W-:Y:S02]  /*195d0*/  FSEL R41, R44, RZ, P2 ;  /* 0x000000ff2c297208 */ /* 0x000fe40001000000 */
[----:B------:R-:W-:Y:S03]  /*195e0*/  MUFU.EX2 R160, R160 ;  /* 0x000000a000a07308 */ /* 0x000fe60000000800 */
        /* <DEDUP_REMOVED lines=9> */
[----:B------:R-:W-:Y:S01]  /*19680*/  FFMA.FTZ R30, R35, UR46, -R41 ;  /* 0x0000002e231e7c23 */ /* 0x000fe20008010829 */
[----:B------:R-:W-:Y:S01]  /*19690*/  @!P1 PRMT R34, RZ, 0x654, R13 ;  /* 0x00000654ff229816 */ /* 0x000fe2000000000d */
[--C-:B------:R-:W-:Y:S01]  /*196a0*/  FFMA.FTZ R13, R43, UR46, -R41.reuse ;  /* 0x0000002e2b0d7c23 */ /* 0x100fe20008010829 */
[--C-:B------:R-:W-:Y:S01]  /*196b0*/  FFMA.FTZ R175, R46, UR46, -R41.reuse ;  /* 0x0000002e2eaf7c23 */ /* 0x100fe20008010829 */
[----:B------:R-:W-:Y:S01]  /*196c0*/  MUFU.EX2 R181, R181 ;  /* 0x000000b500b57308 */ /* 0x000fe20000000800 */
[----:B------:R1:W-:Y:S01]  /*196d0*/  @!P1 SYNCS.ARRIVE.TRANS64.RED.A1T0 RZ, [R34+URZ], RZ ;  /* 0x000000ff22ff99a7 */ /* 0x0003e2000810043f */
[--C-:B------:R-:W-:Y:S01]  /*196e0*/  FFMA.FTZ R169, R50, UR46, -R41.reuse ;  /* 0x0000002e32a97c23 */ /* 0x100fe20008010829 */
[--C-:B------:R-:W-:Y:S01]  /*196f0*/  FFMA.FTZ R35, R51, UR46, -R41.reuse ;  /* 0x0000002e33237c23 */ /* 0x100fe20008010829 */
[--C-:B------:R-:W-:Y:S01]  /*19700*/  FFMA.FTZ R171, R54, UR46, -R41.reuse ;  /* 0x0000002e36ab7c23 */ /* 0x100fe20008010829 */
[--C-:B------:R-:W-:Y:S01]  /*19710*/  FFMA.FTZ R165, R58, UR46, -R41.reuse ;  /* 0x0000002e3aa57c23 */ /* 0x100fe20008010829 */
[--C-:B------:R-:W-:Y:S01]  /*19720*/  FFMA.FTZ R59, R59, UR46, -R41.reuse ;  /* 0x0000002e3b3b7c23 */ /* 0x100fe20008010829 */
[--C-:B------:R-:W-:Y:S01]  /*19730*/  FFMA.FTZ R167, R62, UR46, -R41.reuse ;  /* 0x0000002e3ea77c23 */ /* 0x100fe20008010829 */
[----:B------:R-:W-:Y:S01]  /*19740*/  MUFU.EX2 R26, R26 ;  /* 0x0000001a001a7308 */ /* 0x000fe20000000800 */
[----:B0-----:R-:W-:Y:S01]  /*19750*/  FFMA.FTZ R38, R12, R5, R180 ;  /* 0x000000050c267223 */ /* 0x001fe200000100b4 */
[--C-:B-1----:R-:W-:Y:S01]  /*19760*/  FFMA.FTZ R34, R47, UR46, -R41.reuse ;  /* 0x0000002e2f227c23 */ /* 0x102fe20008010829 */
[----:B------:R-:W-:Y:S01]  /*19770*/  F2FP.F16.F32.PACK_AB R180, R9, R180 ;  /* 0x000000b409b4723e */ /* 0x000fe200000000ff */
[--C-:B------:R-:W-:Y:S01]  /*19780*/  FFMA.FTZ R63, R63, UR46, -R41.reuse ;  /* 0x0000002e3f3f7c23 */ /* 0x100fe20008010829 */
[----:B------:R-:W-:Y:S01]  /*19790*/  FADD.FTZ R5, R9, R38 ;  /* 0x0000002609057221 */ /* 0x000fe20000010000 */
[--C-:B------:R-:W-:Y:S01]  /*197a0*/  FFMA.FTZ R38, R55, UR46, -R41.reuse ;  /* 0x0000002e37267c23 */ /* 0x100fe20008010829 */
[----:B------:R-:W-:Y:S01]  /*197b0*/  FFMA.FTZ R66, R66, UR46, -R41 ;  /* 0x0000002e42427c23 */ /* 0x000fe20008010829 */
[----:B------:R-:W-:Y:S01]  /*197c0*/  MUFU.EX2 R183, R183 ;  /* 0x000000b700b77308 */ /* 0x000fe20000000800 */
[----:B------:R-:W-:Y:S01]  /*197d0*/  FADD.FTZ R5, R182, R5 ;  /* 0x00000005b6057221 */ /* 0x000fe20000010000 */
[----:B------:R-:W-:Y:S01]  /*197e0*/  F2FP.F16.F32.PACK_AB R182, R10, R182 ;  /* 0x000000b60ab6723e */ /* 0x000fe200000000ff */
[--C-:B------:R-:W-:Y:S01]  /*197f0*/  FFMA.FTZ R67, R67, UR46, -R41.reuse ;  /* 0x0000002e43437c23 */ /* 0x100fe20008010829 */
[----:B------:R-:W-:Y:S01]  /*19800*/  FFMA.FTZ R70, R70, UR46, -R41 ;  /* 0x0000002e46467c23 */ /* 0x000fe20008010829 */
[----:B------:R-:W-:Y:S01]  /*19810*/  FADD.FTZ R5, R10, R5 ;  /* 0x000000050a057221 */ /* 0x000fe20000010000 */
[--C-:B------:R-:W-:Y:S01]  /*19820*/  FFMA.FTZ R71, R71, UR46, -R41.reuse ;  /* 0x0000002e47477c23 */ /* 0x100fe20008010829 */
[----:B------:R-:W-:Y:S01]  /*19830*/  FFMA.FTZ R74, R74, UR46, -R41 ;  /* 0x0000002e4a4a7c23 */ /* 0x000fe20008010829 */
[----:B------:R-:W-:Y:S01]  /*19840*/  MUFU.EX2 R29, R29 ;  /* 0x0000001d001d7308 */ /* 0x000fe20000000800 */
[----:B------:R-:W-:Y:S01]  /*19850*/  FADD.FTZ R42, R176, R5 ;  /* 0x00000005b02a7221 */ /* 0x000fe20000010000 */
[----:B------:R-:W-:Y:S01]  /*19860*/  F2FP.F16.F32.PACK_AB R176, R11, R176 ;  /* 0x000000b00bb0723e */ /* 0x000fe200000000ff */
[--C-:B------:R-:W-:Y:S01]  /*19870*/  FFMA.FTZ R75, R75, UR46, -R41.reuse ;  /* 0x0000002e4b4b7c23 */ /* 0x100fe20008010829 */
        /* <DEDUP_REMOVED lines=10> */
[----:B------:R-:W-:Y:S01]  /*19920*/  FFMA.FTZ R41, R87, UR46, -R41 ;  /* 0x0000002e57297c23 */ /* 0x000fe20008010829 */
[-C--:B------:R-:W-:Y:S01]  /*19930*/  FMUL.FTZ R88, R88, R12.reuse ;  /* 0x0000000c58587220 */ /* 0x080fe20000410000 */
[----:B------:R-:W-:Y:S01]  /*19940*/  MUFU.EX2 R162, R162 ;  /* 0x000000a200a27308 */ /* 0x000fe20000000800 */
        /* <DEDUP_REMOVED lines=9> */
[----:B------:R-:W-:Y:S01]  /*199e0*/  FSEL R5, R8, RZ, P2 ;  /* 0x000000ff08057208 */ /* 0x000fe20001000000 */
[----:B------:R-:W-:Y:S01]  /*199f0*/  FMUL.FTZ R100, R100, R12 ;  /* 0x0000000c64647220 */ /* 0x000fe20000410000 */
[----:B------:R-:W-:Y:S01]  /*19a00*/  ISETP.GT.AND P2, PT, R3, R194, PT ;  /* 0x000000c20300720c */ /* 0x000fe20003f44270 */
        /* <DEDUP_REMOVED lines=48> */
[----:B------:R-:W-:Y:S01]  /*19d10*/  FADD.FTZ R39, R32, R39 ;  /* 0x0000002720277221 */ /* 0x000fe20000010000 */
[----:B-1----:R-:W-:Y:S01]  /*19d20*/  FADD.FTZ R10, R30, R5 ;  /* 0x000000051e0a7221 */ /* 0x002fe20000010000 */
[-C--:B------:R-:W-:Y:S01]  /*19d30*/  FMUL.FTZ R148, R148, R12.reuse ;  /* 0x0000000c94947220 */ /* 0x080fe20000410000 */
[----:B------:R-:W1:Y:S01]  /*19d40*/  MUFU.EX2 R31, R31 ;  /* 0x0000001f001f7308 */ /* 0x000e620000000800 */
[----:B--2---:R-:W-:Y:S01]  /*19d50*/  FADD.FTZ R14, R156, R39 ;  /* 0x000000279c0e7221 */ /* 0x004fe20000010000 */
[----:B0-----:R-:W-:Y:S01]  /*19d60*/  FADD.FTZ R10, R179, R10 ;  /* 0x0000000ab30a7221 */ /* 0x001fe20000010000 */
[----:B------:R-:W-:Y:S01]  /*19d70*/  FMUL.FTZ R149, R149, R12 ;  /* 0x0000000c95957220 */ /* 0x000fe20000410000 */
[-C--:B------:R-:W-:Y:S01]  /*19d80*/  FMUL.FTZ R90, R90, R6.reuse ;  /* 0x000000065a5a7220 */ /* 0x080fe20000410000 */
[-C--:B------:R-:W-:Y:S01]  /*19d90*/  FMUL.FTZ R91, R91, R6.reuse ;  /* 0x000000065b5b7220 */ /* 0x080fe20000410000 */
[-C--:B------:R-:W-:Y:S01]  /*19da0*/  FMUL.FTZ R94, R94, R6.reuse ;  /* 0x000000065e5e7220 */ /* 0x080fe20000410000 */
        /* <DEDUP_REMOVED lines=38> */
[----:B------:R-:W-:Y:S01]  /*1a010*/  FMUL.FTZ R151, R151, R6 ;  /* 0x0000000697977220 */ /* 0x000fe20000410000 */
[----:B------:R-:W-:Y:S01]  /*1a020*/  F2FP.F16.F32.PACK_AB R172, R15, R172 ;  /* 0x000000ac0fac723e */ /* 0x000fe200000000ff */
[----:B------:R-:W-:Y:S01]  /*1a030*/  VIADD R3, R3, 0xffffffff ;  /* 0xffffffff03037836 */ /* 0x000fe20000000000 */
[----:B------:R-:W1:Y:S01]  /*1a040*/  MUFU.EX2 R175, R175 ;  /* 0x000000af00af7308 */ /* 0x000e620000000800 */
[C---:B0-----:R-:W-:Y:S01]  /*1a050*/  FADD.FTZ R10, R13.reuse, R10 ;  /* 0x0000000a0d0a7221 */ /* 0x041fe20000010000 */
[----:B------:R-:W-:Y:S01]  /*1a060*/  F2FP.F16.F32.PACK_AB R173, R13, R173 ;  /* 0x000000ad0dad723e */ /* 0x000fe200000000ff */
[----:B------:R-:W-:Y:S01]  /*1a070*/  IMAD.MOV.U32 R13, RZ, RZ, R22 ;  /* 0x000000ffff0d7224 */ /* 0x000fe200078e0016 */
[----:B------:R-:W-:Y:S01]  /*1a080*/  F2FP.F16.F32.PACK_AB R174, R20, R174 ;  /* 0x000000ae14ae723e */ /* 0x000fe200000000ff */
[----:B------:R-:W-:Y:S01]  /*1a090*/  IMAD.MOV.U32 R12, RZ, RZ, R0 ;  /* 0x000000ffff0c7224 */ /* 0x000fe200078e0000 */
[----:B------:R-:W-:Y:S01]  /*1a0a0*/  F2FP.F16.F32.PACK_AB R168, R21, R168 ;  /* 0x000000a815a8723e */ /* 0x000fe200000000ff */
[----:B------:R-:W-:Y:S01]  /*1a0b0*/  IMAD.MOV.U32 R6, RZ, RZ, R8 ;  /* 0x000000ffff067224 */ /* 0x000fe200078e0008 */
[----:B------:R-:W0:Y:S01]  /*1a0c0*/  MUFU.EX2 R34, R34 ;  /* 0x0000002200227308 */ /* 0x000e220000000800 */
[----:B--2---:R-:W-:Y:S01]  /*1a0d0*/  FADD.FTZ R14, R152, R5 ;  /* 0x00000005980e7221 */ /* 0x004fe20000010000 */
[----:B------:R-:W-:-:S02]  /*1a0e0*/  F2FP.F16.F32.PACK_AB R170, R24, R170 ;  /* 0x000000aa18aa723e */ /* 0x000fc400000000ff */
[----:B------:R-:W-:Y:S02]  /*1a0f0*/  F2FP.F16.F32.PACK_AB R164, R25, R164 ;  /* 0x000000a419a4723e */ /* 0x000fe400000000ff */
[----:B------:R-:W-:Y:S02]  /*1a100*/  F2FP.F16.F32.PACK_AB R166, R28, R166 ;  /* 0x000000a61ca6723e */ /* 0x000fe400000000ff */
[----:B------:R-:W2:Y:S01]  /*1a110*/  MUFU.EX2 R37, R37 ;  /* 0x0000002500257308 */ /* 0x000ea20000000800 */
[----:B-1----:R-:W-:Y:S01]  /*1a120*/  FADD.FTZ R5, R175, R10 ;  /* 0x0000000aaf057221 */ /* 0x002fe20000010000 */
[----:B------:R-:W-:Y:S02]  /*1a130*/  F2FP.F16.F32.PACK_AB R160, R29, R160 ;  /* 0x000000a01da0723e */ /* 0x000fe400000000ff */
[----:B------:R-:W-:Y:S02]  /*1a140*/  F2FP.F16.F32.PACK_AB R162, R32, R162 ;  /* 0x000000a220a2723e */ /* 0x000fe400000000ff */
[----:B------:R-:W-:-:S02]  /*1a150*/  F2FP.F16.F32.PACK_AB R156, R33, R156 ;  /* 0x0000009c219c723e */ /* 0x000fc400000000ff */
[----:B------:R-:W1:Y:S01]  /*1a160*/  MUFU.EX2 R169, R169 ;  /* 0x000000a900a97308 */ /* 0x000e620000000800 */
[----:B0-----:R-:W-:Y:S01]  /*1a170*/  FADD.FTZ R10, R34, R5 ;  /* 0x00000005220a7221 */ /* 0x001fe20000010000 */
[----:B------:R-:W-:Y:S02]  /*1a180*/  F2FP.F16.F32.PACK_AB R158, R36, R158 ;  /* 0x0000009e249e723e */ /* 0x000fe400000000ff */
[----:B------:R-:W-:Y:S02]  /*1a190*/  F2FP.F16.F32.PACK_AB R181, R26, R181 ;  /* 0x000000b51ab5723e */ /* 0x000fe400000000ff */
[----:B------:R-:W-:Y:S02]  /*1a1a0*/  F2FP.F16.F32.PACK_AB R183, R27, R183 ;  /* 0x000000b71bb7723e */ /* 0x000fe400000000ff */
[----:B------:R-:W0:Y:S01]  /*1a1b0*/  MUFU.EX2 R154, R154 ;  /* 0x0000009a009a7308 */ /* 0x000e220000000800 */
[C---:B--2---:R-:W-:Y:S01]  /*1a1c0*/  FADD.FTZ R11, R37.reuse, R14 ;  /* 0x0000000e250b7221 */ /* 0x044fe20000010000 */
[----:B------:R-:W-:-:S02]  /*1a1d0*/  F2FP.F16.F32.PACK_AB R152, R37, R152 ;  /* 0x000000982598723e */ /* 0x000fc400000000ff */
[----:B------:R-:W-:Y:S02]  /*1a1e0*/  F2FP.F16.F32.PACK_AB R177, R30, R177 ;  /* 0x000000b11eb1723e */ /* 0x000fe400000000ff */
[----:B------:R-:W-:Y:S02]  /*1a1f0*/  F2FP.F16.F32.PACK_AB R179, R31, R179 ;  /* 0x000000b31fb3723e */ /* 0x000fe400000000ff */
[----:B------:R-:W2:Y:S01]  /*1a200*/  MUFU.EX2 R35, R35 ;  /* 0x0000002300237308 */ /* 0x000ea20000000800 */
[----:B-1----:R-:W-:Y:S01]  /*1a210*/  FADD.FTZ R10, R169, R10 ;  /* 0x0000000aa90a7221 */ /* 0x002fe20000010000 */
        /* <DEDUP_REMOVED lines=18> */
[----:B------:R-:W-:Y:S01]  /*1a340*/  F2FP.F16.F32.PACK_AB R165, R9, R165 ;  /* 0x000000a509a5723e */ /* 0x000fe200000000ff */
[----:B------:R-:W-:-:S05]  /*1a350*/  IMAD.MOV.U32 R9, RZ, RZ, R186 ;  /* 0x000000ffff097224 */ /* 0x000fca00078e00ba */
        /* <DEDUP_REMOVED lines=33> */
[----:B------:R-:W-:Y:S06]  /*1a570*/  @P2 BRA `(.L_x_7974) ;  /* 0xffffffcc00842947 */ /* 0x000fec000383ffff */
.L_x_7956:
[----:B------:R-:W-:Y:S05]  /*1a580*/  WARPSYNC.ALL ;  /* 0x0000000000007948 */ /* 0x000fea0003800000 */
[----:B------:R-:W-:Y:S06]  /*1a590*/  BAR.ARV 0x8, 0x180 ;  /* 0x0206000000007b1d */ /* 0x000fec0000002000 */
[----:B------:R-:W-:Y:S05]  /*1a5a0*/  @!P0 BRA `(.L_x_7975) ;  /* 0x0000000000048947 */ /* 0x000fea0003800000 */
[----:B------:R-:W-:Y:S01]  /*1a5b0*/  BPT.TRAP 0x1 ;  /* 0x000000040000795c */ /* 0x000fe20000300000 */
.L_x_7975:
[----:B------:R-:W-:Y:S01]  /*1a5c0*/  IMAD R10, R22, 0x8, R2 ;  /* 0x00000008160a7824 */ /* 0x000fe200078e0202 */
[----:B------:R-:W-:-:S04]  /*1a5d0*/  SHF.L.U32 R3, R186, 0x1f, RZ ;  /* 0x0000001fba037819 */ /* 0x000fc800000006ff */
[----:B------:R0:W1:Y:S01]  /*1a5e0*/  SYNCS.PHASECHK.TRANS64.TRYWAIT P2, [R10+URZ+0x28850], R3 ;  /* 0x028850030a0075a7 */ /* 0x000062000804017f */
[----:B------:R-:W-:Y:S05]  /*1a5f0*/  @!P0 BRA `(.L_x_7976) ;  /* 0x0000000000048947 */ /* 0x000fea0003800000 */
[----:B------:R-:W-:Y:S01]  /*1a600*/  BPT.TRAP 0x1 ;  /* 0x000000040000795c */ /* 0x000fe20000300000 */
.L_x_7976:
[----:B------:R-:W-:-:S05]  /*1a610*/  VIADD R2, R2, 0x400 ;  /* 0x0000040002027836 */ /* 0x000fca0000000000 */
[----:B------:R-:W-:-:S04]  /*1a620*/  SHF.R.U32.HI R2, RZ, 0x4, R2 ;  /* 0x00000004ff027819 */ /* 0x000fc80000011602 */
[----:B------:R-:W-:-:S04]  /*1a630*/  LOP3.LUT R2, R2, 0x3fff, RZ, 0xc0, !PT ;  /* 0x00003fff02027812 */ /* 0x000fc800078ec0ff */
[----:B------:R-:W-:Y:S01]  /*1a640*/  LOP3.LUT R7, R2, 0x4000000, RZ, 0xfc, !PT ;  /* 0x0400000002077812 */ /* 0x000fe200078efcff */
[----:B-1----:R-:W-:Y:S06]  /*1a650*/  @P2 BRA `(.L_x_7977) ;  /* 0x0000000000082947 */ /* 0x002fec0003800000 */
[----:B------:R-:W1:Y:S02]  /*1a660*/  SYNCS.PHASECHK.TRANS64.TRYWAIT P0, [R10+URZ+0x28850], R3 ;  /* 0x028850030a0075a7 */ /* 0x000e64000800017f */
[----:B-1----:R-:W-:Y:S05]  /*1a670*/  @!P0 BRA `(.L_x_7978) ;  /* 0x000000d800f88947 */ /* 0x002fea0003800000 */
.L_x_7977:
[----:B------:R-:W-:Y:S01]  /*1a680*/  IMAD R2, R22, 0x800, R7 ;  /* 0x0000080016027824 */ /* 0x000fe200078e0207 */
[----:B------:R-:W-:Y:S05]  /*1a690*/  WARPSYNC.ALL ;  /* 0x0000000000007948 */ /* 0x000fea0003800000 */
[----:B01----:R-:W-:Y:S01]  /*1a6a0*/  IMAD.MOV.U32 R3, RZ, RZ, 0x40000040 ;  /* 0x40000040ff037424 */ /* 0x003fe200078e00ff */
[C---:B------:R-:W-:Y:S01]  /*1a6b0*/  R2UR UR6, R2.reuse ;  /* 0x00000000020672ca */ /* 0x040fe200000e0000 */
[----:B------:R-:W-:Y:S01]  /*1a6c0*/  WARPGROUP.ARRIVE ;  /* 0x00000000000079c5 */ /* 0x000fe20000000000 */
[----:B------:R-:W-:Y:S01]  /*1a6d0*/  IMAD.MOV.U32 R7, RZ, RZ, 0x40000040 ;  /* 0x40000040ff077424 */ /* 0x000fe200078e00ff */
[----:B------:R-:W-:Y:S01]  /*1a6e0*/  IADD3 R6, R2, 0x80, RZ ;  /* 0x0000008002067810 */ /* 0x000fe20007ffe0ff */
[----:B------:R-:W-:Y:S01]  /*1a6f0*/  @!P1 VIADD R10, R10, 0x28860 ;  /* 0x000288600a0a9836 */ /* 0x000fe20000000000 */
[----:B------:R-:W-:Y:S01]  /*1a700*/  R2UR UR7, R3 ;  /* 0x00000000030772ca */ /* 0x000fe200000e0000 */
[----:B------:R-:W-:-:S02]  /*1a710*/  IMAD.MOV.U32 R3, RZ, RZ, 0x40000040 ;  /* 0x40000040ff037424 */ /* 0x000fc400078e00ff */
[----:B------:R-:W-:Y:S01]  /*1a720*/  VIADD R22, R22, 0x1 ;  /* 0x0000000116167836 */ /* 0x000fe20000000000 */
[----:B------:R-:W-:Y:S01]  /*1a730*/  @!P1 PRMT R10, RZ, 0x654, R10 ;  /* 0x00000654ff0a9816 */ /* 0x000fe2000000000a */
[----:B------:R-:W-:Y:S02]  /*1a740*/  IMAD.U32 R14, RZ, RZ, UR46 ;  /* 0x0000002eff0e7e24 */ /* 0x000fe4000f8e00ff */
[----:B------:R-:W-:Y:S01]  /*1a750*/  IMAD.MOV.U32 R40, RZ, RZ, -0x800000 ;  /* 0xff800000ff287424 */ /* 0x000fe200078e00ff */
[----:B------:R-:W-:Y:S01]  /*1a760*/  ISETP.NE.AND P2, PT, R22, 0x2, PT ;  /* 0x000000021600780c */ /* 0x000fe20003f45270 */
[----:B------:R-:W-:-:S03]  /*1a770*/  VIADD R213, R213, 0x1 ;  /* 0x00000001d5d57836 */ /* 0x000fc60000000000 */
[----:B------:R-:W-:Y:S01]  /*1a780*/  SEL R22, R22, RZ, P2 ;  /* 0x000000ff16167207 */ /* 0x000fe20001000000 */
        /* <DEDUP_REMOVED lines=42> */
[----:B------:R-:W-:Y:S02]  /*1aa30*/  R2UR UR6, R2 ;  /* 0x00000000020672ca */ /* 0x000fe400000e0000 */
[----:B------:R-:W-:Y:S01]  /*1aa40*/  R2UR UR7, R3 ;  /* 0x00000000030772ca */ /* 0x000fe200000e0000 */
[----:B------:R-:W0:Y:S04]  /*1aa50*/  SHFL.BFLY PT, R2, R5, 0x2, 0x1f ;  /* 0x0c401f0005027f89 */ /* 0x000e2800000e0000 */
[----:B------:R-:W1:Y:S01]  /*1aa60*/  SHFL.BFLY PT, R3, R4, 0x2, 0x1f ;  /* 0x0c401f0004037f89 */ /* 0x000e6200000e0000 */
[----:B0-----:R-:W-:Y:S01]  /*1aa70*/  FADD.FTZ R2, R2, R5 ;  /* 0x0000000502027221 */ /* 0x001fe20000010000 */
[----:B------:R-:W-:-:S02]  /*1aa80*/  IMAD.U32 R5, RZ, RZ, UR46 ;  /* 0x0000002eff057e24 */ /* 0x000fc4000f8e00ff */
[----:B-1----:R-:W-:Y:S01]  /*1aa90*/  FADD.FTZ R6, R3, R4 ;  /* 0x0000000403067221 */ /* 0x002fe20000010000 */
[----:B------:R-:W-:Y:S01]  /*1aaa0*/  IMAD.MOV.U32 R4, RZ, RZ, RZ ;  /* 0x000000ffff047224 */ /* 0x000fe200078e00ff */
[----:B------:R-:W0:Y:S04]  /*1aab0*/  SHFL.BFLY PT, R3, R2, 0x1, 0x1f ;  /* 0x0c201f0002037f89 */ /* 0x000e2800000e0000 */
[----:B------:R-:W1:Y:S01]  /*1aac0*/  SHFL.BFLY PT, R7, R6, 0x1, 0x1f ;  /* 0x0c201f0006077f89 */ /* 0x000e6200000e0000 */
[----:B0-----:R-:W-:Y:S01]  /*1aad0*/  FADD.FTZ R11, R2, R3 ;  /* 0x00000003020b7221 */ /* 0x001fe20000010000 */
[----:B------:R-:W-:Y:S01]  /*1aae0*/  SEL R3, RZ, 0x1, P2 ;  /* 0x00000001ff037807 */ /* 0x000fe20001000000 */
[----:B-1----:R-:W-:-:S03]  /*1aaf0*/  FADD.FTZ R12, R6, R7 ;  /* 0x00000007060c7221 */ /* 0x002fc60000010000 */
[----:B------:R-:W-:Y:S01]  /*1ab00*/  FSETP.NE.FTZ.AND P0, PT, R11, RZ, PT ;  /* 0x000000ff0b00720b */ /* 0x000fe20003f15000 */
[----:B------:R-:W-:Y:S01]  /*1ab10*/  IMAD.MOV.U32 R6, RZ, RZ, RZ ;  /* 0x000000ffff067224 */ /* 0x000fe200078e00ff */
        /* <DEDUP_REMOVED lines=83> */
.L_x_7852:
        /* <DEDUP_REMOVED lines=11> */
[----:B------:R-:W-:Y:S01]  /*1b100*/  ULDC UR4, c[0x0][0xad4] ;  /* 0x0002b50000047ab9 */ /* 0x000fe20000000800 */
[----:B------:R-:W-:Y:S01]  /*1b110*/  F2FP.F16.F32.PACK_AB R34, R133, R132 ;  /* 0x000000848522723e */ /* 0x000fe200000000ff */
[----:B------:R-:W3:Y:S01]  /*1b120*/  S2R R5, SR_SWINHI ;  /* 0x0000000000057919 */ /* 0x000ee20000002f00 */
[----:B------:R-:W-:Y:S02]  /*1b130*/  MOV R42, R2 ;  /* 0x00000002002a7202 */ /* 0x000fe40000000f00 */
[----:B---3--:R-:W-:-:S03]  /*1b140*/  MOV R43, R5 ;  /* 0x00000005002b7202 */ /* 0x008fc60000000f00 */
[----:B--2---:R-:W-:-:S03]  /*1b150*/  IMAD.WIDE R4, R0, 0x2, R42 ;  /* 0x0000000200047825 */ /* 0x004fc600078e022a */
[C---:B------:R-:W-:Y:S02]  /*1b160*/  IADD3 R41, P0, R4.reuse, 0x40, RZ ;  /* 0x0000004004297810 */ /* 0x040fe40007f1e0ff */
[C---:B------:R-:W-:Y:S02]  /*1b170*/  LOP3.LUT R7, R4.reuse, 0x380, RZ, 0xc0, !PT ;  /* 0x0000038004077812 */ /* 0x040fe400078ec0ff */
[----:B------:R-:W-:Y:S01]  /*1b180*/  IADD3 R35, P5, R4, 0x20, RZ ;  /* 0x0000002004237810 */ /* 0x000fe20007fbe0ff */
[--C-:B------:R-:W-:Y:S01]  /*1b190*/  IMAD.X R11, RZ, RZ, R5.reuse, P0 ;  /* 0x000000ffff0b7224 */ /* 0x100fe200000e0605 */
[----:B------:R-:W-:Y:S02]  /*1b1a0*/  ISETP.NE.AND P0, PT, R208, RZ, PT ;  /* 0x000000ffd000720c */ /* 0x000fe40003f05270 */
[----:B------:R-:W-:Y:S01]  /*1b1b0*/  IADD3 R12, P1, R4, 0x60, RZ ;  /* 0x00000060040c7810 */ /* 0x000fe20007f3e0ff */
[--C-:B------:R-:W-:Y:S01]  /*1b1c0*/  IMAD.X R9, RZ, RZ, R5.reuse, P5 ;  /* 0x000000ffff097224 */ /* 0x100fe200028e0605 */
[----:B------:R-:W-:Y:S01]  /*1b1d0*/  SEL R208, R208, UR4, P0 ;  /* 0x00000004d0d07c07 */ /* 0x000fe20008000000 */
[----:B------:R-:W-:Y:S05]  /*1b1e0*/  WARPSYNC.ALL ;  /* 0x0000000000007948 */ /* 0x000fea0003800000 */
[----:B------:R-:W-:Y:S01]  /*1b1f0*/  SHF.R.U64 R7, R7, 0x3, RZ ;  /* 0x0000000307077819 */ /* 0x000fe200000012ff */
[----:B------:R-:W-:Y:S01]  /*1b200*/  IMAD.X R13, RZ, RZ, R5, P1 ;  /* 0x000000ffff0d7224 */ /* 0x000fe200008e0605 */
[----:B------:R-:W-:Y:S01]  /*1b210*/  LOP3.LUT R0, R35, 0x380, RZ, 0xc0, !PT ;  /* 0x0000038023007812 */ /* 0x000fe200078ec0ff */
[----:B------:R-:W-:Y:S01]  /*1b220*/  ULDC.64 UR4, c[0x0][0xc00] ;  /* 0x0003000000047ab9 */ /* 0x000fe20000000a00 */
[----:B------:R-:W-:Y:S01]  /*1b230*/  LOP3.LUT R6, R41, 0x380, RZ, 0xc0, !PT ;  /* 0x0000038029067812 */ /* 0x000fe200078ec0ff */
[----:B------:R-:W-:Y:S01]  /*1b240*/  ULDC.64 UR6, c[0x0][0xc08] ;  /* 0x0003020000067ab9 */ /* 0x000fe20000000a00 */
[----:B------:R-:W-:-:S02]  /*1b250*/  LOP3.LUT R8, R12, 0x380, RZ, 0xc0, !PT ;  /* 0x000003800c087812 */ /* 0x000fc400078ec0ff */
[C---:B------:R-:W-:Y:S02]  /*1b260*/  IADD3 R45, P2, R4.reuse, 0x4000, RZ ;  /* 0x00004000042d7810 */ /* 0x040fe40007f5e0ff */
[C---:B------:R-:W-:Y:S02]  /*1b270*/  IADD3 R47, P3, R4.reuse, 0x4020, RZ ;  /* 0x00004020042f7810 */ /* 0x040fe40007f7e0ff */
[C---:B-1----:R-:W-:Y:S01]  /*1b280*/  IADD3 R24, P4, R4.reuse, 0x4040, RZ ;  /* 0x0000404004187810 */ /* 0x042fe20007f9e0ff */
[--C-:B------:R-:W-:Y:S01]  /*1b290*/  IMAD.X R15, RZ, RZ, R5.reuse, P2 ;  /* 0x000000ffff0f7224 */ /* 0x100fe200010e0605 */
[----:B------:R-:W-:Y:S01]  /*1b2a0*/  BAR.SYNC.DEFER_BLOCKING 0x1, 0x100 ;  /* 0x0044000000007b1d */ /* 0x000fe20000010000 */
[----:B------:R-:W-:Y:S01]  /*1b2b0*/  IADD3 R49, P5, R4, 0x4060, RZ ;  /* 0x0000406004317810 */ /* 0x000fe20007fbe0ff */
[--C-:B------:R-:W-:Y:S01]  /*1b2c0*/  IMAD.X R29, RZ, RZ, R5.reuse, P3 ;  /* 0x000000ffff1d7224 */ /* 0x100fe200018e0605 */
[----:B------:R-:W-:Y:S01]  /*1b2d0*/  LOP3.LUT R4, R7, R4, RZ, 0x3c, !PT ;  /* 0x0000000407047212 */ /* 0x000fe200078e3cff */
[--C-:B------:R-:W-:Y:S01]  /*1b2e0*/  IMAD.X R31, RZ, RZ, R5.reuse, P4 ;  /* 0x000000ffff1f7224 */ /* 0x100fe200020e0605 */
[----:B------:R-:W-:Y:S01]  /*1b2f0*/  SHF.R.U64 R0, R0, 0x3, RZ ;  /* 0x0000000300007819 */ /* 0x000fe200000012ff */
[----:B------:R-:W-:Y:S01]  /*1b300*/  IMAD.X R33, RZ, RZ, R5, P5 ;  /* 0x000000ffff217224 */ /* 0x000fe200028e0605 */
[----:B------:R-:W-:-:S02]  /*1b310*/  SHF.R.U64 R6, R6, 0x3, RZ ;  /* 0x0000000306067819 */ /* 0x000fc400000012ff */
[----:B------:R-:W-:Y:S02]  /*1b320*/  SHF.R.U64 R7, R8, 0x3, RZ ;  /* 0x0000000308077819 */ /* 0x000fe400000012ff */
[----:B------:R-:W-:Y:S02]  /*1b330*/  LOP3.LUT R8, R0, R35, RZ, 0x3c, !PT ;  /* 0x0000002300087212 */ /* 0x000fe400078e3cff */
[----:B------:R-:W-:Y:S02]  /*1b340*/  LOP3.LUT R10, R6, R41, RZ, 0x3c, !PT ;  /* 0x00000029060a7212 */ /* 0x000fe400078e3cff */
[----:B------:R-:W-:Y:S02]  /*1b350*/  LOP3.LUT R12, R7, R12, RZ, 0x3c, !PT ;  /* 0x0000000c070c7212 */ /* 0x000fe400078e3cff */
[----:B------:R-:W-:Y:S02]  /*1b360*/  LOP3.LUT R0, R45, 0x380, RZ, 0xc0, !PT ;  /* 0x000003802d007812 */ /* 0x000fe400078ec0ff */
[----:B------:R-:W-:-:S02]  /*1b370*/  LOP3.LUT R6, R47, 0x380, RZ, 0xc0, !PT ;  /* 0x000003802f067812 */ /* 0x000fc400078ec0ff */
[----:B------:R-:W-:Y:S02]  /*1b380*/  LOP3.LUT R7, R24, 0x380, RZ, 0xc0, !PT ;  /* 0x0000038018077812 */ /* 0x000fe400078ec0ff */
[----:B------:R-:W-:Y:S02]  /*1b390*/  SHF.R.U64 R0, R0, 0x3, RZ ;  /* 0x0000000300007819 */ /* 0x000fe400000012ff */
[----:B------:R-:W-:Y:S02]  /*1b3a0*/  SHF.R.U64 R6, R6, 0x3, RZ ;  /* 0x0000000306067819 */ /* 0x000fe400000012ff */
[----:B------:R-:W-:Y:S02]  /*1b3b0*/  SHF.R.U64 R7, R7, 0x3, RZ ;  /* 0x0000000307077819 */ /* 0x000fe400000012ff */
[----:B------:R-:W-:Y:S02]  /*1b3c0*/  LOP3.LUT R32, R49, 0x380, RZ, 0xc0, !PT ;  /* 0x0000038031207812 */ /* 0x000fe400078ec0ff */
[----:B------:R-:W-:-:S02]  /*1b3d0*/  LOP3.LUT R14, R0, R45, RZ, 0x3c, !PT ;  /* 0x0000002d000e7212 */ /* 0x000fc400078e3cff */
[----:B------:R-:W-:Y:S01]  /*1b3e0*/  LOP3.LUT R28, R6, R47, RZ, 0x3c, !PT ;  /* 0x0000002f061c7212 */ /* 0x000fe200078e3cff */
[----:B------:R-:W1:Y:S01]  /*1b3f0*/  LDC.64 R44, c[0x0][0xc00] ;  /* 0x00030000ff2c7b82 */ /* 0x000e620000000a00 */
[----:B------:R-:W-:Y:S02]  /*1b400*/  LOP3.LUT R30, R7, R24, RZ, 0x3c, !PT ;  /* 0x00000018071e7212 */ /* 0x000fe400078e3cff */
[----:B------:R-:W-:Y:S02]  /*1b410*/  MOV R0, R4 ;  /* 0x0000000400007202 */ /* 0x000fe40000000f00 */
[----:B------:R-:W-:Y:S02]  /*1b420*/  F2FP.F16.F32.PACK_AB R4, R21, R20 ;  /* 0x000000141504723e */ /* 0x000fe400000000ff */
[----:B------:R-:W-:Y:S02]  /*1b430*/  F2FP.F16.F32.PACK_AB R5, R91, R90 ;  /* 0x0000005a5b05723e */ /* 0x000fe400000000ff */
[----:B------:R-:W-:-:S02]  /*1b440*/  F2FP.F16.F32.PACK_AB R6, R93, R92 ;  /* 0x0000005c5d06723e */ /* 0x000fc400000000ff */
[----:B------:R-:W-:Y:S02]  /*1b450*/  F2FP.F16.F32.PACK_AB R7, R95, R94 ;  /* 0x0000005e5f07723e */ /* 0x000fe400000000ff */
[----:B------:R-:W-:Y:S02]  /*1b460*/  SHF.R.U64 R32, R32, 0x3, RZ ;  /* 0x0000000320207819 */ /* 0x000fe400000012ff */
[----:B------:R-:W-:Y:S01]  /*1b470*/  MOV R48, R10 ;  /* 0x0000000a00307202 */ /* 0x000fe20000000f00 */
[----:B------:R2:W-:Y:S01]  /*1b480*/  STSM.16.M88.4 [R0], R4 ;  /* 0x0000000400007844 */ /* 0x0005e20000000200 */
[----:B------:R-:W-:Y:S02]  /*1b490*/  LOP3.LUT R32, R32, R49, RZ, 0x3c, !PT ;  /* 0x0000003120207212 */ /* 0x000fe400078e3cff */
[----:B------:R-:W-:Y:S02]  /*1b4a0*/  MOV R49, R8 ;  /* 0x0000000800317202 */ /* 0x000fe40000000f00 */
[----:B------:R-:W-:-:S02]  /*1b4b0*/  F2FP.F16.F32.PACK_AB R8, R105, R104 ;  /* 0x000000686908723e */ /* 0x000fc400000000ff */
[----:B------:R-:W-:Y:S02]  /*1b4c0*/  F2FP.F16.F32.PACK_AB R9, R107, R106 ;  /* 0x0000006a6b09723e */ /* 0x000fe400000000ff */
[----:B------:R-:W-:Y:S02]  /*1b4d0*/  F2FP.F16.F32.PACK_AB R10, R109, R108 ;  /* 0x0000006c6d0a723e */ /* 0x000fe400000000ff */
[----:B------:R-:W-:Y:S02]  /*1b4e0*/  F2FP.F16.F32.PACK_AB R11, R111, R110 ;  /* 0x0000006e6f0b723e */ /* 0x000fe400000000ff */
[----:B------:R-:W-:Y:S02]  /*1b4f0*/  MOV R47, R12 ;  /* 0x0000000c002f7202 */ /* 0x000fe40000000f00 */
[----:B------:R-:W-:Y:S02]  /*1b500*/  MOV R46, R14 ;  /* 0x0000000e002e7202 */ /* 0x000fe40000000f00 */
[----:B--2---:R-:W-:-:S02]  /*1b510*/  F2FP.F16.F32.PACK_AB R4, R97, R96 ;  /* 0x000000606104723e */ /* 0x004fc400000000ff */
[----:B------:R-:W-:Y:S02]  /*1b520*/  F2FP.F16.F32.PACK_AB R5, R99, R98 ;  /* 0x000000626305723e */ /* 0x000fe400000000ff */
[----:B------:R-:W-:Y:S02]  /*1b530*/  F2FP.F16.F32.PACK_AB R6, R101, R100 ;  /* 0x000000646506723e */ /* 0x000fe400000000ff */
[----:B------:R-:W-:Y:S02]  /*1b540*/  F2FP.F16.F32.PACK_AB R7, R103, R102 ;  /* 0x000000666707723e */ /* 0x000fe400000000ff */
[----:B------:R-:W-:Y:S02]  /*1b550*/  MOV R41, R28 ;  /* 0x0000001c00297202 */ /* 0x000fe40000000f00 */
[----:B------:R-:W-:Y:S01]  /*1b560*/  MOV R24, R30 ;  /* 0x0000001e00187202 */ /* 0x000fe20000000f00 */
[----:B------:R2:W-:Y:S01]  /*1b570*/  STSM.16.M88.4 [R49], R4 ;  /* 0x0000000431007844 */ /* 0x0005e20000000200 */
[----:B------:R-:W-:-:S02]  /*1b580*/  F2FP.F16.F32.PACK_AB R12, R37, R36 ;  /* 0x00000024250c723e */ /* 0x000fc400000000ff */
[----:B------:R-:W-:Y:S01]  /*1b590*/  F2FP.F16.F32.PACK_AB R13, R115, R114 ;  /* 0x00000072730d723e */ /* 0x000fe200000000ff */
[----:B------:R-:W-:Y:S01]  /*1b5a0*/  STSM.16.M88.4 [R48], R8 ;  /* 0x0000000830007844 */ /* 0x000fe20000000200 */
[----:B------:R-:W-:Y:S02]  /*1b5b0*/  F2FP.F16.F32.PACK_AB R14, R117, R116 ;  /* 0x00000074750e723e */ /* 0x000fe400000000ff */
[----:B------:R-:W-:Y:S02]  /*1b5c0*/  F2FP.F16.F32.PACK_AB R15, R119, R118 ;  /* 0x00000076770f723e */ /* 0x000fe400000000ff */
[----:B------:R-:W-:Y:S02]  /*1b5d0*/  F2FP.F16.F32.PACK_AB R28, R121, R120 ;  /* 0x00000078791c723e */ /* 0x000fe400000000ff */
[----:B------:R-:W-:Y:S01]  /*1b5e0*/  F2FP.F16.F32.PACK_AB R29, R123, R122 ;  /* 0x0000007a7b1d723e */ /* 0x000fe200000000ff */
[----:B------:R3:W-:Y:S01]  /*1b5f0*/  STSM.16.M88.4 [R47], R12 ;  /* 0x0000000c2f007844 */ /* 0x0007e20000000200 */
[----:B------:R-:W-:-:S02]  /*1b600*/  F2FP.F16.F32.PACK_AB R30, R39, R38 ;  /* 0x00000026271e723e */ /* 0x000fc400000000ff */
[----:B------:R-:W-:Y:S02]  /*1b610*/  F2FP.F16.F32.PACK_AB R31, R127, R126 ;  /* 0x0000007e7f1f723e */ /* 0x000fe400000000ff */
[----:B------:R-:W-:Y:S02]  /*1b620*/  MOV R0, R32 ;  /* 0x0000002000007202 */ /* 0x000fe40000000f00 */
[----:B------:R-:W-:Y:S01]  /*1b630*/  F2FP.F16.F32.PACK_AB R32, R129, R128 ;  /* 0x000000808120723e */ /* 0x000fe200000000ff */
[----:B------:R-:W-:Y:S01]  /*1b640*/  STSM.16.M88.4 [R46], R28 ;  /* 0x0000001c2e007844 */ /* 0x000fe20000000200 */
[----:B------:R-:W-:Y:S02]  /*1b650*/  F2FP.F16.F32.PACK_AB R33, R131, R130 ;  /* 0x000000828321723e */ /* 0x000fe400000000ff */
[----:B------:R-:W-:Y:S02]  /*1b660*/  F2FP.F16.F32.PACK_AB R35, R135, R134 ;  /* 0x000000868723723e */ /* 0x000fe400000000ff */
[----:B--2---:R-:W-:-:S02]  /*1b670*/  F2FP.F16.F32.PACK_AB R4, R137, R136 ;  /* 0x000000888904723e */ /* 0x004fc400000000ff */
[----:B------:R-:W-:Y:S01]  /*1b680*/  F2FP.F16.F32.PACK_AB R5, R139, R138 ;  /* 0x0000008a8b05723e */ /* 0x000fe200000000ff */
[----:B------:R-:W-:Y:S01]  /*1b690*/  STSM.16.M88.4 [R41], R32 ;  /* 0x0000002029007844 */ /* 0x000fe20000000200 */
[----:B------:R-:W-:Y:S01]  /*1b6a0*/  F2FP.F16.F32.PACK_AB R6, R141, R140 ;  /* 0x0000008c8d06723e */ /* 0x000fe200000000ff */
[----:B---3--:R-:W-:Y:S01]  /*1b6b0*/  IMAD.MOV.U32 R15, RZ, RZ, RZ ;  /* 0x000000ffff0f7224 */ /* 0x008fe200078e00ff */
[----:B------:R-:W-:Y:S01]  /*1b6c0*/  F2FP.F16.F32.PACK_AB R7, R143, R142 ;  /* 0x0000008e8f07723e */ /* 0x000fe200000000ff */
[----:B-1----:R-:W-:Y:S01]  /*1b6d0*/  IMAD.WIDE R12, R209, 0x4, R44 ;  /* 0x00000004d10c7825 */ /* 0x002fe200078e022c */
[----:B------:R-:W-:Y:S02]  /*1b6e0*/  F2FP.F16.F32.PACK_AB R8, R145, R144 ;  /* 0x000000909108723e */ /* 0x000fe400000000ff */
[----:B------:R-:W-:Y:S01]  /*1b6f0*/  F2FP.F16.F32.PACK_AB R9, R147, R146 ;  /* 0x000000929309723e */ /* 0x000fe200000000ff */
[----:B------:R-:W-:Y:S01]  /*1b700*/  STSM.16.M88.4 [R24], R4 ;  /* 0x0000000418007844 */ /* 0x000fe20000000200 */
[----:B------:R-:W-:-:S02]  /*1b710*/  F2FP.F16.F32.PACK_AB R10, R149, R148 ;  /* 0x00000094950a723e */ /* 0x000fc400000000ff */
[----:B------:R-:W-:Y:S02]  /*1b720*/  F2FP.F16.F32.PACK_AB R11, R151, R150 ;  /* 0x00000096970b723e */ /* 0x000fe400000000ff */
[----:B------:R-:W-:-:S03]  /*1b730*/  ISETP.NE.U32.AND P3, PT, RZ, UR4, PT ;  /* 0x00000004ff007c0c */ /* 0x000fc6000bf65070 */
[----:B------:R1:W-:Y:S01]  /*1b740*/  STSM.16.M88.4 [R0], R8 ;  /* 0x0000000800007844 */ /* 0x0003e20000000200 */
[----:B------:R-:W-:Y:S01]  /*1b750*/  BAR.SYNC.DEFER_BLOCKING 0x1, 0x100 ;  /* 0x0044000000007b1d */ /* 0x000fe20000010000 */
[----:B------:R-:W-:Y:S02]  /*1b760*/  ISETP.NE.AND.EX P3, PT, RZ, UR5, PT, P3 ;  /* 0x00000005ff007c0c */ /* 0x000fe4000bf65330 */
[----:B------:R-:W-:Y:S02]  /*1b770*/  ISETP.NE.U32.AND P0, PT, RZ, UR6, PT ;  /* 0x00000006ff007c0c */ /* 0x000fe4000bf05070 */
[----:B------:R-:W-:Y:S02]  /*1b780*/  ISETP.GT.AND P1, PT, R208, 0x1, PT ;  /* 0x00000001d000780c */ /* 0x000fe40003f24270 */
[----:B-1----:R-:W-:Y:S01]  /*1b790*/  MOV R10, 0x9b8 ;  /* 0x000009b8000a7802 */ /* 0x002fe20000000f00 */
[----:B------:R-:W1:Y:S06]  /*1b7a0*/  LDC R0, c[0x0][0xbe8] ;  /* 0x0002fa00ff007b82 */ /* 0x000e6c0000000800 */
[----:B------:R-:W5:Y:S01]  /*1b7b0*/  @P3 LDG.E R15, desc[UR42][R12.64] ;  /* 0x0000002a0c0f3981 */ /* 0x000f62000c1e1900 */
[----:B------:R-:W-:Y:S01]  /*1b7c0*/  ISETP.NE.AND.EX P0, PT, RZ, UR7, PT, P0 ;  /* 0x00000007ff007c0c */ /* 0x000fe2000bf05300 */
[----:B------:R-:W-:-:S02]  /*1b7d0*/  ULDC UR6, c[0x0][0xa88] ;  /* 0x0002a20000067ab9 */ /* 0x000fc40000000800 */
[----:B------:R-:W-:-:S10]  /*1b7e0*/  IMAD.U32 R29, RZ, RZ, UR6 ;  /* 0x00000006ff1d7e24 */ /* 0x000fd4000f8e00ff */
[----:B------:R-:W2:Y:S01]  /*1b7f0*/  @P0 LDC.64 R4, c[0x0][0xc08] ;  /* 0x00030200ff040b82 */ /* 0x000ea20000000a00 */
[----:B------:R-:W-:-:S07]  /*1b800*/  SEL R10, R10, 0x978, P1 ;  /* 0x000009780a0a7807 */ /* 0x000fce0000800000 */
[----:B------:R3:W4:Y:S08]  /*1b810*/  LDC.64 R6, c[0x0][R10+0x218] ;  /* 0x000086000a067b82 */ /* 0x0007300000000a00 */
[----:B------:R3:W0:Y:S01]  /*1b820*/  LDC.64 R8, c[0x0][R10+0x228] ;  /* 0x00008a000a087b82 */ /* 0x0006220000000a00 */
[----:B--2---:R-:W-:-:S05]  /*1b830*/  @P0 IMAD.WIDE R4, R209, 0x4, R4 ;  /* 0x00000004d1040825 */ /* 0x004fca00078e0204 */
[----:B------:R2:W5:Y:S01]  /*1b840*/  @P0 LDG.E R29, desc[UR42][R4.64] ;  /* 0x0000002a041d0981 */ /* 0x000562000c1e1900 */
[----:B-1----:R-:W-:Y:S01]  /*1b850*/  ISETP.NE.AND P2, PT, R0, 0x1, PT ;  /* 0x000000010000780c */ /* 0x002fe20003f45270 */
[----:B--2---:R3:W1:Y:S01]  /*1b860*/  LDC.64 R4, c[0x0][R10+0x220] ;  /* 0x000088000a047b82 */ /* 0x0046620000000a00 */
[----:B0---4-:R-:W-:Y:S11]  /*1b870*/  @P0 BRA `(.L_x_7981) ;  /* 0x0000000000100947 */ /* 0x011ff60003800000 */
[----:B------:R-:W-:Y:S05]  /*1b880*/  @!P3 BRA `(.L_x_7981) ;  /* 0x00000000000cb947 */ /* 0x000fea0003800000 */
[----:B------:R-:W2:Y:S04]  /*1b890*/  LDG.E R14, desc[UR42][R12.64] ;  /* 0x0000002a0c0e7981 */ /* 0x000ea8000c1e1900 */
[----:B-----5:R-:W2:Y:S02]  /*1b8a0*/  LDG.E R29, desc[UR42][R12.64+0x4] ;  /* 0x0000042a0c1d7981 */ /* 0x020ea4000c1e1900 */
[----:B--2---:R-:W-:-:S07]  /*1b8b0*/  IMAD.IADD R29, R29, 0x1, -R14 ;  /* 0x000000011d1d7824 */ /* 0x004fce00078e0a0e */
.L_x_7981:
[----:B------:R-:W2:Y:S01]  /*1b8c0*/  LDL R28, [R1+0x48] ;  /* 0x00004800011c7983 */ /* 0x000ea20000100800 */
[----:B---3--:R-:W0:Y:S01]  /*1b8d0*/  LDC.64 R10, c[0x0][R10+0x210] ;  /* 0x000084000a0a7b82 */ /* 0x008e220000000a00 */
[----:B------:R-:W-:Y:S01]  /*1b8e0*/  ISETP.NE.U32.AND P0, PT, RZ, UR4, PT ;  /* 0x00000004ff007c0c */ /* 0x000fe2000bf05070 */
[-C--:B------:R-:W-:Y:S01]  /*1b8f0*/  IMAD R33, R7, R206.reuse, RZ ;  /* 0x000000ce07217224 */ /* 0x080fe200078e02ff */
[----:B------:R-:W-:Y:S01]  /*1b900*/  SHF.R.S32.HI R14, RZ, 0x1f, R209 ;  /* 0x0000001fff0e7819 */ /* 0x000fe200000114d1 */
[----:B------:R-:W-:Y:S01]  /*1b910*/  IMAD.WIDE.U32 R6, R6, R206, RZ ;  /* 0x000000ce06067225 */ /* 0x000fe200078e00ff */
[----:B------:R-:W-:-:S03]  /*1b920*/  ISETP.NE.AND.EX P0, PT, RZ, UR5, PT, P0 ;  /* 0x00000005ff007c0c */ /* 0x000fc6000bf05300 */
[----:B------:R-:W3:Y:S01]  /*1b930*/  @P2 LDC R24, c[0x0][0xbec] ;  /* 0x0002fb00ff182b82 */ /* 0x000ee20000000800 */
[----:B------:R-:W-:Y:S01]  /*1b940*/  SEL R57, R209, RZ, !P0 ;  /* 0x000000ffd1397207 */ /* 0x000fe20004000000 */
[----:B------:R-:W-:Y:S01]  /*1b950*/  IMAD.IADD R45, R195, 0x1, R192 ;  /* 0x00000001c32d7824 */ /* 0x000fe200078e02c0 */
[----:B------:R-:W-:Y:S01]  /*1b960*/  SEL R31, R14, RZ, !P0 ;  /* 0x000000ff0e1f7207 */ /* 0x000fe20004000000 */
[----:B------:R-:W-:Y:S01]  /*1b970*/  IMAD.IADD R7, R7, 0x1, R33 ;  /* 0x0000000107077824 */ /* 0x000fe200078e0221 */
[----:B-----5:R-:W-:Y:S01]  /*1b980*/  SHF.R.S32.HI R14, RZ, 0x1f, R15 ;  /* 0x0000001fff0e7819 */ /* 0x020fe2000001140f */
[----:B-1----:R-:W-:Y:S02]  /*1b990*/  IMAD R5, R5, R57, RZ ;  /* 0x0000003905057224 */ /* 0x002fe400078e02ff */
[----:B------:R-:W1:Y:S02]  /*1b9a0*/  @P2 LDC R41, c[0x0][0xbf0] ;  /* 0x0002fc00ff292b82 */ /* 0x000e640000000800 */
[C---:B------:R-:W-:Y:S01]  /*1b9b0*/  IMAD R35, R4.reuse, R31, R5 ;  /* 0x0000001f04237224 */ /* 0x040fe200078e0205 */
[----:B------:R-:W-:Y:S01]  /*1b9c0*/  SEL R31, R215, RZ, P1 ;  /* 0x000000ffd71f7207 */ /* 0x000fe20000800000 */
[----:B------:R-:W-:-:S04]  /*1b9d0*/  IMAD.WIDE.U32 R4, R4, R57, RZ ;  /* 0x0000003904047225 */ /* 0x000fc800078e00ff */
[----:B------:R-:W4:Y:S01]  /*1b9e0*/  LDC.64 R12, c[0x0][0xba8] ;  /* 0x0002ea00ff0c7b82 */ /* 0x000f220000000a00 */
[----:B------:R-:W-:Y:S01]  /*1b9f0*/  IADD3 R6, P0, P3, R4, R6, R15 ;  /* 0x0000000604067210 */ /* 0x000fe20007b1e00f */
[----:B------:R-:W-:Y:S02]  /*1ba00*/  IMAD.IADD R35, R5, 0x1, R35 ;  /* 0x0000000105237824 */ /* 0x000fe400078e0223 */
[----:B------:R-:W-:Y:S02]  /*1ba10*/  IMAD.MOV.U32 R5, RZ, RZ, R45 ;  /* 0x000000ffff057224 */ /* 0x000fe400078e002d */
[----:B------:R-:W-:Y:S01]  /*1ba20*/  IMAD R33, R9, R31, RZ ;  /* 0x0000001f09217224 */ /* 0x000fe200078e02ff */
[----:B------:R-:W-:Y:S01]  /*1ba30*/  IADD3.X R7, R35, R7, R14, P0, P3 ;  /* 0x0000000723077210 */ /* 0x000fe200007e640e */
[----:B---3--:R-:W-:-:S04]  /*1ba40*/  @P2 IMAD.HI.U32 R4, R45, R24, RZ ;  /* 0x000000182d042227 */ /* 0x008fc800078e00ff */
[----:B------:R-:W-:Y:S01]  /*1ba50*/  IMAD.WIDE.U32 R8, R8, R31, RZ ;  /* 0x0000001f08087225 */ /* 0x000fe200078e00ff */
[----:B-1----:R-:W-:-:S03]  /*1ba60*/  @P2 SHF.R.U32.HI R5, RZ, R41, R4 ;  /* 0x00000029ff052219 */ /* 0x002fc60000011604 */
[----:B------:R-:W-:Y:S01]  /*1ba70*/  IMAD.IADD R33, R9, 0x1, R33 ;  /* 0x0000000109217824 */ /* 0x000fe200078e0221 */
[----:B------:R-:W-:Y:S01]  /*1ba80*/  IADD3 R8, P0, P3, R5, R6, R8 ;  /* 0x0000000605087210 */ /* 0x000fe20007b1e008 */
[--C-:B------:R-:W-:Y:S01]  /*1ba90*/  IMAD.MOV R31, RZ, RZ, -R5.reuse ;  /* 0x000000ffff1f7224 */ /* 0x100fe200078e0a05 */
[----:B------:R-:W-:Y:S01]  /*1baa0*/  SHF.R.S32.HI R4, RZ, 0x1f, R5 ;  /* 0x0000001fff047819 */ /* 0x000fe20000011405 */
[----:B----4-:R-:W1:Y:S02]  /*1bab0*/  @!P1 LDC R12, c[0x0][0xb50] ;  /* 0x0002d400ff0c9b82 */ /* 0x010e640000000800 */
[----:B------:R-:W-:Y:S01]  /*1bac0*/  IMAD R5, R0, R31, R45 ;  /* 0x0000001f00057224 */ /* 0x000fe200078e022d */
[----:B------:R-:W-:-:S03]  /*1bad0*/  IADD3.X R9, R4, R7, R33, P0, P3 ;  /* 0x0000000704097210 */ /* 0x000fc600007e6421 */
[-C--:B0-----:R-:W-:Y:S01]  /*1bae0*/  IMAD R4, R11, R5.reuse, RZ ;  /* 0x000000050b047224 */ /* 0x081fe200078e02ff */
[----:B------:R-:W-:Y:S01]  /*1baf0*/  SHF.R.S32.HI R7, RZ, 0x1f, R5 ;  /* 0x0000001fff077819 */ /* 0x000fe20000011405 */
[C---:B------:R-:W-:Y:S01]  /*1bb00*/  IMAD.WIDE.U32 R8, R10.reuse, R5, R8 ;  /* 0x000000050a087225 */ /* 0x040fe200078e0008 */
[----:B------:R-:W0:Y:S03]  /*1bb10*/  @!P1 LDC R13, c[0x0][0xb54] ;  /* 0x0002d500ff0d9b82 */ /* 0x000e260000000800 */
[----:B------:R-:W-:-:S04]  /*1bb20*/  IMAD R7, R10, R7, R4 ;  /* 0x000000070a077224 */ /* 0x000fc800078e0204 */
[----:B------:R-:W-:Y:S02]  /*1bb30*/  IMAD.IADD R4, R9, 0x1, R7 ;  /* 0x0000000109047824 */ /* 0x000fe400078e0207 */
[----:B------:R-:W-:Y:S01]  /*1bb40*/  IMAD R9, R29, R0, RZ ;  /* 0x000000001d097224 */ /* 0x000fe200078e02ff */
[----:B-1----:R-:W-:-:S05]  /*1bb50*/  LEA R12, P0, R8, R12, 0x2 ;  /* 0x0000000c080c7211 */ /* 0x002fca00078010ff */
[----:B------:R-:W-:Y:S01]  /*1bb60*/  SHFL.IDX PT, R6, R12, 0x1, 0x1c1f ;  /* 0x003c1f000c067f89 */ /* 0x000fe200000e0000 */
[----:B0-----:R-:W-:-:S03]  /*1bb70*/  LEA.HI.X R13, R8, R13, R4, 0x2, P0 ;  /* 0x0000000d080d7211 */ /* 0x001fc600000f1404 */
[----:B------:R-:W-:Y:S01]  /*1bb80*/  SHFL.IDX PT, R4, R12, RZ, 0x1c1f ;  /* 0x001c1fff0c047589 */ /* 0x000fe200000e0000 */
[----:B------:R-:W-:-:S03]  /*1bb90*/  LOP3.LUT P0, RZ, R233, 0x3, RZ, 0xc0, !PT ;  /* 0x00000003e9ff7812 */ /* 0x000fc6000780c0ff */
[----:B------:R-:W0:Y:S04]  /*1bba0*/  SHFL.IDX PT, R5, R13, RZ, 0x1c1f ;  /* 0x001c1fff0d057589 */ /* 0x000e2800000e0000 */
[----:B------:R-:W1:Y:S01]  /*1bbb0*/  SHFL.IDX PT, R7, R13, 0x1, 0x1c1f ;  /* 0x003c1f000d077f89 */ /* 0x000e6200000e0000 */
[----:B--2---:R-:W-:-:S04]  /*1bbc0*/  IMAD.IADD R10, R28, 0x1, R192 ;  /* 0x000000011c0a7824 */ /* 0x004fc800078e02c0 */
[C---:B------:R-:W-:Y:S01]  /*1bbd0*/  VIADD R8, R10.reuse, 0x8 ;  /* 0x000000080a087836 */ /* 0x040fe20000000000 */
[----:B------:R-:W-:-:S04]  /*1bbe0*/  ISETP.GE.OR P3, PT, R10, R9, P0 ;  /* 0x000000090a00720c */ /* 0x000fc80000766670 */
[----:B------:R-:W-:-:S09]  /*1bbf0*/  ISETP.GE.OR P0, PT, R8, R9, P0 ;  /* 0x000000090800720c */ /* 0x000fd20000706670 */
[----:B0-----:R0:W-:Y:S04]  /*1bc00*/  @!P3 ST.E desc[UR42][R4.64], R40 ;  /* 0x000000280400b985 */ /* 0x0011e8000c10192a */
[----:B-1----:R0:W-:Y:S01]  /*1bc10*/  @!P0 ST.E desc[UR42][R6.64], R3 ;  /* 0x0000000306008985 */ /* 0x0021e2000c10192a */
[----:B------:R-:W-:Y:S05]  /*1bc20*/  @P1 BRA `(.L_x_7982) ;  /* 0x0000000800a41947 */ /* 0x000fea0003800000 */
[----:B------:R-:W-:Y:S01]  /*1bc30*/  IMAD.SHL.U32 R28, R23, 0x40, RZ ;  /* 0x00000040171c7824 */ /* 0x000fe200078e00ff */
[----:B------:R-:W-:Y:S01]  /*1bc40*/  ULDC.64 UR4, c[0x0][0xaa0] ;  /* 0x0002a80000047ab9 */ /* 0x000fe20000000a00 */
[----:B------:R-:W1:Y:S02]  /*1bc50*/  @P2 LDC R13, c[0x0][0xbec] ;  /* 0x0002fb00ff0d2b82 */ /* 0x000e640000000800 */
[----:B0-----:R-:W-:-:S04]  /*1bc60*/  IMAD.IADD R3, R16, 0x1, R28 ;  /* 0x0000000110037824 */ /* 0x001fc800078e021c */
[----:B------:R-:W-:-:S03]  /*1bc70*/  IMAD.WIDE R42, R3, 0x2, R42 ;  /* 0x00000002032a7825 */ /* 0x000fc600078e022a */
[C---:B------:R-:W-:Y:S02]  /*1bc80*/  IADD3 R33, P0, R42.reuse, 0x2000, RZ ;  /* 0x000020002a217810 */ /* 0x040fe40007f1e0ff */
[----:B------:R-:W-:Y:S02]  /*1bc90*/  IADD3 R29, P5, R42, 0x1000, RZ ;  /* 0x000010002a1d7810 */ /* 0x000fe40007fbe0ff */
[----:B------:R-:W-:Y:S02]  /*1bca0*/  LOP3.LUT R32, R33, 0x380, RZ, 0xc0, !PT ;  /* 0x0000038021207812 */ /* 0x000fe400078ec0ff */
[----:B------:R-:W-:Y:S02]  /*1bcb0*/  LOP3.LUT R28, R29, 0x380, RZ, 0xc0, !PT ;  /* 0x000003801d1c7812 */ /* 0x000fe400078ec0ff */
[----:B------:R-:W-:Y:S01]  /*1bcc0*/  SHF.R.U64 R32, R32, 0x3, RZ ;  /* 0x0000000320207819 */ /* 0x000fe200000012ff */
[----:B------:R-:W-:Y:S01]  /*1bcd0*/  IMAD R14, R14, UR4, RZ ;  /* 0x000000040e0e7c24 */ /* 0x000fe2000f8e02ff */
[----:B------:R-:W-:-:S02]  /*1bce0*/  SHF.R.U64 R28, R28, 0x3, RZ ;  /* 0x000000031c1c7819 */ /* 0x000fc400000012ff */
[----:B------:R-:W-:Y:S01]  /*1bcf0*/  LOP3.LUT R32, R32, R33, RZ, 0x3c, !PT ;  /* 0x0000002120207212 */ /* 0x000fe200078e3cff */
[--C-:B------:R-:W-:Y:S01]  /*1bd00*/  IMAD.X R33, RZ, RZ, R43.reuse, P0 ;  /* 0x000000ffff217224 */ /* 0x100fe200000e062b */
[----:B------:R-:W-:Y:S02]  /*1bd10*/  IADD3 R6, P0, R42, 0x7000, RZ ;  /* 0x000070002a067810 */ /* 0x000fe40007f1e0ff */
[----:B------:R-:W-:Y:S01]  /*1bd20*/  LOP3.LUT R28, R28, R29, RZ, 0x3c, !PT ;  /* 0x0000001d1c1c7212 */ /* 0x000fe200078e3cff */
[--C-:B------:R-:W-:Y:S01]  /*1bd30*/  IMAD.X R29, RZ, RZ, R43.reuse, P5 ;  /* 0x000000ffff1d7224 */ /* 0x100fe200028e062b */
[----:B------:R-:W-:Y:S01]  /*1bd40*/  LOP3.LUT R3, R6, 0x380, RZ, 0xc0, !PT ;  /* 0x0000038006037812 */ /* 0x000fe200078ec0ff */
[----:B------:R-:W-:Y:S01]  /*1bd50*/  IMAD.WIDE.U32 R10, R15, UR4, RZ ;  /* 0x000000040f0a7c25 */ /* 0x000fe2000f8e00ff */
[C---:B------:R-:W-:Y:S01]  /*1bd60*/  IADD3 R37, P1, R42.reuse, 0x3000, RZ ;  /* 0x000030002a257810 */ /* 0x040fe20007f3e0ff */
[----:B------:R-:W5:Y:S01]  /*1bd70*/  LD.E.128 R32, desc[UR42][R32.64] ;  /* 0x0000002a20207980 */ /* 0x000f62000c101d00 */
[----:B------:R-:W-:Y:S01]  /*1bd80*/  SHF.R.U64 R3, R3, 0x3, RZ ;  /* 0x0000000303037819 */ /* 0x000fe200000012ff */
[----:B------:R-:W-:Y:S01]  /*1bd90*/  IMAD.X R53, RZ, RZ, R43, P0 ;  /* 0x000000ffff357224 */ /* 0x000fe200000e062b */
[C---:B------:R-:W-:Y:S01]  /*1bda0*/  IADD3 R41, P3, R42.reuse, 0x4000, RZ ;  /* 0x000040002a297810 */ /* 0x040fe20007f7e0ff */
[----:B------:R-:W5:Y:S01]  /*1bdb0*/  LD.E.128 R28, desc[UR42][R28.64] ;  /* 0x0000002a1c1c7980 */ /* 0x000f62000c101d00 */
[----:B------:R-:W-:Y:S01]  /*1bdc0*/  LOP3.LUT R52, R3, R6, RZ, 0x3c, !PT ;  /* 0x0000000603347212 */ /* 0x000fe200078e3cff */
[----:B------:R-:W-:Y:S01]  /*1bdd0*/  IMAD R3, R15, UR5, R14 ;  /* 0x000000050f037c24 */ /* 0x000fe2000f8e020e */
[C---:B------:R-:W-:Y:S01]  /*1bde0*/  IADD3 R45, P4, R42.reuse, 0x5000, RZ ;  /* 0x000050002a2d7810 */ /* 0x040fe20007f9e0ff */
[----:B------:R-:W0:Y:S01]  /*1bdf0*/  @P2 LDC R14, c[0x0][0xbf0] ;  /* 0x0002fc00ff0e2b82 */ /* 0x000e220000000800 */
[----:B------:R-:W-:Y:S01]  /*1be00*/  IADD3 R49, P5, R42, 0x6000, RZ ;  /* 0x000060002a317810 */ /* 0x000fe20007fbe0ff */
[----:B------:R-:W-:Y:S01]  /*1be10*/  ULDC.64 UR4, c[0x0][0xae8] ;  /* 0x0002ba0000047ab9 */ /* 0x000fe20000000a00 */
[----:B------:R-:W-:Y:S01]  /*1be20*/  LOP3.LUT R36, R37, 0x380, RZ, 0xc0, !PT ;  /* 0x0000038025247812 */ /* 0x000fe200078ec0ff */
[----:B------:R-:W5:Y:S01]  /*1be30*/  LD.E.128 R52, desc[UR42][R52.64] ;  /* 0x0000002a34347980 */ /* 0x000f62000c101d00 */
[----:B------:R-:W-:-:S02]  /*1be40*/  LOP3.LUT R40, R41, 0x380, RZ, 0xc0, !PT ;  /* 0x0000038029287812 */ /* 0x000fc400078ec0ff */
[----:B------:R-:W-:Y:S02]  /*1be50*/  LOP3.LUT R44, R45, 0x380, RZ, 0xc0, !PT ;  /* 0x000003802d2c7812 */ /* 0x000fe400078ec0ff */
[----:B------:R-:W-:Y:S02]  /*1be60*/  LOP3.LUT R48, R49, 0x380, RZ, 0xc0, !PT ;  /* 0x0000038031307812 */ /* 0x000fe400078ec0ff */
[----:B------:R-:W-:Y:S01]  /*1be70*/  LOP3.LUT R5, R42, 0x380, RZ, 0xc0, !PT ;  /* 0x000003802a057812 */ /* 0x000fe200078ec0ff */
[----:B------:R-:W-:Y:S01]  /*1be80*/  IMAD.IADD R11, R11, 0x1, R3 ;  /* 0x000000010b0b7824 */ /* 0x000fe200078e0203 */
[----:B------:R-:W-:Y:S01]  /*1be90*/  SHF.R.U64 R36, R36, 0x3, RZ ;  /* 0x0000000324247819 */ /* 0x000fe200000012ff */
[----:B------:R-:W-:Y:S01]  /*1bea0*/  IMAD R3, R207, 0x20, R23 ;  /* 0x00000020cf037824 */ /* 0x000fe200078e0217 */
[----:B------:R-:W-:Y:S02]  /*1beb0*/  SHF.R.U64 R40, R40, 0x3, RZ ;  /* 0x0000000328287819 */ /* 0x000fe400000012ff */
[----:B------:R-:W-:-:S02]  /*1bec0*/  SHF.R.U64 R44, R44, 0x3, RZ ;  /* 0x000000032c2c7819 */ /* 0x000fc400000012ff */
        /* <DEDUP_REMOVED lines=13> */
[----:B------:R-:W-:Y:S01]  /*1bfa0*/  IMAD.MOV.U32 R5, RZ, RZ, R43 ;  /* 0x000000ffff057224 */ /* 0x000fe200078e002b */
[----:B------:R-:W5:Y:S01]  /*1bfb0*/  LD.E.128 R36, desc[UR42][R36.64] ;  /* 0x0000002a24247980 */ /* 0x000f62000c101d00 */
[----:B------:R-:W-:-:S02]  /*1bfc0*/  IMAD.IADD R12, R192, 0x1, R3 ;  /* 0x00000001c00c7824 */ /* 0x000fc400078e0203 */
[----:B------:R-:W-:Y:S01]  /*1bfd0*/  IMAD R11, R206, UR5, R11 ;  /* 0x00000005ce0b7c24 */ /* 0x000fe2000f8e020b */
[----:B------:R-:W-:Y:S01]  /*1bfe0*/  ULDC.64 UR4, c[0x0][0xaf0] ;  /* 0x0002bc0000047ab9 */ /* 0x000fe20000000a00 */
[----:B-1----:R-:W-:Y:S01]  /*1bff0*/  @P2 IMAD.HI.U32 R3, R12, R13, RZ ;  /* 0x0000000d0c032227 */ /* 0x002fe200078e00ff */
[----:B------:R-:W5:Y:S03]  /*1c000*/  LD.E.128 R4, desc[UR42][R4.64] ;  /* 0x0000002a04047980 */ /* 0x000f66000c101d00 */
[----:B------:R-:W-:Y:S01]  /*1c010*/  IMAD R8, R8, UR4, RZ ;  /* 0x0000000408087c24 */ /* 0x000fe2000f8e02ff */
[----:B------:R-:W5:Y:S01]  /*1c020*/  LD.E.128 R40, desc[UR42][R40.64] ;  /* 0x0000002a28287980 */ /* 0x000f62000c101d00 */
[----:B------:R-:W-:-:S03]  /*1c030*/  IMAD.MOV.U32 R13, RZ, RZ, R12 ;  /* 0x000000ffff0d7224 */ /* 0x000fc600078e000c */
[----:B------:R-:W5:Y:S01]  /*1c040*/  LD.E.128 R44, desc[UR42][R44.64] ;  /* 0x0000002a2c2c7980 */ /* 0x000f62000c101d00 */
[----:B------:R-:W-:-:S03]  /*1c050*/  IMAD R15, R57, UR5, R8 ;  /* 0x00000005390f7c24 */ /* 0x000fc6000f8e0208 */
[----:B------:R-:W5:Y:S01]  /*1c060*/  LD.E.128 R48, desc[UR42][R48.64] ;  /* 0x0000002a30307980 */ /* 0x000f62000c101d00 */
[----:B------:R-:W-:Y:S01]  /*1c070*/  IMAD.WIDE.U32 R10, R57, UR4, R10 ;  /* 0x00000004390a7c25 */ /* 0x000fe2000f8e000a */
[----:B0-----:R-:W-:Y:S01]  /*1c080*/  @P2 SHF.R.U32.HI R13, RZ, R14, R3 ;  /* 0x0000000eff0d2219 */ /* 0x001fe20000011603 */
[----:B------:R-:W-:Y:S01]  /*1c090*/  ULDC.64 UR4, c[0x0][0xae0] ;  /* 0x0002b80000047ab9 */ /* 0x000fe20000000a00 */
[----:B------:R-:W-:Y:S01]  /*1c0a0*/  @!PT LDS RZ, [RZ] ;  /* 0x00000000fffff984 */ /* 0x000fe20000000800 */
[----:B------:R-:W-:Y:S01]  /*1c0b0*/  @!PT LDS RZ, [RZ] ;  /* 0x00000000fffff984 */ /* 0x000fe20000000800 */
[----:B------:R-:W-:Y:S01]  /*1c0c0*/  @!PT LDS RZ, [RZ] ;  /* 0x00000000fffff984 */ /* 0x000fe20000000800 */
[----:B------:R-:W-:Y:S01]  /*1c0d0*/  @!PT LDS RZ, [RZ] ;  /* 0x00000000fffff984 */ /* 0x000fe20000000800 */
[----:B------:R0:W-:Y:S06]  /*1c0e0*/  MEMBAR.ALL.CTA ;  /* 0x0000000000007992 */ /* 0x0001ec0000008000 */
[----:B0-----:R-:W0:Y:S01]  /*1c0f0*/  FENCE.VIEW.ASYNC.S ;  /* 0x00000000000073c6 */ /* 0x001e220000000000 */
[----:B------:R-:W-:Y:S01]  /*1c100*/  IMAD.IADD R11, R11, 0x1, R15 ;  /* 0x000000010b0b7824 */ /* 0x000fe200078e020f */
[--C-:B------:R-:W-:Y:S01]  /*1c110*/  SHF.R.S32.HI R8, RZ, 0x1f, R13.reuse ;  /* 0x0000001fff087819 */ /* 0x100fe2000001140d */
[----:B------:R-:W-:-:S04]  /*1c120*/  IMAD.MOV R15, RZ, RZ, -R13 ;  /* 0x000000ffff0f7224 */ /* 0x000fc800078e0a0d */
[----:B------:R-:W-:Y:S02]  /*1c130*/  IMAD R15, R0, R15, R12 ;  /* 0x0000000f000f7224 */ /* 0x000fe400078e020c */
[----:B------:R-:W-:Y:S02]  /*1c140*/  IMAD R8, R8, UR4, RZ ;  /* 0x0000000408087c24 */ /* 0x000fe4000f8e02ff */
[----:B------:R-:W-:Y:S01]  /*1c150*/  VIADD R3, R2, 0x28820 ;  /* 0x0002882002037836 */ /* 0x000fe20000000000 */
[----:B------:R-:W-:Y:S01]  /*1c160*/  SHF.R.S32.HI R0, RZ, 0x1f, R15 ;  /* 0x0000001fff007819 */ /* 0x000fe2000001140f */
[C---:B------:R-:W-:Y:S02]  /*1c170*/  IMAD R21, R13.reuse, UR5, R8 ;  /* 0x000000050d157c24 */ /* 0x040fe4000f8e0208 */
[----:B------:R-:W-:Y:S01]  /*1c180*/  IMAD.WIDE.U32 R10, R13, UR4, R10 ;  /* 0x000000040d0a7c25 */ /* 0x000fe2000f8e000a */
[----:B------:R-:W-:Y:S01]  /*1c190*/  ULDC.64 UR4, c[0x0][0xad8] ;  /* 0x0002b60000047ab9 */ /* 0x000fe20000000a00 */
[----:B------:R-:W-:-:S02]  /*1c1a0*/  PRMT R3, RZ, 0x654, R3 ;  /* 0x00000654ff037816 */ /* 0x000fc40000000003 */
[----:B------:R-:W-:Y:S02]  /*1c1b0*/  IMAD.IADD R11, R11, 0x1, R21 ;  /* 0x000000010b0b7824 */ /* 0x000fe400078e0215 */
[----:B------:R-:W-:Y:S02]  /*1c1c0*/  IMAD R0, R0, UR4, RZ ;  /* 0x0000000400007c24 */ /* 0x000fe4000f8e02ff */
[C---:B------:R-:W-:Y:S01]  /*1c1d0*/  IMAD.WIDE.U32 R10, R15.reuse, UR4, R10 ;  /* 0x000000040f0a7c25 */ /* 0x040fe2000f8e000a */
[----:B0-----:R0:W-:Y:S03]  /*1c1e0*/  SYNCS.ARRIVE.TRANS64.RED.A1T0 RZ, [R3+URZ], RZ ;  /* 0x000000ff03ff79a7 */ /* 0x0011e6000810043f */
[----:B0-----:R-:W-:Y:S01]  /*1c1f0*/  IMAD R3, R15, UR5, R0 ;  /* 0x000000050f037c24 */ /* 0x001fe2000f8e0200 */
[----:B------:R-:W-:Y:S02]  /*1c200*/  ULDC.64 UR4, c[0x0][0xa80] ;  /* 0x0002a00000047ab9 */ /* 0x000fe40000000a00 */
[----:B------:R-:W-:Y:S01]  /*1c210*/  LEA R0, P0, R10, UR4, 0x1 ;  /* 0x000000040a007c11 */ /* 0x000fe2000f8008ff */
[----:B------:R-:W-:Y:S01]  /*1c220*/  IMAD.IADD R3, R11, 0x1, R3 ;  /* 0x000000010b037824 */ /* 0x000fe200078e0203 */
[----:B------:R-:W-:Y:S01]  /*1c230*/  UMOV UR4, 0xffffffff ;  /* 0xffffffff00047882 */ /* 0x000fe20000000000 */
[----:B------:R-:W-:-:S03]  /*1c240*/  IMAD.IADD R192, R23, 0x1, R192 ;  /* 0x0000000117c07824 */ /* 0x000fc600078e02c0 */
[----:B------:R-:W-:Y:S01]  /*1c250*/  LEA.HI.X R8, R10, UR5, R3, 0x1, P0 ;  /* 0x000000050a087c11 */ /* 0x000fe200080f0c03 */
[----:B------:R-:W-:Y:S06]  /*1c260*/  BRA.DIV UR4, `(.L_x_7983) ;  /* 0x000000c204107947 */ /* 0x000fec000b800000 */
[----:B------:R0:W1:Y:S04]  /*1c270*/  SHFL.IDX PT, R3, R8, RZ, 0x181f ;  /* 0x00181fff08037589 */ /* 0x00006800000e0000 */
[----:B------:R0:W2:Y:S02]  /*1c280*/  SHFL.IDX PT, R14, R0, RZ, 0x181f ;  /* 0x00181fff000e7589 */ /* 0x0000a400000e0000 */
.L_x_8246:
[----:B------:R-:W-:Y:S01]  /*1c290*/  ISETP.GE.AND P0, PT, R192, R9, PT ;  /* 0x00000009c000720c */ /* 0x000fe20003f06270 */
[----:B------:R-:W-:-:S12]  /*1c2a0*/  BSSY B1, `(.L_x_7984) ;  /* 0x000000b000017945 */ /* 0x000fd80003800000 */
[----:B------:R-:W-:Y:S05]  /*1c2b0*/  @P0 BRA `(.L_x_7985) ;  /* 0x0000000000240947 */ /* 0x000fea0003800000 */
[----:B------:R-:W-:Y:S02]  /*1c2c0*/  ULDC UR4, c[0x0][0xac8] ;  /* 0x0002b20000047ab9 */ /* 0x000fe40000000800 */
[----:B------:R-:W-:Y:S02]  /*1c2d0*/  ISETP.GE.AND P0, PT, R16, UR4, PT ;  /* 0x0000000410007c0c */ /* 0x000fe4000bf06270 */
[----:B------:R-:W-:-:S11]  /*1c2e0*/  ISETP.GE.AND P1, PT, R190, UR4, PT ;  /* 0x00000004be007c0c */ /* 0x000fd6000bf26270 */
[-C--:B--2---:R-:W-:Y:S02]  /*1c2f0*/  @!P0 LEA R10, P2, R16, R14.reuse, 0x1 ;  /* 0x0000000e100a8211 */ /* 0x084fe400078408ff */
[----:B------:R-:W-:Y:S02]  /*1c300*/  @!P1 LEA R14, P3, R190, R14, 0x1 ;  /* 0x0000000ebe0e9211 */ /* 0x000fe400078608ff */
[-C--:B-1----:R-:W-:Y:S02]  /*1c310*/  @!P0 LEA.HI.X R11, R16, R3.reuse, R17, 0x1, P2 ;  /* 0x00000003100b8211 */ /* 0x082fe400010f0c11 */
[----:B------:R-:W-:-:S03]  /*1c320*/  @!P1 LEA.HI.X R15, R190, R3, R214, 0x1, P3 ;  /* 0x00000003be0f9211 */ /* 0x000fc600018f0cd6 */
[----:B-----5:R3:W-:Y:S04]  /*1c330*/  @!P0 ST.E.128 desc[UR42][R10.64], R4 ;  /* 0x000000040a008985 */ /* 0x0207e8000c101d2a */
[----:B------:R3:W-:Y:S02]  /*1c340*/  @!P1 ST.E.128 desc[UR42][R14.64], R40 ;  /* 0x000000280e009985 */ /* 0x0007e4000c101d2a */
.L_x_7985:
[----:B------:R-:W-:Y:S05]  /*1c350*/  BSYNC B1 ;  /* 0x0000000000017941 */ /* 0x000fea0003800000 */
.L_x_7984:
[----:B------:R-:W-:-:S03]  /*1c360*/  UMOV UR4, 0xffffffff ;  /* 0xffffffff00047882 */ /* 0x000fc60000000000 */
[----:B------:R-:W-:Y:S05]  /*1c370*/  BRA.DIV UR4, `(.L_x_7986) ;  /* 0x000000c204007947 */ /* 0x000fea000b800000 */
[----:B-1----:R1:W4:Y:S04]  /*1c380*/  SHFL.IDX PT, R3, R8, 0x1, 0x181f ;  /* 0x00381f0008037f89 */ /* 0x00232800000e0000 */
[----:B--23--:R1:W2:Y:S02]  /*1c390*/  SHFL.IDX PT, R14, R0, 0x1, 0x181f ;  /* 0x00381f00000e7f89 */ /* 0x00c2a400000e0000 */
.L_x_8250:
[----:B-----5:R-:W-:Y:S01]  /*1c3a0*/  VIADD R4, R192, 0x20 ;  /* 0x00000020c0047836 */ /* 0x020fe20000000000 */
[----:B------:R-:W-:Y:S04]  /*1c3b0*/  BSSY B1, `(.L_x_7987) ;  /* 0x000000c000017945 */ /* 0x000fe80003800000 */
[----:B------:R-:W-:-:S13]  /*1c3c0*/  ISETP.GE.AND P0, PT, R4, R9, PT ;  /* 0x000000090400720c */ /* 0x000fda0003f06270 */
[----:B------:R-:W-:Y:S05]  /*1c3d0*/  @P0 BRA `(.L_x_7988) ;  /* 0x0000000000240947 */ /* 0x000fea0003800000 */
[----:B------:R-:W-:Y:S02]  /*1c3e0*/  ULDC UR4, c[0x0][0xac8] ;  /* 0x0002b20000047ab9 */ /* 0x000fe40000000800 */
[----:B------:R-:W-:Y:S02]  /*1c3f0*/  ISETP.GE.AND P2, PT, R16, UR4, PT ;  /* 0x0000000410007c0c */ /* 0x000fe4000bf46270 */
[----:B------:R-:W-:-:S11]  /*1c400*/  ISETP.GE.AND P3, PT, R190, UR4, PT ;  /* 0x00000004be007c0c */ /* 0x000fd6000bf66270 */
[-C--:B--2---:R-:W-:Y:S02]  /*1c410*/  @!P2 LEA R4, P0, R16, R14.reuse, 0x1 ;  /* 0x0000000e1004a211 */ /* 0x084fe400078008ff */
[----:B------:R-:W-:Y:S02]  /*1c420*/  @!P3 LEA R14, P1, R190, R14, 0x1 ;  /* 0x0000000ebe0eb211 */ /* 0x000fe400078208ff */
[-C--:B----4-:R-:W-:Y:S02]  /*1c430*/  @!P2 LEA.HI.X R5, R16, R3.reuse, R17, 0x1, P0 ;  /* 0x000000031005a211 */ /* 0x090fe400000f0c11 */
[----:B------:R-:W-:-:S03]  /*1c440*/  @!P3 LEA.HI.X R15, R190, R3, R214, 0x1, P1 ;  /* 0x00000003be0fb211 */ /* 0x000fc600008f0cd6 */
[----:B------:R3:W-:Y:S04]  /*1c450*/  @!P2 ST.E.128 desc[UR42][R4.64], R28 ;  /* 0x0000001c0400a985 */ /* 0x0007e8000c101d2a */
[----:B------:R3:W-:Y:S02]  /*1c460*/  @!P3 ST.E.128 desc[UR42][R14.64], R44 ;  /* 0x0000002c0e00b985 */ /* 0x0007e4000c101d2a */
.L_x_7988:
[----:B------:R-:W-:Y:S05]  /*1c470*/  BSYNC B1 ;  /* 0x0000000000017941 */ /* 0x000fea0003800000 */
.L_x_7987:
[----:B------:R-:W-:-:S03]  /*1c480*/  UMOV UR4, 0xffffffff ;  /* 0xffffffff00047882 */ /* 0x000fc60000000000 */
[----:B------:R-:W-:Y:S05]  /*1c490*/  BRA.DIV UR4, `(.L_x_7989) ;  /* 0x000000c204007947 */ /* 0x000fea000b800000 */
[----:B----4-:R4:W0:Y:S04]  /*1c4a0*/  SHFL.IDX PT, R3, R8, 0x2, 0x181f ;  /* 0x00581f0008037f89 */ /* 0x01082800000e0000 */
[----:B--23--:R4:W2:Y:S02]  /*1c4b0*/  SHFL.IDX PT, R14, R0, 0x2, 0x181f ;  /* 0x00581f00000e7f89 */ /* 0x00c8a400000e0000 */
.L_x_8254:
[----:B------:R-:W-:Y:S01]  /*1c4c0*/  VIADD R4, R192, 0x40 ;  /* 0x00000040c0047836 */ /* 0x000fe20000000000 */
        /* <DEDUP_REMOVED lines=8> */
[-C--:B0-----:R-:W-:Y:S02]  /*1c550*/  @!P2 LEA.HI.X R5, R16, R3.reuse, R17, 0x1, P0 ;  /* 0x000000031005a211 */ /* 0x081fe400000f0c11 */
[----:B------:R-:W-:-:S03]  /*1c560*/  @!P3 LEA.HI.X R15, R190, R3, R214, 0x1, P1 ;  /* 0x00000003be0fb211 */ /* 0x000fc600008f0cd6 */
[----:B------:R3:W-:Y:S04]  /*1c570*/  @!P2 ST.E.128 desc[UR42][R4.64], R32 ;  /* 0x000000200400a985 */ /* 0x0007e8000c101d2a */
[----:B------:R3:W-:Y:S02]  /*1c580*/  @!P3 ST.E.128 desc[UR42][R14.64], R48 ;  /* 0x000000300e00b985 */ /* 0x0007e4000c101d2a */
.L_x_7991:
[----:B------:R-:W-:Y:S05]  /*1c590*/  BSYNC B1 ;  /* 0x0000000000017941 */ /* 0x000fea0003800000 */
.L_x_7990:
[----:B------:R-:W-:-:S03]  /*1c5a0*/  UMOV UR4, 0xffffffff ;  /* 0xffffffff00047882 */ /* 0x000fc60000000000 */
[----:B------:R-:W-:Y:S05]  /*1c5b0*/  BRA.DIV UR4, `(.L_x_7992) ;  /* 0x000000c204007947 */ /* 0x000fea000b800000 */
[----:B0-----:R0:W0:Y:S04]  /*1c5c0*/  SHFL.IDX PT, R3, R8, 0x3, 0x181f ;  /* 0x00781f0008037f89 */ /* 0x00102800000e0000 */
[----:B--23--:R2:W3:Y:S02]  /*1c5d0*/  SHFL.IDX PT, R14, R0, 0x3, 0x181f ;  /* 0x00781f00000e7f89 */ /* 0x00c4e400000e0000 */
.L_x_8258:
[----:B-12-4-:R-:W-:-:S04]  /*1c5e0*/  IADD3 R0, R192, 0x60, RZ ;  /* 0x00000060c0007810 */ /* 0x016fc80007ffe0ff */
[----:B------:R-:W-:-:S13]  /*1c5f0*/  ISETP.GE.AND P0, PT, R0, R9, PT ;  /* 0x000000090000720c */ /* 0x000fda0003f06270 */
[----:B------:R-:W-:Y:S05]  /*1c600*/  @P0 BRA `(.L_x_7993) ;  /* 0x0000001800800947 */ /* 0x000fea0003800000 */
[----:B------:R-:W-:Y:S02]  /*1c610*/  ULDC UR4, c[0x0][0xac8] ;  /* 0x0002b20000047ab9 */ /* 0x000fe40000000800 */
[----:B------:R-:W-:-:S13]  /*1c620*/  ISETP.GE.AND P1, PT, R16, UR4, PT ;  /* 0x0000000410007c0c */ /* 0x000fda000bf26270 */
[----:B---3--:R-:W-:-:S04]  /*1c630*/  @!P1 LEA R4, P0, R16, R14, 0x1 ;  /* 0x0000000e10049211 */ /* 0x008fc800078008ff */
[----:B0-----:R-:W-:Y:S02]  /*1c640*/  @!P1 LEA.HI.X R5, R16, R3, R17, 0x1, P0 ;  /* 0x0000000310059211 */ /* 0x001fe400000f0c11 */
[----:B------:R-:W-:-:S03]  /*1c650*/  ISETP.GE.AND P0, PT, R190, UR4, PT ;  /* 0x00000004be007c0c */ /* 0x000fc6000bf06270 */
[----:B------:R0:W-:Y:S10]  /*1c660*/  @!P1 ST.E.128 desc[UR42][R4.64], R36 ;  /* 0x0000002404009985 */ /* 0x0001f4000c101d2a */
[----:B------:R-:W-:Y:S05]  /*1c670*/  @P0 BRA `(.L_x_7993) ;  /* 0x0000001800640947 */ /* 0x000fea0003800000 */
[----:B------:R-:W-:-:S04]  /*1c680*/  LEA R14, P0, R190, R14, 0x1 ;  /* 0x0000000ebe0e7211 */ /* 0x000fc800078008ff */
[----:B------:R-:W-:-:S05]  /*1c690*/  LEA.HI.X R15, R190, R3, R214, 0x1, P0 ;  /* 0x00000003be0f7211 */ /* 0x000fca00000f0cd6 */
[----:B------:R1:W-:Y:S01]  /*1c6a0*/  ST.E.128 desc[UR42][R14.64], R52 ;  /* 0x000000340e007985 */ /* 0x0003e2000c101d2a */
[----:B------:R-:W-:Y:S05]  /*1c6b0*/  BRA `(.L_x_7993) ;  /* 0x0000001800547947 */ /* 0x000fea0003800000 */
.L_x_7982:
[----:B------:R-:W-:Y:S01]  /*1c6c0*/  ULDC.64 UR4, c[0x0][0xb08] ;  /* 0x0002c20000047ab9 */ /* 0x000fe20000000a00 */
[----:B------:R-:W1:Y:S01]  /*1c6d0*/  @P2 LDC R12, c[0x0][0xbec] ;  /* 0x0002fb00ff0c2b82 */ /* 0x000e620000000800 */
[----:B------:R-:W-:Y:S01]  /*1c6e0*/  IMAD R14, R14, UR4, RZ ;  /* 0x000000040e0e7c24 */ /* 0x000fe2000f8e02ff */
[----:B0-----:R-:W-:Y:S01]  /*1c6f0*/  SHF.R.S32.HI R6, RZ, 0x1f, R57 ;  /* 0x0000001fff067819 */ /* 0x001fe20000011439 */
[----:B------:R-:W-:-:S04]  /*1c700*/  IMAD.WIDE.U32 R4, R15, UR4, RZ ;  /* 0x000000040f047c25 */ /* 0x000fc8000f8e00ff */
[----:B------:R-:W-:Y:S01]  /*1c710*/  IMAD R15, R15, UR5, R14 ;  /* 0x000000050f0f7c24 */ /* 0x000fe2000f8e020e */
[----:B------:R-:W0:Y:S01]  /*1c720*/  @P2 LDC R11, c[0x0][0xbf0] ;  /* 0x0002fc00ff0b2b82 */ /* 0x000e220000000800 */
[----:B------:R-:W-:Y:S01]  /*1c730*/  ULDC.64 UR4, c[0x0][0xb38] ;  /* 0x0002ce0000047ab9 */ /* 0x000fe20000000a00 */
[----:B------:R-:W-:Y:S02]  /*1c740*/  IMAD.MOV.U32 R3, RZ, RZ, R45 ;  /* 0x000000ffff037224 */ /* 0x000fe400078e002d */
[----:B------:R-:W-:Y:S02]  /*1c750*/  IMAD.IADD R5, R5, 0x1, R15 ;  /* 0x0000000105057824 */ /* 0x000fe400078e020f */
[----:B------:R-:W-:-:S04]  /*1c760*/  IMAD.WIDE.U32 R4, R206, UR4, R4 ;  /* 0x00000004ce047c25 */ /* 0x000fc8000f8e0004 */
[----:B------:R-:W-:Y:S01]  /*1c770*/  IMAD R5, R206, UR5, R5 ;  /* 0x00000005ce057c24 */ /* 0x000fe2000f8e0205 */
[----:B------:R-:W-:Y:S02]  /*1c780*/  ULDC.64 UR4, c[0x0][0xb40] ;  /* 0x0002d00000047ab9 */ /* 0x000fe40000000a00 */
[----:B------:R-:W-:Y:S02]  /*1c790*/  IMAD R6, R6, UR4, RZ ;  /* 0x0000000406067c24 */ /* 0x000fe4000f8e02ff */
[----:B-1----:R-:W-:-:S04]  /*1c7a0*/  @P2 IMAD.HI.U32 R12, R45, R12, RZ ;  /* 0x0000000c2d0c2227 */ /* 0x002fc800078e00ff */
[C---:B------:R-:W-:Y:S02]  /*1c7b0*/  IMAD R7, R57.reuse, UR5, R6 ;  /* 0x0000000539077c24 */ /* 0x040fe4000f8e0206 */
[----:B------:R-:W-:Y:S01]  /*1c7c0*/  IMAD.WIDE.U32 R4, R57, UR4, R4 ;  /* 0x0000000439047c25 */ /* 0x000fe2000f8e0004 */
[----:B0-----:R-:W-:Y:S01]  /*1c7d0*/  @P2 SHF.R.U32.HI R3, RZ, R11, R12 ;  /* 0x0000000bff032219 */ /* 0x001fe2000001160c */
[----:B------:R-:W-:Y:S02]  /*1c7e0*/  ULDC.64 UR4, c[0x0][0xb48] ;  /* 0x0002d20000047ab9 */ /* 0x000fe40000000a00 */
[----:B------:R-:W-:Y:S01]  /*1c7f0*/  IMAD.IADD R5, R5, 0x1, R7 ;  /* 0x0000000105057824 */ /* 0x000fe200078e0207 */
[--C-:B------:R-:W-:Y:S01]  /*1c800*/  SHF.R.S32.HI R6, RZ, 0x1f, R3.reuse ;  /* 0x0000001fff067819 */ /* 0x100fe20000011403 */
[----:B------:R-:W-:Y:S02]  /*1c810*/  IMAD.MOV R7, RZ, RZ, -R3 ;  /* 0x000000ffff077224 */ /* 0x000fe400078e0a03 */
[----:B------:R-:W-:-:S04]  /*1c820*/  IMAD.WIDE.U32 R4, R215, UR4, R4 ;  /* 0x00000004d7047c25 */ /* 0x000fc8000f8e0004 */
[----:B------:R-:W-:Y:S02]  /*1c830*/  VIADD R11, R2, 0x28820 ;  /* 0x00028820020b7836 */ /* 0x000fe40000000000 */
[----:B------:R-:W-:Y:S01]  /*1c840*/  IMAD R5, R215, UR5, R5 ;  /* 0x00000005d7057c24 */ /* 0x000fe2000f8e0205 */
[----:B------:R-:W-:Y:S01]  /*1c850*/  ULDC.64 UR4, c[0x0][0xb30] ;  /* 0x0002cc0000047ab9 */ /* 0x000fe20000000a00 */
[----:B------:R-:W-:Y:S01]  /*1c860*/  IMAD R7, R0, R7, R45 ;  /* 0x0000000700077224 */ /* 0x000fe200078e022d */
[----:B------:R-:W-:Y:S01]  /*1c870*/  PRMT R0, RZ, 0x654, R11 ;  /* 0x00000654ff007816 */ /* 0x000fe2000000000b */
[----:B------:R-:W-:Y:S02]  /*1c880*/  IMAD R6, R6, UR4, RZ ;  /* 0x0000000406067c24 */ /* 0x000fe4000f8e02ff */
[C---:B------:R-:W-:Y:S01]  /*1c890*/  IMAD.WIDE.U32 R4, R3.reuse, UR4, R4 ;  /* 0x0000000403047c25 */ /* 0x040fe2000f8e0004 */
[----:B------:R0:W-:Y:S03]  /*1c8a0*/  SYNCS.ARRIVE.TRANS64.RED.A1T0 RZ, [R0+URZ], RZ ;  /* 0x000000ff00ff79a7 */ /* 0x0001e6000810043f */
[----:B------:R-:W-:Y:S01]  /*1c8b0*/  IMAD R11, R3, UR5, R6 ;  /* 0x00000005030b7c24 */ /* 0x000fe2000f8e0206 */
[----:B------:R-:W-:-:S03]  /*1c8c0*/  ULDC.64 UR4, c[0x0][0xb28] ;  /* 0x0002ca0000047ab9 */ /* 0x000fc60000000a00 */
[----:B------:R-:W-:Y:S01]  /*1c8d0*/  IMAD.IADD R5, R5, 0x1, R11 ;  /* 0x0000000105057824 */ /* 0x000fe200078e020b */
[----:B0-----:R-:W-:Y:S01]  /*1c8e0*/  SHF.R.S32.HI R0, RZ, 0x1f, R7 ;  /* 0x0000001fff007819 */ /* 0x001fe20000011407 */
[----:B------:R-:W-:-:S04]  /*1c8f0*/  IMAD.WIDE.U32 R4, R7, UR4, R4 ;  /* 0x0000000407047c25 */ /* 0x000fc8000f8e0004 */
[----:B------:R-:W-:-:S04]  /*1c900*/  IMAD R0, R0, UR4, RZ ;  /* 0x0000000400007c24 */ /* 0x000fc8000f8e02ff */
[----:B------:R-:W-:Y:S01]  /*1c910*/  IMAD R7, R7, UR5, R0 ;  /* 0x0000000507077c24 */ /* 0x000fe2000f8e0200 */
[----:B------:R-:W-:Y:S02]  /*1c920*/  ULDC.64 UR4, c[0x0][0xb00] ;  /* 0x0002c00000047ab9 */ /* 0x000fe40000000a00 */
[----:B------:R-:W-:Y:S01]  /*1c930*/  LEA R3, P0, R4, UR4, 0x2 ;  /* 0x0000000404037c11 */ /* 0x000fe2000f8010ff */
[----:B------:R-:W-:Y:S01]  /*1c940*/  IMAD.IADD R5, R5, 0x1, R7 ;  /* 0x0000000105057824 */ /* 0x000fe200078e0207 */
[----:B------:R-:W-:-:S04]  /*1c950*/  UMOV UR4, 0xffffffff ;  /* 0xffffffff00047882 */ /* 0x000fc80000000000 */
[----:B------:R-:W-:Y:S01]  /*1c960*/  LEA.HI.X R4, R4, UR5, R5, 0x2, P0 ;  /* 0x0000000504047c11 */ /* 0x000fe200080f1405 */
[----:B------:R-:W-:Y:S06]  /*1c970*/  BRA.DIV UR4, `(.L_x_7994) ;  /* 0x000000be04587947 */ /* 0x000fec000b800000 */
[----:B------:R0:W1:Y:S04]  /*1c980*/  SHFL.IDX PT, R0, R4, RZ, 0x1c1f ;  /* 0x001c1fff04007589 */ /* 0x00006800000e0000 */
[----:B------:R0:W2:Y:S02]  /*1c990*/  SHFL.IDX PT, R14, R3, RZ, 0x1c1f ;  /* 0x001c1fff030e7589 */ /* 0x0000a400000e0000 */
.L_x_8261:
[----:B------:R-:W-:Y:S01]  /*1c9a0*/  ISETP.GE.AND P0, PT, R10, R9, PT ;  /* 0x000000090a00720c */ /* 0x000fe20003f06270 */
[----:B------:R-:W-:-:S12]  /*1c9b0*/  BSSY B1, `(.L_x_7995) ;  /* 0x000004f000017945 */ /* 0x000fd80003800000 */
[----:B------:R-:W-:Y:S05]  /*1c9c0*/  @P0 BRA `(.L_x_7996) ;  /* 0x0000000400340947 */ /* 0x000fea0003800000 */
[----:B------:R-:W-:Y:S01]  /*1c9d0*/  ULDC UR4, c[0x0][0xac8] ;  /* 0x0002b20000047ab9 */ /* 0x000fe20000000800 */
[----:B------:R-:W-:Y:S02]  /*1c9e0*/  SHF.R.S32.HI R12, RZ, 0x1f, R188 ;  /* 0x0000001fff0c7819 */ /* 0x000fe400000114bc */
[----:B------:R-:W-:Y:S02]  /*1c9f0*/  ISETP.GE.AND P0, PT, R188, UR4, PT ;  /* 0x00000004bc007c0c */ /* 0x000fe4000bf06270 */
[----:B------:R-:W-:Y:S02]  /*1ca00*/  ISETP.GE.AND P2, PT, R231, UR4, PT ;  /* 0x00000004e7007c0c */ /* 0x000fe4000bf46270 */
[----:B------:R-:W-:Y:S02]  /*1ca10*/  ISETP.GE.AND P3, PT, R230, UR4, PT ;  /* 0x00000004e6007c0c */ /* 0x000fe4000bf66270 */
[----:B------:R-:W-:Y:S02]  /*1ca20*/  ISETP.GE.AND P1, PT, R229, UR4, PT ;  /* 0x00000004e5007c0c */ /* 0x000fe4000bf26270 */
[----:B------:R-:W-:-:S02]  /*1ca30*/  SHF.R.S32.HI R5, RZ, 0x1f, R231 ;  /* 0x0000001fff057819 */ /* 0x000fc400000114e7 */
[----:B------:R-:W-:-:S03]  /*1ca40*/  SHF.R.S32.HI R15, RZ, 0x1f, R230 ;  /* 0x0000001fff0f7819 */ /* 0x000fc600000114e6 */
[CC--:B--2---:R-:W-:Y:S02]  /*1ca50*/  @!P0 LEA R10, P4, R188.reuse, R14.reuse, 0x2 ;  /* 0x0000000ebc0a8211 */ /* 0x0c4fe400078810ff */
[C---:B------:R-:W-:Y:S02]  /*1ca60*/  @!P2 LEA R6, P5, R231.reuse, R14, 0x2 ;  /* 0x0000000ee706a211 */ /* 0x040fe400078a10ff */
[-C--:B-1----:R-:W-:Y:S02]  /*1ca70*/  @!P0 LEA.HI.X R11, R188, R0.reuse, R12, 0x2, P4 ;  /* 0x00000000bc0b8211 */ /* 0x082fe400020f140c */
[----:B------:R-:W-:Y:S02]  /*1ca80*/  @!P2 LEA.HI.X R7, R231, R0, R5, 0x2, P5 ;  /* 0x00000000e707a211 */ /* 0x000fe400028f1405 */
[----:B------:R-:W-:Y:S01]  /*1ca90*/  @!P3 LEA R12, P4, R230, R14, 0x2 ;  /* 0x0000000ee60cb211 */ /* 0x000fe200078810ff */
[----:B------:R1:W-:Y:S01]  /*1caa0*/  @!P0 ST.E.64 desc[UR42][R10.64], R20 ;  /* 0x000000140a008985 */ /* 0x0003e2000c101b2a */
[----:B------:R-:W-:-:S02]  /*1cab0*/  ISETP.GE.AND P0, PT, R228, UR4, PT ;  /* 0x00000004e4007c0c */ /* 0x000fc4000bf06270 */
[----:B------:R-:W-:Y:S01]  /*1cac0*/  SHF.R.S32.HI R5, RZ, 0x1f, R229 ;  /* 0x0000001fff057819 */ /* 0x000fe200000114e5 */
[----:B------:R2:W-:Y:S01]  /*1cad0*/  @!P2 ST.E.64 desc[UR42][R6.64], R92 ;  /* 0x0000005c0600a985 */ /* 0x0005e2000c101b2a */
[----:B------:R-:W-:Y:S02]  /*1cae0*/  @!P1 LEA R28, P5, R229, R14, 0x2 ;  /* 0x0000000ee51c9211 */ /* 0x000fe400078a10ff */
[----:B------:R-:W-:Y:S02]  /*1caf0*/  ISETP.GE.AND P2, PT, R227, UR4, PT ;  /* 0x00000004e3007c0c */ /* 0x000fe4000bf46270 */
[-C--:B------:R-:W-:Y:S02]  /*1cb00*/  @!P3 LEA.HI.X R13, R230, R0.reuse, R15, 0x2, P4 ;  /* 0x00000000e60db211 */ /* 0x080fe400020f140f */
[----:B------:R-:W-:Y:S02]  /*1cb10*/  @!P1 LEA.HI.X R29, R229, R0, R5, 0x2, P5 ;  /* 0x00000000e51d9211 */ /* 0x000fe400028f1405 */
[----:B------:R-:W-:Y:S01]  /*1cb20*/  ISETP.GE.AND P4, PT, R226, UR4, PT ;  /* 0x00000004e2007c0c */ /* 0x000fe2000bf86270 */
[----:B------:R3:W-:Y:S01]  /*1cb30*/  @!P3 ST.E.64 desc[UR42][R12.64], R96 ;  /* 0x000000600c00b985 */ /* 0x0007e2000c101b2a */
[----:B------:R-:W-:-:S02]  /*1cb40*/  @!P0 LEA R30, P3, R228, R14, 0x2 ;  /* 0x0000000ee41e8211 */ /* 0x000fc400078610ff */
[----:B------:R-:W-:Y:S01]  /*1cb50*/  SHF.R.S32.HI R15, RZ, 0x1f, R228 ;  /* 0x0000001fff0f7819 */ /* 0x000fe200000114e4 */
[----:B------:R4:W-:Y:S01]  /*1cb60*/  @!P1 ST.E.64 desc[UR42][R28.64], R100 ;  /* 0x000000641c009985 */ /* 0x0009e2000c101b2a */
[----:B------:R-:W-:Y:S02]  /*1cb70*/  ISETP.GE.AND P1, PT, R225, UR4, PT ;  /* 0x00000004e1007c0c */ /* 0x000fe4000bf26270 */
[----:B------:R-:W-:Y:S02]  /*1cb80*/  SHF.R.S32.HI R5, RZ, 0x1f, R227 ;  /* 0x0000001fff057819 */ /* 0x000fe400000114e3 */
[C---:B-1----:R-:W-:Y:S02]  /*1cb90*/  @!P2 LEA R10, P5, R227.reuse, R14, 0x2 ;  /* 0x0000000ee30aa211 */ /* 0x042fe400078a10ff */
[-C--:B------:R-:W-:Y:S02]  /*1cba0*/  @!P0 LEA.HI.X R31, R228, R0.reuse, R15, 0x2, P3 ;  /* 0x00000000e41f8211 */ /* 0x080fe400018f140f */
[----:B------:R-:W-:-:S02]  /*1cbb0*/  @!P2 LEA.HI.X R11, R227, R0, R5, 0x2, P5 ;  /* 0x00000000e30ba211 */ /* 0x000fc400028f1405 */
[----:B------:R-:W-:Y:S01]  /*1cbc0*/  ISETP.GE.AND P3, PT, R224, UR4, PT ;  /* 0x00000004e0007c0c */ /* 0x000fe2000bf66270 */
[----:B------:R-:W-:Y:S01]  /*1cbd0*/  @!P0 ST.E.64 desc[UR42][R30.64], R104 ;  /* 0x000000681e008985 */ /* 0x000fe2000c101b2a */
[-C--:B--2---:R-:W-:Y:S02]  /*1cbe0*/  @!P4 LEA R6, P0, R226, R14.reuse, 0x2 ;  /* 0x0000000ee206c211 */ /* 0x084fe400078010ff */
[----:B------:R-:W-:Y:S01]  /*1cbf0*/  SHF.R.S32.HI R15, RZ, 0x1f, R226 ;  /* 0x0000001fff0f7819 */ /* 0x000fe200000114e2 */
[----:B------:R1:W-:Y:S01]  /*1cc00*/  @!P2 ST.E.64 desc[UR42][R10.64], R108 ;  /* 0x0000006c0a00a985 */ /* 0x0003e2000c101b2a */
[----:B------:R-:W-:Y:S02]  /*1cc10*/  SHF.R.S32.HI R5, RZ, 0x1f, R225 ;  /* 0x0000001fff057819 */ /* 0x000fe400000114e1 */
[----:B---3--:R-:W-:Y:S02]  /*1cc20*/  @!P1 LEA R12, P5, R225, R14, 0x2 ;  /* 0x0000000ee10c9211 */ /* 0x008fe400078a10ff */
[----:B------:R-:W-:-:S02]  /*1cc30*/  ISETP.GE.AND P2, PT, R223, UR4, PT ;  /* 0x00000004df007c0c */ /* 0x000fc4000bf46270 */
[-C--:B------:R-:W-:Y:S02]  /*1cc40*/  @!P4 LEA.HI.X R7, R226, R0.reuse, R15, 0x2, P0 ;  /* 0x00000000e207c211 */ /* 0x080fe400000f140f */
[----:B------:R-:W-:Y:S02]  /*1cc50*/  ISETP.GE.AND P0, PT, R222, UR4, PT ;  /* 0x00000004de007c0c */ /* 0x000fe4000bf06270 */
[----:B------:R-:W-:Y:S01]  /*1cc60*/  @!P1 LEA.HI.X R13, R225, R0, R5, 0x2, P5 ;  /* 0x00000000e10d9211 */ /* 0x000fe200028f1405 */
[----:B------:R2:W-:Y:S01]  /*1cc70*/  @!P4 ST.E.64 desc[UR42][R6.64], R36 ;  /* 0x000000240600c985 */ /* 0x0005e2000c101b2a */
[----:B------:R-:W-:Y:S02]  /*1cc80*/  @!P3 LEA R20, P5, R224, R14, 0x2 ;  /* 0x0000000ee014b211 */ /* 0x000fe400078a10ff */
[----:B------:R-:W-:Y:S01]  /*1cc90*/  SHF.R.S32.HI R5, RZ, 0x1f, R224 ;  /* 0x0000001fff057819 */ /* 0x000fe200000114e0 */
[----:B------:R3:W-:Y:S01]  /*1cca0*/  @!P1 ST.E.64 desc[UR42][R12.64], R116 ;  /* 0x000000740c009985 */ /* 0x0007e2000c101b2a */
[----:B------:R-:W-:-:S02]  /*1ccb0*/  ISETP.GE.AND P1, PT, R221, UR4, PT ;  /* 0x00000004dd007c0c */ /* 0x000fc4000bf26270 */
[----:B------:R-:W-:Y:S02]  /*1ccc0*/  @!P3 LEA.HI.X R21, R224, R0, R5, 0x2, P5 ;  /* 0x00000000e015b211 */ /* 0x000fe400028f1405 */
[CC--:B----4-:R-:W-:Y:S02]  /*1ccd0*/  @!P2 LEA R28, P4, R223.reuse, R14.reuse, 0x2 ;  /* 0x0000000edf1ca211 */ /* 0x0d0fe400078810ff */
[----:B------:R-:W-:Y:S01]  /*1cce0*/  SHF.R.S32.HI R15, RZ, 0x1f, R223 ;  /* 0x0000001fff0f7819 */ /* 0x000fe200000114df */
[----:B------:R4:W-:Y:S01]  /*1ccf0*/  @!P3 ST.E.64 desc[UR42][R20.64], R120 ;  /* 0x000000781400b985 */ /* 0x0009e2000c101b2a */
[----:B-1----:R-:W-:Y:S02]  /*1cd00*/  @!P0 LEA R10, P5, R222, R14, 0x2 ;  /* 0x0000000ede0a8211 */ /* 0x002fe400078a10ff */
[----:B------:R-:W-:Y:S02]  /*1cd10*/  SHF.R.S32.HI R5, RZ, 0x1f, R222 ;  /* 0x0000001fff057819 */ /* 0x000fe400000114de */
[----:B------:R-:W-:-:S02]  /*1cd20*/  @!P2 LEA.HI.X R29, R223, R0, R15, 0x2, P4 ;  /* 0x00000000df1da211 */ /* 0x000fc400020f140f */
[----:B------:R-:W-:Y:S02]  /*1cd30*/  ISETP.GE.AND P3, PT, R220, UR4, PT ;  /* 0x00000004dc007c0c */ /* 0x000fe4000bf66270 */
[----:B------:R-:W-:Y:S01]  /*1cd40*/  @!P0 LEA.HI.X R11, R222, R0, R5, 0x2, P5 ;  /* 0x00000000de0b8211 */ /* 0x000fe200028f1405 */
[----:B------:R1:W-:Y:S01]  /*1cd50*/  @!P2 ST.E.64 desc[UR42][R28.64], R38 ;  /* 0x000000261c00a985 */ /* 0x0003e2000c101b2a */
[----:B------:R-:W-:Y:S02]  /*1cd60*/  ISETP.GE.AND P4, PT, R219, UR4, PT ;  /* 0x00000004db007c0c */ /* 0x000fe4000bf86270 */
[----:B------:R-:W-:Y:S01]  /*1cd70*/  SHF.R.S32.HI R5, RZ, 0x1f, R221 ;  /* 0x0000001fff057819 */ /* 0x000fe200000114dd */
[----:B------:R0:W-:Y:S01]  /*1cd80*/  @!P0 ST.E.64 desc[UR42][R10.64], R128 ;  /* 0x000000800a008985 */ /* 0x0001e2000c101b2a */
[----:B--2---:R-:W-:Y:S02]  /*1cd90*/  @!P1 LEA R6, P5, R221, R14, 0x2 ;  /* 0x0000000edd069211 */ /* 0x004fe400078a10ff */
[----:B------:R-:W-:-:S02]  /*1cda0*/  ISETP.GE.AND P2, PT, R218, UR4, PT ;  /* 0x00000004da007c0c */ /* 0x000fc4000bf46270 */
[----:B------:R-:W-:Y:S02]  /*1cdb0*/  ISETP.GE.AND P0, PT, R217, UR4, PT ;  /* 0x00000004d9007c0c */ /* 0x000fe4000bf06270 */
[----:B------:R-:W-:Y:S02]  /*1cdc0*/  @!P1 LEA.HI.X R7, R221, R0, R5, 0x2, P5 ;  /* 0x00000000dd079211 */ /* 0x000fe400028f1405 */
[----:B---3--:R-:W-:-:S03]  /*1cdd0*/  @!P3 LEA R12, P5, R220, R14, 0x2 ;  /* 0x0000000edc0cb211 */ /* 0x008fc600078a10ff */
[----:B------:R0:W-:Y:S01]  /*1cde0*/  @!P1 ST.E.64 desc[UR42][R6.64], R132 ;  /* 0x0000008406009985 */ /* 0x0001e2000c101b2a */
[C---:B----4-:R-:W-:Y:S02]  /*1cdf0*/  @!P4 LEA R20, P1, R219.reuse, R14, 0x2 ;  /* 0x0000000edb14c211 */ /* 0x050fe400078210ff */
[----:B------:R-:W-:Y:S02]  /*1ce00*/  @!P3 LEA.HI.X R13, R220, R0, R237, 0x2, P5 ;  /* 0x00000000dc0db211 */ /* 0x000fe400028f14ed */
[C---:B-1----:R-:W-:Y:S02]  /*1ce10*/  @!P2 LEA R28, P5, R218.reuse, R14, 0x2 ;  /* 0x0000000eda1ca211 */ /* 0x042fe400078a10ff */
[----:B------:R-:W-:Y:S01]  /*1ce20*/  @!P4 LEA.HI.X R21, R219, R0, R236, 0x2, P1 ;  /* 0x00000000db15c211 */ /* 0x000fe200008f14ec */
[----:B------:R0:W-:Y:S01]  /*1ce30*/  @!P3 ST.E.64 desc[UR42][R12.64], R136 ;  /* 0x000000880c00b985 */ /* 0x0001e2000c101b2a */
[C---:B------:R-:W-:Y:S02]  /*1ce40*/  @!P0 LEA R14, P1, R217.reuse, R14, 0x2 ;  /* 0x0000000ed90e8211 */ /* 0x040fe400078210ff */
[-C--:B------:R-:W-:Y:S01]  /*1ce50*/  @!P2 LEA.HI.X R29, R218, R0.reuse, R235, 0x2, P5 ;  /* 0x00000000da1da211 */ /* 0x080fe200028f14eb */
[----:B------:R0:W-:Y:S01]  /*1ce60*/  @!P4 ST.E.64 desc[UR42][R20.64], R140 ;  /* 0x0000008c1400c985 */ /* 0x0001e2000c101b2a */
[----:B------:R-:W-:-:S03]  /*1ce70*/  @!P0 LEA.HI.X R15, R217, R0, R234, 0x2, P1 ;  /* 0x00000000d90f8211 */ /* 0x000fc600008f14ea */
[----:B------:R0:W-:Y:S04]  /*1ce80*/  @!P2 ST.E.64 desc[UR42][R28.64], R144 ;  /* 0x000000901c00a985 */ /* 0x0001e8000c101b2a */
[----:B------:R0:W-:Y:S02]  /*1ce90*/  @!P0 ST.E.64 desc[UR42][R14.64], R148 ;  /* 0x000000940e008985 */ /* 0x0001e4000c101b2a */
.L_x_7996:
[----:B------:R-:W-:Y:S05]  /*1cea0*/  BSYNC B1 ;  /* 0x0000000000017941 */ /* 0x000fea0003800000 */
.L_x_7995:
[----:B------:R-:W-:-:S03]  /*1ceb0*/  UMOV UR4, 0xffffffff ;  /* 0xffffffff00047882 */ /* 0x000fc60000000000 */
[----:B------:R-:W-:Y:S05]  /*1cec0*/  BRA.DIV UR4, `(.L_x_7997) ;  /* 0x000000ba04387947 */ /* 0x000fea000b800000 */
[----:B-1----:R1:W3:Y:S04]  /*1ced0*/  SHFL.IDX PT, R0, R4, 0x1, 0x1c1f ;  /* 0x003c1f0004007f89 */ /* 0x0022e800000e0000 */
[----:B0-2---:R1:W0:Y:S02]  /*1cee0*/  SHFL.IDX PT, R14, R3, 0x1, 0x1c1f ;  /* 0x003c1f00030e7f89 */ /* 0x00522400000e0000 */
.L_x_8265:
[----:B------:R-:W-:-:S13]  /*1cef0*/  ISETP.GE.AND P0, PT, R8, R9, PT ;  /* 0x000000090800720c */ /* 0x000fda0003f06270 */
[----:B------:R-:W-:Y:S05]  /*1cf00*/  @P0 BRA `(.L_x_7993) ;  /* 0x0000001000400947 */ /* 0x000fea0003800000 */
[----:B------:R-:W-:Y:S01]  /*1cf10*/  ULDC UR4, c[0x0][0xac8] ;  /* 0x0002b20000047ab9 */ /* 0x000fe20000000800 */
[----:B-1----:R-:W-:Y:S02]  /*1cf20*/  SHF.R.S32.HI R3, RZ, 0x1f, R188 ;  /* 0x0000001fff037819 */ /* 0x002fe400000114bc */
[----:B------:R-:W-:Y:S02]  /*1cf30*/  ISETP.GE.AND P2, PT, R188, UR4, PT ;  /* 0x00000004bc007c0c */ /* 0x000fe4000bf46270 */
[----:B------:R-:W-:Y:S02]  /*1cf40*/  ISETP.GE.AND P3, PT, R231, UR4, PT ;  /* 0x00000004e7007c0c */ /* 0x000fe4000bf66270 */
[----:B------:R-:W-:Y:S02]  /*1cf50*/  ISETP.GE.AND P1, PT, R230, UR4, PT ;  /* 0x00000004e6007c0c */ /* 0x000fe4000bf26270 */
[----:B------:R-:W-:Y:S02]  /*1cf60*/  SHF.R.S32.HI R10, RZ, 0x1f, R231 ;  /* 0x0000001fff0a7819 */ /* 0x000fe400000114e7 */
[----:B------:R-:W-:-:S05]  /*1cf70*/  SHF.R.S32.HI R15, RZ, 0x1f, R229 ;  /* 0x0000001fff0f7819 */ /* 0x000fca00000114e5 */
[CC--:B0-----:R-:W-:Y:S02]  /*1cf80*/  @!P2 LEA R4, P0, R188.reuse, R14.reuse, 0x2 ;  /* 0x0000000ebc04a211 */ /* 0x0c1fe400078010ff */
[----:B------:R-:W-:Y:S02]  /*1cf90*/  @!P3 LEA R6, P4, R231, R14, 0x2 ;  /* 0x0000000ee706b211 */ /* 0x000fe400078810ff */
[----:B---3--:R-:W-:Y:S02]  /*1cfa0*/  @!P2 LEA.HI.X R5, R188, R0, R3, 0x2, P0 ;  /* 0x00000000bc05a211 */ /* 0x008fe400000f1403 */
[----:B------:R-:W-:Y:S02]  /*1cfb0*/  ISETP.GE.AND P0, PT, R229, UR4, PT ;  /* 0x00000004e5007c0c */ /* 0x000fe4000bf06270 */
[----:B------:R-:W-:Y:S01]  /*1cfc0*/  SHF.R.S32.HI R3, RZ, 0x1f, R230 ;  /* 0x0000001fff037819 */ /* 0x000fe200000114e6 */
[----:B------:R0:W-:Y:S01]  /*1cfd0*/  @!P2 ST.E.64 desc[UR42][R4.64], R90 ;  /* 0x0000005a0400a985 */ /* 0x0001e2000c101b2a */
[----:B------:R-:W-:-:S02]  /*1cfe0*/  ISETP.GE.AND P2, PT, R228, UR4, PT ;  /* 0x00000004e4007c0c */ /* 0x000fc4000bf46270 */
[C---:B------:R-:W-:Y:S02]  /*1cff0*/  @!P1 LEA R8, P5, R230.reuse, R14, 0x2 ;  /* 0x0000000ee6089211 */ /* 0x040fe400078a10ff */
[-C--:B------:R-:W-:Y:S02]  /*1d000*/  @!P3 LEA.HI.X R7, R231, R0.reuse, R10, 0x2, P4 ;  /* 0x00000000e707b211 */ /* 0x080fe400020f140a */
[----:B------:R-:W-:Y:S02]  /*1d010*/  ISETP.GE.AND P4, PT, R227, UR4, PT ;  /* 0x00000004e3007c0c */ /* 0x000fe4000bf86270 */
[----:B------:R-:W-:Y:S01]  /*1d020*/  @!P1 LEA.HI.X R9, R230, R0, R3, 0x2, P5 ;  /* 0x00000000e6099211 */ /* 0x000fe200028f1403 */
[----:B------:R1:W-:Y:S01]  /*1d030*/  @!P3 ST.E.64 desc[UR42][R6.64], R94 ;  /* 0x0000005e0600b985 */ /* 0x0003e2000c101b2a */
[----:B------:R-:W-:Y:S02]  /*1d040*/  @!P0 LEA R10, P5, R229, R14, 0x2 ;  /* 0x0000000ee50a8211 */ /* 0x000fe400078a10ff */
[----:B------:R-:W-:Y:S01]  /*1d050*/  ISETP.GE.AND P3, PT, R226, UR4, PT ;  /* 0x00000004e2007c0c */ /* 0x000fe2000bf66270 */
[----:B------:R2:W-:Y:S01]  /*1d060*/  @!P1 ST.E.64 desc[UR42][R8.64], R98 ;  /* 0x0000006208009985 */ /* 0x0005e2000c101b2a */
[----:B------:R-:W-:-:S02]  /*1d070*/  SHF.R.S32.HI R3, RZ, 0x1f, R228 ;  /* 0x0000001fff037819 */ /* 0x000fc400000114e4 */
[C---:B------:R-:W-:Y:S02]  /*1d080*/  @!P2 LEA R12, P1, R228.reuse, R14, 0x2 ;  /* 0x0000000ee40ca211 */ /* 0x040fe400078210ff */
[-C--:B------:R-:W-:Y:S02]  /*1d090*/  @!P0 LEA.HI.X R11, R229, R0.reuse, R15, 0x2, P5 ;  /* 0x00000000e50b8211 */ /* 0x080fe400028f140f */
[----:B------:R-:W-:Y:S02]  /*1d0a0*/  @!P2 LEA.HI.X R13, R228, R0, R3, 0x2, P1 ;  /* 0x00000000e40da211 */ /* 0x000fe400008f1403 */
[----:B------:R-:W-:Y:S01]  /*1d0b0*/  ISETP.GE.AND P1, PT, R225, UR4, PT ;  /* 0x00000004e1007c0c */ /* 0x000fe2000bf26270 */
[----:B------:R3:W-:Y:S01]  /*1d0c0*/  @!P0 ST.E.64 desc[UR42][R10.64], R102 ;  /* 0x000000660a008985 */ /* 0x0007e2000c101b2a */
[----:B0-----:R-:W-:Y:S02]  /*1d0d0*/  @!P4 LEA R4, P0, R227, R14, 0x2 ;  /* 0x0000000ee304c211 */ /* 0x001fe400078010ff */
[----:B------:R-:W-:Y:S01]  /*1d0e0*/  SHF.R.S32.HI R15, RZ, 0x1f, R227 ;  /* 0x0000001fff0f7819 */ /* 0x000fe200000114e3 */
[----:B------:R0:W-:Y:S01]  /*1d0f0*/  @!P2 ST.E.64 desc[UR42][R12.64], R106 ;  /* 0x0000006a0c00a985 */ /* 0x0001e2000c101b2a */
[----:B------:R-:W-:-:S02]  /*1d100*/  SHF.R.S32.HI R3, RZ, 0x1f, R226 ;  /* 0x0000001fff037819 */ /* 0x000fc400000114e2 */
[----:B-1----:R-:W-:Y:S02]  /*1d110*/  @!P3 LEA R6, P5, R226, R14, 0x2 ;  /* 0x0000000ee206b211 */ /* 0x002fe400078a10ff */
[----:B------:R-:W-:Y:S02]  /*1d120*/  ISETP.GE.AND P2, PT, R224, UR4, PT ;  /* 0x00000004e0007c0c */ /* 0x000fe4000bf46270 */
[-C--:B------:R-:W-:Y:S02]  /*1d130*/  @!P4 LEA.HI.X R5, R227, R0.reuse, R15, 0x2, P0 ;  /* 0x00000000e305c211 */ /* 0x080fe400000f140f */
[----:B------:R-:W-:Y:S02]  /*1d140*/  ISETP.GE.AND P0, PT, R223, UR4, PT ;  /* 0x00000004df007c0c */ /* 0x000fe4000bf06270 */
[----:B------:R-:W-:Y:S01]  /*1d150*/  @!P3 LEA.HI.X R7, R226, R0, R3, 0x2, P5 ;  /* 0x00000000e207b211 */ /* 0x000fe200028f1403 */
[----:B------:R1:W-:Y:S01]  /*1d160*/  @!P4 ST.E.64 desc[UR42][R4.64], R110 ;  /* 0x0000006e0400c985 */ /* 0x0003e2000c101b2a */
[----:B--2---:R-:W-:-:S02]  /*1d170*/  @!P1 LEA R8, P5, R225, R14, 0x2 ;  /* 0x0000000ee1089211 */ /* 0x004fc400078a10ff */
[----:B------:R-:W-:Y:S01]  /*1d180*/  SHF.R.S32.HI R3, RZ, 0x1f, R225 ;  /* 0x0000001fff037819 */ /* 0x000fe200000114e1 */
[----:B------:R2:W-:Y:S01]  /*1d190*/  @!P3 ST.E.64 desc[UR42][R6.64], R114 ;  /* 0x000000720600b985 */ /* 0x0005e2000c101b2a */
[----:B------:R-:W-:Y:S02]  /*1d1a0*/  ISETP.GE.AND P3, PT, R222, UR4, PT ;  /* 0x00000004de007c0c */ /* 0x000fe4000bf66270 */
[----:B------:R-:W-:Y:S02]  /*1d1b0*/  @!P1 LEA.HI.X R9, R225, R0, R3, 0x2, P5 ;  /* 0x00000000e1099211 */ /* 0x000fe400028f1403 */
[-C--:B---3--:R-:W-:Y:S02]  /*1d1c0*/  @!P2 LEA R10, P4, R224, R14.reuse, 0x2 ;  /* 0x0000000ee00aa211 */ /* 0x088fe400078810ff */
[----:B------:R-:W-:Y:S01]  /*1d1d0*/  SHF.R.S32.HI R15, RZ, 0x1f, R224 ;  /* 0x0000001fff0f7819 */ /* 0x000fe200000114e0 */
[----:B------:R3:W-:Y:S01]  /*1d1e0*/  @!P1 ST.E.64 desc[UR42][R8.64], R118 ;  /* 0x0000007608009985 */ /* 0x0007e2000c101b2a */
[----:B0-----:R-:W-:-:S02]  /*1d1f0*/  @!P0 LEA R12, P5, R223, R14, 0x2 ;  /* 0x0000000edf0c8211 */ /* 0x001fc400078a10ff */
[----:B------:R-:W-:Y:S02]  /*1d200*/  SHF.R.S32.HI R3, RZ, 0x1f, R223 ;  /* 0x0000001fff037819 */ /* 0x000fe400000114df */
[-C--:B------:R-:W-:Y:S02]  /*1d210*/  @!P2 LEA.HI.X R11, R224, R0.reuse, R15, 0x2, P4 ;  /* 0x00000000e00ba211 */ /* 0x080fe400020f140f */
[----:B------:R-:W-:Y:S02]  /*1d220*/  ISETP.GE.AND P1, PT, R221, UR4, PT ;  /* 0x00000004dd007c0c */ /* 0x000fe4000bf26270 */
[----:B------:R-:W-:Y:S01]  /*1d230*/  @!P0 LEA.HI.X R13, R223, R0, R3, 0x2, P5 ;  /* 0x00000000df0d8211 */ /* 0x000fe200028f1403 */
[----:B------:R0:W-:Y:S01]  /*1d240*/  @!P2 ST.E.64 desc[UR42][R10.64], R122 ;  /* 0x0000007a0a00a985 */ /* 0x0001e2000c101b2a */
[----:B------:R-:W-:Y:S02]  /*1d250*/  ISETP.GE.AND P4, PT, R220, UR4, PT ;  /* 0x00000004dc007c0c */ /* 0x000fe4000bf86270 */
[----:B------:R-:W-:Y:S01]  /*1d260*/  SHF.R.S32.HI R3, RZ, 0x1f, R222 ;  /* 0x0000001fff037819 */ /* 0x000fe200000114de */
[----:B------:R4:W-:Y:S01]  /*1d270*/  @!P0 ST.E.64 desc[UR42][R12.64], R126 ;  /* 0x0000007e0c008985 */ /* 0x0009e2000c101b2a */
[----:B-1----:R-:W-:-:S02]  /*1d280*/  @!P3 LEA R4, P5, R222, R14, 0x2 ;  /* 0x0000000ede04b211 */ /* 0x002fc400078a10ff */
[----:B------:R-:W-:Y:S02]  /*1d290*/  ISETP.GE.AND P2, PT, R219, UR4, PT ;  /* 0x00000004db007c0c */ /* 0x000fe4000bf46270 */
[----:B------:R-:W-:Y:S02]  /*1d2a0*/  ISETP.GE.AND P0, PT, R218, UR4, PT ;  /* 0x00000004da007c0c */ /* 0x000fe4000bf06270 */
[----:B------:R-:W-:Y:S02]  /*1d2b0*/  @!P3 LEA.HI.X R5, R222, R0, R3, 0x2, P5 ;  /* 0x00000000de05b211 */ /* 0x000fe400028f1403 */
[----:B------:R-:W-:Y:S02]  /*1d2c0*/  SHF.R.S32.HI R3, RZ, 0x1f, R221 ;  /* 0x0000001fff037819 */ /* 0x000fe400000114dd */
[-C--:B--2---:R-:W-:Y:S01]  /*1d2d0*/  @!P1 LEA R6, P5, R221, R14.reuse, 0x2 ;  /* 0x0000000edd069211 */ /* 0x084fe200078a10ff */
[----:B------:R4:W-:Y:S01]  /*1d2e0*/  @!P3 ST.E.64 desc[UR42][R4.64], R130 ;  /* 0x000000820400b985 */ /* 0x0009e2000c101b2a */
[----:B---3--:R-:W-:-:S02]  /*1d2f0*/  @!P4 LEA R8, P3, R220, R14, 0x2 ;  /* 0x0000000edc08c211 */ /* 0x008fc400078610ff */
[----:B------:R-:W-:Y:S02]  /*1d300*/  @!P1 LEA.HI.X R7, R221, R0, R3, 0x2, P5 ;  /* 0x00000000dd079211 */ /* 0x000fe400028f1403 */
[C---:B0-----:R-:W-:Y:S02]  /*1d310*/  @!P2 LEA R10, P5, R219.reuse, R14, 0x2 ;  /* 0x0000000edb0aa211 */ /* 0x041fe400078a10ff */
[----:B------:R-:W-:Y:S01]  /*1d320*/  @!P4 LEA.HI.X R9, R220, R0, R237, 0x2, P3 ;  /* 0x00000000dc09c211 */ /* 0x000fe200018f14ed */
[----:B------:R4:W-:Y:S01]  /*1d330*/  @!P1 ST.E.64 desc[UR42][R6.64], R134 ;  /* 0x0000008606009985 */ /* 0x0009e2000c101b2a */
[C---:B------:R-:W-:Y:S02]  /*1d340*/  @!P0 LEA R20, P3, R218.reuse, R14, 0x2 ;  /* 0x0000000eda148211 */ /* 0x040fe400078610ff */
[-C--:B------:R-:W-:Y:S01]  /*1d350*/  @!P2 LEA.HI.X R11, R219, R0.reuse, R236, 0x2, P5 ;  /* 0x00000000db0ba211 */ /* 0x080fe200028f14ec */
[----:B------:R4:W-:Y:S01]  /*1d360*/  @!P4 ST.E.64 desc[UR42][R8.64], R138 ;  /* 0x0000008a0800c985 */ /* 0x0009e2000c101b2a */
[----:B------:R-:W-:-:S03]  /*1d370*/  @!P0 LEA.HI.X R21, R218, R0, R235, 0x2, P3 ;  /* 0x00000000da158211 */ /* 0x000fc600018f14eb */
[----:B------:R4:W-:Y:S04]  /*1d380*/  @!P2 ST.E.64 desc[UR42][R10.64], R142 ;  /* 0x0000008e0a00a985 */ /* 0x0009e8000c101b2a */
[----:B------:R4:W-:Y:S01]  /*1d390*/  @!P0 ST.E.64 desc[UR42][R20.64], R146 ;  /* 0x0000009214008985 */ /* 0x0009e2000c101b2a */
[----:B------:R-:W-:-:S13]  /*1d3a0*/  ISETP.GE.AND P0, PT, R217, UR4, PT ;  /* 0x00000004d9007c0c */ /* 0x000fda000bf06270 */
[----:B----4-:R-:W-:Y:S05]  /*1d3b0*/  @P0 BRA `(.L_x_7993) ;  /* 0x0000000c00140947 */ /* 0x010fea0003800000 */
[----:B------:R-:W-:-:S04]  /*1d3c0*/  LEA R14, P0, R217, R14, 0x2 ;  /* 0x0000000ed90e7211 */ /* 0x000fc800078010ff */
[----:B------:R-:W-:-:S05]  /*1d3d0*/  LEA.HI.X R15, R217, R0, R234, 0x2, P0 ;  /* 0x00000000d90f7211 */ /* 0x000fca00000f14ea */
[----:B------:R4:W-:Y:S01]  /*1d3e0*/  ST.E.64 desc[UR42][R14.64], R150 ;  /* 0x000000960e007985 */ /* 0x0009e2000c101b2a */
[----:B------:R-:W-:Y:S05]  /*1d3f0*/  BRA `(.L_x_7993) ;  /* 0x0000000c00047947 */ /* 0x000fea0003800000 */
.L_x_7980:
[----:B------:R-:W-:Y:S01]  /*1d400*/  ULDC.64 UR4, c[0x0][0xc08] ;  /* 0x0003020000047ab9 */ /* 0x000fe20000000a00 */
[----:B------:R-:W2:Y:S01]  /*1d410*/  LDC.64 R4, c[0x0][0xc00] ;  /* 0x00030000ff047b82 */ /* 0x000ea20000000a00 */
[----:B------:R-:W-:Y:S01]  /*1d420*/  ISETP.NE.U32.AND P0, PT, RZ, UR4, PT ;  /* 0x00000004ff007c0c */ /* 0x000fe2000bf05070 */
[----:B------:R-:W-:-:S03]  /*1d430*/  IMAD.MOV.U32 R3, RZ, RZ, RZ ;  /* 0x000000ffff037224 */ /* 0x000fc600078e00ff */
        /* <DEDUP_REMOVED lines=9> */
[----:B------:R-:W4:Y:S01]  /*1d4d0*/  S2R R0, SR_TID.X ;  /* 0x0000000000007919 */ /* 0x000f220000002100 */
[----:B---3--:R-:W-:-:S05]  /*1d4e0*/  @P1 IMAD.WIDE R6, R209, 0x4, R6 ;  /* 0x00000004d1061825 */ /* 0x008fca00078e0206 */
[----:B------:R2:W5:Y:S01]  /*1d4f0*/  @P1 LDG.E R20, desc[UR42][R6.64] ;  /* 0x0000002a06141981 */ /* 0x000562000c1e1900 */
[----:B------:R-:W-:-:S13]  /*1d500*/  ISETP.NE.AND P2, PT, R208, RZ, PT ;  /* 0x000000ffd000720c */ /* 0x000fda0003f45270 */
[----:B------:R-:W3:Y:S01]  /*1d510*/  @!P2 LDC R208, c[0x0][0xad4] ;  /* 0x0002b500ffd0ab82 */ /* 0x000ee20000000800 */
[----:B----4-:R-:W-:Y:S01]  /*1d520*/  VIADD R0, R0, 0xffffff80 ;  /* 0xffffff8000007836 */ /* 0x010fe20000000000 */
[----:B------:R-:W-:-:S04]  /*1d530*/  SHF.R.S32.HI R30, RZ, 0x1f, R209 ;  /* 0x0000001fff1e7819 */ /* 0x000fc800000114d1 */
[----:B------:R-:W-:Y:S02]  /*1d540*/  ISETP.GT.AND P3, PT, R0, 0x7f, PT ;  /* 0x0000007f0000780c */ /* 0x000fe40003f64270 */
[----:B---3--:R-:W-:Y:S01]  /*1d550*/  ISETP.GT.AND P2, PT, R208, 0x1, PT ;  /* 0x00000001d000780c */ /* 0x008fe20003f44270 */
[----:B--2---:R-:W-:-:S12]  /*1d560*/  @P1 BRA `(.L_x_7998) ;  /* 0x0000000000101947 */ /* 0x004fd80003800000 */
[----:B------:R-:W-:Y:S05]  /*1d570*/  @!P0 BRA `(.L_x_7998) ;  /* 0x00000000000c8947 */ /* 0x000fea0003800000 */
[----:B------:R-:W2:Y:S04]  /*1d580*/  LDG.E R7, desc[UR42][R4.64] ;  /* 0x0000002a04077981 */ /* 0x000ea8000c1e1900 */
[----:B-----5:R-:W2:Y:S02]  /*1d590*/  LDG.E R20, desc[UR42][R4.64+0x4] ;  /* 0x0000042a04147981 */ /* 0x020ea4000c1e1900 */
[----:B--2---:R-:W-:-:S07]  /*1d5a0*/  IMAD.IADD R20, R20, 0x1, -R7 ;  /* 0x0000000114147824 */ /* 0x004fce00078e0a07 */
.L_x_7998:
[----:B------:R-:W-:Y:S01]  /*1d5b0*/  BSSY B1, `(.L_x_7999) ;  /* 0x0000036000017945 */ /* 0x000fe20003800000 */
[----:B------:R-:W-:Y:S02]  /*1d5c0*/  SEL R31, R209, RZ, !P0 ;  /* 0x000000ffd11f7207 */ /* 0x000fe40004000000 */
[----:B------:R-:W-:Y:S02]  /*1d5d0*/  SEL R30, R30, RZ, !P0 ;  /* 0x000000ff1e1e7207 */ /* 0x000fe40004000000 */
[----:B-----5:R-:W-:Y:S01]  /*1d5e0*/  SHF.R.S32.HI R28, RZ, 0x1f, R3 ;  /* 0x0000001fff1c7819 */ /* 0x020fe20000011403 */
[----:B------:R-:W-:Y:S06]  /*1d5f0*/  @P3 BRA `(.L_x_8000) ;  /* 0x0000000000c43947 */ /* 0x000fec0003800000 */
[----:B------:R-:W2:Y:S01]  /*1d600*/  S2R R33, SR_TID.X ;  /* 0x0000000000217919 */ /* 0x000ea20000002100 */
[----:B------:R-:W3:Y:S02]  /*1d610*/  LDC R35, c[0x0][0xbe8] ;  /* 0x0002fa00ff237b82 */ /* 0x000ee40000000800 */
[----:B---3--:R-:W-:Y:S01]  /*1d620*/  IMAD R0, R20, R35, RZ ;  /* 0x0000002314007224 */ /* 0x008fe200078e02ff */
[----:B--2---:R-:W-:-:S04]  /*1d630*/  IADD3 R33, R192, -0x80, R33 ;  /* 0xffffff80c0217810 */ /* 0x004fc80007ffe021 */
[----:B------:R-:W-:-:S13]  /*1d640*/  ISETP.GE.AND P0, PT, R33, R0, PT ;  /* 0x000000002100720c */ /* 0x000fda0003f06270 */
[----:B------:R-:W-:Y:S05]  /*1d650*/  @P0 BRA `(.L_x_8000) ;  /* 0x0000000000ac0947 */ /* 0x000fea0003800000 */
[----:B-1----:R-:W-:Y:S01]  /*1d660*/  IMAD.MOV.U32 R24, RZ, RZ, 0x9b8 ;  /* 0x000009b8ff187424 */ /* 0x002fe200078e00ff */
[----:B------:R-:W-:Y:S01]  /*1d670*/  ISETP.GT.AND P0, PT, R208, 0x1, PT ;  /* 0x00000001d000780c */ /* 0x000fe20003f04270 */
[----:B------:R-:W1:Y:S01]  /*1d680*/  LDC.64 R4, c[0x0][0xba8] ;  /* 0x0002ea00ff047b82 */ /* 0x000e620000000a00 */
[----:B------:R-:W-:Y:S01]  /*1d690*/  ISETP.NE.AND P1, PT, R35, 0x1, PT ;  /* 0x000000012300780c */ /* 0x000fe20003f25270 */
[----:B------:R-:W-:Y:S01]  /*1d6a0*/  IMAD.MOV.U32 R21, RZ, RZ, R33 ;  /* 0x000000ffff157224 */ /* 0x000fe200078e0021 */
[----:B------:R-:W-:Y:S02]  /*1d6b0*/  SEL R24, R24, 0x978, P0 ;  /* 0x0000097818187807 */ /* 0x000fe40000000000 */
[----:B------:R-:W-:-:S03]  /*1d6c0*/  SEL R215, R215, RZ, P0 ;  /* 0x000000ffd7d77207 */ /* 0x000fc60000000000 */
[----:B------:R-:W2:Y:S08]  /*1d6d0*/  LDC.64 R8, c[0x0][R24+0x220] ;  /* 0x0000880018087b82 */ /* 0x000eb00000000a00 */
[----:B------:R-:W3:Y:S08]  /*1d6e0*/  LDC.64 R6, c[0x0][R24+0x218] ;  /* 0x0000860018067b82 */ /* 0x000ef00000000a00 */
[----:B------:R-:W4:Y:S08]  /*1d6f0*/  LDC.64 R10, c[0x0][R24+0x228] ;  /* 0x00008a00180a7b82 */ /* 0x000f300000000a00 */
[----:B------:R-:W5:Y:S08]  /*1d700*/  LDC.64 R12, c[0x0][R24+0x210] ;  /* 0x00008400180c7b82 */ /* 0x000f700000000a00 */
[----:B------:R-:W0:Y:S08]  /*1d710*/  @P1 LDC R0, c[0x0][0xbec] ;  /* 0x0002fb00ff001b82 */ /* 0x000e300000000800 */
[----:B------:R-:W4:Y:S01]  /*1d720*/  @P1 LDC R37, c[0x0][0xbf0] ;  /* 0x0002fc00ff251b82 */ /* 0x000f220000000800 */
[----:B--2---:R-:W-:-:S07]  /*1d730*/  IMAD R9, R9, R31, RZ ;  /* 0x0000001f09097224 */ /* 0x004fce00078e02ff */
[----:B-1----:R-:W1:Y:S01]  /*1d740*/  @!P0 LDC R4, c[0x0][0xb50] ;  /* 0x0002d400ff048b82 */ /* 0x002e620000000800 */
[----:B------:R-:W-:-:S04]  /*1d750*/  IMAD.WIDE.U32 R14, R8, R31, RZ ;  /* 0x0000001f080e7225 */ /* 0x000fc800078e00ff */
[----:B------:R-:W-:Y:S02]  /*1d760*/  IMAD R9, R8, R30, R9 ;  /* 0x0000001e08097224 */ /* 0x000fe400078e0209 */
[----:B0-----:R-:W-:Y:S01]  /*1d770*/  @P1 IMAD.HI.U32 R0, R33, R0, RZ ;  /* 0x0000000021001227 */ /* 0x001fe200078e00ff */
[----:B------:R-:W0:Y:S03]  /*1d780*/  @!P0 LDC R5, c[0x0][0xb54] ;  /* 0x0002d500ff058b82 */ /* 0x000e260000000800 */
[-C--:B---3--:R-:W-:Y:S02]  /*1d790*/  IMAD R29, R7, R206.reuse, RZ ;  /* 0x000000ce071d7224 */ /* 0x088fe400078e02ff */
[----:B------:R-:W-:Y:S01]  /*1d7a0*/  IMAD.WIDE.U32 R6, R6, R206, RZ ;  /* 0x000000ce06067225 */ /* 0x000fe200078e00ff */
[----:B----4-:R-:W-:-:S03]  /*1d7b0*/  @P1 SHF.R.U32.HI R21, RZ, R37, R0 ;  /* 0x00000025ff151219 */ /* 0x010fc60000011600 */
[----:B------:R-:W-:Y:S01]  /*1d7c0*/  IMAD.IADD R29, R7, 0x1, R29 ;  /* 0x00000001071d7824 */ /* 0x000fe200078e021d */
[----:B------:R-:W-:Y:S01]  /*1d7d0*/  IADD3 R0, P1, P3, R14, R6, R3 ;  /* 0x000000060e007210 */ /* 0x000fe20007b3e003 */
[----:B------:R-:W-:Y:S02]  /*1d7e0*/  IMAD.IADD R14, R15, 0x1, R9 ;  /* 0x000000010f0e7824 */ /* 0x000fe400078e0209 */
[----:B------:R-:W-:Y:S02]  /*1d7f0*/  IMAD.MOV R8, RZ, RZ, -R21 ;  /* 0x000000ffff087224 */ /* 0x000fe400078e0a15 */
[----:B------:R-:W-:-:S04]  /*1d800*/  IMAD.WIDE.U32 R6, R10, R215, RZ ;  /* 0x000000d70a067225 */ /* 0x000fc800078e00ff */
[----:B------:R-:W-:Y:S02]  /*1d810*/  IMAD R11, R11, R215, RZ ;  /* 0x000000d70b0b7224 */ /* 0x000fe400078e02ff */
[----:B------:R-:W-:Y:S01]  /*1d820*/  IMAD R9, R35, R8, R33 ;  /* 0x0000000823097224 */ /* 0x000fe200078e0221 */
[----:B------:R-:W-:Y:S01]  /*1d830*/  IADD3.X R8, R14, R29, R28, P1, P3 ;  /* 0x0000001d0e087210 */ /* 0x000fe20000fe641c */
[----:B------:R-:W-:Y:S01]  /*1d840*/  IMAD.IADD R11, R7, 0x1, R11 ;  /* 0x00000001070b7824 */ /* 0x000fe200078e020b */
[----:B------:R-:W-:Y:S01]  /*1d850*/  IADD3 R6, P0, P1, R21, R0, R6 ;  /* 0x0000000015067210 */ /* 0x000fe2000791e006 */
[----:B-----5:R-:W-:Y:S01]  /*1d860*/  IMAD R0, R13, R9, RZ ;  /* 0x000000090d007224 */ /* 0x020fe200078e02ff */
[----:B------:R-:W-:-:S04]  /*1d870*/  SHF.R.S32.HI R21, RZ, 0x1f, R21 ;  /* 0x0000001fff157819 */ /* 0x000fc80000011415 */
[----:B------:R-:W-:Y:S02]  /*1d880*/  IADD3.X R7, R21, R8, R11, P0, P1 ;  /* 0x0000000815077210 */ /* 0x000fe400007e240b */
[----:B------:R-:W-:Y:S01]  /*1d890*/  SHF.R.S32.HI R11, RZ, 0x1f, R9 ;  /* 0x0000001fff0b7819 */ /* 0x000fe20000011409 */
[----:B------:R-:W-:-:S04]  /*1d8a0*/  IMAD.WIDE.U32 R6, R12, R9, R6 ;  /* 0x000000090c067225 */ /* 0x000fc800078e0006 */
[----:B------:R-:W-:Y:S01]  /*1d8b0*/  IMAD R11, R12, R11, R0 ;  /* 0x0000000b0c0b7224 */ /* 0x000fe200078e0200 */
[----:B-1----:R-:W-:-:S03]  /*1d8c0*/  LEA R4, P0, R6, R4, 0x2 ;  /* 0x0000000406047211 */ /* 0x002fc600078010ff */
[----:B------:R-:W-:Y:S02]  /*1d8d0*/  IMAD.IADD R0, R7, 0x1, R11 ;  /* 0x0000000107007824 */ /* 0x000fe400078e020b */
[----:B------:R-:W-:-:S03]  /*1d8e0*/  IMAD.MOV.U32 R7, RZ, RZ, -0x800000 ;  /* 0xff800000ff077424 */ /* 0x000fc600078e00ff */
[----:B0-----:R-:W-:-:S05]  /*1d8f0*/  LEA.HI.X R5, R6, R5, R0, 0x2, P0 ;  /* 0x0000000506057211 */ /* 0x001fca00000f1400 */
[----:B------:R2:W-:Y:S02]  /*1d900*/  STG.E desc[UR42][R4.64], R7 ;  /* 0x0000000704007986 */ /* 0x0005e4000c10192a */
.L_x_8000:
[----:B------:R-:W-:Y:S05]  /*1d910*/  BSYNC B1 ;  /* 0x0000000000017941 */ /* 0x000fea0003800000 */
.L_x_7999:
[----:B------:R-:W-:Y:S05]  /*1d920*/  @P2 BRA `(.L_x_7993) ;  /* 0x0000000400b82947 */ /* 0x000fea0003800000 */
[----:B------:R-:W3:Y:S01]  /*1d930*/  LDC R21, c[0x0][0xbe8] ;  /* 0x0002fa00ff157b82 */ /* 0x000ee20000000800 */
[----:B------:R-:W-:Y:S01]  /*1d940*/  ULDC.64 UR4, c[0x0][0xaa0] ;  /* 0x0002a80000047ab9 */ /* 0x000fe20000000a00 */
[----:B------:R-:W-:Y:S01]  /*1d950*/  ULDC.64 UR6, c[0x0][0xaf0] ;  /* 0x0002bc0000067ab9 */ /* 0x000fe20000000a00 */
[----:B------:R-:W-:Y:S02]  /*1d960*/  IMAD R0, R28, UR4, RZ ;  /* 0x000000041c007c24 */ /* 0x000fe4000f8e02ff */
[----:B--2---:R-:W-:-:S04]  /*1d970*/  IMAD.WIDE.U32 R4, R3, UR4, RZ ;  /* 0x0000000403047c25 */ /* 0x004fc8000f8e00ff */
[----:B------:R-:W-:Y:S01]  /*1d980*/  IMAD R7, R3, UR5, R0 ;  /* 0x0000000503077c24 */ /* 0x000fe2000f8e0200 */
[----:B------:R-:W-:Y:S01]  /*1d990*/  ULDC.64 UR4, c[0x0][0xae8] ;  /* 0x0002ba0000047ab9 */ /* 0x000fe20000000a00 */
[----:B------:R-:W-:Y:S02]  /*1d9a0*/  IMAD R3, R207, 0x20, R23 ;  /* 0x00000020cf037824 */ /* 0x000fe400078e0217 */
[----:B------:R-:W-:Y:S02]  /*1d9b0*/  IMAD.IADD R5, R5, 0x1, R7 ;  /* 0x0000000105057824 */ /* 0x000fe400078e0207 */
[----:B------:R-:W-:Y:S02]  /*1d9c0*/  IMAD.IADD R8, R192, 0x1, R3 ;  /* 0x00000001c0087824 */ /* 0x000fe400078e0203 */
[----:B------:R-:W-:-:S04]  /*1d9d0*/  IMAD.WIDE.U32 R4, R206, UR4, R4 ;  /* 0x00000004ce047c25 */ /* 0x000fc8000f8e0004 */
[----:B------:R-:W-:Y:S02]  /*1d9e0*/  IMAD.MOV.U32 R3, RZ, RZ, R8 ;  /* 0x000000ffff037224 */ /* 0x000fe400078e0008 */
[----:B------:R-:W-:Y:S01]  /*1d9f0*/  IMAD R6, R30, UR6, RZ ;  /* 0x000000061e067c24 */ /* 0x000fe2000f8e02ff */
[----:B---3--:R-:W-:Y:S01]  /*1da00*/  ISETP.NE.AND P0, PT, R21, 0x1, PT ;  /* 0x000000011500780c */ /* 0x008fe20003f05270 */
[----:B------:R-:W-:Y:S01]  /*1da10*/  IMAD R5, R206, UR5, R5 ;  /* 0x00000005ce057c24 */ /* 0x000fe2000f8e0205 */
[----:B------:R-:W-:Y:S01]  /*1da20*/  ULDC.64 UR4, c[0x0][0xae0] ;  /* 0x0002b80000047ab9 */ /* 0x000fe20000000a00 */
[----:B------:R-:W-:Y:S02]  /*1da30*/  IMAD.IADD R192, R23, 0x1, R192 ;  /* 0x0000000117c07824 */ /* 0x000fe400078e02c0 */
[----:B------:R-:W-:-:S08]  /*1da40*/  IMAD.WIDE.U32 R4, R31, UR6, R4 ;  /* 0x000000061f047c25 */ /* 0x000fd0000f8e0004 */
[----:B------:R-:W2:Y:S08]  /*1da50*/  @P0 LDC R9, c[0x0][0xbec] ;  /* 0x0002fb00ff090b82 */ /* 0x000eb00000000800 */
[----:B------:R-:W3:Y:S01]  /*1da60*/  @P0 LDC R11, c[0x0][0xbf0] ;  /* 0x0002fc00ff0b0b82 */ /* 0x000ee20000000800 */
[----:B--2---:R-:W-:-:S04]  /*1da70*/  @P0 IMAD.HI.U32 R0, R8, R9, RZ ;  /* 0x0000000908000227 */ /* 0x004fc800078e00ff */
[----:B------:R-:W-:Y:S01]  /*1da80*/  IMAD R9, R31, UR7, R6 ;  /* 0x000000071f097c24 */ /* 0x000fe2000f8e0206 */
[----:B---3--:R-:W-:-:S03]  /*1da90*/  @P0 SHF.R.U32.HI R3, RZ, R11, R0 ;  /* 0x0000000bff030219 */ /* 0x008fc60000011600 */
[----:B------:R-:W-:Y:S01]  /*1daa0*/  IMAD.IADD R5, R5, 0x1, R9 ;  /* 0x0000000105057824 */ /* 0x000fe200078e0209 */
[--C-:B------:R-:W-:Y:S01]  /*1dab0*/  SHF.R.S32.HI R0, RZ, 0x1f, R3.reuse ;  /* 0x0000001fff007819 */ /* 0x100fe20000011403 */
[----:B------:R-:W-:Y:S02]  /*1dac0*/  IMAD.MOV R7, RZ, RZ, -R3 ;  /* 0x000000ffff077224 */ /* 0x000fe400078e0a03 */
[----:B------:R-:W-:-:S04]  /*1dad0*/  IMAD.WIDE.U32 R4, R3, UR4, R4 ;  /* 0x0000000403047c25 */ /* 0x000fc8000f8e0004 */
[----:B------:R-:W-:Y:S02]  /*1dae0*/  IMAD R7, R21, R7, R8 ;  /* 0x0000000715077224 */ /* 0x000fe400078e0208 */
        /* <DEDUP_REMOVED lines=10> */
[----:B------:R-:W-:Y:S01]  /*1db90*/  IMAD.IADD R3, R5, 0x1, R3 ;  /* 0x0000000105037824 */ /* 0x000fe200078e0203 */
[----:B------:R-:W-:-:S04]  /*1dba0*/  UMOV UR4, 0xffffffff ;  /* 0xffffffff00047882 */ /* 0x000fc80000000000 */
[----:B------:R-:W-:Y:S01]  /*1dbb0*/  LEA.HI.X R4, R4, UR5, R3, 0x1, P0 ;  /* 0x0000000504047c11 */ /* 0x000fe200080f0c03 */
[----:B------:R-:W-:Y:S06]  /*1dbc0*/  BRA.DIV UR4, `(.L_x_8001) ;  /* 0x000000ae04407947 */ /* 0x000fec000b800000 */
[----:B------:R2:W3:Y:S04]  /*1dbd0*/  SHFL.IDX PT, R3, R4, RZ, 0x181f ;  /* 0x00181fff04037589 */ /* 0x0004e800000e0000 */
[----:B------:R2:W4:Y:S02]  /*1dbe0*/  SHFL.IDX PT, R14, R0, RZ, 0x181f ;  /* 0x00181fff000e7589 */ /* 0x00052400000e0000 */
.L_x_8268:
[----:B------:R-:W-:Y:S01]  /*1dbf0*/  IMAD R20, R20, R21, RZ ;  /* 0x0000001514147224 */ /* 0x000fe200078e02ff */
[----:B------:R-:W-:Y:S04]  /*1dc00*/  BSSY B1, `(.L_x_8002) ;  /* 0x000000c000017945 */ /* 0x000fe80003800000 */
[----:B------:R-:W-:-:S13]  /*1dc10*/  ISETP.GE.AND P0, PT, R192, R20, PT ;  /* 0x00000014c000720c */ /* 0x000fda0003f06270 */
[----:B------:R-:W-:Y:S05]  /*1dc20*/  @P0 BRA `(.L_x_8003) ;  /* 0x0000000000240947 */ /* 0x000fea0003800000 */
[----:B------:R-:W-:Y:S02]  /*1dc30*/  ULDC UR4, c[0x0][0xac8] ;  /* 0x0002b20000047ab9 */ /* 0x000fe40000000800 */
[----:B------:R-:W-:Y:S02]  /*1dc40*/  ISETP.GE.AND P2, PT, R16, UR4, PT ;  /* 0x0000000410007c0c */ /* 0x000fe4000bf46270 */
[----:B------:R-:W-:-:S11]  /*1dc50*/  ISETP.GE.AND P3, PT, R190, UR4, PT ;  /* 0x00000004be007c0c */ /* 0x000fd6000bf66270 */
[-C--:B----4-:R-:W-:Y:S02]  /*1dc60*/  @!P2 LEA R6, P0, R16, R14.reuse, 0x1 ;  /* 0x0000000e1006a211 */ /* 0x090fe400078008ff */
[----:B------:R-:W-:Y:S02]  /*1dc70*/  @!P3 LEA R14, P1, R190, R14, 0x1 ;  /* 0x0000000ebe0eb211 */ /* 0x000fe400078208ff */
[-C--:B---3--:R-:W-:Y:S02]  /*1dc80*/  @!P2 LEA.HI.X R7, R16, R3.reuse, R17, 0x1, P0 ;  /* 0x000000031007a211 */ /* 0x088fe400000f0c11 */
[----:B------:R-:W-:-:S03]  /*1dc90*/  @!P3 LEA.HI.X R15, R190, R3, R214, 0x1, P1 ;  /* 0x00000003be0fb211 */ /* 0x000fc600008f0cd6 */
[----:B------:R3:W-:Y:S04]  /*1dca0*/  @!P2 ST.E.128 desc[UR42][R6.64], RZ ;  /* 0x000000ff0600a985 */ /* 0x0007e8000c101d2a */
[----:B------:R3:W-:Y:S02]  /*1dcb0*/  @!P3 ST.E.128 desc[UR42][R14.64], RZ ;  /* 0x000000ff0e00b985 */ /* 0x0007e4000c101d2a */
.L_x_8003:
[----:B------:R-:W-:Y:S05]  /*1dcc0*/  BSYNC B1 ;  /* 0x0000000000017941 */ /* 0x000fea0003800000 */
.L_x_8002:
[----:B------:R-:W-:-:S03]  /*1dcd0*/  UMOV UR4, 0xffffffff ;  /* 0xffffffff00047882 */ /* 0x000fc60000000000 */
[----:B------:R-:W-:Y:S05]  /*1dce0*/  BRA.DIV UR4, `(.L_x_8004) ;  /* 0x000000ae042c7947 */ /* 0x000fea000b800000 */
[----:B---3--:R3:W0:Y:S04]  /*1dcf0*/  SHFL.IDX PT, R3, R4, 0x1, 0x181f ;  /* 0x00381f0004037f89 */ /* 0x00862800000e0000 */
[----:B----4-:R3:W4:Y:S02]  /*1dd00*/  SHFL.IDX PT, R14, R0, 0x1, 0x181f ;  /* 0x00381f00000e7f89 */ /* 0x01072400000e0000 */
.L_x_8272:
[----:B------:R-:W-:Y:S01]  /*1dd10*/  VIADD R5, R192, 0x20 ;  /* 0x00000020c0057836 */ /* 0x000fe20000000000 */
        /* <DEDUP_REMOVED lines=8> */
[-C--:B0-----:R-:W-:Y:S02]  /*1dda0*/  @!P2 LEA.HI.X R7, R16, R3.reuse, R17, 0x1, P0 ;  /* 0x000000031007a211 */ /* 0x081fe400000f0c11 */
[----:B------:R-:W-:-:S03]  /*1ddb0*/  @!P3 LEA.HI.X R15, R190, R3, R214, 0x1, P1 ;  /* 0x00000003be0fb211 */ /* 0x000fc600008f0cd6 */
[----:B------:R0:W-:Y:S04]  /*1ddc0*/  @!P2 ST.E.128 desc[UR42][R6.64], RZ ;  /* 0x000000ff0600a985 */ /* 0x0001e8000c101d2a */
[----:B------:R0:W-:Y:S02]  /*1ddd0*/  @!P3 ST.E.128 desc[UR42][R14.64], RZ ;  /* 0x000000ff0e00b985 */ /* 0x0001e4000c101d2a */
.L_x_8006:
[----:B------:R-:W-:Y:S05]  /*1dde0*/  BSYNC B1 ;  /* 0x0000000000017941 */ /* 0x000fea0003800000 */
.L_x_8005:
[----:B------:R-:W-:-:S03]  /*1ddf0*/  UMOV UR4, 0xffffffff ;  /* 0xffffffff00047882 */ /* 0x000fc60000000000 */
[----:B------:R-:W-:Y:S05]  /*1de00*/  BRA.DIV UR4, `(.L_x_8007) ;  /* 0x000000ae042c7947 */ /* 0x000fea000b800000 */
[----:B0-----:R0:W0:Y:S04]  /*1de10*/  SHFL.IDX PT, R3, R4, 0x2, 0x181f ;  /* 0x00581f0004037f89 */ /* 0x00102800000e0000 */
[----:B----4-:R4:W0:Y:S02]  /*1de20*/  SHFL.IDX PT, R14, R0, 0x2, 0x181f ;  /* 0x00581f00000e7f89 */ /* 0x01082400000e0000 */
.L_x_8276:
[----:B------:R-:W-:Y:S01]  /*1de30*/  VIADD R5, R192, 0x40 ;  /* 0x00000040c0057836 */ /* 0x000fe20000000000 */
[----:B------:R-:W-:Y:S04]  /*1de40*/  BSSY B1, `(.L_x_8008) ;  /* 0x000000c000017945 */ /* 0x000fe80003800000 */
[----:B------:R-:W-:-:S13]  /*1de50*/  ISETP.GE.AND P0, PT, R5, R20, PT ;  /* 0x000000140500720c */ /* 0x000fda0003f06270 */
[----:B------:R-:W-:Y:S05]  /*1de60*/  @P0 BRA `(.L_x_8009) ;  /* 0x0000000000240947 */ /* 0x000fea0003800000 */
[----:B------:R-:W-:Y:S02]  /*1de70*/  ULDC UR4, c[0x0][0xac8] ;  /* 0x0002b20000047ab9 */ /* 0x000fe40000000800 */
[----:B------:R-:W-:Y:S02]  /*1de80*/  ISETP.GE.AND P2, PT, R16, UR4, PT ;  /* 0x0000000410007c0c */ /* 0x000fe4000bf46270 */
[----:B------:R-:W-:-:S11]  /*1de90*/  ISETP.GE.AND P3, PT, R190, UR4, PT ;  /* 0x00000004be007c0c */ /* 0x000fd6000bf66270 */
[-C--:B0-----:R-:W-:Y:S02]  /*1dea0*/  @!P2 LEA R6, P0, R16, R14.reuse, 0x1 ;  /* 0x0000000e1006a211 */ /* 0x081fe400078008ff */
[----:B------:R-:W-:Y:S02]  /*1deb0*/  @!P3 LEA R14, P1, R190, R14, 0x1 ;  /* 0x0000000ebe0eb211 */ /* 0x000fe400078208ff */
[-C--:B------:R-:W-:Y:S02]  /*1dec0*/  @!P2 LEA.HI.X R7, R16, R3.reuse, R17, 0x1, P0 ;  /* 0x000000031007a211 */ /* 0x080fe400000f0c11 */
[----:B------:R-:W-:-:S03]  /*1ded0*/  @!P3 LEA.HI.X R15, R190, R3, R214, 0x1, P1 ;  /* 0x00000003be0fb211 */ /* 0x000fc600008f0cd6 */
[----:B------:R0:W-:Y:S04]  /*1dee0*/  @!P2 ST.E.128 desc[UR42][R6.64], RZ ;  /* 0x000000ff0600a985 */ /* 0x0001e8000c101d2a */
[----:B------:R0:W-:Y:S02]  /*1def0*/  @!P3 ST.E.128 desc[UR42][R14.64], RZ ;  /* 0x000000ff0e00b985 */ /* 0x0001e4000c101d2a */
.L_x_8009:
[----:B------:R-:W-:Y:S05]  /*1df00*/  BSYNC B1 ;  /* 0x0000000000017941 */ /* 0x000fea0003800000 */
.L_x_8008:
[----:B------:R-:W-:-:S03]  /*1df10*/  UMOV UR4, 0xffffffff ;  /* 0xffffffff00047882 */ /* 0x000fc60000000000 */
[----:B------:R-:W-:Y:S05]  /*1df20*/  BRA.DIV UR4, `(.L_x_8010) ;  /* 0x000000ae042c7947 */ /* 0x000fea000b800000 */
[----:B0-----:R0:W0:Y:S04]  /*1df30*/  SHFL.IDX PT, R3, R4, 0x3, 0x181f ;  /* 0x00781f0004037f89 */ /* 0x00102800000e0000 */
[----:B------:R0:W0:Y:S02]  /*1df40*/  SHFL.IDX PT, R14, R0, 0x3, 0x181f ;  /* 0x00781f00000e7f89 */ /* 0x00002400000e0000 */
.L_x_8280:
[----:B0-234-:R-:W-:-:S05]  /*1df50*/  VIADD R0, R192, 0x60 ;  /* 0x00000060c0007836 */ /* 0x01dfca0000000000 */
[----:B------:R-:W-:-:S13]  /*1df60*/  ISETP.GE.AND P0, PT, R0, R20, PT ;  /* 0x000000140000720c */ /* 0x000fda0003f06270 */
[----:B------:R-:W-:Y:S05]  /*1df70*/  @P0 BRA `(.L_x_7993) ;  /* 0x0000000000240947 */ /* 0x000fea0003800000 */
[----:B------:R-:W-:Y:S02]  /*1df80*/  ULDC UR4, c[0x0][0xac8] ;  /* 0x0002b20000047ab9 */ /* 0x000fe40000000800 */
[----:B------:R-:W-:Y:S02]  /*1df90*/  ISETP.GE.AND P2, PT, R16, UR4, PT ;  /* 0x0000000410007c0c */ /* 0x000fe4000bf46270 */
[----:B------:R-:W-:-:S11]  /*1dfa0*/  ISETP.GE.AND P3, PT, R190, UR4, PT ;  /* 0x00000004be007c0c */ /* 0x000fd6000bf66270 */
[-C--:B------:R-:W-:Y:S02]  /*1dfb0*/  @!P2 LEA R4, P0, R16, R14.reuse, 0x1 ;  /* 0x0000000e1004a211 */ /* 0x080fe400078008ff */
[----:B------:R-:W-:Y:S02]  /*1dfc0*/  @!P3 LEA R14, P1, R190, R14, 0x1 ;  /* 0x0000000ebe0eb211 */ /* 0x000fe400078208ff */
[-C--:B------:R-:W-:Y:S02]  /*1dfd0*/  @!P2 LEA.HI.X R5, R16, R3.reuse, R17, 0x1, P0 ;  /* 0x000000031005a211 */ /* 0x080fe400000f0c11 */
[----:B------:R-:W-:-:S03]  /*1dfe0*/  @!P3 LEA.HI.X R15, R190, R3, R214, 0x1, P1 ;  /* 0x00000003be0fb211 */ /* 0x000fc600008f0cd6 */
[----:B------:R3:W-:Y:S04]  /*1dff0*/  @!P2 ST.E.128 desc[UR42][R4.64], RZ ;  /* 0x000000ff0400a985 */ /* 0x0007e8000c101d2a */
[----:B------:R3:W-:Y:S02]  /*1e000*/  @!P3 ST.E.128 desc[UR42][R14.64], RZ ;  /* 0x000000ff0e00b985 */ /* 0x0007e4000c101d2a */
.L_x_7993:
[----:B------:R-:W-:Y:S05]  /*1e010*/  BSYNC B0 ;  /* 0x0000000000007941 */ /* 0x000fea0003800000 */
.L_x_7979:
[----:B------:R-:W-:Y:S02]  /*1e020*/  ULDC UR4, c[0x0][0xc3c] ;  /* 0x00030f0000047ab9 */ /* 0x000fe40000000800 */
[----:B-1----:R-:W-:-:S13]  /*1e030*/  ISETP.GE.AND P0, PT, R27, UR4, PT ;  /* 0x000000041b007c0c */ /* 0x002fda000bf06270 */
[----:B------:R-:W-:Y:S05]  /*1e040*/  @!P0 BRA `(.L_x_8011) ;  /* 0xfffffe3000f08947 */ /* 0x000fea000383ffff */
[----:B------:R-:W-:Y:S05]  /*1e050*/  BRA `(.L_x_7736) ;  /* 0x0000008800b07947 */ /* 0x000fea0003800000 */
.L_x_7734:
        /* <DEDUP_REMOVED lines=20> */
.L_x_8012:
        /* <DEDUP_REMOVED lines=43> */
.L_x_8016:
        /* <DEDUP_REMOVED lines=39> */
.L_x_8014:
        /* <DEDUP_REMOVED lines=12> */
.L_x_8017:
        /* <DEDUP_REMOVED lines=63> */
.L_x_8018:
        /* <DEDUP_REMOVED lines=61> */
.L_x_8019:
[----:B01----:R-:W-:-:S05]  /*1ef40*/  LOP3.LUT R3, RZ, R2, RZ, 0x33, !PT ;  /* 0x00000002ff037212 */ /* 0x003fca00078e33ff */
[----:B------:R-:W-:-:S05]  /*1ef50*/  IMAD.IADD R2, R4, 0x1, R3 ;  /* 0x0000000104027824 */ /* 0x000fca00078e0203 */
[----:B------:R1:W-:Y:S01]  /*1ef60*/  STL [R1+0x4], R2 ;  /* 0x0000040201007387 */ /* 0x0003e20000100800 */
[----:B------:R-:W-:Y:S05]  /*1ef70*/  BRA `(.L_x_8020) ;  /* 0x0000000000107947 */ /* 0x000fea0003800000 */
.L_x_8015:
[----:B------:R-:W-:Y:S01]  /*1ef80*/  IMAD.U32 R2, RZ, RZ, UR6 ;  /* 0x00000006ff027e24 */ /* 0x000fe2000f8e00ff */
[----:B------:R0:W-:Y:S04]  /*1ef90*/  STL [R1+0x4], RZ ;  /* 0x000004ff01007387 */ /* 0x0001e80000100800 */
[----:B------:R0:W-:Y:S04]  /*1efa0*/  STL [R1+0x8], RZ ;  /* 0x000008ff01007387 */ /* 0x0001e80000100800 */
[----:B------:R0:W-:Y:S02]  /*1efb0*/  STL [R1], R2 ;  /* 0x0000000201007387 */ /* 0x0001e40000100800 */
.L_x_8020:
        /* <DEDUP_REMOVED lines=10> */
.L_x_8013:
        /* <DEDUP_REMOVED lines=8> */
[----:B------:R-:W4:Y:S01]  /*1f0e0*/  LDL.LU R4, [R1+0x10] ;  /* 0x0000100001047983 */ /* 0x000f220000300800 */
[C---:B--2---:R-:W-:Y:S01]  /*1f0f0*/  SHF.L.U32 R0, R6.reuse, 0x3, RZ ;  /* 0x0000000306007819 */ /* 0x044fe200000006ff */
[----:B------:R-:W2:Y:S01]  /*1f100*/  S2UR UR5, SR_CgaCtaId ;  /* 0x00000000000579c3 */ /* 0x000ea20000008800 */
[----:B------:R-:W-:Y:S01]  /*1f110*/  LOP3.LUT R5, R6, 0x7f, RZ, 0xc0, !PT ;  /* 0x0000007f06057812 */ /* 0x000fe200078ec0ff */
[----:B------:R-:W-:Y:S01]  /*1f120*/  UMOV UR4, 0x400 ;  /* 0x0000040000047882 */ /* 0x000fe20000000000 */
[C---:B------:R-:W-:Y:S01]  /*1f130*/  LOP3.LUT R3, R0.reuse, 0x1f8, RZ, 0xc0, !PT ;  /* 0x000001f800037812 */ /* 0x040fe200078ec0ff */
[----:B------:R-:W-:Y:S01]  /*1f140*/  BSSY B8, `(.L_x_8021) ;  /* 0x0000765000087945 */ /* 0x000fe20003800000 */
[C---:B------:R-:W-:Y:S01]  /*1f150*/  ISETP.NE.AND P1, PT, R5.reuse, RZ, PT ;  /* 0x000000ff0500720c */ /* 0x040fe20003f25270 */
[----:B01----:R-:W-:Y:S01]  /*1f160*/  IMAD.SHL.U32 R2, R5, 0x8, RZ ;  /* 0x0000000805027824 */ /* 0x003fe200078e00ff */
        /* <DEDUP_REMOVED lines=8> */
[----:B------:R-:W-:Y:S01]  /*1f1f0*/  LOP3.LUT R0, R0, 0x40, RZ, 0xfc, !PT ;  /* 0x0000004000007812 */ /* 0x000fe200078efcff */
[----:B------:R-:W-:-:S02]  /*1f200*/  ULDC UR36, c[0x0][0xc] ;  /* 0x0000030000247ab9 */ /* 0x000fc40000000800 */
[----:B------:R0:W-:Y:S01]  /*1f210*/  STL [R1+0x28], R2 ;  /* 0x0000280201007387 */ /* 0x0001e20000100800 */
[----:B--2---:R-:W-:Y:S01]  /*1f220*/  ULEA UR4, UR5, UR4, 0x18 ;  /* 0x0000000405047291 */ /* 0x004fe2000f8ec03f */
[----:B0-----:R-:W-:-:S05]  /*1f230*/  SHF.R.U32.HI R2, RZ, 0x3, R5 ;  /* 0x00000003ff027819 */ /* 0x001fca0000011605 */
[----:B------:R-:W-:Y:S01]  /*1f240*/  IMAD.U32 R18, RZ, RZ, UR4 ;  /* 0x00000004ff127e24 */ /* 0x000fe2000f8e00ff */
[----:B----4-:R-:W-:-:S04]  /*1f250*/  LOP3.LUT R4, R4, 0xfffffffd, RZ, 0xc0, !PT ;  /* 0xfffffffd04047812 */ /* 0x010fc800078ec0ff */
[----:B------:R-:W-:-:S04]  /*1f260*/  @P1 LOP3.LUT R4, R4, 0x2, RZ, 0xfc, !PT ;  /* 0x0000000204041812 */ /* 0x000fc800078efcff */
[----:B------:R-:W-:-:S04]  /*1f270*/  LOP3.LUT R4, R4, 0xfffffffe, RZ, 0xc0, !PT ;  /* 0xfffffffe04047812 */ /* 0x000fc800078ec0ff */
[----:B------:R-:W-:Y:S02]  /*1f280*/  @P0 LOP3.LUT R4, R4, 0x1, RZ, 0xfc, !PT ;  /* 0x0000000104040812 */ /* 0x000fe400078efcff */
[----:B------:R-:W-:Y:S02]  /*1f290*/  ISETP.NE.OR P0, PT, R5, RZ, !P0 ;  /* 0x000000ff0500720c */ /* 0x000fe40004705670 */
[----:B------:R-:W-:Y:S01]  /*1f2a0*/  LOP3.LUT R5, R2, 0x70, R6, 0xf8, !PT ;  /* 0x0000007002057812 */ /* 0x000fe200078ef806 */
[----:B------:R-:W-:Y:S01]  /*1f2b0*/  IMAD R2, R3, 0x2, R18 ;  /* 0x0000000203027824 */ /* 0x000fe200078e0212 */
[----:B------:R-:W-:-:S04]  /*1f2c0*/  LOP3.LUT R4, R4, 0xfffffff7, RZ, 0xc0, !PT ;  /* 0xfffffff704047812 */ /* 0x000fc800078ec0ff */
[----:B------:R0:W-:Y:S04]  /*1f2d0*/  STL [R1+0x30], R2 ;  /* 0x0000300201007387 */ /* 0x0001e80000100800 */
[----:B------:R1:W-:Y:S01]  /*1f2e0*/  STL [R1+0x58], RZ ;  /* 0x000058ff01007387 */ /* 0x0003e20000100800 */
[----:B------:R-:W-:Y:S01]  /*1f2f0*/  @P0 LOP3.LUT R4, R4, 0x8, RZ, 0xfc, !PT ;  /* 0x0000000804040812 */ /* 0x000fe200078efcff */
[----:B0-----:R-:W-:-:S04]  /*1f300*/  IMAD.MOV.U32 R2, RZ, RZ, 0x1 ;  /* 0x00000001ff027424 */ /* 0x001fc800078e00ff */
[----:B------:R1:W-:Y:S04]  /*1f310*/  STL [R1+0x10], R4 ;  /* 0x0000100401007387 */ /* 0x0003e80000100800 */
[----:B------:R1:W-:Y:S04]  /*1f320*/  STL [R1+0x20], R2 ;  /* 0x0000200201007387 */ /* 0x0003e80000100800 */
[----:B------:R1:W-:Y:S04]  /*1f330*/  STL [R1+0x1c], RZ ;  /* 0x00001cff01007387 */ /* 0x0003e80000100800 */
[----:B------:R1:W-:Y:S02]  /*1f340*/  STL [R1+0x14], R2 ;  /* 0x0000140201007387 */ /* 0x0003e40000100800 */
.L_x_8180:
[----:B------:R-:W2:Y:S01]  /*1f350*/  LDL R14, [R1+0xc] ;  /* 0x00000c00010e7983 */ /* 0x000ea20000100800 */
[----:B------:R-:W2:Y:S01]  /*1f360*/  LDC.64 R12, c[0x0][0xa00] ;  /* 0x00028000ff0c7b82 */ /* 0x000ea20000000a00 */
[----:B------:R-:W-:Y:S05]  /*1f370*/  YIELD ;  /* 0x0000000000007946 */ /* 0x000fea0003800000 */
[----:B------:R-:W-:Y:S01]  /*1f380*/  ULDC.64 UR4, c[0x0][0xa28] ;  /* 0x00028a0000047ab9 */ /* 0x000fe20000000a00 */
[----:B01----:R-:W-:Y:S02]  /*1f390*/  CS2R R6, SRZ ;  /* 0x0000000000067805 */ /* 0x003fe4000001ff00 */
[----:B------:R-:W-:Y:S01]  /*1f3a0*/  ISETP.NE.U32.AND P0, PT, RZ, UR4, PT ;  /* 0x00000004ff007c0c */ /* 0x000fe2000bf05070 */
[----:B------:R-:W-:Y:S01]  /*1f3b0*/  ULDC.64 UR8, c[0x0][0xa18] ;  /* 0x0002860000087ab9 */ /* 0x000fe20000000a00 */
[----:B-1----:R-:W0:Y:S01]  /*1f3c0*/  LDC.64 R4, c[0x0][0xa08] ;  /* 0x00028200ff047b82 */ /* 0x002e220000000a00 */
        /* <DEDUP_REMOVED lines=8> */
[----:B------:R-:W1:-:S12]  /*1f450*/  @P0 LDC.64 R2, c[0x0][0xa28] ;  /* 0x00028a00ff020b82 */ /* 0x000e580000000a00 */
        /* <DEDUP_REMOVED lines=32> */
[----:B-1----:R-:W-:Y:S01]  /*1f660*/  IMAD.U32 R7, RZ, RZ, UR4 ;  /* 0x00000004ff077e24 */ /* 0x002fe2000f8e00ff */
[----:B0-----:R-:W-:Y:S06]  /*1f670*/  @P3 BRA `(.L_x_8022) ;  /* 0x0000000000143947 */ /* 0x001fec0003800000 */
[----:B------:R-:W-:Y:S05]  /*1f680*/  @!P1 BRA `(.L_x_8022) ;  /* 0x0000000000109947 */ /* 0x000fea0003800000 */
[----:B------:R-:W2:Y:S04]  /*1f690*/  LDG.E R9, desc[UR42][R12.64] ;  /* 0x0000002a0c097981 */ /* 0x000ea8000c1e1900 */
[----:B------:R-:W2:Y:S02]  /*1f6a0*/  LDG.E R12, desc[UR42][R12.64+0x4] ;  /* 0x0000042a0c0c7981 */ /* 0x000ea4000c1e1900 */
[----:B--2--5:R-:W-:-:S05]  /*1f6b0*/  IMAD.IADD R15, R12, 0x1, -R9 ;  /* 0x000000010c0f7824 */ /* 0x024fca00078e0a09 */
[----:B------:R0:W-:Y:S02]  /*1f6c0*/  STL [R1+0x38], R15 ;  /* 0x0000380f01007387 */ /* 0x0001e40000100800 */
.L_x_8022:
        /* <DEDUP_REMOVED lines=16> */
.L_x_8023:
[----:B------:R-:W-:Y:S05]  /*1f7d0*/  @!P2 BRA `(.L_x_8024) ;  /* 0x00000000000ca947 */ /* 0x000fea0003800000 */
[----:B------:R-:W2:Y:S04]  /*1f7e0*/  LDG.E R7, desc[UR42][R4.64] ;  /* 0x0000002a04077981 */ /* 0x000ea8000c1e1900 */
[----:B------:R-:W2:Y:S02]  /*1f7f0*/  LDG.E R4, desc[UR42][R4.64+0x4] ;  /* 0x0000042a04047981 */ /* 0x000ea4000c1e1900 */
[----:B--2---:R-:W-:-:S07]  /*1f800*/  IMAD.IADD R7, R4, 0x1, -R7 ;  /* 0x0000000104077824 */ /* 0x004fce00078e0a07 */
.L_x_8024:
        /* <DEDUP_REMOVED lines=16> */
[----:B------:R-:W-:-:S04]  /*1f910*/  IADD3 R21, R6, 0x1, -R15 ;  /* 0x0000000106157810 */ /* 0x000fc80007ffe80f */
[----:B------:R-:W-:Y:S01]  /*1f920*/  SHF.R.S32.HI R3, RZ, 0x1f, R2 ;  /* 0x0000001fff037819 */ /* 0x000fe20000011402 */
[----:B------:R-:W-:-:S03]  /*1f930*/  IMAD.IADD R7, R21, 0x1, R7 ;  /* 0x0000000115077824 */ /* 0x000fc600078e0207 */
        /* <DEDUP_REMOVED lines=18> */
.L_x_8027:
[----:B------:R-:W-:-:S13]  /*1fa60*/  ISETP.NE.AND P3, PT, R3, 0x1, PT ;  /* 0x000000010300780c */ /* 0x000fda0003f65270 */
[----:B------:R-:W1:Y:S02]  /*1fa70*/  @P3 LDC.64 R4, c[0x0][0x9e8] ;  /* 0x00027a00ff043b82 */ /* 0x000e640000000a00 */
[----:B-1----:R-:W-:-:S05]  /*1fa80*/  @P3 IMAD.HI.U32 R4, R2, R4, RZ ;  /* 0x0000000402043227 */ /* 0x002fca00078e00ff */
[----:B------:R-:W-:-:S07]  /*1fa90*/  @P3 SHF.R.U32.HI R2, RZ, R5, R4 ;  /* 0x00000005ff023219 */ /* 0x000fce0000011604 */
.L_x_8028:
[----:B------:R-:W-:Y:S05]  /*1faa0*/  BSYNC B0 ;  /* 0x0000000000007941 */ /* 0x000fea0003800000 */
.L_x_8026:
[----:B------:R-:W-:-:S05]  /*1fab0*/  IMAD R2, R2, R3, R3 ;  /* 0x0000000302027224 */ /* 0x000fca00078e0203 */
[----:B------:R-:W-:-:S07]  /*1fac0*/  VIMNMX R8, R8, R2, PT ;  /* 0x0000000208087248 */ /* 0x000fce0003fe0100 */
.L_x_8025:
[----:B------:R-:W1:Y:S01]  /*1fad0*/  @P1 LDC R4, c[0x0][0x44c] ;  /* 0x00011300ff041b82 */ /* 0x000e620000000800 */
[----:B------:R-:W-:Y:S01]  /*1fae0*/  VIADD R8, R8, 0x7f ;  /* 0x0000007f08087836 */ /* 0x000fe20000000000 */
[----:B------:R-:W-:Y:S01]  /*1faf0*/  ULDC UR4, c[0x0][0x9dc] ;  /* 0x0002770000047ab9 */ /* 0x000fe20000000800 */
[----:B------:R-:W-:Y:S02]  /*1fb00*/  IMAD.MOV.U32 R2, RZ, RZ, R12 ;  /* 0x000000ffff027224 */ /* 0x000fe400078e000c */
[----:B------:R-:W-:Y:S01]  /*1fb10*/  IMAD.IADD R20, R6, 0x1, -R15 ;  /* 0x0000000106147824 */ /* 0x000fe200078e0a0f */
[----:B------:R-:W-:Y:S02]  /*1fb20*/  SHF.R.S32.HI R7, RZ, 0x1f, R8 ;  /* 0x0000001fff077819 */ /* 0x000fe40000011408 */
[----:B------:R-:W2:Y:S02]  /*1fb30*/  @P1 LDC R5, c[0x0][0x450] ;  /* 0x00011400ff051b82 */ /* 0x000ea40000000800 */
[----:B------:R-:W-:-:S04]  /*1fb40*/  LEA.HI R7, R7, R8, RZ, 0x7 ;  /* 0x0000000807077211 */ /* 0x000fc800078f38ff */
[----:B------:R-:W-:-:S04]  /*1fb50*/  SHF.R.S32.HI R7, RZ, 0x7, R7 ;  /* 0x00000007ff077819 */ /* 0x000fc80000011407 */
        /* <DEDUP_REMOVED lines=16> */
.L_x_8031:
[----:B------:R-:W-:-:S13]  /*1fc60*/  ISETP.NE.AND P1, PT, R3, 0x1, PT ;  /* 0x000000010300780c */ /* 0x000fda0003f25270 */
[----:B------:R-:W1:Y:S02]  /*1fc70*/  @P1 LDC.64 R4, c[0x0][0x9e8] ;  /* 0x00027a00ff041b82 */ /* 0x000e640000000a00 */
[----:B-1----:R-:W-:-:S05]  /*1fc80*/  @P1 IMAD.HI.U32 R4, R6, R4, RZ ;  /* 0x0000000406041227 */ /* 0x002fca00078e00ff */
[----:B------:R-:W-:-:S07]  /*1fc90*/  @P1 SHF.R.U32.HI R6, RZ, R5, R4 ;  /* 0x00000005ff061219 */ /* 0x000fce0000011604 */
.L_x_8032:
[----:B------:R-:W-:Y:S05]  /*1fca0*/  BSYNC B0 ;  /* 0x0000000000007941 */ /* 0x000fea0003800000 */
.L_x_8030:
[----:B------:R-:W-:-:S05]  /*1fcb0*/  IMAD R3, R6, R3, RZ ;  /* 0x0000000306037224 */ /* 0x000fca00078e02ff */
[----:B------:R-:W-:-:S07]  /*1fcc0*/  VIMNMX R2, R2, R3, !PT ;  /* 0x0000000302027248 */ /* 0x000fce0007fe0100 */
.L_x_8029:
        /* <DEDUP_REMOVED lines=22> */
[----:B------:R-:W-:Y:S02]  /*1fe30*/  ISETP.GE.AND P1, PT, R2, RZ, PT ;  /* 0x000000ff0200720c */ /* 0x000fe40003f26270 */
[----:B--2---:R-:W-:-:S05]  /*1fe40*/  IADD3 R2, RZ, -R3, RZ ;  /* 0x80000003ff027210 */ /* 0x004fca0007ffe0ff */
        /* <DEDUP_REMOVED lines=17> */
.L_x_8034:
[----:B------:R-:W-:Y:S05]  /*1ff60*/  BSYNC B0 ;  /* 0x0000000000007941 */ /* 0x000fea0003800000 */
.L_x_8033:
[-C--:B------:R-:W-:Y:S01]  /*1ff70*/  IMAD R4, R12, R2.reuse, R4 ;  /* 0x000000020c047224 */ /* 0x080fe200078e0204 */
[----:B------:R-:W-:Y:S01]  /*1ff80*/  BSSY B0, `(.L_x_8035) ;  /* 0x000011e000007945 */ /* 0x000fe20003800000 */
[----:B------:R-:W-:Y:S02]  /*1ff90*/  PLOP3.LUT P5, PT, PT, PT, PT, 0x80, 0x0 ;  /* 0x000000000000781c */ /* 0x000fe40003faf070 */
[C---:B------:R-:W-:Y:S01]  /*1ffa0*/  IMAD R3, R4.reuse, 0x80, -R9 ;  /* 0x0000008004037824 */ /* 0x040fe200078e0a09 */
[----:B------:R-:W-:-:S04]  /*1ffb0*/  VIADDMNMX R2, R4, R2, R7, PT ;  /* 0x0000000204027246 */ /* 0x000fc80003800107 */
[----:B------:R-:W-:Y:S01]  /*1ffc0*/  VIMNMX R3, RZ, R3, !PT ;  /* 0x00000003ff037248 */ /* 0x000fe20007fe0100 */
[----:B------:R-:W-:-:S05]  /*1ffd0*/  IMAD R2, R2, 0x80, -R9 ;  /* 0x0000008002027824 */ /* 0x000fca00078e0a09 */
[----:B------:R-:W-:-:S04]  /*1ffe0*/  VIMNMX R2, R2, R10, PT ;  /* 0x0000000a02027248 */ /* 0x000fc80003fe0100 */
[----:B------:R-:W-:Y:S02]  /*1fff0*/  ISETP.GT.AND P1, PT, R2, R3, PT ;  /* 0x000000030200720c */ /* 0x000fe40003f24270 */
[----:B------:R-:W-:-:S05]  /*20000*/  SHF.R.U32.HI R3, RZ, 0x7, R3 ;  /* 0x00000007ff037819 */ /* 0x000fca0000011603 */
[----:B------:R-:W-:-:S06]  /*20010*/  IMAD.MOV.U32 R8, RZ, RZ, R3 ;  /* 0x000000ffff087224 */ /* 0x000fcc00078e0003 */
[----:B------:R-:W-:-:S05]  /*20020*/  @P1 VIADD R2, R2, 0x7f ;  /* 0x0000007f02021836 */ /* 0x000fca0000000000 */
        /* <DEDUP_REMOVED lines=12> */
.L_x_8283:
[----:B--2---:R-:W-:Y:S02]  /*200f0*/  ISETP.NE.AND P0, PT, R14, RZ, PT ;  /* 0x000000ff0e00720c */ /* 0x004fe40003f05270 */
[----:B------:R-:W-:-:S11]  /*20100*/  PLOP3.LUT P1, PT, PT, PT, PT, 0x8, 0x0 ;  /* 0x000000000000781c */ /* 0x000fd60003f2e170 */
[----:B------:R-:W-:Y:S05]  /*20110*/  @P0 BRA `(.L_x_8038) ;  /* 0x00000000000c0947 */ /* 0x000fea0003800000 */
[----:B------:R-:W-:-:S03]  /*20120*/  UMOV UR4, 0xffffffff ;  /* 0xffffffff00047882 */ /* 0x000fc60000000000 */
[----:B------:R-:W-:Y:S05]  /*20130*/  BRA.DIV UR4, `(.L_x_8039) ;  /* 0x0000008e04247947 */ /* 0x000fea000b800000 */
[----:B------:R-:W-:-:S13]  /*20140*/  ELECT P1, URZ, PT ;  /* 0x00000000003f782f */ /* 0x000fda0003820000 */
.L_x_8038:
        /* <DEDUP_REMOVED lines=9> */
.L_x_8286:
[----:B------:R-:W-:Y:S05]  /*201e0*/  BSYNC B1 ;  /* 0x0000000000017941 */ /* 0x000fea0003800000 */
.L_x_8040:
        /* <DEDUP_REMOVED lines=12> */
.L_x_8287:
[----:B------:R-:W-:Y:S05]  /*202b0*/  BSYNC B2 ;  /* 0x0000000000027941 */ /* 0x000fea0003800000 */
.L_x_8044:
[----:B------:R-:W-:Y:S04]  /*202c0*/  BSSY B2, `(.L_x_8046) ;  /* 0x0000008000027945 */ /* 0x000fe80003800000 */
[----:B------:R-:W-:Y:S05]  /*202d0*/  @P4 BRA `(.L_x_8047) ;  /* 0x0000000000184947 */ /* 0x000fea0003800000 */
[----:B-1----:R-:W3:Y:S02]  /*202e0*/  LDL R4, [R1+0x10] ;  /* 0x0000100001047983 */ /* 0x002ee40000100800 */
[----:B---3--:R-:W-:Y:S01]  /*202f0*/  LOP3.LUT P0, RZ, R4, 0x1, RZ, 0xc0, !PT ;  /* 0x0000000104ff7812 */ /* 0x008fe2000780c0ff */
[----:B------:R-:W-:-:S04]  /*20300*/  IMAD.MOV.U32 R4, RZ, RZ, 0x8000 ;  /* 0x00008000ff047424 */ /* 0x000fc800078e00ff */
[----:B------:R3:W-:Y:S08]  /*20310*/  SYNCS.ARRIVE.TRANS64 RZ, [R6+URZ+0x28890], R4 ;  /* 0x0288900406ff79a7 */ /* 0x0007f0000800003f */
[----:B------:R-:W-:Y:S05]  /*20320*/  @!P0 BRA `(.L_x_8047) ;  /* 0x0000000000048947 */ /* 0x000fea0003800000 */
[----:B------:R-:W-:Y:S01]  /*20330*/  BPT.TRAP 0x1 ;  /* 0x000000040000795c */ /* 0x000fe20000300000 */
.L_x_8047:
[----:B------:R-:W-:Y:S05]  /*20340*/  BSYNC B2 ;  /* 0x0000000000027941 */ /* 0x000fea0003800000 */
.L_x_8046:
        /* <DEDUP_REMOVED lines=11> */
[----:B------:R-:W-:Y:S02]  /*20400*/  IMAD.SHL.U32 R11, R4, 0x4000, RZ ;  /* 0x00004000040b7824 */ /* 0x000fe400078e00ff */
[----:B------:R-:W-:Y:S02]  /*20410*/  VIADD R4, R6, 0x28890 ;  /* 0x0002889006047836 */ /* 0x000fe40000000000 */
[----:B------:R-:W-:-:S07]  /*20420*/  VIADD R7, R9, 0x18400 ;  /* 0x0001840009077836 */ /* 0x000fce0000000000 */
.L_x_8048:
        /* <DEDUP_REMOVED lines=16> */
.L_x_8049:
        /* <DEDUP_REMOVED lines=13> */
.L_x_8288:
[----:B------:R-:W-:Y:S05]  /*20600*/  BSYNC B2 ;  /* 0x0000000000027941 */ /* 0x000fea0003800000 */
.L_x_8050:
[----:B------:R-:W-:Y:S01]  /*20610*/  BSSY B2, `(.L_x_8052) ;  /* 0x000000a000027945 */ /* 0x000fe20003800000 */
[----:B------:R-:W-:Y:S02]  /*20620*/  IMAD.MOV.U32 R12, RZ, RZ, 0x0 ;  /* 0x00000000ff0c7424 */ /* 0x000fe400078e00ff */
[----:B------:R-:W-:Y:S01]  /*20630*/  IMAD.MOV.U32 R13, RZ, RZ, 0x12f00000 ;  /* 0x12f00000ff0d7424 */ /* 0x000fe200078e00ff */
[----:B------:R-:W-:Y:S06]  /*20640*/  @P4 BRA `(.L_x_8053) ;  /* 0x0000000000184947 */ /* 0x000fec0003800000 */
[----:B------:R-:W3:Y:S02]  /*20650*/  LDL R4, [R1+0x10] ;  /* 0x0000100001047983 */ /* 0x000ee40000100800 */
[----:B---3--:R-:W-:Y:S01]  /*20660*/  LOP3.LUT P0, RZ, R4, 0x1, RZ, 0xc0, !PT ;  /* 0x0000000104ff7812 */ /* 0x008fe2000780c0ff */
[----:B------:R-:W-:-:S04]  /*20670*/  IMAD.MOV.U32 R4, RZ, RZ, 0x8000 ;  /* 0x00008000ff047424 */ /* 0x000fc800078e00ff */
[----:B------:R1:W-:Y:S08]  /*20680*/  SYNCS.ARRIVE.TRANS64 RZ, [R6+URZ+0x288b0], R4 ;  /* 0x0288b00406ff79a7 */ /* 0x0003f0000800003f */
[----:B------:R-:W-:Y:S05]  /*20690*/  @!P0 BRA `(.L_x_8053) ;  /* 0x0000000000048947 */ /* 0x000fea0003800000 */
[----:B------:R-:W-:Y:S01]  /*206a0*/  BPT.TRAP 0x1 ;  /* 0x000000040000795c */ /* 0x000fe20000300000 */
.L_x_8053:
[----:B------:R-:W-:Y:S05]  /*206b0*/  BSYNC B2 ;  /* 0x0000000000027941 */ /* 0x000fea0003800000 */
.L_x_8052:
[----:B------:R-:W-:Y:S01]  /*206c0*/  R2UR UR10, R14 ;  /* 0x000000000e0a72ca */ /* 0x000fe200000e0000 */
[----:B------:R-:W-:Y:S01]  /*206d0*/  IMAD R7, R11, 0x2, R18 ;  /* 0x000000020b077824 */ /* 0x000fe200078e0212 */
[----:B------:R-:W-:Y:S01]  /*206e0*/  R2UR UR6, R12 ;  /* 0x000000000c0672ca */ /* 0x000fe200000e0000 */
[----:B------:R-:W-:Y:S01]  /*206f0*/  UIADD3 UR4, UP0, UR38, 0x670, URZ ;  /* 0x0000067026047890 */ /* 0x000fe2000ff1e03f */
[----:B------:R-:W-:Y:S01]  /*20700*/  R2UR UR7, R13 ;  /* 0x000000000d0772ca */ /* 0x000fe200000e0000 */
[----:B012---:R-:W-:Y:S01]  /*20710*/  VIADD R6, R6, 0x288b0 ;  /* 0x000288b006067836 */ /* 0x007fe20000000000 */
[----:B------:R-:W-:Y:S01]  /*20720*/  PLOP3.LUT P0, PT, PT, PT, PT, 0x80, 0x0 ;  /* 0x000000000000781c */ /* 0x000fe20003f0f070 */
[----:B------:R-:W-:Y:S01]  /*20730*/  VIADD R4, R7, 0x400 ;  /* 0x0000040007047836 */ /* 0x000fe20000000000 */
[----:B------:R-:W-:-:S12]  /*20740*/  UIADD3.X UR5, URZ, UR39, URZ, UP0, !UPT ;  /* 0x000000273f057290 */ /* 0x000fd800087fe43f */
.L_x_8054:
        /* <DEDUP_REMOVED lines=15> */
.L_x_8055:
        /* <DEDUP_REMOVED lines=10> */
.L_x_8043:
[----:B------:R-:W-:Y:S05]  /*208e0*/  BSYNC B1 ;  /* 0x0000000000017941 */ /* 0x000fea0003800000 */
.L_x_8042:
[----:B------:R-:W1:Y:S04]  /*208f0*/  LDL.LU R9, [R1+0x1c] ;  /* 0x00001c0001097983 */ /* 0x000e680000300800 */
[----:B------:R-:W2:Y:S01]  /*20900*/  LDL.LU R7, [R1+0x20] ;  /* 0x0000200001077983 */ /* 0x000ea20000300800 */
[----:B------:R-:W-:Y:S01]  /*20910*/  PLOP3.LUT P5, PT, PT, PT, PT, 0x8, 0x0 ;  /* 0x000000000000781c */ /* 0x000fe20003fae170 */
[----:B-1----:R-:W-:Y:S01]  /*20920*/  VIADD R4, R9, 0x1 ;  /* 0x0000000109047836 */ /* 0x002fe20000000000 */
[----:B------:R-:W-:-:S04]  /*20930*/  IADD3 R9, R8, -0x2, RZ ;  /* 0xfffffffe08097810 */ /* 0x000fc80007ffe0ff */
        /* <DEDUP_REMOVED lines=8> */
.L_x_8070:
        /* <DEDUP_REMOVED lines=13> */
.L_x_8289:
[----:B------:R-:W-:Y:S05]  /*20a90*/  BSYNC B2 ;  /* 0x0000000000027941 */ /* 0x000fea0003800000 */
.L_x_8058:
        /* <DEDUP_REMOVED lines=8> */
.L_x_8061:
[----:B------:R-:W-:Y:S05]  /*20b20*/  BSYNC B2 ;  /* 0x0000000000027941 */ /* 0x000fea0003800000 */
.L_x_8060:
        /* <DEDUP_REMOVED lines=12> */
.L_x_8062:
        /* <DEDUP_REMOVED lines=16> */
.L_x_8063:
        /* <DEDUP_REMOVED lines=13> */
.L_x_8290:
[----:B------:R-:W-:Y:S05]  /*20dc0*/  BSYNC B2 ;  /* 0x0000000000027941 */ /* 0x000fea0003800000 */
.L_x_8064:
        /* <DEDUP_REMOVED lines=10> */
.L_x_8067:
[----:B------:R-:W-:Y:S05]  /*20e70*/  BSYNC B2 ;  /* 0x0000000000027941 */ /* 0x000fea0003800000 */
.L_x_8066:
        /* <DEDUP_REMOVED lines=8> */
.L_x_8068:
        /* <DEDUP_REMOVED lines=15> */
.L_x_8069:
        /* <DEDUP_REMOVED lines=10> */
.L_x_8057:
[----:B------:R-:W-:Y:S05]  /*21090*/  BSYNC B1 ;  /* 0x0000000000017941 */ /* 0x000fea0003800000 */
.L_x_8056:
        /* <DEDUP_REMOVED lines=12> */
.L_x_8036:
[----:B------:R-:W-:Y:S05]  /*21160*/  BSYNC B0 ;  /* 0x0000000000007941 */ /* 0x000fea0003800000 */
.L_x_8035:
        /* <DEDUP_REMOVED lines=26> */
.L_x_8073:
[----:B------:R-:W-:-:S13]  /*21310*/  ISETP.NE.AND P2, PT, R3, 0x1, PT ;  /* 0x000000010300780c */ /* 0x000fda0003f45270 */
[----:B------:R-:W1:Y:S02]  /*21320*/  @P2 LDC.64 R4, c[0x0][0x9e8] ;  /* 0x00027a00ff042b82 */ /* 0x000e640000000a00 */
[----:B-1----:R-:W-:-:S05]  /*21330*/  @P2 IMAD.HI.U32 R4, R6, R4, RZ ;  /* 0x0000000406042227 */ /* 0x002fca00078e00ff */
[----:B------:R-:W-:-:S07]  /*21340*/  @P2 SHF.R.U32.HI R6, RZ, R5, R4 ;  /* 0x00000005ff062219 */ /* 0x000fce0000011604 */
.L_x_8074:
[----:B------:R-:W-:Y:S05]  /*21350*/  BSYNC B0 ;  /* 0x0000000000007941 */ /* 0x000fea0003800000 */
.L_x_8072:
[----:B------:R-:W-:-:S05]  /*21360*/  IMAD R6, R6, R3, R3 ;  /* 0x0000000306067224 */ /* 0x000fca00078e0203 */
[----:B------:R-:W-:-:S07]  /*21370*/  VIMNMX R2, R2, R6, PT ;  /* 0x0000000602027248 */ /* 0x000fce0003fe0100 */
.L_x_8071:
        /* <DEDUP_REMOVED lines=11> */
[----:B------:R-:W-:Y:S01]  /*21430*/  SHF.R.S32.HI R7, RZ, 0x7, R0 ;  /* 0x00000007ff077819 */ /* 0x000fe20000011400 */
        /* <DEDUP_REMOVED lines=14> */
.L_x_8077:
[----:B------:R-:W-:-:S13]  /*21520*/  ISETP.NE.AND P0, PT, R3, 0x1, PT ;  /* 0x000000010300780c */ /* 0x000fda0003f05270 */
[----:B------:R-:W1:Y:S02]  /*21530*/  @P0 LDC.64 R4, c[0x0][0x9e8] ;  /* 0x00027a00ff040b82 */ /* 0x000e640000000a00 */
[----:B-1----:R-:W-:-:S05]  /*21540*/  @P0 IMAD.HI.U32 R4, R2, R4, RZ ;  /* 0x0000000402040227 */ /* 0x002fca00078e00ff */
[----:B------:R-:W-:-:S07]  /*21550*/  @P0 SHF.R.U32.HI R2, RZ, R5, R4 ;  /* 0x00000005ff020219 */ /* 0x000fce0000011604 */
.L_x_8078:
[----:B------:R-:W-:Y:S05]  /*21560*/  BSYNC B0 ;  /* 0x0000000000007941 */ /* 0x000fea0003800000 */
.L_x_8076:
[----:B------:R-:W-:-:S05]  /*21570*/  IMAD R2, R2, R3, RZ ;  /* 0x0000000302027224 */ /* 0x000fca00078e02ff */
[----:B------:R-:W-:-:S07]  /*21580*/  VIMNMX R0, R0, R2, !PT ;  /* 0x0000000200007248 */ /* 0x000fce0007fe0100 */
.L_x_8075:
        /* <DEDUP_REMOVED lines=39> */
.L_x_8080:
[----:B------:R-:W-:Y:S05]  /*21800*/  BSYNC B0 ;  /* 0x0000000000007941 */ /* 0x000fea0003800000 */
.L_x_8079:
        /* <DEDUP_REMOVED lines=21> */
[----:B---3--:R-:W-:-:S04]  /*21960*/  LOP3.LUT R4, R4, UR4, RZ, 0xc0, !PT ;  /* 0x0000000404047c12 */ /* 0x008fc8000f8ec0ff */
[----:B------:R-:W3:Y:S01]  /*21970*/  POPC R7, R4 ;  /* 0x0000000400077309 */ /* 0x000ee20000000000 */
[----:B--2---:R-:W3:Y:S02]  /*21980*/  SHFL.IDX PT, R0, R3, R0, 0x1f ;  /* 0x00001f0003007589 */ /* 0x004ee400000e0000 */
[----:B---3--:R-:W-:-:S05]  /*21990*/  IADD3 R0, R0, UR36, R7 ;  /* 0x0000002400007c10 */ /* 0x008fca000fffe007 */
[----:B------:R2:W-:Y:S01]  /*219a0*/  STL [R1], R0 ;  /* 0x0000000001007387 */ /* 0x0005e20000100800 */
[----:B------:R-:W-:Y:S05]  /*219b0*/  BRA `(.L_x_8083) ;  /* 0x0000003800f87947 */ /* 0x000fea0003800000 */
.L_x_8082:
        /* <DEDUP_REMOVED lines=20> */
.L_x_8085:
[----:B------:R-:W-:Y:S05]  /*21b00*/  BSYNC B6 ;  /* 0x0000000000067941 */ /* 0x000fea0003800000 */
.L_x_8084:
        /* <DEDUP_REMOVED lines=19> */
[----:B0-2---:R-:W-:Y:S05]  /*21c40*/  CALL.ABS.NOINC R2 ;  /* 0x0000000002007343 */ /* 0x005fea0003c00000 */
.L_x_8088:
        /* <DEDUP_REMOVED lines=15> */
.L_x_8087:
[----:B------:R-:W-:Y:S05]  /*21d40*/  BSYNC B6 ;  /* 0x0000000000067941 */ /* 0x000fea0003800000 */
.L_x_8086:
        /* <DEDUP_REMOVED lines=24> */
.L_x_8293:
        /* <DEDUP_REMOVED lines=11> */
.L_x_8296:
[----:B------:R-:W-:Y:S05]  /*21f80*/  @!P6 BRA `(.L_x_8090) ;  /* 0x000000040008e947 */ /* 0x000fea0003800000 */
[----:B------:R-:W-:-:S04]  /*21f90*/  ISETP.NE.U32.AND P0, PT, R2, RZ, PT ;  /* 0x000000ff0200720c */ /* 0x000fc80003f05070 */
[----:B------:R-:W-:-:S13]  /*21fa0*/  ISETP.NE.AND.EX P0, PT, R3, RZ, PT, P0 ;  /* 0x000000ff0300720c */ /* 0x000fda0003f05300 */
[----:B------:R-:W-:Y:S05]  /*21fb0*/  @!P0 BRA `(.L_x_8092) ;  /* 0x0000000000508947 */ /* 0x000fea0003800000 */
[----:B------:R-:W2:Y:S01]  /*21fc0*/  LDC R6, c[0x0][0x43c] ;  /* 0x00010f00ff067b82 */ /* 0x000ea20000000800 */
[----:B------:R-:W-:Y:S01]  /*21fd0*/  IMAD.MOV.U32 R9, RZ, RZ, R0 ;  /* 0x000000ffff097224 */ /* 0x000fe200078e0000 */
[----:B------:R-:W-:-:S03]  /*21fe0*/  ULDC.64 UR4, c[0x0][0x428] ;  /* 0x00010a0000047ab9 */ /* 0x000fc60000000a00 */
        /* <DEDUP_REMOVED lines=17> */
.L_x_8092:
[----:B--2---:R-:W2:Y:S01]  /*22100*/  LDL R2, [R1+0x14] ;  /* 0x0000140001027983 */ /* 0x004ea20000100800 */
[----:B---3--:R-:W-:Y:S01]  /*22110*/  IMAD R0, R19, 0x8, R18 ;  /* 0x0000000813007824 */ /* 0x008fe200078e0212 */
[----:B--2---:R-:W-:-:S04]  /*22120*/  SHF.L.U32 R2, R2, 0x1f, RZ ;  /* 0x0000001f02027819 */ /* 0x004fc800000006ff */
[----:B------:R-:W2:Y:S02]  /*22130*/  SYNCS.PHASECHK.TRANS64.TRYWAIT P0, [R0+URZ+0x28840], R2 ;  /* 0x02884002000075a7 */ /* 0x000ea4000800017f */
[----:B--2---:R-:W-:Y:S05]  /*22140*/  @!P0 BRA `(.L_x_8093) ;  /* 0x0000006c00fc8947 */ /* 0x004fea0003800000 */
.L_x_8297:
[----:B------:R3:W5:Y:S01]  /*22150*/  LDL R3, [R1+0x10] ;  /* 0x0000100001037983 */ /* 0x0007620000100800 */
[----:B------:R-:W4:Y:S02]  /*22160*/  S2R R4, SR_TID.X ;  /* 0x0000000000047919 */ /* 0x000f240000002100 */
[----:B----4-:R-:W-:-:S04]  /*22170*/  LOP3.LUT R4, R4, 0x7f, RZ, 0xc0, !PT ;  /* 0x0000007f04047812 */ /* 0x010fc800078ec0ff */
[----:B------:R-:W-:-:S13]  /*22180*/  ISETP.NE.AND P0, PT, R4, RZ, PT ;  /* 0x000000ff0400720c */ /* 0x000fda0003f05270 */
[----:B---3--:R-:W-:Y:S05]  /*22190*/  @P0 BRA `(.L_x_8094) ;  /* 0x0000000000140947 */ /* 0x008fea0003800000 */
[----:B-----5:R-:W-:Y:S01]  /*221a0*/  LOP3.LUT P1, RZ, R3, 0x1, RZ, 0xc0, !PT ;  /* 0x0000000103ff7812 */ /* 0x020fe2000782c0ff */
[----:B--2---:R-:W-:-:S04]  /*221b0*/  IMAD.MOV.U32 R2, RZ, RZ, 0x8000 ;  /* 0x00008000ff027424 */ /* 0x004fc800078e00ff */
[----:B------:R3:W-:Y:S08]  /*221c0*/  SYNCS.ARRIVE.TRANS64 RZ, [R0+URZ+0x28830], R2 ;  /* 0x0288300200ff79a7 */ /* 0x0007f0000800003f */
[----:B------:R-:W-:Y:S05]  /*221d0*/  @!P1 BRA `(.L_x_8094) ;  /* 0x0000000000049947 */ /* 0x000fea0003800000 */
[----:B------:R-:W-:Y:S01]  /*221e0*/  BPT.TRAP 0x1 ;  /* 0x000000040000795c */ /* 0x000fe20000300000 */
.L_x_8094:
[----:B------:R-:W4:Y:S04]  /*221f0*/  LDL R4, [R1+0x4] ;  /* 0x0000040001047983 */ /* 0x000f280000100800 */
[----:B--23--:R-:W2:Y:S01]  /*22200*/  LDL R2, [R1+0x18] ;  /* 0x0000180001027983 */ /* 0x00cea20000100800 */
        /* <DEDUP_REMOVED lines=14> */
[----:B------:R3:W-:Y:S01]  /*222f0*/  STL [R1+0x10], R3 ;  /* 0x0000100301007387 */ /* 0x0007e20000100800 */
[----:B------:R-:W-:-:S03]  /*22300*/  UIADD3 UR14, UR6, 0x1c400, URZ ;  /* 0x0001c400060e7890 */ /* 0x000fc6000fffe03f */
[----:B------:R-:W-:Y:S01]  /*22310*/  UMOV UR6, 0x0 ;  /* 0x0000000000067882 */ /* 0x000fe20000000000 */
[----:B----4-:R-:W-:Y:S02]  /*22320*/  R2UR UR11, R4 ;  /* 0x00000000040b72ca */ /* 0x010fe400000e0000 */
[----:B--2---:R-:W-:-:S13]  /*22330*/  R2UR UR5, R2 ;  /* 0x00000000020572ca */ /* 0x004fda00000e0000 */
[----:B------:R-:W-:Y:S02]  /*22340*/  ULEA UR11, UR11, UR5, 0x7 ;  /* 0x000000050b0b7291 */ /* 0x000fe4000f8e383f */
[----:B------:R-:W-:-:S09]  /*22350*/  UIADD3.X UR5, URZ, UR39, URZ, UP0, !UPT ;  /* 0x000000273f057290 */ /* 0x000fd200087fe43f */
[----:B------:R2:W-:Y:S02]  /*22360*/  UTMALDG.4D [UR8], [UR4], desc[UR6] ;  /* 0x00000608040075b4 */ /* 0x0005e40008019000 */
[----:B--2---:R-:W-:Y:S01]  /*22370*/  UMOV UR8, UR14 ;  /* 0x0000000e00087c82 */ /* 0x004fe20008000000 */
[----:B------:R-:W-:Y:S02]  /*22380*/  UMOV UR10, UR15 ;  /* 0x0000000f000a7c82 */ /* 0x000fe40008000000 */
[----:B------:R3:W-:Y:S02]  /*22390*/  UTMALDG.4D [UR8], [UR4], desc[UR6] ;  /* 0x00000608040075b4 */ /* 0x0007e40008019000 */
[----:B---3--:R-:W-:Y:S01]  /*223a0*/  NOP ;  /* 0x0000000000007918 */ /* 0x008fe20000000000 */
.L_x_8090:
[----:B------:R-:W3:Y:S01]  /*223b0*/  LDL.LU R3, [R1+0x48] ;  /* 0x0000480001037983 */ /* 0x000ee20000300800 */
[----:B------:R-:W-:Y:S05]  /*223c0*/  WARPSYNC.ALL ;  /* 0x0000000000007948 */ /* 0x000fea0003800000 */
[----:B------:R-:W-:Y:S01]  /*223d0*/  ULDC.64 UR4, c[0x0][0x298] ;  /* 0x0000a60000047ab9 */ /* 0x000fe20000000a00 */
[----:B------:R-:W-:Y:S01]  /*223e0*/  BSSY B6, `(.L_x_8095) ;  /* 0x000001c000067945 */ /* 0x000fe20003800000 */
[----:B------:R-:W-:Y:S01]  /*223f0*/  BAR.SYNC.DEFER_BLOCKING 0x8, 0x180 ;  /* 0x0206000000007b1d */ /* 0x000fe20000010000 */
[----:B---3--:R-:W-:Y:S01]  /*22400*/  SHF.R.S32.HI R0, RZ, 0x1f, R3 ;  /* 0x0000001fff007819 */ /* 0x008fe20000011403 */
        /* <DEDUP_REMOVED lines=13> */
[----:B--2---:R-:W-:Y:S02]  /*224e0*/  IMAD.U32 R4, RZ, RZ, UR4 ;  /* 0x00000004ff047e24 */ /* 0x004fe4000f8e00ff */
[----:B------:R-:W2:Y:S01]  /*224f0*/  LDC.64 R2, c[0x4][R2] ;  /* 0x0100000002027b82 */ /* 0x000ea20000000a00 */
[----:B------:R-:W-:Y:S02]  /*22500*/  IMAD.U32 R5, RZ, RZ, UR5 ;  /* 0x00000005ff057e24 */ /* 0x000fe4000f8e00ff */
[----:B------:R-:W-:Y:S02]  /*22510*/  IMAD.U32 R6, RZ, RZ, UR6 ;  /* 0x00000006ff067e24 */ /* 0x000fe4000f8e00ff */
[----:B-1----:R-:W-:-:S02]  /*22520*/  IMAD.U32 R7, RZ, RZ, UR7 ;  /* 0x00000007ff077e24 */ /* 0x002fc4000f8e00ff */
[----:B------:R-:W-:Y:S02]  /*22530*/  IMAD.U32 R10, RZ, RZ, UR8 ;  /* 0x00000008ff0a7e24 */ /* 0x000fe4000f8e00ff */
[----:B------:R-:W-:Y:S02]  /*22540*/  IMAD.U32 R11, RZ, RZ, UR9 ;  /* 0x00000009ff0b7e24 */ /* 0x000fe4000f8e00ff */
[----:B------:R-:W-:Y:S02]  /*22550*/  IMAD.MOV.U32 R8, RZ, RZ, 0x70 ;  /* 0x00000070ff087424 */ /* 0x000fe400078e00ff */
[----:B------:R-:W-:Y:S02]  /*22560*/  IMAD.MOV.U32 R12, RZ, RZ, 0x1 ;  /* 0x00000001ff0c7424 */ /* 0x000fe400078e00ff */
[----:B------:R-:W-:-:S07]  /*22570*/  IMAD.MOV.U32 R13, RZ, RZ, RZ ;  /* 0x000000ffff0d7224 */ /* 0x000fce00078e00ff */
[----:B------:R-:W-:-:S07]  /*22580*/  LEPC R20, `(.L_x_8096) ;  /* 0x000000001014794e */ /* 0x000fce0000000000 */
[----:B0-2---:R-:W-:Y:S05]  /*22590*/  CALL.ABS.NOINC R2 ;  /* 0x0000000002007343 */ /* 0x005fea0003c00000 */
.L_x_8096:
[----:B------:R-:W-:Y:S05]  /*225a0*/  BSYNC B6 ;  /* 0x0000000000067941 */ /* 0x000fea0003800000 */
.L_x_8095:
        /* <DEDUP_REMOVED lines=9> */
[----:B------:R-:W0:Y:S02]  /*22640*/  S2R R8, SR_TID.X ;  /* 0x0000000000087919 */ /* 0x000e240000002100 */
[----:B0-----:R-:W-:Y:S02]  /*22650*/  IMAD.SHL.U32 R8, R8, 0x10, RZ ;  /* 0x0000001008087824 */ /* 0x001fe400078e00ff */
        /* <DEDUP_REMOVED lines=19> */
[----:B------:R-:W2:Y:S01]  /*22790*/  S2R R8, SR_TID.X ;  /* 0x0000000000087919 */ /* 0x000ea20000002100 */
[----:B------:R-:W-:Y:S02]  /*227a0*/  IMAD.IADD R3, R3, 0x1, R0 ;  /* 0x0000000103037824 */ /* 0x000fe400078e0200 */
[----:B------:R-:W-:Y:S02]  /*227b0*/  IMAD.MOV.U32 R0, RZ, RZ, R4 ;  /* 0x000000ffff007224 */ /* 0x000fe400078e0004 */
        /* <DEDUP_REMOVED lines=16> */
[----:B------:R-:W-:Y:S01]  /*228c0*/  ULDC.64 UR4, c[0x0][0x280] ;  /* 0x0000a00000047ab9 */ /* 0x000fe20000000a00 */
[----:B------:R-:W-:Y:S02]  /*228d0*/  LOP3.LUT R8, R8, 0x40, RZ, 0xfc, !PT ;  /* 0x0000004008087812 */ /* 0x000fe400078efcff */
[----:B------:R-:W-:Y:S01]  /*228e0*/  IMAD.IADD R3, R3, 0x1, R4 ;  /* 0x0000000103037824 */ /* 0x000fe200078e0204 */
[----:B------:R-:W-:Y:S01]  /*228f0*/  LEA R4, P0, R2, UR4, 0x1 ;  /* 0x0000000402047c11 */ /* 0x000fe2000f8008ff */
[----:B------:R-:W-:Y:S02]  /*22900*/  ULDC UR4, c[0x0][0x2b8] ;  /* 0x0000ae0000047ab9 */ /* 0x000fe40000000800 */
[----:B------:R-:W-:Y:S02]  /*22910*/  ISETP.GE.AND P1, PT, R8, UR4, PT ;  /* 0x0000000408007c0c */ /* 0x000fe4000bf26270 */
[----:B------:R0:W5:Y:S01]  /*22920*/  LDL R8, [R1+0x30] ;  /* 0x0000300001087983 */ /* 0x0001620000100800 */
[----:B------:R-:W1:Y:S01]  /*22930*/  S2R R9, SR_TID.X ;  /* 0x0000000000097919 */ /* 0x000e620000002100 */
[----:B------:R-:W2:Y:S01]  /*22940*/  S2R R10, SR_TID.X ;  /* 0x00000000000a7919 */ /* 0x000ea20000002100 */
[----:B------:R-:W-:Y:S01]  /*22950*/  LEA.HI.X R3, R2, UR5, R3, 0x1, P0 ;  /* 0x0000000502037c11 */ /* 0x000fe200080f0c03 */
[----:B-1----:R-:W-:-:S05]  /*22960*/  IMAD.SHL.U32 R9, R9, 0x8, RZ ;  /* 0x0000000809097824 */ /* 0x002fca00078e00ff */
[----:B------:R-:W-:Y:S02]  /*22970*/  LOP3.LUT R9, R9, 0x38, RZ, 0xc0, !PT ;  /* 0x0000003809097812 */ /* 0x000fe400078ec0ff */
[----:B--2---:R-:W-:Y:S02]  /*22980*/  LOP3.LUT R10, R10, 0x7f, RZ, 0xc0, !PT ;  /* 0x0000007f0a0a7812 */ /* 0x004fe400078ec0ff */
[----:B------:R-:W-:Y:S01]  /*22990*/  ISETP.GE.AND P0, PT, R9, UR4, PT ;  /* 0x0000000409007c0c */ /* 0x000fe2000bf06270 */
[----:B------:R-:W-:Y:S01]  /*229a0*/  UMOV UR4, 0xffffffff ;  /* 0xffffffff00047882 */ /* 0x000fe20000000000 */
[----:B------:R-:W-:Y:S02]  /*229b0*/  SHF.R.U32.HI R10, RZ, 0x3, R10 ;  /* 0x00000003ff0a7819 */ /* 0x000fe4000001160a */
[----:B0-----:R-:W-:Y:S09]  /*229c0*/  BRA.DIV UR4, `(.L_x_8097) ;  /* 0x0000006604f07947 */ /* 0x001ff2000b800000 */
[----:B------:R-:W2:Y:S04]  /*229d0*/  LDL.LU R6, [R1+0x38] ;  /* 0x0000380001067983 */ /* 0x000ea80000300800 */
[----:B------:R-:W3:Y:S01]  /*229e0*/  LDL.LU R11, [R1+0x34] ;  /* 0x00003400010b7983 */ /* 0x000ee20000300800 */
[----:B--2---:R-:W-:-:S03]  /*229f0*/  IMAD R2, R6, R7, RZ ;  /* 0x0000000706027224 */ /* 0x004fc600078e02ff */
[----:B------:R-:W0:Y:S01]  /*22a00*/  SHFL.IDX PT, R7, R4, RZ, 0x181f ;  /* 0x00181fff04077589 */ /* 0x000e2200000e0000 */
[----:B---3--:R-:W-:-:S03]  /*22a10*/  IMAD.IADD R0, R10, 0x1, R11 ;  /* 0x000000010a007824 */ /* 0x008fc600078e020b */
[----:B------:R-:W1:Y:S02]  /*22a20*/  SHFL.IDX PT, R6, R3, RZ, 0x181f ;  /* 0x00181fff03067589 */ /* 0x000e6400000e0000 */
[C---:B------:R-:W-:Y:S02]  /*22a30*/  ISETP.GE.AND P2, PT, R0.reuse, R2, PT ;  /* 0x000000020000720c */ /* 0x040fe40003f46270 */
[----:B------:R-:W-:-:S11]  /*22a40*/  IADD3 R5, R0, 0x10, RZ ;  /* 0x0000001000057810 */ /* 0x000fd60007ffe0ff */
[----:B0-----:R-:W-:-:S05]  /*22a50*/  @!P2 LEA R7, P3, R9, R7, 0x1 ;  /* 0x000000070907a211 */ /* 0x001fca00078608ff */
[----:B-1----:R-:W-:-:S05]  /*22a60*/  @!P2 IMAD.X R6, RZ, RZ, R6, P3 ;  /* 0x000000ffff06a224 */ /* 0x002fca00018e0606 */
[----:B------:R-:W-:-:S04]  /*22a70*/  @!P2 LOP3.LUT R7, R7, R6, RZ, 0x3c, !PT ;  /* 0x000000060707a212 */ /* 0x000fc800078e3cff */
[----:B------:R-:W-:-:S04]  /*22a80*/  @!P2 LOP3.LUT R6, R7, R6, RZ, 0x3c, !PT ;  /* 0x000000060706a212 */ /* 0x000fc800078e3cff */
[----:B------:R-:W-:-:S05]  /*22a90*/  @!P2 LOP3.LUT R7, R7, R6, RZ, 0x3c, !PT ;  /* 0x000000060707a212 */ /* 0x000fca00078e3cff */
[----:B------:R-:W-:Y:S01]  /*22aa0*/  @!PT LDS RZ, [RZ] ;  /* 0x00000000fffff984 */ /* 0x000fe20000000800 */
[----:B-----5:R-:W-:Y:S04]  /*22ab0*/  @!P2 LDGSTS.E.BYPASS.LTC128B.128 [R8+0x10400], desc[UR42][R6.64], !P0 ;  /* 0x104000000608afae */ /* 0x020fe8000c101d6a */
        /* <DEDUP_REMOVED lines=62> */
.L_x_8314:
        /* <DEDUP_REMOVED lines=11> */
.L_x_8099:
[----:B------:R-:W-:Y:S05]  /*22f50*/  BSYNC B0 ;  /* 0x0000000000007941 */ /* 0x000fea0003800000 */
.L_x_8098:
[----:B------:R-:W-:Y:S01]  /*22f60*/  NOP ;  /* 0x0000000000007918 */ /* 0x000fe20000000000 */
[----:B------:R-:W-:-:S13]  /*22f70*/  PLOP3.LUT P0, PT, PT, PT, PT, 0x80, 0x0 ;  /* 0x000000000000781c */ /* 0x000fda0003f0f070 */
.L_x_8100:
        /* <DEDUP_REMOVED lines=18> */
.L_x_8315:
[----:B------:R-:W-:Y:S05]  /*230a0*/  BSYNC B0 ;  /* 0x0000000000007941 */ /* 0x000fea0003800000 */
.L_x_8101:
        /* <DEDUP_REMOVED lines=60> */
.L_x_8109:
[----:B------:R-:W-:Y:S01]  /*23470*/  IMAD R3, R7, 0x8, R18 ;  /* 0x0000000807037824 */ /* 0x000fe200078e0212 */
[----:B------:R-:W-:Y:S01]  /*23480*/  SHF.L.U32 R2, R9, 0x1f, RZ ;  /* 0x0000001f09027819 */ /* 0x000fe200000006ff */
[----:B------:R-:W-:Y:S03]  /*23490*/  BSSY B3, `(.L_x_8110) ;  /* 0x0000003000037945 */ /* 0x000fe60003800000 */
[----:B------:R-:W1:Y:S02]  /*234a0*/  SYNCS.PHASECHK.TRANS64.TRYWAIT P0, [R3+URZ+0x28840], R2 ;  /* 0x02884002030075a7 */ /* 0x000e64000800017f */
[----:B-1----:R-:W-:Y:S05]  /*234b0*/  @!P0 BRA `(.L_x_8111) ;  /* 0x0000006400f88947 */ /* 0x002fea0003800000 */
.L_x_8316:
[----:B------:R-:W-:Y:S05]  /*234c0*/  BSYNC B3 ;  /* 0x0000000000037941 */ /* 0x000fea0003800000 */
.L_x_8110:
        /* <DEDUP_REMOVED lines=11> */
.L_x_8113:
[----:B------:R-:W-:Y:S05]  /*23580*/  BSYNC B3 ;  /* 0x0000000000037941 */ /* 0x000fea0003800000 */
.L_x_8112:
        /* <DEDUP_REMOVED lines=12> */
.L_x_8114:
        /* <DEDUP_REMOVED lines=16> */
.L_x_8115:
        /* <DEDUP_REMOVED lines=16> */
.L_x_8317:
[----:B------:R-:W-:Y:S05]  /*23850*/  BSYNC B3 ;  /* 0x0000000000037941 */ /* 0x000fea0003800000 */
.L_x_8116:
        /* <DEDUP_REMOVED lines=10> */
.L_x_8118:
[----:B------:R-:W2:Y:S01]  /*23900*/  LDL R3, [R1+0x10] ;  /* 0x0000100001037983 */ /* 0x000ea20000100800 */
[----:B------:R-:W-:Y:S01]  /*23910*/  BSSY B3, `(.L_x_8119) ;  /* 0x0000004000037945 */ /* 0x000fe20003800000 */
[----:B--2---:R-:W-:-:S13]  /*23920*/  LOP3.LUT P0, RZ, R3, 0x8, RZ, 0xc0, !PT ;  /* 0x0000000803ff7812 */ /* 0x004fda000780c0ff */
[----:B------:R-:W-:Y:S05]  /*23930*/  @P0 BRA `(.L_x_8120) ;  /* 0x0000000000040947 */ /* 0x000fea0003800000 */
[----:B------:R-:W-:Y:S01]  /*23940*/  BPT.TRAP 0x1 ;  /* 0x000000040000795c */ /* 0x000fe20000300000 */
.L_x_8120:
[----:B------:R-:W-:Y:S05]  /*23950*/  BSYNC B3 ;  /* 0x0000000000037941 */ /* 0x000fea0003800000 */
.L_x_8119:
        /* <DEDUP_REMOVED lines=12> */
.L_x_8121:
        /* <DEDUP_REMOVED lines=15> */
.L_x_8122:
        /* <DEDUP_REMOVED lines=12> */
.L_x_8108:
[----:B------:R-:W-:Y:S05]  /*23bd0*/  BSYNC B1 ;  /* 0x0000000000017941 */ /* 0x000fea0003800000 */
.L_x_8107:
[----:B0-----:R-:W2:Y:S01]  /*23be0*/  LDL.LU R0, [R1+0x3c] ;  /* 0x00003c0001007983 */ /* 0x001ea20000300800 */
[----:B------:R-:W-:-:S03]  /*23bf0*/  IMAD.MOV.U32 R19, RZ, RZ, R7 ;  /* 0x000000ffff137224 */ /* 0x000fc600078e0007 */
[----:B------:R0:W-:Y:S02]  /*23c00*/  STL [R1+0x14], R9 ;  /* 0x0000140901007387 */ /* 0x0001e40000100800 */
[----:B0-2---:R-:W-:-:S07]  /*23c10*/  VIADD R0, R0, 0xfffffffd ;  /* 0xfffffffd00007836 */ /* 0x005fce0000000000 */
.L_x_8106:
[----:B------:R-:W-:Y:S05]  /*23c20*/  BSYNC B2 ;  /* 0x0000000000027941 */ /* 0x000fea0003800000 */
.L_x_8105:
[----:B------:R-:W-:-:S05]  /*23c30*/  VIADD R10, R10, 0xfffffffe ;  /* 0xfffffffe0a0a7836 */ /* 0x000fca0000000000 */
[----:B------:R-:W-:-:S13]  /*23c40*/  ISETP.NE.AND P0, PT, R10, R6, PT ;  /* 0x000000060a00720c */ /* 0x000fda0003f05270 */
[----:B------:R-:W-:Y:S05]  /*23c50*/  @!P0 BRA `(.L_x_8104) ;  /* 0x0000001000e08947 */ /* 0x000fea0003800000 */
[----:B------:R-:W-:-:S07]  /*23c60*/  IMAD.MOV.U32 R8, RZ, RZ, R17 ;  /* 0x000000ffff087224 */ /* 0x000fce00078e0011 */
.L_x_8155:
        /* <DEDUP_REMOVED lines=35> */
.L_x_8125:
[----:B------:R-:W-:Y:S01]  /*23ea0*/  IMAD R3, R4, 0x8, R18 ;  /* 0x0000000804037824 */ /* 0x000fe200078e0212 */
[----:B------:R-:W-:Y:S01]  /*23eb0*/  SHF.L.U32 R2, R5, 0x1f, RZ ;  /* 0x0000001f05027819 */ /* 0x000fe200000006ff */
[----:B------:R-:W-:Y:S03]  /*23ec0*/  BSSY B2, `(.L_x_8126) ;  /* 0x0000003000027945 */ /* 0x000fe60003800000 */
[----:B------:R-:W1:Y:S02]  /*23ed0*/  SYNCS.PHASECHK.TRANS64.TRYWAIT P0, [R3+URZ+0x28840], R2 ;  /* 0x02884002030075a7 */ /* 0x000e64000800017f */
[----:B-1----:R-:W-:Y:S05]  /*23ee0*/  @!P0 BRA `(.L_x_8127) ;  /* 0x0000005c00948947 */ /* 0x002fea0003800000 */
.L_x_8318:
[----:B------:R-:W-:Y:S05]  /*23ef0*/  BSYNC B2 ;  /* 0x0000000000027941 */ /* 0x000fea0003800000 */
.L_x_8126:
        /* <DEDUP_REMOVED lines=11> */
.L_x_8129:
[----:B------:R-:W-:Y:S05]  /*23fb0*/  BSYNC B2 ;  /* 0x0000000000027941 */ /* 0x000fea0003800000 */
.L_x_8128:
[----:B------:R-:W2:Y:S01]  /*23fc0*/  LDL R7, [R1+0x18] ;  /* 0x0000180001077983 */ /* 0x000ea20000100800 */
[----:B------:R-:W-:Y:S01]  /*23fd0*/  IMAD.MOV.U32 R10, RZ, RZ, RZ ;  /* 0x000000ffff0a7224 */ /* 0x000fe200078e00ff */
[----:B------:R-:W-:Y:S01]  /*23fe0*/  UIADD3 UR4, UP0, UR38, 0x370, URZ ;  /* 0x0000037026047890 */ /* 0x000fe2000ff1e03f */
[----:B-1----:R-:W-:Y:S01]  /*23ff0*/  IMAD R2, R4, 0x8000, R18 ;  /* 0x0000800004027824 */ /* 0x002fe200078e0212 */
        /* <DEDUP_REMOVED lines=8> */
.L_x_8130:
        /* <DEDUP_REMOVED lines=16> */
.L_x_8131:
        /* <DEDUP_REMOVED lines=16> */
.L_x_8319:
[----:B------:R-:W-:Y:S05]  /*24280*/  BSYNC B2 ;  /* 0x0000000000027941 */ /* 0x000fea0003800000 */
.L_x_8132:
        /* <DEDUP_REMOVED lines=10> */
.L_x_8134:
[----:B------:R-:W2:Y:S01]  /*24330*/  LDL R3, [R1+0x10] ;  /* 0x0000100001037983 */ /* 0x000ea20000100800 */
[----:B------:R-:W-:Y:S01]  /*24340*/  BSSY B2, `(.L_x_8135) ;  /* 0x0000004000027945 */ /* 0x000fe20003800000 */
[----:B--2---:R-:W-:-:S13]  /*24350*/  LOP3.LUT P0, RZ, R3, 0x8, RZ, 0xc0, !PT ;  /* 0x0000000803ff7812 */ /* 0x004fda000780c0ff */
[----:B------:R-:W-:Y:S05]  /*24360*/  @P0 BRA `(.L_x_8136) ;  /* 0x0000000000040947 */ /* 0x000fea0003800000 */
[----:B------:R-:W-:Y:S01]  /*24370*/  BPT.TRAP 0x1 ;  /* 0x000000040000795c */ /* 0x000fe20000300000 */
.L_x_8136:
[----:B------:R-:W-:Y:S05]  /*24380*/  BSYNC B2 ;  /* 0x0000000000027941 */ /* 0x000fea0003800000 */
.L_x_8135:
        /* <DEDUP_REMOVED lines=12> */
.L_x_8137:
        /* <DEDUP_REMOVED lines=15> */
.L_x_8138:
        /* <DEDUP_REMOVED lines=12> */
.L_x_8124:
[----:B------:R-:W-:Y:S05]  /*24600*/  BSYNC B1 ;  /* 0x0000000000017941 */ /* 0x000fea0003800000 */
.L_x_8123:
        /* <DEDUP_REMOVED lines=35> */
.L_x_8141:
[----:B------:R-:W-:Y:S01]  /*24840*/  IMAD R2, R19, 0x8, R18 ;  /* 0x0000000813027824 */ /* 0x000fe200078e0212 */
[----:B------:R-:W-:Y:S01]  /*24850*/  SHF.L.U32 R3, R10, 0x1f, RZ ;  /* 0x0000001f0a037819 */ /* 0x000fe200000006ff */
[----:B------:R-:W-:Y:S03]  /*24860*/  BSSY B2, `(.L_x_8142) ;  /* 0x0000003000027945 */ /* 0x000fe60003800000 */
[----:B------:R-:W2:Y:S02]  /*24870*/  SYNCS.PHASECHK.TRANS64.TRYWAIT P0, [R2+URZ+0x28840], R3 ;  /* 0x02884003020075a7 */ /* 0x000ea4000800017f */
[----:B--2---:R-:W-:Y:S05]  /*24880*/  @!P0 BRA `(.L_x_8143) ;  /* 0x0000005400548947 */ /* 0x004fea0003800000 */
.L_x_8320:
[----:B------:R-:W-:Y:S05]  /*24890*/  BSYNC B2 ;  /* 0x0000000000027941 */ /* 0x000fea0003800000 */
.L_x_8142:
        /* <DEDUP_REMOVED lines=11> */
.L_x_8145:
[----:B------:R-:W-:Y:S05]  /*24950*/  BSYNC B2 ;  /* 0x0000000000027941 */ /* 0x000fea0003800000 */
.L_x_8144:
[----:B--2---:R-:W2:Y:S01]  /*24960*/  LDL R3, [R1+0x18] ;  /* 0x0000180001037983 */ /* 0x004ea20000100800 */
[----:B------:R-:W-:Y:S01]  /*24970*/  IMAD.MOV.U32 R11, RZ, RZ, RZ ;  /* 0x000000ffff0b7224 */ /* 0x000fe200078e00ff */
[----:B------:R-:W-:Y:S01]  /*24980*/  UIADD3 UR4, UP0, UR38, 0x370, URZ ;  /* 0x0000037026047890 */ /* 0x000fe2000ff1e03f */
[----:B0-----:R-:W-:Y:S01]  /*24990*/  IMAD R10, R19, 0x8000, R18 ;  /* 0x00008000130a7824 */ /* 0x001fe200078e0212 */
        /* <DEDUP_REMOVED lines=8> */
.L_x_8146:
        /* <DEDUP_REMOVED lines=16> */
.L_x_8147:
        /* <DEDUP_REMOVED lines=15> */
.L_x_8321:
[----:B------:R-:W-:Y:S05]  /*24c10*/  BSYNC B2 ;  /* 0x0000000000027941 */ /* 0x000fea0003800000 */
.L_x_8148:
        /* <DEDUP_REMOVED lines=10> */
.L_x_8150:
[----:B------:R-:W2:Y:S01]  /*24cc0*/  LDL R3, [R1+0x10] ;  /* 0x0000100001037983 */ /* 0x000ea20000100800 */
[----:B------:R-:W-:Y:S01]  /*24cd0*/  BSSY B2, `(.L_x_8151) ;  /* 0x0000004000027945 */ /* 0x000fe20003800000 */
[----:B--2---:R-:W-:-:S13]  /*24ce0*/  LOP3.LUT P0, RZ, R3, 0x8, RZ, 0xc0, !PT ;  /* 0x0000000803ff7812 */ /* 0x004fda000780c0ff */
[----:B------:R-:W-:Y:S05]  /*24cf0*/  @P0 BRA `(.L_x_8152) ;  /* 0x0000000000040947 */ /* 0x000fea0003800000 */
[----:B------:R-:W-:Y:S01]  /*24d00*/  BPT.TRAP 0x1 ;  /* 0x000000040000795c */ /* 0x000fe20000300000 */
.L_x_8152:
[----:B------:R-:W-:Y:S05]  /*24d10*/  BSYNC B2 ;  /* 0x0000000000027941 */ /* 0x000fea0003800000 */
.L_x_8151:
        /* <DEDUP_REMOVED lines=12> */
.L_x_8153:
        /* <DEDUP_REMOVED lines=15> */
.L_x_8154:
        /* <DEDUP_REMOVED lines=12> */
.L_x_8140:
[----:B------:R-:W-:Y:S05]  /*24f90*/  BSYNC B1 ;  /* 0x0000000000017941 */ /* 0x000fea0003800000 */
.L_x_8139:
[----:B------:R-:W2:Y:S01]  /*24fa0*/  LDL R2, [R1+0x2c] ;  /* 0x00002c0001027983 */ /* 0x000ea20000100800 */
[----:B------:R-:W-:Y:S01]  /*24fb0*/  VIADD R0, R0, 0xfffffffe ;  /* 0xfffffffe00007836 */ /* 0x000fe20000000000 */
[----:B--2---:R-:W-:-:S13]  /*24fc0*/  ISETP.GT.AND P0, PT, R6, R2, PT ;  /* 0x000000020600720c */ /* 0x004fda0003f04270 */
[----:B------:R-:W-:Y:S05]  /*24fd0*/  @P0 BRA `(.L_x_8155) ;  /* 0xffffffec00240947 */ /* 0x000fea000383ffff */
.L_x_8104:
[----:B------:R-:W-:Y:S05]  /*24fe0*/  BSYNC B0 ;  /* 0x0000000000007941 */ /* 0x000fea0003800000 */
.L_x_8103:
        /* <DEDUP_REMOVED lines=8> */
[----:B------:R-:W3:Y:S02]  /*25070*/  FLO.U32 R0, UR4 ;  /* 0x0000000400007d00 */ /* 0x000ee400080e0000 */
        /* <DEDUP_REMOVED lines=9> */
.L_x_8157:
[----:B------:R-:W-:Y:S05]  /*25110*/  BSYNC B0 ;  /* 0x0000000000007941 */ /* 0x000fea0003800000 */
.L_x_8156:
[----:B---3--:R-:W3:Y:S01]  /*25120*/  LDL R0, [R1+0x10] ;  /* 0x0000100001007983 */ /* 0x008ee20000100800 */
        /* <DEDUP_REMOVED lines=9> */
.L_x_8322:
[----:B------:R-:W-:Y:S05]  /*251c0*/  BSYNC B1 ;  /* 0x0000000000017941 */ /* 0x000fea0003800000 */
.L_x_8160:
        /* <DEDUP_REMOVED lines=10> */
.L_x_8162:
[----:B------:R-:W2:Y:S01]  /*25270*/  LDL R2, [R1+0x10] ;  /* 0x0000100001027983 */ /* 0x000ea20000100800 */
[----:B------:R-:W-:Y:S01]  /*25280*/  BSSY B1, `(.L_x_8163) ;  /* 0x0000004000017945 */ /* 0x000fe20003800000 */
[----:B--2---:R-:W-:-:S13]  /*25290*/  LOP3.LUT P0, RZ, R2, 0x8, RZ, 0xc0, !PT ;  /* 0x0000000802ff7812 */ /* 0x004fda000780c0ff */
[----:B------:R-:W-:Y:S05]  /*252a0*/  @P0 BRA `(.L_x_8164) ;  /* 0x0000000000040947 */ /* 0x000fea0003800000 */
[----:B------:R-:W-:Y:S01]  /*252b0*/  BPT.TRAP 0x1 ;  /* 0x000000040000795c */ /* 0x000fe20000300000 */
.L_x_8164:
[----:B------:R-:W-:Y:S05]  /*252c0*/  BSYNC B1 ;  /* 0x0000000000017941 */ /* 0x000fea0003800000 */
.L_x_8163:
        /* <DEDUP_REMOVED lines=12> */
.L_x_8165:
        /* <DEDUP_REMOVED lines=15> */
.L_x_8166:
        /* <DEDUP_REMOVED lines=10> */
.L_x_8159:
[----:B------:R-:W-:Y:S05]  /*25520*/  BSYNC B0 ;  /* 0x0000000000007941 */ /* 0x000fea0003800000 */
.L_x_8158:
[----:B------:R-:W3:Y:S01]  /*25530*/  LDL.LU R4, [R1+0x14] ;  /* 0x0000140001047983 */ /* 0x000ee20000300800 */
[----:B------:R-:W-:-:S05]  /*25540*/  VIADD R19, R19, 0x1 ;  /* 0x0000000113137836 */ /* 0x000fca0000000000 */
[----:B------:R-:W-:-:S04]  /*25550*/  ISETP.NE.AND P0, PT, R19, 0x2, PT ;  /* 0x000000021300780c */ /* 0x000fc80003f05270 */
[----:B------:R-:W-:Y:S02]  /*25560*/  SEL R0, RZ, 0x1, P0 ;  /* 0x00000001ff007807 */ /* 0x000fe40000000000 */
[----:B------:R-:W-:Y:S02]  /*25570*/  SEL R19, R19, RZ, P0 ;  /* 0x000000ff13137207 */ /* 0x000fe40000000000 */
[----:B---3--:R-:W-:-:S05]  /*25580*/  LOP3.LUT R4, R4, R0, RZ, 0x3c, !PT ;  /* 0x0000000004047212 */ /* 0x008fca00078e3cff */
[----:B------:R3:W-:Y:S02]  /*25590*/  STL [R1+0x14], R4 ;  /* 0x0000140401007387 */ /* 0x0007e40000100800 */
.L_x_8083:
[----:B------:R-:W-:Y:S05]  /*255a0*/  BSYNC B7 ;  /* 0x0000000000077941 */ /* 0x000fea0003800000 */
.L_x_8081:
        /* <DEDUP_REMOVED lines=9> */
[----:B-1-3--:R-:W0:Y:S04]  /*25640*/  LDS.128 R4, [R18+0x288d0] ;  /* 0x0288d00012047984 */ /* 0x00ae280000000c00 */
[----:B0-----:R0:W-:Y:S04]  /*25650*/  STL.64 [R1], R4 ;  /* 0x0000000401007387 */ /* 0x0011e80000100a00 */
[----:B------:R0:W-:Y:S01]  /*25660*/  STL.64 [R1+0x8], R6 ;  /* 0x0000080601007387 */ /* 0x0001e20000100a00 */
[----:B------:R-:W-:Y:S06]  /*25670*/  BAR.ARV 0x4, 0x180 ;  /* 0x0106000000007b1d */ /* 0x000fec0000002000 */
[----:B------:R-:W-:Y:S05]  /*25680*/  BRA `(.L_x_8168) ;  /* 0x0000001000307947 */ /* 0x000fea0003800000 */
.L_x_8167:
[----:B------:R-:W4:Y:S01]  /*25690*/  LDL R16, [R1+0x28] ;  /* 0x0000280001107983 */ /* 0x000f220000100800 */
[----:B------:R-:W-:Y:S01]  /*256a0*/  UMOV UR4, 0xffffffff ;  /* 0xffffffff00047882 */ /* 0x000fe20000000000 */
[----:B----4-:R-:W-:Y:S02]  /*256b0*/  ISETP.NE.AND P5, PT, R16, 0x1f, PT ;  /* 0x0000001f1000780c */ /* 0x010fe40003fa5270 */
[----:B------:R-:W-:Y:S11]  /*256c0*/  BRA.DIV UR4, `(.L_x_8169) ;  /* 0x0000004a04007947 */ /* 0x000ff6000b800000 */
[----:B--2---:R-:W2:Y:S01]  /*256d0*/  LDL R3, [R1+0xc] ;  /* 0x00000c0001037983 */ /* 0x004ea20000100800 */
[----:B------:R-:W-:-:S03]  /*256e0*/  ULDC UR4, c[0x0][0xc3c] ;  /* 0x00030f0000047ab9 */ /* 0x000fc60000000800 */
[----:B------:R-:W4:Y:S01]  /*256f0*/  LDL.LU R2, [R1] ;  /* 0x0000000001027983 */ /* 0x000f220000300800 */
[----:B------:R-:W-:Y:S01]  /*25700*/  LOP3.LUT P4, RZ, R10, 0x1, RZ, 0xc0, !PT ;  /* 0x000000010aff7812 */ /* 0x000fe2000788c0ff */
[----:B--2---:R-:W-:Y:S02]  /*25710*/  IMAD.IADD R0, R3, 0x1, R16 ;  /* 0x0000000103007824 */ /* 0x004fe400078e0210 */
[----:B----4-:R-:W-:-:S03]  /*25720*/  IMAD.MOV.U32 R10, RZ, RZ, R2 ;  /* 0x000000ffff0a7224 */ /* 0x010fc600078e0002 */
[----:B------:R-:W-:-:S13]  /*25730*/  ISETP.GE.OR P0, PT, R0, UR4, !P5 ;  /* 0x0000000400007c0c */ /* 0x000fda000ef06670 */
[----:B------:R-:W0:Y:S08]  /*25740*/  @!P0 LDC.64 R2, c[0x0][0xc80] ;  /* 0x00032000ff028b82 */ /* 0x000e300000000a00 */
[----:B-1----:R-:W1:Y:S01]  /*25750*/  @!P0 LDC.64 R6, c[0x0][0xc78] ;  /* 0x00031e00ff068b82 */ /* 0x002e620000000a00 */
[----:B0-----:R-:W-:-:S05]  /*25760*/  @!P0 IMAD.WIDE R2, R0, 0x4, R2 ;  /* 0x0000000400028825 */ /* 0x001fca00078e0202 */
[----:B------:R1:W2:Y:S02]  /*25770*/  @!P0 LDG.E R8, desc[UR42][R2.64] ;  /* 0x0000002a02088981 */ /* 0x0002a4000c1e1900 */
[----:B-1----:R-:W-:-:S06]  /*25780*/  @!P0 IMAD.WIDE R2, R0, 0x4, R6 ;  /* 0x0000000400028825 */ /* 0x002fcc00078e0206 */
[----:B------:R-:W4:Y:S01]  /*25790*/  @!P0 LDG.E R2, desc[UR42][R2.64] ;  /* 0x0000002a02028981 */ /* 0x000f22000c1e1900 */
[----:B---3--:R-:W-:Y:S01]  /*257a0*/  IMAD.MOV.U32 R4, RZ, RZ, RZ ;  /* 0x000000ffff047224 */ /* 0x008fe200078e00ff */
[C---:B------:R-:W-:Y:S01]  /*257b0*/  ISETP.GE.U32.AND P1, PT, R16.reuse, 0x4, PT ;  /* 0x000000041000780c */ /* 0x040fe20003f26070 */
[----:B------:R-:W-:Y:S01]  /*257c0*/  IMAD.MOV.U32 R6, RZ, RZ, RZ ;  /* 0x000000ffff067224 */ /* 0x000fe200078e00ff */
[C---:B------:R-:W-:Y:S01]  /*257d0*/  ISETP.GE.U32.AND P2, PT, R16.reuse, 0x8, PT ;  /* 0x000000081000780c */ /* 0x040fe20003f46070 */
[----:B------:R-:W-:Y:S01]  /*257e0*/  SHFL.IDX PT, R0, R10, 0x1, 0x1f ;  /* 0x00201f000a007f89 */ /* 0x000fe200000e0000 */
[C---:B------:R-:W-:Y:S01]  /*257f0*/  ISETP.GE.U32.AND P3, PT, R16.reuse, 0x10, PT ;  /* 0x000000101000780c */ /* 0x040fe20003f66070 */
[----:B--2---:R-:W-:Y:S02]  /*25800*/  @!P0 IMAD.MOV.U32 R4, RZ, RZ, R8 ;  /* 0x000000ffff048224 */ /* 0x004fe400078e0008 */
[----:B------:R-:W-:Y:S02]  /*25810*/  IMAD.MOV.U32 R8, RZ, RZ, RZ ;  /* 0x000000ffff087224 */ /* 0x000fe400078e00ff */
[----:B----4-:R-:W-:Y:S01]  /*25820*/  @!P0 IMAD.MOV.U32 R6, RZ, RZ, R2 ;  /* 0x000000ffff068224 */ /* 0x010fe200078e0002 */
[----:B------:R-:W-:-:S03]  /*25830*/  ISETP.GE.U32.AND P0, PT, R16, 0x2, PT ;  /* 0x000000021000780c */ /* 0x000fc60003f06070 */
[----:B------:R-:W-:-:S05]  /*25840*/  IMAD R2, R6, R4, RZ ;  /* 0x0000000406027224 */ /* 0x000fca00078e02ff */
[----:B------:R-:W0:Y:S02]  /*25850*/  SHFL.UP PT, R3, R2, 0x1, RZ ;  /* 0x0420000002037989 */ /* 0x000e2400000e00ff */
[----:B0-----:R-:W-:-:S05]  /*25860*/  SEL R5, R3, RZ, P4 ;  /* 0x000000ff03057207 */ /* 0x001fca0002000000 */
[----:B------:R-:W-:Y:S02]  /*25870*/  IMAD.IADD R2, R2, 0x1, R5 ;  /* 0x0000000102027824 */ /* 0x000fe400078e0205 */
[----:B------:R-:W-:Y:S04]  /*25880*/  SHFL.IDX PT, R5, R10, RZ, 0x1f ;  /* 0x00001fff0a057589 */ /* 0x000fe800000e0000 */
        /* <DEDUP_REMOVED lines=13> */
.L_x_8332:
[----:B------:R-:W-:Y:S02]  /*25960*/  ULDC UR4, c[0x0][0xc38] ;  /* 0x00030e0000047ab9 */ /* 0x000fe40000000800 */
[----:B------:R-:W-:-:S04]  /*25970*/  IMAD.U32 R2, RZ, RZ, UR4 ;  /* 0x00000004ff027e24 */ /* 0x000fc8000f8e00ff */
[----:B-1----:R-:W-:-:S04]  /*25980*/  IMAD R9, R9, R2, RZ ;  /* 0x0000000209097224 */ /* 0x002fc800078e02ff */
[----:B------:R-:W-:-:S05]  /*25990*/  IMAD.IADD R0, R0, 0x1, R9 ;  /* 0x0000000100007824 */ /* 0x000fca00078e0209 */
[----:B------:R-:W-:-:S13]  /*259a0*/  ISETP.GT.AND P4, PT, R0, R5, PT ;  /* 0x000000050000720c */ /* 0x000fda0003f84270 */
[----:B------:R-:W-:Y:S05]  /*259b0*/  @P4 BRA `(.L_x_8170) ;  /* 0x0000000000b04947 */ /* 0x000fea0003800000 */
.L_x_8173:
[----:B------:R-:W2:Y:S01]  /*259c0*/  LDL.LU R2, [R1+0xc] ;  /* 0x00000c0001027983 */ /* 0x000ea20000300800 */
[----:B------:R-:W1:Y:S01]  /*259d0*/  LDC R3, c[0x0][0xc3c] ;  /* 0x00030f00ff037b82 */ /* 0x000e620000000800 */
[----:B--2---:R-:W-:-:S05]  /*259e0*/  VIADD R2, R2, 0x1f ;  /* 0x0000001f02027836 */ /* 0x004fca0000000000 */
[----:B-1----:R-:W-:-:S13]  /*259f0*/  ISETP.GE.AND P4, PT, R2, R3, PT ;  /* 0x000000030200720c */ /* 0x002fda0003f86270 */
[----:B------:R-:W-:Y:S05]  /*25a00*/  @P4 BRA `(.L_x_8171) ;  /* 0x0000000800ec4947 */ /* 0x000fea0003800000 */
[----:B------:R-:W2:Y:S04]  /*25a10*/  LDL R4, [R1+0x28] ;  /* 0x0000280001047983 */ /* 0x000ea80000100800 */
        /* <DEDUP_REMOVED lines=32> */
.L_x_8340:
[----:B------:R-:W-:Y:S02]  /*25c20*/  ULDC UR4, c[0x0][0xc38] ;  /* 0x00030e0000047ab9 */ /* 0x000fe40000000800 */
[----:B------:R-:W-:-:S04]  /*25c30*/  IMAD.U32 R2, RZ, RZ, UR4 ;  /* 0x00000004ff027e24 */ /* 0x000fc8000f8e00ff */
[----:B-1----:R-:W-:-:S04]  /*25c40*/  IMAD R9, R9, R2, RZ ;  /* 0x0000000209097224 */ /* 0x002fc800078e02ff */
[----:B------:R-:W-:-:S05]  /*25c50*/  IMAD.IADD R0, R9, 0x1, R0 ;  /* 0x0000000109007824 */ /* 0x000fca00078e0200 */
[----:B------:R-:W-:-:S13]  /*25c60*/  ISETP.GT.AND P4, PT, R0, R5, PT ;  /* 0x000000050000720c */ /* 0x000fda0003f84270 */
[----:B------:R-:W-:Y:S05]  /*25c70*/  @!P4 BRA `(.L_x_8173) ;  /* 0xfffffffc0050c947 */ /* 0x000fea000383ffff */
.L_x_8170:
        /* <DEDUP_REMOVED lines=12> */
.L_x_8345:
[----:B------:R-:W-:-:S13]  /*25d40*/  ISETP.NE.AND P0, PT, R0, RZ, PT ;  /* 0x000000ff0000720c */ /* 0x000fda0003f05270 */
[----:B------:R-:W-:Y:S05]  /*25d50*/  @!P0 BRA `(.L_x_8175) ;  /* 0x0000000000148947 */ /* 0x000fea0003800000 */
[----:B------:R-:W-:Y:S01]  /*25d60*/  UMOV UR4, 0xffffffff ;  /* 0xffffffff00047882 */ /* 0x000fe20000000000 */
[----:B-1----:R-:W-:Y:S02]  /*25d70*/  VIADD R3, R3, 0xffffffff ;  /* 0xffffffff03037836 */ /* 0x002fe40000000000 */
[----:B------:R-:W-:Y:S05]  /*25d80*/  BRA.DIV UR4, `(.L_x_8176) ;  /* 0x0000004a04f87947 */ /* 0x000fea000b800000 */
[----:B------:R1:W3:Y:S02]  /*25d90*/  SHFL.IDX PT, R3, R7, R3, 0x1f ;  /* 0x00001f0307037589 */ /* 0x0002e400000e0000 */
.L_x_8348:
[----:B---3--:R-:W-:-:S07]  /*25da0*/  IMAD.MOV.U32 R8, RZ, RZ, R3 ;  /* 0x000000ffff087224 */ /* 0x008fce00078e0003 */
.L_x_8175:
        /* <DEDUP_REMOVED lines=62> */
.L_x_8177:
[----:B-1----:R-:W3:Y:S01]  /*26190*/  LDL R3, [R1+0xc] ;  /* 0x00000c0001037983 */ /* 0x002ee20000100800 */
[----:B0-----:R-:W3:Y:S02]  /*261a0*/  LDC.64 R6, c[0x0][0xc90] ;  /* 0x00032400ff067b82 */ /* 0x001ee40000000a00 */
        /* <DEDUP_REMOVED lines=61> */
.L_x_8178:
[----:B------:R-:W-:-:S05]  /*26580*/  LOP3.LUT R3, RZ, R0, RZ, 0x33, !PT ;  /* 0x00000000ff037212 */ /* 0x000fca00078e33ff */
[----:B------:R-:W-:-:S05]  /*26590*/  IMAD.IADD R0, R4, 0x1, R3 ;  /* 0x0000000104007824 */ /* 0x000fca00078e0203 */
[----:B------:R3:W-:Y:S01]  /*265a0*/  STL [R1+0x4], R0 ;  /* 0x0000040001007387 */ /* 0x0007e20000100800 */
[----:B------:R-:W-:Y:S05]  /*265b0*/  BRA `(.L_x_8179) ;  /* 0x0000000000287947 */ /* 0x000fea0003800000 */
.L_x_8171:
        /* <DEDUP_REMOVED lines=10> */
.L_x_8179:
[----:B---34-:R-:W3:Y:S04]  /*26660*/  LDL R0, [R1+0x28] ;  /* 0x0000280001007983 */ /* 0x018ee80000100800 */
[----:B------:R-:W4:Y:S04]  /*26670*/  LDL R3, [R1+0x8] ;  /* 0x0000080001037983 */ /* 0x000f280000100800 */
[----:B01----:R-:W5:Y:S04]  /*26680*/  LDL R2, [R1+0xc] ;  /* 0x00000c0001027983 */ /* 0x003f680000100800 */
[----:B------:R-:W2:Y:S04]  /*26690*/  LDL R4, [R1] ;  /* 0x0000000001047983 */ /* 0x000ea80000100800 */
[----:B------:R-:W2:Y:S01]  /*266a0*/  LDL R5, [R1+0x4] ;  /* 0x0000040001057983 */ /* 0x000ea20000100800 */
[----:B------:R-:W-:Y:S05]  /*266b0*/  WARPSYNC.ALL ;  /* 0x0000000000007948 */ /* 0x000fea0003800000 */
[----:B------:R-:W-:Y:S01]  /*266c0*/  BAR.SYNC.DEFER_BLOCKING 0x4, 0x180 ;  /* 0x0106000000007b1d */ /* 0x000fe20000010000 */
[----:B---3--:R-:W-:Y:S01]  /*266d0*/  ISETP.NE.AND P0, PT, R0, RZ, PT ;  /* 0x000000ff0000720c */ /* 0x008fe20003f05270 */
[----:B----4-:R-:W-:-:S12]  /*266e0*/  IMAD.MOV.U32 R6, RZ, RZ, R3 ;  /* 0x000000ffff067224 */ /* 0x010fd800078e0003 */
[----:B------:R-:W0:Y:S01]  /*266f0*/  @!P0 S2R R3, SR_CgaCtaId ;  /* 0x0000000000038919 */ /* 0x000e220000008800 */
[----:B------:R-:W-:Y:S01]  /*26700*/  @!P0 MOV R0, 0x400 ;  /* 0x0000040000008802 */ /* 0x000fe20000000f00 */
[----:B-----5:R-:W-:-:S03]  /*26710*/  IMAD.MOV.U32 R7, RZ, RZ, R2 ;  /* 0x000000ffff077224 */ /* 0x020fc600078e0002 */
[----:B0-----:R-:W-:-:S05]  /*26720*/  @!P0 LEA R18, R3, R0, 0x18 ;  /* 0x0000000003128211 */ /* 0x001fca00078ec0ff */
[----:B--2---:R1:W-:Y:S01]  /*26730*/  @!P0 STS.128 [R18+0x288d0], R4 ;  /* 0x0288d00412008388 */ /* 0x0043e20000000c00 */
[----:B------:R-:W-:Y:S06]  /*26740*/  BAR.ARV 0x5, 0x180 ;  /* 0x0146000000007b1d */ /* 0x000fec0000002000 */
.L_x_8168:
[----:B--2---:R-:W2:Y:S01]  /*26750*/  LDL R0, [R1+0xc] ;  /* 0x00000c0001007983 */ /* 0x004ea20000100800 */
[----:B------:R-:W-:Y:S02]  /*26760*/  ULDC UR4, c[0x0][0xc3c] ;  /* 0x00030f0000047ab9 */ /* 0x000fe40000000800 */
[----:B--2---:R-:W-:-:S13]  /*26770*/  ISETP.GE.AND P0, PT, R0, UR4, PT ;  /* 0x0000000400007c0c */ /* 0x004fda000bf06270 */
[----:B------:R-:W-:Y:S05]  /*26780*/  @!P0 BRA `(.L_x_8180) ;  /* 0xffffff8800f08947 */ /* 0x000fea000383ffff */
[----:B------:R-:W-:Y:S05]  /*26790*/  BSYNC B8 ;  /* 0x0000000000087941 */ /* 0x000fea0003800000 */
.L_x_8021:
        /* <DEDUP_REMOVED lines=12> */
.L_x_8349:
[----:B------:R-:W-:Y:S05]  /*26860*/  BSYNC B0 ;  /* 0x0000000000007941 */ /* 0x000fea0003800000 */
.L_x_8181:
[----:B------:R-:W-:-:S03]  /*26870*/  UMOV UR4, 0xffffffff ;  /* 0xffffffff00047882 */ /* 0x000fc60000000000 */
[----:B------:R-:W-:Y:S05]  /*26880*/  BRA.DIV UR4, `(.L_x_8183) ;  /* 0x0000004204787947 */ /* 0x000fea000b800000 */
[----:B------:R-:W1:Y:S02]  /*26890*/  S2R R2, SR_TID.X ;  /* 0x0000000000027919 */ /* 0x000e640000002100 */
[----:B-1----:R-:W-:-:S04]  /*268a0*/  SHF.R.U32.HI R2, RZ, 0x5, R2 ;  /* 0x00000005ff027819 */ /* 0x002fc80000011602 */
[----:B------:R-:W-:-:S05]  /*268b0*/  LOP3.LUT R2, R2, 0x3, RZ, 0xc0, !PT ;  /* 0x0000000302027812 */ /* 0x000fca00078ec0ff */
[----:B------:R1:W2:Y:S02]  /*268c0*/  SHFL.IDX PT, R14, R2, RZ, 0x1f ;  /* 0x00001fff020e7589 */ /* 0x0002a400000e0000 */
.L_x_8352:
[----:B--2---:R-:W-:-:S13]  /*268d0*/  ISETP.NE.AND P0, PT, R14, RZ, PT ;  /* 0x000000ff0e00720c */ /* 0x004fda0003f05270 */
[----:B------:R-:W-:Y:S05]  /*268e0*/  @P0 BRA `(.L_x_7736) ;  /* 0x00000000008c0947 */ /* 0x000fea0003800000 */
[----:B------:R-:W-:-:S03]  /*268f0*/  UMOV UR4, 0xffffffff ;  /* 0xffffffff00047882 */ /* 0x000fc60000000000 */
[----:B------:R-:W-:Y:S05]  /*26900*/  BRA.DIV UR4, `(.L_x_8184) ;  /* 0x00000042048c7947 */ /* 0x000fea000b800000 */
[----:B------:R-:W-:-:S13]  /*26910*/  ELECT P6, URZ, PT ;  /* 0x00000000003f782f */ /* 0x000fda00038c0000 */
.L_x_8355:
[----:B------:R-:W-:Y:S05]  /*26920*/  @!P6 BRA `(.L_x_7736) ;  /* 0x00000000007ce947 */ /* 0x000fea0003800000 */
[----:B------:R-:W-:-:S06]  /*26930*/  ULOP3.LUT UR4, UR40, 0x2, URZ, 0xfc, !UPT ;  /* 0x0000000228047892 */ /* 0x000fcc000f8efc3f */
[----:B-1----:R-:W-:-:S05]  /*26940*/  IMAD.U32 R2, RZ, RZ, UR4 ;  /* 0x00000004ff027e24 */ /* 0x002fca000f8e00ff */
[----:B------:R-:W-:-:S13]  /*26950*/  ISETP.NE.AND P2, PT, R2, 0x3, PT ;  /* 0x000000030200780c */ /* 0x000fda0003f45270 */
[----:B------:R-:W-:Y:S05]  /*26960*/  @!P2 BRA `(.L_x_8185) ;  /* 0x000000000004a947 */ /* 0x000fea0003800000 */
[----:B------:R-:W-:Y:S01]  /*26970*/  BPT.TRAP 0x1 ;  /* 0x000000040000795c */ /* 0x000fe20000300000 */
.L_x_8185:
        /* <DEDUP_REMOVED lines=13> */
.L_x_8356:
[----:B------:R-:W1:Y:S02]  /*26a50*/  SYNCS.PHASECHK.TRANS64.TRYWAIT P0, [R7+URZ], R2 ;  /* 0x00000002070075a7 */ /* 0x000e64000800017f */
[----:B-1----:R-:W-:Y:S05]  /*26a60*/  @!P0 BRA `(.L_x_8187) ;  /* 0x0000004000688947 */ /* 0x002fea0003800000 */
.L_x_8357:
[----:B------:R-:W-:Y:S05]  /*26a70*/  @!P2 BRA `(.L_x_8188) ;  /* 0x000000000004a947 */ /* 0x000fea0003800000 */
[----:B------:R-:W-:Y:S01]  /*26a80*/  BPT.TRAP 0x1 ;  /* 0x000000040000795c */ /* 0x000fe20000300000 */
.L_x_8188:
[----:B------:R-:W-:-:S04]  /*26a90*/  VIADD R0, R0, 0x28860 ;  /* 0x0002886000007836 */ /* 0x000fc80000000000 */
[----:B------:R-:W-:-:S04]  /*26aa0*/  IMAD R4, R19, 0x8, R0 ;  /* 0x0000000813047824 */ /* 0x000fc800078e0200 */
[----:B------:R-:W2:Y:S02]  /*26ab0*/  SYNCS.PHASECHK.TRANS64.TRYWAIT P0, [R4+URZ], R5 ;  /* 0x00000005040075a7 */ /* 0x000ea4000800017f */
[----:B--2---:R-:W-:Y:S05]  /*26ac0*/  @!P0 BRA `(.L_x_8189) ;  /* 0x0000004000648947 */ /* 0x004fea0003800000 */
.L_x_8358:
[----:B------:R-:W-:-:S07]  /*26ad0*/  LEA R3, R3, R0, 0x3 ;  /* 0x0000000003037211 */ /* 0x000fce00078e18ff */
.L_x_8190:
[----:B----4-:R4:W0:Y:S02]  /*26ae0*/  SYNCS.PHASECHK.TRANS64.TRYWAIT P0, [R3+URZ], R2 ;  /* 0x00000002030075a7 */ /* 0x010824000800017f */
[----:B0-----:R-:W-:Y:S05]  /*26af0*/  @!P0 NANOSLEEP.SYNCS 0x989680 ;  /* 0x009896800000895d */ /* 0x001fea0003900000 */
[----:B------:R-:W0:Y:S02]  /*26b00*/  @!P0 SYNCS.PHASECHK.TRANS64 P0, [R3+URZ], R2 ;  /* 0x00000002030085a7 */ /* 0x000e24000800007f */
[----:B0-----:R-:W-:Y:S05]  /*26b10*/  @!P0 BRA `(.L_x_8190) ;  /* 0xfffffffc00f08947 */ /* 0x001fea000383ffff */
.L_x_7736:
[----:B------:R-:W-:Y:S05]  /*26b20*/  BSYNC B9 ;  /* 0x0000000000097941 */ /* 0x000fea0003800000 */
.L_x_7733:
[----:B------:R-:W-:Y:S05]  /*26b30*/  EXIT ;  /* 0x000000000000794d */ /* 0x000fea0003800000 */
.L_x_7768:
[----:B0-----:R0:W1:Y:S02]  /*26b40*/  SYNCS.PHASECHK.TRANS64.TRYWAIT P6, [R107+URZ+0x28890], R117 ;  /* 0x028890756b0075a7 */ /* 0x00106400080c017f */
[----:B-1----:R-:W-:Y:S05]  /*26b50*/  @!P6 NANOSLEEP.SYNCS 0x989680 ;  /* 0x009896800000e95d */ /* 0x002fea0003900000 */
[----:B------:R-:W1:Y:S02]  /*26b60*/  @!P6 SYNCS.PHASECHK.TRANS64 P6, [R107+URZ+0x28890], R117 ;  /* 0x028890756b00e5a7 */ /* 0x000e6400080c007f */
[----:B-1----:R-:W-:Y:S05]  /*26b70*/  @!P6 BRA `(.L_x_7768) ;  /* 0xfffffffc00f0e947 */ /* 0x002fea000383ffff */
[----:B------:R-:W-:Y:S05]  /*26b80*/  BRA `(.L_x_8191) ;  /* 0xfffffdcc00887947 */ /* 0x000fea000383ffff */
.L_x_7804:
[----:B0-----:R0:W1:Y:S02]  /*26b90*/  SYNCS.PHASECHK.TRANS64.TRYWAIT P4, [R107+URZ+0x28890], R117 ;  /* 0x028890756b0075a7 */ /* 0x001064000808017f */
[----:B-1----:R-:W-:Y:S05]  /*26ba0*/  @!P4 NANOSLEEP.SYNCS 0x989680 ;  /* 0x009896800000c95d */ /* 0x002fea0003900000 */
[----:B------:R-:W1:Y:S02]  /*26bb0*/  @!P4 SYNCS.PHASECHK.TRANS64 P4, [R107+URZ+0x28890], R117 ;  /* 0x028890756b00c5a7 */ /* 0x000e64000808007f */
[----:B-1----:R-:W-:Y:S05]  /*26bc0*/  @!P4 BRA `(.L_x_7804) ;  /* 0xfffffffc00f0c947 */ /* 0x002fea000383ffff */
[----:B------:R-:W-:Y:S05]  /*26bd0*/  BRA `(.L_x_8192) ;  /* 0xfffffdf000fc7947 */ /* 0x000fea000383ffff */
.L_x_7821:
[----:B0-----:R0:W1:Y:S02]  /*26be0*/  SYNCS.PHASECHK.TRANS64.TRYWAIT P3, [R107+URZ+0x28890], R117 ;  /* 0x028890756b0075a7 */ /* 0x001064000806017f */
[----:B-1----:R-:W-:Y:S05]  /*26bf0*/  @!P3 NANOSLEEP.SYNCS 0x989680 ;  /* 0x009896800000b95d */ /* 0x002fea0003900000 */
[----:B------:R-:W1:Y:S02]  /*26c00*/  @!P3 SYNCS.PHASECHK.TRANS64 P3, [R107+URZ+0x28890], R117 ;  /* 0x028890756b00b5a7 */ /* 0x000e64000806007f */
[----:B-1----:R-:W-:Y:S05]  /*26c10*/  @!P3 BRA `(.L_x_7821) ;  /* 0xfffffffc00f0b947 */ /* 0x002fea000383ffff */
[----:B------:R-:W-:Y:S05]  /*26c20*/  BRA `(.L_x_8193) ;  /* 0xfffffe1400507947 */ /* 0x000fea000383ffff */
.L_x_7831:
[----:B--2---:R2:W3:Y:S02]  /*26c30*/  SYNCS.PHASECHK.TRANS64.TRYWAIT P0, [R107+URZ+0x288b0], R117 ;  /* 0x0288b0756b0075a7 */ /* 0x0044e4000800017f */
[----:B---3--:R-:W-:Y:S05]  /*26c40*/  @!P0 NANOSLEEP.SYNCS 0x989680 ;  /* 0x009896800000895d */ /* 0x008fea0003900000 */
[----:B------:R-:W3:Y:S02]  /*26c50*/  @!P0 SYNCS.PHASECHK.TRANS64 P0, [R107+URZ+0x288b0], R117 ;  /* 0x0288b0756b0085a7 */ /* 0x000ee4000800007f */
[----:B---3--:R-:W-:Y:S05]  /*26c60*/  @!P0 BRA `(.L_x_7831) ;  /* 0xfffffffc00f08947 */ /* 0x008fea000383ffff */
[----:B------:R-:W-:Y:S05]  /*26c70*/  BRA `(.L_x_8194) ;  /* 0xfffffe1800ec7947 */ /* 0x000fea000383ffff */
.L_x_7853:
[----:B------:R-:W0:Y:S01]  /*26c80*/  S2R R4, SR_TID.X ;  /* 0x0000000000047919 */ /* 0x000e220000002100 */
[----:B------:R-:W-:Y:S01]  /*26c90*/  BSSY B0, `(.L_x_8195) ;  /* 0x000000c000007945 */ /* 0x000fe20003800000 */
[----:B------:R-:W-:Y:S02]  /*26ca0*/  IMAD.MOV.U32 R12, RZ, RZ, RZ ;  /* 0x000000ffff0c7224 */ /* 0x000fe400078e00ff */
[----:B------:R-:W-:Y:S02]  /*26cb0*/  IMAD.MOV.U32 R11, RZ, RZ, 0x1f ;  /* 0x0000001fff0b7424 */ /* 0x000fe400078e00ff */
[----:B------:R-:W-:Y:S02]  /*26cc0*/  IMAD.MOV.U32 R15, RZ, RZ, -0x1 ;  /* 0xffffffffff0f7424 */ /* 0x000fe400078e00ff */
[----:B0-----:R-:W-:-:S05]  /*26cd0*/  VIADD R4, R4, 0xffffff80 ;  /* 0xffffff8004047836 */ /* 0x001fca0000000000 */
[----:B------:R-:W-:-:S04]  /*26ce0*/  SHF.R.S32.HI R0, RZ, 0x1f, R4 ;  /* 0x0000001fff007819 */ /* 0x000fc80000011404 */
[----:B------:R-:W-:-:S04]  /*26cf0*/  LEA.HI R0, R0, R4, RZ, 0x7 ;  /* 0x0000000400007211 */ /* 0x000fc800078f38ff */
[----:B------:R-:W-:-:S05]  /*26d00*/  SHF.R.S32.HI R0, RZ, 0x7, R0 ;  /* 0x00000007ff007819 */ /* 0x000fca0000011400 */
[----:B------:R-:W-:-:S07]  /*26d10*/  IMAD.MOV.U32 R13, RZ, RZ, R0 ;  /* 0x000000ffff0d7224 */ /* 0x000fce00078e0000 */
[----:B-----5:R-:W-:Y:S05]  /*26d20*/  WARPSYNC.COLLECTIVE R15, `(.L_x_8196) ;  /* 0x000000000f087348 */ /* 0x020fea0003c00000 */
[----:B------:R0:W1:Y:S02]  /*26d30*/  SHFL.IDX P6, R14, R13, R12, R11 ;  /* 0x0000000c0d0e7389 */ /* 0x00006400000c000b */
[----:B01---5:R-:W-:Y:S01]  /*26d40*/  ENDCOLLECTIVE ;  /* 0x000000000000791b */ /* 0x023fe20003800000 */
.L_x_8196:
[----:B------:R-:W-:Y:S05]  /*26d50*/  BSYNC B0 ;  /* 0x0000000000007941 */ /* 0x000fea0003800000 */
.L_x_8195:
[----:B------:R-:W-:Y:S01]  /*26d60*/  IMAD.MOV.U32 R193, RZ, RZ, R14 ;  /* 0x000000ffffc17224 */ /* 0x000fe200078e000e */
[----:B------:R-:W-:Y:S06]  /*26d70*/  BRA `(.L_x_8197) ;  /* 0xfffffe2800ac7947 */ /* 0x000fec000383ffff */
.L_x_7863:
        /* <DEDUP_REMOVED lines=8> */
.L_x_8199:
[----:B------:R-:W-:Y:S05]  /*26e00*/  BSYNC B1 ;  /* 0x0000000000017941 */ /* 0x000fea0003800000 */
.L_x_8198:
        /* <DEDUP_REMOVED lines=8> */
.L_x_8200:
[----:B------:R-:W-:Y:S02]  /*26e90*/  IMAD.MOV.U32 R13, RZ, RZ, R10 ;  /* 0x000000ffff0d7224 */ /* 0x000fe400078e000a */
[----:B------:R-:W-:-:S07]  /*26ea0*/  IMAD.MOV.U32 R3, RZ, RZ, R14 ;  /* 0x000000ffff037224 */ /* 0x000fce00078e000e */
[----:B------:R-:W-:Y:S05]  /*26eb0*/  WARPSYNC.COLLECTIVE R15, `(.L_x_8201) ;  /* 0x000000000f087348 */ /* 0x000fea0003c00000 */
[----:B------:R0:W1:Y:S02]  /*26ec0*/  SHFL.IDX P6, R14, R13, R12, R11 ;  /* 0x0000000c0d0e7389 */ /* 0x00006400000c000b */
[----:B01----:R-:W-:Y:S01]  /*26ed0*/  ENDCOLLECTIVE ;  /* 0x000000000000791b */ /* 0x003fe20003800000 */
.L_x_8201:
[----:B------:R-:W-:Y:S02]  /*26ee0*/  IMAD.MOV.U32 R13, RZ, RZ, R5 ;  /* 0x000000ffff0d7224 */ /* 0x000fe400078e0005 */
[----:B------:R-:W-:-:S07]  /*26ef0*/  IMAD.MOV.U32 R4, RZ, RZ, R14 ;  /* 0x000000ffff047224 */ /* 0x000fce00078e000e */
[----:B------:R-:W-:Y:S05]  /*26f00*/  WARPSYNC.COLLECTIVE R15, `(.L_x_8202) ;  /* 0x000000000f087348 */ /* 0x000fea0003c00000 */
[----:B------:R0:W1:Y:S02]  /*26f10*/  SHFL.IDX P6, R14, R13, R12, R11 ;  /* 0x0000000c0d0e7389 */ /* 0x00006400000c000b */
[----:B01----:R-:W-:Y:S01]  /*26f20*/  ENDCOLLECTIVE ;  /* 0x000000000000791b */ /* 0x003fe20003800000 */
.L_x_8202:
[----:B------:R-:W-:Y:S05]  /*26f30*/  BRA `(.L_x_8203) ;  /* 0xfffffe2c00fc7947 */ /* 0x000fea000383ffff */
.L_x_7866:
[----:B------:R-:W-:Y:S01]  /*26f40*/  BSSY B1, `(.L_x_8204) ;  /* 0x0000008000017945 */ /* 0x000fe20003800000 */
[----:B------:R-:W-:Y:S02]  /*26f50*/  IMAD.MOV.U32 R13, RZ, RZ, R7 ;  /* 0x000000ffff0d7224 */ /* 0x000fe400078e0007 */
[----:B------:R-:W-:Y:S02]  /*26f60*/  IMAD.MOV.U32 R12, RZ, RZ, 0x1 ;  /* 0x00000001ff0c7424 */ /* 0x000fe400078e00ff */
[----:B------:R-:W-:Y:S02]  /*26f70*/  IMAD.MOV.U32 R11, RZ, RZ, 0x181f ;  /* 0x0000181fff0b7424 */ /* 0x000fe400078e00ff */
[----:B------:R-:W-:-:S07]  /*26f80*/  IMAD.MOV.U32 R15, RZ, RZ, -0x1 ;  /* 0xffffffffff0f7424 */ /* 0x000fce00078e00ff */
[----:B0---4-:R-:W-:Y:S05]  /*26f90*/  WARPSYNC.COLLECTIVE R15, `(.L_x_8205) ;  /* 0x000000000f087348 */ /* 0x011fea0003c00000 */
[----:B----4-:R1:W2:Y:S02]  /*26fa0*/  SHFL.IDX P6, R14, R13, R12, R11 ;  /* 0x0000000c0d0e7389 */ /* 0x0102a400000c000b */
[----:B012---:R-:W-:Y:S01]  /*26fb0*/  ENDCOLLECTIVE ;  /* 0x000000000000791b */ /* 0x007fe20003800000 */
.L_x_8205:
[----:B------:R-:W-:Y:S05]  /*26fc0*/  BSYNC B1 ;  /* 0x0000000000017941 */ /* 0x000fea0003800000 */
.L_x_8204:
        /* <DEDUP_REMOVED lines=8> */
.L_x_8206:
[----:B------:R-:W-:Y:S02]  /*27050*/  IMAD.MOV.U32 R13, RZ, RZ, R10 ;  /* 0x000000ffff0d7224 */ /* 0x000fe400078e000a */
[----:B------:R-:W-:-:S07]  /*27060*/  IMAD.MOV.U32 R3, RZ, RZ, R14 ;  /* 0x000000ffff037224 */ /* 0x000fce00078e000e */
[----:B------:R-:W-:Y:S05]  /*27070*/  WARPSYNC.COLLECTIVE R15, `(.L_x_8207) ;  /* 0x000000000f087348 */ /* 0x000fea0003c00000 */
[----:B------:R0:W1:Y:S02]  /*27080*/  SHFL.IDX P6, R14, R13, R12, R11 ;  /* 0x0000000c0d0e7389 */ /* 0x00006400000c000b */
[----:B01----:R-:W-:Y:S01]  /*27090*/  ENDCOLLECTIVE ;  /* 0x000000000000791b */ /* 0x003fe20003800000 */
.L_x_8207:
[----:B------:R-:W-:Y:S02]  /*270a0*/  IMAD.MOV.U32 R13, RZ, RZ, R5 ;  /* 0x000000ffff0d7224 */ /* 0x000fe400078e0005 */
[----:B------:R-:W-:-:S07]  /*270b0*/  IMAD.MOV.U32 R4, RZ, RZ, R14 ;  /* 0x000000ffff047224 */ /* 0x000fce00078e000e */
[----:B------:R-:W-:Y:S05]  /*270c0*/  WARPSYNC.COLLECTIVE R15, `(.L_x_8208) ;  /* 0x000000000f087348 */ /* 0x000fea0003c00000 */
[----:B------:R0:W1:Y:S02]  /*270d0*/  SHFL.IDX P6, R14, R13, R12, R11 ;  /* 0x0000000c0d0e7389 */ /* 0x00006400000c000b */
[----:B01----:R-:W-:Y:S01]  /*270e0*/  ENDCOLLECTIVE ;  /* 0x000000000000791b */ /* 0x003fe20003800000 */
.L_x_8208:
[----:B------:R-:W-:Y:S05]  /*270f0*/  BRA `(.L_x_8209) ;  /* 0xfffffe3000687947 */ /* 0x000fea000383ffff */
.L_x_7869:
        /* <DEDUP_REMOVED lines=8> */
.L_x_8211:
[----:B------:R-:W-:Y:S05]  /*27180*/  BSYNC B1 ;  /* 0x0000000000017941 */ /* 0x000fea0003800000 */
.L_x_8210:
        /* <DEDUP_REMOVED lines=8> */
.L_x_8212:
[----:B------:R-:W-:Y:S02]  /*27210*/  IMAD.MOV.U32 R13, RZ, RZ, R10 ;  /* 0x000000ffff0d7224 */ /* 0x000fe400078e000a */
[----:B------:R-:W-:-:S07]  /*27220*/  IMAD.MOV.U32 R3, RZ, RZ, R14 ;  /* 0x000000ffff037224 */ /* 0x000fce00078e000e */
[----:B------:R-:W-:Y:S05]  /*27230*/  WARPSYNC.COLLECTIVE R15, `(.L_x_8213) ;  /* 0x000000000f087348 */ /* 0x000fea0003c00000 */
[----:B------:R0:W1:Y:S02]  /*27240*/  SHFL.IDX P6, R14, R13, R12, R11 ;  /* 0x0000000c0d0e7389 */ /* 0x00006400000c000b */
[----:B01----:R-:W-:Y:S01]  /*27250*/  ENDCOLLECTIVE ;  /* 0x000000000000791b */ /* 0x003fe20003800000 */
.L_x_8213:
[----:B------:R-:W-:Y:S02]  /*27260*/  IMAD.MOV.U32 R13, RZ, RZ, R5 ;  /* 0x000000ffff0d7224 */ /* 0x000fe400078e0005 */
[----:B------:R-:W-:-:S07]  /*27270*/  IMAD.MOV.U32 R4, RZ, RZ, R14 ;  /* 0x000000ffff047224 */ /* 0x000fce00078e000e */
[----:B------:R-:W-:Y:S05]  /*27280*/  WARPSYNC.COLLECTIVE R15, `(.L_x_8214) ;  /* 0x000000000f087348 */ /* 0x000fea0003c00000 */
[----:B------:R0:W1:Y:S02]  /*27290*/  SHFL.IDX P6, R14, R13, R12, R11 ;  /* 0x0000000c0d0e7389 */ /* 0x00006400000c000b */
[----:B01----:R-:W-:Y:S01]  /*272a0*/  ENDCOLLECTIVE ;  /* 0x000000000000791b */ /* 0x003fe20003800000 */
.L_x_8214:
[----:B------:R-:W-:Y:S05]  /*272b0*/  BRA `(.L_x_8215) ;  /* 0xfffffe3000bc7947 */ /* 0x000fea000383ffff */
.L_x_7872:
[----:B------:R-:W-:Y:S01]  /*272c0*/  BSSY B1, `(.L_x_8216) ;  /* 0x0000008000017945 */ /* 0x000fe20003800000 */
[----:B------:R-:W-:Y:S02]  /*272d0*/  IMAD.MOV.U32 R13, RZ, RZ, R7 ;  /* 0x000000ffff0d7224 */ /* 0x000fe400078e0007 */
[----:B------:R-:W-:Y:S02]  /*272e0*/  IMAD.MOV.U32 R12, RZ, RZ, 0x3 ;  /* 0x00000003ff0c7424 */ /* 0x000fe400078e00ff */
[----:B------:R-:W-:Y:S02]  /*272f0*/  IMAD.MOV.U32 R11, RZ, RZ, 0x181f ;  /* 0x0000181fff0b7424 */ /* 0x000fe400078e00ff */
[----:B------:R-:W-:-:S07]  /*27300*/  IMAD.MOV.U32 R15, RZ, RZ, -0x1 ;  /* 0xffffffffff0f7424 */ /* 0x000fce00078e00ff */
[----:B-1--4-:R-:W-:Y:S05]  /*27310*/  WARPSYNC.COLLECTIVE R15, `(.L_x_8217) ;  /* 0x000000000f087348 */ /* 0x012fea0003c00000 */
[----:B------:R0:W2:Y:S02]  /*27320*/  SHFL.IDX P6, R14, R13, R12, R11 ;  /* 0x0000000c0d0e7389 */ /* 0x0000a400000c000b */
[----:B012-4-:R-:W-:Y:S01]  /*27330*/  ENDCOLLECTIVE ;  /* 0x000000000000791b */ /* 0x017fe20003800000 */
.L_x_8217:
[----:B------:R-:W-:Y:S05]  /*27340*/  BSYNC B1 ;  /* 0x0000000000017941 */ /* 0x000fea0003800000 */
.L_x_8216:
        /* <DEDUP_REMOVED lines=8> */
.L_x_8218:
[----:B------:R-:W-:Y:S02]  /*273d0*/  IMAD.MOV.U32 R13, RZ, RZ, R10 ;  /* 0x000000ffff0d7224 */ /* 0x000fe400078e000a */
[----:B------:R-:W-:-:S07]  /*273e0*/  IMAD.MOV.U32 R3, RZ, RZ, R14 ;  /* 0x000000ffff037224 */ /* 0x000fce00078e000e */
[----:B------:R-:W-:Y:S05]  /*273f0*/  WARPSYNC.COLLECTIVE R15, `(.L_x_8219) ;  /* 0x000000000f087348 */ /* 0x000fea0003c00000 */
[----:B------:R0:W1:Y:S02]  /*27400*/  SHFL.IDX P6, R14, R13, R12, R11 ;  /* 0x0000000c0d0e7389 */ /* 0x00006400000c000b */
[----:B01----:R-:W-:Y:S01]  /*27410*/  ENDCOLLECTIVE ;  /* 0x000000000000791b */ /* 0x003fe20003800000 */
.L_x_8219:
[----:B------:R-:W-:Y:S02]  /*27420*/  IMAD.MOV.U32 R13, RZ, RZ, R5 ;  /* 0x000000ffff0d7224 */ /* 0x000fe400078e0005 */
[----:B------:R-:W-:-:S07]  /*27430*/  IMAD.MOV.U32 R4, RZ, RZ, R14 ;  /* 0x000000ffff047224 */ /* 0x000fce00078e000e */
[----:B------:R-:W-:Y:S05]  /*27440*/  WARPSYNC.COLLECTIVE R15, `(.L_x_8220) ;  /* 0x000000000f087348 */ /* 0x000fea0003c00000 */
[----:B------:R0:W1:Y:S02]  /*27450*/  SHFL.IDX P6, R14, R13, R12, R11 ;  /* 0x0000000c0d0e7389 */ /* 0x00006400000c000b */
[----:B01----:R-:W-:Y:S01]  /*27460*/  ENDCOLLECTIVE ;  /* 0x000000000000791b */ /* 0x003fe20003800000 */
.L_x_8220:
[----:B------:R-:W-:Y:S01]  /*27470*/  IMAD.MOV.U32 R5, RZ, RZ, R14 ;  /* 0x000000ffff057224 */ /* 0x000fe200078e000e */
[----:B------:R-:W-:Y:S06]  /*27480*/  BRA `(.L_x_8221) ;  /* 0xfffffe3400147947 */ /* 0x000fec000383ffff */
.L_x_7876:
[----:B0-----:R0:W1:Y:S02]  /*27490*/  SYNCS.PHASECHK.TRANS64.TRYWAIT P0, [R2+URZ+0x28800], R67 ;  /* 0x02880043020075a7 */ /* 0x001064000800017f */
[----:B-1----:R-:W-:Y:S05]  /*274a0*/  @!P0 NANOSLEEP.SYNCS 0x989680 ;  /* 0x009896800000895d */ /* 0x002fea0003900000 */
[----:B------:R-:W1:Y:S02]  /*274b0*/  @!P0 SYNCS.PHASECHK.TRANS64 P0, [R2+URZ+0x28800], R67 ;  /* 0x02880043020085a7 */ /* 0x000e64000800007f */
[----:B-1----:R-:W-:Y:S05]  /*274c0*/  @!P0 BRA `(.L_x_7876) ;  /* 0xfffffffc00f08947 */ /* 0x002fea000383ffff */
[----:B------:R-:W-:Y:S05]  /*274d0*/  BRA `(.L_x_8222) ;  /* 0xfffffe3400cc7947 */ /* 0x000fea000383ffff */
.L_x_7892:
[----:B------:R-:W0:Y:S01]  /*274e0*/  LDC R54, c[0x0][0x3f4] ;  /* 0x0000fd00ff367b82 */ /* 0x000e220000000800 */
[----:B------:R-:W-:Y:S01]  /*274f0*/  BSSY B1, `(.L_x_8223) ;  /* 0x0000008000017945 */ /* 0x000fe20003800000 */
[----:B------:R-:W-:Y:S02]  /*27500*/  IMAD.MOV.U32 R13, RZ, RZ, R35 ;  /* 0x000000ffff0d7224 */ /* 0x000fe400078e0023 */
[----:B------:R-:W-:Y:S02]  /*27510*/  IMAD.MOV.U32 R12, RZ, RZ, RZ ;  /* 0x000000ffff0c7224 */ /* 0x000fe400078e00ff */
[----:B------:R-:W-:Y:S02]  /*27520*/  IMAD.MOV.U32 R11, RZ, RZ, 0x181f ;  /* 0x0000181fff0b7424 */ /* 0x000fe400078e00ff */
[----:B------:R-:W-:-:S07]  /*27530*/  IMAD.MOV.U32 R15, RZ, RZ, -0x1 ;  /* 0xffffffffff0f7424 */ /* 0x000fce00078e00ff */
[----:B0-----:R-:W-:Y:S05]  /*27540*/  WARPSYNC.COLLECTIVE R15, `(.L_x_8224) ;  /* 0x000000000f087348 */ /* 0x001fea0003c00000 */
[----:B------:R1:W2:Y:S02]  /*27550*/  SHFL.IDX P6, R14, R13, R12, R11 ;  /* 0x0000000c0d0e7389 */ /* 0x0002a400000c000b */
[----:B012---:R-:W-:Y:S01]  /*27560*/  ENDCOLLECTIVE ;  /* 0x000000000000791b */ /* 0x007fe20003800000 */
.L_x_8224:
[----:B------:R-:W-:Y:S05]  /*27570*/  BSYNC B1 ;  /* 0x0000000000017941 */ /* 0x000fea0003800000 */
.L_x_8223:
[----:B------:R-:W-:Y:S01]  /*27580*/  IMAD.MOV.U32 R13, RZ, RZ, R32 ;  /* 0x000000ffff0d7224 */ /* 0x000fe200078e0020 */
[----:B------:R-:W-:Y:S01]  /*27590*/  MOV R12, RZ ;  /* 0x000000ff000c7202 */ /* 0x000fe20000000f00 */
[----:B------:R-:W-:Y:S01]  /*275a0*/  IMAD.MOV.U32 R11, RZ, RZ, 0x181f ;  /* 0x0000181fff0b7424 */ /* 0x000fe200078e00ff */
[----:B------:R-:W-:Y:S01]  /*275b0*/  ISETP.GE.AND P0, PT, R16, R54, PT ;  /* 0x000000361000720c */ /* 0x000fe20003f06270 */
[----:B------:R-:W-:Y:S02]  /*275c0*/  IMAD.MOV.U32 R15, RZ, RZ, -0x1 ;  /* 0xffffffffff0f7424 */ /* 0x000fe400078e00ff */
[----:B------:R-:W-:Y:S02]  /*275d0*/  IMAD.MOV.U32 R0, RZ, RZ, R14 ;  /* 0x000000ffff007224 */ /* 0x000fe400078e000e */
[----:B------:R-:W-:-:S08]  /*275e0*/  IMAD R3, R187, R6, RZ ;  /* 0x00000006bb037224 */ /* 0x000fd000078e02ff */
[----:B------:R-:W-:Y:S05]  /*275f0*/  WARPSYNC.COLLECTIVE R15, `(.L_x_8225) ;  /* 0x000000000f087348 */ /* 0x000fea0003c00000 */
[----:B------:R0:W1:Y:S02]  /*27600*/  SHFL.IDX P6, R14, R13, R12, R11 ;  /* 0x0000000c0d0e7389 */ /* 0x00006400000c000b */
[----:B01----:R-:W-:Y:S01]  /*27610*/  ENDCOLLECTIVE ;  /* 0x000000000000791b */ /* 0x003fe20003800000 */
.L_x_8225:
[----:B------:R-:W-:Y:S01]  /*27620*/  ISETP.GE.OR P1, PT, R56, R3, P0 ;  /* 0x000000033800720c */ /* 0x000fe20000726670 */
[----:B------:R-:W-:-:S12]  /*27630*/  IMAD.MOV.U32 R13, RZ, RZ, R33 ;  /* 0x000000ffff0d7224 */ /* 0x000fd800078e0021 */
[C---:B------:R-:W-:Y:S01]  /*27640*/  @!P1 IMAD.SHL.U32 R21, R16.reuse, 0x2, RZ ;  /* 0x0000000210159824 */ /* 0x040fe200078e00ff */
[----:B------:R-:W-:Y:S01]  /*27650*/  @!P1 SHF.L.U64.HI R6, R16, 0x1, R17 ;  /* 0x0000000110069819 */ /* 0x000fe20000010211 */
[----:B------:R-:W-:-:S07]  /*27660*/  IMAD.MOV.U32 R4, RZ, RZ, R14 ;  /* 0x000000ffff047224 */ /* 0x000fce00078e000e */
[----:B------:R-:W-:Y:S05]  /*27670*/  WARPSYNC.COLLECTIVE R15, `(.L_x_8226) ;  /* 0x000000000f087348 */ /* 0x000fea0003c00000 */
[----:B------:R0:W1:Y:S02]  /*27680*/  SHFL.IDX P6, R14, R13, R12, R11 ;  /* 0x0000000c0d0e7389 */ /* 0x00006400000c000b */
[----:B01----:R-:W-:Y:S01]  /*27690*/  ENDCOLLECTIVE ;  /* 0x000000000000791b */ /* 0x003fe20003800000 */
.L_x_8226:
[----:B------:R-:W-:-:S05]  /*276a0*/  @!P1 IADD3 R4, P2, R4, R21, RZ ;  /* 0x0000001504049210 */ /* 0x000fca0007f5e0ff */
[----:B------:R-:W-:Y:S02]  /*276b0*/  @!P1 IMAD.X R7, R0, 0x1, R6, P2 ;  /* 0x0000000100079824 */ /* 0x000fe400010e0606 */
[----:B------:R-:W-:Y:S02]  /*276c0*/  @!P1 IMAD.MOV.U32 R8, RZ, RZ, R4 ;  /* 0x000000ffff089224 */ /* 0x000fe400078e0004 */
[----:B------:R-:W-:Y:S02]  /*276d0*/  @!P1 IMAD.MOV.U32 R9, RZ, RZ, R7 ;  /* 0x000000ffff099224 */ /* 0x000fe400078e0007 */
[----:B------:R-:W-:Y:S02]  /*276e0*/  IMAD.MOV.U32 R13, RZ, RZ, R34 ;  /* 0x000000ffff0d7224 */ /* 0x000fe400078e0022 */
[----:B------:R-:W-:-:S07]  /*276f0*/  IMAD.MOV.U32 R5, RZ, RZ, R14 ;  /* 0x000000ffff057224 */ /* 0x000fce00078e000e */
[----:B------:R-:W-:Y:S05]  /*27700*/  WARPSYNC.COLLECTIVE R15, `(.L_x_8227) ;  /* 0x000000000f087348 */ /* 0x000fea0003c00000 */
[----:B------:R0:W1:Y:S02]  /*27710*/  SHFL.IDX P6, R14, R13, R12, R11 ;  /* 0x0000000c0d0e7389 */ /* 0x00006400000c000b */
[----:B01----:R-:W-:Y:S01]  /*27720*/  ENDCOLLECTIVE ;  /* 0x000000000000791b */ /* 0x003fe20003800000 */
.L_x_8227:
[----:B------:R-:W2:Y:S01]  /*27730*/  @!P1 LD.E.128 R8, desc[UR42][R8.64] ;  /* 0x0000002a08089980 */ /* 0x000ea2000c101d00 */
[----:B------:R-:W-:-:S05]  /*27740*/  @!P1 IADD3 R14, P2, R14, R21, RZ ;  /* 0x000000150e0e9210 */ /* 0x000fca0007f5e0ff */
[----:B------:R-:W-:Y:S02]  /*27750*/  @!P1 IMAD.X R5, R5, 0x1, R6, P2 ;  /* 0x0000000105059824 */ /* 0x000fe400010e0606 */
[----:B------:R-:W-:-:S06]  /*27760*/  @!P1 IMAD.MOV.U32 R4, RZ, RZ, R14 ;  /* 0x000000ffff049224 */ /* 0x000fcc00078e000e */
[----:B------:R-:W5:Y:S01]  /*27770*/  @!P1 LD.E.128 R4, desc[UR42][R4.64] ;  /* 0x0000002a04049980 */ /* 0x000f62000c101d00 */
[----:B------:R-:W-:Y:S02]  /*27780*/  CS2R R46, SRZ ;  /* 0x00000000002e7805 */ /* 0x000fe4000001ff00 */
[----:B------:R-:W-:Y:S01]  /*27790*/  CS2R R48, SRZ ;  /* 0x0000000000307805 */ /* 0x000fe2000001ff00 */
[----:B------:R-:W-:Y:S01]  /*277a0*/  IMAD.MOV.U32 R13, RZ, RZ, R35 ;  /* 0x000000ffff0d7224 */ /* 0x000fe200078e0023 */
[----:B------:R-:W-:Y:S02]  /*277b0*/  CS2R R50, SRZ ;  /* 0x0000000000327805 */ /* 0x000fe4000001ff00 */
[----:B------:R-:W-:Y:S02]  /*277c0*/  CS2R R44, SRZ ;  /* 0x00000000002c7805 */ /* 0x000fe4000001ff00 */
[----:B------:R-:W-:Y:S01]  /*277d0*/  CS2R R24, SRZ ;  /* 0x0000000000187805 */ /* 0x000fe2000001ff00 */
[----:B--2---:R-:W-:-:S02]  /*277e0*/  @!P1 IMAD.MOV.U32 R47, RZ, RZ, R9 ;  /* 0x000000ffff2f9224 */ /* 0x004fc400078e0009 */
[----:B------:R-:W-:Y:S02]  /*277f0*/  @!P1 IMAD.MOV.U32 R49, RZ, RZ, R11 ;  /* 0x000000ffff319224 */ /* 0x000fe400078e000b */
[----:B------:R-:W-:Y:S02]  /*27800*/  IMAD.MOV.U32 R12, RZ, RZ, R47 ;  /* 0x000000ffff0c7224 */ /* 0x000fe400078e002f */
[----:B------:R-:W-:Y:S02]  /*27810*/  IMAD.MOV.U32 R11, RZ, RZ, 0x181f ;  /* 0x0000181fff0b7424 */ /* 0x000fe400078e00ff */
[----:B------:R-:W-:Y:S01]  /*27820*/  @!P1 IMAD.MOV.U32 R46, RZ, RZ, R8 ;  /* 0x000000ffff2e9224 */ /* 0x000fe200078e0008 */
[----:B------:R-:W-:Y:S01]  /*27830*/  PRMT R67, R12, 0x7610, R67 ;  /* 0x000076100c437816 */ /* 0x000fe20000000043 */
[----:B------:R-:W-:Y:S02]  /*27840*/  IMAD.MOV.U32 R12, RZ, RZ, 0x1 ;  /* 0x00000001ff0c7424 */ /* 0x000fe400078e00ff */
[----:B------:R-:W-:-:S02]  /*27850*/  IMAD.MOV.U32 R0, RZ, RZ, R46 ;  /* 0x000000ffff007224 */ /* 0x000fc400078e002e */
[----:B------:R-:W-:-:S07]  /*27860*/  @!P1 IMAD.MOV.U32 R48, RZ, RZ, R10 ;  /* 0x000000ffff309224 */ /* 0x000fce00078e000a */
[----:B-----5:R-:W-:Y:S05]  /*27870*/  WARPSYNC.COLLECTIVE R15, `(.L_x_8228) ;  /* 0x000000000f087348 */ /* 0x020fea0003c00000 */
[----:B------:R0:W1:Y:S02]  /*27880*/  SHFL.IDX P6, R14, R13, R12, R11 ;  /* 0x0000000c0d0e7389 */ /* 0x00006400000c000b */
[----:B01---5:R-:W-:Y:S01]  /*27890*/  ENDCOLLECTIVE ;  /* 0x000000000000791b */ /* 0x023fe20003800000 */
.L_x_8228:
[----:B------:R-:W-:Y:S01]  /*278a0*/  IMAD.MOV.U32 R20, RZ, RZ, R49 ;  /* 0x000000ffff147224 */ /* 0x000fe200078e0031 */
[----:B------:R-:W-:Y:S01]  /*278b0*/  PRMT R64, R64, 0x5410, R0 ;  /* 0x0000541040407816 */ /* 0x000fe20000000000 */
[----:B------:R-:W-:Y:S01]  /*278c0*/  IMAD.MOV.U32 R10, RZ, RZ, R48 ;  /* 0x000000ffff0a7224 */ /* 0x000fe200078e0030 */
[----:B------:R-:W-:Y:S01]  /*278d0*/  @!P1 MOV R51, R7 ;  /* 0x0000000700339202 */ /* 0x000fe20000000f00 */
[----:B------:R-:W-:-:S03]  /*278e0*/  @!P1 IMAD.MOV.U32 R44, RZ, RZ, R4 ;  /* 0x000000ffff2c9224 */ /* 0x000fc600078e0004 */
[----:B------:R-:W-:Y:S01]  /*278f0*/  PRMT R37, R10, 0x5410, R20 ;  /* 0x000054100a257816 */ /* 0x000fe20000000014 */
[----:B------:R-:W-:Y:S02]  /*27900*/  @!P1 IMAD.MOV.U32 R45, RZ, RZ, R5 ;  /* 0x000000ffff2d9224 */ /* 0x000fe400078e0005 */
[----:B------:R-:W-:Y:S02]  /*27910*/  @!P1 IMAD.MOV.U32 R50, RZ, RZ, R6 ;  /* 0x000000ffff329224 */ /* 0x000fe400078e0006 */
[----:B------:R-:W-:Y:S02]  /*27920*/  IMAD.MOV.U32 R13, RZ, RZ, R32 ;  /* 0x000000ffff0d7224 */ /* 0x000fe400078e0020 */
[----:B------:R-:W-:Y:S02]  /*27930*/  IMAD.MOV.U32 R4, RZ, RZ, R44 ;  /* 0x000000ffff047224 */ /* 0x000fe400078e002c */
[----:B------:R-:W-:Y:S02]  /*27940*/  IMAD.MOV.U32 R5, RZ, RZ, R45 ;  /* 0x000000ffff057224 */ /* 0x000fe400078e002d */
[----:B------:R-:W-:-:S02]  /*27950*/  IMAD.MOV.U32 R6, RZ, RZ, R50 ;  /* 0x000000ffff067224 */ /* 0x000fc400078e0032 */
[----:B------:R-:W-:Y:S01]  /*27960*/  IMAD.MOV.U32 R7, RZ, RZ, R51 ;  /* 0x000000ffff077224 */ /* 0x000fe200078e0033 */
[----:B------:R-:W-:Y:S01]  /*27970*/  PRMT R67, R67, 0x5410, R5 ;  /* 0x0000541043437816 */ /* 0x000fe20000000005 */
[----:B------:R-:W-:Y:S01]  /*27980*/  IMAD.MOV.U32 R0, RZ, RZ, R14 ;  /* 0x000000ffff007224 */ /* 0x000fe200078e000e */
[----:B------:R-:W-:-:S07]  /*27990*/  PRMT R66, R6, 0x5410, R4 ;  /* 0x0000541006427816 */ /* 0x000fce0000000004 */
[----:B------:R-:W-:Y:S05]  /*279a0*/  WARPSYNC.COLLECTIVE R15, `(.L_x_8229) ;  /* 0x000000000f087348 */ /* 0x000fea0003c00000 */
[----:B------:R0:W1:Y:S02]  /*279b0*/  SHFL.IDX P6, R14, R13, R12, R11 ;  /* 0x0000000c0d0e7389 */ /* 0x00006400000c000b */
[----:B01----:R-:W-:Y:S01]  /*279c0*/  ENDCOLLECTIVE ;  /* 0x000000000000791b */ /* 0x003fe20003800000 */
.L_x_8229:
[----:B------:R-:W-:Y:S01]  /*279d0*/  PRMT R64, R7, 0x7610, R64 ;  /* 0x0000761007407816 */ /* 0x000fe20000000040 */
[----:B------:R-:W-:Y:S02]  /*279e0*/  IMAD.MOV.U32 R13, RZ, RZ, R33 ;  /* 0x000000ffff0d7224 */ /* 0x000fe400078e0021 */
[----:B------:R-:W-:-:S07]  /*279f0*/  IMAD.MOV.U32 R8, RZ, RZ, R14 ;  /* 0x000000ffff087224 */ /* 0x000fce00078e000e */
[----:B------:R-:W-:Y:S05]  /*27a00*/  WARPSYNC.COLLECTIVE R15, `(.L_x_8230) ;  /* 0x000000000f087348 */ /* 0x000fea0003c00000 */
[----:B------:R0:W1:Y:S02]  /*27a10*/  SHFL.IDX P6, R14, R13, R12, R11 ;  /* 0x0000000c0d0e7389 */ /* 0x00006400000c000b */
[----:B01----:R-:W-:Y:S01]  /*27a20*/  ENDCOLLECTIVE ;  /* 0x000000000000791b */ /* 0x003fe20003800000 */
.L_x_8230:
[----:B------:R-:W-:Y:S02]  /*27a30*/  IMAD.MOV.U32 R13, RZ, RZ, R34 ;  /* 0x000000ffff0d7224 */ /* 0x000fe400078e0022 */
[----:B------:R-:W-:-:S07]  /*27a40*/  IMAD.MOV.U32 R9, RZ, RZ, R14 ;  /* 0x000000ffff097224 */ /* 0x000fce00078e000e */
[----:B------:R-:W-:Y:S05]  /*27a50*/  WARPSYNC.COLLECTIVE R15, `(.L_x_8231) ;  /* 0x000000000f087348 */ /* 0x000fea0003c00000 */
[----:B------:R0:W1:Y:S02]  /*27a60*/  SHFL.IDX P6, R14, R13, R12, R11 ;  /* 0x0000000c0d0e7389 */ /* 0x00006400000c000b */
[----:B01----:R-:W-:Y:S01]  /*27a70*/  ENDCOLLECTIVE ;  /* 0x000000000000791b */ /* 0x003fe20003800000 */
.L_x_8231:
[----:B------:R-:W-:Y:S05]  /*27a80*/  BRA `(.L_x_8232) ;  /* 0xfffffe4c00847947 */ /* 0x000fea000383ffff */
.L_x_7895:
[----:B------:R-:W-:Y:S01]  /*27a90*/  BSSY B1, `(.L_x_8233) ;  /* 0x0000008000017945 */ /* 0x000fe20003800000 */
[----:B------:R-:W-:Y:S02]  /*27aa0*/  IMAD.MOV.U32 R13, RZ, RZ, R35 ;  /* 0x000000ffff0d7224 */ /* 0x000fe400078e0023 */
[----:B------:R-:W-:Y:S02]  /*27ab0*/  IMAD.MOV.U32 R12, RZ, RZ, 0x2 ;  /* 0x00000002ff0c7424 */ /* 0x000fe400078e00ff */
[----:B------:R-:W-:Y:S02]  /*27ac0*/  IMAD.MOV.U32 R11, RZ, RZ, 0x181f ;  /* 0x0000181fff0b7424 */ /* 0x000fe400078e00ff */
[----:B0-----:R-:W-:-:S07]  /*27ad0*/  IMAD.MOV.U32 R15, RZ, RZ, -0x1 ;  /* 0xffffffffff0f7424 */ /* 0x001fce00078e00ff */
[----:B------:R-:W-:Y:S05]  /*27ae0*/  WARPSYNC.COLLECTIVE R15, `(.L_x_8234) ;  /* 0x000000000f087348 */ /* 0x000fea0003c00000 */
[----:B------:R0:W1:Y:S02]  /*27af0*/  SHFL.IDX P6, R14, R13, R12, R11 ;  /* 0x0000000c0d0e7389 */ /* 0x00006400000c000b */
[----:B01----:R-:W-:Y:S01]  /*27b00*/  ENDCOLLECTIVE ;  /* 0x000000000000791b */ /* 0x003fe20003800000 */
.L_x_8234:
[----:B------:R-:W-:Y:S05]  /*27b10*/  BSYNC B1 ;  /* 0x0000000000017941 */ /* 0x000fea0003800000 */
.L_x_8233:
[----:B------:R-:W-:Y:S02]  /*27b20*/  IMAD.MOV.U32 R13, RZ, RZ, R32 ;  /* 0x000000ffff0d7224 */ /* 0x000fe400078e0020 */
[----:B------:R-:W-:Y:S02]  /*27b30*/  IMAD.MOV.U32 R12, RZ, RZ, 0x2 ;  /* 0x00000002ff0c7424 */ /* 0x000fe400078e00ff */
[----:B------:R-:W-:Y:S02]  /*27b40*/  IMAD.MOV.U32 R11, RZ, RZ, 0x181f ;  /* 0x0000181fff0b7424 */ /* 0x000fe400078e00ff */
[----:B------:R-:W-:Y:S02]  /*27b50*/  IMAD.MOV.U32 R15, RZ, RZ, -0x1 ;  /* 0xffffffffff0f7424 */ /* 0x000fe400078e00ff */
[----:B------:R-:W-:Y:S02]  /*27b60*/  IMAD.MOV.U32 R0, RZ, RZ, R14 ;  /* 0x000000ffff007224 */ /* 0x000fe400078e000e */
[----:B------:R-:W-:-:S07]  /*27b70*/  VIADD R10, R56, 0x40 ;  /* 0x00000040380a7836 */ /* 0x000fce0000000000 */
[----:B------:R-:W-:Y:S05]  /*27b80*/  WARPSYNC.COLLECTIVE R15, `(.L_x_8235) ;  /* 0x000000000f087348 */ /* 0x000fea0003c00000 */
[----:B------:R0:W1:Y:S02]  /*27b90*/  SHFL.IDX P6, R14, R13, R12, R11 ;  /* 0x0000000c0d0e7389 */ /* 0x00006400000c000b */
[----:B01----:R-:W-:Y:S01]  /*27ba0*/  ENDCOLLECTIVE ;  /* 0x000000000000791b */ /* 0x003fe20003800000 */
.L_x_8235:
        /* <DEDUP_REMOVED lines=8> */
.L_x_8236:
[----:B------:R-:W-:-:S05]  /*27c30*/  @!P1 IADD3 R8, P2, R8, R21, RZ ;  /* 0x0000001508089210 */ /* 0x000fca0007f5e0ff */
[----:B------:R-:W-:Y:S02]  /*27c40*/  @!P1 IMAD.X R9, R0, 0x1, R29, P2 ;  /* 0x0000000100099824 */ /* 0x000fe400010e061d */
[----:B------:R-:W-:Y:S02]  /*27c50*/  IMAD.MOV.U32 R13, RZ, RZ, R34 ;  /* 0x000000ffff0d7224 */ /* 0x000fe400078e0022 */
[----:B------:R-:W-:-:S07]  /*27c60*/  IMAD.MOV.U32 R20, RZ, RZ, R14 ;  /* 0x000000ffff147224 */ /* 0x000fce00078e000e */
[----:B------:R-:W-:Y:S05]  /*27c70*/  WARPSYNC.COLLECTIVE R15, `(.L_x_8237) ;  /* 0x000000000f087348 */ /* 0x000fea0003c00000 */
[----:B------:R0:W1:Y:S02]  /*27c80*/  SHFL.IDX P6, R14, R13, R12, R11 ;  /* 0x0000000c0d0e7389 */ /* 0x00006400000c000b */
[----:B01----:R-:W-:Y:S01]  /*27c90*/  ENDCOLLECTIVE ;  /* 0x000000000000791b */ /* 0x003fe20003800000 */
.L_x_8237:
[----:B------:R-:W2:Y:S01]  /*27ca0*/  @!P1 LD.E.128 R8, desc[UR42][R8.64] ;  /* 0x0000002a08089980 */ /* 0x000ea2000c101d00 */
[----:B------:R-:W-:-:S05]  /*27cb0*/  @!P1 IADD3 R28, P2, R14, R21, RZ ;  /* 0x000000150e1c9210 */ /* 0x000fca0007f5e0ff */
[----:B------:R-:W-:-:S06]  /*27cc0*/  @!P1 IMAD.X R29, R20, 0x1, R29, P2 ;  /* 0x00000001141d9824 */ /* 0x000fcc00010e061d */
[----:B------:R-:W5:Y:S01]  /*27cd0*/  @!P1 LD.E.128 R28, desc[UR42][R28.64] ;  /* 0x0000002a1c1c9980 */ /* 0x000f62000c101d00 */
[----:B------:R-:W-:Y:S02]  /*27ce0*/  CS2R R20, SRZ ;  /* 0x0000000000147805 */ /* 0x000fe4000001ff00 */
[----:B------:R-:W-:Y:S01]  /*27cf0*/  CS2R R38, SRZ ;  /* 0x0000000000267805 */ /* 0x000fe2000001ff00 */
[----:B------:R-:W-:Y:S01]  /*27d00*/  IMAD.MOV.U32 R13, RZ, RZ, R35 ;  /* 0x000000ffff0d7224 */ /* 0x000fe200078e0023 */
[----:B------:R-:W-:Y:S02]  /*27d10*/  CS2R R40, SRZ ;  /* 0x0000000000287805 */ /* 0x000fe4000001ff00 */
[----:B------:R-:W-:Y:S01]  /*27d20*/  CS2R R42, SRZ ;  /* 0x00000000002a7805 */ /* 0x000fe2000001ff00 */
[----:B--2---:R-:W-:Y:S02]  /*27d30*/  @!P1 IMAD.MOV.U32 R20, RZ, RZ, R8 ;  /* 0x000000ffff149224 */ /* 0x004fe400078e0008 */
[----:B------:R-:W-:-:S02]  /*27d40*/  @!P1 IMAD.MOV.U32 R21, RZ, RZ, R9 ;  /* 0x000000ffff159224 */ /* 0x000fc400078e0009 */
[----:B------:R-:W-:Y:S02]  /*27d50*/  IMAD.MOV.U32 R0, RZ, RZ, R20 ;  /* 0x000000ffff007224 */ /* 0x000fe400078e0014 */
[----:B------:R-:W-:Y:S02]  /*27d60*/  IMAD.MOV.U32 R12, RZ, RZ, R21 ;  /* 0x000000ffff0c7224 */ /* 0x000fe400078e0015 */
[----:B------:R-:W-:Y:S02]  /*27d70*/  @!P1 IMAD.MOV.U32 R39, RZ, RZ, R11 ;  /* 0x000000ffff279224 */ /* 0x000fe400078e000b */
[----:B------:R-:W-:Y:S01]  /*27d80*/  IMAD.MOV.U32 R11, RZ, RZ, 0x181f ;  /* 0x0000181fff0b7424 */ /* 0x000fe200078e00ff */
[----:B------:R-:W-:Y:S01]  /*27d90*/  PRMT R59, R0, 0x5410, R12 ;  /* 0x00005410003b7816 */ /* 0x000fe2000000000c */
[----:B------:R-:W-:Y:S02]  /*27da0*/  IMAD.MOV.U32 R12, RZ, RZ, 0x3 ;  /* 0x00000003ff0c7424 */ /* 0x000fe400078e00ff */
[----:B------:R-:W-:-:S02]  /*27db0*/  @!P1 IMAD.MOV.U32 R38, RZ, RZ, R10 ;  /* 0x000000ffff269224 */ /* 0x000fc400078e000a */
[----:B------:R-:W-:-:S07]  /*27dc0*/  IMAD.MOV.U32 R9, RZ, RZ, R39 ;  /* 0x000000ffff097224 */ /* 0x000fce00078e0027 */
[----:B-----5:R-:W-:Y:S05]  /*27dd0*/  WARPSYNC.COLLECTIVE R15, `(.L_x_8238) ;  /* 0x000000000f087348 */ /* 0x020fea0003c00000 */
[----:B------:R0:W1:Y:S02]  /*27de0*/  SHFL.IDX P6, R14, R13, R12, R11 ;  /* 0x0000000c0d0e7389 */ /* 0x00006400000c000b */
[----:B01---5:R-:W-:Y:S01]  /*27df0*/  ENDCOLLECTIVE ;  /* 0x000000000000791b */ /* 0x023fe20003800000 */
.L_x_8238:
[----:B------:R-:W-:Y:S02]  /*27e00*/  IMAD.MOV.U32 R8, RZ, RZ, R38 ;  /* 0x000000ffff087224 */ /* 0x000fe400078e0026 */
[----:B------:R-:W-:Y:S02]  /*27e10*/  @!P1 IMAD.MOV.U32 R40, RZ, RZ, R28 ;  /* 0x000000ffff289224 */ /* 0x000fe400078e001c */
[----:B------:R-:W-:Y:S01]  /*27e20*/  @!P1 IMAD.MOV.U32 R41, RZ, RZ, R29 ;  /* 0x000000ffff299224 */ /* 0x000fe200078e001d */
[----:B------:R-:W-:Y:S01]  /*27e30*/  PRMT R52, R8, 0x5410, R9 ;  /* 0x0000541008347816 */ /* 0x000fe20000000009 */
[----:B------:R-:W-:Y:S02]  /*27e40*/  @!P1 IMAD.MOV.U32 R42, RZ, RZ, R30 ;  /* 0x000000ffff2a9224 */ /* 0x000fe400078e001e */
[----:B------:R-:W-:Y:S02]  /*27e50*/  @!P1 IMAD.MOV.U32 R43, RZ, RZ, R31 ;  /* 0x000000ffff2b9224 */ /* 0x000fe400078e001f */
[----:B------:R-:W-:-:S02]  /*27e60*/  IMAD.MOV.U32 R8, RZ, RZ, R40 ;  /* 0x000000ffff087224 */ /* 0x000fc400078e0028 */
[----:B------:R-:W-:Y:S02]  /*27e70*/  IMAD.MOV.U32 R13, RZ, RZ, R32 ;  /* 0x000000ffff0d7224 */ /* 0x000fe400078e0020 */
[----:B------:R-:W-:Y:S02]  /*27e80*/  IMAD.MOV.U32 R9, RZ, RZ, R41 ;  /* 0x000000ffff097224 */ /* 0x000fe400078e0029 */
[----:B------:R-:W-:-:S03]  /*27e90*/  IMAD.MOV.U32 R10, RZ, RZ, R42 ;  /* 0x000000ffff0a7224 */ /* 0x000fc600078e002a */
[----:B------:R-:W-:Y:S02]  /*27ea0*/  PRMT R62, R8, 0x5410, R9 ;  /* 0x00005410083e7816 */ /* 0x000fe40000000009 */
[----:B------:R-:W-:Y:S01]  /*27eb0*/  CS2R R8, SRZ ;  /* 0x0000000000087805 */ /* 0x000fe2000001ff00 */
[----:B------:R-:W-:-:S07]  /*27ec0*/  IMAD.MOV.U32 R0, RZ, RZ, R14 ;  /* 0x000000ffff007224 */ /* 0x000fce00078e000e */
[----:B------:R-:W-:Y:S05]  /*27ed0*/  WARPSYNC.COLLECTIVE R15, `(.L_x_8239) ;  /* 0x000000000f087348 */ /* 0x000fea0003c00000 */
[----:B------:R0:W1:Y:S02]  /*27ee0*/  SHFL.IDX P6, R14, R13, R12, R11 ;  /* 0x0000000c0d0e7389 */ /* 0x00006400000c000b */
[----:B01----:R-:W-:Y:S01]  /*27ef0*/  ENDCOLLECTIVE ;  /* 0x000000000000791b */ /* 0x003fe20003800000 */
.L_x_8239:
[----:B------:R-:W-:Y:S01]  /*27f00*/  IMAD.MOV.U32 R13, RZ, RZ, R33 ;  /* 0x000000ffff0d7224 */ /* 0x000fe200078e0021 */
[----:B------:R-:W-:-:S07]  /*27f10*/  MOV R32, R14 ;  /* 0x0000000e00207202 */ /* 0x000fce0000000f00 */
[----:B------:R-:W-:Y:S05]  /*27f20*/  WARPSYNC.COLLECTIVE R15, `(.L_x_8240) ;  /* 0x000000000f087348 */ /* 0x000fea0003c00000 */
[----:B------:R0:W1:Y:S02]  /*27f30*/  SHFL.IDX P6, R14, R13, R12, R11 ;  /* 0x0000000c0d0e7389 */ /* 0x00006400000c000b */
[----:B01----:R-:W-:Y:S01]  /*27f40*/  ENDCOLLECTIVE ;  /* 0x000000000000791b */ /* 0x003fe20003800000 */
.L_x_8240:
[----:B------:R-:W-:Y:S02]  /*27f50*/  IMAD.MOV.U32 R13, RZ, RZ, R34 ;  /* 0x000000ffff0d7224 */ /* 0x000fe400078e0022 */
[----:B------:R-:W-:-:S07]  /*27f60*/  IMAD.MOV.U32 R33, RZ, RZ, R14 ;  /* 0x000000ffff217224 */ /* 0x000fce00078e000e */
[----:B------:R-:W-:Y:S05]  /*27f70*/  WARPSYNC.COLLECTIVE R15, `(.L_x_8241) ;  /* 0x000000000f087348 */ /* 0x000fea0003c00000 */
[----:B------:R0:W1:Y:S02]  /*27f80*/  SHFL.IDX P6, R14, R13, R12, R11 ;  /* 0x0000000c0d0e7389 */ /* 0x00006400000c000b */
[----:B01----:R-:W-:Y:S01]  /*27f90*/  ENDCOLLECTIVE ;  /* 0x000000000000791b */ /* 0x003fe20003800000 */
.L_x_8241:
[----:B------:R-:W-:-:S05]  /*27fa0*/  IMAD.MOV.U32 R11, RZ, RZ, R43 ;  /* 0x000000ffff0b7224 */ /* 0x000fca00078e002b */
[----:B------:R-:W-:Y:S01]  /*27fb0*/  PRMT R63, R10, 0x5410, R11 ;  /* 0x000054100a3f7816 */ /* 0x000fe2000000000b */
[----:B------:R-:W-:Y:S01]  /*27fc0*/  IMAD.MOV.U32 R34, RZ, RZ, R14 ;  /* 0x000000ffff227224 */ /* 0x000fe200078e000e */
[----:B------:R-:W-:Y:S06]  /*27fd0*/  BRA `(.L_x_8242) ;  /* 0xfffffe4c00647947 */ /* 0x000fec000383ffff */
.L_x_7899:
[----:B0-----:R0:W1:Y:S02]  /*27fe0*/  SYNCS.PHASECHK.TRANS64.TRYWAIT P4, [R2+URZ+0x28800], R29 ;  /* 0x0288001d020075a7 */ /* 0x001064000808017f */
[----:B-1----:R-:W-:Y:S05]  /*27ff0*/  @!P4 NANOSLEEP.SYNCS 0x989680 ;  /* 0x009896800000c95d */ /* 0x002fea0003900000 */
[----:B------:R-:W1:Y:S02]  /*28000*/  @!P4 SYNCS.PHASECHK.TRANS64 P4, [R2+URZ+0x28800], R29 ;  /* 0x0288001d0200c5a7 */ /* 0x000e64000808007f */
[----:B-1----:R-:W-:Y:S05]  /*28010*/  @!P4 BRA `(.L_x_7899) ;  /* 0xfffffffc00f0c947 */ /* 0x002fea000383ffff */
[----:B------:R-:W-:Y:S05]  /*28020*/  BRA `(.L_x_8243) ;  /* 0xfffffe4c00fc7947 */ /* 0x000fea000383ffff */
.L_x_7909:
[----:B-1----:R1:W2:Y:S02]  /*28030*/  SYNCS.PHASECHK.TRANS64.TRYWAIT P2, [R3+URZ+0x28830], R0 ;  /* 0x02883000030075a7 */ /* 0x0022a4000804017f */
[----:B--2---:R-:W-:Y:S05]  /*28040*/  @!P2 NANOSLEEP.SYNCS 0x989680 ;  /* 0x009896800000a95d */ /* 0x004fea0003900000 */
[----:B------:R-:W2:Y:S02]  /*28050*/  @!P2 SYNCS.PHASECHK.TRANS64 P2, [R3+URZ+0x28830], R0 ;  /* 0x028830000300a5a7 */ /* 0x000ea4000804007f */
[----:B--2---:R-:W-:Y:S05]  /*28060*/  @!P2 BRA `(.L_x_7909) ;  /* 0xfffffffc00f0a947 */ /* 0x004fea000383ffff */
[----:B------:R-:W-:Y:S05]  /*28070*/  BRA `(.L_x_7908) ;  /* 0xfffffe6800787947 */ /* 0x000fea000383ffff */
.L_x_7927:
[----:B-1----:R1:W2:Y:S02]  /*28080*/  SYNCS.PHASECHK.TRANS64.TRYWAIT P5, [R11+URZ+0x28830], R6 ;  /* 0x028830060b0075a7 */ /* 0x0022a400080a017f */
[----:B--2---:R-:W-:Y:S05]  /*28090*/  @!P5 NANOSLEEP.SYNCS 0x989680 ;  /* 0x009896800000d95d */ /* 0x004fea0003900000 */
[----:B------:R-:W2:Y:S02]  /*280a0*/  @!P5 SYNCS.PHASECHK.TRANS64 P5, [R11+URZ+0x28830], R6 ;  /* 0x028830060b00d5a7 */ /* 0x000ea400080a007f */
[----:B--2---:R-:W-:Y:S05]  /*280b0*/  @!P5 BRA `(.L_x_7927) ;  /* 0xfffffffc00f0d947 */ /* 0x004fea000383ffff */
[----:B------:R-:W-:Y:S05]  /*280c0*/  BRA `(.L_x_7926) ;  /* 0xfffffe9c004c7947 */ /* 0x000fea000383ffff */
.L_x_7931:
[----:B-1----:R1:W2:Y:S02]  /*280d0*/  SYNCS.PHASECHK.TRANS64.TRYWAIT P4, [R10+URZ+0x28850], R6 ;  /* 0x028850060a0075a7 */ /* 0x0022a4000808017f */
[----:B--2---:R-:W-:Y:S05]  /*280e0*/  @!P4 NANOSLEEP.SYNCS 0x989680 ;  /* 0x009896800000c95d */ /* 0x004fea0003900000 */
[----:B------:R-:W2:Y:S02]  /*280f0*/  @!P4 SYNCS.PHASECHK.TRANS64 P4, [R10+URZ+0x28850], R6 ;  /* 0x028850060a00c5a7 */ /* 0x000ea4000808007f */
[----:B--2---:R-:W-:Y:S05]  /*28100*/  @!P4 BRA `(.L_x_7931) ;  /* 0xfffffffc00f0c947 */ /* 0x004fea000383ffff */
[----:B------:R-:W-:Y:S05]  /*28110*/  BRA `(.L_x_7928) ;  /* 0xfffffea0004c7947 */ /* 0x000fea000383ffff */
.L_x_7950:
[----:B-1----:R1:W2:Y:S02]  /*28120*/  SYNCS.PHASECHK.TRANS64.TRYWAIT P3, [R0+URZ+0x28830], R11 ;  /* 0x0288300b000075a7 */ /* 0x0022a4000806017f */
[----:B--2---:R-:W-:Y:S05]  /*28130*/  @!P3 NANOSLEEP.SYNCS 0x989680 ;  /* 0x009896800000b95d */ /* 0x004fea0003900000 */
[----:B------:R-:W2:Y:S02]  /*28140*/  @!P3 SYNCS.PHASECHK.TRANS64 P3, [R0+URZ+0x28830], R11 ;  /* 0x0288300b0000b5a7 */ /* 0x000ea4000806007f */
[----:B--2---:R-:W-:Y:S05]  /*28150*/  @!P3 BRA `(.L_x_7950) ;  /* 0xfffffffc00f0b947 */ /* 0x004fea000383ffff */
[----:B------:R-:W-:Y:S05]  /*28160*/  BRA `(.L_x_7949) ;  /* 0xfffffed000587947 */ /* 0x000fea000383ffff */
.L_x_7954:
[----:B-1----:R1:W2:Y:S02]  /*28170*/  SYNCS.PHASECHK.TRANS64.TRYWAIT P2, [R8+URZ+0x28850], R0 ;  /* 0x02885000080075a7 */ /* 0x0022a4000804017f */
[----:B--2---:R-:W-:Y:S05]  /*28180*/  @!P2 NANOSLEEP.SYNCS 0x989680 ;  /* 0x009896800000a95d */ /* 0x004fea0003900000 */
[----:B------:R-:W2:Y:S02]  /*28190*/  @!P2 SYNCS.PHASECHK.TRANS64 P2, [R8+URZ+0x28850], R0 ;  /* 0x028850000800a5a7 */ /* 0x000ea4000804007f */
[----:B--2---:R-:W-:Y:S05]  /*281a0*/  @!P2 BRA `(.L_x_7954) ;  /* 0xfffffffc00f0a947 */ /* 0x004fea000383ffff */
[----:B------:R-:W-:Y:S05]  /*281b0*/  BRA `(.L_x_7951) ;  /* 0xfffffed400587947 */ /* 0x000fea000383ffff */
.L_x_7961:
[----:B-1----:R1:W2:Y:S02]  /*281c0*/  SYNCS.PHASECHK.TRANS64.TRYWAIT P3, [R0+URZ+0x28830], R11 ;  /* 0x0288300b000075a7 */ /* 0x0022a4000806017f */
[----:B--2---:R-:W-:Y:S05]  /*281d0*/  @!P3 NANOSLEEP.SYNCS 0x989680 ;  /* 0x009896800000b95d */ /* 0x004fea0003900000 */
[----:B------:R-:W2:Y:S02]  /*281e0*/  @!P3 SYNCS.PHASECHK.TRANS64 P3, [R0+URZ+0x28830], R11 ;  /* 0x0288300b0000b5a7 */ /* 0x000ea4000806007f */
[----:B--2---:R-:W-:Y:S05]  /*281f0*/  @!P3 BRA `(.L_x_7961) ;  /* 0xfffffffc00f0b947 */ /* 0x004fea000383ffff */
[----:B------:R-:W-:Y:S05]  /*28200*/  BRA `(.L_x_7960) ;  /* 0xfffffef000ac7947 */ /* 0x000fea000383ffff */
.L_x_7965:
[----:B-1----:R1:W2:Y:S02]  /*28210*/  SYNCS.PHASECHK.TRANS64.TRYWAIT P2, [R8+URZ+0x28850], R0 ;  /* 0x02885000080075a7 */ /* 0x0022a4000804017f */
[----:B--2---:R-:W-:Y:S05]  /*28220*/  @!P2 NANOSLEEP.SYNCS 0x989680 ;  /* 0x009896800000a95d */ /* 0x004fea0003900000 */
[----:B------:R-:W2:Y:S02]  /*28230*/  @!P2 SYNCS.PHASECHK.TRANS64 P2, [R8+URZ+0x28850], R0 ;  /* 0x028850000800a5a7 */ /* 0x000ea4000804007f */
[----:B--2---:R-:W-:Y:S05]  /*28240*/  @!P2 BRA `(.L_x_7965) ;  /* 0xfffffffc00f0a947 */ /* 0x004fea000383ffff */
[----:B------:R-:W-:Y:S05]  /*28250*/  BRA `(.L_x_7962) ;  /* 0xfffffef400ac7947 */ /* 0x000fea000383ffff */
.L_x_7978:
[----:B-1----:R1:W2:Y:S02]  /*28260*/  SYNCS.PHASECHK.TRANS64.TRYWAIT P0, [R10+URZ+0x28850], R3 ;  /* 0x028850030a0075a7 */ /* 0x0022a4000800017f */
[----:B--2---:R-:W-:Y:S05]  /*28270*/  @!P0 NANOSLEEP.SYNCS 0x989680 ;  /* 0x009896800000895d */ /* 0x004fea0003900000 */
[----:B------:R-:W2:Y:S02]  /*28280*/  @!P0 SYNCS.PHASECHK.TRANS64 P0, [R10+URZ+0x28850], R3 ;  /* 0x028850030a0085a7 */ /* 0x000ea4000800007f */
[----:B--2---:R-:W-:Y:S05]  /*28290*/  @!P0 BRA `(.L_x_7978) ;  /* 0xfffffffc00f08947 */ /* 0x004fea000383ffff */
[----:B------:R-:W-:Y:S05]  /*282a0*/  BRA `(.L_x_7977) ;  /* 0xffffff2000f47947 */ /* 0x000fea000383ffff */
.L_x_7983:
[----:B------:R-:W-:Y:S02]  /*282b0*/  IMAD.MOV.U32 R13, RZ, RZ, R8 ;  /* 0x000000ffff0d7224 */ /* 0x000fe400078e0008 */
[----:B------:R-:W-:Y:S02]  /*282c0*/  IMAD.MOV.U32 R12, RZ, RZ, RZ ;  /* 0x000000ffff0c7224 */ /* 0x000fe400078e00ff */
[----:B------:R-:W-:Y:S02]  /*282d0*/  IMAD.MOV.U32 R11, RZ, RZ, 0x181f ;  /* 0x0000181fff0b7424 */ /* 0x000fe400078e00ff */
[----:B------:R-:W-:-:S07]  /*282e0*/  IMAD.MOV.U32 R15, RZ, RZ, -0x1 ;  /* 0xffffffffff0f7424 */ /* 0x000fce00078e00ff */
[----:B-----5:R-:W-:Y:S05]  /*282f0*/  WARPSYNC.COLLECTIVE R15, `(.L_x_8244) ;  /* 0x000000000f087348 */ /* 0x020fea0003c00000 */
[----:B------:R0:W1:Y:S02]  /*28300*/  SHFL.IDX P6, R14, R13, R12, R11 ;  /* 0x0000000c0d0e7389 */ /* 0x00006400000c000b */
[----:B01---5:R-:W-:Y:S01]  /*28310*/  ENDCOLLECTIVE ;  /* 0x000000000000791b */ /* 0x023fe20003800000 */
.L_x_8244:
[----:B------:R-:W-:Y:S02]  /*28320*/  IMAD.MOV.U32 R13, RZ, RZ, R0 ;  /* 0x000000ffff0d7224 */ /* 0x000fe400078e0000 */
[----:B------:R-:W-:-:S07]  /*28330*/  IMAD.MOV.U32 R3, RZ, RZ, R14 ;  /* 0x000000ffff037224 */ /* 0x000fce00078e000e */
[----:B------:R-:W-:Y:S05]  /*28340*/  WARPSYNC.COLLECTIVE R15, `(.L_x_8245) ;  /* 0x000000000f087348 */ /* 0x000fea0003c00000 */
[----:B------:R0:W1:Y:S02]  /*28350*/  SHFL.IDX P6, R14, R13, R12, R11 ;  /* 0x0000000c0d0e7389 */ /* 0x00006400000c000b */
[----:B01----:R-:W-:Y:S01]  /*28360*/  ENDCOLLECTIVE ;  /* 0x000000000000791b */ /* 0x003fe20003800000 */
.L_x_8245:
[----:B------:R-:W-:Y:S05]  /*28370*/  BRA `(.L_x_8246) ;  /* 0xffffff3c00c47947 */ /* 0x000fea000383ffff */
.L_x_7986:
[----:B------:R-:W-:Y:S01]  /*28380*/  BSSY B1, `(.L_x_8247) ;  /* 0x0000008000017945 */ /* 0x000fe20003800000 */
[----:B------:R-:W-:Y:S02]  /*28390*/  IMAD.MOV.U32 R13, RZ, RZ, R8 ;  /* 0x000000ffff0d7224 */ /* 0x000fe400078e0008 */
[----:B------:R-:W-:Y:S02]  /*283a0*/  IMAD.MOV.U32 R12, RZ, RZ, 0x1 ;  /* 0x00000001ff0c7424 */ /* 0x000fe400078e00ff */
[----:B---3--:R-:W-:Y:S02]  /*283b0*/  IMAD.MOV.U32 R11, RZ, RZ, 0x181f ;  /* 0x0000181fff0b7424 */ /* 0x008fe400078e00ff */
[----:B------:R-:W-:-:S07]  /*283c0*/  IMAD.MOV.U32 R15, RZ, RZ, -0x1 ;  /* 0xffffffffff0f7424 */ /* 0x000fce00078e00ff */
[----:B012--5:R-:W-:Y:S05]  /*283d0*/  WARPSYNC.COLLECTIVE R15, `(.L_x_8248) ;  /* 0x000000000f087348 */ /* 0x027fea0003c00000 */
[----:B--2---:R2:W3:Y:S02]  /*283e0*/  SHFL.IDX P6, R14, R13, R12, R11 ;  /* 0x0000000c0d0e7389 */ /* 0x0044e400000c000b */
[----:B0123-5:R-:W-:Y:S01]  /*283f0*/  ENDCOLLECTIVE ;  /* 0x000000000000791b */ /* 0x02ffe20003800000 */
.L_x_8248:
[----:B------:R-:W-:Y:S05]  /*28400*/  BSYNC B1 ;  /* 0x0000000000017941 */ /* 0x000fea0003800000 */
.L_x_8247:
        /* <DEDUP_REMOVED lines=8> */
.L_x_8249:
[----:B------:R-:W-:Y:S05]  /*28490*/  BRA `(.L_x_8250) ;  /* 0xffffff3c00c07947 */ /* 0x000fea000383ffff */
.L_x_7989:
[----:B------:R-:W-:Y:S01]  /*284a0*/  BSSY B1, `(.L_x_8251) ;  /* 0x0000008000017945 */ /* 0x000fe20003800000 */
[----:B------:R-:W-:Y:S01]  /*284b0*/  IMAD.MOV.U32 R13, RZ, RZ, R8 ;  /* 0x000000ffff0d7224 */ /* 0x000fe200078e0008 */
[----:B---3--:R-:W-:Y:S01]  /*284c0*/  MOV R15, 0xffffffff ;  /* 0xffffffff000f7802 */ /* 0x008fe20000000f00 */
[----:B------:R-:W-:Y:S02]  /*284d0*/  IMAD.MOV.U32 R12, RZ, RZ, 0x2 ;  /* 0x00000002ff0c7424 */ /* 0x000fe400078e00ff */
[----:B------:R-:W-:-:S07]  /*284e0*/  IMAD.MOV.U32 R11, RZ, RZ, 0x181f ;  /* 0x0000181fff0b7424 */ /* 0x000fce00078e00ff */
[----:B012-4-:R-:W-:Y:S05]  /*284f0*/  WARPSYNC.COLLECTIVE R15, `(.L_x_8252) ;  /* 0x000000000f087348 */ /* 0x017fea0003c00000 */
[----:B--2---:R2:W3:Y:S02]  /*28500*/  SHFL.IDX P6, R14, R13, R12, R11 ;  /* 0x0000000c0d0e7389 */ /* 0x0044e400000c000b */
[----:B01234-:R-:W-:Y:S01]  /*28510*/  ENDCOLLECTIVE ;  /* 0x000000000000791b */ /* 0x01ffe20003800000 */
.L_x_8252:
[----:B------:R-:W-:Y:S05]  /*28520*/  BSYNC B1 ;  /* 0x0000000000017941 */ /* 0x000fea0003800000 */
.L_x_8251:
        /* <DEDUP_REMOVED lines=8> */
.L_x_8253:
[----:B------:R-:W-:Y:S05]  /*285b0*/  BRA `(.L_x_8254) ;  /* 0xffffff3c00c07947 */ /* 0x000fea000383ffff */
.L_x_7992:
        /* <DEDUP_REMOVED lines=8> */
.L_x_8256:
[----:B------:R-:W-:Y:S05]  /*28640*/  BSYNC B1 ;  /* 0x0000000000017941 */ /* 0x000fea0003800000 */
.L_x_8255:
        /* <DEDUP_REMOVED lines=8> */
.L_x_8257:
[----:B------:R-:W-:Y:S05]  /*286d0*/  BRA `(.L_x_8258) ;  /* 0xffffff3c00c07947 */ /* 0x000fea000383ffff */
.L_x_7994:
[----:B------:R-:W-:Y:S02]  /*286e0*/  IMAD.MOV.U32 R13, RZ, RZ, R4 ;  /* 0x000000ffff0d7224 */ /* 0x000fe400078e0004 */
[----:B------:R-:W-:Y:S02]  /*286f0*/  IMAD.MOV.U32 R12, RZ, RZ, RZ ;  /* 0x000000ffff0c7224 */ /* 0x000fe400078e00ff */
[----:B------:R-:W-:Y:S02]  /*28700*/  IMAD.MOV.U32 R11, RZ, RZ, 0x1c1f ;  /* 0x00001c1fff0b7424 */ /* 0x000fe400078e00ff */
[----:B------:R-:W-:-:S07]  /*28710*/  IMAD.MOV.U32 R15, RZ, RZ, -0x1 ;  /* 0xffffffffff0f7424 */ /* 0x000fce00078e00ff */
[----:B------:R-:W-:Y:S05]  /*28720*/  WARPSYNC.COLLECTIVE R15, `(.L_x_8259) ;  /* 0x000000000f087348 */ /* 0x000fea0003c00000 */
[----:B------:R0:W1:Y:S02]  /*28730*/  SHFL.IDX P6, R14, R13, R12, R11 ;  /* 0x0000000c0d0e7389 */ /* 0x00006400000c000b */
[----:B01----:R-:W-:Y:S01]  /*28740*/  ENDCOLLECTIVE ;  /* 0x000000000000791b */ /* 0x003fe20003800000 */
.L_x_8259:
[----:B------:R-:W-:Y:S02]  /*28750*/  IMAD.MOV.U32 R13, RZ, RZ, R3 ;  /* 0x000000ffff0d7224 */ /* 0x000fe400078e0003 */
[----:B------:R-:W-:-:S07]  /*28760*/  IMAD.MOV.U32 R0, RZ, RZ, R14 ;  /* 0x000000ffff007224 */ /* 0x000fce00078e000e */
[----:B------:R-:W-:Y:S05]  /*28770*/  WARPSYNC.COLLECTIVE R15, `(.L_x_8260) ;  /* 0x000000000f087348 */ /* 0x000fea0003c00000 */
[----:B------:R0:W1:Y:S02]  /*28780*/  SHFL.IDX P6, R14, R13, R12, R11 ;  /* 0x0000000c0d0e7389 */ /* 0x00006400000c000b */
[----:B01----:R-:W-:Y:S01]  /*28790*/  ENDCOLLECTIVE ;  /* 0x000000000000791b */ /* 0x003fe20003800000 */
.L_x_8260:
[----:B------:R-:W-:Y:S05]  /*287a0*/  BRA `(.L_x_8261) ;  /* 0xffffff40007c7947 */ /* 0x000fea000383ffff */
.L_x_7997:
[----:B------:R-:W-:Y:S01]  /*287b0*/  BSSY B1, `(.L_x_8262) ;  /* 0x0000008000017945 */ /* 0x000fe20003800000 */
[----:B0-----:R-:W-:Y:S02]  /*287c0*/  IMAD.MOV.U32 R13, RZ, RZ, R4 ;  /* 0x000000ffff0d7224 */ /* 0x001fe400078e0004 */
[----:B------:R-:W-:Y:S02]  /*287d0*/  IMAD.MOV.U32 R12, RZ, RZ, 0x1 ;  /* 0x00000001ff0c7424 */ /* 0x000fe400078e00ff */
[----:B------:R-:W-:Y:S02]  /*287e0*/  IMAD.MOV.U32 R11, RZ, RZ, 0x1c1f ;  /* 0x00001c1fff0b7424 */ /* 0x000fe400078e00ff */
[----:B------:R-:W-:-:S07]  /*287f0*/  IMAD.MOV.U32 R15, RZ, RZ, -0x1 ;  /* 0xffffffffff0f7424 */ /* 0x000fce00078e00ff */
[----:B-12---:R-:W-:Y:S05]  /*28800*/  WARPSYNC.COLLECTIVE R15, `(.L_x_8263) ;  /* 0x000000000f087348 */ /* 0x006fea0003c00000 */
[----:B--2---:R0:W2:Y:S02]  /*28810*/  SHFL.IDX P6, R14, R13, R12, R11 ;  /* 0x0000000c0d0e7389 */ /* 0x0040a400000c000b */
[----:B012---:R-:W-:Y:S01]  /*28820*/  ENDCOLLECTIVE ;  /* 0x000000000000791b */ /* 0x007fe20003800000 */
.L_x_8263:
[----:B------:R-:W-:Y:S05]  /*28830*/  BSYNC B1 ;  /* 0x0000000000017941 */ /* 0x000fea0003800000 */
.L_x_8262:
        /* <DEDUP_REMOVED lines=8> */
.L_x_8264:
[----:B------:R-:W-:Y:S05]  /*288c0*/  BRA `(.L_x_8265) ;  /* 0xffffff4400887947 */ /* 0x000fea000383ffff */
.L_x_8001:
[----:B------:R-:W-:Y:S01]  /*288d0*/  IMAD.MOV.U32 R13, RZ, RZ, R4 ;  /* 0x000000ffff0d7224 */ /* 0x000fe200078e0004 */
[----:B------:R-:W-:Y:S01]  /*288e0*/  MOV R15, 0xffffffff ;  /* 0xffffffff000f7802 */ /* 0x000fe20000000f00 */
[----:B------:R-:W-:Y:S02]  /*288f0*/  IMAD.MOV.U32 R12, RZ, RZ, RZ ;  /* 0x000000ffff0c7224 */ /* 0x000fe400078e00ff */
[----:B------:R-:W-:-:S07]  /*28900*/  IMAD.MOV.U32 R11, RZ, RZ, 0x181f ;  /* 0x0000181fff0b7424 */ /* 0x000fce00078e00ff */
[----:B01----:R-:W-:Y:S05]  /*28910*/  WARPSYNC.COLLECTIVE R15, `(.L_x_8266) ;  /* 0x000000000f087348 */ /* 0x003fea0003c00000 */
[----:B------:R2:W3:Y:S02]  /*28920*/  SHFL.IDX P6, R14, R13, R12, R11 ;  /* 0x0000000c0d0e7389 */ /* 0x0004e400000c000b */
[----:B0123--:R-:W-:Y:S01]  /*28930*/  ENDCOLLECTIVE ;  /* 0x000000000000791b */ /* 0x00ffe20003800000 */
.L_x_8266:
[----:B------:R-:W-:Y:S02]  /*28940*/  IMAD.MOV.U32 R13, RZ, RZ, R0 ;  /* 0x000000ffff0d7224 */ /* 0x000fe400078e0000 */
[----:B------:R-:W-:-:S07]  /*28950*/  IMAD.MOV.U32 R3, RZ, RZ, R14 ;  /* 0x000000ffff037224 */ /* 0x000fce00078e000e */
[----:B------:R-:W-:Y:S05]  /*28960*/  WARPSYNC.COLLECTIVE R15, `(.L_x_8267) ;  /* 0x000000000f087348 */ /* 0x000fea0003c00000 */
[----:B------:R0:W1:Y:S02]  /*28970*/  SHFL.IDX P6, R14, R13, R12, R11 ;  /* 0x0000000c0d0e7389 */ /* 0x00006400000c000b */
[----:B01----:R-:W-:Y:S01]  /*28980*/  ENDCOLLECTIVE ;  /* 0x000000000000791b */ /* 0x003fe20003800000 */
.L_x_8267:
[----:B------:R-:W-:Y:S05]  /*28990*/  BRA `(.L_x_8268) ;  /* 0xffffff5000947947 */ /* 0x000fea000383ffff */
.L_x_8004:
[----:B------:R-:W-:Y:S01]  /*289a0*/  BSSY B1, `(.L_x_8269) ;  /* 0x0000008000017945 */ /* 0x000fe20003800000 */
[----:B------:R-:W-:Y:S02]  /*289b0*/  IMAD.MOV.U32 R13, RZ, RZ, R4 ;  /* 0x000000ffff0d7224 */ /* 0x000fe400078e0004 */
[----:B------:R-:W-:Y:S02]  /*289c0*/  IMAD.MOV.U32 R12, RZ, RZ, 0x1 ;  /* 0x00000001ff0c7424 */ /* 0x000fe400078e00ff */
[----:B------:R-:W-:Y:S02]  /*289d0*/  IMAD.MOV.U32 R11, RZ, RZ, 0x181f ;  /* 0x0000181fff0b7424 */ /* 0x000fe400078e00ff */
[----:B---3--:R-:W-:-:S07]  /*289e0*/  IMAD.MOV.U32 R15, RZ, RZ, -0x1 ;  /* 0xffffffffff0f7424 */ /* 0x008fce00078e00ff */
[----:B012-4-:R-:W-:Y:S05]  /*289f0*/  WARPSYNC.COLLECTIVE R15, `(.L_x_8270) ;  /* 0x000000000f087348 */ /* 0x017fea0003c00000 */
[----:B----4-:R3:W4:Y:S02]  /*28a00*/  SHFL.IDX P6, R14, R13, R12, R11 ;  /* 0x0000000c0d0e7389 */ /* 0x01072400000c000b */
[----:B01234-:R-:W-:Y:S01]  /*28a10*/  ENDCOLLECTIVE ;  /* 0x000000000000791b */ /* 0x01ffe20003800000 */
.L_x_8270:
[----:B------:R-:W-:Y:S05]  /*28a20*/  BSYNC B1 ;  /* 0x0000000000017941 */ /* 0x000fea0003800000 */
.L_x_8269:
        /* <DEDUP_REMOVED lines=8> */
.L_x_8271:
[----:B------:R-:W-:Y:S05]  /*28ab0*/  BRA `(.L_x_8272) ;  /* 0xffffff5000947947 */ /* 0x000fea000383ffff */
.L_x_8007:
[----:B------:R-:W-:Y:S01]  /*28ac0*/  BSSY B1, `(.L_x_8273) ;  /* 0x0000008000017945 */ /* 0x000fe20003800000 */
[----:B------:R-:W-:Y:S02]  /*28ad0*/  IMAD.MOV.U32 R13, RZ, RZ, R4 ;  /* 0x000000ffff0d7224 */ /* 0x000fe400078e0004 */
[----:B------:R-:W-:Y:S02]  /*28ae0*/  IMAD.MOV.U32 R12, RZ, RZ, 0x2 ;  /* 0x00000002ff0c7424 */ /* 0x000fe400078e00ff */
[----:B------:R-:W-:Y:S02]  /*28af0*/  IMAD.MOV.U32 R11, RZ, RZ, 0x181f ;  /* 0x0000181fff0b7424 */ /* 0x000fe400078e00ff */
[----:B0-----:R-:W-:-:S07]  /*28b00*/  IMAD.MOV.U32 R15, RZ, RZ, -0x1 ;  /* 0xffffffffff0f7424 */ /* 0x001fce00078e00ff */
[----:B-1234-:R-:W-:Y:S05]  /*28b10*/  WARPSYNC.COLLECTIVE R15, `(.L_x_8274) ;  /* 0x000000000f087348 */ /* 0x01efea0003c00000 */
[----:B----4-:R0:W4:Y:S02]  /*28b20*/  SHFL.IDX P6, R14, R13, R12, R11 ;  /* 0x0000000c0d0e7389 */ /* 0x01012400000c000b */
[----:B01234-:R-:W-:Y:S01]  /*28b30*/  ENDCOLLECTIVE ;  /* 0x000000000000791b */ /* 0x01ffe20003800000 */
.L_x_8274:
[----:B------:R-:W-:Y:S05]  /*28b40*/  BSYNC B1 ;  /* 0x0000000000017941 */ /* 0x000fea0003800000 */
.L_x_8273:
        /* <DEDUP_REMOVED lines=8> */
.L_x_8275:
[----:B------:R-:W-:Y:S05]  /*28bd0*/  BRA `(.L_x_8276) ;  /* 0xffffff5000947947 */ /* 0x000fea000383ffff */
.L_x_8010:
[----:B------:R-:W-:Y:S01]  /*28be0*/  BSSY B1, `(.L_x_8277) ;  /* 0x0000008000017945 */ /* 0x000fe20003800000 */
[----:B------:R-:W-:Y:S02]  /*28bf0*/  IMAD.MOV.U32 R13, RZ, RZ, R4 ;  /* 0x000000ffff0d7224 */ /* 0x000fe400078e0004 */
[----:B------:R-:W-:Y:S02]  /*28c00*/  IMAD.MOV.U32 R12, RZ, RZ, 0x3 ;  /* 0x00000003ff0c7424 */ /* 0x000fe400078e00ff */
[----:B------:R-:W-:Y:S02]  /*28c10*/  IMAD.MOV.U32 R11, RZ, RZ, 0x181f ;  /* 0x0000181fff0b7424 */ /* 0x000fe400078e00ff */
[----:B0-----:R-:W-:-:S07]  /*28c20*/  IMAD.MOV.U32 R15, RZ, RZ, -0x1 ;  /* 0xffffffffff0f7424 */ /* 0x001fce00078e00ff */
[----:B-1234-:R-:W-:Y:S05]  /*28c30*/  WARPSYNC.COLLECTIVE R15, `(.L_x_8278) ;  /* 0x000000000f087348 */ /* 0x01efea0003c00000 */
[----:B------:R0:W0:Y:S02]  /*28c40*/  SHFL.IDX P6, R14, R13, R12, R11 ;  /* 0x0000000c0d0e7389 */ /* 0x00002400000c000b */
[----:B01234-:R-:W-:Y:S01]  /*28c50*/  ENDCOLLECTIVE ;  /* 0x000000000000791b */ /* 0x01ffe20003800000 */
.L_x_8278:
[----:B------:R-:W-:Y:S05]  /*28c60*/  BSYNC B1 ;  /* 0x0000000000017941 */ /* 0x000fea0003800000 */
.L_x_8277:
        /* <DEDUP_REMOVED lines=8> */
.L_x_8279:
[----:B------:R-:W-:Y:S05]  /*28cf0*/  BRA `(.L_x_8280) ;  /* 0xffffff5000947947 */ /* 0x000fea000383ffff */
.L_x_8037:
        /* <DEDUP_REMOVED lines=11> */
.L_x_8282:
[----:B------:R-:W-:Y:S05]  /*28db0*/  BSYNC B1 ;  /* 0x0000000000017941 */ /* 0x000fea0003800000 */
.L_x_8281:
[----:B------:R-:W-:Y:S05]  /*28dc0*/  BRA `(.L_x_8283) ;  /* 0xffffff7000c87947 */ /* 0x000fea000383ffff */
.L_x_8039:
[----:B------:R-:W-:Y:S01]  /*28dd0*/  BSSY B1, `(.L_x_8284) ;  /* 0x0000006000017945 */ /* 0x000fe20003800000 */
[----:B0-----:R-:W-:-:S07]  /*28de0*/  IMAD.MOV.U32 R15, RZ, RZ, -0x1 ;  /* 0xffffffffff0f7424 */ /* 0x001fce00078e00ff */
[----:B-1----:R-:W-:Y:S05]  /*28df0*/  WARPSYNC.COLLECTIVE R15, `(.L_x_8285) ;  /* 0x000000000f0c7348 */ /* 0x002fea0003c00000 */
[----:B------:R-:W-:Y:S02]  /*28e00*/  ELECT P6, UR62, PT ;  /* 0x00000000003e782f */ /* 0x000fe400038c0000 */
[----:B------:R-:W-:Y:S01]  /*28e10*/  MOV R14, UR62 ;  /* 0x0000003e000e7c02 */ /* 0x000fe20008000f00 */
[----:B-1----:R-:W-:Y:S10]  /*28e20*/  ENDCOLLECTIVE ;  /* 0x000000000000791b */ /* 0x002ff40003800000 */
.L_x_8285:
[----:B------:R-:W-:Y:S05]  /*28e30*/  BSYNC B1 ;  /* 0x0000000000017941 */ /* 0x000fea0003800000 */
.L_x_8284:
[----:B------:R-:W-:Y:S01]  /*28e40*/  PLOP3.LUT P1, PT, P6, PT, PT, 0x80, 0x0 ;  /* 0x000000000000781c */ /* 0x000fe2000372f070 */
[----:B------:R-:W-:-:S12]  /*28e50*/  BRA `(.L_x_8038) ;  /* 0xffffff7000bc7947 */ /* 0x000fd8000383ffff */
.L_x_8041:
[----:B-1----:R1:W2:Y:S02]  /*28e60*/  SYNCS.PHASECHK.TRANS64.TRYWAIT P0, [R18+URZ+0x28820], R4 ;  /* 0x02882004120075a7 */ /* 0x0022a4000800017f */
[----:B--2---:R-:W-:Y:S05]  /*28e70*/  @!P0 NANOSLEEP.SYNCS 0x989680 ;  /* 0x009896800000895d */ /* 0x004fea0003900000 */
[----:B------:R-:W2:Y:S02]  /*28e80*/  @!P0 SYNCS.PHASECHK.TRANS64 P0, [R18+URZ+0x28820], R4 ;  /* 0x02882004120085a7 */ /* 0x000ea4000800007f */
[----:B--2---:R-:W-:Y:S05]  /*28e90*/  @!P0 BRA `(.L_x_8041) ;  /* 0xfffffffc00f08947 */ /* 0x004fea000383ffff */
[----:B------:R-:W-:Y:S05]  /*28ea0*/  BRA `(.L_x_8286) ;  /* 0xffffff7000cc7947 */ /* 0x000fea000383ffff */
.L_x_8045:
[----:B--2---:R2:W3:Y:S02]  /*28eb0*/  SYNCS.PHASECHK.TRANS64.TRYWAIT P0, [R6+URZ+0x288a0], R10 ;  /* 0x0288a00a060075a7 */ /* 0x0044e4000800017f */
[----:B---3--:R-:W-:Y:S05]  /*28ec0*/  @!P0 NANOSLEEP.SYNCS 0x989680 ;  /* 0x009896800000895d */ /* 0x008fea0003900000 */
[----:B------:R-:W3:Y:S02]  /*28ed0*/  @!P0 SYNCS.PHASECHK.TRANS64 P0, [R6+URZ+0x288a0], R10 ;  /* 0x0288a00a060085a7 */ /* 0x000ee4000800007f */
[----:B---3--:R-:W-:Y:S05]  /*28ee0*/  @!P0 BRA `(.L_x_8045) ;  /* 0xfffffffc00f08947 */ /* 0x008fea000383ffff */
[----:B------:R-:W-:Y:S05]  /*28ef0*/  BRA `(.L_x_8287) ;  /* 0xffffff7000ec7947 */ /* 0x000fea000383ffff */
.L_x_8051:
[----:B0-----:R0:W1:Y:S02]  /*28f00*/  SYNCS.PHASECHK.TRANS64.TRYWAIT P0, [R6+URZ+0x288c0], R10 ;  /* 0x0288c00a060075a7 */ /* 0x001064000800017f */
[----:B-1----:R-:W-:Y:S05]  /*28f10*/  @!P0 NANOSLEEP.SYNCS 0x989680 ;  /* 0x009896800000895d */ /* 0x002fea0003900000 */
[----:B------:R-:W1:Y:S02]  /*28f20*/  @!P0 SYNCS.PHASECHK.TRANS64 P0, [R6+URZ+0x288c0], R10 ;  /* 0x0288c00a060085a7 */ /* 0x000e64000800007f */
[----:B-1----:R-:W-:Y:S05]  /*28f30*/  @!P0 BRA `(.L_x_8051) ;  /* 0xfffffffc00f08947 */ /* 0x002fea000383ffff */
[----:B------:R-:W-:Y:S05]  /*28f40*/  BRA `(.L_x_8288) ;  /* 0xffffff7400ac7947 */ /* 0x000fea000383ffff */
.L_x_8059:
[----:B-1----:R1:W2:Y:S02]  /*28f50*/  SYNCS.PHASECHK.TRANS64.TRYWAIT P0, [R8+URZ+0x288a0], R7 ;  /* 0x0288a007080075a7 */ /* 0x0022a4000800017f */
[----:B--2---:R-:W-:Y:S05]  /*28f60*/  @!P0 NANOSLEEP.SYNCS 0x989680 ;  /* 0x009896800000895d */ /* 0x004fea0003900000 */
[----:B------:R-:W2:Y:S02]  /*28f70*/  @!P0 SYNCS.PHASECHK.TRANS64 P0, [R8+URZ+0x288a0], R7 ;  /* 0x0288a007080085a7 */ /* 0x000ea4000800007f */
[----:B--2---:R-:W-:Y:S05]  /*28f80*/  @!P0 BRA `(.L_x_8059) ;  /* 0xfffffffc00f08947 */ /* 0x004fea000383ffff */
[----:B------:R-:W-:Y:S05]  /*28f90*/  BRA `(.L_x_8289) ;  /* 0xffffff7800bc7947 */ /* 0x000fea000383ffff */
.L_x_8065:
[----:B--2---:R2:W3:Y:S02]  /*28fa0*/  SYNCS.PHASECHK.TRANS64.TRYWAIT P0, [R8+URZ+0x288c0], R7 ;  /* 0x0288c007080075a7 */ /* 0x0044e4000800017f */
[----:B---3--:R-:W-:Y:S05]  /*28fb0*/  @!P0 NANOSLEEP.SYNCS 0x989680 ;  /* 0x009896800000895d */ /* 0x008fea0003900000 */
[----:B------:R-:W3:Y:S02]  /*28fc0*/  @!P0 SYNCS.PHASECHK.TRANS64 P0, [R8+URZ+0x288c0], R7 ;  /* 0x0288c007080085a7 */ /* 0x000ee4000800007f */
[----:B---3--:R-:W-:Y:S05]  /*28fd0*/  @!P0 BRA `(.L_x_8065) ;  /* 0xfffffffc00f08947 */ /* 0x008fea000383ffff */
[----:B------:R-:W-:Y:S05]  /*28fe0*/  BRA `(.L_x_8290) ;  /* 0xffffff7c00747947 */ /* 0x000fea000383ffff */
.L_x_8089:
        /* <DEDUP_REMOVED lines=11> */
.L_x_8292:
[----:B------:R-:W-:Y:S05]  /*290a0*/  BSYNC B0 ;  /* 0x0000000000007941 */ /* 0x000fea0003800000 */
.L_x_8291:
[----:B------:R-:W-:Y:S05]  /*290b0*/  BRA `(.L_x_8293) ;  /* 0xffffff8c00847947 */ /* 0x000fea000383ffff */
.L_x_8091:
[----:B------:R-:W-:Y:S01]  /*290c0*/  BSSY B0, `(.L_x_8294) ;  /* 0x0000006000007945 */ /* 0x000fe20003800000 */
[----:B0-----:R-:W-:-:S07]  /*290d0*/  IMAD.MOV.U32 R15, RZ, RZ, -0x1 ;  /* 0xffffffffff0f7424 */ /* 0x001fce00078e00ff */
[----:B-1-3--:R-:W-:Y:S05]  /*290e0*/  WARPSYNC.COLLECTIVE R15, `(.L_x_8295) ;  /* 0x000000000f0c7348 */ /* 0x00afea0003c00000 */
[----:B------:R-:W-:Y:S02]  /*290f0*/  ELECT P6, UR62, PT ;  /* 0x00000000003e782f */ /* 0x000fe400038c0000 */
[----:B------:R-:W-:Y:S01]  /*29100*/  MOV R14, UR62 ;  /* 0x0000003e000e7c02 */ /* 0x000fe20008000f00 */
[----:B-1-3--:R-:W-:Y:S10]  /*29110*/  ENDCOLLECTIVE ;  /* 0x000000000000791b */ /* 0x00aff40003800000 */
.L_x_8295:
[----:B------:R-:W-:Y:S05]  /*29120*/  BSYNC B0 ;  /* 0x0000000000007941 */ /* 0x000fea0003800000 */
.L_x_8294:
[----:B------:R-:W-:Y:S05]  /*29130*/  BRA `(.L_x_8296) ;  /* 0xffffff8c00907947 */ /* 0x000fea000383ffff */
.L_x_8093:
[----:B--2---:R2:W3:Y:S02]  /*29140*/  SYNCS.PHASECHK.TRANS64.TRYWAIT P0, [R0+URZ+0x28840], R2 ;  /* 0x02884002000075a7 */ /* 0x0044e4000800017f */
[----:B---3--:R-:W-:Y:S05]  /*29150*/  @!P0 NANOSLEEP.SYNCS 0x989680 ;  /* 0x009896800000895d */ /* 0x008fea0003900000 */
[----:B------:R-:W3:Y:S02]  /*29160*/  @!P0 SYNCS.PHASECHK.TRANS64 P0, [R0+URZ+0x28840], R2 ;  /* 0x02884002000085a7 */ /* 0x000ee4000800007f */
[----:B---3--:R-:W-:Y:S05]  /*29170*/  @!P0 BRA `(.L_x_8093) ;  /* 0xfffffffc00f08947 */ /* 0x008fea000383ffff */
[----:B------:R-:W-:Y:S05]  /*29180*/  BRA `(.L_x_8297) ;  /* 0xffffff8c00f07947 */ /* 0x000fea000383ffff */
.L_x_8097:
[----:B------:R-:W2:Y:S01]  /*29190*/  LDL.LU R11, [R1+0x38] ;  /* 0x00003800010b7983 */ /* 0x000ea20000300800 */
[----:B------:R-:W-:Y:S02]  /*291a0*/  IMAD.MOV.U32 R5, RZ, RZ, R12 ;  /* 0x000000ffff057224 */ /* 0x000fe400078e000c */
[----:B------:R-:W-:Y:S02]  /*291b0*/  IMAD.MOV.U32 R13, RZ, RZ, R3 ;  /* 0x000000ffff0d7224 */ /* 0x000fe400078e0003 */
[----:B------:R-:W-:Y:S02]  /*291c0*/  IMAD.MOV.U32 R12, RZ, RZ, RZ ;  /* 0x000000ffff0c7224 */ /* 0x000fe400078e00ff */
[----:B------:R-:W-:Y:S02]  /*291d0*/  IMAD.MOV.U32 R15, RZ, RZ, -0x1 ;  /* 0xffffffffff0f7424 */ /* 0x000fe400078e00ff */
        /* <DEDUP_REMOVED lines=8> */
.L_x_8298:
[----:B------:R-:W-:Y:S02]  /*29260*/  IMAD.MOV.U32 R13, RZ, RZ, R4 ;  /* 0x000000ffff0d7224 */ /* 0x000fe400078e0004 */
[----:B------:R-:W-:-:S07]  /*29270*/  IMAD.MOV.U32 R6, RZ, RZ, R14 ;  /* 0x000000ffff067224 */ /* 0x000fce00078e000e */
[----:B------:R-:W-:Y:S05]  /*29280*/  WARPSYNC.COLLECTIVE R15, `(.L_x_8299) ;  /* 0x000000000f087348 */ /* 0x000fea0003c00000 */
[----:B------:R0:W1:Y:S02]  /*29290*/  SHFL.IDX P6, R14, R13, R12, R11 ;  /* 0x0000000c0d0e7389 */ /* 0x00006400000c000b */
[----:B01----:R-:W-:Y:S01]  /*292a0*/  ENDCOLLECTIVE ;  /* 0x000000000000791b */ /* 0x003fe20003800000 */
.L_x_8299:
[----:B------:R-:W-:Y:S02]  /*292b0*/  IMAD.MOV.U32 R13, RZ, RZ, R3 ;  /* 0x000000ffff0d7224 */ /* 0x000fe400078e0003 */
[----:B------:R-:W-:Y:S02]  /*292c0*/  IMAD.MOV.U32 R12, RZ, RZ, 0x1 ;  /* 0x00000001ff0c7424 */ /* 0x000fe400078e00ff */
[----:B------:R-:W-:-:S07]  /*292d0*/  IMAD.MOV.U32 R7, RZ, RZ, R14 ;  /* 0x000000ffff077224 */ /* 0x000fce00078e000e */
[----:B------:R-:W-:Y:S05]  /*292e0*/  WARPSYNC.COLLECTIVE R15, `(.L_x_8300) ;  /* 0x000000000f087348 */ /* 0x000fea0003c00000 */
[----:B------:R0:W1:Y:S02]  /*292f0*/  SHFL.IDX P6, R14, R13, R12, R11 ;  /* 0x0000000c0d0e7389 */ /* 0x00006400000c000b */
[----:B01----:R-:W-:Y:S01]  /*29300*/  ENDCOLLECTIVE ;  /* 0x000000000000791b */ /* 0x003fe20003800000 */
.L_x_8300:
[----:B------:R-:W-:-:S05]  /*29310*/  @!P2 LEA R7, P3, R9, R7, 0x1 ;  /* 0x000000070907a211 */ /* 0x000fca00078608ff */
        /* <DEDUP_REMOVED lines=15> */
.L_x_8301:
[----:B------:R-:W-:Y:S02]  /*29410*/  IMAD.MOV.U32 R13, RZ, RZ, R3 ;  /* 0x000000ffff0d7224 */ /* 0x000fe400078e0003 */
[----:B------:R-:W-:Y:S02]  /*29420*/  IMAD.MOV.U32 R12, RZ, RZ, 0x2 ;  /* 0x00000002ff0c7424 */ /* 0x000fe400078e00ff */
[----:B------:R-:W-:-:S07]  /*29430*/  IMAD.MOV.U32 R5, RZ, RZ, R14 ;  /* 0x000000ffff057224 */ /* 0x000fce00078e000e */
[----:B------:R-:W-:Y:S05]  /*29440*/  WARPSYNC.COLLECTIVE R15, `(.L_x_8302) ;  /* 0x000000000f087348 */ /* 0x000fea0003c00000 */
[----:B------:R0:W1:Y:S02]  /*29450*/  SHFL.IDX P6, R14, R13, R12, R11 ;  /* 0x0000000c0d0e7389 */ /* 0x00006400000c000b */
[----:B01----:R-:W-:Y:S01]  /*29460*/  ENDCOLLECTIVE ;  /* 0x000000000000791b */ /* 0x003fe20003800000 */
.L_x_8302:
        /* <DEDUP_REMOVED lines=16> */
.L_x_8303:
[----:B------:R-:W-:Y:S02]  /*29570*/  IMAD.MOV.U32 R13, RZ, RZ, R3 ;  /* 0x000000ffff0d7224 */ /* 0x000fe400078e0003 */
[----:B------:R-:W-:Y:S02]  /*29580*/  IMAD.MOV.U32 R12, RZ, RZ, 0x3 ;  /* 0x00000003ff0c7424 */ /* 0x000fe400078e00ff */
[----:B------:R-:W-:-:S07]  /*29590*/  IMAD.MOV.U32 R5, RZ, RZ, R14 ;  /* 0x000000ffff057224 */ /* 0x000fce00078e000e */
[----:B------:R-:W-:Y:S05]  /*295a0*/  WARPSYNC.COLLECTIVE R15, `(.L_x_8304) ;  /* 0x000000000f087348 */ /* 0x000fea0003c00000 */
[----:B------:R0:W1:Y:S02]  /*295b0*/  SHFL.IDX P6, R14, R13, R12, R11 ;  /* 0x0000000c0d0e7389 */ /* 0x00006400000c000b */
[----:B01----:R-:W-:Y:S01]  /*295c0*/  ENDCOLLECTIVE ;  /* 0x000000000000791b */ /* 0x003fe20003800000 */
.L_x_8304:
        /* <DEDUP_REMOVED lines=16> */
.L_x_8305:
[----:B------:R-:W-:Y:S02]  /*296d0*/  IMAD.MOV.U32 R13, RZ, RZ, R3 ;  /* 0x000000ffff0d7224 */ /* 0x000fe400078e0003 */
[----:B------:R-:W-:Y:S02]  /*296e0*/  IMAD.MOV.U32 R12, RZ, RZ, 0x4 ;  /* 0x00000004ff0c7424 */ /* 0x000fe400078e00ff */
[----:B------:R-:W-:-:S07]  /*296f0*/  IMAD.MOV.U32 R5, RZ, RZ, R14 ;  /* 0x000000ffff057224 */ /* 0x000fce00078e000e */
[----:B------:R-:W-:Y:S05]  /*29700*/  WARPSYNC.COLLECTIVE R15, `(.L_x_8306) ;  /* 0x000000000f087348 */ /* 0x000fea0003c00000 */
[----:B------:R0:W1:Y:S02]  /*29710*/  SHFL.IDX P6, R14, R13, R12, R11 ;  /* 0x0000000c0d0e7389 */ /* 0x00006400000c000b */
[----:B01----:R-:W-:Y:S01]  /*29720*/  ENDCOLLECTIVE ;  /* 0x000000000000791b */ /* 0x003fe20003800000 */
.L_x_8306:
        /* <DEDUP_REMOVED lines=16> */
.L_x_8307:
[----:B------:R-:W-:Y:S02]  /*29830*/  IMAD.MOV.U32 R13, RZ, RZ, R3 ;  /* 0x000000ffff0d7224 */ /* 0x000fe400078e0003 */
[----:B------:R-:W-:Y:S02]  /*29840*/  IMAD.MOV.U32 R12, RZ, RZ, 0x5 ;  /* 0x00000005ff0c7424 */ /* 0x000fe400078e00ff */
[----:B------:R-:W-:-:S07]  /*29850*/  IMAD.MOV.U32 R5, RZ, RZ, R14 ;  /* 0x000000ffff057224 */ /* 0x000fce00078e000e */
[----:B------:R-:W-:Y:S05]  /*29860*/  WARPSYNC.COLLECTIVE R15, `(.L_x_8308) ;  /* 0x000000000f087348 */ /* 0x000fea0003c00000 */
[----:B------:R0:W1:Y:S02]  /*29870*/  SHFL.IDX P6, R14, R13, R12, R11 ;  /* 0x0000000c0d0e7389 */ /* 0x00006400000c000b */
[----:B01----:R-:W-:Y:S01]  /*29880*/  ENDCOLLECTIVE ;  /* 0x000000000000791b */ /* 0x003fe20003800000 */
.L_x_8308:
        /* <DEDUP_REMOVED lines=16> */
.L_x_8309:
[----:B------:R-:W-:Y:S02]  /*29990*/  IMAD.MOV.U32 R13, RZ, RZ, R3 ;  /* 0x000000ffff0d7224 */ /* 0x000fe400078e0003 */
[----:B------:R-:W-:Y:S02]  /*299a0*/  IMAD.MOV.U32 R12, RZ, RZ, 0x6 ;  /* 0x00000006ff0c7424 */ /* 0x000fe400078e00ff */
[----:B------:R-:W-:-:S07]  /*299b0*/  IMAD.MOV.U32 R5, RZ, RZ, R14 ;  /* 0x000000ffff057224 */ /* 0x000fce00078e000e */
[----:B------:R-:W-:Y:S05]  /*299c0*/  WARPSYNC.COLLECTIVE R15, `(.L_x_8310) ;  /* 0x000000000f087348 */ /* 0x000fea0003c00000 */
[----:B------:R0:W1:Y:S02]  /*299d0*/  SHFL.IDX P6, R14, R13, R12, R11 ;  /* 0x0000000c0d0e7389 */ /* 0x00006400000c000b */
[----:B01----:R-:W-:Y:S01]  /*299e0*/  ENDCOLLECTIVE ;  /* 0x000000000000791b */ /* 0x003fe20003800000 */
.L_x_8310:
        /* <DEDUP_REMOVED lines=16> */
.L_x_8311:
[----:B------:R-:W-:Y:S02]  /*29af0*/  IMAD.MOV.U32 R13, RZ, RZ, R3 ;  /* 0x000000ffff0d7224 */ /* 0x000fe400078e0003 */
[----:B------:R-:W-:Y:S02]  /*29b00*/  IMAD.MOV.U32 R12, RZ, RZ, 0x7 ;  /* 0x00000007ff0c7424 */ /* 0x000fe400078e00ff */
[----:B------:R-:W-:-:S07]  /*29b10*/  IMAD.MOV.U32 R5, RZ, RZ, R14 ;  /* 0x000000ffff057224 */ /* 0x000fce00078e000e */
[----:B------:R-:W-:Y:S05]  /*29b20*/  WARPSYNC.COLLECTIVE R15, `(.L_x_8312) ;  /* 0x000000000f087348 */ /* 0x000fea0003c00000 */
[----:B------:R0:W1:Y:S02]  /*29b30*/  SHFL.IDX P6, R14, R13, R12, R11 ;  /* 0x0000000c0d0e7389 */ /* 0x00006400000c000b */
[----:B01----:R-:W-:Y:S01]  /*29b40*/  ENDCOLLECTIVE ;  /* 0x000000000000791b */ /* 0x003fe20003800000 */
.L_x_8312:
        /* <DEDUP_REMOVED lines=14> */
.L_x_8313:
[----:B------:R-:W-:Y:S01]  /*29c30*/  IMAD.MOV.U32 R3, RZ, RZ, R14 ;  /* 0x000000ffff037224 */ /* 0x000fe200078e000e */
[----:B------:R-:W-:Y:S06]  /*29c40*/  BRA `(.L_x_8314) ;  /* 0xffffff9000947947 */ /* 0x000fec000383ffff */
.L_x_8102:
[----:B---3--:R3:W4:Y:S02]  /*29c50*/  SYNCS.PHASECHK.TRANS64.TRYWAIT P0, [R18+URZ+0x28820], R0 ;  /* 0x02882000120075a7 */ /* 0x008724000800017f */
[----:B----4-:R-:W-:Y:S05]  /*29c60*/  @!P0 NANOSLEEP.SYNCS 0x989680 ;  /* 0x009896800000895d */ /* 0x010fea0003900000 */
[----:B------:R-:W4:Y:S02]  /*29c70*/  @!P0 SYNCS.PHASECHK.TRANS64 P0, [R18+URZ+0x28820], R0 ;  /* 0x02882000120085a7 */ /* 0x000f24000800007f */
[----:B----4-:R-:W-:Y:S05]  /*29c80*/  @!P0 BRA `(.L_x_8102) ;  /* 0xfffffffc00f08947 */ /* 0x010fea000383ffff */
[----:B------:R-:W-:Y:S05]  /*29c90*/  BRA `(.L_x_8315) ;  /* 0xffffff9400007947 */ /* 0x000fea000383ffff */
.L_x_8111:
[----:B-1----:R1:W2:Y:S02]  /*29ca0*/  SYNCS.PHASECHK.TRANS64.TRYWAIT P0, [R3+URZ+0x28840], R2 ;  /* 0x02884002030075a7 */ /* 0x0022a4000800017f */
[----:B--2---:R-:W-:Y:S05]  /*29cb0*/  @!P0 NANOSLEEP.SYNCS 0x989680 ;  /* 0x009896800000895d */ /* 0x004fea0003900000 */
[----:B------:R-:W2:Y:S02]  /*29cc0*/  @!P0 SYNCS.PHASECHK.TRANS64 P0, [R3+URZ+0x28840], R2 ;  /* 0x02884002030085a7 */ /* 0x000ea4000800007f */
[----:B--2---:R-:W-:Y:S05]  /*29cd0*/  @!P0 BRA `(.L_x_8111) ;  /* 0xfffffffc00f08947 */ /* 0x004fea000383ffff */
[----:B------:R-:W-:Y:S05]  /*29ce0*/  BRA `(.L_x_8316) ;  /* 0xffffff9400f47947 */ /* 0x000fea000383ffff */
.L_x_8117:
[----:B0-----:R0:W1:Y:S02]  /*29cf0*/  SYNCS.PHASECHK.TRANS64.TRYWAIT P0, [R2+URZ+0x28860], R3 ;  /* 0x02886003020075a7 */ /* 0x001064000800017f */
[----:B-1----:R-:W-:Y:S05]  /*29d00*/  @!P0 NANOSLEEP.SYNCS 0x989680 ;  /* 0x009896800000895d */ /* 0x002fea0003900000 */
[----:B------:R-:W1:Y:S02]  /*29d10*/  @!P0 SYNCS.PHASECHK.TRANS64 P0, [R2+URZ+0x28860], R3 ;  /* 0x02886003020085a7 */ /* 0x000e64000800007f */
[----:B-1----:R-:W-:Y:S05]  /*29d20*/  @!P0 BRA `(.L_x_8117) ;  /* 0xfffffffc00f08947 */ /* 0x002fea000383ffff */
[----:B------:R-:W-:Y:S05]  /*29d30*/  BRA `(.L_x_8317) ;  /* 0xffffff9800c47947 */ /* 0x000fea000383ffff */
.L_x_8127:
[----:B-1----:R1:W2:Y:S02]  /*29d40*/  SYNCS.PHASECHK.TRANS64.TRYWAIT P0, [R3+URZ+0x28840], R2 ;  /* 0x02884002030075a7 */ /* 0x0022a4000800017f */
[----:B--2---:R-:W-:Y:S05]  /*29d50*/  @!P0 NANOSLEEP.SYNCS 0x989680 ;  /* 0x009896800000895d */ /* 0x004fea0003900000 */
[----:B------:R-:W2:Y:S02]  /*29d60*/  @!P0 SYNCS.PHASECHK.TRANS64 P0, [R3+URZ+0x28840], R2 ;  /* 0x02884002030085a7 */ /* 0x000ea4000800007f */
[----:B--2---:R-:W-:Y:S05]  /*29d70*/  @!P0 BRA `(.L_x_8127) ;  /* 0xfffffffc00f08947 */ /* 0x004fea000383ffff */
[----:B------:R-:W-:Y:S05]  /*29d80*/  BRA `(.L_x_8318) ;  /* 0xffffffa000587947 */ /* 0x000fea000383ffff */
.L_x_8133:
[----:B0-----:R0:W1:Y:S02]  /*29d90*/  SYNCS.PHASECHK.TRANS64.TRYWAIT P0, [R2+URZ+0x28860], R3 ;  /* 0x02886003020075a7 */ /* 0x001064000800017f */
[----:B-1----:R-:W-:Y:S05]  /*29da0*/  @!P0 NANOSLEEP.SYNCS 0x989680 ;  /* 0x009896800000895d */ /* 0x002fea0003900000 */
[----:B------:R-:W1:Y:S02]  /*29db0*/  @!P0 SYNCS.PHASECHK.TRANS64 P0, [R2+URZ+0x28860], R3 ;  /* 0x02886003020085a7 */ /* 0x000e64000800007f */
[----:B-1----:R-:W-:Y:S05]  /*29dc0*/  @!P0 BRA `(.L_x_8133) ;  /* 0xfffffffc00f08947 */ /* 0x002fea000383ffff */
[----:B------:R-:W-:Y:S05]  /*29dd0*/  BRA `(.L_x_8319) ;  /* 0xffffffa400287947 */ /* 0x000fea000383ffff */
.L_x_8143:
[----:B--2---:R2:W3:Y:S02]  /*29de0*/  SYNCS.PHASECHK.TRANS64.TRYWAIT P0, [R2+URZ+0x28840], R3 ;  /* 0x02884003020075a7 */ /* 0x0044e4000800017f */
[----:B---3--:R-:W-:Y:S05]  /*29df0*/  @!P0 NANOSLEEP.SYNCS 0x989680 ;  /* 0x009896800000895d */ /* 0x008fea0003900000 */
[----:B------:R-:W3:Y:S02]  /*29e00*/  @!P0 SYNCS.PHASECHK.TRANS64 P0, [R2+URZ+0x28840], R3 ;  /* 0x02884003020085a7 */ /* 0x000ee4000800007f */
[----:B---3--:R-:W-:Y:S05]  /*29e10*/  @!P0 BRA `(.L_x_8143) ;  /* 0xfffffffc00f08947 */ /* 0x008fea000383ffff */
[----:B------:R-:W-:Y:S05]  /*29e20*/  BRA `(.L_x_8320) ;  /* 0xffffffa800987947 */ /* 0x000fea000383ffff */
.L_x_8149:
[----:B0-----:R0:W1:Y:S02]  /*29e30*/  SYNCS.PHASECHK.TRANS64.TRYWAIT P0, [R2+URZ+0x28860], R5 ;  /* 0x02886005020075a7 */ /* 0x001064000800017f */
[----:B-1----:R-:W-:Y:S05]  /*29e40*/  @!P0 NANOSLEEP.SYNCS 0x989680 ;  /* 0x009896800000895d */ /* 0x002fea0003900000 */
[----:B------:R-:W1:Y:S02]  /*29e50*/  @!P0 SYNCS.PHASECHK.TRANS64 P0, [R2+URZ+0x28860], R5 ;  /* 0x02886005020085a7 */ /* 0x000e64000800007f */
[----:B-1----:R-:W-:Y:S05]  /*29e60*/  @!P0 BRA `(.L_x_8149) ;  /* 0xfffffffc00f08947 */ /* 0x002fea000383ffff */
[----:B------:R-:W-:Y:S05]  /*29e70*/  BRA `(.L_x_8321) ;  /* 0xffffffac00647947 */ /* 0x000fea000383ffff */
.L_x_8161:
[----:B---3--:R3:W4:Y:S02]  /*29e80*/  SYNCS.PHASECHK.TRANS64.TRYWAIT P0, [R0+URZ+0x28860], R2 ;  /* 0x02886002000075a7 */ /* 0x008724000800017f */
[----:B----4-:R-:W-:Y:S05]  /*29e90*/  @!P0 NANOSLEEP.SYNCS 0x989680 ;  /* 0x009896800000895d */ /* 0x010fea0003900000 */
[----:B------:R-:W4:Y:S02]  /*29ea0*/  @!P0 SYNCS.PHASECHK.TRANS64 P0, [R0+URZ+0x28860], R2 ;  /* 0x02886002000085a7 */ /* 0x000f24000800007f */
[----:B----4-:R-:W-:Y:S05]  /*29eb0*/  @!P0 BRA `(.L_x_8161) ;  /* 0xfffffffc00f08947 */ /* 0x010fea000383ffff */
[----:B------:R-:W-:Y:S05]  /*29ec0*/  BRA `(.L_x_8322) ;  /* 0xffffffb000bc7947 */ /* 0x000fea000383ffff */
.L_x_8169:
[----:B--2---:R-:W2:Y:S01]  /*29ed0*/  LDL R0, [R1] ;  /* 0x0000000001007983 */ /* 0x004ea20000100800 */
[----:B------:R-:W-:Y:S01]  /*29ee0*/  BSSY B0, `(.L_x_8323) ;  /* 0x0000008000007945 */ /* 0x000fe20003800000 */
[----:B------:R-:W-:Y:S02]  /*29ef0*/  IMAD.MOV.U32 R12, RZ, RZ, RZ ;  /* 0x000000ffff0c7224 */ /* 0x000fe400078e00ff */
[----:B------:R-:W-:Y:S02]  /*29f00*/  IMAD.MOV.U32 R11, RZ, RZ, 0x1f ;  /* 0x0000001fff0b7424 */ /* 0x000fe400078e00ff */
[----:B------:R-:W-:Y:S02]  /*29f10*/  IMAD.MOV.U32 R15, RZ, RZ, -0x1 ;  /* 0xffffffffff0f7424 */ /* 0x000fe400078e00ff */
[----:B--2---:R-:W-:-:S07]  /*29f20*/  IMAD.MOV.U32 R13, RZ, RZ, R0 ;  /* 0x000000ffff0d7224 */ /* 0x004fce00078e0000 */
[----:B-1-3--:R-:W-:Y:S05]  /*29f30*/  WARPSYNC.COLLECTIVE R15, `(.L_x_8324) ;  /* 0x000000000f087348 */ /* 0x00afea0003c00000 */
[----:B------:R0:W2:Y:S02]  /*29f40*/  SHFL.IDX P6, R14, R13, R12, R11 ;  /* 0x0000000c0d0e7389 */ /* 0x0000a400000c000b */
[----:B0123--:R-:W-:Y:S01]  /*29f50*/  ENDCOLLECTIVE ;  /* 0x000000000000791b */ /* 0x00ffe20003800000 */
.L_x_8324:
[----:B------:R-:W-:Y:S05]  /*29f60*/  BSYNC B0 ;  /* 0x0000000000007941 */ /* 0x000fea0003800000 */
.L_x_8323:
        /* <DEDUP_REMOVED lines=10> */
.L_x_8325:
        /* <DEDUP_REMOVED lines=24> */
.L_x_8326:
        /* <DEDUP_REMOVED lines=9> */
.L_x_8327:
        /* <DEDUP_REMOVED lines=8> */
.L_x_8328:
        /* <DEDUP_REMOVED lines=8> */
.L_x_8329:
        /* <DEDUP_REMOVED lines=8> */
.L_x_8330:
        /* <DEDUP_REMOVED lines=9> */
.L_x_8331:
[----:B------:R-:W-:Y:S01]  /*2a430*/  IMAD.MOV.U32 R9, RZ, RZ, R14 ;  /* 0x000000ffff097224 */ /* 0x000fe200078e000e */
[----:B------:R-:W-:Y:S06]  /*2a440*/  BRA `(.L_x_8332) ;  /* 0xffffffb400447947 */ /* 0x000fec000383ffff */
.L_x_8172:
        /* <DEDUP_REMOVED lines=8> */
.L_x_8334:
[----:B------:R-:W-:Y:S05]  /*2a4d0*/  BSYNC B0 ;  /* 0x0000000000007941 */ /* 0x000fea0003800000 */
.L_x_8333:
[----:B------:R-:W2:Y:S01]  /*2a4e0*/  LDL R7, [R1+0x10] ;  /* 0x0000100001077983 */ /* 0x000ea20000100800 */
[----:B------:R-:W-:Y:S02]  /*2a4f0*/  IMAD.MOV.U32 R3, RZ, RZ, R14 ;  /* 0x000000ffff037224 */ /* 0x000fe400078e000e */
[----:B------:R-:W-:Y:S02]  /*2a500*/  IMAD.MOV.U32 R12, RZ, RZ, 0x2 ;  /* 0x00000002ff0c7424 */ /* 0x000fe400078e00ff */
        /* <DEDUP_REMOVED lines=9> */
.L_x_8335:
        /* <DEDUP_REMOVED lines=8> */
.L_x_8336:
        /* <DEDUP_REMOVED lines=8> */
.L_x_8337:
        /* <DEDUP_REMOVED lines=8> */
.L_x_8338:
        /* <DEDUP_REMOVED lines=9> */
.L_x_8339:
[----:B------:R-:W-:Y:S01]  /*2a7b0*/  IMAD.MOV.U32 R9, RZ, RZ, R14 ;  /* 0x000000ffff097224 */ /* 0x000fe200078e000e */
[----:B------:R-:W-:Y:S06]  /*2a7c0*/  BRA `(.L_x_8340) ;  /* 0xffffffb400147947 */ /* 0x000fec000383ffff */
.L_x_8174:
[----:B------:R-:W-:Y:S01]  /*2a7d0*/  BSSY B0, `(.L_x_8341) ;  /* 0x0000006000007945 */ /* 0x000fe20003800000 */
[----:B------:R-:W-:Y:S01]  /*2a7e0*/  PLOP3.LUT P6, PT, P6, PT, PT, 0x8, 0x0 ;  /* 0x000000000000781c */ /* 0x000fe200037ce170 */
[----:B------:R-:W-:-:S12]  /*2a7f0*/  IMAD.MOV.U32 R15, RZ, RZ, -0x1 ;  /* 0xffffffffff0f7424 */ /* 0x000fd800078e00ff */
[----:B0-----:R-:W-:Y:S05]  /*2a800*/  WARPSYNC.COLLECTIVE R15, `(.L_x_8342) ;  /* 0x000000000f087348 */ /* 0x001fea0003c00000 */
[----:B------:R-:W-:Y:S01]  /*2a810*/  VOTE.ANY R14, PT, P6 ;  /* 0x00000000000e7806 */ /* 0x000fe200030e0100 */
[----:B0-----:R-:W-:Y:S06]  /*2a820*/  ENDCOLLECTIVE ;  /* 0x000000000000791b */ /* 0x001fec0003800000 */
.L_x_8342:
[----:B------:R-:W-:Y:S05]  /*2a830*/  BSYNC B0 ;  /* 0x0000000000007941 */ /* 0x000fea0003800000 */
.L_x_8341:
        /* <DEDUP_REMOVED lines=10> */
.L_x_8343:
[----:B------:R-:W-:Y:S02]  /*2a8e0*/  IMAD.MOV.U32 R13, RZ, RZ, R6 ;  /* 0x000000ffff0d7224 */ /* 0x000fe400078e0006 */
[----:B------:R-:W-:-:S07]  /*2a8f0*/  IMAD.MOV.U32 R4, RZ, RZ, R14 ;  /* 0x000000ffff047224 */ /* 0x000fce00078e000e */
[----:B------:R-:W-:Y:S05]  /*2a900*/  WARPSYNC.COLLECTIVE R15, `(.L_x_8344) ;  /* 0x000000000f087348 */ /* 0x000fea0003c00000 */
[----:B------:R0:W1:Y:S02]  /*2a910*/  SHFL.IDX P6, R14, R13, R12, R11 ;  /* 0x0000000c0d0e7389 */ /* 0x00006400000c000b */
[----:B01----:R-:W-:Y:S01]  /*2a920*/  ENDCOLLECTIVE ;  /* 0x000000000000791b */ /* 0x003fe20003800000 */
.L_x_8344:
[----:B------:R-:W-:Y:S02]  /*2a930*/  IMAD.MOV.U32 R6, RZ, RZ, R14 ;  /* 0x000000ffff067224 */ /* 0x000fe400078e000e */
[----:B------:R-:W-:-:S05]  /*2a940*/  IMAD.IADD R10, R3, 0x1, R10 ;  /* 0x00000001030a7824 */ /* 0x000fca00078e020a */
[----:B------:R2:W-:Y:S01]  /*2a950*/  STL [R1+0xc], R10 ;  /* 0x00000c0a01007387 */ /* 0x0005e20000100800 */
[----:B------:R-:W-:Y:S05]  /*2a960*/  BRA `(.L_x_8345) ;  /* 0xffffffb000f47947 */ /* 0x000fea000383ffff */
.L_x_8176:
[----:B------:R-:W-:Y:S01]  /*2a970*/  BSSY B0, `(.L_x_8346) ;  /* 0x0000008000007945 */ /* 0x000fe20003800000 */
[----:B------:R-:W-:Y:S02]  /*2a980*/  IMAD.MOV.U32 R13, RZ, RZ, R7 ;  /* 0x000000ffff0d7224 */ /* 0x000fe400078e0007 */
[----:B------:R-:W-:Y:S02]  /*2a990*/  IMAD.MOV.U32 R12, RZ, RZ, R3 ;  /* 0x000000ffff0c7224 */ /* 0x000fe400078e0003 */
[----:B------:R-:W-:Y:S02]  /*2a9a0*/  IMAD.MOV.U32 R11, RZ, RZ, 0x1f ;  /* 0x0000001fff0b7424 */ /* 0x000fe400078e00ff */
[----:B------:R-:W-:-:S07]  /*2a9b0*/  IMAD.MOV.U32 R15, RZ, RZ, -0x1 ;  /* 0xffffffffff0f7424 */ /* 0x000fce00078e00ff */
[----:B0-2---:R-:W-:Y:S05]  /*2a9c0*/  WARPSYNC.COLLECTIVE R15, `(.L_x_8347) ;  /* 0x000000000f087348 */ /* 0x005fea0003c00000 */
[----:B------:R1:W3:Y:S02]  /*2a9d0*/  SHFL.IDX P6, R14, R13, R12, R11 ;  /* 0x0000000c0d0e7389 */ /* 0x0002e400000c000b */
[----:B0123--:R-:W-:Y:S01]  /*2a9e0*/  ENDCOLLECTIVE ;  /* 0x000000000000791b */ /* 0x00ffe20003800000 */
.L_x_8347:
[----:B------:R-:W-:Y:S05]  /*2a9f0*/  BSYNC B0 ;  /* 0x0000000000007941 */ /* 0x000fea0003800000 */
.L_x_8346:
[----:B------:R-:W-:Y:S01]  /*2aa00*/  IMAD.MOV.U32 R3, RZ, RZ, R14 ;  /* 0x000000ffff037224 */ /* 0x000fe200078e000e */
[----:B------:R-:W-:Y:S06]  /*2aa10*/  BRA `(.L_x_8348) ;  /* 0xffffffb000e07947 */ /* 0x000fec000383ffff */
.L_x_8182:
[----:B0-----:R0:W1:Y:S02]  /*2aa20*/  SYNCS.PHASECHK.TRANS64.TRYWAIT P0, [R0+URZ+0x28820], R3 ;  /* 0x02882003000075a7 */ /* 0x001064000800017f */
[----:B-1----:R-:W-:Y:S05]  /*2aa30*/  @!P0 NANOSLEEP.SYNCS 0x989680 ;  /* 0x009896800000895d */ /* 0x002fea0003900000 */
[----:B------:R-:W1:Y:S02]  /*2aa40*/  @!P0 SYNCS.PHASECHK.TRANS64 P0, [R0+URZ+0x28820], R3 ;  /* 0x02882003000085a7 */ /* 0x000e64000800007f */
[----:B-1----:R-:W-:Y:S05]  /*2aa50*/  @!P0 BRA `(.L_x_8182) ;  /* 0xfffffffc00f08947 */ /* 0x002fea000383ffff */
[----:B------:R-:W-:Y:S05]  /*2aa60*/  BRA `(.L_x_8349) ;  /* 0xffffffbc007c7947 */ /* 0x000fea000383ffff */
.L_x_8183:
        /* <DEDUP_REMOVED lines=11> */
.L_x_8351:
[----:B------:R-:W-:Y:S05]  /*2ab20*/  BSYNC B0 ;  /* 0x0000000000007941 */ /* 0x000fea0003800000 */
.L_x_8350:
[----:B------:R-:W-:Y:S05]  /*2ab30*/  BRA `(.L_x_8352) ;  /* 0xffffffbc00647947 */ /* 0x000fea000383ffff */
.L_x_8184:
[----:B------:R-:W-:Y:S01]  /*2ab40*/  BSSY B0, `(.L_x_8353) ;  /* 0x0000006000007945 */ /* 0x000fe20003800000 */
[----:B------:R-:W-:-:S07]  /*2ab50*/  IMAD.MOV.U32 R15, RZ, RZ, -0x1 ;  /* 0xffffffffff0f7424 */ /* 0x000fce00078e00ff */
[----:B01-3--:R-:W-:Y:S05]  /*2ab60*/  WARPSYNC.COLLECTIVE R15, `(.L_x_8354) ;  /* 0x000000000f0c7348 */ /* 0x00bfea0003c00000 */
[----:B------:R-:W-:Y:S02]  /*2ab70*/  ELECT P6, UR62, PT ;  /* 0x00000000003e782f */ /* 0x000fe400038c0000 */
[----:B------:R-:W-:Y:S01]  /*2ab80*/  MOV R14, UR62 ;  /* 0x0000003e000e7c02 */ /* 0x000fe20008000f00 */
[----:B01-3--:R-:W-:Y:S10]  /*2ab90*/  ENDCOLLECTIVE ;  /* 0x000000000000791b */ /* 0x00bff40003800000 */
.L_x_8354:
[----:B------:R-:W-:Y:S05]  /*2aba0*/  BSYNC B0 ;  /* 0x0000000000007941 */ /* 0x000fea0003800000 */
.L_x_8353:
[----:B------:R-:W-:Y:S05]  /*2abb0*/  BRA `(.L_x_8355) ;  /* 0xffffffbc00587947 */ /* 0x000fea000383ffff */
.L_x_8186:
[----:B0-----:R0:W1:Y:S02]  /*2abc0*/  SYNCS.PHASECHK.TRANS64.TRYWAIT P0, [R6+URZ], R5 ;  /* 0x00000005060075a7 */ /* 0x001064000800017f */
[----:B-1----:R-:W-:Y:S05]  /*2abd0*/  @!P0 NANOSLEEP.SYNCS 0x989680 ;  /* 0x009896800000895d */ /* 0x002fea0003900000 */
[----:B------:R-:W1:Y:S02]  /*2abe0*/  @!P0 SYNCS.PHASECHK.TRANS64 P0, [R6+URZ], R5 ;  /* 0x00000005060085a7 */ /* 0x000e64000800007f */
[----:B-1----:R-:W-:Y:S05]  /*2abf0*/  @!P0 BRA `(.L_x_8186) ;  /* 0xfffffffc00f08947 */ /* 0x002fea000383ffff */
[----:B------:R-:W-:Y:S05]  /*2ac00*/  BRA `(.L_x_8356) ;  /* 0xffffffbc00907947 */ /* 0x000fea000383ffff */
.L_x_8187:
[----:B-1----:R1:W2:Y:S02]  /*2ac10*/  SYNCS.PHASECHK.TRANS64.TRYWAIT P0, [R7+URZ], R2 ;  /* 0x00000002070075a7 */ /* 0x0022a4000800017f */
[----:B--2---:R-:W-:Y:S05]  /*2ac20*/  @!P0 NANOSLEEP.SYNCS 0x989680 ;  /* 0x009896800000895d */ /* 0x004fea0003900000 */
[----:B------:R-:W2:Y:S02]  /*2ac30*/  @!P0 SYNCS.PHASECHK.TRANS64 P0, [R7+URZ], R2 ;  /* 0x00000002070085a7 */ /* 0x000ea4000800007f */
[----:B--2---:R-:W-:Y:S05]  /*2ac40*/  @!P0 BRA `(.L_x_8187) ;  /* 0xfffffffc00f08947 */ /* 0x004fea000383ffff */
[----:B------:R-:W-:Y:S05]  /*2ac50*/  BRA `(.L_x_8357) ;  /* 0xffffffbc00847947 */ /* 0x000fea000383ffff */
.L_x_8189:
[----:B--2---:R2:W4:Y:S02]  /*2ac60*/  SYNCS.PHASECHK.TRANS64.TRYWAIT P0, [R4+URZ], R5 ;  /* 0x00000005040075a7 */ /* 0x004524000800017f */
[----:B----4-:R-:W-:Y:S05]  /*2ac70*/  @!P0 NANOSLEEP.SYNCS 0x989680 ;  /* 0x009896800000895d */ /* 0x010fea0003900000 */
[----:B------:R-:W4:Y:S02]  /*2ac80*/  @!P0 SYNCS.PHASECHK.TRANS64 P0, [R4+URZ], R5 ;  /* 0x00000005040085a7 */ /* 0x000f24000800007f */
[----:B----4-:R-:W-:Y:S05]  /*2ac90*/  @!P0 BRA `(.L_x_8189) ;  /* 0xfffffffc00f08947 */ /* 0x010fea000383ffff */
[----:B------:R-:W-:Y:S05]  /*2aca0*/  BRA `(.L_x_8358) ;  /* 0xffffffbc00887947 */ /* 0x000fea000383ffff */
.L_x_8359:
        /* <DEDUP_REMOVED lines=13> */
.L_x_14862:


//--------------------- .text._ZN7cutlass13device_kernelIN5flash11enable_sm90INS1_16FlashAttnFwdSm90INS1_25CollectiveMainloopFwdSm90ILi2EN4cute5tupleIJNS5_1CILi1EEES8_S8_EEENS6_IJNS7_ILi128EEESA_SA_EEELi128ENS_6half_tEfNS_4arch4Sm90ELb1ELb0ELb0ELb0ELb0ELb0ELb0ELb1ELb1ELb1ELb1ELb0EEENS1_21CollectiveEpilogueFwdISB_S9_SC_SE_Li256ELb0ELb1ELb1ELb0EEENS1_19SingleTileSchedulerILb0ELb1ELb1ELi128EEEEEEEEEvNT_6ParamsE --------------------------
	.section	.text._ZN7cutlass13device_kernelIN5flash11enable_sm90INS1_16FlashAttnFwdSm90INS1_25CollectiveMainloopFwdSm90ILi2EN4cute5tupleIJNS5_1CILi1EEES8_S8_EEENS6_IJNS7_ILi128EEESA_SA_EEELi128ENS_6half_tEfNS_4arch4Sm90ELb1ELb0ELb0ELb0ELb0ELb0ELb0ELb1ELb1ELb1ELb1ELb0EEENS1_21CollectiveEpilogueFwdISB_S9_SC_SE_Li256ELb0ELb1ELb1ELb0EEENS1_19SingleTileSchedulerILb0ELb1ELb1ELi128EEEEEEEEEvNT_6ParamsE,"ax",@progbits
	.align	128
.text._ZN7cutlass13device_kernelIN5flash11enable_sm90INS1_16FlashAttnFwdSm90INS1_25CollectiveMainloopFwdSm90ILi2EN4cute5tupleIJNS5_1CILi1EEES8_S8_EEENS6_IJNS7_ILi128EEESA_SA_EEELi128ENS_6half_tEfNS_4arch4Sm90ELb1ELb0ELb0ELb0ELb0ELb0ELb0ELb1ELb1ELb1ELb1ELb0EEENS1_21CollectiveEpilogueFwdISB_S9_SC_SE_Li256ELb0ELb1ELb1ELb0EEENS1_19SingleTileSchedulerILb0ELb1ELb1ELi128EEEEEEEEEvNT_6ParamsE:
        .type           _ZN7cutlass13device_kernelIN5flash11enable_sm90INS1_16FlashAttnFwdSm90INS1_25CollectiveMainloopFwdSm90ILi2EN4cute5tupleIJNS5_1CILi1EEES8_S8_EEENS6_IJNS7_ILi128EEESA_SA_EEELi128ENS_6half_tEfNS_4arch4Sm90ELb1ELb0ELb0ELb0ELb0ELb0ELb0ELb1ELb1ELb1ELb1ELb0EEENS1_21CollectiveEpilogueFwdISB_S9_SC_SE_Li256ELb0ELb1ELb1ELb0EEENS1_19SingleTileSchedulerILb0ELb1ELb1ELi128EEEEEEEEEvNT_6ParamsE,@function
        .size           _ZN7cutlass13device_kernelIN5flash11enable_sm90INS1_16FlashAttnFwdSm90INS1_25CollectiveMainloopFwdSm90ILi2EN4cute5tupleIJNS5_1CILi1EEES8_S8_EEENS6_IJNS7_ILi128EEESA_SA_EEELi128ENS_6half_tEfNS_4arch4Sm90ELb1ELb0ELb0ELb0ELb0ELb0ELb0ELb1ELb1ELb1ELb1ELb0EEENS1_21CollectiveEpilogueFwdISB_S9_SC_SE_Li256ELb0ELb1ELb1ELb0EEENS1_19SingleTileSchedulerILb0ELb1ELb1ELi128EEEEEEEEEvNT_6ParamsE,(.L_x_14863 - _ZN7cutlass13device_kernelIN5flash11enable_sm90INS1_16FlashAttnFwdSm90INS1_25CollectiveMainloopFwdSm90ILi2EN4cute5tupleIJNS5_1CILi1EEES8_S8_EEENS6_IJNS7_ILi128EEESA_SA_EEELi128ENS_6half_tEfNS_4arch4Sm90ELb1ELb0ELb0ELb0ELb0ELb0ELb0ELb1ELb1ELb1ELb1ELb0EEENS1_21CollectiveEpilogueFwdISB_S9_SC_SE_Li256ELb0ELb1ELb1ELb0EEENS1_19SingleTileSchedulerILb0ELb1ELb1ELi128EEEEEEEEEvNT_6ParamsE)
        .other          _ZN7cutlass13device_kernelIN5flash11enable_sm90INS1_16FlashAttnFwdSm90INS1_25CollectiveMainloopFwdSm90ILi2EN4cute5tupleIJNS5_1CILi1EEES8_S8_EEENS6_IJNS7_ILi128EEESA_SA_EEELi128ENS_6half_tEfNS_4arch4Sm90ELb1ELb0ELb0ELb0ELb0ELb0ELb0ELb1ELb1ELb1ELb1ELb0EEENS1_21CollectiveEpilogueFwdISB_S9_SC_SE_Li256ELb0ELb1ELb1ELb0EEENS1_19SingleTileSchedulerILb0ELb1ELb1ELi128EEEEEEEEEvNT_6ParamsE,@"STO_CUDA_ENTRY STV_DEFAULT"
_ZN7cutlass13device_kernelIN5flash11enable_sm90INS1_16FlashAttnFwdSm90INS1_25CollectiveMainloopFwdSm90ILi2EN4cute5tupleIJNS5_1CILi1EEES8_S8_EEENS6_IJNS7_ILi128EEESA_SA_EEELi128ENS_6half_tEfNS_4arch4Sm90ELb1ELb0ELb0ELb0ELb0ELb0ELb0ELb1ELb1ELb1ELb1ELb0EEENS1_21CollectiveEpilogueFwdISB_S9_SC_SE_Li256ELb0ELb1ELb1ELb0EEENS1_19SingleTileSchedulerILb0ELb1ELb1ELi128EEEEEEEEEvNT_6ParamsE:
        /* <DEDUP_REMOVED lines=17> */
.L_x_8361:
[----:B------:R-:W-:Y:S05]  /*0110*/  BSYNC B0 ;  /* 0x0000000000007941 */ /* 0x000fea0003800000 */
.L_x_8360:
        /* <DEDUP_REMOVED lines=40> */
.L_x_8362:
        /* <DEDUP_REMOVED lines=22> */
.L_x_8363:
        /* <DEDUP_REMOVED lines=18> */
.L_x_8364:
        /* <DEDUP_REMOVED lines=22> */
.L_x_8365:
        /* <DEDUP_REMOVED lines=22> */
.L_x_8366:
        /* <DEDUP_REMOVED lines=9> */
.L_x_8369:
        /* <DEDUP_REMOVED lines=47> */
[----:B------:R-:W-:Y:S01]  /*0c60*/  IMAD.IADD R0, R3, 0x1, R0 ;  /* 0x0000000103007824 */ /* 0x000fe200078e0200 */
[----:B------:R-:W-:-:S04]  /*0c70*/  SHF.R.S32.HI R3, RZ, 0x1f, R2 ;  /* 0x0000001fff037819 */ /* 0x000fc80000011402 */
[----:B------:R-:W-:Y:S02]  /*0c80*/  SHF.R.S32.HI R5, RZ, 0x1f, R0 ;  /* 0x0000001fff057819 */ /* 0x000fe40000011400 */
[----:B------:R-:W-:Y:S02]  /*0c90*/  LEA.HI R3, R3, R2, RZ, 0x7 ;  /* 0x0000000203037211 */ /* 0x000fe400078f38ff */
[----:B------:R-:W-:Y:S02]  /*0ca0*/  LEA.HI R5, R5, R0, RZ, 0x7 ;  /* 0x0000000005057211 */ /* 0x000fe400078f38ff */
[----:B------:R-:W-:Y:S02]  /*0cb0*/  SHF.R.S32.HI R3, RZ, 0x7, R3 ;  /* 0x00000007ff037819 */ /* 0x000fe40000011403 */
[----:B------:R-:W-:-:S04]  /*0cc0*/  SHF.R.S32.HI R0, RZ, 0x7, R5 ;  /* 0x00000007ff007819 */ /* 0x000fc80000011405 */
[----:B------:R-:W-:-:S04]  /*0cd0*/  VIMNMX R11, R3, R0, PT ;  /* 0x00000000030b7248 */ /* 0x000fc80003fe0100 */
[----:B------:R-:W-:-:S13]  /*0ce0*/  ISETP.GE.AND P1, PT, R11, 0x1, PT ;  /* 0x000000010b00780c */ /* 0x000fda0003f26270 */
[----:B------:R-:W-:Y:S05]  /*0cf0*/  @!P1 BRA `(.L_x_8371) ;  /* 0x00000000006c9947 */ /* 0x000fea0003800000 */
[-C--:B0-----:R-:W-:Y:S02]  /*0d00*/  IABS R7, R4.reuse ;  /* 0x0000000400077213 */ /* 0x081fe40000000000 */
        /* <DEDUP_REMOVED lines=26> */
.L_x_8371:
[-C--:B------:R-:W-:Y:S01]  /*0eb0*/  IMAD R17, R17, R22.reuse, RZ ;  /* 0x0000001611117224 */ /* 0x080fe200078e02ff */
[----:B------:R-:W-:Y:S01]  /*0ec0*/  PLOP3.LUT P0, PT, PT, PT, PT, 0x80, 0x0 ;  /* 0x000000000000781c */ /* 0x000fe20003f0f070 */
[----:B------:R-:W-:Y:S01]  /*0ed0*/  VIADD R152, R12, 0xffffff80 ;  /* 0xffffff800c987836 */ /* 0x000fe20000000000 */
[----:B------:R-:W-:Y:S02]  /*0ee0*/  CS2R R2, SRZ ;  /* 0x0000000000027805 */ /* 0x000fe4000001ff00 */
[----:B------:R-:W-:Y:S02]  /*0ef0*/  CS2R R150, SRZ ;  /* 0x0000000000967805 */ /* 0x000fe4000001ff00 */
[----:B------:R-:W-:Y:S02]  /*0f00*/  VIADDMNMX R22, R17, R22, R11, PT ;  /* 0x0000001611167246 */ /* 0x000fe4000380010b */
[----:B------:R-:W-:Y:S02]  /*0f10*/  CS2R R148, SRZ ;  /* 0x0000000000947805 */ /* 0x000fe4000001ff00 */
        /* <DEDUP_REMOVED lines=37> */
[----:B------:R-:W2:Y:S01]  /*1170*/  SHFL.IDX PT, R0, R90, RZ, 0x1f ;  /* 0x00001fff5a007589 */ /* 0x000ea200000e0000 */
[----:B-1----:R-:W-:-:S04]  /*1180*/  ULEA UR36, UR5, UR36, 0x18 ;  /* 0x0000002405247291 */ /* 0x002fc8000f8ec03f */
[----:B------:R-:W-:-:S04]  /*1190*/  UIADD3 UR5, UR36, 0x10400, URZ ;  /* 0x0001040024057890 */ /* 0x000fc8000fffe03f */
[----:B------:R-:W-:Y:S01]  /*11a0*/  ULOP3.LUT UP0, URZ, UR5, 0x3ff, URZ, 0xc0, !UPT ;  /* 0x000003ff053f7892 */ /* 0x000fe2000f80c03f */
[----:B--2---:R-:W-:-:S05]  /*11b0*/  R2UR UR37, R0 ;  /* 0x00000000002572ca */ /* 0x004fca00000e0000 */
        /* <DEDUP_REMOVED lines=11> */
[----:B0-----:R-:W-:Y:S01]  /*1270*/  IMAD.U32 R4, RZ, RZ, UR4 ;  /* 0x00000004ff047e24 */ /* 0x001fe2000f8e00ff */
        /* <DEDUP_REMOVED lines=12> */
.L_x_8373:
[----:B------:R-:W2:Y:S01]  /*1340*/  LDL.LU R2, [R1+0x14] ;  /* 0x0000140001027983 */ /* 0x000ea20000300800 */
[----:B------:R-:W-:-:S04]  /*1350*/  SHF.L.U32 R3, RZ, 0x1f, RZ ;  /* 0x0000001fff037819 */ /* 0x000fc800000006ff */
[----:B------:R-:W1:Y:S01]  /*1360*/  SYNCS.PHASECHK.TRANS64.TRYWAIT P1, [UR36+0x28800], R3 ;  /* 0x02880003ff0075a7 */ /* 0x000e620008020164 */
[----:B--2---:R-:W-:-:S04]  /*1370*/  LOP3.LUT R0, R2, 0x1, RZ, 0xfc, !PT ;  /* 0x0000000102007812 */ /* 0x004fc800078efcff */
[----:B------:R-:W-:Y:S01]  /*1380*/  ISETP.NE.AND P0, PT, R0, 0x3, PT ;  /* 0x000000030000780c */ /* 0x000fe20003f05270 */
[----:B-1----:R-:W-:-:S12]  /*1390*/  @!P1 BRA `(.L_x_8374) ;  /* 0x000000c800ec9947 */ /* 0x002fd80003800000 */
.L_x_8488:
[----:B------:R-:W-:Y:S05]  /*13a0*/  @!P0 BRA `(.L_x_8375) ;  /* 0x0000000000048947 */ /* 0x000fea0003800000 */
[----:B------:R-:W-:Y:S01]  /*13b0*/  BPT.TRAP 0x1 ;  /* 0x000000040000795c */ /* 0x000fe20000300000 */
.L_x_8375:
[----:B------:R2:W3:Y:S01]  /*13c0*/  SYNCS.PHASECHK.TRANS64.TRYWAIT P2, [UR36+0x28830], R3 ;  /* 0x02883003ff0075a7 */ /* 0x0004e20008040164 */
[----:B------:R-:W-:Y:S05]  /*13d0*/  @!P0 BRA `(.L_x_8376) ;  /* 0x0000000000048947 */ /* 0x000fea0003800000 */
[----:B------:R-:W-:Y:S01]  /*13e0*/  BPT.TRAP 0x1 ;  /* 0x000000040000795c */ /* 0x000fe20000300000 */
.L_x_8376:
[----:B-1----:R-:W1:Y:S01]  /*13f0*/  S2R R0, SR_TID.X ;  /* 0x0000000000007919 */ /* 0x002e620000002100 */
[----:B------:R-:W-:-:S05]  /*1400*/  IMAD.U32 R2, RZ, RZ, UR38 ;  /* 0x00000026ff027e24 */ /* 0x000fca000f8e00ff */
[----:B------:R-:W-:Y:S02]  /*1410*/  LOP3.LUT R2, R2, 0x10000, RZ, 0xfc, !PT ;  /* 0x0001000002027812 */ /* 0x000fe400078efcff */
[----:B-1----:R-:W-:-:S04]  /*1420*/  LOP3.LUT R0, R0, 0x7f, RZ, 0xc0, !PT ;  /* 0x0000007f00007812 */ /* 0x002fc800078ec0ff */
[----:B------:R-:W-:Y:S01]  /*1430*/  ISETP.NE.AND P1, PT, R0, RZ, PT ;  /* 0x000000ff0000720c */ /* 0x000fe20003f25270 */
[----:B---3--:R-:W-:-:S12]  /*1440*/  @P2 BRA `(.L_x_8377) ;  /* 0x0000000000082947 */ /* 0x008fd80003800000 */
[----:B------:R-:W1:Y:S02]  /*1450*/  SYNCS.PHASECHK.TRANS64.TRYWAIT P2, [UR36+0x28830], R3 ;  /* 0x02883003ff0075a7 */ /* 0x000e640008040164 */
[----:B-1----:R-:W-:Y:S05]  /*1460*/  @!P2 BRA `(.L_x_8378) ;  /* 0x000000c800d0a947 */ /* 0x002fea0003800000 */
.L_x_8377:
[----:B------:R-:W-:Y:S05]  /*1470*/  WARPSYNC.ALL ;  /* 0x0000000000007948 */ /* 0x000fea0003800000 */
[----:B-12---:R-:W-:Y:S01]  /*1480*/  IMAD.MOV.U32 R3, RZ, RZ, 0x40000040 ;  /* 0x40000040ff037424 */ /* 0x006fe200078e00ff */
        /* <DEDUP_REMOVED lines=9> */
[----:B------:R-:W1:Y:S01]  /*1520*/  LDC R0, c[0x0][0x448] ;  /* 0x00011200ff007b82 */ /* 0x000e620000000800 */
        /* <DEDUP_REMOVED lines=9> */
[C---:B0-----:R-:W-:Y:S01]  /*15c0*/  IMAD.IADD R4, R152.reuse, 0x1, -R5 ;  /* 0x0000000198047824 */ /* 0x041fe200078e0a05 */
[----:B------:R-:W-:Y:S01]  /*15d0*/  UMOV UR10, UR6 ;  /* 0x00000006000a7c82 */ /* 0x000fe20008000000 */
[----:B------:R-:W-:Y:S01]  /*15e0*/  UIADD3 UR12, UR28, 0x6, URZ ;  /* 0x000000061c0c7890 */ /* 0x000fe2000fffe03f */
[----:B------:R-:W-:Y:S01]  /*15f0*/  HGMMA.64x128x16.F32 R24, gdesc[UR8], RZ, !UPT, gsb0 ;  /* 0x01e00000081879f0 */ /* 0x000fe2000c0008ff */
[----:B------:R-:W-:Y:S01]  /*1600*/  UIADD3 UR8, UR28, 0x4, URZ ;  /* 0x000000041c087890 */ /* 0x000fe2000fffe03f */
[----:B------:R-:W-:Y:S01]  /*1610*/  SHF.R.S32.HI R5, RZ, 0x1f, R4 ;  /* 0x0000001fff057819 */ /* 0x000fe20000011404 */
[----:B------:R-:W-:Y:S01]  /*1620*/  UIADD3 UR10, UR6, 0x4, URZ ;  /* 0x00000004060a7890 */ /* 0x000fe2000fffe03f */
[----:B------:R-:W-:Y:S01]  /*1630*/  LOP3.LUT R89, R89, 0xfffffffc, RZ, 0xc0, !PT ;  /* 0xfffffffc59597812 */ /* 0x000fe200078ec0ff */
[----:B------:R-:W-:Y:S01]  /*1640*/  UMOV UR9, 0x40000040 ;  /* 0x4000004000097882 */ /* 0x000fe20000000000 */
[----:B------:R-:W-:Y:S01]  /*1650*/  UMOV UR11, 0x40000040 ;  /* 0x40000040000b7882 */ /* 0x000fe20000000000 */
[----:B------:R-:W-:Y:S01]  /*1660*/  UIADD3 UR14, UR6, 0x6, URZ ;  /* 0x00000006060e7890 */ /* 0x000fe2000fffe03f */
[CC--:B------:R-:W-:Y:S01]  /*1670*/  LEA.HI R6, R5.reuse, R4.reuse, RZ, 0x5 ;  /* 0x0000000405067211 */ /* 0x0c0fe200078f28ff */
[----:B------:R-:W-:Y:S01]  /*1680*/  UIADD3 UR16, UR28, 0x400, URZ ;  /* 0x000004001c107890 */ /* 0x000fe2000fffe03f */
[----:B------:R-:W-:Y:S01]  /*1690*/  IMAD.IADD R89, R152, 0x1, -R89 ;  /* 0x0000000198597824 */ /* 0x000fe200078e0a59 */
[----:B------:R-:W-:Y:S01]  /*16a0*/  UIADD3 UR18, UR6, 0x400, URZ ;  /* 0x0000040006127890 */ /* 0x000fe2000fffe03f */
[----:B-1----:R-:W-:Y:S01]  /*16b0*/  ISETP.NE.AND P2, PT, R0, 0x1, PT ;  /* 0x000000010000780c */ /* 0x002fe20003f45270 */
[----:B------:R-:W-:Y:S01]  /*16c0*/  UMOV UR19, 0x40000040 ;  /* 0x4000004000137882 */ /* 0x000fe20000000000 */
[----:B------:R-:W-:Y:S01]  /*16d0*/  UIADD3 UR20, UR28, 0x402, URZ ;  /* 0x000004021c147890 */ /* 0x000fe2000fffe03f */
[----:B------:R-:W-:Y:S01]  /*16e0*/  LEA.HI R0, R5, R4, RZ, 0x2 ;  /* 0x0000000405007211 */ /* 0x000fe200078f10ff */
[----:B------:R-:W-:Y:S01]  /*16f0*/  UIADD3 UR22, UR6, 0x402, URZ ;  /* 0x0000040206167890 */ /* 0x000fe2000fffe03f */
[----:B------:R-:W-:Y:S01]  /*1700*/  SHF.R.S32.HI R6, RZ, 0x5, R6 ;  /* 0x00000005ff067819 */ /* 0x000fe20000011406 */
        /* <DEDUP_REMOVED lines=11> */
[----:B------:R-:W-:Y:S01]  /*17c0*/  LEA.HI R7, R90, R90, RZ, 0x1 ;  /* 0x0000005a5a077211 */ /* 0x000fe200078f08ff */
[----:B------:R-:W-:Y:S01]  /*17d0*/  UMOV UR29, 0x40000040 ;  /* 0x40000040001d7882 */ /* 0x000fe20000000000 */
[----:B------:R-:W-:Y:S01]  /*17e0*/  UMOV UR31, 0x40000040 ;  /* 0x40000040001f7882 */ /* 0x000fe20000000000 */
[----:B------:R-:W-:Y:S01]  /*17f0*/  LEA.HI R8, R8, R5, RZ, 0x3 ;  /* 0x0000000508087211 */ /* 0x000fe200078f18ff */
[----:B------:R-:W-:Y:S01]  /*1800*/  IMAD R10, R6, 0x10, R23 ;  /* 0x00000010060a7824 */ /* 0x000fe200078e0217 */
[----:B------:R-:W-:Y:S01]  /*1810*/  LOP3.LUT R7, R7, 0x3fffffe, RZ, 0xc0, !PT ;  /* 0x03fffffe07077812 */ /* 0x000fe200078ec0ff */
[----:B------:R-:W1:Y:S01]  /*1820*/  @P2 LDC R14, c[0x0][0x450] ;  /* 0x00011400ff0e2b82 */ /* 0x000e620000000800 */
[----:B------:R-:W-:Y:S01]  /*1830*/  LEA.HI R9, R89, R89, RZ, 0x1 ;  /* 0x0000005959097211 */ /* 0x000fe200078f08ff */
[----:B------:R-:W-:Y:S01]  /*1840*/  IMAD.MOV.U32 R11, RZ, RZ, -0x80 ;  /* 0xffffff80ff0b7424 */ /* 0x000fe200078e00ff */
[----:B------:R-:W-:Y:S01]  /*1850*/  LOP3.LUT R8, R8, 0xfffffff8, RZ, 0xc0, !PT ;  /* 0xfffffff808087812 */ /* 0x000fe200078ec0ff */
[----:B------:R-:W-:Y:S01]  /*1860*/  IMAD.IADD R7, R90, 0x1, -R7 ;  /* 0x000000015a077824 */ /* 0x000fe200078e0a07 */
[----:B------:R-:W-:Y:S01]  /*1870*/  LOP3.LUT R6, R9, 0x1ffffffe, RZ, 0xc0, !PT ;  /* 0x1ffffffe09067812 */ /* 0x000fe200078ec0ff */
[----:B------:R-:W-:Y:S01]  /*1880*/  IMAD R11, R22, R11, 0x80 ;  /* 0x00000080160b7424 */ /* 0x000fe200078e020b */
[----:B------:R-:W-:Y:S01]  /*1890*/  IADD3 R8, R10, R5, -R8 ;  /* 0x000000050a087210 */ /* 0x000fe20007ffe808 */
[----:B------:R-:W-:Y:S01]  /*18a0*/  ULDC UR4, c[0x0][0x2f0] ;  /* 0x0000bc0000047ab9 */ /* 0x000fe20000000800 */
[----:B------:R-:W-:Y:S01]  /*18b0*/  LOP3.LUT R9, R0, 0x7ffffffc, RZ, 0xc0, !PT ;  /* 0x7ffffffc00097812 */ /* 0x000fe200078ec0ff */
[----:B------:R-:W-:Y:S01]  /*18c0*/  IMAD.IADD R5, R89, 0x1, -R6 ;  /* 0x0000000159057824 */ /* 0x000fe200078e0a06 */
[----:B------:R-:W-:Y:S01]  /*18d0*/  ULDC UR5, c[0x0][0x988] ;  /* 0x0002620000057ab9 */ /* 0x000fe20000000800 */
[----:B------:R-:W-:Y:S01]  /*18e0*/  IMAD R8, R7, 0x40, R8 ;  /* 0x0000004007087824 */ /* 0x000fe200078e0208 */
[----:B------:R-:W-:Y:S01]  /*18f0*/  CS2R R150, SRZ ;  /* 0x0000000000967805 */ /* 0x000fe2000001ff00 */
[----:B------:R-:W-:Y:S01]  /*1900*/  IMAD.IADD R4, R4, 0x1, -R9 ;  /* 0x0000000104047824 */ /* 0x000fe200078e0a09 */
[----:B------:R-:W-:Y:S01]  /*1910*/  CS2R R148, SRZ ;  /* 0x0000000000947805 */ /* 0x000fe2000001ff00 */
[----:B------:R-:W-:Y:S01]  /*1920*/  IMAD R5, R5, 0x8, R8 ;  /* 0x0000000805057824 */ /* 0x000fe200078e0208 */
[----:B------:R-:W-:Y:S01]  /*1930*/  CS2R R146, SRZ ;  /* 0x0000000000927805 */ /* 0x000fe2000001ff00 */
[----:B------:R-:W-:Y:S01]  /*1940*/  VIADD R9, R11, 0x1 ;  /* 0x000000010b097836 */ /* 0x000fe20000000000 */
[----:B------:R-:W-:Y:S01]  /*1950*/  CS2R R144, SRZ ;  /* 0x0000000000907805 */ /* 0x000fe2000001ff00 */
[----:B0-----:R-:W-:Y:S01]  /*1960*/  @P2 IMAD.HI.U32 R7, R5, R12, RZ ;  /* 0x0000000c05072227 */ /* 0x001fe200078e00ff */
[----:B------:R-:W-:-:S02]  /*1970*/  CS2R R142, SRZ ;  /* 0x00000000008e7805 */ /* 0x000fc4000001ff00 */
[----:B------:R-:W-:Y:S02]  /*1980*/  CS2R R140, SRZ ;  /* 0x00000000008c7805 */ /* 0x000fe4000001ff00 */
[----:B------:R-:W-:Y:S01]  /*1990*/  CS2R R138, SRZ ;  /* 0x00000000008a7805 */ /* 0x000fe2000001ff00 */
[----:B------:R-:W-:Y:S01]  /*19a0*/  IMAD.MOV.U32 R6, RZ, RZ, R5 ;  /* 0x000000ffff067224 */ /* 0x000fe200078e0005 */
[----:B-1----:R-:W-:Y:S01]  /*19b0*/  @P2 SHF.R.U32.HI R6, RZ, R14, R7 ;  /* 0x0000000eff062219 */ /* 0x002fe20000011607 */
[----:B------:R-:W-:Y:S01]  /*19c0*/  IMAD R9, R4, -0x2, R9 ;  /* 0xfffffffe04097824 */ /* 0x000fe200078e0209 */
[----:B------:R-:W0:Y:S01]  /*19d0*/  LDC R7, c[0x0][0x288] ;  /* 0x0000a200ff077b82 */ /* 0x000e220000000800 */
[C---:B------:R-:W-:Y:S01]  /*19e0*/  IMAD R11, R16.reuse, UR4, R11 ;  /* 0x00000004100b7c24 */ /* 0x040fe2000f8e020b */
[----:B------:R-:W-:Y:S01]  /*19f0*/  CS2R R136, SRZ ;  /* 0x0000000000887805 */ /* 0x000fe2000001ff00 */
[----:B------:R-:W1:Y:S01]  /*1a00*/  SHFL.IDX PT, R10, R6, RZ, 0x1c1f ;  /* 0x001c1fff060a7589 */ /* 0x000e6200000e0000 */
[----:B------:R-:W-:Y:S01]  /*1a10*/  IMAD R8, R16, UR4, R9 ;  /* 0x0000000410087c24 */ /* 0x000fe2000f8e0209 */
[----:B------:R-:W-:Y:S01]  /*1a20*/  CS2R R134, SRZ ;  /* 0x0000000000867805 */ /* 0x000fe2000001ff00 */
[----:B------:R-:W-:Y:S01]  /*1a30*/  IMAD R11, R4, -0x2, R11 ;  /* 0xfffffffe040b7824 */ /* 0x000fe200078e020b */
[----:B------:R-:W2:Y:S01]  /*1a40*/  SHFL.IDX PT, R6, R6, 0x1, 0x1c1f ;  /* 0x003c1f0006067f89 */ /* 0x000ea200000e0000 */
[----:B------:R-:W-:-:S02]  /*1a50*/  CS2R R132, SRZ ;  /* 0x0000000000847805 */ /* 0x000fc4000001ff00 */
[----:B------:R-:W-:Y:S02]  /*1a60*/  CS2R R130, SRZ ;  /* 0x0000000000827805 */ /* 0x000fe4000001ff00 */
[----:B------:R-:W-:Y:S01]  /*1a70*/  CS2R R128, SRZ ;  /* 0x0000000000807805 */ /* 0x000fe2000001ff00 */
[----:B0-----:R-:W-:-:S05]  /*1a80*/  IMAD.IADD R0, R8, 0x1, -R7 ;  /* 0x0000000108007824 */ /* 0x001fca00078e0a07 */
[----:B-1----:R-:W-:Y:S02]  /*1a90*/  VIADDMNMX R0, R10, R0, R11, PT ;  /* 0x000000000a007246 */ /* 0x002fe4000380010b */
[----:B--2---:R-:W-:Y:S02]  /*1aa0*/  IADD3 R8, R6, -R7, R8 ;  /* 0x8000000706087210 */ /* 0x004fe40007ffe008 */
[C---:B------:R-:W-:Y:S02]  /*1ab0*/  ISETP.GT.AND P3, PT, R0.reuse, RZ, PT ;  /* 0x000000ff0000720c */ /* 0x040fe40003f64270 */
[C---:B------:R-:W-:Y:S02]  /*1ac0*/  ISETP.GT.AND P4, PT, R0.reuse, 0x1, PT ;  /* 0x000000010000780c */ /* 0x040fe40003f84270 */
[----:B------:R-:W-:Y:S02]  /*1ad0*/  ISETP.GT.AND P5, PT, R0, 0x8, PT ;  /* 0x000000080000780c */ /* 0x000fe40003fa4270 */
[----:B------:R-:W-:Y:S01]  /*1ae0*/  VIMNMX R8, R11, R8, PT ;  /* 0x000000080b087248 */ /* 0x000fe20003fe0100 */
[----:B------:R-:W-:-:S02]  /*1af0*/  WARPGROUP.DEPBAR.LE gsb0, 0x0 ;  /* 0x00008000000079c5 */ /* 0x000fc40000010000 */
        /* <DEDUP_REMOVED lines=21> */
[----:B------:R-:W-:Y:S02]  /*1c50*/  FSEL R13, R24, -INF , P3 ;  /* 0xff800000180d7808 */ /* 0x000fe40001800000 */
[----:B------:R-:W-:Y:S02]  /*1c60*/  FSEL R25, R25, -INF , P4 ;  /* 0xff80000019197808 */ /* 0x000fe40002000000 */
[----:B------:R-:W-:Y:S02]  /*1c70*/  ISETP.GT.AND P3, PT, R0, 0x9, PT ;  /* 0x000000090000780c */ /* 0x000fe40003f64270 */
[----:B------:R-:W-:-:S02]  /*1c80*/  FSEL R15, R28, -INF , P5 ;  /* 0xff8000001c0f7808 */ /* 0x000fc40002800000 */
[----:B------:R-:W-:Y:S02]  /*1c90*/  FMNMX.FTZ R10, R13, R25, !PT ;  /* 0x000000190d0a7209 */ /* 0x000fe40007810000 */
[C---:B------:R-:W-:Y:S02]  /*1ca0*/  ISETP.GT.AND P4, PT, R0.reuse, 0x10, PT ;  /* 0x000000100000780c */ /* 0x040fe40003f84270 */
[----:B------:R-:W-:Y:S02]  /*1cb0*/  FSEL R29, R29, -INF , P3 ;  /* 0xff8000001d1d7808 */ /* 0x000fe40001800000 */
[----:B------:R-:W-:Y:S02]  /*1cc0*/  FMNMX.FTZ R10, R15, R10, !PT ;  /* 0x0000000a0f0a7209 */ /* 0x000fe40007810000 */
[----:B------:R-:W-:Y:S02]  /*1cd0*/  ISETP.GT.AND P3, PT, R0, 0x11, PT ;  /* 0x000000110000780c */ /* 0x000fe40003f64270 */
[----:B------:R-:W-:-:S02]  /*1ce0*/  FSEL R21, R32, -INF , P4 ;  /* 0xff80000020157808 */ /* 0x000fc40002000000 */
[----:B------:R-:W-:Y:S02]  /*1cf0*/  FMNMX.FTZ R10, R29, R10, !PT ;  /* 0x0000000a1d0a7209 */ /* 0x000fe40007810000 */
[C---:B------:R-:W-:Y:S02]  /*1d00*/  ISETP.GT.AND P4, PT, R0.reuse, 0x18, PT ;  /* 0x000000180000780c */ /* 0x040fe40003f84270 */
[----:B------:R-:W-:Y:S02]  /*1d10*/  FSEL R33, R33, -INF , P3 ;  /* 0xff80000021217808 */ /* 0x000fe40001800000 */
[----:B------:R-:W-:Y:S02]  /*1d20*/  FMNMX.FTZ R10, R21, R10, !PT ;  /* 0x0000000a150a7209 */ /* 0x000fe40007810000 */
[----:B------:R-:W-:Y:S02]  /*1d30*/  ISETP.GT.AND P3, PT, R0, 0x19, PT ;  /* 0x000000190000780c */ /* 0x000fe40003f64270 */
[----:B------:R-:W-:Y:S01]  /*1d40*/  FSEL R89, R36, -INF , P4 ;  /* 0xff80000024597808 */ /* 0x000fe20002000000 */
[----:B------:R-:W-:Y:S01]  /*1d50*/  IMAD.U32 R36, RZ, RZ, UR36 ;  /* 0x00000024ff247e24 */ /* 0x000fe2000f8e00ff */
[----:B------:R-:W-:-:S02]  /*1d60*/  FMNMX.FTZ R10, R33, R10, !PT ;  /* 0x0000000a210a7209 */ /* 0x000fc40007810000 */
[C---:B------:R-:W-:Y:S02]  /*1d70*/  ISETP.GT.AND P4, PT, R0.reuse, 0x20, PT ;  /* 0x000000200000780c */ /* 0x040fe40003f84270 */
[----:B------:R-:W-:Y:S02]  /*1d80*/  FSEL R37, R37, -INF , P3 ;  /* 0xff80000025257808 */ /* 0x000fe40001800000 */
[----:B------:R-:W-:Y:S02]  /*1d90*/  FMNMX.FTZ R10, R89, R10, !PT ;  /* 0x0000000a590a7209 */ /* 0x000fe40007810000 */
[----:B------:R-:W-:Y:S02]  /*1da0*/  ISETP.GT.AND P3, PT, R0, 0x21, PT ;  /* 0x000000210000780c */ /* 0x000fe40003f64270 */
[----:B------:R-:W-:Y:S02]  /*1db0*/  FSEL R91, R40, -INF , P4 ;  /* 0xff800000285b7808 */ /* 0x000fe40002000000 */
[----:B------:R-:W-:Y:S01]  /*1dc0*/  FMNMX.FTZ R10, R37, R10, !PT ;  /* 0x0000000a250a7209 */ /* 0x000fe20007810000 */
[----:B------:R-:W0:Y:S01]  /*1dd0*/  @P2 LDC R40, c[0x0][0x44c] ;  /* 0x00011300ff282b82 */ /* 0x000e220000000800 */
        /* <DEDUP_REMOVED lines=11> */
[----:B------:R-:W-:Y:S01]  /*1e90*/  FMNMX.FTZ R10, R45, R10, !PT ;  /* 0x0000000a2d0a7209 */ /* 0x000fe20007810000 */
[----:B0-----:R-:W-:Y:S01]  /*1ea0*/  @P2 IMAD.HI.U32 R40, R23, R40, RZ ;  /* 0x0000002817282227 */ /* 0x001fe200078e00ff */
        /* <DEDUP_REMOVED lines=51> */
[----:B------:R-:W-:Y:S01]  /*21e0*/  ISETP.GT.AND P3, PT, R0, 0x79, PT ;  /* 0x000000790000780c */ /* 0x000fe20003f64270 */
[----:B------:R-:W-:Y:S01]  /*21f0*/  IMAD.U32 R0, RZ, RZ, UR5 ;  /* 0x00000005ff007e24 */ /* 0x000fe2000f8e00ff */
[----:B------:R-:W-:Y:S02]  /*2200*/  FSEL R113, R84, -INF , P4 ;  /* 0xff80000054717808 */ /* 0x000fe40002000000 */
[----:B------:R-:W-:Y:S02]  /*2210*/  FMNMX.FTZ R10, R81, R10, !PT ;  /* 0x0000000a510a7209 */ /* 0x000fe40007810000 */
[----:B------:R-:W-:-:S02]  /*2220*/  FSEL R85, R85, -INF , P3 ;  /* 0xff80000055557808 */ /* 0x000fc40001800000 */
[----:B------:R-:W-:Y:S02]  /*2230*/  FMNMX.FTZ R10, R113, R10, !PT ;  /* 0x0000000a710a7209 */ /* 0x000fe40007810000 */
[C---:B------:R-:W-:Y:S02]  /*2240*/  ISETP.GT.AND P4, PT, R8.reuse, 0x1, PT ;  /* 0x000000010800780c */ /* 0x040fe40003f84270 */
[----:B------:R-:W-:Y:S02]  /*2250*/  FMNMX.FTZ R10, R85, R10, !PT ;  /* 0x0000000a550a7209 */ /* 0x000fe40007810000 */
[----:B------:R-:W-:Y:S02]  /*2260*/  ISETP.GT.AND P5, PT, R8, 0x8, PT ;  /* 0x000000080800780c */ /* 0x000fe40003fa4270 */
[----:B------:R-:W-:Y:S01]  /*2270*/  FSEL R6, R27, -INF , P4 ;  /* 0xff8000001b067808 */ /* 0x000fe20002000000 */
[----:B------:R-:W0:Y:S01]  /*2280*/  SHFL.BFLY PT, R9, R10, 0x2, 0x1f ;  /* 0x0c401f000a097f89 */ /* 0x000e2200000e0000 */
[----:B------:R-:W-:-:S02]  /*2290*/  FSEL R117, R30, -INF , P5 ;  /* 0xff8000001e757808 */ /* 0x000fc40002800000 */
[----:B------:R-:W-:-:S04]  /*22a0*/  ISETP.GT.AND P4, PT, R8, 0x10, PT ;  /* 0x000000100800780c */ /* 0x000fc80003f84270 */
[----:B------:R-:W-:Y:S02]  /*22b0*/  FSEL R121, R34, -INF , P4 ;  /* 0xff80000022797808 */ /* 0x000fe40002000000 */
[----:B------:R-:W-:-:S04]  /*22c0*/  ISETP.GT.AND P4, PT, R8, 0x18, PT ;  /* 0x000000180800780c */ /* 0x000fc80003f84270 */
[----:B------:R-:W-:Y:S02]  /*22d0*/  FSEL R125, R38, -INF , P4 ;  /* 0xff800000267d7808 */ /* 0x000fe40002000000 */
[----:B------:R-:W-:-:S04]  /*22e0*/  ISETP.GT.AND P4, PT, R8, 0x20, PT ;  /* 0x000000200800780c */ /* 0x000fc80003f84270 */
[----:B------:R-:W-:Y:S01]  /*22f0*/  FSEL R127, R42, -INF , P4 ;  /* 0xff8000002a7f7808 */ /* 0x000fe20002000000 */
[----:B------:R-:W-:Y:S01]  /*2300*/  IMAD R42, R16, UR4, -R7 ;  /* 0x00000004102a7c24 */ /* 0x000fe2000f8e0a07 */
[----:B------:R-:W-:Y:S01]  /*2310*/  ISETP.GT.AND P4, PT, R8, 0x28, PT ;  /* 0x000000280800780c */ /* 0x000fe20003f84270 */
[----:B------:R-:W-:Y:S01]  /*2320*/  UMOV UR4, URZ ;  /* 0x0000003f00047c82 */ /* 0x000fe20008000000 */
[----:B0-----:R-:W-:-:S05]  /*2330*/  FMNMX.FTZ R12, R10, R9, !PT ;  /* 0x000000090a0c7209 */ /* 0x001fca0007810000 */
[----:B------:R-:W0:Y:S02]  /*2340*/  SHFL.BFLY PT, R9, R12, 0x1, 0x1f ;  /* 0x0c201f000c097f89 */ /* 0x000e2400000e0000 */
[----:B0-----:R-:W-:-:S04]  /*2350*/  FMNMX.FTZ R9, R12, R9, !PT ;  /* 0x000000090c097209 */ /* 0x001fc80007810000 */
[C---:B------:R-:W-:Y:S01]  /*2360*/  FSETP.NEU.FTZ.AND P3, PT, R9.reuse, -INF , PT ;  /* 0xff8000000900780b */ /* 0x040fe20003f7d000 */
[----:B------:R-:W-:-:S05]  /*2370*/  FMUL.FTZ R14, R9, R0 ;  /* 0x00000000090e7220 */ /* 0x000fca0000410000 */
[----:B------:R-:W-:Y:S02]  /*2380*/  FSEL R14, R14, RZ, P3 ;  /* 0x000000ff0e0e7208 */ /* 0x000fe40001800000 */
[----:B------:R-:W-:-:S03]  /*2390*/  ISETP.GT.AND P3, PT, R8, RZ, PT ;  /* 0x000000ff0800720c */ /* 0x000fc60003f64270 */
        /* <DEDUP_REMOVED lines=8> */
[--C-:B------:R-:W-:Y:S01]  /*2420*/  FFMA.FTZ R172, R91, R0, -R14.reuse ;  /* 0x000000005bac7223 */ /* 0x100fe2000001080e */
[----:B------:R-:W-:Y:S01]  /*2430*/  FMNMX.FTZ R10, R117, R10, !PT ;  /* 0x0000000a750a7209 */ /* 0x000fe20007810000 */
        /* <DEDUP_REMOVED lines=26> */
[-CC-:B------:R-:W-:Y:S01]  /*25e0*/  FFMA.FTZ R35, R57, R0.reuse, -R14.reuse ;  /* 0x0000000039237223 */ /* 0x180fe2000001080e */
[----:B------:R-:W-:Y:S01]  /*25f0*/  FSEL R89, R46, -INF , P4 ;  /* 0xff8000002e597808 */ /* 0x000fe20002000000 */
[--C-:B------:R-:W-:Y:S01]  /*2600*/  FFMA.FTZ R154, R101, R0, -R14.reuse ;  /* 0x00000000659a7223 */ /* 0x100fe2000001080e */
[----:B------:R-:W-:Y:S01]  /*2610*/  FMNMX.FTZ R10, R43, R10, !PT ;  /* 0x0000000a2b0a7209 */ /* 0x000fe20007810000 */
[-CC-:B------:R-:W-:Y:S01]  /*2620*/  FFMA.FTZ R61, R61, R0.reuse, -R14.reuse ;  /* 0x000000003d3d7223 */ /* 0x180fe2000001080e */
[C---:B------:R-:W-:Y:S01]  /*2630*/  ISETP.GT.AND P4, PT, R8.reuse, 0x30, PT ;  /* 0x000000300800780c */ /* 0x040fe20003f84270 */
[----:B------:R-:W0:Y:S01]  /*2640*/  MUFU.EX2 R13, R13 ;  /* 0x0000000d000d7308 */ /* 0x000e220000000800 */
[----:B------:R-:W-:Y:S01]  /*2650*/  FSEL R47, R47, -INF , P3 ;  /* 0xff8000002f2f7808 */ /* 0x000fe20001800000 */
[--C-:B------:R-:W-:Y:S01]  /*2660*/  FFMA.FTZ R103, R103, R0, -R14.reuse ;  /* 0x0000000067677223 */ /* 0x100fe2000001080e */
[----:B------:R-:W-:Y:S01]  /*2670*/  FMNMX.FTZ R10, R89, R10, !PT ;  /* 0x0000000a590a7209 */ /* 0x000fe20007810000 */
[-CC-:B------:R-:W-:Y:S01]  /*2680*/  FFMA.FTZ R65, R65, R0.reuse, -R14.reuse ;  /* 0x0000000041417223 */ /* 0x180fe2000001080e */
[----:B------:R-:W-:Y:S01]  /*2690*/  ISETP.GT.AND P3, PT, R8, 0x31, PT ;  /* 0x000000310800780c */ /* 0x000fe20003f64270 */
[--C-:B------:R-:W-:Y:S01]  /*26a0*/  FFMA.FTZ R105, R105, R0, -R14.reuse ;  /* 0x0000000069697223 */ /* 0x100fe2000001080e */
[----:B------:R-:W-:Y:S01]  /*26b0*/  FSEL R37, R50, -INF , P4 ;  /* 0xff80000032257808 */ /* 0x000fe20002000000 */
[----:B------:R-:W1:Y:S01]  /*26c0*/  MUFU.EX2 R182, R182 ;  /* 0x000000b600b67308 */ /* 0x000e620000000800 */
[----:B------:R-:W-:Y:S01]  /*26d0*/  FMNMX.FTZ R10, R47, R10, !PT ;  /* 0x0000000a2f0a7209 */ /* 0x000fe20007810000 */
[-CC-:B------:R-:W-:Y:S01]  /*26e0*/  FFMA.FTZ R69, R69, R0.reuse, -R14.reuse ;  /* 0x0000000045457223 */ /* 0x180fe2000001080e */
[C---:B------:R-:W-:Y:S01]  /*26f0*/  ISETP.GT.AND P4, PT, R8.reuse, 0x38, PT ;  /* 0x000000380800780c */ /* 0x040fe20003f84270 */
[-CC-:B------:R-:W-:Y:S01]  /*2700*/  FFMA.FTZ R107, R107, R0.reuse, -R14.reuse ;  /* 0x000000006b6b7223 */ /* 0x180fe2000001080e */
[----:B------:R-:W-:Y:S01]  /*2710*/  FSEL R51, R51, -INF , P3 ;  /* 0xff80000033337808 */ /* 0x000fe20001800000 */
[--C-:B------:R-:W-:Y:S01]  /*2720*/  FFMA.FTZ R73, R73, R0, -R14.reuse ;  /* 0x0000000049497223 */ /* 0x100fe2000001080e */
[----:B------:R-:W-:Y:S01]  /*2730*/  FMNMX.FTZ R10, R37, R10, !PT ;  /* 0x0000000a250a7209 */ /* 0x000fe20007810000 */
[----:B------:R-:W2:Y:S01]  /*2740*/  MUFU.EX2 R15, R15 ;  /* 0x0000000f000f7308 */ /* 0x000ea20000000800 */
[----:B------:R-:W-:Y:S01]  /*2750*/  ISETP.GT.AND P3, PT, R8, 0x39, PT ;  /* 0x000000390800780c */ /* 0x000fe20003f64270 */
[-CC-:B------:R-:W-:Y:S01]  /*2760*/  FFMA.FTZ R109, R109, R0.reuse, -R14.reuse ;  /* 0x000000006d6d7223 */ /* 0x180fe2000001080e */
[----:B------:R-:W-:Y:S01]  /*2770*/  FSEL R91, R54, -INF , P4 ;  /* 0xff800000365b7808 */ /* 0x000fe20002000000 */
[--C-:B------:R-:W-:Y:S01]  /*2780*/  FFMA.FTZ R77, R77, R0, -R14.reuse ;  /* 0x000000004d4d7223 */ /* 0x100fe2000001080e */
[----:B------:R-:W-:Y:S01]  /*2790*/  FMNMX.FTZ R10, R51, R10, !PT ;  /* 0x0000000a330a7209 */ /* 0x000fe20007810000 */
[-CC-:B------:R-:W-:Y:S01]  /*27a0*/  FFMA.FTZ R111, R111, R0.reuse, -R14.reuse ;  /* 0x000000006f6f7223 */ /* 0x180fe2000001080e */
[C---:B------:R-:W-:Y:S01]  /*27b0*/  ISETP.GT.AND P4, PT, R8.reuse, 0x40, PT ;  /* 0x000000400800780c */ /* 0x040fe20003f84270 */
[----:B------:R-:W3:Y:S01]  /*27c0*/  MUFU.EX2 R176, R176 ;  /* 0x000000b000b07308 */ /* 0x000ee20000000800 */
[----:B------:R-:W-:Y:S01]  /*27d0*/  FSEL R55, R55, -INF , P3 ;  /* 0xff80000037377808 */ /* 0x000fe20001800000 */
[--C-:B------:R-:W-:Y:S01]  /*27e0*/  FFMA.FTZ R81, R81, R0, -R14.reuse ;  /* 0x0000000051517223 */ /* 0x100fe2000001080e */
[----:B------:R-:W-:Y:S01]  /*27f0*/  FMNMX.FTZ R10, R91, R10, !PT ;  /* 0x0000000a5b0a7209 */ /* 0x000fe20007810000 */
[-CC-:B------:R-:W-:Y:S01]  /*2800*/  FFMA.FTZ R113, R113, R0.reuse, -R14.reuse ;  /* 0x0000000071717223 */ /* 0x180fe2000001080e */
[----:B------:R-:W-:Y:S01]  /*2810*/  ISETP.GT.AND P3, PT, R8, 0x41, PT ;  /* 0x000000410800780c */ /* 0x000fe20003f64270 */
[----:B------:R-:W-:Y:S01]  /*2820*/  FFMA.FTZ R14, R85, R0, -R14 ;  /* 0x00000000550e7223 */ /* 0x000fe2000001080e */
[----:B------:R-:W-:Y:S01]  /*2830*/  FSEL R41, R58, -INF , P4 ;  /* 0xff8000003a297808 */ /* 0x000fe20002000000 */
[----:B------:R-:W4:Y:S01]  /*2840*/  MUFU.EX2 R21, R21 ;  /* 0x0000001500157308 */ /* 0x000f220000000800 */
[----:B------:R-:W-:-:S02]  /*2850*/  FMNMX.FTZ R10, R55, R10, !PT ;  /* 0x0000000a370a7209 */ /* 0x000fc40007810000 */
[----:B------:R-:W-:Y:S02]  /*2860*/  CS2R R100, SRZ ;  /* 0x0000000000647805 */ /* 0x000fe4000001ff00 */
[C---:B------:R-:W-:Y:S02]  /*2870*/  ISETP.GT.AND P4, PT, R8.reuse, 0x48, PT ;  /* 0x000000480800780c */ /* 0x040fe40003f84270 */
[----:B------:R-:W-:Y:S02]  /*2880*/  FSEL R59, R59, -INF , P3 ;  /* 0xff8000003b3b7808 */ /* 0x000fe40001800000 */
[----:B------:R-:W-:Y:S01]  /*2890*/  FMNMX.FTZ R10, R41, R10, !PT ;  /* 0x0000000a290a7209 */ /* 0x000fe20007810000 */
[----:B------:R-:W5:Y:S01]  /*28a0*/  MUFU.EX2 R178, R178 ;  /* 0x000000b200b27308 */ /* 0x000f620000000800 */
[----:B------:R-:W-:Y:S02]  /*28b0*/  ISETP.GT.AND P3, PT, R8, 0x49, PT ;  /* 0x000000490800780c */ /* 0x000fe40003f64270 */
[----:B------:R-:W-:-:S02]  /*28c0*/  FSEL R93, R62, -INF , P4 ;  /* 0xff8000003e5d7808 */ /* 0x000fc40002000000 */
[----:B------:R-:W-:Y:S02]  /*28d0*/  FMNMX.FTZ R10, R59, R10, !PT ;  /* 0x0000000a3b0a7209 */ /* 0x000fe40007810000 */
[C---:B------:R-:W-:Y:S01]  /*28e0*/  ISETP.GT.AND P4, PT, R8.reuse, 0x50, PT ;  /* 0x000000500800780c */ /* 0x040fe20003f84270 */
        /* <DEDUP_REMOVED lines=9> */
[----:B------:R-:W-:Y:S01]  /*2980*/  FMNMX.FTZ R10, R45, R10, !PT ;  /* 0x0000000a2d0a7209 */ /* 0x000fe20007810000 */
[----:B------:R-:W-:Y:S01]  /*2990*/  MUFU.EX2 R27, R27 ;  /* 0x0000001b001b7308 */ /* 0x000fe20000000800 */
[----:B------:R-:W-:Y:S02]  /*29a0*/  ISETP.GT.AND P3, PT, R8, 0x59, PT ;  /* 0x000000590800780c */ /* 0x000fe40003f64270 */
[----:B------:R-:W-:Y:S02]  /*29b0*/  FSEL R95, R70, -INF , P4 ;  /* 0xff800000465f7808 */ /* 0x000fe40002000000 */
[----:B------:R-:W-:-:S02]  /*29c0*/  FMNMX.FTZ R10, R67, R10, !PT ;  /* 0x0000000a430a7209 */ /* 0x000fc40007810000 */
        /* <DEDUP_REMOVED lines=30> */
[----:B------:R-:W-:Y:S01]  /*2bb0*/  FSEL R87, R87, -INF , P3 ;  /* 0xff80000057577808 */ /* 0x000fe20001800000 */
        /* <DEDUP_REMOVED lines=32> */
[----:B0-----:R-:W-:Y:S01]  /*2dc0*/  FADD.FTZ R39, R180, R13 ;  /* 0x0000000db4277221 */ /* 0x001fe20000010000 */
[-CC-:B------:R-:W-:Y:S01]  /*2dd0*/  FFMA.FTZ R89, R89, R0.reuse, -R8.reuse ;  /* 0x0000000059597223 */ /* 0x180fe20000010808 */
[-CC-:B------:R-:W-:Y:S01]  /*2de0*/  FFMA.FTZ R37, R37, R0.reuse, -R8.reuse ;  /* 0x0000000025257223 */ /* 0x180fe20000010808 */
[-CC-:B------:R-:W-:Y:S01]  /*2df0*/  FFMA.FTZ R51, R51, R0.reuse, -R8.reuse ;  /* 0x0000000033337223 */ /* 0x180fe20000010808 */
[-CC-:B------:R-:W-:Y:S01]  /*2e00*/  FFMA.FTZ R91, R91, R0.reuse, -R8.reuse ;  /* 0x000000005b5b7223 */ /* 0x180fe20000010808 */
[-CC-:B------:R-:W-:Y:S01]  /*2e10*/  FFMA.FTZ R55, R55, R0.reuse, -R8.reuse ;  /* 0x0000000037377223 */ /* 0x180fe20000010808 */
[-CC-:B------:R-:W-:Y:S01]  /*2e20*/  FFMA.FTZ R41, R41, R0.reuse, -R8.reuse ;  /* 0x0000000029297223 */ /* 0x180fe20000010808 */
[----:B------:R-:W0:Y:S01]  /*2e30*/  MUFU.EX2 R115, R115 ;  /* 0x0000007300737308 */ /* 0x000e220000000800 */
[----:B-1----:R-:W-:Y:S01]  /*2e40*/  FADD.FTZ R6, R182, R39 ;  /* 0x00000027b6067221 */ /* 0x002fe20000010000 */
[-CC-:B------:R-:W-:Y:S01]  /*2e50*/  FFMA.FTZ R59, R59, R0.reuse, -R8.reuse ;  /* 0x000000003b3b7223 */ /* 0x180fe20000010808 */
[-CC-:B------:R-:W-:Y:S01]  /*2e60*/  FFMA.FTZ R93, R93, R0.reuse, -R8.reuse ;  /* 0x000000005d5d7223 */ /* 0x180fe20000010808 */
[-C--:B------:R-:W-:Y:S01]  /*2e70*/  FFMA.FTZ R63, R63, R0.reuse, -R8 ;  /* 0x000000003f3f7223 */ /* 0x080fe20000010808 */
[----:B--2---:R-:W-:Y:S01]  /*2e80*/  FADD.FTZ R39, R15, R6 ;  /* 0x000000060f277221 */ /* 0x004fe20000010000 */
[-CC-:B------:R-:W-:Y:S01]  /*2e90*/  FFMA.FTZ R45, R45, R0.reuse, -R8.reuse ;  /* 0x000000002d2d7223 */ /* 0x180fe20000010808 */
[-CC-:B------:R-:W-:Y:S01]  /*2ea0*/  FFMA.FTZ R67, R67, R0.reuse, -R8.reuse ;  /* 0x0000000043437223 */ /* 0x180fe20000010808 */
[----:B------:R-:W1:Y:S01]  /*2eb0*/  MUFU.EX2 R117, R117 ;  /* 0x0000007500757308 */ /* 0x000e620000000800 */
[----:B---3--:R-:W-:Y:S01]  /*2ec0*/  FADD.FTZ R6, R176, R39 ;  /* 0x00000027b0067221 */ /* 0x008fe20000010000 */
[--C-:B------:R-:W-:Y:S01]  /*2ed0*/  FFMA.FTZ R95, R95, R0, -R8.reuse ;  /* 0x000000005f5f7223 */ /* 0x100fe20000010808 */
[----:B------:R-:W-:Y:S01]  /*2ee0*/  F2FP.F16.F32.PACK_AB R180, R13, R180 ;  /* 0x000000b40db4723e */ /* 0x000fe200000000ff */
[----:B------:R-:W-:Y:S01]  /*2ef0*/  FFMA.FTZ R71, R71, R0, -R8 ;  /* 0x0000000047477223 */ /* 0x000fe20000010808 */
[----:B----4-:R-:W-:Y:S01]  /*2f00*/  FADD.FTZ R39, R21, R6 ;  /* 0x0000000615277221 */ /* 0x010fe20000010000 */
[----:B------:R-:W-:-:S02]  /*2f10*/  @!P1 VIADD R6, R36, 0x28840 ;  /* 0x0002884024069836 */ /* 0x000fc40000000000 */
[-C--:B------:R-:W-:Y:S01]  /*2f20*/  FFMA.FTZ R49, R49, R0.reuse, -R8 ;  /* 0x0000000031317223 */ /* 0x080fe20000010808 */
[----:B------:R2:W3:Y:S01]  /*2f30*/  MUFU.EX2 R12, R119 ;  /* 0x00000077000c7308 */ /* 0x0004e20000000800 */
[----:B-----5:R-:W-:Y:S01]  /*2f40*/  FADD.FTZ R38, R178, R39 ;  /* 0x00000027b2267221 */ /* 0x020fe20000010000 */
[----:B0-----:R-:W-:Y:S01]  /*2f50*/  FADD.FTZ R36, R115, R10 ;  /* 0x0000000a73247221 */ /* 0x001fe20000010000 */
[----:B------:R-:W-:Y:S01]  /*2f60*/  @!P1 PRMT R6, RZ, 0x654, R6 ;  /* 0x00000654ff069816 */ /* 0x000fe20000000006 */
[-CC-:B------:R-:W-:Y:S01]  /*2f70*/  FFMA.FTZ R75, R75, R0.reuse, -R8.reuse ;  /* 0x000000004b4b7223 */ /* 0x180fe20000010808 */
[-CC-:B------:R-:W-:Y:S01]  /*2f80*/  FFMA.FTZ R97, R97, R0.reuse, -R8.reuse ;  /* 0x0000000061617223 */ /* 0x180fe20000010808 */
[-C--:B------:R-:W-:Y:S01]  /*2f90*/  FFMA.FTZ R79, R79, R0.reuse, -R8 ;  /* 0x000000004f4f7223 */ /* 0x080fe20000010808 */
[----:B------:R3:W-:Y:S01]  /*2fa0*/  @!P1 SYNCS.ARRIVE.TRANS64.RED.A1T0 RZ, [R6+URZ], RZ ;  /* 0x000000ff06ff99a7 */ /* 0x0007e2000810043f */
[----:B------:R-:W0:Y:S01]  /*2fb0*/  MUFU.EX2 R121, R121 ;  /* 0x0000007900797308 */ /* 0x000e220000000800 */
[----:B-1----:R-:W-:Y:S01]  /*2fc0*/  FADD.FTZ R39, R117, R36 ;  /* 0x0000002475277221 */ /* 0x002fe20000010000 */
[-CC-:B------:R-:W-:Y:S01]  /*2fd0*/  FFMA.FTZ R53, R53, R0.reuse, -R8.reuse ;  /* 0x0000000035357223 */ /* 0x180fe20000010808 */
[-CC-:B------:R-:W-:Y:S01]  /*2fe0*/  FFMA.FTZ R83, R83, R0.reuse, -R8.reuse ;  /* 0x0000000053537223 */ /* 0x180fe20000010808 */
[-CC-:B------:R-:W-:Y:S01]  /*2ff0*/  FFMA.FTZ R99, R99, R0.reuse, -R8.reuse ;  /* 0x0000000063637223 */ /* 0x180fe20000010808 */
[----:B------:R-:W-:Y:S01]  /*3000*/  FFMA.FTZ R87, R87, R0, -R8 ;  /* 0x0000000057577223 */ /* 0x000fe20000010808 */
[----:B------:R-:W-:-:S02]  /*3010*/  F2FP.F16.F32.PACK_AB R181, R10, R115 ;  /* 0x000000730ab5723e */ /* 0x000fc400000000ff */
[----:B--2---:R-:W-:Y:S01]  /*3020*/  CS2R R118, SRZ ;  /* 0x0000000000767805 */ /* 0x004fe2000001ff00 */
[----:B------:R1:W-:Y:S01]  /*3030*/  MUFU.EX2 R28, R47 ;  /* 0x0000002f001c7308 */ /* 0x0003e20000000800 */
[C---:B---3--:R-:W-:Y:S01]  /*3040*/  FADD.FTZ R6, R12.reuse, R39 ;  /* 0x000000270c067221 */ /* 0x048fe20000010000 */
[----:B------:R-:W-:Y:S02]  /*3050*/  F2FP.F16.F32.PACK_AB R183, R12, R117 ;  /* 0x000000750cb7723e */ /* 0x000fe400000000ff */
[----:B------:R-:W-:Y:S02]  /*3060*/  CS2R R116, SRZ ;  /* 0x0000000000747805 */ /* 0x000fe4000001ff00 */
[----:B------:R-:W-:Y:S02]  /*3070*/  F2FP.F16.F32.PACK_AB R182, R15, R182 ;  /* 0x000000b60fb6723e */ /* 0x000fe400000000ff */
[----:B------:R-:W-:Y:S02]  /*3080*/  CS2R R114, SRZ ;  /* 0x0000000000727805 */ /* 0x000fe4000001ff00 */
[----:B------:R-:W-:Y:S01]  /*3090*/  F2FP.F16.F32.PACK_AB R176, R21, R176 ;  /* 0x000000b015b0723e */ /* 0x000fe200000000ff */
[----:B------:R2:W3:Y:S01]  /*30a0*/  MUFU.EX2 R20, R123 ;  /* 0x0000007b00147308 */ /* 0x0004e20000000800 */
[----:B-1----:R-:W1:Y:S01]  /*30b0*/  @P2 LDC R47, c[0x0][0x450] ;  /* 0x00011400ff2f2b82 */ /* 0x002e620000000800 */
[----:B0-----:R-:W-:Y:S01]  /*30c0*/  FADD.FTZ R39, R121, R6 ;  /* 0x0000000679277221 */ /* 0x001fe20000010000 */
[----:B------:R-:W-:-:S05]  /*30d0*/  F2FP.F16.F32.PACK_AB R178, R25, R178 ;  /* 0x000000b219b2723e */ /* 0x000fca00000000ff */
[----:B------:R0:W-:Y:S01]  /*30e0*/  MUFU.EX2 R26, R43 ;  /* 0x0000002b001a7308 */ /* 0x0001e20000000800 */
[----:B--2---:R-:W-:-:S07]  /*30f0*/  CS2R R122, SRZ ;  /* 0x00000000007a7805 */ /* 0x004fce000001ff00 */
[----:B------:R-:W2:Y:S01]  /*3100*/  MUFU.EX2 R125, R125 ;  /* 0x0000007d007d7308 */ /* 0x000ea20000000800 */
[----:B0-----:R-:W-:Y:S01]  /*3110*/  FADD.FTZ R43, R25, R38 ;  /* 0x00000026192b7221 */ /* 0x001fe20000010000 */
[C---:B---3--:R-:W-:Y:S01]  /*3120*/  FADD.FTZ R6, R20.reuse, R39 ;  /* 0x0000002714067221 */ /* 0x048fe20000010000 */
[----:B------:R-:W-:Y:S02]  /*3130*/  F2FP.F16.F32.PACK_AB R177, R20, R121 ;  /* 0x0000007914b1723e */ /* 0x000fe400000000ff */
[----:B------:R-:W-:Y:S01]  /*3140*/  CS2R R120, SRZ ;  /* 0x0000000000787805 */ /* 0x000fe2000001ff00 */
[----:B------:R-:W-:Y:S01]  /*3150*/  FADD.FTZ R38, R172, R43 ;  /* 0x0000002bac267221 */ /* 0x000fe20000010000 */
[C---:B------:R-:W-:Y:S01]  /*3160*/  F2FP.F16.F32.PACK_AB R172, R27.reuse, R172 ;  /* 0x000000ac1bac723e */ /* 0x040fe200000000ff */
[----:B------:R-:W0:Y:S02]  /*3170*/  MUFU.EX2 R127, R127 ;  /* 0x0000007f007f7308 */ /* 0x000e240000000800 */
[----:B------:R-:W-:Y:S01]  /*3180*/  FADD.FTZ R43, R27, R38 ;  /* 0x000000261b2b7221 */ /* 0x000fe20000010000 */
[----:B-1----:R-:W-:-:S03]  /*3190*/  @P2 SHF.R.U32.HI R23, RZ, R47, R40 ;  /* 0x0000002fff172219 */ /* 0x002fc60000011628 */
[----:B------:R-:W-:Y:S01]  /*31a0*/  FADD.FTZ R38, R174, R43 ;  /* 0x0000002bae267221 */ /* 0x000fe20000010000 */
[C---:B------:R-:W-:Y:S01]  /*31b0*/  F2FP.F16.F32.PACK_AB R174, R29.reuse, R174 ;  /* 0x000000ae1dae723e */ /* 0x040fe200000000ff */
[----:B------:R-:W1:Y:S02]  /*31c0*/  MUFU.EX2 R89, R89 ;  /* 0x0000005900597308 */ /* 0x000e640000000800 */
[----:B------:R-:W-:Y:S01]  /*31d0*/  FADD.FTZ R39, R29, R38 ;  /* 0x000000261d277221 */ /* 0x000fe20000010000 */
[----:B--2---:R-:W-:Y:S01]  /*31e0*/  FADD.FTZ R7, R125, R6 ;  /* 0x000000067d077221 */ /* 0x004fe20000010000 */
[----:B------:R-:W-:Y:S02]  /*31f0*/  F2FP.F16.F32.PACK_AB R179, R24, R125 ;  /* 0x0000007d18b3723e */ /* 0x000fe400000000ff */
[----:B------:R-:W-:Y:S01]  /*3200*/  CS2R R124, SRZ ;  /* 0x00000000007c7805 */ /* 0x000fe2000001ff00 */
[----:B------:R-:W-:Y:S01]  /*3210*/  FADD.FTZ R40, R168, R39 ;  /* 0x00000027a8287221 */ /* 0x000fe20000010000 */
[----:B------:R-:W-:Y:S01]  /*3220*/  FADD.FTZ R6, R24, R7 ;  /* 0x0000000718067221 */ /* 0x000fe20000010000 */
[----:B------:R-:W-:Y:S01]  /*3230*/  IMAD.IADD R39, R42, 0x1, R23 ;  /* 0x000000012a277824 */ /* 0x000fe200078e0217 */
[----:B------:R-:W2:Y:S01]  /*3240*/  MUFU.EX2 R37, R37 ;  /* 0x0000002500257308 */ /* 0x000ea20000000800 */
[----:B------:R-:W-:Y:S01]  /*3250*/  FADD.FTZ R23, R31, R40 ;  /* 0x000000281f177221 */ /* 0x000fe20000010000 */
[----:B0-----:R-:W-:Y:S01]  /*3260*/  FADD.FTZ R7, R127, R6 ;  /* 0x000000067f077221 */ /* 0x001fe20000010000 */
[----:B------:R-:W-:-:S02]  /*3270*/  F2FP.F16.F32.PACK_AB R173, R26, R127 ;  /* 0x0000007f1aad723e */ /* 0x000fc400000000ff */
[----:B------:R-:W-:Y:S01]  /*3280*/  CS2R R126, SRZ ;  /* 0x00000000007e7805 */ /* 0x000fe2000001ff00 */
[----:B------:R-:W-:Y:S01]  /*3290*/  FADD.FTZ R40, R170, R23 ;  /* 0x00000017aa287221 */ /* 0x000fe20000010000 */
[----:B------:R-:W-:Y:S01]  /*32a0*/  FADD.FTZ R6, R26, R7 ;  /* 0x000000071a067221 */ /* 0x000fe20000010000 */
[----:B------:R-:W-:Y:S01]  /*32b0*/  SHF.R.S32.HI R44, RZ, 0x1f, R39 ;  /* 0x0000001fff2c7819 */ /* 0x000fe20000011427 */
[----:B------:R-:W0:Y:S01]  /*32c0*/  MUFU.EX2 R30, R51 ;  /* 0x00000033001e7308 */ /* 0x000e220000000800 */
[----:B------:R-:W-:Y:S01]  /*32d0*/  FADD.FTZ R23, R33, R40 ;  /* 0x0000002821177221 */ /* 0x000fe20000010000 */
[----:B-1----:R-:W-:Y:S01]  /*32e0*/  FADD.FTZ R7, R89, R6 ;  /* 0x0000000659077221 */ /* 0x002fe20000010000 */
[----:B------:R-:W-:Y:S02]  /*32f0*/  LEA.HI R39, R44, R39, RZ, 0x7 ;  /* 0x000000272c277211 */ /* 0x000fe400078f38ff */
[----:B------:R-:W-:Y:S01]  /*3300*/  FADD.FTZ R42, R152, R23 ;  /* 0x00000017982a7221 */ /* 0x000fe20000010000 */
[C---:B------:R-:W-:Y:S01]  /*3310*/  FADD.FTZ R6, R28.reuse, R7 ;  /* 0x000000071c067221 */ /* 0x040fe20000010000 */
[----:B------:R-:W-:Y:S01]  /*3320*/  F2FP.F16.F32.PACK_AB R175, R28, R89 ;  /* 0x000000591caf723e */ /* 0x000fe200000000ff */
[----:B------:R-:W1:Y:S01]  /*3330*/  MUFU.EX2 R91, R91 ;  /* 0x0000005b005b7308 */ /* 0x000e620000000800 */
[----:B------:R-:W-:Y:S01]  /*3340*/  FADD.FTZ R23, R35, R42 ;  /* 0x0000002a23177221 */ /* 0x000fe20000010000 */
[----:B--2---:R-:W-:Y:S01]  /*3350*/  FADD.FTZ R7, R37, R6 ;  /* 0x0000000625077221 */ /* 0x004fe20000010000 */
[----:B------:R-:W-:-:S02]  /*3360*/  F2FP.F16.F32.PACK_AB R168, R31, R168 ;  /* 0x000000a81fa8723e */ /* 0x000fc400000000ff */
[----:B------:R-:W-:Y:S01]  /*3370*/  CS2R R88, SRZ ;  /* 0x0000000000587805 */ /* 0x000fe2000001ff00 */
[----:B------:R-:W-:Y:S01]  /*3380*/  FADD.FTZ R42, R154, R23 ;  /* 0x000000179a2a7221 */ /* 0x000fe20000010000 */
[----:B------:R-:W-:Y:S01]  /*3390*/  F2FP.F16.F32.PACK_AB R170, R33, R170 ;  /* 0x000000aa21aa723e */ /* 0x000fe200000000ff */
[----:B------:R-:W2:Y:S01]  /*33a0*/  MUFU.EX2 R32, R55 ;  /* 0x0000003700207308 */ /* 0x000ea20000000800 */
[C---:B0-----:R-:W-:Y:S01]  /*33b0*/  FADD.FTZ R6, R30.reuse, R7 ;  /* 0x000000071e067221 */ /* 0x041fe20000010000 */
[----:B------:R-:W-:Y:S01]  /*33c0*/  FADD.FTZ R42, R61, R42 ;  /* 0x0000002a3d2a7221 */ /* 0x000fe20000010000 */
[----:B------:R-:W-:Y:S02]  /*33d0*/  F2FP.F16.F32.PACK_AB R152, R35, R152 ;  /* 0x000000982398723e */ /* 0x000fe400000000ff */
[----:B------:R-:W-:Y:S01]  /*33e0*/  F2FP.F16.F32.PACK_AB R154, R61, R154 ;  /* 0x0000009a3d9a723e */ /* 0x000fe200000000ff */
[----:B------:R-:W-:Y:S01]  /*33f0*/  FADD.FTZ R23, R103, R42 ;  /* 0x0000002a67177221 */ /* 0x000fe20000010000 */
[----:B------:R-:W-:Y:S01]  /*3400*/  F2FP.F16.F32.PACK_AB R169, R30, R37 ;  /* 0x000000251ea9723e */ /* 0x000fe200000000ff */
[----:B------:R-:W0:Y:S01]  /*3410*/  MUFU.EX2 R41, R41 ;  /* 0x0000002900297308 */ /* 0x000e220000000800 */
[----:B-1----:R-:W-:Y:S01]  /*3420*/  FADD.FTZ R7, R91, R6 ;  /* 0x000000065b077221 */ /* 0x002fe20000010000 */
[C---:B------:R-:W-:Y:S01]  /*3430*/  FADD.FTZ R42, R156.reuse, R23 ;  /* 0x000000179c2a7221 */ /* 0x040fe20000010000 */
[----:B------:R-:W-:-:S02]  /*3440*/  F2FP.F16.F32.PACK_AB R156, R156, R103 ;  /* 0x000000679c9c723e */ /* 0x000fc400000000ff */
[----:B------:R-:W-:Y:S01]  /*3450*/  CS2R R102, SRZ ;  /* 0x0000000000667805 */ /* 0x000fe2000001ff00 */
[----:B------:R-:W-:Y:S02]  /*3460*/  FADD.FTZ R13, R105, R42 ;  /* 0x0000002a690d7221 */ /* 0x000fe40000010000 */
[----:B------:R-:W1:Y:S01]  /*3470*/  MUFU.EX2 R34, R59 ;  /* 0x0000003b00227308 */ /* 0x000e620000000800 */
[----:B--2---:R-:W-:Y:S01]  /*3480*/  FADD.FTZ R6, R32, R7 ;  /* 0x0000000720067221 */ /* 0x004fe20000010000 */
[C---:B------:R-:W-:Y:S01]  /*3490*/  FADD.FTZ R42, R158.reuse, R13 ;  /* 0x0000000d9e2a7221 */ /* 0x040fe20000010000 */
[----:B------:R-:W-:Y:S02]  /*34a0*/  F2FP.F16.F32.PACK_AB R158, R158, R105 ;  /* 0x000000699e9e723e */ /* 0x000fe400000000ff */
[----:B------:R-:W-:Y:S02]  /*34b0*/  CS2R R104, SRZ ;  /* 0x0000000000687805 */ /* 0x000fe4000001ff00 */
[----:B------:R-:W-:Y:S01]  /*34c0*/  F2FP.F16.F32.PACK_AB R171, R32, R91 ;  /* 0x0000005b20ab723e */ /* 0x000fe200000000ff */
[----:B------:R-:W-:Y:S01]  /*34d0*/  FADD.FTZ R13, R107, R42 ;  /* 0x0000002a6b0d7221 */ /* 0x000fe20000010000 */
[----:B------:R-:W-:Y:S01]  /*34e0*/  CS2R R90, SRZ ;  /* 0x00000000005a7805 */ /* 0x000fe2000001ff00 */
[----:B------:R-:W2:Y:S01]  /*34f0*/  MUFU.EX2 R93, R93 ;  /* 0x0000005d005d7308 */ /* 0x000ea20000000800 */
[----:B0-----:R-:W-:Y:S01]  /*3500*/  FADD.FTZ R7, R41, R6 ;  /* 0x0000000629077221 */ /* 0x001fe20000010000 */
[C---:B------:R-:W-:Y:S01]  /*3510*/  FADD.FTZ R44, R160.reuse, R13 ;  /* 0x0000000da02c7221 */ /* 0x040fe20000010000 */
[----:B------:R-:W-:-:S02]  /*3520*/  F2FP.F16.F32.PACK_AB R160, R160, R107 ;  /* 0x0000006ba0a0723e */ /* 0x000fc400000000ff */
[----:B------:R-:W-:-:S03]  /*3530*/  CS2R R106, SRZ ;  /* 0x00000000006a7805 */ /* 0x000fc6000001ff00 */
[----:B------:R-:W0:Y:S01]  /*3540*/  MUFU.EX2 R36, R63 ;  /* 0x0000003f00247308 */ /* 0x000e220000000800 */
[C---:B-1----:R-:W-:Y:S01]  /*3550*/  FADD.FTZ R6, R34.reuse, R7 ;  /* 0x0000000722067221 */ /* 0x042fe20000010000 */
[----:B------:R-:W-:-:S06]  /*3560*/  F2FP.F16.F32.PACK_AB R153, R34, R41 ;  /* 0x000000292299723e */ /* 0x000fcc00000000ff */
[----:B------:R-:W1:Y:S01]  /*3570*/  MUFU.EX2 R45, R45 ;  /* 0x0000002d002d7308 */ /* 0x000e620000000800 */
[----:B--2---:R-:W-:-:S07]  /*3580*/  FADD.FTZ R7, R93, R6 ;  /* 0x000000065d077221 */ /* 0x004fce0000010000 */
        /* <DEDUP_REMOVED lines=33> */
[----:B------:R-:W-:Y:S01]  /*37a0*/  F2FP.F16.F32.PACK_AB R161, R8, R49 ;  /* 0x0000003108a1723e */ /* 0x000fe200000000ff */
[----:B------:R-:W-:-:S05]  /*37b0*/  IMAD.MOV.U32 R8, RZ, RZ, RZ ;  /* 0x000000ffff087224 */ /* 0x000fca00078e00ff */
        /* <DEDUP_REMOVED lines=10> */
[----:B------:R-:W-:-:S06]  /*3860*/  F2FP.F16.F32.PACK_AB R165, R44, R53 ;  /* 0x000000352ca5723e */ /* 0x000fcc00000000ff */
[----:B------:R-:W0:Y:S01]  /*3870*/  MUFU.EX2 R14, R14 ;  /* 0x0000000e000e7308 */ /* 0x000e220000000800 */
[----:B-1----:R-:W-:Y:S01]  /*3880*/  FADD.FTZ R7, R99, R12 ;  /* 0x0000000c63077221 */ /* 0x002fe20000010000 */
[----:B------:R-:W-:-:S04]  /*3890*/  SHF.R.S32.HI R12, RZ, 0x7, R39 ;  /* 0x00000007ff0c7819 */ /* 0x000fc80000011427 */
[----:B------:R-:W-:Y:S01]  /*38a0*/  VIMNMX R15, R17, R12, !PT ;  /* 0x0000000c110f7248 */ /* 0x000fe20007fe0100 */
[C---:B--2---:R-:W-:Y:S01]  /*38b0*/  FADD.FTZ R7, R10.reuse, R7 ;  /* 0x000000070a077221 */ /* 0x044fe20000010000 */
[----:B------:R-:W-:Y:S01]  /*38c0*/  F2FP.F16.F32.PACK_AB R167, R10, R99 ;  /* 0x000000630aa7723e */ /* 0x000fe200000000ff */
[----:B------:R-:W-:Y:S01]  /*38d0*/  VIADD R10, R22, 0xfffffffe ;  /* 0xfffffffe160a7836 */ /* 0x000fe20000000000 */
[----:B------:R-:W-:-:S04]  /*38e0*/  CS2R R98, SRZ ;  /* 0x0000000000627805 */ /* 0x000fc8000001ff00 */
[----:B------:R-:W-:Y:S01]  /*38f0*/  ISETP.GE.AND P3, PT, R10, R15, PT ;  /* 0x0000000f0a00720c */ /* 0x000fe20003f66270 */
[C---:B0-----:R-:W-:Y:S01]  /*3900*/  FADD.FTZ R6, R14.reuse, R13 ;  /* 0x0000000d0e067221 */ /* 0x041fe20000010000 */
[----:B------:R-:W-:Y:S02]  /*3910*/  F2FP.F16.F32.PACK_AB R166, R14, R113 ;  /* 0x000000710ea6723e */ /* 0x000fe400000000ff */
[----:B------:R-:W-:-:S09]  /*3920*/  CS2R R112, SRZ ;  /* 0x0000000000707805 */ /* 0x000fd2000001ff00 */
[----:B------:R-:W-:Y:S05]  /*3930*/  @!P3 BRA `(.L_x_8379) ;  /* 0x000000280048b947 */ /* 0x000fea0003800000 */
[----:B------:R-:W-:Y:S01]  /*3940*/  IMAD.MOV.U32 R13, RZ, RZ, R11 ;  /* 0x000000ffff0d7224 */ /* 0x000fe200078e000b */
[----:B------:R-:W-:Y:S01]  /*3950*/  UMOV UR5, URZ ;  /* 0x0000003f00057c82 */ /* 0x000fe20008000000 */
[----:B------:R-:W-:Y:S01]  /*3960*/  IMAD.MOV.U32 R12, RZ, RZ, R9 ;  /* 0x000000ffff0c7224 */ /* 0x000fe200078e0009 */
[----:B------:R-:W-:Y:S01]  /*3970*/  ULDC UR39, c[0x0][0x288] ;  /* 0x0000a20000277ab9 */ /* 0x000fe20000000800 */
[----:B------:R-:W-:Y:S01]  /*3980*/  IMAD.MOV.U32 R14, RZ, RZ, RZ ;  /* 0x000000ffff0e7224 */ /* 0x000fe200078e00ff */
[----:B------:R-:W-:Y:S01]  /*3990*/  ULDC UR38, c[0x0][0x2f0] ;  /* 0x0000bc0000267ab9 */ /* 0x000fe20000000800 */
[----:B------:R-:W-:-:S07]  /*39a0*/  IMAD.MOV.U32 R151, RZ, RZ, RZ ;  /* 0x000000ffff977224 */ /* 0x000fce00078e00ff */
.L_x_8388:
        /* <DEDUP_REMOVED lines=9> */
.L_x_8381:
[----:B------:R-:W-:Y:S01]  /*3a40*/  ULEA UR7, UR4, UR36, 0x3 ;  /* 0x0000002404077291 */ /* 0x000fe2000f8e183f */
[----:B------:R-:W-:-:S08]  /*3a50*/  SHF.L.U32 R0, R8, 0x1f, RZ ;  /* 0x0000001f08007819 */ /* 0x000fd000000006ff */
[----:B------:R0:W1:Y:S01]  /*3a60*/  SYNCS.PHASECHK.TRANS64.TRYWAIT P3, [UR7+0x28830], R0 ;  /* 0x02883000ff0075a7 */ /* 0x0000620008060147 */
[----:B------:R-:W-:Y:S05]  /*3a70*/  @!P0 BRA `(.L_x_8382) ;  /* 0x0000000000048947 */ /* 0x000fea0003800000 */
[----:B------:R-:W-:Y:S01]  /*3a80*/  BPT.TRAP 0x1 ;  /* 0x000000040000795c */ /* 0x000fe20000300000 */
.L_x_8382:
[----:B-1----:R-:W-:Y:S05]  /*3a90*/  @P3 BRA `(.L_x_8380) ;  /* 0x0000000000083947 */ /* 0x002fea0003800000 */
[----:B------:R-:W1:Y:S02]  /*3aa0*/  SYNCS.PHASECHK.TRANS64.TRYWAIT P3, [UR7+0x28830], R0 ;  /* 0x02883000ff0075a7 */ /* 0x000e640008060147 */
[----:B-1----:R-:W-:Y:S05]  /*3ab0*/  @!P3 BRA `(.L_x_8383) ;  /* 0x000000a40054b947 */ /* 0x002fea0003800000 */
.L_x_8380:
        /* <DEDUP_REMOVED lines=47> */
.L_x_8385:
[----:B------:R-:W-:Y:S01]  /*3db0*/  ULEA UR7, UR5, UR36, 0x3 ;  /* 0x0000002405077291 */ /* 0x000fe2000f8e183f */
[----:B------:R-:W-:-:S08]  /*3dc0*/  SHF.L.U32 R0, R14, 0x1f, RZ ;  /* 0x0000001f0e007819 */ /* 0x000fd000000006ff */
[----:B------:R0:W1:Y:S01]  /*3dd0*/  SYNCS.PHASECHK.TRANS64.TRYWAIT P3, [UR7+0x28850], R0 ;  /* 0x02885000ff0075a7 */ /* 0x0000620008060147 */
[----:B------:R-:W-:Y:S05]  /*3de0*/  @!P0 BRA `(.L_x_8386) ;  /* 0x0000000000048947 */ /* 0x000fea0003800000 */
[----:B------:R-:W-:Y:S01]  /*3df0*/  BPT.TRAP 0x1 ;  /* 0x000000040000795c */ /* 0x000fe20000300000 */
.L_x_8386:
[----:B-1----:R-:W-:Y:S05]  /*3e00*/  @P3 BRA `(.L_x_8384) ;  /* 0x0000000000083947 */ /* 0x002fea0003800000 */
[----:B------:R-:W1:Y:S02]  /*3e10*/  SYNCS.PHASECHK.TRANS64.TRYWAIT P3, [UR7+0x28850], R0 ;  /* 0x02885000ff0075a7 */ /* 0x000e640008060147 */
[----:B-1----:R-:W-:Y:S05]  /*3e20*/  @!P3 BRA `(.L_x_8387) ;  /* 0x000000a00090b947 */ /* 0x002fea0003800000 */
.L_x_8384:
[----:B------:R-:W-:Y:S01]  /*3e30*/  UIADD3 UR7, UR36, 0x400, URZ ;  /* 0x0000040024077890 */ /* 0x000fe2000fffe03f */
[----:B------:R-:W-:Y:S01]  /*3e40*/  WARPGROUP.ARRIVE ;  /* 0x00000000000079c5 */ /* 0x000fe20000000000 */
[----:B------:R-:W-:Y:S01]  /*3e50*/  UMOV UR11, 0x40000040 ;  /* 0x40000040000b7882 */ /* 0x000fe20000000000 */
[----:B------:R-:W-:Y:S01]  /*3e60*/  UMOV UR15, 0x40000040 ;  /* 0x40000040000f7882 */ /* 0x000fe20000000000 */
[----:B------:R-:W-:Y:S01]  /*3e70*/  USHF.R.U32.HI UR7, URZ, 0x4, UR7 ;  /* 0x000000043f077899 */ /* 0x000fe20008011607 */
[----:B01----:R-:W0:Y:S01]  /*3e80*/  @P2 LDC R0, c[0x0][0x44c] ;  /* 0x00011300ff002b82 */ /* 0x003e220000000800 */
[----:B------:R-:W-:Y:S02]  /*3e90*/  IMAD.MOV.U32 R23, RZ, RZ, R5 ;  /* 0x000000ffff177224 */ /* 0x000fe400078e0005 */
[----:B------:R-:W-:-:S04]  /*3ea0*/  ULOP3.LUT UR7, UR7, 0x3fff, URZ, 0xc0, !UPT ;  /* 0x00003fff07077892 */ /* 0x000fc8000f8ec03f */
[----:B------:R-:W-:Y:S01]  /*3eb0*/  ULOP3.LUT UR7, UR7, 0x4000000, URZ, 0xfc, !UPT ;  /* 0x0400000007077892 */ /* 0x000fe2000f8efc3f */
[----:B------:R-:W1:Y:S03]  /*3ec0*/  @P2 LDC R9, c[0x0][0x450] ;  /* 0x00011400ff092b82 */ /* 0x000e660000000800 */
[----:B------:R-:W-:-:S04]  /*3ed0*/  ULEA UR10, UR5, UR7, 0xb ;  /* 0x00000007050a7291 */ /* 0x000fc8000f8e583f */
[----:B------:R-:W-:-:S05]  /*3ee0*/  UIADD3 UR14, UR10, 0x80, URZ ;  /* 0x000000800a0e7890 */ /* 0x000fca000fffe03f */
[----:B------:R-:W-:Y:S01]  /*3ef0*/  HGMMA.64x128x16.F32 R88, R180, gdesc[UR8].tnspB, R88, gsb0 ;  /* 0x41e00008b4587df0 */ /* 0x000fe20008000858 */
[----:B------:R-:W-:Y:S01]  /*3f00*/  UMOV UR11, 0x40000040 ;  /* 0x40000040000b7882 */ /* 0x000fe20000000000 */
[----:B0-----:R-:W-:-:S05]  /*3f10*/  @P2 IMAD.HI.U32 R0, R5, R0, RZ ;  /* 0x0000000005002227 */ /* 0x001fca00078e00ff */
[----:B-1----:R-:W-:Y:S01]  /*3f20*/  @P2 SHF.R.U32.HI R23, RZ, R9, R0 ;  /* 0x00000009ff172219 */ /* 0x002fe20000011600 */
[----:B------:R-:W-:-:S04]  /*3f30*/  IMAD.MOV.U32 R9, RZ, RZ, -0x80 ;  /* 0xffffff80ff097424 */ /* 0x000fc800078e00ff */
[----:B------:R-:W0:Y:S01]  /*3f40*/  SHFL.IDX PT, R0, R23, 0x1, 0x1c1f ;  /* 0x003c1f0017007f89 */ /* 0x000e2200000e0000 */
[----:B------:R-:W-:-:S04]  /*3f50*/  IMAD R9, R10, R9, 0x1 ;  /* 0x000000010a097424 */ /* 0x000fc800078e0209 */
        /* <DEDUP_REMOVED lines=28> */
[----:B------:R-:W-:Y:S01]  /*4120*/  HGMMA.64x128x16.F32 R88, R176, gdesc[UR12].tnspB, R88, gsb0 ;  /* 0x41e0000cb0587df0 */ /* 0x000fe20008000858 */
[----:B------:R-:W-:Y:S01]  /*4130*/  UIADD3 UR14, UR10, 0x100, URZ ;  /* 0x000001000a0e7890 */ /* 0x000fe2000fffe03f */
[----:B------:R-:W-:Y:S01]  /*4140*/  FMNMX.FTZ R11, R182, R11, !PT ;  /* 0x0000000bb60b7209 */ /* 0x000fe20007810000 */
[----:B------:R-:W-:Y:S01]  /*4150*/  UMOV UR15, 0x40000040 ;  /* 0x40000040000f7882 */ /* 0x000fe20000000000 */
[----:B------:R-:W-:-:S02]  /*4160*/  ISETP.GT.AND P4, PT, R0, 0x21, PT ;  /* 0x000000210000780c */ /* 0x000fc40003f84270 */
        /* <DEDUP_REMOVED lines=29> */
[----:B------:R-:W-:Y:S01]  /*4340*/  FMNMX.FTZ R11, R170, R11, !PT ;  /* 0x0000000baa0b7209 */ /* 0x000fe20007810000 */
[----:B------:R-:W-:Y:S01]  /*4350*/  UIADD3 UR14, UR10, 0x280, URZ ;  /* 0x000002800a0e7890 */ /* 0x000fe2000fffe03f */
[----:B------:R-:W-:Y:S01]  /*4360*/  ISETP.GT.AND P4, PT, R0, 0x39, PT ;  /* 0x000000390000780c */ /* 0x000fe20003f84270 */
[----:B------:R-:W-:Y:S01]  /*4370*/  UMOV UR15, 0x40000040 ;  /* 0x40000040000f7882 */ /* 0x000fe20000000000 */
        /* <DEDUP_REMOVED lines=50> */
[----:B------:R-:W-:Y:S02]  /*46a0*/  FSEL R87, R87, -INF , P4 ;  /* 0xff80000057577808 */ /* 0x000fe40002000000 */
[----:B------:R-:W-:-:S04]  /*46b0*/  FMNMX.FTZ R0, R86, R11, !PT ;  /* 0x0000000b56007209 */ /* 0x000fc80007810000 */
[----:B------:R-:W-:-:S05]  /*46c0*/  FMNMX.FTZ R27, R87, R0, !PT ;  /* 0x00000000571b7209 */ /* 0x000fca0007810000 */
[----:B------:R-:W0:Y:S02]  /*46d0*/  SHFL.BFLY PT, R0, R27, 0x2, 0x1f ;  /* 0x0c401f001b007f89 */ /* 0x000e2400000e0000 */
[----:B0-----:R-:W-:Y:S01]  /*46e0*/  FMNMX.FTZ R31, R27, R0, !PT ;  /* 0x000000001b1f7209 */ /* 0x001fe20007810000 */
[----:B------:R-:W-:Y:S02]  /*46f0*/  WARPGROUP.DEPBAR.LE gsb0, 0x0 ;  /* 0x00008000000079c5 */ /* 0x000fe40000010000 */
[----:B------:R-:W-:Y:S01]  /*4700*/  WARPGROUP.ARRIVE ;  /* 0x00000000000079c5 */ /* 0x000fe20000000000 */
[----:B------:R-:W0:Y:S01]  /*4710*/  SHFL.IDX PT, R152, R23, RZ, 0x1c1f ;  /* 0x001c1fff17987589 */ /* 0x000e2200000e0000 */
[----:B------:R-:W1:Y:S03]  /*4720*/  LDC R0, c[0x0][0x988] ;  /* 0x00026200ff007b82 */ /* 0x000e660000000800 */
[----:B------:R-:W2:Y:S01]  /*4730*/  SHFL.BFLY PT, R154, R31, 0x1, 0x1f ;  /* 0x0c201f001f9a7f89 */ /* 0x000ea200000e0000 */
[----:B------:R-:W-:Y:S01]  /*4740*/  HGMMA.64x128x16.F32 R88, R156, gdesc[UR12].tnspB, R88, gsb0 ;  /* 0x41e0000c9c587df0 */ /* 0x000fe20008000858 */
[----:B------:R-:W-:Y:S01]  /*4750*/  UIADD3 UR14, UR10, 0x300, URZ ;  /* 0x000003000a0e7890 */ /* 0x000fe2000fffe03f */
[----:B------:R-:W-:Y:S01]  /*4760*/  UMOV UR15, 0x40000040 ;  /* 0x40000040000f7882 */ /* 0x000fe20000000000 */
[----:B------:R-:W-:Y:S01]  /*4770*/  UIADD3 UR10, UR10, 0x380, URZ ;  /* 0x000003800a0a7890 */ /* 0x000fe2000fffe03f */
[----:B0-----:R-:W-:-:S04]  /*4780*/  IADD3 R9, R152, -UR39, R9 ;  /* 0x8000002798097c10 */ /* 0x001fc8000fffe009 */
[C---:B------:R-:W-:Y:S02]  /*4790*/  ISETP.GT.AND P4, PT, R9.reuse, RZ, PT ;  /* 0x000000ff0900720c */ /* 0x040fe40003f84270 */
[C---:B------:R-:W-:Y:S02]  /*47a0*/  ISETP.GT.AND P5, PT, R9.reuse, 0x1, PT ;  /* 0x000000010900780c */ /* 0x040fe40003fa4270 */
        /* <DEDUP_REMOVED lines=10> */
[----:B--2---:R-:W-:Y:S02]  /*4850*/  FMNMX.FTZ R11, R31, R154, !PT ;  /* 0x0000009a1f0b7209 */ /* 0x004fe40007810000 */
[----:B------:R-:W-:Y:S02]  /*4860*/  ISETP.GT.AND P5, PT, R9, 0x11, PT ;  /* 0x000000110900780c */ /* 0x000fe40003fa4270 */
[----:B------:R-:W-:Y:S01]  /*4870*/  FSEL R31, R32, -INF , P4 ;  /* 0xff800000201f7808 */ /* 0x000fe20002000000 */
[----:B-1----:R-:W-:Y:S01]  /*4880*/  FMUL.FTZ R21, R11, R0 ;  /* 0x000000000b157220 */ /* 0x002fe20000410000 */
        /* <DEDUP_REMOVED lines=44> */
[----:B------:R-:W-:Y:S01]  /*4b50*/  FSEL R61, R61, -INF , P5 ;  /* 0xff8000003d3d7808 */ /* 0x000fe20002800000 */
[----:B------:R-:W-:-:S02]  /*4b60*/  WARPGROUP.DEPBAR.LE gsb0, 0x0 ;  /* 0x00008000000079c5 */ /* 0x000fc40000010000 */
[----:B------:R-:W-:Y:S01]  /*4b70*/  WARPGROUP.ARRIVE ;  /* 0x00000000000079c5 */ /* 0x000fe20000000000 */
[----:B------:R-:W-:Y:S02]  /*4b80*/  FMNMX.FTZ R36, R47, R36, !PT ;  /* 0x000000242f247209 */ /* 0x000fe40007810000 */
[----:B------:R-:W-:Y:S02]  /*4b90*/  ISETP.GT.AND P5, PT, R9, 0x51, PT ;  /* 0x000000510900780c */ /* 0x000fe40003fa4270 */
[----:B------:R-:W-:Y:S01]  /*4ba0*/  FSEL R49, R64, -INF , P4 ;  /* 0xff80000040317808 */ /* 0x000fe20002000000 */
[----:B------:R-:W-:Y:S01]  /*4bb0*/  HGMMA.64x128x16.F32 R88, R160, gdesc[UR12].tnspB, R88, gsb0 ;  /* 0x41e0000ca0587df0 */ /* 0x000fe20008000858 */
        /* <DEDUP_REMOVED lines=31> */
[----:B------:R-:W-:Y:S02]  /*4db0*/  FSEL R189, R85, -INF , P5 ;  /* 0xff80000055bd7808 */ /* 0x000fe40002800000 */
[----:B------:R-:W-:-:S02]  /*4dc0*/  FMNMX.FTZ R44, R187, R44, !PT ;  /* 0x0000002cbb2c7209 */ /* 0x000fc40007810000 */
[----:B------:R-:W-:Y:S02]  /*4dd0*/  FSETP.NEU.FTZ.AND P3, PT, R11, -INF , PT ;  /* 0xff8000000b00780b */ /* 0x000fe40003f7d000 */
[----:B------:R-:W-:Y:S02]  /*4de0*/  FMNMX.FTZ R44, R189, R44, !PT ;  /* 0x0000002cbd2c7209 */ /* 0x000fe40007810000 */
[----:B------:R-:W-:Y:S02]  /*4df0*/  FSEL R21, R21, RZ, P3 ;  /* 0x000000ff15157208 */ /* 0x000fe40001800000 */
[----:B------:R-:W-:Y:S01]  /*4e00*/  FSEL R52, R11, RZ, P3 ;  /* 0x000000ff0b347208 */ /* 0x000fe20001800000 */
[----:B------:R-:W0:Y:S01]  /*4e10*/  SHFL.BFLY PT, R9, R44, 0x2, 0x1f ;  /* 0x0c401f002c097f89 */ /* 0x000e2200000e0000 */
[----:B------:R-:W-:Y:S01]  /*4e20*/  ISETP.GT.AND P3, PT, R10, R15, PT ;  /* 0x0000000f0a00720c */ /* 0x000fe20003f64270 */
        /* <DEDUP_REMOVED lines=22> */
[----:B0-----:R-:W-:Y:S01]  /*4f90*/  FMNMX.FTZ R48, R44, R9, !PT ;  /* 0x000000092c307209 */ /* 0x001fe20007810000 */
[-CC-:B------:R-:W-:Y:S01]  /*4fa0*/  FFMA.FTZ R155, R62, R0.reuse, -R21.reuse ;  /* 0x000000003e9b7223 */ /* 0x180fe20000010815 */
[-CC-:B------:R-:W-:Y:S01]  /*4fb0*/  FFMA.FTZ R30, R30, R0.reuse, -R21.reuse ;  /* 0x000000001e1e7223 */ /* 0x180fe20000010815 */
[-CC-:B------:R-:W-:Y:S01]  /*4fc0*/  FFMA.FTZ R157, R66, R0.reuse, -R21.reuse ;  /* 0x00000000429d7223 */ /* 0x180fe20000010815 */
[-CC-:B------:R-:W-:Y:S01]  /*4fd0*/  FFMA.FTZ R26, R26, R0.reuse, -R21.reuse ;  /* 0x000000001a1a7223 */ /* 0x180fe20000010815 */
        /* <DEDUP_REMOVED lines=9> */
[----:B------:R-:W-:Y:S01]  /*5070*/  VIADD R10, R10, 0xffffffff ;  /* 0xffffffff0a0a7836 */ /* 0x000fe20000000000 */
[----:B------:R-:W-:Y:S08]  /*5080*/  MUFU.EX2 R181, R181 ;  /* 0x000000b500b57308 */ /* 0x000ff00000000800 */
[----:B------:R-:W-:Y:S01]  /*5090*/  MUFU.EX2 R183, R183 ;  /* 0x000000b700b77308 */ /* 0x000fe20000000800 */
[----:B0-----:R-:W-:Y:S01]  /*50a0*/  FMNMX.FTZ R9, R48, R9, !PT ;  /* 0x0000000930097209 */ /* 0x001fe20007810000 */
[----:B------:R-:W-:-:S06]  /*50b0*/  FFMA.FTZ R48, R82, R0, -R21 ;  /* 0x0000000052307223 */ /* 0x000fcc0000010815 */
[----:B------:R-:W-:Y:S01]  /*50c0*/  MUFU.EX2 R20, R20 ;  /* 0x0000001400147308 */ /* 0x000fe20000000800 */
[-C--:B------:R-:W-:Y:S01]  /*50d0*/  FFMA.FTZ R21, R87, R0.reuse, -R21 ;  /* 0x0000000057157223 */ /* 0x080fe20000010815 */
[C---:B------:R-:W-:Y:S01]  /*50e0*/  FSETP.NEU.FTZ.AND P4, PT, R9.reuse, -INF , PT ;  /* 0xff8000000900780b */ /* 0x040fe20003f9d000 */
[----:B------:R-:W-:-:S05]  /*50f0*/  FMUL.FTZ R50, R9, R0 ;  /* 0x0000000009327220 */ /* 0x000fca0000410000 */
[----:B------:R-:W-:Y:S01]  /*5100*/  FSEL R50, R50, RZ, P4 ;  /* 0x000000ff32327208 */ /* 0x000fe20002000000 */
[----:B------:R-:W-:Y:S01]  /*5110*/  MUFU.EX2 R177, R177 ;  /* 0x000000b100b17308 */ /* 0x000fe20000000800 */
[----:B------:R-:W-:Y:S02]  /*5120*/  WARPGROUP.DEPBAR.LE gsb0, 0x0 ;  /* 0x00008000000079c5 */ /* 0x000fe40000010000 */
[----:B------:R-:W-:Y:S01]  /*5130*/  WARPGROUP.ARRIVE ;  /* 0x00000000000079c5 */ /* 0x000fe20000000000 */
[-CC-:B-1----:R-:W-:Y:S01]  /*5140*/  FFMA.FTZ R172, R39, R0.reuse, -R50.reuse ;  /* 0x0000000027ac7223 */ /* 0x182fe20000010832 */
[----:B------:R-:W-:Y:S01]  /*5150*/  FADD.FTZ R39, -R52, R13 ;  /* 0x0000000d34277221 */ /* 0x000fe20000010100 */
[----:B------:R-:W-:Y:S01]  /*5160*/  FSEL R13, R9, RZ, P4 ;  /* 0x000000ff090d7208 */ /* 0x000fe20002000000 */
[-CC-:B------:R-:W-:Y:S01]  /*5170*/  FFMA.FTZ R174, R43, R0.reuse, -R50.reuse ;  /* 0x000000002bae7223 */ /* 0x180fe20000010832 */
[-C--:B------:R-:W-:Y:S01]  /*5180*/  FFMA.FTZ R23, R23, R0.reuse, -R50 ;  /* 0x0000000017177223 */ /* 0x080fe20000010832 */
[----:B------:R-:W-:Y:S01]  /*5190*/  HGMMA.64x128x16.F32 R88, R164, gdesc[UR8].tnspB, R88, gsb0 ;  /* 0x41e00008a4587df0 */ /* 0x000fe20008000858 */
[-C--:B------:R-:W-:Y:S01]  /*51a0*/  FMUL.FTZ R43, R39, R0.reuse ;  /* 0x00000000272b7220 */ /* 0x080fe20000410000 */
[----:B------:R-:W-:Y:S01]  /*51b0*/  FADD.FTZ R39, -R13, R12 ;  /* 0x0000000c0d277221 */ /* 0x000fe20000010100 */
[-CC-:B--2---:R-:W-:Y:S01]  /*51c0*/  FFMA.FTZ R176, R31, R0.reuse, -R50.reuse ;  /* 0x000000001fb07223 */ /* 0x184fe20000010832 */
[----:B------:R-:W-:Y:S01]  /*51d0*/  FFMA.FTZ R31, R41, R0, -R50 ;  /* 0x00000000291f7223 */ /* 0x000fe20000010832 */
[----:B------:R-:W-:-:S02]  /*51e0*/  IMAD.U32 R41, RZ, RZ, UR4 ;  /* 0x00000004ff297e24 */ /* 0x000fc4000f8e00ff */
[-C--:B------:R-:W-:Y:S01]  /*51f0*/  FMUL.FTZ R12, R39, R0.reuse ;  /* 0x00000000270c7220 */ /* 0x080fe20000410000 */
[-CC-:B---3--:R-:W-:Y:S01]  /*5200*/  FFMA.FTZ R180, R25, R0.reuse, -R50.reuse ;  /* 0x0000000019b47223 */ /* 0x188fe20000010832 */
        /* <DEDUP_REMOVED lines=25> */
[----:B-1----:R-:W-:Y:S01]  /*53a0*/  @!P1 PRMT R43, RZ, 0x654, R39 ;  /* 0x00000654ff2b9816 */ /* 0x002fe20000000027 */
[-CC-:B------:R-:W-:Y:S01]  /*53b0*/  FFMA.FTZ R73, R73, R0.reuse, -R50.reuse ;  /* 0x0000000049497223 */ /* 0x180fe20000010832 */
[-CC-:B------:R-:W-:Y:S01]  /*53c0*/  FFMA.FTZ R75, R75, R0.reuse, -R50.reuse ;  /* 0x000000004b4b7223 */ /* 0x180fe20000010832 */
[-CC-:B------:R-:W-:Y:S01]  /*53d0*/  FFMA.FTZ R77, R77, R0.reuse, -R50.reuse ;  /* 0x000000004d4d7223 */ /* 0x180fe20000010832 */
[-CC-:B------:R-:W-:Y:S01]  /*53e0*/  FFMA.FTZ R83, R83, R0.reuse, -R50.reuse ;  /* 0x0000000053537223 */ /* 0x180fe20000010832 */
[-CC-:B------:R-:W-:Y:S01]  /*53f0*/  FFMA.FTZ R185, R185, R0.reuse, -R50.reuse ;  /* 0x00000000b9b97223 */ /* 0x180fe20000010832 */
[----:B------:R-:W-:Y:S01]  /*5400*/  FFMA.FTZ R187, R187, R0, -R50 ;  /* 0x00000000bbbb7223 */ /* 0x000fe20000010832 */
[----:B------:R-:W1:Y:S01]  /*5410*/  MUFU.EX2 R182, R182 ;  /* 0x000000b600b67308 */ /* 0x000e620000000800 */
[----:B------:R-:W-:Y:S01]  /*5420*/  IMAD.U32 R45, RZ, RZ, UR5 ;  /* 0x00000005ff2d7e24 */ /* 0x000fe2000f8e00ff */
[----:B------:R-:W-:-:S04]  /*5430*/  UMOV UR5, UR4 ;  /* 0x0000000400057c82 */ /* 0x000fc80008000000 */
[----:B------:R-:W-:Y:S02]  /*5440*/  @!P1 LEA R45, R45, UR36, 0x3 ;  /* 0x000000242d2d9c11 */ /* 0x000fe4000f8e18ff */
[----:B------:R-:W4:Y:S03]  /*5450*/  MUFU.EX2 R25, R25 ;  /* 0x0000001900197308 */ /* 0x000f260000000800 */
[----:B------:R-:W-:-:S05]  /*5460*/  @!P1 VIADD R45, R45, 0x28860 ;  /* 0x000288602d2d9836 */ /* 0x000fca0000000000 */
[----:B------:R-:W5:Y:S01]  /*5470*/  MUFU.EX2 R176, R176 ;  /* 0x000000b000b07308 */ /* 0x000f620000000800 */
[----:B------:R-:W-:-:S07]  /*5480*/  @!P1 PRMT R45, RZ, 0x654, R45 ;  /* 0x00000654ff2d9816 */ /* 0x000fce000000002d */
        /* <DEDUP_REMOVED lines=13> */
[----:B------:R3:W-:Y:S01]  /*5560*/  MUFU.EX2 R40, R168 ;  /* 0x000000a800287308 */ /* 0x0007e20000000800 */
[-C--:B0-----:R-:W-:Y:S01]  /*5570*/  FMUL.FTZ R88, R88, R12.reuse ;  /* 0x0000000c58587220 */ /* 0x081fe20000410000 */
[-C--:B------:R-:W-:Y:S01]  /*5580*/  FMUL.FTZ R89, R89, R12.reuse ;  /* 0x0000000c59597220 */ /* 0x080fe20000410000 */
[-C--:B------:R-:W-:Y:S01]  /*5590*/  FMUL.FTZ R92, R92, R12.reuse ;  /* 0x0000000c5c5c7220 */ /* 0x080fe20000410000 */
[-C--:B------:R-:W-:Y:S01]  /*55a0*/  FMUL.FTZ R93, R93, R12.reuse ;  /* 0x0000000c5d5d7220 */ /* 0x080fe20000410000 */
[-C--:B------:R-:W-:Y:S01]  /*55b0*/  FMUL.FTZ R96, R96, R12.reuse ;  /* 0x0000000c60607220 */ /* 0x080fe20000410000 */
[----:B------:R-:W-:Y:S01]  /*55c0*/  FMUL.FTZ R97, R97, R12 ;  /* 0x0000000c61617220 */ /* 0x000fe20000410000 */
[----:B--2---:R-:W-:Y:S01]  /*55d0*/  FFMA.FTZ R43, R12, R6, R23 ;  /* 0x000000060c2b7223 */ /* 0x004fe20000010017 */
[----:B------:R-:W-:Y:S01]  /*55e0*/  FFMA.FTZ R6, R13, R7, R14 ;  /* 0x000000070d067223 */ /* 0x000fe2000001000e */
[----:B---3--:R-:W-:Y:S01]  /*55f0*/  FFMA.FTZ R168, R51, R0, -R50 ;  /* 0x0000000033a87223 */ /* 0x008fe20000010832 */
[----:B------:R-:W0:Y:S01]  /*5600*/  MUFU.EX2 R33, R33 ;  /* 0x0000002100217308 */ /* 0x000e220000000800 */
[----:B------:R-:W-:Y:S01]  /*5610*/  FADD.FTZ R43, R180, R43 ;  /* 0x0000002bb42b7221 */ /* 0x000fe20000010000 */
[C---:B------:R-:W-:Y:S01]  /*5620*/  FADD.FTZ R6, R181.reuse, R6 ;  /* 0x00000006b5067221 */ /* 0x040fe20000010000 */
[----:B------:R-:W-:Y:S01]  /*5630*/  F2FP.F16.F32.PACK_AB R181, R181, R14 ;  /* 0x0000000eb5b5723e */ /* 0x000fe200000000ff */
[----:B------:R-:W-:Y:S01]  /*5640*/  FFMA.FTZ R50, R189, R0, -R50 ;  /* 0x00000000bd327223 */ /* 0x000fe20000010832 */
[----:B-1----:R-:W-:Y:S01]  /*5650*/  FADD.FTZ R52, R182, R43 ;  /* 0x0000002bb6347221 */ /* 0x002fe20000010000 */
[----:B----4-:R-:W-:Y:S01]  /*5660*/  FADD.FTZ R41, R183, R6 ;  /* 0x00000006b7297221 */ /* 0x010fe20000010000 */
[----:B------:R-:W-:Y:S01]  /*5670*/  F2FP.F16.F32.PACK_AB R180, R180, R23 ;  /* 0x00000017b4b4723e */ /* 0x000fe200000000ff */
[----:B------:R-:W1:Y:S01]  /*5680*/  MUFU.EX2 R168, R168 ;  /* 0x000000a800a87308 */ /* 0x000e620000000800 */
[C---:B------:R-:W-:Y:S01]  /*5690*/  FADD.FTZ R43, R25.reuse, R52 ;  /* 0x00000034192b7221 */ /* 0x040fe20000010000 */
[----:B------:R-:W-:Y:S01]  /*56a0*/  FADD.FTZ R6, R20, R41 ;  /* 0x0000002914067221 */ /* 0x000fe20000010000 */
[----:B------:R-:W-:Y:S01]  /*56b0*/  F2FP.F16.F32.PACK_AB R182, R25, R182 ;  /* 0x000000b619b6723e */ /* 0x000fe200000000ff */
[----:B------:R2:W-:Y:S01]  /*56c0*/  @!P1 SYNCS.ARRIVE.TRANS64.RED.A1T0 RZ, [R45+URZ], RZ ;  /* 0x000000ff2dff99a7 */ /* 0x0005e2000810043f */
[----:B-----5:R-:W-:Y:S01]  /*56d0*/  FADD.FTZ R52, R176, R43 ;  /* 0x0000002bb0347221 */ /* 0x020fe20000010000 */
        /* <DEDUP_REMOVED lines=8> */
[----:B------:R-:W-:Y:S01]  /*5760*/  FADD.FTZ R41, R179, R6 ;  /* 0x00000006b3297221 */ /* 0x000fe20000010000 */
[-C--:B------:R-:W-:Y:S01]  /*5770*/  FMUL.FTZ R105, R105, R12.reuse ;  /* 0x0000000c69697220 */ /* 0x080fe20000410000 */
[----:B------:R-:W4:Y:S01]  /*5780*/  MUFU.EX2 R35, R35 ;  /* 0x0000002300237308 */ /* 0x000f220000000800 */
[----:B------:R-:W-:Y:S01]  /*5790*/  FADD.FTZ R43, R29, R52 ;  /* 0x000000341d2b7221 */ /* 0x000fe20000010000 */
[----:B------:R-:W-:Y:S01]  /*57a0*/  FADD.FTZ R6, R28, R41 ;  /* 0x000000291c067221 */ /* 0x000fe20000010000 */
[-C--:B------:R-:W-:Y:S01]  /*57b0*/  FMUL.FTZ R108, R108, R12.reuse ;  /* 0x0000000c6c6c7220 */ /* 0x080fe20000410000 */
[-C--:B------:R-:W-:Y:S01]  /*57c0*/  FMUL.FTZ R109, R109, R12.reuse ;  /* 0x0000000c6d6d7220 */ /* 0x080fe20000410000 */
[----:B------:R-:W-:Y:S01]  /*57d0*/  FADD.FTZ R52, R172, R43 ;  /* 0x0000002bac347221 */ /* 0x000fe20000010000 */
[----:B------:R-:W-:Y:S01]  /*57e0*/  FADD.FTZ R41, R173, R6 ;  /* 0x00000006ad297221 */ /* 0x000fe20000010000 */
[-C--:B------:R-:W-:Y:S01]  /*57f0*/  FMUL.FTZ R112, R112, R12.reuse ;  /* 0x0000000c70707220 */ /* 0x080fe20000410000 */
[----:B------:R-:W5:Y:S01]  /*5800*/  MUFU.EX2 R170, R170 ;  /* 0x000000aa00aa7308 */ /* 0x000f620000000800 */
[----:B------:R-:W-:Y:S01]  /*5810*/  FADD.FTZ R43, R31, R52 ;  /* 0x000000341f2b7221 */ /* 0x000fe20000010000 */
[----:B------:R-:W-:Y:S01]  /*5820*/  FADD.FTZ R6, R32, R41 ;  /* 0x0000002920067221 */ /* 0x000fe20000010000 */
[-C--:B------:R-:W-:Y:S01]  /*5830*/  FMUL.FTZ R113, R113, R12.reuse ;  /* 0x0000000c71717220 */ /* 0x080fe20000410000 */
[-C--:B------:R-:W-:Y:S01]  /*5840*/  FMUL.FTZ R116, R116, R12.reuse ;  /* 0x0000000c74747220 */ /* 0x080fe20000410000 */
[----:B------:R-:W-:Y:S01]  /*5850*/  FADD.FTZ R52, R174, R43 ;  /* 0x0000002bae347221 */ /* 0x000fe20000010000 */
[----:B------:R-:W-:Y:S01]  /*5860*/  FADD.FTZ R41, R175, R6 ;  /* 0x00000006af297221 */ /* 0x000fe20000010000 */
[-C--:B------:R-:W-:Y:S01]  /*5870*/  FMUL.FTZ R117, R117, R12.reuse ;  /* 0x0000000c75757220 */ /* 0x080fe20000410000 */
[----:B------:R-:W2:Y:S01]  /*5880*/  MUFU.EX2 R171, R171 ;  /* 0x000000ab00ab7308 */ /* 0x000ea20000000800 */
[----:B0-----:R-:W-:Y:S01]  /*5890*/  FADD.FTZ R43, R33, R52 ;  /* 0x00000034212b7221 */ /* 0x001fe20000010000 */
[----:B------:R-:W-:Y:S01]  /*58a0*/  FADD.FTZ R6, R36, R41 ;  /* 0x0000002924067221 */ /* 0x000fe20000010000 */
[-C--:B------:R-:W-:Y:S01]  /*58b0*/  FMUL.FTZ R120, R120, R12.reuse ;  /* 0x0000000c78787220 */ /* 0x080fe20000410000 */
[-C--:B------:R-:W-:Y:S01]  /*58c0*/  FMUL.FTZ R121, R121, R12.reuse ;  /* 0x0000000c79797220 */ /* 0x080fe20000410000 */
[----:B-1----:R-:W-:Y:S01]  /*58d0*/  FADD.FTZ R52, R168, R43 ;  /* 0x0000002ba8347221 */ /* 0x002fe20000010000 */
[----:B---3--:R-:W-:Y:S01]  /*58e0*/  FADD.FTZ R41, R169, R6 ;  /* 0x00000006a9297221 */ /* 0x008fe20000010000 */
[-C--:B------:R-:W-:Y:S01]  /*58f0*/  FMUL.FTZ R124, R124, R12.reuse ;  /* 0x0000000c7c7c7220 */ /* 0x080fe20000410000 */
[----:B------:R-:W0:Y:S01]  /*5900*/  MUFU.EX2 R37, R37 ;  /* 0x0000002500257308 */ /* 0x000e220000000800 */
[----:B----4-:R-:W-:Y:S01]  /*5910*/  FADD.FTZ R43, R35, R52 ;  /* 0x00000034232b7221 */ /* 0x010fe20000010000 */
[----:B------:R-:W-:Y:S01]  /*5920*/  FADD.FTZ R6, R40, R41 ;  /* 0x0000002928067221 */ /* 0x000fe20000010000 */
[-C--:B------:R-:W-:Y:S01]  /*5930*/  FMUL.FTZ R125, R125, R12.reuse ;  /* 0x0000000c7d7d7220 */ /* 0x080fe20000410000 */
[-C--:B------:R-:W-:Y:S01]  /*5940*/  FMUL.FTZ R128, R128, R12.reuse ;  /* 0x0000000c80807220 */ /* 0x080fe20000410000 */
[----:B-----5:R-:W-:Y:S01]  /*5950*/  FADD.FTZ R14, R170, R43 ;  /* 0x0000002baa0e7221 */ /* 0x020fe20000010000 */
        /* <DEDUP_REMOVED lines=11> */
[----:B0-----:R-:W-:Y:S01]  /*5a10*/  FADD.FTZ R25, R37, R14 ;  /* 0x0000000e25197221 */ /* 0x001fe20000010000 */
[-C--:B------:R-:W-:Y:S01]  /*5a20*/  FMUL.FTZ R145, R145, R12.reuse ;  /* 0x0000000c91917220 */ /* 0x080fe20000410000 */
[-C--:B------:R-:W-:Y:S01]  /*5a30*/  FMUL.FTZ R148, R148, R12.reuse ;  /* 0x0000000c94947220 */ /* 0x080fe20000410000 */
[----:B------:R-:W-:Y:S01]  /*5a40*/  FMUL.FTZ R149, R149, R12 ;  /* 0x0000000c95957220 */ /* 0x000fe20000410000 */
        /* <DEDUP_REMOVED lines=41> */
[----:B------:R-:W-:Y:S01]  /*5ce0*/  FMUL.FTZ R151, R151, R13 ;  /* 0x0000000d97977220 */ /* 0x000fe20000410000 */
[----:B------:R-:W-:Y:S01]  /*5cf0*/  F2FP.F16.F32.PACK_AB R183, R20, R183 ;  /* 0x000000b714b7723e */ /* 0x000fe200000000ff */
[----:B------:R-:W2:Y:S01]  /*5d00*/  MUFU.EX2 R7, R61 ;  /* 0x0000003d00077308 */ /* 0x000ea20000000800 */
[----:B0-----:R-:W-:Y:S01]  /*5d10*/  FADD.FTZ R14, R154, R25 ;  /* 0x000000199a0e7221 */ /* 0x001fe20000010000 */
[----:B------:R-:W-:Y:S01]  /*5d20*/  F2FP.F16.F32.PACK_AB R177, R24, R177 ;  /* 0x000000b118b1723e */ /* 0x000fe200000000ff */
[----:B------:R-:W-:Y:S01]  /*5d30*/  IMAD.MOV.U32 R13, RZ, RZ, R11 ;  /* 0x000000ffff0d7224 */ /* 0x000fe200078e000b */
[----:B------:R-:W-:Y:S01]  /*5d40*/  F2FP.F16.F32.PACK_AB R176, R27, R176 ;  /* 0x000000b01bb0723e */ /* 0x000fe200000000ff */
[----:B------:R-:W-:Y:S01]  /*5d50*/  IMAD.MOV.U32 R12, RZ, RZ, R9 ;  /* 0x000000ffff0c7224 */ /* 0x000fe200078e0009 */
[----:B------:R-:W-:-:S02]  /*5d60*/  F2FP.F16.F32.PACK_AB R178, R29, R178 ;  /* 0x000000b21db2723e */ /* 0x000fc400000000ff */
[----:B------:R-:W0:Y:S01]  /*5d70*/  MUFU.EX2 R30, R30 ;  /* 0x0000001e001e7308 */ /* 0x000e220000000800 */
[----:B-1----:R-:W-:Y:S01]  /*5d80*/  FADD.FTZ R23, R155, R6 ;  /* 0x000000069b177221 */ /* 0x002fe20000010000 */
[----:B------:R-:W-:Y:S02]  /*5d90*/  F2FP.F16.F32.PACK_AB R179, R28, R179 ;  /* 0x000000b31cb3723e */ /* 0x000fe400000000ff */
[----:B------:R-:W-:Y:S02]  /*5da0*/  F2FP.F16.F32.PACK_AB R172, R31, R172 ;  /* 0x000000ac1fac723e */ /* 0x000fe400000000ff */
[----:B------:R-:W-:Y:S02]  /*5db0*/  F2FP.F16.F32.PACK_AB R173, R32, R173 ;  /* 0x000000ad20ad723e */ /* 0x000fe400000000ff */
[----:B------:R-:W1:Y:S01]  /*5dc0*/  MUFU.EX2 R49, R49 ;  /* 0x0000003100317308 */ /* 0x000e620000000800 */
[C---:B--2---:R-:W-:Y:S01]  /*5dd0*/  FADD.FTZ R14, R7.reuse, R14 ;  /* 0x0000000e070e7221 */ /* 0x044fe20000010000 */
[----:B------:R-:W-:-:S02]  /*5de0*/  F2FP.F16.F32.PACK_AB R154, R7, R154 ;  /* 0x0000009a079a723e */ /* 0x000fc400000000ff */
[----:B------:R-:W-:Y:S02]  /*5df0*/  F2FP.F16.F32.PACK_AB R174, R33, R174 ;  /* 0x000000ae21ae723e */ /* 0x000fe400000000ff */
[----:B------:R-:W-:Y:S02]  /*5e00*/  F2FP.F16.F32.PACK_AB R175, R36, R175 ;  /* 0x000000af24af723e */ /* 0x000fe400000000ff */
[----:B------:R-:W2:Y:S01]  /*5e10*/  MUFU.EX2 R157, R157 ;  /* 0x0000009d009d7308 */ /* 0x000ea20000000800 */
[----:B0-----:R-:W-:Y:S01]  /*5e20*/  FADD.FTZ R6, R30, R23 ;  /* 0x000000171e067221 */ /* 0x001fe20000010000 */
[----:B------:R-:W-:Y:S02]  /*5e30*/  F2FP.F16.F32.PACK_AB R168, R35, R168 ;  /* 0x000000a823a8723e */ /* 0x000fe400000000ff */
[----:B------:R-:W-:Y:S02]  /*5e40*/  F2FP.F16.F32.PACK_AB R169, R40, R169 ;  /* 0x000000a928a9723e */ /* 0x000fe400000000ff */
[----:B------:R-:W-:-:S02]  /*5e50*/  F2FP.F16.F32.PACK_AB R170, R37, R170 ;  /* 0x000000aa25aa723e */ /* 0x000fc400000000ff */
[----:B------:R-:W0:Y:S01]  /*5e60*/  MUFU.EX2 R65, R65 ;  /* 0x0000004100417308 */ /* 0x000e220000000800 */
[----:B-1----:R-:W-:Y:S01]  /*5e70*/  FADD.FTZ R14, R49, R14 ;  /* 0x0000000e310e7221 */ /* 0x002fe20000010000 */
[----:B------:R-:W-:Y:S02]  /*5e80*/  F2FP.F16.F32.PACK_AB R171, R42, R171 ;  /* 0x000000ab2aab723e */ /* 0x000fe400000000ff */
        /* <DEDUP_REMOVED lines=56> */
[----:B------:R-:W-:Y:S01]  /*6210*/  F2FP.F16.F32.PACK_AB R166, R50, R187 ;  /* 0x000000bb32a6723e */ /* 0x000fe200000000ff */
[----:B------:R-:W-:Y:S02]  /*6220*/  IMAD.MOV.U32 R14, RZ, RZ, R8 ;  /* 0x000000ffff0e7224 */ /* 0x000fe400078e0008 */
[C---:B0-----:R-:W-:Y:S01]  /*6230*/  FADD.FTZ R7, R21.reuse, R7 ;  /* 0x0000000715077221 */ /* 0x041fe20000010000 */
[----:B------:R-:W-:Y:S01]  /*6240*/  F2FP.F16.F32.PACK_AB R167, R21, R46 ;  /* 0x0000002e15a7723e */ /* 0x000fe200000000ff */
[----:B------:R-:W-:Y:S06]  /*6250*/  @P3 BRA `(.L_x_8388) ;  /* 0xffffffd400d43947 */ /* 0x000fec000383ffff */
.L_x_8379:
[----:B------:R-:W-:-:S13]  /*6260*/  ISETP.GE.AND P2, PT, R10, R17, PT ;  /* 0x000000110a00720c */ /* 0x000fda0003f46270 */
[----:B------:R-:W-:Y:S05]  /*6270*/  @!P2 BRA `(.L_x_8389) ;  /* 0x0000001c00f0a947 */ /* 0x000fea0003800000 */
[C---:B------:R-:W-:Y:S01]  /*6280*/  VIADD R4, R19.reuse, 0x8 ;  /* 0x0000000813047836 */ /* 0x040fe20000000000 */
[----:B------:R-:W-:Y:S01]  /*6290*/  IADD3 R19, -R19, 0xb, RZ ;  /* 0x0000000b13137810 */ /* 0x000fe20007ffe1ff */
[----:B------:R-:W-:Y:S01]  /*62a0*/  IMAD.MOV.U32 R12, RZ, RZ, R11 ;  /* 0x000000ffff0c7224 */ /* 0x000fe200078e000b */
[----:B------:R-:W-:Y:S01]  /*62b0*/  UMOV UR5, UR4 ;  /* 0x0000000400057c82 */ /* 0x000fe20008000000 */
[----:B------:R-:W-:Y:S02]  /*62c0*/  IMAD.MOV.U32 R5, RZ, RZ, R9 ;  /* 0x000000ffff057224 */ /* 0x000fe400078e0009 */
[----:B------:R-:W-:-:S07]  /*62d0*/  IMAD.MOV.U32 R13, RZ, RZ, R8 ;  /* 0x000000ffff0d7224 */ /* 0x000fce00078e0008 */
.L_x_8398:
        /* <DEDUP_REMOVED lines=9> */
.L_x_8391:
[----:B------:R-:W-:Y:S01]  /*6370*/  ULEA UR7, UR4, UR36, 0x3 ;  /* 0x0000002404077291 */ /* 0x000fe2000f8e183f */
[----:B------:R-:W-:-:S08]  /*6380*/  SHF.L.U32 R0, R8, 0x1f, RZ ;  /* 0x0000001f08007819 */ /* 0x000fd000000006ff */
[----:B------:R0:W1:Y:S01]  /*6390*/  SYNCS.PHASECHK.TRANS64.TRYWAIT P2, [UR7+0x28830], R0 ;  /* 0x02883000ff0075a7 */ /* 0x0000620008040147 */
[----:B------:R-:W-:Y:S05]  /*63a0*/  @!P0 BRA `(.L_x_8392) ;  /* 0x0000000000048947 */ /* 0x000fea0003800000 */
[----:B------:R-:W-:Y:S01]  /*63b0*/  BPT.TRAP 0x1 ;  /* 0x000000040000795c */ /* 0x000fe20000300000 */
.L_x_8392:
[----:B-1----:R-:W-:Y:S05]  /*63c0*/  @P2 BRA `(.L_x_8390) ;  /* 0x0000000000082947 */ /* 0x002fea0003800000 */
[----:B------:R-:W1:Y:S02]  /*63d0*/  SYNCS.PHASECHK.TRANS64.TRYWAIT P2, [UR7+0x28830], R0 ;  /* 0x02883000ff0075a7 */ /* 0x000e640008040147 */
[----:B-1----:R-:W-:Y:S05]  /*63e0*/  @!P2 BRA `(.L_x_8393) ;  /* 0x0000007c0038a947 */ /* 0x002fea0003800000 */
.L_x_8390:
        /* <DEDUP_REMOVED lines=46> */
.L_x_8395:
[----:B------:R-:W-:Y:S01]  /*66d0*/  ULEA UR7, UR5, UR36, 0x3 ;  /* 0x0000002405077291 */ /* 0x000fe2000f8e183f */
[----:B01----:R-:W-:-:S08]  /*66e0*/  SHF.L.U32 R0, R13, 0x1f, RZ ;  /* 0x0000001f0d007819 */ /* 0x003fd000000006ff */
[----:B------:R0:W1:Y:S01]  /*66f0*/  SYNCS.PHASECHK.TRANS64.TRYWAIT P2, [UR7+0x28850], R0 ;  /* 0x02885000ff0075a7 */ /* 0x0000620008040147 */
[----:B------:R-:W-:Y:S05]  /*6700*/  @!P0 BRA `(.L_x_8396) ;  /* 0x0000000000048947 */ /* 0x000fea0003800000 */
[----:B------:R-:W-:Y:S01]  /*6710*/  BPT.TRAP 0x1 ;  /* 0x000000040000795c */ /* 0x000fe20000300000 */
.L_x_8396:
[----:B-1----:R-:W-:Y:S05]  /*6720*/  @P2 BRA `(.L_x_8394) ;  /* 0x0000000000082947 */ /* 0x002fea0003800000 */
[----:B------:R-:W1:Y:S02]  /*6730*/  SYNCS.PHASECHK.TRANS64.TRYWAIT P2, [UR7+0x28850], R0 ;  /* 0x02885000ff0075a7 */ /* 0x000e640008040147 */
[----:B-1----:R-:W-:Y:S05]  /*6740*/  @!P2 BRA `(.L_x_8397) ;  /* 0x000000780078a947 */ /* 0x002fea0003800000 */
.L_x_8394:
        /* <DEDUP_REMOVED lines=48> */
[----:B------:R-:W1:Y:S01]  /*6a50*/  SHFL.BFLY PT, R14, R13, 0x1, 0x1f ;  /* 0x0c201f000d0e7f89 */ /* 0x000e6200000e0000 */
[----:B------:R-:W-:Y:S02]  /*6a60*/  WARPGROUP.DEPBAR.LE gsb0, 0x0 ;  /* 0x00008000000079c5 */ /* 0x000fe40000010000 */
[----:B------:R-:W-:-:S06]  /*6a70*/  WARPGROUP.ARRIVE ;  /* 0x00000000000079c5 */ /* 0x000fcc0000000000 */
[----:B------:R-:W-:Y:S01]  /*6a80*/  HGMMA.64x128x16.F32 R88, R176, gdesc[UR12].tnspB, R88, gsb0 ;  /* 0x41e0000cb0587df0 */ /* 0x000fe20008000858 */
[----:B------:R-:W-:Y:S01]  /*6a90*/  UIADD3 UR14, UR10, 0x100, URZ ;  /* 0x000001000a0e7890 */ /* 0x000fe2000fffe03f */
[----:B------:R-:W-:Y:S01]  /*6aa0*/  UMOV UR15, 0x40000040 ;  /* 0x40000040000f7882 */ /* 0x000fe20000000000 */
        /* <DEDUP_REMOVED lines=42> */
[----:B0-----:R-:W-:-:S05]  /*6d50*/  FMNMX.FTZ R22, R11, R16, !PT ;  /* 0x000000100b167209 */ /* 0x001fca0007810000 */
[----:B------:R-:W0:Y:S02]  /*6d60*/  SHFL.BFLY PT, R11, R22, 0x1, 0x1f ;  /* 0x0c201f00160b7f89 */ /* 0x000e2400000e0000 */
[----:B0-----:R-:W-:Y:S01]  /*6d70*/  FMNMX.FTZ R11, R22, R11, !PT ;  /* 0x0000000b160b7209 */ /* 0x001fe20007810000 */
[----:B------:R-:W-:Y:S02]  /*6d80*/  WARPGROUP.DEPBAR.LE gsb0, 0x0 ;  /* 0x00008000000079c5 */ /* 0x000fe40000010000 */
[----:B------:R-:W-:-:S06]  /*6d90*/  WARPGROUP.ARRIVE ;  /* 0x00000000000079c5 */ /* 0x000fcc0000000000 */
[----:B------:R-:W-:Y:S01]  /*6da0*/  HGMMA.64x128x16.F32 R88, R168, gdesc[UR12].tnspB, R88, gsb0 ;  /* 0x41e0000ca8587df0 */ /* 0x000fe20008000858 */
[----:B------:R-:W-:Y:S01]  /*6db0*/  UIADD3 UR14, UR10, 0x200, URZ ;  /* 0x000002000a0e7890 */ /* 0x000fe2000fffe03f */
[----:B------:R-:W-:Y:S01]  /*6dc0*/  UMOV UR15, 0x40000040 ;  /* 0x40000040000f7882 */ /* 0x000fe20000000000 */
[----:B------:R-:W-:Y:S02]  /*6dd0*/  WARPGROUP.DEPBAR.LE gsb0, 0x0 ;  /* 0x00008000000079c5 */ /* 0x000fe40000010000 */
[----:B------:R-:W-:Y:S01]  /*6de0*/  WARPGROUP.ARRIVE ;  /* 0x00000000000079c5 */ /* 0x000fe20000000000 */
[----:B------:R-:W-:-:S04]  /*6df0*/  FMUL.FTZ R169, R9, R0 ;  /* 0x0000000009a97220 */ /* 0x000fc80000410000 */
[-CC-:B------:R-:W-:Y:S02]  /*6e00*/  FFMA.FTZ R13, R25, R0.reuse, -R169.reuse ;  /* 0x00000000190d7223 */ /* 0x180fe400000108a9 */
[----:B------:R-:W-:Y:S01]  /*6e10*/  HGMMA.64x128x16.F32 R88, R152, gdesc[UR12].tnspB, R88, gsb0 ;  /* 0x41e0000c98587df0 */ /* 0x000fe20008000858 */
[----:B------:R-:W-:Y:S01]  /*6e20*/  UIADD3 UR14, UR10, 0x280, URZ ;  /* 0x000002800a0e7890 */ /* 0x000fe2000fffe03f */
[-CC-:B------:R-:W-:Y:S01]  /*6e30*/  FFMA.FTZ R25, R41, R0.reuse, -R169.reuse ;  /* 0x0000000029197223 */ /* 0x180fe200000108a9 */
[----:B------:R-:W-:Y:S01]  /*6e40*/  UMOV UR15, 0x40000040 ;  /* 0x40000040000f7882 */ /* 0x000fe20000000000 */
[-CC-:B------:R-:W-:Y:S01]  /*6e50*/  FFMA.FTZ R41, R57, R0.reuse, -R169.reuse ;  /* 0x0000000039297223 */ /* 0x180fe200000108a9 */
[-CC-:B------:R-:W-:Y:S01]  /*6e60*/  FFMA.FTZ R57, R73, R0.reuse, -R169.reuse ;  /* 0x0000000049397223 */ /* 0x180fe200000108a9 */
[----:B------:R-:W-:Y:S01]  /*6e70*/  FADD.FTZ R73, -R11, R12 ;  /* 0x0000000c0b497221 */ /* 0x000fe20000010100 */
[-CC-:B------:R-:W-:Y:S01]  /*6e80*/  FFMA.FTZ R180, R24, R0.reuse, -R169.reuse ;  /* 0x0000000018b47223 */ /* 0x180fe200000108a9 */
[-CC-:B------:R-:W-:Y:S01]  /*6e90*/  FFMA.FTZ R176, R32, R0.reuse, -R169.reuse ;  /* 0x0000000020b07223 */ /* 0x180fe200000108a9 */
[-CC-:B------:R-:W-:Y:S01]  /*6ea0*/  FFMA.FTZ R182, R28, R0.reuse, -R169.reuse ;  /* 0x000000001cb67223 */ /* 0x180fe200000108a9 */
[-C--:B------:R-:W-:Y:S01]  /*6eb0*/  FMUL.FTZ R12, R73, R0.reuse ;  /* 0x00000000490c7220 */ /* 0x080fe20000410000 */
[-C--:B------:R-:W-:Y:S01]  /*6ec0*/  FMUL.FTZ R73, R11, R0.reuse ;  /* 0x000000000b497220 */ /* 0x080fe20000410000 */
[----:B------:R-:W-:Y:S01]  /*6ed0*/  MUFU.EX2 R13, R13 ;  /* 0x0000000d000d7308 */ /* 0x000fe20000000800 */
[-CC-:B------:R-:W-:Y:S01]  /*6ee0*/  FFMA.FTZ R172, R40, R0.reuse, -R169.reuse ;  /* 0x0000000028ac7223 */ /* 0x180fe200000108a9 */
[-C--:B------:R-:W-:Y:S01]  /*6ef0*/  FFMA.FTZ R15, R29, R0.reuse, -R169 ;  /* 0x000000001d0f7223 */ /* 0x080fe200000108a9 */
[-CC-:B------:R-:W-:Y:S01]  /*6f00*/  FFMA.FTZ R181, R26, R0.reuse, -R73.reuse ;  /* 0x000000001ab57223 */ /* 0x180fe20000010849 */
[----:B------:R-:W-:Y:S01]  /*6f10*/  FFMA.FTZ R32, R27, R0, -R73 ;  /* 0x000000001b207223 */ /* 0x000fe20000010849 */
[----:B------:R-:W-:-:S02]  /*6f20*/  IMAD.U32 R27, RZ, RZ, UR4 ;  /* 0x00000004ff1b7e24 */ /* 0x000fc4000f8e00ff */
[-CC-:B------:R-:W-:Y:S01]  /*6f30*/  FFMA.FTZ R183, R30, R0.reuse, -R73.reuse ;  /* 0x000000001eb77223 */ /* 0x180fe20000010849 */
[-CC-:B------:R-:W-:Y:S01]  /*6f40*/  FFMA.FTZ R40, R31, R0.reuse, -R73.reuse ;  /* 0x000000001f287223 */ /* 0x180fe20000010849 */
[----:B------:R-:W0:Y:S01]  /*6f50*/  MUFU.EX2 R180, R180 ;  /* 0x000000b400b47308 */ /* 0x000e220000000800 */
[-C--:B------:R-:W-:Y:S01]  /*6f60*/  FFMA.FTZ R177, R34, R0.reuse, -R73 ;  /* 0x0000000022b17223 */ /* 0x080fe20000010849 */
[----:B------:R-:W-:Y:S01]  /*6f70*/  @!P1 LEA R27, R27, UR36, 0x3 ;  /* 0x000000241b1b9c11 */ /* 0x000fe2000f8e18ff */
[-CC-:B------:R-:W-:Y:S01]  /*6f80*/  FFMA.FTZ R178, R36, R0.reuse, -R169.reuse ;  /* 0x0000000024b27223 */ /* 0x180fe200000108a9 */
[-C--:B------:R-:W-:Y:S01]  /*6f90*/  FFMA.FTZ R21, R33, R0.reuse, -R169 ;  /* 0x0000000021157223 */ /* 0x080fe200000108a9 */
[-CC-:B------:R-:W-:Y:S01]  /*6fa0*/  FFMA.FTZ R36, R35, R0.reuse, -R73.reuse ;  /* 0x0000000023247223 */ /* 0x180fe20000010849 */
[-C--:B------:R-:W-:Y:S01]  /*6fb0*/  FFMA.FTZ R179, R38, R0.reuse, -R73 ;  /* 0x0000000026b37223 */ /* 0x080fe20000010849 */
[----:B------:R-:W-:Y:S01]  /*6fc0*/  @!P1 VIADD R27, R27, 0x28840 ;  /* 0x000288401b1b9836 */ /* 0x000fe20000000000 */
[----:B------:R-:W-:Y:S01]  /*6fd0*/  MUFU.EX2 R12, R12 ;  /* 0x0000000c000c7308 */ /* 0x000fe20000000800 */
[-C--:B------:R-:W-:Y:S01]  /*6fe0*/  FFMA.FTZ R23, R37, R0.reuse, -R169 ;  /* 0x0000000025177223 */ /* 0x080fe200000108a9 */
[-CC-:B------:R-:W-:Y:S01]  /*6ff0*/  FFMA.FTZ R38, R39, R0.reuse, -R73.reuse ;  /* 0x0000000027267223 */ /* 0x180fe20000010849 */
[-C--:B------:R-:W-:Y:S01]  /*7000*/  FFMA.FTZ R173, R42, R0.reuse, -R73 ;  /* 0x000000002aad7223 */ /* 0x080fe20000010849 */
[----:B------:R-:W-:Y:S01]  /*7010*/  @!P1 PRMT R27, RZ, 0x654, R27 ;  /* 0x00000654ff1b9816 */ /* 0x000fe2000000001b */
[-C--:B------:R-:W-:Y:S01]  /*7020*/  FFMA.FTZ R30, R43, R0.reuse, -R73 ;  /* 0x000000002b1e7223 */ /* 0x080fe20000010849 */
[-C--:B------:R-:W-:Y:S01]  /*7030*/  FFMA.FTZ R174, R44, R0.reuse, -R169 ;  /* 0x000000002cae7223 */ /* 0x080fe200000108a9 */
[----:B------:R-:W-:Y:S01]  /*7040*/  FFMA.FTZ R175, R46, R0, -R73 ;  /* 0x000000002eaf7223 */ /* 0x000fe20000010849 */
[----:B------:R-:W1:Y:S01]  /*7050*/  MUFU.EX2 R181, R181 ;  /* 0x000000b500b57308 */ /* 0x000e620000000800 */
[----:B0-----:R-:W-:Y:S01]  /*7060*/  FFMA.FTZ R6, R5, R6, R180 ;  /* 0x0000000605067223 */ /* 0x001fe200000100b4 */
[-C--:B------:R-:W-:Y:S01]  /*7070*/  FFMA.FTZ R29, R45, R0.reuse, -R169 ;  /* 0x000000002d1d7223 */ /* 0x080fe200000108a9 */
[-C--:B------:R-:W-:Y:S01]  /*7080*/  FFMA.FTZ R26, R47, R0.reuse, -R73 ;  /* 0x000000002f1a7223 */ /* 0x080fe20000010849 */
        /* <DEDUP_REMOVED lines=13> */
[----:B-1----:R-:W-:Y:S01]  /*7160*/  FFMA.FTZ R7, R12, R7, R181 ;  /* 0x000000070c077223 */ /* 0x002fe200000100b5 */
[-CC-:B------:R-:W-:Y:S01]  /*7170*/  FFMA.FTZ R65, R81, R0.reuse, -R169.reuse ;  /* 0x0000000051417223 */ /* 0x180fe200000108a9 */
[-CC-:B------:R-:W-:Y:S01]  /*7180*/  FFMA.FTZ R84, R84, R0.reuse, -R169.reuse ;  /* 0x0000000054547223 */ /* 0x180fe200000108a9 */
[-C--:B------:R-:W-:Y:S01]  /*7190*/  FFMA.FTZ R69, R85, R0.reuse, -R169 ;  /* 0x0000000055457223 */ /* 0x080fe200000108a9 */
[-CC-:B------:R-:W-:Y:S01]  /*71a0*/  FFMA.FTZ R28, R51, R0.reuse, -R73.reuse ;  /* 0x00000000331c7223 */ /* 0x180fe20000010849 */
[-CC-:B------:R-:W-:Y:S01]  /*71b0*/  FFMA.FTZ R171, R54, R0.reuse, -R73.reuse ;  /* 0x0000000036ab7223 */ /* 0x180fe20000010849 */
[-CC-:B------:R-:W-:Y:S01]  /*71c0*/  FFMA.FTZ R24, R55, R0.reuse, -R73.reuse ;  /* 0x0000000037187223 */ /* 0x180fe20000010849 */
[----:B------:R-:W-:Y:S01]  /*71d0*/  MUFU.EX2 R183, R183 ;  /* 0x000000b700b77308 */ /* 0x000fe20000000800 */
[-CC-:B------:R-:W-:Y:S01]  /*71e0*/  FFMA.FTZ R34, R59, R0.reuse, -R73.reuse ;  /* 0x000000003b227223 */ /* 0x180fe20000010849 */
[--C-:B------:R-:W-:Y:S01]  /*71f0*/  FFMA.FTZ R62, R62, R0, -R73.reuse ;  /* 0x000000003e3e7223 */ /* 0x100fe20000010849 */
[----:B------:R-:W-:Y:S01]  /*7200*/  F2FP.F16.F32.PACK_AB R180, R13, R180 ;  /* 0x000000b40db4723e */ /* 0x000fe200000000ff */
[-CC-:B------:R-:W-:Y:S01]  /*7210*/  FFMA.FTZ R63, R63, R0.reuse, -R73.reuse ;  /* 0x000000003f3f7223 */ /* 0x180fe20000010849 */
[-CC-:B------:R-:W-:Y:S01]  /*7220*/  FFMA.FTZ R66, R66, R0.reuse, -R73.reuse ;  /* 0x0000000042427223 */ /* 0x180fe20000010849 */
[-CC-:B------:R-:W-:Y:S01]  /*7230*/  FFMA.FTZ R67, R67, R0.reuse, -R73.reuse ;  /* 0x0000000043437223 */ /* 0x180fe20000010849 */
[----:B0-----:R-:W-:Y:S01]  /*7240*/  F2FP.F16.F32.PACK_AB R181, R32, R181 ;  /* 0x000000b520b5723e */ /* 0x001fe200000000ff */
        /* <DEDUP_REMOVED lines=10> */
[----:B------:R-:W-:Y:S01]  /*72f0*/  FFMA.FTZ R86, R86, R0, -R73 ;  /* 0x0000000056567223 */ /* 0x000fe20000010849 */
[----:B------:R-:W-:Y:S01]  /*7300*/  IMAD.U32 R31, RZ, RZ, UR5 ;  /* 0x00000005ff1f7e24 */ /* 0x000fe2000f8e00ff */
[----:B------:R-:W-:-:S04]  /*7310*/  UMOV UR5, UR4 ;  /* 0x0000000400057c82 */ /* 0x000fc80008000000 */
[----:B------:R-:W-:Y:S01]  /*7320*/  MUFU.EX2 R176, R176 ;  /* 0x000000b000b07308 */ /* 0x000fe20000000800 */
[----:B------:R-:W-:-:S05]  /*7330*/  @!P1 LEA R31, R31, UR36, 0x3 ;  /* 0x000000241f1f9c11 */ /* 0x000fca000f8e18ff */
[----:B------:R-:W-:Y:S02]  /*7340*/  @!P1 VIADD R31, R31, 0x28860 ;  /* 0x000288601f1f9836 */ /* 0x000fe40000000000 */
[----:B------:R-:W-:Y:S03]  /*7350*/  MUFU.EX2 R177, R177 ;  /* 0x000000b100b17308 */ /* 0x000fe60000000800 */
[----:B------:R-:W-:-:S05]  /*7360*/  @!P1 PRMT R31, RZ, 0x654, R31 ;  /* 0x00000654ff1f9816 */ /* 0x000fca000000001f */
        /* <DEDUP_REMOVED lines=10> */
[----:B------:R-:W-:Y:S02]  /*7410*/  FFMA.FTZ R153, R58, R0, -R73 ;  /* 0x000000003a997223 */ /* 0x000fe40000010849 */
[----:B------:R-:W-:Y:S01]  /*7420*/  MUFU.EX2 R172, R172 ;  /* 0x000000ac00ac7308 */ /* 0x000fe20000000800 */
[----:B------:R-:W-:Y:S01]  /*7430*/  HGMMA.64x128x16.F32 R88, R156, gdesc[UR12].tnspB, R88, gsb0 ;  /* 0x41e0000c9c587df0 */ /* 0x000fe20008000858 */
[----:B------:R-:W-:Y:S01]  /*7440*/  UIADD3 UR14, UR10, 0x300, URZ ;  /* 0x000003000a0e7890 */ /* 0x000fe2000fffe03f */
[----:B------:R-:W-:Y:S01]  /*7450*/  UMOV UR15, 0x40000040 ;  /* 0x40000040000f7882 */ /* 0x000fe20000000000 */
[----:B------:R-:W-:-:S04]  /*7460*/  UIADD3 UR10, UR10, 0x380, URZ ;  /* 0x000003800a0a7890 */ /* 0x000fc8000fffe03f */
        /* <DEDUP_REMOVED lines=21> */
[-CC-:B------:R-:W-:Y:S02]  /*75c0*/  FFMA.FTZ R169, R50, R0.reuse, -R73.reuse ;  /* 0x0000000032a97223 */ /* 0x180fe40000010849 */
[----:B------:R-:W-:Y:S01]  /*75d0*/  MUFU.EX2 R34, R34 ;  /* 0x0000002200227308 */ /* 0x000fe20000000800 */
[----:B------:R-:W-:Y:S01]  /*75e0*/  FFMA.FTZ R73, R87, R0, -R73 ;  /* 0x0000000057497223 */ /* 0x000fe20000010849 */
[----:B------:R-:W-:Y:S06]  /*75f0*/  HGMMA.64x128x16.F32 R88, R160, gdesc[UR12].tnspB, R88, gsb0 ;  /* 0x41e0000ca0587df0 */ /* 0x000fec0008000858 */
[----:B------:R-:W-:Y:S08]  /*7600*/  MUFU.EX2 R169, R169 ;  /* 0x000000a900a97308 */ /* 0x000ff00000000800 */
[----:B------:R-:W-:Y:S08]  /*7610*/  MUFU.EX2 R154, R154 ;  /* 0x0000009a009a7308 */ /* 0x000ff00000000800 */
[----:B------:R-:W-:Y:S08]  /*7620*/  MUFU.EX2 R62, R62 ;  /* 0x0000003e003e7308 */ /* 0x000ff00000000800 */
[----:B------:R-:W-:Y:S08]  /*7630*/  MUFU.EX2 R45, R45 ;  /* 0x0000002d002d7308 */ /* 0x000ff00000000800 */
[----:B------:R-:W0:Y:S08]  /*7640*/  MUFU.EX2 R63, R63 ;  /* 0x0000003f003f7308 */ /* 0x000e300000000800 */
[----:B------:R-:W-:Y:S08]  /*7650*/  MUFU.EX2 R156, R156 ;  /* 0x0000009c009c7308 */ /* 0x000ff00000000800 */
[----:B------:R-:W-:Y:S01]  /*7660*/  MUFU.EX2 R66, R66 ;  /* 0x0000004200427308 */ /* 0x000fe20000000800 */
[----:B0-----:R-:W-:-:S07]  /*7670*/  F2FP.F16.F32.PACK_AB R155, R63, R62 ;  /* 0x0000003e3f9b723e */ /* 0x001fce00000000ff */
        /* <DEDUP_REMOVED lines=10> */
[----:B------:R-:W0:Y:S08]  /*7720*/  MUFU.EX2 R57, R57 ;  /* 0x0000003900397308 */ /* 0x000e300000000800 */
[----:B------:R-:W1:Y:S01]  /*7730*/  MUFU.EX2 R75, R75 ;  /* 0x0000004b004b7308 */ /* 0x000e620000000800 */
[----:B------:R-:W-:Y:S02]  /*7740*/  WARPGROUP.DEPBAR.LE gsb0, 0x0 ;  /* 0x00008000000079c5 */ /* 0x000fe40000010000 */
[----:B------:R-:W-:-:S05]  /*7750*/  WARPGROUP.ARRIVE ;  /* 0x00000000000079c5 */ /* 0x000fca0000000000 */
[----:B------:R-:W-:Y:S01]  /*7760*/  MUFU.EX2 R16, R16 ;  /* 0x0000001000107308 */ /* 0x000fe20000000800 */
[----:B0-----:R-:W-:Y:S01]  /*7770*/  F2FP.F16.F32.PACK_AB R160, R57, R14 ;  /* 0x0000000e39a0723e */ /* 0x001fe200000000ff */
[----:B------:R-:W-:Y:S01]  /*7780*/  HGMMA.64x128x16.F32 R88, R164, gdesc[UR8].tnspB, R88, gsb0 ;  /* 0x41e00008a4587df0 */ /* 0x000fe20008000858 */
[----:B-1----:R-:W-:-:S05]  /*7790*/  F2FP.F16.F32.PACK_AB R161, R75, R74 ;  /* 0x0000004a4ba1723e */ /* 0x002fca00000000ff */
[----:B------:R-:W-:Y:S08]  /*77a0*/  MUFU.EX2 R78, R78 ;  /* 0x0000004e004e7308 */ /* 0x000ff00000000800 */
[----:B------:R-:W0:Y:S08]  /*77b0*/  MUFU.EX2 R61, R61 ;  /* 0x0000003d003d7308 */ /* 0x000e300000000800 */
[----:B------:R-:W1:Y:S08]  /*77c0*/  MUFU.EX2 R79, R79 ;  /* 0x0000004f004f7308 */ /* 0x000e700000000800 */
[----:B------:R-:W2:Y:S01]  /*77d0*/  MUFU.EX2 R20, R20 ;  /* 0x0000001400147308 */ /* 0x000ea20000000800 */
[----:B0-----:R-:W-:-:S07]  /*77e0*/  F2FP.F16.F32.PACK_AB R162, R61, R16 ;  /* 0x000000103da2723e */ /* 0x001fce00000000ff */
[----:B------:R-:W0:Y:S01]  /*77f0*/  MUFU.EX2 R82, R82 ;  /* 0x0000005200527308 */ /* 0x000e220000000800 */
[----:B-1----:R-:W-:-:S07]  /*7800*/  F2FP.F16.F32.PACK_AB R163, R79, R78 ;  /* 0x0000004e4fa3723e */ /* 0x002fce00000000ff */
[----:B------:R-:W1:Y:S08]  /*7810*/  MUFU.EX2 R65, R65 ;  /* 0x0000004100417308 */ /* 0x000e700000000800 */
[----:B------:R-:W3:Y:S08]  /*7820*/  MUFU.EX2 R83, R83 ;  /* 0x0000005300537308 */ /* 0x000ef00000000800 */
[----:B------:R-:W4:Y:S08]  /*7830*/  MUFU.EX2 R22, R84 ;  /* 0x0000005400167308 */ /* 0x000f300000000800 */
[----:B------:R-:W5:Y:S08]  /*7840*/  MUFU.EX2 R86, R86 ;  /* 0x0000005600567308 */ /* 0x000f700000000800 */
[----:B------:R-:W5:Y:S08]  /*7850*/  MUFU.EX2 R69, R69 ;  /* 0x0000004500457308 */ /* 0x000f700000000800 */
[----:B------:R-:W5:Y:S01]  /*7860*/  MUFU.EX2 R73, R73 ;  /* 0x0000004900497308 */ /* 0x000f620000000800 */
[----:B------:R-:W-:-:S02]  /*7870*/  WARPGROUP.DEPBAR.LE gsb0, 0x0 ;  /* 0x00008000000079c5 */ /* 0x000fc40000010000 */
[----:B------:R0:W-:Y:S06]  /*7880*/  BAR.ARV R19, 0x100 ;  /* 0x000400130000751d */ /* 0x0001ec0000002000 */
        /* <DEDUP_REMOVED lines=8> */
[----:B--2---:R-:W-:Y:S01]  /*7910*/  FADD.FTZ R27, R13, R6 ;  /* 0x000000060d1b7221 */ /* 0x004fe20000010000 */
[----:B------:R-:W-:Y:S01]  /*7920*/  FADD.FTZ R6, R32, R7 ;  /* 0x0000000720067221 */ /* 0x000fe20000010000 */
[----:B------:R2:W-:Y:S01]  /*7930*/  @!P1 SYNCS.ARRIVE.TRANS64.RED.A1T0 RZ, [R31+URZ], RZ ;  /* 0x000000ff1fff99a7 */ /* 0x0005e2000810043f */
        /* <DEDUP_REMOVED lines=109> */
[----:B-1----:R-:W-:Y:S01]  /*8010*/  FADD.FTZ R13, R65, R6 ;  /* 0x00000006410d7221 */ /* 0x002fe20000010000 */
[----:B---3--:R-:W-:Y:S01]  /*8020*/  FADD.FTZ R7, R83, R7 ;  /* 0x0000000753077221 */ /* 0x008fe20000010000 */
[-C--:B------:R-:W-:Y:S01]  /*8030*/  FMUL.FTZ R150, R150, R12.reuse ;  /* 0x0000000c96967220 */ /* 0x080fe20000410000 */
[----:B------:R-:W-:Y:S01]  /*8040*/  FMUL.FTZ R151, R151, R12 ;  /* 0x0000000c97977220 */ /* 0x000fe20000410000 */
[----:B----4-:R-:W-:Y:S01]  /*8050*/  FADD.FTZ R6, R22, R13 ;  /* 0x0000000d16067221 */ /* 0x010fe20000010000 */
[----:B-----5:R-:W-:Y:S01]  /*8060*/  FADD.FTZ R7, R86, R7 ;  /* 0x0000000756077221 */ /* 0x020fe20000010000 */
[----:B------:R-:W-:Y:S01]  /*8070*/  F2FP.F16.F32.PACK_AB R182, R15, R182 ;  /* 0x000000b60fb6723e */ /* 0x000fe200000000ff */
[----:B------:R-:W-:Y:S01]  /*8080*/  IMAD.MOV.U32 R13, RZ, RZ, R8 ;  /* 0x000000ffff0d7224 */ /* 0x000fe200078e0008 */
[----:B------:R-:W-:Y:S01]  /*8090*/  F2FP.F16.F32.PACK_AB R176, R21, R176 ;  /* 0x000000b015b0723e */ /* 0x000fe200000000ff */
[----:B------:R-:W-:Y:S01]  /*80a0*/  FADD.FTZ R6, R69, R6 ;  /* 0x0000000645067221 */ /* 0x000fe20000010000 */
[----:B------:R-:W-:Y:S01]  /*80b0*/  F2FP.F16.F32.PACK_AB R183, R40, R183 ;  /* 0x000000b728b7723e */ /* 0x000fe200000000ff */
[----:B------:R-:W-:Y:S01]  /*80c0*/  FADD.FTZ R7, R73, R7 ;  /* 0x0000000749077221 */ /* 0x000fe20000010000 */
        /* <DEDUP_REMOVED lines=22> */
[----:B--2---:R-:W-:Y:S06]  /*8230*/  @P2 BRA `(.L_x_8398) ;  /* 0xffffffe000282947 */ /* 0x004fec000383ffff */
.L_x_8389:
[----:B------:R-:W-:Y:S06]  /*8240*/  BAR.ARV 0x8, 0x180 ;  /* 0x0206000000007b1d */ /* 0x000fec0000002000 */
[----:B------:R-:W-:Y:S05]  /*8250*/  @!P0 BRA `(.L_x_8399) ;  /* 0x0000000000048947 */ /* 0x000fea0003800000 */
[----:B------:R-:W-:Y:S01]  /*8260*/  BPT.TRAP 0x1 ;  /* 0x000000040000795c */ /* 0x000fe20000300000 */
.L_x_8399:
[----:B------:R-:W-:Y:S01]  /*8270*/  ULEA UR5, UR4, UR36, 0x3 ;  /* 0x0000002404057291 */ /* 0x000fe2000f8e183f */
[----:B------:R-:W-:-:S08]  /*8280*/  SHF.L.U32 R8, R8, 0x1f, RZ ;  /* 0x0000001f08087819 */ /* 0x000fd000000006ff */
[----:B------:R0:W1:Y:S01]  /*8290*/  SYNCS.PHASECHK.TRANS64.TRYWAIT P2, [UR5+0x28850], R8 ;  /* 0x02885008ff0075a7 */ /* 0x0000620008040145 */
[----:B------:R-:W-:Y:S05]  /*82a0*/  @!P0 BRA `(.L_x_8400) ;  /* 0x0000000000048947 */ /* 0x000fea0003800000 */
[----:B------:R-:W-:Y:S01]  /*82b0*/  BPT.TRAP 0x1 ;  /* 0x000000040000795c */ /* 0x000fe20000300000 */
.L_x_8400:
[----:B-1----:R-:W-:Y:S05]  /*82c0*/  @P2 BRA `(.L_x_8401) ;  /* 0x0000000000082947 */ /* 0x002fea0003800000 */
[----:B------:R-:W1:Y:S02]  /*82d0*/  SYNCS.PHASECHK.TRANS64.TRYWAIT P0, [UR5+0x28850], R8 ;  /* 0x02885008ff0075a7 */ /* 0x000e640008000145 */
[----:B-1----:R-:W-:Y:S05]  /*82e0*/  @!P0 BRA `(.L_x_8402) ;  /* 0x0000005c00a88947 */ /* 0x002fea0003800000 */
.L_x_8401:
[----:B------:R-:W-:Y:S01]  /*82f0*/  UIADD3 UR36, UR36, 0x400, URZ ;  /* 0x0000040024247890 */ /* 0x000fe2000fffe03f */
[----:B------:R-:W-:Y:S01]  /*8300*/  WARPGROUP.ARRIVE ;  /* 0x00000000000079c5 */ /* 0x000fe20000000000 */
[----:B------:R-:W-:Y:S01]  /*8310*/  UMOV UR7, 0x40000040 ;  /* 0x4000004000077882 */ /* 0x000fe20000000000 */
[----:B-1----:R-:W1:Y:S01]  /*8320*/  SHFL.BFLY PT, R3, R6, 0x2, 0x1f ;  /* 0x0c401f0006037f89 */ /* 0x002e6200000e0000 */
[----:B------:R-:W-:Y:S01]  /*8330*/  USHF.R.U32.HI UR36, URZ, 0x4, UR36 ;  /* 0x000000043f247899 */ /* 0x000fe20008011624 */
[----:B------:R-:W-:Y:S02]  /*8340*/  IMAD.U32 R12, RZ, RZ, UR5 ;  /* 0x00000005ff0c7e24 */ /* 0x000fe4000f8e00ff */
[----:B------:R-:W2:Y:S01]  /*8350*/  SHFL.BFLY PT, R2, R7, 0x2, 0x1f ;  /* 0x0c401f0007027f89 */ /* 0x000ea200000e0000 */
        /* <DEDUP_REMOVED lines=10> */
[----:B------:R-:W-:Y:S02]  /*8400*/  IMAD.MOV.U32 R6, RZ, RZ, RZ ;  /* 0x000000ffff067224 */ /* 0x000fe400078e00ff */
[----:B--2---:R-:W-:Y:S02]  /*8410*/  FADD.FTZ R4, R2, R7 ;  /* 0x0000000702047221 */ /* 0x004fe40000010000 */
[----:B------:R-:W1:Y:S04]  /*8420*/  SHFL.BFLY PT, R2, R3, 0x1, 0x1f ;  /* 0x0c201f0003027f89 */ /* 0x000e6800000e0000 */
[----:B------:R-:W2:Y:S01]  /*8430*/  SHFL.BFLY PT, R5, R4, 0x1, 0x1f ;  /* 0x0c201f0004057f89 */ /* 0x000ea200000e0000 */
[----:B-1----:R-:W-:Y:S01]  /*8440*/  FADD.FTZ R13, R3, R2 ;  /* 0x00000002030d7221 */ /* 0x002fe20000010000 */
[----:B------:R-:W-:-:S02]  /*8450*/  IMAD.MOV.U32 R3, RZ, RZ, -0x800000 ;  /* 0xff800000ff037424 */ /* 0x000fc400078e00ff */
[----:B------:R-:W-:Y:S02]  /*8460*/  IMAD.MOV.U32 R2, RZ, RZ, -0x800000 ;  /* 0xff800000ff027424 */ /* 0x000fe400078e00ff */
[----:B--2---:R-:W-:Y:S01]  /*8470*/  FADD.FTZ R14, R4, R5 ;  /* 0x00000005040e7221 */ /* 0x004fe20000010000 */
[----:B------:R-:W-:Y:S01]  /*8480*/  FSETP.NE.FTZ.AND P0, PT, R13, RZ, PT ;  /* 0x000000ff0d00720b */ /* 0x000fe20003f15000 */
[----:B------:R-:W-:-:S03]  /*8490*/  IMAD.MOV.U32 R5, RZ, RZ, RZ ;  /* 0x000000ffff057224 */ /* 0x000fc600078e00ff */
[----:B------:R-:W-:-:S09]  /*84a0*/  FSETP.NE.FTZ.AND P2, PT, R14, RZ, PT ;  /* 0x000000ff0e00720b */ /* 0x000fd20003f55000 */
[----:B0-----:R-:W0:Y:S01]  /*84b0*/  @P0 MUFU.LG2 R8, R13 ;  /* 0x0000000d00080308 */ /* 0x001e220000000c00 */
        /* <DEDUP_REMOVED lines=110> */
.L_x_8372:
[----:B------:R-:W-:Y:S05]  /*8ba0*/  @P0 BRA `(.L_x_8403) ;  /* 0x0000001400340947 */ /* 0x000fea0003800000 */
[----:B------:R-:W1:Y:S01]  /*8bb0*/  S2R R0, SR_TID.X ;  /* 0x0000000000007919 */ /* 0x000e620000002100 */
[----:B------:R-:W2:Y:S01]  /*8bc0*/  LDC R17, c[0x0][0xbe8] ;  /* 0x0002fa00ff117b82 */ /* 0x000ea20000000800 */
[----:B------:R-:W-:Y:S01]  /*8bd0*/  ULDC.64 UR4, c[0x0][0xbd0] ;  /* 0x0002f40000047ab9 */ /* 0x000fe20000000a00 */
[----:B------:R-:W-:Y:S01]  /*8be0*/  ULDC.64 UR6, c[0x0][0xb38] ;  /* 0x0002ce0000067ab9 */ /* 0x000fe20000000a00 */
[----:B------:R-:W3:Y:S01]  /*8bf0*/  S2R R19, SR_CTAID.X ;  /* 0x0000000000137919 */ /* 0x000ee20000002500 */
[----:B------:R-:W-:Y:S04]  /*8c00*/  BSSY B0, `(.L_x_8404) ;  /* 0x00000e3000007945 */ /* 0x000fe80003800000 */
[----:B------:R-:W4:Y:S08]  /*8c10*/  S2UR UR9, SR_CTAID.Z ;  /* 0x00000000000979c3 */ /* 0x000f300000002700 */
[----:B------:R-:W5:Y:S08]  /*8c20*/  LDC.64 R20, c[0x0][0xbd8] ;  /* 0x0002f600ff147b82 */ /* 0x000f700000000a00 */
[----:B------:R-:W-:Y:S01]  /*8c30*/  BAR.SYNC.DEFER_BLOCKING 0x1, 0x100 ;  /* 0x0044000000007b1d */ /* 0x000fe20000010000 */
[----:B--2---:R-:W-:-:S07]  /*8c40*/  ISETP.NE.AND P0, PT, R17, 0x1, PT ;  /* 0x000000011100780c */ /* 0x004fce0003f05270 */
[----:B------:R-:W2:Y:S01]  /*8c50*/  S2UR UR8, SR_CTAID.Y ;  /* 0x00000000000879c3 */ /* 0x000ea20000002600 */
[----:B-1----:R-:W-:-:S07]  /*8c60*/  VIADD R0, R0, 0xffffff80 ;  /* 0xffffff8000007836 */ /* 0x002fce0000000000 */
[----:B------:R-:W2:Y:S01]  /*8c70*/  LDC R25, c[0x0][0xc50] ;  /* 0x00031400ff197b82 */ /* 0x000ea20000000800 */
[----:B------:R-:W-:-:S04]  /*8c80*/  SHF.R.S32.HI R5, RZ, 0x1f, R0 ;  /* 0x0000001fff057819 */ /* 0x000fc80000011400 */
[----:B------:R-:W-:-:S03]  /*8c90*/  LEA.HI R6, R5, R0, RZ, 0x7 ;  /* 0x0000000005067211 */ /* 0x000fc600078f38ff */
[----:B------:R-:W1:Y:S01]  /*8ca0*/  LDC.64 R22, c[0x0][0xb40] ;  /* 0x0002d000ff167b82 */ /* 0x000e620000000a00 */
[----:B------:R-:W-:Y:S02]  /*8cb0*/  LEA.HI R5, R5, R0, RZ, 0x2 ;  /* 0x0000000005057211 */ /* 0x000fe400078f10ff */
[----:B------:R-:W-:Y:S02]  /*8cc0*/  LOP3.LUT R7, R6, 0xffffff80, RZ, 0xc0, !PT ;  /* 0xffffff8006077812 */ /* 0x000fe400078ec0ff */
[----:B------:R-:W-:Y:S02]  /*8cd0*/  LOP3.LUT R11, R5, 0xfffffffc, RZ, 0xc0, !PT ;  /* 0xfffffffc050b7812 */ /* 0x000fe400078ec0ff */
[----:B------:R-:W-:Y:S01]  /*8ce0*/  SHF.R.S32.HI R5, RZ, 0x7, R6 ;  /* 0x00000007ff057819 */ /* 0x000fe20000011406 */
[C---:B------:R-:W-:Y:S01]  /*8cf0*/  IMAD.IADD R24, R0.reuse, 0x1, -R7 ;  /* 0x0000000100187824 */ /* 0x040fe200078e0a07 */
[----:B------:R-:W2:Y:S01]  /*8d00*/  @P0 LDC R13, c[0x0][0xbec] ;  /* 0x0002fb00ff0d0b82 */ /* 0x000ea20000000800 */
[----:B------:R-:W-:Y:S01]  /*8d10*/  IMAD.IADD R11, R0, 0x1, -R11 ;  /* 0x00000001000b7824 */ /* 0x000fe200078e0a0b */
[----:B------:R-:W-:-:S02]  /*8d20*/  LEA.HI R0, R6, R5, RZ, 0x1 ;  /* 0x0000000506007211 */ /* 0x000fc400078f08ff */
[----:B------:R-:W-:Y:S02]  /*8d30*/  SHF.R.S32.HI R7, RZ, 0x1f, R24 ;  /* 0x0000001fff077819 */ /* 0x000fe40000011418 */
[----:B------:R-:W-:Y:S02]  /*8d40*/  LEA.HI R6, R11, R11, RZ, 0x1 ;  /* 0x0000000b0b067211 */ /* 0x000fe400078f08ff */
[-C--:B------:R-:W-:Y:S01]  /*8d50*/  LEA.HI R26, R7, R24.reuse, RZ, 0x2 ;  /* 0x00000018071a7211 */ /* 0x080fe200078f10ff */
[----:B------:R-:W2:Y:S01]  /*8d60*/  @P0 LDC R29, c[0x0][0xbec] ;  /* 0x0002fb00ff1d0b82 */ /* 0x000ea20000000800 */
[----:B------:R-:W-:Y:S02]  /*8d70*/  LOP3.LUT R6, R6, 0x1ffffffe, RZ, 0xc0, !PT ;  /* 0x1ffffffe06067812 */ /* 0x000fe400078ec0ff */
[--C-:B0-----:R-:W-:Y:S02]  /*8d80*/  SHF.R.S32.HI R4, RZ, 0x2, R26.reuse ;  /* 0x00000002ff047819 */ /* 0x101fe4000001141a */
[----:B------:R-:W-:Y:S01]  /*8d90*/  SHF.R.S32.HI R9, RZ, 0x1f, R26 ;  /* 0x0000001fff097819 */ /* 0x000fe2000001141a */
[----:B------:R-:W-:Y:S01]  /*8da0*/  IMAD.IADD R27, R11, 0x1, -R6 ;  /* 0x000000010b1b7824 */ /* 0x000fe200078e0a06 */
[----:B------:R-:W-:Y:S01]  /*8db0*/  LEA.HI R7, R7, R24, RZ, 0x5 ;  /* 0x0000001807077211 */ /* 0x000fe200078f28ff */
[----:B------:R-:W0:Y:S01]  /*8dc0*/  @P0 LDC R15, c[0x0][0xbf0] ;  /* 0x0002fc00ff0f0b82 */ /* 0x000e220000000800 */
[----:B------:R-:W-:-:S02]  /*8dd0*/  LEA.HI R9, R9, R4, RZ, 0x3 ;  /* 0x0000000409097211 */ /* 0x000fc400078f18ff */
[----:B------:R-:W-:Y:S02]  /*8de0*/  LOP3.LUT R0, R0, 0x3fffffe, RZ, 0xc0, !PT ;  /* 0x03fffffe00007812 */ /* 0x000fe400078ec0ff */
[----:B------:R-:W-:Y:S02]  /*8df0*/  LOP3.LUT R9, R9, 0xfffffff8, RZ, 0xc0, !PT ;  /* 0xfffffff809097812 */ /* 0x000fe400078ec0ff */
[----:B------:R-:W-:Y:S01]  /*8e00*/  SHF.R.S32.HI R7, RZ, 0x5, R7 ;  /* 0x00000005ff077819 */ /* 0x000fe20000011407 */
[----:B------:R-:W-:Y:S01]  /*8e10*/  IMAD.IADD R0, R5, 0x1, -R0 ;  /* 0x0000000105007824 */ /* 0x000fe200078e0a00 */
[----:B------:R-:W-:Y:S01]  /*8e20*/  SHF.R.S32.HI R11, RZ, 0x1f, R18 ;  /* 0x0000001fff0b7819 */ /* 0x000fe20000011412 */
[----:B------:R-:W-:Y:S01]  /*8e30*/  IMAD.IADD R4, R4, 0x1, -R9 ;  /* 0x0000000104047824 */ /* 0x000fe200078e0a09 */
[----:B------:R-:W0:Y:S03]  /*8e40*/  @P0 LDC R14, c[0x0][0xbf0] ;  /* 0x0002fc00ff0e0b82 */ /* 0x000e260000000800 */
[----:B------:R-:W-:-:S02]  /*8e50*/  IMAD R5, R7, 0x10, R4 ;  /* 0x0000001007057824 */ /* 0x000fc400078e0204 */
[----:B------:R-:W-:Y:S02]  /*8e60*/  IMAD R7, R11, UR4, RZ ;  /* 0x000000040b077c24 */ /* 0x000fe4000f8e02ff */
[----:B------:R-:W-:Y:S02]  /*8e70*/  IMAD R0, R0, 0x40, R5 ;  /* 0x0000004000007824 */ /* 0x000fe400078e0205 */
[----:B------:R-:W-:Y:S01]  /*8e80*/  IMAD.WIDE.U32 R4, R18, UR4, RZ ;  /* 0x0000000412047c25 */ /* 0x000fe2000f8e00ff */
[----:B----4-:R-:W-:-:S03]  /*8e90*/  USHF.R.S32.HI UR4, URZ, 0x1f, UR9 ;  /* 0x0000001f3f047899 */ /* 0x010fc60008011409 */
        /* <DEDUP_REMOVED lines=8> */
[----:B-----5:R-:W-:Y:S02]  /*8f20*/  IMAD R10, R20, UR4, RZ ;  /* 0x00000004140a7c24 */ /* 0x020fe4000f8e02ff */
[----:B---3--:R-:W-:Y:S02]  /*8f30*/  IMAD R8, R19, 0x80, R8 ;  /* 0x0000008013087824 */ /* 0x008fe400078e0208 */
[----:B-1----:R-:W-:Y:S01]  /*8f40*/  IMAD R12, R22, UR4, RZ ;  /* 0x00000004160c7c24 */ /* 0x002fe2000f8e02ff */
[----:B------:R-:W-:Y:S01]  /*8f50*/  ULDC.64 UR4, c[0x0][0xbe0] ;  /* 0x0002f80000047ab9 */ /* 0x000fe20000000a00 */
[----:B--2---:R-:W-:-:S02]  /*8f60*/  IMAD R25, R25, R18, UR8 ;  /* 0x0000000819197e24 */ /* 0x004fc4000f8e0212 */
[----:B------:R-:W-:Y:S02]  /*8f70*/  IMAD.IADD R7, R7, 0x1, R9 ;  /* 0x0000000107077824 */ /* 0x000fe400078e0209 */
[----:B------:R-:W-:Y:S02]  /*8f80*/  IMAD R11, R21, UR9, R10 ;  /* 0x00000009150b7c24 */ /* 0x000fe4000f8e020a */
[----:B------:R-:W-:-:S04]  /*8f90*/  IMAD.WIDE.U32 R4, R20, UR9, R4 ;  /* 0x0000000914047c25 */ /* 0x000fc8000f8e0004 */
[----:B------:R-:W-:-:S04]  /*8fa0*/  @P0 IMAD.HI.U32 R10, R8, R13, RZ ;  /* 0x0000000d080a0227 */ /* 0x000fc800078e00ff */
        /* <DEDUP_REMOVED lines=8> */
[----:B0-----:R-:W-:Y:S01]  /*9030*/  @P0 SHF.R.U32.HI R9, RZ, R15, R10 ;  /* 0x0000000fff090219 */ /* 0x001fe2000001160a */
        /* <DEDUP_REMOVED lines=82> */
[----:B------:R-:W-:Y:S01]  /*9560*/  @!P3 LEA.HI R0, R0, R0, RZ, 0x1 ;  /* 0x000000000000b211 */ /* 0x000fe200078f08ff */
[----:B------:R-:W-:Y:S01]  /*9570*/  VIADD R18, R19, 0x60 ;  /* 0x0000006013127836 */ /* 0x000fe20000000000 */
        /* <DEDUP_REMOVED lines=8> */
[----:B------:R-:W-:Y:S02]  /*9600*/  @!P5 LOP3.LUT R13, R10, 0xfffffffe, RZ, 0xc0, !PT ;  /* 0xfffffffe0a0dd812 */ /* 0x000fe400078ec0ff */
[----:B------:R1:W-:Y:S01]  /*9610*/  @!P3 ST.E.64 desc[UR42][R4.64], R92 ;  /* 0x0000005c0400b985 */ /* 0x0003e2000c101b2a */
[----:B------:R-:W-:-:S02]  /*9620*/  ISETP.GE.AND P3, PT, R8, UR4, PT ;  /* 0x0000000408007c0c */ /* 0x000fc4000bf66270 */
[----:B0-----:R-:W-:Y:S02]  /*9630*/  @!P0 LOP3.LUT R3, R6, 0xfffffffe, RZ, 0xc0, !PT ;  /* 0xfffffffe06038812 */ /* 0x001fe400078ec0ff */
[----:B------:R-:W-:-:S03]  /*9640*/  @!P4 LEA.HI R6, R9, R9, RZ, 0x1 ;  /* 0x000000090906c211 */ /* 0x000fc600078f08ff */
        /* <DEDUP_REMOVED lines=15> */
[----:B------:R0:W-:Y:S02]  /*9740*/  @!P2 ST.E.64 desc[UR42][R6.64], R104 ;  /* 0x000000680600a985 */ /* 0x0001e4000c101b2a */
[----:B------:R-:W-:Y:S02]  /*9750*/  VIADD R0, R19, 0x48 ;  /* 0x0000004813007836 */ /* 0x000fe40000000000 */
[--C-:B------:R-:W-:Y:S01]  /*9760*/  @!P5 IMAD.WIDE R8, R13, 0x4, R14.reuse ;  /* 0x000000040d08d825 */ /* 0x100fe200078e020e */
[----:B------:R2:W-:Y:S01]  /*9770*/  @!P3 ST.E.64 desc[UR42][R2.64], R108 ;  /* 0x0000006c0200b985 */ /* 0x0005e2000c101b2a */
[----:B------:R-:W-:Y:S02]  /*9780*/  ISETP.GE.AND P3, PT, R18, UR4, PT ;  /* 0x0000000412007c0c */ /* 0x000fe4000bf66270 */
[----:B------:R-:W-:Y:S01]  /*9790*/  VIADD R13, R19, 0x58 ;  /* 0x00000058130d7836 */ /* 0x000fe20000000000 */
[----:B------:R-:W-:Y:S01]  /*97a0*/  ISETP.GE.AND P0, PT, R0, UR4, PT ;  /* 0x0000000400007c0c */ /* 0x000fe2000bf06270 */
[----:B-1----:R-:W-:Y:S01]  /*97b0*/  @!P4 IMAD.WIDE R4, R11, 0x4, R14 ;  /* 0x000000040b04c825 */ /* 0x002fe200078e020e */
[----:B------:R-:W-:-:S02]  /*97c0*/  @!P1 LEA.HI R12, R12, R12, RZ, 0x1 ;  /* 0x0000000c0c0c9211 */ /* 0x000fc400078f08ff */
[----:B------:R-:W-:Y:S01]  /*97d0*/  ISETP.GE.AND P2, PT, R13, UR4, PT ;  /* 0x000000040d007c0c */ /* 0x000fe2000bf46270 */
[----:B------:R-:W-:Y:S01]  /*97e0*/  @!P6 IMAD.WIDE R10, R21, 0x4, R14 ;  /* 0x00000004150ae825 */ /* 0x000fe200078e020e */
[----:B------:R1:W-:Y:S03]  /*97f0*/  @!P4 ST.E.64 desc[UR42][R4.64], R112 ;  /* 0x000000700400c985 */ /* 0x0003e6000c101b2a */
[C---:B0-----:R-:W-:Y:S01]  /*9800*/  VIADD R6, R19.reuse, 0x68 ;  /* 0x0000006813067836 */ /* 0x041fe20000000000 */
[----:B------:R0:W-:Y:S01]  /*9810*/  @!P5 ST.E.64 desc[UR42][R8.64], R116 ;  /* 0x000000740800d985 */ /* 0x0001e2000c101b2a */
[C---:B--2---:R-:W-:Y:S01]  /*9820*/  VIADD R3, R19.reuse, 0x78 ;  /* 0x0000007813037836 */ /* 0x044fe20000000000 */
[----:B------:R-:W-:Y:S01]  /*9830*/  @!P3 LEA.HI R18, R18, R18, RZ, 0x1 ;  /* 0x000000121212b211 */ /* 0x000fe200078f08ff */
[----:B------:R-:W-:Y:S01]  /*9840*/  VIADD R7, R19, 0x70 ;  /* 0x0000007013077836 */ /* 0x000fe20000000000 */
[----:B------:R2:W-:Y:S01]  /*9850*/  @!P6 ST.E.64 desc[UR42][R10.64], R120 ;  /* 0x000000780a00e985 */ /* 0x0005e2000c101b2a */
[----:B------:R-:W-:-:S02]  /*9860*/  ISETP.GE.AND P4, PT, R6, UR4, PT ;  /* 0x0000000406007c0c */ /* 0x000fc4000bf86270 */
[----:B------:R-:W-:Y:S02]  /*9870*/  ISETP.GE.AND P6, PT, R3, UR4, PT ;  /* 0x0000000403007c0c */ /* 0x000fe4000bfc6270 */
[----:B------:R-:W-:Y:S02]  /*9880*/  ISETP.GE.AND P5, PT, R7, UR4, PT ;  /* 0x0000000407007c0c */ /* 0x000fe4000bfa6270 */
[----:B------:R-:W-:Y:S02]  /*9890*/  @!P0 LEA.HI R0, R0, R0, RZ, 0x1 ;  /* 0x0000000000008211 */ /* 0x000fe400078f08ff */
[----:B------:R-:W-:Y:S02]  /*98a0*/  @!P2 LEA.HI R13, R13, R13, RZ, 0x1 ;  /* 0x0000000d0d0da211 */ /* 0x000fe400078f08ff */
[----:B-1----:R-:W-:Y:S02]  /*98b0*/  @!P1 LOP3.LUT R5, R12, 0xfffffffe, RZ, 0xc0, !PT ;  /* 0xfffffffe0c059812 */ /* 0x002fe400078ec0ff */
[----:B0-----:R-:W-:-:S02]  /*98c0*/  @!P3 LOP3.LUT R9, R18, 0xfffffffe, RZ, 0xc0, !PT ;  /* 0xfffffffe1209b812 */ /* 0x001fc400078ec0ff */
[----:B------:R-:W-:Y:S02]  /*98d0*/  @!P4 LEA.HI R6, R6, R6, RZ, 0x1 ;  /* 0x000000060606c211 */ /* 0x000fe400078f08ff */
[----:B------:R-:W-:Y:S01]  /*98e0*/  @!P6 LEA.HI R4, R3, R3, RZ, 0x1 ;  /* 0x000000030304e211 */ /* 0x000fe200078f08ff */
[----:B------:R-:W-:Y:S01]  /*98f0*/  @!P3 IMAD.WIDE R8, R9, 0x4, R14 ;  /* 0x000000040908b825 */ /* 0x000fe200078e020e */
[----:B------:R-:W-:Y:S02]  /*9900*/  @!P5 LEA.HI R2, R7, R7, RZ, 0x1 ;  /* 0x000000070702d211 */ /* 0x000fe400078f08ff */
[----:B------:R-:W-:Y:S02]  /*9910*/  @!P0 LOP3.LUT R3, R0, 0xfffffffe, RZ, 0xc0, !PT ;  /* 0xfffffffe00038812 */ /* 0x000fe400078ec0ff */
[----:B------:R-:W-:Y:S02]  /*9920*/  @!P2 LOP3.LUT R7, R13, 0xfffffffe, RZ, 0xc0, !PT ;  /* 0xfffffffe0d07a812 */ /* 0x000fe400078ec0ff */
[----:B--2---:R-:W-:-:S02]  /*9930*/  @!P4 LOP3.LUT R11, R6, 0xfffffffe, RZ, 0xc0, !PT ;  /* 0xfffffffe060bc812 */ /* 0x004fc400078ec0ff */
        /* <DEDUP_REMOVED lines=15> */
.L_x_8405:
[----:B------:R-:W-:Y:S05]  /*9a30*/  BSYNC B0 ;  /* 0x0000000000007941 */ /* 0x000fea0003800000 */
.L_x_8404:
        /* <DEDUP_REMOVED lines=100> */
.L_x_8403:
[----:B------:R-:W1:Y:S02]  /*a080*/  S2R R0, SR_TID.X ;  /* 0x0000000000007919 */ /* 0x000e640000002100 */
[----:B-1----:R-:W-:-:S05]  /*a090*/  VIADD R2, R0, 0xffffff80 ;  /* 0xffffff8000027836 */ /* 0x002fca0000000000 */
[----:B------:R-:W-:-:S13]  /*a0a0*/  ISETP.GT.AND P0, PT, R2, 0x7f, PT ;  /* 0x0000007f0200780c */ /* 0x000fda0003f04270 */
[----:B------:R-:W-:Y:S05]  /*a0b0*/  @P0 BRA `(.L_x_8370) ;  /* 0x0000003c009c0947 */ /* 0x000fea0003800000 */
[----:B------:R-:W1:Y:S01]  /*a0c0*/  S2R R3, SR_CTAID.X ;  /* 0x0000000000037919 */ /* 0x000e620000002500 */
[----:B------:R-:W2:Y:S01]  /*a0d0*/  LDC R6, c[0x0][0xbe8] ;  /* 0x0002fa00ff067b82 */ /* 0x000ea20000000800 */
[----:B------:R-:W-:Y:S01]  /*a0e0*/  ULDC UR4, c[0x0][0xa88] ;  /* 0x0002a20000047ab9 */ /* 0x000fe20000000800 */
[----:B-1----:R-:W-:Y:S02]  /*a0f0*/  IMAD R0, R3, 0x80, R0 ;  /* 0x0000008003007824 */ /* 0x002fe400078e0200 */
[----:B--2---:R-:W-:Y:S02]  /*a100*/  IMAD R3, R6, UR4, RZ ;  /* 0x0000000406037c24 */ /* 0x004fe4000f8e02ff */
[----:B------:R-:W-:-:S05]  /*a110*/  VIADD R0, R0, 0xffffff80 ;  /* 0xffffff8000007836 */ /* 0x000fca0000000000 */
[----:B------:R-:W-:-:S13]  /*a120*/  ISETP.GE.AND P0, PT, R0, R3, PT ;  /* 0x000000030000720c */ /* 0x000fda0003f06270 */
[----:B------:R-:W-:Y:S05]  /*a130*/  @P0 BRA `(.L_x_8370) ;  /* 0x0000003c007c0947 */ /* 0x000fea0003800000 */
[----:B------:R-:W-:Y:S01]  /*a140*/  ISETP.NE.AND P0, PT, R6, 0x1, PT ;  /* 0x000000010600780c */ /* 0x000fe20003f05270 */
[----:B------:R-:W1:Y:S01]  /*a150*/  S2UR UR4, SR_CTAID.Z ;  /* 0x00000000000479c3 */ /* 0x000e620000002700 */
[----:B------:R-:W-:Y:S01]  /*a160*/  SHF.R.S32.HI R5, RZ, 0x1f, R18 ;  /* 0x0000001fff057819 */ /* 0x000fe20000011412 */
[----:B------:R-:W-:Y:S02]  /*a170*/  ULDC.64 UR6, c[0x0][0xbd0] ;  /* 0x0002f40000067ab9 */ /* 0x000fe40000000a00 */
[----:B------:R-:W-:-:S04]  /*a180*/  IMAD.WIDE.U32 R2, R18, UR6, RZ ;  /* 0x0000000612027c25 */ /* 0x000fc8000f8e00ff */
[----:B------:R-:W2:Y:S01]  /*a190*/  LDC.64 R12, c[0x0][0xbd8] ;  /* 0x0002f600ff0c7b82 */ /* 0x000ea20000000a00 */
[----:B------:R-:W-:-:S04]  /*a1a0*/  IMAD R5, R5, UR6, RZ ;  /* 0x0000000605057c24 */ /* 0x000fc8000f8e02ff */
[----:B------:R-:W-:Y:S02]  /*a1b0*/  IMAD R5, R18, UR7, R5 ;  /* 0x0000000712057c24 */ /* 0x000fe4000f8e0205 */
[----:B------:R-:W-:Y:S01]  /*a1c0*/  IMAD.MOV R18, RZ, RZ, -R18 ;  /* 0x000000ffff127224 */ /* 0x000fe200078e0a12 */
[----:B------:R-:W0:Y:S01]  /*a1d0*/  @P0 LDC R9, c[0x0][0xbec] ;  /* 0x0002fb00ff090b82 */ /* 0x000e220000000800 */
[----:B------:R-:W-:Y:S02]  /*a1e0*/  IMAD.IADD R3, R3, 0x1, R5 ;  /* 0x0000000103037824 */ /* 0x000fe400078e0205 */
[----:B------:R-:W-:-:S05]  /*a1f0*/  IMAD.MOV.U32 R5, RZ, RZ, R0 ;  /* 0x000000ffff057224 */ /* 0x000fca00078e0000 */
[----:B------:R-:W3:Y:S01]  /*a200*/  S2UR UR8, SR_CTAID.Y ;  /* 0x00000000000879c3 */ /* 0x000ee20000002600 */
[----:B-1----:R-:W-:-:S07]  /*a210*/  USHF.R.S32.HI UR5, URZ, 0x1f, UR4 ;  /* 0x0000001f3f057899 */ /* 0x002fce0008011404 */
[----:B------:R-:W3:Y:S01]  /*a220*/  LDC R7, c[0x0][0xc50] ;  /* 0x00031400ff077b82 */ /* 0x000ee20000000800 */
[C---:B--2---:R-:W-:Y:S02]  /*a230*/  IMAD R8, R12.reuse, UR5, RZ ;  /* 0x000000050c087c24 */ /* 0x044fe4000f8e02ff */
[----:B------:R-:W-:-:S04]  /*a240*/  IMAD.WIDE.U32 R2, R12, UR4, R2 ;  /* 0x000000040c027c25 */ /* 0x000fc8000f8e0002 */
[----:B------:R-:W-:Y:S01]  /*a250*/  IMAD R13, R13, UR4, R8 ;  /* 0x000000040d0d7c24 */ /* 0x000fe2000f8e0208 */
[----:B------:R-:W1:Y:S01]  /*a260*/  @P0 LDC R11, c[0x0][0xbf0] ;  /* 0x0002fc00ff0b0b82 */ /* 0x000e620000000800 */
[----:B0-----:R-:W-:Y:S01]  /*a270*/  @P0 IMAD.HI.U32 R4, R0, R9, RZ ;  /* 0x0000000900040227 */ /* 0x001fe200078e00ff */
[----:B------:R-:W-:-:S03]  /*a280*/  ULDC.64 UR4, c[0x0][0xbe0] ;  /* 0x0002f80000047ab9 */ /* 0x000fc60000000a00 */
[----:B------:R-:W-:Y:S02]  /*a290*/  IMAD.IADD R3, R13, 0x1, R3 ;  /* 0x000000010d037824 */ /* 0x000fe400078e0203 */
[----:B---3--:R-:W-:-:S04]  /*a2a0*/  IMAD R9, R7, R18, UR8 ;  /* 0x0000000807097e24 */ /* 0x008fc8000f8e0212 */
[----:B------:R-:W-:Y:S01]  /*a2b0*/  IMAD.WIDE.U32 R2, R9, UR4, R2 ;  /* 0x0000000409027c25 */ /* 0x000fe2000f8e0002 */
[----:B-1----:R-:W-:Y:S02]  /*a2c0*/  @P0 SHF.R.U32.HI R5, RZ, R11, R4 ;  /* 0x0000000bff050219 */ /* 0x002fe40000011604 */
        /* <DEDUP_REMOVED lines=20> */
.L_x_8368:
        /* <DEDUP_REMOVED lines=18> */
.L_x_8406:
[----:B------:R-:W-:Y:S01]  /*a530*/  ULDC UR39, c[0x0][0xc50] ;  /* 0x0003140000277ab9 */ /* 0x000fe20000000800 */
[----:B------:R-:W-:Y:S01]  /*a540*/  UMOV UR36, UR6 ;  /* 0x0000000600247c82 */ /* 0x000fe20008000000 */
[----:B------:R-:W-:-:S11]  /*a550*/  UISETP.NE.AND UP0, UPT, UR39, 0x1, UPT ;  /* 0x000000012700788c */ /* 0x000fd6000bf05270 */
[----:B------:R-:W-:Y:S01]  /*a560*/  @UP0 ULDC UR4, c[0x0][0xc54] ;  /* 0x0003150000040ab9 */ /* 0x000fe20000000800 */
[----:B------:R-:W-:Y:S01]  /*a570*/  @UP0 ULDC UR7, c[0x0][0xc58] ;  /* 0x0003160000070ab9 */ /* 0x000fe20000000800 */
[----:B------:R-:W-:-:S04]  /*a580*/  UIMAD.WIDE.U32 UR4, UR6, UR4, URZ ;  /* 0x00000004060472a5 */ /* 0x000fc8000f8e003f */
[----:B------:R-:W-:-:S12]  /*a590*/  @UP0 USHF.R.U32.HI UR36, URZ, UR7, UR5 ;  /* 0x000000073f240299 */ /* 0x000fd80008011605 */
.L_x_8407:
        /* <DEDUP_REMOVED lines=20> */
[----:B------:R-:W-:Y:S02]  /*a6e0*/  UIMAD UR7, UR7, UR9, 0x7f ;  /* 0x0000007f070774a4 */ /* 0x000fe4000f8e0209 */
[----:B0-----:R-:W-:-:S03]  /*a6f0*/  ULEA UR8, UR4, 0x7f, 0x7 ;  /* 0x0000007f04087891 */ /* 0x001fc6000f8e383f */
[----:B------:R-:W-:Y:S02]  /*a700*/  @UP1 ULDC UR4, c[0x0][0x44c] ;  /* 0x0001130000041ab9 */ /* 0x000fe40000000800 */
[----:B------:R-:W-:Y:S02]  /*a710*/  UIMAD.WIDE.U32 UR4, UR8, UR4, URZ ;  /* 0x00000004080472a5 */ /* 0x000fe4000f8e003f */
[----:B------:R-:W-:Y:S01]  /*a720*/  UMOV UR6, UR8 ;  /* 0x0000000800067c82 */ /* 0x000fe20008000000 */
[----:B------:R-:W-:Y:S02]  /*a730*/  @UP1 ULDC UR8, c[0x0][0x450] ;  /* 0x0001140000081ab9 */ /* 0x000fe40000000800 */
[----:B------:R-:W-:Y:S02]  /*a740*/  @UP1 USHF.R.U32.HI UR6, URZ, UR8, UR5 ;  /* 0x000000083f061299 */ /* 0x000fe40008011605 */
[----:B------:R-:W-:Y:S02]  /*a750*/  USHF.R.S32.HI UR5, URZ, 0x1f, UR7 ;  /* 0x0000001f3f057899 */ /* 0x000fe40008011407 */
[----:B------:R-:W-:-:S02]  /*a760*/  UIADD3 UR6, UR10, UR6, URZ ;  /* 0x000000060a067290 */ /* 0x000fc4000fffe03f */
[----:B------:R-:W-:Y:S02]  /*a770*/  ULEA.HI UR5, UR5, UR7, URZ, 0x7 ;  /* 0x0000000705057291 */ /* 0x000fe4000f8f383f */
[----:B------:R-:W-:Y:S02]  /*a780*/  USHF.R.S32.HI UR4, URZ, 0x1f, UR6 ;  /* 0x0000001f3f047899 */ /* 0x000fe40008011406 */
[----:B------:R-:W-:Y:S02]  /*a790*/  USHF.R.S32.HI UR5, URZ, 0x7, UR5 ;  /* 0x000000073f057899 */ /* 0x000fe40008011405 */
[----:B------:R-:W-:-:S04]  /*a7a0*/  ULEA.HI UR4, UR4, UR6, URZ, 0x7 ;  /* 0x0000000604047291 */ /* 0x000fc8000f8f383f */
[----:B------:R-:W-:-:S04]  /*a7b0*/  USHF.R.S32.HI UR4, URZ, 0x7, UR4 ;  /* 0x000000073f047899 */ /* 0x000fc80008011404 */
[----:B------:R-:W-:-:S04]  /*a7c0*/  UISETP.LT.AND UP0, UPT, UR5, UR4, UPT ;  /* 0x000000040500728c */ /* 0x000fc8000bf01270 */
[----:B------:R-:W-:Y:S02]  /*a7d0*/  USEL UR40, UR5, UR4, UP0 ;  /* 0x0000000405287287 */ /* 0x000fe40008000000 */
[----:B------:R-:W-:Y:S02]  /*a7e0*/  USHF.R.U32.HI UR5, URZ, 0x10, UR39 ;  /* 0x000000103f057899 */ /* 0x000fe40008011627 */
[----:B------:R-:W-:Y:S02]  /*a7f0*/  UISETP.GE.AND UP1, UPT, UR40, 0x1, UPT ;  /* 0x000000012800788c */ /* 0x000fe4000bf26270 */
[----:B------:R-:W-:Y:S02]  /*a800*/  UISETP.NE.AND UP0, UPT, UR5, URZ, UPT ;  /* 0x0000003f0500728c */ /* 0x000fe4000bf05270 */
[----:B------:R-:W-:Y:S02]  /*a810*/  ULOP3.LUT UR39, UR39, 0xffff, URZ, 0xc0, !UPT ;  /* 0x0000ffff27277892 */ /* 0x000fe4000f8ec03f */
[----:B------:R-:W-:-:S07]  /*a820*/  PLOP3.LUT P0, PT, PT, PT, UP1, 0x80, 0x0 ;  /* 0x000000000000781c */ /* 0x000fce0003f0f018 */
[----:B------:R-:W-:-:S06]  /*a830*/  @!UP0 ULDC UR5, c[0x0][0x9f0] ;  /* 0x00027c0000058ab9 */ /* 0x000fcc0000000800 */
        /* <DEDUP_REMOVED lines=29> */
.L_x_8409:
        /* <DEDUP_REMOVED lines=32> */
.L_x_8410:
        /* <DEDUP_REMOVED lines=20> */
.L_x_8412:
        /* <DEDUP_REMOVED lines=15> */
.L_x_8411:
[----:B------:R-:W0:Y:S02]  /*ae40*/  LDC.64 R2, c[0x0][0x9f8] ;  /* 0x00027e00ff027b82 */ /* 0x000e240000000a00 */
        /* <DEDUP_REMOVED lines=19> */
.L_x_8490:
        /* <DEDUP_REMOVED lines=8> */
.L_x_8493:
[----:B------:R-:W-:Y:S05]  /*b000*/  @!P6 BRA `(.L_x_8414) ;  /* 0x0000000000e4e947 */ /* 0x000fea0003800000 */
[----:B------:R-:W-:Y:S01]  /*b010*/  IMAD.MOV.U32 R16, RZ, RZ, R18 ;  /* 0x000000ffff107224 */ /* 0x000fe200078e0012 */
[----:B------:R-:W-:Y:S06]  /*b020*/  @!P1 BRA `(.L_x_8416) ;  /* 0x0000000000489947 */ /* 0x000fec0003800000 */
[----:B------:R-:W1:Y:S01]  /*b030*/  LDC R6, c[0x0][0x43c] ;  /* 0x00010f00ff067b82 */ /* 0x000e620000000800 */
[----:B0-----:R-:W-:Y:S01]  /*b040*/  IMAD.MOV.U32 R0, RZ, RZ, R17 ;  /* 0x000000ffff007224 */ /* 0x001fe200078e0011 */
[----:B------:R-:W-:Y:S02]  /*b050*/  ULDC.64 UR4, c[0x0][0x428] ;  /* 0x00010a0000047ab9 */ /* 0x000fe40000000a00 */
        /* <DEDUP_REMOVED lines=15> */
.L_x_8416:
[----:B0-----:R-:W-:Y:S01]  /*b150*/  IMAD.MOV.U32 R0, RZ, RZ, 0x1 ;  /* 0x00000001ff007424 */ /* 0x001fe200078e00ff */
[----:B------:R-:W1:Y:S04]  /*b160*/  S2R R8, SR_TID.X ;  /* 0x0000000000087919 */ /* 0x000e680000002100 */
[----:B------:R-:W-:-:S04]  /*b170*/  SHF.L.U32 R0, R0, 0x1f, RZ ;  /* 0x0000001f00007819 */ /* 0x000fc800000006ff */
[----:B------:R-:W0:Y:S01]  /*b180*/  SYNCS.PHASECHK.TRANS64.TRYWAIT P0, [UR38+0x28840], R0 ;  /* 0x02884000ff0075a7 */ /* 0x000e220008000166 */
[----:B-1----:R-:W-:-:S04]  /*b190*/  LOP3.LUT R2, R8, 0x7f, RZ, 0xc0, !PT ;  /* 0x0000007f08027812 */ /* 0x002fc800078ec0ff */
[----:B------:R-:W-:Y:S01]  /*b1a0*/  ISETP.NE.AND P1, PT, R2, RZ, PT ;  /* 0x000000ff0200720c */ /* 0x000fe20003f25270 */
[----:B0-----:R-:W-:-:S12]  /*b1b0*/  @!P0 BRA `(.L_x_8417) ;  /* 0x00000030004c8947 */ /* 0x001fd80003800000 */
.L_x_8494:
[----:B------:R-:W-:Y:S05]  /*b1c0*/  @P1 BRA `(.L_x_8418) ;  /* 0x0000000000181947 */ /* 0x000fea0003800000 */
[----:B------:R-:W1:Y:S01]  /*b1d0*/  S2R R2, SR_TID.X ;  /* 0x0000000000027919 */ /* 0x000e620000002100 */
[----:B0-----:R-:W-:-:S04]  /*b1e0*/  IMAD.MOV.U32 R0, RZ, RZ, 0x8000 ;  /* 0x00008000ff007424 */ /* 0x001fc800078e00ff */
[----:B------:R2:W-:Y:S01]  /*b1f0*/  SYNCS.ARRIVE.TRANS64 RZ, [UR38+0x28830], R0 ;  /* 0x02883000ffff79a7 */ /* 0x0005e20008000026 */
[----:B-1----:R-:W-:-:S13]  /*b200*/  LOP3.LUT P0, RZ, R2, 0x1f, RZ, 0xc0, !PT ;  /* 0x0000001f02ff7812 */ /* 0x002fda000780c0ff */
[----:B--2---:R-:W-:Y:S05]  /*b210*/  @!P0 BRA `(.L_x_8418) ;  /* 0x0000000000048947 */ /* 0x004fea0003800000 */
[----:B------:R-:W-:Y:S01]  /*b220*/  BPT.TRAP 0x1 ;  /* 0x000000040000795c */ /* 0x000fe20000300000 */
.L_x_8418:
        /* <DEDUP_REMOVED lines=21> */
[----:B------:R1:W-:Y:S02]  /*b380*/  UTMALDG.4D [UR32], [UR4], desc[UR6] ;  /* 0x00000620040075b4 */ /* 0x0003e40008019000 */
[----:B-1----:R-:W-:Y:S01]  /*b390*/  NOP ;  /* 0x0000000000007918 */ /* 0x002fe20000000000 */
.L_x_8414:
        /* <DEDUP_REMOVED lines=22> */
.L_x_8419:
        /* <DEDUP_REMOVED lines=14> */
[----:B0-----:R-:W-:Y:S01]  /*b5e0*/  IMAD R0, R5, R2, RZ ;  /* 0x0000000205007224 */ /* 0x001fe200078e02ff */
[----:B------:R-:W-:-:S03]  /*b5f0*/  SHF.R.U32.HI R6, RZ, 0x3, R11 ;  /* 0x00000003ff067819 */ /* 0x000fc6000001160b */
[C---:B------:R-:W-:Y:S02]  /*b600*/  IMAD R5, R4.reuse, R3, R0 ;  /* 0x0000000304057224 */ /* 0x040fe400078e0200 */
[----:B------:R-:W-:Y:S01]  /*b610*/  IMAD.WIDE.U32 R2, R4, R2, UR4 ;  /* 0x0000000404027e25 */ /* 0x000fe2000f8e0002 */
[----:B------:R-:W0:Y:S01]  /*b620*/  @P0 LDC R0, c[0x0][0x450] ;  /* 0x00011400ff000b82 */ /* 0x000e220000000800 */
[----:B------:R-:W-:Y:S02]  /*b630*/  ULDC.64 UR4, c[0x0][0x2d0] ;  /* 0x0000b40000047ab9 */ /* 0x000fe40000000a00 */
[----:B------:R-:W-:Y:S02]  /*b640*/  IMAD.IADD R3, R3, 0x1, R5 ;  /* 0x0000000103037824 */ /* 0x000fe400078e0205 */
[----:B------:R-:W-:-:S03]  /*b650*/  IMAD.SHL.U32 R5, R12, 0x10, RZ ;  /* 0x000000100c057824 */ /* 0x000fc600078e00ff */
[----:B------:R-:W1:Y:S02]  /*b660*/  @P0 LDC R4, c[0x0][0x44c] ;  /* 0x00011300ff040b82 */ /* 0x000e640000000800 */
[----:B------:R-:W-:-:S05]  /*b670*/  LOP3.LUT R10, R6, 0x70, R5, 0xf8, !PT ;  /* 0x00000070060a7812 */ /* 0x000fca00078ef805 */
[----:B----4-:R-:W-:-:S04]  /*b680*/  IMAD R5, R9, 0x80, R10 ;  /* 0x0000008009057824 */ /* 0x010fc800078e020a */
        /* <DEDUP_REMOVED lines=34> */
[----:B------:R-:W-:Y:S02]  /*b8b0*/  IMAD R6, R9, 0x80, R6 ;  /* 0x0000008009067824 */ /* 0x000fe400078e0206 */
[----:B------:R-:W0:Y:S01]  /*b8c0*/  SHFL.IDX PT, R3, R0, RZ, 0x181f ;  /* 0x00181fff00037589 */ /* 0x000e2200000e0000 */
[----:B------:R-:W-:Y:S02]  /*b8d0*/  IMAD R4, R8, UR4, RZ ;  /* 0x0000000408047c24 */ /* 0x000fe4000f8e02ff */
[C---:B------:R-:W-:Y:S01]  /*b8e0*/  VIADD R9, R6.reuse, 0x10 ;  /* 0x0000001006097836 */ /* 0x040fe20000000000 */
[----:B------:R-:W-:Y:S01]  /*b8f0*/  SHFL.IDX PT, R14, R0, 0x1, 0x181f ;  /* 0x00381f00000e7f89 */ /* 0x000fe200000e0000 */
        /* <DEDUP_REMOVED lines=9> */
[----:B------:R-:W-:-:S03]  /*b990*/  ISETP.GE.AND P2, PT, R9, R4, PT ;  /* 0x000000040900720c */ /* 0x000fc60003f46270 */
        /* <DEDUP_REMOVED lines=58> */
.L_x_8511:
[----:B------:R-:W-:Y:S01]  /*bd40*/  VIADD R3, R6, 0x70 ;  /* 0x0000007006037836 */ /* 0x000fe20000000000 */
[----:B------:R-:W-:Y:S04]  /*bd50*/  BSSY B0, `(.L_x_8421) ;  /* 0x000000c000007945 */ /* 0x000fe80003800000 */
[----:B------:R-:W-:Y:S01]  /*bd60*/  ISETP.GE.AND P2, PT, R3, R4, PT ;  /* 0x000000040300720c */ /* 0x000fe20003f46270 */
[----:B--2---:R-:W-:Y:S02]  /*bd70*/  IMAD.MOV.U32 R3, RZ, RZ, R2 ;  /* 0x000000ffff037224 */ /* 0x004fe400078e0002 */
[----:B-1----:R-:W-:-:S10]  /*bd80*/  IMAD.MOV.U32 R2, RZ, RZ, R14 ;  /* 0x000000ffff027224 */ /* 0x002fd400078e000e */
        /* <DEDUP_REMOVED lines=8> */
.L_x_8422:
[----:B------:R-:W-:Y:S05]  /*be10*/  BSYNC B0 ;  /* 0x0000000000007941 */ /* 0x000fea0003800000 */
.L_x_8421:
[----:B------:R-:W-:Y:S01]  /*be20*/  NOP ;  /* 0x0000000000007918 */ /* 0x000fe20000000000 */
[----:B------:R-:W-:Y:S01]  /*be30*/  SYNCS.ARRIVE.TRANS64.RED.A0T1 RZ, [UR38+0x28800], RZ ;  /* 0x028800ffffff79a7 */ /* 0x000fe20008200426 */
[----:B-1----:R-:W-:Y:S01]  /*be40*/  IMAD.MOV.U32 R2, RZ, RZ, 0x1 ;  /* 0x00000001ff027424 */ /* 0x002fe200078e00ff */
[----:B------:R-:W-:Y:S04]  /*be50*/  ARRIVES.LDGSTSBAR.64.TRANSCNT [UR38+0x28800] ;  /* 0x02880000ff0079b0 */ /* 0x000fe80008000aa6 */
[----:B------:R-:W-:Y:S01]  /*be60*/  SHF.L.U32 R2, R2, 0x1f, RZ ;  /* 0x0000001f02027819 */ /* 0x000fe200000006ff */
[----:B------:R-:W-:Y:S01]  /*be70*/  NOP ;  /* 0x0000000000007918 */ /* 0x000fe20000000000 */
[----:B------:R-:W0:Y:S01]  /*be80*/  LDL.LU R4, [R1+0x10] ;  /* 0x0000100001047983 */ /* 0x000e220000300800 */
[----:B------:R-:W-:Y:S03]  /*be90*/  SYNCS.ARRIVE.TRANS64.A1T0 RZ, [UR38+0x28800], RZ ;  /* 0x028800ffffff79a7 */ /* 0x000fe60008100026 */
[----:B------:R-:W2:Y:S01]  /*bea0*/  LDL R3, [R1+0x8] ;  /* 0x0000080001037983 */ /* 0x000ea20000100800 */
[----:B------:R-:W1:Y:S01]  /*beb0*/  SYNCS.PHASECHK.TRANS64.TRYWAIT P0, [UR38+0x28820], R2 ;  /* 0x02882002ff0075a7 */ /* 0x000e620008000166 */
[----:B0-----:R-:W-:-:S05]  /*bec0*/  VIADD R0, R4, 0xfffffffe ;  /* 0xfffffffe04007836 */ /* 0x001fca0000000000 */
[----:B--2---:R-:W-:Y:S01]  /*bed0*/  ISETP.GE.AND P1, PT, R0, R3, PT ;  /* 0x000000030000720c */ /* 0x004fe20003f26270 */
[----:B-1----:R-:W-:-:S12]  /*bee0*/  @!P0 BRA `(.L_x_8423) ;  /* 0x0000002c00a88947 */ /* 0x002fd80003800000 */
.L_x_8512:
[----:B------:R-:W-:Y:S02]  /*bef0*/  IMAD.MOV.U32 R9, RZ, RZ, 0x1 ;  /* 0x00000001ff097424 */ /* 0x000fe400078e00ff */
[----:B------:R-:W-:Y:S01]  /*bf00*/  IMAD.MOV.U32 R8, RZ, RZ, RZ ;  /* 0x000000ffff087224 */ /* 0x000fe200078e00ff */
[----:B------:R-:W-:Y:S06]  /*bf10*/  @!P1 BRA `(.L_x_8424) ;  /* 0x0000001800489947 */ /* 0x000fec0003800000 */
[----:B------:R-:W2:Y:S04]  /*bf20*/  LDL.LU R4, [R1+0xc] ;  /* 0x00000c0001047983 */ /* 0x000ea80000300800 */
[----:B0-----:R-:W3:Y:S01]  /*bf30*/  LDL.LU R3, [R1+0x8] ;  /* 0x0000080001037983 */ /* 0x001ee20000300800 */
        /* <DEDUP_REMOVED lines=20> */
.L_x_8456:
        /* <DEDUP_REMOVED lines=11> */
[----:B------:R-:W-:Y:S02]  /*c130*/  ULDC.64 UR4, c[0x0][0x428] ;  /* 0x00010a0000047ab9 */ /* 0x000fe40000000a00 */
        /* <DEDUP_REMOVED lines=16> */
.L_x_8428:
[----:B------:R-:W1:Y:S01]  /*c240*/  S2R R2, SR_TID.X ;  /* 0x0000000000027919 */ /* 0x000e620000002100 */
[----:B------:R-:W-:Y:S01]  /*c250*/  BSSY B2, `(.L_x_8429) ;  /* 0x0000006000027945 */ /* 0x000fe20003800000 */
[----:B-1----:R-:W-:Y:S02]  /*c260*/  LOP3.LUT R3, R2, 0x7f, RZ, 0xc0, !PT ;  /* 0x0000007f02037812 */ /* 0x002fe400078ec0ff */
[----:B------:R-:W-:Y:S02]  /*c270*/  SHF.L.U32 R2, R7, 0x1f, RZ ;  /* 0x0000001f07027819 */ /* 0x000fe400000006ff */
[----:B------:R-:W-:Y:S02]  /*c280*/  ISETP.NE.AND P2, PT, R3, RZ, PT ;  /* 0x000000ff0300720c */ /* 0x000fe40003f45270 */
[----:B------:R-:W1:Y:S02]  /*c290*/  SYNCS.PHASECHK.TRANS64.TRYWAIT P0, [UR38+0x28848], R2 ;  /* 0x02884802ff0075a7 */ /* 0x000e640008000166 */
[----:B-1----:R-:W-:Y:S09]  /*c2a0*/  @!P0 BRA `(.L_x_8430) ;  /* 0x0000002800d08947 */ /* 0x002ff20003800000 */
.L_x_8513:
[----:B------:R-:W-:Y:S05]  /*c2b0*/  BSYNC B2 ;  /* 0x0000000000027941 */ /* 0x000fea0003800000 */
.L_x_8429:
[----:B------:R-:W-:Y:S04]  /*c2c0*/  BSSY B2, `(.L_x_8431) ;  /* 0x0000007000027945 */ /* 0x000fe80003800000 */
[----:B------:R-:W-:Y:S05]  /*c2d0*/  @P2 BRA `(.L_x_8432) ;  /* 0x0000000000142947 */ /* 0x000fea0003800000 */
[----:B------:R-:W-:Y:S01]  /*c2e0*/  ISETP.NE.AND P0, PT, R10, RZ, PT ;  /* 0x000000ff0a00720c */ /* 0x000fe20003f05270 */
[----:B-1----:R-:W-:-:S04]  /*c2f0*/  IMAD.MOV.U32 R3, RZ, RZ, 0x8000 ;  /* 0x00008000ff037424 */ /* 0x002fc800078e00ff */
[----:B------:R2:W-:Y:S08]  /*c300*/  SYNCS.ARRIVE.TRANS64 RZ, [UR38+0x28838], R3 ;  /* 0x02883803ffff79a7 */ /* 0x0005f00008000026 */
[----:B--2---:R-:W-:Y:S05]  /*c310*/  @!P0 BRA `(.L_x_8432) ;  /* 0x0000000000048947 */ /* 0x004fea0003800000 */
[----:B------:R-:W-:Y:S01]  /*c320*/  BPT.TRAP 0x1 ;  /* 0x000000040000795c */ /* 0x000fe20000300000 */
.L_x_8432:
[----:B------:R-:W-:Y:S05]  /*c330*/  BSYNC B2 ;  /* 0x0000000000027941 */ /* 0x000fea0003800000 */
.L_x_8431:
        /* <DEDUP_REMOVED lines=11> */
.L_x_8433:
        /* <DEDUP_REMOVED lines=13> */
.L_x_8434:
        /* <DEDUP_REMOVED lines=12> */
.L_x_8514:
[----:B------:R-:W-:Y:S05]  /*c580*/  BSYNC B2 ;  /* 0x0000000000027941 */ /* 0x000fea0003800000 */
.L_x_8435:
        /* <DEDUP_REMOVED lines=9> */
.L_x_8438:
[----:B------:R-:W-:Y:S05]  /*c620*/  BSYNC B2 ;  /* 0x0000000000027941 */ /* 0x000fea0003800000 */
.L_x_8437:
        /* <DEDUP_REMOVED lines=10> */
.L_x_8439:
        /* <DEDUP_REMOVED lines=13> */
.L_x_8440:
        /* <DEDUP_REMOVED lines=10> */
.L_x_8427:
[----:B------:R-:W-:Y:S05]  /*c840*/  BSYNC B1 ;  /* 0x0000000000017941 */ /* 0x000fea0003800000 */
.L_x_8426:
        /* <DEDUP_REMOVED lines=27> */
.L_x_8443:
[----:B------:R-:W1:Y:S01]  /*ca00*/  S2R R2, SR_TID.X ;  /* 0x0000000000027919 */ /* 0x000e620000002100 */
[----:B------:R-:W-:Y:S01]  /*ca10*/  BSSY B2, `(.L_x_8444) ;  /* 0x0000006000027945 */ /* 0x000fe20003800000 */
[----:B-1----:R-:W-:Y:S02]  /*ca20*/  LOP3.LUT R3, R2, 0x7f, RZ, 0xc0, !PT ;  /* 0x0000007f02037812 */ /* 0x002fe400078ec0ff */
[----:B------:R-:W-:Y:S02]  /*ca30*/  SHF.L.U32 R2, R9, 0x1f, RZ ;  /* 0x0000001f09027819 */ /* 0x000fe400000006ff */
[----:B------:R-:W-:Y:S02]  /*ca40*/  ISETP.NE.AND P2, PT, R3, RZ, PT ;  /* 0x000000ff0300720c */ /* 0x000fe40003f45270 */
[----:B------:R-:W1:Y:S02]  /*ca50*/  SYNCS.PHASECHK.TRANS64.TRYWAIT P0, [UR38+0x28840], R2 ;  /* 0x02884002ff0075a7 */ /* 0x000e640008000166 */
[----:B-1----:R-:W-:Y:S09]  /*ca60*/  @!P0 BRA `(.L_x_8445) ;  /* 0x0000002400108947 */ /* 0x002ff20003800000 */
.L_x_8515:
[----:B------:R-:W-:Y:S05]  /*ca70*/  BSYNC B2 ;  /* 0x0000000000027941 */ /* 0x000fea0003800000 */
.L_x_8444:
[----:B------:R-:W-:Y:S04]  /*ca80*/  BSSY B2, `(.L_x_8446) ;  /* 0x0000007000027945 */ /* 0x000fe80003800000 */
[----:B------:R-:W-:Y:S05]  /*ca90*/  @P2 BRA `(.L_x_8447) ;  /* 0x0000000000142947 */ /* 0x000fea0003800000 */
[----:B------:R-:W-:Y:S01]  /*caa0*/  ISETP.NE.AND P0, PT, R10, RZ, PT ;  /* 0x000000ff0a00720c */ /* 0x000fe20003f05270 */
[----:B-1----:R-:W-:-:S04]  /*cab0*/  IMAD.MOV.U32 R2, RZ, RZ, 0x8000 ;  /* 0x00008000ff027424 */ /* 0x002fc800078e00ff */
[----:B------:R2:W-:Y:S08]  /*cac0*/  SYNCS.ARRIVE.TRANS64 RZ, [UR38+0x28830], R2 ;  /* 0x02883002ffff79a7 */ /* 0x0005f00008000026 */
[----:B--2---:R-:W-:Y:S05]  /*cad0*/  @!P0 BRA `(.L_x_8447) ;  /* 0x0000000000048947 */ /* 0x004fea0003800000 */
[----:B------:R-:W-:Y:S01]  /*cae0*/  BPT.TRAP 0x1 ;  /* 0x000000040000795c */ /* 0x000fe20000300000 */
.L_x_8447:
[----:B------:R-:W-:Y:S05]  /*caf0*/  BSYNC B2 ;  /* 0x0000000000027941 */ /* 0x000fea0003800000 */
.L_x_8446:
        /* <DEDUP_REMOVED lines=11> */
.L_x_8448:
        /* <DEDUP_REMOVED lines=14> */
.L_x_8449:
        /* <DEDUP_REMOVED lines=12> */
.L_x_8516:
[----:B------:R-:W-:Y:S05]  /*cd50*/  BSYNC B2 ;  /* 0x0000000000027941 */ /* 0x000fea0003800000 */
.L_x_8450:
        /* <DEDUP_REMOVED lines=9> */
.L_x_8453:
[----:B------:R-:W-:Y:S05]  /*cdf0*/  BSYNC B2 ;  /* 0x0000000000027941 */ /* 0x000fea0003800000 */
.L_x_8452:
        /* <DEDUP_REMOVED lines=10> */
.L_x_8454:
        /* <DEDUP_REMOVED lines=13> */
.L_x_8455:
        /* <DEDUP_REMOVED lines=10> */
.L_x_8442:
[----:B------:R-:W-:Y:S05]  /*d010*/  BSYNC B1 ;  /* 0x0000000000017941 */ /* 0x000fea0003800000 */
.L_x_8441:
[----:B------:R-:W-:Y:S02]  /*d020*/  VIADD R0, R0, 0xfffffffe ;  /* 0xfffffffe00007836 */ /* 0x000fe40000000000 */
[----:B------:R-:W-:Y:S01]  /*d030*/  IMAD.MOV.U32 R7, RZ, RZ, R9 ;  /* 0x000000ffff077224 */ /* 0x000fe200078e0009 */
[----:B------:R-:W-:Y:S06]  /*d040*/  @P1 BRA `(.L_x_8456) ;  /* 0xfffffff0000c1947 */ /* 0x000fec000383ffff */
[----:B------:R-:W-:Y:S05]  /*d050*/  BSYNC B0 ;  /* 0x0000000000007941 */ /* 0x000fea0003800000 */
.L_x_8425:
        /* <DEDUP_REMOVED lines=12> */
[----:B------:R-:W-:Y:S02]  /*d120*/  ULDC.64 UR4, c[0x0][0x428] ;  /* 0x00010a0000047ab9 */ /* 0x000fe40000000a00 */
        /* <DEDUP_REMOVED lines=16> */
.L_x_8458:
[----:B------:R-:W1:Y:S01]  /*d230*/  S2R R2, SR_TID.X ;  /* 0x0000000000027919 */ /* 0x000e620000002100 */
[----:B------:R-:W-:Y:S01]  /*d240*/  BSSY B1, `(.L_x_8459) ;  /* 0x0000006000017945 */ /* 0x000fe20003800000 */
[----:B-1----:R-:W-:Y:S02]  /*d250*/  LOP3.LUT R3, R2, 0x7f, RZ, 0xc0, !PT ;  /* 0x0000007f02037812 */ /* 0x002fe400078ec0ff */
[----:B------:R-:W-:Y:S02]  /*d260*/  SHF.L.U32 R2, R9, 0x1f, RZ ;  /* 0x0000001f09027819 */ /* 0x000fe400000006ff */
[----:B------:R-:W-:Y:S02]  /*d270*/  ISETP.NE.AND P1, PT, R3, RZ, PT ;  /* 0x000000ff0300720c */ /* 0x000fe40003f25270 */
[----:B------:R-:W1:Y:S02]  /*d280*/  SYNCS.PHASECHK.TRANS64.TRYWAIT P0, [UR38+0x28848], R2 ;  /* 0x02884802ff0075a7 */ /* 0x000e640008000166 */
[----:B-1----:R-:W-:Y:S09]  /*d290*/  @!P0 BRA `(.L_x_8460) ;  /* 0x0000001c00348947 */ /* 0x002ff20003800000 */
.L_x_8517:
[----:B------:R-:W-:Y:S05]  /*d2a0*/  BSYNC B1 ;  /* 0x0000000000017941 */ /* 0x000fea0003800000 */
.L_x_8459:
[----:B------:R-:W-:Y:S04]  /*d2b0*/  BSSY B1, `(.L_x_8461) ;  /* 0x0000007000017945 */ /* 0x000fe80003800000 */
[----:B------:R-:W-:Y:S05]  /*d2c0*/  @P1 BRA `(.L_x_8462) ;  /* 0x0000000000141947 */ /* 0x000fea0003800000 */
[----:B------:R-:W-:Y:S01]  /*d2d0*/  ISETP.NE.AND P0, PT, R10, RZ, PT ;  /* 0x000000ff0a00720c */ /* 0x000fe20003f05270 */
[----:B-1----:R-:W-:-:S04]  /*d2e0*/  IMAD.MOV.U32 R3, RZ, RZ, 0x8000 ;  /* 0x00008000ff037424 */ /* 0x002fc800078e00ff */
[----:B------:R2:W-:Y:S08]  /*d2f0*/  SYNCS.ARRIVE.TRANS64 RZ, [UR38+0x28838], R3 ;  /* 0x02883803ffff79a7 */ /* 0x0005f00008000026 */
[----:B--2---:R-:W-:Y:S05]  /*d300*/  @!P0 BRA `(.L_x_8462) ;  /* 0x0000000000048947 */ /* 0x004fea0003800000 */
[----:B------:R-:W-:Y:S01]  /*d310*/  BPT.TRAP 0x1 ;  /* 0x000000040000795c */ /* 0x000fe20000300000 */
.L_x_8462:
[----:B------:R-:W-:Y:S05]  /*d320*/  BSYNC B1 ;  /* 0x0000000000017941 */ /* 0x000fea0003800000 */
.L_x_8461:
        /* <DEDUP_REMOVED lines=11> */
.L_x_8463:
        /* <DEDUP_REMOVED lines=14> */
.L_x_8464:
        /* <DEDUP_REMOVED lines=11> */
.L_x_8518:
[----:B------:R-:W-:Y:S05]  /*d570*/  BSYNC B1 ;  /* 0x0000000000017941 */ /* 0x000fea0003800000 */
.L_x_8465:
        /* <DEDUP_REMOVED lines=9> */
.L_x_8468:
[----:B------:R-:W-:Y:S05]  /*d610*/  BSYNC B1 ;  /* 0x0000000000017941 */ /* 0x000fea0003800000 */
.L_x_8467:
        /* <DEDUP_REMOVED lines=10> */
.L_x_8469:
        /* <DEDUP_REMOVED lines=13> */
.L_x_8470:
        /* <DEDUP_REMOVED lines=10> */
.L_x_8457:
[----:B------:R-:W-:Y:S05]  /*d830*/  BSYNC B0 ;  /* 0x0000000000007941 */ /* 0x000fea0003800000 */
.L_x_8424:
[----:B------:R-:W2:Y:S01]  /*d840*/  LDL.LU R0, [R1] ;  /* 0x0000000001007983 */ /* 0x000ea20000300800 */
[----:B------:R-:W-:Y:S01]  /*d850*/  BSSY B0, `(.L_x_8471) ;  /* 0x0000037000007945 */ /* 0x000fe20003800000 */
[----:B--2---:R-:W-:-:S13]  /*d860*/  ISETP.NE.AND P0, PT, R0, RZ, PT ;  /* 0x000000ff0000720c */ /* 0x004fda0003f05270 */
[----:B------:R-:W-:Y:S05]  /*d870*/  @!P0 BRA `(.L_x_8472) ;  /* 0x0000000000d08947 */ /* 0x000fea0003800000 */
[----:B------:R-:W1:Y:S01]  /*d880*/  S2R R0, SR_TID.X ;  /* 0x0000000000007919 */ /* 0x000e620000002100 */
[----:B0-----:R-:W-:Y:S01]  /*d890*/  LEA R3, R8, UR38, 0x3 ;  /* 0x0000002608037c11 */ /* 0x001fe2000f8e18ff */
[----:B------:R-:W-:Y:S01]  /*d8a0*/  BSSY B1, `(.L_x_8473) ;  /* 0x0000006000017945 */ /* 0x000fe20003800000 */
[----:B-1----:R-:W-:Y:S02]  /*d8b0*/  LOP3.LUT R2, R0, 0x7f, RZ, 0xc0, !PT ;  /* 0x0000007f00027812 */ /* 0x002fe400078ec0ff */
[----:B------:R-:W-:Y:S02]  /*d8c0*/  SHF.L.U32 R0, R9, 0x1f, RZ ;  /* 0x0000001f09007819 */ /* 0x000fe400000006ff */
[----:B------:R-:W-:Y:S02]  /*d8d0*/  ISETP.NE.AND P1, PT, R2, RZ, PT ;  /* 0x000000ff0200720c */ /* 0x000fe40003f25270 */
[----:B------:R-:W0:Y:S02]  /*d8e0*/  SYNCS.PHASECHK.TRANS64.TRYWAIT P0, [R3+URZ+0x28860], R0 ;  /* 0x02886000030075a7 */ /* 0x000e24000800017f */
[----:B0-----:R-:W-:Y:S09]  /*d8f0*/  @!P0 BRA `(.L_x_8474) ;  /* 0x0000001400cc8947 */ /* 0x001ff20003800000 */
.L_x_8519:
[----:B------:R-:W-:Y:S05]  /*d900*/  BSYNC B1 ;  /* 0x0000000000017941 */ /* 0x000fea0003800000 */
.L_x_8473:
        /* <DEDUP_REMOVED lines=8> */
.L_x_8476:
[----:B------:R-:W-:Y:S05]  /*d990*/  BSYNC B1 ;  /* 0x0000000000017941 */ /* 0x000fea0003800000 */
.L_x_8475:
        /* <DEDUP_REMOVED lines=13> */
.L_x_8477:
        /* <DEDUP_REMOVED lines=13> */
.L_x_8478:
        /* <DEDUP_REMOVED lines=8> */
.L_x_8472:
[----:B------:R-:W-:Y:S05]  /*dbc0*/  BSYNC B0 ;  /* 0x0000000000007941 */ /* 0x000fea0003800000 */
.L_x_8471:
[----:B0-----:R-:W-:Y:S02]  /*dbd0*/  VIADD R0, R8, 0x1 ;  /* 0x0000000108007836 */ /* 0x001fe40000000000 */
[----:B------:R-:W-:-:S03]  /*dbe0*/  IMAD.MOV.U32 R3, RZ, RZ, RZ ;  /* 0x000000ffff037224 */ /* 0x000fc600078e00ff */
[----:B------:R-:W-:-:S04]  /*dbf0*/  ISETP.NE.AND P0, PT, R0, 0x2, PT ;  /* 0x000000020000780c */ /* 0x000fc80003f05270 */
[----:B------:R-:W-:Y:S02]  /*dc00*/  SEL R2, RZ, 0x1, P0 ;  /* 0x00000001ff027807 */ /* 0x000fe40000000000 */
[----:B------:R-:W-:Y:S02]  /*dc10*/  SEL R0, R0, RZ, P0 ;  /* 0x000000ff00007207 */ /* 0x000fe40000000000 */
[----:B------:R-:W-:-:S07]  /*dc20*/  LOP3.LUT R9, R9, R2, RZ, 0x3c, !PT ;  /* 0x0000000209097212 */ /* 0x000fce00078e3cff */
.L_x_8408:
[----:B------:R-:W0:Y:S01]  /*dc30*/  S2R R5, SR_CgaCtaId ;  /* 0x0000000000057919 */ /* 0x000e220000008800 */
[----:B------:R-:W-:Y:S02]  /*dc40*/  MOV R2, 0x400 ;  /* 0x0000040000027802 */ /* 0x000fe40000000f00 */
[----:B------:R-:W-:Y:S02]  /*dc50*/  SHF.L.U32 R3, R3, 0x1f, RZ ;  /* 0x0000001f03037819 */ /* 0x000fe400000006ff */
[----:B0-----:R-:W-:-:S04]  /*dc60*/  LEA R2, R5, R2, 0x18 ;  /* 0x0000000205027211 */ /* 0x001fc800078ec0ff */
[----:B------:R-:W0:Y:S02]  /*dc70*/  SYNCS.PHASECHK.TRANS64.TRYWAIT P0, [R2+URZ+0x28820], R3 ;  /* 0x02882003020075a7 */ /* 0x000e24000800017f */
[----:B0-----:R-:W-:Y:S05]  /*dc80*/  @!P0 BRA `(.L_x_8479) ;  /* 0x0000001000fc8947 */ /* 0x001fea0003800000 */
.L_x_8520:
[----:B------:R-:W-:-:S03]  /*dc90*/  UMOV UR4, 0xffffffff ;  /* 0xffffffff00047882 */ /* 0x000fc60000000000 */
[----:B------:R-:W-:Y:S05]  /*dca0*/  BRA.DIV UR4, `(.L_x_8480) ;  /* 0x0000001604087947 */ /* 0x000fea000b800000 */
[----:B0-----:R-:W0:Y:S02]  /*dcb0*/  S2R R3, SR_TID.X ;  /* 0x0000000000037919 */ /* 0x001e240000002100 */
[----:B0-----:R-:W-:-:S04]  /*dcc0*/  SHF.R.U32.HI R3, RZ, 0x5, R3 ;  /* 0x00000005ff037819 */ /* 0x001fc80000011603 */
[----:B------:R-:W-:-:S05]  /*dcd0*/  LOP3.LUT R3, R3, 0x3, RZ, 0xc0, !PT ;  /* 0x0000000303037812 */ /* 0x000fca00078ec0ff */
[----:B------:R0:W1:Y:S02]  /*dce0*/  SHFL.IDX PT, R14, R3, RZ, 0x1f ;  /* 0x00001fff030e7589 */ /* 0x00006400000e0000 */
.L_x_8523:
[----:B-1----:R-:W-:-:S13]  /*dcf0*/  ISETP.NE.AND P0, PT, R14, RZ, PT ;  /* 0x000000ff0e00720c */ /* 0x002fda0003f05270 */
[----:B------:R-:W-:Y:S05]  /*dd00*/  @P0 BRA `(.L_x_8370) ;  /* 0x0000000000880947 */ /* 0x000fea0003800000 */
[----:B------:R-:W-:-:S03]  /*dd10*/  UMOV UR4, 0xffffffff ;  /* 0xffffffff00047882 */ /* 0x000fc60000000000 */
[----:B------:R-:W-:Y:S05]  /*dd20*/  BRA.DIV UR4, `(.L_x_8481) ;  /* 0x00000016041c7947 */ /* 0x000fea000b800000 */
[----:B------:R-:W-:-:S13]  /*dd30*/  ELECT P6, URZ, PT ;  /* 0x00000000003f782f */ /* 0x000fda00038c0000 */
.L_x_8526:
[----:B------:R-:W-:Y:S05]  /*dd40*/  @!P6 BRA `(.L_x_8370) ;  /* 0x000000000078e947 */ /* 0x000fea0003800000 */
[----:B0-----:R-:W2:Y:S02]  /*dd50*/  LDL.LU R3, [R1+0x14] ;  /* 0x0000140001037983 */ /* 0x001ea40000300800 */
[----:B--2---:R-:W-:-:S04]  /*dd60*/  LOP3.LUT R3, R3, 0x2, RZ, 0xfc, !PT ;  /* 0x0000000203037812 */ /* 0x004fc800078efcff */
[----:B------:R-:W-:-:S13]  /*dd70*/  ISETP.NE.AND P2, PT, R3, 0x3, PT ;  /* 0x000000030300780c */ /* 0x000fda0003f45270 */
[----:B------:R-:W-:Y:S05]  /*dd80*/  @!P2 BRA `(.L_x_8482) ;  /* 0x000000000004a947 */ /* 0x000fea0003800000 */
[----:B------:R-:W-:Y:S01]  /*dd90*/  BPT.TRAP 0x1 ;  /* 0x000000040000795c */ /* 0x000fe20000300000 */
.L_x_8482:
        /* <DEDUP_REMOVED lines=12> */
.L_x_8527:
[----:B------:R-:W1:Y:S02]  /*de60*/  SYNCS.PHASECHK.TRANS64.TRYWAIT P0, [R3+URZ], R4 ;  /* 0x00000004030075a7 */ /* 0x000e64000800017f */
[----:B-1----:R-:W-:Y:S05]  /*de70*/  @!P0 BRA `(.L_x_8484) ;  /* 0x0000001000fc8947 */ /* 0x002fea0003800000 */
.L_x_8528:
[----:B------:R-:W-:Y:S05]  /*de80*/  @!P2 BRA `(.L_x_8485) ;  /* 0x000000000004a947 */ /* 0x000fea0003800000 */
[----:B------:R-:W-:Y:S01]  /*de90*/  BPT.TRAP 0x1 ;  /* 0x000000040000795c */ /* 0x000fe20000300000 */
.L_x_8485:
[----:B-1----:R-:W-:-:S04]  /*dea0*/  VIADD R3, R2, 0x28860 ;  /* 0x0002886002037836 */ /* 0x002fc80000000000 */
[----:B------:R-:W-:-:S04]  /*deb0*/  IMAD R0, R0, 0x8, R3 ;  /* 0x0000000800007824 */ /* 0x000fc800078e0203 */
[----:B------:R-:W1:Y:S02]  /*dec0*/  SYNCS.PHASECHK.TRANS64.TRYWAIT P0, [R0+URZ], R5 ;  /* 0x00000005000075a7 */ /* 0x000e64000800017f */
[----:B-1----:R-:W-:Y:S05]  /*ded0*/  @!P0 BRA `(.L_x_8486) ;  /* 0x0000001000f88947 */ /* 0x002fea0003800000 */
.L_x_8529:
[----:B------:R-:W-:-:S07]  /*dee0*/  IMAD R3, R8, 0x8, R3 ;  /* 0x0000000808037824 */ /* 0x000fce00078e0203 */
.L_x_8487:
[----:B--2---:R2:W3:Y:S02]  /*def0*/  SYNCS.PHASECHK.TRANS64.TRYWAIT P0, [R3+URZ], R4 ;  /* 0x00000004030075a7 */ /* 0x0044e4000800017f */
[----:B---3--:R-:W-:Y:S05]  /*df00*/  @!P0 NANOSLEEP.SYNCS 0x989680 ;  /* 0x009896800000895d */ /* 0x008fea0003900000 */
[----:B------:R-:W3:Y:S02]  /*df10*/  @!P0 SYNCS.PHASECHK.TRANS64 P0, [R3+URZ], R4 ;  /* 0x00000004030085a7 */ /* 0x000ee4000800007f */
[----:B---3--:R-:W-:Y:S05]  /*df20*/  @!P0 BRA `(.L_x_8487) ;  /* 0xfffffffc00f08947 */ /* 0x008fea000383ffff */
.L_x_8370:
[----:B------:R-:W-:Y:S05]  /*df30*/  BSYNC B6 ;  /* 0x0000000000067941 */ /* 0x000fea0003800000 */
.L_x_8367:
[----:B------:R-:W-:Y:S05]  /*df40*/  EXIT ;  /* 0x000000000000794d */ /* 0x000fea0003800000 */
.L_x_8374:
[----:B-1----:R-:W-:-:S04]  /*df50*/  IMAD.U32 R0, RZ, RZ, UR36 ;  /* 0x00000024ff007e24 */ /* 0x002fc8000f8e00ff */
[----:B------:R1:W2:Y:S03]  /*df60*/  SYNCS.PHASECHK.TRANS64.TRYWAIT P1, [R0+URZ+0x28800], R3 ;  /* 0x02880003000075a7 */ /* 0x0002a6000802017f */
[----:B--2---:R-:W-:Y:S05]  /*df70*/  @!P1 NANOSLEEP.SYNCS 0x989680 ;  /* 0x009896800000995d */ /* 0x004fea0003900000 */
[----:B------:R-:W2:Y:S02]  /*df80*/  @!P1 SYNCS.PHASECHK.TRANS64 P1, [R0+URZ+0x28800], R3 ;  /* 0x02880003000095a7 */ /* 0x000ea4000802007f */
[----:B--2---:R-:W-:Y:S05]  /*df90*/  @!P1 BRA `(.L_x_8374) ;  /* 0xfffffffc00ec9947 */ /* 0x004fea000383ffff */
[----:B------:R-:W-:Y:S05]  /*dfa0*/  BRA `(.L_x_8488) ;  /* 0xffffff3000fc7947 */ /* 0x000fea000383ffff */
.L_x_8378:
[----:B-1----:R-:W-:-:S04]  /*dfb0*/  IMAD.U32 R0, RZ, RZ, UR36 ;  /* 0x00000024ff007e24 */ /* 0x002fc8000f8e00ff */
[----:B------:R1:W3:Y:S03]  /*dfc0*/  SYNCS.PHASECHK.TRANS64.TRYWAIT P2, [R0+URZ+0x28830], R3 ;  /* 0x02883003000075a7 */ /* 0x0002e6000804017f */
[----:B---3--:R-:W-:Y:S05]  /*dfd0*/  @!P2 NANOSLEEP.SYNCS 0x989680 ;  /* 0x009896800000a95d */ /* 0x008fea0003900000 */
[----:B------:R-:W3:Y:S02]  /*dfe0*/  @!P2 SYNCS.PHASECHK.TRANS64 P2, [R0+URZ+0x28830], R3 ;  /* 0x028830030000a5a7 */ /* 0x000ee4000804007f */
[----:B---3--:R-:W-:Y:S05]  /*dff0*/  @!P2 BRA `(.L_x_8378) ;  /* 0xfffffffc00eca947 */ /* 0x008fea000383ffff */
[----:B------:R-:W-:Y:S05]  /*e000*/  BRA `(.L_x_8377) ;  /* 0xffffff3400187947 */ /* 0x000fea000383ffff */
.L_x_8383:
[----:B-1----:R-:W-:-:S04]  /*e010*/  IMAD.U32 R9, RZ, RZ, UR7 ;  /* 0x00000007ff097e24 */ /* 0x002fc8000f8e00ff */
[----:B------:R1:W2:Y:S03]  /*e020*/  SYNCS.PHASECHK.TRANS64.TRYWAIT P3, [R9+URZ+0x28830], R0 ;  /* 0x02883000090075a7 */ /* 0x0002a6000806017f */
[----:B--2---:R-:W-:Y:S05]  /*e030*/  @!P3 NANOSLEEP.SYNCS 0x989680 ;  /* 0x009896800000b95d */ /* 0x004fea0003900000 */
[----:B------:R-:W2:Y:S02]  /*e040*/  @!P3 SYNCS.PHASECHK.TRANS64 P3, [R9+URZ+0x28830], R0 ;  /* 0x028830000900b5a7 */ /* 0x000ea4000806007f */
[----:B--2---:R-:W-:Y:S05]  /*e050*/  @!P3 BRA `(.L_x_8383) ;  /* 0xfffffffc00ecb947 */ /* 0x004fea000383ffff */
[----:B------:R-:W-:Y:S05]  /*e060*/  BRA `(.L_x_8380) ;  /* 0xffffff5800947947 */ /* 0x000fea000383ffff */
.L_x_8387:
[----:B-1----:R-:W-:-:S04]  /*e070*/  IMAD.U32 R9, RZ, RZ, UR7 ;  /* 0x00000007ff097e24 */ /* 0x002fc8000f8e00ff */
[----:B------:R1:W2:Y:S03]  /*e080*/  SYNCS.PHASECHK.TRANS64.TRYWAIT P3, [R9+URZ+0x28850], R0 ;  /* 0x02885000090075a7 */ /* 0x0002a6000806017f */
[----:B--2---:R-:W-:Y:S05]  /*e090*/  @!P3 NANOSLEEP.SYNCS 0x989680 ;  /* 0x009896800000b95d */ /* 0x004fea0003900000 */
[----:B------:R-:W2:Y:S02]  /*e0a0*/  @!P3 SYNCS.PHASECHK.TRANS64 P3, [R9+URZ+0x28850], R0 ;  /* 0x028850000900b5a7 */ /* 0x000ea4000806007f */
[----:B--2---:R-:W-:Y:S05]  /*e0b0*/  @!P3 BRA `(.L_x_8387) ;  /* 0xfffffffc00ecb947 */ /* 0x004fea000383ffff */
[----:B------:R-:W-:Y:S05]  /*e0c0*/  BRA `(.L_x_8384) ;  /* 0xffffff5c00587947 */ /* 0x000fea000383ffff */
.L_x_8393:
[----:B-1----:R-:W-:-:S04]  /*e0d0*/  IMAD.U32 R9, RZ, RZ, UR7 ;  /* 0x00000007ff097e24 */ /* 0x002fc8000f8e00ff */
[----:B------:R1:W2:Y:S03]  /*e0e0*/  SYNCS.PHASECHK.TRANS64.TRYWAIT P2, [R9+URZ+0x28830], R0 ;  /* 0x02883000090075a7 */ /* 0x0002a6000804017f */
[----:B--2---:R-:W-:Y:S05]  /*e0f0*/  @!P2 NANOSLEEP.SYNCS 0x989680 ;  /* 0x009896800000a95d */ /* 0x004fea0003900000 */
[----:B------:R-:W2:Y:S02]  /*e100*/  @!P2 SYNCS.PHASECHK.TRANS64 P2, [R9+URZ+0x28830], R0 ;  /* 0x028830000900a5a7 */ /* 0x000ea4000804007f */
[----:B--2---:R-:W-:Y:S05]  /*e110*/  @!P2 BRA `(.L_x_8393) ;  /* 0xfffffffc00eca947 */ /* 0x004fea000383ffff */
[----:B------:R-:W-:Y:S05]  /*e120*/  BRA `(.L_x_8390) ;  /* 0xffffff8000b07947 */ /* 0x000fea000383ffff */
.L_x_8397:
[----:B-1----:R-:W-:-:S04]  /*e130*/  IMAD.U32 R9, RZ, RZ, UR7 ;  /* 0x00000007ff097e24 */ /* 0x002fc8000f8e00ff */
[----:B------:R1:W2:Y:S03]  /*e140*/  SYNCS.PHASECHK.TRANS64.TRYWAIT P2, [R9+URZ+0x28850], R0 ;  /* 0x02885000090075a7 */ /* 0x0002a6000804017f */
[----:B--2---:R-:W-:Y:S05]  /*e150*/  @!P2 NANOSLEEP.SYNCS 0x989680 ;  /* 0x009896800000a95d */ /* 0x004fea0003900000 */
[----:B------:R-:W2:Y:S02]  /*e160*/  @!P2 SYNCS.PHASECHK.TRANS64 P2, [R9+URZ+0x28850], R0 ;  /* 0x028850000900a5a7 */ /* 0x000ea4000804007f */
[----:B--2---:R-:W-:Y:S05]  /*e170*/  @!P2 BRA `(.L_x_8397) ;  /* 0xfffffffc00eca947 */ /* 0x004fea000383ffff */
[----:B------:R-:W-:Y:S05]  /*e180*/  BRA `(.L_x_8394) ;  /* 0xffffff8400707947 */ /* 0x000fea000383ffff */
.L_x_8402:
[----:B-1----:R-:W-:-:S04]  /*e190*/  IMAD.U32 R3, RZ, RZ, UR5 ;  /* 0x00000005ff037e24 */ /* 0x002fc8000f8e00ff */
[----:B------:R1:W2:Y:S03]  /*e1a0*/  SYNCS.PHASECHK.TRANS64.TRYWAIT P0, [R3+URZ+0x28850], R8 ;  /* 0x02885008030075a7 */ /* 0x0002a6000800017f */
[----:B--2---:R-:W-:Y:S05]  /*e1b0*/  @!P0 NANOSLEEP.SYNCS 0x989680 ;  /* 0x009896800000895d */ /* 0x004fea0003900000 */
[----:B------:R-:W2:Y:S02]  /*e1c0*/  @!P0 SYNCS.PHASECHK.TRANS64 P0, [R3+URZ+0x28850], R8 ;  /* 0x02885008030085a7 */ /* 0x000ea4000800007f */
[----:B--2---:R-:W-:Y:S05]  /*e1d0*/  @!P0 BRA `(.L_x_8402) ;  /* 0xfffffffc00ec8947 */ /* 0x004fea000383ffff */
[----:B------:R-:W-:Y:S05]  /*e1e0*/  BRA `(.L_x_8401) ;  /* 0xffffffa000407947 */ /* 0x000fea000383ffff */
.L_x_8413:
[----:B------:R-:W-:Y:S02]  /*e1f0*/  IMAD.MOV.U32 R13, RZ, RZ, R0 ;  /* 0x000000ffff0d7224 */ /* 0x000fe400078e0000 */
[----:B------:R-:W-:Y:S02]  /*e200*/  IMAD.MOV.U32 R12, RZ, RZ, RZ ;  /* 0x000000ffff0c7224 */ /* 0x000fe400078e00ff */
[----:B------:R-:W-:Y:S02]  /*e210*/  IMAD.MOV.U32 R11, RZ, RZ, 0x1f ;  /* 0x0000001fff0b7424 */ /* 0x000fe400078e00ff */
[----:B------:R-:W-:-:S07]  /*e220*/  IMAD.MOV.U32 R15, RZ, RZ, -0x1 ;  /* 0xffffffffff0f7424 */ /* 0x000fce00078e00ff */
[----:B------:R-:W-:Y:S05]  /*e230*/  WARPSYNC.COLLECTIVE R15, `(.L_x_8489) ;  /* 0x000000000f087348 */ /* 0x000fea0003c00000 */
[----:B------:R0:W1:Y:S02]  /*e240*/  SHFL.IDX P6, R14, R13, R12, R11 ;  /* 0x0000000c0d0e7389 */ /* 0x00006400000c000b */
[----:B01----:R-:W-:Y:S01]  /*e250*/  ENDCOLLECTIVE ;  /* 0x000000000000791b */ /* 0x003fe20003800000 */
.L_x_8489:
[----:B------:R-:W-:Y:S05]  /*e260*/  BRA `(.L_x_8490) ;  /* 0xffffffcc00447947 */ /* 0x000fea000383ffff */
.L_x_8415:
[----:B------:R-:W-:Y:S01]  /*e270*/  BSSY B0, `(.L_x_8491) ;  /* 0x0000006000007945 */ /* 0x000fe20003800000 */
[----:B------:R-:W-:-:S07]  /*e280*/  IMAD.MOV.U32 R15, RZ, RZ, -0x1 ;  /* 0xffffffffff0f7424 */ /* 0x000fce00078e00ff */
[----:B0-----:R-:W-:Y:S05]  /*e290*/  WARPSYNC.COLLECTIVE R15, `(.L_x_8492) ;  /* 0x000000000f0c7348 */ /* 0x001fea0003c00000 */
[----:B------:R-:W-:Y:S02]  /*e2a0*/  ELECT P6, UR62, PT ;  /* 0x00000000003e782f */ /* 0x000fe400038c0000 */
[----:B------:R-:W-:Y:S01]  /*e2b0*/  MOV R14, UR62 ;  /* 0x0000003e000e7c02 */ /* 0x000fe20008000f00 */
[----:B0-----:R-:W-:Y:S10]  /*e2c0*/  ENDCOLLECTIVE ;  /* 0x000000000000791b */ /* 0x001ff40003800000 */
.L_x_8492:
[----:B------:R-:W-:Y:S05]  /*e2d0*/  BSYNC B0 ;  /* 0x0000000000007941 */ /* 0x000fea0003800000 */
.L_x_8491:
[----:B------:R-:W-:Y:S05]  /*e2e0*/  BRA `(.L_x_8493) ;  /* 0xffffffcc00447947 */ /* 0x000fea000383ffff */
.L_x_8417:
[----:B0-----:R-:W-:-:S04]  /*e2f0*/  IMAD.U32 R3, RZ, RZ, UR38 ;  /* 0x00000026ff037e24 */ /* 0x001fc8000f8e00ff */
[----:B------:R0:W1:Y:S03]  /*e300*/  SYNCS.PHASECHK.TRANS64.TRYWAIT P0, [R3+URZ+0x28840], R0 ;  /* 0x02884000030075a7 */ /* 0x000066000800017f */
[----:B-1----:R-:W-:Y:S05]  /*e310*/  @!P0 NANOSLEEP.SYNCS 0x989680 ;  /* 0x009896800000895d */ /* 0x002fea0003900000 */
[----:B------:R-:W1:Y:S02]  /*e320*/  @!P0 SYNCS.PHASECHK.TRANS64 P0, [R3+URZ+0x28840], R0 ;  /* 0x02884000030085a7 */ /* 0x000e64000800007f */
[----:B-1----:R-:W-:Y:S05]  /*e330*/  @!P0 BRA `(.L_x_8417) ;  /* 0xfffffffc00ec8947 */ /* 0x002fea000383ffff */
[----:B------:R-:W-:Y:S05]  /*e340*/  BRA `(.L_x_8494) ;  /* 0xffffffcc009c7947 */ /* 0x000fea000383ffff */
.L_x_8420:
[----:B------:R-:W-:Y:S02]  /*e350*/  IMAD.MOV.U32 R13, RZ, RZ, R5 ;  /* 0x000000ffff0d7224 */ /* 0x000fe400078e0005 */
[----:B------:R-:W-:Y:S02]  /*e360*/  IMAD.MOV.U32 R12, RZ, RZ, RZ ;  /* 0x000000ffff0c7224 */ /* 0x000fe400078e00ff */
[----:B------:R-:W-:Y:S02]  /*e370*/  IMAD.MOV.U32 R11, RZ, RZ, 0x181f ;  /* 0x0000181fff0b7424 */ /* 0x000fe400078e00ff */
[----:B------:R-:W-:Y:S02]  /*e380*/  IMAD.MOV.U32 R15, RZ, RZ, -0x1 ;  /* 0xffffffffff0f7424 */ /* 0x000fe400078e00ff */
[----:B------:R-:W-:-:S07]  /*e390*/  IMAD R6, R9, 0x80, R6 ;  /* 0x0000008009067824 */ /* 0x000fce00078e0206 */
[----:B------:R-:W-:Y:S05]  /*e3a0*/  WARPSYNC.COLLECTIVE R15, `(.L_x_8495) ;  /* 0x000000000f087348 */ /* 0x000fea0003c00000 */
[----:B------:R0:W1:Y:S02]  /*e3b0*/  SHFL.IDX P6, R14, R13, R12, R11 ;  /* 0x0000000c0d0e7389 */ /* 0x00006400000c000b */
[----:B01----:R-:W-:Y:S01]  /*e3c0*/  ENDCOLLECTIVE ;  /* 0x000000000000791b */ /* 0x003fe20003800000 */
.L_x_8495:
[----:B------:R-:W-:Y:S02]  /*e3d0*/  VIADD R9, R6, 0x10 ;  /* 0x0000001006097836 */ /* 0x000fe40000000000 */
[----:B------:R-:W-:Y:S02]  /*e3e0*/  IMAD.MOV.U32 R13, RZ, RZ, R0 ;  /* 0x000000ffff0d7224 */ /* 0x000fe400078e0000 */
[----:B------:R-:W-:-:S07]  /*e3f0*/  IMAD.MOV.U32 R2, RZ, RZ, R14 ;  /* 0x000000ffff027224 */ /* 0x000fce00078e000e */
[----:B------:R-:W-:Y:S05]  /*e400*/  WARPSYNC.COLLECTIVE R15, `(.L_x_8496) ;  /* 0x000000000f087348 */ /* 0x000fea0003c00000 */
[----:B------:R0:W1:Y:S02]  /*e410*/  SHFL.IDX P6, R14, R13, R12, R11 ;  /* 0x0000000c0d0e7389 */ /* 0x00006400000c000b */
[----:B01----:R-:W-:Y:S01]  /*e420*/  ENDCOLLECTIVE ;  /* 0x000000000000791b */ /* 0x003fe20003800000 */
.L_x_8496:
[----:B------:R-:W-:Y:S02]  /*e430*/  ULDC UR4, c[0x0][0x288] ;  /* 0x0000a20000047ab9 */ /* 0x000fe40000000800 */
[----:B------:R-:W-:-:S05]  /*e440*/  IMAD R4, R8, UR4, RZ ;  /* 0x0000000408047c24 */ /* 0x000fca000f8e02ff */
[----:B------:R-:W-:Y:S01]  /*e450*/  ISETP.GE.AND P2, PT, R6, R4, PT ;  /* 0x000000040600720c */ /* 0x000fe20003f46270 */
[----:B------:R-:W-:Y:S02]  /*e460*/  IMAD.MOV.U32 R13, RZ, RZ, R5 ;  /* 0x000000ffff0d7224 */ /* 0x000fe400078e0005 */
[----:B------:R-:W-:-:S10]  /*e470*/  IMAD.MOV.U32 R12, RZ, RZ, 0x1 ;  /* 0x00000001ff0c7424 */ /* 0x000fd400078e00ff */
[----:B------:R-:W-:Y:S01]  /*e480*/  @!P2 LEA R8, R7, UR38, 0x1 ;  /* 0x000000260708ac11 */ /* 0x000fe2000f8e08ff */
[----:B------:R-:W-:-:S07]  /*e490*/  IMAD.MOV.U32 R3, RZ, RZ, R14 ;  /* 0x000000ffff037224 */ /* 0x000fce00078e000e */
[----:B------:R-:W-:Y:S05]  /*e4a0*/  WARPSYNC.COLLECTIVE R15, `(.L_x_8497) ;  /* 0x000000000f087348 */ /* 0x000fea0003c00000 */
[----:B------:R0:W1:Y:S02]  /*e4b0*/  SHFL.IDX P6, R14, R13, R12, R11 ;  /* 0x0000000c0d0e7389 */ /* 0x00006400000c000b */
[----:B01----:R-:W-:Y:S01]  /*e4c0*/  ENDCOLLECTIVE ;  /* 0x000000000000791b */ /* 0x003fe20003800000 */
.L_x_8497:
[----:B------:R-:W-:-:S04]  /*e4d0*/  LOP3.LUT R3, R3, R2, RZ, 0x3c, !PT ;  /* 0x0000000203037212 */ /* 0x000fc800078e3cff */
[----:B------:R-:W-:-:S04]  /*e4e0*/  LOP3.LUT R2, R3, R2, RZ, 0x3c, !PT ;  /* 0x0000000203027212 */ /* 0x000fc800078e3cff */
[----:B------:R-:W-:Y:S01]  /*e4f0*/  LOP3.LUT R3, R3, R2, RZ, 0x3c, !PT ;  /* 0x0000000203037212 */ /* 0x000fe200078e3cff */
[----:B------:R-:W-:Y:S02]  /*e500*/  IMAD.MOV.U32 R13, RZ, RZ, R0 ;  /* 0x000000ffff0d7224 */ /* 0x000fe400078e0000 */
[----:B------:R-:W-:-:S05]  /*e510*/  @!P2 IMAD.WIDE.U32 R2, R10, 0x2, R2 ;  /* 0x000000020a02a825 */ /* 0x000fca00078e0002 */
        /* <DEDUP_REMOVED lines=10> */
.L_x_8498:
[----:B------:R-:W-:Y:S01]  /*e5c0*/  @!P2 LEA R21, R7, UR38, 0x1 ;  /* 0x000000260715ac11 */ /* 0x000fe2000f8e08ff */
[----:B------:R-:W-:Y:S02]  /*e5d0*/  IMAD.MOV.U32 R9, RZ, RZ, R8 ;  /* 0x000000ffff097224 */ /* 0x000fe400078e0008 */
[----:B------:R-:W-:Y:S02]  /*e5e0*/  VIADD R3, R6, 0x20 ;  /* 0x0000002006037836 */ /* 0x000fe40000000000 */
[----:B------:R-:W-:Y:S02]  /*e5f0*/  IMAD.MOV.U32 R13, RZ, RZ, R5 ;  /* 0x000000ffff0d7224 */ /* 0x000fe400078e0005 */
[----:B------:R-:W-:Y:S02]  /*e600*/  IMAD.MOV.U32 R12, RZ, RZ, 0x2 ;  /* 0x00000002ff0c7424 */ /* 0x000fe400078e00ff */
[----:B------:R-:W-:-:S07]  /*e610*/  IMAD.MOV.U32 R8, RZ, RZ, R14 ;  /* 0x000000ffff087224 */ /* 0x000fce00078e000e */
[----:B------:R-:W-:Y:S05]  /*e620*/  WARPSYNC.COLLECTIVE R15, `(.L_x_8499) ;  /* 0x000000000f087348 */ /* 0x000fea0003c00000 */
[----:B------:R0:W1:Y:S02]  /*e630*/  SHFL.IDX P6, R14, R13, R12, R11 ;  /* 0x0000000c0d0e7389 */ /* 0x00006400000c000b */
[----:B01----:R-:W-:Y:S01]  /*e640*/  ENDCOLLECTIVE ;  /* 0x000000000000791b */ /* 0x003fe20003800000 */
.L_x_8499:
        /* <DEDUP_REMOVED lines=14> */
.L_x_8500:
[----:B------:R-:W-:Y:S02]  /*e730*/  IMAD.MOV.U32 R3, RZ, RZ, R2 ;  /* 0x000000ffff037224 */ /* 0x000fe400078e0002 */
[----:B------:R-:W-:Y:S02]  /*e740*/  IMAD.MOV.U32 R13, RZ, RZ, R5 ;  /* 0x000000ffff0d7224 */ /* 0x000fe400078e0005 */
[----:B------:R-:W-:Y:S02]  /*e750*/  IMAD.MOV.U32 R12, RZ, RZ, 0x3 ;  /* 0x00000003ff0c7424 */ /* 0x000fe400078e00ff */
[----:B------:R-:W-:-:S07]  /*e760*/  IMAD.MOV.U32 R2, RZ, RZ, R14 ;  /* 0x000000ffff027224 */ /* 0x000fce00078e000e */
[----:B------:R-:W-:Y:S05]  /*e770*/  WARPSYNC.COLLECTIVE R15, `(.L_x_8501) ;  /* 0x000000000f087348 */ /* 0x000fea0003c00000 */
[----:B------:R0:W1:Y:S02]  /*e780*/  SHFL.IDX P6, R14, R13, R12, R11 ;  /* 0x0000000c0d0e7389 */ /* 0x00006400000c000b */
[----:B01----:R-:W-:Y:S01]  /*e790*/  ENDCOLLECTIVE ;  /* 0x000000000000791b */ /* 0x003fe20003800000 */
.L_x_8501:
        /* <DEDUP_REMOVED lines=14> */
.L_x_8502:
[----:B------:R-:W-:Y:S02]  /*e880*/  IMAD.MOV.U32 R9, RZ, RZ, R8 ;  /* 0x000000ffff097224 */ /* 0x000fe400078e0008 */
[----:B------:R-:W-:Y:S02]  /*e890*/  IMAD.MOV.U32 R13, RZ, RZ, R5 ;  /* 0x000000ffff0d7224 */ /* 0x000fe400078e0005 */
[----:B------:R-:W-:Y:S02]  /*e8a0*/  IMAD.MOV.U32 R12, RZ, RZ, 0x4 ;  /* 0x00000004ff0c7424 */ /* 0x000fe400078e00ff */
[----:B------:R-:W-:-:S07]  /*e8b0*/  IMAD.MOV.U32 R8, RZ, RZ, R14 ;  /* 0x000000ffff087224 */ /* 0x000fce00078e000e */
[----:B------:R-:W-:Y:S05]  /*e8c0*/  WARPSYNC.COLLECTIVE R15, `(.L_x_8503) ;  /* 0x000000000f087348 */ /* 0x000fea0003c00000 */
[----:B------:R0:W1:Y:S02]  /*e8d0*/  SHFL.IDX P6, R14, R13, R12, R11 ;  /* 0x0000000c0d0e7389 */ /* 0x00006400000c000b */
[----:B01----:R-:W-:Y:S01]  /*e8e0*/  ENDCOLLECTIVE ;  /* 0x000000000000791b */ /* 0x003fe20003800000 */
.L_x_8503:
        /* <DEDUP_REMOVED lines=14> */
.L_x_8504:
[----:B------:R-:W-:Y:S02]  /*e9d0*/  IMAD.MOV.U32 R3, RZ, RZ, R2 ;  /* 0x000000ffff037224 */ /* 0x000fe400078e0002 */
[----:B------:R-:W-:Y:S02]  /*e9e0*/  IMAD.MOV.U32 R13, RZ, RZ, R5 ;  /* 0x000000ffff0d7224 */ /* 0x000fe400078e0005 */
[----:B------:R-:W-:Y:S02]  /*e9f0*/  IMAD.MOV.U32 R12, RZ, RZ, 0x5 ;  /* 0x00000005ff0c7424 */ /* 0x000fe400078e00ff */
[----:B------:R-:W-:-:S07]  /*ea00*/  IMAD.MOV.U32 R2, RZ, RZ, R14 ;  /* 0x000000ffff027224 */ /* 0x000fce00078e000e */
[----:B------:R-:W-:Y:S05]  /*ea10*/  WARPSYNC.COLLECTIVE R15, `(.L_x_8505) ;  /* 0x000000000f087348 */ /* 0x000fea0003c00000 */
[----:B------:R0:W1:Y:S02]  /*ea20*/  SHFL.IDX P6, R14, R13, R12, R11 ;  /* 0x0000000c0d0e7389 */ /* 0x00006400000c000b */
[----:B01----:R-:W-:Y:S01]  /*ea30*/  ENDCOLLECTIVE ;  /* 0x000000000000791b */ /* 0x003fe20003800000 */
.L_x_8505:
        /* <DEDUP_REMOVED lines=14> */
.L_x_8506:
[----:B------:R-:W-:Y:S02]  /*eb20*/  IMAD.MOV.U32 R9, RZ, RZ, R8 ;  /* 0x000000ffff097224 */ /* 0x000fe400078e0008 */
[----:B------:R-:W-:Y:S02]  /*eb30*/  IMAD.MOV.U32 R13, RZ, RZ, R5 ;  /* 0x000000ffff0d7224 */ /* 0x000fe400078e0005 */
[----:B------:R-:W-:Y:S02]  /*eb40*/  IMAD.MOV.U32 R12, RZ, RZ, 0x6 ;  /* 0x00000006ff0c7424 */ /* 0x000fe400078e00ff */
[----:B------:R-:W-:-:S07]  /*eb50*/  IMAD.MOV.U32 R8, RZ, RZ, R14 ;  /* 0x000000ffff087224 */ /* 0x000fce00078e000e */
[----:B------:R-:W-:Y:S05]  /*eb60*/  WARPSYNC.COLLECTIVE R15, `(.L_x_8507) ;  /* 0x000000000f087348 */ /* 0x000fea0003c00000 */
[----:B------:R0:W1:Y:S02]  /*eb70*/  SHFL.IDX P6, R14, R13, R12, R11 ;  /* 0x0000000c0d0e7389 */ /* 0x00006400000c000b */
[----:B01----:R-:W-:Y:S01]  /*eb80*/  ENDCOLLECTIVE ;  /* 0x000000000000791b */ /* 0x003fe20003800000 */
.L_x_8507:
        /* <DEDUP_REMOVED lines=13> */
.L_x_8508:
[----:B------:R-:W-:Y:S02]  /*ec60*/  IMAD.MOV.U32 R3, RZ, RZ, R2 ;  /* 0x000000ffff037224 */ /* 0x000fe400078e0002 */
[----:B------:R-:W-:Y:S02]  /*ec70*/  IMAD.MOV.U32 R13, RZ, RZ, R5 ;  /* 0x000000ffff0d7224 */ /* 0x000fe400078e0005 */
[----:B------:R-:W-:Y:S02]  /*ec80*/  IMAD.MOV.U32 R12, RZ, RZ, 0x7 ;  /* 0x00000007ff0c7424 */ /* 0x000fe400078e00ff */
[----:B------:R-:W-:-:S07]  /*ec90*/  IMAD.MOV.U32 R2, RZ, RZ, R14 ;  /* 0x000000ffff027224 */ /* 0x000fce00078e000e */
[----:B------:R-:W-:Y:S05]  /*eca0*/  WARPSYNC.COLLECTIVE R15, `(.L_x_8509) ;  /* 0x000000000f087348 */ /* 0x000fea0003c00000 */
[----:B------:R0:W1:Y:S02]  /*ecb0*/  SHFL.IDX P6, R14, R13, R12, R11 ;  /* 0x0000000c0d0e7389 */ /* 0x00006400000c000b */
[----:B01----:R-:W-:Y:S01]  /*ecc0*/  ENDCOLLECTIVE ;  /* 0x000000000000791b */ /* 0x003fe20003800000 */
.L_x_8509:
        /* <DEDUP_REMOVED lines=11> */
.L_x_8510:
[----:B------:R-:W-:Y:S05]  /*ed80*/  BRA `(.L_x_8511) ;  /* 0xffffffcc00ec7947 */ /* 0x000fea000383ffff */
.L_x_8423:
[----:B0-----:R-:W-:-:S04]  /*ed90*/  IMAD.U32 R3, RZ, RZ, UR38 ;  /* 0x00000026ff037e24 */ /* 0x001fc8000f8e00ff */
[----:B------:R0:W1:Y:S03]  /*eda0*/  SYNCS.PHASECHK.TRANS64.TRYWAIT P0, [R3+URZ+0x28820], R2 ;  /* 0x02882002030075a7 */ /* 0x000066000800017f */
[----:B-1----:R-:W-:Y:S05]  /*edb0*/  @!P0 NANOSLEEP.SYNCS 0x989680 ;  /* 0x009896800000895d */ /* 0x002fea0003900000 */
[----:B------:R-:W1:Y:S02]  /*edc0*/  @!P0 SYNCS.PHASECHK.TRANS64 P0, [R3+URZ+0x28820], R2 ;  /* 0x02882002030085a7 */ /* 0x000e64000800007f */
[----:B-1----:R-:W-:Y:S05]  /*edd0*/  @!P0 BRA `(.L_x_8423) ;  /* 0xfffffffc00ec8947 */ /* 0x002fea000383ffff */
[----:B------:R-:W-:Y:S05]  /*ede0*/  BRA `(.L_x_8512) ;  /* 0xffffffd000407947 */ /* 0x000fea000383ffff */
.L_x_8430:
[----:B-1----:R-:W-:-:S04]  /*edf0*/  IMAD.U32 R3, RZ, RZ, UR38 ;  /* 0x00000026ff037e24 */ /* 0x002fc8000f8e00ff */
[----:B------:R1:W2:Y:S03]  /*ee00*/  SYNCS.PHASECHK.TRANS64.TRYWAIT P0, [R3+URZ+0x28848], R2 ;  /* 0x02884802030075a7 */ /* 0x0002a6000800017f */
[----:B--2---:R-:W-:Y:S05]  /*ee10*/  @!P0 NANOSLEEP.SYNCS 0x989680 ;  /* 0x009896800000895d */ /* 0x004fea0003900000 */
[----:B------:R-:W2:Y:S02]  /*ee20*/  @!P0 SYNCS.PHASECHK.TRANS64 P0, [R3+URZ+0x28848], R2 ;  /* 0x02884802030085a7 */ /* 0x000ea4000800007f */
[----:B--2---:R-:W-:Y:S05]  /*ee30*/  @!P0 BRA `(.L_x_8430) ;  /* 0xfffffffc00ec8947 */ /* 0x004fea000383ffff */
[----:B------:R-:W-:Y:S05]  /*ee40*/  BRA `(.L_x_8513) ;  /* 0xffffffd400187947 */ /* 0x000fea000383ffff */
.L_x_8436:
[----:B0-----:R-:W-:-:S04]  /*ee50*/  IMAD.U32 R3, RZ, RZ, UR38 ;  /* 0x00000026ff037e24 */ /* 0x001fc8000f8e00ff */
[----:B------:R0:W1:Y:S03]  /*ee60*/  SYNCS.PHASECHK.TRANS64.TRYWAIT P0, [R3+URZ+0x28860], R2 ;  /* 0x02886002030075a7 */ /* 0x000066000800017f */
[----:B-1----:R-:W-:Y:S05]  /*ee70*/  @!P0 NANOSLEEP.SYNCS 0x989680 ;  /* 0x009896800000895d */ /* 0x002fea0003900000 */
[----:B------:R-:W1:Y:S02]  /*ee80*/  @!P0 SYNCS.PHASECHK.TRANS64 P0, [R3+URZ+0x28860], R2 ;  /* 0x02886002030085a7 */ /* 0x000e64000800007f */
[----:B-1----:R-:W-:Y:S05]  /*ee90*/  @!P0 BRA `(.L_x_8436) ;  /* 0xfffffffc00ec8947 */ /* 0x002fea000383ffff */
[----:B------:R-:W-:Y:S05]  /*eea0*/  BRA `(.L_x_8514) ;  /* 0xffffffd400b47947 */ /* 0x000fea000383ffff */
.L_x_8445:
[----:B-1----:R-:W-:-:S04]  /*eeb0*/  IMAD.U32 R3, RZ, RZ, UR38 ;  /* 0x00000026ff037e24 */ /* 0x002fc8000f8e00ff */
[----:B------:R1:W2:Y:S03]  /*eec0*/  SYNCS.PHASECHK.TRANS64.TRYWAIT P0, [R3+URZ+0x28840], R2 ;  /* 0x02884002030075a7 */ /* 0x0002a6000800017f */
[----:B--2---:R-:W-:Y:S05]  /*eed0*/  @!P0 NANOSLEEP.SYNCS 0x989680 ;  /* 0x009896800000895d */ /* 0x004fea0003900000 */
[----:B------:R-:W2:Y:S02]  /*eee0*/  @!P0 SYNCS.PHASECHK.TRANS64 P0, [R3+URZ+0x28840], R2 ;  /* 0x02884002030085a7 */ /* 0x000ea4000800007f */
[----:B--2---:R-:W-:Y:S05]  /*eef0*/  @!P0 BRA `(.L_x_8445) ;  /* 0xfffffffc00ec8947 */ /* 0x004fea000383ffff */
[----:B------:R-:W-:Y:S05]  /*ef00*/  BRA `(.L_x_8515) ;  /* 0xffffffd800d87947 */ /* 0x000fea000383ffff */
.L_x_8451:
[----:B0-----:R-:W-:-:S04]  /*ef10*/  IMAD.U32 R3, RZ, RZ, UR38 ;  /* 0x00000026ff037e24 */ /* 0x001fc8000f8e00ff */
[----:B------:R0:W1:Y:S03]  /*ef20*/  SYNCS.PHASECHK.TRANS64.TRYWAIT P0, [R3+URZ+0x28868], R2 ;  /* 0x02886802030075a7 */ /* 0x000066000800017f */
[----:B-1----:R-:W-:Y:S05]  /*ef30*/  @!P0 NANOSLEEP.SYNCS 0x989680 ;  /* 0x009896800000895d */ /* 0x002fea0003900000 */
[----:B------:R-:W1:Y:S02]  /*ef40*/  @!P0 SYNCS.PHASECHK.TRANS64 P0, [R3+URZ+0x28868], R2 ;  /* 0x02886802030085a7 */ /* 0x000e64000800007f */
[----:B-1----:R-:W-:Y:S05]  /*ef50*/  @!P0 BRA `(.L_x_8451) ;  /* 0xfffffffc00ec8947 */ /* 0x002fea000383ffff */
[----:B------:R-:W-:Y:S05]  /*ef60*/  BRA `(.L_x_8516) ;  /* 0xffffffdc00787947 */ /* 0x000fea000383ffff */
.L_x_8460:
[----:B-1----:R-:W-:-:S04]  /*ef70*/  IMAD.U32 R3, RZ, RZ, UR38 ;  /* 0x00000026ff037e24 */ /* 0x002fc8000f8e00ff */
[----:B------:R1:W2:Y:S03]  /*ef80*/  SYNCS.PHASECHK.TRANS64.TRYWAIT P0, [R3+URZ+0x28848], R2 ;  /* 0x02884802030075a7 */ /* 0x0002a6000800017f */
[----:B--2---:R-:W-:Y:S05]  /*ef90*/  @!P0 NANOSLEEP.SYNCS 0x989680 ;  /* 0x009896800000895d */ /* 0x004fea0003900000 */
[----:B------:R-:W2:Y:S02]  /*efa0*/  @!P0 SYNCS.PHASECHK.TRANS64 P0, [R3+URZ+0x28848], R2 ;  /* 0x02884802030085a7 */ /* 0x000ea4000800007f */
[----:B--2---:R-:W-:Y:S05]  /*efb0*/  @!P0 BRA `(.L_x_8460) ;  /* 0xfffffffc00ec8947 */ /* 0x004fea000383ffff */
[----:B------:R-:W-:Y:S05]  /*efc0*/  BRA `(.L_x_8517) ;  /* 0xffffffe000b47947 */ /* 0x000fea000383ffff */
.L_x_8466:
[----:B0-----:R-:W-:-:S04]  /*efd0*/  IMAD.U32 R3, RZ, RZ, UR38 ;  /* 0x00000026ff037e24 */ /* 0x001fc8000f8e00ff */
[----:B------:R0:W1:Y:S03]  /*efe0*/  SYNCS.PHASECHK.TRANS64.TRYWAIT P0, [R3+URZ+0x28860], R2 ;  /* 0x02886002030075a7 */ /* 0x000066000800017f */
[----:B-1----:R-:W-:Y:S05]  /*eff0*/  @!P0 NANOSLEEP.SYNCS 0x989680 ;  /* 0x009896800000895d */ /* 0x002fea0003900000 */
[----:B------:R-:W1:Y:S02]  /*f000*/  @!P0 SYNCS.PHASECHK.TRANS64 P0, [R3+URZ+0x28860], R2 ;  /* 0x02886002030085a7 */ /* 0x000e64000800007f */
[----:B-1----:R-:W-:Y:S05]  /*f010*/  @!P0 BRA `(.L_x_8466) ;  /* 0xfffffffc00ec8947 */ /* 0x002fea000383ffff */
[----:B------:R-:W-:Y:S05]  /*f020*/  BRA `(.L_x_8518) ;  /* 0xffffffe400507947 */ /* 0x000fea000383ffff */
.L_x_8474:
[----:B0-----:R0:W1:Y:S02]  /*f030*/  SYNCS.PHASECHK.TRANS64.TRYWAIT P0, [R3+URZ+0x28860], R0 ;  /* 0x02886000030075a7 */ /* 0x001064000800017f */
[----:B-1----:R-:W-:Y:S05]  /*f040*/  @!P0 NANOSLEEP.SYNCS 0x989680 ;  /* 0x009896800000895d */ /* 0x002fea0003900000 */
[----:B------:R-:W1:Y:S02]  /*f050*/  @!P0 SYNCS.PHASECHK.TRANS64 P0, [R3+URZ+0x28860], R0 ;  /* 0x02886000030085a7 */ /* 0x000e64000800007f */
[----:B-1----:R-:W-:Y:S05]  /*f060*/  @!P0 BRA `(.L_x_8474) ;  /* 0xfffffffc00f08947 */ /* 0x002fea000383ffff */
[----:B------:R-:W-:Y:S05]  /*f070*/  BRA `(.L_x_8519) ;  /* 0xffffffe800207947 */ /* 0x000fea000383ffff */
.L_x_8479:
[----:B0-----:R0:W1:Y:S02]  /*f080*/  SYNCS.PHASECHK.TRANS64.TRYWAIT P0, [R2+URZ+0x28820], R3 ;  /* 0x02882003020075a7 */ /* 0x001064000800017f */
[----:B-1----:R-:W-:Y:S05]  /*f090*/  @!P0 NANOSLEEP.SYNCS 0x989680 ;  /* 0x009896800000895d */ /* 0x002fea0003900000 */
[----:B------:R-:W1:Y:S02]  /*f0a0*/  @!P0 SYNCS.PHASECHK.TRANS64 P0, [R2+URZ+0x28820], R3 ;  /* 0x02882003020085a7 */ /* 0x000e64000800007f */
[----:B-1----:R-:W-:Y:S05]  /*f0b0*/  @!P0 BRA `(.L_x_8479) ;  /* 0xfffffffc00f08947 */ /* 0x002fea000383ffff */
[----:B------:R-:W-:Y:S05]  /*f0c0*/  BRA `(.L_x_8520) ;  /* 0xffffffe800f07947 */ /* 0x000fea000383ffff */
.L_x_8480:
        /* <DEDUP_REMOVED lines=11> */
.L_x_8522:
[----:B------:R-:W-:Y:S05]  /*f180*/  BSYNC B0 ;  /* 0x0000000000007941 */ /* 0x000fea0003800000 */
.L_x_8521:
[----:B------:R-:W-:Y:S05]  /*f190*/  BRA `(.L_x_8523) ;  /* 0xffffffe800d47947 */ /* 0x000fea000383ffff */
.L_x_8481:
[----:B------:R-:W-:Y:S01]  /*f1a0*/  BSSY B0, `(.L_x_8524) ;  /* 0x0000006000007945 */ /* 0x000fe20003800000 */
[----:B------:R-:W-:-:S07]  /*f1b0*/  IMAD.MOV.U32 R15, RZ, RZ, -0x1 ;  /* 0xffffffffff0f7424 */ /* 0x000fce00078e00ff */
[----:B0-----:R-:W-:Y:S05]  /*f1c0*/  WARPSYNC.COLLECTIVE R15, `(.L_x_8525) ;  /* 0x000000000f0c7348 */ /* 0x001fea0003c00000 */
[----:B------:R-:W-:Y:S02]  /*f1d0*/  ELECT P6, UR62, PT ;  /* 0x00000000003e782f */ /* 0x000fe400038c0000 */
[----:B------:R-:W-:Y:S01]  /*f1e0*/  MOV R14, UR62 ;  /* 0x0000003e000e7c02 */ /* 0x000fe20008000f00 */
[----:B0-----:R-:W-:Y:S10]  /*f1f0*/  ENDCOLLECTIVE ;  /* 0x000000000000791b */ /* 0x001ff40003800000 */
.L_x_8525:
[----:B------:R-:W-:Y:S05]  /*f200*/  BSYNC B0 ;  /* 0x0000000000007941 */ /* 0x000fea0003800000 */
.L_x_8524:
[----:B------:R-:W-:Y:S05]  /*f210*/  BRA `(.L_x_8526) ;  /* 0xffffffe800c87947 */ /* 0x000fea000383ffff */
.L_x_8483:
[----:B0-----:R0:W1:Y:S02]  /*f220*/  SYNCS.PHASECHK.TRANS64.TRYWAIT P0, [R6+URZ], R5 ;  /* 0x00000005060075a7 */ /* 0x001064000800017f */
[----:B-1----:R-:W-:Y:S05]  /*f230*/  @!P0 NANOSLEEP.SYNCS 0x989680 ;  /* 0x009896800000895d */ /* 0x002fea0003900000 */
[----:B------:R-:W1:Y:S02]  /*f240*/  @!P0 SYNCS.PHASECHK.TRANS64 P0, [R6+URZ], R5 ;  /* 0x00000005060085a7 */ /* 0x000e64000800007f */
[----:B-1----:R-:W-:Y:S05]  /*f250*/  @!P0 BRA `(.L_x_8483) ;  /* 0xfffffffc00f08947 */ /* 0x002fea000383ffff */
[----:B------:R-:W-:Y:S05]  /*f260*/  BRA `(.L_x_8527) ;  /* 0xffffffe800fc7947 */ /* 0x000fea000383ffff */
.L_x_8484:
[----:B-1----:R1:W2:Y:S02]  /*f270*/  SYNCS.PHASECHK.TRANS64.TRYWAIT P0, [R3+URZ], R4 ;  /* 0x00000004030075a7 */ /* 0x0022a4000800017f */
[----:B--2---:R-:W-:Y:S05]  /*f280*/  @!P0 NANOSLEEP.SYNCS 0x989680 ;  /* 0x009896800000895d */ /* 0x004fea0003900000 */
[----:B------:R-:W2:Y:S02]  /*f290*/  @!P0 SYNCS.PHASECHK.TRANS64 P0, [R3+URZ], R4 ;  /* 0x00000004030085a7 */ /* 0x000ea4000800007f */
[----:B--2---:R-:W-:Y:S05]  /*f2a0*/  @!P0 BRA `(.L_x_8484) ;  /* 0xfffffffc00f08947 */ /* 0x004fea000383ffff */
[----:B------:R-:W-:Y:S05]  /*f2b0*/  BRA `(.L_x_8528) ;  /* 0xffffffe800f07947 */ /* 0x000fea000383ffff */
.L_x_8486:
[----:B-1----:R1:W2:Y:S02]  /*f2c0*/  SYNCS.PHASECHK.TRANS64.TRYWAIT P0, [R0+URZ], R5 ;  /* 0x00000005000075a7 */ /* 0x0022a4000800017f */
[----:B--2---:R-:W-:Y:S05]  /*f2d0*/  @!P0 NANOSLEEP.SYNCS 0x989680 ;  /* 0x009896800000895d */ /* 0x004fea0003900000 */
[----:B------:R-:W2:Y:S02]  /*f2e0*/  @!P0 SYNCS.PHASECHK.TRANS64 P0, [R0+URZ], R5 ;  /* 0x00000005000085a7 */ /* 0x000ea4000800007f */
[----:B--2---:R-:W-:Y:S05]  /*f2f0*/  @!P0 BRA `(.L_x_8486) ;  /* 0xfffffffc00f08947 */ /* 0x004fea000383ffff */
[----:B------:R-:W-:Y:S05]  /*f300*/  BRA `(.L_x_8529) ;  /* 0xffffffe800f47947 */ /* 0x000fea000383ffff */
.L_x_8530:
        /* <DEDUP_REMOVED lines=15> */
.L_x_14863:


//--------------------- .text._ZN7cutlass13device_kernelIN5flash11enable_sm90INS1_16FlashAttnFwdSm90INS1_25CollectiveMainloopFwdSm90ILi2EN4cute5tupleIJNS5_1CILi1EEES8_S8_EEENS6_IJNS7_ILi128EEESA_SA_EEELi128ENS_6half_tEfNS_4arch4Sm90ELb1ELb0ELb0ELb1ELb0ELb0ELb0ELb1ELb1ELb1ELb1ELb0EEENS1_21CollectiveEpilogueFwdISB_S9_SC_SE_Li256ELb1ELb1ELb1ELb0EEENS1_36VarlenDynamicPersistentTileSchedulerILi128ELi128ELi256ELi128ELb1ELb1ELb1ELb1ELb1ELb1EEEEEEEEEvNT_6ParamsE --------------------------
	.section	.text._ZN7cutlass13device_kernelIN5flash11enable_sm90INS1_16FlashAttnFwdSm90INS1_25CollectiveMainloopFwdSm90ILi2EN4cute5tupleIJNS5_1CILi1EEES8_S8_EEENS6_IJNS7_ILi128EEESA_SA_EEELi128ENS_6half_tEfNS_4arch4Sm90ELb1ELb0ELb0ELb1ELb0ELb0ELb0ELb1ELb1ELb1ELb1ELb0EEENS1_21CollectiveEpilogueFwdISB_S9_SC_SE_Li256ELb1ELb1ELb1ELb0EEENS1_36VarlenDynamicPersistentTileSchedulerILi128ELi128ELi256ELi128ELb1ELb1ELb1ELb1ELb1ELb1EEEEEEEEEvNT_6ParamsE,"ax",@progbits
	.align	128
.text._ZN7cutlass13device_kernelIN5flash11enable_sm90INS1_16FlashAttnFwdSm90INS1_25CollectiveMainloopFwdSm90ILi2EN4cute5tupleIJNS5_1CILi1EEES8_S8_EEENS6_IJNS7_ILi128EEESA_SA_EEELi128ENS_6half_tEfNS_4arch4Sm90ELb1ELb0ELb0ELb1ELb0ELb0ELb0ELb1ELb1ELb1ELb1ELb0EEENS1_21CollectiveEpilogueFwdISB_S9_SC_SE_Li256ELb1ELb1ELb1ELb0EEENS1_36VarlenDynamicPersistentTileSchedulerILi128ELi128ELi256ELi128ELb1ELb1ELb1ELb1ELb1ELb1EEEEEEEEEvNT_6ParamsE:
        .type           _ZN7cutlass13device_kernelIN5flash11enable_sm90INS1_16FlashAttnFwdSm90INS1_25CollectiveMainloopFwdSm90ILi2EN4cute5tupleIJNS5_1CILi1EEES8_S8_EEENS6_IJNS7_ILi128EEESA_SA_EEELi128ENS_6half_tEfNS_4arch4Sm90ELb1ELb0ELb0ELb1ELb0ELb0ELb0ELb1ELb1ELb1ELb1ELb0EEENS1_21CollectiveEpilogueFwdISB_S9_SC_SE_Li256ELb1ELb1ELb1ELb0EEENS1_36VarlenDynamicPersistentTileSchedulerILi128ELi128ELi256ELi128ELb1ELb1ELb1ELb1ELb1ELb1EEEEEEEEEvNT_6ParamsE,@function
        .size           _ZN7cutlass13device_kernelIN5flash11enable_sm90INS1_16FlashAttnFwdSm90INS1_25CollectiveMainloopFwdSm90ILi2EN4cute5tupleIJNS5_1CILi1EEES8_S8_EEENS6_IJNS7_ILi128EEESA_SA_EEELi128ENS_6half_tEfNS_4arch4Sm90ELb1ELb0ELb0ELb1ELb0ELb0ELb0ELb1ELb1ELb1ELb1ELb0EEENS1_21CollectiveEpilogueFwdISB_S9_SC_SE_Li256ELb1ELb1ELb1ELb0EEENS1_36VarlenDynamicPersistentTileSchedulerILi128ELi128ELi256ELi128ELb1ELb1ELb1ELb1ELb1ELb1EEEEEEEEEvNT_6ParamsE,(.L_x_14864 - _ZN7cutlass13device_kernelIN5flash11enable_sm90INS1_16FlashAttnFwdSm90INS1_25CollectiveMainloopFwdSm90ILi2EN4cute5tupleIJNS5_1CILi1EEES8_S8_EEENS6_IJNS7_ILi128EEESA_SA_EEELi128ENS_6half_tEfNS_4arch4Sm90ELb1ELb0ELb0ELb1ELb0ELb0ELb0ELb1ELb1ELb1ELb1ELb0EEENS1_21CollectiveEpilogueFwdISB_S9_SC_SE_Li256ELb1ELb1ELb1ELb0EEENS1_36VarlenDynamicPersistentTileSchedulerILi128ELi128ELi256ELi128ELb1ELb1ELb1ELb1ELb1ELb1EEEEEEEEEvNT_6ParamsE)
        .other          _ZN7cutlass13device_kernelIN5flash11enable_sm90INS1_16FlashAttnFwdSm90INS1_25CollectiveMainloopFwdSm90ILi2EN4cute5tupleIJNS5_1CILi1EEES8_S8_EEENS6_IJNS7_ILi128EEESA_SA_EEELi128ENS_6half_tEfNS_4arch4Sm90ELb1ELb0ELb0ELb1ELb0ELb0ELb0ELb1ELb1ELb1ELb1ELb0EEENS1_21CollectiveEpilogueFwdISB_S9_SC_SE_Li256ELb1ELb1ELb1ELb0EEENS1_36VarlenDynamicPersistentTileSchedulerILi128ELi128ELi256ELi128ELb1ELb1ELb1ELb1ELb1ELb1EEEEEEEEEvNT_6ParamsE,@"STO_CUDA_ENTRY STV_DEFAULT"
_ZN7cutlass13device_kernelIN5flash11enable_sm90INS1_16FlashAttnFwdSm90INS1_25CollectiveMainloopFwdSm90ILi2EN4cute5tupleIJNS5_1CILi1EEES8_S8_EEENS6_IJNS7_ILi128EEESA_SA_EEELi128ENS_6half_tEfNS_4arch4Sm90ELb1ELb0ELb0ELb1ELb0ELb0ELb0ELb1ELb1ELb1ELb1ELb0EEENS1_21CollectiveEpilogueFwdISB_S9_SC_SE_Li256ELb1ELb1ELb1ELb0EEENS1_36VarlenDynamicPersistentTileSchedulerILi128ELi128ELi256ELi128ELb1ELb1ELb1ELb1ELb1ELb1EEEEEEEEEvNT_6ParamsE:
        /* <DEDUP_REMOVED lines=18> */
.L_x_8532:
[----:B------:R-:W-:Y:S05]  /*0120*/  BSYNC B0 ;  /* 0x0000000000007941 */ /* 0x000fea0003800000 */
.L_x_8531:
        /* <DEDUP_REMOVED lines=41> */
.L_x_8533:
        /* <DEDUP_REMOVED lines=22> */
.L_x_8534:
        /* <DEDUP_REMOVED lines=18> */
.L_x_8535:
        /* <DEDUP_REMOVED lines=22> */
.L_x_8536:
        /* <DEDUP_REMOVED lines=22> */
.L_x_8537:
[----:B------:R-:W-:Y:S01]  /*0900*/  PLOP3.LUT P0, PT, PT, PT, UP0, 0x80, 0x0 ;  /* 0x000000000000781c */ /* 0x000fe20003f0f008 */
[----:B------:R-:W-:Y:S01]  /*0910*/  UMOV UR36, 0x1 ;  /* 0x0000000100247882 */ /* 0x000fe20000000000 */
[----:B------:R-:W-:Y:S01]  /*0920*/  NOP ;  /* 0x0000000000007918 */ /* 0x000fe20000000000 */
[----:B------:R-:W-:Y:S01]  /*0930*/  USEL UR36, UR36, 0x2, !UP0 ;  /* 0x0000000224247887 */ /* 0x000fe2000c000000 */
[----:B------:R-:W-:Y:S01]  /*0940*/  ULDC.64 UR50, c[0x0][0x208] ;  /* 0x0000820000327ab9 */ /* 0x000fe20000000a00 */
[----:B012-4-:R-:W-:Y:S08]  /*0950*/  BAR.SYNC.DEFER_BLOCKING 0x0 ;  /* 0x0000000000007b1d */ /* 0x017ff00000010000 */
[----:B------:R-:W-:Y:S05]  /*0960*/  @!P0 BRA `(.L_x_8538) ;  /* 0x000000b800a08947 */ /* 0x000fea0003800000 */
.L_x_8539:
[----:B------:R-:W-:-:S08]  /*0970*/  NOP ;  /* 0x0000000000007918 */ /* 0x000fd00000000000 */
[----:B------:R-:W0:Y:S02]  /*0980*/  USETMAXREG.TRY_ALLOC.CTAPOOL UP0, 0xf0 ;  /* 0x000000f0000079c8 */ /* 0x000e240008000600 */
[----:B0-----:R-:W-:-:S13]  /*0990*/  PLOP3.LUT P0, PT, PT, PT, UP0, 0x80, 0x0 ;  /* 0x000000000000781c */ /* 0x001fda0003f0f008 */
[----:B------:R-:W-:Y:S05]  /*09a0*/  @!P0 BRA `(.L_x_8539) ;  /* 0xfffffffc00f08947 */ /* 0x000fea000383ffff */
[----:B------:R-:W0:Y:S01]  /*09b0*/  S2R R2, SR_TID.X ;  /* 0x0000000000027919 */ /* 0x000e220000002100 */
        /* <DEDUP_REMOVED lines=20> */
[----:B------:R-:W-:Y:S02]  /*0b00*/  UMOV UR46, URZ ;  /* 0x0000003f002e7c82 */ /* 0x000fe40008000000 */
[CC--:B------:R-:W-:Y:S02]  /*0b10*/  LEA.HI R4, R0.reuse, R219.reuse, RZ, 0x5 ;  /* 0x000000db00047211 */ /* 0x0c0fe400078f28ff */
[----:B------:R-:W-:-:S02]  /*0b20*/  LEA.HI R2, R0, R219, RZ, 0x4 ;  /* 0x000000db00027211 */ /* 0x000fc400078f20ff */
[----:B------:R-:W-:Y:S01]  /*0b30*/  LEA.HI R3, R0, R219, RZ, 0x7 ;  /* 0x000000db00037211 */ /* 0x000fe200078f38ff */
[----:B------:R-:W-:Y:S01]  /*0b40*/  IMAD.SHL.U32 R6, R4, 0x20, RZ ;  /* 0x0000002004067824 */ /* 0x000fe200078e00ff */
[----:B------:R-:W-:Y:S02]  /*0b50*/  LOP3.LUT R4, R2, 0x3fffff0, RZ, 0xc0, !PT ;  /* 0x03fffff002047812 */ /* 0x000fe400078ec0ff */
[----:B------:R-:W-:Y:S02]  /*0b60*/  SHF.R.S32.HI R5, RZ, 0x4, R2 ;  /* 0x00000004ff057819 */ /* 0x000fe40000011402 */
[----:B------:R-:W-:Y:S01]  /*0b70*/  LOP3.LUT R7, R6, 0xfffffc00, RZ, 0xc0, !PT ;  /* 0xfffffc0006077812 */ /* 0x000fe200078ec0ff */
[----:B------:R-:W-:Y:S01]  /*0b80*/  IMAD.IADD R4, R219, 0x1, -R4 ;  /* 0x00000001db047824 */ /* 0x000fe200078e0a04 */
[----:B------:R-:W-:Y:S02]  /*0b90*/  LOP3.LUT R198, R3, 0xffffff80, RZ, 0xc0, !PT ;  /* 0xffffff8003c67812 */ /* 0x000fe400078ec0ff */
[----:B------:R-:W-:Y:S01]  /*0ba0*/  LEA.HI R2, R2, R5, RZ, 0x1 ;  /* 0x0000000502027211 */ /* 0x000fe200078f08ff */
[----:B------:R-:W-:Y:S01]  /*0bb0*/  IMAD R7, R4, 0x40, R7 ;  /* 0x0000004004077824 */ /* 0x000fe200078e0207 */
[----:B------:R-:W-:Y:S01]  /*0bc0*/  LEA.HI R4, R0, R219, RZ, 0x2 ;  /* 0x000000db00047211 */ /* 0x000fe200078f10ff */
[----:B------:R-:W-:Y:S01]  /*0bd0*/  IMAD.IADD R198, R219, 0x1, -R198 ;  /* 0x00000001dbc67824 */ /* 0x000fe200078e0ac6 */
[----:B------:R-:W-:-:S02]  /*0be0*/  LOP3.LUT R2, R2, 0x1ffffffe, RZ, 0xc0, !PT ;  /* 0x1ffffffe02027812 */ /* 0x000fc400078ec0ff */
[----:B------:R-:W-:Y:S02]  /*0bf0*/  LOP3.LUT R4, R4, 0xfffffffc, RZ, 0xc0, !PT ;  /* 0xfffffffc04047812 */ /* 0x000fe400078ec0ff */
[----:B------:R-:W-:Y:S01]  /*0c00*/  SHF.R.S32.HI R9, RZ, 0x1f, R198 ;  /* 0x0000001fff097819 */ /* 0x000fe200000114c6 */
[----:B------:R-:W-:Y:S01]  /*0c10*/  IMAD.IADD R2, R5, 0x1, -R2 ;  /* 0x0000000105027824 */ /* 0x000fe200078e0a02 */
[----:B------:R-:W-:Y:S01]  /*0c20*/  LEA.HI R0, R0, R219, RZ, 0x3 ;  /* 0x000000db00007211 */ /* 0x000fe200078f18ff */
[----:B------:R-:W-:Y:S01]  /*0c30*/  IMAD.IADD R4, R219, 0x1, -R4 ;  /* 0x00000001db047824 */ /* 0x000fe200078e0a04 */
[----:B------:R-:W-:Y:S01]  /*0c40*/  LEA.HI R8, R9, R198, RZ, 0x2 ;  /* 0x000000c609087211 */ /* 0x000fe200078f10ff */
[----:B------:R-:W-:Y:S01]  /*0c50*/  IMAD R216, R2, 0x8, R7 ;  /* 0x0000000802d87824 */ /* 0x000fe200078e0207 */
[----:B------:R-:W-:Y:S02]  /*0c60*/  SHF.R.S32.HI R214, RZ, 0x7, R3 ;  /* 0x00000007ffd67819 */ /* 0x000fe40000011403 */
[----:B------:R-:W-:-:S02]  /*0c70*/  LEA.HI R2, R4, R4, RZ, 0x1 ;  /* 0x0000000404027211 */ /* 0x000fc400078f08ff */
[--C-:B------:R-:W-:Y:S02]  /*0c80*/  SHF.R.S32.HI R6, RZ, 0x2, R8.reuse ;  /* 0x00000002ff067819 */ /* 0x100fe40000011408 */
[----:B------:R-:W-:Y:S02]  /*0c90*/  SHF.R.S32.HI R11, RZ, 0x1f, R8 ;  /* 0x0000001fff0b7819 */ /* 0x000fe40000011408 */
[----:B------:R-:W-:Y:S02]  /*0ca0*/  LOP3.LUT R5, R2, 0x1ffffffe, RZ, 0xc0, !PT ;  /* 0x1ffffffe02057812 */ /* 0x000fe400078ec0ff */
[----:B------:R-:W-:Y:S02]  /*0cb0*/  LEA.HI R11, R11, R6, RZ, 0x3 ;  /* 0x000000060b0b7211 */ /* 0x000fe400078f18ff */
[----:B------:R-:W-:Y:S01]  /*0cc0*/  LOP3.LUT R2, R0, 0xfffffff8, RZ, 0xc0, !PT ;  /* 0xfffffff800027812 */ /* 0x000fe200078ec0ff */
[----:B------:R-:W-:Y:S01]  /*0cd0*/  IMAD.IADD R4, R4, 0x1, -R5 ;  /* 0x0000000104047824 */ /* 0x000fe200078e0a05 */
[----:B------:R-:W-:-:S02]  /*0ce0*/  LOP3.LUT R5, R8, 0x7ffffffc, RZ, 0xc0, !PT ;  /* 0x7ffffffc08057812 */ /* 0x000fc400078ec0ff */
        /* <DEDUP_REMOVED lines=13> */
[----:B------:R-:W-:-:S02]  /*0dc0*/  IMAD.IADD R3, R214, 0x1, -R3 ;  /* 0x00000001d6037824 */ /* 0x000fc400078e0a03 */
[----:B------:R-:W-:Y:S02]  /*0dd0*/  VIADD R18, R2, 0x40 ;  /* 0x0000004002127836 */ /* 0x000fe40000000000 */
        /* <DEDUP_REMOVED lines=33> */
.L_x_8597:
[----:B012-4-:R-:W0:Y:S01]  /*0ff0*/  LDC.64 R4, c[0x0][0xc88] ;  /* 0x00032200ff047b82 */ /* 0x017e220000000a00 */
[----:B------:R-:W-:Y:S01]  /*1000*/  ULDC.64 UR8, c[0x0][0xa28] ;  /* 0x00028a0000087ab9 */ /* 0x000fe20000000a00 */
[----:B------:R-:W-:Y:S01]  /*1010*/  ULDC.64 UR10, c[0x0][0xa18] ;  /* 0x00028600000a7ab9 */ /* 0x000fe20000000a00 */
[----:B------:R-:W-:Y:S01]  /*1020*/  ULOP3.LUT UR4, UR6, 0xff000000, URZ, 0xc0, !UPT ;  /* 0xff00000006047892 */ /* 0x000fe2000f8ec03f */
[----:B------:R-:W-:Y:S01]  /*1030*/  ULDC UR7, c[0x0][0x424] ;  /* 0x0001090000077ab9 */ /* 0x000fe20000000800 */
        /* <DEDUP_REMOVED lines=10> */
[----:B------:R-:W-:-:S04]  /*10e0*/  @UP0 ULEA UR8, UP2, UR42, UR8, 0x2 ;  /* 0x000000082a080291 */ /* 0x000fc8000f84103f */
[----:B------:R-:W-:Y:S02]  /*10f0*/  @UP0 ULEA.HI.X UR9, UR42, UR9, UR37, 0x2, UP2 ;  /* 0x000000092a090291 */ /* 0x000fe400090f1425 */
[----:B------:R-:W-:Y:S01]  /*1100*/  @UP1 ULEA UR10, UP0, UR42, UR10, 0x2 ;  /* 0x0000000a2a0a1291 */ /* 0x000fe2000f80103f */
[----:B------:R-:W-:-:S03]  /*1110*/  IMAD.U32 R4, RZ, RZ, UR8 ;  /* 0x00000008ff047e24 */ /* 0x000fc6000f8e00ff */
[----:B------:R-:W-:Y:S01]  /*1120*/  @UP1 ULEA.HI.X UR11, UR42, UR11, UR37, 0x2, UP0 ;  /* 0x0000000b2a0b1291 */ /* 0x000fe200080f1425 */
[----:B------:R-:W-:Y:S01]  /*1130*/  IMAD.U32 R5, RZ, RZ, UR9 ;  /* 0x00000009ff057e24 */ /* 0x000fe2000f8e00ff */
[----:B------:R-:W-:Y:S01]  /*1140*/  ULDC.64 UR8, c[0x0][0x418] ;  /* 0x0001060000087ab9 */ /* 0x000fe20000000a00 */
[----:B------:R-:W-:-:S03]  /*1150*/  IMAD.U32 R6, RZ, RZ, UR10 ;  /* 0x0000000aff067e24 */ /* 0x000fc6000f8e00ff */
[----:B---3--:R-:W-:Y:S01]  /*1160*/  IMAD.U32 R7, RZ, RZ, UR11 ;  /* 0x0000000bff077e24 */ /* 0x008fe2000f8e00ff */
[----:B------:R-:W2:Y:S01]  /*1170*/  @P0 LDG.E R4, desc[UR50][R4.64] ;  /* 0x0000003204040981 */ /* 0x000ea2000c1e1900 */
[----:B------:R-:W-:Y:S01]  /*1180*/  UISETP.NE.U32.AND UP0, UPT, UR8, URZ, UPT ;  /* 0x0000003f0800728c */ /* 0x000fe2000bf05070 */
[----:B------:R-:W-:Y:S02]  /*1190*/  ULDC.64 UR10, c[0x0][0xa20] ;  /* 0x00028800000a7ab9 */ /* 0x000fe40000000a00 */
[----:B------:R-:W3:Y:S01]  /*11a0*/  @P2 LDG.E R6, desc[UR50][R6.64] ;  /* 0x0000003206062981 */ /* 0x000ee2000c1e1900 */
[----:B------:R-:W-:Y:S01]  /*11b0*/  UISETP.NE.AND.EX UP0, UPT, UR9, URZ, UPT, UP0 ;  /* 0x0000003f0900728c */ /* 0x000fe2000bf05300 */
[----:B------:R-:W-:Y:S01]  /*11c0*/  ISETP.NE.U32.AND P1, PT, RZ, UR10, PT ;  /* 0x0000000aff007c0c */ /* 0x000fe2000bf25070 */
[----:B------:R-:W-:Y:S02]  /*11d0*/  ULOP3.LUT UR45, UR6, 0xff0000, URZ, 0xc0, !UPT ;  /* 0x00ff0000062d7892 */ /* 0x000fe4000f8ec03f */
[----:B------:R-:W-:Y:S01]  /*11e0*/  USHF.R.U32.HI UR4, URZ, 0x8, UR4 ;  /* 0x000000083f047899 */ /* 0x000fe20008011604 */
[----:B------:R-:W-:Y:S01]  /*11f0*/  ISETP.NE.AND.EX P1, PT, RZ, UR11, PT, P1 ;  /* 0x0000000bff007c0c */ /* 0x000fe2000bf25310 */
        /* <DEDUP_REMOVED lines=9> */
[----:B-----5:R-:W-:-:S14]  /*1290*/  @P2 BRA `(.L_x_8540) ;  /* 0x0000000000342947 */ /* 0x020fdc0003800000 */
        /* <DEDUP_REMOVED lines=13> */
.L_x_8540:
[----:B------:R-:W-:Y:S05]  /*1370*/  @!P1 BRA `(.L_x_8541) ;  /* 0x00000000001c9947 */ /* 0x000fea0003800000 */
[----:B------:R-:W-:-:S04]  /*1380*/  ULEA UR4, UP0, UR42, UR10, 0x2 ;  /* 0x0000000a2a047291 */ /* 0x000fc8000f80103f */
[----:B------:R-:W-:Y:S02]  /*1390*/  ULEA.HI.X UR6, UR42, UR11, UR37, 0x2, UP0 ;  /* 0x0000000b2a067291 */ /* 0x000fe400080f1425 */
[----:B------:R-:W-:-:S04]  /*13a0*/  IMAD.U32 R4, RZ, RZ, UR4 ;  /* 0x00000004ff047e24 */ /* 0x000fc8000f8e00ff */
[----:B------:R-:W-:-:S05]  /*13b0*/  IMAD.U32 R5, RZ, RZ, UR6 ;  /* 0x00000006ff057e24 */ /* 0x000fca000f8e00ff */
[----:B------:R-:W2:Y:S02]  /*13c0*/  LDG.E R4, desc[UR50][R4.64] ;  /* 0x0000003204047981 */ /* 0x000ea4000c1e1900 */
[----:B--2---:R-:W-:Y:S01]  /*13d0*/  R2UR UR4, R4 ;  /* 0x00000000040472ca */ /* 0x004fe200000e0000 */
[----:B------:R-:W-:-:S14]  /*13e0*/  BRA `(.L_x_8542) ;  /* 0x0000000000347947 */ /* 0x000fdc0003800000 */
.L_x_8541:
        /* <DEDUP_REMOVED lines=13> */
.L_x_8542:
[----:B------:R-:W-:Y:S01]  /*14c0*/  ULDC UR6, c[0x0][0x448] ;  /* 0x0001120000067ab9 */ /* 0x000fe20000000800 */
[----:B------:R-:W-:Y:S02]  /*14d0*/  USHF.L.U32 UR38, UR5, 0x7, URZ ;  /* 0x0000000705267899 */ /* 0x000fe4000800063f */
[----:B------:R-:W-:Y:S02]  /*14e0*/  UISETP.NE.AND UP0, UPT, UR6, 0x1, UPT ;  /* 0x000000010600788c */ /* 0x000fe4000bf05270 */
[----:B------:R-:W-:Y:S02]  /*14f0*/  UIADD3 UR6, UR38, 0x7f, URZ ;  /* 0x0000007f26067890 */ /* 0x000fe4000fffe03f */
[----:B------:R-:W-:Y:S02]  /*1500*/  UIADD3 UR53, -UR53, UR4, URZ ;  /* 0x0000000435357290 */ /* 0x000fe4000fffe13f */
[----:B------:R-:W-:Y:S02]  /*1510*/  ULOP3.LUT UR39, UR45, 0xff, URZ, 0xc0, !UPT ;  /* 0x000000ff2d277892 */ /* 0x000fe4000f8ec03f */
[----:B------:R-:W-:-:S02]  /*1520*/  UIADD3 UR7, UR53, 0x80, -UR54 ;  /* 0x0000008035077890 */ /* 0x000fc4000fffe836 */
[----:B------:R-:W-:Y:S01]  /*1530*/  USHF.R.U32.HI UR45, URZ, 0x10, UR45 ;  /* 0x000000103f2d7899 */ /* 0x000fe2000801162d */
[----:B------:R-:W-:Y:S01]  /*1540*/  @UP0 ULDC UR4, c[0x0][0x44c] ;  /* 0x0001130000040ab9 */ /* 0x000fe20000000800 */
[----:B------:R-:W-:Y:S01]  /*1550*/  @UP0 ULDC UR8, c[0x0][0x450] ;  /* 0x0001140000080ab9 */ /* 0x000fe20000000800 */
[----:B------:R-:W-:Y:S02]  /*1560*/  UIMAD.WIDE.U32 UR4, UR6, UR4, URZ ;  /* 0x00000004060472a5 */ /* 0x000fe4000f8e003f */
[----:B------:R-:W-:Y:S02]  /*1570*/  UIADD3 UR4, UR53, 0x7f, URZ ;  /* 0x0000007f35047890 */ /* 0x000fe4000fffe03f */
[----:B------:R-:W-:Y:S02]  /*1580*/  @UP0 USHF.R.U32.HI UR6, URZ, UR8, UR5 ;  /* 0x000000083f060299 */ /* 0x000fe40008011605 */
[----:B------:R-:W-:Y:S02]  /*1590*/  USHF.R.S32.HI UR5, URZ, 0x1f, UR4 ;  /* 0x0000001f3f057899 */ /* 0x000fe40008011404 */
[----:B------:R-:W-:-:S02]  /*15a0*/  UIADD3 UR6, UR7, UR6, URZ ;  /* 0x0000000607067290 */ /* 0x000fc4000fffe03f */
[----:B------:R-:W-:Y:S02]  /*15b0*/  ULEA.HI UR5, UR5, UR4, URZ, 0x7 ;  /* 0x0000000405057291 */ /* 0x000fe4000f8f383f */
[----:B------:R-:W-:Y:S02]  /*15c0*/  USHF.R.S32.HI UR7, URZ, 0x1f, UR6 ;  /* 0x0000001f3f077899 */ /* 0x000fe40008011406 */
[----:B------:R-:W-:Y:S02]  /*15d0*/  USHF.R.S32.HI UR5, URZ, 0x7, UR5 ;  /* 0x000000073f057899 */ /* 0x000fe40008011405 */
[----:B------:R-:W-:Y:S01]  /*15e0*/  ULEA.HI UR7, UR7, UR6, URZ, 0x7 ;  /* 0x0000000607077291 */ /* 0x000fe2000f8f383f */
[----:B------:R-:W-:-:S03]  /*15f0*/  UMOV UR4, URZ ;  /* 0x0000003f00047c82 */ /* 0x000fc60008000000 */
[----:B------:R-:W-:-:S04]  /*1600*/  USHF.R.S32.HI UR7, URZ, 0x7, UR7 ;  /* 0x000000073f077899 */ /* 0x000fc80008011407 */
[----:B------:R-:W-:-:S04]  /*1610*/  UISETP.LT.AND UP0, UPT, UR5, UR7, UPT ;  /* 0x000000070500728c */ /* 0x000fc8000bf01270 */
[----:B------:R-:W-:-:S04]  /*1620*/  USEL UR9, UR5, UR7, UP0 ;  /* 0x0000000705097287 */ /* 0x000fc80008000000 */
[----:B------:R-:W-:-:S06]  /*1630*/  UISETP.GE.AND UP0, UPT, UR9, 0x1, UPT ;  /* 0x000000010900788c */ /* 0x000fcc000bf06270 */
[----:B------:R-:W-:-:S13]  /*1640*/  PLOP3.LUT P0, PT, PT, PT, UP0, 0x80, 0x0 ;  /* 0x000000000000781c */ /* 0x000fda0003f0f008 */
[----:B------:R-:W-:Y:S05]  /*1650*/  @!P0 BRA `(.L_x_8543) ;  /* 0x0000000000908947 */ /* 0x000fea0003800000 */
[----:B------:R-:W-:Y:S01]  /*1660*/  UISETP.NE.AND UP0, UPT, UR45, URZ, UPT ;  /* 0x0000003f2d00728c */ /* 0x000fe2000bf05270 */
[----:B------:R-:W-:-:S03]  /*1670*/  ULDC UR4, c[0x0][0x9f0] ;  /* 0x00027c0000047ab9 */ /* 0x000fc60000000800 */
        /* <DEDUP_REMOVED lines=34> */
.L_x_8543:
[----:B------:R-:W-:Y:S01]  /*18a0*/  UIMAD UR40, UR39, UR4, URZ ;  /* 0x00000004272872a4 */ /* 0x000fe2000f8e023f */
[----:B------:R-:W-:Y:S01]  /*18b0*/  IMAD.U32 R0, RZ, RZ, UR9 ;  /* 0x00000009ff007e24 */ /* 0x000fe2000f8e00ff */
[----:B------:R-:W-:Y:S01]  /*18c0*/  PLOP3.LUT P0, PT, PT, PT, PT, 0x80, 0x0 ;  /* 0x000000000000781c */ /* 0x000fe20003f0f070 */
[----:B------:R-:W-:Y:S01]  /*18d0*/  IMAD.U32 R3, RZ, RZ, UR4 ;  /* 0x00000004ff037e24 */ /* 0x000fe2000f8e00ff */
[----:B------:R-:W-:Y:S02]  /*18e0*/  CS2R R150, SRZ ;  /* 0x0000000000967805 */ /* 0x000fe4000001ff00 */
[----:B------:R-:W-:Y:S02]  /*18f0*/  CS2R R148, SRZ ;  /* 0x0000000000947805 */ /* 0x000fe4000001ff00 */
[----:B------:R-:W-:Y:S02]  /*1900*/  CS2R R146, SRZ ;  /* 0x0000000000927805 */ /* 0x000fe4000001ff00 */
[----:B------:R-:W-:-:S02]  /*1910*/  CS2R R144, SRZ ;  /* 0x0000000000907805 */ /* 0x000fc4000001ff00 */
[----:B------:R-:W-:Y:S01]  /*1920*/  VIADDMNMX R3, R3, UR40, R0, PT ;  /* 0x0000002803037c46 */ /* 0x000fe2000b800100 */
[----:B------:R-:W-:Y:S01]  /*1930*/  IMAD.MOV.U32 R0, RZ, RZ, RZ ;  /* 0x000000ffff007224 */ /* 0x000fe200078e00ff */
[----:B------:R-:W-:Y:S02]  /*1940*/  CS2R R142, SRZ ;  /* 0x00000000008e7805 */ /* 0x000fe4000001ff00 */
[----:B------:R-:W-:Y:S02]  /*1950*/  CS2R R140, SRZ ;  /* 0x00000000008c7805 */ /* 0x000fe4000001ff00 */
[----:B------:R-:W-:Y:S01]  /*1960*/  R2UR UR58, R3 ;  /* 0x00000000033a72ca */ /* 0x000fe200000e0000 */
[----:B------:R-:W-:Y:S01]  /*1970*/  IMAD.MOV.U32 R3, RZ, RZ, RZ ;  /* 0x000000ffff037224 */ /* 0x000fe200078e00ff */
        /* <DEDUP_REMOVED lines=60> */
.L_x_8545:
        /* <DEDUP_REMOVED lines=9> */
.L_x_8721:
[----:B------:R-:W-:Y:S05]  /*1dd0*/  @!P0 BRA `(.L_x_8547) ;  /* 0x0000000000048947 */ /* 0x000fea0003800000 */
[----:B------:R-:W-:Y:S01]  /*1de0*/  BPT.TRAP 0x1 ;  /* 0x000000040000795c */ /* 0x000fe20000300000 */
.L_x_8547:
[----:B0-----:R-:W-:Y:S02]  /*1df0*/  IMAD.U32 R0, RZ, RZ, UR46 ;  /* 0x0000002eff007e24 */ /* 0x001fe4000f8e00ff */
[----:B------:R-:W-:-:S03]  /*1e00*/  IMAD.U32 R3, RZ, RZ, UR47 ;  /* 0x0000002fff037e24 */ /* 0x000fc6000f8e00ff */
[----:B------:R-:W-:Y:S02]  /*1e10*/  LEA R0, R0, UR41, 0x3 ;  /* 0x0000002900007c11 */ /* 0x000fe4000f8e18ff */
[----:B------:R-:W-:-:S04]  /*1e20*/  SHF.L.U32 R3, R3, 0x1f, RZ ;  /* 0x0000001f03037819 */ /* 0x000fc800000006ff */
[----:B------:R0:W1:Y:S01]  /*1e30*/  SYNCS.PHASECHK.TRANS64.TRYWAIT P2, [R0+URZ+0x28830], R3 ;  /* 0x02883003000075a7 */ /* 0x000062000804017f */
[----:B------:R-:W-:Y:S05]  /*1e40*/  @!P0 BRA `(.L_x_8548) ;  /* 0x0000000000048947 */ /* 0x000fea0003800000 */
[----:B------:R-:W-:Y:S01]  /*1e50*/  BPT.TRAP 0x1 ;  /* 0x000000040000795c */ /* 0x000fe20000300000 */
.L_x_8548:
[----:B------:R-:W2:Y:S02]  /*1e60*/  S2R R4, SR_TID.X ;  /* 0x0000000000047919 */ /* 0x000ea40000002100 */
[----:B--2---:R-:W-:Y:S01]  /*1e70*/  LOP3.LUT P1, RZ, R4, 0x7f, RZ, 0xc0, !PT ;  /* 0x0000007f04ff7812 */ /* 0x004fe2000782c0ff */
[----:B-1----:R-:W-:-:S12]  /*1e80*/  @P2 BRA `(.L_x_8549) ;  /* 0x0000000000082947 */ /* 0x002fd80003800000 */
[----:B------:R-:W1:Y:S02]  /*1e90*/  SYNCS.PHASECHK.TRANS64.TRYWAIT P2, [R0+URZ+0x28830], R3 ;  /* 0x02883003000075a7 */ /* 0x000e64000804017f */
[----:B-1----:R-:W-:Y:S05]  /*1ea0*/  @!P2 BRA `(.L_x_8550) ;  /* 0x0000011000aca947 */ /* 0x002fea0003800000 */
.L_x_8549:
[----:B------:R-:W-:Y:S05]  /*1eb0*/  WARPSYNC.ALL ;  /* 0x0000000000007948 */ /* 0x000fea0003800000 */
[----:B------:R-:W-:Y:S01]  /*1ec0*/  UIADD3 UR4, UR41, 0x18400, URZ ;  /* 0x0001840029047890 */ /* 0x000fe2000fffe03f */
[----:B------:R-:W-:Y:S01]  /*1ed0*/  WARPGROUP.ARRIVE ;  /* 0x00000000000079c5 */ /* 0x000fe20000000000 */
[----:B------:R-:W-:Y:S01]  /*1ee0*/  ULOP3.LUT UR32, UR55, 0x10000, URZ, 0xfc, !UPT ;  /* 0x0001000037207892 */ /* 0x000fe2000f8efc3f */
[----:B01----:R-:W-:Y:S01]  /*1ef0*/  VIADD R3, R17, UR38 ;  /* 0x0000002611037c36 */ /* 0x003fe20008000000 */
[----:B------:R-:W-:Y:S01]  /*1f00*/  USHF.R.U32.HI UR4, URZ, 0x4, UR4 ;  /* 0x000000043f047899 */ /* 0x000fe20008011604 */
[----:B------:R-:W-:Y:S01]  /*1f10*/  IMAD.U32 R9, RZ, RZ, UR54 ;  /* 0x00000036ff097e24 */ /* 0x000fe2000f8e00ff */
[----:B------:R-:W-:Y:S01]  /*1f20*/  UMOV UR33, 0x40000040 ;  /* 0x4000004000217882 */ /* 0x000fe20000000000 */
[----:B------:R-:W-:Y:S01]  /*1f30*/  UMOV UR35, 0x40000040 ;  /* 0x4000004000237882 */ /* 0x000fe20000000000 */
[----:B------:R-:W-:Y:S01]  /*1f40*/  ULOP3.LUT UR4, UR4, 0x3fff, URZ, 0xc0, !UPT ;  /* 0x00003fff04047892 */ /* 0x000fe2000f8ec03f */
[----:B------:R-:W-:Y:S01]  /*1f50*/  @!P1 VIADD R0, R0, 0x28840 ;  /* 0x0002884000009836 */ /* 0x000fe20000000000 */
[----:B------:R-:W-:Y:S01]  /*1f60*/  UMOV UR5, 0x40000040 ;  /* 0x4000004000057882 */ /* 0x000fe20000000000 */
[----:B------:R-:W-:Y:S01]  /*1f70*/  UMOV UR7, 0x40000040 ;  /* 0x4000004000077882 */ /* 0x000fe20000000000 */
[----:B------:R-:W-:Y:S01]  /*1f80*/  ULOP3.LUT UR52, UR4, 0x10000, URZ, 0xfc, !UPT ;  /* 0x0001000004347892 */ /* 0x000fe2000f8efc3f */
[----:B------:R-:W-:Y:S01]  /*1f90*/  CS2R R150, SRZ ;  /* 0x0000000000967805 */ /* 0x000fe2000001ff00 */
[----:B------:R-:W-:Y:S01]  /*1fa0*/  UIADD3 UR4, UR32, 0x2, URZ ;  /* 0x0000000220047890 */ /* 0x000fe2000fffe03f */
[----:B------:R-:W-:Y:S01]  /*1fb0*/  @!P1 PRMT R0, RZ, 0x654, R0 ;  /* 0x00000654ff009816 */ /* 0x000fe20000000000 */
[----:B------:R-:W-:Y:S01]  /*1fc0*/  ULEA UR34, UR46, UR52, 0xb ;  /* 0x000000342e227291 */ /* 0x000fe2000f8e583f */
[----:B------:R-:W-:Y:S01]  /*1fd0*/  CS2R R148, SRZ ;  /* 0x0000000000947805 */ /* 0x000fe2000001ff00 */
[----:B------:R-:W-:Y:S01]  /*1fe0*/  UIADD3 UR8, UR32, 0x4, URZ ;  /* 0x0000000420087890 */ /* 0x000fe2000fffe03f */
[----:B------:R-:W-:Y:S01]  /*1ff0*/  CS2R R146, SRZ ;  /* 0x0000000000927805 */ /* 0x000fe2000001ff00 */
[----:B------:R-:W-:Y:S01]  /*2000*/  UIADD3 UR6, UR34, 0x2, URZ ;  /* 0x0000000222067890 */ /* 0x000fe2000fffe03f */
[----:B------:R-:W-:Y:S01]  /*2010*/  CS2R R144, SRZ ;  /* 0x0000000000907805 */ /* 0x000fe2000001ff00 */
[----:B------:R-:W-:Y:S01]  /*2020*/  UIADD3 UR10, UR34, 0x4, URZ ;  /* 0x00000004220a7890 */ /* 0x000fe2000fffe03f */
[----:B------:R-:W-:Y:S01]  /*2030*/  CS2R R142, SRZ ;  /* 0x00000000008e7805 */ /* 0x000fe2000001ff00 */
[----:B------:R-:W-:Y:S01]  /*2040*/  UMOV UR9, 0x40000040 ;  /* 0x4000004000097882 */ /* 0x000fe20000000000 */
[----:B------:R-:W-:Y:S01]  /*2050*/  HGMMA.64x128x16.F32 R24, gdesc[UR32], RZ, !UPT, gsb0 ;  /* 0x01e00000201879f0 */ /* 0x000fe2000c0008ff */
        /* <DEDUP_REMOVED lines=44> */
[----:B------:R-:W-:-:S02]  /*2320*/  WARPGROUP.DEPBAR.LE gsb0, 0x0 ;  /* 0x00008000000079c5 */ /* 0x000fc40000010000 */
[----:B------:R-:W-:-:S06]  /*2330*/  WARPGROUP.ARRIVE ;  /* 0x00000000000079c5 */ /* 0x000fcc0000000000 */
[----:B------:R-:W-:Y:S01]  /*2340*/  HGMMA.64x128x16.F32 R24, gdesc[UR4], R24, gsb0 ;  /* 0x01e00000041879f0 */ /* 0x000fe20008000818 */
[----:B------:R-:W-:Y:S02]  /*2350*/  ULDC UR6, c[0x0][0x448] ;  /* 0x0001120000067ab9 */ /* 0x000fe40000000800 */
[----:B------:R-:W-:-:S06]  /*2360*/  UISETP.NE.AND UP0, UPT, UR6, 0x1, UPT ;  /* 0x000000010600788c */ /* 0x000fcc000bf05270 */
[----:B------:R-:W-:-:S05]  /*2370*/  PLOP3.LUT P2, PT, PT, PT, UP0, 0x80, 0x0 ;  /* 0x000000000000781c */ /* 0x000fca0003f4f008 */
[----:B------:R-:W-:-:S08]  /*2380*/  @UP0 ULDC UR6, c[0x0][0x44c] ;  /* 0x0001130000060ab9 */ /* 0x000fd00000000800 */
[----:B------:R-:W-:Y:S01]  /*2390*/  @P2 IMAD.HI.U32 R4, R3, UR6, RZ ;  /* 0x0000000603042c27 */ /* 0x000fe2000f8e00ff */
[----:B------:R-:W-:-:S04]  /*23a0*/  @UP0 ULDC UR6, c[0x0][0x450] ;  /* 0x0001140000060ab9 */ /* 0x000fc80000000800 */
[----:B------:R-:W-:Y:S01]  /*23b0*/  @P2 SHF.R.U32.HI R3, RZ, UR6, R4 ;  /* 0x00000006ff032c19 */ /* 0x000fe20008011604 */
[----:B------:R-:W-:Y:S02]  /*23c0*/  UMOV UR6, 0xffffff80 ;  /* 0xffffff8000067882 */ /* 0x000fe40000000000 */
[----:B------:R-:W-:Y:S02]  /*23d0*/  UIMAD UR6, UR58, UR6, 0x80 ;  /* 0x000000803a0674a4 */ /* 0x000fe4000f8e0206 */
[----:B------:R-:W0:Y:S01]  /*23e0*/  SHFL.IDX PT, R7, R3, 0x1, 0x1c1f ;  /* 0x003c1f0003077f89 */ /* 0x000e2200000e0000 */
[----:B------:R-:W-:-:S03]  /*23f0*/  UIADD3 UR58, UR58, -0x2, URZ ;  /* 0xfffffffe3a3a7890 */ /* 0x000fc6000fffe03f */
[----:B------:R-:W-:Y:S01]  /*2400*/  IMAD.U32 R5, RZ, RZ, UR6 ;  /* 0x00000006ff057e24 */ /* 0x000fe2000f8e00ff */
[----:B------:R-:W1:Y:S01]  /*2410*/  SHFL.IDX PT, R3, R3, RZ, 0x1c1f ;  /* 0x001c1fff03037589 */ /* 0x000e6200000e0000 */
[----:B------:R-:W-:Y:S02]  /*2420*/  @UP0 ULDC UR6, c[0x0][0x44c] ;  /* 0x0001130000060ab9 */ /* 0x000fe40000000800 */
[----:B------:R-:W-:Y:S01]  /*2430*/  UIMAD.WIDE.U32 UR6, UR38, UR6, URZ ;  /* 0x00000006260672a5 */ /* 0x000fe2000f8e003f */
[C-C-:B------:R-:W-:Y:S02]  /*2440*/  IADD3 R4, -R16.reuse, 0x1, R5.reuse ;  /* 0x0000000110047810 */ /* 0x140fe40007ffe105 */
[----:B------:R-:W-:Y:S02]  /*2450*/  IADD3 R5, -R16, UR53, R5 ;  /* 0x0000003510057c10 */ /* 0x000fe4000fffe105 */
[----:B------:R-:W-:-:S04]  /*2460*/  IADD3 R6, -R9, UR53, R4 ;  /* 0x0000003509067c10 */ /* 0x000fc8000fffe104 */
[----:B0-----:R-:W-:-:S04]  /*2470*/  VIADDMNMX R7, R7, R6, R5, PT ;  /* 0x0000000607077246 */ /* 0x001fc80003800105 */
[C---:B------:R-:W-:Y:S02]  /*2480*/  ISETP.GT.AND P3, PT, R7.reuse, RZ, PT ;  /* 0x000000ff0700720c */ /* 0x040fe40003f64270 */
[C---:B------:R-:W-:Y:S02]  /*2490*/  ISETP.GT.AND P4, PT, R7.reuse, 0x1, PT ;  /* 0x000000010700780c */ /* 0x040fe40003f84270 */
[----:B------:R-:W-:Y:S02]  /*24a0*/  ISETP.GT.AND P5, PT, R7, 0x8, PT ;  /* 0x000000080700780c */ /* 0x000fe40003fa4270 */
[----:B-1----:R-:W-:Y:S01]  /*24b0*/  VIADDMNMX R5, R3, R6, R5, PT ;  /* 0x0000000603057246 */ /* 0x002fe20003800105 */
[----:B------:R-:W-:Y:S02]  /*24c0*/  WARPGROUP.DEPBAR.LE gsb0, 0x0 ;  /* 0x00008000000079c5 */ /* 0x000fe40000010000 */
[----:B------:R-:W-:-:S06]  /*24d0*/  WARPGROUP.ARRIVE ;  /* 0x00000000000079c5 */ /* 0x000fcc0000000000 */
[----:B------:R-:W-:Y:S01]  /*24e0*/  HGMMA.64x128x16.F32 R24, gdesc[UR8], R24, gsb0 ;  /* 0x01e00000081879f0 */ /* 0x000fe20008000818 */
[----:B------:R-:W-:Y:S01]  /*24f0*/  ULDC UR10, c[0x0][0x988] ;  /* 0x00026200000a7ab9 */ /* 0x000fe20000000800 */
[----:B------:R-:W-:Y:S01]  /*2500*/  UMOV UR11, UR38 ;  /* 0x00000026000b7c82 */ /* 0x000fe20008000000 */
[----:B------:R-:W-:Y:S02]  /*2510*/  WARPGROUP.DEPBAR.LE gsb0, 0x0 ;  /* 0x00008000000079c5 */ /* 0x000fe40000010000 */
[----:B------:R-:W-:-:S07]  /*2520*/  WARPGROUP.ARRIVE ;  /* 0x00000000000079c5 */ /* 0x000fce0000000000 */
[----:B------:R-:W-:Y:S01]  /*2530*/  HGMMA.64x128x16.F32 R24, gdesc[UR12], R24, gsb0 ;  /* 0x01e000000c1879f0 */ /* 0x000fe20008000818 */
[----:B------:R-:W-:Y:S02]  /*2540*/  @UP0 ULDC UR14, c[0x0][0x450] ;  /* 0x00011400000e0ab9 */ /* 0x000fe40000000800 */
[----:B------:R-:W-:-:S04]  /*2550*/  @UP0 USHF.R.U32.HI UR11, URZ, UR14, UR7 ;  /* 0x0000000e3f0b0299 */ /* 0x000fc80008011607 */
[----:B------:R-:W-:-:S04]  /*2560*/  UIADD3 UR6, UR11, UR53, -UR54 ;  /* 0x000000350b067290 */ /* 0x000fc8000fffe836 */
[----:B------:R-:W-:-:S04]  /*2570*/  USHF.R.S32.HI UR7, URZ, 0x1f, UR6 ;  /* 0x0000001f3f077899 */ /* 0x000fc80008011406 */
[----:B------:R-:W-:-:S04]  /*2580*/  ULEA.HI UR7, UR7, UR6, URZ, 0x7 ;  /* 0x0000000607077291 */ /* 0x000fc8000f8f383f */
[----:B------:R-:W-:-:S04]  /*2590*/  USHF.R.S32.HI UR7, URZ, 0x7, UR7 ;  /* 0x000000073f077899 */ /* 0x000fc80008011407 */
[----:B------:R-:W-:-:S04]  /*25a0*/  UISETP.LT.AND UP1, UPT, UR40, UR7, UPT ;  /* 0x000000072800728c */ /* 0x000fc8000bf21270 */
[----:B------:R-:W-:-:S04]  /*25b0*/  USEL UR56, UR40, UR7, !UP1 ;  /* 0x0000000728387287 */ /* 0x000fc8000c800000 */
[----:B------:R-:W-:Y:S01]  /*25c0*/  UISETP.GE.AND UP1, UPT, UR58, UR56, UPT ;  /* 0x000000383a00728c */ /* 0x000fe2000bf26270 */
        /* <DEDUP_REMOVED lines=13> */
[----:B------:R-:W-:Y:S01]  /*26a0*/  FSEL R9, R26, -INF , P3 ;  /* 0xff8000001a097808 */ /* 0x000fe20001800000 */
[----:B------:R0:W-:Y:S01]  /*26b0*/  @!P1 SYNCS.ARRIVE.TRANS64.RED.A1T0 RZ, [R0+URZ], RZ ;  /* 0x000000ff00ff99a7 */ /* 0x0001e2000810043f */
[----:B------:R-:W-:Y:S02]  /*26c0*/  FSEL R27, R27, -INF , P4 ;  /* 0xff8000001b1b7808 */ /* 0x000fe40002000000 */
        /* <DEDUP_REMOVED lines=88> */
[----:B------:R-:W-:Y:S02]  /*2c50*/  FMNMX.FTZ R4, R86, R7, !PT ;  /* 0x0000000756047209 */ /* 0x000fe40007810000 */
[----:B------:R-:W-:Y:S02]  /*2c60*/  ISETP.GT.AND P4, PT, R5, 0x1, PT ;  /* 0x000000010500780c */ /* 0x000fe40003f84270 */
[----:B------:R-:W-:Y:S02]  /*2c70*/  FMNMX.FTZ R7, R87, R4, !PT ;  /* 0x0000000457077209 */ /* 0x000fe40007810000 */
[----:B------:R-:W-:-:S02]  /*2c80*/  ISETP.GT.AND P5, PT, R5, 0x8, PT ;  /* 0x000000080500780c */ /* 0x000fc40003fa4270 */
[----:B------:R-:W-:Y:S01]  /*2c90*/  FSEL R30, R25, -INF , P4 ;  /* 0xff800000191e7808 */ /* 0x000fe20002000000 */
[----:B------:R-:W1:Y:S01]  /*2ca0*/  SHFL.BFLY PT, R4, R7, 0x2, 0x1f ;  /* 0x0c401f0007047f89 */ /* 0x000e6200000e0000 */
[----:B------:R-:W-:Y:S02]  /*2cb0*/  FSEL R28, R28, -INF , P5 ;  /* 0xff8000001c1c7808 */ /* 0x000fe40002800000 */
[----:B------:R-:W-:-:S04]  /*2cc0*/  ISETP.GT.AND P4, PT, R5, 0x10, PT ;  /* 0x000000100500780c */ /* 0x000fc80003f84270 */
[----:B------:R-:W-:Y:S02]  /*2cd0*/  FSEL R32, R32, -INF , P4 ;  /* 0xff80000020207808 */ /* 0x000fe40002000000 */
[----:B------:R-:W-:-:S04]  /*2ce0*/  ISETP.GT.AND P4, PT, R5, 0x18, PT ;  /* 0x000000180500780c */ /* 0x000fc80003f84270 */
[----:B------:R-:W-:Y:S02]  /*2cf0*/  FSEL R36, R36, -INF , P4 ;  /* 0xff80000024247808 */ /* 0x000fe40002000000 */
[----:B------:R-:W-:Y:S02]  /*2d00*/  ISETP.GT.AND P4, PT, R5, 0x20, PT ;  /* 0x000000200500780c */ /* 0x000fe40003f84270 */
[----:B-1----:R-:W-:-:S05]  /*2d10*/  FMNMX.FTZ R8, R7, R4, !PT ;  /* 0x0000000407087209 */ /* 0x002fca0007810000 */
[----:B------:R-:W1:Y:S02]  /*2d20*/  SHFL.BFLY PT, R21, R8, 0x1, 0x1f ;  /* 0x0c201f0008157f89 */ /* 0x000e6400000e0000 */
[----:B-1----:R-:W-:-:S04]  /*2d30*/  FMNMX.FTZ R4, R8, R21, !PT ;  /* 0x0000001508047209 */ /* 0x002fc80007810000 */
[C---:B------:R-:W-:Y:S01]  /*2d40*/  FSETP.NEU.FTZ.AND P3, PT, R4.reuse, -INF , PT ;  /* 0xff8000000400780b */ /* 0x040fe20003f7d000 */
[----:B------:R-:W-:-:S05]  /*2d50*/  FMUL.FTZ R26, R4, UR10 ;  /* 0x0000000a041a7c20 */ /* 0x000fca0008410000 */
[----:B------:R-:W-:Y:S02]  /*2d60*/  FSEL R26, R26, RZ, P3 ;  /* 0x000000ff1a1a7208 */ /* 0x000fe40001800000 */
[----:B------:R-:W-:-:S03]  /*2d70*/  ISETP.GT.AND P3, PT, R5, RZ, PT ;  /* 0x000000ff0500720c */ /* 0x000fc60003f64270 */
        /* <DEDUP_REMOVED lines=26> */
[----:B------:R-:W2:Y:S01]  /*2f20*/  MUFU.EX2 R183, R183 ;  /* 0x000000b700b77308 */ /* 0x000ea20000000800 */
[----:B------:R-:W-:Y:S01]  /*2f30*/  ISETP.GT.AND P3, PT, R5, 0x21, PT ;  /* 0x000000210500780c */ /* 0x000fe20003f64270 */
[--C-:B------:R-:W-:Y:S01]  /*2f40*/  FFMA.FTZ R47, R47, UR10, -R26.reuse ;  /* 0x0000000a2f2f7c23 */ /* 0x100fe2000801081a */
[----:B------:R-:W-:Y:S01]  /*2f50*/  FSEL R13, R40, -INF , P4 ;  /* 0xff800000280d7808 */ /* 0x000fe20002000000 */
[--C-:B------:R-:W-:Y:S01]  /*2f60*/  FFMA.FTZ R169, R93, UR10, -R26.reuse ;  /* 0x0000000a5da97c23 */ /* 0x100fe2000801081a */
[----:B------:R-:W-:Y:S01]  /*2f70*/  FMNMX.FTZ R12, R37, R12, !PT ;  /* 0x0000000c250c7209 */ /* 0x000fe20007810000 */
[--C-:B------:R-:W-:Y:S01]  /*2f80*/  FFMA.FTZ R51, R51, UR10, -R26.reuse ;  /* 0x0000000a33337c23 */ /* 0x100fe2000801081a */
[----:B------:R-:W-:Y:S01]  /*2f90*/  ISETP.GT.AND P4, PT, R5, 0x28, PT ;  /* 0x000000280500780c */ /* 0x000fe20003f84270 */
[----:B------:R-:W3:Y:S01]  /*2fa0*/  MUFU.EX2 R8, R8 ;  /* 0x0000000800087308 */ /* 0x000ee20000000800 */
[----:B------:R-:W-:Y:S01]  /*2fb0*/  FSEL R41, R41, -INF , P3 ;  /* 0xff80000029297808 */ /* 0x000fe20001800000 */
[--C-:B------:R-:W-:Y:S01]  /*2fc0*/  FFMA.FTZ R171, R95, UR10, -R26.reuse ;  /* 0x0000000a5fab7c23 */ /* 0x100fe2000801081a */
[----:B------:R-:W-:Y:S01]  /*2fd0*/  FMNMX.FTZ R12, R13, R12, !PT ;  /* 0x0000000c0d0c7209 */ /* 0x000fe20007810000 */
[--C-:B------:R-:W-:Y:S01]  /*2fe0*/  FFMA.FTZ R55, R55, UR10, -R26.reuse ;  /* 0x0000000a37377c23 */ /* 0x100fe2000801081a */
[----:B------:R-:W-:Y:S01]  /*2ff0*/  ISETP.GT.AND P3, PT, R5, 0x29, PT ;  /* 0x000000290500780c */ /* 0x000fe20003f64270 */
[--C-:B------:R-:W-:Y:S01]  /*3000*/  FFMA.FTZ R153, R58, UR10, -R26.reuse ;  /* 0x0000000a3a997c23 */ /* 0x100fe2000801081a */
[----:B------:R-:W-:Y:S01]  /*3010*/  FSEL R15, R44, -INF , P4 ;  /* 0xff8000002c0f7808 */ /* 0x000fe20002000000 */
[----:B------:R-:W4:Y:S01]  /*3020*/  MUFU.EX2 R177, R177 ;  /* 0x000000b100b17308 */ /* 0x000f220000000800 */
[----:B------:R-:W-:Y:S01]  /*3030*/  FMNMX.FTZ R14, R41, R12, !PT ;  /* 0x0000000c290e7209 */ /* 0x000fe20007810000 */
[--C-:B------:R-:W-:Y:S01]  /*3040*/  FFMA.FTZ R59, R59, UR10, -R26.reuse ;  /* 0x0000000a3b3b7c23 */ /* 0x100fe2000801081a */
[----:B------:R-:W-:Y:S01]  /*3050*/  ISETP.GT.AND P4, PT, R5, 0x30, PT ;  /* 0x000000300500780c */ /* 0x000fe20003f84270 */
[--C-:B------:R-:W-:Y:S01]  /*3060*/  FFMA.FTZ R155, R62, UR10, -R26.reuse ;  /* 0x0000000a3e9b7c23 */ /* 0x100fe2000801081a */
[----:B------:R-:W-:Y:S01]  /*3070*/  FSEL R45, R45, -INF , P3 ;  /* 0xff8000002d2d7808 */ /* 0x000fe20001800000 */
[--C-:B------:R-:W-:Y:S01]  /*3080*/  FFMA.FTZ R157, R66, UR10, -R26.reuse ;  /* 0x0000000a429d7c23 */ /* 0x100fe2000801081a */
[----:B------:R-:W-:Y:S01]  /*3090*/  FMNMX.FTZ R14, R15, R14, !PT ;  /* 0x0000000e0f0e7209 */ /* 0x000fe20007810000 */
[----:B------:R-:W5:Y:S01]  /*30a0*/  MUFU.EX2 R10, R35 ;  /* 0x00000023000a7308 */ /* 0x000f620000000800 */
[----:B------:R-:W-:Y:S01]  /*30b0*/  ISETP.GT.AND P3, PT, R5, 0x31, PT ;  /* 0x000000310500780c */ /* 0x000fe20003f64270 */
[--C-:B------:R-:W-:Y:S01]  /*30c0*/  FFMA.FTZ R42, R67, UR10, -R26.reuse ;  /* 0x0000000a432a7c23 */ /* 0x100fe2000801081a */
[----:B------:R-:W-:Y:S01]  /*30d0*/  FSEL R21, R48, -INF , P4 ;  /* 0xff80000030157808 */ /* 0x000fe20002000000 */
[--C-:B------:R-:W-:Y:S01]  /*30e0*/  FFMA.FTZ R159, R70, UR10, -R26.reuse ;  /* 0x0000000a469f7c23 */ /* 0x100fe2000801081a */
[----:B------:R-:W-:Y:S01]  /*30f0*/  FMNMX.FTZ R14, R45, R14, !PT ;  /* 0x0000000e2d0e7209 */ /* 0x000fe20007810000 */
[--C-:B------:R-:W-:Y:S01]  /*3100*/  FFMA.FTZ R44, R71, UR10, -R26.reuse ;  /* 0x0000000a472c7c23 */ /* 0x100fe2000801081a */
[----:B------:R-:W-:Y:S01]  /*3110*/  ISETP.GT.AND P4, PT, R5, 0x38, PT ;  /* 0x000000380500780c */ /* 0x000fe20003f84270 */
[----:B------:R-:W0:Y:S01]  /*3120*/  MUFU.EX2 R179, R179 ;  /* 0x000000b300b37308 */ /* 0x000e220000000800 */
[----:B------:R-:W-:Y:S01]  /*3130*/  FSEL R49, R49, -INF , P3 ;  /* 0xff80000031317808 */ /* 0x000fe20001800000 */
[--C-:B------:R-:W-:Y:S01]  /*3140*/  FFMA.FTZ R161, R74, UR10, -R26.reuse ;  /* 0x0000000a4aa17c23 */ /* 0x100fe2000801081a */
[----:B------:R-:W-:Y:S01]  /*3150*/  FMNMX.FTZ R14, R21, R14, !PT ;  /* 0x0000000e150e7209 */ /* 0x000fe20007810000 */
[--C-:B------:R-:W-:Y:S01]  /*3160*/  FFMA.FTZ R163, R78, UR10, -R26.reuse ;  /* 0x0000000a4ea37c23 */ /* 0x100fe2000801081a */
[----:B------:R-:W-:Y:S01]  /*3170*/  ISETP.GT.AND P3, PT, R5, 0x39, PT ;  /* 0x000000390500780c */ /* 0x000fe20003f64270 */
[--C-:B------:R-:W-:Y:S01]  /*3180*/  FFMA.FTZ R48, R79, UR10, -R26.reuse ;  /* 0x0000000a4f307c23 */ /* 0x100fe2000801081a */
[----:B------:R-:W-:Y:S01]  /*3190*/  FSEL R52, R52, -INF , P4 ;  /* 0xff80000034347808 */ /* 0x000fe20002000000 */
[----:B------:R-:W0:Y:S01]  /*31a0*/  MUFU.EX2 R12, R39 ;  /* 0x00000027000c7308 */ /* 0x000e220000000800 */
[----:B------:R-:W-:Y:S01]  /*31b0*/  FMNMX.FTZ R7, R49, R14, !PT ;  /* 0x0000000e31077209 */ /* 0x000fe20007810000 */
[--C-:B------:R-:W-:Y:S01]  /*31c0*/  FFMA.FTZ R165, R82, UR10, -R26.reuse ;  /* 0x0000000a52a57c23 */ /* 0x100fe2000801081a */
[----:B------:R-:W-:Y:S01]  /*31d0*/  ISETP.GT.AND P4, PT, R5, 0x40, PT ;  /* 0x000000400500780c */ /* 0x000fe20003f84270 */
[--C-:B------:R-:W-:Y:S01]  /*31e0*/  FFMA.FTZ R83, R83, UR10, -R26.reuse ;  /* 0x0000000a53537c23 */ /* 0x100fe2000801081a */
[----:B------:R-:W-:Y:S01]  /*31f0*/  FSEL R53, R53, -INF , P3 ;  /* 0xff80000035357808 */ /* 0x000fe20001800000 */
[----:B------:R-:W-:Y:S01]  /*3200*/  FFMA.FTZ R167, R86, UR10, -R26 ;  /* 0x0000000a56a77c23 */ /* 0x000fe2000801081a */
[----:B------:R-:W-:Y:S01]  /*3210*/  FMNMX.FTZ R20, R52, R7, !PT ;  /* 0x0000000734147209 */ /* 0x000fe20007810000 */
[----:B------:R-:W-:Y:S01]  /*3220*/  MUFU.EX2 R173, R173 ;  /* 0x000000ad00ad7308 */ /* 0x000fe20000000800 */
[----:B------:R-:W-:-:S02]  /*3230*/  ISETP.GT.AND P3, PT, R5, 0x41, PT ;  /* 0x000000410500780c */ /* 0x000fc40003f64270 */
[----:B------:R-:W-:Y:S02]  /*3240*/  CS2R R94, SRZ ;  /* 0x00000000005e7805 */ /* 0x000fe4000001ff00 */
[----:B------:R-:W-:Y:S02]  /*3250*/  FSEL R56, R56, -INF , P4 ;  /* 0xff80000038387808 */ /* 0x000fe40002000000 */
[----:B------:R-:W-:Y:S02]  /*3260*/  CS2R R92, SRZ ;  /* 0x00000000005c7805 */ /* 0x000fe4000001ff00 */
[----:B------:R-:W-:Y:S02]  /*3270*/  FMNMX.FTZ R7, R53, R20, !PT ;  /* 0x0000001435077209 */ /* 0x000fe40007810000 */
[----:B------:R-:W-:Y:S02]  /*3280*/  CS2R R90, SRZ ;  /* 0x00000000005a7805 */ /* 0x000fe4000001ff00 */
[----:B------:R-:W-:Y:S01]  /*3290*/  ISETP.GT.AND P4, PT, R5, 0x48, PT ;  /* 0x000000480500780c */ /* 0x000fe20003f84270 */
[----:B------:R-:W-:Y:S01]  /*32a0*/  MUFU.EX2 R14, R43 ;  /* 0x0000002b000e7308 */ /* 0x000fe20000000800 */
[----:B------:R-:W-:-:S02]  /*32b0*/  FSEL R57, R57, -INF , P3 ;  /* 0xff80000039397808 */ /* 0x000fc40001800000 */
[----:B------:R-:W-:Y:S02]  /*32c0*/  CS2R R88, SRZ ;  /* 0x0000000000587805 */ /* 0x000fe4000001ff00 */
[----:B------:R-:W-:Y:S02]  /*32d0*/  FMNMX.FTZ R20, R56, R7, !PT ;  /* 0x0000000738147209 */ /* 0x000fe40007810000 */
[----:B------:R-:W-:Y:S02]  /*32e0*/  ISETP.GT.AND P3, PT, R5, 0x49, PT ;  /* 0x000000490500780c */ /* 0x000fe40003f64270 */
[----:B------:R-:W-:Y:S01]  /*32f0*/  FSEL R60, R60, -INF , P4 ;  /* 0xff8000003c3c7808 */ /* 0x000fe20002000000 */
[----:B------:R-:W-:Y:S01]  /*3300*/  MUFU.EX2 R175, R175 ;  /* 0x000000af00af7308 */ /* 0x000fe20000000800 */
[----:B------:R-:W-:Y:S02]  /*3310*/  FMNMX.FTZ R7, R57, R20, !PT ;  /* 0x0000001439077209 */ /* 0x000fe40007810000 */
[----:B------:R-:W-:-:S02]  /*3320*/  ISETP.GT.AND P4, PT, R5, 0x50, PT ;  /* 0x000000500500780c */ /* 0x000fc40003f84270 */
[----:B------:R-:W-:Y:S02]  /*3330*/  FSEL R61, R61, -INF , P3 ;  /* 0xff8000003d3d7808 */ /* 0x000fe40001800000 */
[----:B------:R-:W-:Y:S01]  /*3340*/  FMNMX.FTZ R24, R60, R7, !PT ;  /* 0x000000073c187209 */ /* 0x000fe20007810000 */
[----:B------:R-:W-:Y:S01]  /*3350*/  MUFU.EX2 R20, R47 ;  /* 0x0000002f00147308 */ /* 0x000fe20000000800 */
[----:B------:R-:W-:Y:S02]  /*3360*/  ISETP.GT.AND P3, PT, R5, 0x51, PT ;  /* 0x000000510500780c */ /* 0x000fe40003f64270 */
[----:B------:R-:W-:Y:S02]  /*3370*/  FSEL R64, R64, -INF , P4 ;  /* 0xff80000040407808 */ /* 0x000fe40002000000 */
[----:B------:R-:W-:Y:S02]  /*3380*/  FMNMX.FTZ R7, R61, R24, !PT ;  /* 0x000000183d077209 */ /* 0x000fe40007810000 */
[----:B------:R-:W-:Y:S01]  /*3390*/  ISETP.GT.AND P4, PT, R5, 0x58, PT ;  /* 0x000000580500780c */ /* 0x000fe20003f84270 */
[----:B------:R-:W-:Y:S01]  /*33a0*/  MUFU.EX2 R169, R169 ;  /* 0x000000a900a97308 */ /* 0x000fe20000000800 */
[----:B------:R-:W-:-:S02]  /*33b0*/  FSEL R65, R65, -INF , P3 ;  /* 0xff80000041417808 */ /* 0x000fc40001800000 */
[----:B------:R-:W-:Y:S02]  /*33c0*/  FMNMX.FTZ R24, R64, R7, !PT ;  /* 0x0000000740187209 */ /* 0x000fe40007810000 */
[----:B------:R-:W-:Y:S02]  /*33d0*/  ISETP.GT.AND P3, PT, R5, 0x59, PT ;  /* 0x000000590500780c */ /* 0x000fe40003f64270 */
[----:B------:R-:W-:Y:S01]  /*33e0*/  FSEL R68, R68, -INF , P4 ;  /* 0xff80000044447808 */ /* 0x000fe20002000000 */
[----:B------:R-:W-:Y:S01]  /*33f0*/  MUFU.EX2 R171, R171 ;  /* 0x000000ab00ab7308 */ /* 0x000fe20000000800 */
[----:B------:R-:W-:Y:S02]  /*3400*/  FMNMX.FTZ R7, R65, R24, !PT ;  /* 0x0000001841077209 */ /* 0x000fe40007810000 */
[----:B------:R-:W-:Y:S02]  /*3410*/  ISETP.GT.AND P4, PT, R5, 0x60, PT ;  /* 0x000000600500780c */ /* 0x000fe40003f84270 */
[----:B------:R-:W-:-:S02]  /*3420*/  FSEL R69, R69, -INF , P3 ;  /* 0xff80000045457808 */ /* 0x000fc40001800000 */
        /* <DEDUP_REMOVED lines=28> */
[----:B------:R-:W-:Y:S02]  /*35f0*/  FSEL R85, R85, -INF , P3 ;  /* 0xff80000055557808 */ /* 0x000fe40001800000 */
[----:B------:R-:W-:-:S03]  /*3600*/  FMNMX.FTZ R40, R84, R5, !PT ;  /* 0x0000000554287209 */ /* 0x000fc60007810000 */
[----:B------:R-:W-:Y:S01]  /*3610*/  MUFU.EX2 R38, R59 ;  /* 0x0000003b00267308 */ /* 0x000fe20000000800 */
[----:B------:R-:W-:Y:S01]  /*3620*/  FMNMX.FTZ R5, R85, R40, !PT ;  /* 0x0000002855057209 */ /* 0x000fe20007810000 */
[----:B------:R-:W-:-:S04]  /*3630*/  FFMA.FTZ R40, R63, UR10, -R26 ;  /* 0x0000000a3f287c23 */ /* 0x000fc8000801081a */
[----:B------:R-:W1:Y:S02]  /*3640*/  SHFL.BFLY PT, R46, R5, 0x2, 0x1f ;  /* 0x0c401f00052e7f89 */ /* 0x000e6400000e0000 */
[----:B------:R-:W-:Y:S08]  /*3650*/  MUFU.EX2 R40, R40 ;  /* 0x0000002800287308 */ /* 0x000ff00000000800 */
[----:B------:R-:W-:Y:S08]  /*3660*/  MUFU.EX2 R159, R159 ;  /* 0x0000009f009f7308 */ /* 0x000ff00000000800 */
[----:B------:R-:W-:Y:S01]  /*3670*/  MUFU.EX2 R44, R44 ;  /* 0x0000002c002c7308 */ /* 0x000fe20000000800 */
[----:B-1----:R-:W-:Y:S01]  /*3680*/  FMNMX.FTZ R9, R5, R46, !PT ;  /* 0x0000002e05097209 */ /* 0x002fe20007810000 */
[----:B------:R-:W-:-:S06]  /*3690*/  FFMA.FTZ R46, R75, UR10, -R26 ;  /* 0x0000000a4b2e7c23 */ /* 0x000fcc000801081a */
[----:B------:R-:W-:Y:S01]  /*36a0*/  MUFU.EX2 R161, R161 ;  /* 0x000000a100a17308 */ /* 0x000fe20000000800 */
[----:B------:R-:W-:Y:S01]  /*36b0*/  FFMA.FTZ R26, R87, UR10, -R26 ;  /* 0x0000000a571a7c23 */ /* 0x000fe2000801081a */
[----:B------:R-:W1:Y:S06]  /*36c0*/  SHFL.BFLY PT, R50, R9, 0x1, 0x1f ;  /* 0x0c201f0009327f89 */ /* 0x000e6c00000e0000 */
[----:B------:R-:W-:Y:S08]  /*36d0*/  MUFU.EX2 R46, R46 ;  /* 0x0000002e002e7308 */ /* 0x000ff00000000800 */
[----:B------:R-:W-:Y:S08]  /*36e0*/  MUFU.EX2 R163, R163 ;  /* 0x000000a300a37308 */ /* 0x000ff00000000800 */
[----:B------:R-:W-:Y:S01]  /*36f0*/  MUFU.EX2 R48, R48 ;  /* 0x0000003000307308 */ /* 0x000fe20000000800 */
[----:B-1----:R-:W-:-:S04]  /*3700*/  FMNMX.FTZ R7, R9, R50, !PT ;  /* 0x0000003209077209 */ /* 0x002fc80007810000 */
[C---:B------:R-:W-:Y:S01]  /*3710*/  FSETP.NEU.FTZ.AND P3, PT, R7.reuse, -INF , PT ;  /* 0xff8000000700780b */ /* 0x040fe20003f7d000 */
[----:B------:R-:W-:Y:S02]  /*3720*/  FMUL.FTZ R5, R7, UR10 ;  /* 0x0000000a07057c20 */ /* 0x000fe40008410000 */
[----:B------:R-:W-:Y:S03]  /*3730*/  MUFU.EX2 R165, R165 ;  /* 0x000000a500a57308 */ /* 0x000fe60000000800 */
[----:B------:R-:W-:Y:S02]  /*3740*/  FSEL R54, R5, RZ, P3 ;  /* 0x000000ff05367208 */ /* 0x000fe40001800000 */
[----:B------:R-:W-:-:S03]  /*3750*/  PLOP3.LUT P3, PT, PT, PT, UP1, 0x80, 0x0 ;  /* 0x000000000000781c */ /* 0x000fc60003f6f018 */
[----:B------:R-:W-:Y:S01]  /*3760*/  MUFU.EX2 R50, R83 ;  /* 0x0000005300327308 */ /* 0x000fe20000000800 */
[--C-:B------:R-:W-:Y:S01]  /*3770*/  FFMA.FTZ R180, R3, UR10, -R54.reuse ;  /* 0x0000000a03b47c23 */ /* 0x100fe20008010836 */
[--C-:B------:R-:W-:Y:S01]  /*3780*/  FFMA.FTZ R3, R30, UR10, -R54.reuse ;  /* 0x0000000a1e037c23 */ /* 0x100fe20008010836 */
[----:B------:R-:W-:Y:S01]  /*3790*/  FFMA.FTZ R182, R28, UR10, -R54 ;  /* 0x0000000a1cb67c23 */ /* 0x000fe20008010836 */
[----:B------:R-:W-:Y:S01]  /*37a0*/  FADD.FTZ R28, R181, R6 ;  /* 0x00000006b51c7221 */ /* 0x000fe20000010000 */
[--C-:B------:R-:W-:Y:S01]  /*37b0*/  FFMA.FTZ R172, R13, UR10, -R54.reuse ;  /* 0x0000000a0dac7c23 */ /* 0x100fe20008010836 */
[--C-:B------:R-:W-:Y:S01]  /*37c0*/  FFMA.FTZ R5, R29, UR10, -R54.reuse ;  /* 0x0000000a1d057c23 */ /* 0x100fe20008010836 */
[----:B------:R-:W-:Y:S01]  /*37d0*/  FFMA.FTZ R176, R32, UR10, -R54 ;  /* 0x0000000a20b07c23 */ /* 0x000fe20008010836 */
[----:B------:R-:W-:Y:S01]  /*37e0*/  MUFU.EX2 R180, R180 ;  /* 0x000000b400b47308 */ /* 0x000fe20000000800 */
[----:B--2---:R-:W-:Y:S01]  /*37f0*/  FADD.FTZ R13, R183, R28 ;  /* 0x0000001cb70d7221 */ /* 0x004fe20000010000 */
[--C-:B------:R-:W-:Y:S01]  /*3800*/  FFMA.FTZ R9, R33, UR10, -R54.reuse ;  /* 0x0000000a21097c23 */ /* 0x100fe20008010836 */
[--C-:B------:R-:W-:Y:S01]  /*3810*/  FFMA.FTZ R178, R36, UR10, -R54.reuse ;  /* 0x0000000a24b27c23 */ /* 0x100fe20008010836 */
[--C-:B------:R-:W-:Y:S01]  /*3820*/  FFMA.FTZ R11, R37, UR10, -R54.reuse ;  /* 0x0000000a250b7c23 */ /* 0x100fe20008010836 */
[----:B---3--:R-:W-:Y:S01]  /*3830*/  FADD.FTZ R28, R8, R13 ;  /* 0x0000000d081c7221 */ /* 0x008fe20000010000 */
[--C-:B------:R-:W-:Y:S01]  /*3840*/  FFMA.FTZ R41, R41, UR10, -R54.reuse ;  /* 0x0000000a29297c23 */ /* 0x100fe20008010836 */
[----:B------:R-:W-:Y:S01]  /*3850*/  FFMA.FTZ R15, R15, UR10, -R54 ;  /* 0x0000000a0f0f7c23 */ /* 0x000fe20008010836 */
[----:B------:R-:W1:Y:S01]  /*3860*/  MUFU.EX2 R3, R3 ;  /* 0x0000000300037308 */ /* 0x000e620000000800 */
[----:B----4-:R-:W-:Y:S01]  /*3870*/  FADD.FTZ R13, R177, R28 ;  /* 0x0000001cb10d7221 */ /* 0x010fe20000010000 */
[--C-:B------:R-:W-:Y:S01]  /*3880*/  FFMA.FTZ R45, R45, UR10, -R54.reuse ;  /* 0x0000000a2d2d7c23 */ /* 0x100fe20008010836 */
[--C-:B------:R-:W-:Y:S01]  /*3890*/  FFMA.FTZ R21, R21, UR10, -R54.reuse ;  /* 0x0000000a15157c23 */ /* 0x100fe20008010836 */
[--C-:B------:R-:W-:Y:S01]  /*38a0*/  FFMA.FTZ R49, R49, UR10, -R54.reuse ;  /* 0x0000000a31317c23 */ /* 0x100fe20008010836 */
[----:B-----5:R-:W-:Y:S01]  /*38b0*/  FADD.FTZ R28, R10, R13 ;  /* 0x0000000d0a1c7221 */ /* 0x020fe20000010000 */
        /* <DEDUP_REMOVED lines=21> */
[----:B------:R-:W-:Y:S01]  /*3a10*/  F2FP.F16.F32.PACK_AB R181, R6, R181 ;  /* 0x000000b506b5723e */ /* 0x000fe200000000ff */
[--C-:B------:R-:W-:Y:S01]  /*3a20*/  FFMA.FTZ R73, R73, UR10, -R54.reuse ;  /* 0x0000000a49497c23 */ /* 0x100fe20008010836 */
[--C-:B------:R-:W-:Y:S01]  /*3a30*/  FFMA.FTZ R76, R76, UR10, -R54.reuse ;  /* 0x0000000a4c4c7c23 */ /* 0x100fe20008010836 */
[----:B------:R-:W-:Y:S01]  /*3a40*/  FADD.FTZ R30, R20, R25 ;  /* 0x00000019141e7221 */ /* 0x000fe20000010000 */
[----:B------:R-:W-:Y:S01]  /*3a50*/  FFMA.FTZ R77, R77, UR10, -R54 ;  /* 0x0000000a4d4d7c23 */ /* 0x000fe20008010836 */
[----:B------:R-:W2:Y:S01]  /*3a60*/  MUFU.EX2 R9, R9 ;  /* 0x0000000900097308 */ /* 0x000ea20000000800 */
[----:B0-----:R-:W-:Y:S01]  /*3a70*/  FADD.FTZ R13, R5, R28 ;  /* 0x0000001c050d7221 */ /* 0x001fe20000010000 */
[----:B------:R-:W-:Y:S01]  /*3a80*/  FADD.FTZ R25, R169, R30 ;  /* 0x0000001ea9197221 */ /* 0x000fe20000010000 */
[--C-:B------:R-:W-:Y:S01]  /*3a90*/  FFMA.FTZ R80, R80, UR10, -R54.reuse ;  /* 0x0000000a50507c23 */ /* 0x100fe20008010836 */
[--C-:B------:R-:W-:Y:S01]  /*3aa0*/  FFMA.FTZ R81, R81, UR10, -R54.reuse ;  /* 0x0000000a51517c23 */ /* 0x100fe20008010836 */
[--C-:B------:R-:W-:Y:S01]  /*3ab0*/  FFMA.FTZ R84, R84, UR10, -R54.reuse ;  /* 0x0000000a54547c23 */ /* 0x100fe20008010836 */
[----:B------:R-:W-:Y:S01]  /*3ac0*/  FADD.FTZ R30, R24, R25 ;  /* 0x00000019181e7221 */ /* 0x000fe20000010000 */
[----:B------:R-:W-:Y:S01]  /*3ad0*/  FFMA.FTZ R54, R85, UR10, -R54 ;  /* 0x0000000a55367c23 */ /* 0x000fe20008010836 */
[----:B------:R-:W0:Y:S01]  /*3ae0*/  MUFU.EX2 R178, R178 ;  /* 0x000000b200b27308 */ /* 0x000e220000000800 */
[----:B-1----:R-:W-:Y:S01]  /*3af0*/  FADD.FTZ R28, R176, R13 ;  /* 0x0000000db01c7221 */ /* 0x002fe20000010000 */
[----:B------:R-:W-:-:S02]  /*3b00*/  F2FP.F16.F32.PACK_AB R182, R5, R182 ;  /* 0x000000b605b6723e */ /* 0x000fc400000000ff */
[----:B------:R-:W-:Y:S02]  /*3b10*/  F2FP.F16.F32.PACK_AB R180, R3, R180 ;  /* 0x000000b403b4723e */ /* 0x000fe400000000ff */
[----:B------:R-:W-:Y:S02]  /*3b20*/  F2FP.F16.F32.PACK_AB R183, R8, R183 ;  /* 0x000000b708b7723e */ /* 0x000fe400000000ff */
[----:B------:R-:W1:Y:S01]  /*3b30*/  MUFU.EX2 R11, R11 ;  /* 0x0000000b000b7308 */ /* 0x000e620000000800 */
[----:B--2---:R-:W-:Y:S01]  /*3b40*/  FADD.FTZ R13, R9, R28 ;  /* 0x0000001c090d7221 */ /* 0x004fe20000010000 */
[----:B------:R-:W-:Y:S02]  /*3b50*/  F2FP.F16.F32.PACK_AB R177, R10, R177 ;  /* 0x000000b10ab1723e */ /* 0x000fe400000000ff */
[----:B------:R-:W-:Y:S02]  /*3b60*/  F2FP.F16.F32.PACK_AB R179, R12, R179 ;  /* 0x000000b30cb3723e */ /* 0x000fe400000000ff */
[----:B------:R-:W-:-:S02]  /*3b70*/  F2FP.F16.F32.PACK_AB R173, R14, R173 ;  /* 0x000000ad0ead723e */ /* 0x000fc400000000ff */
[----:B------:R-:W2:Y:S01]  /*3b80*/  MUFU.EX2 R172, R172 ;  /* 0x000000ac00ac7308 */ /* 0x000ea20000000800 */
[----:B0-----:R-:W-:Y:S01]  /*3b90*/  FADD.FTZ R28, R178, R13 ;  /* 0x0000000db21c7221 */ /* 0x001fe20000010000 */
[----:B------:R-:W-:Y:S02]  /*3ba0*/  F2FP.F16.F32.PACK_AB R175, R20, R175 ;  /* 0x000000af14af723e */ /* 0x000fe400000000ff */
[----:B------:R-:W-:Y:S02]  /*3bb0*/  F2FP.F16.F32.PACK_AB R169, R24, R169 ;  /* 0x000000a918a9723e */ /* 0x000fe400000000ff */
[----:B------:R-:W-:Y:S02]  /*3bc0*/  F2FP.F16.F32.PACK_AB R176, R9, R176 ;  /* 0x000000b009b0723e */ /* 0x000fe400000000ff */
[----:B------:R-:W0:Y:S01]  /*3bd0*/  MUFU.EX2 R41, R41 ;  /* 0x0000002900297308 */ /* 0x000e220000000800 */
[C---:B-1----:R-:W-:Y:S01]  /*3be0*/  FADD.FTZ R13, R11.reuse, R28 ;  /* 0x0000001c0b0d7221 */ /* 0x042fe20000010000 */
[----:B------:R-:W-:-:S06]  /*3bf0*/  F2FP.F16.F32.PACK_AB R178, R11, R178 ;  /* 0x000000b20bb2723e */ /* 0x000fcc00000000ff */
[----:B------:R-:W1:Y:S01]  /*3c00*/  MUFU.EX2 R15, R15 ;  /* 0x0000000f000f7308 */ /* 0x000e620000000800 */
[----:B--2---:R-:W-:Y:S01]  /*3c10*/  FADD.FTZ R28, R172, R13 ;  /* 0x0000000dac1c7221 */ /* 0x004fe20000010000 */
[----:B------:R-:W-:Y:S01]  /*3c20*/  FADD.FTZ R13, R171, R30 ;  /* 0x0000001eab0d7221 */ /* 0x000fe20000010000 */
[----:B------:R-:W-:-:S03]  /*3c30*/  F2FP.F16.F32.PACK_AB R171, R34, R171 ;  /* 0x000000ab22ab723e */ /* 0x000fc600000000ff */
[----:B------:R-:W-:Y:S02]  /*3c40*/  FADD.FTZ R0, R34, R13 ;  /* 0x0000000d22007221 */ /* 0x000fe40000010000 */
[----:B------:R-:W2:Y:S01]  /*3c50*/  MUFU.EX2 R174, R45 ;  /* 0x0000002d00ae7308 */ /* 0x000ea20000000800 */
[----:B0-----:R-:W-:Y:S01]  /*3c60*/  FADD.FTZ R28, R41, R28 ;  /* 0x0000001c291c7221 */ /* 0x001fe20000010000 */
[----:B------:R-:W-:Y:S01]  /*3c70*/  FADD.FTZ R25, R153, R0 ;  /* 0x0000000099197221 */ /* 0x000fe20000010000 */
[----:B------:R-:W-:Y:S02]  /*3c80*/  F2FP.F16.F32.PACK_AB R153, R38, R153 ;  /* 0x000000992699723e */ /* 0x000fe400000000ff */
[----:B------:R-:W-:-:S03]  /*3c90*/  F2FP.F16.F32.PACK_AB R172, R41, R172 ;  /* 0x000000ac29ac723e */ /* 0x000fc600000000ff */
        /* <DEDUP_REMOVED lines=10> */
[C---:B------:R-:W-:Y:S01]  /*3d40*/  F2FP.F16.F32.PACK_AB R157, R42.reuse, R157 ;  /* 0x0000009d2a9d723e */ /* 0x040fe200000000ff */
[----:B------:R-:W2:Y:S01]  /*3d50*/  MUFU.EX2 R52, R52 ;  /* 0x0000003400347308 */ /* 0x000ea20000000800 */
[----:B0-----:R-:W-:Y:S01]  /*3d60*/  FADD.FTZ R13, R21, R0 ;  /* 0x00000000150d7221 */ /* 0x001fe20000010000 */
[----:B------:R-:W-:-:S04]  /*3d70*/  FADD.FTZ R28, R42, R25 ;  /* 0x000000192a1c7221 */ /* 0x000fc80000010000 */
[----:B------:R-:W-:Y:S01]  /*3d80*/  FADD.FTZ R25, R159, R28 ;  /* 0x0000001c9f197221 */ /* 0x000fe20000010000 */
[----:B------:R-:W-:Y:S01]  /*3d90*/  F2FP.F16.F32.PACK_AB R159, R44, R159 ;  /* 0x0000009f2c9f723e */ /* 0x000fe200000000ff */
[----:B------:R-:W0:Y:S01]  /*3da0*/  MUFU.EX2 R53, R53 ;  /* 0x0000003500357308 */ /* 0x000e220000000800 */
[----:B-1----:R-:W-:Y:S01]  /*3db0*/  FADD.FTZ R13, R168, R13 ;  /* 0x0000000da80d7221 */ /* 0x002fe20000010000 */
[----:B------:R-:W-:Y:S01]  /*3dc0*/  FADD.FTZ R6, R44, R25 ;  /* 0x000000192c067221 */ /* 0x000fe20000010000 */
[----:B------:R-:W-:-:S03]  /*3dd0*/  F2FP.F16.F32.PACK_AB R168, R168, R21 ;  /* 0x00000015a8a8723e */ /* 0x000fc600000000ff */
[----:B------:R-:W-:Y:S01]  /*3de0*/  FADD.FTZ R25, R161, R6 ;  /* 0x00000006a1197221 */ /* 0x000fe20000010000 */
[----:B------:R-:W-:Y:S01]  /*3df0*/  F2FP.F16.F32.PACK_AB R161, R46, R161 ;  /* 0x000000a12ea1723e */ /* 0x000fe200000000ff */
[----:B------:R-:W1:Y:S01]  /*3e00*/  MUFU.EX2 R56, R56 ;  /* 0x0000003800387308 */ /* 0x000e620000000800 */
[----:B--2---:R-:W-:Y:S01]  /*3e10*/  FADD.FTZ R0, R52, R13 ;  /* 0x0000000d34007221 */ /* 0x004fe20000010000 */
[----:B------:R-:W-:-:S04]  /*3e20*/  FADD.FTZ R6, R46, R25 ;  /* 0x000000192e067221 */ /* 0x000fc80000010000 */
[----:B------:R-:W-:Y:S01]  /*3e30*/  FADD.FTZ R25, R163, R6 ;  /* 0x00000006a3197221 */ /* 0x000fe20000010000 */
[C---:B------:R-:W-:Y:S01]  /*3e40*/  F2FP.F16.F32.PACK_AB R163, R48.reuse, R163 ;  /* 0x000000a330a3723e */ /* 0x040fe200000000ff */
[----:B------:R-:W2:Y:S01]  /*3e50*/  MUFU.EX2 R57, R57 ;  /* 0x0000003900397308 */ /* 0x000ea20000000800 */
[C---:B0-----:R-:W-:Y:S01]  /*3e60*/  FADD.FTZ R13, R53.reuse, R0 ;  /* 0x00000000350d7221 */ /* 0x041fe20000010000 */
[----:B------:R-:W-:Y:S01]  /*3e70*/  FADD.FTZ R6, R48, R25 ;  /* 0x0000001930067221 */ /* 0x000fe20000010000 */
[----:B------:R-:W-:-:S03]  /*3e80*/  F2FP.F16.F32.PACK_AB R170, R53, R52 ;  /* 0x0000003435aa723e */ /* 0x000fc600000000ff */
[----:B------:R-:W-:Y:S01]  /*3e90*/  FADD.FTZ R25, R165, R6 ;  /* 0x00000006a5197221 */ /* 0x000fe20000010000 */
[----:B------:R-:W-:Y:S01]  /*3ea0*/  F2FP.F16.F32.PACK_AB R165, R50, R165 ;  /* 0x000000a532a5723e */ /* 0x000fe200000000ff */
        /* <DEDUP_REMOVED lines=41> */
[----:B------:R-:W-:Y:S02]  /*4140*/  F2FP.F16.F32.PACK_AB R167, R26, R167 ;  /* 0x000000a71aa7723e */ /* 0x000fe400000000ff */
[C---:B0-----:R-:W-:Y:S01]  /*4150*/  FADD.FTZ R3, R5.reuse, R6 ;  /* 0x0000000605037221 */ /* 0x041fe20000010000 */
[----:B------:R-:W-:Y:S01]  /*4160*/  F2FP.F16.F32.PACK_AB R166, R5, R84 ;  /* 0x0000005405a6723e */ /* 0x000fe200000000ff */
[----:B------:R-:W-:Y:S06]  /*4170*/  @!P3 BRA `(.L_x_8551) ;  /* 0x000000280060b947 */ /* 0x000fec0003800000 */
[----:B------:R-:W-:Y:S01]  /*4180*/  IMAD.MOV.U32 R6, RZ, RZ, R4 ;  /* 0x000000ffff067224 */ /* 0x000fe200078e0004 */
[----:B------:R-:W-:Y:S01]  /*4190*/  UMOV UR59, UR47 ;  /* 0x0000002f003b7c82 */ /* 0x000fe20008000000 */
[----:B------:R-:W-:Y:S01]  /*41a0*/  IMAD.MOV.U32 R5, RZ, RZ, R7 ;  /* 0x000000ffff057224 */ /* 0x000fe200078e0007 */
[----:B------:R-:W-:Y:S01]  /*41b0*/  UMOV UR57, UR46 ;  /* 0x0000002e00397c82 */ /* 0x000fe20008000000 */
[----:B------:R-:W-:Y:S01]  /*41c0*/  IMAD.MOV.U32 R151, RZ, RZ, RZ ;  /* 0x000000ffff977224 */ /* 0x000fe200078e00ff */
[----:B------:R-:W-:-:S06]  /*41d0*/  ULDC UR55, c[0x0][0x988] ;  /* 0x0002620000377ab9 */ /* 0x000fcc0000000800 */
.L_x_8560:
        /* <DEDUP_REMOVED lines=9> */
.L_x_8553:
[----:B------:R-:W-:Y:S01]  /*4270*/  ULEA UR6, UR46, UR41, 0x3 ;  /* 0x000000292e067291 */ /* 0x000fe2000f8e183f */
[----:B------:R-:W-:-:S05]  /*4280*/  IMAD.U32 R4, RZ, RZ, UR47 ;  /* 0x0000002fff047e24 */ /* 0x000fca000f8e00ff */
[----:B------:R-:W-:-:S04]  /*4290*/  SHF.L.U32 R4, R4, 0x1f, RZ ;  /* 0x0000001f04047819 */ /* 0x000fc800000006ff */
[----:B------:R0:W1:Y:S01]  /*42a0*/  SYNCS.PHASECHK.TRANS64.TRYWAIT P3, [UR6+0x28830], R4 ;  /* 0x02883004ff0075a7 */ /* 0x0000620008060146 */
[----:B------:R-:W-:Y:S05]  /*42b0*/  @!P0 BRA `(.L_x_8554) ;  /* 0x0000000000048947 */ /* 0x000fea0003800000 */
[----:B------:R-:W-:Y:S01]  /*42c0*/  BPT.TRAP 0x1 ;  /* 0x000000040000795c */ /* 0x000fe20000300000 */
.L_x_8554:
[----:B-1----:R-:W-:Y:S05]  /*42d0*/  @P3 BRA `(.L_x_8552) ;  /* 0x0000000000083947 */ /* 0x002fea0003800000 */
[----:B------:R-:W1:Y:S02]  /*42e0*/  SYNCS.PHASECHK.TRANS64.TRYWAIT P3, [UR6+0x28830], R4 ;  /* 0x02883004ff0075a7 */ /* 0x000e640008060146 */
[----:B-1----:R-:W-:Y:S05]  /*42f0*/  @!P3 BRA `(.L_x_8555) ;  /* 0x000000ec00acb947 */ /* 0x002fea0003800000 */
.L_x_8552:
        /* <DEDUP_REMOVED lines=47> */
.L_x_8557:
[----:B------:R-:W-:Y:S01]  /*45f0*/  ULEA UR6, UR57, UR41, 0x3 ;  /* 0x0000002939067291 */ /* 0x000fe2000f8e183f */
[----:B------:R-:W-:-:S05]  /*4600*/  IMAD.U32 R4, RZ, RZ, UR59 ;  /* 0x0000003bff047e24 */ /* 0x000fca000f8e00ff */
[----:B------:R-:W-:-:S04]  /*4610*/  SHF.L.U32 R4, R4, 0x1f, RZ ;  /* 0x0000001f04047819 */ /* 0x000fc800000006ff */
[----:B------:R0:W1:Y:S01]  /*4620*/  SYNCS.PHASECHK.TRANS64.TRYWAIT P3, [UR6+0x28850], R4 ;  /* 0x02885004ff0075a7 */ /* 0x0000620008060146 */
[----:B------:R-:W-:Y:S05]  /*4630*/  @!P0 BRA `(.L_x_8558) ;  /* 0x0000000000048947 */ /* 0x000fea0003800000 */
[----:B------:R-:W-:Y:S01]  /*4640*/  BPT.TRAP 0x1 ;  /* 0x000000040000795c */ /* 0x000fe20000300000 */
.L_x_8558:
[----:B-1----:R-:W-:Y:S05]  /*4650*/  @P3 BRA `(.L_x_8556) ;  /* 0x0000000000083947 */ /* 0x002fea0003800000 */
[----:B------:R-:W1:Y:S02]  /*4660*/  SYNCS.PHASECHK.TRANS64.TRYWAIT P3, [UR6+0x28850], R4 ;  /* 0x02885004ff0075a7 */ /* 0x000e640008060146 */
[----:B-1----:R-:W-:Y:S05]  /*4670*/  @!P3 BRA `(.L_x_8559) ;  /* 0x000000e800e4b947 */ /* 0x002fea0003800000 */
.L_x_8556:
[----:B------:R-:W-:Y:S01]  /*4680*/  UIADD3 UR6, UR41, 0x400, URZ ;  /* 0x0000040029067890 */ /* 0x000fe2000fffe03f */
[----:B------:R-:W-:Y:S01]  /*4690*/  WARPGROUP.ARRIVE ;  /* 0x00000000000079c5 */ /* 0x000fe20000000000 */
[----:B------:R-:W-:Y:S01]  /*46a0*/  UMOV UR7, 0x40000040 ;  /* 0x4000004000077882 */ /* 0x000fe20000000000 */
[----:B------:R-:W-:Y:S01]  /*46b0*/  VIADD R10, R17, UR38 ;  /* 0x00000026110a7c36 */ /* 0x000fe20008000000 */
[----:B------:R-:W-:-:S03]  /*46c0*/  USHF.R.U32.HI UR6, URZ, 0x4, UR6 ;  /* 0x000000043f067899 */ /* 0x000fc60008011606 */
[----:B------:R-:W2:Y:S01]  /*46d0*/  S2R R220, SR_TID.X ;  /* 0x0000000000dc7919 */ /* 0x000ea20000002100 */
[----:B------:R-:W-:Y:S01]  /*46e0*/  UMOV UR10, UR55 ;  /* 0x00000037000a7c82 */ /* 0x000fe20008000000 */
[----:B------:R-:W-:Y:S02]  /*46f0*/  UISETP.GT.AND UP1, UPT, UR58, UR56, UPT ;  /* 0x000000383a00728c */ /* 0x000fe4000bf24270 */
[----:B------:R-:W-:Y:S01]  /*4700*/  ULOP3.LUT UR6, UR6, 0x3fff, URZ, 0xc0, !UPT ;  /* 0x00003fff06067892 */ /* 0x000fe2000f8ec03f */
[----:B------:R-:W-:-:S03]  /*4710*/  UMOV UR59, UR47 ;  /* 0x0000002f003b7c82 */ /* 0x000fc60008000000 */
[----:B------:R-:W-:-:S04]  /*4720*/  ULOP3.LUT UR6, UR6, 0x4000000, URZ, 0xfc, !UPT ;  /* 0x0400000006067892 */ /* 0x000fc8000f8efc3f */
[----:B------:R-:W-:-:S07]  /*4730*/  ULEA UR11, UR57, UR6, 0xb ;  /* 0x00000006390b7291 */ /* 0x000fce000f8e583f */
[----:B------:R-:W-:Y:S02]  /*4740*/  UMOV UR6, UR11 ;  /* 0x0000000b00067c82 */ /* 0x000fe40008000000 */
[----:B------:R-:W-:Y:S01]  /*4750*/  HGMMA.64x128x16.F32 R88, R180, gdesc[UR4].tnspB, R88, gsb0 ;  /* 0x41e00004b4587df0 */ /* 0x000fe20008000858 */
[----:B------:R-:W-:Y:S01]  /*4760*/  UIADD3 UR6, UR11, 0x80, URZ ;  /* 0x000000800b067890 */ /* 0x000fe2000fffe03f */
[----:B------:R-:W-:Y:S01]  /*4770*/  UMOV UR7, 0x40000040 ;  /* 0x4000004000077882 */ /* 0x000fe20000000000 */
[----:B--2---:R-:W-:Y:S01]  /*4780*/  SHF.R.U32.HI R220, RZ, 0x7, R220 ;  /* 0x00000007ffdc7819 */ /* 0x004fe200000116dc */
[----:B------:R-:W-:Y:S02]  /*4790*/  WARPGROUP.DEPBAR.LE gsb0, 0x0 ;  /* 0x00008000000079c5 */ /* 0x000fe40000010000 */
[----:B------:R-:W-:-:S06]  /*47a0*/  WARPGROUP.ARRIVE ;  /* 0x00000000000079c5 */ /* 0x000fcc0000000000 */
[----:B------:R-:W-:Y:S01]  /*47b0*/  HGMMA.64x128x16.F32 R88, R176, gdesc[UR4].tnspB, R88, gsb0 ;  /* 0x41e00004b0587df0 */ /* 0x000fe20008000858 */
[----:B------:R-:W-:Y:S01]  /*47c0*/  @UP0 ULDC UR6, c[0x0][0x44c] ;  /* 0x0001130000060ab9 */ /* 0x000fe20000000800 */
[----:B------:R-:W-:Y:S01]  /*47d0*/  UMOV UR7, 0x40000040 ;  /* 0x4000004000077882 */ /* 0x000fe20000000000 */
[----:B01----:R-:W-:Y:S01]  /*47e0*/  @P2 IMAD.HI.U32 R4, R10, UR6, RZ ;  /* 0x000000060a042c27 */ /* 0x003fe2000f8e00ff */
[----:B------:R-:W-:-:S04]  /*47f0*/  @UP0 ULDC UR6, c[0x0][0x450] ;  /* 0x0001140000060ab9 */ /* 0x000fc80000000800 */
[----:B------:R-:W-:Y:S01]  /*4800*/  @P2 SHF.R.U32.HI R10, RZ, UR6, R4 ;  /* 0x00000006ff0a2c19 */ /* 0x000fe20008011604 */
[----:B------:R-:W-:Y:S02]  /*4810*/  UMOV UR6, 0xffffff80 ;  /* 0xffffff8000067882 */ /* 0x000fe40000000000 */
[----:B------:R-:W-:Y:S02]  /*4820*/  UIMAD UR6, UR58, UR6, 0x1 ;  /* 0x000000013a0674a4 */ /* 0x000fe4000f8e0206 */
[----:B------:R-:W0:Y:S01]  /*4830*/  SHFL.IDX PT, R4, R10, 0x1, 0x1c1f ;  /* 0x003c1f000a047f89 */ /* 0x000e2200000e0000 */
[----:B------:R-:W-:-:S03]  /*4840*/  UIADD3 UR58, UR58, -0x1, URZ ;  /* 0xffffffff3a3a7890 */ /* 0x000fc6000fffe03f */
[----:B------:R-:W-:Y:S01]  /*4850*/  IMAD.U32 R9, RZ, RZ, UR6 ;  /* 0x00000006ff097e24 */ /* 0x000fe2000f8e00ff */
[----:B------:R-:W-:Y:S01]  /*4860*/  UIADD3 UR6, UR11, 0x100, URZ ;  /* 0x000001000b067890 */ /* 0x000fe2000fffe03f */
[----:B------:R-:W1:Y:S03]  /*4870*/  SHFL.IDX PT, R10, R10, RZ, 0x1c1f ;  /* 0x001c1fff0a0a7589 */ /* 0x000e6600000e0000 */
[----:B------:R-:W-:-:S05]  /*4880*/  IADD3 R9, R9, UR53, -R16 ;  /* 0x0000003509097c10 */ /* 0x000fca000fffe810 */
[----:B------:R-:W-:-:S04]  /*4890*/  VIADD R9, R9, -UR54 ;  /* 0x8000003609097c36 */ /* 0x000fc80008000000 */
[----:B0-----:R-:W-:-:S05]  /*48a0*/  IMAD.IADD R4, R9, 0x1, R4 ;  /* 0x0000000109047824 */ /* 0x001fca00078e0204 */
[C---:B------:R-:W-:Y:S01]  /*48b0*/  ISETP.GT.AND P3, PT, R4.reuse, RZ, PT ;  /* 0x000000ff0400720c */ /* 0x040fe20003f64270 */
[----:B-1----:R-:W-:Y:S01]  /*48c0*/  IMAD.IADD R9, R9, 0x1, R10 ;  /* 0x0000000109097824 */ /* 0x002fe200078e020a */
        /* <DEDUP_REMOVED lines=49> */
[----:B------:R-:W-:Y:S02]  /*4be0*/  WARPGROUP.DEPBAR.LE gsb0, 0x0 ;  /* 0x00008000000079c5 */ /* 0x000fe40000010000 */
[----:B------:R-:W-:Y:S01]  /*4bf0*/  WARPGROUP.ARRIVE ;  /* 0x00000000000079c5 */ /* 0x000fe20000000000 */
[----:B------:R-:W-:Y:S02]  /*4c00*/  FMNMX.FTZ R15, R55, R8, !PT ;  /* 0x00000008370f7209 */ /* 0x000fe40007810000 */
[----:B------:R-:W-:Y:S02]  /*4c10*/  ISETP.GT.AND P3, PT, R4, 0x48, PT ;  /* 0x000000480400780c */ /* 0x000fe40003f64270 */
[----:B------:R-:W-:Y:S01]  /*4c20*/  FSEL R59, R59, -INF , P4 ;  /* 0xff8000003b3b7808 */ /* 0x000fe20002000000 */
[----:B------:R-:W-:Y:S01]  /*4c30*/  HGMMA.64x128x16.F32 R88, R172, gdesc[UR4].tnspB, R88, gsb0 ;  /* 0x41e00004ac587df0 */ /* 0x000fe20008000858 */
        /* <DEDUP_REMOVED lines=46> */
[C---:B------:R-:W-:Y:S02]  /*4f20*/  ISETP.GT.AND P4, PT, R9.reuse, 0x1, PT ;  /* 0x000000010900780c */ /* 0x040fe40003f84270 */
[----:B------:R-:W-:Y:S01]  /*4f30*/  FSEL R24, R24, -INF , P5 ;  /* 0xff80000018187808 */ /* 0x000fe20002800000 */
[----:B------:R-:W0:Y:S01]  /*4f40*/  SHFL.BFLY PT, R15, R12, 0x2, 0x1f ;  /* 0x0c401f000c0f7f89 */ /* 0x000e2200000e0000 */
[----:B------:R-:W-:Y:S02]  /*4f50*/  ISETP.GT.AND P6, PT, R9, 0x8, PT ;  /* 0x000000080900780c */ /* 0x000fe40003fc4270 */
[----:B------:R-:W-:Y:S02]  /*4f60*/  FSEL R25, R25, -INF , P4 ;  /* 0xff80000019197808 */ /* 0x000fe40002000000 */
[----:B------:R-:W-:Y:S02]  /*4f70*/  ISETP.GT.AND P5, PT, R9, 0x9, PT ;  /* 0x000000090900780c */ /* 0x000fe40003fa4270 */
[----:B------:R-:W-:-:S02]  /*4f80*/  FSEL R28, R28, -INF , P6 ;  /* 0xff8000001c1c7808 */ /* 0x000fc40003000000 */
[----:B------:R-:W-:Y:S02]  /*4f90*/  ISETP.GT.AND P4, PT, R9, 0x10, PT ;  /* 0x000000100900780c */ /* 0x000fe40003f84270 */
[----:B------:R-:W-:Y:S02]  /*4fa0*/  FSEL R29, R29, -INF , P5 ;  /* 0xff8000001d1d7808 */ /* 0x000fe40002800000 */
[C---:B------:R-:W-:Y:S02]  /*4fb0*/  ISETP.GT.AND P6, PT, R9.reuse, 0x11, PT ;  /* 0x000000110900780c */ /* 0x040fe40003fc4270 */
[----:B------:R-:W-:Y:S02]  /*4fc0*/  FSEL R32, R32, -INF , P4 ;  /* 0xff80000020207808 */ /* 0x000fe40002000000 */
[----:B------:R-:W-:Y:S02]  /*4fd0*/  ISETP.GT.AND P5, PT, R9, 0x18, PT ;  /* 0x000000180900780c */ /* 0x000fe40003fa4270 */
[----:B------:R-:W-:-:S02]  /*4fe0*/  FSEL R33, R33, -INF , P6 ;  /* 0xff80000021217808 */ /* 0x000fc40003000000 */
[C---:B------:R-:W-:Y:S02]  /*4ff0*/  ISETP.GT.AND P4, PT, R9.reuse, 0x19, PT ;  /* 0x000000190900780c */ /* 0x040fe40003f84270 */
[----:B------:R-:W-:Y:S02]  /*5000*/  FSEL R36, R36, -INF , P5 ;  /* 0xff80000024247808 */ /* 0x000fe40002800000 */
[----:B0-----:R-:W-:Y:S02]  /*5010*/  FMNMX.FTZ R15, R12, R15, !PT ;  /* 0x0000000f0c0f7209 */ /* 0x001fe40007810000 */
[----:B------:R-:W-:Y:S02]  /*5020*/  FMNMX.FTZ R12, R24, R5, !PT ;  /* 0x00000005180c7209 */ /* 0x000fe40007810000 */
[----:B------:R-:W-:Y:S01]  /*5030*/  ISETP.GT.AND P6, PT, R9, 0x20, PT ;  /* 0x000000200900780c */ /* 0x000fe20003fc4270 */
[----:B------:R-:W0:Y:S01]  /*5040*/  SHFL.BFLY PT, R4, R15, 0x1, 0x1f ;  /* 0x0c201f000f047f89 */ /* 0x000e2200000e0000 */
[----:B------:R-:W-:-:S02]  /*5050*/  FSEL R37, R37, -INF , P4 ;  /* 0xff80000025257808 */ /* 0x000fc40002000000 */
[C---:B------:R-:W-:Y:S02]  /*5060*/  ISETP.GT.AND P5, PT, R9.reuse, 0x21, PT ;  /* 0x000000210900780c */ /* 0x040fe40003fa4270 */
[----:B------:R-:W-:Y:S02]  /*5070*/  FSEL R40, R40, -INF , P6 ;  /* 0xff80000028287808 */ /* 0x000fe40003000000 */
[----:B------:R-:W-:Y:S02]  /*5080*/  ISETP.GT.AND P4, PT, R9, 0x28, PT ;  /* 0x000000280900780c */ /* 0x000fe40003f84270 */
[----:B------:R-:W-:Y:S02]  /*5090*/  FSEL R41, R41, -INF , P5 ;  /* 0xff80000029297808 */ /* 0x000fe40002800000 */
[----:B------:R-:W-:Y:S02]  /*50a0*/  ISETP.GT.AND P6, PT, R9, 0x29, PT ;  /* 0x000000290900780c */ /* 0x000fe40003fc4270 */
[----:B------:R-:W-:-:S02]  /*50b0*/  FSEL R44, R44, -INF , P4 ;  /* 0xff8000002c2c7808 */ /* 0x000fc40002000000 */
[----:B------:R-:W-:Y:S02]  /*50c0*/  ISETP.GT.AND P5, PT, R9, 0x30, PT ;  /* 0x000000300900780c */ /* 0x000fe40003fa4270 */
[----:B------:R-:W-:Y:S01]  /*50d0*/  FSEL R45, R45, -INF , P6 ;  /* 0xff8000002d2d7808 */ /* 0x000fe20003000000 */
[----:B------:R-:W-:Y:S02]  /*50e0*/  WARPGROUP.DEPBAR.LE gsb0, 0x0 ;  /* 0x00008000000079c5 */ /* 0x000fe40000010000 */
[----:B------:R-:W-:Y:S01]  /*50f0*/  WARPGROUP.ARRIVE ;  /* 0x00000000000079c5 */ /* 0x000fe20000000000 */
[----:B------:R-:W-:Y:S02]  /*5100*/  ISETP.GT.AND P4, PT, R9, 0x31, PT ;  /* 0x000000310900780c */ /* 0x000fe40003f84270 */
[----:B0-----:R-:W-:Y:S02]  /*5110*/  FMNMX.FTZ R4, R15, R4, !PT ;  /* 0x000000040f047209 */ /* 0x001fe40007810000 */
[----:B------:R-:W-:Y:S01]  /*5120*/  FSEL R48, R48, -INF , P5 ;  /* 0xff80000030307808 */ /* 0x000fe20002800000 */
[----:B------:R-:W-:Y:S01]  /*5130*/  HGMMA.64x128x16.F32 R88, R168, gdesc[UR4].tnspB, R88, gsb0 ;  /* 0x41e00004a8587df0 */ /* 0x000fe20008000858 */
[----:B------:R-:W-:Y:S01]  /*5140*/  UIADD3 UR6, UR11, 0x200, URZ ;  /* 0x000002000b067890 */ /* 0x000fe2000fffe03f */
[C---:B------:R-:W-:Y:S01]  /*5150*/  FMUL.FTZ R8, R4.reuse, UR10 ;  /* 0x0000000a04087c20 */ /* 0x040fe20008410000 */
[----:B------:R-:W-:Y:S01]  /*5160*/  UMOV UR7, 0x40000040 ;  /* 0x4000004000077882 */ /* 0x000fe20000000000 */
[----:B------:R-:W-:-:S02]  /*5170*/  FSETP.NEU.FTZ.AND P3, PT, R4, -INF , PT ;  /* 0xff8000000400780b */ /* 0x000fc40003f7d000 */
[----:B------:R-:W-:Y:S02]  /*5180*/  ISETP.GT.AND P6, PT, R9, 0x38, PT ;  /* 0x000000380900780c */ /* 0x000fe40003fc4270 */
[----:B------:R-:W-:Y:S02]  /*5190*/  FSEL R8, R8, RZ, P3 ;  /* 0x000000ff08087208 */ /* 0x000fe40001800000 */
[----:B------:R-:W-:Y:S02]  /*51a0*/  FSEL R49, R49, -INF , P4 ;  /* 0xff80000031317808 */ /* 0x000fe40002000000 */
[----:B------:R-:W-:Y:S01]  /*51b0*/  ISETP.GT.AND P5, PT, R9, 0x39, PT ;  /* 0x000000390900780c */ /* 0x000fe20003fa4270 */
        /* <DEDUP_REMOVED lines=8> */
[----:B------:R-:W-:Y:S01]  /*5240*/  ISETP.GT.AND P4, PT, R9, 0x40, PT ;  /* 0x000000400900780c */ /* 0x000fe20003f84270 */
[--C-:B------:R-:W-:Y:S01]  /*5250*/  FFMA.FTZ R10, R27, UR10, -R8.reuse ;  /* 0x0000000a1b0a7c23 */ /* 0x100fe20008010808 */
[----:B------:R-:W-:Y:S01]  /*5260*/  FMNMX.FTZ R11, R29, R12, !PT ;  /* 0x0000000c1d0b7209 */ /* 0x000fe20007810000 */
[----:B------:R-:W-:Y:S01]  /*5270*/  MUFU.EX2 R181, R181 ;  /* 0x000000b500b57308 */ /* 0x000fe20000000800 */
        /* <DEDUP_REMOVED lines=11> */
[----:B------:R-:W-:Y:S01]  /*5330*/  FFMA.FTZ R11, R78, UR10, -R8 ;  /* 0x0000000a4e0b7c23 */ /* 0x000fe20008010808 */
[----:B------:R-:W-:-:S02]  /*5340*/  ISETP.GT.AND P5, PT, R9, 0x48, PT ;  /* 0x000000480900780c */ /* 0x000fc40003fa4270 */
[----:B------:R-:W-:Y:S01]  /*5350*/  FMNMX.FTZ R7, R37, R14, !PT ;  /* 0x0000000e25077209 */ /* 0x000fe20007810000 */
[----:B------:R-:W-:Y:S01]  /*5360*/  MUFU.EX2 R183, R183 ;  /* 0x000000b700b77308 */ /* 0x000fe20000000800 */
[----:B------:R-:W-:Y:S01]  /*5370*/  FSEL R57, R57, -INF , P6 ;  /* 0xff80000039397808 */ /* 0x000fe20003000000 */
[----:B------:R-:W-:Y:S01]  /*5380*/  FFMA.FTZ R14, R35, UR10, -R8 ;  /* 0x0000000a230e7c23 */ /* 0x000fe20008010808 */
[----:B------:R-:W-:Y:S02]  /*5390*/  FMNMX.FTZ R20, R40, R7, !PT ;  /* 0x0000000728147209 */ /* 0x000fe40007810000 */
[----:B------:R-:W-:Y:S02]  /*53a0*/  ISETP.GT.AND P4, PT, R9, 0x49, PT ;  /* 0x000000490900780c */ /* 0x000fe40003f84270 */
[----:B------:R-:W-:Y:S01]  /*53b0*/  FMNMX.FTZ R7, R41, R20, !PT ;  /* 0x0000001429077209 */ /* 0x000fe20007810000 */
[----:B------:R-:W-:Y:S01]  /*53c0*/  MUFU.EX2 R12, R12 ;  /* 0x0000000c000c7308 */ /* 0x000fe20000000800 */
[----:B------:R-:W-:-:S02]  /*53d0*/  FSEL R60, R60, -INF , P5 ;  /* 0xff8000003c3c7808 */ /* 0x000fc40002800000 */
[----:B------:R-:W-:Y:S02]  /*53e0*/  FMNMX.FTZ R20, R44, R7, !PT ;  /* 0x000000072c147209 */ /* 0x000fe40007810000 */
[----:B------:R-:W-:Y:S02]  /*53f0*/  ISETP.GT.AND P6, PT, R9, 0x50, PT ;  /* 0x000000500900780c */ /* 0x000fe40003fc4270 */
[----:B------:R-:W-:Y:S01]  /*5400*/  FMNMX.FTZ R7, R45, R20, !PT ;  /* 0x000000142d077209 */ /* 0x000fe20007810000 */
[----:B------:R-:W-:Y:S01]  /*5410*/  MUFU.EX2 R177, R177 ;  /* 0x000000b100b17308 */ /* 0x000fe20000000800 */
[----:B------:R-:W-:Y:S01]  /*5420*/  FSEL R61, R61, -INF , P4 ;  /* 0xff8000003d3d7808 */ /* 0x000fe20002000000 */
[----:B------:R-:W-:Y:S01]  /*5430*/  FFMA.FTZ R20, R39, UR10, -R8 ;  /* 0x0000000a27147c23 */ /* 0x000fe20008010808 */
[----:B------:R-:W-:Y:S02]  /*5440*/  FMNMX.FTZ R26, R48, R7, !PT ;  /* 0x00000007301a7209 */ /* 0x000fe40007810000 */
[----:B------:R-:W-:-:S02]  /*5450*/  ISETP.GT.AND P5, PT, R9, 0x51, PT ;  /* 0x000000510900780c */ /* 0x000fc40003fa4270 */
[----:B------:R-:W-:Y:S01]  /*5460*/  FMNMX.FTZ R7, R49, R26, !PT ;  /* 0x0000001a31077209 */ /* 0x000fe20007810000 */
[----:B------:R-:W-:Y:S01]  /*5470*/  MUFU.EX2 R14, R14 ;  /* 0x0000000e000e7308 */ /* 0x000fe20000000800 */
[----:B------:R-:W-:Y:S02]  /*5480*/  FSEL R64, R64, -INF , P6 ;  /* 0xff80000040407808 */ /* 0x000fe40003000000 */
[----:B------:R-:W-:Y:S02]  /*5490*/  FMNMX.FTZ R26, R52, R7, !PT ;  /* 0x00000007341a7209 */ /* 0x000fe40007810000 */
[----:B------:R-:W-:Y:S02]  /*54a0*/  ISETP.GT.AND P4, PT, R9, 0x58, PT ;  /* 0x000000580900780c */ /* 0x000fe40003f84270 */
[----:B------:R-:W-:Y:S01]  /*54b0*/  FMNMX.FTZ R7, R53, R26, !PT ;  /* 0x0000001a35077209 */ /* 0x000fe20007810000 */
[----:B------:R-:W-:Y:S01]  /*54c0*/  FFMA.FTZ R26, R43, UR10, -R8 ;  /* 0x0000000a2b1a7c23 */ /* 0x000fe20008010808 */
[----:B------:R-:W-:Y:S01]  /*54d0*/  FSEL R65, R65, -INF , P5 ;  /* 0xff80000041417808 */ /* 0x000fe20002800000 */
[----:B------:R-:W-:Y:S01]  /*54e0*/  MUFU.EX2 R179, R179 ;  /* 0x000000b300b37308 */ /* 0x000fe20000000800 */
[----:B------:R-:W-:-:S02]  /*54f0*/  FMNMX.FTZ R30, R56, R7, !PT ;  /* 0x00000007381e7209 */ /* 0x000fc40007810000 */
[----:B------:R-:W-:Y:S02]  /*5500*/  ISETP.GT.AND P6, PT, R9, 0x59, PT ;  /* 0x000000590900780c */ /* 0x000fe40003fc4270 */
[----:B------:R-:W-:Y:S02]  /*5510*/  FMNMX.FTZ R7, R57, R30, !PT ;  /* 0x0000001e39077209 */ /* 0x000fe40007810000 */
[----:B------:R-:W-:Y:S01]  /*5520*/  FSEL R68, R68, -INF , P4 ;  /* 0xff80000044447808 */ /* 0x000fe20002000000 */
[----:B------:R-:W-:Y:S01]  /*5530*/  MUFU.EX2 R20, R20 ;  /* 0x0000001400147308 */ /* 0x000fe20000000800 */
        /* <DEDUP_REMOVED lines=19> */
[----:B------:R-:W-:Y:S02]  /*5670*/  FSEL R76, R76, -INF , P6 ;  /* 0xff8000004c4c7808 */ /* 0x000fe40003000000 */
        /* <DEDUP_REMOVED lines=8> */
[----:B------:R-:W-:Y:S01]  /*5700*/  FMNMX.FTZ R7, R77, R38, !PT ;  /* 0x000000264d077209 */ /* 0x000fe20007810000 */
[----:B------:R-:W-:Y:S01]  /*5710*/  FFMA.FTZ R38, R55, UR10, -R8 ;  /* 0x0000000a37267c23 */ /* 0x000fe20008010808 */
[----:B------:R-:W-:Y:S02]  /*5720*/  ISETP.GT.AND P5, PT, R9, 0x78, PT ;  /* 0x000000780900780c */ /* 0x000fe40003fa4270 */
[----:B------:R-:W-:Y:S01]  /*5730*/  FSEL R81, R81, -INF , P6 ;  /* 0xff80000051517808 */ /* 0x000fe20003000000 */
[----:B------:R-:W-:Y:S01]  /*5740*/  MUFU.EX2 R46, R46 ;  /* 0x0000002e002e7308 */ /* 0x000fe20000000800 */
[----:B------:R-:W-:-:S02]  /*5750*/  FMNMX.FTZ R42, R80, R7, !PT ;  /* 0x00000007502a7209 */ /* 0x000fc40007810000 */
[----:B------:R-:W-:Y:S01]  /*5760*/  ISETP.GT.AND P4, PT, R9, 0x79, PT ;  /* 0x000000790900780c */ /* 0x000fe20003f84270 */
[--C-:B------:R-:W-:Y:S01]  /*5770*/  FFMA.FTZ R9, R74, UR10, -R8.reuse ;  /* 0x0000000a4a097c23 */ /* 0x100fe20008010808 */
[----:B------:R-:W-:Y:S02]  /*5780*/  FSEL R84, R84, -INF , P5 ;  /* 0xff80000054547808 */ /* 0x000fe40002800000 */
[----:B------:R-:W-:Y:S01]  /*5790*/  FMNMX.FTZ R7, R81, R42, !PT ;  /* 0x0000002a51077209 */ /* 0x000fe20007810000 */
[----:B------:R-:W-:Y:S01]  /*57a0*/  MUFU.EX2 R38, R38 ;  /* 0x0000002600267308 */ /* 0x000fe20000000800 */
[----:B------:R-:W-:Y:S02]  /*57b0*/  FSEL R85, R85, -INF , P4 ;  /* 0xff80000055557808 */ /* 0x000fe40002000000 */
[----:B------:R-:W-:Y:S01]  /*57c0*/  FMNMX.FTZ R42, R84, R7, !PT ;  /* 0x00000007542a7209 */ /* 0x000fe20007810000 */
[----:B------:R-:W-:Y:S02]  /*57d0*/  WARPGROUP.DEPBAR.LE gsb0, 0x0 ;  /* 0x00008000000079c5 */ /* 0x000fe40000010000 */
[----:B------:R-:W-:Y:S01]  /*57e0*/  WARPGROUP.ARRIVE ;  /* 0x00000000000079c5 */ /* 0x000fe20000000000 */
[----:B------:R-:W-:Y:S01]  /*57f0*/  FMNMX.FTZ R7, R85, R42, !PT ;  /* 0x0000002a55077209 */ /* 0x000fe20007810000 */
[--C-:B------:R-:W-:Y:S01]  /*5800*/  FFMA.FTZ R169, R50, UR10, -R8.reuse ;  /* 0x0000000a32a97c23 */ /* 0x100fe20008010808 */
[--C-:B------:R-:W-:Y:S01]  /*5810*/  FFMA.FTZ R171, R54, UR10, -R8.reuse ;  /* 0x0000000a36ab7c23 */ /* 0x100fe20008010808 */
[--C-:B------:R-:W-:Y:S01]  /*5820*/  FFMA.FTZ R42, R59, UR10, -R8.reuse ;  /* 0x0000000a3b2a7c23 */ /* 0x100fe20008010808 */
[--C-:B------:R-:W-:Y:S01]  /*5830*/  FFMA.FTZ R54, R63, UR10, -R8.reuse ;  /* 0x0000000a3f367c23 */ /* 0x100fe20008010808 */
[----:B------:R-:W-:Y:S01]  /*5840*/  HGMMA.64x128x16.F32 R88, R152, gdesc[UR4].tnspB, R88, gsb0 ;  /* 0x41e0000498587df0 */ /* 0x000fe20008000858 */
[----:B------:R-:W-:Y:S01]  /*5850*/  UIADD3 UR6, UR11, 0x280, URZ ;  /* 0x000002800b067890 */ /* 0x000fe2000fffe03f */
[----:B------:R-:W0:Y:S01]  /*5860*/  SHFL.BFLY PT, R50, R7, 0x2, 0x1f ;  /* 0x0c401f0007327f89 */ /* 0x000e2200000e0000 */
[----:B------:R-:W-:Y:S01]  /*5870*/  UMOV UR7, 0x40000040 ;  /* 0x4000004000077882 */ /* 0x000fe20000000000 */
[----:B------:R-:W-:Y:S08]  /*5880*/  MUFU.EX2 R169, R169 ;  /* 0x000000a900a97308 */ /* 0x000ff00000000800 */
[----:B------:R-:W-:Y:S08]  /*5890*/  MUFU.EX2 R171, R171 ;  /* 0x000000ab00ab7308 */ /* 0x000ff00000000800 */
[----:B------:R-:W-:Y:S01]  /*58a0*/  MUFU.EX2 R42, R42 ;  /* 0x0000002a002a7308 */ /* 0x000fe20000000800 */
[----:B0-----:R-:W-:Y:S01]  /*58b0*/  FMNMX.FTZ R13, R7, R50, !PT ;  /* 0x00000032070d7209 */ /* 0x001fe20007810000 */
[----:B------:R-:W-:-:S06]  /*58c0*/  FFMA.FTZ R50, R71, UR10, -R8 ;  /* 0x0000000a47327c23 */ /* 0x000fcc0008010808 */
        /* <DEDUP_REMOVED lines=22> */
[----:B------:R-:W0:Y:S03]  /*5a30*/  SHFL.BFLY PT, R66, R13, 0x1, 0x1f ;  /* 0x0c201f000d427f89 */ /* 0x000e2600000e0000 */
[----:B------:R-:W-:Y:S01]  /*5a40*/  HGMMA.64x128x16.F32 R88, R160, gdesc[UR4].tnspB, R88, gsb0 ;  /* 0x41e00004a0587df0 */ /* 0x000fe20008000858 */
[----:B------:R-:W-:Y:S01]  /*5a50*/  UIADD3 UR6, UR11, 0x380, URZ ;  /* 0x000003800b067890 */ /* 0x000fe2000fffe03f */
[----:B------:R-:W-:Y:S01]  /*5a60*/  MUFU.EX2 R157, R157 ;  /* 0x0000009d009d7308 */ /* 0x000fe20000000800 */
[----:B------:R-:W-:-:S07]  /*5a70*/  UMOV UR7, 0x40000040 ;  /* 0x4000004000077882 */ /* 0x000fce0000000000 */
[----:B------:R-:W-:Y:S01]  /*5a80*/  MUFU.EX2 R159, R159 ;  /* 0x0000009f009f7308 */ /* 0x000fe20000000800 */
[----:B0-----:R-:W-:Y:S01]  /*5a90*/  FMNMX.FTZ R7, R13, R66, !PT ;  /* 0x000000420d077209 */ /* 0x001fe20007810000 */
[--C-:B------:R-:W-:Y:S01]  /*5aa0*/  FFMA.FTZ R13, R82, UR10, -R8.reuse ;  /* 0x0000000a520d7c23 */ /* 0x100fe20008010808 */
[--C-:B------:R-:W-:Y:S01]  /*5ab0*/  FFMA.FTZ R66, R83, UR10, -R8.reuse ;  /* 0x0000000a53427c23 */ /* 0x100fe20008010808 */
[----:B------:R-:W-:Y:S01]  /*5ac0*/  FFMA.FTZ R8, R87, UR10, -R8 ;  /* 0x0000000a57087c23 */ /* 0x000fe20008010808 */
[C---:B------:R-:W-:Y:S01]  /*5ad0*/  FSETP.NEU.FTZ.AND P4, PT, R7.reuse, -INF , PT ;  /* 0xff8000000700780b */ /* 0x040fe20003f9d000 */
[----:B------:R-:W-:Y:S02]  /*5ae0*/  FMUL.FTZ R21, R7, UR10 ;  /* 0x0000000a07157c20 */ /* 0x000fe40008410000 */
[----:B------:R-:W-:Y:S03]  /*5af0*/  MUFU.EX2 R13, R13 ;  /* 0x0000000d000d7308 */ /* 0x000fe60000000800 */
[----:B------:R-:W-:-:S05]  /*5b00*/  FSEL R21, R21, RZ, P4 ;  /* 0x000000ff15157208 */ /* 0x000fca0002000000 */
[--C-:B------:R-:W-:Y:S01]  /*5b10*/  FFMA.FTZ R27, R29, UR10, -R21.reuse ;  /* 0x0000000a1d1b7c23 */ /* 0x100fe20008010815 */
[--C-:B------:R-:W-:Y:S01]  /*5b20*/  FFMA.FTZ R29, R33, UR10, -R21.reuse ;  /* 0x0000000a211d7c23 */ /* 0x100fe20008010815 */
[--C-:B------:R-:W-:Y:S01]  /*5b30*/  FFMA.FTZ R33, R41, UR10, -R21.reuse ;  /* 0x0000000a29217c23 */ /* 0x100fe20008010815 */
[----:B------:R-:W-:Y:S01]  /*5b40*/  FSEL R41, R4, RZ, P3 ;  /* 0x000000ff04297208 */ /* 0x000fe20001800000 */
[--C-:B------:R-:W-:Y:S01]  /*5b50*/  FFMA.FTZ R180, R24, UR10, -R21.reuse ;  /* 0x0000000a18b47c23 */ /* 0x100fe20008010815 */
[--C-:B------:R-:W-:Y:S01]  /*5b60*/  FFMA.FTZ R182, R28, UR10, -R21.reuse ;  /* 0x0000000a1cb67c23 */ /* 0x100fe20008010815 */
[----:B------:R-:W-:Y:S02]  /*5b70*/  IMAD.U32 R28, RZ, RZ, UR46 ;  /* 0x0000002eff1c7e24 */ /* 0x000fe4000f8e00ff */
[--C-:B------:R-:W-:Y:S01]  /*5b80*/  FFMA.FTZ R25, R25, UR10, -R21.reuse ;  /* 0x0000000a19197c23 */ /* 0x100fe20008010815 */
[----:B------:R-:W-:Y:S01]  /*5b90*/  FADD.FTZ R41, -R41, R6 ;  /* 0x0000000629297221 */ /* 0x000fe20000010100 */
[----:B------:R-:W-:Y:S01]  /*5ba0*/  FSEL R6, R7, RZ, P4 ;  /* 0x000000ff07067208 */ /* 0x000fe20002000000 */
[----:B------:R-:W-:Y:S01]  /*5bb0*/  MUFU.EX2 R180, R180 ;  /* 0x000000b400b47308 */ /* 0x000fe20000000800 */
[----:B------:R-:W-:Y:S01]  /*5bc0*/  @!P1 LEA R28, R28, UR41, 0x3 ;  /* 0x000000291c1c9c11 */ /* 0x000fe2000f8e18ff */
[----:B------:R-:W-:Y:S01]  /*5bd0*/  FMUL.FTZ R41, R41, UR10 ;  /* 0x0000000a29297c20 */ /* 0x000fe20008410000 */
[----:B------:R-:W-:Y:S01]  /*5be0*/  FFMA.FTZ R176, R32, UR10, -R21 ;  /* 0x0000000a20b07c23 */ /* 0x000fe20008010815 */
[----:B------:R-:W-:Y:S01]  /*5bf0*/  FADD.FTZ R5, -R6, R5 ;  /* 0x0000000506057221 */ /* 0x000fe20000010100 */
[----:B------:R-:W-:Y:S01]  /*5c00*/  IADD3 R24, -R220, 0xb, RZ ;  /* 0x0000000bdc187810 */ /* 0x000fe20007ffe1ff */
[----:B------:R-:W-:-:S02]  /*5c10*/  @!P1 VIADD R28, R28, 0x28840 ;  /* 0x000288401c1c9836 */ /* 0x000fc40000000000 */
[--C-:B------:R-:W-:Y:S01]  /*5c20*/  FFMA.FTZ R178, R36, UR10, -R21.reuse ;  /* 0x0000000a24b27c23 */ /* 0x100fe20008010815 */
[----:B------:R-:W-:Y:S01]  /*5c30*/  FMUL.FTZ R5, R5, UR10 ;  /* 0x0000000a05057c20 */ /* 0x000fe20008410000 */
[----:B------:R-:W0:Y:S01]  /*5c40*/  MUFU.EX2 R6, R41 ;  /* 0x0000002900067308 */ /* 0x000e220000000800 */
[--C-:B------:R-:W-:Y:S01]  /*5c50*/  FFMA.FTZ R35, R45, UR10, -R21.reuse ;  /* 0x0000000a2d237c23 */ /* 0x100fe20008010815 */
[----:B------:R-:W-:Y:S01]  /*5c60*/  @!P1 PRMT R28, RZ, 0x654, R28 ;  /* 0x00000654ff1c9816 */ /* 0x000fe2000000001c */
        /* <DEDUP_REMOVED lines=15> */
[----:B------:R-:W-:Y:S01]  /*5d60*/  F2FP.F16.F32.PACK_AB R181, R10, R181 ;  /* 0x000000b50ab5723e */ /* 0x000fe200000000ff */
        /* <DEDUP_REMOVED lines=8> */
[----:B------:R-:W-:Y:S01]  /*5df0*/  FFMA.FTZ R84, R84, UR10, -R21 ;  /* 0x0000000a54547c23 */ /* 0x000fe20008010815 */
[----:B------:R-:W-:-:S02]  /*5e00*/  IMAD.U32 R32, RZ, RZ, UR57 ;  /* 0x00000039ff207e24 */ /* 0x000fc4000f8e00ff */
[----:B------:R-:W-:Y:S01]  /*5e10*/  FADD.FTZ R0, R12, R43 ;  /* 0x0000002b0c007221 */ /* 0x000fe20000010000 */
[----:B------:R-:W-:Y:S01]  /*5e20*/  FFMA.FTZ R43, R65, UR10, -R21 ;  /* 0x0000000a412b7c23 */ /* 0x000fe20008010815 */
[----:B------:R-:W-:Y:S01]  /*5e30*/  PLOP3.LUT P3, PT, PT, PT, UP1, 0x80, 0x0 ;  /* 0x000000000000781c */ /* 0x000fe20003f6f018 */
[----:B------:R-:W-:Y:S01]  /*5e40*/  MUFU.EX2 R27, R27 ;  /* 0x0000001b001b7308 */ /* 0x000fe20000000800 */
[----:B------:R-:W-:Y:S01]  /*5e50*/  @!P1 LEA R32, R32, UR41, 0x3 ;  /* 0x0000002920209c11 */ /* 0x000fe2000f8e18ff */
[----:B------:R-:W-:Y:S01]  /*5e60*/  UMOV UR57, UR46 ;  /* 0x0000002e00397c82 */ /* 0x000fe20008000000 */
        /* <DEDUP_REMOVED lines=8> */
[----:B------:R-:W-:-:S05]  /*5ef0*/  WARPGROUP.ARRIVE ;  /* 0x00000000000079c5 */ /* 0x000fca0000000000 */
[----:B------:R-:W-:Y:S01]  /*5f00*/  MUFU.EX2 R174, R174 ;  /* 0x000000ae00ae7308 */ /* 0x000fe20000000800 */
[----:B------:R-:W-:Y:S01]  /*5f10*/  FFMA.FTZ R160, R72, UR10, -R21 ;  /* 0x0000000a48a07c23 */ /* 0x000fe20008010815 */
[----:B------:R-:W-:Y:S02]  /*5f20*/  F2FP.F16.F32.PACK_AB R161, R58, R9 ;  /* 0x000000093aa1723e */ /* 0x000fe400000000ff */
[----:B------:R-:W-:Y:S01]  /*5f30*/  F2FP.F16.F32.PACK_AB R163, R62, R11 ;  /* 0x0000000b3ea3723e */ /* 0x000fe200000000ff */
[----:B------:R-:W-:Y:S03]  /*5f40*/  HGMMA.64x128x16.F32 R88, R164, gdesc[UR4].tnspB, R88, gsb0 ;  /* 0x41e00004a4587df0 */ /* 0x000fe60008000858 */
        /* <DEDUP_REMOVED lines=18> */
[----:B------:R-:W-:Y:S01]  /*6070*/  MUFU.EX2 R81, R81 ;  /* 0x0000005100517308 */ /* 0x000fe20000000800 */
[----:B------:R-:W-:Y:S02]  /*6080*/  WARPGROUP.DEPBAR.LE gsb0, 0x0 ;  /* 0x00008000000079c5 */ /* 0x000fe40000010000 */
[----:B------:R0:W-:Y:S06]  /*6090*/  BAR.ARV R24, 0x100 ;  /* 0x000400180000751d */ /* 0x0001ec0000002000 */
        /* <DEDUP_REMOVED lines=8> */
[----:B-1----:R-:W-:Y:S01]  /*6120*/  FFMA.FTZ R28, R5, R3, R180 ;  /* 0x00000003051c7223 */ /* 0x002fe200000100b4 */
[----:B------:R-:W-:Y:S01]  /*6130*/  FFMA.FTZ R3, R61, UR10, -R21 ;  /* 0x0000000a3d037c23 */ /* 0x000fe20008010815 */
[C---:B------:R-:W-:Y:S01]  /*6140*/  F2FP.F16.F32.PACK_AB R180, R25.reuse, R180 ;  /* 0x000000b419b4723e */ /* 0x040fe200000000ff */
[----:B------:R-:W-:Y:S01]  /*6150*/  MUFU.EX2 R8, R8 ;  /* 0x0000000800087308 */ /* 0x000fe20000000800 */
[----:B------:R-:W-:Y:S01]  /*6160*/  FADD.FTZ R45, R25, R28 ;  /* 0x0000001c192d7221 */ /* 0x000fe20000010000 */
[----:B------:R-:W-:-:S02]  /*6170*/  @!P1 VIADD R28, R32, 0x28860 ;  /* 0x00028860201c9836 */ /* 0x000fc40000000000 */
[-C--:B------:R-:W-:Y:S01]  /*6180*/  FMUL.FTZ R100, R100, R5.reuse ;  /* 0x0000000564647220 */ /* 0x080fe20000410000 */
[-C--:B------:R-:W-:Y:S01]  /*6190*/  FMUL.FTZ R101, R101, R5.reuse ;  /* 0x0000000565657220 */ /* 0x080fe20000410000 */
[----:B0-----:R-:W-:Y:S01]  /*61a0*/  FADD.FTZ R24, R182, R45 ;  /* 0x0000002db6187221 */ /* 0x001fe20000010000 */
[C---:B------:R-:W-:Y:S01]  /*61b0*/  F2FP.F16.F32.PACK_AB R182, R27.reuse, R182 ;  /* 0x000000b61bb6723e */ /* 0x040fe200000000ff */
[-C--:B------:R-:W-:Y:S01]  /*61c0*/  FMUL.FTZ R104, R104, R5.reuse ;  /* 0x0000000568687220 */ /* 0x080fe20000410000 */
[----:B------:R-:W0:Y:S01]  /*61d0*/  MUFU.EX2 R3, R3 ;  /* 0x0000000300037308 */ /* 0x000e220000000800 */
[----:B------:R-:W-:Y:S01]  /*61e0*/  FADD.FTZ R45, R27, R24 ;  /* 0x000000181b2d7221 */ /* 0x000fe20000010000 */
[----:B------:R-:W-:Y:S01]  /*61f0*/  @!P1 PRMT R28, RZ, 0x654, R28 ;  /* 0x00000654ff1c9816 */ /* 0x000fe2000000001c */
[-C--:B------:R-:W-:Y:S01]  /*6200*/  FMUL.FTZ R105, R105, R5.reuse ;  /* 0x0000000569697220 */ /* 0x080fe20000410000 */
[-C--:B------:R-:W-:Y:S01]  /*6210*/  FMUL.FTZ R108, R108, R5.reuse ;  /* 0x000000056c6c7220 */ /* 0x080fe20000410000 */
[----:B------:R-:W-:Y:S01]  /*6220*/  FADD.FTZ R24, R176, R45 ;  /* 0x0000002db0187221 */ /* 0x000fe20000010000 */
[----:B------:R-:W-:Y:S01]  /*6230*/  FADD.FTZ R45, R177, R0 ;  /* 0x00000000b12d7221 */ /* 0x000fe20000010000 */
[----:B------:R1:W-:Y:S01]  /*6240*/  @!P1 SYNCS.ARRIVE.TRANS64.RED.A1T0 RZ, [R28+URZ], RZ ;  /* 0x000000ff1cff99a7 */ /* 0x0003e2000810043f */
[-C--:B------:R-:W-:Y:S01]  /*6250*/  FMUL.FTZ R109, R109, R5.reuse ;  /* 0x000000056d6d7220 */ /* 0x080fe20000410000 */
[----:B------:R-:W-:Y:S01]  /*6260*/  FADD.FTZ R47, R29, R24 ;  /* 0x000000181d2f7221 */ /* 0x000fe20000010000 */
[----:B------:R-:W-:Y:S01]  /*6270*/  FADD.FTZ R0, R14, R45 ;  /* 0x0000002d0e007221 */ /* 0x000fe20000010000 */
[--C-:B------:R-:W-:Y:S01]  /*6280*/  FFMA.FTZ R45, R69, UR10, -R21.reuse ;  /* 0x0000000a452d7c23 */ /* 0x100fe20008010815 */
[----:B------:R-:W-:Y:S01]  /*6290*/  FFMA.FTZ R21, R85, UR10, -R21 ;  /* 0x0000000a55157c23 */ /* 0x000fe20008010815 */
        /* <DEDUP_REMOVED lines=9> */
[----:B------:R-:W-:Y:S01]  /*6330*/  FADD.FTZ R47, R173, R0 ;  /* 0x00000000ad2f7221 */ /* 0x000fe20000010000 */
[-C--:B------:R-:W-:Y:S01]  /*6340*/  FMUL.FTZ R117, R117, R5.reuse ;  /* 0x0000000575757220 */ /* 0x080fe20000410000 */
[-C--:B------:R-:W-:Y:S01]  /*6350*/  FMUL.FTZ R120, R120, R5.reuse ;  /* 0x0000000578787220 */ /* 0x080fe20000410000 */
[----:B------:R-:W-:Y:S01]  /*6360*/  FADD.FTZ R49, R33, R24 ;  /* 0x0000001821317221 */ /* 0x000fe20000010000 */
[----:B------:R-:W-:Y:S01]  /*6370*/  FADD.FTZ R0, R26, R47 ;  /* 0x0000002f1a007221 */ /* 0x000fe20000010000 */
[----:B------:R-:W3:Y:S01]  /*6380*/  MUFU.EX2 R21, R21 ;  /* 0x0000001500157308 */ /* 0x000ee20000000800 */
        /* <DEDUP_REMOVED lines=32> */
[----:B------:R-:W-:Y:S01]  /*6590*/  FMUL.FTZ R91, R91, R6 ;  /* 0x000000065b5b7220 */ /* 0x000fe20000410000 */
[----:B------:R-:W-:Y:S01]  /*65a0*/  FADD.FTZ R10, R154, R27 ;  /* 0x0000001b9a0a7221 */ /* 0x000fe20000010000 */
[----:B------:R-:W-:Y:S01]  /*65b0*/  FADD.FTZ R25, R155, R0 ;  /* 0x000000009b197221 */ /* 0x000fe20000010000 */
[C---:B0-----:R-:W-:Y:S01]  /*65c0*/  F2FP.F16.F32.PACK_AB R154, R3.reuse, R154 ;  /* 0x0000009a039a723e */ /* 0x041fe200000000ff */
        /* <DEDUP_REMOVED lines=17> */
[----:B--2---:R-:W-:Y:S01]  /*66e0*/  FADD.FTZ R27, R45, R10 ;  /* 0x0000000a2d1b7221 */ /* 0x004fe20000010000 */
        /* <DEDUP_REMOVED lines=37> */
[----:B---3--:R-:W-:Y:S01]  /*6940*/  FADD.FTZ R3, R21, R27 ;  /* 0x0000001b15037221 */ /* 0x008fe20000010000 */
        /* <DEDUP_REMOVED lines=26> */
[----:B-1----:R-:W-:Y:S06]  /*6af0*/  @P3 BRA `(.L_x_8560) ;  /* 0xffffffd400b83947 */ /* 0x002fec000383ffff */
.L_x_8551:
        /* <DEDUP_REMOVED lines=8> */
.L_x_8570:
        /* <DEDUP_REMOVED lines=9> */
.L_x_8563:
[----:B------:R-:W-:Y:S01]  /*6c10*/  ULEA UR6, UR46, UR41, 0x3 ;  /* 0x000000292e067291 */ /* 0x000fe2000f8e183f */
[----:B------:R-:W-:-:S05]  /*6c20*/  IMAD.U32 R4, RZ, RZ, UR47 ;  /* 0x0000002fff047e24 */ /* 0x000fca000f8e00ff */
[----:B------:R-:W-:-:S04]  /*6c30*/  SHF.L.U32 R4, R4, 0x1f, RZ ;  /* 0x0000001f04047819 */ /* 0x000fc800000006ff */
[----:B------:R0:W1:Y:S01]  /*6c40*/  SYNCS.PHASECHK.TRANS64.TRYWAIT P2, [UR6+0x28830], R4 ;  /* 0x02883004ff0075a7 */ /* 0x0000620008040146 */
[----:B------:R-:W-:Y:S05]  /*6c50*/  @!P0 BRA `(.L_x_8564) ;  /* 0x0000000000048947 */ /* 0x000fea0003800000 */
[----:B------:R-:W-:Y:S01]  /*6c60*/  BPT.TRAP 0x1 ;  /* 0x000000040000795c */ /* 0x000fe20000300000 */
.L_x_8564:
[----:B-1----:R-:W-:Y:S05]  /*6c70*/  @P2 BRA `(.L_x_8562) ;  /* 0x0000000000082947 */ /* 0x002fea0003800000 */
[----:B------:R-:W1:Y:S02]  /*6c80*/  SYNCS.PHASECHK.TRANS64.TRYWAIT P2, [UR6+0x28830], R4 ;  /* 0x02883004ff0075a7 */ /* 0x000e640008040146 */
[----:B-1----:R-:W-:Y:S05]  /*6c90*/  @!P2 BRA `(.L_x_8565) ;  /* 0x000000c40074a947 */ /* 0x002fea0003800000 */
.L_x_8562:
        /* <DEDUP_REMOVED lines=47> */
.L_x_8567:
[----:B------:R-:W-:Y:S01]  /*6f90*/  ULEA UR6, UR54, UR41, 0x3 ;  /* 0x0000002936067291 */ /* 0x000fe2000f8e183f */
[----:B------:R-:W-:-:S05]  /*6fa0*/  IMAD.U32 R4, RZ, RZ, UR55 ;  /* 0x00000037ff047e24 */ /* 0x000fca000f8e00ff */
[----:B------:R-:W-:-:S04]  /*6fb0*/  SHF.L.U32 R4, R4, 0x1f, RZ ;  /* 0x0000001f04047819 */ /* 0x000fc800000006ff */
[----:B------:R0:W1:Y:S01]  /*6fc0*/  SYNCS.PHASECHK.TRANS64.TRYWAIT P2, [UR6+0x28850], R4 ;  /* 0x02885004ff0075a7 */ /* 0x0000620008040146 */
[----:B------:R-:W-:Y:S05]  /*6fd0*/  @!P0 BRA `(.L_x_8568) ;  /* 0x0000000000048947 */ /* 0x000fea0003800000 */
[----:B------:R-:W-:Y:S01]  /*6fe0*/  BPT.TRAP 0x1 ;  /* 0x000000040000795c */ /* 0x000fe20000300000 */
.L_x_8568:
[----:B-1----:R-:W-:Y:S05]  /*6ff0*/  @P2 BRA `(.L_x_8566) ;  /* 0x0000000000082947 */ /* 0x002fea0003800000 */
[----:B------:R-:W1:Y:S02]  /*7000*/  SYNCS.PHASECHK.TRANS64.TRYWAIT P2, [UR6+0x28850], R4 ;  /* 0x02885004ff0075a7 */ /* 0x000e640008040146 */
[----:B-1----:R-:W-:Y:S05]  /*7010*/  @!P2 BRA `(.L_x_8569) ;  /* 0x000000c000aca947 */ /* 0x002fea0003800000 */
.L_x_8566:
[----:B------:R-:W-:Y:S01]  /*7020*/  UIADD3 UR6, UR41, 0x400, URZ ;  /* 0x0000040029067890 */ /* 0x000fe2000fffe03f */
[----:B------:R-:W-:Y:S01]  /*7030*/  WARPGROUP.ARRIVE ;  /* 0x00000000000079c5 */ /* 0x000fe20000000000 */
[----:B------:R-:W-:Y:S01]  /*7040*/  UMOV UR7, 0x40000040 ;  /* 0x4000004000077882 */ /* 0x000fe20000000000 */
[----:B01----:R-:W-:Y:S01]  /*7050*/  FMNMX.FTZ R4, R24, R6, !PT ;  /* 0x0000000618047209 */ /* 0x003fe20007810000 */
[----:B------:R-:W-:-:S03]  /*7060*/  USHF.R.U32.HI UR6, URZ, 0x4, UR6 ;  /* 0x000000043f067899 */ /* 0x000fc60008011606 */
[----:B------:R-:W0:Y:S01]  /*7070*/  S2R R220, SR_TID.X ;  /* 0x0000000000dc7919 */ /* 0x000e220000002100 */
[----:B------:R-:W-:Y:S01]  /*7080*/  UMOV UR10, UR53 ;  /* 0x00000035000a7c82 */ /* 0x000fe20008000000 */
[----:B------:R-:W-:Y:S01]  /*7090*/  FMNMX.FTZ R7, R25, R4, !PT ;  /* 0x0000000419077209 */ /* 0x000fe20007810000 */
[----:B------:R-:W-:Y:S02]  /*70a0*/  ULOP3.LUT UR6, UR6, 0x3fff, URZ, 0xc0, !UPT ;  /* 0x00003fff06067892 */ /* 0x000fe4000f8ec03f */
[----:B------:R-:W-:Y:S01]  /*70b0*/  UISETP.GT.AND UP0, UPT, UR58, UR40, UPT ;  /* 0x000000283a00728c */ /* 0x000fe2000bf04270 */
[----:B------:R-:W-:Y:S01]  /*70c0*/  FMNMX.FTZ R4, R28, R7, !PT ;  /* 0x000000071c047209 */ /* 0x000fe20007810000 */
[----:B------:R-:W-:Y:S02]  /*70d0*/  ULOP3.LUT UR6, UR6, 0x4000000, URZ, 0xfc, !UPT ;  /* 0x0400000006067892 */ /* 0x000fe4000f8efc3f */
[----:B------:R-:W-:Y:S01]  /*70e0*/  UIADD3 UR58, UR58, -0x1, URZ ;  /* 0xffffffff3a3a7890 */ /* 0x000fe2000fffe03f */
[----:B------:R-:W-:Y:S01]  /*70f0*/  FMNMX.FTZ R7, R29, R4, !PT ;  /* 0x000000041d077209 */ /* 0x000fe20007810000 */
[----:B------:R-:W-:Y:S01]  /*7100*/  ULEA UR11, UR54, UR6, 0xb ;  /* 0x00000006360b7291 */ /* 0x000fe2000f8e583f */
[----:B------:R-:W-:Y:S01]  /*7110*/  PLOP3.LUT P2, PT, PT, PT, UP0, 0x80, 0x0 ;  /* 0x000000000000781c */ /* 0x000fe20003f4f008 */
[----:B------:R-:W-:Y:S01]  /*7120*/  UMOV UR55, UR47 ;  /* 0x0000002f00377c82 */ /* 0x000fe20008000000 */
        /* <DEDUP_REMOVED lines=50> */
[C---:B------:R-:W-:Y:S01]  /*7450*/  FMUL.FTZ R20, R7.reuse, UR10 ;  /* 0x0000000a07147c20 */ /* 0x040fe20008410000 */
[----:B------:R-:W-:Y:S01]  /*7460*/  FMNMX.FTZ R4, R42, R13, !PT ;  /* 0x0000000d2a047209 */ /* 0x000fe20007810000 */
[----:B------:R-:W-:Y:S02]  /*7470*/  FADD.FTZ R6, -R7, R6 ;  /* 0x0000000607067221 */ /* 0x000fe40000010100 */
        /* <DEDUP_REMOVED lines=18> */
[----:B------:R-:W-:Y:S01]  /*75a0*/  FFMA.FTZ R85, R85, UR10, -R20 ;  /* 0x0000000a55557c23 */ /* 0x000fe20008010814 */
[----:B------:R-:W-:Y:S01]  /*75b0*/  FMUL.FTZ R6, R6, UR10 ;  /* 0x0000000a06067c20 */ /* 0x000fe20008410000 */
[----:B------:R-:W-:Y:S01]  /*75c0*/  MUFU.EX2 R9, R9 ;  /* 0x0000000900097308 */ /* 0x000fe20000000800 */
[----:B------:R-:W-:-:S04]  /*75d0*/  FMNMX.FTZ R4, R54, R15, !PT ;  /* 0x0000000f36047209 */ /* 0x000fc80007810000 */
[----:B------:R-:W-:-:S03]  /*75e0*/  FMNMX.FTZ R15, R55, R4, !PT ;  /* 0x00000004370f7209 */ /* 0x000fc60007810000 */
[----:B------:R-:W0:Y:S01]  /*75f0*/  MUFU.EX2 R6, R6 ;  /* 0x0000000600067308 */ /* 0x000e220000000800 */
[----:B------:R-:W-:-:S04]  /*7600*/  FMNMX.FTZ R4, R58, R15, !PT ;  /* 0x0000000f3a047209 */ /* 0x000fc80007810000 */
[----:B------:R-:W-:-:S03]  /*7610*/  FMNMX.FTZ R15, R59, R4, !PT ;  /* 0x000000043b0f7209 */ /* 0x000fc60007810000 */
[----:B------:R-:W1:Y:S01]  /*7620*/  MUFU.EX2 R180, R180 ;  /* 0x000000b400b47308 */ /* 0x000e620000000800 */
[----:B------:R-:W-:Y:S01]  /*7630*/  FMNMX.FTZ R4, R62, R15, !PT ;  /* 0x0000000f3e047209 */ /* 0x000fe20007810000 */
[--C-:B------:R-:W-:Y:S01]  /*7640*/  FFMA.FTZ R15, R49, UR10, -R20.reuse ;  /* 0x0000000a310f7c23 */ /* 0x100fe20008010814 */
[----:B------:R-:W-:Y:S02]  /*7650*/  FFMA.FTZ R49, R69, UR10, -R20 ;  /* 0x0000000a45317c23 */ /* 0x000fe40008010814 */
[----:B------:R-:W-:-:S03]  /*7660*/  FMNMX.FTZ R33, R63, R4, !PT ;  /* 0x000000043f217209 */ /* 0x000fc60007810000 */
[----:B------:R-:W2:Y:S01]  /*7670*/  MUFU.EX2 R182, R182 ;  /* 0x000000b600b67308 */ /* 0x000ea20000000800 */
[----:B------:R-:W-:Y:S01]  /*7680*/  FMNMX.FTZ R4, R66, R33, !PT ;  /* 0x0000002142047209 */ /* 0x000fe20007810000 */
[----:B0-----:R-:W-:-:S03]  /*7690*/  FFMA.FTZ R3, R6, R3, R9 ;  /* 0x0000000306037223 */ /* 0x001fc60000010009 */
[----:B------:R-:W-:-:S03]  /*76a0*/  FMNMX.FTZ R33, R67, R4, !PT ;  /* 0x0000000443217209 */ /* 0x000fc60007810000 */
[----:B------:R-:W0:Y:S01]  /*76b0*/  MUFU.EX2 R29, R29 ;  /* 0x0000001d001d7308 */ /* 0x000e220000000800 */
[----:B------:R-:W-:Y:S01]  /*76c0*/  FMNMX.FTZ R4, R70, R33, !PT ;  /* 0x0000002146047209 */ /* 0x000fe20007810000 */
[--C-:B------:R-:W-:Y:S01]  /*76d0*/  FFMA.FTZ R33, R53, UR10, -R20.reuse ;  /* 0x0000000a35217c23 */ /* 0x100fe20008010814 */
[--C-:B------:R-:W-:Y:S01]  /*76e0*/  FFMA.FTZ R53, R57, UR10, -R20.reuse ;  /* 0x0000000a39357c23 */ /* 0x100fe20008010814 */
[----:B------:R-:W-:Y:S01]  /*76f0*/  FFMA.FTZ R57, R77, UR10, -R20 ;  /* 0x0000000a4d397c23 */ /* 0x000fe20008010814 */
[----:B------:R-:W-:Y:S01]  /*7700*/  FMNMX.FTZ R37, R71, R4, !PT ;  /* 0x0000000447257209 */ /* 0x000fe20007810000 */
[C---:B-1----:R-:W-:Y:S01]  /*7710*/  FADD.FTZ R3, R180.reuse, R3 ;  /* 0x00000003b4037221 */ /* 0x042fe20000010000 */
[----:B------:R-:W-:Y:S01]  /*7720*/  F2FP.F16.F32.PACK_AB R180, R180, R9 ;  /* 0x00000009b4b4723e */ /* 0x000fe200000000ff */
        /* <DEDUP_REMOVED lines=11> */
[--C-:B------:R-:W-:Y:S01]  /*77e0*/  FFMA.FTZ R37, R61, UR10, -R20.reuse ;  /* 0x0000000a3d257c23 */ /* 0x100fe20008010814 */
[----:B------:R-:W-:Y:S02]  /*77f0*/  FFMA.FTZ R61, R81, UR10, -R20 ;  /* 0x0000000a513d7c23 */ /* 0x000fe40008010814 */
[----:B------:R-:W-:-:S03]  /*7800*/  FMNMX.FTZ R4, R87, R4, !PT ;  /* 0x0000000457047209 */ /* 0x000fc60007810000 */
[----:B------:R-:W-:Y:S02]  /*7810*/  MUFU.EX2 R15, R15 ;  /* 0x0000000f000f7308 */ /* 0x000fe40000000800 */
[----:B------:R-:W1:Y:S06]  /*7820*/  SHFL.BFLY PT, R45, R4, 0x2, 0x1f ;  /* 0x0c401f00042d7f89 */ /* 0x000e6c00000e0000 */
[----:B------:R-:W-:Y:S08]  /*7830*/  MUFU.EX2 R33, R33 ;  /* 0x0000002100217308 */ /* 0x000ff00000000800 */
[----:B------:R-:W-:Y:S08]  /*7840*/  MUFU.EX2 R53, R53 ;  /* 0x0000003500357308 */ /* 0x000ff00000000800 */
[----:B------:R-:W-:Y:S01]  /*7850*/  MUFU.EX2 R37, R37 ;  /* 0x0000002500257308 */ /* 0x000fe20000000800 */
[----:B-1----:R-:W-:Y:S01]  /*7860*/  FMNMX.FTZ R14, R4, R45, !PT ;  /* 0x0000002d040e7209 */ /* 0x002fe20007810000 */
[----:B------:R-:W-:-:S02]  /*7870*/  WARPGROUP.DEPBAR.LE gsb0, 0x0 ;  /* 0x00008000000079c5 */ /* 0x000fc40000010000 */
[----:B------:R-:W-:Y:S01]  /*7880*/  WARPGROUP.ARRIVE ;  /* 0x00000000000079c5 */ /* 0x000fe20000000000 */
[--C-:B------:R-:W-:Y:S01]  /*7890*/  FFMA.FTZ R176, R32, UR10, -R20.reuse ;  /* 0x0000000a20b07c23 */ /* 0x100fe20008010814 */
[----:B------:R-:W1:Y:S01]  /*78a0*/  SHFL.BFLY PT, R65, R14, 0x1, 0x1f ;  /* 0x0c201f000e417f89 */ /* 0x000e6200000e0000 */
[--C-:B------:R-:W-:Y:S01]  /*78b0*/  FFMA.FTZ R178, R36, UR10, -R20.reuse ;  /* 0x0000000a24b27c23 */ /* 0x100fe20008010814 */
[----:B------:R-:W-:Y:S01]  /*78c0*/  FFMA.FTZ R45, R73, UR10, -R20 ;  /* 0x0000000a492d7c23 */ /* 0x000fe20008010814 */
[----:B------:R-:W-:Y:S01]  /*78d0*/  MUFU.EX2 R41, R41 ;  /* 0x0000002900297308 */ /* 0x000fe20000000800 */
[----:B------:R-:W-:Y:S01]  /*78e0*/  HGMMA.64x128x16.F32 R88, R172, gdesc[UR4].tnspB, R88, gsb0 ;  /* 0x41e00004ac587df0 */ /* 0x000fe20008000858 */
[----:B------:R-:W-:Y:S01]  /*78f0*/  UIADD3 UR6, UR11, 0x180, URZ ;  /* 0x000001800b067890 */ /* 0x000fe2000fffe03f */
[----:B------:R-:W-:-:S05]  /*7900*/  UMOV UR7, 0x40000040 ;  /* 0x4000004000077882 */ /* 0x000fca0000000000 */
[----:B------:R-:W-:Y:S08]  /*7910*/  MUFU.EX2 R176, R176 ;  /* 0x000000b000b07308 */ /* 0x000ff00000000800 */
[----:B------:R-:W-:Y:S01]  /*7920*/  MUFU.EX2 R178, R178 ;  /* 0x000000b200b27308 */ /* 0x000fe20000000800 */
[----:B-1----:R-:W-:-:S07]  /*7930*/  FMNMX.FTZ R4, R14, R65, !PT ;  /* 0x000000410e047209 */ /* 0x002fce0007810000 */
[----:B------:R-:W-:Y:S01]  /*7940*/  MUFU.EX2 R49, R49 ;  /* 0x0000003100317308 */ /* 0x000fe20000000800 */
[----:B------:R-:W-:-:S04]  /*7950*/  FMUL.FTZ R24, R4, UR10 ;  /* 0x0000000a04187c20 */ /* 0x000fc80008410000 */
[--C-:B------:R-:W-:Y:S01]  /*7960*/  FFMA.FTZ R181, R27, UR10, -R24.reuse ;  /* 0x0000000a1bb57c23 */ /* 0x100fe20008010818 */
[----:B------:R-:W-:Y:S02]  /*7970*/  IMAD.U32 R27, RZ, RZ, UR46 ;  /* 0x0000002eff1b7e24 */ /* 0x000fe4000f8e00ff */
[--C-:B------:R-:W-:Y:S01]  /*7980*/  FFMA.FTZ R183, R30, UR10, -R24.reuse ;  /* 0x0000000a1eb77c23 */ /* 0x100fe20008010818 */
[--C-:B------:R-:W-:Y:S01]  /*7990*/  FFMA.FTZ R177, R34, UR10, -R24.reuse ;  /* 0x0000000a22b17c23 */ /* 0x100fe20008010818 */
[--C-:B------:R-:W-:Y:S01]  /*79a0*/  FFMA.FTZ R28, R35, UR10, -R24.reuse ;  /* 0x0000000a231c7c23 */ /* 0x100fe20008010818 */
[--C-:B------:R-:W-:Y:S01]  /*79b0*/  FFMA.FTZ R179, R38, UR10, -R24.reuse ;  /* 0x0000000a26b37c23 */ /* 0x100fe20008010818 */
[----:B------:R-:W-:Y:S01]  /*79c0*/  @!P1 LEA R27, R27, UR41, 0x3 ;  /* 0x000000291b1b9c11 */ /* 0x000fe2000f8e18ff */
        /* <DEDUP_REMOVED lines=12> */
[----:B------:R-:W-:-:S04]  /*7a90*/  FFMA.FTZ R86, R86, UR10, -R24 ;  /* 0x0000000a56567c23 */ /* 0x000fc80008010818 */
        /* <DEDUP_REMOVED lines=17> */
[----:B--2---:R-:W-:Y:S01]  /*7bb0*/  FADD.FTZ R44, R182, R3 ;  /* 0x00000003b62c7221 */ /* 0x004fe20000010000 */
[--C-:B------:R-:W-:Y:S01]  /*7bc0*/  FFMA.FTZ R175, R46, UR10, -R24.reuse ;  /* 0x0000000a2eaf7c23 */ /* 0x100fe20008010818 */
[----:B------:R-:W-:Y:S01]  /*7bd0*/  HGMMA.64x128x16.F32 R88, R168, gdesc[UR4].tnspB, R88, gsb0 ;  /* 0x41e00004a8587df0 */ /* 0x000fe20008000858 */
[----:B------:R-:W-:Y:S01]  /*7be0*/  UIADD3 UR6, UR11, 0x200, URZ ;  /* 0x000002000b067890 */ /* 0x000fe2000fffe03f */
[----:B------:R-:W-:Y:S01]  /*7bf0*/  MUFU.EX2 R172, R172 ;  /* 0x000000ac00ac7308 */ /* 0x000fe20000000800 */
[----:B------:R-:W-:Y:S01]  /*7c00*/  UMOV UR7, 0x40000040 ;  /* 0x4000004000077882 */ /* 0x000fe20000000000 */
[----:B------:R-:W-:Y:S01]  /*7c10*/  FFMA.FTZ R40, R59, UR10, -R24 ;  /* 0x0000000a3b287c23 */ /* 0x000fe20008010818 */
[----:B0-----:R-:W-:-:S05]  /*7c20*/  F2FP.F16.F32.PACK_AB R182, R29, R182 ;  /* 0x000000b61db6723e */ /* 0x001fca00000000ff */
        /* <DEDUP_REMOVED lines=41> */
[--C-:B------:R-:W-:Y:S01]  /*7ec0*/  FFMA.FTZ R157, R66, UR10, -R24.reuse ;  /* 0x0000000a429d7c23 */ /* 0x100fe20008010818 */
[--C-:B------:R-:W-:Y:S01]  /*7ed0*/  FFMA.FTZ R159, R70, UR10, -R24.reuse ;  /* 0x0000000a469f7c23 */ /* 0x100fe20008010818 */
[----:B------:R-:W-:Y:S01]  /*7ee0*/  HGMMA.64x128x16.F32 R88, R160, gdesc[UR4].tnspB, R88, gsb0 ;  /* 0x41e00004a0587df0 */ /* 0x000fe20008000858 */
[----:B------:R-:W-:Y:S01]  /*7ef0*/  UIADD3 UR6, UR11, 0x380, URZ ;  /* 0x000003800b067890 */ /* 0x000fe2000fffe03f */
[----:B------:R-:W-:Y:S01]  /*7f00*/  FMUL.FTZ R65, R20, UR10 ;  /* 0x0000000a14417c20 */ /* 0x000fe20008410000 */
[----:B------:R-:W-:Y:S01]  /*7f10*/  UMOV UR7, 0x40000040 ;  /* 0x4000004000077882 */ /* 0x000fe20000000000 */
[--C-:B------:R-:W-:Y:S01]  /*7f20*/  FFMA.FTZ R20, R26, UR10, -R24.reuse ;  /* 0x0000000a1a147c23 */ /* 0x100fe20008010818 */
[----:B------:R-:W-:Y:S01]  /*7f30*/  FFMA.FTZ R26, R31, UR10, -R24 ;  /* 0x0000000a1f1a7c23 */ /* 0x000fe20008010818 */
[----:B------:R-:W-:Y:S01]  /*7f40*/  @!P1 VIADD R31, R27, 0x28840 ;  /* 0x000288401b1f9836 */ /* 0x000fe20000000000 */
[----:B------:R-:W-:Y:S01]  /*7f50*/  IADD3 R27, -R220, 0xb, RZ ;  /* 0x0000000bdc1b7810 */ /* 0x000fe20007ffe1ff */
[----:B------:R-:W-:Y:S03]  /*7f60*/  MUFU.EX2 R65, R65 ;  /* 0x0000004100417308 */ /* 0x000fe60000000800 */
[----:B------:R-:W-:-:S05]  /*7f70*/  @!P1 PRMT R31, RZ, 0x654, R31 ;  /* 0x00000654ff1f9816 */ /* 0x000fca000000001f */
[----:B------:R-:W0:Y:S08]  /*7f80*/  MUFU.EX2 R20, R20 ;  /* 0x0000001400147308 */ /* 0x000e300000000800 */
[----:B------:R-:W1:Y:S08]  /*7f90*/  MUFU.EX2 R26, R26 ;  /* 0x0000001a001a7308 */ /* 0x000e700000000800 */
[----:B------:R-:W-:Y:S01]  /*7fa0*/  MUFU.EX2 R156, R156 ;  /* 0x0000009c009c7308 */ /* 0x000fe20000000800 */
[----:B0-----:R-:W-:-:S04]  /*7fb0*/  FFMA.FTZ R0, R65, R0, R20 ;  /* 0x0000000041007223 */ /* 0x001fc80000010014 */
[----:B------:R-:W-:Y:S01]  /*7fc0*/  FADD.FTZ R42, R181, R0 ;  /* 0x00000000b52a7221 */ /* 0x000fe20000010000 */
[----:B------:R-:W-:Y:S01]  /*7fd0*/  FFMA.FTZ R0, R63, UR10, -R24 ;  /* 0x0000000a3f007c23 */ /* 0x000fe20008010818 */
[----:B------:R-:W-:Y:S01]  /*7fe0*/  F2FP.F16.F32.PACK_AB R181, R181, R20 ;  /* 0x00000014b5b5723e */ /* 0x000fe200000000ff */
[----:B------:R-:W-:Y:S01]  /*7ff0*/  MUFU.EX2 R157, R157 ;  /* 0x0000009d009d7308 */ /* 0x000fe20000000800 */
[----:B------:R-:W-:Y:S01]  /*8000*/  FADD.FTZ R3, R183, R42 ;  /* 0x0000002ab7037221 */ /* 0x000fe20000010000 */
[----:B-1----:R-:W-:-:S03]  /*8010*/  F2FP.F16.F32.PACK_AB R183, R26, R183 ;  /* 0x000000b71ab7723e */ /* 0x002fc600000000ff */
[----:B------:R-:W-:-:S03]  /*8020*/  FADD.FTZ R42, R26, R3 ;  /* 0x000000031a2a7221 */ /* 0x000fc60000010000 */
[----:B------:R-:W-:Y:S01]  /*8030*/  MUFU.EX2 R0, R0 ;  /* 0x0000000000007308 */ /* 0x000fe20000000800 */
[----:B------:R-:W-:Y:S01]  /*8040*/  FADD.FTZ R3, R177, R42 ;  /* 0x0000002ab1037221 */ /* 0x000fe20000010000 */
[----:B------:R-:W-:Y:S01]  /*8050*/  FFMA.FTZ R42, R67, UR10, -R24 ;  /* 0x0000000a432a7c23 */ /* 0x000fe20008010818 */
[C---:B------:R-:W-:Y:S02]  /*8060*/  F2FP.F16.F32.PACK_AB R177, R28.reuse, R177 ;  /* 0x000000b11cb1723e */ /* 0x040fe400000000ff */
        /* <DEDUP_REMOVED lines=13> */
[----:B------:R-:W0:Y:S01]  /*8140*/  MUFU.EX2 R5, R85 ;  /* 0x0000005500057308 */ /* 0x000e220000000800 */
[----:B------:R-:W-:Y:S01]  /*8150*/  FADD.FTZ R3, R169, R46 ;  /* 0x0000002ea9037221 */ /* 0x000fe20000010000 */
[----:B------:R-:W-:-:S03]  /*8160*/  F2FP.F16.F32.PACK_AB R169, R36, R169 ;  /* 0x000000a924a9723e */ /* 0x000fc600000000ff */
[----:B------:R-:W-:-:S04]  /*8170*/  FADD.FTZ R46, R36, R3 ;  /* 0x00000003242e7221 */ /* 0x000fc80000010000 */
[----:B------:R-:W-:Y:S01]  /*8180*/  FADD.FTZ R3, R171, R46 ;  /* 0x0000002eab037221 */ /* 0x000fe20000010000 */
[----:B------:R-:W-:Y:S01]  /*8190*/  F2FP.F16.F32.PACK_AB R171, R38, R171 ;  /* 0x000000ab26ab723e */ /* 0x000fe200000000ff */
[----:B------:R-:W-:Y:S02]  /*81a0*/  WARPGROUP.DEPBAR.LE gsb0, 0x0 ;  /* 0x00008000000079c5 */ /* 0x000fe40000010000 */
[----:B------:R-:W-:Y:S01]  /*81b0*/  WARPGROUP.ARRIVE ;  /* 0x00000000000079c5 */ /* 0x000fe20000000000 */
[----:B------:R-:W-:Y:S01]  /*81c0*/  FFMA.FTZ R161, R74, UR10, -R24 ;  /* 0x0000000a4aa17c23 */ /* 0x000fe20008010818 */
[----:B------:R-:W-:Y:S01]  /*81d0*/  MUFU.EX2 R163, R78 ;  /* 0x0000004e00a37308 */ /* 0x000fe20000000800 */
[----:B------:R-:W-:Y:S02]  /*81e0*/  F2FP.F16.F32.PACK_AB R160, R45, R8 ;  /* 0x000000082da0723e */ /* 0x000fe400000000ff */
[----:B------:R-:W-:Y:S01]  /*81f0*/  F2FP.F16.F32.PACK_AB R162, R57, R10 ;  /* 0x0000000a39a2723e */ /* 0x000fe200000000ff */
[----:B------:R-:W-:Y:S04]  /*8200*/  HGMMA.64x128x16.F32 R88, R164, gdesc[UR4].tnspB, R88, gsb0 ;  /* 0x41e00004a4587df0 */ /* 0x000fe80008000858 */
[----:B------:R-:W-:Y:S01]  /*8210*/  MUFU.EX2 R161, R161 ;  /* 0x000000a100a17308 */ /* 0x000fe20000000800 */
[----:B------:R-:W-:-:S02]  /*8220*/  WARPGROUP.DEPBAR.LE gsb0, 0x0 ;  /* 0x00008000000079c5 */ /* 0x000fc40000010000 */
[----:B------:R1:W-:Y:S06]  /*8230*/  BAR.ARV R27, 0x100 ;  /* 0x0004001b0000751d */ /* 0x0003ec0000002000 */
[----:B------:R2:W-:Y:S01]  /*8240*/  @!P1 SYNCS.ARRIVE.TRANS64.RED.A1T0 RZ, [R31+URZ], RZ ;  /* 0x000000ff1fff99a7 */ /* 0x0005e2000810043f */
[----:B------:R-:W-:Y:S01]  /*8250*/  MUFU.EX2 R165, R82 ;  /* 0x0000005200a57308 */ /* 0x000fe20000000800 */
[----:B0-----:R-:W-:Y:S01]  /*8260*/  F2FP.F16.F32.PACK_AB R166, R5, R14 ;  /* 0x0000000e05a6723e */ /* 0x001fe200000000ff */
[-C--:B------:R-:W-:Y:S01]  /*8270*/  FMUL.FTZ R88, R88, R6.reuse ;  /* 0x0000000658587220 */ /* 0x080fe20000410000 */
[-C--:B------:R-:W-:Y:S01]  /*8280*/  FMUL.FTZ R89, R89, R6.reuse ;  /* 0x0000000659597220 */ /* 0x080fe20000410000 */
[-C--:B------:R-:W-:Y:S01]  /*8290*/  FMUL.FTZ R92, R92, R6.reuse ;  /* 0x000000065c5c7220 */ /* 0x080fe20000410000 */
[-C--:B------:R-:W-:Y:S01]  /*82a0*/  FMUL.FTZ R93, R93, R6.reuse ;  /* 0x000000065d5d7220 */ /* 0x080fe20000410000 */
[-C--:B------:R-:W-:Y:S01]  /*82b0*/  FMUL.FTZ R96, R96, R6.reuse ;  /* 0x0000000660607220 */ /* 0x080fe20000410000 */
[----:B--2---:R-:W-:Y:S01]  /*82c0*/  IMAD.U32 R31, RZ, RZ, UR54 ;  /* 0x00000036ff1f7e24 */ /* 0x004fe2000f8e00ff */
        /* <DEDUP_REMOVED lines=9> */
[----:B-1----:R-:W-:-:S02]  /*8360*/  @!P1 VIADD R27, R31, 0x28860 ;  /* 0x000288601f1b9836 */ /* 0x002fc40000000000 */
[-C--:B------:R-:W-:Y:S01]  /*8370*/  FMUL.FTZ R109, R109, R6.reuse ;  /* 0x000000066d6d7220 */ /* 0x080fe20000410000 */
[-C--:B------:R-:W-:Y:S01]  /*8380*/  FMUL.FTZ R112, R112, R6.reuse ;  /* 0x0000000670707220 */ /* 0x080fe20000410000 */
[-C--:B------:R-:W-:Y:S01]  /*8390*/  FMUL.FTZ R113, R113, R6.reuse ;  /* 0x0000000671717220 */ /* 0x080fe20000410000 */
[-C--:B------:R-:W-:Y:S01]  /*83a0*/  FMUL.FTZ R116, R116, R6.reuse ;  /* 0x0000000674747220 */ /* 0x080fe20000410000 */
[----:B------:R-:W-:Y:S01]  /*83b0*/  @!P1 PRMT R31, RZ, 0x654, R27 ;  /* 0x00000654ff1f9816 */ /* 0x000fe2000000001b */
[----:B------:R-:W-:Y:S01]  /*83c0*/  FADD.FTZ R27, R29, R44 ;  /* 0x0000002c1d1b7221 */ /* 0x000fe20000010000 */
[-C--:B------:R-:W-:Y:S01]  /*83d0*/  FMUL.FTZ R117, R117, R6.reuse ;  /* 0x0000000675757220 */ /* 0x080fe20000410000 */
[-C--:B------:R-:W-:Y:S01]  /*83e0*/  FMUL.FTZ R120, R120, R6.reuse ;  /* 0x0000000678787220 */ /* 0x080fe20000410000 */
[----:B------:R0:W-:Y:S01]  /*83f0*/  @!P1 SYNCS.ARRIVE.TRANS64.RED.A1T0 RZ, [R31+URZ], RZ ;  /* 0x000000ff1fff99a7 */ /* 0x0001e2000810043f */
[----:B------:R-:W-:Y:S01]  /*8400*/  FADD.FTZ R44, R176, R27 ;  /* 0x0000001bb02c7221 */ /* 0x000fe20000010000 */
[-C--:B------:R-:W-:Y:S01]  /*8410*/  FMUL.FTZ R121, R121, R6.reuse ;  /* 0x0000000679797220 */ /* 0x080fe20000410000 */
[-C--:B------:R-:W-:Y:S01]  /*8420*/  FMUL.FTZ R124, R124, R6.reuse ;  /* 0x000000067c7c7220 */ /* 0x080fe20000410000 */
[-C--:B------:R-:W-:Y:S01]  /*8430*/  FMUL.FTZ R125, R125, R6.reuse ;  /* 0x000000067d7d7220 */ /* 0x080fe20000410000 */
[----:B------:R-:W-:Y:S01]  /*8440*/  FADD.FTZ R27, R21, R44 ;  /* 0x0000002c151b7221 */ /* 0x000fe20000010000 */
[--C-:B------:R-:W-:Y:S01]  /*8450*/  FFMA.FTZ R44, R71, UR10, -R24.reuse ;  /* 0x0000000a472c7c23 */ /* 0x100fe20008010818 */
[----:B------:R-:W-:Y:S01]  /*8460*/  FFMA.FTZ R24, R87, UR10, -R24 ;  /* 0x0000000a57187c23 */ /* 0x000fe20008010818 */
        /* <DEDUP_REMOVED lines=11> */
[-C--:B------:R-:W-:Y:S01]  /*8520*/  FMUL.FTZ R141, R141, R6.reuse ;  /* 0x000000068d8d7220 */ /* 0x080fe20000410000 */
[----:B------:R-:W2:Y:S01]  /*8530*/  MUFU.EX2 R24, R24 ;  /* 0x0000001800187308 */ /* 0x000ea20000000800 */
[----:B------:R-:W-:Y:S01]  /*8540*/  FADD.FTZ R27, R13, R48 ;  /* 0x000000300d1b7221 */ /* 0x000fe20000010000 */
[-C--:B------:R-:W-:Y:S01]  /*8550*/  FMUL.FTZ R144, R144, R6.reuse ;  /* 0x0000000690907220 */ /* 0x080fe20000410000 */
[-C--:B------:R-:W-:Y:S01]  /*8560*/  FMUL.FTZ R145, R145, R6.reuse ;  /* 0x0000000691917220 */ /* 0x080fe20000410000 */
[-C--:B------:R-:W-:Y:S01]  /*8570*/  FMUL.FTZ R148, R148, R6.reuse ;  /* 0x0000000694947220 */ /* 0x080fe20000410000 */
[----:B------:R-:W-:Y:S01]  /*8580*/  FADD.FTZ R48, R174, R27 ;  /* 0x0000001bae307221 */ /* 0x000fe20000010000 */
[----:B------:R-:W-:Y:S01]  /*8590*/  FMUL.FTZ R149, R149, R6 ;  /* 0x0000000695957220 */ /* 0x000fe20000410000 */
[----:B------:R-:W-:Y:S01]  /*85a0*/  F2FP.F16.F32.PACK_AB R176, R21, R176 ;  /* 0x000000b015b0723e */ /* 0x000fe200000000ff */
[-C--:B------:R-:W-:Y:S01]  /*85b0*/  FMUL.FTZ R90, R90, R65.reuse ;  /* 0x000000415a5a7220 */ /* 0x080fe20000410000 */
[----:B------:R-:W-:Y:S01]  /*85c0*/  FADD.FTZ R27, R25, R48 ;  /* 0x00000030191b7221 */ /* 0x000fe20000010000 */
[----:B------:R-:W-:Y:S01]  /*85d0*/  F2FP.F16.F32.PACK_AB R178, R11, R178 ;  /* 0x000000b20bb2723e */ /* 0x000fe200000000ff */
[-C--:B------:R-:W-:Y:S01]  /*85e0*/  FMUL.FTZ R91, R91, R65.reuse ;  /* 0x000000415b5b7220 */ /* 0x080fe20000410000 */
[----:B------:R-:W-:Y:S01]  /*85f0*/  F2FP.F16.F32.PACK_AB R172, R13, R172 ;  /* 0x000000ac0dac723e */ /* 0x000fe200000000ff */
[----:B------:R-:W-:Y:S01]  /*8600*/  FADD.FTZ R48, R168, R27 ;  /* 0x0000001ba8307221 */ /* 0x000fe20000010000 */
[----:B------:R-:W-:Y:S01]  /*8610*/  F2FP.F16.F32.PACK_AB R174, R25, R174 ;  /* 0x000000ae19ae723e */ /* 0x000fe200000000ff */
[-C--:B------:R-:W-:Y:S01]  /*8620*/  FMUL.FTZ R94, R94, R65.reuse ;  /* 0x000000415e5e7220 */ /* 0x080fe20000410000 */
[C---:B------:R-:W-:Y:S01]  /*8630*/  F2FP.F16.F32.PACK_AB R168, R15.reuse, R168 ;  /* 0x000000a80fa8723e */ /* 0x040fe200000000ff */
[----:B------:R-:W-:Y:S01]  /*8640*/  FADD.FTZ R9, R15, R48 ;  /* 0x000000300f097221 */ /* 0x000fe20000010000 */
[----:B------:R-:W-:Y:S01]  /*8650*/  F2FP.F16.F32.PACK_AB R164, R61, R12 ;  /* 0x0000000c3da4723e */ /* 0x000fe200000000ff */
        /* <DEDUP_REMOVED lines=80> */
.L_x_8561:
[----:B------:R-:W-:Y:S06]  /*8b60*/  BAR.ARV 0x8, 0x180 ;  /* 0x0206000000007b1d */ /* 0x000fec0000002000 */
[----:B------:R-:W-:Y:S05]  /*8b70*/  @!P0 BRA `(.L_x_8571) ;  /* 0x0000000000048947 */ /* 0x000fea0003800000 */
[----:B------:R-:W-:Y:S01]  /*8b80*/  BPT.TRAP 0x1 ;  /* 0x000000040000795c */ /* 0x000fe20000300000 */
.L_x_8571:
[----:B------:R-:W-:Y:S01]  /*8b90*/  ULEA UR5, UR46, UR41, 0x3 ;  /* 0x000000292e057291 */ /* 0x000fe2000f8e183f */
[----:B------:R-:W-:-:S05]  /*8ba0*/  IMAD.U32 R5, RZ, RZ, UR47 ;  /* 0x0000002fff057e24 */ /* 0x000fca000f8e00ff */
[----:B------:R-:W-:-:S04]  /*8bb0*/  SHF.L.U32 R5, R5, 0x1f, RZ ;  /* 0x0000001f05057819 */ /* 0x000fc800000006ff */
[----:B------:R0:W1:Y:S01]  /*8bc0*/  SYNCS.PHASECHK.TRANS64.TRYWAIT P2, [UR5+0x28850], R5 ;  /* 0x02885005ff0075a7 */ /* 0x0000620008040145 */
[----:B------:R-:W-:Y:S05]  /*8bd0*/  @!P0 BRA `(.L_x_8572) ;  /* 0x0000000000048947 */ /* 0x000fea0003800000 */
[----:B------:R-:W-:Y:S01]  /*8be0*/  BPT.TRAP 0x1 ;  /* 0x000000040000795c */ /* 0x000fe20000300000 */
.L_x_8572:
[----:B-1----:R-:W-:Y:S05]  /*8bf0*/  @P2 BRA `(.L_x_8573) ;  /* 0x0000000000082947 */ /* 0x002fea0003800000 */
[----:B------:R-:W1:Y:S02]  /*8c00*/  SYNCS.PHASECHK.TRANS64.TRYWAIT P0, [UR5+0x28850], R5 ;  /* 0x02885005ff0075a7 */ /* 0x000e640008000145 */
[----:B-1----:R-:W-:Y:S05]  /*8c10*/  @!P0 BRA `(.L_x_8574) ;  /* 0x000000a400c48947 */ /* 0x002fea0003800000 */
.L_x_8573:
[----:B------:R-:W-:Y:S01]  /*8c20*/  UIADD3 UR41, UR41, 0x400, URZ ;  /* 0x0000040029297890 */ /* 0x000fe2000fffe03f */
[----:B------:R-:W-:Y:S01]  /*8c30*/  WARPGROUP.ARRIVE ;  /* 0x00000000000079c5 */ /* 0x000fe20000000000 */
[----:B------:R-:W-:Y:S01]  /*8c40*/  UMOV UR7, 0x40000040 ;  /* 0x4000004000077882 */ /* 0x000fe20000000000 */
[----:B-1----:R-:W1:Y:S01]  /*8c50*/  SHFL.BFLY PT, R6, R3, 0x2, 0x1f ;  /* 0x0c401f0003067f89 */ /* 0x002e6200000e0000 */
[----:B------:R-:W-:Y:S01]  /*8c60*/  USHF.R.U32.HI UR41, URZ, 0x4, UR41 ;  /* 0x000000043f297899 */ /* 0x000fe20008011629 */
[----:B------:R-:W-:Y:S01]  /*8c70*/  IMAD.MOV.U32 R10, RZ, RZ, RZ ;  /* 0x000000ffff0a7224 */ /* 0x000fe200078e00ff */
[----:B------:R-:W-:Y:S01]  /*8c80*/  UIADD3 UR48, UR48, 0x1, URZ ;  /* 0x0000000130307890 */ /* 0x000fe2000fffe03f */
[----:B0-----:R-:W0:Y:S01]  /*8c90*/  SHFL.BFLY PT, R5, R0, 0x2, 0x1f ;  /* 0x0c401f0000057f89 */ /* 0x001e2200000e0000 */
[----:B------:R-:W-:Y:S01]  /*8ca0*/  ULOP3.LUT UR41, UR41, 0x3fff, URZ, 0xc0, !UPT ;  /* 0x00003fff29297892 */ /* 0x000fe2000f8ec03f */
[----:B------:R-:W-:-:S03]  /*8cb0*/  IMAD.U32 R14, RZ, RZ, UR10 ;  /* 0x0000000aff0e7e24 */ /* 0x000fc6000f8e00ff */
[----:B------:R-:W-:-:S04]  /*8cc0*/  ULOP3.LUT UR4, UR41, 0x4000000, URZ, 0xfc, !UPT ;  /* 0x0400000029047892 */ /* 0x000fc8000f8efc3f */
[----:B------:R-:W-:Y:S02]  /*8cd0*/  ULEA UR4, UR46, UR4, 0xb ;  /* 0x000000042e047291 */ /* 0x000fe4000f8e583f */
[----:B------:R-:W-:-:S04]  /*8ce0*/  UIADD3 UR46, UR46, 0x1, URZ ;  /* 0x000000012e2e7890 */ /* 0x000fc8000fffe03f */
[----:B------:R-:W-:Y:S01]  /*8cf0*/  UISETP.NE.AND UP0, UPT, UR46, 0x2, UPT ;  /* 0x000000022e00788c */ /* 0x000fe2000bf05270 */
[----:B------:R-:W-:Y:S02]  /*8d00*/  UMOV UR6, UR4 ;  /* 0x0000000400067c82 */ /* 0x000fe40008000000 */
[----:B------:R-:W-:Y:S01]  /*8d10*/  HGMMA.64x128x16.F32 R88, R180, gdesc[UR4].tnspB, R88, gsb0 ;  /* 0x41e00004b4587df0 */ /* 0x000fe20008000858 */
[----:B------:R-:W-:Y:S01]  /*8d20*/  UIADD3 UR6, UR4, 0x80, URZ ;  /* 0x0000008004067890 */ /* 0x000fe2000fffe03f */
[----:B-1----:R-:W-:Y:S01]  /*8d30*/  FADD.FTZ R6, R6, R3 ;  /* 0x0000000306067221 */ /* 0x002fe20000010000 */
[----:B------:R-:W-:Y:S01]  /*8d40*/  UMOV UR7, 0x40000040 ;  /* 0x4000004000077882 */ /* 0x000fe20000000000 */
[----:B------:R-:W-:Y:S02]  /*8d50*/  IMAD.MOV.U32 R3, RZ, RZ, -0x800000 ;  /* 0xff800000ff037424 */ /* 0x000fe400078e00ff */
[----:B0-----:R-:W-:Y:S01]  /*8d60*/  FADD.FTZ R8, R5, R0 ;  /* 0x0000000005087221 */ /* 0x001fe20000010000 */
[----:B------:R-:W-:Y:S01]  /*8d70*/  IMAD.MOV.U32 R0, RZ, RZ, -0x800000 ;  /* 0xff800000ff007424 */ /* 0x000fe200078e00ff */
[----:B------:R-:W0:Y:S01]  /*8d80*/  SHFL.BFLY PT, R5, R6, 0x1, 0x1f ;  /* 0x0c201f0006057f89 */ /* 0x000e2200000e0000 */
[----:B------:R-:W-:-:S03]  /*8d90*/  USEL UR46, UR46, URZ, UP0 ;  /* 0x0000003f2e2e7287 */ /* 0x000fc60008000000 */
[----:B------:R-:W1:Y:S01]  /*8da0*/  SHFL.BFLY PT, R9, R8, 0x1, 0x1f ;  /* 0x0c201f0008097f89 */ /* 0x000e6200000e0000 */
[----:B0-----:R-:W-:Y:S01]  /*8db0*/  FADD.FTZ R12, R6, R5 ;  /* 0x00000005060c7221 */ /* 0x001fe20000010000 */
[----:B------:R-:W-:Y:S02]  /*8dc0*/  IMAD.MOV.U32 R5, RZ, RZ, RZ ;  /* 0x000000ffff057224 */ /* 0x000fe400078e00ff */
[----:B------:R-:W-:Y:S02]  /*8dd0*/  IMAD.U32 R6, RZ, RZ, UR10 ;  /* 0x0000000aff067e24 */ /* 0x000fe4000f8e00ff */
[----:B-1----:R-:W-:Y:S01]  /*8de0*/  FADD.FTZ R13, R8, R9 ;  /* 0x00000009080d7221 */ /* 0x002fe20000010000 */
[----:B------:R-:W-:Y:S01]  /*8df0*/  FSETP.NE.FTZ.AND P0, PT, R12, RZ, PT ;  /* 0x000000ff0c00720b */ /* 0x000fe20003f15000 */
[----:B------:R-:W-:-:S03]  /*8e00*/  IMAD.U32 R8, RZ, RZ, UR5 ;  /* 0x00000005ff087e24 */ /* 0x000fc6000f8e00ff */
[----:B------:R-:W-:Y:S01]  /*8e10*/  FSETP.NE.FTZ.AND P2, PT, R13, RZ, PT ;  /* 0x000000ff0d00720b */ /* 0x000fe20003f55000 */
[----:B------:R-:W-:-:S05]  /*8e20*/  @!P1 VIADD R8, R8, 0x28860 ;  /* 0x0002886008089836 */ /* 0x000fca0000000000 */
[----:B------:R-:W-:-:S03]  /*8e30*/  @!P1 PRMT R8, RZ, 0x654, R8 ;  /* 0x00000654ff089816 */ /* 0x000fc60000000008 */
        /* <DEDUP_REMOVED lines=113> */
.L_x_8544:
        /* <DEDUP_REMOVED lines=10> */
[----:B------:R-:W0:Y:S01]  /*95f0*/  S2R R5, SR_SWINHI ;  /* 0x0000000000057919 */ /* 0x000e220000002f00 */
[----:B------:R-:W-:Y:S01]  /*9600*/  ULDC.64 UR10, c[0x0][0xc00] ;  /* 0x00030000000a7ab9 */ /* 0x000fe20000000a00 */
[----:B------:R-:W-:Y:S02]  /*9610*/  ULDC.64 UR8, c[0x0][0xc00] ;  /* 0x0003000000087ab9 */ /* 0x000fe40000000a00 */
        /* <DEDUP_REMOVED lines=77> */
[----:B------:R-:W-:Y:S01]  /*9af0*/  STSM.16.M88.4 [R37], R4 ;  /* 0x0000000425007844 */ /* 0x000fe20000000200 */
[----:B------:R-:W-:-:S02]  /*9b00*/  F2FP.F16.F32.PACK_AB R10, R133, R132 ;  /* 0x00000084850a723e */ /* 0x000fc400000000ff */
[----:B------:R-:W-:Y:S02]  /*9b10*/  F2FP.F16.F32.PACK_AB R11, R135, R134 ;  /* 0x00000086870b723e */ /* 0x000fe400000000ff */
[----:B-1----:R-:W-:Y:S02]  /*9b20*/  F2FP.F16.F32.PACK_AB R12, R137, R136 ;  /* 0x00000088890c723e */ /* 0x002fe400000000ff */
[----:B------:R-:W-:Y:S01]  /*9b30*/  F2FP.F16.F32.PACK_AB R13, R139, R138 ;  /* 0x0000008a8b0d723e */ /* 0x000fe200000000ff */
[----:B------:R-:W-:Y:S01]  /*9b40*/  STSM.16.M88.4 [R36], R8 ;  /* 0x0000000824007844 */ /* 0x000fe20000000200 */
[----:B------:R-:W-:Y:S01]  /*9b50*/  F2FP.F16.F32.PACK_AB R14, R141, R140 ;  /* 0x0000008c8d0e723e */ /* 0x000fe200000000ff */
[----:B0-----:R-:W-:Y:S01]  /*9b60*/  IMAD.U32 R28, RZ, RZ, UR8 ;  /* 0x00000008ff1c7e24 */ /* 0x001fe2000f8e00ff */
[----:B------:R-:W-:Y:S01]  /*9b70*/  F2FP.F16.F32.PACK_AB R15, R143, R142 ;  /* 0x0000008e8f0f723e */ /* 0x000fe200000000ff */
[----:B------:R-:W-:Y:S01]  /*9b80*/  IMAD.U32 R29, RZ, RZ, UR9 ;  /* 0x00000009ff1d7e24 */ /* 0x000fe2000f8e00ff */
[----:B------:R-:W-:Y:S01]  /*9b90*/  F2FP.F16.F32.PACK_AB R24, R145, R144 ;  /* 0x000000909118723e */ /* 0x000fe200000000ff */
[----:B------:R-:W-:Y:S01]  /*9ba0*/  ULDC.64 UR8, c[0x0][0xc08] ;  /* 0x0003020000087ab9 */ /* 0x000fe20000000a00 */
[----:B------:R-:W-:Y:S01]  /*9bb0*/  F2FP.F16.F32.PACK_AB R25, R147, R146 ;  /* 0x000000929319723e */ /* 0x000fe200000000ff */
[----:B------:R-:W-:Y:S01]  /*9bc0*/  STSM.16.M88.4 [R21], R12 ;  /* 0x0000000c15007844 */ /* 0x000fe20000000200 */
[----:B------:R-:W-:-:S02]  /*9bd0*/  F2FP.F16.F32.PACK_AB R26, R149, R148 ;  /* 0x00000094951a723e */ /* 0x000fc400000000ff */
        /* <DEDUP_REMOVED lines=25> */
[----:B------:R-:W-:Y:S01]  /*9d70*/  VIADD R11, R17, UR38 ;  /* 0x00000026110b7c36 */ /* 0x000fe20008000000 */
[----:B------:R-:W-:Y:S01]  /*9d80*/  UISETP.NE.U32.AND UP0, UPT, UR10, URZ, UPT ;  /* 0x0000003f0a00728c */ /* 0x000fe2000bf05070 */
[----:B------:R0:W5:Y:S01]  /*9d90*/  @P4 LDG.E R21, desc[UR50][R4.64] ;  /* 0x0000003204154981 */ /* 0x000162000c1e1900 */
[----:B------:R-:W-:Y:S01]  /*9da0*/  UMOV UR4, URZ ;  /* 0x0000003f00047c82 */ /* 0x000fe20008000000 */
[----:B------:R-:W-:Y:S01]  /*9db0*/  USEL UR7, UR39, URZ, UP1 ;  /* 0x0000003f27077287 */ /* 0x000fe20008800000 */
[----:B------:R-:W-:Y:S01]  /*9dc0*/  IMAD.MOV.U32 R7, RZ, RZ, R11 ;  /* 0x000000ffff077224 */ /* 0x000fe200078e000b */
[----:B------:R-:W-:-:S04]  /*9dd0*/  UISETP.NE.AND.EX UP0, UPT, UR11, URZ, UPT, UP0 ;  /* 0x0000003f0b00728c */ /* 0x000fc8000bf05300 */
[----:B------:R-:W-:Y:S01]  /*9de0*/  USEL UR42, UR42, URZ, !UP0 ;  /* 0x0000003f2a2a7287 */ /* 0x000fe2000c000000 */
[----:B------:R-:W-:Y:S01]  /*9df0*/  ULDC.64 UR10, c[0x0][UR16+0x220] ;  /* 0x00008800100a7abb */ /* 0x000fe20008000a00 */
[----:B------:R-:W-:Y:S01]  /*9e00*/  ULDC.64 UR8, c[0x0][UR16+0x218] ;  /* 0x0000860010087abb */ /* 0x000fe20008000a00 */
[----:B0-----:R-:W-:Y:S01]  /*9e10*/  @P1 IMAD.HI.U32 R4, R11, R6, RZ ;  /* 0x000000060b041227 */ /* 0x001fe200078e00ff */
[----:B------:R-:W-:Y:S01]  /*9e20*/  USEL UR37, UR37, URZ, !UP0 ;  /* 0x0000003f25257287 */ /* 0x000fe2000c000000 */
[----:B------:R-:W-:Y:S01]  /*9e30*/  ULDC.64 UR12, c[0x0][UR16+0x228] ;  /* 0x00008a00100c7abb */ /* 0x000fe20008000a00 */
[----:B------:R-:W-:Y:S02]  /*9e40*/  UIMAD UR11, UR11, UR42, URZ ;  /* 0x0000002a0b0b72a4 */ /* 0x000fe4000f8e023f */
[----:B------:R-:W-:Y:S02]  /*9e50*/  UIMAD.WIDE.U32 UR14, UR8, UR43, URZ ;  /* 0x0000002b080e72a5 */ /* 0x000fe4000f8e003f */
[----:B------:R-:W-:Y:S01]  /*9e60*/  UIMAD UR17, UR9, UR43, URZ ;  /* 0x0000002b091172a4 */ /* 0x000fe2000f8e023f */
[----:B-1----:R-:W-:Y:S01]  /*9e70*/  @P1 SHF.R.U32.HI R7, RZ, R9, R4 ;  /* 0x00000009ff071219 */ /* 0x002fe20000011604 */
[----:B------:R-:W-:-:S02]  /*9e80*/  UIMAD.WIDE.U32 UR8, UR10, UR42, URZ ;  /* 0x0000002a0a0872a5 */ /* 0x000fc4000f8e003f */
[----:B------:R-:W-:Y:S02]  /*9e90*/  UIMAD.WIDE.U32 UR18, UR12, UR7, URZ ;  /* 0x000000070c1272a5 */ /* 0x000fe4000f8e003f */
[----:B------:R-:W-:Y:S01]  /*9ea0*/  UIMAD UR7, UR13, UR7, URZ ;  /* 0x000000070d0772a4 */ /* 0x000fe2000f8e023f */
[--C-:B------:R-:W-:Y:S01]  /*9eb0*/  IMAD.MOV R9, RZ, RZ, -R7.reuse ;  /* 0x000000ffff097224 */ /* 0x100fe200078e0a07 */
[----:B------:R-:W-:Y:S02]  /*9ec0*/  UIMAD UR11, UR10, UR37, UR11 ;  /* 0x000000250a0b72a4 */ /* 0x000fe4000f8e020b */
[----:B------:R-:W-:Y:S01]  /*9ed0*/  UIADD3 UR17, UR15, UR17, URZ ;  /* 0x000000110f117290 */ /* 0x000fe2000fffe03f */
[----:B------:R-:W-:Y:S02]  /*9ee0*/  IMAD.U32 R4, RZ, RZ, UR18 ;  /* 0x00000012ff047e24 */ /* 0x000fe4000f8e00ff */
[----:B------:R-:W-:Y:S01]  /*9ef0*/  IMAD.U32 R5, RZ, RZ, UR19 ;  /* 0x00000013ff057e24 */ /* 0x000fe2000f8e00ff */
[----:B------:R-:W-:Y:S01]  /*9f00*/  SHF.R.S32.HI R5, RZ, 0x1f, R7 ;  /* 0x0000001fff057819 */ /* 0x000fe20000011407 */
[----:B------:R-:W-:-:S05]  /*9f10*/  IMAD R9, R34, R9, R11 ;  /* 0x0000000922097224 */ /* 0x000fca00078e020b */
[----:B------:R-:W-:Y:S02]  /*9f20*/  SHF.R.S32.HI R6, RZ, 0x1f, R9 ;  /* 0x0000001fff067819 */ /* 0x000fe40000011409 */
[----:B--2---:R-:W-:-:S13]  /*9f30*/  @P0 R2UR UR4, R30 ;  /* 0x000000001e0402ca */ /* 0x004fda00000e0000 */
        /* <DEDUP_REMOVED lines=23> */
.L_x_8577:
        /* <DEDUP_REMOVED lines=15> */
[----:B------:R-:W-:Y:S01]  /*a1a0*/  ULDC.64 UR10, c[0x0][0xaa0] ;  /* 0x0002a800000a7ab9 */ /* 0x000fe20000000a00 */
[----:B------:R-:W0:Y:S02]  /*a1b0*/  @P1 LDC R49, c[0x0][0xbf0] ;  /* 0x0002fc00ff311b82 */ /* 0x000e240000000800 */
[----:B------:R-:W-:-:S03]  /*a1c0*/  IMAD.WIDE R32, R3, 0x2, R32 ;  /* 0x0000000203207825 */ /* 0x000fc600078e0220 */
[C---:B------:R-:W-:Y:S02]  /*a1d0*/  IADD3 R9, P6, R32.reuse, 0x1000, RZ ;  /* 0x0000100020097810 */ /* 0x040fe40007fde0ff */
[C---:B------:R-:W-:Y:S02]  /*a1e0*/  IADD3 R13, P5, R32.reuse, 0x2000, RZ ;  /* 0x00002000200d7810 */ /* 0x040fe40007fbe0ff */
[----:B------:R-:W-:Y:S02]  /*a1f0*/  LOP3.LUT R8, R9, 0x380, RZ, 0xc0, !PT ;  /* 0x0000038009087812 */ /* 0x000fe400078ec0ff */
[C---:B------:R-:W-:Y:S02]  /*a200*/  IADD3 R25, P4, R32.reuse, 0x3000, RZ ;  /* 0x0000300020197810 */ /* 0x040fe40007f9e0ff */
[C---:B------:R-:W-:Y:S02]  /*a210*/  IADD3 R29, P3, R32.reuse, 0x4000, RZ ;  /* 0x00004000201d7810 */ /* 0x040fe40007f7e0ff */
[----:B------:R-:W-:-:S02]  /*a220*/  IADD3 R37, P2, R32, 0x5000, RZ ;  /* 0x0000500020257810 */ /* 0x000fc40007f5e0ff */
[C---:B------:R-:W-:Y:S02]  /*a230*/  IADD3 R41, P0, R32.reuse, 0x6000, RZ ;  /* 0x0000600020297810 */ /* 0x040fe40007f1e0ff */
[----:B------:R-:W-:Y:S02]  /*a240*/  LOP3.LUT R5, R32, 0x380, RZ, 0xc0, !PT ;  /* 0x0000038020057812 */ /* 0x000fe400078ec0ff */
[----:B------:R-:W-:Y:S02]  /*a250*/  SHF.R.U64 R8, R8, 0x3, RZ ;  /* 0x0000000308087819 */ /* 0x000fe400000012ff */
[----:B------:R-:W-:Y:S02]  /*a260*/  LOP3.LUT R12, R13, 0x380, RZ, 0xc0, !PT ;  /* 0x000003800d0c7812 */ /* 0x000fe400078ec0ff */
[----:B------:R-:W-:Y:S02]  /*a270*/  LOP3.LUT R24, R25, 0x380, RZ, 0xc0, !PT ;  /* 0x0000038019187812 */ /* 0x000fe400078ec0ff */
[----:B------:R-:W-:-:S02]  /*a280*/  LOP3.LUT R28, R29, 0x380, RZ, 0xc0, !PT ;  /* 0x000003801d1c7812 */ /* 0x000fc400078ec0ff */
[----:B------:R-:W-:Y:S02]  /*a290*/  LOP3.LUT R36, R37, 0x380, RZ, 0xc0, !PT ;  /* 0x0000038025247812 */ /* 0x000fe400078ec0ff */
[----:B------:R-:W-:Y:S02]  /*a2a0*/  LOP3.LUT R40, R41, 0x380, RZ, 0xc0, !PT ;  /* 0x0000038029287812 */ /* 0x000fe400078ec0ff */
[----:B------:R-:W-:Y:S02]  /*a2b0*/  SHF.R.U64 R5, R5, 0x3, RZ ;  /* 0x0000000305057819 */ /* 0x000fe400000012ff */
[----:B------:R-:W-:Y:S01]  /*a2c0*/  LOP3.LUT R8, R8, R9, RZ, 0x3c, !PT ;  /* 0x0000000908087212 */ /* 0x000fe200078e3cff */
[----:B------:R-:W-:Y:S01]  /*a2d0*/  IMAD.X R9, RZ, RZ, R33, P6 ;  /* 0x000000ffff097224 */ /* 0x000fe200030e0621 */
[----:B------:R-:W-:Y:S02]  /*a2e0*/  IADD3 R3, P6, R32, 0x7000, RZ ;  /* 0x0000700020037810 */ /* 0x000fe40007fde0ff */
[----:B------:R-:W-:-:S02]  /*a2f0*/  SHF.R.U64 R12, R12, 0x3, RZ ;  /* 0x000000030c0c7819 */ /* 0x000fc400000012ff */
[----:B------:R-:W-:Y:S01]  /*a300*/  SHF.R.U64 R24, R24, 0x3, RZ ;  /* 0x0000000318187819 */ /* 0x000fe200000012ff */
[--C-:B------:R-:W-:Y:S01]  /*a310*/  IMAD.X R45, RZ, RZ, R33.reuse, P6 ;  /* 0x000000ffff2d7224 */ /* 0x100fe200030e0621 */
[----:B------:R-:W-:Y:S01]  /*a320*/  SHF.R.U64 R28, R28, 0x3, RZ ;  /* 0x000000031c1c7819 */ /* 0x000fe200000012ff */
[----:B------:R-:W-:Y:S01]  /*a330*/  UIMAD UR7, UR12, UR10, URZ ;  /* 0x0000000a0c0772a4 */ /* 0x000fe2000f8e023f */
[----:B------:R-:W-:Y:S01]  /*a340*/  SHF.R.U64 R36, R36, 0x3, RZ ;  /* 0x0000000324247819 */ /* 0x000fe200000012ff */
[----:B------:R-:W-:Y:S01]  /*a350*/  UIMAD.WIDE.U32 UR8, UR4, UR10, URZ ;  /* 0x0000000a040872a5 */ /* 0x000fe2000f8e003f */
[----:B------:R-:W-:Y:S01]  /*a360*/  SHF.R.U64 R40, R40, 0x3, RZ ;  /* 0x0000000328287819 */ /* 0x000fe200000012ff */
[----:B------:R-:W5:Y:S01]  /*a370*/  LD.E.128 R8, desc[UR50][R8.64] ;  /* 0x0000003208087980 */ /* 0x000f62000c101d00 */
        /* <DEDUP_REMOVED lines=11> */
[----:B------:R1:W5:Y:S01]  /*a430*/  LD.E.128 R4, desc[UR50][R32.64] ;  /* 0x0000003220047980 */ /* 0x000362000c101d00 */
[----:B------:R-:W-:Y:S01]  /*a440*/  LOP3.LUT R0, R3, 0x380, RZ, 0xc0, !PT ;  /* 0x0000038003007812 */ /* 0x000fe200078ec0ff */
[----:B------:R-:W-:-:S02]  /*a450*/  UIMAD UR7, UR4, UR11, UR7 ;  /* 0x0000000b040772a4 */ /* 0x000fc4000f8e0207 */
[----:B------:R-:W5:Y:S01]  /*a460*/  LD.E.128 R12, desc[UR50][R12.64] ;  /* 0x000000320c0c7980 */ /* 0x000f62000c101d00 */
[----:B------:R-:W-:-:S03]  /*a470*/  SHF.R.U64 R0, R0, 0x3, RZ ;  /* 0x0000000300007819 */ /* 0x000fc600000012ff */
[----:B------:R-:W5:Y:S01]  /*a480*/  LD.E.128 R24, desc[UR50][R24.64] ;  /* 0x0000003218187980 */ /* 0x000f62000c101d00 */
[----:B-1----:R-:W1:Y:S01]  /*a490*/  @P1 LDC R33, c[0x0][0xbec] ;  /* 0x0002fb00ff211b82 */ /* 0x002e620000000800 */
[----:B------:R-:W-:Y:S01]  /*a4a0*/  UIADD3 UR9, UR9, UR7, URZ ;  /* 0x0000000709097290 */ /* 0x000fe2000fffe03f */
[----:B------:R-:W-:Y:S01]  /*a4b0*/  LOP3.LUT R44, R0, R3, RZ, 0x3c, !PT ;  /* 0x00000003002c7212 */ /* 0x000fe200078e3cff */
[----:B------:R-:W-:Y:S01]  /*a4c0*/  ULDC.64 UR10, c[0x0][0xae8] ;  /* 0x0002ba00000a7ab9 */ /* 0x000fe20000000a00 */
[----:B------:R-:W-:Y:S01]  /*a4d0*/  IMAD R0, R19, 0x20, R197 ;  /* 0x0000002013007824 */ /* 0x000fe200078e02c5 */
[----:B------:R-:W-:Y:S01]  /*a4e0*/  UIMAD.WIDE.U32 UR8, UR43, UR10, UR8 ;  /* 0x0000000a2b0872a5 */ /* 0x000fe2000f8e0008 */
[----:B------:R-:W5:Y:S01]  /*a4f0*/  LD.E.128 R28, desc[UR50][R28.64] ;  /* 0x000000321c1c7980 */ /* 0x000f62000c101d00 */
[----:B------:R-:W-:Y:S01]  /*a500*/  USHF.R.S32.HI UR4, URZ, 0x1f, UR42 ;  /* 0x0000001f3f047899 */ /* 0x000fe2000801142a */
[----:B------:R-:W-:Y:S01]  /*a510*/  VIADD R48, R0, UR38 ;  /* 0x0000002600307c36 */ /* 0x000fe20008000000 */
[----:B------:R-:W-:Y:S01]  /*a520*/  UIMAD UR9, UR43, UR11, UR9 ;  /* 0x0000000b2b0972a4 */ /* 0x000fe2000f8e0209 */
[----:B------:R-:W5:Y:S02]  /*a530*/  LD.E.128 R36, desc[UR50][R36.64] ;  /* 0x0000003224247980 */ /* 0x000f64000c101d00 */
[----:B------:R-:W-:-:S02]  /*a540*/  ULDC.64 UR10, c[0x0][0xaf0] ;  /* 0x0002bc00000a7ab9 */ /* 0x000fc40000000a00 */
[----:B------:R-:W-:Y:S01]  /*a550*/  UIMAD UR4, UR4, UR10, URZ ;  /* 0x0000000a040472a4 */ /* 0x000fe2000f8e023f */
[----:B------:R-:W-:Y:S01]  /*a560*/  IMAD.MOV.U32 R3, RZ, RZ, R48 ;  /* 0x000000ffff037224 */ /* 0x000fe200078e0030 */
[----:B------:R-:W5:Y:S02]  /*a570*/  LD.E.128 R40, desc[UR50][R40.64] ;  /* 0x0000003228287980 */ /* 0x000f64000c101d00 */
[----:B------:R-:W-:Y:S02]  /*a580*/  UIMAD UR4, UR42, UR11, UR4 ;  /* 0x0000000b2a0472a4 */ /* 0x000fe4000f8e0204 */
[----:B------:R-:W5:Y:S01]  /*a590*/  LD.E.128 R44, desc[UR50][R44.64] ;  /* 0x000000322c2c7980 */ /* 0x000f62000c101d00 */
[----:B-1----:R-:W-:Y:S01]  /*a5a0*/  @P1 IMAD.HI.U32 R0, R48, R33, RZ ;  /* 0x0000002130001227 */ /* 0x002fe200078e00ff */
[----:B------:R-:W-:Y:S01]  /*a5b0*/  UIMAD.WIDE.U32 UR42, UR42, UR10, UR8 ;  /* 0x0000000a2a2a72a5 */ /* 0x000fe2000f8e0008 */
[----:B------:R-:W-:Y:S01]  /*a5c0*/  @!PT LDS RZ, [RZ] ;  /* 0x00000000fffff984 */ /* 0x000fe20000000800 */
[----:B------:R-:W-:Y:S01]  /*a5d0*/  @!PT LDS RZ, [RZ] ;  /* 0x00000000fffff984 */ /* 0x000fe20000000800 */
[----:B------:R-:W-:Y:S01]  /*a5e0*/  @!PT LDS RZ, [RZ] ;  /* 0x00000000fffff984 */ /* 0x000fe20000000800 */
[----:B------:R-:W-:Y:S01]  /*a5f0*/  @!PT LDS RZ, [RZ] ;  /* 0x00000000fffff984 */ /* 0x000fe20000000800 */
[----:B------:R1:W-:Y:S06]  /*a600*/  MEMBAR.ALL.CTA ;  /* 0x0000000000007992 */ /* 0x0003ec0000008000 */
[----:B-1----:R-:W1:Y:S01]  /*a610*/  FENCE.VIEW.ASYNC.S ;  /* 0x00000000000073c6 */ /* 0x002e620000000000 */
[----:B------:R-:W-:Y:S01]  /*a620*/  ULDC.64 UR8, c[0x0][0xae0] ;  /* 0x0002b80000087ab9 */ /* 0x000fe20000000a00 */
[----:B0-----:R-:W-:Y:S01]  /*a630*/  @P1 SHF.R.U32.HI R3, RZ, R49, R0 ;  /* 0x00000031ff031219 */ /* 0x001fe20000011600 */
[----:B------:R-:W-:-:S03]  /*a640*/  UIADD3 UR4, UR43, UR4, URZ ;  /* 0x000000042b047290 */ /* 0x000fc6000fffe03f */
[--C-:B------:R-:W-:Y:S01]  /*a650*/  SHF.R.S32.HI R0, RZ, 0x1f, R3.reuse ;  /* 0x0000001fff007819 */ /* 0x100fe20000011403 */
[----:B------:R-:W-:Y:S02]  /*a660*/  IMAD.MOV R49, RZ, RZ, -R3 ;  /* 0x000000ffff317224 */ /* 0x000fe400078e0a03 */
[----:B------:R-:W-:Y:S02]  /*a670*/  IMAD.U32 R33, RZ, RZ, UR43 ;  /* 0x0000002bff217e24 */ /* 0x000fe4000f8e00ff */
[----:B------:R-:W-:Y:S02]  /*a680*/  IMAD R0, R0, UR8, RZ ;  /* 0x0000000800007c24 */ /* 0x000fe4000f8e02ff */
[----:B------:R-:W-:Y:S02]  /*a690*/  IMAD R49, R34, R49, R48 ;  /* 0x0000003122317224 */ /* 0x000fe400078e0230 */
[----:B------:R-:W-:Y:S02]  /*a6a0*/  IMAD.U32 R32, RZ, RZ, UR42 ;  /* 0x0000002aff207e24 */ /* 0x000fe4000f8e00ff */
[----:B------:R-:W-:-:S02]  /*a6b0*/  IMAD.U32 R33, RZ, RZ, UR4 ;  /* 0x00000004ff217e24 */ /* 0x000fc4000f8e00ff */
[C---:B------:R-:W-:Y:S01]  /*a6c0*/  IMAD R51, R3.reuse, UR9, R0 ;  /* 0x0000000903337c24 */ /* 0x040fe2000f8e0200 */
[----:B------:R-:W-:Y:S01]  /*a6d0*/  SHF.R.S32.HI R0, RZ, 0x1f, R49 ;  /* 0x0000001fff007819 */ /* 0x000fe20000011431 */
[----:B------:R-:W-:Y:S01]  /*a6e0*/  IMAD.WIDE.U32 R32, R3, UR8, R32 ;  /* 0x0000000803207c25 */ /* 0x000fe2000f8e0020 */
[----:B------:R-:W-:-:S03]  /*a6f0*/  ULDC.64 UR8, c[0x0][0xad8] ;  /* 0x0002b60000087ab9 */ /* 0x000fc60000000a00 */
[----:B------:R-:W-:Y:S02]  /*a700*/  IMAD.IADD R33, R33, 0x1, R51 ;  /* 0x0000000121217824 */ /* 0x000fe400078e0233 */
[----:B------:R-:W-:Y:S02]  /*a710*/  IMAD R34, R0, UR8, RZ ;  /* 0x0000000800227c24 */ /* 0x000fe4000f8e02ff */
[----:B------:R-:W-:Y:S02]  /*a720*/  VIADD R50, R197, UR38 ;  /* 0x00000026c5327c36 */ /* 0x000fe40008000000 */
[C---:B------:R-:W-:Y:S02]  /*a730*/  IMAD R3, R49.reuse, UR9, R34 ;  /* 0x0000000931037c24 */ /* 0x040fe4000f8e0222 */
[----:B------:R-:W-:Y:S01]  /*a740*/  IMAD.WIDE.U32 R32, R49, UR8, R32 ;  /* 0x0000000831207c25 */ /* 0x000fe2000f8e0020 */
[----:B------:R-:W-:Y:S01]  /*a750*/  ISETP.GE.AND P2, PT, R50, R21, PT ;  /* 0x000000153200720c */ /* 0x000fe20003f46270 */
[----:B------:R-:W-:-:S02]  /*a760*/  ULDC.64 UR8, c[0x0][0xa80] ;  /* 0x0002a00000087ab9 */ /* 0x000fc40000000a00 */
[----:B------:R-:W-:Y:S01]  /*a770*/  IMAD.IADD R3, R33, 0x1, R3 ;  /* 0x0000000121037824 */ /* 0x000fe200078e0203 */
[----:B------:R-:W-:Y:S01]  /*a780*/  LEA R34, P3, R32, UR8, 0x1 ;  /* 0x0000000820227c11 */ /* 0x000fe2000f8608ff */
[----:B------:R-:W-:Y:S02]  /*a790*/  VIADD R20, R20, 0x28820 ;  /* 0x0002882014147836 */ /* 0x000fe40000000000 */
[----:B------:R-:W-:Y:S01]  /*a7a0*/  VIADD R0, R50, 0x20 ;  /* 0x0000002032007836 */ /* 0x000fe20000000000 */
[----:B------:R-:W-:Y:S02]  /*a7b0*/  LEA.HI.X R3, R32, UR9, R3, 0x1, P3 ;  /* 0x0000000920037c11 */ /* 0x000fe400098f0c03 */
[----:B------:R-:W-:Y:S02]  /*a7c0*/  PRMT R20, RZ, 0x654, R20 ;  /* 0x00000654ff147816 */ /* 0x000fe40000000014 */
[-C--:B------:R-:W-:Y:S01]  /*a7d0*/  ISETP.GE.AND P0, PT, R0, R21.reuse, PT ;  /* 0x000000150000720c */ /* 0x080fe20003f06270 */
[----:B------:R-:W-:Y:S01]  /*a7e0*/  VIADD R0, R50, 0x40 ;  /* 0x0000004032007836 */ /* 0x000fe20000000000 */
[----:B-1----:R0:W-:Y:S01]  /*a7f0*/  SYNCS.ARRIVE.TRANS64.RED.A1T0 RZ, [R20+URZ], RZ ;  /* 0x000000ff14ff79a7 */ /* 0x0021e2000810043f */
[----:B------:R0:W1:Y:S01]  /*a800*/  SHFL.IDX PT, R33, R34, RZ, 0x181f ;  /* 0x00181fff22217589 */ /* 0x00006200000e0000 */
[----:B------:R-:W-:Y:S03]  /*a810*/  BSSY B1, `(.L_x_8579) ;  /* 0x000000d000017945 */ /* 0x000fe60003800000 */
[----:B------:R0:W2:Y:S01]  /*a820*/  SHFL.IDX PT, R49, R3, RZ, 0x181f ;  /* 0x00181fff03317589 */ /* 0x0000a200000e0000 */
[----:B------:R-:W-:Y:S01]  /*a830*/  ISETP.GE.AND P1, PT, R0, R21, PT ;  /* 0x000000150000720c */ /* 0x000fe20003f26270 */
[----:B------:R-:W-:-:S12]  /*a840*/  @P2 BRA `(.L_x_8580) ;  /* 0x0000000000242947 */ /* 0x000fd80003800000 */
[----:B------:R-:W-:Y:S02]  /*a850*/  ULDC UR4, c[0x0][0xac8] ;  /* 0x0002b20000047ab9 */ /* 0x000fe40000000800 */
[----:B------:R-:W-:Y:S02]  /*a860*/  ISETP.GE.AND P2, PT, R2, UR4, PT ;  /* 0x0000000402007c0c */ /* 0x000fe4000bf46270 */
[----:B------:R-:W-:-:S11]  /*a870*/  ISETP.GE.AND P3, PT, R18, UR4, PT ;  /* 0x0000000412007c0c */ /* 0x000fd6000bf66270 */
[-C--:B-1----:R-:W-:Y:S02]  /*a880*/  @!P2 LEA R32, P4, R2, R33.reuse, 0x1 ;  /* 0x000000210220a211 */ /* 0x082fe400078808ff */
[----:B------:R-:W-:Y:S02]  /*a890*/  @!P3 LEA R48, P5, R18, R33, 0x1 ;  /* 0x000000211230b211 */ /* 0x000fe400078a08ff */
[-C--:B--2---:R-:W-:Y:S02]  /*a8a0*/  @!P2 LEA.HI.X R33, R2, R49.reuse, R218, 0x1, P4 ;  /* 0x000000310221a211 */ /* 0x084fe400020f0cda */
[----:B------:R-:W-:-:S03]  /*a8b0*/  @!P3 LEA.HI.X R49, R18, R49, R217, 0x1, P5 ;  /* 0x000000311231b211 */ /* 0x000fc600028f0cd9 */
[----:B-----5:R3:W-:Y:S04]  /*a8c0*/  @!P2 ST.E.128 desc[UR50][R32.64], R4 ;  /* 0x000000042000a985 */ /* 0x0207e8000c101d32 */
[----:B------:R3:W-:Y:S02]  /*a8d0*/  @!P3 ST.E.128 desc[UR50][R48.64], R28 ;  /* 0x0000001c3000b985 */ /* 0x0007e4000c101d32 */
.L_x_8580:
[----:B------:R-:W-:Y:S05]  /*a8e0*/  BSYNC B1 ;  /* 0x0000000000017941 */ /* 0x000fea0003800000 */
.L_x_8579:
[----:B---3-5:R3:W4:Y:S01]  /*a8f0*/  SHFL.IDX PT, R7, R3, 0x1, 0x181f ;  /* 0x00381f0003077f89 */ /* 0x02872200000e0000 */
[----:B------:R-:W-:Y:S03]  /*a900*/  BSSY B1, `(.L_x_8581) ;  /* 0x000000c000017945 */ /* 0x000fe60003800000 */
[----:B------:R3:W0:Y:S01]  /*a910*/  SHFL.IDX PT, R5, R34, 0x1, 0x181f ;  /* 0x00381f0022057f89 */ /* 0x00062200000e0000 */
[----:B------:R-:W-:Y:S05]  /*a920*/  @P0 BRA `(.L_x_8582) ;  /* 0x0000000000240947 */ /* 0x000fea0003800000 */
[----:B------:R-:W-:Y:S02]  /*a930*/  ULDC UR4, c[0x0][0xac8] ;  /* 0x0002b20000047ab9 */ /* 0x000fe40000000800 */
[----:B------:R-:W-:Y:S02]  /*a940*/  ISETP.GE.AND P3, PT, R2, UR4, PT ;  /* 0x0000000402007c0c */ /* 0x000fe4000bf66270 */
[----:B------:R-:W-:-:S11]  /*a950*/  ISETP.GE.AND P4, PT, R18, UR4, PT ;  /* 0x0000000412007c0c */ /* 0x000fd6000bf86270 */
[-C--:B0-----:R-:W-:Y:S02]  /*a960*/  @!P3 LEA R4, P0, R2, R5.reuse, 0x1 ;  /* 0x000000050204b211 */ /* 0x081fe400078008ff */
[----:B------:R-:W-:Y:S02]  /*a970*/  @!P4 LEA R6, P2, R18, R5, 0x1 ;  /* 0x000000051206c211 */ /* 0x000fe400078408ff */
[-C--:B----4-:R-:W-:Y:S02]  /*a980*/  @!P3 LEA.HI.X R5, R2, R7.reuse, R218, 0x1, P0 ;  /* 0x000000070205b211 */ /* 0x090fe400000f0cda */
[----:B------:R-:W-:-:S03]  /*a990*/  @!P4 LEA.HI.X R7, R18, R7, R217, 0x1, P2 ;  /* 0x000000071207c211 */ /* 0x000fc600010f0cd9 */
[----:B------:R0:W-:Y:S04]  /*a9a0*/  @!P3 ST.E.128 desc[UR50][R4.64], R8 ;  /* 0x000000080400b985 */ /* 0x0001e8000c101d32 */
[----:B------:R0:W-:Y:S02]  /*a9b0*/  @!P4 ST.E.128 desc[UR50][R6.64], R36 ;  /* 0x000000240600c985 */ /* 0x0001e4000c101d32 */
.L_x_8582:
[----:B------:R-:W-:Y:S05]  /*a9c0*/  BSYNC B1 ;  /* 0x0000000000017941 */ /* 0x000fea0003800000 */
.L_x_8581:
[----:B0---4-:R0:W4:Y:S01]  /*a9d0*/  SHFL.IDX PT, R7, R3, 0x2, 0x181f ;  /* 0x00581f0003077f89 */ /* 0x01112200000e0000 */
        /* <DEDUP_REMOVED lines=12> */
.L_x_8584:
[----:B------:R-:W-:Y:S05]  /*aaa0*/  BSYNC B1 ;  /* 0x0000000000017941 */ /* 0x000fea0003800000 */
.L_x_8583:
[----:B------:R-:W-:Y:S01]  /*aab0*/  VIADD R0, R50, 0x60 ;  /* 0x0000006032007836 */ /* 0x000fe20000000000 */
[----:B0--3--:R-:W0:Y:S04]  /*aac0*/  SHFL.IDX PT, R3, R3, 0x3, 0x181f ;  /* 0x00781f0003037f89 */ /* 0x009e2800000e0000 */
[----:B------:R-:W-:Y:S01]  /*aad0*/  ISETP.GE.AND P0, PT, R0, R21, PT ;  /* 0x000000150000720c */ /* 0x000fe20003f06270 */
[----:B----4-:R3:W4:-:S12]  /*aae0*/  SHFL.IDX PT, R7, R34, 0x3, 0x181f ;  /* 0x00781f0022077f89 */ /* 0x01071800000e0000 */
[----:B---3--:R-:W-:Y:S05]  /*aaf0*/  @P0 BRA `(.L_x_8585) ;  /* 0x0000001800280947 */ /* 0x008fea0003800000 */
[----:B------:R-:W-:Y:S02]  /*ab00*/  ULDC UR4, c[0x0][0xac8] ;  /* 0x0002b20000047ab9 */ /* 0x000fe40000000800 */
[----:B------:R-:W-:-:S13]  /*ab10*/  ISETP.GE.AND P1, PT, R2, UR4, PT ;  /* 0x0000000402007c0c */ /* 0x000fda000bf26270 */
[----:B----4-:R-:W-:-:S04]  /*ab20*/  @!P1 LEA R4, P0, R2, R7, 0x1 ;  /* 0x0000000702049211 */ /* 0x010fc800078008ff */
        /* <DEDUP_REMOVED lines=8> */
.L_x_8578:
[----:B------:R-:W-:Y:S01]  /*abb0*/  ULDC.64 UR10, c[0x0][0xb08] ;  /* 0x0002c200000a7ab9 */ /* 0x000fe20000000a00 */
[----:B------:R-:W0:Y:S01]  /*abc0*/  @P1 LDC R0, c[0x0][0xbec] ;  /* 0x0002fb00ff001b82 */ /* 0x000e220000000800 */
[----:B------:R-:W-:Y:S01]  /*abd0*/  UIMAD UR7, UR12, UR10, URZ ;  /* 0x0000000a0c0772a4 */ /* 0x000fe2000f8e023f */
[----:B------:R-:W-:Y:S01]  /*abe0*/  IMAD.MOV.U32 R3, RZ, RZ, R11 ;  /* 0x000000ffff037224 */ /* 0x000fe200078e000b */
[----:B------:R-:W-:Y:S01]  /*abf0*/  UIMAD.WIDE.U32 UR8, UR4, UR10, URZ ;  /* 0x0000000a040872a5 */ /* 0x000fe2000f8e003f */
[----:B------:R-:W-:Y:S01]  /*ac00*/  ISETP.GE.AND P0, PT, R10, R21, PT ;  /* 0x000000150a00720c */ /* 0x000fe20003f06270 */
[----:B------:R-:W-:Y:S01]  /*ac10*/  UIMAD UR7, UR4, UR11, UR7 ;  /* 0x0000000b040772a4 */ /* 0x000fe2000f8e0207 */
[----:B------:R-:W-:Y:S01]  /*ac20*/  VIADD R20, R20, 0x28820 ;  /* 0x0002882014147836 */ /* 0x000fe20000000000 */
[----:B------:R-:W-:Y:S01]  /*ac30*/  USHF.R.S32.HI UR4, URZ, 0x1f, UR42 ;  /* 0x0000001f3f047899 */ /* 0x000fe2000801142a */
[----:B------:R-:W1:Y:S01]  /*ac40*/  @P1 LDC R5, c[0x0][0xbf0] ;  /* 0x0002fc00ff051b82 */ /* 0x000e620000000800 */
[----:B------:R-:W-:Y:S01]  /*ac50*/  UIADD3 UR9, UR9, UR7, URZ ;  /* 0x0000000709097290 */ /* 0x000fe2000fffe03f */
[----:B------:R-:W-:Y:S01]  /*ac60*/  BSSY B1, `(.L_x_8586) ;  /* 0x0000068000017945 */ /* 0x000fe20003800000 */
[----:B------:R-:W-:Y:S01]  /*ac70*/  ULDC.64 UR10, c[0x0][0xb38] ;  /* 0x0002ce00000a7ab9 */ /* 0x000fe20000000a00 */
[----:B------:R-:W-:Y:S01]  /*ac80*/  PRMT R20, RZ, 0x654, R20 ;  /* 0x00000654ff147816 */ /* 0x000fe20000000014 */
[----:B------:R-:W-:-:S03]  /*ac90*/  UIMAD.WIDE.U32 UR8, UR43, UR10, UR8 ;  /* 0x0000000a2b0872a5 */ /* 0x000fc6000f8e0008 */
[----:B------:R2:W-:Y:S01]  /*aca0*/  SYNCS.ARRIVE.TRANS64.RED.A1T0 RZ, [R20+URZ], RZ ;  /* 0x000000ff14ff79a7 */ /* 0x0005e2000810043f */
        /* <DEDUP_REMOVED lines=8> */
[----:B-1----:R-:W-:Y:S02]  /*ad30*/  @P1 SHF.R.U32.HI R3, RZ, R5, R0 ;  /* 0x00000005ff031219 */ /* 0x002fe40000011600 */
[----:B------:R-:W-:Y:S02]  /*ad40*/  UMOV UR8, UR42 ;  /* 0x0000002a00087c82 */ /* 0x000fe40008000000 */
[----:B------:R-:W-:Y:S01]  /*ad50*/  UIMAD.WIDE.U32 UR8, UR39, UR10, UR8 ;  /* 0x0000000a270872a5 */ /* 0x000fe2000f8e0008 */
[--C-:B------:R-:W-:Y:S01]  /*ad60*/  SHF.R.S32.HI R0, RZ, 0x1f, R3.reuse ;  /* 0x0000001fff007819 */ /* 0x100fe20000011403 */
[----:B------:R-:W-:Y:S02]  /*ad70*/  IMAD.MOV R7, RZ, RZ, -R3 ;  /* 0x000000ffff077224 */ /* 0x000fe400078e0a03 */
[----:B------:R-:W-:-:S02]  /*ad80*/  UIMAD UR39, UR39, UR11, UR9 ;  /* 0x0000000b272772a4 */ /* 0x000fc4000f8e0209 */
[----:B------:R-:W-:Y:S01]  /*ad90*/  IMAD R7, R34, R7, R11 ;  /* 0x0000000722077224 */ /* 0x000fe200078e020b */
[----:B------:R-:W-:Y:S01]  /*ada0*/  ULDC.64 UR10, c[0x0][0xb30] ;  /* 0x0002cc00000a7ab9 */ /* 0x000fe20000000a00 */
[----:B------:R-:W-:Y:S02]  /*adb0*/  IMAD.U32 R5, RZ, RZ, UR9 ;  /* 0x00000009ff057e24 */ /* 0x000fe4000f8e00ff */
        /* <DEDUP_REMOVED lines=14> */
[----:B------:R-:W-:Y:S01]  /*aea0*/  LEA.HI.X R3, R4, UR9, R3, 0x2, P1 ;  /* 0x0000000904037c11 */ /* 0x000fe200088f1403 */
[----:B------:R2:W0:Y:S04]  /*aeb0*/  SHFL.IDX PT, R6, R0, RZ, 0x1c1f ;  /* 0x001c1fff00067589 */ /* 0x00042800000e0000 */
[----:B------:R2:W1:Y:S01]  /*aec0*/  SHFL.IDX PT, R7, R3, RZ, 0x1c1f ;  /* 0x001c1fff03077589 */ /* 0x00046200000e0000 */
[----:B------:R-:W-:Y:S05]  /*aed0*/  @P0 BRA `(.L_x_8587) ;  /* 0x0000000400000947 */ /* 0x000fea0003800000 */
[----:B------:R-:W-:Y:S02]  /*aee0*/  ULDC UR4, c[0x0][0xac8] ;  /* 0x0002b20000047ab9 */ /* 0x000fe40000000800 */
[----:B------:R-:W-:Y:S02]  /*aef0*/  ISETP.GE.AND P3, PT, R16, UR4, PT ;  /* 0x0000000410007c0c */ /* 0x000fe4000bf66270 */
[----:B------:R-:W-:Y:S02]  /*af00*/  ISETP.GE.AND P2, PT, R196, UR4, PT ;  /* 0x00000004c4007c0c */ /* 0x000fe4000bf46270 */
[----:B------:R-:W-:Y:S02]  /*af10*/  ISETP.GE.AND P1, PT, R195, UR4, PT ;  /* 0x00000004c3007c0c */ /* 0x000fe4000bf26270 */
[----:B------:R-:W-:Y:S02]  /*af20*/  ISETP.GE.AND P0, PT, R194, UR4, PT ;  /* 0x00000004c2007c0c */ /* 0x000fe4000bf06270 */
[----:B------:R-:W-:-:S05]  /*af30*/  ISETP.GE.AND P4, PT, R192, UR4, PT ;  /* 0x00000004c0007c0c */ /* 0x000fca000bf86270 */
[----:B01----:R-:W-:Y:S02]  /*af40*/  @!P3 IMAD.WIDE R4, R16, 0x4, R6 ;  /* 0x000000041004b825 */ /* 0x003fe400078e0206 */
        /* <DEDUP_REMOVED lines=12> */
[-C--:B0-----:R-:W-:Y:S01]  /*b010*/  @!P3 LEA R4, P6, R193, R6.reuse, 0x2 ;  /* 0x00000006c104b211 */ /* 0x081fe200078c10ff */
[----:B------:R0:W-:Y:S01]  /*b020*/  @!P0 ST.E.64 desc[UR50][R12.64], R100 ;  /* 0x000000640c008985 */ /* 0x0001e2000c101b32 */
[----:B------:R-:W-:-:S02]  /*b030*/  @!P4 LEA R14, P0, R192, R6, 0x2 ;  /* 0x00000006c00ec211 */ /* 0x000fc400078010ff */
        /* <DEDUP_REMOVED lines=9> */
[----:B-1----:R-:W-:-:S03]  /*b0d0*/  @!P2 LEA R8, P4, R190, R6, 0x2 ;  /* 0x00000006be08a211 */ /* 0x002fc600078810ff */
[----:B------:R-:W-:Y:S01]  /*b0e0*/  @!P5 ST.E.64 desc[UR50][R24.64], R112 ;  /* 0x000000701800d985 */ /* 0x000fe2000c101b32 */
[CC--:B---3--:R-:W-:Y:S02]  /*b0f0*/  @!P1 LEA R10, P5, R189.reuse, R6.reuse, 0x2 ;  /* 0x00000006bd0a9211 */ /* 0x0c8fe400078a10ff */
        /* <DEDUP_REMOVED lines=16> */
[CC--:B0-----:R-:W-:Y:S02]  /*b200*/  @!P2 LEA R8, P3, R185.reuse, R6.reuse, 0x2 ;  /* 0x00000006b908a211 */ /* 0x0c1fe400078610ff */
[-C--:B------:R-:W-:Y:S02]  /*b210*/  @!P4 LEA.HI.X R15, R186, R7.reuse, R203, 0x2, P6 ;  /* 0x00000007ba0fc211 */ /* 0x080fe400030f14cb */
[-C--:B-1----:R-:W-:Y:S02]  /*b220*/  @!P1 LEA R10, P6, R184, R6.reuse, 0x2 ;  /* 0x00000006b80a9211 */ /* 0x082fe400078c10ff */
        /* <DEDUP_REMOVED lines=11> */
.L_x_8587:
[----:B------:R-:W-:Y:S05]  /*b2e0*/  BSYNC B1 ;  /* 0x0000000000017941 */ /* 0x000fea0003800000 */
.L_x_8586:
[----:B------:R-:W-:Y:S01]  /*b2f0*/  ISETP.GE.AND P0, PT, R26, R21, PT ;  /* 0x000000151a00720c */ /* 0x000fe20003f06270 */
[----:B-1--4-:R1:W3:Y:S04]  /*b300*/  SHFL.IDX PT, R7, R3, 0x1, 0x1c1f ;  /* 0x003c1f0003077f89 */ /* 0x0122e800000e0000 */
[----:B0-----:R1:W0:Y:S08]  /*b310*/  SHFL.IDX PT, R6, R0, 0x1, 0x1c1f ;  /* 0x003c1f0000067f89 */ /* 0x00123000000e0000 */
[----:B-1----:R-:W-:Y:S05]  /*b320*/  @P0 BRA `(.L_x_8585) ;  /* 0x00000010001c0947 */ /* 0x002fea0003800000 */
[----:B------:R-:W-:Y:S02]  /*b330*/  ULDC UR4, c[0x0][0xac8] ;  /* 0x0002b20000047ab9 */ /* 0x000fe40000000800 */
[----:B------:R-:W-:Y:S02]  /*b340*/  ISETP.GE.AND P1, PT, R196, UR4, PT ;  /* 0x00000004c4007c0c */ /* 0x000fe4000bf26270 */
[----:B------:R-:W-:Y:S02]  /*b350*/  ISETP.GE.AND P0, PT, R195, UR4, PT ;  /* 0x00000004c3007c0c */ /* 0x000fe4000bf06270 */
[----:B------:R-:W-:Y:S02]  /*b360*/  ISETP.GE.AND P2, PT, R16, UR4, PT ;  /* 0x0000000410007c0c */ /* 0x000fe4000bf46270 */
[----:B------:R-:W-:Y:S02]  /*b370*/  ISETP.GE.AND P4, PT, R193, UR4, PT ;  /* 0x00000004c1007c0c */ /* 0x000fe4000bf86270 */
[----:B------:R-:W-:-:S05]  /*b380*/  ISETP.GE.AND P3, PT, R194, UR4, PT ;  /* 0x00000004c2007c0c */ /* 0x000fca000bf66270 */
[CC--:B0-----:R-:W-:Y:S02]  /*b390*/  @!P1 LEA R8, P5, R196.reuse, R6.reuse, 0x2 ;  /* 0x00000006c4089211 */ /* 0x0c1fe400078a10ff */
[CC--:B------:R-:W-:Y:S02]  /*b3a0*/  @!P0 LEA R10, P6, R195.reuse, R6.reuse, 0x2 ;  /* 0x00000006c30a8211 */ /* 0x0c0fe400078c10ff */
[-C--:B---3--:R-:W-:Y:S01]  /*b3b0*/  @!P1 LEA.HI.X R9, R196, R7.reuse, R213, 0x2, P5 ;  /* 0x00000007c4099211 */ /* 0x088fe200028f14d5 */
[----:B------:R-:W-:Y:S01]  /*b3c0*/  @!P2 IMAD.WIDE R4, R16, 0x4, R6 ;  /* 0x000000041004a825 */ /* 0x000fe200078e0206 */
[----:B------:R-:W-:Y:S02]  /*b3d0*/  ISETP.GE.AND P5, PT, R192, UR4, PT ;  /* 0x00000004c0007c0c */ /* 0x000fe4000bfa6270 */
[----:B------:R-:W-:Y:S02]  /*b3e0*/  @!P0 LEA.HI.X R11, R195, R7, R212, 0x2, P6 ;  /* 0x00000007c30b8211 */ /* 0x000fe400030f14d4 */
[----:B------:R0:W-:Y:S01]  /*b3f0*/  @!P2 ST.E.64 desc[UR50][R4.64], R90 ;  /* 0x0000005a0400a985 */ /* 0x0001e2000c101b32 */
[----:B------:R-:W-:-:S02]  /*b400*/  @!P4 LEA R14, P2, R193, R6, 0x2 ;  /* 0x00000006c10ec211 */ /* 0x000fc400078410ff */
        /* <DEDUP_REMOVED lines=8> */
[----:B--2---:R-:W-:-:S03]  /*b490*/  @!P5 LEA R20, P6, R192, R6, 0x2 ;  /* 0x00000006c014d211 */ /* 0x004fc600078c10ff */
[----:B------:R2:W-:Y:S01]  /*b4a0*/  @!P3 ST.E.64 desc[UR50][R12.64], R102 ;  /* 0x000000660c00b985 */ /* 0x0005e2000c101b32 */
[-C--:B------:R-:W-:Y:S02]  /*b4b0*/  @!P5 LEA.HI.X R21, R192, R7.reuse, R209, 0x2, P6 ;  /* 0x00000007c015d211 */ /* 0x080fe400030f14d1 */
[----:B------:R-:W-:Y:S01]  /*b4c0*/  ISETP.GE.AND P3, PT, R188, UR4, PT ;  /* 0x00000004bc007c0c */ /* 0x000fe2000bf66270 */
[----:B------:R3:W-:Y:S01]  /*b4d0*/  @!P4 ST.E.64 desc[UR50][R14.64], R106 ;  /* 0x0000006a0e00c985 */ /* 0x0007e2000c101b32 */
[-C--:B0-----:R-:W-:Y:S02]  /*b4e0*/  @!P0 LEA R4, P4, R191, R6.reuse, 0x2 ;  /* 0x00000006bf048211 */ /* 0x081fe400078810ff */
[-C--:B-1----:R-:W-:Y:S01]  /*b4f0*/  @!P2 LEA R10, P6, R189, R6.reuse, 0x2 ;  /* 0x00000006bd0aa211 */ /* 0x082fe200078c10ff */
[----:B------:R-:W-:Y:S01]  /*b500*/  @!P5 ST.E.64 desc[UR50][R20.64], R110 ;  /* 0x0000006e1400d985 */ /* 0x000fe2000c101b32 */
[----:B------:R-:W-:Y:S02]  /*b510*/  @!P1 LEA R8, P5, R190, R6, 0x2 ;  /* 0x00000006be089211 */ /* 0x000fe400078a10ff */
[----:B------:R-:W-:-:S02]  /*b520*/  @!P0 LEA.HI.X R5, R191, R7, R208, 0x2, P4 ;  /* 0x00000007bf058211 */ /* 0x000fc400020f14d0 */
[-C--:B------:R-:W-:Y:S02]  /*b530*/  @!P1 LEA.HI.X R9, R190, R7.reuse, R207, 0x2, P5 ;  /* 0x00000007be099211 */ /* 0x080fe400028f14cf */
[----:B------:R-:W-:Y:S01]  /*b540*/  ISETP.GE.AND P4, PT, R187, UR4, PT ;  /* 0x00000004bb007c0c */ /* 0x000fe2000bf86270 */
[----:B------:R-:W-:Y:S01]  /*b550*/  @!P0 ST.E.64 desc[UR50][R4.64], R114 ;  /* 0x0000007204008985 */ /* 0x000fe2000c101b32 */
[----:B------:R-:W-:Y:S02]  /*b560*/  @!P2 LEA.HI.X R11, R189, R7, R206, 0x2, P6 ;  /* 0x00000007bd0ba211 */ /* 0x000fe400030f14ce */
[----:B--2---:R-:W-:Y:S01]  /*b570*/  @!P3 LEA R12, P5, R188, R6, 0x2 ;  /* 0x00000006bc0cb211 */ /* 0x004fe200078a10ff */
[----:B------:R0:W-:Y:S01]  /*b580*/  @!P1 ST.E.64 desc[UR50][R8.64], R118 ;  /* 0x0000007608009985 */ /* 0x0001e2000c101b32 */
[----:B------:R-:W-:Y:S02]  /*b590*/  ISETP.GE.AND P1, PT, R185, UR4, PT ;  /* 0x00000004b9007c0c */ /* 0x000fe4000bf26270 */
[----:B------:R-:W-:Y:S01]  /*b5a0*/  ISETP.GE.AND P0, PT, R184, UR4, PT ;  /* 0x00000004b8007c0c */ /* 0x000fe2000bf06270 */
[----:B------:R1:W-:Y:S01]  /*b5b0*/  @!P2 ST.E.64 desc[UR50][R10.64], R122 ;  /* 0x0000007a0a00a985 */ /* 0x0003e2000c101b32 */
[----:B------:R-:W-:-:S02]  /*b5c0*/  ISETP.GE.AND P2, PT, R186, UR4, PT ;  /* 0x00000004ba007c0c */ /* 0x000fc4000bf46270 */
[-C--:B------:R-:W-:Y:S02]  /*b5d0*/  @!P3 LEA.HI.X R13, R188, R7.reuse, R205, 0x2, P5 ;  /* 0x00000007bc0db211 */ /* 0x080fe400028f14cd */
[----:B------:R-:W-:Y:S02]  /*b5e0*/  ISETP.GE.AND P5, PT, R23, UR4, PT ;  /* 0x0000000417007c0c */ /* 0x000fe4000bfa6270 */
[CC--:B---3--:R-:W-:Y:S01]  /*b5f0*/  @!P4 LEA R14, P6, R187.reuse, R6.reuse, 0x2 ;  /* 0x00000006bb0ec211 */ /* 0x0c8fe200078c10ff */
[----:B------:R4:W-:Y:S03]  /*b600*/  @!P3 ST.E.64 desc[UR50][R12.64], R126 ;  /* 0x0000007e0c00b985 */ /* 0x0009e6000c101b32 */
[----:B------:R-:W-:Y:S02]  /*b610*/  @!P4 LEA.HI.X R15, R187, R7, R204, 0x2, P6 ;  /* 0x00000007bb0fc211 */ /* 0x000fe400030f14cc */
[----:B0-----:R-:W-:-:S02]  /*b620*/  @!P1 LEA R8, P6, R185, R6, 0x2 ;  /* 0x00000006b9089211 */ /* 0x001fc400078c10ff */
[-C--:B------:R-:W-:Y:S01]  /*b630*/  @!P2 LEA R4, P3, R186, R6.reuse, 0x2 ;  /* 0x00000006ba04a211 */ /* 0x080fe200078610ff */
[----:B------:R4:W-:Y:S01]  /*b640*/  @!P4 ST.E.64 desc[UR50][R14.64], R130 ;  /* 0x000000820e00c985 */ /* 0x0009e2000c101b32 */
[-C--:B-1----:R-:W-:Y:S02]  /*b650*/  @!P0 LEA R10, P4, R184, R6.reuse, 0x2 ;  /* 0x00000006b80a8211 */ /* 0x082fe400078810ff */
[-C--:B------:R-:W-:Y:S02]  /*b660*/  @!P2 LEA.HI.X R5, R186, R7.reuse, R203, 0x2, P3 ;  /* 0x00000007ba05a211 */ /* 0x080fe400018f14cb */
[----:B------:R-:W-:Y:S02]  /*b670*/  @!P5 LEA R20, P3, R23, R6, 0x2 ;  /* 0x000000061714d211 */ /* 0x000fe400078610ff */
[-C--:B------:R-:W-:Y:S01]  /*b680*/  @!P1 LEA.HI.X R9, R185, R7.reuse, R202, 0x2, P6 ;  /* 0x00000007b9099211 */ /* 0x080fe200030f14ca */
[----:B------:R4:W-:Y:S01]  /*b690*/  @!P2 ST.E.64 desc[UR50][R4.64], R134 ;  /* 0x000000860400a985 */ /* 0x0009e2000c101b32 */
[----:B------:R-:W-:-:S02]  /*b6a0*/  @!P0 LEA.HI.X R11, R184, R7, R201, 0x2, P4 ;  /* 0x00000007b80b8211 */ /* 0x000fc400020f14c9 */
[----:B------:R-:W-:Y:S01]  /*b6b0*/  @!P5 LEA.HI.X R21, R23, R7, R200, 0x2, P3 ;  /* 0x000000071715d211 */ /* 0x000fe200018f14c8 */
[----:B------:R4:W-:Y:S04]  /*b6c0*/  @!P1 ST.E.64 desc[UR50][R8.64], R138 ;  /* 0x0000008a08009985 */ /* 0x0009e8000c101b32 */
[----:B------:R4:W-:Y:S01]  /*b6d0*/  @!P0 ST.E.64 desc[UR50][R10.64], R142 ;  /* 0x0000008e0a008985 */ /* 0x0009e2000c101b32 */
[----:B------:R-:W-:-:S03]  /*b6e0*/  ISETP.GE.AND P0, PT, R22, UR4, PT ;  /* 0x0000000416007c0c */ /* 0x000fc6000bf06270 */
[----:B------:R4:W-:Y:S10]  /*b6f0*/  @!P5 ST.E.64 desc[UR50][R20.64], R146 ;  /* 0x000000921400d985 */ /* 0x0009f4000c101b32 */
[----:B------:R-:W-:Y:S05]  /*b700*/  @P0 BRA `(.L_x_8585) ;  /* 0x0000000c00240947 */ /* 0x000fea0003800000 */
[----:B----4-:R-:W-:-:S04]  /*b710*/  LEA R4, P0, R22, R6, 0x2 ;  /* 0x0000000616047211 */ /* 0x010fc800078010ff */
[----:B------:R-:W-:-:S05]  /*b720*/  LEA.HI.X R5, R22, R7, R199, 0x2, P0 ;  /* 0x0000000716057211 */ /* 0x000fca00000f14c7 */
[----:B------:R1:W-:Y:S01]  /*b730*/  ST.E.64 desc[UR50][R4.64], R150 ;  /* 0x0000009604007985 */ /* 0x0003e2000c101b32 */
[----:B------:R-:W-:Y:S05]  /*b740*/  BRA `(.L_x_8585) ;  /* 0x0000000c00147947 */ /* 0x000fea0003800000 */
.L_x_8576:
        /* <DEDUP_REMOVED lines=9> */
[----:B------:R-:W-:-:S03]  /*b7e0*/  UISETP.NE.U32.AND UP1, UPT, UR8, URZ, UPT ;  /* 0x0000003f0800728c */ /* 0x000fc6000bf25070 */
[----:B------:R-:W2:Y:S01]  /*b7f0*/  @P1 LDG.E R3, desc[UR50][R4.64] ;  /* 0x0000003204031981 */ /* 0x000ea2000c1e1900 */
[----:B------:R-:W-:Y:S01]  /*b800*/  UISETP.NE.AND.EX UP1, UPT, UR9, URZ, UPT, UP1 ;  /* 0x0000003f0900728c */ /* 0x000fe2000bf25310 */
[----:B------:R-:W-:Y:S02]  /*b810*/  ULDC UR4, c[0x0][0xa88] ;  /* 0x0002a20000047ab9 */ /* 0x000fe40000000800 */
[----:B------:R-:W-:-:S03]  /*b820*/  IMAD.U32 R0, RZ, RZ, UR4 ;  /* 0x00000004ff007e24 */ /* 0x000fc6000f8e00ff */
[----:B------:R-:W-:-:S05]  /*b830*/  PLOP3.LUT P2, PT, PT, PT, UP1, 0x80, 0x0 ;  /* 0x000000000000781c */ /* 0x000fca0003f4f018 */
[----:B------:R-:W-:-:S04]  /*b840*/  @UP1 ULEA UR8, UP2, UR42, UR8, 0x2 ;  /* 0x000000082a081291 */ /* 0x000fc8000f84103f */
[----:B------:R-:W-:Y:S02]  /*b850*/  @UP1 ULEA.HI.X UR9, UR42, UR9, UR37, 0x2, UP2 ;  /* 0x000000092a091291 */ /* 0x000fe400090f1425 */
[----:B------:R-:W-:-:S04]  /*b860*/  IMAD.U32 R6, RZ, RZ, UR8 ;  /* 0x00000008ff067e24 */ /* 0x000fc8000f8e00ff */
[----:B------:R-:W-:-:S05]  /*b870*/  IMAD.U32 R7, RZ, RZ, UR9 ;  /* 0x00000009ff077e24 */ /* 0x000fca000f8e00ff */
[----:B------:R0:W5:Y:S01]  /*b880*/  @P2 LDG.E R0, desc[UR50][R6.64] ;  /* 0x0000003206002981 */ /* 0x000162000c1e1900 */
[----:B------:R-:W-:Y:S01]  /*b890*/  UMOV UR4, URZ ;  /* 0x0000003f00047c82 */ /* 0x000fe20008000000 */
[----:B------:R-:W-:Y:S01]  /*b8a0*/  UISETP.NE.AND UP1, UPT, UR45, URZ, UPT ;  /* 0x0000003f2d00728c */ /* 0x000fe2000bf25270 */
[----:B------:R-:W-:-:S10]  /*b8b0*/  ISETP.GT.AND P0, PT, R219, 0x7f, PT ;  /* 0x0000007fdb00780c */ /* 0x000fd40003f04270 */
[----:B------:R-:W-:Y:S01]  /*b8c0*/  @!UP1 ULDC UR45, c[0x0][0xad4] ;  /* 0x0002b500002d9ab9 */ /* 0x000fe20000000800 */
[----:B--2---:R-:W-:-:S13]  /*b8d0*/  @P1 R2UR UR4, R3 ;  /* 0x00000000030412ca */ /* 0x004fda00000e0000 */
[----:B------:R-:W-:Y:S01]  /*b8e0*/  USHF.R.S32.HI UR18, URZ, 0x1f, UR4 ;  /* 0x0000001f3f127899 */ /* 0x000fe20008011404 */
[----:B0-----:R-:W-:Y:S11]  /*b8f0*/  @P2 BRA `(.L_x_8588) ;  /* 0x0000000000102947 */ /* 0x001ff60003800000 */
[----:B------:R-:W-:Y:S05]  /*b900*/  @!P1 BRA `(.L_x_8588) ;  /* 0x00000000000c9947 */ /* 0x000fea0003800000 */
[----:B------:R-:W2:Y:S04]  /*b910*/  LDG.E R3, desc[UR50][R4.64] ;  /* 0x0000003204037981 */ /* 0x000ea8000c1e1900 */
[----:B-----5:R-:W2:Y:S02]  /*b920*/  LDG.E R0, desc[UR50][R4.64+0x4] ;  /* 0x0000043204007981 */ /* 0x020ea4000c1e1900 */
[----:B--2---:R-:W-:-:S07]  /*b930*/  IMAD.IADD R0, R0, 0x1, -R3 ;  /* 0x0000000100007824 */ /* 0x004fce00078e0a03 */
.L_x_8588:
[----:B------:R-:W-:Y:S01]  /*b940*/  USEL UR42, UR42, URZ, !UP0 ;  /* 0x0000003f2a2a7287 */ /* 0x000fe2000c000000 */
[----:B------:R-:W-:Y:S01]  /*b950*/  BSSY B1, `(.L_x_8589) ;  /* 0x0000038000017945 */ /* 0x000fe20003800000 */
[----:B------:R-:W-:-:S03]  /*b960*/  USEL UR37, UR37, URZ, !UP0 ;  /* 0x0000003f25257287 */ /* 0x000fc6000c000000 */
[----:B------:R-:W-:Y:S09]  /*b970*/  @P0 BRA `(.L_x_8590) ;  /* 0x0000000000d40947 */ /* 0x000ff20003800000 */
        /* <DEDUP_REMOVED lines=9> */
[----:B------:R-:W-:-:S03]  /*ba10*/  UMOV UR16, 0x9b8 ;  /* 0x000009b800107882 */ /* 0x000fc60000000000 */
[----:B------:R-:W-:Y:S02]  /*ba20*/  USEL UR16, UR16, 0x978, UP0 ;  /* 0x0000097810107887 */ /* 0x000fe40008000000 */
[----:B------:R-:W-:-:S06]  /*ba30*/  USEL UR7, UR39, URZ, UP0 ;  /* 0x0000003f27077287 */ /* 0x000fcc0008000000 */
[----:B------:R-:W0:Y:S04]  /*ba40*/  @P0 LDC R3, c[0x0][0xbec] ;  /* 0x0002fb00ff030b82 */ /* 0x000e280000000800 */
[----:B------:R-:W-:Y:S01]  /*ba50*/  ULDC.64 UR10, c[0x0][UR16+0x220] ;  /* 0x00008800100a7abb */ /* 0x000fe20008000a00 */
[----:B------:R-:W-:Y:S01]  /*ba60*/  ULDC.64 UR8, c[0x0][UR16+0x218] ;  /* 0x0000860010087abb */ /* 0x000fe20008000a00 */
[----:B------:R-:W-:Y:S01]  /*ba70*/  ULDC.64 UR12, c[0x0][UR16+0x228] ;  /* 0x00008a00100c7abb */ /* 0x000fe20008000a00 */
[----:B------:R-:W-:Y:S01]  /*ba80*/  UIMAD UR11, UR11, UR42, URZ ;  /* 0x0000002a0b0b72a4 */ /* 0x000fe2000f8e023f */
[----:B------:R-:W1:Y:S01]  /*ba90*/  @P0 LDC R5, c[0x0][0xbf0] ;  /* 0x0002fc00ff050b82 */ /* 0x000e620000000800 */
[----:B------:R-:W-:Y:S02]  /*baa0*/  UIMAD.WIDE.U32 UR14, UR8, UR43, URZ ;  /* 0x0000002b080e72a5 */ /* 0x000fe4000f8e003f */
        /* <DEDUP_REMOVED lines=10> */
[----:B------:R-:W-:Y:S02]  /*bb50*/  IMAD.MOV.U32 R3, RZ, RZ, R6 ;  /* 0x000000ffff037224 */ /* 0x000fe400078e0006 */
[----:B------:R-:W-:Y:S01]  /*bb60*/  IMAD.U32 R8, RZ, RZ, UR8 ;  /* 0x00000008ff087e24 */ /* 0x000fe2000f8e00ff */
[----:B------:R-:W-:Y:S01]  /*bb70*/  UIADD3.X UR7, UR7, UR17, UR18, UP1, UP2 ;  /* 0x0000001107077290 */ /* 0x000fe20008fe4412 */
[----:B-1----:R-:W-:Y:S01]  /*bb80*/  @P0 SHF.R.U32.HI R3, RZ, R5, R4 ;  /* 0x00000005ff030219 */ /* 0x002fe20000011604 */
[----:B------:R-:W-:Y:S01]  /*bb90*/  IMAD.U32 R4, RZ, RZ, UR20 ;  /* 0x00000014ff047e24 */ /* 0x000fe2000f8e00ff */
[----:B------:R-:W-:Y:S01]  /*bba0*/  ULDC.64 UR8, c[0x0][UR16+0x210] ;  /* 0x0000840010087abb */ /* 0x000fe20008000a00 */
[----:B------:R-:W-:Y:S01]  /*bbb0*/  IMAD.U32 R5, RZ, RZ, UR21 ;  /* 0x00000015ff057e24 */ /* 0x000fe2000f8e00ff */
[--C-:B------:R-:W-:Y:S01]  /*bbc0*/  SHF.R.S32.HI R5, RZ, 0x1f, R3.reuse ;  /* 0x0000001fff057819 */ /* 0x100fe20000011403 */
[----:B------:R-:W-:Y:S01]  /*bbd0*/  IMAD.MOV R7, RZ, RZ, -R3 ;  /* 0x000000ffff077224 */ /* 0x000fe200078e0a03 */
[----:B------:R-:W-:Y:S01]  /*bbe0*/  IADD3 R4, P0, P1, R3, UR14, R4 ;  /* 0x0000000e03047c10 */ /* 0x000fe2000f91e004 */
[----:B------:R-:W-:Y:S01]  /*bbf0*/  ULDC.64 UR10, c[0x0][0xba8] ;  /* 0x0002ea00000a7ab9 */ /* 0x000fe20000000a00 */
[----:B------:R-:W-:Y:S01]  /*bc00*/  @!UP0 ULDC UR10, c[0x0][0xb50] ;  /* 0x0002d400000a8ab9 */ /* 0x000fe20000000800 */
[----:B------:R-:W-:Y:S01]  /*bc10*/  IMAD R7, R9, R7, R6 ;  /* 0x0000000709077224 */ /* 0x000fe200078e0206 */
[----:B------:R-:W-:Y:S01]  /*bc20*/  IADD3.X R5, R5, UR7, R8, P0, P1 ;  /* 0x0000000705057c10 */ /* 0x000fe200087e2408 */
[----:B------:R-:W-:-:S02]  /*bc30*/  @!UP0 ULDC UR11, c[0x0][0xb54] ;  /* 0x0002d500000b8ab9 */ /* 0x000fc40000000800 */
[C---:B------:R-:W-:Y:S01]  /*bc40*/  IMAD R6, R7.reuse, UR9, RZ ;  /* 0x0000000907067c24 */ /* 0x040fe2000f8e02ff */
[----:B------:R-:W-:Y:S01]  /*bc50*/  SHF.R.S32.HI R3, RZ, 0x1f, R7 ;  /* 0x0000001fff037819 */ /* 0x000fe20000011407 */
[----:B------:R-:W-:-:S04]  /*bc60*/  IMAD.WIDE.U32 R4, R7, UR8, R4 ;  /* 0x0000000807047c25 */ /* 0x000fc8000f8e0004 */
[----:B------:R-:W-:Y:S01]  /*bc70*/  IMAD R3, R3, UR8, R6 ;  /* 0x0000000803037c24 */ /* 0x000fe2000f8e0206 */
[----:B------:R-:W-:-:S03]  /*bc80*/  LEA R6, P0, R4, UR10, 0x2 ;  /* 0x0000000a04067c11 */ /* 0x000fc6000f8010ff */
[----:B------:R-:W-:-:S05]  /*bc90*/  IMAD.IADD R3, R5, 0x1, R3 ;  /* 0x0000000105037824 */ /* 0x000fca00078e0203 */
[----:B------:R-:W-:Y:S01]  /*bca0*/  LEA.HI.X R7, R4, UR11, R3, 0x2, P0 ;  /* 0x0000000b04077c11 */ /* 0x000fe200080f1403 */
[----:B------:R-:W-:-:S05]  /*bcb0*/  IMAD.MOV.U32 R3, RZ, RZ, -0x800000 ;  /* 0xff800000ff037424 */ /* 0x000fca00078e00ff */
[----:B------:R0:W-:Y:S02]  /*bcc0*/  STG.E desc[UR50][R6.64], R3 ;  /* 0x0000000306007986 */ /* 0x0001e4000c101932 */
.L_x_8590:
[----:B------:R-:W-:Y:S05]  /*bcd0*/  BSYNC B1 ;  /* 0x0000000000017941 */ /* 0x000fea0003800000 */
.L_x_8589:
[----:B------:R-:W-:-:S06]  /*bce0*/  UISETP.GT.AND UP0, UPT, UR45, 0x1, UPT ;  /* 0x000000012d00788c */ /* 0x000fcc000bf04270 */
[----:B------:R-:W-:-:S13]  /*bcf0*/  PLOP3.LUT P0, PT, PT, PT, UP0, 0x80, 0x0 ;  /* 0x000000000000781c */ /* 0x000fda0003f0f008 */
[----:B------:R-:W-:Y:S05]  /*bd00*/  @P0 BRA `(.L_x_8585) ;  /* 0x0000000400a40947 */ /* 0x000fea0003800000 */
[----:B------:R-:W1:Y:S01]  /*bd10*/  LDC R11, c[0x0][0xbe8] ;  /* 0x0002fa00ff0b7b82 */ /* 0x000e620000000800 */
[----:B------:R-:W-:Y:S01]  /*bd20*/  ULDC.64 UR10, c[0x0][0xaa0] ;  /* 0x0002a800000a7ab9 */ /* 0x000fe20000000a00 */
[----:B0-----:R-:W-:Y:S01]  /*bd30*/  IMAD R3, R19, 0x20, R197 ;  /* 0x0000002013037824 */ /* 0x001fe200078e02c5 */
[----:B------:R-:W-:Y:S01]  /*bd40*/  UIMAD UR7, UR18, UR10, URZ ;  /* 0x0000000a120772a4 */ /* 0x000fe2000f8e023f */
[----:B------:R-:W-:Y:S01]  /*bd50*/  BSSY B1, `(.L_x_8591) ;  /* 0x000003a000017945 */ /* 0x000fe20003800000 */
[----:B------:R-:W-:Y:S01]  /*bd60*/  UIMAD.WIDE.U32 UR8, UR4, UR10, URZ ;  /* 0x0000000a040872a5 */ /* 0x000fe2000f8e003f */
[----:B------:R-:W-:Y:S01]  /*bd70*/  VIADD R8, R3, UR38 ;  /* 0x0000002603087c36 */ /* 0x000fe20008000000 */
[----:B------:R-:W-:-:S03]  /*bd80*/  UIMAD UR7, UR4, UR11, UR7 ;  /* 0x0000000b040772a4 */ /* 0x000fc6000f8e0207 */
[----:B------:R-:W-:Y:S01]  /*bd90*/  ULDC.64 UR10, c[0x0][0xae8] ;  /* 0x0002ba00000a7ab9 */ /* 0x000fe20000000a00 */
[----:B------:R-:W-:Y:S01]  /*bda0*/  UIADD3 UR9, UR9, UR7, URZ ;  /* 0x0000000709097290 */ /* 0x000fe2000fffe03f */
[----:B------:R-:W-:-:S03]  /*bdb0*/  IMAD.MOV.U32 R3, RZ, RZ, R8 ;  /* 0x000000ffff037224 */ /* 0x000fc600078e0008 */
        /* <DEDUP_REMOVED lines=18> */
[----:B------:R-:W-:Y:S02]  /*bee0*/  IMAD.U32 R4, RZ, RZ, UR42 ;  /* 0x0000002aff047e24 */ /* 0x000fe4000f8e00ff */
[----:B------:R-:W-:Y:S02]  /*bef0*/  IMAD R7, R11, R7, R8 ;  /* 0x000000070b077224 */ /* 0x000fe400078e0208 */
[C---:B------:R-:W-:Y:S02]  /*bf00*/  IMAD R9, R3.reuse, UR9, R6 ;  /* 0x0000000903097c24 */ /* 0x040fe4000f8e0206 */
[----:B------:R-:W-:Y:S01]  /*bf10*/  IMAD.WIDE.U32 R4, R3, UR8, R4 ;  /* 0x0000000803047c25 */ /* 0x000fe2000f8e0004 */
[----:B------:R-:W-:Y:S01]  /*bf20*/  SHF.R.S32.HI R3, RZ, 0x1f, R7 ;  /* 0x0000001fff037819 */ /* 0x000fe20000011407 */
[----:B------:R-:W-:-:S02]  /*bf30*/  ULDC.64 UR8, c[0x0][0xad8] ;  /* 0x0002b60000087ab9 */ /* 0x000fc40000000a00 */
        /* <DEDUP_REMOVED lines=25> */
[----:B------:R3:W-:Y:S04]  /*c0d0*/  @!P4 ST.E.128 desc[UR50][R12.64], RZ ;  /* 0x000000ff0c00c985 */ /* 0x0007e8000c101d32 */
[----:B------:R3:W-:Y:S02]  /*c0e0*/  @!P5 ST.E.128 desc[UR50][R4.64], RZ ;  /* 0x000000ff0400d985 */ /* 0x0007e4000c101d32 */
.L_x_8592:
[----:B------:R-:W-:Y:S05]  /*c0f0*/  BSYNC B1 ;  /* 0x0000000000017941 */ /* 0x000fea0003800000 */
.L_x_8591:
[----:B--23--:R2:W3:Y:S01]  /*c100*/  SHFL.IDX PT, R5, R3, 0x1, 0x181f ;  /* 0x00381f0003057f89 */ /* 0x00c4e200000e0000 */
[----:B------:R-:W-:Y:S03]  /*c110*/  BSSY B1, `(.L_x_8593) ;  /* 0x000000c000017945 */ /* 0x000fe60003800000 */
[----:B-1----:R2:W1:Y:S01]  /*c120*/  SHFL.IDX PT, R7, R6, 0x1, 0x181f ;  /* 0x00381f0006077f89 */ /* 0x00246200000e0000 */
[----:B------:R-:W-:Y:S05]  /*c130*/  @P1 BRA `(.L_x_8594) ;  /* 0x0000000000241947 */ /* 0x000fea0003800000 */
[----:B------:R-:W-:Y:S02]  /*c140*/  ULDC UR4, c[0x0][0xac8] ;  /* 0x0002b20000047ab9 */ /* 0x000fe40000000800 */
[----:B------:R-:W-:Y:S02]  /*c150*/  ISETP.GE.AND P3, PT, R2, UR4, PT ;  /* 0x0000000402007c0c */ /* 0x000fe4000bf66270 */
[----:B------:R-:W-:-:S11]  /*c160*/  ISETP.GE.AND P4, PT, R18, UR4, PT ;  /* 0x0000000412007c0c */ /* 0x000fd6000bf86270 */
[-C--:B-1----:R-:W-:Y:S02]  /*c170*/  @!P3 LEA R12, P1, R2, R7.reuse, 0x1 ;  /* 0x00000007020cb211 */ /* 0x082fe400078208ff */
[----:B------:R-:W-:Y:S02]  /*c180*/  @!P4 LEA R4, P2, R18, R7, 0x1 ;  /* 0x000000071204c211 */ /* 0x000fe400078408ff */
[-C--:B---3--:R-:W-:Y:S02]  /*c190*/  @!P3 LEA.HI.X R13, R2, R5.reuse, R218, 0x1, P1 ;  /* 0x00000005020db211 */ /* 0x088fe400008f0cda */
[----:B------:R-:W-:-:S03]  /*c1a0*/  @!P4 LEA.HI.X R5, R18, R5, R217, 0x1, P2 ;  /* 0x000000051205c211 */ /* 0x000fc600010f0cd9 */
[----:B------:R4:W-:Y:S04]  /*c1b0*/  @!P3 ST.E.128 desc[UR50][R12.64], RZ ;  /* 0x000000ff0c00b985 */ /* 0x0009e8000c101d32 */
[----:B------:R4:W-:Y:S02]  /*c1c0*/  @!P4 ST.E.128 desc[UR50][R4.64], RZ ;  /* 0x000000ff0400c985 */ /* 0x0009e4000c101d32 */
.L_x_8594:
[----:B------:R-:W-:Y:S05]  /*c1d0*/  BSYNC B1 ;  /* 0x0000000000017941 */ /* 0x000fea0003800000 */
.L_x_8593:
[----:B---34-:R3:W4:Y:S01]  /*c1e0*/  SHFL.IDX PT, R5, R3, 0x2, 0x181f ;  /* 0x00581f0003057f89 */ /* 0x01872200000e0000 */
        /* <DEDUP_REMOVED lines=8> */
[-C--:B----4-:R-:W-:Y:S02]  /*c270*/  @!P2 LEA.HI.X R13, R2, R5.reuse, R218, 0x1, P0 ;  /* 0x00000005020da211 */ /* 0x090fe400000f0cda */
[----:B------:R-:W-:-:S03]  /*c280*/  @!P3 LEA.HI.X R5, R18, R5, R217, 0x1, P1 ;  /* 0x000000051205b211 */ /* 0x000fc600008f0cd9 */
[----:B------:R1:W-:Y:S04]  /*c290*/  @!P2 ST.E.128 desc[UR50][R12.64], RZ ;  /* 0x000000ff0c00a985 */ /* 0x0003e8000c101d32 */
[----:B------:R1:W-:Y:S02]  /*c2a0*/  @!P3 ST.E.128 desc[UR50][R4.64], RZ ;  /* 0x000000ff0400b985 */ /* 0x0003e4000c101d32 */
.L_x_8596:
[----:B------:R-:W-:Y:S05]  /*c2b0*/  BSYNC B1 ;  /* 0x0000000000017941 */ /* 0x000fea0003800000 */
.L_x_8595:
[----:B------:R-:W-:Y:S01]  /*c2c0*/  VIADD R0, R8, 0x60 ;  /* 0x0000006008007836 */ /* 0x000fe20000000000 */
[----:B0-23--:R-:W0:Y:S04]  /*c2d0*/  SHFL.IDX PT, R3, R3, 0x3, 0x181f ;  /* 0x00781f0003037f89 */ /* 0x00de2800000e0000 */
[----:B------:R-:W-:Y:S01]  /*c2e0*/  ISETP.GE.AND P0, PT, R0, R11, PT ;  /* 0x0000000b0000720c */ /* 0x000fe20003f06270 */
[----:B-1--4-:R1:W2:-:S12]  /*c2f0*/  SHFL.IDX PT, R5, R6, 0x3, 0x181f ;  /* 0x00781f0006057f89 */ /* 0x01229800000e0000 */
[----:B-1----:R-:W-:Y:S05]  /*c300*/  @P0 BRA `(.L_x_8585) ;  /* 0x0000000000240947 */ /* 0x002fea0003800000 */
[----:B------:R-:W-:Y:S02]  /*c310*/  ULDC UR4, c[0x0][0xac8] ;  /* 0x0002b20000047ab9 */ /* 0x000fe40000000800 */
[----:B------:R-:W-:Y:S02]  /*c320*/  ISETP.GE.AND P2, PT, R2, UR4, PT ;  /* 0x0000000402007c0c */ /* 0x000fe4000bf46270 */
[----:B------:R-:W-:-:S11]  /*c330*/  ISETP.GE.AND P3, PT, R18, UR4, PT ;  /* 0x0000000412007c0c */ /* 0x000fd6000bf66270 */
[-C--:B--2---:R-:W-:Y:S02]  /*c340*/  @!P2 LEA R6, P0, R2, R5.reuse, 0x1 ;  /* 0x000000050206a211 */ /* 0x084fe400078008ff */
[----:B------:R-:W-:Y:S02]  /*c350*/  @!P3 LEA R4, P1, R18, R5, 0x1 ;  /* 0x000000051204b211 */ /* 0x000fe400078208ff */
[-C--:B0-----:R-:W-:Y:S02]  /*c360*/  @!P2 LEA.HI.X R7, R2, R3.reuse, R218, 0x1, P0 ;  /* 0x000000030207a211 */ /* 0x081fe400000f0cda */
[----:B------:R-:W-:-:S03]  /*c370*/  @!P3 LEA.HI.X R5, R18, R3, R217, 0x1, P1 ;  /* 0x000000031205b211 */ /* 0x000fc600008f0cd9 */
[----:B------:R0:W-:Y:S04]  /*c380*/  @!P2 ST.E.128 desc[UR50][R6.64], RZ ;  /* 0x000000ff0600a985 */ /* 0x0001e8000c101d32 */
[----:B------:R0:W-:Y:S02]  /*c390*/  @!P3 ST.E.128 desc[UR50][R4.64], RZ ;  /* 0x000000ff0400b985 */ /* 0x0001e4000c101d32 */
.L_x_8585:
[----:B------:R-:W-:Y:S05]  /*c3a0*/  BSYNC B0 ;  /* 0x0000000000007941 */ /* 0x000fea0003800000 */
.L_x_8575:
[----:B------:R-:W-:Y:S02]  /*c3b0*/  ULDC UR4, c[0x0][0xc3c] ;  /* 0x00030f0000047ab9 */ /* 0x000fe40000000800 */
[----:B------:R-:W-:-:S13]  /*c3c0*/  ISETP.GE.AND P0, PT, R35, UR4, PT ;  /* 0x0000000423007c0c */ /* 0x000fda000bf06270 */
[----:B------:R-:W-:Y:S05]  /*c3d0*/  @!P0 BRA `(.L_x_8597) ;  /* 0xffffff4c00048947 */ /* 0x000fea000383ffff */
[----:B------:R-:W-:Y:S05]  /*c3e0*/  EXIT ;  /* 0x000000000000794d */ /* 0x000fea0003800000 */
.L_x_8538:
[----:B------:R-:W-:-:S08]  /*c3f0*/  NOP ;  /* 0x0000000000007918 */ /* 0x000fd00000000000 */
[----:B------:R-:W0:-:S00]  /*c400*/  USETMAXREG.DEALLOC.CTAPOOL 0x18 ;  /* 0x00000018000079c8 */ /* 0x000e0000080e0500 */
        /* <DEDUP_REMOVED lines=16> */
.L_x_8598:
[----:B0-----:R-:W0:Y:S01]  /*c510*/  S2R R0, SR_TID.X ;  /* 0x0000000000007919 */ /* 0x001e220000002100 */
[----:B------:R-:W-:Y:S01]  /*c520*/  ULDC UR4, c[0x0][0xc3c] ;  /* 0x00030f0000047ab9 */ /* 0x000fe20000000800 */
[----:B------:R-:W1:Y:S01]  /*c530*/  S2UR UR6, SR_CTAID.X ;  /* 0x00000000000679c3 */ /* 0x000e620000002500 */
[----:B------:R-:W-:Y:S01]  /*c540*/  ULDC UR5, c[0x0][0xc38] ;  /* 0x00030e0000057ab9 */ /* 0x000fe20000000800 */
[----:B0-----:R-:W-:-:S04]  /*c550*/  LOP3.LUT R0, R0, 0x1f, RZ, 0xc0, !PT ;  /* 0x0000001f00007812 */ /* 0x001fc800078ec0ff */
[----:B------:R-:W-:-:S04]  /*c560*/  ISETP.NE.AND P0, PT, R0, 0x1f, PT ;  /* 0x0000001f0000780c */ /* 0x000fc80003f05270 */
[----:B------:R-:W-:-:S13]  /*c570*/  ISETP.GE.OR P1, PT, R0, UR4, !P0 ;  /* 0x0000000400007c0c */ /* 0x000fda000c726670 */
[----:B------:R-:W0:Y:S08]  /*c580*/  @!P1 LDC.64 R2, c[0x0][0xc80] ;  /* 0x00032000ff029b82 */ /* 0x000e300000000a00 */
[----:B------:R-:W2:Y:S01]  /*c590*/  @!P1 LDC.64 R4, c[0x0][0xc78] ;  /* 0x00031e00ff049b82 */ /* 0x000ea20000000a00 */
[----:B0-----:R-:W-:-:S05]  /*c5a0*/  @!P1 IMAD.WIDE.U32 R2, R0, 0x4, R2 ;  /* 0x0000000400029825 */ /* 0x001fca00078e0002 */
[----:B------:R2:W3:Y:S02]  /*c5b0*/  @!P1 LDG.E R6, desc[UR50][R2.64] ;  /* 0x0000003202069981 */ /* 0x0004e4000c1e1900 */
[----:B--2---:R-:W-:-:S04]  /*c5c0*/  @!P1 IMAD.WIDE.U32 R2, R0, 0x4, R4 ;  /* 0x0000000400029825 */ /* 0x004fc800078e0004 */
[----:B------:R-:W-:-:S06]  /*c5d0*/  IMAD.MOV.U32 R5, RZ, RZ, RZ ;  /* 0x000000ffff057224 */ /* 0x000fcc00078e00ff */
        /* <DEDUP_REMOVED lines=31> */
.L_x_8602:
        /* <DEDUP_REMOVED lines=39> */
.L_x_8600:
        /* <DEDUP_REMOVED lines=12> */
.L_x_8603:
[----:B----4-:R-:W-:Y:S01]  /*cb00*/  IMAD R2, R8, UR5, R9 ;  /* 0x0000000508027c24 */ /* 0x010fe2000f8e0209 */
[----:B-1----:R-:W-:Y:S01]  /*cb10*/  ISETP.NE.AND P0, PT, R7, 0x1, PT ;  /* 0x000000010700780c */ /* 0x002fe20003f05270 */
[----:B------:R-:W-:-:S03]  /*cb20*/  VIADD R12, R10, UR4 ;  /* 0x000000040a0c7c36 */ /* 0x000fc60008000000 */
[----:B------:R1:W-:Y:S01]  /*cb30*/  STL [R1], R2 ;  /* 0x0000000201007387 */ /* 0x0003e20000100800 */
[----:B0-----:R-:W-:-:S03]  /*cb40*/  IADD3 R5, -R2, UR6, RZ ;  /* 0x0000000602057c10 */ /* 0x001fc6000fffe1ff */
[----:B------:R1:W-:Y:S05]  /*cb50*/  STL [R1+0xc], R12 ;  /* 0x00000c0c01007387 */ /* 0x0003ea0000100800 */
[----:B------:R-:W-:Y:S05]  /*cb60*/  @!P0 BRA `(.L_x_8604) ;  /* 0x0000000000e08947 */ /* 0x000fea0003800000 */
[-C--:B--2---:R-:W-:Y:S02]  /*cb70*/  IABS R6, R4.reuse ;  /* 0x0000000400067213 */ /* 0x084fe40000000000 */
[----:B------:R-:W-:Y:S02]  /*cb80*/  IABS R8, R7 ;  /* 0x0000000700087213 */ /* 0x000fe40000000000 */
[----:B------:R-:W0:Y:S08]  /*cb90*/  I2F.RP R9, R6 ;  /* 0x0000000600097306 */ /* 0x000e300000209400 */
[----:B------:R-:W2:Y:S08]  /*cba0*/  I2F.RP R10, R8 ;  /* 0x00000008000a7306 */ /* 0x000eb00000209400 */
[----:B0-----:R-:W1:Y:S08]  /*cbb0*/  MUFU.RCP R9, R9 ;  /* 0x0000000900097308 */ /* 0x001e700000001000 */
[----:B--2---:R-:W-:Y:S01]  /*cbc0*/  MUFU.RCP R10, R10 ;  /* 0x0000000a000a7308 */ /* 0x004fe20000001000 */
[----:B-1----:R-:W-:Y:S01]  /*cbd0*/  VIADD R2, R9, 0xffffffe ;  /* 0x0ffffffe09027836 */ /* 0x002fe20000000000 */
[----:B------:R-:W-:-:S06]  /*cbe0*/  IABS R9, R4 ;  /* 0x0000000400097213 */ /* 0x000fcc0000000000 */
[----:B---3--:R0:W1:Y:S02]  /*cbf0*/  F2I.FTZ.U32.TRUNC.NTZ R3, R2 ;  /* 0x0000000200037305 */ /* 0x008064000021f000 */
        /* <DEDUP_REMOVED lines=8> */
[----:B------:R-:W-:Y:S02]  /*cc80*/  VIADD R3, R10, 0xffffffe ;  /* 0x0ffffffe0a037836 */ /* 0x000fe40000000000 */
[----:B------:R-:W-:Y:S01]  /*cc90*/  IMAD.MOV.U32 R2, RZ, RZ, RZ ;  /* 0x000000ffff027224 */ /* 0x000fe200078e00ff */
[----:B------:R-:W-:-:S03]  /*cca0*/  ISETP.GT.U32.AND P1, PT, R6, R11, PT ;  /* 0x0000000b0600720c */ /* 0x000fc60003f24070 */
        /* <DEDUP_REMOVED lines=36> */
.L_x_8604:
[----:B-1-3--:R-:W0:Y:S02]  /*cef0*/  LDC.64 R2, c[0x0][0xc90] ;  /* 0x00032400ff027b82 */ /* 0x00ae240000000a00 */
        /* <DEDUP_REMOVED lines=60> */
.L_x_8605:
[----:B01----:R-:W-:-:S05]  /*d2c0*/  LOP3.LUT R3, RZ, R2, RZ, 0x33, !PT ;  /* 0x00000002ff037212 */ /* 0x003fca00078e33ff */
[----:B------:R-:W-:-:S05]  /*d2d0*/  IMAD.IADD R2, R4, 0x1, R3 ;  /* 0x0000000104027824 */ /* 0x000fca00078e0203 */
[----:B------:R1:W-:Y:S01]  /*d2e0*/  STL [R1+0x4], R2 ;  /* 0x0000040201007387 */ /* 0x0003e20000100800 */
[----:B------:R-:W-:Y:S05]  /*d2f0*/  BRA `(.L_x_8606) ;  /* 0x0000000000107947 */ /* 0x000fea0003800000 */
.L_x_8601:
[----:B------:R-:W-:Y:S01]  /*d300*/  IMAD.U32 R2, RZ, RZ, UR6 ;  /* 0x00000006ff027e24 */ /* 0x000fe2000f8e00ff */
[----:B------:R0:W-:Y:S04]  /*d310*/  STL [R1+0x4], RZ ;  /* 0x000004ff01007387 */ /* 0x0001e80000100800 */
[----:B------:R0:W-:Y:S04]  /*d320*/  STL [R1+0x8], RZ ;  /* 0x000008ff01007387 */ /* 0x0001e80000100800 */
[----:B------:R0:W-:Y:S02]  /*d330*/  STL [R1], R2 ;  /* 0x0000000201007387 */ /* 0x0001e40000100800 */
.L_x_8606:
        /* <DEDUP_REMOVED lines=10> */
.L_x_8599:
        /* <DEDUP_REMOVED lines=33> */
.L_x_8708:
[----:B------:R-:W2:Y:S01]  /*d5f0*/  LDL R0, [R1+0xc] ;  /* 0x00000c0001007983 */ /* 0x000ea20000100800 */
[----:B0-----:R-:W2:Y:S01]  /*d600*/  LDC.64 R2, c[0x0][0xc88] ;  /* 0x00032200ff027b82 */ /* 0x001ea20000000a00 */
[----:B------:R-:W-:Y:S05]  /*d610*/  YIELD ;  /* 0x0000000000007946 */ /* 0x000fea0003800000 */
[----:B------:R-:W-:Y:S01]  /*d620*/  ULDC.64 UR4, c[0x0][0xa28] ;  /* 0x00028a0000047ab9 */ /* 0x000fe20000000a00 */
[----:B-1----:R-:W-:Y:S01]  /*d630*/  IMAD.MOV.U32 R6, RZ, RZ, RZ ;  /* 0x000000ffff067224 */ /* 0x002fe200078e00ff */
[----:B------:R-:W-:Y:S01]  /*d640*/  ISETP.NE.U32.AND P0, PT, RZ, UR4, PT ;  /* 0x00000004ff007c0c */ /* 0x000fe2000bf05070 */
[----:B------:R-:W-:Y:S01]  /*d650*/  ULDC.64 UR8, c[0x0][0xa18] ;  /* 0x0002860000087ab9 */ /* 0x000fe20000000a00 */
[----:B------:R-:W-:Y:S01]  /*d660*/  ULDC.64 UR6, c[0x0][0xa08] ;  /* 0x0002820000067ab9 */ /* 0x000fe20000000a00 */
[----:B--2---:R-:W-:-:S05]  /*d670*/  IMAD.WIDE R2, R0, 0x4, R2 ;  /* 0x0000000400027825 */ /* 0x004fca00078e0202 */
[----:B------:R-:W2:Y:S01]  /*d680*/  LDG.E R11, desc[UR50][R2.64] ;  /* 0x00000032020b7981 */ /* 0x000ea2000c1e1900 */
[----:B------:R-:W-:Y:S01]  /*d690*/  ISETP.NE.AND.EX P0, PT, RZ, UR5, PT, P0 ;  /* 0x00000005ff007c0c */ /* 0x000fe2000bf05300 */
[----:B------:R-:W-:Y:S01]  /*d6a0*/  IMAD.MOV.U32 R0, RZ, RZ, RZ ;  /* 0x000000ffff007224 */ /* 0x000fe200078e00ff */
        /* <DEDUP_REMOVED lines=44> */
.L_x_8608:
        /* <DEDUP_REMOVED lines=14> */
[----:B------:R-:W-:-:S04]  /*da50*/  IADD3 R6, P0, R17, UR4, RZ ;  /* 0x0000000411067c10 */ /* 0x000fc8000ff1e0ff */
[----:B--2---:R-:W-:-:S05]  /*da60*/  IADD3.X R7, R10, UR5, RZ, P0, !PT ;  /* 0x000000050a077c10 */ /* 0x004fca00087fe4ff */
[----:B------:R3:W5:Y:S01]  /*da70*/  LDG.E R6, desc[UR50][R6.64] ;  /* 0x0000003206067981 */ /* 0x000762000c1e1900 */
[----:B------:R-:W-:Y:S05]  /*da80*/  BRA `(.L_x_8610) ;  /* 0x0000000000107947 */ /* 0x000fea0003800000 */
.L_x_8609:
[----:B------:R-:W-:Y:S05]  /*da90*/  @!P0 BRA `(.L_x_8610) ;  /* 0x00000000000c8947 */ /* 0x000fea0003800000 */
[----:B------:R-:W3:Y:S04]  /*daa0*/  LDG.E R6, desc[UR50][R4.64] ;  /* 0x0000003204067981 */ /* 0x000ee8000c1e1900 */
[----:B------:R-:W3:Y:S02]  /*dab0*/  LDG.E R4, desc[UR50][R4.64+0x4] ;  /* 0x0000043204047981 */ /* 0x000ee4000c1e1900 */
[----:B---3--:R-:W-:-:S07]  /*dac0*/  IMAD.IADD R6, R4, 0x1, -R6 ;  /* 0x0000000104067824 */ /* 0x008fce00078e0a06 */
.L_x_8610:
[----:B------:R-:W4:Y:S01]  /*dad0*/  LDL R5, [R1+0x4] ;  /* 0x0000040001057983 */ /* 0x000f220000100800 */
[----:B-----5:R-:W-:Y:S01]  /*dae0*/  IMAD.IADD R6, R6, 0x1, -R0 ;  /* 0x0000000106067824 */ /* 0x020fe200078e0a00 */
[----:B------:R-:W-:Y:S01]  /*daf0*/  BSSY B0, `(.L_x_8611) ;  /* 0x000003a000007945 */ /* 0x000fe20003800000 */
[----:B------:R-:W0:Y:S02]  /*db00*/  LDC R0, c[0x0][0x448] ;  /* 0x00011200ff007b82 */ /* 0x000e240000000800 */
[----:B0-----:R-:W-:-:S13]  /*db10*/  ISETP.NE.AND P0, PT, R0, 0x1, PT ;  /* 0x000000010000780c */ /* 0x001fda0003f05270 */
[----:B--2---:R-:W0:Y:S08]  /*db20*/  @P0 LDC R3, c[0x0][0x44c] ;  /* 0x00011300ff030b82 */ /* 0x004e300000000800 */
[----:B------:R-:W2:Y:S01]  /*db30*/  @P0 LDC R4, c[0x0][0x450] ;  /* 0x00011400ff040b82 */ /* 0x000ea20000000800 */
[----:B----4-:R-:W-:Y:S02]  /*db40*/  IMAD.SHL.U32 R0, R5, 0x80, RZ ;  /* 0x0000008005007824 */ /* 0x010fe400078e00ff */
[----:B------:R-:W-:-:S02]  /*db50*/  IMAD.MOV.U32 R5, RZ, RZ, RZ ;  /* 0x000000ffff057224 */ /* 0x000fc400078e00ff */
[----:B------:R-:W-:Y:S02]  /*db60*/  VIADD R0, R0, 0x7f ;  /* 0x0000007f00007836 */ /* 0x000fe40000000000 */
[----:B------:R-:W-:Y:S02]  /*db70*/  IMAD.MOV.U32 R10, RZ, RZ, R5 ;  /* 0x000000ffff0a7224 */ /* 0x000fe400078e0005 */
[----:B0-----:R-:W-:-:S05]  /*db80*/  @P0 IMAD.HI.U32 R3, R0, R3, RZ ;  /* 0x0000000300030227 */ /* 0x001fca00078e00ff */
[----:B--2---:R-:W-:Y:S02]  /*db90*/  @P0 SHF.R.U32.HI R0, RZ, R4, R3 ;  /* 0x00000004ff000219 */ /* 0x004fe40000011603 */
[C---:B------:R-:W-:Y:S01]  /*dba0*/  IADD3 R3, R6.reuse, 0x80, -R9 ;  /* 0x0000008006037810 */ /* 0x040fe20007ffe809 */
[----:B------:R-:W-:Y:S01]  /*dbb0*/  VIADD R6, R6, 0x7f ;  /* 0x0000007f06067836 */ /* 0x000fe20000000000 */
[----:B-1----:R-:W-:-:S03]  /*dbc0*/  LOP3.LUT R9, R2, 0xff, RZ, 0xc0, !PT ;  /* 0x000000ff02097812 */ /* 0x002fc600078ec0ff */
[----:B------:R-:W-:Y:S01]  /*dbd0*/  IMAD.IADD R0, R3, 0x1, R0 ;  /* 0x0000000103007824 */ /* 0x000fe200078e0200 */
[----:B------:R-:W-:-:S04]  /*dbe0*/  SHF.R.S32.HI R3, RZ, 0x1f, R6 ;  /* 0x0000001fff037819 */ /* 0x000fc80000011406 */
[----:B------:R-:W-:Y:S02]  /*dbf0*/  SHF.R.S32.HI R4, RZ, 0x1f, R0 ;  /* 0x0000001fff047819 */ /* 0x000fe40000011400 */
[----:B------:R-:W-:Y:S02]  /*dc00*/  LEA.HI R3, R3, R6, RZ, 0x7 ;  /* 0x0000000603037211 */ /* 0x000fe400078f38ff */
[----:B------:R-:W-:Y:S02]  /*dc10*/  LEA.HI R4, R4, R0, RZ, 0x7 ;  /* 0x0000000004047211 */ /* 0x000fe400078f38ff */
[----:B------:R-:W-:Y:S02]  /*dc20*/  SHF.R.U32.HI R0, RZ, 0x10, R2 ;  /* 0x00000010ff007819 */ /* 0x000fe40000011602 */
[----:B------:R-:W-:Y:S02]  /*dc30*/  SHF.R.S32.HI R3, RZ, 0x7, R3 ;  /* 0x00000007ff037819 */ /* 0x000fe40000011403 */
[----:B------:R-:W-:-:S02]  /*dc40*/  ISETP.NE.AND P0, PT, R0, RZ, PT ;  /* 0x000000ff0000720c */ /* 0x000fc40003f05270 */
[----:B------:R-:W-:-:S04]  /*dc50*/  SHF.R.S32.HI R4, RZ, 0x7, R4 ;  /* 0x00000007ff047819 */ /* 0x000fc80000011404 */
[----:B------:R-:W-:-:S04]  /*dc60*/  VIMNMX R8, R3, R4, PT ;  /* 0x0000000403087248 */ /* 0x000fc80003fe0100 */
[----:B------:R-:W-:Y:S01]  /*dc70*/  ISETP.GE.AND P1, PT, R8, 0x1, PT ;  /* 0x000000010800780c */ /* 0x000fe20003f26270 */
[----:B------:R0:W-:Y:S02]  /*dc80*/  STL [R1+0x30], R8 ;  /* 0x0000300801007387 */ /* 0x0001e40000100800 */
[----:B------:R-:W1:Y:S02]  /*dc90*/  @!P0 LDC R0, c[0x0][0x9f0] ;  /* 0x00027c00ff008b82 */ /* 0x000e640000000800 */
[----:B------:R0:W-:Y:S04]  /*dca0*/  STL [R1+0x3c], R5 ;  /* 0x00003c0501007387 */ /* 0x0001e80000100800 */
[----:B------:R0:W-:Y:S04]  /*dcb0*/  STL [R1+0x58], R9 ;  /* 0x0000580901007387 */ /* 0x0001e80000100800 */
        /* <DEDUP_REMOVED lines=9> */
[----:B---3--:R-:W-:Y:S01]  /*dd50*/  IMAD.HI.U32 R7, R3, R5, R2 ;  /* 0x0000000503077227 */ /* 0x008fe200078e0002 */
        /* <DEDUP_REMOVED lines=19> */
.L_x_8612:
[----:B------:R-:W-:Y:S05]  /*de90*/  BSYNC B0 ;  /* 0x0000000000007941 */ /* 0x000fea0003800000 */
.L_x_8611:
        /* <DEDUP_REMOVED lines=12> */
[----:B0-----:R-:W0:Y:S01]  /*df60*/  S2R R5, SR_LANEID ;  /* 0x0000000000057919 */ /* 0x001e220000000000 */
[----:B------:R-:W-:Y:S01]  /*df70*/  VOTEU.ANY UR4, UPT, PT ;  /* 0x0000000000047886 */ /* 0x000fe200038e0100 */
[----:B------:R-:W1:Y:S01]  /*df80*/  LDC.64 R2, c[0x0][0xc60] ;  /* 0x00031800ff027b82 */ /* 0x000e620000000a00 */
[----:B------:R-:W0:Y:S02]  /*df90*/  FLO.U32 R0, UR4 ;  /* 0x0000000400007d00 */ /* 0x000e2400080e0000 */
[----:B0-----:R-:W-:-:S06]  /*dfa0*/  ISETP.EQ.U32.AND P0, PT, R0, R5, PT ;  /* 0x000000050000720c */ /* 0x001fcc0003f02070 */
[----:B------:R-:W1:Y:S07]  /*dfb0*/  POPC R5, UR4 ;  /* 0x0000000400057d09 */ /* 0x000e6e0008000000 */
[----:B-1----:R-:W4:Y:S01]  /*dfc0*/  @P0 ATOMG.E.ADD.STRONG.GPU PT, R3, desc[UR50][R2.64], R5 ;  /* 0x00000005020309a8 */ /* 0x002f2200081ee1f2 */
[----:B------:R-:W0:Y:S02]  /*dfd0*/  S2R R4, SR_LTMASK ;  /* 0x0000000000047919 */ /* 0x000e240000003900 */
[----:B0-----:R-:W-:-:S04]  /*dfe0*/  LOP3.LUT R4, R4, UR4, RZ, 0xc0, !PT ;  /* 0x0000000404047c12 */ /* 0x001fc8000f8ec0ff */
[----:B---3--:R-:W0:Y:S01]  /*dff0*/  POPC R7, R4 ;  /* 0x0000000400077309 */ /* 0x008e220000000000 */
[----:B----4-:R-:W0:Y:S02]  /*e000*/  SHFL.IDX PT, R0, R3, R0, 0x1f ;  /* 0x00001f0003007589 */ /* 0x010e2400000e0000 */
[----:B0-----:R-:W-:-:S05]  /*e010*/  IADD3 R0, R0, UR37, R7 ;  /* 0x0000002500007c10 */ /* 0x001fca000fffe007 */
[----:B------:R4:W-:Y:S01]  /*e020*/  STL [R1], R0 ;  /* 0x0000000001007387 */ /* 0x0009e20000100800 */
[----:B------:R-:W-:Y:S05]  /*e030*/  BRA `(.L_x_8615) ;  /* 0x0000003800c87947 */ /* 0x000fea0003800000 */
.L_x_8614:
        /* <DEDUP_REMOVED lines=12> */
[----:B---3--:R-:W-:-:S02]  /*e100*/  IMAD.U32 R7, RZ, RZ, UR9 ;  /* 0x00000009ff077e24 */ /* 0x008fc4000f8e00ff */
[----:B--2---:R-:W-:Y:S02]  /*e110*/  IMAD.U32 R10, RZ, RZ, UR4 ;  /* 0x00000004ff0a7e24 */ /* 0x004fe4000f8e00ff */
[----:B------:R-:W-:Y:S02]  /*e120*/  IMAD.U32 R11, RZ, RZ, UR5 ;  /* 0x00000005ff0b7e24 */ /* 0x000fe4000f8e00ff */
[----:B------:R-:W-:Y:S02]  /*e130*/  IMAD.MOV.U32 R8, RZ, RZ, 0x70 ;  /* 0x00000070ff087424 */ /* 0x000fe400078e00ff */
[----:B------:R-:W-:Y:S02]  /*e140*/  IMAD.MOV.U32 R12, RZ, RZ, 0x1 ;  /* 0x00000001ff0c7424 */ /* 0x000fe400078e00ff */
[----:B------:R-:W-:-:S07]  /*e150*/  IMAD.MOV.U32 R13, RZ, RZ, RZ ;  /* 0x000000ffff0d7224 */ /* 0x000fce00078e00ff */
[----:B------:R-:W-:-:S07]  /*e160*/  LEPC R20, `(.L_x_8617) ;  /* 0x000000001014794e */ /* 0x000fce0000000000 */
[----:B-1----:R-:W-:Y:S05]  /*e170*/  CALL.ABS.NOINC R2 ;  /* 0x0000000002007343 */ /* 0x002fea0003c00000 */
.L_x_8617:
[----:B------:R-:W-:Y:S05]  /*e180*/  BSYNC B6 ;  /* 0x0000000000067941 */ /* 0x000fea0003800000 */
.L_x_8616:
        /* <DEDUP_REMOVED lines=9> */
[----:B------:R-:W-:Y:S02]  /*e220*/  IMAD.U32 R4, RZ, RZ, UR6 ;  /* 0x00000006ff047e24 */ /* 0x000fe4000f8e00ff */
[----:B0-----:R-:W-:Y:S02]  /*e230*/  IMAD.U32 R5, RZ, RZ, UR7 ;  /* 0x00000007ff057e24 */ /* 0x001fe4000f8e00ff */
[----:B------:R-:W-:Y:S02]  /*e240*/  IMAD.U32 R6, RZ, RZ, UR8 ;  /* 0x00000008ff067e24 */ /* 0x000fe4000f8e00ff */
[----:B---3--:R-:W-:-:S02]  /*e250*/  IMAD.U32 R7, RZ, RZ, UR9 ;  /* 0x00000009ff077e24 */ /* 0x008fc4000f8e00ff */
[----:B--2---:R-:W-:Y:S02]  /*e260*/  IMAD.U32 R10, RZ, RZ, UR4 ;  /* 0x00000004ff0a7e24 */ /* 0x004fe4000f8e00ff */
[----:B------:R-:W-:Y:S02]  /*e270*/  IMAD.U32 R11, RZ, RZ, UR5 ;  /* 0x00000005ff0b7e24 */ /* 0x000fe4000f8e00ff */
[----:B------:R-:W-:Y:S02]  /*e280*/  IMAD.MOV.U32 R8, RZ, RZ, 0x70 ;  /* 0x00000070ff087424 */ /* 0x000fe400078e00ff */
[----:B------:R-:W-:Y:S02]  /*e290*/  IMAD.MOV.U32 R12, RZ, RZ, 0x1 ;  /* 0x00000001ff0c7424 */ /* 0x000fe400078e00ff */
[----:B-1----:R-:W-:-:S07]  /*e2a0*/  IMAD.MOV.U32 R13, RZ, RZ, RZ ;  /* 0x000000ffff0d7224 */ /* 0x002fce00078e00ff */
[----:B------:R-:W-:-:S07]  /*e2b0*/  LEPC R20, `(.L_x_8620) ;  /* 0x000000001014794e */ /* 0x000fce0000000000 */
[----:B----4-:R-:W-:Y:S05]  /*e2c0*/  CALL.ABS.NOINC R2 ;  /* 0x0000000002007343 */ /* 0x010fea0003c00000 */
.L_x_8620:
        /* <DEDUP_REMOVED lines=16> */
.L_x_8619:
[----:B------:R-:W-:Y:S05]  /*e3d0*/  BSYNC B6 ;  /* 0x0000000000067941 */ /* 0x000fea0003800000 */
.L_x_8618:
[----:B------:R-:W4:Y:S01]  /*e3e0*/  LDL.LU R4, [R1+0x1c] ;  /* 0x00001c0001047983 */ /* 0x000f220000300800 */
[----:B------:R-:W-:-:S03]  /*e3f0*/  ULDC.64 UR4, c[0x0][0x9f8] ;  /* 0x00027e0000047ab9 */ /* 0x000fc60000000a00 */
[----:B---3--:R-:W3:Y:S01]  /*e400*/  LDL R7, [R1+0x10] ;  /* 0x0000100001077983 */ /* 0x008ee20000100800 */
[----:B------:R-:W-:-:S03]  /*e410*/  ISETP.NE.U32.AND P0, PT, RZ, UR4, PT ;  /* 0x00000004ff007c0c */ /* 0x000fc6000bf05070 */
[----:B------:R-:W5:Y:S01]  /*e420*/  LDL R0, [R1+0x34] ;  /* 0x0000340001007983 */ /* 0x000f620000100800 */
[----:B------:R-:W-:-:S13]  /*e430*/  ISETP.NE.AND.EX P0, PT, RZ, UR5, PT, P0 ;  /* 0x00000005ff007c0c */ /* 0x000fda000bf05300 */
[----:B------:R-:W-:-:S04]  /*e440*/  @P0 IADD3 R2, P1, R17, UR4, RZ ;  /* 0x0000000411020c10 */ /* 0x000fc8000ff3e0ff */
[----:B----4-:R-:W-:Y:S01]  /*e450*/  @P0 IADD3.X R3, R4, UR5, RZ, P1, !PT ;  /* 0x0000000504030c10 */ /* 0x010fe20008ffe4ff */
[----:B------:R-:W-:-:S04]  /*e460*/  ULDC.64 UR4, c[0x0][0xa08] ;  /* 0x0002820000047ab9 */ /* 0x000fc80000000a00 */
[----:B---3--:R1:W0:Y:S02]  /*e470*/  @P0 LDG.E R7, desc[UR50][R2.64] ;  /* 0x0000003202070981 */ /* 0x008224000c1e1900 */
        /* <DEDUP_REMOVED lines=14> */
.L_x_8724:
        /* <DEDUP_REMOVED lines=9> */
.L_x_8727:
[----:B------:R-:W-:Y:S05]  /*e5f0*/  @!P6 BRA `(.L_x_8622) ;  /* 0x000000040008e947 */ /* 0x000fea0003800000 */
[----:B------:R-:W-:-:S04]  /*e600*/  ISETP.NE.U32.AND P0, PT, R2, RZ, PT ;  /* 0x000000ff0200720c */ /* 0x000fc80003f05070 */
[----:B------:R-:W-:-:S13]  /*e610*/  ISETP.NE.AND.EX P0, PT, R3, RZ, PT, P0 ;  /* 0x000000ff0300720c */ /* 0x000fda0003f05300 */
[----:B------:R-:W-:Y:S05]  /*e620*/  @!P0 BRA `(.L_x_8624) ;  /* 0x0000000000508947 */ /* 0x000fea0003800000 */
[----:B------:R-:W0:Y:S01]  /*e630*/  LDC R6, c[0x0][0x43c] ;  /* 0x00010f00ff067b82 */ /* 0x000e220000000800 */
[----:B------:R-:W-:Y:S01]  /*e640*/  IMAD.MOV.U32 R9, RZ, RZ, R0 ;  /* 0x000000ffff097224 */ /* 0x000fe200078e0000 */
[----:B------:R-:W-:-:S03]  /*e650*/  ULDC.64 UR4, c[0x0][0x428] ;  /* 0x00010a0000047ab9 */ /* 0x000fc60000000a00 */
        /* <DEDUP_REMOVED lines=17> */
.L_x_8624:
[----:B0-----:R-:W4:Y:S01]  /*e770*/  LDL R2, [R1+0x14] ;  /* 0x0000140001027983 */ /* 0x001f220000100800 */
[----:B---3--:R-:W-:Y:S01]  /*e780*/  IMAD R0, R19, 0x8, R18 ;  /* 0x0000000813007824 */ /* 0x008fe200078e0212 */
[----:B----4-:R-:W-:-:S04]  /*e790*/  SHF.L.U32 R2, R2, 0x1f, RZ ;  /* 0x0000001f02027819 */ /* 0x010fc800000006ff */
[----:B------:R-:W0:Y:S02]  /*e7a0*/  SYNCS.PHASECHK.TRANS64.TRYWAIT P0, [R0+URZ+0x28840], R2 ;  /* 0x02884002000075a7 */ /* 0x000e24000800017f */
[----:B0-----:R-:W-:Y:S05]  /*e7b0*/  @!P0 BRA `(.L_x_8625) ;  /* 0x0000004c00488947 */ /* 0x001fea0003800000 */
.L_x_8728:
        /* <DEDUP_REMOVED lines=11> */
.L_x_8626:
        /* <DEDUP_REMOVED lines=11> */
[----:B------:R-:W-:-:S04]  /*e920*/  PLOP3.LUT P0, PT, PT, PT, PT, 0x80, 0x0 ;  /* 0x000000000000781c */ /* 0x000fc80003f0f070 */
[----:B------:R-:W-:Y:S01]  /*e930*/  UIADD3 UR9, UR9, 0x28830, URZ ;  /* 0x0002883009097890 */ /* 0x000fe2000fffe03f */
[----:B------:R-:W-:-:S05]  /*e940*/  P2R R0, PR, RZ, 0x1 ;  /* 0x00000001ff007803 */ /* 0x000fca0000000000 */
[----:B------:R0:W-:Y:S01]  /*e950*/  STL [R1+0x20], R0 ;  /* 0x0000200001007387 */ /* 0x0001e20000100800 */
[----:B------:R-:W-:Y:S02]  /*e960*/  UIADD3 UR8, UR6, 0x18400, URZ ;  /* 0x0001840006087890 */ /* 0x000fe4000fffe03f */
[----:B------:R-:W-:-:S03]  /*e970*/  UIADD3 UR14, UR6, 0x1c400, URZ ;  /* 0x0001c400060e7890 */ /* 0x000fc6000fffe03f */
[----:B------:R-:W-:Y:S01]  /*e980*/  UMOV UR6, 0x0 ;  /* 0x0000000000067882 */ /* 0x000fe20000000000 */
[----:B---3--:R-:W-:Y:S02]  /*e990*/  R2UR UR11, R3 ;  /* 0x00000000030b72ca */ /* 0x008fe400000e0000 */
[----:B----4-:R-:W-:-:S13]  /*e9a0*/  R2UR UR5, R2 ;  /* 0x00000000020572ca */ /* 0x010fda00000e0000 */
[----:B------:R-:W-:Y:S02]  /*e9b0*/  ULEA UR11, UR11, UR5, 0x7 ;  /* 0x000000050b0b7291 */ /* 0x000fe4000f8e383f */
[----:B------:R-:W-:-:S09]  /*e9c0*/  UIADD3.X UR5, URZ, UR39, URZ, UP0, !UPT ;  /* 0x000000273f057290 */ /* 0x000fd200087fe43f */
[----:B------:R1:W-:Y:S02]  /*e9d0*/  UTMALDG.4D [UR8], [UR4], desc[UR6] ;  /* 0x00000608040075b4 */ /* 0x0003e40008019000 */
[----:B-1----:R-:W-:Y:S01]  /*e9e0*/  UMOV UR8, UR14 ;  /* 0x0000000e00087c82 */ /* 0x002fe20008000000 */
[----:B------:R-:W-:Y:S02]  /*e9f0*/  UMOV UR10, UR15 ;  /* 0x0000000f000a7c82 */ /* 0x000fe40008000000 */
[----:B------:R0:W-:Y:S02]  /*ea00*/  UTMALDG.4D [UR8], [UR4], desc[UR6] ;  /* 0x00000608040075b4 */ /* 0x0001e40008019000 */
[----:B0-----:R-:W-:Y:S01]  /*ea10*/  NOP ;  /* 0x0000000000007918 */ /* 0x001fe20000000000 */
.L_x_8622:
        /* <DEDUP_REMOVED lines=40> */
.L_x_8628:
[----:B------:R-:W-:Y:S05]  /*eca0*/  BSYNC B6 ;  /* 0x0000000000067941 */ /* 0x000fea0003800000 */
.L_x_8627:
[----:B0-----:R-:W3:Y:S01]  /*ecb0*/  LDL.LU R0, [R1+0x44] ;  /* 0x0000440001007983 */ /* 0x001ee20000300800 */
[----:B------:R-:W-:Y:S01]  /*ecc0*/  ULDC.64 UR4, c[0x0][0x2d8] ;  /* 0x0000b60000047ab9 */ /* 0x000fe20000000a00 */
[----:B------:R-:W0:Y:S01]  /*ecd0*/  LDC R7, c[0x0][0x448] ;  /* 0x00011200ff077b82 */ /* 0x000e220000000800 */
[----:B------:R-:W-:Y:S01]  /*ece0*/  ULDC.64 UR6, c[0x0][0x280] ;  /* 0x0000a00000067ab9 */ /* 0x000fe20000000a00 */
[----:B------:R-:W4:Y:S04]  /*ecf0*/  LDL.LU R5, [R1+0x38] ;  /* 0x0000380001057983 */ /* 0x000f280000300800 */
[----:B------:R-:W4:Y:S04]  /*ed00*/  LDL.LU.64 R2, [R1+0x50] ;  /* 0x0000500001027983 */ /* 0x000f280000300a00 */
[----:B------:R-:W2:Y:S04]  /*ed10*/  LDL.LU R4, [R1+0x2c] ;  /* 0x00002c0001047983 */ /* 0x000ea80000300800 */
[----:B------:R-:W2:Y:S01]  /*ed20*/  LDL R8, [R1+0x4] ;  /* 0x0000040001087983 */ /* 0x000ea20000100800 */
[----:B------:R-:W1:Y:S01]  /*ed30*/  S2R R9, SR_TID.X ;  /* 0x0000000000097919 */ /* 0x000e620000002100 */
[----:B0-----:R-:W-:-:S13]  /*ed40*/  ISETP.NE.AND P0, PT, R7, 0x1, PT ;  /* 0x000000010700780c */ /* 0x001fda0003f05270 */
[----:B------:R-:W0:Y:S01]  /*ed50*/  @P0 LDC R6, c[0x0][0x450] ;  /* 0x00011400ff060b82 */ /* 0x000e220000000800 */
[----:B-1----:R-:W-:-:S05]  /*ed60*/  IMAD.SHL.U32 R9, R9, 0x8, RZ ;  /* 0x0000000809097824 */ /* 0x002fca00078e00ff */
        /* <DEDUP_REMOVED lines=8> */
[----:B--2---:R-:W-:-:S04]  /*edf0*/  IMAD.WIDE.U32 R2, R4, UR4, R2 ;  /* 0x0000000404027c25 */ /* 0x004fc8000f8e0002 */
[----:B------:R-:W-:Y:S01]  /*ee00*/  IMAD R0, R4, UR5, R0 ;  /* 0x0000000504007c24 */ /* 0x000fe2000f8e0200 */
[----:B------:R-:W-:Y:S01]  /*ee10*/  ULDC.64 UR4, c[0x0][0x2d0] ;  /* 0x0000b40000047ab9 */ /* 0x000fe20000000a00 */
[----:B------:R-:W2:Y:S02]  /*ee20*/  S2R R4, SR_TID.X ;  /* 0x0000000000047919 */ /* 0x000ea40000002100 */
[----:B------:R-:W-:Y:S01]  /*ee30*/  IMAD.IADD R3, R3, 0x1, R0 ;  /* 0x0000000103037824 */ /* 0x000fe200078e0200 */
[----:B-1----:R-:W-:-:S04]  /*ee40*/  LOP3.LUT R5, R5, 0x7f, RZ, 0xc0, !PT ;  /* 0x0000007f05057812 */ /* 0x002fc800078ec0ff */
[----:B------:R-:W-:Y:S01]  /*ee50*/  SHF.R.U32.HI R5, RZ, 0x3, R5 ;  /* 0x00000003ff057819 */ /* 0x000fe20000011605 */
[----:B--2---:R-:W-:-:S05]  /*ee60*/  IMAD.SHL.U32 R4, R4, 0x10, RZ ;  /* 0x0000001004047824 */ /* 0x004fca00078e00ff */
        /* <DEDUP_REMOVED lines=23> */
[----:B------:R-:W-:Y:S02]  /*efe0*/  IMAD.IADD R0, R3, 0x1, R0 ;  /* 0x0000000103007824 */ /* 0x000fe400078e0200 */
[----:B0-----:R-:W-:-:S05]  /*eff0*/  IMAD.SHL.U32 R10, R5, 0x8, RZ ;  /* 0x00000008050a7824 */ /* 0x001fca00078e00ff */
[----:B------:R-:W-:-:S04]  /*f000*/  LOP3.LUT R10, R10, 0x38, RZ, 0xc0, !PT ;  /* 0x000000380a0a7812 */ /* 0x000fc800078ec0ff */
[----:B------:R-:W-:Y:S01]  /*f010*/  ISETP.GE.AND P0, PT, R10, UR4, PT ;  /* 0x000000040a007c0c */ /* 0x000fe2000bf06270 */
[----:B------:R-:W-:Y:S01]  /*f020*/  UMOV UR4, 0xffffffff ;  /* 0xffffffff00047882 */ /* 0x000fe20000000000 */
[----:B------:R-:W-:Y:S02]  /*f030*/  LEA.HI.X R3, R2, UR7, R0, 0x1, P2 ;  /* 0x0000000702037c11 */ /* 0x000fe400090f0c00 */
[----:B-1----:R-:W-:Y:S09]  /*f040*/  BRA.DIV UR4, `(.L_x_8629) ;  /* 0x0000004604387947 */ /* 0x002ff2000b800000 */
[----:B------:R-:W0:Y:S01]  /*f050*/  S2R R6, SR_TID.X ;  /* 0x0000000000067919 */ /* 0x000e220000002100 */
[----:B------:R-:W2:Y:S01]  /*f060*/  LDL.LU R8, [R1+0x4] ;  /* 0x0000040001087983 */ /* 0x000ea20000300800 */
[----:B0-----:R-:W-:-:S04]  /*f070*/  LOP3.LUT R6, R6, 0x7f, RZ, 0xc0, !PT ;  /* 0x0000007f06067812 */ /* 0x001fc800078ec0ff */
[----:B------:R-:W-:Y:S02]  /*f080*/  SHF.R.U32.HI R11, RZ, 0x3, R6 ;  /* 0x00000003ff0b7819 */ /* 0x000fe40000011606 */
[----:B------:R-:W3:Y:S03]  /*f090*/  LDL.LU R6, [R1+0x40] ;  /* 0x0000400001067983 */ /* 0x000ee60000300800 */
[----:B--2---:R-:W-:-:S04]  /*f0a0*/  IMAD R2, R8, 0x80, R11 ;  /* 0x0000008008027824 */ /* 0x004fc800078e020b */
        /* <DEDUP_REMOVED lines=74> */
.L_x_8745:
        /* <DEDUP_REMOVED lines=11> */
.L_x_8631:
[----:B------:R-:W-:Y:S05]  /*f600*/  BSYNC B0 ;  /* 0x0000000000007941 */ /* 0x000fea0003800000 */
.L_x_8630:
[----:B------:R-:W-:Y:S01]  /*f610*/  NOP ;  /* 0x0000000000007918 */ /* 0x000fe20000000000 */
[----:B------:R-:W-:Y:S01]  /*f620*/  PLOP3.LUT P0, PT, PT, PT, PT, 0x80, 0x0 ;  /* 0x000000000000781c */ /* 0x000fe20003f0f070 */
[----:B0-----:R-:W-:-:S12]  /*f630*/  VIADD R6, R18, 0x28800 ;  /* 0x0002880012067836 */ /* 0x001fd80000000000 */
.L_x_8632:
        /* <DEDUP_REMOVED lines=18> */
.L_x_8746:
[----:B------:R-:W-:Y:S05]  /*f760*/  BSYNC B0 ;  /* 0x0000000000007941 */ /* 0x000fea0003800000 */
.L_x_8633:
        /* <DEDUP_REMOVED lines=54> */
.L_x_8641:
[----:B------:R-:W-:Y:S01]  /*fad0*/  IMAD R3, R8, 0x8, R18 ;  /* 0x0000000808037824 */ /* 0x000fe200078e0212 */
[----:B------:R-:W-:Y:S01]  /*fae0*/  SHF.L.U32 R2, R11, 0x1f, RZ ;  /* 0x0000001f0b027819 */ /* 0x000fe200000006ff */
[----:B------:R-:W-:Y:S03]  /*faf0*/  BSSY B3, `(.L_x_8642) ;  /* 0x0000003000037945 */ /* 0x000fe60003800000 */
[----:B------:R-:W1:Y:S02]  /*fb00*/  SYNCS.PHASECHK.TRANS64.TRYWAIT P0, [R3+URZ+0x28840], R2 ;  /* 0x02884002030075a7 */ /* 0x000e64000800017f */
[----:B-1----:R-:W-:Y:S05]  /*fb10*/  @!P0 BRA `(.L_x_8643) ;  /* 0x0000004400508947 */ /* 0x002fea0003800000 */
.L_x_8747:
[----:B------:R-:W-:Y:S05]  /*fb20*/  BSYNC B3 ;  /* 0x0000000000037941 */ /* 0x000fea0003800000 */
.L_x_8642:
        /* <DEDUP_REMOVED lines=12> */
.L_x_8645:
[----:B------:R-:W-:Y:S05]  /*fbf0*/  BSYNC B3 ;  /* 0x0000000000037941 */ /* 0x000fea0003800000 */
.L_x_8644:
        /* <DEDUP_REMOVED lines=12> */
.L_x_8646:
        /* <DEDUP_REMOVED lines=16> */
.L_x_8647:
        /* <DEDUP_REMOVED lines=16> */
.L_x_8748:
[----:B------:R-:W-:Y:S05]  /*fec0*/  BSYNC B3 ;  /* 0x0000000000037941 */ /* 0x000fea0003800000 */
.L_x_8648:
        /* <DEDUP_REMOVED lines=12> */
.L_x_8651:
[----:B------:R-:W-:Y:S05]  /*ff90*/  BSYNC B3 ;  /* 0x0000000000037941 */ /* 0x000fea0003800000 */
.L_x_8650:
        /* <DEDUP_REMOVED lines=13> */
.L_x_8652:
        /* <DEDUP_REMOVED lines=15> */
.L_x_8653:
        /* <DEDUP_REMOVED lines=12> */
.L_x_8640:
[----:B------:R-:W-:Y:S05]  /*10220*/  BSYNC B1 ;  /* 0x0000000000017941 */ /* 0x000fea0003800000 */
.L_x_8639:
[----:B0-----:R-:W2:Y:S01]  /*10230*/  LDL.LU R0, [R1+0x34] ;  /* 0x0000340001007983 */ /* 0x001ea20000300800 */
[----:B------:R-:W-:-:S03]  /*10240*/  IMAD.MOV.U32 R19, RZ, RZ, R8 ;  /* 0x000000ffff137224 */ /* 0x000fc600078e0008 */
[----:B------:R0:W-:Y:S02]  /*10250*/  STL [R1+0x14], R11 ;  /* 0x0000140b01007387 */ /* 0x0001e40000100800 */
[----:B0-2---:R-:W-:-:S07]  /*10260*/  VIADD R0, R0, 0xfffffffd ;  /* 0xfffffffd00007836 */ /* 0x005fce0000000000 */
.L_x_8638:
[----:B------:R-:W-:Y:S05]  /*10270*/  BSYNC B2 ;  /* 0x0000000000027941 */ /* 0x000fea0003800000 */
.L_x_8637:
[----:B------:R-:W-:Y:S01]  /*10280*/  VIADD R10, R10, 0xfffffffe ;  /* 0xfffffffe0a0a7836 */ /* 0x000fe20000000000 */
[----:B------:R-:W-:-:S04]  /*10290*/  LOP3.LUT R7, RZ, R7, RZ, 0x33, !PT ;  /* 0x00000007ff077212 */ /* 0x000fc800078e33ff */
[----:B------:R-:W-:-:S13]  /*102a0*/  ISETP.NE.AND P0, PT, R10, R7, PT ;  /* 0x000000070a00720c */ /* 0x000fda0003f05270 */
[----:B------:R-:W-:Y:S05]  /*102b0*/  @!P0 BRA `(.L_x_8636) ;  /* 0x0000001000cc8947 */ /* 0x000fea0003800000 */
[----:B------:R-:W-:-:S07]  /*102c0*/  IMAD.MOV.U32 R9, RZ, RZ, R17 ;  /* 0x000000ffff097224 */ /* 0x000fce00078e0011 */
.L_x_8684:
        /* <DEDUP_REMOVED lines=35> */
.L_x_8656:
[----:B------:R-:W-:Y:S01]  /*10500*/  IMAD R3, R4, 0x8, R18 ;  /* 0x0000000804037824 */ /* 0x000fe200078e0212 */
[----:B------:R-:W-:Y:S01]  /*10510*/  SHF.L.U32 R2, R5, 0x1f, RZ ;  /* 0x0000001f05027819 */ /* 0x000fe200000006ff */
[----:B------:R-:W-:Y:S03]  /*10520*/  BSSY B2, `(.L_x_8657) ;  /* 0x0000003000027945 */ /* 0x000fe60003800000 */
[----:B------:R-:W1:Y:S02]  /*10530*/  SYNCS.PHASECHK.TRANS64.TRYWAIT P0, [R3+URZ+0x28840], R2 ;  /* 0x02884002030075a7 */ /* 0x000e64000800017f */
[----:B-1----:R-:W-:Y:S05]  /*10540*/  @!P0 BRA `(.L_x_8658) ;  /* 0x0000003800ec8947 */ /* 0x002fea0003800000 */
.L_x_8749:
[----:B------:R-:W-:Y:S05]  /*10550*/  BSYNC B2 ;  /* 0x0000000000027941 */ /* 0x000fea0003800000 */
.L_x_8657:
        /* <DEDUP_REMOVED lines=12> */
.L_x_8660:
[----:B------:R-:W-:Y:S05]  /*10620*/  BSYNC B2 ;  /* 0x0000000000027941 */ /* 0x000fea0003800000 */
.L_x_8659:
        /* <DEDUP_REMOVED lines=12> */
.L_x_8661:
        /* <DEDUP_REMOVED lines=16> */
.L_x_8662:
        /* <DEDUP_REMOVED lines=16> */
.L_x_8750:
[----:B------:R-:W-:Y:S05]  /*108f0*/  BSYNC B2 ;  /* 0x0000000000027941 */ /* 0x000fea0003800000 */
.L_x_8663:
        /* <DEDUP_REMOVED lines=11> */
.L_x_8666:
[----:B------:R-:W-:Y:S05]  /*109b0*/  BSYNC B2 ;  /* 0x0000000000027941 */ /* 0x000fea0003800000 */
.L_x_8665:
        /* <DEDUP_REMOVED lines=12> */
.L_x_8667:
        /* <DEDUP_REMOVED lines=15> */
.L_x_8668:
        /* <DEDUP_REMOVED lines=12> */
.L_x_8655:
[----:B------:R-:W-:Y:S05]  /*10c30*/  BSYNC B1 ;  /* 0x0000000000017941 */ /* 0x000fea0003800000 */
.L_x_8654:
        /* <DEDUP_REMOVED lines=35> */
.L_x_8671:
[----:B------:R-:W-:Y:S01]  /*10e70*/  IMAD R2, R19, 0x8, R18 ;  /* 0x0000000813027824 */ /* 0x000fe200078e0212 */
[----:B------:R-:W-:Y:S01]  /*10e80*/  SHF.L.U32 R3, R12, 0x1f, RZ ;  /* 0x0000001f0c037819 */ /* 0x000fe200000006ff */
[----:B------:R-:W-:Y:S03]  /*10e90*/  BSSY B2, `(.L_x_8672) ;  /* 0x0000003000027945 */ /* 0x000fe60003800000 */
[----:B------:R-:W2:Y:S02]  /*10ea0*/  SYNCS.PHASECHK.TRANS64.TRYWAIT P0, [R2+URZ+0x28840], R3 ;  /* 0x02884003020075a7 */ /* 0x000ea4000800017f */
[----:B--2---:R-:W-:Y:S05]  /*10eb0*/  @!P0 BRA `(.L_x_8673) ;  /* 0x0000003000b88947 */ /* 0x004fea0003800000 */
.L_x_8751:
[----:B------:R-:W-:Y:S05]  /*10ec0*/  BSYNC B2 ;  /* 0x0000000000027941 */ /* 0x000fea0003800000 */
.L_x_8672:
        /* <DEDUP_REMOVED lines=12> */
.L_x_8675:
[----:B------:R-:W-:Y:S05]  /*10f90*/  BSYNC B2 ;  /* 0x0000000000027941 */ /* 0x000fea0003800000 */
.L_x_8674:
        /* <DEDUP_REMOVED lines=13> */
.L_x_8676:
        /* <DEDUP_REMOVED lines=16> */
.L_x_8677:
        /* <DEDUP_REMOVED lines=15> */
.L_x_8752:
[----:B------:R-:W-:Y:S05]  /*11260*/  BSYNC B2 ;  /* 0x0000000000027941 */ /* 0x000fea0003800000 */
.L_x_8678:
        /* <DEDUP_REMOVED lines=11> */
.L_x_8681:
[----:B------:R-:W-:Y:S05]  /*11320*/  BSYNC B2 ;  /* 0x0000000000027941 */ /* 0x000fea0003800000 */
.L_x_8680:
        /* <DEDUP_REMOVED lines=12> */
.L_x_8682:
        /* <DEDUP_REMOVED lines=15> */
.L_x_8683:
        /* <DEDUP_REMOVED lines=12> */
.L_x_8670:
[----:B------:R-:W-:Y:S05]  /*115a0*/  BSYNC B1 ;  /* 0x0000000000017941 */ /* 0x000fea0003800000 */
.L_x_8669:
[----:B------:R-:W2:Y:S01]  /*115b0*/  LDL R2, [R1+0x24] ;  /* 0x0000240001027983 */ /* 0x000ea20000100800 */
[----:B------:R-:W-:Y:S01]  /*115c0*/  VIADD R0, R0, 0xfffffffe ;  /* 0xfffffffe00007836 */ /* 0x000fe20000000000 */
[----:B--2---:R-:W-:-:S13]  /*115d0*/  ISETP.GT.AND P0, PT, R7, R2, PT ;  /* 0x000000020700720c */ /* 0x004fda0003f04270 */
[----:B------:R-:W-:Y:S05]  /*115e0*/  @P0 BRA `(.L_x_8684) ;  /* 0xffffffec00380947 */ /* 0x000fea000383ffff */
.L_x_8636:
[----:B------:R-:W-:Y:S05]  /*115f0*/  BSYNC B0 ;  /* 0x0000000000007941 */ /* 0x000fea0003800000 */
.L_x_8635:
        /* <DEDUP_REMOVED lines=8> */
[----:B------:R-:W2:Y:S08]  /*11680*/  FLO.U32 R0, UR4 ;  /* 0x0000000400007d00 */ /* 0x000eb000080e0000 */
        /* <DEDUP_REMOVED lines=9> */
.L_x_8686:
[----:B------:R-:W-:Y:S05]  /*11720*/  BSYNC B0 ;  /* 0x0000000000007941 */ /* 0x000fea0003800000 */
.L_x_8685:
        /* <DEDUP_REMOVED lines=11> */
.L_x_8753:
[----:B------:R-:W-:Y:S05]  /*117e0*/  BSYNC B1 ;  /* 0x0000000000017941 */ /* 0x000fea0003800000 */
.L_x_8689:
        /* <DEDUP_REMOVED lines=9> */
.L_x_8692:
[----:B------:R-:W-:Y:S05]  /*11880*/  BSYNC B1 ;  /* 0x0000000000017941 */ /* 0x000fea0003800000 */
.L_x_8691:
        /* <DEDUP_REMOVED lines=12> */
.L_x_8693:
        /* <DEDUP_REMOVED lines=15> */
.L_x_8694:
        /* <DEDUP_REMOVED lines=10> */
.L_x_8688:
[----:B------:R-:W-:Y:S05]  /*11ae0*/  BSYNC B0 ;  /* 0x0000000000007941 */ /* 0x000fea0003800000 */
.L_x_8687:
[----:B------:R-:W2:Y:S01]  /*11af0*/  LDL.LU R4, [R1+0x14] ;  /* 0x0000140001047983 */ /* 0x000ea20000300800 */
[----:B------:R-:W-:-:S05]  /*11b00*/  VIADD R19, R19, 0x1 ;  /* 0x0000000113137836 */ /* 0x000fca0000000000 */
[----:B------:R-:W-:-:S04]  /*11b10*/  ISETP.NE.AND P0, PT, R19, 0x2, PT ;  /* 0x000000021300780c */ /* 0x000fc80003f05270 */
[----:B------:R-:W-:Y:S02]  /*11b20*/  SEL R0, RZ, 0x1, P0 ;  /* 0x00000001ff007807 */ /* 0x000fe40000000000 */
[----:B------:R-:W-:Y:S02]  /*11b30*/  SEL R19, R19, RZ, P0 ;  /* 0x000000ff13137207 */ /* 0x000fe40000000000 */
[----:B--2---:R-:W-:-:S05]  /*11b40*/  LOP3.LUT R4, R4, R0, RZ, 0x3c, !PT ;  /* 0x0000000004047212 */ /* 0x004fca00078e3cff */
[----:B------:R2:W-:Y:S02]  /*11b50*/  STL [R1+0x14], R4 ;  /* 0x0000140401007387 */ /* 0x0005e40000100800 */
.L_x_8615:
[----:B------:R-:W-:Y:S05]  /*11b60*/  BSYNC B7 ;  /* 0x0000000000077941 */ /* 0x000fea0003800000 */
.L_x_8613:
        /* <DEDUP_REMOVED lines=9> */
[----:B0123--:R-:W0:Y:S04]  /*11c00*/  LDS.128 R4, [R18+0x288d0] ;  /* 0x0288d00012047984 */ /* 0x00fe280000000c00 */
[----:B0-----:R0:W-:Y:S04]  /*11c10*/  STL.64 [R1], R4 ;  /* 0x0000000401007387 */ /* 0x0011e80000100a00 */
[----:B------:R0:W-:Y:S01]  /*11c20*/  STL.64 [R1+0x8], R6 ;  /* 0x0000080601007387 */ /* 0x0001e20000100a00 */
[----:B------:R-:W-:Y:S06]  /*11c30*/  BAR.ARV 0x4, 0x180 ;  /* 0x0106000000007b1d */ /* 0x000fec0000002000 */
[----:B------:R-:W-:Y:S05]  /*11c40*/  BRA `(.L_x_8696) ;  /* 0x00000010002c7947 */ /* 0x000fea0003800000 */
.L_x_8695:
[----:B------:R-:W4:Y:S01]  /*11c50*/  S2R R0, SR_TID.X ;  /* 0x0000000000007919 */ /* 0x000f220000002100 */
[----:B------:R-:W-:Y:S01]  /*11c60*/  UMOV UR4, 0xffffffff ;  /* 0xffffffff00047882 */ /* 0x000fe20000000000 */
[----:B----4-:R-:W-:-:S04]  /*11c70*/  LOP3.LUT R16, R0, 0x1f, RZ, 0xc0, !PT ;  /* 0x0000001f00107812 */ /* 0x010fc800078ec0ff */
[----:B------:R-:W-:Y:S01]  /*11c80*/  ISETP.NE.AND P0, PT, R16, 0x1f, PT ;  /* 0x0000001f1000780c */ /* 0x000fe20003f05270 */
[----:B------:R-:W-:-:S12]  /*11c90*/  BRA.DIV UR4, `(.L_x_8697) ;  /* 0x00000026047c7947 */ /* 0x000fd8000b800000 */
[----:B------:R-:W2:Y:S01]  /*11ca0*/  LDL.LU R3, [R1] ;  /* 0x0000000001037983 */ /* 0x000ea20000300800 */
[----:B------:R-:W-:-:S03]  /*11cb0*/  ULDC UR4, c[0x0][0xc3c] ;  /* 0x00030f0000047ab9 */ /* 0x000fc60000000800 */
[----:B01----:R-:W4:Y:S01]  /*11cc0*/  LDL R8, [R1+0xc] ;  /* 0x00000c0001087983 */ /* 0x003f220000100800 */
[----:B--2---:R-:W-:Y:S02]  /*11cd0*/  IMAD.MOV.U32 R10, RZ, RZ, R3 ;  /* 0x000000ffff0a7224 */ /* 0x004fe400078e0003 */
[----:B----4-:R-:W-:-:S05]  /*11ce0*/  IMAD.IADD R0, R8, 0x1, R16 ;  /* 0x0000000108007824 */ /* 0x010fca00078e0210 */
[----:B------:R-:W-:-:S13]  /*11cf0*/  ISETP.GE.OR P1, PT, R0, UR4, !P0 ;  /* 0x0000000400007c0c */ /* 0x000fda000c726670 */
[----:B------:R-:W0:Y:S08]  /*11d00*/  @!P1 LDC.64 R2, c[0x0][0xc80] ;  /* 0x00032000ff029b82 */ /* 0x000e300000000a00 */
[----:B---3--:R-:W1:Y:S01]  /*11d10*/  @!P1 LDC.64 R6, c[0x0][0xc78] ;  /* 0x00031e00ff069b82 */ /* 0x008e620000000a00 */
[----:B0-----:R-:W-:-:S05]  /*11d20*/  @!P1 IMAD.WIDE R2, R0, 0x4, R2 ;  /* 0x0000000400029825 */ /* 0x001fca00078e0202 */
[----:B------:R1:W2:Y:S02]  /*11d30*/  @!P1 LDG.E R5, desc[UR50][R2.64] ;  /* 0x0000003202059981 */ /* 0x0002a4000c1e1900 */
[----:B-1----:R-:W-:-:S05]  /*11d40*/  @!P1 IMAD.WIDE R2, R0, 0x4, R6 ;  /* 0x0000000400029825 */ /* 0x002fca00078e0206 */
        /* <DEDUP_REMOVED lines=9> */
[----:B---3--:R-:W-:Y:S01]  /*11de0*/  @!P1 IMAD.MOV.U32 R7, RZ, RZ, R8 ;  /* 0x000000ffff079224 */ /* 0x008fe200078e0008 */
        /* <DEDUP_REMOVED lines=19> */
.L_x_8763:
[----:B------:R-:W-:Y:S02]  /*11f20*/  ULDC UR4, c[0x0][0xc38] ;  /* 0x00030e0000047ab9 */ /* 0x000fe40000000800 */
[----:B------:R-:W-:-:S04]  /*11f30*/  IMAD.U32 R8, RZ, RZ, UR4 ;  /* 0x00000004ff087e24 */ /* 0x000fc8000f8e00ff */
[----:B-1----:R-:W-:-:S04]  /*11f40*/  IMAD R9, R9, R8, RZ ;  /* 0x0000000809097224 */ /* 0x002fc800078e02ff */
[----:B------:R-:W-:-:S05]  /*11f50*/  IMAD.IADD R0, R0, 0x1, R9 ;  /* 0x0000000100007824 */ /* 0x000fca00078e0209 */
[----:B------:R-:W-:-:S13]  /*11f60*/  ISETP.GT.AND P6, PT, R0, R4, PT ;  /* 0x000000040000720c */ /* 0x000fda0003fc4270 */
[----:B------:R-:W-:Y:S05]  /*11f70*/  @P6 BRA `(.L_x_8698) ;  /* 0x0000000000ac6947 */ /* 0x000fea0003800000 */
.L_x_8701:
        /* <DEDUP_REMOVED lines=37> */
.L_x_8771:
[----:B------:R-:W-:Y:S02]  /*121d0*/  ULDC UR4, c[0x0][0xc38] ;  /* 0x00030e0000047ab9 */ /* 0x000fe40000000800 */
[----:B------:R-:W-:-:S04]  /*121e0*/  IMAD.U32 R8, RZ, RZ, UR4 ;  /* 0x00000004ff087e24 */ /* 0x000fc8000f8e00ff */
[----:B-1----:R-:W-:-:S04]  /*121f0*/  IMAD R9, R9, R8, RZ ;  /* 0x0000000809097224 */ /* 0x002fc800078e02ff */
[----:B------:R-:W-:-:S05]  /*12200*/  IMAD.IADD R0, R9, 0x1, R0 ;  /* 0x0000000109007824 */ /* 0x000fca00078e0200 */
[----:B------:R-:W-:-:S13]  /*12210*/  ISETP.GT.AND P6, PT, R0, R4, PT ;  /* 0x000000040000720c */ /* 0x000fda0003fc4270 */
[----:B------:R-:W-:Y:S05]  /*12220*/  @!P6 BRA `(.L_x_8701) ;  /* 0xfffffffc0054e947 */ /* 0x000fea000383ffff */
.L_x_8698:
        /* <DEDUP_REMOVED lines=12> */
.L_x_8776:
[----:B------:R-:W-:-:S13]  /*122f0*/  ISETP.NE.AND P0, PT, R3, RZ, PT ;  /* 0x000000ff0300720c */ /* 0x000fda0003f05270 */
[----:B------:R-:W-:Y:S05]  /*12300*/  @!P0 BRA `(.L_x_8703) ;  /* 0x0000000000108947 */ /* 0x000fea0003800000 */
[----:B------:R-:W-:Y:S01]  /*12310*/  UMOV UR4, 0xffffffff ;  /* 0xffffffff00047882 */ /* 0x000fe20000000000 */
[----:B---3--:R-:W-:Y:S02]  /*12320*/  VIADD R10, R10, 0xffffffff ;  /* 0xffffffff0a0a7836 */ /* 0x008fe40000000000 */
[----:B------:R-:W-:Y:S05]  /*12330*/  BRA.DIV UR4, `(.L_x_8704) ;  /* 0x0000002a04487947 */ /* 0x000fea000b800000 */
[----:B------:R1:W2:Y:S02]  /*12340*/  SHFL.IDX PT, R5, R2, R10, 0x1f ;  /* 0x00001f0a02057589 */ /* 0x0002a400000e0000 */
.L_x_8703:
[----:B--2---:R-:W-:Y:S01]  /*12350*/  IMAD R3, R5, R8, R9 ;  /* 0x0000000805037224 */ /* 0x004fe200078e0209 */
[----:B------:R-:W-:-:S03]  /*12360*/  ISETP.NE.AND P0, PT, R7, 0x1, PT ;  /* 0x000000010700780c */ /* 0x000fc60003f05270 */
[----:B------:R-:W-:Y:S01]  /*12370*/  IMAD.IADD R4, R4, 0x1, -R3 ;  /* 0x0000000104047824 */ /* 0x000fe200078e0a03 */
[----:B------:R2:W-:Y:S09]  /*12380*/  STL [R1], R3 ;  /* 0x0000000301007387 */ /* 0x0005f20000100800 */
[----:B------:R-:W-:Y:S05]  /*12390*/  @!P0 BRA `(.L_x_8705) ;  /* 0x0000000000e48947 */ /* 0x000fea0003800000 */
[----:B------:R-:W-:-:S04]  /*123a0*/  IABS R5, R0 ;  /* 0x0000000000057213 */ /* 0x000fc80000000000 */
[----:B0--3--:R-:W0:Y:S08]  /*123b0*/  I2F.RP R6, R5 ;  /* 0x0000000500067306 */ /* 0x009e300000209400 */
[----:B0-----:R-:W0:Y:S02]  /*123c0*/  MUFU.RCP R6, R6 ;  /* 0x0000000600067308 */ /* 0x001e240000001000 */
[----:B0-----:R-:W-:-:S06]  /*123d0*/  VIADD R9, R6, 0xffffffe ;  /* 0x0ffffffe06097836 */ /* 0x001fcc0000000000 */
[----:B--2---:R-:W1:Y:S02]  /*123e0*/  F2I.FTZ.U32.TRUNC.NTZ R3, R9 ;  /* 0x0000000900037305 */ /* 0x004e64000021f000 */
        /* <DEDUP_REMOVED lines=52> */
.L_x_8705:
[----:B------:R-:W4:Y:S01]  /*12730*/  LDL R5, [R1+0xc] ;  /* 0x00000c0001057983 */ /* 0x000f220000100800 */
[----:B012---:R-:W4:Y:S02]  /*12740*/  LDC.64 R2, c[0x0][0xc90] ;  /* 0x00032400ff027b82 */ /* 0x007f240000000a00 */
[----:B----4-:R-:W-:-:S05]  /*12750*/  IMAD.WIDE R2, R5, 0x4, R2 ;  /* 0x0000000405027825 */ /* 0x010fca00078e0202 */
        /* <DEDUP_REMOVED lines=60> */
.L_x_8706:
[----:B-1----:R-:W-:-:S05]  /*12b20*/  LOP3.LUT R3, RZ, R4, RZ, 0x33, !PT ;  /* 0x00000004ff037212 */ /* 0x002fca00078e33ff */
[----:B------:R-:W-:-:S05]  /*12b30*/  IMAD.IADD R0, R0, 0x1, R3 ;  /* 0x0000000100007824 */ /* 0x000fca00078e0203 */
[----:B------:R1:W-:Y:S01]  /*12b40*/  STL [R1+0x4], R0 ;  /* 0x0000040001007387 */ /* 0x0003e20000100800 */
[----:B------:R-:W-:Y:S05]  /*12b50*/  BRA `(.L_x_8707) ;  /* 0x0000000000287947 */ /* 0x000fea0003800000 */
.L_x_8699:
        /* <DEDUP_REMOVED lines=10> */
.L_x_8707:
[----:B--2---:R-:W2:Y:S04]  /*12c00*/  LDL R3, [R1+0x8] ;  /* 0x0000080001037983 */ /* 0x004ea80000100800 */
[----:B0-----:R-:W3:Y:S04]  /*12c10*/  LDL R2, [R1+0xc] ;  /* 0x00000c0001027983 */ /* 0x001ee80000100800 */
[----:B------:R-:W4:Y:S04]  /*12c20*/  LDL R4, [R1] ;  /* 0x0000000001047983 */ /* 0x000f280000100800 */
[----:B------:R-:W4:Y:S01]  /*12c30*/  LDL R5, [R1+0x4] ;  /* 0x0000040001057983 */ /* 0x000f220000100800 */
[----:B------:R-:W-:Y:S05]  /*12c40*/  WARPSYNC.ALL ;  /* 0x0000000000007948 */ /* 0x000fea0003800000 */
[----:B-1----:R-:W0:Y:S02]  /*12c50*/  S2R R0, SR_TID.X ;  /* 0x0000000000007919 */ /* 0x002e240000002100 */
        /* <DEDUP_REMOVED lines=10> */
.L_x_8696:
[----:B------:R-:W2:Y:S01]  /*12d00*/  LDL R0, [R1+0xc] ;  /* 0x00000c0001007983 */ /* 0x000ea20000100800 */
[----:B------:R-:W-:Y:S02]  /*12d10*/  ULDC UR4, c[0x0][0xc3c] ;  /* 0x00030f0000047ab9 */ /* 0x000fe40000000800 */
[----:B--2---:R-:W-:-:S13]  /*12d20*/  ISETP.GE.AND P0, PT, R0, UR4, PT ;  /* 0x0000000400007c0c */ /* 0x004fda000bf06270 */
[----:B------:R-:W-:Y:S05]  /*12d30*/  @!P0 BRA `(.L_x_8708) ;  /* 0xffffffa8002c8947 */ /* 0x000fea000383ffff */
[----:B------:R-:W-:Y:S05]  /*12d40*/  BSYNC B8 ;  /* 0x0000000000087941 */ /* 0x000fea0003800000 */
.L_x_8607:
        /* <DEDUP_REMOVED lines=12> */
.L_x_8779:
[----:B------:R-:W-:Y:S05]  /*12e10*/  BSYNC B0 ;  /* 0x0000000000007941 */ /* 0x000fea0003800000 */
.L_x_8709:
[----:B------:R-:W-:-:S03]  /*12e20*/  UMOV UR4, 0xffffffff ;  /* 0xffffffff00047882 */ /* 0x000fc60000000000 */
[----:B------:R-:W-:Y:S05]  /*12e30*/  BRA.DIV UR4, `(.L_x_8711) ;  /* 0x0000001e04c87947 */ /* 0x000fea000b800000 */
[----:B------:R-:W1:Y:S02]  /*12e40*/  S2R R2, SR_TID.X ;  /* 0x0000000000027919 */ /* 0x000e640000002100 */
[----:B-1----:R-:W-:-:S04]  /*12e50*/  SHF.R.U32.HI R2, RZ, 0x5, R2 ;  /* 0x00000005ff027819 */ /* 0x002fc80000011602 */
[----:B------:R-:W-:-:S05]  /*12e60*/  LOP3.LUT R2, R2, 0x3, RZ, 0xc0, !PT ;  /* 0x0000000302027812 */ /* 0x000fca00078ec0ff */
[----:B------:R1:W2:Y:S02]  /*12e70*/  SHFL.IDX PT, R14, R2, RZ, 0x1f ;  /* 0x00001fff020e7589 */ /* 0x0002a400000e0000 */
.L_x_8782:
[----:B--2---:R-:W-:Y:S01]  /*12e80*/  ISETP.NE.AND P0, PT, R14, RZ, PT ;  /* 0x000000ff0e00720c */ /* 0x004fe20003f05270 */
[----:B------:R-:W-:-:S12]  /*12e90*/  BSSY B0, `(.L_x_8712) ;  /* 0x0000025000007945 */ /* 0x000fd80003800000 */
[----:B------:R-:W-:Y:S05]  /*12ea0*/  @P0 BRA `(.L_x_8713) ;  /* 0x00000000008c0947 */ /* 0x000fea0003800000 */
[----:B------:R-:W-:-:S03]  /*12eb0*/  UMOV UR4, 0xffffffff ;  /* 0xffffffff00047882 */ /* 0x000fc60000000000 */
[----:B------:R-:W-:Y:S05]  /*12ec0*/  BRA.DIV UR4, `(.L_x_8714) ;  /* 0x0000001e04d87947 */ /* 0x000fea000b800000 */
[----:B------:R-:W-:-:S13]  /*12ed0*/  ELECT P6, URZ, PT ;  /* 0x00000000003f782f */ /* 0x000fda00038c0000 */
.L_x_8785:
[----:B------:R-:W-:Y:S05]  /*12ee0*/  @!P6 BRA `(.L_x_8713) ;  /* 0x00000000007ce947 */ /* 0x000fea0003800000 */
[----:B------:R-:W-:-:S06]  /*12ef0*/  ULOP3.LUT UR4, UR36, 0x2, URZ, 0xfc, !UPT ;  /* 0x0000000224047892 */ /* 0x000fcc000f8efc3f */
[----:B-1----:R-:W-:-:S05]  /*12f00*/  IMAD.U32 R2, RZ, RZ, UR4 ;  /* 0x00000004ff027e24 */ /* 0x002fca000f8e00ff */
[----:B------:R-:W-:-:S13]  /*12f10*/  ISETP.NE.AND P2, PT, R2, 0x3, PT ;  /* 0x000000030200780c */ /* 0x000fda0003f45270 */
[----:B------:R-:W-:Y:S05]  /*12f20*/  @!P2 BRA `(.L_x_8715) ;  /* 0x000000000004a947 */ /* 0x000fea0003800000 */
[----:B------:R-:W-:Y:S01]  /*12f30*/  BPT.TRAP 0x1 ;  /* 0x000000040000795c */ /* 0x000fe20000300000 */
.L_x_8715:
        /* <DEDUP_REMOVED lines=13> */
.L_x_8786:
[----:B------:R-:W1:Y:S02]  /*13010*/  SYNCS.PHASECHK.TRANS64.TRYWAIT P0, [R7+URZ], R2 ;  /* 0x00000002070075a7 */ /* 0x000e64000800017f */
[----:B-1----:R-:W-:Y:S05]  /*13020*/  @!P0 BRA `(.L_x_8717) ;  /* 0x0000001c00b48947 */ /* 0x002fea0003800000 */
.L_x_8787:
[----:B------:R-:W-:Y:S05]  /*13030*/  @!P2 BRA `(.L_x_8718) ;  /* 0x000000000004a947 */ /* 0x000fea0003800000 */
[----:B------:R-:W-:Y:S01]  /*13040*/  BPT.TRAP 0x1 ;  /* 0x000000040000795c */ /* 0x000fe20000300000 */
.L_x_8718:
[----:B------:R-:W-:-:S04]  /*13050*/  VIADD R0, R0, 0x28860 ;  /* 0x0002886000007836 */ /* 0x000fc80000000000 */
[----:B------:R-:W-:-:S04]  /*13060*/  IMAD R4, R19, 0x8, R0 ;  /* 0x0000000813047824 */ /* 0x000fc800078e0200 */
[----:B------:R-:W2:Y:S02]  /*13070*/  SYNCS.PHASECHK.TRANS64.TRYWAIT P0, [R4+URZ], R5 ;  /* 0x00000005040075a7 */ /* 0x000ea4000800017f */
[----:B--2---:R-:W-:Y:S05]  /*13080*/  @!P0 BRA `(.L_x_8719) ;  /* 0x0000001c00b08947 */ /* 0x004fea0003800000 */
.L_x_8788:
[----:B------:R-:W-:-:S07]  /*13090*/  IMAD R3, R3, 0x8, R0 ;  /* 0x0000000803037824 */ /* 0x000fce00078e0200 */
.L_x_8720:
[----:B---3--:R3:W4:Y:S02]  /*130a0*/  SYNCS.PHASECHK.TRANS64.TRYWAIT P0, [R3+URZ], R2 ;  /* 0x00000002030075a7 */ /* 0x008724000800017f */
[----:B----4-:R-:W-:Y:S05]  /*130b0*/  @!P0 NANOSLEEP.SYNCS 0x989680 ;  /* 0x009896800000895d */ /* 0x010fea0003900000 */
[----:B------:R-:W4:Y:S02]  /*130c0*/  @!P0 SYNCS.PHASECHK.TRANS64 P0, [R3+URZ], R2 ;  /* 0x00000002030085a7 */ /* 0x000f24000800007f */
[----:B----4-:R-:W-:Y:S05]  /*130d0*/  @!P0 BRA `(.L_x_8720) ;  /* 0xfffffffc00f08947 */ /* 0x010fea000383ffff */
.L_x_8713:
[----:B------:R-:W-:Y:S05]  /*130e0*/  BSYNC B0 ;  /* 0x0000000000007941 */ /* 0x000fea0003800000 */
.L_x_8712:
[----:B------:R-:W-:Y:S05]  /*130f0*/  EXIT ;  /* 0x000000000000794d */ /* 0x000fea0003800000 */
.L_x_8546:
[----:B0-----:R-:W-:-:S04]  /*13100*/  IMAD.U32 R3, RZ, RZ, UR41 ;  /* 0x00000029ff037e24 */ /* 0x001fc8000f8e00ff */
[----:B------:R0:W1:Y:S03]  /*13110*/  SYNCS.PHASECHK.TRANS64.TRYWAIT P1, [R3+URZ+0x28800], R0 ;  /* 0x02880000030075a7 */ /* 0x000066000802017f */
[----:B-1----:R-:W-:Y:S05]  /*13120*/  @!P1 NANOSLEEP.SYNCS 0x989680 ;  /* 0x009896800000995d */ /* 0x002fea0003900000 */
[----:B------:R-:W1:Y:S02]  /*13130*/  @!P1 SYNCS.PHASECHK.TRANS64 P1, [R3+URZ+0x28800], R0 ;  /* 0x02880000030095a7 */ /* 0x000e64000802007f */
[----:B-1----:R-:W-:Y:S05]  /*13140*/  @!P1 BRA `(.L_x_8546) ;  /* 0xfffffffc00ec9947 */ /* 0x002fea000383ffff */
[----:B------:R-:W-:Y:S05]  /*13150*/  BRA `(.L_x_8721) ;  /* 0xfffffeec001c7947 */ /* 0x000fea000383ffff */
.L_x_8550:
[----:B-1----:R1:W2:Y:S02]  /*13160*/  SYNCS.PHASECHK.TRANS64.TRYWAIT P2, [R0+URZ+0x28830], R3 ;  /* 0x02883003000075a7 */ /* 0x0022a4000804017f */
[----:B--2---:R-:W-:Y:S05]  /*13170*/  @!P2 NANOSLEEP.SYNCS 0x989680 ;  /* 0x009896800000a95d */ /* 0x004fea0003900000 */
[----:B------:R-:W2:Y:S02]  /*13180*/  @!P2 SYNCS.PHASECHK.TRANS64 P2, [R0+URZ+0x28830], R3 ;  /* 0x028830030000a5a7 */ /* 0x000ea4000804007f */
[----:B--2---:R-:W-:Y:S05]  /*13190*/  @!P2 BRA `(.L_x_8550) ;  /* 0xfffffffc00f0a947 */ /* 0x004fea000383ffff */
[----:B------:R-:W-:Y:S05]  /*131a0*/  BRA `(.L_x_8549) ;  /* 0xfffffeec00407947 */ /* 0x000fea000383ffff */
.L_x_8555:
[----:B-1----:R-:W-:-:S04]  /*131b0*/  IMAD.U32 R7, RZ, RZ, UR6 ;  /* 0x00000006ff077e24 */ /* 0x002fc8000f8e00ff */
[----:B------:R1:W2:Y:S03]  /*131c0*/  SYNCS.PHASECHK.TRANS64.TRYWAIT P3, [R7+URZ+0x28830], R4 ;  /* 0x02883004070075a7 */ /* 0x0002a6000806017f */
[----:B--2---:R-:W-:Y:S05]  /*131d0*/  @!P3 NANOSLEEP.SYNCS 0x989680 ;  /* 0x009896800000b95d */ /* 0x004fea0003900000 */
[----:B------:R-:W2:Y:S02]  /*131e0*/  @!P3 SYNCS.PHASECHK.TRANS64 P3, [R7+URZ+0x28830], R4 ;  /* 0x028830040700b5a7 */ /* 0x000ea4000806007f */
[----:B--2---:R-:W-:Y:S05]  /*131f0*/  @!P3 BRA `(.L_x_8555) ;  /* 0xfffffffc00ecb947 */ /* 0x004fea000383ffff */
[----:B------:R-:W-:Y:S05]  /*13200*/  BRA `(.L_x_8552) ;  /* 0xffffff10003c7947 */ /* 0x000fea000383ffff */
.L_x_8559:
[----:B-1----:R-:W-:-:S04]  /*13210*/  IMAD.U32 R7, RZ, RZ, UR6 ;  /* 0x00000006ff077e24 */ /* 0x002fc8000f8e00ff */
[----:B------:R1:W2:Y:S03]  /*13220*/  SYNCS.PHASECHK.TRANS64.TRYWAIT P3, [R7+URZ+0x28850], R4 ;  /* 0x02885004070075a7 */ /* 0x0002a6000806017f */
[----:B--2---:R-:W-:Y:S05]  /*13230*/  @!P3 NANOSLEEP.SYNCS 0x989680 ;  /* 0x009896800000b95d */ /* 0x004fea0003900000 */
[----:B------:R-:W2:Y:S02]  /*13240*/  @!P3 SYNCS.PHASECHK.TRANS64 P3, [R7+URZ+0x28850], R4 ;  /* 0x028850040700b5a7 */ /* 0x000ea4000806007f */
[----:B--2---:R-:W-:Y:S05]  /*13250*/  @!P3 BRA `(.L_x_8559) ;  /* 0xfffffffc00ecb947 */ /* 0x004fea000383ffff */
[----:B------:R-:W-:Y:S05]  /*13260*/  BRA `(.L_x_8556) ;  /* 0xffffff1400047947 */ /* 0x000fea000383ffff */
.L_x_8565:
[----:B-1----:R-:W-:-:S04]  /*13270*/  IMAD.U32 R7, RZ, RZ, UR6 ;  /* 0x00000006ff077e24 */ /* 0x002fc8000f8e00ff */
[----:B------:R1:W2:Y:S03]  /*13280*/  SYNCS.PHASECHK.TRANS64.TRYWAIT P2, [R7+URZ+0x28830], R4 ;  /* 0x02883004070075a7 */ /* 0x0002a6000804017f */
[----:B--2---:R-:W-:Y:S05]  /*13290*/  @!P2 NANOSLEEP.SYNCS 0x989680 ;  /* 0x009896800000a95d */ /* 0x004fea0003900000 */
[----:B------:R-:W2:Y:S02]  /*132a0*/  @!P2 SYNCS.PHASECHK.TRANS64 P2, [R7+URZ+0x28830], R4 ;  /* 0x028830040700a5a7 */ /* 0x000ea4000804007f */
[----:B--2---:R-:W-:Y:S05]  /*132b0*/  @!P2 BRA `(.L_x_8565) ;  /* 0xfffffffc00eca947 */ /* 0x004fea000383ffff */
[----:B------:R-:W-:Y:S05]  /*132c0*/  BRA `(.L_x_8562) ;  /* 0xffffff3800747947 */ /* 0x000fea000383ffff */
.L_x_8569:
[----:B-1----:R-:W-:-:S04]  /*132d0*/  IMAD.U32 R7, RZ, RZ, UR6 ;  /* 0x00000006ff077e24 */ /* 0x002fc8000f8e00ff */
[----:B------:R1:W2:Y:S03]  /*132e0*/  SYNCS.PHASECHK.TRANS64.TRYWAIT P2, [R7+URZ+0x28850], R4 ;  /* 0x02885004070075a7 */ /* 0x0002a6000804017f */
[----:B--2---:R-:W-:Y:S05]  /*132f0*/  @!P2 NANOSLEEP.SYNCS 0x989680 ;  /* 0x009896800000a95d */ /* 0x004fea0003900000 */
[----:B------:R-:W2:Y:S02]  /*13300*/  @!P2 SYNCS.PHASECHK.TRANS64 P2, [R7+URZ+0x28850], R4 ;  /* 0x028850040700a5a7 */ /* 0x000ea4000804007f */
[----:B--2---:R-:W-:Y:S05]  /*13310*/  @!P2 BRA `(.L_x_8569) ;  /* 0xfffffffc00eca947 */ /* 0x004fea000383ffff */
[----:B------:R-:W-:Y:S05]  /*13320*/  BRA `(.L_x_8566) ;  /* 0xffffff3c003c7947 */ /* 0x000fea000383ffff */
.L_x_8574:
[----:B-1----:R-:W-:-:S04]  /*13330*/  IMAD.U32 R6, RZ, RZ, UR5 ;  /* 0x00000005ff067e24 */ /* 0x002fc8000f8e00ff */
[----:B------:R1:W2:Y:S03]  /*13340*/  SYNCS.PHASECHK.TRANS64.TRYWAIT P0, [R6+URZ+0x28850], R5 ;  /* 0x02885005060075a7 */ /* 0x0002a6000800017f */
[----:B--2---:R-:W-:Y:S05]  /*13350*/  @!P0 NANOSLEEP.SYNCS 0x989680 ;  /* 0x009896800000895d */ /* 0x004fea0003900000 */
[----:B------:R-:W2:Y:S02]  /*13360*/  @!P0 SYNCS.PHASECHK.TRANS64 P0, [R6+URZ+0x28850], R5 ;  /* 0x02885005060085a7 */ /* 0x000ea4000800007f */
[----:B--2---:R-:W-:Y:S05]  /*13370*/  @!P0 BRA `(.L_x_8574) ;  /* 0xfffffffc00ec8947 */ /* 0x004fea000383ffff */
[----:B------:R-:W-:Y:S05]  /*13380*/  BRA `(.L_x_8573) ;  /* 0xffffff5800247947 */ /* 0x000fea000383ffff */
.L_x_8621:
        /* <DEDUP_REMOVED lines=11> */
.L_x_8723:
[----:B------:R-:W-:Y:S05]  /*13440*/  BSYNC B0 ;  /* 0x0000000000007941 */ /* 0x000fea0003800000 */
.L_x_8722:
[----:B------:R-:W-:Y:S05]  /*13450*/  BRA `(.L_x_8724) ;  /* 0xffffffb000407947 */ /* 0x000fea000383ffff */
.L_x_8623:
[----:B------:R-:W-:Y:S01]  /*13460*/  BSSY B0, `(.L_x_8725) ;  /* 0x0000006000007945 */ /* 0x000fe20003800000 */
[----:B------:R-:W-:-:S07]  /*13470*/  IMAD.MOV.U32 R15, RZ, RZ, -0x1 ;  /* 0xffffffffff0f7424 */ /* 0x000fce00078e00ff */
[----:B--23--:R-:W-:Y:S05]  /*13480*/  WARPSYNC.COLLECTIVE R15, `(.L_x_8726) ;  /* 0x000000000f0c7348 */ /* 0x00cfea0003c00000 */
[----:B------:R-:W-:Y:S02]  /*13490*/  ELECT P6, UR62, PT ;  /* 0x00000000003e782f */ /* 0x000fe400038c0000 */
[----:B------:R-:W-:Y:S01]  /*134a0*/  MOV R14, UR62 ;  /* 0x0000003e000e7c02 */ /* 0x000fe20008000f00 */
[----:B--23--:R-:W-:Y:S10]  /*134b0*/  ENDCOLLECTIVE ;  /* 0x000000000000791b */ /* 0x00cff40003800000 */
.L_x_8726:
[----:B------:R-:W-:Y:S05]  /*134c0*/  BSYNC B0 ;  /* 0x0000000000007941 */ /* 0x000fea0003800000 */
.L_x_8725:
[----:B------:R-:W-:Y:S05]  /*134d0*/  BRA `(.L_x_8727) ;  /* 0xffffffb000447947 */ /* 0x000fea000383ffff */
.L_x_8625:
[----:B0-----:R0:W1:Y:S02]  /*134e0*/  SYNCS.PHASECHK.TRANS64.TRYWAIT P0, [R0+URZ+0x28840], R2 ;  /* 0x02884002000075a7 */ /* 0x001064000800017f */
[----:B-1----:R-:W-:Y:S05]  /*134f0*/  @!P0 NANOSLEEP.SYNCS 0x989680 ;  /* 0x009896800000895d */ /* 0x002fea0003900000 */
[----:B------:R-:W1:Y:S02]  /*13500*/  @!P0 SYNCS.PHASECHK.TRANS64 P0, [R0+URZ+0x28840], R2 ;  /* 0x02884002000085a7 */ /* 0x000e64000800007f */
[----:B-1----:R-:W-:Y:S05]  /*13510*/  @!P0 BRA `(.L_x_8625) ;  /* 0xfffffffc00f08947 */ /* 0x002fea000383ffff */
[----:B------:R-:W-:Y:S05]  /*13520*/  BRA `(.L_x_8728) ;  /* 0xffffffb000a47947 */ /* 0x000fea000383ffff */
.L_x_8629:
        /* <DEDUP_REMOVED lines=14> */
.L_x_8729:
[----:B------:R-:W-:Y:S02]  /*13610*/  IMAD.MOV.U32 R13, RZ, RZ, R4 ;  /* 0x000000ffff0d7224 */ /* 0x000fe400078e0004 */
[----:B------:R-:W-:-:S07]  /*13620*/  IMAD.MOV.U32 R6, RZ, RZ, R14 ;  /* 0x000000ffff067224 */ /* 0x000fce00078e000e */
[----:B------:R-:W-:Y:S05]  /*13630*/  WARPSYNC.COLLECTIVE R15, `(.L_x_8730) ;  /* 0x000000000f087348 */ /* 0x000fea0003c00000 */
[----:B------:R0:W1:Y:S02]  /*13640*/  SHFL.IDX P6, R14, R13, R12, R11 ;  /* 0x0000000c0d0e7389 */ /* 0x00006400000c000b */
[----:B01----:R-:W-:Y:S01]  /*13650*/  ENDCOLLECTIVE ;  /* 0x000000000000791b */ /* 0x003fe20003800000 */
.L_x_8730:
[----:B------:R-:W-:Y:S02]  /*13660*/  IMAD.MOV.U32 R13, RZ, RZ, R3 ;  /* 0x000000ffff0d7224 */ /* 0x000fe400078e0003 */
[----:B------:R-:W-:Y:S02]  /*13670*/  IMAD.MOV.U32 R12, RZ, RZ, 0x1 ;  /* 0x00000001ff0c7424 */ /* 0x000fe400078e00ff */
[----:B------:R-:W-:-:S07]  /*13680*/  IMAD.MOV.U32 R7, RZ, RZ, R14 ;  /* 0x000000ffff077224 */ /* 0x000fce00078e000e */
[----:B------:R-:W-:Y:S05]  /*13690*/  WARPSYNC.COLLECTIVE R15, `(.L_x_8731) ;  /* 0x000000000f087348 */ /* 0x000fea0003c00000 */
[----:B------:R0:W1:Y:S02]  /*136a0*/  SHFL.IDX P6, R14, R13, R12, R11 ;  /* 0x0000000c0d0e7389 */ /* 0x00006400000c000b */
[----:B01----:R-:W-:Y:S01]  /*136b0*/  ENDCOLLECTIVE ;  /* 0x000000000000791b */ /* 0x003fe20003800000 */
.L_x_8731:
        /* <DEDUP_REMOVED lines=10> */
.L_x_8732:
        /* <DEDUP_REMOVED lines=12> */
.L_x_8733:
        /* <DEDUP_REMOVED lines=17> */
.L_x_8734:
[----:B------:R-:W-:Y:S02]  /*13930*/  IMAD.MOV.U32 R13, RZ, RZ, R3 ;  /* 0x000000ffff0d7224 */ /* 0x000fe400078e0003 */
[----:B------:R-:W-:Y:S02]  /*13940*/  IMAD.MOV.U32 R12, RZ, RZ, 0x3 ;  /* 0x00000003ff0c7424 */ /* 0x000fe400078e00ff */
[----:B------:R-:W-:-:S07]  /*13950*/  IMAD.MOV.U32 R5, RZ, RZ, R14 ;  /* 0x000000ffff057224 */ /* 0x000fce00078e000e */
[----:B------:R-:W-:Y:S05]  /*13960*/  WARPSYNC.COLLECTIVE R15, `(.L_x_8735) ;  /* 0x000000000f087348 */ /* 0x000fea0003c00000 */
[----:B------:R0:W1:Y:S02]  /*13970*/  SHFL.IDX P6, R14, R13, R12, R11 ;  /* 0x0000000c0d0e7389 */ /* 0x00006400000c000b */
[----:B01----:R-:W-:Y:S01]  /*13980*/  ENDCOLLECTIVE ;  /* 0x000000000000791b */ /* 0x003fe20003800000 */
.L_x_8735:
        /* <DEDUP_REMOVED lines=16> */
.L_x_8736:
[----:B------:R-:W-:Y:S02]  /*13a90*/  IMAD.MOV.U32 R13, RZ, RZ, R3 ;  /* 0x000000ffff0d7224 */ /* 0x000fe400078e0003 */
[----:B------:R-:W-:Y:S02]  /*13aa0*/  IMAD.MOV.U32 R12, RZ, RZ, 0x4 ;  /* 0x00000004ff0c7424 */ /* 0x000fe400078e00ff */
[----:B------:R-:W-:-:S07]  /*13ab0*/  IMAD.MOV.U32 R5, RZ, RZ, R14 ;  /* 0x000000ffff057224 */ /* 0x000fce00078e000e */
[----:B------:R-:W-:Y:S05]  /*13ac0*/  WARPSYNC.COLLECTIVE R15, `(.L_x_8737) ;  /* 0x000000000f087348 */ /* 0x000fea0003c00000 */
[----:B------:R0:W1:Y:S02]  /*13ad0*/  SHFL.IDX P6, R14, R13, R12, R11 ;  /* 0x0000000c0d0e7389 */ /* 0x00006400000c000b */
[----:B01----:R-:W-:Y:S01]  /*13ae0*/  ENDCOLLECTIVE ;  /* 0x000000000000791b */ /* 0x003fe20003800000 */
.L_x_8737:
        /* <DEDUP_REMOVED lines=16> */
.L_x_8738:
[----:B------:R-:W-:Y:S02]  /*13bf0*/  IMAD.MOV.U32 R13, RZ, RZ, R3 ;  /* 0x000000ffff0d7224 */ /* 0x000fe400078e0003 */
[----:B------:R-:W-:Y:S02]  /*13c00*/  IMAD.MOV.U32 R12, RZ, RZ, 0x5 ;  /* 0x00000005ff0c7424 */ /* 0x000fe400078e00ff */
[----:B------:R-:W-:-:S07]  /*13c10*/  IMAD.MOV.U32 R5, RZ, RZ, R14 ;  /* 0x000000ffff057224 */ /* 0x000fce00078e000e */
[----:B------:R-:W-:Y:S05]  /*13c20*/  WARPSYNC.COLLECTIVE R15, `(.L_x_8739) ;  /* 0x000000000f087348 */ /* 0x000fea0003c00000 */
[----:B------:R0:W1:Y:S02]  /*13c30*/  SHFL.IDX P6, R14, R13, R12, R11 ;  /* 0x0000000c0d0e7389 */ /* 0x00006400000c000b */
[----:B01----:R-:W-:Y:S01]  /*13c40*/  ENDCOLLECTIVE ;  /* 0x000000000000791b */ /* 0x003fe20003800000 */
.L_x_8739:
        /* <DEDUP_REMOVED lines=16> */
.L_x_8740:
[----:B------:R-:W-:Y:S02]  /*13d50*/  IMAD.MOV.U32 R13, RZ, RZ, R3 ;  /* 0x000000ffff0d7224 */ /* 0x000fe400078e0003 */
[----:B------:R-:W-:Y:S02]  /*13d60*/  IMAD.MOV.U32 R12, RZ, RZ, 0x6 ;  /* 0x00000006ff0c7424 */ /* 0x000fe400078e00ff */
[----:B------:R-:W-:-:S07]  /*13d70*/  IMAD.MOV.U32 R5, RZ, RZ, R14 ;  /* 0x000000ffff057224 */ /* 0x000fce00078e000e */
[----:B------:R-:W-:Y:S05]  /*13d80*/  WARPSYNC.COLLECTIVE R15, `(.L_x_8741) ;  /* 0x000000000f087348 */ /* 0x000fea0003c00000 */
[----:B------:R0:W1:Y:S02]  /*13d90*/  SHFL.IDX P6, R14, R13, R12, R11 ;  /* 0x0000000c0d0e7389 */ /* 0x00006400000c000b */
[----:B01----:R-:W-:Y:S01]  /*13da0*/  ENDCOLLECTIVE ;  /* 0x000000000000791b */ /* 0x003fe20003800000 */
.L_x_8741:
        /* <DEDUP_REMOVED lines=14> */
.L_x_8742:
        /* <DEDUP_REMOVED lines=8> */
.L_x_8743:
        /* <DEDUP_REMOVED lines=14> */
.L_x_8744:
[----:B------:R-:W-:Y:S01]  /*13ff0*/  IMAD.MOV.U32 R3, RZ, RZ, R14 ;  /* 0x000000ffff037224 */ /* 0x000fe200078e000e */
[----:B------:R-:W-:Y:S06]  /*14000*/  BRA `(.L_x_8745) ;  /* 0xffffffb400507947 */ /* 0x000fec000383ffff */
.L_x_8634:
[----:B0-----:R0:W3:Y:S02]  /*14010*/  SYNCS.PHASECHK.TRANS64.TRYWAIT P0, [R18+URZ+0x28820], R0 ;  /* 0x02882000120075a7 */ /* 0x0010e4000800017f */
[----:B---3--:R-:W-:Y:S05]  /*14020*/  @!P0 NANOSLEEP.SYNCS 0x989680 ;  /* 0x009896800000895d */ /* 0x008fea0003900000 */
[----:B------:R-:W3:Y:S02]  /*14030*/  @!P0 SYNCS.PHASECHK.TRANS64 P0, [R18+URZ+0x28820], R0 ;  /* 0x02882000120085a7 */ /* 0x000ee4000800007f */
[----:B---3--:R-:W-:Y:S05]  /*14040*/  @!P0 BRA `(.L_x_8634) ;  /* 0xfffffffc00f08947 */ /* 0x008fea000383ffff */
[----:B------:R-:W-:Y:S05]  /*14050*/  BRA `(.L_x_8746) ;  /* 0xffffffb400c07947 */ /* 0x000fea000383ffff */
.L_x_8643:
[----:B-1----:R1:W2:Y:S02]  /*14060*/  SYNCS.PHASECHK.TRANS64.TRYWAIT P0, [R3+URZ+0x28840], R2 ;  /* 0x02884002030075a7 */ /* 0x0022a4000800017f */
[----:B--2---:R-:W-:Y:S05]  /*14070*/  @!P0 NANOSLEEP.SYNCS 0x989680 ;  /* 0x009896800000895d */ /* 0x004fea0003900000 */
[----:B------:R-:W2:Y:S02]  /*14080*/  @!P0 SYNCS.PHASECHK.TRANS64 P0, [R3+URZ+0x28840], R2 ;  /* 0x02884002030085a7 */ /* 0x000ea4000800007f */
[----:B--2---:R-:W-:Y:S05]  /*14090*/  @!P0 BRA `(.L_x_8643) ;  /* 0xfffffffc00f08947 */ /* 0x004fea000383ffff */
[----:B------:R-:W-:Y:S05]  /*140a0*/  BRA `(.L_x_8747) ;  /* 0xffffffb8009c7947 */ /* 0x000fea000383ffff */
.L_x_8649:
[----:B0-----:R0:W1:Y:S02]  /*140b0*/  SYNCS.PHASECHK.TRANS64.TRYWAIT P0, [R3+URZ+0x60], R2 ;  /* 0x00006002030075a7 */ /* 0x001064000800017f */
[----:B-1----:R-:W-:Y:S05]  /*140c0*/  @!P0 NANOSLEEP.SYNCS 0x989680 ;  /* 0x009896800000895d */ /* 0x002fea0003900000 */
[----:B------:R-:W1:Y:S02]  /*140d0*/  @!P0 SYNCS.PHASECHK.TRANS64 P0, [R3+URZ+0x60], R2 ;  /* 0x00006002030085a7 */ /* 0x000e64000800007f */
[----:B-1----:R-:W-:Y:S05]  /*140e0*/  @!P0 BRA `(.L_x_8649) ;  /* 0xfffffffc00f08947 */ /* 0x002fea000383ffff */
[----:B------:R-:W-:Y:S05]  /*140f0*/  BRA `(.L_x_8748) ;  /* 0xffffffbc00707947 */ /* 0x000fea000383ffff */
.L_x_8658:
[----:B-1----:R1:W2:Y:S02]  /*14100*/  SYNCS.PHASECHK.TRANS64.TRYWAIT P0, [R3+URZ+0x28840], R2 ;  /* 0x02884002030075a7 */ /* 0x0022a4000800017f */
[----:B--2---:R-:W-:Y:S05]  /*14110*/  @!P0 NANOSLEEP.SYNCS 0x989680 ;  /* 0x009896800000895d */ /* 0x004fea0003900000 */
[----:B------:R-:W2:Y:S02]  /*14120*/  @!P0 SYNCS.PHASECHK.TRANS64 P0, [R3+URZ+0x28840], R2 ;  /* 0x02884002030085a7 */ /* 0x000ea4000800007f */
[----:B--2---:R-:W-:Y:S05]  /*14130*/  @!P0 BRA `(.L_x_8658) ;  /* 0xfffffffc00f08947 */ /* 0x004fea000383ffff */
[----:B------:R-:W-:Y:S05]  /*14140*/  BRA `(.L_x_8749) ;  /* 0xffffffc400007947 */ /* 0x000fea000383ffff */
.L_x_8664:
[----:B0-----:R0:W1:Y:S02]  /*14150*/  SYNCS.PHASECHK.TRANS64.TRYWAIT P0, [R2+URZ+0x60], R3 ;  /* 0x00006003020075a7 */ /* 0x001064000800017f */
[----:B-1----:R-:W-:Y:S05]  /*14160*/  @!P0 NANOSLEEP.SYNCS 0x989680 ;  /* 0x009896800000895d */ /* 0x002fea0003900000 */
[----:B------:R-:W1:Y:S02]  /*14170*/  @!P0 SYNCS.PHASECHK.TRANS64 P0, [R2+URZ+0x60], R3 ;  /* 0x00006003020085a7 */ /* 0x000e64000800007f */
[----:B-1----:R-:W-:Y:S05]  /*14180*/  @!P0 BRA `(.L_x_8664) ;  /* 0xfffffffc00f08947 */ /* 0x002fea000383ffff */
[----:B------:R-:W-:Y:S05]  /*14190*/  BRA `(.L_x_8750) ;  /* 0xffffffc400d47947 */ /* 0x000fea000383ffff */
.L_x_8673:
[----:B--2---:R2:W3:Y:S02]  /*141a0*/  SYNCS.PHASECHK.TRANS64.TRYWAIT P0, [R2+URZ+0x28840], R3 ;  /* 0x02884003020075a7 */ /* 0x0044e4000800017f */
[----:B---3--:R-:W-:Y:S05]  /*141b0*/  @!P0 NANOSLEEP.SYNCS 0x989680 ;  /* 0x009896800000895d */ /* 0x008fea0003900000 */
[----:B------:R-:W3:Y:S02]  /*141c0*/  @!P0 SYNCS.PHASECHK.TRANS64 P0, [R2+URZ+0x28840], R3 ;  /* 0x02884003020085a7 */ /* 0x000ee4000800007f */
[----:B---3--:R-:W-:Y:S05]  /*141d0*/  @!P0 BRA `(.L_x_8673) ;  /* 0xfffffffc00f08947 */ /* 0x008fea000383ffff */
[----:B------:R-:W-:Y:S05]  /*141e0*/  BRA `(.L_x_8751) ;  /* 0xffffffcc00347947 */ /* 0x000fea000383ffff */
.L_x_8679:
[----:B0-----:R0:W1:Y:S02]  /*141f0*/  SYNCS.PHASECHK.TRANS64.TRYWAIT P0, [R2+URZ+0x60], R5 ;  /* 0x00006005020075a7 */ /* 0x001064000800017f */
[----:B-1----:R-:W-:Y:S05]  /*14200*/  @!P0 NANOSLEEP.SYNCS 0x989680 ;  /* 0x009896800000895d */ /* 0x002fea0003900000 */
[----:B------:R-:W1:Y:S02]  /*14210*/  @!P0 SYNCS.PHASECHK.TRANS64 P0, [R2+URZ+0x60], R5 ;  /* 0x00006005020085a7 */ /* 0x000e64000800007f */
[----:B-1----:R-:W-:Y:S05]  /*14220*/  @!P0 BRA `(.L_x_8679) ;  /* 0xfffffffc00f08947 */ /* 0x002fea000383ffff */
[----:B------:R-:W-:Y:S05]  /*14230*/  BRA `(.L_x_8752) ;  /* 0xffffffd000087947 */ /* 0x000fea000383ffff */
.L_x_8690:
[----:B--2---:R2:W3:Y:S02]  /*14240*/  SYNCS.PHASECHK.TRANS64.TRYWAIT P0, [R0+URZ+0x28860], R3 ;  /* 0x02886003000075a7 */ /* 0x0044e4000800017f */
[----:B---3--:R-:W-:Y:S05]  /*14250*/  @!P0 NANOSLEEP.SYNCS 0x989680 ;  /* 0x009896800000895d */ /* 0x008fea0003900000 */
[----:B------:R-:W3:Y:S02]  /*14260*/  @!P0 SYNCS.PHASECHK.TRANS64 P0, [R0+URZ+0x28860], R3 ;  /* 0x02886003000085a7 */ /* 0x000ee4000800007f */
[----:B---3--:R-:W-:Y:S05]  /*14270*/  @!P0 BRA `(.L_x_8690) ;  /* 0xfffffffc00f08947 */ /* 0x008fea000383ffff */
[----:B------:R-:W-:Y:S05]  /*14280*/  BRA `(.L_x_8753) ;  /* 0xffffffd400547947 */ /* 0x000fea000383ffff */
.L_x_8697:
        /* <DEDUP_REMOVED lines=9> */
.L_x_8755:
[----:B------:R-:W-:Y:S05]  /*14320*/  BSYNC B0 ;  /* 0x0000000000007941 */ /* 0x000fea0003800000 */
.L_x_8754:
        /* <DEDUP_REMOVED lines=9> */
.L_x_8756:
        /* <DEDUP_REMOVED lines=25> */
.L_x_8757:
[----:B------:R-:W-:Y:S01]  /*14550*/  IMAD.MOV.U32 R12, RZ, RZ, 0x2 ;  /* 0x00000002ff0c7424 */ /* 0x000fe200078e00ff */
[----:B------:R-:W-:-:S05]  /*14560*/  SEL R3, R14, RZ, P1 ;  /* 0x000000ff0e037207 */ /* 0x000fca0000800000 */
[----:B------:R-:W-:-:S04]  /*14570*/  IMAD.IADD R2, R2, 0x1, R3 ;  /* 0x0000000102027824 */ /* 0x000fc800078e0203 */
[----:B------:R-:W-:-:S07]  /*14580*/  IMAD.MOV.U32 R13, RZ, RZ, R2 ;  /* 0x000000ffff0d7224 */ /* 0x000fce00078e0002 */
[----:B------:R-:W-:Y:S05]  /*14590*/  WARPSYNC.COLLECTIVE R15, `(.L_x_8758) ;  /* 0x000000000f087348 */ /* 0x000fea0003c00000 */
[----:B------:R0:W1:Y:S02]  /*145a0*/  SHFL.UP P6, R14, R13, R12, R11 ;  /* 0x0400000c0d0e7389 */ /* 0x00006400000c000b */
[----:B01----:R-:W-:Y:S01]  /*145b0*/  ENDCOLLECTIVE ;  /* 0x000000000000791b */ /* 0x003fe20003800000 */
.L_x_8758:
[----:B------:R-:W-:Y:S01]  /*145c0*/  IMAD.MOV.U32 R12, RZ, RZ, 0x4 ;  /* 0x00000004ff0c7424 */ /* 0x000fe200078e00ff */
[----:B------:R-:W-:-:S05]  /*145d0*/  SEL R3, R14, RZ, P2 ;  /* 0x000000ff0e037207 */ /* 0x000fca0001000000 */
[----:B------:R-:W-:-:S04]  /*145e0*/  IMAD.IADD R2, R2, 0x1, R3 ;  /* 0x0000000102027824 */ /* 0x000fc800078e0203 */
[----:B------:R-:W-:-:S07]  /*145f0*/  IMAD.MOV.U32 R13, RZ, RZ, R2 ;  /* 0x000000ffff0d7224 */ /* 0x000fce00078e0002 */
[----:B------:R-:W-:Y:S05]  /*14600*/  WARPSYNC.COLLECTIVE R15, `(.L_x_8759) ;  /* 0x000000000f087348 */ /* 0x000fea0003c00000 */
[----:B------:R0:W1:Y:S02]  /*14610*/  SHFL.UP P6, R14, R13, R12, R11 ;  /* 0x0400000c0d0e7389 */ /* 0x00006400000c000b */
[----:B01----:R-:W-:Y:S01]  /*14620*/  ENDCOLLECTIVE ;  /* 0x000000000000791b */ /* 0x003fe20003800000 */
.L_x_8759:
[----:B------:R-:W-:Y:S01]  /*14630*/  IMAD.MOV.U32 R12, RZ, RZ, 0x8 ;  /* 0x00000008ff0c7424 */ /* 0x000fe200078e00ff */
[----:B------:R-:W-:-:S05]  /*14640*/  SEL R3, R14, RZ, P3 ;  /* 0x000000ff0e037207 */ /* 0x000fca0001800000 */
[----:B------:R-:W-:-:S04]  /*14650*/  IMAD.IADD R2, R2, 0x1, R3 ;  /* 0x0000000102027824 */ /* 0x000fc800078e0203 */
[----:B------:R-:W-:-:S07]  /*14660*/  IMAD.MOV.U32 R13, RZ, RZ, R2 ;  /* 0x000000ffff0d7224 */ /* 0x000fce00078e0002 */
[----:B------:R-:W-:Y:S05]  /*14670*/  WARPSYNC.COLLECTIVE R15, `(.L_x_8760) ;  /* 0x000000000f087348 */ /* 0x000fea0003c00000 */
[----:B------:R0:W1:Y:S02]  /*14680*/  SHFL.UP P6, R14, R13, R12, R11 ;  /* 0x0400000c0d0e7389 */ /* 0x00006400000c000b */
[----:B01----:R-:W-:Y:S01]  /*14690*/  ENDCOLLECTIVE ;  /* 0x000000000000791b */ /* 0x003fe20003800000 */
.L_x_8760:
[----:B------:R-:W-:Y:S01]  /*146a0*/  IMAD.MOV.U32 R12, RZ, RZ, 0x10 ;  /* 0x00000010ff0c7424 */ /* 0x000fe200078e00ff */
[----:B------:R-:W-:-:S05]  /*146b0*/  SEL R3, R14, RZ, P4 ;  /* 0x000000ff0e037207 */ /* 0x000fca0002000000 */
[----:B------:R-:W-:-:S04]  /*146c0*/  IMAD.IADD R2, R2, 0x1, R3 ;  /* 0x0000000102027824 */ /* 0x000fc800078e0203 */
[----:B------:R-:W-:-:S07]  /*146d0*/  IMAD.MOV.U32 R13, RZ, RZ, R2 ;  /* 0x000000ffff0d7224 */ /* 0x000fce00078e0002 */
[----:B------:R-:W-:Y:S05]  /*146e0*/  WARPSYNC.COLLECTIVE R15, `(.L_x_8761) ;  /* 0x000000000f087348 */ /* 0x000fea0003c00000 */
[----:B------:R0:W1:Y:S02]  /*146f0*/  SHFL.UP P6, R14, R13, R12, R11 ;  /* 0x0400000c0d0e7389 */ /* 0x00006400000c000b */
[----:B01----:R-:W-:Y:S01]  /*14700*/  ENDCOLLECTIVE ;  /* 0x000000000000791b */ /* 0x003fe20003800000 */
.L_x_8761:
        /* <DEDUP_REMOVED lines=8> */
.L_x_8762:
[----:B------:R-:W-:Y:S01]  /*14790*/  IMAD.MOV.U32 R9, RZ, RZ, R14 ;  /* 0x000000ffff097224 */ /* 0x000fe200078e000e */
[----:B------:R-:W-:Y:S06]  /*147a0*/  BRA `(.L_x_8763) ;  /* 0xffffffd400dc7947 */ /* 0x000fec000383ffff */
.L_x_8700:
        /* <DEDUP_REMOVED lines=8> */
.L_x_8765:
[----:B------:R-:W-:Y:S05]  /*14830*/  BSYNC B0 ;  /* 0x0000000000007941 */ /* 0x000fea0003800000 */
.L_x_8764:
        /* <DEDUP_REMOVED lines=9> */
.L_x_8766:
[----:B------:R-:W-:Y:S01]  /*148d0*/  IMAD.MOV.U32 R12, RZ, RZ, 0x4 ;  /* 0x00000004ff0c7424 */ /* 0x000fe200078e00ff */
[----:B------:R-:W-:-:S05]  /*148e0*/  SEL R3, R14, RZ, P2 ;  /* 0x000000ff0e037207 */ /* 0x000fca0001000000 */
[----:B------:R-:W-:-:S04]  /*148f0*/  IMAD.IADD R2, R2, 0x1, R3 ;  /* 0x0000000102027824 */ /* 0x000fc800078e0203 */
[----:B------:R-:W-:-:S07]  /*14900*/  IMAD.MOV.U32 R13, RZ, RZ, R2 ;  /* 0x000000ffff0d7224 */ /* 0x000fce00078e0002 */
[----:B------:R-:W-:Y:S05]  /*14910*/  WARPSYNC.COLLECTIVE R15, `(.L_x_8767) ;  /* 0x000000000f087348 */ /* 0x000fea0003c00000 */
[----:B------:R0:W1:Y:S02]  /*14920*/  SHFL.UP P6, R14, R13, R12, R11 ;  /* 0x0400000c0d0e7389 */ /* 0x00006400000c000b */
[----:B01----:R-:W-:Y:S01]  /*14930*/  ENDCOLLECTIVE ;  /* 0x000000000000791b */ /* 0x003fe20003800000 */
.L_x_8767:
[----:B------:R-:W-:Y:S01]  /*14940*/  IMAD.MOV.U32 R12, RZ, RZ, 0x8 ;  /* 0x00000008ff0c7424 */ /* 0x000fe200078e00ff */
[----:B------:R-:W-:-:S05]  /*14950*/  SEL R3, R14, RZ, P3 ;  /* 0x000000ff0e037207 */ /* 0x000fca0001800000 */
[----:B------:R-:W-:-:S04]  /*14960*/  IMAD.IADD R2, R2, 0x1, R3 ;  /* 0x0000000102027824 */ /* 0x000fc800078e0203 */
[----:B------:R-:W-:-:S07]  /*14970*/  IMAD.MOV.U32 R13, RZ, RZ, R2 ;  /* 0x000000ffff0d7224 */ /* 0x000fce00078e0002 */
[----:B------:R-:W-:Y:S05]  /*14980*/  WARPSYNC.COLLECTIVE R15, `(.L_x_8768) ;  /* 0x000000000f087348 */ /* 0x000fea0003c00000 */
[----:B------:R0:W1:Y:S02]  /*14990*/  SHFL.UP P6, R14, R13, R12, R11 ;  /* 0x0400000c0d0e7389 */ /* 0x00006400000c000b */
[----:B01----:R-:W-:Y:S01]  /*149a0*/  ENDCOLLECTIVE ;  /* 0x000000000000791b */ /* 0x003fe20003800000 */
.L_x_8768:
[----:B------:R-:W-:Y:S01]  /*149b0*/  IMAD.MOV.U32 R12, RZ, RZ, 0x10 ;  /* 0x00000010ff0c7424 */ /* 0x000fe200078e00ff */
[----:B------:R-:W-:-:S05]  /*149c0*/  SEL R3, R14, RZ, P4 ;  /* 0x000000ff0e037207 */ /* 0x000fca0002000000 */
[----:B------:R-:W-:-:S04]  /*149d0*/  IMAD.IADD R2, R2, 0x1, R3 ;  /* 0x0000000102027824 */ /* 0x000fc800078e0203 */
[----:B------:R-:W-:-:S07]  /*149e0*/  IMAD.MOV.U32 R13, RZ, RZ, R2 ;  /* 0x000000ffff0d7224 */ /* 0x000fce00078e0002 */
[----:B------:R-:W-:Y:S05]  /*149f0*/  WARPSYNC.COLLECTIVE R15, `(.L_x_8769) ;  /* 0x000000000f087348 */ /* 0x000fea0003c00000 */
[----:B------:R0:W1:Y:S02]  /*14a00*/  SHFL.UP P6, R14, R13, R12, R11 ;  /* 0x0400000c0d0e7389 */ /* 0x00006400000c000b */
[----:B01----:R-:W-:Y:S01]  /*14a10*/  ENDCOLLECTIVE ;  /* 0x000000000000791b */ /* 0x003fe20003800000 */
.L_x_8769:
        /* <DEDUP_REMOVED lines=8> */
.L_x_8770:
[----:B------:R-:W-:Y:S01]  /*14aa0*/  IMAD.MOV.U32 R9, RZ, RZ, R14 ;  /* 0x000000ffff097224 */ /* 0x000fe200078e000e */
[----:B------:R-:W-:Y:S06]  /*14ab0*/  BRA `(.L_x_8771) ;  /* 0xffffffd400c47947 */ /* 0x000fec000383ffff */
.L_x_8702:
[----:B------:R-:W-:Y:S01]  /*14ac0*/  BSSY B0, `(.L_x_8772) ;  /* 0x0000006000007945 */ /* 0x000fe20003800000 */
[----:B------:R-:W-:Y:S01]  /*14ad0*/  PLOP3.LUT P6, PT, P6, PT, PT, 0x8, 0x0 ;  /* 0x000000000000781c */ /* 0x000fe200037ce170 */
[----:B------:R-:W-:-:S12]  /*14ae0*/  IMAD.MOV.U32 R15, RZ, RZ, -0x1 ;  /* 0xffffffffff0f7424 */ /* 0x000fd800078e00ff */
[----:B0-----:R-:W-:Y:S05]  /*14af0*/  WARPSYNC.COLLECTIVE R15, `(.L_x_8773) ;  /* 0x000000000f087348 */ /* 0x001fea0003c00000 */
[----:B------:R-:W-:Y:S01]  /*14b00*/  VOTE.ANY R14, PT, P6 ;  /* 0x00000000000e7806 */ /* 0x000fe200030e0100 */
[----:B0-----:R-:W-:Y:S06]  /*14b10*/  ENDCOLLECTIVE ;  /* 0x000000000000791b */ /* 0x001fec0003800000 */
.L_x_8773:
[----:B------:R-:W-:Y:S05]  /*14b20*/  BSYNC B0 ;  /* 0x0000000000007941 */ /* 0x000fea0003800000 */
.L_x_8772:
        /* <DEDUP_REMOVED lines=10> */
.L_x_8774:
[----:B------:R-:W-:Y:S02]  /*14bd0*/  IMAD.MOV.U32 R13, RZ, RZ, R7 ;  /* 0x000000ffff0d7224 */ /* 0x000fe400078e0007 */
[----:B------:R-:W-:-:S07]  /*14be0*/  IMAD.MOV.U32 R0, RZ, RZ, R14 ;  /* 0x000000ffff007224 */ /* 0x000fce00078e000e */
[----:B------:R-:W-:Y:S05]  /*14bf0*/  WARPSYNC.COLLECTIVE R15, `(.L_x_8775) ;  /* 0x000000000f087348 */ /* 0x000fea0003c00000 */
[----:B------:R0:W1:Y:S02]  /*14c00*/  SHFL.IDX P6, R14, R13, R12, R11 ;  /* 0x0000000c0d0e7389 */ /* 0x00006400000c000b */
[----:B01----:R-:W-:Y:S01]  /*14c10*/  ENDCOLLECTIVE ;  /* 0x000000000000791b */ /* 0x003fe20003800000 */
.L_x_8775:
[----:B------:R-:W-:Y:S02]  /*14c20*/  IMAD.MOV.U32 R7, RZ, RZ, R14 ;  /* 0x000000ffff077224 */ /* 0x000fe400078e000e */
[----:B------:R-:W-:-:S05]  /*14c30*/  IMAD.IADD R6, R10, 0x1, R16 ;  /* 0x000000010a067824 */ /* 0x000fca00078e0210 */
[----:B------:R0:W-:Y:S01]  /*14c40*/  STL [R1+0xc], R6 ;  /* 0x00000c0601007387 */ /* 0x0001e20000100800 */
[----:B------:R-:W-:Y:S05]  /*14c50*/  BRA `(.L_x_8776) ;  /* 0xffffffd400a47947 */ /* 0x000fea000383ffff */
.L_x_8704:
        /* <DEDUP_REMOVED lines=8> */
.L_x_8778:
[----:B------:R-:W-:Y:S05]  /*14ce0*/  BSYNC B0 ;  /* 0x0000000000007941 */ /* 0x000fea0003800000 */
.L_x_8777:
[----:B------:R-:W-:Y:S01]  /*14cf0*/  IMAD.MOV.U32 R5, RZ, RZ, R14 ;  /* 0x000000ffff057224 */ /* 0x000fe200078e000e */
[----:B------:R-:W-:Y:S06]  /*14d00*/  BRA `(.L_x_8703) ;  /* 0xffffffd400907947 */ /* 0x000fec000383ffff */
.L_x_8710:
[----:B0-----:R0:W1:Y:S02]  /*14d10*/  SYNCS.PHASECHK.TRANS64.TRYWAIT P0, [R0+URZ+0x28820], R3 ;  /* 0x02882003000075a7 */ /* 0x001064000800017f */
[----:B-1----:R-:W-:Y:S05]  /*14d20*/  @!P0 NANOSLEEP.SYNCS 0x989680 ;  /* 0x009896800000895d */ /* 0x002fea0003900000 */
[----:B------:R-:W1:Y:S02]  /*14d30*/  @!P0 SYNCS.PHASECHK.TRANS64 P0, [R0+URZ+0x28820], R3 ;  /* 0x02882003000085a7 */ /* 0x000e64000800007f */
[----:B-1----:R-:W-:Y:S05]  /*14d40*/  @!P0 BRA `(.L_x_8710) ;  /* 0xfffffffc00f08947 */ /* 0x002fea000383ffff */
[----:B------:R-:W-:Y:S05]  /*14d50*/  BRA `(.L_x_8779) ;  /* 0xffffffe0002c7947 */ /* 0x000fea000383ffff */
.L_x_8711:
        /* <DEDUP_REMOVED lines=11> */
.L_x_8781:
[----:B------:R-:W-:Y:S05]  /*14e10*/  BSYNC B0 ;  /* 0x0000000000007941 */ /* 0x000fea0003800000 */
.L_x_8780:
[----:B------:R-:W-:Y:S05]  /*14e20*/  BRA `(.L_x_8782) ;  /* 0xffffffe000147947 */ /* 0x000fea000383ffff */
.L_x_8714:
[----:B------:R-:W-:Y:S01]  /*14e30*/  BSSY B1, `(.L_x_8783) ;  /* 0x0000006000017945 */ /* 0x000fe20003800000 */
[----:B------:R-:W-:-:S07]  /*14e40*/  IMAD.MOV.U32 R15, RZ, RZ, -0x1 ;  /* 0xffffffffff0f7424 */ /* 0x000fce00078e00ff */
[----:B01----:R-:W-:Y:S05]  /*14e50*/  WARPSYNC.COLLECTIVE R15, `(.L_x_8784) ;  /* 0x000000000f0c7348 */ /* 0x003fea0003c00000 */
[----:B------:R-:W-:Y:S02]  /*14e60*/  ELECT P6, UR62, PT ;  /* 0x00000000003e782f */ /* 0x000fe400038c0000 */
[----:B------:R-:W-:Y:S01]  /*14e70*/  MOV R14, UR62 ;  /* 0x0000003e000e7c02 */ /* 0x000fe20008000f00 */
[----:B01----:R-:W-:Y:S10]  /*14e80*/  ENDCOLLECTIVE ;  /* 0x000000000000791b */ /* 0x003ff40003800000 */
.L_x_8784:
[----:B------:R-:W-:Y:S05]  /*14e90*/  BSYNC B1 ;  /* 0x0000000000017941 */ /* 0x000fea0003800000 */
.L_x_8783:
[----:B------:R-:W-:Y:S05]  /*14ea0*/  BRA `(.L_x_8785) ;  /* 0xffffffe0000c7947 */ /* 0x000fea000383ffff */
.L_x_8716:
[----:B0-----:R0:W1:Y:S02]  /*14eb0*/  SYNCS.PHASECHK.TRANS64.TRYWAIT P0, [R6+URZ], R5 ;  /* 0x00000005060075a7 */ /* 0x001064000800017f */
[----:B-1----:R-:W-:Y:S05]  /*14ec0*/  @!P0 NANOSLEEP.SYNCS 0x989680 ;  /* 0x009896800000895d */ /* 0x002fea0003900000 */
[----:B------:R-:W1:Y:S02]  /*14ed0*/  @!P0 SYNCS.PHASECHK.TRANS64 P0, [R6+URZ], R5 ;  /* 0x00000005060085a7 */ /* 0x000e64000800007f */
[----:B-1----:R-:W-:Y:S05]  /*14ee0*/  @!P0 BRA `(.L_x_8716) ;  /* 0xfffffffc00f08947 */ /* 0x002fea000383ffff */
[----:B------:R-:W-:Y:S05]  /*14ef0*/  BRA `(.L_x_8786) ;  /* 0xffffffe000447947 */ /* 0x000fea000383ffff */
.L_x_8717:
[----:B-1----:R1:W2:Y:S02]  /*14f00*/  SYNCS.PHASECHK.TRANS64.TRYWAIT P0, [R7+URZ], R2 ;  /* 0x00000002070075a7 */ /* 0x0022a4000800017f */
[----:B--2---:R-:W-:Y:S05]  /*14f10*/  @!P0 NANOSLEEP.SYNCS 0x989680 ;  /* 0x009896800000895d */ /* 0x004fea0003900000 */
[----:B------:R-:W2:Y:S02]  /*14f20*/  @!P0 SYNCS.PHASECHK.TRANS64 P0, [R7+URZ], R2 ;  /* 0x00000002070085a7 */ /* 0x000ea4000800007f */
[----:B--2---:R-:W-:Y:S05]  /*14f30*/  @!P0 BRA `(.L_x_8717) ;  /* 0xfffffffc00f08947 */ /* 0x004fea000383ffff */
[----:B------:R-:W-:Y:S05]  /*14f40*/  BRA `(.L_x_8787) ;  /* 0xffffffe000387947 */ /* 0x000fea000383ffff */
.L_x_8719:
[----:B--2---:R2:W3:Y:S02]  /*14f50*/  SYNCS.PHASECHK.TRANS64.TRYWAIT P0, [R4+URZ], R5 ;  /* 0x00000005040075a7 */ /* 0x0044e4000800017f */
[----:B---3--:R-:W-:Y:S05]  /*14f60*/  @!P0 NANOSLEEP.SYNCS 0x989680 ;  /* 0x009896800000895d */ /* 0x008fea0003900000 */
[----:B------:R-:W3:Y:S02]  /*14f70*/  @!P0 SYNCS.PHASECHK.TRANS64 P0, [R4+URZ], R5 ;  /* 0x00000005040085a7 */ /* 0x000ee4000800007f */
[----:B---3--:R-:W-:Y:S05]  /*14f80*/  @!P0 BRA `(.L_x_8719) ;  /* 0xfffffffc00f08947 */ /* 0x008fea000383ffff */
[----:B------:R-:W-:Y:S05]  /*14f90*/  BRA `(.L_x_8788) ;  /* 0xffffffe0003c7947 */ /* 0x000fea000383ffff */
.L_x_8789:
        /* <DEDUP_REMOVED lines=14> */
.L_x_14864:


//--------------------- .text._ZN7cutlass13device_kernelIN5flash11enable_sm90INS1_16FlashAttnFwdSm90INS1_25CollectiveMainloopFwdSm90ILi2EN4cute5tupleIJNS5_1CILi1EEES8_S8_EEENS6_IJNS7_ILi128EEESA_SA_EEELi128ENS_6half_tEfNS_4arch4Sm90ELb1ELb0ELb0ELb1ELb0ELb1ELb0ELb1ELb1ELb1ELb1ELb0EEENS1_21CollectiveEpilogueFwdISB_S9_SC_SE_Li256ELb1ELb1ELb1ELb0EEENS1_36VarlenDynamicPersistentTileSchedulerILi128ELi128ELi256ELi128ELb1ELb1ELb1ELb1ELb1ELb1EEEEEEEEEvNT_6ParamsE --------------------------
	.section	.text._ZN7cutlass13device_kernelIN5flash11enable_sm90INS1_16FlashAttnFwdSm90INS1_25CollectiveMainloopFwdSm90ILi2EN4cute5tupleIJNS5_1CILi1EEES8_S8_EEENS6_IJNS7_ILi128EEESA_SA_EEELi128ENS_6half_tEfNS_4arch4Sm90ELb1ELb0ELb0ELb1ELb0ELb1ELb0ELb1ELb1ELb1ELb1ELb0EEENS1_21CollectiveEpilogueFwdISB_S9_SC_SE_Li256ELb1ELb1ELb1ELb0EEENS1_36VarlenDynamicPersistentTileSchedulerILi128ELi128ELi256ELi128ELb1ELb1ELb1ELb1ELb1ELb1EEEEEEEEEvNT_6ParamsE,"ax",@progbits
	.align	128
.text._ZN7cutlass13device_kernelIN5flash11enable_sm90INS1_16FlashAttnFwdSm90INS1_25CollectiveMainloopFwdSm90ILi2EN4cute5tupleIJNS5_1CILi1EEES8_S8_EEENS6_IJNS7_ILi128EEESA_SA_EEELi128ENS_6half_tEfNS_4arch4Sm90ELb1ELb0ELb0ELb1ELb0ELb1ELb0ELb1ELb1ELb1ELb1ELb0EEENS1_21CollectiveEpilogueFwdISB_S9_SC_SE_Li256ELb1ELb1ELb1ELb0EEENS1_36VarlenDynamicPersistentTileSchedulerILi128ELi128ELi256ELi128ELb1ELb1ELb1ELb1ELb1ELb1EEEEEEEEEvNT_6ParamsE:
        .type           _ZN7cutlass13device_kernelIN5flash11enable_sm90INS1_16FlashAttnFwdSm90INS1_25CollectiveMainloopFwdSm90ILi2EN4cute5tupleIJNS5_1CILi1EEES8_S8_EEENS6_IJNS7_ILi128EEESA_SA_EEELi128ENS_6half_tEfNS_4arch4Sm90ELb1ELb0ELb0ELb1ELb0ELb1ELb0ELb1ELb1ELb1ELb1ELb0EEENS1_21CollectiveEpilogueFwdISB_S9_SC_SE_Li256ELb1ELb1ELb1ELb0EEENS1_36VarlenDynamicPersistentTileSchedulerILi128ELi128ELi256ELi128ELb1ELb1ELb1ELb1ELb1ELb1EEEEEEEEEvNT_6ParamsE,@function
        .size           _ZN7cutlass13device_kernelIN5flash11enable_sm90INS1_16FlashAttnFwdSm90INS1_25CollectiveMainloopFwdSm90ILi2EN4cute5tupleIJNS5_1CILi1EEES8_S8_EEENS6_IJNS7_ILi128EEESA_SA_EEELi128ENS_6half_tEfNS_4arch4Sm90ELb1ELb0ELb0ELb1ELb0ELb1ELb0ELb1ELb1ELb1ELb1ELb0EEENS1_21CollectiveEpilogueFwdISB_S9_SC_SE_Li256ELb1ELb1ELb1ELb0EEENS1_36VarlenDynamicPersistentTileSchedulerILi128ELi128ELi256ELi128ELb1ELb1ELb1ELb1ELb1ELb1EEEEEEEEEvNT_6ParamsE,(.L_x_14865 - _ZN7cutlass13device_kernelIN5flash11enable_sm90INS1_16FlashAttnFwdSm90INS1_25CollectiveMainloopFwdSm90ILi2EN4cute5tupleIJNS5_1CILi1EEES8_S8_EEENS6_IJNS7_ILi128EEESA_SA_EEELi128ENS_6half_tEfNS_4arch4Sm90ELb1ELb0ELb0ELb1ELb0ELb1ELb0ELb1ELb1ELb1ELb1ELb0EEENS1_21CollectiveEpilogueFwdISB_S9_SC_SE_Li256ELb1ELb1ELb1ELb0EEENS1_36VarlenDynamicPersistentTileSchedulerILi128ELi128ELi256ELi128ELb1ELb1ELb1ELb1ELb1ELb1EEEEEEEEEvNT_6ParamsE)
        .other          _ZN7cutlass13device_kernelIN5flash11enable_sm90INS1_16FlashAttnFwdSm90INS1_25CollectiveMainloopFwdSm90ILi2EN4cute5tupleIJNS5_1CILi1EEES8_S8_EEENS6_IJNS7_ILi128EEESA_SA_EEELi128ENS_6half_tEfNS_4arch4Sm90ELb1ELb0ELb0ELb1ELb0ELb1ELb0ELb1ELb1ELb1ELb1ELb0EEENS1_21CollectiveEpilogueFwdISB_S9_SC_SE_Li256ELb1ELb1ELb1ELb0EEENS1_36VarlenDynamicPersistentTileSchedulerILi128ELi128ELi256ELi128ELb1ELb1ELb1ELb1ELb1ELb1EEEEEEEEEvNT_6ParamsE,@"STO_CUDA_ENTRY STV_DEFAULT"
_ZN7cutlass13device_kernelIN5flash11enable_sm90INS1_16FlashAttnFwdSm90INS1_25CollectiveMainloopFwdSm90ILi2EN4cute5tupleIJNS5_1CILi1EEES8_S8_EEENS6_IJNS7_ILi128EEESA_SA_EEELi128ENS_6half_tEfNS_4arch4Sm90ELb1ELb0ELb0ELb1ELb0ELb1ELb0ELb1ELb1ELb1ELb1ELb0EEENS1_21CollectiveEpilogueFwdISB_S9_SC_SE_Li256ELb1ELb1ELb1ELb0EEENS1_36VarlenDynamicPersistentTileSchedulerILi128ELi128ELi256ELi128ELb1ELb1ELb1ELb1ELb1ELb1EEEEEEEEEvNT_6ParamsE:
        /* <DEDUP_REMOVED lines=24> */
.L_x_8791:
[----:B------:R-:W-:Y:S05]  /*0180*/  BSYNC B0 ;  /* 0x0000000000007941 */ /* 0x000fea0003800000 */
.L_x_8790:
        /* <DEDUP_REMOVED lines=41> */
.L_x_8792:
        /* <DEDUP_REMOVED lines=22> */
.L_x_8793:
        /* <DEDUP_REMOVED lines=18> */
.L_x_8794:
        /* <DEDUP_REMOVED lines=22> */
.L_x_8795:
        /* <DEDUP_REMOVED lines=22> */
.L_x_8796:
        /* <DEDUP_REMOVED lines=8> */
.L_x_8799:
        /* <DEDUP_REMOVED lines=21> */
[----:B----4-:R-:W-:Y:S05]  /*0b30*/  @P0 BRA `(.L_x_8800) ;  /* 0x0000020800340947 */ /* 0x010fea0003800000 */
        /* <DEDUP_REMOVED lines=16> */
[----:B------:R-:W-:Y:S01]  /*0c40*/  IMAD.IADD R236, R16, 0x1, -R236 ;  /* 0x0000000110ec7824 */ /* 0x000fe200078e0aec */
[----:B------:R-:W-:Y:S02]  /*0c50*/  LOP3.LUT R5, R4, 0x3fffff0, RZ, 0xc0, !PT ;  /* 0x03fffff004057812 */ /* 0x000fe400078ec0ff */
[----:B------:R-:W-:Y:S02]  /*0c60*/  LEA.HI R22, R0, R16, RZ, 0x3 ;  /* 0x0000001000167211 */ /* 0x000fe400078f18ff */
[----:B------:R-:W-:Y:S01]  /*0c70*/  SHF.R.S32.HI R9, RZ, 0x1f, R236 ;  /* 0x0000001fff097819 */ /* 0x000fe200000114ec */
[----:B------:R-:W-:Y:S01]  /*0c80*/  IMAD.IADD R5, R16, 0x1, -R5 ;  /* 0x0000000110057824 */ /* 0x000fe200078e0a05 */
[----:B------:R-:W-:-:S02]  /*0c90*/  LOP3.LUT R6, R6, 0xfffffc00, RZ, 0xc0, !PT ;  /* 0xfffffc0006067812 */ /* 0x000fc400078ec0ff */
[CC--:B------:R-:W-:Y:S02]  /*0ca0*/  LEA.HI R8, R9.reuse, R236.reuse, RZ, 0x2 ;  /* 0x000000ec09087211 */ /* 0x0c0fe400078f10ff */
[----:B------:R-:W-:Y:S02]  /*0cb0*/  LEA.HI R9, R9, R236, RZ, 0x5 ;  /* 0x000000ec09097211 */ /* 0x000fe400078f28ff */
[--C-:B------:R-:W-:Y:S02]  /*0cc0*/  SHF.R.S32.HI R10, RZ, 0x2, R8.reuse ;  /* 0x00000002ff0a7819 */ /* 0x100fe40000011408 */
[----:B------:R-:W-:Y:S02]  /*0cd0*/  SHF.R.S32.HI R7, RZ, 0x1f, R8 ;  /* 0x0000001fff077819 */ /* 0x000fe40000011408 */
[----:B------:R-:W-:Y:S02]  /*0ce0*/  LEA.HI R3, R3, R18, RZ, 0x1 ;  /* 0x0000001203037211 */ /* 0x000fe400078f08ff */
[----:B------:R-:W-:-:S02]  /*0cf0*/  LEA.HI R7, R7, R10, RZ, 0x3 ;  /* 0x0000000a07077211 */ /* 0x000fc400078f18ff */
[-C--:B------:R-:W-:Y:S02]  /*0d00*/  LEA.HI R12, R0, R16.reuse, RZ, 0x2 ;  /* 0x00000010000c7211 */ /* 0x080fe400078f10ff */
[----:B------:R-:W-:Y:S01]  /*0d10*/  LOP3.LUT R11, R7, 0xfffffff8, RZ, 0xc0, !PT ;  /* 0xfffffff8070b7812 */ /* 0x000fe200078ec0ff */
[----:B------:R-:W-:Y:S01]  /*0d20*/  IMAD R7, R5, 0x40, R6 ;  /* 0x0000004005077824 */ /* 0x000fe200078e0206 */
[----:B------:R-:W-:Y:S02]  /*0d30*/  LOP3.LUT R207, R22, 0xfffffff8, RZ, 0xc0, !PT ;  /* 0xfffffff816cf7812 */ /* 0x000fe400078ec0ff */
[----:B------:R-:W-:Y:S02]  /*0d40*/  SHF.R.S32.HI R22, RZ, 0x3, R22 ;  /* 0x00000003ff167819 */ /* 0x000fe40000011416 */
[----:B------:R-:W-:Y:S01]  /*0d50*/  SHF.R.S32.HI R5, RZ, 0x4, R4 ;  /* 0x00000004ff057819 */ /* 0x000fe20000011404 */
[----:B------:R-:W-:Y:S01]  /*0d60*/  IMAD.IADD R207, R16, 0x1, -R207 ;  /* 0x0000000110cf7824 */ /* 0x000fe200078e0acf */
[----:B------:R-:W-:Y:S01]  /*0d70*/  IADD3 R10, R10, -R11, RZ ;  /* 0x8000000b0a0a7210 */ /* 0x000fe20007ffe0ff */
[C---:B------:R-:W-:Y:S01]  /*0d80*/  VIADD R214, R22.reuse, 0x20 ;  /* 0x0000002016d67836 */ /* 0x040fe20000000000 */
[----:B------:R-:W-:Y:S01]  /*0d90*/  SHF.R.S32.HI R9, RZ, 0x5, R9 ;  /* 0x00000005ff097819 */ /* 0x000fe20000011409 */
[C---:B------:R-:W-:Y:S01]  /*0da0*/  VIADD R213, R22.reuse, 0x40 ;  /* 0x0000004016d57836 */ /* 0x040fe20000000000 */
[----:B------:R-:W-:Y:S01]  /*0db0*/  LOP3.LUT R3, R3, 0x3fffffe, RZ, 0xc0, !PT ;  /* 0x03fffffe03037812 */ /* 0x000fe200078ec0ff */
[----:B------:R-:W-:Y:S01]  /*0dc0*/  VIADD R212, R22, 0x60 ;  /* 0x0000006016d47836 */ /* 0x000fe20000000000 */
[----:B------:R-:W-:Y:S01]  /*0dd0*/  LEA.HI R0, R0, R16, RZ, 0x6 ;  /* 0x0000001000007211 */ /* 0x000fe200078f30ff */
[----:B------:R-:W-:Y:S01]  /*0de0*/  IMAD R10, R9, 0x10, R10 ;  /* 0x00000010090a7824 */ /* 0x000fe200078e020a */
[----:B------:R-:W-:Y:S01]  /*0df0*/  LOP3.LUT R12, R12, 0xfffffffc, RZ, 0xc0, !PT ;  /* 0xfffffffc0c0c7812 */ /* 0x000fe200078ec0ff */
[----:B------:R-:W-:Y:S01]  /*0e00*/  IMAD.IADD R3, R18, 0x1, -R3 ;  /* 0x0000000112037824 */ /* 0x000fe200078e0a03 */
[----:B------:R-:W-:Y:S01]  /*0e10*/  LEA.HI R4, R4, R5, RZ, 0x1 ;  /* 0x0000000504047211 */ /* 0x000fe200078f08ff */
[----:B------:R-:W-:Y:S01]  /*0e20*/  IMAD.SHL.U32 R196, R214, 0x40, RZ ;  /* 0x00000040d6c47824 */ /* 0x000fe200078e00ff */
[----:B------:R-:W-:Y:S01]  /*0e30*/  SHF.L.U32 R0, R0, 0x3, RZ ;  /* 0x0000000300007819 */ /* 0x000fe200000006ff */
[----:B------:R-:W-:Y:S01]  /*0e40*/  IMAD.IADD R12, R16, 0x1, -R12 ;  /* 0x00000001100c7824 */ /* 0x000fe200078e0a0c */
[----:B------:R-:W-:Y:S01]  /*0e50*/  LOP3.LUT R4, R4, 0x1ffffffe, RZ, 0xc0, !PT ;  /* 0x1ffffffe04047812 */ /* 0x000fe200078ec0ff */
[----:B------:R-:W-:Y:S01]  /*0e60*/  IMAD R10, R3, 0x40, R10 ;  /* 0x00000040030a7824 */ /* 0x000fe200078e020a */
[----:B------:R-:W-:Y:S01]  /*0e70*/  LOP3.LUT R202, R0, 0xfffffe00, RZ, 0xc0, !PT ;  /* 0xfffffe0000ca7812 */ /* 0x000fe200078ec0ff */
[----:B------:R-:W-:Y:S01]  /*0e80*/  IMAD.SHL.U32 R3, R22, 0x40, RZ ;  /* 0x0000004016037824 */ /* 0x000fe200078e00ff */
[----:B------:R-:W-:Y:S01]  /*0e90*/  SHF.R.S32.HI R9, RZ, 0x1f, R214 ;  /* 0x0000001fff097819 */ /* 0x000fe200000114d6 */
[----:B------:R-:W-:Y:S01]  /*0ea0*/  IMAD.IADD R4, R5, 0x1, -R4 ;  /* 0x0000000105047824 */ /* 0x000fe200078e0a04 */
[----:B------:R-:W-:Y:S01]  /*0eb0*/  SHF.R.S32.HI R0, RZ, 0x1f, R213 ;  /* 0x0000001fff007819 */ /* 0x000fe200000114d5 */
[----:B------:R-:W-:Y:S01]  /*0ec0*/  IMAD.SHL.U32 R16, R207, 0x8, RZ ;  /* 0x00000008cf107824 */ /* 0x000fe200078e00ff */
[----:B------:R-:W-:Y:S01]  /*0ed0*/  SHF.R.S32.HI R11, RZ, 0x1f, R212 ;  /* 0x0000001fff0b7819 */ /* 0x000fe200000114d4 */
[----:B------:R-:W-:Y:S01]  /*0ee0*/  IMAD.SHL.U32 R194, R212, 0x40, RZ ;  /* 0x00000040d4c27824 */ /* 0x000fe200078e00ff */
[----:B------:R-:W-:Y:S01]  /*0ef0*/  LEA.HI R6, R12, R12, RZ, 0x1 ;  /* 0x0000000c0c067211 */ /* 0x000fe200078f08ff */
[----:B------:R-:W-:Y:S01]  /*0f00*/  IMAD R4, R4, 0x8, R7 ;  /* 0x0000000804047824 */ /* 0x000fe200078e0207 */
[----:B------:R-:W-:Y:S01]  /*0f10*/  LEA.HI R9, R9, R214, RZ, 0x3 ;  /* 0x000000d609097211 */ /* 0x000fe200078f18ff */
[----:B------:R-:W-:Y:S01]  /*0f20*/  IMAD.MOV.U32 R7, RZ, RZ, R15 ;  /* 0x000000ffff077224 */ /* 0x000fe200078e000f */
[----:B------:R-:W-:Y:S01]  /*0f30*/  LEA.HI R0, R0, R213, RZ, 0x3 ;  /* 0x000000d500007211 */ /* 0x000fe200078f18ff */
[----:B------:R-:W-:Y:S01]  /*0f40*/  IMAD.SHL.U32 R18, R207, 0x4, RZ ;  /* 0x00000004cf127824 */ /* 0x000fe200078e00ff */
[----:B------:R-:W-:Y:S01]  /*0f50*/  LEA.HI R11, R11, R212, RZ, 0x3 ;  /* 0x000000d40b0b7211 */ /* 0x000fe200078f18ff */
[----:B------:R-:W-:Y:S01]  /*0f60*/  IMAD.SHL.U32 R9, R9, 0x40, RZ ;  /* 0x0000004009097824 */ /* 0x000fe200078e00ff */
[----:B------:R-:W-:Y:S01]  /*0f70*/  LOP3.LUT R5, R6, 0x1ffffffe, RZ, 0xc0, !PT ;  /* 0x1ffffffe06057812 */ /* 0x000fe200078ec0ff */
[----:B------:R-:W-:Y:S01]  /*0f80*/  IMAD.SHL.U32 R0, R0, 0x40, RZ ;  /* 0x0000004000007824 */ /* 0x000fe200078e00ff */
[----:B------:R-:W-:Y:S01]  /*0f90*/  LOP3.LUT R3, R3, 0x1c0, RZ, 0xc0, !PT ;  /* 0x000001c003037812 */ /* 0x000fe200078ec0ff */
[----:B------:R-:W-:Y:S01]  /*0fa0*/  IMAD.SHL.U32 R11, R11, 0x40, RZ ;  /* 0x000000400b0b7824 */ /* 0x000fe200078e00ff */
[----:B------:R-:W-:Y:S01]  /*0fb0*/  SHF.L.U32 R195, R213, 0x6, RZ ;  /* 0x00000006d5c37819 */ /* 0x000fe200000006ff */
[----:B------:R-:W-:Y:S01]  /*0fc0*/  IMAD.IADD R204, R12, 0x1, -R5 ;  /* 0x000000010ccc7824 */ /* 0x000fe200078e0a05 */
[----:B------:R-:W-:Y:S01]  /*0fd0*/  LOP3.LUT R196, R196, 0x1c0, RZ, 0xc0, !PT ;  /* 0x000001c0c4c47812 */ /* 0x000fe200078ec0ff */
[----:B------:R0:W-:Y:S01]  /*0fe0*/  STL [R1+0x54], R4 ;  /* 0x0000540401007387 */ /* 0x0001e20000100800 */
[----:B------:R-:W-:Y:S01]  /*0ff0*/  SHF.R.U32.HI R201, RZ, 0x3, R3 ;  /* 0x00000003ffc97819 */ /* 0x000fe20000011603 */
[----:B------:R-:W-:Y:S01]  /*1000*/  IMAD.MOV.U32 R6, RZ, RZ, R14 ;  /* 0x000000ffff067224 */ /* 0x000fe200078e000e */
[----:B------:R-:W-:Y:S01]  /*1010*/  LOP3.LUT R205, R3, 0x38, R16, 0xf8, !PT ;  /* 0x0000003803cd7812 */ /* 0x000fe200078ef810 */
[----:B------:R-:W-:Y:S01]  /*1020*/  STL [R1+0x50], R10 ;  /* 0x0000500a01007387 */ /* 0x000fe20000100800 */
[----:B------:R-:W-:Y:S01]  /*1030*/  LOP3.LUT R195, R195, 0x1c0, RZ, 0xc0, !PT ;  /* 0x000001c0c3c37812 */ /* 0x000fe200078ec0ff */
[----:B------:R-:W-:Y:S01]  /*1040*/  VIADD R185, R18, 0x20 ;  /* 0x0000002012b97836 */ /* 0x000fe20000000000 */
[----:B------:R-:W-:Y:S01]  /*1050*/  LOP3.LUT R194, R194, 0x1c0, RZ, 0xc0, !PT ;  /* 0x000001c0c2c27812 */ /* 0x000fe200078ec0ff */
[----:B------:R-:W-:Y:S01]  /*1060*/  VIADD R187, R16, 0x40 ;  /* 0x0000004010bb7836 */ /* 0x000fe20000000000 */
[----:B------:R-:W-:Y:S01]  /*1070*/  LOP3.LUT R3, R8, 0x7ffffffc, RZ, 0xc0, !PT ;  /* 0x7ffffffc08037812 */ /* 0x000fe200078ec0ff */
[----:B------:R-:W-:Y:S01]  /*1080*/  IMAD R204, R204, 0x8, R10 ;  /* 0x00000008cccc7824 */ /* 0x000fe200078e020a */
[----:B------:R-:W-:-:S02]  /*1090*/  MOV R5, R13 ;  /* 0x0000000d00057202 */ /* 0x000fc40000000f00 */
[----:B------:R-:W-:Y:S02]  /*10a0*/  SHF.R.U32.HI R20, RZ, 0x3, R196 ;  /* 0x00000003ff147819 */ /* 0x000fe400000116c4 */
[--C-:B------:R-:W-:Y:S02]  /*10b0*/  LOP3.LUT R13, R196, 0x38, R16.reuse, 0xf8, !PT ;  /* 0x00000038c40d7812 */ /* 0x100fe400078ef810 */
[----:B------:R-:W-:Y:S02]  /*10c0*/  LOP3.LUT R200, R9, 0xfffffe00, RZ, 0xc0, !PT ;  /* 0xfffffe0009c87812 */ /* 0x000fe400078ec0ff */
[----:B------:R-:W-:Y:S02]  /*10d0*/  SHF.R.U32.HI R14, RZ, 0x3, R195 ;  /* 0x00000003ff0e7819 */ /* 0x000fe400000116c3 */
[----:B0-----:R-:W-:Y:S02]  /*10e0*/  LOP3.LUT R4, R195, 0x38, R16, 0xf8, !PT ;  /* 0x00000038c3047812 */ /* 0x001fe400078ef810 */
[----:B------:R-:W-:-:S02]  /*10f0*/  LOP3.LUT R199, R0, 0xfffffe00, RZ, 0xc0, !PT ;  /* 0xfffffe0000c77812 */ /* 0x000fc400078ec0ff */
[----:B------:R-:W-:Y:S02]  /*1100*/  SHF.R.U32.HI R12, RZ, 0x3, R194 ;  /* 0x00000003ff0c7819 */ /* 0x000fe400000116c2 */
[----:B------:R-:W-:Y:S02]  /*1110*/  LOP3.LUT R15, R194, 0x38, R16, 0xf8, !PT ;  /* 0x00000038c20f7812 */ /* 0x000fe400078ef810 */
[----:B------:R-:W-:Y:S02]  /*1120*/  IADD3 R3, R236, -R3, RZ ;  /* 0x80000003ec037210 */ /* 0x000fe40007ffe0ff */
[----:B------:R-:W-:Y:S02]  /*1130*/  LOP3.LUT R198, R11, 0xfffffe00, RZ, 0xc0, !PT ;  /* 0xfffffe000bc67812 */ /* 0x000fe400078ec0ff */
[----:B------:R-:W-:Y:S01]  /*1140*/  LOP3.LUT R13, R200, R13, R20, 0xf6, !PT ;  /* 0x0000000dc80d7212 */ /* 0x000fe200078ef614 */
[----:B------:R-:W-:Y:S01]  /*1150*/  IMAD.SHL.U32 R197, R3, 0x2, RZ ;  /* 0x0000000203c57824 */ /* 0x000fe200078e00ff */
[----:B------:R-:W-:-:S02]  /*1160*/  LOP3.LUT R4, R199, R4, R14, 0xf6, !PT ;  /* 0x00000004c7047212 */ /* 0x000fc400078ef60e */
[----:B------:R-:W-:Y:S01]  /*1170*/  LOP3.LUT R15, R198, R15, R12, 0xf6, !PT ;  /* 0x0000000fc60f7212 */ /* 0x000fe200078ef60c */
[----:B------:R-:W-:Y:S01]  /*1180*/  VIADD R233, R197, 0x8 ;  /* 0x00000008c5e97836 */ /* 0x000fe20000000000 */
[----:B------:R-:W-:Y:S01]  /*1190*/  LEA R8, R13, UR44, 0x1 ;  /* 0x0000002c0d087c11 */ /* 0x000fe2000f8e08ff */
[C---:B------:R-:W-:Y:S01]  /*11a0*/  VIADD R232, R197.reuse, 0x10 ;  /* 0x00000010c5e87836 */ /* 0x040fe20000000000 */
[----:B------:R-:W-:Y:S01]  /*11b0*/  LEA R3, R4, UR44, 0x1 ;  /* 0x0000002c04037c11 */ /* 0x000fe2000f8e08ff */
[----:B------:R-:W-:Y:S01]  /*11c0*/  VIADD R231, R197, 0x18 ;  /* 0x00000018c5e77836 */ /* 0x000fe20000000000 */
[----:B------:R-:W-:Y:S01]  /*11d0*/  LEA R0, R15, UR44, 0x1 ;  /* 0x0000002c0f007c11 */ /* 0x000fe2000f8e08ff */
[C---:B------:R-:W-:Y:S01]  /*11e0*/  VIADD R230, R197.reuse, 0x20 ;  /* 0x00000020c5e67836 */ /* 0x040fe20000000000 */
[----:B------:R-:W-:Y:S01]  /*11f0*/  STL [R1+0x48], R8 ;  /* 0x0000480801007387 */ /* 0x000fe20000100800 */
[C---:B------:R-:W-:Y:S01]  /*1200*/  VIADD R229, R197.reuse, 0x28 ;  /* 0x00000028c5e57836 */ /* 0x040fe20000000000 */
[C---:B------:R-:W-:Y:S01]  /*1210*/  IADD3 R227, R197.reuse, 0x38, RZ ;  /* 0x00000038c5e37810 */ /* 0x040fe20007ffe0ff */
[C---:B------:R-:W-:Y:S01]  /*1220*/  VIADD R228, R197.reuse, 0x30 ;  /* 0x00000030c5e47836 */ /* 0x040fe20000000000 */
[----:B------:R0:W-:Y:S01]  /*1230*/  STL [R1+0x44], R3 ;  /* 0x0000440301007387 */ /* 0x0001e20000100800 */
[C---:B------:R-:W-:Y:S01]  /*1240*/  VIADD R226, R197.reuse, 0x40 ;  /* 0x00000040c5e27836 */ /* 0x040fe20000000000 */
[----:B------:R-:W-:Y:S01]  /*1250*/  LOP3.LUT R205, R202, R205, R201, 0xf6, !PT ;  /* 0x000000cdcacd7212 */ /* 0x000fe200078ef6c9 */
[C---:B------:R-:W-:Y:S01]  /*1260*/  VIADD R225, R197.reuse, 0x48 ;  /* 0x00000048c5e17836 */ /* 0x040fe20000000000 */
[----:B------:R1:W-:Y:S01]  /*1270*/  STL [R1+0x40], R0 ;  /* 0x0000400001007387 */ /* 0x0003e20000100800 */
[C---:B------:R-:W-:Y:S01]  /*1280*/  VIADD R224, R197.reuse, 0x50 ;  /* 0x00000050c5e07836 */ /* 0x040fe20000000000 */
[C---:B------:R-:W-:Y:S01]  /*1290*/  IADD3 R219, R197.reuse, 0x78, RZ ;  /* 0x00000078c5db7810 */ /* 0x040fe20007ffe0ff */
[C---:B------:R-:W-:Y:S01]  /*12a0*/  VIADD R223, R197.reuse, 0x58 ;  /* 0x00000058c5df7836 */ /* 0x040fe20000000000 */
[----:B------:R-:W-:Y:S01]  /*12b0*/  SHF.R.S32.HI R4, RZ, 0x1f, R231 ;  /* 0x0000001fff047819 */ /* 0x000fe200000114e7 */
[C---:B------:R-:W-:Y:S01]  /*12c0*/  VIADD R222, R197.reuse, 0x60 ;  /* 0x00000060c5de7836 */ /* 0x040fe20000000000 */
[----:B0-----:R-:W-:Y:S01]  /*12d0*/  SHF.R.S32.HI R3, RZ, 0x1f, R233 ;  /* 0x0000001fff037819 */ /* 0x001fe200000114e9 */
[C---:B------:R-:W-:Y:S01]  /*12e0*/  VIADD R221, R197.reuse, 0x68 ;  /* 0x00000068c5dd7836 */ /* 0x040fe20000000000 */
[----:B------:R-:W-:Y:S01]  /*12f0*/  SHF.R.S32.HI R3, RZ, 0x1f, R230 ;  /* 0x0000001fff037819 */ /* 0x000fe200000114e6 */
[----:B------:R-:W-:Y:S01]  /*1300*/  VIADD R220, R197, 0x70 ;  /* 0x00000070c5dc7836 */ /* 0x000fe20000000000 */
[----:B-1----:R-:W-:-:S02]  /*1310*/  SHF.R.S32.HI R0, RZ, 0x1f, R232 ;  /* 0x0000001fff007819 */ /* 0x002fc400000114e8 */
        /* <DEDUP_REMOVED lines=12> */
[----:B------:R-:W-:Y:S02]  /*13e0*/  LEA R203, R205, UR44, 0x1 ;  /* 0x0000002ccdcb7c11 */ /* 0x000fe4000f8e08ff */
[----:B------:R-:W-:Y:S02]  /*13f0*/  SHF.R.S32.HI R4, RZ, 0x1f, R222 ;  /* 0x0000001fff047819 */ /* 0x000fe400000114de */
[----:B------:R-:W-:Y:S02]  /*1400*/  SHF.R.S32.HI R3, RZ, 0x1f, R221 ;  /* 0x0000001fff037819 */ /* 0x000fe400000114dd */
[----:B------:R-:W-:Y:S02]  /*1410*/  SHF.R.S32.HI R0, RZ, 0x1f, R220 ;  /* 0x0000001fff007819 */ /* 0x000fe400000114dc */
[----:B------:R-:W-:-:S07]  /*1420*/  SHF.R.S32.HI R237, RZ, 0x1f, R219 ;  /* 0x0000001fffed7819 */ /* 0x000fce00000114db */
.L_x_9016:
[----:B0-2---:R-:W0:Y:S02]  /*1430*/  LDC.64 R8, c[0x0][0xc88] ;  /* 0x00032200ff087b82 */ /* 0x005e240000000a00 */
[----:B0-----:R-:W-:-:S05]  /*1440*/  IMAD.WIDE R8, R7, 0x4, R8 ;  /* 0x0000000407087825 */ /* 0x001fca00078e0208 */
[----:B------:R-:W2:Y:S01]  /*1450*/  LDG.E R209, desc[UR42][R8.64] ;  /* 0x0000002a08d17981 */ /* 0x000ea2000c1e1900 */
[----:B------:R-:W-:Y:S05]  /*1460*/  YIELD ;  /* 0x0000000000007946 */ /* 0x000fea0003800000 */
[----:B------:R-:W-:Y:S01]  /*1470*/  ULDC.64 UR4, c[0x0][0xa28] ;  /* 0x00028a0000047ab9 */ /* 0x000fe20000000a00 */
[----:B------:R-:W-:Y:S01]  /*1480*/  ULDC.64 UR8, c[0x0][0xa18] ;  /* 0x0002860000087ab9 */ /* 0x000fe20000000a00 */
[----:B------:R-:W-:Y:S01]  /*1490*/  ISETP.NE.U32.AND P1, PT, RZ, UR4, PT ;  /* 0x00000004ff007c0c */ /* 0x000fe2000bf25070 */
[----:B------:R-:W-:Y:S01]  /*14a0*/  ULDC.64 UR6, c[0x0][0xa08] ;  /* 0x0002820000067ab9 */ /* 0x000fe20000000a00 */
[----:B----4-:R-:W-:Y:S01]  /*14b0*/  IMAD.MOV.U32 R4, RZ, RZ, RZ ;  /* 0x000000ffff047224 */ /* 0x010fe200078e00ff */
[----:B------:R-:W-:Y:S01]  /*14c0*/  ISETP.NE.U32.AND P0, PT, RZ, UR6, PT ;  /* 0x00000006ff007c0c */ /* 0x000fe2000bf05070 */
[----:B-----5:R-:W-:Y:S01]  /*14d0*/  IMAD.MOV.U32 R28, RZ, RZ, RZ ;  /* 0x000000ffff1c7224 */ /* 0x020fe200078e00ff */
[----:B------:R-:W-:-:S02]  /*14e0*/  ISETP.NE.AND.EX P1, PT, RZ, UR5, PT, P1 ;  /* 0x00000005ff007c0c */ /* 0x000fc4000bf25310 */
[----:B------:R-:W-:Y:S02]  /*14f0*/  ISETP.NE.AND.EX P0, PT, RZ, UR7, PT, P0 ;  /* 0x00000007ff007c0c */ /* 0x000fe4000bf05300 */
[----:B--2---:R-:W-:Y:S01]  /*1500*/  SHF.R.S32.HI R234, RZ, 0x1f, R209 ;  /* 0x0000001fffea7819 */ /* 0x004fe200000114d1 */
[----:B------:R-:W-:-:S08]  /*1510*/  IMAD.SHL.U32 R210, R209, 0x4, RZ ;  /* 0x00000004d1d27824 */ /* 0x000fd000078e00ff */
[C---:B------:R-:W-:Y:S02]  /*1520*/  @P1 LEA R10, P2, R209.reuse, UR4, 0x2 ;  /* 0x00000004d10a1c11 */ /* 0x040fe4000f8410ff */
[C-C-:B------:R-:W-:Y:S02]  /*1530*/  SHF.L.U64.HI R211, R209.reuse, 0x2, R234.reuse ;  /* 0x00000002d1d37819 */ /* 0x140fe400000102ea */
[----:B------:R-:W-:Y:S02]  /*1540*/  @P1 LEA.HI.X R11, R209, UR5, R234, 0x2, P2 ;  /* 0x00000005d10b1c11 */ /* 0x000fe400090f14ea */
[----:B------:R-:W-:Y:S01]  /*1550*/  ISETP.NE.U32.AND P2, PT, RZ, UR8, PT ;  /* 0x00000008ff007c0c */ /* 0x000fe2000bf45070 */
[----:B------:R-:W-:Y:S01]  /*1560*/  ULDC UR4, c[0x0][0x288] ;  /* 0x0000a20000047ab9 */ /* 0x000fe20000000800 */
[----:B------:R-:W-:Y:S01]  /*1570*/  IADD3 R12, P3, R210, UR6, RZ ;  /* 0x00000006d20c7c10 */ /* 0x000fe2000ff7e0ff */
[----:B------:R0:W5:Y:S01]  /*1580*/  @P1 LDG.E R4, desc[UR42][R10.64] ;  /* 0x0000002a0a041981 */ /* 0x000162000c1e1900 */
[----:B------:R-:W-:Y:S01]  /*1590*/  ISETP.NE.AND.EX P2, PT, RZ, UR9, PT, P2 ;  /* 0x00000009ff007c0c */ /* 0x000fe2000bf45320 */
[----:B------:R-:W-:Y:S01]  /*15a0*/  IMAD.U32 R192, RZ, RZ, UR4 ;  /* 0x00000004ffc07e24 */ /* 0x000fe2000f8e00ff */
[----:B------:R-:W-:Y:S01]  /*15b0*/  IADD3.X R13, R211, UR7, RZ, P3, !PT ;  /* 0x00000007d30d7c10 */ /* 0x000fe20009ffe4ff */
[----:B------:R-:W-:-:S04]  /*15c0*/  ULDC.64 UR4, c[0x0][0x418] ;  /* 0x0001060000047ab9 */ /* 0x000fc80000000a00 */
[----:B------:R0:W5:Y:S06]  /*15d0*/  @P0 LDG.E R28, desc[UR42][R12.64] ;  /* 0x0000002a0c1c0981 */ /* 0x00016c000c1e1900 */
[----:B------:R-:W-:-:S04]  /*15e0*/  @P2 IADD3 R8, P1, R210, UR8, RZ ;  /* 0x00000008d2082c10 */ /* 0x000fc8000ff3e0ff */
[----:B------:R-:W-:-:S05]  /*15f0*/  @P2 IADD3.X R9, R211, UR9, RZ, P1, !PT ;  /* 0x00000009d3092c10 */ /* 0x000fca0008ffe4ff */
        /* <DEDUP_REMOVED lines=10> */
[----:B0--3--:R-:W-:Y:S06]  /*16a0*/  @P2 BRA `(.L_x_8801) ;  /* 0x0000000000242947 */ /* 0x009fec0003800000 */
        /* <DEDUP_REMOVED lines=9> */
.L_x_8801:
[----:B------:R-:W-:Y:S01]  /*1740*/  ULDC.64 UR4, c[0x0][0xa20] ;  /* 0x0002880000047ab9 */ /* 0x000fe20000000a00 */
[C---:B------:R-:W-:Y:S02]  /*1750*/  LOP3.LUT R3, R6.reuse, 0xff000000, RZ, 0xc0, !PT ;  /* 0xff00000006037812 */ /* 0x040fe400078ec0ff */
[----:B------:R-:W-:Y:S02]  /*1760*/  ISETP.NE.U32.AND P1, PT, RZ, UR4, PT ;  /* 0x00000004ff007c0c */ /* 0x000fe4000bf25070 */
[C---:B------:R-:W-:Y:S02]  /*1770*/  LOP3.LUT R0, R6.reuse, 0xff0000, RZ, 0xc0, !PT ;  /* 0x00ff000006007812 */ /* 0x040fe400078ec0ff */
[----:B------:R-:W-:Y:S02]  /*1780*/  ISETP.NE.AND.EX P1, PT, RZ, UR5, PT, P1 ;  /* 0x00000005ff007c0c */ /* 0x000fe4000bf25310 */
[----:B------:R-:W-:Y:S02]  /*1790*/  SHF.R.U32.HI R3, RZ, 0x8, R3 ;  /* 0x00000008ff037819 */ /* 0x000fe40000011603 */
[----:B------:R-:W-:-:S02]  /*17a0*/  LOP3.LUT R206, R6, 0xffff, RZ, 0xc0, !PT ;  /* 0x0000ffff06ce7812 */ /* 0x000fc400078ec0ff */
[----:B------:R-:W-:-:S07]  /*17b0*/  LEA.HI R208, R0, R3, RZ, 0x10 ;  /* 0x0000000300d07211 */ /* 0x000fce00078f80ff */
[----:B------:R-:W-:Y:S05]  /*17c0*/  @!P1 BRA `(.L_x_8802) ;  /* 0x0000000000109947 */ /* 0x000fea0003800000 */
[----:B------:R-:W-:-:S04]  /*17d0*/  IADD3 R6, P0, R210, UR4, RZ ;  /* 0x00000004d2067c10 */ /* 0x000fc8000ff1e0ff */
[----:B------:R-:W-:-:S05]  /*17e0*/  IADD3.X R7, R211, UR5, RZ, P0, !PT ;  /* 0x00000005d3077c10 */ /* 0x000fca00087fe4ff */
[----:B------:R0:W5:Y:S01]  /*17f0*/  LDG.E R27, desc[UR42][R6.64] ;  /* 0x0000002a061b7981 */ /* 0x000162000c1e1900 */
[----:B------:R-:W-:Y:S05]  /*1800*/  BRA `(.L_x_8803) ;  /* 0x0000000000107947 */ /* 0x000fea0003800000 */
.L_x_8802:
[----:B------:R-:W-:Y:S05]  /*1810*/  @!P0 BRA `(.L_x_8803) ;  /* 0x00000000000c8947 */ /* 0x000fea0003800000 */
[----:B------:R-:W2:Y:S04]  /*1820*/  LDG.E R0, desc[UR42][R12.64] ;  /* 0x0000002a0c007981 */ /* 0x000ea8000c1e1900 */
[----:B------:R-:W2:Y:S02]  /*1830*/  LDG.E R27, desc[UR42][R12.64+0x4] ;  /* 0x0000042a0c1b7981 */ /* 0x000ea4000c1e1900 */
[----:B--2---:R-:W-:-:S07]  /*1840*/  IMAD.IADD R27, R27, 0x1, -R0 ;  /* 0x000000011b1b7824 */ /* 0x004fce00078e0a00 */
.L_x_8803:
        /* <DEDUP_REMOVED lines=9> */
[----:B------:R-:W-:Y:S01]  /*18e0*/  ISETP.NE.U32.AND P1, PT, RZ, UR4, PT ;  /* 0x00000004ff007c0c */ /* 0x000fe2000bf25070 */
[----:B-----5:R-:W-:-:S03]  /*18f0*/  IMAD.MOV.U32 R111, RZ, RZ, R27 ;  /* 0x000000ffff6f7224 */ /* 0x020fc600078e001b */
        /* <DEDUP_REMOVED lines=9> */
[----:B------:R-:W-:Y:S01]  /*1990*/  VIADD R5, R190, 0x7f ;  /* 0x0000007fbe057836 */ /* 0x000fe20000000000 */
[----:B------:R-:W-:-:S07]  /*19a0*/  SHF.R.U32.HI R208, RZ, 0x10, R208 ;  /* 0x00000010ffd07819 */ /* 0x000fce00000116d0 */
[----:B------:R-:W1:Y:S08]  /*19b0*/  @P1 LDC R10, c[0x0][0x44c] ;  /* 0x00011300ff0a1b82 */ /* 0x000e700000000800 */
[----:B0-----:R-:W0:Y:S01]  /*19c0*/  @P1 LDC R7, c[0x0][0x450] ;  /* 0x00011400ff071b82 */ /* 0x001e220000000800 */
[----:B--2---:R-:W-:Y:S02]  /*19d0*/  @P0 IMAD.IADD R24, R3, 0x1, -R0 ;  /* 0x0000000103180824 */ /* 0x004fe400078e0a00 */
[----:B-1----:R-:W-:-:S04]  /*19e0*/  @P1 IMAD.HI.U32 R0, R5, R10, RZ ;  /* 0x0000000a05001227 */ /* 0x002fc800078e00ff */
[----:B------:R-:W-:Y:S01]  /*19f0*/  IMAD.IADD R193, R11, 0x1, R24 ;  /* 0x000000010bc17824 */ /* 0x000fe200078e0218 */
[----:B0-----:R-:W-:-:S04]  /*1a00*/  @P1 SHF.R.U32.HI R5, RZ, R7, R0 ;  /* 0x00000007ff051219 */ /* 0x001fc80000011600 */
[C---:B------:R-:W-:Y:S02]  /*1a10*/  IADD3 R124, R193.reuse, 0x80, -R192 ;  /* 0x00000080c17c7810 */ /* 0x040fe40007ffe8c0 */
[----:B------:R-:W-:-:S03]  /*1a20*/  IADD3 R0, R193, 0x7f, RZ ;  /* 0x0000007fc1007810 */ /* 0x000fc60007ffe0ff */
[----:B------:R-:W-:Y:S01]  /*1a30*/  IMAD.IADD R5, R124, 0x1, R5 ;  /* 0x000000017c057824 */ /* 0x000fe200078e0205 */
[----:B------:R-:W-:-:S04]  /*1a40*/  SHF.R.S32.HI R3, RZ, 0x1f, R0 ;  /* 0x0000001fff037819 */ /* 0x000fc80000011400 */
[----:B------:R-:W-:Y:S02]  /*1a50*/  SHF.R.S32.HI R4, RZ, 0x1f, R5 ;  /* 0x0000001fff047819 */ /* 0x000fe40000011405 */
[----:B------:R-:W-:Y:S01]  /*1a60*/  LEA.HI R3, R3, R0, RZ, 0x7 ;  /* 0x0000000003037211 */ /* 0x000fe200078f38ff */
[----:B------:R-:W-:Y:S01]  /*1a70*/  IMAD.MOV.U32 R0, RZ, RZ, RZ ;  /* 0x000000ffff007224 */ /* 0x000fe200078e00ff */
[----:B------:R-:W-:Y:S02]  /*1a80*/  LEA.HI R4, R4, R5, RZ, 0x7 ;  /* 0x0000000504047211 */ /* 0x000fe400078f38ff */
[----:B------:R-:W-:Y:S02]  /*1a90*/  SHF.R.S32.HI R125, RZ, 0x7, R3 ;  /* 0x00000007ff7d7819 */ /* 0x000fe40000011403 */
[----:B------:R-:W-:-:S04]  /*1aa0*/  SHF.R.S32.HI R4, RZ, 0x7, R4 ;  /* 0x00000007ff047819 */ /* 0x000fc80000011404 */
[----:B---3--:R-:W-:-:S04]  /*1ab0*/  VIMNMX R9, R125, R4, PT ;  /* 0x000000047d097248 */ /* 0x008fc80003fe0100 */
        /* <DEDUP_REMOVED lines=31> */
.L_x_8805:
[----:B------:R-:W-:Y:S05]  /*1cb0*/  BSYNC B0 ;  /* 0x0000000000007941 */ /* 0x000fea0003800000 */
.L_x_8804:
[----:B------:R-:W-:-:S05]  /*1cc0*/  IMAD R3, R217, R0, RZ ;  /* 0x00000000d9037224 */ /* 0x000fca00078e02ff */
        /* <DEDUP_REMOVED lines=35> */
.L_x_8808:
[----:B------:R-:W-:Y:S05]  /*1f00*/  BSYNC B6 ;  /* 0x0000000000067941 */ /* 0x000fea0003800000 */
.L_x_8807:
        /* <DEDUP_REMOVED lines=20> */
.L_x_8810:
[----:B------:R-:W-:Y:S05]  /*2050*/  BSYNC B6 ;  /* 0x0000000000067941 */ /* 0x000fea0003800000 */
.L_x_8809:
[----:B------:R-:W-:Y:S01]  /*2060*/  ULDC.64 UR4, c[0x0][0x9f8] ;  /* 0x00027e0000047ab9 */ /* 0x000fe20000000a00 */
[----:B------:R-:W-:Y:S01]  /*2070*/  IMAD.MOV.U32 R0, RZ, RZ, R209 ;  /* 0x000000ffff007224 */ /* 0x000fe200078e00d1 */
[----:B------:R-:W-:Y:S01]  /*2080*/  ISETP.NE.U32.AND P0, PT, RZ, UR4, PT ;  /* 0x00000004ff007c0c */ /* 0x000fe2000bf05070 */
[----:B------:R-:W2:Y:S01]  /*2090*/  LDL.LU R20, [R1+0x10] ;  /* 0x0000100001147983 */ /* 0x000ea20000300800 */
[----:B------:R-:W0:Y:S02]  /*20a0*/  LDC.64 R102, c[0x0][0x300] ;  /* 0x0000c000ff667b82 */ /* 0x000e240000000a00 */
[----:B------:R-:W-:Y:S01]  /*20b0*/  ISETP.NE.AND.EX P0, PT, RZ, UR5, PT, P0 ;  /* 0x00000005ff007c0c */ /* 0x000fe2000bf05300 */
[----:B------:R-:W1:Y:S01]  /*20c0*/  S2R R30, SR_TID.X ;  /* 0x00000000001e7919 */ /* 0x000e620000002100 */
[----:B------:R-:W-:-:S04]  /*20d0*/  IMAD.IADD R47, R28, 0x1, R27 ;  /* 0x000000011c2f7824 */ /* 0x000fc800078e021b */
[----:B------:R-:W3:Y:S07]  /*20e0*/  LDC R33, c[0x0][0x3f4] ;  /* 0x0000fd00ff217b82 */ /* 0x000eee0000000800 */
[----:B------:R-:W-:-:S04]  /*20f0*/  @P0 IADD3 R4, P1, R210, UR4, RZ ;  /* 0x00000004d2040c10 */ /* 0x000fc8000ff3e0ff */
[----:B------:R-:W-:Y:S01]  /*2100*/  @P0 IADD3.X R5, R211, UR5, RZ, P1, !PT ;  /* 0x00000005d3050c10 */ /* 0x000fe20008ffe4ff */
[----:B------:R-:W-:-:S04]  /*2110*/  ULDC.64 UR4, c[0x0][0xa08] ;  /* 0x0002820000047ab9 */ /* 0x000fc80000000a00 */
[----:B------:R4:W2:Y:S01]  /*2120*/  @P0 LDG.E R0, desc[UR42][R4.64] ;  /* 0x0000002a04000981 */ /* 0x0008a2000c1e1900 */
[----:B------:R-:W-:Y:S01]  /*2130*/  SHF.R.S32.HI R39, RZ, 0x1f, R47 ;  /* 0x0000001fff277819 */ /* 0x000fe2000001142f */
[-C--:B0-----:R-:W-:Y:S01]  /*2140*/  IMAD.WIDE.U32 R6, R47, R102.reuse, RZ ;  /* 0x000000662f067225 */ /* 0x081fe200078e00ff */
[----:B------:R-:W-:Y:S02]  /*2150*/  ISETP.NE.U32.AND P0, PT, RZ, UR4, PT ;  /* 0x00000004ff007c0c */ /* 0x000fe4000bf05070 */
[----:B------:R-:W-:Y:S01]  /*2160*/  SHF.R.U32.HI R32, RZ, 0x3, R196 ;  /* 0x00000003ff207819 */ /* 0x000fe200000116c4 */
[-C--:B------:R-:W-:Y:S01]  /*2170*/  IMAD R8, R39, R102.reuse, RZ ;  /* 0x0000006627087224 */ /* 0x080fe200078e02ff */
[----:B------:R-:W-:Y:S01]  /*2180*/  ISETP.NE.AND.EX P0, PT, RZ, UR5, PT, P0 ;  /* 0x00000005ff007c0c */ /* 0x000fe2000bf05300 */
[----:B------:R-:W-:Y:S01]  /*2190*/  ULDC.64 UR4, c[0x0][0x308] ;  /* 0x0000c20000047ab9 */ /* 0x000fe20000000a00 */
[----:B---3--:R-:W-:Y:S01]  /*21a0*/  ISETP.GE.AND P2, PT, R16, R33, PT ;  /* 0x000000211000720c */ /* 0x008fe20003f46270 */
[----:B------:R-:W-:Y:S01]  /*21b0*/  IMAD R3, R47, R103, R8 ;  /* 0x000000672f037224 */ /* 0x000fe200078e0208 */
[----:B-1----:R-:W-:Y:S01]  /*21c0*/  SHF.R.U32.HI R30, RZ, 0x7, R30 ;  /* 0x00000007ff1e7819 */ /* 0x002fe2000001161e */
[----:B------:R-:W-:Y:S01]  /*21d0*/  IMAD.SHL.U32 R34, R22, 0x40, RZ ;  /* 0x0000004016227824 */ /* 0x000fe200078e00ff */
[----:B------:R-:W-:Y:S01]  /*21e0*/  SHF.R.U32.HI R29, RZ, 0x3, R195 ;  /* 0x00000003ff1d7819 */ /* 0x000fe200000116c3 */
[----:B------:R-:W-:Y:S01]  /*21f0*/  IMAD.IADD R7, R7, 0x1, R3 ;  /* 0x0000000107077824 */ /* 0x000fe200078e0203 */
[----:B------:R-:W-:Y:S01]  /*2200*/  ISETP.NE.AND P6, PT, R30, 0x1, PT ;  /* 0x000000011e00780c */ /* 0x000fe20003fc5270 */
[----:B------:R-:W-:Y:S01]  /*2210*/  IMAD.SHL.U32 R92, R102, 0x20, RZ ;  /* 0x00000020665c7824 */ /* 0x000fe200078e00ff */
[----:B-----5:R-:W-:Y:S01]  /*2220*/  SHF.R.S32.HI R31, RZ, 0x1f, R111 ;  /* 0x0000001fff1f7819 */ /* 0x020fe2000001146f */
        /* <DEDUP_REMOVED lines=10> */
[----:B------:R-:W-:Y:S01]  /*22d0*/  VIADD R122, R30, 0x8 ;  /* 0x000000081e7a7836 */ /* 0x000fe20000000000 */
[C---:B------:R-:W-:Y:S01]  /*22e0*/  SHF.L.U64.HI R30, R102.reuse, 0x6, R103 ;  /* 0x00000006661e7819 */ /* 0x040fe20000010267 */
[----:B------:R-:W-:Y:S02]  /*22f0*/  IMAD.SHL.U32 R123, R102, 0x80, RZ ;  /* 0x00000080667b7824 */ /* 0x000fe400078e00ff */
[-C--:B0-----:R-:W-:Y:S01]  /*2300*/  IMAD.WIDE.U32 R94, R22, R6.reuse, R16 ;  /* 0x00000006165e7225 */ /* 0x081fe200078e0010 */
[C-C-:B------:R-:W-:Y:S02]  /*2310*/  SHF.L.U64.HI R15, R6.reuse, 0x6, R7.reuse ;  /* 0x00000006060f7819 */ /* 0x140fe40000010207 */
[----:B------:R-:W-:Y:S01]  /*2320*/  SHF.L.U64.HI R14, R6, 0x7, R7 ;  /* 0x00000007060e7819 */ /* 0x000fe20000010207 */
[----:B------:R-:W-:-:S04]  /*2330*/  IMAD.WIDE.U32 R96, R22, R6, R18 ;  /* 0x0000000616607225 */ /* 0x000fc800078e0012 */
[----:B------:R-:W-:Y:S02]  /*2340*/  IMAD R12, R31, R6, RZ ;  /* 0x000000061f0c7224 */ /* 0x000fe400078e02ff */
[C---:B------:R-:W-:Y:S02]  /*2350*/  IMAD.SHL.U32 R13, R6.reuse, 0x20, RZ ;  /* 0x00000020060d7824 */ /* 0x040fe400078e00ff */
        /* <DEDUP_REMOVED lines=10> */
[----:B------:R-:W-:-:S02]  /*2400*/  IMAD.WIDE.U32 R100, R99, UR4, R4 ;  /* 0x0000000463647c25 */ /* 0x000fc4000f8e0004 */
[----:B------:R-:W0:Y:S02]  /*2410*/  LDC.64 R4, c[0x0][0x408] ;  /* 0x00010200ff047b82 */ /* 0x000e240000000a00 */
[----:B------:R-:W-:Y:S01]  /*2420*/  IMAD R0, R3, UR4, RZ ;  /* 0x0000000403007c24 */ /* 0x000fe2000f8e02ff */
[----:B------:R-:W-:Y:S01]  /*2430*/  IADD3 R42, P4, R100, 0x40, RZ ;  /* 0x00000040642a7810 */ /* 0x000fe20007f9e0ff */
[----:B------:R-:W-:Y:S01]  /*2440*/  IMAD.X R47, R218, 0x1, R39, P0 ;  /* 0x00000001da2f7824 */ /* 0x000fe200000e0627 */
[----:B------:R-:W-:Y:S01]  /*2450*/  IADD3 R39, P0, R100, R44, RZ ;  /* 0x0000002c64277210 */ /* 0x000fe20007f1e0ff */
[----:B------:R-:W-:Y:S01]  /*2460*/  IMAD R41, R99, UR5, R0 ;  /* 0x0000000563297c24 */ /* 0x000fe2000f8e0200 */
[----:B------:R-:W-:Y:S05]  /*2470*/  @!P6 WARPSYNC.ALL ;  /* 0x000000000000e948 */ /* 0x000fea0003800000 */
[----:B------:R-:W-:Y:S01]  /*2480*/  ULDC.64 UR4, c[0x0][0x330] ;  /* 0x0000cc0000047ab9 */ /* 0x000fe20000000a00 */
[----:B------:R-:W-:Y:S01]  /*2490*/  IADD3 R41, R101, R41, RZ ;  /* 0x0000002965297210 */ /* 0x000fe20007ffe0ff */
[----:B------:R-:W-:Y:S01]  /*24a0*/  IMAD.WIDE.U32 R8, R206, UR4, R16 ;  /* 0x00000004ce087c25 */ /* 0x000fe2000f8e0010 */
[----:B------:R-:W-:Y:S01]  /*24b0*/  @!P6 BAR.SYNC.DEFER_BLOCKING 0x9, 0x100 ;  /* 0x024400000000eb1d */ /* 0x000fe20000010000 */
[----:B------:R-:W-:-:S02]  /*24c0*/  IADD3 R43, P3, R39, 0x40, RZ ;  /* 0x00000040272b7810 */ /* 0x000fc40007f7e0ff */
[----:B------:R-:W-:Y:S02]  /*24d0*/  IMAD R9, R206, UR5, R9 ;  /* 0x00000005ce097c24 */ /* 0x000fe4000f8e0209 */
[----:B------:R-:W-:Y:S01]  /*24e0*/  IMAD.X R107, RZ, RZ, R41, P4 ;  /* 0x000000ffff6b7224 */ /* 0x000fe200020e0629 */
[----:B------:R-:W-:Y:S02]  /*24f0*/  ULDC.64 UR4, c[0x0][0x338] ;  /* 0x0000ce0000047ab9 */ /* 0x000fe40000000a00 */
[----:B------:R-:W-:Y:S01]  /*2500*/  IMAD R0, R3, UR4, RZ ;  /* 0x0000000403007c24 */ /* 0x000fe2000f8e02ff */
[----:B------:R-:W-:Y:S01]  /*2510*/  SEL R3, R33, RZ, P2 ;  /* 0x000000ff21037207 */ /* 0x000fe20001000000 */
[----:B0-----:R-:W-:-:S04]  /*2520*/  IMAD.WIDE.U32 R90, R22, R4, R18 ;  /* 0x00000004165a7225 */ /* 0x001fc800078e0012 */
[C---:B------:R-:W-:Y:S02]  /*2530*/  IMAD R109, R99.reuse, UR5, R0 ;  /* 0x00000005636d7c24 */ /* 0x040fe4000f8e0200 */
[----:B------:R-:W-:Y:S02]  /*2540*/  IMAD R0, R218, R6, RZ ;  /* 0x00000006da007224 */ /* 0x000fe400078e02ff */
[----:B------:R-:W-:Y:S01]  /*2550*/  IMAD.WIDE.U32 R98, R99, UR4, R8 ;  /* 0x0000000463627c25 */ /* 0x000fe2000f8e0008 */
[----:B------:R-:W-:Y:S02]  /*2560*/  ULDC UR4, c[0x0][0x2f4] ;  /* 0x0000bd0000047ab9 */ /* 0x000fe40000000800 */
[----:B------:R-:W-:Y:S01]  /*2570*/  ISETP.GE.AND P2, PT, R16, UR4, PT ;  /* 0x0000000410007c0c */ /* 0x000fe2000bf46270 */
[----:B------:R-:W-:Y:S02]  /*2580*/  IMAD R9, R22, R7, R0 ;  /* 0x0000000716097224 */ /* 0x000fe400078e0200 */
[----:B------:R-:W-:-:S02]  /*2590*/  IMAD R0, R218, R4, RZ ;  /* 0x00000004da007224 */ /* 0x000fc400078e02ff */
[----:B------:R-:W-:Y:S01]  /*25a0*/  IMAD.IADD R3, R16, 0x1, R3 ;  /* 0x0000000110037824 */ /* 0x000fe200078e0203 */
[----:B------:R-:W-:Y:S01]  /*25b0*/  IADD3 R95, R9, R95, RZ ;  /* 0x0000005f095f7210 */ /* 0x000fe20007ffe0ff */
[C---:B------:R-:W-:Y:S02]  /*25c0*/  IMAD R11, R22.reuse, R5, R0 ;  /* 0x00000005160b7224 */ /* 0x040fe400078e0200 */
[----:B------:R-:W-:Y:S01]  /*25d0*/  IMAD.IADD R97, R97, 0x1, R9 ;  /* 0x0000000161617824 */ /* 0x000fe200078e0209 */
[----:B------:R-:W-:Y:S01]  /*25e0*/  SHF.R.S32.HI R0, RZ, 0x1f, R3 ;  /* 0x0000001fff007819 */ /* 0x000fe20000011403 */
[----:B------:R-:W-:-:S03]  /*25f0*/  IMAD.WIDE.U32 R88, R22, R4, R16 ;  /* 0x0000000416587225 */ /* 0x000fc600078e0010 */
[CC--:B------:R-:W-:Y:S01]  /*2600*/  LEA.HI R8, R0.reuse, R3.reuse, RZ, 0x6 ;  /* 0x0000000300087211 */ /* 0x0c0fe200078f30ff */
[----:B------:R-:W-:Y:S01]  /*2610*/  IMAD.IADD R91, R91, 0x1, R11 ;  /* 0x000000015b5b7824 */ /* 0x000fe200078e020b */
[----:B------:R-:W-:Y:S01]  /*2620*/  LEA.HI R105, R0, R3, RZ, 0x3 ;  /* 0x0000000300697211 */ /* 0x000fe200078f18ff */
[----:B------:R-:W-:Y:S01]  /*2630*/  IMAD.IADD R89, R11, 0x1, R89 ;  /* 0x000000010b597824 */ /* 0x000fe200078e0259 */
[----:B------:R-:W-:Y:S01]  /*2640*/  SHF.L.U32 R11, R6, 0x7, RZ ;  /* 0x00000007060b7819 */ /* 0x000fe200000006ff */
[----:B------:R-:W-:Y:S01]  /*2650*/  IMAD.SHL.U32 R8, R8, 0x80, RZ ;  /* 0x0000008008087824 */ /* 0x000fe200078e00ff */
[----:B------:R-:W-:Y:S01]  /*2660*/  LOP3.LUT R0, R105, 0x38, RZ, 0xc0, !PT ;  /* 0x0000003869007812 */ /* 0x000fe200078ec0ff */
[-C--:B------:R-:W-:Y:S01]  /*2670*/  IMAD.WIDE.U32 R96, R111, R6.reuse, R96 ;  /* 0x000000066f607225 */ /* 0x080fe200078e0060 */
[--C-:B------:R-:W-:Y:S02]  /*2680*/  LOP3.LUT R3, R196, 0x38, R105.reuse, 0xf8, !PT ;  /* 0x00000038c4037812 */ /* 0x100fe400078ef869 */
[----:B------:R-:W-:Y:S01]  /*2690*/  LOP3.LUT R9, R195, 0x38, R105, 0xf8, !PT ;  /* 0x00000038c3097812 */ /* 0x000fe200078ef869 */
[----:B------:R-:W-:Y:S01]  /*26a0*/  IMAD.WIDE.U32 R94, R111, R6, R94 ;  /* 0x000000066f5e7225 */ /* 0x000fe200078e005e */
[----:B------:R-:W-:-:S02]  /*26b0*/  LOP3.LUT R10, R194, 0x38, R105, 0xf8, !PT ;  /* 0x00000038c20a7812 */ /* 0x000fc400078ef869 */
[----:B------:R-:W-:Y:S01]  /*26c0*/  LOP3.LUT R0, R0, 0x1c0, R34, 0xf8, !PT ;  /* 0x000001c000007812 */ /* 0x000fe200078ef822 */
[----:B------:R-:W-:Y:S01]  /*26d0*/  IMAD.WIDE.U32 R90, R111, R4, R90 ;  /* 0x000000046f5a7225 */ /* 0x000fe200078e005a */
[----:B------:R-:W-:Y:S02]  /*26e0*/  LOP3.LUT R21, R8, 0xffffe000, RZ, 0xc0, !PT ;  /* 0xffffe00008157812 */ /* 0x000fe400078ec0ff */
[----:B------:R-:W-:Y:S01]  /*26f0*/  LOP3.LUT R3, R3, R32, RZ, 0x3c, !PT ;  /* 0x0000002003037212 */ /* 0x000fe200078e3cff */
[----:B------:R-:W-:Y:S01]  /*2700*/  IMAD.WIDE.U32 R88, R111, R4, R88 ;  /* 0x000000046f587225 */ /* 0x000fe200078e0058 */
[----:B------:R-:W-:Y:S02]  /*2710*/  LOP3.LUT R28, R9, R29, RZ, 0x3c, !PT ;  /* 0x0000001d091c7212 */ /* 0x000fe400078e3cff */
[----:B------:R-:W-:Y:S01]  /*2720*/  LOP3.LUT R10, R10, R20, RZ, 0x3c, !PT ;  /* 0x000000140a0a7212 */ /* 0x000fe200078e3cff */
[----:B------:R-:W-:Y:S01]  /*2730*/  IMAD.IADD R36, R97, 0x1, R37 ;  /* 0x0000000161247824 */ /* 0x000fe200078e0225 */
[----:B------:R-:W-:Y:S01]  /*2740*/  LOP3.LUT R0, R0, R201, RZ, 0x3c, !PT ;  /* 0x000000c900007212 */ /* 0x000fe200078e3cff */
[----:B------:R-:W-:Y:S01]  /*2750*/  IMAD.SHL.U32 R33, R33, 0x2, RZ ;  /* 0x0000000221217824 */ /* 0x000fe200078e00ff */
[-C--:B------:R-:W-:Y:S01]  /*2760*/  IADD3 R29, R3, R21.reuse, R200 ;  /* 0x00000015031d7210 */ /* 0x080fe20007ffe0c8 */
[----:B------:R-:W-:Y:S01]  /*2770*/  IMAD R3, R218, R102, RZ ;  /* 0x00000066da037224 */ /* 0x000fe200078e02ff */
[-C--:B------:R-:W-:Y:S01]  /*2780*/  IADD3 R28, R28, R21.reuse, R199 ;  /* 0x000000151c1c7210 */ /* 0x080fe20007ffe0c7 */
[----:B------:R-:W-:Y:S01]  /*2790*/  IMAD.IADD R37, R37, 0x1, R95 ;  /* 0x0000000125257824 */ /* 0x000fe200078e025f */
[----:B------:R-:W-:Y:S01]  /*27a0*/  IADD3 R27, R10, R21, R198 ;  /* 0x000000150a1b7210 */ /* 0x000fe20007ffe0c6 */
[----:B------:R-:W-:Y:S01]  /*27b0*/  IMAD R35, R22, R103, R3 ;  /* 0x0000006716237224 */ /* 0x000fe200078e0203 */
[----:B------:R-:W-:Y:S01]  /*27c0*/  IADD3 R21, R0, R21, R202 ;  /* 0x0000001500157210 */ /* 0x000fe20007ffe0ca */
[----:B------:R-:W-:Y:S01]  /*27d0*/  IMAD R0, R31, R4, RZ ;  /* 0x000000041f007224 */ /* 0x000fe200078e02ff */
[----:B------:R-:W-:Y:S01]  /*27e0*/  SHF.L.U64.HI R20, R6, 0x5, R7 ;  /* 0x0000000506147819 */ /* 0x000fe20000010207 */
[C---:B------:R-:W-:Y:S01]  /*27f0*/  IMAD.SHL.U32 R7, R4.reuse, 0x20, RZ ;  /* 0x0000002004077824 */ /* 0x040fe200078e00ff */
[C-C-:B------:R-:W-:Y:S01]  /*2800*/  SHF.L.U64.HI R10, R4.reuse, 0x5, R5.reuse ;  /* 0x00000005040a7819 */ /* 0x140fe20000010205 */
[----:B------:R-:W-:Y:S01]  /*2810*/  IMAD R49, R111, R5, R0 ;  /* 0x000000056f317224 */ /* 0x000fe200078e0200 */
[C-C-:B------:R-:W-:Y:S01]  /*2820*/  SHF.L.U64.HI R9, R4.reuse, 0x6, R5.reuse ;  /* 0x0000000604097819 */ /* 0x140fe20000010205 */
[C---:B------:R-:W-:Y:S01]  /*2830*/  IMAD.SHL.U32 R6, R4.reuse, 0x40, RZ ;  /* 0x0000004004067824 */ /* 0x040fe200078e00ff */
[C---:B------:R-:W-:Y:S01]  /*2840*/  SHF.L.U64.HI R8, R4.reuse, 0x7, R5 ;  /* 0x0000000704087819 */ /* 0x040fe20000010205 */
[----:B------:R-:W-:Y:S01]  /*2850*/  IMAD.SHL.U32 R5, R4, 0x80, RZ ;  /* 0x0000008004057824 */ /* 0x000fe200078e00ff */
[----:B------:R-:W-:Y:S01]  /*2860*/  IADD3 R3, P1, R92, R126, RZ ;  /* 0x0000007e5c037210 */ /* 0x000fe20007f3e0ff */
[----:B------:R-:W-:Y:S01]  /*2870*/  IMAD.IADD R4, R35, 0x1, R127 ;  /* 0x0000000123047824 */ /* 0x000fe200078e027f */
[----:B------:R-:W-:Y:S01]  /*2880*/  SHF.L.U64.HI R0, R102, 0x7, R103 ;  /* 0x0000000766007819 */ /* 0x000fe20000010267 */
[----:B------:R-:W-:Y:S01]  /*2890*/  IMAD.IADD R34, R45, 0x1, R35 ;  /* 0x000000012d227824 */ /* 0x000fe200078e0223 */
[----:B------:R-:W-:Y:S01]  /*28a0*/  LOP3.LUT R40, R105, 0xfffffff8, RZ, 0xc0, !PT ;  /* 0xfffffff869287812 */ /* 0x000fe200078ec0ff */
[----:B------:R-:W-:Y:S01]  /*28b0*/  IMAD.IADD R38, R91, 0x1, R49 ;  /* 0x000000015b267824 */ /* 0x000fe200078e0231 */
[----:B------:R-:W-:Y:S01]  /*28c0*/  IADD3.X R31, R4, R93, RZ, P1, !PT ;  /* 0x0000005d041f7210 */ /* 0x000fe20000ffe4ff */
[----:B------:R-:W-:Y:S01]  /*28d0*/  IMAD.X R103, R34, 0x1, R41, P0 ;  /* 0x0000000122677824 */ /* 0x000fe200000e0629 */
[----:B------:R-:W-:Y:S01]  /*28e0*/  IADD3 R32, P1, R3, R92, RZ ;  /* 0x0000005c03207210 */ /* 0x000fe20007f3e0ff */
[----:B------:R-:W-:Y:S01]  /*28f0*/  IMAD.IADD R104, R49, 0x1, R89 ;  /* 0x0000000131687824 */ /* 0x000fe200078e0259 */
[----:B------:R-:W-:Y:S01]  /*2900*/  SHF.R.S32.HI R105, RZ, 0x3, R105 ;  /* 0x00000003ff697819 */ /* 0x000fe20000011469 */
[----:B------:R-:W-:Y:S01]  /*2910*/  IMAD.X R108, RZ, RZ, R103, P3 ;  /* 0x000000ffff6c7224 */ /* 0x000fe200018e0667 */
[----:B------:R-:W-:Y:S01]  /*2920*/  SHF.R.S32.HI R106, RZ, 0x1f, R40 ;  /* 0x0000001fff6a7819 */ /* 0x000fe20000011428 */
[----:B------:R-:W-:Y:S01]  /*2930*/  IMAD.X R35, R31, 0x1, R93, P1 ;  /* 0x000000011f237824 */ /* 0x000fe200008e065d */
[----:B------:R-:W-:Y:S01]  /*2940*/  ISETP.GE.AND P1, PT, R187, UR4, PT ;  /* 0x00000004bb007c0c */ /* 0x000fe2000bf26270 */
[----:B------:R-:W-:-:S12]  /*2950*/  IMAD.IADD R109, R99, 0x1, R109 ;  /* 0x00000001636d7824 */ /* 0x000fd800078e026d */
.L_x_8896:
[----:B------:R-:W2:Y:S01]  /*2960*/  LDL.LU R48, [R1+0x10] ;  /* 0x0000100001307983 */ /* 0x000ea20000300800 */
[----:B------:R-:W-:Y:S01]  /*2970*/  VIADD R26, R26, 0xffffffff ;  /* 0xffffffff1a1a7836 */ /* 0x000fe20000000000 */
[----:B------:R-:W0:Y:S01]  /*2980*/  LDC R121, c[0x0][0x3f4] ;  /* 0x0000fd00ff797b82 */ /* 0x000e220000000800 */
[----:B------:R-:W-:Y:S01]  /*2990*/  IMAD R49, R23, 0x4000, R205 ;  /* 0x0000400017317824 */ /* 0x000fe200078e02cd */
[----:B------:R-:W-:Y:S05]  /*29a0*/  YIELD ;  /* 0x0000000000007946 */ /* 0x000fea0003800000 */
[----:B------:R-:W-:Y:S01]  /*29b0*/  ISETP.GT.AND P3, PT, R26, R25, PT ;  /* 0x000000191a00720c */ /* 0x000fe20003f64270 */
[----:B------:R-:W-:Y:S01]  /*29c0*/  BSSY B0, `(.L_x_8811) ;  /* 0x00005a0000007945 */ /* 0x000fe20003800000 */
[----:B------:R-:W-:-:S02]  /*29d0*/  LEA R112, R49, R2, 0x1 ;  /* 0x0000000231707211 */ /* 0x000fc400078e08ff */
[----:B0-----:R-:W-:Y:S02]  /*29e0*/  ISETP.GE.AND P0, PT, R121, 0x1, PT ;  /* 0x000000017900780c */ /* 0x001fe40003f06270 */
[----:B--2---:R-:W-:-:S07]  /*29f0*/  LOP3.LUT R48, R48, 0xfffffffb, RZ, 0xc0, !PT ;  /* 0xfffffffb30307812 */ /* 0x004fce00078ec0ff */
        /* <DEDUP_REMOVED lines=49> */
.L_x_8815:
[----:B------:R-:W-:Y:S05]  /*2d10*/  BSYNC B1 ;  /* 0x0000000000017941 */ /* 0x000fea0003800000 */
.L_x_8814:
[----:B------:R-:W-:Y:S01]  /*2d20*/  ISETP.GE.AND P4, PT, R214, R113, PT ;  /* 0x00000071d600720c */ /* 0x000fe20003f86270 */
[----:B0----5:R-:W-:Y:S01]  /*2d30*/  IMAD.MOV.U32 R48, RZ, RZ, R76 ;  /* 0x000000ffff307224 */ /* 0x021fe200078e004c */
[----:B------:R-:W-:Y:S01]  /*2d40*/  MOV R50, R84 ;  /* 0x0000005400327202 */ /* 0x000fe20000000f00 */
[----:B------:R-:W-:Y:S01]  /*2d50*/  IMAD.MOV.U32 R49, RZ, RZ, R77 ;  /* 0x000000ffff317224 */ /* 0x000fe200078e004d */
[----:B------:R-:W-:Y:S01]  /*2d60*/  BSSY B1, `(.L_x_8816) ;  /* 0x0000024000017945 */ /* 0x000fe20003800000 */
[----:B------:R-:W-:Y:S01]  /*2d70*/  IMAD.MOV.U32 R51, RZ, RZ, R85 ;  /* 0x000000ffff337224 */ /* 0x000fe200078e0055 */
        /* <DEDUP_REMOVED lines=8> */
[----:B------:R-:W-:-:S02]  /*2e00*/  PRMT R132, R48, 0x7610, R132 ;  /* 0x0000761030847816 */ /* 0x000fc40000000084 */
[----:B------:R-:W-:Y:S02]  /*2e10*/  CS2R R70, SRZ ;  /* 0x0000000000467805 */ /* 0x000fe4000001ff00 */
[----:B------:R-:W-:Y:S02]  /*2e20*/  PRMT R143, R143, 0x5410, R49 ;  /* 0x000054108f8f7816 */ /* 0x000fe40000000031 */
[----:B------:R-:W-:Y:S02]  /*2e30*/  CS2R R74, SRZ ;  /* 0x00000000004a7805 */ /* 0x000fe4000001ff00 */
        /* <DEDUP_REMOVED lines=22> */
.L_x_8817:
[----:B------:R-:W-:Y:S05]  /*2fa0*/  BSYNC B1 ;  /* 0x0000000000017941 */ /* 0x000fea0003800000 */
.L_x_8816:
[----:B------:R-:W-:Y:S01]  /*2fb0*/  ISETP.GE.AND P0, PT, R213, R113, PT ;  /* 0x00000071d500720c */ /* 0x000fe20003f06270 */
[----:B0----5:R-:W-:Y:S01]  /*2fc0*/  IMAD.MOV.U32 R48, RZ, RZ, R68 ;  /* 0x000000ffff307224 */ /* 0x021fe200078e0044 */
[----:B------:R-:W-:Y:S01]  /*2fd0*/  MOV R50, R72 ;  /* 0x0000004800327202 */ /* 0x000fe20000000f00 */
[----:B------:R-:W-:Y:S01]  /*2fe0*/  IMAD.MOV.U32 R49, RZ, RZ, R69 ;  /* 0x000000ffff317224 */ /* 0x000fe200078e0045 */
[----:B------:R-:W-:Y:S01]  /*2ff0*/  BSSY B1, `(.L_x_8818) ;  /* 0x0000028000017945 */ /* 0x000fe20003800000 */
[----:B------:R-:W-:Y:S01]  /*3000*/  IMAD.MOV.U32 R51, RZ, RZ, R73 ;  /* 0x000000ffff337224 */ /* 0x000fe200078e0049 */
[----:B------:R-:W-:Y:S02]  /*3010*/  CS2R R52, SRZ ;  /* 0x0000000000347805 */ /* 0x000fe4000001ff00 */
        /* <DEDUP_REMOVED lines=9> */
[----:B------:R-:W-:-:S02]  /*30b0*/  PRMT R129, R49, 0x5410, R48 ;  /* 0x0000541031817816 */ /* 0x000fc40000000030 */
[----:B------:R-:W-:Y:S02]  /*30c0*/  CS2R R66, SRZ ;  /* 0x0000000000427805 */ /* 0x000fe4000001ff00 */
[----:B------:R-:W-:Y:S02]  /*30d0*/  CS2R R56, SRZ ;  /* 0x0000000000387805 */ /* 0x000fe4000001ff00 */
[----:B------:R-:W-:Y:S02]  /*30e0*/  CS2R R54, SRZ ;  /* 0x0000000000367805 */ /* 0x000fe4000001ff00 */
[----:B------:R-:W-:Y:S02]  /*30f0*/  PRMT R149, R50, 0x5410, R51 ;  /* 0x0000541032957816 */ /* 0x000fe40000000033 */
        /* <DEDUP_REMOVED lines=23> */
.L_x_8819:
[----:B------:R-:W-:Y:S05]  /*3270*/  BSYNC B1 ;  /* 0x0000000000017941 */ /* 0x000fea0003800000 */
.L_x_8818:
        /* <DEDUP_REMOVED lines=31> */
.L_x_8821:
[----:B------:R-:W-:Y:S05]  /*3470*/  BSYNC B1 ;  /* 0x0000000000017941 */ /* 0x000fea0003800000 */
.L_x_8820:
[----:B01---5:R-:W-:Y:S01]  /*3480*/  IMAD.MOV.U32 R49, RZ, RZ, R61 ;  /* 0x000000ffff317224 */ /* 0x023fe200078e003d */
[----:B------:R-:W-:Y:S01]  /*3490*/  MOV R48, R60 ;  /* 0x0000003c00307202 */ /* 0x000fe20000000f00 */
[----:B------:R-:W-:Y:S01]  /*34a0*/  IMAD.MOV.U32 R50, RZ, RZ, R64 ;  /* 0x000000ffff327224 */ /* 0x000fe200078e0040 */
[----:B------:R-:W-:Y:S01]  /*34b0*/  UISETP.NE.AND UP0, UPT, UR45, 0x3, UPT ;  /* 0x000000032d00788c */ /* 0x000fe2000bf05270 */
        /* <DEDUP_REMOVED lines=9> */
[----:B------:R-:W-:-:S02]  /*3550*/  PLOP3.LUT P0, PT, PT, PT, UP0, 0x80, 0x0 ;  /* 0x000000000000781c */ /* 0x000fc40003f0f008 */
        /* <DEDUP_REMOVED lines=15> */
[----:B------:R-:W-:Y:S02]  /*3650*/  PRMT R133, R133, 0x5410, R50 ;  /* 0x0000541085857816 */ /* 0x000fe40000000032 */
[----:B------:R-:W-:Y:S02]  /*3660*/  PRMT R82, R49, 0x5410, R48 ;  /* 0x0000541031527816 */ /* 0x000fe40000000030 */
[----:B------:R-:W-:Y:S01]  /*3670*/  PRMT R134, R51, 0x7610, R134 ;  /* 0x0000761033867816 */ /* 0x000fe20000000086 */
[----:B------:R-:W-:Y:S06]  /*3680*/  @!P0 BRA `(.L_x_8822) ;  /* 0x0000000000048947 */ /* 0x000fec0003800000 */
[----:B------:R-:W-:Y:S01]  /*3690*/  BPT.TRAP 0x1 ;  /* 0x000000040000795c */ /* 0x000fe20000300000 */
.L_x_8822:
[----:B------:R-:W-:Y:S01]  /*36a0*/  LEA R110, R23, R2, 0x3 ;  /* 0x00000002176e7211 */ /* 0x000fe200078e18ff */
[----:B------:R-:W-:Y:S01]  /*36b0*/  BSSY B1, `(.L_x_8823) ;  /* 0x0000004000017945 */ /* 0x000fe20003800000 */
[----:B------:R-:W-:-:S04]  /*36c0*/  SHF.L.U32 R117, R188, 0x1f, RZ ;  /* 0x0000001fbc757819 */ /* 0x000fc800000006ff */
[----:B------:R-:W0:Y:S02]  /*36d0*/  SYNCS.PHASECHK.TRANS64.TRYWAIT P6, [R110+URZ+0x28890], R117 ;  /* 0x028890756e0075a7 */ /* 0x000e2400080c017f */
[----:B0-----:R-:W-:Y:S05]  /*36e0*/  @!P6 BRA `(.L_x_8824) ;  /* 0x000001dc0050e947 */ /* 0x001fea0003800000 */
.L_x_9180:
[----:B------:R-:W-:Y:S05]  /*36f0*/  BSYNC B1 ;  /* 0x0000000000017941 */ /* 0x000fea0003800000 */
.L_x_8823:
        /* <DEDUP_REMOVED lines=31> */
[----:B------:R-:W-:Y:S02]  /*38f0*/  HADD2.F32 R87, -RZ, R136.H1_H1 ;  /* 0x30000088ff577230 */ /* 0x000fe40000004100 */
[C---:B------:R-:W-:Y:S01]  /*3900*/  FMUL.FTZ R80, R51.reuse, R80 ;  /* 0x0000005033507220 */ /* 0x040fe20000410000 */
[-C--:B------:R-:W-:Y:S01]  /*3910*/  FFMA.FTZ R146, R51, R84.reuse, -R146 ;  /* 0x0000005433927223 */ /* 0x080fe20000010892 */
[----:B------:R-:W-:Y:S02]  /*3920*/  HADD2.F32 R51, -RZ, R48.H0_H0 ;  /* 0x20000030ff337230 */ /* 0x000fe40000004100 */
[----:B------:R-:W-:Y:S01]  /*3930*/  FFMA.FTZ R49, R49, R84, R80 ;  /* 0x0000005431317223 */ /* 0x000fe20000010050 */
[----:B------:R-:W-:Y:S02]  /*3940*/  HADD2.F32 R80, -RZ, R144.H0_H0 ;  /* 0x20000090ff507230 */ /* 0x000fe40000004100 */
[----:B------:R-:W-:-:S02]  /*3950*/  HADD2.F32 R48, -RZ, R48.H1_H1 ;  /* 0x30000030ff307230 */ /* 0x000fc40000004100 */
[----:B------:R-:W-:Y:S02]  /*3960*/  HADD2.F32 R84, -RZ, R139.H0_H0 ;  /* 0x2000008bff547230 */ /* 0x000fe40000004100 */
[-C--:B------:R-:W-:Y:S01]  /*3970*/  FMUL.FTZ R85, R51, R80.reuse ;  /* 0x0000005033557220 */ /* 0x080fe20000410000 */
[----:B------:R-:W-:-:S03]  /*3980*/  FMUL.FTZ R148, R48, R80 ;  /* 0x0000005030947220 */ /* 0x000fc60000410000 */
[-C--:B------:R-:W-:Y:S01]  /*3990*/  FFMA.FTZ R85, R48, R84.reuse, R85 ;  /* 0x0000005430557223 */ /* 0x080fe20000010055 */
[--C-:B------:R-:W-:Y:S02]  /*39a0*/  HADD2.F32 R48, -RZ, R50.reuse.H0_H0 ;  /* 0x20000032ff307230 */ /* 0x100fe40000004100 */
[----:B------:R-:W-:Y:S01]  /*39b0*/  FFMA.FTZ R148, R51, R84, -R148 ;  /* 0x0000005433947223 */ /* 0x000fe20000010894 */
[----:B------:R-:W-:Y:S02]  /*39c0*/  HADD2.F32 R50, -RZ, R50.H1_H1 ;  /* 0x30000032ff327230 */ /* 0x000fe40000004100 */
[----:B------:R-:W-:-:S05]  /*39d0*/  HADD2.F32 R51, -RZ, R144.H1_H1 ;  /* 0x30000090ff337230 */ /* 0x000fca0000004100 */
[-C--:B------:R-:W-:Y:S01]  /*39e0*/  FMUL.FTZ R147, R50, R51.reuse ;  /* 0x0000003332937220 */ /* 0x080fe20000410000 */
[----:B------:R-:W-:-:S03]  /*39f0*/  FMUL.FTZ R51, R48, R51 ;  /* 0x0000003330337220 */ /* 0x000fc60000410000 */
[-C--:B------:R-:W-:Y:S01]  /*3a00*/  FFMA.FTZ R147, R48, R87.reuse, -R147 ;  /* 0x0000005730937223 */ /* 0x080fe20000010893 */
[----:B------:R-:W-:Y:S01]  /*3a10*/  FFMA.FTZ R50, R50, R87, R51 ;  /* 0x0000005732327223 */ /* 0x000fe20000010033 */
[----:B------:R-:W-:Y:S01]  /*3a20*/  F2FP.F16.F32.PACK_AB R51, R49, R146 ;  /* 0x000000923133723e */ /* 0x000fe200000000ff */
[----:B------:R-:W-:Y:S01]  /*3a30*/  IMAD.MOV.U32 R49, RZ, RZ, R86 ;  /* 0x000000ffff317224 */ /* 0x000fe200078e0056 */
[----:B------:R-:W-:Y:S02]  /*3a40*/  F2FP.F16.F32.PACK_AB R48, R85, R148 ;  /* 0x000000945530723e */ /* 0x000fe400000000ff */
[----:B------:R-:W-:-:S07]  /*3a50*/  F2FP.F16.F32.PACK_AB R50, R50, R147 ;  /* 0x000000933232723e */ /* 0x000fce00000000ff */
.L_x_8830:
[----:B------:R-:W-:Y:S05]  /*3a60*/  BSYNC B3 ;  /* 0x0000000000037941 */ /* 0x000fea0003800000 */
.L_x_8829:
[----:B------:R-:W-:Y:S02]  /*3a70*/  ULDC.64 UR4, c[0x0][0x2e8] ;  /* 0x0000ba0000047ab9 */ /* 0x000fe40000000a00 */
[----:B------:R-:W-:-:S04]  /*3a80*/  LEA R80, P3, R81, UR4, 0x1 ;  /* 0x0000000451507c11 */ /* 0x000fc8000f8608ff */
[----:B------:R-:W-:-:S05]  /*3a90*/  LEA.HI.X R81, R81, UR5, R140, 0x1, P3 ;  /* 0x0000000551517c11 */ /* 0x000fca00098f0c8c */
[----:B--2---:R1:W-:Y:S04]  /*3aa0*/  STG.E.128 desc[UR42][R80.64], R48 ;  /* 0x0000003050007986 */ /* 0x0043e8000c101d2a */
.L_x_8828:
[----:B------:R-:W-:Y:S05]  /*3ab0*/  BSYNC B2 ;  /* 0x0000000000027941 */ /* 0x000fea0003800000 */
.L_x_8827:
[----:B------:R-:W-:Y:S05]  /*3ac0*/  @P1 BRA `(.L_x_8826) ;  /* 0x0000000000d81947 */ /* 0x000fea0003800000 */
[----:B-1----:R1:W2:Y:S01]  /*3ad0*/  LDS.128 R48, [R112+0x1c400] ;  /* 0x01c4000070307984 */ /* 0x0022a20000000c00 */
[----:B------:R-:W-:Y:S01]  /*3ae0*/  IADD3 R137, P3, R137, R42, RZ ;  /* 0x0000002a89897210 */ /* 0x000fe20007f7e0ff */
[----:B------:R-:W-:Y:S04]  /*3af0*/  BSSY B2, `(.L_x_8831) ;  /* 0x000002f000027945 */ /* 0x000fe80003800000 */
[----:B------:R-:W-:Y:S01]  /*3b00*/  IMAD.X R138, R138, 0x1, R107, P3 ;  /* 0x000000018a8a7824 */ /* 0x000fe200018e066b */
[----:B------:R-:W-:-:S13]  /*3b10*/  ISETP.GE.AND P3, PT, R185, R121, PT ;  /* 0x00000079b900720c */ /* 0x000fda0003f66270 */
[----:B-1----:R-:W-:Y:S05]  /*3b20*/  @P3 BRA `(.L_x_8832) ;  /* 0x0000000000ac3947 */ /* 0x002fea0003800000 */
[----:B------:R-:W-:Y:S01]  /*3b30*/  SHF.R.U64 R86, R78, 0x10, R79 ;  /* 0x000000104e567819 */ /* 0x000fe2000000124f */
[----:B--2---:R-:W-:Y:S01]  /*3b40*/  IMAD.MOV.U32 R84, RZ, RZ, R51 ;  /* 0x000000ffff547224 */ /* 0x004fe200078e0033 */
[----:B------:R-:W-:Y:S01]  /*3b50*/  SHF.R.U32.HI R78, RZ, 0x10, R79 ;  /* 0x00000010ff4e7819 */ /* 0x000fe2000001164f */
[----:B------:R-:W-:Y:S01]  /*3b60*/  IMAD.MOV.U32 R79, RZ, RZ, R49 ;  /* 0x000000ffff4f7224 */ /* 0x000fe200078e0031 */
[--C-:B------:R-:W-:Y:S01]  /*3b70*/  SHF.R.U64 R80, R76, 0x10, R77.reuse ;  /* 0x000000104c507819 */ /* 0x100fe2000000124d */
[----:B------:R-:W-:Y:S01]  /*3b80*/  HADD2.F32 R86, -RZ, R86.H0_H0 ;  /* 0x20000056ff567230 */ /* 0x000fe20000004100 */
[----:B------:R-:W-:Y:S01]  /*3b90*/  SHF.R.U32.HI R76, RZ, 0x10, R77 ;  /* 0x00000010ff4c7819 */ /* 0x000fe2000001164d */
[----:B------:R-:W-:Y:S02]  /*3ba0*/  HADD2.F32 R49, -RZ, R78.H0_H0 ;  /* 0x2000004eff317230 */ /* 0x000fe40000004100 */
[--C-:B------:R-:W-:Y:S02]  /*3bb0*/  HADD2.F32 R51, -RZ, R79.reuse.H1_H1 ;  /* 0x3000004fff337230 */ /* 0x100fe40000004100 */
        /* <DEDUP_REMOVED lines=11> */
[-C--:B------:R-:W-:Y:S01]  /*3c70*/  FFMA.FTZ R51, R84, R77.reuse, -R81 ;  /* 0x0000004d54337223 */ /* 0x080fe20000010851 */
[----:B------:R-:W-:Y:S02]  /*3c80*/  HADD2.F32 R79, -RZ, R132.H0_H0 ;  /* 0x20000084ff4f7230 */ /* 0x000fe40000004100 */
[----:B------:R-:W-:Y:S01]  /*3c90*/  FFMA.FTZ R78, R78, R77, R85 ;  /* 0x0000004d4e4e7223 */ /* 0x000fe20000010055 */
[--C-:B------:R-:W-:Y:S01]  /*3ca0*/  HADD2.F32 R80, -RZ, R48.reuse.H1_H1 ;  /* 0x30000030ff507230 */ /* 0x100fe20000004100 */
[----:B------:R-:W-:Y:S01]  /*3cb0*/  F2FP.F16.F32.PACK_AB R49, R76, R49 ;  /* 0x000000314c31723e */ /* 0x000fe200000000ff */
[----:B------:R-:W-:Y:S02]  /*3cc0*/  HADD2.F32 R84, -RZ, R48.H0_H0 ;  /* 0x20000030ff547230 */ /* 0x000fe40000004100 */
[----:B------:R-:W-:-:S02]  /*3cd0*/  HADD2.F32 R81, -RZ, R143.H1_H1 ;  /* 0x3000008fff517230 */ /* 0x000fc40000004100 */
[-C--:B------:R-:W-:Y:S01]  /*3ce0*/  FMUL.FTZ R85, R80, R79.reuse ;  /* 0x0000004f50557220 */ /* 0x080fe20000410000 */
[--C-:B------:R-:W-:Y:S02]  /*3cf0*/  HADD2.F32 R48, -RZ, R50.reuse.H1_H1 ;  /* 0x30000032ff307230 */ /* 0x100fe40000004100 */
[----:B------:R-:W-:Y:S01]  /*3d00*/  FMUL.FTZ R79, R84, R79 ;  /* 0x0000004f544f7220 */ /* 0x000fe20000410000 */
[----:B------:R-:W-:Y:S01]  /*3d10*/  HADD2.F32 R50, -RZ, R50.H0_H0 ;  /* 0x20000032ff327230 */ /* 0x000fe20000004100 */
[----:B------:R-:W-:Y:S01]  /*3d20*/  F2FP.F16.F32.PACK_AB R51, R78, R51 ;  /* 0x000000334e33723e */ /* 0x000fe200000000ff */
[--C-:B------:R-:W-:Y:S02]  /*3d30*/  HADD2.F32 R77, -RZ, R131.reuse.H0_H0 ;  /* 0x20000083ff4d7230 */ /* 0x100fe40000004100 */
        /* <DEDUP_REMOVED lines=8> */
[----:B------:R-:W-:Y:S02]  /*3dc0*/  F2FP.F16.F32.PACK_AB R50, R48, R87 ;  /* 0x000000573032723e */ /* 0x000fe400000000ff */
[----:B------:R-:W-:-:S07]  /*3dd0*/  MOV R48, R80 ;  /* 0x0000005000307202 */ /* 0x000fce0000000f00 */
.L_x_8832:
[----:B------:R-:W-:Y:S05]  /*3de0*/  BSYNC B2 ;  /* 0x0000000000027941 */ /* 0x000fea0003800000 */
.L_x_8831:
[----:B------:R-:W-:Y:S02]  /*3df0*/  ULDC.64 UR4, c[0x0][0x2e8] ;  /* 0x0000ba0000047ab9 */ /* 0x000fe40000000a00 */
[----:B------:R-:W-:-:S04]  /*3e00*/  LEA R76, P3, R137, UR4, 0x1 ;  /* 0x00000004894c7c11 */ /* 0x000fc8000f8608ff */
[----:B------:R-:W-:-:S05]  /*3e10*/  LEA.HI.X R77, R137, UR5, R138, 0x1, P3 ;  /* 0x00000005894d7c11 */ /* 0x000fca00098f0c8a */
[----:B--2---:R2:W-:Y:S04]  /*3e20*/  STG.E.128 desc[UR42][R76.64], R48 ;  /* 0x000000304c007986 */ /* 0x0045e8000c101d2a */
.L_x_8826:
[----:B------:R-:W-:Y:S05]  /*3e30*/  BSYNC B1 ;  /* 0x0000000000017941 */ /* 0x000fea0003800000 */
.L_x_8825:
        /* <DEDUP_REMOVED lines=12> */
[----:B------:R-:W-:Y:S02]  /*3f00*/  SHF.R.U64 R72, R72, 0x10, R73 ;  /* 0x0000001048487819 */ /* 0x000fe40000001249 */
[--C-:B------:R-:W-:Y:S01]  /*3f10*/  SHF.R.U64 R80, R74, 0x10, R75.reuse ;  /* 0x000000104a507819 */ /* 0x100fe2000000124b */
[--C-:B--2---:R-:W-:Y:S01]  /*3f20*/  HADD2.F32 R74, -RZ, R51.reuse.H1_H1 ;  /* 0x30000033ff4a7230 */ /* 0x104fe20000004100 */
[----:B------:R-:W-:Y:S01]  /*3f30*/  SHF.R.U32.HI R81, RZ, 0x10, R75 ;  /* 0x00000010ff517819 */ /* 0x000fe2000001164b */
[----:B------:R-:W-:Y:S01]  /*3f40*/  HADD2.F32 R51, -RZ, R51.H0_H0 ;  /* 0x20000033ff337230 */ /* 0x000fe20000004100 */
[----:B------:R-:W-:Y:S01]  /*3f50*/  SHF.R.U32.HI R84, RZ, 0x10, R73 ;  /* 0x00000010ff547819 */ /* 0x000fe20000011649 */
[----:B------:R-:W-:Y:S02]  /*3f60*/  HADD2.F32 R73, -RZ, R72.H0_H0 ;  /* 0x20000048ff497230 */ /* 0x000fe40000004100 */
[----:B------:R-:W-:Y:S02]  /*3f70*/  HADD2.F32 R72, -RZ, R49.H1_H1 ;  /* 0x30000031ff487230 */ /* 0x000fe40000004100 */
[----:B------:R-:W-:-:S02]  /*3f80*/  HADD2.F32 R80, -RZ, R80.H0_H0 ;  /* 0x20000050ff507230 */ /* 0x000fc40000004100 */
[----:B------:R-:W-:Y:S02]  /*3f90*/  HADD2.F32 R49, -RZ, R49.H0_H0 ;  /* 0x20000031ff317230 */ /* 0x000fe40000004100 */
[----:B------:R-:W-:Y:S02]  /*3fa0*/  HADD2.F32 R81, -RZ, R81.H0_H0 ;  /* 0x20000051ff517230 */ /* 0x000fe40000004100 */
[----:B------:R-:W-:Y:S02]  /*3fb0*/  HADD2.F32 R75, -RZ, R84.H0_H0 ;  /* 0x20000054ff4b7230 */ /* 0x000fe40000004100 */
[-C--:B------:R-:W-:Y:S01]  /*3fc0*/  FMUL.FTZ R84, R72, R80.reuse ;  /* 0x0000005048547220 */ /* 0x080fe20000410000 */
[----:B------:R-:W-:Y:S01]  /*3fd0*/  FMUL.FTZ R85, R49, R80 ;  /* 0x0000005031557220 */ /* 0x000fe20000410000 */
[-C--:B------:R-:W-:Y:S01]  /*3fe0*/  FMUL.FTZ R80, R74, R81.reuse ;  /* 0x000000514a507220 */ /* 0x080fe20000410000 */
        /* <DEDUP_REMOVED lines=25> */
.L_x_8838:
[----:B------:R-:W-:Y:S05]  /*4180*/  BSYNC B3 ;  /* 0x0000000000037941 */ /* 0x000fea0003800000 */
.L_x_8837:
[----:B------:R-:W-:Y:S02]  /*4190*/  ULDC.64 UR4, c[0x0][0x2e8] ;  /* 0x0000ba0000047ab9 */ /* 0x000fe40000000a00 */
[----:B------:R-:W-:-:S04]  /*41a0*/  LEA R72, P3, R78, UR4, 0x1 ;  /* 0x000000044e487c11 */ /* 0x000fc8000f8608ff */
[----:B------:R-:W-:-:S05]  /*41b0*/  LEA.HI.X R73, R78, UR5, R79, 0x1, P3 ;  /* 0x000000054e497c11 */ /* 0x000fca00098f0c4f */
[----:B--2---:R2:W-:Y:S04]  /*41c0*/  STG.E.128 desc[UR42][R72.64], R48 ;  /* 0x0000003048007986 */ /* 0x0045e8000c101d2a */
.L_x_8836:
[----:B------:R-:W-:Y:S05]  /*41d0*/  BSYNC B2 ;  /* 0x0000000000027941 */ /* 0x000fea0003800000 */
.L_x_8835:
        /* <DEDUP_REMOVED lines=48> */
.L_x_8840:
[----:B------:R-:W-:Y:S05]  /*44e0*/  BSYNC B2 ;  /* 0x0000000000027941 */ /* 0x000fea0003800000 */
.L_x_8839:
[----:B------:R-:W-:Y:S02]  /*44f0*/  ULDC.64 UR4, c[0x0][0x2e8] ;  /* 0x0000ba0000047ab9 */ /* 0x000fe40000000a00 */
[----:B------:R-:W-:-:S04]  /*4500*/  LEA R68, P3, R77, UR4, 0x1 ;  /* 0x000000044d447c11 */ /* 0x000fc8000f8608ff */
[----:B------:R-:W-:-:S05]  /*4510*/  LEA.HI.X R69, R77, UR5, R76, 0x1, P3 ;  /* 0x000000054d457c11 */ /* 0x000fca00098f0c4c */
[----:B--2---:R3:W-:Y:S04]  /*4520*/  STG.E.128 desc[UR42][R68.64], R48 ;  /* 0x0000003044007986 */ /* 0x0047e8000c101d2a */
.L_x_8834:
[----:B------:R-:W-:Y:S05]  /*4530*/  BSYNC B1 ;  /* 0x0000000000017941 */ /* 0x000fea0003800000 */
.L_x_8833:
        /* <DEDUP_REMOVED lines=35> */
[----:B------:R-:W-:Y:S02]  /*4770*/  HADD2.F32 R65, -RZ, R142.H1_H1 ;  /* 0x3000008eff417230 */ /* 0x000fe40000004100 */
[----:B------:R-:W-:Y:S01]  /*4780*/  FFMA.FTZ R78, R51, R72, -R78 ;  /* 0x00000048334e7223 */ /* 0x000fe2000001084e */
[----:B------:R-:W-:Y:S02]  /*4790*/  HADD2.F32 R143, -RZ, R143.H0_H0 ;  /* 0x2000008fff8f7230 */ /* 0x000fe40000004100 */
[--C-:B------:R-:W-:Y:S02]  /*47a0*/  HADD2.F32 R50, -RZ, R64.reuse.H1_H1 ;  /* 0x30000040ff327230 */ /* 0x100fe40000004100 */
[----:B------:R-:W-:Y:S01]  /*47b0*/  FMUL.FTZ R67, R49, R65 ;  /* 0x0000004131437220 */ /* 0x000fe20000410000 */
[----:B------:R-:W-:-:S02]  /*47c0*/  HADD2.F32 R64, -RZ, R64.H0_H0 ;  /* 0x20000040ff407230 */ /* 0x000fc40000004100 */
[----:B------:R-:W-:Y:S01]  /*47d0*/  FMUL.FTZ R66, R48, R65 ;  /* 0x0000004130427220 */ /* 0x000fe20000410000 */
[----:B------:R-:W-:Y:S02]  /*47e0*/  HADD2.F32 R139, -RZ, R139.H1_H1 ;  /* 0x3000008bff8b7230 */ /* 0x000fe40000004100 */
        /* <DEDUP_REMOVED lines=11> */
.L_x_8846:
[----:B------:R-:W-:Y:S05]  /*48a0*/  BSYNC B3 ;  /* 0x0000000000037941 */ /* 0x000fea0003800000 */
.L_x_8845:
[----:B------:R-:W-:Y:S02]  /*48b0*/  ULDC.64 UR4, c[0x0][0x2e8] ;  /* 0x0000ba0000047ab9 */ /* 0x000fe40000000a00 */
[----:B------:R-:W-:-:S04]  /*48c0*/  LEA R64, P3, R70, UR4, 0x1 ;  /* 0x0000000446407c11 */ /* 0x000fc8000f8608ff */
[----:B------:R-:W-:-:S05]  /*48d0*/  LEA.HI.X R65, R70, UR5, R71, 0x1, P3 ;  /* 0x0000000546417c11 */ /* 0x000fca00098f0c47 */
[----:B--2---:R3:W-:Y:S04]  /*48e0*/  STG.E.128 desc[UR42][R64.64], R48 ;  /* 0x0000003040007986 */ /* 0x0047e8000c101d2a */
.L_x_8844:
[----:B------:R-:W-:Y:S05]  /*48f0*/  BSYNC B2 ;  /* 0x0000000000027941 */ /* 0x000fea0003800000 */
.L_x_8843:
        /* <DEDUP_REMOVED lines=48> */
.L_x_8848:
[----:B------:R-:W-:Y:S05]  /*4c00*/  BSYNC B2 ;  /* 0x0000000000027941 */ /* 0x000fea0003800000 */
.L_x_8847:
[----:B------:R-:W-:Y:S02]  /*4c10*/  ULDC.64 UR4, c[0x0][0x2e8] ;  /* 0x0000ba0000047ab9 */ /* 0x000fe40000000a00 */
[----:B------:R-:W-:-:S04]  /*4c20*/  LEA R60, P3, R69, UR4, 0x1 ;  /* 0x00000004453c7c11 */ /* 0x000fc8000f8608ff */
[----:B------:R-:W-:-:S05]  /*4c30*/  LEA.HI.X R61, R69, UR5, R68, 0x1, P3 ;  /* 0x00000005453d7c11 */ /* 0x000fca00098f0c44 */
[----:B--2---:R4:W-:Y:S04]  /*4c40*/  STG.E.128 desc[UR42][R60.64], R48 ;  /* 0x000000303c007986 */ /* 0x0049e8000c101d2a */
.L_x_8842:
[----:B------:R-:W-:Y:S05]  /*4c50*/  BSYNC B1 ;  /* 0x0000000000017941 */ /* 0x000fea0003800000 */
.L_x_8841:
[----:B------:R-:W-:Y:S05]  /*4c60*/  @P5 BRA `(.L_x_8849) ;  /* 0x0000003400d45947 */ /* 0x000fea0003800000 */
[----:B------:R-:W-:Y:S01]  /*4c70*/  IADD3 R119, P3, P4, R32, R118, R16 ;  /* 0x0000007620777210 */ /* 0x000fe20007c7e010 */
[----:B------:R-:W-:Y:S03]  /*4c80*/  BSSY B1, `(.L_x_8850) ;  /* 0x0000038000017945 */ /* 0x000fe60003800000 */
[----:B------:R-:W-:Y:S01]  /*4c90*/  IADD3.X R120, R35, R120, R17, P3, P4 ;  /* 0x0000007823787210 */ /* 0x000fe20001fe8411 */
[----:B------:R-:W-:Y:S08]  /*4ca0*/  @P2 BRA `(.L_x_8851) ;  /* 0x0000000000d42947 */ /* 0x000ff00003800000 */
[----:B-1234-:R1:W2:Y:S01]  /*4cb0*/  LDS.128 R48, [R112+0x1b400] ;  /* 0x01b4000070307984 */ /* 0x01e2a20000000c00 */
[----:B------:R-:W-:Y:S01]  /*4cc0*/  ISETP.GE.AND P4, PT, R18, R121, PT ;  /* 0x000000791200720c */ /* 0x000fe20003f86270 */
[----:B------:R-:W-:Y:S01]  /*4cd0*/  BSSY B2, `(.L_x_8852) ;  /* 0x000002d000027945 */ /* 0x000fe20003800000 */
[----:B------:R-:W-:-:S11]  /*4ce0*/  IADD3 R65, P3, R119, R100, RZ ;  /* 0x0000006477417210 */ /* 0x000fd60007f7e0ff */
        /* <DEDUP_REMOVED lines=10> */
[----:B------:R-:W-:-:S02]  /*4d90*/  HADD2.F32 R50, -RZ, R49.H1_H1 ;  /* 0x30000031ff327230 */ /* 0x000fc40000004100 */
[----:B------:R-:W-:Y:S02]  /*4da0*/  HADD2.F32 R62, -RZ, R62.H0_H0 ;  /* 0x2000003eff3e7230 */ /* 0x000fe40000004100 */
[----:B------:R-:W-:Y:S02]  /*4db0*/  HADD2.F32 R57, -RZ, R51.H1_H1 ;  /* 0x30000033ff397230 */ /* 0x000fe40000004100 */
[-C--:B------:R-:W-:Y:S01]  /*4dc0*/  FMUL.FTZ R64, R50, R59.reuse ;  /* 0x0000003b32407220 */ /* 0x080fe20000410000 */
[----:B------:R-:W-:Y:S02]  /*4dd0*/  HADD2.F32 R49, -RZ, R49.H0_H0 ;  /* 0x20000031ff317230 */ /* 0x000fe40000004100 */
[----:B------:R-:W-:Y:S02]  /*4de0*/  HADD2.F32 R51, -RZ, R51.H0_H0 ;  /* 0x20000033ff337230 */ /* 0x000fe40000004100 */
[----:B------:R-:W-:Y:S01]  /*4df0*/  FMUL.FTZ R66, R57, R62 ;  /* 0x0000003e39427220 */ /* 0x000fe20000410000 */
[C---:B------:R-:W-:Y:S01]  /*4e00*/  FMUL.FTZ R59, R49.reuse, R59 ;  /* 0x0000003b313b7220 */ /* 0x040fe20000410000 */
[----:B------:R-:W-:Y:S01]  /*4e10*/  FFMA.FTZ R64, R49, R58, -R64 ;  /* 0x0000003a31407223 */ /* 0x000fe20000010840 */
[C---:B------:R-:W-:Y:S01]  /*4e20*/  FMUL.FTZ R62, R51.reuse, R62 ;  /* 0x0000003e333e7220 */ /* 0x040fe20000410000 */
[----:B------:R-:W-:Y:S01]  /*4e30*/  FFMA.FTZ R66, R51, R60, -R66 ;  /* 0x0000003c33427223 */ /* 0x000fe20000010842 */
[----:B------:R-:W-:-:S02]  /*4e40*/  HADD2.F32 R49, -RZ, R48.H1_H1 ;  /* 0x30000030ff317230 */ /* 0x000fc40000004100 */
[----:B------:R-:W-:Y:S01]  /*4e50*/  FFMA.FTZ R61, R50, R58, R59 ;  /* 0x0000003a323d7223 */ /* 0x000fe2000001003b */
[----:B------:R-:W-:Y:S01]  /*4e60*/  FFMA.FTZ R63, R57, R60, R62 ;  /* 0x0000003c393f7223 */ /* 0x000fe2000001003e */
[----:B------:R-:W-:Y:S02]  /*4e70*/  HADD2.F32 R51, -RZ, R133.H1_H1 ;  /* 0x30000085ff337230 */ /* 0x000fe40000004100 */
[----:B------:R-:W-:Y:S02]  /*4e80*/  HADD2.F32 R48, -RZ, R48.H0_H0 ;  /* 0x20000030ff307230 */ /* 0x000fe40000004100 */
[----:B------:R-:W-:Y:S02]  /*4e90*/  HADD2.F32 R57, -RZ, R134.H0_H0 ;  /* 0x20000086ff397230 */ /* 0x000fe40000004100 */
[-C--:B------:R-:W-:Y:S01]  /*4ea0*/  FMUL.FTZ R59, R49, R51.reuse ;  /* 0x00000033313b7220 */ /* 0x080fe20000410000 */
[--C-:B------:R-:W-:Y:S02]  /*4eb0*/  HADD2.F32 R50, -RZ, R56.reuse.H1_H1 ;  /* 0x30000038ff327230 */ /* 0x100fe40000004100 */
[----:B------:R-:W-:Y:S01]  /*4ec0*/  FMUL.FTZ R58, R48, R51 ;  /* 0x00000033303a7220 */ /* 0x000fe20000410000 */
[----:B------:R-:W-:-:S02]  /*4ed0*/  HADD2.F32 R56, -RZ, R56.H0_H0 ;  /* 0x20000038ff387230 */ /* 0x000fc40000004100 */
[-C--:B------:R-:W-:Y:S01]  /*4ee0*/  FFMA.FTZ R59, R48, R132.reuse, -R59 ;  /* 0x00000084303b7223 */ /* 0x080fe2000001083b */
[----:B------:R-:W-:Y:S02]  /*4ef0*/  HADD2.F32 R133, -RZ, R133.H0_H0 ;  /* 0x20000085ff857230 */ /* 0x000fe40000004100 */
[-C--:B------:R-:W-:Y:S01]  /*4f00*/  FMUL.FTZ R51, R50, R57.reuse ;  /* 0x0000003932337220 */ /* 0x080fe20000410000 */
[----:B------:R-:W-:Y:S01]  /*4f10*/  FFMA.FTZ R58, R49, R132, R58 ;  /* 0x00000084313a7223 */ /* 0x000fe2000001003a */
[C---:B------:R-:W-:Y:S01]  /*4f20*/  FMUL.FTZ R57, R56.reuse, R57 ;  /* 0x0000003938397220 */ /* 0x040fe20000410000 */
[----:B------:R-:W-:Y:S01]  /*4f30*/  F2FP.F16.F32.PACK_AB R63, R63, R66 ;  /* 0x000000423f3f723e */ /* 0x000fe200000000ff */
[-C--:B------:R-:W-:Y:S01]  /*4f40*/  FFMA.FTZ R51, R56, R133.reuse, -R51 ;  /* 0x0000008538337223 */ /* 0x080fe20000010833 */
[----:B------:R-:W-:Y:S01]  /*4f50*/  F2FP.F16.F32.PACK_AB R49, R61, R64 ;  /* 0x000000403d31723e */ /* 0x000fe200000000ff */
[----:B------:R-:W-:Y:S01]  /*4f60*/  FFMA.FTZ R50, R50, R133, R57 ;  /* 0x0000008532327223 */ /* 0x000fe20000010039 */
[----:B------:R-:W-:-:S04]  /*4f70*/  F2FP.F16.F32.PACK_AB R48, R58, R59 ;  /* 0x0000003b3a30723e */ /* 0x000fc800000000ff */
[----:B------:R-:W-:Y:S01]  /*4f80*/  F2FP.F16.F32.PACK_AB R50, R50, R51 ;  /* 0x000000333232723e */ /* 0x000fe200000000ff */
[----:B------:R-:W-:-:S07]  /*4f90*/  IMAD.MOV.U32 R51, RZ, RZ, R63 ;  /* 0x000000ffff337224 */ /* 0x000fce00078e003f */
.L_x_8853:
[----:B------:R-:W-:Y:S05]  /*4fa0*/  BSYNC B2 ;  /* 0x0000000000027941 */ /* 0x000fea0003800000 */
.L_x_8852:
[----:B------:R-:W-:Y:S01]  /*4fb0*/  ULDC.64 UR4, c[0x0][0x2e8] ;  /* 0x0000ba0000047ab9 */ /* 0x000fe20000000a00 */
[----:B------:R-:W-:Y:S01]  /*4fc0*/  IMAD.X R58, R120, 0x1, R41, P3 ;  /* 0x00000001783a7824 */ /* 0x000fe200018e0629 */
[----:B------:R-:W-:-:S04]  /*4fd0*/  LEA R56, P3, R65, UR4, 0x1 ;  /* 0x0000000441387c11 */ /* 0x000fc8000f8608ff */
[----:B------:R-:W-:-:S05]  /*4fe0*/  LEA.HI.X R57, R65, UR5, R58, 0x1, P3 ;  /* 0x0000000541397c11 */ /* 0x000fca00098f0c3a */
[----:B--2---:R1:W-:Y:S04]  /*4ff0*/  STG.E.128 desc[UR42][R56.64], R48 ;  /* 0x0000003038007986 */ /* 0x0043e8000c101d2a */
.L_x_8851:
[----:B------:R-:W-:Y:S05]  /*5000*/  BSYNC B1 ;  /* 0x0000000000017941 */ /* 0x000fea0003800000 */
.L_x_8850:
        /* <DEDUP_REMOVED lines=47> */
.L_x_8855:
[----:B------:R-:W-:Y:S05]  /*5300*/  BSYNC B1 ;  /* 0x0000000000017941 */ /* 0x000fea0003800000 */
.L_x_8854:
[----:B------:R-:W-:Y:S01]  /*5310*/  ULDC.64 UR4, c[0x0][0x2e8] ;  /* 0x0000ba0000047ab9 */ /* 0x000fe20000000a00 */
[----:B------:R-:W-:Y:S01]  /*5320*/  IMAD.X R120, R120, 0x1, R107, P3 ;  /* 0x0000000178787824 */ /* 0x000fe200018e066b */
[----:B------:R-:W-:-:S04]  /*5330*/  LEA R52, P3, R119, UR4, 0x1 ;  /* 0x0000000477347c11 */ /* 0x000fc8000f8608ff */
[----:B------:R-:W-:-:S05]  /*5340*/  LEA.HI.X R53, R119, UR5, R120, 0x1, P3 ;  /* 0x0000000577357c11 */ /* 0x000fca00098f0c78 */
[----:B--2---:R1:W-:Y:S01]  /*5350*/  STG.E.128 desc[UR42][R52.64], R48 ;  /* 0x0000003034007986 */ /* 0x0043e2000c101d2a */
[----:B------:R-:W-:Y:S05]  /*5360*/  BRA `(.L_x_8849) ;  /* 0x0000003000147947 */ /* 0x000fea0003800000 */
.L_x_8813:
        /* <DEDUP_REMOVED lines=64> */
[----:B------:R-:W-:Y:S01]  /*5770*/  MOV R77, R117 ;  /* 0x00000075004d7202 */ /* 0x000fe20000000f00 */
[----:B------:R-:W-:Y:S01]  /*5780*/  IMAD.MOV.U32 R76, RZ, RZ, R82 ;  /* 0x000000ffff4c7224 */ /* 0x000fe200078e0052 */
[----:B------:R-:W-:Y:S01]  /*5790*/  ULDC.64 UR4, c[0x0][0x3e8] ;  /* 0x0000fa0000047ab9 */ /* 0x000fe20000000a00 */
[----:B------:R-:W-:Y:S01]  /*57a0*/  IMAD.MOV.U32 R81, RZ, RZ, R110 ;  /* 0x000000ffff517224 */ /* 0x000fe200078e006e */
[----:B------:R-:W-:-:S03]  /*57b0*/  ULDC.64 UR6, c[0x0][0x400] ;  /* 0x0001000000067ab9 */ /* 0x000fc60000000a00 */
        /* <DEDUP_REMOVED lines=15> */
.L_x_8857:
[----:B------:R-:W-:Y:S05]  /*58b0*/  BSYNC B1 ;  /* 0x0000000000017941 */ /* 0x000fea0003800000 */
.L_x_8856:
        /* <DEDUP_REMOVED lines=57> */
[----:B------:R-:W-:Y:S01]  /*5c50*/  PRMT R137, R82, 0x5410, R83 ;  /* 0x0000541052897816 */ /* 0x000fe20000000053 */
[----:B------:R-:W-:Y:S06]  /*5c60*/  @!P0 BRA `(.L_x_8858) ;  /* 0x0000000000048947 */ /* 0x000fec0003800000 */
[----:B------:R-:W-:Y:S01]  /*5c70*/  BPT.TRAP 0x1 ;  /* 0x000000040000795c */ /* 0x000fe20000300000 */
.L_x_8858:
        /* <DEDUP_REMOVED lines=9> */
.L_x_9181:
[----:B------:R-:W-:Y:S05]  /*5d10*/  BSYNC B1 ;  /* 0x0000000000017941 */ /* 0x000fea0003800000 */
.L_x_8859:
        /* <DEDUP_REMOVED lines=19> */
[----:B------:R-:W-:Y:S02]  /*5e50*/  IADD3 R80, R80, R81, R202 ;  /* 0x0000005150507210 */ /* 0x000fe40007ffe0ca */
[----:B------:R-:W-:-:S03]  /*5e60*/  LEA R81, R23, R21, 0xe ;  /* 0x0000001517517211 */ /* 0x000fc600078e70ff */
        /* <DEDUP_REMOVED lines=24> */
[----:B------:R-:W-:Y:S02]  /*5ff0*/  HADD2.F32 R81, -RZ, R141.H1_H1 ;  /* 0x3000008dff517230 */ /* 0x000fe40000004100 */
[----:B------:R-:W-:-:S02]  /*6000*/  HADD2.F32 R142, -RZ, R142.H0_H0 ;  /* 0x2000008eff8e7230 */ /* 0x000fc40000004100 */
[----:B------:R-:W-:Y:S02]  /*6010*/  IMAD.MOV.U32 R141, RZ, RZ, R87 ;  /* 0x000000ffff8d7224 */ /* 0x000fe400078e0057 */
[-C--:B------:R-:W-:Y:S01]  /*6020*/  FMUL.FTZ R146, R81, R144.reuse ;  /* 0x0000009051927220 */ /* 0x080fe20000410000 */
[----:B------:R-:W-:Y:S01]  /*6030*/  FMUL.FTZ R144, R85, R144 ;  /* 0x0000009055907220 */ /* 0x000fe20000410000 */
[----:B------:R-:W-:Y:S02]  /*6040*/  IMAD.MOV.U32 R143, RZ, RZ, R83 ;  /* 0x000000ffff8f7224 */ /* 0x000fe400078e0053 */
[----:B------:R-:W-:Y:S02]  /*6050*/  HADD2.F32 R87, -RZ, R141.H0_H0 ;  /* 0x2000008dff577230 */ /* 0x000fe40000004100 */
[-C--:B------:R-:W-:Y:S01]  /*6060*/  FFMA.FTZ R81, R81, R142.reuse, R144 ;  /* 0x0000008e51517223 */ /* 0x080fe20000010090 */
[----:B------:R-:W-:Y:S02]  /*6070*/  HADD2.F32 R144, -RZ, R148.H1_H1 ;  /* 0x30000094ff907230 */ /* 0x000fe40000004100 */
[----:B------:R-:W-:Y:S01]  /*6080*/  FFMA.FTZ R85, R85, R142, -R146 ;  /* 0x0000008e55557223 */ /* 0x000fe20000010892 */
[----:B------:R-:W-:-:S02]  /*6090*/  HADD2.F32 R83, -RZ, R143.H0_H0 ;  /* 0x2000008fff537230 */ /* 0x000fc40000004100 */
[----:B------:R-:W-:Y:S02]  /*60a0*/  HADD2.F32 R142, -RZ, R148.H0_H0 ;  /* 0x20000094ff8e7230 */ /* 0x000fe40000004100 */
[-C--:B------:R-:W-:Y:S01]  /*60b0*/  FMUL.FTZ R146, R87, R144.reuse ;  /* 0x0000009057927220 */ /* 0x080fe20000410000 */
[----:B------:R-:W-:Y:S02]  /*60c0*/  HADD2.F32 R141, -RZ, R141.H1_H1 ;  /* 0x3000008dff8d7230 */ /* 0x000fe40000004100 */
[C---:B------:R-:W-:Y:S01]  /*60d0*/  FMUL.FTZ R144, R83.reuse, R144 ;  /* 0x0000009053907220 */ /* 0x040fe20000410000 */
[----:B------:R-:W-:Y:S02]  /*60e0*/  HADD2.F32 R143, -RZ, R143.H1_H1 ;  /* 0x3000008fff8f7230 */ /* 0x000fe40000004100 */
[-C--:B------:R-:W-:Y:S01]  /*60f0*/  FFMA.FTZ R83, R83, R142.reuse, -R146 ;  /* 0x0000008e53537223 */ /* 0x080fe20000010892 */
[----:B------:R-:W-:Y:S02]  /*6100*/  HADD2.F32 R150, -RZ, R150.H0_H0 ;  /* 0x20000096ff967230 */ /* 0x000fe40000004100 */
[----:B------:R-:W-:Y:S01]  /*6110*/  FFMA.FTZ R87, R87, R142, R144 ;  /* 0x0000008e57577223 */ /* 0x000fe20000010090 */
[----:B------:R-:W-:Y:S01]  /*6120*/  SHF.R.U32.HI R142, RZ, 0x10, R55 ;  /* 0x00000010ff8e7819 */ /* 0x000fe20000011637 */
[----:B------:R-:W-:Y:S01]  /*6130*/  HADD2.F32 R53, -RZ, R84.H0_H0 ;  /* 0x20000054ff357230 */ /* 0x000fe20000004100 */
[----:B------:R-:W-:Y:S01]  /*6140*/  SHF.R.U32.HI R144, RZ, 0x10, R51 ;  /* 0x00000010ff907819 */ /* 0x000fe20000011633 */
[----:B------:R-:W-:Y:S01]  /*6150*/  HADD2.F32 R52, -RZ, R52.H0_H0 ;  /* 0x20000034ff347230 */ /* 0x000fe20000004100 */
[----:B------:R-:W-:Y:S01]  /*6160*/  F2FP.F16.F32.PACK_AB R85, R85, R140 ;  /* 0x0000008c5555723e */ /* 0x000fe200000000ff */
[----:B------:R-:W-:-:S02]  /*6170*/  HADD2.F32 R142, -RZ, R142.H0_H0 ;  /* 0x2000008eff8e7230 */ /* 0x000fc40000004100 */
[----:B------:R-:W-:Y:S01]  /*6180*/  FMUL.FTZ R148, R53, R150 ;  /* 0x0000009635947220 */ /* 0x000fe20000410000 */
[----:B------:R-:W-:Y:S01]  /*6190*/  HADD2.F32 R144, -RZ, R144.H0_H0 ;  /* 0x20000090ff907230 */ /* 0x000fe20000004100 */
[----:B------:R-:W-:Y:S01]  /*61a0*/  F2FP.F16.F32.PACK_AB R138, R81, R138 ;  /* 0x0000008a518a723e */ /* 0x000fe200000000ff */
[----:B------:R-:W-:Y:S02]  /*61b0*/  HADD2.F32 R49, -RZ, R84.H1_H1 ;  /* 0x30000054ff317230 */ /* 0x000fe40000004100 */
[-C--:B------:R-:W-:Y:S01]  /*61c0*/  FMUL.FTZ R146, R141, R142.reuse ;  /* 0x0000008e8d927220 */ /* 0x080fe20000410000 */
[C---:B------:R-:W-:Y:S01]  /*61d0*/  FMUL.FTZ R142, R143.reuse, R142 ;  /* 0x0000008e8f8e7220 */ /* 0x040fe20000410000 */
[----:B------:R-:W-:Y:S01]  /*61e0*/  HADD2.F32 R48, -RZ, R48.H0_H0 ;  /* 0x20000030ff307230 */ /* 0x000fe20000004100 */
[----:B------:R-:W-:Y:S01]  /*61f0*/  MOV R81, R85 ;  /* 0x0000005500517202 */ /* 0x000fe20000000f00 */
[-C--:B------:R-:W-:Y:S01]  /*6200*/  FFMA.FTZ R146, R143, R144.reuse, -R146 ;  /* 0x000000908f927223 */ /* 0x080fe20000010892 */
[----:B------:R-:W-:Y:S01]  /*6210*/  FFMA.FTZ R142, R141, R144, R142 ;  /* 0x000000908d8e7223 */ /* 0x000fe2000001008e */
[----:B------:R-:W-:-:S02]  /*6220*/  HADD2.F32 R141, -RZ, R80.H0_H0 ;  /* 0x20000050ff8d7230 */ /* 0x000fc40000004100 */
[----:B------:R-:W-:Y:S01]  /*6230*/  HADD2.F32 R144, -RZ, R147.H0_H0 ;  /* 0x20000093ff907230 */ /* 0x000fe20000004100 */
[----:B------:R-:W-:Y:S01]  /*6240*/  F2FP.F16.F32.PACK_AB R83, R146, R83 ;  /* 0x000000539253723e */ /* 0x000fe200000000ff */
[--C-:B------:R-:W-:Y:S02]  /*6250*/  HADD2.F32 R55, -RZ, R145.reuse.H1_H1 ;  /* 0x30000091ff377230 */ /* 0x100fe40000004100 */
[C---:B------:R-:W-:Y:S01]  /*6260*/  FMUL.FTZ R150, R141.reuse, R150 ;  /* 0x000000968d967220 */ /* 0x040fe20000410000 */
[----:B------:R-:W-:Y:S02]  /*6270*/  HADD2.F32 R145, -RZ, R145.H0_H0 ;  /* 0x20000091ff917230 */ /* 0x000fe40000004100 */
[-C--:B------:R-:W-:Y:S01]  /*6280*/  FFMA.FTZ R148, R141, R144.reuse, -R148 ;  /* 0x000000908d947223 */ /* 0x080fe20000010894 */
[----:B------:R-:W-:Y:S02]  /*6290*/  HADD2.F32 R54, -RZ, R54.H0_H0 ;  /* 0x20000036ff367230 */ /* 0x000fe40000004100 */
[----:B------:R-:W-:Y:S01]  /*62a0*/  FFMA.FTZ R150, R53, R144, R150 ;  /* 0x0000009035967223 */ /* 0x000fe20000010096 */
[----:B------:R-:W-:-:S02]  /*62b0*/  HADD2.F32 R53, -RZ, R80.H1_H1 ;  /* 0x30000050ff357230 */ /* 0x000fc40000004100 */
[-C--:B------:R-:W-:Y:S01]  /*62c0*/  FMUL.FTZ R80, R49, R52.reuse ;  /* 0x0000003431507220 */ /* 0x080fe20000410000 */
[----:B------:R-:W-:Y:S01]  /*62d0*/  HADD2.F32 R51, -RZ, R86.H1_H1 ;  /* 0x30000056ff337230 */ /* 0x000fe20000004100 */
[----:B------:R-:W-:Y:S01]  /*62e0*/  F2FP.F16.F32.PACK_AB R87, R142, R87 ;  /* 0x000000578e57723e */ /* 0x000fe200000000ff */
[----:B------:R-:W-:Y:S02]  /*62f0*/  HADD2.F32 R143, -RZ, R82.H1_H1 ;  /* 0x30000052ff8f7230 */ /* 0x000fe40000004100 */
[C---:B------:R-:W-:Y:S01]  /*6300*/  FMUL.FTZ R52, R53.reuse, R52 ;  /* 0x0000003435347220 */ /* 0x040fe20000410000 */
[-C--:B------:R-:W-:Y:S01]  /*6310*/  FFMA.FTZ R53, R53, R48.reuse, -R80 ;  /* 0x0000003035357223 */ /* 0x080fe20000010850 */
[----:B------:R-:W-:Y:S02]  /*6320*/  HADD2.F32 R50, -RZ, R50.H0_H0 ;  /* 0x20000032ff327230 */ /* 0x000fe40000004100 */
[----:B------:R-:W-:Y:S01]  /*6330*/  FFMA.FTZ R49, R49, R48, R52 ;  /* 0x0000003031317223 */ /* 0x000fe20000010034 */
[----:B------:R-:W-:Y:S01]  /*6340*/  HADD2.F32 R48, -RZ, R86.H0_H0 ;  /* 0x20000056ff307230 */ /* 0x000fe20000004100 */
[----:B------:R-:W-:Y:S01]  /*6350*/  F2FP.F16.F32.PACK_AB R80, R53, R148 ;  /* 0x000000943550723e */ /* 0x000fe200000000ff */
[----:B------:R-:W-:-:S02]  /*6360*/  HADD2.F32 R52, -RZ, R82.H0_H0 ;  /* 0x20000052ff347230 */ /* 0x000fc40000004100 */
[----:B------:R-:W-:Y:S01]  /*6370*/  F2FP.F16.F32.PACK_AB R84, R49, R150 ;  /* 0x000000963154723e */ /* 0x000fe200000000ff */
[-C--:B------:R-:W-:Y:S01]  /*6380*/  FMUL.FTZ R141, R48, R55.reuse ;  /* 0x00000037308d7220 */ /* 0x080fe20000410000 */
[----:B------:R-:W-:Y:S02]  /*6390*/  IMAD.MOV.U32 R85, RZ, RZ, R138 ;  /* 0x000000ffff557224 */ /* 0x000fe400078e008a */
[C---:B------:R-:W-:Y:S01]  /*63a0*/  FMUL.FTZ R55, R52.reuse, R55 ;  /* 0x0000003734377220 */ /* 0x040fe20000410000 */
[----:B------:R-:W-:-:S03]  /*63b0*/  FFMA.FTZ R141, R52, R145, -R141 ;  /* 0x00000091348d7223 */ /* 0x000fc6000001088d */
[----:B------:R-:W-:Y:S01]  /*63c0*/  FFMA.FTZ R55, R48, R145, R55 ;  /* 0x0000009130377223 */ /* 0x000fe20000010037 */
[-C--:B------:R-:W-:Y:S01]  /*63d0*/  FMUL.FTZ R48, R51, R54.reuse ;  /* 0x0000003633307220 */ /* 0x080fe20000410000 */
[----:B------:R-:W-:-:S03]  /*63e0*/  FMUL.FTZ R54, R143, R54 ;  /* 0x000000368f367220 */ /* 0x000fc60000410000 */
[-C--:B------:R-:W-:Y:S01]  /*63f0*/  FFMA.FTZ R48, R143, R50.reuse, -R48 ;  /* 0x000000328f307223 */ /* 0x080fe20000010830 */
[----:B------:R-:W-:-:S04]  /*6400*/  FFMA.FTZ R54, R51, R50, R54 ;  /* 0x0000003233367223 */ /* 0x000fc80000010036 */
[----:B------:R-:W-:Y:S02]  /*6410*/  F2FP.F16.F32.PACK_AB R82, R48, R141 ;  /* 0x0000008d3052723e */ /* 0x000fe400000000ff */
[----:B------:R-:W-:-:S07]  /*6420*/  F2FP.F16.F32.PACK_AB R86, R54, R55 ;  /* 0x000000373656723e */ /* 0x000fce00000000ff */
.L_x_8864:
[----:B------:R-:W-:Y:S05]  /*6430*/  BSYNC B2 ;  /* 0x0000000000027941 */ /* 0x000fea0003800000 */
.L_x_8863:
[-C--:B--2---:R-:W-:Y:S01]  /*6440*/  IMAD R50, R218, R120.reuse, RZ ;  /* 0x00000078da327224 */ /* 0x084fe200078e02ff */
[----:B------:R-:W-:Y:S01]  /*6450*/  ULDC.64 UR4, c[0x0][0x2e8] ;  /* 0x0000ba0000047ab9 */ /* 0x000fe20000000a00 */
[----:B------:R-:W-:-:S04]  /*6460*/  IMAD.WIDE.U32 R48, R22, R120, R118 ;  /* 0x0000007816307225 */ /* 0x000fc800078e0076 */
        /* <DEDUP_REMOVED lines=14> */
.L_x_8862:
[----:B------:R-:W-:Y:S05]  /*6550*/  BSYNC B1 ;  /* 0x0000000000017941 */ /* 0x000fea0003800000 */
.L_x_8861:
[----:B------:R-:W-:Y:S01]  /*6560*/  ISETP.GE.OR P4, PT, R214, R113, P2 ;  /* 0x00000071d600720c */ /* 0x000fe20001786670 */
[----:B------:R-:W-:-:S12]  /*6570*/  BSSY B1, `(.L_x_8865) ;  /* 0x000007f000017945 */ /* 0x000fd80003800000 */
[----:B------:R-:W-:Y:S05]  /*6580*/  @P4 BRA `(.L_x_8866) ;  /* 0x0000000400f44947 */ /* 0x000fea0003800000 */
[----:B-1----:R-:W3:Y:S01]  /*6590*/  LDL R48, [R1+0x10] ;  /* 0x0000100001307983 */ /* 0x002ee20000100800 */
[----:B--2---:R-:W-:Y:S01]  /*65a0*/  IMAD.WIDE.U32 R80, R214, R120, R118 ;  /* 0x00000078d6507225 */ /* 0x004fe200078e0076 */
[----:B------:R-:W-:Y:S01]  /*65b0*/  SHF.R.U32.HI R51, RZ, 0x3, R196 ;  /* 0x00000003ff337819 */ /* 0x000fe200000116c4 */
[----:B------:R-:W-:Y:S01]  /*65c0*/  BSSY B2, `(.L_x_8867) ;  /* 0x000006e000027945 */ /* 0x000fe20003800000 */
        /* <DEDUP_REMOVED lines=19> */
[----:B------:R-:W-:Y:S01]  /*6700*/  IMAD R51, R23, 0x4000, R48 ;  /* 0x0000400017337824 */ /* 0x000fe200078e0230 */
[----:B------:R-:W-:-:S03]  /*6710*/  LEA R49, R49, R2, 0x1 ;  /* 0x0000000231317211 */ /* 0x000fc600078e08ff */
[----:B------:R-:W-:-:S03]  /*6720*/  IMAD R52, R51, 0x2, R2 ;  /* 0x0000000233347824 */ /* 0x000fc600078e0202 */
[----:B------:R-:W1:Y:S04]  /*6730*/  LDS.128 R48, [R49+0x18400] ;  /* 0x0184000031307984 */ /* 0x000e680000000c00 */
[----:B------:R-:W2:Y:S01]  /*6740*/  LDS.128 R52, [R52+0x18400] ;  /* 0x0184000034347984 */ /* 0x000ea20000000c00 */
[----:B------:R-:W-:Y:S05]  /*6750*/  @P3 BRA `(.L_x_8868) ;  /* 0x0000000400503947 */ /* 0x000fea0003800000 */
[----:B------:R-:W-:Y:S01]  /*6760*/  HADD2.F32 R139, -RZ, R154.H0_H0 ;  /* 0x2000009aff8b7230 */ /* 0x000fe20000004100 */
[----:B------:R-:W-:Y:S01]  /*6770*/  SHF.R.U32.HI R142, RZ, 0x10, R61 ;  /* 0x00000010ff8e7819 */ /* 0x000fe2000001163d */
[----:B--2---:R-:W-:Y:S01]  /*6780*/  HADD2.F32 R86, -RZ, R53.H0_H0 ;  /* 0x20000035ff567230 */ /* 0x004fe20000004100 */
[----:B------:R-:W-:Y:S01]  /*6790*/  SHF.R.U32.HI R140, RZ, 0x10, R57 ;  /* 0x00000010ff8c7819 */ /* 0x000fe20000011639 */
[----:B-1----:R-:W-:Y:S01]  /*67a0*/  HADD2.F32 R138, -RZ, R49.H0_H0 ;  /* 0x20000031ff8a7230 */ /* 0x002fe20000004100 */
[----:B------:R-:W-:Y:S01]  /*67b0*/  SHF.R.U32.HI R146, RZ, 0x10, R63 ;  /* 0x00000010ff927819 */ /* 0x000fe2000001163f */
[----:B------:R-:W-:Y:S02]  /*67c0*/  HADD2.F32 R87, -RZ, R152.H0_H0 ;  /* 0x20000098ff577230 */ /* 0x000fe40000004100 */
[-C--:B------:R-:W-:Y:S01]  /*67d0*/  FMUL.FTZ R141, R86, R139.reuse ;  /* 0x0000008b568d7220 */ /* 0x080fe20000410000 */
[----:B------:R-:W-:Y:S02]  /*67e0*/  HADD2.F32 R142, -RZ, R142.H0_H0 ;  /* 0x2000008eff8e7230 */ /* 0x000fe40000004100 */
[----:B------:R-:W-:Y:S01]  /*67f0*/  FMUL.FTZ R139, R138, R139 ;  /* 0x0000008b8a8b7220 */ /* 0x000fe20000410000 */
[----:B------:R-:W-:-:S02]  /*6800*/  HADD2.F32 R140, -RZ, R140.H0_H0 ;  /* 0x2000008cff8c7230 */ /* 0x000fc40000004100 */
[-C--:B------:R-:W-:Y:S01]  /*6810*/  FFMA.FTZ R138, R138, R87.reuse, -R141 ;  /* 0x000000578a8a7223 */ /* 0x080fe2000001088d */
[----:B------:R-:W-:Y:S02]  /*6820*/  HADD2.F32 R146, -RZ, R146.H0_H0 ;  /* 0x20000092ff927230 */ /* 0x000fe40000004100 */
[----:B------:R-:W-:Y:S01]  /*6830*/  FFMA.FTZ R86, R86, R87, R139 ;  /* 0x0000005756567223 */ /* 0x000fe2000001008b */
[----:B------:R-:W-:Y:S01]  /*6840*/  HADD2.F32 R87, -RZ, R53.H1_H1 ;  /* 0x30000035ff577230 */ /* 0x000fe20000004100 */
[----:B------:R-:W-:Y:S01]  /*6850*/  SHF.R.U64 R60, R60, 0x10, R61 ;  /* 0x000000103c3c7819 */ /* 0x000fe2000000123d */
[----:B------:R-:W-:Y:S01]  /*6860*/  HADD2.F32 R53, -RZ, R49.H1_H1 ;  /* 0x30000031ff357230 */ /* 0x000fe20000004100 */
[----:B------:R-:W-:Y:S01]  /*6870*/  SHF.R.U64 R57, R56, 0x10, R57 ;  /* 0x0000001038397819 */ /* 0x000fe20000001239 */
[----:B------:R-:W-:Y:S02]  /*6880*/  HADD2.F32 R139, -RZ, R51.H0_H0 ;  /* 0x20000033ff8b7230 */ /* 0x000fe40000004100 */
[-C--:B------:R-:W-:Y:S01]  /*6890*/  FMUL.FTZ R144, R87, R142.reuse ;  /* 0x0000008e57907220 */ /* 0x080fe20000410000 */
[----:B------:R-:W-:Y:S01]  /*68a0*/  SHF.R.U64 R58, R58, 0x10, R59 ;  /* 0x000000103a3a7819 */ /* 0x000fe2000000123b */
[----:B------:R-:W-:Y:S01]  /*68b0*/  FMUL.FTZ R142, R53, R142 ;  /* 0x0000008e358e7220 */ /* 0x000fe20000410000 */
[----:B------:R-:W-:-:S02]  /*68c0*/  HADD2.F32 R56, -RZ, R52.H1_H1 ;  /* 0x30000034ff387230 */ /* 0x000fc40000004100 */
[-C--:B------:R-:W-:Y:S01]  /*68d0*/  FFMA.FTZ R53, R53, R140.reuse, -R144 ;  /* 0x0000008c35357223 */ /* 0x080fe20000010890 */
[----:B------:R-:W-:Y:S02]  /*68e0*/  HADD2.F32 R57, -RZ, R57.H0_H0 ;  /* 0x20000039ff397230 */ /* 0x000fe40000004100 */
[----:B------:R-:W-:Y:S01]  /*68f0*/  FFMA.FTZ R49, R87, R140, R142 ;  /* 0x0000008c57317223 */ /* 0x000fe2000001008e */
[----:B------:R-:W-:Y:S01]  /*6900*/  HADD2.F32 R140, -RZ, R153.H0_H0 ;  /* 0x20000099ff8c7230 */ /* 0x000fe20000004100 */
[----:B------:R-:W-:Y:S01]  /*6910*/  SHF.R.U64 R62, R62, 0x10, R63 ;  /* 0x000000103e3e7819 */ /* 0x000fe2000000123f */
[----:B------:R-:W-:Y:S01]  /*6920*/  HADD2.F32 R87, -RZ, R55.H0_H0 ;  /* 0x20000037ff577230 */ /* 0x000fe20000004100 */
[----:B------:R-:W-:Y:S01]  /*6930*/  F2FP.F16.F32.PACK_AB R53, R53, R138 ;  /* 0x0000008a3535723e */ /* 0x000fe200000000ff */
[----:B------:R-:W-:Y:S01]  /*6940*/  HADD2.F32 R142, -RZ, R151.H0_H0 ;  /* 0x20000097ff8e7230 */ /* 0x000fe20000004100 */
[----:B------:R-:W-:Y:S01]  /*6950*/  F2FP.F16.F32.PACK_AB R86, R49, R86 ;  /* 0x000000563156723e */ /* 0x000fe200000000ff */
[----:B------:R-:W-:-:S02]  /*6960*/  HADD2.F32 R152, -RZ, R152.H1_H1 ;  /* 0x30000098ff987230 */ /* 0x000fc40000004100 */
[-C--:B------:R-:W-:Y:S01]  /*6970*/  FMUL.FTZ R144, R87, R140.reuse ;  /* 0x0000008c57907220 */ /* 0x080fe20000410000 */
[C---:B------:R-:W-:Y:S01]  /*6980*/  FMUL.FTZ R140, R139.reuse, R140 ;  /* 0x0000008c8b8c7220 */ /* 0x040fe20000410000 */
[----:B------:R-:W-:Y:S02]  /*6990*/  HADD2.F32 R147, -RZ, R147.H1_H1 ;  /* 0x30000093ff937230 */ /* 0x000fe40000004100 */
[-C--:B------:R-:W-:Y:S01]  /*69a0*/  FFMA.FTZ R144, R139, R142.reuse, -R144 ;  /* 0x0000008e8b907223 */ /* 0x080fe20000010890 */
[----:B------:R-:W-:Y:S01]  /*69b0*/  FFMA.FTZ R140, R87, R142, R140 ;  /* 0x0000008e578c7223 */ /* 0x000fe2000001008c */
[----:B------:R-:W-:Y:S01]  /*69c0*/  HADD2.F32 R87, -RZ, R55.H1_H1 ;  /* 0x30000037ff577230 */ /* 0x000fe20000004100 */
[----:B------:R-:W-:Y:S01]  /*69d0*/  SHF.R.U32.HI R142, RZ, 0x10, R59 ;  /* 0x00000010ff8e7819 */ /* 0x000fe2000001163b */
[----:B------:R-:W-:Y:S02]  /*69e0*/  HADD2.F32 R55, -RZ, R51.H1_H1 ;  /* 0x30000033ff377230 */ /* 0x000fe40000004100 */
        /* <DEDUP_REMOVED lines=8> */
[----:B------:R-:W-:-:S02]  /*6a70*/  HADD2.F32 R87, -RZ, R48.H0_H0 ;  /* 0x20000030ff577230 */ /* 0x000fc40000004100 */
[----:B------:R-:W-:Y:S01]  /*6a80*/  FFMA.FTZ R55, R55, R142, -R148 ;  /* 0x0000008e37377223 */ /* 0x000fe20000010894 */
[----:B------:R-:W-:Y:S02]  /*6a90*/  HADD2.F32 R48, -RZ, R48.H1_H1 ;  /* 0x30000030ff307230 */ /* 0x000fe40000004100 */
[----:B------:R-:W-:Y:S01]  /*6aa0*/  FMUL.FTZ R60, R52, R152 ;  /* 0x00000098343c7220 */ /* 0x000fe20000410000 */
[----:B------:R-:W-:Y:S01]  /*6ab0*/  HADD2.F32 R146, -RZ, R153.H1_H1 ;  /* 0x30000099ff927230 */ /* 0x000fe20000004100 */
[----:B------:R-:W-:Y:S01]  /*6ac0*/  F2FP.F16.F32.PACK_AB R140, R51, R140 ;  /* 0x0000008c338c723e */ /* 0x000fe200000000ff */
[----:B------:R-:W-:Y:S02]  /*6ad0*/  HADD2.F32 R62, -RZ, R62.H0_H0 ;  /* 0x2000003eff3e7230 */ /* 0x000fe40000004100 */
[C---:B------:R-:W-:Y:S01]  /*6ae0*/  FMUL.FTZ R59, R48.reuse, R59 ;  /* 0x0000003b303b7220 */ /* 0x040fe20000410000 */
[----:B------:R-:W-:Y:S01]  /*6af0*/  FFMA.FTZ R48, R48, R57, -R61 ;  /* 0x0000003930307223 */ /* 0x000fe2000001083d */
[----:B------:R-:W-:-:S02]  /*6b00*/  HADD2.F32 R142, -RZ, R151.H1_H1 ;  /* 0x30000097ff8e7230 */ /* 0x000fc40000004100 */
[-C--:B------:R-:W-:Y:S01]  /*6b10*/  FMUL.FTZ R148, R139, R146.reuse ;  /* 0x000000928b947220 */ /* 0x080fe20000410000 */
[----:B------:R-:W-:Y:S01]  /*6b20*/  FFMA.FTZ R56, R56, R57, R59 ;  /* 0x0000003938387223 */ /* 0x000fe2000001003b */
[----:B------:R-:W-:Y:S02]  /*6b30*/  HADD2.F32 R57, -RZ, R50.H0_H0 ;  /* 0x20000032ff397230 */ /* 0x000fe40000004100 */
[----:B------:R-:W-:Y:S01]  /*6b40*/  FMUL.FTZ R146, R87, R146 ;  /* 0x0000009257927220 */ /* 0x000fe20000410000 */
[----:B------:R-:W-:Y:S01]  /*6b50*/  HADD2.F32 R59, -RZ, R54.H1_H1 ;  /* 0x30000036ff3b7230 */ /* 0x000fe20000004100 */
[----:B------:R-:W-:Y:S01]  /*6b60*/  F2FP.F16.F32.PACK_AB R55, R55, R144 ;  /* 0x000000903737723e */ /* 0x000fe200000000ff */
[----:B------:R-:W-:Y:S02]  /*6b70*/  HADD2.F32 R54, -RZ, R50.H1_H1 ;  /* 0x30000032ff367230 */ /* 0x000fe40000004100 */
[C---:B------:R-:W-:Y:S01]  /*6b80*/  FMUL.FTZ R61, R57.reuse, R152 ;  /* 0x00000098393d7220 */ /* 0x040fe20000410000 */
[----:B------:R-:W-:Y:S01]  /*6b90*/  FFMA.FTZ R50, R57, R147, -R60 ;  /* 0x0000009339327223 */ /* 0x000fe2000001083c */
[----:B------:R-:W-:-:S02]  /*6ba0*/  HADD2.F32 R58, -RZ, R58.H0_H0 ;  /* 0x2000003aff3a7230 */ /* 0x000fc40000004100 */
[-C--:B------:R-:W-:Y:S01]  /*6bb0*/  FMUL.FTZ R57, R59, R62.reuse ;  /* 0x0000003e3b397220 */ /* 0x080fe20000410000 */
[----:B------:R-:W-:Y:S01]  /*6bc0*/  FMUL.FTZ R62, R54, R62 ;  /* 0x0000003e363e7220 */ /* 0x000fe20000410000 */
[-C--:B------:R-:W-:Y:S01]  /*6bd0*/  FFMA.FTZ R87, R87, R142.reuse, -R148 ;  /* 0x0000008e57577223 */ /* 0x080fe20000010894 */
[----:B------:R-:W-:Y:S01]  /*6be0*/  FFMA.FTZ R139, R139, R142, R146 ;  /* 0x0000008e8b8b7223 */ /* 0x000fe20000010092 */
[----:B------:R-:W-:Y:S01]  /*6bf0*/  FFMA.FTZ R61, R52, R147, R61 ;  /* 0x00000093343d7223 */ /* 0x000fe2000001003d */
[-C--:B------:R-:W-:Y:S01]  /*6c00*/  FFMA.FTZ R57, R54, R58.reuse, -R57 ;  /* 0x0000003a36397223 */ /* 0x080fe20000010839 */
[----:B------:R-:W-:Y:S01]  /*6c10*/  FFMA.FTZ R62, R59, R58, R62 ;  /* 0x0000003a3b3e7223 */ /* 0x000fe2000001003e */
[----:B------:R-:W-:Y:S01]  /*6c20*/  IMAD.MOV.U32 R49, RZ, RZ, R53 ;  /* 0x000000ffff317224 */ /* 0x000fe200078e0035 */
[----:B------:R-:W-:Y:S01]  /*6c30*/  F2FP.F16.F32.PACK_AB R48, R48, R87 ;  /* 0x000000573030723e */ /* 0x000fe200000000ff */
[----:B------:R-:W-:Y:S01]  /*6c40*/  IMAD.MOV.U32 R51, RZ, RZ, R55 ;  /* 0x000000ffff337224 */ /* 0x000fe200078e0037 */
[----:B------:R-:W-:Y:S01]  /*6c50*/  F2FP.F16.F32.PACK_AB R52, R56, R139 ;  /* 0x0000008b3834723e */ /* 0x000fe200000000ff */
[----:B------:R-:W-:Y:S01]  /*6c60*/  IMAD.MOV.U32 R53, RZ, RZ, R86 ;  /* 0x000000ffff357224 */ /* 0x000fe200078e0056 */
[----:B------:R-:W-:Y:S01]  /*6c70*/  F2FP.F16.F32.PACK_AB R50, R57, R50 ;  /* 0x000000323932723e */ /* 0x000fe200000000ff */
[----:B------:R-:W-:Y:S01]  /*6c80*/  IMAD.MOV.U32 R55, RZ, RZ, R140 ;  /* 0x000000ffff377224 */ /* 0x000fe200078e008c */
[----:B------:R-:W-:-:S07]  /*6c90*/  F2FP.F16.F32.PACK_AB R54, R62, R61 ;  /* 0x0000003d3e36723e */ /* 0x000fce00000000ff */
.L_x_8868:
[----:B------:R-:W-:Y:S05]  /*6ca0*/  BSYNC B2 ;  /* 0x0000000000027941 */ /* 0x000fea0003800000 */
.L_x_8867:
        /* <DEDUP_REMOVED lines=11> */
.L_x_8866:
[----:B------:R-:W-:Y:S05]  /*6d60*/  BSYNC B1 ;  /* 0x0000000000017941 */ /* 0x000fea0003800000 */
.L_x_8865:
[----:B------:R-:W-:Y:S01]  /*6d70*/  ISETP.GE.OR P4, PT, R213, R113, P2 ;  /* 0x00000071d500720c */ /* 0x000fe20001786670 */
[----:B------:R-:W-:-:S12]  /*6d80*/  BSSY B1, `(.L_x_8869) ;  /* 0x000007f000017945 */ /* 0x000fd80003800000 */
[----:B------:R-:W-:Y:S05]  /*6d90*/  @P4 BRA `(.L_x_8870) ;  /* 0x0000000400f44947 */ /* 0x000fea0003800000 */
[----:B-1-3--:R-:W3:Y:S01]  /*6da0*/  LDL R48, [R1+0x10] ;  /* 0x0000100001307983 */ /* 0x00aee20000100800 */
        /* <DEDUP_REMOVED lines=17> */
[----:B------:R-:W-:Y:S02]  /*6ec0*/  SHF.L.U32 R49, R49, 0xa, RZ ;  /* 0x0000000a31317819 */ /* 0x000fe400000006ff */
[----:B------:R-:W-:Y:S02]  /*6ed0*/  LOP3.LUT R48, R48, R50, RZ, 0x3c, !PT ;  /* 0x0000003230307212 */ /* 0x000fe400078e3cff */
        /* <DEDUP_REMOVED lines=56> */
[----:B------:R-:W-:Y:S01]  /*7260*/  HADD2.F32 R52, -RZ, R52.H1_H1 ;  /* 0x30000034ff347230 */ /* 0x000fe20000004100 */
[----:B------:R-:W-:Y:S01]  /*7270*/  F2FP.F16.F32.PACK_AB R66, R66, R53 ;  /* 0x000000354242723e */ /* 0x000fe200000000ff */
[----:B------:R-:W-:Y:S01]  /*7280*/  HADD2.F32 R137, -RZ, R137.H0_H0 ;  /* 0x20000089ff897230 */ /* 0x000fe20000004100 */
[----:B------:R-:W-:Y:S01]  /*7290*/  F2FP.F16.F32.PACK_AB R53, R70, R51 ;  /* 0x000000334635723e */ /* 0x000fe200000000ff */
[----:B------:R-:W-:-:S02]  /*72a0*/  HADD2.F32 R48, -RZ, R48.H1_H1 ;  /* 0x30000030ff307230 */ /* 0x000fc40000004100 */
[----:B------:R-:W-:Y:S01]  /*72b0*/  FMUL.FTZ R83, R52, R71 ;  /* 0x0000004734537220 */ /* 0x000fe20000410000 */
[----:B------:R-:W-:Y:S02]  /*72c0*/  HADD2.F32 R135, -RZ, R135.H0_H0 ;  /* 0x20000087ff877230 */ /* 0x000fe40000004100 */
[----:B------:R-:W-:Y:S01]  /*72d0*/  FMUL.FTZ R81, R67, R137 ;  /* 0x0000008943517220 */ /* 0x000fe20000410000 */
[----:B------:R-:W-:Y:S02]  /*72e0*/  HADD2.F32 R69, -RZ, R62.H0_H0 ;  /* 0x2000003eff457230 */ /* 0x000fe40000004100 */
[----:B------:R-:W-:Y:S01]  /*72f0*/  FMUL.FTZ R71, R48, R71 ;  /* 0x0000004730477220 */ /* 0x000fe20000410000 */
[C---:B------:R-:W-:Y:S01]  /*7300*/  FMUL.FTZ R62, R64.reuse, R137 ;  /* 0x00000089403e7220 */ /* 0x040fe20000410000 */
[----:B------:R-:W-:Y:S01]  /*7310*/  FFMA.FTZ R81, R64, R135, -R81 ;  /* 0x0000008740517223 */ /* 0x000fe20000010851 */
[----:B------:R-:W-:Y:S02]  /*7320*/  HADD2.F32 R65, -RZ, R65.H0_H0 ;  /* 0x20000041ff417230 */ /* 0x000fe40000004100 */
[-C--:B------:R-:W-:Y:S01]  /*7330*/  FFMA.FTZ R71, R52, R69.reuse, R71 ;  /* 0x0000004534477223 */ /* 0x080fe20000010047 */
[----:B------:R-:W-:Y:S01]  /*7340*/  FFMA.FTZ R64, R48, R69, -R83 ;  /* 0x0000004530407223 */ /* 0x000fe20000010853 */
[----:B------:R-:W-:-:S02]  /*7350*/  HADD2.F32 R52, -RZ, R54.H0_H0 ;  /* 0x20000036ff347230 */ /* 0x000fc40000004100 */
[----:B------:R-:W-:Y:S01]  /*7360*/  FFMA.FTZ R62, R67, R135, R62 ;  /* 0x00000087433e7223 */ /* 0x000fe2000001003e */
[----:B------:R-:W-:Y:S01]  /*7370*/  HADD2.F32 R69, -RZ, R136.H0_H0 ;  /* 0x20000088ff457230 */ /* 0x000fe20000004100 */
[----:B------:R-:W-:Y:S01]  /*7380*/  F2FP.F16.F32.PACK_AB R55, R80, R55 ;  /* 0x000000375037723e */ /* 0x000fe200000000ff */
[----:B------:R-:W-:Y:S01]  /*7390*/  HADD2.F32 R48, -RZ, R50.H0_H0 ;  /* 0x20000032ff307230 */ /* 0x000fe20000004100 */
[----:B------:R-:W-:Y:S01]  /*73a0*/  MOV R51, R66 ;  /* 0x0000004200337202 */ /* 0x000fe20000000f00 */
        /* <DEDUP_REMOVED lines=8> */
[-C--:B------:R-:W-:Y:S01]  /*7430*/  FFMA.FTZ R83, R48, R67.reuse, -R83 ;  /* 0x0000004330537223 */ /* 0x080fe20000010853 */
[----:B------:R-:W-:Y:S01]  /*7440*/  FFMA.FTZ R69, R52, R67, R69 ;  /* 0x0000004334457223 */ /* 0x000fe20000010045 */
[-C--:B------:R-:W-:Y:S01]  /*7450*/  FFMA.FTZ R50, R50, R63.reuse, -R85 ;  /* 0x0000003f32327223 */ /* 0x080fe20000010855 */
[----:B------:R-:W-:Y:S01]  /*7460*/  FFMA.FTZ R54, R54, R63, R65 ;  /* 0x0000003f36367223 */ /* 0x000fe20000010041 */
[----:B------:R-:W-:Y:S02]  /*7470*/  F2FP.F16.F32.PACK_AB R48, R64, R81 ;  /* 0x000000514030723e */ /* 0x000fe400000000ff */
[----:B------:R-:W-:-:S02]  /*7480*/  F2FP.F16.F32.PACK_AB R52, R71, R62 ;  /* 0x0000003e4734723e */ /* 0x000fc400000000ff */
[----:B------:R-:W-:Y:S02]  /*7490*/  F2FP.F16.F32.PACK_AB R50, R50, R83 ;  /* 0x000000533232723e */ /* 0x000fe400000000ff */
[----:B------:R-:W-:-:S07]  /*74a0*/  F2FP.F16.F32.PACK_AB R54, R54, R69 ;  /* 0x000000453636723e */ /* 0x000fce00000000ff */
.L_x_8872:
[----:B------:R-:W-:Y:S05]  /*74b0*/  BSYNC B2 ;  /* 0x0000000000027941 */ /* 0x000fea0003800000 */
.L_x_8871:
        /* <DEDUP_REMOVED lines=11> */
.L_x_8870:
[----:B------:R-:W-:Y:S05]  /*7570*/  BSYNC B1 ;  /* 0x0000000000017941 */ /* 0x000fea0003800000 */
.L_x_8869:
        /* <DEDUP_REMOVED lines=15> */
[----:B------:R-:W-:Y:S02]  /*7670*/  LEA.HI.X R59, R48, R57, R49, 0x1, P4 ;  /* 0x00000039303b7211 */ /* 0x000fe400020f0c31 */
[----:B------:R-:W-:-:S04]  /*7680*/  SHF.R.S32.HI R48, RZ, 0x1f, R129 ;  /* 0x0000001fff307819 */ /* 0x000fc80000011481 */
        /* <DEDUP_REMOVED lines=17> */
[----:B-1----:R-:W-:Y:S01]  /*77a0*/  MOV R66, R48 ;  /* 0x0000003000427202 */ /* 0x002fe20000000f00 */
[----:B--2---:R-:W-:Y:S01]  /*77b0*/  IMAD.MOV.U32 R48, RZ, RZ, R53 ;  /* 0x000000ffff307224 */ /* 0x004fe200078e0035 */
[----:B------:R-:W-:Y:S01]  /*77c0*/  SHF.R.U64 R64, R72, 0x10, R73 ;  /* 0x0000001048407819 */ /* 0x000fe20000001249 */
[----:B------:R-:W-:Y:S01]  /*77d0*/  IMAD.MOV.U32 R67, RZ, RZ, R52 ;  /* 0x000000ffff437224 */ /* 0x000fe200078e0034 */
[----:B------:R-:W-:Y:S01]  /*77e0*/  SHF.R.U32.HI R72, RZ, 0x10, R77 ;  /* 0x00000010ff487819 */ /* 0x000fe2000001164d */
[----:B------:R-:W-:Y:S01]  /*77f0*/  IMAD.MOV.U32 R68, RZ, RZ, R55 ;  /* 0x000000ffff447224 */ /* 0x000fe200078e0037 */
[----:B------:R-:W-:Y:S01]  /*7800*/  SHF.R.U32.HI R70, RZ, 0x10, R73 ;  /* 0x00000010ff467819 */ /* 0x000fe20000011649 */
[--C-:B------:R-:W-:Y:S01]  /*7810*/  HADD2.F32 R69, -RZ, R133.reuse.H0_H0 ;  /* 0x20000085ff457230 */ /* 0x100fe20000004100 */
        /* <DEDUP_REMOVED lines=13> */
[----:B------:R-:W-:Y:S02]  /*78f0*/  HADD2.F32 R70, -RZ, R70.H0_H0 ;  /* 0x20000046ff467230 */ /* 0x000fe40000004100 */
        /* <DEDUP_REMOVED lines=9> */
[----:B------:R-:W-:Y:S02]  /*7990*/  HADD2.F32 R55, -RZ, R53.H0_H0 ;  /* 0x20000035ff377230 */ /* 0x000fe40000004100 */
[----:B------:R-:W-:Y:S02]  /*79a0*/  HADD2.F32 R68, -RZ, R68.H1_H1 ;  /* 0x30000044ff447230 */ /* 0x000fe40000004100 */
[-C--:B------:R-:W-:Y:S01]  /*79b0*/  FMUL.FTZ R74, R69, R72.reuse ;  /* 0x00000048454a7220 */ /* 0x080fe20000410000 */
[----:B------:R-:W-:Y:S02]  /*79c0*/  HADD2.F32 R73, -RZ, R73.H0_H0 ;  /* 0x20000049ff497230 */ /* 0x000fe40000004100 */
[----:B------:R-:W-:Y:S01]  /*79d0*/  FMUL.FTZ R72, R55, R72 ;  /* 0x0000004837487220 */ /* 0x000fe20000410000 */
[----:B------:R-:W-:Y:S01]  /*79e0*/  HADD2.F32 R53, -RZ, R53.H1_H1 ;  /* 0x30000035ff357230 */ /* 0x000fe20000004100 */
[----:B------:R-:W-:Y:S01]  /*79f0*/  F2FP.F16.F32.PACK_AB R51, R51, R48 ;  /* 0x000000303333723e */ /* 0x000fe200000000ff */
[----:B------:R-:W-:-:S02]  /*7a00*/  HADD2.F32 R70, -RZ, R131.H1_H1 ;  /* 0x30000083ff467230 */ /* 0x000fc40000004100 */
[CC--:B------:R-:W-:Y:S01]  /*7a10*/  FMUL.FTZ R76, R68.reuse, R73.reuse ;  /* 0x00000049444c7220 */ /* 0x0c0fe20000410000 */
[----:B------:R-:W-:Y:S02]  /*7a20*/  HADD2.F32 R71, -RZ, R71.H0_H0 ;  /* 0x20000047ff477230 */ /* 0x000fe40000004100 */
[----:B------:R-:W-:Y:S01]  /*7a30*/  FMUL.FTZ R77, R53, R73 ;  /* 0x00000049354d7220 */ /* 0x000fe20000410000 */
[----:B------:R-:W-:Y:S02]  /*7a40*/  HADD2.F32 R65, -RZ, R65.H0_H0 ;  /* 0x20000041ff417230 */ /* 0x000fe40000004100 */
[-C--:B------:R-:W-:Y:S01]  /*7a50*/  FFMA.FTZ R73, R55, R70.reuse, -R74 ;  /* 0x0000004637497223 */ /* 0x080fe2000001084a */
[----:B------:R-:W-:Y:S01]  /*7a60*/  FFMA.FTZ R75, R69, R70, R72 ;  /* 0x00000046454b7223 */ /* 0x000fe20000010048 */
[-C--:B------:R-:W-:Y:S01]  /*7a70*/  FFMA.FTZ R76, R53, R71.reuse, -R76 ;  /* 0x00000047354c7223 */ /* 0x080fe2000001084c */
[----:B------:R-:W-:Y:S02]  /*7a80*/  HADD2.F32 R70, -RZ, R132.H1_H1 ;  /* 0x30000084ff467230 */ /* 0x000fe40000004100 */
[----:B------:R-:W-:Y:S01]  /*7a90*/  FFMA.FTZ R78, R68, R71, R77 ;  /* 0x00000047444e7223 */ /* 0x000fe2000001004d */
[----:B------:R-:W-:-:S02]  /*7aa0*/  HADD2.F32 R55, -RZ, R67.H0_H0 ;  /* 0x20000043ff377230 */ /* 0x000fc40000004100 */
[--C-:B------:R-:W-:Y:S01]  /*7ab0*/  HADD2.F32 R53, -RZ, R66.reuse.H0_H0 ;  /* 0x20000042ff357230 */ /* 0x100fe20000004100 */
[----:B------:R-:W-:Y:S01]  /*7ac0*/  F2FP.F16.F32.PACK_AB R73, R76, R73 ;  /* 0x000000494c49723e */ /* 0x000fe200000000ff */
[----:B------:R-:W-:Y:S02]  /*7ad0*/  HADD2.F32 R68, -RZ, R131.H0_H0 ;  /* 0x20000083ff447230 */ /* 0x000fe40000004100 */
[-C--:B------:R-:W-:Y:S01]  /*7ae0*/  FMUL.FTZ R72, R55, R70.reuse ;  /* 0x0000004637487220 */ /* 0x080fe20000410000 */
[----:B------:R-:W-:Y:S02]  /*7af0*/  HADD2.F32 R67, -RZ, R67.H1_H1 ;  /* 0x30000043ff437230 */ /* 0x000fe40000004100 */
[C---:B------:R-:W-:Y:S01]  /*7b00*/  FMUL.FTZ R70, R53.reuse, R70 ;  /* 0x0000004635467220 */ /* 0x040fe20000410000 */
[----:B------:R-:W-:Y:S02]  /*7b10*/  HADD2.F32 R66, -RZ, R66.H1_H1 ;  /* 0x30000042ff427230 */ /* 0x000fe40000004100 */
[----:B------:R-:W-:Y:S01]  /*7b20*/  FFMA.FTZ R72, R53, R68, -R72 ;  /* 0x0000004435487223 */ /* 0x000fe20000010848 */
[----:B------:R-:W-:-:S02]  /*7b30*/  HADD2.F32 R130, -RZ, R130.H1_H1 ;  /* 0x30000082ff827230 */ /* 0x000fc40000004100 */
[----:B------:R-:W-:Y:S01]  /*7b40*/  FFMA.FTZ R70, R55, R68, R70 ;  /* 0x0000004437467223 */ /* 0x000fe20000010046 */
[-C--:B------:R-:W-:Y:S01]  /*7b50*/  FMUL.FTZ R69, R67, R65.reuse ;  /* 0x0000004143457220 */ /* 0x080fe20000410000 */
[----:B------:R-:W-:Y:S01]  /*7b60*/  FMUL.FTZ R74, R66, R65 ;  /* 0x00000041424a7220 */ /* 0x000fe20000410000 */
[----:B------:R-:W-:Y:S02]  /*7b70*/  HADD2.F32 R55, -RZ, R54.H0_H0 ;  /* 0x20000036ff377230 */ /* 0x000fe40000004100 */
[----:B------:R-:W-:Y:S02]  /*7b80*/  HADD2.F32 R65, -RZ, R63.H0_H0 ;  /* 0x2000003fff417230 */ /* 0x000fe40000004100 */
[----:B------:R-:W-:Y:S02]  /*7b90*/  HADD2.F32 R53, -RZ, R50.H0_H0 ;  /* 0x20000032ff357230 */ /* 0x000fe40000004100 */
[----:B------:R-:W-:Y:S02]  /*7ba0*/  HADD2.F32 R54, -RZ, R54.H1_H1 ;  /* 0x30000036ff367230 */ /* 0x000fe40000004100 */
[----:B------:R-:W-:-:S02]  /*7bb0*/  HADD2.F32 R50, -RZ, R50.H1_H1 ;  /* 0x30000032ff327230 */ /* 0x000fc40000004100 */
[----:B------:R-:W-:Y:S02]  /*7bc0*/  HADD2.F32 R63, -RZ, R62.H0_H0 ;  /* 0x2000003eff3f7230 */ /* 0x000fe40000004100 */
[-C--:B------:R-:W-:Y:S01]  /*7bd0*/  FMUL.FTZ R62, R55, R130.reuse ;  /* 0x00000082373e7220 */ /* 0x080fe20000410000 */
[----:B------:R-:W-:Y:S02]  /*7be0*/  HADD2.F32 R64, -RZ, R64.H0_H0 ;  /* 0x20000040ff407230 */ /* 0x000fe40000004100 */
[-C--:B------:R-:W-:Y:S01]  /*7bf0*/  FMUL.FTZ R71, R54, R65.reuse ;  /* 0x0000004136477220 */ /* 0x080fe20000410000 */
[----:B------:R-:W-:Y:S02]  /*7c00*/  HADD2.F32 R132, -RZ, R132.H0_H0 ;  /* 0x20000084ff847230 */ /* 0x000fe40000004100 */
[----:B------:R-:W-:Y:S01]  /*7c10*/  FMUL.FTZ R130, R53, R130 ;  /* 0x0000008235827220 */ /* 0x000fe20000410000 */
[----:B------:R-:W-:Y:S01]  /*7c20*/  FMUL.FTZ R65, R50, R65 ;  /* 0x0000004132417220 */ /* 0x000fe20000410000 */
[-C--:B------:R-:W-:Y:S01]  /*7c30*/  FFMA.FTZ R69, R66, R64.reuse, -R69 ;  /* 0x0000004042457223 */ /* 0x080fe20000010845 */
[----:B------:R-:W-:Y:S01]  /*7c40*/  FFMA.FTZ R67, R67, R64, R74 ;  /* 0x0000004043437223 */ /* 0x000fe2000001004a */
        /* <DEDUP_REMOVED lines=12> */
.L_x_8874:
[----:B------:R-:W-:Y:S05]  /*7d10*/  BSYNC B1 ;  /* 0x0000000000017941 */ /* 0x000fea0003800000 */
.L_x_8873:
        /* <DEDUP_REMOVED lines=10> */
.L_x_8812:
[----:B------:R-:W-:-:S06]  /*7dc0*/  UISETP.NE.AND UP0, UPT, UR45, 0x3, UPT ;  /* 0x000000032d00788c */ /* 0x000fcc000bf05270 */
[----:B------:R-:W-:-:S13]  /*7dd0*/  PLOP3.LUT P0, PT, PT, PT, UP0, 0x80, 0x0 ;  /* 0x000000000000781c */ /* 0x000fda0003f0f008 */
[----:B------:R-:W-:Y:S05]  /*7de0*/  @!P0 BRA `(.L_x_8875) ;  /* 0x0000000000048947 */ /* 0x000fea0003800000 */
[----:B------:R-:W-:Y:S01]  /*7df0*/  BPT.TRAP 0x1 ;  /* 0x000000040000795c */ /* 0x000fe20000300000 */
.L_x_8875:
        /* <DEDUP_REMOVED lines=9> */
.L_x_9182:
[----:B------:R-:W-:Y:S05]  /*7e90*/  BSYNC B1 ;  /* 0x0000000000017941 */ /* 0x000fea0003800000 */
.L_x_8876:
[----:B------:R-:W-:Y:S01]  /*7ea0*/  ISETP.GE.AND P3, PT, R22, R113, PT ;  /* 0x000000711600720c */ /* 0x000fe20003f66270 */
[----:B------:R-:W-:Y:S01]  /*7eb0*/  IMAD R49, R48, R123, R49 ;  /* 0x0000007b30317224 */ /* 0x000fe200078e0231 */
[----:B------:R-:W-:Y:S01]  /*7ec0*/  BSSY B1, `(.L_x_8878) ;  /* 0x0000012000017945 */ /* 0x000fe20003800000 */
[----:B------:R-:W-:-:S05]  /*7ed0*/  IMAD.WIDE.U32 R56, R123, R26, RZ ;  /* 0x0000001a7b387225 */ /* 0x000fca00078e00ff */
[----:B------:R-:W-:-:S05]  /*7ee0*/  IADD3 R65, R49, R57, RZ ;  /* 0x0000003931417210 */ /* 0x000fca0007ffe0ff */
        /* <DEDUP_REMOVED lines=15> */
.L_x_8879:
[----:B------:R-:W-:Y:S05]  /*7fe0*/  BSYNC B1 ;  /* 0x0000000000017941 */ /* 0x000fea0003800000 */
.L_x_8878:
        /* <DEDUP_REMOVED lines=19> */
.L_x_8881:
[----:B------:R-:W-:Y:S05]  /*8120*/  BSYNC B1 ;  /* 0x0000000000017941 */ /* 0x000fea0003800000 */
.L_x_8880:
        /* <DEDUP_REMOVED lines=19> */
.L_x_8883:
[----:B------:R-:W-:Y:S05]  /*8260*/  BSYNC B1 ;  /* 0x0000000000017941 */ /* 0x000fea0003800000 */
.L_x_8882:
        /* <DEDUP_REMOVED lines=21> */
.L_x_8849:
[----:B------:R-:W-:Y:S05]  /*83c0*/  BSYNC B0 ;  /* 0x0000000000007941 */ /* 0x000fea0003800000 */
.L_x_8811:
        /* <DEDUP_REMOVED lines=17> */
.L_x_8885:
[----:B------:R-:W-:Y:S05]  /*84e0*/  BSYNC B0 ;  /* 0x0000000000007941 */ /* 0x000fea0003800000 */
.L_x_8884:
[----:B------:R-:W2:Y:S01]  /*84f0*/  SYNCS.PHASECHK.TRANS64.TRYWAIT P0, [R110+URZ+0x288b0], R117 ;  /* 0x0288b0756e0075a7 */ /* 0x000ea2000800017f */
[----:B------:R-:W-:Y:S01]  /*8500*/  ULDC UR41, c[0x0][0x2f4] ;  /* 0x0000bd0000297ab9 */ /* 0x000fe20000000800 */
[----:B------:R-:W-:Y:S01]  /*8510*/  ULDC.64 UR36, c[0x0][0x328] ;  /* 0x0000ca0000247ab9 */ /* 0x000fe20000000a00 */
[----:B------:R-:W-:Y:S01]  /*8520*/  ULDC.64 UR38, c[0x0][0x318] ;  /* 0x0000c60000267ab9 */ /* 0x000fe20000000a00 */
[----:B------:R-:W-:Y:S04]  /*8530*/  BSSY B0, `(.L_x_8886) ;  /* 0x0000002000007945 */ /* 0x000fe80003800000 */
[----:B--2---:R-:W-:Y:S05]  /*8540*/  @!P0 BRA `(.L_x_8887) ;  /* 0x0000018c00f48947 */ /* 0x004fea0003800000 */
.L_x_9183:
[----:B------:R-:W-:Y:S05]  /*8550*/  BSYNC B0 ;  /* 0x0000000000007941 */ /* 0x000fea0003800000 */
.L_x_8886:
        /* <DEDUP_REMOVED lines=8> */
[----:B------:R-:W-:-:S05]  /*85e0*/  IMAD.WIDE.U32 R48, R52, UR36, R48 ;  /* 0x0000002434307c25 */ /* 0x000fca000f8e0030 */
[----:B------:R-:W-:Y:S02]  /*85f0*/  IADD3 R49, R49, R51, RZ ;  /* 0x0000003331317210 */ /* 0x000fe40007ffe0ff */
        /* <DEDUP_REMOVED lines=8> */
.L_x_8889:
[----:B------:R-:W-:Y:S05]  /*8680*/  BSYNC B0 ;  /* 0x0000000000007941 */ /* 0x000fea0003800000 */
.L_x_8888:
        /* <DEDUP_REMOVED lines=19> */
.L_x_8891:
[----:B------:R-:W-:Y:S05]  /*87c0*/  BSYNC B0 ;  /* 0x0000000000007941 */ /* 0x000fea0003800000 */
.L_x_8890:
        /* <DEDUP_REMOVED lines=10> */
[----:B------:R-:W-:-:S04]  /*8870*/  LEA R54, P0, R48, UR38, 0x1 ;  /* 0x0000002630367c11 */ /* 0x000fc8000f8008ff */
[----:B------:R-:W-:-:S04]  /*8880*/  IADD3 R49, R49, R51, RZ ;  /* 0x0000003331317210 */ /* 0x000fc80007ffe0ff */
[----:B------:R-:W-:Y:S02]  /*8890*/  LEA.HI.X R55, R48, UR39, R49, 0x1, P0 ;  /* 0x0000002730377c11 */ /* 0x000fe400080f0c31 */
[----:B------:R-:W-:-:S13]  /*88a0*/  ISETP.GE.AND P0, PT, R16, UR41, PT ;  /* 0x0000002910007c0c */ /* 0x000fda000bf06270 */
[----:B------:R-:W1:Y:S04]  /*88b0*/  @!P0 LDS.128 R48, [R112+0x2400] ;  /* 0x0024000070308984 */ /* 0x000e680000000c00 */
[----:B-1----:R-:W-:Y:S01]  /*88c0*/  @!P0 STG.E.128 desc[UR42][R54.64], R48 ;  /* 0x0000003036008986 */ /* 0x002fe2000c101d2a */
[----:B------:R-:W-:-:S13]  /*88d0*/  ISETP.GE.AND P0, PT, R187, UR41, PT ;  /* 0x00000029bb007c0c */ /* 0x000fda000bf06270 */
[----:B------:R-:W1:Y:S04]  /*88e0*/  @!P0 LDS.128 R48, [R112+0x6400] ;  /* 0x0064000070308984 */ /* 0x000e680000000c00 */
[----:B-1----:R1:W-:Y:S02]  /*88f0*/  @!P0 STG.E.128 desc[UR42][R54.64+0x80], R48 ;  /* 0x0000803036008986 */ /* 0x0023e4000c101d2a */
.L_x_8893:
[----:B------:R-:W-:Y:S05]  /*8900*/  BSYNC B0 ;  /* 0x0000000000007941 */ /* 0x000fea0003800000 */
.L_x_8892:
        /* <DEDUP_REMOVED lines=19> */
.L_x_8895:
[----:B------:R-:W-:Y:S05]  /*8a40*/  BSYNC B0 ;  /* 0x0000000000007941 */ /* 0x000fea0003800000 */
.L_x_8894:
        /* <DEDUP_REMOVED lines=12> */
[----:B------:R-:W-:Y:S02]  /*8b10*/  SEL R49, RZ, 0x1, P0 ;  /* 0x00000001ff317807 */ /* 0x000fe40000000000 */
[----:B------:R-:W-:Y:S02]  /*8b20*/  SEL R23, R23, RZ, P0 ;  /* 0x000000ff17177207 */ /* 0x000fe40000000000 */
[----:B------:R-:W-:Y:S01]  /*8b30*/  LOP3.LUT R188, R188, R49, RZ, 0x3c, !PT ;  /* 0x00000031bcbc7212 */ /* 0x000fe200078e3cff */
[----:B------:R0:W-:Y:S01]  /*8b40*/  @!P3 SYNCS.ARRIVE.TRANS64.RED.A1T0 RZ, [R110+URZ], RZ ;  /* 0x000000ff6effb9a7 */ /* 0x0001e2000810043f */
[----:B---3--:R-:W-:-:S13]  /*8b50*/  LOP3.LUT P4, RZ, R48, 0x4, RZ, 0xc0, !PT ;  /* 0x0000000430ff7812 */ /* 0x008fda000788c0ff */
[----:B0-----:R-:W-:Y:S05]  /*8b60*/  @P4 BRA `(.L_x_8896) ;  /* 0xffffff9c007c4947 */ /* 0x001fea000383ffff */
[----:B------:R-:W0:Y:S01]  /*8b70*/  S2R R48, SR_TID.X ;  /* 0x0000000000307919 */ /* 0x000e220000002100 */
[----:B------:R-:W-:Y:S02]  /*8b80*/  PLOP3.LUT P0, PT, PT, PT, PT, 0x8, 0x0 ;  /* 0x000000000000781c */ /* 0x000fe40003f0e170 */
[----:B0-----:R-:W-:-:S04]  /*8b90*/  SHF.R.U32.HI R48, RZ, 0x7, R48 ;  /* 0x00000007ff307819 */ /* 0x001fc80000011630 */
[----:B------:R-:W-:-:S13]  /*8ba0*/  ISETP.NE.AND P4, PT, R48, 0x1, PT ;  /* 0x000000013000780c */ /* 0x000fda0003f85270 */
[----:B------:R-:W-:Y:S06]  /*8bb0*/  @!P4 BAR.ARV 0x9, 0x100 ;  /* 0x024400000000cb1d */ /* 0x000fec0000002000 */
.L_x_8806:
[----:B------:R-:W0:Y:S01]  /*8bc0*/  LDC R0, c[0x0][0x448] ;  /* 0x00011200ff007b82 */ /* 0x000e220000000800 */
[----:B------:R-:W-:Y:S02]  /*8bd0*/  VIADD R3, R190, 0x7f ;  /* 0x0000007fbe037836 */ /* 0x000fe40000000000 */
[----:B------:R-:W-:Y:S01]  /*8be0*/  IMAD.MOV.U32 R88, RZ, RZ, RZ ;  /* 0x000000ffff587224 */ /* 0x000fe200078e00ff */
[----:B0-----:R-:W-:-:S13]  /*8bf0*/  ISETP.NE.AND P1, PT, R0, 0x1, PT ;  /* 0x000000010000780c */ /* 0x001fda0003f25270 */
[----:B------:R-:W0:Y:S08]  /*8c00*/  @P1 LDC R0, c[0x0][0x44c] ;  /* 0x00011300ff001b82 */ /* 0x000e300000000800 */
[----:B------:R-:W1:Y:S01]  /*8c10*/  @P1 LDC R5, c[0x0][0x450] ;  /* 0x00011400ff051b82 */ /* 0x000e620000000800 */
[----:B0-----:R-:W-:-:S05]  /*8c20*/  @P1 IMAD.HI.U32 R0, R3, R0, RZ ;  /* 0x0000000003001227 */ /* 0x001fca00078e00ff */
[----:B-1----:R-:W-:-:S04]  /*8c30*/  @P1 SHF.R.U32.HI R3, RZ, R5, R0 ;  /* 0x00000005ff031219 */ /* 0x002fc80000011600 */
[----:B------:R-:W-:-:S04]  /*8c40*/  IADD3 R3, R124, R3, RZ ;  /* 0x000000037c037210 */ /* 0x000fc80007ffe0ff */
[----:B------:R-:W-:-:S04]  /*8c50*/  SHF.R.S32.HI R0, RZ, 0x1f, R3 ;  /* 0x0000001fff007819 */ /* 0x000fc80000011403 */
[----:B------:R-:W-:-:S04]  /*8c60*/  LEA.HI R0, R0, R3, RZ, 0x7 ;  /* 0x0000000300007211 */ /* 0x000fc800078f38ff */
[----:B------:R-:W-:-:S04]  /*8c70*/  SHF.R.S32.HI R0, RZ, 0x7, R0 ;  /* 0x00000007ff007819 */ /* 0x000fc80000011400 */
[----:B------:R-:W-:-:S04]  /*8c80*/  VIMNMX R125, R125, R0, PT ;  /* 0x000000007d7d7248 */ /* 0x000fc80003fe0100 */
[----:B------:R-:W-:Y:S01]  /*8c90*/  ISETP.GE.AND P1, PT, R125, 0x1, PT ;  /* 0x000000017d00780c */ /* 0x000fe20003f26270 */
[----:B------:R-:W-:-:S12]  /*8ca0*/  @P0 BRA `(.L_x_8897) ;  /* 0x00000000000c0947 */ /* 0x000fd80003800000 */
[----:B------:R-:W0:Y:S01]  /*8cb0*/  FENCE.VIEW.ASYNC.G ;  /* 0x00000000000073c6 */ /* 0x000e220000000100 */
[----:B------:R-:W-:Y:S05]  /*8cc0*/  WARPSYNC.ALL ;  /* 0x0000000000007948 */ /* 0x000fea0003800000 */
[----:B0-----:R-:W-:Y:S06]  /*8cd0*/  BAR.ARV 0xc, 0x180 ;  /* 0x0306000000007b1d */ /* 0x001fec0000002000 */
.L_x_8897:
        /* <DEDUP_REMOVED lines=31> */
.L_x_8899:
[----:B------:R-:W-:Y:S05]  /*8ed0*/  BSYNC B0 ;  /* 0x0000000000007941 */ /* 0x000fea0003800000 */
.L_x_8898:
[-C--:B------:R-:W-:Y:S01]  /*8ee0*/  IMAD R191, R217, R88.reuse, RZ ;  /* 0x00000058d9bf7224 */ /* 0x080fe200078e02ff */
        /* <DEDUP_REMOVED lines=46> */
.L_x_9186:
        /* <DEDUP_REMOVED lines=26> */
.L_x_8902:
        /* <DEDUP_REMOVED lines=12> */
.L_x_8906:
[----:B-1----:R1:W2:Y:S02]  /*9430*/  SYNCS.PHASECHK.TRANS64.TRYWAIT P0, [R2+URZ+0x28800], R3 ;  /* 0x02880003020075a7 */ /* 0x0022a4000800017f */
[----:B--2---:R-:W-:Y:S05]  /*9440*/  @!P0 NANOSLEEP.SYNCS 0x989680 ;  /* 0x009896800000895d */ /* 0x004fea0003900000 */
[----:B------:R-:W2:Y:S02]  /*9450*/  @!P0 SYNCS.PHASECHK.TRANS64 P0, [R2+URZ+0x28800], R3 ;  /* 0x02880003020085a7 */ /* 0x000ea4000800007f */
[----:B--2---:R-:W-:Y:S05]  /*9460*/  @!P0 BRA `(.L_x_8906) ;  /* 0xfffffffc00f08947 */ /* 0x004fea000383ffff */
.L_x_8905:
[----:B------:R-:W-:Y:S05]  /*9470*/  BSYNC B0 ;  /* 0x0000000000007941 */ /* 0x000fea0003800000 */
.L_x_8904:
[----:B------:R-:W-:Y:S05]  /*9480*/  BRA `(.L_x_8907) ;  /* 0x0000004c00a07947 */ /* 0x000fea0003800000 */
.L_x_8903:
        /* <DEDUP_REMOVED lines=29> */
.L_x_8908:
        /* <DEDUP_REMOVED lines=39> */
.L_x_9192:
        /* <DEDUP_REMOVED lines=18> */
[C---:B----4-:R-:W-:Y:S02]  /*99f0*/  @!P4 IADD3 R12, P1, R14.reuse, R12, RZ ;  /* 0x0000000c0e0cc210 */ /* 0x050fe40007f3e0ff */
[-C--:B------:R-:W-:Y:S02]  /*9a00*/  @!P5 IADD3 R20, P2, R3, R15.reuse, RZ ;  /* 0x0000000f0314d210 */ /* 0x080fe40007f5e0ff */
[----:B------:R-:W-:Y:S02]  /*9a10*/  @!P5 IADD3 R14, P3, R14, R15, RZ ;  /* 0x0000000f0e0ed210 */ /* 0x000fe40007f7e0ff */
[----:B------:R-:W-:-:S02]  /*9a20*/  CS2R R44, SRZ ;  /* 0x00000000002c7805 */ /* 0x000fc4000001ff00 */
[C---:B-1----:R-:W-:Y:S02]  /*9a30*/  @!P4 IADD3.X R9, R0.reuse, R13, RZ, P0, !PT ;  /* 0x0000000d0009c210 */ /* 0x042fe400007fe4ff */
[----:B------:R-:W-:Y:S01]  /*9a40*/  CS2R R46, SRZ ;  /* 0x00000000002e7805 */ /* 0x000fe2000001ff00 */
[----:B------:R-:W-:Y:S02]  /*9a50*/  @!P5 IMAD.X R21, R0, 0x1, R11, P2 ;  /* 0x000000010015d824 */ /* 0x000fe400010e060b */
[C---:B---3--:R-:W-:Y:S01]  /*9a60*/  @!P4 IMAD.X R13, R4.reuse, 0x1, R13, P1 ;  /* 0x00000001040dc824 */ /* 0x048fe200008e060d */
[----:B------:R1:W5:Y:S01]  /*9a70*/  @!P4 LD.E.64 R44, desc[UR42][R8.64] ;  /* 0x0000002a082cc980 */ /* 0x000362000c101b00 */
[----:B------:R-:W-:-:S03]  /*9a80*/  @!P5 IMAD.X R15, R4, 0x1, R11, P3 ;  /* 0x00000001040fd824 */ /* 0x000fc600018e060b */
[----:B------:R1:W5:Y:S04]  /*9a90*/  @!P5 LD.E.64 R38, desc[UR42][R20.64] ;  /* 0x0000002a1426d980 */ /* 0x000368000c101b00 */
[----:B------:R1:W5:Y:S04]  /*9aa0*/  @!P5 LD.E.64 R40, desc[UR42][R14.64] ;  /* 0x0000002a0e28d980 */ /* 0x000368000c101b00 */
[----:B------:R1:W5:Y:S02]  /*9ab0*/  @!P4 LD.E.64 R46, desc[UR42][R12.64] ;  /* 0x0000002a0c2ec980 */ /* 0x000364000c101b00 */
.L_x_8913:
[----:B------:R-:W-:Y:S05]  /*9ac0*/  BSYNC B1 ;  /* 0x0000000000017941 */ /* 0x000fea0003800000 */
.L_x_8912:
[----:B-1---5:R-:W-:Y:S01]  /*9ad0*/  IMAD.MOV.U32 R0, RZ, RZ, R46 ;  /* 0x000000ffff007224 */ /* 0x022fe200078e002e */
[----:B------:R-:W-:Y:S01]  /*9ae0*/  UMOV UR4, 0xffffffff ;  /* 0xffffffff00047882 */ /* 0x000fe20000000000 */
[----:B---3--:R-:W-:Y:S01]  /*9af0*/  IMAD.MOV.U32 R4, RZ, RZ, R40 ;  /* 0x000000ffff047224 */ /* 0x008fe200078e0028 */
[----:B------:R-:W-:Y:S01]  /*9b00*/  CS2R R34, SRZ ;  /* 0x0000000000227805 */ /* 0x000fe2000001ff00 */
[----:B------:R-:W-:Y:S01]  /*9b10*/  IMAD.MOV.U32 R8, RZ, RZ, R41 ;  /* 0x000000ffff087224 */ /* 0x000fe200078e0029 */
[----:B------:R-:W-:Y:S01]  /*9b20*/  PRMT R66, R0, 0x7610, R66 ;  /* 0x0000761000427816 */ /* 0x000fe20000000042 */
[----:B--2---:R-:W-:Y:S01]  /*9b30*/  IMAD.MOV.U32 R3, RZ, RZ, R47 ;  /* 0x000000ffff037224 */ /* 0x004fe200078e002f */
        /* <DEDUP_REMOVED lines=12> */
[----:B------:R1:W2:Y:S04]  /*9c00*/  SHFL.IDX PT, R0, R7, 0x1, 0x181f ;  /* 0x00381f0007007f89 */ /* 0x0002a800000e0000 */
[----:B------:R1:W3:Y:S04]  /*9c10*/  SHFL.IDX PT, R3, R6, 0x1, 0x181f ;  /* 0x00381f0006037f89 */ /* 0x0002e800000e0000 */
[----:B------:R1:W0:Y:S04]  /*9c20*/  SHFL.IDX PT, R4, R10, 0x1, 0x181f ;  /* 0x00381f000a047f89 */ /* 0x00022800000e0000 */
[----:B----4-:R1:W4:Y:S02]  /*9c30*/  SHFL.IDX PT, R14, R5, 0x1, 0x181f ;  /* 0x00381f00050e7f89 */ /* 0x01032400000e0000 */
.L_x_9198:
        /* <DEDUP_REMOVED lines=22> */
[----:B------:R-:W-:Y:S01]  /*9da0*/  CS2R R34, SRZ ;  /* 0x0000000000227805 */ /* 0x000fe2000001ff00 */
[----:B------:R-:W-:Y:S01]  /*9db0*/  @!P4 IMAD.X R9, R0, 0x1, R11, P0 ;  /* 0x000000010009c824 */ /* 0x000fe200000e060b */
[C---:B0-----:R-:W-:Y:S01]  /*9dc0*/  @!P4 IADD3.X R13, R4.reuse, R11, RZ, P1, !PT ;  /* 0x0000000b040dc210 */ /* 0x041fe20000ffe4ff */
[----:B------:R-:W-:Y:S01]  /*9dd0*/  @!P5 IMAD.X R15, R4, 0x1, R15, P3 ;  /* 0x00000001040fd824 */ /* 0x000fe200018e060f */
[----:B------:R0:W5:Y:S04]  /*9de0*/  @!P5 LD.E.64 R32, desc[UR42][R20.64] ;  /* 0x0000002a1420d980 */ /* 0x000168000c101b00 */
[----:B------:R0:W5:Y:S04]  /*9df0*/  @!P5 LD.E.64 R30, desc[UR42][R14.64] ;  /* 0x0000002a0e1ed980 */ /* 0x000168000c101b00 */
[----:B------:R0:W5:Y:S04]  /*9e00*/  @!P4 LD.E.64 R42, desc[UR42][R8.64] ;  /* 0x0000002a082ac980 */ /* 0x000168000c101b00 */
[----:B------:R0:W5:Y:S02]  /*9e10*/  @!P4 LD.E.64 R34, desc[UR42][R12.64] ;  /* 0x0000002a0c22c980 */ /* 0x000164000c101b00 */
.L_x_8916:
[----:B------:R-:W-:Y:S05]  /*9e20*/  BSYNC B1 ;  /* 0x0000000000017941 */ /* 0x000fea0003800000 */
.L_x_8915:
        /* <DEDUP_REMOVED lines=13> */
[----:B------:R-:W-:Y:S06]  /*9f00*/  BRA.DIV UR4, `(.L_x_8917) ;  /* 0x0000017a04b87947 */ /* 0x000fec000b800000 */
[----:B------:R0:W2:Y:S04]  /*9f10*/  SHFL.IDX PT, R0, R7, 0x2, 0x181f ;  /* 0x00581f0007007f89 */ /* 0x0000a800000e0000 */
[----:B------:R0:W3:Y:S04]  /*9f20*/  SHFL.IDX PT, R3, R6, 0x2, 0x181f ;  /* 0x00581f0006037f89 */ /* 0x0000e800000e0000 */
[----:B------:R0:W0:Y:S04]  /*9f30*/  SHFL.IDX PT, R4, R10, 0x2, 0x181f ;  /* 0x00581f000a047f89 */ /* 0x00002800000e0000 */
[----:B----4-:R4:W0:Y:S02]  /*9f40*/  SHFL.IDX PT, R14, R5, 0x2, 0x181f ;  /* 0x00581f00050e7f89 */ /* 0x01082400000e0000 */
.L_x_9204:
        /* <DEDUP_REMOVED lines=12> */
[----:B------:R-:W-:Y:S02]  /*a010*/  ISETP.GE.AND P5, PT, R185, UR4, PT ;  /* 0x00000004b9007c0c */ /* 0x000fe4000bfa6270 */
[----:B------:R-:W-:-:S07]  /*a020*/  CS2R R28, SRZ ;  /* 0x00000000001c7805 */ /* 0x000fce000001ff00 */
        /* <DEDUP_REMOVED lines=8> */
[C---:B--2---:R-:W-:Y:S01]  /*a0b0*/  @!P5 IMAD.X R49, R0.reuse, 0x1, R15, P2 ;  /* 0x000000010031d824 */ /* 0x044fe200010e060f */
[----:B------:R-:W-:Y:S01]  /*a0c0*/  CS2R R26, SRZ ;  /* 0x00000000001a7805 */ /* 0x000fe2000001ff00 */
[--C-:B------:R-:W-:Y:S01]  /*a0d0*/  @!P4 IMAD.X R9, R0, 0x1, R11.reuse, P0 ;  /* 0x000000010009c824 */ /* 0x100fe200000e060b */
[C---:B------:R-:W-:Y:S01]  /*a0e0*/  @!P5 IADD3.X R15, R4.reuse, R15, RZ, P3, !PT ;  /* 0x0000000f040fd210 */ /* 0x040fe20001ffe4ff */
[----:B------:R-:W-:Y:S01]  /*a0f0*/  @!P4 IMAD.X R13, R4, 0x1, R11, P1 ;  /* 0x00000001040dc824 */ /* 0x000fe200008e060b */
[----:B------:R0:W5:Y:S04]  /*a100*/  @!P5 LD.E.64 R20, desc[UR42][R48.64] ;  /* 0x0000002a3014d980 */ /* 0x000168000c101b00 */
[----:B------:R0:W5:Y:S04]  /*a110*/  @!P5 LD.E.64 R24, desc[UR42][R14.64] ;  /* 0x0000002a0e18d980 */ /* 0x000168000c101b00 */
[----:B------:R0:W5:Y:S04]  /*a120*/  @!P4 LD.E.64 R28, desc[UR42][R8.64] ;  /* 0x0000002a081cc980 */ /* 0x000168000c101b00 */
[----:B------:R0:W5:Y:S02]  /*a130*/  @!P4 LD.E.64 R26, desc[UR42][R12.64] ;  /* 0x0000002a0c1ac980 */ /* 0x000164000c101b00 */
.L_x_8919:
[----:B------:R-:W-:Y:S05]  /*a140*/  BSYNC B1 ;  /* 0x0000000000017941 */ /* 0x000fea0003800000 */
.L_x_8918:
[----:B0----5:R-:W-:Y:S01]  /*a150*/  IMAD.MOV.U32 R4, RZ, RZ, R24 ;  /* 0x000000ffff047224 */ /* 0x021fe200078e0018 */
[----:B------:R-:W-:Y:S01]  /*a160*/  UMOV UR4, 0xffffffff ;  /* 0xffffffff00047882 */ /* 0x000fe20000000000 */
[----:B------:R-:W-:Y:S02]  /*a170*/  IMAD.MOV.U32 R8, RZ, RZ, R25 ;  /* 0x000000ffff087224 */ /* 0x000fe400078e0019 */
[----:B--2---:R-:W-:Y:S02]  /*a180*/  IMAD.MOV.U32 R0, RZ, RZ, R26 ;  /* 0x000000ffff007224 */ /* 0x004fe400078e001a */
[----:B---3--:R-:W-:Y:S01]  /*a190*/  IMAD.MOV.U32 R3, RZ, RZ, R27 ;  /* 0x000000ffff037224 */ /* 0x008fe200078e001b */
[----:B------:R-:W-:Y:S01]  /*a1a0*/  PRMT R37, R4, 0x5410, R8 ;  /* 0x0000541004257816 */ /* 0x000fe20000000008 */
[----:B------:R-:W-:Y:S01]  /*a1b0*/  IMAD.MOV.U32 R4, RZ, RZ, R20 ;  /* 0x000000ffff047224 */ /* 0x000fe200078e0014 */
[----:B------:R-:W-:Y:S02]  /*a1c0*/  MOV R8, R21 ;  /* 0x0000001500087202 */ /* 0x000fe40000000f00 */
[----:B------:R-:W-:Y:S01]  /*a1d0*/  PRMT R58, R0, 0x5410, R3 ;  /* 0x00005410003a7816 */ /* 0x000fe20000000003 */
[----:B------:R-:W-:Y:S01]  /*a1e0*/  IMAD.MOV.U32 R0, RZ, RZ, R28 ;  /* 0x000000ffff007224 */ /* 0x000fe200078e001c */
[----:B------:R-:W-:Y:S01]  /*a1f0*/  PRMT R54, R4, 0x5410, R8 ;  /* 0x0000541004367816 */ /* 0x000fe20000000008 */
[----:B------:R-:W-:Y:S01]  /*a200*/  IMAD.MOV.U32 R3, RZ, RZ, R29 ;  /* 0x000000ffff037224 */ /* 0x000fe200078e001d */
[----:B------:R-:W-:-:S04]  /*a210*/  CS2R R8, SRZ ;  /* 0x0000000000087805 */ /* 0x000fc8000001ff00 */
[----:B------:R-:W-:Y:S01]  /*a220*/  PRMT R59, R0, 0x5410, R3 ;  /* 0x00005410003b7816 */ /* 0x000fe20000000003 */
[----:B------:R-:W-:Y:S06]  /*a230*/  BRA.DIV UR4, `(.L_x_8920) ;  /* 0x0000017a045c7947 */ /* 0x000fec000b800000 */
[----:B------:R0:W2:Y:S04]  /*a240*/  SHFL.IDX PT, R0, R7, 0x3, 0x181f ;  /* 0x00781f0007007f89 */ /* 0x0000a800000e0000 */
[----:B------:R0:W3:Y:S04]  /*a250*/  SHFL.IDX PT, R3, R6, 0x3, 0x181f ;  /* 0x00781f0006037f89 */ /* 0x0000e800000e0000 */
[----:B------:R0:W0:Y:S04]  /*a260*/  SHFL.IDX PT, R4, R10, 0x3, 0x181f ;  /* 0x00781f000a047f89 */ /* 0x00002800000e0000 */
[----:B-1--4-:R-:W1:Y:S02]  /*a270*/  SHFL.IDX PT, R5, R5, 0x3, 0x181f ;  /* 0x00781f0005057f89 */ /* 0x012e6400000e0000 */
.L_x_9210:
        /* <DEDUP_REMOVED lines=27> */
[----:B------:R-:W-:-:S02]  /*a430*/  @!P5 IADD3.X R51, R4, R11, RZ, P3, !PT ;  /* 0x0000000b0433d210 */ /* 0x000fc40001ffe4ff */
[----:B------:R-:W-:Y:S02]  /*a440*/  CS2R R10, SRZ ;  /* 0x00000000000a7805 */ /* 0x000fe4000001ff00 */
[----:B------:R-:W-:Y:S01]  /*a450*/  CS2R R8, SRZ ;  /* 0x0000000000087805 */ /* 0x000fe2000001ff00 */
[----:B------:R0:W5:Y:S04]  /*a460*/  @!P5 LD.E.64 R12, desc[UR42][R52.64] ;  /* 0x0000002a340cd980 */ /* 0x000168000c101b00 */
[----:B------:R0:W5:Y:S04]  /*a470*/  @!P5 LD.E.64 R10, desc[UR42][R50.64] ;  /* 0x0000002a320ad980 */ /* 0x000168000c101b00 */
[----:B------:R0:W5:Y:S04]  /*a480*/  @!P4 LD.E.64 R14, desc[UR42][R6.64] ;  /* 0x0000002a060ec980 */ /* 0x000168000c101b00 */
[----:B------:R0:W5:Y:S02]  /*a490*/  @!P4 LD.E.64 R8, desc[UR42][R48.64] ;  /* 0x0000002a3008c980 */ /* 0x000164000c101b00 */
.L_x_8922:
[----:B------:R-:W-:Y:S05]  /*a4a0*/  BSYNC B1 ;  /* 0x0000000000017941 */ /* 0x000fea0003800000 */
.L_x_8921:
[----:B------:R-:W4:Y:S01]  /*a4b0*/  SYNCS.PHASECHK.TRANS64.TRYWAIT P0, [R2+URZ+0x28800], R67 ;  /* 0x02880043020075a7 */ /* 0x000f22000800017f */
[----:B--2--5:R-:W-:Y:S01]  /*a4c0*/  IMAD.MOV.U32 R0, RZ, RZ, R8 ;  /* 0x000000ffff007224 */ /* 0x024fe200078e0008 */
[----:B---3--:R-:W-:Y:S01]  /*a4d0*/  VIADDMNMX R3, R65, -R190, 0x80, PT ;  /* 0x0000008041037446 */ /* 0x008fe200038009be */
[----:B------:R-:W-:Y:S01]  /*a4e0*/  IMAD.MOV.U32 R4, RZ, RZ, R9 ;  /* 0x000000ffff047224 */ /* 0x000fe200078e0009 */
[----:B------:R-:W-:Y:S01]  /*a4f0*/  BSSY B1, `(.L_x_8923) ;  /* 0x000000c000017945 */ /* 0x000fe20003800000 */
[----:B-1----:R-:W-:Y:S01]  /*a500*/  IMAD.MOV.U32 R5, RZ, RZ, R14 ;  /* 0x000000ffff057224 */ /* 0x002fe200078e000e */
[----:B------:R-:W-:Y:S01]  /*a510*/  ISETP.GE.AND P1, PT, R22, R3, PT ;  /* 0x000000031600720c */ /* 0x000fe20003f26270 */
[----:B0-----:R-:W-:Y:S01]  /*a520*/  IMAD.MOV.U32 R6, RZ, RZ, R15 ;  /* 0x000000ffff067224 */ /* 0x001fe200078e000f */
[----:B------:R-:W-:Y:S01]  /*a530*/  PRMT R49, R0, 0x5410, R4 ;  /* 0x0000541000317816 */ /* 0x000fe20000000004 */
[----:B------:R-:W-:Y:S02]  /*a540*/  IMAD.MOV.U32 R0, RZ, RZ, R10 ;  /* 0x000000ffff007224 */ /* 0x000fe400078e000a */
[----:B------:R-:W-:Y:S01]  /*a550*/  IMAD.MOV.U32 R4, RZ, RZ, R11 ;  /* 0x000000ffff047224 */ /* 0x000fe200078e000b */
[----:B------:R-:W-:-:S02]  /*a560*/  PRMT R50, R5, 0x5410, R6 ;  /* 0x0000541005327816 */ /* 0x000fc40000000006 */
[----:B------:R-:W-:Y:S02]  /*a570*/  MOV R5, R13 ;  /* 0x0000000d00057202 */ /* 0x000fe40000000f00 */
[----:B------:R-:W-:Y:S01]  /*a580*/  PRMT R0, R0, 0x5410, R4 ;  /* 0x0000541000007816 */ /* 0x000fe20000000004 */
[----:B------:R-:W-:Y:S01]  /*a590*/  IMAD.MOV.U32 R4, RZ, RZ, R12 ;  /* 0x000000ffff047224 */ /* 0x000fe200078e000c */
[----:B----4-:R-:W-:Y:S06]  /*a5a0*/  @!P0 BRA `(.L_x_8924) ;  /* 0x0000017400f48947 */ /* 0x010fec0003800000 */
.L_x_9211:
[----:B------:R-:W-:Y:S05]  /*a5b0*/  BSYNC B1 ;  /* 0x0000000000017941 */ /* 0x000fea0003800000 */
.L_x_8923:
        /* <DEDUP_REMOVED lines=50> */
.L_x_8928:
[----:B------:R-:W-:Y:S05]  /*a8e0*/  BSYNC B2 ;  /* 0x0000000000027941 */ /* 0x000fea0003800000 */
.L_x_8927:
        /* <DEDUP_REMOVED lines=43> */
.L_x_8926:
[----:B------:R-:W-:Y:S05]  /*aba0*/  BSYNC B1 ;  /* 0x0000000000017941 */ /* 0x000fea0003800000 */
.L_x_8925:
        /* <DEDUP_REMOVED lines=50> */
.L_x_8932:
[----:B------:R-:W-:Y:S05]  /*aed0*/  BSYNC B2 ;  /* 0x0000000000027941 */ /* 0x000fea0003800000 */
.L_x_8931:
        /* <DEDUP_REMOVED lines=43> */
.L_x_8930:
[----:B------:R-:W-:Y:S05]  /*b190*/  BSYNC B1 ;  /* 0x0000000000017941 */ /* 0x000fea0003800000 */
.L_x_8929:
        /* <DEDUP_REMOVED lines=50> */
.L_x_8936:
[----:B------:R-:W-:Y:S05]  /*b4c0*/  BSYNC B2 ;  /* 0x0000000000027941 */ /* 0x000fea0003800000 */
.L_x_8935:
        /* <DEDUP_REMOVED lines=43> */
.L_x_8934:
[----:B------:R-:W-:Y:S05]  /*b780*/  BSYNC B1 ;  /* 0x0000000000017941 */ /* 0x000fea0003800000 */
.L_x_8933:
        /* <DEDUP_REMOVED lines=49> */
.L_x_8939:
[----:B------:R-:W-:Y:S05]  /*baa0*/  BSYNC B1 ;  /* 0x0000000000017941 */ /* 0x000fea0003800000 */
.L_x_8938:
[----:B------:R-:W-:Y:S05]  /*bab0*/  @P1 BRA `(.L_x_8937) ;  /* 0x0000002400f01947 */ /* 0x000fea0003800000 */
[----:B-1234-:R-:W1:Y:S01]  /*bac0*/  LDS.128 R4, [R203+0x7000] ;  /* 0x00700000cb047984 */ /* 0x01ee620000000c00 */
[----:B------:R-:W-:Y:S02]  /*bad0*/  SHF.R.U64 R24, R12, 0x10, R13 ;  /* 0x000000100c187819 */ /* 0x000fe4000000120d */
[----:B------:R-:W-:Y:S02]  /*bae0*/  SHF.R.U32.HI R14, RZ, 0x10, R11 ;  /* 0x00000010ff0e7819 */ /* 0x000fe4000001160b */
[----:B------:R-:W-:Y:S01]  /*baf0*/  SHF.R.U32.HI R12, RZ, 0x10, R13 ;  /* 0x00000010ff0c7819 */ /* 0x000fe2000001160d */
[----:B------:R-:W-:Y:S01]  /*bb00*/  HADD2.F32 R13, -RZ, R0.H0_H0 ;  /* 0x20000000ff0d7230 */ /* 0x000fe20000004100 */
        /* <DEDUP_REMOVED lines=14> */
[C---:B------:R-:W-:Y:S01]  /*bbf0*/  FMUL.FTZ R10, R4.reuse, R13 ;  /* 0x0000000d040a7220 */ /* 0x040fe20000410000 */
[--C-:B------:R-:W-:Y:S02]  /*bc00*/  HADD2.F32 R6, -RZ, R5.reuse.H0_H0 ;  /* 0x20000005ff067230 */ /* 0x100fe40000004100 */
[----:B------:R-:W-:Y:S01]  /*bc10*/  FFMA.FTZ R15, R9, R14, R15 ;  /* 0x0000000e090f7223 */ /* 0x000fe2000001000f */
[----:B------:R-:W-:Y:S01]  /*bc20*/  FMUL.FTZ R12, R4, R11 ;  /* 0x0000000b040c7220 */ /* 0x000fe20000410000 */
[----:B------:R-:W-:-:S02]  /*bc30*/  HADD2.F32 R5, -RZ, R5.H1_H1 ;  /* 0x30000005ff057230 */ /* 0x000fc40000004100 */
[C---:B------:R-:W-:Y:S01]  /*bc40*/  FFMA.FTZ R10, R3.reuse, R11, -R10 ;  /* 0x0000000b030a7223 */ /* 0x040fe2000001080a */
[----:B------:R-:W-:Y:S02]  /*bc50*/  HADD2.F32 R9, -RZ, R0.H1_H1 ;  /* 0x30000000ff097230 */ /* 0x000fe40000004100 */
[----:B------:R-:W-:Y:S01]  /*bc60*/  FFMA.FTZ R3, R3, R13, R12 ;  /* 0x0000000d03037223 */ /* 0x000fe2000001000c */
[----:B------:R-:W-:Y:S02]  /*bc70*/  HADD2.F32 R4, -RZ, R21.H0_H0 ;  /* 0x20000015ff047230 */ /* 0x000fe40000004100 */
[----:B------:R-:W-:Y:S02]  /*bc80*/  HADD2.F32 R0, -RZ, R24.H0_H0 ;  /* 0x20000018ff007230 */ /* 0x000fe40000004100 */
[C---:B------:R-:W-:Y:S01]  /*bc90*/  FMUL.FTZ R12, R8.reuse, R9 ;  /* 0x00000009080c7220 */ /* 0x040fe20000410000 */
[----:B------:R-:W-:Y:S01]  /*bca0*/  FMUL.FTZ R8, R8, R48 ;  /* 0x0000003008087220 */ /* 0x000fe20000410000 */
[C---:B------:R-:W-:Y:S01]  /*bcb0*/  FMUL.FTZ R11, R5.reuse, R4 ;  /* 0x00000004050b7220 */ /* 0x040fe20000410000 */
[----:B------:R-:W-:Y:S01]  /*bcc0*/  FMUL.FTZ R13, R5, R0 ;  /* 0x00000000050d7220 */ /* 0x000fe20000410000 */
[----:B------:R-:W-:-:S02]  /*bcd0*/  FFMA.FTZ R12, R7, R48, -R12 ;  /* 0x00000030070c7223 */ /* 0x000fc4000001080c */
[C---:B------:R-:W-:Y:S01]  /*bce0*/  FFMA.FTZ R5, R6.reuse, R0, -R11 ;  /* 0x0000000006057223 */ /* 0x040fe2000001080b */
[----:B------:R-:W-:Y:S01]  /*bcf0*/  FFMA.FTZ R9, R7, R9, R8 ;  /* 0x0000000907097223 */ /* 0x000fe20000010008 */
[----:B------:R-:W-:Y:S01]  /*bd00*/  FFMA.FTZ R0, R6, R4, R13 ;  /* 0x0000000406007223 */ /* 0x000fe2000001000d */
[----:B------:R-:W-:Y:S02]  /*bd10*/  F2FP.F16.F32.PACK_AB R7, R15, R20 ;  /* 0x000000140f07723e */ /* 0x000fe400000000ff */
[----:B------:R-:W-:Y:S02]  /*bd20*/  F2FP.F16.F32.PACK_AB R4, R3, R10 ;  /* 0x0000000a0304723e */ /* 0x000fe400000000ff */
[----:B------:R-:W-:Y:S02]  /*bd30*/  F2FP.F16.F32.PACK_AB R6, R9, R12 ;  /* 0x0000000c0906723e */ /* 0x000fe400000000ff */
[----:B------:R-:W-:-:S05]  /*bd40*/  F2FP.F16.F32.PACK_AB R5, R0, R5 ;  /* 0x000000050005723e */ /* 0x000fca00000000ff */
[----:B------:R1:W-:Y:S01]  /*bd50*/  STS.128 [R203+0x7000], R4 ;  /* 0x00700004cb007388 */ /* 0x0003e20000000c00 */
[----:B------:R-:W-:Y:S05]  /*bd60*/  BRA `(.L_x_8937) ;  /* 0x0000002400447947 */ /* 0x000fea0003800000 */
.L_x_8910:
        /* <DEDUP_REMOVED lines=39> */
[----:B------:R-:W-:-:S03]  /*bfe0*/  @!P1 IMAD.MOV.U32 R8, RZ, RZ, R4 ;  /* 0x000000ffff089224 */ /* 0x000fc600078e0004 */
[----:B------:R-:W-:-:S06]  /*bff0*/  @!P1 MOV R9, R7 ;  /* 0x0000000700099202 */ /* 0x000fcc0000000f00 */
        /* <DEDUP_REMOVED lines=11> */
[----:B--2---:R-:W-:Y:S01]  /*c0b0*/  @!P1 IMAD.MOV.U32 R46, RZ, RZ, R8 ;  /* 0x000000ffff2e9224 */ /* 0x004fe200078e0008 */
[----:B------:R-:W-:Y:S01]  /*c0c0*/  @!P1 MOV R49, R11 ;  /* 0x0000000b00319202 */ /* 0x000fe20000000f00 */
[----:B------:R-:W-:Y:S01]  /*c0d0*/  @!P1 IMAD.MOV.U32 R47, RZ, RZ, R9 ;  /* 0x000000ffff2f9224 */ /* 0x000fe200078e0009 */
[----:B------:R0:W2:Y:S01]  /*c0e0*/  SHFL.IDX PT, R8, R32, 0x1, 0x181f ;  /* 0x00381f0020087f89 */ /* 0x0000a200000e0000 */
[----:B------:R-:W-:-:S02]  /*c0f0*/  IMAD.MOV.U32 R0, RZ, RZ, R46 ;  /* 0x000000ffff007224 */ /* 0x000fc400078e002e */
[----:B------:R-:W-:Y:S01]  /*c100*/  IMAD.MOV.U32 R12, RZ, RZ, R47 ;  /* 0x000000ffff0c7224 */ /* 0x000fe200078e002f */
[----:B------:R0:W4:Y:S01]  /*c110*/  SHFL.IDX PT, R9, R33, 0x1, 0x181f ;  /* 0x00381f0021097f89 */ /* 0x00012200000e0000 */
[----:B------:R-:W-:Y:S01]  /*c120*/  @!P1 IMAD.MOV.U32 R48, RZ, RZ, R10 ;  /* 0x000000ffff309224 */ /* 0x000fe200078e000a */
[----:B------:R-:W-:Y:S01]  /*c130*/  PRMT R64, R64, 0x5410, R0 ;  /* 0x0000541040407816 */ /* 0x000fe20000000000 */
[----:B------:R-:W-:Y:S01]  /*c140*/  IMAD.MOV.U32 R11, RZ, RZ, R49 ;  /* 0x000000ffff0b7224 */ /* 0x000fe200078e0031 */
[----:B------:R0:W0:Y:S01]  /*c150*/  SHFL.IDX PT, R0, R35, 0x1, 0x181f ;  /* 0x00381f0023007f89 */ /* 0x00002200000e0000 */
[----:B------:R-:W-:Y:S01]  /*c160*/  IMAD.MOV.U32 R10, RZ, RZ, R48 ;  /* 0x000000ffff0a7224 */ /* 0x000fe200078e0030 */
[----:B------:R-:W-:Y:S01]  /*c170*/  PRMT R67, R12, 0x7610, R67 ;  /* 0x000076100c437816 */ /* 0x000fe20000000043 */
[----:B---3--:R-:W-:Y:S02]  /*c180*/  @!P1 IMAD.MOV.U32 R44, RZ, RZ, R4 ;  /* 0x000000ffff2c9224 */ /* 0x008fe400078e0004 */
[----:B------:R-:W-:Y:S01]  /*c190*/  @!P1 IMAD.MOV.U32 R45, RZ, RZ, R5 ;  /* 0x000000ffff2d9224 */ /* 0x000fe200078e0005 */
[----:B------:R-:W-:Y:S01]  /*c1a0*/  PRMT R37, R10, 0x5410, R11 ;  /* 0x000054100a257816 */ /* 0x000fe2000000000b */
[----:B------:R-:W-:-:S02]  /*c1b0*/  @!P1 IMAD.MOV.U32 R50, RZ, RZ, R6 ;  /* 0x000000ffff329224 */ /* 0x000fc400078e0006 */
[----:B------:R-:W-:Y:S01]  /*c1c0*/  @!P1 IMAD.MOV.U32 R51, RZ, RZ, R7 ;  /* 0x000000ffff339224 */ /* 0x000fe200078e0007 */
[----:B------:R-:W-:Y:S01]  /*c1d0*/  MOV R5, R45 ;  /* 0x0000002d00057202 */ /* 0x000fe20000000f00 */
[----:B------:R-:W-:Y:S02]  /*c1e0*/  IMAD.MOV.U32 R4, RZ, RZ, R44 ;  /* 0x000000ffff047224 */ /* 0x000fe400078e002c */
[----:B------:R-:W-:Y:S01]  /*c1f0*/  IMAD.MOV.U32 R6, RZ, RZ, R50 ;  /* 0x000000ffff067224 */ /* 0x000fe200078e0032 */
[----:B------:R-:W-:Y:S01]  /*c200*/  PRMT R67, R67, 0x5410, R5 ;  /* 0x0000541043437816 */ /* 0x000fe20000000005 */
[----:B------:R-:W-:-:S03]  /*c210*/  IMAD.MOV.U32 R7, RZ, RZ, R51 ;  /* 0x000000ffff077224 */ /* 0x000fc600078e0033 */
[----:B------:R-:W-:Y:S02]  /*c220*/  PRMT R66, R6, 0x5410, R4 ;  /* 0x0000541006427816 */ /* 0x000fe40000000004 */
[----:B-12-4-:R-:W-:-:S07]  /*c230*/  PRMT R64, R7, 0x7610, R64 ;  /* 0x0000761007407816 */ /* 0x016fce0000000040 */
.L_x_9221:
[----:B------:R-:W-:Y:S01]  /*c240*/  VIADD R4, R56, 0x20 ;  /* 0x0000002038047836 */ /* 0x000fe20000000000 */
        /* <DEDUP_REMOVED lines=14> */
[--C-:B0-----:R-:W-:Y:S02]  /*c330*/  IMAD.X R5, R0, 0x1, R6.reuse, P1 ;  /* 0x0000000100057824 */ /* 0x101fe400008e0606 */
[----:B------:R-:W-:-:S04]  /*c340*/  IMAD.X R15, R9, 0x1, R6, P2 ;  /* 0x00000001090f7824 */ /* 0x000fc800010e0606 */
[----:B------:R-:W5:Y:S04]  /*c350*/  LD.E.128 R4, desc[UR42][R4.64] ;  /* 0x0000002a04047980 */ /* 0x000f68000c101d00 */
[----:B------:R1:W5:Y:S02]  /*c360*/  LD.E.128 R24, desc[UR42][R14.64] ;  /* 0x0000002a0e187980 */ /* 0x000364000c101d00 */
.L_x_8942:
[----:B------:R-:W-:Y:S05]  /*c370*/  BSYNC B1 ;  /* 0x0000000000017941 */ /* 0x000fea0003800000 */
.L_x_8941:
        /* <DEDUP_REMOVED lines=14> */
[----:B------:R-:W0:Y:S01]  /*c460*/  SHFL.IDX PT, R8, R32, 0x2, 0x181f ;  /* 0x00581f0020087f89 */ /* 0x000e2200000e0000 */
[----:B------:R-:W-:-:S03]  /*c470*/  VIADD R10, R56, 0x40 ;  /* 0x00000040380a7836 */ /* 0x000fc60000000000 */
[----:B------:R-:W2:Y:S02]  /*c480*/  SHFL.IDX PT, R0, R35, 0x2, 0x181f ;  /* 0x00581f0023007f89 */ /* 0x000ea400000e0000 */
[----:B------:R-:W-:Y:S02]  /*c490*/  ISETP.GE.OR P1, PT, R10, R3, P0 ;  /* 0x000000030a00720c */ /* 0x000fe40000726670 */
[----:B-1----:R-:W1:Y:S04]  /*c4a0*/  SHFL.IDX PT, R14, R34, 0x2, 0x181f ;  /* 0x00581f00220e7f89 */ /* 0x002e6800000e0000 */
[----:B------:R-:W3:Y:S07]  /*c4b0*/  SHFL.IDX PT, R20, R33, 0x2, 0x181f ;  /* 0x00581f0021147f89 */ /* 0x000eee00000e0000 */
[----:B------:R-:W-:-:S02]  /*c4c0*/  @!P1 SHF.L.U32 R21, R16, 0x1, RZ ;  /* 0x0000000110159819 */ /* 0x000fc400000006ff */
[----:B------:R-:W-:Y:S02]  /*c4d0*/  @!P1 SHF.L.U64.HI R29, R16, 0x1, R17 ;  /* 0x00000001101d9819 */ /* 0x000fe40000010211 */
[----:B0-----:R-:W-:-:S05]  /*c4e0*/  @!P1 IADD3 R8, P2, R8, R21, RZ ;  /* 0x0000001508089210 */ /* 0x001fca0007f5e0ff */
[----:B--2---:R-:W-:-:S06]  /*c4f0*/  @!P1 IMAD.X R9, R0, 0x1, R29, P2 ;  /* 0x0000000100099824 */ /* 0x004fcc00010e061d */
[----:B------:R-:W2:Y:S01]  /*c500*/  @!P1 LD.E.128 R8, desc[UR42][R8.64] ;  /* 0x0000002a08089980 */ /* 0x000ea2000c101d00 */
[----:B-1----:R-:W-:-:S05]  /*c510*/  @!P1 IADD3 R28, P2, R14, R21, RZ ;  /* 0x000000150e1c9210 */ /* 0x002fca0007f5e0ff */
        /* <DEDUP_REMOVED lines=9> */
[----:B--2---:R-:W-:Y:S01]  /*c5b0*/  @!P1 IMAD.MOV.U32 R20, RZ, RZ, R8 ;  /* 0x000000ffff149224 */ /* 0x004fe200078e0008 */
[----:B------:R-:W-:Y:S01]  /*c5c0*/  @!P1 MOV R39, R11 ;  /* 0x0000000b00279202 */ /* 0x000fe20000000f00 */
[----:B------:R-:W-:Y:S02]  /*c5d0*/  @!P1 IMAD.MOV.U32 R21, RZ, RZ, R9 ;  /* 0x000000ffff159224 */ /* 0x000fe400078e0009 */
[----:B------:R-:W-:Y:S02]  /*c5e0*/  IMAD.MOV.U32 R0, RZ, RZ, R20 ;  /* 0x000000ffff007224 */ /* 0x000fe400078e0014 */
[----:B------:R-:W-:-:S02]  /*c5f0*/  IMAD.MOV.U32 R12, RZ, RZ, R21 ;  /* 0x000000ffff0c7224 */ /* 0x000fc400078e0015 */
[----:B------:R-:W-:Y:S02]  /*c600*/  @!P1 IMAD.MOV.U32 R38, RZ, RZ, R10 ;  /* 0x000000ffff269224 */ /* 0x000fe400078e000a */
[----:B------:R-:W-:Y:S01]  /*c610*/  IMAD.MOV.U32 R9, RZ, RZ, R39 ;  /* 0x000000ffff097224 */ /* 0x000fe200078e0027 */
[----:B------:R-:W-:Y:S01]  /*c620*/  PRMT R59, R0, 0x5410, R12 ;  /* 0x00005410003b7816 */ /* 0x000fe2000000000c */
[----:B------:R-:W-:Y:S01]  /*c630*/  IMAD.MOV.U32 R8, RZ, RZ, R38 ;  /* 0x000000ffff087224 */ /* 0x000fe200078e0026 */
[----:B------:R2:W0:Y:S01]  /*c640*/  SHFL.IDX PT, R0, R35, 0x3, 0x181f ;  /* 0x00781f0023007f89 */ /* 0x00042200000e0000 */
[----:B---3--:R-:W-:Y:S02]  /*c650*/  @!P1 IMAD.MOV.U32 R40, RZ, RZ, R28 ;  /* 0x000000ffff289224 */ /* 0x008fe400078e001c */
[----:B------:R-:W-:Y:S01]  /*c660*/  @!P1 IMAD.MOV.U32 R41, RZ, RZ, R29 ;  /* 0x000000ffff299224 */ /* 0x000fe200078e001d */
[----:B------:R-:W-:Y:S01]  /*c670*/  PRMT R52, R8, 0x5410, R9 ;  /* 0x0000541008347816 */ /* 0x000fe20000000009 */
[----:B------:R-:W-:-:S02]  /*c680*/  @!P1 IMAD.MOV.U32 R42, RZ, RZ, R30 ;  /* 0x000000ffff2a9224 */ /* 0x000fc400078e001e */
[----:B------:R-:W-:Y:S01]  /*c690*/  @!P1 IMAD.MOV.U32 R43, RZ, RZ, R31 ;  /* 0x000000ffff2b9224 */ /* 0x000fe200078e001f */
[----:B------:R-:W-:Y:S01]  /*c6a0*/  MOV R9, R41 ;  /* 0x0000002900097202 */ /* 0x000fe20000000f00 */
[----:B------:R-:W-:Y:S02]  /*c6b0*/  IMAD.MOV.U32 R8, RZ, RZ, R40 ;  /* 0x000000ffff087224 */ /* 0x000fe400078e0028 */
[----:B------:R-:W-:Y:S02]  /*c6c0*/  IMAD.MOV.U32 R10, RZ, RZ, R42 ;  /* 0x000000ffff0a7224 */ /* 0x000fe400078e002a */
[----:B------:R-:W-:Y:S01]  /*c6d0*/  IMAD.MOV.U32 R11, RZ, RZ, R43 ;  /* 0x000000ffff0b7224 */ /* 0x000fe200078e002b */
[----:B------:R-:W-:Y:S02]  /*c6e0*/  PRMT R62, R8, 0x5410, R9 ;  /* 0x00005410083e7816 */ /* 0x000fe40000000009 */
[----:B------:R-:W-:Y:S02]  /*c6f0*/  CS2R R8, SRZ ;  /* 0x0000000000087805 */ /* 0x000fe4000001ff00 */
[----:B-12-4-:R-:W-:-:S07]  /*c700*/  PRMT R63, R10, 0x5410, R11 ;  /* 0x000054100a3f7816 */ /* 0x016fce000000000b */
.L_x_9231:
        /* <DEDUP_REMOVED lines=15> */
[C---:B------:R-:W-:Y:S01]  /*c800*/  IMAD.SHL.U32 R11, R16.reuse, 0x2, RZ ;  /* 0x00000002100b7824 */ /* 0x040fe200078e00ff */
[----:B------:R-:W-:-:S04]  /*c810*/  SHF.L.U64.HI R9, R16, 0x1, R17 ;  /* 0x0000000110097819 */ /* 0x000fc80000010211 */
[-C--:B0-----:R-:W-:Y:S02]  /*c820*/  IADD3 R12, P1, R32, R11.reuse, RZ ;  /* 0x0000000b200c7210 */ /* 0x081fe40007f3e0ff */
[----:B------:R-:W-:-:S03]  /*c830*/  IADD3 R8, P2, R34, R11, RZ ;  /* 0x0000000b22087210 */ /* 0x000fc60007f5e0ff */
[--C-:B------:R-:W-:Y:S02]  /*c840*/  IMAD.X R13, R0, 0x1, R9.reuse, P1 ;  /* 0x00000001000d7824 */ /* 0x100fe400008e0609 */
[----:B------:R-:W-:-:S04]  /*c850*/  IMAD.X R9, R33, 0x1, R9, P2 ;  /* 0x0000000121097824 */ /* 0x000fc800010e0609 */
[----:B------:R-:W5:Y:S04]  /*c860*/  LD.E.128 R12, desc[UR42][R12.64] ;  /* 0x0000002a0c0c7980 */ /* 0x000f68000c101d00 */
[----:B------:R-:W5:Y:S02]  /*c870*/  LD.E.128 R8, desc[UR42][R8.64] ;  /* 0x0000002a08087980 */ /* 0x000f64000c101d00 */
.L_x_8945:
[----:B------:R-:W-:Y:S05]  /*c880*/  BSYNC B1 ;  /* 0x0000000000017941 */ /* 0x000fea0003800000 */
.L_x_8944:
[----:B------:R-:W1:Y:S01]  /*c890*/  SYNCS.PHASECHK.TRANS64.TRYWAIT P4, [R2+URZ+0x28800], R29 ;  /* 0x0288001d020075a7 */ /* 0x000e62000808017f */
[----:B------:R-:W-:Y:S01]  /*c8a0*/  VIADDMNMX R3, R3, -R190, 0x80, PT ;  /* 0x0000008003037446 */ /* 0x000fe200038009be */
[----:B-----5:R-:W-:Y:S01]  /*c8b0*/  IMAD.MOV.U32 R28, RZ, RZ, R9 ;  /* 0x000000ffff1c7224 */ /* 0x020fe200078e0009 */
[----:B0-----:R-:W-:Y:S01]  /*c8c0*/  MOV R0, R8 ;  /* 0x0000000800007202 */ /* 0x001fe20000000f00 */
[----:B------:R-:W-:Y:S01]  /*c8d0*/  IMAD.MOV.U32 R30, RZ, RZ, R13 ;  /* 0x000000ffff1e7224 */ /* 0x000fe200078e000d */
[-C--:B------:R-:W-:Y:S01]  /*c8e0*/  ISETP.GE.OR P3, PT, R22, R3.reuse, P0 ;  /* 0x000000031600720c */ /* 0x080fe20000766670 */
[----:B------:R-:W-:Y:S01]  /*c8f0*/  BSSY B1, `(.L_x_8946) ;  /* 0x000000d000017945 */ /* 0x000fe20003800000 */
        /* <DEDUP_REMOVED lines=9> */
[----:B------:R-:W-:Y:S02]  /*c990*/  PRMT R61, R28, 0x5410, R30 ;  /* 0x000054101c3d7816 */ /* 0x000fe4000000001e */
[----:B------:R-:W-:Y:S01]  /*c9a0*/  MOV R3, R15 ;  /* 0x0000000f00037202 */ /* 0x000fe20000000f00 */
[----:B-1----:R-:W-:Y:S06]  /*c9b0*/  @!P4 BRA `(.L_x_8947) ;  /* 0x0000015c00c4c947 */ /* 0x002fec0003800000 */
.L_x_9232:
[----:B------:R-:W-:Y:S05]  /*c9c0*/  BSYNC B1 ;  /* 0x0000000000017941 */ /* 0x000fea0003800000 */
.L_x_8946:
        /* <DEDUP_REMOVED lines=98> */
.L_x_8949:
[----:B------:R-:W-:Y:S05]  /*cff0*/  BSYNC B1 ;  /* 0x0000000000017941 */ /* 0x000fea0003800000 */
.L_x_8948:
        /* <DEDUP_REMOVED lines=23> */
[----:B------:R-:W-:Y:S02]  /*d170*/  LEA R37, R33, R2, 0x1 ;  /* 0x0000000221257211 */ /* 0x000fe400078e08ff */
[----:B------:R-:W-:Y:S02]  /*d180*/  SHF.R.U32.HI R49, RZ, 0x10, R27 ;  /* 0x00000010ff317819 */ /* 0x000fe4000001161b */
[--C-:B------:R-:W-:Y:S01]  /*d190*/  SHF.R.U32.HI R67, RZ, 0x10, R7.reuse ;  /* 0x00000010ff437819 */ /* 0x100fe20000011607 */
[----:B------:R-:W0:Y:S01]  /*d1a0*/  LDS.128 R32, [R37+0x10400] ;  /* 0x0104000025207984 */ /* 0x000e220000000c00 */
[----:B------:R-:W-:Y:S01]  /*d1b0*/  SHF.R.U64 R68, R6, 0x10, R7 ;  /* 0x0000001006447819 */ /* 0x000fe20000001207 */
[----:B0-----:R-:W-:Y:S02]  /*d1c0*/  HADD2.F32 R25, -RZ, R33.H0_H0 ;  /* 0x20000021ff197230 */ /* 0x001fe40000004100 */
[----:B------:R-:W-:-:S02]  /*d1d0*/  HADD2.F32 R24, -RZ, R32.H0_H0 ;  /* 0x20000020ff187230 */ /* 0x000fc40000004100 */
[----:B------:R-:W-:Y:S02]  /*d1e0*/  HADD2.F32 R33, -RZ, R33.H1_H1 ;  /* 0x30000021ff217230 */ /* 0x000fe40000004100 */
[C---:B------:R-:W-:Y:S01]  /*d1f0*/  FMUL.FTZ R50, R25.reuse, R46 ;  /* 0x0000002e19327220 */ /* 0x040fe20000410000 */
[----:B------:R-:W-:Y:S01]  /*d200*/  FMUL.FTZ R64, R25, R44 ;  /* 0x0000002c19407220 */ /* 0x000fe20000410000 */
[----:B------:R-:W-:Y:S02]  /*d210*/  HADD2.F32 R26, -RZ, R34.H0_H0 ;  /* 0x20000022ff1a7230 */ /* 0x000fe40000004100 */
[----:B------:R-:W-:Y:S02]  /*d220*/  HADD2.F32 R27, -RZ, R35.H0_H0 ;  /* 0x20000023ff1b7230 */ /* 0x000fe40000004100 */
[----:B------:R-:W-:Y:S01]  /*d230*/  FMUL.FTZ R66, R33, R48 ;  /* 0x0000003021427220 */ /* 0x000fe20000410000 */
[----:B------:R-:W-:Y:S02]  /*d240*/  HADD2.F32 R25, -RZ, R55.H0_H0 ;  /* 0x20000037ff197230 */ /* 0x000fe40000004100 */
[----:B------:R-:W-:-:S02]  /*d250*/  HADD2.F32 R35, -RZ, R35.H1_H1 ;  /* 0x30000023ff237230 */ /* 0x000fc40000004100 */
[----:B------:R-:W-:Y:S02]  /*d260*/  HADD2.F32 R32, -RZ, R32.H1_H1 ;  /* 0x30000020ff207230 */ /* 0x000fe40000004100 */
[----:B------:R-:W-:Y:S01]  /*d270*/  HADD2.F32 R34, -RZ, R34.H1_H1 ;  /* 0x30000022ff227230 */ /* 0x000fe20000004100 */
[----:B--2---:R-:W0:Y:S02]  /*d280*/  LDS.128 R28, [R70] ;  /* 0x00000000461c7984 */ /* 0x004e240000000c00 */
[--C-:B0-----:R-:W-:Y:S02]  /*d290*/  HADD2.F32 R5, -RZ, R29.reuse.H0_H0 ;  /* 0x2000001dff057230 */ /* 0x101fe40000004100 */
[----:B------:R-:W-:Y:S02]  /*d2a0*/  HADD2.F32 R4, -RZ, R28.H0_H0 ;  /* 0x2000001cff047230 */ /* 0x000fe40000004100 */
[----:B------:R-:W-:Y:S02]  /*d2b0*/  HADD2.F32 R29, -RZ, R29.H1_H1 ;  /* 0x3000001dff1d7230 */ /* 0x000fe40000004100 */
[C---:B------:R-:W-:Y:S01]  /*d2c0*/  FFMA.FTZ R50, R5.reuse, R44, -R50 ;  /* 0x0000002c05327223 */ /* 0x040fe20000010832 */
[----:B------:R-:W-:Y:S01]  /*d2d0*/  FFMA.FTZ R64, R5, R46, R64 ;  /* 0x0000002e05407223 */ /* 0x000fe20000010040 */
[----:B------:R-:W-:Y:S01]  /*d2e0*/  FMUL.FTZ R5, R24, R53 ;  /* 0x0000003518057220 */ /* 0x000fe20000410000 */
[----:B------:R-:W-:-:S02]  /*d2f0*/  HADD2.F32 R44, -RZ, R45.H0_H0 ;  /* 0x2000002dff2c7230 */ /* 0x000fc40000004100 */
[-C--:B------:R-:W-:Y:S01]  /*d300*/  FMUL.FTZ R24, R24, R57.reuse ;  /* 0x0000003918187220 */ /* 0x080fe20000410000 */
[----:B------:R-:W-:Y:S02]  /*d310*/  HADD2.F32 R6, -RZ, R30.H0_H0 ;  /* 0x2000001eff067230 */ /* 0x000fe40000004100 */
[C---:B------:R-:W-:Y:S01]  /*d320*/  FFMA.FTZ R57, R4.reuse, R57, -R5 ;  /* 0x0000003904397223 */ /* 0x040fe20000010805 */
[--C-:B------:R-:W-:Y:S02]  /*d330*/  HADD2.F32 R5, -RZ, R58.reuse.H0_H0 ;  /* 0x2000003aff057230 */ /* 0x100fe40000004100 */
[----:B------:R-:W-:Y:S01]  /*d340*/  FFMA.FTZ R53, R4, R53, R24 ;  /* 0x0000003504357223 */ /* 0x000fe20000010018 */
[-C--:B------:R-:W-:Y:S01]  /*d350*/  FMUL.FTZ R46, R33, R44.reuse ;  /* 0x0000002c212e7220 */ /* 0x080fe20000410000 */
[----:B------:R-:W-:Y:S02]  /*d360*/  HADD2.F32 R24, -RZ, R55.H1_H1 ;  /* 0x30000037ff187230 */ /* 0x000fe40000004100 */
[----:B------:R-:W-:Y:S01]  /*d370*/  FFMA.FTZ R33, R29, R44, -R66 ;  /* 0x0000002c1d217223 */ /* 0x000fe20000010842 */
[----:B------:R-:W-:-:S02]  /*d380*/  HADD2.F32 R58, -RZ, R58.H1_H1 ;  /* 0x3000003aff3a7230 */ /* 0x000fc40000004100 */
[----:B------:R-:W-:Y:S01]  /*d390*/  FFMA.FTZ R45, R29, R48, R46 ;  /* 0x000000301d2d7223 */ /* 0x000fe2000001002e */
[----:B------:R-:W-:Y:S02]  /*d3a0*/  HADD2.F32 R7, -RZ, R31.H0_H0 ;  /* 0x2000001fff077230 */ /* 0x000fe40000004100 */
[C---:B------:R-:W-:Y:S01]  /*d3b0*/  FMUL.FTZ R29, R26.reuse, R25 ;  /* 0x000000191a1d7220 */ /* 0x040fe20000410000 */
[-C--:B------:R-:W-:Y:S01]  /*d3c0*/  FMUL.FTZ R47, R26, R5.reuse ;  /* 0x000000051a2f7220 */ /* 0x080fe20000410000 */
[C---:B------:R-:W-:Y:S01]  /*d3d0*/  FMUL.FTZ R46, R27.reuse, R24 ;  /* 0x000000181b2e7220 */ /* 0x040fe20000410000 */
[----:B------:R-:W-:Y:S02]  /*d3e0*/  HADD2.F32 R26, -RZ, R49.H0_H0 ;  /* 0x20000031ff1a7230 */ /* 0x000fe40000004100 */
[----:B------:R-:W-:Y:S01]  /*d3f0*/  FMUL.FTZ R27, R27, R58 ;  /* 0x0000003a1b1b7220 */ /* 0x000fe20000410000 */
[----:B------:R-:W-:Y:S02]  /*d400*/  HADD2.F32 R4, -RZ, R67.H0_H0 ;  /* 0x20000043ff047230 */ /* 0x000fe40000004100 */
[C---:B------:R-:W-:Y:S01]  /*d410*/  FFMA.FTZ R44, R6.reuse, R5, -R29 ;  /* 0x00000005062c7223 */ /* 0x040fe2000001081d */
[----:B------:R-:W-:Y:S01]  /*d420*/  FFMA.FTZ R47, R6, R25, R47 ;  /* 0x00000019062f7223 */ /* 0x000fe2000001002f */
[----:B------:R-:W-:-:S02]  /*d430*/  HADD2.F32 R31, -RZ, R31.H1_H1 ;  /* 0x3000001fff1f7230 */ /* 0x000fc40000004100 */
[----:B------:R-:W-:Y:S01]  /*d440*/  FFMA.FTZ R6, R7, R24, R27 ;  /* 0x0000001807067223 */ /* 0x000fe2000001001b */
[----:B------:R-:W-:Y:S01]  /*d450*/  FMUL.FTZ R48, R35, R26 ;  /* 0x0000001a23307220 */ /* 0x000fe20000410000 */
        /* <DEDUP_REMOVED lines=28> */
.L_x_8951:
[----:B------:R-:W-:Y:S05]  /*d620*/  BSYNC B1 ;  /* 0x0000000000017941 */ /* 0x000fea0003800000 */
.L_x_8950:
        /* <DEDUP_REMOVED lines=98> */
.L_x_8953:
[----:B------:R-:W-:Y:S05]  /*dc50*/  BSYNC B1 ;  /* 0x0000000000017941 */ /* 0x000fea0003800000 */
.L_x_8952:
        /* <DEDUP_REMOVED lines=98> */
.L_x_8937:
[----:B------:R-:W-:Y:S05]  /*e280*/  BSYNC B0 ;  /* 0x0000000000007941 */ /* 0x000fea0003800000 */
.L_x_8909:
        /* <DEDUP_REMOVED lines=8> */
.L_x_8907:
[----:B------:R-:W-:-:S04]  /*e310*/  MOV R0, UR45 ;  /* 0x0000002d00007c02 */ /* 0x000fc80008000f00 */
[----:B------:R-:W-:-:S13]  /*e320*/  ISETP.NE.AND P0, PT, R0, 0x3, PT ;  /* 0x000000030000780c */ /* 0x000fda0003f05270 */
[----:B------:R-:W-:Y:S05]  /*e330*/  @!P0 BRA `(.L_x_8954) ;  /* 0x0000000000048947 */ /* 0x000fea0003800000 */
[----:B------:R-:W-:Y:S01]  /*e340*/  BPT.TRAP 0x1 ;  /* 0x000000040000795c */ /* 0x000fe20000300000 */
.L_x_8954:
[----:B01----:R-:W-:Y:S01]  /*e350*/  IMAD R3, R184, 0x8, R2 ;  /* 0x00000008b8037824 */ /* 0x003fe200078e0202 */
[----:B------:R-:W-:-:S04]  /*e360*/  SHF.L.U32 R0, R186, 0x1f, RZ ;  /* 0x0000001fba007819 */ /* 0x000fc800000006ff */
[----:B------:R0:W1:Y:S01]  /*e370*/  SYNCS.PHASECHK.TRANS64.TRYWAIT P2, [R3+URZ+0x28830], R0 ;  /* 0x02883000030075a7 */ /* 0x000062000804017f */
[----:B------:R-:W-:Y:S05]  /*e380*/  @!P0 BRA `(.L_x_8955) ;  /* 0x0000000000048947 */ /* 0x000fea0003800000 */
[----:B------:R-:W-:Y:S01]  /*e390*/  BPT.TRAP 0x1 ;  /* 0x000000040000795c */ /* 0x000fe20000300000 */
.L_x_8955:
[----:B--234-:R-:W2:Y:S02]  /*e3a0*/  S2R R4, SR_TID.X ;  /* 0x0000000000047919 */ /* 0x01cea40000002100 */
[----:B--2---:R-:W-:-:S04]  /*e3b0*/  LOP3.LUT R4, R4, 0x7f, RZ, 0xc0, !PT ;  /* 0x0000007f04047812 */ /* 0x004fc800078ec0ff */
[----:B------:R-:W-:Y:S01]  /*e3c0*/  ISETP.NE.AND P1, PT, R4, RZ, PT ;  /* 0x000000ff0400720c */ /* 0x000fe20003f25270 */
[----:B-1----:R-:W-:-:S12]  /*e3d0*/  @P2 BRA `(.L_x_8956) ;  /* 0x0000000000082947 */ /* 0x002fd80003800000 */
[----:B------:R-:W1:Y:S02]  /*e3e0*/  SYNCS.PHASECHK.TRANS64.TRYWAIT P2, [R3+URZ+0x28830], R0 ;  /* 0x02883000030075a7 */ /* 0x000e64000804017f */
[----:B-1----:R-:W-:Y:S05]  /*e3f0*/  @!P2 BRA `(.L_x_8957) ;  /* 0x000001440048a947 */ /* 0x002fea0003800000 */
.L_x_8956:
        /* <DEDUP_REMOVED lines=26> */
[----:B------:R-:W-:Y:S01]  /*e5a0*/  R2UR UR19, R9 ;  /* 0x00000000091372ca */ /* 0x000fe200000e0000 */
[----:B------:R-:W-:Y:S01]  /*e5b0*/  IMAD.MOV.U32 R9, RZ, RZ, 0x40000040 ;  /* 0x40000040ff097424 */ /* 0x000fe200078e00ff */
[----:B------:R-:W-:Y:S01]  /*e5c0*/  R2UR UR10, R8 ;  /* 0x00000000080a72ca */ /* 0x000fe200000e0000 */
[----:B------:R-:W-:Y:S01]  /*e5d0*/  UIADD3 UR20, UR12, 0x400, URZ ;  /* 0x000004000c147890 */ /* 0x000fe2000fffe03f */
[----:B------:R-:W-:Y:S01]  /*e5e0*/  IADD3 R8, R6, 0x4, RZ ;  /* 0x0000000406087810 */ /* 0x000fe20007ffe0ff */
[----:B------:R-:W-:Y:S01]  /*e5f0*/  UMOV UR21, 0x40000040 ;  /* 0x4000004000157882 */ /* 0x000fe20000000000 */
[----:B------:R-:W-:Y:S01]  /*e600*/  R2UR UR23, R9 ;  /* 0x00000000091772ca */ /* 0x000fe200000e0000 */
[----:B------:R-:W-:Y:S01]  /*e610*/  UIADD3 UR24, UR12, 0x402, URZ ;  /* 0x000004020c187890 */ /* 0x000fe2000fffe03f */
[----:B------:R-:W-:Y:S01]  /*e620*/  R2UR UR6, R8 ;  /* 0x00000000080672ca */ /* 0x000fe200000e0000 */
[----:B------:R-:W-:Y:S01]  /*e630*/  VIADD R8, R6, 0x6 ;  /* 0x0000000606087836 */ /* 0x000fe20000000000 */
[----:B------:R-:W-:Y:S01]  /*e640*/  MOV R9, 0x40000040 ;  /* 0x4000004000097802 */ /* 0x000fe20000000f00 */
[----:B------:R-:W-:Y:S01]  /*e650*/  HGMMA.64x128x16.F32 R24, gdesc[UR12], RZ, !UPT, gsb0 ;  /* 0x01e000000c1879f0 */ /* 0x000fe2000c0008ff */
[----:B------:R-:W-:Y:S01]  /*e660*/  UMOV UR25, 0x40000040 ;  /* 0x4000004000197882 */ /* 0x000fe20000000000 */
[----:B------:R-:W-:Y:S01]  /*e670*/  UIADD3 UR28, UR12, 0x404, URZ ;  /* 0x000004040c1c7890 */ /* 0x000fe2000fffe03f */
[----:B------:R-:W-:Y:S01]  /*e680*/  R2UR UR18, R8 ;  /* 0x00000000081272ca */ /* 0x000fe200000e0000 */
[----:B------:R-:W-:Y:S01]  /*e690*/  VIADD R8, R6, 0x400 ;  /* 0x0000040006087836 */ /* 0x000fe20000000000 */
[----:B------:R-:W-:Y:S01]  /*e6a0*/  R2UR UR27, R9 ;  /* 0x00000000091b72ca */ /* 0x000fe200000e0000 */
[----:B------:R-:W-:Y:S01]  /*e6b0*/  IMAD.MOV.U32 R9, RZ, RZ, 0x40000040 ;  /* 0x40000040ff097424 */ /* 0x000fe200078e00ff */
[----:B------:R-:W-:Y:S01]  /*e6c0*/  UMOV UR29, 0x40000040 ;  /* 0x40000040001d7882 */ /* 0x000fe20000000000 */
[----:B------:R-:W-:Y:S01]  /*e6d0*/  R2UR UR35, R7 ;  /* 0x00000000072372ca */ /* 0x000fe200000e0000 */
[----:B------:R-:W-:Y:S01]  /*e6e0*/  UIADD3 UR32, UR12, 0x406, URZ ;  /* 0x000004060c207890 */ /* 0x000fe2000fffe03f */
[----:B------:R-:W-:Y:S01]  /*e6f0*/  R2UR UR22, R8 ;  /* 0x00000000081672ca */ /* 0x000fe200000e0000 */
[----:B------:R-:W-:Y:S01]  /*e700*/  VIADD R8, R6, 0x402 ;  /* 0x0000040206087836 */ /* 0x000fe20000000000 */
[----:B------:R-:W-:Y:S01]  /*e710*/  R2UR UR31, R9 ;  /* 0x00000000091f72ca */ /* 0x000fe200000e0000 */
[----:B------:R-:W-:Y:S01]  /*e720*/  UMOV UR33, 0x40000040 ;  /* 0x4000004000217882 */ /* 0x000fe20000000000 */
[----:B------:R-:W0:Y:S01]  /*e730*/  LDC R0, c[0x0][0x448] ;  /* 0x00011200ff007b82 */ /* 0x000e220000000800 */
[----:B------:R-:W-:Y:S01]  /*e740*/  @!P1 VIADD R3, R3, 0x28840 ;  /* 0x0002884003039836 */ /* 0x000fe20000000000 */
[----:B------:R-:W-:Y:S01]  /*e750*/  R2UR UR26, R8 ;  /* 0x00000000081a72ca */ /* 0x000fe200000e0000 */
[C---:B------:R-:W-:Y:S01]  /*e760*/  VIADD R8, R6.reuse, 0x404 ;  /* 0x0000040406087836 */ /* 0x040fe20000000000 */
[----:B------:R-:W-:Y:S01]  /*e770*/  ULDC UR46, c[0x0][0x988] ;  /* 0x00026200002e7ab9 */ /* 0x000fe20000000800 */
[----:B------:R-:W-:Y:S01]  /*e780*/  VIADD R6, R6, 0x406 ;  /* 0x0000040606067836 */ /* 0x000fe20000000000 */
[----:B------:R-:W-:Y:S01]  /*e790*/  @!P1 PRMT R3, RZ, 0x654, R3 ;  /* 0x00000654ff039816 */ /* 0x000fe20000000003 */
[----:B------:R-:W-:Y:S01]  /*e7a0*/  ULDC UR47, c[0x0][0x988] ;  /* 0x00026200002f7ab9 */ /* 0x000fe20000000800 */
[----:B------:R-:W-:-:S02]  /*e7b0*/  R2UR UR30, R8 ;  /* 0x00000000081e72ca */ /* 0x000fc400000e0000 */
[----:B------:R-:W-:Y:S02]  /*e7c0*/  CS2R R150, SRZ ;  /* 0x0000000000967805 */ /* 0x000fe4000001ff00 */
[----:B------:R-:W-:Y:S02]  /*e7d0*/  R2UR UR34, R6 ;  /* 0x00000000062272ca */ /* 0x000fe400000e0000 */
        /* <DEDUP_REMOVED lines=13> */
[----:B0-----:R-:W-:Y:S01]  /*e8b0*/  ISETP.NE.AND P2, PT, R0, 0x1, PT ;  /* 0x000000010000780c */ /* 0x001fe20003f45270 */
[----:B------:R-:W-:Y:S01]  /*e8c0*/  IMAD.IADD R0, R204, 0x1, R190 ;  /* 0x00000001cc007824 */ /* 0x000fe200078e02be */
[----:B------:R-:W-:Y:S02]  /*e8d0*/  CS2R R122, SRZ ;  /* 0x00000000007a7805 */ /* 0x000fe4000001ff00 */
[----:B------:R-:W-:-:S02]  /*e8e0*/  CS2R R120, SRZ ;  /* 0x0000000000787805 */ /* 0x000fc4000001ff00 */
[----:B------:R-:W-:Y:S02]  /*e8f0*/  CS2R R118, SRZ ;  /* 0x0000000000767805 */ /* 0x000fe4000001ff00 */
[----:B------:R-:W-:Y:S02]  /*e900*/  CS2R R116, SRZ ;  /* 0x0000000000747805 */ /* 0x000fe4000001ff00 */
[----:B------:R-:W-:Y:S02]  /*e910*/  CS2R R114, SRZ ;  /* 0x0000000000727805 */ /* 0x000fe4000001ff00 */
[----:B------:R-:W-:Y:S01]  /*e920*/  CS2R R112, SRZ ;  /* 0x0000000000707805 */ /* 0x000fe2000001ff00 */
[----:B------:R-:W0:Y:S08]  /*e930*/  @P2 LDC R7, c[0x0][0x44c] ;  /* 0x00011300ff072b82 */ /* 0x000e300000000800 */
[----:B------:R-:W1:Y:S01]  /*e940*/  @P2 LDC R9, c[0x0][0x450] ;  /* 0x00011400ff092b82 */ /* 0x000e620000000800 */
[----:B0-----:R-:W-:-:S05]  /*e950*/  @P2 IMAD.HI.U32 R4, R0, R7, RZ ;  /* 0x0000000700042227 */ /* 0x001fca00078e00ff */
[----:B-1----:R-:W-:Y:S01]  /*e960*/  @P2 SHF.R.U32.HI R0, RZ, R9, R4 ;  /* 0x00000009ff002219 */ /* 0x002fe20000011604 */
[----:B------:R-:W-:-:S04]  /*e970*/  IMAD.MOV.U32 R9, RZ, RZ, -0x80 ;  /* 0xffffff80ff097424 */ /* 0x000fc800078e00ff */
[----:B------:R-:W0:Y:S01]  /*e980*/  SHFL.IDX PT, R7, R0, 0x1, 0x1c1f ;  /* 0x003c1f0000077f89 */ /* 0x000e2200000e0000 */
[----:B------:R-:W-:-:S05]  /*e990*/  IMAD R4, R88, R9, 0x80 ;  /* 0x0000008058047424 */ /* 0x000fca00078e0209 */
[C-C-:B------:R-:W-:Y:S02]  /*e9a0*/  IADD3 R6, -R197.reuse, 0x1, R4.reuse ;  /* 0x00000001c5067810 */ /* 0x140fe40007ffe104 */
[----:B------:R-:W-:Y:S02]  /*e9b0*/  IADD3 R4, -R197, R193, R4 ;  /* 0x000000c1c5047210 */ /* 0x000fe40007ffe104 */
[----:B------:R-:W-:-:S04]  /*e9c0*/  IADD3 R89, -R192, R6, R193 ;  /* 0x00000006c0597210 */ /* 0x000fc80007ffe1c1 */
[----:B0-----:R-:W-:-:S04]  /*e9d0*/  VIADDMNMX R6, R7, R89, R4, PT ;  /* 0x0000005907067246 */ /* 0x001fc80003800104 */
[C---:B------:R-:W-:Y:S02]  /*e9e0*/  ISETP.GT.AND P4, PT, R6.reuse, RZ, PT ;  /* 0x000000ff0600720c */ /* 0x040fe40003f84270 */
[C---:B------:R-:W-:Y:S02]  /*e9f0*/  ISETP.GT.AND P5, PT, R6.reuse, 0x1, PT ;  /* 0x000000010600780c */ /* 0x040fe40003fa4270 */
[----:B------:R-:W-:Y:S01]  /*ea00*/  ISETP.GT.AND P3, PT, R6, 0x8, PT ;  /* 0x000000080600780c */ /* 0x000fe20003f64270 */
[----:B------:R-:W-:Y:S02]  /*ea10*/  WARPGROUP.DEPBAR.LE gsb0, 0x0 ;  /* 0x00008000000079c5 */ /* 0x000fe40000010000 */
[----:B------:R-:W-:-:S06]  /*ea20*/  WARPGROUP.ARRIVE ;  /* 0x00000000000079c5 */ /* 0x000fcc0000000000 */
[----:B------:R-:W-:Y:S03]  /*ea30*/  HGMMA.64x128x16.F32 R24, gdesc[UR8], R24, gsb0 ;  /* 0x01e00000081879f0 */ /* 0x000fe60008000818 */
[----:B------:R-:W-:Y:S02]  /*ea40*/  WARPGROUP.DEPBAR.LE gsb0, 0x0 ;  /* 0x00008000000079c5 */ /* 0x000fe40000010000 */
[----:B------:R-:W-:-:S07]  /*ea50*/  WARPGROUP.ARRIVE ;  /* 0x00000000000079c5 */ /* 0x000fce0000000000 */
[----:B------:R-:W-:Y:S01]  /*ea60*/  HGMMA.64x128x16.F32 R24, gdesc[UR4], R24, gsb0 ;  /* 0x01e00000041879f0 */ /* 0x000fe20008000818 */
[----:B------:R-:W-:Y:S02]  /*ea70*/  ULDC UR6, c[0x0][0x988] ;  /* 0x0002620000067ab9 */ /* 0x000fe40000000800 */
        /* <DEDUP_REMOVED lines=22> */
[C---:B------:R-:W-:Y:S02]  /*ebe0*/  ISETP.GT.AND P3, PT, R6.reuse, 0x10, PT ;  /* 0x000000100600780c */ /* 0x040fe40003f64270 */
[----:B-----5:R-:W-:Y:S02]  /*ebf0*/  FSEL R111, R31, -INF , P4 ;  /* 0xff8000001f6f7808 */ /* 0x020fe40002000000 */
[----:B------:R-:W-:Y:S02]  /*ec00*/  FMNMX.FTZ R8, R109, R8, !PT ;  /* 0x000000086d087209 */ /* 0x000fe40007810000 */
[----:B------:R-:W-:Y:S02]  /*ec10*/  ISETP.GT.AND P4, PT, R6, 0x11, PT ;  /* 0x000000110600780c */ /* 0x000fe40003f84270 */
[----:B------:R-:W-:-:S02]  /*ec20*/  FSEL R93, R34, -INF , P3 ;  /* 0xff800000225d7808 */ /* 0x000fc40001800000 */
[----:B------:R-:W-:Y:S01]  /*ec30*/  FMNMX.FTZ R8, R111, R8, !PT ;  /* 0x000000086f087209 */ /* 0x000fe20007810000 */
[----:B------:R1:W2:Y:S01]  /*ec40*/  SHFL.IDX PT, R34, R0, RZ, 0x1c1f ;  /* 0x001c1fff00227589 */ /* 0x0002a200000e0000 */
        /* <DEDUP_REMOVED lines=23> */
[----:B------:R-:W-:Y:S01]  /*edc0*/  FMNMX.FTZ R8, R47, R8, !PT ;  /* 0x000000082f087209 */ /* 0x000fe20007810000 */
[----:B------:R-:W3:Y:S01]  /*edd0*/  @P2 LDC R50, c[0x0][0x450] ;  /* 0x00011400ff322b82 */ /* 0x000ee20000000800 */
        /* <DEDUP_REMOVED lines=54> */
[----:B------:R-:W-:Y:S02]  /*f140*/  FSEL R87, R87, -INF , P4 ;  /* 0xff80000057577808 */ /* 0x000fe40002000000 */
[----:B------:R-:W-:Y:S02]  /*f150*/  FMNMX.FTZ R8, R13, R8, !PT ;  /* 0x000000080d087209 */ /* 0x000fe40007810000 */
[----:B-1----:R-:W-:Y:S02]  /*f160*/  MOV R0, UR6 ;  /* 0x0000000600007c02 */ /* 0x002fe40008000f00 */
[----:B------:R-:W-:Y:S02]  /*f170*/  FMNMX.FTZ R6, R87, R8, !PT ;  /* 0x0000000857067209 */ /* 0x000fe40007810000 */
[----:B--2---:R-:W-:-:S03]  /*f180*/  VIADDMNMX R34, R34, R89, R4, PT ;  /* 0x0000005922227246 */ /* 0x004fc60003800104 */
[----:B------:R-:W1:Y:S01]  /*f190*/  SHFL.BFLY PT, R43, R6, 0x2, 0x1f ;  /* 0x0c401f00062b7f89 */ /* 0x000e6200000e0000 */
[C---:B------:R-:W-:Y:S02]  /*f1a0*/  ISETP.GT.AND P4, PT, R34.reuse, RZ, PT ;  /* 0x000000ff2200720c */ /* 0x040fe40003f84270 */
[----:B------:R-:W-:-:S04]  /*f1b0*/  ISETP.GT.AND P5, PT, R34, 0x1, PT ;  /* 0x000000012200780c */ /* 0x000fc80003fa4270 */
[----:B------:R-:W-:Y:S02]  /*f1c0*/  FSEL R20, R25, -INF , P5 ;  /* 0xff80000019147808 */ /* 0x000fe40002800000 */
[----:B-1----:R-:W-:-:S05]  /*f1d0*/  FMNMX.FTZ R43, R6, R43, !PT ;  /* 0x0000002b062b7209 */ /* 0x002fca0007810000 */
[----:B------:R-:W1:Y:S02]  /*f1e0*/  SHFL.BFLY PT, R8, R43, 0x1, 0x1f ;  /* 0x0c201f002b087f89 */ /* 0x000e6400000e0000 */
[----:B-1----:R-:W-:Y:S02]  /*f1f0*/  FMNMX.FTZ R8, R43, R8, !PT ;  /* 0x000000082b087209 */ /* 0x002fe40007810000 */
[----:B------:R-:W-:Y:S02]  /*f200*/  FSEL R43, R24, -INF , P4 ;  /* 0xff800000182b7808 */ /* 0x000fe40002000000 */
[C---:B------:R-:W-:Y:S01]  /*f210*/  FSETP.NEU.FTZ.AND P3, PT, R8.reuse, -INF , PT ;  /* 0xff8000000800780b */ /* 0x040fe20003f7d000 */
[----:B------:R-:W-:Y:S01]  /*f220*/  FMUL.FTZ R14, R8, R0 ;  /* 0x00000000080e7220 */ /* 0x000fe20000410000 */
[----:B------:R-:W-:Y:S02]  /*f230*/  ISETP.GT.AND P4, PT, R34, 0x9, PT ;  /* 0x000000092200780c */ /* 0x000fe40003f84270 */
[----:B------:R-:W-:-:S02]  /*f240*/  FMNMX.FTZ R10, R43, R20, !PT ;  /* 0x000000142b0a7209 */ /* 0x000fc40007810000 */
[----:B------:R-:W-:Y:S02]  /*f250*/  FSEL R14, R14, RZ, P3 ;  /* 0x000000ff0e0e7208 */ /* 0x000fe40001800000 */
[----:B------:R-:W-:Y:S02]  /*f260*/  ISETP.GT.AND P3, PT, R34, 0x8, PT ;  /* 0x000000082200780c */ /* 0x000fe40003f64270 */
        /* <DEDUP_REMOVED lines=27> */
[----:B------:R1:W-:Y:S01]  /*f420*/  MUFU.EX2 R10, R24 ;  /* 0x00000018000a7308 */ /* 0x0003e20000000800 */
        /* <DEDUP_REMOVED lines=11> */
[--C-:B------:R-:W-:Y:S01]  /*f4e0*/  FFMA.FTZ R159, R7, R0, -R14.reuse ;  /* 0x00000000079f7223 */ /* 0x100fe2000001080e */
[----:B------:R-:W-:Y:S01]  /*f4f0*/  FSEL R41, R41, -INF , P4 ;  /* 0xff80000029297808 */ /* 0x000fe20002000000 */
[----:B------:R-:W-:Y:S01]  /*f500*/  MUFU.EX2 R181, R181 ;  /* 0x000000b500b57308 */ /* 0x000fe20000000800 */
[----:B------:R-:W-:Y:S01]  /*f510*/  FMNMX.FTZ R12, R97, R12, !PT ;  /* 0x0000000c610c7209 */ /* 0x000fe20007810000 */
[-CC-:B------:R-:W-:Y:S01]  /*f520*/  FFMA.FTZ R6, R111, R0.reuse, -R14.reuse ;  /* 0x000000006f067223 */ /* 0x180fe2000001080e */
[----:B------:R-:W-:Y:S01]  /*f530*/  ISETP.GT.AND P4, PT, R34, 0x29, PT ;  /* 0x000000292200780c */ /* 0x000fe20003f84270 */
[-CC-:B------:R-:W-:Y:S01]  /*f540*/  FFMA.FTZ R165, R9, R0.reuse, -R14.reuse ;  /* 0x0000000009a57223 */ /* 0x180fe2000001080e */
[----:B------:R-:W-:Y:S01]  /*f550*/  FSEL R101, R44, -INF , P3 ;  /* 0xff8000002c657808 */ /* 0x000fe20001800000 */
[--C-:B------:R-:W-:Y:S01]  /*f560*/  FFMA.FTZ R167, R13, R0, -R14.reuse ;  /* 0x000000000da77223 */ /* 0x100fe2000001080e */
[----:B-1----:R-:W-:Y:S01]  /*f570*/  FMNMX.FTZ R24, R41, R12, !PT ;  /* 0x0000000c29187209 */ /* 0x002fe20007810000 */
[----:B------:R1:W2:Y:S01]  /*f580*/  MUFU.EX2 R4, R107 ;  /* 0x0000006b00047308 */ /* 0x0002a20000000800 */
[C---:B------:R-:W-:Y:S01]  /*f590*/  ISETP.GT.AND P3, PT, R34.reuse, 0x30, PT ;  /* 0x000000302200780c */ /* 0x040fe20003f64270 */
[-CC-:B------:R-:W-:Y:S01]  /*f5a0*/  FFMA.FTZ R163, R21, R0.reuse, -R14.reuse ;  /* 0x0000000015a37223 */ /* 0x180fe2000001080e */
[----:B------:R-:W-:Y:S01]  /*f5b0*/  FSEL R45, R45, -INF , P4 ;  /* 0xff8000002d2d7808 */ /* 0x000fe20002000000 */
[--C-:B------:R-:W-:Y:S01]  /*f5c0*/  FFMA.FTZ R161, R27, R0, -R14.reuse ;  /* 0x000000001ba17223 */ /* 0x100fe2000001080e */
[----:B------:R-:W-:Y:S01]  /*f5d0*/  FMNMX.FTZ R24, R101, R24, !PT ;  /* 0x0000001865187209 */ /* 0x000fe20007810000 */
[-CC-:B------:R-:W-:Y:S01]  /*f5e0*/  FFMA.FTZ R59, R59, R0.reuse, -R14.reuse ;  /* 0x000000003b3b7223 */ /* 0x180fe2000001080e */
[----:B------:R-:W-:Y:S01]  /*f5f0*/  ISETP.GT.AND P4, PT, R34, 0x31, PT ;  /* 0x000000312200780c */ /* 0x000fe20003f84270 */
[----:B------:R4:W-:Y:S01]  /*f600*/  MUFU.EX2 R12, R26 ;  /* 0x0000001a000c7308 */ /* 0x0009e20000000800 */
[----:B------:R-:W-:Y:S01]  /*f610*/  FSEL R103, R48, -INF , P3 ;  /* 0xff80000030677808 */ /* 0x000fe20001800000 */
[--C-:B------:R-:W-:Y:S01]  /*f620*/  FFMA.FTZ R38, R71, R0, -R14.reuse ;  /* 0x0000000047267223 */ /* 0x100fe2000001080e */
[----:B------:R-:W-:Y:S01]  /*f630*/  FMNMX.FTZ R24, R45, R24, !PT ;  /* 0x000000182d187209 */ /* 0x000fe20007810000 */
[-CC-:B------:R-:W-:Y:S01]  /*f640*/  FFMA.FTZ R42, R79, R0.reuse, -R14.reuse ;  /* 0x000000004f2a7223 */ /* 0x180fe2000001080e */
[----:B------:R-:W-:Y:S01]  /*f650*/  ISETP.GT.AND P3, PT, R34, 0x38, PT ;  /* 0x000000382200780c */ /* 0x000fe20003f64270 */
[----:B------:R-:W-:Y:S01]  /*f660*/  FFMA.FTZ R83, R83, R0, -R14 ;  /* 0x0000000053537223 */ /* 0x000fe2000001080e */
[----:B------:R-:W-:Y:S01]  /*f670*/  FSEL R49, R49, -INF , P4 ;  /* 0xff80000031317808 */ /* 0x000fe20002000000 */
[----:B------:R-:W0:Y:S01]  /*f680*/  MUFU.EX2 R183, R183 ;  /* 0x000000b700b77308 */ /* 0x000e220000000800 */
[----:B------:R-:W-:-:S02]  /*f690*/  FMNMX.FTZ R24, R103, R24, !PT ;  /* 0x0000001867187209 */ /* 0x000fc40007810000 */
[----:B------:R-:W-:Y:S02]  /*f6a0*/  CS2R R110, SRZ ;  /* 0x00000000006e7805 */ /* 0x000fe4000001ff00 */
[----:B------:R-:W-:Y:S02]  /*f6b0*/  ISETP.GT.AND P4, PT, R34, 0x39, PT ;  /* 0x000000392200780c */ /* 0x000fe40003f84270 */
[----:B------:R-:W-:Y:S02]  /*f6c0*/  CS2R R108, SRZ ;  /* 0x00000000006c7805 */ /* 0x000fe4000001ff00 */
[----:B------:R-:W-:Y:S02]  /*f6d0*/  FSEL R99, R52, -INF , P3 ;  /* 0xff80000034637808 */ /* 0x000fe40001800000 */
[----:B-1----:R-:W-:Y:S02]  /*f6e0*/  CS2R R106, SRZ ;  /* 0x00000000006a7805 */ /* 0x002fe4000001ff00 */
[----:B----4-:R-:W-:Y:S01]  /*f6f0*/  FMNMX.FTZ R26, R49, R24, !PT ;  /* 0x00000018311a7209 */ /* 0x010fe20007810000 */
[----:B------:R-:W1:Y:S01]  /*f700*/  MUFU.EX2 R6, R6 ;  /* 0x0000000600067308 */ /* 0x000e620000000800 */
[----:B------:R-:W-:-:S02]  /*f710*/  ISETP.GT.AND P3, PT, R34, 0x40, PT ;  /* 0x000000402200780c */ /* 0x000fc40003f64270 */
[----:B------:R-:W-:Y:S02]  /*f720*/  CS2R R104, SRZ ;  /* 0x0000000000687805 */ /* 0x000fe4000001ff00 */
[----:B------:R-:W-:Y:S02]  /*f730*/  FSEL R53, R53, -INF , P4 ;  /* 0xff80000035357808 */ /* 0x000fe40002000000 */
[----:B------:R-:W-:Y:S02]  /*f740*/  FMNMX.FTZ R26, R99, R26, !PT ;  /* 0x0000001a631a7209 */ /* 0x000fe40007810000 */
[----:B------:R-:W-:Y:S01]  /*f750*/  ISETP.GT.AND P4, PT, R34, 0x41, PT ;  /* 0x000000412200780c */ /* 0x000fe20003f84270 */
[----:B------:R4:W-:Y:S01]  /*f760*/  MUFU.EX2 R24, R28 ;  /* 0x0000001c00187308 */ /* 0x0009e20000000800 */
[----:B------:R-:W-:Y:S02]  /*f770*/  FSEL R95, R56, -INF , P3 ;  /* 0xff800000385f7808 */ /* 0x000fe40001800000 */
[----:B------:R-:W-:-:S02]  /*f780*/  FMNMX.FTZ R26, R53, R26, !PT ;  /* 0x0000001a351a7209 */ /* 0x000fc40007810000 */
[C---:B------:R-:W-:Y:S02]  /*f790*/  ISETP.GT.AND P3, PT, R34.reuse, 0x48, PT ;  /* 0x000000482200780c */ /* 0x040fe40003f64270 */
[----:B------:R-:W-:Y:S01]  /*f7a0*/  FSEL R57, R57, -INF , P4 ;  /* 0xff80000039397808 */ /* 0x000fe20002000000 */
[----:B------:R-:W3:Y:S01]  /*f7b0*/  MUFU.EX2 R177, R177 ;  /* 0x000000b100b17308 */ /* 0x000ee20000000800 */
[----:B------:R-:W-:Y:S02]  /*f7c0*/  FMNMX.FTZ R26, R95, R26, !PT ;  /* 0x0000001a5f1a7209 */ /* 0x000fe40007810000 */
[----:B------:R-:W-:Y:S02]  /*f7d0*/  ISETP.GT.AND P4, PT, R34, 0x49, PT ;  /* 0x000000492200780c */ /* 0x000fe40003f84270 */
[----:B------:R-:W-:Y:S02]  /*f7e0*/  FSEL R91, R60, -INF , P3 ;  /* 0xff8000003c5b7808 */ /* 0x000fe40001800000 */
[----:B----4-:R-:W-:Y:S01]  /*f7f0*/  FMNMX.FTZ R28, R57, R26, !PT ;  /* 0x0000001a391c7209 */ /* 0x010fe20007810000 */
[----:B------:R-:W4:Y:S01]  /*f800*/  MUFU.EX2 R179, R179 ;  /* 0x000000b300b37308 */ /* 0x000f220000000800 */
[----:B------:R-:W-:-:S02]  /*f810*/  ISETP.GT.AND P3, PT, R34, 0x50, PT ;  /* 0x000000502200780c */ /* 0x000fc40003f64270 */
[----:B------:R-:W-:Y:S02]  /*f820*/  FSEL R61, R61, -INF , P4 ;  /* 0xff8000003d3d7808 */ /* 0x000fe40002000000 */
[----:B------:R-:W-:Y:S02]  /*f830*/  FMNMX.FTZ R28, R91, R28, !PT ;  /* 0x0000001c5b1c7209 */ /* 0x000fe40007810000 */
[----:B------:R-:W-:Y:S01]  /*f840*/  ISETP.GT.AND P4, PT, R34, 0x51, PT ;  /* 0x000000512200780c */ /* 0x000fe20003f84270 */
[----:B------:R2:W-:Y:S01]  /*f850*/  MUFU.EX2 R26, R30 ;  /* 0x0000001e001a7308 */ /* 0x0005e20000000800 */
[----:B------:R-:W-:Y:S02]  /*f860*/  FSEL R47, R64, -INF , P3 ;  /* 0xff800000402f7808 */ /* 0x000fe40001800000 */
[----:B------:R-:W-:Y:S02]  /*f870*/  FMNMX.FTZ R28, R61, R28, !PT ;  /* 0x0000001c3d1c7209 */ /* 0x000fe40007810000 */
[----:B------:R-:W-:-:S02]  /*f880*/  ISETP.GT.AND P3, PT, R34, 0x58, PT ;  /* 0x000000582200780c */ /* 0x000fc40003f64270 */
[----:B------:R-:W-:Y:S01]  /*f890*/  FSEL R65, R65, -INF , P4 ;  /* 0xff80000041417808 */ /* 0x000fe20002000000 */
[----:B------:R-:W-:Y:S01]  /*f8a0*/  MUFU.EX2 R173, R173 ;  /* 0x000000ad00ad7308 */ /* 0x000fe20000000800 */
[----:B------:R-:W-:Y:S02]  /*f8b0*/  FMNMX.FTZ R28, R47, R28, !PT ;  /* 0x0000001c2f1c7209 */ /* 0x000fe40007810000 */
[----:B------:R-:W-:Y:S02]  /*f8c0*/  ISETP.GT.AND P4, PT, R34, 0x59, PT ;  /* 0x000000592200780c */ /* 0x000fe40003f84270 */
[----:B------:R-:W-:Y:S02]  /*f8d0*/  FSEL R39, R68, -INF , P3 ;  /* 0xff80000044277808 */ /* 0x000fe40001800000 */
[----:B--2---:R-:W-:Y:S01]  /*f8e0*/  FMNMX.FTZ R30, R65, R28, !PT ;  /* 0x0000001c411e7209 */ /* 0x004fe20007810000 */
[----:B------:R-:W-:Y:S01]  /*f8f0*/  MUFU.EX2 R175, R175 ;  /* 0x000000af00af7308 */ /* 0x000fe20000000800 */
        /* <DEDUP_REMOVED lines=25> */
[----:B------:R-:W-:Y:S01]  /*fa90*/  FMNMX.FTZ R32, R55, R32, !PT ;  /* 0x0000002037207209 */ /* 0x000fe20007810000 */
[----:B--2---:R-:W-:Y:S01]  /*faa0*/  FFMA.FTZ R36, R67, R0, -R14 ;  /* 0x0000000043247223 */ /* 0x004fe2000001080e */
[----:B------:R-:W-:Y:S02]  /*fab0*/  ISETP.GT.AND P4, PT, R34, 0x79, PT ;  /* 0x000000792200780c */ /* 0x000fe40003f84270 */
[----:B------:R-:W-:Y:S02]  /*fac0*/  FSEL R31, R84, -INF , P3 ;  /* 0xff800000541f7808 */ /* 0x000fe40001800000 */
[----:B------:R-:W-:Y:S01]  /*fad0*/  FMNMX.FTZ R34, R81, R32, !PT ;  /* 0x0000002051227209 */ /* 0x000fe20007810000 */
[----:B------:R-:W-:Y:S01]  /*fae0*/  MUFU.EX2 R155, R155 ;  /* 0x0000009b009b7308 */ /* 0x000fe20000000800 */
[----:B------:R-:W-:-:S02]  /*faf0*/  FSEL R85, R85, -INF , P4 ;  /* 0xff80000055557808 */ /* 0x000fc40002000000 */
[----:B------:R-:W-:-:S04]  /*fb00*/  FMNMX.FTZ R34, R31, R34, !PT ;  /* 0x000000221f227209 */ /* 0x000fc80007810000 */
[----:B------:R-:W-:Y:S01]  /*fb10*/  FMNMX.FTZ R11, R85, R34, !PT ;  /* 0x00000022550b7209 */ /* 0x000fe20007810000 */
[----:B------:R-:W-:Y:S01]  /*fb20*/  MUFU.EX2 R32, R59 ;  /* 0x0000003b00207308 */ /* 0x000fe20000000800 */
[----:B------:R-:W-:-:S03]  /*fb30*/  FFMA.FTZ R34, R63, R0, -R14 ;  /* 0x000000003f227223 */ /* 0x000fc6000001080e */
[----:B------:R-:W2:Y:S04]  /*fb40*/  SHFL.BFLY PT, R40, R11, 0x2, 0x1f ;  /* 0x0c401f000b287f89 */ /* 0x000ea800000e0000 */
[----:B------:R-:W-:Y:S08]  /*fb50*/  MUFU.EX2 R34, R34 ;  /* 0x0000002200227308 */ /* 0x000ff00000000800 */
[----:B------:R-:W-:Y:S08]  /*fb60*/  MUFU.EX2 R157, R157 ;  /* 0x0000009d009d7308 */ /* 0x000ff00000000800 */
[----:B------:R-:W-:Y:S01]  /*fb70*/  MUFU.EX2 R36, R36 ;  /* 0x0000002400247308 */ /* 0x000fe20000000800 */
[----:B--2---:R-:W-:Y:S01]  /*fb80*/  FMNMX.FTZ R15, R11, R40, !PT ;  /* 0x000000280b0f7209 */ /* 0x004fe20007810000 */
[-CC-:B------:R-:W-:Y:S01]  /*fb90*/  FFMA.FTZ R40, R75, R0.reuse, -R14.reuse ;  /* 0x000000004b287223 */ /* 0x180fe2000001080e */
[----:B------:R-:W-:-:S05]  /*fba0*/  FFMA.FTZ R14, R87, R0, -R14 ;  /* 0x00000000570e7223 */ /* 0x000fca000001080e */
[----:B------:R-:W-:Y:S01]  /*fbb0*/  MUFU.EX2 R159, R159 ;  /* 0x0000009f009f7308 */ /* 0x000fe20000000800 */
[----:B------:R-:W2:Y:S07]  /*fbc0*/  SHFL.BFLY PT, R44, R15, 0x1, 0x1f ;  /* 0x0c201f000f2c7f89 */ /* 0x000eae00000e0000 */
[----:B------:R-:W-:Y:S08]  /*fbd0*/  MUFU.EX2 R38, R38 ;  /* 0x0000002600267308 */ /* 0x000ff00000000800 */
[----:B------:R-:W-:Y:S08]  /*fbe0*/  MUFU.EX2 R161, R161 ;  /* 0x000000a100a17308 */ /* 0x000ff00000000800 */
[----:B------:R-:W-:Y:S01]  /*fbf0*/  MUFU.EX2 R40, R40 ;  /* 0x0000002800287308 */ /* 0x000fe20000000800 */
[----:B--2---:R-:W-:-:S04]  /*fc00*/  FMNMX.FTZ R7, R15, R44, !PT ;  /* 0x0000002c0f077209 */ /* 0x004fc80007810000 */
[C---:B------:R-:W-:Y:S01]  /*fc10*/  FSETP.NEU.FTZ.AND P3, PT, R7.reuse, -INF , PT ;  /* 0xff8000000700780b */ /* 0x040fe20003f7d000 */
[----:B------:R-:W-:Y:S02]  /*fc20*/  FMUL.FTZ R46, R7, R0 ;  /* 0x00000000072e7220 */ /* 0x000fe40000410000 */
[----:B------:R-:W-:Y:S03]  /*fc30*/  MUFU.EX2 R163, R163 ;  /* 0x000000a300a37308 */ /* 0x000fe60000000800 */
[----:B------:R-:W-:-:S05]  /*fc40*/  FSEL R46, R46, RZ, P3 ;  /* 0x000000ff2e2e7208 */ /* 0x000fca0001800000 */
[-CC-:B------:R-:W-:Y:S01]  /*fc50*/  FFMA.FTZ R180, R43, R0.reuse, -R46.reuse ;  /* 0x000000002bb47223 */ /* 0x180fe2000001082e */
[-C--:B------:R-:W-:Y:S01]  /*fc60*/  FFMA.FTZ R11, R20, R0.reuse, -R46 ;  /* 0x00000000140b7223 */ /* 0x080fe2000001082e */
[----:B------:R-:W-:Y:S01]  /*fc70*/  FADD.FTZ R20, R181, R4 ;  /* 0x00000004b5147221 */ /* 0x000fe20000010000 */
[-CC-:B------:R-:W-:Y:S01]  /*fc80*/  FFMA.FTZ R182, R25, R0.reuse, -R46.reuse ;  /* 0x0000000019b67223 */ /* 0x180fe2000001082e */
[-CC-:B------:R-:W-:Y:S01]  /*fc90*/  FFMA.FTZ R13, R29, R0.reuse, -R46.reuse ;  /* 0x000000001d0d7223 */ /* 0x180fe2000001082e */
[-C--:B------:R-:W-:Y:S01]  /*fca0*/  FFMA.FTZ R176, R89, R0.reuse, -R46 ;  /* 0x0000000059b07223 */ /* 0x080fe2000001082e */
[----:B------:R-:W-:Y:S01]  /*fcb0*/  MUFU.EX2 R180, R180 ;  /* 0x000000b400b47308 */ /* 0x000fe20000000800 */
[----:B0-----:R-:W-:Y:S01]  /*fcc0*/  FADD.FTZ R9, R183, R20 ;  /* 0x00000014b7097221 */ /* 0x001fe20000010000 */
[-CC-:B------:R-:W-:Y:S01]  /*fcd0*/  FFMA.FTZ R15, R33, R0.reuse, -R46.reuse ;  /* 0x00000000210f7223 */ /* 0x180fe2000001082e */
[-CC-:B------:R-:W-:Y:S01]  /*fce0*/  FFMA.FTZ R178, R93, R0.reuse, -R46.reuse ;  /* 0x000000005db27223 */ /* 0x180fe2000001082e */
[-CC-:B------:R-:W-:Y:S01]  /*fcf0*/  FFMA.FTZ R25, R41, R0.reuse, -R46.reuse ;  /* 0x0000000029197223 */ /* 0x180fe2000001082e */
[----:B-1----:R-:W-:Y:S01]  /*fd00*/  FADD.FTZ R20, R6, R9 ;  /* 0x0000000906147221 */ /* 0x002fe20000010000 */
[-CC-:B------:R-:W-:Y:S01]  /*fd10*/  FFMA.FTZ R21, R37, R0.reuse, -R46.reuse ;  /* 0x0000000025157223 */ /* 0x180fe2000001082e */
[-C--:B------:R-:W-:Y:S01]  /*fd20*/  FFMA.FTZ R172, R97, R0.reuse, -R46 ;  /* 0x0000000061ac7223 */ /* 0x080fe2000001082e */
[----:B------:R-:W0:Y:S01]  /*fd30*/  MUFU.EX2 R11, R11 ;  /* 0x0000000b000b7308 */ /* 0x000e220000000800 */
[----:B---3--:R-:W-:Y:S01]  /*fd40*/  FADD.FTZ R9, R177, R20 ;  /* 0x00000014b1097221 */ /* 0x008fe20000010000 */
[-CC-:B------:R-:W-:Y:S01]  /*fd50*/  FFMA.FTZ R174, R101, R0.reuse, -R46.reuse ;  /* 0x0000000065ae7223 */ /* 0x180fe2000001082e */
[-CC-:B------:R-:W-:Y:S01]  /*fd60*/  FFMA.FTZ R27, R45, R0.reuse, -R46.reuse ;  /* 0x000000002d1b7223 */ /* 0x180fe2000001082e */
[-CC-:B------:R-:W-:Y:S01]  /*fd70*/  FFMA.FTZ R168, R103, R0.reuse, -R46.reuse ;  /* 0x0000000067a87223 */ /* 0x180fe2000001082e */
[----:B------:R-:W-:Y:S01]  /*fd80*/  FADD.FTZ R20, R10, R9 ;  /* 0x000000090a147221 */ /* 0x000fe20000010000 */
[----:B------:R-:W1:Y:S01]  /*fd90*/  @P2 LDC R43, c[0x0][0x44c] ;  /* 0x00011300ff2b2b82 */ /* 0x000e620000000800 */
[-C--:B------:R-:W-:Y:S01]  /*fda0*/  FFMA.FTZ R29, R49, R0.reuse, -R46 ;  /* 0x00000000311d7223 */ /* 0x080fe2000001082e */
[----:B------:R-:W2:Y:S01]  /*fdb0*/  MUFU.EX2 R182, R182 ;  /* 0x000000b600b67308 */ /* 0x000ea20000000800 */
[----:B----4-:R-:W-:Y:S01]  /*fdc0*/  FADD.FTZ R41, R179, R20 ;  /* 0x00000014b3297221 */ /* 0x010fe20000010000 */
[-CC-:B------:R-:W-:Y:S01]  /*fdd0*/  FFMA.FTZ R170, R99, R0.reuse, -R46.reuse ;  /* 0x0000000063aa7223 */ /* 0x180fe2000001082e */
[-CC-:B------:R-:W-:Y:S01]  /*fde0*/  FFMA.FTZ R33, R53, R0.reuse, -R46.reuse ;  /* 0x0000000035217223 */ /* 0x180fe2000001082e */
[-CC-:B------:R-:W-:Y:S01]  /*fdf0*/  FFMA.FTZ R152, R95, R0.reuse, -R46.reuse ;  /* 0x000000005f987223 */ /* 0x180fe2000001082e */
[----:B------:R-:W-:Y:S01]  /*fe00*/  FADD.FTZ R48, R12, R41 ;  /* 0x000000290c307221 */ /* 0x000fe20000010000 */
[-CC-:B------:R-:W-:Y:S01]  /*fe10*/  FFMA.FTZ R158, R39, R0.reuse, -R46.reuse ;  /* 0x00000000279e7223 */ /* 0x180fe2000001082e */
[-CC-:B------:R-:W-:Y:S01]  /*fe20*/  FFMA.FTZ R37, R57, R0.reuse, -R46.reuse ;  /* 0x0000000039257223 */ /* 0x180fe2000001082e */
[----:B------:R-:W3:Y:S01]  /*fe30*/  MUFU.EX2 R13, R13 ;  /* 0x0000000d000d7308 */ /* 0x000ee20000000800 */
[----:B0-----:R-:W-:Y:S01]  /*fe40*/  FADD.FTZ R9, R180, R11 ;  /* 0x0000000bb4097221 */ /* 0x001fe20000010000 */
[-CC-:B------:R-:W-:Y:S01]  /*fe50*/  FFMA.FTZ R154, R91, R0.reuse, -R46.reuse ;  /* 0x000000005b9a7223 */ /* 0x180fe2000001082e */
[----:B------:R-:W-:Y:S01]  /*fe60*/  FFMA.FTZ R41, R61, R0, -R46 ;  /* 0x000000003d297223 */ /* 0x000fe2000001082e */
[----:B------:R-:W-:-:S02]  /*fe70*/  IMAD.MOV.U32 R45, RZ, RZ, R190 ;  /* 0x000000ffff2d7224 */ /* 0x000fc400078e00be */
[-CC-:B------:R-:W-:Y:S01]  /*fe80*/  FFMA.FTZ R156, R47, R0.reuse, -R46.reuse ;  /* 0x000000002f9c7223 */ /* 0x180fe2000001082e */
[----:B------:R-:W-:Y:S01]  /*fe90*/  F2FP.F16.F32.PACK_AB R181, R4, R181 ;  /* 0x000000b504b5723e */ /* 0x000fe200000000ff */
[-C--:B------:R-:W-:Y:S01]  /*fea0*/  FFMA.FTZ R69, R69, R0.reuse, -R46 ;  /* 0x0000000045457223 */ /* 0x080fe2000001082e */
[----:B------:R-:W0:Y:S01]  /*feb0*/  MUFU.EX2 R176, R176 ;  /* 0x000000b000b07308 */ /* 0x000e220000000800 */
[----:B--2---:R-:W-:Y:S01]  /*fec0*/  FADD.FTZ R20, R182, R9 ;  /* 0x00000009b6147221 */ /* 0x004fe20000010000 */
[----:B------:R-:W-:Y:S01]  /*fed0*/  FADD.FTZ R9, R173, R48 ;  /* 0x00000030ad097221 */ /* 0x000fe20000010000 */
[----:B------:R-:W-:Y:S01]  /*fee0*/  F2FP.F16.F32.PACK_AB R183, R6, R183 ;  /* 0x000000b706b7723e */ /* 0x000fe200000000ff */
[-CC-:B------:R-:W-:Y:S01]  /*fef0*/  FFMA.FTZ R51, R51, R0.reuse, -R46.reuse ;  /* 0x0000000033337223 */ /* 0x180fe2000001082e */
[-C--:B------:R-:W-:Y:S01]  /*ff00*/  FFMA.FTZ R73, R73, R0.reuse, -R46 ;  /* 0x0000000049497223 */ /* 0x080fe2000001082e */
[----:B------:R-:W-:Y:S01]  /*ff10*/  FADD.FTZ R48, R24, R9 ;  /* 0x0000000918307221 */ /* 0x000fe20000010000 */
[----:B-1----:R-:W-:Y:S01]  /*ff20*/  @P2 IMAD.HI.U32 R43, R190, R43, RZ ;  /* 0x0000002bbe2b2227 */ /* 0x002fe200078e00ff */
[----:B------:R-:W1:Y:S03]  /*ff30*/  MUFU.EX2 R15, R15 ;  /* 0x0000000f000f7308 */ /* 0x000e660000000800 */
[----:B---3--:R-:W-:Y:S01]  /*ff40*/  FADD.FTZ R3, R13, R20 ;  /* 0x000000140d037221 */ /* 0x008fe20000010000 */
[----:B------:R-:W-:Y:S01]  /*ff50*/  FADD.FTZ R9, R175, R48 ;  /* 0x00000030af097221 */ /* 0x000fe20000010000 */
[--C-:B------:R-:W-:Y:S01]  /*ff60*/  FFMA.FTZ R77, R77, R0, -R46.reuse ;  /* 0x000000004d4d7223 */ /* 0x100fe2000001082e */
[----:B------:R-:W-:Y:S01]  /*ff70*/  @P2 SHF.R.U32.HI R45, RZ, R50, R43 ;  /* 0x00000032ff2d2219 */ /* 0x000fe2000001162b */
[-CC-:B------:R-:W-:Y:S01]  /*ff80*/  FFMA.FTZ R43, R65, R0.reuse, -R46.reuse ;  /* 0x00000000412b7223 */ /* 0x180fe2000001082e */
[----:B------:R-:W-:Y:S01]  /*ff90*/  FADD.FTZ R48, R26, R9 ;  /* 0x000000091a307221 */ /* 0x000fe20000010000 */
[-C--:B------:R-:W-:Y:S01]  /*ffa0*/  FFMA.FTZ R55, R55, R0.reuse, -R46 ;  /* 0x0000000037377223 */ /* 0x080fe2000001082e */
[----:B------:R-:W2:Y:S01]  /*ffb0*/  MUFU.EX2 R178, R178 ;  /* 0x000000b200b27308 */ /* 0x000ea20000000800 */
[----:B0-----:R-:W-:Y:S01]  /*ffc0*/  FADD.FTZ R20, R176, R3 ;  /* 0x00000003b0147221 */ /* 0x001fe20000010000 */
[----:B------:R-:W-:Y:S01]  /*ffd0*/  FADD.FTZ R9, R169, R48 ;  /* 0x00000030a9097221 */ /* 0x000fe20000010000 */
[----:B------:R-:W-:Y:S01]  /*ffe0*/  IADD3 R47, R45, R193, -R192 ;  /* 0x000000c12d2f7210 */ /* 0x000fe20007ffe8c0 */
[-CC-:B------:R-:W-:Y:S01]  /*fff0*/  FFMA.FTZ R81, R81, R0.reuse, -R46.reuse ;  /* 0x0000000051517223 */ /* 0x180fe2000001082e */
[----:B------:R-:W-:Y:S01]  /*10000*/  FFMA.FTZ R31, R31, R0, -R46 ;  /* 0x000000001f1f7223 */ /* 0x000fe2000001082e */
[----:B------:R-:W-:Y:S01]  /*10010*/  FADD.FTZ R48, R28, R9 ;  /* 0x000000091c307221 */ /* 0x000fe20000010000 */
[----:B------:R-:W-:Y:S01]  /*10020*/  SHF.R.S32.HI R50, RZ, 0x1f, R47 ;  /* 0x0000001fff327819 */ /* 0x000fe2000001142f */
[----:B------:R-:W0:Y:S01]  /*10030*/  MUFU.EX2 R21, R21 ;  /* 0x0000001500157308 */ /* 0x000e220000000800 */
[----:B-1----:R-:W-:Y:S01]  /*10040*/  FADD.FTZ R3, R15, R20 ;  /* 0x000000140f037221 */ /* 0x002fe20000010000 */
[----:B------:R-:W-:Y:S01]  /*10050*/  FADD.FTZ R9, R171, R48 ;  /* 0x00000030ab097221 */ /* 0x000fe20000010000 */
[----:B------:R-:W-:Y:S01]  /*10060*/  F2FP.F16.F32.PACK_AB R177, R10, R177 ;  /* 0x000000b10ab1723e */ /* 0x000fe200000000ff */
[----:B------:R-:W-:Y:S01]  /*10070*/  VIADD R10, R88, 0xfffffffe ;  /* 0xfffffffe580a7836 */ /* 0x000fe20000000000 */
[----:B------:R-:W-:Y:S01]  /*10080*/  F2FP.F16.F32.PACK_AB R182, R13, R182 ;  /* 0x000000b60db6723e */ /* 0x000fe200000000ff */
[----:B------:R-:W-:Y:S01]  /*10090*/  FADD.FTZ R48, R30, R9 ;  /* 0x000000091e307221 */ /* 0x000fe20000010000 */
[----:B------:R-:W-:Y:S01]  /*100a0*/  F2FP.F16.F32.PACK_AB R180, R11, R180 ;  /* 0x000000b40bb4723e */ /* 0x000fe200000000ff */
[----:B------:R-:W1:Y:S01]  /*100b0*/  MUFU.EX2 R172, R172 ;  /* 0x000000ac00ac7308 */ /* 0x000e620000000800 */
[----:B--2---:R-:W-:Y:S01]  /*100c0*/  FADD.FTZ R20, R178, R3 ;  /* 0x00000003b2147221 */ /* 0x004fe20000010000 */
[----:B------:R-:W-:Y:S01]  /*100d0*/  FADD.FTZ R39, R153, R48 ;  /* 0x0000003099277221 */ /* 0x000fe20000010000 */
[----:B------:R-:W-:-:S02]  /*100e0*/  F2FP.F16.F32.PACK_AB R179, R12, R179 ;  /* 0x000000b30cb3723e */ /* 0x000fc400000000ff */
[----:B------:R-:W-:Y:S02]  /*100f0*/  CS2R R102, SRZ ;  /* 0x0000000000667805 */ /* 0x000fe4000001ff00 */
[----:B------:R-:W-:Y:S01]  /*10100*/  F2FP.F16.F32.PACK_AB R173, R24, R173 ;  /* 0x000000ad18ad723e */ /* 0x000fe200000000ff */
[----:B------:R-:W-:Y:S01]  /*10110*/  FADD.FTZ R48, R32, R39 ;  /* 0x0000002720307221 */ /* 0x000fe20000010000 */
[----:B------:R-:W-:Y:S01]  /*10120*/  F2FP.F16.F32.PACK_AB R175, R26, R175 ;  /* 0x000000af1aaf723e */ /* 0x000fe200000000ff */
[----:B------:R-:W2:Y:S01]  /*10130*/  MUFU.EX2 R25, R25 ;  /* 0x0000001900197308 */ /* 0x000ea20000000800 */
[----:B0-----:R-:W-:Y:S01]  /*10140*/  FADD.FTZ R3, R21, R20 ;  /* 0x0000001415037221 */ /* 0x001fe20000010000 */
[----:B------:R-:W-:Y:S01]  /*10150*/  FADD.FTZ R39, R155, R48 ;  /* 0x000000309b277221 */ /* 0x000fe20000010000 */
[----:B------:R-:W-:Y:S02]  /*10160*/  F2FP.F16.F32.PACK_AB R169, R28, R169 ;  /* 0x000000a91ca9723e */ /* 0x000fe400000000ff */
[----:B------:R-:W-:-:S02]  /*10170*/  CS2R R100, SRZ ;  /* 0x0000000000647805 */ /* 0x000fc4000001ff00 */
[----:B------:R-:W-:Y:S01]  /*10180*/  F2FP.F16.F32.PACK_AB R171, R30, R171 ;  /* 0x000000ab1eab723e */ /* 0x000fe200000000ff */
[----:B------:R-:W-:Y:S01]  /*10190*/  FADD.FTZ R48, R34, R39 ;  /* 0x0000002722307221 */ /* 0x000fe20000010000 */
[----:B------:R-:W-:Y:S01]  /*101a0*/  F2FP.F16.F32.PACK_AB R153, R32, R153 ;  /* 0x000000992099723e */ /* 0x000fe200000000ff */
[----:B------:R-:W0:Y:S01]  /*101b0*/  MUFU.EX2 R174, R174 ;  /* 0x000000ae00ae7308 */ /* 0x000e220000000800 */
[----:B-1----:R-:W-:Y:S01]  /*101c0*/  FADD.FTZ R20, R172, R3 ;  /* 0x00000003ac147221 */ /* 0x002fe20000010000 */
[----:B------:R-:W-:Y:S01]  /*101d0*/  FADD.FTZ R45, R157, R48 ;  /* 0x000000309d2d7221 */ /* 0x000fe20000010000 */
[----:B------:R-:W-:Y:S02]  /*101e0*/  F2FP.F16.F32.PACK_AB R155, R34, R155 ;  /* 0x0000009b229b723e */ /* 0x000fe400000000ff */
[----:B------:R-:W-:Y:S02]  /*101f0*/  CS2R R98, SRZ ;  /* 0x0000000000627805 */ /* 0x000fe4000001ff00 */
[----:B------:R-:W-:-:S02]  /*10200*/  F2FP.F16.F32.PACK_AB R157, R36, R157 ;  /* 0x0000009d249d723e */ /* 0x000fc400000000ff */
[----:B------:R-:W-:Y:S02]  /*10210*/  CS2R R96, SRZ ;  /* 0x0000000000607805 */ /* 0x000fe4000001ff00 */
[----:B------:R-:W-:Y:S01]  /*10220*/  F2FP.F16.F32.PACK_AB R176, R15, R176 ;  /* 0x000000b00fb0723e */ /* 0x000fe200000000ff */
[----:B------:R-:W1:Y:S01]  /*10230*/  MUFU.EX2 R27, R27 ;  /* 0x0000001b001b7308 */ /* 0x000e620000000800 */
[----:B--2---:R-:W-:Y:S01]  /*10240*/  FADD.FTZ R3, R25, R20 ;  /* 0x0000001419037221 */ /* 0x004fe20000010000 */
[----:B------:R-:W-:Y:S02]  /*10250*/  F2FP.F16.F32.PACK_AB R178, R21, R178 ;  /* 0x000000b215b2723e */ /* 0x000fe400000000ff */
[----:B------:R-:W-:Y:S02]  /*10260*/  CS2R R94, SRZ ;  /* 0x00000000005e7805 */ /* 0x000fe4000001ff00 */
[----:B------:R-:W-:Y:S02]  /*10270*/  F2FP.F16.F32.PACK_AB R172, R25, R172 ;  /* 0x000000ac19ac723e */ /* 0x000fe400000000ff */
[----:B------:R-:W-:-:S02]  /*10280*/  CS2R R92, SRZ ;  /* 0x00000000005c7805 */ /* 0x000fc4000001ff00 */
[----:B------:R-:W-:Y:S02]  /*10290*/  CS2R R90, SRZ ;  /* 0x00000000005a7805 */ /* 0x000fe4000001ff00 */
[----:B------:R-:W-:Y:S01]  /*102a0*/  CS2R R88, SRZ ;  /* 0x0000000000587805 */ /* 0x000fe2000001ff00 */
[----:B------:R-:W2:Y:S01]  /*102b0*/  MUFU.EX2 R168, R168 ;  /* 0x000000a800a87308 */ /* 0x000ea20000000800 */
[----:B0-----:R-:W-:Y:S01]  /*102c0*/  FADD.FTZ R20, R174, R3 ;  /* 0x00000003ae147221 */ /* 0x001fe20000010000 */
[-CC-:B------:R-:W-:Y:S01]  /*102d0*/  FFMA.FTZ R3, R35, R0.reuse, -R46.reuse ;  /* 0x0000000023037223 */ /* 0x180fe2000001082e */
[----:B------:R-:W-:-:S05]  /*102e0*/  FFMA.FTZ R46, R85, R0, -R46 ;  /* 0x00000000552e7223 */ /* 0x000fca000001082e */
        /* <DEDUP_REMOVED lines=10> */
[----:B------:R-:W-:-:S06]  /*10390*/  LEA.HI R9, R50, R47, RZ, 0x7 ;  /* 0x0000002f32097211 */ /* 0x000fcc00078f38ff */
        /* <DEDUP_REMOVED lines=14> */
[----:B------:R-:W-:-:S05]  /*10480*/  F2FP.F16.F32.PACK_AB R152, R37, R152 ;  /* 0x000000982598723e */ /* 0x000fca00000000ff */
[----:B------:R-:W1:Y:S01]  /*10490*/  MUFU.EX2 R156, R156 ;  /* 0x0000009c009c7308 */ /* 0x000e620000000800 */
[----:B--2---:R-:W-:-:S07]  /*104a0*/  FADD.FTZ R4, R154, R39 ;  /* 0x000000279a047221 */ /* 0x004fce0000010000 */
[----:B------:R-:W2:Y:S01]  /*104b0*/  MUFU.EX2 R43, R43 ;  /* 0x0000002b002b7308 */ /* 0x000ea20000000800 */
[C---:B0-----:R-:W-:Y:S01]  /*104c0*/  FADD.FTZ R39, R41.reuse, R4 ;  /* 0x0000000429277221 */ /* 0x041fe20000010000 */
[----:B------:R-:W-:-:S06]  /*104d0*/  F2FP.F16.F32.PACK_AB R154, R41, R154 ;  /* 0x0000009a299a723e */ /* 0x000fcc00000000ff */
[----:B------:R-:W0:Y:S01]  /*104e0*/  MUFU.EX2 R42, R42 ;  /* 0x0000002a002a7308 */ /* 0x000e220000000800 */
[----:B-1----:R-:W-:Y:S01]  /*104f0*/  FADD.FTZ R4, R156, R39 ;  /* 0x000000279c047221 */ /* 0x002fe20000010000 */
[----:B------:R-:W-:-:S06]  /*10500*/  FADD.FTZ R39, R163, R6 ;  /* 0x00000006a3277221 */ /* 0x000fcc0000010000 */
[----:B------:R-:W1:Y:S01]  /*10510*/  MUFU.EX2 R158, R158 ;  /* 0x0000009e009e7308 */ /* 0x000e620000000800 */
[----:B--2---:R-:W-:-:S07]  /*10520*/  F2FP.F16.F32.PACK_AB R156, R43, R156 ;  /* 0x0000009c2b9c723e */ /* 0x004fce00000000ff */
[----:B------:R-:W2:Y:S01]  /*10530*/  MUFU.EX2 R165, R165 ;  /* 0x000000a500a57308 */ /* 0x000ea20000000800 */
[C---:B0-----:R-:W-:Y:S01]  /*10540*/  FADD.FTZ R6, R42.reuse, R39 ;  /* 0x000000272a067221 */ /* 0x041fe20000010000 */
[----:B------:R-:W-:-:S06]  /*10550*/  F2FP.F16.F32.PACK_AB R163, R42, R163 ;  /* 0x000000a32aa3723e */ /* 0x000fcc00000000ff */
[----:B------:R-:W-:Y:S08]  /*10560*/  MUFU.EX2 R35, R69 ;  /* 0x0000004500237308 */ /* 0x000ff00000000800 */
[----:B------:R-:W0:Y:S08]  /*10570*/  MUFU.EX2 R44, R83 ;  /* 0x00000053002c7308 */ /* 0x000e300000000800 */
[----:B------:R-:W3:Y:S08]  /*10580*/  MUFU.EX2 R51, R51 ;  /* 0x0000003300337308 */ /* 0x000ef00000000800 */
[----:B------:R-:W4:Y:S08]  /*10590*/  MUFU.EX2 R167, R167 ;  /* 0x000000a700a77308 */ /* 0x000f300000000800 */
[----:B------:R-:W4:Y:S08]  /*105a0*/  MUFU.EX2 R160, R73 ;  /* 0x0000004900a07308 */ /* 0x000f300000000800 */
[----:B------:R1:W4:Y:S08]  /*105b0*/  MUFU.EX2 R162, R3 ;  /* 0x0000000300a27308 */ /* 0x0003300000000800 */
[----:B------:R-:W4:Y:S01]  /*105c0*/  MUFU.EX2 R77, R77 ;  /* 0x0000004d004d7308 */ /* 0x000f220000000800 */
[----:B-1----:R-:W-:-:S04]  /*105d0*/  FADD.FTZ R3, R43, R4 ;  /* 0x000000042b037221 */ /* 0x002fc80000010000 */
[----:B------:R-:W-:Y:S01]  /*105e0*/  FADD.FTZ R4, R158, R3 ;  /* 0x000000039e047221 */ /* 0x000fe20000010000 */
[----:B--2---:R-:W-:Y:S01]  /*105f0*/  FADD.FTZ R3, R165, R6 ;  /* 0x00000006a5037221 */ /* 0x004fe20000010000 */
[C---:B0-----:R-:W-:Y:S01]  /*10600*/  F2FP.F16.F32.PACK_AB R165, R44.reuse, R165 ;  /* 0x000000a52ca5723e */ /* 0x041fe200000000ff */
[----:B------:R-:W0:Y:S01]  /*10610*/  MUFU.EX2 R55, R55 ;  /* 0x0000003700377308 */ /* 0x000e220000000800 */
[C---:B------:R-:W-:Y:S01]  /*10620*/  FADD.FTZ R4, R35.reuse, R4 ;  /* 0x0000000423047221 */ /* 0x040fe20000010000 */
[----:B------:R-:W-:Y:S01]  /*10630*/  FADD.FTZ R6, R44, R3 ;  /* 0x000000032c067221 */ /* 0x000fe20000010000 */
[----:B------:R-:W-:Y:S02]  /*10640*/  F2FP.F16.F32.PACK_AB R158, R35, R158 ;  /* 0x0000009e239e723e */ /* 0x000fe400000000ff */
[----:B---3--:R-:W-:Y:S01]  /*10650*/  FADD.FTZ R3, R51, R4 ;  /* 0x0000000433037221 */ /* 0x008fe20000010000 */
[----:B----4-:R-:W-:Y:S01]  /*10660*/  FADD.FTZ R45, R167, R6 ;  /* 0x00000006a72d7221 */ /* 0x010fe20000010000 */
[----:B------:R-:W-:Y:S01]  /*10670*/  SHF.R.S32.HI R6, RZ, 0x7, R9 ;  /* 0x00000007ff067819 */ /* 0x000fe20000011409 */
[----:B------:R-:W1:Y:S01]  /*10680*/  MUFU.EX2 R164, R81 ;  /* 0x0000005100a47308 */ /* 0x000e620000000800 */
[C---:B------:R-:W-:Y:S01]  /*10690*/  FADD.FTZ R39, R160.reuse, R3 ;  /* 0x00000003a0277221 */ /* 0x040fe20000010000 */
[----:B------:R-:W-:-:S02]  /*106a0*/  F2FP.F16.F32.PACK_AB R160, R160, R51 ;  /* 0x00000033a0a0723e */ /* 0x000fc400000000ff */
[----:B------:R-:W-:Y:S01]  /*106b0*/  VIMNMX R13, R191, R6, !PT ;  /* 0x00000006bf0d7248 */ /* 0x000fe20007fe0100 */
[----:B------:R-:W-:Y:S01]  /*106c0*/  FADD.FTZ R4, R162, R39 ;  /* 0x00000027a2047221 */ /* 0x000fe20000010000 */
[C---:B------:R-:W-:Y:S02]  /*106d0*/  F2FP.F16.F32.PACK_AB R162, R77.reuse, R162 ;  /* 0x000000a24da2723e */ /* 0x040fe400000000ff */
[----:B------:R-:W2:Y:S01]  /*106e0*/  MUFU.EX2 R31, R31 ;  /* 0x0000001f001f7308 */ /* 0x000ea20000000800 */
[----:B------:R-:W-:Y:S01]  /*106f0*/  FADD.FTZ R4, R77, R4 ;  /* 0x000000044d047221 */ /* 0x000fe20000010000 */
[----:B------:R-:W-:-:S03]  /*10700*/  ISETP.GE.AND P3, PT, R10, R13, PT ;  /* 0x0000000d0a00720c */ /* 0x000fc60003f66270 */
[----:B0-----:R-:W-:-:S03]  /*10710*/  FADD.FTZ R11, R55, R4 ;  /* 0x00000004370b7221 */ /* 0x001fc60000010000 */
[----:B------:R-:W0:Y:S01]  /*10720*/  MUFU.EX2 R14, R14 ;  /* 0x0000000e000e7308 */ /* 0x000e220000000800 */
[C---:B-1----:R-:W-:Y:S01]  /*10730*/  FADD.FTZ R4, R164.reuse, R11 ;  /* 0x0000000ba4047221 */ /* 0x042fe20000010000 */
[----:B------:R-:W-:-:S06]  /*10740*/  F2FP.F16.F32.PACK_AB R164, R164, R55 ;  /* 0x00000037a4a4723e */ /* 0x000fcc00000000ff */
[----:B------:R-:W1:Y:S01]  /*10750*/  MUFU.EX2 R46, R46 ;  /* 0x0000002e002e7308 */ /* 0x000e620000000800 */
[----:B--2---:R-:W-:Y:S01]  /*10760*/  FADD.FTZ R11, R31, R4 ;  /* 0x000000041f0b7221 */ /* 0x004fe20000010000 */
[C---:B0-----:R-:W-:Y:S01]  /*10770*/  FADD.FTZ R3, R14.reuse, R45 ;  /* 0x0000002d0e037221 */ /* 0x041fe20000010000 */
[----:B------:R-:W-:Y:S02]  /*10780*/  F2FP.F16.F32.PACK_AB R167, R14, R167 ;  /* 0x000000a70ea7723e */ /* 0x000fe400000000ff */
[C---:B-1----:R-:W-:Y:S01]  /*10790*/  FADD.FTZ R4, R46.reuse, R11 ;  /* 0x0000000b2e047221 */ /* 0x042fe20000010000 */
[----:B------:R-:W-:Y:S01]  /*107a0*/  F2FP.F16.F32.PACK_AB R166, R46, R31 ;  /* 0x0000001f2ea6723e */ /* 0x000fe200000000ff */
[----:B------:R-:W-:Y:S06]  /*107b0*/  @!P3 BRA `(.L_x_8958) ;  /* 0x0000002800c8b947 */ /* 0x000fec0003800000 */
[----:B------:R-:W-:Y:S01]  /*107c0*/  IMAD.MOV.U32 R12, RZ, RZ, R8 ;  /* 0x000000ffff0c7224 */ /* 0x000fe200078e0008 */
[----:B------:R-:W-:Y:S01]  /*107d0*/  MOV R14, R184 ;  /* 0x000000b8000e7202 */ /* 0x000fe20000000f00 */
[----:B------:R-:W-:Y:S02]  /*107e0*/  IMAD.MOV.U32 R11, RZ, RZ, R7 ;  /* 0x000000ffff0b7224 */ /* 0x000fe400078e0007 */
[----:B------:R-:W-:Y:S02]  /*107f0*/  IMAD.MOV.U32 R6, RZ, RZ, R186 ;  /* 0x000000ffff067224 */ /* 0x000fe400078e00ba */
[----:B------:R-:W-:-:S07]  /*10800*/  IMAD.MOV.U32 R151, RZ, RZ, RZ ;  /* 0x000000ffff977224 */ /* 0x000fce00078e00ff */
.L_x_8968:
[----:B------:R-:W-:Y:S01]  /*10810*/  ISETP.NE.AND P3, PT, R189, RZ, PT ;  /* 0x000000ffbd00720c */ /* 0x000fe20003f65270 */
[----:B------:R-:W-:Y:S01]  /*10820*/  VIADD R184, R14, 0x1 ;  /* 0x000000010eb87836 */ /* 0x000fe20000000000 */
[----:B------:R-:W-:Y:S05]  /*10830*/  YIELD ;  /* 0x0000000000007946 */ /* 0x000fea0003800000 */
[----:B------:R-:W-:-:S04]  /*10840*/  ISETP.NE.AND P4, PT, R184, 0x2, PT ;  /* 0x00000002b800780c */ /* 0x000fc80003f85270 */
[----:B------:R-:W-:Y:S02]  /*10850*/  SEL R7, RZ, 0x1, P4 ;  /* 0x00000001ff077807 */ /* 0x000fe40002000000 */
[----:B------:R-:W-:Y:S02]  /*10860*/  SEL R184, R184, RZ, P4 ;  /* 0x000000ffb8b87207 */ /* 0x000fe40002000000 */
[----:B------:R-:W-:Y:S01]  /*10870*/  LOP3.LUT R186, R6, R7, RZ, 0x3c, !PT ;  /* 0x0000000706ba7212 */ /* 0x000fe200078e3cff */
[----:B------:R-:W-:Y:S06]  /*10880*/  @P3 BRA `(.L_x_8959) ;  /* 0x0000000000303947 */ /* 0x000fec0003800000 */
[----:B------:R-:W-:Y:S05]  /*10890*/  @!P0 BRA `(.L_x_8960) ;  /* 0x0000000000048947 */ /* 0x000fea0003800000 */
[----:B------:R-:W-:Y:S01]  /*108a0*/  BPT.TRAP 0x1 ;  /* 0x000000040000795c */ /* 0x000fe20000300000 */
.L_x_8960:
[----:B------:R-:W-:Y:S01]  /*108b0*/  IMAD R0, R184, 0x8, R2 ;  /* 0x00000008b8007824 */ /* 0x000fe200078e0202 */
[----:B------:R-:W-:-:S04]  /*108c0*/  SHF.L.U32 R7, R186, 0x1f, RZ ;  /* 0x0000001fba077819 */ /* 0x000fc800000006ff */
[----:B------:R0:W1:Y:S01]  /*108d0*/  SYNCS.PHASECHK.TRANS64.TRYWAIT P4, [R0+URZ+0x28830], R7 ;  /* 0x02883007000075a7 */ /* 0x000062000808017f */
[----:B------:R-:W-:Y:S05]  /*108e0*/  @!P0 BRA `(.L_x_8961) ;  /* 0x0000000000048947 */ /* 0x000fea0003800000 */
[----:B------:R-:W-:Y:S01]  /*108f0*/  BPT.TRAP 0x1 ;  /* 0x000000040000795c */ /* 0x000fe20000300000 */
.L_x_8961:
[----:B------:R-:W-:Y:S04]  /*10900*/  BSSY B0, `(.L_x_8959) ;  /* 0x0000004000007945 */ /* 0x000fe80003800000 */
[----:B-1----:R-:W-:Y:S05]  /*10910*/  @P4 BRA `(.L_x_8962) ;  /* 0x0000000000084947 */ /* 0x002fea0003800000 */
[----:B------:R-:W1:Y:S02]  /*10920*/  SYNCS.PHASECHK.TRANS64.TRYWAIT P4, [R0+URZ+0x28830], R7 ;  /* 0x02883007000075a7 */ /* 0x000e64000808017f */
[----:B-1----:R-:W-:Y:S05]  /*10930*/  @!P4 BRA `(.L_x_8963) ;  /* 0x00000120000cc947 */ /* 0x002fea0003800000 */
.L_x_8962:
[----:B------:R-:W-:Y:S05]  /*10940*/  BSYNC B0 ;  /* 0x0000000000007941 */ /* 0x000fea0003800000 */
.L_x_8959:
[----:B01----:R-:W0:Y:S01]  /*10950*/  S2R R0, SR_TID.X ;  /* 0x0000000000007919 */ /* 0x003e220000002100 */
[----:B------:R-:W-:Y:S05]  /*10960*/  WARPSYNC.ALL ;  /* 0x0000000000007948 */ /* 0x000fea0003800000 */
[----:B------:R-:W-:Y:S02]  /*10970*/  IMAD R8, R184, 0x800, R5 ;  /* 0x00000800b8087824 */ /* 0x000fe400078e0205 */
[----:B------:R-:W-:Y:S02]  /*10980*/  IMAD.MOV.U32 R9, RZ, RZ, 0x40000040 ;  /* 0x40000040ff097424 */ /* 0x000fe400078e00ff */
[C---:B------:R-:W-:Y:S01]  /*10990*/  VIADD R24, R8.reuse, 0x2 ;  /* 0x0000000208187836 */ /* 0x040fe20000000000 */
[C---:B------:R-:W-:Y:S01]  /*109a0*/  IADD3 R26, R8.reuse, 0x4, RZ ;  /* 0x00000004081a7810 */ /* 0x040fe20007ffe0ff */
[----:B------:R-:W-:Y:S01]  /*109b0*/  IMAD.MOV.U32 R25, RZ, RZ, 0x40000040 ;  /* 0x40000040ff197424 */ /* 0x000fe200078e00ff */
[C---:B------:R-:W-:Y:S01]  /*109c0*/  R2UR UR14, R8.reuse ;  /* 0x00000000080e72ca */ /* 0x040fe200000e0000 */
[----:B------:R-:W-:Y:S01]  /*109d0*/  IMAD.MOV.U32 R27, RZ, RZ, 0x40000040 ;  /* 0x40000040ff1b7424 */ /* 0x000fe200078e00ff */
[----:B------:R-:W-:Y:S01]  /*109e0*/  R2UR UR15, R9 ;  /* 0x00000000090f72ca */ /* 0x000fe200000e0000 */
[----:B------:R-:W-:Y:S01]  /*109f0*/  VIADD R20, R8, 0x6 ;  /* 0x0000000608147836 */ /* 0x000fe20000000000 */
[----:B------:R-:W-:Y:S01]  /*10a00*/  R2UR UR10, R24 ;  /* 0x00000000180a72ca */ /* 0x000fe200000e0000 */
[----:B------:R-:W-:Y:S01]  /*10a10*/  VIADD R24, R8, 0x400 ;  /* 0x0000040008187836 */ /* 0x000fe20000000000 */
        /* <DEDUP_REMOVED lines=8> */
[----:B------:R-:W-:Y:S02]  /*10aa0*/  R2UR UR31, R27 ;  /* 0x000000001b1f72ca */ /* 0x000fe400000e0000 */
[----:B0-----:R-:W-:Y:S02]  /*10ab0*/  SHF.R.U32.HI R0, RZ, 0x7, R0 ;  /* 0x00000007ff007819 */ /* 0x001fe40000011600 */
[----:B------:R-:W-:-:S02]  /*10ac0*/  R2UR UR18, R20 ;  /* 0x00000000141272ca */ /* 0x000fc400000e0000 */
[C---:B------:R-:W-:Y:S01]  /*10ad0*/  R2UR UR19, R21.reuse ;  /* 0x00000000151372ca */ /* 0x040fe200000e0000 */
[----:B------:R-:W-:Y:S01]  /*10ae0*/  VIADD R0, R0, 0x8 ;  /* 0x0000000800007836 */ /* 0x000fe20000000000 */
[C---:B------:R-:W-:Y:S01]  /*10af0*/  IADD3 R20, R8.reuse, 0x402, RZ ;  /* 0x0000040208147810 */ /* 0x040fe20007ffe0ff */
[----:B------:R-:W-:Y:S01]  /*10b00*/  VIADD R8, R8, 0x406 ;  /* 0x0000040608087836 */ /* 0x000fe20000000000 */
[----:B------:R-:W-:Y:S02]  /*10b10*/  R2UR UR27, R21 ;  /* 0x00000000151b72ca */ /* 0x000fe400000e0000 */
[----:B------:R0:W-:Y:S01]  /*10b20*/  BAR.SYNC.DEFER_BLOCKING R0, 0x100 ;  /* 0x000400000000751d */ /* 0x0001e20000010000 */
[----:B------:R-:W-:Y:S02]  /*10b30*/  R2UR UR26, R20 ;  /* 0x00000000141a72ca */ /* 0x000fe400000e0000 */
[----:B------:R-:W-:Y:S02]  /*10b40*/  R2UR UR34, R8 ;  /* 0x00000000082272ca */ /* 0x000fe400000e0000 */
[----:B------:R-:W-:Y:S01]  /*10b50*/  R2UR UR35, R9 ;  /* 0x00000000092372ca */ /* 0x000fe200000e0000 */
        /* <DEDUP_REMOVED lines=27> */
.L_x_8965:
[----:B------:R-:W-:Y:S01]  /*10d10*/  SHF.L.U32 R0, R6, 0x1f, RZ ;  /* 0x0000001f06007819 */ /* 0x000fe200000006ff */
[----:B------:R-:W-:-:S04]  /*10d20*/  IMAD R6, R14, 0x8, R2 ;  /* 0x000000080e067824 */ /* 0x000fc800078e0202 */
[----:B------:R0:W1:Y:S01]  /*10d30*/  SYNCS.PHASECHK.TRANS64.TRYWAIT P3, [R6+URZ+0x28850], R0 ;  /* 0x02885000060075a7 */ /* 0x000062000806017f */
[----:B------:R-:W-:Y:S05]  /*10d40*/  @!P0 BRA `(.L_x_8966) ;  /* 0x0000000000048947 */ /* 0x000fea0003800000 */
[----:B------:R-:W-:Y:S01]  /*10d50*/  BPT.TRAP 0x1 ;  /* 0x000000040000795c */ /* 0x000fe20000300000 */
.L_x_8966:
[----:B-1----:R-:W-:Y:S05]  /*10d60*/  @P3 BRA `(.L_x_8964) ;  /* 0x0000000000083947 */ /* 0x002fea0003800000 */
[----:B------:R-:W1:Y:S02]  /*10d70*/  SYNCS.PHASECHK.TRANS64.TRYWAIT P3, [R6+URZ+0x28850], R0 ;  /* 0x02885000060075a7 */ /* 0x000e64000806017f */
[----:B-1----:R-:W-:Y:S05]  /*10d80*/  @!P3 BRA `(.L_x_8967) ;  /* 0x0000011c000cb947 */ /* 0x002fea0003800000 */
.L_x_8964:
[----:B01----:R-:W-:Y:S01]  /*10d90*/  VIADD R0, R2, 0x400 ;  /* 0x0000040002007836 */ /* 0x003fe20000000000 */
[----:B------:R-:W-:Y:S05]  /*10da0*/  WARPSYNC.ALL ;  /* 0x0000000000007948 */ /* 0x000fea0003800000 */
[----:B------:R-:W-:Y:S01]  /*10db0*/  SHF.R.U32.HI R0, RZ, 0x4, R0 ;  /* 0x00000004ff007819 */ /* 0x000fe20000011600 */
[----:B------:R-:W-:Y:S01]  /*10dc0*/  IMAD.MOV.U32 R7, RZ, RZ, 0x40000040 ;  /* 0x40000040ff077424 */ /* 0x000fe200078e00ff */
[----:B------:R-:W-:Y:S01]  /*10dd0*/  WARPGROUP.ARRIVE ;  /* 0x00000000000079c5 */ /* 0x000fe20000000000 */
[----:B------:R-:W-:Y:S01]  /*10de0*/  IMAD.MOV.U32 R9, RZ, RZ, 0x40000040 ;  /* 0x40000040ff097424 */ /* 0x000fe200078e00ff */
[----:B------:R-:W-:-:S02]  /*10df0*/  LOP3.LUT R0, R0, 0x3fff, RZ, 0xc0, !PT ;  /* 0x00003fff00007812 */ /* 0x000fc400078ec0ff */
[----:B------:R-:W-:Y:S02]  /*10e00*/  R2UR UR7, R7 ;  /* 0x00000000070772ca */ /* 0x000fe400000e0000 */
[----:B------:R-:W-:Y:S01]  /*10e10*/  LOP3.LUT R0, R0, 0x4000000, RZ, 0xfc, !PT ;  /* 0x0400000000007812 */ /* 0x000fe200078efcff */
[----:B------:R-:W0:Y:S04]  /*10e20*/  @P2 LDC R7, c[0x0][0x450] ;  /* 0x00011400ff072b82 */ /* 0x000e280000000800 */
[C---:B------:R-:W-:Y:S02]  /*10e30*/  IMAD R6, R14.reuse, 0x800, R0 ;  /* 0x000008000e067824 */ /* 0x040fe400078e0200 */
[----:B------:R-:W-:Y:S02]  /*10e40*/  @!P1 IMAD R14, R14, 0x8, R2 ;  /* 0x000000080e0e9824 */ /* 0x000fe400078e0202 */
[----:B------:R-:W1:Y:S01]  /*10e50*/  @P2 LDC R0, c[0x0][0x44c] ;  /* 0x00011300ff002b82 */ /* 0x000e620000000800 */
[----:B------:R-:W-:Y:S01]  /*10e60*/  R2UR UR6, R6 ;  /* 0x00000000060672ca */ /* 0x000fe200000e0000 */
[----:B------:R-:W-:Y:S01]  /*10e70*/  @!P1 VIADD R14, R14, 0x28860 ;  /* 0x000288600e0e9836 */ /* 0x000fe20000000000 */
[----:B------:R-:W-:-:S04]  /*10e80*/  IADD3 R8, R6, 0x80, RZ ;  /* 0x0000008006087810 */ /* 0x000fc80007ffe0ff */
[----:B------:R-:W-:-:S07]  /*10e90*/  @!P1 PRMT R14, RZ, 0x654, R14 ;  /* 0x00000654ff0e9816 */ /* 0x000fce000000000e */
        /* <DEDUP_REMOVED lines=23> */
[----:B------:R-:W-:Y:S01]  /*11010*/  IMAD.IADD R8, R204, 0x1, R190 ;  /* 0x00000001cc087824 */ /* 0x000fe200078e02be */
[----:B------:R-:W-:-:S03]  /*11020*/  R2UR UR7, R9 ;  /* 0x00000000090772ca */ /* 0x000fc600000e0000 */
[----:B-1----:R-:W-:-:S04]  /*11030*/  @P2 IMAD.HI.U32 R9, R8, R0, RZ ;  /* 0x0000000008092227 */ /* 0x002fc800078e00ff */
[----:B------:R-:W-:Y:S01]  /*11040*/  IMAD.MOV.U32 R0, RZ, RZ, R8 ;  /* 0x000000ffff007224 */ /* 0x000fe200078e0008 */
[----:B0-----:R-:W-:Y:S01]  /*11050*/  @P2 SHF.R.U32.HI R0, RZ, R7, R9 ;  /* 0x00000007ff002219 */ /* 0x001fe20000011609 */
[----:B------:R-:W-:Y:S01]  /*11060*/  IMAD.MOV.U32 R8, RZ, RZ, -0x80 ;  /* 0xffffff80ff087424 */ /* 0x000fe200078e00ff */
[----:B------:R-:W-:-:S03]  /*11070*/  MOV R9, 0x40000040 ;  /* 0x4000004000097802 */ /* 0x000fc60000000f00 */
[----:B------:R-:W0:Y:S01]  /*11080*/  SHFL.IDX PT, R7, R0, RZ, 0x1c1f ;  /* 0x001c1fff00077589 */ /* 0x000e2200000e0000 */
[----:B------:R-:W-:-:S05]  /*11090*/  IMAD R8, R10, R8, 0x1 ;  /* 0x000000010a087424 */ /* 0x000fca00078e0208 */
[----:B------:R-:W-:-:S05]  /*110a0*/  IADD3 R8, R193, R8, -R197 ;  /* 0x00000008c1087210 */ /* 0x000fca0007ffe8c5 */
[----:B------:R-:W-:-:S04]  /*110b0*/  IMAD.IADD R15, R8, 0x1, -R192 ;  /* 0x00000001080f7824 */ /* 0x000fc800078e0ac0 */
[----:B0-----:R-:W-:-:S05]  /*110c0*/  IMAD.IADD R7, R15, 0x1, R7 ;  /* 0x000000010f077824 */ /* 0x001fca00078e0207 */
        /* <DEDUP_REMOVED lines=48> */
[----:B------:R-:W-:Y:S01]  /*113d0*/  ISETP.GT.AND P4, PT, R7, 0x41, PT ;  /* 0x000000410700780c */ /* 0x000fe20003f84270 */
[----:B------:R-:W-:Y:S02]  /*113e0*/  WARPGROUP.DEPBAR.LE gsb0, 0x0 ;  /* 0x00008000000079c5 */ /* 0x000fe40000010000 */
[----:B------:R-:W-:Y:S01]  /*113f0*/  FSEL R56, R56, -INF , P3 ;  /* 0xff80000038387808 */ /* 0x000fe20001800000 */
[----:B------:R-:W-:Y:S01]  /*11400*/  WARPGROUP.ARRIVE ;  /* 0x00000000000079c5 */ /* 0x000fe20000000000 */
[----:B------:R-:W-:Y:S02]  /*11410*/  FMNMX.FTZ R8, R53, R8, !PT ;  /* 0x0000000835087209 */ /* 0x000fe40007810000 */
[----:B------:R-:W-:Y:S02]  /*11420*/  ISETP.GT.AND P3, PT, R7, 0x48, PT ;  /* 0x000000480700780c */ /* 0x000fe40003f64270 */
[----:B------:R-:W-:Y:S01]  /*11430*/  FSEL R57, R57, -INF , P4 ;  /* 0xff80000039397808 */ /* 0x000fe20002000000 */
[----:B------:R-:W-:Y:S01]  /*11440*/  HGMMA.64x128x16.F32 R88, R152, gdesc[UR4].tnspB, R88, gsb0 ;  /* 0x41e0000498587df0 */ /* 0x000fe20008000858 */
        /* <DEDUP_REMOVED lines=42> */
[----:B------:R-:W-:-:S02]  /*116f0*/  R2UR UR7, R9 ;  /* 0x00000000090772ca */ /* 0x000fc400000e0000 */
[----:B------:R-:W-:-:S05]  /*11700*/  FMNMX.FTZ R7, R85, R7, !PT ;  /* 0x0000000755077209 */ /* 0x000fca0007810000 */
[----:B------:R-:W0:Y:S02]  /*11710*/  SHFL.BFLY PT, R8, R7, 0x2, 0x1f ;  /* 0x0c401f0007087f89 */ /* 0x000e2400000e0000 */
[----:B0-----:R-:W-:Y:S01]  /*11720*/  FMNMX.FTZ R7, R7, R8, !PT ;  /* 0x0000000807077209 */ /* 0x001fe20007810000 */
[----:B------:R-:W-:-:S04]  /*11730*/  VIADD R8, R6, 0x280 ;  /* 0x0000028006087836 */ /* 0x000fc80000000000 */
[----:B------:R-:W0:Y:S01]  /*11740*/  SHFL.BFLY PT, R20, R7, 0x1, 0x1f ;  /* 0x0c201f0007147f89 */ /* 0x000e2200000e0000 */
[----:B------:R-:W-:-:S03]  /*11750*/  R2UR UR6, R8 ;  /* 0x00000000080672ca */ /* 0x000fc600000e0000 */
[----:B------:R1:W2:Y:S02]  /*11760*/  SHFL.IDX PT, R8, R0, 0x1, 0x1c1f ;  /* 0x003c1f0000087f89 */ /* 0x0002a400000e0000 */
[----:B-1----:R-:W-:Y:S01]  /*11770*/  IMAD.U32 R0, RZ, RZ, UR47 ;  /* 0x0000002fff007e24 */ /* 0x002fe2000f8e00ff */
[----:B------:R-:W-:Y:S02]  /*11780*/  WARPGROUP.DEPBAR.LE gsb0, 0x0 ;  /* 0x00008000000079c5 */ /* 0x000fe40000010000 */
[----:B------:R-:W-:Y:S01]  /*11790*/  WARPGROUP.ARRIVE ;  /* 0x00000000000079c5 */ /* 0x000fe20000000000 */
[----:B0-----:R-:W-:-:S05]  /*117a0*/  FMNMX.FTZ R7, R7, R20, !PT ;  /* 0x0000001407077209 */ /* 0x001fca0007810000 */
[----:B------:R-:W0:Y:S01]  /*117b0*/  S2R R155, SR_TID.X ;  /* 0x00000000009b7919 */ /* 0x000e220000002100 */
[----:B--2---:R-:W-:Y:S01]  /*117c0*/  IMAD.IADD R8, R15, 0x1, R8 ;  /* 0x000000010f087824 */ /* 0x004fe200078e0208 */
[----:B------:R-:W-:Y:S01]  /*117d0*/  HGMMA.64x128x16.F32 R88, R156, gdesc[UR4].tnspB, R88, gsb0 ;  /* 0x41e000049c587df0 */ /* 0x000fe20008000858 */
[C---:B------:R-:W-:Y:S01]  /*117e0*/  FMUL.FTZ R9, R7.reuse, R0 ;  /* 0x0000000007097220 */ /* 0x040fe20000410000 */
[----:B------:R-:W-:Y:S02]  /*117f0*/  FSETP.NEU.FTZ.AND P3, PT, R7, -INF , PT ;  /* 0xff8000000700780b */ /* 0x000fe40003f7d000 */
[C---:B------:R-:W-:Y:S02]  /*11800*/  ISETP.GT.AND P5, PT, R8.reuse, RZ, PT ;  /* 0x000000ff0800720c */ /* 0x040fe40003fa4270 */
[----:B------:R-:W-:Y:S02]  /*11810*/  ISETP.GT.AND P4, PT, R8, 0x1, PT ;  /* 0x000000010800780c */ /* 0x000fe40003f84270 */
[----:B------:R-:W-:-:S02]  /*11820*/  FSEL R26, R26, -INF , P5 ;  /* 0xff8000001a1a7808 */ /* 0x000fc40002800000 */
        /* <DEDUP_REMOVED lines=92> */
[----:B------:R-:W-:Y:S02]  /*11df0*/  FSEL R87, R87, -INF , P4 ;  /* 0xff80000057577808 */ /* 0x000fe40002000000 */
[----:B------:R-:W-:Y:S02]  /*11e00*/  FMNMX.FTZ R8, R86, R20, !PT ;  /* 0x0000001456087209 */ /* 0x000fe40007810000 */
[----:B------:R-:W-:Y:S02]  /*11e10*/  FSEL R9, R9, RZ, P3 ;  /* 0x000000ff09097208 */ /* 0x000fe40001800000 */
[----:B------:R-:W-:Y:S02]  /*11e20*/  FMNMX.FTZ R8, R87, R8, !PT ;  /* 0x0000000857087209 */ /* 0x000fe40007810000 */
[----:B0-----:R-:W-:Y:S01]  /*11e30*/  SHF.R.U32.HI R155, RZ, 0x7, R155 ;  /* 0x00000007ff9b7819 */ /* 0x001fe2000001169b */
[-CC-:B------:R-:W-:Y:S01]  /*11e40*/  FFMA.FTZ R180, R24, R0.reuse, -R9.reuse ;  /* 0x0000000018b47223 */ /* 0x180fe20000010809 */
[-CC-:B------:R-:W-:Y:S01]  /*11e50*/  FFMA.FTZ R24, R29, R0.reuse, -R9.reuse ;  /* 0x000000001d187223 */ /* 0x180fe20000010809 */
[----:B------:R-:W0:Y:S01]  /*11e60*/  SHFL.BFLY PT, R20, R8, 0x2, 0x1f ;  /* 0x0c401f0008147f89 */ /* 0x000e2200000e0000 */
        /* <DEDUP_REMOVED lines=20> */
[-CC-:B-1----:R-:W-:Y:S01]  /*11fb0*/  FFMA.FTZ R25, R33, R0.reuse, -R9.reuse ;  /* 0x0000000021197223 */ /* 0x182fe20000010809 */
[-CC-:B------:R-:W-:Y:S01]  /*11fc0*/  FFMA.FTZ R33, R49, R0.reuse, -R9.reuse ;  /* 0x0000000031217223 */ /* 0x180fe20000010809 */
[----:B------:R-:W-:Y:S01]  /*11fd0*/  FFMA.FTZ R44, R65, R0, -R9 ;  /* 0x00000000412c7223 */ /* 0x000fe20000010809 */
[----:B0-----:R-:W-:Y:S01]  /*11fe0*/  FMNMX.FTZ R8, R8, R20, !PT ;  /* 0x0000001408087209 */ /* 0x001fe20007810000 */
[----:B------:R-:W-:-:S02]  /*11ff0*/  VIADD R20, R6, 0x300 ;  /* 0x0000030006147836 */ /* 0x000fc40000000000 */
[-CC-:B------:R-:W-:Y:S01]  /*12000*/  FFMA.FTZ R158, R68, R0.reuse, -R9.reuse ;  /* 0x00000000449e7223 */ /* 0x180fe20000010809 */
[-CC-:B------:R-:W-:Y:S01]  /*12010*/  FFMA.FTZ R45, R69, R0.reuse, -R9.reuse ;  /* 0x00000000452d7223 */ /* 0x180fe20000010809 */
[----:B------:R-:W-:Y:S01]  /*12020*/  MUFU.EX2 R24, R24 ;  /* 0x0000001800187308 */ /* 0x000fe20000000800 */
[----:B------:R-:W0:Y:S01]  /*12030*/  SHFL.BFLY PT, R21, R8, 0x1, 0x1f ;  /* 0x0c201f0008157f89 */ /* 0x000e2200000e0000 */
[----:B------:R-:W-:Y:S01]  /*12040*/  R2UR UR6, R20 ;  /* 0x00000000140672ca */ /* 0x000fe200000e0000 */
[----:B------:R-:W-:Y:S02]  /*12050*/  VIADD R20, R6, 0x380 ;  /* 0x0000038006147836 */ /* 0x000fe40000000000 */
        /* <DEDUP_REMOVED lines=8> */
[----:B------:R-:W-:-:S04]  /*120e0*/  FFMA.FTZ R9, R85, R0, -R9 ;  /* 0x0000000055097223 */ /* 0x000fc80000010809 */
[----:B------:R-:W-:Y:S08]  /*120f0*/  MUFU.EX2 R25, R25 ;  /* 0x0000001900197308 */ /* 0x000ff00000000800 */
[----:B------:R-:W-:Y:S01]  /*12100*/  MUFU.EX2 R178, R178 ;  /* 0x000000b200b27308 */ /* 0x000fe20000000800 */
[----:B0-----:R-:W-:Y:S01]  /*12110*/  FMNMX.FTZ R8, R8, R21, !PT ;  /* 0x0000001508087209 */ /* 0x001fe20007810000 */
[----:B------:R-:W-:-:S03]  /*12120*/  IMAD.MOV.U32 R21, RZ, RZ, 0x40000040 ;  /* 0x40000040ff157424 */ /* 0x000fc600078e00ff */
[C---:B------:R-:W-:Y:S01]  /*12130*/  FSETP.NEU.FTZ.AND P4, PT, R8.reuse, -INF , PT ;  /* 0xff8000000800780b */ /* 0x040fe20003f9d000 */
[-C--:B------:R-:W-:Y:S01]  /*12140*/  FMUL.FTZ R61, R8, R0.reuse ;  /* 0x00000000083d7220 */ /* 0x080fe20000410000 */
[----:B------:R-:W-:Y:S01]  /*12150*/  R2UR UR7, R21 ;  /* 0x00000000150772ca */ /* 0x000fe200000e0000 */
[----:B------:R-:W-:Y:S01]  /*12160*/  MUFU.EX2 R28, R28 ;  /* 0x0000001c001c7308 */ /* 0x000fe20000000800 */
[----:B------:R-:W-:Y:S02]  /*12170*/  FSEL R21, R7, RZ, P3 ;  /* 0x000000ff07157208 */ /* 0x000fe40001800000 */
[----:B------:R-:W-:Y:S02]  /*12180*/  FSEL R61, R61, RZ, P4 ;  /* 0x000000ff3d3d7208 */ /* 0x000fe40002000000 */
[C---:B------:R-:W-:Y:S01]  /*12190*/  ISETP.GT.AND P3, PT, R10.reuse, R13, PT ;  /* 0x0000000d0a00720c */ /* 0x040fe20003f64270 */
[----:B------:R-:W-:Y:S02]  /*121a0*/  VIADD R10, R10, 0xffffffff ;  /* 0xffffffff0a0a7836 */ /* 0x000fe40000000000 */
[-CC-:B------:R-:W-:Y:S01]  /*121b0*/  FFMA.FTZ R177, R34, R0.reuse, -R61.reuse ;  /* 0x0000000022b17223 */ /* 0x180fe2000001083d */
[-C--:B------:R-:W-:Y:S01]  /*121c0*/  FFMA.FTZ R34, R43, R0.reuse, -R61 ;  /* 0x000000002b227223 */ /* 0x080fe2000001083d */
[----:B------:R-:W-:Y:S01]  /*121d0*/  FADD.FTZ R43, -R21, R11 ;  /* 0x0000000b152b7221 */ /* 0x000fe20000010100 */
[----:B------:R-:W-:Y:S01]  /*121e0*/  IMAD.MOV.U32 R21, RZ, RZ, 0x40000040 ;  /* 0x40000040ff157424 */ /* 0x000fe200078e00ff */
[----:B------:R-:W-:Y:S01]  /*121f0*/  HGMMA.64x128x16.F32 R88, R160, gdesc[UR4].tnspB, R88, gsb0 ;  /* 0x41e00004a0587df0 */ /* 0x000fe20008000858 */
[----:B------:R-:W-:Y:S01]  /*12200*/  R2UR UR6, R20 ;  /* 0x00000000140672ca */ /* 0x000fe200000e0000 */
[-C--:B------:R-:W-:Y:S01]  /*12210*/  FMUL.FTZ R6, R43, R0.reuse ;  /* 0x000000002b067220 */ /* 0x080fe20000410000 */
[----:B------:R-:W-:Y:S01]  /*12220*/  FSEL R11, R8, RZ, P4 ;  /* 0x000000ff080b7208 */ /* 0x000fe20002000000 */
[-CC-:B------:R-:W-:Y:S01]  /*12230*/  FFMA.FTZ R181, R26, R0.reuse, -R61.reuse ;  /* 0x000000001ab57223 */ /* 0x180fe2000001083d */
[----:B------:R-:W-:Y:S01]  /*12240*/  R2UR UR7, R21 ;  /* 0x00000000150772ca */ /* 0x000fe200000e0000 */
[-CC-:B------:R-:W-:Y:S01]  /*12250*/  FFMA.FTZ R26, R27, R0.reuse, -R61.reuse ;  /* 0x000000001b1a7223 */ /* 0x180fe2000001083d */
[--C-:B------:R-:W-:Y:S01]  /*12260*/  FFMA.FTZ R183, R30, R0, -R61.reuse ;  /* 0x000000001eb77223 */ /* 0x100fe2000001083d */
[----:B------:R-:W-:Y:S01]  /*12270*/  FADD.FTZ R11, -R11, R12 ;  /* 0x0000000c0b0b7221 */ /* 0x000fe20000010100 */
[----:B------:R-:W0:Y:S01]  /*12280*/  MUFU.EX2 R6, R6 ;  /* 0x0000000600067308 */ /* 0x000e220000000800 */
[----:B------:R-:W-:Y:S01]  /*12290*/  @!P1 LEA R12, R184, R2, 0x3 ;  /* 0x00000002b80c9211 */ /* 0x000fe200078e18ff */
[-CC-:B------:R-:W-:Y:S01]  /*122a0*/  FFMA.FTZ R27, R31, R0.reuse, -R61.reuse ;  /* 0x000000001f1b7223 */ /* 0x180fe2000001083d */
[-C--:B------:R-:W-:Y:S01]  /*122b0*/  FMUL.FTZ R11, R11, R0.reuse ;  /* 0x000000000b0b7220 */ /* 0x080fe20000410000 */
[----:B------:R-:W-:Y:S01]  /*122c0*/  IADD3 R20, -R155, 0xb, RZ ;  /* 0x0000000b9b147810 */ /* 0x000fe20007ffe1ff */
[----:B------:R-:W-:Y:S01]  /*122d0*/  FFMA.FTZ R30, R35, R0, -R61 ;  /* 0x00000000231e7223 */ /* 0x000fe2000001083d */
[----:B------:R-:W-:-:S02]  /*122e0*/  @!P1 VIADD R12, R12, 0x28840 ;  /* 0x000288400c0c9836 */ /* 0x000fc40000000000 */
[-CC-:B------:R-:W-:Y:S01]  /*122f0*/  FFMA.FTZ R179, R38, R0.reuse, -R61.reuse ;  /* 0x0000000026b37223 */ /* 0x180fe2000001083d */
[----:B------:R-:W-:Y:S01]  /*12300*/  MUFU.EX2 R181, R181 ;  /* 0x000000b500b57308 */ /* 0x000fe20000000800 */
[-CC-:B------:R-:W-:Y:S01]  /*12310*/  FFMA.FTZ R31, R39, R0.reuse, -R61.reuse ;  /* 0x00000000271f7223 */ /* 0x180fe2000001083d */
[-CC-:B------:R-:W-:Y:S01]  /*12320*/  FFMA.FTZ R173, R42, R0.reuse, -R61.reuse ;  /* 0x000000002aad7223 */ /* 0x180fe2000001083d */
[----:B------:R-:W-:Y:S01]  /*12330*/  @!P1 PRMT R21, RZ, 0x654, R12 ;  /* 0x00000654ff159816 */ /* 0x000fe2000000000c */
        /* <DEDUP_REMOVED lines=9> */
[--C-:B------:R-:W-:Y:S01]  /*123d0*/  FFMA.FTZ R59, R59, R0, -R61.reuse ;  /* 0x000000003b3b7223 */ /* 0x100fe2000001083d */
[----:B------:R-:W-:Y:S01]  /*123e0*/  F2FP.F16.F32.PACK_AB R180, R15, R180 ;  /* 0x000000b40fb4723e */ /* 0x000fe200000000ff */
        /* <DEDUP_REMOVED lines=10> */
[----:B-1----:R-:W-:Y:S01]  /*12490*/  FFMA.FTZ R3, R11, R3, R181 ;  /* 0x000000030b037223 */ /* 0x002fe200000100b5 */
[----:B------:R-:W-:-:S06]  /*124a0*/  FFMA.FTZ R86, R86, R0, -R61 ;  /* 0x0000000056567223 */ /* 0x000fcc000001083d */
[----:B------:R-:W1:Y:S01]  /*124b0*/  MUFU.EX2 R27, R27 ;  /* 0x0000001b001b7308 */ /* 0x000e620000000800 */
[----:B0-----:R-:W-:-:S07]  /*124c0*/  F2FP.F16.F32.PACK_AB R181, R26, R181 ;  /* 0x000000b51ab5723e */ /* 0x001fce00000000ff */
        /* <DEDUP_REMOVED lines=12> */
[----:B------:R-:W-:-:S05]  /*12590*/  WARPGROUP.ARRIVE ;  /* 0x00000000000079c5 */ /* 0x000fca0000000000 */
[----:B------:R-:W5:Y:S01]  /*125a0*/  MUFU.EX2 R35, R35 ;  /* 0x0000002300237308 */ /* 0x000f620000000800 */
[----:B------:R-:W-:Y:S01]  /*125b0*/  FFMA.FTZ R161, R74, R0, -R61 ;  /* 0x000000004aa17223 */ /* 0x000fe2000001083d */
[----:B------:R-:W-:Y:S06]  /*125c0*/  HGMMA.64x128x16.F32 R88, R164, gdesc[UR4].tnspB, R88, gsb0 ;  /* 0x41e00004a4587df0 */ /* 0x000fec0008000858 */
        /* <DEDUP_REMOVED lines=28> */
[----:B--2---:R-:W-:Y:S01]  /*12790*/  FADD.FTZ R21, R15, R4 ;  /* 0x000000040f157221 */ /* 0x004fe20000010000 */
[----:B------:R-:W-:Y:S01]  /*127a0*/  FADD.FTZ R4, R26, R3 ;  /* 0x000000031a047221 */ /* 0x000fe20000010000 */
[----:B------:R2:W-:Y:S01]  /*127b0*/  @!P1 SYNCS.ARRIVE.TRANS64.RED.A1T0 RZ, [R14+URZ], RZ ;  /* 0x000000ff0eff99a7 */ /* 0x0005e2000810043f */
[----:B------:R-:W-:Y:S01]  /*127c0*/  FFMA.FTZ R3, R63, R0, -R61 ;  /* 0x000000003f037223 */ /* 0x000fe2000001083d */
[----:B------:R-:W-:Y:S01]  /*127d0*/  FADD.FTZ R21, R182, R21 ;  /* 0x00000015b6157221 */ /* 0x000fe20000010000 */
[----:B------:R-:W-:Y:S01]  /*127e0*/  FADD.FTZ R4, R183, R4 ;  /* 0x00000004b7047221 */ /* 0x000fe20000010000 */
[C---:B------:R-:W-:Y:S01]  /*127f0*/  F2FP.F16.F32.PACK_AB R182, R24.reuse, R182 ;  /* 0x000000b618b6723e */ /* 0x040fe200000000ff */
[----:B------:R-:W-:Y:S01]  /*12800*/  MUFU.EX2 R159, R159 ;  /* 0x0000009f009f7308 */ /* 0x000fe20000000800 */
[----:B------:R-:W-:Y:S01]  /*12810*/  FADD.FTZ R21, R24, R21 ;  /* 0x0000001518157221 */ /* 0x000fe20000010000 */
[----:B-1----:R-:W-:Y:S01]  /*12820*/  FADD.FTZ R4, R27, R4 ;  /* 0x000000041b047221 */ /* 0x002fe20000010000 */
[-C--:B------:R-:W-:Y:S01]  /*12830*/  FMUL.FTZ R100, R100, R6.reuse ;  /* 0x0000000664647220 */ /* 0x080fe20000410000 */
[----:B------:R-:W-:Y:S01]  /*12840*/  FMUL.FTZ R101, R101, R6 ;  /* 0x0000000665657220 */ /* 0x000fe20000410000 */
[----:B--2---:R-:W-:Y:S01]  /*12850*/  FADD.FTZ R14, R176, R21 ;  /* 0x00000015b00e7221 */ /* 0x004fe20000010000 */
[----:B0-----:R-:W-:Y:S01]  /*12860*/  FADD.FTZ R21, R177, R4 ;  /* 0x00000004b1157221 */ /* 0x001fe20000010000 */
[----:B------:R-:W-:Y:S01]  /*12870*/  FFMA.FTZ R4, R67, R0, -R61 ;  /* 0x0000000043047223 */ /* 0x000fe2000001083d */
[----:B------:R-:W0:Y:S01]  /*12880*/  MUFU.EX2 R3, R3 ;  /* 0x0000000300037308 */ /* 0x000e220000000800 */
[C---:B------:R-:W-:Y:S01]  /*12890*/  FADD.FTZ R43, R25.reuse, R14 ;  /* 0x0000000e192b7221 */ /* 0x040fe20000010000 */
[----:B---3--:R-:W-:Y:S01]  /*128a0*/  FADD.FTZ R20, R30, R21 ;  /* 0x000000151e147221 */ /* 0x008fe20000010000 */
[----:B------:R-:W-:Y:S01]  /*128b0*/  F2FP.F16.F32.PACK_AB R176, R25, R176 ;  /* 0x000000b019b0723e */ /* 0x000fe200000000ff */
[-C--:B------:R-:W-:Y:S01]  /*128c0*/  FFMA.FTZ R14, R71, R0.reuse, -R61 ;  /* 0x00000000470e7223 */ /* 0x080fe2000001083d */
[----:B------:R-:W-:Y:S01]  /*128d0*/  FADD.FTZ R43, R178, R43 ;  /* 0x0000002bb22b7221 */ /* 0x000fe20000010000 */
[----:B----4-:R-:W-:Y:S01]  /*128e0*/  FADD.FTZ R20, R179, R20 ;  /* 0x00000014b3147221 */ /* 0x010fe20000010000 */
[----:B------:R-:W-:Y:S01]  /*128f0*/  FFMA.FTZ R61, R87, R0, -R61 ;  /* 0x00000000573d7223 */ /* 0x000fe2000001083d */
[----:B------:R-:W1:Y:S01]  /*12900*/  MUFU.EX2 R4, R4 ;  /* 0x0000000400047308 */ /* 0x000e620000000800 */
[----:B------:R-:W-:Y:S01]  /*12910*/  FADD.FTZ R43, R28, R43 ;  /* 0x0000002b1c2b7221 */ /* 0x000fe20000010000 */
[----:B-----5:R-:W-:Y:S01]  /*12920*/  FADD.FTZ R20, R31, R20 ;  /* 0x000000141f147221 */ /* 0x020fe20000010000 */
        /* <DEDUP_REMOVED lines=36> */
[----:B------:R-:W-:Y:S01]  /*12b70*/  F2FP.F16.F32.PACK_AB R153, R12, R153 ;  /* 0x000000990c99723e */ /* 0x000fe200000000ff */
[----:B------:R-:W5:Y:S01]  /*12b80*/  MUFU.EX2 R48, R48 ;  /* 0x0000003000307308 */ /* 0x000f620000000800 */
[----:B------:R-:W-:Y:S01]  /*12b90*/  FADD.FTZ R21, R40, R21 ;  /* 0x0000001528157221 */ /* 0x000fe20000010000 */
[----:B------:R-:W-:Y:S01]  /*12ba0*/  FADD.FTZ R20, R12, R25 ;  /* 0x000000190c147221 */ /* 0x000fe20000010000 */
[-C--:B------:R-:W-:Y:S01]  /*12bb0*/  FMUL.FTZ R132, R132, R6.reuse ;  /* 0x0000000684847220 */ /* 0x080fe20000410000 */
[-C--:B------:R-:W-:Y:S01]  /*12bc0*/  FMUL.FTZ R133, R133, R6.reuse ;  /* 0x0000000685857220 */ /* 0x080fe20000410000 */
[----:B------:R-:W-:Y:S01]  /*12bd0*/  FADD.FTZ R24, R154, R21 ;  /* 0x000000159a187221 */ /* 0x000fe20000010000 */
[----:B------:R-:W-:Y:S01]  /*12be0*/  FADD.FTZ R20, R155, R20 ;  /* 0x000000149b147221 */ /* 0x000fe20000010000 */
[----:B0-----:R-:W-:Y:S01]  /*12bf0*/  F2FP.F16.F32.PACK_AB R155, R3, R155 ;  /* 0x0000009b039b723e */ /* 0x001fe200000000ff */
[----:B------:R-:W0:Y:S01]  /*12c00*/  MUFU.EX2 R15, R75 ;  /* 0x0000004b000f7308 */ /* 0x000e220000000800 */
[----:B------:R-:W-:Y:S01]  /*12c10*/  FADD.FTZ R21, R41, R24 ;  /* 0x0000001829157221 */ /* 0x000fe20000010000 */
[----:B------:R-:W-:Y:S01]  /*12c20*/  FADD.FTZ R20, R3, R20 ;  /* 0x0000001403147221 */ /* 0x000fe20000010000 */
[-C--:B------:R-:W-:Y:S01]  /*12c30*/  FMUL.FTZ R136, R136, R6.reuse ;  /* 0x0000000688887220 */ /* 0x080fe20000410000 */
[-C--:B------:R-:W-:Y:S01]  /*12c40*/  FMUL.FTZ R137, R137, R6.reuse ;  /* 0x0000000689897220 */ /* 0x080fe20000410000 */
[----:B------:R-:W-:Y:S01]  /*12c50*/  FADD.FTZ R21, R156, R21 ;  /* 0x000000159c157221 */ /* 0x000fe20000010000 */
[----:B------:R-:W-:Y:S01]  /*12c60*/  FADD.FTZ R25, R157, R20 ;  /* 0x000000149d197221 */ /* 0x000fe20000010000 */
[----:B-1----:R-:W-:Y:S01]  /*12c70*/  F2FP.F16.F32.PACK_AB R157, R4, R157 ;  /* 0x0000009d049d723e */ /* 0x002fe200000000ff */
[----:B------:R-:W1:Y:S01]  /*12c80*/  MUFU.EX2 R49, R49 ;  /* 0x0000003100317308 */ /* 0x000e620000000800 */
[----:B------:R-:W-:Y:S01]  /*12c90*/  FADD.FTZ R21, R44, R21 ;  /* 0x000000152c157221 */ /* 0x000fe20000010000 */
[----:B------:R-:W-:Y:S01]  /*12ca0*/  FADD.FTZ R20, R4, R25 ;  /* 0x0000001904147221 */ /* 0x000fe20000010000 */
[-C--:B------:R-:W-:Y:S01]  /*12cb0*/  FMUL.FTZ R140, R140, R6.reuse ;  /* 0x000000068c8c7220 */ /* 0x080fe20000410000 */
[-C--:B------:R-:W-:Y:S01]  /*12cc0*/  FMUL.FTZ R141, R141, R6.reuse ;  /* 0x000000068d8d7220 */ /* 0x080fe20000410000 */
[----:B------:R-:W-:Y:S01]  /*12cd0*/  FADD.FTZ R24, R158, R21 ;  /* 0x000000159e187221 */ /* 0x000fe20000010000 */
[----:B------:R-:W-:Y:S01]  /*12ce0*/  FADD.FTZ R21, R159, R20 ;  /* 0x000000149f157221 */ /* 0x000fe20000010000 */
[C---:B--2---:R-:W-:Y:S01]  /*12cf0*/  F2FP.F16.F32.PACK_AB R159, R14.reuse, R159 ;  /* 0x0000009f0e9f723e */ /* 0x044fe200000000ff */
[----:B------:R-:W2:Y:S01]  /*12d00*/  MUFU.EX2 R78, R78 ;  /* 0x0000004e004e7308 */ /* 0x000ea20000000800 */
[----:B------:R-:W-:Y:S01]  /*12d10*/  FADD.FTZ R24, R45, R24 ;  /* 0x000000182d187221 */ /* 0x000fe20000010000 */
[----:B------:R-:W-:Y:S01]  /*12d20*/  FADD.FTZ R20, R14, R21 ;  /* 0x000000150e147221 */ /* 0x000fe20000010000 */
[-C--:B------:R-:W-:Y:S01]  /*12d30*/  FMUL.FTZ R144, R144, R6.reuse ;  /* 0x0000000690907220 */ /* 0x080fe20000410000 */
[-C--:B------:R-:W-:Y:S01]  /*12d40*/  FMUL.FTZ R145, R145, R6.reuse ;  /* 0x0000000691917220 */ /* 0x080fe20000410000 */
[----:B---3--:R-:W-:Y:S01]  /*12d50*/  FADD.FTZ R21, R37, R24 ;  /* 0x0000001825157221 */ /* 0x008fe20000010000 */
[----:B----4-:R-:W-:Y:S01]  /*12d60*/  FADD.FTZ R20, R161, R20 ;  /* 0x00000014a1147221 */ /* 0x010fe20000010000 */
[-C--:B------:R-:W-:Y:S01]  /*12d70*/  FMUL.FTZ R148, R148, R6.reuse ;  /* 0x0000000694947220 */ /* 0x080fe20000410000 */
[----:B------:R-:W3:Y:S01]  /*12d80*/  MUFU.EX2 R52, R52 ;  /* 0x0000003400347308 */ /* 0x000ee20000000800 */
[----:B-----5:R-:W-:Y:S01]  /*12d90*/  FADD.FTZ R12, R48, R21 ;  /* 0x00000015300c7221 */ /* 0x020fe20000010000 */
[----:B0-----:R-:W-:Y:S01]  /*12da0*/  FADD.FTZ R3, R15, R20 ;  /* 0x000000140f037221 */ /* 0x001fe20000010000 */
[----:B------:R-:W-:Y:S01]  /*12db0*/  FMUL.FTZ R149, R149, R6 ;  /* 0x0000000695957220 */ /* 0x000fe20000410000 */
[-C--:B------:R-:W-:Y:S01]  /*12dc0*/  FMUL.FTZ R90, R90, R11.reuse ;  /* 0x0000000b5a5a7220 */ /* 0x080fe20000410000 */
[----:B-1----:R-:W-:Y:S01]  /*12dd0*/  FADD.FTZ R21, R49, R12 ;  /* 0x0000000c31157221 */ /* 0x002fe20000010000 */
        /* <DEDUP_REMOVED lines=10> */
[----:B------:R-:W1:Y:S01]  /*12e80*/  MUFU.EX2 R53, R53 ;  /* 0x0000003500357308 */ /* 0x000e620000000800 */
        /* <DEDUP_REMOVED lines=37> */
[----:B------:R-:W-:Y:S01]  /*130e0*/  F2FP.F16.F32.PACK_AB R179, R31, R179 ;  /* 0x000000b31fb3723e */ /* 0x000fe200000000ff */
[----:B------:R-:W-:Y:S01]  /*130f0*/  IMAD.MOV.U32 R11, RZ, RZ, R7 ;  /* 0x000000ffff0b7224 */ /* 0x000fe200078e0007 */
        /* <DEDUP_REMOVED lines=15> */
[----:B------:R-:W-:Y:S01]  /*131f0*/  F2FP.F16.F32.PACK_AB R154, R41, R154 ;  /* 0x0000009a299a723e */ /* 0x000fe200000000ff */
[----:B-1----:R-:W-:Y:S01]  /*13200*/  FADD.FTZ R4, R9, R12 ;  /* 0x0000000c09047221 */ /* 0x002fe20000010000 */
[----:B------:R-:W-:-:S02]  /*13210*/  F2FP.F16.F32.PACK_AB R156, R44, R156 ;  /* 0x0000009c2c9c723e */ /* 0x000fc400000000ff */
[----:B------:R-:W-:Y:S02]  /*13220*/  F2FP.F16.F32.PACK_AB R158, R45, R158 ;  /* 0x0000009e2d9e723e */ /* 0x000fe400000000ff */
[----:B------:R-:W-:Y:S02]  /*13230*/  F2FP.F16.F32.PACK_AB R160, R48, R37 ;  /* 0x0000002530a0723e */ /* 0x000fe400000000ff */
[----:B------:R-:W-:Y:S01]  /*13240*/  F2FP.F16.F32.PACK_AB R161, R15, R161 ;  /* 0x000000a10fa1723e */ /* 0x000fe200000000ff */
[----:B--2---:R-:W-:Y:S01]  /*13250*/  FADD.FTZ R3, R20, R3 ;  /* 0x0000000314037221 */ /* 0x004fe20000010000 */
[----:B------:R-:W-:Y:S02]  /*13260*/  F2FP.F16.F32.PACK_AB R162, R52, R49 ;  /* 0x0000003134a2723e */ /* 0x000fe400000000ff */
[----:B------:R-:W-:Y:S02]  /*13270*/  F2FP.F16.F32.PACK_AB R163, R79, R78 ;  /* 0x0000004e4fa3723e */ /* 0x000fe400000000ff */
[----:B------:R-:W-:-:S02]  /*13280*/  F2FP.F16.F32.PACK_AB R164, R56, R53 ;  /* 0x0000003538a4723e */ /* 0x000fc400000000ff */
[----:B------:R-:W-:Y:S02]  /*13290*/  F2FP.F16.F32.PACK_AB R165, R83, R82 ;  /* 0x0000005253a5723e */ /* 0x000fe400000000ff */
[----:B------:R-:W-:Y:S02]  /*132a0*/  F2FP.F16.F32.PACK_AB R166, R9, R57 ;  /* 0x0000003909a6723e */ /* 0x000fe400000000ff */
[----:B------:R-:W-:Y:S02]  /*132b0*/  F2FP.F16.F32.PACK_AB R167, R20, R167 ;  /* 0x000000a714a7723e */ /* 0x000fe400000000ff */
[----:B------:R-:W-:Y:S01]  /*132c0*/  MOV R12, R8 ;  /* 0x00000008000c7202 */ /* 0x000fe20000000f00 */
[----:B------:R-:W-:Y:S06]  /*132d0*/  @P3 BRA `(.L_x_8968) ;  /* 0xffffffd4004c3947 */ /* 0x000fec000383ffff */
.L_x_8958:
[----:B------:R-:W-:-:S13]  /*132e0*/  ISETP.GE.AND P2, PT, R10, R191, PT ;  /* 0x000000bf0a00720c */ /* 0x000fda0003f46270 */
[----:B------:R-:W-:Y:S05]  /*132f0*/  @!P2 BRA `(.L_x_8969) ;  /* 0x000000200074a947 */ /* 0x000fea0003800000 */
[----:B------:R-:W-:Y:S02]  /*13300*/  IMAD.MOV.U32 R11, RZ, RZ, R8 ;  /* 0x000000ffff0b7224 */ /* 0x000fe400078e0008 */
[----:B------:R-:W-:Y:S02]  /*13310*/  IMAD.MOV.U32 R12, RZ, RZ, R7 ;  /* 0x000000ffff0c7224 */ /* 0x000fe400078e0007 */
[----:B------:R-:W-:Y:S02]  /*13320*/  IMAD.MOV.U32 R6, RZ, RZ, R186 ;  /* 0x000000ffff067224 */ /* 0x000fe400078e00ba */
[----:B------:R-:W-:-:S07]  /*13330*/  IMAD.MOV.U32 R13, RZ, RZ, R184 ;  /* 0x000000ffff0d7224 */ /* 0x000fce00078e00b8 */
.L_x_8979:
        /* <DEDUP_REMOVED lines=10> */
.L_x_8971:
[----:B------:R-:W-:Y:S02]  /*133e0*/  LEA R0, R184, R2, 0x3 ;  /* 0x00000002b8007211 */ /* 0x000fe400078e18ff */
[----:B------:R-:W-:-:S04]  /*133f0*/  SHF.L.U32 R7, R186, 0x1f, RZ ;  /* 0x0000001fba077819 */ /* 0x000fc800000006ff */
[----:B------:R0:W1:Y:S01]  /*13400*/  SYNCS.PHASECHK.TRANS64.TRYWAIT P3, [R0+URZ+0x28830], R7 ;  /* 0x02883007000075a7 */ /* 0x000062000806017f */
[----:B------:R-:W-:Y:S05]  /*13410*/  @!P0 BRA `(.L_x_8972) ;  /* 0x0000000000048947 */ /* 0x000fea0003800000 */
[----:B------:R-:W-:Y:S01]  /*13420*/  BPT.TRAP 0x1 ;  /* 0x000000040000795c */ /* 0x000fe20000300000 */
.L_x_8972:
[----:B------:R-:W-:Y:S04]  /*13430*/  BSSY B0, `(.L_x_8970) ;  /* 0x0000004000007945 */ /* 0x000fe80003800000 */
[----:B-1----:R-:W-:Y:S05]  /*13440*/  @P3 BRA `(.L_x_8973) ;  /* 0x0000000000083947 */ /* 0x002fea0003800000 */
[----:B------:R-:W1:Y:S02]  /*13450*/  SYNCS.PHASECHK.TRANS64.TRYWAIT P3, [R0+URZ+0x28830], R7 ;  /* 0x02883007000075a7 */ /* 0x000e64000806017f */
[----:B-1----:R-:W-:Y:S05]  /*13460*/  @!P3 BRA `(.L_x_8974) ;  /* 0x000000f40068b947 */ /* 0x002fea0003800000 */
.L_x_8973:
[----:B------:R-:W-:Y:S05]  /*13470*/  BSYNC B0 ;  /* 0x0000000000007941 */ /* 0x000fea0003800000 */
.L_x_8970:
        /* <DEDUP_REMOVED lines=60> */
.L_x_8976:
[----:B------:R-:W-:Y:S02]  /*13840*/  SHF.L.U32 R0, R6, 0x1f, RZ ;  /* 0x0000001f06007819 */ /* 0x000fe400000006ff */
[----:B------:R-:W-:-:S04]  /*13850*/  LEA R6, R13, R2, 0x3 ;  /* 0x000000020d067211 */ /* 0x000fc800078e18ff */
[----:B------:R0:W1:Y:S01]  /*13860*/  SYNCS.PHASECHK.TRANS64.TRYWAIT P2, [R6+URZ+0x28850], R0 ;  /* 0x02885000060075a7 */ /* 0x000062000804017f */
[----:B------:R-:W-:Y:S05]  /*13870*/  @!P0 BRA `(.L_x_8977) ;  /* 0x0000000000048947 */ /* 0x000fea0003800000 */
[----:B------:R-:W-:Y:S01]  /*13880*/  BPT.TRAP 0x1 ;  /* 0x000000040000795c */ /* 0x000fe20000300000 */
.L_x_8977:
[----:B-1----:R-:W-:Y:S05]  /*13890*/  @P2 BRA `(.L_x_8975) ;  /* 0x0000000000082947 */ /* 0x002fea0003800000 */
[----:B------:R-:W1:Y:S02]  /*138a0*/  SYNCS.PHASECHK.TRANS64.TRYWAIT P2, [R6+URZ+0x28850], R0 ;  /* 0x02885000060075a7 */ /* 0x000e64000804017f */
[----:B-1----:R-:W-:Y:S05]  /*138b0*/  @!P2 BRA `(.L_x_8978) ;  /* 0x000000f00068a947 */ /* 0x002fea0003800000 */
.L_x_8975:
        /* <DEDUP_REMOVED lines=8> */
[----:B------:R-:W-:Y:S02]  /*13940*/  R2UR UR7, R7 ;  /* 0x00000000070772ca */ /* 0x000fe400000e0000 */
[----:B------:R-:W-:Y:S02]  /*13950*/  LOP3.LUT R0, R0, 0x4000000, RZ, 0xfc, !PT ;  /* 0x0400000000007812 */ /* 0x000fe400078efcff */
[C---:B------:R-:W-:Y:S01]  /*13960*/  ISETP.GT.AND P2, PT, R10.reuse, R191, PT ;  /* 0x000000bf0a00720c */ /* 0x040fe20003f44270 */
[----:B------:R-:W-:Y:S02]  /*13970*/  VIADD R10, R10, 0xffffffff ;  /* 0xffffffff0a0a7836 */ /* 0x000fe40000000000 */
[C---:B------:R-:W-:Y:S01]  /*13980*/  IMAD R6, R13.reuse, 0x800, R0 ;  /* 0x000008000d067824 */ /* 0x040fe200078e0200 */
[----:B------:R-:W-:Y:S02]  /*13990*/  FMNMX.FTZ R0, R24, R12, !PT ;  /* 0x0000000c18007209 */ /* 0x000fe40007810000 */
[----:B------:R-:W-:Y:S01]  /*139a0*/  @!P1 LEA R13, R13, R2, 0x3 ;  /* 0x000000020d0d9211 */ /* 0x000fe200078e18ff */
[C---:B------:R-:W-:Y:S01]  /*139b0*/  VIADD R8, R6.reuse, 0x80 ;  /* 0x0000008006087836 */ /* 0x040fe20000000000 */
[----:B------:R-:W-:-:S02]  /*139c0*/  R2UR UR6, R6 ;  /* 0x00000000060672ca */ /* 0x000fc400000e0000 */
[----:B------:R-:W-:Y:S01]  /*139d0*/  FMNMX.FTZ R7, R25, R0, !PT ;  /* 0x0000000019077209 */ /* 0x000fe20007810000 */
[----:B------:R-:W-:-:S03]  /*139e0*/  @!P1 VIADD R13, R13, 0x28860 ;  /* 0x000288600d0d9836 */ /* 0x000fc60000000000 */
[----:B------:R-:W-:Y:S02]  /*139f0*/  FMNMX.FTZ R0, R28, R7, !PT ;  /* 0x000000071c007209 */ /* 0x000fe40007810000 */
[----:B------:R-:W-:Y:S02]  /*13a00*/  @!P1 PRMT R13, RZ, 0x654, R13 ;  /* 0x00000654ff0d9816 */ /* 0x000fe4000000000d */
[----:B------:R-:W-:-:S03]  /*13a10*/  FMNMX.FTZ R7, R29, R0, !PT ;  /* 0x000000001d077209 */ /* 0x000fc60007810000 */
[----:B------:R-:W-:Y:S01]  /*13a20*/  HGMMA.64x128x16.F32 R88, R180, gdesc[UR4].tnspB, R88, gsb0 ;  /* 0x41e00004b4587df0 */ /* 0x000fe20008000858 */
[----:B------:R-:W-:Y:S01]  /*13a30*/  R2UR UR6, R8 ;  /* 0x00000000080672ca */ /* 0x000fe200000e0000 */
[----:B------:R-:W-:Y:S01]  /*13a40*/  VIADD R8, R6, 0x100 ;  /* 0x0000010006087836 */ /* 0x000fe20000000000 */
[----:B------:R-:W-:Y:S02]  /*13a50*/  R2UR UR7, R9 ;  /* 0x00000000090772ca */ /* 0x000fe400000e0000 */
[----:B------:R-:W-:Y:S02]  /*13a60*/  MOV R9, 0x40000040 ;  /* 0x4000004000097802 */ /* 0x000fe40000000f00 */
        /* <DEDUP_REMOVED lines=29> */
[----:B------:R-:W0:Y:S01]  /*13c40*/  SHFL.BFLY PT, R0, R7, 0x2, 0x1f ;  /* 0x0c401f0007007f89 */ /* 0x000e2200000e0000 */
[----:B------:R-:W-:Y:S02]  /*13c50*/  WARPGROUP.DEPBAR.LE gsb0, 0x0 ;  /* 0x00008000000079c5 */ /* 0x000fe40000010000 */
[----:B------:R-:W-:Y:S01]  /*13c60*/  WARPGROUP.ARRIVE ;  /* 0x00000000000079c5 */ /* 0x000fe20000000000 */
[----:B0-----:R-:W-:-:S05]  /*13c70*/  FMNMX.FTZ R7, R7, R0, !PT ;  /* 0x0000000007077209 */ /* 0x001fca0007810000 */
[----:B------:R-:W-:Y:S01]  /*13c80*/  HGMMA.64x128x16.F32 R88, R176, gdesc[UR4].tnspB, R88, gsb0 ;  /* 0x41e00004b0587df0 */ /* 0x000fe20008000858 */
[----:B------:R-:W-:Y:S01]  /*13c90*/  R2UR UR6, R8 ;  /* 0x00000000080672ca */ /* 0x000fe200000e0000 */
[----:B------:R-:W-:Y:S01]  /*13ca0*/  VIADD R8, R6, 0x180 ;  /* 0x0000018006087836 */ /* 0x000fe20000000000 */
[----:B------:R-:W-:Y:S01]  /*13cb0*/  R2UR UR7, R9 ;  /* 0x00000000090772ca */ /* 0x000fe200000e0000 */
[----:B------:R-:W-:Y:S01]  /*13cc0*/  IMAD.MOV.U32 R9, RZ, RZ, 0x40000040 ;  /* 0x40000040ff097424 */ /* 0x000fe200078e00ff */
[----:B------:R-:W0:Y:S02]  /*13cd0*/  SHFL.BFLY PT, R0, R7, 0x1, 0x1f ;  /* 0x0c201f0007007f89 */ /* 0x000e2400000e0000 */
[----:B0-----:R-:W-:Y:S02]  /*13ce0*/  FMNMX.FTZ R7, R7, R0, !PT ;  /* 0x0000000007077209 */ /* 0x001fe40007810000 */
[----:B------:R-:W-:-:S05]  /*13cf0*/  MOV R0, UR46 ;  /* 0x0000002e00007c02 */ /* 0x000fca0008000f00 */
        /* <DEDUP_REMOVED lines=25> */
[-CC-:B------:R-:W-:Y:S01]  /*13e90*/  FFMA.FTZ R36, R61, R0.reuse, -R15.reuse ;  /* 0x000000003d247223 */ /* 0x180fe2000001080f */
[----:B------:R-:W-:Y:S01]  /*13ea0*/  FFMA.FTZ R49, R77, R0, -R15 ;  /* 0x000000004d317223 */ /* 0x000fe2000001080f */
[----:B------:R-:W-:Y:S01]  /*13eb0*/  HGMMA.64x128x16.F32 R88, R172, gdesc[UR4].tnspB, R88, gsb0 ;  /* 0x41e00004ac587df0 */ /* 0x000fe20008000858 */
[----:B------:R-:W-:Y:S01]  /*13ec0*/  R2UR UR6, R8 ;  /* 0x00000000080672ca */ /* 0x000fe200000e0000 */
[----:B------:R-:W-:Y:S01]  /*13ed0*/  VIADD R8, R6, 0x200 ;  /* 0x0000020006087836 */ /* 0x000fe20000000000 */
[----:B------:R-:W-:Y:S01]  /*13ee0*/  R2UR UR7, R9 ;  /* 0x00000000090772ca */ /* 0x000fe200000e0000 */
[----:B------:R-:W-:Y:S01]  /*13ef0*/  IMAD.MOV.U32 R9, RZ, RZ, 0x40000040 ;  /* 0x40000040ff097424 */ /* 0x000fe200078e00ff */
        /* <DEDUP_REMOVED lines=27> */
[-C--:B------:R-:W-:Y:S02]  /*140b0*/  FFMA.FTZ R52, R80, R0.reuse, -R15 ;  /* 0x0000000050347223 */ /* 0x080fe4000001080f */
[----:B------:R-:W-:Y:S01]  /*140c0*/  HGMMA.64x128x16.F32 R88, R152, gdesc[UR4].tnspB, R88, gsb0 ;  /* 0x41e0000498587df0 */ /* 0x000fe20008000858 */
[----:B------:R-:W-:Y:S01]  /*140d0*/  R2UR UR6, R8 ;  /* 0x00000000080672ca */ /* 0x000fe200000e0000 */
[----:B------:R-:W-:Y:S01]  /*140e0*/  FADD.FTZ R8, -R7, R12 ;  /* 0x0000000c07087221 */ /* 0x000fe20000010100 */
[----:B------:R-:W-:Y:S01]  /*140f0*/  R2UR UR7, R9 ;  /* 0x00000000090772ca */ /* 0x000fe200000e0000 */
[----:B------:R-:W-:Y:S02]  /*14100*/  MUFU.EX2 R168, R168 ;  /* 0x000000a800a87308 */ /* 0x000fe40000000800 */
[----:B------:R-:W-:-:S06]  /*14110*/  FMUL.FTZ R8, R8, R0 ;  /* 0x0000000008087220 */ /* 0x000fcc0000410000 */
[----:B------:R0:W-:Y:S08]  /*14120*/  MUFU.EX2 R12, R8 ;  /* 0x00000008000c7308 */ /* 0x0001f00000000800 */
[----:B------:R-:W-:Y:S01]  /*14130*/  MUFU.EX2 R170, R170 ;  /* 0x000000aa00aa7308 */ /* 0x000fe20000000800 */
[----:B0-----:R-:W-:-:S04]  /*14140*/  FMNMX.FTZ R8, R26, R11, !PT ;  /* 0x0000000b1a087209 */ /* 0x001fc80007810000 */
        /* <DEDUP_REMOVED lines=35> */
[----:B------:R-:W-:Y:S02]  /*14380*/  IMAD.MOV.U32 R9, RZ, RZ, 0x40000040 ;  /* 0x40000040ff097424 */ /* 0x000fe400078e00ff */
[-CC-:B------:R-:W-:Y:S01]  /*14390*/  FFMA.FTZ R153, R33, R0.reuse, -R15.reuse ;  /* 0x0000000021997223 */ /* 0x180fe2000001080f */
[-CC-:B------:R-:W-:Y:S01]  /*143a0*/  FFMA.FTZ R33, R53, R0.reuse, -R15.reuse ;  /* 0x0000000035217223 */ /* 0x180fe2000001080f */
[-CC-:B------:R-:W-:Y:S01]  /*143b0*/  FFMA.FTZ R152, R56, R0.reuse, -R15.reuse ;  /* 0x0000000038987223 */ /* 0x180fe2000001080f */
[----:B------:R-:W-:Y:S01]  /*143c0*/  HGMMA.64x128x16.F32 R88, R156, gdesc[UR4].tnspB, R88, gsb0 ;  /* 0x41e000049c587df0 */ /* 0x000fe20008000858 */
[----:B------:R-:W0:Y:S01]  /*143d0*/  SHFL.BFLY PT, R8, R24, 0x2, 0x1f ;  /* 0x0c401f0018087f89 */ /* 0x000e2200000e0000 */
[----:B------:R-:W-:Y:S01]  /*143e0*/  R2UR UR7, R9 ;  /* 0x00000000090772ca */ /* 0x000fe200000e0000 */
[-CC-:B------:R-:W-:Y:S01]  /*143f0*/  FFMA.FTZ R154, R60, R0.reuse, -R15.reuse ;  /* 0x000000003c9a7223 */ /* 0x180fe2000001080f */
[-CC-:B------:R-:W-:Y:S01]  /*14400*/  FFMA.FTZ R53, R81, R0.reuse, -R15.reuse ;  /* 0x0000000051357223 */ /* 0x180fe2000001080f */
[----:B------:R-:W-:Y:S01]  /*14410*/  FFMA.FTZ R9, R84, R0, -R15 ;  /* 0x0000000054097223 */ /* 0x000fe2000001080f */
[----:B------:R-:W-:Y:S08]  /*14420*/  MUFU.EX2 R153, R153 ;  /* 0x0000009900997308 */ /* 0x000ff00000000800 */
[----:B------:R-:W-:Y:S08]  /*14430*/  MUFU.EX2 R33, R33 ;  /* 0x0000002100217308 */ /* 0x000ff00000000800 */
[----:B------:R-:W-:Y:S01]  /*14440*/  MUFU.EX2 R152, R152 ;  /* 0x0000009800987308 */ /* 0x000fe20000000800 */
[----:B0-----:R-:W-:Y:S01]  /*14450*/  FMNMX.FTZ R24, R24, R8, !PT ;  /* 0x0000000818187209 */ /* 0x001fe20007810000 */
[----:B------:R-:W-:-:S04]  /*14460*/  VIADD R8, R6, 0x300 ;  /* 0x0000030006087836 */ /* 0x000fc80000000000 */
[----:B------:R-:W0:Y:S01]  /*14470*/  SHFL.BFLY PT, R25, R24, 0x1, 0x1f ;  /* 0x0c201f0018197f89 */ /* 0x000e2200000e0000 */
[----:B------:R-:W-:Y:S01]  /*14480*/  R2UR UR6, R8 ;  /* 0x00000000080672ca */ /* 0x000fe200000e0000 */
[----:B------:R-:W-:Y:S08]  /*14490*/  MUFU.EX2 R154, R154 ;  /* 0x0000009a009a7308 */ /* 0x000ff00000000800 */
[----:B------:R-:W-:Y:S08]  /*144a0*/  MUFU.EX2 R53, R53 ;  /* 0x0000003500357308 */ /* 0x000ff00000000800 */
[----:B------:R-:W-:Y:S01]  /*144b0*/  MUFU.EX2 R9, R9 ;  /* 0x0000000900097308 */ /* 0x000fe20000000800 */
[----:B0-----:R-:W-:Y:S01]  /*144c0*/  FMNMX.FTZ R8, R24, R25, !PT ;  /* 0x0000001918087209 */ /* 0x001fe20007810000 */
[----:B------:R-:W-:-:S02]  /*144d0*/  VIADD R24, R6, 0x380 ;  /* 0x0000038006187836 */ /* 0x000fc40000000000 */
[----:B------:R-:W-:Y:S02]  /*144e0*/  IMAD.MOV.U32 R25, RZ, RZ, 0x40000040 ;  /* 0x40000040ff197424 */ /* 0x000fe400078e00ff */
[----:B------:R-:W-:-:S04]  /*144f0*/  FMUL.FTZ R57, R8, R0 ;  /* 0x0000000008397220 */ /* 0x000fc80000410000 */
        /* <DEDUP_REMOVED lines=8> */
[----:B------:R-:W-:Y:S01]  /*14580*/  IADD3 R42, -R192, 0xb, RZ ;  /* 0x0000000bc02a7810 */ /* 0x000fe20007ffe1ff */
        /* <DEDUP_REMOVED lines=30> */
[-C--:B------:R-:W-:Y:S01]  /*14770*/  FFMA.FTZ R157, R66, R0.reuse, -R57 ;  /* 0x00000000429d7223 */ /* 0x080fe20000010839 */
[----:B------:R-:W-:Y:S01]  /*14780*/  MUFU.EX2 R175, R175 ;  /* 0x000000af00af7308 */ /* 0x000fe20000000800 */
[----:B------:R-:W-:Y:S01]  /*14790*/  HGMMA.64x128x16.F32 R88, R160, gdesc[UR4].tnspB, R88, gsb0 ;  /* 0x41e00004a0587df0 */ /* 0x000fe20008000858 */
[----:B------:R-:W-:Y:S01]  /*147a0*/  R2UR UR6, R24 ;  /* 0x00000000180672ca */ /* 0x000fe200000e0000 */
[----:B------:R-:W-:Y:S01]  /*147b0*/  FMUL.FTZ R15, R15, R0 ;  /* 0x000000000f0f7220 */ /* 0x000fe20000410000 */
[----:B------:R-:W-:Y:S01]  /*147c0*/  R2UR UR7, R25 ;  /* 0x00000000190772ca */ /* 0x000fe200000e0000 */
[----:B------:R-:W-:-:S02]  /*147d0*/  @!P1 IMAD R25, R184, 0x8, R2 ;  /* 0x00000008b8199824 */ /* 0x000fc400078e0202 */
[-CC-:B------:R-:W-:Y:S01]  /*147e0*/  FFMA.FTZ R24, R55, R0.reuse, -R57.reuse ;  /* 0x0000000037187223 */ /* 0x180fe20000010839 */
[-CC-:B------:R-:W-:Y:S01]  /*147f0*/  FFMA.FTZ R159, R70, R0.reuse, -R57.reuse ;  /* 0x00000000469f7223 */ /* 0x180fe20000010839 */
[----:B------:R-:W-:Y:S01]  /*14800*/  MUFU.EX2 R34, R34 ;  /* 0x0000002200227308 */ /* 0x000fe20000000800 */
[----:B------:R-:W-:Y:S02]  /*14810*/  @!P1 VIADD R39, R25, 0x28840 ;  /* 0x0002884019279836 */ /* 0x000fe40000000000 */
[----:B------:R-:W-:-:S03]  /*14820*/  FFMA.FTZ R25, R59, R0, -R57 ;  /* 0x000000003b197223 */ /* 0x000fc60000010839 */
[----:B------:R-:W-:Y:S02]  /*14830*/  @!P1 PRMT R39, RZ, 0x654, R39 ;  /* 0x00000654ff279816 */ /* 0x000fe40000000027 */
[----:B------:R-:W0:Y:S08]  /*14840*/  MUFU.EX2 R15, R15 ;  /* 0x0000000f000f7308 */ /* 0x000e300000000800 */
[----:B------:R-:W-:Y:S08]  /*14850*/  MUFU.EX2 R169, R169 ;  /* 0x000000a900a97308 */ /* 0x000ff00000000800 */
        /* <DEDUP_REMOVED lines=16> */
[----:B------:R-:W-:-:S02]  /*14960*/  WARPGROUP.DEPBAR.LE gsb0, 0x0 ;  /* 0x00008000000079c5 */ /* 0x000fc40000010000 */
[----:B------:R-:W-:Y:S01]  /*14970*/  WARPGROUP.ARRIVE ;  /* 0x00000000000079c5 */ /* 0x000fe20000000000 */
[----:B------:R-:W-:-:S04]  /*14980*/  FFMA.FTZ R161, R74, R0, -R57 ;  /* 0x000000004aa17223 */ /* 0x000fc80000010839 */
[----:B------:R-:W-:Y:S01]  /*14990*/  MUFU.EX2 R86, R86 ;  /* 0x0000005600567308 */ /* 0x000fe20000000800 */
[----:B------:R-:W-:Y:S02]  /*149a0*/  F2FP.F16.F32.PACK_AB R160, R40, R21 ;  /* 0x0000001528a0723e */ /* 0x000fe400000000ff */
[----:B------:R-:W-:Y:S01]  /*149b0*/  F2FP.F16.F32.PACK_AB R162, R49, R48 ;  /* 0x0000003031a2723e */ /* 0x000fe200000000ff */
[----:B------:R-:W-:Y:S01]  /*149c0*/  HGMMA.64x128x16.F32 R88, R164, gdesc[UR4].tnspB, R88, gsb0 ;  /* 0x41e00004a4587df0 */ /* 0x000fe20008000858 */
[----:B0-----:R-:W-:-:S03]  /*149d0*/  F2FP.F16.F32.PACK_AB R163, R79, R78 ;  /* 0x0000004e4fa3723e */ /* 0x001fc600000000ff */
[----:B------:R-:W-:Y:S08]  /*149e0*/  MUFU.EX2 R161, R161 ;  /* 0x000000a100a17308 */ /* 0x000ff00000000800 */
[----:B------:R-:W0:Y:S01]  /*149f0*/  MUFU.EX2 R11, R85 ;  /* 0x00000055000b7308 */ /* 0x000e220000000800 */
[----:B------:R-:W-:Y:S02]  /*14a00*/  WARPGROUP.DEPBAR.LE gsb0, 0x0 ;  /* 0x00008000000079c5 */ /* 0x000fe40000010000 */
[----:B------:R1:W-:Y:S06]  /*14a10*/  BAR.ARV R42, 0x100 ;  /* 0x0004002a0000751d */ /* 0x0003ec0000002000 */
[----:B------:R2:W-:Y:S01]  /*14a20*/  @!P1 SYNCS.ARRIVE.TRANS64.RED.A1T0 RZ, [R39+URZ], RZ ;  /* 0x000000ff27ff99a7 */ /* 0x0005e2000810043f */
[----:B0-----:R-:W-:Y:S01]  /*14a30*/  F2FP.F16.F32.PACK_AB R166, R11, R9 ;  /* 0x000000090ba6723e */ /* 0x001fe200000000ff */
[-C--:B------:R-:W-:Y:S01]  /*14a40*/  FMUL.FTZ R88, R88, R12.reuse ;  /* 0x0000000c58587220 */ /* 0x080fe20000410000 */
[-C--:B------:R-:W-:Y:S01]  /*14a50*/  FMUL.FTZ R89, R89, R12.reuse ;  /* 0x0000000c59597220 */ /* 0x080fe20000410000 */
[-C--:B------:R-:W-:Y:S01]  /*14a60*/  FMUL.FTZ R92, R92, R12.reuse ;  /* 0x0000000c5c5c7220 */ /* 0x080fe20000410000 */
[-C--:B------:R-:W-:Y:S01]  /*14a70*/  FMUL.FTZ R93, R93, R12.reuse ;  /* 0x0000000c5d5d7220 */ /* 0x080fe20000410000 */
[-C--:B------:R-:W-:Y:S01]  /*14a80*/  FMUL.FTZ R96, R96, R12.reuse ;  /* 0x0000000c60607220 */ /* 0x080fe20000410000 */
[----:B------:R-:W-:Y:S01]  /*14a90*/  FMUL.FTZ R97, R97, R12 ;  /* 0x0000000c61617220 */ /* 0x000fe20000410000 */
[----:B--2---:R-:W-:Y:S01]  /*14aa0*/  FFMA.FTZ R39, R12, R4, R180 ;  /* 0x000000040c277223 */ /* 0x004fe200000100b4 */
[----:B------:R-:W-:Y:S01]  /*14ab0*/  FADD.FTZ R4, R26, R3 ;  /* 0x000000031a047221 */ /* 0x000fe20000010000 */
[----:B------:R0:W-:Y:S01]  /*14ac0*/  @!P1 SYNCS.ARRIVE.TRANS64.RED.A1T0 RZ, [R13+URZ], RZ ;  /* 0x000000ff0dff99a7 */ /* 0x0001e2000810043f */
[----:B------:R-:W-:Y:S01]  /*14ad0*/  FFMA.FTZ R3, R63, R0, -R57 ;  /* 0x000000003f037223 */ /* 0x000fe20000010839 */
[C---:B------:R-:W-:Y:S01]  /*14ae0*/  FADD.FTZ R39, R14.reuse, R39 ;  /* 0x000000270e277221 */ /* 0x040fe20000010000 */
[----:B------:R-:W-:Y:S01]  /*14af0*/  FADD.FTZ R4, R183, R4 ;  /* 0x00000004b7047221 */ /* 0x000fe20000010000 */
[----:B------:R-:W-:Y:S01]  /*14b00*/  F2FP.F16.F32.PACK_AB R180, R14, R180 ;  /* 0x000000b40eb4723e */ /* 0x000fe200000000ff */
[----:B------:R-:W-:Y:S01]  /*14b10*/  FMUL.FTZ R100, R100, R12 ;  /* 0x0000000c64647220 */ /* 0x000fe20000410000 */
[----:B------:R-:W-:Y:S01]  /*14b20*/  FADD.FTZ R39, R182, R39 ;  /* 0x00000027b6277221 */ /* 0x000fe20000010000 */
[C---:B------:R-:W-:Y:S01]  /*14b30*/  FADD.FTZ R4, R27.reuse, R4 ;  /* 0x000000041b047221 */ /* 0x040fe20000010000 */
[----:B------:R-:W-:Y:S01]  /*14b40*/  F2FP.F16.F32.PACK_AB R183, R27, R183 ;  /* 0x000000b71bb7723e */ /* 0x000fe200000000ff */
[----:B------:R-:W2:Y:S01]  /*14b50*/  MUFU.EX2 R3, R3 ;  /* 0x0000000300037308 */ /* 0x000ea20000000800 */
[C---:B------:R-:W-:Y:S01]  /*14b60*/  FADD.FTZ R39, R20.reuse, R39 ;  /* 0x0000002714277221 */ /* 0x040fe20000010000 */
[----:B0-----:R-:W-:Y:S01]  /*14b70*/  FADD.FTZ R13, R177, R4 ;  /* 0x00000004b10d7221 */ /* 0x001fe20000010000 */
[----:B------:R-:W-:Y:S01]  /*14b80*/  FFMA.FTZ R4, R67, R0, -R57 ;  /* 0x0000000043047223 */ /* 0x000fe20000010839 */
[----:B------:R-:W-:Y:S01]  /*14b90*/  F2FP.F16.F32.PACK_AB R182, R20, R182 ;  /* 0x000000b614b6723e */ /* 0x000fe200000000ff */
[----:B-1----:R-:W-:Y:S01]  /*14ba0*/  FADD.FTZ R42, R176, R39 ;  /* 0x00000027b02a7221 */ /* 0x002fe20000010000 */
[----:B------:R-:W-:Y:S01]  /*14bb0*/  F2FP.F16.F32.PACK_AB R176, R153, R176 ;  /* 0x000000b099b0723e */ /* 0x000fe200000000ff */
[-C--:B------:R-:W-:Y:S01]  /*14bc0*/  FMUL.FTZ R101, R101, R12.reuse ;  /* 0x0000000c65657220 */ /* 0x080fe20000410000 */
[----:B------:R-:W-:Y:S01]  /*14bd0*/  FMUL.FTZ R104, R104, R12 ;  /* 0x0000000c68687220 */ /* 0x000fe20000410000 */
[----:B------:R-:W-:Y:S01]  /*14be0*/  FADD.FTZ R39, R153, R42 ;  /* 0x0000002a99277221 */ /* 0x000fe20000010000 */
[----:B------:R-:W-:Y:S01]  /*14bf0*/  FADD.FTZ R42, R30, R13 ;  /* 0x0000000d1e2a7221 */ /* 0x000fe20000010000 */
[----:B------:R-:W0:Y:S01]  /*14c00*/  MUFU.EX2 R4, R4 ;  /* 0x0000000400047308 */ /* 0x000e220000000800 */
[----:B------:R-:W-:Y:S01]  /*14c10*/  FFMA.FTZ R13, R71, R0, -R57 ;  /* 0x00000000470d7223 */ /* 0x000fe20000010839 */
[----:B------:R-:W-:Y:S01]  /*14c20*/  FADD.FTZ R39, R178, R39 ;  /* 0x00000027b2277221 */ /* 0x000fe20000010000 */
[----:B------:R-:W-:Y:S01]  /*14c30*/  FADD.FTZ R43, R179, R42 ;  /* 0x0000002ab32b7221 */ /* 0x000fe20000010000 */
[----:B------:R-:W-:Y:S01]  /*14c40*/  F2FP.F16.F32.PACK_AB R153, R25, R6 ;  /* 0x000000061999723e */ /* 0x000fe200000000ff */
[----:B------:R-:W-:Y:S01]  /*14c50*/  FFMA.FTZ R57, R87, R0, -R57 ;  /* 0x0000000057397223 */ /* 0x000fe20000010839 */
[----:B------:R-:W-:Y:S01]  /*14c60*/  FADD.FTZ R39, R28, R39 ;  /* 0x000000271c277221 */ /* 0x000fe20000010000 */
[----:B------:R-:W-:Y:S01]  /*14c70*/  FADD.FTZ R42, R38, R43 ;  /* 0x0000002b262a7221 */ /* 0x000fe20000010000 */
[----:B------:R-:W1:Y:S01]  /*14c80*/  MUFU.EX2 R13, R13 ;  /* 0x0000000d000d7308 */ /* 0x000e620000000800 */
[----:B------:R-:W-:Y:S01]  /*14c90*/  FMUL.FTZ R105, R105, R12 ;  /* 0x0000000c69697220 */ /* 0x000fe20000410000 */
[----:B------:R-:W-:Y:S01]  /*14ca0*/  FADD.FTZ R46, R172, R39 ;  /* 0x00000027ac2e7221 */ /* 0x000fe20000010000 */
[----:B------:R-:W-:Y:S01]  /*14cb0*/  FADD.FTZ R42, R173, R42 ;  /* 0x0000002aad2a7221 */ /* 0x000fe20000010000 */
[C---:B------:R-:W-:Y:S01]  /*14cc0*/  F2FP.F16.F32.PACK_AB R172, R29.reuse, R172 ;  /* 0x000000ac1dac723e */ /* 0x040fe200000000ff */
[-C--:B------:R-:W-:Y:S01]  /*14cd0*/  FMUL.FTZ R108, R108, R12.reuse ;  /* 0x0000000c6c6c7220 */ /* 0x080fe20000410000 */
[----:B------:R-:W-:Y:S01]  /*14ce0*/  FADD.FTZ R39, R29, R46 ;  /* 0x0000002e1d277221 */ /* 0x000fe20000010000 */
[----:B------:R-:W-:Y:S01]  /*14cf0*/  FADD.FTZ R42, R31, R42 ;  /* 0x0000002a1f2a7221 */ /* 0x000fe20000010000 */
[----:B------:R-:W-:Y:S01]  /*14d00*/  MUFU.EX2 R57, R57 ;  /* 0x0000003900397308 */ /* 0x000fe20000000800 */
        /* <DEDUP_REMOVED lines=41> */
[----:B------:R-:W-:Y:S01]  /*14fa0*/  FADD.FTZ R20, R156, R27 ;  /* 0x0000001b9c147221 */ /* 0x000fe20000010000 */
[----:B------:R-:W-:Y:S01]  /*14fb0*/  FADD.FTZ R27, R157, R26 ;  /* 0x0000001a9d1b7221 */ /* 0x000fe20000010000 */
[----:B0-----:R-:W-:Y:S01]  /*14fc0*/  F2FP.F16.F32.PACK_AB R157, R4, R157 ;  /* 0x0000009d049d723e */ /* 0x001fe200000000ff */
[-C--:B------:R-:W-:Y:S01]  /*14fd0*/  FMUL.FTZ R148, R148, R12.reuse ;  /* 0x0000000c94947220 */ /* 0x080fe20000410000 */
[----:B------:R-:W-:Y:S01]  /*14fe0*/  FADD.FTZ R29, R37, R20 ;  /* 0x00000014251d7221 */ /* 0x000fe20000010000 */
[----:B------:R-:W-:Y:S01]  /*14ff0*/  FADD.FTZ R20, R4, R27 ;  /* 0x0000001b04147221 */ /* 0x000fe20000010000 */
[----:B------:R-:W-:Y:S01]  /*15000*/  FMUL.FTZ R149, R149, R12 ;  /* 0x0000000c95957220 */ /* 0x000fe20000410000 */
[----:B------:R-:W-:Y:S01]  /*15010*/  F2FP.F16.F32.PACK_AB R177, R30, R177 ;  /* 0x000000b11eb1723e */ /* 0x000fe200000000ff */
[----:B------:R-:W-:Y:S01]  /*15020*/  FADD.FTZ R26, R158, R29 ;  /* 0x0000001d9e1a7221 */ /* 0x000fe20000010000 */
[----:B------:R-:W-:Y:S01]  /*15030*/  FADD.FTZ R20, R159, R20 ;  /* 0x000000149f147221 */ /* 0x000fe20000010000 */
[----:B-1----:R-:W-:Y:S01]  /*15040*/  F2FP.F16.F32.PACK_AB R159, R13, R159 ;  /* 0x0000009f0d9f723e */ /* 0x002fe200000000ff */
        /* <DEDUP_REMOVED lines=10> */
[----:B---3--:R-:W-:Y:S01]  /*150f0*/  FADD.FTZ R27, R14, R27 ;  /* 0x0000001b0e1b7221 */ /* 0x008fe20000010000 */
        /* <DEDUP_REMOVED lines=23> */
[----:B------:R-:W-:Y:S01]  /*15270*/  F2FP.F16.F32.PACK_AB R171, R24, R171 ;  /* 0x000000ab18ab723e */ /* 0x000fe200000000ff */
[----:B------:R-:W-:Y:S01]  /*15280*/  FADD.FTZ R3, R57, R25 ;  /* 0x0000001939037221 */ /* 0x000fe20000010000 */
        /* <DEDUP_REMOVED lines=32> */
[----:B------:R-:W-:Y:S02]  /*15490*/  IMAD.MOV.U32 R13, RZ, RZ, R184 ;  /* 0x000000ffff0d7224 */ /* 0x000fe400078e00b8 */
[----:B------:R-:W-:Y:S02]  /*154a0*/  IMAD.MOV.U32 R11, RZ, RZ, R8 ;  /* 0x000000ffff0b7224 */ /* 0x000fe400078e0008 */
[----:B------:R-:W-:Y:S01]  /*154b0*/  IMAD.MOV.U32 R12, RZ, RZ, R7 ;  /* 0x000000ffff0c7224 */ /* 0x000fe200078e0007 */
[----:B------:R-:W-:Y:S06]  /*154c0*/  @P2 BRA `(.L_x_8979) ;  /* 0xffffffdc009c2947 */ /* 0x000fec000383ffff */
.L_x_8969:
[----:B------:R-:W-:Y:S05]  /*154d0*/  WARPSYNC.ALL ;  /* 0x0000000000007948 */ /* 0x000fea0003800000 */
[----:B------:R-:W-:Y:S06]  /*154e0*/  BAR.ARV 0x8, 0x180 ;  /* 0x0206000000007b1d */ /* 0x000fec0000002000 */
[----:B------:R-:W-:Y:S05]  /*154f0*/  @!P0 BRA `(.L_x_8980) ;  /* 0x0000000000048947 */ /* 0x000fea0003800000 */
[----:B------:R-:W-:Y:S01]  /*15500*/  BPT.TRAP 0x1 ;  /* 0x000000040000795c */ /* 0x000fe20000300000 */
.L_x_8980:
[----:B------:R-:W-:Y:S02]  /*15510*/  LEA R14, R184, R2, 0x3 ;  /* 0x00000002b80e7211 */ /* 0x000fe400078e18ff */
[----:B------:R-:W-:-:S04]  /*15520*/  SHF.L.U32 R5, R186, 0x1f, RZ ;  /* 0x0000001fba057819 */ /* 0x000fc800000006ff */
[----:B------:R0:W1:Y:S01]  /*15530*/  SYNCS.PHASECHK.TRANS64.TRYWAIT P2, [R14+URZ+0x28850], R5 ;  /* 0x028850050e0075a7 */ /* 0x000062000804017f */
[----:B------:R-:W-:Y:S05]  /*15540*/  @!P0 BRA `(.L_x_8981) ;  /* 0x0000000000048947 */ /* 0x000fea0003800000 */
[----:B------:R-:W-:Y:S01]  /*15550*/  BPT.TRAP 0x1 ;  /* 0x000000040000795c */ /* 0x000fe20000300000 */
.L_x_8981:
[----:B------:R-:W-:-:S05]  /*15560*/  VIADD R2, R2, 0x400 ;  /* 0x0000040002027836 */ /* 0x000fca0000000000 */
[----:B------:R-:W-:-:S04]  /*15570*/  SHF.R.U32.HI R2, RZ, 0x4, R2 ;  /* 0x00000004ff027819 */ /* 0x000fc80000011602 */
[----:B------:R-:W-:-:S04]  /*15580*/  LOP3.LUT R2, R2, 0x3fff, RZ, 0xc0, !PT ;  /* 0x00003fff02027812 */ /* 0x000fc800078ec0ff */
[----:B------:R-:W-:Y:S01]  /*15590*/  LOP3.LUT R11, R2, 0x4000000, RZ, 0xfc, !PT ;  /* 0x04000000020b7812 */ /* 0x000fe200078efcff */
[----:B-1----:R-:W-:Y:S06]  /*155a0*/  @P2 BRA `(.L_x_8982) ;  /* 0x0000000000082947 */ /* 0x002fec0003800000 */
[----:B------:R-:W1:Y:S02]  /*155b0*/  SYNCS.PHASECHK.TRANS64.TRYWAIT P0, [R14+URZ+0x28850], R5 ;  /* 0x028850050e0075a7 */ /* 0x000e64000800017f */
[----:B-1----:R-:W-:Y:S05]  /*155c0*/  @!P0 BRA `(.L_x_8983) ;  /* 0x000000d400388947 */ /* 0x002fea0003800000 */
.L_x_8982:
[----:B------:R-:W-:Y:S01]  /*155d0*/  IMAD R10, R184, 0x800, R11 ;  /* 0x00000800b80a7824 */ /* 0x000fe200078e020b */
[----:B------:R-:W-:Y:S05]  /*155e0*/  WARPSYNC.ALL ;  /* 0x0000000000007948 */ /* 0x000fea0003800000 */
[----:B------:R-:W-:Y:S01]  /*155f0*/  IMAD.MOV.U32 R11, RZ, RZ, 0x40000040 ;  /* 0x40000040ff0b7424 */ /* 0x000fe200078e00ff */
[C---:B------:R-:W-:Y:S01]  /*15600*/  R2UR UR6, R10.reuse ;  /* 0x000000000a0672ca */ /* 0x040fe200000e0000 */
[----:B------:R-:W-:Y:S01]  /*15610*/  WARPGROUP.ARRIVE ;  /* 0x00000000000079c5 */ /* 0x000fe20000000000 */
[----:B------:R-:W-:Y:S01]  /*15620*/  VIADD R12, R10, 0x80 ;  /* 0x000000800a0c7836 */ /* 0x000fe20000000000 */
[----:B01----:R-:W0:Y:S01]  /*15630*/  SHFL.BFLY PT, R5, R4, 0x2, 0x1f ;  /* 0x0c401f0004057f89 */ /* 0x003e2200000e0000 */
[----:B------:R-:W-:Y:S01]  /*15640*/  R2UR UR7, R11 ;  /* 0x000000000b0772ca */ /* 0x000fe200000e0000 */
[----:B------:R-:W-:Y:S01]  /*15650*/  IMAD.MOV.U32 R13, RZ, RZ, 0x40000040 ;  /* 0x40000040ff0d7424 */ /* 0x000fe200078e00ff */
[----:B------:R-:W-:Y:S01]  /*15660*/  MOV R42, 0xff800000 ;  /* 0xff800000002a7802 */ /* 0x000fe20000000f00 */
[----:B------:R-:W-:Y:S01]  /*15670*/  IMAD.MOV.U32 R11, RZ, RZ, 0x40000040 ;  /* 0x40000040ff0b7424 */ /* 0x000fe200078e00ff */
[----:B------:R-:W1:Y:S01]  /*15680*/  SHFL.BFLY PT, R2, R3, 0x2, 0x1f ;  /* 0x0c401f0003027f89 */ /* 0x000e6200000e0000 */
[----:B------:R-:W-:-:S02]  /*15690*/  VIADD R184, R184, 0x1 ;  /* 0x00000001b8b87836 */ /* 0x000fc40000000000 */
[----:B------:R-:W-:-:S03]  /*156a0*/  VIADD R215, R215, 0x1 ;  /* 0x00000001d7d77836 */ /* 0x000fc60000000000 */
[----:B------:R-:W-:-:S03]  /*156b0*/  ISETP.NE.AND P2, PT, R184, 0x2, PT ;  /* 0x00000002b800780c */ /* 0x000fc60003f45270 */
[----:B------:R-:W-:Y:S01]  /*156c0*/  HGMMA.64x128x16.F32 R88, R180, gdesc[UR4].tnspB, R88, gsb0 ;  /* 0x41e00004b4587df0 */ /* 0x000fe20008000858 */
[----:B------:R-:W-:Y:S01]  /*156d0*/  R2UR UR6, R12 ;  /* 0x000000000c0672ca */ /* 0x000fe200000e0000 */
[----:B------:R-:W-:Y:S01]  /*156e0*/  VIADD R12, R10, 0x100 ;  /* 0x000001000a0c7836 */ /* 0x000fe20000000000 */
[----:B------:R-:W-:Y:S02]  /*156f0*/  R2UR UR7, R13 ;  /* 0x000000000d0772ca */ /* 0x000fe400000e0000 */
[----:B------:R-:W-:Y:S02]  /*15700*/  MOV R13, 0x40000040 ;  /* 0x40000040000d7802 */ /* 0x000fe40000000f00 */
[----:B------:R-:W-:Y:S01]  /*15710*/  SEL R184, R184, RZ, P2 ;  /* 0x000000ffb8b87207 */ /* 0x000fe20001000000 */
[----:B0-----:R-:W-:Y:S01]  /*15720*/  FADD.FTZ R5, R5, R4 ;  /* 0x0000000405057221 */ /* 0x001fe20000010000 */
[----:B-1----:R-:W-:Y:S01]  /*15730*/  FADD.FTZ R6, R2, R3 ;  /* 0x0000000302067221 */ /* 0x002fe20000010000 */
[----:B------:R-:W-:-:S03]  /*15740*/  SEL R3, RZ, 0x1, P2 ;  /* 0x00000001ff037807 */ /* 0x000fc60001000000 */
[----:B------:R-:W0:Y:S01]  /*15750*/  SHFL.BFLY PT, R2, R5, 0x1, 0x1f ;  /* 0x0c201f0005027f89 */ /* 0x000e2200000e0000 */
[----:B------:R-:W-:-:S03]  /*15760*/  LOP3.LUT R186, R186, R3, RZ, 0x3c, !PT ;  /* 0x00000003baba7212 */ /* 0x000fc600078e3cff */
[----:B------:R-:W1:Y:S01]  /*15770*/  SHFL.BFLY PT, R9, R6, 0x1, 0x1f ;  /* 0x0c201f0006097f89 */ /* 0x000e6200000e0000 */
[----:B------:R-:W-:Y:S01]  /*15780*/  IMAD.MOV.U32 R3, RZ, RZ, -0x800000 ;  /* 0xff800000ff037424 */ /* 0x000fe200078e00ff */
        /* <DEDUP_REMOVED lines=27> */
[C---:B------:R-:W-:Y:S01]  /*15940*/  IADD3 R12, R10.reuse, 0x300, RZ ;  /* 0x000003000a0c7810 */ /* 0x040fe20007ffe0ff */
[----:B------:R-:W-:Y:S01]  /*15950*/  VIADD R10, R10, 0x380 ;  /* 0x000003800a0a7836 */ /* 0x000fe20000000000 */
[----:B------:R-:W-:Y:S02]  /*15960*/  WARPGROUP.DEPBAR.LE gsb0, 0x0 ;  /* 0x00008000000079c5 */ /* 0x000fe40000010000 */
[----:B------:R-:W-:-:S07]  /*15970*/  WARPGROUP.ARRIVE ;  /* 0x00000000000079c5 */ /* 0x000fce0000000000 */
[----:B------:R-:W-:Y:S01]  /*15980*/  HGMMA.64x128x16.F32 R88, R156, gdesc[UR4].tnspB, R88, gsb0 ;  /* 0x41e000049c587df0 */ /* 0x000fe20008000858 */
[----:B------:R-:W-:Y:S01]  /*15990*/  R2UR UR6, R12 ;  /* 0x000000000c0672ca */ /* 0x000fe200000e0000 */
[----:B0-----:R-:W-:Y:S01]  /*159a0*/  FADD.FTZ R12, R5, R2 ;  /* 0x00000002050c7221 */ /* 0x001fe20000010000 */
[----:B------:R-:W-:Y:S01]  /*159b0*/  R2UR UR7, R13 ;  /* 0x000000000d0772ca */ /* 0x000fe200000e0000 */
[----:B-1----:R-:W-:Y:S01]  /*159c0*/  FADD.FTZ R13, R6, R9 ;  /* 0x00000009060d7221 */ /* 0x002fe20000010000 */
[----:B------:R-:W-:Y:S02]  /*159d0*/  @!P1 VIADD R6, R14, 0x28860 ;  /* 0x000288600e069836 */ /* 0x000fe40000000000 */
[----:B------:R-:W-:Y:S01]  /*159e0*/  FSETP.NE.FTZ.AND P0, PT, R12, RZ, PT ;  /* 0x000000ff0c00720b */ /* 0x000fe20003f15000 */
[----:B------:R-:W-:Y:S01]  /*159f0*/  IMAD.MOV.U32 R2, RZ, RZ, RZ ;  /* 0x000000ffff027224 */ /* 0x000fe200078e00ff */
[----:B------:R-:W-:Y:S01]  /*15a00*/  FSETP.NE.FTZ.AND P3, PT, R13, RZ, PT ;  /* 0x000000ff0d00720b */ /* 0x000fe20003f75000 */
[----:B------:R-:W-:Y:S01]  /*15a10*/  IMAD.MOV.U32 R5, RZ, RZ, RZ ;  /* 0x000000ffff057224 */ /* 0x000fe200078e00ff */
[----:B------:R-:W-:-:S09]  /*15a20*/  @!P1 PRMT R6, RZ, 0x654, R6 ;  /* 0x00000654ff069816 */ /* 0x000fd20000000006 */
[----:B------:R-:W0:Y:S01]  /*15a30*/  @P0 MUFU.LG2 R9, R12 ;  /* 0x0000000c00090308 */ /* 0x000e220000000c00 */
[C---:B------:R-:W-:Y:S01]  /*15a40*/  @P0 FMUL.FTZ R4, R0.reuse, 0.69314718246459960938 ;  /* 0x3f31721800040820 */ /* 0x040fe20000410000 */
[----:B------:R-:W-:-:S06]  /*15a50*/  @P3 FMUL.FTZ R0, R0, 0.69314718246459960938 ;  /* 0x3f31721800003820 */ /* 0x000fcc0000410000 */
[----:B------:R-:W-:Y:S08]  /*15a60*/  @P0 MUFU.RCP R2, R12 ;  /* 0x0000000c00020308 */ /* 0x000ff00000001000 */
[----:B------:R-:W-:Y:S01]  /*15a70*/  @P3 MUFU.RCP R5, R13 ;  /* 0x0000000d00053308 */ /* 0x000fe20000001000 */
[----:B0-----:R-:W-:-:S04]  /*15a80*/  @P0 FMUL.FTZ R9, R9, 0.69314718246459960938 ;  /* 0x3f31721809090820 */ /* 0x001fc80000410000 */
[----:B------:R-:W-:Y:S01]  /*15a90*/  @P0 FFMA.FTZ R42, R4, R7, R9 ;  /* 0x00000007042a0223 */ /* 0x000fe20000010009 */
[----:B------:R-:W-:Y:S01]  /*15aa0*/  PLOP3.LUT P0, PT, PT, PT, PT, 0x8, 0x0 ;  /* 0x000000000000781c */ /* 0x000fe20003f0e170 */
[----:B------:R-:W-:Y:S02]  /*15ab0*/  WARPGROUP.DEPBAR.LE gsb0, 0x0 ;  /* 0x00008000000079c5 */ /* 0x000fe40000010000 */
[----:B------:R-:W-:-:S06]  /*15ac0*/  WARPGROUP.ARRIVE ;  /* 0x00000000000079c5 */ /* 0x000fcc0000000000 */
[----:B------:R-:W-:Y:S01]  /*15ad0*/  HGMMA.64x128x16.F32 R88, R160, gdesc[UR4].tnspB, R88, gsb0 ;  /* 0x41e00004a0587df0 */ /* 0x000fe20008000858 */
[----:B------:R-:W-:Y:S02]  /*15ae0*/  R2UR UR6, R10 ;  /* 0x000000000a0672ca */ /* 0x000fe400000e0000 */
[----:B------:R-:W-:Y:S01]  /*15af0*/  R2UR UR7, R11 ;  /* 0x000000000b0772ca */ /* 0x000fe200000e0000 */
[----:B------:R-:W0:Y:S02]  /*15b00*/  @P3 MUFU.LG2 R10, R13 ;  /* 0x0000000d000a3308 */ /* 0x000e240000000c00 */
[----:B0-----:R-:W-:-:S04]  /*15b10*/  @P3 FMUL.FTZ R11, R10, 0.69314718246459960938 ;  /* 0x3f3172180a0b3820 */ /* 0x001fc80000410000 */
[----:B------:R-:W-:Y:S01]  /*15b20*/  @P3 FFMA.FTZ R3, R0, R8, R11 ;  /* 0x0000000800033223 */ /* 0x000fe2000001000b */
[----:B------:R-:W-:Y:S02]  /*15b30*/  WARPGROUP.DEPBAR.LE gsb0, 0x0 ;  /* 0x00008000000079c5 */ /* 0x000fe40000010000 */
[----:B------:R-:W-:-:S06]  /*15b40*/  WARPGROUP.ARRIVE ;  /* 0x00000000000079c5 */ /* 0x000fcc0000000000 */
[----:B------:R-:W-:Y:S03]  /*15b50*/  HGMMA.64x128x16.F32 R88, R164, gdesc[UR4].tnspB, R88, gsb0 ;  /* 0x41e00004a4587df0 */ /* 0x000fe60008000858 */
        /* <DEDUP_REMOVED lines=66> */
.L_x_8900:
        /* <DEDUP_REMOVED lines=13> */
[----:B------:R-:W-:Y:S01]  /*16050*/  IMAD.MOV.U32 R57, RZ, RZ, RZ ;  /* 0x000000ffff397224 */ /* 0x000fe200078e00ff */
[----:B------:R-:W3:Y:S01]  /*16060*/  S2R R9, SR_SWINHI ;  /* 0x0000000000097919 */ /* 0x000ee20000002f00 */
[----:B------:R-:W-:Y:S02]  /*16070*/  F2FP.F16.F32.PACK_AB R36, R137, R136 ;  /* 0x000000888924723e */ /* 0x000fe400000000ff */
[----:B------:R-:W-:Y:S02]  /*16080*/  MOV R44, R2 ;  /* 0x00000002002c7202 */ /* 0x000fe40000000f00 */
[----:B---3--:R-:W-:-:S03]  /*16090*/  MOV R45, R9 ;  /* 0x00000009002d7202 */ /* 0x008fc60000000f00 */
[----:B--2---:R-:W-:-:S03]  /*160a0*/  IMAD.WIDE R12, R0, 0x2, R44 ;  /* 0x00000002000c7825 */ /* 0x004fc600078e022c */
[C---:B------:R-:W-:Y:S02]  /*160b0*/  IADD3 R37, P0, R12.reuse, 0x40, RZ ;  /* 0x000000400c257810 */ /* 0x040fe40007f1e0ff */
[C---:B------:R-:W-:Y:S02]  /*160c0*/  IADD3 R35, P5, R12.reuse, 0x20, RZ ;  /* 0x000000200c237810 */ /* 0x040fe40007fbe0ff */
[----:B------:R-:W-:Y:S01]  /*160d0*/  IADD3 R39, P1, R12, 0x60, RZ ;  /* 0x000000600c277810 */ /* 0x000fe20007f3e0ff */
[--C-:B------:R-:W-:Y:S01]  /*160e0*/  IMAD.X R11, RZ, RZ, R13.reuse, P0 ;  /* 0x000000ffff0b7224 */ /* 0x100fe200000e060d */
[C---:B------:R-:W-:Y:S01]  /*160f0*/  ISETP.NE.AND P0, PT, R208.reuse, RZ, PT ;  /* 0x000000ffd000720c */ /* 0x040fe20003f05270 */
[----:B------:R-:W-:Y:S01]  /*16100*/  IMAD.X R9, RZ, RZ, R13, P5 ;  /* 0x000000ffff097224 */ /* 0x000fe200028e060d */
[----:B------:R-:W-:Y:S02]  /*16110*/  LOP3.LUT R0, R35, 0x380, RZ, 0xc0, !PT ;  /* 0x0000038023007812 */ /* 0x000fe400078ec0ff */
[----:B------:R-:W-:Y:S01]  /*16120*/  SEL R208, R208, UR4, P0 ;  /* 0x00000004d0d07c07 */ /* 0x000fe20008000000 */
[----:B------:R-:W-:Y:S05]  /*16130*/  WARPSYNC.ALL ;  /* 0x0000000000007948 */ /* 0x000fea0003800000 */
[----:B------:R-:W-:Y:S01]  /*16140*/  LOP3.LUT R15, R12, 0x380, RZ, 0xc0, !PT ;  /* 0x000003800c0f7812 */ /* 0x000fe200078ec0ff */
[----:B------:R-:W-:Y:S01]  /*16150*/  ULDC.64 UR6, c[0x0][0xc08] ;  /* 0x0003020000067ab9 */ /* 0x000fe20000000a00 */
[----:B------:R-:W-:Y:S01]  /*16160*/  LOP3.LUT R14, R39, 0x380, RZ, 0xc0, !PT ;  /* 0x00000380270e7812 */ /* 0x000fe200078ec0ff */
[----:B------:R-:W-:Y:S01]  /*16170*/  ULDC.64 UR4, c[0x0][0xc00] ;  /* 0x0003000000047ab9 */ /* 0x000fe20000000a00 */
[----:B------:R-:W-:-:S02]  /*16180*/  SHF.R.U64 R0, R0, 0x3, RZ ;  /* 0x0000000300007819 */ /* 0x000fc400000012ff */
[----:B------:R-:W-:Y:S02]  /*16190*/  IADD3 R43, P2, R12, 0x4000, RZ ;  /* 0x000040000c2b7810 */ /* 0x000fe40007f5e0ff */
[----:B------:R-:W-:Y:S02]  /*161a0*/  SHF.R.U64 R15, R15, 0x3, RZ ;  /* 0x000000030f0f7819 */ /* 0x000fe400000012ff */
[----:B------:R-:W-:Y:S01]  /*161b0*/  SHF.R.U64 R14, R14, 0x3, RZ ;  /* 0x000000030e0e7819 */ /* 0x000fe200000012ff */
[--C-:B------:R-:W-:Y:S01]  /*161c0*/  IMAD.X R27, RZ, RZ, R13.reuse, P2 ;  /* 0x000000ffff1b7224 */ /* 0x100fe200010e060d */
[C---:B------:R-:W-:Y:S02]  /*161d0*/  IADD3 R49, P4, R12.reuse, 0x4040, RZ ;  /* 0x000040400c317810 */ /* 0x040fe40007f9e0ff */
[C---:B------:R-:W-:Y:S02]  /*161e0*/  IADD3 R32, P5, R12.reuse, 0x4060, RZ ;  /* 0x000040600c207810 */ /* 0x040fe40007fbe0ff */
[----:B------:R-:W-:Y:S01]  /*161f0*/  IADD3 R47, P3, R12, 0x4020, RZ ;  /* 0x000040200c2f7810 */ /* 0x000fe20007f7e0ff */
[--C-:B------:R-:W-:Y:S01]  /*16200*/  IMAD.X R31, RZ, RZ, R13.reuse, P4 ;  /* 0x000000ffff1f7224 */ /* 0x100fe200020e060d */
[----:B-1----:R-:W-:Y:S01]  /*16210*/  LOP3.LUT R4, R37, 0x380, RZ, 0xc0, !PT ;  /* 0x0000038025047812 */ /* 0x002fe200078ec0ff */
[--C-:B------:R-:W-:Y:S01]  /*16220*/  IMAD.X R33, RZ, RZ, R13.reuse, P5 ;  /* 0x000000ffff217224 */ /* 0x100fe200028e060d */
[----:B------:R-:W-:Y:S01]  /*16230*/  LOP3.LUT R8, R0, R35, RZ, 0x3c, !PT ;  /* 0x0000002300087212 */ /* 0x000fe200078e3cff */
[----:B------:R-:W-:Y:S01]  /*16240*/  IMAD.X R29, RZ, RZ, R13, P3 ;  /* 0x000000ffff1d7224 */ /* 0x000fe200018e060d */
[----:B------:R-:W-:-:S02]  /*16250*/  LOP3.LUT R12, R15, R12, RZ, 0x3c, !PT ;  /* 0x0000000c0f0c7212 */ /* 0x000fc400078e3cff */
[----:B------:R-:W-:Y:S02]  /*16260*/  LOP3.LUT R24, R14, R39, RZ, 0x3c, !PT ;  /* 0x000000270e187212 */ /* 0x000fe400078e3cff */
[----:B------:R-:W-:Y:S02]  /*16270*/  LOP3.LUT R0, R43, 0x380, RZ, 0xc0, !PT ;  /* 0x000003802b007812 */ /* 0x000fe400078ec0ff */
[----:B------:R-:W-:Y:S02]  /*16280*/  LOP3.LUT R14, R49, 0x380, RZ, 0xc0, !PT ;  /* 0x00000380310e7812 */ /* 0x000fe400078ec0ff */
[----:B------:R-:W-:Y:S02]  /*16290*/  LOP3.LUT R15, R32, 0x380, RZ, 0xc0, !PT ;  /* 0x00000380200f7812 */ /* 0x000fe400078ec0ff */
[----:B------:R-:W-:Y:S02]  /*162a0*/  SHF.R.U64 R4, R4, 0x3, RZ ;  /* 0x0000000304047819 */ /* 0x000fe400000012ff */
[----:B------:R-:W-:-:S02]  /*162b0*/  SHF.R.U64 R0, R0, 0x3, RZ ;  /* 0x0000000300007819 */ /* 0x000fc400000012ff */
[----:B------:R-:W-:Y:S02]  /*162c0*/  SHF.R.U64 R14, R14, 0x3, RZ ;  /* 0x000000030e0e7819 */ /* 0x000fe400000012ff */
[----:B------:R-:W-:Y:S02]  /*162d0*/  SHF.R.U64 R15, R15, 0x3, RZ ;  /* 0x000000030f0f7819 */ /* 0x000fe400000012ff */
[----:B------:R-:W-:Y:S02]  /*162e0*/  LOP3.LUT R10, R4, R37, RZ, 0x3c, !PT ;  /* 0x00000025040a7212 */ /* 0x000fe400078e3cff */
[----:B------:R-:W-:Y:S02]  /*162f0*/  LOP3.LUT R4, R47, 0x380, RZ, 0xc0, !PT ;  /* 0x000003802f047812 */ /* 0x000fe400078ec0ff */
[----:B------:R-:W-:Y:S02]  /*16300*/  LOP3.LUT R26, R0, R43, RZ, 0x3c, !PT ;  /* 0x0000002b001a7212 */ /* 0x000fe400078e3cff */
        /* <DEDUP_REMOVED lines=9> */
[----:B------:R-:W-:Y:S02]  /*163a0*/  SHF.R.U64 R4, R4, 0x3, RZ ;  /* 0x0000000304047819 */ /* 0x000fe400000012ff */
[----:B------:R-:W-:Y:S02]  /*163b0*/  MOV R37, R8 ;  /* 0x0000000800257202 */ /* 0x000fe40000000f00 */
[----:B------:R-:W-:Y:S02]  /*163c0*/  MOV R38, R10 ;  /* 0x0000000a00267202 */ /* 0x000fe40000000f00 */
[----:B------:R-:W-:Y:S02]  /*163d0*/  F2FP.F16.F32.PACK_AB R8, R97, R96 ;  /* 0x000000606108723e */ /* 0x000fe400000000ff */
[----:B------:R-:W-:-:S02]  /*163e0*/  F2FP.F16.F32.PACK_AB R9, R99, R98 ;  /* 0x000000626309723e */ /* 0x000fc400000000ff */
[----:B------:R-:W-:Y:S02]  /*163f0*/  F2FP.F16.F32.PACK_AB R10, R101, R100 ;  /* 0x00000064650a723e */ /* 0x000fe400000000ff */
[----:B------:R-:W-:Y:S02]  /*16400*/  F2FP.F16.F32.PACK_AB R11, R103, R102 ;  /* 0x00000066670b723e */ /* 0x000fe400000000ff */
[----:B------:R-:W-:Y:S02]  /*16410*/  LOP3.LUT R28, R4, R47, RZ, 0x3c, !PT ;  /* 0x0000002f041c7212 */ /* 0x000fe400078e3cff */
[----:B------:R-:W-:Y:S02]  /*16420*/  MOV R39, R24 ;  /* 0x0000001800277202 */ /* 0x000fe40000000f00 */
[----:B------:R-:W-:Y:S02]  /*16430*/  MOV R46, R26 ;  /* 0x0000001a002e7202 */ /* 0x000fe40000000f00 */
[----:B------:R-:W-:-:S02]  /*16440*/  F2FP.F16.F32.PACK_AB R24, R113, R112 ;  /* 0x000000707118723e */ /* 0x000fc400000000ff */
[----:B------:R-:W-:Y:S01]  /*16450*/  F2FP.F16.F32.PACK_AB R25, R115, R114 ;  /* 0x000000727319723e */ /* 0x000fe200000000ff */
[----:B------:R1:W-:Y:S01]  /*16460*/  STSM.16.M88.4 [R0], R12 ;  /* 0x0000000c00007844 */ /* 0x0003e20000000200 */
[----:B------:R-:W-:Y:S02]  /*16470*/  F2FP.F16.F32.PACK_AB R26, R117, R116 ;  /* 0x00000074751a723e */ /* 0x000fe400000000ff */
[----:B------:R-:W-:Y:S01]  /*16480*/  F2FP.F16.F32.PACK_AB R27, R119, R118 ;  /* 0x00000076771b723e */ /* 0x000fe200000000ff */
[----:B------:R2:W-:Y:S01]  /*16490*/  STSM.16.M88.4 [R37], R8 ;  /* 0x0000000825007844 */ /* 0x0005e20000000200 */
[----:B------:R-:W-:Y:S02]  /*164a0*/  MOV R43, R28 ;  /* 0x0000001c002b7202 */ /* 0x000fe40000000f00 */
[----:B------:R-:W-:Y:S02]  /*164b0*/  MOV R4, R30 ;  /* 0x0000001e00047202 */ /* 0x000fe40000000f00 */
[----:B------:R-:W-:-:S02]  /*164c0*/  F2FP.F16.F32.PACK_AB R28, R121, R120 ;  /* 0x00000078791c723e */ /* 0x000fc400000000ff */
[----:B------:R-:W-:Y:S02]  /*164d0*/  F2FP.F16.F32.PACK_AB R29, R123, R122 ;  /* 0x0000007a7b1d723e */ /* 0x000fe400000000ff */
[----:B------:R-:W-:Y:S02]  /*164e0*/  F2FP.F16.F32.PACK_AB R30, R125, R124 ;  /* 0x0000007c7d1e723e */ /* 0x000fe400000000ff */
[----:B------:R-:W-:Y:S02]  /*164f0*/  F2FP.F16.F32.PACK_AB R31, R127, R126 ;  /* 0x0000007e7f1f723e */ /* 0x000fe400000000ff */
[----:B-1----:R-:W-:Y:S02]  /*16500*/  F2FP.F16.F32.PACK_AB R12, R105, R104 ;  /* 0x00000068690c723e */ /* 0x002fe400000000ff */
[----:B------:R-:W-:Y:S02]  /*16510*/  F2FP.F16.F32.PACK_AB R13, R107, R106 ;  /* 0x0000006a6b0d723e */ /* 0x000fe400000000ff */
[----:B------:R-:W-:-:S02]  /*16520*/  F2FP.F16.F32.PACK_AB R14, R109, R108 ;  /* 0x0000006c6d0e723e */ /* 0x000fc400000000ff */
[----:B------:R-:W-:Y:S02]  /*16530*/  F2FP.F16.F32.PACK_AB R15, R41, R40 ;  /* 0x00000028290f723e */ /* 0x000fe400000000ff */
[----:B------:R-:W-:Y:S02]  /*16540*/  MOV R0, R32 ;  /* 0x0000002000007202 */ /* 0x000fe40000000f00 */
[----:B------:R-:W-:Y:S01]  /*16550*/  F2FP.F16.F32.PACK_AB R32, R129, R128 ;  /* 0x000000808120723e */ /* 0x000fe200000000ff */
[----:B------:R1:W-:Y:S01]  /*16560*/  STSM.16.M88.4 [R38], R12 ;  /* 0x0000000c26007844 */ /* 0x0003e20000000200 */
[----:B------:R-:W-:Y:S02]  /*16570*/  F2FP.F16.F32.PACK_AB R33, R131, R130 ;  /* 0x000000828321723e */ /* 0x000fe400000000ff */
[----:B------:R-:W-:Y:S01]  /*16580*/  F2FP.F16.F32.PACK_AB R35, R135, R134 ;  /* 0x000000868723723e */ /* 0x000fe200000000ff */
[----:B------:R3:W-:Y:S01]  /*16590*/  STSM.16.M88.4 [R39], R24 ;  /* 0x0000001827007844 */ /* 0x0007e20000000200 */
[----:B--2---:R-:W-:-:S02]  /*165a0*/  F2FP.F16.F32.PACK_AB R37, R139, R138 ;  /* 0x0000008a8b25723e */ /* 0x004fc400000000ff */
[----:B------:R-:W-:Y:S01]  /*165b0*/  F2FP.F16.F32.PACK_AB R8, R145, R144 ;  /* 0x000000909108723e */ /* 0x000fe200000000ff */
[----:B------:R-:W-:Y:S01]  /*165c0*/  STSM.16.M88.4 [R46], R28 ;  /* 0x0000001c2e007844 */ /* 0x000fe20000000200 */
[----:B------:R-:W-:Y:S02]  /*165d0*/  F2FP.F16.F32.PACK_AB R9, R147, R146 ;  /* 0x000000929309723e */ /* 0x000fe400000000ff */
[----:B------:R-:W-:Y:S01]  /*165e0*/  F2FP.F16.F32.PACK_AB R10, R149, R148 ;  /* 0x00000094950a723e */ /* 0x000fe200000000ff */
[----:B------:R-:W-:Y:S01]  /*165f0*/  STSM.16.M88.4 [R43], R32 ;  /* 0x000000202b007844 */ /* 0x000fe20000000200 */
[----:B------:R-:W-:Y:S02]  /*16600*/  F2FP.F16.F32.PACK_AB R11, R151, R150 ;  /* 0x00000096970b723e */ /* 0x000fe400000000ff */
[----:B------:R-:W-:Y:S02]  /*16610*/  ISETP.NE.U32.AND P0, PT, RZ, UR4, PT ;  /* 0x00000004ff007c0c */ /* 0x000fe4000bf05070 */
[----:B-1----:R-:W-:-:S02]  /*16620*/  F2FP.F16.F32.PACK_AB R38, R141, R140 ;  /* 0x0000008c8d26723e */ /* 0x002fc400000000ff */
[----:B------:R-:W-:Y:S02]  /*16630*/  ISETP.NE.U32.AND P3, PT, RZ, UR6, PT ;  /* 0x00000006ff007c0c */ /* 0x000fe4000bf65070 */
[----:B---3--:R-:W-:Y:S02]  /*16640*/  F2FP.F16.F32.PACK_AB R39, R143, R142 ;  /* 0x0000008e8f27723e */ /* 0x008fe400000000ff */
[C---:B------:R-:W-:Y:S02]  /*16650*/  IADD3 R12, P1, R210.reuse, UR4, RZ ;  /* 0x00000004d20c7c10 */ /* 0x040fe4000ff3e0ff */
[----:B------:R-:W-:Y:S01]  /*16660*/  ISETP.NE.AND.EX P0, PT, RZ, UR5, PT, P0 ;  /* 0x00000005ff007c0c */ /* 0x000fe2000bf05300 */
[----:B------:R-:W-:Y:S01]  /*16670*/  STSM.16.M88.4 [R4], R36 ;  /* 0x0000002404007844 */ /* 0x000fe20000000200 */
[----:B------:R-:W-:Y:S02]  /*16680*/  ISETP.NE.AND.EX P3, PT, RZ, UR7, PT, P3 ;  /* 0x00000007ff007c0c */ /* 0x000fe4000bf65330 */
[----:B------:R-:W-:Y:S01]  /*16690*/  IADD3.X R13, R211, UR5, RZ, P1, !PT ;  /* 0x00000005d30d7c10 */ /* 0x000fe20008ffe4ff */
[----:B------:R1:W-:Y:S01]  /*166a0*/  STSM.16.M88.4 [R0], R8 ;  /* 0x0000000800007844 */ /* 0x0003e20000000200 */
[----:B------:R-:W-:Y:S09]  /*166b0*/  BAR.SYNC.DEFER_BLOCKING 0x1, 0x100 ;  /* 0x0044000000007b1d */ /* 0x000ff20000010000 */
[----:B------:R-:W-:Y:S01]  /*166c0*/  @P3 IADD3 R210, P1, R210, UR6, RZ ;  /* 0x00000006d2d23c10 */ /* 0x000fe2000ff3e0ff */
[----:B------:R-:W-:-:S02]  /*166d0*/  ULDC UR6, c[0x0][0xa88] ;  /* 0x0002a20000067ab9 */ /* 0x000fc40000000800 */
[----:B------:R-:W-:Y:S01]  /*166e0*/  IMAD.U32 R27, RZ, RZ, UR6 ;  /* 0x00000006ff1b7e24 */ /* 0x000fe2000f8e00ff */
[----:B------:R-:W-:Y:S02]  /*166f0*/  @P3 IADD3.X R211, R211, UR7, RZ, P1, !PT ;  /* 0x00000007d3d33c10 */ /* 0x000fe40008ffe4ff */
[----:B------:R-:W-:Y:S01]  /*16700*/  ISETP.GT.AND P2, PT, R208, 0x1, PT ;  /* 0x00000001d000780c */ /* 0x000fe20003f44270 */
[----:B-1----:R-:W1:Y:S01]  /*16710*/  LDC R0, c[0x0][0xbe8] ;  /* 0x0002fa00ff007b82 */ /* 0x002e620000000800 */
[----:B------:R2:W5:Y:S04]  /*16720*/  @P0 LDG.E R57, desc[UR42][R12.64] ;  /* 0x0000002a0c390981 */ /* 0x000568000c1e1900 */
[----:B------:R2:W5:Y:S01]  /*16730*/  @P3 LDG.E R27, desc[UR42][R210.64] ;  /* 0x0000002ad21b3981 */ /* 0x000562000c1e1900 */
[----:B------:R-:W-:-:S04]  /*16740*/  MOV R4, 0x9b8 ;  /* 0x000009b800047802 */ /* 0x000fc80000000f00 */
[----:B------:R-:W-:-:S04]  /*16750*/  SEL R4, R4, 0x978, P2 ;  /* 0x0000097804047807 */ /* 0x000fc80001000000 */
[----:B------:R2:W3:Y:S01]  /*16760*/  LDC.64 R8, c[0x0][R4+0x220] ;  /* 0x0000880004087b82 */ /* 0x0004e20000000a00 */
[----:B-1----:R-:W-:-:S07]  /*16770*/  ISETP.NE.AND P1, PT, R0, 0x1, PT ;  /* 0x000000010000780c */ /* 0x002fce0003f25270 */
[----:B------:R2:W1:Y:S08]  /*16780*/  LDC.64 R10, c[0x0][R4+0x218] ;  /* 0x00008600040a7b82 */ /* 0x0004700000000a00 */
[----:B------:R2:W4:Y:S01]  /*16790*/  LDC.64 R14, c[0x0][R4+0x228] ;  /* 0x00008a00040e7b82 */ /* 0x0005220000000a00 */
[----:B---3--:R-:W-:Y:S05]  /*167a0*/  @P3 BRA `(.L_x_8986) ;  /* 0x0000000000103947 */ /* 0x008fea0003800000 */
[----:B------:R-:W-:Y:S05]  /*167b0*/  @!P0 BRA `(.L_x_8986) ;  /* 0x00000000000c8947 */ /* 0x000fea0003800000 */
[----:B------:R-:W3:Y:S04]  /*167c0*/  LDG.E R24, desc[UR42][R12.64] ;  /* 0x0000002a0c187981 */ /* 0x000ee8000c1e1900 */
[----:B-----5:R-:W3:Y:S02]  /*167d0*/  LDG.E R27, desc[UR42][R12.64+0x4] ;  /* 0x0000042a0c1b7981 */ /* 0x020ee4000c1e1900 */
[----:B---3--:R-:W-:-:S07]  /*167e0*/  IMAD.IADD R27, R27, 0x1, -R24 ;  /* 0x000000011b1b7824 */ /* 0x008fce00078e0a18 */
.L_x_8986:
[----:B------:R-:W3:Y:S01]  /*167f0*/  LDL R28, [R1+0x50] ;  /* 0x00005000011c7983 */ /* 0x000ee20000100800 */
[----:B--2---:R2:W0:Y:S01]  /*16800*/  LDC.64 R12, c[0x0][R4+0x210] ;  /* 0x00008400040c7b82 */ /* 0x0044220000000a00 */
[----:B------:R-:W-:Y:S01]  /*16810*/  ISETP.NE.U32.AND P0, PT, RZ, UR4, PT ;  /* 0x00000004ff007c0c */ /* 0x000fe2000bf05070 */
[-C--:B-1----:R-:W-:Y:S02]  /*16820*/  IMAD R31, R11, R206.reuse, RZ ;  /* 0x000000ce0b1f7224 */ /* 0x082fe400078e02ff */
[----:B------:R-:W-:Y:S01]  /*16830*/  IMAD.WIDE.U32 R10, R10, R206, RZ ;  /* 0x000000ce0a0a7225 */ /* 0x000fe200078e00ff */
[----:B------:R-:W-:-:S03]  /*16840*/  ISETP.NE.AND.EX P0, PT, RZ, UR5, PT, P0 ;  /* 0x00000005ff007c0c */ /* 0x000fc6000bf05300 */
[----:B------:R-:W1:Y:S01]  /*16850*/  @P1 LDC R26, c[0x0][0xbec] ;  /* 0x0002fb00ff1a1b82 */ /* 0x000e620000000800 */
[----:B------:R-:W-:Y:S01]  /*16860*/  SEL R209, R209, RZ, !P0 ;  /* 0x000000ffd1d17207 */ /* 0x000fe20004000000 */
[----:B------:R-:W-:Y:S01]  /*16870*/  IMAD.IADD R37, R204, 0x1, R190 ;  /* 0x00000001cc257824 */ /* 0x000fe200078e02be */
[----:B------:R-:W-:Y:S01]  /*16880*/  SEL R29, R234, RZ, !P0 ;  /* 0x000000ffea1d7207 */ /* 0x000fe20004000000 */
[----:B------:R-:W-:Y:S01]  /*16890*/  IMAD.IADD R11, R11, 0x1, R31 ;  /* 0x000000010b0b7824 */ /* 0x000fe200078e021f */
[----:B--2--5:R-:W-:Y:S01]  /*168a0*/  SHF.R.S32.HI R4, RZ, 0x1f, R57 ;  /* 0x0000001fff047819 */ /* 0x024fe20000011439 */
[----:B------:R-:W-:Y:S02]  /*168b0*/  IMAD R9, R9, R209, RZ ;  /* 0x000000d109097224 */ /* 0x000fe400078e02ff */
[----:B------:R-:W2:Y:S01]  /*168c0*/  @P1 LDC R35, c[0x0][0xbf0] ;  /* 0x0002fc00ff231b82 */ /* 0x000ea20000000800 */
[----:B------:R-:W-:Y:S02]  /*168d0*/  IMAD R56, R27, R0, RZ ;  /* 0x000000001b387224 */ /* 0x000fe400078e02ff */
[C---:B------:R-:W-:Y:S01]  /*168e0*/  IMAD R33, R8.reuse, R29, R9 ;  /* 0x0000001d08217224 */ /* 0x040fe200078e0209 */
[----:B------:R-:W-:Y:S01]  /*168f0*/  SEL R29, R217, RZ, P2 ;  /* 0x000000ffd91d7207 */ /* 0x000fe20001000000 */
[----:B------:R-:W-:-:S03]  /*16900*/  IMAD.WIDE.U32 R8, R8, R209, RZ ;  /* 0x000000d108087225 */ /* 0x000fc600078e00ff */
[----:B------:R-:W0:Y:S01]  /*16910*/  LDC.64 R24, c[0x0][0xba8] ;  /* 0x0002ea00ff187b82 */ /* 0x000e220000000a00 */
[----:B------:R-:W-:Y:S01]  /*16920*/  IMAD.IADD R33, R9, 0x1, R33 ;  /* 0x0000000109217824 */ /* 0x000fe200078e0221 */
[----:B------:R-:W-:Y:S01]  /*16930*/  IADD3 R10, P0, P3, R8, R10, R57 ;  /* 0x0000000a080a7210 */ /* 0x000fe20007b1e039 */
[----:B------:R-:W-:Y:S02]  /*16940*/  IMAD.MOV.U32 R9, RZ, RZ, R37 ;  /* 0x000000ffff097224 */ /* 0x000fe400078e0025 */
[----:B----4-:R-:W-:Y:S01]  /*16950*/  IMAD R31, R15, R29, RZ ;  /* 0x0000001d0f1f7224 */ /* 0x010fe200078e02ff */
[----:B------:R-:W-:Y:S01]  /*16960*/  IADD3.X R11, R33, R11, R4, P0, P3 ;  /* 0x0000000b210b7210 */ /* 0x000fe200007e6404 */
[----:B------:R-:W-:-:S04]  /*16970*/  IMAD.WIDE.U32 R14, R14, R29, RZ ;  /* 0x0000001d0e0e7225 */ /* 0x000fc800078e00ff */
[----:B-1----:R-:W-:Y:S01]  /*16980*/  @P1 IMAD.HI.U32 R8, R37, R26, RZ ;  /* 0x0000001a25081227 */ /* 0x002fe200078e00ff */
[----:B------:R-:W-:-:S04]  /*16990*/  IADD3 R31, R15, R31, RZ ;  /* 0x0000001f0f1f7210 */ /* 0x000fc80007ffe0ff */
[----:B--2---:R-:W-:-:S04]  /*169a0*/  @P1 SHF.R.U32.HI R9, RZ, R35, R8 ;  /* 0x00000023ff091219 */ /* 0x004fc80000011608 */
[----:B------:R-:W-:Y:S01]  /*169b0*/  IADD3 R14, P0, P3, R9, R10, R14 ;  /* 0x0000000a090e7210 */ /* 0x000fe20007b1e00e */
[--C-:B------:R-:W-:Y:S01]  /*169c0*/  IMAD.MOV R29, RZ, RZ, -R9.reuse ;  /* 0x000000ffff1d7224 */ /* 0x100fe200078e0a09 */
[----:B------:R-:W-:Y:S01]  /*169d0*/  SHF.R.S32.HI R8, RZ, 0x1f, R9 ;  /* 0x0000001fff087819 */ /* 0x000fe20000011409 */
[----:B0-----:R-:W0:Y:S02]  /*169e0*/  @!P2 LDC R24, c[0x0][0xb50] ;  /* 0x0002d400ff18ab82 */ /* 0x001e240000000800 */
[----:B------:R-:W-:Y:S01]  /*169f0*/  IMAD R9, R0, R29, R37 ;  /* 0x0000001d00097224 */ /* 0x000fe200078e0225 */
[----:B------:R-:W-:-:S03]  /*16a00*/  IADD3.X R15, R8, R11, R31, P0, P3 ;  /* 0x0000000b080f7210 */ /* 0x000fc600007e641f */
[-C--:B------:R-:W-:Y:S01]  /*16a10*/  IMAD R8, R13, R9.reuse, RZ ;  /* 0x000000090d087224 */ /* 0x080fe200078e02ff */
[----:B------:R-:W-:Y:S01]  /*16a20*/  SHF.R.S32.HI R11, RZ, 0x1f, R9 ;  /* 0x0000001fff0b7819 */ /* 0x000fe20000011409 */
[C---:B------:R-:W-:Y:S01]  /*16a30*/  IMAD.WIDE.U32 R14, R12.reuse, R9, R14 ;  /* 0x000000090c0e7225 */ /* 0x040fe200078e000e */
[----:B------:R-:W1:Y:S03]  /*16a40*/  @!P2 LDC R25, c[0x0][0xb54] ;  /* 0x0002d500ff19ab82 */ /* 0x000e660000000800 */
[----:B------:R-:W-:-:S04]  /*16a50*/  IMAD R11, R12, R11, R8 ;  /* 0x0000000b0c0b7224 */ /* 0x000fc800078e0208 */
[----:B------:R-:W-:Y:S01]  /*16a60*/  IMAD.IADD R8, R15, 0x1, R11 ;  /* 0x000000010f087824 */ /* 0x000fe200078e020b */
[----:B0-----:R-:W-:-:S05]  /*16a70*/  LEA R24, P0, R14, R24, 0x2 ;  /* 0x000000180e187211 */ /* 0x001fca00078010ff */
[----:B------:R-:W-:Y:S01]  /*16a80*/  SHFL.IDX PT, R10, R24, 0x1, 0x1c1f ;  /* 0x003c1f00180a7f89 */ /* 0x000fe200000e0000 */
[----:B-1----:R-:W-:-:S03]  /*16a90*/  LEA.HI.X R14, R14, R25, R8, 0x2, P0 ;  /* 0x000000190e0e7211 */ /* 0x002fc600000f1408 */
[----:B------:R-:W-:Y:S01]  /*16aa0*/  SHFL.IDX PT, R8, R24, RZ, 0x1c1f ;  /* 0x001c1fff18087589 */ /* 0x000fe200000e0000 */
[----:B------:R-:W-:-:S03]  /*16ab0*/  LOP3.LUT P0, RZ, R236, 0x3, RZ, 0xc0, !PT ;  /* 0x00000003ecff7812 */ /* 0x000fc6000780c0ff */
[----:B------:R-:W0:Y:S04]  /*16ac0*/  SHFL.IDX PT, R9, R14, RZ, 0x1c1f ;  /* 0x001c1fff0e097589 */ /* 0x000e2800000e0000 */
[----:B------:R-:W1:Y:S01]  /*16ad0*/  SHFL.IDX PT, R11, R14, 0x1, 0x1c1f ;  /* 0x003c1f000e0b7f89 */ /* 0x000e6200000e0000 */
[----:B---3--:R-:W-:-:S04]  /*16ae0*/  IMAD.IADD R29, R28, 0x1, R190 ;  /* 0x000000011c1d7824 */ /* 0x008fc800078e02be */
[C---:B------:R-:W-:Y:S01]  /*16af0*/  VIADD R25, R29.reuse, 0x8 ;  /* 0x000000081d197836 */ /* 0x040fe20000000000 */
[----:B------:R-:W-:-:S04]  /*16b00*/  ISETP.GE.OR P3, PT, R29, R56, P0 ;  /* 0x000000381d00720c */ /* 0x000fc80000766670 */
[----:B------:R-:W-:-:S09]  /*16b10*/  ISETP.GE.OR P0, PT, R25, R56, P0 ;  /* 0x000000381900720c */ /* 0x000fd20000706670 */
[----:B0-----:R0:W-:Y:S04]  /*16b20*/  @!P3 ST.E desc[UR42][R8.64], R42 ;  /* 0x0000002a0800b985 */ /* 0x0011e8000c10192a */
[----:B-1----:R0:W-:Y:S01]  /*16b30*/  @!P0 ST.E desc[UR42][R10.64], R3 ;  /* 0x000000030a008985 */ /* 0x0021e2000c10192a */
[----:B------:R-:W-:Y:S05]  /*16b40*/  @P2 BRA `(.L_x_8987) ;  /* 0x0000000800a42947 */ /* 0x000fea0003800000 */
[----:B------:R-:W-:Y:S01]  /*16b50*/  IMAD.SHL.U32 R28, R22, 0x40, RZ ;  /* 0x00000040161c7824 */ /* 0x000fe200078e00ff */
[----:B0-----:R-:W0:Y:S01]  /*16b60*/  @P1 LDC R11, c[0x0][0xbec] ;  /* 0x0002fb00ff0b1b82 */ /* 0x001e220000000800 */
[----:B------:R-:W-:Y:S02]  /*16b70*/  ULDC.64 UR4, c[0x0][0xaa0] ;  /* 0x0002a80000047ab9 */ /* 0x000fe40000000a00 */
[----:B------:R-:W-:-:S04]  /*16b80*/  IMAD.IADD R3, R16, 0x1, R28 ;  /* 0x0000000110037824 */ /* 0x000fc800078e021c */
[----:B------:R-:W-:Y:S01]  /*16b90*/  IMAD.WIDE R44, R3, 0x2, R44 ;  /* 0x00000002032c7825 */ /* 0x000fe200078e022c */
[----:B------:R-:W1:Y:S02]  /*16ba0*/  @P1 LDC R12, c[0x0][0xbf0] ;  /* 0x0002fc00ff0c1b82 */ /* 0x000e640000000800 */
[C---:B------:R-:W-:Y:S02]  /*16bb0*/  IADD3 R33, P0, R44.reuse, 0x2000, RZ ;  /* 0x000020002c217810 */ /* 0x040fe40007f1e0ff */
[----:B------:R-:W-:Y:S02]  /*16bc0*/  IADD3 R29, P5, R44, 0x1000, RZ ;  /* 0x000010002c1d7810 */ /* 0x000fe40007fbe0ff */
[----:B------:R-:W-:Y:S02]  /*16bd0*/  LOP3.LUT R32, R33, 0x380, RZ, 0xc0, !PT ;  /* 0x0000038021207812 */ /* 0x000fe400078ec0ff */
[----:B------:R-:W-:Y:S02]  /*16be0*/  LOP3.LUT R28, R29, 0x380, RZ, 0xc0, !PT ;  /* 0x000003801d1c7812 */ /* 0x000fe400078ec0ff */
[----:B------:R-:W-:-:S02]  /*16bf0*/  SHF.R.U64 R32, R32, 0x3, RZ ;  /* 0x0000000320207819 */ /* 0x000fc400000012ff */
[----:B------:R-:W-:Y:S02]  /*16c00*/  SHF.R.U64 R28, R28, 0x3, RZ ;  /* 0x000000031c1c7819 */ /* 0x000fe400000012ff */
[----:B------:R-:W-:Y:S02]  /*16c10*/  LOP3.LUT R32, R32, R33, RZ, 0x3c, !PT ;  /* 0x0000002120207212 */ /* 0x000fe400078e3cff */
[----:B------:R-:W-:Y:S02]  /*16c20*/  IADD3.X R33, RZ, R45, RZ, P0, !PT ;  /* 0x0000002dff217210 */ /* 0x000fe400007fe4ff */
[----:B------:R-:W-:Y:S01]  /*16c30*/  IADD3 R8, P0, R44, 0x7000, RZ ;  /* 0x000070002c087810 */ /* 0x000fe20007f1e0ff */
[----:B------:R-:W-:Y:S01]  /*16c40*/  IMAD R4, R4, UR4, RZ ;  /* 0x0000000404047c24 */ /* 0x000fe2000f8e02ff */
[----:B------:R-:W-:Y:S01]  /*16c50*/  LOP3.LUT R28, R28, R29, RZ, 0x3c, !PT ;  /* 0x0000001d1c1c7212 */ /* 0x000fe200078e3cff */
[--C-:B------:R-:W-:Y:S01]  /*16c60*/  IMAD.X R29, RZ, RZ, R45.reuse, P5 ;  /* 0x000000ffff1d7224 */ /* 0x100fe200028e062d */
[----:B------:R-:W-:Y:S01]  /*16c70*/  LOP3.LUT R3, R8, 0x380, RZ, 0xc0, !PT ;  /* 0x0000038008037812 */ /* 0x000fe200078ec0ff */
[----:B------:R-:W-:Y:S01]  /*16c80*/  IMAD.X R53, RZ, RZ, R45, P0 ;  /* 0x000000ffff357224 */ /* 0x000fe200000e062d */
[----:B------:R-:W-:Y:S01]  /*16c90*/  IADD3 R37, P2, R44, 0x3000, RZ ;  /* 0x000030002c257810 */ /* 0x000fe20007f5e0ff */
[----:B------:R-:W5:Y:S01]  /*16ca0*/  LD.E.128 R32, desc[UR42][R32.64] ;  /* 0x0000002a20207980 */ /* 0x000f62000c101d00 */
[----:B------:R-:W-:-:S02]  /*16cb0*/  SHF.R.U64 R3, R3, 0x3, RZ ;  /* 0x0000000303037819 */ /* 0x000fc400000012ff */
[C---:B------:R-:W-:Y:S01]  /*16cc0*/  IADD3 R41, P3, R44.reuse, 0x4000, RZ ;  /* 0x000040002c297810 */ /* 0x040fe20007f7e0ff */
[----:B------:R-:W5:Y:S01]  /*16cd0*/  LD.E.128 R28, desc[UR42][R28.64] ;  /* 0x0000002a1c1c7980 */ /* 0x000f62000c101d00 */
[C---:B------:R-:W-:Y:S02]  /*16ce0*/  IADD3 R47, P4, R44.reuse, 0x5000, RZ ;  /* 0x000050002c2f7810 */ /* 0x040fe40007f9e0ff */
[----:B------:R-:W-:Y:S02]  /*16cf0*/  IADD3 R49, P5, R44, 0x6000, RZ ;  /* 0x000060002c317810 */ /* 0x000fe40007fbe0ff */
[----:B------:R-:W-:Y:S01]  /*16d00*/  LOP3.LUT R52, R3, R8, RZ, 0x3c, !PT ;  /* 0x0000000803347212 */ /* 0x000fe200078e3cff */
[----:B------:R-:W-:Y:S01]  /*16d10*/  IMAD R3, R57, UR5, R4 ;  /* 0x0000000539037c24 */ /* 0x000fe2000f8e0204 */
[----:B------:R-:W-:Y:S01]  /*16d20*/  LOP3.LUT R36, R37, 0x380, RZ, 0xc0, !PT ;  /* 0x0000038025247812 */ /* 0x000fe200078ec0ff */
[----:B------:R-:W-:Y:S01]  /*16d30*/  IMAD.WIDE.U32 R8, R57, UR4, RZ ;  /* 0x0000000439087c25 */ /* 0x000fe2000f8e00ff */
[----:B------:R-:W-:Y:S01]  /*16d40*/  LOP3.LUT R40, R41, 0x380, RZ, 0xc0, !PT ;  /* 0x0000038029287812 */ /* 0x000fe200078ec0ff */
[----:B------:R-:W-:Y:S01]  /*16d50*/  ULDC.64 UR4, c[0x0][0xae8] ;  /* 0x0002ba0000047ab9 */ /* 0x000fe20000000a00 */
[----:B------:R-:W-:Y:S01]  /*16d60*/  LOP3.LUT R46, R47, 0x380, RZ, 0xc0, !PT ;  /* 0x000003802f2e7812 */ /* 0x000fe200078ec0ff */
[----:B------:R-:W5:Y:S01]  /*16d70*/  LD.E.128 R52, desc[UR42][R52.64] ;  /* 0x0000002a34347980 */ /* 0x000f62000c101d00 */
[----:B------:R-:W-:-:S02]  /*16d80*/  LOP3.LUT R48, R49, 0x380, RZ, 0xc0, !PT ;  /* 0x0000038031307812 */ /* 0x000fc400078ec0ff */
[----:B------:R-:W-:Y:S02]  /*16d90*/  LOP3.LUT R25, R44, 0x380, RZ, 0xc0, !PT ;  /* 0x000003802c197812 */ /* 0x000fe400078ec0ff */
[----:B------:R-:W-:Y:S01]  /*16da0*/  IADD3 R9, R9, R3, RZ ;  /* 0x0000000309097210 */ /* 0x000fe20007ffe0ff */
[----:B------:R-:W-:Y:S01]  /*16db0*/  IMAD R3, R207, 0x20, R22 ;  /* 0x00000020cf037824 */ /* 0x000fe200078e0216 */
[----:B------:R-:W-:Y:S02]  /*16dc0*/  SHF.R.U64 R36, R36, 0x3, RZ ;  /* 0x0000000324247819 */ /* 0x000fe400000012ff */
[----:B------:R-:W-:Y:S02]  /*16dd0*/  SHF.R.U64 R40, R40, 0x3, RZ ;  /* 0x0000000328287819 */ /* 0x000fe400000012ff */
[----:B------:R-:W-:Y:S02]  /*16de0*/  SHF.R.U64 R46, R46, 0x3, RZ ;  /* 0x000000032e2e7819 */ /* 0x000fe400000012ff */
[----:B------:R-:W-:-:S02]  /*16df0*/  SHF.R.U64 R48, R48, 0x3, RZ ;  /* 0x0000000330307819 */ /* 0x000fc400000012ff */
        /* <DEDUP_REMOVED lines=17> */
[----:B0-----:R-:W-:Y:S01]  /*16f10*/  @P1 IMAD.HI.U32 R3, R10, R11, RZ ;  /* 0x0000000b0a031227 */ /* 0x001fe200078e00ff */
        /* <DEDUP_REMOVED lines=8> */
[----:B-1----:R-:W-:Y:S01]  /*16fa0*/  @P1 SHF.R.U32.HI R11, RZ, R12, R3 ;  /* 0x0000000cff0b1219 */ /* 0x002fe20000011603 */
        /* <DEDUP_REMOVED lines=10> */
[----:B------:R-:W-:Y:S02]  /*17050*/  IMAD R4, R4, UR4, RZ ;  /* 0x0000000404047c24 */ /* 0x000fe4000f8e02ff */
[----:B------:R-:W-:Y:S02]  /*17060*/  IMAD R13, R0, R13, R10 ;  /* 0x0000000d000d7224 */ /* 0x000fe400078e020a */
[----:B------:R-:W-:Y:S02]  /*17070*/  VIADD R3, R2, 0x28820 ;  /* 0x0002882002037836 */ /* 0x000fe40000000000 */
[C---:B------:R-:W-:Y:S01]  /*17080*/  IMAD R15, R11.reuse, UR5, R4 ;  /* 0x000000050b0f7c24 */ /* 0x040fe2000f8e0204 */
[----:B------:R-:W-:Y:S01]  /*17090*/  SHF.R.S32.HI R0, RZ, 0x1f, R13 ;  /* 0x0000001fff007819 */ /* 0x000fe2000001140d */
[----:B------:R-:W-:Y:S01]  /*170a0*/  IMAD.WIDE.U32 R8, R11, UR4, R8 ;  /* 0x000000040b087c25 */ /* 0x000fe2000f8e0008 */
[----:B------:R-:W-:Y:S01]  /*170b0*/  ULDC.64 UR4, c[0x0][0xad8] ;  /* 0x0002b60000047ab9 */ /* 0x000fe20000000a00 */
[----:B------:R-:W-:-:S02]  /*170c0*/  PRMT R3, RZ, 0x654, R3 ;  /* 0x00000654ff037816 */ /* 0x000fc40000000003 */
[----:B------:R-:W-:Y:S01]  /*170d0*/  IMAD R0, R0, UR4, RZ ;  /* 0x0000000400007c24 */ /* 0x000fe2000f8e02ff */
[----:B------:R-:W-:Y:S01]  /*170e0*/  IADD3 R9, R9, R15, RZ ;  /* 0x0000000f09097210 */ /* 0x000fe20007ffe0ff */
[----:B0-----:R0:W-:Y:S02]  /*170f0*/  SYNCS.ARRIVE.TRANS64.RED.A1T0 RZ, [R3+URZ], RZ ;  /* 0x000000ff03ff79a7 */ /* 0x0011e4000810043f */
[----:B------:R-:W-:-:S04]  /*17100*/  IMAD.WIDE.U32 R8, R13, UR4, R8 ;  /* 0x000000040d087c25 */ /* 0x000fc8000f8e0008 */
        /* <DEDUP_REMOVED lines=10> */
.L_x_9235:
[----:B------:R-:W-:Y:S01]  /*171b0*/  ISETP.GE.AND P0, PT, R21, R56, PT ;  /* 0x000000381500720c */ /* 0x000fe20003f06270 */
[----:B------:R-:W-:-:S12]  /*171c0*/  BSSY B1, `(.L_x_8989) ;  /* 0x000000b000017945 */ /* 0x000fd80003800000 */
[----:B------:R-:W-:Y:S05]  /*171d0*/  @P0 BRA `(.L_x_8990) ;  /* 0x0000000000240947 */ /* 0x000fea0003800000 */
[----:B------:R-:W-:Y:S02]  /*171e0*/  ULDC UR4, c[0x0][0xac8] ;  /* 0x0002b20000047ab9 */ /* 0x000fe40000000800 */
        /* <DEDUP_REMOVED lines=8> */
.L_x_8990:
[----:B------:R-:W-:Y:S05]  /*17270*/  BSYNC B1 ;  /* 0x0000000000017941 */ /* 0x000fea0003800000 */
.L_x_8989:
[----:B------:R-:W-:-:S03]  /*17280*/  UMOV UR4, 0xffffffff ;  /* 0xffffffff00047882 */ /* 0x000fc60000000000 */
[----:B------:R-:W-:Y:S05]  /*17290*/  BRA.DIV UR4, `(.L_x_8991) ;  /* 0x000000ba044c7947 */ /* 0x000fea000b800000 */
[----:B-1----:R1:W4:Y:S04]  /*172a0*/  SHFL.IDX PT, R3, R4, 0x1, 0x181f ;  /* 0x00381f0004037f89 */ /* 0x00232800000e0000 */
[----:B--23--:R1:W2:Y:S02]  /*172b0*/  SHFL.IDX PT, R14, R0, 0x1, 0x181f ;  /* 0x00381f00000e7f89 */ /* 0x00c2a400000e0000 */
.L_x_9239:
[----:B------:R-:W-:Y:S01]  /*172c0*/  VIADD R9, R21, 0x20 ;  /* 0x0000002015097836 */ /* 0x000fe20000000000 */
[----:B------:R-:W-:Y:S04]  /*172d0*/  BSSY B1, `(.L_x_8992) ;  /* 0x000000c000017945 */ /* 0x000fe80003800000 */
[----:B------:R-:W-:-:S13]  /*172e0*/  ISETP.GE.AND P0, PT, R9, R56, PT ;  /* 0x000000380900720c */ /* 0x000fda0003f06270 */
[----:B------:R-:W-:Y:S05]  /*172f0*/  @P0 BRA `(.L_x_8993) ;  /* 0x0000000000240947 */ /* 0x000fea0003800000 */
[----:B------:R-:W-:Y:S02]  /*17300*/  ULDC UR4, c[0x0][0xac8] ;  /* 0x0002b20000047ab9 */ /* 0x000fe40000000800 */
[----:B------:R-:W-:Y:S02]  /*17310*/  ISETP.GE.AND P2, PT, R16, UR4, PT ;  /* 0x0000000410007c0c */ /* 0x000fe4000bf46270 */
[----:B------:R-:W-:-:S11]  /*17320*/  ISETP.GE.AND P3, PT, R187, UR4, PT ;  /* 0x00000004bb007c0c */ /* 0x000fd6000bf66270 */
[CC--:B--2---:R-:W-:Y:S02]  /*17330*/  @!P2 LEA R8, P0, R16.reuse, R14.reuse, 0x1 ;  /* 0x0000000e1008a211 */ /* 0x0c4fe400078008ff */
[C---:B------:R-:W-:Y:S02]  /*17340*/  @!P3 LEA R14, P1, R187.reuse, R14, 0x1 ;  /* 0x0000000ebb0eb211 */ /* 0x040fe400078208ff */
[-C--:B----4-:R-:W-:Y:S02]  /*17350*/  @!P2 LEA.HI.X R9, R16, R3.reuse, R17, 0x1, P0 ;  /* 0x000000031009a211 */ /* 0x090fe400000f0c11 */
[----:B------:R-:W-:-:S03]  /*17360*/  @!P3 LEA.HI.X R15, R187, R3, R216, 0x1, P1 ;  /* 0x00000003bb0fb211 */ /* 0x000fc600008f0cd8 */
[----:B-----5:R3:W-:Y:S04]  /*17370*/  @!P2 ST.E.128 desc[UR42][R8.64], R28 ;  /* 0x0000001c0800a985 */ /* 0x0207e8000c101d2a */
[----:B------:R3:W-:Y:S02]  /*17380*/  @!P3 ST.E.128 desc[UR42][R14.64], R44 ;  /* 0x0000002c0e00b985 */ /* 0x0007e4000c101d2a */
.L_x_8993:
[----:B------:R-:W-:Y:S05]  /*17390*/  BSYNC B1 ;  /* 0x0000000000017941 */ /* 0x000fea0003800000 */
.L_x_8992:
[----:B------:R-:W-:-:S03]  /*173a0*/  UMOV UR4, 0xffffffff ;  /* 0xffffffff00047882 */ /* 0x000fc60000000000 */
[----:B------:R-:W-:Y:S05]  /*173b0*/  BRA.DIV UR4, `(.L_x_8994) ;  /* 0x000000ba044c7947 */ /* 0x000fea000b800000 */
[----:B----4-:R4:W0:Y:S04]  /*173c0*/  SHFL.IDX PT, R3, R4, 0x2, 0x181f ;  /* 0x00581f0004037f89 */ /* 0x01082800000e0000 */
[----:B--23--:R4:W2:Y:S02]  /*173d0*/  SHFL.IDX PT, R14, R0, 0x2, 0x181f ;  /* 0x00581f00000e7f89 */ /* 0x00c8a400000e0000 */
.L_x_9243:
        /* <DEDUP_REMOVED lines=13> */
.L_x_8996:
[----:B------:R-:W-:Y:S05]  /*174b0*/  BSYNC B1 ;  /* 0x0000000000017941 */ /* 0x000fea0003800000 */
.L_x_8995:
[----:B------:R-:W-:-:S03]  /*174c0*/  UMOV UR4, 0xffffffff ;  /* 0xffffffff00047882 */ /* 0x000fc60000000000 */
[----:B------:R-:W-:Y:S05]  /*174d0*/  BRA.DIV UR4, `(.L_x_8997) ;  /* 0x000000ba044c7947 */ /* 0x000fea000b800000 */
[----:B0-----:R0:W0:Y:S04]  /*174e0*/  SHFL.IDX PT, R3, R4, 0x3, 0x181f ;  /* 0x00781f0004037f89 */ /* 0x00102800000e0000 */
[----:B--23--:R2:W3:Y:S02]  /*174f0*/  SHFL.IDX PT, R14, R0, 0x3, 0x181f ;  /* 0x00781f00000e7f89 */ /* 0x00c4e400000e0000 */
.L_x_9247:
[----:B------:R-:W-:-:S05]  /*17500*/  VIADD R9, R21, 0x60 ;  /* 0x0000006015097836 */ /* 0x000fca0000000000 */
[----:B------:R-:W-:-:S13]  /*17510*/  ISETP.GE.AND P0, PT, R9, R56, PT ;  /* 0x000000380900720c */ /* 0x000fda0003f06270 */
[----:B------:R-:W-:Y:S05]  /*17520*/  @P0 BRA `(.L_x_8998) ;  /* 0x00000018008c0947 */ /* 0x000fea0003800000 */
[----:B------:R-:W-:Y:S02]  /*17530*/  ULDC UR4, c[0x0][0xac8] ;  /* 0x0002b20000047ab9 */ /* 0x000fe40000000800 */
[----:B------:R-:W-:-:S13]  /*17540*/  ISETP.GE.AND P1, PT, R16, UR4, PT ;  /* 0x0000000410007c0c */ /* 0x000fda000bf26270 */
[----:B---3--:R-:W-:-:S04]  /*17550*/  @!P1 LEA R8, P0, R16, R14, 0x1 ;  /* 0x0000000e10089211 */ /* 0x008fc800078008ff */
[----:B0-----:R-:W-:Y:S02]  /*17560*/  @!P1 LEA.HI.X R9, R16, R3, R17, 0x1, P0 ;  /* 0x0000000310099211 */ /* 0x001fe400000f0c11 */
[----:B------:R-:W-:-:S03]  /*17570*/  ISETP.GE.AND P0, PT, R187, UR4, PT ;  /* 0x00000004bb007c0c */ /* 0x000fc6000bf06270 */
[----:B-----5:R0:W-:Y:S10]  /*17580*/  @!P1 ST.E.128 desc[UR42][R8.64], R36 ;  /* 0x0000002408009985 */ /* 0x0201f4000c101d2a */
[----:B------:R-:W-:Y:S05]  /*17590*/  @P0 BRA `(.L_x_8998) ;  /* 0x0000001800700947 */ /* 0x000fea0003800000 */
[----:B------:R-:W-:-:S04]  /*175a0*/  LEA R14, P0, R187, R14, 0x1 ;  /* 0x0000000ebb0e7211 */ /* 0x000fc800078008ff */
[----:B------:R-:W-:-:S05]  /*175b0*/  LEA.HI.X R15, R187, R3, R216, 0x1, P0 ;  /* 0x00000003bb0f7211 */ /* 0x000fca00000f0cd8 */
[----:B------:R3:W-:Y:S01]  /*175c0*/  ST.E.128 desc[UR42][R14.64], R52 ;  /* 0x000000340e007985 */ /* 0x0007e2000c101d2a */
[----:B------:R-:W-:Y:S05]  /*175d0*/  BRA `(.L_x_8998) ;  /* 0x0000001800607947 */ /* 0x000fea0003800000 */
.L_x_8987:
[----:B------:R-:W-:Y:S01]  /*175e0*/  ULDC.64 UR4, c[0x0][0xb08] ;  /* 0x0002c20000047ab9 */ /* 0x000fe20000000a00 */
[----:B0-----:R-:W0:Y:S01]  /*175f0*/  @P1 LDC R10, c[0x0][0xbec] ;  /* 0x0002fb00ff0a1b82 */ /* 0x001e220000000800 */
[----:B------:R-:W-:Y:S01]  /*17600*/  IMAD R4, R4, UR4, RZ ;  /* 0x0000000404047c24 */ /* 0x000fe2000f8e02ff */
[----:B------:R-:W-:Y:S01]  /*17610*/  MOV R3, R37 ;  /* 0x0000002500037202 */ /* 0x000fe20000000f00 */
[----:B------:R-:W-:-:S04]  /*17620*/  IMAD.WIDE.U32 R8, R57, UR4, RZ ;  /* 0x0000000439087c25 */ /* 0x000fc8000f8e00ff */
[----:B------:R-:W-:Y:S01]  /*17630*/  IMAD R57, R57, UR5, R4 ;  /* 0x0000000539397c24 */ /* 0x000fe2000f8e0204 */
[----:B------:R-:W1:Y:S01]  /*17640*/  @P1 LDC R13, c[0x0][0xbf0] ;  /* 0x0002fc00ff0d1b82 */ /* 0x000e620000000800 */
[----:B------:R-:W-:Y:S01]  /*17650*/  ULDC.64 UR4, c[0x0][0xb38] ;  /* 0x0002ce0000047ab9 */ /* 0x000fe20000000a00 */
[----:B------:R-:W-:Y:S01]  /*17660*/  SHF.R.S32.HI R4, RZ, 0x1f, R209 ;  /* 0x0000001fff047819 */ /* 0x000fe200000114d1 */
[----:B------:R-:W-:Y:S02]  /*17670*/  IMAD.IADD R9, R9, 0x1, R57 ;  /* 0x0000000109097824 */ /* 0x000fe400078e0239 */
[----:B------:R-:W-:-:S04]  /*17680*/  IMAD.WIDE.U32 R8, R206, UR4, R8 ;  /* 0x00000004ce087c25 */ /* 0x000fc8000f8e0008 */
[----:B------:R-:W-:Y:S01]  /*17690*/  IMAD R9, R206, UR5, R9 ;  /* 0x00000005ce097c24 */ /* 0x000fe2000f8e0209 */
[----:B------:R-:W-:Y:S02]  /*176a0*/  ULDC.64 UR4, c[0x0][0xb40] ;  /* 0x0002d00000047ab9 */ /* 0x000fe40000000a00 */
[----:B------:R-:W-:Y:S02]  /*176b0*/  IMAD R4, R4, UR4, RZ ;  /* 0x0000000404047c24 */ /* 0x000fe4000f8e02ff */
[----:B------:R-:W-:-:S04]  /*176c0*/  IMAD.WIDE.U32 R8, R209, UR4, R8 ;  /* 0x00000004d1087c25 */ /* 0x000fc8000f8e0008 */
[----:B------:R-:W-:Y:S01]  /*176d0*/  IMAD R11, R209, UR5, R4 ;  /* 0x00000005d10b7c24 */ /* 0x000fe2000f8e0204 */
[----:B------:R-:W-:Y:S01]  /*176e0*/  ULDC.64 UR4, c[0x0][0xb48] ;  /* 0x0002d20000047ab9 */ /* 0x000fe20000000a00 */
[----:B0-----:R-:W-:-:S04]  /*176f0*/  @P1 IMAD.HI.U32 R10, R37, R10, RZ ;  /* 0x0000000a250a1227 */ /* 0x001fc800078e00ff */
[----:B------:R-:W-:Y:S01]  /*17700*/  IMAD.IADD R9, R9, 0x1, R11 ;  /* 0x0000000109097824 */ /* 0x000fe200078e020b */
[----:B-1----:R-:W-:Y:S01]  /*17710*/  @P1 SHF.R.U32.HI R3, RZ, R13, R10 ;  /* 0x0000000dff031219 */ /* 0x002fe2000001160a */
[----:B------:R-:W-:Y:S02]  /*17720*/  VIADD R10, R2, 0x28820 ;  /* 0x00028820020a7836 */ /* 0x000fe40000000000 */
[C---:B------:R-:W-:Y:S01]  /*17730*/  IMAD.WIDE.U32 R8, R217.reuse, UR4, R8 ;  /* 0x00000004d9087c25 */ /* 0x040fe2000f8e0008 */
[--C-:B------:R-:W-:Y:S02]  /*17740*/  SHF.R.S32.HI R4, RZ, 0x1f, R3.reuse ;  /* 0x0000001fff047819 */ /* 0x100fe40000011403 */
[----:B------:R-:W-:Y:S01]  /*17750*/  PRMT R10, RZ, 0x654, R10 ;  /* 0x00000654ff0a7816 */ /* 0x000fe2000000000a */
[----:B------:R-:W-:Y:S02]  /*17760*/  IMAD.MOV R11, RZ, RZ, -R3 ;  /* 0x000000ffff0b7224 */ /* 0x000fe400078e0a03 */
[----:B------:R-:W-:Y:S01]  /*17770*/  IMAD R9, R217, UR5, R9 ;  /* 0x00000005d9097c24 */ /* 0x000fe2000f8e0209 */
[----:B------:R-:W-:Y:S01]  /*17780*/  ULDC.64 UR4, c[0x0][0xb30] ;  /* 0x0002cc0000047ab9 */ /* 0x000fe20000000a00 */
[----:B------:R-:W-:Y:S01]  /*17790*/  IMAD R11, R0, R11, R37 ;  /* 0x0000000b000b7224 */ /* 0x000fe200078e0225 */
[----:B------:R0:W-:Y:S01]  /*177a0*/  SYNCS.ARRIVE.TRANS64.RED.A1T0 RZ, [R10+URZ], RZ ;  /* 0x000000ff0aff79a7 */ /* 0x0001e2000810043f */
[----:B------:R-:W-:-:S02]  /*177b0*/  IMAD R4, R4, UR4, RZ ;  /* 0x0000000404047c24 */ /* 0x000fc4000f8e02ff */
[----:B------:R-:W-:Y:S01]  /*177c0*/  IMAD.WIDE.U32 R8, R3, UR4, R8 ;  /* 0x0000000403087c25 */ /* 0x000fe2000f8e0008 */
[----:B------:R-:W-:-:S03]  /*177d0*/  SHF.R.S32.HI R0, RZ, 0x1f, R11 ;  /* 0x0000001fff007819 */ /* 0x000fc6000001140b */
[----:B------:R-:W-:Y:S01]  /*177e0*/  IMAD R13, R3, UR5, R4 ;  /* 0x00000005030d7c24 */ /* 0x000fe2000f8e0204 */
[----:B------:R-:W-:Y:S02]  /*177f0*/  ULDC.64 UR4, c[0x0][0xb28] ;  /* 0x0002ca0000047ab9 */ /* 0x000fe40000000a00 */
[----:B------:R-:W-:Y:S02]  /*17800*/  IMAD R0, R0, UR4, RZ ;  /* 0x0000000400007c24 */ /* 0x000fe4000f8e02ff */
[----:B------:R-:W-:Y:S02]  /*17810*/  IMAD.IADD R9, R9, 0x1, R13 ;  /* 0x0000000109097824 */ /* 0x000fe400078e020d */
[----:B------:R-:W-:-:S04]  /*17820*/  IMAD.WIDE.U32 R8, R11, UR4, R8 ;  /* 0x000000040b087c25 */ /* 0x000fc8000f8e0008 */
[----:B------:R-:W-:Y:S01]  /*17830*/  IMAD R11, R11, UR5, R0 ;  /* 0x000000050b0b7c24 */ /* 0x000fe2000f8e0200 */
[----:B------:R-:W-:Y:S02]  /*17840*/  ULDC.64 UR4, c[0x0][0xb00] ;  /* 0x0002c00000047ab9 */ /* 0x000fe40000000a00 */
[----:B------:R-:W-:Y:S01]  /*17850*/  LEA R3, P0, R8, UR4, 0x2 ;  /* 0x0000000408037c11 */ /* 0x000fe2000f8010ff */
[----:B------:R-:W-:Y:S01]  /*17860*/  IMAD.IADD R9, R9, 0x1, R11 ;  /* 0x0000000109097824 */ /* 0x000fe200078e020b */
[----:B------:R-:W-:-:S04]  /*17870*/  UMOV UR4, 0xffffffff ;  /* 0xffffffff00047882 */ /* 0x000fc80000000000 */
[----:B------:R-:W-:Y:S01]  /*17880*/  LEA.HI.X R4, R8, UR5, R9, 0x2, P0 ;  /* 0x0000000508047c11 */ /* 0x000fe200080f1409 */
[----:B0-----:R-:W-:Y:S06]  /*17890*/  BRA.DIV UR4, `(.L_x_8999) ;  /* 0x000000b604a47947 */ /* 0x001fec000b800000 */
[----:B------:R0:W1:Y:S04]  /*178a0*/  SHFL.IDX PT, R0, R4, RZ, 0x1c1f ;  /* 0x001c1fff04007589 */ /* 0x00006800000e0000 */
[----:B------:R0:W2:Y:S02]  /*178b0*/  SHFL.IDX PT, R14, R3, RZ, 0x1c1f ;  /* 0x001c1fff030e7589 */ /* 0x0000a400000e0000 */
.L_x_9250:
        /* <DEDUP_REMOVED lines=10> */
[----:B------:R-:W-:Y:S02]  /*17960*/  SHF.R.S32.HI R24, RZ, 0x1f, R231 ;  /* 0x0000001fff187819 */ /* 0x000fe400000114e7 */
[----:B------:R-:W-:Y:S01]  /*17970*/  SHF.R.S32.HI R30, RZ, 0x1f, R230 ;  /* 0x0000001fff1e7819 */ /* 0x000fe200000114e6 */
[----:B-1----:R-:W-:Y:S02]  /*17980*/  @!P0 IMAD.MOV.U32 R15, RZ, RZ, R0 ;  /* 0x000000ffff0f8224 */ /* 0x002fe400078e0000 */
[----:B--2---:R-:W-:Y:S01]  /*17990*/  @!P2 LEA R8, P4, R233, R14, 0x2 ;  /* 0x0000000ee908a211 */ /* 0x004fe200078810ff */
[----:B------:R-:W-:Y:S01]  /*179a0*/  @!P0 IMAD.WIDE R10, R197, 0x4, R14 ;  /* 0x00000004c50a8825 */ /* 0x000fe200078e020e */
[----:B------:R-:W-:Y:S02]  /*179b0*/  SHF.R.S32.HI R15, RZ, 0x1f, R226 ;  /* 0x0000001fff0f7819 */ /* 0x000fe400000114e2 */
[----:B------:R-:W-:Y:S02]  /*179c0*/  @!P2 LEA.HI.X R9, R233, R0, R12, 0x2, P4 ;  /* 0x00000000e909a211 */ /* 0x000fe400020f140c */
[----:B------:R1:W-:Y:S01]  /*179d0*/  @!P0 ST.E.64 desc[UR42][R10.64], R20 ;  /* 0x000000140a008985 */ /* 0x0003e2000c101b2a */
[----:B------:R-:W-:-:S02]  /*179e0*/  ISETP.GE.AND P0, PT, R230, UR4, PT ;  /* 0x00000004e6007c0c */ /* 0x000fc4000bf06270 */
[CC--:B------:R-:W-:Y:S01]  /*179f0*/  @!P3 LEA R12, P4, R232.reuse, R14.reuse, 0x2 ;  /* 0x0000000ee80cb211 */ /* 0x0c0fe200078810ff */
        /* <DEDUP_REMOVED lines=11> */
[C---:B-1----:R-:W-:Y:S02]  /*17ab0*/  @!P2 LEA R10, P5, R229.reuse, R14, 0x2 ;  /* 0x0000000ee50aa211 */ /* 0x042fe400078a10ff */
[-C--:B------:R-:W-:Y:S02]  /*17ac0*/  @!P0 LEA.HI.X R29, R230, R0.reuse, R30, 0x2, P3 ;  /* 0x00000000e61d8211 */ /* 0x080fe400018f141e */
[----:B------:R-:W-:Y:S02]  /*17ad0*/  @!P2 LEA.HI.X R11, R229, R0, R24, 0x2, P5 ;  /* 0x00000000e50ba211 */ /* 0x000fe400028f1418 */
[----:B------:R-:W-:Y:S01]  /*17ae0*/  ISETP.GE.AND P3, PT, R226, UR4, PT ;  /* 0x00000004e2007c0c */ /* 0x000fe2000bf66270 */
[----:B------:R-:W-:Y:S01]  /*17af0*/  @!P0 ST.E.64 desc[UR42][R28.64], R104 ;  /* 0x000000681c008985 */ /* 0x000fe2000c101b2a */
[----:B--2---:R-:W-:-:S02]  /*17b00*/  @!P4 LEA R8, P0, R228, R14, 0x2 ;  /* 0x0000000ee408c211 */ /* 0x004fc400078010ff */
[----:B------:R-:W-:Y:S01]  /*17b10*/  SHF.R.S32.HI R30, RZ, 0x1f, R228 ;  /* 0x0000001fff1e7819 */ /* 0x000fe200000114e4 */
[----:B------:R1:W-:Y:S01]  /*17b20*/  @!P2 ST.E.64 desc[UR42][R10.64], R108 ;  /* 0x0000006c0a00a985 */ /* 0x0003e2000c101b2a */
[----:B------:R-:W-:Y:S02]  /*17b30*/  SHF.R.S32.HI R24, RZ, 0x1f, R227 ;  /* 0x0000001fff187819 */ /* 0x000fe400000114e3 */
[----:B---3--:R-:W-:Y:S02]  /*17b40*/  @!P1 LEA R12, P5, R227, R14, 0x2 ;  /* 0x0000000ee30c9211 */ /* 0x008fe400078a10ff */
[----:B------:R-:W-:Y:S02]  /*17b50*/  ISETP.GE.AND P2, PT, R225, UR4, PT ;  /* 0x00000004e1007c0c */ /* 0x000fe4000bf46270 */
[----:B------:R-:W-:Y:S02]  /*17b60*/  @!P4 LEA.HI.X R9, R228, R0, R30, 0x2, P0 ;  /* 0x00000000e409c211 */ /* 0x000fe400000f141e */
[----:B------:R-:W-:-:S02]  /*17b70*/  ISETP.GE.AND P0, PT, R224, UR4, PT ;  /* 0x00000004e0007c0c */ /* 0x000fc4000bf06270 */
[----:B------:R-:W-:Y:S01]  /*17b80*/  @!P1 LEA.HI.X R13, R227, R0, R24, 0x2, P5 ;  /* 0x00000000e30d9211 */ /* 0x000fe200028f1418 */
[----:B------:R2:W-:Y:S01]  /*17b90*/  @!P4 ST.E.64 desc[UR42][R8.64], R112 ;  /* 0x000000700800c985 */ /* 0x0005e2000c101b2a */
[C---:B------:R-:W-:Y:S02]  /*17ba0*/  @!P3 LEA R20, P5, R226.reuse, R14, 0x2 ;  /* 0x0000000ee214b211 */ /* 0x040fe400078a10ff */
[----:B------:R-:W-:Y:S01]  /*17bb0*/  SHF.R.S32.HI R24, RZ, 0x1f, R225 ;  /* 0x0000001fff187819 */ /* 0x000fe200000114e1 */
[----:B------:R3:W-:Y:S01]  /*17bc0*/  @!P1 ST.E.64 desc[UR42][R12.64], R116 ;  /* 0x000000740c009985 */ /* 0x0007e2000c101b2a */
[----:B------:R-:W-:Y:S02]  /*17bd0*/  ISETP.GE.AND P1, PT, R223, UR4, PT ;  /* 0x00000004df007c0c */ /* 0x000fe4000bf26270 */
[----:B------:R-:W-:Y:S02]  /*17be0*/  @!P3 LEA.HI.X R21, R226, R0, R15, 0x2, P5 ;  /* 0x00000000e215b211 */ /* 0x000fe400028f140f */
[----:B----4-:R-:W-:-:S02]  /*17bf0*/  @!P2 LEA R26, P4, R225, R14, 0x2 ;  /* 0x0000000ee11aa211 */ /* 0x010fc400078810ff */
[----:B-1----:R-:W-:Y:S01]  /*17c00*/  @!P0 LEA R10, P5, R224, R14, 0x2 ;  /* 0x0000000ee00a8211 */ /* 0x002fe200078a10ff */
[----:B------:R1:W-:Y:S01]  /*17c10*/  @!P3 ST.E.64 desc[UR42][R20.64], R120 ;  /* 0x000000781400b985 */ /* 0x0003e2000c101b2a */
[----:B------:R-:W-:Y:S02]  /*17c20*/  SHF.R.S32.HI R15, RZ, 0x1f, R224 ;  /* 0x0000001fff0f7819 */ /* 0x000fe400000114e0 */
[-C--:B------:R-:W-:Y:S02]  /*17c30*/  @!P2 LEA.HI.X R27, R225, R0.reuse, R24, 0x2, P4 ;  /* 0x00000000e11ba211 */ /* 0x080fe400020f1418 */
[----:B------:R-:W-:Y:S02]  /*17c40*/  ISETP.GE.AND P3, PT, R222, UR4, PT ;  /* 0x00000004de007c0c */ /* 0x000fe4000bf66270 */
[----:B------:R-:W-:Y:S01]  /*17c50*/  @!P0 LEA.HI.X R11, R224, R0, R15, 0x2, P5 ;  /* 0x00000000e00b8211 */ /* 0x000fe200028f140f */
[----:B------:R4:W-:Y:S01]  /*17c60*/  @!P2 ST.E.64 desc[UR42][R26.64], R124 ;  /* 0x0000007c1a00a985 */ /* 0x0009e2000c101b2a */
[----:B------:R-:W-:-:S02]  /*17c70*/  ISETP.GE.AND P4, PT, R221, UR4, PT ;  /* 0x00000004dd007c0c */ /* 0x000fc4000bf86270 */
[----:B------:R-:W-:Y:S01]  /*17c80*/  SHF.R.S32.HI R15, RZ, 0x1f, R223 ;  /* 0x0000001fff0f7819 */ /* 0x000fe200000114df */
[----:B------:R0:W-:Y:S01]  /*17c90*/  @!P0 ST.E.64 desc[UR42][R10.64], R128 ;  /* 0x000000800a008985 */ /* 0x0001e2000c101b2a */
[----:B--2---:R-:W-:Y:S02]  /*17ca0*/  @!P1 LEA R8, P5, R223, R14, 0x2 ;  /* 0x0000000edf089211 */ /* 0x004fe400078a10ff */
[----:B------:R-:W-:Y:S02]  /*17cb0*/  ISETP.GE.AND P2, PT, R220, UR4, PT ;  /* 0x00000004dc007c0c */ /* 0x000fe4000bf46270 */
[----:B------:R-:W-:Y:S02]  /*17cc0*/  ISETP.GE.AND P0, PT, R219, UR4, PT ;  /* 0x00000004db007c0c */ /* 0x000fe4000bf06270 */
[----:B------:R-:W-:Y:S02]  /*17cd0*/  @!P1 LEA.HI.X R9, R223, R0, R15, 0x2, P5 ;  /* 0x00000000df099211 */ /* 0x000fe400028f140f */
[----:B---3--:R-:W-:-:S02]  /*17ce0*/  @!P3 LEA R12, P5, R222, R14, 0x2 ;  /* 0x0000000ede0cb211 */ /* 0x008fc400078a10ff */
[----:B------:R-:W-:Y:S01]  /*17cf0*/  SHF.R.S32.HI R24, RZ, 0x1f, R222 ;  /* 0x0000001fff187819 */ /* 0x000fe200000114de */
[----:B------:R0:W-:Y:S01]  /*17d00*/  @!P1 ST.E.64 desc[UR42][R8.64], R132 ;  /* 0x0000008408009985 */ /* 0x0001e2000c101b2a */
[C---:B-1----:R-:W-:Y:S02]  /*17d10*/  @!P4 LEA R20, P1, R221.reuse, R14, 0x2 ;  /* 0x0000000edd14c211 */ /* 0x042fe400078210ff */
[----:B------:R-:W-:Y:S02]  /*17d20*/  SHF.R.S32.HI R15, RZ, 0x1f, R221 ;  /* 0x0000001fff0f7819 */ /* 0x000fe400000114dd */
[----:B------:R-:W-:Y:S02]  /*17d30*/  @!P3 LEA.HI.X R13, R222, R0, R24, 0x2, P5 ;  /* 0x00000000de0db211 */ /* 0x000fe400028f1418 */
[----:B------:R-:W-:Y:S02]  /*17d40*/  SHF.R.S32.HI R24, RZ, 0x1f, R220 ;  /* 0x0000001fff187819 */ /* 0x000fe400000114dc */
[----:B----4-:R-:W-:Y:S01]  /*17d50*/  @!P2 LEA R26, P5, R220, R14, 0x2 ;  /* 0x0000000edc1aa211 */ /* 0x010fe200078a10ff */
[----:B------:R0:W-:Y:S01]  /*17d60*/  @!P3 ST.E.64 desc[UR42][R12.64], R136 ;  /* 0x000000880c00b985 */ /* 0x0001e2000c101b2a */
[----:B------:R-:W-:-:S02]  /*17d70*/  @!P4 LEA.HI.X R21, R221, R0, R15, 0x2, P1 ;  /* 0x00000000dd15c211 */ /* 0x000fc400008f140f */
[C---:B------:R-:W-:Y:S02]  /*17d80*/  @!P0 LEA R14, P1, R219.reuse, R14, 0x2 ;  /* 0x0000000edb0e8211 */ /* 0x040fe400078210ff */
[-C--:B------:R-:W-:Y:S01]  /*17d90*/  @!P2 LEA.HI.X R27, R220, R0.reuse, R24, 0x2, P5 ;  /* 0x00000000dc1ba211 */ /* 0x080fe200028f1418 */
[----:B------:R0:W-:Y:S01]  /*17da0*/  @!P4 ST.E.64 desc[UR42][R20.64], R140 ;  /* 0x0000008c1400c985 */ /* 0x0001e2000c101b2a */
[----:B------:R-:W-:-:S03]  /*17db0*/  @!P0 LEA.HI.X R15, R219, R0, R237, 0x2, P1 ;  /* 0x00000000db0f8211 */ /* 0x000fc600008f14ed */
[----:B------:R0:W-:Y:S04]  /*17dc0*/  @!P2 ST.E.64 desc[UR42][R26.64], R144 ;  /* 0x000000901a00a985 */ /* 0x0001e8000c101b2a */
[----:B------:R0:W-:Y:S02]  /*17dd0*/  @!P0 ST.E.64 desc[UR42][R14.64], R148 ;  /* 0x000000940e008985 */ /* 0x0001e4000c101b2a */
.L_x_9001:
[----:B------:R-:W-:Y:S05]  /*17de0*/  BSYNC B1 ;  /* 0x0000000000017941 */ /* 0x000fea0003800000 */
.L_x_9000:
[----:B------:R-:W-:-:S03]  /*17df0*/  UMOV UR4, 0xffffffff ;  /* 0xffffffff00047882 */ /* 0x000fc60000000000 */
[----:B------:R-:W-:Y:S05]  /*17e00*/  BRA.DIV UR4, `(.L_x_9002) ;  /* 0x000000b2047c7947 */ /* 0x000fea000b800000 */
[----:B-1----:R1:W3:Y:S04]  /*17e10*/  SHFL.IDX PT, R0, R4, 0x1, 0x1c1f ;  /* 0x003c1f0004007f89 */ /* 0x0022e800000e0000 */
[----:B0-2---:R1:W0:Y:S02]  /*17e20*/  SHFL.IDX PT, R14, R3, 0x1, 0x1c1f ;  /* 0x003c1f00030e7f89 */ /* 0x00522400000e0000 */
.L_x_9254:
[----:B------:R-:W-:-:S13]  /*17e30*/  ISETP.GE.AND P0, PT, R25, R56, PT ;  /* 0x000000381900720c */ /* 0x000fda0003f06270 */
[----:B------:R-:W-:Y:S05]  /*17e40*/  @P0 BRA `(.L_x_8998) ;  /* 0x0000001000440947 */ /* 0x000fea0003800000 */
[----:B------:R-:W-:Y:S01]  /*17e50*/  ULDC UR4, c[0x0][0xac8] ;  /* 0x0002b20000047ab9 */ /* 0x000fe20000000800 */
[----:B-1----:R-:W-:Y:S02]  /*17e60*/  SHF.R.S32.HI R4, RZ, 0x1f, R233 ;  /* 0x0000001fff047819 */ /* 0x002fe400000114e9 */
[----:B------:R-:W-:Y:S02]  /*17e70*/  ISETP.GE.AND P2, PT, R197, UR4, PT ;  /* 0x00000004c5007c0c */ /* 0x000fe4000bf46270 */
[----:B------:R-:W-:Y:S02]  /*17e80*/  ISETP.GE.AND P3, PT, R233, UR4, PT ;  /* 0x00000004e9007c0c */ /* 0x000fe4000bf66270 */
[----:B------:R-:W-:Y:S02]  /*17e90*/  ISETP.GE.AND P1, PT, R232, UR4, PT ;  /* 0x00000004e8007c0c */ /* 0x000fe4000bf26270 */
[----:B------:R-:W-:Y:S02]  /*17ea0*/  ISETP.GE.AND P0, PT, R231, UR4, PT ;  /* 0x00000004e7007c0c */ /* 0x000fe4000bf06270 */
[----:B------:R-:W-:-:S02]  /*17eb0*/  SHF.R.S32.HI R3, RZ, 0x1f, R232 ;  /* 0x0000001fff037819 */ /* 0x000fc400000114e8 */
[----:B------:R-:W-:-:S03]  /*17ec0*/  SHF.R.S32.HI R26, RZ, 0x1f, R222 ;  /* 0x0000001fff1a7819 */ /* 0x000fc600000114de */
[----:B---3--:R-:W-:Y:S02]  /*17ed0*/  @!P2 MOV R15, R0 ;  /* 0x00000000000fa202 */ /* 0x008fe40000000f00 */
[-C--:B0-----:R-:W-:Y:S02]  /*17ee0*/  @!P3 LEA R10, P4, R233, R14.reuse, 0x2 ;  /* 0x0000000ee90ab211 */ /* 0x081fe400078810ff */
[----:B------:R-:W-:Y:S01]  /*17ef0*/  @!P1 LEA R12, P5, R232, R14, 0x2 ;  /* 0x0000000ee80c9211 */ /* 0x000fe200078a10ff */
[----:B------:R-:W-:Y:S01]  /*17f00*/  @!P2 IMAD.WIDE R8, R197, 0x4, R14 ;  /* 0x00000004c508a825 */ /* 0x000fe200078e020e */
[----:B------:R-:W-:Y:S02]  /*17f10*/  @!P3 LEA.HI.X R11, R233, R0, R4, 0x2, P4 ;  /* 0x00000000e90bb211 */ /* 0x000fe400020f1404 */
[----:B------:R-:W-:Y:S02]  /*17f20*/  ISETP.GE.AND P4, PT, R229, UR4, PT ;  /* 0x00000004e5007c0c */ /* 0x000fe4000bf86270 */
[----:B------:R0:W-:Y:S01]  /*17f30*/  @!P2 ST.E.64 desc[UR42][R8.64], R90 ;  /* 0x0000005a0800a985 */ /* 0x0001e2000c101b2a */
[----:B------:R-:W-:-:S02]  /*17f40*/  ISETP.GE.AND P2, PT, R230, UR4, PT ;  /* 0x00000004e6007c0c */ /* 0x000fc4000bf46270 */
[----:B------:R-:W-:Y:S01]  /*17f50*/  @!P1 LEA.HI.X R13, R232, R0, R3, 0x2, P5 ;  /* 0x00000000e80d9211 */ /* 0x000fe200028f1403 */
[----:B------:R1:W-:Y:S01]  /*17f60*/  @!P3 ST.E.64 desc[UR42][R10.64], R94 ;  /* 0x0000005e0a00b985 */ /* 0x0003e2000c101b2a */
[C---:B------:R-:W-:Y:S02]  /*17f70*/  @!P0 LEA R20, P5, R231.reuse, R14, 0x2 ;  /* 0x0000000ee7148211 */ /* 0x040fe400078a10ff */
[----:B------:R-:W-:Y:S01]  /*17f80*/  SHF.R.S32.HI R4, RZ, 0x1f, R231 ;  /* 0x0000001fff047819 */ /* 0x000fe200000114e7 */
[----:B------:R2:W-:Y:S01]  /*17f90*/  @!P1 ST.E.64 desc[UR42][R12.64], R98 ;  /* 0x000000620c009985 */ /* 0x0005e2000c101b2a */
[----:B------:R-:W-:Y:S02]  /*17fa0*/  ISETP.GE.AND P3, PT, R228, UR4, PT ;  /* 0x00000004e4007c0c */ /* 0x000fe4000bf66270 */
[----:B------:R-:W-:Y:S02]  /*17fb0*/  SHF.R.S32.HI R3, RZ, 0x1f, R230 ;  /* 0x0000001fff037819 */ /* 0x000fe400000114e6 */
[----:B------:R-:W-:-:S02]  /*17fc0*/  @!P0 LEA.HI.X R21, R231, R0, R4, 0x2, P5 ;  /* 0x00000000e7158211 */ /* 0x000fc400028f1404 */
[C---:B------:R-:W-:Y:S02]  /*17fd0*/  @!P2 LEA R24, P1, R230.reuse, R14, 0x2 ;  /* 0x0000000ee618a211 */ /* 0x040fe400078210ff */
[----:B------:R-:W-:Y:S01]  /*17fe0*/  SHF.R.S32.HI R4, RZ, 0x1f, R229 ;  /* 0x0000001fff047819 */ /* 0x000fe200000114e5 */
[----:B------:R3:W-:Y:S01]  /*17ff0*/  @!P0 ST.E.64 desc[UR42][R20.64], R102 ;  /* 0x0000006614008985 */ /* 0x0007e2000c101b2a */
[----:B------:R-:W-:Y:S02]  /*18000*/  @!P2 LEA.HI.X R25, R230, R0, R3, 0x2, P1 ;  /* 0x00000000e619a211 */ /* 0x000fe400008f1403 */
[----:B------:R-:W-:Y:S02]  /*18010*/  ISETP.GE.AND P1, PT, R227, UR4, PT ;  /* 0x00000004e3007c0c */ /* 0x000fe4000bf26270 */
[----:B0-----:R-:W-:Y:S01]  /*18020*/  @!P4 LEA R8, P0, R229, R14, 0x2 ;  /* 0x0000000ee508c211 */ /* 0x001fe200078010ff */
        /* <DEDUP_REMOVED lines=35> */
[----:B------:R-:W-:Y:S01]  /*18260*/  SHF.R.S32.HI R4, RZ, 0x1f, R221 ;  /* 0x0000001fff047819 */ /* 0x000fe200000114dd */
[----:B------:R4:W-:Y:S01]  /*18270*/  @!P1 ST.E.64 desc[UR42][R10.64], R134 ;  /* 0x000000860a009985 */ /* 0x0009e2000c101b2a */
[----:B------:R-:W-:Y:S02]  /*18280*/  @!P4 LEA.HI.X R13, R222, R0, R26, 0x2, P3 ;  /* 0x00000000de0dc211 */ /* 0x000fe400018f141a */
[----:B------:R-:W-:Y:S02]  /*18290*/  SHF.R.S32.HI R3, RZ, 0x1f, R220 ;  /* 0x0000001fff037819 */ /* 0x000fe400000114dc */
[----:B------:R-:W-:Y:S01]  /*182a0*/  @!P0 LEA R26, P3, R220, R14, 0x2 ;  /* 0x0000000edc1a8211 */ /* 0x000fe200078610ff */
[----:B------:R4:W-:Y:S01]  /*182b0*/  @!P4 ST.E.64 desc[UR42][R12.64], R138 ;  /* 0x0000008a0c00c985 */ /* 0x0009e2000c101b2a */
[----:B------:R-:W-:-:S02]  /*182c0*/  @!P2 LEA.HI.X R21, R221, R0, R4, 0x2, P5 ;  /* 0x00000000dd15a211 */ /* 0x000fc400028f1404 */
        /* <DEDUP_REMOVED lines=9> */
.L_x_8985:
        /* <DEDUP_REMOVED lines=26> */
.L_x_9003:
        /* <DEDUP_REMOVED lines=33> */
[----:B------:R-:W-:Y:S01]  /*18710*/  IMAD R15, R15, R217, RZ ;  /* 0x000000d90f0f7224 */ /* 0x000fe200078e02ff */
[----:B------:R-:W-:Y:S01]  /*18720*/  IADD3 R0, P1, P3, R24, R10, R3 ;  /* 0x0000000a18007210 */ /* 0x000fe20007b3e003 */
[----:B------:R-:W-:Y:S01]  /*18730*/  IMAD.IADD R24, R25, 0x1, R13 ;  /* 0x0000000119187824 */ /* 0x000fe200078e020d */
[----:B------:R-:W-:Y:S01]  /*18740*/  IADD3 R29, R11, R29, RZ ;  /* 0x0000001d0b1d7210 */ /* 0x000fe20007ffe0ff */
[----:B------:R-:W-:Y:S02]  /*18750*/  IMAD.MOV R4, RZ, RZ, -R27 ;  /* 0x000000ffff047224 */ /* 0x000fe400078e0a1b */
[----:B------:R-:W-:-:S04]  /*18760*/  IMAD.WIDE.U32 R10, R14, R217, RZ ;  /* 0x000000d90e0a7225 */ /* 0x000fc800078e00ff */
[----:B------:R-:W-:Y:S01]  /*18770*/  IMAD R13, R33, R4, R31 ;  /* 0x00000004210d7224 */ /* 0x000fe200078e021f */
[----:B------:R-:W-:Y:S01]  /*18780*/  IADD3.X R4, R24, R29, R30, P1, P3 ;  /* 0x0000001d18047210 */ /* 0x000fe20000fe641e */
[----:B------:R-:W-:Y:S01]  /*18790*/  IMAD.IADD R15, R11, 0x1, R15 ;  /* 0x000000010b0f7824 */ /* 0x000fe200078e020f */
[----:B------:R-:W-:Y:S01]  /*187a0*/  IADD3 R10, P0, P1, R27, R0, R10 ;  /* 0x000000001b0a7210 */ /* 0x000fe2000791e00a */
[----:B0-----:R-:W-:Y:S01]  /*187b0*/  IMAD R0, R21, R13, RZ ;  /* 0x0000000d15007224 */ /* 0x001fe200078e02ff */
[----:B------:R-:W-:-:S04]  /*187c0*/  SHF.R.S32.HI R27, RZ, 0x1f, R27 ;  /* 0x0000001fff1b7819 */ /* 0x000fc8000001141b */
[----:B------:R-:W-:Y:S02]  /*187d0*/  IADD3.X R11, R27, R4, R15, P0, P1 ;  /* 0x000000041b0b7210 */ /* 0x000fe400007e240f */
[----:B------:R-:W-:Y:S01]  /*187e0*/  SHF.R.S32.HI R15, RZ, 0x1f, R13 ;  /* 0x0000001fff0f7819 */ /* 0x000fe2000001140d */
[----:B------:R-:W-:-:S04]  /*187f0*/  IMAD.WIDE.U32 R10, R20, R13, R10 ;  /* 0x0000000d140a7225 */ /* 0x000fc800078e000a */
[----:B------:R-:W-:Y:S01]  /*18800*/  IMAD R15, R20, R15, R0 ;  /* 0x0000000f140f7224 */ /* 0x000fe200078e0200 */
[----:B--2---:R-:W-:-:S03]  /*18810*/  LEA R8, P0, R10, R8, 0x2 ;  /* 0x000000080a087211 */ /* 0x004fc600078010ff */
[----:B------:R-:W-:Y:S02]  /*18820*/  IMAD.IADD R0, R11, 0x1, R15 ;  /* 0x000000010b007824 */ /* 0x000fe400078e020f */
[----:B------:R-:W-:-:S03]  /*18830*/  IMAD.MOV.U32 R11, RZ, RZ, -0x800000 ;  /* 0xff800000ff0b7424 */ /* 0x000fc600078e00ff */
[----:B-1----:R-:W-:-:S05]  /*18840*/  LEA.HI.X R9, R10, R9, R0, 0x2, P0 ;  /* 0x000000090a097211 */ /* 0x002fca00000f1400 */
[----:B------:R2:W-:Y:S02]  /*18850*/  STG.E desc[UR42][R8.64], R11 ;  /* 0x0000000b08007986 */ /* 0x0005e4000c10192a */
.L_x_9005:
[----:B------:R-:W-:Y:S05]  /*18860*/  BSYNC B1 ;  /* 0x0000000000017941 */ /* 0x000fea0003800000 */
.L_x_9004:
        /* <DEDUP_REMOVED lines=9> */
[----:B-1----:R-:W-:Y:S01]  /*18900*/  IMAD R4, R234, UR6, RZ ;  /* 0x00000006ea047c24 */ /* 0x002fe2000f8e02ff */
[----:B------:R-:W-:Y:S01]  /*18910*/  IADD3 R9, R9, R11, RZ ;  /* 0x0000000b09097210 */ /* 0x000fe20007ffe0ff */
[----:B------:R-:W-:Y:S01]  /*18920*/  IMAD.IADD R10, R190, 0x1, R3 ;  /* 0x00000001be0a7824 */ /* 0x000fe200078e0203 */
[----:B------:R-:W-:-:S03]  /*18930*/  IADD3 R190, R22, R190, RZ ;  /* 0x000000be16be7210 */ /* 0x000fc60007ffe0ff */
[----:B------:R-:W-:Y:S02]  /*18940*/  IMAD.MOV.U32 R3, RZ, RZ, R10 ;  /* 0x000000ffff037224 */ /* 0x000fe400078e000a */
[----:B------:R-:W-:Y:S01]  /*18950*/  IMAD.WIDE.U32 R8, R206, UR4, R8 ;  /* 0x00000004ce087c25 */ /* 0x000fe2000f8e0008 */
[----:B---3--:R-:W-:-:S03]  /*18960*/  ISETP.NE.AND P0, PT, R21, 0x1, PT ;  /* 0x000000011500780c */ /* 0x008fc60003f05270 */
[----:B------:R-:W-:Y:S01]  /*18970*/  IMAD R9, R206, UR5, R9 ;  /* 0x00000005ce097c24 */ /* 0x000fe2000f8e0209 */
[----:B------:R-:W-:Y:S01]  /*18980*/  ULDC.64 UR4, c[0x0][0xae0] ;  /* 0x0002b80000047ab9 */ /* 0x000fe20000000a00 */
[----:B------:R-:W-:-:S08]  /*18990*/  IMAD.WIDE.U32 R8, R209, UR6, R8 ;  /* 0x00000006d1087c25 */ /* 0x000fd0000f8e0008 */
[----:B------:R-:W1:Y:S08]  /*189a0*/  @P0 LDC R13, c[0x0][0xbec] ;  /* 0x0002fb00ff0d0b82 */ /* 0x000e700000000800 */
[----:B------:R-:W2:Y:S01]  /*189b0*/  @P0 LDC R15, c[0x0][0xbf0] ;  /* 0x0002fc00ff0f0b82 */ /* 0x000ea20000000800 */
[----:B-1----:R-:W-:-:S04]  /*189c0*/  @P0 IMAD.HI.U32 R0, R10, R13, RZ ;  /* 0x0000000d0a000227 */ /* 0x002fc800078e00ff */
[----:B------:R-:W-:Y:S01]  /*189d0*/  IMAD R13, R209, UR7, R4 ;  /* 0x00000007d10d7c24 */ /* 0x000fe2000f8e0204 */
[----:B--2---:R-:W-:-:S03]  /*189e0*/  @P0 SHF.R.U32.HI R3, RZ, R15, R0 ;  /* 0x0000000fff030219 */ /* 0x004fc60000011600 */
        /* <DEDUP_REMOVED lines=19> */
[----:B------:R1:W2:Y:S04]  /*18b20*/  SHFL.IDX PT, R3, R4, RZ, 0x181f ;  /* 0x00181fff04037589 */ /* 0x0002a800000e0000 */
[----:B------:R1:W3:Y:S02]  /*18b30*/  SHFL.IDX PT, R14, R0, RZ, 0x181f ;  /* 0x00181fff000e7589 */ /* 0x0002e400000e0000 */
.L_x_9257:
[----:B------:R-:W-:Y:S01]  /*18b40*/  IMAD R21, R26, R21, RZ ;  /* 0x000000151a157224 */ /* 0x000fe200078e02ff */
[----:B------:R-:W-:Y:S04]  /*18b50*/  BSSY B1, `(.L_x_9007) ;  /* 0x000000c000017945 */ /* 0x000fe80003800000 */
[----:B------:R-:W-:-:S13]  /*18b60*/  ISETP.GE.AND P0, PT, R190, R21, PT ;  /* 0x00000015be00720c */ /* 0x000fda0003f06270 */
[----:B------:R-:W-:Y:S05]  /*18b70*/  @P0 BRA `(.L_x_9008) ;  /* 0x0000000000240947 */ /* 0x000fea0003800000 */
[----:B------:R-:W-:Y:S02]  /*18b80*/  ULDC UR4, c[0x0][0xac8] ;  /* 0x0002b20000047ab9 */ /* 0x000fe40000000800 */
        /* <DEDUP_REMOVED lines=8> */
.L_x_9008:
[----:B------:R-:W-:Y:S05]  /*18c10*/  BSYNC B1 ;  /* 0x0000000000017941 */ /* 0x000fea0003800000 */
.L_x_9007:
[----:B------:R-:W-:-:S03]  /*18c20*/  UMOV UR4, 0xffffffff ;  /* 0xffffffff00047882 */ /* 0x000fc60000000000 */
[----:B------:R-:W-:Y:S05]  /*18c30*/  BRA.DIV UR4, `(.L_x_9009) ;  /* 0x000000a6046c7947 */ /* 0x000fea000b800000 */
[----:B--2---:R2:W0:Y:S04]  /*18c40*/  SHFL.IDX PT, R3, R4, 0x1, 0x181f ;  /* 0x00381f0004037f89 */ /* 0x00442800000e0000 */
[----:B---34-:R2:W3:Y:S02]  /*18c50*/  SHFL.IDX PT, R14, R0, 0x1, 0x181f ;  /* 0x00381f00000e7f89 */ /* 0x0184e400000e0000 */
.L_x_9261:
[----:B------:R-:W-:Y:S01]  /*18c60*/  VIADD R8, R190, 0x20 ;  /* 0x00000020be087836 */ /* 0x000fe20000000000 */
        /* <DEDUP_REMOVED lines=12> */
.L_x_9011:
[----:B------:R-:W-:Y:S05]  /*18d30*/  BSYNC B1 ;  /* 0x0000000000017941 */ /* 0x000fea0003800000 */
.L_x_9010:
[----:B------:R-:W-:-:S03]  /*18d40*/  UMOV UR4, 0xffffffff ;  /* 0xffffffff00047882 */ /* 0x000fc60000000000 */
[----:B------:R-:W-:Y:S05]  /*18d50*/  BRA.DIV UR4, `(.L_x_9012) ;  /* 0x000000a6046c7947 */ /* 0x000fea000b800000 */
[----:B0-----:R0:W0:Y:S04]  /*18d60*/  SHFL.IDX PT, R3, R4, 0x2, 0x181f ;  /* 0x00581f0004037f89 */ /* 0x00102800000e0000 */
[----:B---34-:R3:W4:Y:S02]  /*18d70*/  SHFL.IDX PT, R14, R0, 0x2, 0x181f ;  /* 0x00581f00000e7f89 */ /* 0x01872400000e0000 */
.L_x_9265:
[----:B------:R-:W-:Y:S01]  /*18d80*/  VIADD R8, R190, 0x40 ;  /* 0x00000040be087836 */ /* 0x000fe20000000000 */
[----:B------:R-:W-:Y:S04]  /*18d90*/  BSSY B1, `(.L_x_9013) ;  /* 0x000000c000017945 */ /* 0x000fe80003800000 */
[----:B------:R-:W-:-:S13]  /*18da0*/  ISETP.GE.AND P0, PT, R8, R21, PT ;  /* 0x000000150800720c */ /* 0x000fda0003f06270 */
[----:B------:R-:W-:Y:S05]  /*18db0*/  @P0 BRA `(.L_x_9014) ;  /* 0x0000000000240947 */ /* 0x000fea0003800000 */
[----:B------:R-:W-:Y:S02]  /*18dc0*/  ULDC UR4, c[0x0][0xac8] ;  /* 0x0002b20000047ab9 */ /* 0x000fe40000000800 */
        /* <DEDUP_REMOVED lines=8> */
.L_x_9014:
[----:B------:R-:W-:Y:S05]  /*18e50*/  BSYNC B1 ;  /* 0x0000000000017941 */ /* 0x000fea0003800000 */
.L_x_9013:
[----:B------:R-:W-:-:S03]  /*18e60*/  UMOV UR4, 0xffffffff ;  /* 0xffffffff00047882 */ /* 0x000fc60000000000 */
[----:B------:R-:W-:Y:S05]  /*18e70*/  BRA.DIV UR4, `(.L_x_9015) ;  /* 0x000000a6046c7947 */ /* 0x000fea000b800000 */
[----:B0-----:R0:W0:Y:S04]  /*18e80*/  SHFL.IDX PT, R3, R4, 0x3, 0x181f ;  /* 0x00781f0004037f89 */ /* 0x00102800000e0000 */
[----:B----4-:R4:W0:Y:S02]  /*18e90*/  SHFL.IDX PT, R14, R0, 0x3, 0x181f ;  /* 0x00781f00000e7f89 */ /* 0x01082400000e0000 */
.L_x_9269:
[----:B-1234-:R-:W-:-:S05]  /*18ea0*/  VIADD R0, R190, 0x60 ;  /* 0x00000060be007836 */ /* 0x01efca0000000000 */
[----:B------:R-:W-:-:S13]  /*18eb0*/  ISETP.GE.AND P0, PT, R0, R21, PT ;  /* 0x000000150000720c */ /* 0x000fda0003f06270 */
[----:B------:R-:W-:Y:S05]  /*18ec0*/  @P0 BRA `(.L_x_8998) ;  /* 0x0000000000240947 */ /* 0x000fea0003800000 */
[----:B------:R-:W-:Y:S02]  /*18ed0*/  ULDC UR4, c[0x0][0xac8] ;  /* 0x0002b20000047ab9 */ /* 0x000fe40000000800 */
        /* <DEDUP_REMOVED lines=8> */
.L_x_8998:
[----:B------:R-:W-:Y:S05]  /*18f60*/  BSYNC B0 ;  /* 0x0000000000007941 */ /* 0x000fea0003800000 */
.L_x_8984:
[----:B------:R-:W-:Y:S02]  /*18f70*/  ULDC UR4, c[0x0][0xc3c] ;  /* 0x00030f0000047ab9 */ /* 0x000fe40000000800 */
[----:B-1----:R-:W-:-:S13]  /*18f80*/  ISETP.GE.AND P0, PT, R7, UR4, PT ;  /* 0x0000000407007c0c */ /* 0x002fda000bf06270 */
[----:B------:R-:W-:Y:S05]  /*18f90*/  @!P0 BRA `(.L_x_9016) ;  /* 0xfffffe8400248947 */ /* 0x000fea000383ffff */
[----:B------:R-:W-:Y:S05]  /*18fa0*/  BRA `(.L_x_8800) ;  /* 0x0000008400187947 */ /* 0x000fea0003800000 */
.L_x_8798:
        /* <DEDUP_REMOVED lines=20> */
.L_x_9017:
        /* <DEDUP_REMOVED lines=43> */
.L_x_9021:
        /* <DEDUP_REMOVED lines=35> */
[----:B------:R-:W-:-:S05]  /*195d0*/  IMAD.IADD R9, R4, 0x1, R9 ;  /* 0x0000000104097824 */ /* 0x000fca00078e0209 */
[----:B------:R-:W-:-:S13]  /*195e0*/  ISETP.GT.AND P6, PT, R9, UR6, PT ;  /* 0x0000000609007c0c */ /* 0x000fda000bfc4270 */
[----:B------:R-:W-:Y:S05]  /*195f0*/  @!P6 BRA `(.L_x_9021) ;  /* 0xfffffffc0068e947 */ /* 0x000fea000383ffff */
[----:B------:R-:W-:-:S07]  /*19600*/  IMAD.MOV.U32 R5, RZ, RZ, R2 ;  /* 0x000000ffff057224 */ /* 0x000fce00078e0002 */
.L_x_9019:
        /* <DEDUP_REMOVED lines=12> */
.L_x_9022:
        /* <DEDUP_REMOVED lines=13> */
[----:B-1----:R-:W-:-:S02]  /*197a0*/  IADD3 R2, R10, 0xffffffe, RZ ;  /* 0x0ffffffe0a027810 */ /* 0x002fc40007ffe0ff */
[----:B------:R-:W-:-:S05]  /*197b0*/  IABS R10, R4 ;  /* 0x00000004000a7213 */ /* 0x000fca0000000000 */
        /* <DEDUP_REMOVED lines=17> */
[----:B------:R-:W-:Y:S01]  /*198d0*/  IMAD R7, R2, R9, RZ ;  /* 0x0000000902077224 */ /* 0x000fe200078e02ff */
[----:B------:R-:W-:-:S05]  /*198e0*/  MOV R2, RZ ;  /* 0x000000ff00027202 */ /* 0x000fca0000000f00 */
        /* <DEDUP_REMOVED lines=20> */
[----:B------:R-:W-:-:S06]  /*19a30*/  @P0 IADD3 R7, R7, 0x1, RZ ;  /* 0x0000000107070810 */ /* 0x000fcc0007ffe0ff */
        /* <DEDUP_REMOVED lines=8> */
.L_x_9023:
        /* <DEDUP_REMOVED lines=29> */
[----:B------:R-:W-:-:S03]  /*19c90*/  IMAD.MOV R2, RZ, RZ, -R2 ;  /* 0x000000ffff027224 */ /* 0x000fc600078e0a02 */
[C---:B------:R-:W-:Y:S01]  /*19ca0*/  IADD3 R10, -R9.reuse, RZ, RZ ;  /* 0x000000ff090a7210 */ /* 0x040fe20007ffe1ff */
        /* <DEDUP_REMOVED lines=30> */
.L_x_9024:
[----:B01----:R-:W-:-:S05]  /*19e90*/  LOP3.LUT R3, RZ, R2, RZ, 0x33, !PT ;  /* 0x00000002ff037212 */ /* 0x003fca00078e33ff */
[----:B------:R-:W-:-:S05]  /*19ea0*/  IMAD.IADD R2, R4, 0x1, R3 ;  /* 0x0000000104027824 */ /* 0x000fca00078e0203 */
[----:B------:R1:W-:Y:S01]  /*19eb0*/  STL [R1+0x4], R2 ;  /* 0x0000040201007387 */ /* 0x0003e20000100800 */
[----:B------:R-:W-:Y:S05]  /*19ec0*/  BRA `(.L_x_9025) ;  /* 0x0000000000107947 */ /* 0x000fea0003800000 */
.L_x_9020:
[----:B------:R-:W-:Y:S01]  /*19ed0*/  IMAD.U32 R2, RZ, RZ, UR6 ;  /* 0x00000006ff027e24 */ /* 0x000fe2000f8e00ff */
[----:B------:R0:W-:Y:S04]  /*19ee0*/  STL [R1+0x4], RZ ;  /* 0x000004ff01007387 */ /* 0x0001e80000100800 */
[----:B------:R0:W-:Y:S04]  /*19ef0*/  STL [R1+0x8], RZ ;  /* 0x000008ff01007387 */ /* 0x0001e80000100800 */
[----:B------:R0:W-:Y:S02]  /*19f00*/  STL [R1], R2 ;  /* 0x0000000201007387 */ /* 0x0001e40000100800 */
.L_x_9025:
        /* <DEDUP_REMOVED lines=10> */
.L_x_9018:
        /* <DEDUP_REMOVED lines=8> */
[----:B------:R-:W3:Y:S01]  /*1a030*/  LDL.LU R4, [R1+0x10] ;  /* 0x0000100001047983 */ /* 0x000ee20000300800 */
[C---:B--2---:R-:W-:Y:S01]  /*1a040*/  IMAD.SHL.U32 R0, R6.reuse, 0x8, RZ ;  /* 0x0000000806007824 */ /* 0x044fe200078e00ff */
[----:B------:R-:W2:Y:S01]  /*1a050*/  S2UR UR5, SR_CgaCtaId ;  /* 0x00000000000579c3 */ /* 0x000ea20000008800 */
[----:B------:R-:W-:Y:S01]  /*1a060*/  LOP3.LUT R5, R6, 0x7f, RZ, 0xc0, !PT ;  /* 0x0000007f06057812 */ /* 0x000fe200078ec0ff */
[----:B------:R-:W-:Y:S01]  /*1a070*/  UMOV UR4, 0x400 ;  /* 0x0000040000047882 */ /* 0x000fe20000000000 */
[----:B------:R-:W-:Y:S01]  /*1a080*/  BSSY B8, `(.L_x_9026) ;  /* 0x0000700000087945 */ /* 0x000fe20003800000 */
[C---:B------:R-:W-:Y:S01]  /*1a090*/  LOP3.LUT R3, R0.reuse, 0x1f8, RZ, 0xc0, !PT ;  /* 0x000001f800037812 */ /* 0x040fe200078ec0ff */
[----:B------:R-:W-:Y:S01]  /*1a0a0*/  ULDC.64 UR38, c[0x0][0x198] ;  /* 0x0000660000267ab9 */ /* 0x000fe20000000a00 */
[C---:B------:R-:W-:Y:S01]  /*1a0b0*/  ISETP.NE.AND P1, PT, R5.reuse, RZ, PT ;  /* 0x000000ff0500720c */ /* 0x040fe20003f25270 */
[----:B01----:R-:W-:Y:S01]  /*1a0c0*/  IMAD.SHL.U32 R2, R5, 0x8, RZ ;  /* 0x0000000805027824 */ /* 0x003fe200078e00ff */
[----:B------:R-:W-:Y:S01]  /*1a0d0*/  LOP3.LUT R3, R3, 0x38, R6, 0x78, !PT ;  /* 0x0000003803037812 */ /* 0x000fe200078e7806 */
[----:B------:R-:W-:Y:S01]  /*1a0e0*/  ULOP3.LUT UR37, UR40, 0x2, URZ, 0xfc, !UPT ;  /* 0x0000000228257892 */ /* 0x000fe2000f8efc3f */
[----:B------:R-:W-:Y:S01]  /*1a0f0*/  LOP3.LUT R0, R0, 0x38, RZ, 0xc0, !PT ;  /* 0x0000003800007812 */ /* 0x000fe200078ec0ff */
[----:B------:R-:W-:Y:S01]  /*1a100*/  ULDC UR36, c[0x0][0xc] ;  /* 0x0000030000247ab9 */ /* 0x000fe20000000800 */
[----:B------:R-:W-:-:S02]  /*1a110*/  LOP3.LUT R3, R3, 0x200, R2, 0xf8, !PT ;  /* 0x0000020003037812 */ /* 0x000fc400078ef802 */
[C---:B------:R-:W-:Y:S01]  /*1a120*/  LOP3.LUT P0, R2, R6.reuse, 0x1f, RZ, 0xc0, !PT ;  /* 0x0000001f06027812 */ /* 0x040fe2000780c0ff */
[----:B------:R-:W-:Y:S01]  /*1a130*/  IMAD.SHL.U32 R6, R6, 0x10, RZ ;  /* 0x0000001006067824 */ /* 0x000fe200078e00ff */
[----:B------:R-:W-:Y:S02]  /*1a140*/  MOV R19, RZ ;  /* 0x000000ff00137202 */ /* 0x000fe40000000f00 */
[----:B------:R-:W-:Y:S01]  /*1a150*/  LOP3.LUT R0, R0, 0x40, RZ, 0xfc, !PT ;  /* 0x0000004000007812 */ /* 0x000fe200078efcff */
        /* <DEDUP_REMOVED lines=20> */
.L_x_9169:
[----:B--2---:R-:W2:Y:S01]  /*1a2a0*/  LDL R0, [R1+0xc] ;  /* 0x00000c0001007983 */ /* 0x004ea20000100800 */
        /* <DEDUP_REMOVED lines=8> */
[----:B------:R-:W2:Y:S01]  /*1a330*/  LDG.E R4, desc[UR42][R2.64] ;  /* 0x0000002a02047981 */ /* 0x000ea2000c1e1900 */
        /* <DEDUP_REMOVED lines=8> */
[----:B0-----:R0:W-:Y:S01]  /*1a3c0*/  STL [R1+0x38], R4 ;  /* 0x0000380401007387 */ /* 0x0011e20000100800 */
        /* <DEDUP_REMOVED lines=45> */
[----:B--2--5:R-:W-:-:S05]  /*1a6a0*/  IADD3 R13, -R12, R2, RZ ;  /* 0x000000020c0d7210 */ /* 0x024fca0007ffe1ff */
[----:B------:R0:W-:Y:S02]  /*1a6b0*/  STL [R1+0x50], R13 ;  /* 0x0000500d01007387 */ /* 0x0001e40000100800 */
.L_x_9027:
        /* <DEDUP_REMOVED lines=18> */
.L_x_9028:
[----:B------:R-:W-:Y:S05]  /*1a7e0*/  @!P2 BRA `(.L_x_9029) ;  /* 0x00000000000ca947 */ /* 0x000fea0003800000 */
[----:B------:R-:W2:Y:S04]  /*1a7f0*/  LDG.E R8, desc[UR42][R6.64] ;  /* 0x0000002a06087981 */ /* 0x000ea8000c1e1900 */
[----:B------:R-:W2:Y:S02]  /*1a800*/  LDG.E R6, desc[UR42][R6.64+0x4] ;  /* 0x0000042a06067981 */ /* 0x000ea4000c1e1900 */
[----:B--2---:R-:W-:-:S07]  /*1a810*/  IMAD.IADD R8, R6, 0x1, -R8 ;  /* 0x0000000106087824 */ /* 0x004fce00078e0a08 */
.L_x_9029:
[----:B-1----:R-:W2:Y:S01]  /*1a820*/  @P0 LDG.E R2, desc[UR42][R4.64] ;  /* 0x0000002a04020981 */ /* 0x002ea2000c1e1900 */
        /* <DEDUP_REMOVED lines=10> */
[----:B------:R-:W-:Y:S01]  /*1a8d0*/  SHF.R.U32.HI R17, RZ, 0x10, R17 ;  /* 0x00000010ff117819 */ /* 0x000fe20000011611 */
[----:B--2---:R-:W-:Y:S02]  /*1a8e0*/  @P0 IMAD.IADD R9, R4, 0x1, -R2 ;  /* 0x0000000104090824 */ /* 0x004fe400078e0a02 */
[----:B---3--:R-:W-:-:S04]  /*1a8f0*/  IMAD.SHL.U32 R2, R6, 0x80, RZ ;  /* 0x0000008006027824 */ /* 0x008fc800078e00ff */
[----:B------:R-:W-:-:S04]  /*1a900*/  VIADD R2, R2, 0x7f ;  /* 0x0000007f02027836 */ /* 0x000fc80000000000 */
[----:B-1----:R-:W-:-:S05]  /*1a910*/  @P1 IMAD.HI.U32 R0, R2, R3, RZ ;  /* 0x0000000302001227 */ /* 0x002fca00078e00ff */
[----:B----4-:R-:W-:Y:S02]  /*1a920*/  @P1 SHF.R.U32.HI R2, RZ, R5, R0 ;  /* 0x00000005ff021219 */ /* 0x010fe40000011600 */
[----:B------:R-:W-:-:S04]  /*1a930*/  IADD3 R0, R7, R9, RZ ;  /* 0x0000000907007210 */ /* 0x000fc80007ffe0ff */
[C---:B------:R-:W-:Y:S01]  /*1a940*/  IADD3 R21, R0.reuse, 0x80, -R13 ;  /* 0x0000008000157810 */ /* 0x040fe20007ffe80d */
[----:B------:R-:W-:-:S04]  /*1a950*/  VIADD R3, R0, 0x7f ;  /* 0x0000007f00037836 */ /* 0x000fc80000000000 */
        /* <DEDUP_REMOVED lines=23> */
[----:B------:R-:W-:Y:S02]  /*1aad0*/  IMAD R8, R4, R3, RZ ;  /* 0x0000000304087224 */ /* 0x000fe400078e02ff */
[----:B------:R-:W-:-:S04]  /*1aae0*/  IMAD.MOV.U32 R4, RZ, RZ, RZ ;  /* 0x000000ffff047224 */ /* 0x000fc800078e00ff */
[----:B------:R-:W-:Y:S01]  /*1aaf0*/  IMAD.HI.U32 R8, R5, R8, R4 ;  /* 0x0000000805087227 */ /* 0x000fe200078e0004 */
[----:B------:R-:W-:Y:S02]  /*1ab00*/  IABS R4, R0 ;  /* 0x0000000000047213 */ /* 0x000fe40000000000 */
[----:B------:R-:W-:-:S04]  /*1ab10*/  IABS R0, R2 ;  /* 0x0000000200007213 */ /* 0x000fc80000000000 */
        /* <DEDUP_REMOVED lines=12> */
.L_x_9031:
[----:B------:R-:W-:Y:S05]  /*1abe0*/  BSYNC B0 ;  /* 0x0000000000007941 */ /* 0x000fea0003800000 */
.L_x_9030:
[----:B------:R-:W-:Y:S01]  /*1abf0*/  IMAD R2, R11, R0, RZ ;  /* 0x000000000b027224 */ /* 0x000fe200078e02ff */
[----:B------:R-:W-:Y:S01]  /*1ac00*/  BSSY B0, `(.L_x_9032) ;  /* 0x000011e000007945 */ /* 0x000fe20003800000 */
[----:B------:R-:W-:-:S03]  /*1ac10*/  PLOP3.LUT P5, PT, PT, PT, PT, 0x80, 0x0 ;  /* 0x000000000000781c */ /* 0x000fc60003faf070 */
[C---:B------:R-:W-:Y:S02]  /*1ac20*/  VIADDMNMX R0, R2.reuse, R0, R6, PT ;  /* 0x0000000002007246 */ /* 0x040fe40003800106 */
[----:B------:R-:W-:-:S03]  /*1ac30*/  LEA R2, R2, -R7, 0x7 ;  /* 0x8000000702027211 */ /* 0x000fc600078e38ff */
[----:B------:R-:W-:Y:S01]  /*1ac40*/  IMAD R0, R0, 0x80, -R7 ;  /* 0x0000008000007824 */ /* 0x000fe200078e0a07 */
[----:B------:R-:W-:-:S04]  /*1ac50*/  VIMNMX R2, RZ, R2, !PT ;  /* 0x00000002ff027248 */ /* 0x000fc80007fe0100 */
[----:B------:R-:W-:-:S04]  /*1ac60*/  VIMNMX R9, R0, R9, PT ;  /* 0x0000000900097248 */ /* 0x000fc80003fe0100 */
[----:B------:R-:W-:-:S13]  /*1ac70*/  ISETP.GT.AND P1, PT, R9, R2, PT ;  /* 0x000000020900720c */ /* 0x000fda0003f24270 */
[----:B------:R-:W-:Y:S01]  /*1ac80*/  @P1 VIADD R0, R9, 0x7f ;  /* 0x0000007f09001836 */ /* 0x000fe20000000000 */
[----:B------:R-:W-:-:S04]  /*1ac90*/  SHF.R.U32.HI R9, RZ, 0x7, R2 ;  /* 0x00000007ff097819 */ /* 0x000fc80000011602 */
[----:B------:R-:W-:Y:S01]  /*1aca0*/  @P1 SHF.R.S32.HI R2, RZ, 0x1f, R0 ;  /* 0x0000001fff021819 */ /* 0x000fe20000011400 */
[----:B------:R-:W-:-:S03]  /*1acb0*/  IMAD.MOV.U32 R6, RZ, RZ, R9 ;  /* 0x000000ffff067224 */ /* 0x000fc600078e0009 */
[----:B------:R-:W-:-:S04]  /*1acc0*/  @P1 LEA.HI R0, R2, R0, RZ, 0x7 ;  /* 0x0000000002001211 */ /* 0x000fc800078f38ff */
[----:B------:R-:W-:-:S04]  /*1acd0*/  @P1 SHF.R.S32.HI R6, RZ, 0x7, R0 ;  /* 0x00000007ff061819 */ /* 0x000fc80000011400 */
        /* <DEDUP_REMOVED lines=9> */
.L_x_9272:
[----:B-1----:R-:W-:Y:S02]  /*1ad70*/  ISETP.NE.AND P0, PT, R14, RZ, PT ;  /* 0x000000ff0e00720c */ /* 0x002fe40003f05270 */
[----:B------:R-:W-:-:S11]  /*1ad80*/  PLOP3.LUT P1, PT, PT, PT, PT, 0x8, 0x0 ;  /* 0x000000000000781c */ /* 0x000fd60003f2e170 */
[----:B------:R-:W-:Y:S05]  /*1ad90*/  @P0 BRA `(.L_x_9035) ;  /* 0x00000000000c0947 */ /* 0x000fea0003800000 */
[----:B------:R-:W-:-:S03]  /*1ada0*/  UMOV UR4, 0xffffffff ;  /* 0xffffffff00047882 */ /* 0x000fc60000000000 */
[----:B------:R-:W-:Y:S05]  /*1adb0*/  BRA.DIV UR4, `(.L_x_9036) ;  /* 0x0000008a04187947 */ /* 0x000fea000b800000 */
[----:B------:R-:W-:-:S13]  /*1adc0*/  ELECT P1, URZ, PT ;  /* 0x00000000003f782f */ /* 0x000fda0003820000 */
.L_x_9035:
        /* <DEDUP_REMOVED lines=9> */
.L_x_9275:
[----:B------:R-:W-:Y:S05]  /*1ae60*/  BSYNC B1 ;  /* 0x0000000000017941 */ /* 0x000fea0003800000 */
.L_x_9037:
        /* <DEDUP_REMOVED lines=12> */
.L_x_9276:
[----:B------:R-:W-:Y:S05]  /*1af30*/  BSYNC B2 ;  /* 0x0000000000027941 */ /* 0x000fea0003800000 */
.L_x_9041:
        /* <DEDUP_REMOVED lines=8> */
.L_x_9044:
[----:B------:R-:W-:Y:S05]  /*1afc0*/  BSYNC B2 ;  /* 0x0000000000027941 */ /* 0x000fea0003800000 */
.L_x_9043:
[----:B0-2---:R-:W2:Y:S01]  /*1afd0*/  LDL R2, [R1+0x20] ;  /* 0x0000200001027983 */ /* 0x005ea20000100800 */
[----:B------:R-:W-:Y:S01]  /*1afe0*/  MOV R14, RZ ;  /* 0x000000ff000e7202 */ /* 0x000fe20000000f00 */
[----:B------:R-:W-:Y:S01]  /*1aff0*/  IMAD R3, R6, 0x80, R10 ;  /* 0x0000008006037824 */ /* 0x000fe200078e020a */
[----:B------:R-:W-:Y:S01]  /*1b000*/  UIADD3 UR4, UP0, UR38, 0x570, URZ ;  /* 0x0000057026047890 */ /* 0x000fe2000ff1e03f */
[----:B------:R-:W-:Y:S01]  /*1b010*/  PLOP3.LUT P0, PT, PT, PT, PT, 0x80, 0x0 ;  /* 0x000000000000781c */ /* 0x000fe20003f0f070 */
[----:B------:R-:W-:Y:S01]  /*1b020*/  UMOV UR6, 0x0 ;  /* 0x0000000000067882 */ /* 0x000fe20000000000 */
[----:B------:R-:W-:Y:S01]  /*1b030*/  R2UR UR10, R14 ;  /* 0x000000000e0a72ca */ /* 0x000fe200000e0000 */
[----:B------:R-:W-:Y:S01]  /*1b040*/  VIADD R3, R3, 0xffffff80 ;  /* 0xffffff8003037836 */ /* 0x000fe20000000000 */
[----:B------:R-:W-:Y:S01]  /*1b050*/  UIADD3.X UR5, URZ, UR39, URZ, UP0, !UPT ;  /* 0x000000273f057290 */ /* 0x000fe200087fe43f */
[----:B------:R-:W-:Y:S01]  /*1b060*/  UMOV UR7, 0x12f00000 ;  /* 0x12f0000000077882 */ /* 0x000fe20000000000 */
[----:B--2---:R-:W-:-:S02]  /*1b070*/  IMAD R7, R2, 0x8000, R18 ;  /* 0x0000800002077824 */ /* 0x004fc400078e0212 */
[----:B------:R-:W-:Y:S02]  /*1b080*/  IMAD.SHL.U32 R11, R2, 0x4000, RZ ;  /* 0x00004000020b7824 */ /* 0x000fe400078e00ff */
[----:B------:R-:W-:Y:S02]  /*1b090*/  VIADD R2, R5, 0x28890 ;  /* 0x0002889005027836 */ /* 0x000fe40000000000 */
[----:B------:R-:W-:-:S07]  /*1b0a0*/  VIADD R4, R7, 0x18400 ;  /* 0x0001840007047836 */ /* 0x000fce0000000000 */
.L_x_9045:
        /* <DEDUP_REMOVED lines=16> */
.L_x_9046:
        /* <DEDUP_REMOVED lines=13> */
.L_x_9277:
[----:B------:R-:W-:Y:S05]  /*1b280*/  BSYNC B2 ;  /* 0x0000000000027941 */ /* 0x000fea0003800000 */
.L_x_9047:
        /* <DEDUP_REMOVED lines=10> */
.L_x_9050:
[----:B------:R-:W-:Y:S05]  /*1b330*/  BSYNC B2 ;  /* 0x0000000000027941 */ /* 0x000fea0003800000 */
.L_x_9049:
[----:B------:R-:W-:Y:S01]  /*1b340*/  R2UR UR10, R14 ;  /* 0x000000000e0a72ca */ /* 0x000fe200000e0000 */
[----:B------:R-:W-:Y:S01]  /*1b350*/  IMAD R4, R11, 0x2, R18 ;  /* 0x000000020b047824 */ /* 0x000fe200078e0212 */
[----:B------:R-:W-:Y:S01]  /*1b360*/  R2UR UR6, R12 ;  /* 0x000000000c0672ca */ /* 0x000fe200000e0000 */
[----:B------:R-:W-:Y:S01]  /*1b370*/  UIADD3 UR4, UP0, UR38, 0x670, URZ ;  /* 0x0000067026047890 */ /* 0x000fe2000ff1e03f */
[----:B------:R-:W-:Y:S01]  /*1b380*/  R2UR UR7, R13 ;  /* 0x000000000d0772ca */ /* 0x000fe200000e0000 */
[----:B012---:R-:W-:Y:S01]  /*1b390*/  VIADD R5, R5, 0x288b0 ;  /* 0x000288b005057836 */ /* 0x007fe20000000000 */
[----:B------:R-:W-:Y:S01]  /*1b3a0*/  PLOP3.LUT P0, PT, PT, PT, PT, 0x80, 0x0 ;  /* 0x000000000000781c */ /* 0x000fe20003f0f070 */
[----:B------:R-:W-:Y:S01]  /*1b3b0*/  UIADD3.X UR5, URZ, UR39, URZ, UP0, !UPT ;  /* 0x000000273f057290 */ /* 0x000fe200087fe43f */
[----:B------:R-:W-:-:S11]  /*1b3c0*/  IADD3 R2, R4, 0x400, RZ ;  /* 0x0000040004027810 */ /* 0x000fd60007ffe0ff */
.L_x_9051:
        /* <DEDUP_REMOVED lines=15> */
.L_x_9052:
        /* <DEDUP_REMOVED lines=10> */
.L_x_9040:
[----:B------:R-:W-:Y:S05]  /*1b560*/  BSYNC B1 ;  /* 0x0000000000017941 */ /* 0x000fea0003800000 */
.L_x_9039:
[----:B------:R-:W0:Y:S04]  /*1b570*/  LDL.LU R7, [R1+0x20] ;  /* 0x0000200001077983 */ /* 0x000e280000300800 */
[----:B------:R-:W2:Y:S01]  /*1b580*/  LDL.LU R4, [R1+0x24] ;  /* 0x0000240001047983 */ /* 0x000ea20000300800 */
[----:B------:R-:W-:Y:S01]  /*1b590*/  PLOP3.LUT P5, PT, PT, PT, PT, 0x8, 0x0 ;  /* 0x000000000000781c */ /* 0x000fe20003fae170 */
[----:B0-----:R-:W-:Y:S02]  /*1b5a0*/  VIADD R2, R7, 0x1 ;  /* 0x0000000107027836 */ /* 0x001fe40000000000 */
        /* <DEDUP_REMOVED lines=9> */
.L_x_9067:
        /* <DEDUP_REMOVED lines=13> */
.L_x_9278:
[----:B------:R-:W-:Y:S05]  /*1b710*/  BSYNC B2 ;  /* 0x0000000000027941 */ /* 0x000fea0003800000 */
.L_x_9055:
        /* <DEDUP_REMOVED lines=8> */
.L_x_9058:
[----:B------:R-:W-:Y:S05]  /*1b7a0*/  BSYNC B2 ;  /* 0x0000000000027941 */ /* 0x000fea0003800000 */
.L_x_9057:
        /* <DEDUP_REMOVED lines=9> */
[----:B--2---:R-:W-:Y:S01]  /*1b840*/  LEA R4, R2, R18, 0xf ;  /* 0x0000001202047211 */ /* 0x004fe200078e78ff */
[----:B------:R-:W-:-:S04]  /*1b850*/  VIADD R2, R6, 0x28890 ;  /* 0x0002889006027836 */ /* 0x000fc80000000000 */
[----:B------:R-:W-:-:S07]  /*1b860*/  VIADD R8, R4, 0x18400 ;  /* 0x0001840004087836 */ /* 0x000fce0000000000 */
.L_x_9059:
        /* <DEDUP_REMOVED lines=16> */
.L_x_9060:
        /* <DEDUP_REMOVED lines=13> */
.L_x_9279:
[----:B------:R-:W-:Y:S05]  /*1ba40*/  BSYNC B2 ;  /* 0x0000000000027941 */ /* 0x000fea0003800000 */
.L_x_9061:
        /* <DEDUP_REMOVED lines=10> */
.L_x_9064:
[----:B------:R-:W-:Y:S05]  /*1baf0*/  BSYNC B2 ;  /* 0x0000000000027941 */ /* 0x000fea0003800000 */
.L_x_9063:
        /* <DEDUP_REMOVED lines=8> */
.L_x_9065:
        /* <DEDUP_REMOVED lines=15> */
.L_x_9066:
        /* <DEDUP_REMOVED lines=10> */
.L_x_9054:
[----:B------:R-:W-:Y:S05]  /*1bd10*/  BSYNC B1 ;  /* 0x0000000000017941 */ /* 0x000fea0003800000 */
.L_x_9053:
        /* <DEDUP_REMOVED lines=12> */
.L_x_9033:
[----:B------:R-:W-:Y:S05]  /*1bde0*/  BSYNC B0 ;  /* 0x0000000000007941 */ /* 0x000fea0003800000 */
.L_x_9032:
        /* <DEDUP_REMOVED lines=49> */
.L_x_9069:
[----:B------:R-:W-:Y:S05]  /*1c100*/  BSYNC B0 ;  /* 0x0000000000007941 */ /* 0x000fea0003800000 */
.L_x_9068:
        /* <DEDUP_REMOVED lines=25> */
[----:B------:R4:W-:Y:S01]  /*1c2a0*/  STL [R1], R0 ;  /* 0x0000000001007387 */ /* 0x0009e20000100800 */
[----:B------:R-:W-:Y:S05]  /*1c2b0*/  BRA `(.L_x_9072) ;  /* 0x0000003800f47947 */ /* 0x000fea0003800000 */
.L_x_9071:
        /* <DEDUP_REMOVED lines=20> */
.L_x_9074:
[----:B------:R-:W-:Y:S05]  /*1c400*/  BSYNC B6 ;  /* 0x0000000000067941 */ /* 0x000fea0003800000 */
.L_x_9073:
        /* <DEDUP_REMOVED lines=20> */
.L_x_9077:
        /* <DEDUP_REMOVED lines=15> */
.L_x_9076:
[----:B------:R-:W-:Y:S05]  /*1c640*/  BSYNC B6 ;  /* 0x0000000000067941 */ /* 0x000fea0003800000 */
.L_x_9075:
        /* <DEDUP_REMOVED lines=25> */
.L_x_9282:
        /* <DEDUP_REMOVED lines=11> */
.L_x_9285:
        /* <DEDUP_REMOVED lines=24> */
.L_x_9081:
[----:B-1----:R-:W2:Y:S01]  /*1ca10*/  LDL R2, [R1+0x18] ;  /* 0x0000180001027983 */ /* 0x002ea20000100800 */
[----:B0-----:R-:W-:Y:S01]  /*1ca20*/  IMAD R0, R19, 0x8, R18 ;  /* 0x0000000813007824 */ /* 0x001fe200078e0212 */
[----:B--2---:R-:W-:-:S04]  /*1ca30*/  SHF.L.U32 R2, R2, 0x1f, RZ ;  /* 0x0000001f02027819 */ /* 0x004fc800000006ff */
[----:B------:R-:W0:Y:S02]  /*1ca40*/  SYNCS.PHASECHK.TRANS64.TRYWAIT P0, [R0+URZ+0x28840], R2 ;  /* 0x02884002000075a7 */ /* 0x000e24000800017f */
[----:B0-----:R-:W-:Y:S05]  /*1ca50*/  @!P0 BRA `(.L_x_9082) ;  /* 0x0000006c00cc8947 */ /* 0x001fea0003800000 */
.L_x_9286:
        /* <DEDUP_REMOVED lines=10> */
.L_x_9083:
        /* <DEDUP_REMOVED lines=19> */
[----:B--2---:R-:W-:Y:S02]  /*1cc30*/  R2UR UR11, R4 ;  /* 0x00000000040b72ca */ /* 0x004fe400000e0000 */
[----:B---3--:R-:W-:-:S13]  /*1cc40*/  R2UR UR5, R2 ;  /* 0x00000000020572ca */ /* 0x008fda00000e0000 */
[----:B------:R-:W-:Y:S02]  /*1cc50*/  ULEA UR11, UR11, UR5, 0x7 ;  /* 0x000000050b0b7291 */ /* 0x000fe4000f8e383f */
[----:B------:R-:W-:-:S09]  /*1cc60*/  UIADD3.X UR5, URZ, UR39, URZ, UP0, !UPT ;  /* 0x000000273f057290 */ /* 0x000fd200087fe43f */
[----:B------:R0:W-:Y:S02]  /*1cc70*/  UTMALDG.4D [UR8], [UR4], desc[UR6] ;  /* 0x00000608040075b4 */ /* 0x0001e40008019000 */
[----:B0-----:R-:W-:Y:S01]  /*1cc80*/  UMOV UR8, UR14 ;  /* 0x0000000e00087c82 */ /* 0x001fe20008000000 */
[----:B------:R-:W-:Y:S02]  /*1cc90*/  UMOV UR10, UR15 ;  /* 0x0000000f000a7c82 */ /* 0x000fe40008000000 */
[----:B------:R1:W-:Y:S02]  /*1cca0*/  UTMALDG.4D [UR8], [UR4], desc[UR6] ;  /* 0x00000608040075b4 */ /* 0x0003e40008019000 */
[----:B-1----:R-:W-:Y:S01]  /*1ccb0*/  NOP ;  /* 0x0000000000007918 */ /* 0x002fe20000000000 */
.L_x_9079:
        /* <DEDUP_REMOVED lines=29> */
[----:B------:R-:W-:Y:S01]  /*1ce90*/  MOV R8, 0x70 ;  /* 0x0000007000087802 */ /* 0x000fe20000000f00 */
[----:B------:R-:W0:Y:S01]  /*1cea0*/  LDC.64 R2, c[0x4][R2] ;  /* 0x0100000002027b82 */ /* 0x000e220000000a00 */
[----:B------:R-:W-:Y:S02]  /*1ceb0*/  IMAD.U32 R5, RZ, RZ, UR5 ;  /* 0x00000005ff057e24 */ /* 0x000fe4000f8e00ff */
[----:B------:R-:W-:Y:S02]  /*1cec0*/  IMAD.U32 R6, RZ, RZ, UR6 ;  /* 0x00000006ff067e24 */ /* 0x000fe4000f8e00ff */
[----:B------:R-:W-:-:S02]  /*1ced0*/  IMAD.U32 R7, RZ, RZ, UR7 ;  /* 0x00000007ff077e24 */ /* 0x000fc4000f8e00ff */
[----:B------:R-:W-:Y:S02]  /*1cee0*/  IMAD.U32 R10, RZ, RZ, UR8 ;  /* 0x00000008ff0a7e24 */ /* 0x000fe4000f8e00ff */
[----:B------:R-:W-:Y:S02]  /*1cef0*/  IMAD.U32 R11, RZ, RZ, UR9 ;  /* 0x00000009ff0b7e24 */ /* 0x000fe4000f8e00ff */
[----:B------:R-:W-:Y:S02]  /*1cf00*/  IMAD.MOV.U32 R12, RZ, RZ, 0x1 ;  /* 0x00000001ff0c7424 */ /* 0x000fe400078e00ff */
[----:B------:R-:W-:-:S07]  /*1cf10*/  IMAD.MOV.U32 R13, RZ, RZ, RZ ;  /* 0x000000ffff0d7224 */ /* 0x000fce00078e00ff */
[----:B------:R-:W-:-:S07]  /*1cf20*/  LEPC R20, `(.L_x_9085) ;  /* 0x000000001014794e */ /* 0x000fce0000000000 */
[----:B0-----:R-:W-:Y:S05]  /*1cf30*/  CALL.ABS.NOINC R2 ;  /* 0x0000000002007343 */ /* 0x001fea0003c00000 */
.L_x_9085:
[----:B------:R-:W-:Y:S05]  /*1cf40*/  BSYNC B6 ;  /* 0x0000000000067941 */ /* 0x000fea0003800000 */
.L_x_9084:
[----:B0-----:R-:W2:Y:S01]  /*1cf50*/  LDL.LU R0, [R1+0x4c] ;  /* 0x00004c0001007983 */ /* 0x001ea20000300800 */
[----:B------:R-:W-:Y:S01]  /*1cf60*/  ULDC.64 UR4, c[0x0][0x2d8] ;  /* 0x0000b60000047ab9 */ /* 0x000fe20000000a00 */
[----:B------:R-:W0:Y:S02]  /*1cf70*/  LDC R7, c[0x0][0x448] ;  /* 0x00011200ff077b82 */ /* 0x000e240000000800 */
[----:B------:R-:W3:Y:S04]  /*1cf80*/  LDL.LU R4, [R1+0x3c] ;  /* 0x00003c0001047983 */ /* 0x000ee80000300800 */
[----:B------:R-:W3:Y:S04]  /*1cf90*/  LDL.LU.64 R2, [R1+0x58] ;  /* 0x0000580001027983 */ /* 0x000ee80000300a00 */
[----:B------:R-:W4:Y:S04]  /*1cfa0*/  LDL.LU R5, [R1+0x38] ;  /* 0x0000380001057983 */ /* 0x000f280000300800 */
[----:B------:R-:W4:Y:S01]  /*1cfb0*/  LDL R10, [R1+0x4] ;  /* 0x00000400010a7983 */ /* 0x000f220000100800 */
[----:B------:R-:W1:Y:S01]  /*1cfc0*/  S2R R8, SR_TID.X ;  /* 0x0000000000087919 */ /* 0x000e620000002100 */
[----:B------:R-:W1:Y:S01]  /*1cfd0*/  S2R R9, SR_TID.X ;  /* 0x0000000000097919 */ /* 0x000e620000002100 */
[----:B0-----:R-:W-:-:S13]  /*1cfe0*/  ISETP.NE.AND P0, PT, R7, 0x1, PT ;  /* 0x000000010700780c */ /* 0x001fda0003f05270 */
[----:B------:R-:W0:Y:S01]  /*1cff0*/  @P0 LDC R6, c[0x0][0x450] ;  /* 0x00011400ff060b82 */ /* 0x000e220000000800 */
[----:B-1----:R-:W-:Y:S02]  /*1d000*/  IMAD.SHL.U32 R8, R8, 0x8, RZ ;  /* 0x0000000808087824 */ /* 0x002fe400078e00ff */
[----:B------:R-:W-:-:S03]  /*1d010*/  IMAD.SHL.U32 R9, R9, 0x8, RZ ;  /* 0x0000000809097824 */ /* 0x000fc600078e00ff */
[----:B------:R-:W-:-:S04]  /*1d020*/  LOP3.LUT R8, R8, 0x38, RZ, 0xc0, !PT ;  /* 0x0000003808087812 */ /* 0x000fc800078ec0ff */
        /* <DEDUP_REMOVED lines=18> */
[----:B------:R-:W-:-:S05]  /*1d150*/  IMAD R4, R10, 0x80, R4 ;  /* 0x000000800a047824 */ /* 0x000fca00078e0204 */
        /* <DEDUP_REMOVED lines=28> */
[----:B------:R-:W-:-:S05]  /*1d320*/  SHF.R.U32.HI R11, RZ, 0x3, R11 ;  /* 0x00000003ff0b7819 */ /* 0x000fca000001160b */
[----:B------:R-:W-:-:S04]  /*1d330*/  IMAD R0, R10, 0x80, R11 ;  /* 0x000000800a007824 */ /* 0x000fc800078e020b */
[----:B------:R-:W-:Y:S02]  /*1d340*/  VIADD R5, R0, 0x10 ;  /* 0x0000001000057836 */ /* 0x000fe40000000000 */
[----:B--2---:R-:W-:Y:S02]  /*1d350*/  IMAD R2, R6, R7, RZ ;  /* 0x0000000706027224 */ /* 0x004fe400078e02ff */
[----:B------:R-:W1:Y:S04]  /*1d360*/  SHFL.IDX PT, R7, R4, RZ, 0x181f ;  /* 0x00181fff04077589 */ /* 0x000e6800000e0000 */
[----:B------:R-:W2:Y:S01]  /*1d370*/  SHFL.IDX PT, R6, R3, RZ, 0x181f ;  /* 0x00181fff03067589 */ /* 0x000ea200000e0000 */
        /* <DEDUP_REMOVED lines=70> */
.L_x_9303:
[----:B------:R-:W-:Y:S01]  /*1d7e0*/  VIADD R0, R0, 0x70 ;  /* 0x0000007000007836 */ /* 0x000fe20000000000 */
[----:B------:R-:W-:Y:S04]  /*1d7f0*/  BSSY B0, `(.L_x_9087) ;  /* 0x000000a000007945 */ /* 0x000fe80003800000 */
[----:B------:R-:W-:-:S13]  /*1d800*/  ISETP.GE.AND P2, PT, R0, R2, PT ;  /* 0x000000020000720c */ /* 0x000fda0003f46270 */
[----:B------:R-:W-:Y:S05]  /*1d810*/  @P2 BRA `(.L_x_9088) ;  /* 0x00000000001c2947 */ /* 0x000fea0003800000 */
[----:B---3--:R-:W-:-:S05]  /*1d820*/  LEA R2, P2, R9, R3, 0x1 ;  /* 0x0000000309027211 */ /* 0x008fca00078408ff */
[----:B-12---:R-:W-:-:S05]  /*1d830*/  IMAD.X R3, RZ, RZ, R5, P2 ;  /* 0x000000ffff037224 */ /* 0x006fca00010e0605 */
[----:B------:R-:W-:Y:S01]  /*1d840*/  @!PT LDS RZ, [RZ] ;  /* 0x00000000fffff984 */ /* 0x000fe20000000800 */
[----:B------:R-:W-:Y:S01]  /*1d850*/  @!PT LDS RZ, [RZ] ;  /* 0x00000000fffff984 */ /* 0x000fe20000000800 */
[----:B------:R-:W-:Y:S01]  /*1d860*/  @!PT LDS RZ, [RZ] ;  /* 0x00000000fffff984 */ /* 0x000fe20000000800 */
[----:B------:R4:W-:Y:S04]  /*1d870*/  LDGSTS.E.BYPASS.LTC128B.128 [R8+0x13c00], desc[UR42][R2.64], !P0 ;  /* 0x13c0000002087fae */ /* 0x0009e8000c101d6a */
[----:B------:R4:W-:Y:S02]  /*1d880*/  LDGSTS.E.BYPASS.LTC128B.128 [R8+0x17c00], desc[UR42][R2.64+0x80], !P1 ;  /* 0x17c0008002087fae */ /* 0x0009e4000c901d6a */
.L_x_9088:
[----:B------:R-:W-:Y:S05]  /*1d890*/  BSYNC B0 ;  /* 0x0000000000007941 */ /* 0x000fea0003800000 */
.L_x_9087:
[----:B------:R-:W-:Y:S01]  /*1d8a0*/  NOP ;  /* 0x0000000000007918 */ /* 0x000fe20000000000 */
[----:B------:R-:W-:-:S13]  /*1d8b0*/  PLOP3.LUT P0, PT, PT, PT, PT, 0x80, 0x0 ;  /* 0x000000000000781c */ /* 0x000fda0003f0f070 */
.L_x_9089:
        /* <DEDUP_REMOVED lines=10> */
[----:B------:R-:W-:-:S04]  /*1d960*/  LOP3.LUT R0, R0, 0xfffffffe, RZ, 0xc0, !PT ;  /* 0xfffffffe00007812 */ /* 0x000fc800078ec0ff */
[----:B------:R-:W-:-:S04]  /*1d970*/  IADD3 R0, R2, -R0, RZ ;  /* 0x8000000002007210 */ /* 0x000fc80007ffe0ff */
[----:B------:R-:W-:Y:S01]  /*1d980*/  SHF.L.U32 R0, R0, 0x1f, RZ ;  /* 0x0000001f00007819 */ /* 0x000fe200000006ff */
[----:B------:R-:W-:Y:S01]  /*1d990*/  NOP ;  /* 0x0000000000007918 */ /* 0x000fe20000000000 */
[----:B------:R4:W-:Y:S01]  /*1d9a0*/  SYNCS.ARRIVE.TRANS64.A1T0 RZ, [R18+URZ+0x28800], RZ ;  /* 0x028800ff12ff79a7 */ /* 0x0009e2000810003f */
[----:B------:R-:W-:Y:S01]  /*1d9b0*/  BSSY B0, `(.L_x_9090) ;  /* 0x0000003000007945 */ /* 0x000fe20003800000 */
[----:B------:R-:W5:Y:S03]  /*1d9c0*/  SYNCS.PHASECHK.TRANS64.TRYWAIT P0, [R18+URZ+0x28820], R0 ;  /* 0x02882000120075a7 */ /* 0x000f66000800017f */
[----:B----45:R-:W-:Y:S05]  /*1d9d0*/  @!P0 BRA `(.L_x_9091) ;  /* 0x0000006800b88947 */ /* 0x030fea0003800000 */
.L_x_9304:
[----:B------:R-:W-:Y:S05]  /*1d9e0*/  BSYNC B0 ;  /* 0x0000000000007941 */ /* 0x000fea0003800000 */
.L_x_9090:
        /* <DEDUP_REMOVED lines=8> */
[----:B------:R-:W4:Y:S01]  /*1da70*/  LDL.LU R4, [R1+0x40] ;  /* 0x0000400001047983 */ /* 0x000f220000300800 */
[----:B------:R-:W-:Y:S01]  /*1da80*/  BSSY B2, `(.L_x_9094) ;  /* 0x00000a8000027945 */ /* 0x000fe20003800000 */
[----:B---3--:R-:W-:-:S04]  /*1da90*/  VIADD R2, R2, 0x1 ;  /* 0x0000000102027836 */ /* 0x008fc80000000000 */
[----:B--2---:R-:W-:-:S05]  /*1daa0*/  IMAD R2, R2, R5, RZ ;  /* 0x0000000502027224 */ /* 0x004fca00078e02ff */
        /* <DEDUP_REMOVED lines=42> */
.L_x_9098:
[----:B------:R-:W-:Y:S01]  /*1dd50*/  IMAD R3, R7, 0x8, R18 ;  /* 0x0000000807037824 */ /* 0x000fe200078e0212 */
[----:B------:R-:W-:Y:S01]  /*1dd60*/  SHF.L.U32 R2, R10, 0x1f, RZ ;  /* 0x0000001f0a027819 */ /* 0x000fe200000006ff */
[----:B------:R-:W-:Y:S03]  /*1dd70*/  BSSY B3, `(.L_x_9099) ;  /* 0x0000003000037945 */ /* 0x000fe60003800000 */
[----:B------:R-:W2:Y:S02]  /*1dd80*/  SYNCS.PHASECHK.TRANS64.TRYWAIT P0, [R3+URZ+0x28840], R2 ;  /* 0x02884002030075a7 */ /* 0x000ea4000800017f */
[----:B--2---:R-:W-:Y:S05]  /*1dd90*/  @!P0 BRA `(.L_x_9100) ;  /* 0x0000006400dc8947 */ /* 0x004fea0003800000 */
.L_x_9305:
[----:B------:R-:W-:Y:S05]  /*1dda0*/  BSYNC B3 ;  /* 0x0000000000037941 */ /* 0x000fea0003800000 */
.L_x_9099:
        /* <DEDUP_REMOVED lines=11> */
.L_x_9102:
[----:B------:R-:W-:Y:S05]  /*1de60*/  BSYNC B3 ;  /* 0x0000000000037941 */ /* 0x000fea0003800000 */
.L_x_9101:
[----:B--2---:R-:W2:Y:S01]  /*1de70*/  LDL R2, [R1+0x1c] ;  /* 0x00001c0001027983 */ /* 0x004ea20000100800 */
        /* <DEDUP_REMOVED lines=11> */
.L_x_9103:
        /* <DEDUP_REMOVED lines=16> */
.L_x_9104:
        /* <DEDUP_REMOVED lines=16> */
.L_x_9306:
[----:B------:R-:W-:Y:S05]  /*1e130*/  BSYNC B3 ;  /* 0x0000000000037941 */ /* 0x000fea0003800000 */
.L_x_9105:
        /* <DEDUP_REMOVED lines=10> */
.L_x_9107:
[----:B------:R-:W2:Y:S01]  /*1e1e0*/  LDL R3, [R1+0x10] ;  /* 0x0000100001037983 */ /* 0x000ea20000100800 */
[----:B------:R-:W-:Y:S01]  /*1e1f0*/  BSSY B3, `(.L_x_9108) ;  /* 0x0000004000037945 */ /* 0x000fe20003800000 */
[----:B--2---:R-:W-:-:S13]  /*1e200*/  LOP3.LUT P0, RZ, R3, 0x8, RZ, 0xc0, !PT ;  /* 0x0000000803ff7812 */ /* 0x004fda000780c0ff */
[----:B------:R-:W-:Y:S05]  /*1e210*/  @P0 BRA `(.L_x_9109) ;  /* 0x0000000000040947 */ /* 0x000fea0003800000 */
[----:B------:R-:W-:Y:S01]  /*1e220*/  BPT.TRAP 0x1 ;  /* 0x000000040000795c */ /* 0x000fe20000300000 */
.L_x_9109:
[----:B------:R-:W-:Y:S05]  /*1e230*/  BSYNC B3 ;  /* 0x0000000000037941 */ /* 0x000fea0003800000 */
.L_x_9108:
[----:B------:R-:W2:Y:S04]  /*1e240*/  LDL R5, [R1+0x1c] ;  /* 0x00001c0001057983 */ /* 0x000ea80000100800 */
        /* <DEDUP_REMOVED lines=11> */
.L_x_9110:
        /* <DEDUP_REMOVED lines=15> */
.L_x_9111:
        /* <DEDUP_REMOVED lines=12> */
.L_x_9097:
[----:B------:R-:W-:Y:S05]  /*1e4b0*/  BSYNC B1 ;  /* 0x0000000000017941 */ /* 0x000fea0003800000 */
.L_x_9096:
[----:B-1----:R-:W2:Y:S01]  /*1e4c0*/  LDL.LU R0, [R1+0x44] ;  /* 0x0000440001007983 */ /* 0x002ea20000300800 */
[----:B------:R-:W-:-:S03]  /*1e4d0*/  MOV R19, R7 ;  /* 0x0000000700137202 */ /* 0x000fc60000000f00 */
[----:B------:R1:W-:Y:S02]  /*1e4e0*/  STL [R1+0x18], R10 ;  /* 0x0000180a01007387 */ /* 0x0003e40000100800 */
[----:B-12---:R-:W-:-:S07]  /*1e4f0*/  VIADD R0, R0, 0xfffffffd ;  /* 0xfffffffd00007836 */ /* 0x006fce0000000000 */
.L_x_9095:
[----:B------:R-:W-:Y:S05]  /*1e500*/  BSYNC B2 ;  /* 0x0000000000027941 */ /* 0x000fea0003800000 */
.L_x_9094:
[----:B------:R-:W-:Y:S01]  /*1e510*/  VIADD R9, R9, 0xfffffffe ;  /* 0xfffffffe09097836 */ /* 0x000fe20000000000 */
[----:B------:R-:W-:-:S04]  /*1e520*/  LOP3.LUT R6, RZ, R6, RZ, 0x33, !PT ;  /* 0x00000006ff067212 */ /* 0x000fc800078e33ff */
[----:B------:R-:W-:-:S13]  /*1e530*/  ISETP.NE.AND P0, PT, R9, R6, PT ;  /* 0x000000060900720c */ /* 0x000fda0003f05270 */
[----:B------:R-:W-:Y:S05]  /*1e540*/  @!P0 BRA `(.L_x_9093) ;  /* 0x0000001000e08947 */ /* 0x000fea0003800000 */
[----:B------:R-:W-:-:S07]  /*1e550*/  IMAD.MOV.U32 R8, RZ, RZ, R17 ;  /* 0x000000ffff087224 */ /* 0x000fce00078e0011 */
.L_x_9144:
[----:B--2---:R-:W2:Y:S04]  /*1e560*/  LDL R3, [R1+0x10] ;  /* 0x0000100001037983 */ /* 0x004ea80000100800 */
        /* <DEDUP_REMOVED lines=32> */
[----:B------:R-:W-:-:S05]  /*1e770*/  LEA.HI.X R9, R2, UR5, R3, 0x2, P0 ;  /* 0x0000000502097c11 */ /* 0x000fca00080f1403 */
[----:B------:R1:W5:Y:S04]  /*1e780*/  LDG.E R8, desc[UR42][R8.64] ;  /* 0x0000002a08087981 */ /* 0x000368000c1e1900 */
.L_x_9114:
[----:B------:R-:W-:Y:S01]  /*1e790*/  IMAD R3, R4, 0x8, R18 ;  /* 0x0000000804037824 */ /* 0x000fe200078e0212 */
[----:B------:R-:W-:Y:S01]  /*1e7a0*/  SHF.L.U32 R2, R5, 0x1f, RZ ;  /* 0x0000001f05027819 */ /* 0x000fe200000006ff */
[----:B------:R-:W-:Y:S03]  /*1e7b0*/  BSSY B2, `(.L_x_9115) ;  /* 0x0000003000027945 */ /* 0x000fe60003800000 */
[----:B------:R-:W2:Y:S02]  /*1e7c0*/  SYNCS.PHASECHK.TRANS64.TRYWAIT P0, [R3+URZ+0x28840], R2 ;  /* 0x02884002030075a7 */ /* 0x000ea4000800017f */
[----:B--2---:R-:W-:Y:S05]  /*1e7d0*/  @!P0 BRA `(.L_x_9116) ;  /* 0x0000005c00748947 */ /* 0x004fea0003800000 */
.L_x_9307:
[----:B------:R-:W-:Y:S05]  /*1e7e0*/  BSYNC B2 ;  /* 0x0000000000027941 */ /* 0x000fea0003800000 */
.L_x_9115:
[----:B------:R-:W3:Y:S01]  /*1e7f0*/  S2R R7, SR_TID.X ;  /* 0x0000000000077919 */ /* 0x000ee20000002100 */
[----:B------:R-:W-:Y:S01]  /*1e800*/  BSSY B2, `(.L_x_9117) ;  /* 0x000000a000027945 */ /* 0x000fe20003800000 */
[----:B---3--:R-:W-:-:S04]  /*1e810*/  LOP3.LUT R7, R7, 0x7f, RZ, 0xc0, !PT ;  /* 0x0000007f07077812 */ /* 0x008fc800078ec0ff */
[----:B------:R-:W-:-:S13]  /*1e820*/  ISETP.NE.AND P0, PT, R7, RZ, PT ;  /* 0x000000ff0700720c */ /* 0x000fda0003f05270 */
[----:B------:R-:W-:Y:S05]  /*1e830*/  @P0 BRA `(.L_x_9118) ;  /* 0x0000000000180947 */ /* 0x000fea0003800000 */
[----:B------:R-:W3:Y:S01]  /*1e840*/  LDL R7, [R1+0x10] ;  /* 0x0000100001077983 */ /* 0x000ee20000100800 */
[----:B--2---:R-:W-:-:S04]  /*1e850*/  IMAD.MOV.U32 R2, RZ, RZ, 0x8000 ;  /* 0x00008000ff027424 */ /* 0x004fc800078e00ff */
[----:B------:R4:W-:Y:S01]  /*1e860*/  SYNCS.ARRIVE.TRANS64 RZ, [R3+URZ+0x28830], R2 ;  /* 0x0288300203ff79a7 */ /* 0x0009e2000800003f */
[----:B---3--:R-:W-:-:S13]  /*1e870*/  LOP3.LUT P1, RZ, R7, 0x1, RZ, 0xc0, !PT ;  /* 0x0000000107ff7812 */ /* 0x008fda000782c0ff */
[----:B----4-:R-:W-:Y:S05]  /*1e880*/  @!P1 BRA `(.L_x_9118) ;  /* 0x0000000000049947 */ /* 0x010fea0003800000 */
[----:B------:R-:W-:Y:S01]  /*1e890*/  BPT.TRAP 0x1 ;  /* 0x000000040000795c */ /* 0x000fe20000300000 */
.L_x_9118:
[----:B------:R-:W-:Y:S05]  /*1e8a0*/  BSYNC B2 ;  /* 0x0000000000027941 */ /* 0x000fea0003800000 */
.L_x_9117:
[----:B------:R-:W3:Y:S01]  /*1e8b0*/  LDL R7, [R1+0x1c] ;  /* 0x00001c0001077983 */ /* 0x000ee20000100800 */
[----:B------:R-:W-:Y:S01]  /*1e8c0*/  IMAD.MOV.U32 R10, RZ, RZ, RZ ;  /* 0x000000ffff0a7224 */ /* 0x000fe200078e00ff */
[----:B------:R-:W-:Y:S01]  /*1e8d0*/  UIADD3 UR4, UP0, UR38, 0x370, URZ ;  /* 0x0000037026047890 */ /* 0x000fe2000ff1e03f */
[----:B--2---:R-:W-:Y:S01]  /*1e8e0*/  IMAD R2, R4, 0x8000, R18 ;  /* 0x0000800004027824 */ /* 0x004fe200078e0212 */
[----:B------:R-:W-:Y:S01]  /*1e8f0*/  PLOP3.LUT P0, PT, PT, PT, PT, 0x80, 0x0 ;  /* 0x000000000000781c */ /* 0x000fe20003f0f070 */
[----:B------:R-:W-:Y:S01]  /*1e900*/  VIADD R3, R3, 0x28830 ;  /* 0x0002883003037836 */ /* 0x000fe20000000000 */
[----:B------:R-:W-:Y:S01]  /*1e910*/  R2UR UR10, R10 ;  /* 0x000000000a0a72ca */ /* 0x000fe200000e0000 */
[----:B------:R-:W-:Y:S01]  /*1e920*/  UIADD3.X UR5, URZ, UR39, URZ, UP0, !UPT ;  /* 0x000000273f057290 */ /* 0x000fe200087fe43f */
[----:B-1----:R-:W-:Y:S01]  /*1e930*/  IADD3 R9, R2, 0x18400, RZ ;  /* 0x0001840002097810 */ /* 0x002fe20007ffe0ff */
[----:B------:R-:W-:Y:S01]  /*1e940*/  UMOV UR6, 0x0 ;  /* 0x0000000000067882 */ /* 0x000fe20000000000 */
[----:B------:R-:W-:Y:S01]  /*1e950*/  UMOV UR7, 0x14f00000 ;  /* 0x14f0000000077882 */ /* 0x000fe20000000000 */
[----:B---3--:R-:W-:-:S10]  /*1e960*/  IMAD R7, R6, 0x80, R7 ;  /* 0x0000008006077824 */ /* 0x008fd400078e0207 */
.L_x_9119:
        /* <DEDUP_REMOVED lines=16> */
.L_x_9120:
        /* <DEDUP_REMOVED lines=16> */
.L_x_9308:
[----:B------:R-:W-:Y:S05]  /*1eb70*/  BSYNC B2 ;  /* 0x0000000000027941 */ /* 0x000fea0003800000 */
.L_x_9121:
        /* <DEDUP_REMOVED lines=10> */
.L_x_9123:
[----:B------:R-:W2:Y:S01]  /*1ec20*/  LDL R3, [R1+0x10] ;  /* 0x0000100001037983 */ /* 0x000ea20000100800 */
[----:B------:R-:W-:Y:S01]  /*1ec30*/  BSSY B2, `(.L_x_9124) ;  /* 0x0000004000027945 */ /* 0x000fe20003800000 */
[----:B--2---:R-:W-:-:S13]  /*1ec40*/  LOP3.LUT P0, RZ, R3, 0x8, RZ, 0xc0, !PT ;  /* 0x0000000803ff7812 */ /* 0x004fda000780c0ff */
[----:B------:R-:W-:Y:S05]  /*1ec50*/  @P0 BRA `(.L_x_9125) ;  /* 0x0000000000040947 */ /* 0x000fea0003800000 */
[----:B------:R-:W-:Y:S01]  /*1ec60*/  BPT.TRAP 0x1 ;  /* 0x000000040000795c */ /* 0x000fe20000300000 */
.L_x_9125:
[----:B------:R-:W-:Y:S05]  /*1ec70*/  BSYNC B2 ;  /* 0x0000000000027941 */ /* 0x000fea0003800000 */
.L_x_9124:
        /* <DEDUP_REMOVED lines=12> */
.L_x_9126:
        /* <DEDUP_REMOVED lines=15> */
.L_x_9127:
        /* <DEDUP_REMOVED lines=12> */
.L_x_9113:
[----:B------:R-:W-:Y:S05]  /*1eef0*/  BSYNC B1 ;  /* 0x0000000000017941 */ /* 0x000fea0003800000 */
.L_x_9112:
[----:B------:R-:W2:Y:S01]  /*1ef00*/  LDL R2, [R1+0x10] ;  /* 0x0000100001027983 */ /* 0x000ea20000100800 */
        /* <DEDUP_REMOVED lines=16> */
[----:B------:R-:W3:Y:S01]  /*1f010*/  LDC R8, c[0x0][0x43c] ;  /* 0x00010f00ff087b82 */ /* 0x000ee20000000800 */
[----:B------:R-:W-:Y:S02]  /*1f020*/  ULDC.64 UR6, c[0x0][0x428] ;  /* 0x00010a0000067ab9 */ /* 0x000fe40000000a00 */
[----:B------:R-:W4:Y:S01]  /*1f030*/  LDL R9, [R1+0x14] ;  /* 0x0000140001097983 */ /* 0x000f220000100800 */
[----:B---3--:R-:W-:-:S13]  /*1f040*/  ISETP.NE.AND P0, PT, R8, 0x1, PT ;  /* 0x000000010800780c */ /* 0x008fda0003f05270 */
[----:B------:R-:W3:Y:S02]  /*1f050*/  @P0 LDC.64 R2, c[0x0][0x440] ;  /* 0x00011000ff020b82 */ /* 0x000ee40000000a00 */
[----:B---3--:R-:W-:Y:S01]  /*1f060*/  @P0 IMAD.HI.U32 R7, R6, R2, RZ ;  /* 0x0000000206070227 */ /* 0x008fe200078e00ff */
[----:B------:R-:W-:-:S04]  /*1f070*/  MOV R2, R6 ;  /* 0x0000000600027202 */ /* 0x000fc80000000f00 */
        /* <DEDUP_REMOVED lines=11> */
.L_x_9130:
[----:B------:R-:W-:Y:S01]  /*1f130*/  IMAD R2, R19, 0x8, R18 ;  /* 0x0000000813027824 */ /* 0x000fe200078e0212 */
[----:B------:R-:W-:Y:S01]  /*1f140*/  SHF.L.U32 R3, R10, 0x1f, RZ ;  /* 0x0000001f0a037819 */ /* 0x000fe200000006ff */
[----:B------:R-:W-:Y:S03]  /*1f150*/  BSSY B2, `(.L_x_9131) ;  /* 0x0000003000027945 */ /* 0x000fe60003800000 */
[----:B------:R-:W3:Y:S02]  /*1f160*/  SYNCS.PHASECHK.TRANS64.TRYWAIT P0, [R2+URZ+0x28840], R3 ;  /* 0x02884003020075a7 */ /* 0x000ee4000800017f */
[----:B---3--:R-:W-:Y:S05]  /*1f170*/  @!P0 BRA `(.L_x_9132) ;  /* 0x0000005400348947 */ /* 0x008fea0003800000 */
.L_x_9309:
[----:B------:R-:W-:Y:S05]  /*1f180*/  BSYNC B2 ;  /* 0x0000000000027941 */ /* 0x000fea0003800000 */
.L_x_9131:
[----:B--2---:R-:W2:Y:S01]  /*1f190*/  S2R R9, SR_TID.X ;  /* 0x0000000000097919 */ /* 0x004ea20000002100 */
[----:B------:R-:W-:Y:S01]  /*1f1a0*/  BSSY B2, `(.L_x_9133) ;  /* 0x000000a000027945 */ /* 0x000fe20003800000 */
[----:B--2---:R-:W-:-:S04]  /*1f1b0*/  LOP3.LUT R9, R9, 0x7f, RZ, 0xc0, !PT ;  /* 0x0000007f09097812 */ /* 0x004fc800078ec0ff */
[----:B------:R-:W-:-:S13]  /*1f1c0*/  ISETP.NE.AND P0, PT, R9, RZ, PT ;  /* 0x000000ff0900720c */ /* 0x000fda0003f05270 */
[----:B------:R-:W-:Y:S05]  /*1f1d0*/  @P0 BRA `(.L_x_9134) ;  /* 0x0000000000180947 */ /* 0x000fea0003800000 */
[----:B------:R-:W2:Y:S01]  /*1f1e0*/  LDL R9, [R1+0x10] ;  /* 0x0000100001097983 */ /* 0x000ea20000100800 */
[----:B---3--:R-:W-:-:S04]  /*1f1f0*/  IMAD.MOV.U32 R3, RZ, RZ, 0x8000 ;  /* 0x00008000ff037424 */ /* 0x008fc800078e00ff */
[----:B------:R4:W-:Y:S01]  /*1f200*/  SYNCS.ARRIVE.TRANS64 RZ, [R2+URZ+0x28830], R3 ;  /* 0x0288300302ff79a7 */ /* 0x0009e2000800003f */
[----:B--2---:R-:W-:-:S13]  /*1f210*/  LOP3.LUT P1, RZ, R9, 0x1, RZ, 0xc0, !PT ;  /* 0x0000000109ff7812 */ /* 0x004fda000782c0ff */
[----:B----4-:R-:W-:Y:S05]  /*1f220*/  @!P1 BRA `(.L_x_9134) ;  /* 0x0000000000049947 */ /* 0x010fea0003800000 */
[----:B------:R-:W-:Y:S01]  /*1f230*/  BPT.TRAP 0x1 ;  /* 0x000000040000795c */ /* 0x000fe20000300000 */
.L_x_9134:
[----:B------:R-:W-:Y:S05]  /*1f240*/  BSYNC B2 ;  /* 0x0000000000027941 */ /* 0x000fea0003800000 */
.L_x_9133:
[----:B---3--:R-:W2:Y:S01]  /*1f250*/  LDL R3, [R1+0x1c] ;  /* 0x00001c0001037983 */ /* 0x008ea20000100800 */
[----:B------:R-:W-:Y:S01]  /*1f260*/  IMAD.MOV.U32 R11, RZ, RZ, RZ ;  /* 0x000000ffff0b7224 */ /* 0x000fe200078e00ff */
[----:B------:R-:W-:Y:S01]  /*1f270*/  UIADD3 UR4, UP0, UR38, 0x370, URZ ;  /* 0x0000037026047890 */ /* 0x000fe2000ff1e03f */
[----:B-1----:R-:W-:Y:S01]  /*1f280*/  IMAD R10, R19, 0x8000, R18 ;  /* 0x00008000130a7824 */ /* 0x002fe200078e0212 */
        /* <DEDUP_REMOVED lines=8> */
.L_x_9135:
        /* <DEDUP_REMOVED lines=16> */
.L_x_9136:
        /* <DEDUP_REMOVED lines=15> */
.L_x_9310:
[----:B------:R-:W-:Y:S05]  /*1f500*/  BSYNC B2 ;  /* 0x0000000000027941 */ /* 0x000fea0003800000 */
.L_x_9137:
        /* <DEDUP_REMOVED lines=10> */
.L_x_9139:
[----:B------:R-:W2:Y:S01]  /*1f5b0*/  LDL R3, [R1+0x10] ;  /* 0x0000100001037983 */ /* 0x000ea20000100800 */
[----:B------:R-:W-:Y:S01]  /*1f5c0*/  BSSY B2, `(.L_x_9140) ;  /* 0x0000004000027945 */ /* 0x000fe20003800000 */
[----:B--2---:R-:W-:-:S13]  /*1f5d0*/  LOP3.LUT P0, RZ, R3, 0x8, RZ, 0xc0, !PT ;  /* 0x0000000803ff7812 */ /* 0x004fda000780c0ff */
[----:B------:R-:W-:Y:S05]  /*1f5e0*/  @P0 BRA `(.L_x_9141) ;  /* 0x0000000000040947 */ /* 0x000fea0003800000 */
[----:B------:R-:W-:Y:S01]  /*1f5f0*/  BPT.TRAP 0x1 ;  /* 0x000000040000795c */ /* 0x000fe20000300000 */
.L_x_9141:
[----:B------:R-:W-:Y:S05]  /*1f600*/  BSYNC B2 ;  /* 0x0000000000027941 */ /* 0x000fea0003800000 */
.L_x_9140:
[----:B-1----:R-:W2:Y:S04]  /*1f610*/  LDL R5, [R1+0x1c] ;  /* 0x00001c0001057983 */ /* 0x002ea80000100800 */
        /* <DEDUP_REMOVED lines=11> */
.L_x_9142:
        /* <DEDUP_REMOVED lines=15> */
.L_x_9143:
        /* <DEDUP_REMOVED lines=12> */
.L_x_9129:
[----:B------:R-:W-:Y:S05]  /*1f880*/  BSYNC B1 ;  /* 0x0000000000017941 */ /* 0x000fea0003800000 */
.L_x_9128:
[----:B------:R-:W3:Y:S01]  /*1f890*/  LDL R2, [R1+0x30] ;  /* 0x0000300001027983 */ /* 0x000ee20000100800 */
[----:B------:R-:W-:Y:S01]  /*1f8a0*/  VIADD R0, R0, 0xfffffffe ;  /* 0xfffffffe00007836 */ /* 0x000fe20000000000 */
[----:B---3--:R-:W-:-:S13]  /*1f8b0*/  ISETP.GT.AND P0, PT, R6, R2, PT ;  /* 0x000000020600720c */ /* 0x008fda0003f04270 */
[----:B------:R-:W-:Y:S05]  /*1f8c0*/  @P0 BRA `(.L_x_9144) ;  /* 0xffffffec00240947 */ /* 0x000fea000383ffff */
.L_x_9093:
[----:B------:R-:W-:Y:S05]  /*1f8d0*/  BSYNC B0 ;  /* 0x0000000000007941 */ /* 0x000fea0003800000 */
.L_x_9092:
        /* <DEDUP_REMOVED lines=18> */
.L_x_9146:
[----:B------:R-:W-:Y:S05]  /*1fa00*/  BSYNC B0 ;  /* 0x0000000000007941 */ /* 0x000fea0003800000 */
.L_x_9145:
        /* <DEDUP_REMOVED lines=10> */
.L_x_9311:
[----:B------:R-:W-:Y:S05]  /*1fab0*/  BSYNC B1 ;  /* 0x0000000000017941 */ /* 0x000fea0003800000 */
.L_x_9149:
        /* <DEDUP_REMOVED lines=10> */
.L_x_9151:
[----:B------:R-:W3:Y:S01]  /*1fb60*/  LDL R2, [R1+0x10] ;  /* 0x0000100001027983 */ /* 0x000ee20000100800 */
[----:B------:R-:W-:Y:S01]  /*1fb70*/  BSSY B1, `(.L_x_9152) ;  /* 0x0000004000017945 */ /* 0x000fe20003800000 */
[----:B---3--:R-:W-:-:S13]  /*1fb80*/  LOP3.LUT P0, RZ, R2, 0x8, RZ, 0xc0, !PT ;  /* 0x0000000802ff7812 */ /* 0x008fda000780c0ff */
[----:B------:R-:W-:Y:S05]  /*1fb90*/  @P0 BRA `(.L_x_9153) ;  /* 0x0000000000040947 */ /* 0x000fea0003800000 */
[----:B------:R-:W-:Y:S01]  /*1fba0*/  BPT.TRAP 0x1 ;  /* 0x000000040000795c */ /* 0x000fe20000300000 */
.L_x_9153:
[----:B------:R-:W-:Y:S05]  /*1fbb0*/  BSYNC B1 ;  /* 0x0000000000017941 */ /* 0x000fea0003800000 */
.L_x_9152:
        /* <DEDUP_REMOVED lines=12> */
.L_x_9154:
        /* <DEDUP_REMOVED lines=15> */
.L_x_9155:
        /* <DEDUP_REMOVED lines=10> */
.L_x_9148:
[----:B------:R-:W-:Y:S05]  /*1fe10*/  BSYNC B0 ;  /* 0x0000000000007941 */ /* 0x000fea0003800000 */
.L_x_9147:
[----:B------:R-:W3:Y:S01]  /*1fe20*/  LDL.LU R4, [R1+0x18] ;  /* 0x0000180001047983 */ /* 0x000ee20000300800 */
[----:B------:R-:W-:-:S04]  /*1fe30*/  IADD3 R19, R19, 0x1, RZ ;  /* 0x0000000113137810 */ /* 0x000fc80007ffe0ff */
[----:B------:R-:W-:-:S04]  /*1fe40*/  ISETP.NE.AND P0, PT, R19, 0x2, PT ;  /* 0x000000021300780c */ /* 0x000fc80003f05270 */
[----:B------:R-:W-:Y:S02]  /*1fe50*/  SEL R0, RZ, 0x1, P0 ;  /* 0x00000001ff007807 */ /* 0x000fe40000000000 */
[----:B------:R-:W-:Y:S02]  /*1fe60*/  SEL R19, R19, RZ, P0 ;  /* 0x000000ff13137207 */ /* 0x000fe40000000000 */
[----:B---3--:R-:W-:-:S05]  /*1fe70*/  LOP3.LUT R4, R4, R0, RZ, 0x3c, !PT ;  /* 0x0000000004047212 */ /* 0x008fca00078e3cff */
[----:B------:R3:W-:Y:S02]  /*1fe80*/  STL [R1+0x18], R4 ;  /* 0x0000180401007387 */ /* 0x0007e40000100800 */
.L_x_9072:
[----:B------:R-:W-:Y:S05]  /*1fe90*/  BSYNC B7 ;  /* 0x0000000000077941 */ /* 0x000fea0003800000 */
.L_x_9070:
[----:B-1----:R-:W5:Y:S02]  /*1fea0*/  LDL R10, [R1+0x10] ;  /* 0x00001000010a7983 */ /* 0x002f640000100800 */
[----:B-----5:R-:W-:-:S13]  /*1feb0*/  LOP3.LUT P0, RZ, R10, 0x10, RZ, 0xc0, !PT ;  /* 0x000000100aff7812 */ /* 0x020fda000780c0ff */
[----:B------:R-:W-:Y:S05]  /*1fec0*/  @!P0 BRA `(.L_x_9156) ;  /* 0x00000000002c8947 */ /* 0x000fea0003800000 */
[----:B------:R-:W-:Y:S05]  /*1fed0*/  WARPSYNC.ALL ;  /* 0x0000000000007948 */ /* 0x000fea0003800000 */
[----:B------:R-:W1:Y:S08]  /*1fee0*/  S2UR UR5, SR_CgaCtaId ;  /* 0x00000000000579c3 */ /* 0x000e700000008800 */
[----:B------:R-:W-:Y:S06]  /*1fef0*/  BAR.SYNC.DEFER_BLOCKING 0x5, 0x180 ;  /* 0x0146000000007b1d */ /* 0x000fec0000010000 */
[----:B------:R-:W-:-:S02]  /*1ff00*/  UMOV UR4, 0x400 ;  /* 0x0000040000047882 */ /* 0x000fc40000000000 */
[----:B-1----:R-:W-:-:S06]  /*1ff10*/  ULEA UR4, UR5, UR4, 0x18 ;  /* 0x0000000405047291 */ /* 0x002fcc000f8ec03f */
[----:B------:R-:W-:-:S05]  /*1ff20*/  IMAD.U32 R18, RZ, RZ, UR4 ;  /* 0x00000004ff127e24 */ /* 0x000fca000f8e00ff */
[----:B--23--:R-:W1:Y:S04]  /*1ff30*/  LDS.128 R4, [R18+0x288d0] ;  /* 0x0288d00012047984 */ /* 0x00ce680000000c00 */
[----:B-1----:R1:W-:Y:S04]  /*1ff40*/  STL.64 [R1], R4 ;  /* 0x0000000401007387 */ /* 0x0023e80000100a00 */
[----:B------:R1:W-:Y:S01]  /*1ff50*/  STL.64 [R1+0x8], R6 ;  /* 0x0000080601007387 */ /* 0x0003e20000100a00 */
[----:B------:R-:W-:Y:S06]  /*1ff60*/  BAR.ARV 0x4, 0x180 ;  /* 0x0106000000007b1d */ /* 0x000fec0000002000 */
[----:B------:R-:W-:Y:S05]  /*1ff70*/  BRA `(.L_x_9157) ;  /* 0x0000001000307947 */ /* 0x000fea0003800000 */
.L_x_9156:
        /* <DEDUP_REMOVED lines=11> */
[----:B------:R-:W1:Y:S08]  /*20030*/  @!P0 LDC.64 R2, c[0x0][0xc80] ;  /* 0x00032000ff028b82 */ /* 0x000e700000000a00 */
[----:B--2---:R-:W2:Y:S01]  /*20040*/  @!P0 LDC.64 R6, c[0x0][0xc78] ;  /* 0x00031e00ff068b82 */ /* 0x004ea20000000a00 */
[----:B-1----:R-:W-:-:S05]  /*20050*/  @!P0 IMAD.WIDE R2, R0, 0x4, R2 ;  /* 0x0000000400028825 */ /* 0x002fca00078e0202 */
        /* <DEDUP_REMOVED lines=9> */
[----:B----4-:R-:W-:Y:S02]  /*200f0*/  @!P0 IMAD.MOV.U32 R4, RZ, RZ, R8 ;  /* 0x000000ffff048224 */ /* 0x010fe400078e0008 */
[----:B------:R-:W-:Y:S01]  /*20100*/  IMAD.MOV.U32 R8, RZ, RZ, RZ ;  /* 0x000000ffff087224 */ /* 0x000fe200078e00ff */
        /* <DEDUP_REMOVED lines=20> */
.L_x_9321:
[----:B------:R-:W-:Y:S02]  /*20250*/  ULDC UR4, c[0x0][0xc38] ;  /* 0x00030e0000047ab9 */ /* 0x000fe40000000800 */
[----:B------:R-:W-:-:S05]  /*20260*/  MOV R2, UR4 ;  /* 0x0000000400027c02 */ /* 0x000fca0008000f00 */
[----:B--2---:R-:W-:-:S04]  /*20270*/  IMAD R9, R9, R2, RZ ;  /* 0x0000000209097224 */ /* 0x004fc800078e02ff */
[----:B------:R-:W-:-:S05]  /*20280*/  IMAD.IADD R0, R0, 0x1, R9 ;  /* 0x0000000100007824 */ /* 0x000fca00078e0209 */
[----:B------:R-:W-:-:S13]  /*20290*/  ISETP.GT.AND P4, PT, R0, R5, PT ;  /* 0x000000050000720c */ /* 0x000fda0003f84270 */
[----:B------:R-:W-:Y:S05]  /*202a0*/  @P4 BRA `(.L_x_9159) ;  /* 0x0000000000b04947 */ /* 0x000fea0003800000 */
.L_x_9162:
        /* <DEDUP_REMOVED lines=20> */
[----:B------:R-:W2:Y:S02]  /*203f0*/  LDL R3, [R1+0x10] ;  /* 0x0000100001037983 */ /* 0x000ea40000100800 */
[----:B--2---:R-:W-:Y:S02]  /*20400*/  LOP3.LUT P4, RZ, R3, 0x1, RZ, 0xc0, !PT ;  /* 0x0000000103ff7812 */ /* 0x004fe4000788c0ff */
        /* <DEDUP_REMOVED lines=14> */
[----:B-1----:R-:W-:-:S05]  /*204f0*/  IMAD.IADD R7, R2, 0x1, R3 ;  /* 0x0000000102077824 */ /* 0x002fca00078e0203 */
[----:B------:R1:W2:Y:S02]  /*20500*/  SHFL.IDX PT, R9, R7, 0x1f, 0x1f ;  /* 0x03e01f0007097f89 */ /* 0x0002a400000e0000 */
.L_x_9329:
[----:B------:R-:W-:Y:S02]  /*20510*/  ULDC UR4, c[0x0][0xc38] ;  /* 0x00030e0000047ab9 */ /* 0x000fe40000000800 */
[----:B------:R-:W-:-:S04]  /*20520*/  IMAD.U32 R2, RZ, RZ, UR4 ;  /* 0x00000004ff027e24 */ /* 0x000fc8000f8e00ff */
[----:B--2---:R-:W-:-:S04]  /*20530*/  IMAD R9, R9, R2, RZ ;  /* 0x0000000209097224 */ /* 0x004fc800078e02ff */
[----:B------:R-:W-:-:S05]  /*20540*/  IMAD.IADD R0, R9, 0x1, R0 ;  /* 0x0000000109007824 */ /* 0x000fca00078e0200 */
[----:B------:R-:W-:-:S13]  /*20550*/  ISETP.GT.AND P4, PT, R0, R5, PT ;  /* 0x000000050000720c */ /* 0x000fda0003f84270 */
[----:B------:R-:W-:Y:S05]  /*20560*/  @!P4 BRA `(.L_x_9162) ;  /* 0xfffffffc0050c947 */ /* 0x000fea000383ffff */
.L_x_9159:
        /* <DEDUP_REMOVED lines=12> */
.L_x_9334:
[----:B------:R-:W-:-:S13]  /*20630*/  ISETP.NE.AND P0, PT, R0, RZ, PT ;  /* 0x000000ff0000720c */ /* 0x000fda0003f05270 */
[----:B------:R-:W-:Y:S05]  /*20640*/  @!P0 BRA `(.L_x_9164) ;  /* 0x0000000000148947 */ /* 0x000fea0003800000 */
[----:B------:R-:W-:Y:S01]  /*20650*/  UMOV UR4, 0xffffffff ;  /* 0xffffffff00047882 */ /* 0x000fe20000000000 */
[----:B---3--:R-:W-:Y:S02]  /*20660*/  VIADD R3, R3, 0xffffffff ;  /* 0xffffffff03037836 */ /* 0x008fe40000000000 */
[----:B------:R-:W-:Y:S05]  /*20670*/  BRA.DIV UR4, `(.L_x_9165) ;  /* 0x0000004a04d87947 */ /* 0x000fea000b800000 */
[----:B------:R2:W3:Y:S02]  /*20680*/  SHFL.IDX PT, R3, R7, R3, 0x1f ;  /* 0x00001f0307037589 */ /* 0x0004e400000e0000 */
.L_x_9337:
[----:B---3--:R-:W-:-:S07]  /*20690*/  IMAD.MOV.U32 R8, RZ, RZ, R3 ;  /* 0x000000ffff087224 */ /* 0x008fce00078e0003 */
.L_x_9164:
        /* <DEDUP_REMOVED lines=31> */
[----:B-12---:R-:W-:Y:S02]  /*20890*/  IMAD R7, R2, R5, RZ ;  /* 0x0000000502077224 */ /* 0x006fe400078e02ff */
        /* <DEDUP_REMOVED lines=30> */
.L_x_9166:
[----:B---3--:R-:W3:Y:S01]  /*20a80*/  LDL R3, [R1+0xc] ;  /* 0x00000c0001037983 */ /* 0x008ee20000100800 */
[----:B-12---:R-:W3:Y:S02]  /*20a90*/  LDC.64 R6, c[0x0][0xc90] ;  /* 0x00032400ff067b82 */ /* 0x006ee40000000a00 */
[----:B---3--:R-:W-:-:S05]  /*20aa0*/  IMAD.WIDE R6, R3, 0x4, R6 ;  /* 0x0000000403067825 */ /* 0x008fca00078e0206 */
[----:B------:R-:W2:Y:S02]  /*20ab0*/  LDG.E R3, desc[UR42][R6.64] ;  /* 0x0000002a06037981 */ /* 0x000ea4000c1e1900 */
[----:B--2---:R-:W-:-:S05]  /*20ac0*/  IMAD R5, R4, R3, RZ ;  /* 0x0000000304057224 */ /* 0x004fca00078e02ff */
[----:B------:R-:W-:-:S04]  /*20ad0*/  IABS R8, R5 ;  /* 0x0000000500087213 */ /* 0x000fc80000000000 */
        /* <DEDUP_REMOVED lines=23> */
[----:B------:R-:W-:Y:S01]  /*20c50*/  IMAD R7, R3, R6, RZ ;  /* 0x0000000603077224 */ /* 0x000fe200078e02ff */
[----:B------:R-:W-:-:S03]  /*20c60*/  IADD3 R6, -R6, RZ, RZ ;  /* 0x000000ff06067210 */ /* 0x000fc60007ffe1ff */
[----:B------:R-:W-:Y:S02]  /*20c70*/  IMAD.MOV R8, RZ, RZ, -R7 ;  /* 0x000000ffff087224 */ /* 0x000fe400078e0a07 */
[----:B------:R-:W-:-:S03]  /*20c80*/  IMAD R6, R5, R6, R0 ;  /* 0x0000000605067224 */ /* 0x000fc600078e0200 */
[----:B------:R-:W-:Y:S02]  /*20c90*/  VIADDMNMX R8, R8, R2, R3, PT ;  /* 0x0000000208087246 */ /* 0x000fe40003800103 */
[----:B------:R-:W-:Y:S02]  /*20ca0*/  IADD3 R7, R7, 0x1000000, R6 ;  /* 0x0100000007077810 */ /* 0x000fe40007ffe006 */
[----:B------:R-:W-:-:S04]  /*20cb0*/  IABS R9, R8 ;  /* 0x0000000800097213 */ /* 0x000fc80000000000 */
[----:B------:R-:W1:Y:S08]  /*20cc0*/  I2F.RP R2, R9 ;  /* 0x0000000900027306 */ /* 0x000e700000209400 */
[----:B-1----:R-:W1:Y:S02]  /*20cd0*/  MUFU.RCP R2, R2 ;  /* 0x0000000200027308 */ /* 0x002e640000001000 */
[----:B-1----:R-:W-:-:S06]  /*20ce0*/  VIADD R2, R2, 0xffffffe ;  /* 0x0ffffffe02027836 */ /* 0x002fcc0000000000 */
[----:B------:R1:W2:Y:S02]  /*20cf0*/  F2I.FTZ.U32.TRUNC.NTZ R3, R2 ;  /* 0x0000000200037305 */ /* 0x0002a4000021f000 */
[----:B-1----:R-:W-:Y:S02]  /*20d00*/  IMAD.MOV.U32 R2, RZ, RZ, RZ ;  /* 0x000000ffff027224 */ /* 0x002fe400078e00ff */
[----:B--2---:R-:W-:-:S04]  /*20d10*/  IMAD.MOV R0, RZ, RZ, -R3 ;  /* 0x000000ffff007224 */ /* 0x004fc800078e0a03 */
        /* <DEDUP_REMOVED lines=21> */
.L_x_9167:
[----:B------:R-:W-:-:S05]  /*20e70*/  LOP3.LUT R3, RZ, R0, RZ, 0x33, !PT ;  /* 0x00000000ff037212 */ /* 0x000fca00078e33ff */
[----:B------:R-:W-:-:S05]  /*20e80*/  IMAD.IADD R0, R4, 0x1, R3 ;  /* 0x0000000104007824 */ /* 0x000fca00078e0203 */
[----:B------:R3:W-:Y:S01]  /*20e90*/  STL [R1+0x4], R0 ;  /* 0x0000040001007387 */ /* 0x0007e20000100800 */
[----:B------:R-:W-:Y:S05]  /*20ea0*/  BRA `(.L_x_9168) ;  /* 0x0000000000287947 */ /* 0x000fea0003800000 */
.L_x_9160:
        /* <DEDUP_REMOVED lines=10> */
.L_x_9168:
[----:B---34-:R-:W3:Y:S04]  /*20f50*/  LDL R0, [R1+0x2c] ;  /* 0x00002c0001007983 */ /* 0x018ee80000100800 */
[----:B------:R-:W4:Y:S04]  /*20f60*/  LDL R3, [R1+0x8] ;  /* 0x0000080001037983 */ /* 0x000f280000100800 */
[----:B-12---:R-:W2:Y:S04]  /*20f70*/  LDL R2, [R1+0xc] ;  /* 0x00000c0001027983 */ /* 0x006ea80000100800 */
[----:B------:R-:W5:Y:S04]  /*20f80*/  LDL R4, [R1] ;  /* 0x0000000001047983 */ /* 0x000f680000100800 */
[----:B------:R-:W5:Y:S01]  /*20f90*/  LDL R5, [R1+0x4] ;  /* 0x0000040001057983 */ /* 0x000f620000100800 */
[----:B------:R-:W-:Y:S05]  /*20fa0*/  WARPSYNC.ALL ;  /* 0x0000000000007948 */ /* 0x000fea0003800000 */
[----:B------:R-:W-:Y:S01]  /*20fb0*/  BAR.SYNC.DEFER_BLOCKING 0x4, 0x180 ;  /* 0x0106000000007b1d */ /* 0x000fe20000010000 */
[----:B---3--:R-:W-:-:S02]  /*20fc0*/  ISETP.NE.AND P0, PT, R0, RZ, PT ;  /* 0x000000ff0000720c */ /* 0x008fc40003f05270 */
[----:B----4-:R-:W-:-:S11]  /*20fd0*/  MOV R6, R3 ;  /* 0x0000000300067202 */ /* 0x010fd60000000f00 */
[----:B------:R-:W1:Y:S01]  /*20fe0*/  @!P0 S2R R3, SR_CgaCtaId ;  /* 0x0000000000038919 */ /* 0x000e620000008800 */
[----:B------:R-:W-:Y:S01]  /*20ff0*/  @!P0 MOV R0, 0x400 ;  /* 0x0000040000008802 */ /* 0x000fe20000000f00 */
[----:B--2---:R-:W-:-:S03]  /*21000*/  IMAD.MOV.U32 R7, RZ, RZ, R2 ;  /* 0x000000ffff077224 */ /* 0x004fc600078e0002 */
[----:B-1----:R-:W-:-:S05]  /*21010*/  @!P0 LEA R18, R3, R0, 0x18 ;  /* 0x0000000003128211 */ /* 0x002fca00078ec0ff */
[----:B-----5:R2:W-:Y:S01]  /*21020*/  @!P0 STS.128 [R18+0x288d0], R4 ;  /* 0x0288d00412008388 */ /* 0x0205e20000000c00 */
[----:B------:R-:W-:Y:S06]  /*21030*/  BAR.ARV 0x5, 0x180 ;  /* 0x0146000000007b1d */ /* 0x000fec0000002000 */
.L_x_9157:
[----:B----4-:R-:W3:Y:S01]  /*21040*/  LDL R0, [R1+0xc] ;  /* 0x00000c0001007983 */ /* 0x010ee20000100800 */
[----:B------:R-:W-:Y:S02]  /*21050*/  ULDC UR4, c[0x0][0xc3c] ;  /* 0x00030f0000047ab9 */ /* 0x000fe40000000800 */
[----:B---3--:R-:W-:-:S13]  /*21060*/  ISETP.GE.AND P0, PT, R0, UR4, PT ;  /* 0x0000000400007c0c */ /* 0x008fda000bf06270 */
[----:B------:R-:W-:Y:S05]  /*21070*/  @!P0 BRA `(.L_x_9169) ;  /* 0xffffff9000888947 */ /* 0x000fea000383ffff */
[----:B------:R-:W-:Y:S05]  /*21080*/  BSYNC B8 ;  /* 0x0000000000087941 */ /* 0x000fea0003800000 */
.L_x_9026:
[----:B--2---:R-:W2:Y:S01]  /*21090*/  LDL.LU R0, [R1+0x64] ;  /* 0x0000640001007983 */ /* 0x004ea20000300800 */
[----:B------:R-:W-:Y:S01]  /*210a0*/  BSSY B0, `(.L_x_9170) ;  /* 0x000000b000007945 */ /* 0x000fe20003800000 */
[----:B-1----:R-:W1:Y:S01]  /*210b0*/  S2R R5, SR_CgaCtaId ;  /* 0x0000000000057919 */ /* 0x002e620000008800 */
[----:B--2---:R-:W-:-:S05]  /*210c0*/  VIADD R0, R0, 0x1 ;  /* 0x0000000100007836 */ /* 0x004fca0000000000 */
        /* <DEDUP_REMOVED lines=8> */
.L_x_9338:
[----:B------:R-:W-:Y:S05]  /*21150*/  BSYNC B0 ;  /* 0x0000000000007941 */ /* 0x000fea0003800000 */
.L_x_9170:
[----:B------:R-:W-:-:S03]  /*21160*/  UMOV UR4, 0xffffffff ;  /* 0xffffffff00047882 */ /* 0x000fc60000000000 */
[----:B------:R-:W-:Y:S05]  /*21170*/  BRA.DIV UR4, `(.L_x_9172) ;  /* 0x0000004204587947 */ /* 0x000fea000b800000 */
[----:B------:R-:W1:Y:S02]  /*21180*/  S2R R2, SR_TID.X ;  /* 0x0000000000027919 */ /* 0x000e640000002100 */
[----:B-1----:R-:W-:-:S04]  /*21190*/  SHF.R.U32.HI R2, RZ, 0x5, R2 ;  /* 0x00000005ff027819 */ /* 0x002fc80000011602 */
[----:B------:R-:W-:-:S05]  /*211a0*/  LOP3.LUT R2, R2, 0x3, RZ, 0xc0, !PT ;  /* 0x0000000302027812 */ /* 0x000fca00078ec0ff */
[----:B------:R1:W2:Y:S02]  /*211b0*/  SHFL.IDX PT, R14, R2, RZ, 0x1f ;  /* 0x00001fff020e7589 */ /* 0x0002a400000e0000 */
.L_x_9341:
[----:B--2---:R-:W-:-:S13]  /*211c0*/  ISETP.NE.AND P0, PT, R14, RZ, PT ;  /* 0x000000ff0e00720c */ /* 0x004fda0003f05270 */
[----:B------:R-:W-:Y:S05]  /*211d0*/  @P0 BRA `(.L_x_8800) ;  /* 0x00000000008c0947 */ /* 0x000fea0003800000 */
[----:B------:R-:W-:-:S03]  /*211e0*/  UMOV UR4, 0xffffffff ;  /* 0xffffffff00047882 */ /* 0x000fc60000000000 */
[----:B------:R-:W-:Y:S05]  /*211f0*/  BRA.DIV UR4, `(.L_x_9173) ;  /* 0x00000042046c7947 */ /* 0x000fea000b800000 */
[----:B------:R-:W-:-:S13]  /*21200*/  ELECT P6, URZ, PT ;  /* 0x00000000003f782f */ /* 0x000fda00038c0000 */
.L_x_9344:
[----:B------:R-:W-:Y:S05]  /*21210*/  @!P6 BRA `(.L_x_8800) ;  /* 0x00000000007ce947 */ /* 0x000fea0003800000 */
[----:B------:R-:W-:-:S06]  /*21220*/  ULOP3.LUT UR4, UR40, 0x2, URZ, 0xfc, !UPT ;  /* 0x0000000228047892 */ /* 0x000fcc000f8efc3f */
[----:B-1----:R-:W-:-:S05]  /*21230*/  IMAD.U32 R2, RZ, RZ, UR4 ;  /* 0x00000004ff027e24 */ /* 0x002fca000f8e00ff */
[----:B------:R-:W-:-:S13]  /*21240*/  ISETP.NE.AND P2, PT, R2, 0x3, PT ;  /* 0x000000030200780c */ /* 0x000fda0003f45270 */
[----:B------:R-:W-:Y:S05]  /*21250*/  @!P2 BRA `(.L_x_9174) ;  /* 0x000000000004a947 */ /* 0x000fea0003800000 */
[----:B------:R-:W-:Y:S01]  /*21260*/  BPT.TRAP 0x1 ;  /* 0x000000040000795c */ /* 0x000fe20000300000 */
.L_x_9174:
        /* <DEDUP_REMOVED lines=13> */
.L_x_9345:
[----:B------:R-:W1:Y:S02]  /*21340*/  SYNCS.PHASECHK.TRANS64.TRYWAIT P0, [R7+URZ], R2 ;  /* 0x00000002070075a7 */ /* 0x000e64000800017f */
[----:B-1----:R-:W-:Y:S05]  /*21350*/  @!P0 BRA `(.L_x_9176) ;  /* 0x0000004000488947 */ /* 0x002fea0003800000 */
.L_x_9346:
[----:B------:R-:W-:Y:S05]  /*21360*/  @!P2 BRA `(.L_x_9177) ;  /* 0x000000000004a947 */ /* 0x000fea0003800000 */
[----:B------:R-:W-:Y:S01]  /*21370*/  BPT.TRAP 0x1 ;  /* 0x000000040000795c */ /* 0x000fe20000300000 */
.L_x_9177:
[----:B------:R-:W-:-:S04]  /*21380*/  VIADD R0, R0, 0x28860 ;  /* 0x0002886000007836 */ /* 0x000fc80000000000 */
[----:B------:R-:W-:-:S04]  /*21390*/  IMAD R4, R19, 0x8, R0 ;  /* 0x0000000813047824 */ /* 0x000fc800078e0200 */
[----:B------:R-:W2:Y:S02]  /*213a0*/  SYNCS.PHASECHK.TRANS64.TRYWAIT P0, [R4+URZ], R5 ;  /* 0x00000005040075a7 */ /* 0x000ea4000800017f */
[----:B--2---:R-:W-:Y:S05]  /*213b0*/  @!P0 BRA `(.L_x_9178) ;  /* 0x0000004000448947 */ /* 0x004fea0003800000 */
.L_x_9347:
[----:B------:R-:W-:-:S07]  /*213c0*/  IMAD R3, R3, 0x8, R0 ;  /* 0x0000000803037824 */ /* 0x000fce00078e0200 */
.L_x_9179:
[----:B---3--:R3:W4:Y:S02]  /*213d0*/  SYNCS.PHASECHK.TRANS64.TRYWAIT P0, [R3+URZ], R2 ;  /* 0x00000002030075a7 */ /* 0x008724000800017f */
[----:B----4-:R-:W-:Y:S05]  /*213e0*/  @!P0 NANOSLEEP.SYNCS 0x989680 ;  /* 0x009896800000895d */ /* 0x010fea0003900000 */
[----:B------:R-:W4:Y:S02]  /*213f0*/  @!P0 SYNCS.PHASECHK.TRANS64 P0, [R3+URZ], R2 ;  /* 0x00000002030085a7 */ /* 0x000f24000800007f */
[----:B----4-:R-:W-:Y:S05]  /*21400*/  @!P0 BRA `(.L_x_9179) ;  /* 0xfffffffc00f08947 */ /* 0x010fea000383ffff */
.L_x_8800:
[----:B------:R-:W-:Y:S05]  /*21410*/  BSYNC B9 ;  /* 0x0000000000097941 */ /* 0x000fea0003800000 */
.L_x_8797:
[----:B------:R-:W-:Y:S05]  /*21420*/  EXIT ;  /* 0x000000000000794d */ /* 0x000fea0003800000 */
.L_x_8824:
[----:B0-----:R0:W1:Y:S02]  /*21430*/  SYNCS.PHASECHK.TRANS64.TRYWAIT P6, [R110+URZ+0x28890], R117 ;  /* 0x028890756e0075a7 */ /* 0x00106400080c017f */
[----:B-1----:R-:W-:Y:S05]  /*21440*/  @!P6 NANOSLEEP.SYNCS 0x989680 ;  /* 0x009896800000e95d */ /* 0x002fea0003900000 */
[----:B------:R-:W1:Y:S02]  /*21450*/  @!P6 SYNCS.PHASECHK.TRANS64 P6, [R110+URZ+0x28890], R117 ;  /* 0x028890756e00e5a7 */ /* 0x000e6400080c007f */
[----:B-1----:R-:W-:Y:S05]  /*21460*/  @!P6 BRA `(.L_x_8824) ;  /* 0xfffffffc00f0e947 */ /* 0x002fea000383ffff */
[----:B------:R-:W-:Y:S05]  /*21470*/  BRA `(.L_x_9180) ;  /* 0xfffffe20009c7947 */ /* 0x000fea000383ffff */
.L_x_8860:
[----:B0-----:R0:W1:Y:S02]  /*21480*/  SYNCS.PHASECHK.TRANS64.TRYWAIT P4, [R110+URZ+0x28890], R117 ;  /* 0x028890756e0075a7 */ /* 0x001064000808017f */
[----:B-1----:R-:W-:Y:S05]  /*21490*/  @!P4 NANOSLEEP.SYNCS 0x989680 ;  /* 0x009896800000c95d */ /* 0x002fea0003900000 */
[----:B------:R-:W1:Y:S02]  /*214a0*/  @!P4 SYNCS.PHASECHK.TRANS64 P4, [R110+URZ+0x28890], R117 ;  /* 0x028890756e00c5a7 */ /* 0x000e64000808007f */
[----:B-1----:R-:W-:Y:S05]  /*214b0*/  @!P4 BRA `(.L_x_8860) ;  /* 0xfffffffc00f0c947 */ /* 0x002fea000383ffff */
[----:B------:R-:W-:Y:S05]  /*214c0*/  BRA `(.L_x_9181) ;  /* 0xfffffe4800107947 */ /* 0x000fea000383ffff */
.L_x_8877:
[----:B0-----:R0:W1:Y:S02]  /*214d0*/  SYNCS.PHASECHK.TRANS64.TRYWAIT P3, [R110+URZ+0x28890], R117 ;  /* 0x028890756e0075a7 */ /* 0x001064000806017f */
[----:B-1----:R-:W-:Y:S05]  /*214e0*/  @!P3 NANOSLEEP.SYNCS 0x989680 ;  /* 0x009896800000b95d */ /* 0x002fea0003900000 */
[----:B------:R-:W1:Y:S02]  /*214f0*/  @!P3 SYNCS.PHASECHK.TRANS64 P3, [R110+URZ+0x28890], R117 ;  /* 0x028890756e00b5a7 */ /* 0x000e64000806007f */
[----:B-1----:R-:W-:Y:S05]  /*21500*/  @!P3 BRA `(.L_x_8877) ;  /* 0xfffffffc00f0b947 */ /* 0x002fea000383ffff */
[----:B------:R-:W-:Y:S05]  /*21510*/  BRA `(.L_x_9182) ;  /* 0xfffffe68005c7947 */ /* 0x000fea000383ffff */
.L_x_8887:
[----:B--2---:R2:W3:Y:S02]  /*21520*/  SYNCS.PHASECHK.TRANS64.TRYWAIT P0, [R110+URZ+0x288b0], R117 ;  /* 0x0288b0756e0075a7 */ /* 0x0044e4000800017f */
[----:B---3--:R-:W-:Y:S05]  /*21530*/  @!P0 NANOSLEEP.SYNCS 0x989680 ;  /* 0x009896800000895d */ /* 0x008fea0003900000 */
[----:B------:R-:W3:Y:S02]  /*21540*/  @!P0 SYNCS.PHASECHK.TRANS64 P0, [R110+URZ+0x288b0], R117 ;  /* 0x0288b0756e0085a7 */ /* 0x000ee4000800007f */
[----:B---3--:R-:W-:Y:S05]  /*21550*/  @!P0 BRA `(.L_x_8887) ;  /* 0xfffffffc00f08947 */ /* 0x008fea000383ffff */
[----:B------:R-:W-:Y:S05]  /*21560*/  BRA `(.L_x_9183) ;  /* 0xfffffe6c00f87947 */ /* 0x000fea000383ffff */
.L_x_8901:
[----:B------:R-:W0:Y:S01]  /*21570*/  S2R R4, SR_TID.X ;  /* 0x0000000000047919 */ /* 0x000e220000002100 */
[----:B------:R-:W-:Y:S01]  /*21580*/  BSSY B0, `(.L_x_9184) ;  /* 0x000000c000007945 */ /* 0x000fe20003800000 */
[----:B------:R-:W-:Y:S01]  /*21590*/  MOV R12, RZ ;  /* 0x000000ff000c7202 */ /* 0x000fe20000000f00 */
        /* <DEDUP_REMOVED lines=10> */
.L_x_9185:
[----:B------:R-:W-:Y:S05]  /*21640*/  BSYNC B0 ;  /* 0x0000000000007941 */ /* 0x000fea0003800000 */
.L_x_9184:
[----:B------:R-:W-:Y:S01]  /*21650*/  IMAD.MOV.U32 R189, RZ, RZ, R14 ;  /* 0x000000ffffbd7224 */ /* 0x000fe200078e000e */
[----:B------:R-:W-:Y:S06]  /*21660*/  BRA `(.L_x_9186) ;  /* 0xfffffe7800d87947 */ /* 0x000fec000383ffff */
.L_x_8911:
        /* <DEDUP_REMOVED lines=8> */
.L_x_9188:
[----:B------:R-:W-:Y:S05]  /*216f0*/  BSYNC B1 ;  /* 0x0000000000017941 */ /* 0x000fea0003800000 */
.L_x_9187:
        /* <DEDUP_REMOVED lines=8> */
.L_x_9189:
[----:B------:R-:W-:Y:S01]  /*21780*/  MOV R13, R10 ;  /* 0x0000000a000d7202 */ /* 0x000fe20000000f00 */
[----:B------:R-:W-:-:S07]  /*21790*/  IMAD.MOV.U32 R3, RZ, RZ, R14 ;  /* 0x000000ffff037224 */ /* 0x000fce00078e000e */
[----:B------:R-:W-:Y:S05]  /*217a0*/  WARPSYNC.COLLECTIVE R15, `(.L_x_9190) ;  /* 0x000000000f087348 */ /* 0x000fea0003c00000 */
[----:B------:R0:W1:Y:S02]  /*217b0*/  SHFL.IDX P6, R14, R13, R12, R11 ;  /* 0x0000000c0d0e7389 */ /* 0x00006400000c000b */
[----:B01----:R-:W-:Y:S01]  /*217c0*/  ENDCOLLECTIVE ;  /* 0x000000000000791b */ /* 0x003fe20003800000 */
.L_x_9190:
[----:B------:R-:W-:Y:S02]  /*217d0*/  IMAD.MOV.U32 R13, RZ, RZ, R5 ;  /* 0x000000ffff0d7224 */ /* 0x000fe400078e0005 */
[----:B------:R-:W-:-:S07]  /*217e0*/  IMAD.MOV.U32 R4, RZ, RZ, R14 ;  /* 0x000000ffff047224 */ /* 0x000fce00078e000e */
[----:B------:R-:W-:Y:S05]  /*217f0*/  WARPSYNC.COLLECTIVE R15, `(.L_x_9191) ;  /* 0x000000000f087348 */ /* 0x000fea0003c00000 */
[----:B------:R0:W1:Y:S02]  /*21800*/  SHFL.IDX P6, R14, R13, R12, R11 ;  /* 0x0000000c0d0e7389 */ /* 0x00006400000c000b */
[----:B01----:R-:W-:Y:S01]  /*21810*/  ENDCOLLECTIVE ;  /* 0x000000000000791b */ /* 0x003fe20003800000 */
.L_x_9191:
[----:B------:R-:W-:Y:S05]  /*21820*/  BRA `(.L_x_9192) ;  /* 0xfffffe8000287947 */ /* 0x000fea000383ffff */
.L_x_8914:
        /* <DEDUP_REMOVED lines=8> */
.L_x_9194:
[----:B------:R-:W-:Y:S05]  /*218b0*/  BSYNC B1 ;  /* 0x0000000000017941 */ /* 0x000fea0003800000 */
.L_x_9193:
        /* <DEDUP_REMOVED lines=8> */
.L_x_9195:
[----:B------:R-:W-:Y:S02]  /*21940*/  IMAD.MOV.U32 R13, RZ, RZ, R10 ;  /* 0x000000ffff0d7224 */ /* 0x000fe400078e000a */
[----:B------:R-:W-:-:S07]  /*21950*/  IMAD.MOV.U32 R3, RZ, RZ, R14 ;  /* 0x000000ffff037224 */ /* 0x000fce00078e000e */
[----:B------:R-:W-:Y:S05]  /*21960*/  WARPSYNC.COLLECTIVE R15, `(.L_x_9196) ;  /* 0x000000000f087348 */ /* 0x000fea0003c00000 */
[----:B------:R0:W1:Y:S02]  /*21970*/  SHFL.IDX P6, R14, R13, R12, R11 ;  /* 0x0000000c0d0e7389 */ /* 0x00006400000c000b */
[----:B01----:R-:W-:Y:S01]  /*21980*/  ENDCOLLECTIVE ;  /* 0x000000000000791b */ /* 0x003fe20003800000 */
.L_x_9196:
[----:B------:R-:W-:Y:S01]  /*21990*/  IMAD.MOV.U32 R13, RZ, RZ, R5 ;  /* 0x000000ffff0d7224 */ /* 0x000fe200078e0005 */
[----:B------:R-:W-:-:S07]  /*219a0*/  MOV R4, R14 ;  /* 0x0000000e00047202 */ /* 0x000fce0000000f00 */
[----:B------:R-:W-:Y:S05]  /*219b0*/  WARPSYNC.COLLECTIVE R15, `(.L_x_9197) ;  /* 0x000000000f087348 */ /* 0x000fea0003c00000 */
[----:B------:R0:W1:Y:S02]  /*219c0*/  SHFL.IDX P6, R14, R13, R12, R11 ;  /* 0x0000000c0d0e7389 */ /* 0x00006400000c000b */
[----:B01----:R-:W-:Y:S01]  /*219d0*/  ENDCOLLECTIVE ;  /* 0x000000000000791b */ /* 0x003fe20003800000 */
.L_x_9197:
[----:B------:R-:W-:Y:S05]  /*219e0*/  BRA `(.L_x_9198) ;  /* 0xfffffe8000947947 */ /* 0x000fea000383ffff */
.L_x_8917:
[----:B------:R-:W-:Y:S01]  /*219f0*/  BSSY B1, `(.L_x_9199) ;  /* 0x0000008000017945 */ /* 0x000fe20003800000 */
[----:B------:R-:W-:Y:S02]  /*21a00*/  IMAD.MOV.U32 R13, RZ, RZ, R7 ;  /* 0x000000ffff0d7224 */ /* 0x000fe400078e0007 */
[----:B------:R-:W-:Y:S02]  /*21a10*/  IMAD.MOV.U32 R12, RZ, RZ, 0x2 ;  /* 0x00000002ff0c7424 */ /* 0x000fe400078e00ff */
[----:B------:R-:W-:Y:S02]  /*21a20*/  IMAD.MOV.U32 R11, RZ, RZ, 0x181f ;  /* 0x0000181fff0b7424 */ /* 0x000fe400078e00ff */
[----:B------:R-:W-:-:S07]  /*21a30*/  IMAD.MOV.U32 R15, RZ, RZ, -0x1 ;  /* 0xffffffffff0f7424 */ /* 0x000fce00078e00ff */
[----:B-1--4-:R-:W-:Y:S05]  /*21a40*/  WARPSYNC.COLLECTIVE R15, `(.L_x_9200) ;  /* 0x000000000f087348 */ /* 0x012fea0003c00000 */
[----:B----4-:R0:W2:Y:S02]  /*21a50*/  SHFL.IDX P6, R14, R13, R12, R11 ;  /* 0x0000000c0d0e7389 */ /* 0x0100a400000c000b */
[----:B012---:R-:W-:Y:S01]  /*21a60*/  ENDCOLLECTIVE ;  /* 0x000000000000791b */ /* 0x007fe20003800000 */
.L_x_9200:
[----:B------:R-:W-:Y:S05]  /*21a70*/  BSYNC B1 ;  /* 0x0000000000017941 */ /* 0x000fea0003800000 */
.L_x_9199:
        /* <DEDUP_REMOVED lines=8> */
.L_x_9201:
[----:B------:R-:W-:Y:S02]  /*21b00*/  IMAD.MOV.U32 R13, RZ, RZ, R10 ;  /* 0x000000ffff0d7224 */ /* 0x000fe400078e000a */
[----:B------:R-:W-:-:S07]  /*21b10*/  IMAD.MOV.U32 R3, RZ, RZ, R14 ;  /* 0x000000ffff037224 */ /* 0x000fce00078e000e */
[----:B------:R-:W-:Y:S05]  /*21b20*/  WARPSYNC.COLLECTIVE R15, `(.L_x_9202) ;  /* 0x000000000f087348 */ /* 0x000fea0003c00000 */
[----:B------:R0:W1:Y:S02]  /*21b30*/  SHFL.IDX P6, R14, R13, R12, R11 ;  /* 0x0000000c0d0e7389 */ /* 0x00006400000c000b */
[----:B01----:R-:W-:Y:S01]  /*21b40*/  ENDCOLLECTIVE ;  /* 0x000000000000791b */ /* 0x003fe20003800000 */
.L_x_9202:
[----:B------:R-:W-:Y:S01]  /*21b50*/  MOV R13, R5 ;  /* 0x00000005000d7202 */ /* 0x000fe20000000f00 */
[----:B------:R-:W-:-:S07]  /*21b60*/  IMAD.MOV.U32 R4, RZ, RZ, R14 ;  /* 0x000000ffff047224 */ /* 0x000fce00078e000e */
[----:B------:R-:W-:Y:S05]  /*21b70*/  WARPSYNC.COLLECTIVE R15, `(.L_x_9203) ;  /* 0x000000000f087348 */ /* 0x000fea0003c00000 */
[----:B------:R0:W1:Y:S02]  /*21b80*/  SHFL.IDX P6, R14, R13, R12, R11 ;  /* 0x0000000c0d0e7389 */ /* 0x00006400000c000b */
[----:B01----:R-:W-:Y:S01]  /*21b90*/  ENDCOLLECTIVE ;  /* 0x000000000000791b */ /* 0x003fe20003800000 */
.L_x_9203:
[----:B------:R-:W-:Y:S05]  /*21ba0*/  BRA `(.L_x_9204) ;  /* 0xfffffe8000e87947 */ /* 0x000fea000383ffff */
.L_x_8920:
        /* <DEDUP_REMOVED lines=8> */
.L_x_9206:
[----:B------:R-:W-:Y:S05]  /*21c30*/  BSYNC B1 ;  /* 0x0000000000017941 */ /* 0x000fea0003800000 */
.L_x_9205:
        /* <DEDUP_REMOVED lines=8> */
.L_x_9207:
[----:B------:R-:W-:Y:S02]  /*21cc0*/  IMAD.MOV.U32 R13, RZ, RZ, R10 ;  /* 0x000000ffff0d7224 */ /* 0x000fe400078e000a */
[----:B------:R-:W-:-:S07]  /*21cd0*/  IMAD.MOV.U32 R3, RZ, RZ, R14 ;  /* 0x000000ffff037224 */ /* 0x000fce00078e000e */
[----:B------:R-:W-:Y:S05]  /*21ce0*/  WARPSYNC.COLLECTIVE R15, `(.L_x_9208) ;  /* 0x000000000f087348 */ /* 0x000fea0003c00000 */
[----:B------:R0:W1:Y:S02]  /*21cf0*/  SHFL.IDX P6, R14, R13, R12, R11 ;  /* 0x0000000c0d0e7389 */ /* 0x00006400000c000b */
[----:B01----:R-:W-:Y:S01]  /*21d00*/  ENDCOLLECTIVE ;  /* 0x000000000000791b */ /* 0x003fe20003800000 */
.L_x_9208:
[----:B------:R-:W-:Y:S02]  /*21d10*/  IMAD.MOV.U32 R13, RZ, RZ, R5 ;  /* 0x000000ffff0d7224 */ /* 0x000fe400078e0005 */
[----:B------:R-:W-:-:S07]  /*21d20*/  IMAD.MOV.U32 R4, RZ, RZ, R14 ;  /* 0x000000ffff047224 */ /* 0x000fce00078e000e */
[----:B------:R-:W-:Y:S05]  /*21d30*/  WARPSYNC.COLLECTIVE R15, `(.L_x_9209) ;  /* 0x000000000f087348 */ /* 0x000fea0003c00000 */
[----:B------:R0:W1:Y:S02]  /*21d40*/  SHFL.IDX P6, R14, R13, R12, R11 ;  /* 0x0000000c0d0e7389 */ /* 0x00006400000c000b */
[----:B01----:R-:W-:Y:S01]  /*21d50*/  ENDCOLLECTIVE ;  /* 0x000000000000791b */ /* 0x003fe20003800000 */
.L_x_9209:
[----:B------:R-:W-:Y:S01]  /*21d60*/  MOV R5, R14 ;  /* 0x0000000e00057202 */ /* 0x000fe20000000f00 */
[----:B------:R-:W-:Y:S06]  /*21d70*/  BRA `(.L_x_9210) ;  /* 0xfffffe8400407947 */ /* 0x000fec000383ffff */
.L_x_8924:
[----:B0-----:R0:W1:Y:S02]  /*21d80*/  SYNCS.PHASECHK.TRANS64.TRYWAIT P0, [R2+URZ+0x28800], R67 ;  /* 0x02880043020075a7 */ /* 0x001064000800017f */
[----:B-1----:R-:W-:Y:S05]  /*21d90*/  @!P0 NANOSLEEP.SYNCS 0x989680 ;  /* 0x009896800000895d */ /* 0x002fea0003900000 */
[----:B------:R-:W1:Y:S02]  /*21da0*/  @!P0 SYNCS.PHASECHK.TRANS64 P0, [R2+URZ+0x28800], R67 ;  /* 0x02880043020085a7 */ /* 0x000e64000800007f */
[----:B-1----:R-:W-:Y:S05]  /*21db0*/  @!P0 BRA `(.L_x_8924) ;  /* 0xfffffffc00f08947 */ /* 0x002fea000383ffff */
[----:B------:R-:W-:Y:S05]  /*21dc0*/  BRA `(.L_x_9211) ;  /* 0xfffffe8400f87947 */ /* 0x000fea000383ffff */
.L_x_8940:
        /* <DEDUP_REMOVED lines=9> */
.L_x_9213:
[----:B------:R-:W-:Y:S05]  /*21e60*/  BSYNC B1 ;  /* 0x0000000000017941 */ /* 0x000fea0003800000 */
.L_x_9212:
        /* <DEDUP_REMOVED lines=10> */
.L_x_9214:
[----:B------:R-:W-:Y:S01]  /*21f10*/  ISETP.GE.OR P1, PT, R56, R3, P0 ;  /* 0x000000033800720c */ /* 0x000fe20000726670 */
[----:B------:R-:W-:-:S12]  /*21f20*/  IMAD.MOV.U32 R13, RZ, RZ, R33 ;  /* 0x000000ffff0d7224 */ /* 0x000fd800078e0021 */
[C---:B------:R-:W-:Y:S02]  /*21f30*/  @!P1 SHF.L.U32 R21, R16.reuse, 0x1, RZ ;  /* 0x0000000110159819 */ /* 0x040fe400000006ff */
[----:B------:R-:W-:Y:S01]  /*21f40*/  @!P1 SHF.L.U64.HI R6, R16, 0x1, R17 ;  /* 0x0000000110069819 */ /* 0x000fe20000010211 */
[----:B------:R-:W-:-:S07]  /*21f50*/  IMAD.MOV.U32 R4, RZ, RZ, R14 ;  /* 0x000000ffff047224 */ /* 0x000fce00078e000e */
[----:B------:R-:W-:Y:S05]  /*21f60*/  WARPSYNC.COLLECTIVE R15, `(.L_x_9215) ;  /* 0x000000000f087348 */ /* 0x000fea0003c00000 */
[----:B------:R0:W1:Y:S02]  /*21f70*/  SHFL.IDX P6, R14, R13, R12, R11 ;  /* 0x0000000c0d0e7389 */ /* 0x00006400000c000b */
[----:B01----:R-:W-:Y:S01]  /*21f80*/  ENDCOLLECTIVE ;  /* 0x000000000000791b */ /* 0x003fe20003800000 */
.L_x_9215:
        /* <DEDUP_REMOVED lines=9> */
.L_x_9216:
        /* <DEDUP_REMOVED lines=10> */
[----:B------:R-:W-:Y:S02]  /*220c0*/  CS2R R24, SRZ ;  /* 0x0000000000187805 */ /* 0x000fe4000001ff00 */
[----:B--2---:R-:W-:Y:S01]  /*220d0*/  @!P1 MOV R47, R9 ;  /* 0x00000009002f9202 */ /* 0x004fe20000000f00 */
[----:B------:R-:W-:Y:S01]  /*220e0*/  @!P1 IMAD.MOV.U32 R49, RZ, RZ, R11 ;  /* 0x000000ffff319224 */ /* 0x000fe200078e000b */
[----:B------:R-:W-:Y:S01]  /*220f0*/  MOV R11, 0x181f ;  /* 0x0000181f000b7802 */ /* 0x000fe20000000f00 */
[----:B------:R-:W-:-:S02]  /*22100*/  @!P1 IMAD.MOV.U32 R46, RZ, RZ, R8 ;  /* 0x000000ffff2e9224 */ /* 0x000fc400078e0008 */
[----:B------:R-:W-:Y:S02]  /*22110*/  IMAD.MOV.U32 R12, RZ, RZ, R47 ;  /* 0x000000ffff0c7224 */ /* 0x000fe400078e002f */
[----:B------:R-:W-:Y:S02]  /*22120*/  IMAD.MOV.U32 R0, RZ, RZ, R46 ;  /* 0x000000ffff007224 */ /* 0x000fe400078e002e */
[----:B------:R-:W-:Y:S01]  /*22130*/  @!P1 IMAD.MOV.U32 R48, RZ, RZ, R10 ;  /* 0x000000ffff309224 */ /* 0x000fe200078e000a */
[----:B------:R-:W-:Y:S01]  /*22140*/  PRMT R67, R12, 0x7610, R67 ;  /* 0x000076100c437816 */ /* 0x000fe20000000043 */
[----:B------:R-:W-:Y:S01]  /*22150*/  IMAD.MOV.U32 R12, RZ, RZ, 0x1 ;  /* 0x00000001ff0c7424 */ /* 0x000fe200078e00ff */
[----:B------:R-:W-:Y:S01]  /*22160*/  PRMT R64, R64, 0x5410, R0 ;  /* 0x0000541040407816 */ /* 0x000fe20000000000 */
[----:B------:R-:W-:Y:S01]  /*22170*/  IMAD.MOV.U32 R20, RZ, RZ, R49 ;  /* 0x000000ffff147224 */ /* 0x000fe200078e0031 */
[----:B------:R-:W-:-:S07]  /*22180*/  MOV R10, R48 ;  /* 0x00000030000a7202 */ /* 0x000fce0000000f00 */
[----:B-----5:R-:W-:Y:S05]  /*22190*/  WARPSYNC.COLLECTIVE R15, `(.L_x_9217) ;  /* 0x000000000f087348 */ /* 0x020fea0003c00000 */
[----:B------:R0:W1:Y:S02]  /*221a0*/  SHFL.IDX P6, R14, R13, R12, R11 ;  /* 0x0000000c0d0e7389 */ /* 0x00006400000c000b */
[----:B01---5:R-:W-:Y:S01]  /*221b0*/  ENDCOLLECTIVE ;  /* 0x000000000000791b */ /* 0x023fe20003800000 */
.L_x_9217:
[----:B------:R-:W-:Y:S01]  /*221c0*/  PRMT R37, R10, 0x5410, R20 ;  /* 0x000054100a257816 */ /* 0x000fe20000000014 */
[----:B------:R-:W-:Y:S02]  /*221d0*/  @!P1 IMAD.MOV.U32 R44, RZ, RZ, R4 ;  /* 0x000000ffff2c9224 */ /* 0x000fe400078e0004 */
[----:B------:R-:W-:Y:S02]  /*221e0*/  @!P1 IMAD.MOV.U32 R45, RZ, RZ, R5 ;  /* 0x000000ffff2d9224 */ /* 0x000fe400078e0005 */
[----:B------:R-:W-:Y:S02]  /*221f0*/  @!P1 IMAD.MOV.U32 R50, RZ, RZ, R6 ;  /* 0x000000ffff329224 */ /* 0x000fe400078e0006 */
[----:B------:R-:W-:Y:S01]  /*22200*/  @!P1 IMAD.MOV.U32 R51, RZ, RZ, R7 ;  /* 0x000000ffff339224 */ /* 0x000fe200078e0007 */
[----:B------:R-:W-:Y:S01]  /*22210*/  MOV R5, R45 ;  /* 0x0000002d00057202 */ /* 0x000fe20000000f00 */
[----:B------:R-:W-:Y:S02]  /*22220*/  IMAD.MOV.U32 R13, RZ, RZ, R32 ;  /* 0x000000ffff0d7224 */ /* 0x000fe400078e0020 */
[----:B------:R-:W-:Y:S01]  /*22230*/  IMAD.MOV.U32 R4, RZ, RZ, R44 ;  /* 0x000000ffff047224 */ /* 0x000fe200078e002c */
[----:B------:R-:W-:Y:S01]  /*22240*/  PRMT R67, R67, 0x5410, R5 ;  /* 0x0000541043437816 */ /* 0x000fe20000000005 */
[----:B------:R-:W-:-:S02]  /*22250*/  IMAD.MOV.U32 R6, RZ, RZ, R50 ;  /* 0x000000ffff067224 */ /* 0x000fc400078e0032 */
[----:B------:R-:W-:Y:S02]  /*22260*/  IMAD.MOV.U32 R7, RZ, RZ, R51 ;  /* 0x000000ffff077224 */ /* 0x000fe400078e0033 */
[----:B------:R-:W-:Y:S01]  /*22270*/  IMAD.MOV.U32 R0, RZ, RZ, R14 ;  /* 0x000000ffff007224 */ /* 0x000fe200078e000e */
[----:B------:R-:W-:-:S07]  /*22280*/  PRMT R66, R6, 0x5410, R4 ;  /* 0x0000541006427816 */ /* 0x000fce0000000004 */
[----:B------:R-:W-:Y:S05]  /*22290*/  WARPSYNC.COLLECTIVE R15, `(.L_x_9218) ;  /* 0x000000000f087348 */ /* 0x000fea0003c00000 */
[----:B------:R0:W1:Y:S02]  /*222a0*/  SHFL.IDX P6, R14, R13, R12, R11 ;  /* 0x0000000c0d0e7389 */ /* 0x00006400000c000b */
[----:B01----:R-:W-:Y:S01]  /*222b0*/  ENDCOLLECTIVE ;  /* 0x000000000000791b */ /* 0x003fe20003800000 */
.L_x_9218:
[----:B------:R-:W-:Y:S01]  /*222c0*/  PRMT R64, R7, 0x7610, R64 ;  /* 0x0000761007407816 */ /* 0x000fe20000000040 */
[----:B------:R-:W-:Y:S02]  /*222d0*/  IMAD.MOV.U32 R13, RZ, RZ, R33 ;  /* 0x000000ffff0d7224 */ /* 0x000fe400078e0021 */
[----:B------:R-:W-:-:S07]  /*222e0*/  IMAD.MOV.U32 R8, RZ, RZ, R14 ;  /* 0x000000ffff087224 */ /* 0x000fce00078e000e */
[----:B------:R-:W-:Y:S05]  /*222f0*/  WARPSYNC.COLLECTIVE R15, `(.L_x_9219) ;  /* 0x000000000f087348 */ /* 0x000fea0003c00000 */
[----:B------:R0:W1:Y:S02]  /*22300*/  SHFL.IDX P6, R14, R13, R12, R11 ;  /* 0x0000000c0d0e7389 */ /* 0x00006400000c000b */
[----:B01----:R-:W-:Y:S01]  /*22310*/  ENDCOLLECTIVE ;  /* 0x000000000000791b */ /* 0x003fe20003800000 */
.L_x_9219:
[----:B------:R-:W-:Y:S02]  /*22320*/  IMAD.MOV.U32 R13, RZ, RZ, R34 ;  /* 0x000000ffff0d7224 */ /* 0x000fe400078e0022 */
[----:B------:R-:W-:-:S07]  /*22330*/  IMAD.MOV.U32 R9, RZ, RZ, R14 ;  /* 0x000000ffff097224 */ /* 0x000fce00078e000e */
[----:B------:R-:W-:Y:S05]  /*22340*/  WARPSYNC.COLLECTIVE R15, `(.L_x_9220) ;  /* 0x000000000f087348 */ /* 0x000fea0003c00000 */
[----:B------:R0:W1:Y:S02]  /*22350*/  SHFL.IDX P6, R14, R13, R12, R11 ;  /* 0x0000000c0d0e7389 */ /* 0x00006400000c000b */
[----:B01----:R-:W-:Y:S01]  /*22360*/  ENDCOLLECTIVE ;  /* 0x000000000000791b */ /* 0x003fe20003800000 */
.L_x_9220:
[----:B------:R-:W-:Y:S05]  /*22370*/  BRA `(.L_x_9221) ;  /* 0xfffffe9c00b07947 */ /* 0x000fea000383ffff */
.L_x_8943:
[----:B------:R-:W-:Y:S01]  /*22380*/  BSSY B1, `(.L_x_9222) ;  /* 0x0000008000017945 */ /* 0x000fe20003800000 */
[----:B------:R-:W-:Y:S02]  /*22390*/  IMAD.MOV.U32 R13, RZ, RZ, R35 ;  /* 0x000000ffff0d7224 */ /* 0x000fe400078e0023 */
[----:B------:R-:W-:Y:S02]  /*223a0*/  IMAD.MOV.U32 R12, RZ, RZ, 0x2 ;  /* 0x00000002ff0c7424 */ /* 0x000fe400078e00ff */
[----:B------:R-:W-:Y:S02]  /*223b0*/  IMAD.MOV.U32 R11, RZ, RZ, 0x181f ;  /* 0x0000181fff0b7424 */ /* 0x000fe400078e00ff */
[----:B-1----:R-:W-:-:S07]  /*223c0*/  IMAD.MOV.U32 R15, RZ, RZ, -0x1 ;  /* 0xffffffffff0f7424 */ /* 0x002fce00078e00ff */
[----:B------:R-:W-:Y:S05]  /*223d0*/  WARPSYNC.COLLECTIVE R15, `(.L_x_9223) ;  /* 0x000000000f087348 */ /* 0x000fea0003c00000 */
[----:B------:R0:W1:Y:S02]  /*223e0*/  SHFL.IDX P6, R14, R13, R12, R11 ;  /* 0x0000000c0d0e7389 */ /* 0x00006400000c000b */
[----:B01----:R-:W-:Y:S01]  /*223f0*/  ENDCOLLECTIVE ;  /* 0x000000000000791b */ /* 0x003fe20003800000 */
.L_x_9223:
[----:B------:R-:W-:Y:S05]  /*22400*/  BSYNC B1 ;  /* 0x0000000000017941 */ /* 0x000fea0003800000 */
.L_x_9222:
[----:B------:R-:W-:Y:S01]  /*22410*/  IMAD.MOV.U32 R13, RZ, RZ, R32 ;  /* 0x000000ffff0d7224 */ /* 0x000fe200078e0020 */
[----:B------:R-:W-:Y:S01]  /*22420*/  MOV R0, R14 ;  /* 0x0000000e00007202 */ /* 0x000fe20000000f00 */
[----:B------:R-:W-:Y:S02]  /*22430*/  IMAD.MOV.U32 R12, RZ, RZ, 0x2 ;  /* 0x00000002ff0c7424 */ /* 0x000fe400078e00ff */
[----:B------:R-:W-:Y:S02]  /*22440*/  IMAD.MOV.U32 R11, RZ, RZ, 0x181f ;  /* 0x0000181fff0b7424 */ /* 0x000fe400078e00ff */
[----:B------:R-:W-:Y:S02]  /*22450*/  IMAD.MOV.U32 R15, RZ, RZ, -0x1 ;  /* 0xffffffffff0f7424 */ /* 0x000fe400078e00ff */
[----:B------:R-:W-:-:S07]  /*22460*/  VIADD R10, R56, 0x40 ;  /* 0x00000040380a7836 */ /* 0x000fce0000000000 */
[----:B------:R-:W-:Y:S05]  /*22470*/  WARPSYNC.COLLECTIVE R15, `(.L_x_9224) ;  /* 0x000000000f087348 */ /* 0x000fea0003c00000 */
[----:B------:R0:W1:Y:S02]  /*22480*/  SHFL.IDX P6, R14, R13, R12, R11 ;  /* 0x0000000c0d0e7389 */ /* 0x00006400000c000b */
[----:B01----:R-:W-:Y:S01]  /*22490*/  ENDCOLLECTIVE ;  /* 0x000000000000791b */ /* 0x003fe20003800000 */
.L_x_9224:
[----:B------:R-:W-:Y:S02]  /*224a0*/  ISETP.GE.OR P1, PT, R10, R3, P0 ;  /* 0x000000030a00720c */ /* 0x000fe40000726670 */
[----:B------:R-:W-:-:S11]  /*224b0*/  MOV R13, R33 ;  /* 0x00000021000d7202 */ /* 0x000fd60000000f00 */
[C---:B------:R-:W-:Y:S01]  /*224c0*/  @!P1 IMAD.SHL.U32 R21, R16.reuse, 0x2, RZ ;  /* 0x0000000210159824 */ /* 0x040fe200078e00ff */
[----:B------:R-:W-:Y:S01]  /*224d0*/  @!P1 SHF.L.U64.HI R29, R16, 0x1, R17 ;  /* 0x00000001101d9819 */ /* 0x000fe20000010211 */
[----:B------:R-:W-:-:S07]  /*224e0*/  IMAD.MOV.U32 R8, RZ, RZ, R14 ;  /* 0x000000ffff087224 */ /* 0x000fce00078e000e */
[----:B------:R-:W-:Y:S05]  /*224f0*/  WARPSYNC.COLLECTIVE R15, `(.L_x_9225) ;  /* 0x000000000f087348 */ /* 0x000fea0003c00000 */
[----:B------:R0:W1:Y:S02]  /*22500*/  SHFL.IDX P6, R14, R13, R12, R11 ;  /* 0x0000000c0d0e7389 */ /* 0x00006400000c000b */
[----:B01----:R-:W-:Y:S01]  /*22510*/  ENDCOLLECTIVE ;  /* 0x000000000000791b */ /* 0x003fe20003800000 */
.L_x_9225:
[----:B------:R-:W-:-:S05]  /*22520*/  @!P1 IADD3 R8, P2, R8, R21, RZ ;  /* 0x0000001508089210 */ /* 0x000fca0007f5e0ff */
[----:B------:R-:W-:Y:S02]  /*22530*/  @!P1 IMAD.X R9, R0, 0x1, R29, P2 ;  /* 0x0000000100099824 */ /* 0x000fe400010e061d */
[----:B------:R-:W-:Y:S02]  /*22540*/  IMAD.MOV.U32 R13, RZ, RZ, R34 ;  /* 0x000000ffff0d7224 */ /* 0x000fe400078e0022 */
[----:B------:R-:W-:-:S07]  /*22550*/  IMAD.MOV.U32 R20, RZ, RZ, R14 ;  /* 0x000000ffff147224 */ /* 0x000fce00078e000e */
[----:B------:R-:W-:Y:S05]  /*22560*/  WARPSYNC.COLLECTIVE R15, `(.L_x_9226) ;  /* 0x000000000f087348 */ /* 0x000fea0003c00000 */
[----:B------:R0:W1:Y:S02]  /*22570*/  SHFL.IDX P6, R14, R13, R12, R11 ;  /* 0x0000000c0d0e7389 */ /* 0x00006400000c000b */
[----:B01----:R-:W-:Y:S01]  /*22580*/  ENDCOLLECTIVE ;  /* 0x000000000000791b */ /* 0x003fe20003800000 */
.L_x_9226:
        /* <DEDUP_REMOVED lines=8> */
[----:B------:R-:W-:Y:S02]  /*22610*/  CS2R R42, SRZ ;  /* 0x00000000002a7805 */ /* 0x000fe4000001ff00 */
[----:B--2---:R-:W-:Y:S01]  /*22620*/  @!P1 MOV R21, R9 ;  /* 0x0000000900159202 */ /* 0x004fe20000000f00 */
[----:B------:R-:W-:-:S02]  /*22630*/  @!P1 IMAD.MOV.U32 R20, RZ, RZ, R8 ;  /* 0x000000ffff149224 */ /* 0x000fc400078e0008 */
[----:B------:R-:W-:Y:S01]  /*22640*/  @!P1 IMAD.MOV.U32 R39, RZ, RZ, R11 ;  /* 0x000000ffff279224 */ /* 0x000fe200078e000b */
[----:B------:R-:W-:Y:S01]  /*22650*/  MOV R11, 0x181f ;  /* 0x0000181f000b7802 */ /* 0x000fe20000000f00 */
[----:B------:R-:W-:Y:S02]  /*22660*/  IMAD.MOV.U32 R0, RZ, RZ, R20 ;  /* 0x000000ffff007224 */ /* 0x000fe400078e0014 */
[----:B------:R-:W-:Y:S02]  /*22670*/  IMAD.MOV.U32 R12, RZ, RZ, R21 ;  /* 0x000000ffff0c7224 */ /* 0x000fe400078e0015 */
[----:B------:R-:W-:Y:S02]  /*22680*/  @!P1 IMAD.MOV.U32 R38, RZ, RZ, R10 ;  /* 0x000000ffff269224 */ /* 0x000fe400078e000a */
[----:B------:R-:W-:Y:S01]  /*22690*/  IMAD.MOV.U32 R9, RZ, RZ, R39 ;  /* 0x000000ffff097224 */ /* 0x000fe200078e0027 */
[----:B------:R-:W-:Y:S01]  /*226a0*/  PRMT R59, R0, 0x5410, R12 ;  /* 0x00005410003b7816 */ /* 0x000fe2000000000c */
[----:B------:R-:W-:-:S02]  /*226b0*/  IMAD.MOV.U32 R12, RZ, RZ, 0x3 ;  /* 0x00000003ff0c7424 */ /* 0x000fc400078e00ff */
[----:B------:R-:W-:-:S07]  /*226c0*/  IMAD.MOV.U32 R8, RZ, RZ, R38 ;  /* 0x000000ffff087224 */ /* 0x000fce00078e0026 */
[----:B-----5:R-:W-:Y:S05]  /*226d0*/  WARPSYNC.COLLECTIVE R15, `(.L_x_9227) ;  /* 0x000000000f087348 */ /* 0x020fea0003c00000 */
[----:B------:R0:W1:Y:S02]  /*226e0*/  SHFL.IDX P6, R14, R13, R12, R11 ;  /* 0x0000000c0d0e7389 */ /* 0x00006400000c000b */
[----:B01---5:R-:W-:Y:S01]  /*226f0*/  ENDCOLLECTIVE ;  /* 0x000000000000791b */ /* 0x023fe20003800000 */
.L_x_9227:
[----:B------:R-:W-:Y:S01]  /*22700*/  PRMT R52, R8, 0x5410, R9 ;  /* 0x0000541008347816 */ /* 0x000fe20000000009 */
[----:B------:R-:W-:Y:S02]  /*22710*/  @!P1 IMAD.MOV.U32 R40, RZ, RZ, R28 ;  /* 0x000000ffff289224 */ /* 0x000fe400078e001c */
[----:B------:R-:W-:Y:S02]  /*22720*/  @!P1 IMAD.MOV.U32 R41, RZ, RZ, R29 ;  /* 0x000000ffff299224 */ /* 0x000fe400078e001d */
[----:B------:R-:W-:Y:S01]  /*22730*/  @!P1 IMAD.MOV.U32 R42, RZ, RZ, R30 ;  /* 0x000000ffff2a9224 */ /* 0x000fe200078e001e */
[----:B------:R-:W-:Y:S01]  /*22740*/  MOV R8, R40 ;  /* 0x0000002800087202 */ /* 0x000fe20000000f00 */
[----:B------:R-:W-:Y:S02]  /*22750*/  @!P1 IMAD.MOV.U32 R43, RZ, RZ, R31 ;  /* 0x000000ffff2b9224 */ /* 0x000fe400078e001f */
[----:B------:R-:W-:Y:S02]  /*22760*/  IMAD.MOV.U32 R9, RZ, RZ, R41 ;  /* 0x000000ffff097224 */ /* 0x000fe400078e0029 */
[----:B------:R-:W-:-:S02]  /*22770*/  IMAD.MOV.U32 R10, RZ, RZ, R42 ;  /* 0x000000ffff0a7224 */ /* 0x000fc400078e002a */
[----:B------:R-:W-:Y:S01]  /*22780*/  IMAD.MOV.U32 R13, RZ, RZ, R32 ;  /* 0x000000ffff0d7224 */ /* 0x000fe200078e0020 */
[----:B------:R-:W-:Y:S02]  /*22790*/  PRMT R62, R8, 0x5410, R9 ;  /* 0x00005410083e7816 */ /* 0x000fe40000000009 */
[----:B------:R-:W-:Y:S01]  /*227a0*/  CS2R R8, SRZ ;  /* 0x0000000000087805 */ /* 0x000fe2000001ff00 */
[----:B------:R-:W-:-:S07]  /*227b0*/  IMAD.MOV.U32 R0, RZ, RZ, R14 ;  /* 0x000000ffff007224 */ /* 0x000fce00078e000e */
[----:B------:R-:W-:Y:S05]  /*227c0*/  WARPSYNC.COLLECTIVE R15, `(.L_x_9228) ;  /* 0x000000000f087348 */ /* 0x000fea0003c00000 */
[----:B------:R0:W1:Y:S02]  /*227d0*/  SHFL.IDX P6, R14, R13, R12, R11 ;  /* 0x0000000c0d0e7389 */ /* 0x00006400000c000b */
[----:B01----:R-:W-:Y:S01]  /*227e0*/  ENDCOLLECTIVE ;  /* 0x000000000000791b */ /* 0x003fe20003800000 */
.L_x_9228:
[----:B------:R-:W-:Y:S02]  /*227f0*/  IMAD.MOV.U32 R13, RZ, RZ, R33 ;  /* 0x000000ffff0d7224 */ /* 0x000fe400078e0021 */
[----:B------:R-:W-:-:S07]  /*22800*/  IMAD.MOV.U32 R32, RZ, RZ, R14 ;  /* 0x000000ffff207224 */ /* 0x000fce00078e000e */
[----:B------:R-:W-:Y:S05]  /*22810*/  WARPSYNC.COLLECTIVE R15, `(.L_x_9229) ;  /* 0x000000000f087348 */ /* 0x000fea0003c00000 */
[----:B------:R0:W1:Y:S02]  /*22820*/  SHFL.IDX P6, R14, R13, R12, R11 ;  /* 0x0000000c0d0e7389 */ /* 0x00006400000c000b */
[----:B01----:R-:W-:Y:S01]  /*22830*/  ENDCOLLECTIVE ;  /* 0x000000000000791b */ /* 0x003fe20003800000 */
.L_x_9229:
[----:B------:R-:W-:Y:S02]  /*22840*/  IMAD.MOV.U32 R13, RZ, RZ, R34 ;  /* 0x000000ffff0d7224 */ /* 0x000fe400078e0022 */
[----:B------:R-:W-:-:S07]  /*22850*/  IMAD.MOV.U32 R33, RZ, RZ, R14 ;  /* 0x000000ffff217224 */ /* 0x000fce00078e000e */
[----:B------:R-:W-:Y:S05]  /*22860*/  WARPSYNC.COLLECTIVE R15, `(.L_x_9230) ;  /* 0x000000000f087348 */ /* 0x000fea0003c00000 */
[----:B------:R0:W1:Y:S02]  /*22870*/  SHFL.IDX P6, R14, R13, R12, R11 ;  /* 0x0000000c0d0e7389 */ /* 0x00006400000c000b */
[----:B01----:R-:W-:Y:S01]  /*22880*/  ENDCOLLECTIVE ;  /* 0x000000000000791b */ /* 0x003fe20003800000 */
.L_x_9230:
[----:B------:R-:W-:-:S05]  /*22890*/  IMAD.MOV.U32 R11, RZ, RZ, R43 ;  /* 0x000000ffff0b7224 */ /* 0x000fca00078e002b */
[----:B------:R-:W-:Y:S02]  /*228a0*/  PRMT R63, R10, 0x5410, R11 ;  /* 0x000054100a3f7816 */ /* 0x000fe4000000000b */
[----:B------:R-:W-:Y:S01]  /*228b0*/  MOV R34, R14 ;  /* 0x0000000e00227202 */ /* 0x000fe20000000f00 */
[----:B------:R-:W-:Y:S06]  /*228c0*/  BRA `(.L_x_9231) ;  /* 0xfffffe9c00907947 */ /* 0x000fec000383ffff */
.L_x_8947:
[----:B0-----:R0:W1:Y:S02]  /*228d0*/  SYNCS.PHASECHK.TRANS64.TRYWAIT P4, [R2+URZ+0x28800], R29 ;  /* 0x0288001d020075a7 */ /* 0x001064000808017f */
[----:B-1----:R-:W-:Y:S05]  /*228e0*/  @!P4 NANOSLEEP.SYNCS 0x989680 ;  /* 0x009896800000c95d */ /* 0x002fea0003900000 */
[----:B------:R-:W1:Y:S02]  /*228f0*/  @!P4 SYNCS.PHASECHK.TRANS64 P4, [R2+URZ+0x28800], R29 ;  /* 0x0288001d0200c5a7 */ /* 0x000e64000808007f */
[----:B-1----:R-:W-:Y:S05]  /*22900*/  @!P4 BRA `(.L_x_8947) ;  /* 0xfffffffc00f0c947 */ /* 0x002fea000383ffff */
[----:B------:R-:W-:Y:S05]  /*22910*/  BRA `(.L_x_9232) ;  /* 0xfffffea000287947 */ /* 0x000fea000383ffff */
.L_x_8957:
[----:B-1----:R1:W2:Y:S02]  /*22920*/  SYNCS.PHASECHK.TRANS64.TRYWAIT P2, [R3+URZ+0x28830], R0 ;  /* 0x02883000030075a7 */ /* 0x0022a4000804017f */
[----:B--2---:R-:W-:Y:S05]  /*22930*/  @!P2 NANOSLEEP.SYNCS 0x989680 ;  /* 0x009896800000a95d */ /* 0x004fea0003900000 */
[----:B------:R-:W2:Y:S02]  /*22940*/  @!P2 SYNCS.PHASECHK.TRANS64 P2, [R3+URZ+0x28830], R0 ;  /* 0x028830000300a5a7 */ /* 0x000ea4000804007f */
[----:B--2---:R-:W-:Y:S05]  /*22950*/  @!P2 BRA `(.L_x_8957) ;  /* 0xfffffffc00f0a947 */ /* 0x004fea000383ffff */
[----:B------:R-:W-:Y:S05]  /*22960*/  BRA `(.L_x_8956) ;  /* 0xfffffeb800a47947 */ /* 0x000fea000383ffff */
.L_x_8963:
[----:B-1----:R1:W2:Y:S02]  /*22970*/  SYNCS.PHASECHK.TRANS64.TRYWAIT P4, [R0+URZ+0x28830], R7 ;  /* 0x02883007000075a7 */ /* 0x0022a4000808017f */
[----:B--2---:R-:W-:Y:S05]  /*22980*/  @!P4 NANOSLEEP.SYNCS 0x989680 ;  /* 0x009896800000c95d */ /* 0x004fea0003900000 */
[----:B------:R-:W2:Y:S02]  /*22990*/  @!P4 SYNCS.PHASECHK.TRANS64 P4, [R0+URZ+0x28830], R7 ;  /* 0x028830070000c5a7 */ /* 0x000ea4000808007f */
[----:B--2---:R-:W-:Y:S05]  /*229a0*/  @!P4 BRA `(.L_x_8963) ;  /* 0xfffffffc00f0c947 */ /* 0x004fea000383ffff */
[----:B------:R-:W-:Y:S05]  /*229b0*/  BRA `(.L_x_8962) ;  /* 0xfffffedc00e07947 */ /* 0x000fea000383ffff */
.L_x_8967:
[----:B-1----:R1:W2:Y:S02]  /*229c0*/  SYNCS.PHASECHK.TRANS64.TRYWAIT P3, [R6+URZ+0x28850], R0 ;  /* 0x02885000060075a7 */ /* 0x0022a4000806017f */
[----:B--2---:R-:W-:Y:S05]  /*229d0*/  @!P3 NANOSLEEP.SYNCS 0x989680 ;  /* 0x009896800000b95d */ /* 0x004fea0003900000 */
[----:B------:R-:W2:Y:S02]  /*229e0*/  @!P3 SYNCS.PHASECHK.TRANS64 P3, [R6+URZ+0x28850], R0 ;  /* 0x028850000600b5a7 */ /* 0x000ea4000806007f */
[----:B--2---:R-:W-:Y:S05]  /*229f0*/  @!P3 BRA `(.L_x_8967) ;  /* 0xfffffffc00f0b947 */ /* 0x004fea000383ffff */
[----:B------:R-:W-:Y:S05]  /*22a00*/  BRA `(.L_x_8964) ;  /* 0xfffffee000e07947 */ /* 0x000fea000383ffff */
.L_x_8974:
[----:B-1----:R1:W2:Y:S02]  /*22a10*/  SYNCS.PHASECHK.TRANS64.TRYWAIT P3, [R0+URZ+0x28830], R7 ;  /* 0x02883007000075a7 */ /* 0x0022a4000806017f */
[----:B--2---:R-:W-:Y:S05]  /*22a20*/  @!P3 NANOSLEEP.SYNCS 0x989680 ;  /* 0x009896800000b95d */ /* 0x004fea0003900000 */
[----:B------:R-:W2:Y:S02]  /*22a30*/  @!P3 SYNCS.PHASECHK.TRANS64 P3, [R0+URZ+0x28830], R7 ;  /* 0x028830070000b5a7 */ /* 0x000ea4000806007f */
[----:B--2---:R-:W-:Y:S05]  /*22a40*/  @!P3 BRA `(.L_x_8974) ;  /* 0xfffffffc00f0b947 */ /* 0x004fea000383ffff */
[----:B------:R-:W-:Y:S05]  /*22a50*/  BRA `(.L_x_8973) ;  /* 0xffffff0800847947 */ /* 0x000fea000383ffff */
.L_x_8978:
[----:B-1----:R1:W2:Y:S02]  /*22a60*/  SYNCS.PHASECHK.TRANS64.TRYWAIT P2, [R6+URZ+0x28850], R0 ;  /* 0x02885000060075a7 */ /* 0x0022a4000804017f */
[----:B--2---:R-:W-:Y:S05]  /*22a70*/  @!P2 NANOSLEEP.SYNCS 0x989680 ;  /* 0x009896800000a95d */ /* 0x004fea0003900000 */
[----:B------:R-:W2:Y:S02]  /*22a80*/  @!P2 SYNCS.PHASECHK.TRANS64 P2, [R6+URZ+0x28850], R0 ;  /* 0x028850000600a5a7 */ /* 0x000ea4000804007f */
[----:B--2---:R-:W-:Y:S05]  /*22a90*/  @!P2 BRA `(.L_x_8978) ;  /* 0xfffffffc00f0a947 */ /* 0x004fea000383ffff */
[----:B------:R-:W-:Y:S05]  /*22aa0*/  BRA `(.L_x_8975) ;  /* 0xffffff0c00847947 */ /* 0x000fea000383ffff */
.L_x_8983:
[----:B-1----:R1:W2:Y:S02]  /*22ab0*/  SYNCS.PHASECHK.TRANS64.TRYWAIT P0, [R14+URZ+0x28850], R5 ;  /* 0x028850050e0075a7 */ /* 0x0022a4000800017f */
[----:B--2---:R-:W-:Y:S05]  /*22ac0*/  @!P0 NANOSLEEP.SYNCS 0x989680 ;  /* 0x009896800000895d */ /* 0x004fea0003900000 */
[----:B------:R-:W2:Y:S02]  /*22ad0*/  @!P0 SYNCS.PHASECHK.TRANS64 P0, [R14+URZ+0x28850], R5 ;  /* 0x028850050e0085a7 */ /* 0x000ea4000800007f */
[----:B--2---:R-:W-:Y:S05]  /*22ae0*/  @!P0 BRA `(.L_x_8983) ;  /* 0xfffffffc00f08947 */ /* 0x004fea000383ffff */
[----:B------:R-:W-:Y:S05]  /*22af0*/  BRA `(.L_x_8982) ;  /* 0xffffff2800b47947 */ /* 0x000fea000383ffff */
.L_x_8988:
[----:B------:R-:W-:Y:S01]  /*22b00*/  IMAD.MOV.U32 R13, RZ, RZ, R4 ;  /* 0x000000ffff0d7224 */ /* 0x000fe200078e0004 */
[----:B------:R-:W-:Y:S01]  /*22b10*/  MOV R15, 0xffffffff ;  /* 0xffffffff000f7802 */ /* 0x000fe20000000f00 */
[----:B------:R-:W-:Y:S02]  /*22b20*/  IMAD.MOV.U32 R12, RZ, RZ, RZ ;  /* 0x000000ffff0c7224 */ /* 0x000fe400078e00ff */
[----:B------:R-:W-:-:S07]  /*22b30*/  IMAD.MOV.U32 R11, RZ, RZ, 0x181f ;  /* 0x0000181fff0b7424 */ /* 0x000fce00078e00ff */
[----:B-----5:R-:W-:Y:S05]  /*22b40*/  WARPSYNC.COLLECTIVE R15, `(.L_x_9233) ;  /* 0x000000000f087348 */ /* 0x020fea0003c00000 */
[----:B------:R0:W1:Y:S02]  /*22b50*/  SHFL.IDX P6, R14, R13, R12, R11 ;  /* 0x0000000c0d0e7389 */ /* 0x00006400000c000b */
[----:B01---5:R-:W-:Y:S01]  /*22b60*/  ENDCOLLECTIVE ;  /* 0x000000000000791b */ /* 0x023fe20003800000 */
.L_x_9233:
[----:B------:R-:W-:Y:S02]  /*22b70*/  IMAD.MOV.U32 R13, RZ, RZ, R0 ;  /* 0x000000ffff0d7224 */ /* 0x000fe400078e0000 */
[----:B------:R-:W-:-:S07]  /*22b80*/  IMAD.MOV.U32 R3, RZ, RZ, R14 ;  /* 0x000000ffff037224 */ /* 0x000fce00078e000e */
[----:B------:R-:W-:Y:S05]  /*22b90*/  WARPSYNC.COLLECTIVE R15, `(.L_x_9234) ;  /* 0x000000000f087348 */ /* 0x000fea0003c00000 */
[----:B------:R0:W1:Y:S02]  /*22ba0*/  SHFL.IDX P6, R14, R13, R12, R11 ;  /* 0x0000000c0d0e7389 */ /* 0x00006400000c000b */
[----:B01----:R-:W-:Y:S01]  /*22bb0*/  ENDCOLLECTIVE ;  /* 0x000000000000791b */ /* 0x003fe20003800000 */
.L_x_9234:
[----:B------:R-:W-:Y:S05]  /*22bc0*/  BRA `(.L_x_9235) ;  /* 0xffffff4400787947 */ /* 0x000fea000383ffff */
.L_x_8991:
[----:B------:R-:W-:Y:S01]  /*22bd0*/  BSSY B1, `(.L_x_9236) ;  /* 0x0000008000017945 */ /* 0x000fe20003800000 */
[----:B------:R-:W-:Y:S02]  /*22be0*/  IMAD.MOV.U32 R13, RZ, RZ, R4 ;  /* 0x000000ffff0d7224 */ /* 0x000fe400078e0004 */
[----:B------:R-:W-:Y:S02]  /*22bf0*/  IMAD.MOV.U32 R12, RZ, RZ, 0x1 ;  /* 0x00000001ff0c7424 */ /* 0x000fe400078e00ff */
[----:B------:R-:W-:Y:S02]  /*22c00*/  IMAD.MOV.U32 R11, RZ, RZ, 0x181f ;  /* 0x0000181fff0b7424 */ /* 0x000fe400078e00ff */
[----:B---3--:R-:W-:-:S07]  /*22c10*/  IMAD.MOV.U32 R15, RZ, RZ, -0x1 ;  /* 0xffffffffff0f7424 */ /* 0x008fce00078e00ff */
[----:B012--5:R-:W-:Y:S05]  /*22c20*/  WARPSYNC.COLLECTIVE R15, `(.L_x_9237) ;  /* 0x000000000f087348 */ /* 0x027fea0003c00000 */
[----:B--2---:R2:W3:Y:S02]  /*22c30*/  SHFL.IDX P6, R14, R13, R12, R11 ;  /* 0x0000000c0d0e7389 */ /* 0x0044e400000c000b */
[----:B0123-5:R-:W-:Y:S01]  /*22c40*/  ENDCOLLECTIVE ;  /* 0x000000000000791b */ /* 0x02ffe20003800000 */
.L_x_9237:
[----:B------:R-:W-:Y:S05]  /*22c50*/  BSYNC B1 ;  /* 0x0000000000017941 */ /* 0x000fea0003800000 */
.L_x_9236:
        /* <DEDUP_REMOVED lines=8> */
.L_x_9238:
[----:B------:R-:W-:Y:S05]  /*22ce0*/  BRA `(.L_x_9239) ;  /* 0xffffff4400747947 */ /* 0x000fea000383ffff */
.L_x_8994:
[----:B------:R-:W-:Y:S01]  /*22cf0*/  BSSY B1, `(.L_x_9240) ;  /* 0x0000008000017945 */ /* 0x000fe20003800000 */
[----:B------:R-:W-:Y:S01]  /*22d00*/  IMAD.MOV.U32 R13, RZ, RZ, R4 ;  /* 0x000000ffff0d7224 */ /* 0x000fe200078e0004 */
[----:B------:R-:W-:Y:S01]  /*22d10*/  MOV R11, 0x181f ;  /* 0x0000181f000b7802 */ /* 0x000fe20000000f00 */
[----:B------:R-:W-:Y:S02]  /*22d20*/  IMAD.MOV.U32 R12, RZ, RZ, 0x2 ;  /* 0x00000002ff0c7424 */ /* 0x000fe400078e00ff */
[----:B---3--:R-:W-:-:S07]  /*22d30*/  IMAD.MOV.U32 R15, RZ, RZ, -0x1 ;  /* 0xffffffffff0f7424 */ /* 0x008fce00078e00ff */
[----:B012-45:R-:W-:Y:S05]  /*22d40*/  WARPSYNC.COLLECTIVE R15, `(.L_x_9241) ;  /* 0x000000000f087348 */ /* 0x037fea0003c00000 */
[----:B--2---:R2:W3:Y:S02]  /*22d50*/  SHFL.IDX P6, R14, R13, R12, R11 ;  /* 0x0000000c0d0e7389 */ /* 0x0044e400000c000b */
[----:B012345:R-:W-:Y:S01]  /*22d60*/  ENDCOLLECTIVE ;  /* 0x000000000000791b */ /* 0x03ffe20003800000 */
.L_x_9241:
[----:B------:R-:W-:Y:S05]  /*22d70*/  BSYNC B1 ;  /* 0x0000000000017941 */ /* 0x000fea0003800000 */
.L_x_9240:
        /* <DEDUP_REMOVED lines=8> */
.L_x_9242:
[----:B------:R-:W-:Y:S05]  /*22e00*/  BRA `(.L_x_9243) ;  /* 0xffffff4400747947 */ /* 0x000fea000383ffff */
.L_x_8997:
[----:B------:R-:W-:Y:S01]  /*22e10*/  BSSY B1, `(.L_x_9244) ;  /* 0x0000008000017945 */ /* 0x000fe20003800000 */
[----:B------:R-:W-:Y:S01]  /*22e20*/  MOV R13, R4 ;  /* 0x00000004000d7202 */ /* 0x000fe20000000f00 */
[----:B------:R-:W-:Y:S02]  /*22e30*/  IMAD.MOV.U32 R12, RZ, RZ, 0x3 ;  /* 0x00000003ff0c7424 */ /* 0x000fe400078e00ff */
[----:B------:R-:W-:Y:S02]  /*22e40*/  IMAD.MOV.U32 R11, RZ, RZ, 0x181f ;  /* 0x0000181fff0b7424 */ /* 0x000fe400078e00ff */
[----:B---3--:R-:W-:-:S07]  /*22e50*/  IMAD.MOV.U32 R15, RZ, RZ, -0x1 ;  /* 0xffffffffff0f7424 */ /* 0x008fce00078e00ff */
[----:B012-45:R-:W-:Y:S05]  /*22e60*/  WARPSYNC.COLLECTIVE R15, `(.L_x_9245) ;  /* 0x000000000f087348 */ /* 0x037fea0003c00000 */
[----:B--2---:R2:W3:Y:S02]  /*22e70*/  SHFL.IDX P6, R14, R13, R12, R11 ;  /* 0x0000000c0d0e7389 */ /* 0x0044e400000c000b */
[----:B012345:R-:W-:Y:S01]  /*22e80*/  ENDCOLLECTIVE ;  /* 0x000000000000791b */ /* 0x03ffe20003800000 */
.L_x_9245:
[----:B------:R-:W-:Y:S05]  /*22e90*/  BSYNC B1 ;  /* 0x0000000000017941 */ /* 0x000fea0003800000 */
.L_x_9244:
        /* <DEDUP_REMOVED lines=8> */
.L_x_9246:
[----:B------:R-:W-:Y:S05]  /*22f20*/  BRA `(.L_x_9247) ;  /* 0xffffff4400747947 */ /* 0x000fea000383ffff */
.L_x_8999:
[----:B------:R-:W-:Y:S02]  /*22f30*/  IMAD.MOV.U32 R13, RZ, RZ, R4 ;  /* 0x000000ffff0d7224 */ /* 0x000fe400078e0004 */
[----:B------:R-:W-:Y:S02]  /*22f40*/  IMAD.MOV.U32 R12, RZ, RZ, RZ ;  /* 0x000000ffff0c7224 */ /* 0x000fe400078e00ff */
[----:B------:R-:W-:Y:S02]  /*22f50*/  IMAD.MOV.U32 R11, RZ, RZ, 0x1c1f ;  /* 0x00001c1fff0b7424 */ /* 0x000fe400078e00ff */
[----:B------:R-:W-:-:S07]  /*22f60*/  IMAD.MOV.U32 R15, RZ, RZ, -0x1 ;  /* 0xffffffffff0f7424 */ /* 0x000fce00078e00ff */
[----:B------:R-:W-:Y:S05]  /*22f70*/  WARPSYNC.COLLECTIVE R15, `(.L_x_9248) ;  /* 0x000000000f087348 */ /* 0x000fea0003c00000 */
[----:B------:R0:W1:Y:S02]  /*22f80*/  SHFL.IDX P6, R14, R13, R12, R11 ;  /* 0x0000000c0d0e7389 */ /* 0x00006400000c000b */
[----:B01----:R-:W-:Y:S01]  /*22f90*/  ENDCOLLECTIVE ;  /* 0x000000000000791b */ /* 0x003fe20003800000 */
.L_x_9248:
[----:B------:R-:W-:Y:S01]  /*22fa0*/  MOV R13, R3 ;  /* 0x00000003000d7202 */ /* 0x000fe20000000f00 */
[----:B------:R-:W-:-:S07]  /*22fb0*/  IMAD.MOV.U32 R0, RZ, RZ, R14 ;  /* 0x000000ffff007224 */ /* 0x000fce00078e000e */
[----:B------:R-:W-:Y:S05]  /*22fc0*/  WARPSYNC.COLLECTIVE R15, `(.L_x_9249) ;  /* 0x000000000f087348 */ /* 0x000fea0003c00000 */
[----:B------:R0:W1:Y:S02]  /*22fd0*/  SHFL.IDX P6, R14, R13, R12, R11 ;  /* 0x0000000c0d0e7389 */ /* 0x00006400000c000b */
[----:B01----:R-:W-:Y:S01]  /*22fe0*/  ENDCOLLECTIVE ;  /* 0x000000000000791b */ /* 0x003fe20003800000 */
.L_x_9249:
[----:B------:R-:W-:Y:S05]  /*22ff0*/  BRA `(.L_x_9250) ;  /* 0xffffff4800307947 */ /* 0x000fea000383ffff */
.L_x_9002:
        /* <DEDUP_REMOVED lines=8> */
.L_x_9252:
[----:B------:R-:W-:Y:S05]  /*23080*/  BSYNC B1 ;  /* 0x0000000000017941 */ /* 0x000fea0003800000 */
.L_x_9251:
        /* <DEDUP_REMOVED lines=8> */
.L_x_9253:
[----:B------:R-:W-:Y:S05]  /*23110*/  BRA `(.L_x_9254) ;  /* 0xffffff4c00447947 */ /* 0x000fea000383ffff */
.L_x_9006:
[----:B------:R-:W-:Y:S02]  /*23120*/  IMAD.MOV.U32 R13, RZ, RZ, R4 ;  /* 0x000000ffff0d7224 */ /* 0x000fe400078e0004 */
[----:B------:R-:W-:Y:S02]  /*23130*/  IMAD.MOV.U32 R12, RZ, RZ, RZ ;  /* 0x000000ffff0c7224 */ /* 0x000fe400078e00ff */
[----:B------:R-:W-:Y:S02]  /*23140*/  IMAD.MOV.U32 R11, RZ, RZ, 0x181f ;  /* 0x0000181fff0b7424 */ /* 0x000fe400078e00ff */
[----:B------:R-:W-:-:S07]  /*23150*/  IMAD.MOV.U32 R15, RZ, RZ, -0x1 ;  /* 0xffffffffff0f7424 */ /* 0x000fce00078e00ff */
[----:B0-----:R-:W-:Y:S05]  /*23160*/  WARPSYNC.COLLECTIVE R15, `(.L_x_9255) ;  /* 0x000000000f087348 */ /* 0x001fea0003c00000 */
[----:B------:R1:W2:Y:S02]  /*23170*/  SHFL.IDX P6, R14, R13, R12, R11 ;  /* 0x0000000c0d0e7389 */ /* 0x0002a400000c000b */
[----:B012---:R-:W-:Y:S01]  /*23180*/  ENDCOLLECTIVE ;  /* 0x000000000000791b */ /* 0x007fe20003800000 */
.L_x_9255:
[----:B------:R-:W-:Y:S01]  /*23190*/  IMAD.MOV.U32 R13, RZ, RZ, R0 ;  /* 0x000000ffff0d7224 */ /* 0x000fe200078e0000 */
[----:B------:R-:W-:-:S07]  /*231a0*/  MOV R3, R14 ;  /* 0x0000000e00037202 */ /* 0x000fce0000000f00 */
[----:B------:R-:W-:Y:S05]  /*231b0*/  WARPSYNC.COLLECTIVE R15, `(.L_x_9256) ;  /* 0x000000000f087348 */ /* 0x000fea0003c00000 */
[----:B------:R0:W1:Y:S02]  /*231c0*/  SHFL.IDX P6, R14, R13, R12, R11 ;  /* 0x0000000c0d0e7389 */ /* 0x00006400000c000b */
[----:B01----:R-:W-:Y:S01]  /*231d0*/  ENDCOLLECTIVE ;  /* 0x000000000000791b */ /* 0x003fe20003800000 */
.L_x_9256:
[----:B------:R-:W-:Y:S05]  /*231e0*/  BRA `(.L_x_9257) ;  /* 0xffffff5800547947 */ /* 0x000fea000383ffff */
.L_x_9009:
[----:B------:R-:W-:Y:S01]  /*231f0*/  BSSY B1, `(.L_x_9258) ;  /* 0x0000008000017945 */ /* 0x000fe20003800000 */
[----:B------:R-:W-:Y:S02]  /*23200*/  IMAD.MOV.U32 R13, RZ, RZ, R4 ;  /* 0x000000ffff0d7224 */ /* 0x000fe400078e0004 */
[----:B------:R-:W-:Y:S02]  /*23210*/  IMAD.MOV.U32 R12, RZ, RZ, 0x1 ;  /* 0x00000001ff0c7424 */ /* 0x000fe400078e00ff */
[----:B------:R-:W-:Y:S02]  /*23220*/  IMAD.MOV.U32 R11, RZ, RZ, 0x181f ;  /* 0x0000181fff0b7424 */ /* 0x000fe400078e00ff */
[----:B----4-:R-:W-:-:S07]  /*23230*/  IMAD.MOV.U32 R15, RZ, RZ, -0x1 ;  /* 0xffffffffff0f7424 */ /* 0x010fce00078e00ff */
[----:B0123--:R-:W-:Y:S05]  /*23240*/  WARPSYNC.COLLECTIVE R15, `(.L_x_9259) ;  /* 0x000000000f087348 */ /* 0x00ffea0003c00000 */
[----:B---3--:R3:W4:Y:S02]  /*23250*/  SHFL.IDX P6, R14, R13, R12, R11 ;  /* 0x0000000c0d0e7389 */ /* 0x00872400000c000b */
[----:B01234-:R-:W-:Y:S01]  /*23260*/  ENDCOLLECTIVE ;  /* 0x000000000000791b */ /* 0x01ffe20003800000 */
.L_x_9259:
[----:B------:R-:W-:Y:S05]  /*23270*/  BSYNC B1 ;  /* 0x0000000000017941 */ /* 0x000fea0003800000 */
.L_x_9258:
        /* <DEDUP_REMOVED lines=8> */
.L_x_9260:
[----:B------:R-:W-:Y:S05]  /*23300*/  BRA `(.L_x_9261) ;  /* 0xffffff5800547947 */ /* 0x000fea000383ffff */
.L_x_9012:
[----:B------:R-:W-:Y:S01]  /*23310*/  BSSY B1, `(.L_x_9262) ;  /* 0x0000008000017945 */ /* 0x000fe20003800000 */
[----:B------:R-:W-:Y:S01]  /*23320*/  IMAD.MOV.U32 R13, RZ, RZ, R4 ;  /* 0x000000ffff0d7224 */ /* 0x000fe200078e0004 */
[----:B----4-:R-:W-:Y:S01]  /*23330*/  MOV R15, 0xffffffff ;  /* 0xffffffff000f7802 */ /* 0x010fe20000000f00 */
[----:B------:R-:W-:Y:S02]  /*23340*/  IMAD.MOV.U32 R12, RZ, RZ, 0x2 ;  /* 0x00000002ff0c7424 */ /* 0x000fe400078e00ff */
[----:B------:R-:W-:-:S07]  /*23350*/  IMAD.MOV.U32 R11, RZ, RZ, 0x181f ;  /* 0x0000181fff0b7424 */ /* 0x000fce00078e00ff */
[----:B0123--:R-:W-:Y:S05]  /*23360*/  WARPSYNC.COLLECTIVE R15, `(.L_x_9263) ;  /* 0x000000000f087348 */ /* 0x00ffea0003c00000 */
[----:B---3--:R3:W4:Y:S02]  /*23370*/  SHFL.IDX P6, R14, R13, R12, R11 ;  /* 0x0000000c0d0e7389 */ /* 0x00872400000c000b */
[----:B01234-:R-:W-:Y:S01]  /*23380*/  ENDCOLLECTIVE ;  /* 0x000000000000791b */ /* 0x01ffe20003800000 */
.L_x_9263:
[----:B------:R-:W-:Y:S05]  /*23390*/  BSYNC B1 ;  /* 0x0000000000017941 */ /* 0x000fea0003800000 */
.L_x_9262:
        /* <DEDUP_REMOVED lines=8> */
.L_x_9264:
[----:B------:R-:W-:Y:S05]  /*23420*/  BRA `(.L_x_9265) ;  /* 0xffffff5800547947 */ /* 0x000fea000383ffff */
.L_x_9015:
        /* <DEDUP_REMOVED lines=8> */
.L_x_9267:
[----:B------:R-:W-:Y:S05]  /*234b0*/  BSYNC B1 ;  /* 0x0000000000017941 */ /* 0x000fea0003800000 */
.L_x_9266:
        /* <DEDUP_REMOVED lines=8> */
.L_x_9268:
[----:B------:R-:W-:Y:S05]  /*23540*/  BRA `(.L_x_9269) ;  /* 0xffffff5800547947 */ /* 0x000fea000383ffff */
.L_x_9034:
        /* <DEDUP_REMOVED lines=11> */
.L_x_9271:
[----:B------:R-:W-:Y:S05]  /*23600*/  BSYNC B1 ;  /* 0x0000000000017941 */ /* 0x000fea0003800000 */
.L_x_9270:
[----:B------:R-:W-:Y:S05]  /*23610*/  BRA `(.L_x_9272) ;  /* 0xffffff7400d47947 */ /* 0x000fea000383ffff */
.L_x_9036:
[----:B------:R-:W-:Y:S01]  /*23620*/  BSSY B1, `(.L_x_9273) ;  /* 0x0000006000017945 */ /* 0x000fe20003800000 */
[----:B------:R-:W-:-:S07]  /*23630*/  IMAD.MOV.U32 R15, RZ, RZ, -0x1 ;  /* 0xffffffffff0f7424 */ /* 0x000fce00078e00ff */
[----:B0-----:R-:W-:Y:S05]  /*23640*/  WARPSYNC.COLLECTIVE R15, `(.L_x_9274) ;  /* 0x000000000f0c7348 */ /* 0x001fea0003c00000 */
[----:B------:R-:W-:Y:S02]  /*23650*/  ELECT P6, UR62, PT ;  /* 0x00000000003e782f */ /* 0x000fe400038c0000 */
[----:B------:R-:W-:Y:S01]  /*23660*/  MOV R14, UR62 ;  /* 0x0000003e000e7c02 */ /* 0x000fe20008000f00 */
[----:B0-----:R-:W-:Y:S10]  /*23670*/  ENDCOLLECTIVE ;  /* 0x000000000000791b */ /* 0x001ff40003800000 */
.L_x_9274:
[----:B------:R-:W-:Y:S05]  /*23680*/  BSYNC B1 ;  /* 0x0000000000017941 */ /* 0x000fea0003800000 */
.L_x_9273:
[----:B------:R-:W-:Y:S01]  /*23690*/  PLOP3.LUT P1, PT, P6, PT, PT, 0x80, 0x0 ;  /* 0x000000000000781c */ /* 0x000fe2000372f070 */
[----:B------:R-:W-:-:S12]  /*236a0*/  BRA `(.L_x_9035) ;  /* 0xffffff7400c87947 */ /* 0x000fd8000383ffff */
.L_x_9038:
[----:B0-----:R0:W1:Y:S02]  /*236b0*/  SYNCS.PHASECHK.TRANS64.TRYWAIT P0, [R18+URZ+0x28820], R2 ;  /* 0x02882002120075a7 */ /* 0x001064000800017f */
[----:B-1----:R-:W-:Y:S05]  /*236c0*/  @!P0 NANOSLEEP.SYNCS 0x989680 ;  /* 0x009896800000895d */ /* 0x002fea0003900000 */
[----:B------:R-:W1:Y:S02]  /*236d0*/  @!P0 SYNCS.PHASECHK.TRANS64 P0, [R18+URZ+0x28820], R2 ;  /* 0x02882002120085a7 */ /* 0x000e64000800007f */
[----:B-1----:R-:W-:Y:S05]  /*236e0*/  @!P0 BRA `(.L_x_9038) ;  /* 0xfffffffc00f08947 */ /* 0x002fea000383ffff */
[----:B------:R-:W-:Y:S05]  /*236f0*/  BRA `(.L_x_9275) ;  /* 0xffffff7400d87947 */ /* 0x000fea000383ffff */
.L_x_9042:
[----:B-1----:R1:W2:Y:S02]  /*23700*/  SYNCS.PHASECHK.TRANS64.TRYWAIT P0, [R5+URZ+0x288a0], R8 ;  /* 0x0288a008050075a7 */ /* 0x0022a4000800017f */
[----:B--2---:R-:W-:Y:S05]  /*23710*/  @!P0 NANOSLEEP.SYNCS 0x989680 ;  /* 0x009896800000895d */ /* 0x004fea0003900000 */
[----:B------:R-:W2:Y:S02]  /*23720*/  @!P0 SYNCS.PHASECHK.TRANS64 P0, [R5+URZ+0x288a0], R8 ;  /* 0x0288a008050085a7 */ /* 0x000ea4000800007f */
[----:B--2---:R-:W-:Y:S05]  /*23730*/  @!P0 BRA `(.L_x_9042) ;  /* 0xfffffffc00f08947 */ /* 0x004fea000383ffff */
[----:B------:R-:W-:Y:S05]  /*23740*/  BRA `(.L_x_9276) ;  /* 0xffffff7400f87947 */ /* 0x000fea000383ffff */
.L_x_9048:
[----:B0-----:R0:W2:Y:S02]  /*23750*/  SYNCS.PHASECHK.TRANS64.TRYWAIT P0, [R5+URZ+0x288c0], R8 ;  /* 0x0288c008050075a7 */ /* 0x0010a4000800017f */
[----:B--2---:R-:W-:Y:S05]  /*23760*/  @!P0 NANOSLEEP.SYNCS 0x989680 ;  /* 0x009896800000895d */ /* 0x004fea0003900000 */
[----:B------:R-:W2:Y:S02]  /*23770*/  @!P0 SYNCS.PHASECHK.TRANS64 P0, [R5+URZ+0x288c0], R8 ;  /* 0x0288c008050085a7 */ /* 0x000ea4000800007f */
[----:B--2---:R-:W-:Y:S05]  /*23780*/  @!P0 BRA `(.L_x_9048) ;  /* 0xfffffffc00f08947 */ /* 0x004fea000383ffff */
[----:B------:R-:W-:Y:S05]  /*23790*/  BRA `(.L_x_9277) ;  /* 0xffffff7800b87947 */ /* 0x000fea000383ffff */
.L_x_9056:
[----:B0-----:R0:W1:Y:S02]  /*237a0*/  SYNCS.PHASECHK.TRANS64.TRYWAIT P0, [R6+URZ+0x288a0], R5 ;  /* 0x0288a005060075a7 */ /* 0x001064000800017f */
[----:B-1----:R-:W-:Y:S05]  /*237b0*/  @!P0 NANOSLEEP.SYNCS 0x989680 ;  /* 0x009896800000895d */ /* 0x002fea0003900000 */
[----:B------:R-:W1:Y:S02]  /*237c0*/  @!P0 SYNCS.PHASECHK.TRANS64 P0, [R6+URZ+0x288a0], R5 ;  /* 0x0288a005060085a7 */ /* 0x000e64000800007f */
[----:B-1----:R-:W-:Y:S05]  /*237d0*/  @!P0 BRA `(.L_x_9056) ;  /* 0xfffffffc00f08947 */ /* 0x002fea000383ffff */
[----:B------:R-:W-:Y:S05]  /*237e0*/  BRA `(.L_x_9278) ;  /* 0xffffff7c00c87947 */ /* 0x000fea000383ffff */
.L_x_9062:
[----:B-1----:R1:W2:Y:S02]  /*237f0*/  SYNCS.PHASECHK.TRANS64.TRYWAIT P0, [R6+URZ+0x288c0], R5 ;  /* 0x0288c005060075a7 */ /* 0x0022a4000800017f */
[----:B--2---:R-:W-:Y:S05]  /*23800*/  @!P0 NANOSLEEP.SYNCS 0x989680 ;  /* 0x009896800000895d */ /* 0x004fea0003900000 */
[----:B------:R-:W2:Y:S02]  /*23810*/  @!P0 SYNCS.PHASECHK.TRANS64 P0, [R6+URZ+0x288c0], R5 ;  /* 0x0288c005060085a7 */ /* 0x000ea4000800007f */
[----:B--2---:R-:W-:Y:S05]  /*23820*/  @!P0 BRA `(.L_x_9062) ;  /* 0xfffffffc00f08947 */ /* 0x004fea000383ffff */
[----:B------:R-:W-:Y:S05]  /*23830*/  BRA `(.L_x_9279) ;  /* 0xffffff8000807947 */ /* 0x000fea000383ffff */
.L_x_9078:
[----:B------:R-:W0:Y:S01]  /*23840*/  S2R R4, SR_TID.X ;  /* 0x0000000000047919 */ /* 0x000e220000002100 */
[----:B------:R-:W-:Y:S01]  /*23850*/  BSSY B0, `(.L_x_9280) ;  /* 0x000000a000007945 */ /* 0x000fe20003800000 */
[----:B------:R-:W-:Y:S01]  /*23860*/  MOV R12, RZ ;  /* 0x000000ff000c7202 */ /* 0x000fe20000000f00 */
        /* <DEDUP_REMOVED lines=8> */
.L_x_9281:
[----:B------:R-:W-:Y:S05]  /*238f0*/  BSYNC B0 ;  /* 0x0000000000007941 */ /* 0x000fea0003800000 */
.L_x_9280:
[----:B------:R-:W-:Y:S05]  /*23900*/  BRA `(.L_x_9282) ;  /* 0xffffff8c00b47947 */ /* 0x000fea000383ffff */
.L_x_9080:
[----:B------:R-:W-:Y:S01]  /*23910*/  BSSY B0, `(.L_x_9283) ;  /* 0x0000006000007945 */ /* 0x000fe20003800000 */
[----:B------:R-:W-:-:S07]  /*23920*/  IMAD.MOV.U32 R15, RZ, RZ, -0x1 ;  /* 0xffffffffff0f7424 */ /* 0x000fce00078e00ff */
[----:B0-----:R-:W-:Y:S05]  /*23930*/  WARPSYNC.COLLECTIVE R15, `(.L_x_9284) ;  /* 0x000000000f0c7348 */ /* 0x001fea0003c00000 */
[----:B------:R-:W-:Y:S02]  /*23940*/  ELECT P6, UR62, PT ;  /* 0x00000000003e782f */ /* 0x000fe400038c0000 */
[----:B------:R-:W-:Y:S01]  /*23950*/  MOV R14, UR62 ;  /* 0x0000003e000e7c02 */ /* 0x000fe20008000f00 */
[----:B0-----:R-:W-:Y:S10]  /*23960*/  ENDCOLLECTIVE ;  /* 0x000000000000791b */ /* 0x001ff40003800000 */
.L_x_9284:
[----:B------:R-:W-:Y:S05]  /*23970*/  BSYNC B0 ;  /* 0x0000000000007941 */ /* 0x000fea0003800000 */
.L_x_9283:
[----:B------:R-:W-:Y:S05]  /*23980*/  BRA `(.L_x_9285) ;  /* 0xffffff8c00c07947 */ /* 0x000fea000383ffff */
.L_x_9082:
[----:B0-----:R0:W1:Y:S02]  /*23990*/  SYNCS.PHASECHK.TRANS64.TRYWAIT P0, [R0+URZ+0x28840], R2 ;  /* 0x02884002000075a7 */ /* 0x001064000800017f */
[----:B-1----:R-:W-:Y:S05]  /*239a0*/  @!P0 NANOSLEEP.SYNCS 0x989680 ;  /* 0x009896800000895d */ /* 0x002fea0003900000 */
[----:B------:R-:W1:Y:S02]  /*239b0*/  @!P0 SYNCS.PHASECHK.TRANS64 P0, [R0+URZ+0x28840], R2 ;  /* 0x02884002000085a7 */ /* 0x000e64000800007f */
[----:B-1----:R-:W-:Y:S05]  /*239c0*/  @!P0 BRA `(.L_x_9082) ;  /* 0xfffffffc00f08947 */ /* 0x002fea000383ffff */
[----:B------:R-:W-:Y:S05]  /*239d0*/  BRA `(.L_x_9286) ;  /* 0xffffff9000207947 */ /* 0x000fea000383ffff */
.L_x_9086:
[----:B------:R-:W2:Y:S01]  /*239e0*/  LDL.LU R11, [R1+0x50] ;  /* 0x00005000010b7983 */ /* 0x000ea20000300800 */
[----:B------:R-:W-:Y:S01]  /*239f0*/  IMAD.MOV.U32 R13, RZ, RZ, R3 ;  /* 0x000000ffff0d7224 */ /* 0x000fe200078e0003 */
[----:B------:R-:W-:Y:S01]  /*23a00*/  MOV R15, 0xffffffff ;  /* 0xffffffff000f7802 */ /* 0x000fe20000000f00 */
[----:B------:R-:W-:Y:S01]  /*23a10*/  IMAD.MOV.U32 R12, RZ, RZ, RZ ;  /* 0x000000ffff0c7224 */ /* 0x000fe200078e00ff */
[----:B------:R-:W1:Y:S02]  /*23a20*/  S2R R5, SR_TID.X ;  /* 0x0000000000057919 */ /* 0x000e640000002100 */
[----:B-1----:R-:W-:-:S04]  /*23a30*/  LOP3.LUT R5, R5, 0x7f, RZ, 0xc0, !PT ;  /* 0x0000007f05057812 */ /* 0x002fc800078ec0ff */
[----:B------:R-:W-:-:S05]  /*23a40*/  SHF.R.U32.HI R0, RZ, 0x3, R5 ;  /* 0x00000003ff007819 */ /* 0x000fca0000011605 */
[----:B------:R-:W-:-:S04]  /*23a50*/  IMAD R0, R10, 0x80, R0 ;  /* 0x000000800a007824 */ /* 0x000fc800078e0200 */
[----:B------:R-:W-:Y:S02]  /*23a60*/  VIADD R5, R0, 0x10 ;  /* 0x0000001000057836 */ /* 0x000fe40000000000 */
[----:B--2---:R-:W-:Y:S02]  /*23a70*/  IMAD R2, R11, R7, RZ ;  /* 0x000000070b027224 */ /* 0x004fe400078e02ff */
[----:B------:R-:W-:-:S03]  /*23a80*/  IMAD.MOV.U32 R11, RZ, RZ, 0x181f ;  /* 0x0000181fff0b7424 */ /* 0x000fc600078e00ff */
[----:B------:R-:W-:-:S13]  /*23a90*/  ISETP.GE.AND P2, PT, R0, R2, PT ;  /* 0x000000020000720c */ /* 0x000fda0003f46270 */
[----:B0----5:R-:W-:Y:S05]  /*23aa0*/  WARPSYNC.COLLECTIVE R15, `(.L_x_9287) ;  /* 0x000000000f087348 */ /* 0x021fea0003c00000 */
[----:B------:R1:W2:Y:S02]  /*23ab0*/  SHFL.IDX P6, R14, R13, R12, R11 ;  /* 0x0000000c0d0e7389 */ /* 0x0002a400000c000b */
[----:B012--5:R-:W-:Y:S01]  /*23ac0*/  ENDCOLLECTIVE ;  /* 0x000000000000791b */ /* 0x027fe20003800000 */
.L_x_9287:
[----:B------:R-:W-:Y:S02]  /*23ad0*/  IMAD.MOV.U32 R13, RZ, RZ, R4 ;  /* 0x000000ffff0d7224 */ /* 0x000fe400078e0004 */
[----:B------:R-:W-:-:S07]  /*23ae0*/  IMAD.MOV.U32 R6, RZ, RZ, R14 ;  /* 0x000000ffff067224 */ /* 0x000fce00078e000e */
[----:B------:R-:W-:Y:S05]  /*23af0*/  WARPSYNC.COLLECTIVE R15, `(.L_x_9288) ;  /* 0x000000000f087348 */ /* 0x000fea0003c00000 */
[----:B------:R0:W1:Y:S02]  /*23b00*/  SHFL.IDX P6, R14, R13, R12, R11 ;  /* 0x0000000c0d0e7389 */ /* 0x00006400000c000b */
[----:B01----:R-:W-:Y:S01]  /*23b10*/  ENDCOLLECTIVE ;  /* 0x000000000000791b */ /* 0x003fe20003800000 */
.L_x_9288:
[----:B------:R-:W-:Y:S01]  /*23b20*/  MOV R13, R3 ;  /* 0x00000003000d7202 */ /* 0x000fe20000000f00 */
[----:B------:R-:W-:Y:S02]  /*23b30*/  IMAD.MOV.U32 R12, RZ, RZ, 0x1 ;  /* 0x00000001ff0c7424 */ /* 0x000fe400078e00ff */
[----:B------:R-:W-:-:S07]  /*23b40*/  IMAD.MOV.U32 R7, RZ, RZ, R14 ;  /* 0x000000ffff077224 */ /* 0x000fce00078e000e */
[----:B------:R-:W-:Y:S05]  /*23b50*/  WARPSYNC.COLLECTIVE R15, `(.L_x_9289) ;  /* 0x000000000f087348 */ /* 0x000fea0003c00000 */
[----:B------:R0:W1:Y:S02]  /*23b60*/  SHFL.IDX P6, R14, R13, R12, R11 ;  /* 0x0000000c0d0e7389 */ /* 0x00006400000c000b */
[----:B01----:R-:W-:Y:S01]  /*23b70*/  ENDCOLLECTIVE ;  /* 0x000000000000791b */ /* 0x003fe20003800000 */
.L_x_9289:
        /* <DEDUP_REMOVED lines=16> */
.L_x_9290:
[----:B------:R-:W-:Y:S02]  /*23c80*/  IMAD.MOV.U32 R13, RZ, RZ, R3 ;  /* 0x000000ffff0d7224 */ /* 0x000fe400078e0003 */
[----:B------:R-:W-:Y:S02]  /*23c90*/  IMAD.MOV.U32 R12, RZ, RZ, 0x2 ;  /* 0x00000002ff0c7424 */ /* 0x000fe400078e00ff */
[----:B------:R-:W-:-:S07]  /*23ca0*/  IMAD.MOV.U32 R5, RZ, RZ, R14 ;  /* 0x000000ffff057224 */ /* 0x000fce00078e000e */
[----:B------:R-:W-:Y:S05]  /*23cb0*/  WARPSYNC.COLLECTIVE R15, `(.L_x_9291) ;  /* 0x000000000f087348 */ /* 0x000fea0003c00000 */
[----:B------:R0:W1:Y:S02]  /*23cc0*/  SHFL.IDX P6, R14, R13, R12, R11 ;  /* 0x0000000c0d0e7389 */ /* 0x00006400000c000b */
[----:B01----:R-:W-:Y:S01]  /*23cd0*/  ENDCOLLECTIVE ;  /* 0x000000000000791b */ /* 0x003fe20003800000 */
.L_x_9291:
[----:B------:R-:W-:-:S05]  /*23ce0*/  @!P2 LEA R5, P3, R9, R5, 0x1 ;  /* 0x000000050905a211 */ /* 0x000fca00078608ff */
[----:B------:R-:W-:-:S04]  /*23cf0*/  @!P2 IMAD.X R6, RZ, RZ, R6, P3 ;  /* 0x000000ffff06a224 */ /* 0x000fc800018e0606 */
[----:B------:R-:W-:Y:S01]  /*23d00*/  @!P2 IMAD.MOV.U32 R7, RZ, RZ, R6 ;  /* 0x000000ffff07a224 */ /* 0x000fe200078e0006 */
[----:B------:R-:W-:Y:S01]  /*23d10*/  @!P2 MOV R6, R5 ;  /* 0x000000050006a202 */ /* 0x000fe20000000f00 */
[----:B------:R-:W-:Y:S02]  /*23d20*/  IMAD.MOV.U32 R13, RZ, RZ, R4 ;  /* 0x000000ffff0d7224 */ /* 0x000fe400078e0004 */
[----:B------:R-:W-:Y:S02]  /*23d30*/  VIADD R5, R0, 0x20 ;  /* 0x0000002000057836 */ /* 0x000fe40000000000 */
        /* <DEDUP_REMOVED lines=10> */
.L_x_9292:
[----:B------:R-:W-:Y:S02]  /*23de0*/  IMAD.MOV.U32 R13, RZ, RZ, R3 ;  /* 0x000000ffff0d7224 */ /* 0x000fe400078e0003 */
[----:B------:R-:W-:Y:S02]  /*23df0*/  IMAD.MOV.U32 R12, RZ, RZ, 0x3 ;  /* 0x00000003ff0c7424 */ /* 0x000fe400078e00ff */
[----:B------:R-:W-:-:S07]  /*23e00*/  IMAD.MOV.U32 R5, RZ, RZ, R14 ;  /* 0x000000ffff057224 */ /* 0x000fce00078e000e */
[----:B------:R-:W-:Y:S05]  /*23e10*/  WARPSYNC.COLLECTIVE R15, `(.L_x_9293) ;  /* 0x000000000f087348 */ /* 0x000fea0003c00000 */
[----:B------:R0:W1:Y:S02]  /*23e20*/  SHFL.IDX P6, R14, R13, R12, R11 ;  /* 0x0000000c0d0e7389 */ /* 0x00006400000c000b */
[----:B01----:R-:W-:Y:S01]  /*23e30*/  ENDCOLLECTIVE ;  /* 0x000000000000791b */ /* 0x003fe20003800000 */
.L_x_9293:
[----:B------:R-:W-:-:S04]  /*23e40*/  @!P2 LEA R5, P3, R9, R5, 0x1 ;  /* 0x000000050905a211 */ /* 0x000fc800078608ff */
[----:B------:R-:W-:-:S05]  /*23e50*/  @!P2 IADD3.X R6, RZ, R6, RZ, P3, !PT ;  /* 0x00000006ff06a210 */ /* 0x000fca0001ffe4ff */
        /* <DEDUP_REMOVED lines=14> */
.L_x_9294:
[----:B------:R-:W-:Y:S01]  /*23f40*/  IMAD.MOV.U32 R13, RZ, RZ, R3 ;  /* 0x000000ffff0d7224 */ /* 0x000fe200078e0003 */
[----:B------:R-:W-:Y:S01]  /*23f50*/  MOV R12, 0x4 ;  /* 0x00000004000c7802 */ /* 0x000fe20000000f00 */
[----:B------:R-:W-:-:S07]  /*23f60*/  IMAD.MOV.U32 R5, RZ, RZ, R14 ;  /* 0x000000ffff057224 */ /* 0x000fce00078e000e */
[----:B------:R-:W-:Y:S05]  /*23f70*/  WARPSYNC.COLLECTIVE R15, `(.L_x_9295) ;  /* 0x000000000f087348 */ /* 0x000fea0003c00000 */
[----:B------:R0:W1:Y:S02]  /*23f80*/  SHFL.IDX P6, R14, R13, R12, R11 ;  /* 0x0000000c0d0e7389 */ /* 0x00006400000c000b */
[----:B01----:R-:W-:Y:S01]  /*23f90*/  ENDCOLLECTIVE ;  /* 0x000000000000791b */ /* 0x003fe20003800000 */
.L_x_9295:
        /* <DEDUP_REMOVED lines=16> */
.L_x_9296:
[----:B------:R-:W-:Y:S02]  /*240a0*/  IMAD.MOV.U32 R13, RZ, RZ, R3 ;  /* 0x000000ffff0d7224 */ /* 0x000fe400078e0003 */
[----:B------:R-:W-:Y:S02]  /*240b0*/  IMAD.MOV.U32 R12, RZ, RZ, 0x5 ;  /* 0x00000005ff0c7424 */ /* 0x000fe400078e00ff */
[----:B------:R-:W-:-:S07]  /*240c0*/  IMAD.MOV.U32 R5, RZ, RZ, R14 ;  /* 0x000000ffff057224 */ /* 0x000fce00078e000e */
[----:B------:R-:W-:Y:S05]  /*240d0*/  WARPSYNC.COLLECTIVE R15, `(.L_x_9297) ;  /* 0x000000000f087348 */ /* 0x000fea0003c00000 */
[----:B------:R0:W1:Y:S02]  /*240e0*/  SHFL.IDX P6, R14, R13, R12, R11 ;  /* 0x0000000c0d0e7389 */ /* 0x00006400000c000b */
[----:B01----:R-:W-:Y:S01]  /*240f0*/  ENDCOLLECTIVE ;  /* 0x000000000000791b */ /* 0x003fe20003800000 */
.L_x_9297:
        /* <DEDUP_REMOVED lines=16> */
.L_x_9298:
[----:B------:R-:W-:Y:S02]  /*24200*/  IMAD.MOV.U32 R13, RZ, RZ, R3 ;  /* 0x000000ffff0d7224 */ /* 0x000fe400078e0003 */
[----:B------:R-:W-:Y:S02]  /*24210*/  IMAD.MOV.U32 R12, RZ, RZ, 0x6 ;  /* 0x00000006ff0c7424 */ /* 0x000fe400078e00ff */
[----:B------:R-:W-:-:S07]  /*24220*/  IMAD.MOV.U32 R5, RZ, RZ, R14 ;  /* 0x000000ffff057224 */ /* 0x000fce00078e000e */
[----:B------:R-:W-:Y:S05]  /*24230*/  WARPSYNC.COLLECTIVE R15, `(.L_x_9299) ;  /* 0x000000000f087348 */ /* 0x000fea0003c00000 */
[----:B------:R0:W1:Y:S02]  /*24240*/  SHFL.IDX P6, R14, R13, R12, R11 ;  /* 0x0000000c0d0e7389 */ /* 0x00006400000c000b */
[----:B01----:R-:W-:Y:S01]  /*24250*/  ENDCOLLECTIVE ;  /* 0x000000000000791b */ /* 0x003fe20003800000 */
.L_x_9299:
        /* <DEDUP_REMOVED lines=16> */
.L_x_9300:
[----:B------:R-:W-:Y:S02]  /*24360*/  IMAD.MOV.U32 R13, RZ, RZ, R3 ;  /* 0x000000ffff0d7224 */ /* 0x000fe400078e0003 */
[----:B------:R-:W-:Y:S01]  /*24370*/  IMAD.MOV.U32 R12, RZ, RZ, 0x7 ;  /* 0x00000007ff0c7424 */ /* 0x000fe200078e00ff */
[----:B------:R-:W-:-:S07]  /*24380*/  MOV R5, R14 ;  /* 0x0000000e00057202 */ /* 0x000fce0000000f00 */
[----:B------:R-:W-:Y:S05]  /*24390*/  WARPSYNC.COLLECTIVE R15, `(.L_x_9301) ;  /* 0x000000000f087348 */ /* 0x000fea0003c00000 */
[----:B------:R0:W1:Y:S02]  /*243a0*/  SHFL.IDX P6, R14, R13, R12, R11 ;  /* 0x0000000c0d0e7389 */ /* 0x00006400000c000b */
[----:B01----:R-:W-:Y:S01]  /*243b0*/  ENDCOLLECTIVE ;  /* 0x000000000000791b */ /* 0x003fe20003800000 */
.L_x_9301:
[----:B------:R-:W-:-:S05]  /*243c0*/  @!P2 LEA R5, P3, R9, R5, 0x1 ;  /* 0x000000050905a211 */ /* 0x000fca00078608ff */
[----:B------:R-:W-:-:S04]  /*243d0*/  @!P2 IMAD.X R6, RZ, RZ, R6, P3 ;  /* 0x000000ffff06a224 */ /* 0x000fc800018e0606 */
[----:B------:R-:W-:Y:S02]  /*243e0*/  @!P2 IMAD.MOV.U32 R7, RZ, RZ, R6 ;  /* 0x000000ffff07a224 */ /* 0x000fe400078e0006 */
[----:B------:R-:W-:Y:S01]  /*243f0*/  @!P2 IMAD.MOV.U32 R6, RZ, RZ, R5 ;  /* 0x000000ffff06a224 */ /* 0x000fe200078e0005 */
[----:B------:R-:W-:-:S04]  /*24400*/  MOV R13, R4 ;  /* 0x00000004000d7202 */ /* 0x000fc80000000f00 */
[----:B------:R-:W-:Y:S01]  /*24410*/  @!PT LDS RZ, [RZ] ;  /* 0x00000000fffff984 */ /* 0x000fe20000000800 */
[----:B------:R-:W-:Y:S01]  /*24420*/  @!PT LDS RZ, [RZ] ;  /* 0x00000000fffff984 */ /* 0x000fe20000000800 */
[----:B------:R-:W-:Y:S01]  /*24430*/  @!PT LDS RZ, [RZ] ;  /* 0x00000000fffff984 */ /* 0x000fe20000000800 */
[----:B------:R0:W-:Y:S04]  /*24440*/  @!P2 LDGSTS.E.BYPASS.LTC128B.128 [R8+0x13400], desc[UR42][R6.64], !P0 ;  /* 0x134000000608afae */ /* 0x0001e8000c101d6a */
[----:B------:R0:W-:Y:S01]  /*24450*/  @!P2 LDGSTS.E.BYPASS.LTC128B.128 [R8+0x17400], desc[UR42][R6.64+0x80], !P1 ;  /* 0x174000800608afae */ /* 0x0001e2000c901d6a */
[----:B------:R-:W-:-:S07]  /*24460*/  IMAD.MOV.U32 R5, RZ, RZ, R14 ;  /* 0x000000ffff057224 */ /* 0x000fce00078e000e */
[----:B0-----:R-:W-:Y:S05]  /*24470*/  WARPSYNC.COLLECTIVE R15, `(.L_x_9302) ;  /* 0x000000000f087348 */ /* 0x001fea0003c00000 */
[----:B------:R1:W2:Y:S02]  /*24480*/  SHFL.IDX P6, R14, R13, R12, R11 ;  /* 0x0000000c0d0e7389 */ /* 0x0002a400000c000b */
[----:B012---:R-:W-:Y:S01]  /*24490*/  ENDCOLLECTIVE ;  /* 0x000000000000791b */ /* 0x007fe20003800000 */
.L_x_9302:
[----:B------:R-:W-:Y:S01]  /*244a0*/  IMAD.MOV.U32 R3, RZ, RZ, R14 ;  /* 0x000000ffff037224 */ /* 0x000fe200078e000e */
[----:B------:R-:W-:Y:S06]  /*244b0*/  BRA `(.L_x_9303) ;  /* 0xffffff9000c87947 */ /* 0x000fec000383ffff */
.L_x_9091:
[----:B----4-:R4:W0:Y:S02]  /*244c0*/  SYNCS.PHASECHK.TRANS64.TRYWAIT P0, [R18+URZ+0x28820], R0 ;  /* 0x02882000120075a7 */ /* 0x010824000800017f */
[----:B0-----:R-:W-:Y:S05]  /*244d0*/  @!P0 NANOSLEEP.SYNCS 0x989680 ;  /* 0x009896800000895d */ /* 0x001fea0003900000 */
[----:B------:R-:W0:Y:S02]  /*244e0*/  @!P0 SYNCS.PHASECHK.TRANS64 P0, [R18+URZ+0x28820], R0 ;  /* 0x02882000120085a7 */ /* 0x000e24000800007f */
[----:B0-----:R-:W-:Y:S05]  /*244f0*/  @!P0 BRA `(.L_x_9091) ;  /* 0xfffffffc00f08947 */ /* 0x001fea000383ffff */
[----:B------:R-:W-:Y:S05]  /*24500*/  BRA `(.L_x_9304) ;  /* 0xffffff9400347947 */ /* 0x000fea000383ffff */
.L_x_9100:
[----:B--2---:R2:W3:Y:S02]  /*24510*/  SYNCS.PHASECHK.TRANS64.TRYWAIT P0, [R3+URZ+0x28840], R2 ;  /* 0x02884002030075a7 */ /* 0x0044e4000800017f */
[----:B---3--:R-:W-:Y:S05]  /*24520*/  @!P0 NANOSLEEP.SYNCS 0x989680 ;  /* 0x009896800000895d */ /* 0x008fea0003900000 */
[----:B------:R-:W3:Y:S02]  /*24530*/  @!P0 SYNCS.PHASECHK.TRANS64 P0, [R3+URZ+0x28840], R2 ;  /* 0x02884002030085a7 */ /* 0x000ee4000800007f */
[----:B---3--:R-:W-:Y:S05]  /*24540*/  @!P0 BRA `(.L_x_9100) ;  /* 0xfffffffc00f08947 */ /* 0x008fea000383ffff */
[----:B------:R-:W-:Y:S05]  /*24550*/  BRA `(.L_x_9305) ;  /* 0xffffff9800107947 */ /* 0x000fea000383ffff */
.L_x_9106:
[----:B-1----:R1:W2:Y:S02]  /*24560*/  SYNCS.PHASECHK.TRANS64.TRYWAIT P0, [R2+URZ+0x28860], R3 ;  /* 0x02886003020075a7 */ /* 0x0022a4000800017f */
[----:B--2---:R-:W-:Y:S05]  /*24570*/  @!P0 NANOSLEEP.SYNCS 0x989680 ;  /* 0x009896800000895d */ /* 0x004fea0003900000 */
[----:B------:R-:W2:Y:S02]  /*24580*/  @!P0 SYNCS.PHASECHK.TRANS64 P0, [R2+URZ+0x28860], R3 ;  /* 0x02886003020085a7 */ /* 0x000ea4000800007f */
[----:B--2---:R-:W-:Y:S05]  /*24590*/  @!P0 BRA `(.L_x_9106) ;  /* 0xfffffffc00f08947 */ /* 0x004fea000383ffff */
[----:B------:R-:W-:Y:S05]  /*245a0*/  BRA `(.L_x_9306) ;  /* 0xffffff9800e07947 */ /* 0x000fea000383ffff */
.L_x_9116:
[----:B--2---:R2:W3:Y:S02]  /*245b0*/  SYNCS.PHASECHK.TRANS64.TRYWAIT P0, [R3+URZ+0x28840], R2 ;  /* 0x02884002030075a7 */ /* 0x0044e4000800017f */
[----:B---3--:R-:W-:Y:S05]  /*245c0*/  @!P0 NANOSLEEP.SYNCS 0x989680 ;  /* 0x009896800000895d */ /* 0x008fea0003900000 */
[----:B------:R-:W3:Y:S02]  /*245d0*/  @!P0 SYNCS.PHASECHK.TRANS64 P0, [R3+URZ+0x28840], R2 ;  /* 0x02884002030085a7 */ /* 0x000ee4000800007f */
[----:B---3--:R-:W-:Y:S05]  /*245e0*/  @!P0 BRA `(.L_x_9116) ;  /* 0xfffffffc00f08947 */ /* 0x008fea000383ffff */
[----:B------:R-:W-:Y:S05]  /*245f0*/  BRA `(.L_x_9307) ;  /* 0xffffffa000787947 */ /* 0x000fea000383ffff */
.L_x_9122:
[----:B-1----:R1:W2:Y:S02]  /*24600*/  SYNCS.PHASECHK.TRANS64.TRYWAIT P0, [R2+URZ+0x28860], R3 ;  /* 0x02886003020075a7 */ /* 0x0022a4000800017f */
[----:B--2---:R-:W-:Y:S05]  /*24610*/  @!P0 NANOSLEEP.SYNCS 0x989680 ;  /* 0x009896800000895d */ /* 0x004fea0003900000 */
[----:B------:R-:W2:Y:S02]  /*24620*/  @!P0 SYNCS.PHASECHK.TRANS64 P0, [R2+URZ+0x28860], R3 ;  /* 0x02886003020085a7 */ /* 0x000ea4000800007f */
[----:B--2---:R-:W-:Y:S05]  /*24630*/  @!P0 BRA `(.L_x_9122) ;  /* 0xfffffffc00f08947 */ /* 0x004fea000383ffff */
[----:B------:R-:W-:Y:S05]  /*24640*/  BRA `(.L_x_9308) ;  /* 0xffffffa400487947 */ /* 0x000fea000383ffff */
.L_x_9132:
[----:B---3--:R3:W4:Y:S02]  /*24650*/  SYNCS.PHASECHK.TRANS64.TRYWAIT P0, [R2+URZ+0x28840], R3 ;  /* 0x02884003020075a7 */ /* 0x008724000800017f */
[----:B----4-:R-:W-:Y:S05]  /*24660*/  @!P0 NANOSLEEP.SYNCS 0x989680 ;  /* 0x009896800000895d */ /* 0x010fea0003900000 */
[----:B------:R-:W4:Y:S02]  /*24670*/  @!P0 SYNCS.PHASECHK.TRANS64 P0, [R2+URZ+0x28840], R3 ;  /* 0x02884003020085a7 */ /* 0x000f24000800007f */
[----:B----4-:R-:W-:Y:S05]  /*24680*/  @!P0 BRA `(.L_x_9132) ;  /* 0xfffffffc00f08947 */ /* 0x010fea000383ffff */
[----:B------:R-:W-:Y:S05]  /*24690*/  BRA `(.L_x_9309) ;  /* 0xffffffa800b87947 */ /* 0x000fea000383ffff */
.L_x_9138:
[----:B-1----:R1:W2:Y:S02]  /*246a0*/  SYNCS.PHASECHK.TRANS64.TRYWAIT P0, [R2+URZ+0x28860], R5 ;  /* 0x02886005020075a7 */ /* 0x0022a4000800017f */
[----:B--2---:R-:W-:Y:S05]  /*246b0*/  @!P0 NANOSLEEP.SYNCS 0x989680 ;  /* 0x009896800000895d */ /* 0x004fea0003900000 */
[----:B------:R-:W2:Y:S02]  /*246c0*/  @!P0 SYNCS.PHASECHK.TRANS64 P0, [R2+URZ+0x28860], R5 ;  /* 0x02886005020085a7 */ /* 0x000ea4000800007f */
[----:B--2---:R-:W-:Y:S05]  /*246d0*/  @!P0 BRA `(.L_x_9138) ;  /* 0xfffffffc00f08947 */ /* 0x004fea000383ffff */
[----:B------:R-:W-:Y:S05]  /*246e0*/  BRA `(.L_x_9310) ;  /* 0xffffffac00847947 */ /* 0x000fea000383ffff */
.L_x_9150:
[----:B---3--:R3:W4:Y:S02]  /*246f0*/  SYNCS.PHASECHK.TRANS64.TRYWAIT P0, [R0+URZ+0x28860], R2 ;  /* 0x02886002000075a7 */ /* 0x008724000800017f */
[----:B----4-:R-:W-:Y:S05]  /*24700*/  @!P0 NANOSLEEP.SYNCS 0x989680 ;  /* 0x009896800000895d */ /* 0x010fea0003900000 */
[----:B------:R-:W4:Y:S02]  /*24710*/  @!P0 SYNCS.PHASECHK.TRANS64 P0, [R0+URZ+0x28860], R2 ;  /* 0x02886002000085a7 */ /* 0x000f24000800007f */
[----:B----4-:R-:W-:Y:S05]  /*24720*/  @!P0 BRA `(.L_x_9150) ;  /* 0xfffffffc00f08947 */ /* 0x010fea000383ffff */
[----:B------:R-:W-:Y:S05]  /*24730*/  BRA `(.L_x_9311) ;  /* 0xffffffb000dc7947 */ /* 0x000fea000383ffff */
.L_x_9158:
[----:B----4-:R-:W4:Y:S01]  /*24740*/  LDL R0, [R1] ;  /* 0x0000000001007983 */ /* 0x010f220000100800 */
[----:B------:R-:W-:Y:S01]  /*24750*/  BSSY B0, `(.L_x_9312) ;  /* 0x0000008000007945 */ /* 0x000fe20003800000 */
[----:B------:R-:W-:Y:S02]  /*24760*/  IMAD.MOV.U32 R12, RZ, RZ, RZ ;  /* 0x000000ffff0c7224 */ /* 0x000fe400078e00ff */
[----:B------:R-:W-:Y:S02]  /*24770*/  IMAD.MOV.U32 R11, RZ, RZ, 0x1f ;  /* 0x0000001fff0b7424 */ /* 0x000fe400078e00ff */
[----:B------:R-:W-:Y:S02]  /*24780*/  IMAD.MOV.U32 R15, RZ, RZ, -0x1 ;  /* 0xffffffffff0f7424 */ /* 0x000fe400078e00ff */
[----:B----4-:R-:W-:-:S07]  /*24790*/  IMAD.MOV.U32 R13, RZ, RZ, R0 ;  /* 0x000000ffff0d7224 */ /* 0x010fce00078e0000 */
[----:B0-23--:R-:W-:Y:S05]  /*247a0*/  WARPSYNC.COLLECTIVE R15, `(.L_x_9313) ;  /* 0x000000000f087348 */ /* 0x00dfea0003c00000 */
[----:B------:R1:W4:Y:S02]  /*247b0*/  SHFL.IDX P6, R14, R13, R12, R11 ;  /* 0x0000000c0d0e7389 */ /* 0x00032400000c000b */
[----:B01234-:R-:W-:Y:S01]  /*247c0*/  ENDCOLLECTIVE ;  /* 0x000000000000791b */ /* 0x01ffe20003800000 */
.L_x_9313:
[----:B------:R-:W-:Y:S05]  /*247d0*/  BSYNC B0 ;  /* 0x0000000000007941 */ /* 0x000fea0003800000 */
.L_x_9312:
        /* <DEDUP_REMOVED lines=10> */
.L_x_9314:
        /* <DEDUP_REMOVED lines=15> */
[----:B--2---:R-:W-:Y:S01]  /*24970*/  @!P0 MOV R4, R8 ;  /* 0x0000000800048202 */ /* 0x004fe20000000f00 */
        /* <DEDUP_REMOVED lines=8> */
.L_x_9315:
        /* <DEDUP_REMOVED lines=9> */
.L_x_9316:
        /* <DEDUP_REMOVED lines=8> */
.L_x_9317:
        /* <DEDUP_REMOVED lines=8> */
.L_x_9318:
        /* <DEDUP_REMOVED lines=8> */
.L_x_9319:
        /* <DEDUP_REMOVED lines=9> */
.L_x_9320:
[----:B------:R-:W-:Y:S01]  /*24ca0*/  IMAD.MOV.U32 R9, RZ, RZ, R14 ;  /* 0x000000ffff097224 */ /* 0x000fe200078e000e */
[----:B------:R-:W-:Y:S06]  /*24cb0*/  BRA `(.L_x_9321) ;  /* 0xffffffb400647947 */ /* 0x000fec000383ffff */
.L_x_9161:
[----:B------:R-:W-:Y:S01]  /*24cc0*/  BSSY B0, `(.L_x_9322) ;  /* 0x0000008000007945 */ /* 0x000fe20003800000 */
[----:B------:R-:W-:Y:S01]  /*24cd0*/  MOV R13, R2 ;  /* 0x00000002000d7202 */ /* 0x000fe20000000f00 */
[----:B------:R-:W-:Y:S02]  /*24ce0*/  IMAD.MOV.U32 R12, RZ, RZ, 0x1 ;  /* 0x00000001ff0c7424 */ /* 0x000fe400078e00ff */
[----:B------:R-:W-:Y:S02]  /*24cf0*/  IMAD.MOV.U32 R11, RZ, RZ, RZ ;  /* 0x000000ffff0b7224 */ /* 0x000fe400078e00ff */
[----:B------:R-:W-:-:S07]  /*24d00*/  IMAD.MOV.U32 R15, RZ, RZ, -0x1 ;  /* 0xffffffffff0f7424 */ /* 0x000fce00078e00ff */
[----:B01----:R-:W-:Y:S05]  /*24d10*/  WARPSYNC.COLLECTIVE R15, `(.L_x_9323) ;  /* 0x000000000f087348 */ /* 0x003fea0003c00000 */
[----:B------:R2:W3:Y:S02]  /*24d20*/  SHFL.UP P6, R14, R13, R12, R11 ;  /* 0x0400000c0d0e7389 */ /* 0x0004e400000c000b */
[----:B0123--:R-:W-:Y:S01]  /*24d30*/  ENDCOLLECTIVE ;  /* 0x000000000000791b */ /* 0x00ffe20003800000 */
.L_x_9323:
[----:B------:R-:W-:Y:S05]  /*24d40*/  BSYNC B0 ;  /* 0x0000000000007941 */ /* 0x000fea0003800000 */
.L_x_9322:
        /* <DEDUP_REMOVED lines=12> */
.L_x_9324:
        /* <DEDUP_REMOVED lines=8> */
.L_x_9325:
        /* <DEDUP_REMOVED lines=8> */
.L_x_9326:
        /* <DEDUP_REMOVED lines=8> */
.L_x_9327:
        /* <DEDUP_REMOVED lines=9> */
.L_x_9328:
[----:B------:R-:W-:Y:S01]  /*25020*/  IMAD.MOV.U32 R9, RZ, RZ, R14 ;  /* 0x000000ffff097224 */ /* 0x000fe200078e000e */
[----:B------:R-:W-:Y:S06]  /*25030*/  BRA `(.L_x_9329) ;  /* 0xffffffb400347947 */ /* 0x000fec000383ffff */
.L_x_9163:
[----:B------:R-:W-:Y:S01]  /*25040*/  BSSY B0, `(.L_x_9330) ;  /* 0x0000006000007945 */ /* 0x000fe20003800000 */
[----:B------:R-:W-:Y:S02]  /*25050*/  PLOP3.LUT P6, PT, P6, PT, PT, 0x8, 0x0 ;  /* 0x000000000000781c */ /* 0x000fe400037ce170 */
[----:B------:R-:W-:-:S11]  /*25060*/  MOV R15, 0xffffffff ;  /* 0xffffffff000f7802 */ /* 0x000fd60000000f00 */
[----:B01----:R-:W-:Y:S05]  /*25070*/  WARPSYNC.COLLECTIVE R15, `(.L_x_9331) ;  /* 0x000000000f087348 */ /* 0x003fea0003c00000 */
[----:B------:R-:W-:Y:S01]  /*25080*/  VOTE.ANY R14, PT, P6 ;  /* 0x00000000000e7806 */ /* 0x000fe200030e0100 */
[----:B01----:R-:W-:Y:S06]  /*25090*/  ENDCOLLECTIVE ;  /* 0x000000000000791b */ /* 0x003fec0003800000 */
.L_x_9331:
[----:B------:R-:W-:Y:S05]  /*250a0*/  BSYNC B0 ;  /* 0x0000000000007941 */ /* 0x000fea0003800000 */
.L_x_9330:
        /* <DEDUP_REMOVED lines=10> */
.L_x_9332:
[----:B------:R-:W-:Y:S01]  /*25150*/  MOV R13, R6 ;  /* 0x00000006000d7202 */ /* 0x000fe20000000f00 */
[----:B------:R-:W-:-:S07]  /*25160*/  IMAD.MOV.U32 R4, RZ, RZ, R14 ;  /* 0x000000ffff047224 */ /* 0x000fce00078e000e */
[----:B------:R-:W-:Y:S05]  /*25170*/  WARPSYNC.COLLECTIVE R15, `(.L_x_9333) ;  /* 0x000000000f087348 */ /* 0x000fea0003c00000 */
[----:B------:R0:W1:Y:S02]  /*25180*/  SHFL.IDX P6, R14, R13, R12, R11 ;  /* 0x0000000c0d0e7389 */ /* 0x00006400000c000b */
[----:B01----:R-:W-:Y:S01]  /*25190*/  ENDCOLLECTIVE ;  /* 0x000000000000791b */ /* 0x003fe20003800000 */
.L_x_9333:
[----:B------:R-:W-:Y:S02]  /*251a0*/  IMAD.MOV.U32 R6, RZ, RZ, R14 ;  /* 0x000000ffff067224 */ /* 0x000fe400078e000e */
[----:B------:R-:W-:-:S05]  /*251b0*/  IMAD.IADD R10, R3, 0x1, R10 ;  /* 0x00000001030a7824 */ /* 0x000fca00078e020a */
[----:B------:R0:W-:Y:S01]  /*251c0*/  STL [R1+0xc], R10 ;  /* 0x00000c0a01007387 */ /* 0x0001e20000100800 */
[----:B------:R-:W-:Y:S05]  /*251d0*/  BRA `(.L_x_9334) ;  /* 0xffffffb400147947 */ /* 0x000fea000383ffff */
.L_x_9165:
        /* <DEDUP_REMOVED lines=8> */
.L_x_9336:
[----:B------:R-:W-:Y:S05]  /*25260*/  BSYNC B0 ;  /* 0x0000000000007941 */ /* 0x000fea0003800000 */
.L_x_9335:
[----:B------:R-:W-:Y:S01]  /*25270*/  MOV R3, R14 ;  /* 0x0000000e00037202 */ /* 0x000fe20000000f00 */
[----:B------:R-:W-:Y:S06]  /*25280*/  BRA `(.L_x_9337) ;  /* 0xffffffb400007947 */ /* 0x000fec000383ffff */
.L_x_9171:
[----:B0-----:R0:W1:Y:S02]  /*25290*/  SYNCS.PHASECHK.TRANS64.TRYWAIT P0, [R0+URZ+0x28820], R3 ;  /* 0x02882003000075a7 */ /* 0x001064000800017f */
[----:B-1----:R-:W-:Y:S05]  /*252a0*/  @!P0 NANOSLEEP.SYNCS 0x989680 ;  /* 0x009896800000895d */ /* 0x002fea0003900000 */
[----:B------:R-:W1:Y:S02]  /*252b0*/  @!P0 SYNCS.PHASECHK.TRANS64 P0, [R0+URZ+0x28820], R3 ;  /* 0x02882003000085a7 */ /* 0x000e64000800007f */
[----:B-1----:R-:W-:Y:S05]  /*252c0*/  @!P0 BRA `(.L_x_9171) ;  /* 0xfffffffc00f08947 */ /* 0x002fea000383ffff */
[----:B------:R-:W-:Y:S05]  /*252d0*/  BRA `(.L_x_9338) ;  /* 0xffffffbc009c7947 */ /* 0x000fea000383ffff */
.L_x_9172:
        /* <DEDUP_REMOVED lines=11> */
.L_x_9340:
[----:B------:R-:W-:Y:S05]  /*25390*/  BSYNC B0 ;  /* 0x0000000000007941 */ /* 0x000fea0003800000 */
.L_x_9339:
[----:B------:R-:W-:Y:S05]  /*253a0*/  BRA `(.L_x_9341) ;  /* 0xffffffbc00847947 */ /* 0x000fea000383ffff */
.L_x_9173:
[----:B------:R-:W-:Y:S01]  /*253b0*/  BSSY B0, `(.L_x_9342) ;  /* 0x0000006000007945 */ /* 0x000fe20003800000 */
[----:B------:R-:W-:-:S07]  /*253c0*/  IMAD.MOV.U32 R15, RZ, RZ, -0x1 ;  /* 0xffffffffff0f7424 */ /* 0x000fce00078e00ff */
[----:B01----:R-:W-:Y:S05]  /*253d0*/  WARPSYNC.COLLECTIVE R15, `(.L_x_9343) ;  /* 0x000000000f0c7348 */ /* 0x003fea0003c00000 */
[----:B------:R-:W-:Y:S02]  /*253e0*/  ELECT P6, UR62, PT ;  /* 0x00000000003e782f */ /* 0x000fe400038c0000 */
[----:B------:R-:W-:Y:S01]  /*253f0*/  MOV R14, UR62 ;  /* 0x0000003e000e7c02 */ /* 0x000fe20008000f00 */
[----:B01----:R-:W-:Y:S10]  /*25400*/  ENDCOLLECTIVE ;  /* 0x000000000000791b */ /* 0x003ff40003800000 */
.L_x_9343:
[----:B------:R-:W-:Y:S05]  /*25410*/  BSYNC B0 ;  /* 0x0000000000007941 */ /* 0x000fea0003800000 */
.L_x_9342:
[----:B------:R-:W-:Y:S05]  /*25420*/  BRA `(.L_x_9344) ;  /* 0xffffffbc00787947 */ /* 0x000fea000383ffff */
.L_x_9175:
[----:B0-----:R0:W1:Y:S02]  /*25430*/  SYNCS.PHASECHK.TRANS64.TRYWAIT P0, [R6+URZ], R5 ;  /* 0x00000005060075a7 */ /* 0x001064000800017f */
[----:B-1----:R-:W-:Y:S05]  /*25440*/  @!P0 NANOSLEEP.SYNCS 0x989680 ;  /* 0x009896800000895d */ /* 0x002fea0003900000 */
[----:B------:R-:W1:Y:S02]  /*25450*/  @!P0 SYNCS.PHASECHK.TRANS64 P0, [R6+URZ], R5 ;  /* 0x00000005060085a7 */ /* 0x000e64000800007f */
[----:B-1----:R-:W-:Y:S05]  /*25460*/  @!P0 BRA `(.L_x_9175) ;  /* 0xfffffffc00f08947 */ /* 0x002fea000383ffff */
[----:B------:R-:W-:Y:S05]  /*25470*/  BRA `(.L_x_9345) ;  /* 0xffffffbc00b07947 */ /* 0x000fea000383ffff */
.L_x_9176:
[----:B-1----:R1:W2:Y:S02]  /*25480*/  SYNCS.PHASECHK.TRANS64.TRYWAIT P0, [R7+URZ], R2 ;  /* 0x00000002070075a7 */ /* 0x0022a4000800017f */
[----:B--2---:R-:W-:Y:S05]  /*25490*/  @!P0 NANOSLEEP.SYNCS 0x989680 ;  /* 0x009896800000895d */ /* 0x004fea0003900000 */
[----:B------:R-:W2:Y:S02]  /*254a0*/  @!P0 SYNCS.PHASECHK.TRANS64 P0, [R7+URZ], R2 ;  /* 0x00000002070085a7 */ /* 0x000ea4000800007f */
[----:B--2---:R-:W-:Y:S05]  /*254b0*/  @!P0 BRA `(.L_x_9176) ;  /* 0xfffffffc00f08947 */ /* 0x004fea000383ffff */
[----:B------:R-:W-:Y:S05]  /*254c0*/  BRA `(.L_x_9346) ;  /* 0xffffffbc00a47947 */ /* 0x000fea000383ffff */
.L_x_9178:
[----:B--2---:R2:W3:Y:S02]  /*254d0*/  SYNCS.PHASECHK.TRANS64.TRYWAIT P0, [R4+URZ], R5 ;  /* 0x00000005040075a7 */ /* 0x0044e4000800017f */
[----:B---3--:R-:W-:Y:S05]  /*254e0*/  @!P0 NANOSLEEP.SYNCS 0x989680 ;  /* 0x009896800000895d */ /* 0x008fea0003900000 */
[----:B------:R-:W3:Y:S02]  /*254f0*/  @!P0 SYNCS.PHASECHK.TRANS64 P0, [R4+URZ], R5 ;  /* 0x00000005040085a7 */ /* 0x000ee4000800007f */
[----:B---3--:R-:W-:Y:S05]  /*25500*/  @!P0 BRA `(.L_x_9178) ;  /* 0xfffffffc00f08947 */ /* 0x008fea000383ffff */
[----:B------:R-:W-:Y:S05]  /*25510*/  BRA `(.L_x_9347) ;  /* 0xffffffbc00a87947 */ /* 0x000fea000383ffff */
.L_x_9348:
        /* <DEDUP_REMOVED lines=14> */
.L_x_14865:


//--------------------- .text._ZN7cutlass13device_kernelIN5flash11enable_sm90INS1_16FlashAttnFwdSm90INS1_25CollectiveMainloopFwdSm90ILi2EN4cute5tupleIJNS5_1CILi1EEES8_S8_EEENS6_IJNS7_ILi192EEENS7_ILi144EEENS7_ILi96EEEEEELi96ENS_6half_tEfNS_4arch4Sm90ELb0ELb0ELb0ELb0ELb0ELb0ELb0ELb0ELb1ELb1ELb1ELb0EEENS1_21CollectiveEpilogueFwdINS6_IJSA_SC_SB_EEES9_SE_SG_Li384ELb0ELb1ELb1ELb0EEENS1_19SingleTileSchedulerILb0ELb1ELb1ELi192EEEEEEEEEvNT_6ParamsE --------------------------
	.section	.text._ZN7cutlass13device_kernelIN5flash11enable_sm90INS1_16FlashAttnFwdSm90INS1_25CollectiveMainloopFwdSm90ILi2EN4cute5tupleIJNS5_1CILi1EEES8_S8_EEENS6_IJNS7_ILi192EEENS7_ILi144EEENS7_ILi96EEEEEELi96ENS_6half_tEfNS_4arch4Sm90ELb0ELb0ELb0ELb0ELb0ELb0ELb0ELb0ELb1ELb1ELb1ELb0EEENS1_21CollectiveEpilogueFwdINS6_IJSA_SC_SB_EEES9_SE_SG_Li384ELb0ELb1ELb1ELb0EEENS1_19SingleTileSchedulerILb0ELb1ELb1ELi192EEEEEEEEEvNT_6ParamsE,"ax",@progbits
	.align	128
.text._ZN7cutlass13device_kernelIN5flash11enable_sm90INS1_16FlashAttnFwdSm90INS1_25CollectiveMainloopFwdSm90ILi2EN4cute5tupleIJNS5_1CILi1EEES8_S8_EEENS6_IJNS7_ILi192EEENS7_ILi144EEENS7_ILi96EEEEEELi96ENS_6half_tEfNS_4arch4Sm90ELb0ELb0ELb0ELb0ELb0ELb0ELb0ELb0ELb1ELb1ELb1ELb0EEENS1_21CollectiveEpilogueFwdINS6_IJSA_SC_SB_EEES9_SE_SG_Li384ELb0ELb1ELb1ELb0EEENS1_19SingleTileSchedulerILb0ELb1ELb1ELi192EEEEEEEEEvNT_6ParamsE:
        .type           _ZN7cutlass13device_kernelIN5flash11enable_sm90INS1_16FlashAttnFwdSm90INS1_25CollectiveMainloopFwdSm90ILi2EN4cute5tupleIJNS5_1CILi1EEES8_S8_EEENS6_IJNS7_ILi192EEENS7_ILi144EEENS7_ILi96EEEEEELi96ENS_6half_tEfNS_4arch4Sm90ELb0ELb0ELb0ELb0ELb0ELb0ELb0ELb0ELb1ELb1ELb1ELb0EEENS1_21CollectiveEpilogueFwdINS6_IJSA_SC_SB_EEES9_SE_SG_Li384ELb0ELb1ELb1ELb0EEENS1_19SingleTileSchedulerILb0ELb1ELb1ELi192EEEEEEEEEvNT_6ParamsE,@function
        .size           _ZN7cutlass13device_kernelIN5flash11enable_sm90INS1_16FlashAttnFwdSm90INS1_25CollectiveMainloopFwdSm90ILi2EN4cute5tupleIJNS5_1CILi1EEES8_S8_EEENS6_IJNS7_ILi192EEENS7_ILi144EEENS7_ILi96EEEEEELi96ENS_6half_tEfNS_4arch4Sm90ELb0ELb0ELb0ELb0ELb0ELb0ELb0ELb0ELb1ELb1ELb1ELb0EEENS1_21CollectiveEpilogueFwdINS6_IJSA_SC_SB_EEES9_SE_SG_Li384ELb0ELb1ELb1ELb0EEENS1_19SingleTileSchedulerILb0ELb1ELb1ELi192EEEEEEEEEvNT_6ParamsE,(.L_x_14866 - _ZN7cutlass13device_kernelIN5flash11enable_sm90INS1_16FlashAttnFwdSm90INS1_25CollectiveMainloopFwdSm90ILi2EN4cute5tupleIJNS5_1CILi1EEES8_S8_EEENS6_IJNS7_ILi192EEENS7_ILi144EEENS7_ILi96EEEEEELi96ENS_6half_tEfNS_4arch4Sm90ELb0ELb0ELb0ELb0ELb0ELb0ELb0ELb0ELb1ELb1ELb1ELb0EEENS1_21CollectiveEpilogueFwdINS6_IJSA_SC_SB_EEES9_SE_SG_Li384ELb0ELb1ELb1ELb0EEENS1_19SingleTileSchedulerILb0ELb1ELb1ELi192EEEEEEEEEvNT_6ParamsE)
        .other          _ZN7cutlass13device_kernelIN5flash11enable_sm90INS1_16FlashAttnFwdSm90INS1_25CollectiveMainloopFwdSm90ILi2EN4cute5tupleIJNS5_1CILi1EEES8_S8_EEENS6_IJNS7_ILi192EEENS7_ILi144EEENS7_ILi96EEEEEELi96ENS_6half_tEfNS_4arch4Sm90ELb0ELb0ELb0ELb0ELb0ELb0ELb0ELb0ELb1ELb1ELb1ELb0EEENS1_21CollectiveEpilogueFwdINS6_IJSA_SC_SB_EEES9_SE_SG_Li384ELb0ELb1ELb1ELb0EEENS1_19SingleTileSchedulerILb0ELb1ELb1ELi192EEEEEEEEEvNT_6ParamsE,@"STO_CUDA_ENTRY STV_DEFAULT"
_ZN7cutlass13device_kernelIN5flash11enable_sm90INS1_16FlashAttnFwdSm90INS1_25CollectiveMainloopFwdSm90ILi2EN4cute5tupleIJNS5_1CILi1EEES8_S8_EEENS6_IJNS7_ILi192EEENS7_ILi144EEENS7_ILi96EEEEEELi96ENS_6half_tEfNS_4arch4Sm90ELb0ELb0ELb0ELb0ELb0ELb0ELb0ELb0ELb1ELb1ELb1ELb0EEENS1_21CollectiveEpilogueFwdINS6_IJSA_SC_SB_EEES9_SE_SG_Li384ELb0ELb1ELb1ELb0EEENS1_19SingleTileSchedulerILb0ELb1ELb1ELi192EEEEEEEEEvNT_6ParamsE:
[----:B------:R-:W0:Y:S01]  /*0000*/  LDC R1, c[0x0][0x28] ;  /* 0x00000a00ff017b82 */ /* 0x000e220000000800 */
[----:B------:R-:W1:Y:S01]  /*0010*/  S2R R3, SR_TID.X ;  /* 0x0000000000037919 */ /* 0x000e620000002100 */
[----:B------:R-:W-:Y:S01]  /*0020*/  ELECT P0, URZ, PT ;  /* 0x00000000003f782f */ /* 0x000fe20003800000 */
[----:B------:R-:W-:Y:S01]  /*0030*/  BSSY B0, `(.L_x_9349) ;  /* 0x000000d000007945 */ /* 0x000fe20003800000 */
[----:B-1----:R-:W-:-:S05]  /*0040*/  SHF.R.U32.HI R29, RZ, 0x5, R3 ;  /* 0x00000005ff1d7819 */ /* 0x002fca0000011603 */
[----:B------:R-:W1:Y:S02]  /*0050*/  SHFL.IDX PT, R0, R29, RZ, 0x1f ;  /* 0x00001fff1d007589 */ /* 0x000e6400000e0000 */
[----:B-1----:R-:W-:-:S13]  /*0060*/  ISETP.EQ.AND P0, PT, R0, RZ, P0 ;  /* 0x000000ff0000720c */ /* 0x002fda0000702270 */
[----:B0-----:R-:W-:Y:S05]  /*0070*/  @!P0 BRA `(.L_x_9350) ;  /* 0x0000000000208947 */ /* 0x001fea0003800000 */
        /* <DEDUP_REMOVED lines=8> */
.L_x_9350:
[----:B------:R-:W-:Y:S05]  /*0100*/  BSYNC B0 ;  /* 0x0000000000007941 */ /* 0x000fea0003800000 */
.L_x_9349:
        /* <DEDUP_REMOVED lines=40> */
.L_x_9351:
        /* <DEDUP_REMOVED lines=22> */
.L_x_9352:
        /* <DEDUP_REMOVED lines=18> */
.L_x_9353:
        /* <DEDUP_REMOVED lines=22> */
.L_x_9354:
        /* <DEDUP_REMOVED lines=22> */
.L_x_9355:
[----:B--2---:R-:W-:Y:S01]  /*08d0*/  ISETP.NE.AND P0, PT, R0, RZ, PT ;  /* 0x000000ff0000720c */ /* 0x004fe20003f05270 */
[----:B------:R-:W-:Y:S01]  /*08e0*/  IMAD.MOV.U32 R26, RZ, RZ, 0x1 ;  /* 0x00000001ff1a7424 */ /* 0x000fe200078e00ff */
[----:B------:R-:W-:Y:S01]  /*08f0*/  NOP ;  /* 0x0000000000007918 */ /* 0x000fe20000000000 */
[----:B------:R-:W-:Y:S01]  /*0900*/  ULDC.64 UR38, c[0x0][0x208] ;  /* 0x0000820000267ab9 */ /* 0x000fe20000000a00 */
[----:B------:R-:W-:Y:S01]  /*0910*/  BSSY B6, `(.L_x_9356) ;  /* 0x0000db2000067945 */ /* 0x000fe20003800000 */
[----:B------:R-:W-:Y:S02]  /*0920*/  LOP3.LUT R27, R3, 0x7f, RZ, 0xc0, !PT ;  /* 0x0000007f031b7812 */ /* 0x000fe400078ec0ff */
[----:B------:R-:W-:Y:S01]  /*0930*/  SEL R26, R26, 0x2, !P0 ;  /* 0x000000021a1a7807 */ /* 0x000fe20004000000 */
[----:B01-34-:R-:W-:Y:S06]  /*0940*/  BAR.SYNC.DEFER_BLOCKING 0x0 ;  /* 0x0000000000007b1d */ /* 0x01bfec0000010000 */
[----:B------:R-:W-:Y:S05]  /*0950*/  @!P0 BRA `(.L_x_9357) ;  /* 0x0000009800dc8947 */ /* 0x000fea0003800000 */
.L_x_9358:
[----:B------:R-:W-:-:S08]  /*0960*/  NOP ;  /* 0x0000000000007918 */ /* 0x000fd00000000000 */
[----:B------:R-:W0:Y:S02]  /*0970*/  USETMAXREG.TRY_ALLOC.CTAPOOL UP0, 0xa0 ;  /* 0x000000a0000079c8 */ /* 0x000e240008000600 */
[----:B0-----:R-:W-:-:S13]  /*0980*/  PLOP3.LUT P0, PT, PT, PT, UP0, 0x80, 0x0 ;  /* 0x000000000000781c */ /* 0x001fda0003f0f008 */
[----:B------:R-:W-:Y:S05]  /*0990*/  @!P0 BRA `(.L_x_9358) ;  /* 0xfffffffc00f08947 */ /* 0x000fea000383ffff */
[----:B------:R-:W0:Y:S01]  /*09a0*/  LDC R2, c[0x0][0xc50] ;  /* 0x00031400ff027b82 */ /* 0x000e220000000800 */
        /* <DEDUP_REMOVED lines=17> */
[----:B------:R-:W0:Y:S01]  /*0ac0*/  LDC.64 R4, c[0x0][0x418] ;  /* 0x00010600ff047b82 */ /* 0x000e220000000a00 */
[----:B------:R-:W-:-:S07]  /*0ad0*/  LOP3.LUT R7, R2, 0xffff, RZ, 0xc0, !PT ;  /* 0x0000ffff02077812 */ /* 0x000fce00078ec0ff */
        /* <DEDUP_REMOVED lines=11> */
[----:B------:R-:W-:Y:S01]  /*0b90*/  IMAD.MOV.U32 R0, RZ, RZ, RZ ;  /* 0x000000ffff007224 */ /* 0x000fe200078e00ff */
        /* <DEDUP_REMOVED lines=31> */
.L_x_9360:
[-C--:B------:R-:W-:Y:S01]  /*0d90*/  IMAD R144, R7, R0.reuse, RZ ;  /* 0x0000000007907224 */ /* 0x080fe200078e02ff */
[----:B------:R-:W-:Y:S01]  /*0da0*/  PLOP3.LUT P0, PT, PT, PT, PT, 0x80, 0x0 ;  /* 0x000000000000781c */ /* 0x000fe20003f0f070 */
[----:B------:R-:W-:Y:S01]  /*0db0*/  VIADD R16, R10, 0xffffff80 ;  /* 0xffffff800a107836 */ /* 0x000fe20000000000 */
[----:B------:R-:W-:Y:S01]  /*0dc0*/  CS2R R70, SRZ ;  /* 0x0000000000467805 */ /* 0x000fe2000001ff00 */
[----:B------:R-:W-:Y:S01]  /*0dd0*/  IMAD.MOV.U32 R76, RZ, RZ, RZ ;  /* 0x000000ffff4c7224 */ /* 0x000fe200078e00ff */
[----:B------:R-:W-:Y:S01]  /*0de0*/  VIADDMNMX R17, R144, R0, R17, PT ;  /* 0x0000000090117246 */ /* 0x000fe20003800111 */
[----:B------:R-:W-:Y:S01]  /*0df0*/  IMAD.MOV.U32 R0, RZ, RZ, RZ ;  /* 0x000000ffff007224 */ /* 0x000fe200078e00ff */
[----:B------:R-:W-:Y:S02]  /*0e00*/  CS2R R44, SRZ ;  /* 0x00000000002c7805 */ /* 0x000fe4000001ff00 */
[----:B------:R-:W-:Y:S02]  /*0e10*/  CS2R R38, SRZ ;  /* 0x0000000000267805 */ /* 0x000fe4000001ff00 */
[----:B------:R-:W-:-:S02]  /*0e20*/  ISETP.GT.AND P1, PT, R17, R144, PT ;  /* 0x000000901100720c */ /* 0x000fc40003f24270 */
        /* <DEDUP_REMOVED lines=29> */
[----:B------:R-:W-:-:S04]  /*1000*/  UIADD3 UR6, UR37, 0x24300, URZ ;  /* 0x0002430025067890 */ /* 0x000fc8000fffe03f */
[----:B------:R-:W-:Y:S01]  /*1010*/  ULOP3.LUT UP0, URZ, UR6, 0x9f, URZ, 0xc0, !UPT ;  /* 0x0000009f063f7892 */ /* 0x000fe2000f80c03f */
[----:B-1----:R-:W-:-:S05]  /*1020*/  R2UR UR36, R0 ;  /* 0x00000000002472ca */ /* 0x002fca00000e0000 */
[----:B------:R-:W-:-:S08]  /*1030*/  PLOP3.LUT P0, PT, PT, PT, UP0, 0x80, 0x0 ;  /* 0x000000000000781c */ /* 0x000fd00003f0f008 */
[----:B------:R-:W-:-:S04]  /*1040*/  UIMAD.WIDE UR4, UR36, 0x55555556, URZ ;  /* 0x55555556240478a5 */ /* 0x000fc8000f8e023f */
[----:B------:R-:W-:-:S04]  /*1050*/  ULEA.HI UR5, UR5, UR5, URZ, 0x1 ;  /* 0x0000000505057291 */ /* 0x000fc8000f8f083f */
[----:B------:R-:W-:-:S04]  /*1060*/  UIMAD UR41, UR5, -0x3, UR36 ;  /* 0xfffffffd052978a4 */ /* 0x000fc8000f8e0224 */
        /* <DEDUP_REMOVED lines=20> */
.L_x_9362:
[----:B------:R-:W-:Y:S02]  /*11b0*/  SHF.L.U32 R0, RZ, 0x1f, RZ ;  /* 0x0000001fff007819 */ /* 0x000fe400000006ff */
[----:B------:R-:W-:Y:S02]  /*11c0*/  LOP3.LUT R26, R26, 0x1, RZ, 0xfc, !PT ;  /* 0x000000011a1a7812 */ /* 0x000fe400078efcff */
[----:B------:R-:W0:Y:S02]  /*11d0*/  SYNCS.PHASECHK.TRANS64.TRYWAIT P1, [UR37+0x31c00], R0 ;  /* 0x031c0000ff0075a7 */ /* 0x000e240008020165 */
[----:B------:R-:W-:Y:S01]  /*11e0*/  ISETP.NE.AND P0, PT, R26, 0x3, PT ;  /* 0x000000031a00780c */ /* 0x000fe20003f05270 */
[----:B0-----:R-:W-:-:S12]  /*11f0*/  @!P1 BRA `(.L_x_9363) ;  /* 0x000000d000949947 */ /* 0x001fd80003800000 */
.L_x_9474:
[----:B------:R-:W-:Y:S05]  /*1200*/  @!P0 BRA `(.L_x_9364) ;  /* 0x0000000000048947 */ /* 0x000fea0003800000 */
[----:B------:R-:W-:Y:S01]  /*1210*/  BPT.TRAP 0x1 ;  /* 0x000000040000795c */ /* 0x000fe20000300000 */
.L_x_9364:
[----:B------:R1:W2:Y:S01]  /*1220*/  SYNCS.PHASECHK.TRANS64.TRYWAIT P1, [UR37+0x31c30], R0 ;  /* 0x031c3000ff0075a7 */ /* 0x0002a20008020165 */
[----:B------:R-:W-:Y:S05]  /*1230*/  @!P0 BRA `(.L_x_9365) ;  /* 0x0000000000048947 */ /* 0x000fea0003800000 */
[----:B------:R-:W-:Y:S01]  /*1240*/  BPT.TRAP 0x1 ;  /* 0x000000040000795c */ /* 0x000fe20000300000 */
.L_x_9365:
[----:B--2---:R-:W-:Y:S05]  /*1250*/  @P1 BRA `(.L_x_9366) ;  /* 0x0000000000081947 */ /* 0x004fea0003800000 */
[----:B------:R-:W2:Y:S02]  /*1260*/  SYNCS.PHASECHK.TRANS64.TRYWAIT P1, [UR37+0x31c30], R0 ;  /* 0x031c3000ff0075a7 */ /* 0x000ea40008020165 */
[----:B--2---:R-:W-:Y:S05]  /*1270*/  @!P1 BRA `(.L_x_9367) ;  /* 0x000000d0008c9947 */ /* 0x004fea0003800000 */
.L_x_9366:
[----:B------:R-:W-:Y:S01]  /*1280*/  ULEA UR4, UR41, UR37, 0xc ;  /* 0x0000002529047291 */ /* 0x000fe2000f8e603f */
[----:B------:R-:W-:Y:S01]  /*1290*/  ISETP.NE.AND P1, PT, R27, RZ, PT ;  /* 0x000000ff1b00720c */ /* 0x000fe20003f25270 */
[----:B01----:R-:W-:Y:S02]  /*12a0*/  IMAD.MOV.U32 R0, RZ, RZ, RZ ;  /* 0x000000ffff007224 */ /* 0x003fe400078e00ff */
[----:B------:R-:W-:Y:S01]  /*12b0*/  UIADD3 UR4, UR4, 0xda00, URZ ;  /* 0x0000da0004047890 */ /* 0x000fe2000fffe03f */
[----:B------:R-:W-:Y:S02]  /*12c0*/  IMAD.MOV.U32 R71, RZ, RZ, RZ ;  /* 0x000000ffff477224 */ /* 0x000fe400078e00ff */
[----:B------:R-:W-:Y:S01]  /*12d0*/  IMAD.MOV.U32 R3, RZ, RZ, -0x7fffffe0 ;  /* 0x80000020ff037424 */ /* 0x000fe200078e00ff */
[----:B------:R-:W-:-:S04]  /*12e0*/  USHF.R.U32.HI UR4, URZ, 0x4, UR4 ;  /* 0x000000043f047899 */ /* 0x000fc80008011604 */
[----:B------:R-:W-:-:S06]  /*12f0*/  ULOP3.LUT UR4, UR4, 0x3fff, URZ, 0xc0, !UPT ;  /* 0x00003fff04047892 */ /* 0x000fcc000f8ec03f */
[----:B------:R-:W-:Y:S01]  /*1300*/  IMAD.U32 R2, RZ, RZ, UR4 ;  /* 0x00000004ff027e24 */ /* 0x000fe2000f8e00ff */
[----:B------:R-:W-:Y:S05]  /*1310*/  WARPSYNC.ALL ;  /* 0x0000000000007948 */ /* 0x000fea0003800000 */
[----:B------:R-:W-:Y:S01]  /*1320*/  LOP3.LUT R2, R2, 0x10000, RZ, 0xfc, !PT ;  /* 0x0001000002027812 */ /* 0x000fe200078efcff */
[----:B------:R-:W-:-:S03]  /*1330*/  UIADD3 UR4, UR37, 0x16a00, URZ ;  /* 0x00016a0025047890 */ /* 0x000fc6000fffe03f */
[C---:B------:R-:W-:Y:S01]  /*1340*/  R2UR UR8, R2.reuse ;  /* 0x00000000020872ca */ /* 0x040fe200000e0000 */
[----:B------:R-:W-:Y:S01]  /*1350*/  WARPGROUP.ARRIVE ;  /* 0x00000000000079c5 */ /* 0x000fe20000000000 */
[C---:B------:R-:W-:Y:S01]  /*1360*/  R2UR UR9, R3.reuse ;  /* 0x00000000030972ca */ /* 0x040fe200000e0000 */
[----:B------:R-:W-:Y:S01]  /*1370*/  USHF.R.U32.HI UR4, URZ, 0x4, UR4 ;  /* 0x000000043f047899 */ /* 0x000fe20008011604 */
[C---:B------:R-:W-:Y:S01]  /*1380*/  R2UR UR24, R2.reuse ;  /* 0x00000000021872ca */ /* 0x040fe200000e0000 */
[----:B------:R-:W-:Y:S01]  /*1390*/  UMOV UR11, 0x80000020 ;  /* 0x80000020000b7882 */ /* 0x000fe20000000000 */
[C---:B------:R-:W-:Y:S01]  /*13a0*/  R2UR UR25, R3.reuse ;  /* 0x00000000031972ca */ /* 0x040fe200000e0000 */
[----:B------:R-:W-:Y:S01]  /*13b0*/  ULOP3.LUT UR4, UR4, 0x3fff, URZ, 0xc0, !UPT ;  /* 0x00003fff04047892 */ /* 0x000fe2000f8ec03f */
[C---:B------:R-:W-:Y:S01]  /*13c0*/  R2UR UR20, R2.reuse ;  /* 0x00000000021472ca */ /* 0x040fe200000e0000 */
[----:B------:R-:W-:Y:S01]  /*13d0*/  UMOV UR27, 0x80000020 ;  /* 0x80000020001b7882 */ /* 0x000fe20000000000 */
[C---:B------:R-:W-:Y:S01]  /*13e0*/  R2UR UR21, R3.reuse ;  /* 0x00000000031572ca */ /* 0x040fe200000e0000 */
[----:B------:R-:W-:Y:S01]  /*13f0*/  ULOP3.LUT UR42, UR4, 0x10000, URZ, 0xfc, !UPT ;  /* 0x00010000042a7892 */ /* 0x000fe2000f8efc3f */
[C---:B------:R-:W-:Y:S01]  /*1400*/  R2UR UR16, R2.reuse ;  /* 0x00000000021072ca */ /* 0x040fe200000e0000 */
[----:B------:R-:W-:Y:S01]  /*1410*/  UMOV UR23, 0x80000020 ;  /* 0x8000002000177882 */ /* 0x000fe20000000000 */
[C---:B------:R-:W-:Y:S01]  /*1420*/  R2UR UR17, R3.reuse ;  /* 0x00000000031172ca */ /* 0x040fe200000e0000 */
[----:B------:R-:W-:Y:S01]  /*1430*/  UIADD3 UR4, UR42, 0x40, URZ ;  /* 0x000000402a047890 */ /* 0x000fe2000fffe03f */
[C---:B------:R-:W-:Y:S01]  /*1440*/  R2UR UR12, R2.reuse ;  /* 0x00000000020c72ca */ /* 0x040fe200000e0000 */
[----:B------:R-:W-:Y:S01]  /*1450*/  UMOV UR19, 0x80000020 ;  /* 0x8000002000137882 */ /* 0x000fe20000000000 */
[----:B------:R-:W-:Y:S01]  /*1460*/  UMOV UR10, UR42 ;  /* 0x0000002a000a7c82 */ /* 0x000fe20008000000 */
[C---:B------:R-:W-:Y:S01]  /*1470*/  R2UR UR13, R3.reuse ;  /* 0x00000000030d72ca */ /* 0x040fe200000e0000 */
[----:B------:R-:W-:Y:S01]  /*1480*/  HGMMA.64x16x16.F32 R96, gdesc[UR8], RZ, !UPT, gsb0 ;  /* 0x00200000086079f0 */ /* 0x000fe2000c0008ff */
[C---:B------:R-:W-:Y:S01]  /*1490*/  R2UR UR8, R2.reuse ;  /* 0x00000000020872ca */ /* 0x040fe200000e0000 */
[----:B------:R-:W-:Y:S01]  /*14a0*/  UMOV UR10, UR4 ;  /* 0x00000004000a7c82 */ /* 0x000fe20008000000 */
[----:B------:R-:W-:Y:S01]  /*14b0*/  R2UR UR9, R3 ;  /* 0x00000000030972ca */ /* 0x000fe200000e0000 */
[----:B------:R-:W-:Y:S01]  /*14c0*/  UMOV UR11, 0x80000020 ;  /* 0x80000020000b7882 */ /* 0x000fe20000000000 */
[----:B------:R-:W-:Y:S01]  /*14d0*/  UIADD3 UR4, UR42, 0x80, URZ ;  /* 0x000000802a047890 */ /* 0x000fe2000fffe03f */
[----:B------:R-:W-:Y:S01]  /*14e0*/  R2UR UR6, R2 ;  /* 0x00000000020672ca */ /* 0x000fe200000e0000 */
[----:B------:R-:W-:Y:S01]  /*14f0*/  UMOV UR15, 0x80000020 ;  /* 0x80000020000f7882 */ /* 0x000fe20000000000 */
[----:B------:R-:W-:Y:S01]  /*1500*/  UMOV UR5, 0x80000020 ;  /* 0x8000002000057882 */ /* 0x000fe20000000000 */
[----:B------:R-:W-:Y:S01]  /*1510*/  UIADD3 UR34, UR42, 0x542, URZ ;  /* 0x000005422a227890 */ /* 0x000fe2000fffe03f */
[----:B------:R-:W-:Y:S01]  /*1520*/  LOP3.LUT R5, R18, 0xffffff80, RZ, 0xc0, !PT ;  /* 0xffffff8012057812 */ /* 0x000fe200078ec0ff */
[----:B------:R-:W-:Y:S01]  /*1530*/  UMOV UR35, 0x80000020 ;  /* 0x8000002000237882 */ /* 0x000fe20000000000 */
[----:B------:R-:W-:Y:S01]  /*1540*/  UMOV UR26, UR4 ;  /* 0x00000004001a7c82 */ /* 0x000fe20008000000 */
[----:B------:R-:W-:Y:S01]  /*1550*/  UIADD3 UR4, UR42, 0x140, URZ ;  /* 0x000001402a047890 */ /* 0x000fe2000fffe03f */
[----:B------:R-:W-:Y:S01]  /*1560*/  IMAD.MOV.U32 R7, RZ, RZ, -0x2 ;  /* 0xfffffffeff077424 */ /* 0x000fe200078e00ff */
[----:B------:R-:W-:Y:S01]  /*1570*/  UIADD3 UR30, UR42, 0x582, URZ ;  /* 0x000005822a1e7890 */ /* 0x000fe2000fffe03f */
[----:B------:R-:W-:Y:S01]  /*1580*/  IMAD.IADD R5, R16, 0x1, -R5 ;  /* 0x0000000110057824 */ /* 0x000fe200078e0a05 */
[----:B------:R-:W-:Y:S01]  /*1590*/  UMOV UR31, 0x80000020 ;  /* 0x80000020001f7882 */ /* 0x000fe20000000000 */
[----:B------:R-:W-:Y:S01]  /*15a0*/  P2R R10, PR, RZ, 0x2 ;  /* 0x00000002ff0a7803 */ /* 0x000fe20000000000 */
[----:B------:R-:W-:Y:S01]  /*15b0*/  UIADD3 UR7, UR6, 0x2, URZ ;  /* 0x0000000206077890 */ /* 0x000fe2000fffe03f */
[----:B------:R-:W-:Y:S01]  /*15c0*/  P2R R8, PR, RZ, 0x1 ;  /* 0x00000001ff087803 */ /* 0x000fe20000000000 */
[----:B------:R-:W-:Y:S01]  /*15d0*/  UMOV UR14, UR4 ;  /* 0x00000004000e7c82 */ /* 0x000fe20008000000 */
[----:B------:R-:W-:Y:S01]  /*15e0*/  UIADD3 UR4, UR42, 0x200, URZ ;  /* 0x000002002a047890 */ /* 0x000fe2000fffe03f */
[----:B------:R-:W-:Y:S01]  /*15f0*/  SHF.R.S32.HI R4, RZ, 0x1f, R5 ;  /* 0x0000001fff047819 */ /* 0x000fe20000011405 */
[----:B------:R-:W-:-:S02]  /*1600*/  IMAD.MOV.U32 R70, RZ, RZ, R71 ;  /* 0x000000ffff467224 */ /* 0x000fc400078e0047 */
[----:B------:R-:W-:Y:S01]  /*1610*/  IMAD.MOV.U32 R68, RZ, RZ, R71 ;  /* 0x000000ffff447224 */ /* 0x000fe200078e0047 */
[----:B------:R-:W-:-:S04]  /*1620*/  LEA.HI R4, R4, R5, RZ, 0x2 ;  /* 0x0000000504047211 */ /* 0x000fc800078f10ff */
[----:B------:R-:W-:-:S05]  /*1630*/  LOP3.LUT R4, R4, 0x7ffffffc, RZ, 0xc0, !PT ;  /* 0x7ffffffc04047812 */ /* 0x000fca00078ec0ff */
[----:B------:R-:W-:-:S04]  /*1640*/  IMAD.IADD R4, R5, 0x1, -R4 ;  /* 0x0000000105047824 */ /* 0x000fc800078e0a04 */
[----:B------:R-:W-:-:S04]  /*1650*/  IMAD R5, R4, R7, 0x90 ;  /* 0x0000009004057424 */ /* 0x000fc800078e0207 */
[----:B------:R-:W-:-:S04]  /*1660*/  IMAD.IADD R6, R64, 0x1, R5 ;  /* 0x0000000140067824 */ /* 0x000fc800078e0205 */
[----:B------:R-:W-:Y:S01]  /*1670*/  IMAD R6, R17, -0x90, R6 ;  /* 0xffffff7011067824 */ /* 0x000fe200078e0206 */
[----:B------:R-:W-:Y:S02]  /*1680*/  WARPGROUP.DEPBAR.LE gsb0, 0x0 ;  /* 0x00008000000079c5 */ /* 0x000fe40000010000 */
[----:B------:R-:W-:Y:S02]  /*1690*/  WARPGROUP.ARRIVE ;  /* 0x00000000000079c5 */ /* 0x000fe40000000000 */
[C---:B------:R-:W-:Y:S02]  /*16a0*/  ISETP.GT.AND P2, PT, R6.reuse, RZ, PT ;  /* 0x000000ff0600720c */ /* 0x040fe40003f44270 */
[C---:B------:R-:W-:Y:S02]  /*16b0*/  ISETP.GT.AND P3, PT, R6.reuse, 0x1, PT ;  /* 0x000000010600780c */ /* 0x040fe40003f64270 */
[C---:B------:R-:W-:Y:S01]  /*16c0*/  ISETP.GT.AND P4, PT, R6.reuse, 0x8, PT ;  /* 0x000000080600780c */ /* 0x040fe20003f84270 */
[----:B------:R-:W-:Y:S01]  /*16d0*/  HGMMA.64x16x16.F32 R88, gdesc[UR8], RZ, !UPT, gsb0 ;  /* 0x00200000085879f0 */ /* 0x000fe2000c0008ff */
[----:B------:R-:W-:Y:S01]  /*16e0*/  UIADD3 UR8, UR42, 0xc0, URZ ;  /* 0x000000c02a087890 */ /* 0x000fe2000fffe03f */
[C---:B------:R-:W-:Y:S01]  /*16f0*/  ISETP.GT.AND P5, PT, R6.reuse, 0x9, PT ;  /* 0x000000090600780c */ /* 0x040fe20003fa4270 */
[----:B------:R-:W-:Y:S01]  /*1700*/  UIADD3 UR10, UR42, 0x100, URZ ;  /* 0x000001002a0a7890 */ /* 0x000fe2000fffe03f */
[C---:B------:R-:W-:Y:S01]  /*1710*/  ISETP.GT.AND P6, PT, R6.reuse, 0x41, PT ;  /* 0x000000410600780c */ /* 0x040fe20003fc4270 */
[----:B------:R-:W-:Y:S01]  /*1720*/  UMOV UR9, UR5 ;  /* 0x0000000500097c82 */ /* 0x000fe20008000000 */
[----:B------:R-:W-:Y:S01]  /*1730*/  UMOV UR11, 0x80000020 ;  /* 0x80000020000b7882 */ /* 0x000fe20000000000 */
[C---:B------:R-:W-:Y:S01]  /*1740*/  ISETP.GT.AND P1, PT, R6.reuse, 0x69, PT ;  /* 0x000000690600780c */ /* 0x040fe20003f24270 */
[----:B------:R-:W-:Y:S01]  /*1750*/  UMOV UR22, UR8 ;  /* 0x0000000800167c82 */ /* 0x000fe20008000000 */
[----:B------:R-:W-:Y:S01]  /*1760*/  UIADD3 UR8, UR42, 0x180, URZ ;  /* 0x000001802a087890 */ /* 0x000fe2000fffe03f */
[----:B------:R-:W-:Y:S01]  /*1770*/  ISETP.GT.AND P0, PT, R6, 0x70, PT ;  /* 0x000000700600780c */ /* 0x000fe20003f04270 */
[----:B------:R-:W-:Y:S01]  /*1780*/  UMOV UR18, UR10 ;  /* 0x0000000a00127c82 */ /* 0x000fe20008000000 */
[----:B------:R-:W-:Y:S01]  /*1790*/  UIADD3 UR10, UR42, 0x1c0, URZ ;  /* 0x000001c02a0a7890 */ /* 0x000fe2000fffe03f */
[----:B------:R-:W-:-:S02]  /*17a0*/  WARPGROUP.DEPBAR.LE gsb0, 0x0 ;  /* 0x00008000000079c5 */ /* 0x000fc40000010000 */
[----:B------:R-:W-:-:S06]  /*17b0*/  WARPGROUP.ARRIVE ;  /* 0x00000000000079c5 */ /* 0x000fcc0000000000 */
[----:B------:R-:W-:Y:S01]  /*17c0*/  HGMMA.64x16x16.F32 R80, gdesc[UR24], RZ, !UPT, gsb0 ;  /* 0x00200000185079f0 */ /* 0x000fe2000c0008ff */
[----:B------:R-:W-:Y:S01]  /*17d0*/  R2UR UR24, R2 ;  /* 0x00000000021872ca */ /* 0x000fe200000e0000 */
[----:B------:R-:W-:Y:S01]  /*17e0*/  UMOV UR26, UR8 ;  /* 0x00000008001a7c82 */ /* 0x000fe20008000000 */
[----:B------:R-:W-:Y:S01]  /*17f0*/  R2UR UR25, R3 ;  /* 0x00000000031972ca */ /* 0x000fe200000e0000 */
[----:B------:R-:W-:Y:S01]  /*1800*/  UMOV UR27, 0x80000020 ;  /* 0x80000020001b7882 */ /* 0x000fe20000000000 */
[----:B------:R-:W-:Y:S02]  /*1810*/  WARPGROUP.DEPBAR.LE gsb0, 0x0 ;  /* 0x00008000000079c5 */ /* 0x000fe40000010000 */
[----:B------:R-:W-:-:S06]  /*1820*/  WARPGROUP.ARRIVE ;  /* 0x00000000000079c5 */ /* 0x000fcc0000000000 */
[----:B------:R-:W-:Y:S01]  /*1830*/  HGMMA.64x16x16.F32 R72, gdesc[UR20], RZ, !UPT, gsb0 ;  /* 0x00200000144879f0 */ /* 0x000fe2000c0008ff */
[----:B------:R-:W-:Y:S01]  /*1840*/  R2UR UR20, R2 ;  /* 0x00000000021472ca */ /* 0x000fe200000e0000 */
[----:B------:R-:W-:Y:S01]  /*1850*/  UMOV UR22, UR10 ;  /* 0x0000000a00167c82 */ /* 0x000fe20008000000 */
[----:B------:R-:W-:Y:S01]  /*1860*/  R2UR UR21, R3 ;  /* 0x00000000031572ca */ /* 0x000fe200000e0000 */
[----:B------:R-:W-:Y:S01]  /*1870*/  UMOV UR23, 0x80000020 ;  /* 0x8000002000177882 */ /* 0x000fe20000000000 */
[----:B------:R-:W-:Y:S01]  /*1880*/  UIADD3 UR10, UR42, 0x2, URZ ;  /* 0x000000022a0a7890 */ /* 0x000fe2000fffe03f */
[----:B------:R-:W-:Y:S02]  /*1890*/  WARPGROUP.DEPBAR.LE gsb0, 0x0 ;  /* 0x00008000000079c5 */ /* 0x000fe40000010000 */
[----:B------:R-:W-:-:S06]  /*18a0*/  WARPGROUP.ARRIVE ;  /* 0x00000000000079c5 */ /* 0x000fcc0000000000 */
[----:B------:R-:W-:Y:S01]  /*18b0*/  HGMMA.64x16x16.F32 R56, gdesc[UR16], RZ, !UPT, gsb0 ;  /* 0x00200000103879f0 */ /* 0x000fe2000c0008ff */
[----:B------:R-:W-:Y:S01]  /*18c0*/  R2UR UR16, R2 ;  /* 0x00000000021072ca */ /* 0x000fe200000e0000 */
[----:B------:R-:W-:Y:S01]  /*18d0*/  UMOV UR18, UR4 ;  /* 0x0000000400127c82 */ /* 0x000fe20008000000 */
[----:B------:R-:W-:Y:S01]  /*18e0*/  R2UR UR17, R3 ;  /* 0x00000000031172ca */ /* 0x000fe200000e0000 */
[----:B------:R-:W-:Y:S01]  /*18f0*/  UMOV UR19, 0x80000020 ;  /* 0x8000002000137882 */ /* 0x000fe20000000000 */
[----:B------:R-:W-:Y:S01]  /*1900*/  UMOV UR4, UR7 ;  /* 0x0000000700047c82 */ /* 0x000fe20008000000 */
[----:B------:R-:W-:Y:S01]  /*1910*/  UIADD3 UR7, UR42, 0xc2, URZ ;  /* 0x000000c22a077890 */ /* 0x000fe2000fffe03f */
[----:B------:R-:W-:Y:S01]  /*1920*/  UMOV UR8, UR4 ;  /* 0x0000000400087c82 */ /* 0x000fe20008000000 */
        /* <DEDUP_REMOVED lines=19> */
[----:B------:R-:W-:Y:S02]  /*1a60*/  UMOV UR33, UR21 ;  /* 0x0000001500217c82 */ /* 0x000fe40008000000 */
[----:B------:R-:W-:Y:S01]  /*1a70*/  UMOV UR32, UR20 ;  /* 0x0000001400207c82 */ /* 0x000fe20008000000 */
[----:B------:R-:W-:Y:S01]  /*1a80*/  UMOV UR28, UR20 ;  /* 0x00000014001c7c82 */ /* 0x000fe20008000000 */
[----:B------:R-:W-:Y:S01]  /*1a90*/  UMOV UR29, UR21 ;  /* 0x00000015001d7c82 */ /* 0x000fe20008000000 */
[----:B------:R-:W-:Y:S01]  /*1aa0*/  UMOV UR24, UR20 ;  /* 0x0000001400187c82 */ /* 0x000fe20008000000 */
[----:B------:R-:W-:Y:S01]  /*1ab0*/  UMOV UR25, UR21 ;  /* 0x0000001500197c82 */ /* 0x000fe20008000000 */
[----:B------:R-:W-:-:S02]  /*1ac0*/  WARPGROUP.DEPBAR.LE gsb0, 0x0 ;  /* 0x00008000000079c5 */ /* 0x000fc40000010000 */
        /* <DEDUP_REMOVED lines=242> */
[C---:B------:R-:W-:Y:S02]  /*29f0*/  ISETP.GT.AND P2, PT, R6.reuse, 0x10, PT ;  /* 0x000000100600780c */ /* 0x040fe40003f44270 */
        /* <DEDUP_REMOVED lines=20> */
[C---:B------:R-:W-:Y:S02]  /*2b40*/  ISETP.GT.AND P2, PT, R6.reuse, 0x20, PT ;  /* 0x000000200600780c */ /* 0x040fe40003f44270 */
        /* <DEDUP_REMOVED lines=14> */
[----:B------:R-:W-:Y:S02]  /*2c30*/  FSEL R107, R86, -INF , P4 ;  /* 0xff800000566b7808 */ /* 0x000fe40002000000 */
        /* <DEDUP_REMOVED lines=25> */
[----:B------:R-:W-:Y:S02]  /*2dd0*/  FMNMX.FTZ R4, R79, R4, !PT ;  /* 0x000000044f047209 */ /* 0x000fe40007810000 */
[----:B------:R-:W-:Y:S02]  /*2de0*/  ISETP.GT.AND P5, PT, R6, 0x48, PT ;  /* 0x000000480600780c */ /* 0x000fe40003fa4270 */
[----:B------:R-:W-:Y:S02]  /*2df0*/  FSEL R65, R76, -INF , P4 ;  /* 0xff8000004c417808 */ /* 0x000fe40002000000 */
[C---:B------:R-:W-:Y:S02]  /*2e00*/  ISETP.GT.AND P4, PT, R6.reuse, 0x49, PT ;  /* 0x000000490600780c */ /* 0x040fe40003f84270 */
        /* <DEDUP_REMOVED lines=27> */
[----:B------:R-:W-:Y:S01]  /*2fc0*/  FSEL R51, R60, -INF , P5 ;  /* 0xff8000003c337808 */ /* 0x000fe20002800000 */
[----:B------:R-:W-:Y:S01]  /*2fd0*/  ULDC UR6, c[0x0][0x988] ;  /* 0x0002620000067ab9 */ /* 0x000fe20000000800 */
[----:B------:R-:W-:-:S02]  /*2fe0*/  ISETP.GT.AND P5, PT, R6, 0x59, PT ;  /* 0x000000590600780c */ /* 0x000fc40003fa4270 */
[----:B------:R-:W-:Y:S02]  /*2ff0*/  FSEL R121, R54, -INF , P6 ;  /* 0xff80000036797808 */ /* 0x000fe40003000000 */
[----:B------:R-:W-:Y:S02]  /*3000*/  FMNMX.FTZ R4, R125, R4, !PT ;  /* 0x000000047d047209 */ /* 0x000fe40007810000 */
[----:B------:R-:W-:Y:S02]  /*3010*/  FSEL R131, R55, -INF , P5 ;  /* 0xff80000037837808 */ /* 0x000fe40002800000 */
[----:B------:R-:W-:Y:S02]  /*3020*/  FMNMX.FTZ R4, R121, R4, !PT ;  /* 0x0000000479047209 */ /* 0x000fe40007810000 */
[----:B------:R-:W-:Y:S02]  /*3030*/  FSEL R55, R48, -INF , P3 ;  /* 0xff80000030377808 */ /* 0x000fe40001800000 */
[----:B------:R-:W-:-:S02]  /*3040*/  ISETP.GT.AND P3, PT, R6, 0x61, PT ;  /* 0x000000610600780c */ /* 0x000fc40003f64270 */
[----:B------:R-:W-:Y:S02]  /*3050*/  FMNMX.FTZ R4, R131, R4, !PT ;  /* 0x0000000483047209 */ /* 0x000fe40007810000 */
[----:B------:R-:W-:Y:S02]  /*3060*/  FSEL R49, R49, -INF , P2 ;  /* 0xff80000031317808 */ /* 0x000fe40001000000 */
[C---:B------:R-:W-:Y:S02]  /*3070*/  ISETP.GT.AND P2, PT, R6.reuse, 0x68, PT ;  /* 0x000000680600780c */ /* 0x040fe40003f44270 */
        /* <DEDUP_REMOVED lines=30> */
[----:B------:R-:W-:Y:S02]  /*3260*/  ISETP.GT.AND P2, PT, R6, 0x79, PT ;  /* 0x000000790600780c */ /* 0x000fe40003f44270 */
[----:B------:R-:W-:Y:S02]  /*3270*/  FSEL R155, R38, -INF , P0 ;  /* 0xff800000269b7808 */ /* 0x000fe40000000000 */
[----:B------:R-:W-:Y:S02]  /*3280*/  FMNMX.FTZ R4, R147, R4, !PT ;  /* 0x0000000493047209 */ /* 0x000fe40007810000 */
[----:B------:R-:W-:Y:S02]  /*3290*/  FSEL R38, R39, -INF , P2 ;  /* 0xff80000027267808 */ /* 0x000fe40001000000 */
[----:B------:R-:W-:-:S02]  /*32a0*/  FMNMX.FTZ R39, R155, R4, !PT ;  /* 0x000000049b277209 */ /* 0x000fc40007810000 */
[----:B------:R-:W-:Y:S02]  /*32b0*/  P2R R34, PR, RZ, 0x2 ;  /* 0x00000002ff227803 */ /* 0x000fe40000000000 */
[----:B------:R-:W-:Y:S02]  /*32c0*/  FMNMX.FTZ R4, R38, R39, !PT ;  /* 0x0000002726047209 */ /* 0x000fe40007810000 */
[C---:B------:R-:W-:Y:S02]  /*32d0*/  ISETP.GT.AND P1, PT, R6.reuse, 0x70, PT ;  /* 0x000000700600780c */ /* 0x040fe40003f24270 */
[----:B------:R-:W-:Y:S02]  /*32e0*/  P2R R22, PR, RZ, 0x1 ;  /* 0x00000001ff167803 */ /* 0x000fe40000000000 */
[----:B------:R-:W-:Y:S02]  /*32f0*/  ISETP.GT.AND P0, PT, R6, 0x69, PT ;  /* 0x000000690600780c */ /* 0x000fe40003f04270 */
[----:B------:R-:W-:-:S02]  /*3300*/  P2R R20, PR, RZ, 0x4 ;  /* 0x00000004ff147803 */ /* 0x000fc40000000000 */
        /* <DEDUP_REMOVED lines=13> */
[----:B------:R-:W-:-:S02]  /*33e0*/  FSEL R25, R25, -INF , P4 ;  /* 0xff80000019197808 */ /* 0x000fc40002000000 */
[----:B------:R-:W-:Y:S01]  /*33f0*/  ISETP.NE.AND P0, PT, R8, RZ, PT ;  /* 0x000000ff0800720c */ /* 0x000fe20003f05270 */
[----:B------:R-:W0:Y:S02]  /*3400*/  SHFL.BFLY PT, R27, R12, 0x2, 0x1f ;  /* 0x0c401f000c1b7f89 */ /* 0x000e2400000e0000 */
[----:B0-----:R-:W-:-:S05]  /*3410*/  FMNMX.FTZ R18, R12, R27, !PT ;  /* 0x0000001b0c127209 */ /* 0x001fca0007810000 */
[----:B------:R-:W0:Y:S02]  /*3420*/  SHFL.BFLY PT, R27, R18, 0x1, 0x1f ;  /* 0x0c201f00121b7f89 */ /* 0x000e2400000e0000 */
[----:B0-----:R-:W-:Y:S02]  /*3430*/  FMNMX.FTZ R72, R18, R27, !PT ;  /* 0x0000001b12487209 */ /* 0x001fe40007810000 */
[----:B------:R-:W-:Y:S02]  /*3440*/  FSEL R27, R32, -INF , P1 ;  /* 0xff800000201b7808 */ /* 0x000fe40000800000 */
[----:B------:R-:W-:Y:S01]  /*3450*/  ISETP.NE.AND P1, PT, R34, RZ, PT ;  /* 0x000000ff2200720c */ /* 0x000fe20003f25270 */
[C---:B------:R-:W-:Y:S01]  /*3460*/  FMUL.FTZ R14, R72.reuse, R4 ;  /* 0x00000004480e7220 */ /* 0x040fe20000410000 */
[----:B------:R-:W-:Y:S02]  /*3470*/  FSETP.NEU.FTZ.AND P2, PT, R72, -INF , PT ;  /* 0xff8000004800780b */ /* 0x000fe40003f5d000 */
[----:B------:R-:W-:-:S02]  /*3480*/  FSEL R33, R33, -INF , P1 ;  /* 0xff80000021217808 */ /* 0x000fc40000800000 */
[----:B------:R-:W-:Y:S02]  /*3490*/  ISETP.NE.AND P1, PT, R10, RZ, PT ;  /* 0x000000ff0a00720c */ /* 0x000fe40003f25270 */
        /* <DEDUP_REMOVED lines=30> */
[-CC-:B0-----:R-:W-:Y:S01]  /*3680*/  FFMA.FTZ R69, R75, R4.reuse, -R14.reuse ;  /* 0x000000044b457223 */ /* 0x181fe2000001080e */
        /* <DEDUP_REMOVED lines=31> */
[----:B------:R-:W1:Y:S01]  /*3880*/  MUFU.EX2 R6, R6 ;  /* 0x0000000600067308 */ /* 0x000e620000000800 */
        /* <DEDUP_REMOVED lines=9> */
[----:B------:R-:W-:Y:S02]  /*3920*/  FMNMX.FTZ R30, R35, R30, !PT ;  /* 0x0000001e231e7209 */ /* 0x000fe40007810000 */
[----:B--2---:R-:W-:Y:S01]  /*3930*/  FSEL R119, R29, -INF , P6 ;  /* 0xff8000001d777808 */ /* 0x004fe20003000000 */
[----:B------:R-:W-:Y:S01]  /*3940*/  FFMA.FTZ R29, R139, R4, -R14 ;  /* 0x000000048b1d7223 */ /* 0x000fe2000001080e */
        /* <DEDUP_REMOVED lines=14> */
[----:B------:R-:W2:Y:S06]  /*3a30*/  SHFL.BFLY PT, R5, R24, 0x2, 0x1f ;  /* 0x0c401f0018057f89 */ /* 0x000eac00000e0000 */
[----:B------:R-:W-:Y:S08]  /*3a40*/  MUFU.EX2 R67, R67 ;  /* 0x0000004300437308 */ /* 0x000ff00000000800 */
[----:B------:R-:W-:Y:S08]  /*3a50*/  MUFU.EX2 R26, R26 ;  /* 0x0000001a001a7308 */ /* 0x000ff00000000800 */
[----:B------:R-:W-:Y:S01]  /*3a60*/  MUFU.EX2 R69, R69 ;  /* 0x0000004500457308 */ /* 0x000fe20000000800 */
[----:B--2---:R-:W-:-:S05]  /*3a70*/  FMNMX.FTZ R48, R24, R5, !PT ;  /* 0x0000000518307209 */ /* 0x004fca0007810000 */
[----:B------:R-:W2:Y:S02]  /*3a80*/  SHFL.BFLY PT, R5, R48, 0x1, 0x1f ;  /* 0x0c201f0030057f89 */ /* 0x000ea400000e0000 */
[----:B------:R-:W-:Y:S08]  /*3a90*/  MUFU.EX2 R32, R32 ;  /* 0x0000002000207308 */ /* 0x000ff00000000800 */
[----:B------:R-:W-:Y:S08]  /*3aa0*/  MUFU.EX2 R75, R75 ;  /* 0x0000004b004b7308 */ /* 0x000ff00000000800 */
[----:B------:R-:W-:Y:S01]  /*3ab0*/  MUFU.EX2 R47, R47 ;  /* 0x0000002f002f7308 */ /* 0x000fe20000000800 */
[----:B--2---:R-:W-:-:S07]  /*3ac0*/  FMNMX.FTZ R5, R48, R5, !PT ;  /* 0x0000000530057209 */ /* 0x004fce0007810000 */
[----:B------:R-:W-:Y:S01]  /*3ad0*/  MUFU.EX2 R30, R127 ;  /* 0x0000007f001e7308 */ /* 0x000fe20000000800 */
[C---:B------:R-:W-:Y:S01]  /*3ae0*/  FSETP.NEU.FTZ.AND P2, PT, R5.reuse, -INF , PT ;  /* 0xff8000000500780b */ /* 0x040fe20003f5d000 */
[----:B------:R-:W-:-:S06]  /*3af0*/  FMUL.FTZ R24, R5, R4 ;  /* 0x0000000405187220 */ /* 0x000fcc0000410000 */
[----:B------:R-:W-:Y:S01]  /*3b00*/  MUFU.EX2 R37, R133 ;  /* 0x0000008500257308 */ /* 0x000fe20000000800 */
[----:B------:R-:W-:-:S05]  /*3b10*/  FSEL R24, R24, RZ, P2 ;  /* 0x000000ff18187208 */ /* 0x000fca0001000000 */
[--C-:B------:R-:W-:Y:S01]  /*3b20*/  FFMA.FTZ R58, R9, R4, -R24.reuse ;  /* 0x00000004093a7223 */ /* 0x100fe20000010818 */
[----:B------:R-:W-:Y:S01]  /*3b30*/  LEA.HI R9, R19, R16, RZ, 0x4 ;  /* 0x0000001013097211 */ /* 0x000fe200078f20ff */
[--C-:B------:R-:W-:Y:S01]  /*3b40*/  FFMA.FTZ R60, R11, R4, -R24.reuse ;  /* 0x000000040b3c7223 */ /* 0x100fe20000010818 */
[----:B------:R-:W-:Y:S01]  /*3b50*/  LEA.HI R19, R19, R16, RZ, 0x5 ;  /* 0x0000001013137211 */ /* 0x000fe200078f28ff */
[-CC-:B------:R-:W-:Y:S01]  /*3b60*/  FFMA.FTZ R62, R13, R4.reuse, -R24.reuse ;  /* 0x000000040d3e7223 */ /* 0x180fe20000010818 */
[----:B------:R-:W-:Y:S01]  /*3b70*/  LOP3.LUT R11, R9, 0xfffffff0, RZ, 0xc0, !PT ;  /* 0xfffffff0090b7812 */ /* 0x000fe200078ec0ff */
[-CC-:B------:R-:W-:Y:S01]  /*3b80*/  FFMA.FTZ R14, R7, R4.reuse, -R24.reuse ;  /* 0x00000004070e7223 */ /* 0x180fe20000010818 */
[----:B------:R-:W-:Y:S01]  /*3b90*/  SHF.R.S32.HI R13, RZ, 0x4, R9 ;  /* 0x00000004ff0d7819 */ /* 0x000fe20000011409 */
[-CC-:B------:R-:W-:Y:S01]  /*3ba0*/  FFMA.FTZ R7, R15, R4.reuse, -R24.reuse ;  /* 0x000000040f077223 */ /* 0x180fe20000010818 */
[----:B------:R-:W-:Y:S02]  /*3bb0*/  IMAD.SHL.U32 R15, R19, 0x8, RZ ;  /* 0x00000008130f7824 */ /* 0x000fe400078e00ff */
[-CC-:B------:R-:W-:Y:S01]  /*3bc0*/  FFMA.FTZ R97, R97, R4.reuse, -R24.reuse ;  /* 0x0000000461617223 */ /* 0x180fe20000010818 */
[----:B------:R-:W-:Y:S01]  /*3bd0*/  IMAD.IADD R11, R16, 0x1, -R11 ;  /* 0x00000001100b7824 */ /* 0x000fe200078e0a0b */
[----:B------:R-:W-:Y:S01]  /*3be0*/  MUFU.EX2 R14, R14 ;  /* 0x0000000e000e7308 */ /* 0x000fe20000000800 */
[----:B------:R-:W-:Y:S01]  /*3bf0*/  IMAD.SHL.U32 R64, R13, 0x8, RZ ;  /* 0x000000080d407824 */ /* 0x000fe200078e00ff */
[----:B------:R-:W-:Y:S01]  /*3c00*/  LOP3.LUT R66, R15, 0x7fffff00, RZ, 0xc0, !PT ;  /* 0x7fffff000f427812 */ /* 0x000fe200078ec0ff */
[-CC-:B------:R-:W-:Y:S01]  /*3c10*/  FFMA.FTZ R101, R101, R4.reuse, -R24.reuse ;  /* 0x0000000465657223 */ /* 0x180fe20000010818 */
[----:B------:R-:W-:Y:S01]  /*3c20*/  SHF.R.S32.HI R56, RZ, 0x1f, R11 ;  /* 0x0000001fff387819 */ /* 0x000fe2000001140b */
[-CC-:B------:R-:W-:Y:S01]  /*3c30*/  FFMA.FTZ R89, R89, R4.reuse, -R24.reuse ;  /* 0x0000000459597223 */ /* 0x180fe20000010818 */
[-CC-:B------:R-:W-:Y:S01]  /*3c40*/  FFMA.FTZ R93, R93, R4.reuse, -R24.reuse ;  /* 0x000000045d5d7223 */ /* 0x180fe20000010818 */
[-CC-:B------:R-:W-:Y:S01]  /*3c50*/  FFMA.FTZ R104, R55, R4.reuse, -R24.reuse ;  /* 0x0000000437687223 */ /* 0x180fe20000010818 */
[CC--:B------:R-:W-:Y:S01]  /*3c60*/  LEA.HI R9, R56.reuse, R11.reuse, RZ, 0x2 ;  /* 0x0000000b38097211 */ /* 0x0c0fe200078f10ff */
[----:B------:R-:W2:Y:S01]  /*3c70*/  MUFU.EX2 R97, R97 ;  /* 0x0000006100617308 */ /* 0x000ea20000000800 */
[----:B------:R-:W-:Y:S01]  /*3c80*/  LEA.HI R56, R56, R11, RZ, 0x3 ;  /* 0x0000000b38387211 */ /* 0x000fe200078f18ff */
[-CC-:B------:R-:W-:Y:S01]  /*3c90*/  FFMA.FTZ R48, R81, R4.reuse, -R24.reuse ;  /* 0x0000000451307223 */ /* 0x180fe20000010818 */
[----:B------:R-:W-:Y:S01]  /*3ca0*/  SHF.R.S32.HI R13, RZ, 0x2, R9 ;  /* 0x00000002ff0d7819 */ /* 0x000fe20000011409 */
[-CC-:B------:R-:W-:Y:S01]  /*3cb0*/  FFMA.FTZ R50, R21, R4.reuse, -R24.reuse ;  /* 0x0000000415327223 */ /* 0x180fe20000010818 */
[----:B------:R-:W-:Y:S01]  /*3cc0*/  FFMA.FTZ R52, R23, R4, -R24 ;  /* 0x0000000417347223 */ /* 0x000fe20000010818 */
[----:B------:R-:W-:Y:S01]  /*3cd0*/  IMAD.SHL.U32 R15, R56, 0x10, RZ ;  /* 0x00000010380f7824 */ /* 0x000fe200078e00ff */
[----:B------:R-:W-:Y:S01]  /*3ce0*/  LOP3.LUT R56, R9, 0x7fffffc, RZ, 0xc0, !PT ;  /* 0x07fffffc09387812 */ /* 0x000fe200078ec0ff */
[----:B------:R-:W-:Y:S01]  /*3cf0*/  IMAD.SHL.U32 R13, R13, 0x40, RZ ;  /* 0x000000400d0d7824 */ /* 0x000fe200078e00ff */
[----:B------:R-:W3:Y:S01]  /*3d00*/  MUFU.EX2 R58, R58 ;  /* 0x0000003a003a7308 */ /* 0x000ee20000000800 */
[----:B------:R-:W-:Y:S01]  /*3d10*/  IMAD.U32 R9, RZ, RZ, UR37 ;  /* 0x00000025ff097e24 */ /* 0x000fe2000f8e00ff */
[----:B------:R-:W-:Y:S01]  /*3d20*/  LOP3.LUT R15, R15, 0x7fffff80, RZ, 0xc0, !PT ;  /* 0x7fffff800f0f7812 */ /* 0x000fe200078ec0ff */
[----:B------:R-:W-:Y:S01]  /*3d30*/  IMAD.IADD R11, R11, 0x1, -R56 ;  /* 0x000000010b0b7824 */ /* 0x000fe200078e0a38 */
[----:B------:R-:W-:Y:S01]  /*3d40*/  LOP3.LUT R13, R13, 0x40, RZ, 0xc0, !PT ;  /* 0x000000400d0d7812 */ /* 0x000fe200078ec0ff */
[----:B------:R-:W-:-:S02]  /*3d50*/  @!P1 VIADD R9, R9, 0x31c40 ;  /* 0x00031c4009099836 */ /* 0x000fc40000000000 */
[-C--:B------:R-:W-:Y:S01]  /*3d60*/  FFMA.FTZ R81, R85, R4.reuse, -R24 ;  /* 0x0000000455517223 */ /* 0x080fe20000010818 */
[----:B------:R-:W-:Y:S01]  /*3d70*/  IMAD.IADD R66, R15, 0x1, R66 ;  /* 0x000000010f427824 */ /* 0x000fe200078e0242 */
[----:B------:R-:W-:Y:S01]  /*3d80*/  LOP3.LUT R64, R13, 0x8, R64, 0xf8, !PT ;  /* 0x000000080d407812 */ /* 0x000fe200078ef840 */
[----:B------:R-:W4:Y:S01]  /*3d90*/  MUFU.EX2 R101, R101 ;  /* 0x0000006500657308 */ /* 0x000f220000000800 */
[----:B------:R-:W-:Y:S01]  /*3da0*/  SHF.R.U32.HI R13, RZ, 0x3, R13 ;  /* 0x00000003ff0d7819 */ /* 0x000fe2000001160d */
[----:B------:R-:W-:Y:S02]  /*3db0*/  IMAD R66, R11, 0x10, R66 ;  /* 0x000000100b427824 */ /* 0x000fe400078e0242 */
[----:B0-----:R-:W-:Y:S01]  /*3dc0*/  FADD.FTZ R11, R8, R87 ;  /* 0x00000057080b7221 */ /* 0x001fe20000010000 */
[----:B------:R-:W-:Y:S01]  /*3dd0*/  @!P1 PRMT R9, RZ, 0x654, R9 ;  /* 0x00000654ff099816 */ /* 0x000fe20000000009 */
[----:B------:R-:W-:Y:S01]  /*3de0*/  FFMA.FTZ R73, R73, R4, -R24 ;  /* 0x0000000449497223 */ /* 0x000fe20000010818 */
[----:B------:R-:W-:Y:S01]  /*3df0*/  LOP3.LUT R13, R64, R13, RZ, 0x3c, !PT ;  /* 0x0000000d400d7212 */ /* 0x000fe200078e3cff */
[----:B-1----:R-:W-:Y:S01]  /*3e00*/  FADD.FTZ R64, R6, R11 ;  /* 0x0000000b06407221 */ /* 0x002fe20000010000 */
[----:B------:R-:W0:Y:S01]  /*3e10*/  MUFU.EX2 R60, R60 ;  /* 0x0000003c003c7308 */ /* 0x000e220000000800 */
[----:B--2---:R-:W-:Y:S01]  /*3e20*/  FADD.FTZ R11, R14, R97 ;  /* 0x000000610e0b7221 */ /* 0x004fe20000010000 */
[----:B------:R1:W-:Y:S01]  /*3e30*/  @!P1 SYNCS.ARRIVE.TRANS64.RED.A1T0 RZ, [R9+URZ], RZ ;  /* 0x000000ff09ff99a7 */ /* 0x0003e2000810043f */
[----:B------:R-:W-:-:S02]  /*3e40*/  IMAD.IADD R55, R13, 0x1, R66 ;  /* 0x000000010d377824 */ /* 0x000fc400078e0242 */
[C---:B------:R-:W-:Y:S01]  /*3e50*/  FADD.FTZ R13, R83.reuse, R64 ;  /* 0x00000040530d7221 */ /* 0x040fe20000010000 */
[----:B---3--:R-:W-:Y:S01]  /*3e60*/  FADD.FTZ R64, R58, R11 ;  /* 0x0000000b3a407221 */ /* 0x008fe20000010000 */
[----:B------:R-:W-:Y:S01]  /*3e70*/  F2FP.F16.F32.PACK_AB R11, R83, R6 ;  /* 0x00000006530b723e */ /* 0x000fe200000000ff */
[----:B------:R-:W-:Y:S01]  /*3e80*/  FFMA.FTZ R54, R65, R4, -R24 ;  /* 0x0000000441367223 */ /* 0x000fe20000010818 */
[----:B------:R-:W2:Y:S01]  /*3e90*/  MUFU.EX2 R89, R89 ;  /* 0x0000005900597308 */ /* 0x000ea20000000800 */
[----:B------:R-:W-:Y:S01]  /*3ea0*/  FADD.FTZ R66, R12, R13 ;  /* 0x0000000d0c427221 */ /* 0x000fe20000010000 */
[----:B----4-:R-:W-:Y:S01]  /*3eb0*/  FADD.FTZ R13, R101, R64 ;  /* 0x00000040650d7221 */ /* 0x010fe20000010000 */
[----:B-1----:R-:W-:Y:S01]  /*3ec0*/  F2FP.F16.F32.PACK_AB R9, R87, R8 ;  /* 0x000000085709723e */ /* 0x002fe200000000ff */
[-C--:B------:R-:W-:Y:S01]  /*3ed0*/  FFMA.FTZ R65, R77, R4.reuse, -R24 ;  /* 0x000000044d417223 */ /* 0x080fe20000010818 */
[----:B------:R-:W-:Y:S01]  /*3ee0*/  FADD.FTZ R15, R91, R66 ;  /* 0x000000425b0f7221 */ /* 0x000fe20000010000 */
[-CC-:B------:R-:W-:Y:S01]  /*3ef0*/  FFMA.FTZ R59, R59, R4.reuse, -R24.reuse ;  /* 0x000000043b3b7223 */ /* 0x180fe20000010818 */
[--C-:B------:R-:W-:Y:S01]  /*3f00*/  FFMA.FTZ R19, R57, R4, -R24.reuse ;  /* 0x0000000439137223 */ /* 0x100fe20000010818 */
[----:B------:R-:W1:Y:S01]  /*3f10*/  MUFU.EX2 R62, R62 ;  /* 0x0000003e003e7308 */ /* 0x000e620000000800 */
[----:B0-----:R-:W-:Y:S01]  /*3f20*/  FADD.FTZ R6, R60, R13 ;  /* 0x0000000d3c067221 */ /* 0x001fe20000010000 */
[----:B------:R-:W-:Y:S01]  /*3f30*/  FADD.FTZ R8, R10, R15 ;  /* 0x0000000f0a087221 */ /* 0x000fe20000010000 */
[----:B------:R-:W-:Y:S01]  /*3f40*/  F2FP.F16.F32.PACK_AB R13, R91, R12 ;  /* 0x0000000c5b0d723e */ /* 0x000fe200000000ff */
[-CC-:B------:R-:W-:Y:S01]  /*3f50*/  FFMA.FTZ R51, R51, R4.reuse, -R24.reuse ;  /* 0x0000000433337223 */ /* 0x180fe20000010818 */
[----:B------:R-:W-:Y:S01]  /*3f60*/  FFMA.FTZ R43, R43, R4, -R24 ;  /* 0x000000042b2b7223 */ /* 0x000fe20000010818 */
[----:B------:R-:W-:Y:S01]  /*3f70*/  FADD.FTZ R23, R95, R8 ;  /* 0x000000085f177221 */ /* 0x000fe20000010000 */
[----:B------:R-:W-:Y:S01]  /*3f80*/  F2FP.F16.F32.PACK_AB R8, R97, R14 ;  /* 0x0000000e6108723e */ /* 0x000fe200000000ff */
[----:B------:R-:W0:Y:S01]  /*3f90*/  MUFU.EX2 R93, R93 ;  /* 0x0000005d005d7308 */ /* 0x000e220000000800 */
[C---:B--2---:R-:W-:Y:S01]  /*3fa0*/  FADD.FTZ R21, R89.reuse, R6 ;  /* 0x0000000659157221 */ /* 0x044fe20000010000 */
[----:B------:R-:W-:Y:S01]  /*3fb0*/  F2FP.F16.F32.PACK_AB R12, R89, R60 ;  /* 0x0000003c590c723e */ /* 0x000fe200000000ff */
[--C-:B------:R-:W-:Y:S01]  /*3fc0*/  FFMA.FTZ R56, R61, R4, -R24.reuse ;  /* 0x000000043d387223 */ /* 0x100fe20000010818 */
[----:B------:R-:W-:Y:S01]  /*3fd0*/  F2FP.F16.F32.PACK_AB R15, R95, R10 ;  /* 0x0000000a5f0f723e */ /* 0x000fe200000000ff */
[--C-:B------:R-:W-:Y:S01]  /*3fe0*/  FFMA.FTZ R49, R49, R4, -R24.reuse ;  /* 0x0000000431317223 */ /* 0x100fe20000010818 */
[----:B------:R-:W-:Y:S01]  /*3ff0*/  F2FP.F16.F32.PACK_AB R10, R101, R58 ;  /* 0x0000003a650a723e */ /* 0x000fe200000000ff */
        /* <DEDUP_REMOVED lines=8> */
[----:B------:R-:W-:Y:S01]  /*4080*/  FFMA.FTZ R31, R31, R4, -R24 ;  /* 0x000000041f1f7223 */ /* 0x000fe20000010818 */
[----:B------:R-:W1:Y:S01]  /*4090*/  MUFU.EX2 R48, R48 ;  /* 0x0000003000307308 */ /* 0x000e620000000800 */
[C---:B0-----:R-:W-:Y:S01]  /*40a0*/  F2FP.F16.F32.PACK_AB R14, R93.reuse, R62 ;  /* 0x0000003e5d0e723e */ /* 0x041fe200000000ff */
[----:B------:R-:W-:Y:S01]  /*40b0*/  FADD.FTZ R62, R20, R23 ;  /* 0x00000017143e7221 */ /* 0x000fe20000010000 */
[----:B------:R-:W-:Y:S01]  /*40c0*/  FADD.FTZ R60, R93, R6 ;  /* 0x000000065d3c7221 */ /* 0x000fe20000010000 */
[----:B------:R-:W-:Y:S01]  /*40d0*/  LEA R6, R55, UR37, 0x1 ;  /* 0x0000002537067c11 */ /* 0x000fe2000f8e08ff */
[-C--:B------:R-:W-:Y:S01]  /*40e0*/  FFMA.FTZ R55, R27, R4.reuse, -R24 ;  /* 0x000000041b377223 */ /* 0x080fe20000010818 */
[----:B------:R-:W-:Y:S01]  /*40f0*/  FADD.FTZ R23, R39, R62 ;  /* 0x0000003e27177221 */ /* 0x000fe20000010000 */
[-C--:B------:R-:W-:Y:S01]  /*4100*/  FFMA.FTZ R99, R99, R4.reuse, -R24 ;  /* 0x0000000463637223 */ /* 0x080fe20000010818 */
[----:B------:R-:W0:Y:S01]  /*4110*/  MUFU.EX2 R50, R50 ;  /* 0x0000003200327308 */ /* 0x000e220000000800 */
[----:B--2---:R-:W-:Y:S01]  /*4120*/  FADD.FTZ R21, R7, R60 ;  /* 0x0000003c07157221 */ /* 0x004fe20000010000 */
[----:B------:R-:W-:Y:S01]  /*4130*/  FADD.FTZ R60, R22, R23 ;  /* 0x00000017163c7221 */ /* 0x000fe20000010000 */
[-CC-:B------:R-:W-:Y:S01]  /*4140*/  FFMA.FTZ R57, R25, R4.reuse, -R24.reuse ;  /* 0x0000000419397223 */ /* 0x180fe20000010818 */
[-CC-:B------:R-:W-:Y:S01]  /*4150*/  FFMA.FTZ R113, R113, R4.reuse, -R24.reuse ;  /* 0x0000000471717223 */ /* 0x180fe20000010818 */
[----:B------:R-:W-:Y:S01]  /*4160*/  FFMA.FTZ R119, R119, R4, -R24 ;  /* 0x0000000477777223 */ /* 0x000fe20000010818 */
[----:B------:R-:W-:Y:S01]  /*4170*/  FADD.FTZ R23, R67, R60 ;  /* 0x0000003c43177221 */ /* 0x000fe20000010000 */
[----:B------:R2:W-:Y:S01]  /*4180*/  STSM.16.M88.4 [R6+0x24300], R8 ;  /* 0x0243000806007844 */ /* 0x0005e20000000200 */
[----:B------:R-:W3:Y:S01]  /*4190*/  MUFU.EX2 R81, R81 ;  /* 0x0000005100517308 */ /* 0x000ee20000000800 */
[----:B-1----:R-:W-:Y:S01]  /*41a0*/  FADD.FTZ R21, R48, R21 ;  /* 0x0000001530157221 */ /* 0x002fe20000010000 */
[----:B------:R-:W-:Y:S01]  /*41b0*/  FADD.FTZ R62, R26, R23 ;  /* 0x000000171a3e7221 */ /* 0x000fe20000010000 */
[----:B------:R-:W-:Y:S01]  /*41c0*/  STSM.16.M88.4 [R6+0x25b00], R12 ;  /* 0x025b000c06007844 */ /* 0x000fe20000000200 */
[----:B------:R-:W-:Y:S01]  /*41d0*/  F2FP.F16.F32.PACK_AB R27, R75, R32 ;  /* 0x000000204b1b723e */ /* 0x000fe200000000ff */
[----:B------:R-:W-:-:S02]  /*41e0*/  IMAD.MOV.U32 R66, RZ, RZ, R71 ;  /* 0x000000ffff427224 */ /* 0x000fc400078e0047 */
[----:B------:R-:W-:Y:S01]  /*41f0*/  FADD.FTZ R23, R69, R62 ;  /* 0x0000003e45177221 */ /* 0x000fe20000010000 */
[----:B------:R-:W-:Y:S01]  /*4200*/  IMAD.MOV.U32 R64, RZ, RZ, R71 ;  /* 0x000000ffff407224 */ /* 0x000fe200078e0047 */
[----:B------:R-:W1:Y:S01]  /*4210*/  MUFU.EX2 R52, R52 ;  /* 0x0000003400347308 */ /* 0x000e620000000800 */
[----:B0-----:R-:W-:Y:S01]  /*4220*/  FADD.FTZ R60, R50, R21 ;  /* 0x00000015323c7221 */ /* 0x001fe20000010000 */
[----:B------:R-:W-:Y:S01]  /*4230*/  FADD.FTZ R62, R32, R23 ;  /* 0x00000017203e7221 */ /* 0x000fe20000010000 */
[--C-:B------:R-:W-:Y:S02]  /*4240*/  IMAD.MOV.U32 R63, RZ, RZ, R71.reuse ;  /* 0x000000ffff3f7224 */ /* 0x100fe400078e0047 */
[--C-:B------:R-:W-:Y:S02]  /*4250*/  IMAD.MOV.U32 R61, RZ, RZ, R71.reuse ;  /* 0x000000ffff3d7224 */ /* 0x100fe400078e0047 */
[----:B------:R-:W-:Y:S01]  /*4260*/  FADD.FTZ R23, R75, R62 ;  /* 0x0000003e4b177221 */ /* 0x000fe20000010000 */
[----:B------:R-:W-:Y:S01]  /*4270*/  IMAD.MOV.U32 R32, RZ, RZ, R71 ;  /* 0x000000ffff207224 */ /* 0x000fe200078e0047 */
[----:B------:R-:W0:Y:S01]  /*4280*/  MUFU.EX2 R73, R73 ;  /* 0x0000004900497308 */ /* 0x000e220000000800 */
[----:B---3--:R-:W-:Y:S01]  /*4290*/  FADD.FTZ R21, R81, R60 ;  /* 0x0000003c51157221 */ /* 0x008fe20000010000 */
[----:B------:R-:W-:-:S04]  /*42a0*/  FADD.FTZ R62, R18, R23 ;  /* 0x00000017123e7221 */ /* 0x000fc80000010000 */
[----:B------:R-:W-:Y:S01]  /*42b0*/  FADD.FTZ R25, R47, R62 ;  /* 0x0000003e2f197221 */ /* 0x000fe20000010000 */
[----:B------:R-:W-:Y:S01]  /*42c0*/  IMAD.MOV.U32 R62, RZ, RZ, R71 ;  /* 0x000000ffff3e7224 */ /* 0x000fe200078e0047 */
[----:B------:R-:W3:Y:S01]  /*42d0*/  MUFU.EX2 R54, R54 ;  /* 0x0000003600367308 */ /* 0x000ee20000000800 */
[----:B-1----:R-:W-:-:S07]  /*42e0*/  FADD.FTZ R60, R52, R21 ;  /* 0x00000015343c7221 */ /* 0x002fce0000010000 */
[----:B------:R-:W1:Y:S01]  /*42f0*/  MUFU.EX2 R65, R65 ;  /* 0x0000004100417308 */ /* 0x000e620000000800 */
[----:B0-----:R-:W-:-:S07]  /*4300*/  FADD.FTZ R21, R73, R60 ;  /* 0x0000003c49157221 */ /* 0x001fce0000010000 */
[----:B------:R0:W4:Y:S08]  /*4310*/  MUFU.EX2 R16, R59 ;  /* 0x0000003b00107308 */ /* 0x0001300000000800 */
[----:B------:R-:W5:Y:S01]  /*4320*/  MUFU.EX2 R19, R19 ;  /* 0x0000001300137308 */ /* 0x000f620000000800 */
[----:B0-----:R-:W-:-:S07]  /*4330*/  IMAD.MOV.U32 R59, RZ, RZ, R71 ;  /* 0x000000ffff3b7224 */ /* 0x001fce00078e0047 */
[----:B------:R0:W-:Y:S08]  /*4340*/  MUFU.EX2 R41, R43 ;  /* 0x0000002b00297308 */ /* 0x0001f00000000800 */
[----:B------:R-:W5:Y:S01]  /*4350*/  MUFU.EX2 R51, R51 ;  /* 0x0000003300337308 */ /* 0x000f620000000800 */
[----:B0-----:R-:W-:Y:S01]  /*4360*/  FFMA.FTZ R43, R105, R4, -R24 ;  /* 0x00000004692b7223 */ /* 0x001fe20000010818 */
[----:B---3--:R-:W-:Y:S01]  /*4370*/  FADD.FTZ R24, R54, R21 ;  /* 0x0000001536187221 */ /* 0x008fe20000010000 */
[----:B------:R-:W-:Y:S01]  /*4380*/  F2FP.F16.F32.PACK_AB R21, R39, R20 ;  /* 0x000000142715723e */ /* 0x000fe200000000ff */
[----:B------:R-:W-:-:S02]  /*4390*/  IMAD.MOV.U32 R39, RZ, RZ, R71 ;  /* 0x000000ffff277224 */ /* 0x000fc400078e0047 */
[----:B-1----:R-:W-:Y:S01]  /*43a0*/  FADD.FTZ R23, R65, R24 ;  /* 0x0000001841177221 */ /* 0x002fe20000010000 */
[----:B------:R-:W-:Y:S01]  /*43b0*/  FADD.FTZ R24, R30, R25 ;  /* 0x000000191e187221 */ /* 0x000fe20000010000 */
[----:B------:R-:W0:Y:S01]  /*43c0*/  MUFU.EX2 R34, R129 ;  /* 0x0000008100227308 */ /* 0x000e220000000800 */
[----:B------:R-:W-:Y:S01]  /*43d0*/  F2FP.F16.F32.PACK_AB R25, R69, R26 ;  /* 0x0000001a4519723e */ /* 0x000fe200000000ff */
[----:B----4-:R-:W-:Y:S01]  /*43e0*/  FADD.FTZ R20, R16, R23 ;  /* 0x0000001710147221 */ /* 0x010fe20000010000 */
[----:B--2---:R-:W-:Y:S01]  /*43f0*/  FADD.FTZ R11, R37, R24 ;  /* 0x00000018250b7221 */ /* 0x004fe20000010000 */
[----:B------:R-:W-:Y:S01]  /*4400*/  F2FP.F16.F32.PACK_AB R23, R67, R22 ;  /* 0x000000164317723e */ /* 0x000fe200000000ff */
[--C-:B------:R-:W-:Y:S02]  /*4410*/  IMAD.MOV.U32 R69, RZ, RZ, R71.reuse ;  /* 0x000000ffff457224 */ /* 0x100fe400078e0047 */
[----:B-----5:R-:W-:Y:S01]  /*4420*/  FADD.FTZ R20, R19, R20 ;  /* 0x0000001413147221 */ /* 0x020fe20000010000 */
[----:B------:R-:W-:Y:S01]  /*4430*/  F2FP.F16.F32.PACK_AB R22, R81, R50 ;  /* 0x000000325116723e */ /* 0x000fe200000000ff */
[----:B------:R-:W1:Y:S01]  /*4440*/  MUFU.EX2 R56, R56 ;  /* 0x0000003800387308 */ /* 0x000e620000000800 */
[----:B------:R-:W-:Y:S01]  /*4450*/  F2FP.F16.F32.PACK_AB R24, R73, R52 ;  /* 0x000000344918723e */ /* 0x000fe200000000ff */
[----:B------:R-:W-:Y:S01]  /*4460*/  FADD.FTZ R9, R51, R20 ;  /* 0x0000001433097221 */ /* 0x000fe20000010000 */
[----:B------:R-:W-:Y:S01]  /*4470*/  F2FP.F16.F32.PACK_AB R20, R48, R7 ;  /* 0x000000073014723e */ /* 0x000fe200000000ff */
[--C-:B------:R-:W-:Y:S01]  /*4480*/  IMAD.MOV.U32 R67, RZ, RZ, R71.reuse ;  /* 0x000000ffff437224 */ /* 0x100fe200078e0047 */
[----:B------:R-:W-:Y:S01]  /*4490*/  F2FP.F16.F32.PACK_AB R26, R65, R54 ;  /* 0x00000036411a723e */ /* 0x000fe200000000ff */
[----:B------:R-:W-:-:S02]  /*44a0*/  IMAD.MOV.U32 R65, RZ, RZ, R71 ;  /* 0x000000ffff417224 */ /* 0x000fc400078e0047 */
[----:B------:R-:W2:Y:S01]  /*44b0*/  MUFU.EX2 R103, R103 ;  /* 0x0000006700677308 */ /* 0x000ea20000000800 */
[----:B0-----:R-:W-:Y:S01]  /*44c0*/  FADD.FTZ R8, R34, R11 ;  /* 0x0000000b22087221 */ /* 0x001fe20000010000 */
[----:B------:R-:W-:Y:S01]  /*44d0*/  F2FP.F16.F32.PACK_AB R11, R37, R30 ;  /* 0x0000001e250b723e */ /* 0x000fe200000000ff */
[----:B------:R-:W-:Y:S01]  /*44e0*/  STSM.16.M88.4 [R6+0x27300], R20 ;  /* 0x0273001406007844 */ /* 0x000fe20000000200 */
[--C-:B------:R-:W-:Y:S02]  /*44f0*/  IMAD.MOV.U32 R54, RZ, RZ, R71.reuse ;  /* 0x000000ffff367224 */ /* 0x100fe400078e0047 */
[----:B------:R-:W-:Y:S01]  /*4500*/  IMAD.MOV.U32 R52, RZ, RZ, R71 ;  /* 0x000000ffff347224 */ /* 0x000fe200078e0047 */
[----:B------:R0:W-:Y:S01]  /*4510*/  STSM.16.M88.4 [R6+0x28b00], R24 ;  /* 0x028b001806007844 */ /* 0x0001e20000000200 */
[----:B------:R-:W3:Y:S01]  /*4520*/  MUFU.EX2 R104, R104 ;  /* 0x0000006800687308 */ /* 0x000ee20000000800 */
[----:B-1----:R-:W-:Y:S01]  /*4530*/  FADD.FTZ R9, R56, R9 ;  /* 0x0000000938097221 */ /* 0x002fe20000010000 */
[----:B------:R-:W-:-:S02]  /*4540*/  IMAD.MOV.U32 R50, RZ, RZ, R71 ;  /* 0x000000ffff327224 */ /* 0x000fc400078e0047 */
[--C-:B------:R-:W-:Y:S02]  /*4550*/  IMAD.MOV.U32 R48, RZ, RZ, R71.reuse ;  /* 0x000000ffff307224 */ /* 0x100fe400078e0047 */
[--C-:B------:R-:W-:Y:S02]  /*4560*/  IMAD.MOV.U32 R37, RZ, RZ, R71.reuse ;  /* 0x000000ffff257224 */ /* 0x100fe400078e0047 */
[----:B------:R-:W1:Y:S01]  /*4570*/  MUFU.EX2 R42, R42 ;  /* 0x0000002a002a7308 */ /* 0x000e620000000800 */
[C---:B--2---:R-:W-:Y:S01]  /*4580*/  FADD.FTZ R7, R103.reuse, R8 ;  /* 0x0000000867077221 */ /* 0x044fe20000010000 */
[----:B------:R-:W-:Y:S01]  /*4590*/  F2FP.F16.F32.PACK_AB R105, R103, R34 ;  /* 0x000000226769723e */ /* 0x000fe200000000ff */
[--C-:B------:R-:W-:Y:S02]  /*45a0*/  IMAD.MOV.U32 R34, RZ, RZ, R71.reuse ;  /* 0x000000ffff227224 */ /* 0x100fe400078e0047 */
[--C-:B------:R-:W-:Y:S02]  /*45b0*/  IMAD.MOV.U32 R30, RZ, RZ, R71.reuse ;  /* 0x000000ffff1e7224 */ /* 0x100fe400078e0047 */
[----:B0-----:R-:W-:Y:S01]  /*45c0*/  IMAD.MOV.U32 R27, RZ, RZ, R71 ;  /* 0x000000ffff1b7224 */ /* 0x001fe200078e0047 */
[----:B------:R-:W0:Y:S01]  /*45d0*/  MUFU.EX2 R49, R49 ;  /* 0x0000003100317308 */ /* 0x000e220000000800 */
[----:B---3--:R-:W-:Y:S01]  /*45e0*/  FADD.FTZ R8, R104, R9 ;  /* 0x0000000968087221 */ /* 0x008fe20000010000 */
[----:B------:R-:W-:-:S02]  /*45f0*/  IMAD.MOV.U32 R26, RZ, RZ, R71 ;  /* 0x000000ffff1a7224 */ /* 0x000fc400078e0047 */
[--C-:B------:R-:W-:Y:S02]  /*4600*/  IMAD.MOV.U32 R25, RZ, RZ, R71.reuse ;  /* 0x000000ffff197224 */ /* 0x100fe400078e0047 */
[----:B------:R-:W-:Y:S02]  /*4610*/  IMAD.MOV.U32 R24, RZ, RZ, R71 ;  /* 0x000000ffff187224 */ /* 0x000fe400078e0047 */
        /* <DEDUP_REMOVED lines=13> */
[----:B0-----:R-:W-:Y:S01]  /*46f0*/  FADD.FTZ R10, R28, R9 ;  /* 0x000000091c0a7221 */ /* 0x001fe20000010000 */
[----:B------:R-:W-:Y:S01]  /*4700*/  F2FP.F16.F32.PACK_AB R9, R47, R18 ;  /* 0x000000122f09723e */ /* 0x000fe200000000ff */
[----:B------:R-:W-:-:S05]  /*4710*/  IMAD.MOV.U32 R47, RZ, RZ, R71 ;  /* 0x000000ffff2f7224 */ /* 0x000fca00078e0047 */
[----:B------:R-:W0:Y:S01]  /*4720*/  MUFU.EX2 R29, R29 ;  /* 0x0000001d001d7308 */ /* 0x000e220000000800 */
[C---:B--2---:R-:W-:Y:S01]  /*4730*/  FADD.FTZ R8, R53.reuse, R8 ;  /* 0x0000000835087221 */ /* 0x044fe20000010000 */
[----:B------:R-:W-:Y:S01]  /*4740*/  F2FP.F16.F32.PACK_AB R106, R53, R106 ;  /* 0x0000006a356a723e */ /* 0x000fe200000000ff */
[----:B------:R-:W-:Y:S02]  /*4750*/  IMAD.MOV.U32 R53, RZ, RZ, R71 ;  /* 0x000000ffff357224 */ /* 0x000fe400078e0047 */
[----:B------:R-:W-:Y:S01]  /*4760*/  FADD.FTZ R7, R41, R8 ;  /* 0x0000000829077221 */ /* 0x000fe20000010000 */
[----:B------:R-:W-:Y:S02]  /*4770*/  F2FP.F16.F32.PACK_AB R8, R19, R16 ;  /* 0x000000101308723e */ /* 0x000fe400000000ff */
[----:B------:R-:W2:Y:S01]  /*4780*/  MUFU.EX2 R58, R58 ;  /* 0x0000003a003a7308 */ /* 0x000ea20000000800 */
[----:B-1----:R-:W-:-:S07]  /*4790*/  FADD.FTZ R10, R79, R10 ;  /* 0x0000000a4f0a7221 */ /* 0x002fce0000010000 */
[----:B------:R-:W1:Y:S01]  /*47a0*/  MUFU.EX2 R36, R36 ;  /* 0x0000002400247308 */ /* 0x000e620000000800 */
[----:B0-----:R-:W-:Y:S01]  /*47b0*/  FADD.FTZ R13, R29, R10 ;  /* 0x0000000a1d0d7221 */ /* 0x001fe20000010000 */
[----:B------:R-:W-:Y:S01]  /*47c0*/  F2FP.F16.F32.PACK_AB R10, R56, R51 ;  /* 0x00000033380a723e */ /* 0x000fe200000000ff */
[--C-:B------:R-:W-:Y:S02]  /*47d0*/  IMAD.MOV.U32 R56, RZ, RZ, R71.reuse ;  /* 0x000000ffff387224 */ /* 0x100fe400078e0047 */
[----:B------:R-:W-:Y:S02]  /*47e0*/  IMAD.MOV.U32 R51, RZ, RZ, R71 ;  /* 0x000000ffff337224 */ /* 0x000fe400078e0047 */
[----:B------:R0:W-:Y:S01]  /*47f0*/  STSM.16.M88.4 [R6+0x2a300], R8 ;  /* 0x02a3000806007844 */ /* 0x0001e20000000200 */
[----:B------:R-:W3:Y:S01]  /*4800*/  MUFU.EX2 R35, R35 ;  /* 0x0000002300237308 */ /* 0x000ee20000000800 */
[----:B--2---:R-:W-:Y:S02]  /*4810*/  FADD.FTZ R12, R58, R7 ;  /* 0x000000073a0c7221 */ /* 0x004fe40000010000 */
[----:B------:R2:W-:Y:S05]  /*4820*/  STSM.16.M88.4 [R6+0x2bb00], R104 ;  /* 0x02bb006806007844 */ /* 0x0005ea0000000200 */
[----:B------:R-:W4:Y:S01]  /*4830*/  MUFU.EX2 R40, R40 ;  /* 0x0000002800287308 */ /* 0x000f220000000800 */
[C---:B-1----:R-:W-:Y:S01]  /*4840*/  FADD.FTZ R13, R36.reuse, R13 ;  /* 0x0000000d240d7221 */ /* 0x042fe20000010000 */
[----:B------:R-:W-:Y:S01]  /*4850*/  F2FP.F16.F32.PACK_AB R15, R36, R29 ;  /* 0x0000001d240f723e */ /* 0x000fe200000000ff */
[----:B------:R-:W-:-:S02]  /*4860*/  IMAD.MOV.U32 R36, RZ, RZ, R71 ;  /* 0x000000ffff247224 */ /* 0x000fc400078e0047 */
[----:B------:R-:W-:-:S03]  /*4870*/  IMAD.MOV.U32 R29, RZ, RZ, R71 ;  /* 0x000000ffff1d7224 */ /* 0x000fc600078e0047 */
[----:B------:R1:W5:Y:S01]  /*4880*/  MUFU.EX2 R60, R45 ;  /* 0x0000002d003c7308 */ /* 0x0003620000000800 */
[----:B---3--:R-:W-:-:S07]  /*4890*/  FADD.FTZ R7, R35, R12 ;  /* 0x0000000c23077221 */ /* 0x008fce0000010000 */
[----:B------:R-:W3:Y:S01]  /*48a0*/  MUFU.EX2 R109, R109 ;  /* 0x0000006d006d7308 */ /* 0x000ee20000000800 */
[----:B----4-:R-:W-:Y:S01]  /*48b0*/  FADD.FTZ R14, R40, R13 ;  /* 0x0000000d280e7221 */ /* 0x010fe20000010000 */
[----:B-1----:R-:W-:-:S06]  /*48c0*/  IMAD.MOV.U32 R45, RZ, RZ, R71 ;  /* 0x000000ffff2d7224 */ /* 0x002fcc00078e0047 */
[----:B------:R-:W1:Y:S01]  /*48d0*/  MUFU.EX2 R55, R55 ;  /* 0x0000003700377308 */ /* 0x000e620000000800 */
[----:B-----5:R-:W-:-:S07]  /*48e0*/  FADD.FTZ R12, R60, R7 ;  /* 0x000000073c0c7221 */ /* 0x020fce0000010000 */
[----:B------:R-:W4:Y:S01]  /*48f0*/  MUFU.EX2 R44, R44 ;  /* 0x0000002c002c7308 */ /* 0x000f220000000800 */
[C---:B---3--:R-:W-:Y:S01]  /*4900*/  FADD.FTZ R13, R109.reuse, R14 ;  /* 0x0000000e6d0d7221 */ /* 0x048fe20000010000 */
[----:B------:R-:W-:Y:S01]  /*4910*/  F2FP.F16.F32.PACK_AB R109, R109, R40 ;  /* 0x000000286d6d723e */ /* 0x000fe200000000ff */
[----:B------:R-:W-:-:S05]  /*4920*/  IMAD.MOV.U32 R40, RZ, RZ, R71 ;  /* 0x000000ffff287224 */ /* 0x000fca00078e0047 */
[----:B------:R3:W5:Y:S01]  /*4930*/  MUFU.EX2 R108, R33 ;  /* 0x00000021006c7308 */ /* 0x0007620000000800 */
[----:B-1----:R-:W-:-:S07]  /*4940*/  FADD.FTZ R7, R55, R12 ;  /* 0x0000000c37077221 */ /* 0x002fce0000010000 */
[----:B------:R-:W1:Y:S01]  /*4950*/  MUFU.EX2 R111, R111 ;  /* 0x0000006f006f7308 */ /* 0x000e620000000800 */
[----:B----4-:R-:W-:Y:S01]  /*4960*/  FADD.FTZ R14, R44, R13 ;  /* 0x0000000d2c0e7221 */ /* 0x010fe20000010000 */
[----:B------:R-:W-:Y:S01]  /*4970*/  F2FP.F16.F32.PACK_AB R13, R79, R28 ;  /* 0x0000001c4f0d723e */ /* 0x000fe200000000ff */
[--C-:B---3--:R-:W-:Y:S02]  /*4980*/  IMAD.MOV.U32 R33, RZ, RZ, R71.reuse ;  /* 0x000000ffff217224 */ /* 0x108fe400078e0047 */
[----:B------:R-:W-:-:S03]  /*4990*/  IMAD.MOV.U32 R28, RZ, RZ, R71 ;  /* 0x000000ffff1c7224 */ /* 0x000fc600078e0047 */
[----:B------:R-:W3:Y:S01]  /*49a0*/  MUFU.EX2 R31, R31 ;  /* 0x0000001f001f7308 */ /* 0x000ee20000000800 */
[C---:B-----5:R-:W-:Y:S01]  /*49b0*/  FADD.FTZ R12, R108.reuse, R7 ;  /* 0x000000076c0c7221 */ /* 0x060fe20000010000 */
[----:B------:R-:W-:Y:S01]  /*49c0*/  F2FP.F16.F32.PACK_AB R108, R108, R55 ;  /* 0x000000376c6c723e */ /* 0x000fe200000000ff */
[----:B------:R-:W-:-:S05]  /*49d0*/  IMAD.MOV.U32 R55, RZ, RZ, R71 ;  /* 0x000000ffff377224 */ /* 0x000fca00078e0047 */
[----:B------:R-:W4:Y:S01]  /*49e0*/  MUFU.EX2 R46, R46 ;  /* 0x0000002e002e7308 */ /* 0x000f220000000800 */
[C---:B-1----:R-:W-:Y:S01]  /*49f0*/  FADD.FTZ R19, R111.reuse, R14 ;  /* 0x0000000e6f137221 */ /* 0x042fe20000010000 */
[----:B------:R-:W-:Y:S01]  /*4a00*/  F2FP.F16.F32.PACK_AB R14, R60, R35 ;  /* 0x000000233c0e723e */ /* 0x000fe200000000ff */
[--C-:B------:R-:W-:Y:S01]  /*4a10*/  IMAD.MOV.U32 R60, RZ, RZ, R71.reuse ;  /* 0x000000ffff3c7224 */ /* 0x100fe200078e0047 */
[----:B------:R-:W-:Y:S01]  /*4a20*/  F2FP.F16.F32.PACK_AB R111, R111, R44 ;  /* 0x0000002c6f6f723e */ /* 0x000fe200000000ff */
[--C-:B------:R-:W-:Y:S02]  /*4a30*/  IMAD.MOV.U32 R44, RZ, RZ, R71.reuse ;  /* 0x000000ffff2c7224 */ /* 0x100fe400078e0047 */
[----:B------:R-:W-:Y:S01]  /*4a40*/  IMAD.MOV.U32 R35, RZ, RZ, R71 ;  /* 0x000000ffff237224 */ /* 0x000fe200078e0047 */
[----:B------:R-:W0:Y:S01]  /*4a50*/  MUFU.EX2 R117, R117 ;  /* 0x0000007500757308 */ /* 0x000e220000000800 */
[----:B---3--:R-:W-:-:S07]  /*4a60*/  FADD.FTZ R7, R31, R12 ;  /* 0x0000000c1f077221 */ /* 0x008fce0000010000 */
[----:B------:R-:W1:Y:S01]  /*4a70*/  MUFU.EX2 R110, R99 ;  /* 0x00000063006e7308 */ /* 0x000e620000000800 */
[----:B----4-:R-:W-:-:S07]  /*4a80*/  FADD.FTZ R12, R46, R19 ;  /* 0x000000132e0c7221 */ /* 0x010fce0000010000 */
[----:B------:R-:W-:Y:S01]  /*4a90*/  MUFU.EX2 R38, R38 ;  /* 0x0000002600267308 */ /* 0x000fe20000000800 */
[C---:B0-----:R-:W-:Y:S01]  /*4aa0*/  FADD.FTZ R9, R117.reuse, R12 ;  /* 0x0000000c75097221 */ /* 0x041fe20000010000 */
[----:B------:R-:W-:Y:S01]  /*4ab0*/  F2FP.F16.F32.PACK_AB R12, R58, R41 ;  /* 0x000000293a0c723e */ /* 0x000fe200000000ff */
[--C-:B------:R-:W-:Y:S01]  /*4ac0*/  IMAD.MOV.U32 R58, RZ, RZ, R71.reuse ;  /* 0x000000ffff3a7224 */ /* 0x100fe200078e0047 */
[----:B------:R-:W-:Y:S01]  /*4ad0*/  F2FP.F16.F32.PACK_AB R117, R117, R46 ;  /* 0x0000002e7575723e */ /* 0x000fe200000000ff */
[----:B------:R-:W-:Y:S02]  /*4ae0*/  IMAD.MOV.U32 R46, RZ, RZ, R71 ;  /* 0x000000ffff2e7224 */ /* 0x000fe400078e0047 */
[----:B------:R2:W-:Y:S01]  /*4af0*/  STSM.16.M88.4 [R6+0x2d300], R12 ;  /* 0x02d3000c06007844 */ /* 0x0005e20000000200 */
[----:B------:R-:W-:Y:S01]  /*4b00*/  MUFU.EX2 R115, R115 ;  /* 0x0000007300737308 */ /* 0x000fe20000000800 */
[C---:B-1----:R-:W-:Y:S01]  /*4b10*/  FADD.FTZ R8, R110.reuse, R7 ;  /* 0x000000076e087221 */ /* 0x042fe20000010000 */
[----:B------:R-:W-:Y:S01]  /*4b20*/  F2FP.F16.F32.PACK_AB R110, R110, R31 ;  /* 0x0000001f6e6e723e */ /* 0x000fe200000000ff */
[----:B------:R-:W-:-:S02]  /*4b30*/  IMAD.MOV.U32 R41, RZ, RZ, R71 ;  /* 0x000000ffff297224 */ /* 0x000fc400078e0047 */
[--C-:B------:R-:W-:Y:S02]  /*4b40*/  IMAD.MOV.U32 R31, RZ, RZ, R71.reuse ;  /* 0x000000ffff1f7224 */ /* 0x100fe400078e0047 */
[----:B------:R2:W-:Y:S01]  /*4b50*/  STSM.16.M88.4 [R6+0x2eb00], R108 ;  /* 0x02eb006c06007844 */ /* 0x0005e20000000200 */
[----:B------:R-:W0:Y:S08]  /*4b60*/  MUFU.EX2 R43, R43 ;  /* 0x0000002b002b7308 */ /* 0x000e300000000800 */
[----:B------:R1:W3:Y:S08]  /*4b70*/  MUFU.EX2 R16, R57 ;  /* 0x0000003900107308 */ /* 0x0002f00000000800 */
[----:B------:R-:W-:Y:S01]  /*4b80*/  MUFU.EX2 R113, R113 ;  /* 0x0000007100717308 */ /* 0x000fe20000000800 */
[----:B0-----:R-:W-:Y:S01]  /*4b90*/  FADD.FTZ R7, R43, R8 ;  /* 0x000000082b077221 */ /* 0x001fe20000010000 */
[----:B-1----:R-:W-:-:S06]  /*4ba0*/  IMAD.MOV.U32 R57, RZ, RZ, R71 ;  /* 0x000000ffff397224 */ /* 0x002fcc00078e0047 */
[----:B------:R0:W1:Y:S01]  /*4bb0*/  MUFU.EX2 R18, R119 ;  /* 0x0000007700127308 */ /* 0x0000620000000800 */
[C---:B---3--:R-:W-:Y:S01]  /*4bc0*/  F2FP.F16.F32.PACK_AB R116, R16.reuse, R43 ;  /* 0x0000002b1074723e */ /* 0x048fe200000000ff */
[----:B------:R-:W-:Y:S01]  /*4bd0*/  FADD.FTZ R8, R16, R7 ;  /* 0x0000000710087221 */ /* 0x000fe20000010000 */
[----:B------:R-:W-:Y:S02]  /*4be0*/  IMAD.MOV.U32 R7, RZ, RZ, RZ ;  /* 0x000000ffff077224 */ /* 0x000fe400078e00ff */
[----:B------:R-:W-:Y:S01]  /*4bf0*/  IMAD.MOV.U32 R43, RZ, RZ, R71 ;  /* 0x000000ffff2b7224 */ /* 0x000fe200078e0047 */
[----:B0-----:R-:W-:Y:S01]  /*4c00*/  F2FP.F16.F32.PACK_AB R119, R115, R38 ;  /* 0x000000267377723e */ /* 0x001fe200000000ff */
[----:B------:R-:W-:-:S04]  /*4c10*/  FADD.FTZ R38, R38, R9 ;  /* 0x0000000926267221 */ /* 0x000fc80000010000 */
[----:B------:R-:W-:Y:S01]  /*4c20*/  FADD.FTZ R11, R115, R38 ;  /* 0x00000026730b7221 */ /* 0x000fe20000010000 */
[----:B------:R-:W-:Y:S01]  /*4c30*/  IMAD.MOV.U32 R38, RZ, RZ, R71 ;  /* 0x000000ffff267224 */ /* 0x000fe200078e0047 */
[----:B-1----:R-:W-:Y:S01]  /*4c40*/  F2FP.F16.F32.PACK_AB R118, R18, R113 ;  /* 0x000000711276723e */ /* 0x002fe200000000ff */
[----:B------:R-:W-:Y:S01]  /*4c50*/  FADD.FTZ R113, R113, R8 ;  /* 0x0000000871717221 */ /* 0x000fe20000010000 */
[----:B------:R-:W-:-:S03]  /*4c60*/  VIADD R8, R17, 0xfffffffe ;  /* 0xfffffffe11087836 */ /* 0x000fc60000000000 */
[----:B------:R2:W-:Y:S01]  /*4c70*/  STSM.16.M88.4 [R6+0x30300], R116 ;  /* 0x0303007406007844 */ /* 0x0005e20000000200 */
[----:B------:R-:W-:Y:S01]  /*4c80*/  FADD.FTZ R10, R18, R113 ;  /* 0x00000071120a7221 */ /* 0x000fe20000010000 */
[----:B------:R-:W-:Y:S01]  /*4c90*/  ISETP.GE.AND P2, PT, R8, R144, PT ;  /* 0x000000900800720c */ /* 0x000fe20003f46270 */
[----:B------:R0:W-:Y:S06]  /*4ca0*/  MEMBAR.ALL.CTA ;  /* 0x0000000000007992 */ /* 0x0001ec0000008000 */
[----:B0-----:R-:W0:Y:S02]  /*4cb0*/  FENCE.VIEW.ASYNC.S ;  /* 0x00000000000073c6 */ /* 0x001e240000000000 */
[----:B0-----:R-:W-:-:S04]  /*4cc0*/  NOP ;  /* 0x0000000000007918 */ /* 0x001fc80000000000 */
[----:B------:R-:W-:Y:S05]  /*4cd0*/  @!P2 BRA `(.L_x_9368) ;  /* 0x00000038002ca947 */ /* 0x000fea0003800000 */
[----:B--2---:R-:W-:Y:S01]  /*4ce0*/  IMAD.MOV.U32 R12, RZ, RZ, R72 ;  /* 0x000000ffff0c7224 */ /* 0x004fe200078e0048 */
[----:B------:R-:W-:Y:S01]  /*4cf0*/  CS2R R70, SRZ ;  /* 0x0000000000467805 */ /* 0x000fe2000001ff00 */
[----:B------:R-:W-:Y:S01]  /*4d00*/  IMAD.MOV.U32 R9, RZ, RZ, R5 ;  /* 0x000000ffff097224 */ /* 0x000fe200078e0005 */
        /* <DEDUP_REMOVED lines=24> */
[----:B------:R-:W-:-:S06]  /*4e90*/  UMOV UR41, URZ ;  /* 0x0000003f00297c82 */ /* 0x000fcc0008000000 */
.L_x_9377:
[----:B------:R-:W-:Y:S01]  /*4ea0*/  UIADD3 UR6, UR41, 0x1, URZ ;  /* 0x0000000129067890 */ /* 0x000fe2000fffe03f */
[----:B------:R-:W-:-:S03]  /*4eb0*/  ISETP.NE.AND P3, PT, RZ, UR36, PT ;  /* 0x00000024ff007c0c */ /* 0x000fc6000bf65270 */
[----:B------:R-:W-:-:S04]  /*4ec0*/  UISETP.NE.AND UP0, UPT, UR6, 0x2, UPT ;  /* 0x000000020600788c */ /* 0x000fc8000bf05270 */
[----:B------:R-:W-:Y:S02]  /*4ed0*/  USEL UR7, URZ, 0x1, UP0 ;  /* 0x000000013f077887 */ /* 0x000fe40008000000 */
[----:B------:R-:W-:-:S04]  /*4ee0*/  USEL UR6, UR6, URZ, UP0 ;  /* 0x0000003f06067287 */ /* 0x000fc80008000000 */
[----:B------:R-:W-:Y:S02]  /*4ef0*/  LOP3.LUT R7, R13, UR7, RZ, 0x3c, !PT ;  /* 0x000000070d077c12 */ /* 0x000fe4000f8e3cff */
[----:B------:R-:W-:Y:S01]  /*4f00*/  IMAD.U32 R0, RZ, RZ, UR6 ;  /* 0x00000006ff007e24 */ /* 0x000fe2000f8e00ff */
[----:B------:R-:W-:Y:S06]  /*4f10*/  @P3 BRA `(.L_x_9369) ;  /* 0x0000000000283947 */ /* 0x000fec0003800000 */
[----:B------:R-:W-:Y:S05]  /*4f20*/  @!P0 BRA `(.L_x_9370) ;  /* 0x0000000000048947 */ /* 0x000fea0003800000 */
[----:B------:R-:W-:Y:S01]  /*4f30*/  BPT.TRAP 0x1 ;  /* 0x000000040000795c */ /* 0x000fe20000300000 */
.L_x_9370:
[----:B------:R-:W-:Y:S02]  /*4f40*/  LEA R5, R0, UR37, 0x3 ;  /* 0x0000002500057c11 */ /* 0x000fe4000f8e18ff */
[----:B------:R-:W-:-:S04]  /*4f50*/  SHF.L.U32 R4, R7, 0x1f, RZ ;  /* 0x0000001f07047819 */ /* 0x000fc800000006ff */
[----:B------:R0:W1:Y:S01]  /*4f60*/  SYNCS.PHASECHK.TRANS64.TRYWAIT P2, [R5+URZ+0x31c30], R4 ;  /* 0x031c3004050075a7 */ /* 0x000062000804017f */
[----:B------:R-:W-:Y:S05]  /*4f70*/  @!P0 BRA `(.L_x_9371) ;  /* 0x0000000000048947 */ /* 0x000fea0003800000 */
[----:B------:R-:W-:Y:S01]  /*4f80*/  BPT.TRAP 0x1 ;  /* 0x000000040000795c */ /* 0x000fe20000300000 */
.L_x_9371:
[----:B-1----:R-:W-:Y:S05]  /*4f90*/  @P2 BRA `(.L_x_9369) ;  /* 0x0000000000082947 */ /* 0x002fea0003800000 */
[----:B------:R-:W1:Y:S02]  /*4fa0*/  SYNCS.PHASECHK.TRANS64.TRYWAIT P2, [R5+URZ+0x31c30], R4 ;  /* 0x031c3004050075a7 */ /* 0x000e64000804017f */
[----:B-1----:R-:W-:Y:S05]  /*4fb0*/  @!P2 BRA `(.L_x_9372) ;  /* 0x000000940054a947 */ /* 0x002fea0003800000 */
.L_x_9369:
[----:B------:R-:W2:Y:S01]  /*4fc0*/  S2R R14, SR_TID.X ;  /* 0x00000000000e7919 */ /* 0x000ea20000002100 */
[----:B------:R-:W-:Y:S01]  /*4fd0*/  R2UR UR43, R0 ;  /* 0x00000000002b72ca */ /* 0x000fe200000e0000 */
        /* <DEDUP_REMOVED lines=13> */
[C---:B------:R-:W-:Y:S01]  /*50b0*/  R2UR UR28, R2.reuse ;  /* 0x00000000021c72ca */ /* 0x040fe200000e0000 */
[----:B------:R-:W-:Y:S01]  /*50c0*/  UMOV UR11, 0x80000020 ;  /* 0x80000020000b7882 */ /* 0x000fe20000000000 */
[C---:B------:R-:W-:Y:S01]  /*50d0*/  R2UR UR29, R3.reuse ;  /* 0x00000000031d72ca */ /* 0x040fe200000e0000 */
[----:B------:R-:W-:Y:S01]  /*50e0*/  UIADD3 UR50, UR43, 0x40, URZ ;  /* 0x000000402b327890 */ /* 0x000fe2000fffe03f */
[----:B------:R-:W-:Y:S01]  /*50f0*/  R2UR UR32, R2 ;  /* 0x00000000022072ca */ /* 0x000fe200000e0000 */
[----:B------:R-:W-:Y:S01]  /*5100*/  UIADD3 UR26, UR43, 0x80, URZ ;  /* 0x000000802b1a7890 */ /* 0x000fe2000fffe03f */
[----:B------:R-:W-:Y:S01]  /*5110*/  R2UR UR33, R3 ;  /* 0x00000000032172ca */ /* 0x000fe200000e0000 */
[----:B------:R-:W-:Y:S01]  /*5120*/  UMOV UR46, UR43 ;  /* 0x0000002b002e7c82 */ /* 0x000fe20008000000 */
[----:B------:R-:W-:-:S02]  /*5130*/  UIADD3 UR30, UR43, 0xc0, URZ ;  /* 0x000000c02b1e7890 */ /* 0x000fc4000fffe03f */
[----:B------:R-:W-:Y:S02]  /*5140*/  UIADD3 UR34, UR43, 0x100, URZ ;  /* 0x000001002b227890 */ /* 0x000fe4000fffe03f */
[----:B------:R-:W-:Y:S02]  /*5150*/  UIADD3 UR6, UR43, 0x2, URZ ;  /* 0x000000022b067890 */ /* 0x000fe4000fffe03f */
[----:B------:R-:W-:Y:S02]  /*5160*/  UIADD3 UR10, UR43, 0x42, URZ ;  /* 0x000000422b0a7890 */ /* 0x000fe4000fffe03f */
[----:B------:R-:W-:Y:S01]  /*5170*/  UIADD3 UR14, UR43, 0x242, URZ ;  /* 0x000002422b0e7890 */ /* 0x000fe2000fffe03f */
[----:B--2---:R-:W-:Y:S01]  /*5180*/  SHF.R.U32.HI R14, RZ, 0x7, R14 ;  /* 0x00000007ff0e7819 */ /* 0x004fe2000001160e */
[----:B------:R-:W-:Y:S01]  /*5190*/  UMOV UR15, 0x80000020 ;  /* 0x80000020000f7882 */ /* 0x000fe20000000000 */
[----:B------:R-:W-:Y:S01]  /*51a0*/  UIADD3 UR18, UR43, 0x480, URZ ;  /* 0x000004802b127890 */ /* 0x000fe2000fffe03f */
[----:B------:R-:W-:-:S02]  /*51b0*/  UMOV UR19, 0x80000020 ;  /* 0x8000002000137882 */ /* 0x000fc40000000000 */
[----:B01----:R-:W-:Y:S01]  /*51c0*/  VIADD R4, R14, 0x8 ;  /* 0x000000080e047836 */ /* 0x003fe20000000000 */
[----:B------:R-:W-:Y:S01]  /*51d0*/  UIADD3 UR22, UR43, 0x482, URZ ;  /* 0x000004822b167890 */ /* 0x000fe2000fffe03f */
[----:B------:R-:W-:-:S03]  /*51e0*/  UMOV UR23, 0x80000020 ;  /* 0x8000002000177882 */ /* 0x000fc60000000000 */
[----:B------:R0:W-:Y:S06]  /*51f0*/  BAR.SYNC.DEFER_BLOCKING R4, 0x100 ;  /* 0x000400040000751d */ /* 0x0001ec0000010000 */
        /* <DEDUP_REMOVED lines=321> */
.L_x_9374:
[----:B------:R-:W-:Y:S01]  /*6610*/  ULEA UR6, UR41, UR37, 0x3 ;  /* 0x0000002529067291 */ /* 0x000fe2000f8e183f */
[----:B------:R-:W-:-:S08]  /*6620*/  SHF.L.U32 R4, R13, 0x1f, RZ ;  /* 0x0000001f0d047819 */ /* 0x000fd000000006ff */
[----:B------:R0:W1:Y:S01]  /*6630*/  SYNCS.PHASECHK.TRANS64.TRYWAIT P2, [UR6+0x31c50], R4 ;  /* 0x031c5004ff0075a7 */ /* 0x0000620008040146 */
[----:B------:R-:W-:Y:S05]  /*6640*/  @!P0 BRA `(.L_x_9375) ;  /* 0x0000000000048947 */ /* 0x000fea0003800000 */
[----:B------:R-:W-:Y:S01]  /*6650*/  BPT.TRAP 0x1 ;  /* 0x000000040000795c */ /* 0x000fe20000300000 */
.L_x_9375:
[----:B-1----:R-:W-:Y:S05]  /*6660*/  @P2 BRA `(.L_x_9373) ;  /* 0x0000000000082947 */ /* 0x002fea0003800000 */
[----:B------:R-:W1:Y:S02]  /*6670*/  SYNCS.PHASECHK.TRANS64.TRYWAIT P2, [UR6+0x31c50], R4 ;  /* 0x031c5004ff0075a7 */ /* 0x000e640008040146 */
[----:B-1----:R-:W-:Y:S05]  /*6680*/  @!P2 BRA `(.L_x_9376) ;  /* 0x0000007c00b4a947 */ /* 0x002fea0003800000 */
.L_x_9373:
[----:B------:R-:W-:Y:S01]  /*6690*/  UIADD3 UR6, UR37, 0x200, URZ ;  /* 0x0000020025067890 */ /* 0x000fe2000fffe03f */
[----:B------:R-:W-:Y:S01]  /*66a0*/  WARPGROUP.ARRIVE ;  /* 0x00000000000079c5 */ /* 0x000fe20000000000 */
[----:B------:R-:W-:Y:S01]  /*66b0*/  ULOP3.LUT UR10, UR40, 0x10000, URZ, 0xfc, !UPT ;  /* 0x00010000280a7892 */ /* 0x000fe2000f8efc3f */
[----:B01----:R-:W-:Y:S01]  /*66c0*/  FMNMX.FTZ R4, R136, R9, !PT ;  /* 0x0000000988047209 */ /* 0x003fe20007810000 */
[----:B------:R-:W-:Y:S01]  /*66d0*/  USHF.R.U32.HI UR6, URZ, 0x4, UR6 ;  /* 0x000000043f067899 */ /* 0x000fe20008011606 */
[----:B------:R-:W-:Y:S01]  /*66e0*/  FMNMX.FTZ R20, R138, R12, !PT ;  /* 0x0000000c8a147209 */ /* 0x000fe20007810000 */
[----:B------:R-:W-:Y:S01]  /*66f0*/  UMOV UR25, 0xc0000010 ;  /* 0xc000001000197882 */ /* 0x000fe20000000000 */
[----:B------:R-:W-:Y:S01]  /*6700*/  UMOV UR27, 0x80000020 ;  /* 0x80000020001b7882 */ /* 0x000fe20000000000 */
[----:B------:R-:W-:Y:S01]  /*6710*/  ULOP3.LUT UR6, UR6, 0x3fff, URZ, 0xc0, !UPT ;  /* 0x00003fff06067892 */ /* 0x000fe2000f8ec03f */
[----:B------:R-:W-:Y:S01]  /*6720*/  FMNMX.FTZ R5, R137, R4, !PT ;  /* 0x0000000489057209 */ /* 0x000fe20007810000 */
[----:B------:R-:W-:Y:S01]  /*6730*/  UMOV UR24, UR10 ;  /* 0x0000000a00187c82 */ /* 0x000fe20008000000 */
[----:B------:R-:W-:Y:S01]  /*6740*/  FMNMX.FTZ R21, R139, R20, !PT ;  /* 0x000000148b157209 */ /* 0x000fe20007810000 */
[----:B------:R-:W-:Y:S01]  /*6750*/  ULOP3.LUT UR6, UR6, 0x2400000, URZ, 0xfc, !UPT ;  /* 0x0240000006067892 */ /* 0x000fe2000f8efc3f */
[----:B------:R-:W-:Y:S01]  /*6760*/  FMNMX.FTZ R4, R140, R5, !PT ;  /* 0x000000058c047209 */ /* 0x000fe20007810000 */
[----:B------:R-:W0:Y:S01]  /*6770*/  S2R R146, SR_TID.X ;  /* 0x0000000000927919 */ /* 0x000e220000002100 */
[----:B------:R-:W-:Y:S01]  /*6780*/  FMNMX.FTZ R22, R142, R21, !PT ;  /* 0x000000158e167209 */ /* 0x000fe20007810000 */
[----:B------:R-:W-:Y:S01]  /*6790*/  UIMAD UR6, UR41, 0x6c0, UR6 ;  /* 0x000006c0290678a4 */ /* 0x000fe2000f8e0206 */
[----:B------:R-:W-:-:S02]  /*67a0*/  FMNMX.FTZ R5, R141, R4, !PT ;  /* 0x000000048d057209 */ /* 0x000fc40007810000 */
[----:B------:R-:W-:Y:S02]  /*67b0*/  FMNMX.FTZ R23, R143, R22, !PT ;  /* 0x000000168f177209 */ /* 0x000fe40007810000 */
[----:B------:R-:W-:Y:S02]  /*67c0*/  FMNMX.FTZ R4, R128, R5, !PT ;  /* 0x0000000580047209 */ /* 0x000fe40007810000 */
[----:B------:R-:W-:Y:S01]  /*67d0*/  UMOV UR26, UR6 ;  /* 0x00000006001a7c82 */ /* 0x000fe20008000000 */
[----:B------:R-:W-:Y:S01]  /*67e0*/  FMNMX.FTZ R22, R130, R23, !PT ;  /* 0x0000001782167209 */ /* 0x000fe20007810000 */
[----:B------:R-:W-:Y:S01]  /*67f0*/  HGMMA.64x96x16.F32 R24, gdesc[UR24].tnspB, R24, gsb0 ;  /* 0x41600000181879f0 */ /* 0x000fe20008000818 */
[----:B------:R-:W-:Y:S01]  /*6800*/  UIADD3 UR24, UR10, 0x180, URZ ;  /* 0x000001800a187890 */ /* 0x000fe2000fffe03f */
[----:B------:R-:W-:Y:S01]  /*6810*/  FMNMX.FTZ R5, R129, R4, !PT ;  /* 0x0000000481057209 */ /* 0x000fe20007810000 */
[----:B------:R-:W-:Y:S01]  /*6820*/  UIADD3 UR26, UR6, 0x40, URZ ;  /* 0x00000040061a7890 */ /* 0x000fe2000fffe03f */
[----:B------:R-:W-:Y:S01]  /*6830*/  FMNMX.FTZ R23, R131, R22, !PT ;  /* 0x0000001683177209 */ /* 0x000fe20007810000 */
[----:B------:R-:W-:Y:S01]  /*6840*/  UMOV UR25, 0xc0000010 ;  /* 0xc000001000197882 */ /* 0x000fe20000000000 */
[----:B------:R-:W-:Y:S01]  /*6850*/  UMOV UR27, 0x80000020 ;  /* 0x80000020001b7882 */ /* 0x000fe20000000000 */
[----:B------:R-:W-:-:S04]  /*6860*/  FMNMX.FTZ R4, R132, R5, !PT ;  /* 0x0000000584047209 */ /* 0x000fc80007810000 */
[----:B------:R-:W-:-:S04]  /*6870*/  FMNMX.FTZ R5, R133, R4, !PT ;  /* 0x0000000485057209 */ /* 0x000fc80007810000 */
[----:B------:R-:W-:-:S04]  /*6880*/  FMNMX.FTZ R4, R120, R5, !PT ;  /* 0x0000000578047209 */ /* 0x000fc80007810000 */
[----:B------:R-:W-:Y:S02]  /*6890*/  FMNMX.FTZ R5, R121, R4, !PT ;  /* 0x0000000479057209 */ /* 0x000fe40007810000 */
[----:B0-----:R-:W-:Y:S02]  /*68a0*/  ISETP.GE.U32.AND P2, PT, R146, 0x180, PT ;  /* 0x000001809200780c */ /* 0x001fe40003f46070 */
[----:B------:R-:W-:Y:S02]  /*68b0*/  FMNMX.FTZ R4, R124, R5, !PT ;  /* 0x000000057c047209 */ /* 0x000fe40007810000 */
[----:B------:R-:W-:Y:S02]  /*68c0*/  SHF.R.U32.HI R146, RZ, 0x7, R146 ;  /* 0x00000007ff927819 */ /* 0x000fe40000011692 */
        /* <DEDUP_REMOVED lines=23> */
[----:B------:R-:W-:Y:S01]  /*6a40*/  HGMMA.64x96x16.F32 R24, gdesc[UR24].tnspB, R24, gsb0 ;  /* 0x41600000181879f0 */ /* 0x000fe20008000818 */
[----:B------:R-:W-:Y:S02]  /*6a50*/  UIADD3 UR24, UR10, 0x300, URZ ;  /* 0x000003000a187890 */ /* 0x000fe4000fffe03f */
[----:B------:R-:W-:Y:S01]  /*6a60*/  UIADD3 UR26, UR6, 0x80, URZ ;  /* 0x00000080061a7890 */ /* 0x000fe2000fffe03f */
[----:B------:R-:W-:Y:S01]  /*6a70*/  FMNMX.FTZ R4, R72, R5, !PT ;  /* 0x0000000548047209 */ /* 0x000fe20007810000 */
[----:B------:R-:W-:Y:S01]  /*6a80*/  UMOV UR25, 0xc0000010 ;  /* 0xc000001000197882 */ /* 0x000fe20000000000 */
[----:B------:R-:W-:Y:S02]  /*6a90*/  UMOV UR27, 0x80000020 ;  /* 0x80000020001b7882 */ /* 0x000fe40000000000 */
[----:B------:R-:W-:-:S04]  /*6aa0*/  FMNMX.FTZ R5, R73, R4, !PT ;  /* 0x0000000449057209 */ /* 0x000fc80007810000 */
[----:B------:R-:W-:-:S04]  /*6ab0*/  FMNMX.FTZ R4, R76, R5, !PT ;  /* 0x000000054c047209 */ /* 0x000fc80007810000 */
[----:B------:R-:W-:-:S05]  /*6ac0*/  FMNMX.FTZ R13, R77, R4, !PT ;  /* 0x000000044d0d7209 */ /* 0x000fca0007810000 */
[----:B------:R-:W0:Y:S02]  /*6ad0*/  SHFL.BFLY PT, R4, R13, 0x2, 0x1f ;  /* 0x0c401f000d047f89 */ /* 0x000e2400000e0000 */
[----:B0-----:R-:W-:Y:S02]  /*6ae0*/  FMNMX.FTZ R14, R13, R4, !PT ;  /* 0x000000040d0e7209 */ /* 0x001fe40007810000 */
[----:B------:R-:W0:Y:S03]  /*6af0*/  LDC R4, c[0x0][0x988] ;  /* 0x00026200ff047b82 */ /* 0x000e260000000800 */
[----:B------:R-:W1:Y:S02]  /*6b00*/  SHFL.BFLY PT, R5, R14, 0x1, 0x1f ;  /* 0x0c201f000e057f89 */ /* 0x000e6400000e0000 */
[----:B-1----:R-:W-:-:S05]  /*6b10*/  FMNMX.FTZ R5, R14, R5, !PT ;  /* 0x000000050e057209 */ /* 0x002fca0007810000 */
[C---:B0-----:R-:W-:Y:S01]  /*6b20*/  FMUL.FTZ R13, R5.reuse, R4 ;  /* 0x00000004050d7220 */ /* 0x041fe20000410000 */
[----:B------:R-:W-:-:S03]  /*6b30*/  FADD.FTZ R9, -R5, R9 ;  /* 0x0000000905097221 */ /* 0x000fc60000010100 */
[-CC-:B------:R-:W-:Y:S01]  /*6b40*/  FFMA.FTZ R18, R128, R4.reuse, -R13.reuse ;  /* 0x0000000480127223 */ /* 0x180fe2000001080d */
[-CC-:B------:R-:W-:Y:S01]  /*6b50*/  FFMA.FTZ R128, R120, R4.reuse, -R13.reuse ;  /* 0x0000000478807223 */ /* 0x180fe2000001080d */
[----:B------:R-:W-:Y:S01]  /*6b60*/  FMNMX.FTZ R120, R134, R23, !PT ;  /* 0x0000001786787209 */ /* 0x000fe20007810000 */
[-CC-:B------:R-:W-:Y:S01]  /*6b70*/  FFMA.FTZ R23, R121, R4.reuse, -R13.reuse ;  /* 0x0000000479177223 */ /* 0x180fe2000001080d */
[-CC-:B------:R-:W-:Y:S01]  /*6b80*/  FFMA.FTZ R19, R129, R4.reuse, -R13.reuse ;  /* 0x0000000481137223 */ /* 0x180fe2000001080d */
[--C-:B------:R-:W-:Y:S01]  /*6b90*/  FFMA.FTZ R129, R124, R4, -R13.reuse ;  /* 0x000000047c817223 */ /* 0x100fe2000001080d */
[----:B------:R-:W-:Y:S01]  /*6ba0*/  FMNMX.FTZ R121, R135, R120, !PT ;  /* 0x0000007887797209 */ /* 0x000fe20007810000 */
[----:B------:R0:W-:Y:S01]  /*6bb0*/  MUFU.EX2 R22, R128 ;  /* 0x0000008000167308 */ /* 0x0001e20000000800 */
        /* <DEDUP_REMOVED lines=8> */
[----:B------:R1:W-:Y:S01]  /*6c40*/  MUFU.EX2 R120, R129 ;  /* 0x0000008100787308 */ /* 0x0003e20000000800 */
[----:B------:R-:W-:Y:S01]  /*6c50*/  FFMA.FTZ R112, R112, R4, -R13 ;  /* 0x0000000470707223 */ /* 0x000fe2000001080d */
[----:B------:R-:W-:Y:S01]  /*6c60*/  FMNMX.FTZ R124, R126, R121, !PT ;  /* 0x000000797e7c7209 */ /* 0x000fe20007810000 */
[----:B------:R-:W-:-:S02]  /*6c70*/  WARPGROUP.DEPBAR.LE gsb0, 0x0 ;  /* 0x00008000000079c5 */ /* 0x000fc40000010000 */
[----:B------:R-:W-:Y:S01]  /*6c80*/  WARPGROUP.ARRIVE ;  /* 0x00000000000079c5 */ /* 0x000fe20000000000 */
[--C-:B------:R-:W-:Y:S01]  /*6c90*/  FFMA.FTZ R121, R125, R4, -R13.reuse ;  /* 0x000000047d797223 */ /* 0x100fe2000001080d */
[----:B------:R-:W-:Y:S01]  /*6ca0*/  FMNMX.FTZ R125, R127, R124, !PT ;  /* 0x0000007c7f7d7209 */ /* 0x000fe20007810000 */
[-CC-:B------:R-:W-:Y:S01]  /*6cb0*/  FFMA.FTZ R113, R113, R4.reuse, -R13.reuse ;  /* 0x0000000471717223 */ /* 0x180fe2000001080d */
[-CC-:B------:R-:W-:Y:S01]  /*6cc0*/  FFMA.FTZ R116, R116, R4.reuse, -R13.reuse ;  /* 0x0000000474747223 */ /* 0x180fe2000001080d */
[-CC-:B------:R-:W-:Y:S01]  /*6cd0*/  FFMA.FTZ R117, R117, R4.reuse, -R13.reuse ;  /* 0x0000000475757223 */ /* 0x180fe2000001080d */
[----:B------:R-:W-:Y:S01]  /*6ce0*/  HGMMA.64x96x16.F32 R24, gdesc[UR24].tnspB, R24, gsb0 ;  /* 0x41600000181879f0 */ /* 0x000fe20008000818 */
[----:B------:R-:W-:Y:S01]  /*6cf0*/  UIADD3 UR24, UR10, 0x480, URZ ;  /* 0x000004800a187890 */ /* 0x000fe2000fffe03f */
[----:B------:R-:W-:Y:S01]  /*6d00*/  FMNMX.FTZ R124, R114, R125, !PT ;  /* 0x0000007d727c7209 */ /* 0x000fe20007810000 */
[----:B------:R-:W-:Y:S01]  /*6d10*/  UIADD3 UR26, UR6, 0xc0, URZ ;  /* 0x000000c0061a7890 */ /* 0x000fe2000fffe03f */
[--C-:B------:R-:W-:Y:S01]  /*6d20*/  FFMA.FTZ R104, R104, R4, -R13.reuse ;  /* 0x0000000468687223 */ /* 0x100fe2000001080d */
[----:B------:R-:W-:Y:S01]  /*6d30*/  UMOV UR25, 0xc0000010 ;  /* 0xc000001000197882 */ /* 0x000fe20000000000 */
[----:B------:R-:W-:Y:S01]  /*6d40*/  UMOV UR27, 0x80000020 ;  /* 0x80000020001b7882 */ /* 0x000fe20000000000 */
        /* <DEDUP_REMOVED lines=25> */
[----:B------:R-:W-:Y:S01]  /*6ee0*/  FMUL.FTZ R9, R9, R4 ;  /* 0x0000000409097220 */ /* 0x000fe20000410000 */
        /* <DEDUP_REMOVED lines=9> */
[----:B------:R2:W-:Y:S02]  /*6f80*/  MUFU.EX2 R20, R132 ;  /* 0x0000008400147308 */ /* 0x0005e40000000800 */
        /* <DEDUP_REMOVED lines=15> */
[----:B------:R-:W3:Y:S01]  /*7080*/  SHFL.BFLY PT, R125, R124, 0x2, 0x1f ;  /* 0x0c401f007c7d7f89 */ /* 0x000ee200000e0000 */
[----:B------:R-:W-:Y:S02]  /*7090*/  WARPGROUP.DEPBAR.LE gsb0, 0x0 ;  /* 0x00008000000079c5 */ /* 0x000fe40000010000 */
[----:B------:R-:W-:Y:S02]  /*70a0*/  WARPGROUP.ARRIVE ;  /* 0x00000000000079c5 */ /* 0x000fe40000000000 */
[----:B------:R-:W-:Y:S04]  /*70b0*/  MUFU.EX2 R23, R23 ;  /* 0x0000001700177308 */ /* 0x000fe80000000800 */
[----:B------:R-:W-:Y:S01]  /*70c0*/  HGMMA.64x96x16.F32 R24, gdesc[UR24].tnspB, R24, gsb0 ;  /* 0x41600000181879f0 */ /* 0x000fe20008000818 */
[----:B------:R-:W-:-:S02]  /*70d0*/  UIADD3 UR24, UR10, 0x600, URZ ;  /* 0x000006000a187890 */ /* 0x000fc4000fffe03f */
[----:B------:R-:W-:Y:S01]  /*70e0*/  UIADD3 UR26, UR6, 0x100, URZ ;  /* 0x00000100061a7890 */ /* 0x000fe2000fffe03f */
[----:B------:R-:W-:Y:S01]  /*70f0*/  MUFU.EX2 R121, R121 ;  /* 0x0000007900797308 */ /* 0x000fe20000000800 */
[----:B------:R-:W-:Y:S01]  /*7100*/  UMOV UR25, 0xc0000010 ;  /* 0xc000001000197882 */ /* 0x000fe20000000000 */
[----:B------:R-:W-:-:S06]  /*7110*/  UMOV UR27, 0x80000020 ;  /* 0x80000020001b7882 */ /* 0x000fcc0000000000 */
[----:B------:R-:W-:Y:S01]  /*7120*/  MUFU.EX2 R112, R112 ;  /* 0x0000007000707308 */ /* 0x000fe20000000800 */
[----:B---3--:R-:W-:Y:S01]  /*7130*/  FMNMX.FTZ R125, R124, R125, !PT ;  /* 0x0000007d7c7d7209 */ /* 0x008fe20007810000 */
[----:B------:R-:W-:-:S04]  /*7140*/  FFMA.FTZ R124, R72, R4, -R13 ;  /* 0x00000004487c7223 */ /* 0x000fc8000001080d */
[----:B0-----:R-:W0:Y:S02]  /*7150*/  SHFL.BFLY PT, R128, R125, 0x1, 0x1f ;  /* 0x0c201f007d807f89 */ /* 0x001e2400000e0000 */
[----:B------:R-:W-:Y:S08]  /*7160*/  MUFU.EX2 R113, R113 ;  /* 0x0000007100717308 */ /* 0x000ff00000000800 */
[----:B------:R-:W-:Y:S08]  /*7170*/  MUFU.EX2 R116, R116 ;  /* 0x0000007400747308 */ /* 0x000ff00000000800 */
[----:B------:R-:W-:Y:S01]  /*7180*/  MUFU.EX2 R117, R117 ;  /* 0x0000007500757308 */ /* 0x000fe20000000800 */
[----:B0-----:R-:W-:-:S07]  /*7190*/  FMNMX.FTZ R72, R125, R128, !PT ;  /* 0x000000807d487209 */ /* 0x001fce0007810000 */
[----:B------:R-:W-:Y:S01]  /*71a0*/  MUFU.EX2 R104, R104 ;  /* 0x0000006800687308 */ /* 0x000fe20000000800 */
[CC--:B-1----:R-:W-:Y:S01]  /*71b0*/  FMUL.FTZ R129, R72.reuse, R4.reuse ;  /* 0x0000000448817220 */ /* 0x0c2fe20000410000 */
[----:B------:R-:W-:Y:S01]  /*71c0*/  FADD.FTZ R13, -R72, R12 ;  /* 0x0000000c480d7221 */ /* 0x000fe20000010100 */
[----:B------:R-:W-:Y:S02]  /*71d0*/  VIADD R12, R146, 0x9 ;  /* 0x00000009920c7836 */ /* 0x000fe40000000000 */
[-CC-:B------:R-:W-:Y:S01]  /*71e0*/  FFMA.FTZ R137, R131, R4.reuse, -R129.reuse ;  /* 0x0000000483897223 */ /* 0x180fe20000010881 */
[-CC-:B------:R-:W-:Y:S01]  /*71f0*/  FFMA.FTZ R131, R134, R4.reuse, -R129.reuse ;  /* 0x0000000486837223 */ /* 0x180fe20000010881 */
[-CC-:B------:R-:W-:Y:S01]  /*7200*/  FFMA.FTZ R134, R135, R4.reuse, -R129.reuse ;  /* 0x0000000487867223 */ /* 0x180fe20000010881 */
[-CC-:B------:R-:W-:Y:S01]  /*7210*/  FFMA.FTZ R135, R123, R4.reuse, -R129.reuse ;  /* 0x000000047b877223 */ /* 0x180fe20000010881 */
[-C--:B------:R-:W-:Y:S01]  /*7220*/  FMUL.FTZ R125, R13, R4.reuse ;  /* 0x000000040d7d7220 */ /* 0x080fe20000410000 */
[-CC-:B------:R-:W-:Y:S01]  /*7230*/  FFMA.FTZ R128, R138, R4.reuse, -R129.reuse ;  /* 0x000000048a807223 */ /* 0x180fe20000010881 */
[-CC-:B------:R-:W-:Y:S01]  /*7240*/  FFMA.FTZ R123, R127, R4.reuse, -R129.reuse ;  /* 0x000000047f7b7223 */ /* 0x180fe20000010881 */
[-CC-:B------:R-:W-:Y:S01]  /*7250*/  FFMA.FTZ R127, R115, R4.reuse, -R129.reuse ;  /* 0x00000004737f7223 */ /* 0x180fe20000010881 */
[----:B------:R-:W-:Y:S01]  /*7260*/  FFMA.FTZ R115, R118, R4, -R129 ;  /* 0x0000000476737223 */ /* 0x000fe20000010881 */
[----:B------:R-:W-:-:S02]  /*7270*/  IMAD.U32 R138, RZ, RZ, UR41 ;  /* 0x00000029ff8a7e24 */ /* 0x000fc4000f8e00ff */
[-CC-:B------:R-:W-:Y:S01]  /*7280*/  FFMA.FTZ R118, R119, R4.reuse, -R129.reuse ;  /* 0x0000000477767223 */ /* 0x180fe20000010881 */
[-CC-:B------:R-:W-:Y:S01]  /*7290*/  FFMA.FTZ R13, R139, R4.reuse, -R129.reuse ;  /* 0x000000048b0d7223 */ /* 0x180fe20000010881 */
[-CC-:B------:R-:W-:Y:S01]  /*72a0*/  FFMA.FTZ R119, R107, R4.reuse, -R129.reuse ;  /* 0x000000046b777223 */ /* 0x180fe20000010881 */
[-CC-:B------:R-:W-:Y:S01]  /*72b0*/  FFMA.FTZ R107, R110, R4.reuse, -R129.reuse ;  /* 0x000000046e6b7223 */ /* 0x180fe20000010881 */
[----:B------:R-:W-:Y:S01]  /*72c0*/  MUFU.EX2 R125, R125 ;  /* 0x0000007d007d7308 */ /* 0x000fe20000000800 */
[----:B------:R-:W-:Y:S01]  /*72d0*/  @!P1 LEA R110, R0, UR37, 0x3 ;  /* 0x00000025006e9c11 */ /* 0x000fe2000f8e18ff */
[-CC-:B------:R-:W-:Y:S01]  /*72e0*/  FFMA.FTZ R133, R142, R4.reuse, -R129.reuse ;  /* 0x000000048e857223 */ /* 0x180fe20000010881 */
[----:B------:R-:W-:Y:S01]  /*72f0*/  @!P1 LEA R138, R138, UR37, 0x3 ;  /* 0x000000258a8a9c11 */ /* 0x000fe2000f8e18ff */
[-CC-:B--2---:R-:W-:Y:S01]  /*7300*/  FFMA.FTZ R132, R130, R4.reuse, -R129.reuse ;  /* 0x0000000482847223 */ /* 0x184fe20000010881 */
[----:B------:R-:W-:Y:S01]  /*7310*/  FFMA.FTZ R136, R143, R4, -R129 ;  /* 0x000000048f887223 */ /* 0x000fe20000010881 */
[----:B------:R-:W-:-:S02]  /*7320*/  @!P1 VIADD R110, R110, 0x31c40 ;  /* 0x00031c406e6e9836 */ /* 0x000fc40000000000 */
[-CC-:B------:R-:W-:Y:S01]  /*7330*/  FFMA.FTZ R130, R122, R4.reuse, -R129.reuse ;  /* 0x000000047a827223 */ /* 0x180fe20000010881 */
[----:B------:R-:W0:Y:S01]  /*7340*/  MUFU.EX2 R128, R128 ;  /* 0x0000008000807308 */ /* 0x000e220000000800 */
[----:B------:R-:W-:Y:S02]  /*7350*/  @!P1 VIADD R138, R138, 0x31c60 ;  /* 0x00031c608a8a9836 */ /* 0x000fe40000000000 */
[-CC-:B------:R-:W-:Y:S01]  /*7360*/  FFMA.FTZ R122, R126, R4.reuse, -R129.reuse ;  /* 0x000000047e7a7223 */ /* 0x180fe20000010881 */
[-CC-:B------:R-:W-:Y:S01]  /*7370*/  FFMA.FTZ R126, R111, R4.reuse, -R129.reuse ;  /* 0x000000046f7e7223 */ /* 0x180fe20000010881 */
[----:B------:R-:W-:Y:S01]  /*7380*/  SEL R12, R12, 0x9, !P2 ;  /* 0x000000090c0c7807 */ /* 0x000fe20005000000 */
[-CC-:B------:R-:W-:Y:S01]  /*7390*/  FFMA.FTZ R114, R114, R4.reuse, -R129.reuse ;  /* 0x0000000472727223 */ /* 0x180fe20000010881 */
[----:B------:R-:W-:Y:S01]  /*73a0*/  @!P1 PRMT R138, RZ, 0x654, R138 ;  /* 0x00000654ff8a9816 */ /* 0x000fe2000000008a */
        /* <DEDUP_REMOVED lines=10> */
[----:B0-----:R-:W-:Y:S01]  /*7450*/  FFMA.FTZ R140, R125, R11, R128 ;  /* 0x0000000b7d8c7223 */ /* 0x001fe20000010080 */
[-CC-:B------:R-:W-:Y:S01]  /*7460*/  FFMA.FTZ R78, R78, R4.reuse, -R129.reuse ;  /* 0x000000044e4e7223 */ /* 0x180fe20000010881 */
[----:B------:R-:W-:Y:S01]  /*7470*/  FFMA.FTZ R79, R79, R4, -R129 ;  /* 0x000000044f4f7223 */ /* 0x000fe20000010881 */
[C---:B------:R-:W-:Y:S01]  /*7480*/  ISETP.GT.AND P2, PT, R8.reuse, R144, PT ;  /* 0x000000900800720c */ /* 0x040fe20003f44270 */
[----:B------:R-:W-:Y:S01]  /*7490*/  VIADD R8, R8, 0xffffffff ;  /* 0xffffffff08087836 */ /* 0x000fe20000000000 */
[----:B------:R-:W-:-:S02]  /*74a0*/  R2UR UR41, R0 ;  /* 0x00000000002972ca */ /* 0x000fc400000e0000 */
[----:B------:R0:W-:Y:S01]  /*74b0*/  MUFU.EX2 R111, R119 ;  /* 0x00000077006f7308 */ /* 0x0001e20000000800 */
[C---:B-1----:R-:W-:Y:S01]  /*74c0*/  FADD.FTZ R140, R13.reuse, R140 ;  /* 0x0000008c0d8c7221 */ /* 0x042fe20000010000 */
[----:B------:R-:W-:Y:S01]  /*74d0*/  F2FP.F16.F32.PACK_AB R13, R13, R128 ;  /* 0x000000800d0d723e */ /* 0x000fe200000000ff */
[----:B------:R-:W-:Y:S02]  /*74e0*/  WARPGROUP.DEPBAR.LE gsb0, 0x0 ;  /* 0x00008000000079c5 */ /* 0x000fe40000010000 */
[----:B------:R-:W-:-:S03]  /*74f0*/  WARPGROUP.ARRIVE ;  /* 0x00000000000079c5 */ /* 0x000fc60000000000 */
[----:B------:R-:W1:Y:S01]  /*7500*/  MUFU.EX2 R136, R136 ;  /* 0x0000008800887308 */ /* 0x000e620000000800 */
[----:B0-----:R-:W-:Y:S02]  /*7510*/  @!P1 PRMT R119, RZ, 0x654, R110 ;  /* 0x00000654ff779816 */ /* 0x001fe4000000006e */
[----:B------:R-:W-:Y:S01]  /*7520*/  HGMMA.64x96x16.F32 R24, gdesc[UR24].tnspB, R24, gsb0 ;  /* 0x41600000181879f0 */ /* 0x000fe20008000818 */
[----:B------:R-:W-:Y:S02]  /*7530*/  UIADD3 UR24, UR10, 0x780, URZ ;  /* 0x000007800a187890 */ /* 0x000fe4000fffe03f */
[----:B------:R-:W-:Y:S02]  /*7540*/  UIADD3 UR26, UR6, 0x140, URZ ;  /* 0x00000140061a7890 */ /* 0x000fe4000fffe03f */
[----:B------:R-:W0:Y:S01]  /*7550*/  MUFU.EX2 R132, R132 ;  /* 0x0000008400847308 */ /* 0x000e220000000800 */
[----:B------:R-:W-:Y:S01]  /*7560*/  UMOV UR25, 0xc0000010 ;  /* 0xc000001000197882 */ /* 0x000fe20000000000 */
[----:B------:R-:W-:-:S06]  /*7570*/  UMOV UR27, 0x80000020 ;  /* 0x80000020001b7882 */ /* 0x000fcc0000000000 */
[----:B------:R-:W3:Y:S08]  /*7580*/  MUFU.EX2 R137, R137 ;  /* 0x0000008900897308 */ /* 0x000ef00000000800 */
[----:B------:R-:W4:Y:S08]  /*7590*/  MUFU.EX2 R131, R131 ;  /* 0x0000008300837308 */ /* 0x000f300000000800 */
[----:B------:R-:W5:Y:S08]  /*75a0*/  MUFU.EX2 R134, R134 ;  /* 0x0000008600867308 */ /* 0x000f700000000800 */
[----:B------:R-:W5:Y:S08]  /*75b0*/  MUFU.EX2 R130, R130 ;  /* 0x0000008200827308 */ /* 0x000f700000000800 */
[----:B------:R-:W5:Y:S08]  /*75c0*/  MUFU.EX2 R135, R135 ;  /* 0x0000008700877308 */ /* 0x000f700000000800 */
[----:B------:R4:W-:Y:S08]  /*75d0*/  MUFU.EX2 R110, R126 ;  /* 0x0000007e006e7308 */ /* 0x0009f00000000800 */
        /* <DEDUP_REMOVED lines=9> */
[----:B------:R-:W-:Y:S01]  /*7670*/  HGMMA.64x96x16.F32 R24, gdesc[UR24].tnspB, R24, gsb0 ;  /* 0x41600000181879f0 */ /* 0x000fe20008000818 */
[----:B------:R-:W-:Y:S02]  /*7680*/  UIADD3 UR24, UR10, 0x900, URZ ;  /* 0x000009000a187890 */ /* 0x000fe4000fffe03f */
[----:B------:R-:W-:Y:S01]  /*7690*/  UIADD3 UR26, UR6, 0x180, URZ ;  /* 0x00000180061a7890 */ /* 0x000fe2000fffe03f */
[----:B------:R-:W-:Y:S01]  /*76a0*/  UMOV UR25, 0xc0000010 ;  /* 0xc000001000197882 */ /* 0x000fe20000000000 */
[----:B------:R-:W-:Y:S02]  /*76b0*/  UMOV UR27, 0x80000020 ;  /* 0x80000020001b7882 */ /* 0x000fe40000000000 */
[----:B------:R-:W5:Y:S08]  /*76c0*/  MUFU.EX2 R105, R105 ;  /* 0x0000006900697308 */ /* 0x000f700000000800 */
[----:B------:R-:W5:Y:S08]  /*76d0*/  MUFU.EX2 R108, R108 ;  /* 0x0000006c006c7308 */ /* 0x000f700000000800 */
[----:B------:R-:W5:Y:S08]  /*76e0*/  MUFU.EX2 R107, R107 ;  /* 0x0000006b006b7308 */ /* 0x000f700000000800 */
[----:B------:R-:W5:Y:S08]  /*76f0*/  MUFU.EX2 R109, R109 ;  /* 0x0000006d006d7308 */ /* 0x000f700000000800 */
[----:B------:R-:W5:Y:S08]  /*7700*/  MUFU.EX2 R96, R96 ;  /* 0x0000006000607308 */ /* 0x000f700000000800 */
[----:B------:R-:W-:Y:S08]  /*7710*/  MUFU.EX2 R98, R98 ;  /* 0x0000006200627308 */ /* 0x000ff00000000800 */
[----:B------:R-:W5:Y:S08]  /*7720*/  MUFU.EX2 R97, R97 ;  /* 0x0000006100617308 */ /* 0x000f700000000800 */
        /* <DEDUP_REMOVED lines=8> */
[----:B------:R-:W-:Y:S01]  /*77b0*/  HGMMA.64x96x16.F32 R24, gdesc[UR24].tnspB, R24, gsb0 ;  /* 0x41600000181879f0 */ /* 0x000fe20008000818 */
[----:B------:R-:W-:Y:S02]  /*77c0*/  UIADD3 UR24, UR10, 0xa80, URZ ;  /* 0x00000a800a187890 */ /* 0x000fe4000fffe03f */
[----:B------:R-:W-:-:S04]  /*77d0*/  UIADD3 UR26, UR6, 0x1c0, URZ ;  /* 0x000001c0061a7890 */ /* 0x000fc8000fffe03f */
[----:B------:R-:W-:Y:S01]  /*77e0*/  MUFU.EX2 R93, R93 ;  /* 0x0000005d005d7308 */ /* 0x000fe20000000800 */
[----:B------:R-:W-:Y:S01]  /*77f0*/  UMOV UR25, 0xc0000010 ;  /* 0xc000001000197882 */ /* 0x000fe20000000000 */
[----:B------:R-:W-:-:S06]  /*7800*/  UMOV UR27, 0x80000020 ;  /* 0x80000020001b7882 */ /* 0x000fcc0000000000 */
        /* <DEDUP_REMOVED lines=12> */
[----:B------:R-:W-:-:S06]  /*78d0*/  WARPGROUP.ARRIVE ;  /* 0x00000000000079c5 */ /* 0x000fcc0000000000 */
[----:B------:R-:W-:Y:S01]  /*78e0*/  HGMMA.64x96x16.F32 R24, gdesc[UR24].tnspB, R24, gsb0 ;  /* 0x41600000181879f0 */ /* 0x000fe20008000818 */
[----:B------:R-:W-:Y:S02]  /*78f0*/  UIADD3 UR24, UR10, 0xc00, URZ ;  /* 0x00000c000a187890 */ /* 0x000fe4000fffe03f */
[----:B------:R-:W-:Y:S01]  /*7900*/  UIADD3 UR26, UR6, 0x200, URZ ;  /* 0x00000200061a7890 */ /* 0x000fe2000fffe03f */
[----:B------:R-:W-:Y:S01]  /*7910*/  UMOV UR25, 0xc0000010 ;  /* 0xc000001000197882 */ /* 0x000fe20000000000 */
[----:B------:R-:W-:Y:S01]  /*7920*/  UMOV UR27, 0x80000020 ;  /* 0x80000020001b7882 */ /* 0x000fe20000000000 */
[----:B------:R-:W-:Y:S02]  /*7930*/  WARPGROUP.DEPBAR.LE gsb0, 0x0 ;  /* 0x00008000000079c5 */ /* 0x000fe40000010000 */
[----:B------:R-:W-:-:S06]  /*7940*/  WARPGROUP.ARRIVE ;  /* 0x00000000000079c5 */ /* 0x000fcc0000000000 */
[----:B------:R-:W-:Y:S03]  /*7950*/  HGMMA.64x96x16.F32 R24, gdesc[UR24].tnspB, R24, gsb0 ;  /* 0x41600000181879f0 */ /* 0x000fe60008000818 */
[----:B------:R-:W-:Y:S02]  /*7960*/  WARPGROUP.DEPBAR.LE gsb0, 0x0 ;  /* 0x00008000000079c5 */ /* 0x000fe40000010000 */
        /* <DEDUP_REMOVED lines=10> */
[-CC-:B-1----:R-:W-:Y:S01]  /*7a10*/  FFMA.FTZ R119, R99, R4.reuse, -R129.reuse ;  /* 0x0000000463777223 */ /* 0x182fe20000010881 */
[-CC-:B------:R-:W-:Y:S01]  /*7a20*/  FFMA.FTZ R99, R102, R4.reuse, -R129.reuse ;  /* 0x0000000466637223 */ /* 0x180fe20000010881 */
[-CC-:B------:R-:W-:Y:S01]  /*7a30*/  FFMA.FTZ R102, R90, R4.reuse, -R129.reuse ;  /* 0x000000045a667223 */ /* 0x180fe20000010881 */
[--C-:B------:R-:W-:Y:S01]  /*7a40*/  FFMA.FTZ R90, R82, R4, -R129.reuse ;  /* 0x00000004525a7223 */ /* 0x100fe20000010881 */
[----:B------:R1:W1:Y:S01]  /*7a50*/  MUFU.EX2 R11, R119 ;  /* 0x00000077000b7308 */ /* 0x0002620000000800 */
[-C--:B------:R-:W-:Y:S01]  /*7a60*/  FMUL.FTZ R37, R37, R9.reuse ;  /* 0x0000000925257220 */ /* 0x080fe20000410000 */
[-C--:B------:R-:W-:Y:S01]  /*7a70*/  FMUL.FTZ R40, R40, R9.reuse ;  /* 0x0000000928287220 */ /* 0x080fe20000410000 */
[----:B0-----:R-:W-:Y:S01]  /*7a80*/  FFMA.FTZ R138, R9, R10, R14 ;  /* 0x0000000a098a7223 */ /* 0x001fe2000001000e */
[----:B------:R-:W-:Y:S01]  /*7a90*/  FFMA.FTZ R10, R103, R4, -R129 ;  /* 0x00000004670a7223 */ /* 0x000fe20000010881 */
[-C--:B------:R-:W-:Y:S01]  /*7aa0*/  FMUL.FTZ R41, R41, R9.reuse ;  /* 0x0000000929297220 */ /* 0x080fe20000410000 */
[-C--:B------:R-:W-:Y:S01]  /*7ab0*/  FMUL.FTZ R44, R44, R9.reuse ;  /* 0x000000092c2c7220 */ /* 0x080fe20000410000 */
[----:B------:R-:W-:Y:S01]  /*7ac0*/  FADD.FTZ R103, R15, R138 ;  /* 0x0000008a0f677221 */ /* 0x000fe20000010000 */
[----:B------:R-:W0:Y:S01]  /*7ad0*/  MUFU.EX2 R99, R99 ;  /* 0x0000006300637308 */ /* 0x000e220000000800 */
        /* <DEDUP_REMOVED lines=15> */
[----:B---3--:R-:W-:Y:S01]  /*7bd0*/  FADD.FTZ R82, R137, R82 ;  /* 0x0000005289527221 */ /* 0x008fe20000010000 */
[----:B------:R-:W-:Y:S01]  /*7be0*/  F2FP.F16.F32.PACK_AB R12, R15, R14 ;  /* 0x0000000e0f0c723e */ /* 0x000fe200000000ff */
[----:B------:R-:W-:Y:S01]  /*7bf0*/  FMUL.FTZ R60, R60, R9 ;  /* 0x000000093c3c7220 */ /* 0x000fe20000410000 */
[----:B----4-:R-:W-:Y:S01]  /*7c00*/  FADD.FTZ R126, R20, R103 ;  /* 0x00000067147e7221 */ /* 0x010fe20000010000 */
[----:B------:R-:W-:Y:S01]  /*7c10*/  FADD.FTZ R15, R131, R82 ;  /* 0x00000052830f7221 */ /* 0x000fe20000010000 */
[----:B------:R-:W-:Y:S01]  /*7c20*/  F2FP.F16.F32.PACK_AB R14, R17, R16 ;  /* 0x00000010110e723e */ /* 0x000fe200000000ff */
[----:B------:R3:W4:Y:S01]  /*7c30*/  MUFU.EX2 R82, R102 ;  /* 0x0000006600527308 */ /* 0x0007220000000800 */
[----:B------:R-:W-:Y:S01]  /*7c40*/  FADD.FTZ R17, R21, R126 ;  /* 0x0000007e15117221 */ /* 0x000fe20000010000 */
[----:B-----5:R-:W-:Y:S01]  /*7c50*/  FADD.FTZ R103, R134, R15 ;  /* 0x0000000f86677221 */ /* 0x020fe20000010000 */
[----:B------:R-:W-:Y:S01]  /*7c60*/  F2FP.F16.F32.PACK_AB R15, R136, R133 ;  /* 0x00000085880f723e */ /* 0x000fe200000000ff */
[-C--:B------:R-:W-:Y:S01]  /*7c70*/  FMUL.FTZ R61, R61, R9.reuse ;  /* 0x000000093d3d7220 */ /* 0x080fe20000410000 */
[----:B------:R-:W-:Y:S01]  /*7c80*/  FADD.FTZ R16, R22, R17 ;  /* 0x0000001116107221 */ /* 0x000fe20000010000 */
[----:B------:R-:W-:Y:S01]  /*7c90*/  FADD.FTZ R126, R130, R103 ;  /* 0x00000067827e7221 */ /* 0x000fe20000010000 */
[-CC-:B------:R-:W-:Y:S01]  /*7ca0*/  FFMA.FTZ R103, R74, R4.reuse, -R129.reuse ;  /* 0x000000044a677223 */ /* 0x180fe20000010881 */
[----:B------:R5:W-:Y:S01]  /*7cb0*/  STSM.16.M88.4 [R6+0x24300], R12 ;  /* 0x0243000c06007844 */ /* 0x000be20000000200 */
[----:B------:R-:W-:Y:S01]  /*7cc0*/  FADD.FTZ R17, R23, R16 ;  /* 0x0000001017117221 */ /* 0x000fe20000010000 */
[----:B-1----:R-:W-:Y:S01]  /*7cd0*/  FADD.FTZ R119, R135, R126 ;  /* 0x0000007e87777221 */ /* 0x002fe20000010000 */
[----:B------:R-:W-:Y:S01]  /*7ce0*/  FFMA.FTZ R74, R75, R4, -R129 ;  /* 0x000000044b4a7223 */ /* 0x000fe20000010881 */
[-C--:B------:R-:W-:Y:S01]  /*7cf0*/  FMUL.FTZ R64, R64, R9.reuse ;  /* 0x0000000940407220 */ /* 0x080fe20000410000 */
[----:B------:R-:W-:Y:S01]  /*7d00*/  FADD.FTZ R16, R120, R17 ;  /* 0x0000001178107221 */ /* 0x000fe20000010000 */
[----:B---3--:R-:W-:Y:S01]  /*7d10*/  FADD.FTZ R102, R122, R119 ;  /* 0x000000777a667221 */ /* 0x008fe20000010000 */
[----:B------:R-:W1:Y:S01]  /*7d20*/  MUFU.EX2 R75, R91 ;  /* 0x0000005b004b7308 */ /* 0x000e620000000800 */
[-C--:B------:R-:W-:Y:S01]  /*7d30*/  FMUL.FTZ R65, R65, R9.reuse ;  /* 0x0000000941417220 */ /* 0x080fe20000410000 */
[----:B------:R-:W-:Y:S01]  /*7d40*/  FADD.FTZ R17, R121, R16 ;  /* 0x0000001079117221 */ /* 0x000fe20000010000 */
[----:B------:R-:W-:Y:S01]  /*7d50*/  FADD.FTZ R119, R123, R102 ;  /* 0x000000667b777221 */ /* 0x000fe20000010000 */
[-C--:B------:R-:W-:Y:S01]  /*7d60*/  FMUL.FTZ R68, R68, R9.reuse ;  /* 0x0000000944447220 */ /* 0x080fe20000410000 */
[----:B------:R-:W-:Y:S01]  /*7d70*/  FMUL.FTZ R69, R69, R9 ;  /* 0x0000000945457220 */ /* 0x000fe20000410000 */
[----:B------:R-:W-:Y:S01]  /*7d80*/  FADD.FTZ R16, R112, R17 ;  /* 0x0000001170107221 */ /* 0x000fe20000010000 */
[----:B------:R-:W-:Y:S01]  /*7d90*/  F2FP.F16.F32.PACK_AB R112, R113, R112 ;  /* 0x000000707170723e */ /* 0x000fe200000000ff */
[----:B------:R-:W3:Y:S01]  /*7da0*/  MUFU.EX2 R91, R95 ;  /* 0x0000005f005b7308 */ /* 0x000ee20000000800 */
[----:B-----5:R-:W-:Y:S01]  /*7db0*/  F2FP.F16.F32.PACK_AB R12, R19, R18 ;  /* 0x00000012130c723e */ /* 0x020fe200000000ff */
[----:B------:R-:W-:Y:S01]  /*7dc0*/  FADD.FTZ R18, R114, R119 ;  /* 0x0000007772127221 */ /* 0x000fe20000010000 */
[----:B------:R-:W-:Y:S01]  /*7dd0*/  FADD.FTZ R17, R113, R16 ;  /* 0x0000001071117221 */ /* 0x000fe20000010000 */
[----:B------:R-:W-:Y:S01]  /*7de0*/  F2FP.F16.F32.PACK_AB R14, R21, R20 ;  /* 0x00000014150e723e */ /* 0x000fe200000000ff */
[-C--:B------:R-:W-:Y:S01]  /*7df0*/  FMUL.FTZ R26, R26, R125.reuse ;  /* 0x0000007d1a1a7220 */ /* 0x080fe20000410000 */
        /* <DEDUP_REMOVED lines=11> */
[----:B------:R5:W3:Y:S01]  /*7eb0*/  MUFU.EX2 R20, R90 ;  /* 0x0000005a00147308 */ /* 0x000ae20000000800 */
[----:B------:R-:W-:Y:S01]  /*7ec0*/  FADD.FTZ R102, R106, R19 ;  /* 0x000000136a667221 */ /* 0x000fe20000010000 */
[----:B------:R-:W-:Y:S01]  /*7ed0*/  FADD.FTZ R21, R105, R22 ;  /* 0x0000001669157221 */ /* 0x000fe20000010000 */
[----:B------:R-:W-:Y:S01]  /*7ee0*/  F2FP.F16.F32.PACK_AB R17, R135, R130 ;  /* 0x000000828711723e */ /* 0x000fe200000000ff */
[----:B------:R2:W-:Y:S01]  /*7ef0*/  STSM.16.M88.4 [R6+0x25b00], R12 ;  /* 0x025b000c06007844 */ /* 0x0005e20000000200 */
        /* <DEDUP_REMOVED lines=10> */
[C---:B------:R-:W-:Y:S01]  /*7fa0*/  F2FP.F16.F32.PACK_AB R96, R97.reuse, R96 ;  /* 0x000000606160723e */ /* 0x040fe200000000ff */
[----:B------:R4:W-:Y:S01]  /*7fb0*/  STSM.16.M88.4 [R6+0x27300], R16 ;  /* 0x0273001006007844 */ /* 0x0009e20000000200 */
[----:B-----5:R-:W-:Y:S01]  /*7fc0*/  FADD.FTZ R90, R98, R21 ;  /* 0x00000015625a7221 */ /* 0x020fe20000010000 */
[----:B------:R-:W-:Y:S01]  /*7fd0*/  FADD.FTZ R21, R97, R22 ;  /* 0x0000001661157221 */ /* 0x000fe20000010000 */
[C---:B------:R-:W-:Y:S01]  /*7fe0*/  F2FP.F16.F32.PACK_AB R97, R11.reuse, R98 ;  /* 0x000000620b61723e */ /* 0x040fe200000000ff */
[-C--:B------:R-:W-:Y:S01]  /*7ff0*/  FMUL.FTZ R34, R34, R125.reuse ;  /* 0x0000007d22227220 */ /* 0x080fe20000410000 */
[----:B------:R-:W-:Y:S01]  /*8000*/  FADD.FTZ R90, R11, R90 ;  /* 0x0000005a0b5a7221 */ /* 0x000fe20000010000 */
[----:B------:R-:W-:Y:S01]  /*8010*/  FADD.FTZ R22, R100, R21 ;  /* 0x0000001564167221 */ /* 0x000fe20000010000 */
[----:B------:R-:W-:Y:S01]  /*8020*/  F2FP.F16.F32.PACK_AB R113, R127, R114 ;  /* 0x000000727f71723e */ /* 0x000fe200000000ff */
[----:B------:R-:W-:Y:S01]  /*8030*/  FMUL.FTZ R35, R35, R125 ;  /* 0x0000007d23237220 */ /* 0x000fe20000410000 */
[----:B0-----:R-:W-:Y:S01]  /*8040*/  FADD.FTZ R21, R99, R90 ;  /* 0x0000005a63157221 */ /* 0x001fe20000010000 */
[----:B--2---:R-:W-:Y:S01]  /*8050*/  FADD.FTZ R13, R101, R22 ;  /* 0x00000016650d7221 */ /* 0x004fe20000010000 */
[----:B------:R-:W-:Y:S01]  /*8060*/  F2FP.F16.F32.PACK_AB R99, R10, R99 ;  /* 0x000000630a63723e */ /* 0x000fe200000000ff */
[-C--:B------:R-:W-:Y:S01]  /*8070*/  FMUL.FTZ R38, R38, R125.reuse ;  /* 0x0000007d26267220 */ /* 0x080fe20000410000 */
[----:B------:R-:W-:Y:S01]  /*8080*/  FADD.FTZ R21, R10, R21 ;  /* 0x000000150a157221 */ /* 0x000fe20000010000 */
[----:B------:R-:W-:Y:S01]  /*8090*/  FADD.FTZ R12, R88, R13 ;  /* 0x0000000d580c7221 */ /* 0x000fe20000010000 */
[----:B------:R-:W-:Y:S01]  /*80a0*/  F2FP.F16.F32.PACK_AB R104, R105, R104 ;  /* 0x000000686968723e */ /* 0x000fe200000000ff */
[----:B----4-:R-:W0:Y:S01]  /*80b0*/  MUFU.EX2 R16, R103 ;  /* 0x0000006700107308 */ /* 0x010e220000000800 */
[----:B------:R-:W-:Y:S01]  /*80c0*/  FADD.FTZ R14, R82, R21 ;  /* 0x00000015520e7221 */ /* 0x000fe20000010000 */
[----:B------:R-:W-:Y:S01]  /*80d0*/  FADD.FTZ R13, R89, R12 ;  /* 0x0000000c590d7221 */ /* 0x000fe20000010000 */
[----:B------:R-:W-:Y:S01]  /*80e0*/  F2FP.F16.F32.PACK_AB R114, R117, R116 ;  /* 0x000000747572723e */ /* 0x000fe200000000ff */
[----:B------:R-:W-:Y:S01]  /*80f0*/  FMUL.FTZ R39, R39, R125 ;  /* 0x0000007d27277220 */ /* 0x000fe20000410000 */
[----:B-1----:R-:W-:Y:S01]  /*8100*/  FADD.FTZ R11, R75, R14 ;  /* 0x0000000e4b0b7221 */ /* 0x002fe20000010000 */
[----:B------:R-:W-:Y:S01]  /*8110*/  FADD.FTZ R12, R92, R13 ;  /* 0x0000000d5c0c7221 */ /* 0x000fe20000010000 */
[----:B------:R-:W-:Y:S01]  /*8120*/  F2FP.F16.F32.PACK_AB R115, R118, R115 ;  /* 0x000000737673723e */ /* 0x000fe200000000ff */
[----:B------:R-:W-:Y:S01]  /*8130*/  MUFU.EX2 R17, R78 ;  /* 0x0000004e00117308 */ /* 0x000fe20000000800 */
[----:B------:R-:W-:Y:S01]  /*8140*/  FADD.FTZ R14, R94, R11 ;  /* 0x0000000b5e0e7221 */ /* 0x000fe20000010000 */
[----:B------:R-:W-:Y:S01]  /*8150*/  FADD.FTZ R11, R93, R12 ;  /* 0x0000000c5d0b7221 */ /* 0x000fe20000010000 */
[----:B------:R-:W-:Y:S01]  /*8160*/  F2FP.F16.F32.PACK_AB R105, R111, R106 ;  /* 0x0000006a6f69723e */ /* 0x000fe200000000ff */
[----:B------:R-:W-:Y:S01]  /*8170*/  STSM.16.M88.4 [R6+0x28b00], R112 ;  /* 0x028b007006007844 */ /* 0x000fe20000000200 */
[----:B---3--:R-:W-:Y:S01]  /*8180*/  FADD.FTZ R13, R91, R14 ;  /* 0x0000000e5b0d7221 */ /* 0x008fe20000010000 */
[----:B------:R-:W-:Y:S01]  /*8190*/  FADD.FTZ R10, R80, R11 ;  /* 0x0000000b500a7221 */ /* 0x000fe20000010000 */
[----:B------:R-:W-:Y:S01]  /*81a0*/  F2FP.F16.F32.PACK_AB R106, R109, R108 ;  /* 0x0000006c6d6a723e */ /* 0x000fe200000000ff */
[----:B------:R-:W1:Y:S01]  /*81b0*/  MUFU.EX2 R18, R79 ;  /* 0x0000004f00127308 */ /* 0x000e620000000800 */
[----:B------:R-:W-:Y:S01]  /*81c0*/  FADD.FTZ R12, R20, R13 ;  /* 0x0000000d140c7221 */ /* 0x000fe20000010000 */
[----:B------:R-:W-:Y:S01]  /*81d0*/  FADD.FTZ R11, R81, R10 ;  /* 0x0000000a510b7221 */ /* 0x000fe20000010000 */
[----:B------:R-:W-:Y:S01]  /*81e0*/  F2FP.F16.F32.PACK_AB R107, R110, R107 ;  /* 0x0000006b6e6b723e */ /* 0x000fe200000000ff */
[-C--:B------:R-:W-:Y:S01]  /*81f0*/  FMUL.FTZ R42, R42, R125.reuse ;  /* 0x0000007d2a2a7220 */ /* 0x080fe20000410000 */
[----:B------:R-:W-:Y:S01]  /*8200*/  FADD.FTZ R13, R83, R12 ;  /* 0x0000000c530d7221 */ /* 0x000fe20000010000 */
[----:B------:R-:W-:Y:S01]  /*8210*/  FADD.FTZ R10, R84, R11 ;  /* 0x0000000b540a7221 */ /* 0x000fe20000010000 */
[----:B------:R-:W-:Y:S01]  /*8220*/  F2FP.F16.F32.PACK_AB R98, R101, R100 ;  /* 0x000000646562723e */ /* 0x000fe200000000ff */
[----:B------:R-:W-:Y:S01]  /*8230*/  STSM.16.M88.4 [R6+0x2a300], R104 ;  /* 0x02a3006806007844 */ /* 0x000fe20000000200 */
[----:B------:R-:W-:Y:S01]  /*8240*/  FADD.FTZ R13, R86, R13 ;  /* 0x0000000d560d7221 */ /* 0x000fe20000010000 */
[----:B------:R-:W-:Y:S01]  /*8250*/  FADD.FTZ R11, R85, R10 ;  /* 0x0000000a550b7221 */ /* 0x000fe20000010000 */
[----:B------:R-:W-:Y:S01]  /*8260*/  F2FP.F16.F32.PACK_AB R88, R89, R88 ;  /* 0x000000585958723e */ /* 0x000fe200000000ff */
[----:B------:R-:W-:Y:S01]  /*8270*/  STSM.16.M88.4 [R6+0x2bb00], R96 ;  /* 0x02bb006006007844 */ /* 0x000fe20000000200 */
[----:B------:R-:W-:Y:S01]  /*8280*/  FADD.FTZ R13, R87, R13 ;  /* 0x0000000d570d7221 */ /* 0x000fe20000010000 */
[----:B------:R-:W-:Y:S01]  /*8290*/  FADD.FTZ R10, R124, R11 ;  /* 0x0000000b7c0a7221 */ /* 0x000fe20000010000 */
[----:B------:R-:W-:Y:S01]  /*82a0*/  F2FP.F16.F32.PACK_AB R80, R81, R80 ;  /* 0x000000505150723e */ /* 0x000fe200000000ff */
[-C--:B------:R-:W-:Y:S01]  /*82b0*/  FMUL.FTZ R43, R43, R125.reuse ;  /* 0x0000007d2b2b7220 */ /* 0x080fe20000410000 */
[----:B0-----:R-:W-:Y:S01]  /*82c0*/  FADD.FTZ R13, R16, R13 ;  /* 0x0000000d100d7221 */ /* 0x001fe20000010000 */
[----:B------:R-:W-:Y:S01]  /*82d0*/  F2FP.F16.F32.PACK_AB R89, R75, R82 ;  /* 0x000000524b59723e */ /* 0x000fe200000000ff */
        /* <DEDUP_REMOVED lines=8> */
[----:B------:R-:W-:Y:S01]  /*8360*/  STSM.16.M88.4 [R6+0x2d300], R88 ;  /* 0x02d3005806007844 */ /* 0x000fe20000000200 */
[----:B------:R-:W-:Y:S01]  /*8370*/  F2FP.F16.F32.PACK_AB R83, R87, R86 ;  /* 0x000000565753723e */ /* 0x000fe200000000ff */
[-C--:B------:R-:W-:Y:S01]  /*8380*/  FMUL.FTZ R50, R50, R125.reuse ;  /* 0x0000007d32327220 */ /* 0x080fe20000410000 */
[----:B------:R-:W-:Y:S01]  /*8390*/  F2FP.F16.F32.PACK_AB R12, R73, R124 ;  /* 0x0000007c490c723e */ /* 0x000fe200000000ff */
[----:B------:R-:W-:Y:S01]  /*83a0*/  FMUL.FTZ R51, R51, R125 ;  /* 0x0000007d33337220 */ /* 0x000fe20000410000 */
[----:B------:R-:W-:Y:S01]  /*83b0*/  F2FP.F16.F32.PACK_AB R13, R74, R16 ;  /* 0x000000104a0d723e */ /* 0x000fe200000000ff */
[----:B------:R-:W-:Y:S01]  /*83c0*/  STSM.16.M88.4 [R6+0x2eb00], R80 ;  /* 0x02eb005006007844 */ /* 0x000fe20000000200 */
[----:B------:R-:W-:Y:S01]  /*83d0*/  F2FP.F16.F32.PACK_AB R14, R77, R76 ;  /* 0x0000004c4d0e723e */ /* 0x000fe200000000ff */
[----:B------:R-:W-:Y:S01]  /*83e0*/  FADD.FTZ R76, R76, R11 ;  /* 0x0000000b4c4c7221 */ /* 0x000fe20000010000 */
[----:B-1----:R-:W-:Y:S01]  /*83f0*/  F2FP.F16.F32.PACK_AB R15, R18, R17 ;  /* 0x00000011120f723e */ /* 0x002fe200000000ff */
[----:B------:R-:W-:Y:S01]  /*8400*/  FADD.FTZ R11, R17, R10 ;  /* 0x0000000a110b7221 */ /* 0x000fe20000010000 */
[-C--:B------:R-:W-:Y:S01]  /*8410*/  FMUL.FTZ R54, R54, R125.reuse ;  /* 0x0000007d36367220 */ /* 0x080fe20000410000 */
[----:B------:R-:W-:Y:S01]  /*8420*/  FADD.FTZ R10, R77, R76 ;  /* 0x0000004c4d0a7221 */ /* 0x000fe20000010000 */
[-C--:B------:R-:W-:Y:S01]  /*8430*/  FMUL.FTZ R55, R55, R125.reuse ;  /* 0x0000007d37377220 */ /* 0x080fe20000410000 */
[----:B------:R0:W-:Y:S01]  /*8440*/  STSM.16.M88.4 [R6+0x30300], R12 ;  /* 0x0303000c06007844 */ /* 0x0001e20000000200 */
[----:B------:R-:W-:Y:S01]  /*8450*/  FADD.FTZ R11, R18, R11 ;  /* 0x0000000b120b7221 */ /* 0x000fe20000010000 */
[-C--:B------:R-:W-:Y:S01]  /*8460*/  FMUL.FTZ R58, R58, R125.reuse ;  /* 0x0000007d3a3a7220 */ /* 0x080fe20000410000 */
[-C--:B------:R-:W-:Y:S01]  /*8470*/  FMUL.FTZ R59, R59, R125.reuse ;  /* 0x0000007d3b3b7220 */ /* 0x080fe20000410000 */
[----:B------:R-:W-:Y:S01]  /*8480*/  @!PT LDS RZ, [RZ] ;  /* 0x00000000fffff984 */ /* 0x000fe20000000800 */
[----:B------:R-:W-:Y:S01]  /*8490*/  @!PT LDS RZ, [RZ] ;  /* 0x00000000fffff984 */ /* 0x000fe20000000800 */
[----:B------:R-:W-:Y:S01]  /*84a0*/  @!PT LDS RZ, [RZ] ;  /* 0x00000000fffff984 */ /* 0x000fe20000000800 */
[----:B------:R-:W-:Y:S01]  /*84b0*/  @!PT LDS RZ, [RZ] ;  /* 0x00000000fffff984 */ /* 0x000fe20000000800 */
[----:B------:R1:W-:Y:S06]  /*84c0*/  MEMBAR.ALL.CTA ;  /* 0x0000000000007992 */ /* 0x0003ec0000008000 */
[----:B-1----:R-:W1:Y:S01]  /*84d0*/  FENCE.VIEW.ASYNC.S ;  /* 0x00000000000073c6 */ /* 0x002e620000000000 */
[-C--:B------:R-:W-:Y:S01]  /*84e0*/  FMUL.FTZ R62, R62, R125.reuse ;  /* 0x0000007d3e3e7220 */ /* 0x080fe20000410000 */
[-C--:B------:R-:W-:Y:S01]  /*84f0*/  FMUL.FTZ R63, R63, R125.reuse ;  /* 0x0000007d3f3f7220 */ /* 0x080fe20000410000 */
[-C--:B------:R-:W-:Y:S01]  /*8500*/  FMUL.FTZ R66, R66, R125.reuse ;  /* 0x0000007d42427220 */ /* 0x080fe20000410000 */
[-C--:B------:R-:W-:Y:S01]  /*8510*/  FMUL.FTZ R67, R67, R125.reuse ;  /* 0x0000007d43437220 */ /* 0x080fe20000410000 */
[-C--:B------:R-:W-:Y:S01]  /*8520*/  FMUL.FTZ R70, R70, R125.reuse ;  /* 0x0000007d46467220 */ /* 0x080fe20000410000 */
[----:B------:R-:W-:Y:S01]  /*8530*/  FMUL.FTZ R71, R71, R125 ;  /* 0x0000007d47477220 */ /* 0x000fe20000410000 */
[----:B------:R-:W-:-:S02]  /*8540*/  IMAD.MOV.U32 R9, RZ, RZ, R5 ;  /* 0x000000ffff097224 */ /* 0x000fc400078e0005 */
[----:B0-----:R-:W-:Y:S02]  /*8550*/  IMAD.MOV.U32 R13, RZ, RZ, R7 ;  /* 0x000000ffff0d7224 */ /* 0x001fe400078e0007 */
[----:B------:R-:W-:Y:S01]  /*8560*/  IMAD.MOV.U32 R12, RZ, RZ, R72 ;  /* 0x000000ffff0c7224 */ /* 0x000fe200078e0048 */
[----:B-1----:R-:W-:Y:S01]  /*8570*/  NOP ;  /* 0x0000000000007918 */ /* 0x002fe20000000000 */
[----:B------:R-:W-:Y:S05]  /*8580*/  @P2 BRA `(.L_x_9377) ;  /* 0xffffffc800442947 */ /* 0x000fea000383ffff */
.L_x_9368:
[----:B------:R-:W-:Y:S06]  /*8590*/  BAR.ARV 0x8, 0x200 ;  /* 0x0208000000007b1d */ /* 0x000fec0000002000 */
[----:B------:R-:W-:Y:S05]  /*85a0*/  @!P0 BRA `(.L_x_9378) ;  /* 0x0000000000048947 */ /* 0x000fea0003800000 */
[----:B------:R-:W-:Y:S01]  /*85b0*/  BPT.TRAP 0x1 ;  /* 0x000000040000795c */ /* 0x000fe20000300000 */
.L_x_9378:
[----:B------:R-:W-:Y:S02]  /*85c0*/  SHF.L.U32 R7, R7, 0x1f, RZ ;  /* 0x0000001f07077819 */ /* 0x000fe400000006ff */
[----:B--2---:R-:W-:-:S04]  /*85d0*/  LEA R12, R0, UR37, 0x3 ;  /* 0x00000025000c7c11 */ /* 0x004fc8000f8e18ff */
[----:B------:R0:W1:Y:S01]  /*85e0*/  SYNCS.PHASECHK.TRANS64.TRYWAIT P2, [R12+URZ+0x31c50], R7 ;  /* 0x031c50070c0075a7 */ /* 0x000062000804017f */
[----:B------:R-:W-:Y:S05]  /*85f0*/  @!P0 BRA `(.L_x_9379) ;  /* 0x0000000000048947 */ /* 0x000fea0003800000 */
[----:B------:R-:W-:Y:S01]  /*8600*/  BPT.TRAP 0x1 ;  /* 0x000000040000795c */ /* 0x000fe20000300000 */
.L_x_9379:
[----:B-1----:R-:W-:Y:S05]  /*8610*/  @P2 BRA `(.L_x_9380) ;  /* 0x0000000000082947 */ /* 0x002fea0003800000 */
[----:B------:R-:W1:Y:S02]  /*8620*/  SYNCS.PHASECHK.TRANS64.TRYWAIT P0, [R12+URZ+0x31c50], R7 ;  /* 0x031c50070c0075a7 */ /* 0x000e64000800017f */
[----:B-1----:R-:W-:Y:S05]  /*8630*/  @!P0 BRA `(.L_x_9381) ;  /* 0x0000005c00e08947 */ /* 0x002fea0003800000 */
.L_x_9380:
[----:B------:R-:W-:Y:S01]  /*8640*/  UIADD3 UR37, UR37, 0x200, URZ ;  /* 0x0000020025257890 */ /* 0x000fe2000fffe03f */
[----:B------:R-:W-:Y:S01]  /*8650*/  R2UR UR4, R0 ;  /* 0x00000000000472ca */ /* 0x000fe200000e0000 */
[----:B------:R-:W-:Y:S01]  /*8660*/  ULOP3.LUT UR40, UR40, 0x10000, URZ, 0xfc, !UPT ;  /* 0x0001000028287892 */ /* 0x000fe2000f8efc3f */
[----:B------:R-:W-:Y:S01]  /*8670*/  WARPGROUP.ARRIVE ;  /* 0x00000000000079c5 */ /* 0x000fe20000000000 */
[----:B------:R-:W-:Y:S01]  /*8680*/  USHF.R.U32.HI UR37, URZ, 0x4, UR37 ;  /* 0x000000043f257899 */ /* 0x000fe20008011625 */
[----:B------:R-:W2:Y:S01]  /*8690*/  SHFL.BFLY PT, R3, R10, 0x2, 0x1f ;  /* 0x0c401f000a037f89 */ /* 0x000ea200000e0000 */
[----:B------:R-:W-:Y:S01]  /*86a0*/  UMOV UR5, 0xc0000010 ;  /* 0xc000001000057882 */ /* 0x000fe20000000000 */
[----:B------:R-:W-:Y:S01]  /*86b0*/  UMOV UR7, 0x80000020 ;  /* 0x8000002000077882 */ /* 0x000fe20000000000 */
[----:B------:R-:W-:Y:S01]  /*86c0*/  ULOP3.LUT UR37, UR37, 0x3fff, URZ, 0xc0, !UPT ;  /* 0x00003fff25257892 */ /* 0x000fe2000f8ec03f */
[----:B------:R-:W3:Y:S01]  /*86d0*/  SHFL.BFLY PT, R0, R11, 0x2, 0x1f ;  /* 0x0c401f000b007f89 */ /* 0x000ee200000e0000 */
[----:B------:R-:W-:-:S02]  /*86e0*/  IMAD.MOV.U32 R8, RZ, RZ, RZ ;  /* 0x000000ffff087224 */ /* 0x000fc400078e00ff */
[----:B------:R-:W-:Y:S01]  /*86f0*/  ULOP3.LUT UR8, UR37, 0x2400000, URZ, 0xfc, !UPT ;  /* 0x0240000025087892 */ /* 0x000fe2000f8efc3f */
[----:B------:R-:W-:Y:S02]  /*8700*/  IMAD.MOV.U32 R16, RZ, RZ, RZ ;  /* 0x000000ffff107224 */ /* 0x000fe400078e00ff */
[----:B------:R-:W-:Y:S01]  /*8710*/  @!P1 VIADD R9, R12, 0x31c60 ;  /* 0x00031c600c099836 */ /* 0x000fe20000000000 */
[----:B------:R-:W-:Y:S01]  /*8720*/  UIMAD UR8, UR4, 0x6c0, UR8 ;  /* 0x000006c0040878a4 */ /* 0x000fe2000f8e0208 */
[----:B------:R-:W-:Y:S02]  /*8730*/  IMAD.MOV.U32 R76, RZ, RZ, -0x800000 ;  /* 0xff800000ff4c7424 */ /* 0x000fe400078e00ff */
[----:B------:R-:W-:Y:S01]  /*8740*/  UMOV UR4, UR40 ;  /* 0x0000002800047c82 */ /* 0x000fe20008000000 */
[----:B------:R-:W-:-:S03]  /*8750*/  @!P1 PRMT R9, RZ, 0x654, R9 ;  /* 0x00000654ff099816 */ /* 0x000fc60000000009 */
[----:B------:R-:W-:Y:S02]  /*8760*/  UMOV UR6, UR8 ;  /* 0x0000000800067c82 */ /* 0x000fe40008000000 */
[----:B------:R-:W-:Y:S01]  /*8770*/  HGMMA.64x96x16.F32 R24, gdesc[UR4].tnspB, R24, gsb0 ;  /* 0x41600000041879f0 */ /* 0x000fe20008000818 */
[----:B------:R-:W-:Y:S02]  /*8780*/  UIADD3 UR4, UR40, 0x180, URZ ;  /* 0x0000018028047890 */ /* 0x000fe4000fffe03f */
[----:B------:R-:W-:Y:S01]  /*8790*/  UIADD3 UR6, UR8, 0x40, URZ ;  /* 0x0000004008067890 */ /* 0x000fe2000fffe03f */
[----:B--2---:R-:W-:Y:S01]  /*87a0*/  FADD.FTZ R3, R3, R10 ;  /* 0x0000000a03037221 */ /* 0x004fe20000010000 */
[----:B------:R-:W-:Y:S01]  /*87b0*/  UMOV UR5, 0xc0000010 ;  /* 0xc000001000057882 */ /* 0x000fe20000000000 */
[----:B------:R-:W-:Y:S01]  /*87c0*/  UMOV UR7, 0x80000020 ;  /* 0x8000002000077882 */ /* 0x000fe20000000000 */
[----:B---3--:R-:W-:Y:S02]  /*87d0*/  FADD.FTZ R2, R0, R11 ;  /* 0x0000000b00027221 */ /* 0x008fe40000010000 */
[----:B------:R-:W2:Y:S04]  /*87e0*/  SHFL.BFLY PT, R0, R3, 0x1, 0x1f ;  /* 0x0c201f0003007f89 */ /* 0x000ea800000e0000 */
[----:B01----:R-:W0:Y:S01]  /*87f0*/  SHFL.BFLY PT, R7, R2, 0x1, 0x1f ;  /* 0x0c201f0002077f89 */ /* 0x003e2200000e0000 */
[----:B--2---:R-:W-:Y:S01]  /*8800*/  FADD.FTZ R13, R3, R0 ;  /* 0x00000000030d7221 */ /* 0x004fe20000010000 */
[----:B------:R-:W-:-:S02]  /*8810*/  IMAD.MOV.U32 R0, RZ, RZ, -0x800000 ;  /* 0xff800000ff007424 */ /* 0x000fc400078e00ff */
[----:B0-----:R-:W-:Y:S02]  /*8820*/  FADD.FTZ R14, R2, R7 ;  /* 0x00000007020e7221 */ /* 0x001fe40000010000 */
[----:B------:R-:W-:-:S03]  /*8830*/  FSETP.NE.FTZ.AND P0, PT, R13, RZ, PT ;  /* 0x000000ff0d00720b */ /* 0x000fc60003f15000 */
        /* <DEDUP_REMOVED lines=76> */
[----:B------:R-:W-:Y:S01]  /*8d00*/  FMUL.FTZ R41, R35, R16 ;  /* 0x0000001023297220 */ /* 0x000fe20000410000 */
        /* <DEDUP_REMOVED lines=37> */
.L_x_9361:
[----:B------:R-:W-:Y:S05]  /*8f60*/  @P0 BRA `(.L_x_9382) ;  /* 0x0000001000740947 */ /* 0x000fea0003800000 */
[----:B------:R-:W0:Y:S01]  /*8f70*/  S2R R16, SR_TID.X ;  /* 0x0000000000107919 */ /* 0x000e220000002100 */
[----:B------:R-:W1:Y:S01]  /*8f80*/  LDC R46, c[0x0][0xbe8] ;  /* 0x0002fa00ff2e7b82 */ /* 0x000e620000000800 */
[----:B------:R-:W-:Y:S01]  /*8f90*/  SHF.R.S32.HI R58, RZ, 0x1f, R145 ;  /* 0x0000001fff3a7819 */ /* 0x000fe20000011491 */
[----:B------:R-:W-:Y:S01]  /*8fa0*/  ULDC.64 UR4, c[0x0][0xbd0] ;  /* 0x0002f40000047ab9 */ /* 0x000fe20000000a00 */
[----:B------:R-:W2:Y:S01]  /*8fb0*/  S2R R54, SR_CTAID.X ;  /* 0x0000000000367919 */ /* 0x000ea20000002500 */
[----:B------:R-:W-:Y:S01]  /*8fc0*/  ULDC.64 UR6, c[0x0][0xb38] ;  /* 0x0002ce0000067ab9 */ /* 0x000fe20000000a00 */
[----:B------:R-:W-:Y:S01]  /*8fd0*/  BSSY B0, `(.L_x_9383) ;  /* 0x00000ca000007945 */ /* 0x000fe20003800000 */
[C---:B------:R-:W-:Y:S02]  /*8fe0*/  IMAD R56, R58.reuse, UR4, RZ ;  /* 0x000000043a387c24 */ /* 0x040fe4000f8e02ff */
[----:B------:R-:W3:Y:S01]  /*8ff0*/  S2UR UR9, SR_CTAID.Z ;  /* 0x00000000000979c3 */ /* 0x000ee20000002700 */
[----:B------:R-:W-:-:S07]  /*9000*/  IMAD R58, R58, UR6, RZ ;  /* 0x000000063a3a7c24 */ /* 0x000fce000f8e02ff */
        /* <DEDUP_REMOVED lines=14> */
[----:B------:R-:W5:Y:S01]  /*90f0*/  LDC.64 R64, c[0x0][0xb40] ;  /* 0x0002d000ff407b82 */ /* 0x000f620000000a00 */
[----:B------:R-:W-:-:S03]  /*9100*/  IMAD.IADD R51, R50, 0x1, -R47 ;  /* 0x0000000132337824 */ /* 0x000fc600078e0a2f */
[----:B------:R-:W-:Y:S02]  /*9110*/  SHF.R.S32.HI R55, RZ, 0x1f, R26 ;  /* 0x0000001fff377819 */ /* 0x000fe4000001141a */
[----:B------:R-:W-:Y:S02]  /*9120*/  LEA.HI R47, R51, R51, RZ, 0x1 ;  /* 0x00000033332f7211 */ /* 0x000fe400078f08ff */
[----:B------:R-:W-:Y:S01]  /*9130*/  LEA.HI R27, R55, R26, RZ, 0x2 ;  /* 0x0000001a371b7211 */ /* 0x000fe200078f10ff */
[----:B------:R-:W5:Y:S01]  /*9140*/  @P0 LDC R68, c[0x0][0xbec] ;  /* 0x0002fb00ff440b82 */ /* 0x000f620000000800 */
[----:B------:R-:W-:Y:S02]  /*9150*/  LOP3.LUT R52, R47, 0x1ffffffe, RZ, 0xc0, !PT ;  /* 0x1ffffffe2f347812 */ /* 0x000fe400078ec0ff */
[--C-:B------:R-:W-:Y:S02]  /*9160*/  SHF.R.S32.HI R16, RZ, 0x2, R27.reuse ;  /* 0x00000002ff107819 */ /* 0x100fe4000001141b */
[----:B------:R-:W-:Y:S01]  /*9170*/  SHF.R.S32.HI R17, RZ, 0x1f, R27 ;  /* 0x0000001fff117819 */ /* 0x000fe2000001141b */
[----:B------:R-:W-:Y:S01]  /*9180*/  IMAD.IADD R52, R51, 0x1, -R52 ;  /* 0x0000000133347824 */ /* 0x000fe200078e0a34 */
[----:B------:R-:W-:Y:S01]  /*9190*/  LOP3.LUT R27, R27, 0x7ffffffc, RZ, 0xc0, !PT ;  /* 0x7ffffffc1b1b7812 */ /* 0x000fe200078ec0ff */
[----:B------:R-:W5:Y:S01]  /*91a0*/  @P0 LDC R59, c[0x0][0xbf0] ;  /* 0x0002fc00ff3b0b82 */ /* 0x000f620000000800 */
[----:B------:R-:W-:-:S03]  /*91b0*/  LEA.HI R17, R17, R16, RZ, 0x3 ;  /* 0x0000001011117211 */ /* 0x000fc600078f18ff */
[----:B------:R-:W-:Y:S01]  /*91c0*/  IMAD.IADD R27, R26, 0x1, -R27 ;  /* 0x000000011a1b7824 */ /* 0x000fe200078e0a1b */
[----:B------:R-:W-:-:S03]  /*91d0*/  LOP3.LUT R17, R17, 0xfffffff8, RZ, 0xc0, !PT ;  /* 0xfffffff811117812 */ /* 0x000fc600078ec0ff */
[----:B------:R-:W5:Y:S01]  /*91e0*/  @P0 LDC R61, c[0x0][0xbf0] ;  /* 0x0002fc00ff3d0b82 */ /* 0x000f620000000800 */
[----:B------:R-:W-:Y:S02]  /*91f0*/  IMAD.SHL.U32 R27, R27, 0x2, RZ ;  /* 0x000000021b1b7824 */ /* 0x000fe400078e00ff */
[----:B------:R-:W-:Y:S01]  /*9200*/  IMAD.IADD R50, R16, 0x1, -R17 ;  /* 0x0000000110327824 */ /* 0x000fe200078e0a11 */
[----:B------:R-:W-:Y:S01]  /*9210*/  LEA.HI R17, R55, R26, RZ, 0x5 ;  /* 0x0000001a37117211 */ /* 0x000fe200078f28ff */
[----:B------:R-:W-:-:S03]  /*9220*/  IMAD.HI R16, R53, 0x55555556, RZ ;  /* 0x5555555635107827 */ /* 0x000fc600078e02ff */
[----:B------:R-:W-:Y:S01]  /*9230*/  SHF.R.S32.HI R17, RZ, 0x5, R17 ;  /* 0x00000005ff117819 */ /* 0x000fe20000011411 */
[----:B------:R-:W-:Y:S01]  /*9240*/  IMAD R55, R145, UR7, R58 ;  /* 0x0000000791377c24 */ /* 0x000fe2000f8e023a */
[----:B------:R-:W-:-:S03]  /*9250*/  LEA.HI R16, R16, R16, RZ, 0x1 ;  /* 0x0000001010107211 */ /* 0x000fc600078f08ff */
[----:B------:R-:W-:Y:S02]  /*9260*/  IMAD R50, R17, 0x10, R50 ;  /* 0x0000001011327824 */ /* 0x000fe400078e0232 */
[----:B------:R-:W-:Y:S02]  /*9270*/  IMAD R47, R16, -0x3, R53 ;  /* 0xfffffffd102f7824 */ /* 0x000fe400078e0235 */
[----:B------:R-:W-:Y:S01]  /*9280*/  IMAD.WIDE.U32 R16, R145, UR4, RZ ;  /* 0x0000000491107c25 */ /* 0x000fe2000f8e00ff */
[----:B---3--:R-:W-:-:S03]  /*9290*/  USHF.R.S32.HI UR4, URZ, 0x1f, UR9 ;  /* 0x0000001f3f047899 */ /* 0x008fc60008011409 */
[----:B------:R-:W-:Y:S02]  /*92a0*/  IMAD R47, R47, 0x40, R50 ;  /* 0x000000402f2f7824 */ /* 0x000fe400078e0232 */
[C---:B------:R-:W-:Y:S02]  /*92b0*/  IMAD R53, R145.reuse, UR5, R56 ;  /* 0x0000000591357c24 */ /* 0x040fe4000f8e0238 */
[----:B------:R-:W-:Y:S01]  /*92c0*/  IMAD.WIDE.U32 R50, R145, UR6, RZ ;  /* 0x0000000691327c25 */ /* 0x000fe2000f8e00ff */
[----:B------:R-:W-:-:S03]  /*92d0*/  ULDC.64 UR6, c[0x0][0xb48] ;  /* 0x0002d20000067ab9 */ /* 0x000fc60000000a00 */
[----:B------:R-:W-:Y:S02]  /*92e0*/  IMAD R52, R52, 0x8, R47 ;  /* 0x0000000834347824 */ /* 0x000fe400078e022f */
[----:B------:R-:W-:Y:S02]  /*92f0*/  IMAD.MOV R145, RZ, RZ, -R145 ;  /* 0x000000ffff917224 */ /* 0x000fe400078e0a91 */
[----:B------:R-:W-:Y:S02]  /*9300*/  IMAD.IADD R17, R17, 0x1, R53 ;  /* 0x0000000111117824 */ /* 0x000fe400078e0235 */
[----:B----4-:R-:W-:Y:S02]  /*9310*/  IMAD R56, R62, UR4, RZ ;  /* 0x000000043e387c24 */ /* 0x010fe4000f8e02ff */
[----:B--2---:R-:W-:Y:S02]  /*9320*/  IMAD R53, R54, 0xc0, R52 ;  /* 0x000000c036357824 */ /* 0x004fe400078e0234 */
[----:B-1----:R-:W-:-:S02]  /*9330*/  IMAD R145, R66, R145, UR8 ;  /* 0x0000000842917e24 */ /* 0x002fc4000f8e0291 */
[----:B------:R-:W-:Y:S02]  /*9340*/  IMAD R57, R63, UR9, R56 ;  /* 0x000000093f397c24 */ /* 0x000fe4000f8e0238 */
[----:B------:R-:W-:Y:S01]  /*9350*/  IMAD.WIDE.U32 R16, R62, UR9, R16 ;  /* 0x000000093e107c25 */ /* 0x000fe2000f8e0010 */
[----:B------:R-:W-:-:S03]  /*9360*/  SHF.R.S32.HI R58, RZ, 0x1f, R145 ;  /* 0x0000001fff3a7819 */ /* 0x000fc60000011491 */
[----:B0-----:R-:W-:-:S04]  /*9370*/  @P0 IMAD.HI.U32 R52, R53, R60, RZ ;  /* 0x0000003c35340227 */ /* 0x001fc800078e00ff */
[----:B------:R-:W-:Y:S02]  /*9380*/  IMAD.IADD R51, R51, 0x1, R55 ;  /* 0x0000000133337824 */ /* 0x000fe400078e0237 */
[----:B------:R-:W-:Y:S02]  /*9390*/  IMAD.IADD R17, R17, 0x1, R57 ;  /* 0x0000000111117824 */ /* 0x000fe400078e0239 */
[----:B-----5:R-:W-:Y:S01]  /*93a0*/  IMAD R56, R64, UR4, RZ ;  /* 0x0000000440387c24 */ /* 0x020fe2000f8e02ff */
[----:B------:R-:W-:Y:S01]  /*93b0*/  ULDC.64 UR4, c[0x0][0xbe0] ;  /* 0x0002f80000047ab9 */ /* 0x000fe20000000a00 */
[----:B------:R-:W-:-:S04]  /*93c0*/  @P0 IMAD.HI.U32 R68, R53, R68, RZ ;  /* 0x0000004435440227 */ /* 0x000fc800078e00ff */
[----:B------:R-:W-:Y:S01]  /*93d0*/  IMAD.MOV.U32 R55, RZ, RZ, R53 ;  /* 0x000000ffff377224 */ /* 0x000fe200078e0035 */
[----:B------:R-:W-:Y:S01]  /*93e0*/  @P0 SHF.R.U32.HI R55, RZ, R59, R52 ;  /* 0x0000003bff370219 */ /* 0x000fe20000011634 */
[----:B------:R-:W-:Y:S02]  /*93f0*/  IMAD R59, R65, UR9, R56 ;  /* 0x00000009413b7c24 */ /* 0x000fe4000f8e0238 */
[----:B------:R-:W-:Y:S01]  /*9400*/  IMAD.WIDE.U32 R50, R64, UR9, R50 ;  /* 0x0000000940327c25 */ /* 0x000fe2000f8e0032 */
[----:B------:R-:W-:-:S03]  /*9410*/  ULDC.64 UR8, c[0x0][0xb28] ;  /* 0x0002ca0000087ab9 */ /* 0x000fc60000000a00 */
[----:B------:R-:W-:Y:S01]  /*9420*/  IMAD.MOV.U32 R57, RZ, RZ, R53 ;  /* 0x000000ffff397224 */ /* 0x000fe200078e0035 */
[----:B------:R-:W-:Y:S01]  /*9430*/  @P0 SHF.R.U32.HI R57, RZ, R61, R68 ;  /* 0x0000003dff390219 */ /* 0x000fe20000011644 */
[----:B------:R-:W-:Y:S02]  /*9440*/  IMAD R52, R58, UR4, RZ ;  /* 0x000000043a347c24 */ /* 0x000fe4000f8e02ff */
[----:B------:R-:W-:-:S04]  /*9450*/  IMAD.WIDE.U32 R16, R145, UR4, R16 ;  /* 0x0000000491107c25 */ /* 0x000fc8000f8e0010 */
[----:B------:R-:W-:Y:S01]  /*9460*/  IMAD.IADD R51, R51, 0x1, R59 ;  /* 0x0000000133337824 */ /* 0x000fe200078e023b */
[----:B------:R-:W-:Y:S01]  /*9470*/  SHF.R.S32.HI R59, RZ, 0x1f, R55 ;  /* 0x0000001fff3b7819 */ /* 0x000fe20000011437 */
[----:B------:R-:W-:Y:S01]  /*9480*/  IMAD R58, R58, UR6, RZ ;  /* 0x000000063a3a7c24 */ /* 0x000fe2000f8e02ff */
[----:B------:R-:W-:Y:S01]  /*9490*/  IADD3 R16, P0, R55, R16, RZ ;  /* 0x0000001037107210 */ /* 0x000fe20007f1e0ff */
[C---:B------:R-:W-:Y:S01]  /*94a0*/  IMAD R56, R145.reuse, UR5, R52 ;  /* 0x0000000591387c24 */ /* 0x040fe2000f8e0234 */
        /* <DEDUP_REMOVED lines=27> */
[----:B------:R-:W-:Y:S01]  /*9660*/  ULDC.64 UR8, c[0x0][0xb00] ;  /* 0x0002c00000087ab9 */ /* 0x000fe20000000a00 */
[----:B------:R-:W-:-:S02]  /*9670*/  ULDC UR6, c[0x0][0xa88] ;  /* 0x0002a20000067ab9 */ /* 0x000fc40000000800 */
        /* <DEDUP_REMOVED lines=14> */
[----:B------:R-:W-:-:S02]  /*9760*/  ISETP.GE.OR P1, PT, R47, R58, P0 ;  /* 0x0000003a2f00720c */ /* 0x000fc40000726670 */
[-C--:B------:R-:W-:Y:S01]  /*9770*/  ISETP.GE.OR P0, PT, R59, R58.reuse, P0 ;  /* 0x0000003a3b00720c */ /* 0x080fe20000706670 */
[----:B------:R-:W1:Y:S01]  /*9780*/  SHFL.IDX PT, R53, R54, 0x1, 0x1c1f ;  /* 0x003c1f0036357f89 */ /* 0x000e6200000e0000 */
[----:B------:R-:W-:Y:S01]  /*9790*/  UPRMT UR4, URZ, 0x654, UR4 ;  /* 0x000006543f047896 */ /* 0x000fe20008000004 */
[----:B------:R-:W-:Y:S02]  /*97a0*/  ISETP.GE.AND P2, PT, R47, R58, PT ;  /* 0x0000003a2f00720c */ /* 0x000fe40003f46270 */
[----:B------:R2:W3:Y:S04]  /*97b0*/  SHFL.IDX PT, R16, R62, RZ, 0x1c1f ;  /* 0x001c1fff3e107589 */ /* 0x0004e800000e0000 */
[----:B------:R2:W4:Y:S02]  /*97c0*/  SHFL.IDX PT, R17, R63, RZ, 0x1c1f ;  /* 0x001c1fff3f117589 */ /* 0x00052400000e0000 */
[----:B------:R-:W-:Y:S02]  /*97d0*/  SYNCS.ARRIVE.TRANS64.RED.A1T0 RZ, [UR4], RZ ;  /* 0x000000ffffff79a7 */ /* 0x000fe40008100404 */
        /* <DEDUP_REMOVED lines=13> */
[----:B------:R-:W-:Y:S01]  /*98b0*/  VIADD R61, R27, 0x40 ;  /* 0x000000401b3d7836 */ /* 0x000fe20000000000 */
[----:B------:R-:W-:-:S07]  /*98c0*/  ISETP.GE.AND P4, PT, R47, UR4, PT ;  /* 0x000000042f007c0c */ /* 0x000fce000bf86270 */
[----:B------:R-:W-:Y:S02]  /*98d0*/  @!P1 LEA.HI R0, R0, R0, RZ, 0x1 ;  /* 0x0000000000009211 */ /* 0x000fe400078f08ff */
[----:B------:R-:W-:Y:S02]  /*98e0*/  @!P2 LEA.HI R26, R26, R26, RZ, 0x1 ;  /* 0x0000001a1a1aa211 */ /* 0x000fe400078f08ff */
[----:B------:R-:W-:Y:S02]  /*98f0*/  @!P3 LEA.HI R50, R46, R46, RZ, 0x1 ;  /* 0x0000002e2e32b211 */ /* 0x000fe400078f08ff */
[----:B------:R-:W-:Y:S02]  /*9900*/  @!P1 LOP3.LUT R51, R0, 0xfffffffe, RZ, 0xc0, !PT ;  /* 0xfffffffe00339812 */ /* 0x000fe400078ec0ff */
[----:B------:R-:W-:Y:S01]  /*9910*/  @!P4 LEA.HI R0, R47, R47, RZ, 0x1 ;  /* 0x0000002f2f00c211 */ /* 0x000fe200078f08ff */
[----:B---34-:R-:W-:Y:S01]  /*9920*/  @!P0 IMAD.WIDE R46, R27, 0x4, R16 ;  /* 0x000000041b2e8825 */ /* 0x018fe200078e0210 */
[----:B------:R-:W-:-:S02]  /*9930*/  @!P2 LOP3.LUT R53, R26, 0xfffffffe, RZ, 0xc0, !PT ;  /* 0xfffffffe1a35a812 */ /* 0x000fc400078ec0ff */
[----:B------:R-:W-:Y:S01]  /*9940*/  @!P3 LOP3.LUT R55, R50, 0xfffffffe, RZ, 0xc0, !PT ;  /* 0xfffffffe3237b812 */ /* 0x000fe200078ec0ff */
[--C-:B------:R-:W-:Y:S01]  /*9950*/  @!P1 IMAD.WIDE R50, R51, 0x4, R16.reuse ;  /* 0x0000000433329825 */ /* 0x100fe200078e0210 */
[----:B------:R-:W-:Y:S01]  /*9960*/  @!P4 LOP3.LUT R57, R0, 0xfffffffe, RZ, 0xc0, !PT ;  /* 0xfffffffe0039c812 */ /* 0x000fe200078ec0ff */
[----:B------:R0:W-:Y:S02]  /*9970*/  @!P0 ST.E.64 desc[UR38][R46.64], R72 ;  /* 0x000000482e008985 */ /* 0x0001e4000c101b26 */
[----:B------:R-:W-:Y:S02]  /*9980*/  VIADD R0, R27, 0x28 ;  /* 0x000000281b007836 */ /* 0x000fe40000000000 */
[--C-:B------:R-:W-:Y:S01]  /*9990*/  @!P2 IMAD.WIDE R52, R53, 0x4, R16.reuse ;  /* 0x000000043534a825 */ /* 0x100fe200078e0210 */
[----:B------:R1:W-:Y:S02]  /*99a0*/  @!P1 ST.E.64 desc[UR38][R50.64], R28 ;  /* 0x0000001c32009985 */ /* 0x0003e4000c101b26 */
[----:B------:R-:W-:Y:S01]  /*99b0*/  ISETP.GE.AND P0, PT, R0, UR4, PT ;  /* 0x0000000400007c0c */ /* 0x000fe2000bf06270 */
[----:B------:R-:W-:Y:S01]  /*99c0*/  VIADD R26, R27, 0x30 ;  /* 0x000000301b1a7836 */ /* 0x000fe20000000000 */
[----:B------:R2:W-:Y:S01]  /*99d0*/  @!P2 ST.E.64 desc[UR38][R52.64], R22 ;  /* 0x000000163400a985 */ /* 0x0005e2000c101b26 */
[----:B------:R-:W-:Y:S01]  /*99e0*/  @!P3 IMAD.WIDE R54, R55, 0x4, R16 ;  /* 0x000000043736b825 */ /* 0x000fe200078e0210 */
[----:B------:R-:W-:-:S02]  /*99f0*/  ISETP.GE.AND P2, PT, R60, UR4, PT ;  /* 0x000000043c007c0c */ /* 0x000fc4000bf46270 */
[----:B------:R-:W-:Y:S01]  /*9a00*/  ISETP.GE.AND P1, PT, R26, UR4, PT ;  /* 0x000000041a007c0c */ /* 0x000fe2000bf26270 */
[----:B------:R-:W-:Y:S01]  /*9a10*/  @!P4 IMAD.WIDE R56, R57, 0x4, R16 ;  /* 0x000000043938c825 */ /* 0x000fe200078e0210 */
[----:B------:R3:W-:Y:S01]  /*9a20*/  @!P3 ST.E.64 desc[UR38][R54.64], R36 ;  /* 0x000000243600b985 */ /* 0x0007e2000c101b26 */
[----:B------:R-:W-:Y:S02]  /*9a30*/  ISETP.GE.AND P3, PT, R61, UR4, PT ;  /* 0x000000043d007c0c */ /* 0x000fe4000bf66270 */
[C---:B0-----:R-:W-:Y:S01]  /*9a40*/  VIADD R46, R27.reuse, 0x48 ;  /* 0x000000481b2e7836 */ /* 0x041fe20000000000 */
[----:B------:R0:W-:Y:S01]  /*9a50*/  @!P4 ST.E.64 desc[UR38][R56.64], R74 ;  /* 0x0000004a3800c985 */ /* 0x0001e2000c101b26 */
[C---:B------:R-:W-:Y:S01]  /*9a60*/  VIADD R47, R27.reuse, 0x50 ;  /* 0x000000501b2f7836 */ /* 0x040fe20000000000 */
[----:B------:R-:W-:Y:S01]  /*9a70*/  @!P0 LEA.HI R0, R0, R0, RZ, 0x1 ;  /* 0x0000000000008211 */ /* 0x000fe200078f08ff */
[----:B-1----:R-:W-:Y:S01]  /*9a80*/  VIADD R28, R27, 0x58 ;  /* 0x000000581b1c7836 */ /* 0x002fe20000000000 */
[----:B------:R-:W-:-:S02]  /*9a90*/  ISETP.GE.AND P4, PT, R46, UR4, PT ;  /* 0x000000042e007c0c */ /* 0x000fc4000bf86270 */
[----:B------:R-:W-:Y:S02]  /*9aa0*/  ISETP.GE.AND P5, PT, R47, UR4, PT ;  /* 0x000000042f007c0c */ /* 0x000fe4000bfa6270 */
[----:B------:R-:W-:Y:S02]  /*9ab0*/  ISETP.GE.AND P6, PT, R28, UR4, PT ;  /* 0x000000041c007c0c */ /* 0x000fe4000bfc6270 */
[----:B------:R-:W-:Y:S02]  /*9ac0*/  @!P1 LEA.HI R26, R26, R26, RZ, 0x1 ;  /* 0x0000001a1a1a9211 */ /* 0x000fe400078f08ff */
[----:B------:R-:W-:Y:S02]  /*9ad0*/  @!P2 LEA.HI R60, R60, R60, RZ, 0x1 ;  /* 0x0000003c3c3ca211 */ /* 0x000fe400078f08ff */
[----:B------:R-:W-:Y:S02]  /*9ae0*/  @!P3 LEA.HI R61, R61, R61, RZ, 0x1 ;  /* 0x0000003d3d3db211 */ /* 0x000fe400078f08ff */
[----:B--2---:R-:W-:-:S02]  /*9af0*/  @!P0 LOP3.LUT R23, R0, 0xfffffffe, RZ, 0xc0, !PT ;  /* 0xfffffffe00178812 */ /* 0x004fc400078ec0ff */
[----:B------:R-:W-:Y:S02]  /*9b00*/  @!P4 LEA.HI R46, R46, R46, RZ, 0x1 ;  /* 0x0000002e2e2ec211 */ /* 0x000fe400078f08ff */
[----:B------:R-:W-:Y:S02]  /*9b10*/  @!P5 LEA.HI R22, R47, R47, RZ, 0x1 ;  /* 0x0000002f2f16d211 */ /* 0x000fe400078f08ff */
[----:B------:R-:W-:Y:S02]  /*9b20*/  @!P6 LEA.HI R28, R28, R28, RZ, 0x1 ;  /* 0x0000001c1c1ce211 */ /* 0x000fe400078f08ff */
[----:B------:R-:W-:Y:S02]  /*9b30*/  @!P1 LOP3.LUT R29, R26, 0xfffffffe, RZ, 0xc0, !PT ;  /* 0xfffffffe1a1d9812 */ /* 0x000fe400078ec0ff */
[----:B---3--:R-:W-:Y:S02]  /*9b40*/  @!P2 LOP3.LUT R37, R60, 0xfffffffe, RZ, 0xc0, !PT ;  /* 0xfffffffe3c25a812 */ /* 0x008fe400078ec0ff */
[----:B------:R-:W-:-:S02]  /*9b50*/  @!P3 LOP3.LUT R47, R61, 0xfffffffe, RZ, 0xc0, !PT ;  /* 0xfffffffe3d2fb812 */ /* 0x000fc400078ec0ff */
[----:B------:R-:W-:Y:S01]  /*9b60*/  @!P4 LOP3.LUT R51, R46, 0xfffffffe, RZ, 0xc0, !PT ;  /* 0xfffffffe2e33c812 */ /* 0x000fe200078ec0ff */
        /* <DEDUP_REMOVED lines=16> */
.L_x_9384:
[----:B------:R-:W-:Y:S05]  /*9c70*/  BSYNC B0 ;  /* 0x0000000000007941 */ /* 0x000fea0003800000 */
.L_x_9383:
[----:B------:R-:W-:Y:S01]  /*9c80*/  ISETP.GE.AND P0, PT, R59, R58, PT ;  /* 0x0000003a3b00720c */ /* 0x000fe20003f06270 */
[----:B0---4-:R4:W0:Y:S04]  /*9c90*/  SHFL.IDX PT, R17, R63, 0x1, 0x1c1f ;  /* 0x003c1f003f117f89 */ /* 0x01182800000e0000 */
[----:B---3--:R4:W3:Y:S08]  /*9ca0*/  SHFL.IDX PT, R16, R62, 0x1, 0x1c1f ;  /* 0x003c1f003e107f89 */ /* 0x0088f000000e0000 */
[----:B----4-:R-:W-:Y:S05]  /*9cb0*/  @P0 BRA `(.L_x_9359) ;  /* 0x0000004400dc0947 */ /* 0x010fea0003800000 */
        /* <DEDUP_REMOVED lines=14> */
[----:B------:R-:W-:-:S02]  /*9da0*/  VIADD R26, R27, 0x48 ;  /* 0x000000481b1a7836 */ /* 0x000fc40000000000 */
[----:B------:R-:W-:Y:S02]  /*9db0*/  VIADD R28, R27, 0x50 ;  /* 0x000000501b1c7836 */ /* 0x000fe40000000000 */
[----:B------:R-:W-:Y:S02]  /*9dc0*/  @!P3 LEA.HI R0, R0, R0, RZ, 0x1 ;  /* 0x000000000000b211 */ /* 0x000fe400078f08ff */
[----:B------:R-:W-:Y:S02]  /*9dd0*/  @!P4 LEA.HI R2, R2, R2, RZ, 0x1 ;  /* 0x000000020202c211 */ /* 0x000fe400078f08ff */
[----:B------:R-:W-:Y:S02]  /*9de0*/  @!P5 LEA.HI R3, R3, R3, RZ, 0x1 ;  /* 0x000000030303d211 */ /* 0x000fe400078f08ff */
[----:B------:R-:W-:Y:S01]  /*9df0*/  @!P3 LOP3.LUT R5, R0, 0xfffffffe, RZ, 0xc0, !PT ;  /* 0xfffffffe0005b812 */ /* 0x000fe200078ec0ff */
[----:B------:R-:W-:Y:S01]  /*9e00*/  VIADD R0, R27, 0x30 ;  /* 0x000000301b007836 */ /* 0x000fe20000000000 */
[----:B------:R-:W-:-:S02]  /*9e10*/  @!P4 LOP3.LUT R7, R2, 0xfffffffe, RZ, 0xc0, !PT ;  /* 0xfffffffe0207c812 */ /* 0x000fc400078ec0ff */
[----:B------:R-:W-:Y:S01]  /*9e20*/  @!P5 LOP3.LUT R11, R3, 0xfffffffe, RZ, 0xc0, !PT ;  /* 0xfffffffe030bd812 */ /* 0x000fe200078ec0ff */
[--C-:B0--3--:R-:W-:Y:S01]  /*9e30*/  @!P2 IMAD.WIDE R2, R27, 0x4, R16.reuse ;  /* 0x000000041b02a825 */ /* 0x109fe200078e0210 */
[----:B------:R-:W-:Y:S02]  /*9e40*/  ISETP.GE.AND P6, PT, R28, UR4, PT ;  /* 0x000000041c007c0c */ /* 0x000fe4000bfc6270 */
[----:B------:R-:W-:Y:S01]  /*9e50*/  @!P0 LEA.HI R18, R18, R18, RZ, 0x1 ;  /* 0x0000001212128211 */ /* 0x000fe200078f08ff */
[--C-:B------:R-:W-:Y:S01]  /*9e60*/  @!P3 IMAD.WIDE R4, R5, 0x4, R16.reuse ;  /* 0x000000040504b825 */ /* 0x100fe200078e0210 */
[----:B------:R0:W-:Y:S01]  /*9e70*/  @!P2 ST.E.64 desc[UR38][R2.64], R14 ;  /* 0x0000000e0200a985 */ /* 0x0001e2000c101b26 */
[----:B------:R-:W-:Y:S02]  /*9e80*/  ISETP.GE.AND P2, PT, R0, UR4, PT ;  /* 0x0000000400007c0c */ /* 0x000fe4000bf46270 */
[----:B------:R-:W-:Y:S01]  /*9e90*/  @!P4 IMAD.WIDE R6, R7, 0x4, R16 ;  /* 0x000000040706c825 */ /* 0x000fe200078e0210 */
[----:B------:R1:W-:Y:S01]  /*9ea0*/  @!P3 ST.E.64 desc[UR38][R4.64], R24 ;  /* 0x000000180400b985 */ /* 0x0003e2000c101b26 */
[----:B------:R-:W-:-:S02]  /*9eb0*/  ISETP.GE.AND P3, PT, R22, UR4, PT ;  /* 0x0000000416007c0c */ /* 0x000fc4000bf66270 */
[----:B------:R-:W-:Y:S01]  /*9ec0*/  @!P5 IMAD.WIDE R10, R11, 0x4, R16 ;  /* 0x000000040b0ad825 */ /* 0x000fe200078e0210 */
[----:B------:R2:W-:Y:S01]  /*9ed0*/  @!P4 ST.E.64 desc[UR38][R6.64], R40 ;  /* 0x000000280600c985 */ /* 0x0005e2000c101b26 */
[----:B------:R-:W-:Y:S02]  /*9ee0*/  ISETP.GE.AND P4, PT, R23, UR4, PT ;  /* 0x0000000417007c0c */ /* 0x000fe4000bf86270 */
[----:B------:R-:W-:Y:S01]  /*9ef0*/  @!P1 LEA.HI R19, R19, R19, RZ, 0x1 ;  /* 0x0000001313139211 */ /* 0x000fe200078f08ff */
[----:B------:R3:W-:Y:S01]  /*9f00*/  @!P5 ST.E.64 desc[UR38][R10.64], R48 ;  /* 0x000000300a00d985 */ /* 0x0007e2000c101b26 */
[----:B------:R-:W-:Y:S01]  /*9f10*/  ISETP.GE.AND P5, PT, R26, UR4, PT ;  /* 0x000000041a007c0c */ /* 0x000fe2000bfa6270 */
[----:B------:R-:W-:Y:S01]  /*9f20*/  VIADD R27, R27, 0x58 ;  /* 0x000000581b1b7836 */ /* 0x000fe20000000000 */
[----:B0-----:R-:W-:Y:S02]  /*9f30*/  @!P0 LOP3.LUT R3, R18, 0xfffffffe, RZ, 0xc0, !PT ;  /* 0xfffffffe12038812 */ /* 0x001fe400078ec0ff */
[----:B------:R-:W-:-:S02]  /*9f40*/  @!P2 LEA.HI R0, R0, R0, RZ, 0x1 ;  /* 0x000000000000a211 */ /* 0x000fc400078f08ff */
[----:B-1----:R-:W-:Y:S01]  /*9f50*/  @!P1 LOP3.LUT R5, R19, 0xfffffffe, RZ, 0xc0, !PT ;  /* 0xfffffffe13059812 */ /* 0x002fe200078ec0ff */
[--C-:B------:R-:W-:Y:S01]  /*9f60*/  @!P0 IMAD.WIDE R2, R3, 0x4, R16.reuse ;  /* 0x0000000403028825 */ /* 0x100fe200078e0210 */
[----:B------:R-:W-:Y:S02]  /*9f70*/  @!P3 LEA.HI R22, R22, R22, RZ, 0x1 ;  /* 0x000000161616b211 */ /* 0x000fe400078f08ff */
[----:B------:R-:W-:Y:S01]  /*9f80*/  @!P4 LEA.HI R23, R23, R23, RZ, 0x1 ;  /* 0x000000171717c211 */ /* 0x000fe200078f08ff */
[----:B------:R-:W-:Y:S01]  /*9f90*/  @!P1 IMAD.WIDE R4, R5, 0x4, R16 ;  /* 0x0000000405049825 */ /* 0x000fe200078e0210 */
[----:B------:R-:W-:Y:S01]  /*9fa0*/  @!P6 LEA.HI R28, R28, R28, RZ, 0x1 ;  /* 0x0000001c1c1ce211 */ /* 0x000fe200078f08ff */
[----:B------:R0:W-:Y:S01]  /*9fb0*/  @!P0 ST.E.64 desc[UR38][R2.64], R34 ;  /* 0x0000002202008985 */ /* 0x0001e2000c101b26 */
[----:B------:R-:W-:Y:S02]  /*9fc0*/  @!P5 LEA.HI R26, R26, R26, RZ, 0x1 ;  /* 0x0000001a1a1ad211 */ /* 0x000fe400078f08ff */
[----:B--2---:R-:W-:Y:S01]  /*9fd0*/  @!P2 LOP3.LUT R7, R0, 0xfffffffe, RZ, 0xc0, !PT ;  /* 0xfffffffe0007a812 */ /* 0x004fe200078ec0ff */
[----:B------:R1:W-:Y:S01]  /*9fe0*/  @!P1 ST.E.64 desc[UR38][R4.64], R42 ;  /* 0x0000002a04009985 */ /* 0x0003e2000c101b26 */
[----:B---3--:R-:W-:-:S02]  /*9ff0*/  @!P3 LOP3.LUT R11, R22, 0xfffffffe, RZ, 0xc0, !PT ;  /* 0xfffffffe160bb812 */ /* 0x008fc400078ec0ff */
[----:B------:R-:W-:Y:S02]  /*a000*/  @!P4 LOP3.LUT R23, R23, 0xfffffffe, RZ, 0xc0, !PT ;  /* 0xfffffffe1717c812 */ /* 0x000fe400078ec0ff */
[----:B------:R-:W-:Y:S02]  /*a010*/  @!P5 LOP3.LUT R15, R26, 0xfffffffe, RZ, 0xc0, !PT ;  /* 0xfffffffe1a0fd812 */ /* 0x000fe400078ec0ff */
[----:B------:R-:W-:Y:S02]  /*a020*/  @!P6 LOP3.LUT R19, R28, 0xfffffffe, RZ, 0xc0, !PT ;  /* 0xfffffffe1c13e812 */ /* 0x000fe400078ec0ff */
[----:B------:R-:W-:Y:S01]  /*a030*/  ISETP.GE.AND P0, PT, R27, UR4, PT ;  /* 0x000000041b007c0c */ /* 0x000fe2000bf06270 */
[----:B0-----:R-:W-:-:S04]  /*a040*/  @!P2 IMAD.WIDE R2, R7, 0x4, R16 ;  /* 0x000000040702a825 */ /* 0x001fc800078e0210 */
        /* <DEDUP_REMOVED lines=11> */
[----:B----4-:R-:W-:-:S05]  /*a100*/  LOP3.LUT R3, R27, 0xfffffffe, RZ, 0xc0, !PT ;  /* 0xfffffffe1b037812 */ /* 0x010fca00078ec0ff */
[----:B------:R-:W-:-:S05]  /*a110*/  IMAD.WIDE R2, R3, 0x4, R16 ;  /* 0x0000000403027825 */ /* 0x000fca00078e0210 */
[----:B------:R0:W-:Y:S01]  /*a120*/  ST.E.64 desc[UR38][R2.64], R70 ;  /* 0x0000004602007985 */ /* 0x0001e2000c101b26 */
[----:B------:R-:W-:Y:S05]  /*a130*/  BRA `(.L_x_9359) ;  /* 0x0000004000bc7947 */ /* 0x000fea0003800000 */
.L_x_9382:
[----:B------:R-:W0:Y:S02]  /*a140*/  S2R R2, SR_TID.X ;  /* 0x0000000000027919 */ /* 0x000e240000002100 */
[----:B0-----:R-:W-:-:S05]  /*a150*/  VIADD R0, R2, 0xffffff80 ;  /* 0xffffff8002007836 */ /* 0x001fca0000000000 */
[----:B------:R-:W-:-:S13]  /*a160*/  ISETP.GT.AND P0, PT, R0, 0xbf, PT ;  /* 0x000000bf0000780c */ /* 0x000fda0003f04270 */
[----:B------:R-:W-:Y:S05]  /*a170*/  @P0 BRA `(.L_x_9359) ;  /* 0x0000004000ac0947 */ /* 0x000fea0003800000 */
[----:B------:R-:W0:Y:S01]  /*a180*/  S2R R0, SR_CTAID.X ;  /* 0x0000000000007919 */ /* 0x000e220000002500 */
[----:B------:R-:W1:Y:S01]  /*a190*/  LDC R6, c[0x0][0xbe8] ;  /* 0x0002fa00ff067b82 */ /* 0x000e620000000800 */
[----:B------:R-:W-:Y:S02]  /*a1a0*/  ULDC UR4, c[0x0][0xa88] ;  /* 0x0002a20000047ab9 */ /* 0x000fe40000000800 */
[----:B-1----:R-:W-:Y:S02]  /*a1b0*/  IMAD R3, R6, UR4, RZ ;  /* 0x0000000406037c24 */ /* 0x002fe4000f8e02ff */
[----:B0-----:R-:W-:-:S04]  /*a1c0*/  IMAD R0, R0, 0xc0, R2 ;  /* 0x000000c000007824 */ /* 0x001fc800078e0202 */
        /* <DEDUP_REMOVED lines=48> */
.L_x_9357:
[----:B------:R-:W-:-:S08]  /*a4d0*/  NOP ;  /* 0x0000000000007918 */ /* 0x000fd00000000000 */
[----:B------:R-:W0:-:S00]  /*a4e0*/  USETMAXREG.DEALLOC.CTAPOOL 0x20 ;  /* 0x00000020000079c8 */ /* 0x000e0000080e0500 */
        /* <DEDUP_REMOVED lines=16> */
.L_x_9385:
[----:B------:R-:W-:Y:S01]  /*a5f0*/  ULDC UR7, c[0x0][0xc50] ;  /* 0x0003140000077ab9 */ /* 0x000fe20000000800 */
[----:B------:R-:W-:Y:S01]  /*a600*/  UMOV UR36, UR6 ;  /* 0x0000000600247c82 */ /* 0x000fe20008000000 */
[----:B------:R-:W-:-:S11]  /*a610*/  UISETP.NE.AND UP0, UPT, UR7, 0x1, UPT ;  /* 0x000000010700788c */ /* 0x000fd6000bf05270 */
[----:B------:R-:W-:Y:S01]  /*a620*/  @UP0 ULDC UR4, c[0x0][0xc54] ;  /* 0x0003150000040ab9 */ /* 0x000fe20000000800 */
[----:B------:R-:W-:Y:S01]  /*a630*/  @UP0 ULDC UR8, c[0x0][0xc58] ;  /* 0x0003160000080ab9 */ /* 0x000fe20000000800 */
[----:B------:R-:W-:-:S04]  /*a640*/  UIMAD.WIDE.U32 UR4, UR6, UR4, URZ ;  /* 0x00000004060472a5 */ /* 0x000fc8000f8e003f */
[----:B------:R-:W-:-:S12]  /*a650*/  @UP0 USHF.R.U32.HI UR36, URZ, UR8, UR5 ;  /* 0x000000083f240299 */ /* 0x000fd80008011605 */
.L_x_9386:
        /* <DEDUP_REMOVED lines=8> */
[----:B------:R-:W-:Y:S01]  /*a6e0*/  ULOP3.LUT UR42, UR6, 0xffff, URZ, 0xc0, !UPT ;  /* 0x0000ffff062a7892 */ /* 0x000fe2000f8ec03f */
[----:B------:R-:W-:Y:S01]  /*a6f0*/  IMAD.MOV.U32 R24, RZ, RZ, RZ ;  /* 0x000000ffff187224 */ /* 0x000fe200078e00ff */
[----:B------:R-:W-:-:S03]  /*a700*/  UISETP.NE.U32.AND UP0, UPT, UR4, URZ, UPT ;  /* 0x0000003f0400728c */ /* 0x000fc6000bf05070 */
        /* <DEDUP_REMOVED lines=12> */
[----:B------:R-:W-:-:S04]  /*a7d0*/  USHF.R.U32.HI UR4, URZ, 0x10, UR6 ;  /* 0x000000103f047899 */ /* 0x000fc80008011606 */
[----:B------:R-:W-:-:S11]  /*a7e0*/  UISETP.NE.AND UP0, UPT, UR4, URZ, UPT ;  /* 0x0000003f0400728c */ /* 0x000fd6000bf05270 */
[----:B------:R-:W-:Y:S02]  /*a7f0*/  @!UP0 ULDC UR4, c[0x0][0x9f0] ;  /* 0x00027c0000048ab9 */ /* 0x000fe40000000800 */
[----:B------:R-:W-:Y:S01]  /*a800*/  IMAD.U32 R4, RZ, RZ, UR4 ;  /* 0x00000004ff047e24 */ /* 0x000fe2000f8e00ff */
[----:B------:R-:W-:-:S04]  /*a810*/  UIADD3 UR5, UR41, -0x1, UR4 ;  /* 0xffffffff29057890 */ /* 0x000fc8000fffe004 */
[-C--:B------:R-:W-:Y:S02]  /*a820*/  IABS R5, R4.reuse ;  /* 0x0000000400057213 */ /* 0x080fe40000000000 */
[----:B------:R-:W-:Y:S01]  /*a830*/  IMAD.U32 R8, RZ, RZ, UR5 ;  /* 0x00000005ff087e24 */ /* 0x000fe2000f8e00ff */
[----:B------:R-:W-:Y:S01]  /*a840*/  IABS R4, R4 ;  /* 0x0000000400047213 */ /* 0x000fe20000000000 */
[----:B------:R-:W0:Y:S01]  /*a850*/  I2F.RP R0, R5 ;  /* 0x0000000500007306 */ /* 0x000e220000209400 */
[----:B------:R-:W-:-:S03]  /*a860*/  ULOP3.LUT UR5, UR5, UR4, URZ, 0x3c, !UPT ;  /* 0x0000000405057292 */ /* 0x000fc6000f8e3c3f */
[----:B------:R-:W-:-:S03]  /*a870*/  IMAD.MOV R4, RZ, RZ, -R4 ;  /* 0x000000ffff047224 */ /* 0x000fc600078e0a04 */
[----:B------:R-:W-:Y:S01]  /*a880*/  ISETP.LE.AND P2, PT, RZ, UR5, PT ;  /* 0x00000005ff007c0c */ /* 0x000fe2000bf43270 */
[----:B0-----:R-:W0:Y:S02]  /*a890*/  MUFU.RCP R0, R0 ;  /* 0x0000000000007308 */ /* 0x001e240000001000 */
[----:B0-----:R-:W-:Y:S01]  /*a8a0*/  VIADD R2, R0, 0xffffffe ;  /* 0x0ffffffe00027836 */ /* 0x001fe20000000000 */
[----:B------:R-:W-:-:S05]  /*a8b0*/  IABS R0, R8 ;  /* 0x0000000800007213 */ /* 0x000fca0000000000 */
[----:B------:R0:W1:Y:S02]  /*a8c0*/  F2I.FTZ.U32.TRUNC.NTZ R3, R2 ;  /* 0x0000000200037305 */ /* 0x000064000021f000 */
        /* <DEDUP_REMOVED lines=15> */
[----:B------:R-:W-:-:S07]  /*a9c0*/  IMAD.MOV.U32 R24, RZ, RZ, R3 ;  /* 0x000000ffff187224 */ /* 0x000fce00078e0003 */
.L_x_9388:
[----:B------:R-:W-:Y:S02]  /*a9d0*/  IMAD R23, R24, UR42, RZ ;  /* 0x0000002a18177c24 */ /* 0x000fe4000f8e02ff */
[----:B------:R-:W-:Y:S02]  /*a9e0*/  IMAD.MOV.U32 R0, RZ, RZ, RZ ;  /* 0x000000ffff007224 */ /* 0x000fe400078e00ff */
[----:B------:R-:W-:Y:S01]  /*a9f0*/  IMAD.MOV.U32 R2, RZ, RZ, 0x1 ;  /* 0x00000001ff027424 */ /* 0x000fe200078e00ff */
[----:B------:R-:W-:-:S04]  /*aa00*/  VIADDMNMX R25, R23, R24, UR41, PT ;  /* 0x0000002917197e46 */ /* 0x000fc8000b800118 */
[----:B------:R-:W-:-:S13]  /*aa10*/  ISETP.GT.AND P0, PT, R25, R23, PT ;  /* 0x000000171900720c */ /* 0x000fda0003f04270 */
[----:B------:R-:W-:Y:S05]  /*aa20*/  @!P0 BRA `(.L_x_9387) ;  /* 0x0000003400d08947 */ /* 0x000fea0003800000 */
        /* <DEDUP_REMOVED lines=23> */
.L_x_9389:
[----:B------:R-:W-:-:S04]  /*aba0*/  UIADD3 UR4, UR40, 0x200, URZ ;  /* 0x0000020028047890 */ /* 0x000fc8000fffe03f */
[----:B------:R-:W-:-:S06]  /*abb0*/  ULOP3.LUT UP0, URZ, UR4, 0x1bf, URZ, 0xc0, !UPT ;  /* 0x000001bf043f7892 */ /* 0x000fcc000f80c03f */
[----:B------:R-:W-:-:S13]  /*abc0*/  PLOP3.LUT P0, PT, PT, PT, UP0, 0x80, 0x0 ;  /* 0x000000000000781c */ /* 0x000fda0003f0f008 */
        /* <DEDUP_REMOVED lines=17> */
.L_x_9391:
[----:B------:R0:W1:Y:S01]  /*ace0*/  LDC.64 R2, c[0x4][R16] ;  /* 0x0100000010027b82 */ /* 0x0000620000000a00 */
[----:B------:R-:W-:Y:S01]  /*acf0*/  ULDC.64 UR4, c[0x4][0x1b8] ;  /* 0x01006e0000047ab9 */ /* 0x000fe20000000a00 */
[----:B------:R-:W-:Y:S01]  /*ad00*/  ULDC.64 UR6, c[0x4][0x1c0] ;  /* 0x0100700000067ab9 */ /* 0x000fe20000000a00 */
[----:B------:R-:W-:Y:S02]  /*ad10*/  IMAD.U32 R4, RZ, RZ, UR4 ;  /* 0x00000004ff047e24 */ /* 0x000fe4000f8e00ff */
        /* <DEDUP_REMOVED lines=11> */
.L_x_9390:
[----:B------:R-:W0:Y:S01]  /*add0*/  LDC.64 R2, c[0x0][0x9f8] ;  /* 0x00027e00ff027b82 */ /* 0x000e220000000a00 */
[----:B------:R-:W-:-:S07]  /*ade0*/  IMAD.MOV.U32 R19, RZ, RZ, R18 ;  /* 0x000000ffff137224 */ /* 0x000fce00078e0012 */
        /* <DEDUP_REMOVED lines=9> */
[----:B------:R-:W-:Y:S01]  /*ae80*/  VIADD R18, R25, 0xffffffff ;  /* 0xffffffff19127836 */ /* 0x000fe20000000000 */
[----:B------:R-:W-:-:S13]  /*ae90*/  ISETP.NE.AND.EX P1, PT, R5, RZ, PT, P0 ;  /* 0x000000ff0500720c */ /* 0x000fda0003f25300 */
[----:B------:R-:W-:Y:S02]  /*aea0*/  @P1 LOP3.LUT R17, R17, 0x1, RZ, 0xfc, !PT ;  /* 0x0000000111111812 */ /* 0x000fe400078efcff */
[----:B--2---:R-:W-:Y:S02]  /*aeb0*/  SHF.R.S32.HI R22, RZ, 0x1f, R19 ;  /* 0x0000001fff167819 */ /* 0x004fe40000011413 */
[----:B------:R-:W-:Y:S01]  /*aec0*/  SEL R16, R19, RZ, !P1 ;  /* 0x000000ff13107207 */ /* 0x000fe20004800000 */
[----:B------:R-:W-:Y:S06]  /*aed0*/  BRA.DIV UR4, `(.L_x_9392) ;  /* 0x0000003604cc7947 */ /* 0x000fec000b800000 */
[----:B------:R0:W1:Y:S02]  /*aee0*/  SHFL.IDX PT, R14, R29, RZ, 0x1f ;  /* 0x00001fff1d0e7589 */ /* 0x00006400000e0000 */
.L_x_9476:
[----:B-1----:R-:W-:Y:S02]  /*aef0*/  ISETP.NE.AND P0, PT, R14, RZ, PT ;  /* 0x000000ff0e00720c */ /* 0x002fe40003f05270 */
[----:B------:R-:W-:Y:S02]  /*af00*/  PLOP3.LUT P2, PT, PT, PT, PT, 0x8, 0x0 ;  /* 0x000000000000781c */ /* 0x000fe40003f4e170 */
[----:B------:R-:W-:-:S11]  /*af10*/  LOP3.LUT R17, R17, 0xfffffffd, RZ, 0xc0, !PT ;  /* 0xfffffffd11117812 */ /* 0x000fd600078ec0ff */
[----:B------:R-:W-:Y:S01]  /*af20*/  @P2 LOP3.LUT R17, R17, 0x2, RZ, 0xfc, !PT ;  /* 0x0000000211112812 */ /* 0x000fe200078efcff */
[----:B------:R-:W-:Y:S06]  /*af30*/  @P0 BRA `(.L_x_9393) ;  /* 0x0000000400080947 */ /* 0x000fec0003800000 */
[----:B------:R-:W-:-:S03]  /*af40*/  UMOV UR4, 0xffffffff ;  /* 0xffffffff00047882 */ /* 0x000fc60000000000 */
[----:B------:R-:W-:Y:S05]  /*af50*/  BRA.DIV UR4, `(.L_x_9394) ;  /* 0x0000003604cc7947 */ /* 0x000fea000b800000 */
[----:B------:R-:W-:-:S13]  /*af60*/  ELECT P6, URZ, PT ;  /* 0x00000000003f782f */ /* 0x000fda00038c0000 */
.L_x_9479:
[----:B------:R-:W-:Y:S05]  /*af70*/  @!P6 BRA `(.L_x_9393) ;  /* 0x0000000000f8e947 */ /* 0x000fea0003800000 */
[----:B------:R-:W-:Y:S02]  /*af80*/  IMAD.MOV.U32 R0, RZ, RZ, 0x1 ;  /* 0x00000001ff007424 */ /* 0x000fe400078e00ff */
[----:B------:R-:W-:-:S03]  /*af90*/  IMAD.MOV.U32 R16, RZ, RZ, R19 ;  /* 0x000000ffff107224 */ /* 0x000fc600078e0013 */
[----:B------:R-:W-:Y:S01]  /*afa0*/  SHF.L.U32 R0, R0, 0x1f, RZ ;  /* 0x0000001f00007819 */ /* 0x000fe200000006ff */
[----:B------:R-:W-:Y:S06]  /*afb0*/  @!P1 BRA `(.L_x_9395) ;  /* 0x0000000000489947 */ /* 0x000fec0003800000 */
[----:B------:R-:W1:Y:S01]  /*afc0*/  LDC R7, c[0x0][0x43c] ;  /* 0x00010f00ff077b82 */ /* 0x000e620000000800 */
[----:B------:R-:W-:Y:S01]  /*afd0*/  IMAD.MOV.U32 R9, RZ, RZ, R18 ;  /* 0x000000ffff097224 */ /* 0x000fe200078e0012 */
[----:B------:R-:W-:Y:S02]  /*afe0*/  ULDC.64 UR4, c[0x0][0x428] ;  /* 0x00010a0000047ab9 */ /* 0x000fe40000000a00 */
[----:B------:R-:W-:-:S04]  /*aff0*/  IMAD R6, R22, UR4, RZ ;  /* 0x0000000416067c24 */ /* 0x000fc8000f8e02ff */
[----:B------:R-:W-:Y:S01]  /*b000*/  IMAD R11, R19, UR5, R6 ;  /* 0x00000005130b7c24 */ /* 0x000fe2000f8e0206 */
[----:B-1----:R-:W-:-:S13]  /*b010*/  ISETP.NE.AND P0, PT, R7, 0x1, PT ;  /* 0x000000010700780c */ /* 0x002fda0003f05270 */
[----:B------:R-:W1:Y:S02]  /*b020*/  @P0 LDC.64 R2, c[0x0][0x440] ;  /* 0x00011000ff020b82 */ /* 0x000e640000000a00 */
[----:B-1----:R-:W-:-:S05]  /*b030*/  @P0 IMAD.HI.U32 R2, R18, R2, RZ ;  /* 0x0000000212020227 */ /* 0x002fca00078e00ff */
        /* <DEDUP_REMOVED lines=10> */
.L_x_9395:
[----:B------:R-:W2:Y:S01]  /*b0e0*/  SYNCS.PHASECHK.TRANS64.TRYWAIT P0, [UR40+0x31c40], R0 ;  /* 0x031c4000ff0075a7 */ /* 0x000ea20008000168 */
[----:B------:R-:W-:Y:S01]  /*b0f0*/  ISETP.NE.AND P1, PT, R27, RZ, PT ;  /* 0x000000ff1b00720c */ /* 0x000fe20003f25270 */
[----:B--2---:R-:W-:-:S12]  /*b100*/  @!P0 BRA `(.L_x_9396) ;  /* 0x0000003400808947 */ /* 0x004fd80003800000 */
.L_x_9480:
[----:B------:R-:W-:Y:S05]  /*b110*/  @P1 BRA `(.L_x_9397) ;  /* 0x0000000000181947 */ /* 0x000fea0003800000 */
[----:B------:R-:W3:Y:S01]  /*b120*/  S2R R2, SR_TID.X ;  /* 0x0000000000027919 */ /* 0x000ee20000002100 */
[----:B--2---:R-:W-:-:S04]  /*b130*/  IMAD.MOV.U32 R0, RZ, RZ, 0x6c00 ;  /* 0x00006c00ff007424 */ /* 0x004fc800078e00ff */
[----:B------:R4:W-:Y:S01]  /*b140*/  SYNCS.ARRIVE.TRANS64 RZ, [UR40+0x31c30], R0 ;  /* 0x031c3000ffff79a7 */ /* 0x0009e20008000028 */
[----:B---3--:R-:W-:-:S13]  /*b150*/  LOP3.LUT P0, RZ, R2, 0x1f, RZ, 0xc0, !PT ;  /* 0x0000001f02ff7812 */ /* 0x008fda000780c0ff */
[----:B----4-:R-:W-:Y:S05]  /*b160*/  @!P0 BRA `(.L_x_9397) ;  /* 0x0000000000048947 */ /* 0x010fea0003800000 */
[----:B------:R-:W-:Y:S01]  /*b170*/  BPT.TRAP 0x1 ;  /* 0x000000040000795c */ /* 0x000fe20000300000 */
.L_x_9397:
        /* <DEDUP_REMOVED lines=30> */
.L_x_9393:
[----:B------:R-:W-:Y:S05]  /*b360*/  WARPSYNC.ALL ;  /* 0x0000000000007948 */ /* 0x000fea0003800000 */
[----:B--2---:R-:W2:Y:S01]  /*b370*/  S2R R0, SR_CTAID.Z ;  /* 0x0000000000007919 */ /* 0x004ea20000002700 */
[----:B------:R-:W-:Y:S02]  /*b380*/  UIADD3 UR5, UR40, 0xda00, URZ ;  /* 0x0000da0028057890 */ /* 0x000fe4000fffe03f */
[----:B------:R-:W-:Y:S01]  /*b390*/  USHF.R.S32.HI UR4, URZ, 0x1f, UR36 ;  /* 0x0000001f3f047899 */ /* 0x000fe20008011424 */
[----:B------:R-:W-:Y:S01]  /*b3a0*/  BAR.SYNC.DEFER_BLOCKING 0x8, 0x200 ;  /* 0x0208000000007b1d */ /* 0x000fe20000010000 */
[----:B------:R-:W-:-:S05]  /*b3b0*/  ULOP3.LUT UP0, URZ, UR5, 0x1bf, URZ, 0xc0, !UPT ;  /* 0x000001bf053f7892 */ /* 0x000fca000f80c03f */
[----:B------:R-:W-:Y:S01]  /*b3c0*/  ULDC.64 UR6, c[0x0][0x2d8] ;  /* 0x0000b60000067ab9 */ /* 0x000fe20000000a00 */
[----:B------:R-:W-:Y:S01]  /*b3d0*/  PLOP3.LUT P0, PT, PT, PT, UP0, 0x80, 0x0 ;  /* 0x000000000000781c */ /* 0x000fe20003f0f008 */
[----:B------:R-:W-:Y:S02]  /*b3e0*/  UIMAD UR4, UR4, UR6, URZ ;  /* 0x00000006040472a4 */ /* 0x000fe4000f8e023f */
[----:B------:R-:W-:Y:S02]  /*b3f0*/  UIMAD.WIDE.U32 UR44, UR36, UR6, URZ ;  /* 0x00000006242c72a5 */ /* 0x000fe4000f8e003f */
[----:B------:R-:W-:-:S04]  /*b400*/  UIMAD UR4, UR36, UR7, UR4 ;  /* 0x00000007240472a4 */ /* 0x000fc8000f8e0204 */
[----:B------:R-:W-:Y:S01]  /*b410*/  UIADD3 UR43, UR45, UR4, URZ ;  /* 0x000000042d2b7290 */ /* 0x000fe2000fffe03f */
[----:B--2---:R-:W-:-:S03]  /*b420*/  SHF.R.S32.HI R28, RZ, 0x1f, R0 ;  /* 0x0000001fff1c7819 */ /* 0x004fc60000011400 */
[----:B------:R-:W-:Y:S08]  /*b430*/  @!P0 BRA `(.L_x_9398) ;  /* 0x0000000000408947 */ /* 0x000ff00003800000 */
        /* <DEDUP_REMOVED lines=16> */
.L_x_9398:
[----:B------:R-:W2:Y:S01]  /*b540*/  LDC R14, c[0x0][0x448] ;  /* 0x00011200ff0e7b82 */ /* 0x000ea20000000800 */
[----:B------:R-:W3:Y:S01]  /*b550*/  S2R R20, SR_TID.X ;  /* 0x0000000000147919 */ /* 0x000ee20000002100 */
[----:B------:R-:W-:Y:S01]  /*b560*/  SHF.R.U32.HI R10, RZ, 0x2, R27 ;  /* 0x00000002ff0a7819 */ /* 0x000fe2000001161b */
[----:B------:R-:W-:Y:S01]  /*b570*/  UMOV UR4, UR44 ;  /* 0x0000002c00047c82 */ /* 0x000fe20008000000 */
[----:B------:R-:W-:Y:S01]  /*b580*/  UMOV UR5, UR43 ;  /* 0x0000002b00057c82 */ /* 0x000fe20008000000 */
[----:B------:R-:W4:Y:S01]  /*b590*/  S2R R13, SR_CTAID.X ;  /* 0x00000000000d7919 */ /* 0x000f220000002500 */
[----:B------:R-:W-:Y:S01]  /*b5a0*/  ULDC.64 UR6, c[0x0][0x2c8] ;  /* 0x0000b20000067ab9 */ /* 0x000fe20000000a00 */
[----:B------:R-:W-:Y:S01]  /*b5b0*/  ULDC.64 UR8, c[0x0][0x280] ;  /* 0x0000a00000087ab9 */ /* 0x000fe20000000a00 */
[----:B------:R-:W5:Y:S01]  /*b5c0*/  S2R R21, SR_CTAID.Z ;  /* 0x0000000000157919 */ /* 0x000f620000002700 */
[----:B--2---:R-:W-:Y:S01]  /*b5d0*/  ISETP.NE.AND P0, PT, R14, 0x1, PT ;  /* 0x000000010e00780c */ /* 0x004fe20003f05270 */
[----:B---3--:R-:W-:-:S12]  /*b5e0*/  IMAD.SHL.U32 R3, R20, 0x20, RZ ;  /* 0x0000002014037824 */ /* 0x008fd800078e00ff */
[----:B-1----:R-:W1:Y:S01]  /*b5f0*/  @P0 LDC R5, c[0x0][0x44c] ;  /* 0x00011300ff050b82 */ /* 0x002e620000000800 */
[----:B------:R-:W-:-:S05]  /*b600*/  LOP3.LUT R0, R10, 0x60, R3, 0xf8, !PT ;  /* 0x000000600a007812 */ /* 0x000fca00078ef803 */
[----:B----4-:R-:W-:Y:S02]  /*b610*/  IMAD R0, R13, 0xc0, R0 ;  /* 0x000000c00d007824 */ /* 0x010fe400078e0200 */
[----:B------:R-:W2:Y:S02]  /*b620*/  @P0 LDC R7, c[0x0][0x450] ;  /* 0x00011400ff070b82 */ /* 0x000ea40000000800 */
[----:B------:R-:W-:-:S04]  /*b630*/  VIADD R9, R0, 0x80 ;  /* 0x0000008000097836 */ /* 0x000fc80000000000 */
[----:B------:R-:W-:Y:S02]  /*b640*/  IMAD.MOV.U32 R8, RZ, RZ, R9 ;  /* 0x000000ffff087224 */ /* 0x000fe400078e0009 */
[----:B------:R-:W3:Y:S08]  /*b650*/  @P0 LDC R6, c[0x0][0x44c] ;  /* 0x00011300ff060b82 */ /* 0x000ef00000000800 */
[----:B------:R-:W4:Y:S01]  /*b660*/  @P0 LDC R11, c[0x0][0x450] ;  /* 0x00011400ff0b0b82 */ /* 0x000f220000000800 */
[----:B-1----:R-:W-:-:S04]  /*b670*/  @P0 IMAD.HI.U32 R4, R0, R5, RZ ;  /* 0x0000000500040227 */ /* 0x002fc800078e00ff */
[----:B------:R-:W-:-:S03]  /*b680*/  IMAD.MOV.U32 R5, RZ, RZ, R0 ;  /* 0x000000ffff057224 */ /* 0x000fc600078e0000 */
[----:B------:R-:W1:Y:S01]  /*b690*/  LDC.64 R2, c[0x0][0x2e0] ;  /* 0x0000b800ff027b82 */ /* 0x000e620000000a00 */
[----:B--2---:R-:W-:Y:S01]  /*b6a0*/  @P0 SHF.R.U32.HI R5, RZ, R7, R4 ;  /* 0x00000007ff050219 */ /* 0x004fe20000011604 */
[----:B---3--:R-:W-:Y:S01]  /*b6b0*/  @P0 IMAD.HI.U32 R4, R9, R6, RZ ;  /* 0x0000000609040227 */ /* 0x008fe200078e00ff */
[----:B------:R-:W-:-:S04]  /*b6c0*/  SHF.R.U32.HI R6, RZ, 0x3, R20 ;  /* 0x00000003ff067819 */ /* 0x000fc80000011614 */
[----:B------:R-:W-:Y:S02]  /*b6d0*/  LOP3.LUT R6, R6, 0x3, RZ, 0xc0, !PT ;  /* 0x0000000306067812 */ /* 0x000fe400078ec0ff */
[----:B----4-:R-:W-:Y:S01]  /*b6e0*/  @P0 SHF.R.U32.HI R8, RZ, R11, R4 ;  /* 0x0000000bff080219 */ /* 0x010fe20000011604 */
[--C-:B------:R-:W-:Y:S01]  /*b6f0*/  IMAD.MOV R11, RZ, RZ, -R5.reuse ;  /* 0x000000ffff0b7224 */ /* 0x100fe200078e0a05 */
[----:B------:R-:W-:-:S03]  /*b700*/  SHF.R.S32.HI R4, RZ, 0x1f, R5 ;  /* 0x0000001fff047819 */ /* 0x000fc60000011405 */
[----:B------:R-:W-:Y:S02]  /*b710*/  IMAD R11, R14, R11, R0 ;  /* 0x0000000b0e0b7224 */ /* 0x000fe400078e0200 */
[----:B------:R-:W-:Y:S02]  /*b720*/  IMAD.MOV R12, RZ, RZ, -R8 ;  /* 0x000000ffff0c7224 */ /* 0x000fe400078e0a08 */
[----:B-1----:R-:W-:Y:S01]  /*b730*/  IMAD R28, R28, R2, RZ ;  /* 0x000000021c1c7224 */ /* 0x002fe200078e02ff */
[----:B------:R-:W-:-:S03]  /*b740*/  SHF.R.S32.HI R0, RZ, 0x1f, R11 ;  /* 0x0000001fff007819 */ /* 0x000fc6000001140b */
[C---:B-----5:R-:W-:Y:S02]  /*b750*/  IMAD R7, R21.reuse, R3, R28 ;  /* 0x0000000315077224 */ /* 0x060fe400078e021c */
[----:B------:R-:W-:Y:S01]  /*b760*/  IMAD.WIDE.U32 R2, R21, R2, UR4 ;  /* 0x0000000415027e25 */ /* 0x000fe2000f8e0002 */
[----:B------:R-:W-:-:S03]  /*b770*/  ULDC.64 UR4, c[0x0][0x2d0] ;  /* 0x0000b40000047ab9 */ /* 0x000fc60000000a00 */
[----:B------:R-:W-:Y:S02]  /*b780*/  IMAD R4, R4, UR4, RZ ;  /* 0x0000000404047c24 */ /* 0x000fe4000f8e02ff */
[----:B------:R-:W-:Y:S02]  /*b790*/  IMAD.IADD R3, R3, 0x1, R7 ;  /* 0x0000000103037824 */ /* 0x000fe400078e0207 */
[C---:B------:R-:W-:Y:S02]  /*b7a0*/  IMAD R7, R5.reuse, UR5, R4 ;  /* 0x0000000505077c24 */ /* 0x040fe4000f8e0204 */
[----:B------:R-:W-:-:S04]  /*b7b0*/  IMAD.WIDE.U32 R4, R5, UR4, R2 ;  /* 0x0000000405047c25 */ /* 0x000fc8000f8e0002 */
[----:B------:R-:W-:Y:S02]  /*b7c0*/  IMAD R0, R0, UR6, RZ ;  /* 0x0000000600007c24 */ /* 0x000fe4000f8e02ff */
[----:B------:R-:W-:Y:S02]  /*b7d0*/  IMAD.IADD R5, R5, 0x1, R7 ;  /* 0x0000000105057824 */ /* 0x000fe400078e0207 */
[C---:B------:R-:W-:Y:S02]  /*b7e0*/  IMAD R7, R11.reuse, UR7, R0 ;  /* 0x000000070b077c24 */ /* 0x040fe4000f8e0200 */
[----:B------:R-:W-:Y:S02]  /*b7f0*/  IMAD.SHL.U32 R0, R20, 0x8, RZ ;  /* 0x0000000814007824 */ /* 0x000fe400078e00ff */
[----:B------:R-:W-:-:S03]  /*b800*/  IMAD.WIDE.U32 R4, R11, UR6, R4 ;  /* 0x000000060b047c25 */ /* 0x000fc6000f8e0004 */
[C---:B------:R-:W-:Y:S01]  /*b810*/  LOP3.LUT R21, R0.reuse, 0x18, RZ, 0xc0, !PT ;  /* 0x0000001800157812 */ /* 0x040fe200078ec0ff */
[----:B------:R-:W-:Y:S01]  /*b820*/  IMAD.SHL.U32 R11, R27, 0x8, RZ ;  /* 0x000000081b0b7824 */ /* 0x000fe200078e00ff */
[----:B------:R-:W-:Y:S01]  /*b830*/  LOP3.LUT R0, R0, 0x20, RZ, 0xc0, !PT ;  /* 0x0000002000007812 */ /* 0x000fe200078ec0ff */
[----:B------:R-:W-:Y:S02]  /*b840*/  IMAD.IADD R7, R5, 0x1, R7 ;  /* 0x0000000105077824 */ /* 0x000fe400078e0207 */
[----:B------:R-:W-:Y:S01]  /*b850*/  IMAD R5, R14, R12, R9 ;  /* 0x0000000c0e057224 */ /* 0x000fe200078e0209 */
[----:B------:R-:W-:Y:S01]  /*b860*/  LOP3.LUT R0, R0, 0x300, R11, 0xf8, !PT ;  /* 0x0000030000007812 */ /* 0x000fe200078ef80b */
[C---:B------:R-:W-:Y:S02]  /*b870*/  IMAD R11, R6.reuse, 0x40, R21 ;  /* 0x00000040060b7824 */ /* 0x040fe400078e0215 */
[----:B------:R-:W-:Y:S02]  /*b880*/  IMAD.SHL.U32 R6, R6, 0x8, RZ ;  /* 0x0000000806067824 */ /* 0x000fe400078e00ff */
[----:B------:R-:W-:-:S03]  /*b890*/  IMAD.WIDE.U32 R2, R8, UR4, R2 ;  /* 0x0000000408027c25 */ /* 0x000fc6000f8e0002 */
[----:B------:R-:W-:Y:S02]  /*b8a0*/  LOP3.LUT R0, R0, R11, R6, 0xf6, !PT ;  /* 0x0000000b00007212 */ /* 0x000fe400078ef606 */
[----:B------:R-:W-:-:S04]  /*b8b0*/  LEA R6, P0, R4, UR8, 0x1 ;  /* 0x0000000804067c11 */ /* 0x000fc8000f8008ff */
[----:B------:R-:W-:Y:S02]  /*b8c0*/  LEA.HI.X R7, R4, UR9, R7, 0x1, P0 ;  /* 0x0000000904077c11 */ /* 0x000fe400080f0c07 */
[----:B------:R-:W-:-:S05]  /*b8d0*/  SHF.R.S32.HI R4, RZ, 0x1f, R8 ;  /* 0x0000001fff047819 */ /* 0x000fca0000011408 */
[----:B------:R-:W-:Y:S01]  /*b8e0*/  IMAD R9, R4, UR4, RZ ;  /* 0x0000000404097c24 */ /* 0x000fe2000f8e02ff */
[----:B------:R-:W-:Y:S01]  /*b8f0*/  SHF.R.S32.HI R4, RZ, 0x1f, R5 ;  /* 0x0000001fff047819 */ /* 0x000fe20000011405 */
[----:B------:R-:W-:Y:S02]  /*b900*/  ULDC UR4, c[0x0][0x2b8] ;  /* 0x0000ae0000047ab9 */ /* 0x000fe40000000800 */
[----:B------:R-:W-:Y:S01]  /*b910*/  IMAD R9, R8, UR5, R9 ;  /* 0x0000000508097c24 */ /* 0x000fe2000f8e0209 */
[----:B------:R-:W-:Y:S01]  /*b920*/  ISETP.GE.AND P2, PT, R21, UR4, PT ;  /* 0x0000000415007c0c */ /* 0x000fe2000bf46270 */
[----:B------:R-:W-:Y:S02]  /*b930*/  IMAD R4, R4, UR6, RZ ;  /* 0x0000000604047c24 */ /* 0x000fe4000f8e02ff */
[----:B------:R-:W-:Y:S02]  /*b940*/  IMAD.IADD R3, R3, 0x1, R9 ;  /* 0x0000000103037824 */ /* 0x000fe400078e0209 */
[----:B------:R-:W-:Y:S01]  /*b950*/  IMAD R9, R5, UR7, R4 ;  /* 0x0000000705097c24 */ /* 0x000fe2000f8e0204 */
[----:B------:R-:W-:Y:S01]  /*b960*/  LOP3.LUT R4, R21, 0x20, RZ, 0xfc, !PT ;  /* 0x0000002015047812 */ /* 0x000fe200078efcff */
[----:B------:R-:W-:-:S03]  /*b970*/  IMAD.WIDE.U32 R2, R5, UR6, R2 ;  /* 0x0000000605027c25 */ /* 0x000fc6000f8e0002 */
[----:B------:R-:W-:Y:S01]  /*b980*/  ISETP.GE.AND P0, PT, R4, UR4, PT ;  /* 0x0000000404007c0c */ /* 0x000fe2000bf06270 */
[----:B------:R-:W-:Y:S01]  /*b990*/  IMAD.IADD R3, R3, 0x1, R9 ;  /* 0x0000000103037824 */ /* 0x000fe200078e0209 */
[----:B------:R-:W-:Y:S02]  /*b9a0*/  LOP3.LUT R4, R21, 0x40, RZ, 0xfc, !PT ;  /* 0x0000004015047812 */ /* 0x000fe400078efcff */
[----:B------:R-:W-:Y:S02]  /*b9b0*/  LEA R20, P3, R2, UR8, 0x1 ;  /* 0x0000000802147c11 */ /* 0x000fe4000f8608ff */
[----:B------:R-:W-:Y:S01]  /*b9c0*/  ISETP.GE.AND P1, PT, R4, UR4, PT ;  /* 0x0000000404007c0c */ /* 0x000fe2000bf26270 */
[----:B------:R-:W-:Y:S01]  /*b9d0*/  UMOV UR4, 0xffffffff ;  /* 0xffffffff00047882 */ /* 0x000fe20000000000 */
[----:B------:R-:W-:Y:S02]  /*b9e0*/  LEA.HI.X R8, R2, UR9, R3, 0x1, P3 ;  /* 0x0000000902087c11 */ /* 0x000fe400098f0c03 */
[----:B------:R-:W-:Y:S09]  /*b9f0*/  BRA.DIV UR4, `(.L_x_9399) ;  /* 0x0000002e045c7947 */ /* 0x000ff2000b800000 */
[----:B------:R-:W1:Y:S01]  /*ba00*/  S2R R2, SR_CTAID.X ;  /* 0x0000000000027919 */ /* 0x000e620000002500 */
[----:B------:R-:W2:Y:S01]  /*ba10*/  LDC R4, c[0x0][0x448] ;  /* 0x00011200ff047b82 */ /* 0x000ea20000000800 */
[----:B------:R-:W-:Y:S01]  /*ba20*/  ULDC UR4, c[0x0][0x288] ;  /* 0x0000a20000047ab9 */ /* 0x000fe20000000800 */
[----:B------:R-:W-:Y:S04]  /*ba30*/  SHFL.IDX PT, R3, R7, RZ, 0x1c1f ;  /* 0x001c1fff07037589 */ /* 0x000fe800000e0000 */
[----:B------:R-:W-:Y:S04]  /*ba40*/  SHFL.IDX PT, R5, R7, 0x1, 0x1c1f ;  /* 0x003c1f0007057f89 */ /* 0x000fe800000e0000 */
[----:B------:R-:W-:Y:S01]  /*ba50*/  SHFL.IDX PT, R14, R6, 0x2, 0x1c1f ;  /* 0x005c1f00060e7f89 */ /* 0x000fe200000e0000 */
[----:B-1----:R-:W-:-:S03]  /*ba60*/  IMAD R9, R2, 0xc0, R10 ;  /* 0x000000c002097824 */ /* 0x002fc600078e020a */
[----:B------:R-:W1:Y:S01]  /*ba70*/  SHFL.IDX PT, R2, R6, RZ, 0x1c1f ;  /* 0x001c1fff06027589 */ /* 0x000e6200000e0000 */
[----:B--2---:R-:W-:Y:S02]  /*ba80*/  IMAD R10, R4, UR4, RZ ;  /* 0x00000004040a7c24 */ /* 0x004fe4000f8e02ff */
[C---:B------:R-:W-:Y:S01]  /*ba90*/  VIADD R11, R9.reuse, 0x20 ;  /* 0x00000020090b7836 */ /* 0x040fe20000000000 */
[----:B------:R-:W2:Y:S02]  /*baa0*/  SHFL.IDX PT, R4, R6, 0x1, 0x1c1f ;  /* 0x003c1f0006047f89 */ /* 0x000ea400000e0000 */
[----:B------:R-:W-:-:S13]  /*bab0*/  ISETP.GE.AND P3, PT, R9, R10, PT ;  /* 0x0000000a0900720c */ /* 0x000fda0003f66270 */
[----:B------:R-:W-:Y:S01]  /*bac0*/  @!P3 LEA R28, R0, UR40, 0x1 ;  /* 0x00000028001cbc11 */ /* 0x000fe2000f8e08ff */
[----:B-1----:R-:W-:-:S05]  /*bad0*/  @!P3 IMAD.WIDE.U32 R2, R21, 0x2, R2 ;  /* 0x000000021502b825 */ /* 0x002fca00078e0002 */
[----:B------:R-:W-:Y:S04]  /*bae0*/  @!P3 LDGSTS.E.BYPASS.LTC128B.128 [R28+0xda00], desc[UR38][R2.64], !P2 ;  /* 0x0da00000021cbfae */ /* 0x000fe8000d101d66 */
[----:B------:R-:W-:Y:S04]  /*baf0*/  @!P3 LDGSTS.E.BYPASS.LTC128B.128 [R28+0x10a00], desc[UR38][R2.64+0x40], !P0 ;  /* 0x10a00040021cbfae */ /* 0x000fe8000c101d66 */
[----:B------:R1:W-:Y:S01]  /*bb00*/  @!P3 LDGSTS.E.BYPASS.LTC128B.128 [R28+0x13a00], desc[UR38][R2.64+0x80], !P1 ;  /* 0x13a00080021cbfae */ /* 0x0003e2000c901d66 */
[----:B------:R-:W-:Y:S01]  /*bb10*/  ISETP.GE.AND P3, PT, R11, R10, PT ;  /* 0x0000000a0b00720c */ /* 0x000fe20003f66270 */
[----:B------:R-:W-:-:S05]  /*bb20*/  VIADD R11, R9, 0x40 ;  /* 0x00000040090b7836 */ /* 0x000fca0000000000 */
[-C--:B------:R-:W-:Y:S01]  /*bb30*/  ISETP.GE.AND P4, PT, R11, R10.reuse, PT ;  /* 0x0000000a0b00720c */ /* 0x080fe20003f86270 */
[----:B------:R-:W-:Y:S01]  /*bb40*/  VIADD R11, R9, 0x60 ;  /* 0x00000060090b7836 */ /* 0x000fe20000000000 */
[----:B-1----:R-:W1:Y:S05]  /*bb50*/  SHFL.IDX PT, R2, R7, 0x2, 0x1c1f ;  /* 0x005c1f0007027f89 */ /* 0x002e6a00000e0000 */
[----:B--2---:R-:W-:Y:S01]  /*bb60*/  @!P3 IMAD.WIDE.U32 R4, R21, 0x2, R4 ;  /* 0x000000021504b825 */ /* 0x004fe200078e0004 */
[----:B------:R-:W-:Y:S01]  /*bb70*/  @!P3 LEA R28, R0, UR40, 0x1 ;  /* 0x00000028001cbc11 */ /* 0x000fe2000f8e08ff */
[----:B------:R-:W-:Y:S04]  /*bb80*/  SHFL.IDX PT, R7, R7, 0x3, 0x1c1f ;  /* 0x007c1f0007077f89 */ /* 0x000fe800000e0000 */
[----:B------:R-:W-:Y:S04]  /*bb90*/  @!P3 LDGSTS.E.BYPASS.LTC128B.128 [R28+0xe200], desc[UR38][R4.64], !P2 ;  /* 0x0e200000041cbfae */ /* 0x000fe8000d101d66 */
[----:B------:R-:W-:Y:S04]  /*bba0*/  @!P3 LDGSTS.E.BYPASS.LTC128B.128 [R28+0x11200], desc[UR38][R4.64+0x40], !P0 ;  /* 0x11200040041cbfae */ /* 0x000fe8000c101d66 */
[----:B------:R2:W-:Y:S01]  /*bbb0*/  @!P3 LDGSTS.E.BYPASS.LTC128B.128 [R28+0x14200], desc[UR38][R4.64+0x80], !P1 ;  /* 0x14200080041cbfae */ /* 0x0005e2000c901d66 */
[----:B------:R-:W-:Y:S01]  /*bbc0*/  ISETP.GE.AND P3, PT, R11, R10, PT ;  /* 0x0000000a0b00720c */ /* 0x000fe20003f66270 */
[----:B------:R-:W-:-:S02]  /*bbd0*/  VIADD R11, R9, 0x80 ;  /* 0x00000080090b7836 */ /* 0x000fc40000000000 */
[----:B-1----:R-:W-:Y:S02]  /*bbe0*/  IMAD.MOV.U32 R3, RZ, RZ, R2 ;  /* 0x000000ffff037224 */ /* 0x002fe400078e0002 */
[----:B------:R-:W-:Y:S02]  /*bbf0*/  IMAD.MOV.U32 R2, RZ, RZ, R14 ;  /* 0x000000ffff027224 */ /* 0x000fe400078e000e */
[----:B------:R-:W1:Y:S01]  /*bc00*/  SHFL.IDX PT, R14, R6, 0x3, 0x1c1f ;  /* 0x007c1f00060e7f89 */ /* 0x000e6200000e0000 */
[----:B--2---:R-:W-:Y:S01]  /*bc10*/  @!P4 LEA R5, R0, UR40, 0x1 ;  /* 0x000000280005cc11 */ /* 0x004fe2000f8e08ff */
[----:B------:R-:W-:Y:S02]  /*bc20*/  @!P4 IMAD.WIDE.U32 R2, R21, 0x2, R2 ;  /* 0x000000021502c825 */ /* 0x000fe400078e0002 */
[----:B------:R-:W-:Y:S04]  /*bc30*/  SHFL.IDX PT, R28, R8, RZ, 0x1c1f ;  /* 0x001c1fff081c7589 */ /* 0x000fe800000e0000 */
[----:B------:R-:W2:Y:S04]  /*bc40*/  SHFL.IDX PT, R6, R20, RZ, 0x1c1f ;  /* 0x001c1fff14067589 */ /* 0x000ea800000e0000 */
[----:B------:R-:W-:Y:S04]  /*bc50*/  @!P4 LDGSTS.E.BYPASS.LTC128B.128 [R5+0xea00], desc[UR38][R2.64], !P2 ;  /* 0x0ea000000205cfae */ /* 0x000fe8000d101d66 */
[----:B------:R-:W-:Y:S04]  /*bc60*/  @!P4 LDGSTS.E.BYPASS.LTC128B.128 [R5+0x11a00], desc[UR38][R2.64+0x40], !P0 ;  /* 0x11a000400205cfae */ /* 0x000fe8000c101d66 */
[----:B------:R3:W-:Y:S01]  /*bc70*/  @!P4 LDGSTS.E.BYPASS.LTC128B.128 [R5+0x14a00], desc[UR38][R2.64+0x80], !P1 ;  /* 0x14a000800205cfae */ /* 0x0007e2000c901d66 */
[----:B------:R-:W-:Y:S01]  /*bc80*/  ISETP.GE.AND P4, PT, R11, R10, PT ;  /* 0x0000000a0b00720c */ /* 0x000fe20003f86270 */
[----:B-1----:R-:W-:-:S02]  /*bc90*/  IMAD.MOV.U32 R4, RZ, RZ, R14 ;  /* 0x000000ffff047224 */ /* 0x002fc400078e000e */
[----:B------:R-:W1:Y:S04]  /*bca0*/  SHFL.IDX PT, R8, R8, 0x1, 0x1c1f ;  /* 0x003c1f0008087f89 */ /* 0x000e6800000e0000 */
[----:B------:R4:W0:Y:S01]  /*bcb0*/  SHFL.IDX PT, R14, R20, 0x1, 0x1c1f ;  /* 0x003c1f00140e7f89 */ /* 0x00082200000e0000 */
[----:B---3--:R-:W-:Y:S01]  /*bcc0*/  IMAD.MOV.U32 R5, RZ, RZ, R7 ;  /* 0x000000ffff057224 */ /* 0x008fe200078e0007 */
[C---:B------:R-:W-:Y:S01]  /*bcd0*/  @!P3 LEA R7, R0.reuse, UR40, 0x1 ;  /* 0x000000280007bc11 */ /* 0x040fe2000f8e08ff */
[----:B--2---:R-:W-:Y:S02]  /*bce0*/  IMAD.MOV.U32 R2, RZ, RZ, R6 ;  /* 0x000000ffff027224 */ /* 0x004fe400078e0006 */
[----:B------:R-:W-:Y:S01]  /*bcf0*/  IMAD.MOV.U32 R3, RZ, RZ, R28 ;  /* 0x000000ffff037224 */ /* 0x000fe200078e001c */
[----:B------:R-:W-:Y:S01]  /*bd00*/  @!P4 LEA R28, R0, UR40, 0x1 ;  /* 0x00000028001ccc11 */ /* 0x000fe2000f8e08ff */
[----:B------:R-:W-:-:S04]  /*bd10*/  @!P3 IMAD.WIDE.U32 R4, R21, 0x2, R4 ;  /* 0x000000021504b825 */ /* 0x000fc800078e0004 */
[----:B------:R-:W-:Y:S01]  /*bd20*/  @!P4 IMAD.WIDE.U32 R2, R21, 0x2, R2 ;  /* 0x000000021502c825 */ /* 0x000fe200078e0002 */
[----:B------:R4:W-:Y:S03]  /*bd30*/  @!P3 LDGSTS.E.BYPASS.LTC128B.128 [R7+0xf200], desc[UR38][R4.64], !P2 ;  /* 0x0f2000000407bfae */ /* 0x0009e6000d101d66 */
[----:B------:R-:W-:Y:S01]  /*bd40*/  IMAD.MOV.U32 R6, RZ, RZ, 0x1 ;  /* 0x00000001ff067424 */ /* 0x000fe200078e00ff */
[----:B------:R4:W-:Y:S04]  /*bd50*/  @!P3 LDGSTS.E.BYPASS.LTC128B.128 [R7+0x12200], desc[UR38][R4.64+0x40], !P0 ;  /* 0x122000400407bfae */ /* 0x0009e8000c101d66 */
[----:B------:R4:W-:Y:S04]  /*bd60*/  @!P3 LDGSTS.E.BYPASS.LTC128B.128 [R7+0x15200], desc[UR38][R4.64+0x80], !P1 ;  /* 0x152000800407bfae */ /* 0x0009e8000c901d66 */
[----:B------:R4:W-:Y:S04]  /*bd70*/  @!P4 LDGSTS.E.BYPASS.LTC128B.128 [R28+0xfa00], desc[UR38][R2.64], !P2 ;  /* 0x0fa00000021ccfae */ /* 0x0009e8000d101d66 */
[----:B------:R4:W-:Y:S04]  /*bd80*/  @!P4 LDGSTS.E.BYPASS.LTC128B.128 [R28+0x12a00], desc[UR38][R2.64+0x40], !P0 ;  /* 0x12a00040021ccfae */ /* 0x0009e8000c101d66 */
[----:B01----:R4:W-:Y:S02]  /*bd90*/  @!P4 LDGSTS.E.BYPASS.LTC128B.128 [R28+0x15a00], desc[UR38][R2.64+0x80], !P1 ;  /* 0x15a00080021ccfae */ /* 0x0039e4000c901d66 */
.L_x_9493:
[----:B------:R-:W-:Y:S01]  /*bda0*/  VIADD R9, R9, 0xa0 ;  /* 0x000000a009097836 */ /* 0x000fe20000000000 */
[----:B------:R-:W-:Y:S01]  /*bdb0*/  BSSY B0, `(.L_x_9400) ;  /* 0x000000e000007945 */ /* 0x000fe20003800000 */
[----:B----4-:R-:W-:Y:S02]  /*bdc0*/  IMAD.MOV.U32 R4, RZ, RZ, 0x1 ;  /* 0x00000001ff047424 */ /* 0x010fe400078e00ff */
[----:B------:R-:W-:Y:S01]  /*bdd0*/  IMAD.MOV.U32 R2, RZ, RZ, R14 ;  /* 0x000000ffff027224 */ /* 0x000fe200078e000e */
[----:B------:R-:W-:Y:S01]  /*bde0*/  ISETP.GE.AND P3, PT, R9, R10, PT ;  /* 0x0000000a0900720c */ /* 0x000fe20003f66270 */
[----:B------:R-:W-:-:S12]  /*bdf0*/  IMAD.MOV.U32 R3, RZ, RZ, R8 ;  /* 0x000000ffff037224 */ /* 0x000fd800078e0008 */
[----:B------:R-:W-:Y:S05]  /*be00*/  @P3 BRA `(.L_x_9401) ;  /* 0x0000000000203947 */ /* 0x000fea0003800000 */
[----:B------:R-:W-:Y:S01]  /*be10*/  IMAD.WIDE.U32 R2, R21, 0x2, R2 ;  /* 0x0000000215027825 */ /* 0x000fe200078e0002 */
[----:B------:R-:W-:-:S05]  /*be20*/  LEA R5, R0, UR40, 0x1 ;  /* 0x0000002800057c11 */ /* 0x000fca000f8e08ff */
[----:B------:R-:W-:Y:S01]  /*be30*/  @!PT LDS RZ, [RZ] ;  /* 0x00000000fffff984 */ /* 0x000fe20000000800 */
[----:B------:R-:W-:Y:S01]  /*be40*/  @!PT LDS RZ, [RZ] ;  /* 0x00000000fffff984 */ /* 0x000fe20000000800 */
[----:B------:R-:W-:Y:S01]  /*be50*/  @!PT LDS RZ, [RZ] ;  /* 0x00000000fffff984 */ /* 0x000fe20000000800 */
[----:B------:R0:W-:Y:S04]  /*be60*/  LDGSTS.E.BYPASS.LTC128B.128 [R5+0x10200], desc[UR38][R2.64], !P2 ;  /* 0x1020000002057fae */ /* 0x0001e8000d101d66 */
[----:B------:R0:W-:Y:S04]  /*be70*/  LDGSTS.E.BYPASS.LTC128B.128 [R5+0x13200], desc[UR38][R2.64+0x40], !P0 ;  /* 0x1320004002057fae */ /* 0x0001e8000c101d66 */
[----:B------:R0:W-:Y:S02]  /*be80*/  LDGSTS.E.BYPASS.LTC128B.128 [R5+0x16200], desc[UR38][R2.64+0x80], !P1 ;  /* 0x1620008002057fae */ /* 0x0001e4000c901d66 */
.L_x_9401:
[----:B------:R-:W-:Y:S05]  /*be90*/  BSYNC B0 ;  /* 0x0000000000007941 */ /* 0x000fea0003800000 */
.L_x_9400:
[----:B------:R-:W-:Y:S01]  /*bea0*/  NOP ;  /* 0x0000000000007918 */ /* 0x000fe20000000000 */
[----:B------:R-:W-:Y:S01]  /*beb0*/  SYNCS.ARRIVE.TRANS64.RED.A0T1 RZ, [UR40+0x31c00], RZ ;  /* 0x031c00ffffff79a7 */ /* 0x000fe20008200428 */
[----:B------:R-:W-:Y:S01]  /*bec0*/  SHF.L.U32 R0, R4, 0x1f, RZ ;  /* 0x0000001f04007819 */ /* 0x000fe200000006ff */
[----:B------:R-:W-:Y:S01]  /*bed0*/  ARRIVES.LDGSTSBAR.64.TRANSCNT [UR40+0x31c00] ;  /* 0x031c0000ff0079b0 */ /* 0x000fe20008000aa8 */
[----:B------:R-:W-:Y:S01]  /*bee0*/  NOP ;  /* 0x0000000000007918 */ /* 0x000fe20000000000 */
[----:B------:R-:W-:Y:S01]  /*bef0*/  SYNCS.ARRIVE.TRANS64.A1T0 RZ, [UR40+0x31c00], RZ ;  /* 0x031c00ffffff79a7 */ /* 0x000fe20008100028 */
[----:B------:R-:W-:-:S05]  /*bf00*/  VIADD R8, R25, 0xfffffffe ;  /* 0xfffffffe19087836 */ /* 0x000fca0000000000 */
[----:B------:R-:W-:Y:S01]  /*bf10*/  ISETP.GE.AND P1, PT, R8, R23, PT ;  /* 0x000000170800720c */ /* 0x000fe20003f26270 */
[----:B------:R-:W1:Y:S02]  /*bf20*/  SYNCS.PHASECHK.TRANS64.TRYWAIT P0, [UR40+0x31c20], R0 ;  /* 0x031c2000ff0075a7 */ /* 0x000e640008000168 */
[----:B-1----:R-:W-:Y:S10]  /*bf30*/  @!P0 BRA `(.L_x_9402) ;  /* 0x0000003000048947 */ /* 0x002ff40003800000 */
.L_x_9494:
[----:B0-----:R-:W-:Y:S01]  /*bf40*/  IMAD.MOV.U32 R0, RZ, RZ, RZ ;  /* 0x000000ffff007224 */ /* 0x001fe200078e00ff */
[----:B------:R-:W-:Y:S06]  /*bf50*/  @!P1 BRA `(.L_x_9403) ;  /* 0x0000001c00609947 */ /* 0x000fec0003800000 */
[----:B------:R-:W-:Y:S01]  /*bf60*/  UIADD3 UR4, UR42, 0x1, URZ ;  /* 0x000000012a047890 */ /* 0x000fe2000fffe03f */
[----:B------:R-:W0:Y:S01]  /*bf70*/  S2R R4, SR_TID.X ;  /* 0x0000000000047919 */ /* 0x000e220000002100 */
[----:B------:R-:W-:Y:S01]  /*bf80*/  LOP3.LUT R23, RZ, R23, RZ, 0x33, !PT ;  /* 0x00000017ff177212 */ /* 0x000fe200078e33ff */
[----:B------:R-:W-:-:S03]  /*bf90*/  IMAD.MOV.U32 R6, RZ, RZ, 0x1 ;  /* 0x00000001ff067424 */ /* 0x000fc600078e00ff */
[----:B------:R-:W-:-:S05]  /*bfa0*/  IMAD R24, R24, UR4, RZ ;  /* 0x0000000418187c24 */ /* 0x000fca000f8e02ff */
[----:B------:R-:W-:-:S05]  /*bfb0*/  VIMNMX R24, R24, UR41, PT ;  /* 0x0000002918187c48 */ /* 0x000fca000bfe0100 */
[----:B------:R-:W-:-:S05]  /*bfc0*/  IMAD.MOV R2, RZ, RZ, -R24 ;  /* 0x000000ffff027224 */ /* 0x000fca00078e0a18 */
[----:B------:R-:W-:Y:S02]  /*bfd0*/  VIADDMNMX R23, R2, 0x1, R23, !PT ;  /* 0x0000000102177846 */ /* 0x000fe40007800117 */
[----:B------:R-:W-:-:S03]  /*bfe0*/  LOP3.LUT R2, RZ, R24, RZ, 0x33, !PT ;  /* 0x00000018ff027212 */ /* 0x000fc600078e33ff */
[----:B------:R-:W-:Y:S02]  /*bff0*/  VIADD R3, R23, 0xfffffffe ;  /* 0xfffffffe17037836 */ /* 0x000fe40000000000 */
[----:B------:R-:W-:-:S03]  /*c000*/  IMAD.IADD R10, R24, 0x1, R23 ;  /* 0x00000001180a7824 */ /* 0x000fc600078e0217 */
[----:B------:R-:W-:Y:S02]  /*c010*/  ISETP.NE.AND P0, PT, R3, R2, PT ;  /* 0x000000020300720c */ /* 0x000fe40003f05270 */
[----:B0-----:R-:W-:Y:S01]  /*c020*/  LOP3.LUT R7, R4, 0x1f, RZ, 0xc0, !PT ;  /* 0x0000001f04077812 */ /* 0x001fe200078ec0ff */
[----:B------:R-:W-:Y:S01]  /*c030*/  IMAD.MOV.U32 R4, RZ, RZ, R16 ;  /* 0x000000ffff047224 */ /* 0x000fe200078e0010 */
[----:B------:R-:W-:-:S09]  /*c040*/  LOP3.LUT R9, R10, 0x1, RZ, 0xc0, !PT ;  /* 0x000000010a097812 */ /* 0x000fd200078ec0ff */
[----:B------:R-:W-:Y:S05]  /*c050*/  @!P0 BRA `(.L_x_9404) ;  /* 0x0000001000cc8947 */ /* 0x000fea0003800000 */
[----:B------:R-:W-:Y:S01]  /*c060*/  BSSY B0, `(.L_x_9404) ;  /* 0x0000132000007945 */ /* 0x000fe20003800000 */
[----:B------:R-:W-:Y:S02]  /*c070*/  IMAD.IADD R10, R10, 0x1, -R9 ;  /* 0x000000010a0a7824 */ /* 0x000fe400078e0a09 */
[----:B------:R-:W-:Y:S02]  /*c080*/  IMAD.MOV.U32 R11, RZ, RZ, 0x1 ;  /* 0x00000001ff0b7424 */ /* 0x000fe400078e00ff */
[----:B------:R-:W-:-:S07]  /*c090*/  IMAD.MOV.U32 R4, RZ, RZ, R16 ;  /* 0x000000ffff047224 */ /* 0x000fce00078e0010 */
.L_x_9439:
[----:B------:R-:W-:Y:S01]  /*c0a0*/  LOP3.LUT P0, RZ, R17, 0x2, RZ, 0xc0, !PT ;  /* 0x0000000211ff7812 */ /* 0x000fe2000780c0ff */
[----:B------:R-:W-:Y:S01]  /*c0b0*/  VIADD R10, R10, 0xfffffffe ;  /* 0xfffffffe0a0a7836 */ /* 0x000fe20000000000 */
[----:B------:R-:W-:Y:S04]  /*c0c0*/  BSSY B1, `(.L_x_9405) ;  /* 0x0000093000017945 */ /* 0x000fe80003800000 */
[----:B------:R-:W-:-:S07]  /*c0d0*/  ISETP.NE.AND P1, PT, R10, RZ, PT ;  /* 0x000000ff0a00720c */ /* 0x000fce0003f25270 */
[----:B------:R-:W-:Y:S06]  /*c0e0*/  @!P0 BRA `(.L_x_9406) ;  /* 0x0000000800408947 */ /* 0x000fec0003800000 */
[----:B------:R-:W-:Y:S01]  /*c0f0*/  LOP3.LUT P0, RZ, R17, 0x1, RZ, 0xc0, !PT ;  /* 0x0000000111ff7812 */ /* 0x000fe2000780c0ff */
[----:B------:R-:W-:Y:S01]  /*c100*/  IMAD.MOV.U32 R13, RZ, RZ, R8 ;  /* 0x000000ffff0d7224 */ /* 0x000fe200078e0008 */
[----:B------:R-:W-:-:S11]  /*c110*/  SHF.L.U32 R6, R11, 0x1f, RZ ;  /* 0x0000001f0b067819 */ /* 0x000fd600000006ff */
[----:B------:R-:W-:Y:S05]  /*c120*/  @!P0 BRA `(.L_x_9407) ;  /* 0x00000000004c8947 */ /* 0x000fea0003800000 */
[----:B------:R-:W0:Y:S01]  /*c130*/  LDC R13, c[0x0][0x43c] ;  /* 0x00010f00ff0d7b82 */ /* 0x000e220000000800 */
[----:B------:R-:W-:Y:S01]  /*c140*/  IMAD.MOV.U32 R15, RZ, RZ, R8 ;  /* 0x000000ffff0f7224 */ /* 0x000fe200078e0008 */
[----:B------:R-:W-:Y:S01]  /*c150*/  ULDC.64 UR4, c[0x0][0x428] ;  /* 0x00010a0000047ab9 */ /* 0x000fe20000000a00 */
[----:B0-----:R-:W-:-:S13]  /*c160*/  ISETP.NE.AND P0, PT, R13, 0x1, PT ;  /* 0x000000010d00780c */ /* 0x001fda0003f05270 */
[----:B------:R-:W0:Y:S02]  /*c170*/  @P0 LDC.64 R2, c[0x0][0x440] ;  /* 0x00011000ff020b82 */ /* 0x000e240000000a00 */
[----:B0-----:R-:W-:-:S05]  /*c180*/  @P0 IMAD.HI.U32 R2, R8, R2, RZ ;  /* 0x0000000208020227 */ /* 0x001fca00078e00ff */
[----:B------:R-:W-:Y:S01]  /*c190*/  @P0 SHF.R.U32.HI R15, RZ, R3, R2 ;  /* 0x00000003ff0f0219 */ /* 0x000fe20000011602 */
[----:B------:R-:W-:-:S03]  /*c1a0*/  IMAD R2, R22, UR4, RZ ;  /* 0x0000000416027c24 */ /* 0x000fc6000f8e02ff */
[--C-:B------:R-:W-:Y:S01]  /*c1b0*/  SHF.R.S32.HI R3, RZ, 0x1f, R15.reuse ;  /* 0x0000001fff037819 */ /* 0x100fe2000001140f */
        /* <DEDUP_REMOVED lines=10> */
.L_x_9407:
[----:B------:R-:W1:Y:S01]  /*c260*/  SYNCS.PHASECHK.TRANS64.TRYWAIT P0, [UR40+0x31c48], R6 ;  /* 0x031c4806ff0075a7 */ /* 0x000e620008000168 */
[----:B------:R-:W-:Y:S01]  /*c270*/  BSSY B2, `(.L_x_9408) ;  /* 0x0000003000027945 */ /* 0x000fe20003800000 */
[----:B------:R-:W-:-:S03]  /*c280*/  ISETP.NE.AND P2, PT, R27, RZ, PT ;  /* 0x000000ff1b00720c */ /* 0x000fc60003f45270 */
[----:B-1----:R-:W-:Y:S10]  /*c290*/  @!P0 BRA `(.L_x_9409) ;  /* 0x0000002c00448947 */ /* 0x002ff40003800000 */
.L_x_9495:
[----:B------:R-:W-:Y:S05]  /*c2a0*/  BSYNC B2 ;  /* 0x0000000000027941 */ /* 0x000fea0003800000 */
.L_x_9408:
[----:B------:R-:W-:Y:S04]  /*c2b0*/  BSSY B2, `(.L_x_9410) ;  /* 0x0000007000027945 */ /* 0x000fe80003800000 */
[----:B------:R-:W-:Y:S05]  /*c2c0*/  @P2 BRA `(.L_x_9411) ;  /* 0x0000000000142947 */ /* 0x000fea0003800000 */
[----:B------:R-:W-:Y:S01]  /*c2d0*/  ISETP.NE.AND P0, PT, R7, RZ, PT ;  /* 0x000000ff0700720c */ /* 0x000fe20003f05270 */
[----:B------:R-:W-:-:S04]  /*c2e0*/  IMAD.MOV.U32 R2, RZ, RZ, 0x6c00 ;  /* 0x00006c00ff027424 */ /* 0x000fc800078e00ff */
[----:B------:R2:W-:Y:S08]  /*c2f0*/  SYNCS.ARRIVE.TRANS64 RZ, [UR40+0x31c38], R2 ;  /* 0x031c3802ffff79a7 */ /* 0x0005f00008000028 */
[----:B--2---:R-:W-:Y:S05]  /*c300*/  @!P0 BRA `(.L_x_9411) ;  /* 0x0000000000048947 */ /* 0x004fea0003800000 */
[----:B------:R-:W-:Y:S01]  /*c310*/  BPT.TRAP 0x1 ;  /* 0x000000040000795c */ /* 0x000fe20000300000 */
.L_x_9411:
[----:B------:R-:W-:Y:S05]  /*c320*/  BSYNC B2 ;  /* 0x0000000000027941 */ /* 0x000fea0003800000 */
.L_x_9410:
[----:B0-----:R-:W-:Y:S01]  /*c330*/  IMAD.MOV.U32 R5, RZ, RZ, RZ ;  /* 0x000000ffff057224 */ /* 0x001fe200078e00ff */
[----:B------:R-:W-:Y:S01]  /*c340*/  ULDC.64 UR4, c[0x0][0x198] ;  /* 0x0000660000047ab9 */ /* 0x000fe20000000a00 */
[----:B------:R-:W-:Y:S01]  /*c350*/  PLOP3.LUT P0, PT, PT, PT, PT, 0x80, 0x0 ;  /* 0x000000000000781c */ /* 0x000fe20003f0f070 */
[----:B------:R-:W-:Y:S01]  /*c360*/  UIADD3 UR4, UP0, UR4, 0x370, URZ ;  /* 0x0000037004047890 */ /* 0x000fe2000ff1e03f */
[----:B------:R-:W-:Y:S01]  /*c370*/  IMAD R2, R13, 0x90, RZ ;  /* 0x000000900d027824 */ /* 0x000fe200078e02ff */
[----:B------:R-:W-:Y:S01]  /*c380*/  R2UR UR34, R5 ;  /* 0x00000000052272ca */ /* 0x000fe200000e0000 */
[----:B------:R-:W-:Y:S02]  /*c390*/  UIADD3 UR32, UR40, 0x1d600, URZ ;  /* 0x0001d60028207890 */ /* 0x000fe4000fffe03f */
[----:B------:R-:W-:Y:S02]  /*c3a0*/  UIADD3 UR33, UR40, 0x31c38, URZ ;  /* 0x00031c3828217890 */ /* 0x000fe4000fffe03f */
[----:B------:R-:W-:Y:S01]  /*c3b0*/  UIADD3.X UR5, URZ, UR5, URZ, UP0, !UPT ;  /* 0x000000053f057290 */ /* 0x000fe200087fe43f */
[----:B------:R-:W-:Y:S01]  /*c3c0*/  UMOV UR6, 0x0 ;  /* 0x0000000000067882 */ /* 0x000fe20000000000 */
[----:B------:R-:W-:-:S10]  /*c3d0*/  UMOV UR7, 0x14f00000 ;  /* 0x14f0000000077882 */ /* 0x000fd40000000000 */
.L_x_9412:
        /* <DEDUP_REMOVED lines=13> */
.L_x_9413:
        /* <DEDUP_REMOVED lines=15> */
.L_x_9414:
        /* <DEDUP_REMOVED lines=12> */
.L_x_9496:
[----:B------:R-:W-:Y:S05]  /*c660*/  BSYNC B2 ;  /* 0x0000000000027941 */ /* 0x000fea0003800000 */
.L_x_9415:
[----:B------:R-:W-:Y:S01]  /*c670*/  BSSY B2, `(.L_x_9417) ;  /* 0x0000009000027945 */ /* 0x000fe20003800000 */
[----:B------:R-:W-:Y:S02]  /*c680*/  IMAD.MOV.U32 R2, RZ, RZ, 0x0 ;  /* 0x00000000ff027424 */ /* 0x000fe400078e00ff */
[----:B01----:R-:W-:Y:S01]  /*c690*/  IMAD.MOV.U32 R3, RZ, RZ, 0x14f00000 ;  /* 0x14f00000ff037424 */ /* 0x003fe200078e00ff */
[----:B------:R-:W-:Y:S06]  /*c6a0*/  @P2 BRA `(.L_x_9418) ;  /* 0x0000000000142947 */ /* 0x000fec0003800000 */
[----:B------:R-:W-:Y:S01]  /*c6b0*/  ISETP.NE.AND P0, PT, R7, RZ, PT ;  /* 0x000000ff0700720c */ /* 0x000fe20003f05270 */
[----:B------:R-:W-:-:S04]  /*c6c0*/  IMAD.MOV.U32 R6, RZ, RZ, 0x6c00 ;  /* 0x00006c00ff067424 */ /* 0x000fc800078e00ff */
[----:B------:R0:W-:Y:S08]  /*c6d0*/  SYNCS.ARRIVE.TRANS64 RZ, [UR40+0x31c50], R6 ;  /* 0x031c5006ffff79a7 */ /* 0x0001f00008000028 */
[----:B0-----:R-:W-:Y:S05]  /*c6e0*/  @!P0 BRA `(.L_x_9418) ;  /* 0x0000000000048947 */ /* 0x001fea0003800000 */
[----:B------:R-:W-:Y:S01]  /*c6f0*/  BPT.TRAP 0x1 ;  /* 0x000000040000795c */ /* 0x000fe20000300000 */
.L_x_9418:
[----:B------:R-:W-:Y:S05]  /*c700*/  BSYNC B2 ;  /* 0x0000000000027941 */ /* 0x000fea0003800000 */
.L_x_9417:
        /* <DEDUP_REMOVED lines=10> */
.L_x_9419:
        /* <DEDUP_REMOVED lines=13> */
.L_x_9420:
        /* <DEDUP_REMOVED lines=13> */
.L_x_9421:
        /* <DEDUP_REMOVED lines=10> */
.L_x_9406:
[----:B------:R-:W-:Y:S05]  /*c9f0*/  BSYNC B1 ;  /* 0x0000000000017941 */ /* 0x000fea0003800000 */
.L_x_9405:
[----:B------:R-:W-:Y:S01]  /*ca00*/  LOP3.LUT P0, RZ, R17, 0x2, RZ, 0xc0, !PT ;  /* 0x0000000211ff7812 */ /* 0x000fe2000780c0ff */
[----:B------:R-:W-:Y:S01]  /*ca10*/  BSSY B1, `(.L_x_9422) ;  /* 0x0000093000017945 */ /* 0x000fe20003800000 */
[----:B------:R-:W-:-:S11]  /*ca20*/  LOP3.LUT R6, R11, 0x1, RZ, 0x3c, !PT ;  /* 0x000000010b067812 */ /* 0x000fd600078e3cff */
[----:B------:R-:W-:Y:S05]  /*ca30*/  @!P0 BRA `(.L_x_9423) ;  /* 0x0000000800408947 */ /* 0x000fea0003800000 */
[----:B------:R-:W-:Y:S01]  /*ca40*/  LOP3.LUT P0, RZ, R17, 0x1, RZ, 0xc0, !PT ;  /* 0x0000000111ff7812 */ /* 0x000fe2000780c0ff */
[----:B------:R-:W-:Y:S01]  /*ca50*/  VIADD R13, R8, 0xffffffff ;  /* 0xffffffff080d7836 */ /* 0x000fe20000000000 */
        /* <DEDUP_REMOVED lines=21> */
.L_x_9424:
[----:B------:R-:W1:Y:S01]  /*cbb0*/  SYNCS.PHASECHK.TRANS64.TRYWAIT P0, [UR40+0x31c40], R12 ;  /* 0x031c400cff0075a7 */ /* 0x000e620008000168 */
[----:B------:R-:W-:Y:S01]  /*cbc0*/  BSSY B2, `(.L_x_9425) ;  /* 0x0000003000027945 */ /* 0x000fe20003800000 */
[----:B------:R-:W-:-:S03]  /*cbd0*/  ISETP.NE.AND P2, PT, R27, RZ, PT ;  /* 0x000000ff1b00720c */ /* 0x000fc60003f45270 */
[----:B-1----:R-:W-:Y:S10]  /*cbe0*/  @!P0 BRA `(.L_x_9426) ;  /* 0x0000002400208947 */ /* 0x002ff40003800000 */
.L_x_9497:
[----:B------:R-:W-:Y:S05]  /*cbf0*/  BSYNC B2 ;  /* 0x0000000000027941 */ /* 0x000fea0003800000 */
.L_x_9425:
[----:B------:R-:W-:Y:S04]  /*cc00*/  BSSY B2, `(.L_x_9427) ;  /* 0x0000007000027945 */ /* 0x000fe80003800000 */
[----:B------:R-:W-:Y:S05]  /*cc10*/  @P2 BRA `(.L_x_9428) ;  /* 0x0000000000142947 */ /* 0x000fea0003800000 */
[----:B------:R-:W-:Y:S01]  /*cc20*/  ISETP.NE.AND P0, PT, R7, RZ, PT ;  /* 0x000000ff0700720c */ /* 0x000fe20003f05270 */
[----:B------:R-:W-:-:S04]  /*cc30*/  IMAD.MOV.U32 R2, RZ, RZ, 0x6c00 ;  /* 0x00006c00ff027424 */ /* 0x000fc800078e00ff */
[----:B------:R2:W-:Y:S08]  /*cc40*/  SYNCS.ARRIVE.TRANS64 RZ, [UR40+0x31c30], R2 ;  /* 0x031c3002ffff79a7 */ /* 0x0005f00008000028 */
[----:B--2---:R-:W-:Y:S05]  /*cc50*/  @!P0 BRA `(.L_x_9428) ;  /* 0x0000000000048947 */ /* 0x004fea0003800000 */
[----:B------:R-:W-:Y:S01]  /*cc60*/  BPT.TRAP 0x1 ;  /* 0x000000040000795c */ /* 0x000fe20000300000 */
.L_x_9428:
[----:B------:R-:W-:Y:S05]  /*cc70*/  BSYNC B2 ;  /* 0x0000000000027941 */ /* 0x000fea0003800000 */
.L_x_9427:
        /* <DEDUP_REMOVED lines=11> */
.L_x_9429:
        /* <DEDUP_REMOVED lines=8> */
[----:B-1----:R-:W-:Y:S01]  /*cdb0*/  IMAD.MOV.U32 R12, RZ, RZ, 0x20 ;  /* 0x00000020ff0c7424 */ /* 0x002fe200078e00ff */
[----:B------:R-:W-:Y:S01]  /*cdc0*/  PLOP3.LUT P0, PT, PT, PT, PT, 0x80, 0x0 ;  /* 0x000000000000781c */ /* 0x000fe20003f0f070 */
[----:B------:R-:W-:Y:S01]  /*cdd0*/  UIADD3 UR8, UR40, 0x18e00, URZ ;  /* 0x00018e0028087890 */ /* 0x000fe2000fffe03f */
[----:B------:R-:W-:Y:S02]  /*cde0*/  UMOV UR6, 0x0 ;  /* 0x0000000000067882 */ /* 0x000fe40000000000 */
[----:B------:R-:W-:Y:S01]  /*cdf0*/  R2UR UR10, R12 ;  /* 0x000000000c0a72ca */ /* 0x000fe200000e0000 */
[----:B------:R-:W-:-:S14]  /*ce00*/  UMOV UR7, 0x14f00000 ;  /* 0x14f0000000077882 */ /* 0x000fdc0000000000 */
.L_x_9430:
        /* <DEDUP_REMOVED lines=14> */
.L_x_9431:
        /* <DEDUP_REMOVED lines=12> */
.L_x_9498:
[----:B------:R-:W-:Y:S05]  /*cfb0*/  BSYNC B2 ;  /* 0x0000000000027941 */ /* 0x000fea0003800000 */
.L_x_9432:
        /* <DEDUP_REMOVED lines=9> */
.L_x_9435:
[----:B------:R-:W-:Y:S05]  /*d050*/  BSYNC B2 ;  /* 0x0000000000027941 */ /* 0x000fea0003800000 */
.L_x_9434:
        /* <DEDUP_REMOVED lines=10> */
.L_x_9436:
        /* <DEDUP_REMOVED lines=13> */
.L_x_9437:
        /* <DEDUP_REMOVED lines=13> */
.L_x_9438:
        /* <DEDUP_REMOVED lines=10> */
.L_x_9423:
[----:B------:R-:W-:Y:S05]  /*d340*/  BSYNC B1 ;  /* 0x0000000000017941 */ /* 0x000fea0003800000 */
.L_x_9422:
[----:B------:R-:W-:Y:S02]  /*d350*/  VIADD R8, R8, 0xfffffffe ;  /* 0xfffffffe08087836 */ /* 0x000fe40000000000 */
[----:B------:R-:W-:Y:S01]  /*d360*/  IMAD.MOV.U32 R11, RZ, RZ, R6 ;  /* 0x000000ffff0b7224 */ /* 0x000fe200078e0006 */
[----:B------:R-:W-:Y:S06]  /*d370*/  @P1 BRA `(.L_x_9439) ;  /* 0xffffffec00481947 */ /* 0x000fec000383ffff */
[----:B------:R-:W-:Y:S05]  /*d380*/  BSYNC B0 ;  /* 0x0000000000007941 */ /* 0x000fea0003800000 */
.L_x_9404:
[----:B------:R-:W-:Y:S01]  /*d390*/  ISETP.NE.AND P0, PT, R9, RZ, PT ;  /* 0x000000ff0900720c */ /* 0x000fe20003f05270 */
[----:B------:R-:W-:-:S12]  /*d3a0*/  BSSY B0, `(.L_x_9403) ;  /* 0x0000093000007945 */ /* 0x000fd80003800000 */
[----:B------:R-:W-:Y:S05]  /*d3b0*/  @!P0 BRA `(.L_x_9440) ;  /* 0x0000000800448947 */ /* 0x000fea0003800000 */
[----:B------:R-:W-:Y:S01]  /*d3c0*/  LOP3.LUT P1, RZ, R17, 0x2, RZ, 0xc0, !PT ;  /* 0x0000000211ff7812 */ /* 0x000fe2000782c0ff */
[----:B------:R-:W-:-:S12]  /*d3d0*/  IMAD.MOV.U32 R0, RZ, RZ, 0x1 ;  /* 0x00000001ff007424 */ /* 0x000fd800078e00ff */
[----:B------:R-:W-:Y:S05]  /*d3e0*/  @!P1 BRA `(.L_x_9440) ;  /* 0x0000000800389947 */ /* 0x000fea0003800000 */
[----:B------:R-:W-:Y:S02]  /*d3f0*/  LOP3.LUT P1, RZ, R17, 0x1, RZ, 0xc0, !PT ;  /* 0x0000000111ff7812 */ /* 0x000fe4000782c0ff */
[----:B------:R-:W-:-:S11]  /*d400*/  SHF.L.U32 R9, R6, 0x1f, RZ ;  /* 0x0000001f06097819 */ /* 0x000fd600000006ff */
        /* <DEDUP_REMOVED lines=20> */
.L_x_9441:
[----:B------:R-:W1:Y:S01]  /*d550*/  SYNCS.PHASECHK.TRANS64.TRYWAIT P0, [UR40+0x31c48], R9 ;  /* 0x031c4809ff0075a7 */ /* 0x000e620008000168 */
[----:B------:R-:W-:Y:S01]  /*d560*/  BSSY B1, `(.L_x_9442) ;  /* 0x0000003000017945 */ /* 0x000fe20003800000 */
[----:B------:R-:W-:-:S03]  /*d570*/  ISETP.NE.AND P1, PT, R27, RZ, PT ;  /* 0x000000ff1b00720c */ /* 0x000fc60003f25270 */
[----:B-1----:R-:W-:Y:S10]  /*d580*/  @!P0 BRA `(.L_x_9443) ;  /* 0x0000001800e88947 */ /* 0x002ff40003800000 */
.L_x_9499:
[----:B------:R-:W-:Y:S05]  /*d590*/  BSYNC B1 ;  /* 0x0000000000017941 */ /* 0x000fea0003800000 */
.L_x_9442:
[----:B------:R-:W-:Y:S04]  /*d5a0*/  BSSY B1, `(.L_x_9444) ;  /* 0x0000007000017945 */ /* 0x000fe80003800000 */
[----:B------:R-:W-:Y:S05]  /*d5b0*/  @P1 BRA `(.L_x_9445) ;  /* 0x0000000000141947 */ /* 0x000fea0003800000 */
[----:B------:R-:W-:Y:S01]  /*d5c0*/  ISETP.NE.AND P0, PT, R7, RZ, PT ;  /* 0x000000ff0700720c */ /* 0x000fe20003f05270 */
[----:B-1----:R-:W-:-:S04]  /*d5d0*/  IMAD.MOV.U32 R2, RZ, RZ, 0x6c00 ;  /* 0x00006c00ff027424 */ /* 0x002fc800078e00ff */
[----:B------:R2:W-:Y:S08]  /*d5e0*/  SYNCS.ARRIVE.TRANS64 RZ, [UR40+0x31c38], R2 ;  /* 0x031c3802ffff79a7 */ /* 0x0005f00008000028 */
[----:B--2---:R-:W-:Y:S05]  /*d5f0*/  @!P0 BRA `(.L_x_9445) ;  /* 0x0000000000048947 */ /* 0x004fea0003800000 */
[----:B------:R-:W-:Y:S01]  /*d600*/  BPT.TRAP 0x1 ;  /* 0x000000040000795c */ /* 0x000fe20000300000 */
.L_x_9445:
[----:B------:R-:W-:Y:S05]  /*d610*/  BSYNC B1 ;  /* 0x0000000000017941 */ /* 0x000fea0003800000 */
.L_x_9444:
        /* <DEDUP_REMOVED lines=11> */
.L_x_9446:
        /* <DEDUP_REMOVED lines=14> */
.L_x_9447:
        /* <DEDUP_REMOVED lines=14> */
.L_x_9448:
        /* <DEDUP_REMOVED lines=11> */
.L_x_9500:
[----:B------:R-:W-:Y:S05]  /*d940*/  BSYNC B1 ;  /* 0x0000000000017941 */ /* 0x000fea0003800000 */
.L_x_9449:
        /* <DEDUP_REMOVED lines=9> */
.L_x_9452:
[----:B------:R-:W-:Y:S05]  /*d9e0*/  BSYNC B1 ;  /* 0x0000000000017941 */ /* 0x000fea0003800000 */
.L_x_9451:
        /* <DEDUP_REMOVED lines=10> */
.L_x_9453:
        /* <DEDUP_REMOVED lines=13> */
.L_x_9454:
        /* <DEDUP_REMOVED lines=13> */
.L_x_9455:
        /* <DEDUP_REMOVED lines=10> */
.L_x_9440:
[----:B------:R-:W-:Y:S05]  /*dcd0*/  BSYNC B0 ;  /* 0x0000000000007941 */ /* 0x000fea0003800000 */
.L_x_9403:
[----:B------:R-:W-:Y:S01]  /*dce0*/  LOP3.LUT P0, RZ, R17, 0x2, RZ, 0xc0, !PT ;  /* 0x0000000211ff7812 */ /* 0x000fe2000780c0ff */
[----:B------:R-:W-:-:S12]  /*dcf0*/  BSSY B0, `(.L_x_9456) ;  /* 0x0000041000007945 */ /* 0x000fd80003800000 */
[----:B------:R-:W-:Y:S05]  /*dd00*/  @!P0 BRA `(.L_x_9457) ;  /* 0x0000000000fc8947 */ /* 0x000fea0003800000 */
[----:B------:R-:W-:Y:S01]  /*dd10*/  LEA R3, R0, UR40, 0x3 ;  /* 0x0000002800037c11 */ /* 0x000fe2000f8e18ff */
[----:B------:R-:W-:Y:S01]  /*dd20*/  BSSY B1, `(.L_x_9458) ;  /* 0x0000005000017945 */ /* 0x000fe20003800000 */
[----:B------:R-:W-:Y:S02]  /*dd30*/  SHF.L.U32 R2, R6, 0x1f, RZ ;  /* 0x0000001f06027819 */ /* 0x000fe400000006ff */
[----:B------:R-:W-:Y:S02]  /*dd40*/  ISETP.NE.AND P1, PT, R27, RZ, PT ;  /* 0x000000ff1b00720c */ /* 0x000fe40003f25270 */
[----:B------:R-:W0:Y:S02]  /*dd50*/  SYNCS.PHASECHK.TRANS64.TRYWAIT P0, [R3+URZ+0x31c60], R2 ;  /* 0x031c6002030075a7 */ /* 0x000e24000800017f */
[----:B0-----:R-:W-:Y:S09]  /*dd60*/  @!P0 BRA `(.L_x_9459) ;  /* 0x0000001400208947 */ /* 0x001ff20003800000 */
.L_x_9501:
[----:B------:R-:W-:Y:S05]  /*dd70*/  BSYNC B1 ;  /* 0x0000000000017941 */ /* 0x000fea0003800000 */
.L_x_9458:
        /* <DEDUP_REMOVED lines=8> */
.L_x_9461:
[----:B------:R-:W-:Y:S05]  /*de00*/  BSYNC B1 ;  /* 0x0000000000017941 */ /* 0x000fea0003800000 */
.L_x_9460:
        /* <DEDUP_REMOVED lines=13> */
.L_x_9462:
        /* <DEDUP_REMOVED lines=13> */
.L_x_9463:
        /* <DEDUP_REMOVED lines=13> */
.L_x_9464:
        /* <DEDUP_REMOVED lines=8> */
.L_x_9457:
[----:B------:R-:W-:Y:S05]  /*e100*/  BSYNC B0 ;  /* 0x0000000000007941 */ /* 0x000fea0003800000 */
.L_x_9456:
[----:B------:R-:W-:Y:S02]  /*e110*/  VIADD R0, R0, 0x1 ;  /* 0x0000000100007836 */ /* 0x000fe40000000000 */
[----:B0-----:R-:W-:-:S03]  /*e120*/  IMAD.MOV.U32 R2, RZ, RZ, RZ ;  /* 0x000000ffff027224 */ /* 0x001fc600078e00ff */
[----:B------:R-:W-:-:S04]  /*e130*/  ISETP.NE.AND P0, PT, R0, 0x2, PT ;  /* 0x000000020000780c */ /* 0x000fc80003f05270 */
[----:B------:R-:W-:Y:S02]  /*e140*/  SEL R3, RZ, 0x1, P0 ;  /* 0x00000001ff037807 */ /* 0x000fe40000000000 */
[----:B------:R-:W-:Y:S02]  /*e150*/  SEL R0, R0, RZ, P0 ;  /* 0x000000ff00007207 */ /* 0x000fe40000000000 */
[----:B------:R-:W-:-:S07]  /*e160*/  LOP3.LUT R6, R6, R3, RZ, 0x3c, !PT ;  /* 0x0000000306067212 */ /* 0x000fce00078e3cff */
.L_x_9387:
[----:B------:R-:W0:Y:S01]  /*e170*/  S2R R4, SR_CgaCtaId ;  /* 0x0000000000047919 */ /* 0x000e220000008800 */
[----:B------:R-:W-:Y:S02]  /*e180*/  MOV R3, 0x400 ;  /* 0x0000040000037802 */ /* 0x000fe40000000f00 */
[----:B------:R-:W-:Y:S02]  /*e190*/  SHF.L.U32 R2, R2, 0x1f, RZ ;  /* 0x0000001f02027819 */ /* 0x000fe400000006ff */
[----:B0-----:R-:W-:-:S04]  /*e1a0*/  LEA R7, R4, R3, 0x18 ;  /* 0x0000000304077211 */ /* 0x001fc800078ec0ff */
[----:B------:R-:W0:Y:S02]  /*e1b0*/  SYNCS.PHASECHK.TRANS64.TRYWAIT P0, [R7+URZ+0x31c20], R2 ;  /* 0x031c2002070075a7 */ /* 0x000e24000800017f */
[----:B0-----:R-:W-:Y:S05]  /*e1c0*/  @!P0 BRA `(.L_x_9465) ;  /* 0x00000010001c8947 */ /* 0x001fea0003800000 */
.L_x_9502:
[----:B------:R-:W-:-:S03]  /*e1d0*/  UMOV UR4, 0xffffffff ;  /* 0xffffffff00047882 */ /* 0x000fc60000000000 */
[----:B------:R-:W-:Y:S05]  /*e1e0*/  BRA.DIV UR4, `(.L_x_9466) ;  /* 0x0000001204287947 */ /* 0x000fea000b800000 */
[----:B------:R1:W2:Y:S02]  /*e1f0*/  SHFL.IDX PT, R14, R29, RZ, 0x1f ;  /* 0x00001fff1d0e7589 */ /* 0x0002a400000e0000 */
.L_x_9505:
[----:B--2---:R-:W-:-:S13]  /*e200*/  ISETP.NE.AND P0, PT, R14, RZ, PT ;  /* 0x000000ff0e00720c */ /* 0x004fda0003f05270 */
[----:B------:R-:W-:Y:S05]  /*e210*/  @P0 BRA `(.L_x_9359) ;  /* 0x0000000000840947 */ /* 0x000fea0003800000 */
[----:B------:R-:W-:-:S03]  /*e220*/  UMOV UR4, 0xffffffff ;  /* 0xffffffff00047882 */ /* 0x000fc60000000000 */
[----:B------:R-:W-:Y:S05]  /*e230*/  BRA.DIV UR4, `(.L_x_9467) ;  /* 0x00000012043c7947 */ /* 0x000fea000b800000 */
[----:B------:R-:W-:-:S13]  /*e240*/  ELECT P6, URZ, PT ;  /* 0x00000000003f782f */ /* 0x000fda00038c0000 */
.L_x_9508:
[----:B------:R-:W-:Y:S05]  /*e250*/  @!P6 BRA `(.L_x_9359) ;  /* 0x000000000074e947 */ /* 0x000fea0003800000 */
[----:B------:R-:W-:-:S04]  /*e260*/  LOP3.LUT R26, R26, 0x2, RZ, 0xfc, !PT ;  /* 0x000000021a1a7812 */ /* 0x000fc800078efcff */
[----:B------:R-:W-:-:S13]  /*e270*/  ISETP.NE.AND P2, PT, R26, 0x3, PT ;  /* 0x000000031a00780c */ /* 0x000fda0003f45270 */
[----:B------:R-:W-:Y:S05]  /*e280*/  @!P2 BRA `(.L_x_9468) ;  /* 0x000000000004a947 */ /* 0x000fea0003800000 */
[----:B------:R-:W-:Y:S01]  /*e290*/  BPT.TRAP 0x1 ;  /* 0x000000040000795c */ /* 0x000fe20000300000 */
.L_x_9468:
[----:B------:R-:W-:Y:S01]  /*e2a0*/  VIADD R9, R7, 0x31c40 ;  /* 0x00031c4007097836 */ /* 0x000fe20000000000 */
[----:B------:R-:W-:Y:S01]  /*e2b0*/  SHF.L.U32 R4, R6, 0x1f, RZ ;  /* 0x0000001f06047819 */ /* 0x000fe200000006ff */
[C---:B0-----:R-:W-:Y:S02]  /*e2c0*/  VIADD R2, R0.reuse, 0x1 ;  /* 0x0000000100027836 */ /* 0x041fe40000000000 */
        /* <DEDUP_REMOVED lines=9> */
.L_x_9509:
[----:B------:R-:W2:Y:S02]  /*e360*/  SYNCS.PHASECHK.TRANS64.TRYWAIT P0, [R3+URZ], R2 ;  /* 0x00000002030075a7 */ /* 0x000ea4000800017f */
[----:B--2---:R-:W-:Y:S05]  /*e370*/  @!P0 BRA `(.L_x_9470) ;  /* 0x0000001000208947 */ /* 0x004fea0003800000 */
.L_x_9510:
[----:B------:R-:W-:Y:S05]  /*e380*/  @!P2 BRA `(.L_x_9471) ;  /* 0x000000000004a947 */ /* 0x000fea0003800000 */
[----:B------:R-:W-:Y:S01]  /*e390*/  BPT.TRAP 0x1 ;  /* 0x000000040000795c */ /* 0x000fe20000300000 */
.L_x_9471:
[----:B--2---:R-:W-:-:S04]  /*e3a0*/  VIADD R3, R7, 0x31c60 ;  /* 0x00031c6007037836 */ /* 0x004fc80000000000 */
[----:B0-----:R-:W-:-:S04]  /*e3b0*/  IMAD R5, R0, 0x8, R3 ;  /* 0x0000000800057824 */ /* 0x001fc800078e0203 */
[----:B------:R-:W0:Y:S02]  /*e3c0*/  SYNCS.PHASECHK.TRANS64.TRYWAIT P0, [R5+URZ], R4 ;  /* 0x00000004050075a7 */ /* 0x000e24000800017f */
[----:B0-----:R-:W-:Y:S05]  /*e3d0*/  @!P0 BRA `(.L_x_9472) ;  /* 0x00000010001c8947 */ /* 0x001fea0003800000 */
.L_x_9511:
[----:B------:R-:W-:-:S07]  /*e3e0*/  IMAD R3, R8, 0x8, R3 ;  /* 0x0000000808037824 */ /* 0x000fce00078e0203 */
.L_x_9473:
[----:B--2---:R2:W3:Y:S02]  /*e3f0*/  SYNCS.PHASECHK.TRANS64.TRYWAIT P0, [R3+URZ], R2 ;  /* 0x00000002030075a7 */ /* 0x0044e4000800017f */
[----:B---3--:R-:W-:Y:S05]  /*e400*/  @!P0 NANOSLEEP.SYNCS 0x989680 ;  /* 0x009896800000895d */ /* 0x008fea0003900000 */
[----:B------:R-:W3:Y:S02]  /*e410*/  @!P0 SYNCS.PHASECHK.TRANS64 P0, [R3+URZ], R2 ;  /* 0x00000002030085a7 */ /* 0x000ee4000800007f */
[----:B---3--:R-:W-:Y:S05]  /*e420*/  @!P0 BRA `(.L_x_9473) ;  /* 0xfffffffc00f08947 */ /* 0x008fea000383ffff */
.L_x_9359:
[----:B------:R-:W-:Y:S05]  /*e430*/  BSYNC B6 ;  /* 0x0000000000067941 */ /* 0x000fea0003800000 */
.L_x_9356:
[----:B------:R-:W-:Y:S05]  /*e440*/  EXIT ;  /* 0x000000000000794d */ /* 0x000fea0003800000 */
.L_x_9363:
[----:B0-----:R-:W-:-:S04]  /*e450*/  IMAD.U32 R3, RZ, RZ, UR37 ;  /* 0x00000025ff037e24 */ /* 0x001fc8000f8e00ff */
[----:B------:R0:W1:Y:S03]  /*e460*/  SYNCS.PHASECHK.TRANS64.TRYWAIT P1, [R3+URZ+0x31c00], R0 ;  /* 0x031c0000030075a7 */ /* 0x000066000802017f */
[----:B-1----:R-:W-:Y:S05]  /*e470*/  @!P1 NANOSLEEP.SYNCS 0x989680 ;  /* 0x009896800000995d */ /* 0x002fea0003900000 */
[----:B------:R-:W1:Y:S02]  /*e480*/  @!P1 SYNCS.PHASECHK.TRANS64 P1, [R3+URZ+0x31c00], R0 ;  /* 0x031c0000030095a7 */ /* 0x000e64000802007f */
[----:B-1----:R-:W-:Y:S05]  /*e490*/  @!P1 BRA `(.L_x_9363) ;  /* 0xfffffffc00ec9947 */ /* 0x002fea000383ffff */
[----:B------:R-:W-:Y:S05]  /*e4a0*/  BRA `(.L_x_9474) ;  /* 0xffffff2c00547947 */ /* 0x000fea000383ffff */
.L_x_9367:
[----:B0-----:R-:W-:-:S04]  /*e4b0*/  IMAD.U32 R3, RZ, RZ, UR37 ;  /* 0x00000025ff037e24 */ /* 0x001fc8000f8e00ff */
[----:B------:R0:W2:Y:S03]  /*e4c0*/  SYNCS.PHASECHK.TRANS64.TRYWAIT P1, [R3+URZ+0x31c30], R0 ;  /* 0x031c3000030075a7 */ /* 0x0000a6000802017f */
[----:B--2---:R-:W-:Y:S05]  /*e4d0*/  @!P1 NANOSLEEP.SYNCS 0x989680 ;  /* 0x009896800000995d */ /* 0x004fea0003900000 */
[----:B------:R-:W2:Y:S02]  /*e4e0*/  @!P1 SYNCS.PHASECHK.TRANS64 P1, [R3+URZ+0x31c30], R0 ;  /* 0x031c3000030095a7 */ /* 0x000ea4000802007f */
[----:B--2---:R-:W-:Y:S05]  /*e4f0*/  @!P1 BRA `(.L_x_9367) ;  /* 0xfffffffc00ec9947 */ /* 0x004fea000383ffff */
[----:B------:R-:W-:Y:S05]  /*e500*/  BRA `(.L_x_9366) ;  /* 0xffffff2c005c7947 */ /* 0x000fea000383ffff */
.L_x_9372:
[----:B-1----:R1:W2:Y:S02]  /*e510*/  SYNCS.PHASECHK.TRANS64.TRYWAIT P2, [R5+URZ+0x31c30], R4 ;  /* 0x031c3004050075a7 */ /* 0x0022a4000804017f */
[----:B--2---:R-:W-:Y:S05]  /*e520*/  @!P2 NANOSLEEP.SYNCS 0x989680 ;  /* 0x009896800000a95d */ /* 0x004fea0003900000 */
[----:B------:R-:W2:Y:S02]  /*e530*/  @!P2 SYNCS.PHASECHK.TRANS64 P2, [R5+URZ+0x31c30], R4 ;  /* 0x031c30040500a5a7 */ /* 0x000ea4000804007f */
[----:B--2---:R-:W-:Y:S05]  /*e540*/  @!P2 BRA `(.L_x_9372) ;  /* 0xfffffffc00f0a947 */ /* 0x004fea000383ffff */
[----:B------:R-:W-:Y:S05]  /*e550*/  BRA `(.L_x_9369) ;  /* 0xffffff6800987947 */ /* 0x000fea000383ffff */
.L_x_9376:
[----:B-1----:R-:W-:-:S04]  /*e560*/  IMAD.U32 R5, RZ, RZ, UR6 ;  /* 0x00000006ff057e24 */ /* 0x002fc8000f8e00ff */
[----:B------:R1:W2:Y:S03]  /*e570*/  SYNCS.PHASECHK.TRANS64.TRYWAIT P2, [R5+URZ+0x31c50], R4 ;  /* 0x031c5004050075a7 */ /* 0x0002a6000804017f */
[----:B--2---:R-:W-:Y:S05]  /*e580*/  @!P2 NANOSLEEP.SYNCS 0x989680 ;  /* 0x009896800000a95d */ /* 0x004fea0003900000 */
[----:B------:R-:W2:Y:S02]  /*e590*/  @!P2 SYNCS.PHASECHK.TRANS64 P2, [R5+URZ+0x31c50], R4 ;  /* 0x031c50040500a5a7 */ /* 0x000ea4000804007f */
[----:B--2---:R-:W-:Y:S05]  /*e5a0*/  @!P2 BRA `(.L_x_9376) ;  /* 0xfffffffc00eca947 */ /* 0x004fea000383ffff */
[----:B------:R-:W-:Y:S05]  /*e5b0*/  BRA `(.L_x_9373) ;  /* 0xffffff8000347947 */ /* 0x000fea000383ffff */
.L_x_9381:
[----:B-1----:R1:W2:Y:S02]  /*e5c0*/  SYNCS.PHASECHK.TRANS64.TRYWAIT P0, [R12+URZ+0x31c50], R7 ;  /* 0x031c50070c0075a7 */ /* 0x0022a4000800017f */
[----:B--2---:R-:W-:Y:S05]  /*e5d0*/  @!P0 NANOSLEEP.SYNCS 0x989680 ;  /* 0x009896800000895d */ /* 0x004fea0003900000 */
[----:B------:R-:W2:Y:S02]  /*e5e0*/  @!P0 SYNCS.PHASECHK.TRANS64 P0, [R12+URZ+0x31c50], R7 ;  /* 0x031c50070c0085a7 */ /* 0x000ea4000800007f */
[----:B--2---:R-:W-:Y:S05]  /*e5f0*/  @!P0 BRA `(.L_x_9381) ;  /* 0xfffffffc00f08947 */ /* 0x004fea000383ffff */
[----:B------:R-:W-:Y:S05]  /*e600*/  BRA `(.L_x_9380) ;  /* 0xffffffa0000c7947 */ /* 0x000fea000383ffff */
.L_x_9392:
[----:B------:R-:W-:Y:S02]  /*e610*/  IMAD.MOV.U32 R13, RZ, RZ, R29 ;  /* 0x000000ffff0d7224 */ /* 0x000fe400078e001d */
[----:B------:R-:W-:Y:S02]  /*e620*/  IMAD.MOV.U32 R12, RZ, RZ, RZ ;  /* 0x000000ffff0c7224 */ /* 0x000fe400078e00ff */
[----:B------:R-:W-:Y:S02]  /*e630*/  IMAD.MOV.U32 R11, RZ, RZ, 0x1f ;  /* 0x0000001fff0b7424 */ /* 0x000fe400078e00ff */
[----:B------:R-:W-:-:S07]  /*e640*/  IMAD.MOV.U32 R15, RZ, RZ, -0x1 ;  /* 0xffffffffff0f7424 */ /* 0x000fce00078e00ff */
[----:B------:R-:W-:Y:S05]  /*e650*/  WARPSYNC.COLLECTIVE R15, `(.L_x_9475) ;  /* 0x000000000f087348 */ /* 0x000fea0003c00000 */
[----:B------:R0:W1:Y:S02]  /*e660*/  SHFL.IDX P6, R14, R13, R12, R11 ;  /* 0x0000000c0d0e7389 */ /* 0x00006400000c000b */
[----:B01----:R-:W-:Y:S01]  /*e670*/  ENDCOLLECTIVE ;  /* 0x000000000000791b */ /* 0x003fe20003800000 */
.L_x_9475:
[----:B------:R-:W-:Y:S05]  /*e680*/  BRA `(.L_x_9476) ;  /* 0xffffffc800187947 */ /* 0x000fea000383ffff */
.L_x_9394:
[----:B------:R-:W-:Y:S01]  /*e690*/  BSSY B0, `(.L_x_9477) ;  /* 0x0000006000007945 */ /* 0x000fe20003800000 */
[----:B------:R-:W-:-:S07]  /*e6a0*/  IMAD.MOV.U32 R15, RZ, RZ, -0x1 ;  /* 0xffffffffff0f7424 */ /* 0x000fce00078e00ff */
[----:B0-----:R-:W-:Y:S05]  /*e6b0*/  WARPSYNC.COLLECTIVE R15, `(.L_x_9478) ;  /* 0x000000000f0c7348 */ /* 0x001fea0003c00000 */
[----:B------:R-:W-:Y:S02]  /*e6c0*/  ELECT P6, UR62, PT ;  /* 0x00000000003e782f */ /* 0x000fe400038c0000 */
[----:B------:R-:W-:Y:S01]  /*e6d0*/  MOV R14, UR62 ;  /* 0x0000003e000e7c02 */ /* 0x000fe20008000f00 */
[----:B0-----:R-:W-:Y:S10]  /*e6e0*/  ENDCOLLECTIVE ;  /* 0x000000000000791b */ /* 0x001ff40003800000 */
.L_x_9478:
[----:B------:R-:W-:Y:S05]  /*e6f0*/  BSYNC B0 ;  /* 0x0000000000007941 */ /* 0x000fea0003800000 */
.L_x_9477:
[----:B------:R-:W-:Y:S05]  /*e700*/  BRA `(.L_x_9479) ;  /* 0xffffffc800187947 */ /* 0x000fea000383ffff */
.L_x_9396:
[----:B--2---:R-:W-:-:S04]  /*e710*/  IMAD.U32 R3, RZ, RZ, UR40 ;  /* 0x00000028ff037e24 */ /* 0x004fc8000f8e00ff */
[----:B------:R2:W3:Y:S03]  /*e720*/  SYNCS.PHASECHK.TRANS64.TRYWAIT P0, [R3+URZ+0x31c40], R0 ;  /* 0x031c4000030075a7 */ /* 0x0004e6000800017f */
[----:B---3--:R-:W-:Y:S05]  /*e730*/  @!P0 NANOSLEEP.SYNCS 0x989680 ;  /* 0x009896800000895d */ /* 0x008fea0003900000 */
[----:B------:R-:W3:Y:S02]  /*e740*/  @!P0 SYNCS.PHASECHK.TRANS64 P0, [R3+URZ+0x31c40], R0 ;  /* 0x031c4000030085a7 */ /* 0x000ee4000800007f */
[----:B---3--:R-:W-:Y:S05]  /*e750*/  @!P0 BRA `(.L_x_9396) ;  /* 0xfffffffc00ec8947 */ /* 0x008fea000383ffff */
[----:B------:R-:W-:Y:S05]  /*e760*/  BRA `(.L_x_9480) ;  /* 0xffffffc800687947 */ /* 0x000fea000383ffff */
.L_x_9399:
[----:B------:R-:W-:Y:S01]  /*e770*/  IMAD R9, R13, 0xc0, R10 ;  /* 0x000000c00d097824 */ /* 0x000fe200078e020a */
[----:B------:R-:W1:Y:S01]  /*e780*/  LDC R5, c[0x0][0x448] ;  /* 0x00011200ff057b82 */ /* 0x000e620000000800 */
[----:B------:R-:W-:Y:S02]  /*e790*/  IMAD.MOV.U32 R13, RZ, RZ, R7 ;  /* 0x000000ffff0d7224 */ /* 0x000fe400078e0007 */
[----:B------:R-:W-:Y:S02]  /*e7a0*/  IMAD.MOV.U32 R12, RZ, RZ, RZ ;  /* 0x000000ffff0c7224 */ /* 0x000fe400078e00ff */
[----:B------:R-:W-:Y:S02]  /*e7b0*/  IMAD.MOV.U32 R11, RZ, RZ, 0x1c1f ;  /* 0x00001c1fff0b7424 */ /* 0x000fe400078e00ff */
[----:B------:R-:W-:-:S07]  /*e7c0*/  IMAD.MOV.U32 R15, RZ, RZ, -0x1 ;  /* 0xffffffffff0f7424 */ /* 0x000fce00078e00ff */
[----:B01----:R-:W-:Y:S05]  /*e7d0*/  WARPSYNC.COLLECTIVE R15, `(.L_x_9481) ;  /* 0x000000000f087348 */ /* 0x003fea0003c00000 */
[----:B------:R2:W3:Y:S02]  /*e7e0*/  SHFL.IDX P6, R14, R13, R12, R11 ;  /* 0x0000000c0d0e7389 */ /* 0x0004e400000c000b */
[----:B0123--:R-:W-:Y:S01]  /*e7f0*/  ENDCOLLECTIVE ;  /* 0x000000000000791b */ /* 0x00ffe20003800000 */
.L_x_9481:
[----:B------:R-:W-:Y:S02]  /*e800*/  IMAD.MOV.U32 R13, RZ, RZ, R6 ;  /* 0x000000ffff0d7224 */ /* 0x000fe400078e0006 */
[----:B------:R-:W-:-:S07]  /*e810*/  IMAD.MOV.U32 R3, RZ, RZ, R14 ;  /* 0x000000ffff037224 */ /* 0x000fce00078e000e */
[----:B------:R-:W-:Y:S05]  /*e820*/  WARPSYNC.COLLECTIVE R15, `(.L_x_9482) ;  /* 0x000000000f087348 */ /* 0x000fea0003c00000 */
[----:B------:R0:W1:Y:S02]  /*e830*/  SHFL.IDX P6, R14, R13, R12, R11 ;  /* 0x0000000c0d0e7389 */ /* 0x00006400000c000b */
[----:B01----:R-:W-:Y:S01]  /*e840*/  ENDCOLLECTIVE ;  /* 0x000000000000791b */ /* 0x003fe20003800000 */
.L_x_9482:
[----:B------:R-:W-:Y:S02]  /*e850*/  ULDC UR4, c[0x0][0x288] ;  /* 0x0000a20000047ab9 */ /* 0x000fe40000000800 */
[----:B------:R-:W-:Y:S02]  /*e860*/  IMAD R10, R5, UR4, RZ ;  /* 0x00000004050a7c24 */ /* 0x000fe4000f8e02ff */
[----:B------:R-:W-:-:S03]  /*e870*/  VIADD R5, R9, 0x20 ;  /* 0x0000002009057836 */ /* 0x000fc60000000000 */
        /* <DEDUP_REMOVED lines=8> */
.L_x_9483:
[----:B------:R-:W-:-:S05]  /*e900*/  @!P3 IMAD.WIDE.U32 R2, R21, 0x2, R2 ;  /* 0x000000021502b825 */ /* 0x000fca00078e0002 */
[----:B------:R-:W-:Y:S01]  /*e910*/  @!PT LDS RZ, [RZ] ;  /* 0x00000000fffff984 */ /* 0x000fe20000000800 */
[----:B------:R-:W-:Y:S01]  /*e920*/  @!PT LDS RZ, [RZ] ;  /* 0x00000000fffff984 */ /* 0x000fe20000000800 */
[----:B------:R-:W-:Y:S01]  /*e930*/  @!PT LDS RZ, [RZ] ;  /* 0x00000000fffff984 */ /* 0x000fe20000000800 */
[----:B------:R0:W-:Y:S04]  /*e940*/  @!P3 LDGSTS.E.BYPASS.LTC128B.128 [R28+0xda00], desc[UR38][R2.64], !P2 ;  /* 0x0da00000021cbfae */ /* 0x0001e8000d101d66 */
[----:B------:R0:W-:Y:S01]  /*e950*/  @!P3 LDGSTS.E.BYPASS.LTC128B.128 [R28+0x10a00], desc[UR38][R2.64+0x40], !P0 ;  /* 0x10a00040021cbfae */ /* 0x0001e2000c101d66 */
[----:B------:R-:W-:-:S03]  /*e960*/  IMAD.MOV.U32 R13, RZ, RZ, R6 ;  /* 0x000000ffff0d7224 */ /* 0x000fc600078e0006 */
[----:B------:R0:W-:Y:S01]  /*e970*/  @!P3 LDGSTS.E.BYPASS.LTC128B.128 [R28+0x13a00], desc[UR38][R2.64+0x80], !P1 ;  /* 0x13a00080021cbfae */ /* 0x0001e2000c901d66 */
[----:B------:R-:W-:Y:S01]  /*e980*/  ISETP.GE.AND P3, PT, R5, R10, PT ;  /* 0x0000000a0500720c */ /* 0x000fe20003f66270 */
[----:B------:R-:W-:-:S12]  /*e990*/  IMAD.MOV.U32 R5, RZ, RZ, R14 ;  /* 0x000000ffff057224 */ /* 0x000fd800078e000e */
[----:B0-----:R-:W-:Y:S05]  /*e9a0*/  WARPSYNC.COLLECTIVE R15, `(.L_x_9484) ;  /* 0x000000000f087348 */ /* 0x001fea0003c00000 */
[----:B------:R1:W2:Y:S02]  /*e9b0*/  SHFL.IDX P6, R14, R13, R12, R11 ;  /* 0x0000000c0d0e7389 */ /* 0x0002a400000c000b */
[----:B012---:R-:W-:Y:S01]  /*e9c0*/  ENDCOLLECTIVE ;  /* 0x000000000000791b */ /* 0x007fe20003800000 */
.L_x_9484:
[----:B------:R-:W-:Y:S01]  /*e9d0*/  VIADD R3, R9, 0x40 ;  /* 0x0000004009037836 */ /* 0x000fe20000000000 */
[----:B------:R-:W-:Y:S01]  /*e9e0*/  @!P3 LEA R28, R0, UR40, 0x1 ;  /* 0x00000028001cbc11 */ /* 0x000fe2000f8e08ff */
[----:B------:R-:W-:Y:S02]  /*e9f0*/  IMAD.MOV.U32 R13, RZ, RZ, R7 ;  /* 0x000000ffff0d7224 */ /* 0x000fe400078e0007 */
[----:B------:R-:W-:Y:S02]  /*ea00*/  IMAD.MOV.U32 R12, RZ, RZ, 0x2 ;  /* 0x00000002ff0c7424 */ /* 0x000fe400078e00ff */
[----:B------:R-:W-:-:S07]  /*ea10*/  IMAD.MOV.U32 R4, RZ, RZ, R14 ;  /* 0x000000ffff047224 */ /* 0x000fce00078e000e */
[----:B------:R-:W-:Y:S05]  /*ea20*/  WARPSYNC.COLLECTIVE R15, `(.L_x_9485) ;  /* 0x000000000f087348 */ /* 0x000fea0003c00000 */
[----:B------:R0:W1:Y:S02]  /*ea30*/  SHFL.IDX P6, R14, R13, R12, R11 ;  /* 0x0000000c0d0e7389 */ /* 0x00006400000c000b */
[----:B01----:R-:W-:Y:S01]  /*ea40*/  ENDCOLLECTIVE ;  /* 0x000000000000791b */ /* 0x003fe20003800000 */
.L_x_9485:
        /* <DEDUP_REMOVED lines=13> */
.L_x_9486:
[----:B------:R-:W-:Y:S01]  /*eb20*/  IMAD.MOV.U32 R3, RZ, RZ, R2 ;  /* 0x000000ffff037224 */ /* 0x000fe200078e0002 */
[----:B------:R-:W-:Y:S01]  /*eb30*/  @!P3 LEA R5, R0, UR40, 0x1 ;  /* 0x000000280005bc11 */ /* 0x000fe2000f8e08ff */
[----:B------:R-:W-:Y:S02]  /*eb40*/  IMAD.MOV.U32 R13, RZ, RZ, R7 ;  /* 0x000000ffff0d7224 */ /* 0x000fe400078e0007 */
[----:B------:R-:W-:Y:S02]  /*eb50*/  IMAD.MOV.U32 R12, RZ, RZ, 0x3 ;  /* 0x00000003ff0c7424 */ /* 0x000fe400078e00ff */
[----:B------:R-:W-:-:S07]  /*eb60*/  IMAD.MOV.U32 R2, RZ, RZ, R14 ;  /* 0x000000ffff027224 */ /* 0x000fce00078e000e */
[----:B------:R-:W-:Y:S05]  /*eb70*/  WARPSYNC.COLLECTIVE R15, `(.L_x_9487) ;  /* 0x000000000f087348 */ /* 0x000fea0003c00000 */
[----:B------:R0:W1:Y:S02]  /*eb80*/  SHFL.IDX P6, R14, R13, R12, R11 ;  /* 0x0000000c0d0e7389 */ /* 0x00006400000c000b */
[----:B01----:R-:W-:Y:S01]  /*eb90*/  ENDCOLLECTIVE ;  /* 0x000000000000791b */ /* 0x003fe20003800000 */
.L_x_9487:
        /* <DEDUP_REMOVED lines=8> */
[----:B------:R-:W-:-:S07]  /*ec20*/  IMAD.MOV.U32 R7, RZ, RZ, R14 ;  /* 0x000000ffff077224 */ /* 0x000fce00078e000e */
[----:B0-----:R-:W-:Y:S05]  /*ec30*/  WARPSYNC.COLLECTIVE R15, `(.L_x_9488) ;  /* 0x000000000f087348 */ /* 0x001fea0003c00000 */
[----:B------:R1:W2:Y:S02]  /*ec40*/  SHFL.IDX P6, R14, R13, R12, R11 ;  /* 0x0000000c0d0e7389 */ /* 0x0002a400000c000b */
[----:B012---:R-:W-:Y:S01]  /*ec50*/  ENDCOLLECTIVE ;  /* 0x000000000000791b */ /* 0x007fe20003800000 */
.L_x_9488:
[----:B------:R-:W-:Y:S02]  /*ec60*/  VIADD R3, R9, 0x60 ;  /* 0x0000006009037836 */ /* 0x000fe40000000000 */
[----:B------:R-:W-:-:S03]  /*ec70*/  IMAD.MOV.U32 R5, RZ, RZ, R7 ;  /* 0x000000ffff057224 */ /* 0x000fc600078e0007 */
[----:B------:R-:W-:Y:S01]  /*ec80*/  ISETP.GE.AND P3, PT, R3, R10, PT ;  /* 0x0000000a0300720c */ /* 0x000fe20003f66270 */
[----:B------:R-:W-:Y:S02]  /*ec90*/  VIADD R3, R9, 0x80 ;  /* 0x0000008009037836 */ /* 0x000fe40000000000 */
[----:B------:R-:W-:Y:S02]  /*eca0*/  IMAD.MOV.U32 R13, RZ, RZ, R8 ;  /* 0x000000ffff0d7224 */ /* 0x000fe400078e0008 */
[----:B------:R-:W-:-:S08]  /*ecb0*/  IMAD.MOV.U32 R12, RZ, RZ, RZ ;  /* 0x000000ffff0c7224 */ /* 0x000fd000078e00ff */
[----:B------:R-:W-:Y:S01]  /*ecc0*/  @!P3 LEA R7, R0, UR40, 0x1 ;  /* 0x000000280007bc11 */ /* 0x000fe2000f8e08ff */
[----:B------:R-:W-:-:S07]  /*ecd0*/  IMAD.MOV.U32 R4, RZ, RZ, R14 ;  /* 0x000000ffff047224 */ /* 0x000fce00078e000e */
[----:B------:R-:W-:Y:S05]  /*ece0*/  WARPSYNC.COLLECTIVE R15, `(.L_x_9489) ;  /* 0x000000000f087348 */ /* 0x000fea0003c00000 */
[----:B------:R0:W1:Y:S02]  /*ecf0*/  SHFL.IDX P6, R14, R13, R12, R11 ;  /* 0x0000000c0d0e7389 */ /* 0x00006400000c000b */
[----:B01----:R-:W-:Y:S01]  /*ed00*/  ENDCOLLECTIVE ;  /* 0x000000000000791b */ /* 0x003fe20003800000 */
.L_x_9489:
        /* <DEDUP_REMOVED lines=13> */
.L_x_9490:
        /* <DEDUP_REMOVED lines=8> */
.L_x_9491:
[----:B------:R-:W-:Y:S02]  /*ee60*/  IMAD.MOV.U32 R2, RZ, RZ, R6 ;  /* 0x000000ffff027224 */ /* 0x000fe400078e0006 */
[----:B------:R-:W-:Y:S02]  /*ee70*/  IMAD.MOV.U32 R6, RZ, RZ, 0x1 ;  /* 0x00000001ff067424 */ /* 0x000fe400078e00ff */
[----:B------:R-:W-:-:S05]  /*ee80*/  @!P3 IMAD.WIDE.U32 R2, R21, 0x2, R2 ;  /* 0x000000021502b825 */ /* 0x000fca00078e0002 */
[----:B------:R-:W-:Y:S01]  /*ee90*/  @!PT LDS RZ, [RZ] ;  /* 0x00000000fffff984 */ /* 0x000fe20000000800 */
[----:B------:R-:W-:Y:S01]  /*eea0*/  @!PT LDS RZ, [RZ] ;  /* 0x00000000fffff984 */ /* 0x000fe20000000800 */
[----:B------:R-:W-:Y:S01]  /*eeb0*/  @!PT LDS RZ, [RZ] ;  /* 0x00000000fffff984 */ /* 0x000fe20000000800 */
[----:B------:R0:W-:Y:S01]  /*eec0*/  @!P3 LDGSTS.E.BYPASS.LTC128B.128 [R28+0xfa00], desc[UR38][R2.64], !P2 ;  /* 0x0fa00000021cbfae */ /* 0x0001e2000d101d66 */
[----:B------:R-:W-:-:S03]  /*eed0*/  IMAD.MOV.U32 R13, RZ, RZ, R20 ;  /* 0x000000ffff0d7224 */ /* 0x000fc600078e0014 */
[----:B------:R0:W-:Y:S04]  /*eee0*/  @!P3 LDGSTS.E.BYPASS.LTC128B.128 [R28+0x12a00], desc[UR38][R2.64+0x40], !P0 ;  /* 0x12a00040021cbfae */ /* 0x0001e8000c101d66 */
[----:B------:R0:W-:Y:S01]  /*eef0*/  @!P3 LDGSTS.E.BYPASS.LTC128B.128 [R28+0x15a00], desc[UR38][R2.64+0x80], !P1 ;  /* 0x15a00080021cbfae */ /* 0x0001e2000c901d66 */
[----:B------:R-:W-:-:S07]  /*ef00*/  IMAD.MOV.U32 R8, RZ, RZ, R14 ;  /* 0x000000ffff087224 */ /* 0x000fce00078e000e */
[----:B0-----:R-:W-:Y:S05]  /*ef10*/  WARPSYNC.COLLECTIVE R15, `(.L_x_9492) ;  /* 0x000000000f087348 */ /* 0x001fea0003c00000 */
[----:B------:R1:W2:Y:S02]  /*ef20*/  SHFL.IDX P6, R14, R13, R12, R11 ;  /* 0x0000000c0d0e7389 */ /* 0x0002a400000c000b */
[----:B012---:R-:W-:Y:S01]  /*ef30*/  ENDCOLLECTIVE ;  /* 0x000000000000791b */ /* 0x007fe20003800000 */
.L_x_9492:
[----:B------:R-:W-:Y:S05]  /*ef40*/  BRA `(.L_x_9493) ;  /* 0xffffffcc00947947 */ /* 0x000fea000383ffff */
.L_x_9402:
[----:B0-----:R-:W-:-:S04]  /*ef50*/  IMAD.U32 R3, RZ, RZ, UR40 ;  /* 0x00000028ff037e24 */ /* 0x001fc8000f8e00ff */
[----:B------:R0:W1:Y:S03]  /*ef60*/  SYNCS.PHASECHK.TRANS64.TRYWAIT P0, [R3+URZ+0x31c20], R0 ;  /* 0x031c2000030075a7 */ /* 0x000066000800017f */
[----:B-1----:R-:W-:Y:S05]  /*ef70*/  @!P0 NANOSLEEP.SYNCS 0x989680 ;  /* 0x009896800000895d */ /* 0x002fea0003900000 */
[----:B------:R-:W1:Y:S02]  /*ef80*/  @!P0 SYNCS.PHASECHK.TRANS64 P0, [R3+URZ+0x31c20], R0 ;  /* 0x031c2000030085a7 */ /* 0x000e64000800007f */
[----:B-1----:R-:W-:Y:S05]  /*ef90*/  @!P0 BRA `(.L_x_9402) ;  /* 0xfffffffc00ec8947 */ /* 0x002fea000383ffff */
[----:B------:R-:W-:Y:S05]  /*efa0*/  BRA `(.L_x_9494) ;  /* 0xffffffcc00e47947 */ /* 0x000fea000383ffff */
.L_x_9409:
[----:B-1----:R-:W-:-:S04]  /*efb0*/  IMAD.U32 R3, RZ, RZ, UR40 ;  /* 0x00000028ff037e24 */ /* 0x002fc8000f8e00ff */
[----:B------:R1:W2:Y:S03]  /*efc0*/  SYNCS.PHASECHK.TRANS64.TRYWAIT P0, [R3+URZ+0x31c48], R6 ;  /* 0x031c4806030075a7 */ /* 0x0002a6000800017f */
[----:B--2---:R-:W-:Y:S05]  /*efd0*/  @!P0 NANOSLEEP.SYNCS 0x989680 ;  /* 0x009896800000895d */ /* 0x004fea0003900000 */
[----:B------:R-:W2:Y:S02]  /*efe0*/  @!P0 SYNCS.PHASECHK.TRANS64 P0, [R3+URZ+0x31c48], R6 ;  /* 0x031c4806030085a7 */ /* 0x000ea4000800007f */
[----:B--2---:R-:W-:Y:S05]  /*eff0*/  @!P0 BRA `(.L_x_9409) ;  /* 0xfffffffc00ec8947 */ /* 0x004fea000383ffff */
[----:B------:R-:W-:Y:S05]  /*f000*/  BRA `(.L_x_9495) ;  /* 0xffffffd000a47947 */ /* 0x000fea000383ffff */
.L_x_9416:
[----:B01----:R-:W-:-:S04]  /*f010*/  IMAD.U32 R3, RZ, RZ, UR40 ;  /* 0x00000028ff037e24 */ /* 0x003fc8000f8e00ff */
[----:B------:R0:W1:Y:S03]  /*f020*/  SYNCS.PHASECHK.TRANS64.TRYWAIT P0, [R3+URZ+0x31c60], R6 ;  /* 0x031c6006030075a7 */ /* 0x000066000800017f */
[----:B-1----:R-:W-:Y:S05]  /*f030*/  @!P0 NANOSLEEP.SYNCS 0x989680 ;  /* 0x009896800000895d */ /* 0x002fea0003900000 */
[----:B------:R-:W1:Y:S02]  /*f040*/  @!P0 SYNCS.PHASECHK.TRANS64 P0, [R3+URZ+0x31c60], R6 ;  /* 0x031c6006030085a7 */ /* 0x000e64000800007f */
[----:B-1----:R-:W-:Y:S05]  /*f050*/  @!P0 BRA `(.L_x_9416) ;  /* 0xfffffffc00ec8947 */ /* 0x002fea000383ffff */
[----:B------:R-:W-:Y:S05]  /*f060*/  BRA `(.L_x_9496) ;  /* 0xffffffd4007c7947 */ /* 0x000fea000383ffff */
.L_x_9426:
[----:B-1----:R-:W-:-:S04]  /*f070*/  IMAD.U32 R3, RZ, RZ, UR40 ;  /* 0x00000028ff037e24 */ /* 0x002fc8000f8e00ff */
[----:B------:R1:W2:Y:S03]  /*f080*/  SYNCS.PHASECHK.TRANS64.TRYWAIT P0, [R3+URZ+0x31c40], R12 ;  /* 0x031c400c030075a7 */ /* 0x0002a6000800017f */
[----:B--2---:R-:W-:Y:S05]  /*f090*/  @!P0 NANOSLEEP.SYNCS 0x989680 ;  /* 0x009896800000895d */ /* 0x004fea0003900000 */
[----:B------:R-:W2:Y:S02]  /*f0a0*/  @!P0 SYNCS.PHASECHK.TRANS64 P0, [R3+URZ+0x31c40], R12 ;  /* 0x031c400c030085a7 */ /* 0x000ea4000800007f */
[----:B--2---:R-:W-:Y:S05]  /*f0b0*/  @!P0 BRA `(.L_x_9426) ;  /* 0xfffffffc00ec8947 */ /* 0x004fea000383ffff */
[----:B------:R-:W-:Y:S05]  /*f0c0*/  BRA `(.L_x_9497) ;  /* 0xffffffd800c87947 */ /* 0x000fea000383ffff */
.L_x_9433:
[----:B0-----:R-:W-:-:S04]  /*f0d0*/  IMAD.U32 R3, RZ, RZ, UR40 ;  /* 0x00000028ff037e24 */ /* 0x001fc8000f8e00ff */
[----:B------:R0:W1:Y:S03]  /*f0e0*/  SYNCS.PHASECHK.TRANS64.TRYWAIT P0, [R3+URZ+0x31c68], R2 ;  /* 0x031c6802030075a7 */ /* 0x000066000800017f */
[----:B-1----:R-:W-:Y:S05]  /*f0f0*/  @!P0 NANOSLEEP.SYNCS 0x989680 ;  /* 0x009896800000895d */ /* 0x002fea0003900000 */
[----:B------:R-:W1:Y:S02]  /*f100*/  @!P0 SYNCS.PHASECHK.TRANS64 P0, [R3+URZ+0x31c68], R2 ;  /* 0x031c6802030085a7 */ /* 0x000e64000800007f */
[----:B-1----:R-:W-:Y:S05]  /*f110*/  @!P0 BRA `(.L_x_9433) ;  /* 0xfffffffc00ec8947 */ /* 0x002fea000383ffff */
[----:B------:R-:W-:Y:S05]  /*f120*/  BRA `(.L_x_9498) ;  /* 0xffffffdc00a07947 */ /* 0x000fea000383ffff */
.L_x_9443:
[----:B-1----:R-:W-:-:S04]  /*f130*/  IMAD.U32 R2, RZ, RZ, UR40 ;  /* 0x00000028ff027e24 */ /* 0x002fc8000f8e00ff */
[----:B------:R1:W2:Y:S03]  /*f140*/  SYNCS.PHASECHK.TRANS64.TRYWAIT P0, [R2+URZ+0x31c48], R9 ;  /* 0x031c4809020075a7 */ /* 0x0002a6000800017f */
[----:B--2---:R-:W-:Y:S05]  /*f150*/  @!P0 NANOSLEEP.SYNCS 0x989680 ;  /* 0x009896800000895d */ /* 0x004fea0003900000 */
[----:B------:R-:W2:Y:S02]  /*f160*/  @!P0 SYNCS.PHASECHK.TRANS64 P0, [R2+URZ+0x31c48], R9 ;  /* 0x031c4809020085a7 */ /* 0x000ea4000800007f */
[----:B--2---:R-:W-:Y:S05]  /*f170*/  @!P0 BRA `(.L_x_9443) ;  /* 0xfffffffc00ec8947 */ /* 0x004fea000383ffff */
[----:B------:R-:W-:Y:S05]  /*f180*/  BRA `(.L_x_9499) ;  /* 0xffffffe400007947 */ /* 0x000fea000383ffff */
.L_x_9450:
[----:B0-----:R-:W-:-:S04]  /*f190*/  IMAD.U32 R2, RZ, RZ, UR40 ;  /* 0x00000028ff027e24 */ /* 0x001fc8000f8e00ff */
[----:B------:R0:W1:Y:S03]  /*f1a0*/  SYNCS.PHASECHK.TRANS64.TRYWAIT P0, [R2+URZ+0x31c60], R9 ;  /* 0x031c6009020075a7 */ /* 0x000066000800017f */
[----:B-1----:R-:W-:Y:S05]  /*f1b0*/  @!P0 NANOSLEEP.SYNCS 0x989680 ;  /* 0x009896800000895d */ /* 0x002fea0003900000 */
[----:B------:R-:W1:Y:S02]  /*f1c0*/  @!P0 SYNCS.PHASECHK.TRANS64 P0, [R2+URZ+0x31c60], R9 ;  /* 0x031c6009020085a7 */ /* 0x000e64000800007f */
[----:B-1----:R-:W-:Y:S05]  /*f1d0*/  @!P0 BRA `(.L_x_9450) ;  /* 0xfffffffc00ec8947 */ /* 0x002fea000383ffff */
[----:B------:R-:W-:Y:S05]  /*f1e0*/  BRA `(.L_x_9500) ;  /* 0xffffffe400d47947 */ /* 0x000fea000383ffff */
.L_x_9459:
[----:B0-----:R0:W1:Y:S02]  /*f1f0*/  SYNCS.PHASECHK.TRANS64.TRYWAIT P0, [R3+URZ+0x31c60], R2 ;  /* 0x031c6002030075a7 */ /* 0x001064000800017f */
[----:B-1----:R-:W-:Y:S05]  /*f200*/  @!P0 NANOSLEEP.SYNCS 0x989680 ;  /* 0x009896800000895d */ /* 0x002fea0003900000 */
[----:B------:R-:W1:Y:S02]  /*f210*/  @!P0 SYNCS.PHASECHK.TRANS64 P0, [R3+URZ+0x31c60], R2 ;  /* 0x031c6002030085a7 */ /* 0x000e64000800007f */
[----:B-1----:R-:W-:Y:S05]  /*f220*/  @!P0 BRA `(.L_x_9459) ;  /* 0xfffffffc00f08947 */ /* 0x002fea000383ffff */
[----:B------:R-:W-:Y:S05]  /*f230*/  BRA `(.L_x_9501) ;  /* 0xffffffe800cc7947 */ /* 0x000fea000383ffff */
.L_x_9465:
[----:B0-----:R0:W1:Y:S02]  /*f240*/  SYNCS.PHASECHK.TRANS64.TRYWAIT P0, [R7+URZ+0x31c20], R2 ;  /* 0x031c2002070075a7 */ /* 0x001064000800017f */
[----:B-1----:R-:W-:Y:S05]  /*f250*/  @!P0 NANOSLEEP.SYNCS 0x989680 ;  /* 0x009896800000895d */ /* 0x002fea0003900000 */
[----:B------:R-:W1:Y:S02]  /*f260*/  @!P0 SYNCS.PHASECHK.TRANS64 P0, [R7+URZ+0x31c20], R2 ;  /* 0x031c2002070085a7 */ /* 0x000e64000800007f */
[----:B-1----:R-:W-:Y:S05]  /*f270*/  @!P0 BRA `(.L_x_9465) ;  /* 0xfffffffc00f08947 */ /* 0x002fea000383ffff */
[----:B------:R-:W-:Y:S05]  /*f280*/  BRA `(.L_x_9502) ;  /* 0xffffffec00d07947 */ /* 0x000fea000383ffff */
.L_x_9466:
        /* <DEDUP_REMOVED lines=8> */
.L_x_9504:
[----:B------:R-:W-:Y:S05]  /*f310*/  BSYNC B0 ;  /* 0x0000000000007941 */ /* 0x000fea0003800000 */
.L_x_9503:
[----:B------:R-:W-:Y:S05]  /*f320*/  BRA `(.L_x_9505) ;  /* 0xffffffec00b47947 */ /* 0x000fea000383ffff */
.L_x_9467:
[----:B------:R-:W-:Y:S01]  /*f330*/  BSSY B0, `(.L_x_9506) ;  /* 0x0000006000007945 */ /* 0x000fe20003800000 */
[----:B------:R-:W-:-:S07]  /*f340*/  IMAD.MOV.U32 R15, RZ, RZ, -0x1 ;  /* 0xffffffffff0f7424 */ /* 0x000fce00078e00ff */
[----:B01----:R-:W-:Y:S05]  /*f350*/  WARPSYNC.COLLECTIVE R15, `(.L_x_9507) ;  /* 0x000000000f0c7348 */ /* 0x003fea0003c00000 */
[----:B------:R-:W-:Y:S02]  /*f360*/  ELECT P6, UR62, PT ;  /* 0x00000000003e782f */ /* 0x000fe400038c0000 */
[----:B------:R-:W-:Y:S01]  /*f370*/  MOV R14, UR62 ;  /* 0x0000003e000e7c02 */ /* 0x000fe20008000f00 */
[----:B01----:R-:W-:Y:S10]  /*f380*/  ENDCOLLECTIVE ;  /* 0x000000000000791b */ /* 0x003ff40003800000 */
.L_x_9507:
[----:B------:R-:W-:Y:S05]  /*f390*/  BSYNC B0 ;  /* 0x0000000000007941 */ /* 0x000fea0003800000 */
.L_x_9506:
[----:B------:R-:W-:Y:S05]  /*f3a0*/  BRA `(.L_x_9508) ;  /* 0xffffffec00a87947 */ /* 0x000fea000383ffff */
.L_x_9469:
[----:B0-----:R0:W2:Y:S02]  /*f3b0*/  SYNCS.PHASECHK.TRANS64.TRYWAIT P0, [R5+URZ], R4 ;  /* 0x00000004050075a7 */ /* 0x0010a4000800017f */
[----:B--2---:R-:W-:Y:S05]  /*f3c0*/  @!P0 NANOSLEEP.SYNCS 0x989680 ;  /* 0x009896800000895d */ /* 0x004fea0003900000 */
[----:B------:R-:W2:Y:S02]  /*f3d0*/  @!P0 SYNCS.PHASECHK.TRANS64 P0, [R5+URZ], R4 ;  /* 0x00000004050085a7 */ /* 0x000ea4000800007f */
[----:B--2---:R-:W-:Y:S05]  /*f3e0*/  @!P0 BRA `(.L_x_9469) ;  /* 0xfffffffc00f08947 */ /* 0x004fea000383ffff */
[----:B------:R-:W-:Y:S05]  /*f3f0*/  BRA `(.L_x_9509) ;  /* 0xffffffec00d87947 */ /* 0x000fea000383ffff */
.L_x_9470:
[----:B--2---:R2:W3:Y:S02]  /*f400*/  SYNCS.PHASECHK.TRANS64.TRYWAIT P0, [R3+URZ], R2 ;  /* 0x00000002030075a7 */ /* 0x0044e4000800017f */
[----:B---3--:R-:W-:Y:S05]  /*f410*/  @!P0 NANOSLEEP.SYNCS 0x989680 ;  /* 0x009896800000895d */ /* 0x008fea0003900000 */
[----:B------:R-:W3:Y:S02]  /*f420*/  @!P0 SYNCS.PHASECHK.TRANS64 P0, [R3+URZ], R2 ;  /* 0x00000002030085a7 */ /* 0x000ee4000800007f */
[----:B---3--:R-:W-:Y:S05]  /*f430*/  @!P0 BRA `(.L_x_9470) ;  /* 0xfffffffc00f08947 */ /* 0x008fea000383ffff */
[----:B------:R-:W-:Y:S05]  /*f440*/  BRA `(.L_x_9510) ;  /* 0xffffffec00cc7947 */ /* 0x000fea000383ffff */
.L_x_9472:
[----:B0-----:R0:W2:Y:S02]  /*f450*/  SYNCS.PHASECHK.TRANS64.TRYWAIT P0, [R5+URZ], R4 ;  /* 0x00000004050075a7 */ /* 0x0010a4000800017f */
[----:B--2---:R-:W-:Y:S05]  /*f460*/  @!P0 NANOSLEEP.SYNCS 0x989680 ;  /* 0x009896800000895d */ /* 0x004fea0003900000 */
[----:B------:R-:W2:Y:S02]  /*f470*/  @!P0 SYNCS.PHASECHK.TRANS64 P0, [R5+URZ], R4 ;  /* 0x00000004050085a7 */ /* 0x000ea4000800007f */
[----:B--2---:R-:W-:Y:S05]  /*f480*/  @!P0 BRA `(.L_x_9472) ;  /* 0xfffffffc00f08947 */ /* 0x004fea000383ffff */
[----:B------:R-:W-:Y:S05]  /*f490*/  BRA `(.L_x_9511) ;  /* 0xffffffec00d07947 */ /* 0x000fea000383ffff */
.L_x_9512:
        /* <DEDUP_REMOVED lines=14> */
.L_x_14866:


//--------------------- .text._ZN7cutlass13device_kernelIN5flash11enable_sm90INS1_16FlashAttnFwdSm90INS1_25CollectiveMainloopFwdSm90ILi2EN4cute5tupleIJNS5_1CILi1EEES8_S8_EEENS6_IJNS7_ILi192EEENS7_ILi144EEENS7_ILi96EEEEEELi96ENS_6half_tEfNS_4arch4Sm90ELb0ELb0ELb0ELb1ELb0ELb0ELb0ELb0ELb1ELb1ELb1ELb0EEENS1_21CollectiveEpilogueFwdINS6_IJSA_SC_SB_EEES9_SE_SG_Li384ELb1ELb1ELb1ELb0EEENS1_36VarlenDynamicPersistentTileSchedulerILi192ELi144ELi384ELi128ELb1ELb1ELb1ELb0ELb1ELb1EEEEEEEEEvNT_6ParamsE --------------------------
	.section	.text._ZN7cutlass13device_kernelIN5flash11enable_sm90INS1_16FlashAttnFwdSm90INS1_25CollectiveMainloopFwdSm90ILi2EN4cute5tupleIJNS5_1CILi1EEES8_S8_EEENS6_IJNS7_ILi192EEENS7_ILi144EEENS7_ILi96EEEEEELi96ENS_6half_tEfNS_4arch4Sm90ELb0ELb0ELb0ELb1ELb0ELb0ELb0ELb0ELb1ELb1ELb1ELb0EEENS1_21CollectiveEpilogueFwdINS6_IJSA_SC_SB_EEES9_SE_SG_Li384ELb1ELb1ELb1ELb0EEENS1_36VarlenDynamicPersistentTileSchedulerILi192ELi144ELi384ELi128ELb1ELb1ELb1ELb0ELb1ELb1EEEEEEEEEvNT_6ParamsE,"ax",@progbits
	.align	128
.text._ZN7cutlass13device_kernelIN5flash11enable_sm90INS1_16FlashAttnFwdSm90INS1_25CollectiveMainloopFwdSm90ILi2EN4cute5tupleIJNS5_1CILi1EEES8_S8_EEENS6_IJNS7_ILi192EEENS7_ILi144EEENS7_ILi96EEEEEELi96ENS_6half_tEfNS_4arch4Sm90ELb0ELb0ELb0ELb1ELb0ELb0ELb0ELb0ELb1ELb1ELb1ELb0EEENS1_21CollectiveEpilogueFwdINS6_IJSA_SC_SB_EEES9_SE_SG_Li384ELb1ELb1ELb1ELb0EEENS1_36VarlenDynamicPersistentTileSchedulerILi192ELi144ELi384ELi128ELb1ELb1ELb1ELb0ELb1ELb1EEEEEEEEEvNT_6ParamsE:
        .type           _ZN7cutlass13device_kernelIN5flash11enable_sm90INS1_16FlashAttnFwdSm90INS1_25CollectiveMainloopFwdSm90ILi2EN4cute5tupleIJNS5_1CILi1EEES8_S8_EEENS6_IJNS7_ILi192EEENS7_ILi144EEENS7_ILi96EEEEEELi96ENS_6half_tEfNS_4arch4Sm90ELb0ELb0ELb0ELb1ELb0ELb0ELb0ELb0ELb1ELb1ELb1ELb0EEENS1_21CollectiveEpilogueFwdINS6_IJSA_SC_SB_EEES9_SE_SG_Li384ELb1ELb1ELb1ELb0EEENS1_36VarlenDynamicPersistentTileSchedulerILi192ELi144ELi384ELi128ELb1ELb1ELb1ELb0ELb1ELb1EEEEEEEEEvNT_6ParamsE,@function
        .size           _ZN7cutlass13device_kernelIN5flash11enable_sm90INS1_16FlashAttnFwdSm90INS1_25CollectiveMainloopFwdSm90ILi2EN4cute5tupleIJNS5_1CILi1EEES8_S8_EEENS6_IJNS7_ILi192EEENS7_ILi144EEENS7_ILi96EEEEEELi96ENS_6half_tEfNS_4arch4Sm90ELb0ELb0ELb0ELb1ELb0ELb0ELb0ELb0ELb1ELb1ELb1ELb0EEENS1_21CollectiveEpilogueFwdINS6_IJSA_SC_SB_EEES9_SE_SG_Li384ELb1ELb1ELb1ELb0EEENS1_36VarlenDynamicPersistentTileSchedulerILi192ELi144ELi384ELi128ELb1ELb1ELb1ELb0ELb1ELb1EEEEEEEEEvNT_6ParamsE,(.L_x_14867 - _ZN7cutlass13device_kernelIN5flash11enable_sm90INS1_16FlashAttnFwdSm90INS1_25CollectiveMainloopFwdSm90ILi2EN4cute5tupleIJNS5_1CILi1EEES8_S8_EEENS6_IJNS7_ILi192EEENS7_ILi144EEENS7_ILi96EEEEEELi96ENS_6half_tEfNS_4arch4Sm90ELb0ELb0ELb0ELb1ELb0ELb0ELb0ELb0ELb1ELb1ELb1ELb0EEENS1_21CollectiveEpilogueFwdINS6_IJSA_SC_SB_EEES9_SE_SG_Li384ELb1ELb1ELb1ELb0EEENS1_36VarlenDynamicPersistentTileSchedulerILi192ELi144ELi384ELi128ELb1ELb1ELb1ELb0ELb1ELb1EEEEEEEEEvNT_6ParamsE)
        .other          _ZN7cutlass13device_kernelIN5flash11enable_sm90INS1_16FlashAttnFwdSm90INS1_25CollectiveMainloopFwdSm90ILi2EN4cute5tupleIJNS5_1CILi1EEES8_S8_EEENS6_IJNS7_ILi192EEENS7_ILi144EEENS7_ILi96EEEEEELi96ENS_6half_tEfNS_4arch4Sm90ELb0ELb0ELb0ELb1ELb0ELb0ELb0ELb0ELb1ELb1ELb1ELb0EEENS1_21CollectiveEpilogueFwdINS6_IJSA_SC_SB_EEES9_SE_SG_Li384ELb1ELb1ELb1ELb0EEENS1_36VarlenDynamicPersistentTileSchedulerILi192ELi144ELi384ELi128ELb1ELb1ELb1ELb0ELb1ELb1EEEEEEEEEvNT_6ParamsE,@"STO_CUDA_ENTRY STV_DEFAULT"
_ZN7cutlass13device_kernelIN5flash11enable_sm90INS1_16FlashAttnFwdSm90INS1_25CollectiveMainloopFwdSm90ILi2EN4cute5tupleIJNS5_1CILi1EEES8_S8_EEENS6_IJNS7_ILi192EEENS7_ILi144EEENS7_ILi96EEEEEELi96ENS_6half_tEfNS_4arch4Sm90ELb0ELb0ELb0ELb1ELb0ELb0ELb0ELb0ELb1ELb1ELb1ELb0EEENS1_21CollectiveEpilogueFwdINS6_IJSA_SC_SB_EEES9_SE_SG_Li384ELb1ELb1ELb1ELb0EEENS1_36VarlenDynamicPersistentTileSchedulerILi192ELi144ELi384ELi128ELb1ELb1ELb1ELb0ELb1ELb1EEEEEEEEEvNT_6ParamsE:
        /* <DEDUP_REMOVED lines=18> */
.L_x_9514:
[----:B------:R-:W-:Y:S05]  /*0120*/  BSYNC B0 ;  /* 0x0000000000007941 */ /* 0x000fea0003800000 */
.L_x_9513:
        /* <DEDUP_REMOVED lines=41> */
.L_x_9515:
        /* <DEDUP_REMOVED lines=22> */
.L_x_9516:
        /* <DEDUP_REMOVED lines=18> */
.L_x_9517:
        /* <DEDUP_REMOVED lines=22> */
.L_x_9518:
        /* <DEDUP_REMOVED lines=22> */
.L_x_9519:
        /* <DEDUP_REMOVED lines=8> */
.L_x_9521:
        /* <DEDUP_REMOVED lines=8> */
[----:B-1----:R-:W-:-:S03]  /*0a00*/  ULEA UR37, UR4, UR37, 0x18 ;  /* 0x0000002504257291 */ /* 0x002fc6000f8ec03f */
[----:B------:R-:W-:Y:S01]  /*0a10*/  ULDC UR4, c[0x0][0xc3c] ;  /* 0x00030f0000047ab9 */ /* 0x000fe20000000800 */
[----:B0-----:R-:W-:-:S04]  /*0a20*/  LOP3.LUT R0, R2, 0xffffff80, RZ, 0xc0, !PT ;  /* 0xffffff8002007812 */ /* 0x001fc800078ec0ff */
[----:B------:R-:W-:-:S13]  /*0a30*/  ISETP.NE.AND P0, PT, R0, 0x80, PT ;  /* 0x000000800000780c */ /* 0x000fda0003f05270 */
[----:B------:R-:W-:Y:S08]  /*0a40*/  @!P0 BAR.ARV 0x9, 0x100 ;  /* 0x0244000000008b1d */ /* 0x000ff00000002000 */
[----:B------:R-:W-:Y:S06]  /*0a50*/  BAR.SYNC.DEFER_BLOCKING 0x5, 0x200 ;  /* 0x0148000000007b1d */ /* 0x000fec0000010000 */
[----:B------:R-:W0:Y:S02]  /*0a60*/  LDS.128 R8, [UR37+0x31cd0] ;  /* 0x031cd025ff087984 */ /* 0x000e240008000c00 */
[----:B------:R-:W-:Y:S06]  /*0a70*/  BAR.ARV 0x4, 0x200 ;  /* 0x0108000000007b1d */ /* 0x000fec0000002000 */
[----:B0-----:R-:W-:-:S13]  /*0a80*/  ISETP.GE.AND P0, PT, R11, UR4, PT ;  /* 0x000000040b007c0c */ /* 0x001fda000bf06270 */
        /* <DEDUP_REMOVED lines=9> */
[----:B------:R-:W-:-:S02]  /*0b20*/  LEA.HI R2, R0, R15, RZ, 0x4 ;  /* 0x0000000f00027211 */ /* 0x000fc400078f20ff */
[----:B------:R-:W-:Y:S02]  /*0b30*/  LEA.HI R7, R0, R15, RZ, 0x5 ;  /* 0x0000000f00077211 */ /* 0x000fe400078f28ff */
[----:B------:R-:W-:Y:S02]  /*0b40*/  SHF.R.S32.HI R5, RZ, 0x4, R2 ;  /* 0x00000004ff057819 */ /* 0x000fe40000011402 */
[----:B------:R-:W-:Y:S02]  /*0b50*/  SHF.R.S32.HI R10, RZ, 0x5, R7 ;  /* 0x00000005ff0a7819 */ /* 0x000fe40000011407 */
[----:B------:R-:W-:-:S04]  /*0b60*/  LEA.HI R4, R2, R5, RZ, 0x1 ;  /* 0x0000000502047211 */ /* 0x000fc800078f08ff */
[----:B------:R-:W-:-:S05]  /*0b70*/  LOP3.LUT R6, R4, 0x1ffffffe, RZ, 0xc0, !PT ;  /* 0x1ffffffe04067812 */ /* 0x000fca00078ec0ff */
[----:B------:R-:W-:Y:S01]  /*0b80*/  IMAD.IADD R6, R5, 0x1, -R6 ;  /* 0x0000000105067824 */ /* 0x000fe200078e0a06 */
[----:B--2---:R-:W-:Y:S02]  /*0b90*/  R2UR UR4, R3 ;  /* 0x00000000030472ca */ /* 0x004fe400000e0000 */
[----:B------:R-:W-:Y:S02]  /*0ba0*/  LOP3.LUT R3, R2, 0xfffffff0, RZ, 0xc0, !PT ;  /* 0xfffffff002037812 */ /* 0x000fe400078ec0ff */
[CC--:B------:R-:W-:Y:S02]  /*0bb0*/  LEA.HI R2, R0.reuse, R15.reuse, RZ, 0x7 ;  /* 0x0000000f00027211 */ /* 0x0c0fe400078f38ff */
[----:B------:R-:W-:Y:S01]  /*0bc0*/  LEA.HI R0, R0, R15, RZ, 0x2 ;  /* 0x0000000f00007211 */ /* 0x000fe200078f10ff */
[C---:B------:R-:W-:Y:S01]  /*0bd0*/  IMAD.IADD R3, R15.reuse, 0x1, -R3 ;  /* 0x000000010f037824 */ /* 0x040fe200078e0a03 */
[----:B------:R-:W-:Y:S02]  /*0be0*/  LOP3.LUT R8, R2, 0xffffff80, RZ, 0xc0, !PT ;  /* 0xffffff8002087812 */ /* 0x000fe400078ec0ff */
[----:B------:R-:W-:Y:S01]  /*0bf0*/  SHF.R.S32.HI R16, RZ, 0x7, R2 ;  /* 0x00000007ff107819 */ /* 0x000fe20000011402 */
[--C-:B------:R-:W-:Y:S01]  /*0c00*/  IMAD R12, R10, 0x10, R3.reuse ;  /* 0x000000100a0c7824 */ /* 0x100fe200078e0203 */
[----:B------:R-:W-:Y:S01]  /*0c10*/  SHF.R.S32.HI R4, RZ, 0x1f, R3 ;  /* 0x0000001fff047819 */ /* 0x000fe20000011403 */
[C---:B------:R-:W-:Y:S01]  /*0c20*/  IMAD.IADD R14, R15.reuse, 0x1, -R8 ;  /* 0x000000010f0e7824 */ /* 0x040fe200078e0a08 */
[----:B------:R-:W-:Y:S01]  /*0c30*/  LOP3.LUT R157, R0, 0xfffffffc, RZ, 0xc0, !PT ;  /* 0xfffffffc009d7812 */ /* 0x000fe200078ec0ff */
[----:B------:R-:W-:Y:S01]  /*0c40*/  IMAD.HI R2, R16, 0x55555556, RZ ;  /* 0x5555555610027827 */ /* 0x000fe200078e02ff */
[CC--:B------:R-:W-:Y:S01]  /*0c50*/  LEA.HI R5, R4.reuse, R3.reuse, RZ, 0x3 ;  /* 0x0000000304057211 */ /* 0x0c0fe200078f18ff */
[----:B------:R-:W-:Y:S01]  /*0c60*/  ULOP3.LUT UR8, UR4, 0x1, URZ, 0xfc, !UPT ;  /* 0x0000000104087892 */ /* 0x000fe2000f8efc3f */
[----:B------:R-:W-:Y:S01]  /*0c70*/  LEA.HI R4, R4, R3, RZ, 0x2 ;  /* 0x0000000304047211 */ /* 0x000fe200078f10ff */
[----:B------:R-:W-:Y:S01]  /*0c80*/  IMAD.IADD R157, R15, 0x1, -R157 ;  /* 0x000000010f9d7824 */ /* 0x000fe200078e0a9d */
[----:B------:R-:W-:Y:S01]  /*0c90*/  SHF.R.S32.HI R9, RZ, 0x1f, R14 ;  /* 0x0000001fff097819 */ /* 0x000fe2000001140e */
[----:B------:R-:W-:Y:S01]  /*0ca0*/  IMAD.SHL.U32 R5, R5, 0x10, RZ ;  /* 0x0000001005057824 */ /* 0x000fe200078e00ff */
[----:B------:R-:W-:Y:S01]  /*0cb0*/  LOP3.LUT R8, R4, 0x7fffffc, RZ, 0xc0, !PT ;  /* 0x07fffffc04087812 */ /* 0x000fe200078ec0ff */
[----:B------:R-:W-:Y:S01]  /*0cc0*/  UMOV UR4, URZ ;  /* 0x0000003f00047c82 */ /* 0x000fe20008000000 */
[-C--:B------:R-:W-:Y:S01]  /*0cd0*/  LEA.HI R11, R9, R14.reuse, RZ, 0x2 ;  /* 0x0000000e090b7211 */ /* 0x080fe200078f10ff */
[----:B------:R-:W-:Y:S01]  /*0ce0*/  IMAD.SHL.U32 R17, R157, 0x8, RZ ;  /* 0x000000089d117824 */ /* 0x000fe200078e00ff */
[----:B------:R-:W-:Y:S01]  /*0cf0*/  LOP3.LUT R5, R5, 0x7fffff80, RZ, 0xc0, !PT ;  /* 0x7fffff8005057812 */ /* 0x000fe200078ec0ff */
[----:B------:R-:W-:Y:S01]  /*0d00*/  IMAD.IADD R8, R3, 0x1, -R8 ;  /* 0x0000000103087824 */ /* 0x000fe200078e0a08 */
[----:B------:R-:W-:Y:S01]  /*0d10*/  SHF.R.S32.HI R3, RZ, 0x1f, R11 ;  /* 0x0000001fff037819 */ /* 0x000fe2000001140b */
[C---:B------:R-:W-:Y:S01]  /*0d20*/  VIADD R19, R17.reuse, 0x20 ;  /* 0x0000002011137836 */ /* 0x040fe20000000000 */
[----:B------:R-:W-:Y:S01]  /*0d30*/  SHF.R.S32.HI R4, RZ, 0x2, R4 ;  /* 0x00000002ff047819 */ /* 0x000fe20000011404 */
[----:B------:R-:W-:Y:S01]  /*0d40*/  IMAD R5, R10, 0x100, R5 ;  /* 0x000001000a057824 */ /* 0x000fe200078e0205 */
[----:B------:R-:W-:Y:S01]  /*0d50*/  SHF.R.S32.HI R10, RZ, 0x2, R11 ;  /* 0x00000002ff0a7819 */ /* 0x000fe2000001140b */
[----:B------:R-:W-:Y:S01]  /*0d60*/  VIADD R23, R17, 0x40 ;  /* 0x0000004011177836 */ /* 0x000fe20000000000 */
[----:B------:R-:W-:Y:S01]  /*0d70*/  LEA.HI R9, R9, R14, RZ, 0x5 ;  /* 0x0000000e09097211 */ /* 0x000fe200078f28ff */
[----:B------:R-:W-:Y:S01]  /*0d80*/  IMAD R7, R8, 0x10, R5 ;  /* 0x0000001008077824 */ /* 0x000fe200078e0205 */
[----:B------:R-:W-:Y:S01]  /*0d90*/  LEA.HI R5, R3, R10, RZ, 0x3 ;  /* 0x0000000a03057211 */ /* 0x000fe200078f18ff */
[----:B------:R-:W-:Y:S01]  /*0da0*/  IMAD.SHL.U32 R4, R4, 0x40, RZ ;  /* 0x0000004004047824 */ /* 0x000fe200078e00ff */
[----:B------:R-:W-:Y:S01]  /*0db0*/  SHF.R.S32.HI R9, RZ, 0x5, R9 ;  /* 0x00000005ff097819 */ /* 0x000fe20000011409 */
[----:B------:R-:W-:Y:S01]  /*0dc0*/  IMAD.SHL.U32 R3, R6, 0x8, RZ ;  /* 0x0000000806037824 */ /* 0x000fe200078e00ff */
[----:B------:R-:W-:-:S02]  /*0dd0*/  LOP3.LUT R13, R5, 0xfffffff8, RZ, 0xc0, !PT ;  /* 0xfffffff8050d7812 */ /* 0x000fc400078ec0ff */
[----:B------:R-:W-:Y:S02]  /*0de0*/  LEA.HI R6, R2, R2, RZ, 0x1 ;  /* 0x0000000202067211 */ /* 0x000fe400078f08ff */
[----:B------:R-:W-:Y:S01]  /*0df0*/  LOP3.LUT R4, R4, 0x40, RZ, 0xc0, !PT ;  /* 0x0000004004047812 */ /* 0x000fe200078ec0ff */
[----:B------:R-:W-:Y:S01]  /*0e00*/  IMAD.IADD R10, R10, 0x1, -R13 ;  /* 0x000000010a0a7824 */ /* 0x000fe200078e0a0d */
[----:B------:R-:W-:Y:S01]  /*0e10*/  LOP3.LUT R11, R11, 0x7ffffffc, RZ, 0xc0, !PT ;  /* 0x7ffffffc0b0b7812 */ /* 0x000fe200078ec0ff */
[----:B------:R-:W-:Y:S01]  /*0e20*/  IMAD R6, R6, -0x3, R16 ;  /* 0xfffffffd06067824 */ /* 0x000fe200078e0210 */
[--C-:B------:R-:W-:Y:S01]  /*0e30*/  LOP3.LUT R2, R4, 0x8, R3.reuse, 0xf8, !PT ;  /* 0x0000000804027812 */ /* 0x100fe200078ef803 */
[----:B------:R-:W-:Y:S01]  /*0e40*/  IMAD R9, R9, 0x10, R10 ;  /* 0x0000001009097824 */ /* 0x000fe200078e020a */
[----:B------:R-:W-:Y:S01]  /*0e50*/  SHF.R.U32.HI R5, RZ, 0x3, R4 ;  /* 0x00000003ff057819 */ /* 0x000fe20000011604 */
[----:B------:R-:W-:Y:S02]  /*0e60*/  IMAD.U32 R3, R12, 0x20, R3 ;  /* 0x000000200c037824 */ /* 0x000fe400078e0003 */
[----:B------:R-:W-:Y:S01]  /*0e70*/  IMAD R4, R6, 0x40, R9 ;  /* 0x0000004006047824 */ /* 0x000fe200078e0209 */
[----:B------:R-:W-:Y:S01]  /*0e80*/  LOP3.LUT R2, R2, R5, RZ, 0x3c, !PT ;  /* 0x0000000502027212 */ /* 0x000fe200078e3cff */
[----:B------:R-:W-:Y:S01]  /*0e90*/  IMAD.U32 R5, RZ, RZ, UR8 ;  /* 0x00000008ff057e24 */ /* 0x000fe2000f8e00ff */
[----:B------:R0:W-:Y:S01]  /*0ea0*/  STL [R1+0x44], R3 ;  /* 0x0000440301007387 */ /* 0x0001e20000100800 */
[----:B------:R-:W-:-:S02]  /*0eb0*/  IMAD.U32 R6, RZ, RZ, UR4 ;  /* 0x00000004ff067e24 */ /* 0x000fc4000f8e00ff */
[----:B------:R-:W-:Y:S01]  /*0ec0*/  IMAD.IADD R11, R14, 0x1, -R11 ;  /* 0x000000010e0b7824 */ /* 0x000fe200078e0a0b */
[----:B------:R-:W-:Y:S01]  /*0ed0*/  STL [R1+0x3c], R4 ;  /* 0x00003c0401007387 */ /* 0x000fe20000100800 */
[----:B------:R-:W-:Y:S02]  /*0ee0*/  IMAD.IADD R2, R2, 0x1, R7 ;  /* 0x0000000102027824 */ /* 0x000fe400078e0207 */
[----:B------:R-:W-:Y:S01]  /*0ef0*/  IMAD.SHL.U32 R156, R11, 0x2, RZ ;  /* 0x000000020b9c7824 */ /* 0x000fe200078e00ff */
[----:B------:R1:W-:Y:S01]  /*0f00*/  STL [R1+0x48], R5 ;  /* 0x0000480501007387 */ /* 0x0003e20000100800 */
[----:B0-----:R-:W-:Y:S02]  /*0f10*/  LEA.HI R3, R157, R157, RZ, 0x1 ;  /* 0x0000009d9d037211 */ /* 0x001fe400078f08ff */
[C---:B------:R-:W-:Y:S01]  /*0f20*/  VIADD R154, R156.reuse, 0x8 ;  /* 0x000000089c9a7836 */ /* 0x040fe20000000000 */
[----:B------:R0:W-:Y:S01]  /*0f30*/  STL [R1+0x10], R6 ;  /* 0x0000100601007387 */ /* 0x0001e20000100800 */
[----:B------:R-:W-:Y:S01]  /*0f40*/  VIADD R153, R156, 0x10 ;  /* 0x000000109c997836 */ /* 0x000fe20000000000 */
[----:B------:R-:W-:Y:S01]  /*0f50*/  LEA R2, R2, UR37, 0x1 ;  /* 0x0000002502027c11 */ /* 0x000fe2000f8e08ff */
[----:B------:R-:W-:-:S02]  /*0f60*/  VIADD R152, R156, 0x18 ;  /* 0x000000189c987836 */ /* 0x000fc40000000000 */
[C---:B------:R-:W-:Y:S01]  /*0f70*/  VIADD R151, R156.reuse, 0x20 ;  /* 0x000000209c977836 */ /* 0x040fe20000000000 */
[----:B-1----:R-:W-:Y:S01]  /*0f80*/  SHF.R.S32.HI R5, RZ, 0x2, R0 ;  /* 0x00000002ff057819 */ /* 0x002fe20000011400 */
[C---:B------:R-:W-:Y:S01]  /*0f90*/  VIADD R150, R156.reuse, 0x28 ;  /* 0x000000289c967836 */ /* 0x040fe20000000000 */
[----:B------:R-:W-:Y:S01]  /*0fa0*/  LOP3.LUT R0, R3, 0x1ffffffe, RZ, 0xc0, !PT ;  /* 0x1ffffffe03007812 */ /* 0x000fe200078ec0ff */
        /* <DEDUP_REMOVED lines=9> */
[----:B0-----:R-:W-:Y:S01]  /*1040*/  SHF.R.S32.HI R6, RZ, 0x1f, R152 ;  /* 0x0000001fff067819 */ /* 0x001fe20000011498 */
[C---:B------:R-:W-:Y:S01]  /*1050*/  VIADD R146, R156.reuse, 0x48 ;  /* 0x000000489c927836 */ /* 0x040fe20000000000 */
[----:B------:R-:W-:Y:S01]  /*1060*/  SHF.R.S32.HI R5, RZ, 0x1f, R151 ;  /* 0x0000001fff057819 */ /* 0x000fe20000011497 */
[C---:B------:R-:W-:Y:S01]  /*1070*/  VIADD R145, R156.reuse, 0x50 ;  /* 0x000000509c917836 */ /* 0x040fe20000000000 */
[----:B------:R0:W-:Y:S01]  /*1080*/  STL [R1+0x40], R0 ;  /* 0x0000400001007387 */ /* 0x0001e20000100800 */
[----:B------:R-:W-:Y:S01]  /*1090*/  VIADD R144, R156, 0x58 ;  /* 0x000000589c907836 */ /* 0x000fe20000000000 */
[----:B------:R-:W-:-:S02]  /*10a0*/  SHF.R.S32.HI R3, RZ, 0x1f, R150 ;  /* 0x0000001fff037819 */ /* 0x000fc40000011496 */
[----:B------:R-:W-:Y:S02]  /*10b0*/  SHF.R.S32.HI R6, RZ, 0x1f, R149 ;  /* 0x0000001fff067819 */ /* 0x000fe40000011495 */
[----:B------:R-:W-:Y:S02]  /*10c0*/  SHF.R.S32.HI R5, RZ, 0x1f, R148 ;  /* 0x0000001fff057819 */ /* 0x000fe40000011494 */
[----:B------:R-:W-:Y:S02]  /*10d0*/  SHF.R.S32.HI R3, RZ, 0x1f, R147 ;  /* 0x0000001fff037819 */ /* 0x000fe40000011493 */
[----:B------:R-:W-:Y:S02]  /*10e0*/  SHF.R.S32.HI R6, RZ, 0x1f, R146 ;  /* 0x0000001fff067819 */ /* 0x000fe40000011492 */
[----:B------:R-:W-:Y:S02]  /*10f0*/  SHF.R.S32.HI R5, RZ, 0x1f, R145 ;  /* 0x0000001fff057819 */ /* 0x000fe40000011491 */
[----:B0-----:R-:W-:-:S07]  /*1100*/  SHF.R.S32.HI R3, RZ, 0x1f, R144 ;  /* 0x0000001fff037819 */ /* 0x001fce0000011490 */
.L_x_9559:
[----:B------:R-:W-:Y:S01]  /*1110*/  ULDC.64 UR8, c[0x0][0xc88] ;  /* 0x0003220000087ab9 */ /* 0x000fe20000000a00 */
[----:B------:R-:W-:Y:S01]  /*1120*/  ULDC.64 UR12, c[0x0][0x208] ;  /* 0x00008200000c7ab9 */ /* 0x000fe20000000a00 */
[----:B------:R-:W-:Y:S01]  /*1130*/  UIMAD.WIDE UR8, UR7, 0x4, UR8 ;  /* 0x00000004070878a5 */ /* 0x000fe2000f8e0208 */
[----:B------:R-:W-:Y:S02]  /*1140*/  ULDC.64 UR10, c[0x0][0xa20] ;  /* 0x00028800000a7ab9 */ /* 0x000fe40000000a00 */
[----:B------:R-:W-:-:S03]  /*1150*/  ULDC UR7, c[0x0][0x2f0] ;  /* 0x0000bc0000077ab9 */ /* 0x000fc60000000800 */
[----:B01----:R-:W-:Y:S02]  /*1160*/  IMAD.U32 R4, RZ, RZ, UR8 ;  /* 0x00000008ff047e24 */ /* 0x003fe4000f8e00ff */
[----:B--2-4-:R-:W-:Y:S01]  /*1170*/  IMAD.U32 R5, RZ, RZ, UR9 ;  /* 0x00000009ff057e24 */ /* 0x014fe2000f8e00ff */
        /* <DEDUP_REMOVED lines=24> */
[----:B------:R-:W2:Y:S04]  /*1300*/  @P0 LDG.E R4, desc[UR12][R4.64] ;  /* 0x0000000c04040981 */ /* 0x000ea8000c1e1900 */
[----:B---3--:R-:W3:Y:S01]  /*1310*/  @P1 LDG.E R6, desc[UR12][R6.64] ;  /* 0x0000000c06061981 */ /* 0x008ee2000c1e1900 */
[----:B0-----:R-:W-:Y:S01]  /*1320*/  IMAD.U32 R3, RZ, RZ, UR6 ;  /* 0x00000006ff037e24 */ /* 0x001fe2000f8e00ff */
[----:B------:R-:W-:-:S02]  /*1330*/  UISETP.NE.U32.AND UP0, UPT, UR8, URZ, UPT ;  /* 0x0000003f0800728c */ /* 0x000fc4000bf05070 */
[----:B------:R-:W-:Y:S02]  /*1340*/  ULOP3.LUT UR6, UR5, 0xffff, URZ, 0xc0, !UPT ;  /* 0x0000ffff05067892 */ /* 0x000fe4000f8ec03f */
[----:B------:R0:W-:Y:S01]  /*1350*/  STL [R1], R3 ;  /* 0x0000000301007387 */ /* 0x0001e20000100800 */
[----:B------:R-:W-:Y:S01]  /*1360*/  UISETP.NE.AND.EX UP0, UPT, UR9, URZ, UPT, UP0 ;  /* 0x0000003f0900728c */ /* 0x000fe2000bf05300 */
[----:B------:R-:W-:Y:S02]  /*1370*/  UMOV UR38, URZ ;  /* 0x0000003f00267c82 */ /* 0x000fe40008000000 */
[----:B------:R-:W-:Y:S01]  /*1380*/  IMAD.U32 R155, RZ, RZ, UR6 ;  /* 0x00000006ff9b7e24 */ /* 0x000fe2000f8e00ff */
[----:B------:R-:W-:Y:S02]  /*1390*/  USEL UR4, UR4, 0x1, UP0 ;  /* 0x0000000104047887 */ /* 0x000fe40008000000 */
[----:B------:R-:W-:Y:S02]  /*13a0*/  ULOP3.LUT UR6, UR5, 0xff0000, URZ, 0xc0, !UPT ;  /* 0x00ff000005067892 */ /* 0x000fe4000f8ec03f */
[----:B------:R-:W-:-:S02]  /*13b0*/  UIMAD UR4, UR4, UR7, URZ ;  /* 0x00000007040472a4 */ /* 0x000fc4000f8e023f */
[----:B------:R-:W-:Y:S01]  /*13c0*/  ULOP3.LUT UR7, UR5, 0xff000000, URZ, 0xc0, !UPT ;  /* 0xff00000005077892 */ /* 0x000fe2000f8ec03f */
[----:B--2---:R-:W-:-:S04]  /*13d0*/  @P0 R2UR UR38, R4 ;  /* 0x00000000042602ca */ /* 0x004fc800000e0000 */
[----:B---3--:R-:W-:Y:S01]  /*13e0*/  @P1 R2UR UR4, R6 ;  /* 0x00000000060412ca */ /* 0x008fe200000e0000 */
[----:B0-----:R-:W-:-:S14]  /*13f0*/  @P1 BRA `(.L_x_9522) ;  /* 0x00000000003c1947 */ /* 0x001fdc0003800000 */
        /* <DEDUP_REMOVED lines=15> */
.L_x_9522:
        /* <DEDUP_REMOVED lines=52> */
.L_x_9523:
        /* <DEDUP_REMOVED lines=20> */
[----:B------:R-:W-:Y:S01]  /*1970*/  IMAD.MOV.U32 R3, RZ, RZ, RZ ;  /* 0x000000ffff037224 */ /* 0x000fe200078e00ff */
[----:B------:R-:W-:Y:S02]  /*1980*/  CS2R R44, SRZ ;  /* 0x00000000002c7805 */ /* 0x000fe4000001ff00 */
[----:B------:R-:W-:-:S02]  /*1990*/  CS2R R42, SRZ ;  /* 0x00000000002a7805 */ /* 0x000fc4000001ff00 */
[----:B------:R-:W-:Y:S02]  /*19a0*/  R2UR UR40, R0 ;  /* 0x00000000002872ca */ /* 0x000fe400000e0000 */
        /* <DEDUP_REMOVED lines=9> */
[----:B------:R-:W-:-:S06]  /*1a40*/  UISETP.GT.AND UP0, UPT, UR40, UR61, UPT ;  /* 0x0000003d2800728c */ /* 0x000fcc000bf04270 */
[----:B------:R-:W-:-:S13]  /*1a50*/  PLOP3.LUT P1, PT, PT, PT, UP0, 0x80, 0x0 ;  /* 0x000000000000781c */ /* 0x000fda0003f2f008 */
[----:B------:R-:W-:Y:S05]  /*1a60*/  @!P1 BRA `(.L_x_9524) ;  /* 0x0000007c00749947 */ /* 0x000fea0003800000 */
[----:B------:R-:W0:Y:S02]  /*1a70*/  S2R R4, SR_TID.X ;  /* 0x0000000000047919 */ /* 0x000e240000002100 */
[----:B0-----:R-:W-:-:S05]  /*1a80*/  VIADD R5, R4, 0xffffff80 ;  /* 0xffffff8004057836 */ /* 0x001fca0000000000 */
[----:B------:R-:W-:-:S04]  /*1a90*/  SHF.R.S32.HI R4, RZ, 0x1f, R5 ;  /* 0x0000001fff047819 */ /* 0x000fc80000011405 */
[----:B------:R-:W-:-:S04]  /*1aa0*/  LEA.HI R4, R4, R5, RZ, 0x7 ;  /* 0x0000000504047211 */ /* 0x000fc800078f38ff */
[----:B------:R-:W-:-:S05]  /*1ab0*/  SHF.R.S32.HI R4, RZ, 0x7, R4 ;  /* 0x00000007ff047819 */ /* 0x000fca0000011404 */
[----:B------:R-:W0:Y:S02]  /*1ac0*/  SHFL.IDX PT, R0, R4, RZ, 0x1f ;  /* 0x00001fff04007589 */ /* 0x000e2400000e0000 */
[----:B0-----:R-:W-:-:S13]  /*1ad0*/  R2UR UR6, R0 ;  /* 0x00000000000672ca */ /* 0x001fda00000e0000 */
[----:B------:R-:W-:Y:S02]  /*1ae0*/  UIMAD.WIDE UR4, UR6, 0x55555556, URZ ;  /* 0x55555556060478a5 */ /* 0x000fe4000f8e023f */
[----:B------:R-:W-:Y:S02]  /*1af0*/  IMAD.U32 R16, RZ, RZ, UR6 ;  /* 0x00000006ff107e24 */ /* 0x000fe4000f8e00ff */
[----:B------:R-:W-:Y:S02]  /*1b00*/  ULEA.HI UR41, UR5, UR5, URZ, 0x1 ;  /* 0x0000000505297291 */ /* 0x000fe4000f8f083f */
[----:B------:R-:W-:Y:S02]  /*1b10*/  UIADD3 UR5, UR37, 0x24300, URZ ;  /* 0x0002430025057890 */ /* 0x000fe4000fffe03f */
[----:B------:R-:W-:Y:S02]  /*1b20*/  UIMAD UR41, UR41, -0x3, UR6 ;  /* 0xfffffffd292978a4 */ /* 0x000fe4000f8e0206 */
[----:B------:R-:W-:-:S02]  /*1b30*/  ULOP3.LUT UP0, URZ, UR5, 0x9f, URZ, 0xc0, !UPT ;  /* 0x0000009f053f7892 */ /* 0x000fc4000f80c03f */
[----:B------:R-:W-:-:S04]  /*1b40*/  ULEA UR4, UR41, UR5, 0xb ;  /* 0x0000000529047291 */ /* 0x000fc8000f8e583f */
[----:B------:R-:W-:Y:S01]  /*1b50*/  PLOP3.LUT P0, PT, PT, PT, UP0, 0x80, 0x0 ;  /* 0x000000000000781c */ /* 0x000fe20003f0f008 */
[----:B------:R-:W-:-:S04]  /*1b60*/  USHF.R.U32.HI UR4, URZ, 0x4, UR4 ;  /* 0x000000043f047899 */ /* 0x000fc80008011604 */
[----:B------:R-:W-:-:S08]  /*1b70*/  ULOP3.LUT UR60, UR4, 0x3fff, URZ, 0xc0, !UPT ;  /* 0x00003fff043c7892 */ /* 0x000fd0000f8ec03f */
        /* <DEDUP_REMOVED lines=17> */
.L_x_9525:
[----:B------:R-:W2:Y:S04]  /*1c90*/  LDL R21, [R1+0x10] ;  /* 0x0000100001157983 */ /* 0x000ea80000100800 */
[----:B------:R-:W3:Y:S01]  /*1ca0*/  LDL R20, [R1+0x48] ;  /* 0x0000480001147983 */ /* 0x000ee20000100800 */
        /* <DEDUP_REMOVED lines=11> */
.L_x_9684:
[----:B------:R-:W-:Y:S05]  /*1d60*/  @!P0 BRA `(.L_x_9527) ;  /* 0x0000000000048947 */ /* 0x000fea0003800000 */
[----:B------:R-:W-:Y:S01]  /*1d70*/  BPT.TRAP 0x1 ;  /* 0x000000040000795c */ /* 0x000fe20000300000 */
.L_x_9527:
[----:B0-----:R-:W-:Y:S02]  /*1d80*/  IMAD.U32 R3, RZ, RZ, UR36 ;  /* 0x00000024ff037e24 */ /* 0x001fe4000f8e00ff */
[----:B------:R-:W-:-:S03]  /*1d90*/  IMAD.U32 R0, RZ, RZ, UR39 ;  /* 0x00000027ff007e24 */ /* 0x000fc6000f8e00ff */
[----:B------:R-:W-:Y:S02]  /*1da0*/  LEA R3, R3, UR37, 0x3 ;  /* 0x0000002503037c11 */ /* 0x000fe4000f8e18ff */
[----:B------:R-:W-:-:S04]  /*1db0*/  SHF.L.U32 R0, R0, 0x1f, RZ ;  /* 0x0000001f00007819 */ /* 0x000fc800000006ff */
[----:B------:R0:W1:Y:S01]  /*1dc0*/  SYNCS.PHASECHK.TRANS64.TRYWAIT P2, [R3+URZ+0x31c30], R0 ;  /* 0x031c3000030075a7 */ /* 0x000062000804017f */
[----:B------:R-:W-:Y:S05]  /*1dd0*/  @!P0 BRA `(.L_x_9528) ;  /* 0x0000000000048947 */ /* 0x000fea0003800000 */
[----:B------:R-:W-:Y:S01]  /*1de0*/  BPT.TRAP 0x1 ;  /* 0x000000040000795c */ /* 0x000fe20000300000 */
.L_x_9528:
[----:B------:R-:W2:Y:S01]  /*1df0*/  S2R R4, SR_TID.X ;  /* 0x0000000000047919 */ /* 0x000ea20000002100 */
[----:B------:R-:W-:Y:S01]  /*1e00*/  IMAD.MOV.U32 R71, RZ, RZ, RZ ;  /* 0x000000ffff477224 */ /* 0x000fe200078e00ff */
[----:B--2---:R-:W-:Y:S01]  /*1e10*/  LOP3.LUT P1, RZ, R4, 0x7f, RZ, 0xc0, !PT ;  /* 0x0000007f04ff7812 */ /* 0x004fe2000782c0ff */
[----:B-1----:R-:W-:-:S12]  /*1e20*/  @P2 BRA `(.L_x_9529) ;  /* 0x0000000000082947 */ /* 0x002fd80003800000 */
[----:B------:R-:W1:Y:S02]  /*1e30*/  SYNCS.PHASECHK.TRANS64.TRYWAIT P2, [R3+URZ+0x31c30], R0 ;  /* 0x031c3000030075a7 */ /* 0x000e64000804017f */
[----:B-1----:R-:W-:Y:S05]  /*1e40*/  @!P2 BRA `(.L_x_9530) ;  /* 0x0000010c00a4a947 */ /* 0x002fea0003800000 */
.L_x_9529:
[----:B------:R-:W-:Y:S05]  /*1e50*/  WARPSYNC.ALL ;  /* 0x0000000000007948 */ /* 0x000fea0003800000 */
[----:B------:R-:W-:Y:S01]  /*1e60*/  UIADD3 UR4, UR37, 0x16a00, URZ ;  /* 0x00016a0025047890 */ /* 0x000fe2000fffe03f */
[----:B------:R-:W-:Y:S01]  /*1e70*/  WARPGROUP.ARRIVE ;  /* 0x00000000000079c5 */ /* 0x000fe20000000000 */
[----:B------:R-:W-:Y:S01]  /*1e80*/  ULEA UR41, UR41, UR37, 0xc ;  /* 0x0000002529297291 */ /* 0x000fe2000f8e603f */
[----:B------:R-:W-:Y:S01]  /*1e90*/  IMAD.U32 R7, RZ, RZ, UR38 ;  /* 0x00000026ff077e24 */ /* 0x000fe2000f8e00ff */
[----:B------:R-:W-:Y:S01]  /*1ea0*/  USHF.R.U32.HI UR4, URZ, 0x4, UR4 ;  /* 0x000000043f047899 */ /* 0x000fe20008011604 */
[----:B------:R-:W-:Y:S01]  /*1eb0*/  IMAD.U32 R9, RZ, RZ, UR40 ;  /* 0x00000028ff097e24 */ /* 0x000fe2000f8e00ff */
[----:B------:R-:W-:Y:S01]  /*1ec0*/  UIADD3 UR41, UR41, 0xda00, URZ ;  /* 0x0000da0029297890 */ /* 0x000fe2000fffe03f */
[----:B------:R-:W-:Y:S01]  /*1ed0*/  P2R R6, PR, RZ, 0x2 ;  /* 0x00000002ff067803 */ /* 0x000fe20000000000 */
[----:B------:R-:W-:Y:S01]  /*1ee0*/  ULOP3.LUT UR4, UR4, 0x3fff, URZ, 0xc0, !UPT ;  /* 0x00003fff04047892 */ /* 0x000fe2000f8ec03f */
[----:B------:R-:W-:Y:S01]  /*1ef0*/  IADD3 R4, R7, 0x90, -R156 ;  /* 0x0000009007047810 */ /* 0x000fe20007ffe89c */
[----:B------:R-:W-:Y:S01]  /*1f00*/  USHF.R.U32.HI UR41, URZ, 0x4, UR41 ;  /* 0x000000043f297899 */ /* 0x000fe20008011629 */
[----:B------:R-:W-:Y:S01]  /*1f10*/  P2R R5, PR, RZ, 0x1 ;  /* 0x00000001ff057803 */ /* 0x000fe20000000000 */
[----:B------:R-:W-:-:S02]  /*1f20*/  ULOP3.LUT UR5, UR4, 0x10000, URZ, 0xfc, !UPT ;  /* 0x0001000004057892 */ /* 0x000fc4000f8efc3f */
[----:B------:R-:W-:Y:S01]  /*1f30*/  ULOP3.LUT UR6, UR41, 0x3fff, URZ, 0xc0, !UPT ;  /* 0x00003fff29067892 */ /* 0x000fe2000f8ec03f */
[----:B------:R-:W-:Y:S01]  /*1f40*/  IMAD R4, R9, -0x90, R4 ;  /* 0xffffff7009047824 */ /* 0x000fe200078e0204 */
[----:B------:R-:W-:Y:S02]  /*1f50*/  UIMAD UR4, UR36, 0x6c0, UR5 ;  /* 0x000006c0240478a4 */ /* 0x000fe4000f8e0205 */
[----:B------:R-:W-:Y:S01]  /*1f60*/  ULOP3.LUT UR6, UR6, 0x10000, URZ, 0xfc, !UPT ;  /* 0x0001000006067892 */ /* 0x000fe2000f8efc3f */
[----:B------:R-:W-:Y:S01]  /*1f70*/  UMOV UR31, 0x80000020 ;  /* 0x80000020001f7882 */ /* 0x000fe20000000000 */
[----:B------:R-:W-:Y:S01]  /*1f80*/  UMOV UR29, 0x80000020 ;  /* 0x80000020001d7882 */ /* 0x000fe20000000000 */
[----:B------:R-:W-:Y:S01]  /*1f90*/  UIADD3 UR10, UR4, 0x40, URZ ;  /* 0x00000040040a7890 */ /* 0x000fe2000fffe03f */
[C---:B------:R-:W-:Y:S01]  /*1fa0*/  ISETP.GT.AND P2, PT, R4.reuse, RZ, PT ;  /* 0x000000ff0400720c */ /* 0x040fe20003f44270 */
[----:B------:R-:W-:Y:S02]  /*1fb0*/  UMOV UR30, UR4 ;  /* 0x00000004001e7c82 */ /* 0x000fe40008000000 */
[----:B------:R-:W-:Y:S01]  /*1fc0*/  UMOV UR28, UR6 ;  /* 0x00000006001c7c82 */ /* 0x000fe20008000000 */
[----:B------:R-:W-:Y:S01]  /*1fd0*/  UMOV UR9, UR29 ;  /* 0x0000001d00097c82 */ /* 0x000fe20008000000 */
[----:B------:R-:W-:Y:S01]  /*1fe0*/  HGMMA.64x16x16.F32 R96, gdesc[UR28], RZ, !UPT, gsb0 ;  /* 0x002000001c6079f0 */ /* 0x000fe2000c0008ff */
[----:B------:R-:W-:Y:S01]  /*1ff0*/  UMOV UR8, UR28 ;  /* 0x0000001c00087c82 */ /* 0x000fe20008000000 */
[----:B------:R-:W-:Y:S01]  /*2000*/  UMOV UR11, 0x80000020 ;  /* 0x80000020000b7882 */ /* 0x000fe20000000000 */
[----:B------:R-:W-:Y:S01]  /*2010*/  UIADD3 UR7, UR4, 0xc0, URZ ;  /* 0x000000c004077890 */ /* 0x000fe2000fffe03f */
[C---:B------:R-:W-:Y:S01]  /*2020*/  ISETP.GT.AND P3, PT, R4.reuse, 0x1, PT ;  /* 0x000000010400780c */ /* 0x040fe20003f64270 */
        /* <DEDUP_REMOVED lines=9> */
[----:B------:R-:W-:Y:S01]  /*20c0*/  ISETP.GT.AND P0, PT, R4, 0x70, PT ;  /* 0x000000700400780c */ /* 0x000fe20003f04270 */
        /* <DEDUP_REMOVED lines=11> */
[----:B------:R-:W-:-:S04]  /*2180*/  UIADD3 UR38, UR40, -0x2, URZ ;  /* 0xfffffffe28267890 */ /* 0x000fc8000fffe03f */
[----:B------:R-:W-:Y:S01]  /*2190*/  UISETP.GE.AND UP0, UPT, UR38, UR61, UPT ;  /* 0x0000003d2600728c */ /* 0x000fe2000bf06270 */
        /* <DEDUP_REMOVED lines=60> */
[----:B------:R-:W-:Y:S01]  /*2560*/  UMOV UR10, UR14 ;  /* 0x0000000e000a7c82 */ /* 0x000fe20008000000 */
[----:B------:R-:W-:Y:S01]  /*2570*/  UMOV UR11, 0x80000020 ;  /* 0x80000020000b7882 */ /* 0x000fe20000000000 */
        /* <DEDUP_REMOVED lines=218> */
[----:B01----:R-:W-:Y:S02]  /*3320*/  FMNMX.FTZ R0, R100, R7, !PT ;  /* 0x0000000764007209 */ /* 0x003fe40007810000 */
        /* <DEDUP_REMOVED lines=57> */
[----:B------:R-:W-:Y:S01]  /*36c0*/  UIADD3 UR6, UR4, 0x642, URZ ;  /* 0x0000064204067890 */ /* 0x000fe2000fffe03f */
        /* <DEDUP_REMOVED lines=75> */
[----:B------:R-:W-:Y:S02]  /*3b80*/  P2R R10, PR, RZ, 0x4 ;  /* 0x00000004ff0a7803 */ /* 0x000fe40000000000 */
[----:B------:R-:W-:Y:S01]  /*3b90*/  P2R R12, PR, RZ, 0x2 ;  /* 0x00000002ff0c7803 */ /* 0x000fe20000000000 */
[----:B------:R-:W-:Y:S02]  /*3ba0*/  WARPGROUP.DEPBAR.LE gsb0, 0x0 ;  /* 0x00008000000079c5 */ /* 0x000fe40000010000 */
[----:B------:R-:W-:Y:S01]  /*3bb0*/  WARPGROUP.ARRIVE ;  /* 0x00000000000079c5 */ /* 0x000fe20000000000 */
[----:B------:R-:W-:-:S02]  /*3bc0*/  FSEL R32, R32, -INF , P0 ;  /* 0xff80000020207808 */ /* 0x000fc40000000000 */
[----:B------:R-:W-:Y:S02]  /*3bd0*/  ISETP.GT.AND P0, PT, R4, 0x78, PT ;  /* 0x000000780400780c */ /* 0x000fe40003f04270 */
[----:B------:R-:W-:Y:S01]  /*3be0*/  FSEL R33, R33, -INF , P1 ;  /* 0xff80000021217808 */ /* 0x000fe20000800000 */
[----:B------:R-:W-:Y:S01]  /*3bf0*/  HGMMA.64x16x16.F32 R24, gdesc[UR24], R24, gsb0 ;  /* 0x00200000181879f0 */ /* 0x000fe20008000818 */
[----:B------:R-:W-:Y:S02]  /*3c00*/  FMNMX.FTZ R0, R32, R7, !PT ;  /* 0x0000000720007209 */ /* 0x000fe40007810000 */
[----:B------:R-:W-:Y:S02]  /*3c10*/  FSEL R36, R36, -INF , P0 ;  /* 0xff80000024247808 */ /* 0x000fe40000000000 */
[----:B------:R-:W-:Y:S02]  /*3c20*/  FMNMX.FTZ R7, R33, R0, !PT ;  /* 0x0000000021077209 */ /* 0x000fe40007810000 */
[----:B------:R-:W-:-:S02]  /*3c30*/  FSEL R37, R37, -INF , P2 ;  /* 0xff80000025257808 */ /* 0x000fc40001000000 */
[----:B------:R-:W-:Y:S02]  /*3c40*/  FMNMX.FTZ R0, R36, R7, !PT ;  /* 0x0000000724007209 */ /* 0x000fe40007810000 */
[----:B------:R-:W-:Y:S02]  /*3c50*/  P2R R11, PR, RZ, 0x1 ;  /* 0x00000001ff0b7803 */ /* 0x000fe40000000000 */
[----:B------:R-:W-:Y:S02]  /*3c60*/  FMNMX.FTZ R7, R37, R0, !PT ;  /* 0x0000000025077209 */ /* 0x000fe40007810000 */
[C---:B------:R-:W-:Y:S02]  /*3c70*/  ISETP.GT.AND P0, PT, R4.reuse, 0x69, PT ;  /* 0x000000690400780c */ /* 0x040fe40003f04270 */
[----:B------:R-:W-:Y:S02]  /*3c80*/  ISETP.GT.AND P1, PT, R4, 0x70, PT ;  /* 0x000000700400780c */ /* 0x000fe40003f24270 */
[----:B------:R-:W-:-:S02]  /*3c90*/  FSEL R47, R47, -INF , P0 ;  /* 0xff8000002f2f7808 */ /* 0x000fc40000000000 */
[----:B------:R-:W-:Y:S02]  /*3ca0*/  FSEL R34, R34, -INF , P1 ;  /* 0xff80000022227808 */ /* 0x000fe40000800000 */
[----:B------:R-:W-:Y:S02]  /*3cb0*/  ISETP.NE.AND P1, PT, R12, RZ, PT ;  /* 0x000000ff0c00720c */ /* 0x000fe40003f25270 */
[----:B------:R-:W-:Y:S02]  /*3cc0*/  ISETP.NE.AND P0, PT, R11, RZ, PT ;  /* 0x000000ff0b00720c */ /* 0x000fe40003f05270 */
[----:B------:R-:W-:Y:S02]  /*3cd0*/  FSEL R35, R35, -INF , P1 ;  /* 0xff80000023237808 */ /* 0x000fe40000800000 */
[----:B------:R-:W-:Y:S02]  /*3ce0*/  FSEL R38, R38, -INF , P0 ;  /* 0xff80000026267808 */ /* 0x000fe40000000000 */
[----:B------:R-:W-:-:S02]  /*3cf0*/  ISETP.NE.AND P1, PT, R6, RZ, PT ;  /* 0x000000ff0600720c */ /* 0x000fc40003f25270 */
[----:B------:R-:W-:-:S11]  /*3d00*/  ISETP.NE.AND P0, PT, R5, RZ, PT ;  /* 0x000000ff0500720c */ /* 0x000fd60003f05270 */
        /* <DEDUP_REMOVED lines=13> */
[----:B------:R-:W0:Y:S01]  /*3de0*/  SHFL.BFLY PT, R0, R7, 0x2, 0x1f ;  /* 0x0c401f0007007f89 */ /* 0x000e2200000e0000 */
[----:B------:R-:W-:-:S02]  /*3df0*/  FSEL R31, R31, -INF , P6 ;  /* 0xff8000001f1f7808 */ /* 0x000fc40003000000 */
[----:B0-----:R-:W-:-:S05]  /*3e00*/  FMNMX.FTZ R8, R7, R0, !PT ;  /* 0x0000000007087209 */ /* 0x001fca0007810000 */
[----:B------:R-:W0:Y:S02]  /*3e10*/  SHFL.BFLY PT, R9, R8, 0x1, 0x1f ;  /* 0x0c201f0008097f89 */ /* 0x000e2400000e0000 */
[----:B0-----:R-:W-:-:S04]  /*3e20*/  FMNMX.FTZ R0, R8, R9, !PT ;  /* 0x0000000908007209 */ /* 0x001fc80007810000 */
        /* <DEDUP_REMOVED lines=49> */
[----:B------:R-:W-:Y:S01]  /*4140*/  FFMA.FTZ R40, R40, UR10, -R4 ;  /* 0x0000000a28287c23 */ /* 0x000fe20008010804 */
[----:B------:R-:W-:-:S04]  /*4150*/  FMNMX.FTZ R9, R75, R8, !PT ;  /* 0x000000084b097209 */ /* 0x000fc80007810000 */
[----:B------:R-:W-:Y:S01]  /*4160*/  FMNMX.FTZ R8, R78, R9, !PT ;  /* 0x000000094e087209 */ /* 0x000fe20007810000 */
[----:B------:R-:W2:Y:S03]  /*4170*/  MUFU.EX2 R70, R70 ;  /* 0x0000004600467308 */ /* 0x000ea60000000800 */
[----:B------:R-:W-:-:S04]  /*4180*/  FMNMX.FTZ R9, R79, R8, !PT ;  /* 0x000000084f097209 */ /* 0x000fc80007810000 */
[----:B------:R-:W-:Y:S01]  /*4190*/  FMNMX.FTZ R8, R58, R9, !PT ;  /* 0x000000093a087209 */ /* 0x000fe20007810000 */
[----:B------:R-:W3:Y:S03]  /*41a0*/  MUFU.EX2 R15, R15 ;  /* 0x0000000f000f7308 */ /* 0x000ee60000000800 */
        /* <DEDUP_REMOVED lines=17> */
[----:B------:R4:W-:Y:S03]  /*42c0*/  MUFU.EX2 R8, R60 ;  /* 0x0000003c00087308 */ /* 0x0009e60000000800 */
        /* <DEDUP_REMOVED lines=10> */
[--C-:B------:R-:W-:Y:S01]  /*4370*/  FFMA.FTZ R56, R45, UR10, -R4.reuse ;  /* 0x0000000a2d387c23 */ /* 0x100fe20008010804 */
[--C-:B------:R-:W-:Y:S01]  /*4380*/  FFMA.FTZ R45, R33, UR10, -R4.reuse ;  /* 0x0000000a212d7c23 */ /* 0x100fe20008010804 */
[--C-:B------:R-:W-:Y:S01]  /*4390*/  FFMA.FTZ R33, R36, UR10, -R4.reuse ;  /* 0x0000000a24217c23 */ /* 0x100fe20008010804 */
[--C-:B------:R-:W-:Y:S01]  /*43a0*/  FFMA.FTZ R36, R24, UR10, -R4.reuse ;  /* 0x0000000a18247c23 */ /* 0x100fe20008010804 */
[----:B----4-:R-:W4:Y:S01]  /*43b0*/  SHFL.BFLY PT, R60, R9, 0x2, 0x1f ;  /* 0x0c401f00093c7f89 */ /* 0x010f2200000e0000 */
[--C-:B------:R-:W-:Y:S01]  /*43c0*/  FFMA.FTZ R24, R25, UR10, -R4.reuse ;  /* 0x0000000a19187c23 */ /* 0x100fe20008010804 */
[----:B------:R-:W-:Y:S08]  /*43d0*/  MUFU.EX2 R21, R21 ;  /* 0x0000001500157308 */ /* 0x000ff00000000800 */
[----:B------:R-:W-:Y:S08]  /*43e0*/  MUFU.EX2 R11, R11 ;  /* 0x0000000b000b7308 */ /* 0x000ff00000000800 */
[----:B------:R-:W-:Y:S01]  /*43f0*/  MUFU.EX2 R64, R64 ;  /* 0x0000004000407308 */ /* 0x000fe20000000800 */
[----:B----4-:R-:W-:Y:S01]  /*4400*/  FMNMX.FTZ R69, R9, R60, !PT ;  /* 0x0000003c09457209 */ /* 0x010fe20007810000 */
[--C-:B------:R-:W-:Y:S01]  /*4410*/  FFMA.FTZ R60, R37, UR10, -R4.reuse ;  /* 0x0000000a253c7c23 */ /* 0x100fe20008010804 */
[----:B------:R-:W-:-:S05]  /*4420*/  FFMA.FTZ R37, R29, UR10, -R4 ;  /* 0x0000000a1d257c23 */ /* 0x000fca0008010804 */
[----:B------:R-:W-:Y:S01]  /*4430*/  MUFU.EX2 R10, R10 ;  /* 0x0000000a000a7308 */ /* 0x000fe20000000800 */
[----:B------:R-:W4:Y:S07]  /*4440*/  SHFL.BFLY PT, R32, R69, 0x1, 0x1f ;  /* 0x0c201f0045207f89 */ /* 0x000f2e00000e0000 */
[----:B------:R-:W-:Y:S08]  /*4450*/  MUFU.EX2 R57, R57 ;  /* 0x0000003900397308 */ /* 0x000ff00000000800 */
[----:B------:R-:W-:Y:S08]  /*4460*/  MUFU.EX2 R48, R48 ;  /* 0x0000003000307308 */ /* 0x000ff00000000800 */
[----:B------:R-:W-:Y:S01]  /*4470*/  MUFU.EX2 R49, R49 ;  /* 0x0000003100317308 */ /* 0x000fe20000000800 */
[----:B----4-:R-:W-:Y:S01]  /*4480*/  FMNMX.FTZ R9, R69, R32, !PT ;  /* 0x0000002045097209 */ /* 0x010fe20007810000 */
[----:B------:R-:W-:Y:S01]  /*4490*/  FFMA.FTZ R32, R28, UR10, -R4 ;  /* 0x0000000a1c207c23 */ /* 0x000fe20008010804 */
[----:B------:R-:W-:-:S02]  /*44a0*/  @!P1 PRMT R4, RZ, 0x654, R3 ;  /* 0x00000654ff049816 */ /* 0x000fc40000000003 */
[C---:B------:R-:W-:Y:S01]  /*44b0*/  FSETP.NEU.FTZ.AND P2, PT, R9.reuse, -INF , PT ;  /* 0xff8000000900780b */ /* 0x040fe20003f5d000 */
[----:B------:R-:W-:Y:S02]  /*44c0*/  FMUL.FTZ R25, R9, UR10 ;  /* 0x0000000a09197c20 */ /* 0x000fe40008410000 */
[----:B------:R4:W-:Y:S01]  /*44d0*/  MUFU.EX2 R69, R24 ;  /* 0x0000001800457308 */ /* 0x0009e20000000800 */
[----:B------:R5:W-:Y:S02]  /*44e0*/  @!P1 SYNCS.ARRIVE.TRANS64.RED.A1T0 RZ, [R4+URZ], RZ ;  /* 0x000000ff04ff99a7 */ /* 0x000be4000810043f */
[----:B------:R-:W-:Y:S02]  /*44f0*/  FSEL R25, R25, RZ, P2 ;  /* 0x000000ff19197208 */ /* 0x000fe40001000000 */
[----:B------:R-:W-:-:S03]  /*4500*/  PLOP3.LUT P2, PT, PT, PT, UP0, 0x80, 0x0 ;  /* 0x000000000000781c */ /* 0x000fc60003f4f008 */
        /* <DEDUP_REMOVED lines=13> */
[----:B0-----:R-:W-:Y:S01]  /*45e0*/  FADD.FTZ R78, R5, R6 ;  /* 0x00000006054e7221 */ /* 0x001fe20000010000 */
[--C-:B------:R-:W-:Y:S01]  /*45f0*/  FFMA.FTZ R73, R74, UR10, -R25.reuse ;  /* 0x0000000a4a497c23 */ /* 0x100fe20008010819 */
[--C-:B------:R-:W-:Y:S01]  /*4600*/  FFMA.FTZ R50, R51, UR10, -R25.reuse ;  /* 0x0000000a33327c23 */ /* 0x100fe20008010819 */
[----:B------:R-:W0:Y:S01]  /*4610*/  MUFU.EX2 R89, R89 ;  /* 0x0000005900597308 */ /* 0x000e220000000800 */
[--C-:B------:R-:W-:Y:S01]  /*4620*/  FFMA.FTZ R74, R59, UR10, -R25.reuse ;  /* 0x0000000a3b4a7c23 */ /* 0x100fe20008010819 */
[--C-:B------:R-:W-:Y:S01]  /*4630*/  FFMA.FTZ R84, R95, UR10, -R25.reuse ;  /* 0x0000000a5f547c23 */ /* 0x100fe20008010819 */
[--C-:B------:R-:W-:Y:S01]  /*4640*/  FFMA.FTZ R59, R63, UR10, -R25.reuse ;  /* 0x0000000a3f3b7c23 */ /* 0x100fe20008010819 */
[----:B-1----:R-:W-:Y:S01]  /*4650*/  FADD.FTZ R63, R7, R78 ;  /* 0x0000004e073f7221 */ /* 0x002fe20000010000 */
[--C-:B------:R-:W-:Y:S01]  /*4660*/  FFMA.FTZ R76, R82, UR10, -R25.reuse ;  /* 0x0000000a524c7c23 */ /* 0x100fe20008010819 */
[--C-:B----4-:R-:W-:Y:S01]  /*4670*/  FFMA.FTZ R24, R86, UR10, -R25.reuse ;  /* 0x0000000a56187c23 */ /* 0x110fe20008010819 */
[----:B------:R-:W-:Y:S01]  /*4680*/  FFMA.FTZ R81, R83, UR10, -R25 ;  /* 0x0000000a53517c23 */ /* 0x000fe20008010819 */
[----:B------:R-:W1:Y:S01]  /*4690*/  MUFU.EX2 R92, R92 ;  /* 0x0000005c005c7308 */ /* 0x000e620000000800 */
[----:B--2---:R-:W-:Y:S01]  /*46a0*/  FADD.FTZ R86, R70, R63 ;  /* 0x0000003f46567221 */ /* 0x004fe20000010000 */
[--C-:B------:R-:W-:Y:S01]  /*46b0*/  FFMA.FTZ R63, R55, UR10, -R25.reuse ;  /* 0x0000000a373f7c23 */ /* 0x100fe20008010819 */
[--C-:B------:R-:W-:Y:S01]  /*46c0*/  FFMA.FTZ R82, R75, UR10, -R25.reuse ;  /* 0x0000000a4b527c23 */ /* 0x100fe20008010819 */
[--C-:B------:R-:W-:Y:S01]  /*46d0*/  FFMA.FTZ R75, R79, UR10, -R25.reuse ;  /* 0x0000000a4f4b7c23 */ /* 0x100fe20008010819 */
[----:B---3--:R-:W-:Y:S01]  /*46e0*/  FADD.FTZ R55, R15, R86 ;  /* 0x000000560f377221 */ /* 0x008fe20000010000 */
[----:B------:R-:W-:Y:S01]  /*46f0*/  FFMA.FTZ R79, R46, UR10, -R25 ;  /* 0x0000000a2e4f7c23 */ /* 0x000fe20008010819 */
[----:B-----5:R-:W-:Y:S01]  /*4700*/  F2FP.F16.F32.PACK_AB R4, R6, R5 ;  /* 0x000000050604723e */ /* 0x020fe200000000ff */
[----:B------:R-:W2:Y:S01]  /*4710*/  MUFU.EX2 R93, R93 ;  /* 0x0000005d005d7308 */ /* 0x000ea20000000800 */
[----:B0-----:R-:W-:Y:S01]  /*4720*/  FADD.FTZ R51, R88, R89 ;  /* 0x0000005958337221 */ /* 0x001fe20000010000 */
[----:B------:R-:W-:Y:S01]  /*4730*/  FADD.FTZ R46, R68, R55 ;  /* 0x00000037442e7221 */ /* 0x000fe20000010000 */
[----:B------:R-:W-:Y:S01]  /*4740*/  F2FP.F16.F32.PACK_AB R5, R89, R88 ;  /* 0x000000585905723e */ /* 0x000fe200000000ff */
[--C-:B------:R-:W-:Y:S01]  /*4750*/  FFMA.FTZ R83, R87, UR10, -R25.reuse ;  /* 0x0000000a57537c23 */ /* 0x100fe20008010819 */
[--C-:B------:R-:W-:Y:S01]  /*4760*/  FFMA.FTZ R86, R47, UR10, -R25.reuse ;  /* 0x0000000a2f567c23 */ /* 0x100fe20008010819 */
[----:B------:R-:W-:Y:S01]  /*4770*/  FADD.FTZ R47, R13, R46 ;  /* 0x0000002e0d2f7221 */ /* 0x000fe20000010000 */
[----:B------:R-:W-:Y:S01]  /*4780*/  FFMA.FTZ R54, R54, UR10, -R25 ;  /* 0x0000000a36367c23 */ /* 0x000fe20008010819 */
[----:B------:R-:W-:Y:S01]  /*4790*/  MUFU.EX2 R80, R80 ;  /* 0x0000005000507308 */ /* 0x000fe20000000800 */
[----:B-1----:R-:W-:Y:S01]  /*47a0*/  FADD.FTZ R78, R92, R51 ;  /* 0x000000335c4e7221 */ /* 0x002fe20000010000 */
[----:B------:R-:W-:Y:S01]  /*47b0*/  FADD.FTZ R47, R66, R47 ;  /* 0x0000002f422f7221 */ /* 0x000fe20000010000 */
[----:B------:R-:W-:Y:S01]  /*47c0*/  F2FP.F16.F32.PACK_AB R6, R70, R7 ;  /* 0x000000074606723e */ /* 0x000fe200000000ff */
[--C-:B------:R-:W-:Y:S01]  /*47d0*/  FFMA.FTZ R70, R42, UR10, -R25.reuse ;  /* 0x0000000a2a467c23 */ /* 0x100fe20008010819 */
[--C-:B------:R-:W-:Y:S01]  /*47e0*/  FFMA.FTZ R55, R35, UR10, -R25.reuse ;  /* 0x0000000a23377c23 */ /* 0x100fe20008010819 */
[----:B------:R-:W-:-:S02]  /*47f0*/  FFMA.FTZ R72, R72, UR10, -R25 ;  /* 0x0000000a48487c23 */ /* 0x000fc40008010819 */
[----:B------:R-:W0:Y:S01]  /*4800*/  MUFU.EX2 R85, R85 ;  /* 0x0000005500557308 */ /* 0x000e220000000800 */
[C---:B--2---:R-:W-:Y:S01]  /*4810*/  FADD.FTZ R51, R93.reuse, R78 ;  /* 0x0000004e5d337221 */ /* 0x044fe20000010000 */
[----:B------:R-:W-:Y:S01]  /*4820*/  F2FP.F16.F32.PACK_AB R7, R93, R92 ;  /* 0x0000005c5d07723e */ /* 0x000fe200000000ff */
[----:B------:R-:W-:-:S04]  /*4830*/  FFMA.FTZ R78, R43, UR10, -R25 ;  /* 0x0000000a2b4e7c23 */ /* 0x000fc80008010819 */
[----:B------:R1:W-:Y:S01]  /*4840*/  STSM.16.M88.4 [R2+0x24300], R4 ;  /* 0x0243000402007844 */ /* 0x0003e20000000200 */
[----:B------:R-:W-:Y:S08]  /*4850*/  MUFU.EX2 R77, R77 ;  /* 0x0000004d004d7308 */ /* 0x000ff00000000800 */
[----:B------:R-:W2:Y:S01]  /*4860*/  MUFU.EX2 R84, R84 ;  /* 0x0000005400547308 */ /* 0x000ea20000000800 */
[----:B-1----:R-:W-:-:S07]  /*4870*/  F2FP.F16.F32.PACK_AB R4, R68, R15 ;  /* 0x0000000f4404723e */ /* 0x002fce00000000ff */
[----:B------:R-:W1:Y:S01]  /*4880*/  MUFU.EX2 R76, R76 ;  /* 0x0000004c004c7308 */ /* 0x000e620000000800 */
[----:B------:R-:W-:Y:S01]  /*4890*/  F2FP.F16.F32.PACK_AB R6, R66, R13 ;  /* 0x0000000d4206723e */ /* 0x000fe200000000ff */
[----:B------:R-:W-:Y:S01]  /*48a0*/  IMAD.MOV.U32 R68, RZ, RZ, R71 ;  /* 0x000000ffff447224 */ /* 0x000fe200078e0047 */
[----:B0-----:R-:W-:-:S05]  /*48b0*/  F2FP.F16.F32.PACK_AB R5, R85, R80 ;  /* 0x000000505505723e */ /* 0x001fca00000000ff */
[----:B------:R0:W-:Y:S01]  /*48c0*/  MUFU.EX2 R3, R62 ;  /* 0x0000003e00037308 */ /* 0x0001e20000000800 */
[----:B--2---:R-:W-:-:S05]  /*48d0*/  F2FP.F16.F32.PACK_AB R7, R84, R77 ;  /* 0x0000004d5407723e */ /* 0x004fca00000000ff */
[----:B------:R-:W-:Y:S02]  /*48e0*/  STSM.16.M88.4 [R2+0x25b00], R4 ;  /* 0x025b000402007844 */ /* 0x000fe40000000200 */
[----:B------:R-:W2:Y:S01]  /*48f0*/  MUFU.EX2 R81, R81 ;  /* 0x0000005100517308 */ /* 0x000ea20000000800 */
[----:B0-----:R-:W-:Y:S01]  /*4900*/  FADD.FTZ R62, R80, R51 ;  /* 0x00000033503e7221 */ /* 0x001fe20000010000 */
[----:B------:R-:W-:Y:S01]  /*4910*/  FFMA.FTZ R51, R38, UR10, -R25 ;  /* 0x0000000a26337c23 */ /* 0x000fe20008010819 */
[----:B------:R-:W-:Y:S01]  /*4920*/  FADD.FTZ R38, R12, R47 ;  /* 0x0000002f0c267221 */ /* 0x000fe20000010000 */
[----:B------:R-:W-:Y:S01]  /*4930*/  F2FP.F16.F32.PACK_AB R12, R67, R12 ;  /* 0x0000000c430c723e */ /* 0x000fe200000000ff */
[----:B------:R-:W-:Y:S01]  /*4940*/  FADD.FTZ R88, R85, R62 ;  /* 0x0000003e55587221 */ /* 0x000fe20000010000 */
[--C-:B------:R-:W-:Y:S01]  /*4950*/  FFMA.FTZ R62, R34, UR10, -R25.reuse ;  /* 0x0000000a223e7c23 */ /* 0x100fe20008010819 */
[----:B------:R-:W-:Y:S01]  /*4960*/  FADD.FTZ R47, R67, R38 ;  /* 0x00000026432f7221 */ /* 0x000fe20000010000 */
[----:B------:R-:W0:Y:S01]  /*4970*/  MUFU.EX2 R24, R24 ;  /* 0x0000001800187308 */ /* 0x000e220000000800 */
[----:B------:R-:W-:Y:S01]  /*4980*/  FADD.FTZ R87, R77, R88 ;  /* 0x000000584d577221 */ /* 0x000fe20000010000 */
[----:B------:R-:W-:Y:S01]  /*4990*/  FFMA.FTZ R38, R27, UR10, -R25 ;  /* 0x0000000a1b267c23 */ /* 0x000fe20008010819 */
[----:B------:R-:W-:-:S02]  /*49a0*/  IMAD.MOV.U32 R67, RZ, RZ, R71 ;  /* 0x000000ffff437224 */ /* 0x000fc400078e0047 */
[----:B------:R-:W-:-:S03]  /*49b0*/  FADD.FTZ R87, R84, R87 ;  /* 0x0000005754577221 */ /* 0x000fc60000010000 */
[----:B------:R-:W3:Y:S01]  /*49c0*/  MUFU.EX2 R83, R83 ;  /* 0x0000005300537308 */ /* 0x000ee20000000800 */
[----:B-1----:R-:W-:-:S04]  /*49d0*/  FADD.FTZ R46, R76, R87 ;  /* 0x000000574c2e7221 */ /* 0x002fc80000010000 */
[----:B--2---:R-:W-:Y:S01]  /*49e0*/  FADD.FTZ R27, R81, R46 ;  /* 0x0000002e511b7221 */ /* 0x004fe20000010000 */
[--C-:B------:R-:W-:Y:S02]  /*49f0*/  FFMA.FTZ R46, R31, UR10, -R25.reuse ;  /* 0x0000000a1f2e7c23 */ /* 0x100fe40008010819 */
[----:B------:R-:W1:Y:S08]  /*4a00*/  MUFU.EX2 R73, R73 ;  /* 0x0000004900497308 */ /* 0x000e700000000800 */
[----:B------:R-:W2:Y:S08]  /*4a10*/  MUFU.EX2 R82, R82 ;  /* 0x0000005200527308 */ /* 0x000eb00000000800 */
[----:B------:R4:W-:Y:S08]  /*4a20*/  MUFU.EX2 R42, R54 ;  /* 0x00000036002a7308 */ /* 0x0009f00000000800 */
[----:B------:R-:W5:Y:S01]  /*4a30*/  MUFU.EX2 R28, R28 ;  /* 0x0000001c001c7308 */ /* 0x000f620000000800 */
[----:B----4-:R-:W-:Y:S01]  /*4a40*/  FFMA.FTZ R54, R26, UR10, -R25 ;  /* 0x0000000a1a367c23 */ /* 0x010fe20008010819 */
[----:B------:R-:W-:Y:S01]  /*4a50*/  FADD.FTZ R26, R14, R47 ;  /* 0x0000002f0e1a7221 */ /* 0x000fe20000010000 */
[----:B------:R-:W-:Y:S01]  /*4a60*/  FFMA.FTZ R47, R30, UR10, -R25 ;  /* 0x0000000a1e2f7c23 */ /* 0x000fe20008010819 */
[----:B0-----:R-:W-:Y:S01]  /*4a70*/  FADD.FTZ R30, R24, R27 ;  /* 0x0000001b181e7221 */ /* 0x001fe20000010000 */
[C---:B------:R-:W-:Y:S01]  /*4a80*/  F2FP.F16.F32.PACK_AB R14, R65.reuse, R14 ;  /* 0x0000000e410e723e */ /* 0x040fe200000000ff */
[----:B------:R-:W-:Y:S01]  /*4a90*/  FADD.FTZ R25, R65, R26 ;  /* 0x0000001a41197221 */ /* 0x000fe20000010000 */
[----:B------:R-:W-:Y:S01]  /*4aa0*/  IMAD.MOV.U32 R65, RZ, RZ, R71 ;  /* 0x000000ffff417224 */ /* 0x000fe200078e0047 */
[----:B------:R-:W0:Y:S01]  /*4ab0*/  MUFU.EX2 R75, R75 ;  /* 0x0000004b004b7308 */ /* 0x000e220000000800 */
[----:B---3--:R-:W-:Y:S01]  /*4ac0*/  FADD.FTZ R30, R83, R30 ;  /* 0x0000001e531e7221 */ /* 0x008fe20000010000 */
[----:B------:R-:W-:-:S03]  /*4ad0*/  FADD.FTZ R26, R20, R25 ;  /* 0x00000019141a7221 */ /* 0x000fc60000010000 */
[----:B-1----:R-:W-:Y:S01]  /*4ae0*/  FADD.FTZ R15, R73, R30 ;  /* 0x0000001e490f7221 */ /* 0x002fe20000010000 */
[----:B------:R-:W-:Y:S02]  /*4af0*/  FADD.FTZ R26, R21, R26 ;  /* 0x0000001a151a7221 */ /* 0x000fe40000010000 */
[----:B------:R-:W1:Y:S01]  /*4b00*/  MUFU.EX2 R29, R29 ;  /* 0x0000001d001d7308 */ /* 0x000e620000000800 */
[----:B--2---:R-:W-:Y:S01]  /*4b10*/  FADD.FTZ R15, R82, R15 ;  /* 0x0000000f520f7221 */ /* 0x004fe20000010000 */
[----:B------:R-:W-:-:S03]  /*4b20*/  FADD.FTZ R13, R11, R26 ;  /* 0x0000001a0b0d7221 */ /* 0x000fc60000010000 */
[----:B-----5:R-:W-:Y:S01]  /*4b30*/  FADD.FTZ R26, R28, R15 ;  /* 0x0000000f1c1a7221 */ /* 0x020fe20000010000 */
[----:B------:R-:W-:Y:S01]  /*4b40*/  FADD.FTZ R15, R64, R13 ;  /* 0x0000000d400f7221 */ /* 0x000fe20000010000 */
[----:B------:R-:W-:Y:S01]  /*4b50*/  F2FP.F16.F32.PACK_AB R13, R81, R76 ;  /* 0x0000004c510d723e */ /* 0x000fe200000000ff */
[----:B------:R-:W2:Y:S01]  /*4b60*/  MUFU.EX2 R74, R74 ;  /* 0x0000004a004a7308 */ /* 0x000ea20000000800 */
[----:B0-----:R-:W-:Y:S01]  /*4b70*/  FADD.FTZ R26, R75, R26 ;  /* 0x0000001a4b1a7221 */ /* 0x001fe20000010000 */
[----:B------:R-:W-:Y:S01]  /*4b80*/  FADD.FTZ R30, R10, R15 ;  /* 0x0000000f0a1e7221 */ /* 0x000fe20000010000 */
[----:B------:R-:W-:Y:S02]  /*4b90*/  F2FP.F16.F32.PACK_AB R15, R83, R24 ;  /* 0x00000018530f723e */ /* 0x000fe400000000ff */
[----:B------:R-:W-:Y:S01]  /*4ba0*/  F2FP.F16.F32.PACK_AB R24, R21, R20 ;  /* 0x000000141518723e */ /* 0x000fe200000000ff */
[----:B------:R-:W-:Y:S02]  /*4bb0*/  FADD.FTZ R27, R57, R30 ;  /* 0x0000001e391b7221 */ /* 0x000fe40000010000 */
[----:B------:R-:W0:Y:S01]  /*4bc0*/  MUFU.EX2 R58, R58 ;  /* 0x0000003a003a7308 */ /* 0x000e220000000800 */
[----:B-1----:R-:W-:Y:S01]  /*4bd0*/  FADD.FTZ R25, R29, R26 ;  /* 0x0000001a1d197221 */ /* 0x002fe20000010000 */
[----:B------:R-:W-:Y:S01]  /*4be0*/  FADD.FTZ R20, R8, R27 ;  /* 0x0000001b08147221 */ /* 0x000fe20000010000 */
[----:B------:R-:W-:Y:S01]  /*4bf0*/  F2FP.F16.F32.PACK_AB R26, R64, R11 ;  /* 0x0000000b401a723e */ /* 0x000fe200000000ff */
[----:B------:R1:W-:Y:S01]  /*4c00*/  STSM.16.M88.4 [R2+0x27300], R12 ;  /* 0x0273000c02007844 */ /* 0x0003e20000000200 */
[----:B------:R-:W-:Y:S01]  /*4c10*/  F2FP.F16.F32.PACK_AB R27, R75, R28 ;  /* 0x0000001c4b1b723e */ /* 0x000fe200000000ff */
[----:B------:R-:W-:Y:S01]  /*4c20*/  FADD.FTZ R11, R39, R20 ;  /* 0x00000014270b7221 */ /* 0x000fe20000010000 */
[----:B------:R-:W-:Y:S01]  /*4c30*/  F2FP.F16.F32.PACK_AB R28, R57, R10 ;  /* 0x0000000a391c723e */ /* 0x000fe200000000ff */
[----:B------:R-:W3:Y:S01]  /*4c40*/  MUFU.EX2 R59, R59 ;  /* 0x0000003b003b7308 */ /* 0x000ee20000000800 */
[----:B--2---:R-:W-:Y:S01]  /*4c50*/  FADD.FTZ R21, R74, R25 ;  /* 0x000000194a157221 */ /* 0x004fe20000010000 */
[----:B------:R-:W-:Y:S01]  /*4c60*/  FADD.FTZ R20, R48, R11 ;  /* 0x0000000b30147221 */ /* 0x000fe20000010000 */
[----:B------:R-:W-:Y:S01]  /*4c70*/  F2FP.F16.F32.PACK_AB R25, R82, R73 ;  /* 0x000000495219723e */ /* 0x000fe200000000ff */
[--C-:B------:R-:W-:Y:S01]  /*4c80*/  IMAD.MOV.U32 R64, RZ, RZ, R71.reuse ;  /* 0x000000ffff407224 */ /* 0x100fe200078e0047 */
[----:B------:R-:W-:Y:S01]  /*4c90*/  F2FP.F16.F32.PACK_AB R29, R74, R29 ;  /* 0x0000001d4a1d723e */ /* 0x000fe200000000ff */
[----:B------:R-:W-:Y:S01]  /*4ca0*/  FADD.FTZ R20, R61, R20 ;  /* 0x000000143d147221 */ /* 0x000fe20000010000 */
[----:B------:R-:W-:Y:S01]  /*4cb0*/  IMAD.MOV.U32 R57, RZ, RZ, R71 ;  /* 0x000000ffff397224 */ /* 0x000fe200078e0047 */
[----:B------:R-:W2:Y:S01]  /*4cc0*/  MUFU.EX2 R50, R50 ;  /* 0x0000003200327308 */ /* 0x000ea20000000800 */
[----:B0-----:R-:W-:Y:S01]  /*4cd0*/  FADD.FTZ R30, R58, R21 ;  /* 0x000000153a1e7221 */ /* 0x001fe20000010000 */
[----:B------:R-:W-:Y:S01]  /*4ce0*/  FADD.FTZ R21, R49, R20 ;  /* 0x0000001431157221 */ /* 0x000fe20000010000 */
[----:B------:R-:W-:Y:S01]  /*4cf0*/  STSM.16.M88.4 [R2+0x28b00], R24 ;  /* 0x028b001802007844 */ /* 0x000fe20000000200 */
[----:B-1----:R-:W-:Y:S01]  /*4d00*/  F2FP.F16.F32.PACK_AB R12, R61, R48 ;  /* 0x000000303d0c723e */ /* 0x002fe200000000ff */
[----:B------:R-:W-:-:S02]  /*4d10*/  IMAD.MOV.U32 R61, RZ, RZ, R71 ;  /* 0x000000ffff3d7224 */ /* 0x000fc400078e0047 */
[C---:B------:R-:W-:Y:S01]  /*4d20*/  FADD.FTZ R21, R52.reuse, R21 ;  /* 0x0000001534157221 */ /* 0x040fe20000010000 */
[----:B------:R-:W-:Y:S01]  /*4d30*/  F2FP.F16.F32.PACK_AB R14, R52, R49 ;  /* 0x00000031340e723e */ /* 0x000fe200000000ff */
[----:B------:R-:W0:Y:S01]  /*4d40*/  MUFU.EX2 R43, R63 ;  /* 0x0000003f002b7308 */ /* 0x000e220000000800 */
[C---:B---3--:R-:W-:Y:S01]  /*4d50*/  FADD.FTZ R30, R59.reuse, R30 ;  /* 0x0000001e3b1e7221 */ /* 0x048fe20000010000 */
[----:B------:R-:W-:Y:S01]  /*4d60*/  F2FP.F16.F32.PACK_AB R31, R59, R58 ;  /* 0x0000003a3b1f723e */ /* 0x000fe200000000ff */
[--C-:B------:R-:W-:Y:S02]  /*4d70*/  IMAD.MOV.U32 R59, RZ, RZ, R71.reuse ;  /* 0x000000ffff3b7224 */ /* 0x100fe400078e0047 */
[----:B------:R-:W-:Y:S01]  /*4d80*/  FADD.FTZ R11, R3, R30 ;  /* 0x0000001e030b7221 */ /* 0x000fe20000010000 */
[----:B------:R-:W-:Y:S01]  /*4d90*/  F2FP.F16.F32.PACK_AB R30, R39, R8 ;  /* 0x00000008271e723e */ /* 0x000fe200000000ff */
[----:B------:R-:W-:Y:S01]  /*4da0*/  IMAD.MOV.U32 R58, RZ, RZ, R71 ;  /* 0x000000ffff3a7224 */ /* 0x000fe200078e0047 */
[----:B------:R1:W3:Y:S01]  /*4db0*/  MUFU.EX2 R34, R70 ;  /* 0x0000004600227308 */ /* 0x0002e20000000800 */
[C---:B--2---:R-:W-:Y:S01]  /*4dc0*/  FADD.FTZ R11, R50.reuse, R11 ;  /* 0x0000000b320b7221 */ /* 0x044fe20000010000 */
[----:B------:R-:W-:Y:S01]  /*4dd0*/  F2FP.F16.F32.PACK_AB R13, R50, R3 ;  /* 0x00000003320d723e */ /* 0x000fe200000000ff */
[----:B------:R2:W-:Y:S01]  /*4de0*/  STSM.16.M88.4 [R2+0x2a300], R28 ;  /* 0x02a3001c02007844 */ /* 0x0005e20000000200 */
[----:B------:R-:W-:-:S02]  /*4df0*/  IMAD.MOV.U32 R52, RZ, RZ, R71 ;  /* 0x000000ffff347224 */ /* 0x000fc400078e0047 */
[----:B------:R-:W-:Y:S01]  /*4e00*/  FADD.FTZ R10, R42, R11 ;  /* 0x0000000b2a0a7221 */ /* 0x000fe20000010000 */
[--C-:B------:R-:W-:Y:S01]  /*4e10*/  IMAD.MOV.U32 R50, RZ, RZ, R71.reuse ;  /* 0x000000ffff327224 */ /* 0x100fe200078e0047 */
[----:B------:R-:W4:Y:S02]  /*4e20*/  MUFU.EX2 R35, R78 ;  /* 0x0000004e00237308 */ /* 0x000f240000000800 */
[C---:B0-----:R-:W-:Y:S01]  /*4e30*/  FADD.FTZ R5, R43.reuse, R10 ;  /* 0x0000000a2b057221 */ /* 0x041fe20000010000 */
[----:B------:R-:W-:Y:S01]  /*4e40*/  F2FP.F16.F32.PACK_AB R15, R43, R42 ;  /* 0x0000002a2b0f723e */ /* 0x000fe200000000ff */
[--C-:B-1----:R-:W-:Y:S02]  /*4e50*/  IMAD.MOV.U32 R70, RZ, RZ, R71.reuse ;  /* 0x000000ffff467224 */ /* 0x102fe400078e0047 */
[----:B------:R-:W-:Y:S02]  /*4e60*/  IMAD.MOV.U32 R49, RZ, RZ, R71 ;  /* 0x000000ffff317224 */ /* 0x000fe400078e0047 */
[----:B------:R0:W-:Y:S01]  /*4e70*/  STSM.16.M88.4 [R2+0x2bb00], R12 ;  /* 0x02bb000c02007844 */ /* 0x0001e20000000200 */
[----:B------:R-:W1:Y:S01]  /*4e80*/  MUFU.EX2 R63, R79 ;  /* 0x0000004f003f7308 */ /* 0x000e620000000800 */
[----:B---3--:R-:W-:Y:S01]  /*4e90*/  FADD.FTZ R6, R34, R5 ;  /* 0x0000000522067221 */ /* 0x008fe20000010000 */
[----:B------:R-:W-:-:S02]  /*4ea0*/  IMAD.MOV.U32 R48, RZ, RZ, R71 ;  /* 0x000000ffff307224 */ /* 0x000fc400078e0047 */
[--C-:B------:R-:W-:Y:S02]  /*4eb0*/  IMAD.MOV.U32 R43, RZ, RZ, R71.reuse ;  /* 0x000000ffff2b7224 */ /* 0x100fe400078e0047 */
[--C-:B------:R-:W-:Y:S02]  /*4ec0*/  IMAD.MOV.U32 R42, RZ, RZ, R71.reuse ;  /* 0x000000ffff2a7224 */ /* 0x100fe400078e0047 */
[----:B------:R-:W3:Y:S01]  /*4ed0*/  MUFU.EX2 R40, R40 ;  /* 0x0000002800287308 */ /* 0x000ee20000000800 */
[----:B----4-:R-:W-:Y:S01]  /*4ee0*/  FADD.FTZ R6, R35, R6 ;  /* 0x0000000623067221 */ /* 0x010fe20000010000 */
[--C-:B------:R-:W-:Y:S02]  /*4ef0*/  IMAD.MOV.U32 R39, RZ, RZ, R71.reuse ;  /* 0x000000ffff277224 */ /* 0x100fe400078e0047 */
[--C-:B--2---:R-:W-:Y:S02]  /*4f00*/  IMAD.MOV.U32 R31, RZ, RZ, R71.reuse ;  /* 0x000000ffff1f7224 */ /* 0x104fe400078e0047 */
[----:B------:R-:W-:-:S02]  /*4f10*/  IMAD.MOV.U32 R30, RZ, RZ, R71 ;  /* 0x000000ffff1e7224 */ /* 0x000fc400078e0047 */
[----:B------:R-:W2:Y:S01]  /*4f20*/  MUFU.EX2 R66, R86 ;  /* 0x0000005600427308 */ /* 0x000ea20000000800 */
[----:B-1----:R-:W-:Y:S01]  /*4f30*/  FADD.FTZ R5, R63, R6 ;  /* 0x000000063f057221 */ /* 0x002fe20000010000 */
[--C-:B------:R-:W-:Y:S02]  /*4f40*/  IMAD.MOV.U32 R29, RZ, RZ, R71.reuse ;  /* 0x000000ffff1d7224 */ /* 0x100fe400078e0047 */
[----:B------:R-:W-:-:S04]  /*4f50*/  IMAD.MOV.U32 R28, RZ, RZ, R71 ;  /* 0x000000ffff1c7224 */ /* 0x000fc800078e0047 */
[----:B------:R-:W1:Y:S01]  /*4f60*/  MUFU.EX2 R53, R53 ;  /* 0x0000003500357308 */ /* 0x000e620000000800 */
[----:B---3--:R-:W-:-:S07]  /*4f70*/  FADD.FTZ R4, R40, R21 ;  /* 0x0000001528047221 */ /* 0x008fce0000010000 */
[----:B------:R-:W3:Y:S01]  /*4f80*/  MUFU.EX2 R62, R62 ;  /* 0x0000003e003e7308 */ /* 0x000ee20000000800 */
[C---:B--2---:R-:W-:Y:S01]  /*4f90*/  FADD.FTZ R5, R66.reuse, R5 ;  /* 0x0000000542057221 */ /* 0x044fe20000010000 */
[----:B------:R-:W-:Y:S01]  /*4fa0*/  F2FP.F16.F32.PACK_AB R7, R66, R63 ;  /* 0x0000003f4207723e */ /* 0x000fe200000000ff */
[--C-:B------:R-:W-:Y:S02]  /*4fb0*/  IMAD.MOV.U32 R66, RZ, RZ, R71.reuse ;  /* 0x000000ffff427224 */ /* 0x100fe400078e0047 */
[----:B------:R-:W-:-:S03]  /*4fc0*/  IMAD.MOV.U32 R63, RZ, RZ, R71 ;  /* 0x000000ffff3f7224 */ /* 0x000fc600078e0047 */
[----:B------:R-:W2:Y:S01]  /*4fd0*/  MUFU.EX2 R41, R41 ;  /* 0x0000002900297308 */ /* 0x000ea20000000800 */
[----:B-1----:R-:W-:-:S07]  /*4fe0*/  FADD.FTZ R4, R53, R4 ;  /* 0x0000000435047221 */ /* 0x002fce0000010000 */
[----:B------:R-:W1:Y:S01]  /*4ff0*/  MUFU.EX2 R55, R55 ;  /* 0x0000003700377308 */ /* 0x000e620000000800 */
[----:B---3--:R-:W-:Y:S01]  /*5000*/  FADD.FTZ R8, R62, R5 ;  /* 0x000000053e087221 */ /* 0x008fe20000010000 */
[----:B------:R-:W-:Y:S01]  /*5010*/  F2FP.F16.F32.PACK_AB R5, R35, R34 ;  /* 0x000000222305723e */ /* 0x000fe200000000ff */
[--C-:B------:R-:W-:Y:S02]  /*5020*/  IMAD.MOV.U32 R35, RZ, RZ, R71.reuse ;  /* 0x000000ffff237224 */ /* 0x100fe400078e0047 */
[----:B------:R-:W-:-:S03]  /*5030*/  IMAD.MOV.U32 R34, RZ, RZ, R71 ;  /* 0x000000ffff227224 */ /* 0x000fc600078e0047 */
[----:B------:R-:W3:Y:S01]  /*5040*/  MUFU.EX2 R56, R56 ;  /* 0x0000003800387308 */ /* 0x000ee20000000800 */
[----:B--2---:R-:W-:Y:S01]  /*5050*/  FADD.FTZ R3, R41, R4 ;  /* 0x0000000429037221 */ /* 0x004fe20000010000 */
[----:B------:R-:W-:Y:S01]  /*5060*/  F2FP.F16.F32.PACK_AB R4, R53, R40 ;  /* 0x000000283504723e */ /* 0x000fe200000000ff */
[--C-:B------:R-:W-:Y:S02]  /*5070*/  IMAD.MOV.U32 R53, RZ, RZ, R71.reuse ;  /* 0x000000ffff357224 */ /* 0x100fe400078e0047 */
[----:B------:R-:W-:-:S03]  /*5080*/  IMAD.MOV.U32 R40, RZ, RZ, R71 ;  /* 0x000000ffff287224 */ /* 0x000fc600078e0047 */
[----:B------:R-:W2:Y:S01]  /*5090*/  MUFU.EX2 R51, R51 ;  /* 0x0000003300337308 */ /* 0x000ea20000000800 */
[C---:B-1----:R-:W-:Y:S01]  /*50a0*/  FADD.FTZ R8, R55.reuse, R8 ;  /* 0x0000000837087221 */ /* 0x042fe20000010000 */
[----:B0-----:R-:W-:Y:S01]  /*50b0*/  F2FP.F16.F32.PACK_AB R13, R55, R62 ;  /* 0x0000003e370d723e */ /* 0x001fe200000000ff */
[--C-:B------:R-:W-:Y:S02]  /*50c0*/  IMAD.MOV.U32 R62, RZ, RZ, R71.reuse ;  /* 0x000000ffff3e7224 */ /* 0x100fe400078e0047 */
[----:B------:R-:W-:-:S03]  /*50d0*/  IMAD.MOV.U32 R55, RZ, RZ, R71 ;  /* 0x000000ffff377224 */ /* 0x000fc600078e0047 */
[----:B------:R-:W0:Y:S01]  /*50e0*/  MUFU.EX2 R44, R44 ;  /* 0x0000002c002c7308 */ /* 0x000e220000000800 */
[----:B---3--:R-:W-:-:S07]  /*50f0*/  FADD.FTZ R3, R56, R3 ;  /* 0x0000000338037221 */ /* 0x008fce0000010000 */
        /* <DEDUP_REMOVED lines=15> */
[----:B------:R0:W3:Y:S01]  /*51f0*/  MUFU.EX2 R25, R38 ;  /* 0x0000002600197308 */ /* 0x0000e20000000800 */
[----:B-1----:R-:W-:Y:S01]  /*5200*/  FADD.FTZ R3, R33, R6 ;  /* 0x0000000621037221 */ /* 0x002fe20000010000 */
[----:B------:R-:W-:Y:S01]  /*5210*/  F2FP.F16.F32.PACK_AB R6, R56, R41 ;  /* 0x000000293806723e */ /* 0x000fe200000000ff */
[--C-:B------:R-:W-:Y:S02]  /*5220*/  IMAD.MOV.U32 R56, RZ, RZ, R71.reuse ;  /* 0x000000ffff387224 */ /* 0x100fe400078e0047 */
[----:B------:R-:W-:Y:S02]  /*5230*/  IMAD.MOV.U32 R41, RZ, RZ, R71 ;  /* 0x000000ffff297224 */ /* 0x000fe400078e0047 */
[----:B------:R1:W-:Y:S01]  /*5240*/  STSM.16.M88.4 [R2+0x2d300], R4 ;  /* 0x02d3000402007844 */ /* 0x0003e20000000200 */
[----:B------:R-:W4:Y:S01]  /*5250*/  MUFU.EX2 R36, R36 ;  /* 0x0000002400247308 */ /* 0x000f220000000800 */
[C---:B--2---:R-:W-:Y:S01]  /*5260*/  F2FP.F16.F32.PACK_AB R14, R60.reuse, R33 ;  /* 0x000000213c0e723e */ /* 0x044fe200000000ff */
[----:B------:R-:W-:Y:S01]  /*5270*/  FADD.FTZ R3, R60, R3 ;  /* 0x000000033c037221 */ /* 0x000fe20000010000 */
[----:B------:R-:W-:-:S02]  /*5280*/  IMAD.MOV.U32 R60, RZ, RZ, R71 ;  /* 0x000000ffff3c7224 */ /* 0x000fc400078e0047 */
[--C-:B0-----:R-:W-:Y:S01]  /*5290*/  IMAD.MOV.U32 R38, RZ, RZ, R71.reuse ;  /* 0x000000ffff267224 */ /* 0x101fe200078e0047 */
[----:B------:R-:W-:Y:S01]  /*52a0*/  STSM.16.M88.4 [R2+0x2eb00], R12 ;  /* 0x02eb000c02007844 */ /* 0x000fe20000000200 */
[--C-:B------:R-:W-:Y:S01]  /*52b0*/  IMAD.MOV.U32 R33, RZ, RZ, R71.reuse ;  /* 0x000000ffff217224 */ /* 0x100fe200078e0047 */
[----:B------:R-:W-:Y:S01]  /*52c0*/  MUFU.EX2 R32, R32 ;  /* 0x0000002000207308 */ /* 0x000fe20000000800 */
[C---:B---3--:R-:W-:Y:S01]  /*52d0*/  FADD.FTZ R10, R25.reuse, R10 ;  /* 0x0000000a190a7221 */ /* 0x048fe20000010000 */
[----:B------:R-:W-:Y:S01]  /*52e0*/  F2FP.F16.F32.PACK_AB R25, R25, R54 ;  /* 0x000000361919723e */ /* 0x000fe200000000ff */
[----:B------:R-:W-:-:S05]  /*52f0*/  IMAD.MOV.U32 R54, RZ, RZ, R71 ;  /* 0x000000ffff367224 */ /* 0x000fca00078e0047 */
[----:B------:R-:W0:Y:S01]  /*5300*/  MUFU.EX2 R37, R37 ;  /* 0x0000002500257308 */ /* 0x000e220000000800 */
[----:B----4-:R-:W-:Y:S01]  /*5310*/  F2FP.F16.F32.PACK_AB R24, R69, R36 ;  /* 0x000000244518723e */ /* 0x010fe200000000ff */
[----:B------:R-:W-:Y:S01]  /*5320*/  FADD.FTZ R8, R36, R3 ;  /* 0x0000000324087221 */ /* 0x000fe20000010000 */
[----:B------:R-:W-:-:S03]  /*5330*/  IMAD.MOV.U32 R36, RZ, RZ, R71 ;  /* 0x000000ffff247224 */ /* 0x000fc600078e0047 */
[----:B------:R-:W-:Y:S01]  /*5340*/  FADD.FTZ R3, R69, R8 ;  /* 0x0000000845037221 */ /* 0x000fe20000010000 */
[----:B------:R-:W-:Y:S01]  /*5350*/  IMAD.MOV.U32 R69, RZ, RZ, R71 ;  /* 0x000000ffff457224 */ /* 0x000fe200078e0047 */
[----:B------:R-:W-:Y:S08]  /*5360*/  MUFU.EX2 R47, R47 ;  /* 0x0000002f002f7308 */ /* 0x000ff00000000800 */
[----:B------:R-:W2:Y:S01]  /*5370*/  MUFU.EX2 R46, R46 ;  /* 0x0000002e002e7308 */ /* 0x000ea20000000800 */
[----:B0-----:R-:W-:Y:S01]  /*5380*/  F2FP.F16.F32.PACK_AB R26, R37, R32 ;  /* 0x00000020251a723e */ /* 0x001fe200000000ff */
[----:B------:R-:W-:-:S04]  /*5390*/  FADD.FTZ R32, R32, R3 ;  /* 0x0000000320207221 */ /* 0x000fc80000010000 */
[----:B-1----:R-:W-:Y:S01]  /*53a0*/  FADD.FTZ R7, R37, R32 ;  /* 0x0000002025077221 */ /* 0x002fe20000010000 */
[--C-:B------:R-:W-:Y:S02]  /*53b0*/  IMAD.MOV.U32 R37, RZ, RZ, R71.reuse ;  /* 0x000000ffff257224 */ /* 0x100fe400078e0047 */
[----:B------:R-:W-:Y:S01]  /*53c0*/  IMAD.MOV.U32 R32, RZ, RZ, R71 ;  /* 0x000000ffff207224 */ /* 0x000fe200078e0047 */
[----:B--2---:R-:W-:Y:S01]  /*53d0*/  F2FP.F16.F32.PACK_AB R27, R46, R47 ;  /* 0x0000002f2e1b723e */ /* 0x004fe200000000ff */
[----:B------:R-:W-:-:S04]  /*53e0*/  FADD.FTZ R47, R47, R10 ;  /* 0x0000000a2f2f7221 */ /* 0x000fc80000010000 */
[----:B------:R0:W-:Y:S01]  /*53f0*/  STSM.16.M88.4 [R2+0x30300], R24 ;  /* 0x0303001802007844 */ /* 0x0001e20000000200 */
[----:B------:R-:W-:Y:S01]  /*5400*/  FADD.FTZ R5, R46, R47 ;  /* 0x0000002f2e057221 */ /* 0x000fe20000010000 */
[--C-:B------:R-:W-:Y:S01]  /*5410*/  IMAD.MOV.U32 R47, RZ, RZ, R71.reuse ;  /* 0x000000ffff2f7224 */ /* 0x100fe200078e0047 */
[----:B------:R1:W-:Y:S06]  /*5420*/  MEMBAR.ALL.CTA ;  /* 0x0000000000007992 */ /* 0x0003ec0000008000 */
[----:B-1----:R-:W1:Y:S01]  /*5430*/  FENCE.VIEW.ASYNC.S ;  /* 0x00000000000073c6 */ /* 0x002e620000000000 */
[----:B------:R-:W-:-:S02]  /*5440*/  IMAD.MOV.U32 R46, RZ, RZ, R71 ;  /* 0x000000ffff2e7224 */ /* 0x000fc400078e0047 */
[--C-:B0-----:R-:W-:Y:S02]  /*5450*/  IMAD.MOV.U32 R27, RZ, RZ, R71.reuse ;  /* 0x000000ffff1b7224 */ /* 0x101fe400078e0047 */
[--C-:B------:R-:W-:Y:S02]  /*5460*/  IMAD.MOV.U32 R26, RZ, RZ, R71.reuse ;  /* 0x000000ffff1a7224 */ /* 0x100fe400078e0047 */
[--C-:B------:R-:W-:Y:S02]  /*5470*/  IMAD.MOV.U32 R25, RZ, RZ, R71.reuse ;  /* 0x000000ffff197224 */ /* 0x100fe400078e0047 */
[----:B------:R-:W-:Y:S01]  /*5480*/  IMAD.MOV.U32 R24, RZ, RZ, R71 ;  /* 0x000000ffff187224 */ /* 0x000fe200078e0047 */
[----:B-1----:R-:W-:Y:S01]  /*5490*/  NOP ;  /* 0x0000000000007918 */ /* 0x002fe20000000000 */
[----:B------:R-:W-:Y:S05]  /*54a0*/  @!P2 BRA `(.L_x_9531) ;  /* 0x000000380040a947 */ /* 0x000fea0003800000 */
[----:B------:R-:W-:Y:S01]  /*54b0*/  IMAD.MOV.U32 R3, RZ, RZ, R9 ;  /* 0x000000ffff037224 */ /* 0x000fe200078e0009 */
[----:B------:R-:W-:Y:S01]  /*54c0*/  CS2R R70, SRZ ;  /* 0x0000000000467805 */ /* 0x000fe2000001ff00 */
[----:B------:R-:W-:Y:S01]  /*54d0*/  IMAD.MOV.U32 R4, RZ, RZ, R0 ;  /* 0x000000ffff047224 */ /* 0x000fe200078e0000 */
        /* <DEDUP_REMOVED lines=23> */
[----:B------:R-:W-:Y:S01]  /*5650*/  UMOV UR7, UR39 ;  /* 0x0000002700077c82 */ /* 0x000fe20008000000 */
[----:B------:R-:W-:-:S05]  /*5660*/  UMOV UR6, UR36 ;  /* 0x0000002400067c82 */ /* 0x000fca0008000000 */
.L_x_9540:
[----:B------:R-:W-:Y:S01]  /*5670*/  R2UR UR4, R16 ;  /* 0x00000000100472ca */ /* 0x000fe200000e0000 */
[----:B------:R-:W-:-:S04]  /*5680*/  UIADD3 UR36, UR6, 0x1, URZ ;  /* 0x0000000106247890 */ /* 0x000fc8000fffe03f */
[----:B------:R-:W-:-:S04]  /*5690*/  UISETP.NE.AND UP0, UPT, UR36, 0x2, UPT ;  /* 0x000000022400788c */ /* 0x000fc8000bf05270 */
[----:B------:R-:W-:Y:S02]  /*56a0*/  USEL UR39, URZ, 0x1, UP0 ;  /* 0x000000013f277887 */ /* 0x000fe40008000000 */
[----:B------:R-:W-:Y:S02]  /*56b0*/  USEL UR36, UR36, URZ, UP0 ;  /* 0x0000003f24247287 */ /* 0x000fe40008000000 */
[----:B------:R-:W-:Y:S01]  /*56c0*/  ISETP.NE.AND P3, PT, RZ, UR4, PT ;  /* 0x00000004ff007c0c */ /* 0x000fe2000bf65270 */
[----:B------:R-:W-:-:S12]  /*56d0*/  ULOP3.LUT UR39, UR7, UR39, URZ, 0x3c, !UPT ;  /* 0x0000002707277292 */ /* 0x000fd8000f8e3c3f */
[----:B----4-:R-:W-:Y:S05]  /*56e0*/  @P3 BRA `(.L_x_9532) ;  /* 0x00000000002c3947 */ /* 0x010fea0003800000 */
[----:B------:R-:W-:Y:S05]  /*56f0*/  @!P0 BRA `(.L_x_9533) ;  /* 0x0000000000048947 */ /* 0x000fea0003800000 */
[----:B------:R-:W-:Y:S01]  /*5700*/  BPT.TRAP 0x1 ;  /* 0x000000040000795c */ /* 0x000fe20000300000 */
.L_x_9533:
[----:B------:R-:W-:Y:S01]  /*5710*/  ULEA UR4, UR36, UR37, 0x3 ;  /* 0x0000002524047291 */ /* 0x000fe2000f8e183f */
[----:B------:R-:W-:-:S05]  /*5720*/  IMAD.U32 R0, RZ, RZ, UR39 ;  /* 0x00000027ff007e24 */ /* 0x000fca000f8e00ff */
[----:B------:R-:W-:-:S04]  /*5730*/  SHF.L.U32 R0, R0, 0x1f, RZ ;  /* 0x0000001f00007819 */ /* 0x000fc800000006ff */
[----:B------:R0:W1:Y:S01]  /*5740*/  SYNCS.PHASECHK.TRANS64.TRYWAIT P2, [UR4+0x31c30], R0 ;  /* 0x031c3000ff0075a7 */ /* 0x0000620008040144 */
[----:B------:R-:W-:Y:S05]  /*5750*/  @!P0 BRA `(.L_x_9534) ;  /* 0x0000000000048947 */ /* 0x000fea0003800000 */
[----:B------:R-:W-:Y:S01]  /*5760*/  BPT.TRAP 0x1 ;  /* 0x000000040000795c */ /* 0x000fe20000300000 */
.L_x_9534:
[----:B-1----:R-:W-:Y:S05]  /*5770*/  @P2 BRA `(.L_x_9532) ;  /* 0x0000000000082947 */ /* 0x002fea0003800000 */
[----:B------:R-:W1:Y:S02]  /*5780*/  SYNCS.PHASECHK.TRANS64.TRYWAIT P2, [UR4+0x31c30], R0 ;  /* 0x031c3000ff0075a7 */ /* 0x000e640008040144 */
[----:B-1----:R-:W-:Y:S05]  /*5790*/  @!P2 BRA `(.L_x_9535) ;  /* 0x000000d40064a947 */ /* 0x002fea0003800000 */
.L_x_9532:
[----:B------:R-:W2:Y:S01]  /*57a0*/  S2R R6, SR_TID.X ;  /* 0x0000000000067919 */ /* 0x000ea20000002100 */
[----:B------:R-:W-:Y:S01]  /*57b0*/  UIMAD UR4, UR36, 0x6c0, UR5 ;  /* 0x000006c0240478a4 */ /* 0x000fe2000f8e0205 */
[----:B------:R-:W-:Y:S01]  /*57c0*/  UMOV UR31, 0x80000020 ;  /* 0x80000020001f7882 */ /* 0x000fe20000000000 */
[----:B------:R-:W-:Y:S02]  /*57d0*/  UMOV UR32, UR28 ;  /* 0x0000001c00207c82 */ /* 0x000fe40008000000 */
[----:B------:R-:W-:Y:S01]  /*57e0*/  UIADD3 UR34, UR4, 0x40, URZ ;  /* 0x0000004004227890 */ /* 0x000fe2000fffe03f */
[----:B------:R-:W-:Y:S02]  /*57f0*/  UMOV UR33, UR29 ;  /* 0x0000001d00217c82 */ /* 0x000fe40008000000 */
[----:B------:R-:W-:Y:S01]  /*5800*/  UMOV UR30, UR4 ;  /* 0x00000004001e7c82 */ /* 0x000fe20008000000 */
[----:B------:R-:W-:Y:S01]  /*5810*/  UMOV UR35, 0x80000020 ;  /* 0x8000002000237882 */ /* 0x000fe20000000000 */
[----:B------:R-:W-:Y:S01]  /*5820*/  UIADD3 UR42, UR4, 0x80, URZ ;  /* 0x00000080042a7890 */ /* 0x000fe2000fffe03f */
[----:B------:R-:W-:Y:S01]  /*5830*/  UMOV UR40, UR28 ;  /* 0x0000001c00287c82 */ /* 0x000fe20008000000 */
        /* <DEDUP_REMOVED lines=21> */
[----:B------:R-:W-:Y:S01]  /*5990*/  UMOV UR11, 0x80000020 ;  /* 0x80000020000b7882 */ /* 0x000fe20000000000 */
[----:B------:R-:W-:Y:S01]  /*59a0*/  UIADD3 UR14, UR4, 0x202, URZ ;  /* 0x00000202040e7890 */ /* 0x000fe2000fffe03f */
[----:B------:R-:W-:-:S02]  /*59b0*/  UMOV UR15, 0x80000020 ;  /* 0x80000020000f7882 */ /* 0x000fc40000000000 */
[----:B------:R0:W-:Y:S01]  /*59c0*/  BAR.SYNC.DEFER_BLOCKING R0, 0x100 ;  /* 0x000400000000751d */ /* 0x0001e20000010000 */
[----:B------:R-:W-:Y:S02]  /*59d0*/  UIADD3 UR18, UR4, 0x242, URZ ;  /* 0x0000024204127890 */ /* 0x000fe4000fffe03f */
[----:B------:R-:W-:Y:S02]  /*59e0*/  UIADD3 UR22, UR4, 0x480, URZ ;  /* 0x0000048004167890 */ /* 0x000fe4000fffe03f */
[----:B------:R-:W-:Y:S01]  /*59f0*/  UIADD3 UR26, UR4, 0x482, URZ ;  /* 0x00000482041a7890 */ /* 0x000fe2000fffe03f */
[----:B------:R-:W-:Y:S01]  /*5a00*/  UMOV UR19, 0x80000020 ;  /* 0x8000002000137882 */ /* 0x000fe20000000000 */
[----:B------:R-:W-:Y:S01]  /*5a10*/  UMOV UR23, 0x80000020 ;  /* 0x8000002000177882 */ /* 0x000fe20000000000 */
[----:B------:R-:W-:Y:S01]  /*5a20*/  UMOV UR27, 0x80000020 ;  /* 0x80000020001b7882 */ /* 0x000fe20000000000 */
        /* <DEDUP_REMOVED lines=316> */
.L_x_9537:
[----:B------:R-:W-:Y:S01]  /*6df0*/  ULEA UR4, UR6, UR37, 0x3 ;  /* 0x0000002506047291 */ /* 0x000fe2000f8e183f */
[----:B------:R-:W-:-:S05]  /*6e00*/  IMAD.U32 R0, RZ, RZ, UR7 ;  /* 0x00000007ff007e24 */ /* 0x000fca000f8e00ff */
[----:B------:R-:W-:-:S04]  /*6e10*/  SHF.L.U32 R0, R0, 0x1f, RZ ;  /* 0x0000001f00007819 */ /* 0x000fc800000006ff */
[----:B------:R0:W1:Y:S01]  /*6e20*/  SYNCS.PHASECHK.TRANS64.TRYWAIT P2, [UR4+0x31c50], R0 ;  /* 0x031c5000ff0075a7 */ /* 0x0000620008040144 */
[----:B------:R-:W-:Y:S05]  /*6e30*/  @!P0 BRA `(.L_x_9538) ;  /* 0x0000000000048947 */ /* 0x000fea0003800000 */
[----:B------:R-:W-:Y:S01]  /*6e40*/  BPT.TRAP 0x1 ;  /* 0x000000040000795c */ /* 0x000fe20000300000 */
.L_x_9538:
[----:B-1----:R-:W-:Y:S05]  /*6e50*/  @P2 BRA `(.L_x_9536) ;  /* 0x0000000000082947 */ /* 0x002fea0003800000 */
[----:B------:R-:W1:Y:S02]  /*6e60*/  SYNCS.PHASECHK.TRANS64.TRYWAIT P2, [UR4+0x31c50], R0 ;  /* 0x031c5000ff0075a7 */ /* 0x000e640008040144 */
[----:B-1----:R-:W-:Y:S05]  /*6e70*/  @!P2 BRA `(.L_x_9539) ;  /* 0x000000bc00c4a947 */ /* 0x002fea0003800000 */
.L_x_9536:
[----:B------:R-:W-:Y:S01]  /*6e80*/  UIADD3 UR4, UR37, 0x200, URZ ;  /* 0x0000020025047890 */ /* 0x000fe2000fffe03f */
[----:B------:R-:W-:Y:S01]  /*6e90*/  WARPGROUP.ARRIVE ;  /* 0x00000000000079c5 */ /* 0x000fe20000000000 */
[----:B------:R-:W-:Y:S01]  /*6ea0*/  UMOV UR33, 0xc0000010 ;  /* 0xc000001000217882 */ /* 0x000fe20000000000 */
[----:B------:R-:W-:Y:S01]  /*6eb0*/  UMOV UR35, 0x80000020 ;  /* 0x8000002000237882 */ /* 0x000fe20000000000 */
[----:B------:R-:W-:Y:S01]  /*6ec0*/  USHF.R.U32.HI UR4, URZ, 0x4, UR4 ;  /* 0x000000043f047899 */ /* 0x000fe20008011604 */
[----:B01----:R-:W-:Y:S01]  /*6ed0*/  FMNMX.FTZ R0, R136, R4, !PT ;  /* 0x0000000488007209 */ /* 0x003fe20007810000 */
[----:B------:R-:W-:Y:S01]  /*6ee0*/  ULDC UR10, c[0x0][0x988] ;  /* 0x00026200000a7ab9 */ /* 0x000fe20000000800 */
[----:B------:R-:W0:Y:S01]  /*6ef0*/  S2R R13, SR_TID.X ;  /* 0x00000000000d7919 */ /* 0x000e220000002100 */
[----:B------:R-:W-:Y:S01]  /*6f00*/  ULOP3.LUT UR4, UR4, 0x3fff, URZ, 0xc0, !UPT ;  /* 0x00003fff04047892 */ /* 0x000fe2000f8ec03f */
[----:B------:R-:W-:Y:S01]  /*6f10*/  FMNMX.FTZ R0, R137, R0, !PT ;  /* 0x0000000089007209 */ /* 0x000fe20007810000 */
[----:B------:R-:W-:-:S02]  /*6f20*/  UISETP.GT.AND UP0, UPT, UR38, UR61, UPT ;  /* 0x0000003d2600728c */ /* 0x000fc4000bf04270 */
[----:B------:R-:W-:Y:S01]  /*6f30*/  ULOP3.LUT UR7, UR4, 0x2400000, URZ, 0xfc, !UPT ;  /* 0x0240000004077892 */ /* 0x000fe2000f8efc3f */
[----:B------:R-:W-:Y:S01]  /*6f40*/  FMNMX.FTZ R0, R140, R0, !PT ;  /* 0x000000008c007209 */ /* 0x000fe20007810000 */
[----:B------:R-:W-:Y:S02]  /*6f50*/  ULOP3.LUT UR4, UR60, 0x10000, URZ, 0xfc, !UPT ;  /* 0x000100003c047892 */ /* 0x000fe4000f8efc3f */
[----:B------:R-:W-:Y:S01]  /*6f60*/  UIMAD UR7, UR6, 0x6c0, UR7 ;  /* 0x000006c0060778a4 */ /* 0x000fe2000f8e0207 */
[----:B------:R-:W-:-:S04]  /*6f70*/  FMNMX.FTZ R0, R141, R0, !PT ;  /* 0x000000008d007209 */ /* 0x000fc80007810000 */
[----:B------:R-:W-:Y:S01]  /*6f80*/  UMOV UR32, UR4 ;  /* 0x0000000400207c82 */ /* 0x000fe20008000000 */
[----:B------:R-:W-:Y:S01]  /*6f90*/  FMNMX.FTZ R0, R128, R0, !PT ;  /* 0x0000000080007209 */ /* 0x000fe20007810000 */
[----:B------:R-:W-:Y:S02]  /*6fa0*/  UMOV UR34, UR7 ;  /* 0x0000000700227c82 */ /* 0x000fe40008000000 */
[----:B------:R-:W-:Y:S01]  /*6fb0*/  HGMMA.64x96x16.F32 R24, gdesc[UR32].tnspB, R24, gsb0 ;  /* 0x41600000201879f0 */ /* 0x000fe20008000818 */
[----:B------:R-:W-:Y:S01]  /*6fc0*/  UIADD3 UR32, UR4, 0x180, URZ ;  /* 0x0000018004207890 */ /* 0x000fe2000fffe03f */
[----:B------:R-:W-:Y:S01]  /*6fd0*/  FMNMX.FTZ R0, R129, R0, !PT ;  /* 0x0000000081007209 */ /* 0x000fe20007810000 */
[----:B------:R-:W-:Y:S01]  /*6fe0*/  UIADD3 UR34, UR7, 0x40, URZ ;  /* 0x0000004007227890 */ /* 0x000fe2000fffe03f */
[----:B------:R-:W-:Y:S01]  /*6ff0*/  UMOV UR33, 0xc0000010 ;  /* 0xc000001000217882 */ /* 0x000fe20000000000 */
[----:B------:R-:W-:Y:S01]  /*7000*/  UMOV UR35, 0x80000020 ;  /* 0x8000002000237882 */ /* 0x000fe20000000000 */
[----:B------:R-:W-:-:S04]  /*7010*/  FMNMX.FTZ R0, R132, R0, !PT ;  /* 0x0000000084007209 */ /* 0x000fc80007810000 */
[----:B------:R-:W-:Y:S02]  /*7020*/  FMNMX.FTZ R0, R133, R0, !PT ;  /* 0x0000000085007209 */ /* 0x000fe40007810000 */
[----:B0-----:R-:W-:Y:S02]  /*7030*/  SHF.R.U32.HI R12, RZ, 0x7, R13 ;  /* 0x00000007ff0c7819 */ /* 0x001fe4000001160d */
[----:B------:R-:W-:Y:S02]  /*7040*/  FMNMX.FTZ R0, R120, R0, !PT ;  /* 0x0000000078007209 */ /* 0x000fe40007810000 */
[----:B------:R-:W-:Y:S02]  /*7050*/  ISETP.GE.U32.AND P2, PT, R13, 0x180, PT ;  /* 0x000001800d00780c */ /* 0x000fe40003f46070 */
        /* <DEDUP_REMOVED lines=35> */
[----:B0-----:R-:W-:-:S05]  /*7290*/  FMNMX.FTZ R0, R0, R6, !PT ;  /* 0x0000000600007209 */ /* 0x001fca0007810000 */
[----:B------:R-:W0:Y:S02]  /*72a0*/  SHFL.BFLY PT, R6, R0, 0x1, 0x1f ;  /* 0x0c201f0000067f89 */ /* 0x000e2400000e0000 */
[----:B0-----:R-:W-:-:S05]  /*72b0*/  FMNMX.FTZ R0, R0, R6, !PT ;  /* 0x0000000600007209 */ /* 0x001fca0007810000 */
[C---:B------:R-:W-:Y:S01]  /*72c0*/  FADD.FTZ R4, -R0.reuse, R4 ;  /* 0x0000000400047221 */ /* 0x040fe20000010100 */
[----:B------:R-:W-:-:S03]  /*72d0*/  FMUL.FTZ R6, R0, UR10 ;  /* 0x0000000a00067c20 */ /* 0x000fc60008410000 */
        /* <DEDUP_REMOVED lines=18> */
[----:B------:R-:W-:Y:S01]  /*7400*/  FFMA.FTZ R117, R117, UR10, -R6 ;  /* 0x0000000a75757c23 */ /* 0x000fe20008010806 */
[----:B------:R-:W-:-:S02]  /*7410*/  WARPGROUP.DEPBAR.LE gsb0, 0x0 ;  /* 0x00008000000079c5 */ /* 0x000fc40000010000 */
[----:B------:R-:W-:Y:S01]  /*7420*/  WARPGROUP.ARRIVE ;  /* 0x00000000000079c5 */ /* 0x000fe20000000000 */
[--C-:B------:R-:W-:Y:S01]  /*7430*/  FFMA.FTZ R104, R104, UR10, -R6.reuse ;  /* 0x0000000a68687c23 */ /* 0x100fe20008010806 */
[--C-:B------:R-:W-:Y:S01]  /*7440*/  FFMA.FTZ R105, R105, UR10, -R6.reuse ;  /* 0x0000000a69697c23 */ /* 0x100fe20008010806 */
[--C-:B------:R-:W-:Y:S01]  /*7450*/  FFMA.FTZ R108, R108, UR10, -R6.reuse ;  /* 0x0000000a6c6c7c23 */ /* 0x100fe20008010806 */
[--C-:B------:R-:W-:Y:S01]  /*7460*/  FFMA.FTZ R109, R109, UR10, -R6.reuse ;  /* 0x0000000a6d6d7c23 */ /* 0x100fe20008010806 */
[--C-:B------:R-:W-:Y:S01]  /*7470*/  FFMA.FTZ R96, R96, UR10, -R6.reuse ;  /* 0x0000000a60607c23 */ /* 0x100fe20008010806 */
[----:B------:R-:W-:Y:S01]  /*7480*/  HGMMA.64x96x16.F32 R24, gdesc[UR32].tnspB, R24, gsb0 ;  /* 0x41600000201879f0 */ /* 0x000fe20008000818 */
[----:B------:R-:W-:Y:S01]  /*7490*/  UIADD3 UR32, UR4, 0x480, URZ ;  /* 0x0000048004207890 */ /* 0x000fe2000fffe03f */
[--C-:B------:R-:W-:Y:S01]  /*74a0*/  FFMA.FTZ R97, R97, UR10, -R6.reuse ;  /* 0x0000000a61617c23 */ /* 0x100fe20008010806 */
[----:B------:R-:W-:Y:S01]  /*74b0*/  UIADD3 UR34, UR7, 0xc0, URZ ;  /* 0x000000c007227890 */ /* 0x000fe2000fffe03f */
[--C-:B------:R-:W-:Y:S01]  /*74c0*/  FFMA.FTZ R100, R100, UR10, -R6.reuse ;  /* 0x0000000a64647c23 */ /* 0x100fe20008010806 */
[----:B------:R-:W-:Y:S01]  /*74d0*/  UMOV UR33, 0xc0000010 ;  /* 0xc000001000217882 */ /* 0x000fe20000000000 */
[----:B------:R-:W-:Y:S01]  /*74e0*/  UMOV UR35, 0x80000020 ;  /* 0x8000002000237882 */ /* 0x000fe20000000000 */
        /* <DEDUP_REMOVED lines=13> */
[----:B0-----:R-:W-:Y:S01]  /*75c0*/  FFMA.FTZ R6, R8, R7, R4 ;  /* 0x0000000708067223 */ /* 0x001fe20000010004 */
[----:B------:R-:W-:Y:S01]  /*75d0*/  FMNMX.FTZ R7, R138, R3, !PT ;  /* 0x000000038a077209 */ /* 0x000fe20007810000 */
[----:B------:R-:W0:Y:S03]  /*75e0*/  MUFU.EX2 R137, R137 ;  /* 0x0000008900897308 */ /* 0x000e260000000800 */
[----:B------:R-:W-:-:S04]  /*75f0*/  FMNMX.FTZ R7, R139, R7, !PT ;  /* 0x000000078b077209 */ /* 0x000fc80007810000 */
[----:B------:R-:W-:Y:S01]  /*7600*/  FMNMX.FTZ R7, R142, R7, !PT ;  /* 0x000000078e077209 */ /* 0x000fe20007810000 */
[----:B------:R-:W1:Y:S03]  /*7610*/  MUFU.EX2 R140, R140 ;  /* 0x0000008c008c7308 */ /* 0x000e660000000800 */
[----:B------:R-:W-:-:S04]  /*7620*/  FMNMX.FTZ R7, R143, R7, !PT ;  /* 0x000000078f077209 */ /* 0x000fc80007810000 */
[----:B------:R-:W-:Y:S01]  /*7630*/  FMNMX.FTZ R7, R130, R7, !PT ;  /* 0x0000000782077209 */ /* 0x000fe20007810000 */
[----:B------:R-:W2:Y:S01]  /*7640*/  MUFU.EX2 R141, R141 ;  /* 0x0000008d008d7308 */ /* 0x000ea20000000800 */
[C---:B0-----:R-:W-:Y:S01]  /*7650*/  FADD.FTZ R6, R137.reuse, R6 ;  /* 0x0000000689067221 */ /* 0x041fe20000010000 */
[----:B------:R-:W-:Y:S02]  /*7660*/  F2FP.F16.F32.PACK_AB R4, R137, R4 ;  /* 0x000000048904723e */ /* 0x000fe400000000ff */
[----:B------:R-:W-:-:S04]  /*7670*/  FMNMX.FTZ R7, R131, R7, !PT ;  /* 0x0000000783077209 */ /* 0x000fc80007810000 */
[----:B------:R-:W-:Y:S01]  /*7680*/  FMNMX.FTZ R7, R134, R7, !PT ;  /* 0x0000000786077209 */ /* 0x000fe20007810000 */
[----:B-1----:R-:W-:Y:S01]  /*7690*/  FADD.FTZ R6, R140, R6 ;  /* 0x000000068c067221 */ /* 0x002fe20000010000 */
[----:B------:R-:W-:Y:S02]  /*76a0*/  MUFU.EX2 R129, R129 ;  /* 0x0000008100817308 */ /* 0x000fe40000000800 */
[----:B------:R-:W-:-:S04]  /*76b0*/  FMNMX.FTZ R7, R135, R7, !PT ;  /* 0x0000000787077209 */ /* 0x000fc80007810000 */
[----:B------:R-:W-:Y:S01]  /*76c0*/  FMNMX.FTZ R7, R122, R7, !PT ;  /* 0x000000077a077209 */ /* 0x000fe20007810000 */
[C---:B--2---:R-:W-:Y:S01]  /*76d0*/  FADD.FTZ R10, R141.reuse, R6 ;  /* 0x000000068d0a7221 */ /* 0x044fe20000010000 */
        /* <DEDUP_REMOVED lines=20> */
[----:B------:R-:W-:-:S03]  /*7820*/  FMNMX.FTZ R7, R98, R7, !PT ;  /* 0x0000000762077209 */ /* 0x000fc60007810000 */
[----:B------:R-:W-:Y:S01]  /*7830*/  MUFU.EX2 R116, R116 ;  /* 0x0000007400747308 */ /* 0x000fe20000000800 */
[----:B------:R-:W-:Y:S01]  /*7840*/  FMNMX.FTZ R7, R99, R7, !PT ;  /* 0x0000000763077209 */ /* 0x000fe20007810000 */
[----:B------:R-:W-:Y:S01]  /*7850*/  HGMMA.64x96x16.F32 R24, gdesc[UR32].tnspB, R24, gsb0 ;  /* 0x41600000201879f0 */ /* 0x000fe20008000818 */
[----:B------:R-:W-:Y:S02]  /*7860*/  UIADD3 UR32, UR4, 0x600, URZ ;  /* 0x0000060004207890 */ /* 0x000fe4000fffe03f */
[----:B------:R-:W-:Y:S01]  /*7870*/  UIADD3 UR34, UR7, 0x100, URZ ;  /* 0x0000010007227890 */ /* 0x000fe2000fffe03f */
[----:B------:R-:W-:Y:S01]  /*7880*/  FMNMX.FTZ R7, R102, R7, !PT ;  /* 0x0000000766077209 */ /* 0x000fe20007810000 */
[----:B------:R-:W-:Y:S01]  /*7890*/  UMOV UR33, 0xc0000010 ;  /* 0xc000001000217882 */ /* 0x000fe20000000000 */
[----:B------:R-:W-:Y:S01]  /*78a0*/  UMOV UR35, 0x80000020 ;  /* 0x8000002000237882 */ /* 0x000fe20000000000 */
        /* <DEDUP_REMOVED lines=27> */
[----:B------:R-:W-:Y:S01]  /*7a60*/  MUFU.EX2 R92, R92 ;  /* 0x0000005c005c7308 */ /* 0x000fe20000000800 */
[----:B------:R-:W-:Y:S02]  /*7a70*/  WARPGROUP.DEPBAR.LE gsb0, 0x0 ;  /* 0x00008000000079c5 */ /* 0x000fe40000010000 */
[----:B------:R-:W-:-:S05]  /*7a80*/  WARPGROUP.ARRIVE ;  /* 0x00000000000079c5 */ /* 0x000fca0000000000 */
[----:B------:R-:W-:Y:S01]  /*7a90*/  MUFU.EX2 R93, R93 ;  /* 0x0000005d005d7308 */ /* 0x000fe20000000800 */
[----:B------:R-:W-:Y:S01]  /*7aa0*/  HGMMA.64x96x16.F32 R24, gdesc[UR32].tnspB, R24, gsb0 ;  /* 0x41600000201879f0 */ /* 0x000fe20008000818 */
[----:B------:R-:W-:Y:S02]  /*7ab0*/  UIADD3 UR32, UR4, 0x780, URZ ;  /* 0x0000078004207890 */ /* 0x000fe4000fffe03f */
[----:B------:R-:W-:Y:S01]  /*7ac0*/  UIADD3 UR34, UR7, 0x140, URZ ;  /* 0x0000014007227890 */ /* 0x000fe2000fffe03f */
[----:B0-----:R-:W-:Y:S01]  /*7ad0*/  FMNMX.FTZ R9, R9, R7, !PT ;  /* 0x0000000709097209 */ /* 0x001fe20007810000 */
[----:B------:R-:W-:Y:S01]  /*7ae0*/  UMOV UR33, 0xc0000010 ;  /* 0xc000001000217882 */ /* 0x000fe20000000000 */
[----:B------:R-:W-:Y:S01]  /*7af0*/  UMOV UR35, 0x80000020 ;  /* 0x8000002000237882 */ /* 0x000fe20000000000 */
[----:B------:R-:W-:Y:S02]  /*7b00*/  MUFU.EX2 R80, R80 ;  /* 0x0000005000507308 */ /* 0x000fe40000000800 */
        /* <DEDUP_REMOVED lines=38> */
[----:B------:R-:W-:-:S02]  /*7d70*/  VIADD R7, R12, 0x9 ;  /* 0x000000090c077836 */ /* 0x000fc40000000000 */
[----:B------:R-:W-:Y:S01]  /*7d80*/  FMUL.FTZ R3, R3, UR10 ;  /* 0x0000000a03037c20 */ /* 0x000fe20008410000 */
[----:B------:R-:W-:Y:S02]  /*7d90*/  MUFU.EX2 R138, R138 ;  /* 0x0000008a008a7308 */ /* 0x000fe40000000800 */
[----:B------:R-:W-:Y:S02]  /*7da0*/  SEL R7, R7, 0x9, !P2 ;  /* 0x0000000907077807 */ /* 0x000fe40005000000 */
[----:B------:R-:W-:-:S04]  /*7db0*/  PLOP3.LUT P2, PT, PT, PT, UP0, 0x80, 0x0 ;  /* 0x000000000000781c */ /* 0x000fc80003f4f008 */
[----:B------:R-:W0:Y:S08]  /*7dc0*/  MUFU.EX2 R3, R3 ;  /* 0x0000000300037308 */ /* 0x000e300000000800 */
[----:B------:R-:W1:Y:S08]  /*7dd0*/  MUFU.EX2 R139, R139 ;  /* 0x0000008b008b7308 */ /* 0x000e700000000800 */
[----:B------:R-:W-:Y:S01]  /*7de0*/  MUFU.EX2 R143, R143 ;  /* 0x0000008f008f7308 */ /* 0x000fe20000000800 */
[----:B0-----:R-:W-:-:S07]  /*7df0*/  FFMA.FTZ R11, R3, R5, R138 ;  /* 0x00000005030b7223 */ /* 0x001fce000001008a */
[----:B------:R-:W-:Y:S01]  /*7e00*/  MUFU.EX2 R131, R131 ;  /* 0x0000008300837308 */ /* 0x000fe20000000800 */
[C---:B-1----:R-:W-:Y:S01]  /*7e10*/  FADD.FTZ R11, R139.reuse, R11 ;  /* 0x0000000b8b0b7221 */ /* 0x042fe20000010000 */
[----:B------:R-:W-:-:S06]  /*7e20*/  F2FP.F16.F32.PACK_AB R5, R139, R138 ;  /* 0x0000008a8b05723e */ /* 0x000fcc00000000ff */
[----:B------:R-:W-:Y:S08]  /*7e30*/  MUFU.EX2 R135, R135 ;  /* 0x0000008700877308 */ /* 0x000ff00000000800 */
[----:B------:R-:W-:Y:S01]  /*7e40*/  MUFU.EX2 R21, R107 ;  /* 0x0000006b00157308 */ /* 0x000fe20000000800 */
[----:B------:R-:W-:Y:S02]  /*7e50*/  WARPGROUP.DEPBAR.LE gsb0, 0x0 ;  /* 0x00008000000079c5 */ /* 0x000fe40000010000 */
[----:B------:R-:W-:-:S05]  /*7e60*/  WARPGROUP.ARRIVE ;  /* 0x00000000000079c5 */ /* 0x000fca0000000000 */
[----:B------:R-:W-:Y:S01]  /*7e70*/  MUFU.EX2 R13, R122 ;  /* 0x0000007a000d7308 */ /* 0x000fe20000000800 */
[----:B------:R-:W-:Y:S01]  /*7e80*/  HGMMA.64x96x16.F32 R24, gdesc[UR32].tnspB, R24, gsb0 ;  /* 0x41600000201879f0 */ /* 0x000fe20008000818 */
[----:B------:R-:W-:Y:S02]  /*7e90*/  UIADD3 UR32, UR4, 0x900, URZ ;  /* 0x0000090004207890 */ /* 0x000fe4000fffe03f */
[----:B------:R-:W-:Y:S01]  /*7ea0*/  UIADD3 UR34, UR7, 0x180, URZ ;  /* 0x0000018007227890 */ /* 0x000fe2000fffe03f */
[----:B------:R-:W-:Y:S01]  /*7eb0*/  UMOV UR33, 0xc0000010 ;  /* 0xc000001000217882 */ /* 0x000fe20000000000 */
[----:B------:R-:W-:Y:S02]  /*7ec0*/  UMOV UR35, 0x80000020 ;  /* 0x8000002000237882 */ /* 0x000fe40000000000 */
        /* <DEDUP_REMOVED lines=38> */
[----:B------:R-:W-:Y:S01]  /*8130*/  UIADD3 UR34, UR7, 0x200, URZ ;  /* 0x0000020007227890 */ /* 0x000fe2000fffe03f */
[----:B------:R-:W-:Y:S01]  /*8140*/  UMOV UR33, 0xc0000010 ;  /* 0xc000001000217882 */ /* 0x000fe20000000000 */
[----:B------:R-:W-:Y:S02]  /*8150*/  UMOV UR35, 0x80000020 ;  /* 0x8000002000237882 */ /* 0x000fe40000000000 */
[----:B------:R-:W-:Y:S01]  /*8160*/  MUFU.EX2 R76, R76 ;  /* 0x0000004c004c7308 */ /* 0x000fe20000000800 */
[----:B------:R-:W-:Y:S01]  /*8170*/  UIADD3 UR4, UR38, -0x1, URZ ;  /* 0xffffffff26047890 */ /* 0x000fe2000fffe03f */
[----:B------:R-:W-:-:S06]  /*8180*/  UMOV UR7, UR39 ;  /* 0x0000002700077c82 */ /* 0x000fcc0008000000 */
[----:B------:R-:W-:Y:S01]  /*8190*/  MUFU.EX2 R77, R77 ;  /* 0x0000004d004d7308 */ /* 0x000fe20000000800 */
[----:B------:R-:W-:-:S07]  /*81a0*/  UMOV UR38, UR4 ;  /* 0x0000000400267c82 */ /* 0x000fce0008000000 */
[----:B------:R-:W-:Y:S01]  /*81b0*/  MUFU.EX2 R79, R79 ;  /* 0x0000004f004f7308 */ /* 0x000fe20000000800 */
[----:B------:R-:W-:Y:S02]  /*81c0*/  WARPGROUP.DEPBAR.LE gsb0, 0x0 ;  /* 0x00008000000079c5 */ /* 0x000fe40000010000 */
[----:B------:R-:W-:-:S06]  /*81d0*/  WARPGROUP.ARRIVE ;  /* 0x00000000000079c5 */ /* 0x000fcc0000000000 */
[----:B------:R-:W-:Y:S03]  /*81e0*/  HGMMA.64x96x16.F32 R24, gdesc[UR32].tnspB, R24, gsb0 ;  /* 0x41600000201879f0 */ /* 0x000fe60008000818 */
[----:B------:R-:W-:Y:S02]  /*81f0*/  WARPGROUP.DEPBAR.LE gsb0, 0x0 ;  /* 0x00008000000079c5 */ /* 0x000fe40000010000 */
[----:B------:R0:W-:Y:S06]  /*8200*/  BAR.ARV R7, 0x100 ;  /* 0x000400070000751d */ /* 0x0001ec0000002000 */
[-C--:B------:R-:W-:Y:S01]  /*8210*/  FMUL.FTZ R26, R26, R3.reuse ;  /* 0x000000031a1a7220 */ /* 0x080fe20000410000 */
[----:B------:R-:W-:Y:S01]  /*8220*/  FMUL.FTZ R27, R27, R3 ;  /* 0x000000031b1b7220 */ /* 0x000fe20000410000 */
[----:B0-----:R-:W-:-:S02]  /*8230*/  IMAD.U32 R7, RZ, RZ, UR36 ;  /* 0x00000024ff077e24 */ /* 0x001fc4000f8e00ff */
[-C--:B------:R-:W-:Y:S01]  /*8240*/  FMUL.FTZ R30, R30, R3.reuse ;  /* 0x000000031e1e7220 */ /* 0x080fe20000410000 */
[-C--:B------:R-:W-:Y:S01]  /*8250*/  FMUL.FTZ R31, R31, R3.reuse ;  /* 0x000000031f1f7220 */ /* 0x080fe20000410000 */
[-C--:B------:R-:W-:Y:S01]  /*8260*/  FMUL.FTZ R34, R34, R3.reuse ;  /* 0x0000000322227220 */ /* 0x080fe20000410000 */
[-C--:B------:R-:W-:Y:S01]  /*8270*/  FMUL.FTZ R35, R35, R3.reuse ;  /* 0x0000000323237220 */ /* 0x080fe20000410000 */
[----:B------:R-:W-:Y:S01]  /*8280*/  @!P1 LEA R7, R7, UR37, 0x3 ;  /* 0x0000002507079c11 */ /* 0x000fe2000f8e18ff */
[-C--:B------:R-:W-:Y:S01]  /*8290*/  FMUL.FTZ R38, R38, R3.reuse ;  /* 0x0000000326267220 */ /* 0x080fe20000410000 */
[-C--:B------:R-:W-:Y:S01]  /*82a0*/  FMUL.FTZ R39, R39, R3.reuse ;  /* 0x0000000327277220 */ /* 0x080fe20000410000 */
[-C--:B------:R-:W-:Y:S01]  /*82b0*/  FMUL.FTZ R42, R42, R3.reuse ;  /* 0x000000032a2a7220 */ /* 0x080fe20000410000 */
[-C--:B------:R-:W-:Y:S01]  /*82c0*/  FMUL.FTZ R43, R43, R3.reuse ;  /* 0x000000032b2b7220 */ /* 0x080fe20000410000 */
[----:B------:R-:W-:Y:S02]  /*82d0*/  @!P1 VIADD R12, R7, 0x31c40 ;  /* 0x00031c40070c9836 */ /* 0x000fe40000000000 */
[-C--:B------:R-:W-:Y:S01]  /*82e0*/  FMUL.FTZ R46, R46, R3.reuse ;  /* 0x000000032e2e7220 */ /* 0x080fe20000410000 */
[----:B------:R-:W0:Y:S01]  /*82f0*/  MUFU.EX2 R7, R142 ;  /* 0x0000008e00077308 */ /* 0x000e220000000800 */
[-C--:B------:R-:W-:Y:S01]  /*8300*/  FMUL.FTZ R47, R47, R3.reuse ;  /* 0x000000032f2f7220 */ /* 0x080fe20000410000 */
[-C--:B------:R-:W-:Y:S01]  /*8310*/  FMUL.FTZ R50, R50, R3.reuse ;  /* 0x0000000332327220 */ /* 0x080fe20000410000 */
[----:B------:R-:W-:Y:S01]  /*8320*/  @!P1 PRMT R12, RZ, 0x654, R12 ;  /* 0x00000654ff0c9816 */ /* 0x000fe2000000000c */
        /* <DEDUP_REMOVED lines=10> */
[----:B------:R-:W-:Y:S01]  /*83d0*/  FMUL.FTZ R70, R70, R3 ;  /* 0x0000000346467220 */ /* 0x000fe20000410000 */
[----:B-1----:R-:W-:Y:S01]  /*83e0*/  IMAD.U32 R12, RZ, RZ, UR6 ;  /* 0x00000006ff0c7e24 */ /* 0x002fe2000f8e00ff */
[----:B------:R-:W-:Y:S01]  /*83f0*/  UMOV UR6, UR36 ;  /* 0x0000002400067c82 */ /* 0x000fe20008000000 */
[----:B0-----:R-:W-:Y:S01]  /*8400*/  FADD.FTZ R11, R7, R11 ;  /* 0x0000000b070b7221 */ /* 0x001fe20000010000 */
[----:B------:R-:W-:Y:S01]  /*8410*/  F2FP.F16.F32.PACK_AB R7, R143, R7 ;  /* 0x000000078f07723e */ /* 0x000fe200000000ff */
[----:B------:R-:W-:Y:S01]  /*8420*/  FMUL.FTZ R71, R71, R3 ;  /* 0x0000000347477220 */ /* 0x000fe20000410000 */
[----:B------:R-:W-:Y:S01]  /*8430*/  @!P1 LEA R12, R12, UR37, 0x3 ;  /* 0x000000250c0c9c11 */ /* 0x000fe2000f8e18ff */
[----:B------:R-:W-:Y:S01]  /*8440*/  FADD.FTZ R11, R143, R11 ;  /* 0x0000000b8f0b7221 */ /* 0x000fe20000010000 */
        /* <DEDUP_REMOVED lines=13> */
[----:B------:R1:W-:Y:S01]  /*8520*/  STSM.16.M88.4 [R2+0x24300], R4 ;  /* 0x0243000402007844 */ /* 0x0003e20000000200 */
[-C--:B------:R-:W-:Y:S01]  /*8530*/  FMUL.FTZ R44, R44, R8.reuse ;  /* 0x000000082c2c7220 */ /* 0x080fe20000410000 */
[-C--:B------:R-:W-:Y:S01]  /*8540*/  FMUL.FTZ R45, R45, R8.reuse ;  /* 0x000000082d2d7220 */ /* 0x080fe20000410000 */
[-C--:B------:R-:W-:Y:S01]  /*8550*/  FMUL.FTZ R48, R48, R8.reuse ;  /* 0x0000000830307220 */ /* 0x080fe20000410000 */
[-C--:B------:R-:W-:Y:S01]  /*8560*/  FMUL.FTZ R49, R49, R8.reuse ;  /* 0x0000000831317220 */ /* 0x080fe20000410000 */
[-C--:B------:R-:W-:Y:S01]  /*8570*/  FMUL.FTZ R52, R52, R8.reuse ;  /* 0x0000000834347220 */ /* 0x080fe20000410000 */
[-C--:B------:R-:W-:Y:S01]  /*8580*/  FMUL.FTZ R53, R53, R8.reuse ;  /* 0x0000000835357220 */ /* 0x080fe20000410000 */
[----:B0-----:R-:W-:Y:S01]  /*8590*/  MUFU.EX2 R12, R120 ;  /* 0x00000078000c7308 */ /* 0x001fe20000000800 */
        /* <DEDUP_REMOVED lines=8> */
[----:B-1----:R-:W0:Y:S01]  /*8620*/  MUFU.EX2 R4, R128 ;  /* 0x0000008000047308 */ /* 0x002e220000000800 */
[----:B------:R-:W-:-:S07]  /*8630*/  IMAD.MOV.U32 R3, RZ, RZ, R9 ;  /* 0x000000ffff037224 */ /* 0x000fce00078e0009 */
[----:B------:R-:W1:Y:S08]  /*8640*/  MUFU.EX2 R5, R130 ;  /* 0x0000008200057308 */ /* 0x000e700000000800 */
[----:B------:R-:W2:Y:S01]  /*8650*/  MUFU.EX2 R6, R132 ;  /* 0x0000008400067308 */ /* 0x000ea20000000800 */
[----:B0-----:R-:W-:Y:S01]  /*8660*/  FADD.FTZ R10, R4, R10 ;  /* 0x0000000a040a7221 */ /* 0x001fe20000010000 */
[----:B------:R-:W-:-:S03]  /*8670*/  F2FP.F16.F32.PACK_AB R4, R129, R4 ;  /* 0x000000048104723e */ /* 0x000fc600000000ff */
[----:B------:R-:W-:-:S03]  /*8680*/  FADD.FTZ R10, R129, R10 ;  /* 0x0000000a810a7221 */ /* 0x000fc60000010000 */
[----:B------:R-:W0:Y:S01]  /*8690*/  MUFU.EX2 R7, R134 ;  /* 0x0000008600077308 */ /* 0x000e220000000800 */
[----:B-1----:R-:W-:Y:S01]  /*86a0*/  FADD.FTZ R110, R5, R11 ;  /* 0x0000000b056e7221 */ /* 0x002fe20000010000 */
[C---:B------:R-:W-:Y:S01]  /*86b0*/  F2FP.F16.F32.PACK_AB R5, R131.reuse, R5 ;  /* 0x000000058305723e */ /* 0x040fe200000000ff */
[----:B--2---:R-:W-:Y:S02]  /*86c0*/  FADD.FTZ R11, R6, R10 ;  /* 0x0000000a060b7221 */ /* 0x004fe40000010000 */
[----:B------:R-:W-:Y:S01]  /*86d0*/  FADD.FTZ R10, R131, R110 ;  /* 0x0000006e830a7221 */ /* 0x000fe20000010000 */
[C---:B------:R-:W-:Y:S01]  /*86e0*/  F2FP.F16.F32.PACK_AB R6, R133.reuse, R6 ;  /* 0x000000068506723e */ /* 0x040fe200000000ff */
[----:B------:R-:W-:Y:S02]  /*86f0*/  FADD.FTZ R11, R133, R11 ;  /* 0x0000000b850b7221 */ /* 0x000fe40000010000 */
[----:B0-----:R-:W-:Y:S02]  /*8700*/  FADD.FTZ R10, R7, R10 ;  /* 0x0000000a070a7221 */ /* 0x001fe40000010000 */
[----:B------:R-:W-:Y:S01]  /*8710*/  FADD.FTZ R11, R12, R11 ;  /* 0x0000000b0c0b7221 */ /* 0x000fe20000010000 */
[C---:B------:R-:W-:Y:S01]  /*8720*/  F2FP.F16.F32.PACK_AB R7, R135.reuse, R7 ;  /* 0x000000078707723e */ /* 0x040fe200000000ff */
[----:B------:R-:W-:-:S02]  /*8730*/  FADD.FTZ R10, R135, R10 ;  /* 0x0000000a870a7221 */ /* 0x000fc40000010000 */
[C---:B------:R-:W-:Y:S01]  /*8740*/  FADD.FTZ R11, R121.reuse, R11 ;  /* 0x0000000b790b7221 */ /* 0x040fe20000010000 */
[----:B------:R-:W-:Y:S01]  /*8750*/  F2FP.F16.F32.PACK_AB R12, R121, R12 ;  /* 0x0000000c790c723e */ /* 0x000fe200000000ff */
[----:B------:R0:W-:Y:S01]  /*8760*/  STSM.16.M88.4 [R2+0x25b00], R4 ;  /* 0x025b000402007844 */ /* 0x0001e20000000200 */
[----:B------:R-:W-:Y:S01]  /*8770*/  FADD.FTZ R110, R13, R10 ;  /* 0x0000000a0d6e7221 */ /* 0x000fe20000010000 */
[----:B------:R-:W-:Y:S01]  /*8780*/  FADD.FTZ R10, R14, R11 ;  /* 0x0000000b0e0a7221 */ /* 0x000fe20000010000 */
[C---:B------:R-:W-:Y:S02]  /*8790*/  F2FP.F16.F32.PACK_AB R13, R123.reuse, R13 ;  /* 0x0000000d7b0d723e */ /* 0x040fe400000000ff */
[----:B------:R-:W-:Y:S01]  /*87a0*/  FADD.FTZ R11, R123, R110 ;  /* 0x0000006e7b0b7221 */ /* 0x000fe20000010000 */
[C---:B------:R-:W-:Y:S01]  /*87b0*/  FADD.FTZ R110, R125.reuse, R10 ;  /* 0x0000000a7d6e7221 */ /* 0x040fe20000010000 */
        /* <DEDUP_REMOVED lines=8> */
[----:B------:R2:W3:Y:S01]  /*8840*/  MUFU.EX2 R91, R94 ;  /* 0x0000005e005b7308 */ /* 0x0004e20000000800 */
[----:B------:R-:W-:Y:S01]  /*8850*/  FADD.FTZ R11, R114, R11 ;  /* 0x0000000b720b7221 */ /* 0x000fe20000010000 */
[C---:B------:R-:W-:Y:S02]  /*8860*/  F2FP.F16.F32.PACK_AB R113, R20.reuse, R114 ;  /* 0x000000721471723e */ /* 0x040fe400000000ff */
[----:B------:R-:W-:Y:S01]  /*8870*/  F2FP.F16.F32.PACK_AB R114, R117, R116 ;  /* 0x000000747572723e */ /* 0x000fe200000000ff */
[----:B------:R-:W-:Y:S01]  /*8880*/  FADD.FTZ R11, R20, R11 ;  /* 0x0000000b140b7221 */ /* 0x000fe20000010000 */
[----:B------:R4:W-:Y:S01]  /*8890*/  STSM.16.M88.4 [R2+0x27300], R12 ;  /* 0x0273000c02007844 */ /* 0x0009e20000000200 */
[----:B--2---:R-:W-:-:S02]  /*88a0*/  FADD.FTZ R94, R116, R110 ;  /* 0x0000006e745e7221 */ /* 0x004fc40000010000 */
[----:B------:R-:W-:Y:S01]  /*88b0*/  FADD.FTZ R11, R115, R11 ;  /* 0x0000000b730b7221 */ /* 0x000fe20000010000 */
[----:B------:R-:W-:Y:S01]  /*88c0*/  F2FP.F16.F32.PACK_AB R115, R119, R115 ;  /* 0x000000737773723e */ /* 0x000fe200000000ff */
[----:B------:R-:W-:-:S04]  /*88d0*/  FADD.FTZ R94, R117, R94 ;  /* 0x0000005e755e7221 */ /* 0x000fc80000010000 */
[----:B------:R4:W-:Y:S01]  /*88e0*/  STSM.16.M88.4 [R2+0x28b00], R112 ;  /* 0x028b007002007844 */ /* 0x0009e20000000200 */
[----:B------:R-:W-:Y:S01]  /*88f0*/  FADD.FTZ R110, R104, R94 ;  /* 0x0000005e686e7221 */ /* 0x000fe20000010000 */
[----:B------:R-:W-:Y:S01]  /*8900*/  FADD.FTZ R94, R119, R11 ;  /* 0x0000000b775e7221 */ /* 0x000fe20000010000 */
[C---:B------:R-:W-:Y:S02]  /*8910*/  F2FP.F16.F32.PACK_AB R104, R105.reuse, R104 ;  /* 0x000000686968723e */ /* 0x040fe400000000ff */
[----:B------:R-:W-:Y:S01]  /*8920*/  FADD.FTZ R11, R105, R110 ;  /* 0x0000006e690b7221 */ /* 0x000fe20000010000 */
[----:B------:R-:W-:Y:S01]  /*8930*/  FADD.FTZ R94, R106, R94 ;  /* 0x0000005e6a5e7221 */ /* 0x000fe20000010000 */
[C---:B------:R-:W-:Y:S02]  /*8940*/  F2FP.F16.F32.PACK_AB R105, R21.reuse, R106 ;  /* 0x0000006a1569723e */ /* 0x040fe400000000ff */
[----:B------:R-:W-:Y:S01]  /*8950*/  FADD.FTZ R11, R108, R11 ;  /* 0x0000000b6c0b7221 */ /* 0x000fe20000010000 */
[----:B------:R-:W-:Y:S01]  /*8960*/  FADD.FTZ R94, R21, R94 ;  /* 0x0000005e155e7221 */ /* 0x000fe20000010000 */
[----:B------:R-:W-:-:S02]  /*8970*/  F2FP.F16.F32.PACK_AB R106, R109, R108 ;  /* 0x0000006c6d6a723e */ /* 0x000fc400000000ff */
[----:B------:R-:W-:Y:S01]  /*8980*/  FADD.FTZ R11, R109, R11 ;  /* 0x0000000b6d0b7221 */ /* 0x000fe20000010000 */
[----:B------:R-:W-:Y:S01]  /*8990*/  FADD.FTZ R94, R107, R94 ;  /* 0x0000005e6b5e7221 */ /* 0x000fe20000010000 */
[C---:B------:R-:W-:Y:S02]  /*89a0*/  F2FP.F16.F32.PACK_AB R107, R111.reuse, R107 ;  /* 0x0000006b6f6b723e */ /* 0x040fe400000000ff */
[----:B------:R-:W-:Y:S01]  /*89b0*/  FADD.FTZ R110, R96, R11 ;  /* 0x0000000b606e7221 */ /* 0x000fe20000010000 */
[----:B------:R-:W-:Y:S01]  /*89c0*/  FADD.FTZ R11, R111, R94 ;  /* 0x0000005e6f0b7221 */ /* 0x000fe20000010000 */
[C---:B------:R-:W-:Y:S01]  /*89d0*/  F2FP.F16.F32.PACK_AB R96, R97.reuse, R96 ;  /* 0x000000606160723e */ /* 0x040fe200000000ff */
[----:B------:R4:W-:Y:S01]  /*89e0*/  STSM.16.M88.4 [R2+0x2a300], R104 ;  /* 0x02a3006802007844 */ /* 0x0009e20000000200 */
[----:B------:R-:W-:Y:S01]  /*89f0*/  FADD.FTZ R121, R97, R110 ;  /* 0x0000006e61797221 */ /* 0x000fe20000010000 */
[----:B0-----:R-:W-:Y:S01]  /*8a00*/  FADD.FTZ R4, R98, R11 ;  /* 0x0000000b62047221 */ /* 0x001fe20000010000 */
[C---:B------:R-:W-:Y:S01]  /*8a10*/  F2FP.F16.F32.PACK_AB R97, R99.reuse, R98 ;  /* 0x000000626361723e */ /* 0x040fe200000000ff */
[----:B------:R-:W0:Y:S01]  /*8a20*/  MUFU.EX2 R11, R78 ;  /* 0x0000004e000b7308 */ /* 0x000e220000000800 */
        /* <DEDUP_REMOVED lines=11> */
[----:B------:R-:W-:Y:S01]  /*8ae0*/  FADD.FTZ R5, R90, R5 ;  /* 0x000000055a057221 */ /* 0x000fe20000010000 */
[----:B-1----:R-:W-:-:S02]  /*8af0*/  F2FP.F16.F32.PACK_AB R89, R10, R90 ;  /* 0x0000005a0a59723e */ /* 0x002fc400000000ff */
[----:B------:R-:W-:Y:S01]  /*8b00*/  FADD.FTZ R6, R92, R7 ;  /* 0x000000075c067221 */ /* 0x000fe20000010000 */
[----:B------:R-:W-:Y:S01]  /*8b10*/  FADD.FTZ R4, R10, R5 ;  /* 0x000000050a047221 */ /* 0x000fe20000010000 */
[C---:B------:R-:W-:Y:S02]  /*8b20*/  F2FP.F16.F32.PACK_AB R90, R93.reuse, R92 ;  /* 0x0000005c5d5a723e */ /* 0x040fe400000000ff */
[----:B------:R-:W-:Y:S01]  /*8b30*/  FADD.FTZ R5, R93, R6 ;  /* 0x000000065d057221 */ /* 0x000fe20000010000 */
[----:B---3--:R-:W-:Y:S01]  /*8b40*/  FADD.FTZ R4, R91, R4 ;  /* 0x000000045b047221 */ /* 0x008fe20000010000 */
[C---:B------:R-:W-:Y:S02]  /*8b50*/  F2FP.F16.F32.PACK_AB R91, R95.reuse, R91 ;  /* 0x0000005b5f5b723e */ /* 0x040fe400000000ff */
[----:B------:R-:W-:Y:S01]  /*8b60*/  FADD.FTZ R6, R80, R5 ;  /* 0x0000000550067221 */ /* 0x000fe20000010000 */
[----:B------:R-:W-:Y:S01]  /*8b70*/  FADD.FTZ R5, R95, R4 ;  /* 0x000000045f057221 */ /* 0x000fe20000010000 */
[C---:B------:R-:W-:Y:S01]  /*8b80*/  F2FP.F16.F32.PACK_AB R80, R81.reuse, R80 ;  /* 0x000000505150723e */ /* 0x040fe200000000ff */
[----:B------:R4:W-:Y:S01]  /*8b90*/  STSM.16.M88.4 [R2+0x2d300], R88 ;  /* 0x02d3005802007844 */ /* 0x0009e20000000200 */
        /* <DEDUP_REMOVED lines=16> */
[----:B------:R-:W-:Y:S01]  /*8ca0*/  F2FP.F16.F32.PACK_AB R74, R77, R76 ;  /* 0x0000004c4d4a723e */ /* 0x000fe200000000ff */
[----:B------:R-:W-:Y:S01]  /*8cb0*/  FADD.FTZ R4, R75, R4 ;  /* 0x000000044b047221 */ /* 0x000fe20000010000 */
[----:B0-----:R-:W-:Y:S01]  /*8cc0*/  F2FP.F16.F32.PACK_AB R75, R79, R11 ;  /* 0x0000000b4f4b723e */ /* 0x001fe200000000ff */
[----:B------:R-:W-:Y:S02]  /*8cd0*/  FADD.FTZ R6, R76, R7 ;  /* 0x000000074c067221 */ /* 0x000fe40000010000 */
[----:B------:R-:W-:Y:S02]  /*8ce0*/  FADD.FTZ R4, R11, R4 ;  /* 0x000000040b047221 */ /* 0x000fe40000010000 */
[----:B------:R4:W-:Y:S01]  /*8cf0*/  STSM.16.M88.4 [R2+0x30300], R72 ;  /* 0x0303004802007844 */ /* 0x0009e20000000200 */
[----:B------:R-:W-:Y:S01]  /*8d00*/  FADD.FTZ R7, R77, R6 ;  /* 0x000000064d077221 */ /* 0x000fe20000010000 */
[----:B------:R-:W-:Y:S01]  /*8d10*/  FADD.FTZ R5, R79, R4 ;  /* 0x000000044f057221 */ /* 0x000fe20000010000 */
[----:B------:R-:W-:Y:S01]  /*8d20*/  IMAD.MOV.U32 R4, RZ, RZ, R0 ;  /* 0x000000ffff047224 */ /* 0x000fe200078e0000 */
[----:B------:R-:W-:Y:S01]  /*8d30*/  @!PT LDS RZ, [RZ] ;  /* 0x00000000fffff984 */ /* 0x000fe20000000800 */
[----:B------:R-:W-:Y:S01]  /*8d40*/  @!PT LDS RZ, [RZ] ;  /* 0x00000000fffff984 */ /* 0x000fe20000000800 */
[----:B------:R-:W-:Y:S01]  /*8d50*/  @!PT LDS RZ, [RZ] ;  /* 0x00000000fffff984 */ /* 0x000fe20000000800 */
[----:B------:R-:W-:Y:S01]  /*8d60*/  @!PT LDS RZ, [RZ] ;  /* 0x00000000fffff984 */ /* 0x000fe20000000800 */
[----:B------:R0:W-:Y:S06]  /*8d70*/  MEMBAR.ALL.CTA ;  /* 0x0000000000007992 */ /* 0x0001ec0000008000 */
[----:B0-----:R-:W0:Y:S02]  /*8d80*/  FENCE.VIEW.ASYNC.S ;  /* 0x00000000000073c6 */ /* 0x001e240000000000 */
[----:B0-----:R-:W-:Y:S01]  /*8d90*/  NOP ;  /* 0x0000000000007918 */ /* 0x001fe20000000000 */
[----:B------:R-:W-:Y:S05]  /*8da0*/  @P2 BRA `(.L_x_9540) ;  /* 0xffffffc800302947 */ /* 0x000fea000383ffff */
.L_x_9531:
[----:B------:R-:W-:Y:S06]  /*8db0*/  BAR.ARV 0x8, 0x200 ;  /* 0x0208000000007b1d */ /* 0x000fec0000002000 */
[----:B------:R-:W-:Y:S05]  /*8dc0*/  @!P0 BRA `(.L_x_9541) ;  /* 0x0000000000048947 */ /* 0x000fea0003800000 */
[----:B------:R-:W-:Y:S01]  /*8dd0*/  BPT.TRAP 0x1 ;  /* 0x000000040000795c */ /* 0x000fe20000300000 */
.L_x_9541:
[----:B------:R-:W-:Y:S01]  /*8de0*/  ULEA UR9, UR36, UR37, 0x3 ;  /* 0x0000002524097291 */ /* 0x000fe2000f8e183f */
[----:B------:R-:W-:-:S05]  /*8df0*/  IMAD.U32 R3, RZ, RZ, UR39 ;  /* 0x00000027ff037e24 */ /* 0x000fca000f8e00ff */
[----:B------:R-:W-:-:S04]  /*8e00*/  SHF.L.U32 R3, R3, 0x1f, RZ ;  /* 0x0000001f03037819 */ /* 0x000fc800000006ff */
[----:B------:R0:W1:Y:S01]  /*8e10*/  SYNCS.PHASECHK.TRANS64.TRYWAIT P2, [UR9+0x31c50], R3 ;  /* 0x031c5003ff0075a7 */ /* 0x0000620008040149 */
[----:B------:R-:W-:Y:S05]  /*8e20*/  @!P0 BRA `(.L_x_9542) ;  /* 0x0000000000048947 */ /* 0x000fea0003800000 */
[----:B------:R-:W-:Y:S01]  /*8e30*/  BPT.TRAP 0x1 ;  /* 0x000000040000795c */ /* 0x000fe20000300000 */
.L_x_9542:
[----:B-1----:R-:W-:Y:S05]  /*8e40*/  @P2 BRA `(.L_x_9543) ;  /* 0x0000000000082947 */ /* 0x002fea0003800000 */
[----:B------:R-:W1:Y:S02]  /*8e50*/  SYNCS.PHASECHK.TRANS64.TRYWAIT P0, [UR9+0x31c50], R3 ;  /* 0x031c5003ff0075a7 */ /* 0x000e640008000149 */
[----:B-1----:R-:W-:Y:S05]  /*8e60*/  @!P0 BRA `(.L_x_9544) ;  /* 0x0000009c00e08947 */ /* 0x002fea0003800000 */
.L_x_9543:
[----:B------:R-:W-:Y:S01]  /*8e70*/  UIADD3 UR37, UR37, 0x200, URZ ;  /* 0x0000020025257890 */ /* 0x000fe2000fffe03f */
[----:B-1----:R-:W2:Y:S01]  /*8e80*/  LDL.LU R4, [R1+0x10] ;  /* 0x0000100001047983 */ /* 0x002ea20000300800 */
[----:B------:R-:W-:Y:S01]  /*8e90*/  ULOP3.LUT UR60, UR60, 0x10000, URZ, 0xfc, !UPT ;  /* 0x000100003c3c7892 */ /* 0x000fe2000f8efc3f */
[----:B------:R-:W-:Y:S01]  /*8ea0*/  WARPGROUP.ARRIVE ;  /* 0x00000000000079c5 */ /* 0x000fe20000000000 */
[----:B------:R-:W-:Y:S01]  /*8eb0*/  USHF.R.U32.HI UR37, URZ, 0x4, UR37 ;  /* 0x000000043f257899 */ /* 0x000fe20008011625 */
[----:B------:R-:W1:Y:S01]  /*8ec0*/  SHFL.BFLY PT, R6, R5, 0x2, 0x1f ;  /* 0x0c401f0005067f89 */ /* 0x000e6200000e0000 */
[----:B------:R-:W-:Y:S01]  /*8ed0*/  UMOV UR5, 0xc0000010 ;  /* 0xc000001000057882 */ /* 0x000fe20000000000 */
[----:B------:R-:W-:Y:S01]  /*8ee0*/  UMOV UR7, 0x80000020 ;  /* 0x8000002000077882 */ /* 0x000fe20000000000 */
[----:B------:R-:W-:Y:S01]  /*8ef0*/  ULOP3.LUT UR37, UR37, 0x3fff, URZ, 0xc0, !UPT ;  /* 0x00003fff25257892 */ /* 0x000fe2000f8ec03f */
[----:B----4-:R-:W-:Y:S01]  /*8f00*/  IMAD.U32 R13, RZ, RZ, UR10 ;  /* 0x0000000aff0d7e24 */ /* 0x010fe2000f8e00ff */
[----:B------:R-:W-:Y:S01]  /*8f10*/  UMOV UR4, UR60 ;  /* 0x0000003c00047c82 */ /* 0x000fe20008000000 */
[----:B------:R-:W-:Y:S01]  /*8f20*/  IMAD.MOV.U32 R16, RZ, RZ, -0x800000 ;  /* 0xff800000ff107424 */ /* 0x000fe200078e00ff */
[----:B------:R-:W-:-:S04]  /*8f30*/  ULOP3.LUT UR8, UR37, 0x2400000, URZ, 0xfc, !UPT ;  /* 0x0240000025087892 */ /* 0x000fc8000f8efc3f */
[----:B------:R-:W-:Y:S02]  /*8f40*/  UIMAD UR8, UR36, 0x6c0, UR8 ;  /* 0x000006c0240878a4 */ /* 0x000fe4000f8e0208 */
[----:B------:R-:W-:-:S04]  /*8f50*/  UIADD3 UR36, UR36, 0x1, URZ ;  /* 0x0000000124247890 */ /* 0x000fc8000fffe03f */
[----:B------:R-:W-:Y:S01]  /*8f60*/  UISETP.NE.AND UP0, UPT, UR36, 0x2, UPT ;  /* 0x000000022400788c */ /* 0x000fe2000bf05270 */
[----:B------:R-:W-:Y:S02]  /*8f70*/  UMOV UR6, UR8 ;  /* 0x0000000800067c82 */ /* 0x000fe40008000000 */
[----:B------:R-:W-:Y:S01]  /*8f80*/  HGMMA.64x96x16.F32 R24, gdesc[UR4].tnspB, R24, gsb0 ;  /* 0x41600000041879f0 */ /* 0x000fe20008000818 */
[----:B------:R-:W-:Y:S02]  /*8f90*/  UIADD3 UR4, UR60, 0x180, URZ ;  /* 0x000001803c047890 */ /* 0x000fe4000fffe03f */
[----:B------:R-:W-:Y:S01]  /*8fa0*/  UIADD3 UR6, UR8, 0x40, URZ ;  /* 0x0000004008067890 */ /* 0x000fe2000fffe03f */
[----:B-1----:R-:W-:Y:S01]  /*8fb0*/  FADD.FTZ R6, R6, R5 ;  /* 0x0000000506067221 */ /* 0x002fe20000010000 */
[----:B------:R-:W-:Y:S01]  /*8fc0*/  UMOV UR5, 0xc0000010 ;  /* 0xc000001000057882 */ /* 0x000fe20000000000 */
[----:B------:R-:W-:Y:S01]  /*8fd0*/  UMOV UR7, 0x80000020 ;  /* 0x8000002000077882 */ /* 0x000fe20000000000 */
[----:B------:R-:W-:-:S02]  /*8fe0*/  USEL UR36, UR36, URZ, UP0 ;  /* 0x0000003f24247287 */ /* 0x000fc40008000000 */
[----:B------:R-:W1:Y:S02]  /*8ff0*/  SHFL.BFLY PT, R11, R6, 0x1, 0x1f ;  /* 0x0c201f00060b7f89 */ /* 0x000e6400000e0000 */
[----:B-1----:R-:W-:Y:S01]  /*9000*/  FADD.FTZ R11, R6, R11 ;  /* 0x0000000b060b7221 */ /* 0x002fe20000010000 */
[----:B------:R-:W-:-:S04]  /*9010*/  IMAD.U32 R6, RZ, RZ, UR9 ;  /* 0x00000009ff067e24 */ /* 0x000fc8000f8e00ff */
[----:B------:R-:W-:Y:S01]  /*9020*/  FSETP.NE.FTZ.AND P2, PT, R11, RZ, PT ;  /* 0x000000ff0b00720b */ /* 0x000fe20003f55000 */
[----:B------:R-:W-:-:S05]  /*9030*/  @!P1 VIADD R6, R6, 0x31c60 ;  /* 0x00031c6006069836 */ /* 0x000fca0000000000 */
[----:B------:R-:W-:-:S07]  /*9040*/  @!P1 PRMT R6, RZ, 0x654, R6 ;  /* 0x00000654ff069816 */ /* 0x000fce0000000006 */
[----:B------:R-:W1:Y:S01]  /*9050*/  @P2 MUFU.LG2 R10, R11 ;  /* 0x0000000b000a2308 */ /* 0x000e620000000c00 */
[----:B------:R-:W-:Y:S01]  /*9060*/  @P2 FMUL.FTZ R13, R13, 0.69314718246459960938 ;  /* 0x3f3172180d0d2820 */ /* 0x000fe20000410000 */
        /* <DEDUP_REMOVED lines=16> */
[----:B--2---:R-:W-:Y:S02]  /*9170*/  R2UR UR11, R4 ;  /* 0x00000000040b72ca */ /* 0x004fe400000e0000 */
[----:B------:R-:W0:Y:S11]  /*9180*/  SHFL.BFLY PT, R4, R7, 0x2, 0x1f ;  /* 0x0c401f0007047f89 */ /* 0x000e3600000e0000 */
[----:B------:R-:W-:Y:S01]  /*9190*/  UIADD3 UR11, UR11, 0x1, URZ ;  /* 0x000000010b0b7890 */ /* 0x000fe2000fffe03f */
[----:B0-----:R-:W-:Y:S01]  /*91a0*/  FADD.FTZ R3, R4, R7 ;  /* 0x0000000704037221 */ /* 0x001fe20000010000 */
[----:B------:R-:W-:-:S04]  /*91b0*/  IMAD.U32 R7, RZ, RZ, UR10 ;  /* 0x0000000aff077e24 */ /* 0x000fc8000f8e00ff */
[----:B------:R-:W0:Y:S01]  /*91c0*/  SHFL.BFLY PT, R4, R3, 0x1, 0x1f ;  /* 0x0c201f0003047f89 */ /* 0x000e2200000e0000 */
[----:B------:R-:W-:Y:S02]  /*91d0*/  WARPGROUP.DEPBAR.LE gsb0, 0x0 ;  /* 0x00008000000079c5 */ /* 0x000fe40000010000 */
[----:B------:R-:W-:-:S06]  /*91e0*/  WARPGROUP.ARRIVE ;  /* 0x00000000000079c5 */ /* 0x000fcc0000000000 */
[----:B------:R-:W-:Y:S01]  /*91f0*/  HGMMA.64x96x16.F32 R24, gdesc[UR4].tnspB, R24, gsb0 ;  /* 0x41600000041879f0 */ /* 0x000fe20008000818 */
[----:B------:R-:W-:Y:S01]  /*9200*/  UIADD3 UR4, UR60, 0x600, URZ ;  /* 0x000006003c047890 */ /* 0x000fe2000fffe03f */
[----:B0-----:R-:W-:Y:S01]  /*9210*/  FADD.FTZ R12, R3, R4 ;  /* 0x00000004030c7221 */ /* 0x001fe20000010000 */
[----:B------:R-:W-:Y:S01]  /*9220*/  UIADD3 UR6, UR8, 0x100, URZ ;  /* 0x0000010008067890 */ /* 0x000fe2000fffe03f */
[----:B------:R-:W-:Y:S01]  /*9230*/  IMAD.MOV.U32 R3, RZ, RZ, -0x800000 ;  /* 0xff800000ff037424 */ /* 0x000fe200078e00ff */
[----:B------:R-:W-:Y:S01]  /*9240*/  UMOV UR5, 0xc0000010 ;  /* 0xc000001000057882 */ /* 0x000fe20000000000 */
[----:B------:R-:W-:Y:S01]  /*9250*/  UMOV UR7, 0x80000020 ;  /* 0x8000002000077882 */ /* 0x000fe20000000000 */
[----:B------:R-:W-:Y:S02]  /*9260*/  FSETP.NE.FTZ.AND P0, PT, R12, RZ, PT ;  /* 0x000000ff0c00720b */ /* 0x000fe40003f15000 */
[----:B------:R-:W-:-:S06]  /*9270*/  CS2R R4, SRZ ;  /* 0x0000000000047805 */ /* 0x000fcc000001ff00 */
[----:B------:R-:W-:Y:S05]  /*9280*/  @P2 MUFU.RCP R4, R11 ;  /* 0x0000000b00042308 */ /* 0x000fea0000001000 */
[----:B------:R-:W-:-:S03]  /*9290*/  @P0 FMUL.FTZ R7, R7, 0.69314718246459960938 ;  /* 0x3f31721807070820 */ /* 0x000fc60000410000 */
[----:B------:R-:W0:Y:S08]  /*92a0*/  @P0 MUFU.LG2 R8, R12 ;  /* 0x0000000c00080308 */ /* 0x000e300000000c00 */
[----:B------:R-:W1:Y:S01]  /*92b0*/  @P0 MUFU.RCP R5, R12 ;  /* 0x0000000c00050308 */ /* 0x000e620000001000 */
[----:B0-----:R-:W-:-:S04]  /*92c0*/  @P0 FMUL.FTZ R8, R8, 0.69314718246459960938 ;  /* 0x3f31721808080820 */ /* 0x001fc80000410000 */
[----:B------:R-:W-:Y:S01]  /*92d0*/  @P0 FFMA.FTZ R3, R7, R0, R8 ;  /* 0x0000000007030223 */ /* 0x000fe20000010008 */
[----:B------:R-:W-:Y:S01]  /*92e0*/  IMAD.U32 R0, RZ, RZ, UR11 ;  /* 0x0000000bff007e24 */ /* 0x000fe2000f8e00ff */
[----:B------:R-:W-:-:S04]  /*92f0*/  PLOP3.LUT P0, PT, PT, PT, PT, 0x8, 0x0 ;  /* 0x000000000000781c */ /* 0x000fc80003f0e170 */
[----:B------:R0:W-:Y:S01]  /*9300*/  STL [R1+0x10], R0 ;  /* 0x0000100001007387 */ /* 0x0001e20000100800 */
        /* <DEDUP_REMOVED lines=31> */
[----:B------:R-:W-:-:S04]  /*9500*/  USEL UR4, URZ, 0x1, UP0 ;  /* 0x000000013f047887 */ /* 0x000fc80008000000 */
[----:B------:R-:W-:Y:S01]  /*9510*/  ULOP3.LUT UR39, UR39, UR4, URZ, 0x3c, !UPT ;  /* 0x0000000427277292 */ /* 0x000fe2000f8e3c3f */
        /* <DEDUP_REMOVED lines=50> */
.L_x_9524:
        /* <DEDUP_REMOVED lines=13> */
[----:B------:R-:W-:Y:S01]  /*9910*/  R2UR UR16, R18 ;  /* 0x00000000121072ca */ /* 0x000fe200000e0000 */
[----:B------:R-:W-:Y:S01]  /*9920*/  ULDC.64 UR10, c[0x0][0xc00] ;  /* 0x00030000000a7ab9 */ /* 0x000fe20000000a00 */
[----:B------:R-:W3:Y:S04]  /*9930*/  LDL.LU R8, [R1+0xc] ;  /* 0x00000c0001087983 */ /* 0x000ee80000300800 */
[----:B------:R-:W4:Y:S04]  /*9940*/  LDL R0, [R1+0x44] ;  /* 0x0000440001007983 */ /* 0x000f280000100800 */
[----:B------:R-:W4:Y:S01]  /*9950*/  LDL R82, [R1] ;  /* 0x0000000001527983 */ /* 0x000f220000100800 */
[----:B------:R-:W-:Y:S01]  /*9960*/  ULDC.64 UR18, c[0x0][0x208] ;  /* 0x0000820000127ab9 */ /* 0x000fe20000000a00 */
[----:B------:R-:W-:-:S02]  /*9970*/  R2UR UR15, R22 ;  /* 0x00000000160f72ca */ /* 0x000fc400000e0000 */
[----:B------:R-:W4:Y:S01]  /*9980*/  LDL R84, [R1+0x40] ;  /* 0x0000400001547983 */ /* 0x000f220000100800 */
[----:B------:R-:W-:Y:S01]  /*9990*/  R2UR UR20, R155 ;  /* 0x000000009b1472ca */ /* 0x000fe200000e0000 */
[----:B------:R-:W-:Y:S01]  /*99a0*/  UMOV UR8, UR37 ;  /* 0x0000002500087c82 */ /* 0x000fe20008000000 */
[----:B0-----:R-:W-:Y:S01]  /*99b0*/  UMOV UR9, UR4 ;  /* 0x0000000400097c82 */ /* 0x001fe20008000000 */
[----:B------:R-:W-:Y:S02]  /*99c0*/  IMAD.U32 R74, RZ, RZ, UR8 ;  /* 0x00000008ff4a7e24 */ /* 0x000fe4000f8e00ff */
[----:B------:R-:W-:Y:S01]  /*99d0*/  IMAD.U32 R75, RZ, RZ, UR9 ;  /* 0x00000009ff4b7e24 */ /* 0x000fe2000f8e00ff */
[----:B------:R-:W-:Y:S01]  /*99e0*/  BAR.SYNC.DEFER_BLOCKING 0x1, 0x180 ;  /* 0x0046000000007b1d */ /* 0x000fe20000010000 */
[----:B--2---:R-:W-:Y:S02]  /*99f0*/  R2UR UR14, R9 ;  /* 0x00000000090e72ca */ /* 0x004fe400000e0000 */
[----:B---3--:R-:W-:Y:S01]  /*9a00*/  R2UR UR13, R8 ;  /* 0x00000000080d72ca */ /* 0x008fe200000e0000 */
[----:B----4-:R-:W-:Y:S01]  /*9a10*/  IMAD.WIDE R4, R0, 0x2, R74 ;  /* 0x0000000200047825 */ /* 0x010fe200078e024a */
[----:B------:R-:W-:-:S02]  /*9a20*/  R2UR UR21, R82 ;  /* 0x00000000521572ca */ /* 0x000fc400000e0000 */
[C---:B------:R-:W-:Y:S02]  /*9a30*/  IADD3 R27, P4, R4.reuse, 0x20, RZ ;  /* 0x00000020041b7810 */ /* 0x040fe40007f9e0ff */
[C---:B------:R-:W-:Y:S02]  /*9a40*/  IADD3 R77, P3, R4.reuse, 0x3000, RZ ;  /* 0x00003000044d7810 */ /* 0x040fe40007f7e0ff */
[----:B------:R-:W-:Y:S02]  /*9a50*/  LOP3.LUT R0, R27, 0x180, RZ, 0xc0, !PT ;  /* 0x000001801b007812 */ /* 0x000fe400078ec0ff */
[----:B------:R-:W-:Y:S02]  /*9a60*/  LOP3.LUT R7, R4, 0x180, RZ, 0xc0, !PT ;  /* 0x0000018004077812 */ /* 0x000fe400078ec0ff */
[----:B------:R-:W-:Y:S02]  /*9a70*/  SHF.R.U64 R0, R0, 0x3, RZ ;  /* 0x0000000300007819 */ /* 0x000fe400000012ff */
[----:B------:R-:W-:-:S02]  /*9a80*/  IADD3 R79, P2, R4, 0x3020, RZ ;  /* 0x00003020044f7810 */ /* 0x000fc40007f5e0ff */
[----:B------:R-:W-:Y:S02]  /*9a90*/  LOP3.LUT R6, R77, 0x180, RZ, 0xc0, !PT ;  /* 0x000001804d067812 */ /* 0x000fe400078ec0ff */
[C---:B------:R-:W-:Y:S02]  /*9aa0*/  IADD3 R81, P1, R4.reuse, 0x6000, RZ ;  /* 0x0000600004517810 */ /* 0x040fe40007f3e0ff */
[----:B------:R-:W-:Y:S02]  /*9ab0*/  IADD3 R83, P0, R4, 0x6020, RZ ;  /* 0x0000602004537810 */ /* 0x000fe40007f1e0ff */
[----:B------:R-:W-:Y:S02]  /*9ac0*/  SHF.R.U64 R7, R7, 0x3, RZ ;  /* 0x0000000307077819 */ /* 0x000fe400000012ff */
[----:B------:R-:W-:Y:S02]  /*9ad0*/  LOP3.LUT R12, R0, R27, RZ, 0x3c, !PT ;  /* 0x0000001b000c7212 */ /* 0x000fe400078e3cff */
[----:B------:R-:W-:-:S02]  /*9ae0*/  LOP3.LUT R0, R79, 0x180, RZ, 0xc0, !PT ;  /* 0x000001804f007812 */ /* 0x000fc400078ec0ff */
[----:B------:R-:W-:Y:S02]  /*9af0*/  SHF.R.U64 R6, R6, 0x3, RZ ;  /* 0x0000000306067819 */ /* 0x000fe400000012ff */
[----:B------:R-:W-:Y:S02]  /*9b00*/  LOP3.LUT R8, R81, 0x180, RZ, 0xc0, !PT ;  /* 0x0000018051087812 */ /* 0x000fe400078ec0ff */
[----:B------:R-:W-:Y:S01]  /*9b10*/  LOP3.LUT R10, R83, 0x180, RZ, 0xc0, !PT ;  /* 0x00000180530a7812 */ /* 0x000fe200078ec0ff */
[--C-:B------:R-:W-:Y:S01]  /*9b20*/  IMAD.X R13, RZ, RZ, R5.reuse, P4 ;  /* 0x000000ffff0d7224 */ /* 0x100fe200020e0605 */
[----:B------:R-:W-:Y:S01]  /*9b30*/  LOP3.LUT R4, R7, R4, RZ, 0x3c, !PT ;  /* 0x0000000407047212 */ /* 0x000fe200078e3cff */
[--C-:B------:R-:W-:Y:S01]  /*9b40*/  IMAD.X R15, RZ, RZ, R5.reuse, P3 ;  /* 0x000000ffff0f7224 */ /* 0x100fe200018e0605 */
[----:B------:R-:W-:Y:S02]  /*9b50*/  SHF.R.U64 R0, R0, 0x3, RZ ;  /* 0x0000000300007819 */ /* 0x000fe400000012ff */
[----:B------:R-:W-:Y:S01]  /*9b60*/  LOP3.LUT R14, R6, R77, RZ, 0x3c, !PT ;  /* 0x0000004d060e7212 */ /* 0x000fe200078e3cff */
[--C-:B------:R-:W-:Y:S01]  /*9b70*/  IMAD.X R25, RZ, RZ, R5.reuse, P2 ;  /* 0x000000ffff197224 */ /* 0x100fe200010e0605 */
[----:B------:R-:W-:Y:S01]  /*9b80*/  SHF.R.U64 R8, R8, 0x3, RZ ;  /* 0x0000000308087819 */ /* 0x000fe200000012ff */
[--C-:B------:R-:W-:Y:S01]  /*9b90*/  IMAD.X R9, RZ, RZ, R5.reuse, P1 ;  /* 0x000000ffff097224 */ /* 0x100fe200008e0605 */
[----:B------:R-:W-:Y:S01]  /*9ba0*/  SHF.R.U64 R10, R10, 0x3, RZ ;  /* 0x000000030a0a7819 */ /* 0x000fe200000012ff */
[----:B------:R-:W-:Y:S01]  /*9bb0*/  IMAD.X R11, RZ, RZ, R5, P0 ;  /* 0x000000ffff0b7224 */ /* 0x000fe200000e0605 */
[----:B------:R-:W-:-:S02]  /*9bc0*/  MOV R26, R4 ;  /* 0x00000004001a7202 */ /* 0x000fc40000000f00 */
[----:B------:R-:W-:Y:S02]  /*9bd0*/  F2FP.F16.F32.PACK_AB R4, R21, R20 ;  /* 0x000000141504723e */ /* 0x000fe400000000ff */
[----:B------:R-:W-:Y:S02]  /*9be0*/  F2FP.F16.F32.PACK_AB R5, R73, R72 ;  /* 0x000000484905723e */ /* 0x000fe400000000ff */
[----:B------:R-:W-:Y:S02]  /*9bf0*/  F2FP.F16.F32.PACK_AB R6, R29, R28 ;  /* 0x0000001c1d06723e */ /* 0x000fe400000000ff */
[----:B------:R-:W-:Y:S02]  /*9c00*/  F2FP.F16.F32.PACK_AB R7, R31, R30 ;  /* 0x0000001e1f07723e */ /* 0x000fe400000000ff */
[----:B------:R-:W-:Y:S02]  /*9c10*/  LOP3.LUT R24, R0, R79, RZ, 0x3c, !PT ;  /* 0x0000004f00187212 */ /* 0x000fe400078e3cff */
[----:B------:R-:W-:-:S02]  /*9c20*/  MOV R0, R12 ;  /* 0x0000000c00007202 */ /* 0x000fc40000000f00 */
[----:B------:R-:W-:Y:S02]  /*9c30*/  MOV R80, R14 ;  /* 0x0000000e00507202 */ /* 0x000fe40000000f00 */
[----:B------:R-:W-:Y:S02]  /*9c40*/  LOP3.LUT R8, R8, R81, RZ, 0x3c, !PT ;  /* 0x0000005108087212 */ /* 0x000fe400078e3cff */
[----:B------:R-:W-:Y:S02]  /*9c50*/  LOP3.LUT R10, R10, R83, RZ, 0x3c, !PT ;  /* 0x000000530a0a7212 */ /* 0x000fe400078e3cff */
[----:B------:R-:W-:Y:S02]  /*9c60*/  F2FP.F16.F32.PACK_AB R12, R33, R32 ;  /* 0x00000020210c723e */ /* 0x000fe400000000ff */
[----:B------:R-:W-:Y:S02]  /*9c70*/  F2FP.F16.F32.PACK_AB R13, R35, R34 ;  /* 0x00000022230d723e */ /* 0x000fe400000000ff */
[----:B------:R-:W-:-:S02]  /*9c80*/  F2FP.F16.F32.PACK_AB R14, R37, R36 ;  /* 0x00000024250e723e */ /* 0x000fc400000000ff */
[----:B------:R-:W-:Y:S01]  /*9c90*/  F2FP.F16.F32.PACK_AB R15, R39, R38 ;  /* 0x00000026270f723e */ /* 0x000fe200000000ff */
[----:B------:R0:W-:Y:S01]  /*9ca0*/  STSM.16.M88.4 [R26], R4 ;  /* 0x000000041a007844 */ /* 0x0001e20000000200 */
[----:B------:R-:W-:Y:S02]  /*9cb0*/  MOV R78, R8 ;  /* 0x00000008004e7202 */ /* 0x000fe40000000f00 */
[----:B------:R-:W-:Y:S01]  /*9cc0*/  MOV R18, R10 ;  /* 0x0000000a00127202 */ /* 0x000fe20000000f00 */
[----:B------:R1:W-:Y:S01]  /*9cd0*/  STSM.16.M88.4 [R0], R12 ;  /* 0x0000000c00007844 */ /* 0x0003e20000000200 */
[----:B------:R-:W-:Y:S02]  /*9ce0*/  MOV R79, R24 ;  /* 0x00000018004f7202 */ /* 0x000fe40000000f00 */
[----:B------:R-:W-:Y:S02]  /*9cf0*/  F2FP.F16.F32.PACK_AB R8, R49, R48 ;  /* 0x000000303108723e */ /* 0x000fe400000000ff */
[----:B------:R-:W-:-:S02]  /*9d00*/  F2FP.F16.F32.PACK_AB R9, R51, R50 ;  /* 0x000000323309723e */ /* 0x000fc400000000ff */
[----:B------:R-:W-:Y:S02]  /*9d10*/  F2FP.F16.F32.PACK_AB R10, R53, R52 ;  /* 0x00000034350a723e */ /* 0x000fe400000000ff */
[----:B------:R-:W-:Y:S02]  /*9d20*/  F2FP.F16.F32.PACK_AB R11, R55, R54 ;  /* 0x00000036370b723e */ /* 0x000fe400000000ff */
[----:B0-----:R-:W-:Y:S02]  /*9d30*/  F2FP.F16.F32.PACK_AB R4, R41, R40 ;  /* 0x000000282904723e */ /* 0x001fe400000000ff */
[----:B------:R-:W-:Y:S02]  /*9d40*/  F2FP.F16.F32.PACK_AB R5, R43, R42 ;  /* 0x0000002a2b05723e */ /* 0x000fe400000000ff */
[----:B------:R-:W-:Y:S02]  /*9d50*/  F2FP.F16.F32.PACK_AB R6, R45, R44 ;  /* 0x0000002c2d06723e */ /* 0x000fe400000000ff */
[----:B------:R-:W-:-:S02]  /*9d60*/  F2FP.F16.F32.PACK_AB R7, R47, R46 ;  /* 0x0000002e2f07723e */ /* 0x000fc400000000ff */
[----:B-1----:R-:W-:Y:S02]  /*9d70*/  F2FP.F16.F32.PACK_AB R12, R57, R56 ;  /* 0x00000038390c723e */ /* 0x002fe400000000ff */
[----:B------:R-:W-:Y:S02]  /*9d80*/  F2FP.F16.F32.PACK_AB R13, R59, R58 ;  /* 0x0000003a3b0d723e */ /* 0x000fe400000000ff */
[----:B------:R-:W-:Y:S02]  /*9d90*/  F2FP.F16.F32.PACK_AB R14, R61, R60 ;  /* 0x0000003c3d0e723e */ /* 0x000fe400000000ff */
[----:B------:R-:W-:Y:S02]  /*9da0*/  F2FP.F16.F32.PACK_AB R15, R63, R62 ;  /* 0x0000003e3f0f723e */ /* 0x000fe400000000ff */
[----:B------:R-:W-:Y:S02]  /*9db0*/  F2FP.F16.F32.PACK_AB R24, R65, R64 ;  /* 0x000000404118723e */ /* 0x000fe400000000ff */
[----:B------:R-:W-:-:S02]  /*9dc0*/  F2FP.F16.F32.PACK_AB R25, R67, R66 ;  /* 0x000000424319723e */ /* 0x000fc400000000ff */
        /* <DEDUP_REMOVED lines=13> */
[----:B------:R-:W-:Y:S01]  /*9ea0*/  IMAD.U32 R76, RZ, RZ, UR8 ;  /* 0x00000008ff4c7e24 */ /* 0x000fe2000f8e00ff */
[----:B0-----:R-:W0:Y:S03]  /*9eb0*/  LDC R18, c[0x0][0xbe8] ;  /* 0x0002fa00ff127b82 */ /* 0x001e260000000800 */
[----:B------:R-:W-:Y:S01]  /*9ec0*/  IMAD.U32 R77, RZ, RZ, UR9 ;  /* 0x00000009ff4d7e24 */ /* 0x000fe2000f8e00ff */
[----:B------:R-:W-:-:S04]  /*9ed0*/  ULDC.64 UR8, c[0x0][0xc08] ;  /* 0x0003020000087ab9 */ /* 0x000fc80000000a00 */
[----:B------:R-:W2:Y:S01]  /*9ee0*/  @P0 LDG.E R0, desc[UR18][R76.64] ;  /* 0x000000124c000981 */ /* 0x000ea2000c1e1900 */
[----:B------:R-:W-:-:S04]  /*9ef0*/  UISETP.NE.U32.AND UP0, UPT, UR8, URZ, UPT ;  /* 0x0000003f0800728c */ /* 0x000fc8000bf05070 */
[----:B------:R-:W-:Y:S01]  /*9f00*/  UISETP.NE.AND.EX UP0, UPT, UR9, URZ, UPT, UP0 ;  /* 0x0000003f0900728c */ /* 0x000fe2000bf05300 */
[----:B0-----:R-:W-:-:S05]  /*9f10*/  ISETP.NE.AND P1, PT, R18, 0x1, PT ;  /* 0x000000011200780c */ /* 0x001fca0003f25270 */
[----:B------:R-:W-:-:S05]  /*9f20*/  PLOP3.LUT P4, PT, PT, PT, UP0, 0x80, 0x0 ;  /* 0x000000000000781c */ /* 0x000fca0003f8f008 */
[----:B------:R-:W-:-:S03]  /*9f30*/  @UP0 UIADD3 UR8, UP1, UR4, UR8, URZ ;  /* 0x0000000804080290 */ /* 0x000fc6000ff3e03f */
[----:B------:R-:W-:Y:S01]  /*9f40*/  ULDC UR4, c[0x0][0xa88] ;  /* 0x0002a20000047ab9 */ /* 0x000fe20000000800 */
[----:B------:R-:W-:Y:S01]  /*9f50*/  @UP0 UIADD3.X UR9, UR12, UR9, URZ, UP1, !UPT ;  /* 0x000000090c090290 */ /* 0x000fe20008ffe43f */
[----:B------:R-:W-:Y:S01]  /*9f60*/  IMAD.U32 R9, RZ, RZ, UR4 ;  /* 0x00000004ff097e24 */ /* 0x000fe2000f8e00ff */
[----:B------:R-:W-:Y:S01]  /*9f70*/  UISETP.NE.AND UP0, UPT, UR16, URZ, UPT ;  /* 0x0000003f1000728c */ /* 0x000fe2000bf05270 */
[----:B------:R-:W-:Y:S01]  /*9f80*/  ULDC UR4, c[0x0][0xad4] ;  /* 0x0002b50000047ab9 */ /* 0x000fe20000000800 */
[----:B------:R-:W0:Y:S01]  /*9f90*/  @P1 LDC R6, c[0x0][0xbec] ;  /* 0x0002fb00ff061b82 */ /* 0x000e220000000800 */
[----:B------:R-:W-:Y:S01]  /*9fa0*/  IMAD.U32 R4, RZ, RZ, UR8 ;  /* 0x00000008ff047e24 */ /* 0x000fe2000f8e00ff */
[----:B------:R-:W-:Y:S01]  /*9fb0*/  USEL UR4, UR16, UR4, UP0 ;  /* 0x0000000410047287 */ /* 0x000fe20008000000 */
[----:B------:R-:W-:-:S03]  /*9fc0*/  IMAD.U32 R5, RZ, RZ, UR9 ;  /* 0x00000009ff057e24 */ /* 0x000fc6000f8e00ff */
[----:B------:R-:W-:Y:S02]  /*9fd0*/  UISETP.GT.AND UP1, UPT, UR4, 0x1, UPT ;  /* 0x000000010400788c */ /* 0x000fe4000bf24270 */
[----:B------:R-:W1:Y:S01]  /*9fe0*/  @P1 LDC R11, c[0x0][0xbf0] ;  /* 0x0002fc00ff0b1b82 */ /* 0x000e620000000800 */
[----:B------:R3:W5:Y:S01]  /*9ff0*/  @P4 LDG.E R9, desc[UR18][R4.64] ;  /* 0x0000001204094981 */ /* 0x000762000c1e1900 */
[----:B------:R-:W-:Y:S02]  /*a000*/  UMOV UR19, 0x9b8 ;  /* 0x000009b800137882 */ /* 0x000fe40000000000 */
[----:B------:R-:W-:Y:S02]  /*a010*/  USEL UR19, UR19, 0x978, UP1 ;  /* 0x0000097813137887 */ /* 0x000fe40008800000 */
[----:B------:R-:W-:Y:S01]  /*a020*/  UISETP.NE.U32.AND UP0, UPT, UR10, URZ, UPT ;  /* 0x0000003f0a00728c */ /* 0x000fe2000bf05070 */
[----:B------:R-:W-:Y:S01]  /*a030*/  IMAD.U32 R13, RZ, RZ, UR21 ;  /* 0x00000015ff0d7e24 */ /* 0x000fe2000f8e00ff */
[----:B------:R-:W-:-:S02]  /*a040*/  UMOV UR4, URZ ;  /* 0x0000003f00047c82 */ /* 0x000fc40008000000 */
[----:B------:R-:W-:Y:S01]  /*a050*/  UISETP.NE.AND.EX UP0, UPT, UR11, URZ, UPT, UP0 ;  /* 0x0000003f0b00728c */ /* 0x000fe2000bf05300 */
[----:B------:R-:W-:Y:S01]  /*a060*/  IMAD R13, R13, 0xc0, R84 ;  /* 0x000000c00d0d7824 */ /* 0x000fe200078e0254 */
[----:B------:R-:W-:Y:S02]  /*a070*/  USEL UR9, UR15, URZ, UP1 ;  /* 0x0000003f0f097287 */ /* 0x000fe40008800000 */
[----:B------:R-:W-:Y:S02]  /*a080*/  USEL UR8, UR14, URZ, !UP0 ;  /* 0x0000003f0e087287 */ /* 0x000fe4000c000000 */
[----:B------:R-:W-:Y:S01]  /*a090*/  USEL UR18, UR13, URZ, !UP0 ;  /* 0x0000003f0d127287 */ /* 0x000fe2000c000000 */
[----:B------:R-:W-:Y:S02]  /*a0a0*/  ULDC.64 UR10, c[0x0][UR19+0x218] ;  /* 0x00008600130a7abb */ /* 0x000fe40008000a00 */
[----:B------:R-:W-:Y:S01]  /*a0b0*/  ULDC.64 UR12, c[0x0][UR19+0x220] ;  /* 0x00008800130c7abb */ /* 0x000fe20008000a00 */
[----:B------:R-:W-:Y:S01]  /*a0c0*/  ULDC.64 UR14, c[0x0][UR19+0x228] ;  /* 0x00008a00130e7abb */ /* 0x000fe20008000a00 */
[----:B------:R-:W-:-:S02]  /*a0d0*/  UIMAD.WIDE.U32 UR16, UR10, UR20, URZ ;  /* 0x000000140a1072a5 */ /* 0x000fc4000f8e003f */
[----:B------:R-:W-:Y:S02]  /*a0e0*/  UIMAD UR13, UR13, UR8, URZ ;  /* 0x000000080d0d72a4 */ /* 0x000fe4000f8e023f */
[----:B------:R-:W-:Y:S01]  /*a0f0*/  UIMAD UR20, UR11, UR20, URZ ;  /* 0x000000140b1472a4 */ /* 0x000fe2000f8e023f */
[----:B------:R-:W-:Y:S01]  /*a100*/  IMAD.MOV.U32 R7, RZ, RZ, R13 ;  /* 0x000000ffff077224 */ /* 0x000fe200078e000d */
[----:B------:R-:W-:Y:S02]  /*a110*/  UIMAD.WIDE.U32 UR10, UR12, UR8, URZ ;  /* 0x000000080c0a72a5 */ /* 0x000fe4000f8e003f */
[----:B------:R-:W-:Y:S02]  /*a120*/  UIMAD.WIDE.U32 UR22, UR14, UR9, URZ ;  /* 0x000000090e1672a5 */ /* 0x000fe4000f8e003f */
[----:B------:R-:W-:Y:S02]  /*a130*/  UIMAD UR9, UR15, UR9, URZ ;  /* 0x000000090f0972a4 */ /* 0x000fe4000f8e023f */
[----:B------:R-:W-:-:S02]  /*a140*/  UIMAD UR13, UR12, UR18, UR13 ;  /* 0x000000120c0d72a4 */ /* 0x000fc4000f8e020d */
[----:B------:R-:W-:Y:S01]  /*a150*/  UIADD3 UR20, UR17, UR20, URZ ;  /* 0x0000001411147290 */ /* 0x000fe2000fffe03f */
[----:B---3--:R-:W-:Y:S02]  /*a160*/  IMAD.U32 R4, RZ, RZ, UR22 ;  /* 0x00000016ff047e24 */ /* 0x008fe4000f8e00ff */
[----:B------:R-:W-:Y:S02]  /*a170*/  IMAD.U32 R5, RZ, RZ, UR23 ;  /* 0x00000017ff057e24 */ /* 0x000fe4000f8e00ff */
[----:B------:R-:W-:Y:S01]  /*a180*/  IMAD.U32 R15, RZ, RZ, UR21 ;  /* 0x00000015ff0f7e24 */ /* 0x000fe2000f8e00ff */
[----:B--2---:R-:W-:Y:S01]  /*a190*/  @P0 R2UR UR4, R0 ;  /* 0x00000000000402ca */ /* 0x004fe200000e0000 */
[----:B0-----:R-:W-:-:S05]  /*a1a0*/  @P1 IMAD.HI.U32 R0, R13, R6, RZ ;  /* 0x000000060d001227 */ /* 0x001fca00078e00ff */
[----:B-1----:R-:W-:-:S07]  /*a1b0*/  @P1 SHF.R.U32.HI R7, RZ, R11, R0 ;  /* 0x0000000bff071219 */ /* 0x002fce0000011600 */
[----:B------:R-:W-:Y:S02]  /*a1c0*/  UIADD3 UR16, UP0, UP2, UR10, UR16, UR4 ;  /* 0x000000100a107290 */ /* 0x000fe4000fa1e004 */
[----:B------:R-:W-:Y:S01]  /*a1d0*/  UIADD3 UR10, UR23, UR9, URZ ;  /* 0x00000009170a7290 */ /* 0x000fe2000fffe03f */
[----:B------:R-:W-:Y:S01]  /*a1e0*/  IMAD.MOV R11, RZ, RZ, -R7 ;  /* 0x000000ffff0b7224 */ /* 0x000fe200078e0a07 */
[----:B------:R-:W-:Y:S02]  /*a1f0*/  UIADD3 UR9, UR11, UR13, URZ ;  /* 0x0000000d0b097290 */ /* 0x000fe4000fffe03f */
[----:B------:R-:W-:Y:S01]  /*a200*/  USHF.R.S32.HI UR14, URZ, 0x1f, UR4 ;  /* 0x0000001f3f0e7899 */ /* 0x000fe20008011404 */
[----:B------:R-:W-:Y:S01]  /*a210*/  IMAD R11, R18, R11, R13 ;  /* 0x0000000b120b7224 */ /* 0x000fe200078e020d */
[----:B------:R-:W-:Y:S01]  /*a220*/  IADD3 R4, P2, P3, R7, UR16, R4 ;  /* 0x0000001007047c10 */ /* 0x000fe2000fb5e004 */
[----:B------:R-:W-:Y:S01]  /*a230*/  IMAD.U32 R6, RZ, RZ, UR10 ;  /* 0x0000000aff067e24 */ /* 0x000fe2000f8e00ff */
[----:B------:R-:W-:Y:S01]  /*a240*/  UIADD3.X UR9, UR9, UR20, UR14, UP0, UP2 ;  /* 0x0000001409097290 */ /* 0x000fe200087e440e */
[----:B------:R-:W-:Y:S01]  /*a250*/  SHF.R.S32.HI R5, RZ, 0x1f, R7 ;  /* 0x0000001fff057819 */ /* 0x000fe20000011407 */
[----:B------:R-:W-:Y:S01]  /*a260*/  ULDC.64 UR10, c[0x0][UR19+0x210] ;  /* 0x00008400130a7abb */ /* 0x000fe20008000a00 */
[----:B------:R-:W-:Y:S01]  /*a270*/  SHF.R.S32.HI R0, RZ, 0x1f, R11 ;  /* 0x0000001fff007819 */ /* 0x000fe2000001140b */
[----:B------:R-:W-:Y:S01]  /*a280*/  IMAD R7, R11, UR11, RZ ;  /* 0x0000000b0b077c24 */ /* 0x000fe2000f8e02ff */
[----:B------:R-:W-:Y:S01]  /*a290*/  ULDC.64 UR12, c[0x0][0xba8] ;  /* 0x0002ea00000c7ab9 */ /* 0x000fe20000000a00 */
[----:B------:R-:W-:Y:S01]  /*a2a0*/  IADD3.X R5, R5, UR9, R6, P2, P3 ;  /* 0x0000000905057c10 */ /* 0x000fe200097e6406 */
[----:B------:R-:W-:Y:S01]  /*a2b0*/  @!UP1 ULDC UR12, c[0x0][0xb50] ;  /* 0x0002d400000c9ab9 */ /* 0x000fe20000000800 */
[----:B------:R-:W-:Y:S01]  /*a2c0*/  IMAD R7, R0, UR10, R7 ;  /* 0x0000000a00077c24 */ /* 0x000fe2000f8e0207 */
        /* <DEDUP_REMOVED lines=11> */
.L_x_9547:
[----:B------:R-:W2:Y:S01]  /*a380*/  LDL R0, [R1+0x3c] ;  /* 0x00003c0001007983 */ /* 0x000ea20000100800 */
[----:B------:R-:W0:Y:S03]  /*a390*/  S2R R4, SR_TID.X ;  /* 0x0000000000047919 */ /* 0x000e260000002100 */
[----:B------:R-:W-:Y:S04]  /*a3a0*/  SHFL.IDX PT, R5, R10, RZ, 0x1c1f ;  /* 0x001c1fff0a057589 */ /* 0x000fe800000e0000 */
[----:B------:R-:W-:Y:S04]  /*a3b0*/  SHFL.IDX PT, R6, R8, 0x1, 0x1c1f ;  /* 0x003c1f0008067f89 */ /* 0x000fe800000e0000 */
[----:B------:R-:W-:Y:S01]  /*a3c0*/  SHFL.IDX PT, R7, R10, 0x1, 0x1c1f ;  /* 0x003c1f000a077f89 */ /* 0x000fe200000e0000 */
[----:B0-----:R-:W-:-:S05]  /*a3d0*/  VIADD R12, R4, 0xffffff80 ;  /* 0xffffff80040c7836 */ /* 0x001fca0000000000 */
[----:B------:R-:W-:-:S04]  /*a3e0*/  SHF.R.S32.HI R11, RZ, 0x1f, R12 ;  /* 0x0000001fff0b7819 */ /* 0x000fc8000001140c */
[----:B------:R-:W-:Y:S01]  /*a3f0*/  LEA.HI R11, R11, R12, RZ, 0x7 ;  /* 0x0000000c0b0b7211 */ /* 0x000fe200078f38ff */
[----:B------:R-:W0:Y:S03]  /*a400*/  SHFL.IDX PT, R4, R8, RZ, 0x1c1f ;  /* 0x001c1fff08047589 */ /* 0x000e2600000e0000 */
[----:B------:R-:W-:-:S05]  /*a410*/  LOP3.LUT R11, R11, 0xffffff80, RZ, 0xc0, !PT ;  /* 0xffffff800b0b7812 */ /* 0x000fca00078ec0ff */
[----:B------:R-:W-:-:S05]  /*a420*/  IMAD.IADD R11, R12, 0x1, -R11 ;  /* 0x000000010c0b7824 */ /* 0x000fca00078e0a0b */
[----:B------:R-:W-:Y:S01]  /*a430*/  LOP3.LUT P0, RZ, R11, 0x3, RZ, 0xc0, !PT ;  /* 0x000000030bff7812 */ /* 0x000fe2000780c0ff */
[----:B------:R-:W-:Y:S01]  /*a440*/  ULDC.64 UR10, c[0x0][0x208] ;  /* 0x00008200000a7ab9 */ /* 0x000fe20000000a00 */
[----:B--2---:R-:W-:Y:S02]  /*a450*/  IMAD R15, R15, 0xc0, R0 ;  /* 0x000000c00f0f7824 */ /* 0x004fe400078e0200 */
[----:B-----5:R-:W-:Y:S02]  /*a460*/  IMAD R0, R9, R18, RZ ;  /* 0x0000001209007224 */ /* 0x020fe400078e02ff */
[----:B------:R-:W-:-:S03]  /*a470*/  VIADD R9, R15, 0x8 ;  /* 0x000000080f097836 */ /* 0x000fc60000000000 */
[-C--:B------:R-:W-:Y:S02]  /*a480*/  ISETP.GE.OR P2, PT, R15, R0.reuse, P0 ;  /* 0x000000000f00720c */ /* 0x080fe40000746670 */
[----:B------:R-:W-:-:S11]  /*a490*/  ISETP.GE.OR P0, PT, R9, R0, P0 ;  /* 0x000000000900720c */ /* 0x000fd60000706670 */
[----:B0-----:R0:W-:Y:S04]  /*a4a0*/  @!P2 ST.E desc[UR10][R4.64], R3 ;  /* 0x000000030400a985 */ /* 0x0011e8000c10190a */
[----:B------:R0:W-:Y:S01]  /*a4b0*/  @!P0 ST.E desc[UR10][R6.64], R16 ;  /* 0x0000001006008985 */ /* 0x0001e2000c10190a */
[----:B------:R-:W-:-:S13]  /*a4c0*/  PLOP3.LUT P0, PT, PT, PT, UP1, 0x80, 0x0 ;  /* 0x000000000000781c */ /* 0x000fda0003f0f018 */
[----:B0-----:R-:W-:Y:S05]  /*a4d0*/  @P0 BRA `(.L_x_9548) ;  /* 0x00000008002c0947 */ /* 0x001fea0003800000 */
[----:B------:R-:W0:Y:S01]  /*a4e0*/  S2R R11, SR_TID.X ;  /* 0x00000000000b7919 */ /* 0x000e220000002100 */
[----:B------:R-:W1:Y:S01]  /*a4f0*/  @P1 LDC R21, c[0x0][0xbec] ;  /* 0x0002fb00ff151b82 */ /* 0x000e620000000800 */
[----:B------:R-:W-:Y:S01]  /*a500*/  R2UR UR16, R82 ;  /* 0x00000000521072ca */ /* 0x000fe200000e0000 */
[----:B------:R-:W-:Y:S01]  /*a510*/  ULDC.64 UR12, c[0x0][0xaa0] ;  /* 0x0002a800000c7ab9 */ /* 0x000fe20000000a00 */
[----:B------:R-:W-:Y:S01]  /*a520*/  R2UR UR17, R155 ;  /* 0x000000009b1172ca */ /* 0x000fe200000e0000 */
[----:B------:R-:W-:-:S04]  /*a530*/  ULDC.64 UR10, c[0x0][0x208] ;  /* 0x00008200000a7ab9 */ /* 0x000fc80000000a00 */
[----:B------:R-:W2:Y:S01]  /*a540*/  @P1 LDC R37, c[0x0][0xbf0] ;  /* 0x0002fc00ff251b82 */ /* 0x000ea20000000800 */
        /* <DEDUP_REMOVED lines=8> */
[C---:B------:R-:W-:Y:S02]  /*a5d0*/  IADD3 R25, P3, R74.reuse, 0x4800, RZ ;  /* 0x000048004a197810 */ /* 0x040fe40007f7e0ff */
[C---:B------:R-:W-:Y:S02]  /*a5e0*/  IADD3 R29, P4, R74.reuse, 0x6000, RZ ;  /* 0x000060004a1d7810 */ /* 0x040fe40007f9e0ff */
[----:B------:R-:W-:Y:S02]  /*a5f0*/  IADD3 R4, P5, R74, 0x7800, RZ ;  /* 0x000078004a047810 */ /* 0x000fe40007fbe0ff */
[----:B------:R-:W-:-:S02]  /*a600*/  LOP3.LUT R8, R9, 0x180, RZ, 0xc0, !PT ;  /* 0x0000018009087812 */ /* 0x000fc400078ec0ff */
[----:B------:R-:W-:Y:S01]  /*a610*/  LOP3.LUT R12, R13, 0x180, RZ, 0xc0, !PT ;  /* 0x000001800d0c7812 */ /* 0x000fe200078ec0ff */
[----:B------:R-:W-:Y:S01]  /*a620*/  IMAD.X R33, RZ, RZ, R75, P5 ;  /* 0x000000ffff217224 */ /* 0x000fe200028e064b */
        /* <DEDUP_REMOVED lines=19> */
[----:B------:R-:W-:Y:S01]  /*a760*/  UIMAD UR9, UR14, UR12, URZ ;  /* 0x0000000c0e0972a4 */ /* 0x000fe2000f8e023f */
[----:B------:R-:W-:Y:S01]  /*a770*/  LOP3.LUT R74, R5, R74, RZ, 0x3c, !PT ;  /* 0x0000004a054a7212 */ /* 0x000fe200078e3cff */
[----:B------:R-:W5:Y:S04]  /*a780*/  LD.E.128 R8, desc[UR10][R8.64] ;  /* 0x0000000a08087980 */ /* 0x000f68000c101d00 */
[----:B------:R-:W5:Y:S01]  /*a790*/  LD.E.128 R12, desc[UR10][R12.64] ;  /* 0x0000000a0c0c7980 */ /* 0x000f62000c101d00 */
[----:B------:R-:W-:-:S03]  /*a7a0*/  UIMAD UR9, UR4, UR13, UR9 ;  /* 0x0000000d040972a4 */ /* 0x000fc6000f8e0209 */
[----:B------:R-:W5:Y:S04]  /*a7b0*/  LD.E.128 R24, desc[UR10][R24.64] ;  /* 0x0000000a18187980 */ /* 0x000f68000c101d00 */
[----:B------:R-:W5:Y:S01]  /*a7c0*/  LD.E.128 R28, desc[UR10][R28.64] ;  /* 0x0000000a1c1c7980 */ /* 0x000f62000c101d00 */
[----:B------:R-:W-:Y:S01]  /*a7d0*/  IMAD R3, R157, 0x60, R76 ;  /* 0x000000609d037824 */ /* 0x000fe200078e024c */
[----:B------:R-:W-:Y:S02]  /*a7e0*/  ULDC.64 UR14, c[0x0][0xaf0] ;  /* 0x0002bc00000e7ab9 */ /* 0x000fe40000000a00 */
[----:B------:R0:W5:Y:S04]  /*a7f0*/  LD.E.128 R4, desc[UR10][R74.64] ;  /* 0x0000000a4a047980 */ /* 0x000168000c101d00 */
[----:B------:R-:W5:Y:S01]  /*a800*/  LD.E.128 R32, desc[UR10][R32.64] ;  /* 0x0000000a20207980 */ /* 0x000f62000c101d00 */
[----:B------:R-:W-:Y:S01]  /*a810*/  UIMAD.WIDE.U32 UR10, UR4, UR12, URZ ;  /* 0x0000000c040a72a5 */ /* 0x000fe2000f8e003f */
[----:B------:R-:W-:Y:S01]  /*a820*/  IMAD.U32 R22, RZ, RZ, UR16 ;  /* 0x00000010ff167e24 */ /* 0x000fe2000f8e00ff */
[----:B------:R-:W-:Y:S01]  /*a830*/  USHF.R.S32.HI UR4, URZ, 0x1f, UR8 ;  /* 0x0000001f3f047899 */ /* 0x000fe20008011408 */
[----:B------:R-:W-:Y:S01]  /*a840*/  @!PT LDS RZ, [RZ] ;  /* 0x00000000fffff984 */ /* 0x000fe20000000800 */
[----:B------:R-:W-:Y:S01]  /*a850*/  @!PT LDS RZ, [RZ] ;  /* 0x00000000fffff984 */ /* 0x000fe20000000800 */
[----:B------:R-:W-:Y:S01]  /*a860*/  @!PT LDS RZ, [RZ] ;  /* 0x00000000fffff984 */ /* 0x000fe20000000800 */
[----:B------:R-:W-:Y:S01]  /*a870*/  @!PT LDS RZ, [RZ] ;  /* 0x00000000fffff984 */ /* 0x000fe20000000800 */
[----:B------:R3:W-:Y:S06]  /*a880*/  MEMBAR.ALL.CTA ;  /* 0x0000000000007992 */ /* 0x0007ec0000008000 */
[----:B---3--:R-:W3:Y:S01]  /*a890*/  FENCE.VIEW.ASYNC.S ;  /* 0x00000000000073c6 */ /* 0x008ee20000000000 */
[----:B------:R-:W-:Y:S01]  /*a8a0*/  UIADD3 UR11, UR11, UR9, URZ ;  /* 0x000000090b0b7290 */ /* 0x000fe2000fffe03f */
[----:B------:R-:W-:Y:S01]  /*a8b0*/  ULDC.64 UR12, c[0x0][0xae8] ;  /* 0x0002ba00000c7ab9 */ /* 0x000fe20000000a00 */
[----:B------:R-:W-:-:S02]  /*a8c0*/  IMAD R22, R22, 0xc0, R3 ;  /* 0x000000c016167824 */ /* 0x000fc400078e0203 */
[----:B------:R-:W-:Y:S02]  /*a8d0*/  UIMAD.WIDE.U32 UR10, UR17, UR12, UR10 ;  /* 0x0000000c110a72a5 */ /* 0x000fe4000f8e000a */
[----:B------:R-:W-:Y:S01]  /*a8e0*/  UIMAD UR4, UR4, UR14, URZ ;  /* 0x0000000e040472a4 */ /* 0x000fe2000f8e023f */
[----:B-1----:R-:W-:Y:S01]  /*a8f0*/  @P1 IMAD.HI.U32 R16, R22, R21, RZ ;  /* 0x0000001516101227 */ /* 0x002fe200078e00ff */
[----:B------:R-:W-:Y:S02]  /*a900*/  UIMAD UR11, UR17, UR13, UR11 ;  /* 0x0000000d110b72a4 */ /* 0x000fe4000f8e020b */
[----:B------:R-:W-:Y:S01]  /*a910*/  UIMAD UR4, UR8, UR15, UR4 ;  /* 0x0000000f080472a4 */ /* 0x000fe2000f8e0204 */
[----:B------:R-:W-:Y:S01]  /*a920*/  IMAD.MOV.U32 R3, RZ, RZ, R22 ;  /* 0x000000ffff037224 */ /* 0x000fe200078e0016 */
[----:B------:R-:W-:Y:S01]  /*a930*/  UIMAD.WIDE.U32 UR8, UR8, UR14, UR10 ;  /* 0x0000000e080872a5 */ /* 0x000fe2000f8e000a */
[----:B--2---:R-:W-:Y:S02]  /*a940*/  @P1 SHF.R.U32.HI R3, RZ, R37, R16 ;  /* 0x00000025ff031219 */ /* 0x004fe40000011610 */
[----:B------:R-:W-:Y:S01]  /*a950*/  ULDC.64 UR10, c[0x0][0xae0] ;  /* 0x0002b800000a7ab9 */ /* 0x000fe20000000a00 */
[----:B------:R-:W-:Y:S01]  /*a960*/  UIADD3 UR4, UR9, UR4, URZ ;  /* 0x0000000409047290 */ /* 0x000fe2000fffe03f */
[--C-:B------:R-:W-:Y:S01]  /*a970*/  SHF.R.S32.HI R16, RZ, 0x1f, R3.reuse ;  /* 0x0000001fff107819 */ /* 0x100fe20000011403 */
[----:B------:R-:W-:-:S02]  /*a980*/  IMAD.MOV R37, RZ, RZ, -R3 ;  /* 0x000000ffff257224 */ /* 0x000fc400078e0a03 */
[----:B------:R-:W-:Y:S02]  /*a990*/  IMAD.U32 R21, RZ, RZ, UR9 ;  /* 0x00000009ff157e24 */ /* 0x000fe4000f8e00ff */
[----:B------:R-:W-:Y:S01]  /*a9a0*/  IMAD.U32 R20, RZ, RZ, UR8 ;  /* 0x00000008ff147e24 */ /* 0x000fe2000f8e00ff */
[----:B------:R-:W-:Y:S01]  /*a9b0*/  ULDC.64 UR8, c[0x0][0xad8] ;  /* 0x0002b60000087ab9 */ /* 0x000fe20000000a00 */
[----:B------:R-:W-:Y:S02]  /*a9c0*/  IMAD.U32 R21, RZ, RZ, UR4 ;  /* 0x00000004ff157e24 */ /* 0x000fe4000f8e00ff */
[----:B------:R-:W-:Y:S02]  /*a9d0*/  IMAD R16, R16, UR10, RZ ;  /* 0x0000000a10107c24 */ /* 0x000fe4000f8e02ff */
[----:B------:R-:W-:Y:S02]  /*a9e0*/  IMAD R37, R18, R37, R22 ;  /* 0x0000002512257224 */ /* 0x000fe400078e0216 */
[----:B------:R-:W-:-:S02]  /*a9f0*/  IMAD R39, R3, UR11, R16 ;  /* 0x0000000b03277c24 */ /* 0x000fc4000f8e0210 */
[----:B------:R-:W-:Y:S01]  /*aa00*/  IMAD.WIDE.U32 R20, R3, UR10, R20 ;  /* 0x0000000a03147c25 */ /* 0x000fe2000f8e0014 */
[----:B------:R-:W-:-:S03]  /*aa10*/  SHF.R.S32.HI R3, RZ, 0x1f, R37 ;  /* 0x0000001fff037819 */ /* 0x000fc60000011425 */
        /* <DEDUP_REMOVED lines=11> */
[----:B------:R-:W-:-:S04]  /*aad0*/  LEA R16, P1, R20, UR8, 0x1 ;  /* 0x0000000814107c11 */ /* 0x000fc8000f8208ff */
[----:B------:R-:W-:Y:S01]  /*aae0*/  LEA.HI.X R18, R20, UR9, R3, 0x1, P1 ;  /* 0x0000000914127c11 */ /* 0x000fe200088f0c03 */
[----:B---3--:R0:W1:Y:S01]  /*aaf0*/  SHFL.IDX PT, R36, R16, RZ, 0x1c1f ;  /* 0x001c1fff10247589 */ /* 0x00806200000e0000 */
[----:B------:R-:W-:Y:S01]  /*ab00*/  BSSY B1, `(.L_x_9549) ;  /* 0x0000013000017945 */ /* 0x000fe20003800000 */
[----:B------:R-:W-:Y:S02]  /*ab10*/  SYNCS.ARRIVE.TRANS64.RED.A1T0 RZ, [UR4], RZ ;  /* 0x000000ffffff79a7 */ /* 0x000fe40008100404 */
        /* <DEDUP_REMOVED lines=11> */
[----:B--2---:R-:W-:Y:S01]  /*abd0*/  @!P0 IMAD.WIDE R20, R17, 0x2, R36 ;  /* 0x0000000211148825 */ /* 0x004fe200078e0224 */
[-C--:B------:R-:W-:Y:S02]  /*abe0*/  @!P1 LEA.HI.X R39, R19, R37.reuse, R44, 0x1, P3 ;  /* 0x0000002513279211 */ /* 0x080fe400018f0c2c */
[----:B------:R-:W-:Y:S02]  /*abf0*/  @!P2 LEA.HI.X R41, R23, R37, R42, 0x1, P4 ;  /* 0x000000251729a211 */ /* 0x000fe400020f0c2a */
[----:B-----5:R3:W-:Y:S04]  /*ac00*/  @!P0 ST.E.128 desc[UR8][R20.64], R4 ;  /* 0x0000000414008985 */ /* 0x0207e8000c101d08 */
[----:B------:R3:W-:Y:S04]  /*ac10*/  @!P1 ST.E.128 desc[UR8][R38.64], R12 ;  /* 0x0000000c26009985 */ /* 0x0007e8000c101d08 */
[----:B------:R3:W-:Y:S02]  /*ac20*/  @!P2 ST.E.128 desc[UR8][R40.64], R28 ;  /* 0x0000001c2800a985 */ /* 0x0007e4000c101d08 */
.L_x_9550:
[----:B------:R-:W-:Y:S05]  /*ac30*/  BSYNC B1 ;  /* 0x0000000000017941 */ /* 0x000fea0003800000 */
.L_x_9549:
[----:B------:R-:W-:Y:S01]  /*ac40*/  VIADD R3, R43, 0x60 ;  /* 0x000000602b037836 */ /* 0x000fe20000000000 */
[----:B---3-5:R3:W4:Y:S04]  /*ac50*/  SHFL.IDX PT, R7, R18, 0x1, 0x1c1f ;  /* 0x003c1f0012077f89 */ /* 0x02872800000e0000 */
[----:B------:R-:W-:Y:S01]  /*ac60*/  ISETP.GE.AND P0, PT, R3, R0, PT ;  /* 0x000000000300720c */ /* 0x000fe20003f06270 */
[----:B------:R3:W0:-:S12]  /*ac70*/  SHFL.IDX PT, R6, R16, 0x1, 0x1c1f ;  /* 0x003c1f0010067f89 */ /* 0x00061800000e0000 */
[----:B---3--:R-:W-:Y:S05]  /*ac80*/  @P0 BRA `(.L_x_9551) ;  /* 0x00000018000c0947 */ /* 0x008fea0003800000 */
[----:B------:R-:W-:Y:S01]  /*ac90*/  ULDC UR4, c[0x0][0xac8] ;  /* 0x0002b20000047ab9 */ /* 0x000fe20000000800 */
[----:B------:R-:W-:Y:S01]  /*aca0*/  ULDC.64 UR8, c[0x0][0x208] ;  /* 0x0000820000087ab9 */ /* 0x000fe20000000a00 */
[----:B------:R-:W-:Y:S02]  /*acb0*/  ISETP.GE.AND P2, PT, R19, UR4, PT ;  /* 0x0000000413007c0c */ /* 0x000fe4000bf46270 */
[----:B------:R-:W-:-:S11]  /*acc0*/  ISETP.GE.AND P1, PT, R17, UR4, PT ;  /* 0x0000000411007c0c */ /* 0x000fd6000bf26270 */
[----:B0-----:R-:W-:Y:S02]  /*acd0*/  @!P2 LEA R12, P0, R19, R6, 0x1 ;  /* 0x00000006130ca211 */ /* 0x001fe400078008ff */
[----:B----4-:R-:W-:Y:S02]  /*ace0*/  @!P1 IMAD.WIDE R4, R17, 0x2, R6 ;  /* 0x0000000211049825 */ /* 0x010fe400078e0206 */
[----:B------:R-:W-:Y:S02]  /*acf0*/  @!P2 LEA.HI.X R13, R19, R7, R44, 0x1, P0 ;  /* 0x00000007130da211 */ /* 0x000fe400000f0c2c */
[----:B------:R-:W-:Y:S01]  /*ad00*/  ISETP.GE.AND P0, PT, R23, UR4, PT ;  /* 0x0000000417007c0c */ /* 0x000fe2000bf06270 */
[----:B------:R0:W-:Y:S04]  /*ad10*/  @!P1 ST.E.128 desc[UR8][R4.64], R8 ;  /* 0x0000000804009985 */ /* 0x0001e8000c101d08 */
[----:B------:R0:W-:Y:S08]  /*ad20*/  @!P2 ST.E.128 desc[UR8][R12.64], R24 ;  /* 0x000000180c00a985 */ /* 0x0001f0000c101d08 */
[----:B------:R-:W-:Y:S05]  /*ad30*/  @P0 BRA `(.L_x_9551) ;  /* 0x0000001400e00947 */ /* 0x000fea0003800000 */
[----:B0-----:R-:W-:Y:S01]  /*ad40*/  LEA R4, P0, R23, R6, 0x1 ;  /* 0x0000000617047211 */ /* 0x001fe200078008ff */
[----:B------:R-:W-:-:S03]  /*ad50*/  ULDC.64 UR8, c[0x0][0x208] ;  /* 0x0000820000087ab9 */ /* 0x000fc60000000a00 */
[----:B------:R-:W-:-:S05]  /*ad60*/  LEA.HI.X R5, R23, R7, R42, 0x1, P0 ;  /* 0x0000000717057211 */ /* 0x000fca00000f0c2a */
[----:B------:R0:W-:Y:S01]  /*ad70*/  ST.E.128 desc[UR8][R4.64], R32 ;  /* 0x0000002004007985 */ /* 0x0001e2000c101d08 */
[----:B------:R-:W-:Y:S05]  /*ad80*/  BRA `(.L_x_9551) ;  /* 0x0000001400cc7947 */ /* 0x000fea0003800000 */
.L_x_9548:
        /* <DEDUP_REMOVED lines=12> */
[----:B------:R-:W-:Y:S01]  /*ae50*/  ULDC.64 UR12, c[0x0][0xb38] ;  /* 0x0002ce00000c7ab9 */ /* 0x000fe20000000a00 */
[----:B------:R-:W-:Y:S01]  /*ae60*/  BSSY B1, `(.L_x_9552) ;  /* 0x0000063000017945 */ /* 0x000fe20003800000 */
[----:B------:R-:W-:Y:S01]  /*ae70*/  UIMAD.WIDE.U32 UR10, UR16, UR12, UR10 ;  /* 0x0000000c100a72a5 */ /* 0x000fe2000f8e000a */
[----:B------:R-:W-:-:S02]  /*ae80*/  SHF.R.S32.HI R16, RZ, 0x1f, R144 ;  /* 0x0000001fff107819 */ /* 0x000fc40000011490 */
[----:B------:R-:W-:Y:S01]  /*ae90*/  SHF.R.S32.HI R74, RZ, 0x1f, R145 ;  /* 0x0000001fff4a7819 */ /* 0x000fe20000011491 */
[----:B------:R-:W-:Y:S01]  /*aea0*/  UIMAD UR11, UR16, UR13, UR11 ;  /* 0x0000000d100b72a4 */ /* 0x000fe2000f8e020b */
[----:B------:R-:W-:Y:S02]  /*aeb0*/  SHF.R.S32.HI R75, RZ, 0x1f, R146 ;  /* 0x0000001fff4b7819 */ /* 0x000fe40000011492 */
[----:B------:R-:W-:Y:S01]  /*aec0*/  ULDC.64 UR12, c[0x0][0xb40] ;  /* 0x0002d000000c7ab9 */ /* 0x000fe20000000a00 */
[----:B------:R-:W-:Y:S01]  /*aed0*/  SHF.R.S32.HI R76, RZ, 0x1f, R147 ;  /* 0x0000001fff4c7819 */ /* 0x000fe20000011493 */
[----:B------:R-:W-:Y:S01]  /*aee0*/  UIMAD UR4, UR4, UR12, URZ ;  /* 0x0000000c040472a4 */ /* 0x000fe2000f8e023f */
[----:B------:R-:W-:Y:S02]  /*aef0*/  SHF.R.S32.HI R77, RZ, 0x1f, R148 ;  /* 0x0000001fff4d7819 */ /* 0x000fe40000011494 */
[----:B------:R-:W-:Y:S01]  /*af00*/  SHF.R.S32.HI R78, RZ, 0x1f, R149 ;  /* 0x0000001fff4e7819 */ /* 0x000fe20000011495 */
[----:B------:R-:W-:Y:S01]  /*af10*/  UIMAD UR4, UR8, UR13, UR4 ;  /* 0x0000000d080472a4 */ /* 0x000fe2000f8e0204 */
[----:B0-----:R-:W-:Y:S01]  /*af20*/  @P1 IMAD.HI.U32 R4, R13, R4, RZ ;  /* 0x000000040d041227 */ /* 0x001fe200078e00ff */
[----:B------:R-:W-:Y:S01]  /*af30*/  UIMAD.WIDE.U32 UR8, UR8, UR12, UR10 ;  /* 0x0000000c080872a5 */ /* 0x000fe2000f8e000a */
[----:B------:R-:W-:-:S02]  /*af40*/  SHF.R.S32.HI R79, RZ, 0x1f, R150 ;  /* 0x0000001fff4f7819 */ /* 0x000fc40000011496 */
[----:B------:R-:W-:Y:S01]  /*af50*/  ULDC.64 UR10, c[0x0][0xb48] ;  /* 0x0002d200000a7ab9 */ /* 0x000fe20000000a00 */
[----:B------:R-:W-:Y:S01]  /*af60*/  UIADD3 UR9, UR9, UR4, URZ ;  /* 0x0000000409097290 */ /* 0x000fe2000fffe03f */
[----:B------:R-:W-:Y:S02]  /*af70*/  SHF.R.S32.HI R80, RZ, 0x1f, R151 ;  /* 0x0000001fff507819 */ /* 0x000fe40000011497 */
[----:B-1----:R-:W-:Y:S01]  /*af80*/  @P1 SHF.R.U32.HI R3, RZ, R5, R4 ;  /* 0x00000005ff031219 */ /* 0x002fe20000011604 */
        /* <DEDUP_REMOVED lines=10> */
[----:B------:R-:W-:Y:S02]  /*b030*/  IMAD R6, R4, UR10, RZ ;  /* 0x0000000a04067c24 */ /* 0x000fe4000f8e02ff */
[----:B------:R-:W-:Y:S01]  /*b040*/  IMAD.U32 R4, RZ, RZ, UR8 ;  /* 0x00000008ff047e24 */ /* 0x000fe2000f8e00ff */
[----:B------:R-:W-:Y:S01]  /*b050*/  ULDC.64 UR8, c[0x0][0xb28] ;  /* 0x0002ca0000087ab9 */ /* 0x000fe20000000a00 */
[----:B------:R-:W-:Y:S01]  /*b060*/  IMAD.U32 R5, RZ, RZ, UR4 ;  /* 0x00000004ff057e24 */ /* 0x000fe2000f8e00ff */
[----:B------:R-:W-:Y:S01]  /*b070*/  UIADD3 UR4, UR37, 0x31c20, URZ ;  /* 0x00031c2025047890 */ /* 0x000fe2000fffe03f */
[C---:B------:R-:W-:Y:S01]  /*b080*/  IMAD R11, R3.reuse, UR11, R6 ;  /* 0x0000000b030b7c24 */ /* 0x040fe2000f8e0206 */
[----:B------:R-:W-:Y:S01]  /*b090*/  SHF.R.S32.HI R6, RZ, 0x1f, R7 ;  /* 0x0000001fff067819 */ /* 0x000fe20000011407 */
[----:B------:R-:W-:Y:S01]  /*b0a0*/  IMAD.WIDE.U32 R4, R3, UR10, R4 ;  /* 0x0000000a03047c25 */ /* 0x000fe2000f8e0004 */
[----:B------:R-:W-:-:S03]  /*b0b0*/  UPRMT UR4, URZ, 0x654, UR4 ;  /* 0x000006543f047896 */ /* 0x000fc60008000004 */
[----:B------:R-:W-:Y:S02]  /*b0c0*/  IMAD R6, R6, UR8, RZ ;  /* 0x0000000806067c24 */ /* 0x000fe4000f8e02ff */
[----:B------:R-:W-:Y:S02]  /*b0d0*/  IMAD.IADD R5, R5, 0x1, R11 ;  /* 0x0000000105057824 */ /* 0x000fe400078e020b */
[C---:B------:R-:W-:Y:S02]  /*b0e0*/  IMAD R3, R7.reuse, UR9, R6 ;  /* 0x0000000907037c24 */ /* 0x040fe4000f8e0206 */
[----:B------:R-:W-:Y:S01]  /*b0f0*/  IMAD.WIDE.U32 R4, R7, UR8, R4 ;  /* 0x0000000807047c25 */ /* 0x000fe2000f8e0004 */
[----:B------:R-:W-:Y:S01]  /*b100*/  ULDC.64 UR8, c[0x0][0xb00] ;  /* 0x0002c00000087ab9 */ /* 0x000fe20000000a00 */
[----:B------:R-:W-:Y:S02]  /*b110*/  SYNCS.ARRIVE.TRANS64.RED.A1T0 RZ, [UR4], RZ ;  /* 0x000000ffffff79a7 */ /* 0x000fe40008100404 */
        /* <DEDUP_REMOVED lines=12> */
[----:B------:R-:W-:-:S02]  /*b1e0*/  ISETP.GE.AND P3, PT, R151, UR4, PT ;  /* 0x0000000497007c0c */ /* 0x000fc4000bf66270 */
[----:B------:R-:W-:-:S03]  /*b1f0*/  ISETP.GE.AND P4, PT, R150, UR4, PT ;  /* 0x0000000496007c0c */ /* 0x000fc6000bf86270 */
[----:B-1----:R-:W-:-:S04]  /*b200*/  @!P1 LEA R10, P6, R154, R4, 0x2 ;  /* 0x000000049a0a9211 */ /* 0x002fc800078c10ff */
[----:B--2---:R-:W-:Y:S01]  /*b210*/  @!P1 LEA.HI.X R11, R154, R5, R83, 0x2, P6 ;  /* 0x000000059a0b9211 */ /* 0x004fe200030f1453 */
[----:B------:R-:W-:Y:S01]  /*b220*/  @!P5 IMAD.WIDE R6, R156, 0x4, R4 ;  /* 0x000000049c06d825 */ /* 0x000fe200078e0204 */
[----:B------:R-:W-:-:S04]  /*b230*/  @!P0 LEA R12, P6, R153, R4, 0x2 ;  /* 0x00000004990c8211 */ /* 0x000fc800078c10ff */
[-C--:B------:R-:W-:Y:S01]  /*b240*/  @!P0 LEA.HI.X R13, R153, R5.reuse, R82, 0x2, P6 ;  /* 0x00000005990d8211 */ /* 0x080fe200030f1452 */
[----:B------:R1:W-:Y:S01]  /*b250*/  @!P5 ST.E.64 desc[UR8][R6.64], R20 ;  /* 0x000000140600d985 */ /* 0x0003e2000c101b08 */
[CC--:B------:R-:W-:Y:S02]  /*b260*/  @!P3 LEA R24, P5, R151.reuse, R4.reuse, 0x2 ;  /* 0x000000049718b211 */ /* 0x0c0fe400078a10ff */
[-C--:B------:R-:W-:Y:S01]  /*b270*/  @!P4 LEA R26, P6, R150, R4.reuse, 0x2 ;  /* 0x00000004961ac211 */ /* 0x080fe200078c10ff */
[----:B------:R2:W-:Y:S01]  /*b280*/  @!P1 ST.E.64 desc[UR8][R10.64], R28 ;  /* 0x0000001c0a009985 */ /* 0x0005e2000c101b08 */
[----:B------:R-:W-:Y:S02]  /*b290*/  @!P2 LEA R14, P1, R152, R4, 0x2 ;  /* 0x00000004980ea211 */ /* 0x000fe400078210ff */
[----:B------:R-:W-:Y:S01]  /*b2a0*/  @!P3 LEA.HI.X R25, R151, R5, R80, 0x2, P5 ;  /* 0x000000059719b211 */ /* 0x000fe200028f1450 */
[----:B------:R-:W-:Y:S01]  /*b2b0*/  @!P0 ST.E.64 desc[UR8][R12.64], R32 ;  /* 0x000000200c008985 */ /* 0x000fe2000c101b08 */
[----:B------:R-:W-:-:S02]  /*b2c0*/  ISETP.GE.AND P0, PT, R149, UR4, PT ;  /* 0x0000000495007c0c */ /* 0x000fc4000bf06270 */
[-C--:B------:R-:W-:Y:S02]  /*b2d0*/  @!P2 LEA.HI.X R15, R152, R5.reuse, R81, 0x2, P1 ;  /* 0x00000005980fa211 */ /* 0x080fe400008f1451 */
[----:B------:R-:W-:Y:S02]  /*b2e0*/  ISETP.GE.AND P1, PT, R148, UR4, PT ;  /* 0x0000000494007c0c */ /* 0x000fe4000bf26270 */
[----:B------:R-:W-:Y:S01]  /*b2f0*/  @!P4 LEA.HI.X R27, R150, R5, R79, 0x2, P6 ;  /* 0x00000005961bc211 */ /* 0x000fe200030f144f */
[----:B------:R3:W-:Y:S01]  /*b300*/  @!P2 ST.E.64 desc[UR8][R14.64], R36 ;  /* 0x000000240e00a985 */ /* 0x0007e2000c101b08 */
[----:B------:R-:W-:-:S03]  /*b310*/  ISETP.GE.AND P2, PT, R145, UR4, PT ;  /* 0x0000000491007c0c */ /* 0x000fc6000bf46270 */
[----:B------:R4:W-:Y:S01]  /*b320*/  @!P3 ST.E.64 desc[UR8][R24.64], R40 ;  /* 0x000000281800b985 */ /* 0x0009e2000c101b08 */
[----:B------:R-:W-:Y:S02]  /*b330*/  ISETP.GE.AND P3, PT, R146, UR4, PT ;  /* 0x0000000492007c0c */ /* 0x000fe4000bf66270 */
[-C--:B-1----:R-:W-:Y:S01]  /*b340*/  @!P0 LEA R6, P5, R149, R4.reuse, 0x2 ;  /* 0x0000000495068211 */ /* 0x082fe200078a10ff */
[----:B------:R4:W-:Y:S01]  /*b350*/  @!P4 ST.E.64 desc[UR8][R26.64], R44 ;  /* 0x0000002c1a00c985 */ /* 0x0009e2000c101b08 */
[----:B------:R-:W-:Y:S02]  /*b360*/  ISETP.GE.AND P4, PT, R147, UR4, PT ;  /* 0x0000000493007c0c */ /* 0x000fe4000bf86270 */
[-C--:B------:R-:W-:Y:S02]  /*b370*/  @!P0 LEA.HI.X R7, R149, R5.reuse, R78, 0x2, P5 ;  /* 0x0000000595078211 */ /* 0x080fe400028f144e */
[----:B------:R-:W-:Y:S02]  /*b380*/  ISETP.GE.AND P5, PT, R144, UR4, PT ;  /* 0x0000000490007c0c */ /* 0x000fe4000bfa6270 */
[C---:B--2---:R-:W-:Y:S01]  /*b390*/  @!P1 LEA R10, P6, R148.reuse, R4, 0x2 ;  /* 0x00000004940a9211 */ /* 0x044fe200078c10ff */
[----:B------:R4:W-:Y:S03]  /*b3a0*/  @!P0 ST.E.64 desc[UR8][R6.64], R48 ;  /* 0x0000003006008985 */ /* 0x0009e6000c101b08 */
[----:B------:R-:W-:-:S02]  /*b3b0*/  @!P1 LEA.HI.X R11, R148, R5, R77, 0x2, P6 ;  /* 0x00000005940b9211 */ /* 0x000fc400030f144d */
[-C--:B---3--:R-:W-:Y:S02]  /*b3c0*/  @!P3 LEA R14, P6, R146, R4.reuse, 0x2 ;  /* 0x00000004920eb211 */ /* 0x088fe400078c10ff */
[-C--:B------:R-:W-:Y:S01]  /*b3d0*/  @!P4 LEA R12, P0, R147, R4.reuse, 0x2 ;  /* 0x00000004930cc211 */ /* 0x080fe200078010ff */
[----:B------:R4:W-:Y:S01]  /*b3e0*/  @!P1 ST.E.64 desc[UR8][R10.64], R52 ;  /* 0x000000340a009985 */ /* 0x0009e2000c101b08 */
[-C--:B------:R-:W-:Y:S02]  /*b3f0*/  @!P2 LEA R20, P1, R145, R4.reuse, 0x2 ;  /* 0x000000049114a211 */ /* 0x080fe400078210ff */
[-C--:B------:R-:W-:Y:S02]  /*b400*/  @!P4 LEA.HI.X R13, R147, R5.reuse, R76, 0x2, P0 ;  /* 0x00000005930dc211 */ /* 0x080fe400000f144c */
[----:B------:R-:W-:Y:S02]  /*b410*/  @!P5 LEA R4, P0, R144, R4, 0x2 ;  /* 0x000000049004d211 */ /* 0x000fe400078010ff */
[-C--:B------:R-:W-:Y:S01]  /*b420*/  @!P3 LEA.HI.X R15, R146, R5.reuse, R75, 0x2, P6 ;  /* 0x00000005920fb211 */ /* 0x080fe200030f144b */
[----:B------:R4:W-:Y:S01]  /*b430*/  @!P4 ST.E.64 desc[UR8][R12.64], R56 ;  /* 0x000000380c00c985 */ /* 0x0009e2000c101b08 */
[----:B------:R-:W-:-:S02]  /*b440*/  @!P2 LEA.HI.X R21, R145, R5, R74, 0x2, P1 ;  /* 0x000000059115a211 */ /* 0x000fc400008f144a */
[----:B------:R-:W-:Y:S01]  /*b450*/  @!P5 LEA.HI.X R5, R144, R5, R16, 0x2, P0 ;  /* 0x000000059005d211 */ /* 0x000fe200000f1410 */
[----:B------:R4:W-:Y:S04]  /*b460*/  @!P3 ST.E.64 desc[UR8][R14.64], R60 ;  /* 0x0000003c0e00b985 */ /* 0x0009e8000c101b08 */
[----:B------:R4:W-:Y:S04]  /*b470*/  @!P2 ST.E.64 desc[UR8][R20.64], R64 ;  /* 0x000000401400a985 */ /* 0x0009e8000c101b08 */
[----:B------:R4:W-:Y:S02]  /*b480*/  @!P5 ST.E.64 desc[UR8][R4.64], R68 ;  /* 0x000000440400d985 */ /* 0x0009e4000c101b08 */
.L_x_9553:
[----:B------:R-:W-:Y:S05]  /*b490*/  BSYNC B1 ;  /* 0x0000000000017941 */ /* 0x000fea0003800000 */
.L_x_9552:
[----:B------:R-:W-:Y:S01]  /*b4a0*/  ISETP.GE.AND P0, PT, R9, R0, PT ;  /* 0x000000000900720c */ /* 0x000fe20003f06270 */
[----:B----4-:R3:W4:Y:S04]  /*b4b0*/  SHFL.IDX PT, R7, R3, 0x1, 0x1c1f ;  /* 0x003c1f0003077f89 */ /* 0x01072800000e0000 */
[----:B------:R3:W0:Y:S08]  /*b4c0*/  SHFL.IDX PT, R6, R8, 0x1, 0x1c1f ;  /* 0x003c1f0008067f89 */ /* 0x00063000000e0000 */
[----:B---3--:R-:W-:Y:S05]  /*b4d0*/  @P0 BRA `(.L_x_9551) ;  /* 0x0000000c00f80947 */ /* 0x008fea0003800000 */
[----:B------:R-:W-:Y:S01]  /*b4e0*/  ULDC UR4, c[0x0][0xac8] ;  /* 0x0002b20000047ab9 */ /* 0x000fe20000000800 */
[----:B------:R-:W-:Y:S01]  /*b4f0*/  ULDC.64 UR8, c[0x0][0x208] ;  /* 0x0000820000087ab9 */ /* 0x000fe20000000a00 */
[----:B------:R-:W-:Y:S02]  /*b500*/  ISETP.GE.AND P5, PT, R154, UR4, PT ;  /* 0x000000049a007c0c */ /* 0x000fe4000bfa6270 */
[----:B------:R-:W-:Y:S02]  /*b510*/  ISETP.GE.AND P1, PT, R156, UR4, PT ;  /* 0x000000049c007c0c */ /* 0x000fe4000bf26270 */
[----:B------:R-:W-:Y:S02]  /*b520*/  ISETP.GE.AND P3, PT, R153, UR4, PT ;  /* 0x0000000499007c0c */ /* 0x000fe4000bf66270 */
[----:B------:R-:W-:Y:S02]  /*b530*/  ISETP.GE.AND P2, PT, R152, UR4, PT ;  /* 0x0000000498007c0c */ /* 0x000fe4000bf46270 */
[----:B------:R-:W-:-:S05]  /*b540*/  ISETP.GE.AND P4, PT, R151, UR4, PT ;  /* 0x0000000497007c0c */ /* 0x000fca000bf86270 */
[-C--:B0-----:R-:W-:Y:S02]  /*b550*/  @!P5 LEA R8, P0, R154, R6.reuse, 0x2 ;  /* 0x000000069a08d211 */ /* 0x081fe400078010ff */
[----:B-12-4-:R-:W-:Y:S02]  /*b560*/  @!P1 IMAD.WIDE R4, R156, 0x4, R6 ;  /* 0x000000049c049825 */ /* 0x016fe400078e0206 */
[-C--:B------:R-:W-:Y:S02]  /*b570*/  @!P5 LEA.HI.X R9, R154, R7.reuse, R83, 0x2, P0 ;  /* 0x000000079a09d211 */ /* 0x080fe400000f1453 */
[CC--:B------:R-:W-:Y:S01]  /*b580*/  @!P3 LEA R10, P0, R153.reuse, R6.reuse, 0x2 ;  /* 0x00000006990ab211 */ /* 0x0c0fe200078010ff */
[----:B------:R0:W-:Y:S01]  /*b590*/  @!P1 ST.E.64 desc[UR8][R4.64], R72 ;  /* 0x0000004804009985 */ /* 0x0001e2000c101b08 */
[----:B------:R-:W-:Y:S02]  /*b5a0*/  ISETP.GE.AND P1, PT, R150, UR4, PT ;  /* 0x0000000496007c0c */ /* 0x000fe4000bf26270 */
[----:B------:R-:W-:Y:S01]  /*b5b0*/  @!P3 LEA.HI.X R11, R153, R7, R82, 0x2, P0 ;  /* 0x00000007990bb211 */ /* 0x000fe200000f1452 */
[----:B------:R1:W-:Y:S01]  /*b5c0*/  @!P5 ST.E.64 desc[UR8][R8.64], R30 ;  /* 0x0000001e0800d985 */ /* 0x0003e2000c101b08 */
[----:B------:R-:W-:-:S02]  /*b5d0*/  @!P2 LEA R12, P5, R152, R6, 0x2 ;  /* 0x00000006980ca211 */ /* 0x000fc400078a10ff */
[----:B------:R-:W-:Y:S01]  /*b5e0*/  ISETP.GE.AND P0, PT, R149, UR4, PT ;  /* 0x0000000495007c0c */ /* 0x000fe2000bf06270 */
[----:B------:R-:W-:Y:S01]  /*b5f0*/  @!P3 ST.E.64 desc[UR8][R10.64], R34 ;  /* 0x000000220a00b985 */ /* 0x000fe2000c101b08 */
[CC--:B------:R-:W-:Y:S02]  /*b600*/  @!P4 LEA R14, P6, R151.reuse, R6.reuse, 0x2 ;  /* 0x00000006970ec211 */ /* 0x0c0fe400078c10ff */
[-C--:B------:R-:W-:Y:S02]  /*b610*/  @!P2 LEA.HI.X R13, R152, R7.reuse, R81, 0x2, P5 ;  /* 0x00000007980da211 */ /* 0x080fe400028f1451 */
[----:B------:R-:W-:Y:S02]  /*b620*/  @!P4 LEA.HI.X R15, R151, R7, R80, 0x2, P6 ;  /* 0x00000007970fc211 */ /* 0x000fe400030f1450 */
[----:B0-----:R-:W-:Y:S01]  /*b630*/  @!P1 LEA R4, P5, R150, R6, 0x2 ;  /* 0x0000000696049211 */ /* 0x001fe200078a10ff */
[----:B------:R0:W-:Y:S01]  /*b640*/  @!P2 ST.E.64 desc[UR8][R12.64], R38 ;  /* 0x000000260c00a985 */ /* 0x0001e2000c101b08 */
[----:B------:R-:W-:-:S02]  /*b650*/  ISETP.GE.AND P2, PT, R146, UR4, PT ;  /* 0x0000000492007c0c */ /* 0x000fc4000bf46270 */
[----:B------:R-:W-:Y:S01]  /*b660*/  ISETP.GE.AND P3, PT, R147, UR4, PT ;  /* 0x0000000493007c0c */ /* 0x000fe2000bf66270 */
[----:B------:R2:W-:Y:S01]  /*b670*/  @!P4 ST.E.64 desc[UR8][R14.64], R42 ;  /* 0x0000002a0e00c985 */ /* 0x0005e2000c101b08 */
[----:B------:R-:W-:Y:S02]  /*b680*/  ISETP.GE.AND P4, PT, R148, UR4, PT ;  /* 0x0000000494007c0c */ /* 0x000fe4000bf86270 */
[CC--:B-1----:R-:W-:Y:S02]  /*b690*/  @!P0 LEA R8, P6, R149.reuse, R6.reuse, 0x2 ;  /* 0x0000000695088211 */ /* 0x0c2fe400078c10ff */
[-C--:B------:R-:W-:Y:S02]  /*b6a0*/  @!P1 LEA.HI.X R5, R150, R7.reuse, R79, 0x2, P5 ;  /* 0x0000000796059211 */ /* 0x080fe400028f144f */
[----:B------:R-:W-:Y:S02]  /*b6b0*/  @!P0 LEA.HI.X R9, R149, R7, R78, 0x2, P6 ;  /* 0x0000000795098211 */ /* 0x000fe400030f144e */
[----:B------:R-:W-:Y:S01]  /*b6c0*/  ISETP.GE.AND P5, PT, R145, UR4, PT ;  /* 0x0000000491007c0c */ /* 0x000fe2000bfa6270 */
[----:B------:R1:W-:Y:S02]  /*b6d0*/  @!P1 ST.E.64 desc[UR8][R4.64], R46 ;  /* 0x0000002e04009985 */ /* 0x0003e4000c101b08 */
[----:B0-----:R-:W-:-:S02]  /*b6e0*/  @!P3 LEA R12, P6, R147, R6, 0x2 ;  /* 0x00000006930cb211 */ /* 0x001fc400078c10ff */
[----:B------:R1:W-:Y:S01]  /*b6f0*/  @!P0 ST.E.64 desc[UR8][R8.64], R50 ;  /* 0x0000003208008985 */ /* 0x0003e2000c101b08 */
[-C--:B--2---:R-:W-:Y:S02]  /*b700*/  @!P2 LEA R14, P0, R146, R6.reuse, 0x2 ;  /* 0x00000006920ea211 */ /* 0x084fe400078010ff */
[-C--:B------:R-:W-:Y:S02]  /*b710*/  @!P4 LEA R10, P1, R148, R6.reuse, 0x2 ;  /* 0x00000006940ac211 */ /* 0x080fe400078210ff */
[-C--:B------:R-:W-:Y:S02]  /*b720*/  @!P2 LEA.HI.X R15, R146, R7.reuse, R75, 0x2, P0 ;  /* 0x00000007920fa211 */ /* 0x080fe400000f144b */
[----:B------:R-:W-:Y:S02]  /*b730*/  ISETP.GE.AND P0, PT, R144, UR4, PT ;  /* 0x0000000490007c0c */ /* 0x000fe4000bf06270 */
[----:B------:R-:W-:Y:S02]  /*b740*/  @!P4 LEA.HI.X R11, R148, R7, R77, 0x2, P1 ;  /* 0x00000007940bc211 */ /* 0x000fe400008f144d */
[----:B------:R-:W-:-:S02]  /*b750*/  @!P5 LEA R20, P1, R145, R6, 0x2 ;  /* 0x000000069114d211 */ /* 0x000fc400078210ff */
[-C--:B------:R-:W-:Y:S01]  /*b760*/  @!P3 LEA.HI.X R13, R147, R7.reuse, R76, 0x2, P6 ;  /* 0x00000007930db211 */ /* 0x080fe200030f144c */
[----:B------:R1:W-:Y:S01]  /*b770*/  @!P4 ST.E.64 desc[UR8][R10.64], R54 ;  /* 0x000000360a00c985 */ /* 0x0003e2000c101b08 */
[----:B------:R-:W-:-:S03]  /*b780*/  @!P5 LEA.HI.X R21, R145, R7, R74, 0x2, P1 ;  /* 0x000000079115d211 */ /* 0x000fc600008f144a */
        /* <DEDUP_REMOVED lines=9> */
.L_x_9546:
        /* <DEDUP_REMOVED lines=41> */
.L_x_9554:
        /* <DEDUP_REMOVED lines=33> */
[----:B------:R-:W-:Y:S01]  /*bcc0*/  UIMAD.WIDE.U32 UR22, UR16, UR18, URZ ;  /* 0x00000012101672a5 */ /* 0x000fe2000f8e003f */
[----:B------:R-:W-:Y:S01]  /*bcd0*/  IMAD.MOV.U32 R3, RZ, RZ, R6 ;  /* 0x000000ffff037224 */ /* 0x000fe200078e0006 */
        /* <DEDUP_REMOVED lines=9> */
[----:B------:R-:W-:Y:S01]  /*bd70*/  UIADD3 UR20, UR9, UR20, URZ ;  /* 0x0000001409147290 */ /* 0x000fe2000fffe03f */
[----:B------:R-:W-:Y:S01]  /*bd80*/  SHF.R.S32.HI R5, RZ, 0x1f, R3 ;  /* 0x0000001fff057819 */ /* 0x000fe20000011403 */
[----:B------:R-:W-:Y:S01]  /*bd90*/  UIADD3 UR10, UR11, UR13, URZ ;  /* 0x0000000d0b0a7290 */ /* 0x000fe2000fffe03f */
[----:B------:R-:W-:Y:S01]  /*bda0*/  IMAD R7, R9, R7, R6 ;  /* 0x0000000709077224 */ /* 0x000fe200078e0206 */
[----:B------:R-:W-:Y:S01]  /*bdb0*/  IADD3 R4, P0, P1, R3, UR8, R4 ;  /* 0x0000000803047c10 */ /* 0x000fe2000f91e004 */
[----:B------:R-:W-:Y:S01]  /*bdc0*/  IMAD.U32 R8, RZ, RZ, UR16 ;  /* 0x00000010ff087e24 */ /* 0x000fe2000f8e00ff */
[----:B------:R-:W-:Y:S01]  /*bdd0*/  UIADD3.X UR10, UR10, UR20, UR21, UP1, UP2 ;  /* 0x000000140a0a7290 */ /* 0x000fe20008fe4415 */
[----:B------:R-:W-:Y:S01]  /*bde0*/  ULDC.64 UR8, c[0x0][UR19+0x210] ;  /* 0x0000840013087abb */ /* 0x000fe20008000a00 */
[----:B------:R-:W-:Y:S01]  /*bdf0*/  SHF.R.S32.HI R3, RZ, 0x1f, R7 ;  /* 0x0000001fff037819 */ /* 0x000fe20000011407 */
[----:B------:R-:W-:-:S03]  /*be00*/  IMAD R6, R7, UR9, RZ ;  /* 0x0000000907067c24 */ /* 0x000fc6000f8e02ff */
        /* <DEDUP_REMOVED lines=11> */
.L_x_9556:
[----:B------:R-:W-:Y:S05]  /*bec0*/  BSYNC B1 ;  /* 0x0000000000017941 */ /* 0x000fea0003800000 */
.L_x_9555:
[----:B------:R-:W-:-:S13]  /*bed0*/  R2UR UR8, R18 ;  /* 0x00000000120872ca */ /* 0x000fda00000e0000 */
[----:B------:R-:W-:-:S06]  /*bee0*/  UISETP.GT.AND UP0, UPT, UR8, 0x1, UPT ;  /* 0x000000010800788c */ /* 0x000fcc000bf04270 */
[----:B------:R-:W-:-:S13]  /*bef0*/  PLOP3.LUT P0, PT, PT, PT, UP0, 0x80, 0x0 ;  /* 0x000000000000781c */ /* 0x000fda0003f0f008 */
[----:B------:R-:W-:Y:S05]  /*bf00*/  @P0 BRA `(.L_x_9551) ;  /* 0x00000004006c0947 */ /* 0x000fea0003800000 */
[----:B0-----:R-:W2:Y:S01]  /*bf10*/  LDL.LU R3, [R1] ;  /* 0x0000000001037983 */ /* 0x001ea20000300800 */
[----:B------:R-:W0:Y:S01]  /*bf20*/  LDC R11, c[0x0][0xbe8] ;  /* 0x0002fa00ff0b7b82 */ /* 0x000e220000000800 */
[----:B------:R-:W-:Y:S01]  /*bf30*/  SHF.R.S32.HI R10, RZ, 0x1f, R12 ;  /* 0x0000001fff0a7819 */ /* 0x000fe2000001140c */
[----:B------:R-:W-:Y:S01]  /*bf40*/  ULDC.64 UR12, c[0x0][0xaa0] ;  /* 0x0002a800000c7ab9 */ /* 0x000fe20000000a00 */
[----:B------:R-:W-:Y:S01]  /*bf50*/  R2UR UR17, R155 ;  /* 0x000000009b1172ca */ /* 0x000fe200000e0000 */
[----:B------:R-:W-:Y:S01]  /*bf60*/  UIMAD UR10, UR21, UR12, URZ ;  /* 0x0000000c150a72a4 */ /* 0x000fe2000f8e023f */
[----:B------:R-:W-:Y:S01]  /*bf70*/  LEA.HI R10, R10, R12, RZ, 0x2 ;  /* 0x0000000c0a0a7211 */ /* 0x000fe200078f10ff */
[----:B------:R-:W-:Y:S01]  /*bf80*/  UIMAD.WIDE.U32 UR8, UR4, UR12, URZ ;  /* 0x0000000c040872a5 */ /* 0x000fe2000f8e003f */
[----:B------:R-:W-:Y:S01]  /*bf90*/  BSSY B1, `(.L_x_9557) ;  /* 0x0000040000017945 */ /* 0x000fe20003800000 */
[----:B------:R-:W-:Y:S01]  /*bfa0*/  UIMAD UR10, UR4, UR13, UR10 ;  /* 0x0000000d040a72a4 */ /* 0x000fe2000f8e020a */
        /* <DEDUP_REMOVED lines=9> */
[----:B------:R-:W-:-:S04]  /*c040*/  UIMAD UR15, UR15, UR10, URZ ;  /* 0x0000000a0f0f72a4 */ /* 0x000fc8000f8e023f */
[----:B------:R-:W-:Y:S02]  /*c050*/  UIMAD UR4, UR14, UR11, UR15 ;  /* 0x0000000b0e0472a4 */ /* 0x000fe4000f8e020f */
[----:B------:R-:W-:-:S03]  /*c060*/  UIMAD.WIDE.U32 UR14, UR14, UR10, UR8 ;  /* 0x0000000a0e0e72a5 */ /* 0x000fc6000f8e0008 */
[----:B------:R-:W-:Y:S01]  /*c070*/  ULDC.64 UR8, c[0x0][0xae0] ;  /* 0x0002b80000087ab9 */ /* 0x000fe20000000a00 */
[----:B------:R-:W0:Y:S01]  /*c080*/  @P0 LDC R5, c[0x0][0xbec] ;  /* 0x0002fb00ff050b82 */ /* 0x000e220000000800 */
[----:B------:R-:W-:-:S07]  /*c090*/  UIADD3 UR4, UR15, UR4, URZ ;  /* 0x000000040f047290 */ /* 0x000fce000fffe03f */
[----:B------:R-:W1:Y:S01]  /*c0a0*/  @P0 LDC R7, c[0x0][0xbf0] ;  /* 0x0002fc00ff070b82 */ /* 0x000e620000000800 */
[----:B--2---:R-:W-:Y:S01]  /*c0b0*/  R2UR UR16, R3 ;  /* 0x00000000031072ca */ /* 0x004fe200000e0000 */
[----:B------:R-:W-:-:S12]  /*c0c0*/  IMAD R3, R157, 0x60, R10 ;  /* 0x000000609d037824 */ /* 0x000fd800078e020a */
[----:B------:R-:W-:Y:S02]  /*c0d0*/  IMAD.U32 R6, RZ, RZ, UR16 ;  /* 0x00000010ff067e24 */ /* 0x000fe4000f8e00ff */
[----:B------:R-:W-:Y:S02]  /*c0e0*/  IMAD.U32 R8, RZ, RZ, UR16 ;  /* 0x00000010ff087e24 */ /* 0x000fe4000f8e00ff */
        /* <DEDUP_REMOVED lines=8> */
[----:B------:R-:W-:Y:S02]  /*c170*/  IMAD R7, R11, R7, R6 ;  /* 0x000000070b077224 */ /* 0x000fe400078e0206 */
        /* <DEDUP_REMOVED lines=8> */
[----:B-----5:R-:W-:Y:S02]  /*c200*/  IMAD R11, R0, R11, RZ ;  /* 0x0000000b000b7224 */ /* 0x020fe400078e02ff */
[----:B------:R-:W-:Y:S02]  /*c210*/  IMAD R0, R8, 0xc0, R10 ;  /* 0x000000c008007824 */ /* 0x000fe400078e020a */
[C---:B------:R-:W-:Y:S02]  /*c220*/  IMAD R3, R7.reuse, UR9, R6 ;  /* 0x0000000907037c24 */ /* 0x040fe4000f8e0206 */
[----:B------:R-:W-:Y:S01]  /*c230*/  IMAD.WIDE.U32 R4, R7, UR8, R4 ;  /* 0x0000000807047c25 */ /* 0x000fe2000f8e0004 */
[----:B------:R-:W-:Y:S01]  /*c240*/  ISETP.GE.AND P0, PT, R0, R11, PT ;  /* 0x0000000b0000720c */ /* 0x000fe20003f06270 */
[----:B------:R-:W-:-:S02]  /*c250*/  ULDC.64 UR8, c[0x0][0xa80] ;  /* 0x0002a00000087ab9 */ /* 0x000fc40000000a00 */
        /* <DEDUP_REMOVED lines=16> */
[----:B------:R3:W-:Y:S04]  /*c360*/  @!P2 ST.E.128 desc[UR8][R8.64], RZ ;  /* 0x000000ff0800a985 */ /* 0x0007e8000c101d08 */
[----:B------:R3:W-:Y:S04]  /*c370*/  @!P3 ST.E.128 desc[UR8][R12.64], RZ ;  /* 0x000000ff0c00b985 */ /* 0x0007e8000c101d08 */
[----:B------:R3:W-:Y:S02]  /*c380*/  @!P4 ST.E.128 desc[UR8][R14.64], RZ ;  /* 0x000000ff0e00c985 */ /* 0x0007e4000c101d08 */
.L_x_9558:
[----:B------:R-:W-:Y:S05]  /*c390*/  BSYNC B1 ;  /* 0x0000000000017941 */ /* 0x000fea0003800000 */
.L_x_9557:
[----:B------:R-:W-:Y:S01]  /*c3a0*/  VIADD R0, R0, 0x60 ;  /* 0x0000006000007836 */ /* 0x000fe20000000000 */
[----:B--2---:R2:W4:Y:S04]  /*c3b0*/  SHFL.IDX PT, R5, R3, 0x1, 0x1c1f ;  /* 0x003c1f0003057f89 */ /* 0x00452800000e0000 */
[----:B------:R-:W-:Y:S01]  /*c3c0*/  ISETP.GE.AND P0, PT, R0, R11, PT ;  /* 0x0000000b0000720c */ /* 0x000fe20003f06270 */
[----:B-1----:R2:W1:-:S12]  /*c3d0*/  SHFL.IDX PT, R4, R6, 0x1, 0x1c1f ;  /* 0x003c1f0006047f89 */ /* 0x00245800000e0000 */
[----:B--2---:R-:W-:Y:S05]  /*c3e0*/  @P0 BRA `(.L_x_9551) ;  /* 0x0000000000340947 */ /* 0x004fea0003800000 */
[----:B------:R-:W-:Y:S01]  /*c3f0*/  ULDC UR4, c[0x0][0xac8] ;  /* 0x0002b20000047ab9 */ /* 0x000fe20000000800 */
[----:B------:R-:W-:Y:S01]  /*c400*/  ULDC.64 UR8, c[0x0][0x208] ;  /* 0x0000820000087ab9 */ /* 0x000fe20000000a00 */
[----:B------:R-:W-:Y:S02]  /*c410*/  ISETP.GE.AND P3, PT, R19, UR4, PT ;  /* 0x0000000413007c0c */ /* 0x000fe4000bf66270 */
[----:B------:R-:W-:Y:S02]  /*c420*/  ISETP.GE.AND P4, PT, R23, UR4, PT ;  /* 0x0000000417007c0c */ /* 0x000fe4000bf86270 */
[----:B------:R-:W-:-:S09]  /*c430*/  ISETP.GE.AND P2, PT, R17, UR4, PT ;  /* 0x0000000411007c0c */ /* 0x000fd2000bf46270 */
[-C--:B-1-3--:R-:W-:Y:S02]  /*c440*/  @!P3 LEA R8, P0, R19, R4.reuse, 0x1 ;  /* 0x000000041308b211 */ /* 0x08afe400078008ff */
[----:B------:R-:W-:Y:S02]  /*c450*/  @!P4 LEA R10, P1, R23, R4, 0x1 ;  /* 0x00000004170ac211 */ /* 0x000fe400078208ff */
[----:B0---4-:R-:W-:Y:S01]  /*c460*/  @!P2 IMAD.WIDE R6, R17, 0x2, R4 ;  /* 0x000000021106a825 */ /* 0x011fe200078e0204 */
[-C--:B------:R-:W-:Y:S02]  /*c470*/  @!P3 LEA.HI.X R9, R19, R5.reuse, R20, 0x1, P0 ;  /* 0x000000051309b211 */ /* 0x080fe400000f0c14 */
[----:B------:R-:W-:Y:S02]  /*c480*/  @!P4 LEA.HI.X R11, R23, R5, R16, 0x1, P1 ;  /* 0x00000005170bc211 */ /* 0x000fe400008f0c10 */
[----:B------:R2:W-:Y:S04]  /*c490*/  @!P2 ST.E.128 desc[UR8][R6.64], RZ ;  /* 0x000000ff0600a985 */ /* 0x0005e8000c101d08 */
[----:B------:R2:W-:Y:S04]  /*c4a0*/  @!P3 ST.E.128 desc[UR8][R8.64], RZ ;  /* 0x000000ff0800b985 */ /* 0x0005e8000c101d08 */
[----:B------:R2:W-:Y:S02]  /*c4b0*/  @!P4 ST.E.128 desc[UR8][R10.64], RZ ;  /* 0x000000ff0a00c985 */ /* 0x0005e4000c101d08 */
.L_x_9551:
[----:B------:R-:W-:Y:S05]  /*c4c0*/  BSYNC B0 ;  /* 0x0000000000007941 */ /* 0x000fea0003800000 */
.L_x_9545:
[----:B------:R-:W-:Y:S02]  /*c4d0*/  ULDC UR4, c[0x0][0xc3c] ;  /* 0x00030f0000047ab9 */ /* 0x000fe40000000800 */
[----:B------:R-:W-:-:S06]  /*c4e0*/  UISETP.GE.AND UP0, UPT, UR7, UR4, UPT ;  /* 0x000000040700728c */ /* 0x000fcc000bf06270 */
[----:B------:R-:W-:-:S13]  /*c4f0*/  PLOP3.LUT P0, PT, PT, PT, UP0, 0x80, 0x0 ;  /* 0x000000000000781c */ /* 0x000fda0003f0f008 */
[----:B------:R-:W-:Y:S05]  /*c500*/  @!P0 BRA `(.L_x_9559) ;  /* 0xffffff4c00008947 */ /* 0x000fea000383ffff */
[----:B------:R-:W-:Y:S05]  /*c510*/  EXIT ;  /* 0x000000000000794d */ /* 0x000fea0003800000 */
.L_x_9520:
        /* <DEDUP_REMOVED lines=13> */
[----:B------:R-:W0:Y:S01]  /*c5f0*/  LDS.128 R24, [UR4+0x31cd0] ;  /* 0x031cd004ff187984 */ /* 0x000e220008000c00 */
[----:B------:R-:W-:Y:S06]  /*c600*/  BAR.ARV 0x4, 0x200 ;  /* 0x0108000000007b1d */ /* 0x000fec0000002000 */
[----:B------:R-:W-:Y:S05]  /*c610*/  BRA `(.L_x_9561) ;  /* 0x0000000800947947 */ /* 0x000fea0003800000 */
.L_x_9560:
[----:B------:R-:W0:Y:S01]  /*c620*/  S2R R0, SR_TID.X ;  /* 0x0000000000007919 */ /* 0x000e220000002100 */
[----:B------:R-:W-:Y:S01]  /*c630*/  ULDC UR4, c[0x0][0xc3c] ;  /* 0x00030f0000047ab9 */ /* 0x000fe20000000800 */
[----:B------:R-:W-:Y:S01]  /*c640*/  IMAD.MOV.U32 R7, RZ, RZ, RZ ;  /* 0x000000ffff077224 */ /* 0x000fe200078e00ff */
        /* <DEDUP_REMOVED lines=8> */
[----:B------:R-:W2:Y:S01]  /*c6d0*/  @!P1 LDG.E R6, desc[UR6][R4.64] ;  /* 0x0000000604069981 */ /* 0x000ea2000c1e1900 */
[----:B-1----:R-:W-:-:S05]  /*c6e0*/  @!P1 IMAD.WIDE.U32 R2, R0, 0x4, R2 ;  /* 0x0000000400029825 */ /* 0x002fca00078e0002 */
[----:B------:R-:W2:Y:S01]  /*c6f0*/  @!P1 LDG.E R7, desc[UR6][R2.64] ;  /* 0x0000000602079981 */ /* 0x000ea2000c1e1900 */
[C---:B------:R-:W-:Y:S02]  /*c700*/  ISETP.NE.AND P1, PT, R0.reuse, RZ, PT ;  /* 0x000000ff0000720c */ /* 0x040fe40003f25270 */
[C---:B------:R-:W-:Y:S02]  /*c710*/  ISETP.GE.U32.AND P2, PT, R0.reuse, 0x2, PT ;  /* 0x000000020000780c */ /* 0x040fe40003f46070 */
[C---:B------:R-:W-:Y:S02]  /*c720*/  ISETP.GE.U32.AND P3, PT, R0.reuse, 0x4, PT ;  /* 0x000000040000780c */ /* 0x040fe40003f66070 */
[C---:B------:R-:W-:Y:S02]  /*c730*/  ISETP.GE.U32.AND P4, PT, R0.reuse, 0x8, PT ;  /* 0x000000080000780c */ /* 0x040fe40003f86070 */
[----:B------:R-:W-:Y:S01]  /*c740*/  ISETP.GE.U32.AND P5, PT, R0, 0x10, PT ;  /* 0x000000100000780c */ /* 0x000fe20003fa6070 */
[----:B------:R-:W0:Y:S01]  /*c750*/  S2UR UR6, SR_CTAID.X ;  /* 0x00000000000679c3 */ /* 0x000e220000002500 */
[----:B------:R-:W-:Y:S01]  /*c760*/  UMOV UR4, URZ ;  /* 0x0000003f00047c82 */ /* 0x000fe20008000000 */
        /* <DEDUP_REMOVED lines=17> */
[----:B-1----:R-:W-:-:S05]  /*c880*/  IMAD R8, R8, UR5, RZ ;  /* 0x0000000508087c24 */ /* 0x002fca000f8e02ff */
[----:B0-----:R-:W-:Y:S01]  /*c890*/  ISETP.GT.AND P6, PT, R8, UR6, PT ;  /* 0x0000000608007c0c */ /* 0x001fe2000bfc4270 */
[----:B------:R-:W-:-:S12]  /*c8a0*/  IMAD.MOV.U32 R3, RZ, RZ, R8 ;  /* 0x000000ffff037224 */ /* 0x000fd800078e0008 */
[----:B------:R-:W-:Y:S05]  /*c8b0*/  @P6 BRA `(.L_x_9562) ;  /* 0x0000000000a06947 */ /* 0x000fea0003800000 */
[----:B------:R-:W-:Y:S01]  /*c8c0*/  IMAD.MOV.U32 R8, RZ, RZ, R3 ;  /* 0x000000ffff087224 */ /* 0x000fe200078e0003 */
[----:B------:R-:W-:Y:S01]  /*c8d0*/  UMOV UR4, URZ ;  /* 0x0000003f00047c82 */ /* 0x000fe20008000000 */
[----:B------:R-:W-:-:S05]  /*c8e0*/  ULDC UR5, c[0x0][0xc38] ;  /* 0x00030e0000057ab9 */ /* 0x000fca0000000800 */
.L_x_9564:
[----:B------:R-:W0:Y:S01]  /*c8f0*/  LDC R2, c[0x0][0xc3c] ;  /* 0x00030f00ff027b82 */ /* 0x000e220000000800 */
[----:B------:R-:W-:Y:S01]  /*c900*/  UIADD3 UR4, UR4, 0x1f, URZ ;  /* 0x0000001f04047890 */ /* 0x000fe2000fffe03f */
[----:B------:R-:W-:Y:S02]  /*c910*/  ULDC UR7, c[0x0][0xc3c] ;  /* 0x00030f0000077ab9 */ /* 0x000fe40000000800 */
[----:B------:R-:W-:-:S03]  /*c920*/  IMAD.U32 R27, RZ, RZ, UR7 ;  /* 0x00000007ff1b7e24 */ /* 0x000fc6000f8e00ff */
[----:B0-----:R-:W-:-:S13]  /*c930*/  ISETP.LE.AND P6, PT, R2, UR4, PT ;  /* 0x0000000402007c0c */ /* 0x001fda000bfc3270 */
[----:B------:R-:W-:Y:S05]  /*c940*/  @P6 BRA `(.L_x_9563) ;  /* 0x0000000400a46947 */ /* 0x000fea0003800000 */
[----:B------:R-:W-:Y:S01]  /*c950*/  VIADD R7, R0, UR4 ;  /* 0x0000000400077c36 */ /* 0x000fe20008000000 */
[----:B------:R-:W-:-:S04]  /*c960*/  ULDC.64 UR8, c[0x0][0x208] ;  /* 0x0000820000087ab9 */ /* 0x000fc80000000a00 */
[----:B------:R-:W-:-:S13]  /*c970*/  ISETP.GE.OR P6, PT, R7, R2, !P0 ;  /* 0x000000020700720c */ /* 0x000fda00047c6670 */
[----:B------:R-:W0:Y:S08]  /*c980*/  @!P6 LDC.64 R4, c[0x0][0xc80] ;  /* 0x00032000ff04eb82 */ /* 0x000e300000000a00 */
[----:B------:R-:W1:Y:S01]  /*c990*/  @!P6 LDC.64 R2, c[0x0][0xc78] ;  /* 0x00031e00ff02eb82 */ /* 0x000e620000000a00 */
[----:B0-----:R-:W-:-:S04]  /*c9a0*/  @!P6 IMAD.WIDE R4, R7, 0x4, R4 ;  /* 0x000000040704e825 */ /* 0x001fc800078e0204 */
[----:B-1----:R-:W-:Y:S01]  /*c9b0*/  @!P6 IMAD.WIDE R2, R7, 0x4, R2 ;  /* 0x000000040702e825 */ /* 0x002fe200078e0202 */
[----:B------:R-:W-:-:S06]  /*c9c0*/  CS2R R6, SRZ ;  /* 0x0000000000067805 */ /* 0x000fcc000001ff00 */
[----:B------:R-:W2:Y:S04]  /*c9d0*/  @!P6 LDG.E R6, desc[UR8][R4.64] ;  /* 0x000000080406e981 */ /* 0x000ea8000c1e1900 */
        /* <DEDUP_REMOVED lines=22> */
.L_x_9562:
        /* <DEDUP_REMOVED lines=12> */
[----:B0-----:R-:W0:Y:S02]  /*cc00*/  MUFU.RCP R8, R8 ;  /* 0x0000000800087308 */ /* 0x001e240000001000 */
[----:B0-----:R-:W-:-:S06]  /*cc10*/  VIADD R3, R8, 0xffffffe ;  /* 0x0ffffffe08037836 */ /* 0x001fcc0000000000 */
[----:B------:R-:W0:Y:S02]  /*cc20*/  F2I.FTZ.U32.TRUNC.NTZ R3, R3 ;  /* 0x0000000300037305 */ /* 0x000e24000021f000 */
[----:B0-----:R-:W-:Y:S01]  /*cc30*/  IMAD.MOV R11, RZ, RZ, -R3 ;  /* 0x000000ffff0b7224 */ /* 0x001fe200078e0a03 */
[----:B------:R-:W-:Y:S06]  /*cc40*/  @!P0 BRA `(.L_x_9565) ;  /* 0x0000000000088947 */ /* 0x000fec0003800000 */
[----:B------:R-:W-:-:S05]  /*cc50*/  VIADD R5, R27, 0xffffffff ;  /* 0xffffffff1b057836 */ /* 0x000fca0000000000 */
[----:B------:R0:W1:Y:S02]  /*cc60*/  SHFL.IDX PT, R24, R2, R5, 0x1f ;  /* 0x00001f0502187589 */ /* 0x00006400000e0000 */
.L_x_9565:
[----:B-1----:R-:W-:Y:S02]  /*cc70*/  IMAD R24, R24, UR5, R9 ;  /* 0x0000000518187c24 */ /* 0x002fe4000f8e0209 */
[----:B------:R-:W-:Y:S02]  /*cc80*/  IMAD R9, R11, R4, RZ ;  /* 0x000000040b097224 */ /* 0x000fe400078e02ff */
[----:B0-----:R-:W-:Y:S01]  /*cc90*/  IMAD.MOV.U32 R2, RZ, RZ, RZ ;  /* 0x000000ffff027224 */ /* 0x001fe200078e00ff */
[----:B------:R-:W-:Y:S01]  /*cca0*/  IADD3 R25, -R24, UR6, RZ ;  /* 0x0000000618197c10 */ /* 0x000fe2000fffe1ff */
[----:B------:R-:W-:Y:S01]  /*ccb0*/  IMAD.MOV.U32 R5, RZ, RZ, R10 ;  /* 0x000000ffff057224 */ /* 0x000fe200078e000a */
[----:B------:R-:W-:Y:S01]  /*ccc0*/  IABS R10, R7 ;  /* 0x00000007000a7213 */ /* 0x000fe20000000000 */
[----:B------:R-:W-:Y:S01]  /*ccd0*/  IMAD.HI.U32 R2, R3, R9, R2 ;  /* 0x0000000903027227 */ /* 0x000fe200078e0002 */
[----:B------:R-:W-:Y:S01]  /*cce0*/  IABS R9, R6 ;  /* 0x0000000600097213 */ /* 0x000fe20000000000 */
[----:B------:R-:W0:Y:S01]  /*ccf0*/  I2F.RP R8, R5 ;  /* 0x0000000500087306 */ /* 0x000e220000209400 */
[----:B------:R-:W-:Y:S01]  /*cd00*/  IABS R3, R25 ;  /* 0x0000001900037213 */ /* 0x000fe20000000000 */
[----:B------:R-:W-:-:S02]  /*cd10*/  IMAD.MOV R10, RZ, RZ, -R10 ;  /* 0x000000ffff0a7224 */ /* 0x000fc400078e0a0a */
[----:B------:R-:W-:Y:S02]  /*cd20*/  IMAD.MOV R9, RZ, RZ, -R9 ;  /* 0x000000ffff097224 */ /* 0x000fe400078e0a09 */
[----:B------:R-:W-:-:S04]  /*cd30*/  IMAD.HI.U32 R2, R2, R3, RZ ;  /* 0x0000000302027227 */ /* 0x000fc800078e00ff */
[----:B------:R-:W-:Y:S02]  /*cd40*/  IMAD R3, R2, R9, R3 ;  /* 0x0000000902037224 */ /* 0x000fe400078e0203 */
[----:B------:R-:W-:-:S03]  /*cd50*/  VIADD R27, R27, UR4 ;  /* 0x000000041b1b7c36 */ /* 0x000fc60008000000 */
[----:B------:R-:W-:Y:S01]  /*cd60*/  ISETP.GT.U32.AND P1, PT, R4, R3, PT ;  /* 0x000000030400720c */ /* 0x000fe20003f24070 */
[----:B0-----:R-:W0:-:S12]  /*cd70*/  MUFU.RCP R8, R8 ;  /* 0x0000000800087308 */ /* 0x001e180000001000 */
[----:B------:R-:W-:Y:S02]  /*cd80*/  @!P1 IMAD.IADD R3, R3, 0x1, -R4 ;  /* 0x0000000103039824 */ /* 0x000fe400078e0a04 */
[----:B------:R-:W-:Y:S01]  /*cd90*/  @!P1 VIADD R2, R2, 0x1 ;  /* 0x0000000102029836 */ /* 0x000fe20000000000 */
[----:B------:R-:W-:Y:S02]  /*cda0*/  ISETP.NE.AND P1, PT, R6, RZ, PT ;  /* 0x000000ff0600720c */ /* 0x000fe40003f25270 */
[----:B------:R-:W-:Y:S01]  /*cdb0*/  ISETP.GE.U32.AND P0, PT, R3, R4, PT ;  /* 0x000000040300720c */ /* 0x000fe20003f06070 */
[----:B0-----:R-:W-:Y:S01]  /*cdc0*/  VIADD R9, R8, 0xffffffe ;  /* 0x0ffffffe08097836 */ /* 0x001fe20000000000 */
[----:B------:R-:W-:-:S03]  /*cdd0*/  LOP3.LUT R4, R25, R6, RZ, 0x3c, !PT ;  /* 0x0000000619047212 */ /* 0x000fc600078e3cff */
[----:B------:R-:W0:Y:S01]  /*cde0*/  F2I.FTZ.U32.TRUNC.NTZ R3, R9 ;  /* 0x0000000900037305 */ /* 0x000e22000021f000 */
[----:B------:R-:W-:-:S07]  /*cdf0*/  ISETP.GE.AND P2, PT, R4, RZ, PT ;  /* 0x000000ff0400720c */ /* 0x000fce0003f46270 */
[----:B------:R-:W-:-:S04]  /*ce00*/  @P0 VIADD R2, R2, 0x1 ;  /* 0x0000000102020836 */ /* 0x000fc80000000000 */
[----:B------:R-:W-:Y:S02]  /*ce10*/  IMAD.MOV.U32 R4, RZ, RZ, R2 ;  /* 0x000000ffff047224 */ /* 0x000fe400078e0002 */
[----:B0-----:R-:W-:Y:S02]  /*ce20*/  IMAD.MOV R2, RZ, RZ, -R3 ;  /* 0x000000ffff027224 */ /* 0x001fe400078e0a03 */
[----:B------:R-:W-:Y:S01]  /*ce30*/  @!P2 IMAD.MOV R4, RZ, RZ, -R4 ;  /* 0x000000ffff04a224 */ /* 0x000fe200078e0a04 */
[----:B------:R-:W-:Y:S01]  /*ce40*/  @!P1 LOP3.LUT R4, RZ, R6, RZ, 0x33, !PT ;  /* 0x00000006ff049212 */ /* 0x000fe200078e33ff */
[----:B------:R-:W-:Y:S02]  /*ce50*/  IMAD R9, R2, R5, RZ ;  /* 0x0000000502097224 */ /* 0x000fe400078e02ff */
[----:B------:R-:W-:Y:S01]  /*ce60*/  IMAD.MOV.U32 R2, RZ, RZ, RZ ;  /* 0x000000ffff027224 */ /* 0x000fe200078e00ff */
[-C--:B------:R-:W-:Y:S01]  /*ce70*/  IABS R8, R4.reuse ;  /* 0x0000000400087213 */ /* 0x080fe20000000000 */
[----:B------:R-:W-:-:S02]  /*ce80*/  IMAD R6, R6, R4, RZ ;  /* 0x0000000406067224 */ /* 0x000fc400078e02ff */
[----:B------:R-:W-:-:S04]  /*ce90*/  IMAD.HI.U32 R2, R3, R9, R2 ;  /* 0x0000000903027227 */ /* 0x000fc800078e0002 */
[----:B------:R-:W-:Y:S02]  /*cea0*/  IMAD.MOV.U32 R3, RZ, RZ, R8 ;  /* 0x000000ffff037224 */ /* 0x000fe400078e0008 */
[----:B------:R-:W-:Y:S02]  /*ceb0*/  IMAD.MOV.U32 R8, RZ, RZ, R10 ;  /* 0x000000ffff087224 */ /* 0x000fe400078e000a */
[----:B------:R-:W-:-:S04]  /*cec0*/  IMAD.HI.U32 R2, R2, R3, RZ ;  /* 0x0000000302027227 */ /* 0x000fc800078e00ff */
[----:B------:R-:W-:Y:S01]  /*ced0*/  IMAD R8, R2, R8, R3 ;  /* 0x0000000802087224 */ /* 0x000fe200078e0203 */
[----:B------:R-:W-:Y:S01]  /*cee0*/  LOP3.LUT R3, R4, R7, RZ, 0x3c, !PT ;  /* 0x0000000704037212 */ /* 0x000fe200078e3cff */
[----:B------:R-:W-:-:S03]  /*cef0*/  IMAD.IADD R25, R25, 0x1, -R6 ;  /* 0x0000000119197824 */ /* 0x000fc600078e0a06 */
        /* <DEDUP_REMOVED lines=11> */
[----:B------:R-:W-:-:S04]  /*cfb0*/  IMAD R7, R7, 0x1000000, R2 ;  /* 0x0100000007077824 */ /* 0x000fc800078e0202 */
[----:B------:R-:W-:Y:S01]  /*cfc0*/  IMAD R26, R4, 0x10000, R7 ;  /* 0x00010000041a7824 */ /* 0x000fe200078e0207 */
[----:B------:R-:W-:Y:S06]  /*cfd0*/  BRA `(.L_x_9566) ;  /* 0x00000000000c7947 */ /* 0x000fec0003800000 */
.L_x_9563:
[----:B------:R-:W-:Y:S02]  /*cfe0*/  IMAD.MOV.U32 R25, RZ, RZ, RZ ;  /* 0x000000ffff197224 */ /* 0x000fe400078e00ff */
[----:B------:R-:W-:Y:S02]  /*cff0*/  IMAD.U32 R24, RZ, RZ, UR6 ;  /* 0x00000006ff187e24 */ /* 0x000fe4000f8e00ff */
[----:B------:R-:W-:-:S07]  /*d000*/  IMAD.MOV.U32 R26, RZ, RZ, RZ ;  /* 0x000000ffff1a7224 */ /* 0x000fce00078e00ff */
.L_x_9566:
[----:B------:R-:W-:-:S13]  /*d010*/  ISETP.NE.AND P0, PT, R0, RZ, PT ;  /* 0x000000ff0000720c */ /* 0x000fda0003f05270 */
[----:B------:R-:W0:Y:S01]  /*d020*/  @!P0 S2R R3, SR_CgaCtaId ;  /* 0x0000000000038919 */ /* 0x000e220000008800 */
[----:B------:R-:W-:-:S04]  /*d030*/  @!P0 MOV R0, 0x400 ;  /* 0x0000040000008802 */ /* 0x000fc80000000f00 */
[----:B0-----:R-:W-:-:S05]  /*d040*/  @!P0 LEA R0, R3, R0, 0x18 ;  /* 0x0000000003008211 */ /* 0x001fca00078ec0ff */
[----:B------:R1:W-:Y:S01]  /*d050*/  @!P0 STS.128 [R0+0x31cd0], R24 ;  /* 0x031cd01800008388 */ /* 0x0003e20000000c00 */
[----:B------:R-:W-:Y:S06]  /*d060*/  BAR.ARV 0x5, 0x200 ;  /* 0x0148000000007b1d */ /* 0x000fec0000002000 */
.L_x_9561:
[----:B------:R2:W-:Y:S01]  /*d070*/  STL [R1+0x34], RZ ;  /* 0x000034ff01007387 */ /* 0x0005e20000100800 */
[----:B------:R-:W-:Y:S01]  /*d080*/  ULDC UR4, c[0x0][0xc3c] ;  /* 0x00030f0000047ab9 */ /* 0x000fe20000000800 */
[----:B------:R-:W-:Y:S01]  /*d090*/  IMAD.MOV.U32 R28, RZ, RZ, 0x1 ;  /* 0x00000001ff1c7424 */ /* 0x000fe200078e00ff */
[----:B0-----:R-:W-:Y:S01]  /*d0a0*/  ISETP.GE.AND P0, PT, R27, UR4, PT ;  /* 0x000000041b007c0c */ /* 0x001fe2000bf06270 */
[----:B------:R-:W-:-:S12]  /*d0b0*/  IMAD.MOV.U32 R18, RZ, RZ, RZ ;  /* 0x000000ffff127224 */ /* 0x000fd800078e00ff */
[----:B--2---:R-:W-:Y:S05]  /*d0c0*/  @P0 BRA `(.L_x_9567) ;  /* 0x0000005400fc0947 */ /* 0x004fea0003800000 */
[----:B------:R-:W0:Y:S01]  /*d0d0*/  S2R R6, SR_TID.X ;  /* 0x0000000000067919 */ /* 0x000e220000002100 */
[----:B------:R-:W2:Y:S01]  /*d0e0*/  S2UR UR5, SR_CgaCtaId ;  /* 0x00000000000579c3 */ /* 0x000ea20000008800 */
[----:B------:R-:W-:Y:S01]  /*d0f0*/  UMOV UR4, 0x400 ;  /* 0x0000040000047882 */ /* 0x000fe20000000000 */
[----:B------:R-:W-:Y:S01]  /*d100*/  BSSY B8, `(.L_x_9567) ;  /* 0x000057b000087945 */ /* 0x000fe20003800000 */
[----:B------:R3:W-:Y:S01]  /*d110*/  STL [R1+0x34], RZ ;  /* 0x000034ff01007387 */ /* 0x0007e20000100800 */
[----:B------:R-:W-:Y:S01]  /*d120*/  IMAD.MOV.U32 R28, RZ, RZ, 0x1 ;  /* 0x00000001ff1c7424 */ /* 0x000fe200078e00ff */
[----:B------:R-:W-:Y:S01]  /*d130*/  ULDC UR38, c[0x0][0xc] ;  /* 0x0000030000267ab9 */ /* 0x000fe20000000800 */
[----:B------:R-:W-:Y:S01]  /*d140*/  IMAD.MOV.U32 R18, RZ, RZ, RZ ;  /* 0x000000ffff127224 */ /* 0x000fe200078e00ff */
[----:B------:R-:W-:Y:S01]  /*d150*/  ULDC.64 UR36, c[0x0][0x198] ;  /* 0x0000660000247ab9 */ /* 0x000fe20000000a00 */
[----:B--2---:R-:W-:-:S06]  /*d160*/  ULEA UR4, UR5, UR4, 0x18 ;  /* 0x0000000405047291 */ /* 0x004fcc000f8ec03f */
[----:B------:R-:W-:Y:S01]  /*d170*/  IMAD.U32 R17, RZ, RZ, UR4 ;  /* 0x00000004ff117e24 */ /* 0x000fe2000f8e00ff */
[C---:B0-----:R-:W-:Y:S01]  /*d180*/  LOP3.LUT R5, R6.reuse, 0x7f, RZ, 0xc0, !PT ;  /* 0x0000007f06057812 */ /* 0x041fe200078ec0ff */
[----:B-1----:R-:W-:-:S04]  /*d190*/  IMAD.SHL.U32 R0, R6, 0x8, RZ ;  /* 0x0000000806007824 */ /* 0x002fc800078e00ff */
[----:B------:R-:W-:Y:S01]  /*d1a0*/  IMAD.SHL.U32 R4, R5, 0x8, RZ ;  /* 0x0000000805047824 */ /* 0x000fe200078e00ff */
[C---:B------:R-:W-:Y:S02]  /*d1b0*/  LOP3.LUT R3, R0.reuse, 0x20, RZ, 0xc0, !PT ;  /* 0x0000002000037812 */ /* 0x040fe400078ec0ff */
[----:B------:R-:W-:Y:S02]  /*d1c0*/  LOP3.LUT R2, R0, 0xd8, RZ, 0xc0, !PT ;  /* 0x000000d800027812 */ /* 0x000fe400078ec0ff */
[----:B------:R-:W-:Y:S02]  /*d1d0*/  LOP3.LUT R3, R3, 0x300, R4, 0xf8, !PT ;  /* 0x0000030003037812 */ /* 0x000fe400078ef804 */
[----:B------:R-:W-:Y:S02]  /*d1e0*/  LOP3.LUT R2, R2, 0x18, R6, 0x78, !PT ;  /* 0x0000001802027812 */ /* 0x000fe400078e7806 */
[----:B------:R-:W-:Y:S02]  /*d1f0*/  LOP3.LUT R0, R0, 0x18, RZ, 0xc0, !PT ;  /* 0x0000001800007812 */ /* 0x000fe400078ec0ff */
[----:B------:R-:W-:Y:S01]  /*d200*/  LOP3.LUT R4, R3, R2, RZ, 0xfc, !PT ;  /* 0x0000000203047212 */ /* 0x000fe200078efcff */
[----:B------:R-:W-:Y:S01]  /*d210*/  IMAD.SHL.U32 R2, R6, 0x20, RZ ;  /* 0x0000002006027824 */ /* 0x000fe200078e00ff */
[----:B------:R-:W-:-:S04]  /*d220*/  SHF.R.U32.HI R3, RZ, 0x2, R5 ;  /* 0x00000002ff037819 */ /* 0x000fc80000011605 */
[----:B------:R-:W-:Y:S01]  /*d230*/  LOP3.LUT R5, R3, 0x60, R2, 0xf8, !PT ;  /* 0x0000006003057812 */ /* 0x000fe200078ef802 */
[----:B------:R-:W-:Y:S01]  /*d240*/  IMAD R2, R4, 0x2, R17 ;  /* 0x0000000204027824 */ /* 0x000fe200078e0211 */
[C---:B------:R-:W-:Y:S02]  /*d250*/  LOP3.LUT R3, R0.reuse, 0x20, RZ, 0xfc, !PT ;  /* 0x0000002000037812 */ /* 0x040fe400078efcff */
[----:B------:R-:W-:Y:S02]  /*d260*/  LOP3.LUT R0, R0, 0x40, RZ, 0xfc, !PT ;  /* 0x0000004000007812 */ /* 0x000fe400078efcff */
[----:B------:R3:W-:Y:S05]  /*d270*/  STL [R1+0x8], R2 ;  /* 0x0000080201007387 */ /* 0x0007ea0000100800 */
.L_x_9671:
[----:B01-3--:R-:W0:Y:S01]  /*d280*/  LDC.64 R2, c[0x0][0xc88] ;  /* 0x00032200ff027b82 */ /* 0x00be220000000a00 */
[----:B------:R-:W-:Y:S01]  /*d290*/  ULDC.64 UR4, c[0x0][0x208] ;  /* 0x0000820000047ab9 */ /* 0x000fe20000000a00 */
[----:B0-----:R-:W-:-:S05]  /*d2a0*/  IMAD.WIDE R2, R27, 0x4, R2 ;  /* 0x000000041b027825 */ /* 0x001fca00078e0202 */
[----:B--2---:R-:W2:Y:S01]  /*d2b0*/  LDG.E R9, desc[UR4][R2.64] ;  /* 0x0000000402097981 */ /* 0x004ea2000c1e1900 */
[----:B------:R-:W-:Y:S05]  /*d2c0*/  YIELD ;  /* 0x0000000000007946 */ /* 0x000fea0003800000 */
[----:B------:R-:W-:Y:S01]  /*d2d0*/  ULDC.64 UR4, c[0x0][0xa28] ;  /* 0x00028a0000047ab9 */ /* 0x000fe20000000a00 */
[----:B------:R-:W-:Y:S01]  /*d2e0*/  IMAD.MOV.U32 R0, RZ, RZ, RZ ;  /* 0x000000ffff007224 */ /* 0x000fe200078e00ff */
[----:B------:R-:W-:Y:S01]  /*d2f0*/  ISETP.NE.U32.AND P0, PT, RZ, UR4, PT ;  /* 0x00000004ff007c0c */ /* 0x000fe2000bf05070 */
[----:B------:R-:W-:Y:S01]  /*d300*/  ULDC.64 UR10, c[0x0][0x208] ;  /* 0x00008200000a7ab9 */ /* 0x000fe20000000a00 */
[----:B------:R-:W-:Y:S01]  /*d310*/  IMAD.MOV.U32 R6, RZ, RZ, RZ ;  /* 0x000000ffff067224 */ /* 0x000fe200078e00ff */
[----:B------:R-:W-:Y:S01]  /*d320*/  ULDC.64 UR8, c[0x0][0xa08] ;  /* 0x0002820000087ab9 */ /* 0x000fe20000000a00 */
[----:B------:R-:W-:Y:S01]  /*d330*/  ISETP.NE.AND.EX P0, PT, RZ, UR5, PT, P0 ;  /* 0x00000005ff007c0c */ /* 0x000fe2000bf05300 */
[----:B------:R-:W-:Y:S01]  /*d340*/  ULDC.64 UR6, c[0x0][0xa18] ;  /* 0x0002860000067ab9 */ /* 0x000fe20000000a00 */
[----:B------:R-:W-:-:S02]  /*d350*/  ISETP.NE.U32.AND P2, PT, RZ, UR8, PT ;  /* 0x00000008ff007c0c */ /* 0x000fc4000bf45070 */
[----:B--2---:R-:W-:Y:S01]  /*d360*/  SHF.R.S32.HI R4, RZ, 0x1f, R9 ;  /* 0x0000001fff047819 */ /* 0x004fe20000011409 */
[----:B------:R-:W-:-:S08]  /*d370*/  IMAD.SHL.U32 R19, R9, 0x4, RZ ;  /* 0x0000000409137824 */ /* 0x000fd000078e00ff */
        /* <DEDUP_REMOVED lines=10> */
[----:B------:R-:W-:Y:S02]  /*d420*/  ISETP.NE.AND.EX P0, PT, RZ, UR9, PT, P2 ;  /* 0x00000009ff007c0c */ /* 0x000fe4000bf05320 */
[----:B------:R-:W-:Y:S02]  /*d430*/  ISETP.NE.U32.AND P2, PT, RZ, UR6, PT ;  /* 0x00000006ff007c0c */ /* 0x000fe4000bf45070 */
[C---:B0-----:R-:W-:Y:S02]  /*d440*/  IADD3 R4, P4, R19.reuse, UR8, RZ ;  /* 0x0000000813047c10 */ /* 0x041fe4000ff9e0ff */
[----:B-1----:R-:W-:Y:S02]  /*d450*/  IADD3 R2, P3, R19, UR4, RZ ;  /* 0x0000000413027c10 */ /* 0x002fe4000ff7e0ff */
[----:B------:R-:W-:-:S02]  /*d460*/  ISETP.NE.AND.EX P2, PT, RZ, UR7, PT, P2 ;  /* 0x00000007ff007c0c */ /* 0x000fc4000bf45320 */
[C---:B------:R-:W-:Y:S02]  /*d470*/  IADD3.X R3, R22.reuse, UR5, RZ, P3, !PT ;  /* 0x0000000516037c10 */ /* 0x040fe40009ffe4ff */
[----:B------:R-:W-:-:S03]  /*d480*/  IADD3.X R5, R22, UR9, RZ, P4, !PT ;  /* 0x0000000916057c10 */ /* 0x000fc6000a7fe4ff */
[----:B------:R-:W2:Y:S01]  /*d490*/  @P1 LDG.E R6, desc[UR10][R2.64] ;  /* 0x0000000a02061981 */ /* 0x000ea2000c1e1900 */
[----:B------:R-:W-:Y:S02]  /*d4a0*/  ULDC UR4, c[0x0][0x288] ;  /* 0x0000a20000047ab9 */ /* 0x000fe40000000800 */
[----:B------:R-:W-:Y:S01]  /*d4b0*/  IMAD.U32 R10, RZ, RZ, UR4 ;  /* 0x00000004ff0a7e24 */ /* 0x000fe2000f8e00ff */
[----:B------:R-:W-:Y:S01]  /*d4c0*/  ULDC.64 UR4, c[0x0][0x418] ;  /* 0x0001060000047ab9 */ /* 0x000fe20000000a00 */
        /* <DEDUP_REMOVED lines=20> */
.L_x_9568:
[----:B------:R-:W-:Y:S01]  /*d610*/  ULDC.64 UR4, c[0x0][0xa20] ;  /* 0x0002880000047ab9 */ /* 0x000fe20000000a00 */
[C---:B------:R-:W-:Y:S01]  /*d620*/  LOP3.LUT R6, R26.reuse, 0xff000000, RZ, 0xc0, !PT ;  /* 0xff0000001a067812 */ /* 0x040fe200078ec0ff */
[----:B------:R-:W-:Y:S01]  /*d630*/  IMAD.MOV.U32 R23, RZ, RZ, R9 ;  /* 0x000000ffff177224 */ /* 0x000fe200078e0009 */
[----:B------:R-:W-:Y:S02]  /*d640*/  ISETP.NE.U32.AND P1, PT, RZ, UR4, PT ;  /* 0x00000004ff007c0c */ /* 0x000fe4000bf25070 */
[----:B------:R-:W-:Y:S02]  /*d650*/  SHF.R.U32.HI R6, RZ, 0x8, R6 ;  /* 0x00000008ff067819 */ /* 0x000fe40000011606 */
[----:B------:R-:W-:Y:S02]  /*d660*/  ISETP.NE.AND.EX P1, PT, RZ, UR5, PT, P1 ;  /* 0x00000005ff007c0c */ /* 0x000fe4000bf25310 */
[C---:B-1----:R-:W-:Y:S02]  /*d670*/  LOP3.LUT R2, R26.reuse, 0xff0000, RZ, 0xc0, !PT ;  /* 0x00ff00001a027812 */ /* 0x042fe400078ec0ff */
[----:B------:R-:W-:Y:S01]  /*d680*/  LOP3.LUT R16, R26, 0xffff, RZ, 0xc0, !PT ;  /* 0x0000ffff1a107812 */ /* 0x000fe200078ec0ff */
[----:B-----5:R-:W-:Y:S01]  /*d690*/  IMAD.IADD R26, R8, 0x1, R0 ;  /* 0x00000001081a7824 */ /* 0x020fe200078e0200 */
[----:B------:R-:W-:-:S07]  /*d6a0*/  LEA.HI R6, R2, R6, RZ, 0x10 ;  /* 0x0000000602067211 */ /* 0x000fce00078f80ff */
[----:B------:R-:W-:Y:S05]  /*d6b0*/  @!P1 BRA `(.L_x_9569) ;  /* 0x0000000000149947 */ /* 0x000fea0003800000 */
[----:B------:R-:W-:Y:S01]  /*d6c0*/  IADD3 R2, P0, R19, UR4, RZ ;  /* 0x0000000413027c10 */ /* 0x000fe2000ff1e0ff */
[----:B------:R-:W-:-:S03]  /*d6d0*/  ULDC.64 UR6, c[0x0][0x208] ;  /* 0x0000820000067ab9 */ /* 0x000fc60000000a00 */
[----:B------:R-:W-:-:S05]  /*d6e0*/  IADD3.X R3, R22, UR5, RZ, P0, !PT ;  /* 0x0000000516037c10 */ /* 0x000fca00087fe4ff */
[----:B------:R1:W5:Y:S01]  /*d6f0*/  LDG.E R7, desc[UR6][R2.64] ;  /* 0x0000000602077981 */ /* 0x000362000c1e1900 */
[----:B------:R-:W-:Y:S05]  /*d700*/  BRA `(.L_x_9570) ;  /* 0x0000000000147947 */ /* 0x000fea0003800000 */
.L_x_9569:
[----:B------:R-:W-:Y:S05]  /*d710*/  @!P0 BRA `(.L_x_9570) ;  /* 0x0000000000108947 */ /* 0x000fea0003800000 */
[----:B------:R-:W-:Y:S02]  /*d720*/  ULDC.64 UR4, c[0x0][0x208] ;  /* 0x0000820000047ab9 */ /* 0x000fe40000000a00 */
[----:B------:R-:W2:Y:S04]  /*d730*/  LDG.E R7, desc[UR4][R4.64] ;  /* 0x0000000404077981 */ /* 0x000ea8000c1e1900 */
[----:B------:R-:W2:Y:S02]  /*d740*/  LDG.E R4, desc[UR4][R4.64+0x4] ;  /* 0x0000040404047981 */ /* 0x000ea4000c1e1900 */
[----:B--2---:R-:W-:-:S07]  /*d750*/  IMAD.IADD R7, R4, 0x1, -R7 ;  /* 0x0000000104077824 */ /* 0x004fce00078e0a07 */
.L_x_9570:
[----:B-----5:R-:W-:Y:S01]  /*d760*/  IMAD.IADD R7, R7, 0x1, -R0 ;  /* 0x0000000107077824 */ /* 0x020fe200078e0a00 */
[----:B------:R-:W-:Y:S01]  /*d770*/  LOP3.LUT R9, R6, 0xff, RZ, 0xc0, !PT ;  /* 0x000000ff06097812 */ /* 0x000fe200078ec0ff */
[----:B-1----:R-:W-:Y:S01]  /*d780*/  IMAD.MOV.U32 R3, RZ, RZ, RZ ;  /* 0x000000ffff037224 */ /* 0x002fe200078e00ff */
[----:B------:R-:W-:Y:S01]  /*d790*/  BSSY B0, `(.L_x_9571) ;  /* 0x0000029000007945 */ /* 0x000fe20003800000 */
[C---:B------:R-:W-:Y:S01]  /*d7a0*/  VIADD R0, R7.reuse, 0x8f ;  /* 0x0000008f07007836 */ /* 0x040fe20000000000 */
[----:B------:R-:W-:Y:S01]  /*d7b0*/  ISETP.GE.AND P0, PT, R7, 0x1, PT ;  /* 0x000000010700780c */ /* 0x000fe20003f06270 */
[----:B------:R-:W-:Y:S01]  /*d7c0*/  IMAD.MOV.U32 R7, RZ, RZ, R3 ;  /* 0x000000ffff077224 */ /* 0x000fe200078e0003 */
[----:B------:R1:W-:Y:S01]  /*d7d0*/  STL [R1+0x14], R3 ;  /* 0x0000140301007387 */ /* 0x0003e20000100800 */
[----:B------:R-:W-:-:S05]  /*d7e0*/  IMAD.HI R0, R0, 0x38e38e39, RZ ;  /* 0x38e38e3900007827 */ /* 0x000fca00078e02ff */
[----:B------:R-:W-:-:S04]  /*d7f0*/  SHF.R.U32.HI R2, RZ, 0x1f, R0 ;  /* 0x0000001fff027819 */ /* 0x000fc80000011600 */
[----:B------:R-:W-:-:S05]  /*d800*/  LEA.HI.SX32 R8, R0, R2, 0x1b ;  /* 0x0000000200087211 */ /* 0x000fca00078fdaff */
[----:B------:R1:W-:Y:S04]  /*d810*/  STL [R1+0x20], R8 ;  /* 0x0000200801007387 */ /* 0x0003e80000100800 */
[----:B------:R1:W-:Y:S01]  /*d820*/  STL [R1+0x38], R9 ;  /* 0x0000380901007387 */ /* 0x0003e20000100800 */
[----:B------:R-:W-:Y:S05]  /*d830*/  @!P0 BRA `(.L_x_9572) ;  /* 0x0000000000788947 */ /* 0x000fea0003800000 */
[----:B------:R-:W-:-:S04]  /*d840*/  SHF.R.U32.HI R6, RZ, 0x10, R6 ;  /* 0x00000010ff067819 */ /* 0x000fc80000011606 */
[----:B------:R-:W-:-:S13]  /*d850*/  ISETP.NE.AND P0, PT, R6, RZ, PT ;  /* 0x000000ff0600720c */ /* 0x000fda0003f05270 */
[----:B------:R-:W2:Y:S02]  /*d860*/  @!P0 LDC R6, c[0x0][0x9f0] ;  /* 0x00027c00ff068b82 */ /* 0x000ea40000000800 */
[-C--:B--2---:R-:W-:Y:S02]  /*d870*/  IABS R0, R6.reuse ;  /* 0x0000000600007213 */ /* 0x084fe40000000000 */
[----:B------:R-:W-:Y:S02]  /*d880*/  IABS R5, R6 ;  /* 0x0000000600057213 */ /* 0x000fe40000000000 */
[----:B------:R-:W2:Y:S03]  /*d890*/  I2F.RP R2, R0 ;  /* 0x0000000000027306 */ /* 0x000ea60000209400 */
[----:B------:R-:W-:-:S05]  /*d8a0*/  IMAD.MOV R5, RZ, RZ, -R5 ;  /* 0x000000ffff057224 */ /* 0x000fca00078e0a05 */
[----:B--2---:R-:W2:Y:S02]  /*d8b0*/  MUFU.RCP R2, R2 ;  /* 0x0000000200027308 */ /* 0x004ea40000001000 */
[----:B--2---:R-:W-:-:S06]  /*d8c0*/  VIADD R2, R2, 0xffffffe ;  /* 0x0ffffffe02027836 */ /* 0x004fcc0000000000 */
[----:B-1----:R-:W1:Y:S02]  /*d8d0*/  F2I.FTZ.U32.TRUNC.NTZ R3, R2 ;  /* 0x0000000200037305 */ /* 0x002e64000021f000 */
[----:B-1----:R-:W-:-:S04]  /*d8e0*/  IMAD.MOV R2, RZ, RZ, -R3 ;  /* 0x000000ffff027224 */ /* 0x002fc800078e0a03 */
[----:B------:R-:W-:Y:S02]  /*d8f0*/  IMAD R4, R2, R0, RZ ;  /* 0x0000000002047224 */ /* 0x000fe400078e02ff */
[----:B------:R-:W-:-:S04]  /*d900*/  IMAD.MOV.U32 R2, RZ, RZ, RZ ;  /* 0x000000ffff027224 */ /* 0x000fc800078e00ff */
[----:B------:R-:W-:Y:S01]  /*d910*/  IMAD.HI.U32 R4, R3, R4, R2 ;  /* 0x0000000403047227 */ /* 0x000fe200078e0002 */
[----:B------:R-:W-:-:S04]  /*d920*/  IADD3 R3, R6, -0x1, R8 ;  /* 0xffffffff06037810 */ /* 0x000fc80007ffe008 */
        /* <DEDUP_REMOVED lines=15> */
.L_x_9572:
[----:B------:R-:W-:Y:S05]  /*da20*/  BSYNC B0 ;  /* 0x0000000000007941 */ /* 0x000fea0003800000 */
.L_x_9571:
        /* <DEDUP_REMOVED lines=19> */
[----:B-1----:R-:W3:Y:S01]  /*db60*/  @P0 ATOMG.E.ADD.STRONG.GPU PT, R3, desc[UR6][R2.64], R5 ;  /* 0x00000005020309a8 */ /* 0x002ee200081ee1c6 */
[----:B------:R-:W1:Y:S02]  /*db70*/  S2R R4, SR_LTMASK ;  /* 0x0000000000047919 */ /* 0x000e640000003900 */
[----:B-1----:R-:W-:-:S04]  /*db80*/  LOP3.LUT R4, R4, UR4, RZ, 0xc0, !PT ;  /* 0x0000000404047c12 */ /* 0x002fc8000f8ec0ff */
[----:B--2---:R-:W1:Y:S01]  /*db90*/  POPC R7, R4 ;  /* 0x0000000400077309 */ /* 0x004e620000000000 */
[----:B---3--:R-:W1:Y:S02]  /*dba0*/  SHFL.IDX PT, R0, R3, R0, 0x1f ;  /* 0x00001f0003007589 */ /* 0x008e6400000e0000 */
[----:B-1----:R-:W-:Y:S01]  /*dbb0*/  IADD3 R24, R0, UR38, R7 ;  /* 0x0000002600187c10 */ /* 0x002fe2000fffe007 */
[----:B------:R-:W-:Y:S06]  /*dbc0*/  BRA `(.L_x_9575) ;  /* 0x0000004000247947 */ /* 0x000fec0003800000 */
.L_x_9574:
        /* <DEDUP_REMOVED lines=9> */
[----:B-1----:R-:W1:Y:S01]  /*dc60*/  LDC.64 R2, c[0x4][R2] ;  /* 0x0100000002027b82 */ /* 0x002e620000000a00 */
[----:B------:R-:W-:Y:S02]  /*dc70*/  IMAD.U32 R5, RZ, RZ, UR7 ;  /* 0x00000007ff057e24 */ /* 0x000fe4000f8e00ff */
[----:B------:R-:W-:Y:S02]  /*dc80*/  IMAD.U32 R6, RZ, RZ, UR8 ;  /* 0x00000008ff067e24 */ /* 0x000fe4000f8e00ff */
[----:B--2---:R-:W-:-:S02]  /*dc90*/  IMAD.U32 R7, RZ, RZ, UR9 ;  /* 0x00000009ff077e24 */ /* 0x004fc4000f8e00ff */
[----:B0-----:R-:W-:Y:S02]  /*dca0*/  IMAD.U32 R10, RZ, RZ, UR4 ;  /* 0x00000004ff0a7e24 */ /* 0x001fe4000f8e00ff */
[----:B------:R-:W-:Y:S02]  /*dcb0*/  IMAD.U32 R11, RZ, RZ, UR5 ;  /* 0x00000005ff0b7e24 */ /* 0x000fe4000f8e00ff */
[----:B------:R-:W-:Y:S02]  /*dcc0*/  IMAD.MOV.U32 R8, RZ, RZ, 0x70 ;  /* 0x00000070ff087424 */ /* 0x000fe400078e00ff */
[----:B------:R-:W-:Y:S02]  /*dcd0*/  IMAD.MOV.U32 R12, RZ, RZ, 0x1 ;  /* 0x00000001ff0c7424 */ /* 0x000fe400078e00ff */
[----:B------:R-:W-:-:S07]  /*dce0*/  IMAD.MOV.U32 R13, RZ, RZ, RZ ;  /* 0x000000ffff0d7224 */ /* 0x000fce00078e00ff */
[----:B------:R-:W-:-:S07]  /*dcf0*/  LEPC R20, `(.L_x_9577) ;  /* 0x000000001014794e */ /* 0x000fce0000000000 */
[----:B-1----:R-:W-:Y:S05]  /*dd00*/  CALL.ABS.NOINC R2 ;  /* 0x0000000002007343 */ /* 0x002fea0003c00000 */
.L_x_9577:
[----:B------:R-:W-:Y:S05]  /*dd10*/  BSYNC B6 ;  /* 0x0000000000067941 */ /* 0x000fea0003800000 */
.L_x_9576:
        /* <DEDUP_REMOVED lines=8> */
[----:B-1----:R1:W3:Y:S01]  /*dda0*/  LDC.64 R2, c[0x4][R0] ;  /* 0x0100000000027b82 */ /* 0x0022e20000000a00 */
[----:B------:R-:W-:Y:S02]  /*ddb0*/  IMAD.U32 R4, RZ, RZ, UR6 ;  /* 0x00000006ff047e24 */ /* 0x000fe4000f8e00ff */
[----:B------:R-:W-:Y:S02]  /*ddc0*/  IMAD.U32 R5, RZ, RZ, UR7 ;  /* 0x00000007ff057e24 */ /* 0x000fe4000f8e00ff */
[----:B------:R-:W-:Y:S02]  /*ddd0*/  IMAD.U32 R6, RZ, RZ, UR8 ;  /* 0x00000008ff067e24 */ /* 0x000fe4000f8e00ff */
[----:B--2---:R-:W-:-:S02]  /*dde0*/  IMAD.U32 R7, RZ, RZ, UR9 ;  /* 0x00000009ff077e24 */ /* 0x004fc4000f8e00ff */
[----:B0-----:R-:W-:Y:S02]  /*ddf0*/  IMAD.U32 R10, RZ, RZ, UR4 ;  /* 0x00000004ff0a7e24 */ /* 0x001fe4000f8e00ff */
[----:B------:R-:W-:Y:S02]  /*de00*/  IMAD.U32 R11, RZ, RZ, UR5 ;  /* 0x00000005ff0b7e24 */ /* 0x000fe4000f8e00ff */
[----:B------:R-:W-:Y:S02]  /*de10*/  IMAD.MOV.U32 R8, RZ, RZ, 0x70 ;  /* 0x00000070ff087424 */ /* 0x000fe400078e00ff */
[----:B------:R-:W-:Y:S02]  /*de20*/  IMAD.MOV.U32 R12, RZ, RZ, 0x1 ;  /* 0x00000001ff0c7424 */ /* 0x000fe400078e00ff */
[----:B-1----:R-:W-:-:S07]  /*de30*/  IMAD.MOV.U32 R13, RZ, RZ, RZ ;  /* 0x000000ffff0d7224 */ /* 0x002fce00078e00ff */
[----:B------:R-:W-:-:S07]  /*de40*/  LEPC R20, `(.L_x_9580) ;  /* 0x000000001014794e */ /* 0x000fce0000000000 */
[----:B---3--:R-:W-:Y:S05]  /*de50*/  CALL.ABS.NOINC R2 ;  /* 0x0000000002007343 */ /* 0x008fea0003c00000 */
.L_x_9580:
        /* <DEDUP_REMOVED lines=16> */
.L_x_9579:
[----:B------:R-:W-:Y:S05]  /*df60*/  BSYNC B6 ;  /* 0x0000000000067941 */ /* 0x000fea0003800000 */
.L_x_9578:
[----:B------:R-:W-:Y:S01]  /*df70*/  ULDC.64 UR4, c[0x0][0x9f8] ;  /* 0x00027e0000047ab9 */ /* 0x000fe20000000a00 */
[----:B------:R-:W3:Y:S01]  /*df80*/  LDL R20, [R1+0x18] ;  /* 0x0000180001147983 */ /* 0x000ee20000100800 */
[----:B------:R-:W-:Y:S01]  /*df90*/  ISETP.NE.U32.AND P0, PT, RZ, UR4, PT ;  /* 0x00000004ff007c0c */ /* 0x000fe2000bf05070 */
[----:B------:R-:W-:-:S03]  /*dfa0*/  ULDC.64 UR6, c[0x0][0x208] ;  /* 0x0000820000067ab9 */ /* 0x000fc60000000a00 */
[----:B------:R-:W-:-:S13]  /*dfb0*/  ISETP.NE.AND.EX P0, PT, RZ, UR5, PT, P0 ;  /* 0x00000005ff007c0c */ /* 0x000fda000bf05300 */
[----:B------:R-:W-:-:S04]  /*dfc0*/  @P0 IADD3 R2, P1, R19, UR4, RZ ;  /* 0x0000000413020c10 */ /* 0x000fc8000ff3e0ff */
[----:B-1----:R-:W-:Y:S01]  /*dfd0*/  @P0 IADD3.X R3, R22, UR5, RZ, P1, !PT ;  /* 0x0000000516030c10 */ /* 0x002fe20008ffe4ff */
[----:B------:R-:W-:-:S04]  /*dfe0*/  ULDC.64 UR4, c[0x0][0xa08] ;  /* 0x0002820000047ab9 */ /* 0x000fc80000000a00 */
[----:B------:R1:W2:Y:S02]  /*dff0*/  @P0 LDG.E R23, desc[UR6][R2.64] ;  /* 0x0000000602170981 */ /* 0x0002a4000c1e1900 */
[----:B-1----:R-:W1:Y:S02]  /*e000*/  LDC.64 R2, c[0x0][0x418] ;  /* 0x00010600ff027b82 */ /* 0x002e640000000a00 */
[----:B-1----:R-:W-:Y:S01]  /*e010*/  LOP3.LUT P0, RZ, R2, UR4, RZ, 0xfc, !PT ;  /* 0x0000000402ff7c12 */ /* 0x002fe2000f80fcff */
[----:B------:R-:W-:-:S03]  /*e020*/  UMOV UR4, 0xffffffff ;  /* 0xffffffff00047882 */ /* 0x000fc60000000000 */
[----:B------:R-:W-:Y:S01]  /*e030*/  LOP3.LUT P0, RZ, R3, UR5, RZ, 0xfc, P0 ;  /* 0x0000000503ff7c12 */ /* 0x000fe2000800fcff */
[----:B---3--:R-:W-:Y:S01]  /*e040*/  VIADD R22, R20, 0xffffffff ;  /* 0xffffffff14167836 */ /* 0x008fe20000000000 */
[----:B--2---:R-:W-:Y:S02]  /*e050*/  SHF.R.S32.HI R7, RZ, 0x1f, R23 ;  /* 0x0000001fff077819 */ /* 0x004fe40000011417 */
[----:B------:R-:W-:-:S03]  /*e060*/  SEL R19, R23, RZ, !P0 ;  /* 0x000000ff17137207 */ /* 0x000fc60004000000 */
[----:B------:R1:W-:Y:S01]  /*e070*/  STL [R1], R7 ;  /* 0x0000000701007387 */ /* 0x0003e20000100800 */
[----:B------:R-:W-:Y:S05]  /*e080*/  BRA.DIV UR4, `(.L_x_9581) ;  /* 0x0000004e04707947 */ /* 0x000fea000b800000 */
[----:B------:R-:W2:Y:S02]  /*e090*/  S2R R0, SR_TID.X ;  /* 0x0000000000007919 */ /* 0x000ea40000002100 */
[----:B--2---:R-:W-:-:S04]  /*e0a0*/  SHF.R.U32.HI R0, RZ, 0x5, R0 ;  /* 0x00000005ff007819 */ /* 0x004fc80000011600 */
[----:B------:R-:W-:-:S05]  /*e0b0*/  LOP3.LUT R0, R0, 0x3, RZ, 0xc0, !PT ;  /* 0x0000000300007812 */ /* 0x000fca00078ec0ff */
[----:B------:R2:W3:Y:S02]  /*e0c0*/  SHFL.IDX PT, R14, R0, RZ, 0x1f ;  /* 0x00001fff000e7589 */ /* 0x0004e400000e0000 */
.L_x_9687:
        /* <DEDUP_REMOVED lines=8> */
.L_x_9690:
[----:B------:R-:W-:Y:S05]  /*e150*/  @!P6 BRA `(.L_x_9582) ;  /* 0x000000040010e947 */ /* 0x000fea0003800000 */
[----:B------:R-:W-:-:S04]  /*e160*/  ISETP.NE.U32.AND P0, PT, R2, RZ, PT ;  /* 0x000000ff0200720c */ /* 0x000fc80003f05070 */
[----:B------:R-:W-:-:S13]  /*e170*/  ISETP.NE.AND.EX P0, PT, R3, RZ, PT, P0 ;  /* 0x000000ff0300720c */ /* 0x000fda0003f05300 */
[----:B------:R-:W-:Y:S05]  /*e180*/  @!P0 BRA `(.L_x_9584) ;  /* 0x00000000004c8947 */ /* 0x000fea0003800000 */
[----:B------:R-:W3:Y:S01]  /*e190*/  LDC R6, c[0x0][0x43c] ;  /* 0x00010f00ff067b82 */ /* 0x000ee20000000800 */
[----:B--2---:R-:W-:Y:S01]  /*e1a0*/  IMAD.MOV.U32 R0, RZ, RZ, R22 ;  /* 0x000000ffff007224 */ /* 0x004fe200078e0016 */
[----:B------:R-:W-:Y:S01]  /*e1b0*/  ULDC.64 UR4, c[0x0][0x428] ;  /* 0x00010a0000047ab9 */ /* 0x000fe20000000a00 */
[----:B------:R-:W-:Y:S01]  /*e1c0*/  ULDC.64 UR6, c[0x0][0x208] ;  /* 0x0000820000067ab9 */ /* 0x000fe20000000a00 */
[----:B---3--:R-:W-:-:S13]  /*e1d0*/  ISETP.NE.AND P0, PT, R6, 0x1, PT ;  /* 0x000000010600780c */ /* 0x008fda0003f05270 */
[----:B------:R-:W2:Y:S02]  /*e1e0*/  @P0 LDC.64 R4, c[0x0][0x440] ;  /* 0x00011000ff040b82 */ /* 0x000ea40000000a00 */
[----:B--2---:R-:W-:-:S05]  /*e1f0*/  @P0 IMAD.HI.U32 R4, R22, R4, RZ ;  /* 0x0000000416040227 */ /* 0x004fca00078e00ff */
[----:B------:R-:W-:-:S04]  /*e200*/  @P0 SHF.R.U32.HI R0, RZ, R5, R4 ;  /* 0x00000005ff000219 */ /* 0x000fc80000011604 */
[--C-:B------:R-:W-:Y:S01]  /*e210*/  SHF.R.S32.HI R5, RZ, 0x1f, R0.reuse ;  /* 0x0000001fff057819 */ /* 0x100fe20000011400 */
[----:B------:R-:W-:-:S04]  /*e220*/  IMAD.MOV R4, RZ, RZ, -R0 ;  /* 0x000000ffff047224 */ /* 0x000fc800078e0a00 */
[----:B------:R-:W-:Y:S02]  /*e230*/  IMAD R22, R6, R4, R22 ;  /* 0x0000000406167224 */ /* 0x000fe400078e0216 */
[----:B------:R-:W-:Y:S02]  /*e240*/  IMAD R6, R7, UR4, RZ ;  /* 0x0000000407067c24 */ /* 0x000fe4000f8e02ff */
[----:B------:R-:W-:Y:S02]  /*e250*/  IMAD.MOV.U32 R4, RZ, RZ, R0 ;  /* 0x000000ffff047224 */ /* 0x000fe400078e0000 */
[C---:B------:R-:W-:Y:S02]  /*e260*/  IMAD R0, R23.reuse, UR5, R6 ;  /* 0x0000000517007c24 */ /* 0x040fe4000f8e0206 */
[----:B------:R-:W-:-:S04]  /*e270*/  IMAD.WIDE.U32 R4, R23, UR4, R4 ;  /* 0x0000000417047c25 */ /* 0x000fc8000f8e0004 */
[----:B------:R-:W-:Y:S01]  /*e280*/  IMAD.IADD R0, R5, 0x1, R0 ;  /* 0x0000000105007824 */ /* 0x000fe200078e0200 */
[----:B------:R-:W-:-:S04]  /*e290*/  LEA R2, P0, R4, R2, 0x2 ;  /* 0x0000000204027211 */ /* 0x000fc800078010ff */
[----:B------:R-:W-:-:S05]  /*e2a0*/  LEA.HI.X R3, R4, R3, R0, 0x2, P0 ;  /* 0x0000000304037211 */ /* 0x000fca00000f1400 */
[----:B------:R3:W5:Y:S04]  /*e2b0*/  LDG.E R19, desc[UR6][R2.64] ;  /* 0x0000000602137981 */ /* 0x000768000c1e1900 */
.L_x_9584:
[----:B--2---:R-:W-:Y:S01]  /*e2c0*/  IMAD R0, R18, 0x8, R17 ;  /* 0x0000000812007824 */ /* 0x004fe200078e0211 */
[----:B---3--:R-:W-:-:S04]  /*e2d0*/  SHF.L.U32 R2, R28, 0x1f, RZ ;  /* 0x0000001f1c027819 */ /* 0x008fc800000006ff */
[----:B------:R-:W2:Y:S02]  /*e2e0*/  SYNCS.PHASECHK.TRANS64.TRYWAIT P0, [R0+URZ+0x31c40], R2 ;  /* 0x031c4002000075a7 */ /* 0x000ea4000800017f */
[----:B--2---:R-:W-:Y:S05]  /*e2f0*/  @!P0 BRA `(.L_x_9585) ;  /* 0x0000004c00288947 */ /* 0x004fea0003800000 */
.L_x_9691:
        /* <DEDUP_REMOVED lines=11> */
.L_x_9586:
[----:B------:R-:W-:Y:S01]  /*e3b0*/  R2UR UR9, R0 ;  /* 0x00000000000972ca */ /* 0x000fe200000e0000 */
[----:B--2---:R-:W-:Y:S01]  /*e3c0*/  IMAD R0, R18, 0x6c00, R17 ;  /* 0x00006c0012007824 */ /* 0x004fe200078e0211 */
[----:B------:R-:W-:Y:S01]  /*e3d0*/  R2UR UR11, R22 ;  /* 0x00000000160b72ca */ /* 0x000fe200000e0000 */
[----:B------:R-:W-:Y:S01]  /*e3e0*/  UIADD3 UR4, UP0, UR36, 0x370, URZ ;  /* 0x0000037024047890 */ /* 0x000fe2000ff1e03f */
[----:B------:R-:W-:Y:S01]  /*e3f0*/  R2UR UR5, R26 ;  /* 0x000000001a0572ca */ /* 0x000fe200000e0000 */
[----:B------:R-:W-:Y:S01]  /*e400*/  UMOV UR10, URZ ;  /* 0x0000003f000a7c82 */ /* 0x000fe20008000000 */
[----:B------:R-:W-:Y:S01]  /*e410*/  R2UR UR8, R0 ;  /* 0x00000000000872ca */ /* 0x000fe200000e0000 */
[----:B------:R-:W-:Y:S01]  /*e420*/  UMOV UR6, 0x0 ;  /* 0x0000000000067882 */ /* 0x000fe20000000000 */
[----:B------:R-:W-:Y:S01]  /*e430*/  R2UR UR12, R16 ;  /* 0x00000000100c72ca */ /* 0x000fe200000e0000 */
[----:B------:R-:W-:Y:S01]  /*e440*/  UMOV UR7, 0x14f00000 ;  /* 0x14f0000000077882 */ /* 0x000fe20000000000 */
[----:B-----5:R-:W-:Y:S01]  /*e450*/  R2UR UR13, R19 ;  /* 0x00000000130d72ca */ /* 0x020fe200000e0000 */
[----:B------:R-:W-:Y:S01]  /*e460*/  UMOV UR16, 0x20 ;  /* 0x0000002000107882 */ /* 0x000fe20000000000 */
[----:B------:R-:W-:Y:S01]  /*e470*/  PLOP3.LUT P0, PT, PT, PT, PT, 0x80, 0x0 ;  /* 0x000000000000781c */ /* 0x000fe20003f0f070 */
[----:B------:R-:W-:Y:S01]  /*e480*/  UIADD3 UR9, UR9, 0x31c30, URZ ;  /* 0x00031c3009097890 */ /* 0x000fe2000fffe03f */
[----:B------:R-:W-:-:S03]  /*e490*/  LOP3.LUT R29, R29, 0xfffffffe, RZ, 0xc0, !PT ;  /* 0xfffffffe1d1d7812 */ /* 0x000fc600078ec0ff */
[----:B------:R-:W-:Y:S02]  /*e4a0*/  UIMAD UR11, UR11, 0x90, UR5 ;  /* 0x000000900b0b78a4 */ /* 0x000fe4000f8e0205 */
[----:B------:R-:W-:Y:S02]  /*e4b0*/  UIADD3 UR14, UR8, 0x16a00, URZ ;  /* 0x00016a00080e7890 */ /* 0x000fe4000fffe03f */
[----:B------:R-:W-:Y:S02]  /*e4c0*/  UIADD3.X UR5, URZ, UR37, URZ, UP0, !UPT ;  /* 0x000000253f057290 */ /* 0x000fe400087fe43f */
[----:B------:R-:W-:Y:S02]  /*e4d0*/  UIADD3 UR15, UR8, 0x18e00, URZ ;  /* 0x00018e00080f7890 */ /* 0x000fe4000fffe03f */
[----:B------:R-:W-:Y:S01]  /*e4e0*/  UIADD3 UR17, UR8, 0x1b200, URZ ;  /* 0x0001b20008117890 */ /* 0x000fe2000fffe03f */
[----:B------:R-:W-:Y:S02]  /*e4f0*/  @P0 LOP3.LUT R29, R29, 0x1, RZ, 0xfc, !PT ;  /* 0x000000011d1d0812 */ /* 0x000fe400078efcff */
[----:B------:R-:W-:Y:S01]  /*e500*/  UMOV UR8, UR14 ;  /* 0x0000000e00087c82 */ /* 0x000fe20008000000 */
[----:B------:R-:W-:Y:S01]  /*e510*/  UMOV UR14, 0x40 ;  /* 0x00000040000e7882 */ /* 0x000fe20000000000 */
[----:B------:R2:W-:Y:S02]  /*e520*/  UTMALDG.4D [UR8], [UR4], desc[UR6] ;  /* 0x00000608040075b4 */ /* 0x0005e40008019000 */
[----:B--2---:R-:W-:Y:S01]  /*e530*/  UMOV UR8, UR15 ;  /* 0x0000000f00087c82 */ /* 0x004fe20008000000 */
[----:B------:R-:W-:-:S02]  /*e540*/  UMOV UR10, UR16 ;  /* 0x00000010000a7c82 */ /* 0x000fc40008000000 */
[----:B------:R2:W-:Y:S02]  /*e550*/  UTMALDG.4D [UR8], [UR4], desc[UR6] ;  /* 0x00000608040075b4 */ /* 0x0005e40008019000 */
[----:B--2---:R-:W-:Y:S01]  /*e560*/  UMOV UR8, UR17 ;  /* 0x0000001100087c82 */ /* 0x004fe20008000000 */
[----:B------:R-:W-:Y:S02]  /*e570*/  UMOV UR10, UR14 ;  /* 0x0000000e000a7c82 */ /* 0x000fe40008000000 */
[----:B------:R3:W-:Y:S02]  /*e580*/  UTMALDG.4D [UR8], [UR4], desc[UR6] ;  /* 0x00000608040075b4 */ /* 0x0007e40008019000 */
[----:B---3--:R-:W-:Y:S01]  /*e590*/  NOP ;  /* 0x0000000000007918 */ /* 0x008fe20000000000 */
.L_x_9582:
[----:B------:R-:W3:Y:S04]  /*e5a0*/  LDL.LU R4, [R1+0x10] ;  /* 0x0000100001047983 */ /* 0x000ee80000300800 */
[----:B------:R-:W4:Y:S04]  /*e5b0*/  LDL.LU R6, [R1+0xc] ;  /* 0x00000c0001067983 */ /* 0x000f280000300800 */
[----:B------:R-:W5:Y:S01]  /*e5c0*/  LDL.LU R3, [R1+0x1c] ;  /* 0x00001c0001037983 */ /* 0x000f620000300800 */
[----:B------:R-:W-:Y:S05]  /*e5d0*/  WARPSYNC.ALL ;  /* 0x0000000000007948 */ /* 0x000fea0003800000 */
[----:B------:R-:W-:Y:S01]  /*e5e0*/  ULDC.64 UR6, c[0x0][0xa00] ;  /* 0x0002800000067ab9 */ /* 0x000fe20000000a00 */
[----:B------:R-:W-:Y:S01]  /*e5f0*/  ULDC.64 UR4, c[0x0][0x298] ;  /* 0x0000a60000047ab9 */ /* 0x000fe20000000a00 */
[----:B--2---:R-:W-:Y:S01]  /*e600*/  VIADD R0, R17, 0xda00 ;  /* 0x0000da0011007836 */ /* 0x004fe20000000000 */
[----:B------:R-:W-:Y:S01]  /*e610*/  BAR.SYNC.DEFER_BLOCKING 0x8, 0x200 ;  /* 0x0208000000007b1d */ /* 0x000fe20000010000 */
[----:B------:R-:W-:-:S03]  /*e620*/  ISETP.NE.U32.AND P0, PT, RZ, UR6, PT ;  /* 0x00000006ff007c0c */ /* 0x000fc6000bf05070 */
[----:B------:R-:W-:Y:S02]  /*e630*/  LOP3.LUT P1, RZ, R0, 0x1bf, RZ, 0xc0, !PT ;  /* 0x000001bf00ff7812 */ /* 0x000fe4000782c0ff */
[----:B------:R-:W-:Y:S01]  /*e640*/  ISETP.NE.AND.EX P0, PT, RZ, UR7, PT, P0 ;  /* 0x00000007ff007c0c */ /* 0x000fe2000bf05300 */
[----:B------:R-:W-:Y:S01]  /*e650*/  BSSY B6, `(.L_x_9587) ;  /* 0x000001d000067945 */ /* 0x000fe20003800000 */
[----:B---3--:R-:W-:Y:S02]  /*e660*/  SHF.R.S32.HI R2, RZ, 0x1f, R4 ;  /* 0x0000001fff027819 */ /* 0x008fe40000011404 */
[----:B----4-:R-:W-:-:S03]  /*e670*/  SEL R6, R6, RZ, !P0 ;  /* 0x000000ff06067207 */ /* 0x010fc60004000000 */
[----:B------:R-:W-:-:S04]  /*e680*/  IMAD R2, R2, UR4, RZ ;  /* 0x0000000402027c24 */ /* 0x000fc8000f8e02ff */
[C---:B------:R-:W-:Y:S01]  /*e690*/  IMAD R0, R4.reuse, UR5, R2 ;  /* 0x0000000504007c24 */ /* 0x040fe2000f8e0202 */
[----:B-----5:R-:W-:Y:S01]  /*e6a0*/  SEL R2, R3, RZ, !P0 ;  /* 0x000000ff03027207 */ /* 0x020fe20004000000 */
        /* <DEDUP_REMOVED lines=15> */
[----:B-1----:R-:W-:-:S02]  /*e7a0*/  IMAD.U32 R7, RZ, RZ, UR9 ;  /* 0x00000009ff077e24 */ /* 0x002fc4000f8e00ff */
[----:B0-----:R-:W-:Y:S02]  /*e7b0*/  IMAD.U32 R10, RZ, RZ, UR4 ;  /* 0x00000004ff0a7e24 */ /* 0x001fe4000f8e00ff */
[----:B------:R-:W-:Y:S02]  /*e7c0*/  IMAD.U32 R11, RZ, RZ, UR5 ;  /* 0x00000005ff0b7e24 */ /* 0x000fe4000f8e00ff */
[----:B------:R-:W-:Y:S02]  /*e7d0*/  IMAD.MOV.U32 R8, RZ, RZ, 0x70 ;  /* 0x00000070ff087424 */ /* 0x000fe400078e00ff */
[----:B------:R-:W-:Y:S02]  /*e7e0*/  IMAD.MOV.U32 R12, RZ, RZ, 0x1 ;  /* 0x00000001ff0c7424 */ /* 0x000fe400078e00ff */
[----:B------:R-:W-:-:S07]  /*e7f0*/  IMAD.MOV.U32 R13, RZ, RZ, RZ ;  /* 0x000000ffff0d7224 */ /* 0x000fce00078e00ff */
[----:B------:R-:W-:-:S07]  /*e800*/  LEPC R20, `(.L_x_9588) ;  /* 0x000000001014794e */ /* 0x000fce0000000000 */
[----:B--2---:R-:W-:Y:S05]  /*e810*/  CALL.ABS.NOINC R2 ;  /* 0x0000000002007343 */ /* 0x004fea0003c00000 */
.L_x_9588:
[----:B------:R-:W-:Y:S05]  /*e820*/  BSYNC B6 ;  /* 0x0000000000067941 */ /* 0x000fea0003800000 */
.L_x_9587:
[----:B------:R-:W3:Y:S01]  /*e830*/  LDL.LU R20, [R1+0x10] ;  /* 0x0000100001147983 */ /* 0x000ee20000300800 */
[----:B------:R-:W4:Y:S01]  /*e840*/  LDC R9, c[0x0][0x448] ;  /* 0x00011200ff097b82 */ /* 0x000f220000000800 */
[----:B------:R-:W-:Y:S01]  /*e850*/  ULDC.64 UR4, c[0x0][0x2d8] ;  /* 0x0000b60000047ab9 */ /* 0x000fe20000000a00 */
[----:B------:R-:W-:Y:S01]  /*e860*/  ULDC.64 UR6, c[0x0][0x2e0] ;  /* 0x0000b80000067ab9 */ /* 0x000fe20000000a00 */
[----:B--2---:R-:W3:Y:S01]  /*e870*/  LDL.LU.64 R2, [R1+0x28] ;  /* 0x0000280001027983 */ /* 0x004ee20000300a00 */
[----:B------:R-:W-:-:S03]  /*e880*/  ULDC.64 UR8, c[0x0][0x280] ;  /* 0x0000a00000087ab9 */ /* 0x000fc60000000a00 */
[----:B------:R-:W2:Y:S04]  /*e890*/  LDL.LU R21, [R1+0x1c] ;  /* 0x00001c0001157983 */ /* 0x000ea80000300800 */
[----:B------:R-:W2:Y:S01]  /*e8a0*/  LDL.LU R4, [R1+0xc] ;  /* 0x00000c0001047983 */ /* 0x000ea20000300800 */
[----:B0-----:R-:W0:Y:S01]  /*e8b0*/  S2R R10, SR_TID.X ;  /* 0x00000000000a7919 */ /* 0x001e220000002100 */
[----:B------:R-:W1:Y:S01]  /*e8c0*/  S2R R11, SR_TID.X ;  /* 0x00000000000b7919 */ /* 0x000e620000002100 */
[----:B----4-:R-:W-:-:S13]  /*e8d0*/  ISETP.NE.AND P0, PT, R9, 0x1, PT ;  /* 0x000000010900780c */ /* 0x010fda0003f05270 */
[----:B------:R-:W4:Y:S08]  /*e8e0*/  @P0 LDC R5, c[0x0][0x450] ;  /* 0x00011400ff050b82 */ /* 0x000f300000000800 */
[----:B------:R-:W4:Y:S01]  /*e8f0*/  @P0 LDC R8, c[0x0][0x450] ;  /* 0x00011400ff080b82 */ /* 0x000f220000000800 */
[----:B---3--:R-:W-:Y:S02]  /*e900*/  IMAD.MOV.U32 R3, RZ, RZ, R20 ;  /* 0x000000ffff037224 */ /* 0x008fe400078e0014 */
[----:B------:R-:W3:Y:S01]  /*e910*/  S2R R20, SR_TID.X ;  /* 0x0000000000147919 */ /* 0x000ee20000002100 */
[----:B------:R-:W-:-:S04]  /*e920*/  IMAD.WIDE.U32 R2, R16, UR4, R2 ;  /* 0x0000000410027c25 */ /* 0x000fc8000f8e0002 */
[----:B------:R-:W-:Y:S01]  /*e930*/  IMAD R3, R16, UR5, R3 ;  /* 0x0000000510037c24 */ /* 0x000fe2000f8e0203 */
[----:B------:R-:W-:Y:S01]  /*e940*/  ULDC.64 UR4, c[0x0][0x2d0] ;  /* 0x0000b40000047ab9 */ /* 0x000fe20000000a00 */
[----:B--2---:R-:W-:Y:S02]  /*e950*/  IMAD R0, R21, UR6, RZ ;  /* 0x0000000615007c24 */ /* 0x004fe4000f8e02ff */
[----:B------:R-:W-:-:S04]  /*e960*/  IMAD.WIDE.U32 R2, R4, UR6, R2 ;  /* 0x0000000604027c25 */ /* 0x000fc8000f8e0002 */
[----:B------:R-:W-:Y:S01]  /*e970*/  IMAD R0, R4, UR7, R0 ;  /* 0x0000000704007c24 */ /* 0x000fe2000f8e0200 */
[----:B------:R-:W-:Y:S01]  /*e980*/  ULDC.64 UR6, c[0x0][0x2c8] ;  /* 0x0000b20000067ab9 */ /* 0x000fe20000000a00 */
[----:B------:R-:W2:Y:S02]  /*e990*/  @P0 LDC R4, c[0x0][0x44c] ;  /* 0x00011300ff040b82 */ /* 0x000ea40000000800 */
[----:B------:R-:W-:Y:S01]  /*e9a0*/  IMAD.IADD R3, R3, 0x1, R0 ;  /* 0x0000000103037824 */ /* 0x000fe200078e0200 */
[C---:B---3--:R-:W-:Y:S01]  /*e9b0*/  LOP3.LUT R21, R20.reuse, 0x7f, RZ, 0xc0, !PT ;  /* 0x0000007f14157812 */ /* 0x048fe200078ec0ff */
[----:B------:R-:W-:-:S03]  /*e9c0*/  IMAD.SHL.U32 R20, R20, 0x20, RZ ;  /* 0x0000002014147824 */ /* 0x000fc600078e00ff */
[----:B------:R-:W-:-:S04]  /*e9d0*/  SHF.R.U32.HI R21, RZ, 0x2, R21 ;  /* 0x00000002ff157819 */ /* 0x000fc80000011615 */
[----:B------:R-:W-:Y:S01]  /*e9e0*/  LOP3.LUT R20, R21, 0x60, R20, 0xf8, !PT ;  /* 0x0000006015147812 */ /* 0x000fe200078ef814 */
[----:B0-----:R-:W-:-:S04]  /*e9f0*/  IMAD.SHL.U32 R21, R10, 0x8, RZ ;  /* 0x000000080a157824 */ /* 0x001fc800078e00ff */
[----:B------:R-:W-:Y:S01]  /*ea00*/  IMAD R6, R25, 0xc0, R20 ;  /* 0x000000c019067824 */ /* 0x000fe200078e0214 */
[----:B------:R-:W-:Y:S01]  /*ea10*/  LOP3.LUT R21, R21, 0x18, RZ, 0xc0, !PT ;  /* 0x0000001815157812 */ /* 0x000fe200078ec0ff */
[----:B-1----:R-:W-:Y:S02]  /*ea20*/  IMAD.SHL.U32 R20, R11, 0x8, RZ ;  /* 0x000000080b147824 */ /* 0x002fe400078e00ff */
[----:B--2---:R-:W-:Y:S01]  /*ea30*/  @P0 IMAD.HI.U32 R0, R6, R4, RZ ;  /* 0x0000000406000227 */ /* 0x004fe200078e00ff */
[C---:B------:R-:W-:Y:S02]  /*ea40*/  LOP3.LUT R10, R21.reuse, 0x40, RZ, 0xfc, !PT ;  /* 0x00000040150a7812 */ /* 0x040fe400078efcff */
[----:B------:R-:W-:Y:S01]  /*ea50*/  LOP3.LUT R20, R20, 0x18, RZ, 0xc0, !PT ;  /* 0x0000001814147812 */ /* 0x000fe200078ec0ff */
[----:B------:R-:W-:Y:S01]  /*ea60*/  IMAD.MOV.U32 R4, RZ, RZ, R6 ;  /* 0x000000ffff047224 */ /* 0x000fe200078e0006 */
[----:B----4-:R-:W-:Y:S02]  /*ea70*/  @P0 SHF.R.U32.HI R4, RZ, R5, R0 ;  /* 0x00000005ff040219 */ /* 0x010fe40000011600 */
[----:B------:R-:W-:-:S02]  /*ea80*/  LOP3.LUT R12, R21, 0x20, RZ, 0xfc, !PT ;  /* 0x00000020150c7812 */ /* 0x000fc400078efcff */
[----:B------:R-:W-:-:S05]  /*ea90*/  SHF.R.S32.HI R0, RZ, 0x1f, R4 ;  /* 0x0000001fff007819 */ /* 0x000fca0000011404 */
[----:B------:R-:W-:-:S04]  /*eaa0*/  IMAD R0, R0, UR4, RZ ;  /* 0x0000000400007c24 */ /* 0x000fc8000f8e02ff */
[C---:B------:R-:W-:Y:S02]  /*eab0*/  IMAD R7, R4.reuse, UR5, R0 ;  /* 0x0000000504077c24 */ /* 0x040fe4000f8e0200 */
[----:B------:R-:W-:Y:S02]  /*eac0*/  IMAD.MOV R0, RZ, RZ, -R4 ;  /* 0x000000ffff007224 */ /* 0x000fe400078e0a04 */
[----:B------:R-:W-:-:S04]  /*ead0*/  IMAD.WIDE.U32 R4, R4, UR4, R2 ;  /* 0x0000000404047c25 */ /* 0x000fc8000f8e0002 */
[----:B------:R-:W-:Y:S02]  /*eae0*/  IMAD R0, R9, R0, R6 ;  /* 0x0000000009007224 */ /* 0x000fe400078e0206 */
[----:B------:R-:W-:-:S03]  /*eaf0*/  IMAD.IADD R5, R5, 0x1, R7 ;  /* 0x0000000105057824 */ /* 0x000fc600078e0207 */
[----:B------:R-:W-:Y:S01]  /*eb00*/  SHF.R.S32.HI R7, RZ, 0x1f, R0 ;  /* 0x0000001fff077819 */ /* 0x000fe20000011400 */
[----:B------:R-:W-:-:S04]  /*eb10*/  IMAD.WIDE.U32 R4, R0, UR6, R4 ;  /* 0x0000000600047c25 */ /* 0x000fc8000f8e0004 */
[----:B------:R-:W-:-:S04]  /*eb20*/  IMAD R7, R7, UR6, RZ ;  /* 0x0000000607077c24 */ /* 0x000fc8000f8e02ff */
[----:B------:R-:W-:Y:S01]  /*eb30*/  IMAD R7, R0, UR7, R7 ;  /* 0x0000000700077c24 */ /* 0x000fe2000f8e0207 */
[----:B------:R-:W-:-:S03]  /*eb40*/  LEA R0, P1, R4, UR8, 0x1 ;  /* 0x0000000804007c11 */ /* 0x000fc6000f8208ff */
[----:B------:R-:W-:Y:S02]  /*eb50*/  IMAD.IADD R5, R5, 0x1, R7 ;  /* 0x0000000105057824 */ /* 0x000fe400078e0207 */
[----:B------:R-:W0:Y:S03]  /*eb60*/  @P0 LDC R7, c[0x0][0x44c] ;  /* 0x00011300ff070b82 */ /* 0x000e260000000800 */
[----:B------:R-:W-:Y:S01]  /*eb70*/  LEA.HI.X R4, R4, UR9, R5, 0x1, P1 ;  /* 0x0000000904047c11 */ /* 0x000fe200088f0c05 */
[----:B------:R-:W-:-:S04]  /*eb80*/  VIADD R5, R6, 0x80 ;  /* 0x0000008006057836 */ /* 0x000fc80000000000 */
[----:B------:R-:W-:Y:S02]  /*eb90*/  IMAD.MOV.U32 R6, RZ, RZ, R5 ;  /* 0x000000ffff067224 */ /* 0x000fe400078e0005 */
[----:B0-----:R-:W-:-:S05]  /*eba0*/  @P0 IMAD.HI.U32 R7, R5, R7, RZ ;  /* 0x0000000705070227 */ /* 0x001fca00078e00ff */
[----:B------:R-:W-:-:S05]  /*ebb0*/  @P0 SHF.R.U32.HI R6, RZ, R8, R7 ;  /* 0x00000008ff060219 */ /* 0x000fca0000011607 */
[----:B------:R-:W-:Y:S02]  /*ebc0*/  IMAD.MOV R7, RZ, RZ, -R6 ;  /* 0x000000ffff077224 */ /* 0x000fe400078e0a06 */
[----:B------:R-:W-:-:S04]  /*ebd0*/  IMAD.WIDE.U32 R2, R6, UR4, R2 ;  /* 0x0000000406027c25 */ /* 0x000fc8000f8e0002 */
[----:B------:R-:W-:Y:S01]  /*ebe0*/  IMAD R5, R9, R7, R5 ;  /* 0x0000000709057224 */ /* 0x000fe200078e0205 */
[----:B------:R-:W-:-:S05]  /*ebf0*/  SHF.R.S32.HI R7, RZ, 0x1f, R6 ;  /* 0x0000001fff077819 */ /* 0x000fca0000011406 */
[----:B------:R-:W-:Y:S01]  /*ec00*/  IMAD R7, R7, UR4, RZ ;  /* 0x0000000407077c24 */ /* 0x000fe2000f8e02ff */
[----:B------:R-:W-:Y:S02]  /*ec10*/  ULDC UR4, c[0x0][0x2b8] ;  /* 0x0000ae0000047ab9 */ /* 0x000fe40000000800 */
[----:B------:R-:W-:Y:S01]  /*ec20*/  ISETP.GE.AND P0, PT, R10, UR4, PT ;  /* 0x000000040a007c0c */ /* 0x000fe2000bf06270 */
[----:B------:R-:W-:Y:S01]  /*ec30*/  IMAD R7, R6, UR5, R7 ;  /* 0x0000000506077c24 */ /* 0x000fe2000f8e0207 */
[----:B------:R0:W5:Y:S01]  /*ec40*/  LDL R10, [R1+0x8] ;  /* 0x00000800010a7983 */ /* 0x0001620000100800 */
[----:B------:R-:W-:Y:S02]  /*ec50*/  SHF.R.S32.HI R6, RZ, 0x1f, R5 ;  /* 0x0000001fff067819 */ /* 0x000fe40000011405 */
[----:B------:R-:W-:Y:S01]  /*ec60*/  IMAD.IADD R3, R3, 0x1, R7 ;  /* 0x0000000103037824 */ /* 0x000fe200078e0207 */
[----:B------:R-:W-:Y:S02]  /*ec70*/  ISETP.GE.AND P2, PT, R20, UR4, PT ;  /* 0x0000000414007c0c */ /* 0x000fe4000bf46270 */
[----:B------:R-:W-:Y:S01]  /*ec80*/  IMAD R6, R6, UR6, RZ ;  /* 0x0000000606067c24 */ /* 0x000fe2000f8e02ff */
[----:B------:R-:W-:Y:S01]  /*ec90*/  ISETP.GE.AND P1, PT, R12, UR4, PT ;  /* 0x000000040c007c0c */ /* 0x000fe2000bf26270 */
[----:B------:R-:W-:-:S04]  /*eca0*/  IMAD.WIDE.U32 R2, R5, UR6, R2 ;  /* 0x0000000605027c25 */ /* 0x000fc8000f8e0002 */
[----:B------:R-:W-:Y:S01]  /*ecb0*/  IMAD R6, R5, UR7, R6 ;  /* 0x0000000705067c24 */ /* 0x000fe2000f8e0206 */
[----:B------:R-:W-:-:S03]  /*ecc0*/  LEA R7, P3, R2, UR8, 0x1 ;  /* 0x0000000802077c11 */ /* 0x000fc6000f8608ff */
[----:B------:R-:W-:Y:S01]  /*ecd0*/  IMAD.IADD R6, R3, 0x1, R6 ;  /* 0x0000000103067824 */ /* 0x000fe200078e0206 */
[----:B------:R-:W-:Y:S01]  /*ece0*/  UMOV UR4, 0xffffffff ;  /* 0xffffffff00047882 */ /* 0x000fe20000000000 */
[----:B------:R-:W-:-:S03]  /*ecf0*/  LOP3.LUT R21, R11, 0x7f, RZ, 0xc0, !PT ;  /* 0x0000007f0b157812 */ /* 0x000fc600078ec0ff */
[----:B------:R-:W-:Y:S02]  /*ed00*/  LEA.HI.X R6, R2, UR9, R6, 0x1, P3 ;  /* 0x0000000902067c11 */ /* 0x000fe400098f0c06 */
[----:B------:R-:W-:Y:S01]  /*ed10*/  SHF.R.U32.HI R21, RZ, 0x2, R21 ;  /* 0x00000002ff157819 */ /* 0x000fe20000011615 */
[----:B0-----:R-:W-:Y:S06]  /*ed20*/  BRA.DIV UR4, `(.L_x_9589) ;  /* 0x0000004204b07947 */ /* 0x001fec000b800000 */
[----:B------:R-:W2:Y:S01]  /*ed30*/  LDL.LU R3, [R1+0x30] ;  /* 0x0000300001037983 */ /* 0x000ea20000300800 */
[----:B------:R-:W-:Y:S01]  /*ed40*/  IMAD R25, R25, 0xc0, R21 ;  /* 0x000000c019197824 */ /* 0x000fe200078e0215 */
[----:B------:R-:W-:Y:S02]  /*ed50*/  ULDC.64 UR4, c[0x0][0x208] ;  /* 0x0000820000047ab9 */ /* 0x000fe40000000a00 */
[----:B------:R-:W-:Y:S01]  /*ed60*/  SHFL.IDX PT, R2, R4, RZ, 0x1c1f ;  /* 0x001c1fff04027589 */ /* 0x000fe200000e0000 */
[----:B--2---:R-:W-:-:S03]  /*ed70*/  IMAD R5, R3, R9, RZ ;  /* 0x0000000903057224 */ /* 0x004fc600078e02ff */
[----:B------:R-:W0:Y:S02]  /*ed80*/  SHFL.IDX PT, R3, R0, RZ, 0x1c1f ;  /* 0x001c1fff00037589 */ /* 0x000e2400000e0000 */
[----:B------:R-:W-:-:S13]  /*ed90*/  ISETP.GE.AND P4, PT, R25, R5, PT ;  /* 0x000000051900720c */ /* 0x000fda0003f86270 */
[----:B0-----:R-:W-:-:S05]  /*eda0*/  @!P4 LEA R3, P3, R20, R3, 0x1 ;  /* 0x000000031403c211 */ /* 0x001fca00078608ff */
[----:B------:R-:W-:-:S05]  /*edb0*/  @!P4 IMAD.X R2, RZ, RZ, R2, P3 ;  /* 0x000000ffff02c224 */ /* 0x000fca00018e0602 */
[----:B------:R-:W-:-:S04]  /*edc0*/  @!P4 LOP3.LUT R3, R3, R2, RZ, 0x3c, !PT ;  /* 0x000000020303c212 */ /* 0x000fc800078e3cff */
[----:B------:R-:W-:-:S04]  /*edd0*/  @!P4 LOP3.LUT R2, R3, R2, RZ, 0x3c, !PT ;  /* 0x000000020302c212 */ /* 0x000fc800078e3cff */
[----:B------:R-:W-:-:S05]  /*ede0*/  @!P4 LOP3.LUT R3, R3, R2, RZ, 0x3c, !PT ;  /* 0x000000020303c212 */ /* 0x000fca00078e3cff */
[----:B------:R-:W-:Y:S01]  /*edf0*/  @!PT LDS RZ, [RZ] ;  /* 0x00000000fffff984 */ /* 0x000fe20000000800 */
[----:B-----5:R-:W-:Y:S04]  /*ee00*/  @!P4 LDGSTS.E.BYPASS.LTC128B.128 [R10+0xda00], desc[UR4][R2.64], !P2 ;  /* 0x0da00000020acfae */ /* 0x020fe8000d101d44 */
[----:B------:R-:W-:Y:S04]  /*ee10*/  @!P4 LDGSTS.E.BYPASS.LTC128B.128 [R10+0x10a00], desc[UR4][R2.64+0x40], !P1 ;  /* 0x10a00040020acfae */ /* 0x000fe8000c901d44 */
[----:B------:R0:W-:Y:S02]  /*ee20*/  @!P4 LDGSTS.E.BYPASS.LTC128B.128 [R10+0x13a00], desc[UR4][R2.64+0x80], !P0 ;  /* 0x13a00080020acfae */ /* 0x0001e4000c101d44 */
[----:B0-----:R-:W-:-:S02]  /*ee30*/  VIADD R2, R25, 0x20 ;  /* 0x0000002019027836 */ /* 0x001fc40000000000 */
[----:B------:R-:W0:Y:S03]  /*ee40*/  SHFL.IDX PT, R3, R0, 0x1, 0x1c1f ;  /* 0x003c1f0000037f89 */ /* 0x000e2600000e0000 */
[----:B------:R-:W-:Y:S02]  /*ee50*/  ISETP.GE.AND P3, PT, R2, R5, PT ;  /* 0x000000050200720c */ /* 0x000fe40003f66270 */
[----:B------:R-:W1:Y:S11]  /*ee60*/  SHFL.IDX PT, R2, R4, 0x1, 0x1c1f ;  /* 0x003c1f0004027f89 */ /* 0x000e7600000e0000 */
[----:B0-----:R-:W-:-:S05]  /*ee70*/  @!P3 LEA R3, P4, R20, R3, 0x1 ;  /* 0x000000031403b211 */ /* 0x001fca00078808ff */
[----:B-1----:R-:W-:-:S05]  /*ee80*/  @!P3 IMAD.X R2, RZ, RZ, R2, P4 ;  /* 0x000000ffff02b224 */ /* 0x002fca00020e0602 */
[----:B------:R-:W-:-:S04]  /*ee90*/  @!P3 LOP3.LUT R3, R3, R2, RZ, 0x3c, !PT ;  /* 0x000000020303b212 */ /* 0x000fc800078e3cff */
[----:B------:R-:W-:-:S04]  /*eea0*/  @!P3 LOP3.LUT R2, R3, R2, RZ, 0x3c, !PT ;  /* 0x000000020302b212 */ /* 0x000fc800078e3cff */
[----:B------:R-:W-:-:S05]  /*eeb0*/  @!P3 LOP3.LUT R3, R3, R2, RZ, 0x3c, !PT ;  /* 0x000000020303b212 */ /* 0x000fca00078e3cff */
[----:B------:R-:W-:Y:S04]  /*eec0*/  @!P3 LDGSTS.E.BYPASS.LTC128B.128 [R10+0xe200], desc[UR4][R2.64], !P2 ;  /* 0x0e200000020abfae */ /* 0x000fe8000d101d44 */
[----:B------:R-:W-:Y:S04]  /*eed0*/  @!P3 LDGSTS.E.BYPASS.LTC128B.128 [R10+0x11200], desc[UR4][R2.64+0x40], !P1 ;  /* 0x11200040020abfae */ /* 0x000fe8000c901d44 */
[----:B------:R0:W-:Y:S02]  /*eee0*/  @!P3 LDGSTS.E.BYPASS.LTC128B.128 [R10+0x14200], desc[UR4][R2.64+0x80], !P0 ;  /* 0x14200080020abfae */ /* 0x0001e4000c101d44 */
[----:B0-----:R-:W-:-:S02]  /*eef0*/  VIADD R2, R25, 0x40 ;  /* 0x0000004019027836 */ /* 0x001fc40000000000 */
[----:B------:R-:W0:Y:S03]  /*ef00*/  SHFL.IDX PT, R3, R0, 0x2, 0x1c1f ;  /* 0x005c1f0000037f89 */ /* 0x000e2600000e0000 */
[----:B------:R-:W-:Y:S02]  /*ef10*/  ISETP.GE.AND P3, PT, R2, R5, PT ;  /* 0x000000050200720c */ /* 0x000fe40003f66270 */
[----:B------:R-:W1:Y:S04]  /*ef20*/  SHFL.IDX PT, R2, R4, 0x2, 0x1c1f ;  /* 0x005c1f0004027f89 */ /* 0x000e6800000e0000 */
[----:B------:R-:W-:Y:S07]  /*ef30*/  SHFL.IDX PT, R4, R4, 0x3, 0x1c1f ;  /* 0x007c1f0004047f89 */ /* 0x000fee00000e0000 */
[----:B0-----:R-:W-:-:S05]  /*ef40*/  @!P3 LEA R3, P4, R20, R3, 0x1 ;  /* 0x000000031403b211 */ /* 0x001fca00078808ff */
[----:B-1----:R-:W-:-:S05]  /*ef50*/  @!P3 IMAD.X R2, RZ, RZ, R2, P4 ;  /* 0x000000ffff02b224 */ /* 0x002fca00020e0602 */
[----:B------:R-:W-:-:S04]  /*ef60*/  @!P3 LOP3.LUT R3, R3, R2, RZ, 0x3c, !PT ;  /* 0x000000020303b212 */ /* 0x000fc800078e3cff */
[----:B------:R-:W-:-:S04]  /*ef70*/  @!P3 LOP3.LUT R2, R3, R2, RZ, 0x3c, !PT ;  /* 0x000000020302b212 */ /* 0x000fc800078e3cff */
[----:B------:R-:W-:-:S05]  /*ef80*/  @!P3 LOP3.LUT R3, R3, R2, RZ, 0x3c, !PT ;  /* 0x000000020303b212 */ /* 0x000fca00078e3cff */
[----:B------:R-:W-:Y:S04]  /*ef90*/  @!P3 LDGSTS.E.BYPASS.LTC128B.128 [R10+0xea00], desc[UR4][R2.64], !P2 ;  /* 0x0ea00000020abfae */ /* 0x000fe8000d101d44 */
[----:B------:R-:W-:Y:S04]  /*efa0*/  @!P3 LDGSTS.E.BYPASS.LTC128B.128 [R10+0x11a00], desc[UR4][R2.64+0x40], !P1 ;  /* 0x11a00040020abfae */ /* 0x000fe8000c901d44 */
[----:B------:R0:W-:Y:S04]  /*efb0*/  @!P3 LDGSTS.E.BYPASS.LTC128B.128 [R10+0x14a00], desc[UR4][R2.64+0x80], !P0 ;  /* 0x14a00080020abfae */ /* 0x0001e8000c101d44 */
[----:B0-----:R0:W1:Y:S02]  /*efc0*/  SHFL.IDX PT, R2, R0, 0x3, 0x1c1f ;  /* 0x007c1f0000027f89 */ /* 0x00106400000e0000 */
[----:B0-----:R-:W-:-:S05]  /*efd0*/  VIADD R0, R25, 0x80 ;  /* 0x0000008019007836 */ /* 0x001fca0000000000 */
[----:B------:R-:W-:Y:S01]  /*efe0*/  ISETP.GE.AND P3, PT, R0, R5, PT ;  /* 0x000000050000720c */ /* 0x000fe20003f66270 */
[----:B------:R-:W-:-:S05]  /*eff0*/  VIADD R0, R25, 0x60 ;  /* 0x0000006019007836 */ /* 0x000fca0000000000 */
[----:B------:R-:W-:Y:S02]  /*f000*/  ISETP.GE.AND P4, PT, R0, R5, PT ;  /* 0x000000050000720c */ /* 0x000fe40003f86270 */
[----:B------:R-:W-:Y:S04]  /*f010*/  SHFL.IDX PT, R0, R6, RZ, 0x1c1f ;  /* 0x001c1fff06007589 */ /* 0x000fe800000e0000 */
[----:B------:R-:W-:Y:S07]  /*f020*/  SHFL.IDX PT, R6, R6, 0x1, 0x1c1f ;  /* 0x003c1f0006067f89 */ /* 0x000fee00000e0000 */
[----:B-1----:R-:W-:-:S05]  /*f030*/  @!P4 LEA R2, P5, R20, R2, 0x1 ;  /* 0x000000021402c211 */ /* 0x002fca00078a08ff */
[----:B------:R-:W-:Y:S02]  /*f040*/  @!P4 IMAD.X R3, RZ, RZ, R4, P5 ;  /* 0x000000ffff03c224 */ /* 0x000fe400028e0604 */
[----:B------:R-:W0:Y:S04]  /*f050*/  SHFL.IDX PT, R4, R7, RZ, 0x1c1f ;  /* 0x001c1fff07047589 */ /* 0x000e2800000e0000 */
[----:B------:R-:W-:Y:S04]  /*f060*/  @!P4 LDGSTS.E.BYPASS.LTC128B.128 [R10+0xf200], desc[UR4][R2.64], !P2 ;  /* 0x0f200000020acfae */ /* 0x000fe8000d101d44 */
[----:B------:R-:W-:Y:S04]  /*f070*/  @!P4 LDGSTS.E.BYPASS.LTC128B.128 [R10+0x12200], desc[UR4][R2.64+0x40], !P1 ;  /* 0x12200040020acfae */ /* 0x000fe8000c901d44 */
[----:B------:R1:W-:Y:S01]  /*f080*/  @!P4 LDGSTS.E.BYPASS.LTC128B.128 [R10+0x15200], desc[UR4][R2.64+0x80], !P0 ;  /* 0x15200080020acfae */ /* 0x0003e2000c101d44 */
[----:B0-----:R-:W-:-:S05]  /*f090*/  @!P3 LEA R4, P5, R20, R4, 0x1 ;  /* 0x000000041404b211 */ /* 0x001fca00078a08ff */
[----:B------:R-:W-:Y:S02]  /*f0a0*/  @!P3 IMAD.X R0, RZ, RZ, R0, P5 ;  /* 0x000000ffff00b224 */ /* 0x000fe400028e0600 */
[----:B-1----:R-:W-:Y:S02]  /*f0b0*/  @!P3 IMAD.MOV.U32 R2, RZ, RZ, R4 ;  /* 0x000000ffff02b224 */ /* 0x002fe400078e0004 */
[----:B------:R-:W-:-:S05]  /*f0c0*/  @!P3 IMAD.MOV.U32 R3, RZ, RZ, R0 ;  /* 0x000000ffff03b224 */ /* 0x000fca00078e0000 */
[----:B------:R-:W-:Y:S04]  /*f0d0*/  @!P3 LDGSTS.E.BYPASS.LTC128B.128 [R10+0xfa00], desc[UR4][R2.64], !P2 ;  /* 0x0fa00000020abfae */ /* 0x000fe8000d101d44 */
[----:B------:R-:W-:Y:S04]  /*f0e0*/  @!P3 LDGSTS.E.BYPASS.LTC128B.128 [R10+0x12a00], desc[UR4][R2.64+0x40], !P1 ;  /* 0x12a00040020abfae */ /* 0x000fe8000c901d44 */
[----:B------:R0:W-:Y:S04]  /*f0f0*/  @!P3 LDGSTS.E.BYPASS.LTC128B.128 [R10+0x15a00], desc[UR4][R2.64+0x80], !P0 ;  /* 0x15a00080020abfae */ /* 0x0001e8000c101d44 */
[----:B0-----:R0:W1:Y:S02]  /*f100*/  SHFL.IDX PT, R2, R7, 0x1, 0x1c1f ;  /* 0x003c1f0007027f89 */ /* 0x00106400000e0000 */
.L_x_9704:
[----:B------:R-:W-:Y:S01]  /*f110*/  VIADD R25, R25, 0xa0 ;  /* 0x000000a019197836 */ /* 0x000fe20000000000 */
[----:B------:R-:W-:Y:S01]  /*f120*/  ULDC.64 UR4, c[0x0][0x208] ;  /* 0x0000820000047ab9 */ /* 0x000fe20000000a00 */
[----:B------:R-:W-:-:S03]  /*f130*/  VIADD R8, R17, 0x31c00 ;  /* 0x00031c0011087836 */ /* 0x000fc60000000000 */
[----:B------:R-:W-:-:S13]  /*f140*/  ISETP.GE.AND P3, PT, R25, R5, PT ;  /* 0x000000051900720c */ /* 0x000fda0003f66270 */
[----:B-1----:R-:W-:-:S05]  /*f150*/  @!P3 LEA R2, P4, R20, R2, 0x1 ;  /* 0x000000021402b211 */ /* 0x002fca00078808ff */
[----:B------:R-:W-:-:S05]  /*f160*/  @!P3 IMAD.X R3, RZ, RZ, R6, P4 ;  /* 0x000000ffff03b224 */ /* 0x000fca00020e0606 */
[----:B------:R-:W-:Y:S01]  /*f170*/  @!PT LDS RZ, [RZ] ;  /* 0x00000000fffff984 */ /* 0x000fe20000000800 */
[----:B------:R-:W-:Y:S01]  /*f180*/  @!PT LDS RZ, [RZ] ;  /* 0x00000000fffff984 */ /* 0x000fe20000000800 */
[----:B------:R-:W-:Y:S01]  /*f190*/  @!PT LDS RZ, [RZ] ;  /* 0x00000000fffff984 */ /* 0x000fe20000000800 */
[----:B------:R1:W-:Y:S04]  /*f1a0*/  @!P3 LDGSTS.E.BYPASS.LTC128B.128 [R10+0x10200], desc[UR4][R2.64], !P2 ;  /* 0x10200000020abfae */ /* 0x0003e8000d101d44 */
[----:B------:R1:W-:Y:S04]  /*f1b0*/  @!P3 LDGSTS.E.BYPASS.LTC128B.128 [R10+0x13200], desc[UR4][R2.64+0x40], !P1 ;  /* 0x13200040020abfae */ /* 0x0003e8000c901d44 */
[----:B------:R1:W-:Y:S01]  /*f1c0*/  @!P3 LDGSTS.E.BYPASS.LTC128B.128 [R10+0x16200], desc[UR4][R2.64+0x80], !P0 ;  /* 0x16200080020abfae */ /* 0x0003e2000c101d44 */
[----:B------:R-:W-:Y:S01]  /*f1d0*/  PLOP3.LUT P0, PT, PT, PT, PT, 0x80, 0x0 ;  /* 0x000000000000781c */ /* 0x000fe20003f0f070 */
[----:B------:R-:W-:-:S12]  /*f1e0*/  NOP ;  /* 0x0000000000007918 */ /* 0x000fd80000000000 */
.L_x_9590:
[----:B------:R-:W-:Y:S02]  /*f1f0*/  PLOP3.LUT P1, PT, P1, P0, PT, 0xa2, 0x0 ;  /* 0x000000000000781c */ /* 0x000fe40000f21472 */
[----:B------:R-:W-:-:S08]  /*f200*/  @P0 R2UR P1, UR4, R17 ;  /* 0x00000000110402ca */ /* 0x000fd00000020000 */
[----:B------:R-:W-:-:S05]  /*f210*/  @P0 PLOP3.LUT P0, PT, P1, PT, PT, 0x80, 0x0 ;  /* 0x000000000000081c */ /* 0x000fca0000f0f070 */
[----:B------:R-:W-:Y:S01]  /*f220*/  @!P1 SYNCS.ARRIVE.TRANS64.RED.A0T1 RZ, [UR4+0x31c00], RZ ;  /* 0x031c00ffffff99a7 */ /* 0x000fe20008200404 */
[----:B------:R-:W-:Y:S07]  /*f230*/  @!P1 ARRIVES.LDGSTSBAR.64.TRANSCNT [UR4+0x31c00] ;  /* 0x031c0000ff0099b0 */ /* 0x000fee0008000a84 */
[----:B------:R-:W-:Y:S05]  /*f240*/  @P0 BRA.U.ANY `(.L_x_9590) ;  /* 0xfffffffd00e80947 */ /* 0x000fea000393ffff */
[----:B-1----:R-:W2:Y:S02]  /*f250*/  LDL.LU R2, [R1+0x34] ;  /* 0x0000340001027983 */ /* 0x002ea40000300800 */
[----:B--2---:R-:W-:-:S05]  /*f260*/  VIADD R2, R2, 0x1 ;  /* 0x0000000102027836 */ /* 0x004fca0000000000 */
        /* <DEDUP_REMOVED lines=8> */
[----:B------:R-:W2:Y:S03]  /*f2f0*/  SYNCS.PHASECHK.TRANS64.TRYWAIT P0, [R17+URZ+0x31c20], R0 ;  /* 0x031c2000110075a7 */ /* 0x000ea6000800017f */
[----:B-12---:R-:W-:Y:S05]  /*f300*/  @!P0 BRA `(.L_x_9592) ;  /* 0x00000044005c8947 */ /* 0x006fea0003800000 */
.L_x_9705:
[----:B------:R-:W-:Y:S05]  /*f310*/  BSYNC B0 ;  /* 0x0000000000007941 */ /* 0x000fea0003800000 */
.L_x_9591:
[----:B------:R-:W1:Y:S04]  /*f320*/  LDL R2, [R1+0x18] ;  /* 0x0000180001027983 */ /* 0x000e680000100800 */
[----:B------:R-:W2:Y:S01]  /*f330*/  LDL R3, [R1+0x4] ;  /* 0x0000040001037983 */ /* 0x000ea20000100800 */
[----:B------:R-:W-:Y:S01]  /*f340*/  BSSY B0, `(.L_x_9593) ;  /* 0x0000232000007945 */ /* 0x000fe20003800000 */
[----:B-1----:R-:W-:-:S05]  /*f350*/  VIADD R0, R2, 0xfffffffe ;  /* 0xfffffffe02007836 */ /* 0x002fca0000000000 */
[----:B--2---:R-:W-:-:S13]  /*f360*/  ISETP.GE.AND P0, PT, R0, R3, PT ;  /* 0x000000030000720c */ /* 0x004fda0003f06270 */
[----:B------:R-:W-:Y:S05]  /*f370*/  @!P0 BRA `(.L_x_9594) ;  /* 0x0000002000b88947 */ /* 0x000fea0003800000 */
[----:B------:R-:W2:Y:S04]  /*f380*/  LDL.LU R2, [R1+0x38] ;  /* 0x0000380001027983 */ /* 0x000ea80000300800 */
[----:B------:R-:W3:Y:S04]  /*f390*/  LDL.LU R5, [R1+0x14] ;  /* 0x0000140001057983 */ /* 0x000ee80000300800 */
[----:B------:R-:W4:Y:S01]  /*f3a0*/  LDL.LU R4, [R1+0x20] ;  /* 0x0000200001047983 */ /* 0x000f220000300800 */
[----:B0-----:R-:W-:Y:S01]  /*f3b0*/  LOP3.LUT R7, RZ, R3, RZ, 0x33, !PT ;  /* 0x00000003ff077212 */ /* 0x001fe200078e33ff */
        /* <DEDUP_REMOVED lines=10> */
[----:B------:R-:W-:Y:S01]  /*f460*/  LOP3.LUT P1, RZ, R29, 0x1, RZ, 0xc0, !PT ;  /* 0x000000011dff7812 */ /* 0x000fe2000782c0ff */
[----:B------:R-:W-:Y:S01]  /*f470*/  VIADD R6, R18, 0x1 ;  /* 0x0000000112067836 */ /* 0x000fe20000000000 */
[----:B------:R-:W-:Y:S04]  /*f480*/  BSSY B1, `(.L_x_9597) ;  /* 0x00000ae000017945 */ /* 0x000fe80003800000 */
[----:B------:R-:W-:-:S04]  /*f490*/  ISETP.NE.AND P0, PT, R6, 0x2, PT ;  /* 0x000000020600780c */ /* 0x000fc80003f05270 */
[----:B------:R-:W-:Y:S02]  /*f4a0*/  SEL R10, RZ, 0x1, P0 ;  /* 0x00000001ff0a7807 */ /* 0x000fe40000000000 */
[----:B------:R-:W-:Y:S02]  /*f4b0*/  SEL R6, R6, RZ, P0 ;  /* 0x000000ff06067207 */ /* 0x000fe40000000000 */
[----:B------:R-:W-:Y:S01]  /*f4c0*/  LOP3.LUT R10, R28, R10, RZ, 0x3c, !PT ;  /* 0x0000000a1c0a7212 */ /* 0x000fe200078e3cff */
[----:B------:R-:W-:Y:S06]  /*f4d0*/  @!P1 BRA `(.L_x_9598) ;  /* 0x0000000800a09947 */ /* 0x000fec0003800000 */
[----:B------:R-:W-:Y:S01]  /*f4e0*/  ULDC.64 UR4, c[0x0][0x418] ;  /* 0x0001060000047ab9 */ /* 0x000fe20000000a00 */
[----:B------:R-:W-:Y:S01]  /*f4f0*/  IMAD.MOV.U32 R5, RZ, RZ, R19 ;  /* 0x000000ffff057224 */ /* 0x000fe200078e0013 */
[----:B------:R-:W-:-:S04]  /*f500*/  ISETP.NE.U32.AND P0, PT, RZ, UR4, PT ;  /* 0x00000004ff007c0c */ /* 0x000fc8000bf05070 */
[----:B------:R-:W-:-:S13]  /*f510*/  ISETP.NE.AND.EX P0, PT, RZ, UR5, PT, P0 ;  /* 0x00000005ff007c0c */ /* 0x000fda000bf05300 */
        /* <DEDUP_REMOVED lines=15> */
[----:B------:R-:W-:-:S04]  /*f610*/  IMAD R4, R23, UR7, R4 ;  /* 0x0000000717047c24 */ /* 0x000fc8000f8e0204 */
[----:B------:R-:W-:Y:S01]  /*f620*/  IMAD.IADD R3, R4, 0x1, R3 ;  /* 0x0000000104037824 */ /* 0x000fe200078e0203 */
[----:B------:R-:W-:-:S04]  /*f630*/  LEA R4, P0, R2, UR4, 0x2 ;  /* 0x0000000402047c11 */ /* 0x000fc8000f8010ff */
[----:B------:R-:W-:-:S06]  /*f640*/  LEA.HI.X R5, R2, UR5, R3, 0x2, P0 ;  /* 0x0000000502057c11 */ /* 0x000fcc00080f1403 */
[----:B------:R0:W5:Y:S03]  /*f650*/  LDG.E R5, desc[UR8][R4.64] ;  /* 0x0000000804057981 */ /* 0x000166000c1e1900 */
.L_x_9599:
[----:B------:R-:W-:Y:S01]  /*f660*/  IMAD R3, R6, 0x8, R17 ;  /* 0x0000000806037824 */ /* 0x000fe200078e0211 */
[----:B------:R-:W-:Y:S01]  /*f670*/  SHF.L.U32 R2, R10, 0x1f, RZ ;  /* 0x0000001f0a027819 */ /* 0x000fe200000006ff */
[----:B------:R-:W-:Y:S03]  /*f680*/  BSSY B3, `(.L_x_9600) ;  /* 0x0000003000037945 */ /* 0x000fe60003800000 */
[----:B------:R-:W1:Y:S02]  /*f690*/  SYNCS.PHASECHK.TRANS64.TRYWAIT P0, [R3+URZ+0x31c40], R2 ;  /* 0x031c4002030075a7 */ /* 0x000e64000800017f */
[----:B-1----:R-:W-:Y:S05]  /*f6a0*/  @!P0 BRA `(.L_x_9601) ;  /* 0x0000004000888947 */ /* 0x002fea0003800000 */
.L_x_9706:
[----:B------:R-:W-:Y:S05]  /*f6b0*/  BSYNC B3 ;  /* 0x0000000000037941 */ /* 0x000fea0003800000 */
.L_x_9600:
        /* <DEDUP_REMOVED lines=12> */
.L_x_9603:
[----:B------:R-:W-:Y:S05]  /*f780*/  BSYNC B3 ;  /* 0x0000000000037941 */ /* 0x000fea0003800000 */
.L_x_9602:
[----:B------:R-:W-:Y:S01]  /*f790*/  IMAD.MOV.U32 R14, RZ, RZ, RZ ;  /* 0x000000ffff0e7224 */ /* 0x000fe200078e00ff */
[----:B------:R-:W-:Y:S01]  /*f7a0*/  UIADD3 UR4, UP0, UR36, 0x370, URZ ;  /* 0x0000037024047890 */ /* 0x000fe2000ff1e03f */
[----:B------:R-:W-:Y:S01]  /*f7b0*/  IMAD R4, R6, 0x6c00, R17 ;  /* 0x00006c0006047824 */ /* 0x000fe200078e0211 */
[----:B------:R-:W-:Y:S01]  /*f7c0*/  PLOP3.LUT P0, PT, PT, PT, PT, 0x80, 0x0 ;  /* 0x000000000000781c */ /* 0x000fe20003f0f070 */
[----:B-1----:R-:W-:Y:S01]  /*f7d0*/  VIADD R3, R3, 0x31c30 ;  /* 0x00031c3003037836 */ /* 0x002fe20000000000 */
[----:B------:R-:W-:Y:S01]  /*f7e0*/  R2UR UR10, R14 ;  /* 0x000000000e0a72ca */ /* 0x000fe200000e0000 */
[----:B------:R-:W-:Y:S01]  /*f7f0*/  IMAD R2, R0, 0x90, R26 ;  /* 0x0000009000027824 */ /* 0x000fe200078e021a */
[----:B------:R-:W-:Y:S01]  /*f800*/  UIADD3.X UR5, URZ, UR37, URZ, UP0, !UPT ;  /* 0x000000253f057290 */ /* 0x000fe200087fe43f */
[----:B------:R-:W-:Y:S01]  /*f810*/  VIADD R11, R4, 0x16a00 ;  /* 0x00016a00040b7836 */ /* 0x000fe20000000000 */
[----:B------:R-:W-:Y:S01]  /*f820*/  UMOV UR6, 0x0 ;  /* 0x0000000000067882 */ /* 0x000fe20000000000 */
[----:B------:R-:W-:-:S10]  /*f830*/  UMOV UR7, 0x14f00000 ;  /* 0x14f0000000077882 */ /* 0x000fd40000000000 */
.L_x_9604:
        /* <DEDUP_REMOVED lines=16> */
.L_x_9605:
        /* <DEDUP_REMOVED lines=16> */
.L_x_9606:
        /* <DEDUP_REMOVED lines=15> */
.L_x_9707:
[----:B------:R-:W-:Y:S05]  /*fb30*/  BSYNC B3 ;  /* 0x0000000000037941 */ /* 0x000fea0003800000 */
.L_x_9607:
        /* <DEDUP_REMOVED lines=12> */
.L_x_9610:
[----:B------:R-:W-:Y:S05]  /*fc00*/  BSYNC B3 ;  /* 0x0000000000037941 */ /* 0x000fea0003800000 */
.L_x_9609:
[----:B------:R-:W-:Y:S01]  /*fc10*/  R2UR UR10, R14 ;  /* 0x000000000e0a72ca */ /* 0x000fe200000e0000 */
[--C-:B0-----:R-:W-:Y:S01]  /*fc20*/  IMAD R2, R18, 0x8, R17.reuse ;  /* 0x0000000812027824 */ /* 0x101fe200078e0211 */
[----:B------:R-:W-:Y:S01]  /*fc30*/  R2UR UR6, R12 ;  /* 0x000000000c0672ca */ /* 0x000fe200000e0000 */
[----:B------:R-:W-:Y:S01]  /*fc40*/  IMAD R3, R18, 0x6c00, R17 ;  /* 0x00006c0012037824 */ /* 0x000fe200078e0211 */
[----:B------:R-:W-:Y:S01]  /*fc50*/  R2UR UR7, R13 ;  /* 0x000000000d0772ca */ /* 0x000fe200000e0000 */
[----:B------:R-:W-:Y:S01]  /*fc60*/  UIADD3 UR4, UP0, UR36, 0x470, URZ ;  /* 0x0000047024047890 */ /* 0x000fe2000ff1e03f */
[----:B------:R-:W-:Y:S01]  /*fc70*/  PLOP3.LUT P0, PT, PT, PT, PT, 0x80, 0x0 ;  /* 0x000000000000781c */ /* 0x000fe20003f0f070 */
[----:B------:R-:W-:Y:S02]  /*fc80*/  IMAD R4, R22, 0x90, R26 ;  /* 0x0000009016047824 */ /* 0x000fe400078e021a */
[----:B------:R-:W-:Y:S01]  /*fc90*/  VIADD R2, R2, 0x31c50 ;  /* 0x00031c5002027836 */ /* 0x000fe20000000000 */
[----:B------:R-:W-:Y:S01]  /*fca0*/  UIADD3.X UR5, URZ, UR37, URZ, UP0, !UPT ;  /* 0x000000253f057290 */ /* 0x000fe200087fe43f */
[----:B------:R-:W-:-:S11]  /*fcb0*/  VIADD R11, R3, 0x200 ;  /* 0x00000200030b7836 */ /* 0x000fd60000000000 */
.L_x_9611:
        /* <DEDUP_REMOVED lines=15> */
.L_x_9612:
        /* <DEDUP_REMOVED lines=15> */
.L_x_9613:
        /* <DEDUP_REMOVED lines=10> */
[----:B------:R-:W-:Y:S02]  /*ff40*/  IMAD.MOV.U32 R19, RZ, RZ, R5 ;  /* 0x000000ffff137224 */ /* 0x000fe400078e0005 */
[----:B------:R-:W-:-:S07]  /*ff50*/  IMAD.MOV.U32 R22, RZ, RZ, R0 ;  /* 0x000000ffff167224 */ /* 0x000fce00078e0000 */
.L_x_9598:
[----:B------:R-:W-:Y:S05]  /*ff60*/  BSYNC B1 ;  /* 0x0000000000017941 */ /* 0x000fea0003800000 */
.L_x_9597:
[----:B------:R-:W2:Y:S01]  /*ff70*/  LDL.LU R0, [R1+0x18] ;  /* 0x0000180001007983 */ /* 0x000ea20000300800 */
[----:B------:R-:W-:Y:S02]  /*ff80*/  IMAD.MOV.U32 R28, RZ, RZ, R10 ;  /* 0x000000ffff1c7224 */ /* 0x000fe400078e000a */
[----:B------:R-:W-:Y:S02]  /*ff90*/  IMAD.MOV.U32 R18, RZ, RZ, R6 ;  /* 0x000000ffff127224 */ /* 0x000fe400078e0006 */
[----:B--2---:R-:W-:-:S07]  /*ffa0*/  VIADD R0, R0, 0xfffffffd ;  /* 0xfffffffd00007836 */ /* 0x004fce0000000000 */
.L_x_9596:
[----:B------:R-:W-:Y:S05]  /*ffb0*/  BSYNC B2 ;  /* 0x0000000000027941 */ /* 0x000fea0003800000 */
.L_x_9595:
[----:B------:R-:W-:Y:S01]  /*ffc0*/  VIADD R7, R7, 0xfffffffe ;  /* 0xfffffffe07077836 */ /* 0x000fe20000000000 */
[----:B------:R-:W-:-:S04]  /*ffd0*/  LOP3.LUT R2, RZ, R9, RZ, 0x33, !PT ;  /* 0x00000009ff027212 */ /* 0x000fc800078e33ff */
[----:B------:R-:W-:-:S13]  /*ffe0*/  ISETP.NE.AND P0, PT, R7, R2, PT ;  /* 0x000000020700720c */ /* 0x000fda0003f05270 */
[----:B------:R-:W-:Y:S05]  /*fff0*/  @!P0 BRA `(.L_x_9594) ;  /* 0x0000001400988947 */ /* 0x000fea0003800000 */
[----:B------:R-:W-:-:S07]  /*10000*/  IMAD.MOV.U32 R4, RZ, RZ, R19 ;  /* 0x000000ffff047224 */ /* 0x000fce00078e0013 */
.L_x_9648:
[----:B------:R-:W-:Y:S01]  /*10010*/  LOP3.LUT P1, RZ, R29, 0x1, RZ, 0xc0, !PT ;  /* 0x000000011dff7812 */ /* 0x000fe2000782c0ff */
[----:B------:R-:W-:Y:S01]  /*10020*/  VIADD R6, R18, 0x1 ;  /* 0x0000000112067836 */ /* 0x000fe20000000000 */
[----:B------:R-:W-:Y:S05]  /*10030*/  YIELD ;  /* 0x0000000000007946 */ /* 0x000fea0003800000 */
[----:B------:R-:W-:Y:S01]  /*10040*/  ISETP.NE.AND P0, PT, R6, 0x2, PT ;  /* 0x000000020600780c */ /* 0x000fe20003f05270 */
[----:B------:R-:W-:Y:S03]  /*10050*/  BSSY B1, `(.L_x_9614) ;  /* 0x00000ab000017945 */ /* 0x000fe60003800000 */
[----:B------:R-:W-:-:S02]  /*10060*/  SEL R7, RZ, 0x1, P0 ;  /* 0x00000001ff077807 */ /* 0x000fc40000000000 */
        /* <DEDUP_REMOVED lines=25> */
[----:B------:R-:W-:-:S05]  /*10200*/  LEA.HI.X R5, R2, UR5, R3, 0x2, P0 ;  /* 0x0000000502057c11 */ /* 0x000fca00080f1403 */
[----:B------:R0:W5:Y:S04]  /*10210*/  LDG.E R4, desc[UR8][R4.64] ;  /* 0x0000000804047981 */ /* 0x000168000c1e1900 */
.L_x_9616:
[----:B------:R-:W-:Y:S01]  /*10220*/  IMAD R3, R6, 0x8, R17 ;  /* 0x0000000806037824 */ /* 0x000fe200078e0211 */
[----:B------:R-:W-:Y:S01]  /*10230*/  SHF.L.U32 R2, R7, 0x1f, RZ ;  /* 0x0000001f07027819 */ /* 0x000fe200000006ff */
[----:B------:R-:W-:Y:S03]  /*10240*/  BSSY B2, `(.L_x_9617) ;  /* 0x0000003000027945 */ /* 0x000fe60003800000 */
[----:B------:R-:W1:Y:S02]  /*10250*/  SYNCS.PHASECHK.TRANS64.TRYWAIT P0, [R3+URZ+0x31c40], R2 ;  /* 0x031c4002030075a7 */ /* 0x000e64000800017f */
[----:B-1----:R-:W-:Y:S05]  /*10260*/  @!P0 BRA `(.L_x_9618) ;  /* 0x0000003400c08947 */ /* 0x002fea0003800000 */
.L_x_9708:
[----:B------:R-:W-:Y:S05]  /*10270*/  BSYNC B2 ;  /* 0x0000000000027941 */ /* 0x000fea0003800000 */
.L_x_9617:
        /* <DEDUP_REMOVED lines=12> */
.L_x_9620:
[----:B------:R-:W-:Y:S05]  /*10340*/  BSYNC B2 ;  /* 0x0000000000027941 */ /* 0x000fea0003800000 */
.L_x_9619:
        /* <DEDUP_REMOVED lines=11> */
.L_x_9621:
        /* <DEDUP_REMOVED lines=16> */
.L_x_9622:
        /* <DEDUP_REMOVED lines=16> */
.L_x_9623:
        /* <DEDUP_REMOVED lines=15> */
.L_x_9709:
[----:B------:R-:W-:Y:S05]  /*106f0*/  BSYNC B2 ;  /* 0x0000000000027941 */ /* 0x000fea0003800000 */
.L_x_9624:
        /* <DEDUP_REMOVED lines=11> */
.L_x_9627:
[----:B------:R-:W-:Y:S05]  /*107b0*/  BSYNC B2 ;  /* 0x0000000000027941 */ /* 0x000fea0003800000 */
.L_x_9626:
[----:B------:R-:W-:Y:S01]  /*107c0*/  R2UR UR6, R2 ;  /* 0x00000000020672ca */ /* 0x000fe200000e0000 */
[----:B------:R-:W-:Y:S01]  /*107d0*/  IMAD R18, R18, 0x6c00, R17 ;  /* 0x00006c0012127824 */ /* 0x000fe200078e0211 */
[----:B------:R-:W-:Y:S01]  /*107e0*/  R2UR UR7, R3 ;  /* 0x00000000030772ca */ /* 0x000fe200000e0000 */
[----:B------:R-:W-:Y:S01]  /*107f0*/  UIADD3 UR4, UP0, UR36, 0x470, URZ ;  /* 0x0000047024047890 */ /* 0x000fe2000ff1e03f */
[----:B------:R-:W-:Y:S01]  /*10800*/  R2UR UR10, R5 ;  /* 0x00000000050a72ca */ /* 0x000fe200000e0000 */
[----:B------:R-:W-:Y:S01]  /*10810*/  IMAD R5, R22, 0x90, R26 ;  /* 0x0000009016057824 */ /* 0x000fe200078e021a */
[----:B------:R-:W-:Y:S01]  /*10820*/  PLOP3.LUT P0, PT, PT, PT, PT, 0x80, 0x0 ;  /* 0x000000000000781c */ /* 0x000fe20003f0f070 */
[----:B0-----:R-:W-:Y:S01]  /*10830*/  VIADD R12, R12, 0x50 ;  /* 0x000000500c0c7836 */ /* 0x001fe20000000000 */
[----:B------:R-:W-:Y:S01]  /*10840*/  UIADD3.X UR5, URZ, UR37, URZ, UP0, !UPT ;  /* 0x000000253f057290 */ /* 0x000fe200087fe43f */
[----:B------:R-:W-:-:S11]  /*10850*/  VIADD R13, R18, 0x200 ;  /* 0x00000200120d7836 */ /* 0x000fd60000000000 */
.L_x_9628:
        /* <DEDUP_REMOVED lines=12> */
[----:B------:R-:W-:Y:S01]  /*10920*/  R2UR UR10, R10 ;  /* 0x000000000a0a72ca */ /* 0x000fe200000e0000 */
[----:B------:R-:W-:Y:S01]  /*10930*/  VIADD R10, R18, 0x2600 ;  /* 0x00002600120a7836 */ /* 0x000fe20000000000 */
[----:B------:R-:W-:-:S13]  /*10940*/  PLOP3.LUT P0, PT, PT, PT, PT, 0x80, 0x0 ;  /* 0x000000000000781c */ /* 0x000fda0003f0f070 */
.L_x_9629:
        /* <DEDUP_REMOVED lines=15> */
.L_x_9630:
        /* <DEDUP_REMOVED lines=12> */
.L_x_9615:
[----:B------:R-:W-:Y:S05]  /*10b00*/  BSYNC B1 ;  /* 0x0000000000017941 */ /* 0x000fea0003800000 */
.L_x_9614:
[----:B------:R-:W-:Y:S01]  /*10b10*/  LOP3.LUT P1, RZ, R29, 0x1, RZ, 0xc0, !PT ;  /* 0x000000011dff7812 */ /* 0x000fe2000782c0ff */
[----:B------:R-:W-:Y:S01]  /*10b20*/  VIADD R18, R6, 0x1 ;  /* 0x0000000106127836 */ /* 0x000fe20000000000 */
[----:B------:R-:W-:Y:S01]  /*10b30*/  BSSY B1, `(.L_x_9631) ;  /* 0x00000ae000017945 */ /* 0x000fe20003800000 */
[----:B------:R-:W-:-:S03]  /*10b40*/  VIADD R9, R0, 0xffffffff ;  /* 0xffffffff00097836 */ /* 0x000fc60000000000 */
        /* <DEDUP_REMOVED lines=29> */
.L_x_9633:
[----:B------:R-:W-:Y:S01]  /*10d20*/  IMAD R2, R18, 0x8, R17 ;  /* 0x0000000812027824 */ /* 0x000fe200078e0211 */
[----:B------:R-:W-:Y:S01]  /*10d30*/  SHF.L.U32 R3, R28, 0x1f, RZ ;  /* 0x0000001f1c037819 */ /* 0x000fe200000006ff */
[----:B------:R-:W-:Y:S03]  /*10d40*/  BSSY B2, `(.L_x_9634) ;  /* 0x0000003000027945 */ /* 0x000fe60003800000 */
[----:B------:R-:W1:Y:S02]  /*10d50*/  SYNCS.PHASECHK.TRANS64.TRYWAIT P0, [R2+URZ+0x31c40], R3 ;  /* 0x031c4003020075a7 */ /* 0x000e64000800017f */
[----:B-1----:R-:W-:Y:S05]  /*10d60*/  @!P0 BRA `(.L_x_9635) ;  /* 0x0000002c00288947 */ /* 0x002fea0003800000 */
.L_x_9710:
[----:B------:R-:W-:Y:S05]  /*10d70*/  BSYNC B2 ;  /* 0x0000000000027941 */ /* 0x000fea0003800000 */
.L_x_9634:
        /* <DEDUP_REMOVED lines=12> */
.L_x_9637:
[----:B------:R-:W-:Y:S05]  /*10e40*/  BSYNC B2 ;  /* 0x0000000000027941 */ /* 0x000fea0003800000 */
.L_x_9636:
[----:B------:R-:W-:Y:S01]  /*10e50*/  IMAD.MOV.U32 R13, RZ, RZ, RZ ;  /* 0x000000ffff0d7224 */ /* 0x000fe200078e00ff */
[----:B------:R-:W-:Y:S01]  /*10e60*/  UIADD3 UR4, UP0, UR36, 0x370, URZ ;  /* 0x0000037024047890 */ /* 0x000fe2000ff1e03f */
[C---:B-1----:R-:W-:Y:S01]  /*10e70*/  IMAD R3, R18.reuse, 0x8, R8 ;  /* 0x0000000812037824 */ /* 0x042fe200078e0208 */
[----:B------:R-:W-:Y:S01]  /*10e80*/  PLOP3.LUT P0, PT, PT, PT, PT, 0x80, 0x0 ;  /* 0x000000000000781c */ /* 0x000fe20003f0f070 */
[----:B------:R-:W-:Y:S01]  /*10e90*/  IMAD R12, R18, 0x6c00, R17 ;  /* 0x00006c00120c7824 */ /* 0x000fe200078e0211 */
[----:B------:R-:W-:Y:S01]  /*10ea0*/  R2UR UR10, R13 ;  /* 0x000000000d0a72ca */ /* 0x000fe200000e0000 */
[----:B------:R-:W-:Y:S01]  /*10eb0*/  VIADD R3, R3, 0x30 ;  /* 0x0000003003037836 */ /* 0x000fe20000000000 */
[----:B------:R-:W-:Y:S01]  /*10ec0*/  UIADD3.X UR5, URZ, UR37, URZ, UP0, !UPT ;  /* 0x000000253f057290 */ /* 0x000fe200087fe43f */
[----:B------:R-:W-:Y:S01]  /*10ed0*/  IMAD R2, R10, 0x90, R26 ;  /* 0x000000900a027824 */ /* 0x000fe200078e021a */
[----:B------:R-:W-:Y:S01]  /*10ee0*/  UMOV UR6, 0x0 ;  /* 0x0000000000067882 */ /* 0x000fe20000000000 */
[----:B------:R-:W-:Y:S01]  /*10ef0*/  VIADD R5, R12, 0x16a00 ;  /* 0x00016a000c057836 */ /* 0x000fe20000000000 */
[----:B------:R-:W-:-:S09]  /*10f00*/  UMOV UR7, 0x14f00000 ;  /* 0x14f0000000077882 */ /* 0x000fd20000000000 */
.L_x_9638:
        /* <DEDUP_REMOVED lines=16> */
.L_x_9639:
        /* <DEDUP_REMOVED lines=16> */
.L_x_9640:
        /* <DEDUP_REMOVED lines=15> */
.L_x_9711:
[----:B------:R-:W-:Y:S05]  /*11200*/  BSYNC B2 ;  /* 0x0000000000027941 */ /* 0x000fea0003800000 */
.L_x_9641:
[----:B------:R-:W-:Y:S01]  /*11210*/  BSSY B2, `(.L_x_9643) ;  /* 0x000000b000027945 */ /* 0x000fe20003800000 */
[----:B0-----:R-:W-:Y:S02]  /*11220*/  IMAD.MOV.U32 R2, RZ, RZ, 0x0 ;  /* 0x00000000ff027424 */ /* 0x001fe400078e00ff */
[----:B------:R-:W-:Y:S01]  /*11230*/  IMAD.MOV.U32 R3, RZ, RZ, 0x14f00000 ;  /* 0x14f00000ff037424 */ /* 0x000fe200078e00ff */
[----:B------:R-:W-:Y:S06]  /*11240*/  @P1 BRA `(.L_x_9644) ;  /* 0x00000000001c1947 */ /* 0x000fec0003800000 */
[----:B------:R-:W0:Y:S02]  /*11250*/  S2R R12, SR_TID.X ;  /* 0x00000000000c7919 */ /* 0x000e240000002100 */
[----:B0-----:R-:W-:Y:S01]  /*11260*/  LOP3.LUT R14, R12, 0x1f, RZ, 0xc0, !PT ;  /* 0x0000001f0c0e7812 */ /* 0x001fe200078ec0ff */
[----:B------:R-:W-:-:S03]  /*11270*/  IMAD.MOV.U32 R12, RZ, RZ, 0x6c00 ;  /* 0x00006c00ff0c7424 */ /* 0x000fc600078e00ff */
[----:B------:R-:W-:Y:S01]  /*11280*/  ISETP.NE.AND P0, PT, R14, RZ, PT ;  /* 0x000000ff0e00720c */ /* 0x000fe20003f05270 */
[----:B------:R0:W-:-:S12]  /*11290*/  SYNCS.ARRIVE.TRANS64 RZ, [R7+URZ+0x50], R12 ;  /* 0x0000500c07ff79a7 */ /* 0x0001d8000800003f */
[----:B0-----:R-:W-:Y:S05]  /*112a0*/  @!P0 BRA `(.L_x_9644) ;  /* 0x0000000000048947 */ /* 0x001fea0003800000 */
[----:B------:R-:W-:Y:S01]  /*112b0*/  BPT.TRAP 0x1 ;  /* 0x000000040000795c */ /* 0x000fe20000300000 */
.L_x_9644:
[----:B------:R-:W-:Y:S05]  /*112c0*/  BSYNC B2 ;  /* 0x0000000000027941 */ /* 0x000fea0003800000 */
.L_x_9643:
[----:B------:R-:W-:Y:S01]  /*112d0*/  R2UR UR6, R2 ;  /* 0x00000000020672ca */ /* 0x000fe200000e0000 */
[----:B------:R-:W-:Y:S01]  /*112e0*/  IMAD R6, R6, 0x6c00, R17 ;  /* 0x00006c0006067824 */ /* 0x000fe200078e0211 */
[----:B------:R-:W-:Y:S01]  /*112f0*/  R2UR UR7, R3 ;  /* 0x00000000030772ca */ /* 0x000fe200000e0000 */
[----:B------:R-:W-:Y:S01]  /*11300*/  UIADD3 UR4, UP0, UR36, 0x470, URZ ;  /* 0x0000047024047890 */ /* 0x000fe2000ff1e03f */
[----:B------:R-:W-:Y:S01]  /*11310*/  R2UR UR10, R13 ;  /* 0x000000000d0a72ca */ /* 0x000fe200000e0000 */
[----:B------:R-:W-:Y:S01]  /*11320*/  IMAD R12, R22, 0x90, R26 ;  /* 0x00000090160c7824 */ /* 0x000fe200078e021a */
[----:B------:R-:W-:Y:S01]  /*11330*/  PLOP3.LUT P0, PT, PT, PT, PT, 0x80, 0x0 ;  /* 0x000000000000781c */ /* 0x000fe20003f0f070 */
[----:B------:R-:W-:Y:S01]  /*11340*/  VIADD R7, R7, 0x50 ;  /* 0x0000005007077836 */ /* 0x000fe20000000000 */
[----:B------:R-:W-:Y:S01]  /*11350*/  UIADD3.X UR5, URZ, UR37, URZ, UP0, !UPT ;  /* 0x000000253f057290 */ /* 0x000fe200087fe43f */
[----:B------:R-:W-:-:S11]  /*11360*/  VIADD R13, R6, 0x200 ;  /* 0x00000200060d7836 */ /* 0x000fd60000000000 */
.L_x_9645:
        /* <DEDUP_REMOVED lines=15> */
.L_x_9646:
        /* <DEDUP_REMOVED lines=15> */
.L_x_9647:
        /* <DEDUP_REMOVED lines=12> */
.L_x_9632:
[----:B------:R-:W-:Y:S05]  /*11610*/  BSYNC B1 ;  /* 0x0000000000017941 */ /* 0x000fea0003800000 */
.L_x_9631:
[----:B------:R-:W2:Y:S01]  /*11620*/  LDL R2, [R1+0x4] ;  /* 0x0000040001027983 */ /* 0x000ea20000100800 */
[----:B------:R-:W-:Y:S01]  /*11630*/  VIADD R0, R0, 0xfffffffe ;  /* 0xfffffffe00007836 */ /* 0x000fe20000000000 */
[----:B--2---:R-:W-:-:S13]  /*11640*/  ISETP.GT.AND P0, PT, R9, R2, PT ;  /* 0x000000020900720c */ /* 0x004fda0003f04270 */
[----:B------:R-:W-:Y:S05]  /*11650*/  @P0 BRA `(.L_x_9648) ;  /* 0xffffffe8006c0947 */ /* 0x000fea000383ffff */
.L_x_9594:
[----:B------:R-:W-:Y:S05]  /*11660*/  BSYNC B0 ;  /* 0x0000000000007941 */ /* 0x000fea0003800000 */
.L_x_9593:
[----:B------:R-:W1:Y:S01]  /*11670*/  S2R R2, SR_TID.X ;  /* 0x0000000000027919 */ /* 0x000e620000002100 */
[----:B------:R-:W-:Y:S01]  /*11680*/  BSSY B0, `(.L_x_9649) ;  /* 0x0000011000007945 */ /* 0x000fe20003800000 */
[----:B-1----:R-:W-:-:S04]  /*11690*/  LOP3.LUT R6, R2, 0x7f, RZ, 0xc0, !PT ;  /* 0x0000007f02067812 */ /* 0x002fc800078ec0ff */
[----:B------:R-:W-:-:S13]  /*116a0*/  ISETP.NE.AND P0, PT, R6, RZ, PT ;  /* 0x000000ff0600720c */ /* 0x000fda0003f05270 */
[----:B------:R-:W-:Y:S05]  /*116b0*/  @P0 BRA `(.L_x_9650) ;  /* 0x0000000000340947 */ /* 0x000fea0003800000 */
[----:B------:R-:W1:Y:S01]  /*116c0*/  S2R R5, SR_LANEID ;  /* 0x0000000000057919 */ /* 0x000e620000000000 */
[----:B------:R-:W-:Y:S01]  /*116d0*/  VOTEU.ANY UR4, UPT, PT ;  /* 0x0000000000047886 */ /* 0x000fe200038e0100 */
[----:B------:R-:W2:Y:S01]  /*116e0*/  LDC.64 R2, c[0x0][0xc60] ;  /* 0x00031800ff027b82 */ /* 0x000ea20000000a00 */
[----:B------:R-:W1:Y:S01]  /*116f0*/  FLO.U32 R0, UR4 ;  /* 0x0000000400007d00 */ /* 0x000e6200080e0000 */
[----:B------:R-:W-:Y:S01]  /*11700*/  ULDC.64 UR6, c[0x0][0x208] ;  /* 0x0000820000067ab9 */ /* 0x000fe20000000a00 */
[----:B-1----:R-:W-:-:S06]  /*11710*/  ISETP.EQ.U32.AND P0, PT, R0, R5, PT ;  /* 0x000000050000720c */ /* 0x002fcc0003f02070 */
[----:B------:R-:W2:Y:S07]  /*11720*/  POPC R5, UR4 ;  /* 0x0000000400057d09 */ /* 0x000eae0008000000 */
[----:B--2---:R-:W2:Y:S01]  /*11730*/  @P0 ATOMG.E.ADD.STRONG.GPU PT, R3, desc[UR6][R2.64], R5 ;  /* 0x00000005020309a8 */ /* 0x004ea200081ee1c6 */
[----:B------:R-:W1:Y:S02]  /*11740*/  S2R R4, SR_LTMASK ;  /* 0x0000000000047919 */ /* 0x000e640000003900 */
[----:B-1----:R-:W-:-:S04]  /*11750*/  LOP3.LUT R4, R4, UR4, RZ, 0xc0, !PT ;  /* 0x0000000404047c12 */ /* 0x002fc8000f8ec0ff */
[----:B0-----:R-:W0:Y:S01]  /*11760*/  POPC R7, R4 ;  /* 0x0000000400077309 */ /* 0x001e220000000000 */
[----:B--2---:R-:W0:Y:S02]  /*11770*/  SHFL.IDX PT, R0, R3, R0, 0x1f ;  /* 0x00001f0003007589 */ /* 0x004e2400000e0000 */
[----:B0-----:R-:W-:-:S07]  /*11780*/  IADD3 R24, R0, UR38, R7 ;  /* 0x0000002600187c10 */ /* 0x001fce000fffe007 */
.L_x_9650:
[----:B------:R-:W-:Y:S05]  /*11790*/  BSYNC B0 ;  /* 0x0000000000007941 */ /* 0x000fea0003800000 */
.L_x_9649:
[----:B------:R-:W-:Y:S01]  /*117a0*/  LOP3.LUT P0, RZ, R29, 0x1, RZ, 0xc0, !PT ;  /* 0x000000011dff7812 */ /* 0x000fe2000780c0ff */
[----:B------:R-:W-:-:S12]  /*117b0*/  BSSY B0, `(.L_x_9651) ;  /* 0x0000045000007945 */ /* 0x000fd80003800000 */
[----:B------:R-:W-:Y:S05]  /*117c0*/  @!P0 BRA `(.L_x_9652) ;  /* 0x00000004000c8947 */ /* 0x000fea0003800000 */
[----:B------:R-:W-:Y:S01]  /*117d0*/  IMAD R3, R18, 0x8, R17 ;  /* 0x0000000812037824 */ /* 0x000fe200078e0211 */
[----:B------:R-:W-:Y:S01]  /*117e0*/  SHF.L.U32 R0, R28, 0x1f, RZ ;  /* 0x0000001f1c007819 */ /* 0x000fe200000006ff */
[----:B------:R-:W-:Y:S01]  /*117f0*/  BSSY B1, `(.L_x_9653) ;  /* 0x0000004000017945 */ /* 0x000fe20003800000 */
[----:B------:R-:W-:Y:S02]  /*11800*/  ISETP.NE.AND P1, PT, R6, RZ, PT ;  /* 0x000000ff0600720c */ /* 0x000fe40003f25270 */
[----:B------:R-:W1:Y:S02]  /*11810*/  SYNCS.PHASECHK.TRANS64.TRYWAIT P0, [R3+URZ+0x31c60], R0 ;  /* 0x031c6000030075a7 */ /* 0x000e64000800017f */
[----:B-1----:R-:W-:Y:S09]  /*11820*/  @!P0 BRA `(.L_x_9654) ;  /* 0x0000002000a08947 */ /* 0x002ff20003800000 */
.L_x_9712:
[----:B------:R-:W-:Y:S05]  /*11830*/  BSYNC B1 ;  /* 0x0000000000017941 */ /* 0x000fea0003800000 */
.L_x_9653:
[----:B------:R-:W-:Y:S04]  /*11840*/  BSSY B1, `(.L_x_9655) ;  /* 0x0000009000017945 */ /* 0x000fe80003800000 */
        /* <DEDUP_REMOVED lines=8> */
.L_x_9656:
[----:B------:R-:W-:Y:S05]  /*118d0*/  BSYNC B1 ;  /* 0x0000000000017941 */ /* 0x000fea0003800000 */
.L_x_9655:
[----:B-1----:R-:W-:Y:S01]  /*118e0*/  IMAD R0, R18, 0x6c00, R17 ;  /* 0x00006c0012007824 */ /* 0x002fe200078e0211 */
[----:B------:R-:W-:Y:S01]  /*118f0*/  UIADD3 UR4, UP0, UR36, 0x470, URZ ;  /* 0x0000047024047890 */ /* 0x000fe2000ff1e03f */
[----:B------:R-:W-:Y:S01]  /*11900*/  VIADD R2, R3, 0x31c50 ;  /* 0x00031c5003027836 */ /* 0x000fe20000000000 */
[----:B------:R-:W-:Y:S01]  /*11910*/  PLOP3.LUT P0, PT, PT, PT, PT, 0x80, 0x0 ;  /* 0x000000000000781c */ /* 0x000fe20003f0f070 */
[----:B------:R-:W-:Y:S01]  /*11920*/  IMAD R22, R22, 0x90, R26 ;  /* 0x0000009016167824 */ /* 0x000fe200078e021a */
[----:B------:R-:W-:Y:S01]  /*11930*/  UIADD3.X UR5, URZ, UR37, URZ, UP0, !UPT ;  /* 0x000000253f057290 */ /* 0x000fe200087fe43f */
[----:B------:R-:W-:Y:S01]  /*11940*/  VIADD R3, R0, 0x200 ;  /* 0x0000020000037836 */ /* 0x000fe20000000000 */
[----:B------:R-:W-:Y:S01]  /*11950*/  UMOV UR6, 0x0 ;  /* 0x0000000000067882 */ /* 0x000fe20000000000 */
[----:B------:R-:W-:Y:S01]  /*11960*/  UMOV UR7, 0x14f00000 ;  /* 0x14f0000000077882 */ /* 0x000fe20000000000 */
[----:B------:R-:W-:-:S08]  /*11970*/  UMOV UR10, URZ ;  /* 0x0000003f000a7c82 */ /* 0x000fd00008000000 */
.L_x_9657:
        /* <DEDUP_REMOVED lines=10> */
[----:B------:R-:W-:Y:S01]  /*11a20*/  PLOP3.LUT P0, PT, PT, PT, PT, 0x80, 0x0 ;  /* 0x000000000000781c */ /* 0x000fe20003f0f070 */
[----:B------:R-:W-:Y:S01]  /*11a30*/  VIADD R3, R0, 0x2600 ;  /* 0x0000260000037836 */ /* 0x000fe20000000000 */
[----:B------:R-:W-:Y:S01]  /*11a40*/  UMOV UR6, 0x0 ;  /* 0x0000000000067882 */ /* 0x000fe20000000000 */
[----:B------:R-:W-:Y:S01]  /*11a50*/  UMOV UR7, 0x14f00000 ;  /* 0x14f0000000077882 */ /* 0x000fe20000000000 */
[----:B------:R-:W-:-:S09]  /*11a60*/  UMOV UR10, 0x20 ;  /* 0x00000020000a7882 */ /* 0x000fd20000000000 */
.L_x_9658:
        /* <DEDUP_REMOVED lines=15> */
.L_x_9659:
        /* <DEDUP_REMOVED lines=10> */
.L_x_9652:
[----:B------:R-:W-:Y:S05]  /*11c00*/  BSYNC B0 ;  /* 0x0000000000007941 */ /* 0x000fea0003800000 */
.L_x_9651:
[----:B------:R-:W-:-:S05]  /*11c10*/  VIADD R18, R18, 0x1 ;  /* 0x0000000112127836 */ /* 0x000fca0000000000 */
[----:B------:R-:W-:-:S04]  /*11c20*/  ISETP.NE.AND P0, PT, R18, 0x2, PT ;  /* 0x000000021200780c */ /* 0x000fc80003f05270 */
[----:B------:R-:W-:Y:S02]  /*11c30*/  SEL R3, RZ, 0x1, P0 ;  /* 0x00000001ff037807 */ /* 0x000fe40000000000 */
[----:B------:R-:W-:Y:S02]  /*11c40*/  SEL R18, R18, RZ, P0 ;  /* 0x000000ff12127207 */ /* 0x000fe40000000000 */
[----:B------:R-:W-:-:S07]  /*11c50*/  LOP3.LUT R28, R28, R3, RZ, 0x3c, !PT ;  /* 0x000000031c1c7212 */ /* 0x000fce00078e3cff */
.L_x_9575:
[----:B------:R-:W-:Y:S05]  /*11c60*/  BSYNC B7 ;  /* 0x0000000000077941 */ /* 0x000fea0003800000 */
.L_x_9573:
[----:B------:R-:W-:-:S13]  /*11c70*/  LOP3.LUT P0, RZ, R29, 0x2, RZ, 0xc0, !PT ;  /* 0x000000021dff7812 */ /* 0x000fda000780c0ff */
[----:B------:R-:W-:Y:S05]  /*11c80*/  @!P0 BRA `(.L_x_9660) ;  /* 0x0000000000248947 */ /* 0x000fea0003800000 */
[----:B------:R-:W-:Y:S05]  /*11c90*/  WARPSYNC.ALL ;  /* 0x0000000000007948 */ /* 0x000fea0003800000 */
[----:B------:R-:W3:Y:S08]  /*11ca0*/  S2UR UR5, SR_CgaCtaId ;  /* 0x00000000000579c3 */ /* 0x000ef00000008800 */
[----:B------:R-:W-:Y:S06]  /*11cb0*/  BAR.SYNC.DEFER_BLOCKING 0x5, 0x200 ;  /* 0x0148000000007b1d */ /* 0x000fec0000010000 */
[----:B------:R-:W-:-:S02]  /*11cc0*/  UMOV UR4, 0x400 ;  /* 0x0000040000047882 */ /* 0x000fc40000000000 */
[----:B---3--:R-:W-:-:S06]  /*11cd0*/  ULEA UR4, UR5, UR4, 0x18 ;  /* 0x0000000405047291 */ /* 0x008fcc000f8ec03f */
[----:B------:R-:W-:-:S05]  /*11ce0*/  IMAD.U32 R17, RZ, RZ, UR4 ;  /* 0x00000004ff117e24 */ /* 0x000fca000f8e00ff */
[----:B------:R3:W4:Y:S01]  /*11cf0*/  LDS.128 R24, [R17+0x31cd0] ;  /* 0x031cd00011187984 */ /* 0x0007220000000c00 */
[----:B------:R-:W-:Y:S06]  /*11d00*/  BAR.ARV 0x4, 0x200 ;  /* 0x0108000000007b1d */ /* 0x000fec0000002000 */
[----:B------:R-:W-:Y:S05]  /*11d10*/  BRA `(.L_x_9661) ;  /* 0x0000000800d87947 */ /* 0x000fea0003800000 */
.L_x_9660:
[----:B------:R-:W1:Y:S01]  /*11d20*/  S2R R0, SR_TID.X ;  /* 0x0000000000007919 */ /* 0x000e620000002100 */
[----:B------:R-:W-:Y:S01]  /*11d30*/  UMOV UR4, 0xffffffff ;  /* 0xffffffff00047882 */ /* 0x000fe20000000000 */
[----:B-1----:R-:W-:-:S04]  /*11d40*/  LOP3.LUT R9, R0, 0x1f, RZ, 0xc0, !PT ;  /* 0x0000001f00097812 */ /* 0x002fc800078ec0ff */
[----:B------:R-:W-:Y:S01]  /*11d50*/  ISETP.NE.AND P0, PT, R9, 0x1f, PT ;  /* 0x0000001f0900780c */ /* 0x000fe20003f05270 */
[----:B------:R-:W-:-:S12]  /*11d60*/  BRA.DIV UR4, `(.L_x_9662) ;  /* 0x0000001e04647947 */ /* 0x000fd8000b800000 */
[----:B0-2---:R-:W-:Y:S01]  /*11d70*/  IMAD.IADD R7, R27, 0x1, R9 ;  /* 0x000000011b077824 */ /* 0x005fe200078e0209 */
[----:B------:R-:W-:Y:S01]  /*11d80*/  ULDC UR4, c[0x0][0xc3c] ;  /* 0x00030f0000047ab9 */ /* 0x000fe20000000800 */
[----:B------:R-:W-:-:S03]  /*11d90*/  ULDC.64 UR6, c[0x0][0x208] ;  /* 0x0000820000067ab9 */ /* 0x000fc60000000a00 */
        /* <DEDUP_REMOVED lines=8> */
[C---:B------:R-:W-:Y:S01]  /*11e20*/  ISETP.GE.U32.AND P2, PT, R9.reuse, 0x2, PT ;  /* 0x000000020900780c */ /* 0x040fe20003f46070 */
[----:B------:R-:W-:Y:S01]  /*11e30*/  IMAD.MOV.U32 R4, RZ, RZ, RZ ;  /* 0x000000ffff047224 */ /* 0x000fe200078e00ff */
[C---:B------:R-:W-:Y:S01]  /*11e40*/  ISETP.GE.U32.AND P3, PT, R9.reuse, 0x4, PT ;  /* 0x000000040900780c */ /* 0x040fe20003f66070 */
[----:B------:R-:W-:Y:S01]  /*11e50*/  SHFL.IDX PT, R0, R24, RZ, 0x1f ;  /* 0x00001fff18007589 */ /* 0x000fe200000e0000 */
[C---:B------:R-:W-:Y:S02]  /*11e60*/  ISETP.GE.U32.AND P4, PT, R9.reuse, 0x8, PT ;  /* 0x000000080900780c */ /* 0x040fe40003f86070 */
[----:B------:R-:W-:Y:S01]  /*11e70*/  ISETP.GE.U32.AND P5, PT, R9, 0x10, PT ;  /* 0x000000100900780c */ /* 0x000fe20003fa6070 */
[----:B------:R0:W-:Y:S02]  /*11e80*/  SHFL.IDX PT, R6, R24, 0x1, 0x1f ;  /* 0x00201f0018067f89 */ /* 0x0001e400000e0000 */
[----:B0-----:R-:W-:-:S02]  /*11e90*/  IMAD.MOV.U32 R24, RZ, RZ, RZ ;  /* 0x000000ffff187224 */ /* 0x001fc400078e00ff */
[----:B--2---:R-:W-:Y:S02]  /*11ea0*/  @!P1 IMAD.MOV.U32 R7, RZ, RZ, R8 ;  /* 0x000000ffff079224 */ /* 0x004fe400078e0008 */
        /* <DEDUP_REMOVED lines=19> */
.L_x_9722:
[----:B------:R-:W-:Y:S02]  /*11fe0*/  ULDC UR4, c[0x0][0xc38] ;  /* 0x00030e0000047ab9 */ /* 0x000fe40000000800 */
[----:B------:R-:W-:-:S04]  /*11ff0*/  IMAD.U32 R2, RZ, RZ, UR4 ;  /* 0x00000004ff027e24 */ /* 0x000fc8000f8e00ff */
[----:B-1----:R-:W-:-:S04]  /*12000*/  IMAD R5, R14, R2, RZ ;  /* 0x000000020e057224 */ /* 0x002fc800078e02ff */
[----:B------:R-:W-:-:S05]  /*12010*/  IMAD.IADD R6, R6, 0x1, R5 ;  /* 0x0000000106067824 */ /* 0x000fca00078e0205 */
[----:B------:R-:W-:-:S13]  /*12020*/  ISETP.GT.AND P6, PT, R6, R0, PT ;  /* 0x000000000600720c */ /* 0x000fda0003fc4270 */
[----:B------:R-:W-:Y:S05]  /*12030*/  @P6 BRA `(.L_x_9663) ;  /* 0x0000000000a86947 */ /* 0x000fea0003800000 */
.L_x_9666:
[----:B------:R-:W1:Y:S01]  /*12040*/  LDC R2, c[0x0][0xc3c] ;  /* 0x00030f00ff027b82 */ /* 0x000e620000000800 */
[----:B------:R-:W-:-:S05]  /*12050*/  VIADD R27, R27, 0x1f ;  /* 0x0000001f1b1b7836 */ /* 0x000fca0000000000 */
[----:B-1----:R-:W-:-:S13]  /*12060*/  ISETP.GE.AND P6, PT, R27, R2, PT ;  /* 0x000000021b00720c */ /* 0x002fda0003fc6270 */
[----:B------:R-:W-:Y:S05]  /*12070*/  @P6 BRA `(.L_x_9664) ;  /* 0x0000000400bc6947 */ /* 0x000fea0003800000 */
[----:B0-----:R-:W0:Y:S01]  /*12080*/  S2R R3, SR_TID.X ;  /* 0x0000000000037919 */ /* 0x001e220000002100 */
[----:B------:R-:W-:Y:S01]  /*12090*/  IMAD.MOV.U32 R7, RZ, RZ, RZ ;  /* 0x000000ffff077224 */ /* 0x000fe200078e00ff */
[----:B------:R-:W-:Y:S01]  /*120a0*/  ULDC.64 UR4, c[0x0][0x208] ;  /* 0x0000820000047ab9 */ /* 0x000fe20000000a00 */
[----:B0-----:R-:W-:-:S05]  /*120b0*/  LOP3.LUT R3, R3, 0x1f, RZ, 0xc0, !PT ;  /* 0x0000001f03037812 */ /* 0x001fca00078ec0ff */
[----:B------:R-:W-:-:S05]  /*120c0*/  IMAD.IADD R9, R27, 0x1, R3 ;  /* 0x000000011b097824 */ /* 0x000fca00078e0203 */
[----:B------:R-:W-:-:S13]  /*120d0*/  ISETP.GE.OR P6, PT, R9, R2, !P0 ;  /* 0x000000020900720c */ /* 0x000fda00047c6670 */
[----:B------:R-:W0:Y:S08]  /*120e0*/  @!P6 LDC.64 R2, c[0x0][0xc80] ;  /* 0x00032000ff02eb82 */ /* 0x000e300000000a00 */
[----:B------:R-:W1:Y:S01]  /*120f0*/  @!P6 LDC.64 R4, c[0x0][0xc78] ;  /* 0x00031e00ff04eb82 */ /* 0x000e620000000a00 */
[----:B0-----:R-:W-:-:S05]  /*12100*/  @!P6 IMAD.WIDE R2, R9, 0x4, R2 ;  /* 0x000000040902e825 */ /* 0x001fca00078e0202 */
[----:B------:R1:W2:Y:S02]  /*12110*/  @!P6 LDG.E R7, desc[UR4][R2.64] ;  /* 0x000000040207e981 */ /* 0x0002a4000c1e1900 */
[----:B-1----:R-:W-:-:S04]  /*12120*/  @!P6 IMAD.WIDE R2, R9, 0x4, R4 ;  /* 0x000000040902e825 */ /* 0x002fc800078e0204 */
        /* <DEDUP_REMOVED lines=21> */
.L_x_9730:
[----:B------:R-:W-:Y:S02]  /*12280*/  ULDC UR4, c[0x0][0xc38] ;  /* 0x00030e0000047ab9 */ /* 0x000fe40000000800 */
[----:B------:R-:W-:-:S04]  /*12290*/  IMAD.U32 R2, RZ, RZ, UR4 ;  /* 0x00000004ff027e24 */ /* 0x000fc8000f8e00ff */
[----:B-1----:R-:W-:-:S04]  /*122a0*/  IMAD R5, R14, R2, RZ ;  /* 0x000000020e057224 */ /* 0x002fc800078e02ff */
[----:B------:R-:W-:-:S05]  /*122b0*/  IMAD.IADD R6, R5, 0x1, R6 ;  /* 0x0000000105067824 */ /* 0x000fca00078e0206 */
[----:B------:R-:W-:-:S13]  /*122c0*/  ISETP.GT.AND P6, PT, R6, R0, PT ;  /* 0x000000000600720c */ /* 0x000fda0003fc4270 */
[----:B------:R-:W-:Y:S05]  /*122d0*/  @!P6 BRA `(.L_x_9666) ;  /* 0xfffffffc0058e947 */ /* 0x000fea000383ffff */
.L_x_9663:
        /* <DEDUP_REMOVED lines=9> */
.L_x_9735:
[----:B------:R-:W-:-:S13]  /*12370*/  ISETP.NE.AND P0, PT, R8, RZ, PT ;  /* 0x000000ff0800720c */ /* 0x000fda0003f05270 */
[----:B------:R-:W-:Y:S05]  /*12380*/  @!P0 BRA `(.L_x_9668) ;  /* 0x0000000000108947 */ /* 0x000fea0003800000 */
[----:B------:R-:W-:Y:S01]  /*12390*/  UMOV UR4, 0xffffffff ;  /* 0xffffffff00047882 */ /* 0x000fe20000000000 */
[----:B------:R-:W-:Y:S02]  /*123a0*/  VIADD R12, R5, 0xffffffff ;  /* 0xffffffff050c7836 */ /* 0x000fe40000000000 */
[----:B------:R-:W-:Y:S05]  /*123b0*/  BRA.DIV UR4, `(.L_x_9669) ;  /* 0x0000002204247947 */ /* 0x000fea000b800000 */
[----:B------:R4:W0:Y:S02]  /*123c0*/  SHFL.IDX PT, R24, R3, R12, 0x1f ;  /* 0x00001f0c03187589 */ /* 0x00082400000e0000 */
.L_x_9668:
[----:B--2---:R-:W-:Y:S01]  /*123d0*/  IABS R8, R7 ;  /* 0x0000000700087213 */ /* 0x004fe20000000000 */
[----:B0-----:R-:W-:Y:S01]  /*123e0*/  IMAD R24, R24, R2, R6 ;  /* 0x0000000218187224 */ /* 0x001fe200078e0206 */
[----:B---3--:R-:W-:Y:S01]  /*123f0*/  IABS R6, R4 ;  /* 0x0000000400067213 */ /* 0x008fe20000000000 */
[----:B------:R-:W-:Y:S01]  /*12400*/  IMAD.MOV.U32 R2, RZ, RZ, RZ ;  /* 0x000000ffff027224 */ /* 0x000fe200078e00ff */
[----:B------:R-:W0:Y:S01]  /*12410*/  I2F.RP R9, R8 ;  /* 0x0000000800097306 */ /* 0x000e220000209400 */
[----:B------:R-:W-:Y:S02]  /*12420*/  IMAD.IADD R0, R0, 0x1, -R24 ;  /* 0x0000000100007824 */ /* 0x000fe400078e0a18 */
[----:B------:R-:W-:-:S05]  /*12430*/  IMAD.IADD R27, R5, 0x1, R27 ;  /* 0x00000001051b7824 */ /* 0x000fca00078e021b */
[----:B------:R-:W2:Y:S08]  /*12440*/  I2F.RP R10, R6 ;  /* 0x00000006000a7306 */ /* 0x000eb00000209400 */
[----:B0-----:R-:W4:Y:S08]  /*12450*/  MUFU.RCP R9, R9 ;  /* 0x0000000900097308 */ /* 0x001f300000001000 */
[----:B--2---:R-:W-:Y:S01]  /*12460*/  MUFU.RCP R10, R10 ;  /* 0x0000000a000a7308 */ /* 0x004fe20000001000 */
[----:B----4-:R-:W-:-:S07]  /*12470*/  VIADD R3, R9, 0xffffffe ;  /* 0x0ffffffe09037836 */ /* 0x010fce0000000000 */
[----:B------:R-:W0:Y:S02]  /*12480*/  F2I.FTZ.U32.TRUNC.NTZ R3, R3 ;  /* 0x0000000300037305 */ /* 0x000e24000021f000 */
[----:B0-----:R-:W-:-:S04]  /*12490*/  IMAD.MOV R11, RZ, RZ, -R3 ;  /* 0x000000ffff0b7224 */ /* 0x001fc800078e0a03 */
[----:B------:R-:W-:-:S04]  /*124a0*/  IMAD R11, R11, R8, RZ ;  /* 0x000000080b0b7224 */ /* 0x000fc800078e02ff */
[----:B------:R-:W-:Y:S01]  /*124b0*/  IMAD.HI.U32 R2, R3, R11, R2 ;  /* 0x0000000b03027227 */ /* 0x000fe200078e0002 */
[----:B------:R-:W-:Y:S02]  /*124c0*/  IABS R3, R7 ;  /* 0x0000000700037213 */ /* 0x000fe40000000000 */
[----:B------:R-:W-:-:S03]  /*124d0*/  IABS R11, R0 ;  /* 0x00000000000b7213 */ /* 0x000fc60000000000 */
[----:B------:R-:W-:Y:S02]  /*124e0*/  IMAD.MOV R12, RZ, RZ, -R3 ;  /* 0x000000ffff0c7224 */ /* 0x000fe400078e0a03 */
[----:B------:R-:W-:-:S04]  /*124f0*/  IMAD.HI.U32 R9, R2, R11, RZ ;  /* 0x0000000b02097227 */ /* 0x000fc800078e00ff */
[----:B------:R-:W-:Y:S02]  /*12500*/  IMAD R11, R9, R12, R11 ;  /* 0x0000000c090b7224 */ /* 0x000fe400078e020b */
[----:B------:R-:W-:Y:S02]  /*12510*/  VIADD R12, R10, 0xffffffe ;  /* 0x0ffffffe0a0c7836 */ /* 0x000fe40000000000 */
[----:B------:R-:W-:Y:S01]  /*12520*/  IMAD.MOV.U32 R2, RZ, RZ, RZ ;  /* 0x000000ffff027224 */ /* 0x000fe200078e00ff */
[----:B------:R-:W-:Y:S01]  /*12530*/  ISETP.GT.U32.AND P1, PT, R8, R11, PT ;  /* 0x0000000b0800720c */ /* 0x000fe20003f24070 */
[----:B------:R-:W0:-:S12]  /*12540*/  F2I.FTZ.U32.TRUNC.NTZ R3, R12 ;  /* 0x0000000c00037305 */ /* 0x000e18000021f000 */
[----:B------:R-:W-:Y:S02]  /*12550*/  @!P1 IMAD.IADD R11, R11, 0x1, -R8 ;  /* 0x000000010b0b9824 */ /* 0x000fe400078e0a08 */
[----:B------:R-:W-:Y:S01]  /*12560*/  @!P1 VIADD R9, R9, 0x1 ;  /* 0x0000000109099836 */ /* 0x000fe20000000000 */
[----:B------:R-:W-:Y:S02]  /*12570*/  ISETP.NE.AND P1, PT, R7, RZ, PT ;  /* 0x000000ff0700720c */ /* 0x000fe40003f25270 */
[----:B------:R-:W-:Y:S01]  /*12580*/  ISETP.GE.U32.AND P0, PT, R11, R8, PT ;  /* 0x000000080b00720c */ /* 0x000fe20003f06070 */
[----:B0-----:R-:W-:Y:S01]  /*12590*/  IMAD.MOV R11, RZ, RZ, -R3 ;  /* 0x000000ffff0b7224 */ /* 0x001fe200078e0a03 */
[----:B------:R-:W-:-:S03]  /*125a0*/  IABS R8, R4 ;  /* 0x0000000400087213 */ /* 0x000fc60000000000 */
[----:B------:R-:W-:Y:S02]  /*125b0*/  IMAD R11, R11, R6, RZ ;  /* 0x000000060b0b7224 */ /* 0x000fe400078e02ff */
[----:B------:R-:W-:Y:S02]  /*125c0*/  IMAD.MOV R8, RZ, RZ, -R8 ;  /* 0x000000ffff087224 */ /* 0x000fe400078e0a08 */
[----:B------:R-:W-:Y:S01]  /*125d0*/  IMAD.HI.U32 R2, R3, R11, R2 ;  /* 0x0000000b03027227 */ /* 0x000fe200078e0002 */
[----:B------:R-:W-:-:S03]  /*125e0*/  LOP3.LUT R3, R0, R7, RZ, 0x3c, !PT ;  /* 0x0000000700037212 */ /* 0x000fc600078e3cff */
[----:B------:R-:W-:Y:S01]  /*125f0*/  @P0 VIADD R9, R9, 0x1 ;  /* 0x0000000109090836 */ /* 0x000fe20000000000 */
[----:B------:R-:W-:-:S13]  /*12600*/  ISETP.GE.AND P2, PT, R3, RZ, PT ;  /* 0x000000ff0300720c */ /* 0x000fda0003f46270 */
        /* <DEDUP_REMOVED lines=20> */
[----:B------:R-:W-:Y:S01]  /*12750*/  IMAD R26, R9, 0x10000, R2 ;  /* 0x00010000091a7824 */ /* 0x000fe200078e0202 */
[----:B------:R-:W-:Y:S06]  /*12760*/  BRA `(.L_x_9670) ;  /* 0x00000000001c7947 */ /* 0x000fec0003800000 */
.L_x_9664:
[----:B------:R-:W-:Y:S01]  /*12770*/  UMOV UR4, URZ ;  /* 0x0000003f00047c82 */ /* 0x000fe20008000000 */
[----:B------:R-:W-:Y:S01]  /*12780*/  UMOV UR5, URZ ;  /* 0x0000003f00057c82 */ /* 0x000fe20008000000 */
[----:B------:R-:W-:Y:S01]  /*12790*/  ULDC UR6, c[0x0][0xc3c] ;  /* 0x00030f0000067ab9 */ /* 0x000fe20000000800 */
[----:B------:R-:W-:Y:S02]  /*127a0*/  IMAD.MOV.U32 R24, RZ, RZ, R0 ;  /* 0x000000ffff187224 */ /* 0x000fe400078e0000 */
[----:B------:R-:W-:Y:S02]  /*127b0*/  IMAD.U32 R25, RZ, RZ, UR4 ;  /* 0x00000004ff197e24 */ /* 0x000fe4000f8e00ff */
[----:B------:R-:W-:Y:S02]  /*127c0*/  IMAD.U32 R26, RZ, RZ, UR5 ;  /* 0x00000005ff1a7e24 */ /* 0x000fe4000f8e00ff */
[----:B------:R-:W-:-:S07]  /*127d0*/  IMAD.U32 R27, RZ, RZ, UR6 ;  /* 0x00000006ff1b7e24 */ /* 0x000fce000f8e00ff */
.L_x_9670:
[----:B------:R-:W2:Y:S01]  /*127e0*/  S2R R0, SR_TID.X ;  /* 0x0000000000007919 */ /* 0x000ea20000002100 */
[----:B------:R-:W-:Y:S05]  /*127f0*/  WARPSYNC.ALL ;  /* 0x0000000000007948 */ /* 0x000fea0003800000 */
[----:B------:R-:W-:Y:S01]  /*12800*/  BAR.SYNC.DEFER_BLOCKING 0x4, 0x200 ;  /* 0x0108000000007b1d */ /* 0x000fe20000010000 */
[----:B--2---:R-:W-:-:S04]  /*12810*/  LOP3.LUT R0, R0, 0x1f, RZ, 0xc0, !PT ;  /* 0x0000001f00007812 */ /* 0x004fc800078ec0ff */
[----:B------:R-:W-:-:S13]  /*12820*/  ISETP.NE.AND P0, PT, R0, RZ, PT ;  /* 0x000000ff0000720c */ /* 0x000fda0003f05270 */
[----:B0-----:R-:W0:Y:S01]  /*12830*/  @!P0 S2R R3, SR_CgaCtaId ;  /* 0x0000000000038919 */ /* 0x001e220000008800 */
[----:B------:R-:W-:-:S04]  /*12840*/  @!P0 MOV R0, 0x400 ;  /* 0x0000040000008802 */ /* 0x000fc80000000f00 */
[----:B0-----:R-:W-:-:S05]  /*12850*/  @!P0 LEA R17, R3, R0, 0x18 ;  /* 0x0000000003118211 */ /* 0x001fca00078ec0ff */
[----:B------:R0:W-:Y:S01]  /*12860*/  @!P0 STS.128 [R17+0x31cd0], R24 ;  /* 0x031cd01811008388 */ /* 0x0001e20000000c00 */
[----:B------:R-:W-:Y:S06]  /*12870*/  BAR.ARV 0x5, 0x200 ;  /* 0x0148000000007b1d */ /* 0x000fec0000002000 */
.L_x_9661:
[----:B------:R-:W-:Y:S02]  /*12880*/  ULDC UR4, c[0x0][0xc3c] ;  /* 0x00030f0000047ab9 */ /* 0x000fe40000000800 */
[----:B----4-:R-:W-:-:S13]  /*12890*/  ISETP.GE.AND P0, PT, R27, UR4, PT ;  /* 0x000000041b007c0c */ /* 0x010fda000bf06270 */
[----:B------:R-:W-:Y:S05]  /*128a0*/  @!P0 BRA `(.L_x_9671) ;  /* 0xffffffa800748947 */ /* 0x000fea000383ffff */
[----:B------:R-:W-:Y:S05]  /*128b0*/  BSYNC B8 ;  /* 0x0000000000087941 */ /* 0x000fea0003800000 */
.L_x_9567:
[----:B-1----:R-:W4:Y:S01]  /*128c0*/  LDL.LU R0, [R1+0x34] ;  /* 0x0000340001007983 */ /* 0x002f220000300800 */
[----:B------:R-:W-:Y:S01]  /*128d0*/  BSSY B0, `(.L_x_9672) ;  /* 0x000000b000007945 */ /* 0x000fe20003800000 */
[----:B------:R-:W1:Y:S01]  /*128e0*/  S2R R5, SR_CgaCtaId ;  /* 0x0000000000057919 */ /* 0x000e620000008800 */
[----:B----4-:R-:W-:-:S05]  /*128f0*/  VIADD R0, R0, 0x1 ;  /* 0x0000000100007836 */ /* 0x010fca0000000000 */
[----:B------:R-:W-:-:S04]  /*12900*/  LEA.HI R2, R0, R0, RZ, 0x1 ;  /* 0x0000000000027211 */ /* 0x000fc800078f08ff */
[----:B------:R-:W-:Y:S02]  /*12910*/  LOP3.LUT R3, R2, 0xfffffffe, RZ, 0xc0, !PT ;  /* 0xfffffffe02037812 */ /* 0x000fe400078ec0ff */
[----:B------:R-:W-:-:S03]  /*12920*/  MOV R2, 0x400 ;  /* 0x0000040000027802 */ /* 0x000fc60000000f00 */
[----:B------:R-:W-:Y:S01]  /*12930*/  IMAD.IADD R0, R0, 0x1, -R3 ;  /* 0x0000000100007824 */ /* 0x000fe200078e0a03 */
[----:B-1----:R-:W-:-:S04]  /*12940*/  LEA R9, R5, R2, 0x18 ;  /* 0x0000000205097211 */ /* 0x002fc800078ec0ff */
[----:B------:R-:W-:-:S04]  /*12950*/  SHF.L.U32 R0, R0, 0x1f, RZ ;  /* 0x0000001f00007819 */ /* 0x000fc800000006ff */
[----:B------:R-:W1:Y:S02]  /*12960*/  SYNCS.PHASECHK.TRANS64.TRYWAIT P0, [R9+URZ+0x31c20], R0 ;  /* 0x031c2000090075a7 */ /* 0x000e64000800017f */
[----:B-1----:R-:W-:Y:S05]  /*12970*/  @!P0 BRA `(.L_x_9673) ;  /* 0x0000001800dc8947 */ /* 0x002fea0003800000 */
.L_x_9738:
[----:B------:R-:W-:Y:S05]  /*12980*/  BSYNC B0 ;  /* 0x0000000000007941 */ /* 0x000fea0003800000 */
.L_x_9672:
[----:B------:R-:W-:-:S03]  /*12990*/  UMOV UR4, 0xffffffff ;  /* 0xffffffff00047882 */ /* 0x000fc60000000000 */
[----:B------:R-:W-:Y:S05]  /*129a0*/  BRA.DIV UR4, `(.L_x_9674) ;  /* 0x0000001a04e47947 */ /* 0x000fea000b800000 */
[----:B-1----:R-:W1:Y:S02]  /*129b0*/  S2R R0, SR_TID.X ;  /* 0x0000000000007919 */ /* 0x002e640000002100 */
[----:B-1----:R-:W-:-:S04]  /*129c0*/  SHF.R.U32.HI R0, RZ, 0x5, R0 ;  /* 0x00000005ff007819 */ /* 0x002fc80000011600 */
[----:B------:R-:W-:-:S05]  /*129d0*/  LOP3.LUT R0, R0, 0x3, RZ, 0xc0, !PT ;  /* 0x0000000300007812 */ /* 0x000fca00078ec0ff */
[----:B------:R1:W4:Y:S02]  /*129e0*/  SHFL.IDX PT, R14, R0, RZ, 0x1f ;  /* 0x00001fff000e7589 */ /* 0x00032400000e0000 */
.L_x_9741:
[----:B----4-:R-:W-:Y:S01]  /*129f0*/  ISETP.NE.AND P0, PT, R14, RZ, PT ;  /* 0x000000ff0e00720c */ /* 0x010fe20003f05270 */
[----:B------:R-:W-:-:S12]  /*12a00*/  BSSY B0, `(.L_x_9675) ;  /* 0x0000026000007945 */ /* 0x000fd80003800000 */
[----:B------:R-:W-:Y:S05]  /*12a10*/  @P0 BRA `(.L_x_9676) ;  /* 0x0000000000900947 */ /* 0x000fea0003800000 */
[----:B------:R-:W-:-:S03]  /*12a20*/  UMOV UR4, 0xffffffff ;  /* 0xffffffff00047882 */ /* 0x000fc60000000000 */
[----:B------:R-:W-:Y:S05]  /*12a30*/  BRA.DIV UR4, `(.L_x_9677) ;  /* 0x0000001a04f47947 */ /* 0x000fea000b800000 */
[----:B------:R-:W-:-:S13]  /*12a40*/  ELECT P6, URZ, PT ;  /* 0x00000000003f782f */ /* 0x000fda00038c0000 */
.L_x_9744:
        /* <DEDUP_REMOVED lines=8> */
.L_x_9678:
[----:B------:R-:W-:Y:S01]  /*12ad0*/  VIADD R3, R9, 0x31c40 ;  /* 0x00031c4009037836 */ /* 0x000fe20000000000 */
[----:B------:R-:W-:Y:S01]  /*12ae0*/  SHF.L.U32 R2, R28, 0x1f, RZ ;  /* 0x0000001f1c027819 */ /* 0x000fe200000006ff */
[C---:B------:R-:W-:Y:S02]  /*12af0*/  VIADD R0, R18.reuse, 0x1 ;  /* 0x0000000112007836 */ /* 0x040fe40000000000 */
[----:B0-2---:R-:W-:-:S03]  /*12b00*/  IMAD R7, R18, 0x8, R3 ;  /* 0x0000000812077824 */ /* 0x005fc600078e0203 */
        /* <DEDUP_REMOVED lines=8> */
.L_x_9745:
[----:B------:R-:W1:Y:S02]  /*12b90*/  SYNCS.PHASECHK.TRANS64.TRYWAIT P0, [R3+URZ], R0 ;  /* 0x00000000030075a7 */ /* 0x000e64000800017f */
[----:B-1----:R-:W-:Y:S05]  /*12ba0*/  @!P0 BRA `(.L_x_9680) ;  /* 0x0000001800cc8947 */ /* 0x002fea0003800000 */
.L_x_9746:
[----:B------:R-:W-:Y:S05]  /*12bb0*/  @!P2 BRA `(.L_x_9681) ;  /* 0x000000000004a947 */ /* 0x000fea0003800000 */
[----:B------:R-:W-:Y:S01]  /*12bc0*/  BPT.TRAP 0x1 ;  /* 0x000000040000795c */ /* 0x000fe20000300000 */
.L_x_9681:
[----:B-1----:R-:W-:-:S04]  /*12bd0*/  VIADD R3, R9, 0x31c60 ;  /* 0x00031c6009037836 */ /* 0x002fc80000000000 */
[----:B------:R-:W-:-:S04]  /*12be0*/  IMAD R5, R18, 0x8, R3 ;  /* 0x0000000812057824 */ /* 0x000fc800078e0203 */
[----:B------:R-:W1:Y:S02]  /*12bf0*/  SYNCS.PHASECHK.TRANS64.TRYWAIT P0, [R5+URZ], R2 ;  /* 0x00000002050075a7 */ /* 0x000e64000800017f */
[----:B-1----:R-:W-:Y:S05]  /*12c00*/  @!P0 BRA `(.L_x_9682) ;  /* 0x0000001800c88947 */ /* 0x002fea0003800000 */
.L_x_9747:
[----:B------:R-:W-:-:S07]  /*12c10*/  IMAD R3, R4, 0x8, R3 ;  /* 0x0000000804037824 */ /* 0x000fce00078e0203 */
.L_x_9683:
[----:B--2---:R2:W4:Y:S02]  /*12c20*/  SYNCS.PHASECHK.TRANS64.TRYWAIT P0, [R3+URZ], R0 ;  /* 0x00000000030075a7 */ /* 0x004524000800017f */
[----:B----4-:R-:W-:Y:S05]  /*12c30*/  @!P0 NANOSLEEP.SYNCS 0x989680 ;  /* 0x009896800000895d */ /* 0x010fea0003900000 */
[----:B------:R-:W4:Y:S02]  /*12c40*/  @!P0 SYNCS.PHASECHK.TRANS64 P0, [R3+URZ], R0 ;  /* 0x00000000030085a7 */ /* 0x000f24000800007f */
[----:B----4-:R-:W-:Y:S05]  /*12c50*/  @!P0 BRA `(.L_x_9683) ;  /* 0xfffffffc00f08947 */ /* 0x010fea000383ffff */
.L_x_9676:
[----:B------:R-:W-:Y:S05]  /*12c60*/  BSYNC B0 ;  /* 0x0000000000007941 */ /* 0x000fea0003800000 */
.L_x_9675:
[----:B------:R-:W-:Y:S05]  /*12c70*/  EXIT ;  /* 0x000000000000794d */ /* 0x000fea0003800000 */
.L_x_9526:
[----:B0-----:R-:W-:-:S04]  /*12c80*/  IMAD.U32 R3, RZ, RZ, UR37 ;  /* 0x00000025ff037e24 */ /* 0x001fc8000f8e00ff */
[----:B------:R0:W1:Y:S03]  /*12c90*/  SYNCS.PHASECHK.TRANS64.TRYWAIT P1, [R3+URZ+0x31c00], R0 ;  /* 0x031c0000030075a7 */ /* 0x000066000802017f */
[----:B-1----:R-:W-:Y:S05]  /*12ca0*/  @!P1 NANOSLEEP.SYNCS 0x989680 ;  /* 0x009896800000995d */ /* 0x002fea0003900000 */
[----:B------:R-:W1:Y:S02]  /*12cb0*/  @!P1 SYNCS.PHASECHK.TRANS64 P1, [R3+URZ+0x31c00], R0 ;  /* 0x031c0000030095a7 */ /* 0x000e64000802007f */
[----:B-1----:R-:W-:Y:S05]  /*12cc0*/  @!P1 BRA `(.L_x_9526) ;  /* 0xfffffffc00ec9947 */ /* 0x002fea000383ffff */
[----:B------:R-:W-:Y:S05]  /*12cd0*/  BRA `(.L_x_9684) ;  /* 0xfffffef000207947 */ /* 0x000fea000383ffff */
.L_x_9530:
[----:B-1----:R1:W2:Y:S02]  /*12ce0*/  SYNCS.PHASECHK.TRANS64.TRYWAIT P2, [R3+URZ+0x31c30], R0 ;  /* 0x031c3000030075a7 */ /* 0x0022a4000804017f */
[----:B--2---:R-:W-:Y:S05]  /*12cf0*/  @!P2 NANOSLEEP.SYNCS 0x989680 ;  /* 0x009896800000a95d */ /* 0x004fea0003900000 */
[----:B------:R-:W2:Y:S02]  /*12d00*/  @!P2 SYNCS.PHASECHK.TRANS64 P2, [R3+URZ+0x31c30], R0 ;  /* 0x031c30000300a5a7 */ /* 0x000ea4000804007f */
[----:B--2---:R-:W-:Y:S05]  /*12d10*/  @!P2 BRA `(.L_x_9530) ;  /* 0xfffffffc00f0a947 */ /* 0x004fea000383ffff */
[----:B------:R-:W-:Y:S05]  /*12d20*/  BRA `(.L_x_9529) ;  /* 0xfffffef000487947 */ /* 0x000fea000383ffff */
.L_x_9535:
[----:B-1----:R-:W-:-:S04]  /*12d30*/  IMAD.U32 R9, RZ, RZ, UR4 ;  /* 0x00000004ff097e24 */ /* 0x002fc8000f8e00ff */
[----:B------:R1:W2:Y:S03]  /*12d40*/  SYNCS.PHASECHK.TRANS64.TRYWAIT P2, [R9+URZ+0x31c30], R0 ;  /* 0x031c3000090075a7 */ /* 0x0002a6000804017f */
[----:B--2---:R-:W-:Y:S05]  /*12d50*/  @!P2 NANOSLEEP.SYNCS 0x989680 ;  /* 0x009896800000a95d */ /* 0x004fea0003900000 */
[----:B------:R-:W2:Y:S02]  /*12d60*/  @!P2 SYNCS.PHASECHK.TRANS64 P2, [R9+URZ+0x31c30], R0 ;  /* 0x031c30000900a5a7 */ /* 0x000ea4000804007f */
[----:B--2---:R-:W-:Y:S05]  /*12d70*/  @!P2 BRA `(.L_x_9535) ;  /* 0xfffffffc00eca947 */ /* 0x004fea000383ffff */
[----:B------:R-:W-:Y:S05]  /*12d80*/  BRA `(.L_x_9532) ;  /* 0xffffff2800847947 */ /* 0x000fea000383ffff */
.L_x_9539:
[----:B-1----:R-:W-:-:S04]  /*12d90*/  IMAD.U32 R6, RZ, RZ, UR4 ;  /* 0x00000004ff067e24 */ /* 0x002fc8000f8e00ff */
[----:B------:R1:W2:Y:S03]  /*12da0*/  SYNCS.PHASECHK.TRANS64.TRYWAIT P2, [R6+URZ+0x31c50], R0 ;  /* 0x031c5000060075a7 */ /* 0x0002a6000804017f */
[----:B--2---:R-:W-:Y:S05]  /*12db0*/  @!P2 NANOSLEEP.SYNCS 0x989680 ;  /* 0x009896800000a95d */ /* 0x004fea0003900000 */
[----:B------:R-:W2:Y:S02]  /*12dc0*/  @!P2 SYNCS.PHASECHK.TRANS64 P2, [R6+URZ+0x31c50], R0 ;  /* 0x031c50000600a5a7 */ /* 0x000ea4000804007f */
[----:B--2---:R-:W-:Y:S05]  /*12dd0*/  @!P2 BRA `(.L_x_9539) ;  /* 0xfffffffc00eca947 */ /* 0x004fea000383ffff */
[----:B------:R-:W-:Y:S05]  /*12de0*/  BRA `(.L_x_9536) ;  /* 0xffffff4000247947 */ /* 0x000fea000383ffff */
.L_x_9544:
[----:B-1----:R-:W-:-:S04]  /*12df0*/  IMAD.U32 R4, RZ, RZ, UR9 ;  /* 0x00000009ff047e24 */ /* 0x002fc8000f8e00ff */
[----:B------:R1:W2:Y:S03]  /*12e00*/  SYNCS.PHASECHK.TRANS64.TRYWAIT P0, [R4+URZ+0x31c50], R3 ;  /* 0x031c5003040075a7 */ /* 0x0002a6000800017f */
[----:B--2---:R-:W-:Y:S05]  /*12e10*/  @!P0 NANOSLEEP.SYNCS 0x989680 ;  /* 0x009896800000895d */ /* 0x004fea0003900000 */
[----:B------:R-:W2:Y:S02]  /*12e20*/  @!P0 SYNCS.PHASECHK.TRANS64 P0, [R4+URZ+0x31c50], R3 ;  /* 0x031c5003040085a7 */ /* 0x000ea4000800007f */
[----:B--2---:R-:W-:Y:S05]  /*12e30*/  @!P0 BRA `(.L_x_9544) ;  /* 0xfffffffc00ec8947 */ /* 0x004fea000383ffff */
[----:B------:R-:W-:Y:S05]  /*12e40*/  BRA `(.L_x_9543) ;  /* 0xffffff6000087947 */ /* 0x000fea000383ffff */
.L_x_9581:
[----:B------:R-:W2:Y:S01]  /*12e50*/  S2R R20, SR_TID.X ;  /* 0x0000000000147919 */ /* 0x000ea20000002100 */
[----:B------:R-:W-:Y:S01]  /*12e60*/  BSSY B0, `(.L_x_9685) ;  /* 0x000000a000007945 */ /* 0x000fe20003800000 */
[----:B------:R-:W-:Y:S02]  /*12e70*/  IMAD.MOV.U32 R12, RZ, RZ, RZ ;  /* 0x000000ffff0c7224 */ /* 0x000fe400078e00ff */
[----:B------:R-:W-:Y:S02]  /*12e80*/  IMAD.MOV.U32 R11, RZ, RZ, 0x1f ;  /* 0x0000001fff0b7424 */ /* 0x000fe400078e00ff */
[----:B------:R-:W-:Y:S01]  /*12e90*/  IMAD.MOV.U32 R15, RZ, RZ, -0x1 ;  /* 0xffffffffff0f7424 */ /* 0x000fe200078e00ff */
[----:B--2---:R-:W-:-:S04]  /*12ea0*/  SHF.R.U32.HI R20, RZ, 0x5, R20 ;  /* 0x00000005ff147819 */ /* 0x004fc80000011614 */
[----:B------:R-:W-:-:S05]  /*12eb0*/  LOP3.LUT R20, R20, 0x3, RZ, 0xc0, !PT ;  /* 0x0000000314147812 */ /* 0x000fca00078ec0ff */
[----:B------:R-:W-:-:S07]  /*12ec0*/  IMAD.MOV.U32 R13, RZ, RZ, R20 ;  /* 0x000000ffff0d7224 */ /* 0x000fce00078e0014 */
[----:B01----:R-:W-:Y:S05]  /*12ed0*/  WARPSYNC.COLLECTIVE R15, `(.L_x_9686) ;  /* 0x000000000f087348 */ /* 0x003fea0003c00000 */
[----:B------:R2:W3:Y:S02]  /*12ee0*/  SHFL.IDX P6, R14, R13, R12, R11 ;  /* 0x0000000c0d0e7389 */ /* 0x0004e400000c000b */
[----:B0123--:R-:W-:Y:S01]  /*12ef0*/  ENDCOLLECTIVE ;  /* 0x000000000000791b */ /* 0x00ffe20003800000 */
.L_x_9686:
[----:B------:R-:W-:Y:S05]  /*12f00*/  BSYNC B0 ;  /* 0x0000000000007941 */ /* 0x000fea0003800000 */
.L_x_9685:
[----:B------:R-:W-:Y:S05]  /*12f10*/  BRA `(.L_x_9687) ;  /* 0xffffffb0006c7947 */ /* 0x000fea000383ffff */
.L_x_9583:
[----:B------:R-:W-:Y:S01]  /*12f20*/  BSSY B0, `(.L_x_9688) ;  /* 0x0000006000007945 */ /* 0x000fe20003800000 */
[----:B------:R-:W-:-:S07]  /*12f30*/  IMAD.MOV.U32 R15, RZ, RZ, -0x1 ;  /* 0xffffffffff0f7424 */ /* 0x000fce00078e00ff */
[----:B012---:R-:W-:Y:S05]  /*12f40*/  WARPSYNC.COLLECTIVE R15, `(.L_x_9689) ;  /* 0x000000000f0c7348 */ /* 0x007fea0003c00000 */
[----:B------:R-:W-:Y:S02]  /*12f50*/  ELECT P6, UR62, PT ;  /* 0x00000000003e782f */ /* 0x000fe400038c0000 */
[----:B------:R-:W-:Y:S01]  /*12f60*/  MOV R14, UR62 ;  /* 0x0000003e000e7c02 */ /* 0x000fe20008000f00 */
[----:B012---:R-:W-:Y:S10]  /*12f70*/  ENDCOLLECTIVE ;  /* 0x000000000000791b */ /* 0x007ff40003800000 */
.L_x_9689:
[----:B------:R-:W-:Y:S05]  /*12f80*/  BSYNC B0 ;  /* 0x0000000000007941 */ /* 0x000fea0003800000 */
.L_x_9688:
[----:B------:R-:W-:Y:S05]  /*12f90*/  BRA `(.L_x_9690) ;  /* 0xffffffb0006c7947 */ /* 0x000fea000383ffff */
.L_x_9585:
[----:B--2---:R2:W3:Y:S02]  /*12fa0*/  SYNCS.PHASECHK.TRANS64.TRYWAIT P0, [R0+URZ+0x31c40], R2 ;  /* 0x031c4002000075a7 */ /* 0x0044e4000800017f */
[----:B---3--:R-:W-:Y:S05]  /*12fb0*/  @!P0 NANOSLEEP.SYNCS 0x989680 ;  /* 0x009896800000895d */ /* 0x008fea0003900000 */
[----:B------:R-:W3:Y:S02]  /*12fc0*/  @!P0 SYNCS.PHASECHK.TRANS64 P0, [R0+URZ+0x31c40], R2 ;  /* 0x031c4002000085a7 */ /* 0x000ee4000800007f */
[----:B---3--:R-:W-:Y:S05]  /*12fd0*/  @!P0 BRA `(.L_x_9585) ;  /* 0xfffffffc00f08947 */ /* 0x008fea000383ffff */
[----:B------:R-:W-:Y:S05]  /*12fe0*/  BRA `(.L_x_9691) ;  /* 0xffffffb000c47947 */ /* 0x000fea000383ffff */
.L_x_9589:
[----:B------:R-:W2:Y:S01]  /*12ff0*/  LDL.LU R11, [R1+0x30] ;  /* 0x00003000010b7983 */ /* 0x000ea20000300800 */
[----:B------:R-:W-:Y:S02]  /*13000*/  IMAD.MOV.U32 R13, RZ, RZ, R4 ;  /* 0x000000ffff0d7224 */ /* 0x000fe400078e0004 */
[----:B------:R-:W-:Y:S02]  /*13010*/  IMAD.MOV.U32 R12, RZ, RZ, RZ ;  /* 0x000000ffff0c7224 */ /* 0x000fe400078e00ff */
[----:B------:R-:W-:Y:S02]  /*13020*/  IMAD.MOV.U32 R15, RZ, RZ, -0x1 ;  /* 0xffffffffff0f7424 */ /* 0x000fe400078e00ff */
        /* <DEDUP_REMOVED lines=8> */
.L_x_9692:
[----:B------:R-:W-:Y:S02]  /*130b0*/  IMAD.MOV.U32 R13, RZ, RZ, R0 ;  /* 0x000000ffff0d7224 */ /* 0x000fe400078e0000 */
[----:B------:R-:W-:-:S07]  /*130c0*/  IMAD.MOV.U32 R2, RZ, RZ, R14 ;  /* 0x000000ffff027224 */ /* 0x000fce00078e000e */
[----:B------:R-:W-:Y:S05]  /*130d0*/  WARPSYNC.COLLECTIVE R15, `(.L_x_9693) ;  /* 0x000000000f087348 */ /* 0x000fea0003c00000 */
[----:B------:R0:W1:Y:S02]  /*130e0*/  SHFL.IDX P6, R14, R13, R12, R11 ;  /* 0x0000000c0d0e7389 */ /* 0x00006400000c000b */
[----:B01----:R-:W-:Y:S01]  /*130f0*/  ENDCOLLECTIVE ;  /* 0x000000000000791b */ /* 0x003fe20003800000 */
.L_x_9693:
[----:B------:R-:W-:Y:S01]  /*13100*/  ULDC.64 UR4, c[0x0][0x208] ;  /* 0x0000820000047ab9 */ /* 0x000fe20000000a00 */
[----:B------:R-:W-:Y:S02]  /*13110*/  IMAD.MOV.U32 R13, RZ, RZ, R4 ;  /* 0x000000ffff0d7224 */ /* 0x000fe400078e0004 */
[----:B------:R-:W-:Y:S02]  /*13120*/  IMAD.MOV.U32 R12, RZ, RZ, 0x1 ;  /* 0x00000001ff0c7424 */ /* 0x000fe400078e00ff */
[----:B------:R-:W-:-:S05]  /*13130*/  IMAD.MOV.U32 R3, RZ, RZ, R14 ;  /* 0x000000ffff037224 */ /* 0x000fca00078e000e */
[----:B------:R-:W-:-:S05]  /*13140*/  @!P4 LEA R3, P3, R20, R3, 0x1 ;  /* 0x000000031403c211 */ /* 0x000fca00078608ff */
[----:B------:R-:W-:Y:S01]  /*13150*/  @!P4 IMAD.X R2, RZ, RZ, R2, P3 ;  /* 0x000000ffff02c224 */ /* 0x000fe200018e0602 */
[----:B------:R-:W-:-:S04]  /*13160*/  ISETP.GE.AND P3, PT, R8, R5, PT ;  /* 0x000000050800720c */ /* 0x000fc80003f66270 */
        /* <DEDUP_REMOVED lines=12> */
.L_x_9694:
[----:B------:R-:W-:Y:S02]  /*13230*/  IMAD.MOV.U32 R13, RZ, RZ, R0 ;  /* 0x000000ffff0d7224 */ /* 0x000fe400078e0000 */
[----:B------:R-:W-:-:S07]  /*13240*/  IMAD.MOV.U32 R2, RZ, RZ, R14 ;  /* 0x000000ffff027224 */ /* 0x000fce00078e000e */
[----:B------:R-:W-:Y:S05]  /*13250*/  WARPSYNC.COLLECTIVE R15, `(.L_x_9695) ;  /* 0x000000000f087348 */ /* 0x000fea0003c00000 */
[----:B------:R0:W1:Y:S02]  /*13260*/  SHFL.IDX P6, R14, R13, R12, R11 ;  /* 0x0000000c0d0e7389 */ /* 0x00006400000c000b */
[----:B01----:R-:W-:Y:S01]  /*13270*/  ENDCOLLECTIVE ;  /* 0x000000000000791b */ /* 0x003fe20003800000 */
.L_x_9695:
        /* <DEDUP_REMOVED lines=18> */
.L_x_9696:
[----:B------:R-:W-:-:S05]  /*133a0*/  VIADD R2, R25, 0x40 ;  /* 0x0000004019027836 */ /* 0x000fca0000000000 */
[----:B------:R-:W-:Y:S01]  /*133b0*/  ISETP.GE.AND P3, PT, R2, R5, PT ;  /* 0x000000050200720c */ /* 0x000fe20003f66270 */
[----:B------:R-:W-:Y:S02]  /*133c0*/  IMAD.MOV.U32 R13, RZ, RZ, R0 ;  /* 0x000000ffff0d7224 */ /* 0x000fe400078e0000 */
[----:B------:R-:W-:-:S10]  /*133d0*/  IMAD.MOV.U32 R2, RZ, RZ, R14 ;  /* 0x000000ffff027224 */ /* 0x000fd400078e000e */
[----:B------:R-:W-:Y:S05]  /*133e0*/  WARPSYNC.COLLECTIVE R15, `(.L_x_9697) ;  /* 0x000000000f087348 */ /* 0x000fea0003c00000 */
[----:B------:R0:W1:Y:S02]  /*133f0*/  SHFL.IDX P6, R14, R13, R12, R11 ;  /* 0x0000000c0d0e7389 */ /* 0x00006400000c000b */
[----:B01----:R-:W-:Y:S01]  /*13400*/  ENDCOLLECTIVE ;  /* 0x000000000000791b */ /* 0x003fe20003800000 */
.L_x_9697:
        /* <DEDUP_REMOVED lines=18> */
.L_x_9698:
[----:B------:R-:W-:Y:S02]  /*13530*/  IMAD.MOV.U32 R13, RZ, RZ, R0 ;  /* 0x000000ffff0d7224 */ /* 0x000fe400078e0000 */
[----:B------:R-:W-:-:S05]  /*13540*/  VIADD R0, R25, 0x60 ;  /* 0x0000006019007836 */ /* 0x000fca0000000000 */
[----:B------:R-:W-:Y:S01]  /*13550*/  ISETP.GE.AND P3, PT, R0, R5, PT ;  /* 0x000000050000720c */ /* 0x000fe20003f66270 */
[----:B------:R-:W-:-:S12]  /*13560*/  IMAD.MOV.U32 R4, RZ, RZ, R14 ;  /* 0x000000ffff047224 */ /* 0x000fd800078e000e */
[----:B------:R-:W-:Y:S05]  /*13570*/  WARPSYNC.COLLECTIVE R15, `(.L_x_9699) ;  /* 0x000000000f087348 */ /* 0x000fea0003c00000 */
[----:B------:R0:W1:Y:S02]  /*13580*/  SHFL.IDX P6, R14, R13, R12, R11 ;  /* 0x0000000c0d0e7389 */ /* 0x00006400000c000b */
[----:B01----:R-:W-:Y:S01]  /*13590*/  ENDCOLLECTIVE ;  /* 0x000000000000791b */ /* 0x003fe20003800000 */
.L_x_9699:
[----:B------:R-:W-:Y:S01]  /*135a0*/  ULDC.64 UR4, c[0x0][0x208] ;  /* 0x0000820000047ab9 */ /* 0x000fe20000000a00 */
[----:B------:R-:W-:Y:S02]  /*135b0*/  IMAD.MOV.U32 R13, RZ, RZ, R6 ;  /* 0x000000ffff0d7224 */ /* 0x000fe400078e0006 */
[----:B------:R-:W-:Y:S02]  /*135c0*/  IMAD.MOV.U32 R12, RZ, RZ, RZ ;  /* 0x000000ffff0c7224 */ /* 0x000fe400078e00ff */
[----:B------:R-:W-:-:S05]  /*135d0*/  IMAD.MOV.U32 R2, RZ, RZ, R14 ;  /* 0x000000ffff027224 */ /* 0x000fca00078e000e */
[----:B------:R-:W-:-:S05]  /*135e0*/  @!P3 LEA R2, P5, R20, R2, 0x1 ;  /* 0x000000021402b211 */ /* 0x000fca00078a08ff */
[----:B------:R-:W-:-:S05]  /*135f0*/  @!P3 IMAD.X R3, RZ, RZ, R4, P5 ;  /* 0x000000ffff03b224 */ /* 0x000fca00028e0604 */
        /* <DEDUP_REMOVED lines=9> */
.L_x_9700:
[----:B------:R-:W-:-:S05]  /*13690*/  VIADD R2, R25, 0x80 ;  /* 0x0000008019027836 */ /* 0x000fca0000000000 */
[----:B------:R-:W-:Y:S01]  /*136a0*/  ISETP.GE.AND P3, PT, R2, R5, PT ;  /* 0x000000050200720c */ /* 0x000fe20003f66270 */
[----:B------:R-:W-:Y:S02]  /*136b0*/  IMAD.MOV.U32 R13, RZ, RZ, R7 ;  /* 0x000000ffff0d7224 */ /* 0x000fe400078e0007 */
[----:B------:R-:W-:-:S10]  /*136c0*/  IMAD.MOV.U32 R0, RZ, RZ, R14 ;  /* 0x000000ffff007224 */ /* 0x000fd400078e000e */
[----:B------:R-:W-:Y:S05]  /*136d0*/  WARPSYNC.COLLECTIVE R15, `(.L_x_9701) ;  /* 0x000000000f087348 */ /* 0x000fea0003c00000 */
[----:B------:R0:W1:Y:S02]  /*136e0*/  SHFL.IDX P6, R14, R13, R12, R11 ;  /* 0x0000000c0d0e7389 */ /* 0x00006400000c000b */
[----:B01----:R-:W-:Y:S01]  /*136f0*/  ENDCOLLECTIVE ;  /* 0x000000000000791b */ /* 0x003fe20003800000 */
.L_x_9701:
[----:B------:R-:W-:Y:S01]  /*13700*/  ULDC.64 UR4, c[0x0][0x208] ;  /* 0x0000820000047ab9 */ /* 0x000fe20000000a00 */
[----:B------:R-:W-:Y:S02]  /*13710*/  IMAD.MOV.U32 R13, RZ, RZ, R6 ;  /* 0x000000ffff0d7224 */ /* 0x000fe400078e0006 */
[----:B------:R-:W-:Y:S02]  /*13720*/  IMAD.MOV.U32 R12, RZ, RZ, 0x1 ;  /* 0x00000001ff0c7424 */ /* 0x000fe400078e00ff */
[----:B------:R-:W-:-:S05]  /*13730*/  IMAD.MOV.U32 R4, RZ, RZ, R14 ;  /* 0x000000ffff047224 */ /* 0x000fca00078e000e */
[----:B------:R-:W-:-:S05]  /*13740*/  @!P3 LEA R4, P5, R20, R4, 0x1 ;  /* 0x000000041404b211 */ /* 0x000fca00078a08ff */
[----:B------:R-:W-:Y:S02]  /*13750*/  @!P3 IMAD.X R0, RZ, RZ, R0, P5 ;  /* 0x000000ffff00b224 */ /* 0x000fe400028e0600 */
        /* <DEDUP_REMOVED lines=11> */
.L_x_9702:
[----:B------:R-:W-:Y:S02]  /*13810*/  IMAD.MOV.U32 R13, RZ, RZ, R7 ;  /* 0x000000ffff0d7224 */ /* 0x000fe400078e0007 */
[----:B------:R-:W-:-:S07]  /*13820*/  IMAD.MOV.U32 R6, RZ, RZ, R14 ;  /* 0x000000ffff067224 */ /* 0x000fce00078e000e */
[----:B------:R-:W-:Y:S05]  /*13830*/  WARPSYNC.COLLECTIVE R15, `(.L_x_9703) ;  /* 0x000000000f087348 */ /* 0x000fea0003c00000 */
[----:B------:R0:W1:Y:S02]  /*13840*/  SHFL.IDX P6, R14, R13, R12, R11 ;  /* 0x0000000c0d0e7389 */ /* 0x00006400000c000b */
[----:B01----:R-:W-:Y:S01]  /*13850*/  ENDCOLLECTIVE ;  /* 0x000000000000791b */ /* 0x003fe20003800000 */
.L_x_9703:
[----:B------:R-:W-:Y:S01]  /*13860*/  IMAD.MOV.U32 R2, RZ, RZ, R14 ;  /* 0x000000ffff027224 */ /* 0x000fe200078e000e */
[----:B------:R-:W-:Y:S06]  /*13870*/  BRA `(.L_x_9704) ;  /* 0xffffffb800247947 */ /* 0x000fec000383ffff */
.L_x_9592:
[----:B-1----:R1:W2:Y:S02]  /*13880*/  SYNCS.PHASECHK.TRANS64.TRYWAIT P0, [R17+URZ+0x31c20], R0 ;  /* 0x031c2000110075a7 */ /* 0x0022a4000800017f */
[----:B--2---:R-:W-:Y:S05]  /*13890*/  @!P0 NANOSLEEP.SYNCS 0x989680 ;  /* 0x009896800000895d */ /* 0x004fea0003900000 */
[----:B------:R-:W2:Y:S02]  /*138a0*/  @!P0 SYNCS.PHASECHK.TRANS64 P0, [R17+URZ+0x31c20], R0 ;  /* 0x031c2000110085a7 */ /* 0x000ea4000800007f */
[----:B--2---:R-:W-:Y:S05]  /*138b0*/  @!P0 BRA `(.L_x_9592) ;  /* 0xfffffffc00f08947 */ /* 0x004fea000383ffff */
[----:B------:R-:W-:Y:S05]  /*138c0*/  BRA `(.L_x_9705) ;  /* 0xffffffb800907947 */ /* 0x000fea000383ffff */
.L_x_9601:
[----:B-1----:R1:W2:Y:S02]  /*138d0*/  SYNCS.PHASECHK.TRANS64.TRYWAIT P0, [R3+URZ+0x31c40], R2 ;  /* 0x031c4002030075a7 */ /* 0x0022a4000800017f */
[----:B--2---:R-:W-:Y:S05]  /*138e0*/  @!P0 NANOSLEEP.SYNCS 0x989680 ;  /* 0x009896800000895d */ /* 0x004fea0003900000 */
[----:B------:R-:W2:Y:S02]  /*138f0*/  @!P0 SYNCS.PHASECHK.TRANS64 P0, [R3+URZ+0x31c40], R2 ;  /* 0x031c4002030085a7 */ /* 0x000ea4000800007f */
[----:B--2---:R-:W-:Y:S05]  /*13900*/  @!P0 BRA `(.L_x_9601) ;  /* 0xfffffffc00f08947 */ /* 0x004fea000383ffff */
[----:B------:R-:W-:Y:S05]  /*13910*/  BRA `(.L_x_9706) ;  /* 0xffffffbc00647947 */ /* 0x000fea000383ffff */
.L_x_9608:
[----:B0-----:R0:W1:Y:S02]  /*13920*/  SYNCS.PHASECHK.TRANS64.TRYWAIT P0, [R3+URZ+0x60], R2 ;  /* 0x00006002030075a7 */ /* 0x001064000800017f */
[----:B-1----:R-:W-:Y:S05]  /*13930*/  @!P0 NANOSLEEP.SYNCS 0x989680 ;  /* 0x009896800000895d */ /* 0x002fea0003900000 */
[----:B------:R-:W1:Y:S02]  /*13940*/  @!P0 SYNCS.PHASECHK.TRANS64 P0, [R3+URZ+0x60], R2 ;  /* 0x00006002030085a7 */ /* 0x000e64000800007f */
[----:B-1----:R-:W-:Y:S05]  /*13950*/  @!P0 BRA `(.L_x_9608) ;  /* 0xfffffffc00f08947 */ /* 0x002fea000383ffff */
[----:B------:R-:W-:Y:S05]  /*13960*/  BRA `(.L_x_9707) ;  /* 0xffffffc000707947 */ /* 0x000fea000383ffff */
.L_x_9618:
[----:B-1----:R1:W2:Y:S02]  /*13970*/  SYNCS.PHASECHK.TRANS64.TRYWAIT P0, [R3+URZ+0x31c40], R2 ;  /* 0x031c4002030075a7 */ /* 0x0022a4000800017f */
[----:B--2---:R-:W-:Y:S05]  /*13980*/  @!P0 NANOSLEEP.SYNCS 0x989680 ;  /* 0x009896800000895d */ /* 0x004fea0003900000 */
[----:B------:R-:W2:Y:S02]  /*13990*/  @!P0 SYNCS.PHASECHK.TRANS64 P0, [R3+URZ+0x31c40], R2 ;  /* 0x031c4002030085a7 */ /* 0x000ea4000800007f */
[----:B--2---:R-:W-:Y:S05]  /*139a0*/  @!P0 BRA `(.L_x_9618) ;  /* 0xfffffffc00f08947 */ /* 0x004fea000383ffff */
[----:B------:R-:W-:Y:S05]  /*139b0*/  BRA `(.L_x_9708) ;  /* 0xffffffc8002c7947 */ /* 0x000fea000383ffff */
.L_x_9625:
[----:B0-----:R0:W1:Y:S02]  /*139c0*/  SYNCS.PHASECHK.TRANS64.TRYWAIT P0, [R12+URZ+0x60], R28 ;  /* 0x0000601c0c0075a7 */ /* 0x001064000800017f */
[----:B-1----:R-:W-:Y:S05]  /*139d0*/  @!P0 NANOSLEEP.SYNCS 0x989680 ;  /* 0x009896800000895d */ /* 0x002fea0003900000 */
[----:B------:R-:W1:Y:S02]  /*139e0*/  @!P0 SYNCS.PHASECHK.TRANS64 P0, [R12+URZ+0x60], R28 ;  /* 0x0000601c0c0085a7 */ /* 0x000e64000800007f */
[----:B-1----:R-:W-:Y:S05]  /*139f0*/  @!P0 BRA `(.L_x_9625) ;  /* 0xfffffffc00f08947 */ /* 0x002fea000383ffff */
[----:B------:R-:W-:Y:S05]  /*13a00*/  BRA `(.L_x_9709) ;  /* 0xffffffcc00387947 */ /* 0x000fea000383ffff */
.L_x_9635:
[----:B-1----:R1:W2:Y:S02]  /*13a10*/  SYNCS.PHASECHK.TRANS64.TRYWAIT P0, [R2+URZ+0x31c40], R3 ;  /* 0x031c4003020075a7 */ /* 0x0022a4000800017f */
[----:B--2---:R-:W-:Y:S05]  /*13a20*/  @!P0 NANOSLEEP.SYNCS 0x989680 ;  /* 0x009896800000895d */ /* 0x004fea0003900000 */
[----:B------:R-:W2:Y:S02]  /*13a30*/  @!P0 SYNCS.PHASECHK.TRANS64 P0, [R2+URZ+0x31c40], R3 ;  /* 0x031c4003020085a7 */ /* 0x000ea4000800007f */
[----:B--2---:R-:W-:Y:S05]  /*13a40*/  @!P0 BRA `(.L_x_9635) ;  /* 0xfffffffc00f08947 */ /* 0x004fea000383ffff */
[----:B------:R-:W-:Y:S05]  /*13a50*/  BRA `(.L_x_9710) ;  /* 0xffffffd000c47947 */ /* 0x000fea000383ffff */
.L_x_9642:
[----:B0-----:R0:W1:Y:S02]  /*13a60*/  SYNCS.PHASECHK.TRANS64.TRYWAIT P0, [R7+URZ+0x60], R2 ;  /* 0x00006002070075a7 */ /* 0x001064000800017f */
[----:B-1----:R-:W-:Y:S05]  /*13a70*/  @!P0 NANOSLEEP.SYNCS 0x989680 ;  /* 0x009896800000895d */ /* 0x002fea0003900000 */
[----:B------:R-:W1:Y:S02]  /*13a80*/  @!P0 SYNCS.PHASECHK.TRANS64 P0, [R7+URZ+0x60], R2 ;  /* 0x00006002070085a7 */ /* 0x000e64000800007f */
[----:B-1----:R-:W-:Y:S05]  /*13a90*/  @!P0 BRA `(.L_x_9642) ;  /* 0xfffffffc00f08947 */ /* 0x002fea000383ffff */
[----:B------:R-:W-:Y:S05]  /*13aa0*/  BRA `(.L_x_9711) ;  /* 0xffffffd400d47947 */ /* 0x000fea000383ffff */
.L_x_9654:
[----:B-1----:R1:W2:Y:S02]  /*13ab0*/  SYNCS.PHASECHK.TRANS64.TRYWAIT P0, [R3+URZ+0x31c60], R0 ;  /* 0x031c6000030075a7 */ /* 0x0022a4000800017f */
[----:B--2---:R-:W-:Y:S05]  /*13ac0*/  @!P0 NANOSLEEP.SYNCS 0x989680 ;  /* 0x009896800000895d */ /* 0x004fea0003900000 */
[----:B------:R-:W2:Y:S02]  /*13ad0*/  @!P0 SYNCS.PHASECHK.TRANS64 P0, [R3+URZ+0x31c60], R0 ;  /* 0x031c6000030085a7 */ /* 0x000ea4000800007f */
[----:B--2---:R-:W-:Y:S05]  /*13ae0*/  @!P0 BRA `(.L_x_9654) ;  /* 0xfffffffc00f08947 */ /* 0x004fea000383ffff */
[----:B------:R-:W-:Y:S05]  /*13af0*/  BRA `(.L_x_9712) ;  /* 0xffffffdc004c7947 */ /* 0x000fea000383ffff */
.L_x_9662:
[----:B------:R-:W-:Y:S01]  /*13b00*/  BSSY B0, `(.L_x_9713) ;  /* 0x0000008000007945 */ /* 0x000fe20003800000 */
[----:B------:R-:W-:Y:S02]  /*13b10*/  IMAD.MOV.U32 R13, RZ, RZ, R24 ;  /* 0x000000ffff0d7224 */ /* 0x000fe400078e0018 */
[----:B------:R-:W-:Y:S02]  /*13b20*/  IMAD.MOV.U32 R12, RZ, RZ, RZ ;  /* 0x000000ffff0c7224 */ /* 0x000fe400078e00ff */
[----:B------:R-:W-:Y:S02]  /*13b30*/  IMAD.MOV.U32 R11, RZ, RZ, 0x1f ;  /* 0x0000001fff0b7424 */ /* 0x000fe400078e00ff */
[----:B------:R-:W-:-:S07]  /*13b40*/  IMAD.MOV.U32 R15, RZ, RZ, -0x1 ;  /* 0xffffffffff0f7424 */ /* 0x000fce00078e00ff */
[----:B0-2---:R-:W-:Y:S05]  /*13b50*/  WARPSYNC.COLLECTIVE R15, `(.L_x_9714) ;  /* 0x000000000f087348 */ /* 0x005fea0003c00000 */
[----:B------:R1:W3:Y:S02]  /*13b60*/  SHFL.IDX P6, R14, R13, R12, R11 ;  /* 0x0000000c0d0e7389 */ /* 0x0002e400000c000b */
[----:B0123--:R-:W-:Y:S01]  /*13b70*/  ENDCOLLECTIVE ;  /* 0x000000000000791b */ /* 0x00ffe20003800000 */
.L_x_9714:
[----:B------:R-:W-:Y:S05]  /*13b80*/  BSYNC B0 ;  /* 0x0000000000007941 */ /* 0x000fea0003800000 */
.L_x_9713:
[----:B------:R-:W-:Y:S02]  /*13b90*/  IMAD.MOV.U32 R13, RZ, RZ, R24 ;  /* 0x000000ffff0d7224 */ /* 0x000fe400078e0018 */
[----:B------:R-:W-:Y:S02]  /*13ba0*/  IMAD.MOV.U32 R12, RZ, RZ, 0x1 ;  /* 0x00000001ff0c7424 */ /* 0x000fe400078e00ff */
[----:B------:R-:W-:Y:S02]  /*13bb0*/  IMAD.MOV.U32 R11, RZ, RZ, 0x1f ;  /* 0x0000001fff0b7424 */ /* 0x000fe400078e00ff */
[----:B------:R-:W-:Y:S02]  /*13bc0*/  IMAD.MOV.U32 R15, RZ, RZ, -0x1 ;  /* 0xffffffffff0f7424 */ /* 0x000fe400078e00ff */
[----:B------:R-:W-:Y:S02]  /*13bd0*/  IMAD.IADD R7, R27, 0x1, R9 ;  /* 0x000000011b077824 */ /* 0x000fe400078e0209 */
[----:B------:R-:W-:-:S07]  /*13be0*/  IMAD.MOV.U32 R0, RZ, RZ, R14 ;  /* 0x000000ffff007224 */ /* 0x000fce00078e000e */
[----:B------:R-:W-:Y:S05]  /*13bf0*/  WARPSYNC.COLLECTIVE R15, `(.L_x_9715) ;  /* 0x000000000f087348 */ /* 0x000fea0003c00000 */
[----:B------:R0:W1:Y:S02]  /*13c00*/  SHFL.IDX P6, R14, R13, R12, R11 ;  /* 0x0000000c0d0e7389 */ /* 0x00006400000c000b */
[----:B01----:R-:W-:Y:S01]  /*13c10*/  ENDCOLLECTIVE ;  /* 0x000000000000791b */ /* 0x003fe20003800000 */
.L_x_9715:
[----:B------:R-:W-:Y:S01]  /*13c20*/  ULDC UR4, c[0x0][0xc3c] ;  /* 0x00030f0000047ab9 */ /* 0x000fe20000000800 */
[----:B------:R-:W-:Y:S01]  /*13c30*/  ULDC.64 UR6, c[0x0][0x208] ;  /* 0x0000820000067ab9 */ /* 0x000fe20000000a00 */
[----:B------:R-:W-:-:S13]  /*13c40*/  ISETP.GE.OR P1, PT, R7, UR4, !P0 ;  /* 0x0000000407007c0c */ /* 0x000fda000c726670 */
[----:B------:R-:W0:Y:S08]  /*13c50*/  @!P1 LDC.64 R2, c[0x0][0xc80] ;  /* 0x00032000ff029b82 */ /* 0x000e300000000a00 */
[----:B------:R-:W1:Y:S01]  /*13c60*/  @!P1 LDC.64 R4, c[0x0][0xc78] ;  /* 0x00031e00ff049b82 */ /* 0x000e620000000a00 */
[----:B------:R-:W-:Y:S02]  /*13c70*/  IMAD.MOV.U32 R11, RZ, RZ, RZ ;  /* 0x000000ffff0b7224 */ /* 0x000fe400078e00ff */
[----:B------:R-:W-:-:S02]  /*13c80*/  IMAD.MOV.U32 R6, RZ, RZ, R14 ;  /* 0x000000ffff067224 */ /* 0x000fc400078e000e */
        /* <DEDUP_REMOVED lines=8> */
[----:B------:R-:W-:Y:S01]  /*13d10*/  IMAD.MOV.U32 R24, RZ, RZ, RZ ;  /* 0x000000ffff187224 */ /* 0x000fe200078e00ff */
[C---:B------:R-:W-:Y:S02]  /*13d20*/  ISETP.GE.U32.AND P4, PT, R9.reuse, 0x8, PT ;  /* 0x000000080900780c */ /* 0x040fe40003f86070 */
[C---:B------:R-:W-:Y:S01]  /*13d30*/  ISETP.GE.U32.AND P5, PT, R9.reuse, 0x10, PT ;  /* 0x000000100900780c */ /* 0x040fe20003fa6070 */
[----:B--2---:R-:W-:Y:S02]  /*13d40*/  @!P1 IMAD.MOV.U32 R7, RZ, RZ, R8 ;  /* 0x000000ffff079224 */ /* 0x004fe400078e0008 */
[----:B---3--:R-:W-:Y:S01]  /*13d50*/  @!P1 IMAD.MOV.U32 R4, RZ, RZ, R5 ;  /* 0x000000ffff049224 */ /* 0x008fe200078e0005 */
[----:B------:R-:W-:-:S03]  /*13d60*/  ISETP.NE.AND P1, PT, R9, RZ, PT ;  /* 0x000000ff0900720c */ /* 0x000fc60003f25270 */
[----:B------:R-:W-:-:S10]  /*13d70*/  IMAD R13, R4, R7, RZ ;  /* 0x00000007040d7224 */ /* 0x000fd400078e02ff */
[----:B------:R-:W-:Y:S05]  /*13d80*/  WARPSYNC.COLLECTIVE R15, `(.L_x_9716) ;  /* 0x000000000f087348 */ /* 0x000fea0003c00000 */
[----:B------:R0:W1:Y:S02]  /*13d90*/  SHFL.UP P6, R14, R13, R12, R11 ;  /* 0x0400000c0d0e7389 */ /* 0x00006400000c000b */
[----:B01----:R-:W-:Y:S01]  /*13da0*/  ENDCOLLECTIVE ;  /* 0x000000000000791b */ /* 0x003fe20003800000 */
.L_x_9716:
[----:B------:R-:W-:Y:S01]  /*13db0*/  IMAD.MOV.U32 R12, RZ, RZ, 0x2 ;  /* 0x00000002ff0c7424 */ /* 0x000fe200078e00ff */
[----:B------:R-:W-:-:S05]  /*13dc0*/  SEL R14, R14, RZ, P1 ;  /* 0x000000ff0e0e7207 */ /* 0x000fca0000800000 */
[----:B------:R-:W-:-:S04]  /*13dd0*/  IMAD.IADD R5, R13, 0x1, R14 ;  /* 0x000000010d057824 */ /* 0x000fc800078e020e */
[----:B------:R-:W-:-:S07]  /*13de0*/  IMAD.MOV.U32 R13, RZ, RZ, R5 ;  /* 0x000000ffff0d7224 */ /* 0x000fce00078e0005 */
[----:B------:R-:W-:Y:S05]  /*13df0*/  WARPSYNC.COLLECTIVE R15, `(.L_x_9717) ;  /* 0x000000000f087348 */ /* 0x000fea0003c00000 */
[----:B------:R0:W1:Y:S02]  /*13e00*/  SHFL.UP P6, R14, R13, R12, R11 ;  /* 0x0400000c0d0e7389 */ /* 0x00006400000c000b */
[----:B01----:R-:W-:Y:S01]  /*13e10*/  ENDCOLLECTIVE ;  /* 0x000000000000791b */ /* 0x003fe20003800000 */
.L_x_9717:
[----:B------:R-:W-:Y:S01]  /*13e20*/  IMAD.MOV.U32 R12, RZ, RZ, 0x4 ;  /* 0x00000004ff0c7424 */ /* 0x000fe200078e00ff */
[----:B------:R-:W-:-:S05]  /*13e30*/  SEL R2, R14, RZ, P2 ;  /* 0x000000ff0e027207 */ /* 0x000fca0001000000 */
[----:B------:R-:W-:-:S04]  /*13e40*/  IMAD.IADD R2, R5, 0x1, R2 ;  /* 0x0000000105027824 */ /* 0x000fc800078e0202 */
[----:B------:R-:W-:-:S07]  /*13e50*/  IMAD.MOV.U32 R13, RZ, RZ, R2 ;  /* 0x000000ffff0d7224 */ /* 0x000fce00078e0002 */
[----:B------:R-:W-:Y:S05]  /*13e60*/  WARPSYNC.COLLECTIVE R15, `(.L_x_9718) ;  /* 0x000000000f087348 */ /* 0x000fea0003c00000 */
[----:B------:R0:W1:Y:S02]  /*13e70*/  SHFL.UP P6, R14, R13, R12, R11 ;  /* 0x0400000c0d0e7389 */ /* 0x00006400000c000b */
[----:B01----:R-:W-:Y:S01]  /*13e80*/  ENDCOLLECTIVE ;  /* 0x000000000000791b */ /* 0x003fe20003800000 */
.L_x_9718:
[----:B------:R-:W-:Y:S01]  /*13e90*/  IMAD.MOV.U32 R12, RZ, RZ, 0x8 ;  /* 0x00000008ff0c7424 */ /* 0x000fe200078e00ff */
[----:B------:R-:W-:-:S05]  /*13ea0*/  SEL R3, R14, RZ, P3 ;  /* 0x000000ff0e037207 */ /* 0x000fca0001800000 */
[----:B------:R-:W-:-:S04]  /*13eb0*/  IMAD.IADD R8, R2, 0x1, R3 ;  /* 0x0000000102087824 */ /* 0x000fc800078e0203 */
[----:B------:R-:W-:-:S07]  /*13ec0*/  IMAD.MOV.U32 R13, RZ, RZ, R8 ;  /* 0x000000ffff0d7224 */ /* 0x000fce00078e0008 */
[----:B------:R-:W-:Y:S05]  /*13ed0*/  WARPSYNC.COLLECTIVE R15, `(.L_x_9719) ;  /* 0x000000000f087348 */ /* 0x000fea0003c00000 */
[----:B------:R0:W1:Y:S02]  /*13ee0*/  SHFL.UP P6, R14, R13, R12, R11 ;  /* 0x0400000c0d0e7389 */ /* 0x00006400000c000b */
[----:B01----:R-:W-:Y:S01]  /*13ef0*/  ENDCOLLECTIVE ;  /* 0x000000000000791b */ /* 0x003fe20003800000 */
.L_x_9719:
[----:B------:R-:W-:Y:S01]  /*13f00*/  IMAD.MOV.U32 R12, RZ, RZ, 0x10 ;  /* 0x00000010ff0c7424 */ /* 0x000fe200078e00ff */
[----:B------:R-:W-:-:S05]  /*13f10*/  SEL R5, R14, RZ, P4 ;  /* 0x000000ff0e057207 */ /* 0x000fca0002000000 */
[----:B------:R-:W-:-:S04]  /*13f20*/  IMAD.IADD R5, R8, 0x1, R5 ;  /* 0x0000000108057824 */ /* 0x000fc800078e0205 */
[----:B------:R-:W-:-:S07]  /*13f30*/  IMAD.MOV.U32 R13, RZ, RZ, R5 ;  /* 0x000000ffff0d7224 */ /* 0x000fce00078e0005 */
[----:B------:R-:W-:Y:S05]  /*13f40*/  WARPSYNC.COLLECTIVE R15, `(.L_x_9720) ;  /* 0x000000000f087348 */ /* 0x000fea0003c00000 */
[----:B------:R0:W1:Y:S02]  /*13f50*/  SHFL.UP P6, R14, R13, R12, R11 ;  /* 0x0400000c0d0e7389 */ /* 0x00006400000c000b */
[----:B01----:R-:W-:Y:S01]  /*13f60*/  ENDCOLLECTIVE ;  /* 0x000000000000791b */ /* 0x003fe20003800000 */
.L_x_9720:
        /* <DEDUP_REMOVED lines=8> */
.L_x_9721:
[----:B------:R-:W-:Y:S05]  /*13ff0*/  BRA `(.L_x_9722) ;  /* 0xffffffdc00f87947 */ /* 0x000fea000383ffff */
.L_x_9665:
[----:B------:R-:W-:Y:S01]  /*14000*/  BSSY B0, `(.L_x_9723) ;  /* 0x0000007000007945 */ /* 0x000fe20003800000 */
[----:B------:R-:W-:Y:S02]  /*14010*/  IMAD.MOV.U32 R12, RZ, RZ, 0x1 ;  /* 0x00000001ff0c7424 */ /* 0x000fe400078e00ff */
[----:B------:R-:W-:Y:S02]  /*14020*/  IMAD.MOV.U32 R11, RZ, RZ, RZ ;  /* 0x000000ffff0b7224 */ /* 0x000fe400078e00ff */
[----:B------:R-:W-:-:S07]  /*14030*/  IMAD.MOV.U32 R15, RZ, RZ, -0x1 ;  /* 0xffffffffff0f7424 */ /* 0x000fce00078e00ff */
[----:B------:R-:W-:Y:S05]  /*14040*/  WARPSYNC.COLLECTIVE R15, `(.L_x_9724) ;  /* 0x000000000f087348 */ /* 0x000fea0003c00000 */
[----:B------:R0:W1:Y:S02]  /*14050*/  SHFL.UP P6, R14, R13, R12, R11 ;  /* 0x0400000c0d0e7389 */ /* 0x00006400000c000b */
[----:B01----:R-:W-:Y:S01]  /*14060*/  ENDCOLLECTIVE ;  /* 0x000000000000791b */ /* 0x003fe20003800000 */
.L_x_9724:
[----:B------:R-:W-:Y:S05]  /*14070*/  BSYNC B0 ;  /* 0x0000000000007941 */ /* 0x000fea0003800000 */
.L_x_9723:
[----:B------:R-:W-:Y:S01]  /*14080*/  SEL R14, R14, RZ, P1 ;  /* 0x000000ff0e0e7207 */ /* 0x000fe20000800000 */
[----:B------:R-:W-:Y:S02]  /*14090*/  IMAD.MOV.U32 R12, RZ, RZ, 0x2 ;  /* 0x00000002ff0c7424 */ /* 0x000fe400078e00ff */
[----:B------:R-:W-:Y:S02]  /*140a0*/  IMAD.MOV.U32 R11, RZ, RZ, RZ ;  /* 0x000000ffff0b7224 */ /* 0x000fe400078e00ff */
[----:B------:R-:W-:Y:S02]  /*140b0*/  IMAD.IADD R13, R13, 0x1, R14 ;  /* 0x000000010d0d7824 */ /* 0x000fe400078e020e */
[----:B------:R-:W-:-:S07]  /*140c0*/  IMAD.MOV.U32 R15, RZ, RZ, -0x1 ;  /* 0xffffffffff0f7424 */ /* 0x000fce00078e00ff */
[----:B------:R-:W-:Y:S05]  /*140d0*/  WARPSYNC.COLLECTIVE R15, `(.L_x_9725) ;  /* 0x000000000f087348 */ /* 0x000fea0003c00000 */
[----:B------:R0:W1:Y:S02]  /*140e0*/  SHFL.UP P6, R14, R13, R12, R11 ;  /* 0x0400000c0d0e7389 */ /* 0x00006400000c000b */
[----:B01----:R-:W-:Y:S01]  /*140f0*/  ENDCOLLECTIVE ;  /* 0x000000000000791b */ /* 0x003fe20003800000 */
.L_x_9725:
[----:B------:R-:W-:Y:S01]  /*14100*/  IMAD.MOV.U32 R12, RZ, RZ, 0x4 ;  /* 0x00000004ff0c7424 */ /* 0x000fe200078e00ff */
[----:B------:R-:W-:-:S05]  /*14110*/  SEL R2, R14, RZ, P2 ;  /* 0x000000ff0e027207 */ /* 0x000fca0001000000 */
[----:B------:R-:W-:-:S04]  /*14120*/  IMAD.IADD R2, R13, 0x1, R2 ;  /* 0x000000010d027824 */ /* 0x000fc800078e0202 */
[----:B------:R-:W-:-:S07]  /*14130*/  IMAD.MOV.U32 R13, RZ, RZ, R2 ;  /* 0x000000ffff0d7224 */ /* 0x000fce00078e0002 */
[----:B------:R-:W-:Y:S05]  /*14140*/  WARPSYNC.COLLECTIVE R15, `(.L_x_9726) ;  /* 0x000000000f087348 */ /* 0x000fea0003c00000 */
[----:B------:R0:W1:Y:S02]  /*14150*/  SHFL.UP P6, R14, R13, R12, R11 ;  /* 0x0400000c0d0e7389 */ /* 0x00006400000c000b */
[----:B01----:R-:W-:Y:S01]  /*14160*/  ENDCOLLECTIVE ;  /* 0x000000000000791b */ /* 0x003fe20003800000 */
.L_x_9726:
[----:B------:R-:W-:Y:S01]  /*14170*/  IMAD.MOV.U32 R12, RZ, RZ, 0x8 ;  /* 0x00000008ff0c7424 */ /* 0x000fe200078e00ff */
[----:B------:R-:W-:-:S05]  /*14180*/  SEL R3, R14, RZ, P3 ;  /* 0x000000ff0e037207 */ /* 0x000fca0001800000 */
[----:B------:R-:W-:-:S04]  /*14190*/  IMAD.IADD R3, R2, 0x1, R3 ;  /* 0x0000000102037824 */ /* 0x000fc800078e0203 */
[----:B------:R-:W-:-:S07]  /*141a0*/  IMAD.MOV.U32 R13, RZ, RZ, R3 ;  /* 0x000000ffff0d7224 */ /* 0x000fce00078e0003 */
[----:B------:R-:W-:Y:S05]  /*141b0*/  WARPSYNC.COLLECTIVE R15, `(.L_x_9727) ;  /* 0x000000000f087348 */ /* 0x000fea0003c00000 */
[----:B------:R0:W1:Y:S02]  /*141c0*/  SHFL.UP P6, R14, R13, R12, R11 ;  /* 0x0400000c0d0e7389 */ /* 0x00006400000c000b */
[----:B01----:R-:W-:Y:S01]  /*141d0*/  ENDCOLLECTIVE ;  /* 0x000000000000791b */ /* 0x003fe20003800000 */
.L_x_9727:
[----:B------:R-:W-:Y:S01]  /*141e0*/  IMAD.MOV.U32 R12, RZ, RZ, 0x10 ;  /* 0x00000010ff0c7424 */ /* 0x000fe200078e00ff */
[----:B------:R-:W-:-:S05]  /*141f0*/  SEL R14, R14, RZ, P4 ;  /* 0x000000ff0e0e7207 */ /* 0x000fca0002000000 */
[----:B------:R-:W-:-:S04]  /*14200*/  IMAD.IADD R5, R3, 0x1, R14 ;  /* 0x0000000103057824 */ /* 0x000fc800078e020e */
[----:B------:R-:W-:-:S07]  /*14210*/  IMAD.MOV.U32 R13, RZ, RZ, R5 ;  /* 0x000000ffff0d7224 */ /* 0x000fce00078e0005 */
[----:B------:R-:W-:Y:S05]  /*14220*/  WARPSYNC.COLLECTIVE R15, `(.L_x_9728) ;  /* 0x000000000f087348 */ /* 0x000fea0003c00000 */
[----:B------:R0:W1:Y:S02]  /*14230*/  SHFL.UP P6, R14, R13, R12, R11 ;  /* 0x0400000c0d0e7389 */ /* 0x00006400000c000b */
[----:B01----:R-:W-:Y:S01]  /*14240*/  ENDCOLLECTIVE ;  /* 0x000000000000791b */ /* 0x003fe20003800000 */
.L_x_9728:
        /* <DEDUP_REMOVED lines=8> */
.L_x_9729:
[----:B------:R-:W-:Y:S05]  /*142d0*/  BRA `(.L_x_9730) ;  /* 0xffffffdc00e87947 */ /* 0x000fea000383ffff */
.L_x_9667:
[----:B------:R-:W-:Y:S01]  /*142e0*/  BSSY B0, `(.L_x_9731) ;  /* 0x0000006000007945 */ /* 0x000fe20003800000 */
[----:B------:R-:W-:Y:S01]  /*142f0*/  PLOP3.LUT P6, PT, P6, PT, PT, 0x8, 0x0 ;  /* 0x000000000000781c */ /* 0x000fe200037ce170 */
[----:B------:R-:W-:-:S12]  /*14300*/  IMAD.MOV.U32 R15, RZ, RZ, -0x1 ;  /* 0xffffffffff0f7424 */ /* 0x000fd800078e00ff */
[----:B0-----:R-:W-:Y:S05]  /*14310*/  WARPSYNC.COLLECTIVE R15, `(.L_x_9732) ;  /* 0x000000000f087348 */ /* 0x001fea0003c00000 */
[----:B------:R-:W-:Y:S01]  /*14320*/  VOTE.ANY R14, PT, P6 ;  /* 0x00000000000e7806 */ /* 0x000fe200030e0100 */
[----:B0-----:R-:W-:Y:S06]  /*14330*/  ENDCOLLECTIVE ;  /* 0x000000000000791b */ /* 0x001fec0003800000 */
.L_x_9732:
[----:B------:R-:W-:Y:S05]  /*14340*/  BSYNC B0 ;  /* 0x0000000000007941 */ /* 0x000fea0003800000 */
.L_x_9731:
        /* <DEDUP_REMOVED lines=9> */
.L_x_9733:
[----:B------:R-:W-:Y:S02]  /*143e0*/  IMAD.MOV.U32 R13, RZ, RZ, R4 ;  /* 0x000000ffff0d7224 */ /* 0x000fe400078e0004 */
[----:B------:R-:W-:-:S07]  /*143f0*/  IMAD.MOV.U32 R7, RZ, RZ, R14 ;  /* 0x000000ffff077224 */ /* 0x000fce00078e000e */
[----:B------:R-:W-:Y:S05]  /*14400*/  WARPSYNC.COLLECTIVE R15, `(.L_x_9734) ;  /* 0x000000000f087348 */ /* 0x000fea0003c00000 */
[----:B------:R0:W1:Y:S02]  /*14410*/  SHFL.IDX P6, R14, R13, R12, R11 ;  /* 0x0000000c0d0e7389 */ /* 0x00006400000c000b */
[----:B01----:R-:W-:Y:S01]  /*14420*/  ENDCOLLECTIVE ;  /* 0x000000000000791b */ /* 0x003fe20003800000 */
.L_x_9734:
[----:B------:R-:W-:Y:S01]  /*14430*/  IMAD.MOV.U32 R4, RZ, RZ, R14 ;  /* 0x000000ffff047224 */ /* 0x000fe200078e000e */
[----:B------:R-:W-:Y:S06]  /*14440*/  BRA `(.L_x_9735) ;  /* 0xffffffdc00c87947 */ /* 0x000fec000383ffff */
.L_x_9669:
[----:B------:R-:W-:Y:S01]  /*14450*/  BSSY B0, `(.L_x_9736) ;  /* 0x0000007000007945 */ /* 0x000fe20003800000 */
[----:B------:R-:W-:Y:S02]  /*14460*/  IMAD.MOV.U32 R13, RZ, RZ, R3 ;  /* 0x000000ffff0d7224 */ /* 0x000fe400078e0003 */
[----:B------:R-:W-:Y:S02]  /*14470*/  IMAD.MOV.U32 R11, RZ, RZ, 0x1f ;  /* 0x0000001fff0b7424 */ /* 0x000fe400078e00ff */
[----:B------:R-:W-:-:S07]  /*14480*/  IMAD.MOV.U32 R15, RZ, RZ, -0x1 ;  /* 0xffffffffff0f7424 */ /* 0x000fce00078e00ff */
[----:B0123--:R-:W-:Y:S05]  /*14490*/  WARPSYNC.COLLECTIVE R15, `(.L_x_9737) ;  /* 0x000000000f087348 */ /* 0x00ffea0003c00000 */
[----:B------:R4:W0:Y:S02]  /*144a0*/  SHFL.IDX P6, R14, R13, R12, R11 ;  /* 0x0000000c0d0e7389 */ /* 0x00082400000c000b */
[----:B01234-:R-:W-:Y:S01]  /*144b0*/  ENDCOLLECTIVE ;  /* 0x000000000000791b */ /* 0x01ffe20003800000 */
.L_x_9737:
[----:B------:R-:W-:Y:S05]  /*144c0*/  BSYNC B0 ;  /* 0x0000000000007941 */ /* 0x000fea0003800000 */
.L_x_9736:
[----:B------:R-:W-:Y:S01]  /*144d0*/  IMAD.MOV.U32 R24, RZ, RZ, R14 ;  /* 0x000000ffff187224 */ /* 0x000fe200078e000e */
[----:B------:R-:W-:Y:S06]  /*144e0*/  BRA `(.L_x_9668) ;  /* 0xffffffdc00b87947 */ /* 0x000fec000383ffff */
.L_x_9673:
[----:B-1----:R1:W4:Y:S02]  /*144f0*/  SYNCS.PHASECHK.TRANS64.TRYWAIT P0, [R9+URZ+0x31c20], R0 ;  /* 0x031c2000090075a7 */ /* 0x002324000800017f */
[----:B----4-:R-:W-:Y:S05]  /*14500*/  @!P0 NANOSLEEP.SYNCS 0x989680 ;  /* 0x009896800000895d */ /* 0x010fea0003900000 */
[----:B------:R-:W4:Y:S02]  /*14510*/  @!P0 SYNCS.PHASECHK.TRANS64 P0, [R9+URZ+0x31c20], R0 ;  /* 0x031c2000090085a7 */ /* 0x000f24000800007f */
[----:B----4-:R-:W-:Y:S05]  /*14520*/  @!P0 BRA `(.L_x_9673) ;  /* 0xfffffffc00f08947 */ /* 0x010fea000383ffff */
[----:B------:R-:W-:Y:S05]  /*14530*/  BRA `(.L_x_9738) ;  /* 0xffffffe400107947 */ /* 0x000fea000383ffff */
.L_x_9674:
[----:B------:R-:W4:Y:S01]  /*14540*/  S2R R2, SR_TID.X ;  /* 0x0000000000027919 */ /* 0x000f220000002100 */
[----:B------:R-:W-:Y:S01]  /*14550*/  BSSY B0, `(.L_x_9739) ;  /* 0x000000a000007945 */ /* 0x000fe20003800000 */
[----:B------:R-:W-:Y:S02]  /*14560*/  IMAD.MOV.U32 R12, RZ, RZ, RZ ;  /* 0x000000ffff0c7224 */ /* 0x000fe400078e00ff */
[----:B------:R-:W-:Y:S02]  /*14570*/  IMAD.MOV.U32 R11, RZ, RZ, 0x1f ;  /* 0x0000001fff0b7424 */ /* 0x000fe400078e00ff */
[----:B------:R-:W-:Y:S01]  /*14580*/  IMAD.MOV.U32 R15, RZ, RZ, -0x1 ;  /* 0xffffffffff0f7424 */ /* 0x000fe200078e00ff */
[----:B----4-:R-:W-:-:S04]  /*14590*/  SHF.R.U32.HI R2, RZ, 0x5, R2 ;  /* 0x00000005ff027819 */ /* 0x010fc80000011602 */
[----:B------:R-:W-:-:S05]  /*145a0*/  LOP3.LUT R2, R2, 0x3, RZ, 0xc0, !PT ;  /* 0x0000000302027812 */ /* 0x000fca00078ec0ff */
[----:B------:R-:W-:-:S07]  /*145b0*/  IMAD.MOV.U32 R13, RZ, RZ, R2 ;  /* 0x000000ffff0d7224 */ /* 0x000fce00078e0002 */
[----:B0123--:R-:W-:Y:S05]  /*145c0*/  WARPSYNC.COLLECTIVE R15, `(.L_x_9740) ;  /* 0x000000000f087348 */ /* 0x00ffea0003c00000 */
[----:B------:R4:W0:Y:S02]  /*145d0*/  SHFL.IDX P6, R14, R13, R12, R11 ;  /* 0x0000000c0d0e7389 */ /* 0x00082400000c000b */
[----:B01234-:R-:W-:Y:S01]  /*145e0*/  ENDCOLLECTIVE ;  /* 0x000000000000791b */ /* 0x01ffe20003800000 */
.L_x_9740:
[----:B------:R-:W-:Y:S05]  /*145f0*/  BSYNC B0 ;  /* 0x0000000000007941 */ /* 0x000fea0003800000 */
.L_x_9739:
[----:B------:R-:W-:Y:S05]  /*14600*/  BRA `(.L_x_9741) ;  /* 0xffffffe000f87947 */ /* 0x000fea000383ffff */
.L_x_9677:
[----:B------:R-:W-:Y:S01]  /*14610*/  BSSY B1, `(.L_x_9742) ;  /* 0x0000006000017945 */ /* 0x000fe20003800000 */
[----:B------:R-:W-:-:S07]  /*14620*/  IMAD.MOV.U32 R15, RZ, RZ, -0x1 ;  /* 0xffffffffff0f7424 */ /* 0x000fce00078e00ff */
[----:B0123--:R-:W-:Y:S05]  /*14630*/  WARPSYNC.COLLECTIVE R15, `(.L_x_9743) ;  /* 0x000000000f0c7348 */ /* 0x00ffea0003c00000 */
[----:B------:R-:W-:Y:S02]  /*14640*/  ELECT P6, UR62, PT ;  /* 0x00000000003e782f */ /* 0x000fe400038c0000 */
[----:B------:R-:W-:Y:S01]  /*14650*/  MOV R14, UR62 ;  /* 0x0000003e000e7c02 */ /* 0x000fe20008000f00 */
[----:B0123--:R-:W-:Y:S10]  /*14660*/  ENDCOLLECTIVE ;  /* 0x000000000000791b */ /* 0x00fff40003800000 */
.L_x_9743:
[----:B------:R-:W-:Y:S05]  /*14670*/  BSYNC B1 ;  /* 0x0000000000017941 */ /* 0x000fea0003800000 */
.L_x_9742:
[----:B------:R-:W-:Y:S05]  /*14680*/  BRA `(.L_x_9744) ;  /* 0xffffffe000f07947 */ /* 0x000fea000383ffff */
.L_x_9679:
[----:B0-----:R0:W1:Y:S02]  /*14690*/  SYNCS.PHASECHK.TRANS64.TRYWAIT P0, [R7+URZ], R2 ;  /* 0x00000002070075a7 */ /* 0x001064000800017f */
[----:B-1----:R-:W-:Y:S05]  /*146a0*/  @!P0 NANOSLEEP.SYNCS 0x989680 ;  /* 0x009896800000895d */ /* 0x002fea0003900000 */
[----:B------:R-:W1:Y:S02]  /*146b0*/  @!P0 SYNCS.PHASECHK.TRANS64 P0, [R7+URZ], R2 ;  /* 0x00000002070085a7 */ /* 0x000e64000800007f */
[----:B-1----:R-:W-:Y:S05]  /*146c0*/  @!P0 BRA `(.L_x_9679) ;  /* 0xfffffffc00f08947 */ /* 0x002fea000383ffff */
[----:B------:R-:W-:Y:S05]  /*146d0*/  BRA `(.L_x_9745) ;  /* 0xffffffe4002c7947 */ /* 0x000fea000383ffff */
.L_x_9680:
[----:B-1----:R1:W2:Y:S02]  /*146e0*/  SYNCS.PHASECHK.TRANS64.TRYWAIT P0, [R3+URZ], R0 ;  /* 0x00000000030075a7 */ /* 0x0022a4000800017f */
[----:B--2---:R-:W-:Y:S05]  /*146f0*/  @!P0 NANOSLEEP.SYNCS 0x989680 ;  /* 0x009896800000895d */ /* 0x004fea0003900000 */
[----:B------:R-:W2:Y:S02]  /*14700*/  @!P0 SYNCS.PHASECHK.TRANS64 P0, [R3+URZ], R0 ;  /* 0x00000000030085a7 */ /* 0x000ea4000800007f */
[----:B--2---:R-:W-:Y:S05]  /*14710*/  @!P0 BRA `(.L_x_9680) ;  /* 0xfffffffc00f08947 */ /* 0x004fea000383ffff */
[----:B------:R-:W-:Y:S05]  /*14720*/  BRA `(.L_x_9746) ;  /* 0xffffffe400207947 */ /* 0x000fea000383ffff */
.L_x_9682:
[----:B-1----:R1:W2:Y:S02]  /*14730*/  SYNCS.PHASECHK.TRANS64.TRYWAIT P0, [R5+URZ], R2 ;  /* 0x00000002050075a7 */ /* 0x0022a4000800017f */
[----:B--2---:R-:W-:Y:S05]  /*14740*/  @!P0 NANOSLEEP.SYNCS 0x989680 ;  /* 0x009896800000895d */ /* 0x004fea0003900000 */
[----:B------:R-:W2:Y:S02]  /*14750*/  @!P0 SYNCS.PHASECHK.TRANS64 P0, [R5+URZ], R2 ;  /* 0x00000002050085a7 */ /* 0x000ea4000800007f */
[----:B--2---:R-:W-:Y:S05]  /*14760*/  @!P0 BRA `(.L_x_9682) ;  /* 0xfffffffc00f08947 */ /* 0x004fea000383ffff */
[----:B------:R-:W-:Y:S05]  /*14770*/  BRA `(.L_x_9747) ;  /* 0xffffffe400247947 */ /* 0x000fea000383ffff */
.L_x_9748:
        /* <DEDUP_REMOVED lines=16> */
.L_x_14867:


//--------------------- .text._ZN7cutlass13device_kernelIN5flash11enable_sm90INS1_16FlashAttnFwdSm90INS1_25CollectiveMainloopFwdSm90ILi2EN4cute5tupleIJNS5_1CILi1EEES8_S8_EEENS6_IJNS7_ILi192EEENS7_ILi144EEENS7_ILi96EEEEEELi96ENS_6half_tEfNS_4arch4Sm90ELb0ELb0ELb0ELb1ELb0ELb1ELb0ELb0ELb1ELb1ELb1ELb0EEENS1_21CollectiveEpilogueFwdINS6_IJSA_SC_SB_EEES9_SE_SG_Li384ELb1ELb1ELb1ELb0EEENS1_36VarlenDynamicPersistentTileSchedulerILi192ELi144ELi384ELi128ELb1ELb1ELb1ELb0ELb1ELb1EEEEEEEEEvNT_6ParamsE --------------------------
	.section	.text._ZN7cutlass13device_kernelIN5flash11enable_sm90INS1_16FlashAttnFwdSm90INS1_25CollectiveMainloopFwdSm90ILi2EN4cute5tupleIJNS5_1CILi1EEES8_S8_EEENS6_IJNS7_ILi192EEENS7_ILi144EEENS7_ILi96EEEEEELi96ENS_6half_tEfNS_4arch4Sm90ELb0ELb0ELb0ELb1ELb0ELb1ELb0ELb0ELb1ELb1ELb1ELb0EEENS1_21CollectiveEpilogueFwdINS6_IJSA_SC_SB_EEES9_SE_SG_Li384ELb1ELb1ELb1ELb0EEENS1_36VarlenDynamicPersistentTileSchedulerILi192ELi144ELi384ELi128ELb1ELb1ELb1ELb0ELb1ELb1EEEEEEEEEvNT_6ParamsE,"ax",@progbits
	.align	128
.text._ZN7cutlass13device_kernelIN5flash11enable_sm90INS1_16FlashAttnFwdSm90INS1_25CollectiveMainloopFwdSm90ILi2EN4cute5tupleIJNS5_1CILi1EEES8_S8_EEENS6_IJNS7_ILi192EEENS7_ILi144EEENS7_ILi96EEEEEELi96ENS_6half_tEfNS_4arch4Sm90ELb0ELb0ELb0ELb1ELb0ELb1ELb0ELb0ELb1ELb1ELb1ELb0EEENS1_21CollectiveEpilogueFwdINS6_IJSA_SC_SB_EEES9_SE_SG_Li384ELb1ELb1ELb1ELb0EEENS1_36VarlenDynamicPersistentTileSchedulerILi192ELi144ELi384ELi128ELb1ELb1ELb1ELb0ELb1ELb1EEEEEEEEEvNT_6ParamsE:
        .type           _ZN7cutlass13device_kernelIN5flash11enable_sm90INS1_16FlashAttnFwdSm90INS1_25CollectiveMainloopFwdSm90ILi2EN4cute5tupleIJNS5_1CILi1EEES8_S8_EEENS6_IJNS7_ILi192EEENS7_ILi144EEENS7_ILi96EEEEEELi96ENS_6half_tEfNS_4arch4Sm90ELb0ELb0ELb0ELb1ELb0ELb1ELb0ELb0ELb1ELb1ELb1ELb0EEENS1_21CollectiveEpilogueFwdINS6_IJSA_SC_SB_EEES9_SE_SG_Li384ELb1ELb1ELb1ELb0EEENS1_36VarlenDynamicPersistentTileSchedulerILi192ELi144ELi384ELi128ELb1ELb1ELb1ELb0ELb1ELb1EEEEEEEEEvNT_6ParamsE,@function
        .size           _ZN7cutlass13device_kernelIN5flash11enable_sm90INS1_16FlashAttnFwdSm90INS1_25CollectiveMainloopFwdSm90ILi2EN4cute5tupleIJNS5_1CILi1EEES8_S8_EEENS6_IJNS7_ILi192EEENS7_ILi144EEENS7_ILi96EEEEEELi96ENS_6half_tEfNS_4arch4Sm90ELb0ELb0ELb0ELb1ELb0ELb1ELb0ELb0ELb1ELb1ELb1ELb0EEENS1_21CollectiveEpilogueFwdINS6_IJSA_SC_SB_EEES9_SE_SG_Li384ELb1ELb1ELb1ELb0EEENS1_36VarlenDynamicPersistentTileSchedulerILi192ELi144ELi384ELi128ELb1ELb1ELb1ELb0ELb1ELb1EEEEEEEEEvNT_6ParamsE,(.L_x_14868 - _ZN7cutlass13device_kernelIN5flash11enable_sm90INS1_16FlashAttnFwdSm90INS1_25CollectiveMainloopFwdSm90ILi2EN4cute5tupleIJNS5_1CILi1EEES8_S8_EEENS6_IJNS7_ILi192EEENS7_ILi144EEENS7_ILi96EEEEEELi96ENS_6half_tEfNS_4arch4Sm90ELb0ELb0ELb0ELb1ELb0ELb1ELb0ELb0ELb1ELb1ELb1ELb0EEENS1_21CollectiveEpilogueFwdINS6_IJSA_SC_SB_EEES9_SE_SG_Li384ELb1ELb1ELb1ELb0EEENS1_36VarlenDynamicPersistentTileSchedulerILi192ELi144ELi384ELi128ELb1ELb1ELb1ELb0ELb1ELb1EEEEEEEEEvNT_6ParamsE)
        .other          _ZN7cutlass13device_kernelIN5flash11enable_sm90INS1_16FlashAttnFwdSm90INS1_25CollectiveMainloopFwdSm90ILi2EN4cute5tupleIJNS5_1CILi1EEES8_S8_EEENS6_IJNS7_ILi192EEENS7_ILi144EEENS7_ILi96EEEEEELi96ENS_6half_tEfNS_4arch4Sm90ELb0ELb0ELb0ELb1ELb0ELb1ELb0ELb0ELb1ELb1ELb1ELb0EEENS1_21CollectiveEpilogueFwdINS6_IJSA_SC_SB_EEES9_SE_SG_Li384ELb1ELb1ELb1ELb0EEENS1_36VarlenDynamicPersistentTileSchedulerILi192ELi144ELi384ELi128ELb1ELb1ELb1ELb0ELb1ELb1EEEEEEEEEvNT_6ParamsE,@"STO_CUDA_ENTRY STV_DEFAULT"
_ZN7cutlass13device_kernelIN5flash11enable_sm90INS1_16FlashAttnFwdSm90INS1_25CollectiveMainloopFwdSm90ILi2EN4cute5tupleIJNS5_1CILi1EEES8_S8_EEENS6_IJNS7_ILi192EEENS7_ILi144EEENS7_ILi96EEEEEELi96ENS_6half_tEfNS_4arch4Sm90ELb0ELb0ELb0ELb1ELb0ELb1ELb0ELb0ELb1ELb1ELb1ELb0EEENS1_21CollectiveEpilogueFwdINS6_IJSA_SC_SB_EEES9_SE_SG_Li384ELb1ELb1ELb1ELb0EEENS1_36VarlenDynamicPersistentTileSchedulerILi192ELi144ELi384ELi128ELb1ELb1ELb1ELb0ELb1ELb1EEEEEEEEEvNT_6ParamsE:
        /* <DEDUP_REMOVED lines=23> */
.L_x_9750:
[----:B------:R-:W-:Y:S05]  /*0170*/  BSYNC B0 ;  /* 0x0000000000007941 */ /* 0x000fea0003800000 */
.L_x_9749:
        /* <DEDUP_REMOVED lines=40> */
.L_x_9751:
        /* <DEDUP_REMOVED lines=22> */
.L_x_9752:
        /* <DEDUP_REMOVED lines=18> */
.L_x_9753:
        /* <DEDUP_REMOVED lines=22> */
.L_x_9754:
        /* <DEDUP_REMOVED lines=22> */
.L_x_9755:
        /* <DEDUP_REMOVED lines=9> */
.L_x_9758:
[----:B------:R-:W-:-:S08]  /*09d0*/  NOP ;  /* 0x0000000000007918 */ /* 0x000fd00000000000 */
[----:B------:R-:W0:Y:S02]  /*09e0*/  USETMAXREG.TRY_ALLOC.CTAPOOL UP0, 0xa0 ;  /* 0x000000a0000079c8 */ /* 0x000e240008000600 */
[----:B0-----:R-:W-:-:S13]  /*09f0*/  PLOP3.LUT P0, PT, PT, PT, UP0, 0x80, 0x0 ;  /* 0x000000000000781c */ /* 0x001fda0003f0f008 */
[----:B------:R-:W-:Y:S05]  /*0a00*/  @!P0 BRA `(.L_x_9758) ;  /* 0xfffffffc00f08947 */ /* 0x000fea000383ffff */
[----:B------:R-:W0:Y:S01]  /*0a10*/  S2R R0, SR_TID.X ;  /* 0x0000000000007919 */ /* 0x000e220000002100 */
[----:B------:R-:W1:Y:S01]  /*0a20*/  S2UR UR5, SR_CgaCtaId ;  /* 0x00000000000579c3 */ /* 0x000e620000008800 */
[----:B------:R-:W-:Y:S01]  /*0a30*/  UMOV UR4, 0x400 ;  /* 0x0000040000047882 */ /* 0x000fe20000000000 */
[----:B------:R-:W-:-:S06]  /*0a40*/  LOP3.LUT R19, R19, 0xffffffef, RZ, 0xc0, !PT ;  /* 0xffffffef13137812 */ /* 0x000fcc00078ec0ff */
[----:B------:R-:W-:Y:S06]  /*0a50*/  BAR.ARV 0x8, 0x200 ;  /* 0x0208000000007b1d */ /* 0x000fec0000002000 */
[----:B-1----:R-:W-:-:S06]  /*0a60*/  ULEA UR4, UR5, UR4, 0x18 ;  /* 0x0000000405047291 */ /* 0x002fcc000f8ec03f */
[----:B------:R-:W-:Y:S01]  /*0a70*/  IMAD.U32 R16, RZ, RZ, UR4 ;  /* 0x00000004ff107e24 */ /* 0x000fe2000f8e00ff */
[----:B0-----:R-:W-:Y:S01]  /*0a80*/  SHF.R.U32.HI R0, RZ, 0x7, R0 ;  /* 0x00000007ff007819 */ /* 0x001fe20000011600 */
[----:B------:R-:W-:-:S03]  /*0a90*/  ULDC UR4, c[0x0][0xc3c] ;  /* 0x00030f0000047ab9 */ /* 0x000fc60000000800 */
[----:B------:R-:W-:-:S13]  /*0aa0*/  ISETP.NE.AND P0, PT, R0, 0x1, PT ;  /* 0x000000010000780c */ /* 0x000fda0003f05270 */
[----:B------:R-:W-:Y:S01]  /*0ab0*/  @P0 LOP3.LUT R19, R19, 0x10, RZ, 0xfc, !PT ;  /* 0x0000001013130812 */ /* 0x000fe200078efcff */
[----:B------:R-:W-:Y:S08]  /*0ac0*/  @!P0 BAR.ARV 0x9, 0x100 ;  /* 0x0244000000008b1d */ /* 0x000ff00000002000 */
[----:B------:R-:W-:Y:S06]  /*0ad0*/  BAR.SYNC.DEFER_BLOCKING 0x5, 0x200 ;  /* 0x0148000000007b1d */ /* 0x000fec0000010000 */
[----:B------:R-:W0:Y:S02]  /*0ae0*/  LDS.128 R108, [R16+0x31cd0] ;  /* 0x031cd000106c7984 */ /* 0x000e240000000c00 */
[----:B------:R-:W-:Y:S06]  /*0af0*/  BAR.ARV 0x4, 0x200 ;  /* 0x0108000000007b1d */ /* 0x000fec0000002000 */
[----:B0-----:R-:W-:-:S13]  /*0b00*/  ISETP.GE.AND P0, PT, R111, UR4, PT ;  /* 0x000000046f007c0c */ /* 0x001fda000bf06270 */
[----:B------:R-:W-:Y:S05]  /*0b10*/  @P0 BRA `(.L_x_9759) ;  /* 0x000001ec00100947 */ /* 0x000fea0003800000 */
[----:B------:R-:W0:Y:S02]  /*0b20*/  S2R R0, SR_TID.X ;  /* 0x0000000000007919 */ /* 0x000e240000002100 */
[----:B0-----:R-:W-:-:S05]  /*0b30*/  VIADD R0, R0, 0xffffff80 ;  /* 0xffffff8000007836 */ /* 0x001fca0000000000 */
[CC--:B------:R-:W-:Y:S02]  /*0b40*/  LEA.HI R13, R0.reuse, R0.reuse, RZ, 0x1 ;  /* 0x00000000000d7211 */ /* 0x0c0fe400078f08ff */
[----:B------:R-:W-:Y:S02]  /*0b50*/  SHF.R.S32.HI R3, RZ, 0x1f, R0 ;  /* 0x0000001fff037819 */ /* 0x000fe40000011400 */
[----:B------:R-:W-:Y:S02]  /*0b60*/  LOP3.LUT R9, R13, 0xfffffffe, RZ, 0xc0, !PT ;  /* 0xfffffffe0d097812 */ /* 0x000fe400078ec0ff */
[CC--:B--2---:R-:W-:Y:S02]  /*0b70*/  LEA.HI R2, R3.reuse, R0.reuse, RZ, 0x7 ;  /* 0x0000000003027211 */ /* 0x0c4fe400078f38ff */
[----:B------:R-:W-:Y:S01]  /*0b80*/  LEA.HI R4, R3, R0, RZ, 0x4 ;  /* 0x0000000003047211 */ /* 0x000fe200078f20ff */
[----:B------:R-:W-:Y:S01]  /*0b90*/  IMAD.IADD R144, R0, 0x1, -R9 ;  /* 0x0000000100907824 */ /* 0x000fe200078e0a09 */
[----:B------:R-:W-:-:S02]  /*0ba0*/  LOP3.LUT R11, R2, 0xffffff80, RZ, 0xc0, !PT ;  /* 0xffffff80020b7812 */ /* 0x000fc400078ec0ff */
[CC--:B------:R-:W-:Y:S01]  /*0bb0*/  LEA.HI R7, R3.reuse, R0.reuse, RZ, 0x2 ;  /* 0x0000000003077211 */ /* 0x0c0fe200078f10ff */
[----:B------:R-:W-:Y:S01]  /*0bc0*/  IMAD.SHL.U32 R156, R144, 0x4, RZ ;  /* 0x00000004909c7824 */ /* 0x000fe200078e00ff */
[----:B------:R-:W-:Y:S01]  /*0bd0*/  LEA.HI R6, R3, R0, RZ, 0x5 ;  /* 0x0000000003067211 */ /* 0x000fe200078f28ff */
[----:B------:R-:W-:Y:S01]  /*0be0*/  IMAD.IADD R23, R0, 0x1, -R11 ;  /* 0x0000000100177824 */ /* 0x000fe200078e0a0b */
[----:B------:R-:W-:Y:S01]  /*0bf0*/  SHF.R.S32.HI R3, RZ, 0x7, R2 ;  /* 0x00000007ff037819 */ /* 0x000fe20000011402 */
[----:B------:R-:W-:Y:S01]  /*0c00*/  VIADD R12, R156, 0x10 ;  /* 0x000000109c0c7836 */ /* 0x000fe20000000000 */
[----:B------:R-:W-:Y:S02]  /*0c10*/  LOP3.LUT R5, R4, 0xfffffff0, RZ, 0xc0, !PT ;  /* 0xfffffff004057812 */ /* 0x000fe400078ec0ff */
[----:B------:R-:W-:Y:S01]  /*0c20*/  STL [R1+0xc8], R23 ;  /* 0x0000c81701007387 */ /* 0x000fe20000100800 */
[----:B------:R-:W-:Y:S01]  /*0c30*/  LOP3.LUT R9, R7, 0xfffffffc, RZ, 0xc0, !PT ;  /* 0xfffffffc07097812 */ /* 0x000fe200078ec0ff */
[----:B------:R-:W-:Y:S01]  /*0c40*/  IMAD.HI R2, R3, 0x55555556, RZ ;  /* 0x5555555603027827 */ /* 0x000fe200078e02ff */
[----:B------:R-:W-:Y:S01]  /*0c50*/  SHF.R.S32.HI R11, RZ, 0x1f, R7 ;  /* 0x0000001fff0b7819 */ /* 0x000fe20000011407 */
[----:B------:R0:W-:Y:S01]  /*0c60*/  STL [R1+0x60], R12 ;  /* 0x0000600c01007387 */ /* 0x0001e20000100800 */
[----:B------:R-:W-:Y:S01]  /*0c70*/  SHF.R.S32.HI R146, RZ, 0x1, R13 ;  /* 0x00000001ff927819 */ /* 0x000fe2000001140d */
[----:B------:R-:W-:Y:S01]  /*0c80*/  IMAD.IADD R5, R0, 0x1, -R5 ;  /* 0x0000000100057824 */ /* 0x000fe200078e0a05 */
[----:B------:R-:W-:Y:S01]  /*0c90*/  LEA.HI R2, R2, R2, RZ, 0x1 ;  /* 0x0000000202027211 */ /* 0x000fe200078f08ff */
[----:B------:R-:W2:Y:S01]  /*0ca0*/  LDL.LU R17, [R1+0x38] ;  /* 0x0000380001117983 */ /* 0x000ea20000300800 */
[----:B------:R-:W-:Y:S01]  /*0cb0*/  IMAD.IADD R9, R0, 0x1, -R9 ;  /* 0x0000000100097824 */ /* 0x000fe200078e0a09 */
[----:B------:R-:W-:-:S02]  /*0cc0*/  SHF.R.S32.HI R0, RZ, 0x2, R7 ;  /* 0x00000002ff007819 */ /* 0x000fc40000011407 */
[----:B------:R-:W-:Y:S01]  /*0cd0*/  LEA.HI R13, R13, R146, RZ, 0x1 ;  /* 0x000000920d0d7211 */ /* 0x000fe200078f08ff */
[----:B------:R-:W-:Y:S01]  /*0ce0*/  IMAD R8, R2, -0x3, R3 ;  /* 0xfffffffd02087824 */ /* 0x000fe200078e0203 */
[----:B------:R-:W-:Y:S02]  /*0cf0*/  LEA.HI R11, R11, R0, RZ, 0x2 ;  /* 0x000000000b0b7211 */ /* 0x000fe400078f10ff */
[----:B------:R-:W-:Y:S02]  /*0d00*/  LEA.HI R2, R9, R9, RZ, 0x1 ;  /* 0x0000000909027211 */ /* 0x000fe400078f08ff */
[----:B------:R-:W-:Y:S02]  /*0d10*/  LOP3.LUT R11, R11, 0xfffffffc, RZ, 0xc0, !PT ;  /* 0xfffffffc0b0b7812 */ /* 0x000fe400078ec0ff */
[----:B------:R-:W-:Y:S02]  /*0d20*/  LOP3.LUT R13, R13, 0x7fffffe, RZ, 0xc0, !PT ;  /* 0x07fffffe0d0d7812 */ /* 0x000fe400078ec0ff */
[----:B------:R-:W-:Y:S01]  /*0d30*/  SHF.R.S32.HI R7, RZ, 0x4, R4 ;  /* 0x00000004ff077819 */ /* 0x000fe20000011404 */
[----:B------:R-:W-:Y:S01]  /*0d40*/  IMAD.IADD R14, R0, 0x1, -R11 ;  /* 0x00000001000e7824 */ /* 0x000fe200078e0a0b */
[----:B------:R-:W-:Y:S01]  /*0d50*/  LOP3.LUT R2, R2, 0x1ffffffe, RZ, 0xc0, !PT ;  /* 0x1ffffffe02027812 */ /* 0x000fe200078ec0ff */
[----:B------:R-:W-:Y:S01]  /*0d60*/  IMAD.IADD R10, R146, 0x1, -R13 ;  /* 0x00000001920a7824 */ /* 0x000fe200078e0a0d */
[----:B------:R-:W-:-:S02]  /*0d70*/  SHF.R.S32.HI R0, RZ, 0x1f, R5 ;  /* 0x0000001fff007819 */ /* 0x000fc40000011405 */
[----:B------:R-:W-:Y:S01]  /*0d80*/  LEA.HI R4, R4, R7, RZ, 0x1 ;  /* 0x0000000704047211 */ /* 0x000fe200078f08ff */
[----:B------:R-:W-:Y:S01]  /*0d90*/  IMAD.IADD R13, R9, 0x1, -R2 ;  /* 0x00000001090d7824 */ /* 0x000fe200078e0a02 */
[-C--:B------:R-:W-:Y:S01]  /*0da0*/  LEA.HI R2, R0, R5.reuse, RZ, 0x3 ;  /* 0x0000000500027211 */ /* 0x080fe200078f18ff */
[C---:B------:R-:W-:Y:S01]  /*0db0*/  IMAD R15, R7.reuse, 0x8, R10 ;  /* 0x00000008070f7824 */ /* 0x040fe200078e020a */
[----:B------:R-:W-:Y:S02]  /*0dc0*/  LOP3.LUT R4, R4, 0x1ffffffe, RZ, 0xc0, !PT ;  /* 0x1ffffffe04047812 */ /* 0x000fe400078ec0ff */
[----:B------:R-:W-:Y:S01]  /*0dd0*/  SHF.R.S32.HI R9, RZ, 0x1f, R23 ;  /* 0x0000001fff097819 */ /* 0x000fe20000011417 */
[----:B------:R-:W-:Y:S01]  /*0de0*/  IMAD.SHL.U32 R3, R2, 0x10, RZ ;  /* 0x0000001002037824 */ /* 0x000fe200078e00ff */
[----:B------:R-:W-:Y:S01]  /*0df0*/  LEA.HI R0, R0, R5, RZ, 0x2 ;  /* 0x0000000500007211 */ /* 0x000fe200078f10ff */
[----:B------:R-:W-:Y:S01]  /*0e00*/  IMAD.IADD R4, R7, 0x1, -R4 ;  /* 0x0000000107047824 */ /* 0x000fe200078e0a04 */
[----:B------:R-:W-:Y:S01]  /*0e10*/  LEA.HI R10, R9, R23, RZ, 0x2 ;  /* 0x00000017090a7211 */ /* 0x000fe200078f10ff */
[----:B------:R-:W-:Y:S01]  /*0e20*/  IMAD.IADD R7, R156, 0x1, R12 ;  /* 0x000000019c077824 */ /* 0x000fe200078e020c */
[----:B------:R-:W-:-:S02]  /*0e30*/  SHF.R.S32.HI R6, RZ, 0x5, R6 ;  /* 0x00000005ff067819 */ /* 0x000fc40000011406 */
[----:B------:R-:W-:Y:S02]  /*0e40*/  LOP3.LUT R2, R0, 0x7fffffc, RZ, 0xc0, !PT ;  /* 0x07fffffc00027812 */ /* 0x000fe400078ec0ff */
[--C-:B------:R-:W-:Y:S02]  /*0e50*/  SHF.R.S32.HI R11, RZ, 0x2, R10.reuse ;  /* 0x00000002ff0b7819 */ /* 0x100fe4000001140a */
[----:B0-----:R-:W-:Y:S02]  /*0e60*/  SHF.R.S32.HI R12, RZ, 0x1f, R10 ;  /* 0x0000001fff0c7819 */ /* 0x001fe4000001140a */
[----:B------:R-:W-:Y:S02]  /*0e70*/  LOP3.LUT R3, R3, 0x7fffff80, RZ, 0xc0, !PT ;  /* 0x7fffff8003037812 */ /* 0x000fe400078ec0ff */
[----:B------:R-:W-:Y:S02]  /*0e80*/  SHF.R.S32.HI R0, RZ, 0x2, R0 ;  /* 0x00000002ff007819 */ /* 0x000fe40000011400 */
[----:B------:R-:W-:Y:S01]  /*0e90*/  SHF.R.S32.HI R18, RZ, 0x1f, R7 ;  /* 0x0000001fff127819 */ /* 0x000fe20000011407 */
[----:B------:R-:W-:Y:S01]  /*0ea0*/  IMAD.IADD R2, R5, 0x1, -R2 ;  /* 0x0000000105027824 */ /* 0x000fe200078e0a02 */
[----:B------:R-:W-:Y:S01]  /*0eb0*/  LEA.HI R12, R12, R11, RZ, 0x3 ;  /* 0x0000000b0c0c7211 */ /* 0x000fe200078f18ff */
[----:B------:R-:W-:-:S02]  /*0ec0*/  IMAD R3, R6, 0x100, R3 ;  /* 0x0000010006037824 */ /* 0x000fc400078e0203 */
[----:B------:R-:W-:Y:S02]  /*0ed0*/  IMAD.SHL.U32 R14, R14, 0x40, RZ ;  /* 0x000000400e0e7824 */ /* 0x000fe400078e00ff */
[----:B------:R-:W-:Y:S01]  /*0ee0*/  IMAD R20, R6, 0x10, R5 ;  /* 0x0000001006147824 */ /* 0x000fe200078e0205 */
[-C--:B------:R-:W-:Y:S01]  /*0ef0*/  LEA.HI R5, R18, R7.reuse, RZ, 0x3 ;  /* 0x0000000712057211 */ /* 0x080fe200078f18ff */
[----:B------:R-:W-:Y:S01]  /*0f00*/  IMAD.SHL.U32 R0, R0, 0x40, RZ ;  /* 0x0000004000007824 */ /* 0x000fe200078e00ff */
[----:B------:R-:W-:Y:S01]  /*0f10*/  LEA.HI R18, R18, R7, RZ, 0x5 ;  /* 0x0000000712127211 */ /* 0x000fe200078f28ff */
[----:B------:R-:W-:Y:S01]  /*0f20*/  IMAD R7, R2, 0x10, R3 ;  /* 0x0000001002077824 */ /* 0x000fe200078e0203 */
[----:B------:R-:W-:Y:S02]  /*0f30*/  LOP3.LUT R12, R12, 0xfffffff8, RZ, 0xc0, !PT ;  /* 0xfffffff80c0c7812 */ /* 0x000fe400078ec0ff */
[----:B------:R-:W-:Y:S01]  /*0f40*/  LEA.HI R9, R9, R23, RZ, 0x5 ;  /* 0x0000001709097211 */ /* 0x000fe200078f28ff */
[----:B------:R-:W-:Y:S01]  /*0f50*/  IMAD.SHL.U32 R3, R4, 0x8, RZ ;  /* 0x0000000804037824 */ /* 0x000fe200078e00ff */
[----:B------:R-:W-:-:S02]  /*0f60*/  LOP3.LUT R22, R14, 0xc0, RZ, 0xc0, !PT ;  /* 0x000000c00e167812 */ /* 0x000fc400078ec0ff */
[----:B------:R-:W-:Y:S01]  /*0f70*/  LOP3.LUT R0, R0, 0x40, RZ, 0xc0, !PT ;  /* 0x0000004000007812 */ /* 0x000fe200078ec0ff */
[----:B------:R-:W-:Y:S01]  /*0f80*/  IMAD.IADD R12, R11, 0x1, -R12 ;  /* 0x000000010b0c7824 */ /* 0x000fe200078e0a0c */
[----:B------:R-:W-:Y:S01]  /*0f90*/  SHF.R.S32.HI R9, RZ, 0x5, R9 ;  /* 0x00000005ff097819 */ /* 0x000fe20000011409 */
[----:B------:R-:W-:Y:S01]  /*0fa0*/  IMAD.SHL.U32 R15, R15, 0x20, RZ ;  /* 0x000000200f0f7824 */ /* 0x000fe200078e00ff */
[----:B------:R-:W-:Y:S02]  /*0fb0*/  LOP3.LUT R4, R22, 0x18, R5, 0xf8, !PT ;  /* 0x0000001816047812 */ /* 0x000fe400078ef805 */
[----:B------:R-:W-:Y:S02]  /*0fc0*/  SHF.R.U32.HI R21, RZ, 0x3, R22 ;  /* 0x00000003ff157819 */ /* 0x000fe40000011616 */
[--C-:B------:R-:W-:Y:S02]  /*0fd0*/  LOP3.LUT R2, R0, 0x8, R3.reuse, 0xf8, !PT ;  /* 0x0000000800027812 */ /* 0x100fe400078ef803 */
[----:B------:R-:W-:Y:S01]  /*0fe0*/  SHF.R.U32.HI R5, RZ, 0x3, R0 ;  /* 0x00000003ff057819 */ /* 0x000fe20000011600 */
[----:B------:R-:W-:Y:S01]  /*0ff0*/  IMAD.U32 R0, R20, 0x20, R3 ;  /* 0x0000002014007824 */ /* 0x000fe200078e0003 */
[----:B------:R-:W-:Y:S01]  /*1000*/  STL [R1+0x50], R22 ;  /* 0x0000501601007387 */ /* 0x000fe20000100800 */
[----:B------:R-:W-:Y:S01]  /*1010*/  IMAD R9, R9, 0x10, R12 ;  /* 0x0000001009097824 */ /* 0x000fe200078e020c */
[----:B------:R-:W-:-:S02]  /*1020*/  LOP3.LUT R2, R2, R5, RZ, 0x3c, !PT ;  /* 0x0000000502027212 */ /* 0x000fc400078e3cff */
[----:B------:R-:W-:Y:S01]  /*1030*/  STL [R1+0x58], R15 ;  /* 0x0000580f01007387 */ /* 0x000fe20000100800 */
[----:B------:R-:W-:Y:S01]  /*1040*/  LOP3.LUT R11, R4, R21, RZ, 0x3c, !PT ;  /* 0x00000015040b7212 */ /* 0x000fe200078e3cff */
[----:B------:R-:W-:Y:S02]  /*1050*/  IMAD R4, R8, 0x40, R9 ;  /* 0x0000004008047824 */ /* 0x000fe400078e0209 */
[----:B------:R-:W-:Y:S01]  /*1060*/  STL [R1+0x54], R21 ;  /* 0x0000541501007387 */ /* 0x000fe20000100800 */
[----:B------:R-:W-:-:S03]  /*1070*/  IMAD.IADD R7, R2, 0x1, R7 ;  /* 0x0000000102077824 */ /* 0x000fc600078e0207 */
[----:B------:R2:W-:Y:S01]  /*1080*/  STL [R1+0xe8], R0 ;  /* 0x0000e80001007387 */ /* 0x0005e20000100800 */
[----:B------:R-:W-:Y:S01]  /*1090*/  VIADD R2, R16, 0xda00 ;  /* 0x0000da0010027836 */ /* 0x000fe20000000000 */
[----:B------:R-:W-:Y:S01]  /*10a0*/  LOP3.LUT R10, R10, 0x7ffffffc, RZ, 0xc0, !PT ;  /* 0x7ffffffc0a0a7812 */ /* 0x000fe200078ec0ff */
[----:B------:R-:W-:Y:S01]  /*10b0*/  VIADD R5, R156, 0x20 ;  /* 0x000000209c057836 */ /* 0x000fe20000000000 */
[----:B------:R-:W-:Y:S01]  /*10c0*/  STL [R1+0xe0], R4 ;  /* 0x0000e00401007387 */ /* 0x000fe20000100800 */
[----:B------:R-:W-:Y:S02]  /*10d0*/  IMAD.SHL.U32 R144, R144, 0x8, RZ ;  /* 0x0000000890907824 */ /* 0x000fe400078e00ff */
[----:B------:R-:W-:Y:S02]  /*10e0*/  VIADD R3, R156, 0x8 ;  /* 0x000000089c037836 */ /* 0x000fe40000000000 */
[----:B------:R-:W-:-:S04]  /*10f0*/  IMAD.IADD R10, R23, 0x1, -R10 ;  /* 0x00000001170a7824 */ /* 0x000fc800078e0a0a */
[----:B------:R-:W-:-:S04]  /*1100*/  IMAD.SHL.U32 R9, R10, 0x2, RZ ;  /* 0x000000020a097824 */ /* 0x000fc800078e00ff */
[C---:B------:R-:W-:Y:S02]  /*1110*/  VIADD R8, R9.reuse, 0x8 ;  /* 0x0000000809087836 */ /* 0x040fe40000000000 */
[C---:B------:R-:W-:Y:S02]  /*1120*/  VIADD R6, R9.reuse, 0x10 ;  /* 0x0000001009067836 */ /* 0x040fe40000000000 */
[----:B------:R-:W-:Y:S01]  /*1130*/  VIADD R10, R9, 0x28 ;  /* 0x00000028090a7836 */ /* 0x000fe20000000000 */
[----:B------:R-:W-:-:S05]  /*1140*/  SHF.R.S32.HI R18, RZ, 0x5, R18 ;  /* 0x00000005ff127819 */ /* 0x000fca0000011412 */
[----:B------:R-:W-:-:S04]  /*1150*/  IMAD R18, R18, 0x1800, R15 ;  /* 0x0000180012127824 */ /* 0x000fc800078e020f */
[----:B------:R-:W-:Y:S02]  /*1160*/  IMAD.IADD R11, R18, 0x1, R11 ;  /* 0x00000001120b7824 */ /* 0x000fe400078e020b */
[----:B------:R-:W-:Y:S02]  /*1170*/  IMAD.MOV.U32 R147, RZ, RZ, RZ ;  /* 0x000000ffff937224 */ /* 0x000fe400078e00ff */
[----:B------:R-:W-:Y:S01]  /*1180*/  IMAD R18, R7, 0x2, R16 ;  /* 0x0000000207127824 */ /* 0x000fe200078e0210 */
[----:B--2---:R-:W-:-:S05]  /*1190*/  LOP3.LUT R0, R17, 0x1, RZ, 0xfc, !PT ;  /* 0x0000000111007812 */ /* 0x004fca00078efcff */
[----:B------:R0:W-:Y:S04]  /*11a0*/  STL [R1+0x4c], R0 ;  /* 0x00004c0001007387 */ /* 0x0001e80000100800 */
[----:B------:R-:W-:Y:S04]  /*11b0*/  STL [R1+0xa0], RZ ;  /* 0x0000a0ff01007387 */ /* 0x000fe80000100800 */
[----:B------:R-:W-:Y:S01]  /*11c0*/  STL [R1], RZ ;  /* 0x000000ff01007387 */ /* 0x000fe20000100800 */
[----:B0-----:R-:W-:-:S03]  /*11d0*/  SHF.R.S32.HI R0, RZ, 0x1f, R146 ;  /* 0x0000001fff007819 */ /* 0x001fc60000011492 */
[----:B------:R-:W-:Y:S01]  /*11e0*/  STL [R1+0xc4], R2 ;  /* 0x0000c40201007387 */ /* 0x000fe20000100800 */
[----:B------:R-:W-:-:S03]  /*11f0*/  LOP3.LUT R0, R22, 0x8, R144, 0xf8, !PT ;  /* 0x0000000816007812 */ /* 0x000fc600078ef890 */
[----:B------:R-:W-:Y:S04]  /*1200*/  STL [R1+0x5c], RZ ;  /* 0x00005cff01007387 */ /* 0x000fe80000100800 */
[----:B------:R0:W-:Y:S01]  /*1210*/  STL [R1+0x64], R5 ;  /* 0x0000640501007387 */ /* 0x0001e20000100800 */
[----:B------:R-:W-:-:S03]  /*1220*/  LOP3.LUT R0, R0, R21, RZ, 0x3c, !PT ;  /* 0x0000001500007212 */ /* 0x000fc600078e3cff */
[----:B------:R1:W-:Y:S01]  /*1230*/  STL [R1+0x68], R3 ;  /* 0x0000680301007387 */ /* 0x0003e20000100800 */
[C---:B0-----:R-:W-:Y:S02]  /*1240*/  VIADD R5, R156.reuse, 0x18 ;  /* 0x000000189c057836 */ /* 0x041fe40000000000 */
[----:B-1----:R-:W-:-:S03]  /*1250*/  VIADD R3, R156, 0x28 ;  /* 0x000000289c037836 */ /* 0x002fc60000000000 */
[----:B------:R0:W-:Y:S04]  /*1260*/  STL [R1+0x6c], R5 ;  /* 0x00006c0501007387 */ /* 0x0001e80000100800 */
[----:B------:R-:W-:Y:S04]  /*1270*/  STL [R1+0x88], R9 ;  /* 0x0000880901007387 */ /* 0x000fe80000100800 */
[----:B------:R1:W-:Y:S01]  /*1280*/  STL [R1+0x70], R3 ;  /* 0x0000700301007387 */ /* 0x0003e20000100800 */
[----:B0-----:R-:W-:-:S03]  /*1290*/  VIADD R5, R9, 0x18 ;  /* 0x0000001809057836 */ /* 0x001fc60000000000 */
[----:B------:R-:W-:Y:S01]  /*12a0*/  STL [R1+0xbc], R8 ;  /* 0x0000bc0801007387 */ /* 0x000fe20000100800 */
[----:B-1----:R-:W-:Y:S02]  /*12b0*/  VIADD R3, R9, 0x20 ;  /* 0x0000002009037836 */ /* 0x002fe40000000000 */
[----:B------:R-:W-:Y:S01]  /*12c0*/  IMAD.IADD R9, R15, 0x1, R0 ;  /* 0x000000010f097824 */ /* 0x000fe200078e0200 */
[----:B------:R0:W-:Y:S01]  /*12d0*/  STL [R1+0xb8], R6 ;  /* 0x0000b80601007387 */ /* 0x0001e20000100800 */
[----:B------:R-:W-:-:S03]  /*12e0*/  SHF.R.S32.HI R0, RZ, 0x1f, R8 ;  /* 0x0000001fff007819 */ /* 0x000fc60000011408 */
[----:B------:R-:W-:Y:S04]  /*12f0*/  STL [R1+0xa8], R10 ;  /* 0x0000a80a01007387 */ /* 0x000fe80000100800 */
[----:B------:R1:W-:Y:S01]  /*1300*/  STL [R1+0xb4], R5 ;  /* 0x0000b40501007387 */ /* 0x0003e20000100800 */
[----:B0-----:R-:W-:-:S03]  /*1310*/  SHF.R.S32.HI R6, RZ, 0x1f, R6 ;  /* 0x0000001fff067819 */ /* 0x001fc60000011406 */
[----:B------:R-:W-:Y:S04]  /*1320*/  STL [R1+0x84], R9 ;  /* 0x0000840901007387 */ /* 0x000fe80000100800 */
[----:B------:R-:W-:Y:S01]  /*1330*/  STL [R1+0xb0], R3 ;  /* 0x0000b00301007387 */ /* 0x000fe20000100800 */
[----:B-1----:R-:W-:-:S03]  /*1340*/  SHF.R.S32.HI R5, RZ, 0x1f, R5 ;  /* 0x0000001fff057819 */ /* 0x002fc60000011405 */
[----:B------:R0:W-:Y:S01]  /*1350*/  STL [R1+0xd8], R0 ;  /* 0x0000d80001007387 */ /* 0x0001e20000100800 */
[----:B------:R-:W-:-:S03]  /*1360*/  IMAD R2, R11, 0x2, R2 ;  /* 0x000000020b027824 */ /* 0x000fc600078e0202 */
[----:B------:R-:W-:Y:S01]  /*1370*/  STL [R1+0xd4], R6 ;  /* 0x0000d40601007387 */ /* 0x000fe20000100800 */
[----:B0-----:R-:W-:-:S03]  /*1380*/  SHF.R.S32.HI R0, RZ, 0x1f, R3 ;  /* 0x0000001fff007819 */ /* 0x001fc60000011403 */
[----:B------:R-:W-:Y:S04]  /*1390*/  STL [R1+0xd0], R5 ;  /* 0x0000d00501007387 */ /* 0x000fe80000100800 */
[----:B------:R0:W-:Y:S04]  /*13a0*/  STL [R1+0xcc], R0 ;  /* 0x0000cc0001007387 */ /* 0x0001e80000100800 */
[----:B------:R1:W-:Y:S01]  /*13b0*/  STL [R1+0xdc], R2 ;  /* 0x0000dc0201007387 */ /* 0x0003e20000100800 */
[----:B0-----:R-:W-:-:S05]  /*13c0*/  IMAD R0, R13, 0x8, R4 ;  /* 0x000000080d007824 */ /* 0x001fca00078e0204 */
[----:B------:R1:W-:Y:S01]  /*13d0*/  STL [R1+0xe4], R0 ;  /* 0x0000e40001007387 */ /* 0x0003e20000100800 */
[----:B------:R-:W-:-:S07]  /*13e0*/  IMAD.MOV.U32 R17, RZ, RZ, RZ ;  /* 0x000000ffff117224 */ /* 0x000fce00078e00ff */
.L_x_9906:
[----:B01234-:R-:W0:Y:S02]  /*13f0*/  LDC.64 R2, c[0x0][0xc88] ;  /* 0x00032200ff027b82 */ /* 0x01fe240000000a00 */
        /* <DEDUP_REMOVED lines=9> */
[----:B------:R-:W-:Y:S01]  /*1490*/  IMAD.MOV.U32 R69, RZ, RZ, RZ ;  /* 0x000000ffff457224 */ /* 0x000fe200078e00ff */
[----:B------:R-:W-:-:S02]  /*14a0*/  ISETP.NE.AND.EX P1, PT, RZ, UR5, PT, P1 ;  /* 0x00000005ff007c0c */ /* 0x000fc4000bf25310 */
[----:B------:R-:W-:Y:S02]  /*14b0*/  ISETP.NE.AND.EX P0, PT, RZ, UR7, PT, P0 ;  /* 0x00000007ff007c0c */ /* 0x000fe4000bf05300 */
        /* <DEDUP_REMOVED lines=9> */
[C---:B------:R-:W-:Y:S02]  /*1550*/  IADD3 R8, P3, R27.reuse, UR6, RZ ;  /* 0x000000061b087c10 */ /* 0x040fe4000ff7e0ff */
[----:B------:R-:W-:Y:S01]  /*1560*/  ISETP.NE.AND.EX P2, PT, RZ, UR9, PT, P2 ;  /* 0x00000009ff007c0c */ /* 0x000fe2000bf45320 */
[----:B------:R0:W5:Y:S01]  /*1570*/  @P1 LDG.E R11, desc[UR60][R4.64] ;  /* 0x0000003c040b1981 */ /* 0x000162000c1e1900 */
[----:B------:R-:W-:Y:S01]  /*1580*/  IMAD.U32 R111, RZ, RZ, UR4 ;  /* 0x00000004ff6f7e24 */ /* 0x000fe2000f8e00ff */
[C---:B------:R-:W-:Y:S01]  /*1590*/  IADD3.X R9, R26.reuse, UR7, RZ, P3, !PT ;  /* 0x000000071a097c10 */ /* 0x040fe20009ffe4ff */
[----:B------:R-:W-:Y:S01]  /*15a0*/  ULDC.64 UR4, c[0x0][0x418] ;  /* 0x0001060000047ab9 */ /* 0x000fe20000000a00 */
[----:B------:R0:W-:Y:S04]  /*15b0*/  STL [R1+0x98], R27 ;  /* 0x0000981b01007387 */ /* 0x0001e80000100800 */
[----:B------:R0:W5:Y:S04]  /*15c0*/  @P0 LDG.E R69, desc[UR60][R8.64] ;  /* 0x0000003c08450981 */ /* 0x000168000c1e1900 */
[----:B------:R-:W-:Y:S01]  /*15d0*/  @P2 IADD3 R6, P1, R27, UR8, RZ ;  /* 0x000000081b062c10 */ /* 0x000fe2000ff3e0ff */
[----:B------:R-:W-:Y:S01]  /*15e0*/  UISETP.NE.U32.AND UP0, UPT, UR4, URZ, UPT ;  /* 0x0000003f0400728c */ /* 0x000fe2000bf05070 */
[----:B------:R0:W-:Y:S02]  /*15f0*/  STL [R1+0x9c], R26 ;  /* 0x00009c1a01007387 */ /* 0x0001e40000100800 */
[----:B------:R-:W-:Y:S01]  /*1600*/  @P2 IADD3.X R7, R26, UR9, RZ, P1, !PT ;  /* 0x000000091a072c10 */ /* 0x000fe20008ffe4ff */
[----:B------:R-:W-:-:S04]  /*1610*/  ULDC UR4, c[0x0][0x424] ;  /* 0x0001090000047ab9 */ /* 0x000fc80000000800 */
[----:B------:R0:W5:Y:S01]  /*1620*/  @P2 LDG.E R111, desc[UR60][R6.64] ;  /* 0x0000003c066f2981 */ /* 0x000162000c1e1900 */
[----:B------:R-:W-:-:S03]  /*1630*/  UISETP.NE.AND.EX UP0, UPT, UR5, URZ, UPT, UP0 ;  /* 0x0000003f0500728c */ /* 0x000fc6000bf05300 */
[----:B------:R-:W-:Y:S01]  /*1640*/  ULDC UR5, c[0x0][0x2f0] ;  /* 0x0000bc0000057ab9 */ /* 0x000fe20000000800 */
[----:B------:R-:W-:-:S04]  /*1650*/  USEL UR4, UR4, 0x1, UP0 ;  /* 0x0000000104047887 */ /* 0x000fc80008000000 */
[----:B------:R-:W-:-:S03]  /*1660*/  UIMAD UR4, UR4, UR5, URZ ;  /* 0x00000005040472a4 */ /* 0x000fc6000f8e023f */
[----:B------:R-:W-:Y:S02]  /*1670*/  ULDC UR5, c[0x0][0x348] ;  /* 0x0000d20000057ab9 */ /* 0x000fe40000000800 */
[----:B------:R-:W-:Y:S02]  /*1680*/  IMAD.U32 R2, RZ, RZ, UR5 ;  /* 0x00000005ff027e24 */ /* 0x000fe4000f8e00ff */
[----:B------:R-:W-:Y:S01]  /*1690*/  IMAD.U32 R24, RZ, RZ, UR4 ;  /* 0x00000004ff187e24 */ /* 0x000fe2000f8e00ff */
[----:B0-----:R-:W-:Y:S06]  /*16a0*/  @P2 BRA `(.L_x_9760) ;  /* 0x0000000000242947 */ /* 0x001fec0003800000 */
        /* <DEDUP_REMOVED lines=9> */
.L_x_9760:
[C---:B------:R-:W-:Y:S01]  /*1740*/  LOP3.LUT R30, R110.reuse, 0xffff, RZ, 0xc0, !PT ;  /* 0x0000ffff6e1e7812 */ /* 0x040fe200078ec0ff */
[----:B------:R-:W-:Y:S01]  /*1750*/  ULDC.64 UR4, c[0x0][0xa20] ;  /* 0x0002880000047ab9 */ /* 0x000fe20000000a00 */
[----:B------:R0:W-:Y:S01]  /*1760*/  STL [R1+0xa4], R109 ;  /* 0x0000a46d01007387 */ /* 0x0001e20000100800 */
[----:B------:R-:W-:Y:S02]  /*1770*/  ISETP.NE.U32.AND P1, PT, RZ, UR4, PT ;  /* 0x00000004ff007c0c */ /* 0x000fe4000bf25070 */
[C---:B------:R-:W-:Y:S01]  /*1780*/  LOP3.LUT R3, R110.reuse, 0xff000000, RZ, 0xc0, !PT ;  /* 0xff0000006e037812 */ /* 0x040fe200078ec0ff */
[----:B------:R0:W-:Y:S01]  /*1790*/  STL [R1+0x8c], R30 ;  /* 0x00008c1e01007387 */ /* 0x0001e20000100800 */
[----:B------:R-:W-:Y:S02]  /*17a0*/  ISETP.NE.AND.EX P1, PT, RZ, UR5, PT, P1 ;  /* 0x00000005ff007c0c */ /* 0x000fe4000bf25310 */
[----:B------:R-:W-:Y:S02]  /*17b0*/  LOP3.LUT R0, R110, 0xff0000, RZ, 0xc0, !PT ;  /* 0x00ff00006e007812 */ /* 0x000fe400078ec0ff */
[----:B------:R-:W-:-:S04]  /*17c0*/  SHF.R.U32.HI R3, RZ, 0x8, R3 ;  /* 0x00000008ff037819 */ /* 0x000fc80000011603 */
[----:B------:R-:W-:-:S05]  /*17d0*/  LEA.HI R10, R0, R3, RZ, 0x10 ;  /* 0x00000003000a7211 */ /* 0x000fca00078f80ff */
[----:B0-----:R-:W-:Y:S05]  /*17e0*/  @!P1 BRA `(.L_x_9761) ;  /* 0x0000000000109947 */ /* 0x001fea0003800000 */
[----:B------:R-:W-:-:S04]  /*17f0*/  IADD3 R4, P0, R27, UR4, RZ ;  /* 0x000000041b047c10 */ /* 0x000fc8000ff1e0ff */
[----:B------:R-:W-:-:S05]  /*1800*/  IADD3.X R5, R26, UR5, RZ, P0, !PT ;  /* 0x000000051a057c10 */ /* 0x000fca00087fe4ff */
[----:B------:R0:W5:Y:S01]  /*1810*/  LDG.E R24, desc[UR60][R4.64] ;  /* 0x0000003c04187981 */ /* 0x000162000c1e1900 */
[----:B------:R-:W-:Y:S05]  /*1820*/  BRA `(.L_x_9762) ;  /* 0x0000000000107947 */ /* 0x000fea0003800000 */
.L_x_9761:
[----:B------:R-:W-:Y:S05]  /*1830*/  @!P0 BRA `(.L_x_9762) ;  /* 0x00000000000c8947 */ /* 0x000fea0003800000 */
[----:B------:R-:W2:Y:S04]  /*1840*/  LDG.E R3, desc[UR60][R8.64] ;  /* 0x0000003c08037981 */ /* 0x000ea8000c1e1900 */
[----:B------:R-:W2:Y:S02]  /*1850*/  LDG.E R24, desc[UR60][R8.64+0x4] ;  /* 0x0000043c08187981 */ /* 0x000ea4000c1e1900 */
[----:B--2---:R-:W-:-:S07]  /*1860*/  IMAD.IADD R24, R24, 0x1, -R3 ;  /* 0x0000000118187824 */ /* 0x004fce00078e0a03 */
.L_x_9762:
[----:B------:R-:W-:Y:S02]  /*1870*/  ULDC.64 UR4, c[0x0][0xa10] ;  /* 0x0002840000047ab9 */ /* 0x000fe40000000a00 */
[----:B------:R-:W-:-:S04]  /*1880*/  ISETP.NE.U32.AND P0, PT, RZ, UR4, PT ;  /* 0x00000004ff007c0c */ /* 0x000fc8000bf05070 */
[----:B------:R-:W-:Y:S01]  /*1890*/  ISETP.NE.AND.EX P0, PT, RZ, UR5, PT, P0 ;  /* 0x00000005ff007c0c */ /* 0x000fe2000bf05300 */
[----:B------:R-:W-:-:S12]  /*18a0*/  ULDC.64 UR4, c[0x0][0xa30] ;  /* 0x00028c0000047ab9 */ /* 0x000fd80000000a00 */
[----:B0-----:R-:W0:Y:S01]  /*18b0*/  @P0 LDC.64 R4, c[0x0][0xa10] ;  /* 0x00028400ff040b82 */ /* 0x001e220000000a00 */
[----:B------:R-:W-:-:S04]  /*18c0*/  ISETP.NE.U32.AND P1, PT, RZ, UR4, PT ;  /* 0x00000004ff007c0c */ /* 0x000fc8000bf25070 */
[----:B------:R-:W-:Y:S01]  /*18d0*/  ISETP.NE.AND.EX P1, PT, RZ, UR5, PT, P1 ;  /* 0x00000005ff007c0c */ /* 0x000fe2000bf25310 */
[----:B0-----:R-:W-:-:S05]  /*18e0*/  @P0 IMAD.WIDE R4, R25, 0x4, R4 ;  /* 0x0000000419040825 */ /* 0x001fca00078e0204 */
[----:B------:R-:W2:Y:S04]  /*18f0*/  @P0 LDG.E R0, desc[UR60][R4.64] ;  /* 0x0000003c04000981 */ /* 0x000ea8000c1e1900 */
[----:B------:R-:W2:Y:S03]  /*1900*/  @P0 LDG.E R3, desc[UR60][R4.64+0x4] ;  /* 0x0000043c04030981 */ /* 0x000ea6000c1e1900 */
[----:B------:R-:W-:Y:S01]  /*1910*/  @P1 IADD3 R6, P2, R27, UR4, RZ ;  /* 0x000000041b061c10 */ /* 0x000fe2000ff5e0ff */
[----:B-----5:R-:W-:-:S03]  /*1920*/  IMAD.MOV.U32 R105, RZ, RZ, R24 ;  /* 0x000000ffff697224 */ /* 0x020fc600078e0018 */
[----:B------:R-:W-:-:S05]  /*1930*/  @P1 IADD3.X R7, R26, UR5, RZ, P2, !PT ;  /* 0x000000051a071c10 */ /* 0x000fca00097fe4ff */
[----:B------:R0:W5:Y:S01]  /*1940*/  @P1 LDG.E R105, desc[UR60][R6.64] ;  /* 0x0000003c06691981 */ /* 0x000162000c1e1900 */
[----:B------:R-:W-:Y:S01]  /*1950*/  LOP3.LUT R12, R10, 0xff, RZ, 0xc0, !PT ;  /* 0x000000ff0a0c7812 */ /* 0x000fe200078ec0ff */
[----:B------:R-:W-:Y:S01]  /*1960*/  IMAD.IADD R11, R24, 0x1, -R11 ;  /* 0x00000001180b7824 */ /* 0x000fe200078e0a0b */
[----:B------:R-:W-:Y:S01]  /*1970*/  SHF.R.U32.HI R8, RZ, 0x10, R10 ;  /* 0x00000010ff087819 */ /* 0x000fe2000001160a */
[----:B------:R-:W-:Y:S01]  /*1980*/  BSSY B0, `(.L_x_9763) ;  /* 0x000002b000007945 */ /* 0x000fe20003800000 */
[----:B------:R-:W-:Y:S01]  /*1990*/  LOP3.LUT R19, R19, 0xfffffffb, RZ, 0xc0, !PT ;  /* 0xfffffffb13137812 */ /* 0x000fe200078ec0ff */
[----:B------:R0:W-:Y:S04]  /*19a0*/  STL [R1+0xac], R12 ;  /* 0x0000ac0c01007387 */ /* 0x0001e80000100800 */
[----:B------:R0:W-:Y:S01]  /*19b0*/  STL [R1+0x90], R8 ;  /* 0x0000900801007387 */ /* 0x0001e20000100800 */
[----:B--2---:R-:W-:-:S04]  /*19c0*/  @P0 IMAD.IADD R2, R3, 0x1, -R0 ;  /* 0x0000000103020824 */ /* 0x004fc800078e0a00 */
[----:B------:R-:W-:-:S04]  /*19d0*/  IMAD.IADD R114, R11, 0x1, R2 ;  /* 0x000000010b727824 */ /* 0x000fc800078e0202 */
[C---:B------:R-:W-:Y:S01]  /*19e0*/  VIADD R0, R114.reuse, 0x8f ;  /* 0x0000008f72007836 */ /* 0x040fe20000000000 */
[----:B------:R-:W-:-:S03]  /*19f0*/  ISETP.GE.AND P3, PT, R114, 0x1, PT ;  /* 0x000000017200780c */ /* 0x000fc60003f66270 */
[----:B------:R-:W-:-:S05]  /*1a00*/  IMAD.HI R0, R0, 0x38e38e39, RZ ;  /* 0x38e38e3900007827 */ /* 0x000fca00078e02ff */
[----:B------:R-:W-:-:S04]  /*1a10*/  SHF.R.U32.HI R3, RZ, 0x1f, R0 ;  /* 0x0000001fff037819 */ /* 0x000fc80000011600 */
[----:B------:R-:W-:Y:S01]  /*1a20*/  LEA.HI.SX32 R108, R0, R3, 0x1b ;  /* 0x00000003006c7211 */ /* 0x000fe200078fdaff */
[----:B------:R-:W-:Y:S01]  /*1a30*/  IMAD.MOV.U32 R3, RZ, RZ, RZ ;  /* 0x000000ffff037224 */ /* 0x000fe200078e00ff */
[----:B------:R-:W-:Y:S01]  /*1a40*/  @P3 LOP3.LUT R19, R19, 0x4, RZ, 0xfc, !PT ;  /* 0x0000000413133812 */ /* 0x000fe200078efcff */
[----:B0-----:R-:W-:Y:S06]  /*1a50*/  @!P3 BRA `(.L_x_9764) ;  /* 0x000000000074b947 */ /* 0x001fec0003800000 */
        /* <DEDUP_REMOVED lines=29> */
.L_x_9764:
[----:B------:R-:W-:Y:S05]  /*1c30*/  BSYNC B0 ;  /* 0x0000000000007941 */ /* 0x000fea0003800000 */
.L_x_9763:
[----:B------:R-:W-:-:S05]  /*1c40*/  IMAD R0, R12, R3, RZ ;  /* 0x000000030c007224 */ /* 0x000fca00078e02ff */
[C---:B------:R-:W-:Y:S01]  /*1c50*/  VIADDMNMX R3, R0.reuse, R3, R108, PT ;  /* 0x0000000300037246 */ /* 0x040fe2000380016c */
[----:B------:R-:W-:-:S04]  /*1c60*/  IMAD R0, R0, 0x90, -R11 ;  /* 0x0000009000007824 */ /* 0x000fc800078e0a0b */
[----:B------:R-:W-:Y:S01]  /*1c70*/  IMAD R3, R3, 0x90, -R11 ;  /* 0x0000009003037824 */ /* 0x000fe200078e0a0b */
[----:B------:R-:W-:-:S04]  /*1c80*/  VIMNMX R0, RZ, R0, !PT ;  /* 0x00000000ff007248 */ /* 0x000fc80007fe0100 */
[----:B------:R-:W-:Y:S01]  /*1c90*/  VIMNMX R3, R3, R2, PT ;  /* 0x0000000203037248 */ /* 0x000fe20003fe0100 */
[----:B------:R-:W-:-:S03]  /*1ca0*/  IMAD.WIDE.U32 R82, R0, 0x38e38e39, RZ ;  /* 0x38e38e3900527825 */ /* 0x000fc600078e00ff */
        /* <DEDUP_REMOVED lines=30> */
.L_x_9767:
[----:B------:R-:W-:Y:S05]  /*1e90*/  BSYNC B6 ;  /* 0x0000000000067941 */ /* 0x000fea0003800000 */
.L_x_9766:
        /* <DEDUP_REMOVED lines=20> */
.L_x_9769:
[----:B------:R-:W-:Y:S05]  /*1fe0*/  BSYNC B6 ;  /* 0x0000000000067941 */ /* 0x000fea0003800000 */
.L_x_9768:
[----:B------:R-:W-:Y:S01]  /*1ff0*/  ULDC.64 UR4, c[0x0][0x9f8] ;  /* 0x00027e0000047ab9 */ /* 0x000fe20000000a00 */
[----:B------:R-:W-:Y:S01]  /*2000*/  IMAD.MOV.U32 R0, RZ, RZ, R25 ;  /* 0x000000ffff007224 */ /* 0x000fe200078e0019 */
[----:B------:R-:W-:Y:S01]  /*2010*/  ISETP.NE.U32.AND P0, PT, RZ, UR4, PT ;  /* 0x00000004ff007c0c */ /* 0x000fe2000bf05070 */
[----:B------:R-:W2:Y:S01]  /*2020*/  LDL R38, [R1+0x50] ;  /* 0x0000500001267983 */ /* 0x000ea20000100800 */
[----:B------:R-:W0:Y:S02]  /*2030*/  LDC.64 R28, c[0x0][0x300] ;  /* 0x0000c000ff1c7b82 */ /* 0x000e240000000a00 */
[----:B------:R-:W-:Y:S01]  /*2040*/  ISETP.NE.AND.EX P0, PT, RZ, UR5, PT, P0 ;  /* 0x00000005ff007c0c */ /* 0x000fe2000bf05300 */
[----:B------:R-:W3:Y:S04]  /*2050*/  LDL R36, [R1+0x54] ;  /* 0x0000540001247983 */ /* 0x000ee80000100800 */
[----:B------:R-:W4:Y:S01]  /*2060*/  LDL R37, [R1+0x58] ;  /* 0x0000580001257983 */ /* 0x000f220000100800 */
[----:B------:R-:W1:Y:S01]  /*2070*/  S2R R20, SR_TID.X ;  /* 0x0000000000147919 */ /* 0x000e620000002100 */
[----:B------:R-:W-:Y:S01]  /*2080*/  IMAD.IADD R69, R69, 0x1, R24 ;  /* 0x0000000145457824 */ /* 0x000fe200078e0218 */
[----:B------:R-:W-:Y:S01]  /*2090*/  SHF.R.S32.HI R145, RZ, 0x1f, R144 ;  /* 0x0000001fff917819 */ /* 0x000fe20000011490 */
[----:B------:R-:W1:Y:S04]  /*20a0*/  LDC.64 R66, c[0x0][0x408] ;  /* 0x00010200ff427b82 */ /* 0x000e680000000a00 */
[----:B------:R-:W-:-:S04]  /*20b0*/  @P0 IADD3 R4, P1, R27, UR4, RZ ;  /* 0x000000041b040c10 */ /* 0x000fc8000ff3e0ff */
[----:B------:R-:W-:Y:S01]  /*20c0*/  @P0 IADD3.X R5, R26, UR5, RZ, P1, !PT ;  /* 0x000000051a050c10 */ /* 0x000fe20008ffe4ff */
[----:B------:R-:W-:Y:S01]  /*20d0*/  ULDC.64 UR4, c[0x0][0xa08] ;  /* 0x0002820000047ab9 */ /* 0x000fe20000000a00 */
[----:B------:R-:W-:Y:S01]  /*20e0*/  SHF.R.S32.HI R32, RZ, 0x1f, R146 ;  /* 0x0000001fff207819 */ /* 0x000fe20000011492 */
[----:B------:R-:W1:Y:S02]  /*20f0*/  LDC.64 R74, c[0x0][0x3f8] ;  /* 0x0000fe00ff4a7b82 */ /* 0x000e640000000a00 */
[----:B------:R0:W2:Y:S01]  /*2100*/  @P0 LDG.E R0, desc[UR60][R4.64] ;  /* 0x0000003c04000981 */ /* 0x0000a2000c1e1900 */
[----:B------:R-:W-:Y:S01]  /*2110*/  SHF.R.S32.HI R9, RZ, 0x1f, R69 ;  /* 0x0000001fff097819 */ /* 0x000fe20000011445 */
[----:B0-----:R-:W-:Y:S01]  /*2120*/  IMAD.WIDE.U32 R6, R69, R28, RZ ;  /* 0x0000001c45067225 */ /* 0x001fe200078e00ff */
[----:B------:R-:W-:-:S03]  /*2130*/  ISETP.NE.U32.AND P0, PT, RZ, UR4, PT ;  /* 0x00000004ff007c0c */ /* 0x000fc6000bf05070 */
[----:B------:R-:W-:Y:S01]  /*2140*/  IMAD R8, R9, R28, RZ ;  /* 0x0000001c09087224 */ /* 0x000fe200078e02ff */
[----:B------:R-:W-:Y:S01]  /*2150*/  ISETP.NE.AND.EX P0, PT, RZ, UR5, PT, P0 ;  /* 0x00000005ff007c0c */ /* 0x000fe2000bf05300 */
[----:B------:R-:W-:Y:S01]  /*2160*/  ULDC.64 UR4, c[0x0][0x308] ;  /* 0x0000c20000047ab9 */ /* 0x000fe20000000a00 */
[----:B------:R-:W0:Y:S01]  /*2170*/  LDC R107, c[0x0][0x3f4] ;  /* 0x0000fd00ff6b7b82 */ /* 0x000e220000000800 */
[----:B------:R-:W-:-:S04]  /*2180*/  IMAD R3, R69, R29, R8 ;  /* 0x0000001d45037224 */ /* 0x000fc800078e0208 */
[----:B------:R-:W-:Y:S02]  /*2190*/  IMAD.IADD R7, R7, 0x1, R3 ;  /* 0x0000000107077824 */ /* 0x000fe400078e0203 */
[----:B------:R-:W-:Y:S01]  /*21a0*/  IMAD.WIDE.U32 R4, R30, UR4, R6 ;  /* 0x000000041e047c25 */ /* 0x000fe2000f8e0006 */
[----:B-1----:R-:W-:-:S03]  /*21b0*/  SHF.R.U32.HI R34, RZ, 0x7, R20 ;  /* 0x00000007ff227819 */ /* 0x002fc60000011614 */
[----:B------:R-:W-:Y:S01]  /*21c0*/  IMAD R5, R30, UR5, R5 ;  /* 0x000000051e057c24 */ /* 0x000fe2000f8e0205 */
[----:B------:R-:W-:Y:S01]  /*21d0*/  ISETP.NE.AND P6, PT, R34, 0x1, PT ;  /* 0x000000012200780c */ /* 0x000fe20003fc5270 */
[----:B------:R-:W-:Y:S01]  /*21e0*/  VIADD R10, R20, 0xffffff80 ;  /* 0xffffff80140a7836 */ /* 0x000fe20000000000 */
[----:B------:R-:W-:Y:S01]  /*21f0*/  ULDC.64 UR4, c[0x0][0x310] ;  /* 0x0000c40000047ab9 */ /* 0x000fe20000000a00 */
[----:B------:R-:W-:-:S03]  /*2200*/  IMAD R6, R32, R28, RZ ;  /* 0x0000001c20067224 */ /* 0x000fc600078e02ff */
[----:B------:R-:W-:Y:S01]  /*2210*/  SHF.R.S32.HI R11, RZ, 0x1f, R10 ;  /* 0x0000001fff0b7819 */ /* 0x000fe2000001140a */
[----:B------:R-:W-:-:S03]  /*2220*/  IMAD R6, R146, R29, R6 ;  /* 0x0000001d92067224 */ /* 0x000fc600078e0206 */
[----:B------:R-:W-:-:S04]  /*2230*/  LEA.HI R11, R11, R10, RZ, 0x2 ;  /* 0x0000000a0b0b7211 */ /* 0x000fc800078f10ff */
[--C-:B------:R-:W-:Y:S02]  /*2240*/  SHF.R.S32.HI R76, RZ, 0x2, R11.reuse ;  /* 0x00000002ff4c7819 */ /* 0x100fe4000001140b */
[----:B------:R-:W-:-:S04]  /*2250*/  SHF.R.S32.HI R11, RZ, 0x1f, R11 ;  /* 0x0000001fff0b7819 */ /* 0x000fc8000001140b */
[----:B------:R-:W-:-:S04]  /*2260*/  LEA.HI R11, R11, R76, RZ, 0x2 ;  /* 0x0000004c0b0b7211 */ /* 0x000fc800078f10ff */
[----:B------:R-:W-:Y:S01]  /*2270*/  LOP3.LUT R11, R11, 0xfffffffc, RZ, 0xc0, !PT ;  /* 0xfffffffc0b0b7812 */ /* 0x000fe200078ec0ff */
[----:B------:R-:W-:-:S04]  /*2280*/  IMAD R8, R32, R66, RZ ;  /* 0x0000004220087224 */ /* 0x000fc800078e02ff */
[----:B------:R-:W-:Y:S02]  /*2290*/  IMAD.IADD R76, R76, 0x1, -R11 ;  /* 0x000000014c4c7824 */ /* 0x000fe400078e0a0b */
[----:B------:R-:W-:-:S03]  /*22a0*/  IMAD R11, R146, R67, R8 ;  /* 0x00000043920b7224 */ /* 0x000fc600078e0208 */
[----:B------:R-:W-:Y:S02]  /*22b0*/  LOP3.LUT P2, RZ, R76, 0x2, RZ, 0xc0, !PT ;  /* 0x000000024cff7812 */ /* 0x000fe4000784c0ff */
[--C-:B------:R-:W-:Y:S02]  /*22c0*/  SHF.R.S32.HI R157, RZ, 0x1f, R156.reuse ;  /* 0x0000001fff9d7819 */ /* 0x100fe4000001149c */
[----:B------:R-:W-:Y:S01]  /*22d0*/  LOP3.LUT R19, R19, 0xfffffffd, RZ, 0xc0, !PT ;  /* 0xfffffffd13137812 */ /* 0x000fe200078ec0ff */
[----:B------:R-:W-:-:S08]  /*22e0*/  IMAD.WIDE.U32 R64, R146, R66, R156 ;  /* 0x0000004292407225 */ /* 0x000fd000078e009c */
[----:B------:R-:W-:Y:S01]  /*22f0*/  @P2 LOP3.LUT R19, R19, 0x2, RZ, 0xfc, !PT ;  /* 0x0000000213132812 */ /* 0x000fe200078efcff */
[----:B------:R-:W-:Y:S01]  /*2300*/  IMAD.IADD R65, R11, 0x1, R65 ;  /* 0x000000010b417824 */ /* 0x000fe200078e0241 */
[----:B-----5:R-:W-:Y:S01]  /*2310*/  SHF.R.S32.HI R35, RZ, 0x1f, R105 ;  /* 0x0000001fff237819 */ /* 0x020fe20000011469 */
[----:B------:R-:W-:Y:S01]  /*2320*/  VIADD R81, R144, 0x50 ;  /* 0x0000005090517836 */ /* 0x000fe20000000000 */
[----:B------:R-:W-:Y:S01]  /*2330*/  LOP3.LUT R19, R19, 0xfffffffe, RZ, 0xc0, !PT ;  /* 0xfffffffe13137812 */ /* 0x000fe200078ec0ff */
[----:B------:R-:W-:-:S04]  /*2340*/  IMAD.WIDE.U32 R70, R146, R74, R144 ;  /* 0x0000004a92467225 */ /* 0x000fc800078e0090 */
[----:B------:R-:W-:-:S04]  /*2350*/  IMAD.WIDE.U32 R72, R146, R74, R156 ;  /* 0x0000004a92487225 */ /* 0x000fc800078e009c */
[----:B------:R-:W-:Y:S02]  /*2360*/  IMAD R97, R67, 0x90, RZ ;  /* 0x0000009043617824 */ /* 0x000fe400078e02ff */
[----:B------:R-:W-:-:S04]  /*2370*/  IMAD.WIDE.U32 R64, R105, R66, R64 ;  /* 0x0000004269407225 */ /* 0x000fc800078e0040 */
[----:B------:R-:W-:Y:S01]  /*2380*/  VIADD R113, R34, 0x8 ;  /* 0x0000000822717836 */ /* 0x000fe20000000000 */
[----:B--2---:R-:W-:Y:S02]  /*2390*/  SHF.R.S32.HI R3, RZ, 0x1f, R0 ;  /* 0x0000001fff037819 */ /* 0x004fe40000011400 */
[----:B------:R-:W-:Y:S02]  /*23a0*/  SEL R13, R0, RZ, !P0 ;  /* 0x000000ff000d7207 */ /* 0x000fe40004000000 */
[----:B------:R-:W-:-:S03]  /*23b0*/  SEL R89, R3, RZ, !P0 ;  /* 0x000000ff03597207 */ /* 0x000fc60004000000 */
[----:B------:R-:W-:-:S04]  /*23c0*/  IMAD.WIDE.U32 R24, R13, UR4, R4 ;  /* 0x000000040d187c25 */ /* 0x000fc8000f8e0004 */
[----:B------:R-:W-:Y:S02]  /*23d0*/  IMAD R0, R89, UR4, RZ ;  /* 0x0000000459007c24 */ /* 0x000fe4000f8e02ff */
[----:B------:R-:W-:-:S04]  /*23e0*/  IMAD.WIDE.U32 R4, R146, R28, R144 ;  /* 0x0000001c92047225 */ /* 0x000fc800078e0090 */
[----:B------:R-:W-:Y:S01]  /*23f0*/  IMAD R3, R13, UR5, R0 ;  /* 0x000000050d037c24 */ /* 0x000fe2000f8e0200 */
[----:B------:R-:W-:Y:S05]  /*2400*/  @!P6 WARPSYNC.ALL ;  /* 0x000000000000e948 */ /* 0x000fea0003800000 */
[----:B------:R-:W-:Y:S01]  /*2410*/  VIADD R0, R144, 0x10 ;  /* 0x0000001090007836 */ /* 0x000fe20000000000 */
[----:B------:R-:W-:Y:S01]  /*2420*/  ULDC.64 UR4, c[0x0][0x330] ;  /* 0x0000cc0000047ab9 */ /* 0x000fe20000000a00 */
[----:B------:R-:W-:Y:S01]  /*2430*/  IMAD.IADD R3, R25, 0x1, R3 ;  /* 0x0000000119037824 */ /* 0x000fe200078e0203 */
[----:B------:R-:W-:Y:S01]  /*2440*/  @!P6 BAR.SYNC.DEFER_BLOCKING 0x9, 0x100 ;  /* 0x024400000000eb1d */ /* 0x000fe20000010000 */
[----:B------:R-:W-:Y:S01]  /*2450*/  IMAD.WIDE.U32 R26, R30, UR4, R144 ;  /* 0x000000041e1a7c25 */ /* 0x000fe2000f8e0090 */
[----:B------:R-:W-:-:S03]  /*2460*/  IADD3 R95, P0, R24, R4, RZ ;  /* 0x00000004185f7210 */ /* 0x000fc60007f1e0ff */
[----:B------:R-:W-:Y:S01]  /*2470*/  IMAD R27, R30, UR5, R27 ;  /* 0x000000051e1b7c24 */ /* 0x000fe2000f8e021b */
[----:B------:R-:W-:Y:S01]  /*2480*/  ULDC UR4, c[0x0][0x2f4] ;  /* 0x0000bd0000047ab9 */ /* 0x000fe20000000800 */
[----:B------:R-:W-:Y:S01]  /*2490*/  ULDC.64 UR6, c[0x0][0x338] ;  /* 0x0000ce0000067ab9 */ /* 0x000fe20000000a00 */
[----:B------:R-:W-:Y:S02]  /*24a0*/  ISETP.GE.AND P1, PT, R0, UR4, PT ;  /* 0x0000000400007c0c */ /* 0x000fe4000bf26270 */
[----:B------:R-:W-:Y:S02]  /*24b0*/  IADD3.X R94, R3, R5, R6, P0, !PT ;  /* 0x00000005035e7210 */ /* 0x000fe400007fe406 */
[----:B------:R-:W-:Y:S02]  /*24c0*/  SEL R5, RZ, 0xffffffff, P1 ;  /* 0xffffffffff057807 */ /* 0x000fe40000800000 */
[C---:B------:R-:W-:Y:S01]  /*24d0*/  ISETP.GE.AND P0, PT, R144.reuse, UR4, PT ;  /* 0x0000000490007c0c */ /* 0x040fe2000bf06270 */
[----:B------:R-:W-:-:S02]  /*24e0*/  VIADD R4, R144, 0x20 ;  /* 0x0000002090047836 */ /* 0x000fc40000000000 */
[----:B------:R-:W-:Y:S01]  /*24f0*/  IMAD.SHL.U32 R7, R5, 0x2, RZ ;  /* 0x0000000205077824 */ /* 0x000fe200078e00ff */
[----:B------:R-:W-:Y:S01]  /*2500*/  SEL R6, RZ, 0x1, P0 ;  /* 0x00000001ff067807 */ /* 0x000fe20000000000 */
[----:B------:R-:W-:Y:S01]  /*2510*/  VIADD R5, R144, 0x30 ;  /* 0x0000003090057836 */ /* 0x000fe20000000000 */
[----:B------:R-:W-:Y:S02]  /*2520*/  ISETP.GE.AND P0, PT, R4, UR4, PT ;  /* 0x0000000404007c0c */ /* 0x000fe4000bf06270 */
[----:B------:R-:W-:Y:S01]  /*2530*/  LOP3.LUT R7, R7, 0x2, R6, 0xe2, !PT ;  /* 0x0000000207077812 */ /* 0x000fe200078ee206 */
[----:B------:R-:W-:Y:S01]  /*2540*/  VIADD R6, R144, 0x40 ;  /* 0x0000004090067836 */ /* 0x000fe20000000000 */
[----:B------:R-:W-:Y:S02]  /*2550*/  ISETP.GE.AND P1, PT, R5, UR4, PT ;  /* 0x0000000405007c0c */ /* 0x000fe4000bf26270 */
[----:B------:R-:W-:Y:S02]  /*2560*/  SEL R8, RZ, 0x4, P0 ;  /* 0x00000004ff087807 */ /* 0x000fe40000000000 */
[----:B------:R-:W-:-:S02]  /*2570*/  SEL R10, RZ, 0x8, P1 ;  /* 0x00000008ff0a7807 */ /* 0x000fc40000800000 */
[----:B------:R-:W-:Y:S02]  /*2580*/  ISETP.GE.AND P0, PT, R6, UR4, PT ;  /* 0x0000000406007c0c */ /* 0x000fe4000bf06270 */
[----:B------:R-:W-:Y:S02]  /*2590*/  LOP3.LUT R10, R10, R7, R8, 0xfe, !PT ;  /* 0x000000070a0a7212 */ /* 0x000fe400078efe08 */
[----:B------:R-:W-:Y:S01]  /*25a0*/  SEL R7, RZ, 0x10, P0 ;  /* 0x00000010ff077807 */ /* 0x000fe20000000000 */
[----:B------:R-:W-:Y:S01]  /*25b0*/  IMAD.WIDE.U32 R30, R146, R66, R144 ;  /* 0x00000042921e7225 */ /* 0x000fe200078e0090 */
[----:B0-----:R-:W-:Y:S02]  /*25c0*/  ISETP.GE.AND P0, PT, R144, R107, PT ;  /* 0x0000006b9000720c */ /* 0x001fe40003f06270 */
[----:B------:R-:W-:Y:S01]  /*25d0*/  LOP3.LUT R10, R10, R7, RZ, 0xfc, !PT ;  /* 0x000000070a0a7212 */ /* 0x000fe200078efcff */
[----:B------:R-:W-:Y:S01]  /*25e0*/  IMAD R7, R32, R74, RZ ;  /* 0x0000004a20077224 */ /* 0x000fe200078e02ff */
[-C--:B------:R-:W-:Y:S01]  /*25f0*/  ISETP.GE.AND P1, PT, R0, R107.reuse, PT ;  /* 0x0000006b0000720c */ /* 0x080fe20003f26270 */
[----:B------:R-:W-:Y:S01]  /*2600*/  IMAD R89, R89, UR6, RZ ;  /* 0x0000000659597c24 */ /* 0x000fe2000f8e02ff */
[----:B------:R-:W-:Y:S01]  /*2610*/  ISETP.GE.AND P2, PT, R4, R107, PT ;  /* 0x0000006b0400720c */ /* 0x000fe20003f46270 */
[----:B------:R-:W-:Y:S01]  /*2620*/  IMAD R33, R146, R75, R7 ;  /* 0x0000004b92217224 */ /* 0x000fe200078e0207 */
[----:B------:R-:W-:Y:S01]  /*2630*/  SEL R7, R107, RZ, P0 ;  /* 0x000000ff6b077207 */ /* 0x000fe20000000000 */
[----:B------:R-:W-:Y:S01]  /*2640*/  IMAD.IADD R31, R31, 0x1, R11 ;  /* 0x000000011f1f7824 */ /* 0x000fe200078e020b */
[----:B------:R-:W-:Y:S01]  /*2650*/  SEL R11, R107, RZ, P1 ;  /* 0x000000ff6b0b7207 */ /* 0x000fe20000800000 */
[----:B------:R-:W-:-:S02]  /*2660*/  IMAD R89, R13, UR7, R89 ;  /* 0x000000070d597c24 */ /* 0x000fc4000f8e0259 */
[----:B------:R-:W-:Y:S01]  /*2670*/  IMAD.WIDE.U32 R26, R13, UR6, R26 ;  /* 0x000000060d1a7c25 */ /* 0x000fe2000f8e001a */
[----:B------:R-:W-:-:S03]  /*2680*/  SEL R13, R107, RZ, P2 ;  /* 0x000000ff6b0d7207 */ /* 0x000fc60001000000 */
[----:B------:R-:W-:Y:S02]  /*2690*/  IMAD.IADD R7, R144, 0x1, R7 ;  /* 0x0000000190077824 */ /* 0x000fe400078e0207 */
[----:B------:R-:W-:Y:S02]  /*26a0*/  IMAD.IADD R12, R0, 0x1, R11 ;  /* 0x00000001000c7824 */ /* 0x000fe400078e020b */
[----:B------:R-:W-:Y:S01]  /*26b0*/  IMAD.IADD R14, R4, 0x1, R13 ;  /* 0x00000001040e7824 */ /* 0x000fe200078e020d */
[----:B------:R-:W-:Y:S02]  /*26c0*/  SHF.R.S32.HI R8, RZ, 0x1f, R7 ;  /* 0x0000001fff087819 */ /* 0x000fe40000011407 */
[----:B------:R-:W-:Y:S02]  /*26d0*/  SHF.R.S32.HI R13, RZ, 0x1f, R12 ;  /* 0x0000001fff0d7819 */ /* 0x000fe4000001140c */
[----:B------:R-:W-:Y:S02]  /*26e0*/  SHF.R.S32.HI R15, RZ, 0x1f, R14 ;  /* 0x0000001fff0f7819 */ /* 0x000fe4000001140e */
[----:B------:R-:W-:-:S02]  /*26f0*/  LEA.HI R11, R8, R7, RZ, 0x5 ;  /* 0x00000007080b7211 */ /* 0x000fc400078f28ff */
[----:B------:R-:W-:Y:S02]  /*2700*/  LEA.HI R21, R8, R7, RZ, 0x3 ;  /* 0x0000000708157211 */ /* 0x000fe400078f18ff */
[CC--:B------:R-:W-:Y:S02]  /*2710*/  LEA.HI R7, R13.reuse, R12.reuse, RZ, 0x3 ;  /* 0x0000000c0d077211 */ /* 0x0c0fe400078f18ff */
[----:B------:R-:W-:Y:S02]  /*2720*/  LEA.HI R13, R13, R12, RZ, 0x5 ;  /* 0x0000000c0d0d7211 */ /* 0x000fe400078f28ff */
[CC--:B------:R-:W-:Y:S02]  /*2730*/  LEA.HI R8, R15.reuse, R14.reuse, RZ, 0x3 ;  /* 0x0000000e0f087211 */ /* 0x0c0fe400078f18ff */
[----:B------:R-:W-:Y:S02]  /*2740*/  LEA.HI R15, R15, R14, RZ, 0x5 ;  /* 0x0000000e0f0f7211 */ /* 0x000fe400078f28ff */
[----:B------:R-:W-:-:S02]  /*2750*/  SHF.R.S32.HI R12, RZ, 0x5, R11 ;  /* 0x00000005ff0c7819 */ /* 0x000fc4000001140b */
[----:B------:R-:W-:Y:S02]  /*2760*/  LOP3.LUT R11, R38, 0x18, R21, 0xf8, !PT ;  /* 0x00000018260b7812 */ /* 0x000fe400078ef815 */
[----:B------:R-:W-:Y:S01]  /*2770*/  SHF.R.S32.HI R20, RZ, 0x5, R15 ;  /* 0x00000005ff147819 */ /* 0x000fe2000001140f */
[----:B----4-:R-:W-:Y:S01]  /*2780*/  IMAD R12, R12, 0x1200, R37 ;  /* 0x000012000c0c7824 */ /* 0x010fe200078e0225 */
[C---:B------:R-:W-:Y:S02]  /*2790*/  LOP3.LUT R15, R38.reuse, 0x18, R8, 0xf8, !PT ;  /* 0x00000018260f7812 */ /* 0x040fe400078ef808 */
[-C--:B---3--:R-:W-:Y:S02]  /*27a0*/  LOP3.LUT R11, R11, R36.reuse, RZ, 0x3c, !PT ;  /* 0x000000240b0b7212 */ /* 0x088fe400078e3cff */
[----:B------:R-:W-:Y:S02]  /*27b0*/  SHF.R.S32.HI R14, RZ, 0x5, R13 ;  /* 0x00000005ff0e7819 */ /* 0x000fe4000001140d */
[----:B------:R-:W-:Y:S01]  /*27c0*/  LOP3.LUT R13, R38, 0x18, R7, 0xf8, !PT ;  /* 0x00000018260d7812 */ /* 0x000fe200078ef807 */
[----:B------:R-:W-:Y:S01]  /*27d0*/  IMAD R20, R20, 0x1200, R37 ;  /* 0x0000120014147824 */ /* 0x000fe200078e0225 */
[----:B------:R-:W-:Y:S01]  /*27e0*/  LOP3.LUT R15, R15, R36, RZ, 0x3c, !PT ;  /* 0x000000240f0f7212 */ /* 0x000fe200078e3cff */
[----:B------:R-:W-:Y:S01]  /*27f0*/  IMAD.IADD R104, R12, 0x1, R11 ;  /* 0x000000010c687824 */ /* 0x000fe200078e020b */
[----:B------:R-:W-:Y:S01]  /*2800*/  @P2 LOP3.LUT R19, R19, 0x1, RZ, 0xfc, !PT ;  /* 0x0000000113132812 */ /* 0x000fe200078efcff */
[----:B------:R-:W-:Y:S01]  /*2810*/  IMAD R12, R35, R66, RZ ;  /* 0x00000042230c7224 */ /* 0x000fe200078e02ff */
[----:B------:R-:W-:Y:S01]  /*2820*/  LOP3.LUT R13, R13, R36, RZ, 0x3c, !PT ;  /* 0x000000240d0d7212 */ /* 0x000fe200078e3cff */
[----:B------:R-:W-:Y:S01]  /*2830*/  IMAD R14, R14, 0x1200, R37 ;  /* 0x000012000e0e7824 */ /* 0x000fe200078e0225 */
[----:B------:R-:W-:Y:S01]  /*2840*/  ISETP.GE.AND P2, PT, R81, UR4, PT ;  /* 0x0000000451007c0c */ /* 0x000fe2000bf46270 */
[----:B------:R-:W-:-:S02]  /*2850*/  IMAD.IADD R102, R20, 0x1, R15 ;  /* 0x0000000114667824 */ /* 0x000fc400078e020f */
[----:B------:R-:W-:Y:S01]  /*2860*/  IMAD R15, R105, R67, R12 ;  /* 0x00000043690f7224 */ /* 0x000fe200078e020c */
[----:B------:R-:W-:Y:S01]  /*2870*/  SEL R11, RZ, 0x20, P2 ;  /* 0x00000020ff0b7807 */ /* 0x000fe20001000000 */
[----:B------:R-:W-:Y:S01]  /*2880*/  IMAD.IADD R71, R71, 0x1, R33 ;  /* 0x0000000147477824 */ /* 0x000fe200078e0221 */
[----:B------:R-:W-:Y:S01]  /*2890*/  IADD3 R68, P2, R146, R69, RZ ;  /* 0x0000004592447210 */ /* 0x000fe20007f5e0ff */
[----:B------:R-:W-:Y:S02]  /*28a0*/  IMAD.IADD R73, R33, 0x1, R73 ;  /* 0x0000000121497824 */ /* 0x000fe400078e0249 */
[----:B------:R-:W-:Y:S02]  /*28b0*/  IMAD R12, R35, R74, RZ ;  /* 0x0000004a230c7224 */ /* 0x000fe400078e02ff */
[----:B------:R-:W-:Y:S02]  /*28c0*/  IMAD.IADD R103, R14, 0x1, R13 ;  /* 0x000000010e677824 */ /* 0x000fe400078e020d */
[----:B------:R-:W-:Y:S01]  /*28d0*/  IMAD R13, R29, 0x90, RZ ;  /* 0x000000901d0d7824 */ /* 0x000fe200078e02ff */
[----:B------:R-:W-:Y:S01]  /*28e0*/  LOP3.LUT R14, R10, R11, RZ, 0xfc, !PT ;  /* 0x0000000b0a0e7212 */ /* 0x000fe200078efcff */
[----:B------:R-:W-:Y:S01]  /*28f0*/  IMAD.WIDE.U32 R28, R28, 0x90, RZ ;  /* 0x000000901c1c7825 */ /* 0x000fe200078e00ff */
[----:B------:R-:W-:-:S02]  /*2900*/  LOP3.LUT R80, R21, 0xfffffff8, RZ, 0xc0, !PT ;  /* 0xfffffff815507812 */ /* 0x000fc400078ec0ff */
[----:B------:R-:W-:Y:S01]  /*2910*/  LOP3.LUT R79, R7, 0xfffffff8, RZ, 0xc0, !PT ;  /* 0xfffffff8074f7812 */ /* 0x000fe200078ec0ff */
[----:B------:R-:W-:Y:S01]  /*2920*/  IMAD.WIDE.U32 R30, R105, R66, R30 ;  /* 0x00000042691e7225 */ /* 0x000fe200078e001e */
[----:B------:R-:W-:-:S03]  /*2930*/  LOP3.LUT R77, R8, 0xfffffff8, RZ, 0xc0, !PT ;  /* 0xfffffff8084d7812 */ /* 0x000fc600078ec0ff */
[----:B------:R-:W-:Y:S02]  /*2940*/  IMAD R83, R105, R75, R12 ;  /* 0x0000004b69537224 */ /* 0x000fe400078e020c */
[----:B------:R-:W-:Y:S02]  /*2950*/  IMAD R33, R75, 0x90, RZ ;  /* 0x000000904b217824 */ /* 0x000fe400078e02ff */
[----:B------:R-:W-:-:S04]  /*2960*/  IMAD.WIDE.U32 R70, R105, R74, R70 ;  /* 0x0000004a69467225 */ /* 0x000fc800078e0046 */
[----:B------:R-:W-:Y:S01]  /*2970*/  IMAD.WIDE.U32 R72, R105, R74, R72 ;  /* 0x0000004a69487225 */ /* 0x000fe200078e0048 */
[----:B------:R-:W-:-:S03]  /*2980*/  LOP3.LUT R11, R14, 0x4, RZ, 0xc0, !PT ;  /* 0x000000040e0b7812 */ /* 0x000fc600078ec0ff */
[----:B------:R-:W-:Y:S01]  /*2990*/  IMAD.WIDE.U32 R66, R66, 0x90, RZ ;  /* 0x0000009042427825 */ /* 0x000fe200078e00ff */
[----:B------:R-:W-:-:S03]  /*29a0*/  LOP3.LUT R12, R14, 0x8, RZ, 0xc0, !PT ;  /* 0x000000080e0c7812 */ /* 0x000fc600078ec0ff */
[----:B------:R-:W-:Y:S01]  /*29b0*/  IMAD.WIDE.U32 R74, R74, 0x90, RZ ;  /* 0x000000904a4a7825 */ /* 0x000fe200078e00ff */
[----:B------:R-:W-:-:S03]  /*29c0*/  SHF.R.S32.HI R101, RZ, 0x1f, R80 ;  /* 0x0000001fff657819 */ /* 0x000fc60000011450 */
[----:B------:R-:W-:Y:S01]  /*29d0*/  IMAD.X R69, R32, 0x1, R9, P2 ;  /* 0x0000000120457824 */ /* 0x000fe200010e0609 */
[----:B------:R-:W-:Y:S01]  /*29e0*/  LOP3.LUT R9, R10, 0x1, RZ, 0xc0, !PT ;  /* 0x000000010a097812 */ /* 0x000fe200078ec0ff */
[----:B------:R-:W-:Y:S01]  /*29f0*/  IMAD.IADD R96, R29, 0x1, R13 ;  /* 0x000000011d607824 */ /* 0x000fe200078e020d */
[C---:B------:R-:W-:Y:S01]  /*2a00*/  LOP3.LUT R10, R14.reuse, 0x2, RZ, 0xc0, !PT ;  /* 0x000000020e0a7812 */ /* 0x040fe200078ec0ff */
[----:B------:R-:W-:Y:S01]  /*2a10*/  IMAD.IADD R87, R71, 0x1, R83 ;  /* 0x0000000147577824 */ /* 0x000fe200078e0253 */
[C---:B------:R-:W-:Y:S01]  /*2a20*/  LOP3.LUT R13, R14.reuse, 0x10, RZ, 0xc0, !PT ;  /* 0x000000100e0d7812 */ /* 0x040fe200078ec0ff */
[----:B------:R-:W-:Y:S01]  /*2a30*/  IMAD.SHL.U32 R107, R107, 0x2, RZ ;  /* 0x000000026b6b7824 */ /* 0x000fe200078e00ff */
[----:B------:R-:W-:Y:S01]  /*2a40*/  SHF.R.S32.HI R100, RZ, 0x1f, R79 ;  /* 0x0000001fff647819 */ /* 0x000fe2000001144f */
[----:B------:R-:W-:Y:S01]  /*2a50*/  IMAD.IADD R97, R67, 0x1, R97 ;  /* 0x0000000143617824 */ /* 0x000fe200078e0261 */
[----:B------:R-:W-:Y:S01]  /*2a60*/  SHF.R.S32.HI R99, RZ, 0x1f, R77 ;  /* 0x0000001fff637819 */ /* 0x000fe2000001144d */
[----:B------:R-:W-:Y:S01]  /*2a70*/  IMAD.IADD R98, R75, 0x1, R33 ;  /* 0x000000014b627824 */ /* 0x000fe200078e0221 */
[----:B------:R-:W-:Y:S01]  /*2a80*/  LOP3.LUT R14, R14, 0x20, RZ, 0xc0, !PT ;  /* 0x000000200e0e7812 */ /* 0x000fe200078ec0ff */
[----:B------:R-:W-:-:S02]  /*2a90*/  IMAD.IADD R88, R31, 0x1, R15 ;  /* 0x000000011f587824 */ /* 0x000fc400078e020f */
[----:B------:R-:W-:Y:S02]  /*2aa0*/  IMAD.IADD R84, R15, 0x1, R65 ;  /* 0x000000010f547824 */ /* 0x000fe400078e0241 */
[----:B------:R-:W-:Y:S02]  /*2ab0*/  IMAD.IADD R83, R83, 0x1, R73 ;  /* 0x0000000153537824 */ /* 0x000fe400078e0249 */
[----:B------:R-:W-:-:S07]  /*2ac0*/  IMAD.IADD R89, R27, 0x1, R89 ;  /* 0x000000011b597824 */ /* 0x000fce00078e0259 */
.L_x_9825:
[----:B0-----:R-:W2:Y:S01]  /*2ad0*/  LDL R20, [R1+0x84] ;  /* 0x0000840001147983 */ /* 0x001ea20000100800 */
[----:B------:R-:W0:Y:S01]  /*2ae0*/  LDC R106, c[0x0][0x3f4] ;  /* 0x0000fd00ff6a7b82 */ /* 0x000e220000000800 */
[----:B------:R-:W-:Y:S01]  /*2af0*/  LOP3.LUT P3, RZ, R76, 0x2, RZ, 0xc0, !PT ;  /* 0x000000024cff7812 */ /* 0x000fe2000786c0ff */
[----:B---3--:R-:W-:Y:S01]  /*2b00*/  VIADD R35, R22, 0xffffffff ;  /* 0xffffffff16237836 */ /* 0x008fe20000000000 */
[----:B------:R-:W-:Y:S05]  /*2b10*/  YIELD ;  /* 0x0000000000007946 */ /* 0x000fea0003800000 */
[----:B-1----:R-:W1:Y:S01]  /*2b20*/  LDC.64 R90, c[0x0][0x2e8] ;  /* 0x0000ba00ff5a7b82 */ /* 0x002e620000000a00 */
[----:B------:R-:W-:Y:S01]  /*2b30*/  SHF.R.S32.HI R32, RZ, 0x1f, R35 ;  /* 0x0000001fff207819 */ /* 0x000fe20000011423 */
[-C--:B------:R-:W-:Y:S01]  /*2b40*/  IMAD R15, R96, R35.reuse, RZ ;  /* 0x00000023600f7224 */ /* 0x080fe200078e02ff */
[----:B------:R-:W-:Y:S01]  /*2b50*/  BSSY B0, `(.L_x_9770) ;  /* 0x00003e9000007945 */ /* 0x000fe20003800000 */
[----:B------:R-:W-:-:S04]  /*2b60*/  IMAD.WIDE.U32 R60, R28, R35, RZ ;  /* 0x000000231c3c7225 */ /* 0x000fc800078e00ff */
[----:B------:R-:W-:Y:S01]  /*2b70*/  IMAD R33, R32, R28, R15 ;  /* 0x0000001c20217224 */ /* 0x000fe200078e020f */
[----:B------:R-:W-:-:S03]  /*2b80*/  IADD3 R15, P2, R95, R60, RZ ;  /* 0x0000003c5f0f7210 */ /* 0x000fc60007f5e0ff */
[----:B------:R-:W-:-:S04]  /*2b90*/  IMAD.IADD R92, R61, 0x1, R33 ;  /* 0x000000013d5c7824 */ /* 0x000fc800078e0221 */
[----:B------:R-:W-:Y:S01]  /*2ba0*/  IMAD.X R22, R92, 0x1, R94, P2 ;  /* 0x000000015c167824 */ /* 0x000fe200010e065e */
[----:B-1----:R-:W-:-:S04]  /*2bb0*/  LEA R36, P2, R15, R90, 0x1 ;  /* 0x0000005a0f247211 */ /* 0x002fc800078408ff */
[----:B------:R-:W-:Y:S01]  /*2bc0*/  LEA.HI.X R37, R15, R91, R22, 0x1, P2 ;  /* 0x0000005b0f257211 */ /* 0x000fe200010f0c16 */
[----:B------:R-:W-:Y:S01]  /*2bd0*/  IMAD.MOV.U32 R22, RZ, RZ, R35 ;  /* 0x000000ffff167224 */ /* 0x000fe200078e0023 */
[----:B------:R-:W-:Y:S01]  /*2be0*/  ISETP.GT.AND P2, PT, R35, R82, PT ;  /* 0x000000522300720c */ /* 0x000fe20003f44270 */
[----:B--2---:R-:W-:-:S04]  /*2bf0*/  IMAD R78, R17, 0x3600, R20 ;  /* 0x00003600114e7824 */ /* 0x004fc800078e0214 */
[C---:B------:R-:W-:Y:S02]  /*2c00*/  VIADD R20, R78.reuse, 0x10 ;  /* 0x000000104e147836 */ /* 0x040fe40000000000 */
[----:B------:R-:W-:Y:S01]  /*2c10*/  @P3 VIADD R20, R78, 0xfffffff0 ;  /* 0xfffffff04e143836 */ /* 0x000fe20000000000 */
[----:B0-----:R-:W-:Y:S01]  /*2c20*/  ISETP.GE.AND P3, PT, R106, 0x1, PT ;  /* 0x000000016a00780c */ /* 0x001fe20003f66270 */
[--C-:B------:R-:W-:Y:S02]  /*2c30*/  IMAD R78, R78, 0x2, R23.reuse ;  /* 0x000000024e4e7824 */ /* 0x100fe400078e0217 */
[----:B------:R-:W-:-:S10]  /*2c40*/  IMAD R20, R20, 0x2, R23 ;  /* 0x0000000214147824 */ /* 0x000fd400078e0217 */
[----:B------:R-:W-:Y:S05]  /*2c50*/  @!P3 BRA `(.L_x_9771) ;  /* 0x0000003800dcb947 */ /* 0x000fea0003800000 */
        /* <DEDUP_REMOVED lines=28> */
[----:B------:R-:W2:Y:S04]  /*2e20*/  LDL R116, [R1+0x68] ;  /* 0x0000680001747983 */ /* 0x000ea80000100800 */
[----:B------:R-:W3:Y:S04]  /*2e30*/  LDL R115, [R1+0x60] ;  /* 0x0000600001737983 */ /* 0x000ee80000100800 */
[----:B------:R-:W4:Y:S04]  /*2e40*/  LDL R112, [R1+0x6c] ;  /* 0x00006c0001707983 */ /* 0x000f280000100800 */
[----:B------:R-:W4:Y:S04]  /*2e50*/  LDL R110, [R1+0x64] ;  /* 0x00006400016e7983 */ /* 0x000f280000100800 */
[----:B------:R-:W4:Y:S01]  /*2e60*/  LDL R93, [R1+0x70] ;  /* 0x00007000015d7983 */ /* 0x000f220000100800 */
[----:B------:R-:W-:Y:S01]  /*2e70*/  IADD3 R58, P3, R72, R58, RZ ;  /* 0x0000003a483a7210 */ /* 0x000fe20007f7e0ff */
[----:B------:R-:W-:Y:S01]  /*2e80*/  ULDC.64 UR4, c[0x0][0x3e8] ;  /* 0x0000fa0000047ab9 */ /* 0x000fe20000000a00 */
[----:B------:R-:W-:-:S02]  /*2e90*/  CS2R R62, SRZ ;  /* 0x00000000003e7805 */ /* 0x000fc4000001ff00 */
        /* <DEDUP_REMOVED lines=22> */
[----:B--2---:R-:W-:-:S13]  /*3000*/  ISETP.GE.AND P3, PT, R116, R106, PT ;  /* 0x0000006a7400720c */ /* 0x004fda0003f66270 */
[----:B------:R0:W5:Y:S04]  /*3010*/  @!P3 LDG.E.64 R54, desc[UR60][R34.64+0x10] ;  /* 0x0000103c2236b981 */ /* 0x000168000c1e1b00 */
[----:B------:R0:W5:Y:S01]  /*3020*/  @!P3 LDG.E.64 R60, desc[UR60][R32.64+0x10] ;  /* 0x0000103c203cb981 */ /* 0x000162000c1e1b00 */
[----:B---3--:R-:W-:-:S13]  /*3030*/  ISETP.GE.AND P3, PT, R115, R106, PT ;  /* 0x0000006a7300720c */ /* 0x008fda0003f66270 */
[----:B------:R0:W5:Y:S04]  /*3040*/  @!P3 LDG.E.64 R50, desc[UR60][R34.64+0x20] ;  /* 0x0000203c2232b981 */ /* 0x000168000c1e1b00 */
[----:B------:R0:W5:Y:S01]  /*3050*/  @!P3 LDG.E.64 R52, desc[UR60][R32.64+0x20] ;  /* 0x0000203c2034b981 */ /* 0x000162000c1e1b00 */
[----:B----4-:R-:W-:-:S13]  /*3060*/  ISETP.GE.AND P3, PT, R112, R106, PT ;  /* 0x0000006a7000720c */ /* 0x010fda0003f66270 */
[----:B------:R0:W5:Y:S04]  /*3070*/  @!P3 LDG.E.64 R46, desc[UR60][R34.64+0x30] ;  /* 0x0000303c222eb981 */ /* 0x000168000c1e1b00 */
[----:B------:R0:W5:Y:S01]  /*3080*/  @!P3 LDG.E.64 R48, desc[UR60][R32.64+0x30] ;  /* 0x0000303c2030b981 */ /* 0x000162000c1e1b00 */
[----:B------:R-:W-:-:S13]  /*3090*/  ISETP.GE.AND P3, PT, R110, R106, PT ;  /* 0x0000006a6e00720c */ /* 0x000fda0003f66270 */
[----:B------:R0:W5:Y:S04]  /*30a0*/  @!P3 LDG.E.64 R42, desc[UR60][R34.64+0x40] ;  /* 0x0000403c222ab981 */ /* 0x000168000c1e1b00 */
[----:B------:R0:W5:Y:S01]  /*30b0*/  @!P3 LDG.E.64 R44, desc[UR60][R32.64+0x40] ;  /* 0x0000403c202cb981 */ /* 0x000162000c1e1b00 */
[----:B------:R-:W-:-:S13]  /*30c0*/  ISETP.GE.AND P3, PT, R93, R106, PT ;  /* 0x0000006a5d00720c */ /* 0x000fda0003f66270 */
[----:B------:R0:W5:Y:S04]  /*30d0*/  @!P3 LDG.E.64 R38, desc[UR60][R34.64+0x50] ;  /* 0x0000503c2226b981 */ /* 0x000168000c1e1b00 */
[----:B------:R0:W5:Y:S02]  /*30e0*/  @!P3 LDG.E.64 R40, desc[UR60][R32.64+0x50] ;  /* 0x0000503c2028b981 */ /* 0x000164000c1e1b00 */
.L_x_9774:
[----:B------:R-:W-:Y:S05]  /*30f0*/  BSYNC B1 ;  /* 0x0000000000017941 */ /* 0x000fea0003800000 */
.L_x_9773:
[----:B0-----:R-:W2:Y:S01]  /*3100*/  LDL R33, [R1+0x4c] ;  /* 0x00004c0001217983 */ /* 0x001ea20000100800 */
[----:B-----5:R-:W-:Y:S02]  /*3110*/  IMAD.MOV.U32 R15, RZ, RZ, R38 ;  /* 0x000000ffff0f7224 */ /* 0x020fe400078e0026 */
        /* <DEDUP_REMOVED lines=37> */
[----:B--2---:R-:W-:-:S13]  /*3370*/  ISETP.NE.AND P3, PT, R33, 0x3, PT ;  /* 0x000000032100780c */ /* 0x004fda0003f65270 */
[----:B------:R-:W-:Y:S05]  /*3380*/  @!P3 BRA `(.L_x_9775) ;  /* 0x000000000004b947 */ /* 0x000fea0003800000 */
[----:B------:R-:W-:Y:S01]  /*3390*/  BPT.TRAP 0x1 ;  /* 0x000000040000795c */ /* 0x000fe20000300000 */
.L_x_9775:
[----:B------:R-:W2:Y:S01]  /*33a0*/  LDL R32, [R1] ;  /* 0x0000000001207983 */ /* 0x000ea20000100800 */
[----:B------:R-:W-:Y:S01]  /*33b0*/  IMAD R15, R17, 0x8, R16 ;  /* 0x00000008110f7824 */ /* 0x000fe200078e0210 */
[----:B------:R-:W-:Y:S01]  /*33c0*/  BSSY B1, `(.L_x_9776) ;  /* 0x0000004000017945 */ /* 0x000fe20003800000 */
[----:B--2---:R-:W-:-:S04]  /*33d0*/  SHF.L.U32 R86, R32, 0x1f, RZ ;  /* 0x0000001f20567819 */ /* 0x004fc800000006ff */
[----:B------:R-:W0:Y:S02]  /*33e0*/  SYNCS.PHASECHK.TRANS64.TRYWAIT P5, [R15+URZ+0x31c90], R86 ;  /* 0x031c90560f0075a7 */ /* 0x000e2400080a017f */
[----:B0-----:R-:W-:Y:S05]  /*33f0*/  @!P5 BRA `(.L_x_9777) ;  /* 0x000001c000e0d947 */ /* 0x001fea0003800000 */
.L_x_10075:
[----:B------:R-:W-:Y:S05]  /*3400*/  BSYNC B1 ;  /* 0x0000000000017941 */ /* 0x000fea0003800000 */
.L_x_9776:
        /* <DEDUP_REMOVED lines=24> */
[----:B------:R-:W-:Y:S02]  /*3590*/  HADD2.F32 R59, -RZ, R121.H1_H1 ;  /* 0x30000079ff3b7230 */ /* 0x000fe40000004100 */
        /* <DEDUP_REMOVED lines=18> */
[----:B------:R-:W-:Y:S02]  /*36c0*/  HADD2.F32 R59, -RZ, R121.H0_H0 ;  /* 0x20000079ff3b7230 */ /* 0x000fe40000004100 */
[-C--:B------:R-:W-:Y:S01]  /*36d0*/  FMUL.FTZ R62, R34, R63.reuse ;  /* 0x0000003f223e7220 */ /* 0x080fe20000410000 */
[----:B------:R-:W-:-:S03]  /*36e0*/  FMUL.FTZ R63, R90, R63 ;  /* 0x0000003f5a3f7220 */ /* 0x000fc60000410000 */
[-C--:B------:R-:W-:Y:S01]  /*36f0*/  FFMA.FTZ R62, R90, R59.reuse, -R62 ;  /* 0x0000003b5a3e7223 */ /* 0x080fe2000001083e */
[----:B------:R-:W-:-:S05]  /*3700*/  FFMA.FTZ R63, R34, R59, R63 ;  /* 0x0000003b223f7223 */ /* 0x000fca000001003f */
[----:B------:R-:W-:-:S05]  /*3710*/  F2FP.F16.F32.PACK_AB R62, R63, R62 ;  /* 0x0000003e3f3e723e */ /* 0x000fca00000000ff */
[----:B------:R-:W-:-:S07]  /*3720*/  IMAD.MOV.U32 R34, RZ, RZ, R62 ;  /* 0x000000ffff227224 */ /* 0x000fce00078e003e */
.L_x_9782:
[----:B------:R-:W-:Y:S05]  /*3730*/  BSYNC B2 ;  /* 0x0000000000027941 */ /* 0x000fea0003800000 */
.L_x_9781:
[----:B--2---:R1:W-:Y:S02]  /*3740*/  STG.E.128 desc[UR60][R36.64], R32 ;  /* 0x0000002024007986 */ /* 0x0043e4000c101d3c */
.L_x_9780:
[----:B------:R-:W-:Y:S05]  /*3750*/  BSYNC B1 ;  /* 0x0000000000017941 */ /* 0x000fea0003800000 */
.L_x_9779:
[----:B------:R-:W-:Y:S01]  /*3760*/  ISETP.NE.AND P4, PT, R10, RZ, PT ;  /* 0x000000ff0a00720c */ /* 0x000fe20003f85270 */
[----:B------:R-:W-:-:S12]  /*3770*/  BSSY B1, `(.L_x_9783) ;  /* 0x0000034000017945 */ /* 0x000fd80003800000 */
[----:B------:R-:W-:Y:S05]  /*3780*/  @!P4 BRA `(.L_x_9784) ;  /* 0x0000000000c8c947 */ /* 0x000fea0003800000 */
[----:B------:R-:W2:Y:S01]  /*3790*/  LDL R56, [R1+0x68] ;  /* 0x0000680001387983 */ /* 0x000ea20000100800 */
[----:B------:R-:W-:Y:S03]  /*37a0*/  BSSY B2, `(.L_x_9785) ;  /* 0x000002f000027945 */ /* 0x000fe60003800000 */
[----:B-1----:R1:W3:Y:S01]  /*37b0*/  LDS.128 R32, [R20+0x16800] ;  /* 0x0168000014207984 */ /* 0x0022e20000000c00 */
[----:B--2---:R-:W-:-:S13]  /*37c0*/  ISETP.GE.AND P4, PT, R56, R106, PT ;  /* 0x0000006a3800720c */ /* 0x004fda0003f86270 */
[----:B-1-3--:R-:W-:Y:S05]  /*37d0*/  @P4 BRA `(.L_x_9786) ;  /* 0x0000000000ac4947 */ /* 0x00afea0003800000 */
[--C-:B------:R-:W-:Y:S01]  /*37e0*/  SHF.R.U64 R56, R54, 0x10, R55.reuse ;  /* 0x0000001036387819 */ /* 0x100fe20000001237 */
[----:B------:R-:W-:Y:S01]  /*37f0*/  IMAD.MOV.U32 R59, RZ, RZ, R32 ;  /* 0x000000ffff3b7224 */ /* 0x000fe200078e0020 */
        /* <DEDUP_REMOVED lines=14> */
[----:B------:R-:W-:Y:S02]  /*38e0*/  HADD2.F32 R58, -RZ, R120.H0_H0 ;  /* 0x20000078ff3a7230 */ /* 0x000fe40000004100 */
        /* <DEDUP_REMOVED lines=26> */
.L_x_9786:
[----:B------:R-:W-:Y:S05]  /*3a90*/  BSYNC B2 ;  /* 0x0000000000027941 */ /* 0x000fea0003800000 */
.L_x_9785:
[----:B------:R2:W-:Y:S02]  /*3aa0*/  STG.E.128 desc[UR60][R36.64+0x20], R32 ;  /* 0x0000202024007986 */ /* 0x0005e4000c101d3c */
.L_x_9784:
[----:B------:R-:W-:Y:S05]  /*3ab0*/  BSYNC B1 ;  /* 0x0000000000017941 */ /* 0x000fea0003800000 */
.L_x_9783:
[----:B------:R-:W-:Y:S01]  /*3ac0*/  ISETP.NE.AND P4, PT, R11, RZ, PT ;  /* 0x000000ff0b00720c */ /* 0x000fe20003f85270 */
[----:B------:R-:W-:-:S12]  /*3ad0*/  BSSY B1, `(.L_x_9787) ;  /* 0x0000037000017945 */ /* 0x000fd80003800000 */
[----:B------:R-:W-:Y:S05]  /*3ae0*/  @!P4 BRA `(.L_x_9788) ;  /* 0x0000000000d4c947 */ /* 0x000fea0003800000 */
[----:B------:R-:W3:Y:S01]  /*3af0*/  LDL R54, [R1+0x60] ;  /* 0x0000600001367983 */ /* 0x000ee20000100800 */
[----:B------:R-:W-:Y:S03]  /*3b00*/  BSSY B2, `(.L_x_9789) ;  /* 0x0000032000027945 */ /* 0x000fe60003800000 */
[----:B-12---:R1:W2:Y:S01]  /*3b10*/  LDS.128 R32, [R78+0x18c00] ;  /* 0x018c00004e207984 */ /* 0x0062a20000000c00 */
[----:B---3--:R-:W-:-:S13]  /*3b20*/  ISETP.GE.AND P4, PT, R54, R106, PT ;  /* 0x0000006a3600720c */ /* 0x008fda0003f86270 */
[----:B-12---:R-:W-:Y:S05]  /*3b30*/  @P4 BRA `(.L_x_9790) ;  /* 0x0000000000b84947 */ /* 0x006fea0003800000 */
[----:B------:R-:W-:Y:S01]  /*3b40*/  SHF.R.U64 R55, R52, 0x10, R53 ;  /* 0x0000001034377819 */ /* 0x000fe20000001235 */
[----:B------:R-:W-:Y:S01]  /*3b50*/  IMAD.MOV.U32 R52, RZ, RZ, R33 ;  /* 0x000000ffff347224 */ /* 0x000fe200078e0021 */
        /* <DEDUP_REMOVED lines=27> */
[----:B------:R-:W-:Y:S02]  /*3d10*/  HADD2.F32 R51, -RZ, R117.H1_H1 ;  /* 0x30000075ff337230 */ /* 0x000fe40000004100 */
[-C--:B------:R-:W-:Y:S01]  /*3d20*/  FMUL.FTZ R53, R34, R52.reuse ;  /* 0x0000003422357220 */ /* 0x080fe20000410000 */
[----:B------:R-:W-:-:S03]  /*3d30*/  FMUL.FTZ R52, R35, R52 ;  /* 0x0000003423347220 */ /* 0x000fc60000410000 */
[-C--:B------:R-:W-:Y:S01]  /*3d40*/  FFMA.FTZ R35, R35, R51.reuse, -R53 ;  /* 0x0000003323237223 */ /* 0x080fe20000010835 */
[----:B------:R-:W-:Y:S01]  /*3d50*/  FFMA.FTZ R34, R34, R51, R52 ;  /* 0x0000003322227223 */ /* 0x000fe20000010034 */
[--C-:B------:R-:W-:Y:S02]  /*3d60*/  HADD2.F32 R52, -RZ, R50.reuse.H0_H0 ;  /* 0x20000032ff347230 */ /* 0x100fe40000004100 */
[----:B------:R-:W-:Y:S02]  /*3d70*/  HADD2.F32 R50, -RZ, R50.H1_H1 ;  /* 0x30000032ff327230 */ /* 0x000fe40000004100 */
[----:B------:R-:W-:-:S03]  /*3d80*/  HADD2.F32 R51, -RZ, R117.H0_H0 ;  /* 0x20000075ff337230 */ /* 0x000fc60000004100 */
[-C--:B------:R-:W-:Y:S01]  /*3d90*/  FMUL.FTZ R53, R50, R56.reuse ;  /* 0x0000003832357220 */ /* 0x080fe20000410000 */
[----:B------:R-:W-:-:S03]  /*3da0*/  FMUL.FTZ R56, R52, R56 ;  /* 0x0000003834387220 */ /* 0x000fc60000410000 */
[-C--:B------:R-:W-:Y:S01]  /*3db0*/  FFMA.FTZ R53, R52, R51.reuse, -R53 ;  /* 0x0000003334357223 */ /* 0x080fe20000010835 */
[----:B------:R-:W-:Y:S01]  /*3dc0*/  FFMA.FTZ R56, R50, R51, R56 ;  /* 0x0000003332387223 */ /* 0x000fe20000010038 */
[----:B------:R-:W-:Y:S01]  /*3dd0*/  F2FP.F16.F32.PACK_AB R50, R33, R32 ;  /* 0x000000202132723e */ /* 0x000fe200000000ff */
[----:B------:R-:W-:Y:S01]  /*3de0*/  IMAD.MOV.U32 R33, RZ, RZ, R54 ;  /* 0x000000ffff217224 */ /* 0x000fe200078e0036 */
[----:B------:R-:W-:Y:S02]  /*3df0*/  F2FP.F16.F32.PACK_AB R32, R34, R35 ;  /* 0x000000232220723e */ /* 0x000fe400000000ff */
[----:B------:R-:W-:Y:S01]  /*3e00*/  F2FP.F16.F32.PACK_AB R34, R56, R53 ;  /* 0x000000353822723e */ /* 0x000fe200000000ff */
[----:B------:R-:W-:-:S07]  /*3e10*/  IMAD.MOV.U32 R35, RZ, RZ, R50 ;  /* 0x000000ffff237224 */ /* 0x000fce00078e0032 */
.L_x_9790:
[----:B------:R-:W-:Y:S05]  /*3e20*/  BSYNC B2 ;  /* 0x0000000000027941 */ /* 0x000fea0003800000 */
.L_x_9789:
[----:B------:R3:W-:Y:S02]  /*3e30*/  STG.E.128 desc[UR60][R36.64+0x40], R32 ;  /* 0x0000402024007986 */ /* 0x0007e4000c101d3c */
.L_x_9788:
[----:B------:R-:W-:Y:S05]  /*3e40*/  BSYNC B1 ;  /* 0x0000000000017941 */ /* 0x000fea0003800000 */
.L_x_9787:
[----:B------:R-:W-:Y:S01]  /*3e50*/  ISETP.NE.AND P4, PT, R12, RZ, PT ;  /* 0x000000ff0c00720c */ /* 0x000fe20003f85270 */
[----:B------:R-:W-:-:S12]  /*3e60*/  BSSY B1, `(.L_x_9791) ;  /* 0x0000035000017945 */ /* 0x000fd80003800000 */
[----:B------:R-:W-:Y:S05]  /*3e70*/  @!P4 BRA `(.L_x_9792) ;  /* 0x0000000000ccc947 */ /* 0x000fea0003800000 */
[----:B------:R-:W4:Y:S01]  /*3e80*/  LDL R50, [R1+0x6c] ;  /* 0x00006c0001327983 */ /* 0x000f220000100800 */
[----:B------:R-:W-:Y:S03]  /*3e90*/  BSSY B2, `(.L_x_9793) ;  /* 0x0000030000027945 */ /* 0x000fe60003800000 */
[----:B-123--:R1:W2:Y:S01]  /*3ea0*/  LDS.128 R32, [R20+0x18c00] ;  /* 0x018c000014207984 */ /* 0x00e2a20000000c00 */
[----:B----4-:R-:W-:-:S13]  /*3eb0*/  ISETP.GE.AND P4, PT, R50, R106, PT ;  /* 0x0000006a3200720c */ /* 0x010fda0003f86270 */
[----:B-12---:R-:W-:Y:S05]  /*3ec0*/  @P4 BRA `(.L_x_9794) ;  /* 0x0000000000b04947 */ /* 0x006fea0003800000 */
[----:B------:R-:W-:Y:S01]  /*3ed0*/  SHF.R.U64 R51, R48, 0x10, R49 ;  /* 0x0000001030337819 */ /* 0x000fe20000001231 */
[----:B------:R-:W-:Y:S01]  /*3ee0*/  IMAD.MOV.U32 R48, RZ, RZ, R33 ;  /* 0x000000ffff307224 */ /* 0x000fe200078e0021 */
        /* <DEDUP_REMOVED lines=15> */
[----:B------:R-:W-:-:S02]  /*3fe0*/  IMAD.MOV.U32 R35, RZ, RZ, R32 ;  /* 0x000000ffff237224 */ /* 0x000fc400078e0020 */
[----:B------:R-:W-:Y:S02]  /*3ff0*/  HADD2.F32 R48, -RZ, R48.H0_H0 ;  /* 0x20000030ff307230 */ /* 0x000fe40000004100 */
[-C--:B------:R-:W-:Y:S01]  /*4000*/  FMUL.FTZ R32, R33, R46.reuse ;  /* 0x0000002e21207220 */ /* 0x080fe20000410000 */
[----:B------:R-:W-:-:S03]  /*4010*/  FMUL.FTZ R46, R47, R46 ;  /* 0x0000002e2f2e7220 */ /* 0x000fc60000410000 */
[-C--:B------:R-:W-:Y:S01]  /*4020*/  FFMA.FTZ R32, R47, R48.reuse, -R32 ;  /* 0x000000302f207223 */ /* 0x080fe20000010820 */
[----:B------:R-:W-:Y:S01]  /*4030*/  FFMA.FTZ R33, R33, R48, R46 ;  /* 0x0000003021217223 */ /* 0x000fe2000001002e */
[----:B------:R-:W-:Y:S02]  /*4040*/  HADD2.F32 R47, -RZ, R116.H0_H0 ;  /* 0x20000074ff2f7230 */ /* 0x000fe40000004100 */
[--C-:B------:R-:W-:Y:S02]  /*4050*/  HADD2.F32 R46, -RZ, R35.reuse.H1_H1 ;  /* 0x30000023ff2e7230 */ /* 0x100fe40000004100 */
[----:B------:R-:W-:Y:S02]  /*4060*/  HADD2.F32 R48, -RZ, R35.H0_H0 ;  /* 0x20000023ff307230 */ /* 0x000fe40000004100 */
[--C-:B------:R-:W-:Y:S02]  /*4070*/  HADD2.F32 R35, -RZ, R115.reuse.H1_H1 ;  /* 0x30000073ff237230 */ /* 0x100fe40000004100 */
[----:B------:R-:W-:Y:S01]  /*4080*/  FMUL.FTZ R49, R46, R47 ;  /* 0x0000002f2e317220 */ /* 0x000fe20000410000 */
[----:B------:R-:W-:-:S02]  /*4090*/  HADD2.F32 R115, -RZ, R115.H0_H0 ;  /* 0x20000073ff737230 */ /* 0x000fc40000004100 */
[C---:B------:R-:W-:Y:S01]  /*40a0*/  FMUL.FTZ R53, R48.reuse, R47 ;  /* 0x0000002f30357220 */ /* 0x040fe20000410000 */
[-C--:B------:R-:W-:Y:S01]  /*40b0*/  FFMA.FTZ R47, R48, R35.reuse, -R49 ;  /* 0x00000023302f7223 */ /* 0x080fe20000010831 */
[----:B------:R-:W-:Y:S02]  /*40c0*/  HADD2.F32 R49, -RZ, R116.H1_H1 ;  /* 0x30000074ff317230 */ /* 0x000fe40000004100 */
[----:B------:R-:W-:Y:S01]  /*40d0*/  FFMA.FTZ R46, R46, R35, R53 ;  /* 0x000000232e2e7223 */ /* 0x000fe20000010035 */
[--C-:B------:R-:W-:Y:S02]  /*40e0*/  HADD2.F32 R48, -RZ, R34.reuse.H1_H1 ;  /* 0x30000022ff307230 */ /* 0x100fe40000004100 */
[----:B------:R-:W-:-:S03]  /*40f0*/  HADD2.F32 R34, -RZ, R34.H0_H0 ;  /* 0x20000022ff227230 */ /* 0x000fc60000004100 */
[-C--:B------:R-:W-:Y:S02]  /*4100*/  FMUL.FTZ R35, R48, R49.reuse ;  /* 0x0000003130237220 */ /* 0x080fe40000410000 */
[C---:B------:R-:W-:Y:S02]  /*4110*/  FMUL.FTZ R49, R34.reuse, R49 ;  /* 0x0000003122317220 */ /* 0x040fe40000410000 */
[-C--:B------:R-:W-:Y:S02]  /*4120*/  FFMA.FTZ R35, R34, R115.reuse, -R35 ;  /* 0x0000007322237223 */ /* 0x080fe40000010823 */
[----:B------:R-:W-:Y:S01]  /*4130*/  FFMA.FTZ R48, R48, R115, R49 ;  /* 0x0000007330307223 */ /* 0x000fe20000010031 */
[----:B------:R-:W-:Y:S01]  /*4140*/  F2FP.F16.F32.PACK_AB R49, R33, R32 ;  /* 0x000000202131723e */ /* 0x000fe200000000ff */
[----:B------:R-:W-:Y:S01]  /*4150*/  IMAD.MOV.U32 R33, RZ, RZ, R50 ;  /* 0x000000ffff217224 */ /* 0x000fe200078e0032 */
[----:B------:R-:W-:Y:S02]  /*4160*/  F2FP.F16.F32.PACK_AB R32, R46, R47 ;  /* 0x0000002f2e20723e */ /* 0x000fe400000000ff */
[----:B------:R-:W-:Y:S01]  /*4170*/  F2FP.F16.F32.PACK_AB R34, R48, R35 ;  /* 0x000000233022723e */ /* 0x000fe200000000ff */
[----:B------:R-:W-:-:S07]  /*4180*/  IMAD.MOV.U32 R35, RZ, RZ, R49 ;  /* 0x000000ffff237224 */ /* 0x000fce00078e0031 */
.L_x_9794:
[----:B------:R-:W-:Y:S05]  /*4190*/  BSYNC B2 ;  /* 0x0000000000027941 */ /* 0x000fea0003800000 */
.L_x_9793:
[----:B------:R4:W-:Y:S02]  /*41a0*/  STG.E.128 desc[UR60][R36.64+0x60], R32 ;  /* 0x0000602024007986 */ /* 0x0009e4000c101d3c */
.L_x_9792:
[----:B------:R-:W-:Y:S05]  /*41b0*/  BSYNC B1 ;  /* 0x0000000000017941 */ /* 0x000fea0003800000 */
.L_x_9791:
[----:B------:R-:W-:Y:S01]  /*41c0*/  ISETP.NE.AND P4, PT, R13, RZ, PT ;  /* 0x000000ff0d00720c */ /* 0x000fe20003f85270 */
[----:B------:R-:W-:-:S12]  /*41d0*/  BSSY B1, `(.L_x_9795) ;  /* 0x0000032000017945 */ /* 0x000fd80003800000 */
[----:B------:R-:W-:Y:S05]  /*41e0*/  @!P4 BRA `(.L_x_9796) ;  /* 0x0000000000c0c947 */ /* 0x000fea0003800000 */
[----:B------:R-:W5:Y:S01]  /*41f0*/  LDL R46, [R1+0x64] ;  /* 0x00006400012e7983 */ /* 0x000f620000100800 */
[----:B------:R-:W-:Y:S03]  /*4200*/  BSSY B2, `(.L_x_9797) ;  /* 0x000002d000027945 */ /* 0x000fe60003800000 */
[----:B-1234-:R1:W2:Y:S01]  /*4210*/  LDS.128 R32, [R78+0x1b000] ;  /* 0x01b000004e207984 */ /* 0x01e2a20000000c00 */
[----:B-----5:R-:W-:-:S13]  /*4220*/  ISETP.GE.AND P4, PT, R46, R106, PT ;  /* 0x0000006a2e00720c */ /* 0x020fda0003f86270 */
[----:B-12---:R-:W-:Y:S05]  /*4230*/  @P4 BRA `(.L_x_9798) ;  /* 0x0000000000a44947 */ /* 0x006fea0003800000 */
[----:B------:R-:W-:Y:S02]  /*4240*/  SHF.R.U64 R46, R42, 0x10, R43 ;  /* 0x000000102a2e7819 */ /* 0x000fe4000000122b */
[----:B------:R-:W-:Y:S02]  /*4250*/  SHF.R.U64 R48, R44, 0x10, R45 ;  /* 0x000000102c307819 */ /* 0x000fe4000000122d */
[----:B------:R-:W-:Y:S01]  /*4260*/  SHF.R.U32.HI R42, RZ, 0x10, R43 ;  /* 0x00000010ff2a7819 */ /* 0x000fe2000001162b */
[----:B------:R-:W-:Y:S01]  /*4270*/  IMAD.MOV.U32 R43, RZ, RZ, R35 ;  /* 0x000000ffff2b7224 */ /* 0x000fe200078e0023 */
[----:B------:R-:W-:Y:S01]  /*4280*/  SHF.R.U32.HI R47, RZ, 0x10, R45 ;  /* 0x00000010ff2f7819 */ /* 0x000fe2000001162d */
[----:B------:R-:W-:Y:S02]  /*4290*/  HADD2.F32 R48, -RZ, R48.H0_H0 ;  /* 0x20000030ff307230 */ /* 0x000fe40000004100 */
[--C-:B------:R-:W-:Y:S02]  /*42a0*/  HADD2.F32 R35, -RZ, R33.reuse.H1_H1 ;  /* 0x30000021ff237230 */ /* 0x100fe40000004100 */
[----:B------:R-:W-:-:S02]  /*42b0*/  HADD2.F32 R33, -RZ, R33.H0_H0 ;  /* 0x20000021ff217230 */ /* 0x000fc40000004100 */
[----:B------:R-:W-:Y:S02]  /*42c0*/  HADD2.F32 R47, -RZ, R47.H0_H0 ;  /* 0x2000002fff2f7230 */ /* 0x000fe40000004100 */
        /* <DEDUP_REMOVED lines=11> */
[----:B------:R-:W-:Y:S01]  /*4380*/  FFMA.FTZ R44, R44, R45, R47 ;  /* 0x0000002d2c2c7223 */ /* 0x000fe2000001002f */
[----:B------:R-:W-:Y:S02]  /*4390*/  HADD2.F32 R43, -RZ, R32.H1_H1 ;  /* 0x30000020ff2b7230 */ /* 0x000fe40000004100 */
[----:B------:R-:W-:Y:S01]  /*43a0*/  HADD2.F32 R47, -RZ, R112.H0_H0 ;  /* 0x20000070ff2f7230 */ /* 0x000fe20000004100 */
[----:B------:R-:W-:Y:S01]  /*43b0*/  F2FP.F16.F32.PACK_AB R33, R42, R33 ;  /* 0x000000212a21723e */ /* 0x000fe200000000ff */
[----:B------:R-:W-:Y:S01]  /*43c0*/  HADD2.F32 R32, -RZ, R32.H0_H0 ;  /* 0x20000020ff207230 */ /* 0x000fe20000004100 */
[----:B------:R-:W-:Y:S01]  /*43d0*/  F2FP.F16.F32.PACK_AB R35, R44, R35 ;  /* 0x000000232c23723e */ /* 0x000fe200000000ff */
[----:B------:R-:W-:-:S02]  /*43e0*/  HADD2.F32 R112, -RZ, R112.H1_H1 ;  /* 0x30000070ff707230 */ /* 0x000fc40000004100 */
[-C--:B------:R-:W-:Y:S01]  /*43f0*/  FMUL.FTZ R49, R43, R47.reuse ;  /* 0x0000002f2b317220 */ /* 0x080fe20000410000 */
        /* <DEDUP_REMOVED lines=13> */
.L_x_9798:
[----:B------:R-:W-:Y:S05]  /*44d0*/  BSYNC B2 ;  /* 0x0000000000027941 */ /* 0x000fea0003800000 */
.L_x_9797:
[----:B------:R1:W-:Y:S02]  /*44e0*/  STG.E.128 desc[UR60][R36.64+0x80], R32 ;  /* 0x0000802024007986 */ /* 0x0003e4000c101d3c */
.L_x_9796:
[----:B------:R-:W-:Y:S05]  /*44f0*/  BSYNC B1 ;  /* 0x0000000000017941 */ /* 0x000fea0003800000 */
.L_x_9795:
[----:B------:R-:W-:-:S13]  /*4500*/  ISETP.NE.AND P4, PT, R14, RZ, PT ;  /* 0x000000ff0e00720c */ /* 0x000fda0003f85270 */
[----:B------:R-:W-:Y:S05]  /*4510*/  @!P4 BRA `(.L_x_9778) ;  /* 0x000000240030c947 */ /* 0x000fea0003800000 */
[----:B------:R-:W5:Y:S01]  /*4520*/  LDL R42, [R1+0x70] ;  /* 0x00007000012a7983 */ /* 0x000f620000100800 */
[----:B------:R-:W-:Y:S03]  /*4530*/  BSSY B1, `(.L_x_9799) ;  /* 0x000002e000017945 */ /* 0x000fe60003800000 */
[----:B-1234-:R1:W2:Y:S01]  /*4540*/  LDS.128 R32, [R20+0x1b000] ;  /* 0x01b0000014207984 */ /* 0x01e2a20000000c00 */
[----:B-----5:R-:W-:-:S13]  /*4550*/  ISETP.GE.AND P4, PT, R42, R106, PT ;  /* 0x0000006a2a00720c */ /* 0x020fda0003f86270 */
[----:B-12---:R-:W-:Y:S05]  /*4560*/  @P4 BRA `(.L_x_9800) ;  /* 0x0000000000a84947 */ /* 0x006fea0003800000 */
[--C-:B------:R-:W-:Y:S01]  /*4570*/  SHF.R.U64 R45, R38, 0x10, R39.reuse ;  /* 0x00000010262d7819 */ /* 0x100fe20000001227 */
[----:B------:R-:W-:Y:S01]  /*4580*/  IMAD.MOV.U32 R38, RZ, RZ, R32 ;  /* 0x000000ffff267224 */ /* 0x000fe200078e0020 */
        /* <DEDUP_REMOVED lines=11> */
[----:B------:R-:W-:Y:S02]  /*4640*/  HADD2.F32 R40, -RZ, R45.H0_H0 ;  /* 0x2000002dff287230 */ /* 0x000fe40000004100 */
[-C--:B------:R-:W-:Y:S01]  /*4650*/  FMUL.FTZ R48, R33, R44.reuse ;  /* 0x0000002c21307220 */ /* 0x080fe20000410000 */
[----:B------:R-:W-:Y:S02]  /*4660*/  HADD2.F32 R42, -RZ, R43.H0_H0 ;  /* 0x2000002bff2a7230 */ /* 0x000fe40000004100 */
[----:B------:R-:W-:Y:S01]  /*4670*/  FMUL.FTZ R43, R35, R41 ;  /* 0x00000029232b7220 */ /* 0x000fe20000410000 */
[----:B------:R-:W-:-:S03]  /*4680*/  FMUL.FTZ R44, R39, R44 ;  /* 0x0000002c272c7220 */ /* 0x000fc60000410000 */
[-C--:B------:R-:W-:Y:S01]  /*4690*/  FFMA.FTZ R32, R32, R40.reuse, -R43 ;  /* 0x0000002820207223 */ /* 0x080fe2000001082b */
[----:B------:R-:W-:Y:S01]  /*46a0*/  FFMA.FTZ R43, R35, R40, R46 ;  /* 0x00000028232b7223 */ /* 0x000fe2000001002e */
[-C--:B------:R-:W-:Y:S01]  /*46b0*/  FFMA.FTZ R47, R33, R42.reuse, R44 ;  /* 0x0000002a212f7223 */ /* 0x080fe2000001002c */
[--C-:B------:R-:W-:Y:S02]  /*46c0*/  HADD2.F32 R40, -RZ, R93.reuse.H0_H0 ;  /* 0x2000005dff287230 */ /* 0x100fe40000004100 */
[----:B------:R-:W-:Y:S01]  /*46d0*/  FFMA.FTZ R48, R39, R42, -R48 ;  /* 0x0000002a27307223 */ /* 0x000fe20000010830 */
[----:B------:R-:W-:Y:S02]  /*46e0*/  HADD2.F32 R33, -RZ, R38.H1_H1 ;  /* 0x30000026ff217230 */ /* 0x000fe40000004100 */
[----:B------:R-:W-:Y:S02]  /*46f0*/  HADD2.F32 R35, -RZ, R34.H1_H1 ;  /* 0x30000022ff237230 */ /* 0x000fe40000004100 */
[----:B------:R-:W-:-:S02]  /*4700*/  HADD2.F32 R93, -RZ, R93.H1_H1 ;  /* 0x3000005dff5d7230 */ /* 0x000fc40000004100 */
[-C--:B------:R-:W-:Y:S01]  /*4710*/  FMUL.FTZ R41, R33, R40.reuse ;  /* 0x0000002821297220 */ /* 0x080fe20000410000 */
[----:B------:R-:W-:Y:S02]  /*4720*/  HADD2.F32 R38, -RZ, R38.H0_H0 ;  /* 0x20000026ff267230 */ /* 0x000fe40000004100 */
[----:B------:R-:W-:Y:S02]  /*4730*/  HADD2.F32 R34, -RZ, R34.H0_H0 ;  /* 0x20000022ff227230 */ /* 0x000fe40000004100 */
        /* <DEDUP_REMOVED lines=13> */
.L_x_9800:
[----:B------:R-:W-:Y:S05]  /*4810*/  BSYNC B1 ;  /* 0x0000000000017941 */ /* 0x000fea0003800000 */
.L_x_9799:
[----:B------:R1:W-:Y:S01]  /*4820*/  STG.E.128 desc[UR60][R36.64+0xa0], R32 ;  /* 0x0000a02024007986 */ /* 0x0003e2000c101d3c */
[----:B------:R-:W-:Y:S05]  /*4830*/  BRA `(.L_x_9778) ;  /* 0x0000002000687947 */ /* 0x000fea0003800000 */
.L_x_9772:
        /* <DEDUP_REMOVED lines=22> */
[----:B------:R-:W-:-:S03]  /*49a0*/  CS2R R52, SRZ ;  /* 0x0000000000347805 */ /* 0x000fc6000001ff00 */
        /* <DEDUP_REMOVED lines=11> */
[----:B------:R-:W5:Y:S04]  /*4a60*/  @!P3 LDG.E.128 R40, desc[UR60][R44.64] ;  /* 0x0000003c2c28b981 */ /* 0x000f68000c1e1d00 */
[----:B------:R-:W5:Y:S01]  /*4a70*/  @!P3 LDG.E.128 R52, desc[UR60][R56.64] ;  /* 0x0000003c3834b981 */ /* 0x000f62000c1e1d00 */
        /* <DEDUP_REMOVED lines=10> */
.L_x_9802:
[----:B------:R-:W-:Y:S05]  /*4b20*/  BSYNC B1 ;  /* 0x0000000000017941 */ /* 0x000fea0003800000 */
.L_x_9801:
        /* <DEDUP_REMOVED lines=32> */
[----:B------:R-:W-:-:S04]  /*4d30*/  PRMT R126, R56, 0x7610, R126 ;  /* 0x00007610387e7816 */ /* 0x000fc8000000007e */
        /* <DEDUP_REMOVED lines=14> */
.L_x_9803:
[----:B------:R-:W2:Y:S01]  /*4e20*/  LDL R56, [R1] ;  /* 0x0000000001387983 */ /* 0x000ea20000100800 */
[----:B------:R-:W-:Y:S01]  /*4e30*/  IMAD R15, R17, 0x8, R16 ;  /* 0x00000008110f7824 */ /* 0x000fe200078e0210 */
[----:B------:R-:W-:Y:S01]  /*4e40*/  BSSY B1, `(.L_x_9804) ;  /* 0x0000004000017945 */ /* 0x000fe20003800000 */
[----:B--2---:R-:W-:-:S04]  /*4e50*/  SHF.L.U32 R86, R56, 0x1f, RZ ;  /* 0x0000001f38567819 */ /* 0x004fc800000006ff */
[----:B------:R-:W0:Y:S02]  /*4e60*/  SYNCS.PHASECHK.TRANS64.TRYWAIT P5, [R15+URZ+0x31c90], R86 ;  /* 0x031c90560f0075a7 */ /* 0x000e2400080a017f */
[----:B0-----:R-:W-:Y:S05]  /*4e70*/  @!P5 BRA `(.L_x_9805) ;  /* 0x000001a80054d947 */ /* 0x001fea0003800000 */
.L_x_10076:
[----:B------:R-:W-:Y:S05]  /*4e80*/  BSYNC B1 ;  /* 0x0000000000017941 */ /* 0x000fea0003800000 */
.L_x_9804:
[----:B------:R-:W-:Y:S05]  /*4e90*/  @P4 BRA `(.L_x_9778) ;  /* 0x0000001800d04947 */ /* 0x000fea0003800000 */
[----:B------:R-:W1:Y:S01]  /*4ea0*/  LDC R110, c[0x0][0x2f4] ;  /* 0x0000bd00ff6e7b82 */ /* 0x000e620000000800 */
[----:B------:R-:W-:Y:S01]  /*4eb0*/  ISETP.NE.AND P4, PT, R9, RZ, PT ;  /* 0x000000ff0900720c */ /* 0x000fe20003f85270 */
[----:B------:R-:W-:Y:S01]  /*4ec0*/  ULDC.64 UR4, c[0x0][0x300] ;  /* 0x0000c00000047ab9 */ /* 0x000fe20000000a00 */
[----:B------:R-:W-:Y:S01]  /*4ed0*/  SHF.R.S32.HI R56, RZ, 0x1f, R146 ;  /* 0x0000001fff387819 */ /* 0x000fe20000011492 */
[----:B------:R-:W-:Y:S01]  /*4ee0*/  IMAD.MOV.U32 R93, RZ, RZ, R92 ;  /* 0x000000ffff5d7224 */ /* 0x000fe200078e005c */
[----:B------:R-:W-:Y:S01]  /*4ef0*/  BSSY B1, `(.L_x_9806) ;  /* 0x0000088000017945 */ /* 0x000fe20003800000 */
[----:B------:R-:W-:Y:S02]  /*4f00*/  IMAD.MOV.U32 R92, RZ, RZ, R60 ;  /* 0x000000ffff5c7224 */ /* 0x000fe400078e003c */
[----:B------:R-:W-:Y:S02]  /*4f10*/  IMAD R56, R56, UR4, RZ ;  /* 0x0000000438387c24 */ /* 0x000fe4000f8e02ff */
[----:B------:R-:W-:-:S04]  /*4f20*/  IMAD.WIDE.U32 R92, R146, UR4, R92 ;  /* 0x00000004925c7c25 */ /* 0x000fc8000f8e005c */
[----:B------:R-:W-:-:S04]  /*4f30*/  IMAD R56, R146, UR5, R56 ;  /* 0x0000000592387c24 */ /* 0x000fc8000f8e0238 */
[----:B------:R-:W-:Y:S02]  /*4f40*/  IMAD.IADD R112, R56, 0x1, R93 ;  /* 0x0000000138707824 */ /* 0x000fe400078e025d */
[----:B-1----:R-:W-:Y:S01]  /*4f50*/  IMAD.IADD R115, R110, 0x1, -R107 ;  /* 0x000000016e737824 */ /* 0x002fe200078e0a6b */
[----:B------:R-:W-:Y:S06]  /*4f60*/  @!P4 BRA `(.L_x_9807) ;  /* 0x000000080000c947 */ /* 0x000fec0003800000 */
[----:B------:R-:W2:Y:S04]  /*4f70*/  LDL R62, [R1+0x50] ;  /* 0x00005000013e7983 */ /* 0x000ea80000100800 */
[----:B------:R-:W3:Y:S04]  /*4f80*/  LDL R58, [R1+0x54] ;  /* 0x00005400013a7983 */ /* 0x000ee80000100800 */
[----:B------:R-:W4:Y:S01]  /*4f90*/  LDL R59, [R1+0x58] ;  /* 0x00005800013b7983 */ /* 0x000f220000100800 */
[----:B------:R-:W-:-:S04]  /*4fa0*/  SEL R56, R107, R115, !P0 ;  /* 0x000000736b387207 */ /* 0x000fc80004000000 */
[----:B------:R-:W-:-:S04]  /*4fb0*/  SHF.R.S32.HI R57, RZ, 0x1f, R56 ;  /* 0x0000001fff397819 */ /* 0x000fc80000011438 */
[----:B------:R-:W-:-:S04]  /*4fc0*/  LEA.HI R57, R57, R56, RZ, 0x4 ;  /* 0x0000003839397211 */ /* 0x000fc800078f20ff */
[----:B------:R-:W-:-:S04]  /*4fd0*/  SHF.R.S32.HI R57, RZ, 0x4, R57 ;  /* 0x00000004ff397819 */ /* 0x000fc80000011439 */
[----:B------:R-:W-:-:S04]  /*4fe0*/  LEA.HI.SX32 R116, R21, R57, 0x1d ;  /* 0x0000003915747211 */ /* 0x000fc800078feaff */
[----:B------:R-:W-:-:S04]  /*4ff0*/  SHF.R.S32.HI R57, RZ, 0x1f, R116 ;  /* 0x0000001fff397819 */ /* 0x000fc80000011474 */
[----:B------:R-:W-:Y:S01]  /*5000*/  LEA.HI R57, R57, R116, RZ, 0x2 ;  /* 0x0000007439397211 */ /* 0x000fe200078f10ff */
[----:B------:R-:W-:-:S03]  /*5010*/  IMAD.SHL.U32 R116, R116, 0x8, RZ ;  /* 0x0000000874747824 */ /* 0x000fc600078e00ff */
[----:B------:R-:W-:Y:S02]  /*5020*/  SHF.R.S32.HI R57, RZ, 0x2, R57 ;  /* 0x00000002ff397819 */ /* 0x000fe40000011439 */
[----:B------:R-:W-:Y:S01]  /*5030*/  ISETP.GE.AND P4, PT, R144, R106, PT ;  /* 0x0000006a9000720c */ /* 0x000fe20003f86270 */
[----:B------:R-:W-:Y:S01]  /*5040*/  BSSY B2, `(.L_x_9808) ;  /* 0x0000066000027945 */ /* 0x000fe20003800000 */
[----:B--2---:R-:W-:-:S04]  /*5050*/  LOP3.LUT R56, R62, 0x18, R116, 0xf8, !PT ;  /* 0x000000183e387812 */ /* 0x004fc800078ef874 */
[----:B---3--:R-:W-:Y:S01]  /*5060*/  LOP3.LUT R56, R56, R58, RZ, 0x3c, !PT ;  /* 0x0000003a38387212 */ /* 0x008fe200078e3cff */
[----:B----4-:R-:W-:-:S04]  /*5070*/  IMAD R57, R57, 0x1200, R59 ;  /* 0x0000120039397824 */ /* 0x010fc800078e023b */
[----:B------:R-:W-:-:S04]  /*5080*/  IMAD.IADD R56, R57, 0x1, R56 ;  /* 0x0000000139387824 */ /* 0x000fc800078e0238 */
[C---:B------:R-:W-:Y:S02]  /*5090*/  IMAD R60, R17.reuse, 0x3600, R56 ;  /* 0x00003600113c7824 */ /* 0x040fe400078e0238 */
[----:B------:R-:W-:Y:S02]  /*50a0*/  IMAD R56, R17, 0x3600, R104 ;  /* 0x0000360011387824 */ /* 0x000fe400078e0268 */
[--C-:B------:R-:W-:Y:S02]  /*50b0*/  IMAD R60, R60, 0x2, R16.reuse ;  /* 0x000000023c3c7824 */ /* 0x100fe400078e0210 */
[----:B------:R-:W-:-:S04]  /*50c0*/  IMAD R56, R56, 0x2, R16 ;  /* 0x0000000238387824 */ /* 0x000fc800078e0210 */
[----:B------:R-:W1:Y:S04]  /*50d0*/  LDS.128 R60, [R60+0x16a00] ;  /* 0x016a00003c3c7984 */ /* 0x000e680000000c00 */
[----:B------:R-:W2:Y:S01]  /*50e0*/  LDS.128 R56, [R56+0x16a00] ;  /* 0x016a000038387984 */ /* 0x000ea20000000c00 */
[----:B------:R-:W-:Y:S05]  /*50f0*/  @P4 BRA `(.L_x_9809) ;  /* 0x0000000400684947 */ /* 0x000fea0003800000 */
[----:B-1----:R-:W-:Y:S01]  /*5100*/  IMAD.MOV.U32 R119, RZ, RZ, R61 ;  /* 0x000000ffff777224 */ /* 0x002fe200078e003d */
        /* <DEDUP_REMOVED lines=21> */
[----:B------:R-:W-:Y:S02]  /*5260*/  HADD2.F32 R117, -RZ, R117.H0_H0 ;  /* 0x20000075ff757230 */ /* 0x000fe40000004100 */
[C---:B------:R-:W-:Y:S01]  /*5270*/  FMUL.FTZ R120, R53.reuse, R120 ;  /* 0x0000007835787220 */ /* 0x040fe20000410000 */
[----:B------:R-:W-:Y:S01]  /*5280*/  FFMA.FTZ R53, R53, R41, -R118 ;  /* 0x0000002935357223 */ /* 0x000fe20000010876 */
[----:B------:R-:W-:-:S02]  /*5290*/  HADD2.F32 R118, -RZ, R132.H0_H0 ;  /* 0x20000084ff767230 */ /* 0x000fc40000004100 */
[----:B------:R-:W-:Y:S01]  /*52a0*/  FFMA.FTZ R41, R52, R41, R120 ;  /* 0x0000002934297223 */ /* 0x000fe20000010078 */
[----:B------:R-:W-:Y:S02]  /*52b0*/  IMAD.MOV.U32 R52, RZ, RZ, R59 ;  /* 0x000000ffff347224 */ /* 0x000fe400078e003b */
[----:B------:R-:W-:Y:S02]  /*52c0*/  HADD2.F32 R120, -RZ, R130.H1_H1 ;  /* 0x30000082ff787230 */ /* 0x000fe40000004100 */
[----:B------:R-:W-:Y:S01]  /*52d0*/  FMUL.FTZ R59, R119, R118 ;  /* 0x00000076773b7220 */ /* 0x000fe20000410000 */
[----:B------:R-:W-:Y:S01]  /*52e0*/  F2FP.F16.F32.PACK_AB R53, R53, R61 ;  /* 0x0000003d3535723e */ /* 0x000fe200000000ff */
[----:B------:R-:W-:Y:S01]  /*52f0*/  HADD2.F32 R121, -RZ, R52.H0_H0 ;  /* 0x20000034ff797230 */ /* 0x000fe20000004100 */
[----:B------:R-:W-:-:S03]  /*5300*/  F2FP.F16.F32.PACK_AB R41, R41, R57 ;  /* 0x000000392929723e */ /* 0x000fc600000000ff */
[----:B------:R-:W-:Y:S02]  /*5310*/  IMAD.MOV.U32 R57, RZ, RZ, R53 ;  /* 0x000000ffff397224 */ /* 0x000fe400078e0035 */
[C---:B------:R-:W-:Y:S01]  /*5320*/  FMUL.FTZ R118, R121.reuse, R118 ;  /* 0x0000007679767220 */ /* 0x040fe20000410000 */
[-C--:B------:R-:W-:Y:S01]  /*5330*/  FFMA.FTZ R59, R121, R120.reuse, -R59 ;  /* 0x00000078793b7223 */ /* 0x080fe2000001083b */
[----:B------:R-:W-:Y:S02]  /*5340*/  HADD2.F32 R121, -RZ, R132.H1_H1 ;  /* 0x30000084ff797230 */ /* 0x000fe40000004100 */
[----:B------:R-:W-:Y:S01]  /*5350*/  FFMA.FTZ R118, R119, R120, R118 ;  /* 0x0000007877767223 */ /* 0x000fe20000010076 */
[----:B------:R-:W-:Y:S01]  /*5360*/  SHF.R.U32.HI R119, RZ, 0x10, R43 ;  /* 0x00000010ff777819 */ /* 0x000fe2000001162b */
[----:B------:R-:W-:Y:S01]  /*5370*/  IMAD.MOV.U32 R61, RZ, RZ, R41 ;  /* 0x000000ffff3d7224 */ /* 0x000fe200078e0029 */
[--C-:B------:R-:W-:Y:S01]  /*5380*/  SHF.R.U64 R43, R54, 0x10, R55.reuse ;  /* 0x00000010362b7819 */ /* 0x100fe20000001237 */
[----:B------:R-:W-:Y:S01]  /*5390*/  HADD2.F32 R54, -RZ, R63.H1_H1 ;  /* 0x3000003fff367230 */ /* 0x000fe20000004100 */
        /* <DEDUP_REMOVED lines=12> */
[----:B------:R-:W-:Y:S02]  /*5460*/  HADD2.F32 R63, -RZ, R131.H0_H0 ;  /* 0x20000083ff3f7230 */ /* 0x000fe40000004100 */
[-C--:B------:R-:W-:Y:S01]  /*5470*/  FMUL.FTZ R120, R54, R121.reuse ;  /* 0x0000007936787220 */ /* 0x080fe20000410000 */
[----:B------:R-:W-:Y:S01]  /*5480*/  F2FP.F16.F32.PACK_AB R55, R55, R118 ;  /* 0x000000763737723e */ /* 0x000fe200000000ff */
[----:B------:R-:W-:-:S02]  /*5490*/  FMUL.FTZ R121, R119, R121 ;  /* 0x0000007977797220 */ /* 0x000fc40000410000 */
[-C--:B------:R-:W-:Y:S01]  /*54a0*/  FFMA.FTZ R120, R119, R63.reuse, -R120 ;  /* 0x0000003f77787223 */ /* 0x080fe20000010878 */
[----:B------:R-:W-:Y:S02]  /*54b0*/  HADD2.F32 R119, -RZ, R131.H1_H1 ;  /* 0x30000083ff777230 */ /* 0x000fe40000004100 */
[----:B------:R-:W-:Y:S01]  /*54c0*/  FFMA.FTZ R121, R54, R63, R121 ;  /* 0x0000003f36797223 */ /* 0x000fe20000010079 */
[----:B------:R-:W-:Y:S02]  /*54d0*/  HADD2.F32 R54, -RZ, R60.H1_H1 ;  /* 0x3000003cff367230 */ /* 0x000fe40000004100 */
[----:B------:R-:W-:Y:S02]  /*54e0*/  HADD2.F32 R60, -RZ, R56.H1_H1 ;  /* 0x30000038ff3c7230 */ /* 0x000fe40000004100 */
[----:B------:R-:W-:Y:S02]  /*54f0*/  HADD2.F32 R56, -RZ, R40.H0_H0 ;  /* 0x20000028ff387230 */ /* 0x000fe40000004100 */
[----:B------:R-:W-:Y:S01]  /*5500*/  FMUL.FTZ R40, R54, R117 ;  /* 0x0000007536287220 */ /* 0x000fe20000410000 */
[----:B------:R-:W-:-:S02]  /*5510*/  HADD2.F32 R63, -RZ, R58.H0_H0 ;  /* 0x2000003aff3f7230 */ /* 0x000fc40000004100 */
[C---:B------:R-:W-:Y:S01]  /*5520*/  FMUL.FTZ R117, R60.reuse, R117 ;  /* 0x000000753c757220 */ /* 0x040fe20000410000 */
[----:B------:R-:W-:Y:S02]  /*5530*/  HADD2.F32 R58, -RZ, R58.H1_H1 ;  /* 0x3000003aff3a7230 */ /* 0x000fe40000004100 */
[-C--:B------:R-:W-:Y:S01]  /*5540*/  FFMA.FTZ R40, R60, R56.reuse, -R40 ;  /* 0x000000383c287223 */ /* 0x080fe20000010828 */
[----:B------:R-:W-:Y:S02]  /*5550*/  HADD2.F32 R60, -RZ, R130.H0_H0 ;  /* 0x20000082ff3c7230 */ /* 0x000fe40000004100 */
[----:B------:R-:W-:Y:S01]  /*5560*/  FFMA.FTZ R54, R54, R56, R117 ;  /* 0x0000003836367223 */ /* 0x000fe20000010075 */
[--C-:B------:R-:W-:Y:S02]  /*5570*/  HADD2.F32 R56, -RZ, R62.reuse.H0_H0 ;  /* 0x2000003eff387230 */ /* 0x100fe40000004100 */
[----:B------:R-:W-:Y:S01]  /*5580*/  HADD2.F32 R62, -RZ, R62.H1_H1 ;  /* 0x3000003eff3e7230 */ /* 0x000fe20000004100 */
[----:B------:R-:W-:-:S02]  /*5590*/  F2FP.F16.F32.PACK_AB R40, R40, R120 ;  /* 0x000000782828723e */ /* 0x000fc400000000ff */
[-C--:B------:R-:W-:Y:S01]  /*55a0*/  FMUL.FTZ R117, R56, R119.reuse ;  /* 0x0000007738757220 */ /* 0x080fe20000410000 */
[C---:B------:R-:W-:Y:S01]  /*55b0*/  FMUL.FTZ R119, R63.reuse, R119 ;  /* 0x000000773f777220 */ /* 0x040fe20000410000 */
[----:B------:R-:W-:Y:S02]  /*55c0*/  F2FP.F16.F32.PACK_AB R54, R54, R121 ;  /* 0x000000793636723e */ /* 0x000fe400000000ff */
        /* <DEDUP_REMOVED lines=13> */
.L_x_9809:
[----:B------:R-:W-:Y:S05]  /*56a0*/  BSYNC B2 ;  /* 0x0000000000027941 */ /* 0x000fea0003800000 */
.L_x_9808:
        /* <DEDUP_REMOVED lines=11> */
[----:B-1----:R2:W-:Y:S04]  /*5760*/  @!P4 STG.E.128 desc[UR60][R42.64], R60 ;  /* 0x0000003c2a00c986 */ /* 0x0025e8000c101d3c */
.L_x_9807:
[----:B------:R-:W-:Y:S05]  /*5770*/  BSYNC B1 ;  /* 0x0000000000017941 */ /* 0x000fea0003800000 */
.L_x_9806:
[----:B------:R-:W-:Y:S01]  /*5780*/  ISETP.NE.AND P4, PT, R10, RZ, PT ;  /* 0x000000ff0a00720c */ /* 0x000fe20003f85270 */
[----:B------:R-:W-:-:S12]  /*5790*/  BSSY B1, `(.L_x_9810) ;  /* 0x0000082000017945 */ /* 0x000fd80003800000 */
[----:B------:R-:W-:Y:S05]  /*57a0*/  @!P4 BRA `(.L_x_9811) ;  /* 0x000000080000c947 */ /* 0x000fea0003800000 */
[----:B------:R-:W3:Y:S04]  /*57b0*/  LDL R52, [R1+0x50] ;  /* 0x0000500001347983 */ /* 0x000ee80000100800 */
[----:B--2---:R-:W2:Y:S04]  /*57c0*/  LDL R42, [R1+0x54] ;  /* 0x00005400012a7983 */ /* 0x004ea80000100800 */
        /* <DEDUP_REMOVED lines=12> */
[----:B---3--:R-:W-:-:S04]  /*5890*/  LOP3.LUT R40, R52, 0x18, R56, 0xf8, !PT ;  /* 0x0000001834287812 */ /* 0x008fc800078ef838 */
[----:B--2---:R-:W-:Y:S01]  /*58a0*/  LOP3.LUT R40, R40, R42, RZ, 0x3c, !PT ;  /* 0x0000002a28287212 */ /* 0x004fe200078e3cff */
        /* <DEDUP_REMOVED lines=30> */
[----:B------:R-:W-:Y:S02]  /*5a90*/  HADD2.F32 R49, -RZ, R49.H0_H0 ;  /* 0x20000031ff317230 */ /* 0x000fe40000004100 */
[----:B------:R-:W-:Y:S02]  /*5aa0*/  HADD2.F32 R38, -RZ, R38.H0_H0 ;  /* 0x20000026ff267230 */ /* 0x000fe40000004100 */
        /* <DEDUP_REMOVED lines=12> */
[----:B------:R-:W-:Y:S01]  /*5b70*/  F2FP.F16.F32.PACK_AB R37, R37, R41 ;  /* 0x000000292525723e */ /* 0x000fe200000000ff */
[----:B------:R-:W-:Y:S02]  /*5b80*/  IMAD.MOV.U32 R41, RZ, RZ, R48 ;  /* 0x000000ffff297224 */ /* 0x000fe400078e0030 */
[----:B------:R-:W-:Y:S01]  /*5b90*/  FFMA.FTZ R59, R57, R58, R59 ;  /* 0x0000003a393b7223 */ /* 0x000fe2000001003b */
[----:B------:R-:W-:Y:S01]  /*5ba0*/  SHF.R.U32.HI R57, RZ, 0x10, R39 ;  /* 0x00000010ff397819 */ /* 0x000fe20000011627 */
[----:B------:R-:W-:Y:S01]  /*5bb0*/  IMAD.MOV.U32 R53, RZ, RZ, R37 ;  /* 0x000000ffff357224 */ /* 0x000fe200078e0025 */
[--C-:B------:R-:W-:Y:S02]  /*5bc0*/  SHF.R.U64 R39, R50, 0x10, R51.reuse ;  /* 0x0000001032277819 */ /* 0x100fe40000001233 */
[----:B------:R-:W-:Y:S01]  /*5bd0*/  SHF.R.U32.HI R50, RZ, 0x10, R51 ;  /* 0x00000010ff327819 */ /* 0x000fe20000011633 */
[----:B------:R-:W-:-:S02]  /*5be0*/  HADD2.F32 R51, -RZ, R55.H1_H1 ;  /* 0x30000037ff337230 */ /* 0x000fc40000004100 */
        /* <DEDUP_REMOVED lines=9> */
[--C-:B------:R-:W-:Y:S01]  /*5c80*/  HADD2.F32 R57, -RZ, R127.reuse.H1_H1 ;  /* 0x3000007fff397230 */ /* 0x100fe20000004100 */
[----:B------:R-:W-:Y:S01]  /*5c90*/  F2FP.F16.F32.PACK_AB R55, R55, R61 ;  /* 0x0000003d3737723e */ /* 0x000fe200000000ff */
[----:B------:R-:W-:Y:S02]  /*5ca0*/  HADD2.F32 R51, -RZ, R40.H0_H0 ;  /* 0x20000028ff337230 */ /* 0x000fe40000004100 */
[----:B------:R-:W-:-:S02]  /*5cb0*/  HADD2.F32 R127, -RZ, R127.H0_H0 ;  /* 0x2000007fff7f7230 */ /* 0x000fc40000004100 */
[CC--:B------:R-:W-:Y:S01]  /*5cc0*/  FMUL.FTZ R58, R50.reuse, R57.reuse ;  /* 0x00000039323a7220 */ /* 0x0c0fe20000410000 */
[----:B------:R-:W-:Y:S02]  /*5cd0*/  HADD2.F32 R40, -RZ, R40.H1_H1 ;  /* 0x30000028ff287230 */ /* 0x000fe40000004100 */
[----:B------:R-:W-:Y:S01]  /*5ce0*/  FMUL.FTZ R57, R51, R57 ;  /* 0x0000003933397220 */ /* 0x000fe20000410000 */
[----:B------:R-:W-:Y:S01]  /*5cf0*/  F2FP.F16.F32.PACK_AB R59, R43, R59 ;  /* 0x0000003b2b3b723e */ /* 0x000fe200000000ff */
[-C--:B------:R-:W-:Y:S01]  /*5d00*/  FFMA.FTZ R58, R51, R127.reuse, -R58 ;  /* 0x0000007f333a7223 */ /* 0x080fe2000001083a */
[--C-:B------:R-:W-:Y:S02]  /*5d10*/  HADD2.F32 R51, -RZ, R126.reuse.H0_H0 ;  /* 0x2000007eff337230 */ /* 0x100fe40000004100 */
[----:B------:R-:W-:Y:S01]  /*5d20*/  FFMA.FTZ R57, R50, R127, R57 ;  /* 0x0000007f32397223 */ /* 0x000fe20000010039 */
[-C--:B------:R-:W-:Y:S01]  /*5d30*/  FMUL.FTZ R50, R52, R49.reuse ;  /* 0x0000003134327220 */ /* 0x080fe20000410000 */
[----:B------:R-:W-:Y:S01]  /*5d40*/  FMUL.FTZ R49, R40, R49 ;  /* 0x0000003128317220 */ /* 0x000fe20000410000 */
[----:B------:R-:W-:-:S02]  /*5d50*/  HADD2.F32 R126, -RZ, R126.H1_H1 ;  /* 0x3000007eff7e7230 */ /* 0x000fc40000004100 */
        /* <DEDUP_REMOVED lines=24> */
.L_x_9813:
[----:B------:R-:W-:Y:S05]  /*5ee0*/  BSYNC B2 ;  /* 0x0000000000027941 */ /* 0x000fea0003800000 */
.L_x_9812:
        /* <DEDUP_REMOVED lines=12> */
.L_x_9811:
[----:B------:R-:W-:Y:S05]  /*5fb0*/  BSYNC B1 ;  /* 0x0000000000017941 */ /* 0x000fea0003800000 */
.L_x_9810:
[----:B------:R-:W-:-:S13]  /*5fc0*/  ISETP.NE.AND P4, PT, R11, RZ, PT ;  /* 0x000000ff0b00720c */ /* 0x000fda0003f85270 */
[----:B------:R-:W-:Y:S05]  /*5fd0*/  @!P4 BRA `(.L_x_9778) ;  /* 0x000000080080c947 */ /* 0x000fea0003800000 */
[----:B--23--:R-:W2:Y:S04]  /*5fe0*/  LDL R40, [R1+0x50] ;  /* 0x0000500001287983 */ /* 0x00cea80000100800 */
[----:B------:R-:W3:Y:S04]  /*5ff0*/  LDL R38, [R1+0x54] ;  /* 0x0000540001267983 */ /* 0x000ee80000100800 */
[----:B------:R-:W4:Y:S01]  /*6000*/  LDL R39, [R1+0x58] ;  /* 0x0000580001277983 */ /* 0x000f220000100800 */
[----:B------:R-:W-:Y:S02]  /*6010*/  IADD3 R36, P4, P5, R24, R92, R77 ;  /* 0x0000005c18247210 */ /* 0x000fe40007d9e04d */
[----:B------:R-:W-:-:S02]  /*6020*/  LOP3.LUT P6, RZ, R19, 0x1, RZ, 0xc0, !PT ;  /* 0x0000000113ff7812 */ /* 0x000fc400078cc0ff */
[----:B------:R-:W-:Y:S02]  /*6030*/  IADD3.X R37, R3, R112, R99, P4, P5 ;  /* 0x0000007003257210 */ /* 0x000fe400027ea463 */
[C---:B------:R-:W-:Y:S02]  /*6040*/  LEA R48, P4, R36.reuse, R90, 0x1 ;  /* 0x0000005a24307211 */ /* 0x040fe400078808ff */
[----:B------:R-:W-:Y:S02]  /*6050*/  SEL R115, R107, R115, !P6 ;  /* 0x000000736b737207 */ /* 0x000fe40007000000 */
[----:B------:R-:W-:Y:S02]  /*6060*/  LEA.HI.X R49, R36, R91, R37, 0x1, P4 ;  /* 0x0000005b24317211 */ /* 0x000fe400020f0c25 */
[----:B------:R-:W-:-:S04]  /*6070*/  SHF.R.S32.HI R36, RZ, 0x1f, R115 ;  /* 0x0000001fff247819 */ /* 0x000fc80000011473 */
[----:B------:R-:W-:-:S04]  /*6080*/  LEA.HI R36, R36, R115, RZ, 0x4 ;  /* 0x0000007324247211 */ /* 0x000fc800078f20ff */
[----:B------:R-:W-:-:S04]  /*6090*/  SHF.R.S32.HI R37, RZ, 0x4, R36 ;  /* 0x00000004ff257819 */ /* 0x000fc80000011424 */
[----:B------:R-:W-:-:S04]  /*60a0*/  LEA.HI.SX32 R37, R8, R37, 0x1d ;  /* 0x0000002508257211 */ /* 0x000fc800078feaff */
[----:B------:R-:W-:Y:S01]  /*60b0*/  SHF.R.S32.HI R36, RZ, 0x1f, R37 ;  /* 0x0000001fff247819 */ /* 0x000fe20000011425 */
[----:B------:R-:W-:-:S03]  /*60c0*/  IMAD.SHL.U32 R50, R37, 0x8, RZ ;  /* 0x0000000825327824 */ /* 0x000fc600078e00ff */
[----:B------:R-:W-:-:S04]  /*60d0*/  LEA.HI R36, R36, R37, RZ, 0x2 ;  /* 0x0000002524247211 */ /* 0x000fc800078f10ff */
[----:B------:R-:W-:Y:S02]  /*60e0*/  SHF.R.S32.HI R37, RZ, 0x2, R36 ;  /* 0x00000002ff257819 */ /* 0x000fe40000011424 */
[----:B------:R-:W-:Y:S01]  /*60f0*/  ISETP.GE.AND P4, PT, R4, R106, PT ;  /* 0x0000006a0400720c */ /* 0x000fe20003f86270 */
[----:B------:R-:W-:Y:S01]  /*6100*/  BSSY B1, `(.L_x_9814) ;  /* 0x0000062000017945 */ /* 0x000fe20003800000 */
[----:B--2---:R-:W-:-:S04]  /*6110*/  LOP3.LUT R36, R40, 0x18, R50, 0xf8, !PT ;  /* 0x0000001828247812 */ /* 0x004fc800078ef832 */
[----:B---3--:R-:W-:Y:S01]  /*6120*/  LOP3.LUT R36, R36, R38, RZ, 0x3c, !PT ;  /* 0x0000002624247212 */ /* 0x008fe200078e3cff */
[----:B----4-:R-:W-:-:S04]  /*6130*/  IMAD R37, R37, 0x1200, R39 ;  /* 0x0000120025257824 */ /* 0x010fc800078e0227 */
[----:B------:R-:W-:Y:S02]  /*6140*/  IMAD.IADD R36, R37, 0x1, R36 ;  /* 0x0000000125247824 */ /* 0x000fe400078e0224 */
[C---:B------:R-:W-:Y:S02]  /*6150*/  IMAD R37, R17.reuse, 0x3600, R102 ;  /* 0x0000360011257824 */ /* 0x040fe400078e0266 */
[----:B------:R-:W-:Y:S02]  /*6160*/  IMAD R39, R17, 0x3600, R36 ;  /* 0x0000360011277824 */ /* 0x000fe400078e0224 */
[--C-:B------:R-:W-:Y:S02]  /*6170*/  IMAD R37, R37, 0x2, R16.reuse ;  /* 0x0000000225257824 */ /* 0x100fe400078e0210 */
[----:B------:R-:W-:-:S04]  /*6180*/  IMAD R40, R39, 0x2, R16 ;  /* 0x0000000227287824 */ /* 0x000fc800078e0210 */
[----:B------:R-:W1:Y:S04]  /*6190*/  LDS.128 R36, [R37+0x16a00] ;  /* 0x016a000025247984 */ /* 0x000e680000000c00 */
[----:B------:R-:W2:Y:S01]  /*61a0*/  LDS.128 R40, [R40+0x16a00] ;  /* 0x016a000028287984 */ /* 0x000ea20000000c00 */
[----:B------:R-:W-:Y:S05]  /*61b0*/  @P4 BRA `(.L_x_9815) ;  /* 0x0000000400584947 */ /* 0x000fea0003800000 */
[----:B------:R-:W-:Y:S01]  /*61c0*/  HADD2.F32 R53, -RZ, R125.H1_H1 ;  /* 0x3000007dff357230 */ /* 0x000fe20000004100 */
[----:B------:R-:W-:Y:S01]  /*61d0*/  SHF.R.U64 R32, R32, 0x10, R33 ;  /* 0x0000001020207819 */ /* 0x000fe20000001221 */
[----:B--2---:R-:W-:Y:S01]  /*61e0*/  HADD2.F32 R51, -RZ, R41.H0_H0 ;  /* 0x20000029ff337230 */ /* 0x004fe20000004100 */
[----:B------:R-:W-:Y:S01]  /*61f0*/  SHF.R.U64 R44, R44, 0x10, R45 ;  /* 0x000000102c2c7819 */ /* 0x000fe2000000122d */
[----:B-1----:R-:W-:Y:S01]  /*6200*/  HADD2.F32 R52, -RZ, R37.H0_H0 ;  /* 0x20000025ff347230 */ /* 0x002fe20000004100 */
[----:B------:R-:W-:Y:S01]  /*6210*/  SHF.R.U64 R46, R46, 0x10, R47 ;  /* 0x000000102e2e7819 */ /* 0x000fe2000000122f */
[----:B------:R-:W-:Y:S02]  /*6220*/  HADD2.F32 R54, -RZ, R123.H1_H1 ;  /* 0x3000007bff367230 */ /* 0x000fe40000004100 */
[-C--:B------:R-:W-:Y:S01]  /*6230*/  FMUL.FTZ R55, R51, R53.reuse ;  /* 0x0000003533377220 */ /* 0x080fe20000410000 */
[----:B------:R-:W-:Y:S02]  /*6240*/  HADD2.F32 R41, -RZ, R41.H1_H1 ;  /* 0x30000029ff297230 */ /* 0x000fe40000004100 */
[----:B------:R-:W-:Y:S01]  /*6250*/  FMUL.FTZ R53, R52, R53 ;  /* 0x0000003534357220 */ /* 0x000fe20000410000 */
[----:B------:R-:W-:-:S02]  /*6260*/  HADD2.F32 R125, -RZ, R125.H0_H0 ;  /* 0x2000007dff7d7230 */ /* 0x000fc40000004100 */
[-C--:B------:R-:W-:Y:S01]  /*6270*/  FFMA.FTZ R55, R52, R54.reuse, -R55 ;  /* 0x0000003634377223 */ /* 0x080fe20000010837 */
[----:B------:R-:W-:Y:S02]  /*6280*/  HADD2.F32 R52, -RZ, R37.H1_H1 ;  /* 0x30000025ff347230 */ /* 0x000fe40000004100 */
[----:B------:R-:W-:Y:S01]  /*6290*/  FFMA.FTZ R53, R51, R54, R53 ;  /* 0x0000003633357223 */ /* 0x000fe20000010035 */
[----:B------:R-:W-:Y:S01]  /*62a0*/  SHF.R.U32.HI R51, RZ, 0x10, R45 ;  /* 0x00000010ff337819 */ /* 0x000fe2000001162d */
[----:B------:R-:W-:Y:S01]  /*62b0*/  HADD2.F32 R45, -RZ, R122.H1_H1 ;  /* 0x3000007aff2d7230 */ /* 0x000fe20000004100 */
[----:B------:R-:W-:Y:S01]  /*62c0*/  SHF.R.U32.HI R54, RZ, 0x10, R33 ;  /* 0x00000010ff367819 */ /* 0x000fe20000011621 */
[----:B------:R-:W-:Y:S02]  /*62d0*/  IMAD.MOV.U32 R33, RZ, RZ, R43 ;  /* 0x000000ffff217224 */ /* 0x000fe400078e002b */
[----:B------:R-:W-:Y:S02]  /*62e0*/  HADD2.F32 R51, -RZ, R51.H0_H0 ;  /* 0x20000033ff337230 */ /* 0x000fe40000004100 */
[----:B------:R-:W-:-:S02]  /*62f0*/  HADD2.F32 R37, -RZ, R54.H0_H0 ;  /* 0x20000036ff257230 */ /* 0x000fc40000004100 */
[----:B------:R-:W-:Y:S02]  /*6300*/  HADD2.F32 R43, -RZ, R124.H1_H1 ;  /* 0x3000007cff2b7230 */ /* 0x000fe40000004100 */
[CC--:B------:R-:W-:Y:S01]  /*6310*/  FMUL.FTZ R54, R41.reuse, R51.reuse ;  /* 0x0000003329367220 */ /* 0x0c0fe20000410000 */
[C---:B------:R-:W-:Y:S01]  /*6320*/  FMUL.FTZ R51, R52.reuse, R51 ;  /* 0x0000003334337220 */ /* 0x040fe20000410000 */
[----:B------:R-:W-:Y:S02]  /*6330*/  HADD2.F32 R123, -RZ, R123.H0_H0 ;  /* 0x2000007bff7b7230 */ /* 0x000fe40000004100 */
[-C--:B------:R-:W-:Y:S01]  /*6340*/  FFMA.FTZ R54, R52, R37.reuse, -R54 ;  /* 0x0000002534367223 */ /* 0x080fe20000010836 */
[----:B------:R-:W-:Y:S01]  /*6350*/  FFMA.FTZ R51, R41, R37, R51 ;  /* 0x0000002529337223 */ /* 0x000fe20000010033 */
[----:B------:R-:W-:Y:S02]  /*6360*/  IMAD.MOV.U32 R37, RZ, RZ, R39 ;  /* 0x000000ffff257224 */ /* 0x000fe400078e0027 */
[--C-:B------:R-:W-:Y:S01]  /*6370*/  HADD2.F32 R39, -RZ, R33.reuse.H0_H0 ;  /* 0x20000021ff277230 */ /* 0x100fe20000004100 */
[----:B------:R-:W-:Y:S01]  /*6380*/  F2FP.F16.F32.PACK_AB R54, R54, R55 ;  /* 0x000000373636723e */ /* 0x000fe200000000ff */
[----:B------:R-:W-:Y:S01]  /*6390*/  HADD2.F32 R33, -RZ, R33.H1_H1 ;  /* 0x30000021ff217230 */ /* 0x000fe20000004100 */
[----:B------:R-:W-:Y:S01]  /*63a0*/  F2FP.F16.F32.PACK_AB R51, R51, R53 ;  /* 0x000000353333723e */ /* 0x000fe200000000ff */
[----:B------:R-:W-:-:S02]  /*63b0*/  HADD2.F32 R41, -RZ, R37.H0_H0 ;  /* 0x20000025ff297230 */ /* 0x000fc40000004100 */
[-C--:B------:R-:W-:Y:S01]  /*63c0*/  FMUL.FTZ R52, R39, R43.reuse ;  /* 0x0000002b27347220 */ /* 0x080fe20000410000 */
[----:B------:R-:W-:Y:S02]  /*63d0*/  HADD2.F32 R44, -RZ, R44.H0_H0 ;  /* 0x2000002cff2c7230 */ /* 0x000fe40000004100 */
[----:B------:R-:W-:Y:S02]  /*63e0*/  HADD2.F32 R124, -RZ, R124.H0_H0 ;  /* 0x2000007cff7c7230 */ /* 0x000fe40000004100 */
[C---:B------:R-:W-:Y:S01]  /*63f0*/  FMUL.FTZ R43, R41.reuse, R43 ;  /* 0x0000002b292b7220 */ /* 0x040fe20000410000 */
[-C--:B------:R-:W-:Y:S01]  /*6400*/  FFMA.FTZ R52, R41, R45.reuse, -R52 ;  /* 0x0000002d29347223 */ /* 0x080fe20000010834 */
[----:B------:R-:W-:Y:S02]  /*6410*/  HADD2.F32 R41, -RZ, R37.H1_H1 ;  /* 0x30000025ff297230 */ /* 0x000fe40000004100 */
[----:B------:R-:W-:Y:S01]  /*6420*/  FFMA.FTZ R43, R39, R45, R43 ;  /* 0x0000002d272b7223 */ /* 0x000fe2000001002b */
[----:B------:R-:W-:Y:S01]  /*6430*/  SHF.R.U32.HI R39, RZ, 0x10, R47 ;  /* 0x00000010ff277819 */ /* 0x000fe2000001162f */
[----:B------:R-:W-:Y:S01]  /*6440*/  HADD2.F32 R47, -RZ, R46.H0_H0 ;  /* 0x2000002eff2f7230 */ /* 0x000fe20000004100 */
[--C-:B------:R-:W-:Y:S01]  /*6450*/  SHF.R.U32.HI R45, RZ, 0x10, R35.reuse ;  /* 0x00000010ff2d7819 */ /* 0x100fe20000011623 */
[----:B------:R-:W-:Y:S01]  /*6460*/  HADD2.F32 R122, -RZ, R122.H0_H0 ;  /* 0x2000007aff7a7230 */ /* 0x000fe20000004100 */
[----:B------:R-:W-:Y:S01]  /*6470*/  SHF.R.U64 R35, R34, 0x10, R35 ;  /* 0x0000001022237819 */ /* 0x000fe20000001223 */
[----:B------:R-:W-:-:S02]  /*6480*/  HADD2.F32 R39, -RZ, R39.H0_H0 ;  /* 0x20000027ff277230 */ /* 0x000fc40000004100 */
[----:B------:R-:W-:Y:S02]  /*6490*/  HADD2.F32 R37, -RZ, R45.H0_H0 ;  /* 0x2000002dff257230 */ /* 0x000fe40000004100 */
[----:B------:R-:W-:Y:S02]  /*64a0*/  HADD2.F32 R35, -RZ, R35.H0_H0 ;  /* 0x20000023ff237230 */ /* 0x000fe40000004100 */
[-C--:B------:R-:W-:Y:S01]  /*64b0*/  FMUL.FTZ R45, R33, R39.reuse ;  /* 0x00000027212d7220 */ /* 0x080fe20000410000 */
[----:B------:R-:W-:-:S03]  /*64c0*/  FMUL.FTZ R39, R41, R39 ;  /* 0x0000002729277220 */ /* 0x000fc60000410000 */
[-C--:B------:R-:W-:Y:S01]  /*64d0*/  FFMA.FTZ R45, R41, R37.reuse, -R45 ;  /* 0x00000025292d7223 */ /* 0x080fe2000001082d */
[----:B------:R-:W-:Y:S01]  /*64e0*/  FFMA.FTZ R39, R33, R37, R39 ;  /* 0x0000002521277223 */ /* 0x000fe20000010027 */
[----:B------:R-:W-:Y:S02]  /*64f0*/  HADD2.F32 R33, -RZ, R40.H0_H0 ;  /* 0x20000028ff217230 */ /* 0x000fe40000004100 */
[----:B------:R-:W-:Y:S01]  /*6500*/  HADD2.F32 R37, -RZ, R36.H0_H0 ;  /* 0x20000024ff257230 */ /* 0x000fe20000004100 */
[----:B------:R-:W-:Y:S02]  /*6510*/  F2FP.F16.F32.PACK_AB R45, R45, R52 ;  /* 0x000000342d2d723e */ /* 0x000fe400000000ff */
[----:B------:R-:W-:Y:S01]  /*6520*/  FMUL.FTZ R41, R33, R125 ;  /* 0x0000007d21297220 */ /* 0x000fe20000410000 */
[----:B------:R-:W-:Y:S01]  /*6530*/  F2FP.F16.F32.PACK_AB R43, R39, R43 ;  /* 0x0000002b272b723e */ /* 0x000fe200000000ff */
[----:B------:R-:W-:Y:S01]  /*6540*/  FMUL.FTZ R125, R37, R125 ;  /* 0x0000007d257d7220 */ /* 0x000fe20000410000 */
[----:B------:R-:W-:-:S02]  /*6550*/  IMAD.MOV.U32 R39, RZ, RZ, R45 ;  /* 0x000000ffff277224 */ /* 0x000fc400078e002d */
[-C--:B------:R-:W-:Y:S01]  /*6560*/  FFMA.FTZ R41, R37, R123.reuse, -R41 ;  /* 0x0000007b25297223 */ /* 0x080fe20000010829 */
[----:B------:R-:W-:Y:S02]  /*6570*/  HADD2.F32 R37, -RZ, R36.H1_H1 ;  /* 0x30000024ff257230 */ /* 0x000fe40000004100 */
        /* <DEDUP_REMOVED lines=14> */
[-C--:B------:R-:W-:Y:S01]  /*6660*/  FMUL.FTZ R57, R42, R47.reuse ;  /* 0x0000002f2a397220 */ /* 0x080fe20000410000 */
[-C--:B------:R-:W-:Y:S01]  /*6670*/  FFMA.FTZ R33, R33, R122.reuse, -R40 ;  /* 0x0000007a21217223 */ /* 0x080fe20000010828 */
[C---:B------:R-:W-:Y:S01]  /*6680*/  FMUL.FTZ R47, R38.reuse, R47 ;  /* 0x0000002f262f7220 */ /* 0x040fe20000410000 */
[----:B------:R-:W-:Y:S01]  /*6690*/  FFMA.FTZ R37, R37, R122, R124 ;  /* 0x0000007a25257223 */ /* 0x000fe2000001007c */
[----:B------:R-:W-:Y:S01]  /*66a0*/  FFMA.FTZ R38, R38, R35, -R57 ;  /* 0x0000002326267223 */ /* 0x000fe20000010839 */
[----:B------:R-:W-:Y:S01]  /*66b0*/  F2FP.F16.F32.PACK_AB R40, R36, R125 ;  /* 0x0000007d2428723e */ /* 0x000fe200000000ff */
[----:B------:R-:W-:Y:S01]  /*66c0*/  FFMA.FTZ R42, R42, R35, R47 ;  /* 0x000000232a2a7223 */ /* 0x000fe2000001002f */
[----:B------:R-:W-:-:S02]  /*66d0*/  IMAD.MOV.U32 R36, RZ, RZ, R41 ;  /* 0x000000ffff247224 */ /* 0x000fc400078e0029 */
[----:B------:R-:W-:Y:S01]  /*66e0*/  F2FP.F16.F32.PACK_AB R38, R38, R33 ;  /* 0x000000212626723e */ /* 0x000fe200000000ff */
[----:B------:R-:W-:Y:S01]  /*66f0*/  IMAD.MOV.U32 R41, RZ, RZ, R51 ;  /* 0x000000ffff297224 */ /* 0x000fe200078e0033 */
[----:B------:R-:W-:Y:S01]  /*6700*/  F2FP.F16.F32.PACK_AB R42, R42, R37 ;  /* 0x000000252a2a723e */ /* 0x000fe200000000ff */
[----:B------:R-:W-:-:S07]  /*6710*/  IMAD.MOV.U32 R37, RZ, RZ, R54 ;  /* 0x000000ffff257224 */ /* 0x000fce00078e0036 */
.L_x_9815:
[----:B------:R-:W-:Y:S05]  /*6720*/  BSYNC B1 ;  /* 0x0000000000017941 */ /* 0x000fea0003800000 */
.L_x_9814:
[----:B-1----:R1:W-:Y:S01]  /*6730*/  STG.E.128 desc[UR60][R48.64], R36 ;  /* 0x0000002430007986 */ /* 0x0023e2000c101d3c */
[----:B------:R-:W-:-:S13]  /*6740*/  ISETP.GE.AND P4, PT, R50, R110, PT ;  /* 0x0000006e3200720c */ /* 0x000fda0003f86270 */
[----:B------:R-:W-:Y:S05]  /*6750*/  @P4 BRA `(.L_x_9778) ;  /* 0x0000000000a04947 */ /* 0x000fea0003800000 */
[--C-:B------:R-:W-:Y:S02]  /*6760*/  SHF.R.S32.HI R32, RZ, 0x1f, R50.reuse ;  /* 0x0000001fff207819 */ /* 0x100fe40000011432 */
[----:B------:R-:W-:-:S04]  /*6770*/  IADD3 R50, P4, P5, R24, R92, R50 ;  /* 0x0000005c18327210 */ /* 0x000fc80007d9e032 */
[----:B------:R-:W-:Y:S02]  /*6780*/  IADD3.X R32, R3, R112, R32, P4, P5 ;  /* 0x0000007003207210 */ /* 0x000fe400027ea420 */
[----:B------:R-:W-:-:S04]  /*6790*/  LEA R90, P4, R50, R90, 0x1 ;  /* 0x0000005a325a7211 */ /* 0x000fc800078808ff */
[----:B------:R-:W-:-:S05]  /*67a0*/  LEA.HI.X R91, R50, R91, R32, 0x1, P4 ;  /* 0x0000005b325b7211 */ /* 0x000fca00020f0c20 */
[----:B--2---:R2:W-:Y:S01]  /*67b0*/  STG.E.128 desc[UR60][R90.64], R40 ;  /* 0x000000285a007986 */ /* 0x0045e2000c101d3c */
[----:B------:R-:W-:Y:S05]  /*67c0*/  BRA `(.L_x_9778) ;  /* 0x0000000000847947 */ /* 0x000fea0003800000 */
.L_x_9771:
[----:B------:R-:W2:Y:S02]  /*67d0*/  LDL R32, [R1+0x4c] ;  /* 0x00004c0001207983 */ /* 0x000ea40000100800 */
[----:B--2---:R-:W-:-:S13]  /*67e0*/  ISETP.NE.AND P3, PT, R32, 0x3, PT ;  /* 0x000000032000780c */ /* 0x004fda0003f65270 */
[----:B------:R-:W-:Y:S05]  /*67f0*/  @!P3 BRA `(.L_x_9816) ;  /* 0x000000000004b947 */ /* 0x000fea0003800000 */
[----:B------:R-:W-:Y:S01]  /*6800*/  BPT.TRAP 0x1 ;  /* 0x000000040000795c */ /* 0x000fe20000300000 */
.L_x_9816:
[----:B------:R-:W2:Y:S01]  /*6810*/  LDL R32, [R1] ;  /* 0x0000000001207983 */ /* 0x000ea20000100800 */
[----:B------:R-:W-:Y:S01]  /*6820*/  IMAD R15, R17, 0x8, R16 ;  /* 0x00000008110f7824 */ /* 0x000fe200078e0210 */
[----:B------:R-:W-:Y:S01]  /*6830*/  BSSY B1, `(.L_x_9817) ;  /* 0x0000006000017945 */ /* 0x000fe20003800000 */
[----:B------:R-:W-:-:S05]  /*6840*/  IMAD R85, R22, -0x90, R2 ;  /* 0xffffff7016557824 */ /* 0x000fca00078e0202 */
[----:B------:R-:W-:Y:S02]  /*6850*/  VIMNMX R85, R85, 0x90, PT ;  /* 0x0000009055557848 */ /* 0x000fe40003fe0100 */
[----:B--2---:R-:W-:-:S04]  /*6860*/  SHF.L.U32 R86, R32, 0x1f, RZ ;  /* 0x0000001f20567819 */ /* 0x004fc800000006ff */
[----:B------:R-:W0:Y:S02]  /*6870*/  SYNCS.PHASECHK.TRANS64.TRYWAIT P4, [R15+URZ+0x31c90], R86 ;  /* 0x031c90560f0075a7 */ /* 0x000e24000808017f */
[----:B0-----:R-:W-:Y:S05]  /*6880*/  @!P4 BRA `(.L_x_9818) ;  /* 0x0000018c00e4c947 */ /* 0x001fea0003800000 */
.L_x_10077:
[----:B------:R-:W-:Y:S05]  /*6890*/  BSYNC B1 ;  /* 0x0000000000017941 */ /* 0x000fea0003800000 */
.L_x_9817:
[----:B------:R-:W-:-:S13]  /*68a0*/  ISETP.GE.AND P4, PT, R146, R85, PT ;  /* 0x000000559200720c */ /* 0x000fda0003f86270 */
        /* <DEDUP_REMOVED lines=19> */
.L_x_9778:
[----:B------:R-:W-:Y:S05]  /*69e0*/  BSYNC B0 ;  /* 0x0000000000007941 */ /* 0x000fea0003800000 */
.L_x_9770:
        /* <DEDUP_REMOVED lines=17> */
.L_x_9820:
[----:B------:R-:W-:Y:S05]  /*6b00*/  BSYNC B0 ;  /* 0x0000000000007941 */ /* 0x000fea0003800000 */
.L_x_9819:
[----:B------:R-:W2:Y:S01]  /*6b10*/  SYNCS.PHASECHK.TRANS64.TRYWAIT P3, [R15+URZ+0x31cb0], R86 ;  /* 0x031cb0560f0075a7 */ /* 0x000ea2000806017f */
[----:B------:R-:W-:Y:S04]  /*6b20*/  BSSY B0, `(.L_x_9821) ;  /* 0x0000002000007945 */ /* 0x000fe80003800000 */
[----:B--2---:R-:W-:Y:S05]  /*6b30*/  @!P3 BRA `(.L_x_9822) ;  /* 0x0000018c004cb947 */ /* 0x004fea0003800000 */
.L_x_10078:
[----:B------:R-:W-:Y:S05]  /*6b40*/  BSYNC B0 ;  /* 0x0000000000007941 */ /* 0x000fea0003800000 */
.L_x_9821:
[----:B------:R-:W-:Y:S01]  /*6b50*/  ISETP.GE.AND P3, PT, R146, R85, PT ;  /* 0x000000559200720c */ /* 0x000fe20003f66270 */
[----:B------:R-:W-:-:S12]  /*6b60*/  BSSY B0, `(.L_x_9823) ;  /* 0x0000020000007945 */ /* 0x000fd80003800000 */
[----:B------:R-:W-:Y:S05]  /*6b70*/  @P3 BRA `(.L_x_9824) ;  /* 0x0000000000783947 */ /* 0x000fea0003800000 */
[----:B------:R-:W-:Y:S01]  /*6b80*/  IMAD.WIDE R34, R22, 0x90, R68 ;  /* 0x0000009016227825 */ /* 0x000fe200078e0244 */
[----:B------:R-:W-:-:S03]  /*6b90*/  ULDC.64 UR4, c[0x0][0x328] ;  /* 0x0000ca0000047ab9 */ /* 0x000fc60000000a00 */
[----:B------:R-:W-:Y:S02]  /*6ba0*/  IMAD R35, R35, UR4, RZ ;  /* 0x0000000423237c24 */ /* 0x000fe4000f8e02ff */
[----:B-1----:R-:W-:Y:S02]  /*6bb0*/  IMAD.MOV.U32 R32, RZ, RZ, R26 ;  /* 0x000000ffff207224 */ /* 0x002fe400078e001a */
[----:B------:R-:W-:Y:S02]  /*6bc0*/  IMAD.MOV.U32 R33, RZ, RZ, R89 ;  /* 0x000000ffff217224 */ /* 0x000fe400078e0059 */
[C---:B------:R-:W-:Y:S02]  /*6bd0*/  IMAD R35, R34.reuse, UR5, R35 ;  /* 0x0000000522237c24 */ /* 0x040fe4000f8e0223 */
[----:B------:R-:W-:Y:S01]  /*6be0*/  IMAD.WIDE.U32 R32, R34, UR4, R32 ;  /* 0x0000000422207c25 */ /* 0x000fe2000f8e0020 */
[----:B------:R-:W-:-:S03]  /*6bf0*/  ULDC.64 UR4, c[0x0][0x318] ;  /* 0x0000c60000047ab9 */ /* 0x000fc60000000a00 */
[----:B------:R-:W-:Y:S01]  /*6c00*/  IMAD.IADD R33, R33, 0x1, R35 ;  /* 0x0000000121217824 */ /* 0x000fe200078e0223 */
[----:B------:R-:W-:Y:S01]  /*6c10*/  LEA R36, P3, R32, UR4, 0x1 ;  /* 0x0000000420247c11 */ /* 0x000fe2000f8608ff */
[----:B------:R-:W-:-:S03]  /*6c20*/  ULDC UR4, c[0x0][0x2f4] ;  /* 0x0000bd0000047ab9 */ /* 0x000fc60000000800 */
[----:B------:R-:W-:Y:S02]  /*6c30*/  LEA.HI.X R37, R32, UR5, R33, 0x1, P3 ;  /* 0x0000000520257c11 */ /* 0x000fe400098f0c21 */
        /* <DEDUP_REMOVED lines=17> */
[----:B-1----:R3:W-:Y:S02]  /*6d50*/  @!P3 STG.E.128 desc[UR60][R36.64+0xa0], R32 ;  /* 0x0000a0202400b986 */ /* 0x0027e4000c101d3c */
.L_x_9824:
[----:B------:R-:W-:Y:S05]  /*6d60*/  BSYNC B0 ;  /* 0x0000000000007941 */ /* 0x000fea0003800000 */
.L_x_9823:
[----:B------:R-:W4:Y:S01]  /*6d70*/  LDL.LU R20, [R1] ;  /* 0x0000000001147983 */ /* 0x000f220000300800 */
[----:B0-2---:R-:W-:Y:S02]  /*6d80*/  @!P4 VIADD R15, R15, 0x31cc0 ;  /* 0x00031cc00f0fc836 */ /* 0x005fe40000000000 */
        /* <DEDUP_REMOVED lines=8> */
[----:B0-----:R0:W-:Y:S01]  /*6e10*/  BAR.SYNC.DEFER_BLOCKING R113, 0x80 ;  /* 0x000200710000751d */ /* 0x0011e20000010000 */
[----:B------:R-:W-:-:S04]  /*6e20*/  ISETP.NE.AND P3, PT, R17, 0x2, PT ;  /* 0x000000021100780c */ /* 0x000fc80003f65270 */
[----:B------:R-:W-:Y:S01]  /*6e30*/  SEL R17, R17, RZ, P3 ;  /* 0x000000ff11117207 */ /* 0x000fe20001800000 */
[----:B------:R2:W-:Y:S02]  /*6e40*/  @!P4 SYNCS.ARRIVE.TRANS64.RED.A1T0 RZ, [R15+URZ], RZ ;  /* 0x000000ff0fffc9a7 */ /* 0x0005e4000810043f */
[----:B--2---:R-:W-:-:S04]  /*6e50*/  SEL R15, RZ, 0x1, P3 ;  /* 0x00000001ff0f7807 */ /* 0x004fc80001800000 */
[----:B----4-:R-:W-:-:S05]  /*6e60*/  LOP3.LUT R20, R20, R15, RZ, 0x3c, !PT ;  /* 0x0000000f14147212 */ /* 0x010fca00078e3cff */
[----:B------:R0:W-:Y:S01]  /*6e70*/  STL [R1], R20 ;  /* 0x0000001401007387 */ /* 0x0001e20000100800 */
[----:B------:R-:W-:Y:S05]  /*6e80*/  @P2 BRA `(.L_x_9825) ;  /* 0xffffffbc00102947 */ /* 0x000fea000383ffff */
[----:B0-----:R-:W0:Y:S01]  /*6e90*/  S2R R20, SR_TID.X ;  /* 0x0000000000147919 */ /* 0x001e220000002100 */
[----:B------:R-:W-:Y:S02]  /*6ea0*/  PLOP3.LUT P0, PT, PT, PT, PT, 0x8, 0x0 ;  /* 0x000000000000781c */ /* 0x000fe40003f0e170 */
[----:B0-----:R-:W-:-:S04]  /*6eb0*/  SHF.R.U32.HI R20, RZ, 0x7, R20 ;  /* 0x00000007ff147819 */ /* 0x001fc80000011614 */
[----:B------:R-:W-:-:S13]  /*6ec0*/  ISETP.NE.AND P5, PT, R20, 0x1, PT ;  /* 0x000000011400780c */ /* 0x000fda0003fa5270 */
[----:B------:R-:W-:Y:S06]  /*6ed0*/  @!P5 BAR.ARV 0x9, 0x100 ;  /* 0x024400000000db1d */ /* 0x000fec0000002000 */
.L_x_9765:
[----:B------:R-:W-:Y:S01]  /*6ee0*/  IMAD.MOV.U32 R3, RZ, RZ, RZ ;  /* 0x000000ffff037224 */ /* 0x000fe200078e00ff */
[----:B------:R-:W-:Y:S06]  /*6ef0*/  @P0 BRA `(.L_x_9826) ;  /* 0x00000000000c0947 */ /* 0x000fec0003800000 */
[----:B------:R-:W0:Y:S01]  /*6f00*/  FENCE.VIEW.ASYNC.G ;  /* 0x00000000000073c6 */ /* 0x000e220000000100 */
[----:B------:R-:W-:Y:S05]  /*6f10*/  WARPSYNC.ALL ;  /* 0x0000000000007948 */ /* 0x000fea0003800000 */
[----:B0-----:R-:W-:Y:S06]  /*6f20*/  BAR.ARV 0xc, 0x200 ;  /* 0x0308000000007b1d */ /* 0x001fec0000002000 */
.L_x_9826:
[----:B------:R-:W-:Y:S01]  /*6f30*/  LOP3.LUT P0, RZ, R19, 0x4, RZ, 0xc0, !PT ;  /* 0x0000000413ff7812 */ /* 0x000fe2000780c0ff */
[----:B------:R-:W-:-:S12]  /*6f40*/  BSSY B0, `(.L_x_9827) ;  /* 0x0000020000007945 */ /* 0x000fd80003800000 */
        /* <DEDUP_REMOVED lines=14> */
[----:B------:R0:W2:Y:S01]  /*7030*/  F2I.FTZ.U32.TRUNC.NTZ R3, R2 ;  /* 0x0000000200037305 */ /* 0x0000a2000021f000 */
        /* <DEDUP_REMOVED lines=16> */
.L_x_9828:
[----:B------:R-:W-:Y:S05]  /*7140*/  BSYNC B0 ;  /* 0x0000000000007941 */ /* 0x000fea0003800000 */
.L_x_9827:
[----:B------:R-:W2:Y:S01]  /*7150*/  LDL R0, [R1+0xac] ;  /* 0x0000ac0001007983 */ /* 0x000ea20000100800 */
[----:B------:R-:W-:Y:S01]  /*7160*/  PLOP3.LUT P0, PT, PT, PT, PT, 0x80, 0x0 ;  /* 0x000000000000781c */ /* 0x000fe20003f0f070 */
        /* <DEDUP_REMOVED lines=16> */
[----:B---3--:R-:W-:Y:S02]  /*7270*/  CS2R R36, SRZ ;  /* 0x0000000000247805 */ /* 0x008fe4000001ff00 */
[----:B------:R-:W-:-:S02]  /*7280*/  CS2R R38, SRZ ;  /* 0x0000000000267805 */ /* 0x000fc4000001ff00 */
[----:B------:R-:W-:Y:S02]  /*7290*/  CS2R R28, SRZ ;  /* 0x00000000001c7805 */ /* 0x000fe4000001ff00 */
[----:B------:R-:W-:Y:S02]  /*72a0*/  CS2R R72, SRZ ;  /* 0x0000000000487805 */ /* 0x000fe4000001ff00 */
[----:B------:R-:W-:Y:S02]  /*72b0*/  CS2R R8, SRZ ;  /* 0x0000000000087805 */ /* 0x000fe4000001ff00 */
[----:B------:R-:W-:Y:S02]  /*72c0*/  CS2R R30, SRZ ;  /* 0x00000000001e7805 */ /* 0x000fe4000001ff00 */
[----:B------:R-:W-:Y:S02]  /*72d0*/  CS2R R6, SRZ ;  /* 0x0000000000067805 */ /* 0x000fe4000001ff00 */
[----:B------:R-:W-:Y:S01]  /*72e0*/  CS2R R68, SRZ ;  /* 0x0000000000447805 */ /* 0x000fe2000001ff00 */
[----:B--2---:R-:W-:-:S02]  /*72f0*/  IMAD R4, R0, R3, RZ ;  /* 0x0000000300047224 */ /* 0x004fc400078e02ff */
[----:B------:R-:W-:-:S03]  /*7300*/  IMAD.MOV.U32 R0, RZ, RZ, RZ ;  /* 0x000000ffff007224 */ /* 0x000fc600078e00ff */
[----:B------:R-:W-:Y:S01]  /*7310*/  VIADDMNMX R108, R4, R3, R108, PT ;  /* 0x00000003046c7246 */ /* 0x000fe2000380016c */
[----:B------:R0:W-:Y:S03]  /*7320*/  STL [R1+0x74], R4 ;  /* 0x0000740401007387 */ /* 0x0001e60000100800 */
[----:B------:R-:W-:Y:S02]  /*7330*/  ISETP.GT.AND P1, PT, R108, R4, PT ;  /* 0x000000046c00720c */ /* 0x000fe40003f24270 */
[----:B0-----:R-:W-:-:S11]  /*7340*/  CS2R R4, SRZ ;  /* 0x0000000000047805 */ /* 0x001fd6000001ff00 */
[----:B------:R-:W-:Y:S05]  /*7350*/  @!P1 BRA `(.L_x_9829) ;  /* 0x000000d800189947 */ /* 0x000fea0003800000 */
[----:B------:R-:W0:Y:S01]  /*7360*/  S2R R10, SR_TID.X ;  /* 0x00000000000a7919 */ /* 0x000e220000002100 */
[----:B------:R-:W-:Y:S01]  /*7370*/  UMOV UR4, 0xffffffff ;  /* 0xffffffff00047882 */ /* 0x000fe20000000000 */
[----:B0-----:R-:W-:-:S05]  /*7380*/  VIADD R36, R10, 0xffffff80 ;  /* 0xffffff800a247836 */ /* 0x001fca0000000000 */
[----:B------:R-:W-:-:S04]  /*7390*/  SHF.R.S32.HI R37, RZ, 0x1f, R36 ;  /* 0x0000001fff257819 */ /* 0x000fc80000011424 */
[----:B------:R-:W-:-:S04]  /*73a0*/  LEA.HI R13, R37, R36, RZ, 0x7 ;  /* 0x00000024250d7211 */ /* 0x000fc800078f38ff */
[----:B------:R-:W-:Y:S01]  /*73b0*/  SHF.R.S32.HI R13, RZ, 0x7, R13 ;  /* 0x00000007ff0d7819 */ /* 0x000fe2000001140d */
[----:B------:R-:W-:Y:S06]  /*73c0*/  BRA.DIV UR4, `(.L_x_9830) ;  /* 0x00000186043c7947 */ /* 0x000fec000b800000 */
[----:B------:R-:W0:Y:S04]  /*73d0*/  SHFL.IDX PT, R0, R13, RZ, 0x1f ;  /* 0x00001fff0d007589 */ /* 0x000e2800000e0000 */
[----:B0-----:R2:W-:Y:S02]  /*73e0*/  STL [R1+0x78], R0 ;  /* 0x0000780001007387 */ /* 0x0015e40000100800 */
.L_x_10081:
[----:B------:R-:W2:Y:S01]  /*73f0*/  LDL R3, [R1+0x78] ;  /* 0x0000780001037983 */ /* 0x000ea20000100800 */
[----:B------:R-:W-:Y:S01]  /*7400*/  BSSY B6, `(.L_x_9831) ;  /* 0x000001b000067945 */ /* 0x000fe20003800000 */
[----:B--2---:R-:W-:-:S05]  /*7410*/  IMAD.HI R0, R3, 0x55555556, RZ ;  /* 0x5555555603007827 */ /* 0x004fca00078e02ff */
[----:B------:R-:W-:-:S05]  /*7420*/  LEA.HI R2, R0, R0, RZ, 0x1 ;  /* 0x0000000000027211 */ /* 0x000fca00078f08ff */
[----:B------:R-:W-:Y:S02]  /*7430*/  IMAD R2, R2, -0x3, R3 ;  /* 0xfffffffd02027824 */ /* 0x000fe400078e0203 */
[----:B------:R-:W-:-:S04]  /*7440*/  VIADD R3, R16, 0x24300 ;  /* 0x0002430010037836 */ /* 0x000fc80000000000 */
[----:B------:R-:W-:Y:S01]  /*7450*/  IMAD R0, R2, 0x800, R3 ;  /* 0x0000080002007824 */ /* 0x000fe200078e0203 */
[----:B------:R-:W-:-:S04]  /*7460*/  LOP3.LUT P0, RZ, R3, 0x9f, RZ, 0xc0, !PT ;  /* 0x0000009f03ff7812 */ /* 0x000fc8000780c0ff */
[----:B------:R-:W-:-:S04]  /*7470*/  SHF.R.U32.HI R0, RZ, 0x4, R0 ;  /* 0x00000004ff007819 */ /* 0x000fc80000011600 */
[----:B------:R-:W-:-:S05]  /*7480*/  LOP3.LUT R0, R0, 0x3fff, RZ, 0xc0, !PT ;  /* 0x00003fff00007812 */ /* 0x000fca00078ec0ff */
[----:B------:R2:W-:Y:S01]  /*7490*/  STL [R1+0x80], R0 ;  /* 0x0000800001007387 */ /* 0x0005e20000100800 */
[----:B------:R-:W-:Y:S05]  /*74a0*/  @!P0 BRA `(.L_x_9832) ;  /* 0x0000000000408947 */ /* 0x000fea0003800000 */
[----:B--2---:R-:W-:Y:S01]  /*74b0*/  MOV R0, 0x0 ;  /* 0x0000000000007802 */ /* 0x004fe20000000f00 */
[----:B------:R-:W-:Y:S01]  /*74c0*/  ULDC.64 UR4, c[0x4][0x1b8] ;  /* 0x01006e0000047ab9 */ /* 0x000fe20000000a00 */
[----:B------:R-:W-:Y:S01]  /*74d0*/  ULDC.64 UR6, c[0x4][0x1c0] ;  /* 0x0100700000067ab9 */ /* 0x000fe20000000a00 */
[----:B------:R-:W-:Y:S01]  /*74e0*/  IMAD.U32 R4, RZ, RZ, UR4 ;  /* 0x00000004ff047e24 */ /* 0x000fe2000f8e00ff */
[----:B0-----:R0:W2:Y:S01]  /*74f0*/  LDC.64 R14, c[0x4][R0] ;  /* 0x01000000000e7b82 */ /* 0x0010a20000000a00 */
        /* <DEDUP_REMOVED lines=10> */
[----:B-12--5:R-:W-:Y:S05]  /*75a0*/  CALL.ABS.NOINC R14 ;  /* 0x000000000e007343 */ /* 0x026fea0003c00000 */
.L_x_9832:
[----:B------:R-:W-:Y:S05]  /*75b0*/  BSYNC B6 ;  /* 0x0000000000067941 */ /* 0x000fea0003800000 */
.L_x_9831:
        /* <DEDUP_REMOVED lines=8> */
[----:B------:R2:W3:Y:S03]  /*7640*/  SYNCS.PHASECHK.TRANS64.TRYWAIT P0, [R16+URZ+0x31c00], R3 ;  /* 0x031c0003100075a7 */ /* 0x0004e6000800017f */
[----:B---3--:R-:W-:Y:S05]  /*7650*/  @!P0 NANOSLEEP.SYNCS 0x989680 ;  /* 0x009896800000895d */ /* 0x008fea0003900000 */
[----:B------:R-:W3:Y:S01]  /*7660*/  @!P0 SYNCS.PHASECHK.TRANS64 P0, [R16+URZ+0x31c00], R3 ;  /* 0x031c0003100085a7 */ /* 0x000ee2000800007f */
[----:B------:R-:W-:Y:S04]  /*7670*/  BSSY B0, `(.L_x_9834) ;  /* 0x0000006000007945 */ /* 0x000fe80003800000 */
[----:B---3--:R-:W-:Y:S05]  /*7680*/  @P0 BRA `(.L_x_9835) ;  /* 0x0000000000100947 */ /* 0x008fea0003800000 */
.L_x_9836:
[----:B---3--:R3:W4:Y:S02]  /*7690*/  SYNCS.PHASECHK.TRANS64.TRYWAIT P0, [R16+URZ+0x31c00], R3 ;  /* 0x031c0003100075a7 */ /* 0x008724000800017f */
[----:B----4-:R-:W-:Y:S05]  /*76a0*/  @!P0 NANOSLEEP.SYNCS 0x989680 ;  /* 0x009896800000895d */ /* 0x010fea0003900000 */
[----:B------:R-:W4:Y:S02]  /*76b0*/  @!P0 SYNCS.PHASECHK.TRANS64 P0, [R16+URZ+0x31c00], R3 ;  /* 0x031c0003100085a7 */ /* 0x000f24000800007f */
[----:B----4-:R-:W-:Y:S05]  /*76c0*/  @!P0 BRA `(.L_x_9836) ;  /* 0xfffffffc00f08947 */ /* 0x010fea000383ffff */
.L_x_9835:
[----:B------:R-:W-:Y:S05]  /*76d0*/  BSYNC B0 ;  /* 0x0000000000007941 */ /* 0x000fea0003800000 */
.L_x_9834:
[----:B------:R-:W-:Y:S05]  /*76e0*/  BRA `(.L_x_9837) ;  /* 0x0000003800cc7947 */ /* 0x000fea0003800000 */
.L_x_9833:
[----:B------:R-:W3:Y:S01]  /*76f0*/  LDL R3, [R1+0xc4] ;  /* 0x0000c40001037983 */ /* 0x000ee20000100800 */
[----:B--2--5:R-:W-:Y:S01]  /*7700*/  SHF.R.S32.HI R0, RZ, 0x1f, R105 ;  /* 0x0000001fff007819 */ /* 0x024fe20000011469 */
        /* <DEDUP_REMOVED lines=16> */
[----:B---3--:R-:W-:-:S13]  /*7810*/  LOP3.LUT P0, RZ, R3, 0x1bf, RZ, 0xc0, !PT ;  /* 0x000001bf03ff7812 */ /* 0x008fda000780c0ff */
[----:B------:R-:W-:Y:S05]  /*7820*/  @!P0 BRA `(.L_x_9838) ;  /* 0x0000000000408947 */ /* 0x000fea0003800000 */
[----:B------:R-:W-:Y:S01]  /*7830*/  MOV R0, 0x0 ;  /* 0x0000000000007802 */ /* 0x000fe20000000f00 */
        /* <DEDUP_REMOVED lines=14> */
[----:B-12---:R-:W-:Y:S05]  /*7920*/  CALL.ABS.NOINC R14 ;  /* 0x000000000e007343 */ /* 0x006fea0003c00000 */
.L_x_9838:
[----:B------:R-:W-:Y:S01]  /*7930*/  ULDC.U8 UR4, c[0x0][0x410] ;  /* 0x0001040000047ab9 */ /* 0x000fe20000000000 */
[----:B------:R-:W-:Y:S01]  /*7940*/  BSSY B0, `(.L_x_9839) ;  /* 0x0000385000007945 */ /* 0x000fe20003800000 */
[----:B------:R-:W-:Y:S01]  /*7950*/  ISETP.NE.AND P0, PT, RZ, UR4, PT ;  /* 0x00000004ff007c0c */ /* 0x000fe2000bf05270 */
[----:B------:R-:W-:-:S12]  /*7960*/  IMAD R8, R109, 0xc0, R146 ;  /* 0x000000c06d087824 */ /* 0x000fd800078e0292 */
[----:B------:R-:W-:Y:S05]  /*7970*/  @!P0 BRA `(.L_x_9840) ;  /* 0x0000001800f48947 */ /* 0x000fea0003800000 */
[----:B------:R-:W-:-:S03]  /*7980*/  UMOV UR4, 0xffffffff ;  /* 0xffffffff00047882 */ /* 0x000fc60000000000 */
[----:B------:R-:W-:Y:S05]  /*7990*/  BRA.DIV UR4, `(.L_x_9841) ;  /* 0x0000017e04f07947 */ /* 0x000fea000b800000 */
[----:B------:R2:W3:Y:S04]  /*79a0*/  SHFL.IDX PT, R3, R23, RZ, 0x1e1f ;  /* 0x001e1fff17037589 */ /* 0x0004e800000e0000 */
[----:B------:R2:W4:Y:S04]  /*79b0*/  SHFL.IDX PT, R0, R22, RZ, 0x1e1f ;  /* 0x001e1fff16007589 */ /* 0x00052800000e0000 */
[----:B------:R2:W0:Y:S04]  /*79c0*/  SHFL.IDX PT, R5, R25, RZ, 0x1e1f ;  /* 0x001e1fff19057589 */ /* 0x00042800000e0000 */
[----:B------:R2:W0:Y:S02]  /*79d0*/  SHFL.IDX PT, R4, R24, RZ, 0x1e1f ;  /* 0x001e1fff18047589 */ /* 0x00042400000e0000 */
.L_x_10087:
[----:B------:R-:W5:Y:S01]  /*79e0*/  LDL R51, [R1+0xa0] ;  /* 0x0000a00001337983 */ /* 0x000f620000100800 */
[----:B------:R-:W-:Y:S01]  /*79f0*/  ULDC UR4, c[0x0][0x448] ;  /* 0x0001120000047ab9 */ /* 0x000fe20000000800 */
[----:B------:R-:W-:Y:S01]  /*7a00*/  BSSY B1, `(.L_x_9842) ;  /* 0x000005f000017945 */ /* 0x000fe20003800000 */
[----:B------:R-:W-:Y:S01]  /*7a10*/  IMAD R111, R111, UR4, RZ ;  /* 0x000000046f6f7c24 */ /* 0x000fe2000f8e02ff */
[----:B-1----:R-:W-:Y:S02]  /*7a20*/  CS2R R32, SRZ ;  /* 0x0000000000207805 */ /* 0x002fe4000001ff00 */
[----:B------:R-:W-:Y:S02]  /*7a30*/  CS2R R28, SRZ ;  /* 0x00000000001c7805 */ /* 0x000fe4000001ff00 */
[----:B--2---:R-:W-:Y:S01]  /*7a40*/  CS2R R24, SRZ ;  /* 0x0000000000187805 */ /* 0x004fe2000001ff00 */
[----:B------:R-:W-:Y:S01]  /*7a50*/  IMAD R6, R109, -0xc0, R111 ;  /* 0xffffff406d067824 */ /* 0x000fe200078e026f */
[----:B------:R-:W-:-:S02]  /*7a60*/  ISETP.GE.AND P1, PT, R8, R111, PT ;  /* 0x0000006f0800720c */ /* 0x000fc40003f26270 */
[----:B------:R-:W-:Y:S02]  /*7a70*/  CS2R R20, SRZ ;  /* 0x0000000000147805 */ /* 0x000fe4000001ff00 */
[----:B------:R-:W-:Y:S02]  /*7a80*/  CS2R R12, SRZ ;  /* 0x00000000000c7805 */ /* 0x000fe4000001ff00 */
[----:B------:R-:W-:Y:S02]  /*7a90*/  CS2R R8, SRZ ;  /* 0x0000000000087805 */ /* 0x000fe4000001ff00 */
[----:B------:R-:W-:Y:S02]  /*7aa0*/  VIMNMX R7, R6, 0xc0, PT ;  /* 0x000000c006077848 */ /* 0x000fe40003fe0100 */
[----:B------:R-:W-:Y:S02]  /*7ab0*/  CS2R R34, SRZ ;  /* 0x0000000000227805 */ /* 0x000fe4000001ff00 */
[----:B------:R-:W-:-:S02]  /*7ac0*/  CS2R R30, SRZ ;  /* 0x00000000001e7805 */ /* 0x000fc4000001ff00 */
[----:B------:R-:W-:Y:S02]  /*7ad0*/  CS2R R26, SRZ ;  /* 0x00000000001a7805 */ /* 0x000fe4000001ff00 */
[----:B------:R-:W-:Y:S02]  /*7ae0*/  ISETP.GE.AND P0, PT, R146, R7, PT ;  /* 0x000000079200720c */ /* 0x000fe40003f06270 */
[----:B------:R-:W-:Y:S02]  /*7af0*/  CS2R R22, SRZ ;  /* 0x0000000000167805 */ /* 0x000fe4000001ff00 */
[----:B0-----:R-:W-:Y:S02]  /*7b00*/  CS2R R14, SRZ ;  /* 0x00000000000e7805 */ /* 0x001fe4000001ff00 */
[----:B------:R-:W-:Y:S02]  /*7b10*/  CS2R R10, SRZ ;  /* 0x00000000000a7805 */ /* 0x000fe4000001ff00 */
[----:B-----5:R-:W-:Y:S01]  /*7b20*/  LEA.HI R50, R51, R51, RZ, 0x1 ;  /* 0x0000003333327211 */ /* 0x020fe200078f08ff */
[----:B------:R-:W-:Y:S06]  /*7b30*/  @P1 BRA `(.L_x_9843) ;  /* 0x00000004002c1947 */ /* 0x000fec0003800000 */
[----:B------:R-:W2:Y:S01]  /*7b40*/  LDL R41, [R1+0x68] ;  /* 0x0000680001297983 */ /* 0x000ea20000100800 */
[----:B------:R-:W-:-:S03]  /*7b50*/  ULDC UR4, c[0x0][0x3f4] ;  /* 0x0000fd0000047ab9 */ /* 0x000fc60000000800 */
[----:B------:R-:W3:Y:S04]  /*7b60*/  LDL R40, [R1+0x60] ;  /* 0x0000600001287983 */ /* 0x000ee80000100800 */
[----:B------:R-:W4:Y:S04]  /*7b70*/  LDL R39, [R1+0x6c] ;  /* 0x00006c0001277983 */ /* 0x000f280000100800 */
[----:B------:R-:W4:Y:S04]  /*7b80*/  LDL R38, [R1+0x64] ;  /* 0x0000640001267983 */ /* 0x000f280000100800 */
[----:B------:R-:W4:Y:S01]  /*7b90*/  LDL R14, [R1+0x70] ;  /* 0x00007000010e7983 */ /* 0x000f220000100800 */
        /* <DEDUP_REMOVED lines=8> */
[C---:B--2---:R-:W-:Y:S01]  /*7c20*/  ISETP.GE.AND P4, PT, R41.reuse, UR4, PT ;  /* 0x0000000429007c0c */ /* 0x044fe2000bf86270 */
[C---:B------:R-:W-:Y:S01]  /*7c30*/  IMAD.SHL.U32 R9, R41.reuse, 0x2, RZ ;  /* 0x0000000229097824 */ /* 0x040fe200078e00ff */
[----:B------:R-:W-:Y:S02]  /*7c40*/  SHF.R.S32.HI R6, RZ, 0x1f, R41 ;  /* 0x0000001fff067819 */ /* 0x000fe40000011429 */
[----:B---3--:R-:W-:Y:S02]  /*7c50*/  ISETP.GE.AND P3, PT, R40, UR4, PT ;  /* 0x0000000428007c0c */ /* 0x008fe4000bf66270 */
[----:B------:R-:W-:-:S07]  /*7c60*/  SHF.L.U64.HI R10, R41, 0x1, R6 ;  /* 0x00000001290a7819 */ /* 0x000fce0000010206 */
[-C--:B------:R-:W-:Y:S02]  /*7c70*/  @!P4 IADD3 R8, P2, R4, R9.reuse, RZ ;  /* 0x000000090408c210 */ /* 0x080fe40007f5e0ff */
[----:B----4-:R-:W-:-:S03]  /*7c80*/  @!P4 IADD3 R6, P1, R0, R9, RZ ;  /* 0x000000090006c210 */ /* 0x010fc60007f3e0ff */
[--C-:B------:R-:W-:Y:S01]  /*7c90*/  @!P4 IMAD.X R9, R5, 0x1, R10.reuse, P2 ;  /* 0x000000010509c824 */ /* 0x100fe200010e060a */
[----:B------:R-:W-:Y:S01]  /*7ca0*/  ISETP.GE.AND P2, PT, R39, UR4, PT ;  /* 0x0000000427007c0c */ /* 0x000fe2000bf46270 */
[----:B------:R-:W-:Y:S01]  /*7cb0*/  @!P4 IMAD.X R7, R3, 0x1, R10, P1 ;  /* 0x000000010307c824 */ /* 0x000fe200008e060a */
[----:B------:R-:W-:Y:S01]  /*7cc0*/  SHF.R.S32.HI R10, RZ, 0x1f, R40 ;  /* 0x0000001fff0a7819 */ /* 0x000fe20000011428 */
[----:B------:R-:W-:Y:S01]  /*7cd0*/  IMAD.SHL.U32 R47, R40, 0x2, RZ ;  /* 0x00000002282f7824 */ /* 0x000fe200078e00ff */
[----:B------:R-:W5:Y:S01]  /*7ce0*/  @!P4 LD.E.64 R28, desc[UR60][R8.64] ;  /* 0x0000003c081cc980 */ /* 0x000f62000c101b00 */
[----:B------:R-:W-:Y:S01]  /*7cf0*/  ISETP.GE.AND P1, PT, R38, UR4, PT ;  /* 0x0000000426007c0c */ /* 0x000fe2000bf26270 */
[----:B------:R-:W-:Y:S01]  /*7d00*/  IMAD.SHL.U32 R43, R39, 0x2, RZ ;  /* 0x00000002272b7824 */ /* 0x000fe200078e00ff */
[----:B------:R-:W-:Y:S01]  /*7d10*/  SHF.L.U64.HI R10, R40, 0x1, R10 ;  /* 0x00000001280a7819 */ /* 0x000fe2000001020a */
[----:B------:R0:W5:Y:S01]  /*7d20*/  @!P4 LD.E.64 R30, desc[UR60][R6.64] ;  /* 0x0000003c061ec980 */ /* 0x000162000c101b00 */
[----:B------:R-:W-:-:S02]  /*7d30*/  @!P3 IADD3 R46, P4, R4, R47, RZ ;  /* 0x0000002f042eb210 */ /* 0x000fc40007f9e0ff */
[----:B------:R-:W-:Y:S02]  /*7d40*/  SHF.R.S32.HI R12, RZ, 0x1f, R39 ;  /* 0x0000001fff0c7819 */ /* 0x000fe40000011427 */
[----:B------:R-:W-:Y:S01]  /*7d50*/  @!P3 IADD3 R48, P5, R0, R47, RZ ;  /* 0x0000002f0030b210 */ /* 0x000fe20007fbe0ff */
[----:B------:R-:W-:Y:S01]  /*7d60*/  @!P3 IMAD.X R47, R5, 0x1, R10, P4 ;  /* 0x00000001052fb824 */ /* 0x000fe200020e060a */
[----:B------:R-:W-:Y:S02]  /*7d70*/  SHF.L.U64.HI R12, R39, 0x1, R12 ;  /* 0x00000001270c7819 */ /* 0x000fe4000001020c */
[-C--:B------:R-:W-:Y:S01]  /*7d80*/  @!P2 IADD3 R42, P4, R4, R43.reuse, RZ ;  /* 0x0000002b042aa210 */ /* 0x080fe20007f9e0ff */
[----:B0-----:R-:W-:Y:S01]  /*7d90*/  IMAD.SHL.U32 R7, R38, 0x2, RZ ;  /* 0x0000000226077824 */ /* 0x001fe200078e00ff */
[----:B------:R-:W-:Y:S01]  /*7da0*/  SHF.R.S32.HI R11, RZ, 0x1f, R38 ;  /* 0x0000001fff0b7819 */ /* 0x000fe20000011426 */
[----:B------:R-:W-:Y:S01]  /*7db0*/  @!P3 IMAD.X R49, R3, 0x1, R10, P5 ;  /* 0x000000010331b824 */ /* 0x000fe200028e060a */
[----:B------:R-:W-:Y:S01]  /*7dc0*/  @!P2 IADD3 R44, P5, R0, R43, RZ ;  /* 0x0000002b002ca210 */ /* 0x000fe20007fbe0ff */
[--C-:B------:R-:W-:Y:S01]  /*7dd0*/  @!P2 IMAD.X R43, R5, 0x1, R12.reuse, P4 ;  /* 0x00000001052ba824 */ /* 0x100fe200020e060c */
[----:B------:R-:W-:Y:S01]  /*7de0*/  SHF.L.U64.HI R8, R38, 0x1, R11 ;  /* 0x0000000126087819 */ /* 0x000fe2000001020b */
[----:B------:R-:W-:Y:S01]  /*7df0*/  IMAD.SHL.U32 R13, R14, 0x2, RZ ;  /* 0x000000020e0d7824 */ /* 0x000fe200078e00ff */
[-C--:B------:R-:W-:Y:S01]  /*7e00*/  @!P1 IADD3 R40, P4, R0, R7.reuse, RZ ;  /* 0x0000000700289210 */ /* 0x080fe20007f9e0ff */
[C---:B------:R-:W-:Y:S01]  /*7e10*/  @!P2 IMAD.X R45, R3.reuse, 0x1, R12, P5 ;  /* 0x00000001032da824 */ /* 0x040fe200028e060c */
[----:B------:R-:W-:Y:S01]  /*7e20*/  ISETP.GE.AND P5, PT, R156, UR4, PT ;  /* 0x000000049c007c0c */ /* 0x000fe2000bfa6270 */
[----:B------:R-:W5:Y:S02]  /*7e30*/  @!P3 LD.E.64 R26, desc[UR60][R48.64] ;  /* 0x0000003c301ab980 */ /* 0x000f64000c101b00 */
[--C-:B------:R-:W-:Y:S01]  /*7e40*/  @!P1 IMAD.X R41, R3, 0x1, R8.reuse, P4 ;  /* 0x0000000103299824 */ /* 0x100fe200020e0608 */
[----:B------:R-:W-:Y:S01]  /*7e50*/  @!P1 IADD3 R6, P4, R4, R7, RZ ;  /* 0x0000000704069210 */ /* 0x000fe20007f9e0ff */
[----:B------:R-:W5:Y:S04]  /*7e60*/  @!P3 LD.E.64 R24, desc[UR60][R46.64] ;  /* 0x0000003c2e18b980 */ /* 0x000f68000c101b00 */
[----:B------:R-:W-:Y:S01]  /*7e70*/  @!P1 IMAD.X R7, R5, 0x1, R8, P4 ;  /* 0x0000000105079824 */ /* 0x000fe200020e0608 */
[----:B------:R-:W-:Y:S01]  /*7e80*/  ISETP.GE.AND P4, PT, R14, UR4, PT ;  /* 0x000000040e007c0c */ /* 0x000fe2000bf86270 */
[----:B------:R-:W5:Y:S02]  /*7e90*/  @!P2 LD.E.64 R22, desc[UR60][R44.64] ;  /* 0x0000003c2c16a980 */ /* 0x000f64000c101b00 */
[----:B------:R-:W-:-:S02]  /*7ea0*/  @!P5 IMAD.MOV.U32 R8, RZ, RZ, R0 ;  /* 0x000000ffff08d224 */ /* 0x000fc400078e0000 */
[----:B------:R-:W-:Y:S01]  /*7eb0*/  @!P5 IMAD.MOV.U32 R9, RZ, RZ, R3 ;  /* 0x000000ffff09d224 */ /* 0x000fe200078e0003 */
[----:B------:R-:W5:Y:S01]  /*7ec0*/  @!P2 LD.E.64 R20, desc[UR60][R42.64] ;  /* 0x0000003c2a14a980 */ /* 0x000f62000c101b00 */
[----:B------:R-:W-:Y:S01]  /*7ed0*/  @!P5 IMAD.WIDE R10, R156, 0x2, R4 ;  /* 0x000000029c0ad825 */ /* 0x000fe200078e0204 */
[----:B------:R-:W-:-:S03]  /*7ee0*/  SHF.R.S32.HI R12, RZ, 0x1f, R14 ;  /* 0x0000001fff0c7819 */ /* 0x000fc6000001140e */
[----:B------:R-:W-:Y:S01]  /*7ef0*/  @!P5 IMAD.WIDE R8, R156, 0x2, R8 ;  /* 0x000000029c08d825 */ /* 0x000fe200078e0208 */
[----:B------:R0:W5:Y:S01]  /*7f00*/  @!P5 LD.E.64 R32, desc[UR60][R10.64] ;  /* 0x0000003c0a20d980 */ /* 0x000162000c101b00 */
[----:B------:R-:W-:-:S03]  /*7f10*/  SHF.L.U64.HI R12, R14, 0x1, R12 ;  /* 0x000000010e0c7819 */ /* 0x000fc6000001020c */
[----:B------:R1:W5:Y:S01]  /*7f20*/  @!P5 LD.E.64 R34, desc[UR60][R8.64] ;  /* 0x0000003c0822d980 */ /* 0x000362000c101b00 */
[----:B------:R-:W-:-:S05]  /*7f30*/  @!P4 IADD3 R38, P5, R0, R13, RZ ;  /* 0x0000000d0026c210 */ /* 0x000fca0007fbe0ff */
[--C-:B------:R-:W-:Y:S01]  /*7f40*/  @!P4 IMAD.X R39, R3, 0x1, R12.reuse, P5 ;  /* 0x000000010327c824 */ /* 0x100fe200028e060c */
[----:B------:R-:W-:Y:S02]  /*7f50*/  @!P4 IADD3 R4, P5, R4, R13, RZ ;  /* 0x0000000d0404c210 */ /* 0x000fe40007fbe0ff */
[----:B------:R-:W-:Y:S02]  /*7f60*/  CS2R R14, SRZ ;  /* 0x00000000000e7805 */ /* 0x000fe4000001ff00 */
[----:B0-----:R-:W-:Y:S02]  /*7f70*/  CS2R R10, SRZ ;  /* 0x00000000000a7805 */ /* 0x001fe4000001ff00 */
[----:B-1----:R-:W-:Y:S01]  /*7f80*/  CS2R R8, SRZ ;  /* 0x0000000000087805 */ /* 0x002fe2000001ff00 */
[----:B------:R-:W-:Y:S01]  /*7f90*/  @!P4 IMAD.X R5, R5, 0x1, R12, P5 ;  /* 0x000000010505c824 */ /* 0x000fe200028e060c */
[----:B------:R-:W-:Y:S01]  /*7fa0*/  CS2R R12, SRZ ;  /* 0x00000000000c7805 */ /* 0x000fe2000001ff00 */
[----:B------:R0:W5:Y:S04]  /*7fb0*/  @!P1 LD.E.64 R14, desc[UR60][R40.64] ;  /* 0x0000003c280e9980 */ /* 0x000168000c101b00 */
[----:B------:R0:W5:Y:S04]  /*7fc0*/  @!P4 LD.E.64 R10, desc[UR60][R38.64] ;  /* 0x0000003c260ac980 */ /* 0x000168000c101b00 */
[----:B------:R0:W5:Y:S04]  /*7fd0*/  @!P1 LD.E.64 R12, desc[UR60][R6.64] ;  /* 0x0000003c060c9980 */ /* 0x000168000c101b00 */
[----:B------:R0:W5:Y:S02]  /*7fe0*/  @!P4 LD.E.64 R8, desc[UR60][R4.64] ;  /* 0x0000003c0408c980 */ /* 0x000164000c101b00 */
.L_x_9843:
[----:B------:R-:W-:Y:S05]  /*7ff0*/  BSYNC B1 ;  /* 0x0000000000017941 */ /* 0x000fea0003800000 */
.L_x_9842:
[----:B---3-5:R-:W-:Y:S01]  /*8000*/  IMAD.MOV.U32 R3, RZ, RZ, R33 ;  /* 0x000000ffff037224 */ /* 0x028fe200078e0021 */
[----:B------:R-:W-:Y:S01]  /*8010*/  LOP3.LUT R50, R50, 0xfffffffe, RZ, 0xc0, !PT ;  /* 0xfffffffe32327812 */ /* 0x000fe200078ec0ff */
[----:B----4-:R-:W-:Y:S01]  /*8020*/  IMAD.MOV.U32 R0, RZ, RZ, R32 ;  /* 0x000000ffff007224 */ /* 0x010fe200078e0020 */
[----:B------:R-:W-:Y:S01]  /*8030*/  BSSY B1, `(.L_x_9844) ;  /* 0x000002b000017945 */ /* 0x000fe20003800000 */
[----:B0-----:R-:W-:Y:S01]  /*8040*/  IMAD.MOV.U32 R4, RZ, RZ, R28 ;  /* 0x000000ffff047224 */ /* 0x001fe200078e001c */
[----:B------:R-:W-:Y:S01]  /*8050*/  PRMT R45, R45, 0x5410, R3 ;  /* 0x000054102d2d7816 */ /* 0x000fe20000000003 */
        /* <DEDUP_REMOVED lines=39> */
[----:B0-----:R-:W-:Y:S06]  /*82d0*/  @!P1 BRA `(.L_x_9845) ;  /* 0x0000017800149947 */ /* 0x001fec0003800000 */
.L_x_10088:
[----:B------:R-:W-:Y:S05]  /*82e0*/  BSYNC B1 ;  /* 0x0000000000017941 */ /* 0x000fea0003800000 */
.L_x_9844:
[----:B------:R-:W-:Y:S01]  /*82f0*/  PRMT R39, R0, 0x5410, R4 ;  /* 0x0000541000277816 */ /* 0x000fe20000000004 */
[----:B------:R-:W-:Y:S06]  /*8300*/  @P0 BRA `(.L_x_9846) ;  /* 0x0000002c00a00947 */ /* 0x000fec0003800000 */
[----:B------:R-:W2:Y:S01]  /*8310*/  LDL R51, [R1+0x84] ;  /* 0x0000840001337983 */ /* 0x000ea20000100800 */
[----:B------:R-:W1:Y:S03]  /*8320*/  LDC R5, c[0x0][0x3f4] ;  /* 0x0000fd00ff057b82 */ /* 0x000e660000000800 */
[----:B------:R-:W3:Y:S04]  /*8330*/  LDL R50, [R1+0x68] ;  /* 0x0000680001327983 */ /* 0x000ee80000100800 */
[----:B------:R-:W4:Y:S04]  /*8340*/  LDL R49, [R1+0x60] ;  /* 0x0000600001317983 */ /* 0x000f280000100800 */
[----:B------:R-:W5:Y:S04]  /*8350*/  LDL R48, [R1+0x6c] ;  /* 0x00006c0001307983 */ /* 0x000f680000100800 */
[----:B------:R-:W5:Y:S04]  /*8360*/  LDL R47, [R1+0x64] ;  /* 0x00006400012f7983 */ /* 0x000f680000100800 */
[----:B------:R-:W5:Y:S01]  /*8370*/  LDL R6, [R1+0x70] ;  /* 0x0000700001067983 */ /* 0x000f620000100800 */
[----:B------:R-:W-:Y:S01]  /*8380*/  LEA.HI R36, R37, R36, RZ, 0x2 ;  /* 0x0000002425247211 */ /* 0x000fe200078f10ff */
[----:B------:R-:W-:Y:S03]  /*8390*/  BSSY B1, `(.L_x_9847) ;  /* 0x000003a000017945 */ /* 0x000fe60003800000 */
[----:B------:R-:W-:-:S02]  /*83a0*/  SHF.R.S32.HI R0, RZ, 0x2, R36 ;  /* 0x00000002ff007819 */ /* 0x000fc40000011424 */
[----:B0-----:R-:W-:Y:S02]  /*83b0*/  SHF.R.S32.HI R3, RZ, 0x1f, R36 ;  /* 0x0000001fff037819 */ /* 0x001fe40000011424 */
[----:B-1----:R-:W-:Y:S02]  /*83c0*/  ISETP.GE.AND P6, PT, R156, R5, PT ;  /* 0x000000059c00720c */ /* 0x002fe40003fc6270 */
[----:B------:R-:W-:-:S04]  /*83d0*/  LEA.HI R3, R3, R0, RZ, 0x2 ;  /* 0x0000000003037211 */ /* 0x000fc800078f10ff */
[----:B------:R-:W-:-:S05]  /*83e0*/  LOP3.LUT R7, R3, 0xfffffffc, RZ, 0xc0, !PT ;  /* 0xfffffffc03077812 */ /* 0x000fca00078ec0ff */
[----:B------:R-:W-:-:S05]  /*83f0*/  IMAD.IADD R7, R0, 0x1, -R7 ;  /* 0x0000000100077824 */ /* 0x000fca00078e0a07 */
[----:B------:R-:W-:Y:S01]  /*8400*/  LOP3.LUT P0, RZ, R7, 0x2, RZ, 0xc0, !PT ;  /* 0x0000000207ff7812 */ /* 0x000fe2000780c0ff */
[----:B--2---:R-:W-:-:S04]  /*8410*/  IMAD R3, R51, 0x2, R16 ;  /* 0x0000000233037824 */ /* 0x004fc800078e0210 */
[----:B------:R-:W-:Y:S01]  /*8420*/  VIADD R0, R3, 0x20 ;  /* 0x0000002003007836 */ /* 0x000fe20000000000 */
[-C--:B---3--:R-:W-:Y:S02]  /*8430*/  ISETP.GE.AND P1, PT, R50, R5.reuse, PT ;  /* 0x000000053200720c */ /* 0x088fe40003f26270 */
[-C--:B----4-:R-:W-:Y:S02]  /*8440*/  ISETP.GE.AND P2, PT, R49, R5.reuse, PT ;  /* 0x000000053100720c */ /* 0x090fe40003f46270 */
[-C--:B-----5:R-:W-:Y:S02]  /*8450*/  ISETP.GE.AND P3, PT, R48, R5.reuse, PT ;  /* 0x000000053000720c */ /* 0x0a0fe40003f66270 */
[-C--:B------:R-:W-:Y:S02]  /*8460*/  ISETP.GE.AND P4, PT, R47, R5.reuse, PT ;  /* 0x000000052f00720c */ /* 0x080fe40003f86270 */
[----:B------:R-:W-:Y:S01]  /*8470*/  ISETP.GE.AND P5, PT, R6, R5, PT ;  /* 0x000000050600720c */ /* 0x000fe20003fa6270 */
[----:B------:R-:W-:-:S12]  /*8480*/  @P6 BRA `(.L_x_9848) ;  /* 0x0000000000a86947 */ /* 0x000fd80003800000 */
[----:B------:R-:W0:Y:S01]  /*8490*/  LDS.128 R4, [R3+0xda00] ;  /* 0x00da000003047984 */ /* 0x000e220000000c00 */
        /* <DEDUP_REMOVED lines=12> */
[C---:B------:R-:W-:Y:S01]  /*8560*/  FMUL.FTZ R50, R35.reuse, R37 ;  /* 0x0000002523327220 */ /* 0x040fe20000410000 */
[-C--:B------:R-:W-:Y:S01]  /*8570*/  FMUL.FTZ R49, R35, R47.reuse ;  /* 0x0000002f23317220 */ /* 0x080fe20000410000 */
[--C-:B------:R-:W-:Y:S02]  /*8580*/  HADD2.F32 R32, -RZ, R6.reuse.H0_H0 ;  /* 0x20000006ff207230 */ /* 0x100fe40000004100 */
[----:B------:R-:W-:Y:S01]  /*8590*/  FMUL.FTZ R48, R4, R46 ;  /* 0x0000002e04307220 */ /* 0x000fe20000410000 */
[----:B------:R-:W-:Y:S01]  /*85a0*/  FFMA.FTZ R52, R34, R47, R50 ;  /* 0x0000002f22347223 */ /* 0x000fe20000010032 */
[----:B------:R-:W-:-:S02]  /*85b0*/  HADD2.F32 R33, -RZ, R6.H1_H1 ;  /* 0x30000006ff217230 */ /* 0x000fc40000004100 */
[-C--:B------:R-:W-:Y:S01]  /*85c0*/  FMUL.FTZ R50, R4, R36.reuse ;  /* 0x0000002404327220 */ /* 0x080fe20000410000 */
[C---:B------:R-:W-:Y:S01]  /*85d0*/  FFMA.FTZ R48, R7.reuse, R36, -R48 ;  /* 0x0000002407307223 */ /* 0x040fe20000010830 */
[----:B------:R-:W-:Y:S02]  /*85e0*/  HADD2.F32 R6, -RZ, R5.H0_H0 ;  /* 0x20000005ff067230 */ /* 0x000fe40000004100 */
[----:B------:R-:W-:Y:S01]  /*85f0*/  FFMA.FTZ R49, R34, R37, -R49 ;  /* 0x0000002522317223 */ /* 0x000fe20000010831 */
[----:B------:R-:W-:Y:S02]  /*8600*/  HADD2.F32 R36, -RZ, R45.H1_H1 ;  /* 0x3000002dff247230 */ /* 0x000fe40000004100 */
[----:B------:R-:W-:Y:S01]  /*8610*/  FFMA.FTZ R37, R7, R46, R50 ;  /* 0x0000002e07257223 */ /* 0x000fe20000010032 */
[----:B------:R-:W-:Y:S02]  /*8620*/  HADD2.F32 R5, -RZ, R5.H1_H1 ;  /* 0x30000005ff057230 */ /* 0x000fe40000004100 */
[----:B------:R-:W-:-:S02]  /*8630*/  HADD2.F32 R34, -RZ, R55.H0_H0 ;  /* 0x20000037ff227230 */ /* 0x000fc40000004100 */
        /* <DEDUP_REMOVED lines=14> */
[----:B------:R0:W-:Y:S02]  /*8720*/  STS.128 [R3+0xda00], R4 ;  /* 0x00da000403007388 */ /* 0x0001e40000000c00 */
.L_x_9848:
[----:B------:R-:W-:Y:S05]  /*8730*/  BSYNC B1 ;  /* 0x0000000000017941 */ /* 0x000fea0003800000 */
.L_x_9847:
[----:B------:R-:W-:Y:S01]  /*8740*/  BSSY B1, `(.L_x_9849) ;  /* 0x000002d000017945 */ /* 0x000fe20003800000 */
[----:B------:R-:W-:-:S03]  /*8750*/  @P0 VIADD R0, R3, 0xffffffe0 ;  /* 0xffffffe003000836 */ /* 0x000fc60000000000 */
[----:B------:R-:W-:Y:S05]  /*8760*/  @P1 BRA `(.L_x_9850) ;  /* 0x0000000000a81947 */ /* 0x000fea0003800000 */
[----:B0-----:R-:W0:Y:S01]  /*8770*/  LDS.128 R4, [R0+0xda00] ;  /* 0x00da000000047984 */ /* 0x001e220000000c00 */
        /* <DEDUP_REMOVED lines=41> */
.L_x_9850:
[----:B------:R-:W-:Y:S05]  /*8a10*/  BSYNC B1 ;  /* 0x0000000000017941 */ /* 0x000fea0003800000 */
.L_x_9849:
[----:B------:R-:W-:Y:S04]  /*8a20*/  BSSY B1, `(.L_x_9851) ;  /* 0x000002c000017945 */ /* 0x000fe80003800000 */
[----:B------:R-:W-:Y:S05]  /*8a30*/  @P2 BRA `(.L_x_9852) ;  /* 0x0000000000a82947 */ /* 0x000fea0003800000 */
[----:B01----:R-:W0:Y:S01]  /*8a40*/  LDS.128 R4, [R3+0x10a00] ;  /* 0x010a000003047984 */ /* 0x003e220000000c00 */
[----:B------:R-:W-:Y:S01]  /*8a50*/  SHF.R.U32.HI R30, RZ, 0x10, R25 ;  /* 0x00000010ff1e7819 */ /* 0x000fe20000011619 */
[----:B------:R-:W-:Y:S01]  /*8a60*/  HADD2.F32 R28, -RZ, R56.H1_H1 ;  /* 0x30000038ff1c7230 */ /* 0x000fe20000004100 */
        /* <DEDUP_REMOVED lines=39> */
.L_x_9852:
[----:B------:R-:W-:Y:S05]  /*8ce0*/  BSYNC B1 ;  /* 0x0000000000017941 */ /* 0x000fea0003800000 */
.L_x_9851:
        /* <DEDUP_REMOVED lines=44> */
.L_x_9854:
[----:B------:R-:W-:Y:S05]  /*8fb0*/  BSYNC B1 ;  /* 0x0000000000017941 */ /* 0x000fea0003800000 */
.L_x_9853:
        /* <DEDUP_REMOVED lines=44> */
.L_x_9856:
[----:B------:R-:W-:Y:S05]  /*9280*/  BSYNC B1 ;  /* 0x0000000000017941 */ /* 0x000fea0003800000 */
.L_x_9855:
        /* <DEDUP_REMOVED lines=44> */
.L_x_9840:
[----:B------:R-:W-:-:S03]  /*9550*/  UMOV UR4, 0xffffffff ;  /* 0xffffffff00047882 */ /* 0x000fc60000000000 */
[----:B------:R-:W-:Y:S05]  /*9560*/  BRA.DIV UR4, `(.L_x_9857) ;  /* 0x0000016604847947 */ /* 0x000fea000b800000 */
[----:B------:R-:W2:Y:S04]  /*9570*/  SHFL.IDX PT, R3, R23, RZ, 0x1e1f ;  /* 0x001e1fff17037589 */ /* 0x000ea800000e0000 */
[----:B------:R-:W1:Y:S04]  /*9580*/  SHFL.IDX PT, R0, R22, RZ, 0x1e1f ;  /* 0x001e1fff16007589 */ /* 0x000e6800000e0000 */
[----:B------:R3:W4:Y:S04]  /*9590*/  SHFL.IDX PT, R5, R25, RZ, 0x1e1f ;  /* 0x001e1fff19057589 */ /* 0x00072800000e0000 */
[----:B0-----:R3:W0:Y:S01]  /*95a0*/  SHFL.IDX PT, R14, R24, RZ, 0x1e1f ;  /* 0x001e1fff180e7589 */ /* 0x00162200000e0000 */
[----:B--2---:R-:W-:-:S02]  /*95b0*/  IMAD.MOV.U32 R33, RZ, RZ, R3 ;  /* 0x000000ffff217224 */ /* 0x004fc400078e0003 */
[----:B-1-3--:R-:W-:-:S07]  /*95c0*/  IMAD.MOV.U32 R32, RZ, RZ, R0 ;  /* 0x000000ffff207224 */ /* 0x00afce00078e0000 */
.L_x_10094:
[----:B------:R-:W2:Y:S01]  /*95d0*/  LDL R37, [R1+0xa0] ;  /* 0x0000a00001257983 */ /* 0x000ea20000100800 */
[----:B------:R-:W-:Y:S01]  /*95e0*/  ULDC UR4, c[0x0][0x448] ;  /* 0x0001120000047ab9 */ /* 0x000fe20000000800 */
[----:B------:R-:W-:Y:S01]  /*95f0*/  BSSY B1, `(.L_x_9858) ;  /* 0x0000040000017945 */ /* 0x000fe20003800000 */
[----:B------:R-:W-:Y:S01]  /*9600*/  IMAD R111, R111, UR4, RZ ;  /* 0x000000046f6f7c24 */ /* 0x000fe2000f8e02ff */
[----:B------:R-:W-:Y:S01]  /*9610*/  CS2R R6, SRZ ;  /* 0x0000000000067805 */ /* 0x000fe2000001ff00 */
[----:B0-----:R-:W-:Y:S01]  /*9620*/  IMAD.MOV.U32 R34, RZ, RZ, R14 ;  /* 0x000000ffff227224 */ /* 0x001fe200078e000e */
[----:B------:R-:W-:Y:S01]  /*9630*/  CS2R R10, SRZ ;  /* 0x00000000000a7805 */ /* 0x000fe2000001ff00 */
[----:B------:R-:W-:Y:S01]  /*9640*/  IMAD R0, R109, -0xc0, R111 ;  /* 0xffffff406d007824 */ /* 0x000fe200078e026f */
[----:B------:R-:W-:Y:S01]  /*9650*/  ISETP.GE.AND P1, PT, R8, R111, PT ;  /* 0x0000006f0800720c */ /* 0x000fe20003f26270 */
[----:B----4-:R-:W-:Y:S01]  /*9660*/  IMAD.MOV.U32 R35, RZ, RZ, R5 ;  /* 0x000000ffff237224 */ /* 0x010fe200078e0005 */
[----:B------:R-:W-:-:S02]  /*9670*/  CS2R R4, SRZ ;  /* 0x0000000000047805 */ /* 0x000fc4000001ff00 */
[----:B------:R-:W-:Y:S02]  /*9680*/  CS2R R8, SRZ ;  /* 0x0000000000087805 */ /* 0x000fe4000001ff00 */
[----:B------:R-:W-:Y:S02]  /*9690*/  VIMNMX R3, R0, 0xc0, PT ;  /* 0x000000c000037848 */ /* 0x000fe40003fe0100 */
[----:B------:R-:W-:Y:S02]  /*96a0*/  CS2R R12, SRZ ;  /* 0x00000000000c7805 */ /* 0x000fe4000001ff00 */
[----:B------:R-:W-:Y:S02]  /*96b0*/  CS2R R14, SRZ ;  /* 0x00000000000e7805 */ /* 0x000fe4000001ff00 */
[----:B------:R-:W-:Y:S02]  /*96c0*/  CS2R R20, SRZ ;  /* 0x0000000000147805 */ /* 0x000fe4000001ff00 */
[----:B------:R-:W-:-:S02]  /*96d0*/  ISETP.GE.AND P0, PT, R146, R3, PT ;  /* 0x000000039200720c */ /* 0x000fc40003f06270 */
[----:B------:R-:W-:Y:S02]  /*96e0*/  CS2R R22, SRZ ;  /* 0x0000000000167805 */ /* 0x000fe4000001ff00 */
[----:B------:R-:W-:Y:S02]  /*96f0*/  CS2R R24, SRZ ;  /* 0x0000000000187805 */ /* 0x000fe4000001ff00 */
[----:B------:R-:W-:Y:S02]  /*9700*/  CS2R R26, SRZ ;  /* 0x00000000001a7805 */ /* 0x000fe4000001ff00 */
[----:B------:R-:W-:Y:S02]  /*9710*/  CS2R R28, SRZ ;  /* 0x00000000001c7805 */ /* 0x000fe4000001ff00 */
[----:B------:R-:W-:Y:S02]  /*9720*/  CS2R R30, SRZ ;  /* 0x00000000001e7805 */ /* 0x000fe4000001ff00 */
[----:B--2---:R-:W-:Y:S01]  /*9730*/  LEA.HI R0, R37, R37, RZ, 0x1 ;  /* 0x0000002525007211 */ /* 0x004fe200078f08ff */
[----:B------:R-:W-:Y:S06]  /*9740*/  @P1 BRA `(.L_x_9859) ;  /* 0x0000000000a81947 */ /* 0x000fec0003800000 */
[----:B------:R-:W2:Y:S04]  /*9750*/  LDL R39, [R1+0x60] ;  /* 0x0000600001277983 */ /* 0x000ea80000100800 */
[----:B------:R-:W3:Y:S01]  /*9760*/  LDL R38, [R1+0x64] ;  /* 0x0000640001267983 */ /* 0x000ee20000100800 */
[C---:B------:R-:W-:Y:S01]  /*9770*/  VIADD R3, R144.reuse, 0x10 ;  /* 0x0000001090037836 */ /* 0x040fe20000000000 */
[----:B------:R-:W-:Y:S01]  /*9780*/  ULDC UR4, c[0x0][0x3f4] ;  /* 0x0000fd0000047ab9 */ /* 0x000fe20000000800 */
[C---:B------:R-:W-:Y:S01]  /*9790*/  VIADD R4, R144.reuse, 0x20 ;  /* 0x0000002090047836 */ /* 0x040fe20000000000 */
[----:B------:R-:W-:Y:S02]  /*97a0*/  ISETP.GE.AND P1, PT, R144, UR4, PT ;  /* 0x0000000490007c0c */ /* 0x000fe4000bf26270 */
[----:B------:R-:W-:-:S02]  /*97b0*/  CS2R R20, SRZ ;  /* 0x0000000000147805 */ /* 0x000fc4000001ff00 */
[----:B------:R-:W-:Y:S02]  /*97c0*/  ISETP.GE.AND P2, PT, R3, UR4, PT ;  /* 0x0000000403007c0c */ /* 0x000fe4000bf46270 */
[----:B------:R-:W-:Y:S02]  /*97d0*/  CS2R R22, SRZ ;  /* 0x0000000000167805 */ /* 0x000fe4000001ff00 */
[----:B------:R-:W-:Y:S02]  /*97e0*/  ISETP.GE.AND P3, PT, R4, UR4, PT ;  /* 0x0000000404007c0c */ /* 0x000fe4000bf66270 */
[----:B------:R-:W-:Y:S02]  /*97f0*/  CS2R R24, SRZ ;  /* 0x0000000000187805 */ /* 0x000fe4000001ff00 */
[----:B------:R-:W-:Y:S02]  /*9800*/  CS2R R26, SRZ ;  /* 0x00000000001a7805 */ /* 0x000fe4000001ff00 */
[----:B------:R-:W-:Y:S01]  /*9810*/  CS2R R8, SRZ ;  /* 0x0000000000087805 */ /* 0x000fe2000001ff00 */
[----:B------:R-:W-:Y:S01]  /*9820*/  @!P1 IMAD.WIDE R12, R144, 0x2, R32 ;  /* 0x00000002900c9825 */ /* 0x000fe200078e0220 */
[----:B------:R-:W-:-:S02]  /*9830*/  CS2R R10, SRZ ;  /* 0x00000000000a7805 */ /* 0x000fc4000001ff00 */
[----:B------:R-:W-:Y:S02]  /*9840*/  CS2R R28, SRZ ;  /* 0x00000000001c7805 */ /* 0x000fe4000001ff00 */
[----:B------:R-:W-:Y:S02]  /*9850*/  CS2R R30, SRZ ;  /* 0x00000000001e7805 */ /* 0x000fe4000001ff00 */
[----:B------:R-:W-:Y:S01]  /*9860*/  CS2R R14, SRZ ;  /* 0x00000000000e7805 */ /* 0x000fe2000001ff00 */
[----:B------:R0:W5:Y:S02]  /*9870*/  @!P1 LD.E.128 R20, desc[UR60][R12.64] ;  /* 0x0000003c0c149980 */ /* 0x000164000c101d00 */
[----:B0-----:R-:W-:Y:S01]  /*9880*/  CS2R R12, SRZ ;  /* 0x00000000000c7805 */ /* 0x001fe2000001ff00 */
[C---:B--2---:R-:W-:Y:S02]  /*9890*/  IMAD.IADD R3, R156.reuse, 0x1, R39 ;  /* 0x000000019c037824 */ /* 0x044fe400078e0227 */
[----:B---3--:R-:W-:-:S03]  /*98a0*/  IMAD.IADD R5, R156, 0x1, R38 ;  /* 0x000000019c057824 */ /* 0x008fc600078e0226 */
[----:B------:R-:W-:Y:S02]  /*98b0*/  SHF.R.S32.HI R4, RZ, 0x1f, R3 ;  /* 0x0000001fff047819 */ /* 0x000fe40000011403 */
[----:B------:R-:W-:Y:S02]  /*98c0*/  SHF.R.S32.HI R6, RZ, 0x1f, R5 ;  /* 0x0000001fff067819 */ /* 0x000fe40000011405 */
[----:B------:R-:W-:Y:S02]  /*98d0*/  LEA.HI R3, R4, R3, RZ, 0x3 ;  /* 0x0000000304037211 */ /* 0x000fe400078f18ff */
[----:B------:R-:W-:Y:S02]  /*98e0*/  LEA.HI R6, R6, R5, RZ, 0x3 ;  /* 0x0000000506067211 */ /* 0x000fe400078f18ff */
[----:B------:R-:W-:Y:S02]  /*98f0*/  SHF.R.S32.HI R3, RZ, 0x3, R3 ;  /* 0x00000003ff037819 */ /* 0x000fe40000011403 */
[----:B------:R-:W-:-:S03]  /*9900*/  SHF.R.S32.HI R43, RZ, 0x3, R6 ;  /* 0x00000003ff2b7819 */ /* 0x000fc60000011406 */
[----:B------:R-:W-:Y:S02]  /*9910*/  @!P2 IMAD.SHL.U32 R3, R3, 0x8, RZ ;  /* 0x000000080303a824 */ /* 0x000fe400078e00ff */
[----:B------:R-:W-:Y:S01]  /*9920*/  @!P3 IMAD.SHL.U32 R43, R43, 0x8, RZ ;  /* 0x000000082b2bb824 */ /* 0x000fe200078e00ff */
[----:B------:R-:W-:Y:S01]  /*9930*/  CS2R R4, SRZ ;  /* 0x0000000000047805 */ /* 0x000fe2000001ff00 */
[----:B------:R-:W-:Y:S01]  /*9940*/  @!P2 IMAD.WIDE R38, R3, 0x2, R32 ;  /* 0x000000020326a825 */ /* 0x000fe200078e0220 */
[----:B------:R-:W-:-:S03]  /*9950*/  CS2R R6, SRZ ;  /* 0x0000000000067805 */ /* 0x000fc6000001ff00 */
[----:B------:R-:W-:Y:S01]  /*9960*/  @!P3 IMAD.WIDE R40, R43, 0x2, R32 ;  /* 0x000000022b28b825 */ /* 0x000fe200078e0220 */
[----:B------:R0:W5:Y:S03]  /*9970*/  @!P2 LD.E.128 R24, desc[UR60][R38.64] ;  /* 0x0000003c2618a980 */ /* 0x000166000c101d00 */
[--C-:B------:R-:W-:Y:S01]  /*9980*/  @!P2 IMAD.WIDE R32, R3, 0x2, R34.reuse ;  /* 0x000000020320a825 */ /* 0x100fe200078e0222 */
[----:B------:R0:W5:Y:S03]  /*9990*/  @!P3 LD.E.128 R28, desc[UR60][R40.64] ;  /* 0x0000003c281cb980 */ /* 0x000166000c101d00 */
[--C-:B------:R-:W-:Y:S01]  /*99a0*/  @!P3 IMAD.WIDE R42, R43, 0x2, R34.reuse ;  /* 0x000000022b2ab825 */ /* 0x100fe200078e0222 */
[----:B------:R0:W5:Y:S03]  /*99b0*/  @!P2 LD.E.128 R8, desc[UR60][R32.64] ;  /* 0x0000003c2008a980 */ /* 0x000166000c101d00 */
[----:B------:R-:W-:Y:S01]  /*99c0*/  @!P1 IMAD.WIDE R34, R144, 0x2, R34 ;  /* 0x0000000290229825 */ /* 0x000fe200078e0222 */
[----:B------:R0:W5:Y:S04]  /*99d0*/  @!P3 LD.E.128 R12, desc[UR60][R42.64] ;  /* 0x0000003c2a0cb980 */ /* 0x000168000c101d00 */
[----:B------:R0:W5:Y:S02]  /*99e0*/  @!P1 LD.E.128 R4, desc[UR60][R34.64] ;  /* 0x0000003c22049980 */ /* 0x000164000c101d00 */
.L_x_9859:
[----:B------:R-:W-:Y:S05]  /*99f0*/  BSYNC B1 ;  /* 0x0000000000017941 */ /* 0x000fea0003800000 */
.L_x_9858:
[----:B------:R-:W-:Y:S01]  /*9a00*/  LOP3.LUT R0, R0, 0xfffffffe, RZ, 0xc0, !PT ;  /* 0xfffffffe00007812 */ /* 0x000fe200078ec0ff */
[----:B-----5:R-:W-:Y:S01]  /*9a10*/  IMAD.MOV.U32 R3, RZ, RZ, R4 ;  /* 0x000000ffff037224 */ /* 0x020fe200078e0004 */
[----:B------:R-:W-:Y:S01]  /*9a20*/  BSSY B1, `(.L_x_9860) ;  /* 0x000002e000017945 */ /* 0x000fe20003800000 */
[----:B0-----:R-:W-:Y:S02]  /*9a30*/  IMAD.MOV.U32 R32, RZ, RZ, R5 ;  /* 0x000000ffff207224 */ /* 0x001fe400078e0005 */
        /* <DEDUP_REMOVED lines=43> */
[----:B0-----:R-:W-:Y:S06]  /*9cf0*/  @!P1 BRA `(.L_x_9861) ;  /* 0x0000016000189947 */ /* 0x001fec0003800000 */
.L_x_10095:
[----:B------:R-:W-:Y:S05]  /*9d00*/  BSYNC B1 ;  /* 0x0000000000017941 */ /* 0x000fea0003800000 */
.L_x_9860:
[----:B------:R-:W-:Y:S01]  /*9d10*/  PRMT R44, R0, 0x5410, R32 ;  /* 0x00005410002c7816 */ /* 0x000fe20000000020 */
[----:B------:R-:W-:Y:S06]  /*9d20*/  @P0 BRA `(.L_x_9846) ;  /* 0x0000001400180947 */ /* 0x000fec0003800000 */
[----:B------:R1:W5:Y:S01]  /*9d30*/  LDL R68, [R1+0x50] ;  /* 0x0000500001447983 */ /* 0x0003620000100800 */
[----:B0-----:R-:W0:Y:S03]  /*9d40*/  LDC R3, c[0x0][0x3f4] ;  /* 0x0000fd00ff037b82 */ /* 0x001e260000000800 */
[----:B------:R1:W5:Y:S04]  /*9d50*/  LDL R67, [R1+0x58] ;  /* 0x0000580001437983 */ /* 0x0003680000100800 */
[----:B------:R1:W5:Y:S01]  /*9d60*/  LDL R65, [R1+0x54] ;  /* 0x0000540001417983 */ /* 0x0003620000100800 */
[C---:B------:R-:W-:Y:S01]  /*9d70*/  VIADD R0, R144.reuse, 0x10 ;  /* 0x0000001090007836 */ /* 0x040fe20000000000 */
[----:B------:R-:W-:Y:S01]  /*9d80*/  BSSY B1, `(.L_x_9862) ;  /* 0x000006c000017945 */ /* 0x000fe20003800000 */
[C---:B------:R-:W-:Y:S01]  /*9d90*/  VIADD R32, R144.reuse, 0x20 ;  /* 0x0000002090207836 */ /* 0x040fe20000000000 */
[----:B0-----:R-:W-:-:S02]  /*9da0*/  ISETP.GE.AND P0, PT, R144, R3, PT ;  /* 0x000000039000720c */ /* 0x001fc40003f06270 */
[-C--:B------:R-:W-:Y:S02]  /*9db0*/  ISETP.GE.AND P1, PT, R0, R3.reuse, PT ;  /* 0x000000030000720c */ /* 0x080fe40003f26270 */
[----:B------:R-:W-:-:S09]  /*9dc0*/  ISETP.GE.AND P2, PT, R32, R3, PT ;  /* 0x000000032000720c */ /* 0x000fd20003f46270 */
[----:B-1----:R-:W-:Y:S05]  /*9dd0*/  @P0 BRA `(.L_x_9863) ;  /* 0x0000000400980947 */ /* 0x002fea0003800000 */
[----:B------:R-:W2:Y:S01]  /*9de0*/  LDL R35, [R1+0xc4] ;  /* 0x0000c40001237983 */ /* 0x000ea20000100800 */
[----:B------:R-:W-:Y:S01]  /*9df0*/  LEA.HI R0, R36, R36, RZ, 0x1 ;  /* 0x0000002424007211 */ /* 0x000fe200078f08ff */
[----:B------:R-:W-:Y:S01]  /*9e00*/  HADD2.F32 R57, -RZ, R57.H0_H0 ;  /* 0x20000039ff397230 */ /* 0x000fe20000004100 */
[----:B-----5:R-:W-:Y:S01]  /*9e10*/  LOP3.LUT R32, R68, 0x18, R144, 0xf8, !PT ;  /* 0x0000001844207812 */ /* 0x020fe200078ef890 */
[----:B------:R-:W-:Y:S01]  /*9e20*/  HADD2.F32 R55, -RZ, R55.H0_H0 ;  /* 0x20000037ff377230 */ /* 0x000fe20000004100 */
[----:B------:R-:W-:Y:S01]  /*9e30*/  LOP3.LUT R33, R0, 0xfffffffe, RZ, 0xc0, !PT ;  /* 0xfffffffe00217812 */ /* 0x000fe200078ec0ff */
[----:B------:R-:W-:Y:S01]  /*9e40*/  HADD2.F32 R56, -RZ, R56.H0_H0 ;  /* 0x20000038ff387230 */ /* 0x000fe20000004100 */
[----:B------:R-:W-:Y:S02]  /*9e50*/  LOP3.LUT R32, R32, R65, RZ, 0x3c, !PT ;  /* 0x0000004120207212 */ /* 0x000fe400078e3cff */
[----:B------:R-:W-:Y:S01]  /*9e60*/  SHF.R.U64 R20, R20, 0x10, R21 ;  /* 0x0000001014147819 */ /* 0x000fe20000001215 */
[----:B------:R-:W-:Y:S01]  /*9e70*/  IMAD.IADD R0, R36, 0x1, -R33 ;  /* 0x0000000124007824 */ /* 0x000fe200078e0a21 */
[----:B------:R-:W-:Y:S01]  /*9e80*/  SHF.R.U32.HI R54, RZ, 0x10, R21 ;  /* 0x00000010ff367819 */ /* 0x000fe20000011615 */
[----:B------:R-:W-:Y:S01]  /*9e90*/  IMAD.IADD R34, R67, 0x1, R32 ;  /* 0x0000000143227824 */ /* 0x000fe200078e0220 */
[----:B------:R-:W-:-:S02]  /*9ea0*/  SHF.R.U64 R21, R4, 0x10, R5 ;  /* 0x0000001004157819 */ /* 0x000fc40000001205 */
[----:B------:R-:W-:Y:S02]  /*9eb0*/  LEA.HI R0, R3, R0, RZ, 0x1d ;  /* 0x0000000003007211 */ /* 0x000fe400078fe8ff */
[----:B------:R-:W-:Y:S01]  /*9ec0*/  SHF.R.U32.HI R58, RZ, 0x10, R5 ;  /* 0x00000010ff3a7819 */ /* 0x000fe20000011605 */
[----:B------:R-:W-:Y:S01]  /*9ed0*/  HADD2.F32 R21, -RZ, R21.H0_H0 ;  /* 0x20000015ff157230 */ /* 0x000fe20000004100 */
[----:B------:R-:W-:Y:S02]  /*9ee0*/  SHF.R.S32.HI R33, RZ, 0x1f, R0 ;  /* 0x0000001fff217819 */ /* 0x000fe40000011400 */
[----:B------:R-:W-:Y:S01]  /*9ef0*/  SHF.R.U64 R5, R6, 0x10, R7 ;  /* 0x0000001006057819 */ /* 0x000fe20000001207 */
[----:B------:R-:W-:Y:S01]  /*9f00*/  HADD2.F32 R58, -RZ, R58.H0_H0 ;  /* 0x2000003aff3a7230 */ /* 0x000fe20000004100 */
[----:B------:R-:W-:Y:S01]  /*9f10*/  LEA.HI R33, R33, R0, RZ, 0x2 ;  /* 0x0000000021217211 */ /* 0x000fe200078f10ff */
[----:B------:R-:W-:Y:S01]  /*9f20*/  IMAD.SHL.U32 R0, R0, 0x8, RZ ;  /* 0x0000000800007824 */ /* 0x000fe200078e00ff */
[----:B------:R-:W-:-:S02]  /*9f30*/  SHF.R.U64 R4, R22, 0x10, R23 ;  /* 0x0000001016047819 */ /* 0x000fc40000001217 */
[----:B------:R-:W-:Y:S02]  /*9f40*/  SHF.R.S32.HI R33, RZ, 0x2, R33 ;  /* 0x00000002ff217819 */ /* 0x000fe40000011421 */
[----:B------:R-:W-:Y:S02]  /*9f50*/  LOP3.LUT R32, R68, 0x18, R0, 0xf8, !PT ;  /* 0x0000001844207812 */ /* 0x000fe400078ef800 */
[----:B------:R-:W-:Y:S01]  /*9f60*/  SHF.R.U32.HI R23, RZ, 0x10, R23 ;  /* 0x00000010ff177819 */ /* 0x000fe20000011617 */
[----:B------:R-:W-:Y:S01]  /*9f70*/  IMAD R36, R33, 0x1800, R67 ;  /* 0x0000180021247824 */ /* 0x000fe200078e0243 */
[----:B------:R-:W-:Y:S02]  /*9f80*/  LOP3.LUT R37, R32, R65, RZ, 0x3c, !PT ;  /* 0x0000004120257212 */ /* 0x000fe400078e3cff */
[----:B------:R-:W-:-:S03]  /*9f90*/  SHF.R.U32.HI R63, RZ, 0x10, R7 ;  /* 0x00000010ff3f7819 */ /* 0x000fc60000011607 */
[----:B------:R-:W-:-:S04]  /*9fa0*/  IMAD.IADD R37, R36, 0x1, R37 ;  /* 0x0000000124257824 */ /* 0x000fc800078e0225 */
[----:B------:R-:W-:-:S05]  /*9fb0*/  IMAD R40, R37, 0x2, R16 ;  /* 0x0000000225287824 */ /* 0x000fca00078e0210 */
[----:B------:R-:W0:Y:S02]  /*9fc0*/  LDS.128 R36, [R40+0xda00] ;  /* 0x00da000028247984 */ /* 0x000e240000000c00 */
[--C-:B0-----:R-:W-:Y:S02]  /*9fd0*/  HADD2.F32 R6, -RZ, R37.reuse.H0_H0 ;  /* 0x20000025ff067230 */ /* 0x101fe40000004100 */
[----:B------:R-:W-:Y:S02]  /*9fe0*/  HADD2.F32 R37, -RZ, R37.H1_H1 ;  /* 0x30000025ff257230 */ /* 0x000fe40000004100 */
[----:B------:R-:W-:Y:S02]  /*9ff0*/  HADD2.F32 R51, -RZ, R36.H0_H0 ;  /* 0x20000024ff337230 */ /* 0x000fe40000004100 */
[C---:B------:R-:W-:Y:S01]  /*a000*/  FMUL.FTZ R59, R6.reuse, R57 ;  /* 0x00000039063b7220 */ /* 0x040fe20000410000 */
[----:B------:R-:W-:Y:S01]  /*a010*/  FMUL.FTZ R61, R6, R55 ;  /* 0x00000037063d7220 */ /* 0x000fe20000410000 */
[----:B------:R-:W-:-:S02]  /*a020*/  HADD2.F32 R52, -RZ, R38.H0_H0 ;  /* 0x20000026ff347230 */ /* 0x000fc40000004100 */
[--C-:B------:R-:W-:Y:S02]  /*a030*/  HADD2.F32 R53, -RZ, R39.reuse.H0_H0 ;  /* 0x20000027ff357230 */ /* 0x100fe40000004100 */
[----:B------:R-:W-:Y:S02]  /*a040*/  HADD2.F32 R39, -RZ, R39.H1_H1 ;  /* 0x30000027ff277230 */ /* 0x000fe40000004100 */
[----:B------:R-:W-:Y:S02]  /*a050*/  HADD2.F32 R36, -RZ, R36.H1_H1 ;  /* 0x30000024ff247230 */ /* 0x000fe40000004100 */
[----:B------:R-:W-:Y:S02]  /*a060*/  HADD2.F32 R38, -RZ, R38.H1_H1 ;  /* 0x30000026ff267230 */ /* 0x000fe40000004100 */
[----:B--2---:R-:W-:-:S05]  /*a070*/  IMAD R0, R34, 0x2, R35 ;  /* 0x0000000222007824 */ /* 0x004fca00078e0223 */
[----:B------:R-:W0:Y:S02]  /*a080*/  LDS.128 R32, [R0] ;  /* 0x0000000000207984 */ /* 0x000e240000000c00 */
[--C-:B0-----:R-:W-:Y:S02]  /*a090*/  HADD2.F32 R22, -RZ, R33.reuse.H0_H0 ;  /* 0x20000021ff167230 */ /* 0x101fe40000004100 */
[----:B------:R-:W-:Y:S02]  /*a0a0*/  HADD2.F32 R50, -RZ, R33.H1_H1 ;  /* 0x30000021ff327230 */ /* 0x000fe40000004100 */
[----:B------:R-:W-:Y:S02]  /*a0b0*/  HADD2.F32 R49, -RZ, R32.H0_H0 ;  /* 0x20000020ff317230 */ /* 0x000fe40000004100 */
[----:B------:R-:W-:Y:S01]  /*a0c0*/  FFMA.FTZ R6, R22, R55, -R59 ;  /* 0x0000003716067223 */ /* 0x000fe2000001083b */
[----:B------:R-:W-:Y:S02]  /*a0d0*/  HADD2.F32 R55, -RZ, R54.H0_H0 ;  /* 0x20000036ff377230 */ /* 0x000fe40000004100 */
[----:B------:R-:W-:Y:S01]  /*a0e0*/  FMUL.FTZ R59, R37, R58 ;  /* 0x0000003a253b7220 */ /* 0x000fe20000410000 */
[----:B------:R-:W-:-:S02]  /*a0f0*/  HADD2.F32 R54, -RZ, R60.H0_H0 ;  /* 0x2000003cff367230 */ /* 0x000fc40000004100 */
[----:B------:R-:W-:Y:S01]  /*a100*/  FFMA.FTZ R22, R22, R57, R61 ;  /* 0x0000003916167223 */ /* 0x000fe2000001003d */
[----:B------:R-:W-:Y:S01]  /*a110*/  FMUL.FTZ R60, R51, R56 ;  /* 0x00000038333c7220 */ /* 0x000fe20000410000 */
[-C--:B------:R-:W-:Y:S01]  /*a120*/  FMUL.FTZ R57, R37, R55.reuse ;  /* 0x0000003725397220 */ /* 0x080fe20000410000 */
[C---:B------:R-:W-:Y:S01]  /*a130*/  FFMA.FTZ R37, R50.reuse, R55, -R59 ;  /* 0x0000003732257223 */ /* 0x040fe2000001083b */
[----:B------:R-:W-:Y:S02]  /*a140*/  HADD2.F32 R55, -RZ, R62.H0_H0 ;  /* 0x2000003eff377230 */ /* 0x000fe40000004100 */
[----:B------:R-:W-:Y:S01]  /*a150*/  FMUL.FTZ R51, R51, R54 ;  /* 0x0000003633337220 */ /* 0x000fe20000410000 */
[----:B------:R-:W-:Y:S01]  /*a160*/  FFMA.FTZ R57, R50, R58, R57 ;  /* 0x0000003a32397223 */ /* 0x000fe20000010039 */
[----:B------:R-:W-:Y:S02]  /*a170*/  HADD2.F32 R33, -RZ, R34.H0_H0 ;  /* 0x20000022ff217230 */ /* 0x000fe40000004100 */
[----:B------:R-:W-:Y:S01]  /*a180*/  FFMA.FTZ R60, R49, R54, -R60 ;  /* 0x00000036313c7223 */ /* 0x000fe2000001083c */
[----:B------:R-:W-:-:S02]  /*a190*/  HADD2.F32 R50, -RZ, R64.H0_H0 ;  /* 0x20000040ff327230 */ /* 0x000fc40000004100 */
[----:B------:R-:W-:Y:S01]  /*a1a0*/  FFMA.FTZ R51, R49, R56, R51 ;  /* 0x0000003831337223 */ /* 0x000fe20000010033 */
[C---:B------:R-:W-:Y:S01]  /*a1b0*/  FMUL.FTZ R58, R52.reuse, R55 ;  /* 0x00000037343a7220 */ /* 0x040fe20000410000 */
[----:B------:R-:W-:Y:S02]  /*a1c0*/  HADD2.F32 R56, -RZ, R62.H1_H1 ;  /* 0x3000003eff387230 */ /* 0x000fe40000004100 */
[----:B------:R-:W-:Y:S02]  /*a1d0*/  HADD2.F32 R54, -RZ, R64.H1_H1 ;  /* 0x30000040ff367230 */ /* 0x000fe40000004100 */
[-C--:B------:R-:W-:Y:S01]  /*a1e0*/  FMUL.FTZ R62, R52, R50.reuse ;  /* 0x00000032343e7220 */ /* 0x080fe20000410000 */
[----:B------:R-:W-:Y:S02]  /*a1f0*/  HADD2.F32 R7, -RZ, R35.H0_H0 ;  /* 0x20000023ff077230 */ /* 0x000fe40000004100 */
[----:B------:R-:W-:Y:S01]  /*a200*/  FFMA.FTZ R58, R33, R50, -R58 ;  /* 0x00000032213a7223 */ /* 0x000fe2000001083a */
[----:B------:R-:W-:-:S02]  /*a210*/  HADD2.F32 R52, -RZ, R63.H0_H0 ;  /* 0x2000003fff347230 */ /* 0x000fc40000004100 */
[C---:B------:R-:W-:Y:S01]  /*a220*/  FMUL.FTZ R64, R53.reuse, R56 ;  /* 0x0000003835407220 */ /* 0x040fe20000410000 */
[----:B------:R-:W-:Y:S02]  /*a230*/  HADD2.F32 R50, -RZ, R23.H0_H0 ;  /* 0x20000017ff327230 */ /* 0x000fe40000004100 */
[-C--:B------:R-:W-:Y:S01]  /*a240*/  FMUL.FTZ R53, R53, R54.reuse ;  /* 0x0000003635357220 */ /* 0x080fe20000410000 */
[----:B------:R-:W-:Y:S02]  /*a250*/  HADD2.F32 R35, -RZ, R35.H1_H1 ;  /* 0x30000023ff237230 */ /* 0x000fe40000004100 */
[----:B------:R-:W-:Y:S01]  /*a260*/  FFMA.FTZ R64, R7, R54, -R64 ;  /* 0x0000003607407223 */ /* 0x000fe20000010840 */
[----:B------:R-:W-:Y:S01]  /*a270*/  FMUL.FTZ R66, R39, R52 ;  /* 0x0000003427427220 */ /* 0x000fe20000410000 */
[----:B------:R-:W-:Y:S01]  /*a280*/  FFMA.FTZ R53, R7, R56, R53 ;  /* 0x0000003807357223 */ /* 0x000fe20000010035 */
        /* <DEDUP_REMOVED lines=27> */
.L_x_9863:
[----:B------:R-:W-:Y:S05]  /*a440*/  BSYNC B1 ;  /* 0x0000000000017941 */ /* 0x000fea0003800000 */
.L_x_9862:
[----:B------:R-:W-:Y:S04]  /*a450*/  BSSY B1, `(.L_x_9864) ;  /* 0x0000066000017945 */ /* 0x000fe80003800000 */
[----:B------:R-:W-:Y:S05]  /*a460*/  @P1 BRA `(.L_x_9865) ;  /* 0x0000000400901947 */ /* 0x000fea0003800000 */
[----:B0-----:R-:W2:Y:S04]  /*a470*/  LDL R0, [R1+0x60] ;  /* 0x0000600001007983 */ /* 0x001ea80000100800 */
[----:B------:R-:W3:Y:S01]  /*a480*/  LDL R53, [R1+0xdc] ;  /* 0x0000dc0001357983 */ /* 0x000ee20000100800 */
[--C-:B------:R-:W-:Y:S01]  /*a490*/  SHF.R.U64 R24, R24, 0x10, R25.reuse ;  /* 0x0000001018187819 */ /* 0x100fe20000001219 */
[--C-:B------:R-:W-:Y:S01]  /*a4a0*/  HADD2.F32 R33, -RZ, R48.reuse.H1_H1 ;  /* 0x30000030ff217230 */ /* 0x100fe20000004100 */
[----:B------:R-:W-:Y:S01]  /*a4b0*/  SHF.R.U32.HI R34, RZ, 0x10, R25 ;  /* 0x00000010ff227819 */ /* 0x000fe20000011619 */
[----:B------:R-:W-:Y:S01]  /*a4c0*/  HADD2.F32 R48, -RZ, R48.H0_H0 ;  /* 0x20000030ff307230 */ /* 0x000fe20000004100 */
[--C-:B------:R-:W-:Y:S02]  /*a4d0*/  SHF.R.U32.HI R35, RZ, 0x10, R9.reuse ;  /* 0x00000010ff237819 */ /* 0x100fe40000011609 */
[----:B------:R-:W-:-:S02]  /*a4e0*/  SHF.R.U64 R50, R8, 0x10, R9 ;  /* 0x0000001008327819 */ /* 0x000fc40000001209 */
[--C-:B------:R-:W-:Y:S01]  /*a4f0*/  SHF.R.U64 R52, R26, 0x10, R27.reuse ;  /* 0x000000101a347819 */ /* 0x100fe2000000121b */
[----:B------:R-:W-:Y:S01]  /*a500*/  HADD2.F32 R35, -RZ, R35.H0_H0 ;  /* 0x20000023ff237230 */ /* 0x000fe20000004100 */
[----:B------:R-:W-:Y:S02]  /*a510*/  SHF.R.U32.HI R51, RZ, 0x10, R27 ;  /* 0x00000010ff337819 */ /* 0x000fe4000001161b */
[--C-:B------:R-:W-:Y:S02]  /*a520*/  SHF.R.U64 R49, R10, 0x10, R11.reuse ;  /* 0x000000100a317819 */ /* 0x100fe4000000120b */
[----:B------:R-:W-:Y:S01]  /*a530*/  SHF.R.U32.HI R40, RZ, 0x10, R11 ;  /* 0x00000010ff287819 */ /* 0x000fe2000001160b */
[----:B--2---:R-:W-:-:S05]  /*a540*/  IMAD.IADD R0, R156, 0x1, R0 ;  /* 0x000000019c007824 */ /* 0x004fca00078e0200 */
[----:B------:R-:W-:-:S04]  /*a550*/  SHF.R.S32.HI R5, RZ, 0x1f, R0 ;  /* 0x0000001fff057819 */ /* 0x000fc80000011400 */
[----:B------:R-:W-:-:S04]  /*a560*/  LEA.HI R5, R5, R0, RZ, 0x3 ;  /* 0x0000000005057211 */ /* 0x000fc800078f18ff */
[----:B------:R-:W-:-:S04]  /*a570*/  SHF.R.S32.HI R0, RZ, 0x3, R5 ;  /* 0x00000003ff007819 */ /* 0x000fc80000011405 */
[----:B------:R-:W-:-:S04]  /*a580*/  LEA.HI R0, R3, R0, RZ, 0x1d ;  /* 0x0000000003007211 */ /* 0x000fc800078fe8ff */
[----:B------:R-:W-:-:S04]  /*a590*/  SHF.R.S32.HI R5, RZ, 0x1f, R0 ;  /* 0x0000001fff057819 */ /* 0x000fc80000011400 */
[----:B------:R-:W-:Y:S01]  /*a5a0*/  LEA.HI R5, R5, R0, RZ, 0x2 ;  /* 0x0000000005057211 */ /* 0x000fe200078f10ff */
[----:B------:R-:W-:-:S03]  /*a5b0*/  IMAD.SHL.U32 R0, R0, 0x8, RZ ;  /* 0x0000000800007824 */ /* 0x000fc600078e00ff */
[----:B------:R-:W-:Y:S02]  /*a5c0*/  SHF.R.S32.HI R5, RZ, 0x2, R5 ;  /* 0x00000002ff057819 */ /* 0x000fe40000011405 */
[----:B-----5:R-:W-:-:S03]  /*a5d0*/  LOP3.LUT R0, R68, 0x18, R0, 0xf8, !PT ;  /* 0x0000001844007812 */ /* 0x020fc600078ef800 */
[----:B------:R-:W-:Y:S01]  /*a5e0*/  IMAD R20, R5, 0x1800, R67 ;  /* 0x0000180005147824 */ /* 0x000fe200078e0243 */
[----:B------:R-:W-:Y:S01]  /*a5f0*/  LOP3.LUT R21, R0, R65, RZ, 0x3c, !PT ;  /* 0x0000004100157212 */ /* 0x000fe200078e3cff */
[----:B---3--:R-:W0:Y:S04]  /*a600*/  LDS.128 R4, [R53] ;  /* 0x0000000035047984 */ /* 0x008e280000000c00 */
[----:B------:R-:W-:-:S04]  /*a610*/  IMAD.IADD R21, R20, 0x1, R21 ;  /* 0x0000000114157824 */ /* 0x000fc800078e0215 */
        /* <DEDUP_REMOVED lines=15> */
[----:B------:R-:W-:Y:S01]  /*a710*/  FMUL.FTZ R36, R26, R35 ;  /* 0x000000231a247220 */ /* 0x000fe20000410000 */
[----:B------:R-:W-:Y:S02]  /*a720*/  HADD2.F32 R34, -RZ, R45.H0_H0 ;  /* 0x2000002dff227230 */ /* 0x000fe40000004100 */
[C---:B------:R-:W-:Y:S01]  /*a730*/  FFMA.FTZ R37, R8.reuse, R33, -R37 ;  /* 0x0000002108257223 */ /* 0x040fe20000010825 */
[----:B------:R-:W-:Y:S01]  /*a740*/  FFMA.FTZ R39, R8, R48, R39 ;  /* 0x0000003008277223 */ /* 0x000fe20000010027 */
[----:B------:R-:W-:Y:S02]  /*a750*/  HADD2.F32 R8, -RZ, R47.H0_H0 ;  /* 0x2000002fff087230 */ /* 0x000fe40000004100 */
[-C--:B------:R-:W-:Y:S01]  /*a760*/  FMUL.FTZ R38, R26, R25.reuse ;  /* 0x000000191a267220 */ /* 0x080fe20000410000 */
[----:B------:R-:W-:Y:S01]  /*a770*/  FMUL.FTZ R26, R21, R34 ;  /* 0x00000022151a7220 */ /* 0x000fe20000410000 */
[----:B------:R-:W-:Y:S02]  /*a780*/  HADD2.F32 R27, -RZ, R22.H0_H0 ;  /* 0x20000016ff1b7230 */ /* 0x000fe40000004100 */
[----:B------:R-:W-:Y:S01]  /*a790*/  FFMA.FTZ R36, R9, R25, -R36 ;  /* 0x0000001909247223 */ /* 0x000fe20000010824 */
[----:B------:R-:W-:-:S02]  /*a7a0*/  HADD2.F32 R45, -RZ, R45.H1_H1 ;  /* 0x3000002dff2d7230 */ /* 0x000fc40000004100 */
[-C--:B------:R-:W-:Y:S01]  /*a7b0*/  FMUL.FTZ R21, R21, R8.reuse ;  /* 0x0000000815157220 */ /* 0x080fe20000410000 */
[----:B------:R-:W-:Y:S01]  /*a7c0*/  FFMA.FTZ R25, R5, R8, -R26 ;  /* 0x0000000805197223 */ /* 0x000fe2000001081a */
[--C-:B------:R-:W-:Y:S02]  /*a7d0*/  HADD2.F32 R8, -RZ, R46.reuse.H1_H1 ;  /* 0x3000002eff087230 */ /* 0x100fe40000004100 */
[----:B------:R-:W-:Y:S01]  /*a7e0*/  FFMA.FTZ R38, R9, R35, R38 ;  /* 0x0000002309267223 */ /* 0x000fe20000010026 */
[----:B------:R-:W-:Y:S01]  /*a7f0*/  FFMA.FTZ R34, R5, R34, R21 ;  /* 0x0000002205227223 */ /* 0x000fe20000010015 */
[----:B------:R-:W-:Y:S02]  /*a800*/  HADD2.F32 R32, -RZ, R23.H0_H0 ;  /* 0x20000017ff207230 */ /* 0x000fe40000004100 */
[C---:B------:R-:W-:Y:S01]  /*a810*/  FMUL.FTZ R5, R27.reuse, R45 ;  /* 0x0000002d1b057220 */ /* 0x040fe20000410000 */
[----:B------:R-:W-:Y:S02]  /*a820*/  HADD2.F32 R47, -RZ, R47.H1_H1 ;  /* 0x3000002fff2f7230 */ /* 0x000fe40000004100 */
[----:B------:R-:W-:Y:S01]  /*a830*/  FMUL.FTZ R9, R27, R8 ;  /* 0x000000081b097220 */ /* 0x000fe20000410000 */
[----:B------:R-:W-:-:S02]  /*a840*/  HADD2.F32 R46, -RZ, R46.H0_H0 ;  /* 0x2000002eff2e7230 */ /* 0x000fc40000004100 */
[----:B------:R-:W-:Y:S01]  /*a850*/  FFMA.FTZ R27, R10, R8, -R5 ;  /* 0x000000080a1b7223 */ /* 0x000fe20000010805 */
[----:B------:R-:W-:Y:S02]  /*a860*/  HADD2.F32 R26, -RZ, R40.H0_H0 ;  /* 0x20000028ff1a7230 */ /* 0x000fe40000004100 */
[C---:B------:R-:W-:Y:S01]  /*a870*/  FMUL.FTZ R5, R32.reuse, R47 ;  /* 0x0000002f20057220 */ /* 0x040fe20000410000 */
[----:B------:R-:W-:Y:S02]  /*a880*/  HADD2.F32 R23, -RZ, R23.H1_H1 ;  /* 0x30000017ff177230 */ /* 0x000fe40000004100 */
[-C--:B------:R-:W-:Y:S01]  /*a890*/  FMUL.FTZ R40, R32, R46.reuse ;  /* 0x0000002e20287220 */ /* 0x080fe20000410000 */
[----:B------:R-:W-:Y:S02]  /*a8a0*/  HADD2.F32 R8, -RZ, R51.H0_H0 ;  /* 0x20000033ff087230 */ /* 0x000fe40000004100 */
[----:B------:R-:W-:Y:S01]  /*a8b0*/  FFMA.FTZ R46, R11, R46, R5 ;  /* 0x0000002e0b2e7223 */ /* 0x000fe20000010005 */
[----:B------:R-:W-:-:S02]  /*a8c0*/  HADD2.F32 R20, -RZ, R20.H1_H1 ;  /* 0x30000014ff147230 */ /* 0x000fc40000004100 */
[----:B------:R-:W-:Y:S01]  /*a8d0*/  FFMA.FTZ R40, R11, R47, -R40 ;  /* 0x0000002f0b287223 */ /* 0x000fe20000010828 */
        /* <DEDUP_REMOVED lines=13> */
[----:B------:R-:W-:Y:S01]  /*a9b0*/  FMUL.FTZ R33, R22, R21 ;  /* 0x0000001516217220 */ /* 0x000fe20000410000 */
[----:B------:R-:W-:Y:S01]  /*a9c0*/  FFMA.FTZ R8, R4, R5, -R7 ;  /* 0x0000000504087223 */ /* 0x000fe20000010807 */
[----:B------:R-:W-:Y:S01]  /*a9d0*/  FMUL.FTZ R22, R22, R9 ;  /* 0x0000000916167220 */ /* 0x000fe20000410000 */
[----:B------:R-:W-:Y:S01]  /*a9e0*/  FFMA.FTZ R23, R4, R11, R20 ;  /* 0x0000000b04177223 */ /* 0x000fe20000010014 */
[C---:B------:R-:W-:Y:S01]  /*a9f0*/  FFMA.FTZ R20, R6.reuse, R9, -R33 ;  /* 0x0000000906147223 */ /* 0x040fe20000010821 */
[----:B------:R-:W-:Y:S01]  /*aa00*/  F2FP.F16.F32.PACK_AB R7, R35, R40 ;  /* 0x000000282307723e */ /* 0x000fe200000000ff */
        /* <DEDUP_REMOVED lines=10> */
.L_x_9865:
[----:B------:R-:W-:Y:S05]  /*aab0*/  BSYNC B1 ;  /* 0x0000000000017941 */ /* 0x000fea0003800000 */
.L_x_9864:
[----:B------:R-:W-:Y:S05]  /*aac0*/  @P2 BRA `(.L_x_9846) ;  /* 0x0000000400b02947 */ /* 0x000fea0003800000 */
[----:B01----:R-:W2:Y:S04]  /*aad0*/  LDL R0, [R1+0x64] ;  /* 0x0000640001007983 */ /* 0x003ea80000100800 */
[----:B------:R-:W3:Y:S01]  /*aae0*/  LDL R4, [R1+0xc4] ;  /* 0x0000c40001047983 */ /* 0x000ee20000100800 */
[----:B------:R-:W-:Y:S01]  /*aaf0*/  HADD2.F32 R27, -RZ, R41.H1_H1 ;  /* 0x30000029ff1b7230 */ /* 0x000fe20000004100 */
[--C-:B------:R-:W-:Y:S01]  /*ab00*/  SHF.R.U32.HI R24, RZ, 0x10, R13.reuse ;  /* 0x00000010ff187819 */ /* 0x100fe2000001160d */
[----:B------:R-:W-:Y:S01]  /*ab10*/  HADD2.F32 R25, -RZ, R43.H1_H1 ;  /* 0x3000002bff197230 */ /* 0x000fe20000004100 */
[----:B------:R-:W-:Y:S02]  /*ab20*/  SHF.R.U64 R34, R12, 0x10, R13 ;  /* 0x000000100c227819 */ /* 0x000fe4000000120d */
[----:B------:R-:W-:-:S02]  /*ab30*/  SHF.R.U64 R36, R28, 0x10, R29 ;  /* 0x000000101c247819 */ /* 0x000fc4000000121d */
[----:B------:R-:W-:Y:S01]  /*ab40*/  SHF.R.U32.HI R26, RZ, 0x10, R29 ;  /* 0x00000010ff1a7819 */ /* 0x000fe2000001161d */
[----:B------:R-:W-:Y:S01]  /*ab50*/  HADD2.F32 R24, -RZ, R24.H0_H0 ;  /* 0x20000018ff187230 */ /* 0x000fe20000004100 */
[--C-:B------:R-:W-:Y:S02]  /*ab60*/  SHF.R.U64 R35, R30, 0x10, R31.reuse ;  /* 0x000000101e237819 */ /* 0x100fe4000000121f */
[----:B------:R-:W-:Y:S02]  /*ab70*/  SHF.R.U32.HI R32, RZ, 0x10, R31 ;  /* 0x00000010ff207819 */ /* 0x000fe4000001161f */
[--C-:B------:R-:W-:Y:S02]  /*ab80*/  SHF.R.U32.HI R30, RZ, 0x10, R15.reuse ;  /* 0x00000010ff1e7819 */ /* 0x100fe4000001160f */
[----:B------:R-:W-:Y:S01]  /*ab90*/  SHF.R.U64 R33, R14, 0x10, R15 ;  /* 0x000000100e217819 */ /* 0x000fe2000000120f */
[----:B--2---:R-:W-:-:S05]  /*aba0*/  IMAD.IADD R0, R156, 0x1, R0 ;  /* 0x000000019c007824 */ /* 0x004fca00078e0200 */
[----:B------:R-:W-:Y:S01]  /*abb0*/  SHF.R.S32.HI R5, RZ, 0x1f, R0 ;  /* 0x0000001fff057819 */ /* 0x000fe20000011400 */
[----:B---3--:R-:W-:-:S03]  /*abc0*/  IMAD.MOV.U32 R7, RZ, RZ, R4 ;  /* 0x000000ffff077224 */ /* 0x008fc600078e0004 */
[----:B------:R-:W-:-:S04]  /*abd0*/  LEA.HI R4, R5, R0, RZ, 0x3 ;  /* 0x0000000005047211 */ /* 0x000fc800078f18ff */
[----:B------:R-:W-:Y:S02]  /*abe0*/  SHF.R.S32.HI R6, RZ, 0x3, R4 ;  /* 0x00000003ff067819 */ /* 0x000fe40000011404 */
[----:B------:R-:W-:Y:S02]  /*abf0*/  LEA.HI R0, R5, R0, RZ, 0x5 ;  /* 0x0000000005007211 */ /* 0x000fe400078f28ff */
[----:B------:R-:W-:Y:S02]  /*ac00*/  LEA.HI R3, R3, R6, RZ, 0x1d ;  /* 0x0000000603037211 */ /* 0x000fe400078fe8ff */
[----:B------:R-:W-:Y:S02]  /*ac10*/  SHF.R.S32.HI R5, RZ, 0x5, R0 ;  /* 0x00000005ff057819 */ /* 0x000fe40000011400 */
[----:B-----5:R-:W-:Y:S02]  /*ac20*/  LOP3.LUT R4, R68, 0x18, R4, 0xf8, !PT ;  /* 0x0000001844047812 */ /* 0x020fe400078ef804 */
[----:B------:R-:W-:Y:S01]  /*ac30*/  SHF.R.S32.HI R0, RZ, 0x1f, R3 ;  /* 0x0000001fff007819 */ /* 0x000fe20000011403 */
[----:B------:R-:W-:Y:S01]  /*ac40*/  IMAD R5, R5, 0x1800, R67 ;  /* 0x0000180005057824 */ /* 0x000fe200078e0243 */
[----:B------:R-:W-:-:S02]  /*ac50*/  LOP3.LUT R4, R4, R65, RZ, 0x3c, !PT ;  /* 0x0000004104047212 */ /* 0x000fc400078e3cff */
[----:B------:R-:W-:Y:S01]  /*ac60*/  LEA.HI R0, R0, R3, RZ, 0x2 ;  /* 0x0000000300007211 */ /* 0x000fe200078f10ff */
[----:B------:R-:W-:Y:S02]  /*ac70*/  IMAD.SHL.U32 R3, R3, 0x8, RZ ;  /* 0x0000000803037824 */ /* 0x000fe400078e00ff */
[----:B------:R-:W-:Y:S01]  /*ac80*/  IMAD.IADD R5, R5, 0x1, R4 ;  /* 0x0000000105057824 */ /* 0x000fe200078e0204 */
[----:B------:R-:W-:Y:S02]  /*ac90*/  SHF.R.S32.HI R4, RZ, 0x2, R0 ;  /* 0x00000002ff047819 */ /* 0x000fe40000011400 */
[----:B------:R-:W-:-:S03]  /*aca0*/  LOP3.LUT R3, R68, 0x18, R3, 0xf8, !PT ;  /* 0x0000001844037812 */ /* 0x000fc600078ef803 */
[----:B------:R-:W-:Y:S01]  /*acb0*/  IMAD R8, R4, 0x1800, R67 ;  /* 0x0000180004087824 */ /* 0x000fe200078e0243 */
[----:B------:R-:W-:-:S05]  /*acc0*/  LOP3.LUT R3, R3, R65, RZ, 0x3c, !PT ;  /* 0x0000004103037212 */ /* 0x000fca00078e3cff */
[----:B------:R-:W-:-:S04]  /*acd0*/  IMAD.IADD R3, R8, 0x1, R3 ;  /* 0x0000000108037824 */ /* 0x000fc800078e0203 */
[----:B------:R-:W-:Y:S02]  /*ace0*/  IMAD R3, R3, 0x2, R16 ;  /* 0x0000000203037824 */ /* 0x000fe400078e0210 */
[----:B------:R-:W-:-:S03]  /*acf0*/  IMAD R0, R5, 0x2, R7 ;  /* 0x0000000205007824 */ /* 0x000fc600078e0207 */
[----:B------:R-:W0:Y:S04]  /*ad00*/  LDS.128 R8, [R3+0xda00] ;  /* 0x00da000003087984 */ /* 0x000e280000000c00 */
[----:B------:R-:W1:Y:S01]  /*ad10*/  LDS.128 R4, [R0] ;  /* 0x0000000000047984 */ /* 0x000e620000000c00 */
[--C-:B0-----:R-:W-:Y:S02]  /*ad20*/  HADD2.F32 R20, -RZ, R9.reuse.H0_H0 ;  /* 0x20000009ff147230 */ /* 0x101fe40000004100 */
[----:B------:R-:W-:Y:S02]  /*ad30*/  HADD2.F32 R21, -RZ, R9.H1_H1 ;  /* 0x30000009ff157230 */ /* 0x000fe40000004100 */
[----:B-1----:R-:W-:Y:S02]  /*ad40*/  HADD2.F32 R12, -RZ, R5.H0_H0 ;  /* 0x20000005ff0c7230 */ /* 0x002fe40000004100 */
[C---:B------:R-:W-:Y:S01]  /*ad50*/  FMUL.FTZ R29, R20.reuse, R27 ;  /* 0x0000001b141d7220 */ /* 0x040fe20000410000 */
[----:B------:R-:W-:Y:S01]  /*ad60*/  FMUL.FTZ R31, R20, R25 ;  /* 0x00000019141f7220 */ /* 0x000fe20000410000 */
[----:B------:R-:W-:-:S02]  /*ad70*/  HADD2.F32 R20, -RZ, R26.H0_H0 ;  /* 0x2000001aff147230 */ /* 0x000fc40000004100 */
[C---:B------:R-:W-:Y:S01]  /*ad80*/  FFMA.FTZ R28, R12.reuse, R25, -R29 ;  /* 0x000000190c1c7223 */ /* 0x040fe2000001081d */
[----:B------:R-:W-:Y:S02]  /*ad90*/  HADD2.F32 R13, -RZ, R5.H1_H1 ;  /* 0x30000005ff0d7230 */ /* 0x000fe40000004100 */
[C---:B------:R-:W-:Y:S01]  /*ada0*/  FMUL.FTZ R26, R21.reuse, R24 ;  /* 0x00000018151a7220 */ /* 0x040fe20000410000 */
[----:B------:R-:W-:Y:S02]  /*adb0*/  HADD2.F32 R22, -RZ, R11.H0_H0 ;  /* 0x2000000bff167230 */ /* 0x000fe40000004100 */
[----:B------:R-:W-:Y:S02]  /*adc0*/  HADD2.F32 R29, -RZ, R42.H1_H1 ;  /* 0x3000002aff1d7230 */ /* 0x000fe40000004100 */
[----:B------:R-:W-:Y:S02]  /*add0*/  HADD2.F32 R25, -RZ, R44.H1_H1 ;  /* 0x3000002cff197230 */ /* 0x000fe40000004100 */
[----:B------:R-:W-:Y:S01]  /*ade0*/  FFMA.FTZ R31, R12, R27, R31 ;  /* 0x0000001b0c1f7223 */ /* 0x000fe2000001001f */
[----:B------:R-:W-:Y:S01]  /*adf0*/  FMUL.FTZ R12, R21, R20 ;  /* 0x00000014150c7220 */ /* 0x000fe20000410000 */
[----:B------:R-:W-:-:S02]  /*ae00*/  HADD2.F32 R14, -RZ, R7.H0_H0 ;  /* 0x20000007ff0e7230 */ /* 0x000fc40000004100 */
[----:B------:R-:W-:Y:S01]  /*ae10*/  FFMA.FTZ R27, R13, R20, -R26 ;  /* 0x000000140d1b7223 */ /* 0x000fe2000001081a */
[C---:B------:R-:W-:Y:S01]  /*ae20*/  FMUL.FTZ R21, R22.reuse, R29 ;  /* 0x0000001d16157220 */ /* 0x040fe20000410000 */
[----:B------:R-:W-:Y:S02]  /*ae30*/  HADD2.F32 R23, -RZ, R11.H1_H1 ;  /* 0x3000000bff177230 */ /* 0x000fe40000004100 */
[-C--:B------:R-:W-:Y:S01]  /*ae40*/  FMUL.FTZ R22, R22, R25.reuse ;  /* 0x0000001916167220 */ /* 0x080fe20000410000 */
[----:B------:R-:W-:Y:S02]  /*ae50*/  HADD2.F32 R26, -RZ, R30.H0_H0 ;  /* 0x2000001eff1a7230 */ /* 0x000fe40000004100 */
[C---:B------:R-:W-:Y:S01]  /*ae60*/  FFMA.FTZ R25, R14.reuse, R25, -R21 ;  /* 0x000000190e197223 */ /* 0x040fe20000010815 */
[----:B------:R-:W-:Y:S02]  /*ae70*/  HADD2.F32 R15, -RZ, R7.H1_H1 ;  /* 0x30000007ff0f7230 */ /* 0x000fe40000004100 */
[----:B------:R-:W-:Y:S01]  /*ae80*/  FFMA.FTZ R29, R14, R29, R22 ;  /* 0x0000001d0e1d7223 */ /* 0x000fe20000010016 */
[----:B------:R-:W-:-:S02]  /*ae90*/  HADD2.F32 R20, -RZ, R32.H0_H0 ;  /* 0x20000020ff147230 */ /* 0x000fc40000004100 */
[----:B------:R-:W-:Y:S01]  /*aea0*/  FMUL.FTZ R22, R23, R26 ;  /* 0x0000001a17167220 */ /* 0x000fe20000410000 */
[----:B------:R-:W-:Y:S02]  /*aeb0*/  HADD2.F32 R9, -RZ, R8.H0_H0 ;  /* 0x20000008ff097230 */ /* 0x000fe40000004100 */
[----:B------:R-:W-:Y:S01]  /*aec0*/  FFMA.FTZ R24, R13, R24, R12 ;  /* 0x000000180d187223 */ /* 0x000fe2000001000c */
[----:B------:R-:W-:Y:S02]  /*aed0*/  HADD2.F32 R14, -RZ, R41.H0_H0 ;  /* 0x20000029ff0e7230 */ /* 0x000fe40000004100 */
[----:B------:R-:W-:Y:S02]  /*aee0*/  HADD2.F32 R12, -RZ, R43.H0_H0 ;  /* 0x2000002bff0c7230 */ /* 0x000fe40000004100 */
[-C--:B------:R-:W-:Y:S01]  /*aef0*/  FMUL.FTZ R32, R23, R20.reuse ;  /* 0x0000001417207220 */ /* 0x080fe20000410000 */
[----:B------:R-:W-:Y:S02]  /*af00*/  HADD2.F32 R5, -RZ, R4.H0_H0 ;  /* 0x20000004ff057230 */ /* 0x000fe40000004100 */
[----:B------:R-:W-:Y:S01]  /*af10*/  FFMA.FTZ R30, R15, R20, -R22 ;  /* 0x000000140f1e7223 */ /* 0x000fe20000010816 */
[----:B------:R-:W-:-:S02]  /*af20*/  HADD2.F32 R11, -RZ, R10.H0_H0 ;  /* 0x2000000aff0b7230 */ /* 0x000fc40000004100 */
[C---:B------:R-:W-:Y:S01]  /*af30*/  FMUL.FTZ R20, R9.reuse, R14 ;  /* 0x0000000e09147220 */ /* 0x040fe20000410000 */
[----:B------:R-:W-:Y:S02]  /*af40*/  HADD2.F32 R42, -RZ, R42.H0_H0 ;  /* 0x2000002aff2a7230 */ /* 0x000fe40000004100 */
[----:B------:R-:W-:Y:S02]  /*af50*/  HADD2.F32 R44, -RZ, R44.H0_H0 ;  /* 0x2000002cff2c7230 */ /* 0x000fe40000004100 */
[-C--:B------:R-:W-:Y:S01]  /*af60*/  FMUL.FTZ R9, R9, R12.reuse ;  /* 0x0000000c09097220 */ /* 0x080fe20000410000 */
[----:B------:R-:W-:Y:S01]  /*af70*/  FFMA.FTZ R20, R5, R12, -R20 ;  /* 0x0000000c05147223 */ /* 0x000fe20000010814 */
[----:B------:R-:W-:Y:S02]  /*af80*/  HADD2.F32 R7, -RZ, R6.H0_H0 ;  /* 0x20000006ff077230 */ /* 0x000fe40000004100 */
[C---:B------:R-:W-:Y:S01]  /*af90*/  FMUL.FTZ R22, R11.reuse, R42 ;  /* 0x0000002a0b167220 */ /* 0x040fe20000410000 */
[----:B------:R-:W-:Y:S01]  /*afa0*/  FMUL.FTZ R12, R11, R44 ;  /* 0x0000002c0b0c7220 */ /* 0x000fe20000410000 */
[----:B------:R-:W-:-:S02]  /*afb0*/  HADD2.F32 R8, -RZ, R8.H1_H1 ;  /* 0x30000008ff087230 */ /* 0x000fc40000004100 */
[----:B------:R-:W-:Y:S01]  /*afc0*/  FFMA.FTZ R14, R5, R14, R9 ;  /* 0x0000000e050e7223 */ /* 0x000fe20000010009 */
[----:B------:R-:W-:Y:S02]  /*afd0*/  HADD2.F32 R10, -RZ, R10.H1_H1 ;  /* 0x3000000aff0a7230 */ /* 0x000fe40000004100 */
        /* <DEDUP_REMOVED lines=12> */
[----:B------:R-:W-:Y:S01]  /*b0a0*/  FFMA.FTZ R32, R15, R26, R32 ;  /* 0x0000001a0f207223 */ /* 0x000fe20000010020 */
        /* <DEDUP_REMOVED lines=14> */
.L_x_9846:
[----:B------:R-:W-:Y:S05]  /*b190*/  BSYNC B0 ;  /* 0x0000000000007941 */ /* 0x000fea0003800000 */
.L_x_9839:
        /* <DEDUP_REMOVED lines=8> */
.L_x_9837:
[----:B0--3--:R-:W3:Y:S02]  /*b220*/  LDL R0, [R1+0x4c] ;  /* 0x00004c0001007983 */ /* 0x009ee40000100800 */
[----:B---3--:R-:W-:-:S13]  /*b230*/  ISETP.NE.AND P0, PT, R0, 0x3, PT ;  /* 0x000000030000780c */ /* 0x008fda0003f05270 */
[----:B------:R-:W-:Y:S05]  /*b240*/  @!P0 BRA `(.L_x_9866) ;  /* 0x0000000000048947 */ /* 0x000fea0003800000 */
[----:B------:R-:W-:Y:S01]  /*b250*/  BPT.TRAP 0x1 ;  /* 0x000000040000795c */ /* 0x000fe20000300000 */
.L_x_9866:
[----:B--2-4-:R-:W2:Y:S01]  /*b260*/  LDL R3, [R1+0x5c] ;  /* 0x00005c0001037983 */ /* 0x014ea20000100800 */
[----:B------:R-:W-:Y:S01]  /*b270*/  IMAD R0, R147, 0x8, R16 ;  /* 0x0000000893007824 */ /* 0x000fe200078e0210 */
[----:B--2---:R-:W-:-:S04]  /*b280*/  SHF.L.U32 R5, R3, 0x1f, RZ ;  /* 0x0000001f03057819 */ /* 0x004fc800000006ff */
[----:B------:R0:W2:Y:S01]  /*b290*/  SYNCS.PHASECHK.TRANS64.TRYWAIT P1, [R0+URZ+0x31c30], R5 ;  /* 0x031c3005000075a7 */ /* 0x0000a2000802017f */
[----:B------:R-:W-:Y:S05]  /*b2a0*/  @!P0 BRA `(.L_x_9867) ;  /* 0x0000000000048947 */ /* 0x000fea0003800000 */
[----:B------:R-:W-:Y:S01]  /*b2b0*/  BPT.TRAP 0x1 ;  /* 0x000000040000795c */ /* 0x000fe20000300000 */
.L_x_9867:
[----:B------:R-:W-:Y:S02]  /*b2c0*/  IMAD R2, R2, 0x1000, R16 ;  /* 0x0000100002027824 */ /* 0x000fe400078e0210 */
[----:B------:R-:W-:Y:S02]  /*b2d0*/  VIADD R4, R16, 0x16a00 ;  /* 0x00016a0010047836 */ /* 0x000fe40000000000 */
[----:B------:R-:W-:-:S03]  /*b2e0*/  VIADD R3, R2, 0xda00 ;  /* 0x0000da0002037836 */ /* 0x000fc60000000000 */
[----:B------:R-:W-:Y:S02]  /*b2f0*/  SHF.R.U32.HI R2, RZ, 0x4, R4 ;  /* 0x00000004ff027819 */ /* 0x000fe40000011604 */
[----:B------:R-:W-:Y:S02]  /*b300*/  SHF.R.U32.HI R3, RZ, 0x4, R3 ;  /* 0x00000004ff037819 */ /* 0x000fe40000011603 */
[----:B------:R-:W-:Y:S02]  /*b310*/  LOP3.LUT R2, R2, 0x3fff, RZ, 0xc0, !PT ;  /* 0x00003fff02027812 */ /* 0x000fe400078ec0ff */
[----:B------:R-:W-:Y:S02]  /*b320*/  LOP3.LUT R3, R3, 0x3fff, RZ, 0xc0, !PT ;  /* 0x00003fff03037812 */ /* 0x000fe400078ec0ff */
[----:B------:R-:W-:-:S05]  /*b330*/  LOP3.LUT R2, R2, 0x10000, RZ, 0xfc, !PT ;  /* 0x0001000002027812 */ /* 0x000fca00078efcff */
[----:B------:R3:W-:Y:S01]  /*b340*/  STL [R1+0x7c], R2 ;  /* 0x00007c0201007387 */ /* 0x0007e20000100800 */
[----:B--2---:R-:W-:Y:S05]  /*b350*/  @P1 BRA `(.L_x_9868) ;  /* 0x0000000000081947 */ /* 0x004fea0003800000 */
[----:B------:R-:W2:Y:S02]  /*b360*/  SYNCS.PHASECHK.TRANS64.TRYWAIT P1, [R0+URZ+0x31c30], R5 ;  /* 0x031c3005000075a7 */ /* 0x000ea4000802017f */
[----:B--2---:R-:W-:Y:S05]  /*b370*/  @!P1 BRA `(.L_x_9869) ;  /* 0x00000148008c9947 */ /* 0x004fea0003800000 */
.L_x_9868:
[----:B------:R-:W4:Y:S01]  /*b380*/  LDL R4, [R1+0x7c] ;  /* 0x00007c0001047983 */ /* 0x000f220000100800 */
[----:B---3--:R-:W-:Y:S01]  /*b390*/  LOP3.LUT R2, R3, 0x10000, RZ, 0xfc, !PT ;  /* 0x0001000003027812 */ /* 0x008fe200078efcff */
[----:B------:R-:W-:Y:S01]  /*b3a0*/  IMAD.MOV.U32 R15, RZ, RZ, -0x7fffffe0 ;  /* 0x80000020ff0f7424 */ /* 0x000fe200078e00ff */
[----:B------:R-:W-:Y:S01]  /*b3b0*/  P2R R96, PR, RZ, 0x1 ;  /* 0x00000001ff607803 */ /* 0x000fe20000000000 */
[----:B------:R-:W-:Y:S01]  /*b3c0*/  IMAD.MOV.U32 R3, RZ, RZ, -0x7fffffe0 ;  /* 0x80000020ff037424 */ /* 0x000fe200078e00ff */
[----:B------:R-:W-:Y:S05]  /*b3d0*/  WARPSYNC.ALL ;  /* 0x0000000000007948 */ /* 0x000fea0003800000 */
[----:B------:R-:W-:Y:S01]  /*b3e0*/  R2UR UR7, R15 ;  /* 0x000000000f0772ca */ /* 0x000fe200000e0000 */
[----:B------:R-:W3:Y:S01]  /*b3f0*/  LDL R97, [R1+0x88] ;  /* 0x0000880001617983 */ /* 0x000ee20000100800 */
[----:B------:R-:W-:-:S02]  /*b400*/  R2UR UR4, R2 ;  /* 0x00000000020472ca */ /* 0x000fc400000e0000 */
[C---:B------:R-:W-:Y:S01]  /*b410*/  R2UR UR5, R3.reuse ;  /* 0x00000000030572ca */ /* 0x040fe200000e0000 */
[----:B------:R-:W-:Y:S01]  /*b420*/  WARPGROUP.ARRIVE ;  /* 0x00000000000079c5 */ /* 0x000fe20000000000 */
[----:B0-2---:R-:W-:Y:S02]  /*b430*/  IMAD.MOV.U32 R5, RZ, RZ, -0x7fffffe0 ;  /* 0x80000020ff057424 */ /* 0x005fe400078e00ff */
[----:B------:R-:W-:Y:S01]  /*b440*/  IMAD.MOV.U32 R7, RZ, RZ, -0x7fffffe0 ;  /* 0x80000020ff077424 */ /* 0x000fe200078e00ff */
[C---:B------:R-:W-:Y:S02]  /*b450*/  R2UR UR8, R2.reuse ;  /* 0x00000000020872ca */ /* 0x040fe400000e0000 */
[----:B------:R-:W-:Y:S02]  /*b460*/  R2UR UR9, R3 ;  /* 0x00000000030972ca */ /* 0x000fe400000e0000 */
[----:B------:R-:W-:Y:S02]  /*b470*/  R2UR UR11, R7 ;  /* 0x00000000070b72ca */ /* 0x000fe400000e0000 */
[----:B------:R-:W-:-:S02]  /*b480*/  R2UR UR12, R2 ;  /* 0x00000000020c72ca */ /* 0x000fc400000e0000 */
[C---:B------:R-:W-:Y:S01]  /*b490*/  R2UR UR13, R3.reuse ;  /* 0x00000000030d72ca */ /* 0x040fe200000e0000 */
[----:B------:R-:W-:Y:S01]  /*b4a0*/  IMAD.MOV.U32 R9, RZ, RZ, -0x7fffffe0 ;  /* 0x80000020ff097424 */ /* 0x000fe200078e00ff */
[----:B------:R-:W-:Y:S02]  /*b4b0*/  R2UR UR16, R2 ;  /* 0x00000000021072ca */ /* 0x000fe400000e0000 */
[----:B------:R-:W-:Y:S02]  /*b4c0*/  R2UR UR17, R3 ;  /* 0x00000000031172ca */ /* 0x000fe400000e0000 */
[----:B------:R-:W-:Y:S01]  /*b4d0*/  R2UR UR19, R9 ;  /* 0x00000000091372ca */ /* 0x000fe200000e0000 */
[----:B----4-:R-:W-:-:S05]  /*b4e0*/  IMAD R14, R147, 0x6c0, R4 ;  /* 0x000006c0930e7824 */ /* 0x010fca00078e0204 */
[----:B------:R-:W-:-:S13]  /*b4f0*/  R2UR UR6, R14 ;  /* 0x000000000e0672ca */ /* 0x000fda00000e0000 */
[----:B------:R-:W-:Y:S01]  /*b500*/  HGMMA.64x16x16.F32 R88, gdesc[UR4], RZ, !UPT, gsb0 ;  /* 0x00200000045879f0 */ /* 0x000fe2000c0008ff */
[----:B------:R-:W-:Y:S01]  /*b510*/  VIADD R4, R14, 0x40 ;  /* 0x000000400e047836 */ /* 0x000fe20000000000 */
[----:B------:R-:W-:Y:S02]  /*b520*/  R2UR UR7, R5 ;  /* 0x00000000050772ca */ /* 0x000fe400000e0000 */
[----:B------:R-:W-:Y:S02]  /*b530*/  R2UR UR4, R2 ;  /* 0x00000000020472ca */ /* 0x000fe400000e0000 */
[----:B------:R-:W-:Y:S02]  /*b540*/  R2UR UR6, R4 ;  /* 0x00000000040672ca */ /* 0x000fe400000e0000 */
[----:B------:R-:W-:Y:S01]  /*b550*/  R2UR UR5, R3 ;  /* 0x00000000030572ca */ /* 0x000fe200000e0000 */
[----:B------:R-:W-:Y:S02]  /*b560*/  WARPGROUP.DEPBAR.LE gsb0, 0x0 ;  /* 0x00008000000079c5 */ /* 0x000fe40000010000 */
[----:B------:R-:W-:-:S10]  /*b570*/  WARPGROUP.ARRIVE ;  /* 0x00000000000079c5 */ /* 0x000fd40000000000 */
[----:B------:R-:W-:Y:S01]  /*b580*/  HGMMA.64x16x16.F32 R80, gdesc[UR4], RZ, !UPT, gsb0 ;  /* 0x00200000045079f0 */ /* 0x000fe2000c0008ff */
[----:B------:R-:W-:-:S05]  /*b590*/  VIADD R6, R14, 0x80 ;  /* 0x000000800e067836 */ /* 0x000fca0000000000 */
[----:B------:R-:W-:Y:S01]  /*b5a0*/  R2UR UR10, R6 ;  /* 0x00000000060a72ca */ /* 0x000fe200000e0000 */
[----:B------:R-:W-:Y:S02]  /*b5b0*/  WARPGROUP.DEPBAR.LE gsb0, 0x0 ;  /* 0x00008000000079c5 */ /* 0x000fe40000010000 */
[----:B------:R-:W-:-:S10]  /*b5c0*/  WARPGROUP.ARRIVE ;  /* 0x00000000000079c5 */ /* 0x000fd40000000000 */
[----:B------:R-:W-:Y:S01]  /*b5d0*/  HGMMA.64x16x16.F32 R72, gdesc[UR8], RZ, !UPT, gsb0 ;  /* 0x00200000084879f0 */ /* 0x000fe2000c0008ff */
[----:B------:R-:W-:Y:S02]  /*b5e0*/  VIADD R4, R14, 0xc0 ;  /* 0x000000c00e047836 */ /* 0x000fe40000000000 */
[----:B------:R-:W-:-:S03]  /*b5f0*/  IMAD.MOV.U32 R5, RZ, RZ, -0x7fffffe0 ;  /* 0x80000020ff057424 */ /* 0x000fc600078e00ff */
[----:B------:R-:W-:Y:S02]  /*b600*/  R2UR UR14, R4 ;  /* 0x00000000040e72ca */ /* 0x000fe400000e0000 */
[----:B------:R-:W-:Y:S01]  /*b610*/  R2UR UR15, R5 ;  /* 0x00000000050f72ca */ /* 0x000fe200000e0000 */
[----:B------:R-:W-:Y:S02]  /*b620*/  WARPGROUP.DEPBAR.LE gsb0, 0x0 ;  /* 0x00008000000079c5 */ /* 0x000fe40000010000 */
[----:B-----5:R-:W-:-:S10]  /*b630*/  WARPGROUP.ARRIVE ;  /* 0x00000000000079c5 */ /* 0x020fd40000000000 */
[----:B------:R-:W-:Y:S01]  /*b640*/  HGMMA.64x16x16.F32 R64, gdesc[UR12], RZ, !UPT, gsb0 ;  /* 0x002000000c4079f0 */ /* 0x000fe2000c0008ff */
[----:B------:R-:W-:-:S05]  /*b650*/  VIADD R8, R14, 0x100 ;  /* 0x000001000e087836 */ /* 0x000fca0000000000 */
[----:B------:R-:W-:Y:S01]  /*b660*/  R2UR UR18, R8 ;  /* 0x00000000081272ca */ /* 0x000fe200000e0000 */
[----:B------:R-:W-:Y:S02]  /*b670*/  WARPGROUP.DEPBAR.LE gsb0, 0x0 ;  /* 0x00008000000079c5 */ /* 0x000fe40000010000 */
[----:B------:R-:W-:-:S10]  /*b680*/  WARPGROUP.ARRIVE ;  /* 0x00000000000079c5 */ /* 0x000fd40000000000 */
[----:B------:R-:W-:Y:S01]  /*b690*/  HGMMA.64x16x16.F32 R56, gdesc[UR16], RZ, !UPT, gsb0 ;  /* 0x00200000103879f0 */ /* 0x000fe2000c0008ff */
[----:B------:R-:W-:Y:S02]  /*b6a0*/  VIADD R6, R14, 0x140 ;  /* 0x000001400e067836 */ /* 0x000fe40000000000 */
[----:B------:R-:W-:Y:S01]  /*b6b0*/  IMAD.MOV.U32 R7, RZ, RZ, -0x7fffffe0 ;  /* 0x80000020ff077424 */ /* 0x000fe200078e00ff */
[----:B------:R-:W-:Y:S02]  /*b6c0*/  R2UR UR20, R2 ;  /* 0x00000000021472ca */ /* 0x000fe400000e0000 */
[----:B------:R-:W-:Y:S02]  /*b6d0*/  R2UR UR22, R6 ;  /* 0x00000000061672ca */ /* 0x000fe400000e0000 */
[----:B------:R-:W-:Y:S02]  /*b6e0*/  R2UR UR23, R7 ;  /* 0x00000000071772ca */ /* 0x000fe400000e0000 */
[----:B------:R-:W-:Y:S01]  /*b6f0*/  R2UR UR21, R3 ;  /* 0x00000000031572ca */ /* 0x000fe200000e0000 */
[----:B------:R-:W-:-:S02]  /*b700*/  WARPGROUP.DEPBAR.LE gsb0, 0x0 ;  /* 0x00008000000079c5 */ /* 0x000fc40000010000 */
        /* <DEDUP_REMOVED lines=18> */
[----:B-1----:R-:W-:-:S10]  /*b830*/  WARPGROUP.ARRIVE ;  /* 0x00000000000079c5 */ /* 0x002fd40000000000 */
        /* <DEDUP_REMOVED lines=11> */
[----:B------:R-:W-:Y:S02]  /*b8f0*/  VIADD R8, R2, 0x2 ;  /* 0x0000000202087836 */ /* 0x000fe40000000000 */
[----:B------:R-:W-:Y:S02]  /*b900*/  IMAD.MOV.U32 R5, RZ, RZ, -0x7fffffe0 ;  /* 0x80000020ff057424 */ /* 0x000fe400078e00ff */
[----:B------:R-:W-:Y:S01]  /*b910*/  IMAD.MOV.U32 R9, RZ, RZ, -0x7fffffe0 ;  /* 0x80000020ff097424 */ /* 0x000fe200078e00ff */
[----:B------:R-:W-:Y:S02]  /*b920*/  R2UR UR34, R4 ;  /* 0x00000000042272ca */ /* 0x000fe400000e0000 */
[----:B------:R-:W-:-:S02]  /*b930*/  R2UR UR35, R5 ;  /* 0x00000000052372ca */ /* 0x000fc400000e0000 */
[----:B------:R-:W-:Y:S02]  /*b940*/  R2UR UR32, R8 ;  /* 0x00000000082072ca */ /* 0x000fe400000e0000 */
[----:B------:R-:W-:Y:S01]  /*b950*/  R2UR UR33, R9 ;  /* 0x00000000092172ca */ /* 0x000fe200000e0000 */
[----:B------:R-:W-:Y:S02]  /*b960*/  WARPGROUP.DEPBAR.LE gsb0, 0x0 ;  /* 0x00008000000079c5 */ /* 0x000fe40000010000 */
[----:B------:R-:W-:-:S10]  /*b970*/  WARPGROUP.ARRIVE ;  /* 0x00000000000079c5 */ /* 0x000fd40000000000 */
[----:B------:R-:W-:Y:S01]  /*b980*/  HGMMA.64x16x16.F32 R88, gdesc[UR32], R88, gsb0 ;  /* 0x00200000205879f0 */ /* 0x000fe20008000858 */
        /* <DEDUP_REMOVED lines=382> */
[----:B------:R-:W-:-:S02]  /*d170*/  R2UR UR9, R5 ;  /* 0x00000000050972ca */ /* 0x000fc400000e0000 */
[----:B---3--:R-:W-:-:S05]  /*d180*/  IADD3 R97, R114, 0x90, -R97 ;  /* 0x0000009072617810 */ /* 0x008fca0007ffe861 */
[----:B------:R-:W-:Y:S01]  /*d190*/  IMAD R97, R108, -0x90, R97 ;  /* 0xffffff706c617824 */ /* 0x000fe200078e0261 */
[----:B------:R-:W-:Y:S02]  /*d1a0*/  WARPGROUP.DEPBAR.LE gsb0, 0x0 ;  /* 0x00008000000079c5 */ /* 0x000fe40000010000 */
[----:B------:R-:W-:-:S06]  /*d1b0*/  WARPGROUP.ARRIVE ;  /* 0x00000000000079c5 */ /* 0x000fcc0000000000 */
[----:B------:R-:W-:Y:S01]  /*d1c0*/  HGMMA.64x16x16.F32 R40, gdesc[UR8], R40, gsb0 ;  /* 0x00200000082879f0 */ /* 0x000fe20008000828 */
[C---:B------:R-:W-:Y:S02]  /*d1d0*/  ISETP.GT.AND P1, PT, R97.reuse, RZ, PT ;  /* 0x000000ff6100720c */ /* 0x040fe40003f24270 */
[C---:B------:R-:W-:Y:S02]  /*d1e0*/  ISETP.GT.AND P2, PT, R97.reuse, 0x1, PT ;  /* 0x000000016100780c */ /* 0x040fe40003f44270 */
[----:B------:R-:W-:Y:S02]  /*d1f0*/  ISETP.GT.AND P3, PT, R97, 0x8, PT ;  /* 0x000000086100780c */ /* 0x000fe40003f64270 */
[----:B------:R-:W-:Y:S02]  /*d200*/  FSEL R88, R88, -INF , P1 ;  /* 0xff80000058587808 */ /* 0x000fe40000800000 */
[----:B------:R-:W-:Y:S02]  /*d210*/  FSEL R89, R89, -INF , P2 ;  /* 0xff80000059597808 */ /* 0x000fe40001000000 */
[----:B------:R-:W-:-:S02]  /*d220*/  ISETP.GT.AND P4, PT, R97, 0x9, PT ;  /* 0x000000096100780c */ /* 0x000fc40003f84270 */
[----:B------:R-:W-:Y:S02]  /*d230*/  FSEL R92, R92, -INF , P3 ;  /* 0xff8000005c5c7808 */ /* 0x000fe40001800000 */
[----:B------:R-:W-:Y:S02]  /*d240*/  FMNMX.FTZ R15, R88, R89, !PT ;  /* 0x00000059580f7209 */ /* 0x000fe40007810000 */
[----:B------:R-:W-:Y:S02]  /*d250*/  FSEL R93, R93, -INF , P4 ;  /* 0xff8000005d5d7808 */ /* 0x000fe40002000000 */
[----:B------:R-:W-:Y:S01]  /*d260*/  FMNMX.FTZ R20, R92, R15, !PT ;  /* 0x0000000f5c147209 */ /* 0x000fe20007810000 */
[----:B------:R-:W-:-:S03]  /*d270*/  IMAD.MOV.U32 R21, RZ, RZ, -0x7fffffe0 ;  /* 0x80000020ff157424 */ /* 0x000fc600078e00ff */
[----:B------:R-:W-:Y:S01]  /*d280*/  FMNMX.FTZ R15, R93, R20, !PT ;  /* 0x000000145d0f7209 */ /* 0x000fe20007810000 */
[----:B------:R-:W-:Y:S01]  /*d290*/  VIADD R20, R14, 0x642 ;  /* 0x000006420e147836 */ /* 0x000fe20000000000 */
[----:B------:R-:W-:Y:S02]  /*d2a0*/  R2UR UR7, R21 ;  /* 0x00000000150772ca */ /* 0x000fe400000e0000 */
[----:B------:R-:W-:Y:S02]  /*d2b0*/  R2UR UR4, R4 ;  /* 0x00000000040472ca */ /* 0x000fe400000e0000 */
[----:B------:R-:W-:Y:S02]  /*d2c0*/  R2UR UR6, R20 ;  /* 0x00000000140672ca */ /* 0x000fe400000e0000 */
[----:B------:R-:W-:Y:S02]  /*d2d0*/  R2UR UR5, R5 ;  /* 0x00000000050572ca */ /* 0x000fe400000e0000 */
[----:B------:R-:W-:-:S02]  /*d2e0*/  FSEL R90, R90, -INF , P1 ;  /* 0xff8000005a5a7808 */ /* 0x000fc40000800000 */
[----:B------:R-:W-:Y:S02]  /*d2f0*/  ISETP.GT.AND P1, PT, R97, 0x10, PT ;  /* 0x000000106100780c */ /* 0x000fe40003f24270 */
[----:B------:R-:W-:Y:S02]  /*d300*/  FSEL R91, R91, -INF , P2 ;  /* 0xff8000005b5b7808 */ /* 0x000fe40001000000 */
[----:B------:R-:W-:Y:S02]  /*d310*/  ISETP.GT.AND P2, PT, R97, 0x11, PT ;  /* 0x000000116100780c */ /* 0x000fe40003f44270 */
[----:B------:R-:W-:Y:S01]  /*d320*/  FSEL R80, R80, -INF , P1 ;  /* 0xff80000050507808 */ /* 0x000fe20000800000 */
[----:B------:R-:W-:Y:S02]  /*d330*/  WARPGROUP.DEPBAR.LE gsb0, 0x0 ;  /* 0x00008000000079c5 */ /* 0x000fe40000010000 */
[----:B------:R-:W-:Y:S01]  /*d340*/  WARPGROUP.ARRIVE ;  /* 0x00000000000079c5 */ /* 0x000fe20000000000 */
[----:B------:R-:W-:-:S05]  /*d350*/  FSEL R94, R94, -INF , P3 ;  /* 0xff8000005e5e7808 */ /* 0x000fca0001800000 */
[----:B------:R-:W-:Y:S01]  /*d360*/  HGMMA.64x16x16.F32 R32, gdesc[UR4], R32, gsb0 ;  /* 0x00200000042079f0 */ /* 0x000fe20008000820 */
[----:B------:R-:W-:Y:S02]  /*d370*/  ISETP.GT.AND P3, PT, R97, 0x18, PT ;  /* 0x000000186100780c */ /* 0x000fe40003f64270 */
[----:B------:R-:W-:Y:S01]  /*d380*/  FSEL R95, R95, -INF , P4 ;  /* 0xff8000005f5f7808 */ /* 0x000fe20002000000 */
[----:B------:R-:W-:Y:S01]  /*d390*/  VIADD R14, R14, 0x682 ;  /* 0x000006820e0e7836 */ /* 0x000fe20000000000 */
[----:B------:R-:W-:Y:S01]  /*d3a0*/  FSEL R81, R81, -INF , P2 ;  /* 0xff80000051517808 */ /* 0x000fe20001000000 */
[----:B------:R-:W-:Y:S01]  /*d3b0*/  ULDC UR4, c[0x0][0x988] ;  /* 0x0002620000047ab9 */ /* 0x000fe20000000800 */
[----:B------:R-:W-:Y:S02]  /*d3c0*/  FMNMX.FTZ R22, R80, R15, !PT ;  /* 0x0000000f50167209 */ /* 0x000fe40007810000 */
[----:B------:R-:W-:Y:S02]  /*d3d0*/  ISETP.GT.AND P4, PT, R97, 0x19, PT ;  /* 0x000000196100780c */ /* 0x000fe40003f84270 */
[----:B------:R-:W-:-:S02]  /*d3e0*/  FSEL R84, R84, -INF , P3 ;  /* 0xff80000054547808 */ /* 0x000fc40001800000 */
[----:B------:R-:W-:Y:S02]  /*d3f0*/  FMNMX.FTZ R15, R81, R22, !PT ;  /* 0x00000016510f7209 */ /* 0x000fe40007810000 */
[----:B------:R-:W-:Y:S02]  /*d400*/  FSEL R82, R82, -INF , P1 ;  /* 0xff80000052527808 */ /* 0x000fe40000800000 */
[----:B------:R-:W-:Y:S02]  /*d410*/  FSEL R85, R85, -INF , P4 ;  /* 0xff80000055557808 */ /* 0x000fe40002000000 */
[----:B------:R-:W-:Y:S02]  /*d420*/  ISETP.GT.AND P1, PT, R97, 0x20, PT ;  /* 0x000000206100780c */ /* 0x000fe40003f24270 */
        /* <DEDUP_REMOVED lines=12> */
[----:B------:R-:W-:Y:S01]  /*d4f0*/  FMNMX.FTZ R21, R73, R22, !PT ;  /* 0x0000001649157209 */ /* 0x000fe20007810000 */
[----:B------:R-:W-:Y:S01]  /*d500*/  IMAD.MOV.U32 R15, RZ, RZ, -0x7fffffe0 ;  /* 0x80000020ff0f7424 */ /* 0x000fe200078e00ff */
[----:B------:R-:W-:-:S02]  /*d510*/  R2UR UR14, R14 ;  /* 0x000000000e0e72ca */ /* 0x000fc400000e0000 */
[----:B------:R-:W-:Y:S02]  /*d520*/  FSEL R77, R77, -INF , P4 ;  /* 0xff8000004d4d7808 */ /* 0x000fe40002000000 */
[----:B------:R-:W-:Y:S02]  /*d530*/  ISETP.GT.AND P5, PT, R97, 0x30, PT ;  /* 0x000000306100780c */ /* 0x000fe40003fa4270 */
[----:B------:R-:W-:Y:S02]  /*d540*/  FMNMX.FTZ R14, R76, R21, !PT ;  /* 0x000000154c0e7209 */ /* 0x000fe40007810000 */
[----:B------:R-:W-:Y:S02]  /*d550*/  FSEL R79, R79, -INF , P4 ;  /* 0xff8000004f4f7808 */ /* 0x000fe40002000000 */
[----:B------:R-:W-:Y:S02]  /*d560*/  R2UR UR15, R15 ;  /* 0x000000000f0f72ca */ /* 0x000fe400000e0000 */
        /* <DEDUP_REMOVED lines=15> */
[----:B------:R-:W-:Y:S02]  /*d660*/  R2UR UR12, R4 ;  /* 0x00000000040c72ca */ /* 0x000fe400000e0000 */
[----:B------:R-:W-:Y:S02]  /*d670*/  R2UR UR13, R5 ;  /* 0x00000000050d72ca */ /* 0x000fe400000e0000 */
[----:B------:R-:W-:Y:S02]  /*d680*/  FSEL R66, R66, -INF , P5 ;  /* 0xff80000042427808 */ /* 0x000fe40002800000 */
[----:B------:R-:W-:-:S02]  /*d690*/  ISETP.GT.AND P5, PT, R97, 0x41, PT ;  /* 0x000000416100780c */ /* 0x000fc40003fa4270 */
[----:B------:R-:W-:Y:S02]  /*d6a0*/  FSEL R56, R56, -INF , P2 ;  /* 0xff80000038387808 */ /* 0x000fe40001000000 */
[----:B------:R-:W-:Y:S01]  /*d6b0*/  FMNMX.FTZ R15, R69, R14, !PT ;  /* 0x0000000e450f7209 */ /* 0x000fe20007810000 */
[----:B------:R-:W-:Y:S02]  /*d6c0*/  WARPGROUP.DEPBAR.LE gsb0, 0x0 ;  /* 0x00008000000079c5 */ /* 0x000fe40000010000 */
[----:B------:R-:W-:Y:S01]  /*d6d0*/  FSEL R67, R67, -INF , P4 ;  /* 0xff80000043437808 */ /* 0x000fe20002000000 */
[----:B------:R-:W-:Y:S01]  /*d6e0*/  WARPGROUP.ARRIVE ;  /* 0x00000000000079c5 */ /* 0x000fe20000000000 */
[----:B------:R-:W-:Y:S02]  /*d6f0*/  ISETP.GT.AND P4, PT, R97, 0x48, PT ;  /* 0x000000486100780c */ /* 0x000fe40003f84270 */
[----:B------:R-:W-:Y:S02]  /*d700*/  FSEL R57, R57, -INF , P5 ;  /* 0xff80000039397808 */ /* 0x000fe40002800000 */
[----:B------:R-:W-:Y:S01]  /*d710*/  FMNMX.FTZ R14, R56, R15, !PT ;  /* 0x0000000f380e7209 */ /* 0x000fe20007810000 */
[----:B------:R-:W-:Y:S01]  /*d720*/  HGMMA.64x16x16.F32 R24, gdesc[UR12], R24, gsb0 ;  /* 0x002000000c1879f0 */ /* 0x000fe20008000818 */
        /* <DEDUP_REMOVED lines=69> */
[----:B0-----:R-:W-:-:S05]  /*db80*/  FMNMX.FTZ R99, R98, R15, !PT ;  /* 0x0000000f62637209 */ /* 0x001fca0007810000 */
[----:B------:R-:W0:Y:S01]  /*db90*/  SHFL.BFLY PT, R14, R99, 0x1, 0x1f ;  /* 0x0c201f00630e7f89 */ /* 0x000e2200000e0000 */
[----:B------:R-:W-:Y:S01]  /*dba0*/  IMAD.U32 R15, RZ, RZ, UR4 ;  /* 0x00000004ff0f7e24 */ /* 0x000fe2000f8e00ff */
[----:B------:R-:W-:Y:S02]  /*dbb0*/  P2R R23, PR, RZ, 0x4 ;  /* 0x00000004ff177803 */ /* 0x000fe40000000000 */
[----:B------:R-:W-:Y:S02]  /*dbc0*/  P2R R21, PR, RZ, 0x1 ;  /* 0x00000001ff157803 */ /* 0x000fe40000000000 */
[C---:B------:R-:W-:Y:S02]  /*dbd0*/  ISETP.GT.AND P0, PT, R97.reuse, 0x70, PT ;  /* 0x000000706100780c */ /* 0x040fe40003f04270 */
[----:B------:R-:W-:Y:S02]  /*dbe0*/  P2R R22, PR, RZ, 0x2 ;  /* 0x00000002ff167803 */ /* 0x000fe40000000000 */
[----:B------:R-:W-:-:S02]  /*dbf0*/  ISETP.GT.AND P1, PT, R97, 0x69, PT ;  /* 0x000000696100780c */ /* 0x000fc40003f24270 */
[----:B0-----:R-:W-:-:S04]  /*dc00*/  FMNMX.FTZ R14, R99, R14, !PT ;  /* 0x0000000e630e7209 */ /* 0x001fc80007810000 */
[C---:B------:R-:W-:Y:S01]  /*dc10*/  FSETP.NEU.FTZ.AND P2, PT, R14.reuse, -INF , PT ;  /* 0xff8000000e00780b */ /* 0x040fe20003f5d000 */
[----:B------:R-:W-:Y:S01]  /*dc20*/  FMUL.FTZ R20, R14, R15 ;  /* 0x0000000f0e147220 */ /* 0x000fe20000410000 */
[----:B------:R-:W-:-:S04]  /*dc30*/  FSEL R34, R34, -INF , P0 ;  /* 0xff80000022227808 */ /* 0x000fc80000000000 */
[----:B------:R-:W-:Y:S02]  /*dc40*/  FSEL R20, R20, RZ, P2 ;  /* 0x000000ff14147208 */ /* 0x000fe40001000000 */
[----:B------:R-:W-:-:S03]  /*dc50*/  ISETP.NE.AND P0, PT, R21, RZ, PT ;  /* 0x000000ff1500720c */ /* 0x000fc60003f05270 */
[-CC-:B------:R-:W-:Y:S01]  /*dc60*/  FFMA.FTZ R21, R88, R15.reuse, -R20.reuse ;  /* 0x0000000f58157223 */ /* 0x180fe20000010814 */
[--C-:B------:R-:W-:Y:S01]  /*dc70*/  FFMA.FTZ R88, R93, R15, -R20.reuse ;  /* 0x0000000f5d587223 */ /* 0x100fe20000010814 */
[----:B------:R-:W-:Y:S02]  /*dc80*/  FSEL R47, R47, -INF , P1 ;  /* 0xff8000002f2f7808 */ /* 0x000fe40000800000 */
[----:B------:R-:W-:Y:S02]  /*dc90*/  FMNMX.FTZ R93, R90, R91, !PT ;  /* 0x0000005b5a5d7209 */ /* 0x000fe40007810000 */
[----:B------:R-:W-:Y:S01]  /*dca0*/  ISETP.NE.AND P1, PT, R22, RZ, PT ;  /* 0x000000ff1600720c */ /* 0x000fe20003f25270 */
[-CC-:B------:R-:W-:Y:S01]  /*dcb0*/  FFMA.FTZ R22, R89, R15.reuse, -R20.reuse ;  /* 0x0000000f59167223 */ /* 0x180fe20000010814 */
[----:B------:R-:W-:Y:S01]  /*dcc0*/  FFMA.FTZ R89, R80, R15, -R20 ;  /* 0x0000000f50597223 */ /* 0x000fe20000010814 */
[----:B------:R-:W-:-:S04]  /*dcd0*/  FMNMX.FTZ R80, R94, R93, !PT ;  /* 0x0000005d5e507209 */ /* 0x000fc80007810000 */
[----:B------:R-:W-:-:S04]  /*dce0*/  FMNMX.FTZ R93, R95, R80, !PT ;  /* 0x000000505f5d7209 */ /* 0x000fc80007810000 */
[----:B------:R-:W-:-:S04]  /*dcf0*/  FMNMX.FTZ R80, R82, R93, !PT ;  /* 0x0000005d52507209 */ /* 0x000fc80007810000 */
[----:B------:R-:W-:-:S04]  /*dd00*/  FMNMX.FTZ R93, R83, R80, !PT ;  /* 0x00000050535d7209 */ /* 0x000fc80007810000 */
[----:B------:R-:W-:Y:S02]  /*dd10*/  FMNMX.FTZ R80, R86, R93, !PT ;  /* 0x0000005d56507209 */ /* 0x000fe40007810000 */
[----:B------:R-:W-:Y:S02]  /*dd20*/  ISETP.NE.AND P2, PT, R23, RZ, PT ;  /* 0x000000ff1700720c */ /* 0x000fe40003f45270 */
[----:B------:R-:W-:Y:S01]  /*dd30*/  FMNMX.FTZ R93, R87, R80, !PT ;  /* 0x00000050575d7209 */ /* 0x000fe20007810000 */
[-CC-:B------:R-:W-:Y:S01]  /*dd40*/  FFMA.FTZ R23, R92, R15.reuse, -R20.reuse ;  /* 0x0000000f5c177223 */ /* 0x180fe20000010814 */
[----:B------:R-:W-:Y:S02]  /*dd50*/  FFMA.FTZ R92, R72, R15, -R20 ;  /* 0x0000000f485c7223 */ /* 0x000fe40000010814 */
        /* <DEDUP_REMOVED lines=20> */
[----:B------:R-:W-:Y:S02]  /*dea0*/  FSEL R35, R35, -INF , P0 ;  /* 0xff80000023237808 */ /* 0x000fe40000000000 */
[----:B------:R-:W-:Y:S01]  /*deb0*/  FMNMX.FTZ R72, R34, R93, !PT ;  /* 0x0000005d22487209 */ /* 0x000fe20007810000 */
[----:B------:R0:W-:Y:S01]  /*dec0*/  MUFU.EX2 R80, R92 ;  /* 0x0000005c00507308 */ /* 0x0001e20000000800 */
[----:B------:R-:W-:Y:S02]  /*ded0*/  FSEL R38, R38, -INF , P1 ;  /* 0xff80000026267808 */ /* 0x000fe40000800000 */
[----:B------:R-:W-:Y:S01]  /*dee0*/  FSEL R98, R39, -INF , P2 ;  /* 0xff80000027627808 */ /* 0x000fe20001000000 */
[----:B0-----:R-:W-:Y:S01]  /*def0*/  FFMA.FTZ R92, R61, R15, -R20 ;  /* 0x0000000f3d5c7223 */ /* 0x001fe20000010814 */
[----:B------:R-:W-:-:S04]  /*df00*/  FMNMX.FTZ R61, R35, R72, !PT ;  /* 0x00000048233d7209 */ /* 0x000fc80007810000 */
        /* <DEDUP_REMOVED lines=8> */
[----:B------:R-:W-:-:S04]  /*df90*/  FMNMX.FTZ R26, R30, R27, !PT ;  /* 0x0000001b1e1a7209 */ /* 0x000fc80007810000 */
[----:B------:R-:W-:-:S05]  /*dfa0*/  FMNMX.FTZ R26, R101, R26, !PT ;  /* 0x0000001a651a7209 */ /* 0x000fca0007810000 */
[----:B------:R-:W0:Y:S02]  /*dfb0*/  SHFL.BFLY PT, R27, R26, 0x2, 0x1f ;  /* 0x0c401f001a1b7f89 */ /* 0x000e2400000e0000 */
[----:B0-----:R-:W-:-:S05]  /*dfc0*/  FMNMX.FTZ R27, R26, R27, !PT ;  /* 0x0000001b1a1b7209 */ /* 0x001fca0007810000 */
[----:B------:R-:W0:Y:S01]  /*dfd0*/  SHFL.BFLY PT, R72, R27, 0x1, 0x1f ;  /* 0x0c201f001b487f89 */ /* 0x000e2200000e0000 */
[-CC-:B------:R-:W-:Y:S01]  /*dfe0*/  FFMA.FTZ R97, R37, R15.reuse, -R20.reuse ;  /* 0x0000000f25617223 */ /* 0x180fe20000010814 */
[----:B------:R-:W-:Y:S01]  /*dff0*/  FFMA.FTZ R37, R28, R15, -R20 ;  /* 0x0000000f1c257223 */ /* 0x000fe20000010814 */
[----:B0-----:R-:W-:-:S04]  /*e000*/  FMNMX.FTZ R72, R27, R72, !PT ;  /* 0x000000481b487209 */ /* 0x001fc80007810000 */
[C---:B------:R-:W-:Y:S01]  /*e010*/  FSETP.NEU.FTZ.AND P1, PT, R72.reuse, -INF , PT ;  /* 0xff8000004800780b */ /* 0x040fe20003f3d000 */
[----:B------:R-:W-:-:S05]  /*e020*/  FMUL.FTZ R28, R72, R15 ;  /* 0x0000000f481c7220 */ /* 0x000fca0000410000 */
[----:B------:R-:W-:-:S05]  /*e030*/  FSEL R28, R28, RZ, P1 ;  /* 0x000000ff1c1c7208 */ /* 0x000fca0000800000 */
[-C--:B------:R-:W-:Y:S02]  /*e040*/  FFMA.FTZ R27, R91, R15.reuse, -R28 ;  /* 0x0000000f5b1b7223 */ /* 0x080fe4000001081c */
[----:B------:R-:W2:Y:S01]  /*e050*/  LDL R91, [R1+0x74] ;  /* 0x00007400015b7983 */ /* 0x000ea20000100800 */
[----:B------:R-:W0:Y:S01]  /*e060*/  S2R R102, SR_TID.X ;  /* 0x0000000000667919 */ /* 0x000e220000002100 */
[----:B------:R1:W-:Y:S01]  /*e070*/  MUFU.EX2 R39, R92 ;  /* 0x0000005c00277308 */ /* 0x0003e20000000800 */
[----:B------:R-:W-:Y:S01]  /*e080*/  ISETP.NE.AND P0, PT, R96, RZ, PT ;  /* 0x000000ff6000720c */ /* 0x000fe20003f05270 */
[-CC-:B------:R-:W-:Y:S01]  /*e090*/  FFMA.FTZ R96, R53, R15.reuse, -R20.reuse ;  /* 0x0000000f35607223 */ /* 0x180fe20000010814 */
[-CC-:B------:R-:W-:Y:S01]  /*e0a0*/  FFMA.FTZ R53, R32, R15.reuse, -R20.reuse ;  /* 0x0000000f20357223 */ /* 0x180fe20000010814 */
[-CC-:B-1----:R-:W-:Y:S01]  /*e0b0*/  FFMA.FTZ R92, R36, R15.reuse, -R20.reuse ;  /* 0x0000000f245c7223 */ /* 0x182fe20000010814 */
[----:B------:R-:W-:-:S03]  /*e0c0*/  FFMA.FTZ R36, R25, R15, -R20 ;  /* 0x0000000f19247223 */ /* 0x000fc60000010814 */
[----:B------:R-:W-:Y:S01]  /*e0d0*/  MUFU.EX2 R21, R21 ;  /* 0x0000001500157308 */ /* 0x000fe20000000800 */
[-CC-:B------:R-:W-:Y:S01]  /*e0e0*/  FFMA.FTZ R25, R90, R15.reuse, -R28.reuse ;  /* 0x0000000f5a197223 */ /* 0x180fe2000001081c */
[----:B------:R-:W-:-:S06]  /*e0f0*/  FFMA.FTZ R32, R94, R15, -R28 ;  /* 0x0000000f5e207223 */ /* 0x000fcc000001081c */
[----:B------:R-:W1:Y:S01]  /*e100*/  MUFU.EX2 R22, R22 ;  /* 0x0000001600167308 */ /* 0x000e620000000800 */
[-C--:B------:R-:W-:Y:S01]  /*e110*/  FFMA.FTZ R90, R95, R15.reuse, -R28 ;  /* 0x0000000f5f5a7223 */ /* 0x080fe2000001081c */
[----:B------:R-:W-:-:S06]  /*e120*/  FFMA.FTZ R81, R81, R15, -R20 ;  /* 0x0000000f51517223 */ /* 0x000fcc0000010814 */
[----:B------:R-:W3:Y:S01]  /*e130*/  MUFU.EX2 R23, R23 ;  /* 0x0000001700177308 */ /* 0x000ee20000000800 */
[----:B0-----:R-:W-:-:S07]  /*e140*/  LOP3.LUT R102, R102, 0x7f, RZ, 0xc0, !PT ;  /* 0x0000007f66667812 */ /* 0x001fce00078ec0ff */
[----:B------:R-:W-:Y:S01]  /*e150*/  MUFU.EX2 R25, R25 ;  /* 0x0000001900197308 */ /* 0x000fe20000000800 */
[----:B------:R-:W-:Y:S01]  /*e160*/  ISETP.NE.AND P1, PT, R102, RZ, PT ;  /* 0x000000ff6600720c */ /* 0x000fe20003f25270 */
[----:B------:R-:W-:-:S06]  /*e170*/  FFMA.FTZ R61, R49, R15, -R20 ;  /* 0x0000000f313d7223 */ /* 0x000fcc0000010814 */
[----:B------:R-:W0:Y:S01]  /*e180*/  MUFU.EX2 R27, R27 ;  /* 0x0000001b001b7308 */ /* 0x000e220000000800 */
[-C--:B------:R-:W-:Y:S01]  /*e190*/  FFMA.FTZ R82, R82, R15.reuse, -R28 ;  /* 0x0000000f52527223 */ /* 0x080fe2000001081c */
[----:B------:R-:W-:-:S06]  /*e1a0*/  FFMA.FTZ R84, R84, R15, -R20 ;  /* 0x0000000f54547223 */ /* 0x000fcc0000010814 */
[----:B------:R-:W4:Y:S01]  /*e1b0*/  MUFU.EX2 R88, R88 ;  /* 0x0000005800587308 */ /* 0x000f220000000800 */
[----:B------:R-:W-:-:S07]  /*e1c0*/  FFMA.FTZ R83, R83, R15, -R28 ;  /* 0x0000000f53537223 */ /* 0x000fce000001081c */
[----:B------:R-:W4:Y:S01]  /*e1d0*/  MUFU.EX2 R32, R32 ;  /* 0x0000002000207308 */ /* 0x000f220000000800 */
[----:B-1----:R-:W-:Y:S01]  /*e1e0*/  FADD.FTZ R26, R21, R22 ;  /* 0x00000016151a7221 */ /* 0x002fe20000010000 */
[----:B------:R-:W-:-:S06]  /*e1f0*/  FFMA.FTZ R85, R85, R15, -R20 ;  /* 0x0000000f55557223 */ /* 0x000fcc0000010814 */
[----:B------:R-:W1:Y:S01]  /*e200*/  MUFU.EX2 R89, R89 ;  /* 0x0000005900597308 */ /* 0x000e620000000800 */
[-CC-:B------:R-:W-:Y:S01]  /*e210*/  FFMA.FTZ R93, R52, R15.reuse, -R20.reuse ;  /* 0x0000000f345d7223 */ /* 0x180fe20000010814 */
[----:B------:R-:W-:-:S06]  /*e220*/  FFMA.FTZ R52, R41, R15, -R20 ;  /* 0x0000000f29347223 */ /* 0x000fcc0000010814 */
[----:B------:R-:W1:Y:S01]  /*e230*/  MUFU.EX2 R90, R90 ;  /* 0x0000005a005a7308 */ /* 0x000e620000000800 */
[-CC-:B------:R-:W-:Y:S01]  /*e240*/  FFMA.FTZ R49, R40, R15.reuse, -R20.reuse ;  /* 0x0000000f28317223 */ /* 0x180fe20000010814 */
[-C--:B------:R-:W-:Y:S01]  /*e250*/  FFMA.FTZ R41, R24, R15.reuse, -R20 ;  /* 0x0000000f18297223 */ /* 0x080fe20000010814 */
[----:B------:R-:W-:-:S05]  /*e260*/  FFMA.FTZ R86, R86, R15, -R28 ;  /* 0x0000000f56567223 */ /* 0x000fca000001081c */
[----:B------:R3:W-:Y:S01]  /*e270*/  MUFU.EX2 R31, R61 ;  /* 0x0000003d001f7308 */ /* 0x0007e20000000800 */
[-CC-:B------:R-:W-:Y:S01]  /*e280*/  FFMA.FTZ R73, R73, R15.reuse, -R20.reuse ;  /* 0x0000000f49497223 */ /* 0x180fe20000010814 */
[-CC-:B------:R-:W-:Y:S01]  /*e290*/  FFMA.FTZ R76, R76, R15.reuse, -R20.reuse ;  /* 0x0000000f4c4c7223 */ /* 0x180fe20000010814 */
[----:B------:R-:W-:-:S05]  /*e2a0*/  FFMA.FTZ R77, R77, R15, -R20 ;  /* 0x0000000f4d4d7223 */ /* 0x000fca0000010814 */
[----:B------:R-:W1:Y:S01]  /*e2b0*/  MUFU.EX2 R81, R81 ;  /* 0x0000005100517308 */ /* 0x000e620000000800 */
[-C--:B---3--:R-:W-:Y:S01]  /*e2c0*/  FFMA.FTZ R61, R33, R15.reuse, -R20 ;  /* 0x0000000f213d7223 */ /* 0x088fe20000010814 */
        /* <DEDUP_REMOVED lines=16> */
[-C--:B------:R-:W-:Y:S01]  /*e3d0*/  FFMA.FTZ R40, R29, R15.reuse, -R20 ;  /* 0x0000000f1d287223 */ /* 0x080fe20000010814 */
[-C--:B------:R-:W-:Y:S01]  /*e3e0*/  FFMA.FTZ R24, R50, R15.reuse, -R28 ;  /* 0x0000000f32187223 */ /* 0x080fe2000001081c */
[----:B------:R-:W-:Y:S01]  /*e3f0*/  FADD.FTZ R63, R23, R26 ;  /* 0x0000001a173f7221 */ /* 0x000fe20000010000 */
[----:B------:R-:W-:Y:S01]  /*e400*/  @!P1 VIADD R20, R0, 0x31c40 ;  /* 0x00031c4000149836 */ /* 0x000fe20000000000 */
[----:B------:R-:W3:Y:S01]  /*e410*/  MUFU.EX2 R83, R83 ;  /* 0x0000005300537308 */ /* 0x000ee20000000800 */
[-CC-:B------:R-:W-:Y:S01]  /*e420*/  FFMA.FTZ R50, R51, R15.reuse, -R28.reuse ;  /* 0x0000000f33327223 */ /* 0x180fe2000001081c */
[----:B0-----:R-:W-:Y:S01]  /*e430*/  FADD.FTZ R51, R25, R27 ;  /* 0x0000001b19337221 */ /* 0x001fe20000010000 */
[----:B------:R-:W-:Y:S01]  /*e440*/  FFMA.FTZ R87, R87, R15, -R28 ;  /* 0x0000000f57577223 */ /* 0x000fe2000001081c */
[----:B----4-:R-:W-:Y:S01]  /*e450*/  FADD.FTZ R26, R88, R63 ;  /* 0x0000003f581a7221 */ /* 0x010fe20000010000 */
[----:B------:R-:W-:-:S03]  /*e460*/  @!P1 PRMT R20, RZ, 0x654, R20 ;  /* 0x00000654ff149816 */ /* 0x000fc60000000014 */
[----:B------:R-:W0:Y:S01]  /*e470*/  MUFU.EX2 R85, R85 ;  /* 0x0000005500557308 */ /* 0x000e220000000800 */
[----:B------:R-:W-:Y:S01]  /*e480*/  FADD.FTZ R63, R32, R51 ;  /* 0x00000033203f7221 */ /* 0x000fe20000010000 */
[-C--:B------:R-:W-:Y:S01]  /*e490*/  FFMA.FTZ R29, R74, R15.reuse, -R28 ;  /* 0x0000000f4a1d7223 */ /* 0x080fe2000001081c */
[----:B-1----:R-:W-:Y:S01]  /*e4a0*/  FADD.FTZ R26, R89, R26 ;  /* 0x0000001a591a7221 */ /* 0x002fe20000010000 */
[----:B------:R1:W-:Y:S04]  /*e4b0*/  @!P1 SYNCS.ARRIVE.TRANS64.RED.A1T0 RZ, [R20+URZ], RZ ;  /* 0x000000ff14ff99a7 */ /* 0x0003e8000810043f */
[----:B------:R-:W4:Y:S01]  /*e4c0*/  MUFU.EX2 R86, R86 ;  /* 0x0000005600567308 */ /* 0x000f220000000800 */
[----:B------:R-:W-:Y:S01]  /*e4d0*/  FADD.FTZ R63, R90, R63 ;  /* 0x0000003f5a3f7221 */ /* 0x000fe20000010000 */
[----:B------:R-:W-:Y:S01]  /*e4e0*/  FFMA.FTZ R74, R75, R15, -R28 ;  /* 0x0000000f4b4a7223 */ /* 0x000fe2000001081c */
[----:B-1----:R-:W-:Y:S01]  /*e4f0*/  F2FP.F16.F32.PACK_AB R20, R22, R21 ;  /* 0x000000151614723e */ /* 0x002fe200000000ff */
[----:B------:R-:W-:-:S04]  /*e500*/  FADD.FTZ R21, R81, R26 ;  /* 0x0000001a51157221 */ /* 0x000fc80000010000 */
[----:B------:R-:W1:Y:S01]  /*e510*/  MUFU.EX2 R87, R87 ;  /* 0x0000005700577308 */ /* 0x000e620000000800 */
[----:B---3--:R-:W-:Y:S01]  /*e520*/  FADD.FTZ R26, R82, R63 ;  /* 0x0000003f521a7221 */ /* 0x008fe20000010000 */
[----:B------:R-:W-:Y:S01]  /*e530*/  FFMA.FTZ R75, R78, R15, -R28 ;  /* 0x0000000f4e4b7223 */ /* 0x000fe2000001081c */
[----:B------:R-:W-:-:S05]  /*e540*/  F2FP.F16.F32.PACK_AB R22, R88, R23 ;  /* 0x000000175816723e */ /* 0x000fca00000000ff */
[----:B------:R-:W3:Y:S01]  /*e550*/  MUFU.EX2 R73, R73 ;  /* 0x0000004900497308 */ /* 0x000ee20000000800 */
[----:B------:R-:W-:Y:S01]  /*e560*/  FADD.FTZ R88, R84, R21 ;  /* 0x0000001554587221 */ /* 0x000fe20000010000 */
[----:B------:R-:W-:Y:S01]  /*e570*/  FFMA.FTZ R51, R54, R15, -R28 ;  /* 0x0000000f36337223 */ /* 0x000fe2000001081c */
[----:B------:R-:W-:-:S05]  /*e580*/  FADD.FTZ R23, R83, R26 ;  /* 0x0000001a53177221 */ /* 0x000fca0000010000 */
[----:B------:R-:W3:Y:S01]  /*e590*/  MUFU.EX2 R29, R29 ;  /* 0x0000001d001d7308 */ /* 0x000ee20000000800 */
[-CC-:B------:R-:W-:Y:S01]  /*e5a0*/  FFMA.FTZ R78, R79, R15.reuse, -R28.reuse ;  /* 0x0000000f4f4e7223 */ /* 0x180fe2000001081c */
[----:B------:R-:W-:Y:S01]  /*e5b0*/  FFMA.FTZ R54, R55, R15, -R28 ;  /* 0x0000000f37367223 */ /* 0x000fe2000001081c */
[----:B0-----:R-:W-:-:S05]  /*e5c0*/  FADD.FTZ R55, R85, R88 ;  /* 0x0000005855377221 */ /* 0x001fca0000010000 */
[----:B------:R-:W0:Y:S01]  /*e5d0*/  MUFU.EX2 R76, R76 ;  /* 0x0000004c004c7308 */ /* 0x000e220000000800 */
[----:B------:R-:W-:Y:S01]  /*e5e0*/  F2FP.F16.F32.PACK_AB R26, R85, R84 ;  /* 0x00000054551a723e */ /* 0x000fe200000000ff */
[----:B----4-:R-:W-:-:S06]  /*e5f0*/  FADD.FTZ R84, R86, R23 ;  /* 0x0000001756547221 */ /* 0x010fcc0000010000 */
[----:B------:R-:W4:Y:S01]  /*e600*/  MUFU.EX2 R74, R74 ;  /* 0x0000004a004a7308 */ /* 0x000f220000000800 */
[----:B------:R-:W-:Y:S01]  /*e610*/  FFMA.FTZ R66, R66, R15, -R28 ;  /* 0x0000000f42427223 */ /* 0x000fe2000001081c */
[----:B------:R-:W-:Y:S01]  /*e620*/  F2FP.F16.F32.PACK_AB R23, R90, R32 ;  /* 0x000000205a17723e */ /* 0x000fe200000000ff */
[----:B------:R-:W-:-:S05]  /*e630*/  FADD.FTZ R32, R80, R55 ;  /* 0x0000003750207221 */ /* 0x000fca0000010000 */
[----:B------:R-:W4:Y:S01]  /*e640*/  MUFU.EX2 R77, R77 ;  /* 0x0000004d004d7308 */ /* 0x000f220000000800 */
[----:B-1----:R-:W-:Y:S01]  /*e650*/  FADD.FTZ R84, R87, R84 ;  /* 0x0000005457547221 */ /* 0x002fe20000010000 */
[----:B------:R-:W-:-:S06]  /*e660*/  FFMA.FTZ R67, R67, R15, -R28 ;  /* 0x0000000f43437223 */ /* 0x000fcc000001081c */
[----:B------:R-:W1:Y:S01]  /*e670*/  MUFU.EX2 R75, R75 ;  /* 0x0000004b004b7308 */ /* 0x000e620000000800 */
[----:B---3--:R-:W-:-:S07]  /*e680*/  FADD.FTZ R79, R73, R32 ;  /* 0x00000020494f7221 */ /* 0x008fce0000010000 */
[----:B------:R-:W3:Y:S01]  /*e690*/  MUFU.EX2 R64, R64 ;  /* 0x0000004000407308 */ /* 0x000ee20000000800 */
[----:B------:R-:W-:Y:S01]  /*e6a0*/  F2FP.F16.F32.PACK_AB R21, R27, R25 ;  /* 0x000000191b15723e */ /* 0x000fe200000000ff */
[----:B------:R-:W-:-:S06]  /*e6b0*/  FADD.FTZ R63, R29, R84 ;  /* 0x000000541d3f7221 */ /* 0x000fcc0000010000 */
[----:B------:R-:W3:Y:S01]  /*e6c0*/  MUFU.EX2 R78, R78 ;  /* 0x0000004e004e7308 */ /* 0x000ee20000000800 */
[----:B------:R-:W-:Y:S01]  /*e6d0*/  FFMA.FTZ R70, R70, R15, -R28 ;  /* 0x0000000f46467223 */ /* 0x000fe2000001081c */
[----:B------:R-:W-:Y:S01]  /*e6e0*/  F2FP.F16.F32.PACK_AB R25, R83, R82 ;  /* 0x000000525319723e */ /* 0x000fe200000000ff */
[----:B0-----:R-:W-:-:S05]  /*e6f0*/  FADD.FTZ R82, R76, R79 ;  /* 0x0000004f4c527221 */ /* 0x001fca0000010000 */
[----:B------:R-:W0:Y:S01]  /*e700*/  MUFU.EX2 R65, R65 ;  /* 0x0000004100417308 */ /* 0x000e220000000800 */
[----:B------:R-:W-:Y:S01]  /*e710*/  FFMA.FTZ R55, R46, R15, -R28 ;  /* 0x0000000f2e377223 */ /* 0x000fe2000001081c */
[----:B----4-:R-:W-:-:S06]  /*e720*/  FADD.FTZ R46, R74, R63 ;  /* 0x0000003f4a2e7221 */ /* 0x010fcc0000010000 */
[----:B------:R-:W4:Y:S01]  /*e730*/  MUFU.EX2 R66, R66 ;  /* 0x0000004200427308 */ /* 0x000f220000000800 */
[----:B------:R-:W-:Y:S01]  /*e740*/  FFMA.FTZ R71, R71, R15, -R28 ;  /* 0x0000000f47477223 */ /* 0x000fe2000001081c */
[----:B------:R-:W-:Y:S01]  /*e750*/  FADD.FTZ R79, R77, R82 ;  /* 0x000000524d4f7221 */ /* 0x000fe20000010000 */
[----:B-1----:R-:W-:-:S05]  /*e760*/  FADD.FTZ R63, R75, R46 ;  /* 0x0000002e4b3f7221 */ /* 0x002fca0000010000 */
[----:B------:R-:W-:Y:S01]  /*e770*/  MUFU.EX2 R67, R67 ;  /* 0x0000004300437308 */ /* 0x000fe20000000800 */
[----:B---3--:R-:W-:Y:S01]  /*e780*/  FADD.FTZ R46, R64, R79 ;  /* 0x0000004f402e7221 */ /* 0x008fe20000010000 */
[----:B------:R-:W-:-:S06]  /*e790*/  FADD.FTZ R63, R78, R63 ;  /* 0x0000003f4e3f7221 */ /* 0x000fcc0000010000 */
[----:B------:R-:W1:Y:S01]  /*e7a0*/  MUFU.EX2 R68, R68 ;  /* 0x0000004400447308 */ /* 0x000e620000000800 */
[----:B0-----:R-:W-:-:S07]  /*e7b0*/  FADD.FTZ R79, R65, R46 ;  /* 0x0000002e414f7221 */ /* 0x001fce0000010000 */
[----:B------:R-:W-:Y:S01]  /*e7c0*/  MUFU.EX2 R70, R70 ;  /* 0x0000004600467308 */ /* 0x000fe20000000800 */
[----:B------:R-:W-:Y:S01]  /*e7d0*/  FFMA.FTZ R46, R30, R15, -R28 ;  /* 0x0000000f1e2e7223 */ /* 0x000fe2000001081c */
[----:B----4-:R-:W-:-:S06]  /*e7e0*/  FADD.FTZ R30, R66, R63 ;  /* 0x0000003f421e7221 */ /* 0x010fcc0000010000 */
[----:B------:R-:W0:Y:S01]  /*e7f0*/  MUFU.EX2 R69, R69 ;  /* 0x0000004500457308 */ /* 0x000e220000000800 */
[----:B------:R-:W-:-:S07]  /*e800*/  FFMA.FTZ R32, R38, R15, -R28 ;  /* 0x0000000f26207223 */ /* 0x000fce000001081c */
[----:B------:R-:W3:Y:S08]  /*e810*/  MUFU.EX2 R71, R71 ;  /* 0x0000004700477308 */ /* 0x000ef00000000800 */
[----:B------:R-:W4:Y:S08]  /*e820*/  MUFU.EX2 R56, R56 ;  /* 0x0000003800387308 */ /* 0x000f300000000800 */
[----:B------:R-:W-:Y:S01]  /*e830*/  MUFU.EX2 R33, R33 ;  /* 0x0000002100217308 */ /* 0x000fe20000000800 */
[-CC-:B------:R-:W-:Y:S01]  /*e840*/  FFMA.FTZ R42, R42, R15.reuse, -R28.reuse ;  /* 0x0000000f2a2a7223 */ /* 0x180fe2000001081c */
[-CC-:B------:R-:W-:Y:S01]  /*e850*/  FFMA.FTZ R43, R43, R15.reuse, -R28.reuse ;  /* 0x0000000f2b2b7223 */ /* 0x180fe2000001081c */
[----:B------:R-:W-:-:S05]  /*e860*/  FFMA.FTZ R47, R47, R15, -R28 ;  /* 0x0000000f2f2f7223 */ /* 0x000fca000001081c */
[----:B------:R-:W2:Y:S01]  /*e870*/  MUFU.EX2 R57, R57 ;  /* 0x0000003900397308 */ /* 0x000ea20000000800 */
[-CC-:B------:R-:W-:Y:S01]  /*e880*/  FFMA.FTZ R34, R34, R15.reuse, -R28.reuse ;  /* 0x0000000f22227223 */ /* 0x180fe2000001081c */
[-CC-:B------:R-:W-:Y:S01]  /*e890*/  FFMA.FTZ R35, R35, R15.reuse, -R28.reuse ;  /* 0x0000000f23237223 */ /* 0x180fe2000001081c */
[-CC-:B------:R-:W-:Y:S01]  /*e8a0*/  FFMA.FTZ R98, R98, R15.reuse, -R28.reuse ;  /* 0x0000000f62627223 */ /* 0x180fe2000001081c */
[----:B------:R-:W-:-:S04]  /*e8b0*/  FFMA.FTZ R99, R99, R15, -R28 ;  /* 0x0000000f63637223 */ /* 0x000fc8000001081c */
[----:B------:R-:W2:Y:S01]  /*e8c0*/  MUFU.EX2 R58, R58 ;  /* 0x0000003a003a7308 */ /* 0x000ea20000000800 */
[-CC-:B------:R-:W-:Y:S01]  /*e8d0*/  FFMA.FTZ R100, R100, R15.reuse, -R28.reuse ;  /* 0x0000000f64647223 */ /* 0x180fe2000001081c */
[----:B-1----:R-:W-:Y:S01]  /*e8e0*/  FADD.FTZ R82, R68, R79 ;  /* 0x0000004f44527221 */ /* 0x002fe20000010000 */
[----:B------:R-:W-:-:S05]  /*e8f0*/  FFMA.FTZ R101, R101, R15, -R28 ;  /* 0x0000000f65657223 */ /* 0x000fca000001081c */
[----:B------:R1:W-:Y:S01]  /*e900*/  MUFU.EX2 R38, R55 ;  /* 0x0000003700267308 */ /* 0x0003e20000000800 */
[----:B0-----:R-:W-:Y:S01]  /*e910*/  FADD.FTZ R63, R69, R82 ;  /* 0x00000052453f7221 */ /* 0x001fe20000010000 */
[----:B-1----:R-:W-:-:S06]  /*e920*/  FADD.FTZ R55, R67, R30 ;  /* 0x0000001e43377221 */ /* 0x002fcc0000010000 */
[----:B------:R-:W0:Y:S01]  /*e930*/  MUFU.EX2 R60, R60 ;  /* 0x0000003c003c7308 */ /* 0x000e220000000800 */
[----:B------:R-:W-:-:S07]  /*e940*/  FADD.FTZ R28, R70, R55 ;  /* 0x00000037461c7221 */ /* 0x000fce0000010000 */
[----:B------:R-:W1:Y:S01]  /*e950*/  MUFU.EX2 R59, R59 ;  /* 0x0000003b003b7308 */ /* 0x000e620000000800 */
[----:B---3--:R-:W-:Y:S01]  /*e960*/  FADD.FTZ R28, R71, R28 ;  /* 0x0000001c471c7221 */ /* 0x008fe20000010000 */
[----:B------:R3:W-:Y:S01]  /*e970*/  STSM.16.M88.4 [R18+0x24300], R20 ;  /* 0x0243001412007844 */ /* 0x0007e20000000200 */
[----:B----4-:R-:W-:-:S05]  /*e980*/  FADD.FTZ R30, R56, R63 ;  /* 0x0000003f381e7221 */ /* 0x010fca0000010000 */
[----:B------:R-:W4:Y:S01]  /*e990*/  MUFU.EX2 R62, R62 ;  /* 0x0000003e003e7308 */ /* 0x000f220000000800 */
[----:B------:R-:W-:Y:S01]  /*e9a0*/  F2FP.F16.F32.PACK_AB R27, R87, R86 ;  /* 0x00000056571b723e */ /* 0x000fe200000000ff */
[----:B--2---:R-:W-:-:S06]  /*e9b0*/  FADD.FTZ R63, R57, R30 ;  /* 0x0000001e393f7221 */ /* 0x004fcc0000010000 */
[----:B------:R-:W2:Y:S01]  /*e9c0*/  MUFU.EX2 R48, R48 ;  /* 0x0000003000307308 */ /* 0x000ea20000000800 */
[----:B---3--:R-:W-:-:S07]  /*e9d0*/  FADD.FTZ R21, R33, R28 ;  /* 0x0000001c21157221 */ /* 0x008fce0000010000 */
[----:B------:R3:W2:Y:S01]  /*e9e0*/  MUFU.EX2 R0, R24 ;  /* 0x0000001800007308 */ /* 0x0006a20000000800 */
[----:B------:R-:W-:Y:S01]  /*e9f0*/  FADD.FTZ R28, R58, R21 ;  /* 0x000000153a1c7221 */ /* 0x000fe20000010000 */
[----:B0-----:R-:W-:-:S06]  /*ea00*/  FADD.FTZ R30, R60, R63 ;  /* 0x0000003f3c1e7221 */ /* 0x001fcc0000010000 */
[----:B------:R-:W0:Y:S01]  /*ea10*/  MUFU.EX2 R50, R50 ;  /* 0x0000003200327308 */ /* 0x000e220000000800 */
[----:B---3--:R-:W-:-:S05]  /*ea20*/  F2FP.F16.F32.PACK_AB R24, R81, R89 ;  /* 0x000000595118723e */ /* 0x008fca00000000ff */
[----:B------:R1:W-:Y:S02]  /*ea30*/  STSM.16.M88.4 [R18+0x25b00], R24 ;  /* 0x025b001812007844 */ /* 0x0003e40000000200 */
[----:B------:R-:W-:Y:S01]  /*ea40*/  MUFU.EX2 R93, R93 ;  /* 0x0000005d005d7308 */ /* 0x000fe20000000800 */
[----:B------:R-:W-:-:S07]  /*ea50*/  F2FP.F16.F32.PACK_AB R21, R74, R29 ;  /* 0x0000001d4a15723e */ /* 0x000fce00000000ff */
[----:B------:R-:W3:Y:S01]  /*ea60*/  MUFU.EX2 R51, R51 ;  /* 0x0000003300337308 */ /* 0x000ee20000000800 */
[----:B-1----:R-:W-:Y:S01]  /*ea70*/  FADD.FTZ R27, R59, R28 ;  /* 0x0000001c3b1b7221 */ /* 0x002fe20000010000 */
[----:B------:R-:W-:-:S06]  /*ea80*/  FADD.FTZ R25, R39, R30 ;  /* 0x0000001e27197221 */ /* 0x000fcc0000010000 */
[----:B------:R-:W-:Y:S01]  /*ea90*/  MUFU.EX2 R96, R96 ;  /* 0x0000006000607308 */ /* 0x000fe20000000800 */
[----:B----4-:R-:W-:Y:S01]  /*eaa0*/  FADD.FTZ R29, R62, R27 ;  /* 0x0000001b3e1d7221 */ /* 0x010fe20000010000 */
[----:B--2---:R-:W-:-:S06]  /*eab0*/  FADD.FTZ R28, R48, R25 ;  /* 0x00000019301c7221 */ /* 0x004fcc0000010000 */
[----:B------:R-:W1:Y:S01]  /*eac0*/  MUFU.EX2 R54, R54 ;  /* 0x0000003600367308 */ /* 0x000e620000000800 */
[----:B------:R-:W-:Y:S01]  /*ead0*/  FADD.FTZ R29, R0, R29 ;  /* 0x0000001d001d7221 */ /* 0x000fe20000010000 */
[----:B------:R-:W-:-:S06]  /*eae0*/  FADD.FTZ R28, R31, R28 ;  /* 0x0000001c1f1c7221 */ /* 0x000fcc0000010000 */
[----:B------:R-:W-:Y:S01]  /*eaf0*/  MUFU.EX2 R49, R49 ;  /* 0x0000003100317308 */ /* 0x000fe20000000800 */
[----:B------:R-:W-:-:S07]  /*eb00*/  F2FP.F16.F32.PACK_AB R24, R65, R64 ;  /* 0x000000404118723e */ /* 0x000fce00000000ff */
[----:B------:R-:W2:Y:S01]  /*eb10*/  MUFU.EX2 R42, R42 ;  /* 0x0000002a002a7308 */ /* 0x000ea20000000800 */
[----:B------:R-:W-:Y:S02]  /*eb20*/  F2FP.F16.F32.PACK_AB R20, R73, R80 ;  /* 0x000000504914723e */ /* 0x000fe400000000ff */
[----:B------:R-:W-:-:S05]  /*eb30*/  F2FP.F16.F32.PACK_AB R22, R77, R76 ;  /* 0x0000004c4d16723e */ /* 0x000fca00000000ff */
[----:B------:R-:W4:Y:S01]  /*eb40*/  MUFU.EX2 R52, R52 ;  /* 0x0000003400347308 */ /* 0x000f220000000800 */
[----:B------:R-:W-:-:S07]  /*eb50*/  F2FP.F16.F32.PACK_AB R23, R78, R75 ;  /* 0x0000004b4e17723e */ /* 0x000fce00000000ff */
[----:B------:R-:W4:Y:S08]  /*eb60*/  MUFU.EX2 R43, R43 ;  /* 0x0000002b002b7308 */ /* 0x000f300000000800 */
[----:B------:R0:W-:Y:S01]  /*eb70*/  MUFU.EX2 R63, R32 ;  /* 0x00000020003f7308 */ /* 0x0001e20000000800 */
[----:B------:R1:W-:Y:S01]  /*eb80*/  STSM.16.M88.4 [R18+0x27300], R20 ;  /* 0x0273001412007844 */ /* 0x0003e20000000200 */
[----:B0-----:R-:W-:-:S06]  /*eb90*/  FADD.FTZ R32, R50, R29 ;  /* 0x0000001d32207221 */ /* 0x001fcc0000010000 */
[----:B------:R-:W0:Y:S01]  /*eba0*/  MUFU.EX2 R44, R44 ;  /* 0x0000002c002c7308 */ /* 0x000e220000000800 */
[----:B---3--:R-:W-:-:S07]  /*ebb0*/  FADD.FTZ R29, R51, R32 ;  /* 0x00000020331d7221 */ /* 0x008fce0000010000 */
[----:B------:R3:W-:Y:S01]  /*ebc0*/  MUFU.EX2 R64, R35 ;  /* 0x0000002300407308 */ /* 0x0007e20000000800 */
[----:B-1----:R-:W-:Y:S01]  /*ebd0*/  FADD.FTZ R21, R54, R29 ;  /* 0x0000001d36157221 */ /* 0x002fe20000010000 */
[----:B---3--:R-:W-:-:S06]  /*ebe0*/  FADD.FTZ R35, R93, R28 ;  /* 0x0000001c5d237221 */ /* 0x008fcc0000010000 */
[----:B------:R-:W1:Y:S01]  /*ebf0*/  MUFU.EX2 R45, R45 ;  /* 0x0000002d002d7308 */ /* 0x000e620000000800 */
[----:B--2---:R-:W-:-:S07]  /*ec00*/  FADD.FTZ R20, R42, R21 ;  /* 0x000000152a147221 */ /* 0x004fce0000010000 */
[----:B------:R2:W-:Y:S08]  /*ec10*/  MUFU.EX2 R55, R34 ;  /* 0x0000002200377308 */ /* 0x0005f00000000800 */
[----:B------:R-:W3:Y:S01]  /*ec20*/  MUFU.EX2 R47, R47 ;  /* 0x0000002f002f7308 */ /* 0x000ee20000000800 */
[----:B--2---:R-:W-:-:S04]  /*ec30*/  FADD.FTZ R34, R96, R35 ;  /* 0x0000002360227221 */ /* 0x004fc80000010000 */
[----:B------:R-:W-:-:S03]  /*ec40*/  FADD.FTZ R23, R49, R34 ;  /* 0x0000002231177221 */ /* 0x000fc60000010000 */
[----:B------:R-:W2:Y:S01]  /*ec50*/  MUFU.EX2 R53, R53 ;  /* 0x0000003500357308 */ /* 0x000ea20000000800 */
[----:B----4-:R-:W-:Y:S01]  /*ec60*/  FADD.FTZ R23, R52, R23 ;  /* 0x0000001734177221 */ /* 0x010fe20000010000 */
[----:B------:R-:W-:Y:S01]  /*ec70*/  FADD.FTZ R21, R43, R20 ;  /* 0x000000142b157221 */ /* 0x000fe20000010000 */
[----:B------:R-:W-:-:S05]  /*ec80*/  F2FP.F16.F32.PACK_AB R29, R58, R33 ;  /* 0x000000213a1d723e */ /* 0x000fca00000000ff */
[----:B------:R-:W4:Y:S01]  /*ec90*/  MUFU.EX2 R61, R61 ;  /* 0x0000003d003d7308 */ /* 0x000f220000000800 */
[----:B0-----:R-:W-:Y:S01]  /*eca0*/  FADD.FTZ R22, R44, R23 ;  /* 0x000000172c167221 */ /* 0x001fe20000010000 */
[----:B------:R-:W-:Y:S01]  /*ecb0*/  F2FP.F16.F32.PACK_AB R33, R50, R0 ;  /* 0x000000003221723e */ /* 0x000fe200000000ff */
[----:B------:R-:W-:-:S05]  /*ecc0*/  FADD.FTZ R0, R38, R21 ;  /* 0x0000001526007221 */ /* 0x000fca0000010000 */
[----:B------:R-:W0:Y:S01]  /*ecd0*/  MUFU.EX2 R92, R92 ;  /* 0x0000005c005c7308 */ /* 0x000e220000000800 */
[----:B-1----:R-:W-:Y:S01]  /*ece0*/  FADD.FTZ R22, R45, R22 ;  /* 0x000000162d167221 */ /* 0x002fe20000010000 */
[----:B---3--:R-:W-:-:S06]  /*ecf0*/  FADD.FTZ R0, R47, R0 ;  /* 0x000000002f007221 */ /* 0x008fcc0000010000 */
[----:B------:R-:W-:Y:S01]  /*ed00*/  MUFU.EX2 R97, R97 ;  /* 0x0000006100617308 */ /* 0x000fe20000000800 */
[----:B--2---:R-:W-:Y:S01]  /*ed10*/  FADD.FTZ R22, R53, R22 ;  /* 0x0000001635167221 */ /* 0x004fe20000010000 */
[----:B------:R-:W-:-:S06]  /*ed20*/  FADD.FTZ R21, R55, R0 ;  /* 0x0000000037157221 */ /* 0x000fcc0000010000 */
[----:B------:R-:W1:Y:S01]  /*ed30*/  MUFU.EX2 R98, R98 ;  /* 0x0000006200627308 */ /* 0x000e620000000800 */
[----:B------:R-:W-:Y:S02]  /*ed40*/  F2FP.F16.F32.PACK_AB R26, R69, R68 ;  /* 0x00000044451a723e */ /* 0x000fe400000000ff */
[----:B------:R-:W-:Y:S02]  /*ed50*/  F2FP.F16.F32.PACK_AB R25, R67, R66 ;  /* 0x000000424319723e */ /* 0x000fe400000000ff */
[----:B------:R-:W-:-:S03]  /*ed60*/  F2FP.F16.F32.PACK_AB R27, R71, R70 ;  /* 0x00000046471b723e */ /* 0x000fc600000000ff */
[----:B------:R-:W2:Y:S01]  /*ed70*/  MUFU.EX2 R41, R41 ;  /* 0x0000002900297308 */ /* 0x000ea20000000800 */
[----:B----4-:R-:W-:Y:S01]  /*ed80*/  FADD.FTZ R23, R61, R22 ;  /* 0x000000163d177221 */ /* 0x010fe20000010000 */
[----:B------:R-:W-:Y:S01]  /*ed90*/  F2FP.F16.F32.PACK_AB R32, R31, R48 ;  /* 0x000000301f20723e */ /* 0x000fe200000000ff */
[----:B------:R-:W-:-:S05]  /*eda0*/  FADD.FTZ R0, R64, R21 ;  /* 0x0000001540007221 */ /* 0x000fca0000010000 */
[----:B------:R-:W3:Y:S01]  /*edb0*/  MUFU.EX2 R99, R99 ;  /* 0x0000006300637308 */ /* 0x000ee20000000800 */
[----:B------:R-:W-:Y:S01]  /*edc0*/  F2FP.F16.F32.PACK_AB R28, R57, R56 ;  /* 0x00000038391c723e */ /* 0x000fe200000000ff */
[----:B------:R0:W-:Y:S01]  /*edd0*/  STSM.16.M88.4 [R18+0x28b00], R24 ;  /* 0x028b001812007844 */ /* 0x0001e20000000200 */
[----:B------:R-:W-:-:S05]  /*ede0*/  F2FP.F16.F32.PACK_AB R30, R39, R60 ;  /* 0x0000003c271e723e */ /* 0x000fca00000000ff */
[----:B------:R-:W4:Y:S01]  /*edf0*/  MUFU.EX2 R36, R36 ;  /* 0x0000002400247308 */ /* 0x000f220000000800 */
[----:B------:R-:W-:-:S07]  /*ee00*/  F2FP.F16.F32.PACK_AB R31, R62, R59 ;  /* 0x0000003b3e1f723e */ /* 0x000fce00000000ff */
[----:B------:R-:W-:Y:S01]  /*ee10*/  MUFU.EX2 R37, R37 ;  /* 0x0000002500257308 */ /* 0x000fe20000000800 */
[----:B0-----:R-:W-:Y:S01]  /*ee20*/  FADD.FTZ R26, R92, R23 ;  /* 0x000000175c1a7221 */ /* 0x001fe20000010000 */
[----:B------:R-:W-:-:S06]  /*ee30*/  FADD.FTZ R27, R63, R0 ;  /* 0x000000003f1b7221 */ /* 0x000fcc0000010000 */
[----:B------:R-:W-:Y:S01]  /*ee40*/  MUFU.EX2 R40, R40 ;  /* 0x0000002800287308 */ /* 0x000fe20000000800 */
[----:B------:R-:W-:-:S07]  /*ee50*/  F2FP.F16.F32.PACK_AB R34, R96, R93 ;  /* 0x0000005d6022723e */ /* 0x000fce00000000ff */
[----:B------:R-:W0:Y:S01]  /*ee60*/  MUFU.EX2 R100, R100 ;  /* 0x0000006400647308 */ /* 0x000e220000000800 */
[----:B------:R-:W-:-:S07]  /*ee70*/  F2FP.F16.F32.PACK_AB R35, R54, R51 ;  /* 0x000000333623723e */ /* 0x000fce00000000ff */
[----:B------:R-:W-:Y:S01]  /*ee80*/  MUFU.EX2 R46, R46 ;  /* 0x0000002e002e7308 */ /* 0x000fe20000000800 */
[----:B------:R2:W-:Y:S07]  /*ee90*/  STSM.16.M88.4 [R18+0x2a300], R28 ;  /* 0x02a3001c12007844 */ /* 0x0005ee0000000200 */
[----:B------:R-:W0:Y:S01]  /*eea0*/  MUFU.EX2 R101, R101 ;  /* 0x0000006500657308 */ /* 0x000e220000000800 */
[----:B-1----:R-:W-:Y:S01]  /*eeb0*/  FADD.FTZ R0, R98, R27 ;  /* 0x0000001b62007221 */ /* 0x002fe20000010000 */
[----:B------:R1:W-:Y:S01]  /*eec0*/  STSM.16.M88.4 [R18+0x2bb00], R32 ;  /* 0x02bb002012007844 */ /* 0x0003e20000000200 */
[----:B--2---:R-:W-:Y:S01]  /*eed0*/  FADD.FTZ R28, R97, R26 ;  /* 0x0000001a611c7221 */ /* 0x004fe20000010000 */
[----:B------:R-:W-:-:S02]  /*eee0*/  F2FP.F16.F32.PACK_AB R20, R52, R49 ;  /* 0x000000313414723e */ /* 0x000fc400000000ff */
[----:B------:R-:W-:Y:S02]  /*eef0*/  F2FP.F16.F32.PACK_AB R22, R45, R44 ;  /* 0x0000002c2d16723e */ /* 0x000fe400000000ff */
[----:B------:R-:W-:Y:S01]  /*ef00*/  F2FP.F16.F32.PACK_AB R21, R43, R42 ;  /* 0x0000002a2b15723e */ /* 0x000fe200000000ff */
[----:B-1----:R-:W-:Y:S01]  /*ef10*/  FADD.FTZ R33, R41, R28 ;  /* 0x0000001c29217221 */ /* 0x002fe20000010000 */
[----:B---3--:R-:W-:Y:S01]  /*ef20*/  FADD.FTZ R35, R99, R0 ;  /* 0x0000000063237221 */ /* 0x008fe20000010000 */
[----:B------:R-:W-:Y:S02]  /*ef30*/  F2FP.F16.F32.PACK_AB R23, R47, R38 ;  /* 0x000000262f17723e */ /* 0x000fe400000000ff */
[C---:B----4-:R-:W-:Y:S01]  /*ef40*/  F2FP.F16.F32.PACK_AB R28, R36.reuse, R41 ;  /* 0x00000029241c723e */ /* 0x050fe200000000ff */
[----:B------:R-:W-:Y:S01]  /*ef50*/  FADD.FTZ R36, R36, R33 ;  /* 0x0000002124247221 */ /* 0x000fe20000010000 */
[----:B------:R-:W-:Y:S01]  /*ef60*/  F2FP.F16.F32.PACK_AB R24, R61, R53 ;  /* 0x000000353d18723e */ /* 0x000fe200000000ff */
[----:B0-----:R-:W-:Y:S01]  /*ef70*/  FADD.FTZ R35, R100, R35 ;  /* 0x0000002364237221 */ /* 0x001fe20000010000 */
[----:B------:R-:W-:-:S02]  /*ef80*/  F2FP.F16.F32.PACK_AB R26, R97, R92 ;  /* 0x0000005c611a723e */ /* 0x000fc400000000ff */
[----:B------:R-:W-:Y:S02]  /*ef90*/  F2FP.F16.F32.PACK_AB R25, R64, R55 ;  /* 0x000000374019723e */ /* 0x000fe400000000ff */
[----:B------:R-:W-:Y:S02]  /*efa0*/  F2FP.F16.F32.PACK_AB R27, R98, R63 ;  /* 0x0000003f621b723e */ /* 0x000fe400000000ff */
[----:B------:R-:W-:Y:S02]  /*efb0*/  F2FP.F16.F32.PACK_AB R29, R100, R99 ;  /* 0x00000063641d723e */ /* 0x000fe400000000ff */
[----:B------:R-:W-:Y:S02]  /*efc0*/  F2FP.F16.F32.PACK_AB R30, R40, R37 ;  /* 0x00000025281e723e */ /* 0x000fe400000000ff */
[----:B------:R-:W-:Y:S01]  /*efd0*/  F2FP.F16.F32.PACK_AB R31, R101, R46 ;  /* 0x0000002e651f723e */ /* 0x000fe200000000ff */
[----:B------:R0:W-:Y:S01]  /*efe0*/  STSM.16.M88.4 [R18+0x2d300], R20 ;  /* 0x02d3001412007844 */ /* 0x0001e20000000200 */
[----:B------:R-:W-:Y:S01]  /*eff0*/  FADD.FTZ R37, R37, R36 ;  /* 0x0000002425257221 */ /* 0x000fe20000010000 */
[----:B------:R-:W-:-:S02]  /*f000*/  FADD.FTZ R46, R46, R35 ;  /* 0x000000232e2e7221 */ /* 0x000fc40000010000 */
[----:B------:R-:W-:Y:S04]  /*f010*/  STSM.16.M88.4 [R18+0x2eb00], R24 ;  /* 0x02eb001812007844 */ /* 0x000fe80000000200 */
[----:B------:R1:W-:Y:S01]  /*f020*/  STSM.16.M88.4 [R18+0x30300], R28 ;  /* 0x0303001c12007844 */ /* 0x0003e20000000200 */
[----:B------:R-:W-:Y:S01]  /*f030*/  FADD.FTZ R0, R101, R46 ;  /* 0x0000002e65007221 */ /* 0x000fe20000010000 */
[----:B------:R2:W-:Y:S06]  /*f040*/  MEMBAR.ALL.CTA ;  /* 0x0000000000007992 */ /* 0x0005ec0000008000 */
[----:B--2---:R-:W2:Y:S01]  /*f050*/  FENCE.VIEW.ASYNC.S ;  /* 0x00000000000073c6 */ /* 0x004ea20000000000 */
[----:B0-----:R-:W-:Y:S01]  /*f060*/  FADD.FTZ R20, R40, R37 ;  /* 0x0000002528147221 */ /* 0x001fe20000010000 */
[----:B------:R-:W-:-:S04]  /*f070*/  VIADD R108, R108, 0xfffffffe ;  /* 0xfffffffe6c6c7836 */ /* 0x000fc80000000000 */
[----:B------:R0:W-:Y:S04]  /*f080*/  STL [R1+0x40], R20 ;  /* 0x0000401401007387 */ /* 0x0001e80000100800 */
[----:B------:R0:W-:Y:S01]  /*f090*/  STL [R1+0x48], R0 ;  /* 0x0000480001007387 */ /* 0x0001e20000100800 */
[----:B------:R-:W-:Y:S01]  /*f0a0*/  ISETP.GE.AND P2, PT, R108, R91, PT ;  /* 0x0000005b6c00720c */ /* 0x000fe20003f46270 */
[----:B------:R-:W-:-:S04]  /*f0b0*/  IMAD.MOV.U32 R71, RZ, RZ, RZ ;  /* 0x000000ffff477224 */ /* 0x000fc800078e00ff */
        /* <DEDUP_REMOVED lines=39> */
[--C-:B-1----:R-:W-:Y:S02]  /*f330*/  IMAD.MOV.U32 R31, RZ, RZ, R71.reuse ;  /* 0x000000ffff1f7224 */ /* 0x102fe400078e0047 */
[--C-:B------:R-:W-:Y:S02]  /*f340*/  IMAD.MOV.U32 R30, RZ, RZ, R71.reuse ;  /* 0x000000ffff1e7224 */ /* 0x100fe400078e0047 */
[----:B------:R-:W-:-:S02]  /*f350*/  IMAD.MOV.U32 R29, RZ, RZ, R71 ;  /* 0x000000ffff1d7224 */ /* 0x000fc400078e0047 */
[--C-:B------:R-:W-:Y:S02]  /*f360*/  IMAD.MOV.U32 R28, RZ, RZ, R71.reuse ;  /* 0x000000ffff1c7224 */ /* 0x100fe400078e0047 */
[--C-:B------:R-:W-:Y:S02]  /*f370*/  IMAD.MOV.U32 R27, RZ, RZ, R71.reuse ;  /* 0x000000ffff1b7224 */ /* 0x100fe400078e0047 */
[--C-:B------:R-:W-:Y:S02]  /*f380*/  IMAD.MOV.U32 R26, RZ, RZ, R71.reuse ;  /* 0x000000ffff1a7224 */ /* 0x100fe400078e0047 */
[--C-:B------:R-:W-:Y:S02]  /*f390*/  IMAD.MOV.U32 R25, RZ, RZ, R71.reuse ;  /* 0x000000ffff197224 */ /* 0x100fe400078e0047 */
[----:B------:R-:W-:Y:S01]  /*f3a0*/  IMAD.MOV.U32 R24, RZ, RZ, R71 ;  /* 0x000000ffff187224 */ /* 0x000fe200078e0047 */
[----:B--2---:R-:W-:Y:S01]  /*f3b0*/  NOP ;  /* 0x0000000000007918 */ /* 0x004fe20000000000 */
[----:B0-----:R-:W-:Y:S05]  /*f3c0*/  @!P2 BRA `(.L_x_9870) ;  /* 0x0000004800c4a947 */ /* 0x001fea0003800000 */
[----:B------:R-:W-:Y:S04]  /*f3d0*/  STL [R1+0x44], R108 ;  /* 0x0000446c01007387 */ /* 0x000fe80000100800 */
[----:B------:R-:W-:Y:S04]  /*f3e0*/  STL [R1+0x14], R72 ;  /* 0x0000144801007387 */ /* 0x000fe80000100800 */
[----:B------:R0:W-:Y:S04]  /*f3f0*/  STL [R1+0x4], R14 ;  /* 0x0000040e01007387 */ /* 0x0001e80000100800 */
[----:B0-----:R-:W2:Y:S01]  /*f400*/  LDL.LU R14, [R1+0x5c] ;  /* 0x00005c00010e7983 */ /* 0x001ea20000300800 */
[----:B------:R-:W-:Y:S01]  /*f410*/  IMAD.MOV.U32 R0, RZ, RZ, R147 ;  /* 0x000000ffff007224 */ /* 0x000fe200078e0093 */
        /* <DEDUP_REMOVED lines=24> */
[----:B--2---:R0:W-:Y:S06]  /*f5a0*/  STL [R1+0x8], R14 ;  /* 0x0000080e01007387 */ /* 0x0041ec0000100800 */
.L_x_9881:
[----:B--2---:R-:W2:Y:S04]  /*f5b0*/  LDL R15, [R1+0x8] ;  /* 0x00000800010f7983 */ /* 0x004ea80000100800 */
[----:B------:R-:W3:Y:S01]  /*f5c0*/  LDL R20, [R1+0x78] ;  /* 0x0000780001147983 */ /* 0x000ee20000100800 */
[----:B------:R-:W-:-:S05]  /*f5d0*/  VIADD R147, R0, 0x1 ;  /* 0x0000000100937836 */ /* 0x000fca0000000000 */
[----:B------:R-:W-:-:S04]  /*f5e0*/  ISETP.NE.AND P3, PT, R147, 0x2, PT ;  /* 0x000000029300780c */ /* 0x000fc80003f65270 */
[----:B0-----:R-:W-:Y:S01]  /*f5f0*/  SEL R14, RZ, 0x1, P3 ;  /* 0x00000001ff0e7807 */ /* 0x001fe20001800000 */
[----:B------:R-:W-:Y:S05]  /*f600*/  YIELD ;  /* 0x0000000000007946 */ /* 0x000fea0003800000 */
[----:B------:R-:W-:Y:S02]  /*f610*/  SEL R147, R147, RZ, P3 ;  /* 0x000000ff93937207 */ /* 0x000fe40001800000 */
[----:B--2---:R-:W-:-:S05]  /*f620*/  LOP3.LUT R15, R15, R14, RZ, 0x3c, !PT ;  /* 0x0000000e0f0f7212 */ /* 0x004fca00078e3cff */
[----:B------:R0:W-:Y:S01]  /*f630*/  STL [R1+0x5c], R15 ;  /* 0x00005c0f01007387 */ /* 0x0001e20000100800 */
[----:B---3--:R-:W-:-:S13]  /*f640*/  ISETP.NE.AND P2, PT, R20, RZ, PT ;  /* 0x000000ff1400720c */ /* 0x008fda0003f45270 */
[----:B0-----:R-:W-:Y:S05]  /*f650*/  @P2 BRA `(.L_x_9871) ;  /* 0x0000000000302947 */ /* 0x001fea0003800000 */
[----:B------:R-:W-:Y:S05]  /*f660*/  @!P0 BRA `(.L_x_9872) ;  /* 0x0000000000048947 */ /* 0x000fea0003800000 */
[----:B------:R-:W-:Y:S01]  /*f670*/  BPT.TRAP 0x1 ;  /* 0x000000040000795c */ /* 0x000fe20000300000 */
.L_x_9872:
[----:B------:R-:W-:Y:S01]  /*f680*/  IMAD R14, R147, 0x8, R16 ;  /* 0x00000008930e7824 */ /* 0x000fe200078e0210 */
[----:B------:R-:W-:-:S04]  /*f690*/  SHF.L.U32 R15, R15, 0x1f, RZ ;  /* 0x0000001f0f0f7819 */ /* 0x000fc800000006ff */
[----:B------:R0:W1:Y:S01]  /*f6a0*/  SYNCS.PHASECHK.TRANS64.TRYWAIT P3, [R14+URZ+0x31c30], R15 ;  /* 0x031c300f0e0075a7 */ /* 0x000062000806017f */
[----:B------:R-:W-:Y:S05]  /*f6b0*/  @!P0 BRA `(.L_x_9873) ;  /* 0x0000000000048947 */ /* 0x000fea0003800000 */
[----:B------:R-:W-:Y:S01]  /*f6c0*/  BPT.TRAP 0x1 ;  /* 0x000000040000795c */ /* 0x000fe20000300000 */
.L_x_9873:
[----:B------:R-:W-:Y:S04]  /*f6d0*/  BSSY B0, `(.L_x_9871) ;  /* 0x0000004000007945 */ /* 0x000fe80003800000 */
[----:B-1----:R-:W-:Y:S05]  /*f6e0*/  @P3 BRA `(.L_x_9874) ;  /* 0x0000000000083947 */ /* 0x002fea0003800000 */
[----:B------:R-:W1:Y:S02]  /*f6f0*/  SYNCS.PHASECHK.TRANS64.TRYWAIT P3, [R14+URZ+0x31c30], R15 ;  /* 0x031c300f0e0075a7 */ /* 0x000e64000806017f */
[----:B-1----:R-:W-:Y:S05]  /*f700*/  @!P3 BRA `(.L_x_9875) ;  /* 0x0000010400bcb947 */ /* 0x002fea0003800000 */
.L_x_9874:
[----:B------:R-:W-:Y:S05]  /*f710*/  BSYNC B0 ;  /* 0x0000000000007941 */ /* 0x000fea0003800000 */
.L_x_9871:
[----:B01----:R-:W2:Y:S01]  /*f720*/  LDL R14, [R1+0x7c] ;  /* 0x00007c00010e7983 */ /* 0x003ea20000100800 */
[----:B------:R-:W-:Y:S05]  /*f730*/  WARPSYNC.ALL ;  /* 0x0000000000007948 */ /* 0x000fea0003800000 */
[----:B------:R-:W0:Y:S01]  /*f740*/  S2R R20, SR_TID.X ;  /* 0x0000000000147919 */ /* 0x000e220000002100 */
[----:B------:R-:W-:Y:S01]  /*f750*/  IMAD.MOV.U32 R15, RZ, RZ, -0x7fffffe0 ;  /* 0x80000020ff0f7424 */ /* 0x000fe200078e00ff */
[C---:B------:R-:W-:Y:S01]  /*f760*/  R2UR UR52, R2.reuse ;  /* 0x00000000023472ca */ /* 0x040fe200000e0000 */
[----:B------:R-:W-:Y:S01]  /*f770*/  IMAD.MOV.U32 R23, RZ, RZ, -0x7fffffe0 ;  /* 0x80000020ff177424 */ /* 0x000fe200078e00ff */
[----:B------:R-:W-:Y:S01]  /*f780*/  R2UR UR53, R3 ;  /* 0x00000000033572ca */ /* 0x000fe200000e0000 */
[----:B------:R-:W-:Y:S01]  /*f790*/  IMAD.MOV.U32 R149, RZ, RZ, -0x7fffffe0 ;  /* 0x80000020ff957424 */ /* 0x000fe200078e00ff */
[C---:B------:R-:W-:Y:S01]  /*f7a0*/  R2UR UR7, R15.reuse ;  /* 0x000000000f0772ca */ /* 0x040fe200000e0000 */
[----:B------:R-:W-:Y:S01]  /*f7b0*/  IMAD.MOV.U32 R21, RZ, RZ, -0x7fffffe0 ;  /* 0x80000020ff157424 */ /* 0x000fe200078e00ff */
[----:B------:R-:W-:Y:S01]  /*f7c0*/  R2UR UR11, R15 ;  /* 0x000000000f0b72ca */ /* 0x000fe200000e0000 */
[----:B------:R-:W-:Y:S01]  /*f7d0*/  IMAD.MOV.U32 R81, RZ, RZ, -0x7fffffe0 ;  /* 0x80000020ff517424 */ /* 0x000fe200078e00ff */
[----:B------:R-:W-:Y:S01]  /*f7e0*/  R2UR UR55, R23 ;  /* 0x00000000173772ca */ /* 0x000fe200000e0000 */
[----:B------:R-:W-:Y:S01]  /*f7f0*/  IMAD.MOV.U32 R79, RZ, RZ, -0x7fffffe0 ;  /* 0x80000020ff4f7424 */ /* 0x000fe200078e00ff */
[----:B------:R-:W-:Y:S01]  /*f800*/  R2UR UR5, R15 ;  /* 0x000000000f0572ca */ /* 0x000fe200000e0000 */
[----:B------:R1:W-:Y:S01]  /*f810*/  STL [R1+0x118], R30 ;  /* 0x0001181e01007387 */ /* 0x0003e20000100800 */
[C---:B------:R-:W-:Y:S01]  /*f820*/  R2UR UR59, R21.reuse ;  /* 0x00000000153b72ca */ /* 0x040fe200000e0000 */
[----:B------:R-:W-:Y:S01]  /*f830*/  IMAD.MOV.U32 R151, RZ, RZ, -0x7fffffe0 ;  /* 0x80000020ff977424 */ /* 0x000fe200078e00ff */
[----:B------:R-:W-:Y:S01]  /*f840*/  R2UR UR9, R21 ;  /* 0x00000000150972ca */ /* 0x000fe200000e0000 */
[----:B------:R3:W-:Y:S01]  /*f850*/  STL [R1+0x114], R29 ;  /* 0x0001141d01007387 */ /* 0x0007e20000100800 */
[----:B------:R-:W-:-:S02]  /*f860*/  R2UR UR56, R2 ;  /* 0x00000000023872ca */ /* 0x000fc400000e0000 */
[----:B------:R-:W-:Y:S01]  /*f870*/  MOV R23, UR7 ;  /* 0x0000000700177c02 */ /* 0x000fe20008000f00 */
[----:B------:R-:W-:Y:S01]  /*f880*/  UMOV UR7, UR11 ;  /* 0x0000000b00077c82 */ /* 0x000fe20008000000 */
[----:B------:R-:W-:Y:S01]  /*f890*/  R2UR UR57, R3 ;  /* 0x00000000033972ca */ /* 0x000fe200000e0000 */
[----:B------:R4:W-:Y:S01]  /*f8a0*/  STL [R1+0x110], R28 ;  /* 0x0001101c01007387 */ /* 0x0009e20000100800 */
[----:B------:R-:W-:Y:S01]  /*f8b0*/  MOV R74, UR55 ;  /* 0x00000037004a7c02 */ /* 0x000fe20008000f00 */
[----:B------:R-:W-:Y:S01]  /*f8c0*/  UMOV UR55, UR5 ;  /* 0x0000000500377c82 */ /* 0x000fe20008000000 */
[----:B------:R-:W-:Y:S01]  /*f8d0*/  MOV R15, UR7 ;  /* 0x00000007000f7c02 */ /* 0x000fe20008000f00 */
[----:B------:R4:W-:Y:S01]  /*f8e0*/  STL [R1+0x10c], R27 ;  /* 0x00010c1b01007387 */ /* 0x0009e20000100800 */
[----:B------:R-:W-:Y:S02]  /*f8f0*/  R2UR UR7, R149 ;  /* 0x00000000950772ca */ /* 0x000fe400000e0000 */
[----:B------:R-:W-:Y:S01]  /*f900*/  R2UR UR5, R3 ;  /* 0x00000000030572ca */ /* 0x000fe200000e0000 */
[----:B------:R-:W-:Y:S01]  /*f910*/  STL [R1+0x108], R26 ;  /* 0x0001081a01007387 */ /* 0x000fe20000100800 */
[----:B0-----:R-:W-:-:S02]  /*f920*/  SHF.R.U32.HI R20, RZ, 0x7, R20 ;  /* 0x00000007ff147819 */ /* 0x001fc40000011614 */
[----:B------:R-:W-:Y:S01]  /*f930*/  R2UR UR11, R21 ;  /* 0x00000000150b72ca */ /* 0x000fe200000e0000 */
[----:B------:R-:W-:Y:S01]  /*f940*/  STL [R1+0x104], R25 ;  /* 0x0001041901007387 */ /* 0x000fe20000100800 */
[C---:B------:R-:W-:Y:S01]  /*f950*/  R2UR UR15, R81.reuse ;  /* 0x00000000510f72ca */ /* 0x040fe200000e0000 */
[----:B------:R-:W-:Y:S01]  /*f960*/  VIADD R72, R20, 0x8 ;  /* 0x0000000814487836 */ /* 0x000fe20000000000 */
[C---:B------:R-:W-:Y:S01]  /*f970*/  R2UR UR31, R81.reuse ;  /* 0x00000000511f72ca */ /* 0x040fe200000e0000 */
[----:B------:R-:W-:Y:S01]  /*f980*/  STL [R1+0x100], R24 ;  /* 0x0001001801007387 */ /* 0x000fe20000100800 */
[C---:B------:R-:W-:Y:S02]  /*f990*/  R2UR UR39, R81.reuse ;  /* 0x00000000512772ca */ /* 0x040fe400000e0000 */
[C---:B------:R-:W-:Y:S01]  /*f9a0*/  R2UR UR51, R81.reuse ;  /* 0x00000000513372ca */ /* 0x040fe200000e0000 */
[----:B------:R0:W-:Y:S01]  /*f9b0*/  BAR.SYNC.DEFER_BLOCKING R72, 0x100 ;  /* 0x000400480000751d */ /* 0x0001e20000010000 */
[----:B------:R-:W-:-:S02]  /*f9c0*/  R2UR UR25, R81 ;  /* 0x00000000511972ca */ /* 0x000fc400000e0000 */
[C---:B------:R-:W-:Y:S02]  /*f9d0*/  R2UR UR23, R21.reuse ;  /* 0x00000000151772ca */ /* 0x040fe400000e0000 */
[C---:B------:R-:W-:Y:S02]  /*f9e0*/  R2UR UR35, R21.reuse ;  /* 0x00000000152372ca */ /* 0x040fe400000e0000 */
[----:B------:R-:W-:Y:S01]  /*f9f0*/  R2UR UR47, R21 ;  /* 0x00000000152f72ca */ /* 0x000fe200000e0000 */
[----:B------:R4:W-:Y:S01]  /*fa00*/  STL [R1+0xfc], R19 ;  /* 0x0000fc1301007387 */ /* 0x0009e20000100800 */
[----:B0-----:R-:W-:Y:S01]  /*fa10*/  MOV R72, UR59 ;  /* 0x0000003b00487c02 */ /* 0x001fe20008000f00 */
[----:B------:R-:W-:Y:S01]  /*fa20*/  UMOV UR59, UR9 ;  /* 0x00000009003b7c82 */ /* 0x000fe20008000000 */
[----:B------:R-:W-:Y:S01]  /*fa30*/  R2UR UR9, R81 ;  /* 0x00000000510972ca */ /* 0x000fe200000e0000 */
[----:B------:R-:W-:Y:S01]  /*fa40*/  STL [R1+0xf8], R18 ;  /* 0x0000f81201007387 */ /* 0x000fe20000100800 */
[----:B------:R-:W-:-:S02]  /*fa50*/  R2UR UR33, R21 ;  /* 0x00000000152172ca */ /* 0x000fc400000e0000 */
[C---:B------:R-:W-:Y:S01]  /*fa60*/  R2UR UR29, R21.reuse ;  /* 0x00000000151d72ca */ /* 0x040fe200000e0000 */
[----:B------:R-:W-:Y:S01]  /*fa70*/  STL [R1+0xf4], R17 ;  /* 0x0000f41101007387 */ /* 0x000fe20000100800 */
[----:B------:R-:W-:Y:S01]  /*fa80*/  R2UR UR17, R21 ;  /* 0x00000000151172ca */ /* 0x000fe200000e0000 */
[----:B------:R-:W-:Y:S01]  /*fa90*/  IMAD.MOV.U32 R21, RZ, RZ, -0x7fffffe0 ;  /* 0x80000020ff157424 */ /* 0x000fe200078e00ff */
[----:B-1----:R-:W-:Y:S01]  /*faa0*/  MOV R30, UR61 ;  /* 0x0000003d001e7c02 */ /* 0x002fe20008000f00 */
[----:B------:R-:W-:Y:S01]  /*fab0*/  STL [R1+0xf0], R16 ;  /* 0x0000f01001007387 */ /* 0x000fe20000100800 */
[----:B---3--:R-:W-:Y:S02]  /*fac0*/  MOV R29, UR60 ;  /* 0x0000003c001d7c02 */ /* 0x008fe40008000f00 */
[----:B------:R-:W-:Y:S01]  /*fad0*/  R2UR UR13, R21 ;  /* 0x00000000150d72ca */ /* 0x000fe200000e0000 */
[----:B------:R-:W-:Y:S01]  /*fae0*/  WARPGROUP.ARRIVE ;  /* 0x00000000000079c5 */ /* 0x000fe20000000000 */
[----:B------:R-:W-:Y:S01]  /*faf0*/  IMAD.U32 R155, RZ, RZ, UR9 ;  /* 0x00000009ff9b7e24 */ /* 0x000fe2000f8e00ff */
[C---:B------:R-:W-:Y:S01]  /*fb00*/  R2UR UR9, R79.reuse ;  /* 0x000000004f0972ca */ /* 0x040fe200000e0000 */
[----:B------:R0:W-:Y:S01]  /*fb10*/  STL [R1+0xec], R0 ;  /* 0x0000ec0001007387 */ /* 0x0001e20000100800 */
[----:B------:R-:W-:-:S02]  /*fb20*/  R2UR UR19, R79 ;  /* 0x000000004f1372ca */ /* 0x000fc400000e0000 */
[C---:B------:R-:W-:Y:S02]  /*fb30*/  R2UR UR27, R79.reuse ;  /* 0x000000004f1b72ca */ /* 0x040fe400000e0000 */
[C---:B------:R-:W-:Y:S02]  /*fb40*/  R2UR UR43, R79.reuse ;  /* 0x000000004f2b72ca */ /* 0x040fe400000e0000 */
[----:B------:R-:W-:Y:S02]  /*fb50*/  R2UR UR21, R79 ;  /* 0x000000004f1572ca */ /* 0x000fe400000e0000 */
[C---:B------:R-:W-:Y:S02]  /*fb60*/  R2UR UR40, R8.reuse ;  /* 0x00000000082872ca */ /* 0x040fe400000e0000 */
[----:B------:R-:W-:Y:S01]  /*fb70*/  R2UR UR41, R9 ;  /* 0x00000000092972ca */ /* 0x000fe200000e0000 */
[----:B------:R-:W-:Y:S01]  /*fb80*/  IMAD.U32 R153, RZ, RZ, UR9 ;  /* 0x00000009ff997e24 */ /* 0x000fe2000f8e00ff */
[----:B------:R-:W-:-:S02]  /*fb90*/  R2UR UR44, R8 ;  /* 0x00000000082c72ca */ /* 0x000fc400000e0000 */
[C---:B------:R-:W-:Y:S02]  /*fba0*/  R2UR UR45, R9.reuse ;  /* 0x00000000092d72ca */ /* 0x040fe400000e0000 */
[----:B------:R-:W-:Y:S02]  /*fbb0*/  R2UR UR48, R8 ;  /* 0x00000000083072ca */ /* 0x000fe400000e0000 */
[----:B------:R-:W-:Y:S01]  /*fbc0*/  R2UR UR49, R9 ;  /* 0x00000000093172ca */ /* 0x000fe200000e0000 */
[----:B--2---:R-:W-:-:S04]  /*fbd0*/  IMAD R148, R147, 0x6c0, R14 ;  /* 0x000006c093947824 */ /* 0x004fc800078e020e */
[C---:B------:R-:W-:Y:S02]  /*fbe0*/  VIADD R14, R148.reuse, 0x40 ;  /* 0x00000040940e7836 */ /* 0x040fe40000000000 */
[C---:B------:R-:W-:Y:S02]  /*fbf0*/  VIADD R22, R148.reuse, 0x100 ;  /* 0x0000010094167836 */ /* 0x040fe40000000000 */
        /* <DEDUP_REMOVED lines=30> */
[C---:B------:R-:W-:Y:S01]  /*fde0*/  VIADD R80, R148.reuse, 0x280 ;  /* 0x0000028094507836 */ /* 0x040fe20000000000 */
[----:B------:R-:W-:Y:S01]  /*fdf0*/  MOV R76, UR6 ;  /* 0x00000006004c7c02 */ /* 0x000fe20008000f00 */
[C---:B------:R-:W-:Y:S01]  /*fe00*/  VIADD R150, R148.reuse, 0x402 ;  /* 0x0000040294967836 */ /* 0x040fe20000000000 */
[----:B------:R-:W-:-:S02]  /*fe10*/  R2UR UR6, R148 ;  /* 0x00000000940672ca */ /* 0x000fc400000e0000 */
[----:B------:R-:W-:Y:S01]  /*fe20*/  R2UR UR24, R80 ;  /* 0x00000000501872ca */ /* 0x000fe200000e0000 */
[----:B------:R-:W-:Y:S01]  /*fe30*/  VIADD R80, R148, 0x340 ;  /* 0x0000034094507836 */ /* 0x000fe20000000000 */
[----:B------:R-:W-:Y:S01]  /*fe40*/  R2UR UR26, R78 ;  /* 0x000000004e1a72ca */ /* 0x000fe200000e0000 */
[----:B------:R-:W-:Y:S01]  /*fe50*/  VIADD R78, R148, 0x182 ;  /* 0x00000182944e7836 */ /* 0x000fe20000000000 */
[----:B------:R-:W-:Y:S01]  /*fe60*/  R2UR UR10, R20 ;  /* 0x00000000140a72ca */ /* 0x000fe200000e0000 */
[----:B------:R-:W-:Y:S01]  /*fe70*/  VIADD R20, R148, 0x42 ;  /* 0x0000004294147836 */ /* 0x000fe20000000000 */
[----:B------:R-:W-:Y:S02]  /*fe80*/  R2UR UR8, R80 ;  /* 0x00000000500872ca */ /* 0x000fe400000e0000 */
[----:B------:R-:W-:Y:S01]  /*fe90*/  R2UR UR42, R78 ;  /* 0x000000004e2a72ca */ /* 0x000fe200000e0000 */
[----:B------:R-:W-:Y:S01]  /*fea0*/  VIADD R78, R148, 0x2c0 ;  /* 0x000002c0944e7836 */ /* 0x000fe20000000000 */
[----:B------:R-:W-:Y:S01]  /*feb0*/  R2UR UR22, R20 ;  /* 0x00000000141672ca */ /* 0x000fe200000e0000 */
[----:B------:R-:W-:Y:S01]  /*fec0*/  HGMMA.64x16x16.F32 R136, gdesc[UR4], RZ, !UPT, gsb0 ;  /* 0x00200000048879f0 */ /* 0x000fe2000c0008ff */
[----:B------:R-:W-:Y:S01]  /*fed0*/  R2UR UR7, R15 ;  /* 0x000000000f0772ca */ /* 0x000fe200000e0000 */
[----:B------:R-:W-:Y:S01]  /*fee0*/  IMAD.MOV.U32 R15, RZ, RZ, -0x7fffffe0 ;  /* 0x80000020ff0f7424 */ /* 0x000fe200078e00ff */
[----:B------:R-:W-:Y:S01]  /*fef0*/  R2UR UR6, R76 ;  /* 0x000000004c0672ca */ /* 0x000fe200000e0000 */
[----:B------:R-:W-:Y:S01]  /*ff00*/  VIADD R20, R148, 0x102 ;  /* 0x0000010294147836 */ /* 0x000fe20000000000 */
[----:B------:R-:W-:-:S02]  /*ff10*/  R2UR UR4, R2 ;  /* 0x00000000020472ca */ /* 0x000fc400000e0000 */
[----:B------:R-:W-:Y:S01]  /*ff20*/  R2UR UR5, R3 ;  /* 0x00000000030572ca */ /* 0x000fe200000e0000 */
[----:B------:R-:W-:Y:S01]  /*ff30*/  IMAD.U32 R154, RZ, RZ, UR8 ;  /* 0x00000008ff9a7e24 */ /* 0x000fe2000f8e00ff */
[----:B------:R-:W-:Y:S01]  /*ff40*/  R2UR UR20, R78 ;  /* 0x000000004e1472ca */ /* 0x000fe200000e0000 */
[----:B------:R-:W-:Y:S01]  /*ff50*/  VIADD R78, R148, 0x380 ;  /* 0x00000380944e7836 */ /* 0x000fe20000000000 */
[----:B------:R-:W-:Y:S01]  /*ff60*/  R2UR UR9, R15 ;  /* 0x000000000f0972ca */ /* 0x000fe200000e0000 */
[----:B------:R-:W-:Y:S01]  /*ff70*/  IMAD.MOV.U32 R15, RZ, RZ, -0x7fffffe0 ;  /* 0x80000020ff0f7424 */ /* 0x000fe200078e00ff */
[----:B------:R-:W-:Y:S01]  /*ff80*/  R2UR UR34, R20 ;  /* 0x00000000142272ca */ /* 0x000fe200000e0000 */
[----:B------:R-:W-:Y:S01]  /*ff90*/  VIADD R20, R148, 0x1c2 ;  /* 0x000001c294147836 */ /* 0x000fe20000000000 */
[----:B------:R-:W-:Y:S02]  /*ffa0*/  R2UR UR8, R78 ;  /* 0x000000004e0872ca */ /* 0x000fe400000e0000 */
[----:B------:R-:W-:Y:S01]  /*ffb0*/  R2UR UR37, R15 ;  /* 0x000000000f2572ca */ /* 0x000fe200000e0000 */
[----:B------:R-:W-:Y:S01]  /*ffc0*/  IMAD.MOV.U32 R15, RZ, RZ, -0x7fffffe0 ;  /* 0x80000020ff0f7424 */ /* 0x000fe200078e00ff */
[----:B------:R-:W-:Y:S01]  /*ffd0*/  R2UR UR46, R20 ;  /* 0x00000000142e72ca */ /* 0x000fe200000e0000 */
[----:B------:R-:W-:-:S05]  /*ffe0*/  VIADD R20, R148, 0x240 ;  /* 0x0000024094147836 */ /* 0x000fca0000000000 */
[----:B------:R-:W-:Y:S01]  /*fff0*/  R2UR UR32, R20 ;  /* 0x00000000142072ca */ /* 0x000fe200000e0000 */
[----:B------:R-:W-:Y:S02]  /*10000*/  VIADD R20, R148, 0x300 ;  /* 0x0000030094147836 */ /* 0x000fe40000000000 */
[----:B------:R-:W-:Y:S01]  /*10010*/  IMAD.U32 R152, RZ, RZ, UR8 ;  /* 0x00000008ff987e24 */ /* 0x000fe2000f8e00ff */
[----:B------:R-:W-:Y:S01]  /*10020*/  R2UR UR8, R14 ;  /* 0x000000000e0872ca */ /* 0x000fe200000e0000 */
[----:B------:R-:W-:Y:S01]  /*10030*/  VIADD R14, R148, 0x242 ;  /* 0x00000242940e7836 */ /* 0x000fe20000000000 */
[----:B------:R-:W-:Y:S01]  /*10040*/  R2UR UR28, R20 ;  /* 0x00000000141c72ca */ /* 0x000fe200000e0000 */
[----:B------:R-:W-:Y:S02]  /*10050*/  VIADD R20, R148, 0x3c0 ;  /* 0x000003c094147836 */ /* 0x000fe40000000000 */
[----:B------:R-:W-:Y:S01]  /*10060*/  IMAD.U32 R21, RZ, RZ, UR37 ;  /* 0x00000025ff157e24 */ /* 0x000fe2000f8e00ff */
[----:B------:R-:W-:Y:S01]  /*10070*/  R2UR UR36, R14 ;  /* 0x000000000e2472ca */ /* 0x000fe200000e0000 */
[----:B------:R-:W-:Y:S01]  /*10080*/  VIADD R14, R148, 0x282 ;  /* 0x00000282940e7836 */ /* 0x000fe20000000000 */
[----:B------:R-:W-:Y:S01]  /*10090*/  R2UR UR16, R20 ;  /* 0x00000000141072ca */ /* 0x000fe200000e0000 */
[----:B------:R-:W-:Y:S01]  /*100a0*/  VIADD R20, R148, 0x440 ;  /* 0x0000044094147836 */ /* 0x000fe20000000000 */
[----:B------:R-:W-:Y:S01]  /*100b0*/  R2UR UR37, R15 ;  /* 0x000000000f2572ca */ /* 0x000fe200000e0000 */
[----:B------:R-:W-:-:S03]  /*100c0*/  IMAD.MOV.U32 R15, RZ, RZ, -0x7fffffe0 ;  /* 0x80000020ff0f7424 */ /* 0x000fc600078e00ff */
[----:B------:R-:W-:-:S05]  /*100d0*/  R2UR UR12, R20 ;  /* 0x00000000140c72ca */ /* 0x000fca00000e0000 */
[----:B------:R-:W-:Y:S01]  /*100e0*/  IMAD.U32 R20, RZ, RZ, UR36 ;  /* 0x00000024ff147e24 */ /* 0x000fe2000f8e00ff */
[----:B------:R-:W-:Y:S01]  /*100f0*/  R2UR UR36, R14 ;  /* 0x000000000e2472ca */ /* 0x000fe200000e0000 */
[----:B------:R-:W-:Y:S01]  /*10100*/  VIADD R14, R148, 0x302 ;  /* 0x00000302940e7836 */ /* 0x000fe20000000000 */
[----:B------:R-:W-:Y:S02]  /*10110*/  WARPGROUP.DEPBAR.LE gsb0, 0x0 ;  /* 0x00008000000079c5 */ /* 0x000fe40000010000 */
[----:B------:R-:W-:-:S06]  /*10120*/  WARPGROUP.ARRIVE ;  /* 0x00000000000079c5 */ /* 0x000fcc0000000000 */
[----:B------:R-:W-:Y:S01]  /*10130*/  HGMMA.64x16x16.F32 R128, gdesc[UR52], RZ, !UPT, gsb0 ;  /* 0x00200000348079f0 */ /* 0x000fe2000c0008ff */
[----:B------:R-:W-:Y:S01]  /*10140*/  R2UR UR55, R74 ;  /* 0x000000004a3772ca */ /* 0x000fe200000e0000 */
[----:B------:R-:W-:Y:S01]  /*10150*/  VIADD R74, R148, 0x382 ;  /* 0x00000382944a7836 */ /* 0x000fe20000000000 */
[----:B------:R-:W-:Y:S01]  /*10160*/  R2UR UR54, R75 ;  /* 0x000000004b3672ca */ /* 0x000fe200000e0000 */
[----:B------:R-:W-:Y:S01]  /*10170*/  IMAD.MOV.U32 R75, RZ, RZ, -0x7fffffe0 ;  /* 0x80000020ff4b7424 */ /* 0x000fe200078e00ff */
[----:B------:R-:W-:Y:S02]  /*10180*/  R2UR UR52, R2 ;  /* 0x00000000023472ca */ /* 0x000fe400000e0000 */
[----:B------:R-:W-:Y:S01]  /*10190*/  R2UR UR53, R3 ;  /* 0x00000000033572ca */ /* 0x000fe200000e0000 */
        /* <DEDUP_REMOVED lines=8> */
[----:B------:R-:W-:Y:S02]  /*10220*/  R2UR UR57, R3 ;  /* 0x00000000033972ca */ /* 0x000fe400000e0000 */
[----:B------:R-:W-:Y:S01]  /*10230*/  R2UR UR60, R72 ;  /* 0x00000000483c72ca */ /* 0x000fe200000e0000 */
[----:B------:R-:W-:Y:S01]  /*10240*/  VIADD R72, R148, 0x342 ;  /* 0x0000034294487836 */ /* 0x000fe20000000000 */
[----:B------:R-:W-:Y:S01]  /*10250*/  R2UR UR61, R73 ;  /* 0x00000000493d72ca */ /* 0x000fe200000e0000 */
[----:B------:R-:W-:Y:S01]  /*10260*/  IMAD.MOV.U32 R73, RZ, RZ, -0x7fffffe0 ;  /* 0x80000020ff497424 */ /* 0x000fe200078e00ff */
[----:B------:R-:W-:-:S02]  /*10270*/  WARPGROUP.DEPBAR.LE gsb0, 0x0 ;  /* 0x00008000000079c5 */ /* 0x000fc40000010000 */
[----:B------:R-:W-:-:S06]  /*10280*/  WARPGROUP.ARRIVE ;  /* 0x00000000000079c5 */ /* 0x000fcc0000000000 */
[----:B------:R-:W-:Y:S01]  /*10290*/  HGMMA.64x16x16.F32 R112, gdesc[UR4], RZ, !UPT, gsb0 ;  /* 0x00200000047079f0 */ /* 0x000fe2000c0008ff */
[----:B------:R-:W-:Y:S01]  /*102a0*/  R2UR UR7, R23 ;  /* 0x00000000170772ca */ /* 0x000fe200000e0000 */
[----:B------:R-:W-:Y:S01]  /*102b0*/  IMAD.U32 R23, RZ, RZ, UR37 ;  /* 0x00000025ff177e24 */ /* 0x000fe2000f8e00ff */
[----:B------:R-:W-:Y:S01]  /*102c0*/  R2UR UR6, R22 ;  /* 0x00000000160672ca */ /* 0x000fe200000e0000 */
[----:B------:R-:W-:Y:S01]  /*102d0*/  IMAD.U32 R22, RZ, RZ, UR36 ;  /* 0x00000024ff167e24 */ /* 0x000fe2000f8e00ff */
[----:B------:R-:W-:Y:S02]  /*102e0*/  R2UR UR4, R2 ;  /* 0x00000000020472ca */ /* 0x000fe400000e0000 */
[----:B------:R-:W-:Y:S02]  /*102f0*/  R2UR UR5, R3 ;  /* 0x00000000030572ca */ /* 0x000fe400000e0000 */
[----:B------:R-:W-:Y:S02]  /*10300*/  R2UR UR36, R8 ;  /* 0x00000000082472ca */ /* 0x000fe400000e0000 */
[----:B------:R-:W-:Y:S01]  /*10310*/  R2UR UR37, R9 ;  /* 0x00000000092572ca */ /* 0x000fe200000e0000 */
[----:B------:R-:W-:-:S02]  /*10320*/  WARPGROUP.DEPBAR.LE gsb0, 0x0 ;  /* 0x00008000000079c5 */ /* 0x000fc40000010000 */
[----:B------:R-:W-:-:S06]  /*10330*/  WARPGROUP.ARRIVE ;  /* 0x00000000000079c5 */ /* 0x000fcc0000000000 */
[----:B------:R-:W-:Y:S01]  /*10340*/  HGMMA.64x16x16.F32 R104, gdesc[UR52], RZ, !UPT, gsb0 ;  /* 0x00200000346879f0 */ /* 0x000fe2000c0008ff */
[----:B------:R-:W-:Y:S01]  /*10350*/  UMOV UR54, UR12 ;  /* 0x0000000c00367c82 */ /* 0x000fe20008000000 */
[----:B------:R-:W-:Y:S01]  /*10360*/  UMOV UR55, UR13 ;  /* 0x0000000d00377c82 */ /* 0x000fe20008000000 */
[----:B------:R-:W-:Y:S01]  /*10370*/  R2UR UR12, R14 ;  /* 0x000000000e0c72ca */ /* 0x000fe200000e0000 */
[----:B------:R-:W-:Y:S01]  /*10380*/  UMOV UR52, UR16 ;  /* 0x0000001000347c82 */ /* 0x000fe20008000000 */
[----:B------:R-:W-:Y:S01]  /*10390*/  R2UR UR13, R15 ;  /* 0x000000000f0d72ca */ /* 0x000fe200000e0000 */
[----:B------:R-:W-:Y:S01]  /*103a0*/  UMOV UR53, UR17 ;  /* 0x0000001100357c82 */ /* 0x000fe20008000000 */
[C---:B------:R-:W-:Y:S02]  /*103b0*/  R2UR UR16, R8.reuse ;  /* 0x00000000081072ca */ /* 0x040fe400000e0000 */
[----:B------:R-:W-:Y:S02]  /*103c0*/  R2UR UR17, R9 ;  /* 0x00000000091172ca */ /* 0x000fe400000e0000 */
[----:B----4-:R-:W-:Y:S01]  /*103d0*/  MOV R28, UR55 ;  /* 0x00000037001c7c02 */ /* 0x010fe20008000f00 */
[----:B------:R-:W-:Y:S01]  /*103e0*/  UMOV UR55, UR25 ;  /* 0x0000001900377c82 */ /* 0x000fe20008000000 */
[----:B------:R-:W-:Y:S01]  /*103f0*/  MOV R27, UR54 ;  /* 0x00000036001b7c02 */ /* 0x000fe20008000f00 */
[----:B------:R-:W-:Y:S01]  /*10400*/  UMOV UR54, UR24 ;  /* 0x0000001800367c82 */ /* 0x000fe20008000000 */
[----:B------:R-:W-:Y:S01]  /*10410*/  R2UR UR24, R8 ;  /* 0x00000000081872ca */ /* 0x000fe200000e0000 */
[----:B------:R-:W-:Y:S01]  /*10420*/  IMAD.U32 R14, RZ, RZ, UR12 ;  /* 0x0000000cff0e7e24 */ /* 0x000fe2000f8e00ff */
[----:B------:R-:W-:Y:S01]  /*10430*/  R2UR UR12, R2 ;  /* 0x00000000020c72ca */ /* 0x000fe200000e0000 */
[----:B------:R-:W-:Y:S01]  /*10440*/  IMAD.U32 R15, RZ, RZ, UR13 ;  /* 0x0000000dff0f7e24 */ /* 0x000fe2000f8e00ff */
[----:B------:R-:W-:-:S02]  /*10450*/  R2UR UR13, R3 ;  /* 0x00000000030d72ca */ /* 0x000fc400000e0000 */
[----:B------:R-:W-:Y:S01]  /*10460*/  R2UR UR25, R9 ;  /* 0x00000000091972ca */ /* 0x000fe200000e0000 */
[----:B------:R-:W-:Y:S02]  /*10470*/  WARPGROUP.DEPBAR.LE gsb0, 0x0 ;  /* 0x00008000000079c5 */ /* 0x000fe40000010000 */
[----:B------:R-:W-:-:S06]  /*10480*/  WARPGROUP.ARRIVE ;  /* 0x00000000000079c5 */ /* 0x000fcc0000000000 */
[----:B------:R-:W-:Y:S01]  /*10490*/  HGMMA.64x16x16.F32 R96, gdesc[UR56], RZ, !UPT, gsb0 ;  /* 0x00200000386079f0 */ /* 0x000fe2000c0008ff */
[----:B------:R-:W-:Y:S01]  /*104a0*/  UMOV UR58, UR8 ;  /* 0x00000008003a7c82 */ /* 0x000fe20008000000 */
[----:B------:R-:W-:Y:S01]  /*104b0*/  UMOV UR59, UR9 ;  /* 0x00000009003b7c82 */ /* 0x000fe20008000000 */
        /* <DEDUP_REMOVED lines=10> */
[----:B------:R-:W-:Y:S01]  /*10560*/  UMOV UR4, UR20 ;  /* 0x0000001400047c82 */ /* 0x000fe20008000000 */
[----:B------:R-:W-:Y:S01]  /*10570*/  R2UR UR7, R75 ;  /* 0x000000004b0772ca */ /* 0x000fe200000e0000 */
[----:B------:R-:W-:Y:S01]  /*10580*/  UMOV UR5, UR21 ;  /* 0x0000001500057c82 */ /* 0x000fe20008000000 */
[----:B------:R-:W-:Y:S02]  /*10590*/  R2UR UR20, R8 ;  /* 0x00000000081472ca */ /* 0x000fe400000e0000 */
[----:B------:R-:W-:-:S07]  /*105a0*/  R2UR UR21, R9 ;  /* 0x00000000091572ca */ /* 0x000fce00000e0000 */
[----:B------:R-:W-:Y:S01]  /*105b0*/  MOV R19, UR6 ;  /* 0x0000000600137c02 */ /* 0x000fe20008000f00 */
[----:B------:R-:W-:Y:S01]  /*105c0*/  UMOV UR6, UR32 ;  /* 0x0000002000067c82 */ /* 0x000fe20008000000 */
[----:B------:R-:W-:Y:S01]  /*105d0*/  MOV R24, UR7 ;  /* 0x0000000700187c02 */ /* 0x000fe20008000f00 */
[----:B------:R-:W-:Y:S01]  /*105e0*/  UMOV UR7, UR33 ;  /* 0x0000002100077c82 */ /* 0x000fe20008000000 */
[----:B------:R-:W-:Y:S02]  /*105f0*/  R2UR UR32, R8 ;  /* 0x00000000082072ca */ /* 0x000fe400000e0000 */
[----:B------:R-:W-:Y:S01]  /*10600*/  R2UR UR33, R9 ;  /* 0x00000000092172ca */ /* 0x000fe200000e0000 */
[----:B------:R-:W-:Y:S02]  /*10610*/  WARPGROUP.DEPBAR.LE gsb0, 0x0 ;  /* 0x00008000000079c5 */ /* 0x000fe40000010000 */
[----:B------:R-:W-:-:S06]  /*10620*/  WARPGROUP.ARRIVE ;  /* 0x00000000000079c5 */ /* 0x000fcc0000000000 */
[----:B------:R-:W-:Y:S01]  /*10630*/  HGMMA.64x16x16.F32 R80, gdesc[UR8], RZ, !UPT, gsb0 ;  /* 0x00200000085079f0 */ /* 0x000fe2000c0008ff */
[----:B------:R-:W-:Y:S02]  /*10640*/  R2UR UR10, R72 ;  /* 0x00000000480a72ca */ /* 0x000fe400000e0000 */
[----:B------:R-:W-:Y:S02]  /*10650*/  R2UR UR11, R73 ;  /* 0x00000000490b72ca */ /* 0x000fe400000e0000 */
        /* <DEDUP_REMOVED lines=15> */
[----:B------:R-:W-:Y:S02]  /*10750*/  WARPGROUP.DEPBAR.LE gsb0, 0x0 ;  /* 0x00008000000079c5 */ /* 0x000fe40000010000 */
[----:B------:R-:W-:-:S06]  /*10760*/  WARPGROUP.ARRIVE ;  /* 0x00000000000079c5 */ /* 0x000fcc0000000000 */
[----:B------:R-:W-:Y:S01]  /*10770*/  HGMMA.64x16x16.F32 R136, gdesc[UR16], R136, gsb0 ;  /* 0x00200000108879f0 */ /* 0x000fe20008000888 */
        /* <DEDUP_REMOVED lines=11> */
[----:B------:R-:W-:Y:S02]  /*10830*/  R2UR UR20, R12 ;  /* 0x000000000c1472ca */ /* 0x000fe400000e0000 */
[----:B------:R-:W-:-:S07]  /*10840*/  R2UR UR21, R13 ;  /* 0x000000000d1572ca */ /* 0x000fce00000e0000 */
[----:B0-----:R-:W-:Y:S01]  /*10850*/  MOV R0, UR22 ;  /* 0x0000001600007c02 */ /* 0x001fe20008000f00 */
[----:B------:R-:W-:Y:S01]  /*10860*/  UMOV UR22, UR6 ;  /* 0x0000000600167c82 */ /* 0x000fe20008000000 */
[----:B------:R-:W-:Y:S01]  /*10870*/  MOV R16, UR23 ;  /* 0x0000001700107c02 */ /* 0x000fe20008000f00 */
[----:B------:R-:W-:Y:S01]  /*10880*/  UMOV UR23, UR7 ;  /* 0x0000000700177c82 */ /* 0x000fe20008000000 */
[----:B------:R-:W-:Y:S02]  /*10890*/  R2UR UR6, R154 ;  /* 0x000000009a0672ca */ /* 0x000fe400000e0000 */
[----:B------:R-:W-:Y:S01]  /*108a0*/  R2UR UR7, R155 ;  /* 0x000000009b0772ca */ /* 0x000fe200000e0000 */
        /* <DEDUP_REMOVED lines=9> */
[----:B------:R-:W-:Y:S02]  /*10940*/  MOV R17, UR26 ;  /* 0x0000001a00117c02 */ /* 0x000fe40008000f00 */
[----:B------:R-:W-:Y:S02]  /*10950*/  MOV R18, UR27 ;  /* 0x0000001b00127c02 */ /* 0x000fe40008000f00 */
        /* <DEDUP_REMOVED lines=11> */
[----:B------:R-:W-:Y:S01]  /*10a10*/  MOV R154, UR30 ;  /* 0x0000001e009a7c02 */ /* 0x000fe20008000f00 */
[----:B------:R-:W-:Y:S01]  /*10a20*/  UMOV UR30, UR60 ;  /* 0x0000003c001e7c82 */ /* 0x000fe20008000000 */
[----:B------:R-:W-:Y:S01]  /*10a30*/  MOV R155, UR31 ;  /* 0x0000001f009b7c02 */ /* 0x000fe20008000f00 */
[----:B------:R-:W-:Y:S01]  /*10a40*/  UMOV UR31, UR61 ;  /* 0x0000003d001f7c82 */ /* 0x000fe20008000000 */
[C---:B------:R-:W-:Y:S02]  /*10a50*/  R2UR UR12, R10.reuse ;  /* 0x000000000a0c72ca */ /* 0x040fe400000e0000 */
[C---:B------:R-:W-:Y:S02]  /*10a60*/  R2UR UR13, R11.reuse ;  /* 0x000000000b0d72ca */ /* 0x040fe400000e0000 */
[----:B------:R-:W-:Y:S02]  /*10a70*/  R2UR UR16, R10 ;  /* 0x000000000a1072ca */ /* 0x000fe400000e0000 */
[----:B------:R-:W-:Y:S01]  /*10a80*/  R2UR UR17, R11 ;  /* 0x000000000b1172ca */ /* 0x000fe200000e0000 */
[----:B------:R-:W-:Y:S01]  /*10a90*/  VIADD R14, R148, 0x5c0 ;  /* 0x000005c0940e7836 */ /* 0x000fe20000000000 */
[----:B------:R-:W-:Y:S01]  /*10aa0*/  R2UR UR61, R30 ;  /* 0x000000001e3d72ca */ /* 0x000fe200000e0000 */
[----:B------:R-:W-:Y:S01]  /*10ab0*/  IMAD.MOV.U32 R15, RZ, RZ, -0x7fffffe0 ;  /* 0x80000020ff0f7424 */ /* 0x000fe200078e00ff */
[----:B------:R0:W5:Y:S01]  /*10ac0*/  LDL.LU R30, [R1+0x118] ;  /* 0x00011800011e7983 */ /* 0x0001620000300800 */
[----:B------:R-:W-:-:S02]  /*10ad0*/  WARPGROUP.DEPBAR.LE gsb0, 0x0 ;  /* 0x00008000000079c5 */ /* 0x000fc40000010000 */
        /* <DEDUP_REMOVED lines=9> */
[----:B------:R-:W-:Y:S02]  /*10b70*/  R2UR UR38, R150 ;  /* 0x00000000962672ca */ /* 0x000fe400000e0000 */
[----:B------:R-:W-:Y:S02]  /*10b80*/  R2UR UR39, R151 ;  /* 0x00000000972772ca */ /* 0x000fe400000e0000 */
        /* <DEDUP_REMOVED lines=16> */
[----:B------:R-:W-:Y:S01]  /*10c90*/  UMOV UR46, UR52 ;  /* 0x00000034002e7c82 */ /* 0x000fe20008000000 */
[----:B------:R-:W-:Y:S01]  /*10ca0*/  UMOV UR47, UR53 ;  /* 0x00000035002f7c82 */ /* 0x000fe20008000000 */
[----:B------:R-:W-:Y:S02]  /*10cb0*/  R2UR UR52, R12 ;  /* 0x000000000c3472ca */ /* 0x000fe400000e0000 */
[----:B------:R-:W-:Y:S01]  /*10cc0*/  R2UR UR53, R13 ;  /* 0x000000000d3572ca */ /* 0x000fe200000e0000 */
[----:B------:R-:W-:Y:S02]  /*10cd0*/  WARPGROUP.DEPBAR.LE gsb0, 0x0 ;  /* 0x00008000000079c5 */ /* 0x000fe40000010000 */
[----:B------:R-:W-:-:S06]  /*10ce0*/  WARPGROUP.ARRIVE ;  /* 0x00000000000079c5 */ /* 0x000fcc0000000000 */
[----:B------:R-:W-:Y:S01]  /*10cf0*/  HGMMA.64x16x16.F32 R72, gdesc[UR48], R72, gsb0 ;  /* 0x00200000304879f0 */ /* 0x000fe20008000848 */
[----:B------:R-:W-:Y:S02]  /*10d00*/  R2UR UR4, R12 ;  /* 0x000000000c0472ca */ /* 0x000fe400000e0000 */
[----:B------:R-:W-:Y:S02]  /*10d10*/  R2UR UR5, R13 ;  /* 0x000000000d0572ca */ /* 0x000fe400000e0000 */
[----:B------:R-:W-:Y:S02]  /*10d20*/  R2UR UR50, R152 ;  /* 0x00000000983272ca */ /* 0x000fe400000e0000 */
[----:B------:R-:W-:Y:S02]  /*10d30*/  R2UR UR51, R153 ;  /* 0x00000000993372ca */ /* 0x000fe400000e0000 */
[----:B------:R-:W-:Y:S02]  /*10d40*/  R2UR UR48, R12 ;  /* 0x000000000c3072ca */ /* 0x000fe400000e0000 */
[----:B------:R-:W-:-:S02]  /*10d50*/  R2UR UR49, R13 ;  /* 0x000000000d3172ca */ /* 0x000fc400000e0000 */
[----:B------:R-:W-:Y:S02]  /*10d60*/  R2UR UR44, R12 ;  /* 0x000000000c2c72ca */ /* 0x000fe400000e0000 */
[----:B------:R-:W-:Y:S02]  /*10d70*/  R2UR UR45, R13 ;  /* 0x000000000d2d72ca */ /* 0x000fe400000e0000 */
[----:B------:R-:W-:Y:S02]  /*10d80*/  MOV R153, UR35 ;  /* 0x0000002300997c02 */ /* 0x000fe40008000f00 */
[----:B------:R-:W-:Y:S02]  /*10d90*/  MOV R152, UR34 ;  /* 0x0000002200987c02 */ /* 0x000fe40008000f00 */
[----:B------:R-:W-:Y:S02]  /*10da0*/  R2UR UR34, R22 ;  /* 0x00000000162272ca */ /* 0x000fe400000e0000 */
[----:B------:R-:W-:Y:S01]  /*10db0*/  R2UR UR35, R23 ;  /* 0x00000000172372ca */ /* 0x000fe200000e0000 */
[----:B------:R-:W-:-:S02]  /*10dc0*/  WARPGROUP.DEPBAR.LE gsb0, 0x0 ;  /* 0x00008000000079c5 */ /* 0x000fc40000010000 */
        /* <DEDUP_REMOVED lines=22> */
[----:B------:R-:W-:Y:S02]  /*10f30*/  R2UR UR56, R12 ;  /* 0x000000000c3872ca */ /* 0x000fe400000e0000 */
[----:B------:R-:W-:Y:S01]  /*10f40*/  R2UR UR57, R13 ;  /* 0x000000000d3972ca */ /* 0x000fe200000e0000 */
[----:B------:R-:W-:Y:S02]  /*10f50*/  WARPGROUP.DEPBAR.LE gsb0, 0x0 ;  /* 0x00008000000079c5 */ /* 0x000fe40000010000 */
[----:B------:R-:W-:-:S10]  /*10f60*/  WARPGROUP.ARRIVE ;  /* 0x00000000000079c5 */ /* 0x000fd40000000000 */
[----:B------:R-:W-:Y:S01]  /*10f70*/  HGMMA.64x16x16.F32 R80, gdesc[UR56], R80, gsb0 ;  /* 0x00200000385079f0 */ /* 0x000fe20008000850 */
[----:B------:R-:W-:Y:S02]  /*10f80*/  R2UR UR55, R28 ;  /* 0x000000001c3772ca */ /* 0x000fe400000e0000 */
[----:B------:R-:W-:Y:S02]  /*10f90*/  R2UR UR54, R27 ;  /* 0x000000001b3672ca */ /* 0x000fe400000e0000 */
[----:B------:R-:W-:Y:S02]  /*10fa0*/  R2UR UR52, R12 ;  /* 0x000000000c3472ca */ /* 0x000fe400000e0000 */
[----:B------:R-:W-:Y:S01]  /*10fb0*/  R2UR UR53, R13 ;  /* 0x000000000d3572ca */ /* 0x000fe200000e0000 */
[----:B------:R-:W-:Y:S02]  /*10fc0*/  WARPGROUP.DEPBAR.LE gsb0, 0x0 ;  /* 0x00008000000079c5 */ /* 0x000fe40000010000 */
[----:B------:R-:W-:-:S10]  /*10fd0*/  WARPGROUP.ARRIVE ;  /* 0x00000000000079c5 */ /* 0x000fd40000000000 */
        /* <DEDUP_REMOVED lines=148> */
[----:B------:R0:W5:Y:S01]  /*11920*/  LDL.LU R29, [R1+0x114] ;  /* 0x00011400011d7983 */ /* 0x0001620000300800 */
[----:B------:R-:W-:Y:S02]  /*11930*/  R2UR UR18, R14 ;  /* 0x000000000e1272ca */ /* 0x000fe400000e0000 */
[----:B------:R-:W-:Y:S01]  /*11940*/  R2UR UR19, R15 ;  /* 0x000000000f1372ca */ /* 0x000fe200000e0000 */
[----:B------:R0:W5:Y:S01]  /*11950*/  LDL.LU R28, [R1+0x110] ;  /* 0x00011000011c7983 */ /* 0x0001620000300800 */
[----:B------:R-:W-:-:S02]  /*11960*/  R2UR UR16, R4 ;  /* 0x00000000041072ca */ /* 0x000fc400000e0000 */
[----:B------:R-:W-:Y:S01]  /*11970*/  R2UR UR17, R5 ;  /* 0x00000000051172ca */ /* 0x000fe200000e0000 */
[----:B------:R0:W5:Y:S04]  /*11980*/  LDL.LU R27, [R1+0x10c] ;  /* 0x00010c00011b7983 */ /* 0x0001680000300800 */
[----:B------:R0:W5:Y:S04]  /*11990*/  LDL.LU R26, [R1+0x108] ;  /* 0x00010800011a7983 */ /* 0x0001680000300800 */
[----:B------:R0:W5:Y:S04]  /*119a0*/  LDL.LU R25, [R1+0x104] ;  /* 0x0001040001197983 */ /* 0x0001680000300800 */
[----:B------:R0:W5:Y:S04]  /*119b0*/  LDL.LU R24, [R1+0x100] ;  /* 0x0001000001187983 */ /* 0x0001680000300800 */
[----:B------:R0:W5:Y:S04]  /*119c0*/  LDL.LU R19, [R1+0xfc] ;  /* 0x0000fc0001137983 */ /* 0x0001680000300800 */
[----:B------:R0:W5:Y:S04]  /*119d0*/  LDL.LU R18, [R1+0xf8] ;  /* 0x0000f80001127983 */ /* 0x0001680000300800 */
[----:B------:R0:W5:Y:S04]  /*119e0*/  LDL.LU R17, [R1+0xf4] ;  /* 0x0000f40001117983 */ /* 0x0001680000300800 */
[----:B------:R0:W5:Y:S04]  /*119f0*/  LDL.LU R16, [R1+0xf0] ;  /* 0x0000f00001107983 */ /* 0x0001680000300800 */
[----:B------:R0:W5:Y:S01]  /*11a00*/  LDL.LU R0, [R1+0xec] ;  /* 0x0000ec0001007983 */ /* 0x0001620000300800 */
[----:B------:R-:W-:-:S02]  /*11a10*/  WARPGROUP.DEPBAR.LE gsb0, 0x0 ;  /* 0x00008000000079c5 */ /* 0x000fc40000010000 */
[----:B------:R-:W-:-:S06]  /*11a20*/  WARPGROUP.ARRIVE ;  /* 0x00000000000079c5 */ /* 0x000fcc0000000000 */
        /* <DEDUP_REMOVED lines=36> */
[----:B------:R-:W-:Y:S03]  /*11c70*/  HGMMA.64x16x16.F32 R72, gdesc[UR32], R72, gsb0 ;  /* 0x00200000204879f0 */ /* 0x000fe60008000848 */
[----:B------:R-:W-:Y:S02]  /*11c80*/  WARPGROUP.DEPBAR.LE gsb0, 0x0 ;  /* 0x00008000000079c5 */ /* 0x000fe40000010000 */
[----:B0-----:R-:W-:Y:S05]  /*11c90*/  @P2 BRA `(.L_x_9876) ;  /* 0x0000000000342947 */ /* 0x001fea0003800000 */
[----:B------:R-:W-:Y:S05]  /*11ca0*/  @!P0 BRA `(.L_x_9877) ;  /* 0x0000000000048947 */ /* 0x000fea0003800000 */
[----:B------:R-:W-:Y:S01]  /*11cb0*/  BPT.TRAP 0x1 ;  /* 0x000000040000795c */ /* 0x000fe20000300000 */
.L_x_9877:
[----:B------:R-:W2:Y:S01]  /*11cc0*/  LDL.LU R14, [R1+0x8] ;  /* 0x00000800010e7983 */ /* 0x000ea20000300800 */
[----:B-----5:R-:W-:Y:S01]  /*11cd0*/  IMAD R15, R0, 0x8, R16 ;  /* 0x00000008000f7824 */ /* 0x020fe200078e0210 */
[----:B--2---:R-:W-:-:S04]  /*11ce0*/  SHF.L.U32 R14, R14, 0x1f, RZ ;  /* 0x0000001f0e0e7819 */ /* 0x004fc800000006ff */
[----:B------:R0:W1:Y:S01]  /*11cf0*/  SYNCS.PHASECHK.TRANS64.TRYWAIT P2, [R15+URZ+0x31c50], R14 ;  /* 0x031c500e0f0075a7 */ /* 0x000062000804017f */
[----:B------:R-:W-:Y:S05]  /*11d00*/  @!P0 BRA `(.L_x_9878) ;  /* 0x0000000000048947 */ /* 0x000fea0003800000 */
[----:B------:R-:W-:Y:S01]  /*11d10*/  BPT.TRAP 0x1 ;  /* 0x000000040000795c */ /* 0x000fe20000300000 */
.L_x_9878:
[----:B------:R-:W-:Y:S04]  /*11d20*/  BSSY B0, `(.L_x_9876) ;  /* 0x0000004000007945 */ /* 0x000fe80003800000 */
[----:B-1----:R-:W-:Y:S05]  /*11d30*/  @P2 BRA `(.L_x_9879) ;  /* 0x0000000000082947 */ /* 0x002fea0003800000 */
[----:B------:R-:W1:Y:S02]  /*11d40*/  SYNCS.PHASECHK.TRANS64.TRYWAIT P2, [R15+URZ+0x31c50], R14 ;  /* 0x031c500e0f0075a7 */ /* 0x000e64000804017f */
[----:B-1----:R-:W-:Y:S05]  /*11d50*/  @!P2 BRA `(.L_x_9880) ;  /* 0x000000e0003ca947 */ /* 0x002fea0003800000 */
.L_x_9879:
[----:B------:R-:W-:Y:S05]  /*11d60*/  BSYNC B0 ;  /* 0x0000000000007941 */ /* 0x000fea0003800000 */
.L_x_9876:
[----:B------:R-:W0:Y:S01]  /*11d70*/  LDL.LU R21, [R1+0x4] ;  /* 0x0000040001157983 */ /* 0x000e220000300800 */
[----:B------:R-:W-:Y:S05]  /*11d80*/  WARPSYNC.ALL ;  /* 0x0000000000007948 */ /* 0x000fea0003800000 */
[----:B------:R-:W2:Y:S01]  /*11d90*/  LDL.LU R22, [R1+0x40] ;  /* 0x0000400001167983 */ /* 0x000ea20000300800 */
[----:B------:R-:W-:-:S03]  /*11da0*/  ULDC UR4, c[0x0][0x988] ;  /* 0x0002620000047ab9 */ /* 0x000fc60000000800 */
[----:B------:R-:W3:Y:S01]  /*11db0*/  LDL.LU R155, [R1+0x14] ;  /* 0x00001400019b7983 */ /* 0x000ee20000300800 */
[----:B01----:R-:W-:-:S04]  /*11dc0*/  FMNMX.FTZ R14, R136, R21, !PT ;  /* 0x00000015880e7209 */ /* 0x003fc80007810000 */
        /* <DEDUP_REMOVED lines=40> */
[C---:B------:R-:W-:Y:S01]  /*12050*/  FMUL.FTZ R20, R14.reuse, R15 ;  /* 0x0000000f0e147220 */ /* 0x040fe20000410000 */
[----:B------:R-:W-:-:S03]  /*12060*/  FADD.FTZ R21, -R14, R21 ;  /* 0x000000150e157221 */ /* 0x000fc60000010100 */
        /* <DEDUP_REMOVED lines=8> */
[----:B------:R-:W4:Y:S01]  /*120f0*/  LDL R121, [R1+0x80] ;  /* 0x0000800001797983 */ /* 0x000f220000100800 */
[-CC-:B------:R-:W-:Y:S01]  /*12100*/  FFMA.FTZ R136, R136, R15.reuse, -R20.reuse ;  /* 0x0000000f88887223 */ /* 0x180fe20000010814 */
[-CC-:B------:R-:W-:Y:S01]  /*12110*/  FFMA.FTZ R153, R129, R15.reuse, -R20.reuse ;  /* 0x0000000f81997223 */ /* 0x180fe20000010814 */
[-CC-:B------:R-:W-:Y:S01]  /*12120*/  FFMA.FTZ R152, R132, R15.reuse, -R20.reuse ;  /* 0x0000000f84987223 */ /* 0x180fe20000010814 */
        /* <DEDUP_REMOVED lines=27> */
[----:B------:R-:W2:Y:S08]  /*122e0*/  MUFU.EX2 R20, R136 ;  /* 0x0000008800147308 */ /* 0x000eb00000000800 */
[----:B------:R-:W0:Y:S08]  /*122f0*/  MUFU.EX2 R137, R137 ;  /* 0x0000008900897308 */ /* 0x000e300000000800 */
[----:B------:R-:W-:Y:S01]  /*12300*/  MUFU.EX2 R141, R141 ;  /* 0x0000008d008d7308 */ /* 0x000fe20000000800 */
[----:B--2---:R-:W-:Y:S01]  /*12310*/  FFMA.FTZ R21, R80, R22, R20 ;  /* 0x0000001650157223 */ /* 0x004fe20000010014 */
[----:B------:R-:W-:Y:S01]  /*12320*/  IMAD.MOV.U32 R77, RZ, RZ, -0x7fffffe0 ;  /* 0x80000020ff4d7424 */ /* 0x000fe200078e00ff */
[----:B-----5:R-:W-:Y:S01]  /*12330*/  WARPGROUP.ARRIVE ;  /* 0x00000000000079c5 */ /* 0x020fe20000000000 */
[----:B------:R-:W2:Y:S04]  /*12340*/  LDL.LU R136, [R1+0x48] ;  /* 0x0000480001887983 */ /* 0x000ea80000300800 */
[----:B------:R-:W1:Y:S01]  /*12350*/  MUFU.EX2 R22, R140 ;  /* 0x0000008c00167308 */ /* 0x000e620000000800 */
[C---:B0-----:R-:W-:Y:S01]  /*12360*/  FADD.FTZ R21, R137.reuse, R21 ;  /* 0x0000001589157221 */ /* 0x041fe20000010000 */
[----:B------:R-:W-:-:S03]  /*12370*/  F2FP.F16.F32.PACK_AB R20, R137, R20 ;  /* 0x000000148914723e */ /* 0x000fc600000000ff */
[----:B-1----:R-:W-:-:S04]  /*12380*/  FADD.FTZ R21, R22, R21 ;  /* 0x0000001516157221 */ /* 0x002fc80000010000 */
[----:B------:R-:W-:Y:S01]  /*12390*/  FADD.FTZ R137, R141, R21 ;  /* 0x000000158d897221 */ /* 0x000fe20000010000 */
[----:B---3--:R-:W-:-:S04]  /*123a0*/  FMNMX.FTZ R21, R138, R155, !PT ;  /* 0x0000009b8a157209 */ /* 0x008fc80007810000 */
        /* <DEDUP_REMOVED lines=38> */
[----:B------:R-:W-:-:S05]  /*12610*/  VIADD R21, R16, 0x200 ;  /* 0x0000020010157836 */ /* 0x000fca0000000000 */
[----:B------:R-:W-:-:S04]  /*12620*/  SHF.R.U32.HI R21, RZ, 0x4, R21 ;  /* 0x00000004ff157819 */ /* 0x000fc80000011615 */
[----:B------:R-:W-:-:S04]  /*12630*/  LOP3.LUT R21, R21, 0x3fff, RZ, 0xc0, !PT ;  /* 0x00003fff15157812 */ /* 0x000fc800078ec0ff */
[----:B------:R-:W-:Y:S02]  /*12640*/  LOP3.LUT R21, R21, 0x2400000, RZ, 0xfc, !PT ;  /* 0x0240000015157812 */ /* 0x000fe400078efcff */
[----:B0-----:R-:W-:-:S05]  /*12650*/  FMNMX.FTZ R72, R23, R72, !PT ;  /* 0x0000004817487209 */ /* 0x001fca0007810000 */
        /* <DEDUP_REMOVED lines=37> */
[----:B------:R-:W-:-:S04]  /*128b0*/  IMAD R76, R0, 0x6c0, R21 ;  /* 0x000006c0004c7824 */ /* 0x000fc800078e0215 */
[----:B------:R-:W-:-:S05]  /*128c0*/  VIADD R78, R76, 0x40 ;  /* 0x000000404c4e7836 */ /* 0x000fca0000000000 */
[----:B------:R-:W-:Y:S01]  /*128d0*/  R2UR UR10, R78 ;  /* 0x000000004e0a72ca */ /* 0x000fe200000e0000 */
        /* <DEDUP_REMOVED lines=8> */
[C---:B------:R-:W-:Y:S01]  /*12960*/  VIADD R78, R76.reuse, 0x180 ;  /* 0x000001804c4e7836 */ /* 0x040fe20000000000 */
[----:B------:R-:W-:-:S04]  /*12970*/  R2UR UR6, R76 ;  /* 0x000000004c0672ca */ /* 0x000fc800000e0000 */
[----:B------:R-:W-:Y:S01]  /*12980*/  R2UR UR30, R78 ;  /* 0x000000004e1e72ca */ /* 0x000fe200000e0000 */
[C---:B------:R-:W-:Y:S02]  /*12990*/  VIADD R78, R76.reuse, 0x1c0 ;  /* 0x000001c04c4e7836 */ /* 0x040fe40000000000 */
[----:B------:R-:W-:Y:S01]  /*129a0*/  VIADD R76, R76, 0x200 ;  /* 0x000002004c4c7836 */ /* 0x000fe20000000000 */
[C---:B------:R-:W-:Y:S02]  /*129b0*/  R2UR UR7, R77.reuse ;  /* 0x000000004d0772ca */ /* 0x040fe400000e0000 */
[----:B------:R-:W-:Y:S01]  /*129c0*/  R2UR UR39, R77 ;  /* 0x000000004d2772ca */ /* 0x000fe200000e0000 */
[----:B------:R-:W-:Y:S01]  /*129d0*/  IMAD.MOV.U32 R77, RZ, RZ, -0x3ffffff0 ;  /* 0xc0000010ff4d7424 */ /* 0x000fe200078e00ff */
[----:B------:R-:W-:Y:S02]  /*129e0*/  R2UR UR38, R76 ;  /* 0x000000004c2672ca */ /* 0x000fe400000e0000 */
[----:B----4-:R-:W-:-:S02]  /*129f0*/  LOP3.LUT R76, R121, 0x10000, RZ, 0xfc, !PT ;  /* 0x00010000794c7812 */ /* 0x010fc400078efcff */
[----:B------:R-:W-:Y:S02]  /*12a00*/  R2UR UR5, R77 ;  /* 0x000000004d0572ca */ /* 0x000fe400000e0000 */
[----:B------:R-:W-:-:S13]  /*12a10*/  R2UR UR4, R76 ;  /* 0x000000004c0472ca */ /* 0x000fda00000e0000 */
[----:B------:R-:W-:Y:S01]  /*12a20*/  HGMMA.64x96x16.F32 R24, gdesc[UR4].tnspB, R24, gsb0 ;  /* 0x41600000041879f0 */ /* 0x000fe20008000818 */
[----:B------:R-:W-:Y:S01]  /*12a30*/  IMAD.MOV.U32 R79, RZ, RZ, -0x7fffffe0 ;  /* 0x80000020ff4f7424 */ /* 0x000fe200078e00ff */
[----:B------:R-:W-:Y:S01]  /*12a40*/  R2UR UR34, R78 ;  /* 0x000000004e2272ca */ /* 0x000fe200000e0000 */
[----:B------:R-:W-:-:S03]  /*12a50*/  VIADD R78, R76, 0x180 ;  /* 0x000001804c4e7836 */ /* 0x000fc60000000000 */
[C---:B------:R-:W-:Y:S02]  /*12a60*/  R2UR UR11, R79.reuse ;  /* 0x000000004f0b72ca */ /* 0x040fe400000e0000 */
[C---:B------:R-:W-:Y:S02]  /*12a70*/  R2UR UR15, R79.reuse ;  /* 0x000000004f0f72ca */ /* 0x040fe400000e0000 */
[C---:B------:R-:W-:Y:S02]  /*12a80*/  R2UR UR19, R79.reuse ;  /* 0x000000004f1372ca */ /* 0x040fe400000e0000 */
[C---:B------:R-:W-:Y:S02]  /*12a90*/  R2UR UR23, R79.reuse ;  /* 0x000000004f1772ca */ /* 0x040fe400000e0000 */
[C---:B------:R-:W-:Y:S02]  /*12aa0*/  R2UR UR27, R79.reuse ;  /* 0x000000004f1b72ca */ /* 0x040fe400000e0000 */
[----:B------:R-:W-:-:S02]  /*12ab0*/  R2UR UR31, R79 ;  /* 0x000000004f1f72ca */ /* 0x000fc400000e0000 */
[----:B------:R-:W-:Y:S01]  /*12ac0*/  R2UR UR35, R79 ;  /* 0x000000004f2372ca */ /* 0x000fe200000e0000 */
[----:B------:R-:W-:Y:S01]  /*12ad0*/  IMAD.MOV.U32 R79, RZ, RZ, -0x3ffffff0 ;  /* 0xc0000010ff4f7424 */ /* 0x000fe200078e00ff */
[----:B------:R-:W-:-:S04]  /*12ae0*/  R2UR UR8, R78 ;  /* 0x000000004e0872ca */ /* 0x000fc800000e0000 */
[----:B------:R-:W-:Y:S01]  /*12af0*/  R2UR UR9, R79 ;  /* 0x000000004f0972ca */ /* 0x000fe200000e0000 */
[----:B------:R-:W-:Y:S02]  /*12b00*/  WARPGROUP.DEPBAR.LE gsb0, 0x0 ;  /* 0x00008000000079c5 */ /* 0x000fe40000010000 */
[----:B------:R-:W-:-:S10]  /*12b10*/  WARPGROUP.ARRIVE ;  /* 0x00000000000079c5 */ /* 0x000fd40000000000 */
[----:B------:R-:W-:Y:S01]  /*12b20*/  HGMMA.64x96x16.F32 R24, gdesc[UR8].tnspB, R24, gsb0 ;  /* 0x41600000081879f0 */ /* 0x000fe20008000818 */
[----:B------:R-:W-:Y:S02]  /*12b30*/  VIADD R78, R76, 0x300 ;  /* 0x000003004c4e7836 */ /* 0x000fe40000000000 */
[----:B------:R-:W-:-:S03]  /*12b40*/  IMAD.MOV.U32 R79, RZ, RZ, -0x3ffffff0 ;  /* 0xc0000010ff4f7424 */ /* 0x000fc600078e00ff */
[----:B------:R-:W-:Y:S02]  /*12b50*/  R2UR UR12, R78 ;  /* 0x000000004e0c72ca */ /* 0x000fe400000e0000 */
[----:B------:R-:W-:Y:S01]  /*12b60*/  R2UR UR13, R79 ;  /* 0x000000004f0d72ca */ /* 0x000fe200000e0000 */
[----:B------:R-:W-:Y:S02]  /*12b70*/  VIADD R78, R76, 0x480 ;  /* 0x000004804c4e7836 */ /* 0x000fe40000000000 */
[----:B------:R-:W-:Y:S01]  /*12b80*/  IMAD.MOV.U32 R79, RZ, RZ, -0x3ffffff0 ;  /* 0xc0000010ff4f7424 */ /* 0x000fe200078e00ff */
[----:B------:R-:W-:Y:S02]  /*12b90*/  WARPGROUP.DEPBAR.LE gsb0, 0x0 ;  /* 0x00008000000079c5 */ /* 0x000fe40000010000 */
[----:B------:R-:W-:-:S07]  /*12ba0*/  WARPGROUP.ARRIVE ;  /* 0x00000000000079c5 */ /* 0x000fce0000000000 */
[----:B------:R-:W-:Y:S01]  /*12bb0*/  HGMMA.64x96x16.F32 R24, gdesc[UR12].tnspB, R24, gsb0 ;  /* 0x416000000c1879f0 */ /* 0x000fe20008000818 */
[----:B------:R-:W-:Y:S02]  /*12bc0*/  R2UR UR16, R78 ;  /* 0x000000004e1072ca */ /* 0x000fe400000e0000 */
[----:B------:R-:W-:Y:S01]  /*12bd0*/  R2UR UR17, R79 ;  /* 0x000000004f1172ca */ /* 0x000fe200000e0000 */
[----:B------:R-:W-:Y:S02]  /*12be0*/  VIADD R78, R76, 0x600 ;  /* 0x000006004c4e7836 */ /* 0x000fe40000000000 */
[----:B------:R-:W-:-:S03]  /*12bf0*/  IMAD.MOV.U32 R79, RZ, RZ, -0x3ffffff0 ;  /* 0xc0000010ff4f7424 */ /* 0x000fc600078e00ff */
[----:B------:R-:W-:Y:S01]  /*12c00*/  R2UR UR20, R78 ;  /* 0x000000004e1472ca */ /* 0x000fe200000e0000 */
[----:B------:R-:W-:Y:S02]  /*12c10*/  WARPGROUP.DEPBAR.LE gsb0, 0x0 ;  /* 0x00008000000079c5 */ /* 0x000fe40000010000 */
[----:B------:R-:W-:-:S06]  /*12c20*/  WARPGROUP.ARRIVE ;  /* 0x00000000000079c5 */ /* 0x000fcc0000000000 */
[----:B------:R-:W-:Y:S01]  /*12c30*/  HGMMA.64x96x16.F32 R24, gdesc[UR16].tnspB, R24, gsb0 ;  /* 0x41600000101879f0 */ /* 0x000fe20008000818 */
[----:B------:R-:W-:Y:S01]  /*12c40*/  R2UR UR21, R79 ;  /* 0x000000004f1572ca */ /* 0x000fe200000e0000 */
[----:B------:R-:W-:Y:S02]  /*12c50*/  VIADD R78, R76, 0x780 ;  /* 0x000007804c4e7836 */ /* 0x000fe40000000000 */
[----:B------:R-:W-:-:S03]  /*12c60*/  IMAD.MOV.U32 R79, RZ, RZ, -0x3ffffff0 ;  /* 0xc0000010ff4f7424 */ /* 0x000fc600078e00ff */
[----:B------:R-:W-:Y:S02]  /*12c70*/  R2UR UR24, R78 ;  /* 0x000000004e1872ca */ /* 0x000fe400000e0000 */
[----:B------:R-:W-:Y:S01]  /*12c80*/  R2UR UR25, R79 ;  /* 0x000000004f1972ca */ /* 0x000fe200000e0000 */
[----:B------:R-:W-:Y:S02]  /*12c90*/  WARPGROUP.DEPBAR.LE gsb0, 0x0 ;  /* 0x00008000000079c5 */ /* 0x000fe40000010000 */
[----:B------:R-:W-:-:S06]  /*12ca0*/  WARPGROUP.ARRIVE ;  /* 0x00000000000079c5 */ /* 0x000fcc0000000000 */
[----:B------:R-:W-:Y:S01]  /*12cb0*/  HGMMA.64x96x16.F32 R24, gdesc[UR20].tnspB, R24, gsb0 ;  /* 0x41600000141879f0 */ /* 0x000fe20008000818 */
        /* <DEDUP_REMOVED lines=21> */
[----:B------:R-:W-:Y:S02]  /*12e10*/  FADD.FTZ R21, -R72, R155 ;  /* 0x0000009b48157221 */ /* 0x000fe40000010100 */
[----:B------:R-:W0:Y:S02]  /*12e20*/  S2R R155, SR_TID.X ;  /* 0x00000000009b7919 */ /* 0x000e240000002100 */
[----:B------:R-:W-:-:S04]  /*12e30*/  FMUL.FTZ R21, R21, R15 ;  /* 0x0000000f15157220 */ /* 0x000fc80000410000 */
[----:B------:R-:W-:Y:S08]  /*12e40*/  MUFU.EX2 R121, R21 ;  /* 0x0000001500797308 */ /* 0x000ff00000000800 */
[----:B------:R-:W2:Y:S01]  /*12e50*/  MUFU.EX2 R21, R138 ;  /* 0x0000008a00157308 */ /* 0x000ea20000000800 */
[----:B------:R-:W-:Y:S02]  /*12e60*/  WARPGROUP.DEPBAR.LE gsb0, 0x0 ;  /* 0x00008000000079c5 */ /* 0x000fe40000010000 */
[----:B------:R-:W-:-:S06]  /*12e70*/  WARPGROUP.ARRIVE ;  /* 0x00000000000079c5 */ /* 0x000fcc0000000000 */
[----:B------:R-:W-:Y:S01]  /*12e80*/  HGMMA.64x96x16.F32 R24, gdesc[UR36].tnspB, R24, gsb0 ;  /* 0x41600000241879f0 */ /* 0x000fe20008000818 */
[----:B------:R-:W1:Y:S01]  /*12e90*/  MUFU.EX2 R139, R139 ;  /* 0x0000008b008b7308 */ /* 0x000e620000000800 */
[----:B0-----:R-:W-:Y:S02]  /*12ea0*/  SHF.R.U32.HI R140, RZ, 0x7, R155 ;  /* 0x00000007ff8c7819 */ /* 0x001fe4000001169b */
[----:B------:R-:W-:-:S03]  /*12eb0*/  ISETP.GE.U32.AND P2, PT, R155, 0x180, PT ;  /* 0x000001809b00780c */ /* 0x000fc60003f46070 */
[----:B------:R-:W-:Y:S02]  /*12ec0*/  VIADD R76, R140, 0x9 ;  /* 0x000000098c4c7836 */ /* 0x000fe40000000000 */
[----:B------:R-:W-:Y:S01]  /*12ed0*/  MUFU.EX2 R23, R142 ;  /* 0x0000008e00177308 */ /* 0x000fe20000000800 */
[----:B--2---:R-:W-:Y:S02]  /*12ee0*/  FFMA.FTZ R77, R121, R136, R21 ;  /* 0x00000088794d7223 */ /* 0x004fe40000010015 */
[----:B------:R-:W-:-:S05]  /*12ef0*/  SEL R76, R76, 0x9, !P2 ;  /* 0x000000094c4c7807 */ /* 0x000fca0005000000 */
[----:B------:R-:W-:Y:S01]  /*12f00*/  MUFU.EX2 R143, R143 ;  /* 0x0000008f008f7308 */ /* 0x000fe20000000800 */
[----:B------:R-:W-:-:S04]  /*12f10*/  @!P1 IMAD R0, R0, 0x8, R16 ;  /* 0x0000000800009824 */ /* 0x000fc800078e0210 */
[----:B------:R-:W-:Y:S01]  /*12f20*/  @!P1 VIADD R0, R0, 0x31c60 ;  /* 0x00031c6000009836 */ /* 0x000fe20000000000 */
[----:B------:R-:W-:Y:S02]  /*12f30*/  F2FP.F16.F32.PACK_AB R22, R141, R22 ;  /* 0x000000168d16723e */ /* 0x000fe400000000ff */
[----:B-1----:R-:W-:Y:S02]  /*12f40*/  F2FP.F16.F32.PACK_AB R21, R139, R21 ;  /* 0x000000158b15723e */ /* 0x002fe400000000ff */
[----:B------:R-:W-:Y:S01]  /*12f50*/  @!P1 PRMT R0, RZ, 0x654, R0 ;  /* 0x00000654ff009816 */ /* 0x000fe20000000000 */
[----:B------:R-:W0:Y:S08]  /*12f60*/  MUFU.EX2 R154, R154 ;  /* 0x0000009a009a7308 */ /* 0x000e300000000800 */
[----:B------:R-:W-:Y:S08]  /*12f70*/  MUFU.EX2 R152, R152 ;  /* 0x0000009800987308 */ /* 0x000ff00000000800 */
[----:B------:R-:W-:Y:S01]  /*12f80*/  MUFU.EX2 R131, R131 ;  /* 0x0000008300837308 */ /* 0x000fe20000000800 */
[----:B0-----:R-:W-:-:S07]  /*12f90*/  FADD.FTZ R137, R154, R137 ;  /* 0x000000899a897221 */ /* 0x001fce0000010000 */
[----:B------:R-:W-:Y:S08]  /*12fa0*/  MUFU.EX2 R150, R150 ;  /* 0x0000009600967308 */ /* 0x000ff00000000800 */
[----:B------:R-:W-:Y:S01]  /*12fb0*/  MUFU.EX2 R135, R135 ;  /* 0x0000008700877308 */ /* 0x000fe20000000800 */
[----:B------:R-:W-:Y:S02]  /*12fc0*/  WARPGROUP.DEPBAR.LE gsb0, 0x0 ;  /* 0x00008000000079c5 */ /* 0x000fe40000010000 */
[----:B------:R0:W-:Y:S06]  /*12fd0*/  BAR.ARV R76, 0x100 ;  /* 0x0004004c0000751d */ /* 0x0001ec0000002000 */
[----:B0-----:R-:W-:Y:S01]  /*12fe0*/  FADD.FTZ R76, R139, R77 ;  /* 0x0000004d8b4c7221 */ /* 0x001fe20000010000 */
[----:B------:R-:W-:-:S04]  /*12ff0*/  @!P1 IMAD R77, R147, 0x8, R16 ;  /* 0x00000008934d9824 */ /* 0x000fc800078e0210 */
[----:B------:R-:W-:Y:S02]  /*13000*/  @!P1 VIADD R77, R77, 0x31c40 ;  /* 0x00031c404d4d9836 */ /* 0x000fe40000000000 */
[----:B------:R-:W-:Y:S01]  /*13010*/  FADD.FTZ R76, R23, R76 ;  /* 0x0000004c174c7221 */ /* 0x000fe20000010000 */
[----:B------:R-:W-:Y:S02]  /*13020*/  F2FP.F16.F32.PACK_AB R23, R143, R23 ;  /* 0x000000178f17723e */ /* 0x000fe400000000ff */
[----:B------:R-:W-:-:S04]  /*13030*/  @!P1 PRMT R77, RZ, 0x654, R77 ;  /* 0x00000654ff4d9816 */ /* 0x000fc8000000004d */
[----:B------:R0:W-:Y:S01]  /*13040*/  @!P1 SYNCS.ARRIVE.TRANS64.RED.A1T0 RZ, [R77+URZ], RZ ;  /* 0x000000ff4dff99a7 */ /* 0x0001e2000810043f */
[----:B------:R1:W-:Y:S01]  /*13050*/  @!P1 SYNCS.ARRIVE.TRANS64.RED.A1T0 RZ, [R0+URZ], RZ ;  /* 0x000000ff00ff99a7 */ /* 0x0003e2000810043f */
[----:B------:R2:W-:Y:S01]  /*13060*/  STSM.16.M88.4 [R18+0x24300], R20 ;  /* 0x0243001412007844 */ /* 0x0005e20000000200 */
[----:B------:R-:W-:Y:S01]  /*13070*/  FADD.FTZ R76, R143, R76 ;  /* 0x0000004c8f4c7221 */ /* 0x000fe20000010000 */
[----:B--2---:R-:W2:Y:S08]  /*13080*/  MUFU.EX2 R20, R153 ;  /* 0x0000009900147308 */ /* 0x004eb00000000800 */
[----:B------:R-:W3:Y:S08]  /*13090*/  MUFU.EX2 R21, R130 ;  /* 0x0000008200157308 */ /* 0x000ef00000000800 */
[----:B------:R-:W4:Y:S08]  /*130a0*/  MUFU.EX2 R22, R151 ;  /* 0x0000009700167308 */ /* 0x000f300000000800 */
[----:B------:R-:W1:Y:S01]  /*130b0*/  MUFU.EX2 R23, R134 ;  /* 0x0000008600177308 */ /* 0x000e620000000800 */
[----:B--2---:R-:W-:Y:S01]  /*130c0*/  FADD.FTZ R137, R20, R137 ;  /* 0x0000008914897221 */ /* 0x004fe20000010000 */
[----:B---3--:R-:W-:-:S06]  /*130d0*/  FADD.FTZ R76, R21, R76 ;  /* 0x0000004c154c7221 */ /* 0x008fcc0000010000 */
[----:B0-----:R-:W0:Y:S01]  /*130e0*/  MUFU.EX2 R77, R149 ;  /* 0x00000095004d7308 */ /* 0x001e220000000800 */
[----:B------:R-:W-:Y:S01]  /*130f0*/  FADD.FTZ R137, R152, R137 ;  /* 0x0000008998897221 */ /* 0x000fe20000010000 */
[----:B------:R-:W-:-:S06]  /*13100*/  FADD.FTZ R76, R131, R76 ;  /* 0x0000004c834c7221 */ /* 0x000fcc0000010000 */
[----:B------:R-:W-:Y:S01]  /*13110*/  MUFU.EX2 R122, R122 ;  /* 0x0000007a007a7308 */ /* 0x000fe20000000800 */
[----:B----4-:R-:W-:Y:S01]  /*13120*/  FADD.FTZ R137, R22, R137 ;  /* 0x0000008916897221 */ /* 0x010fe20000010000 */
[----:B-1----:R-:W-:-:S06]  /*13130*/  FADD.FTZ R76, R23, R76 ;  /* 0x0000004c174c7221 */ /* 0x002fcc0000010000 */
[----:B------:R-:W1:Y:S08]  /*13140*/  MUFU.EX2 R148, R148 ;  /* 0x0000009400947308 */ /* 0x000e700000000800 */
[----:B------:R-:W-:Y:S01]  /*13150*/  MUFU.EX2 R123, R123 ;  /* 0x0000007b007b7308 */ /* 0x000fe20000000800 */
[----:B------:R-:W-:-:S07]  /*13160*/  FADD.FTZ R137, R150, R137 ;  /* 0x0000008996897221 */ /* 0x000fce0000010000 */
[----:B------:R-:W2:Y:S08]  /*13170*/  MUFU.EX2 R78, R133 ;  /* 0x00000085004e7308 */ /* 0x000eb00000000800 */
[----:B------:R-:W3:Y:S01]  /*13180*/  MUFU.EX2 R79, R126 ;  /* 0x0000007e004f7308 */ /* 0x000ee20000000800 */
[----:B0-----:R-:W-:-:S07]  /*13190*/  FADD.FTZ R137, R77, R137 ;  /* 0x000000894d897221 */ /* 0x001fce0000010000 */
[----:B------:R-:W-:Y:S08]  /*131a0*/  MUFU.EX2 R136, R132 ;  /* 0x0000008400887308 */ /* 0x000ff00000000800 */
[----:B------:R0:W-:Y:S08]  /*131b0*/  MUFU.EX2 R138, R85 ;  /* 0x00000055008a7308 */ /* 0x0001f00000000800 */
[----:B------:R-:W4:Y:S01]  /*131c0*/  MUFU.EX2 R127, R127 ;  /* 0x0000007f007f7308 */ /* 0x000f220000000800 */
[----:B0-----:R-:W-:Y:S01]  /*131d0*/  FADD.FTZ R85, R135, R76 ;  /* 0x0000004c87557221 */ /* 0x001fe20000010000 */
[----:B-1----:R-:W-:-:S03]  /*131e0*/  FADD.FTZ R137, R148, R137 ;  /* 0x0000008994897221 */ /* 0x002fc60000010000 */
[----:B------:R-:W-:-:S03]  /*131f0*/  FADD.FTZ R85, R122, R85 ;  /* 0x000000557a557221 */ /* 0x000fc60000010000 */
[----:B------:R-:W-:Y:S08]  /*13200*/  MUFU.EX2 R129, R129 ;  /* 0x0000008100817308 */ /* 0x000ff00000000800 */
[----:B------:R-:W-:Y:S08]  /*13210*/  MUFU.EX2 R133, R128 ;  /* 0x0000008000857308 */ /* 0x000ff00000000800 */
[----:B------:R-:W-:Y:S08]  /*13220*/  MUFU.EX2 R0, R89 ;  /* 0x0000005900007308 */ /* 0x000ff00000000800 */
[----:B------:R-:W-:Y:S08]  /*13230*/  MUFU.EX2 R128, R117 ;  /* 0x0000007500807308 */ /* 0x000ff00000000800 */
[----:B------:R-:W0:Y:S01]  /*13240*/  MUFU.EX2 R89, R114 ;  /* 0x0000007200597308 */ /* 0x000e220000000800 */
[----:B--2---:R-:W-:-:S07]  /*13250*/  FADD.FTZ R137, R78, R137 ;  /* 0x000000894e897221 */ /* 0x004fce0000010000 */
[----:B------:R-:W-:Y:S08]  /*13260*/  MUFU.EX2 R117, R109 ;  /* 0x0000006d00757308 */ /* 0x000ff00000000800 */
[----:B------:R-:W-:Y:S08]  /*13270*/  MUFU.EX2 R109, R104 ;  /* 0x00000068006d7308 */ /* 0x000ff00000000800 */
[----:B------:R-:W-:Y:S08]  /*13280*/  MUFU.EX2 R104, R92 ;  /* 0x0000005c00687308 */ /* 0x000ff00000000800 */
[----:B------:R1:W-:Y:S08]  /*13290*/  MUFU.EX2 R92, R88 ;  /* 0x00000058005c7308 */ /* 0x0003f00000000800 */
[----:B------:R-:W2:Y:S01]  /*132a0*/  MUFU.EX2 R115, R115 ;  /* 0x0000007300737308 */ /* 0x000ea20000000800 */
[----:B-1----:R-:W-:-:S04]  /*132b0*/  FADD.FTZ R88, R123, R85 ;  /* 0x000000557b587221 */ /* 0x002fc80000010000 */
[----:B---3--:R-:W-:-:S03]  /*132c0*/  FADD.FTZ R88, R79, R88 ;  /* 0x000000584f587221 */ /* 0x008fc60000010000 */
[----:B------:R-:W1:Y:S01]  /*132d0*/  MUFU.EX2 R125, R125 ;  /* 0x0000007d007d7308 */ /* 0x000e620000000800 */
[----:B----4-:R-:W-:-:S07]  /*132e0*/  FADD.FTZ R88, R127, R88 ;  /* 0x000000587f587221 */ /* 0x010fce0000010000 */
[----:B------:R-:W-:Y:S08]  /*132f0*/  MUFU.EX2 R132, R124 ;  /* 0x0000007c00847308 */ /* 0x000ff00000000800 */
[----:B------:R-:W3:Y:S08]  /*13300*/  MUFU.EX2 R118, R118 ;  /* 0x0000007600767308 */ /* 0x000ef00000000800 */
[----:B------:R-:W-:Y:S01]  /*13310*/  MUFU.EX2 R124, R113 ;  /* 0x00000071007c7308 */ /* 0x000fe20000000800 */
[----:B0-----:R-:W-:-:S07]  /*13320*/  FADD.FTZ R88, R89, R88 ;  /* 0x0000005859587221 */ /* 0x001fce0000010000 */
[----:B------:R-:W-:Y:S08]  /*13330*/  MUFU.EX2 R113, R84 ;  /* 0x0000005400717308 */ /* 0x000ff00000000800 */
[----:B------:R0:W-:Y:S08]  /*13340*/  MUFU.EX2 R84, R90 ;  /* 0x0000005a00547308 */ /* 0x0001f00000000800 */
[----:B------:R-:W4:Y:S01]  /*13350*/  MUFU.EX2 R119, R119 ;  /* 0x0000007700777308 */ /* 0x000f220000000800 */
[----:B0-----:R-:W-:-:S04]  /*13360*/  FADD.FTZ R90, R136, R137 ;  /* 0x00000089885a7221 */ /* 0x001fc80000010000 */
[----:B------:R-:W-:-:S03]  /*13370*/  FADD.FTZ R90, R129, R90 ;  /* 0x0000005a815a7221 */ /* 0x000fc60000010000 */
[----:B------:R-:W0:Y:S01]  /*13380*/  MUFU.EX2 R120, R120 ;  /* 0x0000007800787308 */ /* 0x000e220000000800 */
[----:B------:R-:W-:Y:S01]  /*13390*/  FADD.FTZ R90, R133, R90 ;  /* 0x0000005a855a7221 */ /* 0x000fe20000010000 */
[----:B--2---:R-:W-:-:S06]  /*133a0*/  FADD.FTZ R88, R115, R88 ;  /* 0x0000005873587221 */ /* 0x004fcc0000010000 */
[----:B------:R-:W2:Y:S01]  /*133b0*/  MUFU.EX2 R106, R106 ;  /* 0x0000006a006a7308 */ /* 0x000ea20000000800 */
[----:B-1----:R-:W-:Y:S01]  /*133c0*/  FADD.FTZ R90, R125, R90 ;  /* 0x0000005a7d5a7221 */ /* 0x002fe20000010000 */
[----:B---3--:R-:W-:-:S06]  /*133d0*/  FADD.FTZ R88, R118, R88 ;  /* 0x0000005876587221 */ /* 0x008fcc0000010000 */
[----:B------:R-:W1:Y:S08]  /*133e0*/  MUFU.EX2 R107, R107 ;  /* 0x0000006b006b7308 */ /* 0x000e700000000800 */
[----:B------:R-:W3:Y:S08]  /*133f0*/  MUFU.EX2 R116, R116 ;  /* 0x0000007400747308 */ /* 0x000ef00000000800 */
[----:B------:R-:W3:Y:S08]  /*13400*/  MUFU.EX2 R110, R110 ;  /* 0x0000006e006e7308 */ /* 0x000ef00000000800 */
[----:B------:R4:W-:Y:S08]  /*13410*/  MUFU.EX2 R85, R91 ;  /* 0x0000005b00557308 */ /* 0x0009f00000000800 */
[----:B------:R-:W3:Y:S01]  /*13420*/  MUFU.EX2 R111, R111 ;  /* 0x0000006f006f7308 */ /* 0x000ee20000000800 */
[----:B----4-:R-:W-:Y:S01]  /*13430*/  FADD.FTZ R91, R132, R90 ;  /* 0x0000005a845b7221 */ /* 0x010fe20000010000 */
[----:B------:R-:W-:-:S03]  /*13440*/  FADD.FTZ R90, R119, R88 ;  /* 0x00000058775a7221 */ /* 0x000fc60000010000 */
[----:B0-----:R-:W-:Y:S01]  /*13450*/  FADD.FTZ R88, R120, R91 ;  /* 0x0000005b78587221 */ /* 0x001fe20000010000 */
[----:B--2---:R-:W-:Y:S02]  /*13460*/  FADD.FTZ R90, R106, R90 ;  /* 0x0000005a6a5a7221 */ /* 0x004fe40000010000 */
[----:B------:R-:W-:Y:S01]  /*13470*/  MUFU.EX2 R112, R112 ;  /* 0x0000007000707308 */ /* 0x000fe20000000800 */
[----:B------:R-:W-:Y:S01]  /*13480*/  FADD.FTZ R88, R128, R88 ;  /* 0x0000005880587221 */ /* 0x000fe20000010000 */
[----:B-1----:R-:W-:-:S06]  /*13490*/  FADD.FTZ R90, R107, R90 ;  /* 0x0000005a6b5a7221 */ /* 0x002fcc0000010000 */
[----:B------:R-:W0:Y:S01]  /*134a0*/  MUFU.EX2 R98, R98 ;  /* 0x0000006200627308 */ /* 0x000e220000000800 */
[----:B------:R-:W-:Y:S02]  /*134b0*/  F2FP.F16.F32.PACK_AB R20, R20, R154 ;  /* 0x0000009a1414723e */ /* 0x000fe400000000ff */
[----:B------:R-:W-:Y:S02]  /*134c0*/  F2FP.F16.F32.PACK_AB R21, R131, R21 ;  /* 0x000000158315723e */ /* 0x000fe400000000ff */
[----:B------:R-:W-:-:S03]  /*134d0*/  F2FP.F16.F32.PACK_AB R22, R22, R152 ;  /* 0x000000981616723e */ /* 0x000fc600000000ff */
[----:B------:R-:W1:Y:S01]  /*134e0*/  MUFU.EX2 R99, R99 ;  /* 0x0000006300637308 */ /* 0x000e620000000800 */
[----:B------:R-:W-:Y:S01]  /*134f0*/  F2FP.F16.F32.PACK_AB R23, R135, R23 ;  /* 0x000000178717723e */ /* 0x000fe200000000ff */
[----:B---3--:R-:W-:Y:S01]  /*13500*/  FADD.FTZ R88, R116, R88 ;  /* 0x0000005874587221 */ /* 0x008fe20000010000 */
[----:B------:R-:W-:-:S05]  /*13510*/  FADD.FTZ R90, R110, R90 ;  /* 0x0000005a6e5a7221 */ /* 0x000fca0000010000 */
[----:B------:R-:W2:Y:S01]  /*13520*/  MUFU.EX2 R108, R108 ;  /* 0x0000006c006c7308 */ /* 0x000ea20000000800 */
[----:B------:R3:W-:Y:S01]  /*13530*/  STSM.16.M88.4 [R18+0x25b00], R20 ;  /* 0x025b001412007844 */ /* 0x0007e20000000200 */
[----:B------:R-:W-:-:S06]  /*13540*/  FADD.FTZ R90, R111, R90 ;  /* 0x0000005a6f5a7221 */ /* 0x000fcc0000010000 */
[----:B------:R-:W4:Y:S08]  /*13550*/  MUFU.EX2 R102, R102 ;  /* 0x0000006600667308 */ /* 0x000f300000000800 */
[----:B------:R-:W4:Y:S01]  /*13560*/  MUFU.EX2 R105, R105 ;  /* 0x0000006900697308 */ /* 0x000f220000000800 */
[----:B---3--:R-:W-:Y:S01]  /*13570*/  FADD.FTZ R20, R124, R88 ;  /* 0x000000587c147221 */ /* 0x008fe20000010000 */
[----:B0-----:R-:W-:-:S06]  /*13580*/  FADD.FTZ R21, R98, R90 ;  /* 0x0000005a62157221 */ /* 0x001fcc0000010000 */
[----:B------:R-:W0:Y:S01]  /*13590*/  MUFU.EX2 R103, R103 ;  /* 0x0000006700677308 */ /* 0x000e220000000800 */
[----:B------:R-:W-:Y:S01]  /*135a0*/  FADD.FTZ R20, R112, R20 ;  /* 0x0000001470147221 */ /* 0x000fe20000010000 */
[----:B------:R-:W-:Y:S01]  /*135b0*/  F2FP.F16.F32.PACK_AB R76, R77, R150 ;  /* 0x000000964d4c723e */ /* 0x000fe200000000ff */
[----:B-1----:R-:W-:Y:S02]  /*135c0*/  FADD.FTZ R21, R99, R21 ;  /* 0x0000001563157221 */ /* 0x002fe40000010000 */
[----:B------:R-:W-:-:S03]  /*135d0*/  FADD.FTZ R22, R117, R20 ;  /* 0x0000001475167221 */ /* 0x000fc60000010000 */
[----:B------:R-:W1:Y:S01]  /*135e0*/  MUFU.EX2 R101, R101 ;  /* 0x0000006500657308 */ /* 0x000e620000000800 */
[----:B------:R-:W-:Y:S02]  /*135f0*/  F2FP.F16.F32.PACK_AB R77, R123, R122 ;  /* 0x0000007a7b4d723e */ /* 0x000fe400000000ff */
[----:B------:R-:W-:Y:S02]  /*13600*/  F2FP.F16.F32.PACK_AB R78, R78, R148 ;  /* 0x000000944e4e723e */ /* 0x000fe400000000ff */
[----:B------:R-:W-:Y:S01]  /*13610*/  F2FP.F16.F32.PACK_AB R79, R127, R79 ;  /* 0x0000004f7f4f723e */ /* 0x000fe200000000ff */
[----:B--2---:R-:W-:Y:S02]  /*13620*/  FADD.FTZ R22, R108, R22 ;  /* 0x000000166c167221 */ /* 0x004fe40000010000 */
[----:B------:R-:W2:Y:S01]  /*13630*/  MUFU.EX2 R100, R100 ;  /* 0x0000006400647308 */ /* 0x000ea20000000800 */
[----:B----4-:R-:W-:Y:S01]  /*13640*/  FADD.FTZ R23, R102, R21 ;  /* 0x0000001566177221 */ /* 0x010fe20000010000 */
[----:B------:R3:W-:Y:S06]  /*13650*/  STSM.16.M88.4 [R18+0x27300], R76 ;  /* 0x0273004c12007844 */ /* 0x0007ec0000000200 */
[----:B------:R-:W4:Y:S08]  /*13660*/  MUFU.EX2 R94, R94 ;  /* 0x0000005e005e7308 */ /* 0x000f300000000800 */
[----:B------:R-:W4:Y:S01]  /*13670*/  MUFU.EX2 R97, R97 ;  /* 0x0000006100617308 */ /* 0x000f220000000800 */
[----:B---3--:R-:W-:Y:S01]  /*13680*/  FADD.FTZ R76, R105, R22 ;  /* 0x00000016694c7221 */ /* 0x008fe20000010000 */
[----:B0-----:R-:W-:-:S06]  /*13690*/  FADD.FTZ R77, R103, R23 ;  /* 0x00000017674d7221 */ /* 0x001fcc0000010000 */
[----:B------:R-:W0:Y:S01]  /*136a0*/  MUFU.EX2 R95, R95 ;  /* 0x0000005f005f7308 */ /* 0x000e220000000800 */
[----:B------:R-:W-:Y:S01]  /*136b0*/  FADD.FTZ R76, R109, R76 ;  /* 0x0000004c6d4c7221 */ /* 0x000fe20000010000 */
[----:B------:R-:W-:-:S06]  /*136c0*/  FADD.FTZ R77, R84, R77 ;  /* 0x0000004d544d7221 */ /* 0x000fcc0000010000 */
[----:B------:R-:W3:Y:S01]  /*136d0*/  MUFU.EX2 R96, R96 ;  /* 0x0000006000607308 */ /* 0x000ee20000000800 */
[----:B-1----:R-:W-:Y:S01]  /*136e0*/  FADD.FTZ R78, R101, R76 ;  /* 0x0000004c654e7221 */ /* 0x002fe20000010000 */
[----:B------:R-:W-:-:S06]  /*136f0*/  FADD.FTZ R77, R85, R77 ;  /* 0x0000004d554d7221 */ /* 0x000fcc0000010000 */
[----:B------:R-:W1:Y:S01]  /*13700*/  MUFU.EX2 R82, R82 ;  /* 0x0000005200527308 */ /* 0x000e620000000800 */
[----:B------:R-:W-:Y:S01]  /*13710*/  F2FP.F16.F32.PACK_AB R88, R129, R136 ;  /* 0x000000888158723e */ /* 0x000fe200000000ff */
[----:B--2---:R-:W-:Y:S01]  /*13720*/  FADD.FTZ R78, R100, R78 ;  /* 0x0000004e644e7221 */ /* 0x004fe20000010000 */
[----:B------:R-:W-:-:S05]  /*13730*/  F2FP.F16.F32.PACK_AB R89, R115, R89 ;  /* 0x000000597359723e */ /* 0x000fca00000000ff */
[----:B------:R-:W2:Y:S01]  /*13740*/  MUFU.EX2 R93, R93 ;  /* 0x0000005d005d7308 */ /* 0x000ea20000000800 */
[----:B------:R-:W-:Y:S02]  /*13750*/  F2FP.F16.F32.PACK_AB R90, R125, R133 ;  /* 0x000000857d5a723e */ /* 0x000fe400000000ff */
[----:B------:R-:W-:-:S05]  /*13760*/  F2FP.F16.F32.PACK_AB R91, R119, R118 ;  /* 0x00000076775b723e */ /* 0x000fca00000000ff */
[----:B------:R-:W2:Y:S01]  /*13770*/  MUFU.EX2 R83, R83 ;  /* 0x0000005300537308 */ /* 0x000ea20000000800 */
[----:B------:R-:W-:Y:S01]  /*13780*/  F2FP.F16.F32.PACK_AB R20, R120, R132 ;  /* 0x000000847814723e */ /* 0x000fe200000000ff */
[----:B------:R0:W-:Y:S01]  /*13790*/  STSM.16.M88.4 [R18+0x28b00], R88 ;  /* 0x028b005812007844 */ /* 0x0001e20000000200 */
[----:B------:R-:W-:Y:S02]  /*137a0*/  F2FP.F16.F32.PACK_AB R21, R107, R106 ;  /* 0x0000006a6b15723e */ /* 0x000fe400000000ff */
[----:B------:R-:W-:-:S03]  /*137b0*/  F2FP.F16.F32.PACK_AB R22, R116, R128 ;  /* 0x000000807416723e */ /* 0x000fc600000000ff */
[----:B------:R4:W2:Y:S01]  /*137c0*/  MUFU.EX2 R114, R86 ;  /* 0x0000005600727308 */ /* 0x0008a20000000800 */
[----:B------:R-:W-:Y:S01]  /*137d0*/  F2FP.F16.F32.PACK_AB R23, R111, R110 ;  /* 0x0000006e6f17723e */ /* 0x000fe200000000ff */
[----:B----4-:R-:W-:Y:S01]  /*137e0*/  FADD.FTZ R86, R94, R77 ;  /* 0x0000004d5e567221 */ /* 0x010fe20000010000 */
[----:B------:R-:W-:-:S05]  /*137f0*/  F2FP.F16.F32.PACK_AB R77, R99, R98 ;  /* 0x00000062634d723e */ /* 0x000fca00000000ff */
[----:B------:R-:W4:Y:S01]  /*13800*/  MUFU.EX2 R87, R87 ;  /* 0x0000005700577308 */ /* 0x000f220000000800 */
[----:B------:R-:W-:Y:S01]  /*13810*/  FADD.FTZ R99, R97, R78 ;  /* 0x0000004e61637221 */ /* 0x000fe20000010000 */
[----:B0-----:R-:W-:Y:S01]  /*13820*/  FADD.FTZ R89, R95, R86 ;  /* 0x000000565f597221 */ /* 0x001fe20000010000 */
[----:B------:R1:W-:Y:S02]  /*13830*/  STSM.16.M88.4 [R18+0x2a300], R20 ;  /* 0x02a3001412007844 */ /* 0x0003e40000000200 */
[----:B---3--:R-:W-:-:S03]  /*13840*/  FADD.FTZ R86, R96, R99 ;  /* 0x0000006360567221 */ /* 0x008fc60000010000 */
[----:B------:R-:W0:Y:S08]  /*13850*/  MUFU.EX2 R74, R74 ;  /* 0x0000004a004a7308 */ /* 0x000e300000000800 */
[----:B------:R-:W3:Y:S01]  /*13860*/  MUFU.EX2 R75, R75 ;  /* 0x0000004b004b7308 */ /* 0x000ee20000000800 */
[----:B-1----:R-:W-:Y:S01]  /*13870*/  FADD.FTZ R22, R82, R89 ;  /* 0x0000005952167221 */ /* 0x002fe20000010000 */
[----:B--2---:R-:W-:-:S03]  /*13880*/  FADD.FTZ R89, R93, R86 ;  /* 0x000000565d597221 */ /* 0x004fc60000010000 */
[----:B------:R-:W-:-:S03]  /*13890*/  FADD.FTZ R23, R83, R22 ;  /* 0x0000001653177221 */ /* 0x000fc60000010000 */
[----:B------:R-:W-:Y:S01]  /*138a0*/  MUFU.EX2 R73, R73 ;  /* 0x0000004900497308 */ /* 0x000fe20000000800 */
[----:B------:R-:W-:Y:S01]  /*138b0*/  FADD.FTZ R89, R104, R89 ;  /* 0x0000005968597221 */ /* 0x000fe20000010000 */
[----:B------:R-:W-:-:S06]  /*138c0*/  FADD.FTZ R86, R114, R23 ;  /* 0x0000001772567221 */ /* 0x000fcc0000010000 */
[----:B------:R-:W1:Y:S01]  /*138d0*/  MUFU.EX2 R88, R81 ;  /* 0x0000005100587308 */ /* 0x000e620000000800 */
[----:B------:R-:W-:Y:S01]  /*138e0*/  FADD.FTZ R91, R0, R89 ;  /* 0x00000059005b7221 */ /* 0x000fe20000010000 */
[----:B----4-:R-:W-:Y:S01]  /*138f0*/  FADD.FTZ R89, R87, R86 ;  /* 0x0000005657597221 */ /* 0x010fe20000010000 */
[----:B------:R-:W-:Y:S02]  /*13900*/  F2FP.F16.F32.PACK_AB R21, R85, R84 ;  /* 0x000000545515723e */ /* 0x000fe400000000ff */
[----:B------:R-:W-:Y:S01]  /*13910*/  F2FP.F16.F32.PACK_AB R85, R83, R82 ;  /* 0x000000525355723e */ /* 0x000fe200000000ff */
[----:B0-----:R-:W-:Y:S01]  /*13920*/  FADD.FTZ R82, R74, R89 ;  /* 0x000000594a527221 */ /* 0x001fe20000010000 */
[----:B------:R-:W-:Y:S01]  /*13930*/  FADD.FTZ R91, R92, R91 ;  /* 0x0000005b5c5b7221 */ /* 0x000fe20000010000 */
[----:B------:R-:W-:Y:S02]  /*13940*/  F2FP.F16.F32.PACK_AB R76, R112, R124 ;  /* 0x0000007c704c723e */ /* 0x000fe400000000ff */
[----:B---3--:R-:W-:Y:S01]  /*13950*/  FADD.FTZ R82, R75, R82 ;  /* 0x000000524b527221 */ /* 0x008fe20000010000 */
[----:B------:R-:W-:-:S02]  /*13960*/  F2FP.F16.F32.PACK_AB R78, R108, R117 ;  /* 0x000000756c4e723e */ /* 0x000fc400000000ff */
[----:B------:R-:W-:Y:S01]  /*13970*/  F2FP.F16.F32.PACK_AB R79, R103, R102 ;  /* 0x00000066674f723e */ /* 0x000fe200000000ff */
[----:B------:R-:W-:Y:S01]  /*13980*/  FADD.FTZ R90, R138, R91 ;  /* 0x0000005b8a5a7221 */ /* 0x000fe20000010000 */
[----:B------:R-:W-:Y:S02]  /*13990*/  F2FP.F16.F32.PACK_AB R20, R109, R105 ;  /* 0x000000696d14723e */ /* 0x000fe400000000ff */
[----:B------:R-:W-:Y:S02]  /*139a0*/  F2FP.F16.F32.PACK_AB R22, R100, R101 ;  /* 0x000000656416723e */ /* 0x000fe400000000ff */
[----:B------:R-:W-:Y:S02]  /*139b0*/  F2FP.F16.F32.PACK_AB R23, R95, R94 ;  /* 0x0000005e5f17723e */ /* 0x000fe400000000ff */
[----:B-1----:R-:W-:Y:S01]  /*139c0*/  F2FP.F16.F32.PACK_AB R95, R88, R73 ;  /* 0x00000049585f723e */ /* 0x002fe200000000ff */
[----:B------:R-:W-:Y:S01]  /*139d0*/  FADD.FTZ R73, R73, R82 ;  /* 0x0000005249497221 */ /* 0x000fe20000010000 */
[----:B------:R-:W-:Y:S01]  /*139e0*/  F2FP.F16.F32.PACK_AB R86, R104, R93 ;  /* 0x0000005d6856723e */ /* 0x000fe200000000ff */
[----:B------:R-:W-:Y:S01]  /*139f0*/  STSM.16.M88.4 [R18+0x2bb00], R76 ;  /* 0x02bb004c12007844 */ /* 0x000fe20000000200 */
[----:B------:R-:W-:Y:S01]  /*13a00*/  F2FP.F16.F32.PACK_AB R93, R75, R74 ;  /* 0x0000004a4b5d723e */ /* 0x000fe200000000ff */
[----:B------:R-:W-:Y:S01]  /*13a10*/  FADD.FTZ R75, R113, R90 ;  /* 0x0000005a714b7221 */ /* 0x000fe20000010000 */
[----:B------:R-:W-:Y:S01]  /*13a20*/  F2FP.F16.F32.PACK_AB R92, R92, R0 ;  /* 0x000000005c5c723e */ /* 0x000fe200000000ff */
[----:B------:R-:W2:Y:S04]  /*13a30*/  LDL R74, [R1+0x74] ;  /* 0x00007400014a7983 */ /* 0x000ea80000100800 */
[----:B------:R-:W2:Y:S04]  /*13a40*/  LDL.LU R0, [R1+0x44] ;  /* 0x0000440001007983 */ /* 0x000ea80000300800 */
[----:B------:R0:W-:Y:S04]  /*13a50*/  STSM.16.M88.4 [R18+0x2d300], R20 ;  /* 0x02d3001412007844 */ /* 0x0001e80000000200 */
[----:B------:R-:W-:Y:S01]  /*13a60*/  STL [R1+0x40], R75 ;  /* 0x0000404b01007387 */ /* 0x000fe20000100800 */
[----:B0-----:R-:W-:-:S05]  /*13a70*/  FADD.FTZ R20, R88, R73 ;  /* 0x0000004958147221 */ /* 0x001fca0000010000 */
[----:B------:R0:W-:Y:S04]  /*13a80*/  STL [R1+0x48], R20 ;  /* 0x0000481401007387 */ /* 0x0001e80000100800 */
[----:B0-----:R-:W3:Y:S01]  /*13a90*/  LDL R20, [R1+0x5c] ;  /* 0x00005c0001147983 */ /* 0x001ee20000100800 */
[----:B------:R-:W-:Y:S02]  /*13aa0*/  F2FP.F16.F32.PACK_AB R84, R96, R97 ;  /* 0x000000616054723e */ /* 0x000fe400000000ff */
[----:B------:R-:W-:Y:S02]  /*13ab0*/  F2FP.F16.F32.PACK_AB R87, R87, R114 ;  /* 0x000000725757723e */ /* 0x000fe400000000ff */
[----:B------:R-:W-:-:S03]  /*13ac0*/  F2FP.F16.F32.PACK_AB R94, R113, R138 ;  /* 0x0000008a715e723e */ /* 0x000fc600000000ff */
[----:B------:R-:W-:Y:S04]  /*13ad0*/  STSM.16.M88.4 [R18+0x2eb00], R84 ;  /* 0x02eb005412007844 */ /* 0x000fe80000000200 */
[----:B------:R-:W-:Y:S01]  /*13ae0*/  STSM.16.M88.4 [R18+0x30300], R92 ;  /* 0x0303005c12007844 */ /* 0x000fe20000000200 */
[----:B------:R-:W-:Y:S01]  /*13af0*/  @!PT LDS RZ, [RZ] ;  /* 0x00000000fffff984 */ /* 0x000fe20000000800 */
[----:B------:R-:W-:Y:S01]  /*13b00*/  @!PT LDS RZ, [RZ] ;  /* 0x00000000fffff984 */ /* 0x000fe20000000800 */
[----:B------:R-:W-:Y:S01]  /*13b10*/  @!PT LDS RZ, [RZ] ;  /* 0x00000000fffff984 */ /* 0x000fe20000000800 */
[----:B------:R-:W-:Y:S01]  /*13b20*/  @!PT LDS RZ, [RZ] ;  /* 0x00000000fffff984 */ /* 0x000fe20000000800 */
[----:B------:R0:W-:Y:S06]  /*13b30*/  MEMBAR.ALL.CTA ;  /* 0x0000000000007992 */ /* 0x0001ec0000008000 */
[----:B0-----:R-:W0:Y:S01]  /*13b40*/  FENCE.VIEW.ASYNC.S ;  /* 0x00000000000073c6 */ /* 0x001e220000000000 */
        /* <DEDUP_REMOVED lines=48> */
[C---:B--2---:R-:W-:Y:S01]  /*13e50*/  ISETP.GT.AND P2, PT, R0.reuse, R74, PT ;  /* 0x0000004a0000720c */ /* 0x044fe20003f44270 */
[----:B------:R-:W-:-:S05]  /*13e60*/  VIADD R0, R0, 0xffffffff ;  /* 0xffffffff00007836 */ /* 0x000fca0000000000 */
[----:B------:R1:W-:Y:S04]  /*13e70*/  STL [R1+0x44], R0 ;  /* 0x0000440001007387 */ /* 0x0003e80000100800 */
[----:B---3--:R2:W-:Y:S04]  /*13e80*/  STL [R1+0x8], R20 ;  /* 0x0000081401007387 */ /* 0x0085e80000100800 */
[----:B------:R2:W-:Y:S04]  /*13e90*/  STL [R1+0x14], R72 ;  /* 0x0000144801007387 */ /* 0x0005e80000100800 */
[----:B------:R2:W-:Y:S01]  /*13ea0*/  STL [R1+0x4], R14 ;  /* 0x0000040e01007387 */ /* 0x0005e20000100800 */
[----:B-1----:R-:W-:Y:S01]  /*13eb0*/  IMAD.MOV.U32 R0, RZ, RZ, R147 ;  /* 0x000000ffff007224 */ /* 0x002fe200078e0093 */
[----:B0-----:R-:W-:Y:S01]  /*13ec0*/  NOP ;  /* 0x0000000000007918 */ /* 0x001fe20000000000 */
[----:B------:R-:W-:Y:S05]  /*13ed0*/  @P2 BRA `(.L_x_9881) ;  /* 0xffffffb400b42947 */ /* 0x000fea000383ffff */
.L_x_9870:
[----:B------:R-:W-:Y:S05]  /*13ee0*/  WARPSYNC.ALL ;  /* 0x0000000000007948 */ /* 0x000fea0003800000 */
[----:B------:R-:W-:Y:S06]  /*13ef0*/  BAR.ARV 0x8, 0x200 ;  /* 0x0208000000007b1d */ /* 0x000fec0000002000 */
[----:B------:R-:W-:Y:S05]  /*13f00*/  @!P0 BRA `(.L_x_9882) ;  /* 0x0000000000048947 */ /* 0x000fea0003800000 */
[----:B------:R-:W-:Y:S01]  /*13f10*/  BPT.TRAP 0x1 ;  /* 0x000000040000795c */ /* 0x000fe20000300000 */
.L_x_9882:
[----:B------:R-:W3:Y:S01]  /*13f20*/  LDL R2, [R1+0x5c] ;  /* 0x00005c0001027983 */ /* 0x000ee20000100800 */
[----:B------:R-:W-:Y:S01]  /*13f30*/  IMAD R0, R147, 0x8, R16 ;  /* 0x0000000893007824 */ /* 0x000fe200078e0210 */
[----:B---3--:R-:W-:-:S04]  /*13f40*/  SHF.L.U32 R3, R2, 0x1f, RZ ;  /* 0x0000001f02037819 */ /* 0x008fc800000006ff */
[----:B------:R0:W1:Y:S01]  /*13f50*/  SYNCS.PHASECHK.TRANS64.TRYWAIT P2, [R0+URZ+0x31c50], R3 ;  /* 0x031c5003000075a7 */ /* 0x000062000804017f */
[----:B------:R-:W-:Y:S05]  /*13f60*/  @!P0 BRA `(.L_x_9883) ;  /* 0x0000000000048947 */ /* 0x000fea0003800000 */
[----:B------:R-:W-:Y:S01]  /*13f70*/  BPT.TRAP 0x1 ;  /* 0x000000040000795c */ /* 0x000fe20000300000 */
.L_x_9883:
[----:B------:R-:W3:Y:S01]  /*13f80*/  LDL.LU R2, [R1+0x80] ;  /* 0x0000800001027983 */ /* 0x000ee20000300800 */
[----:B------:R-:W-:Y:S02]  /*13f90*/  VIADD R16, R16, 0x200 ;  /* 0x0000020010107836 */ /* 0x000fe40000000000 */
[----:B------:R-:W-:-:S03]  /*13fa0*/  IMAD.MOV.U32 R5, RZ, RZ, -0x3ffffff0 ;  /* 0xc0000010ff057424 */ /* 0x000fc600078e00ff */
[----:B------:R-:W-:-:S04]  /*13fb0*/  SHF.R.U32.HI R16, RZ, 0x4, R16 ;  /* 0x00000004ff107819 */ /* 0x000fc80000011610 */
[----:B------:R-:W-:-:S04]  /*13fc0*/  LOP3.LUT R16, R16, 0x3fff, RZ, 0xc0, !PT ;  /* 0x00003fff10107812 */ /* 0x000fc800078ec0ff */
[----:B------:R-:W-:Y:S02]  /*13fd0*/  LOP3.LUT R16, R16, 0x2400000, RZ, 0xfc, !PT ;  /* 0x0240000010107812 */ /* 0x000fe400078efcff */
[----:B---3--:R-:W-:Y:S01]  /*13fe0*/  LOP3.LUT R4, R2, 0x10000, RZ, 0xfc, !PT ;  /* 0x0001000002047812 */ /* 0x008fe200078efcff */
[----:B-1----:R-:W-:Y:S06]  /*13ff0*/  @P2 BRA `(.L_x_9884) ;  /* 0x0000000000082947 */ /* 0x002fec0003800000 */
[----:B------:R-:W1:Y:S02]  /*14000*/  SYNCS.PHASECHK.TRANS64.TRYWAIT P0, [R0+URZ+0x31c50], R3 ;  /* 0x031c5003000075a7 */ /* 0x000e64000800017f */
[----:B-1----:R-:W-:Y:S05]  /*14010*/  @!P0 BRA `(.L_x_9885) ;  /* 0x000000bc00a08947 */ /* 0x002fea0003800000 */
.L_x_9884:
[----:B------:R-:W-:Y:S01]  /*14020*/  IMAD R2, R147, 0x6c0, R16 ;  /* 0x000006c093027824 */ /* 0x000fe200078e0210 */
[----:B------:R-:W3:Y:S01]  /*14030*/  LDL.LU R11, [R1+0x40] ;  /* 0x00004000010b7983 */ /* 0x000ee20000300800 */
[----:B01----:R-:W-:Y:S01]  /*14040*/  IMAD.MOV.U32 R3, RZ, RZ, -0x7fffffe0 ;  /* 0x80000020ff037424 */ /* 0x003fe200078e00ff */
[----:B------:R-:W-:Y:S05]  /*14050*/  WARPSYNC.ALL ;  /* 0x0000000000007948 */ /* 0x000fea0003800000 */
[C---:B------:R-:W-:Y:S01]  /*14060*/  R2UR UR4, R4.reuse ;  /* 0x00000000040472ca */ /* 0x040fe200000e0000 */
[----:B------:R-:W-:Y:S01]  /*14070*/  VIADD R6, R4, 0x180 ;  /* 0x0000018004067836 */ /* 0x000fe20000000000 */
[----:B------:R-:W-:Y:S01]  /*14080*/  R2UR UR5, R5 ;  /* 0x00000000050572ca */ /* 0x000fe200000e0000 */
[C---:B------:R-:W-:Y:S01]  /*14090*/  VIADD R8, R2.reuse, 0x40 ;  /* 0x0000004002087836 */ /* 0x040fe20000000000 */
[----:B------:R-:W-:Y:S01]  /*140a0*/  R2UR UR6, R2 ;  /* 0x00000000020672ca */ /* 0x000fe200000e0000 */
[----:B------:R-:W-:Y:S01]  /*140b0*/  IMAD.MOV.U32 R7, RZ, RZ, -0x3ffffff0 ;  /* 0xc0000010ff077424 */ /* 0x000fe200078e00ff */
[----:B------:R-:W-:Y:S01]  /*140c0*/  R2UR UR7, R3 ;  /* 0x00000000030772ca */ /* 0x000fe200000e0000 */
[----:B------:R-:W-:Y:S01]  /*140d0*/  WARPGROUP.ARRIVE ;  /* 0x00000000000079c5 */ /* 0x000fe20000000000 */
[----:B------:R-:W-:Y:S01]  /*140e0*/  IMAD.MOV.U32 R9, RZ, RZ, -0x7fffffe0 ;  /* 0x80000020ff097424 */ /* 0x000fe200078e00ff */
[----:B------:R-:W4:Y:S04]  /*140f0*/  LDL.LU R10, [R1+0x48] ;  /* 0x00004800010a7983 */ /* 0x000f280000300800 */
[----:B------:R-:W5:Y:S01]  /*14100*/  LDL.LU R12, [R1+0x5c] ;  /* 0x00005c00010c7983 */ /* 0x000f620000300800 */
[----:B------:R-:W-:-:S02]  /*14110*/  IMAD.MOV.U32 R5, RZ, RZ, -0x3ffffff0 ;  /* 0xc0000010ff057424 */ /* 0x000fc400078e00ff */
[----:B------:R-:W-:Y:S01]  /*14120*/  IMAD.MOV.U32 R3, RZ, RZ, -0x7fffffe0 ;  /* 0x80000020ff037424 */ /* 0x000fe200078e00ff */
[----:B------:R-:W2:Y:S01]  /*14130*/  LDL.LU R13, [R1+0xa0] ;  /* 0x0000a000010d7983 */ /* 0x000ea20000300800 */
[----:B------:R-:W-:Y:S01]  /*14140*/  VIADD R147, R147, 0x1 ;  /* 0x0000000193937836 */ /* 0x000fe20000000000 */
[----:B------:R-:W-:Y:S01]  /*14150*/  HGMMA.64x96x16.F32 R24, gdesc[UR4].tnspB, R24, gsb0 ;  /* 0x41600000041879f0 */ /* 0x000fe20008000818 */
[----:B------:R-:W-:Y:S01]  /*14160*/  R2UR UR4, R6 ;  /* 0x00000000060472ca */ /* 0x000fe200000e0000 */
[----:B------:R-:W-:Y:S01]  /*14170*/  VIADD R6, R4, 0x300 ;  /* 0x0000030004067836 */ /* 0x000fe20000000000 */
[----:B------:R-:W-:Y:S01]  /*14180*/  R2UR UR5, R7 ;  /* 0x00000000070572ca */ /* 0x000fe200000e0000 */
[----:B------:R-:W-:Y:S01]  /*14190*/  IMAD.MOV.U32 R7, RZ, RZ, -0x3ffffff0 ;  /* 0xc0000010ff077424 */ /* 0x000fe200078e00ff */
[----:B------:R-:W-:Y:S01]  /*141a0*/  R2UR UR6, R8 ;  /* 0x00000000080672ca */ /* 0x000fe200000e0000 */
[----:B------:R-:W-:Y:S01]  /*141b0*/  VIADD R8, R2, 0x80 ;  /* 0x0000008002087836 */ /* 0x000fe20000000000 */
[----:B------:R-:W-:Y:S01]  /*141c0*/  R2UR UR7, R9 ;  /* 0x00000000090772ca */ /* 0x000fe200000e0000 */
[----:B------:R-:W-:Y:S01]  /*141d0*/  IMAD.MOV.U32 R9, RZ, RZ, -0x7fffffe0 ;  /* 0x80000020ff097424 */ /* 0x000fe200078e00ff */
[----:B------:R-:W-:Y:S01]  /*141e0*/  ISETP.NE.AND P2, PT, R147, 0x2, PT ;  /* 0x000000029300780c */ /* 0x000fe20003f45270 */
[----:B------:R-:W-:-:S02]  /*141f0*/  WARPGROUP.DEPBAR.LE gsb0, 0x0 ;  /* 0x00008000000079c5 */ /* 0x000fc40000010000 */
[----:B------:R-:W-:-:S08]  /*14200*/  WARPGROUP.ARRIVE ;  /* 0x00000000000079c5 */ /* 0x000fd00000000000 */
        /* <DEDUP_REMOVED lines=9> */
[----:B------:R-:W-:Y:S02]  /*142a0*/  WARPGROUP.DEPBAR.LE gsb0, 0x0 ;  /* 0x00008000000079c5 */ /* 0x000fe40000010000 */
[----:B------:R-:W-:-:S09]  /*142b0*/  WARPGROUP.ARRIVE ;  /* 0x00000000000079c5 */ /* 0x000fd20000000000 */
        /* <DEDUP_REMOVED lines=41> */
[----:B------:R-:W-:Y:S02]  /*14550*/  IMAD.MOV.U32 R9, RZ, RZ, -0x7fffffe0 ;  /* 0x80000020ff097424 */ /* 0x000fe400078e00ff */
[----:B------:R-:W-:-:S02]  /*14560*/  VIADD R4, R4, 0xc00 ;  /* 0x00000c0004047836 */ /* 0x000fc40000000000 */
[----:B------:R-:W-:Y:S01]  /*14570*/  VIADD R2, R2, 0x200 ;  /* 0x0000020002027836 */ /* 0x000fe20000000000 */
[----:B------:R-:W-:Y:S02]  /*14580*/  WARPGROUP.DEPBAR.LE gsb0, 0x0 ;  /* 0x00008000000079c5 */ /* 0x000fe40000010000 */
[----:B------:R-:W-:-:S06]  /*14590*/  WARPGROUP.ARRIVE ;  /* 0x00000000000079c5 */ /* 0x000fcc0000000000 */
[----:B------:R-:W-:Y:S01]  /*145a0*/  HGMMA.64x96x16.F32 R24, gdesc[UR4].tnspB, R24, gsb0 ;  /* 0x41600000041879f0 */ /* 0x000fe20008000818 */
[----:B------:R-:W-:Y:S02]  /*145b0*/  R2UR UR4, R6 ;  /* 0x00000000060472ca */ /* 0x000fe400000e0000 */
[----:B------:R-:W-:Y:S02]  /*145c0*/  R2UR UR5, R7 ;  /* 0x00000000070572ca */ /* 0x000fe400000e0000 */
[----:B------:R-:W-:Y:S02]  /*145d0*/  R2UR UR6, R8 ;  /* 0x00000000080672ca */ /* 0x000fe400000e0000 */
[----:B------:R-:W-:Y:S01]  /*145e0*/  R2UR UR7, R9 ;  /* 0x00000000090772ca */ /* 0x000fe200000e0000 */
[----:B------:R-:W-:Y:S02]  /*145f0*/  WARPGROUP.DEPBAR.LE gsb0, 0x0 ;  /* 0x00008000000079c5 */ /* 0x000fe40000010000 */
[----:B------:R-:W-:-:S10]  /*14600*/  WARPGROUP.ARRIVE ;  /* 0x00000000000079c5 */ /* 0x000fd40000000000 */
[----:B------:R-:W-:Y:S01]  /*14610*/  HGMMA.64x96x16.F32 R24, gdesc[UR4].tnspB, R24, gsb0 ;  /* 0x41600000041879f0 */ /* 0x000fe20008000818 */
[----:B------:R-:W-:Y:S02]  /*14620*/  R2UR UR4, R4 ;  /* 0x00000000040472ca */ /* 0x000fe400000e0000 */
[----:B------:R-:W-:Y:S02]  /*14630*/  R2UR UR5, R5 ;  /* 0x00000000050572ca */ /* 0x000fe400000e0000 */
[----:B------:R-:W-:Y:S02]  /*14640*/  R2UR UR6, R2 ;  /* 0x00000000020672ca */ /* 0x000fe400000e0000 */
[----:B------:R-:W-:Y:S01]  /*14650*/  R2UR UR7, R3 ;  /* 0x00000000030772ca */ /* 0x000fe200000e0000 */
[----:B---3--:R-:W0:Y:S04]  /*14660*/  SHFL.BFLY PT, R2, R11, 0x2, 0x1f ;  /* 0x0c401f000b027f89 */ /* 0x008e2800000e0000 */
[----:B----4-:R-:W1:Y:S01]  /*14670*/  SHFL.BFLY PT, R3, R10, 0x2, 0x1f ;  /* 0x0c401f000a037f89 */ /* 0x010e6200000e0000 */
[----:B0-----:R-:W-:Y:S01]  /*14680*/  FADD.FTZ R2, R2, R11 ;  /* 0x0000000b02027221 */ /* 0x001fe20000010000 */
[----:B-1----:R-:W-:Y:S01]  /*14690*/  FADD.FTZ R4, R3, R10 ;  /* 0x0000000a03047221 */ /* 0x002fe20000010000 */
[----:B------:R-:W-:-:S03]  /*146a0*/  IMAD.MOV.U32 R10, RZ, RZ, RZ ;  /* 0x000000ffff0a7224 */ /* 0x000fc600078e00ff */
[----:B------:R-:W0:Y:S04]  /*146b0*/  SHFL.BFLY PT, R3, R2, 0x1, 0x1f ;  /* 0x0c201f0002037f89 */ /* 0x000e2800000e0000 */
[----:B------:R-:W1:Y:S01]  /*146c0*/  SHFL.BFLY PT, R5, R4, 0x1, 0x1f ;  /* 0x0c201f0004057f89 */ /* 0x000e6200000e0000 */
[----:B0-----:R-:W-:Y:S01]  /*146d0*/  FADD.FTZ R8, R2, R3 ;  /* 0x0000000302087221 */ /* 0x001fe20000010000 */
[----:B------:R-:W-:Y:S01]  /*146e0*/  SEL R2, RZ, 0x1, P2 ;  /* 0x00000001ff027807 */ /* 0x000fe20001000000 */
[----:B-1----:R-:W-:-:S03]  /*146f0*/  FADD.FTZ R11, R4, R5 ;  /* 0x00000005040b7221 */ /* 0x002fc60000010000 */
[----:B------:R-:W-:Y:S01]  /*14700*/  FSETP.NE.FTZ.AND P0, PT, R8, RZ, PT ;  /* 0x000000ff0800720b */ /* 0x000fe20003f15000 */
[----:B--2---:R-:W-:Y:S01]  /*14710*/  VIADD R13, R13, 0x1 ;  /* 0x000000010d0d7836 */ /* 0x004fe20000000000 */
[----:B-----5:R-:W-:Y:S02]  /*14720*/  LOP3.LUT R12, R12, R2, RZ, 0x3c, !PT ;  /* 0x000000020c0c7212 */ /* 0x020fe400078e3cff */
[----:B------:R-:W-:-:S09]  /*14730*/  FSETP.NE.FTZ.AND P3, PT, R11, RZ, PT ;  /* 0x000000ff0b00720b */ /* 0x000fd20003f75000 */
[----:B------:R-:W0:Y:S08]  /*14740*/  @P0 MUFU.LG2 R6, R8 ;  /* 0x0000000800060308 */ /* 0x000e300000000c00 */
[----:B------:R-:W1:Y:S01]  /*14750*/  @P3 MUFU.LG2 R7, R11 ;  /* 0x0000000b00073308 */ /* 0x000e620000000c00 */
[----:B------:R-:W-:Y:S02]  /*14760*/  WARPGROUP.DEPBAR.LE gsb0, 0x0 ;  /* 0x00008000000079c5 */ /* 0x000fe40000010000 */
[----:B------:R-:W-:-:S05]  /*14770*/  WARPGROUP.ARRIVE ;  /* 0x00000000000079c5 */ /* 0x000fca0000000000 */
[----:B------:R-:W2:Y:S01]  /*14780*/  @P0 MUFU.RCP R10, R8 ;  /* 0x00000008000a0308 */ /* 0x000ea20000001000 */
[----:B------:R-:W-:Y:S01]  /*14790*/  HGMMA.64x96x16.F32 R24, gdesc[UR4].tnspB, R24, gsb0 ;  /* 0x41600000041879f0 */ /* 0x000fe20008000818 */
[----:B------:R-:W-:Y:S01]  /*147a0*/  IMAD.MOV.U32 R3, RZ, RZ, RZ ;  /* 0x000000ffff037224 */ /* 0x000fe200078e00ff */
[----:B------:R3:W-:Y:S04]  /*147b0*/  STL [R1+0x5c], R12 ;  /* 0x00005c0c01007387 */ /* 0x0007e80000100800 */
[----:B------:R4:W-:Y:S01]  /*147c0*/  STL [R1+0xa0], R13 ;  /* 0x0000a00d01007387 */ /* 0x0009e20000100800 */
[----:B------:R-:W5:Y:S01]  /*147d0*/  @P3 MUFU.RCP R3, R11 ;  /* 0x0000000b00033308 */ /* 0x000f620000001000 */
[----:B------:R-:W-:Y:S01]  /*147e0*/  @P0 FMUL.FTZ R5, R15, 0.69314718246459960938 ;  /* 0x3f3172180f050820 */ /* 0x000fe20000410000 */
[----:B0-----:R-:W-:Y:S01]  /*147f0*/  @P0 FMUL.FTZ R6, R6, 0.69314718246459960938 ;  /* 0x3f31721806060820 */ /* 0x001fe20000410000 */
[----:B-1----:R-:W-:Y:S01]  /*14800*/  @P3 FMUL.FTZ R7, R7, 0.69314718246459960938 ;  /* 0x3f31721807073820 */ /* 0x002fe20000410000 */
[----:B---3--:R-:W-:Y:S01]  /*14810*/  @P3 FMUL.FTZ R12, R15, 0.69314718246459960938 ;  /* 0x3f3172180f0c3820 */ /* 0x008fe20000410000 */
[----:B------:R-:W-:-:S02]  /*14820*/  @!P1 VIADD R4, R0, 0x31c60 ;  /* 0x00031c6000049836 */ /* 0x000fc40000000000 */
[----:B------:R-:W-:Y:S02]  /*14830*/  IMAD.MOV.U32 R2, RZ, RZ, -0x800000 ;  /* 0xff800000ff027424 */ /* 0x000fe400078e00ff */
[----:B------:R-:W-:Y:S01]  /*14840*/  @P0 FFMA.FTZ R2, R5, R14, R6 ;  /* 0x0000000e05020223 */ /* 0x000fe20000010006 */
[----:B------:R-:W-:Y:S02]  /*14850*/  IMAD.MOV.U32 R0, RZ, RZ, -0x800000 ;  /* 0xff800000ff007424 */ /* 0x000fe400078e00ff */
[----:B------:R-:W-:Y:S01]  /*14860*/  @P3 FFMA.FTZ R0, R12, R72, R7 ;  /* 0x000000480c003223 */ /* 0x000fe20000010007 */
[----:B------:R-:W-:Y:S02]  /*14870*/  @!P1 PRMT R4, RZ, 0x654, R4 ;  /* 0x00000654ff049816 */ /* 0x000fe40000000004 */
[----:B------:R-:W-:Y:S02]  /*14880*/  PLOP3.LUT P0, PT, PT, PT, PT, 0x8, 0x0 ;  /* 0x000000000000781c */ /* 0x000fe40003f0e170 */
[----:B------:R-:W-:Y:S01]  /*14890*/  SEL R147, R147, RZ, P2 ;  /* 0x000000ff93937207 */ /* 0x000fe20001000000 */
[----:B------:R-:W-:-:S02]  /*148a0*/  WARPGROUP.DEPBAR.LE gsb0, 0x0 ;  /* 0x00008000000079c5 */ /* 0x000fc40000010000 */
        /* <DEDUP_REMOVED lines=24> */
[-C--:B-----5:R-:W-:Y:S01]  /*14a30*/  FMUL.FTZ R68, R26, R3.reuse ;  /* 0x000000031a447220 */ /* 0x0a0fe20000410000 */
[-C--:B------:R-:W-:Y:S01]  /*14a40*/  FMUL.FTZ R69, R27, R3.reuse ;  /* 0x000000031b457220 */ /* 0x080fe20000410000 */
[----:B0-----:R-:W-:Y:S01]  /*14a50*/  FMUL.FTZ R4, R24, R10 ;  /* 0x0000000a18047220 */ /* 0x001fe20000410000 */
        /* <DEDUP_REMOVED lines=21> */
[----:B----4-:R-:W-:-:S07]  /*14bb0*/  FMUL.FTZ R71, R71, R3 ;  /* 0x0000000347477220 */ /* 0x010fce0000410000 */
.L_x_9829:
[----:B------:R-:W-:Y:S05]  /*14bc0*/  WARPSYNC.ALL ;  /* 0x0000000000007948 */ /* 0x000fea0003800000 */
[----:B------:R-:W0:Y:S08]  /*14bd0*/  S2UR UR5, SR_CgaCtaId ;  /* 0x00000000000579c3 */ /* 0x000e300000008800 */
[----:B------:R-:W-:Y:S06]  /*14be0*/  BAR.SYNC.DEFER_BLOCKING 0x5, 0x200 ;  /* 0x0148000000007b1d */ /* 0x000fec0000010000 */
[----:B------:R-:W-:Y:S01]  /*14bf0*/  UMOV UR4, 0x400 ;  /* 0x0000040000047882 */ /* 0x000fe20000000000 */
[----:B------:R-:W-:Y:S01]  /*14c00*/  BSSY B0, `(.L_x_9886) ;  /* 0x00002bb000007945 */ /* 0x000fe20003800000 */
[----:B0-----:R-:W-:-:S06]  /*14c10*/  ULEA UR4, UR5, UR4, 0x18 ;  /* 0x0000000405047291 */ /* 0x001fcc000f8ec03f */
[----:B------:R-:W-:-:S05]  /*14c20*/  IMAD.U32 R16, RZ, RZ, UR4 ;  /* 0x00000004ff107e24 */ /* 0x000fca000f8e00ff */
[----:B------:R0:W2:Y:S01]  /*14c30*/  LDS.128 R108, [R16+0x31cd0] ;  /* 0x031cd000106c7984 */ /* 0x0000a20000000c00 */
[----:B------:R-:W-:Y:S06]  /*14c40*/  BAR.ARV 0x4, 0x200 ;  /* 0x0108000000007b1d */ /* 0x000fec0000002000 */
[----:B------:R-:W-:Y:S05]  /*14c50*/  @P0 BRA `(.L_x_9887) ;  /* 0x0000001c00f00947 */ /* 0x000fea0003800000 */
[----:B------:R-:W3:Y:S01]  /*14c60*/  LDL R12, [R1+0xe8] ;  /* 0x0000e800010c7983 */ /* 0x000ee20000100800 */
[----:B------:R-:W-:-:S03]  /*14c70*/  ULDC UR4, c[0x0][0xad4] ;  /* 0x0002b50000047ab9 */ /* 0x000fc60000000800 */
[----:B------:R-:W4:Y:S04]  /*14c80*/  LDL.LU R74, [R1+0x90] ;  /* 0x00009000014a7983 */ /* 0x000f280000300800 */
[----:B------:R-:W2:Y:S04]  /*14c90*/  LDL.LU R80, [R1+0x98] ;  /* 0x0000980001507983 */ /* 0x000ea80000300800 */
[----:B------:R-:W2:Y:S01]  /*14ca0*/  LDL.LU R79, [R1+0x9c] ;  /* 0x00009c00014f7983 */ /* 0x000ea20000300800 */
[----:B------:R-:W1:Y:S01]  /*14cb0*/  S2R R3, SR_SWINHI ;  /* 0x0000000000037919 */ /* 0x000e620000002f00 */
[----:B------:R-:W-:-:S02]  /*14cc0*/  MOV R10, R16 ;  /* 0x00000010000a7202 */ /* 0x000fc40000000f00 */
[----:B-1----:R-:W-:-:S03]  /*14cd0*/  MOV R11, R3 ;  /* 0x00000003000b7202 */ /* 0x002fc60000000f00 */
[----:B---3--:R-:W-:-:S03]  /*14ce0*/  IMAD.WIDE R12, R12, 0x2, R10 ;  /* 0x000000020c0c7825 */ /* 0x008fc600078e020a */
[C---:B------:R-:W-:Y:S02]  /*14cf0*/  IADD3 R75, P0, R12.reuse, 0x6020, RZ ;  /* 0x000060200c4b7810 */ /* 0x040fe40007f1e0ff */
[----:B------:R-:W-:-:S03]  /*14d00*/  LOP3.LUT R3, R12, 0x180, RZ, 0xc0, !PT ;  /* 0x000001800c037812 */ /* 0x000fc600078ec0ff */
[----:B------:R-:W-:Y:S01]  /*14d10*/  IMAD.X R23, RZ, RZ, R13, P0 ;  /* 0x000000ffff177224 */ /* 0x000fe200000e060d */
[----:B----4-:R-:W-:Y:S02]  /*14d20*/  ISETP.NE.AND P0, PT, R74, RZ, PT ;  /* 0x000000ff4a00720c */ /* 0x010fe40003f05270 */
[----:B------:R-:W-:Y:S02]  /*14d30*/  IADD3 R20, P4, R12, 0x20, RZ ;  /* 0x000000200c147810 */ /* 0x000fe40007f9e0ff */
[----:B------:R-:W-:Y:S01]  /*14d40*/  SEL R78, R74, UR4, P0 ;  /* 0x000000044a4e7c07 */ /* 0x000fe20008000000 */
[----:B------:R-:W-:Y:S05]  /*14d50*/  WARPSYNC.ALL ;  /* 0x0000000000007948 */ /* 0x000fea0003800000 */
[----:B------:R-:W-:-:S02]  /*14d60*/  SHF.R.U64 R3, R3, 0x3, RZ ;  /* 0x0000000303037819 */ /* 0x000fc400000012ff */
[----:B------:R-:W-:Y:S01]  /*14d70*/  LOP3.LUT R14, R20, 0x180, RZ, 0xc0, !PT ;  /* 0x00000180140e7812 */ /* 0x000fe200078ec0ff */
[----:B------:R-:W-:Y:S01]  /*14d80*/  BAR.SYNC.DEFER_BLOCKING 0x1, 0x180 ;  /* 0x0046000000007b1d */ /* 0x000fe20000010000 */
[C---:B------:R-:W-:Y:S02]  /*14d90*/  IADD3 R22, P3, R12.reuse, 0x3000, RZ ;  /* 0x000030000c167810 */ /* 0x040fe40007f7e0ff */
[C---:B------:R-:W-:Y:S02]  /*14da0*/  IADD3 R15, P2, R12.reuse, 0x3020, RZ ;  /* 0x000030200c0f7810 */ /* 0x040fe40007f5e0ff */
[----:B------:R-:W-:Y:S02]  /*14db0*/  IADD3 R35, P1, R12, 0x6000, RZ ;  /* 0x000060000c237810 */ /* 0x000fe40007f3e0ff */
[----:B------:R-:W-:Y:S01]  /*14dc0*/  LOP3.LUT R34, R75, 0x180, RZ, 0xc0, !PT ;  /* 0x000001804b227812 */ /* 0x000fe200078ec0ff */
[----:B------:R-:W-:Y:S01]  /*14dd0*/  IMAD.X R25, RZ, RZ, R13, P4 ;  /* 0x000000ffff197224 */ /* 0x000fe200020e060d */
[----:B------:R-:W-:Y:S01]  /*14de0*/  LOP3.LUT R12, R3, R12, RZ, 0x3c, !PT ;  /* 0x0000000c030c7212 */ /* 0x000fe200078e3cff */
[----:B------:R-:W-:Y:S01]  /*14df0*/  ULDC.64 UR6, c[0x0][0xc08] ;  /* 0x0003020000067ab9 */ /* 0x000fe20000000a00 */
[----:B------:R-:W-:Y:S01]  /*14e00*/  SHF.R.U64 R3, R14, 0x3, RZ ;  /* 0x000000030e037819 */ /* 0x000fe200000012ff */
[----:B------:R-:W-:Y:S01]  /*14e10*/  ULDC.64 UR4, c[0x0][0xc00] ;  /* 0x0003000000047ab9 */ /* 0x000fe20000000a00 */
[----:B------:R-:W-:-:S02]  /*14e20*/  LOP3.LUT R14, R15, 0x180, RZ, 0xc0, !PT ;  /* 0x000001800f0e7812 */ /* 0x000fc400078ec0ff */
[----:B------:R-:W-:Y:S02]  /*14e30*/  LOP3.LUT R24, R3, R20, RZ, 0x3c, !PT ;  /* 0x0000001403187212 */ /* 0x000fe400078e3cff */
[----:B------:R-:W-:Y:S02]  /*14e40*/  LOP3.LUT R3, R22, 0x180, RZ, 0xc0, !PT ;  /* 0x0000018016037812 */ /* 0x000fe400078ec0ff */
[----:B------:R-:W-:Y:S02]  /*14e50*/  LOP3.LUT R20, R35, 0x180, RZ, 0xc0, !PT ;  /* 0x0000018023147812 */ /* 0x000fe400078ec0ff */
[----:B------:R-:W-:Y:S02]  /*14e60*/  SHF.R.U64 R3, R3, 0x3, RZ ;  /* 0x0000000303037819 */ /* 0x000fe400000012ff */
[----:B------:R-:W-:Y:S02]  /*14e70*/  SHF.R.U64 R20, R20, 0x3, RZ ;  /* 0x0000000314147819 */ /* 0x000fe400000012ff */
[----:B------:R-:W-:Y:S01]  /*14e80*/  SHF.R.U64 R14, R14, 0x3, RZ ;  /* 0x000000030e0e7819 */ /* 0x000fe200000012ff */
[--C-:B------:R-:W-:Y:S01]  /*14e90*/  IMAD.X R27, RZ, RZ, R13.reuse, P3 ;  /* 0x000000ffff1b7224 */ /* 0x100fe200018e060d */
[----:B------:R-:W-:Y:S01]  /*14ea0*/  LOP3.LUT R26, R3, R22, RZ, 0x3c, !PT ;  /* 0x00000016031a7212 */ /* 0x000fe200078e3cff */
[--C-:B------:R-:W-:Y:S01]  /*14eb0*/  IMAD.X R33, RZ, RZ, R13.reuse, P2 ;  /* 0x000000ffff217224 */ /* 0x100fe200010e060d */
[----:B------:R-:W-:Y:S01]  /*14ec0*/  LOP3.LUT R20, R20, R35, RZ, 0x3c, !PT ;  /* 0x0000002314147212 */ /* 0x000fe200078e3cff */
        /* <DEDUP_REMOVED lines=8> */
[----:B------:R-:W-:Y:S02]  /*14f50*/  MOV R77, R24 ;  /* 0x00000018004d7202 */ /* 0x000fe40000000f00 */
[----:B------:R-:W-:Y:S02]  /*14f60*/  MOV R3, R26 ;  /* 0x0000001a00037202 */ /* 0x000fe40000000f00 */
[----:B------:R-:W-:Y:S02]  /*14f70*/  LOP3.LUT R22, R34, R75, RZ, 0x3c, !PT ;  /* 0x0000004b22167212 */ /* 0x000fe400078e3cff */
[----:B------:R-:W-:Y:S02]  /*14f80*/  F2FP.F16.F32.PACK_AB R24, R9, R8 ;  /* 0x000000080918723e */ /* 0x000fe400000000ff */
[----:B------:R-:W-:Y:S02]  /*14f90*/  F2FP.F16.F32.PACK_AB R25, R73, R72 ;  /* 0x000000484919723e */ /* 0x000fe400000000ff */
[----:B------:R-:W-:-:S02]  /*14fa0*/  F2FP.F16.F32.PACK_AB R26, R29, R28 ;  /* 0x0000001c1d1a723e */ /* 0x000fc400000000ff */
[----:B------:R-:W-:Y:S01]  /*14fb0*/  F2FP.F16.F32.PACK_AB R27, R39, R38 ;  /* 0x00000026271b723e */ /* 0x000fe200000000ff */
[----:B------:R1:W-:Y:S01]  /*14fc0*/  STSM.16.M88.4 [R35], R12 ;  /* 0x0000000c23007844 */ /* 0x0003e20000000200 */
[----:B------:R-:W-:Y:S02]  /*14fd0*/  MOV R76, R32 ;  /* 0x00000020004c7202 */ /* 0x000fe40000000f00 */
[----:B------:R-:W-:Y:S02]  /*14fe0*/  F2FP.F16.F32.PACK_AB R32, R37, R36 ;  /* 0x000000242520723e */ /* 0x000fe400000000ff */
[----:B------:R-:W-:Y:S02]  /*14ff0*/  F2FP.F16.F32.PACK_AB R33, R43, R42 ;  /* 0x0000002a2b21723e */ /* 0x000fe400000000ff */
[----:B------:R-:W-:Y:S01]  /*15000*/  F2FP.F16.F32.PACK_AB R34, R41, R40 ;  /* 0x000000282922723e */ /* 0x000fe200000000ff */
[----:B------:R3:W-:Y:S01]  /*15010*/  STSM.16.M88.4 [R77], R24 ;  /* 0x000000184d007844 */ /* 0x0007e20000000200 */
[----:B------:R-:W-:-:S02]  /*15020*/  MOV R75, R20 ;  /* 0x00000014004b7202 */ /* 0x000fc40000000f00 */
[----:B------:R-:W-:Y:S02]  /*15030*/  MOV R74, R22 ;  /* 0x00000016004a7202 */ /* 0x000fe40000000f00 */
[----:B------:R-:W-:Y:S02]  /*15040*/  F2FP.F16.F32.PACK_AB R20, R53, R52 ;  /* 0x000000343514723e */ /* 0x000fe400000000ff */
[----:B-1----:R-:W-:Y:S02]  /*15050*/  F2FP.F16.F32.PACK_AB R35, R47, R46 ;  /* 0x0000002e2f23723e */ /* 0x002fe400000000ff */
[----:B------:R-:W-:Y:S02]  /*15060*/  F2FP.F16.F32.PACK_AB R12, R45, R44 ;  /* 0x0000002c2d0c723e */ /* 0x000fe400000000ff */
[----:B------:R-:W-:Y:S02]  /*15070*/  F2FP.F16.F32.PACK_AB R13, R51, R50 ;  /* 0x00000032330d723e */ /* 0x000fe400000000ff */
[----:B------:R-:W-:-:S02]  /*15080*/  F2FP.F16.F32.PACK_AB R14, R49, R48 ;  /* 0x00000030310e723e */ /* 0x000fc400000000ff */
[----:B------:R-:W-:Y:S02]  /*15090*/  F2FP.F16.F32.PACK_AB R15, R55, R54 ;  /* 0x00000036370f723e */ /* 0x000fe400000000ff */
[----:B------:R-:W-:Y:S02]  /*150a0*/  F2FP.F16.F32.PACK_AB R21, R59, R58 ;  /* 0x0000003a3b15723e */ /* 0x000fe400000000ff */
[----:B------:R-:W-:Y:S02]  /*150b0*/  F2FP.F16.F32.PACK_AB R22, R57, R56 ;  /* 0x000000383916723e */ /* 0x000fe400000000ff */
[----:B------:R-:W-:Y:S02]  /*150c0*/  F2FP.F16.F32.PACK_AB R23, R63, R62 ;  /* 0x0000003e3f17723e */ /* 0x000fe400000000ff */
[----:B---3--:R-:W-:Y:S02]  /*150d0*/  F2FP.F16.F32.PACK_AB R24, R61, R60 ;  /* 0x0000003c3d18723e */ /* 0x008fe400000000ff */
[----:B------:R-:W-:-:S02]  /*150e0*/  F2FP.F16.F32.PACK_AB R25, R67, R66 ;  /* 0x000000424319723e */ /* 0x000fc400000000ff */
[----:B------:R-:W-:Y:S02]  /*150f0*/  F2FP.F16.F32.PACK_AB R26, R65, R64 ;  /* 0x00000040411a723e */ /* 0x000fe400000000ff */
[----:B------:R-:W-:Y:S01]  /*15100*/  F2FP.F16.F32.PACK_AB R27, R71, R70 ;  /* 0x00000046471b723e */ /* 0x000fe200000000ff */
[----:B------:R2:W-:Y:S01]  /*15110*/  STSM.16.M88.4 [R3], R32 ;  /* 0x0000002003007844 */ /* 0x0005e20000000200 */
[----:B------:R-:W-:-:S03]  /*15120*/  ISETP.NE.U32.AND P3, PT, RZ, UR6, PT ;  /* 0x00000006ff007c0c */ /* 0x000fc6000bf65070 */
[----:B------:R-:W-:Y:S01]  /*15130*/  STSM.16.M88.4 [R76], R12 ;  /* 0x0000000c4c007844 */ /* 0x000fe20000000200 */
[----:B------:R-:W-:-:S03]  /*15140*/  ISETP.NE.AND.EX P3, PT, RZ, UR7, PT, P3 ;  /* 0x00000007ff007c0c */ /* 0x000fc6000bf65330 */
[----:B------:R1:W-:Y:S04]  /*15150*/  STSM.16.M88.4 [R75], R20 ;  /* 0x000000144b007844 */ /* 0x0003e80000000200 */
[----:B------:R3:W-:Y:S01]  /*15160*/  STSM.16.M88.4 [R74], R24 ;  /* 0x000000184a007844 */ /* 0x0007e20000000200 */
[----:B------:R-:W-:Y:S01]  /*15170*/  BAR.SYNC.DEFER_BLOCKING 0x1, 0x180 ;  /* 0x0046000000007b1d */ /* 0x000fe20000010000 */
[----:B------:R-:W-:Y:S02]  /*15180*/  ISETP.NE.U32.AND P0, PT, RZ, UR4, PT ;  /* 0x00000004ff007c0c */ /* 0x000fe4000bf05070 */
[----:B--2---:R-:W-:Y:S02]  /*15190*/  IADD3 R32, P1, R80, UR4, RZ ;  /* 0x0000000450207c10 */ /* 0x004fe4000ff3e0ff */
[----:B------:R-:W-:-:S02]  /*151a0*/  ISETP.NE.AND.EX P0, PT, RZ, UR5, PT, P0 ;  /* 0x00000005ff007c0c */ /* 0x000fc4000bf05300 */
[C---:B------:R-:W-:Y:S02]  /*151b0*/  IADD3.X R33, R79.reuse, UR5, RZ, P1, !PT ;  /* 0x000000054f217c10 */ /* 0x040fe40008ffe4ff */
[----:B------:R-:W-:Y:S01]  /*151c0*/  @P3 IADD3 R34, P1, R80, UR6, RZ ;  /* 0x0000000650223c10 */ /* 0x000fe2000ff3e0ff */
[----:B------:R-:W-:Y:S01]  /*151d0*/  ULDC UR6, c[0x0][0xa88] ;  /* 0x0002a20000067ab9 */ /* 0x000fe20000000800 */
[----:B------:R-:W-:Y:S01]  /*151e0*/  IMAD.MOV.U32 R3, RZ, RZ, RZ ;  /* 0x000000ffff037224 */ /* 0x000fe200078e00ff */
[----:B------:R-:W-:Y:S01]  /*151f0*/  ISETP.GT.AND P2, PT, R78, 0x1, PT ;  /* 0x000000014e00780c */ /* 0x000fe20003f44270 */
[----:B-1----:R-:W-:Y:S01]  /*15200*/  IMAD.MOV.U32 R22, RZ, RZ, 0x9b8 ;  /* 0x000009b8ff167424 */ /* 0x002fe200078e00ff */
[----:B------:R-:W-:Y:S01]  /*15210*/  @P3 IADD3.X R35, R79, UR7, RZ, P1, !PT ;  /* 0x000000074f233c10 */ /* 0x000fe20008ffe4ff */
[----:B------:R-:W-:Y:S01]  /*15220*/  IMAD.U32 R79, RZ, RZ, UR6 ;  /* 0x00000006ff4f7e24 */ /* 0x000fe2000f8e00ff */
[----:B---3--:R-:W1:Y:S02]  /*15230*/  LDC R74, c[0x0][0xbe8] ;  /* 0x0002fa00ff4a7b82 */ /* 0x008e640000000800 */
[----:B------:R2:W5:Y:S04]  /*15240*/  @P0 LDG.E R3, desc[UR60][R32.64] ;  /* 0x0000003c20030981 */ /* 0x000568000c1e1900 */
[----:B------:R2:W5:Y:S01]  /*15250*/  @P3 LDG.E R79, desc[UR60][R34.64] ;  /* 0x0000003c224f3981 */ /* 0x000562000c1e1900 */
[----:B------:R-:W-:-:S04]  /*15260*/  SEL R22, R22, 0x978, P2 ;  /* 0x0000097816167807 */ /* 0x000fc80001000000 */
[----:B------:R2:W3:Y:S08]  /*15270*/  LDC.64 R12, c[0x0][R22+0x220] ;  /* 0x00008800160c7b82 */ /* 0x0004f00000000a00 */
[----:B------:R2:W4:Y:S08]  /*15280*/  LDC.64 R14, c[0x0][R22+0x218] ;  /* 0x00008600160e7b82 */ /* 0x0005300000000a00 */
[----:B------:R2:W0:Y:S01]  /*15290*/  LDC.64 R20, c[0x0][R22+0x228] ;  /* 0x00008a0016147b82 */ /* 0x0004220000000a00 */
[----:B-1----:R-:W-:Y:S01]  /*152a0*/  ISETP.NE.AND P1, PT, R74, 0x1, PT ;  /* 0x000000014a00780c */ /* 0x002fe20003f25270 */
[----:B--2---:R-:W-:-:S12]  /*152b0*/  @P3 BRA `(.L_x_9888) ;  /* 0x0000000000103947 */ /* 0x004fd80003800000 */
[----:B------:R-:W-:Y:S05]  /*152c0*/  @!P0 BRA `(.L_x_9888) ;  /* 0x00000000000c8947 */ /* 0x000fea0003800000 */
[----:B------:R-:W2:Y:S04]  /*152d0*/  LDG.E R24, desc[UR60][R32.64] ;  /* 0x0000003c20187981 */ /* 0x000ea8000c1e1900 */
[----:B-----5:R-:W2:Y:S02]  /*152e0*/  LDG.E R79, desc[UR60][R32.64+0x4] ;  /* 0x0000043c204f7981 */ /* 0x020ea4000c1e1900 */
[----:B--2---:R-:W-:-:S07]  /*152f0*/  IMAD.IADD R79, R79, 0x1, -R24 ;  /* 0x000000014f4f7824 */ /* 0x004fce00078e0a18 */
.L_x_9888:
[----:B------:R-:W2:Y:S01]  /*15300*/  LDL.LU R24, [R1+0x94] ;  /* 0x0000940001187983 */ /* 0x000ea20000300800 */
[----:B------:R-:W1:Y:S03]  /*15310*/  LDC.64 R22, c[0x0][R22+0x210] ;  /* 0x0000840016167b82 */ /* 0x000e660000000a00 */
[----:B------:R-:W3:Y:S04]  /*15320*/  LDL.LU R27, [R1+0xc0] ;  /* 0x0000c000011b7983 */ /* 0x000ee80000300800 */
[----:B------:R-:W4:Y:S01]  /*15330*/  LDL R80, [R1+0x8c] ;  /* 0x00008c0001507983 */ /* 0x000f220000100800 */
[----:B------:R-:W-:Y:S01]  /*15340*/  ISETP.NE.U32.AND P0, PT, RZ, UR4, PT ;  /* 0x00000004ff007c0c */ /* 0x000fe2000bf05070 */
[----:B------:R-:W0:Y:S02]  /*15350*/  @P1 LDC R26, c[0x0][0xbec] ;  /* 0x0002fb00ff1a1b82 */ /* 0x000e240000000800 */
[----:B------:R-:W4:Y:S04]  /*15360*/  LDL R32, [R1+0xe4] ;  /* 0x0000e40001207983 */ /* 0x000f280000100800 */
[----:B------:R-:W4:Y:S02]  /*15370*/  LDL R82, [R1+0xa4] ;  /* 0x0000a40001527983 */ /* 0x000f240000100800 */
[----:B------:R-:W1:Y:S02]  /*15380*/  @P1 LDC R81, c[0x0][0xbf0] ;  /* 0x0002fc00ff511b82 */ /* 0x000e640000000800 */
[----:B------:R-:W4:Y:S04]  /*15390*/  LDL R78, [R1+0xac] ;  /* 0x0000ac00014e7983 */ /* 0x000f280000100800 */
[----:B------:R-:W4:Y:S04]  /*153a0*/  LDL R76, [R1+0xe0] ;  /* 0x0000e000014c7983 */ /* 0x000f280000100800 */
[----:B------:R-:W4:Y:S01]  /*153b0*/  LDL R34, [R1+0xc8] ;  /* 0x0000c80001227983 */ /* 0x000f220000100800 */
[----:B------:R-:W-:-:S04]  /*153c0*/  ISETP.NE.AND.EX P0, PT, RZ, UR5, PT, P0 ;  /* 0x00000005ff007c0c */ /* 0x000fc8000bf05300 */
[----:B--2---:R-:W-:Y:S02]  /*153d0*/  SEL R75, R24, RZ, !P0 ;  /* 0x000000ff184b7207 */ /* 0x004fe40004000000 */
[----:B------:R-:W2:Y:S01]  /*153e0*/  LDC.64 R24, c[0x0][0xba8] ;  /* 0x0002ea00ff187b82 */ /* 0x000ea20000000a00 */
[----:B---3--:R-:W-:Y:S02]  /*153f0*/  SEL R27, R27, RZ, !P0 ;  /* 0x000000ff1b1b7207 */ /* 0x008fe40004000000 */
[----:B------:R-:W-:Y:S02]  /*15400*/  IMAD R13, R13, R75, RZ ;  /* 0x0000004b0d0d7224 */ /* 0x000fe400078e02ff */
[-C--:B----4-:R-:W-:Y:S02]  /*15410*/  IMAD R35, R15, R80.reuse, RZ ;  /* 0x000000500f237224 */ /* 0x090fe400078e02ff */
[----:B------:R-:W-:Y:S02]  /*15420*/  IMAD R77, R12, R27, R13 ;  /* 0x0000001b0c4d7224 */ /* 0x000fe400078e020d */
[----:B------:R-:W-:-:S04]  /*15430*/  IMAD.WIDE.U32 R14, R14, R80, RZ ;  /* 0x000000500e0e7225 */ /* 0x000fc800078e00ff */
[----:B------:R-:W-:-:S04]  /*15440*/  IMAD.WIDE.U32 R12, R12, R75, RZ ;  /* 0x0000004b0c0c7225 */ /* 0x000fc800078e00ff */
[----:B------:R-:W-:Y:S01]  /*15450*/  IMAD R27, R82, 0xc0, R32 ;  /* 0x000000c0521b7824 */ /* 0x000fe200078e0220 */
[----:B-----5:R-:W-:Y:S01]  /*15460*/  IADD3 R14, P0, P3, R12, R14, R3 ;  /* 0x0000000e0c0e7210 */ /* 0x020fe20007b1e003 */
[----:B------:R-:W-:Y:S02]  /*15470*/  IMAD.IADD R32, R15, 0x1, R35 ;  /* 0x000000010f207824 */ /* 0x000fe400078e0223 */
[----:B0-----:R-:W-:Y:S01]  /*15480*/  @P1 IMAD.HI.U32 R12, R27, R26, RZ ;  /* 0x0000001a1b0c1227 */ /* 0x001fe200078e00ff */
[----:B------:R-:W-:Y:S01]  /*15490*/  SEL R33, R78, RZ, P2 ;  /* 0x000000ff4e217207 */ /* 0x000fe20001000000 */
[----:B--2---:R-:W0:Y:S02]  /*154a0*/  @!P2 LDC R24, c[0x0][0xb50] ;  /* 0x0002d400ff18ab82 */ /* 0x004e240000000800 */
[----:B------:R-:W-:Y:S02]  /*154b0*/  IMAD.IADD R15, R13, 0x1, R77 ;  /* 0x000000010d0f7824 */ /* 0x000fe400078e024d */
[----:B------:R-:W-:Y:S01]  /*154c0*/  IMAD.MOV.U32 R13, RZ, RZ, R27 ;  /* 0x000000ffff0d7224 */ /* 0x000fe200078e001b */
[----:B-1----:R-:W-:Y:S01]  /*154d0*/  @P1 SHF.R.U32.HI R13, RZ, R81, R12 ;  /* 0x00000051ff0d1219 */ /* 0x002fe2000001160c */
[-C--:B------:R-:W-:Y:S01]  /*154e0*/  IMAD R35, R21, R33.reuse, RZ ;  /* 0x0000002115237224 */ /* 0x080fe200078e02ff */
[----:B------:R-:W-:Y:S01]  /*154f0*/  SHF.R.S32.HI R77, RZ, 0x1f, R3 ;  /* 0x0000001fff4d7819 */ /* 0x000fe20000011403 */
[----:B------:R-:W-:Y:S01]  /*15500*/  IMAD.WIDE.U32 R20, R20, R33, RZ ;  /* 0x0000002114147225 */ /* 0x000fe200078e00ff */
[----:B------:R-:W1:Y:S03]  /*15510*/  @!P2 LDC R25, c[0x0][0xb54] ;  /* 0x0002d500ff19ab82 */ /* 0x000e660000000800 */
[----:B------:R-:W-:Y:S01]  /*15520*/  IMAD.MOV R26, RZ, RZ, -R13 ;  /* 0x000000ffff1a7224 */ /* 0x000fe200078e0a0d */
[----:B------:R-:W-:Y:S01]  /*15530*/  IADD3.X R15, R15, R32, R77, P0, P3 ;  /* 0x000000200f0f7210 */ /* 0x000fe200007e644d */
[----:B------:R-:W-:Y:S01]  /*15540*/  IMAD.IADD R35, R21, 0x1, R35 ;  /* 0x0000000115237824 */ /* 0x000fe200078e0223 */
[----:B------:R-:W-:-:S02]  /*15550*/  IADD3 R20, P0, P3, R13, R14, R20 ;  /* 0x0000000e0d147210 */ /* 0x000fc40007b1e014 */
        /* <DEDUP_REMOVED lines=10> */
[----:B------:R-:W-:Y:S01]  /*15600*/  SHFL.IDX PT, R14, R24, 0x1, 0x1c1f ;  /* 0x003c1f00180e7f89 */ /* 0x000fe200000e0000 */
[----:B------:R-:W-:-:S03]  /*15610*/  IMAD R23, R82, 0xc0, R76 ;  /* 0x000000c052177824 */ /* 0x000fc600078e024c */
[----:B------:R-:W-:Y:S04]  /*15620*/  SHFL.IDX PT, R12, R24, RZ, 0x1c1f ;  /* 0x001c1fff180c7589 */ /* 0x000fe800000e0000 */
[----:B------:R-:W0:Y:S04]  /*15630*/  SHFL.IDX PT, R13, R25, RZ, 0x1c1f ;  /* 0x001c1fff190d7589 */ /* 0x000e2800000e0000 */
        /* <DEDUP_REMOVED lines=9> */
[----:B------:R-:W1:Y:S01]  /*156d0*/  S2R R34, SR_TID.X ;  /* 0x0000000000227919 */ /* 0x000e620000002100 */
[----:B0-----:R-:W0:Y:S01]  /*156e0*/  @P1 LDC R15, c[0x0][0xbec] ;  /* 0x0002fb00ff0f1b82 */ /* 0x001e220000000800 */
[----:B------:R-:W-:-:S07]  /*156f0*/  ULDC.64 UR4, c[0x0][0xaa0] ;  /* 0x0002a80000047ab9 */ /* 0x000fce0000000a00 */
[----:B------:R-:W2:Y:S01]  /*15700*/  @P1 LDC R41, c[0x0][0xbf0] ;  /* 0x0002fc00ff291b82 */ /* 0x000ea20000000800 */
[----:B-1----:R-:W-:-:S05]  /*15710*/  VIADD R0, R34, 0xffffff80 ;  /* 0xffffff8022007836 */ /* 0x002fca0000000000 */
[----:B------:R-:W-:-:S04]  /*15720*/  SHF.R.S32.HI R5, RZ, 0x1f, R0 ;  /* 0x0000001fff057819 */ /* 0x000fc80000011400 */
[----:B------:R-:W-:-:S04]  /*15730*/  LEA.HI R5, R5, R0, RZ, 0x2 ;  /* 0x0000000005057211 */ /* 0x000fc800078f10ff */
[----:B------:R-:W-:Y:S02]  /*15740*/  LOP3.LUT R7, R5, 0xfffffffc, RZ, 0xc0, !PT ;  /* 0xfffffffc05077812 */ /* 0x000fe400078ec0ff */
[----:B------:R-:W-:-:S03]  /*15750*/  SHF.R.S32.HI R9, RZ, 0x2, R5 ;  /* 0x00000002ff097819 */ /* 0x000fc60000011405 */
[----:B------:R-:W-:-:S04]  /*15760*/  IMAD.IADD R12, R0, 0x1, -R7 ;  /* 0x00000001000c7824 */ /* 0x000fc800078e0a07 */
[----:B------:R-:W-:-:S04]  /*15770*/  IMAD.SHL.U32 R8, R12, 0x8, RZ ;  /* 0x000000080c087824 */ /* 0x000fc800078e00ff */
[----:B------:R-:W-:-:S04]  /*15780*/  IMAD R5, R9, 0x20, R8 ;  /* 0x0000002009057824 */ /* 0x000fc800078e0208 */
[----:B------:R-:W-:-:S03]  /*15790*/  IMAD.WIDE R10, R5, 0x2, R10 ;  /* 0x00000002050a7825 */ /* 0x000fc600078e020a */
[C---:B------:R-:W-:Y:S02]  /*157a0*/  IADD3 R5, P5, R10.reuse, 0x7800, RZ ;  /* 0x000078000a057810 */ /* 0x040fe40007fbe0ff */
[C---:B------:R-:W-:Y:S02]  /*157b0*/  LOP3.LUT R7, R10.reuse, 0x180, RZ, 0xc0, !PT ;  /* 0x000001800a077812 */ /* 0x040fe400078ec0ff */
[----:B------:R-:W-:Y:S01]  /*157c0*/  LOP3.LUT R0, R5, 0x180, RZ, 0xc0, !PT ;  /* 0x0000018005007812 */ /* 0x000fe200078ec0ff */
[----:B------:R-:W-:Y:S01]  /*157d0*/  IMAD.X R37, RZ, RZ, R11, P5 ;  /* 0x000000ffff257224 */ /* 0x000fe200028e060b */
[----:B------:R-:W-:Y:S02]  /*157e0*/  IADD3 R21, P0, R10, 0x1800, RZ ;  /* 0x000018000a157810 */ /* 0x000fe40007f1e0ff */
[----:B------:R-:W-:Y:S02]  /*157f0*/  SHF.R.U64 R0, R0, 0x3, RZ ;  /* 0x0000000300007819 */ /* 0x000fe400000012ff */
[----:B------:R-:W-:-:S02]  /*15800*/  IADD3 R25, P2, R10, 0x3000, RZ ;  /* 0x000030000a197810 */ /* 0x000fc40007f5e0ff */
[----:B------:R-:W-:Y:S01]  /*15810*/  LOP3.LUT R36, R0, R5, RZ, 0x3c, !PT ;  /* 0x0000000500247212 */ /* 0x000fe200078e3cff */
[----:B------:R-:W-:Y:S01]  /*15820*/  IMAD R0, R77, UR4, RZ ;  /* 0x000000044d007c24 */ /* 0x000fe2000f8e02ff */
[C---:B------:R-:W-:Y:S02]  /*15830*/  IADD3 R29, P3, R10.reuse, 0x4800, RZ ;  /* 0x000048000a1d7810 */ /* 0x040fe40007f7e0ff */
[----:B------:R-:W-:Y:S01]  /*15840*/  IADD3 R33, P4, R10, 0x6000, RZ ;  /* 0x000060000a217810 */ /* 0x000fe20007f9e0ff */
[----:B------:R-:W-:Y:S01]  /*15850*/  IMAD R13, R3, UR5, R0 ;  /* 0x00000005030d7c24 */ /* 0x000fe2000f8e0200 */
[----:B------:R-:W-:Y:S01]  /*15860*/  SHF.R.U64 R7, R7, 0x3, RZ ;  /* 0x0000000307077819 */ /* 0x000fe200000012ff */
[----:B------:R-:W-:Y:S01]  /*15870*/  IMAD.WIDE.U32 R2, R3, UR4, RZ ;  /* 0x0000000403027c25 */ /* 0x000fe2000f8e00ff */
[----:B------:R-:W-:Y:S01]  /*15880*/  LOP3.LUT R20, R21, 0x180, RZ, 0xc0, !PT ;  /* 0x0000018015147812 */ /* 0x000fe200078ec0ff */
[----:B------:R-:W-:Y:S01]  /*15890*/  ULDC.64 UR4, c[0x0][0xae8] ;  /* 0x0002ba0000047ab9 */ /* 0x000fe20000000a00 */
[----:B------:R-:W-:Y:S01]  /*158a0*/  LOP3.LUT R24, R25, 0x180, RZ, 0xc0, !PT ;  /* 0x0000018019187812 */ /* 0x000fe200078ec0ff */
[----:B------:R-:W-:Y:S01]  /*158b0*/  IMAD R0, R12, 0x60, R9 ;  /* 0x000000600c007824 */ /* 0x000fe200078e0209 */
[----:B------:R-:W-:Y:S01]  /*158c0*/  LOP3.LUT R28, R29, 0x180, RZ, 0xc0, !PT ;  /* 0x000001801d1c7812 */ /* 0x000fe200078ec0ff */
[----:B------:R-:W5:Y:S01]  /*158d0*/  LD.E.128 R36, desc[UR60][R36.64] ;  /* 0x0000003c24247980 */ /* 0x000f62000c101d00 */
[----:B------:R-:W-:Y:S01]  /*158e0*/  LOP3.LUT R32, R33, 0x180, RZ, 0xc0, !PT ;  /* 0x0000018021207812 */ /* 0x000fe200078ec0ff */
[----:B------:R-:W-:Y:S01]  /*158f0*/  IMAD.IADD R3, R3, 0x1, R13 ;  /* 0x0000000103037824 */ /* 0x000fe200078e020d */
[----:B------:R-:W-:Y:S01]  /*15900*/  LOP3.LUT R10, R7, R10, RZ, 0x3c, !PT ;  /* 0x0000000a070a7212 */ /* 0x000fe200078e3cff */
[----:B------:R-:W-:Y:S01]  /*15910*/  IMAD R12, R82, 0xc0, R0 ;  /* 0x000000c0520c7824 */ /* 0x000fe200078e0200 */
[----:B------:R-:W-:-:S02]  /*15920*/  SHF.R.U64 R20, R20, 0x3, RZ ;  /* 0x0000000314147819 */ /* 0x000fc400000012ff */
[----:B------:R-:W-:Y:S02]  /*15930*/  SHF.R.U64 R24, R24, 0x3, RZ ;  /* 0x0000000318187819 */ /* 0x000fe400000012ff */
[----:B------:R-:W-:Y:S02]  /*15940*/  SHF.R.U64 R28, R28, 0x3, RZ ;  /* 0x000000031c1c7819 */ /* 0x000fe400000012ff */
[----:B------:R-:W-:Y:S01]  /*15950*/  SHF.R.U64 R32, R32, 0x3, RZ ;  /* 0x0000000320207819 */ /* 0x000fe200000012ff */
[----:B------:R-:W-:Y:S01]  /*15960*/  IMAD.WIDE.U32 R2, R80, UR4, R2 ;  /* 0x0000000450027c25 */ /* 0x000fe2000f8e0002 */
[----:B------:R1:W5:Y:S01]  /*15970*/  LD.E.128 R4, desc[UR60][R10.64] ;  /* 0x0000003c0a047980 */ /* 0x000362000c101d00 */
[----:B------:R-:W-:Y:S02]  /*15980*/  LOP3.LUT R20, R20, R21, RZ, 0x3c, !PT ;  /* 0x0000001514147212 */ /* 0x000fe400078e3cff */
[----:B------:R-:W-:Y:S01]  /*15990*/  LOP3.LUT R24, R24, R25, RZ, 0x3c, !PT ;  /* 0x0000001918187212 */ /* 0x000fe200078e3cff */
[----:B0-----:R-:W-:Y:S01]  /*159a0*/  @P1 IMAD.HI.U32 R0, R12, R15, RZ ;  /* 0x0000000f0c001227 */ /* 0x001fe200078e00ff */
[----:B------:R-:W-:-:S02]  /*159b0*/  LOP3.LUT R28, R28, R29, RZ, 0x3c, !PT ;  /* 0x0000001d1c1c7212 */ /* 0x000fc400078e3cff */
[----:B------:R-:W-:Y:S01]  /*159c0*/  LOP3.LUT R32, R32, R33, RZ, 0x3c, !PT ;  /* 0x0000002120207212 */ /* 0x000fe200078e3cff */
[----:B------:R-:W-:Y:S01]  /*159d0*/  IMAD.X R21, RZ, RZ, R11, P0 ;  /* 0x000000ffff157224 */ /* 0x000fe200000e060b */
[----:B-1----:R-:W-:Y:S01]  /*159e0*/  SHF.R.S32.HI R10, RZ, 0x1f, R75 ;  /* 0x0000001fff0a7819 */ /* 0x002fe2000001144b */
[--C-:B------:R-:W-:Y:S02]  /*159f0*/  IMAD.X R25, RZ, RZ, R11.reuse, P2 ;  /* 0x000000ffff197224 */ /* 0x100fe400010e060b */
[--C-:B------:R-:W-:Y:S02]  /*15a00*/  IMAD.X R29, RZ, RZ, R11.reuse, P3 ;  /* 0x000000ffff1d7224 */ /* 0x100fe400018e060b */
[----:B------:R-:W5:Y:S01]  /*15a10*/  LD.E.128 R20, desc[UR60][R20.64] ;  /* 0x0000003c14147980 */ /* 0x000f62000c101d00 */
[----:B------:R-:W-:Y:S02]  /*15a20*/  IMAD.X R33, RZ, RZ, R11, P4 ;  /* 0x000000ffff217224 */ /* 0x000fe400020e060b */
[----:B------:R-:W-:Y:S01]  /*15a30*/  IMAD R3, R80, UR5, R3 ;  /* 0x0000000550037c24 */ /* 0x000fe2000f8e0203 */
[----:B------:R-:W-:Y:S01]  /*15a40*/  ULDC.64 UR4, c[0x0][0xaf0] ;  /* 0x0002bc0000047ab9 */ /* 0x000fe20000000a00 */
[----:B------:R-:W-:Y:S01]  /*15a50*/  IMAD.MOV.U32 R11, RZ, RZ, R12 ;  /* 0x000000ffff0b7224 */ /* 0x000fe200078e000c */
[----:B--2---:R-:W-:Y:S01]  /*15a60*/  @P1 SHF.R.U32.HI R11, RZ, R41, R0 ;  /* 0x00000029ff0b1219 */ /* 0x004fe20000011600 */
[----:B------:R-:W-:Y:S01]  /*15a70*/  IMAD R10, R10, UR4, RZ ;  /* 0x000000040a0a7c24 */ /* 0x000fe2000f8e02ff */
[----:B------:R-:W5:Y:S01]  /*15a80*/  LD.E.128 R24, desc[UR60][R24.64] ;  /* 0x0000003c18187980 */ /* 0x000f62000c101d00 */
[----:B------:R-:W-:-:S03]  /*15a90*/  IMAD.WIDE.U32 R2, R75, UR4, R2 ;  /* 0x000000044b027c25 */ /* 0x000fc6000f8e0002 */
[----:B------:R-:W5:Y:S01]  /*15aa0*/  LD.E.128 R28, desc[UR60][R28.64] ;  /* 0x0000003c1c1c7980 */ /* 0x000f62000c101d00 */
[----:B------:R-:W-:-:S03]  /*15ab0*/  IMAD R13, R75, UR5, R10 ;  /* 0x000000054b0d7c24 */ /* 0x000fc6000f8e020a */
[----:B------:R-:W5:Y:S01]  /*15ac0*/  LD.E.128 R32, desc[UR60][R32.64] ;  /* 0x0000003c20207980 */ /* 0x000f62000c101d00 */
[--C-:B------:R-:W-:Y:S01]  /*15ad0*/  IMAD.MOV R15, RZ, RZ, -R11.reuse ;  /* 0x000000ffff0f7224 */ /* 0x100fe200078e0a0b */
[----:B------:R-:W-:Y:S01]  /*15ae0*/  SHF.R.S32.HI R0, RZ, 0x1f, R11 ;  /* 0x0000001fff007819 */ /* 0x000fe2000001140b */
[----:B------:R-:W-:Y:S01]  /*15af0*/  ULDC.64 UR4, c[0x0][0xae0] ;  /* 0x0002b80000047ab9 */ /* 0x000fe20000000a00 */
[----:B------:R-:W-:Y:S01]  /*15b00*/  @!PT LDS RZ, [RZ] ;  /* 0x00000000fffff984 */ /* 0x000fe20000000800 */
[----:B------:R-:W-:Y:S01]  /*15b10*/  @!PT LDS RZ, [RZ] ;  /* 0x00000000fffff984 */ /* 0x000fe20000000800 */
[----:B------:R-:W-:Y:S01]  /*15b20*/  @!PT LDS RZ, [RZ] ;  /* 0x00000000fffff984 */ /* 0x000fe20000000800 */
[----:B------:R-:W-:Y:S01]  /*15b30*/  @!PT LDS RZ, [RZ] ;  /* 0x00000000fffff984 */ /* 0x000fe20000000800 */
[----:B------:R0:W-:Y:S06]  /*15b40*/  MEMBAR.ALL.CTA ;  /* 0x0000000000007992 */ /* 0x0001ec0000008000 */
[----:B0-----:R-:W0:Y:S01]  /*15b50*/  FENCE.VIEW.ASYNC.S ;  /* 0x00000000000073c6 */ /* 0x001e220000000000 */
[----:B------:R-:W-:-:S02]  /*15b60*/  IMAD.IADD R3, R3, 0x1, R13 ;  /* 0x0000000103037824 */ /* 0x000fc400078e020d */
[----:B------:R-:W-:Y:S02]  /*15b70*/  IMAD R13, R74, R15, R12 ;  /* 0x0000000f4a0d7224 */ /* 0x000fe400078e020c */
[----:B------:R-:W-:Y:S02]  /*15b80*/  IMAD R0, R0, UR4, RZ ;  /* 0x0000000400007c24 */ /* 0x000fe4000f8e02ff */
[----:B------:R-:W-:Y:S01]  /*15b90*/  IMAD.WIDE.U32 R2, R11, UR4, R2 ;  /* 0x000000040b027c25 */ /* 0x000fe2000f8e0002 */
[----:B------:R-:W-:-:S03]  /*15ba0*/  SHF.R.S32.HI R10, RZ, 0x1f, R13 ;  /* 0x0000001fff0a7819 */ /* 0x000fc6000001140d */
[----:B------:R-:W-:Y:S01]  /*15bb0*/  IMAD R11, R11, UR5, R0 ;  /* 0x000000050b0b7c24 */ /* 0x000fe2000f8e0200 */
[----:B------:R-:W-:Y:S01]  /*15bc0*/  ULDC.64 UR4, c[0x0][0xad8] ;  /* 0x0002b60000047ab9 */ /* 0x000fe20000000a00 */
[----:B------:R-:W-:Y:S02]  /*15bd0*/  VIADD R0, R16, 0x31c20 ;  /* 0x00031c2010007836 */ /* 0x000fe40000000000 */
[----:B------:R-:W-:Y:S02]  /*15be0*/  IMAD.IADD R3, R3, 0x1, R11 ;  /* 0x0000000103037824 */ /* 0x000fe400078e020b */
[----:B------:R-:W-:Y:S01]  /*15bf0*/  IMAD R10, R10, UR4, RZ ;  /* 0x000000040a0a7c24 */ /* 0x000fe2000f8e02ff */
[----:B------:R-:W-:Y:S01]  /*15c00*/  PRMT R0, RZ, 0x654, R0 ;  /* 0x00000654ff007816 */ /* 0x000fe20000000000 */
[----:B------:R-:W-:-:S04]  /*15c10*/  IMAD.WIDE.U32 R2, R13, UR4, R2 ;  /* 0x000000040d027c25 */ /* 0x000fc8000f8e0002 */
[----:B------:R-:W-:Y:S01]  /*15c20*/  IMAD R11, R13, UR5, R10 ;  /* 0x000000050d0b7c24 */ /* 0x000fe2000f8e020a */
[----:B------:R-:W-:Y:S01]  /*15c30*/  ULDC.64 UR4, c[0x0][0xa80] ;  /* 0x0002a00000047ab9 */ /* 0x000fe20000000a00 */
[----:B0-----:R0:W-:Y:S02]  /*15c40*/  SYNCS.ARRIVE.TRANS64.RED.A1T0 RZ, [R0+URZ], RZ ;  /* 0x000000ff00ff79a7 */ /* 0x0011e4000810043f */
[----:B------:R-:W-:Y:S02]  /*15c50*/  IMAD.IADD R3, R3, 0x1, R11 ;  /* 0x0000000103037824 */ /* 0x000fe400078e020b */
[C---:B------:R-:W-:Y:S02]  /*15c60*/  VIADD R42, R8.reuse, 0x40 ;  /* 0x00000040082a7836 */ /* 0x040fe40000000000 */
[----:B------:R-:W-:Y:S01]  /*15c70*/  VIADD R44, R8, 0x20 ;  /* 0x00000020082c7836 */ /* 0x000fe20000000000 */
[----:B0-----:R-:W-:Y:S01]  /*15c80*/  LEA R0, P0, R2, UR4, 0x1 ;  /* 0x0000000402007c11 */ /* 0x001fe2000f8008ff */
[----:B------:R-:W-:-:S03]  /*15c90*/  UMOV UR4, 0xffffffff ;  /* 0xffffffff00047882 */ /* 0x000fc60000000000 */
[----:B------:R-:W-:Y:S02]  /*15ca0*/  LEA.HI.X R2, R2, UR5, R3, 0x1, P0 ;  /* 0x0000000502027c11 */ /* 0x000fe400080f0c03 */
[----:B------:R-:W-:Y:S02]  /*15cb0*/  SHF.R.S32.HI R43, RZ, 0x1f, R42 ;  /* 0x0000001fff2b7819 */ /* 0x000fe4000001142a */
[----:B------:R-:W-:Y:S01]  /*15cc0*/  SHF.R.S32.HI R45, RZ, 0x1f, R44 ;  /* 0x0000001fff2d7819 */ /* 0x000fe2000001142c */
[----:B------:R-:W-:Y:S06]  /*15cd0*/  BRA.DIV UR4, `(.L_x_9890) ;  /* 0x000000a204847947 */ /* 0x000fec000b800000 */
[----:B------:R0:W1:Y:S04]  /*15ce0*/  SHFL.IDX PT, R3, R2, RZ, 0x1c1f ;  /* 0x001c1fff02037589 */ /* 0x00006800000e0000 */
[----:B------:R0:W2:Y:S02]  /*15cf0*/  SHFL.IDX PT, R14, R0, RZ, 0x1c1f ;  /* 0x001c1fff000e7589 */ /* 0x0000a400000e0000 */
.L_x_10098:
[----:B------:R-:W-:Y:S01]  /*15d00*/  IMAD R9, R82, 0xc0, R9 ;  /* 0x000000c052097824 */ /* 0x000fe200078e0209 */
[----:B------:R-:W-:Y:S04]  /*15d10*/  BSSY B1, `(.L_x_9891) ;  /* 0x0000010000017945 */ /* 0x000fe80003800000 */
[----:B------:R-:W-:-:S13]  /*15d20*/  ISETP.GE.AND P0, PT, R9, R76, PT ;  /* 0x0000004c0900720c */ /* 0x000fda0003f06270 */
[----:B------:R-:W-:Y:S05]  /*15d30*/  @P0 BRA `(.L_x_9892) ;  /* 0x0000000000340947 */ /* 0x000fea0003800000 */
[----:B------:R-:W-:Y:S02]  /*15d40*/  ULDC UR4, c[0x0][0xac8] ;  /* 0x0002b20000047ab9 */ /* 0x000fe40000000800 */
[----:B------:R-:W-:Y:S02]  /*15d50*/  ISETP.GE.AND P0, PT, R8, UR4, PT ;  /* 0x0000000408007c0c */ /* 0x000fe4000bf06270 */
[----:B------:R-:W-:Y:S02]  /*15d60*/  ISETP.GE.AND P1, PT, R44, UR4, PT ;  /* 0x000000042c007c0c */ /* 0x000fe4000bf26270 */
[----:B------:R-:W-:-:S09]  /*15d70*/  ISETP.GE.AND P2, PT, R42, UR4, PT ;  /* 0x000000042a007c0c */ /* 0x000fd2000bf46270 */
[----:B-1----:R-:W-:Y:S02]  /*15d80*/  @!P0 IMAD.MOV.U32 R15, RZ, RZ, R3 ;  /* 0x000000ffff0f8224 */ /* 0x002fe400078e0003 */
[-C--:B--2---:R-:W-:Y:S02]  /*15d90*/  @!P1 LEA R12, P3, R44, R14.reuse, 0x1 ;  /* 0x0000000e2c0c9211 */ /* 0x084fe400078608ff */
[----:B------:R-:W-:Y:S01]  /*15da0*/  @!P2 LEA R40, P4, R42, R14, 0x1 ;  /* 0x0000000e2a28a211 */ /* 0x000fe200078808ff */
[----:B------:R-:W-:Y:S01]  /*15db0*/  @!P0 IMAD.WIDE R10, R8, 0x2, R14 ;  /* 0x00000002080a8825 */ /* 0x000fe200078e020e */
[-C--:B------:R-:W-:Y:S02]  /*15dc0*/  @!P1 LEA.HI.X R13, R44, R3.reuse, R45, 0x1, P3 ;  /* 0x000000032c0d9211 */ /* 0x080fe400018f0c2d */
[----:B------:R-:W-:Y:S02]  /*15dd0*/  @!P2 LEA.HI.X R41, R42, R3, R43, 0x1, P4 ;  /* 0x000000032a29a211 */ /* 0x000fe400020f0c2b */
[----:B-----5:R3:W-:Y:S04]  /*15de0*/  @!P0 ST.E.128 desc[UR60][R10.64], R4 ;  /* 0x000000040a008985 */ /* 0x0207e8000c101d3c */
[----:B------:R3:W-:Y:S04]  /*15df0*/  @!P1 ST.E.128 desc[UR60][R12.64], R24 ;  /* 0x000000180c009985 */ /* 0x0007e8000c101d3c */
[----:B------:R3:W-:Y:S02]  /*15e00*/  @!P2 ST.E.128 desc[UR60][R40.64], R32 ;  /* 0x000000202800a985 */ /* 0x0007e4000c101d3c */
.L_x_9892:
[----:B------:R-:W-:Y:S05]  /*15e10*/  BSYNC B1 ;  /* 0x0000000000017941 */ /* 0x000fea0003800000 */
.L_x_9891:
[----:B------:R-:W-:-:S03]  /*15e20*/  UMOV UR4, 0xffffffff ;  /* 0xffffffff00047882 */ /* 0x000fc60000000000 */
[----:B------:R-:W-:Y:S05]  /*15e30*/  BRA.DIV UR4, `(.L_x_9893) ;  /* 0x000000a204607947 */ /* 0x000fea000b800000 */
[----:B-1----:R1:W4:Y:S04]  /*15e40*/  SHFL.IDX PT, R3, R2, 0x1, 0x1c1f ;  /* 0x003c1f0002037f89 */ /* 0x00232800000e0000 */
[----:B--2---:R1:W2:Y:S02]  /*15e50*/  SHFL.IDX PT, R14, R0, 0x1, 0x1c1f ;  /* 0x003c1f00000e7f89 */ /* 0x0042a400000e0000 */
.L_x_10102:
[----:B---3-5:R-:W-:-:S05]  /*15e60*/  VIADD R5, R9, 0x60 ;  /* 0x0000006009057836 */ /* 0x028fca0000000000 */
[----:B------:R-:W-:-:S13]  /*15e70*/  ISETP.GE.AND P0, PT, R5, R76, PT ;  /* 0x0000004c0500720c */ /* 0x000fda0003f06270 */
[----:B------:R-:W-:Y:S05]  /*15e80*/  @P0 BRA `(.L_x_9894) ;  /* 0x0000001800480947 */ /* 0x000fea0003800000 */
[----:B------:R-:W-:Y:S02]  /*15e90*/  ULDC UR4, c[0x0][0xac8] ;  /* 0x0002b20000047ab9 */ /* 0x000fe40000000800 */
[----:B------:R-:W-:Y:S02]  /*15ea0*/  ISETP.GE.AND P1, PT, R8, UR4, PT ;  /* 0x0000000408007c0c */ /* 0x000fe4000bf26270 */
[----:B------:R-:W-:-:S11]  /*15eb0*/  ISETP.GE.AND P2, PT, R44, UR4, PT ;  /* 0x000000042c007c0c */ /* 0x000fd6000bf46270 */
[----:B012---:R-:W-:Y:S02]  /*15ec0*/  @!P1 IMAD.MOV.U32 R2, RZ, RZ, R14 ;  /* 0x000000ffff029224 */ /* 0x007fe400078e000e */
[----:B------:R-:W-:Y:S02]  /*15ed0*/  @!P2 LEA R4, P0, R44, R14, 0x1 ;  /* 0x0000000e2c04a211 */ /* 0x000fe400078008ff */
[----:B----4-:R-:W-:Y:S02]  /*15ee0*/  @!P1 IMAD.WIDE R8, R8, 0x2, R2 ;  /* 0x0000000208089825 */ /* 0x010fe400078e0202 */
        /* <DEDUP_REMOVED lines=9> */
.L_x_9889:
[----:B------:R-:W-:Y:S01]  /*15f80*/  ULDC.64 UR4, c[0x0][0xb08] ;  /* 0x0002c20000047ab9 */ /* 0x000fe20000000a00 */
[----:B0-----:R-:W0:Y:S01]  /*15f90*/  @P1 LDC R12, c[0x0][0xbec] ;  /* 0x0002fb00ff0c1b82 */ /* 0x001e220000000800 */
[----:B------:R-:W-:Y:S02]  /*15fa0*/  IMAD R0, R77, UR4, RZ ;  /* 0x000000044d007c24 */ /* 0x000fe4000f8e02ff */
        /* <DEDUP_REMOVED lines=8> */
[----:B------:R-:W-:Y:S01]  /*16030*/  ULDC.64 UR4, c[0x0][0xb40] ;  /* 0x0002d00000047ab9 */ /* 0x000fe20000000a00 */
[----:B------:R-:W-:Y:S02]  /*16040*/  IMAD.MOV.U32 R11, RZ, RZ, R27 ;  /* 0x000000ffff0b7224 */ /* 0x000fe400078e001b */
        /* <DEDUP_REMOVED lines=33> */
.L_x_10105:
[----:B------:R-:W-:Y:S01]  /*16260*/  ISETP.GE.AND P0, PT, R23, R76, PT ;  /* 0x0000004c1700720c */ /* 0x000fe20003f06270 */
[----:B------:R-:W-:-:S12]  /*16270*/  BSSY B1, `(.L_x_9896) ;  /* 0x000004a000017945 */ /* 0x000fd80003800000 */
[----:B------:R-:W-:Y:S05]  /*16280*/  @P0 BRA `(.L_x_9897) ;  /* 0x0000000400200947 */ /* 0x000fea0003800000 */
[----:B------:R-:W3:Y:S01]  /*16290*/  LDL R35, [R1+0x88] ;  /* 0x0000880001237983 */ /* 0x000ee20000100800 */
[----:B------:R-:W-:-:S03]  /*162a0*/  ULDC UR4, c[0x0][0xac8] ;  /* 0x0002b20000047ab9 */ /* 0x000fc60000000800 */
[----:B------:R-:W4:Y:S04]  /*162b0*/  LDL R33, [R1+0xbc] ;  /* 0x0000bc0001217983 */ /* 0x000f280000100800 */
[----:B------:R-:W5:Y:S04]  /*162c0*/  LDL R27, [R1+0xb8] ;  /* 0x0000b800011b7983 */ /* 0x000f680000100800 */
[----:B------:R-:W2:Y:S04]  /*162d0*/  LDL R20, [R1+0xb4] ;  /* 0x0000b40001147983 */ /* 0x000ea80000100800 */
[----:B------:R-:W2:Y:S04]  /*162e0*/  LDL R34, [R1+0xd8] ;  /* 0x0000d80001227983 */ /* 0x000ea80000100800 */
[----:B------:R-:W2:Y:S04]  /*162f0*/  LDL R32, [R1+0xd4] ;  /* 0x0000d40001207983 */ /* 0x000ea80000100800 */
[----:B------:R-:W2:Y:S04]  /*16300*/  LDL R75, [R1+0xb0] ;  /* 0x0000b000014b7983 */ /* 0x000ea80000100800 */
[----:B------:R-:W2:Y:S04]  /*16310*/  LDL R74, [R1+0xa8] ;  /* 0x0000a800014a7983 */ /* 0x000ea80000100800 */
[----:B------:R-:W2:Y:S04]  /*16320*/  LDL R26, [R1+0xd0] ;  /* 0x0000d000011a7983 */ /* 0x000ea80000100800 */
[----:B------:R-:W2:Y:S01]  /*16330*/  LDL R77, [R1+0xcc] ;  /* 0x0000cc00014d7983 */ /* 0x000ea20000100800 */
[----:B---3--:R-:W-:-:S02]  /*16340*/  ISETP.GE.AND P1, PT, R35, UR4, PT ;  /* 0x0000000423007c0c */ /* 0x008fc4000bf26270 */
[----:B----4-:R-:W-:Y:S02]  /*16350*/  ISETP.GE.AND P0, PT, R33, UR4, PT ;  /* 0x0000000421007c0c */ /* 0x010fe4000bf06270 */
[----:B-----5:R-:W-:-:S09]  /*16360*/  ISETP.GE.AND P3, PT, R27, UR4, PT ;  /* 0x000000041b007c0c */ /* 0x020fd2000bf66270 */
[----:B-1----:R-:W-:Y:S01]  /*16370*/  @!P1 IMAD.MOV.U32 R15, RZ, RZ, R3 ;  /* 0x000000ffff0f9224 */ /* 0x002fe200078e0003 */
[----:B--2---:R-:W-:Y:S01]  /*16380*/  ISETP.GE.AND P4, PT, R20, UR4, PT ;  /* 0x0000000414007c0c */ /* 0x004fe2000bf86270 */
[----:B------:R-:W-:Y:S01]  /*16390*/  @!P1 IMAD.WIDE R10, R35, 0x4, R14 ;  /* 0x00000004230a9825 */ /* 0x000fe200078e020e */
[----:B------:R-:W-:-:S04]  /*163a0*/  @!P0 LEA R12, P2, R33, R14, 0x2 ;  /* 0x0000000e210c8211 */ /* 0x000fc800078410ff */
[----:B------:R1:W-:Y:S01]  /*163b0*/  @!P1 ST.E.64 desc[UR60][R10.64], R4 ;  /* 0x000000040a009985 */ /* 0x0003e2000c101b3c */
[-C--:B------:R-:W-:Y:S02]  /*163c0*/  @!P3 LEA R22, P1, R27, R14.reuse, 0x2 ;  /* 0x0000000e1b16b211 */ /* 0x080fe400078210ff */
[-C--:B------:R-:W-:Y:S02]  /*163d0*/  @!P0 LEA.HI.X R13, R33, R3.reuse, R34, 0x2, P2 ;  /* 0x00000003210d8211 */ /* 0x080fe400010f1422 */
[----:B------:R-:W-:Y:S02]  /*163e0*/  ISETP.GE.AND P2, PT, R75, UR4, PT ;  /* 0x000000044b007c0c */ /* 0x000fe4000bf46270 */
[----:B------:R-:W-:Y:S02]  /*163f0*/  @!P3 LEA.HI.X R23, R27, R3, R32, 0x2, P1 ;  /* 0x000000031b17b211 */ /* 0x000fe400008f1420 */
[----:B------:R-:W-:Y:S02]  /*16400*/  ISETP.GE.AND P1, PT, R74, UR4, PT ;  /* 0x000000044a007c0c */ /* 0x000fe4000bf26270 */
[----:B------:R-:W-:Y:S01]  /*16410*/  @!P4 LEA R24, P5, R20, R14, 0x2 ;  /* 0x0000000e1418c211 */ /* 0x000fe200078a10ff */
[----:B------:R-:W-:-:S02]  /*16420*/  VIADD R15, R35, 0x30 ;  /* 0x00000030230f7836 */ /* 0x000fc40000000000 */
[----:B------:R-:W-:Y:S01]  /*16430*/  VIADD R33, R35, 0x38 ;  /* 0x0000003823217836 */ /* 0x000fe20000000000 */
[----:B------:R-:W-:Y:S01]  /*16440*/  @!P4 LEA.HI.X R25, R20, R3, R26, 0x2, P5 ;  /* 0x000000031419c211 */ /* 0x000fe200028f141a */
[----:B------:R2:W-:Y:S01]  /*16450*/  @!P0 ST.E.64 desc[UR60][R12.64], R6 ;  /* 0x000000060c008985 */ /* 0x0005e2000c101b3c */
[----:B------:R-:W-:-:S03]  /*16460*/  ISETP.GE.AND P0, PT, R15, UR4, PT ;  /* 0x000000040f007c0c */ /* 0x000fc6000bf06270 */
[----:B------:R3:W-:Y:S01]  /*16470*/  @!P3 ST.E.64 desc[UR60][R22.64], R8 ;  /* 0x000000081600b985 */ /* 0x0007e2000c101b3c */
[----:B------:R-:W-:Y:S01]  /*16480*/  ISETP.GE.AND P3, PT, R33, UR4, PT ;  /* 0x0000000421007c0c */ /* 0x000fe2000bf66270 */
[----:B------:R-:W-:Y:S01]  /*16490*/  VIADD R34, R35, 0x40 ;  /* 0x0000004023227836 */ /* 0x000fe20000000000 */
[CC--:B-1----:R-:W-:Y:S01]  /*164a0*/  @!P2 LEA R10, P5, R75.reuse, R14.reuse, 0x2 ;  /* 0x0000000e4b0aa211 */ /* 0x0c2fe200078a10ff */
[----:B------:R-:W-:Y:S01]  /*164b0*/  @!P4 ST.E.64 desc[UR60][R24.64], R28 ;  /* 0x0000001c1800c985 */ /* 0x000fe2000c101b3c */
[----:B------:R-:W-:Y:S02]  /*164c0*/  SHF.R.S32.HI R20, RZ, 0x1f, R74 ;  /* 0x0000001fff147819 */ /* 0x000fe4000001144a */
[C---:B------:R-:W-:Y:S02]  /*164d0*/  @!P1 LEA R26, P4, R74.reuse, R14, 0x2 ;  /* 0x0000000e4a1a9211 */ /* 0x040fe400078810ff */
[-C--:B------:R-:W-:Y:S01]  /*164e0*/  @!P2 LEA.HI.X R11, R75, R3.reuse, R77, 0x2, P5 ;  /* 0x000000034b0ba211 */ /* 0x080fe200028f144d */
[----:B--2---:R-:W-:Y:S01]  /*164f0*/  VIADD R12, R35, 0x48 ;  /* 0x00000048230c7836 */ /* 0x004fe20000000000 */
[----:B------:R-:W-:-:S02]  /*16500*/  @!P1 LEA.HI.X R27, R74, R3, R20, 0x2, P4 ;  /* 0x000000034a1b9211 */ /* 0x000fc400020f1414 */
[----:B------:R-:W-:Y:S01]  /*16510*/  ISETP.GE.AND P4, PT, R34, UR4, PT ;  /* 0x0000000422007c0c */ /* 0x000fe2000bf86270 */
[----:B------:R1:W-:Y:S01]  /*16520*/  @!P2 ST.E.64 desc[UR60][R10.64], R36 ;  /* 0x000000240a00a985 */ /* 0x0003e2000c101b3c */
[----:B------:R-:W-:Y:S01]  /*16530*/  SHF.R.S32.HI R32, RZ, 0x1f, R15 ;  /* 0x0000001fff207819 */ /* 0x000fe2000001140f */
[----:B------:R-:W-:Y:S01]  /*16540*/  VIADD R13, R35, 0x50 ;  /* 0x00000050230d7836 */ /* 0x000fe20000000000 */
[-C--:B------:R-:W-:Y:S01]  /*16550*/  @!P0 LEA R4, P5, R15, R14.reuse, 0x2 ;  /* 0x0000000e0f048211 */ /* 0x080fe200078a10ff */
[----:B------:R4:W-:Y:S01]  /*16560*/  @!P1 ST.E.64 desc[UR60][R26.64], R40 ;  /* 0x000000281a009985 */ /* 0x0009e2000c101b3c */
[----:B------:R-:W-:Y:S02]  /*16570*/  ISETP.GE.AND P2, PT, R12, UR4, PT ;  /* 0x000000040c007c0c */ /* 0x000fe4000bf46270 */
[----:B------:R-:W-:Y:S02]  /*16580*/  SHF.R.S32.HI R20, RZ, 0x1f, R33 ;  /* 0x0000001fff147819 */ /* 0x000fe40000011421 */
[----:B---3--:R-:W-:-:S02]  /*16590*/  @!P3 LEA R8, P1, R33, R14, 0x2 ;  /* 0x0000000e2108b211 */ /* 0x008fc400078210ff */
[-C--:B------:R-:W-:Y:S01]  /*165a0*/  @!P0 LEA.HI.X R5, R15, R3.reuse, R32, 0x2, P5 ;  /* 0x000000030f058211 */ /* 0x080fe200028f1420 */
[----:B------:R-:W-:Y:S01]  /*165b0*/  VIADD R15, R35, 0x58 ;  /* 0x00000058230f7836 */ /* 0x000fe20000000000 */
[----:B------:R-:W-:Y:S02]  /*165c0*/  @!P3 LEA.HI.X R9, R33, R3, R20, 0x2, P1 ;  /* 0x000000032109b211 */ /* 0x000fe400008f1414 */
[----:B------:R-:W-:Y:S01]  /*165d0*/  ISETP.GE.AND P1, PT, R13, UR4, PT ;  /* 0x000000040d007c0c */ /* 0x000fe2000bf26270 */
[----:B------:R4:W-:Y:S01]  /*165e0*/  @!P0 ST.E.64 desc[UR60][R4.64], R44 ;  /* 0x0000002c04008985 */ /* 0x0009e2000c101b3c */
[----:B------:R-:W-:Y:S02]  /*165f0*/  SHF.R.S32.HI R7, RZ, 0x1f, R34 ;  /* 0x0000001fff077819 */ /* 0x000fe40000011422 */
[----:B------:R-:W-:Y:S02]  /*16600*/  @!P4 LEA R6, P5, R34, R14, 0x2 ;  /* 0x0000000e2206c211 */ /* 0x000fe400078a10ff */
[----:B------:R-:W-:-:S02]  /*16610*/  ISETP.GE.AND P0, PT, R15, UR4, PT ;  /* 0x000000040f007c0c */ /* 0x000fc4000bf06270 */
[-C--:B------:R-:W-:Y:S02]  /*16620*/  @!P4 LEA.HI.X R7, R34, R3.reuse, R7, 0x2, P5 ;  /* 0x000000032207c211 */ /* 0x080fe400028f1407 */
[----:B-1----:R-:W-:Y:S02]  /*16630*/  SHF.R.S32.HI R11, RZ, 0x1f, R12 ;  /* 0x0000001fff0b7819 */ /* 0x002fe4000001140c */
[CC--:B------:R-:W-:Y:S02]  /*16640*/  @!P2 LEA R10, P5, R12.reuse, R14.reuse, 0x2 ;  /* 0x0000000e0c0aa211 */ /* 0x0c0fe400078a10ff */
[----:B------:R-:W-:Y:S02]  /*16650*/  SHF.R.S32.HI R20, RZ, 0x1f, R13 ;  /* 0x0000001fff147819 */ /* 0x000fe4000001140d */
[----:B------:R-:W-:Y:S02]  /*16660*/  @!P2 LEA.HI.X R11, R12, R3, R11, 0x2, P5 ;  /* 0x000000030c0ba211 */ /* 0x000fe400028f140b */
[----:B------:R-:W-:-:S04]  /*16670*/  @!P1 LEA R12, P5, R13, R14, 0x2 ;  /* 0x0000000e0d0c9211 */ /* 0x000fc800078a10ff */
[-C--:B------:R-:W-:Y:S02]  /*16680*/  @!P1 LEA.HI.X R13, R13, R3.reuse, R20, 0x2, P5 ;  /* 0x000000030d0d9211 */ /* 0x080fe400028f1414 */
[----:B------:R-:W-:Y:S02]  /*16690*/  SHF.R.S32.HI R20, RZ, 0x1f, R15 ;  /* 0x0000001fff147819 */ /* 0x000fe4000001140f */
[C---:B------:R-:W-:Y:S01]  /*166a0*/  @!P0 LEA R14, P5, R15.reuse, R14, 0x2 ;  /* 0x0000000e0f0e8211 */ /* 0x040fe200078a10ff */
[----:B------:R4:W-:Y:S03]  /*166b0*/  @!P3 ST.E.64 desc[UR60][R8.64], R48 ;  /* 0x000000300800b985 */ /* 0x0009e6000c101b3c */
[----:B------:R-:W-:Y:S01]  /*166c0*/  @!P0 LEA.HI.X R15, R15, R3, R20, 0x2, P5 ;  /* 0x000000030f0f8211 */ /* 0x000fe200028f1414 */
[----:B------:R4:W-:Y:S04]  /*166d0*/  @!P4 ST.E.64 desc[UR60][R6.64], R52 ;  /* 0x000000340600c985 */ /* 0x0009e8000c101b3c */
[----:B------:R4:W-:Y:S04]  /*166e0*/  @!P2 ST.E.64 desc[UR60][R10.64], R56 ;  /* 0x000000380a00a985 */ /* 0x0009e8000c101b3c */
[----:B------:R4:W-:Y:S04]  /*166f0*/  @!P1 ST.E.64 desc[UR60][R12.64], R60 ;  /* 0x0000003c0c009985 */ /* 0x0009e8000c101b3c */
[----:B------:R4:W-:Y:S02]  /*16700*/  @!P0 ST.E.64 desc[UR60][R14.64], R64 ;  /* 0x000000400e008985 */ /* 0x0009e4000c101b3c */
.L_x_9897:
[----:B------:R-:W-:Y:S05]  /*16710*/  BSYNC B1 ;  /* 0x0000000000017941 */ /* 0x000fea0003800000 */
.L_x_9896:
[----:B------:R-:W-:-:S03]  /*16720*/  UMOV UR4, 0xffffffff ;  /* 0xffffffff00047882 */ /* 0x000fc60000000000 */
[----:B------:R-:W-:Y:S05]  /*16730*/  BRA.DIV UR4, `(.L_x_9898) ;  /* 0x0000009a049c7947 */ /* 0x000fea000b800000 */
[----:B-1----:R1:W3:Y:S04]  /*16740*/  SHFL.IDX PT, R3, R2, 0x1, 0x1c1f ;  /* 0x003c1f0002037f89 */ /* 0x0022e800000e0000 */
[----:B--2-4-:R1:W2:Y:S02]  /*16750*/  SHFL.IDX PT, R14, R0, 0x1, 0x1c1f ;  /* 0x003c1f00000e7f89 */ /* 0x0142a400000e0000 */
.L_x_10109:
[----:B------:R-:W-:-:S13]  /*16760*/  ISETP.GE.AND P0, PT, R21, R76, PT ;  /* 0x0000004c1500720c */ /* 0x000fda0003f06270 */
[----:B------:R-:W-:Y:S05]  /*16770*/  @P0 BRA `(.L_x_9894) ;  /* 0x00000010000c0947 */ /* 0x000fea0003800000 */
[----:B------:R-:W4:Y:S01]  /*16780*/  LDL R8, [R1+0xbc] ;  /* 0x0000bc0001087983 */ /* 0x000f220000100800 */
[----:B------:R-:W-:-:S03]  /*16790*/  ULDC UR4, c[0x0][0xac8] ;  /* 0x0002b20000047ab9 */ /* 0x000fc60000000800 */
[----:B------:R-:W5:Y:S04]  /*167a0*/  LDL R23, [R1+0x88] ;  /* 0x0000880001177983 */ /* 0x000f680000100800 */
[----:B------:R-:W3:Y:S04]  /*167b0*/  LDL R12, [R1+0xb8] ;  /* 0x0000b800010c7983 */ /* 0x000ee80000100800 */
[----:B------:R-:W2:Y:S04]  /*167c0*/  LDL R9, [R1+0xd8] ;  /* 0x0000d80001097983 */ /* 0x000ea80000100800 */
[----:B------:R-:W2:Y:S04]  /*167d0*/  LDL R22, [R1+0xb4] ;  /* 0x0000b40001167983 */ /* 0x000ea80000100800 */
[----:B01----:R-:W2:Y:S04]  /*167e0*/  LDL R0, [R1+0xb0] ;  /* 0x0000b00001007983 */ /* 0x003ea80000100800 */
[----:B------:R-:W2:Y:S04]  /*167f0*/  LDL R13, [R1+0xd4] ;  /* 0x0000d400010d7983 */ /* 0x000ea80000100800 */
[----:B------:R-:W2:Y:S04]  /*16800*/  LDL R24, [R1+0xa8] ;  /* 0x0000a80001187983 */ /* 0x000ea80000100800 */
[----:B------:R-:W2:Y:S04]  /*16810*/  LDL R25, [R1+0xd0] ;  /* 0x0000d00001197983 */ /* 0x000ea80000100800 */
[----:B------:R-:W2:Y:S01]  /*16820*/  LDL R20, [R1+0xcc] ;  /* 0x0000cc0001147983 */ /* 0x000ea20000100800 */
[----:B----4-:R-:W-:-:S02]  /*16830*/  ISETP.GE.AND P1, PT, R8, UR4, PT ;  /* 0x0000000408007c0c */ /* 0x010fc4000bf26270 */
[----:B-----5:R-:W-:Y:S02]  /*16840*/  ISETP.GE.AND P5, PT, R23, UR4, PT ;  /* 0x0000000417007c0c */ /* 0x020fe4000bfa6270 */
[----:B---3--:R-:W-:-:S09]  /*16850*/  ISETP.GE.AND P0, PT, R12, UR4, PT ;  /* 0x000000040c007c0c */ /* 0x008fd2000bf06270 */
[-C--:B--2---:R-:W-:Y:S02]  /*16860*/  @!P1 LEA R6, P2, R8, R14.reuse, 0x2 ;  /* 0x0000000e08069211 */ /* 0x084fe400078410ff */
[----:B------:R-:W-:Y:S01]  /*16870*/  ISETP.GE.AND P3, PT, R22, UR4, PT ;  /* 0x0000000416007c0c */ /* 0x000fe2000bf66270 */
[----:B------:R-:W-:Y:S01]  /*16880*/  @!P5 IMAD.MOV.U32 R2, RZ, RZ, R14 ;  /* 0x000000ffff02d224 */ /* 0x000fe200078e000e */
[----:B------:R-:W-:Y:S02]  /*16890*/  @!P1 LEA.HI.X R7, R8, R3, R9, 0x2, P2 ;  /* 0x0000000308079211 */ /* 0x000fe400010f1409 */
[----:B------:R-:W-:Y:S02]  /*168a0*/  ISETP.GE.AND P4, PT, R0, UR4, PT ;  /* 0x0000000400007c0c */ /* 0x000fe4000bf86270 */
[----:B------:R-:W-:Y:S01]  /*168b0*/  @!P0 LEA R8, P2, R12, R14, 0x2 ;  /* 0x0000000e0c088211 */ /* 0x000fe200078410ff */
[----:B------:R-:W-:-:S03]  /*168c0*/  @!P5 IMAD.WIDE R4, R23, 0x4, R2 ;  /* 0x000000041704d825 */ /* 0x000fc600078e0202 */
[----:B------:R-:W-:Y:S01]  /*168d0*/  @!P0 LEA.HI.X R9, R12, R3, R13, 0x2, P2 ;  /* 0x000000030c098211 */ /* 0x000fe200010f140d */
[----:B------:R-:W-:Y:S01]  /*168e0*/  VIADD R2, R23, 0x30 ;  /* 0x0000003017027836 */ /* 0x000fe20000000000 */
[----:B------:R0:W-:Y:S04]  /*168f0*/  @!P5 ST.E.64 desc[UR60][R4.64], R68 ;  /* 0x000000440400d985 */ /* 0x0001e8000c101b3c */
[----:B------:R1:W-:Y:S01]  /*16900*/  @!P1 ST.E.64 desc[UR60][R6.64], R30 ;  /* 0x0000001e06009985 */ /* 0x0003e2000c101b3c */
[----:B------:R-:W-:-:S03]  /*16910*/  ISETP.GE.AND P1, PT, R24, UR4, PT ;  /* 0x0000000418007c0c */ /* 0x000fc6000bf26270 */
[----:B------:R2:W-:Y:S01]  /*16920*/  @!P0 ST.E.64 desc[UR60][R8.64], R72 ;  /* 0x0000004808008985 */ /* 0x0005e2000c101b3c */
[----:B------:R-:W-:Y:S01]  /*16930*/  ISETP.GE.AND P0, PT, R2, UR4, PT ;  /* 0x0000000402007c0c */ /* 0x000fe2000bf06270 */
[C---:B------:R-:W-:Y:S01]  /*16940*/  VIADD R15, R23.reuse, 0x38 ;  /* 0x00000038170f7836 */ /* 0x040fe20000000000 */
[-C--:B------:R-:W-:Y:S02]  /*16950*/  @!P3 LEA R10, P5, R22, R14.reuse, 0x2 ;  /* 0x0000000e160ab211 */ /* 0x080fe400078a10ff */
[-C--:B------:R-:W-:Y:S02]  /*16960*/  @!P4 LEA R12, P2, R0, R14.reuse, 0x2 ;  /* 0x0000000e000cc211 */ /* 0x080fe400078410ff */
[-C--:B------:R-:W-:Y:S01]  /*16970*/  @!P3 LEA.HI.X R11, R22, R3.reuse, R25, 0x2, P5 ;  /* 0x00000003160bb211 */ /* 0x080fe200028f1419 */
[----:B------:R-:W-:Y:S01]  /*16980*/  VIADD R21, R23, 0x40 ;  /* 0x0000004017157836 */ /* 0x000fe20000000000 */
[----:B------:R-:W-:Y:S02]  /*16990*/  @!P4 LEA.HI.X R13, R0, R3, R20, 0x2, P2 ;  /* 0x00000003000dc211 */ /* 0x000fe400010f1414 */
[----:B------:R-:W-:Y:S01]  /*169a0*/  ISETP.GE.AND P2, PT, R15, UR4, PT ;  /* 0x000000040f007c0c */ /* 0x000fe2000bf46270 */
[----:B------:R-:W-:Y:S01]  /*169b0*/  @!P3 ST.E.64 desc[UR60][R10.64], R38 ;  /* 0x000000260a00b985 */ /* 0x000fe2000c101b3c */
[----:B------:R-:W-:Y:S01]  /*169c0*/  SHF.R.S32.HI R22, RZ, 0x1f, R24 ;  /* 0x0000001fff167819 */ /* 0x000fe20000011418 */
[----:B------:R-:W-:Y:S01]  /*169d0*/  VIADD R0, R23, 0x48 ;  /* 0x0000004817007836 */ /* 0x000fe20000000000 */
[----:B------:R-:W-:Y:S01]  /*169e0*/  ISETP.GE.AND P3, PT, R21, UR4, PT ;  /* 0x0000000415007c0c */ /* 0x000fe2000bf66270 */
[----:B------:R3:W-:Y:S01]  /*169f0*/  @!P4 ST.E.64 desc[UR60][R12.64], R42 ;  /* 0x0000002a0c00c985 */ /* 0x0007e2000c101b3c */
[----:B0-----:R-:W-:-:S02]  /*16a00*/  @!P1 LEA R4, P4, R24, R14, 0x2 ;  /* 0x0000000e18049211 */ /* 0x001fc400078810ff */
[----:B-1----:R-:W-:Y:S02]  /*16a10*/  SHF.R.S32.HI R7, RZ, 0x1f, R2 ;  /* 0x0000001fff077819 */ /* 0x002fe40000011402 */
[----:B------:R-:W-:Y:S02]  /*16a20*/  @!P0 LEA R6, P5, R2, R14, 0x2 ;  /* 0x0000000e02068211 */ /* 0x000fe400078a10ff */
[-C--:B------:R-:W-:Y:S02]  /*16a30*/  @!P1 LEA.HI.X R5, R24, R3.reuse, R22, 0x2, P4 ;  /* 0x0000000318059211 */ /* 0x080fe400020f1416 */
[----:B------:R-:W-:Y:S01]  /*16a40*/  @!P0 LEA.HI.X R7, R2, R3, R7, 0x2, P5 ;  /* 0x0000000302078211 */ /* 0x000fe200028f1407 */
[----:B------:R-:W-:Y:S01]  /*16a50*/  VIADD R2, R23, 0x50 ;  /* 0x0000005017027836 */ /* 0x000fe20000000000 */
[----:B------:R-:W-:Y:S01]  /*16a60*/  ISETP.GE.AND P5, PT, R0, UR4, PT ;  /* 0x0000000400007c0c */ /* 0x000fe2000bfa6270 */
[----:B------:R0:W-:Y:S01]  /*16a70*/  @!P1 ST.E.64 desc[UR60][R4.64], R46 ;  /* 0x0000002e04009985 */ /* 0x0001e2000c101b3c */
[----:B------:R-:W-:-:S02]  /*16a80*/  SHF.R.S32.HI R20, RZ, 0x1f, R15 ;  /* 0x0000001fff147819 */ /* 0x000fc4000001140f */
[CC--:B--2---:R-:W-:Y:S02]  /*16a90*/  @!P2 LEA R8, P4, R15.reuse, R14.reuse, 0x2 ;  /* 0x0000000e0f08a211 */ /* 0x0c4fe400078810ff */
[----:B------:R-:W-:Y:S02]  /*16aa0*/  ISETP.GE.AND P1, PT, R2, UR4, PT ;  /* 0x0000000402007c0c */ /* 0x000fe4000bf26270 */
[----:B------:R-:W-:Y:S02]  /*16ab0*/  @!P2 LEA.HI.X R9, R15, R3, R20, 0x2, P4 ;  /* 0x000000030f09a211 */ /* 0x000fe400020f1414 */
[----:B---3--:R-:W-:Y:S02]  /*16ac0*/  SHF.R.S32.HI R12, RZ, 0x1f, R21 ;  /* 0x0000001fff0c7819 */ /* 0x008fe40000011415 */
[----:B------:R-:W-:Y:S02]  /*16ad0*/  @!P3 LEA R10, P4, R21, R14, 0x2 ;  /* 0x0000000e150ab211 */ /* 0x000fe400078810ff */
[----:B------:R-:W-:-:S02]  /*16ae0*/  SHF.R.S32.HI R13, RZ, 0x1f, R0 ;  /* 0x0000001fff0d7819 */ /* 0x000fc40000011400 */
[----:B------:R-:W-:Y:S02]  /*16af0*/  @!P3 LEA.HI.X R11, R21, R3, R12, 0x2, P4 ;  /* 0x00000003150bb211 */ /* 0x000fe400020f140c */
[----:B------:R-:W-:-:S04]  /*16b00*/  @!P5 LEA R12, P4, R0, R14, 0x2 ;  /* 0x0000000e000cd211 */ /* 0x000fc800078810ff */
[-C--:B------:R-:W-:Y:S02]  /*16b10*/  @!P5 LEA.HI.X R13, R0, R3.reuse, R13, 0x2, P4 ;  /* 0x00000003000dd211 */ /* 0x080fe400020f140d */
[----:B------:R-:W-:Y:S02]  /*16b20*/  SHF.R.S32.HI R0, RZ, 0x1f, R2 ;  /* 0x0000001fff007819 */ /* 0x000fe40000011402 */
[C---:B------:R-:W-:Y:S01]  /*16b30*/  @!P1 LEA R20, P4, R2.reuse, R14, 0x2 ;  /* 0x0000000e02149211 */ /* 0x040fe200078810ff */
[----:B------:R0:W-:Y:S03]  /*16b40*/  @!P0 ST.E.64 desc[UR60][R6.64], R50 ;  /* 0x0000003206008985 */ /* 0x0001e6000c101b3c */
[----:B------:R-:W-:Y:S01]  /*16b50*/  @!P1 LEA.HI.X R21, R2, R3, R0, 0x2, P4 ;  /* 0x0000000302159211 */ /* 0x000fe200020f1400 */
[----:B------:R0:W-:Y:S01]  /*16b60*/  @!P2 ST.E.64 desc[UR60][R8.64], R54 ;  /* 0x000000360800a985 */ /* 0x0001e2000c101b3c */
[----:B------:R-:W-:-:S03]  /*16b70*/  VIADD R0, R23, 0x58 ;  /* 0x0000005817007836 */ /* 0x000fc60000000000 */
[----:B------:R0:W-:Y:S04]  /*16b80*/  @!P3 ST.E.64 desc[UR60][R10.64], R58 ;  /* 0x0000003a0a00b985 */ /* 0x0001e8000c101b3c */
[----:B------:R0:W-:Y:S04]  /*16b90*/  @!P5 ST.E.64 desc[UR60][R12.64], R62 ;  /* 0x0000003e0c00d985 */ /* 0x0001e8000c101b3c */
[----:B------:R0:W-:Y:S01]  /*16ba0*/  @!P1 ST.E.64 desc[UR60][R20.64], R66 ;  /* 0x0000004214009985 */ /* 0x0001e2000c101b3c */
[----:B------:R-:W-:-:S13]  /*16bb0*/  ISETP.GE.AND P0, PT, R0, UR4, PT ;  /* 0x0000000400007c0c */ /* 0x000fda000bf06270 */
[----:B0-----:R-:W-:Y:S05]  /*16bc0*/  @P0 BRA `(.L_x_9894) ;  /* 0x0000000800f80947 */ /* 0x001fea0003800000 */
[----:B------:R-:W-:Y:S02]  /*16bd0*/  LEA R14, P0, R0, R14, 0x2 ;  /* 0x0000000e000e7211 */ /* 0x000fe400078010ff */
[----:B------:R-:W-:-:S04]  /*16be0*/  SHF.R.S32.HI R2, RZ, 0x1f, R0 ;  /* 0x0000001fff027819 */ /* 0x000fc80000011400 */
[----:B------:R-:W-:-:S05]  /*16bf0*/  LEA.HI.X R15, R0, R3, R2, 0x2, P0 ;  /* 0x00000003000f7211 */ /* 0x000fca00000f1402 */
[----:B------:R0:W-:Y:S01]  /*16c00*/  ST.E.64 desc[UR60][R14.64], R70 ;  /* 0x000000460e007985 */ /* 0x0001e2000c101b3c */
[----:B------:R-:W-:Y:S05]  /*16c10*/  BRA `(.L_x_9894) ;  /* 0x0000000800e47947 */ /* 0x000fea0003800000 */
.L_x_9887:
[----:B------:R-:W3:Y:S01]  /*16c20*/  LDL.LU R4, [R1+0x98] ;  /* 0x0000980001047983 */ /* 0x000ee20000300800 */
[----:B------:R-:W-:Y:S01]  /*16c30*/  ULDC.64 UR6, c[0x0][0xc08] ;  /* 0x0003020000067ab9 */ /* 0x000fe20000000a00 */
[----:B------:R-:W-:Y:S02]  /*16c40*/  ULDC.64 UR4, c[0x0][0xc00] ;  /* 0x0003000000047ab9 */ /* 0x000fe40000000a00 */
[----:B------:R-:W4:Y:S04]  /*16c50*/  LDL.LU R0, [R1+0x9c] ;  /* 0x00009c0001007983 */ /* 0x000f280000300800 */
[----:B------:R-:W2:Y:S01]  /*16c60*/  LDL R8, [R1+0x90] ;  /* 0x0000900001087983 */ /* 0x000ea20000100800 */
[----:B------:R-:W-:Y:S01]  /*16c70*/  ISETP.NE.U32.AND P1, PT, RZ, UR6, PT ;  /* 0x00000006ff007c0c */ /* 0x000fe2000bf25070 */
[----:B------:R-:W-:Y:S01]  /*16c80*/  IMAD.MOV.U32 R7, RZ, RZ, RZ ;  /* 0x000000ffff077224 */ /* 0x000fe200078e00ff */
[----:B------:R-:W-:-:S02]  /*16c90*/  ISETP.NE.U32.AND P0, PT, RZ, UR4, PT ;  /* 0x00000004ff007c0c */ /* 0x000fc4000bf05070 */
[----:B------:R-:W-:Y:S02]  /*16ca0*/  ISETP.NE.AND.EX P1, PT, RZ, UR7, PT, P1 ;  /* 0x00000007ff007c0c */ /* 0x000fe4000bf25310 */
[----:B------:R-:W-:Y:S01]  /*16cb0*/  ISETP.NE.AND.EX P0, PT, RZ, UR5, PT, P0 ;  /* 0x00000005ff007c0c */ /* 0x000fe2000bf05300 */
[----:B------:R-:W1:Y:S01]  /*16cc0*/  S2R R9, SR_TID.X ;  /* 0x0000000000097919 */ /* 0x000e620000002100 */
[----:B---3--:R-:W-:Y:S01]  /*16cd0*/  IADD3 R2, P2, R4, UR4, RZ ;  /* 0x0000000404027c10 */ /* 0x008fe2000ff5e0ff */
[----:B------:R-:W-:-:S03]  /*16ce0*/  ULDC UR4, c[0x0][0xa88] ;  /* 0x0002a20000047ab9 */ /* 0x000fc60000000800 */
[----:B----4-:R-:W-:-:S05]  /*16cf0*/  IADD3.X R3, R0, UR5, RZ, P2, !PT ;  /* 0x0000000500037c10 */ /* 0x010fca00097fe4ff */
[----:B------:R-:W-:Y:S01]  /*16d00*/  @P1 IADD3 R4, P2, R4, UR6, RZ ;  /* 0x0000000604041c10 */ /* 0x000fe2000ff5e0ff */
[----:B------:R-:W-:Y:S01]  /*16d10*/  IMAD.U32 R6, RZ, RZ, UR4 ;  /* 0x00000004ff067e24 */ /* 0x000fe2000f8e00ff */
[----:B------:R3:W5:Y:S02]  /*16d20*/  @P0 LDG.E R7, desc[UR60][R2.64] ;  /* 0x0000003c02070981 */ /* 0x000764000c1e1900 */
[----:B------:R-:W-:-:S05]  /*16d30*/  @P1 IADD3.X R5, R0, UR7, RZ, P2, !PT ;  /* 0x0000000700051c10 */ /* 0x000fca00097fe4ff */
[----:B------:R3:W5:Y:S01]  /*16d40*/  @P1 LDG.E R6, desc[UR60][R4.64] ;  /* 0x0000003c04061981 */ /* 0x000762000c1e1900 */
[----:B--2---:R-:W-:Y:S01]  /*16d50*/  ISETP.NE.AND P2, PT, R8, RZ, PT ;  /* 0x000000ff0800720c */ /* 0x004fe20003f45270 */
[----:B-1----:R-:W-:-:S05]  /*16d60*/  VIADD R26, R9, 0xffffff80 ;  /* 0xffffff80091a7836 */ /* 0x002fca0000000000 */
[----:B------:R-:W-:-:S07]  /*16d70*/  ISETP.GT.AND P3, PT, R26, 0xbf, PT ;  /* 0x000000bf1a00780c */ /* 0x000fce0003f64270 */
[----:B------:R-:W1:Y:S02]  /*16d80*/  @!P2 LDC R8, c[0x0][0xad4] ;  /* 0x0002b500ff08ab82 */ /* 0x000e640000000800 */
[----:B-1----:R3:W-:Y:S01]  /*16d90*/  @!P2 STL [R1+0x90], R8 ;  /* 0x000090080100a387 */ /* 0x0027e20000100800 */
[----:B------:R-:W-:Y:S01]  /*16da0*/  ISETP.GT.AND P2, PT, R8, 0x1, PT ;  /* 0x000000010800780c */ /* 0x000fe20003f44270 */
[----:B------:R-:W-:-:S12]  /*16db0*/  @P1 BRA `(.L_x_9899) ;  /* 0x0000000000101947 */ /* 0x000fd80003800000 */
[----:B------:R-:W-:Y:S05]  /*16dc0*/  @!P0 BRA `(.L_x_9899) ;  /* 0x00000000000c8947 */ /* 0x000fea0003800000 */
[----:B---3--:R-:W2:Y:S04]  /*16dd0*/  LDG.E R5, desc[UR60][R2.64] ;  /* 0x0000003c02057981 */ /* 0x008ea8000c1e1900 */
[----:B-----5:R-:W2:Y:S02]  /*16de0*/  LDG.E R6, desc[UR60][R2.64+0x4] ;  /* 0x0000043c02067981 */ /* 0x020ea4000c1e1900 */
[----:B--2---:R-:W-:-:S07]  /*16df0*/  IMAD.IADD R6, R6, 0x1, -R5 ;  /* 0x0000000106067824 */ /* 0x004fce00078e0a05 */
.L_x_9899:
[----:B------:R-:W2:Y:S04]  /*16e00*/  LDL.LU R0, [R1+0xc0] ;  /* 0x0000c00001007983 */ /* 0x000ea80000300800 */
[----:B---3--:R-:W3:Y:S01]  /*16e10*/  LDL.LU R2, [R1+0x94] ;  /* 0x0000940001027983 */ /* 0x008ee20000300800 */
[----:B------:R-:W-:Y:S01]  /*16e20*/  BSSY B1, `(.L_x_9900) ;  /* 0x0000039000017945 */ /* 0x000fe20003800000 */
[----:B-----5:R-:W-:Y:S02]  /*16e30*/  SHF.R.S32.HI R22, RZ, 0x1f, R7 ;  /* 0x0000001fff167819 */ /* 0x020fe40000011407 */
[----:B--2---:R-:W-:Y:S02]  /*16e40*/  SEL R24, R0, RZ, !P0 ;  /* 0x000000ff00187207 */ /* 0x004fe40004000000 */
[----:B---3--:R-:W-:Y:S01]  /*16e50*/  SEL R27, R2, RZ, !P0 ;  /* 0x000000ff021b7207 */ /* 0x008fe20004000000 */
[----:B------:R-:W-:Y:S06]  /*16e60*/  @P3 BRA `(.L_x_9901) ;  /* 0x0000000000d03947 */ /* 0x000fec0003800000 */
[----:B------:R-:W2:Y:S01]  /*16e70*/  LDL R0, [R1+0xa4] ;  /* 0x0000a40001007983 */ /* 0x000ea20000100800 */
[----:B------:R-:W1:Y:S02]  /*16e80*/  LDC R31, c[0x0][0xbe8] ;  /* 0x0002fa00ff1f7b82 */ /* 0x000e640000000800 */
[----:B-1----:R-:W-:Y:S02]  /*16e90*/  IMAD R2, R6, R31, RZ ;  /* 0x0000001f06027224 */ /* 0x002fe400078e02ff */
[----:B--2---:R-:W-:-:S04]  /*16ea0*/  IMAD R0, R0, 0xc0, R9 ;  /* 0x000000c000007824 */ /* 0x004fc800078e0209 */
[----:B------:R-:W-:-:S05]  /*16eb0*/  VIADD R29, R0, 0xffffff80 ;  /* 0xffffff80001d7836 */ /* 0x000fca0000000000 */
[----:B------:R-:W-:-:S13]  /*16ec0*/  ISETP.GE.AND P0, PT, R29, R2, PT ;  /* 0x000000021d00720c */ /* 0x000fda0003f06270 */
[----:B------:R-:W-:Y:S05]  /*16ed0*/  @P0 BRA `(.L_x_9901) ;  /* 0x0000000000b40947 */ /* 0x000fea0003800000 */
[----:B------:R-:W2:Y:S01]  /*16ee0*/  LDL R14, [R1+0x8c] ;  /* 0x00008c00010e7983 */ /* 0x000ea20000100800 */
[----:B------:R-:W-:Y:S01]  /*16ef0*/  IMAD.MOV.U32 R20, RZ, RZ, 0x9b8 ;  /* 0x000009b8ff147424 */ /* 0x000fe200078e00ff */
[----:B------:R-:W-:Y:S01]  /*16f00*/  ISETP.GT.AND P0, PT, R8, 0x1, PT ;  /* 0x000000010800780c */ /* 0x000fe20003f04270 */
[----:B------:R-:W1:Y:S01]  /*16f10*/  LDC.64 R2, c[0x0][0xba8] ;  /* 0x0002ea00ff027b82 */ /* 0x000e620000000a00 */
[----:B------:R-:W3:Y:S01]  /*16f20*/  LDL.LU R28, [R1+0xac] ;  /* 0x0000ac00011c7983 */ /* 0x000ee20000300800 */
[----:B------:R-:W-:Y:S01]  /*16f30*/  ISETP.NE.AND P1, PT, R31, 0x1, PT ;  /* 0x000000011f00780c */ /* 0x000fe20003f25270 */
[----:B------:R-:W-:Y:S01]  /*16f40*/  IMAD.MOV.U32 R21, RZ, RZ, R29 ;  /* 0x000000ffff157224 */ /* 0x000fe200078e001d */
[----:B------:R-:W-:-:S04]  /*16f50*/  SEL R20, R20, 0x978, P0 ;  /* 0x0000097814147807 */ /* 0x000fc80000000000 */
[----:B------:R-:W4:Y:S08]  /*16f60*/  LDC.64 R10, c[0x0][R20+0x220] ;  /* 0x00008800140a7b82 */ /* 0x000f300000000a00 */
[----:B------:R-:W2:Y:S08]  /*16f70*/  LDC.64 R8, c[0x0][R20+0x218] ;  /* 0x0000860014087b82 */ /* 0x000eb00000000a00 */
[----:B------:R-:W5:Y:S08]  /*16f80*/  LDC.64 R12, c[0x0][R20+0x228] ;  /* 0x00008a00140c7b82 */ /* 0x000f700000000a00 */
[----:B------:R-:W0:Y:S08]  /*16f90*/  @P1 LDC R0, c[0x0][0xbec] ;  /* 0x0002fb00ff001b82 */ /* 0x000e300000000800 */
[----:B------:R-:W5:Y:S08]  /*16fa0*/  LDC.64 R4, c[0x0][R20+0x210] ;  /* 0x0000840014047b82 */ /* 0x000f700000000a00 */
[----:B------:R-:W5:Y:S01]  /*16fb0*/  @P1 LDC R25, c[0x0][0xbf0] ;  /* 0x0002fc00ff191b82 */ /* 0x000f620000000800 */
[----:B0-----:R-:W-:-:S07]  /*16fc0*/  @P1 IMAD.HI.U32 R0, R29, R0, RZ ;  /* 0x000000001d001227 */ /* 0x001fce00078e00ff */
[----:B-1----:R-:W0:Y:S01]  /*16fd0*/  @!P0 LDC R2, c[0x0][0xb50] ;  /* 0x0002d400ff028b82 */ /* 0x002e220000000800 */
        /* <DEDUP_REMOVED lines=21> */
[----:B------:R-:W-:-:S05]  /*17130*/  SHF.R.S32.HI R13, RZ, 0x1f, R11 ;  /* 0x0000001fff0d7819 */ /* 0x000fca000001140b */
[C---:B------:R-:W-:Y:S02]  /*17140*/  IMAD R13, R4.reuse, R13, R0 ;  /* 0x0000000d040d7224 */ /* 0x040fe400078e0200 */
[----:B------:R-:W-:-:S04]  /*17150*/  IMAD.WIDE.U32 R4, R4, R11, R8 ;  /* 0x0000000b04047225 */ /* 0x000fc800078e0008 */
[----:B------:R-:W-:Y:S01]  /*17160*/  IMAD.IADD R0, R5, 0x1, R13 ;  /* 0x0000000105007824 */ /* 0x000fe200078e020d */
[----:B0-----:R-:W-:Y:S01]  /*17170*/  LEA R2, P0, R4, R2, 0x2 ;  /* 0x0000000204027211 */ /* 0x001fe200078010ff */
[----:B------:R-:W-:-:S03]  /*17180*/  IMAD.MOV.U32 R5, RZ, RZ, -0x800000 ;  /* 0xff800000ff057424 */ /* 0x000fc600078e00ff */
[----:B-1----:R-:W-:-:S05]  /*17190*/  LEA.HI.X R3, R4, R3, R0, 0x2, P0 ;  /* 0x0000000304037211 */ /* 0x002fca00000f1400 */
[----:B------:R1:W-:Y:S04]  /*171a0*/  STG.E desc[UR60][R2.64], R5 ;  /* 0x0000000502007986 */ /* 0x0003e8000c10193c */
.L_x_9901:
[----:B------:R-:W-:Y:S05]  /*171b0*/  BSYNC B1 ;  /* 0x0000000000017941 */ /* 0x000fea0003800000 */
.L_x_9900:
[----:B------:R-:W-:Y:S05]  /*171c0*/  @P2 BRA `(.L_x_9894) ;  /* 0x0000000400782947 */ /* 0x000fea0003800000 */
[----:B------:R-:W2:Y:S01]  /*171d0*/  LDL.LU R10, [R1+0x8c] ;  /* 0x00008c00010a7983 */ /* 0x000ea20000300800 */
[----:B------:R-:W3:Y:S01]  /*171e0*/  LDC R21, c[0x0][0xbe8] ;  /* 0x0002fa00ff157b82 */ /* 0x000ee20000000800 */
[----:B-1----:R-:W-:Y:S01]  /*171f0*/  SHF.R.S32.HI R3, RZ, 0x1f, R26 ;  /* 0x0000001fff037819 */ /* 0x002fe2000001141a */
[----:B------:R-:W-:Y:S01]  /*17200*/  ULDC.64 UR4, c[0x0][0xaa0] ;  /* 0x0002a80000047ab9 */ /* 0x000fe20000000a00 */
[----:B------:R-:W4:Y:S01]  /*17210*/  LDL R20, [R1+0xa4] ;  /* 0x0000a40001147983 */ /* 0x000f220000100800 */
[----:B------:R-:W-:Y:S01]  /*17220*/  IMAD R0, R22, UR4, RZ ;  /* 0x0000000416007c24 */ /* 0x000fe2000f8e02ff */
[----:B------:R-:W-:Y:S01]  /*17230*/  LEA.HI R4, R3, R26, RZ, 0x2 ;  /* 0x0000001a03047211 */ /* 0x000fe200078f10ff */
[C---:B------:R-:W-:Y:S01]  /*17240*/  IMAD.WIDE.U32 R2, R7.reuse, UR4, RZ ;  /* 0x0000000407027c25 */ /* 0x040fe2000f8e00ff */
[----:B------:R-:W-:Y:S02]  /*17250*/  ULDC.64 UR6, c[0x0][0xaf0] ;  /* 0x0002bc0000067ab9 */ /* 0x000fe40000000a00 */
[----:B------:R-:W-:Y:S01]  /*17260*/  LOP3.LUT R9, R4, 0xfffffffc, RZ, 0xc0, !PT ;  /* 0xfffffffc04097812 */ /* 0x000fe200078ec0ff */
[----:B------:R-:W-:Y:S01]  /*17270*/  IMAD R5, R7, UR5, R0 ;  /* 0x0000000507057c24 */ /* 0x000fe2000f8e0200 */
[----:B------:R-:W-:Y:S01]  /*17280*/  SHF.R.S32.HI R23, RZ, 0x2, R4 ;  /* 0x00000002ff177819 */ /* 0x000fe20000011404 */
[----:B------:R-:W-:Y:S01]  /*17290*/  ULDC.64 UR4, c[0x0][0xae8] ;  /* 0x0002ba0000047ab9 */ /* 0x000fe20000000a00 */
[----:B------:R-:W-:-:S02]  /*172a0*/  IMAD R4, R24, UR6, RZ ;  /* 0x0000000618047c24 */ /* 0x000fc4000f8e02ff */
[----:B------:R-:W-:Y:S02]  /*172b0*/  IMAD.IADD R26, R26, 0x1, -R9 ;  /* 0x000000011a1a7824 */ /* 0x000fe400078e0a09 */
[----:B------:R-:W-:Y:S02]  /*172c0*/  IMAD.IADD R3, R3, 0x1, R5 ;  /* 0x0000000103037824 */ /* 0x000fe400078e0205 */
[----:B------:R-:W-:Y:S02]  /*172d0*/  IMAD R0, R26, 0x60, R23 ;  /* 0x000000601a007824 */ /* 0x000fe400078e0217 */
[----:B------:R-:W-:Y:S01]  /*172e0*/  IMAD R7, R27, UR7, R4 ;  /* 0x000000071b077c24 */ /* 0x000fe2000f8e0204 */
[----:B---3--:R-:W-:-:S13]  /*172f0*/  ISETP.NE.AND P0, PT, R21, 0x1, PT ;  /* 0x000000011500780c */ /* 0x008fda0003f05270 */
[----:B------:R-:W1:Y:S08]  /*17300*/  @P0 LDC R8, c[0x0][0xbec] ;  /* 0x0002fb00ff080b82 */ /* 0x000e700000000800 */
[----:B------:R-:W3:Y:S01]  /*17310*/  @P0 LDC R11, c[0x0][0xbf0] ;  /* 0x0002fc00ff0b0b82 */ /* 0x000ee20000000800 */
[----:B--2---:R-:W-:-:S04]  /*17320*/  IMAD.WIDE.U32 R2, R10, UR4, R2 ;  /* 0x000000040a027c25 */ /* 0x004fc8000f8e0002 */
[----:B----4-:R-:W-:Y:S02]  /*17330*/  IMAD R9, R20, 0xc0, R0 ;  /* 0x000000c014097824 */ /* 0x010fe400078e0200 */
[----:B------:R-:W-:Y:S01]  /*17340*/  IMAD R3, R10, UR5, R3 ;  /* 0x000000050a037c24 */ /* 0x000fe2000f8e0203 */
[----:B------:R-:W-:Y:S01]  /*17350*/  ULDC.64 UR4, c[0x0][0xae0] ;  /* 0x0002b80000047ab9 */ /* 0x000fe20000000a00 */
[----:B-1----:R-:W-:-:S04]  /*17360*/  @P0 IMAD.HI.U32 R0, R9, R8, RZ ;  /* 0x0000000809000227 */ /* 0x002fc800078e00ff */
[----:B------:R-:W-:Y:S01]  /*17370*/  IMAD.MOV.U32 R5, RZ, RZ, R9 ;  /* 0x000000ffff057224 */ /* 0x000fe200078e0009 */
[----:B---3--:R-:W-:Y:S01]  /*17380*/  @P0 SHF.R.U32.HI R5, RZ, R11, R0 ;  /* 0x0000000bff050219 */ /* 0x008fe20000011600 */
[----:B------:R-:W-:-:S03]  /*17390*/  IMAD.WIDE.U32 R2, R27, UR6, R2 ;  /* 0x000000061b027c25 */ /* 0x000fc6000f8e0002 */
[--C-:B------:R-:W-:Y:S01]  /*173a0*/  SHF.R.S32.HI R0, RZ, 0x1f, R5.reuse ;  /* 0x0000001fff007819 */ /* 0x100fe20000011405 */
[----:B------:R-:W-:Y:S02]  /*173b0*/  IMAD.MOV R4, RZ, RZ, -R5 ;  /* 0x000000ffff047224 */ /* 0x000fe400078e0a05 */
[----:B------:R-:W-:Y:S02]  /*173c0*/  IMAD.IADD R3, R3, 0x1, R7 ;  /* 0x0000000103037824 */ /* 0x000fe400078e0207 */
        /* <DEDUP_REMOVED lines=10> */
[----:B------:R-:W-:Y:S01]  /*17470*/  ULDC.64 UR4, c[0x0][0xa80] ;  /* 0x0002a00000047ab9 */ /* 0x000fe20000000a00 */
[----:B------:R-:W-:Y:S01]  /*17480*/  IMAD.SHL.U32 R5, R26, 0x8, RZ ;  /* 0x000000081a057824 */ /* 0x000fe200078e00ff */
[C---:B------:R-:W-:Y:S01]  /*17490*/  LEA R0, P0, R2.reuse, UR4, 0x1 ;  /* 0x0000000402007c11 */ /* 0x040fe2000f8008ff */
[----:B------:R-:W-:Y:S01]  /*174a0*/  IMAD.IADD R3, R3, 0x1, R7 ;  /* 0x0000000103037824 */ /* 0x000fe200078e0207 */
[----:B------:R-:W-:Y:S01]  /*174b0*/  UMOV UR4, 0xffffffff ;  /* 0xffffffff00047882 */ /* 0x000fe20000000000 */
[C---:B------:R-:W-:Y:S02]  /*174c0*/  VIADD R8, R5.reuse, 0x40 ;  /* 0x0000004005087836 */ /* 0x040fe40000000000 */
[----:B------:R-:W-:Y:S01]  /*174d0*/  VIADD R9, R5, 0x20 ;  /* 0x0000002005097836 */ /* 0x000fe20000000000 */
[----:B------:R-:W-:Y:S02]  /*174e0*/  LEA.HI.X R2, R2, UR5, R3, 0x1, P0 ;  /* 0x0000000502027c11 */ /* 0x000fe400080f0c03 */
[----:B------:R-:W-:-:S02]  /*174f0*/  SHF.R.S32.HI R7, RZ, 0x1f, R8 ;  /* 0x0000001fff077819 */ /* 0x000fc40000011408 */
[----:B------:R-:W-:Y:S01]  /*17500*/  SHF.R.S32.HI R10, RZ, 0x1f, R9 ;  /* 0x0000001fff0a7819 */ /* 0x000fe20000011409 */
[----:B------:R-:W-:Y:S06]  /*17510*/  BRA.DIV UR4, `(.L_x_9902) ;  /* 0x0000008e046c7947 */ /* 0x000fec000b800000 */
[----:B------:R1:W2:Y:S04]  /*17520*/  SHFL.IDX PT, R3, R2, RZ, 0x1c1f ;  /* 0x001c1fff02037589 */ /* 0x0002a800000e0000 */
[----:B------:R1:W3:Y:S02]  /*17530*/  SHFL.IDX PT, R14, R0, RZ, 0x1c1f ;  /* 0x001c1fff000e7589 */ /* 0x0002e400000e0000 */
.L_x_10112:
[----:B------:R-:W-:Y:S01]  /*17540*/  IMAD R21, R6, R21, RZ ;  /* 0x0000001506157224 */ /* 0x000fe200078e02ff */
[----:B------:R-:W-:Y:S01]  /*17550*/  BSSY B1, `(.L_x_9903) ;  /* 0x0000011000017945 */ /* 0x000fe20003800000 */
[----:B------:R-:W-:-:S05]  /*17560*/  IMAD R4, R20, 0xc0, R23 ;  /* 0x000000c014047824 */ /* 0x000fca00078e0217 */
[----:B------:R-:W-:-:S13]  /*17570*/  ISETP.GE.AND P0, PT, R4, R21, PT ;  /* 0x000000150400720c */ /* 0x000fda0003f06270 */
[----:B------:R-:W-:Y:S05]  /*17580*/  @P0 BRA `(.L_x_9904) ;  /* 0x0000000000340947 */ /* 0x000fea0003800000 */
[----:B------:R-:W-:Y:S02]  /*17590*/  ULDC UR4, c[0x0][0xac8] ;  /* 0x0002b20000047ab9 */ /* 0x000fe40000000800 */
[----:B------:R-:W-:Y:S02]  /*175a0*/  ISETP.GE.AND P2, PT, R5, UR4, PT ;  /* 0x0000000405007c0c */ /* 0x000fe4000bf46270 */
[----:B------:R-:W-:Y:S02]  /*175b0*/  ISETP.GE.AND P3, PT, R9, UR4, PT ;  /* 0x0000000409007c0c */ /* 0x000fe4000bf66270 */
[----:B------:R-:W-:-:S09]  /*175c0*/  ISETP.GE.AND P4, PT, R8, UR4, PT ;  /* 0x0000000408007c0c */ /* 0x000fd2000bf86270 */
[----:B--2---:R-:W-:Y:S02]  /*175d0*/  @!P2 IMAD.MOV.U32 R15, RZ, RZ, R3 ;  /* 0x000000ffff0fa224 */ /* 0x004fe400078e0003 */
[-C--:B---3--:R-:W-:Y:S02]  /*175e0*/  @!P3 LEA R22, P0, R9, R14.reuse, 0x1 ;  /* 0x0000000e0916b211 */ /* 0x088fe400078008ff */
[C---:B------:R-:W-:Y:S01]  /*175f0*/  @!P4 LEA R24, P1, R8.reuse, R14, 0x1 ;  /* 0x0000000e0818c211 */ /* 0x040fe200078208ff */
[----:B------:R-:W-:Y:S01]  /*17600*/  @!P2 IMAD.WIDE R12, R5, 0x2, R14 ;  /* 0x00000002050ca825 */ /* 0x000fe200078e020e */
[-C--:B------:R-:W-:Y:S02]  /*17610*/  @!P3 LEA.HI.X R23, R9, R3.reuse, R10, 0x1, P0 ;  /* 0x000000030917b211 */ /* 0x080fe400000f0c0a */
[----:B------:R-:W-:Y:S02]  /*17620*/  @!P4 LEA.HI.X R25, R8, R3, R7, 0x1, P1 ;  /* 0x000000030819c211 */ /* 0x000fe400008f0c07 */
[----:B------:R4:W-:Y:S04]  /*17630*/  @!P2 ST.E.128 desc[UR60][R12.64], RZ ;  /* 0x000000ff0c00a985 */ /* 0x0009e8000c101d3c */
[----:B------:R4:W-:Y:S04]  /*17640*/  @!P3 ST.E.128 desc[UR60][R22.64], RZ ;  /* 0x000000ff1600b985 */ /* 0x0009e8000c101d3c */
[----:B------:R4:W-:Y:S02]  /*17650*/  @!P4 ST.E.128 desc[UR60][R24.64], RZ ;  /* 0x000000ff1800c985 */ /* 0x0009e4000c101d3c */
.L_x_9904:
[----:B------:R-:W-:Y:S05]  /*17660*/  BSYNC B1 ;  /* 0x0000000000017941 */ /* 0x000fea0003800000 */
.L_x_9903:
[----:B------:R-:W-:-:S03]  /*17670*/  UMOV UR4, 0xffffffff ;  /* 0xffffffff00047882 */ /* 0x000fc60000000000 */
[----:B------:R-:W-:Y:S05]  /*17680*/  BRA.DIV UR4, `(.L_x_9905) ;  /* 0x0000008e04447947 */ /* 0x000fea000b800000 */
[----:B--2---:R2:W0:Y:S04]  /*17690*/  SHFL.IDX PT, R3, R2, 0x1, 0x1c1f ;  /* 0x003c1f0002037f89 */ /* 0x00442800000e0000 */
[----:B---3--:R2:W3:Y:S02]  /*176a0*/  SHFL.IDX PT, R14, R0, 0x1, 0x1c1f ;  /* 0x003c1f00000e7f89 */ /* 0x0084e400000e0000 */
.L_x_10116:
[----:B-12---:R-:W-:-:S05]  /*176b0*/  VIADD R0, R4, 0x60 ;  /* 0x0000006004007836 */ /* 0x006fca0000000000 */
[----:B------:R-:W-:-:S13]  /*176c0*/  ISETP.GE.AND P0, PT, R0, R21, PT ;  /* 0x000000150000720c */ /* 0x000fda0003f06270 */
[----:B------:R-:W-:Y:S05]  /*176d0*/  @P0 BRA `(.L_x_9894) ;  /* 0x0000000000340947 */ /* 0x000fea0003800000 */
[----:B------:R-:W-:Y:S02]  /*176e0*/  ULDC UR4, c[0x0][0xac8] ;  /* 0x0002b20000047ab9 */ /* 0x000fe40000000800 */
[----:B------:R-:W-:Y:S02]  /*176f0*/  ISETP.GE.AND P2, PT, R5, UR4, PT ;  /* 0x0000000405007c0c */ /* 0x000fe4000bf46270 */
[----:B------:R-:W-:Y:S02]  /*17700*/  ISETP.GE.AND P3, PT, R9, UR4, PT ;  /* 0x0000000409007c0c */ /* 0x000fe4000bf66270 */
[----:B------:R-:W-:-:S09]  /*17710*/  ISETP.GE.AND P4, PT, R8, UR4, PT ;  /* 0x0000000408007c0c */ /* 0x000fd2000bf86270 */
[----:B0-----:R-:W-:Y:S02]  /*17720*/  @!P2 IMAD.MOV.U32 R15, RZ, RZ, R3 ;  /* 0x000000ffff0fa224 */ /* 0x001fe400078e0003 */
[-C--:B---34-:R-:W-:Y:S02]  /*17730*/  @!P3 LEA R12, P0, R9, R14.reuse, 0x1 ;  /* 0x0000000e090cb211 */ /* 0x098fe400078008ff */
[C---:B------:R-:W-:Y:S01]  /*17740*/  @!P4 LEA R2, P1, R8.reuse, R14, 0x1 ;  /* 0x0000000e0802c211 */ /* 0x040fe200078208ff */
[----:B------:R-:W-:Y:S01]  /*17750*/  @!P2 IMAD.WIDE R4, R5, 0x2, R14 ;  /* 0x000000020504a825 */ /* 0x000fe200078e020e */
[-C--:B------:R-:W-:Y:S02]  /*17760*/  @!P3 LEA.HI.X R13, R9, R3.reuse, R10, 0x1, P0 ;  /* 0x00000003090db211 */ /* 0x080fe400000f0c0a */
[----:B------:R-:W-:Y:S02]  /*17770*/  @!P4 LEA.HI.X R3, R8, R3, R7, 0x1, P1 ;  /* 0x000000030803c211 */ /* 0x000fe400008f0c07 */
[----:B------:R2:W-:Y:S04]  /*17780*/  @!P2 ST.E.128 desc[UR60][R4.64], RZ ;  /* 0x000000ff0400a985 */ /* 0x0005e8000c101d3c */
[----:B------:R2:W-:Y:S04]  /*17790*/  @!P3 ST.E.128 desc[UR60][R12.64], RZ ;  /* 0x000000ff0c00b985 */ /* 0x0005e8000c101d3c */
[----:B------:R2:W-:Y:S02]  /*177a0*/  @!P4 ST.E.128 desc[UR60][R2.64], RZ ;  /* 0x000000ff0200c985 */ /* 0x0005e4000c101d3c */
.L_x_9894:
[----:B------:R-:W-:Y:S05]  /*177b0*/  BSYNC B0 ;  /* 0x0000000000007941 */ /* 0x000fea0003800000 */
.L_x_9886:
[----:B------:R-:W-:Y:S02]  /*177c0*/  ULDC UR4, c[0x0][0xc3c] ;  /* 0x00030f0000047ab9 */ /* 0x000fe40000000800 */
[----:B------:R-:W-:-:S13]  /*177d0*/  ISETP.GE.AND P0, PT, R111, UR4, PT ;  /* 0x000000046f007c0c */ /* 0x000fda000bf06270 */
[----:B------:R-:W-:Y:S05]  /*177e0*/  @!P0 BRA `(.L_x_9906) ;  /* 0xfffffe9c00008947 */ /* 0x000fea000383ffff */
[----:B------:R-:W-:Y:S05]  /*177f0*/  BRA `(.L_x_9759) ;  /* 0x0000007c00d87947 */ /* 0x000fea0003800000 */
.L_x_9757:
[----:B------:R-:W-:-:S08]  /*17800*/  NOP ;  /* 0x0000000000007918 */ /* 0x000fd00000000000 */
[----:B--2---:R-:W0:-:S00]  /*17810*/  USETMAXREG.DEALLOC.CTAPOOL 0x20 ;  /* 0x00000020000079c8 */ /* 0x004e0000080e0500 */
        /* <DEDUP_REMOVED lines=14> */
.L_x_9907:
[----:B------:R-:W0:Y:S01]  /*17900*/  S2R R0, SR_TID.X ;  /* 0x0000000000007919 */ /* 0x000e220000002100 */
[----:B------:R-:W-:Y:S01]  /*17910*/  ULDC UR4, c[0x0][0xc3c] ;  /* 0x00030f0000047ab9 */ /* 0x000fe20000000800 */
[----:B------:R-:W-:Y:S01]  /*17920*/  IMAD.MOV.U32 R7, RZ, RZ, RZ ;  /* 0x000000ffff077224 */ /* 0x000fe200078e00ff */
        /* <DEDUP_REMOVED lines=8> */
[----:B------:R-:W3:Y:S01]  /*179b0*/  @!P1 LDG.E R6, desc[UR60][R4.64] ;  /* 0x0000003c04069981 */ /* 0x000ee2000c1e1900 */
[----:B--2---:R-:W-:-:S05]  /*179c0*/  @!P1 IMAD.WIDE.U32 R2, R0, 0x4, R2 ;  /* 0x0000000400029825 */ /* 0x004fca00078e0002 */
[----:B------:R-:W3:Y:S01]  /*179d0*/  @!P1 LDG.E R7, desc[UR60][R2.64] ;  /* 0x0000003c02079981 */ /* 0x000ee2000c1e1900 */
[C---:B------:R-:W-:Y:S02]  /*179e0*/  ISETP.NE.AND P1, PT, R0.reuse, RZ, PT ;  /* 0x000000ff0000720c */ /* 0x040fe40003f25270 */
[C---:B------:R-:W-:Y:S02]  /*179f0*/  ISETP.GE.U32.AND P2, PT, R0.reuse, 0x2, PT ;  /* 0x000000020000780c */ /* 0x040fe40003f46070 */
[C---:B------:R-:W-:Y:S02]  /*17a00*/  ISETP.GE.U32.AND P3, PT, R0.reuse, 0x4, PT ;  /* 0x000000040000780c */ /* 0x040fe40003f66070 */
[C---:B------:R-:W-:Y:S02]  /*17a10*/  ISETP.GE.U32.AND P4, PT, R0.reuse, 0x8, PT ;  /* 0x000000080000780c */ /* 0x040fe40003f86070 */
[----:B------:R-:W-:Y:S01]  /*17a20*/  ISETP.GE.U32.AND P5, PT, R0, 0x10, PT ;  /* 0x000000100000780c */ /* 0x000fe20003fa6070 */
[----:B------:R-:W-:Y:S01]  /*17a30*/  UMOV UR4, URZ ;  /* 0x0000003f00047c82 */ /* 0x000fe20008000000 */
        /* <DEDUP_REMOVED lines=18> */
[----:B-1----:R-:W-:Y:S01]  /*17b60*/  ISETP.GT.AND P6, PT, R8, UR6, PT ;  /* 0x0000000608007c0c */ /* 0x002fe2000bfc4270 */
[----:B------:R-:W-:-:S12]  /*17b70*/  IMAD.MOV.U32 R3, RZ, RZ, R8 ;  /* 0x000000ffff037224 */ /* 0x000fd800078e0008 */
[----:B------:R-:W-:Y:S05]  /*17b80*/  @P6 BRA `(.L_x_9909) ;  /* 0x00000000009c6947 */ /* 0x000fea0003800000 */
[----:B------:R-:W-:Y:S01]  /*17b90*/  IMAD.MOV.U32 R8, RZ, RZ, R3 ;  /* 0x000000ffff087224 */ /* 0x000fe200078e0003 */
[----:B------:R-:W-:Y:S01]  /*17ba0*/  UMOV UR4, URZ ;  /* 0x0000003f00047c82 */ /* 0x000fe20008000000 */
[----:B------:R-:W-:-:S05]  /*17bb0*/  ULDC UR5, c[0x0][0xc38] ;  /* 0x00030e0000057ab9 */ /* 0x000fca0000000800 */
.L_x_9911:
[----:B------:R-:W0:Y:S01]  /*17bc0*/  LDC R2, c[0x0][0xc3c] ;  /* 0x00030f00ff027b82 */ /* 0x000e220000000800 */
[----:B------:R-:W-:Y:S01]  /*17bd0*/  UIADD3 UR4, UR4, 0x1f, URZ ;  /* 0x0000001f04047890 */ /* 0x000fe2000fffe03f */
[----:B------:R-:W-:Y:S02]  /*17be0*/  ULDC UR7, c[0x0][0xc3c] ;  /* 0x00030f0000077ab9 */ /* 0x000fe40000000800 */
[----:B------:R-:W-:-:S03]  /*17bf0*/  IMAD.U32 R27, RZ, RZ, UR7 ;  /* 0x00000007ff1b7e24 */ /* 0x000fc6000f8e00ff */
[----:B0-----:R-:W-:-:S13]  /*17c00*/  ISETP.LE.AND P6, PT, R2, UR4, PT ;  /* 0x0000000402007c0c */ /* 0x001fda000bfc3270 */
[----:B------:R-:W-:Y:S05]  /*17c10*/  @P6 BRA `(.L_x_9910) ;  /* 0x00000004009c6947 */ /* 0x000fea0003800000 */
[----:B------:R-:W-:-:S05]  /*17c20*/  VIADD R7, R0, UR4 ;  /* 0x0000000400077c36 */ /* 0x000fca0008000000 */
        /* <DEDUP_REMOVED lines=29> */
.L_x_9909:
        /* <DEDUP_REMOVED lines=19> */
.L_x_9912:
[----:B0-----:R-:W-:Y:S02]  /*17f30*/  IMAD.MOV.U32 R5, RZ, RZ, R10 ;  /* 0x000000ffff057224 */ /* 0x001fe400078e000a */
[----:B-1----:R-:W-:Y:S02]  /*17f40*/  IMAD R24, R24, UR5, R9 ;  /* 0x0000000518187c24 */ /* 0x002fe4000f8e0209 */
[----:B------:R-:W0:Y:S01]  /*17f50*/  I2F.RP R8, R5 ;  /* 0x0000000500087306 */ /* 0x000e220000209400 */
[----:B------:R-:W-:Y:S02]  /*17f60*/  IMAD R9, R11, R4, RZ ;  /* 0x000000040b097224 */ /* 0x000fe400078e02ff */
[----:B------:R-:W-:Y:S01]  /*17f70*/  IMAD.MOV.U32 R2, RZ, RZ, RZ ;  /* 0x000000ffff027224 */ /* 0x000fe200078e00ff */
[----:B------:R-:W-:Y:S01]  /*17f80*/  IADD3 R25, -R24, UR6, RZ ;  /* 0x0000000618197c10 */ /* 0x000fe2000fffe1ff */
[----:B------:R-:W-:Y:S02]  /*17f90*/  VIADD R27, R27, UR4 ;  /* 0x000000041b1b7c36 */ /* 0x000fe40008000000 */
[----:B------:R-:W-:Y:S01]  /*17fa0*/  IMAD.HI.U32 R2, R3, R9, R2 ;  /* 0x0000000903027227 */ /* 0x000fe200078e0002 */
[----:B------:R-:W-:-:S02]  /*17fb0*/  IABS R3, R6 ;  /* 0x0000000600037213 */ /* 0x000fc40000000000 */
[----:B------:R-:W-:-:S03]  /*17fc0*/  IABS R9, R25 ;  /* 0x0000001900097213 */ /* 0x000fc60000000000 */
[----:B------:R-:W-:Y:S02]  /*17fd0*/  IMAD.MOV R3, RZ, RZ, -R3 ;  /* 0x000000ffff037224 */ /* 0x000fe400078e0a03 */
[----:B------:R-:W-:Y:S01]  /*17fe0*/  IMAD.HI.U32 R2, R2, R9, RZ ;  /* 0x0000000902027227 */ /* 0x000fe200078e00ff */
[----:B0-----:R-:W0:Y:S03]  /*17ff0*/  MUFU.RCP R8, R8 ;  /* 0x0000000800087308 */ /* 0x001e260000001000 */
[----:B------:R-:W-:-:S05]  /*18000*/  IMAD R9, R2, R3, R9 ;  /* 0x0000000302097224 */ /* 0x000fca00078e0209 */
[----:B------:R-:W-:Y:S01]  /*18010*/  ISETP.GT.U32.AND P1, PT, R4, R9, PT ;  /* 0x000000090400720c */ /* 0x000fe20003f24070 */
[----:B0-----:R-:W-:-:S12]  /*18020*/  VIADD R3, R8, 0xffffffe ;  /* 0x0ffffffe08037836 */ /* 0x001fd80000000000 */
[----:B------:R-:W-:Y:S01]  /*18030*/  @!P1 IMAD.IADD R9, R9, 0x1, -R4 ;  /* 0x0000000109099824 */ /* 0x000fe200078e0a04 */
[----:B------:R-:W0:Y:S01]  /*18040*/  F2I.FTZ.U32.TRUNC.NTZ R3, R3 ;  /* 0x0000000300037305 */ /* 0x000e22000021f000 */
[----:B------:R-:W-:Y:S01]  /*18050*/  @!P1 VIADD R2, R2, 0x1 ;  /* 0x0000000102029836 */ /* 0x000fe20000000000 */
[----:B------:R-:W-:Y:S02]  /*18060*/  ISETP.NE.AND P1, PT, R6, RZ, PT ;  /* 0x000000ff0600720c */ /* 0x000fe40003f25270 */
[----:B------:R-:W-:Y:S02]  /*18070*/  ISETP.GE.U32.AND P0, PT, R9, R4, PT ;  /* 0x000000040900720c */ /* 0x000fe40003f06070 */
[----:B------:R-:W-:-:S04]  /*18080*/  LOP3.LUT R4, R25, R6, RZ, 0x3c, !PT ;  /* 0x0000000619047212 */ /* 0x000fc800078e3cff */
[----:B------:R-:W-:Y:S01]  /*18090*/  ISETP.GE.AND P2, PT, R4, RZ, PT ;  /* 0x000000ff0400720c */ /* 0x000fe20003f46270 */
[----:B0-----:R-:W-:-:S06]  /*180a0*/  IMAD.MOV R8, RZ, RZ, -R3 ;  /* 0x000000ffff087224 */ /* 0x001fcc00078e0a03 */
[----:B------:R-:W-:-:S04]  /*180b0*/  @P0 VIADD R2, R2, 0x1 ;  /* 0x0000000102020836 */ /* 0x000fc80000000000 */
[----:B------:R-:W-:Y:S02]  /*180c0*/  IMAD.MOV.U32 R4, RZ, RZ, R2 ;  /* 0x000000ffff047224 */ /* 0x000fe400078e0002 */
[----:B------:R-:W-:Y:S01]  /*180d0*/  IMAD.MOV.U32 R2, RZ, RZ, R8 ;  /* 0x000000ffff027224 */ /* 0x000fe200078e0008 */
[----:B------:R-:W-:Y:S01]  /*180e0*/  IABS R8, R7 ;  /* 0x0000000700087213 */ /* 0x000fe20000000000 */
[----:B------:R-:W-:Y:S01]  /*180f0*/  @!P2 IMAD.MOV R4, RZ, RZ, -R4 ;  /* 0x000000ffff04a224 */ /* 0x000fe200078e0a04 */
[----:B------:R-:W-:Y:S01]  /*18100*/  @!P1 LOP3.LUT R4, RZ, R6, RZ, 0x33, !PT ;  /* 0x00000006ff049212 */ /* 0x000fe200078e33ff */
[----:B------:R-:W-:Y:S02]  /*18110*/  IMAD R9, R2, R5, RZ ;  /* 0x0000000502097224 */ /* 0x000fe400078e02ff */
[----:B------:R-:W-:Y:S02]  /*18120*/  IMAD.MOV.U32 R2, RZ, RZ, RZ ;  /* 0x000000ffff027224 */ /* 0x000fe400078e00ff */
[----:B------:R-:W-:-:S02]  /*18130*/  IMAD.MOV R8, RZ, RZ, -R8 ;  /* 0x000000ffff087224 */ /* 0x000fc400078e0a08 */
[----:B------:R-:W-:Y:S01]  /*18140*/  IMAD.HI.U32 R2, R3, R9, R2 ;  /* 0x0000000903027227 */ /* 0x000fe200078e0002 */
[----:B------:R-:W-:-:S03]  /*18150*/  IABS R3, R4 ;  /* 0x0000000400037213 */ /* 0x000fc60000000000 */
[----:B------:R-:W-:Y:S02]  /*18160*/  IMAD R6, R6, R4, RZ ;  /* 0x0000000406067224 */ /* 0x000fe400078e02ff */
        /* <DEDUP_REMOVED lines=18> */
.L_x_9910:
[----:B------:R-:W-:Y:S02]  /*18290*/  IMAD.MOV.U32 R25, RZ, RZ, RZ ;  /* 0x000000ffff197224 */ /* 0x000fe400078e00ff */
[----:B------:R-:W-:Y:S02]  /*182a0*/  IMAD.U32 R24, RZ, RZ, UR6 ;  /* 0x00000006ff187e24 */ /* 0x000fe4000f8e00ff */
[----:B------:R-:W-:-:S07]  /*182b0*/  IMAD.MOV.U32 R26, RZ, RZ, RZ ;  /* 0x000000ffff1a7224 */ /* 0x000fce00078e00ff */
.L_x_9913:
[----:B------:R-:W-:-:S13]  /*182c0*/  ISETP.NE.AND P0, PT, R0, RZ, PT ;  /* 0x000000ff0000720c */ /* 0x000fda0003f05270 */
[----:B------:R-:W0:Y:S01]  /*182d0*/  @!P0 S2R R3, SR_CgaCtaId ;  /* 0x0000000000038919 */ /* 0x000e220000008800 */
[----:B------:R-:W-:-:S04]  /*182e0*/  @!P0 MOV R0, 0x400 ;  /* 0x0000040000008802 */ /* 0x000fc80000000f00 */
[----:B0-----:R-:W-:-:S05]  /*182f0*/  @!P0 LEA R0, R3, R0, 0x18 ;  /* 0x0000000003008211 */ /* 0x001fca00078ec0ff */
[----:B------:R1:W-:Y:S01]  /*18300*/  @!P0 STS.128 [R0+0x31cd0], R24 ;  /* 0x031cd01800008388 */ /* 0x0003e20000000c00 */
[----:B------:R-:W-:Y:S06]  /*18310*/  BAR.ARV 0x5, 0x200 ;  /* 0x0148000000007b1d */ /* 0x000fec0000002000 */
.L_x_9908:
[----:B------:R2:W-:Y:S01]  /*18320*/  STL [R1+0x40], RZ ;  /* 0x000040ff01007387 */ /* 0x0005e20000100800 */
[----:B------:R-:W-:Y:S01]  /*18330*/  ULDC UR4, c[0x0][0xc3c] ;  /* 0x00030f0000047ab9 */ /* 0x000fe20000000800 */
[----:B------:R-:W-:Y:S01]  /*18340*/  IMAD.MOV.U32 R28, RZ, RZ, 0x1 ;  /* 0x00000001ff1c7424 */ /* 0x000fe200078e00ff */
[----:B0-----:R-:W-:Y:S01]  /*18350*/  ISETP.GE.AND P0, PT, R27, UR4, PT ;  /* 0x000000041b007c0c */ /* 0x001fe2000bf06270 */
[----:B------:R-:W-:-:S12]  /*18360*/  IMAD.MOV.U32 R18, RZ, RZ, RZ ;  /* 0x000000ffff127224 */ /* 0x000fd800078e00ff */
[----:B--2---:R-:W-:Y:S05]  /*18370*/  @P0 BRA `(.L_x_9914) ;  /* 0x00000070001c0947 */ /* 0x004fea0003800000 */
[----:B------:R-:W2:Y:S01]  /*18380*/  LDL R6, [R1+0x38] ;  /* 0x0000380001067983 */ /* 0x000ea20000100800 */
[----:B------:R-:W0:Y:S01]  /*18390*/  S2R R7, SR_TID.X ;  /* 0x0000000000077919 */ /* 0x000e220000002100 */
[----:B------:R-:W3:Y:S01]  /*183a0*/  S2UR UR5, SR_CgaCtaId ;  /* 0x00000000000579c3 */ /* 0x000ee20000008800 */
[----:B------:R-:W-:Y:S01]  /*183b0*/  UMOV UR4, 0x400 ;  /* 0x0000040000047882 */ /* 0x000fe20000000000 */
[----:B------:R-:W-:Y:S02]  /*183c0*/  LOP3.LUT R19, R19, 0xfffffffd, RZ, 0xc0, !PT ;  /* 0xfffffffd13137812 */ /* 0x000fe400078ec0ff */
[C---:B0-----:R-:W-:Y:S01]  /*183d0*/  LOP3.LUT R5, R7.reuse, 0x7f, RZ, 0xc0, !PT ;  /* 0x0000007f07057812 */ /* 0x041fe200078ec0ff */
[----:B-1----:R-:W-:-:S04]  /*183e0*/  IMAD.SHL.U32 R0, R7, 0x8, RZ ;  /* 0x0000000807007824 */ /* 0x002fc800078e00ff */
[----:B------:R-:W-:Y:S01]  /*183f0*/  IMAD.SHL.U32 R4, R5, 0x8, RZ ;  /* 0x0000000805047824 */ /* 0x000fe200078e00ff */
[C---:B------:R-:W-:Y:S02]  /*18400*/  LOP3.LUT R3, R0.reuse, 0x20, RZ, 0xc0, !PT ;  /* 0x0000002000037812 */ /* 0x040fe400078ec0ff */
[----:B------:R-:W-:Y:S02]  /*18410*/  LOP3.LUT R2, R0, 0xd8, RZ, 0xc0, !PT ;  /* 0x000000d800027812 */ /* 0x000fe400078ec0ff */
[----:B------:R-:W-:Y:S02]  /*18420*/  LOP3.LUT R3, R3, 0x300, R4, 0xf8, !PT ;  /* 0x0000030003037812 */ /* 0x000fe400078ef804 */
[----:B------:R-:W-:Y:S01]  /*18430*/  LOP3.LUT R2, R2, 0x18, R7, 0x78, !PT ;  /* 0x0000001802027812 */ /* 0x000fe200078e7807 */
[----:B---3--:R-:W-:-:S03]  /*18440*/  ULEA UR4, UR5, UR4, 0x18 ;  /* 0x0000000405047291 */ /* 0x008fc6000f8ec03f */
[----:B------:R-:W-:Y:S02]  /*18450*/  LOP3.LUT R3, R3, R2, RZ, 0xfc, !PT ;  /* 0x0000000203037212 */ /* 0x000fe400078efcff */
[----:B------:R-:W-:Y:S02]  /*18460*/  LOP3.LUT P0, R2, R7, 0x1f, RZ, 0xc0, !PT ;  /* 0x0000001f07027812 */ /* 0x000fe4000780c0ff */
[----:B------:R-:W-:-:S03]  /*18470*/  ISETP.NE.AND P1, PT, R5, RZ, PT ;  /* 0x000000ff0500720c */ /* 0x000fc60003f25270 */
[----:B------:R0:W-:Y:S01]  /*18480*/  STL [R1+0xc], R2 ;  /* 0x00000c0201007387 */ /* 0x0001e20000100800 */
[----:B------:R-:W-:Y:S01]  /*18490*/  SHF.R.U32.HI R4, RZ, 0x2, R5 ;  /* 0x00000002ff047819 */ /* 0x000fe20000011605 */
[----:B------:R-:W-:Y:S02]  /*184a0*/  IMAD.U32 R16, RZ, RZ, UR4 ;  /* 0x00000004ff107e24 */ /* 0x000fe4000f8e00ff */
[----:B0-----:R-:W-:-:S05]  /*184b0*/  IMAD.SHL.U32 R2, R7, 0x20, RZ ;  /* 0x0000002007027824 */ /* 0x001fca00078e00ff */
[----:B------:R-:W-:Y:S01]  /*184c0*/  LOP3.LUT R4, R4, 0x60, R2, 0xf8, !PT ;  /* 0x0000006004047812 */ /* 0x000fe200078ef802 */
[----:B------:R-:W-:Y:S01]  /*184d0*/  IMAD R2, R3, 0x2, R16 ;  /* 0x0000000203027824 */ /* 0x000fe200078e0210 */
[----:B------:R-:W-:-:S04]  /*184e0*/  @P1 LOP3.LUT R19, R19, 0x2, RZ, 0xfc, !PT ;  /* 0x0000000213131812 */ /* 0x000fc800078efcff */
[----:B------:R-:W-:-:S04]  /*184f0*/  LOP3.LUT R19, R19, 0xfffffffe, RZ, 0xc0, !PT ;  /* 0xfffffffe13137812 */ /* 0x000fc800078ec0ff */
[----:B------:R-:W-:Y:S02]  /*18500*/  @P0 LOP3.LUT R19, R19, 0x1, RZ, 0xfc, !PT ;  /* 0x0000000113130812 */ /* 0x000fe400078efcff */
[----:B------:R-:W-:Y:S02]  /*18510*/  ISETP.NE.OR P0, PT, R5, RZ, !P0 ;  /* 0x000000ff0500720c */ /* 0x000fe40004705670 */
[----:B------:R-:W-:Y:S02]  /*18520*/  LOP3.LUT R0, R0, 0x18, RZ, 0xc0, !PT ;  /* 0x0000001800007812 */ /* 0x000fe400078ec0ff */
[----:B------:R-:W-:Y:S01]  /*18530*/  LOP3.LUT R19, R19, 0xfffffff7, RZ, 0xc0, !PT ;  /* 0xfffffff713137812 */ /* 0x000fe200078ec0ff */
[----:B------:R-:W-:Y:S01]  /*18540*/  BSSY B8, `(.L_x_9914) ;  /* 0x00006ea000087945 */ /* 0x000fe20003800000 */
[----:B------:R-:W-:Y:S02]  /*18550*/  IMAD.MOV.U32 R28, RZ, RZ, 0x1 ;  /* 0x00000001ff1c7424 */ /* 0x000fe400078e00ff */
[----:B------:R-:W-:Y:S01]  /*18560*/  IMAD.MOV.U32 R18, RZ, RZ, RZ ;  /* 0x000000ffff127224 */ /* 0x000fe200078e00ff */
[----:B------:R-:W-:Y:S01]  /*18570*/  ULDC.64 UR36, c[0x0][0x198] ;  /* 0x0000660000247ab9 */ /* 0x000fe20000000a00 */
[----:B------:R-:W-:-:S03]  /*18580*/  ULDC UR38, c[0x0][0xc] ;  /* 0x0000030000267ab9 */ /* 0x000fc60000000800 */
[----:B------:R-:W-:Y:S02]  /*18590*/  @P0 LOP3.LUT R19, R19, 0x8, RZ, 0xfc, !PT ;  /* 0x0000000813130812 */ /* 0x000fe400078efcff */
[----:B--2---:R-:W-:Y:S01]  /*185a0*/  LOP3.LUT R7, R6, 0x2, RZ, 0xfc, !PT ;  /* 0x0000000206077812 */ /* 0x004fe200078efcff */
[----:B------:R-:W-:-:S04]  /*185b0*/  IMAD.MOV.U32 R6, RZ, RZ, 0x1 ;  /* 0x00000001ff067424 */ /* 0x000fc800078e00ff */
[----:B------:R-:W-:Y:S04]  /*185c0*/  STL [R1+0x1c], R7 ;  /* 0x00001c0701007387 */ /* 0x000fe80000100800 */
[----:B------:R-:W-:Y:S04]  /*185d0*/  STL [R1+0x40], RZ ;  /* 0x000040ff01007387 */ /* 0x000fe80000100800 */
[----:B------:R-:W-:Y:S04]  /*185e0*/  STL [R1+0x4], R6 ;  /* 0x0000040601007387 */ /* 0x000fe80000100800 */
[----:B------:R0:W-:Y:S04]  /*185f0*/  STL [R1+0x14], R2 ;  /* 0x0000140201007387 */ /* 0x0001e80000100800 */
[----:B------:R1:W-:Y:S01]  /*18600*/  STL [R1], RZ ;  /* 0x000000ff01007387 */ /* 0x0003e20000100800 */
[----:B0-----:R-:W-:-:S02]  /*18610*/  LOP3.LUT R2, R0, 0x20, RZ, 0xfc, !PT ;  /* 0x0000002000027812 */ /* 0x001fc400078efcff */
[----:B-1----:R-:W-:-:S07]  /*18620*/  LOP3.LUT R0, R0, 0x40, RZ, 0xfc, !PT ;  /* 0x0000004000007812 */ /* 0x002fce00078efcff */
.L_x_10064:
[----:B------:R-:W0:Y:S02]  /*18630*/  LDC.64 R2, c[0x0][0xc88] ;  /* 0x00032200ff027b82 */ /* 0x000e240000000a00 */
[----:B0-----:R-:W-:-:S05]  /*18640*/  IMAD.WIDE R2, R27, 0x4, R2 ;  /* 0x000000041b027825 */ /* 0x001fca00078e0202 */
[----:B-12---:R-:W2:Y:S01]  /*18650*/  LDG.E R12, desc[UR60][R2.64] ;  /* 0x0000003c020c7981 */ /* 0x006ea2000c1e1900 */
[----:B------:R-:W-:Y:S05]  /*18660*/  YIELD ;  /* 0x0000000000007946 */ /* 0x000fea0003800000 */
[----:B------:R-:W-:Y:S01]  /*18670*/  ULDC.64 UR4, c[0x0][0xa28] ;  /* 0x00028a0000047ab9 */ /* 0x000fe20000000a00 */
[----:B------:R-:W-:Y:S01]  /*18680*/  ULDC.64 UR6, c[0x0][0xa18] ;  /* 0x0002860000067ab9 */ /* 0x000fe20000000a00 */
[----:B------:R-:W-:Y:S02]  /*18690*/  ISETP.NE.U32.AND P0, PT, RZ, UR4, PT ;  /* 0x00000004ff007c0c */ /* 0x000fe4000bf05070 */
[----:B------:R-:W-:-:S02]  /*186a0*/  CS2R R8, SRZ ;  /* 0x0000000000087805 */ /* 0x000fc4000001ff00 */
[----:B------:R-:W-:Y:S01]  /*186b0*/  ISETP.NE.U32.AND P3, PT, RZ, UR6, PT ;  /* 0x00000006ff007c0c */ /* 0x000fe2000bf65070 */
[----:B------:R-:W-:Y:S01]  /*186c0*/  ULDC.64 UR8, c[0x0][0xa10] ;  /* 0x0002840000087ab9 */ /* 0x000fe20000000a00 */
[----:B------:R-:W-:Y:S02]  /*186d0*/  ISETP.NE.AND.EX P0, PT, RZ, UR5, PT, P0 ;  /* 0x00000005ff007c0c */ /* 0x000fe4000bf05300 */
[----:B------:R-:W-:Y:S02]  /*186e0*/  ISETP.NE.AND.EX P3, PT, RZ, UR7, PT, P3 ;  /* 0x00000007ff007c0c */ /* 0x000fe4000bf65330 */
[----:B--2---:R-:W-:Y:S01]  /*186f0*/  SHF.R.S32.HI R0, RZ, 0x1f, R12 ;  /* 0x0000001fff007819 */ /* 0x004fe2000001140c */
[----:B------:R-:W-:-:S08]  /*18700*/  IMAD.SHL.U32 R22, R12, 0x4, RZ ;  /* 0x000000040c167824 */ /* 0x000fd000078e00ff */
[C---:B------:R-:W-:Y:S01]  /*18710*/  @P0 LEA R2, P1, R12.reuse, UR4, 0x2 ;  /* 0x000000040c020c11 */ /* 0x040fe2000f8210ff */
[----:B------:R-:W-:Y:S01]  /*18720*/  STL [R1+0x18], R12 ;  /* 0x0000180c01007387 */ /* 0x000fe20000100800 */
[C-C-:B------:R-:W-:Y:S02]  /*18730*/  SHF.L.U64.HI R23, R12.reuse, 0x2, R0.reuse ;  /* 0x000000020c177819 */ /* 0x140fe40000010200 */
[----:B------:R-:W-:Y:S01]  /*18740*/  @P0 LEA.HI.X R3, R12, UR5, R0, 0x2, P1 ;  /* 0x000000050c030c11 */ /* 0x000fe200088f1400 */
[----:B------:R-:W-:Y:S01]  /*18750*/  ULDC.64 UR4, c[0x0][0xa00] ;  /* 0x0002800000047ab9 */ /* 0x000fe20000000a00 */
[C---:B------:R-:W-:Y:S01]  /*18760*/  @P3 IADD3 R10, P1, R22.reuse, UR6, RZ ;  /* 0x00000006160a3c10 */ /* 0x040fe2000ff3e0ff */
[----:B------:R0:W-:Y:S03]  /*18770*/  STL [R1+0x3c], R0 ;  /* 0x00003c0001007387 */ /* 0x0001e60000100800 */
[----:B------:R-:W-:Y:S01]  /*18780*/  @P3 IADD3.X R11, R23, UR7, RZ, P1, !PT ;  /* 0x00000007170b3c10 */ /* 0x000fe20008ffe4ff */
[----:B------:R-:W-:Y:S01]  /*18790*/  ULDC.64 UR6, c[0x0][0xa08] ;  /* 0x0002820000067ab9 */ /* 0x000fe20000000a00 */
[----:B------:R1:W5:Y:S01]  /*187a0*/  @P0 LDG.E R9, desc[UR60][R2.64] ;  /* 0x0000003c02090981 */ /* 0x000362000c1e1900 */
[----:B------:R-:W-:Y:S01]  /*187b0*/  IADD3 R6, P1, R22, UR6, RZ ;  /* 0x0000000616067c10 */ /* 0x000fe2000ff3e0ff */
[----:B------:R-:W-:Y:S01]  /*187c0*/  IMAD.MOV.U32 R29, RZ, RZ, RZ ;  /* 0x000000ffff1d7224 */ /* 0x000fe200078e00ff */
[----:B------:R-:W-:-:S02]  /*187d0*/  ISETP.NE.U32.AND P2, PT, RZ, UR6, PT ;  /* 0x00000006ff007c0c */ /* 0x000fc4000bf45070 */
[----:B------:R-:W-:Y:S01]  /*187e0*/  IADD3.X R7, R23, UR7, RZ, P1, !PT ;  /* 0x0000000717077c10 */ /* 0x000fe20008ffe4ff */
[----:B0-----:R-:W-:Y:S01]  /*187f0*/  IMAD.MOV.U32 R0, RZ, RZ, RZ ;  /* 0x000000ffff007224 */ /* 0x001fe200078e00ff */
[----:B------:R-:W-:Y:S02]  /*18800*/  ISETP.NE.U32.AND P1, PT, RZ, UR4, PT ;  /* 0x00000004ff007c0c */ /* 0x000fe4000bf25070 */
[----:B------:R-:W-:Y:S02]  /*18810*/  ISETP.NE.AND.EX P2, PT, RZ, UR7, PT, P2 ;  /* 0x00000007ff007c0c */ /* 0x000fe4000bf45320 */
[----:B------:R-:W-:Y:S02]  /*18820*/  ISETP.NE.AND.EX P1, PT, RZ, UR5, PT, P1 ;  /* 0x00000005ff007c0c */ /* 0x000fe4000bf25310 */
[----:B-1----:R-:W-:-:S04]  /*18830*/  IADD3 R2, P0, R22, UR4, RZ ;  /* 0x0000000416027c10 */ /* 0x002fc8000ff1e0ff */
[C---:B------:R-:W-:Y:S02]  /*18840*/  IADD3.X R3, R23.reuse, UR5, RZ, P0, !PT ;  /* 0x0000000517037c10 */ /* 0x040fe400087fe4ff */
[----:B------:R-:W-:Y:S01]  /*18850*/  IADD3 R4, P0, R22, UR8, RZ ;  /* 0x0000000816047c10 */ /* 0x000fe2000ff1e0ff */
[----:B------:R-:W-:Y:S02]  /*18860*/  ULDC UR4, c[0x0][0x288] ;  /* 0x0000a20000047ab9 */ /* 0x000fe40000000800 */
[----:B------:R-:W5:Y:S01]  /*18870*/  @P2 LDG.E R29, desc[UR60][R6.64] ;  /* 0x0000003c061d2981 */ /* 0x000f62000c1e1900 */
[----:B---3--:R-:W-:Y:S02]  /*18880*/  IADD3.X R5, R23, UR9, RZ, P0, !PT ;  /* 0x0000000917057c10 */ /* 0x008fe400087fe4ff */
        /* <DEDUP_REMOVED lines=14> */
[----:B------:R-:W-:-:S03]  /*18970*/  ULDC UR5, c[0x0][0x348] ;  /* 0x0000d20000057ab9 */ /* 0x000fc60000000800 */
[----:B0-----:R-:W-:Y:S01]  /*18980*/  IMAD.U32 R10, RZ, RZ, UR4 ;  /* 0x00000004ff0a7e24 */ /* 0x001fe2000f8e00ff */
[----:B--2---:R0:W-:Y:S02]  /*18990*/  STL [R1+0x44], R8 ;  /* 0x0000440801007387 */ /* 0x0041e40000100800 */
[----:B0-----:R-:W-:Y:S01]  /*189a0*/  IMAD.U32 R8, RZ, RZ, UR5 ;  /* 0x00000005ff087e24 */ /* 0x001fe2000f8e00ff */
[----:B----4-:R-:W-:Y:S06]  /*189b0*/  @P3 BRA `(.L_x_9915) ;  /* 0x0000000000143947 */ /* 0x010fec0003800000 */
[----:B------:R-:W-:Y:S05]  /*189c0*/  @!P1 BRA `(.L_x_9915) ;  /* 0x0000000000109947 */ /* 0x000fea0003800000 */
[----:B------:R-:W2:Y:S04]  /*189d0*/  LDG.E R11, desc[UR60][R2.64] ;  /* 0x0000003c020b7981 */ /* 0x000ea8000c1e1900 */
[----:B------:R-:W2:Y:S02]  /*189e0*/  LDG.E R2, desc[UR60][R2.64+0x4] ;  /* 0x0000043c02027981 */ /* 0x000ea4000c1e1900 */
[----:B--2---:R-:W-:-:S05]  /*189f0*/  IMAD.IADD R2, R2, 0x1, -R11 ;  /* 0x0000000102027824 */ /* 0x004fca00078e0a0b */
[----:B------:R0:W-:Y:S02]  /*18a00*/  STL [R1+0x44], R2 ;  /* 0x0000440201007387 */ /* 0x0001e40000100800 */
.L_x_9915:
[----:B------:R-:W-:Y:S01]  /*18a10*/  ULDC.64 UR4, c[0x0][0xa20] ;  /* 0x0002880000047ab9 */ /* 0x000fe20000000a00 */
[C---:B0-----:R-:W-:Y:S01]  /*18a20*/  LOP3.LUT R2, R26.reuse, 0xff000000, RZ, 0xc0, !PT ;  /* 0xff0000001a027812 */ /* 0x041fe200078ec0ff */
[----:B-----5:R-:W-:Y:S01]  /*18a30*/  IMAD.IADD R29, R29, 0x1, R9 ;  /* 0x000000011d1d7824 */ /* 0x020fe200078e0209 */
[----:B------:R-:W-:Y:S02]  /*18a40*/  ISETP.NE.U32.AND P1, PT, RZ, UR4, PT ;  /* 0x00000004ff007c0c */ /* 0x000fe4000bf25070 */
[----:B------:R-:W-:Y:S02]  /*18a50*/  SHF.R.U32.HI R2, RZ, 0x8, R2 ;  /* 0x00000008ff027819 */ /* 0x000fe40000011602 */
[----:B------:R-:W-:Y:S02]  /*18a60*/  ISETP.NE.AND.EX P1, PT, RZ, UR5, PT, P1 ;  /* 0x00000005ff007c0c */ /* 0x000fe4000bf25310 */
[C---:B------:R-:W-:Y:S02]  /*18a70*/  LOP3.LUT R3, R26.reuse, 0xff0000, RZ, 0xc0, !PT ;  /* 0x00ff00001a037812 */ /* 0x040fe400078ec0ff */
[----:B------:R-:W-:Y:S01]  /*18a80*/  LOP3.LUT R17, R26, 0xffff, RZ, 0xc0, !PT ;  /* 0x0000ffff1a117812 */ /* 0x000fe200078ec0ff */
[----:B------:R-:W-:Y:S01]  /*18a90*/  IMAD.MOV.U32 R26, RZ, RZ, R12 ;  /* 0x000000ffff1a7224 */ /* 0x000fe200078e000c */
[----:B------:R-:W-:-:S07]  /*18aa0*/  LEA.HI R2, R3, R2, RZ, 0x10 ;  /* 0x0000000203027211 */ /* 0x000fce00078f80ff */
[----:B------:R-:W-:Y:S05]  /*18ab0*/  @!P1 BRA `(.L_x_9916) ;  /* 0x0000000000109947 */ /* 0x000fea0003800000 */
[----:B------:R-:W-:-:S04]  /*18ac0*/  IADD3 R10, P1, R22, UR4, RZ ;  /* 0x00000004160a7c10 */ /* 0x000fc8000ff3e0ff */
[----:B------:R-:W-:-:S05]  /*18ad0*/  IADD3.X R11, R23, UR5, RZ, P1, !PT ;  /* 0x00000005170b7c10 */ /* 0x000fca0008ffe4ff */
[----:B------:R0:W5:Y:S01]  /*18ae0*/  LDG.E R10, desc[UR60][R10.64] ;  /* 0x0000003c0a0a7981 */ /* 0x000162000c1e1900 */
[----:B------:R-:W-:Y:S05]  /*18af0*/  BRA `(.L_x_9917) ;  /* 0x0000000000107947 */ /* 0x000fea0003800000 */
.L_x_9916:
[----:B------:R-:W-:Y:S05]  /*18b00*/  @!P2 BRA `(.L_x_9917) ;  /* 0x00000000000ca947 */ /* 0x000fea0003800000 */
[----:B------:R-:W2:Y:S04]  /*18b10*/  LDG.E R10, desc[UR60][R6.64] ;  /* 0x0000003c060a7981 */ /* 0x000ea8000c1e1900 */
[----:B------:R-:W2:Y:S02]  /*18b20*/  LDG.E R6, desc[UR60][R6.64+0x4] ;  /* 0x0000043c06067981 */ /* 0x000ea4000c1e1900 */
[----:B--2---:R-:W-:-:S07]  /*18b30*/  IMAD.IADD R10, R6, 0x1, -R10 ;  /* 0x00000001060a7824 */ /* 0x004fce00078e0a0a */
.L_x_9917:
[----:B------:R-:W2:Y:S01]  /*18b40*/  @P0 LDG.E R3, desc[UR60][R4.64] ;  /* 0x0000003c04030981 */ /* 0x000ea2000c1e1900 */
[----:B-----5:R-:W-:-:S03]  /*18b50*/  IMAD.IADD R10, R10, 0x1, -R9 ;  /* 0x000000010a0a7824 */ /* 0x020fc600078e0a09 */
[----:B------:R-:W2:Y:S01]  /*18b60*/  @P0 LDG.E R4, desc[UR60][R4.64+0x4] ;  /* 0x0000043c04040981 */ /* 0x000ea2000c1e1900 */
[----:B------:R-:W-:Y:S01]  /*18b70*/  LOP3.LUT R13, R2, 0xff, RZ, 0xc0, !PT ;  /* 0x000000ff020d7812 */ /* 0x000fe200078ec0ff */
[----:B------:R-:W-:Y:S01]  /*18b80*/  BSSY B0, `(.L_x_9918) ;  /* 0x000002d000007945 */ /* 0x000fe20003800000 */
[----:B------:R-:W-:Y:S01]  /*18b90*/  LOP3.LUT R19, R19, 0xfffffffb, RZ, 0xc0, !PT ;  /* 0xfffffffb13137812 */ /* 0x000fe200078ec0ff */
[----:B--2---:R-:W-:-:S04]  /*18ba0*/  @P0 IMAD.IADD R8, R4, 0x1, -R3 ;  /* 0x0000000104080824 */ /* 0x004fc800078e0a03 */
[----:B------:R-:W-:-:S04]  /*18bb0*/  IMAD.IADD R3, R10, 0x1, R8 ;  /* 0x000000010a037824 */ /* 0x000fc800078e0208 */
[----:B------:R-:W-:-:S04]  /*18bc0*/  VIADD R4, R3, 0x8f ;  /* 0x0000008f03047836 */ /* 0x000fc80000000000 */
[----:B------:R-:W-:Y:S01]  /*18bd0*/  IMAD.HI R4, R4, 0x38e38e39, RZ ;  /* 0x38e38e3904047827 */ /* 0x000fe200078e02ff */
[----:B------:R-:W-:-:S04]  /*18be0*/  ISETP.GE.AND P1, PT, R3, 0x1, PT ;  /* 0x000000010300780c */ /* 0x000fc80003f26270 */
[----:B------:R-:W-:-:S04]  /*18bf0*/  SHF.R.U32.HI R3, RZ, 0x1f, R4 ;  /* 0x0000001fff037819 */ /* 0x000fc80000011604 */
[----:B------:R-:W-:-:S05]  /*18c00*/  LEA.HI.SX32 R12, R4, R3, 0x1b ;  /* 0x00000003040c7211 */ /* 0x000fca00078fdaff */
[----:B------:R1:W-:Y:S04]  /*18c10*/  STL [R1+0x20], R12 ;  /* 0x0000200c01007387 */ /* 0x0003e80000100800 */
[----:B------:R1:W-:Y:S01]  /*18c20*/  STL [R1+0x48], R13 ;  /* 0x0000480d01007387 */ /* 0x0003e20000100800 */
[----:B------:R-:W-:Y:S01]  /*18c30*/  @P1 LOP3.LUT R19, R19, 0x4, RZ, 0xfc, !PT ;  /* 0x0000000413131812 */ /* 0x000fe200078efcff */
[----:B------:R-:W-:Y:S01]  /*18c40*/  IMAD.MOV.U32 R3, RZ, RZ, RZ ;  /* 0x000000ffff037224 */ /* 0x000fe200078e00ff */
[----:B------:R-:W-:Y:S01]  /*18c50*/  SHF.R.U32.HI R4, RZ, 0x10, R2 ;  /* 0x00000010ff047819 */ /* 0x000fe20000011602 */
[----:B------:R-:W-:Y:S06]  /*18c60*/  @!P1 BRA `(.L_x_9919) ;  /* 0x0000000000789947 */ /* 0x000fec0003800000 */
[----:B------:R-:W-:Y:S01]  /*18c70*/  ISETP.NE.AND P1, PT, R4, RZ, PT ;  /* 0x000000ff0400720c */ /* 0x000fe20003f25270 */
[----:B------:R-:W-:-:S03]  /*18c80*/  ULDC UR4, c[0x0][0x9f0] ;  /* 0x00027c0000047ab9 */ /* 0x000fc60000000800 */
[----:B------:R-:W-:-:S04]  /*18c90*/  SEL R5, R4, UR4, P1 ;  /* 0x0000000404057c07 */ /* 0x000fc80008800000 */
        /* <DEDUP_REMOVED lines=22> */
[----:B------:R-:W-:-:S13]  /*18e00*/  ISETP.GE.AND P1, PT, R3, RZ, PT ;  /* 0x000000ff0300720c */ /* 0x000fda0003f26270 */
[----:B------:R-:W-:Y:S01]  /*18e10*/  @!P1 IMAD.MOV R2, RZ, RZ, -R2 ;  /* 0x000000ffff029224 */ /* 0x000fe200078e0a02 */
[----:B------:R-:W-:-:S13]  /*18e20*/  ISETP.NE.AND P1, PT, R5, RZ, PT ;  /* 0x000000ff0500720c */ /* 0x000fda0003f25270 */
[----:B------:R-:W-:-:S05]  /*18e30*/  @!P1 LOP3.LUT R2, RZ, R5, RZ, 0x33, !PT ;  /* 0x00000005ff029212 */ /* 0x000fca00078e33ff */
[----:B------:R-:W-:-:S07]  /*18e40*/  IMAD.MOV.U32 R3, RZ, RZ, R2 ;  /* 0x000000ffff037224 */ /* 0x000fce00078e0002 */
.L_x_9919:
[----:B------:R-:W-:Y:S05]  /*18e50*/  BSYNC B0 ;  /* 0x0000000000007941 */ /* 0x000fea0003800000 */
.L_x_9918:
[----:B------:R-:W-:Y:S01]  /*18e60*/  IMAD R2, R13, R3, RZ ;  /* 0x000000030d027224 */ /* 0x000fe200078e02ff */
[----:B------:R-:W-:Y:S01]  /*18e70*/  BSSY B0, `(.L_x_9920) ;  /* 0x0000157000007945 */ /* 0x000fe20003800000 */
[----:B------:R-:W-:-:S03]  /*18e80*/  PLOP3.LUT P5, PT, PT, PT, PT, 0x80, 0x0 ;  /* 0x000000000000781c */ /* 0x000fc60003faf070 */
[C---:B------:R-:W-:Y:S01]  /*18e90*/  VIADDMNMX R3, R2.reuse, R3, R12, PT ;  /* 0x0000000302037246 */ /* 0x040fe2000380010c */
[----:B------:R-:W-:-:S04]  /*18ea0*/  IMAD R2, R2, 0x90, -R10 ;  /* 0x0000009002027824 */ /* 0x000fc800078e0a0a */
[----:B------:R-:W-:Y:S01]  /*18eb0*/  IMAD R3, R3, 0x90, -R10 ;  /* 0x0000009003037824 */ /* 0x000fe200078e0a0a */
[----:B------:R-:W-:-:S04]  /*18ec0*/  VIMNMX R2, RZ, R2, !PT ;  /* 0x00000002ff027248 */ /* 0x000fc80007fe0100 */
[----:B------:R-:W-:-:S04]  /*18ed0*/  VIMNMX R3, R3, R8, PT ;  /* 0x0000000803037248 */ /* 0x000fc80003fe0100 */
[----:B------:R-:W-:-:S13]  /*18ee0*/  ISETP.GT.AND P1, PT, R3, R2, PT ;  /* 0x000000020300720c */ /* 0x000fda0003f24270 */
[----:B------:R-:W-:Y:S02]  /*18ef0*/  @P1 VIADD R5, R3, 0x8f ;  /* 0x0000008f03051836 */ /* 0x000fe40000000000 */
[----:B------:R-:W-:-:S04]  /*18f00*/  IMAD.WIDE.U32 R2, R2, 0x38e38e39, RZ ;  /* 0x38e38e3902027825 */ /* 0x000fc800078e00ff */
[----:B------:R-:W-:Y:S01]  /*18f10*/  @P1 IMAD.HI R2, R5, 0x38e38e39, RZ ;  /* 0x38e38e3905021827 */ /* 0x000fe200078e02ff */
[----:B------:R-:W-:-:S04]  /*18f20*/  SHF.R.U32.HI R3, RZ, 0x5, R3 ;  /* 0x00000005ff037819 */ /* 0x000fc80000011603 */
[----:B------:R-:W-:Y:S01]  /*18f30*/  @P1 SHF.R.U32.HI R6, RZ, 0x1f, R2 ;  /* 0x0000001fff061819 */ /* 0x000fe20000011602 */
[----:B------:R-:W-:-:S03]  /*18f40*/  IMAD.MOV.U32 R5, RZ, RZ, R3 ;  /* 0x000000ffff057224 */ /* 0x000fc600078e0003 */
[----:B------:R-:W-:-:S04]  /*18f50*/  @P1 LEA.HI.SX32 R5, R2, R6, 0x1b ;  /* 0x0000000602051211 */ /* 0x000fc800078fdaff */
[----:B------:R-:W-:-:S13]  /*18f60*/  ISETP.GT.AND P1, PT, R5, R3, PT ;  /* 0x000000030500720c */ /* 0x000fda0003f24270 */
[----:B------:R-:W-:Y:S05]  /*18f70*/  @!P1 BRA `(.L_x_9921) ;  /* 0x0000001400189947 */ /* 0x000fea0003800000 */
[----:B------:R-:W-:Y:S01]  /*18f80*/  UMOV UR4, 0xffffffff ;  /* 0xffffffff00047882 */ /* 0x000fe20000000000 */
[----:B------:R-:W-:Y:S02]  /*18f90*/  SEL R2, R26, RZ, !P0 ;  /* 0x000000ff1a027207 */ /* 0x000fe40004000000 */
[----:B------:R-:W-:Y:S05]  /*18fa0*/  BRA.DIV UR4, `(.L_x_9922) ;  /* 0x0000007604447947 */ /* 0x000fea000b800000 */
[----:B------:R-:W2:Y:S02]  /*18fb0*/  S2R R6, SR_TID.X ;  /* 0x0000000000067919 */ /* 0x000ea40000002100 */
[----:B--2---:R-:W-:-:S04]  /*18fc0*/  SHF.R.U32.HI R6, RZ, 0x5, R6 ;  /* 0x00000005ff067819 */ /* 0x004fc80000011606 */
[----:B------:R-:W-:-:S05]  /*18fd0*/  LOP3.LUT R6, R6, 0x3, RZ, 0xc0, !PT ;  /* 0x0000000306067812 */ /* 0x000fca00078ec0ff */
[----:B------:R2:W3:Y:S02]  /*18fe0*/  SHFL.IDX PT, R14, R6, RZ, 0x1f ;  /* 0x00001fff060e7589 */ /* 0x0004e400000e0000 */
.L_x_10119:
[----:B---3--:R-:W-:Y:S02]  /*18ff0*/  ISETP.NE.AND P0, PT, R14, RZ, PT ;  /* 0x000000ff0e00720c */ /* 0x008fe40003f05270 */
[----:B------:R-:W-:-:S11]  /*19000*/  PLOP3.LUT P2, PT, PT, PT, PT, 0x8, 0x0 ;  /* 0x000000000000781c */ /* 0x000fd60003f4e170 */
[----:B------:R-:W-:Y:S05]  /*19010*/  @P0 BRA `(.L_x_9923) ;  /* 0x00000000000c0947 */ /* 0x000fea0003800000 */
[----:B------:R-:W-:-:S03]  /*19020*/  UMOV UR4, 0xffffffff ;  /* 0xffffffff00047882 */ /* 0x000fc60000000000 */
[----:B------:R-:W-:Y:S05]  /*19030*/  BRA.DIV UR4, `(.L_x_9924) ;  /* 0x0000007604547947 */ /* 0x000fea000b800000 */
[----:B------:R-:W-:-:S13]  /*19040*/  ELECT P2, URZ, PT ;  /* 0x00000000003f782f */ /* 0x000fda0003840000 */
.L_x_9923:
[----:B--2---:R-:W2:Y:S01]  /*19050*/  LDL R6, [R1+0x40] ;  /* 0x0000400001067983 */ /* 0x004ea20000100800 */
[----:B------:R-:W-:Y:S01]  /*19060*/  BSSY B1, `(.L_x_9925) ;  /* 0x0000008000017945 */ /* 0x000fe20003800000 */
[----:B--2---:R-:W-:-:S05]  /*19070*/  VIADD R6, R6, 0x1 ;  /* 0x0000000106067836 */ /* 0x004fca0000000000 */
[----:B------:R-:W-:-:S04]  /*19080*/  LEA.HI R7, R6, R6, RZ, 0x1 ;  /* 0x0000000606077211 */ /* 0x000fc800078f08ff */
[----:B------:R-:W-:-:S05]  /*19090*/  LOP3.LUT R7, R7, 0xfffffffe, RZ, 0xc0, !PT ;  /* 0xfffffffe07077812 */ /* 0x000fca00078ec0ff */
[----:B------:R-:W-:-:S05]  /*190a0*/  IMAD.IADD R6, R6, 0x1, -R7 ;  /* 0x0000000106067824 */ /* 0x000fca00078e0a07 */
[----:B------:R-:W-:-:S04]  /*190b0*/  SHF.L.U32 R6, R6, 0x1f, RZ ;  /* 0x0000001f06067819 */ /* 0x000fc800000006ff */
[----:B------:R-:W2:Y:S02]  /*190c0*/  SYNCS.PHASECHK.TRANS64.TRYWAIT P0, [R16+URZ+0x31c20], R6 ;  /* 0x031c2006100075a7 */ /* 0x000ea4000800017f */
[----:B--2---:R-:W-:Y:S05]  /*190d0*/  @!P0 BRA `(.L_x_9926) ;  /* 0x0000007400508947 */ /* 0x004fea0003800000 */
.L_x_10122:
[----:B------:R-:W-:Y:S05]  /*190e0*/  BSYNC B1 ;  /* 0x0000000000017941 */ /* 0x000fea0003800000 */
.L_x_9925:
[----:B------:R-:W-:Y:S04]  /*190f0*/  BSSY B1, `(.L_x_9927) ;  /* 0x000008a000017945 */ /* 0x000fe80003800000 */
[----:B------:R-:W-:Y:S05]  /*19100*/  @!P2 BRA `(.L_x_9928) ;  /* 0x000000080020a947 */ /* 0x000fea0003800000 */
[----:B------:R-:W3:Y:S04]  /*19110*/  LDL R9, [R1] ;  /* 0x0000000001097983 */ /* 0x000ee80000100800 */
[----:B------:R-:W0:Y:S01]  /*19120*/  LDL R8, [R1+0x4] ;  /* 0x0000040001087983 */ /* 0x000e220000100800 */
[----:B------:R-:W4:Y:S01]  /*19130*/  S2R R7, SR_TID.X ;  /* 0x0000000000077919 */ /* 0x000f220000002100 */
[----:B------:R-:W-:Y:S01]  /*19140*/  BSSY B2, `(.L_x_9929) ;  /* 0x0000007000027945 */ /* 0x000fe20003800000 */
[----:B----4-:R-:W-:-:S04]  /*19150*/  LOP3.LUT R7, R7, 0x7f, RZ, 0xc0, !PT ;  /* 0x0000007f07077812 */ /* 0x010fc800078ec0ff */
[----:B------:R-:W-:Y:S01]  /*19160*/  ISETP.NE.AND P4, PT, R7, RZ, PT ;  /* 0x000000ff0700720c */ /* 0x000fe20003f85270 */
[----:B---3--:R-:W-:Y:S01]  /*19170*/  IMAD R9, R9, 0x8, R16 ;  /* 0x0000000809097824 */ /* 0x008fe200078e0210 */
[----:B0-----:R-:W-:-:S04]  /*19180*/  SHF.L.U32 R11, R8, 0x1f, RZ ;  /* 0x0000001f080b7819 */ /* 0x001fc800000006ff */
[----:B------:R-:W0:Y:S02]  /*19190*/  SYNCS.PHASECHK.TRANS64.TRYWAIT P0, [R9+URZ+0x31ca0], R11 ;  /* 0x031ca00b090075a7 */ /* 0x000e24000800017f */
[----:B0-----:R-:W-:Y:S05]  /*191a0*/  @!P0 BRA `(.L_x_9930) ;  /* 0x0000007400308947 */ /* 0x001fea0003800000 */
.L_x_10123:
[----:B------:R-:W-:Y:S05]  /*191b0*/  BSYNC B2 ;  /* 0x0000000000027941 */ /* 0x000fea0003800000 */
.L_x_9929:
[----:B------:R-:W-:Y:S04]  /*191c0*/  BSSY B2, `(.L_x_9931) ;  /* 0x0000007000027945 */ /* 0x000fe80003800000 */
[----:B------:R-:W-:Y:S05]  /*191d0*/  @P4 BRA `(.L_x_9932) ;  /* 0x0000000000144947 */ /* 0x000fea0003800000 */
[----:B------:R-:W-:Y:S01]  /*191e0*/  LOP3.LUT P0, RZ, R19, 0x1, RZ, 0xc0, !PT ;  /* 0x0000000113ff7812 */ /* 0x000fe2000780c0ff */
[----:B--2---:R-:W-:-:S04]  /*191f0*/  IMAD.MOV.U32 R6, RZ, RZ, 0x6c00 ;  /* 0x00006c00ff067424 */ /* 0x004fc800078e00ff */
[----:B------:R3:W-:Y:S08]  /*19200*/  SYNCS.ARRIVE.TRANS64 RZ, [R9+URZ+0x31c90], R6 ;  /* 0x031c900609ff79a7 */ /* 0x0007f0000800003f */
[----:B------:R-:W-:Y:S05]  /*19210*/  @!P0 BRA `(.L_x_9932) ;  /* 0x0000000000048947 */ /* 0x000fea0003800000 */
[----:B------:R-:W-:Y:S01]  /*19220*/  BPT.TRAP 0x1 ;  /* 0x000000040000795c */ /* 0x000fe20000300000 */
.L_x_9932:
[----:B------:R-:W-:Y:S05]  /*19230*/  BSYNC B2 ;  /* 0x0000000000027941 */ /* 0x000fea0003800000 */
.L_x_9931:
[----:B--23--:R-:W2:Y:S01]  /*19240*/  LDL R6, [R1] ;  /* 0x0000000001067983 */ /* 0x00cea20000100800 */
[----:B-1----:R-:W-:Y:S01]  /*19250*/  IMAD.MOV.U32 R12, RZ, RZ, RZ ;  /* 0x000000ffff0c7224 */ /* 0x002fe200078e00ff */
        /* <DEDUP_REMOVED lines=11> */
.L_x_9933:
        /* <DEDUP_REMOVED lines=16> */
.L_x_9934:
        /* <DEDUP_REMOVED lines=16> */
.L_x_9935:
        /* <DEDUP_REMOVED lines=13> */
.L_x_10124:
[----:B------:R-:W-:Y:S05]  /*195e0*/  BSYNC B2 ;  /* 0x0000000000027941 */ /* 0x000fea0003800000 */
.L_x_9936:
[----:B------:R-:W-:Y:S01]  /*195f0*/  BSSY B2, `(.L_x_9938) ;  /* 0x0000009000027945 */ /* 0x000fe20003800000 */
[----:B------:R-:W-:Y:S02]  /*19600*/  IMAD.MOV.U32 R10, RZ, RZ, 0x0 ;  /* 0x00000000ff0a7424 */ /* 0x000fe400078e00ff */
[----:B01----:R-:W-:Y:S01]  /*19610*/  IMAD.MOV.U32 R11, RZ, RZ, 0x12f00000 ;  /* 0x12f00000ff0b7424 */ /* 0x003fe200078e00ff */
[----:B------:R-:W-:Y:S06]  /*19620*/  @P4 BRA `(.L_x_9939) ;  /* 0x0000000000144947 */ /* 0x000fec0003800000 */
[----:B------:R-:W-:Y:S01]  /*19630*/  LOP3.LUT P0, RZ, R19, 0x1, RZ, 0xc0, !PT ;  /* 0x0000000113ff7812 */ /* 0x000fe2000780c0ff */
[----:B------:R-:W-:-:S04]  /*19640*/  IMAD.MOV.U32 R6, RZ, RZ, 0x6c00 ;  /* 0x00006c00ff067424 */ /* 0x000fc800078e00ff */
[----:B------:R0:W-:Y:S08]  /*19650*/  SYNCS.ARRIVE.TRANS64 RZ, [R9+URZ+0x31cb0], R6 ;  /* 0x031cb00609ff79a7 */ /* 0x0001f0000800003f */
[----:B------:R-:W-:Y:S05]  /*19660*/  @!P0 BRA `(.L_x_9939) ;  /* 0x0000000000048947 */ /* 0x000fea0003800000 */
[----:B------:R-:W-:Y:S01]  /*19670*/  BPT.TRAP 0x1 ;  /* 0x000000040000795c */ /* 0x000fe20000300000 */
.L_x_9939:
[----:B------:R-:W-:Y:S05]  /*19680*/  BSYNC B2 ;  /* 0x0000000000027941 */ /* 0x000fea0003800000 */
.L_x_9938:
[----:B------:R-:W-:Y:S01]  /*19690*/  R2UR UR10, R12 ;  /* 0x000000000c0a72ca */ /* 0x000fe200000e0000 */
[----:B------:R-:W-:Y:S01]  /*196a0*/  UIADD3 UR4, UP0, UR36, 0x670, URZ ;  /* 0x0000067024047890 */ /* 0x000fe2000ff1e03f */
[----:B------:R-:W-:Y:S01]  /*196b0*/  R2UR UR6, R10 ;  /* 0x000000000a0672ca */ /* 0x000fe200000e0000 */
[----:B0-----:R-:W-:Y:S01]  /*196c0*/  VIADD R9, R9, 0x31cb0 ;  /* 0x00031cb009097836 */ /* 0x001fe20000000000 */
[----:B------:R-:W-:Y:S01]  /*196d0*/  R2UR UR7, R11 ;  /* 0x000000000b0772ca */ /* 0x000fe200000e0000 */
[----:B------:R-:W-:Y:S01]  /*196e0*/  VIADD R6, R7, 0x200 ;  /* 0x0000020007067836 */ /* 0x000fe20000000000 */
[----:B------:R-:W-:Y:S01]  /*196f0*/  PLOP3.LUT P0, PT, PT, PT, PT, 0x80, 0x0 ;  /* 0x000000000000781c */ /* 0x000fe20003f0f070 */
[----:B------:R-:W-:-:S12]  /*19700*/  UIADD3.X UR5, URZ, UR37, URZ, UP0, !UPT ;  /* 0x000000253f057290 */ /* 0x000fd800087fe43f */
.L_x_9940:
        /* <DEDUP_REMOVED lines=15> */
.L_x_9941:
        /* <DEDUP_REMOVED lines=15> */
.L_x_9942:
        /* <DEDUP_REMOVED lines=10> */
.L_x_9928:
[----:B------:R-:W-:Y:S05]  /*19990*/  BSYNC B1 ;  /* 0x0000000000017941 */ /* 0x000fea0003800000 */
.L_x_9927:
[----:B--2---:R-:W2:Y:S04]  /*199a0*/  LDL.LU R6, [R1] ;  /* 0x0000000001067983 */ /* 0x004ea80000300800 */
[----:B------:R-:W3:Y:S01]  /*199b0*/  LDL.LU R10, [R1+0x4] ;  /* 0x00000400010a7983 */ /* 0x000ee20000300800 */
[----:B------:R-:W-:Y:S01]  /*199c0*/  PLOP3.LUT P5, PT, PT, PT, PT, 0x8, 0x0 ;  /* 0x000000000000781c */ /* 0x000fe20003fae170 */
[----:B--2---:R-:W-:-:S05]  /*199d0*/  VIADD R6, R6, 0x1 ;  /* 0x0000000106067836 */ /* 0x004fca0000000000 */
[----:B------:R-:W-:-:S04]  /*199e0*/  ISETP.NE.AND P0, PT, R6, 0x2, PT ;  /* 0x000000020600780c */ /* 0x000fc80003f05270 */
[----:B------:R-:W-:-:S04]  /*199f0*/  SEL R7, RZ, 0x1, P0 ;  /* 0x00000001ff077807 */ /* 0x000fc80000000000 */
[----:B---3--:R-:W-:-:S05]  /*19a00*/  LOP3.LUT R10, R10, R7, RZ, 0x3c, !PT ;  /* 0x000000070a0a7212 */ /* 0x008fca00078e3cff */
[----:B------:R2:W-:Y:S02]  /*19a10*/  STL [R1+0x4], R10 ;  /* 0x0000040a01007387 */ /* 0x0005e40000100800 */
[----:B--2---:R-:W-:Y:S01]  /*19a20*/  VIADD R10, R5, 0xfffffffe ;  /* 0xfffffffe050a7836 */ /* 0x004fe20000000000 */
[----:B------:R-:W-:-:S04]  /*19a30*/  SEL R5, R6, RZ, P0 ;  /* 0x000000ff06057207 */ /* 0x000fc80000000000 */
[----:B------:R-:W-:Y:S01]  /*19a40*/  ISETP.GE.AND P0, PT, R10, R3, PT ;  /* 0x000000030a00720c */ /* 0x000fe20003f06270 */
[----:B------:R2:W-:-:S12]  /*19a50*/  STL [R1], R5 ;  /* 0x0000000501007387 */ /* 0x0005d80000100800 */
[----:B--2---:R-:W-:Y:S05]  /*19a60*/  @!P0 BRA `(.L_x_9921) ;  /* 0x00000008005c8947 */ /* 0x004fea0003800000 */
.L_x_9959:
[----:B------:R-:W-:Y:S05]  /*19a70*/  YIELD ;  /* 0x0000000000007946 */ /* 0x000fea0003800000 */
[----:B------:R-:W-:Y:S04]  /*19a80*/  BSSY B1, `(.L_x_9943) ;  /* 0x0000089000017945 */ /* 0x000fe80003800000 */
[----:B--2---:R-:W-:Y:S05]  /*19a90*/  @!P2 BRA `(.L_x_9944) ;  /* 0x00000008001ca947 */ /* 0x004fea0003800000 */
[----:B------:R-:W2:Y:S04]  /*19aa0*/  LDL R6, [R1] ;  /* 0x0000000001067983 */ /* 0x000ea80000100800 */
[----:B------:R-:W3:Y:S01]  /*19ab0*/  LDL R5, [R1+0x4] ;  /* 0x0000040001057983 */ /* 0x000ee20000100800 */
[----:B------:R-:W-:Y:S01]  /*19ac0*/  BSSY B2, `(.L_x_9945) ;  /* 0x0000005000027945 */ /* 0x000fe20003800000 */
[----:B--2---:R-:W-:Y:S01]  /*19ad0*/  IMAD R9, R6, 0x8, R16 ;  /* 0x0000000806097824 */ /* 0x004fe200078e0210 */
[----:B---3--:R-:W-:-:S04]  /*19ae0*/  SHF.L.U32 R8, R5, 0x1f, RZ ;  /* 0x0000001f05087819 */ /* 0x008fc800000006ff */
[----:B------:R-:W2:Y:S02]  /*19af0*/  SYNCS.PHASECHK.TRANS64.TRYWAIT P0, [R9+URZ+0x31ca0], R8 ;  /* 0x031ca008090075a7 */ /* 0x000ea4000800017f */
[----:B--2---:R-:W-:Y:S05]  /*19b00*/  @!P0 BRA `(.L_x_9946) ;  /* 0x0000006c00008947 */ /* 0x004fea0003800000 */
.L_x_10125:
[----:B------:R-:W-:Y:S05]  /*19b10*/  BSYNC B2 ;  /* 0x0000000000027941 */ /* 0x000fea0003800000 */
.L_x_9945:
[----:B------:R-:W3:Y:S01]  /*19b20*/  S2R R5, SR_TID.X ;  /* 0x0000000000057919 */ /* 0x000ee20000002100 */
[----:B------:R-:W-:Y:S01]  /*19b30*/  BSSY B2, `(.L_x_9947) ;  /* 0x0000009000027945 */ /* 0x000fe20003800000 */
[----:B---3--:R-:W-:-:S04]  /*19b40*/  LOP3.LUT R5, R5, 0x7f, RZ, 0xc0, !PT ;  /* 0x0000007f05057812 */ /* 0x008fc800078ec0ff */
[----:B------:R-:W-:-:S13]  /*19b50*/  ISETP.NE.AND P1, PT, R5, RZ, PT ;  /* 0x000000ff0500720c */ /* 0x000fda0003f25270 */
[----:B------:R-:W-:Y:S05]  /*19b60*/  @P1 BRA `(.L_x_9948) ;  /* 0x0000000000141947 */ /* 0x000fea0003800000 */
[----:B------:R-:W-:Y:S01]  /*19b70*/  LOP3.LUT P0, RZ, R19, 0x1, RZ, 0xc0, !PT ;  /* 0x0000000113ff7812 */ /* 0x000fe2000780c0ff */
[----:B------:R-:W-:-:S04]  /*19b80*/  IMAD.MOV.U32 R5, RZ, RZ, 0x6c00 ;  /* 0x00006c00ff057424 */ /* 0x000fc800078e00ff */
[----:B------:R3:W-:Y:S08]  /*19b90*/  SYNCS.ARRIVE.TRANS64 RZ, [R9+URZ+0x31c90], R5 ;  /* 0x031c900509ff79a7 */ /* 0x0007f0000800003f */
[----:B------:R-:W-:Y:S05]  /*19ba0*/  @!P0 BRA `(.L_x_9948) ;  /* 0x0000000000048947 */ /* 0x000fea0003800000 */
[----:B------:R-:W-:Y:S01]  /*19bb0*/  BPT.TRAP 0x1 ;  /* 0x000000040000795c */ /* 0x000fe20000300000 */
.L_x_9948:
[----:B------:R-:W-:Y:S05]  /*19bc0*/  BSYNC B2 ;  /* 0x0000000000027941 */ /* 0x000fea0003800000 */
.L_x_9947:
[----:B---3--:R-:W3:Y:S01]  /*19bd0*/  LDL R5, [R1] ;  /* 0x0000000001057983 */ /* 0x008ee20000100800 */
        /* <DEDUP_REMOVED lines=8> */
[----:B---3--:R-:W-:Y:S02]  /*19c60*/  IMAD R7, R5, 0x6c00, R16 ;  /* 0x00006c0005077824 */ /* 0x008fe400078e0210 */
[----:B------:R-:W-:-:S02]  /*19c70*/  VIADD R5, R9, 0x31c90 ;  /* 0x00031c9009057836 */ /* 0x000fc40000000000 */
[----:B0-----:R-:W-:-:S08]  /*19c80*/  VIADD R11, R7, 0x16a00 ;  /* 0x00016a00070b7836 */ /* 0x001fd00000000000 */
.L_x_9949:
        /* <DEDUP_REMOVED lines=16> */
.L_x_9950:
        /* <DEDUP_REMOVED lines=16> */
.L_x_9951:
        /* <DEDUP_REMOVED lines=13> */
.L_x_10126:
[----:B------:R-:W-:Y:S05]  /*19f60*/  BSYNC B2 ;  /* 0x0000000000027941 */ /* 0x000fea0003800000 */
.L_x_9952:
[----:B------:R-:W-:Y:S01]  /*19f70*/  BSSY B2, `(.L_x_9954) ;  /* 0x0000009000027945 */ /* 0x000fe20003800000 */
[----:B-1----:R-:W-:Y:S02]  /*19f80*/  IMAD.MOV.U32 R12, RZ, RZ, 0x0 ;  /* 0x00000000ff0c7424 */ /* 0x002fe400078e00ff */
[----:B------:R-:W-:Y:S01]  /*19f90*/  IMAD.MOV.U32 R13, RZ, RZ, 0x12f00000 ;  /* 0x12f00000ff0d7424 */ /* 0x000fe200078e00ff */
[----:B------:R-:W-:Y:S06]  /*19fa0*/  @P1 BRA `(.L_x_9955) ;  /* 0x0000000000141947 */ /* 0x000fec0003800000 */
[----:B------:R-:W-:Y:S01]  /*19fb0*/  LOP3.LUT P0, RZ, R19, 0x1, RZ, 0xc0, !PT ;  /* 0x0000000113ff7812 */ /* 0x000fe2000780c0ff */
[----:B------:R-:W-:-:S04]  /*19fc0*/  IMAD.MOV.U32 R5, RZ, RZ, 0x6c00 ;  /* 0x00006c00ff057424 */ /* 0x000fc800078e00ff */
[----:B------:R1:W-:Y:S08]  /*19fd0*/  SYNCS.ARRIVE.TRANS64 RZ, [R9+URZ+0x31cb0], R5 ;  /* 0x031cb00509ff79a7 */ /* 0x0003f0000800003f */
[----:B------:R-:W-:Y:S05]  /*19fe0*/  @!P0 BRA `(.L_x_9955) ;  /* 0x0000000000048947 */ /* 0x000fea0003800000 */
[----:B------:R-:W-:Y:S01]  /*19ff0*/  BPT.TRAP 0x1 ;  /* 0x000000040000795c */ /* 0x000fe20000300000 */
.L_x_9955:
[----:B------:R-:W-:Y:S05]  /*1a000*/  BSYNC B2 ;  /* 0x0000000000027941 */ /* 0x000fea0003800000 */
.L_x_9954:
        /* <DEDUP_REMOVED lines=8> */
.L_x_9956:
        /* <DEDUP_REMOVED lines=15> */
.L_x_9957:
        /* <DEDUP_REMOVED lines=15> */
.L_x_9958:
        /* <DEDUP_REMOVED lines=10> */
.L_x_9944:
[----:B------:R-:W-:Y:S05]  /*1a310*/  BSYNC B1 ;  /* 0x0000000000017941 */ /* 0x000fea0003800000 */
.L_x_9943:
[----:B------:R-:W2:Y:S04]  /*1a320*/  LDL.LU R5, [R1] ;  /* 0x0000000001057983 */ /* 0x000ea80000300800 */
        /* <DEDUP_REMOVED lines=9> */
[----:B------:R2:W-:Y:S06]  /*1a3c0*/  STL [R1], R5 ;  /* 0x0000000501007387 */ /* 0x0005ec0000100800 */
[----:B------:R-:W-:Y:S05]  /*1a3d0*/  @P0 BRA `(.L_x_9959) ;  /* 0xfffffff400a40947 */ /* 0x000fea000383ffff */
.L_x_9921:
[----:B------:R-:W-:Y:S05]  /*1a3e0*/  BSYNC B0 ;  /* 0x0000000000007941 */ /* 0x000fea0003800000 */
.L_x_9920:
[----:B------:R3:W5:Y:S01]  /*1a3f0*/  LDL R7, [R1+0x20] ;  /* 0x0000200001077983 */ /* 0x0007620000100800 */
[----:B------:R-:W-:Y:S01]  /*1a400*/  LOP3.LUT P0, RZ, R19, 0x4, RZ, 0xc0, !PT ;  /* 0x0000000413ff7812 */ /* 0x000fe2000780c0ff */
[----:B------:R-:W-:Y:S05]  /*1a410*/  @!P5 WARPSYNC.ALL ;  /* 0x000000000000d948 */ /* 0x000fea0003800000 */
[----:B------:R3:W-:Y:S01]  /*1a420*/  STL [R1+0x2c], RZ ;  /* 0x00002cff01007387 */ /* 0x0007e20000100800 */
[----:B------:R-:W-:Y:S01]  /*1a430*/  BSSY B0, `(.L_x_9960) ;  /* 0x000001f000007945 */ /* 0x000fe20003800000 */
[----:B------:R-:W-:Y:S06]  /*1a440*/  @!P5 BAR.SYNC.DEFER_BLOCKING 0xc, 0x200 ;  /* 0x030800000000db1d */ /* 0x000fec0000010000 */
[----:B---3--:R-:W-:Y:S05]  /*1a450*/  @!P0 BRA `(.L_x_9961) ;  /* 0x0000000000708947 */ /* 0x008fea0003800000 */
[----:B------:R-:W-:-:S13]  /*1a460*/  ISETP.NE.AND P0, PT, R4, RZ, PT ;  /* 0x000000ff0400720c */ /* 0x000fda0003f05270 */
[----:B------:R-:W3:Y:S02]  /*1a470*/  @!P0 LDC R4, c[0x0][0x9f0] ;  /* 0x00027c00ff048b82 */ /* 0x000ee40000000800 */
[-C--:B---3--:R-:W-:Y:S02]  /*1a480*/  IABS R0, R4.reuse ;  /* 0x0000000400007213 */ /* 0x088fe40000000000 */
[----:B------:R-:W-:Y:S02]  /*1a490*/  IABS R6, R4 ;  /* 0x0000000400067213 */ /* 0x000fe40000000000 */
[----:B------:R-:W3:Y:S03]  /*1a4a0*/  I2F.RP R2, R0 ;  /* 0x0000000000027306 */ /* 0x000ee60000209400 */
[----:B------:R-:W-:-:S05]  /*1a4b0*/  IMAD.MOV R6, RZ, RZ, -R6 ;  /* 0x000000ffff067224 */ /* 0x000fca00078e0a06 */
[----:B---3--:R-:W3:Y:S02]  /*1a4c0*/  MUFU.RCP R2, R2 ;  /* 0x0000000200027308 */ /* 0x008ee40000001000 */
[----:B---3--:R-:W-:-:S06]  /*1a4d0*/  VIADD R2, R2, 0xffffffe ;  /* 0x0ffffffe02027836 */ /* 0x008fcc0000000000 */
[----:B------:R-:W3:Y:S02]  /*1a4e0*/  F2I.FTZ.U32.TRUNC.NTZ R3, R2 ;  /* 0x0000000200037305 */ /* 0x000ee4000021f000 */
[----:B---3--:R-:W-:-:S04]  /*1a4f0*/  IMAD.MOV R2, RZ, RZ, -R3 ;  /* 0x000000ffff027224 */ /* 0x008fc800078e0a03 */
[----:B--2---:R-:W-:Y:S02]  /*1a500*/  IMAD R5, R2, R0, RZ ;  /* 0x0000000002057224 */ /* 0x004fe400078e02ff */
[----:B------:R-:W-:-:S04]  /*1a510*/  IMAD.MOV.U32 R2, RZ, RZ, RZ ;  /* 0x000000ffff027224 */ /* 0x000fc800078e00ff */
[----:B------:R-:W-:Y:S01]  /*1a520*/  IMAD.HI.U32 R5, R3, R5, R2 ;  /* 0x0000000503057227 */ /* 0x000fe200078e0002 */
[----:B-----5:R-:W-:-:S04]  /*1a530*/  IADD3 R3, R7, -0x1, R4 ;  /* 0xffffffff07037810 */ /* 0x020fc80007ffe004 */
        /* <DEDUP_REMOVED lines=14> */
.L_x_9961:
[----:B------:R-:W-:Y:S05]  /*1a620*/  BSYNC B0 ;  /* 0x0000000000007941 */ /* 0x000fea0003800000 */
.L_x_9960:
[----:B------:R-:W4:Y:S04]  /*1a630*/  LDL R0, [R1+0x2c] ;  /* 0x00002c0001007983 */ /* 0x000f280000100800 */
[----:B------:R-:W4:Y:S01]  /*1a640*/  LDL R2, [R1+0x48] ;  /* 0x0000480001027983 */ /* 0x000f220000100800 */
[----:B------:R-:W-:Y:S01]  /*1a650*/  BSSY B7, `(.L_x_9962) ;  /* 0x000041a000077945 */ /* 0x000fe20003800000 */
[----:B----4-:R-:W-:-:S05]  /*1a660*/  IMAD R2, R2, R0, RZ ;  /* 0x0000000002027224 */ /* 0x010fca00078e02ff */
[----:B-----5:R-:W-:Y:S01]  /*1a670*/  VIADDMNMX R0, R2, R0, R7, PT ;  /* 0x0000000002007246 */ /* 0x020fe20003800107 */
        /* <DEDUP_REMOVED lines=8> */
[----:B--23--:R-:W2:Y:S01]  /*1a700*/  S2R R5, SR_LANEID ;  /* 0x0000000000057919 */ /* 0x00cea20000000000 */
[----:B------:R-:W-:Y:S01]  /*1a710*/  VOTEU.ANY UR4, UPT, PT ;  /* 0x0000000000047886 */ /* 0x000fe200038e0100 */
[----:B------:R-:W3:Y:S01]  /*1a720*/  LDC.64 R2, c[0x0][0xc60] ;  /* 0x00031800ff027b82 */ /* 0x000ee20000000a00 */
[----:B------:R-:W2:Y:S02]  /*1a730*/  FLO.U32 R0, UR4 ;  /* 0x0000000400007d00 */ /* 0x000ea400080e0000 */
[----:B--2---:R-:W-:-:S06]  /*1a740*/  ISETP.EQ.U32.AND P0, PT, R0, R5, PT ;  /* 0x000000050000720c */ /* 0x004fcc0003f02070 */
[----:B------:R-:W3:Y:S07]  /*1a750*/  POPC R5, UR4 ;  /* 0x0000000400057d09 */ /* 0x000eee0008000000 */
[----:B---3--:R-:W2:Y:S01]  /*1a760*/  @P0 ATOMG.E.ADD.STRONG.GPU PT, R3, desc[UR60][R2.64], R5 ;  /* 0x00000005020309a8 */ /* 0x008ea200081ee1fc */
[----:B------:R-:W3:Y:S02]  /*1a770*/  S2R R4, SR_LTMASK ;  /* 0x0000000000047919 */ /* 0x000ee40000003900 */
[----:B---3--:R-:W-:-:S04]  /*1a780*/  LOP3.LUT R4, R4, UR4, RZ, 0xc0, !PT ;  /* 0x0000000404047c12 */ /* 0x008fc8000f8ec0ff */
[----:B------:R-:W3:Y:S01]  /*1a790*/  POPC R7, R4 ;  /* 0x0000000400077309 */ /* 0x000ee20000000000 */
[----:B--2---:R-:W3:Y:S02]  /*1a7a0*/  SHFL.IDX PT, R0, R3, R0, 0x1f ;  /* 0x00001f0003007589 */ /* 0x004ee400000e0000 */
[----:B---3--:R-:W-:Y:S01]  /*1a7b0*/  IADD3 R24, R0, UR38, R7 ;  /* 0x0000002600187c10 */ /* 0x008fe2000fffe007 */
[----:B------:R-:W-:Y:S06]  /*1a7c0*/  BRA `(.L_x_9964) ;  /* 0x0000004000087947 */ /* 0x000fec0003800000 */
.L_x_9963:
        /* <DEDUP_REMOVED lines=9> */
[----:B------:R-:W4:Y:S01]  /*1a860*/  LDC.64 R2, c[0x4][R2] ;  /* 0x0100000002027b82 */ /* 0x000f220000000a00 */
[----:B--23--:R-:W-:Y:S02]  /*1a870*/  IMAD.U32 R5, RZ, RZ, UR7 ;  /* 0x00000007ff057e24 */ /* 0x00cfe4000f8e00ff */
[----:B------:R-:W-:Y:S02]  /*1a880*/  IMAD.U32 R6, RZ, RZ, UR8 ;  /* 0x00000008ff067e24 */ /* 0x000fe4000f8e00ff */
[----:B------:R-:W-:-:S02]  /*1a890*/  IMAD.U32 R7, RZ, RZ, UR9 ;  /* 0x00000009ff077e24 */ /* 0x000fc4000f8e00ff */
[----:B------:R-:W-:Y:S02]  /*1a8a0*/  IMAD.U32 R10, RZ, RZ, UR4 ;  /* 0x00000004ff0a7e24 */ /* 0x000fe4000f8e00ff */
[----:B0-----:R-:W-:Y:S02]  /*1a8b0*/  IMAD.U32 R11, RZ, RZ, UR5 ;  /* 0x00000005ff0b7e24 */ /* 0x001fe4000f8e00ff */
[----:B------:R-:W-:Y:S02]  /*1a8c0*/  IMAD.MOV.U32 R8, RZ, RZ, 0x70 ;  /* 0x00000070ff087424 */ /* 0x000fe400078e00ff */
[----:B-1----:R-:W-:Y:S02]  /*1a8d0*/  IMAD.MOV.U32 R12, RZ, RZ, 0x1 ;  /* 0x00000001ff0c7424 */ /* 0x002fe400078e00ff */
[----:B------:R-:W-:-:S07]  /*1a8e0*/  IMAD.MOV.U32 R13, RZ, RZ, RZ ;  /* 0x000000ffff0d7224 */ /* 0x000fce00078e00ff */
[----:B------:R-:W-:-:S07]  /*1a8f0*/  LEPC R20, `(.L_x_9966) ;  /* 0x000000001014794e */ /* 0x000fce0000000000 */
[----:B----4-:R-:W-:Y:S05]  /*1a900*/  CALL.ABS.NOINC R2 ;  /* 0x0000000002007343 */ /* 0x010fea0003c00000 */
.L_x_9966:
[----:B------:R-:W-:Y:S05]  /*1a910*/  BSYNC B6 ;  /* 0x0000000000067941 */ /* 0x000fea0003800000 */
.L_x_9965:
        /* <DEDUP_REMOVED lines=20> */
.L_x_9969:
        /* <DEDUP_REMOVED lines=16> */
.L_x_9968:
[----:B------:R-:W-:Y:S05]  /*1ab60*/  BSYNC B6 ;  /* 0x0000000000067941 */ /* 0x000fea0003800000 */
.L_x_9967:
[----:B------:R-:W-:Y:S01]  /*1ab70*/  ULDC.64 UR4, c[0x0][0x9f8] ;  /* 0x00027e0000047ab9 */ /* 0x000fe20000000a00 */
[----:B------:R-:W4:Y:S01]  /*1ab80*/  LDL R20, [R1+0x24] ;  /* 0x0000240001147983 */ /* 0x000f220000100800 */
[----:B------:R-:W-:Y:S01]  /*1ab90*/  ISETP.NE.U32.AND P0, PT, RZ, UR4, PT ;  /* 0x00000004ff007c0c */ /* 0x000fe2000bf05070 */
[----:B------:R-:W5:Y:S03]  /*1aba0*/  LDC.64 R2, c[0x0][0x418] ;  /* 0x00010600ff027b82 */ /* 0x000f660000000a00 */
[----:B------:R-:W-:-:S13]  /*1abb0*/  ISETP.NE.AND.EX P0, PT, RZ, UR5, PT, P0 ;  /* 0x00000005ff007c0c */ /* 0x000fda000bf05300 */
[----:B------:R-:W-:-:S04]  /*1abc0*/  @P0 IADD3 R22, P1, R22, UR4, RZ ;  /* 0x0000000416160c10 */ /* 0x000fc8000ff3e0ff */
[----:B------:R-:W-:Y:S01]  /*1abd0*/  @P0 IADD3.X R23, R23, UR5, RZ, P1, !PT ;  /* 0x0000000517170c10 */ /* 0x000fe20008ffe4ff */
[----:B------:R-:W-:-:S04]  /*1abe0*/  ULDC.64 UR4, c[0x0][0xa08] ;  /* 0x0002820000047ab9 */ /* 0x000fc80000000a00 */
[----:B------:R4:W2:Y:S01]  /*1abf0*/  @P0 LDG.E R26, desc[UR60][R22.64] ;  /* 0x0000003c161a0981 */ /* 0x0008a2000c1e1900 */
[----:B-----5:R-:W-:Y:S01]  /*1ac00*/  LOP3.LUT P0, RZ, R2, UR4, RZ, 0xfc, !PT ;  /* 0x0000000402ff7c12 */ /* 0x020fe2000f80fcff */
[----:B------:R-:W-:-:S03]  /*1ac10*/  UMOV UR4, 0xffffffff ;  /* 0xffffffff00047882 */ /* 0x000fc60000000000 */
[----:B------:R-:W-:Y:S01]  /*1ac20*/  LOP3.LUT P0, RZ, R3, UR5, RZ, 0xfc, P0 ;  /* 0x0000000503ff7c12 */ /* 0x000fe2000800fcff */
[----:B----4-:R-:W-:Y:S01]  /*1ac30*/  VIADD R23, R20, 0xffffffff ;  /* 0xffffffff14177836 */ /* 0x010fe20000000000 */
[----:B--2---:R-:W-:Y:S02]  /*1ac40*/  SHF.R.S32.HI R7, RZ, 0x1f, R26 ;  /* 0x0000001fff077819 */ /* 0x004fe4000001141a */
[----:B------:R-:W-:-:S03]  /*1ac50*/  SEL R22, R26, RZ, !P0 ;  /* 0x000000ff1a167207 */ /* 0x000fc60004000000 */
[----:B------:R2:W-:Y:S01]  /*1ac60*/  STL [R1+0x8], R7 ;  /* 0x0000080701007387 */ /* 0x0005e20000100800 */
[----:B------:R-:W-:Y:S05]  /*1ac70*/  BRA.DIV UR4, `(.L_x_9970) ;  /* 0x0000005a04cc7947 */ /* 0x000fea000b800000 */
[----:B------:R-:W4:Y:S02]  /*1ac80*/  S2R R0, SR_TID.X ;  /* 0x0000000000007919 */ /* 0x000f240000002100 */
[----:B----4-:R-:W-:-:S04]  /*1ac90*/  SHF.R.U32.HI R0, RZ, 0x5, R0 ;  /* 0x00000005ff007819 */ /* 0x010fc80000011600 */
[----:B------:R-:W-:-:S05]  /*1aca0*/  LOP3.LUT R0, R0, 0x3, RZ, 0xc0, !PT ;  /* 0x0000000300007812 */ /* 0x000fca00078ec0ff */
[----:B------:R4:W0:Y:S02]  /*1acb0*/  SHFL.IDX PT, R14, R0, RZ, 0x1f ;  /* 0x00001fff000e7589 */ /* 0x00082400000e0000 */
.L_x_10129:
[----:B0-----:R-:W-:Y:S02]  /*1acc0*/  ISETP.NE.AND P0, PT, R14, RZ, PT ;  /* 0x000000ff0e00720c */ /* 0x001fe40003f05270 */
[----:B------:R-:W-:Y:S02]  /*1acd0*/  PLOP3.LUT P1, PT, PT, PT, PT, 0x8, 0x0 ;  /* 0x000000000000781c */ /* 0x000fe40003f2e170 */
[----:B------:R-:W-:-:S11]  /*1ace0*/  LOP3.LUT R19, R19, 0xfffffffb, RZ, 0xc0, !PT ;  /* 0xfffffffb13137812 */ /* 0x000fd600078ec0ff */
[----:B------:R-:W-:Y:S01]  /*1acf0*/  @P1 LOP3.LUT R19, R19, 0x4, RZ, 0xfc, !PT ;  /* 0x0000000413131812 */ /* 0x000fe200078efcff */
[----:B------:R-:W-:Y:S06]  /*1ad00*/  @P0 BRA `(.L_x_9971) ;  /* 0x0000000400140947 */ /* 0x000fec0003800000 */
[----:B------:R-:W-:-:S03]  /*1ad10*/  UMOV UR4, 0xffffffff ;  /* 0xffffffff00047882 */ /* 0x000fc60000000000 */
[----:B------:R-:W-:Y:S05]  /*1ad20*/  BRA.DIV UR4, `(.L_x_9972) ;  /* 0x0000005a04d47947 */ /* 0x000fea000b800000 */
[----:B------:R-:W-:-:S13]  /*1ad30*/  ELECT P6, URZ, PT ;  /* 0x00000000003f782f */ /* 0x000fda00038c0000 */
.L_x_10132:
[----:B------:R-:W-:Y:S05]  /*1ad40*/  @!P6 BRA `(.L_x_9971) ;  /* 0x000000040004e947 */ /* 0x000fea0003800000 */
[----:B------:R-:W-:-:S04]  /*1ad50*/  ISETP.NE.U32.AND P0, PT, R2, RZ, PT ;  /* 0x000000ff0200720c */ /* 0x000fc80003f05070 */
[----:B------:R-:W-:-:S13]  /*1ad60*/  ISETP.NE.AND.EX P0, PT, R3, RZ, PT, P0 ;  /* 0x000000ff0300720c */ /* 0x000fda0003f05300 */
[----:B------:R-:W-:Y:S05]  /*1ad70*/  @!P0 BRA `(.L_x_9973) ;  /* 0x0000000000488947 */ /* 0x000fea0003800000 */
[----:B------:R-:W0:Y:S01]  /*1ad80*/  LDC R6, c[0x0][0x43c] ;  /* 0x00010f00ff067b82 */ /* 0x000e220000000800 */
[----:B----4-:R-:W-:Y:S01]  /*1ad90*/  IMAD.MOV.U32 R0, RZ, RZ, R23 ;  /* 0x000000ffff007224 */ /* 0x010fe200078e0017 */
[----:B------:R-:W-:Y:S01]  /*1ada0*/  ULDC.64 UR4, c[0x0][0x428] ;  /* 0x00010a0000047ab9 */ /* 0x000fe20000000a00 */
[----:B0-----:R-:W-:-:S13]  /*1adb0*/  ISETP.NE.AND P0, PT, R6, 0x1, PT ;  /* 0x000000010600780c */ /* 0x001fda0003f05270 */
[----:B---3--:R-:W0:Y:S02]  /*1adc0*/  @P0 LDC.64 R4, c[0x0][0x440] ;  /* 0x00011000ff040b82 */ /* 0x008e240000000a00 */
[----:B0-----:R-:W-:-:S05]  /*1add0*/  @P0 IMAD.HI.U32 R4, R23, R4, RZ ;  /* 0x0000000417040227 */ /* 0x001fca00078e00ff */
        /* <DEDUP_REMOVED lines=12> */
.L_x_9973:
[----:B----4-:R-:W-:Y:S01]  /*1aea0*/  IMAD R0, R18, 0x8, R16 ;  /* 0x0000000812007824 */ /* 0x010fe200078e0210 */
[----:B0-----:R-:W-:-:S04]  /*1aeb0*/  SHF.L.U32 R2, R28, 0x1f, RZ ;  /* 0x0000001f1c027819 */ /* 0x001fc800000006ff */
[----:B------:R-:W0:Y:S02]  /*1aec0*/  SYNCS.PHASECHK.TRANS64.TRYWAIT P0, [R0+URZ+0x31c40], R2 ;  /* 0x031c4002000075a7 */ /* 0x000e24000800017f */
[----:B0-----:R-:W-:Y:S05]  /*1aed0*/  @!P0 BRA `(.L_x_9974) ;  /* 0x0000005800888947 */ /* 0x001fea0003800000 */
.L_x_10133:
[----:B------:R-:W4:Y:S02]  /*1aee0*/  S2R R3, SR_TID.X ;  /* 0x0000000000037919 */ /* 0x000f240000002100 */
[----:B----4-:R-:W-:-:S04]  /*1aef0*/  LOP3.LUT R3, R3, 0x7f, RZ, 0xc0, !PT ;  /* 0x0000007f03037812 */ /* 0x010fc800078ec0ff */
[----:B------:R-:W-:-:S13]  /*1af00*/  ISETP.NE.AND P0, PT, R3, RZ, PT ;  /* 0x000000ff0300720c */ /* 0x000fda0003f05270 */
[----:B------:R-:W-:Y:S05]  /*1af10*/  @P0 BRA `(.L_x_9975) ;  /* 0x0000000000140947 */ /* 0x000fea0003800000 */
[----:B------:R-:W-:Y:S01]  /*1af20*/  LOP3.LUT P1, RZ, R19, 0x1, RZ, 0xc0, !PT ;  /* 0x0000000113ff7812 */ /* 0x000fe2000782c0ff */
[----:B0-----:R-:W-:-:S04]  /*1af30*/  IMAD.MOV.U32 R2, RZ, RZ, 0x6c00 ;  /* 0x00006c00ff027424 */ /* 0x001fc800078e00ff */
[----:B------:R4:W-:Y:S08]  /*1af40*/  SYNCS.ARRIVE.TRANS64 RZ, [R0+URZ+0x31c30], R2 ;  /* 0x031c300200ff79a7 */ /* 0x0009f0000800003f */
[----:B------:R-:W-:Y:S05]  /*1af50*/  @!P1 BRA `(.L_x_9975) ;  /* 0x0000000000049947 */ /* 0x000fea0003800000 */
[----:B------:R-:W-:Y:S01]  /*1af60*/  BPT.TRAP 0x1 ;  /* 0x000000040000795c */ /* 0x000fe20000300000 */
.L_x_9975:
[----:B------:R-:W-:Y:S01]  /*1af70*/  R2UR UR9, R0 ;  /* 0x00000000000972ca */ /* 0x000fe200000e0000 */
[----:B0---4-:R-:W-:Y:S01]  /*1af80*/  IMAD R0, R18, 0x6c00, R16 ;  /* 0x00006c0012007824 */ /* 0x011fe200078e0210 */
        /* <DEDUP_REMOVED lines=22> */
[----:B0-----:R-:W-:Y:S01]  /*1b0f0*/  UMOV UR8, UR15 ;  /* 0x0000000f00087c82 */ /* 0x001fe20008000000 */
[----:B------:R-:W-:-:S02]  /*1b100*/  UMOV UR10, UR17 ;  /* 0x00000011000a7c82 */ /* 0x000fc40008000000 */
[----:B------:R0:W-:Y:S02]  /*1b110*/  UTMALDG.4D [UR8], [UR4], desc[UR6] ;  /* 0x00000608040075b4 */ /* 0x0001e40008019000 */
[----:B0-----:R-:W-:Y:S01]  /*1b120*/  UMOV UR8, UR16 ;  /* 0x0000001000087c82 */ /* 0x001fe20008000000 */
[----:B------:R-:W-:Y:S02]  /*1b130*/  UMOV UR10, UR14 ;  /* 0x0000000e000a7c82 */ /* 0x000fe40008000000 */
[----:B------:R0:W-:Y:S02]  /*1b140*/  UTMALDG.4D [UR8], [UR4], desc[UR6] ;  /* 0x00000608040075b4 */ /* 0x0001e40008019000 */
[----:B0-----:R-:W-:Y:S01]  /*1b150*/  NOP ;  /* 0x0000000000007918 */ /* 0x001fe20000000000 */
.L_x_9971:
[----:B------:R-:W5:Y:S04]  /*1b160*/  LDL.LU R4, [R1+0x28] ;  /* 0x0000280001047983 */ /* 0x000f680000300800 */
[----:B------:R-:W2:Y:S04]  /*1b170*/  LDL.LU R6, [R1+0x18] ;  /* 0x0000180001067983 */ /* 0x000ea80000300800 */
[----:B------:R-:W3:Y:S01]  /*1b180*/  LDL.LU R3, [R1+0x3c] ;  /* 0x00003c0001037983 */ /* 0x000ee20000300800 */
[----:B------:R-:W-:Y:S05]  /*1b190*/  WARPSYNC.ALL ;  /* 0x0000000000007948 */ /* 0x000fea0003800000 */
[----:B------:R-:W-:Y:S01]  /*1b1a0*/  ULDC.64 UR6, c[0x0][0xa00] ;  /* 0x0002800000067ab9 */ /* 0x000fe20000000a00 */
[----:B------:R-:W-:Y:S01]  /*1b1b0*/  ULDC.64 UR4, c[0x0][0x298] ;  /* 0x0000a60000047ab9 */ /* 0x000fe20000000a00 */
[----:B----4-:R-:W-:Y:S01]  /*1b1c0*/  VIADD R0, R16, 0xda00 ;  /* 0x0000da0010007836 */ /* 0x010fe20000000000 */
[----:B------:R-:W-:Y:S01]  /*1b1d0*/  BAR.SYNC.DEFER_BLOCKING 0x8, 0x200 ;  /* 0x0208000000007b1d */ /* 0x000fe20000010000 */
[----:B------:R-:W-:-:S03]  /*1b1e0*/  ISETP.NE.U32.AND P0, PT, RZ, UR6, PT ;  /* 0x00000006ff007c0c */ /* 0x000fc6000bf05070 */
[----:B------:R-:W-:Y:S02]  /*1b1f0*/  LOP3.LUT P1, RZ, R0, 0x1bf, RZ, 0xc0, !PT ;  /* 0x000001bf00ff7812 */ /* 0x000fe4000782c0ff */
[----:B------:R-:W-:Y:S01]  /*1b200*/  ISETP.NE.AND.EX P0, PT, RZ, UR7, PT, P0 ;  /* 0x00000007ff007c0c */ /* 0x000fe2000bf05300 */
[----:B------:R-:W-:Y:S01]  /*1b210*/  BSSY B6, `(.L_x_9976) ;  /* 0x000001d000067945 */ /* 0x000fe20003800000 */
[----:B-----5:R-:W-:Y:S02]  /*1b220*/  SHF.R.S32.HI R2, RZ, 0x1f, R4 ;  /* 0x0000001fff027819 */ /* 0x020fe40000011404 */
[----:B--2---:R-:W-:-:S03]  /*1b230*/  SEL R6, R6, RZ, !P0 ;  /* 0x000000ff06067207 */ /* 0x004fc60004000000 */
[----:B------:R-:W-:-:S04]  /*1b240*/  IMAD R2, R2, UR4, RZ ;  /* 0x0000000402027c24 */ /* 0x000fc8000f8e02ff */
[C---:B------:R-:W-:Y:S01]  /*1b250*/  IMAD R0, R4.reuse, UR5, R2 ;  /* 0x0000000504007c24 */ /* 0x040fe2000f8e0202 */
[----:B---3--:R-:W-:Y:S01]  /*1b260*/  SEL R2, R3, RZ, !P0 ;  /* 0x000000ff03027207 */ /* 0x008fe20004000000 */
        /* <DEDUP_REMOVED lines=19> */
[----:B-1----:R-:W-:Y:S02]  /*1b3a0*/  IMAD.MOV.U32 R12, RZ, RZ, 0x1 ;  /* 0x00000001ff0c7424 */ /* 0x002fe400078e00ff */
[----:B------:R-:W-:-:S07]  /*1b3b0*/  IMAD.MOV.U32 R13, RZ, RZ, RZ ;  /* 0x000000ffff0d7224 */ /* 0x000fce00078e00ff */
[----:B------:R-:W-:-:S07]  /*1b3c0*/  LEPC R20, `(.L_x_9977) ;  /* 0x000000001014794e */ /* 0x000fce0000000000 */
[----:B0-----:R-:W-:Y:S05]  /*1b3d0*/  CALL.ABS.NOINC R2 ;  /* 0x0000000002007343 */ /* 0x001fea0003c00000 */
.L_x_9977:
[----:B------:R-:W-:Y:S05]  /*1b3e0*/  BSYNC B6 ;  /* 0x0000000000067941 */ /* 0x000fea0003800000 */
.L_x_9976:
[----:B------:R-:W2:Y:S01]  /*1b3f0*/  LDL.LU R20, [R1+0x28] ;  /* 0x0000280001147983 */ /* 0x000ea20000300800 */
[----:B------:R-:W3:Y:S01]  /*1b400*/  LDC R10, c[0x0][0x448] ;  /* 0x00011200ff0a7b82 */ /* 0x000ee20000000800 */
[----:B------:R-:W-:Y:S01]  /*1b410*/  ULDC.64 UR4, c[0x0][0x2d8] ;  /* 0x0000b60000047ab9 */ /* 0x000fe20000000a00 */
[----:B------:R-:W-:Y:S01]  /*1b420*/  ULDC.64 UR6, c[0x0][0x2e0] ;  /* 0x0000b80000067ab9 */ /* 0x000fe20000000a00 */
[----:B0-----:R-:W2:Y:S01]  /*1b430*/  LDL.LU.64 R2, [R1+0x30] ;  /* 0x0000300001027983 */ /* 0x001ea20000300a00 */
[----:B------:R-:W-:-:S03]  /*1b440*/  ULDC.64 UR8, c[0x0][0x280] ;  /* 0x0000a00000087ab9 */ /* 0x000fc60000000a00 */
[----:B------:R-:W4:Y:S04]  /*1b450*/  LDL.LU R21, [R1+0x3c] ;  /* 0x00003c0001157983 */ /* 0x000f280000300800 */
[----:B------:R-:W5:Y:S01]  /*1b460*/  LDL.LU R4, [R1+0x18] ;  /* 0x0000180001047983 */ /* 0x000f620000300800 */
[----:B-1----:R-:W0:Y:S01]  /*1b470*/  S2R R13, SR_TID.X ;  /* 0x00000000000d7919 */ /* 0x002e220000002100 */
[----:B---3--:R-:W-:-:S13]  /*1b480*/  ISETP.NE.AND P0, PT, R10, 0x1, PT ;  /* 0x000000010a00780c */ /* 0x008fda0003f05270 */
[----:B------:R-:W1:Y:S01]  /*1b490*/  @P0 LDC R5, c[0x0][0x450] ;  /* 0x00011400ff050b82 */ /* 0x000e620000000800 */
[----:B0-----:R-:W-:-:S05]  /*1b4a0*/  IMAD.SHL.U32 R11, R13, 0x8, RZ ;  /* 0x000000080d0b7824 */ /* 0x001fca00078e00ff */
[----:B------:R-:W-:-:S04]  /*1b4b0*/  LOP3.LUT R11, R11, 0x18, RZ, 0xc0, !PT ;  /* 0x000000180b0b7812 */ /* 0x000fc800078ec0ff */
[C---:B------:R-:W-:Y:S02]  /*1b4c0*/  LOP3.LUT R12, R11.reuse, 0x20, RZ, 0xfc, !PT ;  /* 0x000000200b0c7812 */ /* 0x040fe400078efcff */
[----:B------:R-:W-:Y:S01]  /*1b4d0*/  LOP3.LUT R11, R11, 0x40, RZ, 0xfc, !PT ;  /* 0x000000400b0b7812 */ /* 0x000fe200078efcff */
[----:B--2---:R-:W-:Y:S02]  /*1b4e0*/  IMAD.MOV.U32 R3, RZ, RZ, R20 ;  /* 0x000000ffff037224 */ /* 0x004fe400078e0014 */
[----:B------:R-:W0:Y:S01]  /*1b4f0*/  S2R R20, SR_TID.X ;  /* 0x0000000000147919 */ /* 0x000e220000002100 */
[----:B------:R-:W-:-:S04]  /*1b500*/  IMAD.WIDE.U32 R2, R17, UR4, R2 ;  /* 0x0000000411027c25 */ /* 0x000fc8000f8e0002 */
[----:B------:R-:W-:Y:S01]  /*1b510*/  IMAD R3, R17, UR5, R3 ;  /* 0x0000000511037c24 */ /* 0x000fe2000f8e0203 */
[----:B------:R-:W-:Y:S01]  /*1b520*/  ULDC.64 UR4, c[0x0][0x2d0] ;  /* 0x0000b40000047ab9 */ /* 0x000fe20000000a00 */
[----:B----4-:R-:W-:Y:S02]  /*1b530*/  IMAD R0, R21, UR6, RZ ;  /* 0x0000000615007c24 */ /* 0x010fe4000f8e02ff */
[----:B-----5:R-:W-:-:S04]  /*1b540*/  IMAD.WIDE.U32 R2, R4, UR6, R2 ;  /* 0x0000000604027c25 */ /* 0x020fc8000f8e0002 */
[----:B------:R-:W-:Y:S01]  /*1b550*/  IMAD R0, R4, UR7, R0 ;  /* 0x0000000704007c24 */ /* 0x000fe2000f8e0200 */
[----:B------:R-:W-:Y:S01]  /*1b560*/  ULDC.64 UR6, c[0x0][0x2c8] ;  /* 0x0000b20000067ab9 */ /* 0x000fe20000000a00 */
[----:B------:R-:W2:Y:S02]  /*1b570*/  @P0 LDC R4, c[0x0][0x44c] ;  /* 0x00011300ff040b82 */ /* 0x000ea40000000800 */
[----:B------:R-:W-:Y:S01]  /*1b580*/  IMAD.IADD R3, R3, 0x1, R0 ;  /* 0x0000000103037824 */ /* 0x000fe200078e0200 */
[C---:B0-----:R-:W-:Y:S01]  /*1b590*/  LOP3.LUT R21, R20.reuse, 0x7f, RZ, 0xc0, !PT ;  /* 0x0000007f14157812 */ /* 0x041fe200078ec0ff */
[----:B------:R-:W-:-:S03]  /*1b5a0*/  IMAD.SHL.U32 R20, R20, 0x20, RZ ;  /* 0x0000002014147824 */ /* 0x000fc600078e00ff */
[----:B------:R-:W-:-:S04]  /*1b5b0*/  SHF.R.U32.HI R21, RZ, 0x2, R21 ;  /* 0x00000002ff157819 */ /* 0x000fc80000011615 */
[----:B------:R-:W-:Y:S02]  /*1b5c0*/  LOP3.LUT R20, R21, 0x60, R20, 0xf8, !PT ;  /* 0x0000006015147812 */ /* 0x000fe400078ef814 */
[----:B------:R-:W-:-:S03]  /*1b5d0*/  LOP3.LUT R21, R13, 0x7f, RZ, 0xc0, !PT ;  /* 0x0000007f0d157812 */ /* 0x000fc600078ec0ff */
[----:B------:R-:W-:Y:S01]  /*1b5e0*/  IMAD R8, R25, 0xc0, R20 ;  /* 0x000000c019087824 */ /* 0x000fe200078e0214 */
[----:B------:R-:W-:Y:S01]  /*1b5f0*/  SHF.R.U32.HI R21, RZ, 0x2, R21 ;  /* 0x00000002ff157819 */ /* 0x000fe20000011615 */
[----:B------:R-:W-:Y:S02]  /*1b600*/  IMAD.SHL.U32 R20, R13, 0x8, RZ ;  /* 0x000000080d147824 */ /* 0x000fe400078e00ff */
[----:B--2---:R-:W-:-:S03]  /*1b610*/  @P0 IMAD.HI.U32 R0, R8, R4, RZ ;  /* 0x0000000408000227 */ /* 0x004fc600078e00ff */
[----:B------:R-:W-:Y:S01]  /*1b620*/  LOP3.LUT R20, R20, 0x18, RZ, 0xc0, !PT ;  /* 0x0000001814147812 */ /* 0x000fe200078ec0ff */
[----:B------:R-:W-:Y:S01]  /*1b630*/  IMAD.MOV.U32 R4, RZ, RZ, R8 ;  /* 0x000000ffff047224 */ /* 0x000fe200078e0008 */
[----:B-1----:R-:W-:-:S04]  /*1b640*/  @P0 SHF.R.U32.HI R4, RZ, R5, R0 ;  /* 0x00000005ff040219 */ /* 0x002fc80000011600 */
[--C-:B------:R-:W-:Y:S01]  /*1b650*/  SHF.R.S32.HI R0, RZ, 0x1f, R4.reuse ;  /* 0x0000001fff007819 */ /* 0x100fe20000011404 */
[----:B------:R-:W-:-:S04]  /*1b660*/  IMAD.MOV R6, RZ, RZ, -R4 ;  /* 0x000000ffff067224 */ /* 0x000fc800078e0a04 */
[----:B------:R-:W-:-:S04]  /*1b670*/  IMAD R0, R0, UR4, RZ ;  /* 0x0000000400007c24 */ /* 0x000fc8000f8e02ff */
[C---:B------:R-:W-:Y:S02]  /*1b680*/  IMAD R0, R4.reuse, UR5, R0 ;  /* 0x0000000504007c24 */ /* 0x040fe4000f8e0200 */
[----:B------:R-:W-:-:S04]  /*1b690*/  IMAD.WIDE.U32 R4, R4, UR4, R2 ;  /* 0x0000000404047c25 */ /* 0x000fc8000f8e0002 */
[----:B------:R-:W-:Y:S02]  /*1b6a0*/  IMAD.IADD R5, R5, 0x1, R0 ;  /* 0x0000000105057824 */ /* 0x000fe400078e0200 */
[----:B------:R-:W-:Y:S02]  /*1b6b0*/  IMAD R0, R10, R6, R8 ;  /* 0x000000060a007224 */ /* 0x000fe400078e0208 */
[----:B------:R-:W-:-:S03]  /*1b6c0*/  VIADD R8, R8, 0x80 ;  /* 0x0000008008087836 */ /* 0x000fc60000000000 */
[----:B------:R-:W-:-:S05]  /*1b6d0*/  SHF.R.S32.HI R6, RZ, 0x1f, R0 ;  /* 0x0000001fff067819 */ /* 0x000fca0000011400 */
[----:B------:R-:W-:Y:S02]  /*1b6e0*/  IMAD R9, R6, UR6, RZ ;  /* 0x0000000606097c24 */ /* 0x000fe4000f8e02ff */
[C---:B------:R-:W-:Y:S02]  /*1b6f0*/  IMAD.WIDE.U32 R6, R0.reuse, UR6, R4 ;  /* 0x0000000600067c25 */ /* 0x040fe4000f8e0004 */
[----:B------:R-:W0:Y:S02]  /*1b700*/  @P0 LDC R5, c[0x0][0x44c] ;  /* 0x00011300ff050b82 */ /* 0x000e240000000800 */
[----:B------:R-:W-:Y:S01]  /*1b710*/  IMAD R0, R0, UR7, R9 ;  /* 0x0000000700007c24 */ /* 0x000fe2000f8e0209 */
[----:B------:R-:W-:-:S03]  /*1b720*/  LEA R4, P1, R6, UR8, 0x1 ;  /* 0x0000000806047c11 */ /* 0x000fc6000f8208ff */
[----:B------:R-:W-:Y:S02]  /*1b730*/  IMAD.IADD R0, R7, 0x1, R0 ;  /* 0x0000000107007824 */ /* 0x000fe400078e0200 */
[----:B------:R-:W1:Y:S03]  /*1b740*/  @P0 LDC R7, c[0x0][0x450] ;  /* 0x00011400ff070b82 */ /* 0x000e660000000800 */
[----:B------:R-:W-:Y:S01]  /*1b750*/  LEA.HI.X R0, R6, UR9, R0, 0x1, P1 ;  /* 0x0000000906007c11 */ /* 0x000fe200088f0c00 */
[----:B------:R-:W-:Y:S02]  /*1b760*/  IMAD.MOV.U32 R6, RZ, RZ, R8 ;  /* 0x000000ffff067224 */ /* 0x000fe400078e0008 */
[----:B0-----:R-:W-:-:S05]  /*1b770*/  @P0 IMAD.HI.U32 R5, R8, R5, RZ ;  /* 0x0000000508050227 */ /* 0x001fca00078e00ff */
[----:B-1----:R-:W-:-:S04]  /*1b780*/  @P0 SHF.R.U32.HI R6, RZ, R7, R5 ;  /* 0x00000007ff060219 */ /* 0x002fc80000011605 */
[--C-:B------:R-:W-:Y:S01]  /*1b790*/  SHF.R.S32.HI R7, RZ, 0x1f, R6.reuse ;  /* 0x0000001fff077819 */ /* 0x100fe20000011406 */
[----:B------:R-:W-:Y:S02]  /*1b7a0*/  IMAD.MOV R5, RZ, RZ, -R6 ;  /* 0x000000ffff057224 */ /* 0x000fe400078e0a06 */
[----:B------:R-:W-:-:S04]  /*1b7b0*/  IMAD.WIDE.U32 R2, R6, UR4, R2 ;  /* 0x0000000406027c25 */ /* 0x000fc8000f8e0002 */
[----:B------:R-:W-:Y:S02]  /*1b7c0*/  IMAD R5, R10, R5, R8 ;  /* 0x000000050a057224 */ /* 0x000fe400078e0208 */
[----:B------:R-:W-:Y:S01]  /*1b7d0*/  IMAD R7, R7, UR4, RZ ;  /* 0x0000000407077c24 */ /* 0x000fe2000f8e02ff */
[----:B------:R-:W-:Y:S02]  /*1b7e0*/  ULDC UR4, c[0x0][0x2b8] ;  /* 0x0000ae0000047ab9 */ /* 0x000fe40000000800 */
[----:B------:R-:W-:Y:S01]  /*1b7f0*/  ISETP.GE.AND P3, PT, R20, UR4, PT ;  /* 0x0000000414007c0c */ /* 0x000fe2000bf66270 */
[----:B------:R-:W-:Y:S01]  /*1b800*/  IMAD R7, R6, UR5, R7 ;  /* 0x0000000506077c24 */ /* 0x000fe2000f8e0207 */
[----:B------:R-:W-:Y:S01]  /*1b810*/  SHF.R.S32.HI R6, RZ, 0x1f, R5 ;  /* 0x0000001fff067819 */ /* 0x000fe20000011405 */
[----:B------:R-:W-:Y:S01]  /*1b820*/  UMOV UR5, 0xffffffff ;  /* 0xffffffff00057882 */ /* 0x000fe20000000000 */
[----:B------:R-:W-:Y:S01]  /*1b830*/  ISETP.GE.AND P1, PT, R11, UR4, PT ;  /* 0x000000040b007c0c */ /* 0x000fe2000bf26270 */
[----:B------:R-:W-:-:S02]  /*1b840*/  IMAD.IADD R3, R3, 0x1, R7 ;  /* 0x0000000103037824 */ /* 0x000fc400078e0207 */
[----:B------:R-:W-:Y:S02]  /*1b850*/  IMAD R6, R6, UR6, RZ ;  /* 0x0000000606067c24 */ /* 0x000fe4000f8e02ff */
[----:B------:R-:W-:-:S04]  /*1b860*/  IMAD.WIDE.U32 R2, R5, UR6, R2 ;  /* 0x0000000605027c25 */ /* 0x000fc8000f8e0002 */
[----:B------:R-:W-:Y:S01]  /*1b870*/  IMAD R6, R5, UR7, R6 ;  /* 0x0000000705067c24 */ /* 0x000fe2000f8e0206 */
[----:B------:R-:W-:-:S03]  /*1b880*/  LEA R8, P0, R2, UR8, 0x1 ;  /* 0x0000000802087c11 */ /* 0x000fc6000f8008ff */
[----:B------:R-:W-:-:S05]  /*1b890*/  IMAD.IADD R3, R3, 0x1, R6 ;  /* 0x0000000103037824 */ /* 0x000fca00078e0206 */
[----:B------:R-:W-:Y:S02]  /*1b8a0*/  LEA.HI.X R3, R2, UR9, R3, 0x1, P0 ;  /* 0x0000000902037c11 */ /* 0x000fe400080f0c03 */
[----:B------:R-:W-:Y:S01]  /*1b8b0*/  ISETP.GE.AND P0, PT, R12, UR4, PT ;  /* 0x000000040c007c0c */ /* 0x000fe2000bf06270 */
[----:B------:R-:W-:-:S12]  /*1b8c0*/  BRA.DIV UR5, `(.L_x_9978) ;  /* 0x0000005205207947 */ /* 0x000fd8000b800000 */
[----:B------:R-:W2:Y:S04]  /*1b8d0*/  LDL.LU R5, [R1+0x44] ;  /* 0x0000440001057983 */ /* 0x000ea80000300800 */
[----:B------:R-:W3:Y:S01]  /*1b8e0*/  LDL R9, [R1+0x14] ;  /* 0x0000140001097983 */ /* 0x000ee20000100800 */
[----:B------:R-:W-:-:S03]  /*1b8f0*/  IMAD R25, R25, 0xc0, R21 ;  /* 0x000000c019197824 */ /* 0x000fc600078e0215 */
[----:B------:R-:W0:Y:S04]  /*1b900*/  SHFL.IDX PT, R7, R4, RZ, 0x1c1f ;  /* 0x001c1fff04077589 */ /* 0x000e2800000e0000 */
[----:B------:R-:W1:Y:S01]  /*1b910*/  SHFL.IDX PT, R6, R0, RZ, 0x1c1f ;  /* 0x001c1fff00067589 */ /* 0x000e6200000e0000 */
[----:B--2---:R-:W-:Y:S02]  /*1b920*/  IMAD R2, R5, R10, RZ ;  /* 0x0000000a05027224 */ /* 0x004fe400078e02ff */
[----:B------:R-:W-:-:S03]  /*1b930*/  VIADD R5, R25, 0x20 ;  /* 0x0000002019057836 */ /* 0x000fc60000000000 */
        /* <DEDUP_REMOVED lines=10> */
[----:B------:R-:W-:Y:S01]  /*1b9e0*/  ISETP.GE.AND P2, PT, R5, R2, PT ;  /* 0x000000020500720c */ /* 0x000fe20003f46270 */
[----:B------:R-:W-:-:S02]  /*1b9f0*/  VIADD R5, R25, 0x40 ;  /* 0x0000004019057836 */ /* 0x000fc40000000000 */
[----:B0-----:R-:W0:Y:S04]  /*1ba00*/  SHFL.IDX PT, R7, R4, 0x1, 0x1c1f ;  /* 0x003c1f0004077f89 */ /* 0x001e2800000e0000 */
[----:B------:R-:W1:Y:S06]  /*1ba10*/  SHFL.IDX PT, R6, R0, 0x1, 0x1c1f ;  /* 0x003c1f0000067f89 */ /* 0x000e6c00000e0000 */
[----:B0-----:R-:W-:-:S05]  /*1ba20*/  @!P2 LEA R7, P4, R20, R7, 0x1 ;  /* 0x000000071407a211 */ /* 0x001fca00078808ff */
[----:B-1----:R-:W-:-:S05]  /*1ba30*/  @!P2 IMAD.X R6, RZ, RZ, R6, P4 ;  /* 0x000000ffff06a224 */ /* 0x002fca00020e0606 */
[----:B------:R-:W-:-:S04]  /*1ba40*/  @!P2 LOP3.LUT R7, R7, R6, RZ, 0x3c, !PT ;  /* 0x000000060707a212 */ /* 0x000fc800078e3cff */
[----:B------:R-:W-:-:S04]  /*1ba50*/  @!P2 LOP3.LUT R6, R7, R6, RZ, 0x3c, !PT ;  /* 0x000000060706a212 */ /* 0x000fc800078e3cff */
[----:B------:R-:W-:-:S05]  /*1ba60*/  @!P2 LOP3.LUT R7, R7, R6, RZ, 0x3c, !PT ;  /* 0x000000060707a212 */ /* 0x000fca00078e3cff */
[----:B------:R-:W-:Y:S04]  /*1ba70*/  @!P2 LDGSTS.E.BYPASS.LTC128B.128 [R9+0xe200], desc[UR60][R6.64], !P3 ;  /* 0x0e2000000609afae */ /* 0x000fe8000d901d7c */
[----:B------:R-:W-:Y:S04]  /*1ba80*/  @!P2 LDGSTS.E.BYPASS.LTC128B.128 [R9+0x11200], desc[UR60][R6.64+0x40], !P0 ;  /* 0x112000400609afae */ /* 0x000fe8000c101d7c */
[----:B------:R0:W-:Y:S01]  /*1ba90*/  @!P2 LDGSTS.E.BYPASS.LTC128B.128 [R9+0x14200], desc[UR60][R6.64+0x80], !P1 ;  /* 0x142000800609afae */ /* 0x0001e2000c901d7c */
[----:B------:R-:W-:Y:S01]  /*1baa0*/  ISETP.GE.AND P2, PT, R5, R2, PT ;  /* 0x000000020500720c */ /* 0x000fe20003f46270 */
[----:B------:R-:W-:-:S02]  /*1bab0*/  VIADD R5, R25, 0x60 ;  /* 0x0000006019057836 */ /* 0x000fc40000000000 */
[----:B0-----:R-:W0:Y:S04]  /*1bac0*/  SHFL.IDX PT, R7, R4, 0x2, 0x1c1f ;  /* 0x005c1f0004077f89 */ /* 0x001e2800000e0000 */
[----:B------:R-:W1:Y:S04]  /*1bad0*/  SHFL.IDX PT, R6, R0, 0x2, 0x1c1f ;  /* 0x005c1f0000067f89 */ /* 0x000e6800000e0000 */
[----:B------:R-:W2:Y:S04]  /*1bae0*/  SHFL.IDX PT, R4, R4, 0x3, 0x1c1f ;  /* 0x007c1f0004047f89 */ /* 0x000ea800000e0000 */
[----:B------:R-:W3:Y:S01]  /*1baf0*/  SHFL.IDX PT, R0, R0, 0x3, 0x1c1f ;  /* 0x007c1f0000007f89 */ /* 0x000ee200000e0000 */
[----:B0-----:R-:W-:-:S05]  /*1bb00*/  @!P2 LEA R7, P4, R20, R7, 0x1 ;  /* 0x000000071407a211 */ /* 0x001fca00078808ff */
[----:B-1----:R-:W-:-:S05]  /*1bb10*/  @!P2 IMAD.X R6, RZ, RZ, R6, P4 ;  /* 0x000000ffff06a224 */ /* 0x002fca00020e0606 */
[----:B------:R-:W-:-:S04]  /*1bb20*/  @!P2 LOP3.LUT R7, R7, R6, RZ, 0x3c, !PT ;  /* 0x000000060707a212 */ /* 0x000fc800078e3cff */
[----:B------:R-:W-:-:S04]  /*1bb30*/  @!P2 LOP3.LUT R6, R7, R6, RZ, 0x3c, !PT ;  /* 0x000000060706a212 */ /* 0x000fc800078e3cff */
[----:B------:R-:W-:-:S05]  /*1bb40*/  @!P2 LOP3.LUT R7, R7, R6, RZ, 0x3c, !PT ;  /* 0x000000060707a212 */ /* 0x000fca00078e3cff */
[----:B------:R-:W-:Y:S04]  /*1bb50*/  @!P2 LDGSTS.E.BYPASS.LTC128B.128 [R9+0xea00], desc[UR60][R6.64], !P3 ;  /* 0x0ea000000609afae */ /* 0x000fe8000d901d7c */
[----:B------:R-:W-:Y:S04]  /*1bb60*/  @!P2 LDGSTS.E.BYPASS.LTC128B.128 [R9+0x11a00], desc[UR60][R6.64+0x40], !P0 ;  /* 0x11a000400609afae */ /* 0x000fe8000c101d7c */
[----:B------:R-:W-:Y:S01]  /*1bb70*/  @!P2 LDGSTS.E.BYPASS.LTC128B.128 [R9+0x14a00], desc[UR60][R6.64+0x80], !P1 ;  /* 0x14a000800609afae */ /* 0x000fe2000c901d7c */
[----:B------:R-:W-:-:S13]  /*1bb80*/  ISETP.GE.AND P2, PT, R5, R2, PT ;  /* 0x000000020500720c */ /* 0x000fda0003f46270 */
[----:B--2---:R-:W-:-:S05]  /*1bb90*/  @!P2 LEA R4, P4, R20, R4, 0x1 ;  /* 0x000000041404a211 */ /* 0x004fca00078808ff */
[----:B---3--:R-:W-:-:S04]  /*1bba0*/  @!P2 IMAD.X R0, RZ, RZ, R0, P4 ;  /* 0x000000ffff00a224 */ /* 0x008fc800020e0600 */
[----:B------:R-:W-:Y:S02]  /*1bbb0*/  @!P2 IMAD.MOV.U32 R5, RZ, RZ, R0 ;  /* 0x000000ffff05a224 */ /* 0x000fe400078e0000 */
[----:B------:R-:W-:Y:S04]  /*1bbc0*/  SHFL.IDX PT, R0, R3, RZ, 0x1c1f ;  /* 0x001c1fff03007589 */ /* 0x000fe800000e0000 */
[----:B------:R-:W-:Y:S04]  /*1bbd0*/  @!P2 LDGSTS.E.BYPASS.LTC128B.128 [R9+0xf200], desc[UR60][R4.64], !P3 ;  /* 0x0f2000000409afae */ /* 0x000fe8000d901d7c */
[----:B------:R-:W-:Y:S04]  /*1bbe0*/  @!P2 LDGSTS.E.BYPASS.LTC128B.128 [R9+0x12200], desc[UR60][R4.64+0x40], !P0 ;  /* 0x122000400409afae */ /* 0x000fe8000c101d7c */
[----:B------:R0:W-:Y:S04]  /*1bbf0*/  @!P2 LDGSTS.E.BYPASS.LTC128B.128 [R9+0x15200], desc[UR60][R4.64+0x80], !P1 ;  /* 0x152000800409afae */ /* 0x0001e8000c901d7c */
[----:B------:R-:W-:Y:S04]  /*1bc00*/  SHFL.IDX PT, R3, R3, 0x1, 0x1c1f ;  /* 0x003c1f0003037f89 */ /* 0x000fe800000e0000 */
[----:B0-----:R-:W0:Y:S01]  /*1bc10*/  SHFL.IDX PT, R4, R8, RZ, 0x1c1f ;  /* 0x001c1fff08047589 */ /* 0x001e2200000e0000 */
[----:B------:R-:W-:-:S03]  /*1bc20*/  VIADD R5, R25, 0x80 ;  /* 0x0000008019057836 */ /* 0x000fc60000000000 */
[----:B------:R-:W1:Y:S02]  /*1bc30*/  SHFL.IDX PT, R8, R8, 0x1, 0x1c1f ;  /* 0x003c1f0008087f89 */ /* 0x000e6400000e0000 */
[----:B------:R-:W-:-:S13]  /*1bc40*/  ISETP.GE.AND P2, PT, R5, R2, PT ;  /* 0x000000020500720c */ /* 0x000fda0003f46270 */
[----:B0-----:R-:W-:-:S05]  /*1bc50*/  @!P2 LEA R4, P4, R20, R4, 0x1 ;  /* 0x000000041404a211 */ /* 0x001fca00078808ff */
[----:B------:R-:W-:-:S04]  /*1bc60*/  @!P2 IMAD.X R0, RZ, RZ, R0, P4 ;  /* 0x000000ffff00a224 */ /* 0x000fc800020e0600 */
[----:B------:R-:W-:-:S05]  /*1bc70*/  @!P2 IMAD.MOV.U32 R5, RZ, RZ, R0 ;  /* 0x000000ffff05a224 */ /* 0x000fca00078e0000 */
[----:B------:R0:W-:Y:S04]  /*1bc80*/  @!P2 LDGSTS.E.BYPASS.LTC128B.128 [R9+0xfa00], desc[UR60][R4.64], !P3 ;  /* 0x0fa000000409afae */ /* 0x0001e8000d901d7c */
[----:B------:R0:W-:Y:S04]  /*1bc90*/  @!P2 LDGSTS.E.BYPASS.LTC128B.128 [R9+0x12a00], desc[UR60][R4.64+0x40], !P0 ;  /* 0x12a000400409afae */ /* 0x0001e8000c101d7c */
[----:B-1----:R0:W-:Y:S02]  /*1bca0*/  @!P2 LDGSTS.E.BYPASS.LTC128B.128 [R9+0x15a00], desc[UR60][R4.64+0x80], !P1 ;  /* 0x15a000800409afae */ /* 0x0021e4000c901d7c */
.L_x_10146:
[----:B------:R-:W2:Y:S01]  /*1bcb0*/  LDL R0, [R1+0x14] ;  /* 0x0000140001007983 */ /* 0x000ea20000100800 */
[----:B------:R-:W-:-:S05]  /*1bcc0*/  VIADD R25, R25, 0xa0 ;  /* 0x000000a019197836 */ /* 0x000fca0000000000 */
[----:B------:R-:W-:-:S13]  /*1bcd0*/  ISETP.GE.AND P2, PT, R25, R2, PT ;  /* 0x000000021900720c */ /* 0x000fda0003f46270 */
[----:B------:R-:W-:-:S05]  /*1bce0*/  @!P2 LEA R2, P4, R20, R8, 0x1 ;  /* 0x000000081402a211 */ /* 0x000fca00078808ff */
[----:B------:R-:W-:-:S05]  /*1bcf0*/  @!P2 IMAD.X R3, RZ, RZ, R3, P4 ;  /* 0x000000ffff03a224 */ /* 0x000fca00020e0603 */
[----:B------:R-:W-:Y:S01]  /*1bd00*/  @!PT LDS RZ, [RZ] ;  /* 0x00000000fffff984 */ /* 0x000fe20000000800 */
[----:B------:R-:W-:Y:S01]  /*1bd10*/  @!PT LDS RZ, [RZ] ;  /* 0x00000000fffff984 */ /* 0x000fe20000000800 */
[----:B------:R-:W-:Y:S01]  /*1bd20*/  @!PT LDS RZ, [RZ] ;  /* 0x00000000fffff984 */ /* 0x000fe20000000800 */
[----:B--2---:R1:W-:Y:S04]  /*1bd30*/  @!P2 LDGSTS.E.BYPASS.LTC128B.128 [R0+0x10200], desc[UR60][R2.64], !P3 ;  /* 0x102000000200afae */ /* 0x0043e8000d901d7c */
[----:B------:R1:W-:Y:S01]  /*1bd40*/  @!P2 LDGSTS.E.BYPASS.LTC128B.128 [R0+0x13200], desc[UR60][R2.64+0x40], !P0 ;  /* 0x132000400200afae */ /* 0x0003e2000c101d7c */
[----:B------:R-:W-:-:S03]  /*1bd50*/  PLOP3.LUT P0, PT, PT, PT, PT, 0x80, 0x0 ;  /* 0x000000000000781c */ /* 0x000fc60003f0f070 */
[----:B------:R1:W-:Y:S01]  /*1bd60*/  @!P2 LDGSTS.E.BYPASS.LTC128B.128 [R0+0x16200], desc[UR60][R2.64+0x80], !P1 ;  /* 0x162000800200afae */ /* 0x0003e2000c901d7c */
[----:B------:R-:W-:-:S09]  /*1bd70*/  NOP ;  /* 0x0000000000007918 */ /* 0x000fd20000000000 */
.L_x_9979:
        /* <DEDUP_REMOVED lines=18> */
.L_x_10147:
[----:B------:R-:W-:Y:S05]  /*1bea0*/  BSYNC B0 ;  /* 0x0000000000007941 */ /* 0x000fea0003800000 */
.L_x_9980:
[----:B------:R-:W1:Y:S04]  /*1beb0*/  LDL R2, [R1+0x24] ;  /* 0x0000240001027983 */ /* 0x000e680000100800 */
[----:B------:R-:W2:Y:S01]  /*1bec0*/  LDL R3, [R1+0x10] ;  /* 0x0000100001037983 */ /* 0x000ea20000100800 */
[----:B------:R-:W-:Y:S01]  /*1bed0*/  BSSY B0, `(.L_x_9982) ;  /* 0x000022f000007945 */ /* 0x000fe20003800000 */
[----:B-1----:R-:W-:-:S05]  /*1bee0*/  VIADD R0, R2, 0xfffffffe ;  /* 0xfffffffe02007836 */ /* 0x002fca0000000000 */
[----:B--2---:R-:W-:-:S13]  /*1bef0*/  ISETP.GE.AND P0, PT, R0, R3, PT ;  /* 0x000000030000720c */ /* 0x004fda0003f06270 */
[----:B------:R-:W-:Y:S05]  /*1bf00*/  @!P0 BRA `(.L_x_9983) ;  /* 0x0000002000ac8947 */ /* 0x000fea0003800000 */
[----:B------:R-:W2:Y:S04]  /*1bf10*/  LDL.LU R2, [R1+0x48] ;  /* 0x0000480001027983 */ /* 0x000ea80000300800 */
[----:B0-----:R-:W3:Y:S04]  /*1bf20*/  LDL.LU R5, [R1+0x2c] ;  /* 0x00002c0001057983 */ /* 0x001ee80000300800 */
        /* <DEDUP_REMOVED lines=43> */
.L_x_9988:
[----:B------:R-:W-:Y:S01]  /*1c1e0*/  IMAD R3, R5, 0x8, R16 ;  /* 0x0000000805037824 */ /* 0x000fe200078e0210 */
[----:B------:R-:W-:Y:S01]  /*1c1f0*/  SHF.L.U32 R2, R9, 0x1f, RZ ;  /* 0x0000001f09027819 */ /* 0x000fe200000006ff */
[----:B------:R-:W-:Y:S03]  /*1c200*/  BSSY B3, `(.L_x_9989) ;  /* 0x0000003000037945 */ /* 0x000fe60003800000 */
[----:B------:R-:W1:Y:S02]  /*1c210*/  SYNCS.PHASECHK.TRANS64.TRYWAIT P0, [R3+URZ+0x31c40], R2 ;  /* 0x031c4002030075a7 */ /* 0x000e64000800017f */
[----:B-1----:R-:W-:Y:S05]  /*1c220*/  @!P0 BRA `(.L_x_9990) ;  /* 0x0000004c00f08947 */ /* 0x002fea0003800000 */
.L_x_10148:
[----:B------:R-:W-:Y:S05]  /*1c230*/  BSYNC B3 ;  /* 0x0000000000037941 */ /* 0x000fea0003800000 */
.L_x_9989:
        /* <DEDUP_REMOVED lines=10> */
.L_x_9992:
[----:B------:R-:W-:Y:S05]  /*1c2e0*/  BSYNC B3 ;  /* 0x0000000000037941 */ /* 0x000fea0003800000 */
.L_x_9991:
[----:B------:R-:W-:Y:S01]  /*1c2f0*/  IMAD.MOV.U32 R11, RZ, RZ, RZ ;  /* 0x000000ffff0b7224 */ /* 0x000fe200078e00ff */
[----:B------:R-:W-:Y:S01]  /*1c300*/  UIADD3 UR4, UP0, UR36, 0x370, URZ ;  /* 0x0000037024047890 */ /* 0x000fe2000ff1e03f */
[----:B------:R-:W-:Y:S01]  /*1c310*/  IMAD R6, R5, 0x6c00, R16 ;  /* 0x00006c0005067824 */ /* 0x000fe200078e0210 */
[----:B------:R-:W-:Y:S01]  /*1c320*/  PLOP3.LUT P0, PT, PT, PT, PT, 0x80, 0x0 ;  /* 0x000000000000781c */ /* 0x000fe20003f0f070 */
[----:B01----:R-:W-:Y:S01]  /*1c330*/  VIADD R3, R3, 0x31c30 ;  /* 0x00031c3003037836 */ /* 0x003fe20000000000 */
[----:B------:R-:W-:Y:S01]  /*1c340*/  R2UR UR10, R11 ;  /* 0x000000000b0a72ca */ /* 0x000fe200000e0000 */
[----:B------:R-:W-:Y:S01]  /*1c350*/  IMAD R2, R0, 0x90, R29 ;  /* 0x0000009000027824 */ /* 0x000fe200078e021d */
[----:B------:R-:W-:Y:S01]  /*1c360*/  UIADD3.X UR5, URZ, UR37, URZ, UP0, !UPT ;  /* 0x000000253f057290 */ /* 0x000fe200087fe43f */
[----:B------:R-:W-:Y:S01]  /*1c370*/  VIADD R10, R6, 0x16a00 ;  /* 0x00016a00060a7836 */ /* 0x000fe20000000000 */
[----:B------:R-:W-:Y:S01]  /*1c380*/  UMOV UR6, 0x0 ;  /* 0x0000000000067882 */ /* 0x000fe20000000000 */
[----:B------:R-:W-:-:S10]  /*1c390*/  UMOV UR7, 0x14f00000 ;  /* 0x14f0000000077882 */ /* 0x000fd40000000000 */
.L_x_9993:
        /* <DEDUP_REMOVED lines=16> */
.L_x_9994:
        /* <DEDUP_REMOVED lines=16> */
.L_x_9995:
        /* <DEDUP_REMOVED lines=15> */
.L_x_10149:
[----:B------:R-:W-:Y:S05]  /*1c690*/  BSYNC B3 ;  /* 0x0000000000037941 */ /* 0x000fea0003800000 */
.L_x_9996:
[----:B------:R-:W1:Y:S02]  /*1c6a0*/  S2R R6, SR_TID.X ;  /* 0x0000000000067919 */ /* 0x000e640000002100 */
[----:B-1----:R-:W-:Y:S02]  /*1c6b0*/  LOP3.LUT R10, R6, 0x7f, RZ, 0xc0, !PT ;  /* 0x0000007f060a7812 */ /* 0x002fe400078ec0ff */
[----:B------:R-:W2:Y:S02]  /*1c6c0*/  LDL R6, [R1+0x1c] ;  /* 0x00001c0001067983 */ /* 0x000ea40000100800 */
[----:B------:R-:W-:-:S13]  /*1c6d0*/  ISETP.NE.AND P0, PT, R10, RZ, PT ;  /* 0x000000ff0a00720c */ /* 0x000fda0003f05270 */
[----:B0-----:R-:W-:-:S04]  /*1c6e0*/  @!P0 IMAD.MOV.U32 R3, RZ, RZ, 0x6c00 ;  /* 0x00006c00ff038424 */ /* 0x001fc800078e00ff */
[----:B------:R2:W-:Y:S02]  /*1c6f0*/  @!P0 SYNCS.ARRIVE.TRANS64 RZ, [R2+URZ+0x31c50], R3 ;  /* 0x031c500302ff89a7 */ /* 0x0005e4000800003f */
[----:B--2---:R-:W-:-:S04]  /*1c700*/  PRMT R3, R6, 0x9910, RZ ;  /* 0x0000991006037816 */ /* 0x004fc800000000ff */
[----:B------:R-:W-:-:S13]  /*1c710*/  ISETP.NE.AND P0, PT, R3, 0x2, PT ;  /* 0x000000020300780c */ /* 0x000fda0003f05270 */
[----:B------:R-:W-:Y:S05]  /*1c720*/  @P0 BRA `(.L_x_9998) ;  /* 0x0000000000040947 */ /* 0x000fea0003800000 */
[----:B------:R-:W-:Y:S01]  /*1c730*/  BPT.TRAP 0x1 ;  /* 0x000000040000795c */ /* 0x000fe20000300000 */
.L_x_9998:
[----:B------:R-:W-:Y:S01]  /*1c740*/  LOP3.LUT P0, RZ, R19, 0x8, RZ, 0xc0, !PT ;  /* 0x0000000813ff7812 */ /* 0x000fe2000780c0ff */
[----:B------:R-:W-:-:S12]  /*1c750*/  BSSY B3, `(.L_x_9999) ;  /* 0x0000003000037945 */ /* 0x000fd80003800000 */
[----:B------:R-:W-:Y:S05]  /*1c760*/  @P0 BRA `(.L_x_10000) ;  /* 0x0000000000040947 */ /* 0x000fea0003800000 */
[----:B------:R-:W-:Y:S01]  /*1c770*/  BPT.TRAP 0x1 ;  /* 0x000000040000795c */ /* 0x000fe20000300000 */
.L_x_10000:
[----:B------:R-:W-:Y:S05]  /*1c780*/  BSYNC B3 ;  /* 0x0000000000037941 */ /* 0x000fea0003800000 */
.L_x_9999:
[----:B------:R-:W-:Y:S01]  /*1c790*/  R2UR UR10, R11 ;  /* 0x000000000b0a72ca */ /* 0x000fe200000e0000 */
[----:B------:R-:W-:Y:S01]  /*1c7a0*/  IMAD R3, R18, 0x6c00, R16 ;  /* 0x00006c0012037824 */ /* 0x000fe200078e0210 */
[----:B------:R-:W-:Y:S01]  /*1c7b0*/  UIADD3 UR4, UP0, UR36, 0x470, URZ ;  /* 0x0000047024047890 */ /* 0x000fe2000ff1e03f */
[----:B------:R-:W-:Y:S01]  /*1c7c0*/  PLOP3.LUT P0, PT, PT, PT, PT, 0x80, 0x0 ;  /* 0x000000000000781c */ /* 0x000fe20003f0f070 */
[----:B------:R-:W-:Y:S01]  /*1c7d0*/  IMAD R6, R23, 0x90, R29 ;  /* 0x0000009017067824 */ /* 0x000fe200078e021d */
[----:B------:R-:W-:Y:S01]  /*1c7e0*/  UMOV UR6, 0x0 ;  /* 0x0000000000067882 */ /* 0x000fe20000000000 */
[----:B------:R-:W-:Y:S01]  /*1c7f0*/  VIADD R2, R2, 0x31c50 ;  /* 0x00031c5002027836 */ /* 0x000fe20000000000 */
[----:B------:R-:W-:Y:S01]  /*1c800*/  UIADD3.X UR5, URZ, UR37, URZ, UP0, !UPT ;  /* 0x000000253f057290 */ /* 0x000fe200087fe43f */
[----:B------:R-:W-:Y:S01]  /*1c810*/  VIADD R10, R3, 0x200 ;  /* 0x00000200030a7836 */ /* 0x000fe20000000000 */
[----:B------:R-:W-:-:S10]  /*1c820*/  UMOV UR7, 0x14f00000 ;  /* 0x14f0000000077882 */ /* 0x000fd40000000000 */
.L_x_10001:
        /* <DEDUP_REMOVED lines=15> */
.L_x_10002:
        /* <DEDUP_REMOVED lines=15> */
.L_x_10003:
        /* <DEDUP_REMOVED lines=12> */
.L_x_9987:
[----:B------:R-:W-:Y:S05]  /*1cad0*/  BSYNC B1 ;  /* 0x0000000000017941 */ /* 0x000fea0003800000 */
.L_x_9986:
[----:B------:R-:W2:Y:S01]  /*1cae0*/  LDL.LU R0, [R1+0x24] ;  /* 0x0000240001007983 */ /* 0x000ea20000300800 */
[----:B------:R-:W-:Y:S02]  /*1caf0*/  IMAD.MOV.U32 R28, RZ, RZ, R9 ;  /* 0x000000ffff1c7224 */ /* 0x000fe400078e0009 */
[----:B------:R-:W-:Y:S02]  /*1cb00*/  IMAD.MOV.U32 R18, RZ, RZ, R5 ;  /* 0x000000ffff127224 */ /* 0x000fe400078e0005 */
[----:B--2---:R-:W-:-:S07]  /*1cb10*/  VIADD R0, R0, 0xfffffffd ;  /* 0xfffffffd00007836 */ /* 0x004fce0000000000 */
.L_x_9985:
[----:B------:R-:W-:Y:S05]  /*1cb20*/  BSYNC B2 ;  /* 0x0000000000027941 */ /* 0x000fea0003800000 */
.L_x_9984:
[----:B------:R-:W-:Y:S01]  /*1cb30*/  VIADD R8, R8, 0xfffffffe ;  /* 0xfffffffe08087836 */ /* 0x000fe20000000000 */
[----:B------:R-:W-:-:S04]  /*1cb40*/  LOP3.LUT R4, RZ, R4, RZ, 0x33, !PT ;  /* 0x00000004ff047212 */ /* 0x000fc800078e33ff */
[----:B------:R-:W-:-:S13]  /*1cb50*/  ISETP.NE.AND P0, PT, R8, R4, PT ;  /* 0x000000040800720c */ /* 0x000fda0003f05270 */
[----:B------:R-:W-:Y:S05]  /*1cb60*/  @!P0 BRA `(.L_x_9983) ;  /* 0x0000001400948947 */ /* 0x000fea0003800000 */
[----:B------:R-:W-:-:S07]  /*1cb70*/  IMAD.MOV.U32 R4, RZ, RZ, R22 ;  /* 0x000000ffff047224 */ /* 0x000fce00078e0016 */
.L_x_10040:
        /* <DEDUP_REMOVED lines=32> */
.L_x_10006:
[----:B------:R-:W-:Y:S01]  /*1cd80*/  IMAD R3, R6, 0x8, R16 ;  /* 0x0000000806037824 */ /* 0x000fe200078e0210 */
[----:B------:R-:W-:Y:S01]  /*1cd90*/  SHF.L.U32 R2, R7, 0x1f, RZ ;  /* 0x0000001f07027819 */ /* 0x000fe200000006ff */
[----:B------:R-:W-:Y:S03]  /*1cda0*/  BSSY B2, `(.L_x_10007) ;  /* 0x0000003000027945 */ /* 0x000fe60003800000 */
[----:B------:R-:W1:Y:S02]  /*1cdb0*/  SYNCS.PHASECHK.TRANS64.TRYWAIT P0, [R3+URZ+0x31c40], R2 ;  /* 0x031c4002030075a7 */ /* 0x000e64000800017f */
[----:B-1----:R-:W-:Y:S05]  /*1cdc0*/  @!P0 BRA `(.L_x_10008) ;  /* 0x0000004400308947 */ /* 0x002fea0003800000 */
.L_x_10150:
[----:B------:R-:W-:Y:S05]  /*1cdd0*/  BSYNC B2 ;  /* 0x0000000000027941 */ /* 0x000fea0003800000 */
.L_x_10007:
        /* <DEDUP_REMOVED lines=10> */
.L_x_10010:
[----:B------:R-:W-:Y:S05]  /*1ce80*/  BSYNC B2 ;  /* 0x0000000000027941 */ /* 0x000fea0003800000 */
.L_x_10009:
        /* <DEDUP_REMOVED lines=11> */
.L_x_10011:
        /* <DEDUP_REMOVED lines=16> */
.L_x_10012:
        /* <DEDUP_REMOVED lines=16> */
.L_x_10013:
        /* <DEDUP_REMOVED lines=15> */
.L_x_10151:
[----:B------:R-:W-:Y:S05]  /*1d230*/  BSYNC B2 ;  /* 0x0000000000027941 */ /* 0x000fea0003800000 */
.L_x_10014:
[----:B------:R-:W2:Y:S01]  /*1d240*/  LDL R5, [R1+0x1c] ;  /* 0x00001c0001057983 */ /* 0x000ea20000100800 */
[----:B------:R-:W1:Y:S02]  /*1d250*/  S2R R3, SR_TID.X ;  /* 0x0000000000037919 */ /* 0x000e640000002100 */
[----:B-1----:R-:W-:-:S04]  /*1d260*/  LOP3.LUT R3, R3, 0x7f, RZ, 0xc0, !PT ;  /* 0x0000007f03037812 */ /* 0x002fc800078ec0ff */
[----:B------:R-:W-:-:S13]  /*1d270*/  ISETP.NE.AND P0, PT, R3, RZ, PT ;  /* 0x000000ff0300720c */ /* 0x000fda0003f05270 */
[----:B------:R-:W-:-:S04]  /*1d280*/  @!P0 IMAD.MOV.U32 R3, RZ, RZ, 0x6c00 ;  /* 0x00006c00ff038424 */ /* 0x000fc800078e00ff */
[----:B------:R2:W-:Y:S02]  /*1d290*/  @!P0 SYNCS.ARRIVE.TRANS64 RZ, [R2+URZ+0x31c50], R3 ;  /* 0x031c500302ff89a7 */ /* 0x0005e4000800003f */
[----:B--2---:R-:W-:-:S04]  /*1d2a0*/  PRMT R3, R5, 0x9910, RZ ;  /* 0x0000991005037816 */ /* 0x004fc800000000ff */
[----:B------:R-:W-:-:S13]  /*1d2b0*/  ISETP.NE.AND P0, PT, R3, 0x2, PT ;  /* 0x000000020300780c */ /* 0x000fda0003f05270 */
[----:B------:R-:W-:Y:S05]  /*1d2c0*/  @P0 BRA `(.L_x_10016) ;  /* 0x0000000000040947 */ /* 0x000fea0003800000 */
[----:B------:R-:W-:Y:S01]  /*1d2d0*/  BPT.TRAP 0x1 ;  /* 0x000000040000795c */ /* 0x000fe20000300000 */
.L_x_10016:
[----:B------:R-:W-:Y:S01]  /*1d2e0*/  LOP3.LUT P0, RZ, R19, 0x8, RZ, 0xc0, !PT ;  /* 0x0000000813ff7812 */ /* 0x000fe2000780c0ff */
[----:B------:R-:W-:-:S12]  /*1d2f0*/  BSSY B2, `(.L_x_10017) ;  /* 0x0000003000027945 */ /* 0x000fd80003800000 */
[----:B------:R-:W-:Y:S05]  /*1d300*/  @P0 BRA `(.L_x_10018) ;  /* 0x0000000000040947 */ /* 0x000fea0003800000 */
[----:B------:R-:W-:Y:S01]  /*1d310*/  BPT.TRAP 0x1 ;  /* 0x000000040000795c */ /* 0x000fe20000300000 */
.L_x_10018:
[----:B------:R-:W-:Y:S05]  /*1d320*/  BSYNC B2 ;  /* 0x0000000000027941 */ /* 0x000fea0003800000 */
.L_x_10017:
[----:B------:R-:W-:Y:S01]  /*1d330*/  R2UR UR10, R11 ;  /* 0x000000000b0a72ca */ /* 0x000fe200000e0000 */
[----:B------:R-:W-:Y:S01]  /*1d340*/  IMAD R18, R18, 0x6c00, R16 ;  /* 0x00006c0012127824 */ /* 0x000fe200078e0210 */
[----:B------:R-:W-:Y:S01]  /*1d350*/  UIADD3 UR4, UP0, UR36, 0x470, URZ ;  /* 0x0000047024047890 */ /* 0x000fe2000ff1e03f */
[----:B------:R-:W-:Y:S01]  /*1d360*/  PLOP3.LUT P0, PT, PT, PT, PT, 0x80, 0x0 ;  /* 0x000000000000781c */ /* 0x000fe20003f0f070 */
[----:B------:R-:W-:Y:S01]  /*1d370*/  IMAD R3, R23, 0x90, R29 ;  /* 0x0000009017037824 */ /* 0x000fe200078e021d */
[----:B------:R-:W-:Y:S01]  /*1d380*/  UMOV UR6, 0x0 ;  /* 0x0000000000067882 */ /* 0x000fe20000000000 */
[----:B0-----:R-:W-:Y:S01]  /*1d390*/  VIADD R2, R2, 0x31c50 ;  /* 0x00031c5002027836 */ /* 0x001fe20000000000 */
[----:B------:R-:W-:Y:S01]  /*1d3a0*/  UIADD3.X UR5, URZ, UR37, URZ, UP0, !UPT ;  /* 0x000000253f057290 */ /* 0x000fe200087fe43f */
[----:B------:R-:W-:Y:S01]  /*1d3b0*/  VIADD R5, R18, 0x200 ;  /* 0x0000020012057836 */ /* 0x000fe20000000000 */
[----:B------:R-:W-:-:S10]  /*1d3c0*/  UMOV UR7, 0x14f00000 ;  /* 0x14f0000000077882 */ /* 0x000fd40000000000 */
.L_x_10019:
        /* <DEDUP_REMOVED lines=15> */
.L_x_10020:
        /* <DEDUP_REMOVED lines=15> */
.L_x_10021:
        /* <DEDUP_REMOVED lines=12> */
.L_x_10005:
[----:B------:R-:W-:Y:S05]  /*1d670*/  BSYNC B1 ;  /* 0x0000000000017941 */ /* 0x000fea0003800000 */
.L_x_10004:
        /* <DEDUP_REMOVED lines=32> */
.L_x_10024:
[----:B------:R-:W-:Y:S01]  /*1d880*/  IMAD R3, R18, 0x8, R16 ;  /* 0x0000000812037824 */ /* 0x000fe200078e0210 */
[----:B------:R-:W-:Y:S01]  /*1d890*/  SHF.L.U32 R2, R28, 0x1f, RZ ;  /* 0x0000001f1c027819 */ /* 0x000fe200000006ff */
[----:B------:R-:W-:Y:S03]  /*1d8a0*/  BSSY B2, `(.L_x_10025) ;  /* 0x0000003000027945 */ /* 0x000fe60003800000 */
[----:B------:R-:W1:Y:S02]  /*1d8b0*/  SYNCS.PHASECHK.TRANS64.TRYWAIT P0, [R3+URZ+0x31c40], R2 ;  /* 0x031c4002030075a7 */ /* 0x000e64000800017f */
[----:B-1----:R-:W-:Y:S05]  /*1d8c0*/  @!P0 BRA `(.L_x_10026) ;  /* 0x0000003800988947 */ /* 0x002fea0003800000 */
.L_x_10152:
[----:B------:R-:W-:Y:S05]  /*1d8d0*/  BSYNC B2 ;  /* 0x0000000000027941 */ /* 0x000fea0003800000 */
.L_x_10025:
        /* <DEDUP_REMOVED lines=10> */
.L_x_10028:
[----:B------:R-:W-:Y:S05]  /*1d980*/  BSYNC B2 ;  /* 0x0000000000027941 */ /* 0x000fea0003800000 */
.L_x_10027:
        /* <DEDUP_REMOVED lines=11> */
.L_x_10029:
        /* <DEDUP_REMOVED lines=16> */
.L_x_10030:
        /* <DEDUP_REMOVED lines=16> */
.L_x_10031:
        /* <DEDUP_REMOVED lines=15> */
.L_x_10153:
[----:B------:R-:W-:Y:S05]  /*1dd30*/  BSYNC B2 ;  /* 0x0000000000027941 */ /* 0x000fea0003800000 */
.L_x_10032:
        /* <DEDUP_REMOVED lines=10> */
.L_x_10034:
[----:B------:R-:W-:Y:S01]  /*1dde0*/  LOP3.LUT P0, RZ, R19, 0x8, RZ, 0xc0, !PT ;  /* 0x0000000813ff7812 */ /* 0x000fe2000780c0ff */
[----:B------:R-:W-:-:S12]  /*1ddf0*/  BSSY B2, `(.L_x_10035) ;  /* 0x0000003000027945 */ /* 0x000fd80003800000 */
[----:B------:R-:W-:Y:S05]  /*1de00*/  @P0 BRA `(.L_x_10036) ;  /* 0x0000000000040947 */ /* 0x000fea0003800000 */
[----:B------:R-:W-:Y:S01]  /*1de10*/  BPT.TRAP 0x1 ;  /* 0x000000040000795c */ /* 0x000fe20000300000 */
.L_x_10036:
[----:B------:R-:W-:Y:S05]  /*1de20*/  BSYNC B2 ;  /* 0x0000000000027941 */ /* 0x000fea0003800000 */
.L_x_10035:
        /* <DEDUP_REMOVED lines=10> */
.L_x_10037:
        /* <DEDUP_REMOVED lines=15> */
.L_x_10038:
        /* <DEDUP_REMOVED lines=15> */
.L_x_10039:
        /* <DEDUP_REMOVED lines=12> */
.L_x_10023:
[----:B------:R-:W-:Y:S05]  /*1e170*/  BSYNC B1 ;  /* 0x0000000000017941 */ /* 0x000fea0003800000 */
.L_x_10022:
[----:B------:R-:W2:Y:S01]  /*1e180*/  LDL R2, [R1+0x10] ;  /* 0x0000100001027983 */ /* 0x000ea20000100800 */
[----:B------:R-:W-:Y:S01]  /*1e190*/  VIADD R0, R0, 0xfffffffe ;  /* 0xfffffffe00007836 */ /* 0x000fe20000000000 */
[----:B--2---:R-:W-:-:S13]  /*1e1a0*/  ISETP.GT.AND P0, PT, R8, R2, PT ;  /* 0x000000020800720c */ /* 0x004fda0003f04270 */
[----:B------:R-:W-:Y:S05]  /*1e1b0*/  @P0 BRA `(.L_x_10040) ;  /* 0xffffffe800700947 */ /* 0x000fea000383ffff */
.L_x_9983:
[----:B------:R-:W-:Y:S05]  /*1e1c0*/  BSYNC B0 ;  /* 0x0000000000007941 */ /* 0x000fea0003800000 */
.L_x_9982:
[----:B------:R-:W1:Y:S01]  /*1e1d0*/  S2R R2, SR_TID.X ;  /* 0x0000000000027919 */ /* 0x000e620000002100 */
[----:B------:R-:W-:Y:S01]  /*1e1e0*/  BSSY B0, `(.L_x_10041) ;  /* 0x0000010000007945 */ /* 0x000fe20003800000 */
        /* <DEDUP_REMOVED lines=9> */
[----:B-1----:R-:W2:Y:S01]  /*1e280*/  @P0 ATOMG.E.ADD.STRONG.GPU PT, R3, desc[UR60][R2.64], R5 ;  /* 0x00000005020309a8 */ /* 0x002ea200081ee1fc */
[----:B------:R-:W0:Y:S02]  /*1e290*/  S2R R4, SR_LTMASK ;  /* 0x0000000000047919 */ /* 0x000e240000003900 */
[----:B0-----:R-:W-:-:S04]  /*1e2a0*/  LOP3.LUT R4, R4, UR4, RZ, 0xc0, !PT ;  /* 0x0000000404047c12 */ /* 0x001fc8000f8ec0ff */
[----:B------:R-:W0:Y:S01]  /*1e2b0*/  POPC R7, R4 ;  /* 0x0000000400077309 */ /* 0x000e220000000000 */
[----:B--2---:R-:W0:Y:S02]  /*1e2c0*/  SHFL.IDX PT, R0, R3, R0, 0x1f ;  /* 0x00001f0003007589 */ /* 0x004e2400000e0000 */
[----:B0-----:R-:W-:-:S07]  /*1e2d0*/  IADD3 R24, R0, UR38, R7 ;  /* 0x0000002600187c10 */ /* 0x001fce000fffe007 */
.L_x_10042:
[----:B------:R-:W-:Y:S05]  /*1e2e0*/  BSYNC B0 ;  /* 0x0000000000007941 */ /* 0x000fea0003800000 */
.L_x_10041:
[----:B------:R-:W-:Y:S01]  /*1e2f0*/  LOP3.LUT P0, RZ, R19, 0x4, RZ, 0xc0, !PT ;  /* 0x0000000413ff7812 */ /* 0x000fe2000780c0ff */
[----:B------:R-:W-:-:S12]  /*1e300*/  BSSY B0, `(.L_x_10043) ;  /* 0x0000049000007945 */ /* 0x000fd80003800000 */
[----:B------:R-:W-:Y:S05]  /*1e310*/  @!P0 BRA `(.L_x_10044) ;  /* 0x00000004001c8947 */ /* 0x000fea0003800000 */
[----:B------:R-:W-:Y:S01]  /*1e320*/  IMAD R0, R18, 0x8, R16 ;  /* 0x0000000812007824 */ /* 0x000fe200078e0210 */
[----:B------:R-:W-:Y:S01]  /*1e330*/  SHF.L.U32 R3, R28, 0x1f, RZ ;  /* 0x0000001f1c037819 */ /* 0x000fe200000006ff */
[----:B------:R-:W-:Y:S03]  /*1e340*/  BSSY B1, `(.L_x_10045) ;  /* 0x0000003000017945 */ /* 0x000fe60003800000 */
[----:B------:R-:W1:Y:S02]  /*1e350*/  SYNCS.PHASECHK.TRANS64.TRYWAIT P0, [R0+URZ+0x31c60], R3 ;  /* 0x031c6003000075a7 */ /* 0x000e64000800017f */
[----:B-1----:R-:W-:Y:S05]  /*1e360*/  @!P0 BRA `(.L_x_10046) ;  /* 0x0000003000188947 */ /* 0x002fea0003800000 */
.L_x_10154:
[----:B------:R-:W-:Y:S05]  /*1e370*/  BSYNC B1 ;  /* 0x0000000000017941 */ /* 0x000fea0003800000 */
.L_x_10045:
[----:B------:R-:W0:Y:S02]  /*1e380*/  S2R R2, SR_TID.X ;  /* 0x0000000000027919 */ /* 0x000e240000002100 */
[----:B0-----:R-:W-:Y:S02]  /*1e390*/  LOP3.LUT R4, R2, 0x7f, RZ, 0xc0, !PT ;  /* 0x0000007f02047812 */ /* 0x001fe400078ec0ff */
[----:B------:R-:W2:Y:S02]  /*1e3a0*/  LDL R2, [R1+0x1c] ;  /* 0x00001c0001027983 */ /* 0x000ea40000100800 */
[----:B------:R-:W-:-:S13]  /*1e3b0*/  ISETP.NE.AND P0, PT, R4, RZ, PT ;  /* 0x000000ff0400720c */ /* 0x000fda0003f05270 */
[----:B-1----:R-:W-:-:S04]  /*1e3c0*/  @!P0 IMAD.MOV.U32 R3, RZ, RZ, 0x6c00 ;  /* 0x00006c00ff038424 */ /* 0x002fc800078e00ff */
[----:B------:R0:W-:Y:S01]  /*1e3d0*/  @!P0 SYNCS.ARRIVE.TRANS64 RZ, [R0+URZ+0x31c50], R3 ;  /* 0x031c500300ff89a7 */ /* 0x0001e2000800003f */
[----:B--2---:R-:W-:-:S04]  /*1e3e0*/  PRMT R2, R2, 0x9910, RZ ;  /* 0x0000991002027816 */ /* 0x004fc800000000ff */
[----:B------:R-:W-:-:S13]  /*1e3f0*/  ISETP.NE.AND P0, PT, R2, 0x2, PT ;  /* 0x000000020200780c */ /* 0x000fda0003f05270 */
[----:B0-----:R-:W-:Y:S05]  /*1e400*/  @P0 BRA `(.L_x_10047) ;  /* 0x0000000000040947 */ /* 0x001fea0003800000 */
[----:B------:R-:W-:Y:S01]  /*1e410*/  BPT.TRAP 0x1 ;  /* 0x000000040000795c */ /* 0x000fe20000300000 */
.L_x_10047:
[----:B------:R-:W-:Y:S01]  /*1e420*/  LOP3.LUT P0, RZ, R19, 0x8, RZ, 0xc0, !PT ;  /* 0x0000000813ff7812 */ /* 0x000fe2000780c0ff */
[----:B------:R-:W-:-:S12]  /*1e430*/  BSSY B1, `(.L_x_10048) ;  /* 0x0000003000017945 */ /* 0x000fd80003800000 */
[----:B------:R-:W-:Y:S05]  /*1e440*/  @P0 BRA `(.L_x_10049) ;  /* 0x0000000000040947 */ /* 0x000fea0003800000 */
[----:B------:R-:W-:Y:S01]  /*1e450*/  BPT.TRAP 0x1 ;  /* 0x000000040000795c */ /* 0x000fe20000300000 */
.L_x_10049:
[----:B------:R-:W-:Y:S05]  /*1e460*/  BSYNC B1 ;  /* 0x0000000000017941 */ /* 0x000fea0003800000 */
.L_x_10048:
[----:B------:R-:W-:Y:S01]  /*1e470*/  IMAD R2, R18, 0x6c00, R16 ;  /* 0x00006c0012027824 */ /* 0x000fe200078e0210 */
[----:B------:R-:W-:Y:S01]  /*1e480*/  UIADD3 UR4, UP0, UR36, 0x470, URZ ;  /* 0x0000047024047890 */ /* 0x000fe2000ff1e03f */
[----:B------:R-:W-:Y:S01]  /*1e490*/  IMAD R23, R23, 0x90, R29 ;  /* 0x0000009017177824 */ /* 0x000fe200078e021d */
[----:B------:R-:W-:Y:S01]  /*1e4a0*/  PLOP3.LUT P0, PT, PT, PT, PT, 0x80, 0x0 ;  /* 0x000000000000781c */ /* 0x000fe20003f0f070 */
[----:B------:R-:W-:Y:S01]  /*1e4b0*/  VIADD R0, R0, 0x31c50 ;  /* 0x00031c5000007836 */ /* 0x000fe20000000000 */
[----:B------:R-:W-:Y:S01]  /*1e4c0*/  UIADD3.X UR5, URZ, UR37, URZ, UP0, !UPT ;  /* 0x000000253f057290 */ /* 0x000fe200087fe43f */
[----:B------:R-:W-:Y:S01]  /*1e4d0*/  VIADD R3, R2, 0x200 ;  /* 0x0000020002037836 */ /* 0x000fe20000000000 */
[----:B------:R-:W-:Y:S01]  /*1e4e0*/  UMOV UR6, 0x0 ;  /* 0x0000000000067882 */ /* 0x000fe20000000000 */
[----:B------:R-:W-:Y:S01]  /*1e4f0*/  UMOV UR7, 0x14f00000 ;  /* 0x14f0000000077882 */ /* 0x000fe20000000000 */
[----:B------:R-:W-:-:S08]  /*1e500*/  UMOV UR10, URZ ;  /* 0x0000003f000a7c82 */ /* 0x000fd00008000000 */
.L_x_10050:
        /* <DEDUP_REMOVED lines=10> */
[----:B------:R-:W-:Y:S01]  /*1e5b0*/  PLOP3.LUT P0, PT, PT, PT, PT, 0x80, 0x0 ;  /* 0x000000000000781c */ /* 0x000fe20003f0f070 */
[----:B------:R-:W-:Y:S01]  /*1e5c0*/  VIADD R3, R2, 0x2600 ;  /* 0x0000260002037836 */ /* 0x000fe20000000000 */
[----:B------:R-:W-:Y:S01]  /*1e5d0*/  UMOV UR6, 0x0 ;  /* 0x0000000000067882 */ /* 0x000fe20000000000 */
[----:B------:R-:W-:Y:S01]  /*1e5e0*/  UMOV UR7, 0x14f00000 ;  /* 0x14f0000000077882 */ /* 0x000fe20000000000 */
[----:B------:R-:W-:-:S09]  /*1e5f0*/  UMOV UR10, 0x20 ;  /* 0x00000020000a7882 */ /* 0x000fd20000000000 */
.L_x_10051:
        /* <DEDUP_REMOVED lines=15> */
.L_x_10052:
        /* <DEDUP_REMOVED lines=10> */
.L_x_10044:
[----:B------:R-:W-:Y:S05]  /*1e790*/  BSYNC B0 ;  /* 0x0000000000007941 */ /* 0x000fea0003800000 */
.L_x_10043:
[----:B------:R-:W-:-:S05]  /*1e7a0*/  VIADD R18, R18, 0x1 ;  /* 0x0000000112127836 */ /* 0x000fca0000000000 */
[----:B------:R-:W-:-:S04]  /*1e7b0*/  ISETP.NE.AND P0, PT, R18, 0x2, PT ;  /* 0x000000021200780c */ /* 0x000fc80003f05270 */
[----:B------:R-:W-:Y:S02]  /*1e7c0*/  SEL R3, RZ, 0x1, P0 ;  /* 0x00000001ff037807 */ /* 0x000fe40000000000 */
[----:B------:R-:W-:Y:S02]  /*1e7d0*/  SEL R18, R18, RZ, P0 ;  /* 0x000000ff12127207 */ /* 0x000fe40000000000 */
[----:B------:R-:W-:-:S07]  /*1e7e0*/  LOP3.LUT R28, R28, R3, RZ, 0x3c, !PT ;  /* 0x000000031c1c7212 */ /* 0x000fce00078e3cff */
.L_x_9964:
[----:B------:R-:W-:Y:S05]  /*1e7f0*/  BSYNC B7 ;  /* 0x0000000000077941 */ /* 0x000fea0003800000 */
.L_x_9962:
        /* <DEDUP_REMOVED lines=8> */
[----:B------:R4:W0:Y:S01]  /*1e880*/  LDS.128 R24, [R16+0x31cd0] ;  /* 0x031cd00010187984 */ /* 0x0008220000000c00 */
[----:B------:R-:W-:Y:S06]  /*1e890*/  BAR.ARV 0x4, 0x200 ;  /* 0x0108000000007b1d */ /* 0x000fec0000002000 */
[----:B------:R-:W-:Y:S05]  /*1e8a0*/  BRA `(.L_x_10054) ;  /* 0x0000000800c07947 */ /* 0x000fea0003800000 */
.L_x_10053:
[----:B------:R-:W4:Y:S01]  /*1e8b0*/  LDL R10, [R1+0xc] ;  /* 0x00000c00010a7983 */ /* 0x000f220000100800 */
[----:B------:R-:W-:Y:S01]  /*1e8c0*/  UMOV UR4, 0xffffffff ;  /* 0xffffffff00047882 */ /* 0x000fe20000000000 */
[----:B----4-:R-:W-:Y:S02]  /*1e8d0*/  ISETP.NE.AND P5, PT, R10, 0x1f, PT ;  /* 0x0000001f0a00780c */ /* 0x010fe40003fa5270 */
[----:B------:R-:W-:Y:S11]  /*1e8e0*/  BRA.DIV UR4, `(.L_x_10055) ;  /* 0x0000002a04cc7947 */ /* 0x000ff6000b800000 */
[----:B0-----:R-:W-:Y:S01]  /*1e8f0*/  IMAD.IADD R9, R27, 0x1, R10 ;  /* 0x000000011b097824 */ /* 0x001fe200078e020a */
[----:B------:R-:W-:Y:S01]  /*1e900*/  ULDC UR4, c[0x0][0xc3c] ;  /* 0x00030f0000047ab9 */ /* 0x000fe20000000800 */
[----:B------:R-:W-:-:S03]  /*1e910*/  LOP3.LUT P4, RZ, R19, 0x1, RZ, 0xc0, !PT ;  /* 0x0000000113ff7812 */ /* 0x000fc6000788c0ff */
[----:B------:R-:W-:-:S13]  /*1e920*/  ISETP.GE.OR P0, PT, R9, UR4, !P5 ;  /* 0x0000000409007c0c */ /* 0x000fda000ef06670 */
[----:B------:R-:W0:Y:S08]  /*1e930*/  @!P0 LDC.64 R2, c[0x0][0xc80] ;  /* 0x00032000ff028b82 */ /* 0x000e300000000a00 */
[----:B--23--:R-:W2:Y:S01]  /*1e940*/  @!P0 LDC.64 R4, c[0x0][0xc78] ;  /* 0x00031e00ff048b82 */ /* 0x00cea20000000a00 */
[----:B0-----:R-:W-:-:S05]  /*1e950*/  @!P0 IMAD.WIDE R2, R9, 0x4, R2 ;  /* 0x0000000409028825 */ /* 0x001fca00078e0202 */
[----:B------:R2:W3:Y:S02]  /*1e960*/  @!P0 LDG.E R7, desc[UR60][R2.64] ;  /* 0x0000003c02078981 */ /* 0x0004e4000c1e1900 */
[----:B--2---:R-:W-:-:S05]  /*1e970*/  @!P0 IMAD.WIDE R2, R9, 0x4, R4 ;  /* 0x0000000409028825 */ /* 0x004fca00078e0204 */
[----:B------:R-:W2:Y:S01]  /*1e980*/  @!P0 LDG.E R8, desc[UR60][R2.64] ;  /* 0x0000003c02088981 */ /* 0x000ea2000c1e1900 */
[----:B------:R-:W-:Y:S02]  /*1e990*/  CS2R R4, SRZ ;  /* 0x0000000000047805 */ /* 0x000fe4000001ff00 */
[C---:B------:R-:W-:Y:S02]  /*1e9a0*/  ISETP.GE.U32.AND P1, PT, R10.reuse, 0x4, PT ;  /* 0x000000040a00780c */ /* 0x040fe40003f26070 */
[C---:B------:R-:W-:Y:S01]  /*1e9b0*/  ISETP.GE.U32.AND P2, PT, R10.reuse, 0x8, PT ;  /* 0x000000080a00780c */ /* 0x040fe20003f46070 */
[----:B------:R-:W-:Y:S01]  /*1e9c0*/  SHFL.IDX PT, R0, R24, RZ, 0x1f ;  /* 0x00001fff18007589 */ /* 0x000fe200000e0000 */
[----:B------:R-:W-:-:S03]  /*1e9d0*/  ISETP.GE.U32.AND P3, PT, R10, 0x10, PT ;  /* 0x000000100a00780c */ /* 0x000fc60003f66070 */
[----:B------:R0:W-:Y:S02]  /*1e9e0*/  SHFL.IDX PT, R6, R24, 0x1, 0x1f ;  /* 0x00201f0018067f89 */ /* 0x0001e400000e0000 */
[----:B0-----:R-:W-:Y:S02]  /*1e9f0*/  IMAD.MOV.U32 R24, RZ, RZ, RZ ;  /* 0x000000ffff187224 */ /* 0x001fe400078e00ff */
[----:B---3--:R-:W-:Y:S02]  /*1ea00*/  @!P0 IMAD.MOV.U32 R4, RZ, RZ, R7 ;  /* 0x000000ffff048224 */ /* 0x008fe400078e0007 */
[----:B--2---:R-:W-:Y:S01]  /*1ea10*/  @!P0 IMAD.MOV.U32 R5, RZ, RZ, R8 ;  /* 0x000000ffff058224 */ /* 0x004fe200078e0008 */
[----:B------:R-:W-:-:S03]  /*1ea20*/  ISETP.GE.U32.AND P0, PT, R10, 0x2, PT ;  /* 0x000000020a00780c */ /* 0x000fc60003f06070 */
[----:B-1----:R-:W-:-:S05]  /*1ea30*/  IMAD R13, R5, R4, RZ ;  /* 0x00000004050d7224 */ /* 0x002fca00078e02ff */
        /* <DEDUP_REMOVED lines=16> */
.L_x_10164:
[----:B------:R-:W-:Y:S02]  /*1eb40*/  ULDC UR4, c[0x0][0xc38] ;  /* 0x00030e0000047ab9 */ /* 0x000fe40000000800 */
[----:B------:R-:W-:-:S04]  /*1eb50*/  IMAD.U32 R7, RZ, RZ, UR4 ;  /* 0x00000004ff077e24 */ /* 0x000fc8000f8e00ff */
[----:B-1----:R-:W-:-:S04]  /*1eb60*/  IMAD R3, R14, R7, RZ ;  /* 0x000000070e037224 */ /* 0x002fc800078e02ff */
[----:B------:R-:W-:-:S05]  /*1eb70*/  IMAD.IADD R6, R6, 0x1, R3 ;  /* 0x0000000106067824 */ /* 0x000fca00078e0203 */
[----:B------:R-:W-:-:S13]  /*1eb80*/  ISETP.GT.AND P4, PT, R6, R0, PT ;  /* 0x000000000600720c */ /* 0x000fda0003f84270 */
[----:B------:R-:W-:Y:S05]  /*1eb90*/  @P4 BRA `(.L_x_10056) ;  /* 0x0000000000a44947 */ /* 0x000fea0003800000 */
.L_x_10059:
[----:B0-----:R-:W0:Y:S01]  /*1eba0*/  LDC R2, c[0x0][0xc3c] ;  /* 0x00030f00ff027b82 */ /* 0x001e220000000800 */
[----:B------:R-:W-:-:S05]  /*1ebb0*/  VIADD R27, R27, 0x1f ;  /* 0x0000001f1b1b7836 */ /* 0x000fca0000000000 */
[----:B0-----:R-:W-:-:S13]  /*1ebc0*/  ISETP.GE.AND P4, PT, R27, R2, PT ;  /* 0x000000021b00720c */ /* 0x001fda0003f86270 */
[----:B------:R-:W-:Y:S05]  /*1ebd0*/  @P4 BRA `(.L_x_10057) ;  /* 0x0000000400b44947 */ /* 0x000fea0003800000 */
[----:B------:R-:W2:Y:S01]  /*1ebe0*/  LDL R3, [R1+0xc] ;  /* 0x00000c0001037983 */ /* 0x000ea20000100800 */
[----:B------:R-:W-:Y:S02]  /*1ebf0*/  IMAD.MOV.U32 R4, RZ, RZ, RZ ;  /* 0x000000ffff047224 */ /* 0x000fe400078e00ff */
[----:B--2---:R-:W-:-:S05]  /*1ec00*/  IMAD.IADD R5, R27, 0x1, R3 ;  /* 0x000000011b057824 */ /* 0x004fca00078e0203 */
[----:B------:R-:W-:-:S13]  /*1ec10*/  ISETP.GE.OR P4, PT, R5, R2, !P5 ;  /* 0x000000020500720c */ /* 0x000fda0006f86670 */
[----:B------:R-:W0:Y:S02]  /*1ec20*/  @!P4 LDC.64 R2, c[0x0][0xc80] ;  /* 0x00032000ff02cb82 */ /* 0x000e240000000a00 */
        /* <DEDUP_REMOVED lines=9> */
[----:B------:R-:W0:Y:S01]  /*1ecc0*/  SHFL.UP PT, R14, R13, 0x1, RZ ;  /* 0x042000000d0e7989 */ /* 0x000e2200000e00ff */
[----:B------:R-:W-:-:S04]  /*1ecd0*/  LOP3.LUT P4, RZ, R19, 0x1, RZ, 0xc0, !PT ;  /* 0x0000000113ff7812 */ /* 0x000fc8000788c0ff */
        /* <DEDUP_REMOVED lines=15> */
.L_x_10172:
[----:B------:R-:W-:Y:S02]  /*1edd0*/  ULDC UR4, c[0x0][0xc38] ;  /* 0x00030e0000047ab9 */ /* 0x000fe40000000800 */
[----:B------:R-:W-:-:S04]  /*1ede0*/  IMAD.U32 R7, RZ, RZ, UR4 ;  /* 0x00000004ff077e24 */ /* 0x000fc8000f8e00ff */
[----:B-1----:R-:W-:-:S04]  /*1edf0*/  IMAD R3, R14, R7, RZ ;  /* 0x000000070e037224 */ /* 0x002fc800078e02ff */
[----:B------:R-:W-:-:S05]  /*1ee00*/  IMAD.IADD R6, R3, 0x1, R6 ;  /* 0x0000000103067824 */ /* 0x000fca00078e0206 */
[----:B------:R-:W-:-:S13]  /*1ee10*/  ISETP.GT.AND P4, PT, R6, R0, PT ;  /* 0x000000000600720c */ /* 0x000fda0003f84270 */
[----:B------:R-:W-:Y:S05]  /*1ee20*/  @!P4 BRA `(.L_x_10059) ;  /* 0xfffffffc005cc947 */ /* 0x000fea000383ffff */
.L_x_10056:
        /* <DEDUP_REMOVED lines=9> */
.L_x_10177:
[----:B------:R-:W-:-:S13]  /*1eec0*/  ISETP.NE.AND P0, PT, R3, RZ, PT ;  /* 0x000000ff0300720c */ /* 0x000fda0003f05270 */
[----:B------:R-:W-:Y:S05]  /*1eed0*/  @!P0 BRA `(.L_x_10061) ;  /* 0x0000000000108947 */ /* 0x000fea0003800000 */
[----:B------:R-:W-:Y:S01]  /*1eee0*/  UMOV UR4, 0xffffffff ;  /* 0xffffffff00047882 */ /* 0x000fe20000000000 */
[----:B------:R-:W-:Y:S02]  /*1eef0*/  VIADD R12, R6, 0xffffffff ;  /* 0xffffffff060c7836 */ /* 0x000fe40000000000 */
[----:B------:R-:W-:Y:S05]  /*1ef00*/  BRA.DIV UR4, `(.L_x_10062) ;  /* 0x0000002e04947947 */ /* 0x000fea000b800000 */
[----:B------:R4:W0:Y:S02]  /*1ef10*/  SHFL.IDX PT, R24, R2, R12, 0x1f ;  /* 0x00001f0c02187589 */ /* 0x00082400000e0000 */
.L_x_10061:
[-C--:B--2---:R-:W-:Y:S01]  /*1ef20*/  IABS R9, R4.reuse ;  /* 0x0000000400097213 */ /* 0x084fe20000000000 */
[----:B0-----:R-:W-:Y:S02]  /*1ef30*/  IMAD R24, R24, R7, R8 ;  /* 0x0000000718187224 */ /* 0x001fe400078e0208 */
[----:B------:R-:W-:Y:S01]  /*1ef40*/  IMAD.IADD R27, R6, 0x1, R27 ;  /* 0x00000001061b7824 */ /* 0x000fe200078e021b */
[----:B------:R-:W0:Y:S01]  /*1ef50*/  I2F.RP R11, R9 ;  /* 0x00000009000b7306 */ /* 0x000e220000209400 */
[----:B------:R-:W-:Y:S01]  /*1ef60*/  IMAD.IADD R25, R0, 0x1, -R24 ;  /* 0x0000000100197824 */ /* 0x000fe200078e0a18 */
[----:B------:R-:W-:-:S05]  /*1ef70*/  IABS R0, R4 ;  /* 0x0000000400007213 */ /* 0x000fca0000000000 */
[----:B------:R-:W-:Y:S01]  /*1ef80*/  IMAD.MOV R0, RZ, RZ, -R0 ;  /* 0x000000ffff007224 */ /* 0x000fe200078e0a00 */
[----:B0-----:R-:W0:Y:S02]  /*1ef90*/  MUFU.RCP R11, R11 ;  /* 0x0000000b000b7308 */ /* 0x001e240000001000 */
[----:B0-----:R-:W-:-:S06]  /*1efa0*/  VIADD R3, R11, 0xffffffe ;  /* 0x0ffffffe0b037836 */ /* 0x001fcc0000000000 */
[----:B------:R-:W4:Y:S02]  /*1efb0*/  F2I.FTZ.U32.TRUNC.NTZ R3, R3 ;  /* 0x0000000300037305 */ /* 0x000f24000021f000 */
[----:B----4-:R-:W-:-:S04]  /*1efc0*/  IMAD.MOV R2, RZ, RZ, -R3 ;  /* 0x000000ffff027224 */ /* 0x010fc800078e0a03 */
        /* <DEDUP_REMOVED lines=16> */
[----:B------:R0:W2:Y:S02]  /*1f0d0*/  F2I.FTZ.U32.TRUNC.NTZ R3, R8 ;  /* 0x0000000800037305 */ /* 0x0000a4000021f000 */
[----:B0-----:R-:W-:-:S05]  /*1f0e0*/  IABS R8, R5 ;  /* 0x0000000500087213 */ /* 0x001fca0000000000 */
[----:B------:R-:W-:Y:S02]  /*1f0f0*/  IMAD.MOV R8, RZ, RZ, -R8 ;  /* 0x000000ffff087224 */ /* 0x000fe400078e0a08 */
[----:B--2---:R-:W-:-:S04]  /*1f100*/  IMAD.MOV R9, RZ, RZ, -R3 ;  /* 0x000000ffff097224 */ /* 0x004fc800078e0a03 */
[----:B------:R-:W-:-:S04]  /*1f110*/  IMAD R9, R9, R0, RZ ;  /* 0x0000000009097224 */ /* 0x000fc800078e02ff */
[----:B------:R-:W-:Y:S01]  /*1f120*/  IMAD.HI.U32 R2, R3, R9, R2 ;  /* 0x0000000903027227 */ /* 0x000fe200078e0002 */
[----:B------:R-:W-:-:S04]  /*1f130*/  LOP3.LUT R3, R25, R4, RZ, 0x3c, !PT ;  /* 0x0000000419037212 */ /* 0x000fc800078e3cff */
        /* <DEDUP_REMOVED lines=18> */
[----:B------:R-:W-:-:S04]  /*1f260*/  IMAD.MOV R0, RZ, RZ, -R2 ;  /* 0x000000ffff007224 */ /* 0x000fc800078e0a02 */
[C---:B------:R-:W-:Y:S02]  /*1f270*/  IMAD R10, R5.reuse, R0, R10 ;  /* 0x00000000050a7224 */ /* 0x040fe400078e020a */
[----:B------:R-:W-:-:S04]  /*1f280*/  IMAD R5, R5, 0x1000000, R2 ;  /* 0x0100000005057824 */ /* 0x000fc800078e0202 */
[----:B------:R-:W-:Y:S01]  /*1f290*/  IMAD R26, R10, 0x10000, R5 ;  /* 0x000100000a1a7824 */ /* 0x000fe200078e0205 */
[----:B------:R-:W-:Y:S06]  /*1f2a0*/  BRA `(.L_x_10063) ;  /* 0x00000000001c7947 */ /* 0x000fec0003800000 */
.L_x_10057:
[----:B------:R-:W-:Y:S01]  /*1f2b0*/  UMOV UR4, URZ ;  /* 0x0000003f00047c82 */ /* 0x000fe20008000000 */
[----:B------:R-:W-:Y:S01]  /*1f2c0*/  UMOV UR5, URZ ;  /* 0x0000003f00057c82 */ /* 0x000fe20008000000 */
[----:B------:R-:W-:Y:S01]  /*1f2d0*/  ULDC UR6, c[0x0][0xc3c] ;  /* 0x00030f0000067ab9 */ /* 0x000fe20000000800 */
[----:B------:R-:W-:Y:S02]  /*1f2e0*/  IMAD.MOV.U32 R24, RZ, RZ, R0 ;  /* 0x000000ffff187224 */ /* 0x000fe400078e0000 */
[----:B------:R-:W-:Y:S02]  /*1f2f0*/  IMAD.U32 R25, RZ, RZ, UR4 ;  /* 0x00000004ff197e24 */ /* 0x000fe4000f8e00ff */
[----:B------:R-:W-:Y:S02]  /*1f300*/  IMAD.U32 R26, RZ, RZ, UR5 ;  /* 0x00000005ff1a7e24 */ /* 0x000fe4000f8e00ff */
[----:B------:R-:W-:-:S07]  /*1f310*/  IMAD.U32 R27, RZ, RZ, UR6 ;  /* 0x00000006ff1b7e24 */ /* 0x000fce000f8e00ff */
.L_x_10063:
[----:B------:R-:W2:Y:S01]  /*1f320*/  LDL R0, [R1+0xc] ;  /* 0x00000c0001007983 */ /* 0x000ea20000100800 */
[----:B------:R-:W-:Y:S05]  /*1f330*/  WARPSYNC.ALL ;  /* 0x0000000000007948 */ /* 0x000fea0003800000 */
[----:B------:R-:W-:Y:S01]  /*1f340*/  BAR.SYNC.DEFER_BLOCKING 0x4, 0x200 ;  /* 0x0108000000007b1d */ /* 0x000fe20000010000 */
[----:B--2---:R-:W-:-:S13]  /*1f350*/  ISETP.NE.AND P0, PT, R0, RZ, PT ;  /* 0x000000ff0000720c */ /* 0x004fda0003f05270 */
[----:B------:R-:W0:Y:S01]  /*1f360*/  @!P0 S2R R3, SR_CgaCtaId ;  /* 0x0000000000038919 */ /* 0x000e220000008800 */
[----:B------:R-:W-:-:S04]  /*1f370*/  @!P0 MOV R0, 0x400 ;  /* 0x0000040000008802 */ /* 0x000fc80000000f00 */
[----:B0-----:R-:W-:-:S05]  /*1f380*/  @!P0 LEA R16, R3, R0, 0x18 ;  /* 0x0000000003108211 */ /* 0x001fca00078ec0ff */
[----:B------:R0:W-:Y:S01]  /*1f390*/  @!P0 STS.128 [R16+0x31cd0], R24 ;  /* 0x031cd01810008388 */ /* 0x0001e20000000c00 */
[----:B------:R-:W-:Y:S06]  /*1f3a0*/  BAR.ARV 0x5, 0x200 ;  /* 0x0148000000007b1d */ /* 0x000fec0000002000 */
.L_x_10054:
[----:B------:R-:W-:Y:S02]  /*1f3b0*/  ULDC UR4, c[0x0][0xc3c] ;  /* 0x00030f0000047ab9 */ /* 0x000fe40000000800 */
[----:B0-----:R-:W-:-:S13]  /*1f3c0*/  ISETP.GE.AND P0, PT, R27, UR4, PT ;  /* 0x000000041b007c0c */ /* 0x001fda000bf06270 */
[----:B------:R-:W-:Y:S05]  /*1f3d0*/  @!P0 BRA `(.L_x_10064) ;  /* 0xffffff9000948947 */ /* 0x000fea000383ffff */
[----:B------:R-:W-:Y:S05]  /*1f3e0*/  BSYNC B8 ;  /* 0x0000000000087941 */ /* 0x000fea0003800000 */
.L_x_9914:
[----:B-1----:R-:W5:Y:S01]  /*1f3f0*/  LDL.LU R0, [R1+0x40] ;  /* 0x0000400001007983 */ /* 0x002f620000300800 */
[----:B------:R-:W-:Y:S01]  /*1f400*/  BSSY B0, `(.L_x_10065) ;  /* 0x000000b000007945 */ /* 0x000fe20003800000 */
[----:B--23--:R-:W0:Y:S01]  /*1f410*/  S2R R5, SR_CgaCtaId ;  /* 0x0000000000057919 */ /* 0x00ce220000008800 */
[----:B-----5:R-:W-:-:S05]  /*1f420*/  VIADD R0, R0, 0x1 ;  /* 0x0000000100007836 */ /* 0x020fca0000000000 */
[----:B------:R-:W-:-:S04]  /*1f430*/  LEA.HI R2, R0, R0, RZ, 0x1 ;  /* 0x0000000000027211 */ /* 0x000fc800078f08ff */
[----:B------:R-:W-:Y:S02]  /*1f440*/  LOP3.LUT R3, R2, 0xfffffffe, RZ, 0xc0, !PT ;  /* 0xfffffffe02037812 */ /* 0x000fe400078ec0ff */
[----:B------:R-:W-:-:S03]  /*1f450*/  MOV R2, 0x400 ;  /* 0x0000040000027802 */ /* 0x000fc60000000f00 */
[----:B------:R-:W-:Y:S01]  /*1f460*/  IMAD.IADD R0, R0, 0x1, -R3 ;  /* 0x0000000100007824 */ /* 0x000fe200078e0a03 */
[----:B0-----:R-:W-:-:S04]  /*1f470*/  LEA R9, R5, R2, 0x18 ;  /* 0x0000000205097211 */ /* 0x001fc800078ec0ff */
[----:B------:R-:W-:-:S04]  /*1f480*/  SHF.L.U32 R0, R0, 0x1f, RZ ;  /* 0x0000001f00007819 */ /* 0x000fc800000006ff */
[----:B------:R-:W0:Y:S02]  /*1f490*/  SYNCS.PHASECHK.TRANS64.TRYWAIT P0, [R9+URZ+0x31c20], R0 ;  /* 0x031c2000090075a7 */ /* 0x000e24000800017f */
[----:B0-----:R-:W-:Y:S05]  /*1f4a0*/  @!P0 BRA `(.L_x_10066) ;  /* 0x0000002800548947 */ /* 0x001fea0003800000 */
.L_x_10180:
[----:B------:R-:W-:Y:S05]  /*1f4b0*/  BSYNC B0 ;  /* 0x0000000000007941 */ /* 0x000fea0003800000 */
.L_x_10065:
[----:B------:R-:W-:-:S03]  /*1f4c0*/  UMOV UR4, 0xffffffff ;  /* 0xffffffff00047882 */ /* 0x000fc60000000000 */
[----:B------:R-:W-:Y:S05]  /*1f4d0*/  BRA.DIV UR4, `(.L_x_10067) ;  /* 0x0000002a045c7947 */ /* 0x000fea000b800000 */
[----:B0-----:R-:W0:Y:S02]  /*1f4e0*/  S2R R0, SR_TID.X ;  /* 0x0000000000007919 */ /* 0x001e240000002100 */
[----:B0-----:R-:W-:-:S04]  /*1f4f0*/  SHF.R.U32.HI R0, RZ, 0x5, R0 ;  /* 0x00000005ff007819 */ /* 0x001fc80000011600 */
[----:B------:R-:W-:-:S05]  /*1f500*/  LOP3.LUT R0, R0, 0x3, RZ, 0xc0, !PT ;  /* 0x0000000300007812 */ /* 0x000fca00078ec0ff */
[----:B------:R0:W1:Y:S02]  /*1f510*/  SHFL.IDX PT, R14, R0, RZ, 0x1f ;  /* 0x00001fff000e7589 */ /* 0x00006400000e0000 */
.L_x_10183:
[----:B-1----:R-:W-:-:S13]  /*1f520*/  ISETP.NE.AND P0, PT, R14, RZ, PT ;  /* 0x000000ff0e00720c */ /* 0x002fda0003f05270 */
[----:B------:R-:W-:Y:S05]  /*1f530*/  @P0 BRA `(.L_x_9759) ;  /* 0x0000000000880947 */ /* 0x000fea0003800000 */
[----:B------:R-:W-:-:S03]  /*1f540*/  UMOV UR4, 0xffffffff ;  /* 0xffffffff00047882 */ /* 0x000fc60000000000 */
[----:B------:R-:W-:Y:S05]  /*1f550*/  BRA.DIV UR4, `(.L_x_10068) ;  /* 0x0000002a04707947 */ /* 0x000fea000b800000 */
[----:B------:R-:W-:-:S13]  /*1f560*/  ELECT P6, URZ, PT ;  /* 0x00000000003f782f */ /* 0x000fda00038c0000 */
.L_x_10186:
[----:B------:R-:W-:Y:S05]  /*1f570*/  @!P6 BRA `(.L_x_9759) ;  /* 0x000000000078e947 */ /* 0x000fea0003800000 */
[----:B0-----:R-:W2:Y:S02]  /*1f580*/  LDL.LU R0, [R1+0x38] ;  /* 0x0000380001007983 */ /* 0x001ea40000300800 */
[----:B--2---:R-:W-:-:S04]  /*1f590*/  LOP3.LUT R0, R0, 0x2, RZ, 0xfc, !PT ;  /* 0x0000000200007812 */ /* 0x004fc800078efcff */
[----:B------:R-:W-:-:S13]  /*1f5a0*/  ISETP.NE.AND P2, PT, R0, 0x3, PT ;  /* 0x000000030000780c */ /* 0x000fda0003f45270 */
[----:B------:R-:W-:Y:S05]  /*1f5b0*/  @!P2 BRA `(.L_x_10069) ;  /* 0x000000000004a947 */ /* 0x000fea0003800000 */
[----:B------:R-:W-:Y:S01]  /*1f5c0*/  BPT.TRAP 0x1 ;  /* 0x000000040000795c */ /* 0x000fe20000300000 */
.L_x_10069:
        /* <DEDUP_REMOVED lines=12> */
.L_x_10187:
[----:B------:R-:W1:Y:S02]  /*1f690*/  SYNCS.PHASECHK.TRANS64.TRYWAIT P0, [R3+URZ], R0 ;  /* 0x00000000030075a7 */ /* 0x000e64000800017f */
[----:B-1----:R-:W-:Y:S05]  /*1f6a0*/  @!P0 BRA `(.L_x_10071) ;  /* 0x0000002800508947 */ /* 0x002fea0003800000 */
.L_x_10188:
[----:B------:R-:W-:Y:S05]  /*1f6b0*/  @!P2 BRA `(.L_x_10072) ;  /* 0x000000000004a947 */ /* 0x000fea0003800000 */
[----:B------:R-:W-:Y:S01]  /*1f6c0*/  BPT.TRAP 0x1 ;  /* 0x000000040000795c */ /* 0x000fe20000300000 */
.L_x_10072:
[----:B-1----:R-:W-:-:S04]  /*1f6d0*/  VIADD R3, R9, 0x31c60 ;  /* 0x00031c6009037836 */ /* 0x002fc80000000000 */
[----:B------:R-:W-:-:S04]  /*1f6e0*/  IMAD R5, R18, 0x8, R3 ;  /* 0x0000000812057824 */ /* 0x000fc800078e0203 */
[----:B------:R-:W1:Y:S02]  /*1f6f0*/  SYNCS.PHASECHK.TRANS64.TRYWAIT P0, [R5+URZ], R2 ;  /* 0x00000002050075a7 */ /* 0x000e64000800017f */
[----:B-1----:R-:W-:Y:S05]  /*1f700*/  @!P0 BRA `(.L_x_10073) ;  /* 0x00000028004c8947 */ /* 0x002fea0003800000 */
.L_x_10189:
[----:B------:R-:W-:-:S07]  /*1f710*/  IMAD R3, R4, 0x8, R3 ;  /* 0x0000000804037824 */ /* 0x000fce00078e0203 */
.L_x_10074:
[----:B--2---:R2:W3:Y:S02]  /*1f720*/  SYNCS.PHASECHK.TRANS64.TRYWAIT P0, [R3+URZ], R0 ;  /* 0x00000000030075a7 */ /* 0x0044e4000800017f */
[----:B---3--:R-:W-:Y:S05]  /*1f730*/  @!P0 NANOSLEEP.SYNCS 0x989680 ;  /* 0x009896800000895d */ /* 0x008fea0003900000 */
[----:B------:R-:W3:Y:S02]  /*1f740*/  @!P0 SYNCS.PHASECHK.TRANS64 P0, [R3+URZ], R0 ;  /* 0x00000000030085a7 */ /* 0x000ee4000800007f */
[----:B---3--:R-:W-:Y:S05]  /*1f750*/  @!P0 BRA `(.L_x_10074) ;  /* 0xfffffffc00f08947 */ /* 0x008fea000383ffff */
.L_x_9759:
[----:B------:R-:W-:Y:S05]  /*1f760*/  BSYNC B9 ;  /* 0x0000000000097941 */ /* 0x000fea0003800000 */
.L_x_9756:
[----:B------:R-:W-:Y:S05]  /*1f770*/  EXIT ;  /* 0x000000000000794d */ /* 0x000fea0003800000 */
.L_x_9777:
[----:B0-----:R0:W1:Y:S02]  /*1f780*/  SYNCS.PHASECHK.TRANS64.TRYWAIT P5, [R15+URZ+0x31c90], R86 ;  /* 0x031c90560f0075a7 */ /* 0x00106400080a017f */
[----:B-1----:R-:W-:Y:S05]  /*1f790*/  @!P5 NANOSLEEP.SYNCS 0x989680 ;  /* 0x009896800000d95d */ /* 0x002fea0003900000 */
[----:B------:R-:W1:Y:S02]  /*1f7a0*/  @!P5 SYNCS.PHASECHK.TRANS64 P5, [R15+URZ+0x31c90], R86 ;  /* 0x031c90560f00d5a7 */ /* 0x000e6400080a007f */
[----:B-1----:R-:W-:Y:S05]  /*1f7b0*/  @!P5 BRA `(.L_x_9777) ;  /* 0xfffffffc00f0d947 */ /* 0x002fea000383ffff */
[----:B------:R-:W-:Y:S05]  /*1f7c0*/  BRA `(.L_x_10075) ;  /* 0xfffffe3c000c7947 */ /* 0x000fea000383ffff */
.L_x_9805:
[----:B0-----:R0:W1:Y:S02]  /*1f7d0*/  SYNCS.PHASECHK.TRANS64.TRYWAIT P5, [R15+URZ+0x31c90], R86 ;  /* 0x031c90560f0075a7 */ /* 0x00106400080a017f */
[----:B-1----:R-:W-:Y:S05]  /*1f7e0*/  @!P5 NANOSLEEP.SYNCS 0x989680 ;  /* 0x009896800000d95d */ /* 0x002fea0003900000 */
[----:B------:R-:W1:Y:S02]  /*1f7f0*/  @!P5 SYNCS.PHASECHK.TRANS64 P5, [R15+URZ+0x31c90], R86 ;  /* 0x031c90560f00d5a7 */ /* 0x000e6400080a007f */
[----:B-1----:R-:W-:Y:S05]  /*1f800*/  @!P5 BRA `(.L_x_9805) ;  /* 0xfffffffc00f0d947 */ /* 0x002fea000383ffff */
[----:B------:R-:W-:Y:S05]  /*1f810*/  BRA `(.L_x_10076) ;  /* 0xfffffe5400987947 */ /* 0x000fea000383ffff */
.L_x_9818:
[----:B0-----:R0:W1:Y:S02]  /*1f820*/  SYNCS.PHASECHK.TRANS64.TRYWAIT P4, [R15+URZ+0x31c90], R86 ;  /* 0x031c90560f0075a7 */ /* 0x001064000808017f */
[----:B-1----:R-:W-:Y:S05]  /*1f830*/  @!P4 NANOSLEEP.SYNCS 0x989680 ;  /* 0x009896800000c95d */ /* 0x002fea0003900000 */
[----:B------:R-:W1:Y:S02]  /*1f840*/  @!P4 SYNCS.PHASECHK.TRANS64 P4, [R15+URZ+0x31c90], R86 ;  /* 0x031c90560f00c5a7 */ /* 0x000e64000808007f */
[----:B-1----:R-:W-:Y:S05]  /*1f850*/  @!P4 BRA `(.L_x_9818) ;  /* 0xfffffffc00f0c947 */ /* 0x002fea000383ffff */
[----:B------:R-:W-:Y:S05]  /*1f860*/  BRA `(.L_x_10077) ;  /* 0xfffffe7000087947 */ /* 0x000fea000383ffff */
.L_x_9822:
[----:B--2---:R2:W3:Y:S02]  /*1f870*/  SYNCS.PHASECHK.TRANS64.TRYWAIT P3, [R15+URZ+0x31cb0], R86 ;  /* 0x031cb0560f0075a7 */ /* 0x0044e4000806017f */
[----:B---3--:R-:W-:Y:S05]  /*1f880*/  @!P3 NANOSLEEP.SYNCS 0x989680 ;  /* 0x009896800000b95d */ /* 0x008fea0003900000 */
[----:B------:R-:W3:Y:S02]  /*1f890*/  @!P3 SYNCS.PHASECHK.TRANS64 P3, [R15+URZ+0x31cb0], R86 ;  /* 0x031cb0560f00b5a7 */ /* 0x000ee4000806007f */
[----:B---3--:R-:W-:Y:S05]  /*1f8a0*/  @!P3 BRA `(.L_x_9822) ;  /* 0xfffffffc00f0b947 */ /* 0x008fea000383ffff */
[----:B------:R-:W-:Y:S05]  /*1f8b0*/  BRA `(.L_x_10078) ;  /* 0xfffffe7000a07947 */ /* 0x000fea000383ffff */
.L_x_9830:
[----:B------:R-:W-:Y:S01]  /*1f8c0*/  BSSY B0, `(.L_x_10079) ;  /* 0x0000007000007945 */ /* 0x000fe20003800000 */
[----:B------:R-:W-:Y:S02]  /*1f8d0*/  IMAD.MOV.U32 R12, RZ, RZ, RZ ;  /* 0x000000ffff0c7224 */ /* 0x000fe400078e00ff */
[----:B------:R-:W-:Y:S02]  /*1f8e0*/  IMAD.MOV.U32 R11, RZ, RZ, 0x1f ;  /* 0x0000001fff0b7424 */ /* 0x000fe400078e00ff */
[----:B------:R-:W-:-:S07]  /*1f8f0*/  IMAD.MOV.U32 R15, RZ, RZ, -0x1 ;  /* 0xffffffffff0f7424 */ /* 0x000fce00078e00ff */
[----:B-1---5:R-:W-:Y:S05]  /*1f900*/  WARPSYNC.COLLECTIVE R15, `(.L_x_10080) ;  /* 0x000000000f087348 */ /* 0x022fea0003c00000 */
[----:B------:R0:W2:Y:S02]  /*1f910*/  SHFL.IDX P6, R14, R13, R12, R11 ;  /* 0x0000000c0d0e7389 */ /* 0x0000a400000c000b */
[----:B012--5:R-:W-:Y:S01]  /*1f920*/  ENDCOLLECTIVE ;  /* 0x000000000000791b */ /* 0x027fe20003800000 */
.L_x_10080:
[----:B------:R-:W-:Y:S05]  /*1f930*/  BSYNC B0 ;  /* 0x0000000000007941 */ /* 0x000fea0003800000 */
.L_x_10079:
[----:B------:R0:W-:Y:S01]  /*1f940*/  STL [R1+0x78], R14 ;  /* 0x0000780e01007387 */ /* 0x0001e20000100800 */
[----:B------:R-:W-:Y:S05]  /*1f950*/  BRA `(.L_x_10081) ;  /* 0xfffffe7800a47947 */ /* 0x000fea000383ffff */
.L_x_9841:
[----:B------:R-:W-:Y:S01]  /*1f960*/  BSSY B1, `(.L_x_10082) ;  /* 0x0000008000017945 */ /* 0x000fe20003800000 */
[----:B------:R-:W-:Y:S02]  /*1f970*/  IMAD.MOV.U32 R13, RZ, RZ, R23 ;  /* 0x000000ffff0d7224 */ /* 0x000fe400078e0017 */
[----:B------:R-:W-:Y:S02]  /*1f980*/  IMAD.MOV.U32 R12, RZ, RZ, RZ ;  /* 0x000000ffff0c7224 */ /* 0x000fe400078e00ff */
[----:B------:R-:W-:Y:S02]  /*1f990*/  IMAD.MOV.U32 R11, RZ, RZ, 0x1e1f ;  /* 0x00001e1fff0b7424 */ /* 0x000fe400078e00ff */
[----:B------:R-:W-:-:S07]  /*1f9a0*/  IMAD.MOV.U32 R15, RZ, RZ, -0x1 ;  /* 0xffffffffff0f7424 */ /* 0x000fce00078e00ff */
[----:B01----:R-:W-:Y:S05]  /*1f9b0*/  WARPSYNC.COLLECTIVE R15, `(.L_x_10083) ;  /* 0x000000000f087348 */ /* 0x003fea0003c00000 */
[----:B0-----:R0:W2:Y:S02]  /*1f9c0*/  SHFL.IDX P6, R14, R13, R12, R11 ;  /* 0x0000000c0d0e7389 */ /* 0x0010a400000c000b */
[----:B012---:R-:W-:Y:S01]  /*1f9d0*/  ENDCOLLECTIVE ;  /* 0x000000000000791b */ /* 0x007fe20003800000 */
.L_x_10083:
[----:B------:R-:W-:Y:S05]  /*1f9e0*/  BSYNC B1 ;  /* 0x0000000000017941 */ /* 0x000fea0003800000 */
.L_x_10082:
        /* <DEDUP_REMOVED lines=8> */
.L_x_10084:
[----:B------:R-:W-:Y:S02]  /*1fa70*/  IMAD.MOV.U32 R13, RZ, RZ, R25 ;  /* 0x000000ffff0d7224 */ /* 0x000fe400078e0019 */
[----:B------:R-:W-:-:S07]  /*1fa80*/  IMAD.MOV.U32 R0, RZ, RZ, R14 ;  /* 0x000000ffff007224 */ /* 0x000fce00078e000e */
[----:B------:R-:W-:Y:S05]  /*1fa90*/  WARPSYNC.COLLECTIVE R15, `(.L_x_10085) ;  /* 0x000000000f087348 */ /* 0x000fea0003c00000 */
[----:B------:R0:W1:Y:S02]  /*1faa0*/  SHFL.IDX P6, R14, R13, R12, R11 ;  /* 0x0000000c0d0e7389 */ /* 0x00006400000c000b */
[----:B01----:R-:W-:Y:S01]  /*1fab0*/  ENDCOLLECTIVE ;  /* 0x000000000000791b */ /* 0x003fe20003800000 */
.L_x_10085:
[----:B------:R-:W-:Y:S02]  /*1fac0*/  IMAD.MOV.U32 R13, RZ, RZ, R24 ;  /* 0x000000ffff0d7224 */ /* 0x000fe400078e0018 */
[----:B------:R-:W-:-:S07]  /*1fad0*/  IMAD.MOV.U32 R5, RZ, RZ, R14 ;  /* 0x000000ffff057224 */ /* 0x000fce00078e000e */
[----:B------:R-:W-:Y:S05]  /*1fae0*/  WARPSYNC.COLLECTIVE R15, `(.L_x_10086) ;  /* 0x000000000f087348 */ /* 0x000fea0003c00000 */
[----:B------:R0:W1:Y:S02]  /*1faf0*/  SHFL.IDX P6, R14, R13, R12, R11 ;  /* 0x0000000c0d0e7389 */ /* 0x00006400000c000b */
[----:B01----:R-:W-:Y:S01]  /*1fb00*/  ENDCOLLECTIVE ;  /* 0x000000000000791b */ /* 0x003fe20003800000 */
.L_x_10086:
[----:B------:R-:W-:Y:S01]  /*1fb10*/  IMAD.MOV.U32 R4, RZ, RZ, R14 ;  /* 0x000000ffff047224 */ /* 0x000fe200078e000e */
[----:B------:R-:W-:Y:S06]  /*1fb20*/  BRA `(.L_x_10087) ;  /* 0xfffffe7c00ac7947 */ /* 0x000fec000383ffff */
.L_x_9845:
[----:B0-----:R0:W1:Y:S02]  /*1fb30*/  SYNCS.PHASECHK.TRANS64.TRYWAIT P1, [R16+URZ+0x31c00], R3 ;  /* 0x031c0003100075a7 */ /* 0x001064000802017f */
[----:B-1----:R-:W-:Y:S05]  /*1fb40*/  @!P1 NANOSLEEP.SYNCS 0x989680 ;  /* 0x009896800000995d */ /* 0x002fea0003900000 */
[----:B------:R-:W1:Y:S02]  /*1fb50*/  @!P1 SYNCS.PHASECHK.TRANS64 P1, [R16+URZ+0x31c00], R3 ;  /* 0x031c0003100095a7 */ /* 0x000e64000802007f */
[----:B-1----:R-:W-:Y:S05]  /*1fb60*/  @!P1 BRA `(.L_x_9845) ;  /* 0xfffffffc00f09947 */ /* 0x002fea000383ffff */
[----:B------:R-:W-:Y:S05]  /*1fb70*/  BRA `(.L_x_10088) ;  /* 0xfffffe8400d87947 */ /* 0x000fea000383ffff */
.L_x_9857:
        /* <DEDUP_REMOVED lines=8> */
.L_x_10090:
[----:B------:R-:W-:Y:S05]  /*1fc00*/  BSYNC B1 ;  /* 0x0000000000017941 */ /* 0x000fea0003800000 */
.L_x_10089:
        /* <DEDUP_REMOVED lines=8> */
.L_x_10091:
[----:B------:R-:W-:Y:S02]  /*1fc90*/  IMAD.MOV.U32 R33, RZ, RZ, R3 ;  /* 0x000000ffff217224 */ /* 0x000fe400078e0003 */
[----:B------:R-:W-:Y:S02]  /*1fca0*/  IMAD.MOV.U32 R13, RZ, RZ, R25 ;  /* 0x000000ffff0d7224 */ /* 0x000fe400078e0019 */
[----:B------:R-:W-:-:S07]  /*1fcb0*/  IMAD.MOV.U32 R0, RZ, RZ, R14 ;  /* 0x000000ffff007224 */ /* 0x000fce00078e000e */
[----:B------:R-:W-:Y:S05]  /*1fcc0*/  WARPSYNC.COLLECTIVE R15, `(.L_x_10092) ;  /* 0x000000000f087348 */ /* 0x000fea0003c00000 */
[----:B------:R0:W1:Y:S02]  /*1fcd0*/  SHFL.IDX P6, R14, R13, R12, R11 ;  /* 0x0000000c0d0e7389 */ /* 0x00006400000c000b */
[----:B01----:R-:W-:Y:S01]  /*1fce0*/  ENDCOLLECTIVE ;  /* 0x000000000000791b */ /* 0x003fe20003800000 */
.L_x_10092:
[----:B------:R-:W-:Y:S02]  /*1fcf0*/  IMAD.MOV.U32 R32, RZ, RZ, R0 ;  /* 0x000000ffff207224 */ /* 0x000fe400078e0000 */
[----:B------:R-:W-:Y:S02]  /*1fd00*/  IMAD.MOV.U32 R13, RZ, RZ, R24 ;  /* 0x000000ffff0d7224 */ /* 0x000fe400078e0018 */
[----:B------:R-:W-:-:S07]  /*1fd10*/  IMAD.MOV.U32 R5, RZ, RZ, R14 ;  /* 0x000000ffff057224 */ /* 0x000fce00078e000e */
[----:B------:R-:W-:Y:S05]  /*1fd20*/  WARPSYNC.COLLECTIVE R15, `(.L_x_10093) ;  /* 0x000000000f087348 */ /* 0x000fea0003c00000 */
[----:B------:R0:W1:Y:S02]  /*1fd30*/  SHFL.IDX P6, R14, R13, R12, R11 ;  /* 0x0000000c0d0e7389 */ /* 0x00006400000c000b */
[----:B01----:R-:W-:Y:S01]  /*1fd40*/  ENDCOLLECTIVE ;  /* 0x000000000000791b */ /* 0x003fe20003800000 */
.L_x_10093:
[----:B------:R-:W-:Y:S05]  /*1fd50*/  BRA `(.L_x_10094) ;  /* 0xfffffe98001c7947 */ /* 0x000fea000383ffff */
.L_x_9861:
[----:B0-----:R0:W1:Y:S02]  /*1fd60*/  SYNCS.PHASECHK.TRANS64.TRYWAIT P1, [R16+URZ+0x31c00], R3 ;  /* 0x031c0003100075a7 */ /* 0x001064000802017f */
[----:B-1----:R-:W-:Y:S05]  /*1fd70*/  @!P1 NANOSLEEP.SYNCS 0x989680 ;  /* 0x009896800000995d */ /* 0x002fea0003900000 */
[----:B------:R-:W1:Y:S02]  /*1fd80*/  @!P1 SYNCS.PHASECHK.TRANS64 P1, [R16+URZ+0x31c00], R3 ;  /* 0x031c0003100095a7 */ /* 0x000e64000802007f */
[----:B-1----:R-:W-:Y:S05]  /*1fd90*/  @!P1 BRA `(.L_x_9861) ;  /* 0xfffffffc00f09947 */ /* 0x002fea000383ffff */
[----:B------:R-:W-:Y:S05]  /*1fda0*/  BRA `(.L_x_10095) ;  /* 0xfffffe9c00d47947 */ /* 0x000fea000383ffff */
.L_x_9869:
[----:B--2---:R2:W4:Y:S02]  /*1fdb0*/  SYNCS.PHASECHK.TRANS64.TRYWAIT P1, [R0+URZ+0x31c30], R5 ;  /* 0x031c3005000075a7 */ /* 0x004524000802017f */
[----:B----4-:R-:W-:Y:S05]  /*1fdc0*/  @!P1 NANOSLEEP.SYNCS 0x989680 ;  /* 0x009896800000995d */ /* 0x010fea0003900000 */
[----:B------:R-:W4:Y:S02]  /*1fdd0*/  @!P1 SYNCS.PHASECHK.TRANS64 P1, [R0+URZ+0x31c30], R5 ;  /* 0x031c3005000095a7 */ /* 0x000f24000802007f */
[----:B----4-:R-:W-:Y:S05]  /*1fde0*/  @!P1 BRA `(.L_x_9869) ;  /* 0xfffffffc00f09947 */ /* 0x010fea000383ffff */
[----:B------:R-:W-:Y:S05]  /*1fdf0*/  BRA `(.L_x_9868) ;  /* 0xfffffeb400607947 */ /* 0x000fea000383ffff */
.L_x_9875:
[----:B-1----:R1:W2:Y:S02]  /*1fe00*/  SYNCS.PHASECHK.TRANS64.TRYWAIT P3, [R14+URZ+0x31c30], R15 ;  /* 0x031c300f0e0075a7 */ /* 0x0022a4000806017f */
[----:B--2---:R-:W-:Y:S05]  /*1fe10*/  @!P3 NANOSLEEP.SYNCS 0x989680 ;  /* 0x009896800000b95d */ /* 0x004fea0003900000 */
[----:B------:R-:W2:Y:S02]  /*1fe20*/  @!P3 SYNCS.PHASECHK.TRANS64 P3, [R14+URZ+0x31c30], R15 ;  /* 0x031c300f0e00b5a7 */ /* 0x000ea4000806007f */
[----:B--2---:R-:W-:Y:S05]  /*1fe30*/  @!P3 BRA `(.L_x_9875) ;  /* 0xfffffffc00f0b947 */ /* 0x004fea000383ffff */
[----:B------:R-:W-:Y:S05]  /*1fe40*/  BRA `(.L_x_9874) ;  /* 0xfffffef800307947 */ /* 0x000fea000383ffff */
.L_x_9880:
[----:B-1----:R1:W2:Y:S02]  /*1fe50*/  SYNCS.PHASECHK.TRANS64.TRYWAIT P2, [R15+URZ+0x31c50], R14 ;  /* 0x031c500e0f0075a7 */ /* 0x0022a4000804017f */
[----:B--2---:R-:W-:Y:S05]  /*1fe60*/  @!P2 NANOSLEEP.SYNCS 0x989680 ;  /* 0x009896800000a95d */ /* 0x004fea0003900000 */
[----:B------:R-:W2:Y:S02]  /*1fe70*/  @!P2 SYNCS.PHASECHK.TRANS64 P2, [R15+URZ+0x31c50], R14 ;  /* 0x031c500e0f00a5a7 */ /* 0x000ea4000804007f */
[----:B--2---:R-:W-:Y:S05]  /*1fe80*/  @!P2 BRA `(.L_x_9880) ;  /* 0xfffffffc00f0a947 */ /* 0x004fea000383ffff */
[----:B------:R-:W-:Y:S05]  /*1fe90*/  BRA `(.L_x_9879) ;  /* 0xffffff1c00b07947 */ /* 0x000fea000383ffff */
.L_x_9885:
[----:B-1----:R1:W3:Y:S02]  /*1fea0*/  SYNCS.PHASECHK.TRANS64.TRYWAIT P0, [R0+URZ+0x31c50], R3 ;  /* 0x031c5003000075a7 */ /* 0x0022e4000800017f */
[----:B---3--:R-:W-:Y:S05]  /*1feb0*/  @!P0 NANOSLEEP.SYNCS 0x989680 ;  /* 0x009896800000895d */ /* 0x008fea0003900000 */
[----:B------:R-:W3:Y:S02]  /*1fec0*/  @!P0 SYNCS.PHASECHK.TRANS64 P0, [R0+URZ+0x31c50], R3 ;  /* 0x031c5003000085a7 */ /* 0x000ee4000800007f */
[----:B---3--:R-:W-:Y:S05]  /*1fed0*/  @!P0 BRA `(.L_x_9885) ;  /* 0xfffffffc00f08947 */ /* 0x008fea000383ffff */
[----:B------:R-:W-:Y:S05]  /*1fee0*/  BRA `(.L_x_9884) ;  /* 0xffffff40004c7947 */ /* 0x000fea000383ffff */
.L_x_9890:
[----:B------:R-:W-:Y:S02]  /*1fef0*/  IMAD.MOV.U32 R13, RZ, RZ, R2 ;  /* 0x000000ffff0d7224 */ /* 0x000fe400078e0002 */
[----:B------:R-:W-:Y:S02]  /*1ff00*/  IMAD.MOV.U32 R12, RZ, RZ, RZ ;  /* 0x000000ffff0c7224 */ /* 0x000fe400078e00ff */
[----:B------:R-:W-:Y:S02]  /*1ff10*/  IMAD.MOV.U32 R11, RZ, RZ, 0x1c1f ;  /* 0x00001c1fff0b7424 */ /* 0x000fe400078e00ff */
[----:B------:R-:W-:-:S07]  /*1ff20*/  IMAD.MOV.U32 R15, RZ, RZ, -0x1 ;  /* 0xffffffffff0f7424 */ /* 0x000fce00078e00ff */
[----:B-----5:R-:W-:Y:S05]  /*1ff30*/  WARPSYNC.COLLECTIVE R15, `(.L_x_10096) ;  /* 0x000000000f087348 */ /* 0x020fea0003c00000 */
[----:B------:R0:W1:Y:S02]  /*1ff40*/  SHFL.IDX P6, R14, R13, R12, R11 ;  /* 0x0000000c0d0e7389 */ /* 0x00006400000c000b */
[----:B01---5:R-:W-:Y:S01]  /*1ff50*/  ENDCOLLECTIVE ;  /* 0x000000000000791b */ /* 0x023fe20003800000 */
.L_x_10096:
[----:B------:R-:W-:Y:S02]  /*1ff60*/  IMAD.MOV.U32 R13, RZ, RZ, R0 ;  /* 0x000000ffff0d7224 */ /* 0x000fe400078e0000 */
[----:B------:R-:W-:-:S07]  /*1ff70*/  IMAD.MOV.U32 R3, RZ, RZ, R14 ;  /* 0x000000ffff037224 */ /* 0x000fce00078e000e */
[----:B------:R-:W-:Y:S05]  /*1ff80*/  WARPSYNC.COLLECTIVE R15, `(.L_x_10097) ;  /* 0x000000000f087348 */ /* 0x000fea0003c00000 */
[----:B------:R0:W1:Y:S02]  /*1ff90*/  SHFL.IDX P6, R14, R13, R12, R11 ;  /* 0x0000000c0d0e7389 */ /* 0x00006400000c000b */
[----:B01----:R-:W-:Y:S01]  /*1ffa0*/  ENDCOLLECTIVE ;  /* 0x000000000000791b */ /* 0x003fe20003800000 */
.L_x_10097:
[----:B------:R-:W-:Y:S05]  /*1ffb0*/  BRA `(.L_x_10098) ;  /* 0xffffff5c00507947 */ /* 0x000fea000383ffff */
.L_x_9893:
[----:B------:R-:W-:Y:S01]  /*1ffc0*/  BSSY B1, `(.L_x_10099) ;  /* 0x0000008000017945 */ /* 0x000fe20003800000 */
[----:B---3--:R-:W-:Y:S02]  /*1ffd0*/  IMAD.MOV.U32 R13, RZ, RZ, R2 ;  /* 0x000000ffff0d7224 */ /* 0x008fe400078e0002 */
[----:B------:R-:W-:Y:S02]  /*1ffe0*/  IMAD.MOV.U32 R12, RZ, RZ, 0x1 ;  /* 0x00000001ff0c7424 */ /* 0x000fe400078e00ff */
[----:B------:R-:W-:Y:S02]  /*1fff0*/  IMAD.MOV.U32 R11, RZ, RZ, 0x1c1f ;  /* 0x00001c1fff0b7424 */ /* 0x000fe400078e00ff */
[----:B------:R-:W-:-:S07]  /*20000*/  IMAD.MOV.U32 R15, RZ, RZ, -0x1 ;  /* 0xffffffffff0f7424 */ /* 0x000fce00078e00ff */
[----:B012--5:R-:W-:Y:S05]  /*20010*/  WARPSYNC.COLLECTIVE R15, `(.L_x_10100) ;  /* 0x000000000f087348 */ /* 0x027fea0003c00000 */
[----:B--2---:R2:W3:Y:S02]  /*20020*/  SHFL.IDX P6, R14, R13, R12, R11 ;  /* 0x0000000c0d0e7389 */ /* 0x0044e400000c000b */
[----:B0123-5:R-:W-:Y:S01]  /*20030*/  ENDCOLLECTIVE ;  /* 0x000000000000791b */ /* 0x02ffe20003800000 */
.L_x_10100:
[----:B------:R-:W-:Y:S05]  /*20040*/  BSYNC B1 ;  /* 0x0000000000017941 */ /* 0x000fea0003800000 */
.L_x_10099:
        /* <DEDUP_REMOVED lines=8> */
.L_x_10101:
[----:B------:R-:W-:Y:S05]  /*200d0*/  BRA `(.L_x_10102) ;  /* 0xffffff5c00607947 */ /* 0x000fea000383ffff */
.L_x_9895:
[----:B------:R-:W-:Y:S02]  /*200e0*/  IMAD.MOV.U32 R13, RZ, RZ, R2 ;  /* 0x000000ffff0d7224 */ /* 0x000fe400078e0002 */
[----:B------:R-:W-:Y:S02]  /*200f0*/  IMAD.MOV.U32 R12, RZ, RZ, RZ ;  /* 0x000000ffff0c7224 */ /* 0x000fe400078e00ff */
[----:B------:R-:W-:Y:S02]  /*20100*/  IMAD.MOV.U32 R11, RZ, RZ, 0x1c1f ;  /* 0x00001c1fff0b7424 */ /* 0x000fe400078e00ff */
[----:B------:R-:W-:-:S07]  /*20110*/  IMAD.MOV.U32 R15, RZ, RZ, -0x1 ;  /* 0xffffffffff0f7424 */ /* 0x000fce00078e00ff */
[----:B------:R-:W-:Y:S05]  /*20120*/  WARPSYNC.COLLECTIVE R15, `(.L_x_10103) ;  /* 0x000000000f087348 */ /* 0x000fea0003c00000 */
[----:B------:R0:W1:Y:S02]  /*20130*/  SHFL.IDX P6, R14, R13, R12, R11 ;  /* 0x0000000c0d0e7389 */ /* 0x00006400000c000b */
[----:B01----:R-:W-:Y:S01]  /*20140*/  ENDCOLLECTIVE ;  /* 0x000000000000791b */ /* 0x003fe20003800000 */
.L_x_10103:
[----:B------:R-:W-:Y:S02]  /*20150*/  IMAD.MOV.U32 R13, RZ, RZ, R0 ;  /* 0x000000ffff0d7224 */ /* 0x000fe400078e0000 */
[----:B------:R-:W-:-:S07]  /*20160*/  IMAD.MOV.U32 R3, RZ, RZ, R14 ;  /* 0x000000ffff037224 */ /* 0x000fce00078e000e */
[----:B------:R-:W-:Y:S05]  /*20170*/  WARPSYNC.COLLECTIVE R15, `(.L_x_10104) ;  /* 0x000000000f087348 */ /* 0x000fea0003c00000 */
[----:B------:R0:W1:Y:S02]  /*20180*/  SHFL.IDX P6, R14, R13, R12, R11 ;  /* 0x0000000c0d0e7389 */ /* 0x00006400000c000b */
[----:B01----:R-:W-:Y:S01]  /*20190*/  ENDCOLLECTIVE ;  /* 0x000000000000791b */ /* 0x003fe20003800000 */
.L_x_10104:
[----:B------:R-:W-:Y:S05]  /*201a0*/  BRA `(.L_x_10105) ;  /* 0xffffff60002c7947 */ /* 0x000fea000383ffff */
.L_x_9898:
[----:B------:R-:W-:Y:S01]  /*201b0*/  BSSY B1, `(.L_x_10106) ;  /* 0x0000008000017945 */ /* 0x000fe20003800000 */
[----:B----4-:R-:W-:Y:S02]  /*201c0*/  IMAD.MOV.U32 R13, RZ, RZ, R2 ;  /* 0x000000ffff0d7224 */ /* 0x010fe400078e0002 */
[----:B------:R-:W-:Y:S02]  /*201d0*/  IMAD.MOV.U32 R12, RZ, RZ, 0x1 ;  /* 0x00000001ff0c7424 */ /* 0x000fe400078e00ff */
[----:B------:R-:W-:Y:S02]  /*201e0*/  IMAD.MOV.U32 R11, RZ, RZ, 0x1c1f ;  /* 0x00001c1fff0b7424 */ /* 0x000fe400078e00ff */
[----:B------:R-:W-:-:S07]  /*201f0*/  IMAD.MOV.U32 R15, RZ, RZ, -0x1 ;  /* 0xffffffffff0f7424 */ /* 0x000fce00078e00ff */
[----:B012---:R-:W-:Y:S05]  /*20200*/  WARPSYNC.COLLECTIVE R15, `(.L_x_10107) ;  /* 0x000000000f087348 */ /* 0x007fea0003c00000 */
[----:B--2---:R2:W3:Y:S02]  /*20210*/  SHFL.IDX P6, R14, R13, R12, R11 ;  /* 0x0000000c0d0e7389 */ /* 0x0044e400000c000b */
[----:B0123--:R-:W-:Y:S01]  /*20220*/  ENDCOLLECTIVE ;  /* 0x000000000000791b */ /* 0x00ffe20003800000 */
.L_x_10107:
[----:B------:R-:W-:Y:S05]  /*20230*/  BSYNC B1 ;  /* 0x0000000000017941 */ /* 0x000fea0003800000 */
.L_x_10106:
        /* <DEDUP_REMOVED lines=8> */
.L_x_10108:
[----:B------:R-:W-:Y:S05]  /*202c0*/  BRA `(.L_x_10109) ;  /* 0xffffff6400247947 */ /* 0x000fea000383ffff */
.L_x_9902:
[----:B------:R-:W-:Y:S02]  /*202d0*/  IMAD.MOV.U32 R13, RZ, RZ, R2 ;  /* 0x000000ffff0d7224 */ /* 0x000fe400078e0002 */
[----:B------:R-:W-:Y:S02]  /*202e0*/  IMAD.MOV.U32 R12, RZ, RZ, RZ ;  /* 0x000000ffff0c7224 */ /* 0x000fe400078e00ff */
[----:B------:R-:W-:Y:S02]  /*202f0*/  IMAD.MOV.U32 R11, RZ, RZ, 0x1c1f ;  /* 0x00001c1fff0b7424 */ /* 0x000fe400078e00ff */
[----:B------:R-:W-:-:S07]  /*20300*/  IMAD.MOV.U32 R15, RZ, RZ, -0x1 ;  /* 0xffffffffff0f7424 */ /* 0x000fce00078e00ff */
[----:B0-----:R-:W-:Y:S05]  /*20310*/  WARPSYNC.COLLECTIVE R15, `(.L_x_10110) ;  /* 0x000000000f087348 */ /* 0x001fea0003c00000 */
[----:B------:R1:W2:Y:S02]  /*20320*/  SHFL.IDX P6, R14, R13, R12, R11 ;  /* 0x0000000c0d0e7389 */ /* 0x0002a400000c000b */
[----:B012---:R-:W-:Y:S01]  /*20330*/  ENDCOLLECTIVE ;  /* 0x000000000000791b */ /* 0x007fe20003800000 */
.L_x_10110:
[----:B------:R-:W-:Y:S02]  /*20340*/  IMAD.MOV.U32 R13, RZ, RZ, R0 ;  /* 0x000000ffff0d7224 */ /* 0x000fe400078e0000 */
[----:B------:R-:W-:-:S07]  /*20350*/  IMAD.MOV.U32 R3, RZ, RZ, R14 ;  /* 0x000000ffff037224 */ /* 0x000fce00078e000e */
[----:B------:R-:W-:Y:S05]  /*20360*/  WARPSYNC.COLLECTIVE R15, `(.L_x_10111) ;  /* 0x000000000f087348 */ /* 0x000fea0003c00000 */
[----:B------:R0:W1:Y:S02]  /*20370*/  SHFL.IDX P6, R14, R13, R12, R11 ;  /* 0x0000000c0d0e7389 */ /* 0x00006400000c000b */
[----:B01----:R-:W-:Y:S01]  /*20380*/  ENDCOLLECTIVE ;  /* 0x000000000000791b */ /* 0x003fe20003800000 */
.L_x_10111:
[----:B------:R-:W-:Y:S05]  /*20390*/  BRA `(.L_x_10112) ;  /* 0xffffff7000687947 */ /* 0x000fea000383ffff */
.L_x_9905:
[----:B------:R-:W-:Y:S01]  /*203a0*/  BSSY B1, `(.L_x_10113) ;  /* 0x0000008000017945 */ /* 0x000fe20003800000 */
[----:B----4-:R-:W-:Y:S02]  /*203b0*/  IMAD.MOV.U32 R13, RZ, RZ, R2 ;  /* 0x000000ffff0d7224 */ /* 0x010fe400078e0002 */
[----:B------:R-:W-:Y:S02]  /*203c0*/  IMAD.MOV.U32 R12, RZ, RZ, 0x1 ;  /* 0x00000001ff0c7424 */ /* 0x000fe400078e00ff */
[----:B------:R-:W-:Y:S02]  /*203d0*/  IMAD.MOV.U32 R11, RZ, RZ, 0x1c1f ;  /* 0x00001c1fff0b7424 */ /* 0x000fe400078e00ff */
[----:B------:R-:W-:-:S07]  /*203e0*/  IMAD.MOV.U32 R15, RZ, RZ, -0x1 ;  /* 0xffffffffff0f7424 */ /* 0x000fce00078e00ff */
[----:B0123--:R-:W-:Y:S05]  /*203f0*/  WARPSYNC.COLLECTIVE R15, `(.L_x_10114) ;  /* 0x000000000f087348 */ /* 0x00ffea0003c00000 */
[----:B---3--:R3:W4:Y:S02]  /*20400*/  SHFL.IDX P6, R14, R13, R12, R11 ;  /* 0x0000000c0d0e7389 */ /* 0x00872400000c000b */
[----:B01234-:R-:W-:Y:S01]  /*20410*/  ENDCOLLECTIVE ;  /* 0x000000000000791b */ /* 0x01ffe20003800000 */
.L_x_10114:
[----:B------:R-:W-:Y:S05]  /*20420*/  BSYNC B1 ;  /* 0x0000000000017941 */ /* 0x000fea0003800000 */
.L_x_10113:
        /* <DEDUP_REMOVED lines=8> */
.L_x_10115:
[----:B------:R-:W-:Y:S05]  /*204b0*/  BRA `(.L_x_10116) ;  /* 0xffffff70007c7947 */ /* 0x000fea000383ffff */
.L_x_9922:
[----:B------:R-:W2:Y:S01]  /*204c0*/  S2R R7, SR_TID.X ;  /* 0x0000000000077919 */ /* 0x000ea20000002100 */
[----:B------:R-:W-:Y:S01]  /*204d0*/  BSSY B1, `(.L_x_10117) ;  /* 0x000000a000017945 */ /* 0x000fe20003800000 */
[----:B-1----:R-:W-:Y:S02]  /*204e0*/  IMAD.MOV.U32 R12, RZ, RZ, RZ ;  /* 0x000000ffff0c7224 */ /* 0x002fe400078e00ff */
[----:B0-----:R-:W-:Y:S02]  /*204f0*/  IMAD.MOV.U32 R11, RZ, RZ, 0x1f ;  /* 0x0000001fff0b7424 */ /* 0x001fe400078e00ff */
[----:B------:R-:W-:Y:S01]  /*20500*/  IMAD.MOV.U32 R15, RZ, RZ, -0x1 ;  /* 0xffffffffff0f7424 */ /* 0x000fe200078e00ff */
[----:B--2---:R-:W-:-:S04]  /*20510*/  SHF.R.U32.HI R7, RZ, 0x5, R7 ;  /* 0x00000005ff077819 */ /* 0x004fc80000011607 */
[----:B------:R-:W-:-:S05]  /*20520*/  LOP3.LUT R7, R7, 0x3, RZ, 0xc0, !PT ;  /* 0x0000000307077812 */ /* 0x000fca00078ec0ff */
[----:B------:R-:W-:-:S07]  /*20530*/  IMAD.MOV.U32 R13, RZ, RZ, R7 ;  /* 0x000000ffff0d7224 */ /* 0x000fce00078e0007 */
[----:B------:R-:W-:Y:S05]  /*20540*/  WARPSYNC.COLLECTIVE R15, `(.L_x_10118) ;  /* 0x000000000f087348 */ /* 0x000fea0003c00000 */
[----:B------:R0:W1:Y:S02]  /*20550*/  SHFL.IDX P6, R14, R13, R12, R11 ;  /* 0x0000000c0d0e7389 */ /* 0x00006400000c000b */
[----:B01----:R-:W-:Y:S01]  /*20560*/  ENDCOLLECTIVE ;  /* 0x000000000000791b */ /* 0x003fe20003800000 */
.L_x_10118:
[----:B------:R-:W-:Y:S05]  /*20570*/  BSYNC B1 ;  /* 0x0000000000017941 */ /* 0x000fea0003800000 */
.L_x_10117:
[----:B------:R-:W-:Y:S05]  /*20580*/  BRA `(.L_x_10119) ;  /* 0xffffff8800987947 */ /* 0x000fea000383ffff */
.L_x_9924:
[----:B------:R-:W-:Y:S01]  /*20590*/  BSSY B1, `(.L_x_10120) ;  /* 0x0000006000017945 */ /* 0x000fe20003800000 */
[----:B------:R-:W-:-:S07]  /*205a0*/  IMAD.MOV.U32 R15, RZ, RZ, -0x1 ;  /* 0xffffffffff0f7424 */ /* 0x000fce00078e00ff */
[----:B012---:R-:W-:Y:S05]  /*205b0*/  WARPSYNC.COLLECTIVE R15, `(.L_x_10121) ;  /* 0x000000000f0c7348 */ /* 0x007fea0003c00000 */
[----:B------:R-:W-:Y:S02]  /*205c0*/  ELECT P6, UR62, PT ;  /* 0x00000000003e782f */ /* 0x000fe400038c0000 */
[----:B------:R-:W-:Y:S01]  /*205d0*/  MOV R14, UR62 ;  /* 0x0000003e000e7c02 */ /* 0x000fe20008000f00 */
[----:B012---:R-:W-:Y:S10]  /*205e0*/  ENDCOLLECTIVE ;  /* 0x000000000000791b */ /* 0x007ff40003800000 */
.L_x_10121:
[----:B------:R-:W-:Y:S05]  /*205f0*/  BSYNC B1 ;  /* 0x0000000000017941 */ /* 0x000fea0003800000 */
.L_x_10120:
[----:B------:R-:W-:Y:S01]  /*20600*/  PLOP3.LUT P2, PT, P6, PT, PT, 0x80, 0x0 ;  /* 0x000000000000781c */ /* 0x000fe2000374f070 */
[----:B------:R-:W-:-:S12]  /*20610*/  BRA `(.L_x_9923) ;  /* 0xffffff88008c7947 */ /* 0x000fd8000383ffff */
.L_x_9926:
[----:B--2---:R2:W3:Y:S02]  /*20620*/  SYNCS.PHASECHK.TRANS64.TRYWAIT P0, [R16+URZ+0x31c20], R6 ;  /* 0x031c2006100075a7 */ /* 0x0044e4000800017f */
[----:B---3--:R-:W-:Y:S05]  /*20630*/  @!P0 NANOSLEEP.SYNCS 0x989680 ;  /* 0x009896800000895d */ /* 0x008fea0003900000 */
[----:B------:R-:W3:Y:S02]  /*20640*/  @!P0 SYNCS.PHASECHK.TRANS64 P0, [R16+URZ+0x31c20], R6 ;  /* 0x031c2006100085a7 */ /* 0x000ee4000800007f */
[----:B---3--:R-:W-:Y:S05]  /*20650*/  @!P0 BRA `(.L_x_9926) ;  /* 0xfffffffc00f08947 */ /* 0x008fea000383ffff */
[----:B------:R-:W-:Y:S05]  /*20660*/  BRA `(.L_x_10122) ;  /* 0xffffff88009c7947 */ /* 0x000fea000383ffff */
.L_x_9930:
[----:B0-----:R0:W3:Y:S02]  /*20670*/  SYNCS.PHASECHK.TRANS64.TRYWAIT P0, [R9+URZ+0x31ca0], R11 ;  /* 0x031ca00b090075a7 */ /* 0x0010e4000800017f */
[----:B---3--:R-:W-:Y:S05]  /*20680*/  @!P0 NANOSLEEP.SYNCS 0x989680 ;  /* 0x009896800000895d */ /* 0x008fea0003900000 */
[----:B------:R-:W3:Y:S02]  /*20690*/  @!P0 SYNCS.PHASECHK.TRANS64 P0, [R9+URZ+0x31ca0], R11 ;  /* 0x031ca00b090085a7 */ /* 0x000ee4000800007f */
[----:B---3--:R-:W-:Y:S05]  /*206a0*/  @!P0 BRA `(.L_x_9930) ;  /* 0xfffffffc00f08947 */ /* 0x008fea000383ffff */
[----:B------:R-:W-:Y:S05]  /*206b0*/  BRA `(.L_x_10123) ;  /* 0xffffff8800bc7947 */ /* 0x000fea000383ffff */
.L_x_9937:
[----:B-1----:R1:W2:Y:S02]  /*206c0*/  SYNCS.PHASECHK.TRANS64.TRYWAIT P0, [R9+URZ+0x31cc0], R11 ;  /* 0x031cc00b090075a7 */ /* 0x0022a4000800017f */
[----:B--2---:R-:W-:Y:S05]  /*206d0*/  @!P0 NANOSLEEP.SYNCS 0x989680 ;  /* 0x009896800000895d */ /* 0x004fea0003900000 */
[----:B------:R-:W2:Y:S02]  /*206e0*/  @!P0 SYNCS.PHASECHK.TRANS64 P0, [R9+URZ+0x31cc0], R11 ;  /* 0x031cc00b090085a7 */ /* 0x000ea4000800007f */
[----:B--2---:R-:W-:Y:S05]  /*206f0*/  @!P0 BRA `(.L_x_9937) ;  /* 0xfffffffc00f08947 */ /* 0x004fea000383ffff */
[----:B------:R-:W-:Y:S05]  /*20700*/  BRA `(.L_x_10124) ;  /* 0xffffff8c00b47947 */ /* 0x000fea000383ffff */
.L_x_9946:
[----:B--2---:R2:W3:Y:S02]  /*20710*/  SYNCS.PHASECHK.TRANS64.TRYWAIT P0, [R9+URZ+0x31ca0], R8 ;  /* 0x031ca008090075a7 */ /* 0x0044e4000800017f */
[----:B---3--:R-:W-:Y:S05]  /*20720*/  @!P0 NANOSLEEP.SYNCS 0x989680 ;  /* 0x009896800000895d */ /* 0x008fea0003900000 */
[----:B------:R-:W3:Y:S02]  /*20730*/  @!P0 SYNCS.PHASECHK.TRANS64 P0, [R9+URZ+0x31ca0], R8 ;  /* 0x031ca008090085a7 */ /* 0x000ee4000800007f */
[----:B---3--:R-:W-:Y:S05]  /*20740*/  @!P0 BRA `(.L_x_9946) ;  /* 0xfffffffc00f08947 */ /* 0x008fea000383ffff */
[----:B------:R-:W-:Y:S05]  /*20750*/  BRA `(.L_x_10125) ;  /* 0xffffff9000ec7947 */ /* 0x000fea000383ffff */
.L_x_9953:
[----:B0-----:R0:W3:Y:S02]  /*20760*/  SYNCS.PHASECHK.TRANS64.TRYWAIT P0, [R9+URZ+0x31cc0], R8 ;  /* 0x031cc008090075a7 */ /* 0x0010e4000800017f */
[----:B---3--:R-:W-:Y:S05]  /*20770*/  @!P0 NANOSLEEP.SYNCS 0x989680 ;  /* 0x009896800000895d */ /* 0x008fea0003900000 */
[----:B------:R-:W3:Y:S02]  /*20780*/  @!P0 SYNCS.PHASECHK.TRANS64 P0, [R9+URZ+0x31cc0], R8 ;  /* 0x031cc008090085a7 */ /* 0x000ee4000800007f */
[----:B---3--:R-:W-:Y:S05]  /*20790*/  @!P0 BRA `(.L_x_9953) ;  /* 0xfffffffc00f08947 */ /* 0x008fea000383ffff */
[----:B------:R-:W-:Y:S05]  /*207a0*/  BRA `(.L_x_10126) ;  /* 0xffffff9400ec7947 */ /* 0x000fea000383ffff */
.L_x_9970:
[----:B------:R-:W4:Y:S01]  /*207b0*/  S2R R20, SR_TID.X ;  /* 0x0000000000147919 */ /* 0x000f220000002100 */
[----:B------:R-:W-:Y:S01]  /*207c0*/  BSSY B0, `(.L_x_10127) ;  /* 0x000000a000007945 */ /* 0x000fe20003800000 */
[----:B-1----:R-:W-:Y:S02]  /*207d0*/  IMAD.MOV.U32 R12, RZ, RZ, RZ ;  /* 0x000000ffff0c7224 */ /* 0x002fe400078e00ff */
[----:B0-----:R-:W-:Y:S02]  /*207e0*/  IMAD.MOV.U32 R11, RZ, RZ, 0x1f ;  /* 0x0000001fff0b7424 */ /* 0x001fe400078e00ff */
[----:B------:R-:W-:Y:S01]  /*207f0*/  IMAD.MOV.U32 R15, RZ, RZ, -0x1 ;  /* 0xffffffffff0f7424 */ /* 0x000fe200078e00ff */
[----:B----4-:R-:W-:-:S04]  /*20800*/  SHF.R.U32.HI R20, RZ, 0x5, R20 ;  /* 0x00000005ff147819 */ /* 0x010fc80000011614 */
[----:B------:R-:W-:-:S05]  /*20810*/  LOP3.LUT R20, R20, 0x3, RZ, 0xc0, !PT ;  /* 0x0000000314147812 */ /* 0x000fca00078ec0ff */
[----:B------:R-:W-:-:S07]  /*20820*/  IMAD.MOV.U32 R13, RZ, RZ, R20 ;  /* 0x000000ffff0d7224 */ /* 0x000fce00078e0014 */
[----:B--23--:R-:W-:Y:S05]  /*20830*/  WARPSYNC.COLLECTIVE R15, `(.L_x_10128) ;  /* 0x000000000f087348 */ /* 0x00cfea0003c00000 */
[----:B------:R0:W1:Y:S02]  /*20840*/  SHFL.IDX P6, R14, R13, R12, R11 ;  /* 0x0000000c0d0e7389 */ /* 0x00006400000c000b */
[----:B0123--:R-:W-:Y:S01]  /*20850*/  ENDCOLLECTIVE ;  /* 0x000000000000791b */ /* 0x00ffe20003800000 */
.L_x_10128:
[----:B------:R-:W-:Y:S05]  /*20860*/  BSYNC B0 ;  /* 0x0000000000007941 */ /* 0x000fea0003800000 */
.L_x_10127:
[----:B------:R-:W-:Y:S05]  /*20870*/  BRA `(.L_x_10129) ;  /* 0xffffffa400107947 */ /* 0x000fea000383ffff */
.L_x_9972:
[----:B------:R-:W-:Y:S01]  /*20880*/  BSSY B0, `(.L_x_10130) ;  /* 0x0000006000007945 */ /* 0x000fe20003800000 */
[----:B------:R-:W-:-:S07]  /*20890*/  IMAD.MOV.U32 R15, RZ, RZ, -0x1 ;  /* 0xffffffffff0f7424 */ /* 0x000fce00078e00ff */
[----:B-1234-:R-:W-:Y:S05]  /*208a0*/  WARPSYNC.COLLECTIVE R15, `(.L_x_10131) ;  /* 0x000000000f0c7348 */ /* 0x01efea0003c00000 */
[----:B------:R-:W-:Y:S02]  /*208b0*/  ELECT P6, UR62, PT ;  /* 0x00000000003e782f */ /* 0x000fe400038c0000 */
[----:B------:R-:W-:Y:S01]  /*208c0*/  MOV R14, UR62 ;  /* 0x0000003e000e7c02 */ /* 0x000fe20008000f00 */
[----:B-1234-:R-:W-:Y:S10]  /*208d0*/  ENDCOLLECTIVE ;  /* 0x000000000000791b */ /* 0x01eff40003800000 */
.L_x_10131:
[----:B------:R-:W-:Y:S05]  /*208e0*/  BSYNC B0 ;  /* 0x0000000000007941 */ /* 0x000fea0003800000 */
.L_x_10130:
[----:B------:R-:W-:Y:S05]  /*208f0*/  BRA `(.L_x_10132) ;  /* 0xffffffa400107947 */ /* 0x000fea000383ffff */
.L_x_9974:
[----:B0-----:R0:W4:Y:S02]  /*20900*/  SYNCS.PHASECHK.TRANS64.TRYWAIT P0, [R0+URZ+0x31c40], R2 ;  /* 0x031c4002000075a7 */ /* 0x001124000800017f */
[----:B----4-:R-:W-:Y:S05]  /*20910*/  @!P0 NANOSLEEP.SYNCS 0x989680 ;  /* 0x009896800000895d */ /* 0x010fea0003900000 */
[----:B------:R-:W4:Y:S02]  /*20920*/  @!P0 SYNCS.PHASECHK.TRANS64 P0, [R0+URZ+0x31c40], R2 ;  /* 0x031c4002000085a7 */ /* 0x000f24000800007f */
[----:B----4-:R-:W-:Y:S05]  /*20930*/  @!P0 BRA `(.L_x_9974) ;  /* 0xfffffffc00f08947 */ /* 0x010fea000383ffff */
[----:B------:R-:W-:Y:S05]  /*20940*/  BRA `(.L_x_10133) ;  /* 0xffffffa400647947 */ /* 0x000fea000383ffff */
.L_x_9978:
[----:B------:R-:W2:Y:S04]  /*20950*/  LDL.LU R11, [R1+0x44] ;  /* 0x00004400010b7983 */ /* 0x000ea80000300800 */
[----:B------:R0:W5:Y:S01]  /*20960*/  LDL R9, [R1+0x14] ;  /* 0x0000140001097983 */ /* 0x0001620000100800 */
[----:B------:R-:W-:Y:S02]  /*20970*/  IMAD.MOV.U32 R13, RZ, RZ, R0 ;  /* 0x000000ffff0d7224 */ /* 0x000fe400078e0000 */
[----:B------:R-:W-:Y:S02]  /*20980*/  IMAD.MOV.U32 R12, RZ, RZ, RZ ;  /* 0x000000ffff0c7224 */ /* 0x000fe400078e00ff */
[----:B------:R-:W-:Y:S02]  /*20990*/  IMAD.MOV.U32 R15, RZ, RZ, -0x1 ;  /* 0xffffffffff0f7424 */ /* 0x000fe400078e00ff */
[----:B------:R-:W-:-:S04]  /*209a0*/  IMAD R25, R25, 0xc0, R21 ;  /* 0x000000c019197824 */ /* 0x000fc800078e0215 */
[----:B------:R-:W-:Y:S02]  /*209b0*/  VIADD R5, R25, 0x20 ;  /* 0x0000002019057836 */ /* 0x000fe40000000000 */
[----:B--2---:R-:W-:Y:S02]  /*209c0*/  IMAD R2, R11, R10, RZ ;  /* 0x0000000a0b027224 */ /* 0x004fe400078e02ff */
[----:B0-----:R-:W-:-:S07]  /*209d0*/  IMAD.MOV.U32 R11, RZ, RZ, 0x1c1f ;  /* 0x00001c1fff0b7424 */ /* 0x001fce00078e00ff */
[----:B-----5:R-:W-:Y:S05]  /*209e0*/  WARPSYNC.COLLECTIVE R15, `(.L_x_10134) ;  /* 0x000000000f087348 */ /* 0x020fea0003c00000 */
[----:B------:R0:W1:Y:S02]  /*209f0*/  SHFL.IDX P6, R14, R13, R12, R11 ;  /* 0x0000000c0d0e7389 */ /* 0x00006400000c000b */
[----:B01---5:R-:W-:Y:S01]  /*20a00*/  ENDCOLLECTIVE ;  /* 0x000000000000791b */ /* 0x023fe20003800000 */
.L_x_10134:
[----:B------:R-:W-:Y:S02]  /*20a10*/  IMAD.MOV.U32 R13, RZ, RZ, R4 ;  /* 0x000000ffff0d7224 */ /* 0x000fe400078e0004 */
[----:B------:R-:W-:-:S07]  /*20a20*/  IMAD.MOV.U32 R6, RZ, RZ, R14 ;  /* 0x000000ffff067224 */ /* 0x000fce00078e000e */
[----:B------:R-:W-:Y:S05]  /*20a30*/  WARPSYNC.COLLECTIVE R15, `(.L_x_10135) ;  /* 0x000000000f087348 */ /* 0x000fea0003c00000 */
[----:B------:R0:W1:Y:S02]  /*20a40*/  SHFL.IDX P6, R14, R13, R12, R11 ;  /* 0x0000000c0d0e7389 */ /* 0x00006400000c000b */
[----:B01----:R-:W-:Y:S01]  /*20a50*/  ENDCOLLECTIVE ;  /* 0x000000000000791b */ /* 0x003fe20003800000 */
.L_x_10135:
[----:B------:R-:W-:Y:S01]  /*20a60*/  ISETP.GE.AND P2, PT, R25, R2, PT ;  /* 0x000000021900720c */ /* 0x000fe20003f46270 */
[----:B------:R-:W-:Y:S02]  /*20a70*/  IMAD.MOV.U32 R13, RZ, RZ, R0 ;  /* 0x000000ffff0d7224 */ /* 0x000fe400078e0000 */
[----:B------:R-:W-:Y:S02]  /*20a80*/  IMAD.MOV.U32 R12, RZ, RZ, 0x1 ;  /* 0x00000001ff0c7424 */ /* 0x000fe400078e00ff */
[----:B------:R-:W-:-:S08]  /*20a90*/  IMAD.MOV.U32 R7, RZ, RZ, R14 ;  /* 0x000000ffff077224 */ /* 0x000fd000078e000e */
[----:B------:R-:W-:Y:S05]  /*20aa0*/  WARPSYNC.COLLECTIVE R15, `(.L_x_10136) ;  /* 0x000000000f087348 */ /* 0x000fea0003c00000 */
[----:B------:R0:W1:Y:S02]  /*20ab0*/  SHFL.IDX P6, R14, R13, R12, R11 ;  /* 0x0000000c0d0e7389 */ /* 0x00006400000c000b */
[----:B01----:R-:W-:Y:S01]  /*20ac0*/  ENDCOLLECTIVE ;  /* 0x000000000000791b */ /* 0x003fe20003800000 */
.L_x_10136:
[----:B------:R-:W-:-:S05]  /*20ad0*/  @!P2 LEA R7, P4, R20, R7, 0x1 ;  /* 0x000000071407a211 */ /* 0x000fca00078808ff */
[----:B------:R-:W-:-:S05]  /*20ae0*/  @!P2 IMAD.X R6, RZ, RZ, R6, P4 ;  /* 0x000000ffff06a224 */ /* 0x000fca00020e0606 */
[----:B------:R-:W-:-:S04]  /*20af0*/  @!P2 LOP3.LUT R7, R7, R6, RZ, 0x3c, !PT ;  /* 0x000000060707a212 */ /* 0x000fc800078e3cff */
[----:B------:R-:W-:-:S04]  /*20b00*/  @!P2 LOP3.LUT R6, R7, R6, RZ, 0x3c, !PT ;  /* 0x000000060706a212 */ /* 0x000fc800078e3cff */
[----:B------:R-:W-:Y:S01]  /*20b10*/  @!P2 LOP3.LUT R7, R7, R6, RZ, 0x3c, !PT ;  /* 0x000000060707a212 */ /* 0x000fe200078e3cff */
[----:B------:R-:W-:-:S04]  /*20b20*/  IMAD.MOV.U32 R13, RZ, RZ, R4 ;  /* 0x000000ffff0d7224 */ /* 0x000fc800078e0004 */
[----:B------:R-:W-:Y:S01]  /*20b30*/  @!PT LDS RZ, [RZ] ;  /* 0x00000000fffff984 */ /* 0x000fe20000000800 */
[----:B------:R-:W-:Y:S01]  /*20b40*/  @!PT LDS RZ, [RZ] ;  /* 0x00000000fffff984 */ /* 0x000fe20000000800 */
[----:B------:R-:W-:Y:S01]  /*20b50*/  @!PT LDS RZ, [RZ] ;  /* 0x00000000fffff984 */ /* 0x000fe20000000800 */
[----:B------:R-:W-:Y:S04]  /*20b60*/  @!P2 LDGSTS.E.BYPASS.LTC128B.128 [R9+0xda00], desc[UR60][R6.64], !P3 ;  /* 0x0da000000609afae */ /* 0x000fe8000d901d7c */
[----:B------:R-:W-:Y:S04]  /*20b70*/  @!P2 LDGSTS.E.BYPASS.LTC128B.128 [R9+0x10a00], desc[UR60][R6.64+0x40], !P0 ;  /* 0x10a000400609afae */ /* 0x000fe8000c101d7c */
[----:B------:R0:W-:Y:S02]  /*20b80*/  @!P2 LDGSTS.E.BYPASS.LTC128B.128 [R9+0x13a00], desc[UR60][R6.64+0x80], !P1 ;  /* 0x13a000800609afae */ /* 0x0001e4000c901d7c */
[----:B0-----:R-:W-:-:S07]  /*20b90*/  IMAD.MOV.U32 R6, RZ, RZ, R14 ;  /* 0x000000ffff067224 */ /* 0x001fce00078e000e */
[----:B------:R-:W-:Y:S05]  /*20ba0*/  WARPSYNC.COLLECTIVE R15, `(.L_x_10137) ;  /* 0x000000000f087348 */ /* 0x000fea0003c00000 */
[----:B------:R0:W1:Y:S02]  /*20bb0*/  SHFL.IDX P6, R14, R13, R12, R11 ;  /* 0x0000000c0d0e7389 */ /* 0x00006400000c000b */
[----:B01----:R-:W-:Y:S01]  /*20bc0*/  ENDCOLLECTIVE ;  /* 0x000000000000791b */ /* 0x003fe20003800000 */
.L_x_10137:
[----:B------:R-:W-:Y:S01]  /*20bd0*/  ISETP.GE.AND P2, PT, R5, R2, PT ;  /* 0x000000020500720c */ /* 0x000fe20003f46270 */
[----:B------:R-:W-:Y:S02]  /*20be0*/  IMAD.MOV.U32 R13, RZ, RZ, R0 ;  /* 0x000000ffff0d7224 */ /* 0x000fe400078e0000 */
[----:B------:R-:W-:Y:S02]  /*20bf0*/  IMAD.MOV.U32 R12, RZ, RZ, 0x2 ;  /* 0x00000002ff0c7424 */ /* 0x000fe400078e00ff */
[----:B------:R-:W-:-:S08]  /*20c00*/  IMAD.MOV.U32 R7, RZ, RZ, R14 ;  /* 0x000000ffff077224 */ /* 0x000fd000078e000e */
[----:B------:R-:W-:Y:S05]  /*20c10*/  WARPSYNC.COLLECTIVE R15, `(.L_x_10138) ;  /* 0x000000000f087348 */ /* 0x000fea0003c00000 */
[----:B------:R0:W1:Y:S02]  /*20c20*/  SHFL.IDX P6, R14, R13, R12, R11 ;  /* 0x0000000c0d0e7389 */ /* 0x00006400000c000b */
[----:B01----:R-:W-:Y:S01]  /*20c30*/  ENDCOLLECTIVE ;  /* 0x000000000000791b */ /* 0x003fe20003800000 */
.L_x_10138:
        /* <DEDUP_REMOVED lines=16> */
.L_x_10139:
[----:B------:R-:W-:Y:S02]  /*20d40*/  VIADD R5, R25, 0x40 ;  /* 0x0000004019057836 */ /* 0x000fe40000000000 */
[----:B------:R-:W-:Y:S02]  /*20d50*/  IMAD.MOV.U32 R13, RZ, RZ, R0 ;  /* 0x000000ffff0d7224 */ /* 0x000fe400078e0000 */
[----:B------:R-:W-:Y:S01]  /*20d60*/  IMAD.MOV.U32 R12, RZ, RZ, 0x3 ;  /* 0x00000003ff0c7424 */ /* 0x000fe200078e00ff */
[----:B------:R-:W-:Y:S01]  /*20d70*/  ISETP.GE.AND P2, PT, R5, R2, PT ;  /* 0x000000020500720c */ /* 0x000fe20003f46270 */
[----:B------:R-:W-:-:S12]  /*20d80*/  IMAD.MOV.U32 R7, RZ, RZ, R14 ;  /* 0x000000ffff077224 */ /* 0x000fd800078e000e */
[----:B------:R-:W-:Y:S05]  /*20d90*/  WARPSYNC.COLLECTIVE R15, `(.L_x_10140) ;  /* 0x000000000f087348 */ /* 0x000fea0003c00000 */
[----:B------:R0:W1:Y:S02]  /*20da0*/  SHFL.IDX P6, R14, R13, R12, R11 ;  /* 0x0000000c0d0e7389 */ /* 0x00006400000c000b */
[----:B01----:R-:W-:Y:S01]  /*20db0*/  ENDCOLLECTIVE ;  /* 0x000000000000791b */ /* 0x003fe20003800000 */
.L_x_10140:
[----:B------:R-:W-:-:S05]  /*20dc0*/  @!P2 LEA R7, P4, R20, R7, 0x1 ;  /* 0x000000071407a211 */ /* 0x000fca00078808ff */
[----:B------:R-:W-:Y:S02]  /*20dd0*/  @!P2 IMAD.X R6, RZ, RZ, R6, P4 ;  /* 0x000000ffff06a224 */ /* 0x000fe400020e0606 */
[----:B------:R-:W-:-:S03]  /*20de0*/  IMAD.MOV.U32 R13, RZ, RZ, R4 ;  /* 0x000000ffff0d7224 */ /* 0x000fc600078e0004 */
[----:B------:R-:W-:Y:S01]  /*20df0*/  @!P2 LOP3.LUT R7, R7, R6, RZ, 0x3c, !PT ;  /* 0x000000060707a212 */ /* 0x000fe200078e3cff */
[----:B------:R-:W-:-:S07]  /*20e00*/  IMAD.MOV.U32 R0, RZ, RZ, R14 ;  /* 0x000000ffff007224 */ /* 0x000fce00078e000e */
[----:B------:R-:W-:Y:S05]  /*20e10*/  WARPSYNC.COLLECTIVE R15, `(.L_x_10141) ;  /* 0x000000000f087348 */ /* 0x000fea0003c00000 */
[----:B------:R0:W1:Y:S02]  /*20e20*/  SHFL.IDX P6, R14, R13, R12, R11 ;  /* 0x0000000c0d0e7389 */ /* 0x00006400000c000b */
[----:B01----:R-:W-:Y:S01]  /*20e30*/  ENDCOLLECTIVE ;  /* 0x000000000000791b */ /* 0x003fe20003800000 */
.L_x_10141:
[----:B------:R-:W-:Y:S01]  /*20e40*/  @!P2 LOP3.LUT R6, R7, R6, RZ, 0x3c, !PT ;  /* 0x000000060706a212 */ /* 0x000fe200078e3cff */
[----:B------:R-:W-:-:S03]  /*20e50*/  VIADD R5, R25, 0x60 ;  /* 0x0000006019057836 */ /* 0x000fc60000000000 */
[----:B------:R-:W-:-:S05]  /*20e60*/  @!P2 LOP3.LUT R7, R7, R6, RZ, 0x3c, !PT ;  /* 0x000000060707a212 */ /* 0x000fca00078e3cff */
        /* <DEDUP_REMOVED lines=8> */
[----:B------:R-:W-:Y:S02]  /*20ef0*/  IMAD.MOV.U32 R12, RZ, RZ, RZ ;  /* 0x000000ffff0c7224 */ /* 0x000fe400078e00ff */
[----:B------:R-:W-:-:S10]  /*20f00*/  IMAD.MOV.U32 R4, RZ, RZ, R14 ;  /* 0x000000ffff047224 */ /* 0x000fd400078e000e */
[----:B0-----:R-:W-:Y:S05]  /*20f10*/  WARPSYNC.COLLECTIVE R15, `(.L_x_10142) ;  /* 0x000000000f087348 */ /* 0x001fea0003c00000 */
[----:B------:R1:W2:Y:S02]  /*20f20*/  SHFL.IDX P6, R14, R13, R12, R11 ;  /* 0x0000000c0d0e7389 */ /* 0x0002a400000c000b */
[----:B012---:R-:W-:Y:S01]  /*20f30*/  ENDCOLLECTIVE ;  /* 0x000000000000791b */ /* 0x007fe20003800000 */
.L_x_10142:
[----:B------:R-:W-:-:S05]  /*20f40*/  @!P2 LEA R4, P4, R20, R4, 0x1 ;  /* 0x000000041404a211 */ /* 0x000fca00078808ff */
[----:B------:R-:W-:-:S04]  /*20f50*/  @!P2 IMAD.X R0, RZ, RZ, R0, P4 ;  /* 0x000000ffff00a224 */ /* 0x000fc800020e0600 */
[----:B------:R-:W-:Y:S02]  /*20f60*/  @!P2 IMAD.MOV.U32 R5, RZ, RZ, R0 ;  /* 0x000000ffff05a224 */ /* 0x000fe400078e0000 */
[----:B------:R-:W-:Y:S02]  /*20f70*/  VIADD R0, R25, 0x80 ;  /* 0x0000008019007836 */ /* 0x000fe40000000000 */
[----:B------:R-:W-:Y:S01]  /*20f80*/  IMAD.MOV.U32 R13, RZ, RZ, R8 ;  /* 0x000000ffff0d7224 */ /* 0x000fe200078e0008 */
[----:B------:R-:W-:Y:S01]  /*20f90*/  @!PT LDS RZ, [RZ] ;  /* 0x00000000fffff984 */ /* 0x000fe20000000800 */
[----:B------:R-:W-:Y:S01]  /*20fa0*/  @!PT LDS RZ, [RZ] ;  /* 0x00000000fffff984 */ /* 0x000fe20000000800 */
[----:B------:R-:W-:Y:S01]  /*20fb0*/  @!PT LDS RZ, [RZ] ;  /* 0x00000000fffff984 */ /* 0x000fe20000000800 */
[----:B------:R0:W-:Y:S04]  /*20fc0*/  @!P2 LDGSTS.E.BYPASS.LTC128B.128 [R9+0xf200], desc[UR60][R4.64], !P3 ;  /* 0x0f2000000409afae */ /* 0x0001e8000d901d7c */
[----:B------:R0:W-:Y:S04]  /*20fd0*/  @!P2 LDGSTS.E.BYPASS.LTC128B.128 [R9+0x12200], desc[UR60][R4.64+0x40], !P0 ;  /* 0x122000400409afae */ /* 0x0001e8000c101d7c */
[----:B------:R0:W-:Y:S01]  /*20fe0*/  @!P2 LDGSTS.E.BYPASS.LTC128B.128 [R9+0x15200], desc[UR60][R4.64+0x80], !P1 ;  /* 0x152000800409afae */ /* 0x0001e2000c901d7c */
[----:B------:R-:W-:Y:S01]  /*20ff0*/  ISETP.GE.AND P2, PT, R0, R2, PT ;  /* 0x000000020000720c */ /* 0x000fe20003f46270 */
[----:B------:R-:W-:-:S12]  /*21000*/  IMAD.MOV.U32 R0, RZ, RZ, R14 ;  /* 0x000000ffff007224 */ /* 0x000fd800078e000e */
[----:B0-----:R-:W-:Y:S05]  /*21010*/  WARPSYNC.COLLECTIVE R15, `(.L_x_10143) ;  /* 0x000000000f087348 */ /* 0x001fea0003c00000 */
[----:B------:R1:W2:Y:S02]  /*21020*/  SHFL.IDX P6, R14, R13, R12, R11 ;  /* 0x0000000c0d0e7389 */ /* 0x0002a400000c000b */
[----:B012---:R-:W-:Y:S01]  /*21030*/  ENDCOLLECTIVE ;  /* 0x000000000000791b */ /* 0x007fe20003800000 */
.L_x_10143:
[----:B------:R-:W-:Y:S02]  /*21040*/  IMAD.MOV.U32 R13, RZ, RZ, R3 ;  /* 0x000000ffff0d7224 */ /* 0x000fe400078e0003 */
[----:B------:R-:W-:Y:S02]  /*21050*/  IMAD.MOV.U32 R12, RZ, RZ, 0x1 ;  /* 0x00000001ff0c7424 */ /* 0x000fe400078e00ff */
[----:B------:R-:W-:-:S07]  /*21060*/  IMAD.MOV.U32 R4, RZ, RZ, R14 ;  /* 0x000000ffff047224 */ /* 0x000fce00078e000e */
[----:B------:R-:W-:Y:S05]  /*21070*/  WARPSYNC.COLLECTIVE R15, `(.L_x_10144) ;  /* 0x000000000f087348 */ /* 0x000fea0003c00000 */
[----:B------:R0:W1:Y:S02]  /*21080*/  SHFL.IDX P6, R14, R13, R12, R11 ;  /* 0x0000000c0d0e7389 */ /* 0x00006400000c000b */
[----:B01----:R-:W-:Y:S01]  /*21090*/  ENDCOLLECTIVE ;  /* 0x000000000000791b */ /* 0x003fe20003800000 */
.L_x_10144:
[----:B------:R-:W-:-:S05]  /*210a0*/  @!P2 LEA R4, P4, R20, R4, 0x1 ;  /* 0x000000041404a211 */ /* 0x000fca00078808ff */
[----:B------:R-:W-:-:S04]  /*210b0*/  @!P2 IMAD.X R0, RZ, RZ, R0, P4 ;  /* 0x000000ffff00a224 */ /* 0x000fc800020e0600 */
[----:B------:R-:W-:Y:S02]  /*210c0*/  @!P2 IMAD.MOV.U32 R5, RZ, RZ, R0 ;  /* 0x000000ffff05a224 */ /* 0x000fe400078e0000 */
[----:B------:R-:W-:-:S03]  /*210d0*/  IMAD.MOV.U32 R13, RZ, RZ, R8 ;  /* 0x000000ffff0d7224 */ /* 0x000fc600078e0008 */
[----:B------:R-:W-:Y:S01]  /*210e0*/  @!PT LDS RZ, [RZ] ;  /* 0x00000000fffff984 */ /* 0x000fe20000000800 */
[----:B------:R-:W-:Y:S01]  /*210f0*/  @!PT LDS RZ, [RZ] ;  /* 0x00000000fffff984 */ /* 0x000fe20000000800 */
[----:B------:R-:W-:Y:S01]  /*21100*/  @!PT LDS RZ, [RZ] ;  /* 0x00000000fffff984 */ /* 0x000fe20000000800 */
[----:B------:R0:W-:Y:S04]  /*21110*/  @!P2 LDGSTS.E.BYPASS.LTC128B.128 [R9+0xfa00], desc[UR60][R4.64], !P3 ;  /* 0x0fa000000409afae */ /* 0x0001e8000d901d7c */
[----:B------:R0:W-:Y:S01]  /*21120*/  @!P2 LDGSTS.E.BYPASS.LTC128B.128 [R9+0x12a00], desc[UR60][R4.64+0x40], !P0 ;  /* 0x12a000400409afae */ /* 0x0001e2000c101d7c */
[----:B------:R-:W-:-:S03]  /*21130*/  IMAD.MOV.U32 R3, RZ, RZ, R14 ;  /* 0x000000ffff037224 */ /* 0x000fc600078e000e */
[----:B------:R0:W-:Y:S04]  /*21140*/  @!P2 LDGSTS.E.BYPASS.LTC128B.128 [R9+0x15a00], desc[UR60][R4.64+0x80], !P1 ;  /* 0x15a000800409afae */ /* 0x0001e8000c901d7c */
[----:B0-----:R-:W-:Y:S05]  /*21150*/  WARPSYNC.COLLECTIVE R15, `(.L_x_10145) ;  /* 0x000000000f087348 */ /* 0x001fea0003c00000 */
[----:B------:R1:W2:Y:S02]  /*21160*/  SHFL.IDX P6, R14, R13, R12, R11 ;  /* 0x0000000c0d0e7389 */ /* 0x0002a400000c000b */
[----:B012---:R-:W-:Y:S01]  /*21170*/  ENDCOLLECTIVE ;  /* 0x000000000000791b */ /* 0x007fe20003800000 */
.L_x_10145:
[----:B------:R-:W-:Y:S01]  /*21180*/  IMAD.MOV.U32 R8, RZ, RZ, R14 ;  /* 0x000000ffff087224 */ /* 0x000fe200078e000e */
[----:B------:R-:W-:Y:S06]  /*21190*/  BRA `(.L_x_10146) ;  /* 0xffffffa800c47947 */ /* 0x000fec000383ffff */
.L_x_9981:
[----:B-1----:R1:W2:Y:S02]  /*211a0*/  SYNCS.PHASECHK.TRANS64.TRYWAIT P0, [R16+URZ+0x31c20], R0 ;  /* 0x031c2000100075a7 */ /* 0x0022a4000800017f */
[----:B--2---:R-:W-:Y:S05]  /*211b0*/  @!P0 NANOSLEEP.SYNCS 0x989680 ;  /* 0x009896800000895d */ /* 0x004fea0003900000 */
[----:B------:R-:W2:Y:S02]  /*211c0*/  @!P0 SYNCS.PHASECHK.TRANS64 P0, [R16+URZ+0x31c20], R0 ;  /* 0x031c2000100085a7 */ /* 0x000ea4000800007f */
[----:B--2---:R-:W-:Y:S05]  /*211d0*/  @!P0 BRA `(.L_x_9981) ;  /* 0xfffffffc00f08947 */ /* 0x004fea000383ffff */
[----:B------:R-:W-:Y:S05]  /*211e0*/  BRA `(.L_x_10147) ;  /* 0xffffffac002c7947 */ /* 0x000fea000383ffff */
.L_x_9990:
[----:B-1----:R1:W2:Y:S02]  /*211f0*/  SYNCS.PHASECHK.TRANS64.TRYWAIT P0, [R3+URZ+0x31c40], R2 ;  /* 0x031c4002030075a7 */ /* 0x0022a4000800017f */
[----:B--2---:R-:W-:Y:S05]  /*21200*/  @!P0 NANOSLEEP.SYNCS 0x989680 ;  /* 0x009896800000895d */ /* 0x004fea0003900000 */
[----:B------:R-:W2:Y:S02]  /*21210*/  @!P0 SYNCS.PHASECHK.TRANS64 P0, [R3+URZ+0x31c40], R2 ;  /* 0x031c4002030085a7 */ /* 0x000ea4000800007f */
[----:B--2---:R-:W-:Y:S05]  /*21220*/  @!P0 BRA `(.L_x_9990) ;  /* 0xfffffffc00f08947 */ /* 0x004fea000383ffff */
[----:B------:R-:W-:Y:S05]  /*21230*/  BRA `(.L_x_10148) ;  /* 0xffffffac00fc7947 */ /* 0x000fea000383ffff */
.L_x_9997:
[----:B0-----:R0:W1:Y:S02]  /*21240*/  SYNCS.PHASECHK.TRANS64.TRYWAIT P0, [R2+URZ+0x31c60], R3 ;  /* 0x031c6003020075a7 */ /* 0x001064000800017f */
[----:B-1----:R-:W-:Y:S05]  /*21250*/  @!P0 NANOSLEEP.SYNCS 0x989680 ;  /* 0x009896800000895d */ /* 0x002fea0003900000 */
[----:B------:R-:W1:Y:S02]  /*21260*/  @!P0 SYNCS.PHASECHK.TRANS64 P0, [R2+URZ+0x31c60], R3 ;  /* 0x031c6003020085a7 */ /* 0x000e64000800007f */
[----:B-1----:R-:W-:Y:S05]  /*21270*/  @!P0 BRA `(.L_x_9997) ;  /* 0xfffffffc00f08947 */ /* 0x002fea000383ffff */
[----:B------:R-:W-:Y:S05]  /*21280*/  BRA `(.L_x_10149) ;  /* 0xffffffb400007947 */ /* 0x000fea000383ffff */
.L_x_10008:
[----:B-1----:R1:W2:Y:S02]  /*21290*/  SYNCS.PHASECHK.TRANS64.TRYWAIT P0, [R3+URZ+0x31c40], R2 ;  /* 0x031c4002030075a7 */ /* 0x0022a4000800017f */
[----:B--2---:R-:W-:Y:S05]  /*212a0*/  @!P0 NANOSLEEP.SYNCS 0x989680 ;  /* 0x009896800000895d */ /* 0x004fea0003900000 */
[----:B------:R-:W2:Y:S02]  /*212b0*/  @!P0 SYNCS.PHASECHK.TRANS64 P0, [R3+URZ+0x31c40], R2 ;  /* 0x031c4002030085a7 */ /* 0x000ea4000800007f */
[----:B--2---:R-:W-:Y:S05]  /*212c0*/  @!P0 BRA `(.L_x_10008) ;  /* 0xfffffffc00f08947 */ /* 0x004fea000383ffff */
[----:B------:R-:W-:Y:S05]  /*212d0*/  BRA `(.L_x_10150) ;  /* 0xffffffb800bc7947 */ /* 0x000fea000383ffff */
.L_x_10015:
[----:B0-----:R0:W1:Y:S02]  /*212e0*/  SYNCS.PHASECHK.TRANS64.TRYWAIT P0, [R2+URZ+0x31c60], R28 ;  /* 0x031c601c020075a7 */ /* 0x001064000800017f */
[----:B-1----:R-:W-:Y:S05]  /*212f0*/  @!P0 NANOSLEEP.SYNCS 0x989680 ;  /* 0x009896800000895d */ /* 0x002fea0003900000 */
[----:B------:R-:W1:Y:S02]  /*21300*/  @!P0 SYNCS.PHASECHK.TRANS64 P0, [R2+URZ+0x31c60], R28 ;  /* 0x031c601c020085a7 */ /* 0x000e64000800007f */
[----:B-1----:R-:W-:Y:S05]  /*21310*/  @!P0 BRA `(.L_x_10015) ;  /* 0xfffffffc00f08947 */ /* 0x002fea000383ffff */
[----:B------:R-:W-:Y:S05]  /*21320*/  BRA `(.L_x_10151) ;  /* 0xffffffbc00c07947 */ /* 0x000fea000383ffff */
.L_x_10026:
[----:B-1----:R1:W2:Y:S02]  /*21330*/  SYNCS.PHASECHK.TRANS64.TRYWAIT P0, [R3+URZ+0x31c40], R2 ;  /* 0x031c4002030075a7 */ /* 0x0022a4000800017f */
[----:B--2---:R-:W-:Y:S05]  /*21340*/  @!P0 NANOSLEEP.SYNCS 0x989680 ;  /* 0x009896800000895d */ /* 0x004fea0003900000 */
[----:B------:R-:W2:Y:S02]  /*21350*/  @!P0 SYNCS.PHASECHK.TRANS64 P0, [R3+URZ+0x31c40], R2 ;  /* 0x031c4002030085a7 */ /* 0x000ea4000800007f */
[----:B--2---:R-:W-:Y:S05]  /*21360*/  @!P0 BRA `(.L_x_10026) ;  /* 0xfffffffc00f08947 */ /* 0x004fea000383ffff */
[----:B------:R-:W-:Y:S05]  /*21370*/  BRA `(.L_x_10152) ;  /* 0xffffffc400547947 */ /* 0x000fea000383ffff */
.L_x_10033:
[----:B0-----:R0:W1:Y:S02]  /*21380*/  SYNCS.PHASECHK.TRANS64.TRYWAIT P0, [R2+URZ+0x31c60], R7 ;  /* 0x031c6007020075a7 */ /* 0x001064000800017f */
[----:B-1----:R-:W-:Y:S05]  /*21390*/  @!P0 NANOSLEEP.SYNCS 0x989680 ;  /* 0x009896800000895d */ /* 0x002fea0003900000 */
[----:B------:R-:W1:Y:S02]  /*213a0*/  @!P0 SYNCS.PHASECHK.TRANS64 P0, [R2+URZ+0x31c60], R7 ;  /* 0x031c6007020085a7 */ /* 0x000e64000800007f */
[----:B-1----:R-:W-:Y:S05]  /*213b0*/  @!P0 BRA `(.L_x_10033) ;  /* 0xfffffffc00f08947 */ /* 0x002fea000383ffff */
[----:B------:R-:W-:Y:S05]  /*213c0*/  BRA `(.L_x_10153) ;  /* 0xffffffc800587947 */ /* 0x000fea000383ffff */
.L_x_10046:
[----:B-1----:R1:W2:Y:S02]  /*213d0*/  SYNCS.PHASECHK.TRANS64.TRYWAIT P0, [R0+URZ+0x31c60], R3 ;  /* 0x031c6003000075a7 */ /* 0x0022a4000800017f */
[----:B--2---:R-:W-:Y:S05]  /*213e0*/  @!P0 NANOSLEEP.SYNCS 0x989680 ;  /* 0x009896800000895d */ /* 0x004fea0003900000 */
[----:B------:R-:W2:Y:S02]  /*213f0*/  @!P0 SYNCS.PHASECHK.TRANS64 P0, [R0+URZ+0x31c60], R3 ;  /* 0x031c6003000085a7 */ /* 0x000ea4000800007f */
[----:B--2---:R-:W-:Y:S05]  /*21400*/  @!P0 BRA `(.L_x_10046) ;  /* 0xfffffffc00f08947 */ /* 0x004fea000383ffff */
[----:B------:R-:W-:Y:S05]  /*21410*/  BRA `(.L_x_10154) ;  /* 0xffffffcc00d47947 */ /* 0x000fea000383ffff */
.L_x_10055:
[----:B------:R-:W-:Y:S01]  /*21420*/  BSSY B0, `(.L_x_10155) ;  /* 0x0000008000007945 */ /* 0x000fe20003800000 */
[----:B-1----:R-:W-:Y:S02]  /*21430*/  IMAD.MOV.U32 R13, RZ, RZ, R24 ;  /* 0x000000ffff0d7224 */ /* 0x002fe400078e0018 */
[----:B------:R-:W-:Y:S02]  /*21440*/  IMAD.MOV.U32 R12, RZ, RZ, RZ ;  /* 0x000000ffff0c7224 */ /* 0x000fe400078e00ff */
[----:B0-----:R-:W-:Y:S02]  /*21450*/  IMAD.MOV.U32 R11, RZ, RZ, 0x1f ;  /* 0x0000001fff0b7424 */ /* 0x001fe400078e00ff */
[----:B------:R-:W-:-:S07]  /*21460*/  IMAD.MOV.U32 R15, RZ, RZ, -0x1 ;  /* 0xffffffffff0f7424 */ /* 0x000fce00078e00ff */
[----:B--23--:R-:W-:Y:S05]  /*21470*/  WARPSYNC.COLLECTIVE R15, `(.L_x_10156) ;  /* 0x000000000f087348 */ /* 0x00cfea0003c00000 */
[----:B------:R0:W1:Y:S02]  /*21480*/  SHFL.IDX P6, R14, R13, R12, R11 ;  /* 0x0000000c0d0e7389 */ /* 0x00006400000c000b */
[----:B0123--:R-:W-:Y:S01]  /*21490*/  ENDCOLLECTIVE ;  /* 0x000000000000791b */ /* 0x00ffe20003800000 */
.L_x_10156:
[----:B------:R-:W-:Y:S05]  /*214a0*/  BSYNC B0 ;  /* 0x0000000000007941 */ /* 0x000fea0003800000 */
.L_x_10155:
[----:B------:R-:W-:Y:S01]  /*214b0*/  IMAD.MOV.U32 R13, RZ, RZ, R24 ;  /* 0x000000ffff0d7224 */ /* 0x000fe200078e0018 */
[----:B------:R-:W-:Y:S01]  /*214c0*/  LOP3.LUT P1, RZ, R19, 0x1, RZ, 0xc0, !PT ;  /* 0x0000000113ff7812 */ /* 0x000fe2000782c0ff */
        /* <DEDUP_REMOVED lines=8> */
.L_x_10157:
[----:B------:R-:W-:Y:S02]  /*21550*/  ULDC UR4, c[0x0][0xc3c] ;  /* 0x00030f0000047ab9 */ /* 0x000fe40000000800 */
        /* <DEDUP_REMOVED lines=9> */
[----:B------:R-:W-:Y:S02]  /*215f0*/  CS2R R4, SRZ ;  /* 0x0000000000047805 */ /* 0x000fe4000001ff00 */
[C---:B------:R-:W-:Y:S01]  /*21600*/  ISETP.GE.U32.AND P2, PT, R10.reuse, 0x8, PT ;  /* 0x000000080a00780c */ /* 0x040fe20003f46070 */
[----:B------:R-:W-:Y:S01]  /*21610*/  IMAD.MOV.U32 R24, RZ, RZ, RZ ;  /* 0x000000ffff187224 */ /* 0x000fe200078e00ff */
[C---:B------:R-:W-:Y:S01]  /*21620*/  ISETP.GE.U32.AND P3, PT, R10.reuse, 0x10, PT ;  /* 0x000000100a00780c */ /* 0x040fe20003f66070 */
[----:B--2---:R-:W-:Y:S02]  /*21630*/  @!P0 IMAD.MOV.U32 R4, RZ, RZ, R7 ;  /* 0x000000ffff048224 */ /* 0x004fe400078e0007 */
[----:B---3--:R-:W-:Y:S01]  /*21640*/  @!P0 IMAD.MOV.U32 R5, RZ, RZ, R8 ;  /* 0x000000ffff058224 */ /* 0x008fe200078e0008 */
[----:B------:R-:W-:-:S03]  /*21650*/  ISETP.GE.U32.AND P0, PT, R10, 0x2, PT ;  /* 0x000000020a00780c */ /* 0x000fc60003f06070 */
[----:B------:R-:W-:-:S10]  /*21660*/  IMAD R13, R5, R4, RZ ;  /* 0x00000004050d7224 */ /* 0x000fd400078e02ff */
[----:B------:R-:W-:Y:S05]  /*21670*/  WARPSYNC.COLLECTIVE R15, `(.L_x_10158) ;  /* 0x000000000f087348 */ /* 0x000fea0003c00000 */
[----:B------:R0:W1:Y:S02]  /*21680*/  SHFL.UP P6, R14, R13, R12, R11 ;  /* 0x0400000c0d0e7389 */ /* 0x00006400000c000b */
[----:B01----:R-:W-:Y:S01]  /*21690*/  ENDCOLLECTIVE ;  /* 0x000000000000791b */ /* 0x003fe20003800000 */
.L_x_10158:
[----:B------:R-:W-:Y:S01]  /*216a0*/  IMAD.MOV.U32 R12, RZ, RZ, 0x2 ;  /* 0x00000002ff0c7424 */ /* 0x000fe200078e00ff */
[----:B------:R-:W-:Y:S02]  /*216b0*/  SEL R14, R14, RZ, P1 ;  /* 0x000000ff0e0e7207 */ /* 0x000fe40000800000 */
[----:B------:R-:W-:-:S03]  /*216c0*/  ISETP.GE.U32.AND P1, PT, R10, 0x4, PT ;  /* 0x000000040a00780c */ /* 0x000fc60003f26070 */
[----:B------:R-:W-:-:S04]  /*216d0*/  IMAD.IADD R7, R13, 0x1, R14 ;  /* 0x000000010d077824 */ /* 0x000fc800078e020e */
[----:B------:R-:W-:-:S07]  /*216e0*/  IMAD.MOV.U32 R13, RZ, RZ, R7 ;  /* 0x000000ffff0d7224 */ /* 0x000fce00078e0007 */
[----:B------:R-:W-:Y:S05]  /*216f0*/  WARPSYNC.COLLECTIVE R15, `(.L_x_10159) ;  /* 0x000000000f087348 */ /* 0x000fea0003c00000 */
[----:B------:R0:W1:Y:S02]  /*21700*/  SHFL.UP P6, R14, R13, R12, R11 ;  /* 0x0400000c0d0e7389 */ /* 0x00006400000c000b */
[----:B01----:R-:W-:Y:S01]  /*21710*/  ENDCOLLECTIVE ;  /* 0x000000000000791b */ /* 0x003fe20003800000 */
.L_x_10159:
[----:B------:R-:W-:Y:S01]  /*21720*/  IMAD.MOV.U32 R12, RZ, RZ, 0x4 ;  /* 0x00000004ff0c7424 */ /* 0x000fe200078e00ff */
[----:B------:R-:W-:-:S05]  /*21730*/  SEL R2, R14, RZ, P0 ;  /* 0x000000ff0e027207 */ /* 0x000fca0000000000 */
[----:B------:R-:W-:-:S04]  /*21740*/  IMAD.IADD R2, R7, 0x1, R2 ;  /* 0x0000000107027824 */ /* 0x000fc800078e0202 */
[----:B------:R-:W-:-:S07]  /*21750*/  IMAD.MOV.U32 R13, RZ, RZ, R2 ;  /* 0x000000ffff0d7224 */ /* 0x000fce00078e0002 */
[----:B------:R-:W-:Y:S05]  /*21760*/  WARPSYNC.COLLECTIVE R15, `(.L_x_10160) ;  /* 0x000000000f087348 */ /* 0x000fea0003c00000 */
[----:B------:R0:W1:Y:S02]  /*21770*/  SHFL.UP P6, R14, R13, R12, R11 ;  /* 0x0400000c0d0e7389 */ /* 0x00006400000c000b */
[----:B01----:R-:W-:Y:S01]  /*21780*/  ENDCOLLECTIVE ;  /* 0x000000000000791b */ /* 0x003fe20003800000 */
.L_x_10160:
[----:B------:R-:W-:Y:S01]  /*21790*/  IMAD.MOV.U32 R12, RZ, RZ, 0x8 ;  /* 0x00000008ff0c7424 */ /* 0x000fe200078e00ff */
[----:B------:R-:W-:-:S05]  /*217a0*/  SEL R3, R14, RZ, P1 ;  /* 0x000000ff0e037207 */ /* 0x000fca0000800000 */
[----:B------:R-:W-:-:S04]  /*217b0*/  IMAD.IADD R3, R2, 0x1, R3 ;  /* 0x0000000102037824 */ /* 0x000fc800078e0203 */
[----:B------:R-:W-:-:S07]  /*217c0*/  IMAD.MOV.U32 R13, RZ, RZ, R3 ;  /* 0x000000ffff0d7224 */ /* 0x000fce00078e0003 */
[----:B------:R-:W-:Y:S05]  /*217d0*/  WARPSYNC.COLLECTIVE R15, `(.L_x_10161) ;  /* 0x000000000f087348 */ /* 0x000fea0003c00000 */
[----:B------:R0:W1:Y:S02]  /*217e0*/  SHFL.UP P6, R14, R13, R12, R11 ;  /* 0x0400000c0d0e7389 */ /* 0x00006400000c000b */
[----:B01----:R-:W-:Y:S01]  /*217f0*/  ENDCOLLECTIVE ;  /* 0x000000000000791b */ /* 0x003fe20003800000 */
.L_x_10161:
[----:B------:R-:W-:Y:S01]  /*21800*/  IMAD.MOV.U32 R12, RZ, RZ, 0x10 ;  /* 0x00000010ff0c7424 */ /* 0x000fe200078e00ff */
[----:B------:R-:W-:-:S05]  /*21810*/  SEL R14, R14, RZ, P2 ;  /* 0x000000ff0e0e7207 */ /* 0x000fca0001000000 */
[----:B------:R-:W-:-:S04]  /*21820*/  IMAD.IADD R7, R3, 0x1, R14 ;  /* 0x0000000103077824 */ /* 0x000fc800078e020e */
[----:B------:R-:W-:-:S07]  /*21830*/  IMAD.MOV.U32 R13, RZ, RZ, R7 ;  /* 0x000000ffff0d7224 */ /* 0x000fce00078e0007 */
[----:B------:R-:W-:Y:S05]  /*21840*/  WARPSYNC.COLLECTIVE R15, `(.L_x_10162) ;  /* 0x000000000f087348 */ /* 0x000fea0003c00000 */
[----:B------:R0:W1:Y:S02]  /*21850*/  SHFL.UP P6, R14, R13, R12, R11 ;  /* 0x0400000c0d0e7389 */ /* 0x00006400000c000b */
[----:B01----:R-:W-:Y:S01]  /*21860*/  ENDCOLLECTIVE ;  /* 0x000000000000791b */ /* 0x003fe20003800000 */
.L_x_10162:
        /* <DEDUP_REMOVED lines=8> */
.L_x_10163:
[----:B------:R-:W-:Y:S05]  /*218f0*/  BRA `(.L_x_10164) ;  /* 0xffffffd000907947 */ /* 0x000fea000383ffff */
.L_x_10058:
[----:B------:R-:W-:Y:S01]  /*21900*/  BSSY B0, `(.L_x_10165) ;  /* 0x0000007000007945 */ /* 0x000fe20003800000 */
[----:B------:R-:W-:Y:S02]  /*21910*/  IMAD.MOV.U32 R12, RZ, RZ, 0x1 ;  /* 0x00000001ff0c7424 */ /* 0x000fe400078e00ff */
[----:B------:R-:W-:Y:S02]  /*21920*/  IMAD.MOV.U32 R11, RZ, RZ, RZ ;  /* 0x000000ffff0b7224 */ /* 0x000fe400078e00ff */
[----:B------:R-:W-:-:S07]  /*21930*/  IMAD.MOV.U32 R15, RZ, RZ, -0x1 ;  /* 0xffffffffff0f7424 */ /* 0x000fce00078e00ff */
[----:B------:R-:W-:Y:S05]  /*21940*/  WARPSYNC.COLLECTIVE R15, `(.L_x_10166) ;  /* 0x000000000f087348 */ /* 0x000fea0003c00000 */
[----:B------:R0:W1:Y:S02]  /*21950*/  SHFL.UP P6, R14, R13, R12, R11 ;  /* 0x0400000c0d0e7389 */ /* 0x00006400000c000b */
[----:B01----:R-:W-:Y:S01]  /*21960*/  ENDCOLLECTIVE ;  /* 0x000000000000791b */ /* 0x003fe20003800000 */
.L_x_10166:
[----:B------:R-:W-:Y:S05]  /*21970*/  BSYNC B0 ;  /* 0x0000000000007941 */ /* 0x000fea0003800000 */
.L_x_10165:
[----:B------:R-:W-:Y:S01]  /*21980*/  LOP3.LUT P4, RZ, R19, 0x1, RZ, 0xc0, !PT ;  /* 0x0000000113ff7812 */ /* 0x000fe2000788c0ff */
[----:B------:R-:W-:Y:S02]  /*21990*/  IMAD.MOV.U32 R12, RZ, RZ, 0x2 ;  /* 0x00000002ff0c7424 */ /* 0x000fe400078e00ff */
[----:B------:R-:W-:Y:S01]  /*219a0*/  IMAD.MOV.U32 R11, RZ, RZ, RZ ;  /* 0x000000ffff0b7224 */ /* 0x000fe200078e00ff */
[----:B------:R-:W-:Y:S01]  /*219b0*/  SEL R14, R14, RZ, P4 ;  /* 0x000000ff0e0e7207 */ /* 0x000fe20002000000 */
[----:B------:R-:W-:-:S04]  /*219c0*/  IMAD.MOV.U32 R15, RZ, RZ, -0x1 ;  /* 0xffffffffff0f7424 */ /* 0x000fc800078e00ff */
[----:B------:R-:W-:-:S07]  /*219d0*/  IMAD.IADD R13, R13, 0x1, R14 ;  /* 0x000000010d0d7824 */ /* 0x000fce00078e020e */
[----:B------:R-:W-:Y:S05]  /*219e0*/  WARPSYNC.COLLECTIVE R15, `(.L_x_10167) ;  /* 0x000000000f087348 */ /* 0x000fea0003c00000 */
[----:B------:R0:W1:Y:S02]  /*219f0*/  SHFL.UP P6, R14, R13, R12, R11 ;  /* 0x0400000c0d0e7389 */ /* 0x00006400000c000b */
[----:B01----:R-:W-:Y:S01]  /*21a00*/  ENDCOLLECTIVE ;  /* 0x000000000000791b */ /* 0x003fe20003800000 */
.L_x_10167:
[----:B------:R-:W-:Y:S01]  /*21a10*/  IMAD.MOV.U32 R12, RZ, RZ, 0x4 ;  /* 0x00000004ff0c7424 */ /* 0x000fe200078e00ff */
[----:B------:R-:W-:-:S05]  /*21a20*/  SEL R14, R14, RZ, P0 ;  /* 0x000000ff0e0e7207 */ /* 0x000fca0000000000 */
[----:B------:R-:W-:-:S04]  /*21a30*/  IMAD.IADD R3, R13, 0x1, R14 ;  /* 0x000000010d037824 */ /* 0x000fc800078e020e */
[----:B------:R-:W-:-:S07]  /*21a40*/  IMAD.MOV.U32 R13, RZ, RZ, R3 ;  /* 0x000000ffff0d7224 */ /* 0x000fce00078e0003 */
[----:B------:R-:W-:Y:S05]  /*21a50*/  WARPSYNC.COLLECTIVE R15, `(.L_x_10168) ;  /* 0x000000000f087348 */ /* 0x000fea0003c00000 */
[----:B------:R0:W1:Y:S02]  /*21a60*/  SHFL.UP P6, R14, R13, R12, R11 ;  /* 0x0400000c0d0e7389 */ /* 0x00006400000c000b */
[----:B01----:R-:W-:Y:S01]  /*21a70*/  ENDCOLLECTIVE ;  /* 0x000000000000791b */ /* 0x003fe20003800000 */
.L_x_10168:
[----:B------:R-:W-:Y:S01]  /*21a80*/  IMAD.MOV.U32 R12, RZ, RZ, 0x8 ;  /* 0x00000008ff0c7424 */ /* 0x000fe200078e00ff */
[----:B------:R-:W-:-:S05]  /*21a90*/  SEL R14, R14, RZ, P1 ;  /* 0x000000ff0e0e7207 */ /* 0x000fca0000800000 */
[----:B------:R-:W-:-:S04]  /*21aa0*/  IMAD.IADD R7, R3, 0x1, R14 ;  /* 0x0000000103077824 */ /* 0x000fc800078e020e */
[----:B------:R-:W-:-:S07]  /*21ab0*/  IMAD.MOV.U32 R13, RZ, RZ, R7 ;  /* 0x000000ffff0d7224 */ /* 0x000fce00078e0007 */
[----:B------:R-:W-:Y:S05]  /*21ac0*/  WARPSYNC.COLLECTIVE R15, `(.L_x_10169) ;  /* 0x000000000f087348 */ /* 0x000fea0003c00000 */
[----:B------:R0:W1:Y:S02]  /*21ad0*/  SHFL.UP P6, R14, R13, R12, R11 ;  /* 0x0400000c0d0e7389 */ /* 0x00006400000c000b */
[----:B01----:R-:W-:Y:S01]  /*21ae0*/  ENDCOLLECTIVE ;  /* 0x000000000000791b */ /* 0x003fe20003800000 */
.L_x_10169:
[----:B------:R-:W-:Y:S01]  /*21af0*/  IMAD.MOV.U32 R12, RZ, RZ, 0x10 ;  /* 0x00000010ff0c7424 */ /* 0x000fe200078e00ff */
[----:B------:R-:W-:-:S05]  /*21b00*/  SEL R8, R14, RZ, P2 ;  /* 0x000000ff0e087207 */ /* 0x000fca0001000000 */
[----:B------:R-:W-:-:S04]  /*21b10*/  IMAD.IADD R8, R7, 0x1, R8 ;  /* 0x0000000107087824 */ /* 0x000fc800078e0208 */
[----:B------:R-:W-:-:S07]  /*21b20*/  IMAD.MOV.U32 R13, RZ, RZ, R8 ;  /* 0x000000ffff0d7224 */ /* 0x000fce00078e0008 */
[----:B------:R-:W-:Y:S05]  /*21b30*/  WARPSYNC.COLLECTIVE R15, `(.L_x_10170) ;  /* 0x000000000f087348 */ /* 0x000fea0003c00000 */
[----:B------:R0:W1:Y:S02]  /*21b40*/  SHFL.UP P6, R14, R13, R12, R11 ;  /* 0x0400000c0d0e7389 */ /* 0x00006400000c000b */
[----:B01----:R-:W-:Y:S01]  /*21b50*/  ENDCOLLECTIVE ;  /* 0x000000000000791b */ /* 0x003fe20003800000 */
.L_x_10170:
        /* <DEDUP_REMOVED lines=8> */
.L_x_10171:
[----:B------:R-:W-:Y:S05]  /*21be0*/  BRA `(.L_x_10172) ;  /* 0xffffffd000787947 */ /* 0x000fea000383ffff */
.L_x_10060:
[----:B------:R-:W-:Y:S01]  /*21bf0*/  BSSY B0, `(.L_x_10173) ;  /* 0x0000006000007945 */ /* 0x000fe20003800000 */
[----:B------:R-:W-:Y:S01]  /*21c00*/  PLOP3.LUT P6, PT, P6, PT, PT, 0x8, 0x0 ;  /* 0x000000000000781c */ /* 0x000fe200037ce170 */
[----:B------:R-:W-:-:S12]  /*21c10*/  IMAD.MOV.U32 R15, RZ, RZ, -0x1 ;  /* 0xffffffffff0f7424 */ /* 0x000fd800078e00ff */
[----:B0-----:R-:W-:Y:S05]  /*21c20*/  WARPSYNC.COLLECTIVE R15, `(.L_x_10174) ;  /* 0x000000000f087348 */ /* 0x001fea0003c00000 */
[----:B------:R-:W-:Y:S01]  /*21c30*/  VOTE.ANY R14, PT, P6 ;  /* 0x00000000000e7806 */ /* 0x000fe200030e0100 */
[----:B0-----:R-:W-:Y:S06]  /*21c40*/  ENDCOLLECTIVE ;  /* 0x000000000000791b */ /* 0x001fec0003800000 */
.L_x_10174:
[----:B------:R-:W-:Y:S05]  /*21c50*/  BSYNC B0 ;  /* 0x0000000000007941 */ /* 0x000fea0003800000 */
.L_x_10173:
        /* <DEDUP_REMOVED lines=9> */
.L_x_10175:
[----:B------:R-:W-:Y:S02]  /*21cf0*/  IMAD.MOV.U32 R13, RZ, RZ, R5 ;  /* 0x000000ffff0d7224 */ /* 0x000fe400078e0005 */
[----:B------:R-:W-:-:S07]  /*21d00*/  IMAD.MOV.U32 R4, RZ, RZ, R14 ;  /* 0x000000ffff047224 */ /* 0x000fce00078e000e */
[----:B------:R-:W-:Y:S05]  /*21d10*/  WARPSYNC.COLLECTIVE R15, `(.L_x_10176) ;  /* 0x000000000f087348 */ /* 0x000fea0003c00000 */
[----:B------:R0:W1:Y:S02]  /*21d20*/  SHFL.IDX P6, R14, R13, R12, R11 ;  /* 0x0000000c0d0e7389 */ /* 0x00006400000c000b */
[----:B01----:R-:W-:Y:S01]  /*21d30*/  ENDCOLLECTIVE ;  /* 0x000000000000791b */ /* 0x003fe20003800000 */
.L_x_10176:
[----:B------:R-:W-:Y:S01]  /*21d40*/  IMAD.MOV.U32 R5, RZ, RZ, R14 ;  /* 0x000000ffff057224 */ /* 0x000fe200078e000e */
[----:B------:R-:W-:Y:S06]  /*21d50*/  BRA `(.L_x_10177) ;  /* 0xffffffd000587947 */ /* 0x000fec000383ffff */
.L_x_10062:
[----:B------:R-:W-:Y:S01]  /*21d60*/  BSSY B0, `(.L_x_10178) ;  /* 0x0000007000007945 */ /* 0x000fe20003800000 */
[----:B------:R-:W-:Y:S02]  /*21d70*/  IMAD.MOV.U32 R13, RZ, RZ, R2 ;  /* 0x000000ffff0d7224 */ /* 0x000fe400078e0002 */
[----:B------:R-:W-:Y:S02]  /*21d80*/  IMAD.MOV.U32 R11, RZ, RZ, 0x1f ;  /* 0x0000001fff0b7424 */ /* 0x000fe400078e00ff */
[----:B------:R-:W-:-:S07]  /*21d90*/  IMAD.MOV.U32 R15, RZ, RZ, -0x1 ;  /* 0xffffffffff0f7424 */ /* 0x000fce00078e00ff */
[----:B0123--:R-:W-:Y:S05]  /*21da0*/  WARPSYNC.COLLECTIVE R15, `(.L_x_10179) ;  /* 0x000000000f087348 */ /* 0x00ffea0003c00000 */
[----:B------:R4:W0:Y:S02]  /*21db0*/  SHFL.IDX P6, R14, R13, R12, R11 ;  /* 0x0000000c0d0e7389 */ /* 0x00082400000c000b */
[----:B01234-:R-:W-:Y:S01]  /*21dc0*/  ENDCOLLECTIVE ;  /* 0x000000000000791b */ /* 0x01ffe20003800000 */
.L_x_10179:
[----:B------:R-:W-:Y:S05]  /*21dd0*/  BSYNC B0 ;  /* 0x0000000000007941 */ /* 0x000fea0003800000 */
.L_x_10178:
[----:B------:R-:W-:Y:S01]  /*21de0*/  IMAD.MOV.U32 R24, RZ, RZ, R14 ;  /* 0x000000ffff187224 */ /* 0x000fe200078e000e */
[----:B------:R-:W-:Y:S06]  /*21df0*/  BRA `(.L_x_10061) ;  /* 0xffffffd000487947 */ /* 0x000fec000383ffff */
.L_x_10066:
[----:B0-----:R0:W1:Y:S02]  /*21e00*/  SYNCS.PHASECHK.TRANS64.TRYWAIT P0, [R9+URZ+0x31c20], R0 ;  /* 0x031c2000090075a7 */ /* 0x001064000800017f */
[----:B-1----:R-:W-:Y:S05]  /*21e10*/  @!P0 NANOSLEEP.SYNCS 0x989680 ;  /* 0x009896800000895d */ /* 0x002fea0003900000 */
[----:B------:R-:W1:Y:S02]  /*21e20*/  @!P0 SYNCS.PHASECHK.TRANS64 P0, [R9+URZ+0x31c20], R0 ;  /* 0x031c2000090085a7 */ /* 0x000e64000800007f */
[----:B-1----:R-:W-:Y:S05]  /*21e30*/  @!P0 BRA `(.L_x_10066) ;  /* 0xfffffffc00f08947 */ /* 0x002fea000383ffff */
[----:B------:R-:W-:Y:S05]  /*21e40*/  BRA `(.L_x_10180) ;  /* 0xffffffd400987947 */ /* 0x000fea000383ffff */
.L_x_10067:
        /* <DEDUP_REMOVED lines=8> */
[----:B0---4-:R-:W-:Y:S05]  /*21ed0*/  WARPSYNC.COLLECTIVE R15, `(.L_x_10182) ;  /* 0x000000000f087348 */ /* 0x011fea0003c00000 */
[----:B------:R1:W2:Y:S02]  /*21ee0*/  SHFL.IDX P6, R14, R13, R12, R11 ;  /* 0x0000000c0d0e7389 */ /* 0x0002a400000c000b */
[----:B012-4-:R-:W-:Y:S01]  /*21ef0*/  ENDCOLLECTIVE ;  /* 0x000000000000791b */ /* 0x017fe20003800000 */
.L_x_10182:
[----:B------:R-:W-:Y:S05]  /*21f00*/  BSYNC B0 ;  /* 0x0000000000007941 */ /* 0x000fea0003800000 */
.L_x_10181:
[----:B------:R-:W-:Y:S05]  /*21f10*/  BRA `(.L_x_10183) ;  /* 0xffffffd400807947 */ /* 0x000fea000383ffff */
.L_x_10068:
[----:B------:R-:W-:Y:S01]  /*21f20*/  BSSY B0, `(.L_x_10184) ;  /* 0x0000006000007945 */ /* 0x000fe20003800000 */
[----:B------:R-:W-:-:S07]  /*21f30*/  IMAD.MOV.U32 R15, RZ, RZ, -0x1 ;  /* 0xffffffffff0f7424 */ /* 0x000fce00078e00ff */
[----:B0---4-:R-:W-:Y:S05]  /*21f40*/  WARPSYNC.COLLECTIVE R15, `(.L_x_10185) ;  /* 0x000000000f0c7348 */ /* 0x011fea0003c00000 */
[----:B------:R-:W-:Y:S02]  /*21f50*/  ELECT P6, UR62, PT ;  /* 0x00000000003e782f */ /* 0x000fe400038c0000 */
[----:B------:R-:W-:Y:S01]  /*21f60*/  MOV R14, UR62 ;  /* 0x0000003e000e7c02 */ /* 0x000fe20008000f00 */
[----:B0---4-:R-:W-:Y:S10]  /*21f70*/  ENDCOLLECTIVE ;  /* 0x000000000000791b */ /* 0x011ff40003800000 */
.L_x_10185:
[----:B------:R-:W-:Y:S05]  /*21f80*/  BSYNC B0 ;  /* 0x0000000000007941 */ /* 0x000fea0003800000 */
.L_x_10184:
[----:B------:R-:W-:Y:S05]  /*21f90*/  BRA `(.L_x_10186) ;  /* 0xffffffd400747947 */ /* 0x000fea000383ffff */
.L_x_10070:
[----:B0-----:R0:W1:Y:S02]  /*21fa0*/  SYNCS.PHASECHK.TRANS64.TRYWAIT P0, [R7+URZ], R2 ;  /* 0x00000002070075a7 */ /* 0x001064000800017f */
[----:B-1----:R-:W-:Y:S05]  /*21fb0*/  @!P0 NANOSLEEP.SYNCS 0x989680 ;  /* 0x009896800000895d */ /* 0x002fea0003900000 */
[----:B------:R-:W1:Y:S02]  /*21fc0*/  @!P0 SYNCS.PHASECHK.TRANS64 P0, [R7+URZ], R2 ;  /* 0x00000002070085a7 */ /* 0x000e64000800007f */
[----:B-1----:R-:W-:Y:S05]  /*21fd0*/  @!P0 BRA `(.L_x_10070) ;  /* 0xfffffffc00f08947 */ /* 0x002fea000383ffff */
[----:B------:R-:W-:Y:S05]  /*21fe0*/  BRA `(.L_x_10187) ;  /* 0xffffffd400a87947 */ /* 0x000fea000383ffff */
.L_x_10071:
[----:B-1----:R1:W2:Y:S02]  /*21ff0*/  SYNCS.PHASECHK.TRANS64.TRYWAIT P0, [R3+URZ], R0 ;  /* 0x00000000030075a7 */ /* 0x0022a4000800017f */
[----:B--2---:R-:W-:Y:S05]  /*22000*/  @!P0 NANOSLEEP.SYNCS 0x989680 ;  /* 0x009896800000895d */ /* 0x004fea0003900000 */
[----:B------:R-:W2:Y:S02]  /*22010*/  @!P0 SYNCS.PHASECHK.TRANS64 P0, [R3+URZ], R0 ;  /* 0x00000000030085a7 */ /* 0x000ea4000800007f */
[----:B--2---:R-:W-:Y:S05]  /*22020*/  @!P0 BRA `(.L_x_10071) ;  /* 0xfffffffc00f08947 */ /* 0x004fea000383ffff */
[----:B------:R-:W-:Y:S05]  /*22030*/  BRA `(.L_x_10188) ;  /* 0xffffffd4009c7947 */ /* 0x000fea000383ffff */
.L_x_10073:
[----:B-1----:R1:W2:Y:S02]  /*22040*/  SYNCS.PHASECHK.TRANS64.TRYWAIT P0, [R5+URZ], R2 ;  /* 0x00000002050075a7 */ /* 0x0022a4000800017f */
[----:B--2---:R-:W-:Y:S05]  /*22050*/  @!P0 NANOSLEEP.SYNCS 0x989680 ;  /* 0x009896800000895d */ /* 0x004fea0003900000 */
[----:B------:R-:W2:Y:S02]  /*22060*/  @!P0 SYNCS.PHASECHK.TRANS64 P0, [R5+URZ], R2 ;  /* 0x00000002050085a7 */ /* 0x000ea4000800007f */
[----:B--2---:R-:W-:Y:S05]  /*22070*/  @!P0 BRA `(.L_x_10073) ;  /* 0xfffffffc00f08947 */ /* 0x004fea000383ffff */
[----:B------:R-:W-:Y:S05]  /*22080*/  BRA `(.L_x_10189) ;  /* 0xffffffd400a07947 */ /* 0x000fea000383ffff */
.L_x_10190:
        /* <DEDUP_REMOVED lines=15> */
.L_x_14868:


//--------------------- .text._ZN7cutlass13device_kernelIN5flash11enable_sm90INS1_16FlashAttnFwdSm90INS1_25CollectiveMainloopFwdSm90ILi2EN4cute5tupleIJNS5_1CILi1EEES8_S8_EEENS6_IJNS7_ILi192EEENS7_ILi128EEENS7_ILi96EEEEEELi96ENS_6half_tEfNS_4arch4Sm90ELb0ELb1ELb0ELb0ELb0ELb0ELb0ELb0ELb1ELb1ELb1ELb0EEENS1_21CollectiveEpilogueFwdINS6_IJSA_SC_SB_EEES9_SE_SG_Li384ELb0ELb1ELb1ELb0EEENS1_19SingleTileSchedulerILb0ELb1ELb1ELi192EEEEEEEEEvNT_6ParamsE --------------------------
	.section	.text._ZN7cutlass13device_kernelIN5flash11enable_sm90INS1_16FlashAttnFwdSm90INS1_25CollectiveMainloopFwdSm90ILi2EN4cute5tupleIJNS5_1CILi1EEES8_S8_EEENS6_IJNS7_ILi192EEENS7_ILi128EEENS7_ILi96EEEEEELi96ENS_6half_tEfNS_4arch4Sm90ELb0ELb1ELb0ELb0ELb0ELb0ELb0ELb0ELb1ELb1ELb1ELb0EEENS1_21CollectiveEpilogueFwdINS6_IJSA_SC_SB_EEES9_SE_SG_Li384ELb0ELb1ELb1ELb0EEENS1_19SingleTileSchedulerILb0ELb1ELb1ELi192EEEEEEEEEvNT_6ParamsE,"ax",@progbits
	.align	128
.text._ZN7cutlass13device_kernelIN5flash11enable_sm90INS1_16FlashAttnFwdSm90INS1_25CollectiveMainloopFwdSm90ILi2EN4cute5tupleIJNS5_1CILi1EEES8_S8_EEENS6_IJNS7_ILi192EEENS7_ILi128EEENS7_ILi96EEEEEELi96ENS_6half_tEfNS_4arch4Sm90ELb0ELb1ELb0ELb0ELb0ELb0ELb0ELb0ELb1ELb1ELb1ELb0EEENS1_21CollectiveEpilogueFwdINS6_IJSA_SC_SB_EEES9_SE_SG_Li384ELb0ELb1ELb1ELb0EEENS1_19SingleTileSchedulerILb0ELb1ELb1ELi192EEEEEEEEEvNT_6ParamsE:
        .type           _ZN7cutlass13device_kernelIN5flash11enable_sm90INS1_16FlashAttnFwdSm90INS1_25CollectiveMainloopFwdSm90ILi2EN4cute5tupleIJNS5_1CILi1EEES8_S8_EEENS6_IJNS7_ILi192EEENS7_ILi128EEENS7_ILi96EEEEEELi96ENS_6half_tEfNS_4arch4Sm90ELb0ELb1ELb0ELb0ELb0ELb0ELb0ELb0ELb1ELb1ELb1ELb0EEENS1_21CollectiveEpilogueFwdINS6_IJSA_SC_SB_EEES9_SE_SG_Li384ELb0ELb1ELb1ELb0EEENS1_19SingleTileSchedulerILb0ELb1ELb1ELi192EEEEEEEEEvNT_6ParamsE,@function
        .size           _ZN7cutlass13device_kernelIN5flash11enable_sm90INS1_16FlashAttnFwdSm90INS1_25CollectiveMainloopFwdSm90ILi2EN4cute5tupleIJNS5_1CILi1EEES8_S8_EEENS6_IJNS7_ILi192EEENS7_ILi128EEENS7_ILi96EEEEEELi96ENS_6half_tEfNS_4arch4Sm90ELb0ELb1ELb0ELb0ELb0ELb0ELb0ELb0ELb1ELb1ELb1ELb0EEENS1_21CollectiveEpilogueFwdINS6_IJSA_SC_SB_EEES9_SE_SG_Li384ELb0ELb1ELb1ELb0EEENS1_19SingleTileSchedulerILb0ELb1ELb1ELi192EEEEEEEEEvNT_6ParamsE,(.L_x_14869 - _ZN7cutlass13device_kernelIN5flash11enable_sm90INS1_16FlashAttnFwdSm90INS1_25CollectiveMainloopFwdSm90ILi2EN4cute5tupleIJNS5_1CILi1EEES8_S8_EEENS6_IJNS7_ILi192EEENS7_ILi128EEENS7_ILi96EEEEEELi96ENS_6half_tEfNS_4arch4Sm90ELb0ELb1ELb0ELb0ELb0ELb0ELb0ELb0ELb1ELb1ELb1ELb0EEENS1_21CollectiveEpilogueFwdINS6_IJSA_SC_SB_EEES9_SE_SG_Li384ELb0ELb1ELb1ELb0EEENS1_19SingleTileSchedulerILb0ELb1ELb1ELi192EEEEEEEEEvNT_6ParamsE)
        .other          _ZN7cutlass13device_kernelIN5flash11enable_sm90INS1_16FlashAttnFwdSm90INS1_25CollectiveMainloopFwdSm90ILi2EN4cute5tupleIJNS5_1CILi1EEES8_S8_EEENS6_IJNS7_ILi192EEENS7_ILi128EEENS7_ILi96EEEEEELi96ENS_6half_tEfNS_4arch4Sm90ELb0ELb1ELb0ELb0ELb0ELb0ELb0ELb0ELb1ELb1ELb1ELb0EEENS1_21CollectiveEpilogueFwdINS6_IJSA_SC_SB_EEES9_SE_SG_Li384ELb0ELb1ELb1ELb0EEENS1_19SingleTileSchedulerILb0ELb1ELb1ELi192EEEEEEEEEvNT_6ParamsE,@"STO_CUDA_ENTRY STV_DEFAULT"
_ZN7cutlass13device_kernelIN5flash11enable_sm90INS1_16FlashAttnFwdSm90INS1_25CollectiveMainloopFwdSm90ILi2EN4cute5tupleIJNS5_1CILi1EEES8_S8_EEENS6_IJNS7_ILi192EEENS7_ILi128EEENS7_ILi96EEEEEELi96ENS_6half_tEfNS_4arch4Sm90ELb0ELb1ELb0ELb0ELb0ELb0ELb0ELb0ELb1ELb1ELb1ELb0EEENS1_21CollectiveEpilogueFwdINS6_IJSA_SC_SB_EEES9_SE_SG_Li384ELb0ELb1ELb1ELb0EEENS1_19SingleTileSchedulerILb0ELb1ELb1ELi192EEEEEEEEEvNT_6ParamsE:
[----:B------:R-:W0:Y:S01]  /*0000*/  LDC R1, c[0x0][0x28] ;  /* 0x00000a00ff017b82 */ /* 0x000e220000000800 */
[----:B------:R-:W1:Y:S01]  /*0010*/  S2R R2, SR_TID.X ;  /* 0x0000000000027919 */ /* 0x000e620000002100 */
[----:B------:R-:W-:Y:S01]  /*0020*/  ELECT P0, URZ, PT ;  /* 0x00000000003f782f */ /* 0x000fe20003800000 */
[----:B------:R-:W-:Y:S01]  /*0030*/  BSSY B0, `(.L_x_10191) ;  /* 0x000000e000007945 */ /* 0x000fe20003800000 */
[--C-:B-1----:R-:W-:Y:S02]  /*0040*/  SHF.R.U32.HI R17, RZ, 0x5, R2.reuse ;  /* 0x00000005ff117819 */ /* 0x102fe40000011602 */
[----:B------:R-:W-:-:S03]  /*0050*/  SHF.R.U32.HI R19, RZ, 0x7, R2 ;  /* 0x00000007ff137819 */ /* 0x000fc60000011602 */
        /* <DEDUP_REMOVED lines=11> */
.L_x_10192:
[----:B------:R-:W-:Y:S05]  /*0110*/  BSYNC B0 ;  /* 0x0000000000007941 */ /* 0x000fea0003800000 */
.L_x_10191:
        /* <DEDUP_REMOVED lines=41> */
.L_x_10193:
        /* <DEDUP_REMOVED lines=22> */
.L_x_10194:
        /* <DEDUP_REMOVED lines=18> */
.L_x_10195:
        /* <DEDUP_REMOVED lines=22> */
.L_x_10196:
        /* <DEDUP_REMOVED lines=22> */
.L_x_10197:
[----:B------:R-:W-:Y:S01]  /*08f0*/  PLOP3.LUT P0, PT, PT, PT, UP0, 0x80, 0x0 ;  /* 0x000000000000781c */ /* 0x000fe20003f0f008 */
[----:B0-----:R-:W-:Y:S01]  /*0900*/  UMOV UR4, 0x1 ;  /* 0x0000000100047882 */ /* 0x001fe20000000000 */
[----:B------:R-:W-:Y:S01]  /*0910*/  NOP ;  /* 0x0000000000007918 */ /* 0x000fe20000000000 */
[----:B------:R-:W-:Y:S01]  /*0920*/  USEL UR4, UR4, 0x2, !UP0 ;  /* 0x0000000204047887 */ /* 0x000fe2000c000000 */
[----:B------:R-:W-:Y:S01]  /*0930*/  BSSY B6, `(.L_x_10198) ;  /* 0x00012d4000067945 */ /* 0x000fe20003800000 */
[----:B------:R-:W-:-:S04]  /*0940*/  LOP3.LUT R22, R2, 0x7f, RZ, 0xc0, !PT ;  /* 0x0000007f02167812 */ /* 0x000fc800078ec0ff */
[----:B------:R-:W-:Y:S01]  /*0950*/  IMAD.U32 R16, RZ, RZ, UR4 ;  /* 0x00000004ff107e24 */ /* 0x000fe2000f8e00ff */
[----:B-12-4-:R-:W-:Y:S06]  /*0960*/  BAR.SYNC.DEFER_BLOCKING 0x0 ;  /* 0x0000000000007b1d */ /* 0x016fec0000010000 */
[----:B------:R-:W-:Y:S05]  /*0970*/  @!P0 BRA `(.L_x_10199) ;  /* 0x000000e800088947 */ /* 0x000fea0003800000 */
.L_x_10200:
[----:B------:R-:W-:-:S08]  /*0980*/  NOP ;  /* 0x0000000000007918 */ /* 0x000fd00000000000 */
[----:B------:R-:W0:Y:S02]  /*0990*/  USETMAXREG.TRY_ALLOC.CTAPOOL UP0, 0xa0 ;  /* 0x000000a0000079c8 */ /* 0x000e240008000600 */
[----:B0-----:R-:W-:-:S13]  /*09a0*/  PLOP3.LUT P0, PT, PT, PT, UP0, 0x80, 0x0 ;  /* 0x000000000000781c */ /* 0x001fda0003f0f008 */
[----:B------:R-:W-:Y:S05]  /*09b0*/  @!P0 BRA `(.L_x_10200) ;  /* 0xfffffffc00f08947 */ /* 0x000fea000383ffff */
[----:B------:R-:W0:Y:S01]  /*09c0*/  S2UR UR6, SR_CTAID.Y ;  /* 0x00000000000679c3 */ /* 0x000e220000002600 */
[----:B------:R-:W-:Y:S01]  /*09d0*/  LOP3.LUT R0, R2, 0xffffff80, RZ, 0xc0, !PT ;  /* 0xffffff8002007812 */ /* 0x000fe200078ec0ff */
[----:B------:R-:W-:Y:S02]  /*09e0*/  ULDC UR7, c[0x0][0xc50] ;  /* 0x0003140000077ab9 */ /* 0x000fe40000000800 */
[----:B------:R-:W-:-:S04]  /*09f0*/  UISETP.NE.AND UP0, UPT, UR7, 0x1, UPT ;  /* 0x000000010700788c */ /* 0x000fc8000bf05270 */
[----:B------:R-:W-:Y:S08]  /*0a00*/  BAR.ARV 0x8, 0x200 ;  /* 0x0208000000007b1d */ /* 0x000ff00000002000 */
[----:B------:R-:W1:Y:S01]  /*0a10*/  S2UR UR8, SR_CTAID.Z ;  /* 0x00000000000879c3 */ /* 0x000e620000002700 */
[----:B------:R-:W-:Y:S01]  /*0a20*/  ISETP.NE.AND P0, PT, R0, 0x80, PT ;  /* 0x000000800000780c */ /* 0x000fe20003f05270 */
[----:B------:R-:W-:Y:S01]  /*0a30*/  @UP0 ULDC UR4, c[0x0][0xc54] ;  /* 0x0003150000040ab9 */ /* 0x000fe20000000800 */
[----:B------:R-:W-:Y:S01]  /*0a40*/  @UP0 ULDC UR9, c[0x0][0xc58] ;  /* 0x0003160000090ab9 */ /* 0x000fe20000000800 */
[----:B0-----:R-:W-:-:S10]  /*0a50*/  UIMAD.WIDE.U32 UR4, UR6, UR4, URZ ;  /* 0x00000004060472a5 */ /* 0x001fd4000f8e003f */
[----:B------:R-:W-:Y:S06]  /*0a60*/  @!P0 BAR.ARV 0x9, 0x100 ;  /* 0x0244000000008b1d */ /* 0x000fec0000002000 */
[----:B------:R-:W-:Y:S01]  /*0a70*/  UMOV UR10, UR6 ;  /* 0x00000006000a7c82 */ /* 0x000fe20008000000 */
[----:B------:R-:W-:Y:S01]  /*0a80*/  @UP0 USHF.R.U32.HI UR10, URZ, UR9, UR5 ;  /* 0x000000093f0a0299 */ /* 0x000fe20008011605 */
[----:B-1----:R-:W-:-:S03]  /*0a90*/  ISETP.LE.AND P0, PT, RZ, UR8, PT ;  /* 0x00000008ff007c0c */ /* 0x002fc6000bf03270 */
[----:B------:R-:W-:Y:S02]  /*0aa0*/  UIADD3 UR4, -UR10, URZ, URZ ;  /* 0x0000003f0a047290 */ /* 0x000fe4000fffe13f */
[----:B------:R-:W-:Y:S02]  /*0ab0*/  IMAD.U32 R17, RZ, RZ, UR10 ;  /* 0x0000000aff117e24 */ /* 0x000fe4000f8e00ff */
[----:B------:R-:W-:-:S06]  /*0ac0*/  UIMAD UR6, UR7, UR4, UR6 ;  /* 0x00000004070672a4 */ /* 0x000fcc000f8e0206 */
[----:B------:R-:W-:Y:S06]  /*0ad0*/  @!P0 BRA `(.L_x_10201) ;  /* 0x0000012800e48947 */ /* 0x000fec0003800000 */
[----:B------:R-:W0:Y:S01]  /*0ae0*/  LDC.64 R8, c[0x0][0x418] ;  /* 0x00010600ff087b82 */ /* 0x000e220000000a00 */
[----:B------:R-:W-:Y:S01]  /*0af0*/  ULDC UR4, c[0x0][0x448] ;  /* 0x0001120000047ab9 */ /* 0x000fe20000000800 */
[----:B------:R-:W-:Y:S01]  /*0b00*/  VIADD R89, R2, 0xffffff80 ;  /* 0xffffff8002597836 */ /* 0x000fe20000000000 */
[----:B------:R-:W-:-:S03]  /*0b10*/  UISETP.NE.AND UP0, UPT, UR4, 0x1, UPT ;  /* 0x000000010400788c */ /* 0x000fc6000bf05270 */
[----:B------:R-:W-:Y:S02]  /*0b20*/  ULDC.64 UR4, c[0x0][0x9e0] ;  /* 0x0002780000047ab9 */ /* 0x000fe40000000a00 */
[----:B------:R-:W1:Y:S01]  /*0b30*/  LDC R5, c[0x0][0x288] ;  /* 0x0000a200ff057b82 */ /* 0x000e620000000800 */
[----:B------:R-:W-:-:S05]  /*0b40*/  UISETP.GE.AND UP1, UPT, UR5, 0x1, UPT ;  /* 0x000000010500788c */ /* 0x000fca000bf26270 */
[----:B------:R-:W-:Y:S01]  /*0b50*/  @UP0 ULDC UR9, c[0x0][0x44c] ;  /* 0x0001130000090ab9 */ /* 0x000fe20000000800 */
[----:B------:R-:W-:Y:S01]  /*0b60*/  @UP0 ULDC UR11, c[0x0][0x450] ;  /* 0x00011400000b0ab9 */ /* 0x000fe20000000800 */
[----:B------:R-:W2:Y:S01]  /*0b70*/  LDC R18, c[0x0][0x424] ;  /* 0x00010900ff127b82 */ /* 0x000ea20000000800 */
[----:B------:R-:W-:-:S07]  /*0b80*/  PLOP3.LUT P1, PT, PT, PT, UP1, 0x80, 0x0 ;  /* 0x000000000000781c */ /* 0x000fce0003f2f018 */
[----:B------:R-:W3:Y:S01]  /*0b90*/  LDC R7, c[0x0][0x2f0] ;  /* 0x0000bc00ff077b82 */ /* 0x000ee20000000800 */
[----:B0-----:R-:W-:-:S04]  /*0ba0*/  ISETP.NE.U32.AND P0, PT, R8, RZ, PT ;  /* 0x000000ff0800720c */ /* 0x001fc80003f05070 */
[----:B------:R-:W-:-:S03]  /*0bb0*/  ISETP.NE.AND.EX P0, PT, R9, RZ, PT, P0 ;  /* 0x000000ff0900720c */ /* 0x000fc60003f05300 */
[----:B------:R-:W0:Y:S01]  /*0bc0*/  S2UR UR38, SR_CTAID.X ;  /* 0x00000000002679c3 */ /* 0x000e220000002500 */
[----:B-1----:R-:W-:Y:S02]  /*0bd0*/  IADD3 R3, -R5, 0x1, RZ ;  /* 0x0000000105037810 */ /* 0x002fe40007ffe1ff */
[----:B--2---:R-:W-:-:S05]  /*0be0*/  SEL R18, R18, 0x1, P0 ;  /* 0x0000000112127807 */ /* 0x004fca0000000000 */
[----:B---3--:R-:W-:-:S05]  /*0bf0*/  IMAD R3, R18, R7, R3 ;  /* 0x0000000712037224 */ /* 0x008fca00078e0203 */
[----:B------:R-:W-:Y:S01]  /*0c00*/  R2UR UR10, R3 ;  /* 0x00000000030a72ca */ /* 0x000fe200000e0000 */
[----:B0-----:R-:W-:-:S04]  /*0c10*/  UIMAD UR38, UR38, 0xc0, URZ ;  /* 0x000000c0262678a4 */ /* 0x001fc8000f8e023f */
        /* <DEDUP_REMOVED lines=18> */
.L_x_10203:
[----:B------:R-:W-:-:S11]  /*0d40*/  UISETP.NE.AND UP1, UPT, UR5, 0x1, UPT ;  /* 0x000000010500788c */ /* 0x000fd6000bf25270 */
[----:B------:R-:W-:Y:S02]  /*0d50*/  @UP1 ULDC.64 UR10, c[0x0][0x9e8] ;  /* 0x00027a00000a1ab9 */ /* 0x000fe40000000a00 */
[----:B------:R-:W-:-:S04]  /*0d60*/  UIMAD.WIDE.U32 UR8, UR4, UR10, URZ ;  /* 0x0000000a040872a5 */ /* 0x000fc8000f8e003f */
[----:B------:R-:W-:-:S12]  /*0d70*/  @UP1 USHF.R.U32.HI UR4, URZ, UR11, UR9 ;  /* 0x0000000b3f041299 */ /* 0x000fd80008011609 */
.L_x_10204:
[----:B------:R-:W-:-:S06]  /*0d80*/  UIMAD UR4, UR4, UR5, UR5 ;  /* 0x00000005040472a4 */ /* 0x000fcc000f8e0205 */
[----:B------:R-:W-:-:S07]  /*0d90*/  VIMNMX R0, R0, UR4, PT ;  /* 0x0000000400007c48 */ /* 0x000fce000bfe0100 */
.L_x_10202:
[-C--:B------:R-:W-:Y:S01]  /*0da0*/  IMAD R88, R18, R7.reuse, -R5 ;  /* 0x0000000712587224 */ /* 0x080fe200078e0a05 */
[----:B------:R-:W-:Y:S01]  /*0db0*/  @UP0 ULDC UR8, c[0x0][0x44c] ;  /* 0x0001130000080ab9 */ /* 0x000fe20000000800 */
[----:B------:R-:W-:Y:S01]  /*0dc0*/  VIADD R4, R0, 0x7f ;  /* 0x0000007f00047836 */ /* 0x000fe20000000000 */
[----:B------:R-:W-:Y:S01]  /*0dd0*/  UIMAD.WIDE.U32 UR8, UR38, UR8, URZ ;  /* 0x00000008260872a5 */ /* 0x000fe2000f8e003f */
[----:B------:R-:W-:Y:S01]  /*0de0*/  IMAD R0, R18, R7, 0x7f ;  /* 0x0000007f12007424 */ /* 0x000fe200078e0207 */
[----:B------:R-:W-:Y:S01]  /*0df0*/  R2UR UR7, R88 ;  /* 0x00000000580772ca */ /* 0x000fe200000e0000 */
[----:B------:R-:W-:Y:S01]  /*0e00*/  @UP0 ULDC UR10, c[0x0][0x450] ;  /* 0x00011400000a0ab9 */ /* 0x000fe20000000800 */
[----:B------:R-:W-:Y:S01]  /*0e10*/  UMOV UR4, UR38 ;  /* 0x0000002600047c82 */ /* 0x000fe20008000000 */
[----:B------:R-:W-:Y:S01]  /*0e20*/  SHF.R.S32.HI R5, RZ, 0x1f, R4 ;  /* 0x0000001fff057819 */ /* 0x000fe20000011404 */
[----:B------:R-:W-:Y:S01]  /*0e30*/  @UP0 USHF.R.U32.HI UR4, URZ, UR10, UR9 ;  /* 0x0000000a3f040299 */ /* 0x000fe20008011609 */
[----:B------:R-:W-:-:S02]  /*0e40*/  SHF.R.S32.HI R3, RZ, 0x1f, R0 ;  /* 0x0000001fff037819 */ /* 0x000fc40000011400 */
[----:B------:R-:W-:Y:S02]  /*0e50*/  LEA.HI R5, R5, R4, RZ, 0x7 ;  /* 0x0000000405057211 */ /* 0x000fe400078f38ff */
[----:B------:R-:W-:Y:S02]  /*0e60*/  LEA.HI R3, R3, R0, RZ, 0x7 ;  /* 0x0000000003037211 */ /* 0x000fe400078f38ff */
[----:B------:R-:W-:Y:S02]  /*0e70*/  SHF.R.S32.HI R0, RZ, 0x7, R5 ;  /* 0x00000007ff007819 */ /* 0x000fe40000011405 */
[----:B------:R-:W-:Y:S01]  /*0e80*/  UIADD3 UR4, UR7, UR4, URZ ;  /* 0x0000000407047290 */ /* 0x000fe2000fffe03f */
[----:B------:R-:W-:Y:S02]  /*0e90*/  SHF.R.S32.HI R3, RZ, 0x7, R3 ;  /* 0x00000007ff037819 */ /* 0x000fe40000011403 */
[----:B------:R-:W-:Y:S02]  /*0ea0*/  ULDC UR7, c[0x0][0x9dc] ;  /* 0x0002770000077ab9 */ /* 0x000fe40000000800 */
[----:B------:R-:W-:Y:S01]  /*0eb0*/  UIADD3 UR7, UR4, -UR7, URZ ;  /* 0x8000000704077290 */ /* 0x000fe2000fffe03f */
[----:B------:R-:W-:Y:S01]  /*0ec0*/  VIMNMX R23, R3, R0, PT ;  /* 0x0000000003177248 */ /* 0x000fe20003fe0100 */
[----:B------:R-:W-:Y:S10]  /*0ed0*/  @!P1 BRA `(.L_x_10205) ;  /* 0x0000000000449947 */ /* 0x000ff40003800000 */
        /* <DEDUP_REMOVED lines=10> */
.L_x_10206:
[----:B------:R-:W-:-:S11]  /*0f80*/  UISETP.NE.AND UP0, UPT, UR5, 0x1, UPT ;  /* 0x000000010500788c */ /* 0x000fd6000bf05270 */
[----:B------:R-:W-:Y:S02]  /*0f90*/  @UP0 ULDC.64 UR10, c[0x0][0x9e8] ;  /* 0x00027a00000a0ab9 */ /* 0x000fe40000000a00 */
[----:B------:R-:W-:-:S04]  /*0fa0*/  UIMAD.WIDE.U32 UR8, UR4, UR10, URZ ;  /* 0x0000000a040872a5 */ /* 0x000fc8000f8e003f */
[----:B------:R-:W-:-:S12]  /*0fb0*/  @UP0 USHF.R.U32.HI UR4, URZ, UR11, UR9 ;  /* 0x0000000b3f040299 */ /* 0x000fd80008011609 */
.L_x_10207:
[----:B------:R-:W-:-:S04]  /*0fc0*/  UIMAD UR4, UR4, UR5, URZ ;  /* 0x00000005040472a4 */ /* 0x000fc8000f8e023f */
[----:B------:R-:W-:-:S04]  /*0fd0*/  UISETP.LT.AND UP0, UPT, UR7, UR4, UPT ;  /* 0x000000040700728c */ /* 0x000fc8000bf01270 */
[----:B------:R-:W-:-:S12]  /*0fe0*/  USEL UR7, UR7, UR4, !UP0 ;  /* 0x0000000407077287 */ /* 0x000fd8000c000000 */
.L_x_10205:
[----:B------:R-:W-:Y:S02]  /*0ff0*/  USHF.R.S32.HI UR4, URZ, 0x1f, UR7 ;  /* 0x0000001f3f047899 */ /* 0x000fe40008011407 */
[----:B------:R-:W-:Y:S02]  /*1000*/  USHF.R.U32.HI UR10, URZ, 0x10, UR6 ;  /* 0x000000103f0a7899 */ /* 0x000fe40008011606 */
[----:B------:R-:W-:Y:S02]  /*1010*/  ULEA.HI UR4, UR4, UR7, URZ, 0x7 ;  /* 0x0000000704047291 */ /* 0x000fe4000f8f383f */
[----:B------:R-:W-:Y:S02]  /*1020*/  ULOP3.LUT UR60, UR6, 0xffff, URZ, 0xc0, !UPT ;  /* 0x0000ffff063c7892 */ /* 0x000fe4000f8ec03f */
[----:B------:R-:W-:-:S04]  /*1030*/  USHF.R.S32.HI UR4, URZ, 0x7, UR4 ;  /* 0x000000073f047899 */ /* 0x000fc80008011404 */
        /* <DEDUP_REMOVED lines=42> */
.L_x_10208:
[----:B------:R-:W-:Y:S02]  /*12e0*/  UIMAD UR60, UR60, UR4, UR9 ;  /* 0x000000043c3c72a4 */ /* 0x000fe4000f8e0209 */
[----:B------:R-:W-:Y:S01]  /*12f0*/  IMAD.U32 R4, RZ, RZ, UR4 ;  /* 0x00000004ff047e24 */ /* 0x000fe2000f8e00ff */
[----:B------:R-:W-:Y:S01]  /*1300*/  PLOP3.LUT P0, PT, PT, PT, PT, 0x80, 0x0 ;  /* 0x000000000000781c */ /* 0x000fe20003f0f070 */
[----:B------:R-:W-:Y:S01]  /*1310*/  IMAD.MOV.U32 R0, RZ, RZ, RZ ;  /* 0x000000ffff007224 */ /* 0x000fe200078e00ff */
[----:B------:R-:W-:Y:S01]  /*1320*/  CS2R R134, SRZ ;  /* 0x0000000000867805 */ /* 0x000fe2000001ff00 */
[----:B------:R-:W-:Y:S01]  /*1330*/  IMAD.MOV.U32 R3, RZ, RZ, RZ ;  /* 0x000000ffff037224 */ /* 0x000fe200078e00ff */
        /* <DEDUP_REMOVED lines=40> */
[----:B------:R-:W-:Y:S02]  /*15c0*/  ULEA UR4, UR5, UR36, 0xc ;  /* 0x0000002405047291 */ /* 0x000fe4000f8e603f */
[----:B------:R-:W-:Y:S02]  /*15d0*/  ULEA UR5, UR5, UR6, 0xd ;  /* 0x0000000605057291 */ /* 0x000fe4000f8e683f */
[----:B------:R-:W-:Y:S02]  /*15e0*/  UIADD3 UR4, UR4, 0xc400, URZ ;  /* 0x0000c40004047890 */ /* 0x000fe4000fffe03f */
[----:B------:R-:W-:Y:S02]  /*15f0*/  USHF.R.U32.HI UR5, URZ, 0x4, UR5 ;  /* 0x000000043f057899 */ /* 0x000fe40008011605 */
[----:B------:R-:W-:Y:S02]  /*1600*/  USHF.R.U32.HI UR4, URZ, 0x4, UR4 ;  /* 0x000000043f047899 */ /* 0x000fe40008011604 */
[----:B------:R-:W-:-:S02]  /*1610*/  ULOP3.LUT UR39, UR5, 0x3fff, URZ, 0xc0, !UPT ;  /* 0x00003fff05277892 */ /* 0x000fc4000f8ec03f */
        /* <DEDUP_REMOVED lines=18> */
.L_x_10210:
[----:B------:R-:W-:-:S04]  /*1740*/  SHF.L.U32 R0, RZ, 0x1f, RZ ;  /* 0x0000001fff007819 */ /* 0x000fc800000006ff */
[----:B------:R-:W0:Y:S02]  /*1750*/  SYNCS.PHASECHK.TRANS64.TRYWAIT P0, [UR36+0x2d800], R0 ;  /* 0x02d80000ff0075a7 */ /* 0x000e240008000164 */
[----:B0-----:R-:W-:Y:S05]  /*1760*/  @!P0 BRA `(.L_x_10211) ;  /* 0x0000011c00c88947 */ /* 0x001fea0003800000 */
.L_x_10378:
[----:B------:R-:W-:-:S13]  /*1770*/  R2UR UR4, R16 ;  /* 0x00000000100472ca */ /* 0x000fda00000e0000 */
[----:B------:R-:W-:-:S06]  /*1780*/  ULOP3.LUT UR4, UR4, 0x1, URZ, 0xfc, !UPT ;  /* 0x0000000104047892 */ /* 0x000fcc000f8efc3f */
[----:B0-----:R-:W-:-:S05]  /*1790*/  IMAD.U32 R3, RZ, RZ, UR4 ;  /* 0x00000004ff037e24 */ /* 0x001fca000f8e00ff */
[----:B------:R-:W-:-:S13]  /*17a0*/  ISETP.NE.AND P0, PT, R3, 0x3, PT ;  /* 0x000000030300780c */ /* 0x000fda0003f05270 */
[----:B------:R-:W-:Y:S05]  /*17b0*/  @!P0 BRA `(.L_x_10212) ;  /* 0x0000000000048947 */ /* 0x000fea0003800000 */
[----:B------:R-:W-:Y:S01]  /*17c0*/  BPT.TRAP 0x1 ;  /* 0x000000040000795c */ /* 0x000fe20000300000 */
.L_x_10212:
[----:B------:R0:W1:Y:S01]  /*17d0*/  SYNCS.PHASECHK.TRANS64.TRYWAIT P2, [UR36+0x2d830], R0 ;  /* 0x02d83000ff0075a7 */ /* 0x0000620008040164 */
[----:B------:R-:W-:Y:S05]  /*17e0*/  @!P0 BRA `(.L_x_10213) ;  /* 0x0000000000048947 */ /* 0x000fea0003800000 */
[----:B------:R-:W-:Y:S01]  /*17f0*/  BPT.TRAP 0x1 ;  /* 0x000000040000795c */ /* 0x000fe20000300000 */
.L_x_10213:
[----:B------:R-:W-:Y:S01]  /*1800*/  IMAD.U32 R20, RZ, RZ, UR40 ;  /* 0x00000028ff147e24 */ /* 0x000fe2000f8e00ff */
[----:B------:R-:W-:-:S04]  /*1810*/  ISETP.NE.AND P1, PT, R22, RZ, PT ;  /* 0x000000ff1600720c */ /* 0x000fc80003f25270 */
[----:B------:R-:W-:Y:S01]  /*1820*/  LOP3.LUT R20, R20, 0x10000, RZ, 0xfc, !PT ;  /* 0x0001000014147812 */ /* 0x000fe200078efcff */
[----:B-1----:R-:W-:Y:S08]  /*1830*/  @P2 BRA `(.L_x_10214) ;  /* 0x0000000000082947 */ /* 0x002ff00003800000 */
[----:B------:R-:W1:Y:S02]  /*1840*/  SYNCS.PHASECHK.TRANS64.TRYWAIT P2, [UR36+0x2d830], R0 ;  /* 0x02d83000ff0075a7 */ /* 0x000e640008040164 */
[----:B-1----:R-:W-:Y:S05]  /*1850*/  @!P2 BRA `(.L_x_10215) ;  /* 0x0000011c00a4a947 */ /* 0x002fea0003800000 */
.L_x_10214:
[----:B------:R-:W-:Y:S05]  /*1860*/  WARPSYNC.ALL ;  /* 0x0000000000007948 */ /* 0x000fea0003800000 */
[----:B------:R-:W-:Y:S01]  /*1870*/  IMAD.MOV.U32 R21, RZ, RZ, -0x7fffffe0 ;  /* 0x80000020ff157424 */ /* 0x000fe200078e00ff */
        /* <DEDUP_REMOVED lines=9> */
[----:B01----:R-:W-:Y:S01]  /*1910*/  LOP3.LUT R0, R91, 0xffffff80, RZ, 0xc0, !PT ;  /* 0xffffff805b007812 */ /* 0x003fe200078ec0ff */
[----:B------:R-:W-:Y:S01]  /*1920*/  UMOV UR15, 0x80000020 ;  /* 0x80000020000f7882 */ /* 0x000fe20000000000 */
[----:B------:R-:W-:Y:S01]  /*1930*/  UMOV UR17, 0x80000020 ;  /* 0x8000002000117882 */ /* 0x000fe20000000000 */
[----:B------:R-:W-:Y:S01]  /*1940*/  ULOP3.LUT UR7, UR4, 0x10000, URZ, 0xfc, !UPT ;  /* 0x0001000004077892 */ /* 0x000fe2000f8efc3f */
[----:B------:R-:W-:Y:S01]  /*1950*/  LEA.HI R8, R90, R89, RZ, 0x2 ;  /* 0x000000595a087211 */ /* 0x000fe200078f10ff */
[----:B------:R-:W-:Y:S01]  /*1960*/  UMOV UR19, 0x80000020 ;  /* 0x8000002000137882 */ /* 0x000fe20000000000 */
[----:B------:R-:W-:Y:S01]  /*1970*/  UMOV UR21, 0x80000020 ;  /* 0x8000002000157882 */ /* 0x000fe20000000000 */
[----:B------:R-:W-:Y:S01]  /*1980*/  UIADD3 UR14, UR7, 0x200, URZ ;  /* 0x00000200070e7890 */ /* 0x000fe2000fffe03f */
[C---:B------:R-:W-:Y:S01]  /*1990*/  IMAD.IADD R5, R89.reuse, 0x1, -R0 ;  /* 0x0000000159057824 */ /* 0x040fe200078e0a00 */
[----:B------:R-:W-:Y:S01]  /*19a0*/  UIADD3 UR12, UR24, 0x300, URZ ;  /* 0x00000300180c7890 */ /* 0x000fe2000fffe03f */
[----:B------:R-:W-:Y:S01]  /*19b0*/  LOP3.LUT R8, R8, 0xfffffffc, RZ, 0xc0, !PT ;  /* 0xfffffffc08087812 */ /* 0x000fe200078ec0ff */
[----:B------:R-:W-:Y:S01]  /*19c0*/  UMOV UR10, UR7 ;  /* 0x00000007000a7c82 */ /* 0x000fe20008000000 */
[----:B------:R-:W-:Y:S01]  /*19d0*/  UIADD3 UR16, UR24, 0x302, URZ ;  /* 0x0000030218107890 */ /* 0x000fe2000fffe03f */
[----:B------:R-:W-:Y:S01]  /*19e0*/  HGMMA.64x128x16.F32 R24, gdesc[UR8], RZ, !UPT, gsb0 ;  /* 0x01e00000081879f0 */ /* 0x000fe2000c0008ff */
[----:B------:R-:W-:Y:S01]  /*19f0*/  UIADD3 UR8, UR24, 0x2, URZ ;  /* 0x0000000218087890 */ /* 0x000fe2000fffe03f */
[----:B------:R-:W-:Y:S01]  /*1a00*/  SHF.R.S32.HI R0, RZ, 0x1f, R5 ;  /* 0x0000001fff007819 */ /* 0x000fe20000011405 */
[----:B------:R-:W-:Y:S01]  /*1a10*/  UIADD3 UR10, UR7, 0x2, URZ ;  /* 0x00000002070a7890 */ /* 0x000fe2000fffe03f */
[----:B------:R-:W-:Y:S01]  /*1a20*/  IMAD.HI R6, R92, 0x55555556, RZ ;  /* 0x555555565c067827 */ /* 0x000fe200078e02ff */
[----:B------:R-:W-:Y:S01]  /*1a30*/  UMOV UR9, 0x80000020 ;  /* 0x8000002000097882 */ /* 0x000fe20000000000 */
[----:B------:R-:W-:Y:S01]  /*1a40*/  UMOV UR11, 0x80000020 ;  /* 0x80000020000b7882 */ /* 0x000fe20000000000 */
[----:B------:R-:W-:Y:S01]  /*1a50*/  UIADD3 UR18, UR7, 0x202, URZ ;  /* 0x0000020207127890 */ /* 0x000fe2000fffe03f */
[CC--:B------:R-:W-:Y:S01]  /*1a60*/  LEA.HI R4, R0.reuse, R5.reuse, RZ, 0x2 ;  /* 0x0000000500047211 */ /* 0x0c0fe200078f10ff */
[----:B------:R-:W-:Y:S01]  /*1a70*/  UIADD3 UR20, UR24, 0x600, URZ ;  /* 0x0000060018147890 */ /* 0x000fe2000fffe03f */
[----:B------:R-:W-:Y:S01]  /*1a80*/  LEA.HI R3, R0, R5, RZ, 0x5 ;  /* 0x0000000500037211 */ /* 0x000fe200078f28ff */
[----:B------:R-:W-:Y:S01]  /*1a90*/  UIADD3 UR22, UR7, 0x400, URZ ;  /* 0x0000040007167890 */ /* 0x000fe2000fffe03f */
[--C-:B------:R-:W-:Y:S01]  /*1aa0*/  SHF.R.S32.HI R0, RZ, 0x2, R4.reuse ;  /* 0x00000002ff007819 */ /* 0x100fe20000011404 */
[----:B------:R-:W-:Y:S01]  /*1ab0*/  UMOV UR23, 0x80000020 ;  /* 0x8000002000177882 */ /* 0x000fe20000000000 */
[----:B------:R-:W-:Y:S01]  /*1ac0*/  UIADD3 UR24, UR24, 0x602, URZ ;  /* 0x0000060218187890 */ /* 0x000fe2000fffe03f */
[----:B------:R-:W-:Y:S01]  /*1ad0*/  SHF.R.S32.HI R7, RZ, 0x1f, R4 ;  /* 0x0000001fff077819 */ /* 0x000fe20000011404 */
[----:B------:R-:W-:Y:S01]  /*1ae0*/  UIADD3 UR26, UR7, 0x402, URZ ;  /* 0x00000402071a7890 */ /* 0x000fe2000fffe03f */
[----:B------:R-:W-:Y:S01]  /*1af0*/  SHF.R.S32.HI R3, RZ, 0x5, R3 ;  /* 0x00000005ff037819 */ /* 0x000fe20000011403 */
[----:B------:R-:W-:Y:S01]  /*1b00*/  UMOV UR25, 0x80000020 ;  /* 0x8000002000197882 */ /* 0x000fe20000000000 */
[----:B------:R-:W-:Y:S01]  /*1b10*/  UMOV UR27, 0x80000020 ;  /* 0x80000020001b7882 */ /* 0x000fe20000000000 */
[----:B------:R-:W-:Y:S01]  /*1b20*/  IMAD.IADD R8, R89, 0x1, -R8 ;  /* 0x0000000159087824 */ /* 0x000fe200078e0a08 */
[----:B------:R-:W-:Y:S01]  /*1b30*/  ULDC UR4, c[0x0][0x448] ;  /* 0x0001120000047ab9 */ /* 0x000fe20000000800 */
[----:B------:R-:W-:Y:S01]  /*1b40*/  LEA.HI R7, R7, R0, RZ, 0x3 ;  /* 0x0000000007077211 */ /* 0x000fe200078f18ff */
[----:B------:R-:W-:Y:S01]  /*1b50*/  UISETP.NE.AND UP0, UPT, UR4, 0x1, UPT ;  /* 0x000000010400788c */ /* 0x000fe2000bf05270 */
[----:B------:R-:W-:Y:S01]  /*1b60*/  LEA.HI R9, R6, R6, RZ, 0x1 ;  /* 0x0000000606097211 */ /* 0x000fe200078f08ff */
[----:B------:R-:W-:Y:S01]  /*1b70*/  ULDC UR31, c[0x0][0x2f0] ;  /* 0x0000bc00001f7ab9 */ /* 0x000fe20000000800 */
[----:B------:R-:W-:Y:S01]  /*1b80*/  LEA R6, R3, UR38, 0x4 ;  /* 0x0000002603067c11 */ /* 0x000fe2000f8e20ff */
[----:B------:R-:W-:Y:S01]  /*1b90*/  ULDC UR6, c[0x0][0x9dc] ;  /* 0x0002770000067ab9 */ /* 0x000fe20000000800 */
[----:B------:R-:W-:Y:S01]  /*1ba0*/  LOP3.LUT R7, R7, 0xfffffff8, RZ, 0xc0, !PT ;  /* 0xfffffff807077812 */ /* 0x000fe200078ec0ff */
[----:B------:R-:W-:Y:S01]  /*1bb0*/  IMAD R9, R9, -0x3, R92 ;  /* 0xfffffffd09097824 */ /* 0x000fe200078e025c */
[----:B------:R-:W-:Y:S01]  /*1bc0*/  LEA.HI R3, R8, R8, RZ, 0x1 ;  /* 0x0000000808037211 */ /* 0x000fe200078f08ff */
[----:B------:R-:W-:Y:S01]  /*1bd0*/  ULOP3.LUT UR28, URZ, UR6, URZ, 0x33, !UPT ;  /* 0x000000063f1c7292 */ /* 0x000fe2000f8e333f */
[----:B------:R-:W-:-:S02]  /*1be0*/  IADD3 R6, R6, R0, -R7 ;  /* 0x0000000006067210 */ /* 0x000fc40007ffe807 */
[----:B------:R-:W-:Y:S01]  /*1bf0*/  LOP3.LUT R3, R3, 0x1ffffffe, RZ, 0xc0, !PT ;  /* 0x1ffffffe03037812 */ /* 0x000fe200078ec0ff */
[----:B------:R-:W-:Y:S01]  /*1c00*/  @UP0 ULDC UR4, c[0x0][0x44c] ;  /* 0x0001130000040ab9 */ /* 0x000fe20000000800 */
[----:B------:R-:W-:Y:S01]  /*1c10*/  PLOP3.LUT P2, PT, PT, PT, UP0, 0x80, 0x0 ;  /* 0x000000000000781c */ /* 0x000fe20003f4f008 */
[----:B------:R-:W-:Y:S01]  /*1c20*/  IMAD R9, R9, 0x40, R6 ;  /* 0x0000004009097824 */ /* 0x000fe200078e0206 */
[----:B------:R-:W-:Y:S01]  /*1c30*/  PLOP3.LUT P3, PT, PT, PT, UP0, 0x80, 0x0 ;  /* 0x000000000000781c */ /* 0x000fe20003f6f008 */
[----:B------:R-:W-:Y:S01]  /*1c40*/  IMAD.IADD R0, R8, 0x1, -R3 ;  /* 0x0000000108007824 */ /* 0x000fe200078e0a03 */
[----:B------:R-:W-:Y:S01]  /*1c50*/  LEA R11, R23, 0xffffff80, 0x7 ;  /* 0xffffff80170b7811 */ /* 0x000fe200078e38ff */
[----:B------:R-:W-:Y:S02]  /*1c60*/  IMAD.U32 R3, RZ, RZ, UR36 ;  /* 0x00000024ff037e24 */ /* 0x000fe4000f8e00ff */
[----:B------:R-:W-:Y:S02]  /*1c70*/  IMAD R0, R0, 0x8, R9 ;  /* 0x0000000800007824 */ /* 0x000fe400078e0209 */
[----:B------:R-:W-:-:S02]  /*1c80*/  IMAD.MOV.U32 R6, RZ, RZ, -0x80 ;  /* 0xffffff80ff067424 */ /* 0x000fc400078e00ff */
[----:B------:R-:W-:Y:S02]  /*1c90*/  IMAD.MOV.U32 R8, RZ, RZ, R0 ;  /* 0x000000ffff087224 */ /* 0x000fe400078e0000 */
[----:B------:R-:W-:Y:S01]  /*1ca0*/  @P2 IMAD.HI.U32 R7, R0, UR4, RZ ;  /* 0x0000000400072c27 */ /* 0x000fe2000f8e00ff */
[----:B------:R-:W-:-:S03]  /*1cb0*/  @UP0 ULDC UR4, c[0x0][0x450] ;  /* 0x0001140000040ab9 */ /* 0x000fc60000000800 */
[----:B------:R-:W-:Y:S01]  /*1cc0*/  @!P1 VIADD R3, R3, 0x2d840 ;  /* 0x0002d84003039836 */ /* 0x000fe20000000000 */
[----:B------:R-:W-:Y:S01]  /*1cd0*/  @P3 SHF.R.U32.HI R8, RZ, UR4, R7 ;  /* 0x00000004ff083c19 */ /* 0x000fe20008011607 */
[----:B------:R-:W-:Y:S01]  /*1ce0*/  IMAD R7, R23, R6, 0x80 ;  /* 0x0000008017077424 */ /* 0x000fe200078e0206 */
[----:B------:R-:W-:Y:S01]  /*1cf0*/  LOP3.LUT R6, R4, 0x7ffffffc, RZ, 0xc0, !PT ;  /* 0x7ffffffc04067812 */ /* 0x000fe200078ec0ff */
[----:B------:R-:W-:Y:S01]  /*1d00*/  ULDC.64 UR4, c[0x0][0x9e0] ;  /* 0x0002780000047ab9 */ /* 0x000fe20000000a00 */
[----:B------:R-:W-:Y:S01]  /*1d10*/  @!P1 PRMT R4, RZ, 0x654, R3 ;  /* 0x00000654ff049816 */ /* 0x000fe20000000003 */
[----:B------:R-:W0:Y:S01]  /*1d20*/  SHFL.IDX PT, R15, R8, RZ, 0x1c1f ;  /* 0x001c1fff080f7589 */ /* 0x000e2200000e0000 */
[----:B------:R-:W-:Y:S01]  /*1d30*/  UISETP.GE.AND UP1, UPT, UR5, 0x1, UPT ;  /* 0x000000010500788c */ /* 0x000fe2000bf26270 */
[----:B------:R-:W-:Y:S02]  /*1d40*/  IMAD.IADD R3, R5, 0x1, -R6 ;  /* 0x0000000105037824 */ /* 0x000fe400078e0a06 */
[----:B------:R-:W-:-:S03]  /*1d50*/  VIADD R6, R7, 0x1 ;  /* 0x0000000107067836 */ /* 0x000fc60000000000 */
[----:B------:R-:W-:Y:S01]  /*1d60*/  PLOP3.LUT P2, PT, PT, PT, UP1, 0x40, 0x0 ;  /* 0x000000000000781c */ /* 0x000fe20003f4e818 */
[----:B------:R-:W-:Y:S02]  /*1d70*/  IMAD R5, R3, -0x2, R6 ;  /* 0xfffffffe03057824 */ /* 0x000fe400078e0206 */
[----:B------:R-:W-:-:S04]  /*1d80*/  IMAD R6, R18, UR31, R7 ;  /* 0x0000001f12067c24 */ /* 0x000fc8000f8e0207 */
[----:B------:R-:W-:Y:S01]  /*1d90*/  IMAD R9, R3, -0x2, R6 ;  /* 0xfffffffe03097824 */ /* 0x000fe200078e0206 */
[----:B------:R-:W-:Y:S02]  /*1da0*/  WARPGROUP.DEPBAR.LE gsb0, 0x0 ;  /* 0x00008000000079c5 */ /* 0x000fe40000010000 */
[----:B------:R-:W-:-:S06]  /*1db0*/  WARPGROUP.ARRIVE ;  /* 0x00000000000079c5 */ /* 0x000fcc0000000000 */
[----:B------:R-:W-:Y:S01]  /*1dc0*/  HGMMA.64x128x16.F32 R24, gdesc[UR8], R24, gsb0 ;  /* 0x01e00000081879f0 */ /* 0x000fe20008000818 */
[----:B------:R-:W-:Y:S02]  /*1dd0*/  ULDC UR10, c[0x0][0x288] ;  /* 0x0000a200000a7ab9 */ /* 0x000fe40000000800 */
[----:B------:R-:W-:Y:S01]  /*1de0*/  IMAD.U32 R13, RZ, RZ, UR10 ;  /* 0x0000000aff0d7e24 */ /* 0x000fe2000f8e00ff */
        /* <DEDUP_REMOVED lines=14> */
[----:B-1----:R-:W-:-:S04]  /*1ed0*/  IMAD R4, R18, UR31, R5 ;  /* 0x0000001f12047c24 */ /* 0x002fc8000f8e0205 */
[----:B------:R-:W-:Y:S02]  /*1ee0*/  IMAD.IADD R5, R4, 0x1, -R13 ;  /* 0x0000000104057824 */ /* 0x000fe400078e0a0d */
[----:B------:R-:W-:Y:S02]  /*1ef0*/  IMAD.U32 R4, RZ, RZ, UR28 ;  /* 0x0000001cff047e24 */ /* 0x000fe4000f8e00ff */
[C---:B------:R-:W-:Y:S02]  /*1f00*/  VIADD R12, R5.reuse, UR4 ;  /* 0x00000004050c7c36 */ /* 0x040fe40008000000 */
[----:B------:R-:W-:-:S03]  /*1f10*/  VIADD R14, R5, UR28 ;  /* 0x0000001c050e7c36 */ /* 0x000fc60008000000 */
[----:B0-----:R-:W-:Y:S01]  /*1f20*/  VIADDMNMX R5, R15, R12, R9, PT ;  /* 0x0000000c0f057246 */ /* 0x001fe20003800109 */
[----:B------:R-:W-:Y:S01]  /*1f30*/  IMAD.IADD R6, R14, 0x1, R15 ;  /* 0x000000010e067824 */ /* 0x000fe200078e020f */
[----:B------:R-:W-:Y:S06]  /*1f40*/  @P2 BRA `(.L_x_10216) ;  /* 0x00000000005c2947 */ /* 0x000fec0003800000 */
[----:B------:R-:W-:Y:S01]  /*1f50*/  IMAD R10, R18, UR31, R15 ;  /* 0x0000001f120a7c24 */ /* 0x000fe2000f8e020f */
[----:B------:R-:W-:Y:S03]  /*1f60*/  BSSY B0, `(.L_x_10217) ;  /* 0x0000011000007945 */ /* 0x000fe60003800000 */
[----:B------:R-:W-:-:S05]  /*1f70*/  IMAD.IADD R10, R10, 0x1, -R13 ;  /* 0x000000010a0a7824 */ /* 0x000fca00078e0a0d */
        /* <DEDUP_REMOVED lines=10> */
.L_x_10218:
[----:B------:R-:W-:-:S06]  /*2020*/  UISETP.NE.AND UP2, UPT, UR5, 0x1, UPT ;  /* 0x000000010500788c */ /* 0x000fcc000bf45270 */
[----:B------:R-:W-:-:S05]  /*2030*/  PLOP3.LUT P2, PT, PT, PT, UP2, 0x80, 0x0 ;  /* 0x000000000000781c */ /* 0x000fca0003f4f028 */
[----:B------:R-:W-:-:S08]  /*2040*/  @UP2 ULDC.64 UR10, c[0x0][0x9e8] ;  /* 0x00027a00000a2ab9 */ /* 0x000fd00000000a00 */
[----:B------:R-:W-:-:S05]  /*2050*/  @P2 IMAD.HI.U32 R15, R10, UR10, RZ ;  /* 0x0000000a0a0f2c27 */ /* 0x000fca000f8e00ff */
[----:B------:R-:W-:-:S07]  /*2060*/  @P2 SHF.R.U32.HI R10, RZ, UR11, R15 ;  /* 0x0000000bff0a2c19 */ /* 0x000fce000801160f */
.L_x_10219:
[----:B------:R-:W-:Y:S05]  /*2070*/  BSYNC B0 ;  /* 0x0000000000007941 */ /* 0x000fea0003800000 */
.L_x_10217:
[----:B------:R-:W-:-:S04]  /*2080*/  IMAD R10, R10, UR5, -R11 ;  /* 0x000000050a0a7c24 */ /* 0x000fc8000f8e0a0b */
[----:B------:R-:W-:-:S05]  /*2090*/  IMAD R10, R3, -0x2, R10 ;  /* 0xfffffffe030a7824 */ /* 0x000fca00078e020a */
[----:B------:R-:W-:Y:S02]  /*20a0*/  VIMNMX R6, R6, R10, !PT ;  /* 0x0000000a06067248 */ /* 0x000fe40007fe0100 */
[----:B------:R-:W-:-:S07]  /*20b0*/  VIADDMNMX R5, R10, UR5, R5, PT ;  /* 0x000000050a057c46 */ /* 0x000fce000b800105 */
.L_x_10216:
[----:B------:R-:W0:Y:S01]  /*20c0*/  SHFL.IDX PT, R15, R8, 0x1, 0x1c1f ;  /* 0x003c1f00080f7f89 */ /* 0x000e2200000e0000 */
[----:B------:R-:W-:Y:S02]  /*20d0*/  PLOP3.LUT P2, PT, PT, PT, UP1, 0x40, 0x0 ;  /* 0x000000000000781c */ /* 0x000fe40003f4e818 */
[----:B0-----:R-:W-:Y:S01]  /*20e0*/  VIADDMNMX R9, R15, R12, R9, PT ;  /* 0x0000000c0f097246 */ /* 0x001fe20003800109 */
[----:B------:R-:W-:-:S10]  /*20f0*/  IMAD.IADD R10, R14, 0x1, R15 ;  /* 0x000000010e0a7824 */ /* 0x000fd400078e020f */
[----:B------:R-:W-:Y:S05]  /*2100*/  @P2 BRA `(.L_x_10220) ;  /* 0x00000000005c2947 */ /* 0x000fea0003800000 */
        /* <DEDUP_REMOVED lines=13> */
.L_x_10222:
[----:B------:R-:W-:-:S06]  /*21e0*/  UISETP.NE.AND UP2, UPT, UR5, 0x1, UPT ;  /* 0x000000010500788c */ /* 0x000fcc000bf45270 */
[----:B------:R-:W-:-:S05]  /*21f0*/  PLOP3.LUT P2, PT, PT, PT, UP2, 0x80, 0x0 ;  /* 0x000000000000781c */ /* 0x000fca0003f4f028 */
[----:B------:R-:W-:-:S08]  /*2200*/  @UP2 ULDC.64 UR10, c[0x0][0x9e8] ;  /* 0x00027a00000a2ab9 */ /* 0x000fd00000000a00 */
[----:B------:R-:W-:-:S05]  /*2210*/  @P2 IMAD.HI.U32 R12, R8, UR10, RZ ;  /* 0x0000000a080c2c27 */ /* 0x000fca000f8e00ff */
[----:B------:R-:W-:-:S07]  /*2220*/  @P2 SHF.R.U32.HI R8, RZ, UR11, R12 ;  /* 0x0000000bff082c19 */ /* 0x000fce000801160c */
.L_x_10223:
[----:B------:R-:W-:Y:S05]  /*2230*/  BSYNC B0 ;  /* 0x0000000000007941 */ /* 0x000fea0003800000 */
.L_x_10221:
[----:B------:R-:W-:-:S04]  /*2240*/  IMAD R8, R8, UR5, -R11 ;  /* 0x0000000508087c24 */ /* 0x000fc8000f8e0a0b */
[----:B------:R-:W-:-:S05]  /*2250*/  IMAD R8, R3, -0x2, R8 ;  /* 0xfffffffe03087824 */ /* 0x000fca00078e0208 */
[----:B------:R-:W-:Y:S02]  /*2260*/  VIMNMX R10, R10, R8, !PT ;  /* 0x000000080a0a7248 */ /* 0x000fe40007fe0100 */
[----:B------:R-:W-:-:S07]  /*2270*/  VIADDMNMX R9, R8, UR5, R9, PT ;  /* 0x0000000508097c46 */ /* 0x000fce000b800109 */
.L_x_10220:
[C---:B------:R-:W-:Y:S01]  /*2280*/  ISETP.GE.AND P4, PT, R7.reuse, 0x1, PT ;  /* 0x000000010700780c */ /* 0x040fe20003f86270 */
[----:B------:R-:W-:Y:S01]  /*2290*/  ULDC UR10, c[0x0][0x988] ;  /* 0x00026200000a7ab9 */ /* 0x000fe20000000800 */
[----:B------:R-:W-:Y:S01]  /*22a0*/  ISETP.GE.AND P5, PT, R7, 0x9, PT ;  /* 0x000000090700780c */ /* 0x000fe20003fa6270 */
[----:B------:R-:W-:Y:S01]  /*22b0*/  @UP0 ULDC UR14, c[0x0][0x44c] ;  /* 0x00011300000e0ab9 */ /* 0x000fe20000000800 */
[----:B------:R-:W-:Y:S01]  /*22c0*/  ISETP.GT.AND P2, PT, R6, RZ, !P4 ;  /* 0x000000ff0600720c */ /* 0x000fe20006744270 */
[----:B------:R-:W-:Y:S01]  /*22d0*/  UIMAD.WIDE.U32 UR14, UR38, UR14, URZ ;  /* 0x0000000e260e72a5 */ /* 0x000fe2000f8e003f */
[----:B------:R-:W-:Y:S01]  /*22e0*/  P2R R12, PR, RZ, 0x1 ;  /* 0x00000001ff0c7803 */ /* 0x000fe20000000000 */
[----:B------:R-:W-:Y:S01]  /*22f0*/  @UP0 ULDC UR11, c[0x0][0x450] ;  /* 0x00011400000b0ab9 */ /* 0x000fe20000000800 */
[----:B------:R-:W-:Y:S01]  /*2300*/  ISETP.LT.OR P2, PT, R5, 0x1, P2 ;  /* 0x000000010500780c */ /* 0x000fe20001741670 */
[----:B------:R-:W-:Y:S01]  /*2310*/  @UP0 USHF.R.U32.HI UR38, URZ, UR11, UR15 ;  /* 0x0000000b3f260299 */ /* 0x000fe2000801160f */
[----:B------:R-:W-:-:S02]  /*2320*/  ISETP.GE.AND P0, PT, R7, 0xa, PT ;  /* 0x0000000a0700780c */ /* 0x000fc40003f06270 */
[----:B------:R-:W-:Y:S02]  /*2330*/  FSEL R24, R24, -INF , !P2 ;  /* 0xff80000018187808 */ /* 0x000fe40005000000 */
[C---:B------:R-:W-:Y:S02]  /*2340*/  ISETP.GT.AND P2, PT, R6.reuse, 0x8, !P5 ;  /* 0x000000080600780c */ /* 0x040fe40006f44270 */
[----:B------:R-:W-:Y:S02]  /*2350*/  ISETP.GE.AND P3, PT, R7, 0x2, PT ;  /* 0x000000020700780c */ /* 0x000fe40003f66270 */
[----:B------:R-:W-:Y:S02]  /*2360*/  ISETP.LT.OR P2, PT, R5, 0x9, P2 ;  /* 0x000000090500780c */ /* 0x000fe40001741670 */
[----:B------:R-:W-:Y:S02]  /*2370*/  ISETP.GT.AND P3, PT, R6, 0x1, !P3 ;  /* 0x000000010600780c */ /* 0x000fe40005f64270 */
[----:B------:R-:W-:-:S02]  /*2380*/  FSEL R28, R28, -INF , !P2 ;  /* 0xff8000001c1c7808 */ /* 0x000fc40005000000 */
[C---:B------:R-:W-:Y:S02]  /*2390*/  ISETP.GT.AND P2, PT, R6.reuse, 0x9, !P0 ;  /* 0x000000090600780c */ /* 0x040fe40004744270 */
[----:B------:R-:W-:Y:S02]  /*23a0*/  ISETP.GE.AND P0, PT, R7, 0x11, PT ;  /* 0x000000110700780c */ /* 0x000fe40003f06270 */
[----:B------:R-:W-:Y:S02]  /*23b0*/  ISETP.LT.OR P2, PT, R5, 0xa, P2 ;  /* 0x0000000a0500780c */ /* 0x000fe40001741670 */
[----:B------:R-:W-:Y:S02]  /*23c0*/  ISETP.GE.AND P5, PT, R7, 0x52, PT ;  /* 0x000000520700780c */ /* 0x000fe40003fa6270 */
[----:B------:R-:W-:Y:S02]  /*23d0*/  FSEL R29, R29, -INF , !P2 ;  /* 0xff8000001d1d7808 */ /* 0x000fe40005000000 */
[----:B------:R-:W-:-:S02]  /*23e0*/  ISETP.GT.AND P2, PT, R6, 0x10, !P0 ;  /* 0x000000100600780c */ /* 0x000fc40004744270 */
[----:B------:R-:W-:Y:S02]  /*23f0*/  ISETP.GE.AND P0, PT, R7, 0x12, PT ;  /* 0x000000120700780c */ /* 0x000fe40003f06270 */
[C---:B------:R-:W-:Y:S02]  /*2400*/  ISETP.LT.OR P2, PT, R5.reuse, 0x11, P2 ;  /* 0x000000110500780c */ /* 0x040fe40001741670 */
[----:B------:R-:W-:Y:S02]  /*2410*/  ISETP.LT.OR P3, PT, R5, 0x2, P3 ;  /* 0x000000020500780c */ /* 0x000fe40001f61670 */
[----:B------:R-:W-:Y:S02]  /*2420*/  FSEL R32, R32, -INF , !P2 ;  /* 0xff80000020207808 */ /* 0x000fe40005000000 */
[----:B------:R-:W-:Y:S02]  /*2430*/  ISETP.GT.AND P2, PT, R6, 0x11, !P0 ;  /* 0x000000110600780c */ /* 0x000fe40004744270 */
[----:B------:R-:W-:-:S02]  /*2440*/  ISETP.GE.AND P0, PT, R7, 0x19, PT ;  /* 0x000000190700780c */ /* 0x000fc40003f06270 */
[----:B------:R-:W-:Y:S02]  /*2450*/  ISETP.LT.OR P2, PT, R5, 0x12, P2 ;  /* 0x000000120500780c */ /* 0x000fe40001741670 */
[----:B------:R-:W-:Y:S02]  /*2460*/  FSEL R25, R25, -INF , !P3 ;  /* 0xff80000019197808 */ /* 0x000fe40005800000 */
[----:B------:R-:W-:Y:S02]  /*2470*/  FSEL R33, R33, -INF , !P2 ;  /* 0xff80000021217808 */ /* 0x000fe40005000000 */
[----:B------:R-:W-:Y:S02]  /*2480*/  ISETP.GT.AND P2, PT, R6, 0x18, !P0 ;  /* 0x000000180600780c */ /* 0x000fe40004744270 */
[----:B------:R-:W-:Y:S02]  /*2490*/  ISETP.GE.AND P0, PT, R7, 0x1a, PT ;  /* 0x0000001a0700780c */ /* 0x000fe40003f06270 */
[----:B------:R-:W-:-:S02]  /*24a0*/  ISETP.LT.OR P2, PT, R5, 0x19, P2 ;  /* 0x000000190500780c */ /* 0x000fc40001741670 */
[C---:B------:R-:W-:Y:S02]  /*24b0*/  ISETP.GE.AND P3, PT, R7.reuse, 0x59, PT ;  /* 0x000000590700780c */ /* 0x040fe40003f66270 */
[----:B------:R-:W-:Y:S02]  /*24c0*/  FSEL R36, R36, -INF , !P2 ;  /* 0xff80000024247808 */ /* 0x000fe40005000000 */
[----:B------:R-:W-:Y:S02]  /*24d0*/  ISETP.GT.AND P2, PT, R6, 0x19, !P0 ;  /* 0x000000190600780c */ /* 0x000fe40004744270 */
[----:B------:R-:W-:Y:S02]  /*24e0*/  ISETP.GE.AND P0, PT, R7, 0x21, PT ;  /* 0x000000210700780c */ /* 0x000fe40003f06270 */
[----:B------:R-:W-:Y:S02]  /*24f0*/  ISETP.LT.OR P2, PT, R5, 0x1a, P2 ;  /* 0x0000001a0500780c */ /* 0x000fe40001741670 */
[----:B------:R-:W-:-:S02]  /*2500*/  ISETP.GT.AND P4, PT, R10, RZ, !P4 ;  /* 0x000000ff0a00720c */ /* 0x000fc40006784270 */
[----:B------:R-:W-:Y:S02]  /*2510*/  FSEL R37, R37, -INF , !P2 ;  /* 0xff80000025257808 */ /* 0x000fe40005000000 */
[----:B------:R-:W-:Y:S02]  /*2520*/  ISETP.GT.AND P2, PT, R6, 0x20, !P0 ;  /* 0x000000200600780c */ /* 0x000fe40004744270 */
[----:B------:R-:W-:Y:S02]  /*2530*/  ISETP.GE.AND P0, PT, R7, 0x22, PT ;  /* 0x000000220700780c */ /* 0x000fe40003f06270 */
[----:B------:R-:W-:Y:S02]  /*2540*/  ISETP.LT.OR P2, PT, R5, 0x21, P2 ;  /* 0x000000210500780c */ /* 0x000fe40001741670 */
[----:B------:R-:W-:Y:S02]  /*2550*/  ISETP.LT.OR P4, PT, R9, 0x1, P4 ;  /* 0x000000010900780c */ /* 0x000fe40002781670 */
[----:B------:R-:W-:-:S02]  /*2560*/  FSEL R40, R40, -INF , !P2 ;  /* 0xff80000028287808 */ /* 0x000fc40005000000 */
[----:B------:R-:W-:Y:S02]  /*2570*/  ISETP.GT.AND P2, PT, R6, 0x21, !P0 ;  /* 0x000000210600780c */ /* 0x000fe40004744270 */
[----:B------:R-:W-:Y:S02]  /*2580*/  ISETP.GE.AND P0, PT, R7, 0x29, PT ;  /* 0x000000290700780c */ /* 0x000fe40003f06270 */
[----:B------:R-:W-:Y:S02]  /*2590*/  ISETP.LT.OR P2, PT, R5, 0x22, P2 ;  /* 0x000000220500780c */ /* 0x000fe40001741670 */
[----:B------:R-:W-:Y:S02]  /*25a0*/  FSEL R91, R26, -INF , !P4 ;  /* 0xff8000001a5b7808 */ /* 0x000fe40006000000 */
[----:B------:R-:W-:Y:S02]  /*25b0*/  FSEL R41, R41, -INF , !P2 ;  /* 0xff80000029297808 */ /* 0x000fe40005000000 */
[----:B------:R-:W-:-:S02]  /*25c0*/  ISETP.GT.AND P2, PT, R6, 0x28, !P0 ;  /* 0x000000280600780c */ /* 0x000fc40004744270 */
[----:B------:R-:W-:Y:S02]  /*25d0*/  ISETP.GE.AND P0, PT, R7, 0x2a, PT ;  /* 0x0000002a0700780c */ /* 0x000fe40003f06270 */
[----:B------:R-:W-:Y:S02]  /*25e0*/  ISETP.LT.OR P2, PT, R5, 0x29, P2 ;  /* 0x000000290500780c */ /* 0x000fe40001741670 */
[C---:B------:R-:W-:Y:S02]  /*25f0*/  ISETP.GE.AND P4, PT, R7.reuse, 0x2, PT ;  /* 0x000000020700780c */ /* 0x040fe40003f86270 */
[----:B------:R-:W-:Y:S02]  /*2600*/  FSEL R44, R44, -INF , !P2 ;  /* 0xff8000002c2c7808 */ /* 0x000fe40005000000 */
[----:B------:R-:W-:Y:S02]  /*2610*/  ISETP.GT.AND P2, PT, R6, 0x29, !P0 ;  /* 0x000000290600780c */ /* 0x000fe40004744270 */
[----:B------:R-:W-:-:S02]  /*2620*/  ISETP.GE.AND P0, PT, R7, 0x31, PT ;  /* 0x000000310700780c */ /* 0x000fc40003f06270 */
[----:B------:R-:W-:Y:S02]  /*2630*/  ISETP.LT.OR P2, PT, R5, 0x2a, P2 ;  /* 0x0000002a0500780c */ /* 0x000fe40001741670 */
[----:B------:R-:W-:Y:S02]  /*2640*/  ISETP.GT.AND P4, PT, R10, 0x1, !P4 ;  /* 0x000000010a00780c */ /* 0x000fe40006784270 */
[----:B------:R-:W-:Y:S02]  /*2650*/  FSEL R45, R45, -INF , !P2 ;  /* 0xff8000002d2d7808 */ /* 0x000fe40005000000 */
[----:B------:R-:W-:Y:S02]  /*2660*/  ISETP.GT.AND P2, PT, R6, 0x30, !P0 ;  /* 0x000000300600780c */ /* 0x000fe40004744270 */
[----:B------:R-:W-:Y:S02]  /*2670*/  ISETP.GE.AND P0, PT, R7, 0x32, PT ;  /* 0x000000320700780c */ /* 0x000fe40003f06270 */
[----:B------:R-:W-:-:S02]  /*2680*/  ISETP.LT.OR P2, PT, R5, 0x31, P2 ;  /* 0x000000310500780c */ /* 0x000fc40001741670 */
[----:B------:R-:W-:Y:S02]  /*2690*/  ISETP.LT.OR P4, PT, R9, 0x2, P4 ;  /* 0x000000020900780c */ /* 0x000fe40002781670 */
[----:B------:R-:W-:Y:S02]  /*26a0*/  FSEL R48, R48, -INF , !P2 ;  /* 0xff80000030307808 */ /* 0x000fe40005000000 */
[----:B------:R-:W-:Y:S02]  /*26b0*/  ISETP.GT.AND P2, PT, R6, 0x31, !P0 ;  /* 0x000000310600780c */ /* 0x000fe40004744270 */
[----:B------:R-:W-:Y:S02]  /*26c0*/  ISETP.GE.AND P0, PT, R7, 0x39, PT ;  /* 0x000000390700780c */ /* 0x000fe40003f06270 */
[----:B------:R-:W-:Y:S02]  /*26d0*/  ISETP.LT.OR P2, PT, R5, 0x32, P2 ;  /* 0x000000320500780c */ /* 0x000fe40001741670 */
[----:B------:R-:W-:-:S02]  /*26e0*/  FSEL R27, R27, -INF , !P4 ;  /* 0xff8000001b1b7808 */ /* 0x000fc40006000000 */
[----:B------:R-:W-:Y:S02]  /*26f0*/  FSEL R49, R49, -INF , !P2 ;  /* 0xff80000031317808 */ /* 0x000fe40005000000 */
[----:B------:R-:W-:Y:S02]  /*2700*/  ISETP.GT.AND P2, PT, R6, 0x38, !P0 ;  /* 0x000000380600780c */ /* 0x000fe40004744270 */
[----:B------:R-:W-:Y:S02]  /*2710*/  ISETP.GE.AND P0, PT, R7, 0x3a, PT ;  /* 0x0000003a0700780c */ /* 0x000fe40003f06270 */
[----:B------:R-:W-:Y:S02]  /*2720*/  ISETP.LT.OR P2, PT, R5, 0x39, P2 ;  /* 0x000000390500780c */ /* 0x000fe40001741670 */
[----:B------:R-:W-:Y:S02]  /*2730*/  FMNMX.FTZ R8, R91, R27, !PT ;  /* 0x0000001b5b087209 */ /* 0x000fe40007810000 */
[----:B------:R-:W-:-:S02]  /*2740*/  FSEL R52, R52, -INF , !P2 ;  /* 0xff80000034347808 */ /* 0x000fc40005000000 */
[----:B------:R-:W-:Y:S02]  /*2750*/  ISETP.GT.AND P2, PT, R6, 0x39, !P0 ;  /* 0x000000390600780c */ /* 0x000fe40004744270 */
[----:B------:R-:W-:Y:S02]  /*2760*/  ISETP.GE.AND P0, PT, R7, 0x41, PT ;  /* 0x000000410700780c */ /* 0x000fe40003f06270 */
[----:B------:R-:W-:Y:S02]  /*2770*/  ISETP.LT.OR P2, PT, R5, 0x3a, P2 ;  /* 0x0000003a0500780c */ /* 0x000fe40001741670 */
[----:B------:R-:W-:Y:S02]  /*2780*/  R2UR UR6, R88 ;  /* 0x00000000580672ca */ /* 0x000fe400000e0000 */
[----:B------:R-:W-:Y:S02]  /*2790*/  FSEL R53, R53, -INF , !P2 ;  /* 0xff80000035357808 */ /* 0x000fe40005000000 */
[----:B------:R-:W-:-:S02]  /*27a0*/  ISETP.GT.AND P2, PT, R6, 0x40, !P0 ;  /* 0x000000400600780c */ /* 0x000fc40004744270 */
[----:B------:R-:W-:Y:S02]  /*27b0*/  ISETP.GE.AND P0, PT, R7, 0x42, PT ;  /* 0x000000420700780c */ /* 0x000fe40003f06270 */
[----:B------:R-:W-:-:S04]  /*27c0*/  ISETP.LT.OR P2, PT, R5, 0x41, P2 ;  /* 0x000000410500780c */ /* 0x000fc80001741670 */
[----:B------:R-:W-:Y:S01]  /*27d0*/  FSEL R56, R56, -INF , !P2 ;  /* 0xff80000038387808 */ /* 0x000fe20005000000 */
[----:B------:R-:W-:Y:S01]  /*27e0*/  UIADD3 UR38, UR6, UR38, URZ ;  /* 0x0000002606267290 */ /* 0x000fe2000fffe03f */
[----:B------:R-:W-:Y:S02]  /*27f0*/  ISETP.GT.AND P2, PT, R6, 0x41, !P0 ;  /* 0x000000410600780c */ /* 0x000fe40004744270 */
[----:B------:R-:W-:Y:S01]  /*2800*/  ISETP.GE.AND P0, PT, R7, 0x49, PT ;  /* 0x000000490700780c */ /* 0x000fe20003f06270 */
[----:B------:R-:W-:Y:S01]  /*2810*/  UIADD3 UR4, UR38, UR4, URZ ;  /* 0x0000000426047290 */ /* 0x000fe2000fffe03f */
[----:B------:R-:W-:-:S04]  /*2820*/  ISETP.LT.OR P2, PT, R5, 0x42, P2 ;  /* 0x000000420500780c */ /* 0x000fc80001741670 */
[----:B------:R-:W-:Y:S02]  /*2830*/  FSEL R57, R57, -INF , !P2 ;  /* 0xff80000039397808 */ /* 0x000fe40005000000 */
[----:B------:R-:W-:Y:S02]  /*2840*/  ISETP.GT.AND P2, PT, R6, 0x48, !P0 ;  /* 0x000000480600780c */ /* 0x000fe40004744270 */
[----:B------:R-:W-:Y:S02]  /*2850*/  ISETP.GE.AND P0, PT, R7, 0x4a, PT ;  /* 0x0000004a0700780c */ /* 0x000fe40003f06270 */
        /* <DEDUP_REMOVED lines=10> */
[----:B------:R-:W-:-:S04]  /*2900*/  ISETP.GT.AND P2, PT, R6, 0x51, !P5 ;  /* 0x000000510600780c */ /* 0x000fc80006f44270 */
[----:B------:R-:W-:-:S04]  /*2910*/  ISETP.LT.OR P2, PT, R5, 0x52, P2 ;  /* 0x000000520500780c */ /* 0x000fc80001741670 */
[----:B------:R-:W-:Y:S02]  /*2920*/  FSEL R65, R65, -INF , !P2 ;  /* 0xff80000041417808 */ /* 0x000fe40005000000 */
[----:B------:R-:W-:-:S04]  /*2930*/  ISETP.GT.AND P2, PT, R6, 0x58, !P3 ;  /* 0x000000580600780c */ /* 0x000fc80005f44270 */
[----:B------:R-:W-:-:S04]  /*2940*/  ISETP.LT.OR P2, PT, R5, 0x59, P2 ;  /* 0x000000590500780c */ /* 0x000fc80001741670 */
[----:B------:R-:W-:Y:S02]  /*2950*/  FSEL R68, R68, -INF , !P2 ;  /* 0xff80000044447808 */ /* 0x000fe40005000000 */
[----:B------:R-:W-:-:S04]  /*2960*/  ISETP.GE.AND P2, PT, R7, 0x5a, PT ;  /* 0x0000005a0700780c */ /* 0x000fc80003f46270 */
        /* <DEDUP_REMOVED lines=11> */
[----:B------:R-:W-:Y:S02]  /*2a20*/  ISETP.GT.AND P4, PT, R10, 0x8, !P6 ;  /* 0x000000080a00780c */ /* 0x000fe40007784270 */
[----:B------:R-:W-:Y:S02]  /*2a30*/  ISETP.GE.AND P6, PT, R7, 0x11, PT ;  /* 0x000000110700780c */ /* 0x000fe40003fc6270 */
[----:B------:R-:W-:-:S04]  /*2a40*/  ISETP.LT.OR P4, PT, R9, 0x9, P4 ;  /* 0x000000090900780c */ /* 0x000fc80002781670 */
[----:B------:R-:W-:Y:S02]  /*2a50*/  FSEL R93, R30, -INF , !P4 ;  /* 0xff8000001e5d7808 */ /* 0x000fe40006000000 */
[----:B------:R-:W-:Y:S02]  /*2a60*/  ISETP.GE.AND P4, PT, R7, 0xa, PT ;  /* 0x0000000a0700780c */ /* 0x000fe40003f86270 */
[----:B------:R-:W-:Y:S02]  /*2a70*/  FMNMX.FTZ R8, R93, R8, !PT ;  /* 0x000000085d087209 */ /* 0x000fe40007810000 */
[----:B------:R-:W-:-:S04]  /*2a80*/  ISETP.GT.AND P4, PT, R10, 0x9, !P4 ;  /* 0x000000090a00780c */ /* 0x000fc80006784270 */
[----:B------:R-:W-:-:S04]  /*2a90*/  ISETP.LT.OR P4, PT, R9, 0xa, P4 ;  /* 0x0000000a0900780c */ /* 0x000fc80002781670 */
[----:B------:R-:W-:Y:S02]  /*2aa0*/  FSEL R31, R31, -INF , !P4 ;  /* 0xff8000001f1f7808 */ /* 0x000fe40006000000 */
[----:B------:R-:W-:Y:S02]  /*2ab0*/  ISETP.GT.AND P4, PT, R10, 0x10, !P6 ;  /* 0x000000100a00780c */ /* 0x000fe40007784270 */
[----:B------:R-:W-:Y:S02]  /*2ac0*/  ISETP.GE.AND P6, PT, R7, 0x19, PT ;  /* 0x000000190700780c */ /* 0x000fe40003fc6270 */
[----:B------:R-:W-:Y:S02]  /*2ad0*/  ISETP.LT.OR P4, PT, R9, 0x11, P4 ;  /* 0x000000110900780c */ /* 0x000fe40002781670 */
[----:B------:R-:W-:Y:S02]  /*2ae0*/  FMNMX.FTZ R8, R31, R8, !PT ;  /* 0x000000081f087209 */ /* 0x000fe40007810000 */
[----:B------:R-:W-:-:S02]  /*2af0*/  FSEL R11, R34, -INF , !P4 ;  /* 0xff800000220b7808 */ /* 0x000fc40006000000 */
[----:B------:R-:W-:Y:S02]  /*2b00*/  ISETP.GE.AND P4, PT, R7, 0x12, PT ;  /* 0x000000120700780c */ /* 0x000fe40003f86270 */
[----:B------:R-:W-:Y:S02]  /*2b10*/  FMNMX.FTZ R8, R11, R8, !PT ;  /* 0x000000080b087209 */ /* 0x000fe40007810000 */
[----:B------:R-:W-:-:S04]  /*2b20*/  ISETP.GT.AND P4, PT, R10, 0x11, !P4 ;  /* 0x000000110a00780c */ /* 0x000fc80006784270 */
[----:B------:R-:W-:-:S04]  /*2b30*/  ISETP.LT.OR P4, PT, R9, 0x12, P4 ;  /* 0x000000120900780c */ /* 0x000fc80002781670 */
[----:B------:R-:W-:Y:S02]  /*2b40*/  FSEL R35, R35, -INF , !P4 ;  /* 0xff80000023237808 */ /* 0x000fe40006000000 */
[----:B------:R-:W-:Y:S02]  /*2b50*/  ISETP.GT.AND P4, PT, R10, 0x18, !P6 ;  /* 0x000000180a00780c */ /* 0x000fe40007784270 */
[----:B------:R-:W-:Y:S02]  /*2b60*/  ISETP.GE.AND P6, PT, R7, 0x21, PT ;  /* 0x000000210700780c */ /* 0x000fe40003fc6270 */
[----:B------:R-:W-:-:S04]  /*2b70*/  ISETP.LT.OR P4, PT, R9, 0x19, P4 ;  /* 0x000000190900780c */ /* 0x000fc80002781670 */
[----:B------:R-:W-:Y:S02]  /*2b80*/  FSEL R38, R38, -INF , !P4 ;  /* 0xff80000026267808 */ /* 0x000fe40006000000 */
[----:B------:R-:W-:-:S04]  /*2b90*/  ISETP.GE.AND P4, PT, R7, 0x1a, PT ;  /* 0x0000001a0700780c */ /* 0x000fc80003f86270 */
        /* <DEDUP_REMOVED lines=55> */
[C---:B------:R-:W-:Y:S02]  /*2f10*/  ISETP.GT.AND P4, PT, R10.reuse, 0x51, !P5 ;  /* 0x000000510a00780c */ /* 0x040fe40006f84270 */
[C---:B------:R-:W-:Y:S02]  /*2f20*/  ISETP.GT.AND P5, PT, R10.reuse, 0x58, !P3 ;  /* 0x000000580a00780c */ /* 0x040fe40005fa4270 */
[C---:B------:R-:W-:Y:S02]  /*2f30*/  ISETP.LT.OR P3, PT, R9.reuse, 0x52, P4 ;  /* 0x000000520900780c */ /* 0x040fe40002761670 */
[----:B------:R-:W-:Y:S02]  /*2f40*/  ISETP.GT.AND P4, PT, R10, 0x59, !P2 ;  /* 0x000000590a00780c */ /* 0x000fe40005784270 */
[----:B------:R-:W-:-:S02]  /*2f50*/  ISETP.LT.OR P2, PT, R9, 0x59, P5 ;  /* 0x000000590900780c */ /* 0x000fc40002f41670 */
[----:B------:R-:W-:Y:S02]  /*2f60*/  ISETP.GE.AND P5, PT, R7, 0x62, PT ;  /* 0x000000620700780c */ /* 0x000fe40003fa6270 */
[----:B------:R-:W-:Y:S02]  /*2f70*/  FSEL R67, R67, -INF , !P3 ;  /* 0xff80000043437808 */ /* 0x000fe40005800000 */
[----:B------:R-:W-:Y:S02]  /*2f80*/  ISETP.LT.OR P4, PT, R9, 0x5a, P4 ;  /* 0x0000005a0900780c */ /* 0x000fe40002781670 */
[----:B------:R-:W-:Y:S02]  /*2f90*/  FSEL R70, R70, -INF , !P2 ;  /* 0xff80000046467808 */ /* 0x000fe40005000000 */
[C---:B------:R-:W-:Y:S02]  /*2fa0*/  ISETP.GT.AND P3, PT, R10.reuse, 0x60, !P0 ;  /* 0x000000600a00780c */ /* 0x040fe40004764270 */
[----:B------:R-:W-:-:S02]  /*2fb0*/  ISETP.GT.AND P2, PT, R10, 0x61, !P5 ;  /* 0x000000610a00780c */ /* 0x000fc40006f44270 */
[----:B------:R-:W-:Y:S02]  /*2fc0*/  FSEL R71, R71, -INF , !P4 ;  /* 0xff80000047477808 */ /* 0x000fe40006000000 */
[C---:B------:R-:W-:Y:S02]  /*2fd0*/  ISETP.LT.OR P3, PT, R9.reuse, 0x61, P3 ;  /* 0x000000610900780c */ /* 0x040fe40001f61670 */
[----:B------:R-:W-:Y:S02]  /*2fe0*/  ISETP.GT.AND P4, PT, R10, 0x68, !P6 ;  /* 0x000000680a00780c */ /* 0x000fe40007784270 */
[----:B------:R-:W-:Y:S02]  /*2ff0*/  ISETP.LT.OR P2, PT, R9, 0x62, P2 ;  /* 0x000000620900780c */ /* 0x000fe40001741670 */
[----:B------:R-:W-:Y:S02]  /*3000*/  ISETP.GE.AND P0, PT, R7, 0x6a, PT ;  /* 0x0000006a0700780c */ /* 0x000fe40003f06270 */
[----:B------:R-:W-:-:S02]  /*3010*/  FSEL R74, R74, -INF , !P3 ;  /* 0xff8000004a4a7808 */ /* 0x000fc40005800000 */
[----:B------:R-:W-:Y:S02]  /*3020*/  ISETP.LT.OR P4, PT, R9, 0x69, P4 ;  /* 0x000000690900780c */ /* 0x000fe40002781670 */
[----:B------:R-:W-:Y:S02]  /*3030*/  FSEL R75, R75, -INF , !P2 ;  /* 0xff8000004b4b7808 */ /* 0x000fe40005000000 */
[----:B------:R-:W-:Y:S02]  /*3040*/  ISETP.GE.AND P3, PT, R7, 0x71, PT ;  /* 0x000000710700780c */ /* 0x000fe40003f66270 */
[----:B------:R-:W-:Y:S02]  /*3050*/  ISETP.GT.AND P2, PT, R10, 0x69, !P0 ;  /* 0x000000690a00780c */ /* 0x000fe40004744270 */
[----:B------:R-:W-:Y:S02]  /*3060*/  FSEL R78, R78, -INF , !P4 ;  /* 0xff8000004e4e7808 */ /* 0x000fe40006000000 */
[----:B------:R-:W-:-:S02]  /*3070*/  ISETP.GT.AND P4, PT, R10, 0x70, !P3 ;  /* 0x000000700a00780c */ /* 0x000fc40005f84270 */
[C---:B------:R-:W-:Y:S02]  /*3080*/  ISETP.LT.OR P2, PT, R9.reuse, 0x6a, P2 ;  /* 0x0000006a0900780c */ /* 0x040fe40001741670 */
[----:B------:R-:W-:Y:S02]  /*3090*/  ISETP.LT.OR P4, PT, R9, 0x71, P4 ;  /* 0x000000710900780c */ /* 0x000fe40002781670 */
[----:B------:R-:W-:Y:S02]  /*30a0*/  FSEL R79, R79, -INF , !P2 ;  /* 0xff8000004f4f7808 */ /* 0x000fe40005000000 */
[----:B------:R-:W-:Y:S02]  /*30b0*/  ISETP.GE.AND P2, PT, R7, 0x72, PT ;  /* 0x000000720700780c */ /* 0x000fe40003f46270 */
[----:B------:R-:W-:Y:S02]  /*30c0*/  FSEL R82, R82, -INF , !P4 ;  /* 0xff80000052527808 */ /* 0x000fe40006000000 */
[----:B------:R-:W-:-:S02]  /*30d0*/  ISETP.GT.AND P4, PT, R10, 0x71, !P2 ;  /* 0x000000710a00780c */ /* 0x000fc40005784270 */
[----:B------:R-:W-:Y:S02]  /*30e0*/  ISETP.GE.AND P5, PT, R7, 0x79, PT ;  /* 0x000000790700780c */ /* 0x000fe40003fa6270 */
[----:B------:R-:W-:Y:S02]  /*30f0*/  ISETP.LT.OR P4, PT, R9, 0x72, P4 ;  /* 0x000000720900780c */ /* 0x000fe40002781670 */
[----:B------:R-:W-:Y:S02]  /*3100*/  ISETP.GT.AND P6, PT, R6, 0x68, !P6 ;  /* 0x000000680600780c */ /* 0x000fe400077c4270 */
[----:B------:R-:W-:Y:S02]  /*3110*/  FSEL R83, R83, -INF , !P4 ;  /* 0xff80000053537808 */ /* 0x000fe40006000000 */
[----:B------:R-:W-:Y:S02]  /*3120*/  ISETP.GT.AND P4, PT, R10, 0x78, !P5 ;  /* 0x000000780a00780c */ /* 0x000fe40006f84270 */
[----:B------:R-:W-:-:S02]  /*3130*/  ISETP.LT.OR P6, PT, R5, 0x69, P6 ;  /* 0x000000690500780c */ /* 0x000fc400037c1670 */
[----:B------:R-:W-:Y:S02]  /*3140*/  ISETP.LT.OR P4, PT, R9, 0x79, P4 ;  /* 0x000000790900780c */ /* 0x000fe40002781670 */
[----:B------:R-:W-:Y:S02]  /*3150*/  FSEL R76, R76, -INF , !P6 ;  /* 0xff8000004c4c7808 */ /* 0x000fe40007000000 */
[----:B------:R-:W-:Y:S02]  /*3160*/  FSEL R86, R86, -INF , !P4 ;  /* 0xff80000056567808 */ /* 0x000fe40006000000 */
[C---:B------:R-:W-:Y:S02]  /*3170*/  ISETP.GE.AND P4, PT, R7.reuse, 0x7a, PT ;  /* 0x0000007a0700780c */ /* 0x040fe40003f86270 */
[----:B------:R-:W-:Y:S02]  /*3180*/  ISETP.GE.AND P6, PT, R7, 0x6a, PT ;  /* 0x0000006a0700780c */ /* 0x000fe40003fc6270 */
[----:B------:R-:W-:-:S02]  /*3190*/  ISETP.GT.AND P0, PT, R10, 0x79, !P4 ;  /* 0x000000790a00780c */ /* 0x000fc40006704270 */
[----:B------:R-:W-:Y:S02]  /*31a0*/  ISETP.GT.AND P6, PT, R6, 0x69, !P6 ;  /* 0x000000690600780c */ /* 0x000fe400077c4270 */
[----:B------:R-:W-:Y:S02]  /*31b0*/  ISETP.LT.OR P0, PT, R9, 0x7a, P0 ;  /* 0x0000007a0900780c */ /* 0x000fe40000701670 */
[----:B------:R-:W-:Y:S02]  /*31c0*/  FMNMX.FTZ R9, R35, R8, !PT ;  /* 0x0000000823097209 */ /* 0x000fe40007810000 */
[----:B------:R-:W-:Y:S02]  /*31d0*/  FSEL R87, R87, -INF , !P0 ;  /* 0xff80000057577808 */ /* 0x000fe40004000000 */
[----:B------:R-:W-:Y:S02]  /*31e0*/  FMNMX.FTZ R8, R38, R9, !PT ;  /* 0x0000000926087209 */ /* 0x000fe40007810000 */
[----:B------:R-:W-:-:S02]  /*31f0*/  ISETP.GT.AND P3, PT, R6, 0x70, !P3 ;  /* 0x000000700600780c */ /* 0x000fc40005f64270 */
[----:B------:R-:W-:Y:S02]  /*3200*/  FMNMX.FTZ R9, R39, R8, !PT ;  /* 0x0000000827097209 */ /* 0x000fe40007810000 */
[----:B------:R-:W-:Y:S02]  /*3210*/  ISETP.LT.OR P6, PT, R5, 0x6a, P6 ;  /* 0x0000006a0500780c */ /* 0x000fe400037c1670 */
[----:B------:R-:W-:Y:S02]  /*3220*/  FMNMX.FTZ R8, R42, R9, !PT ;  /* 0x000000092a087209 */ /* 0x000fe40007810000 */
[C---:B------:R-:W-:Y:S02]  /*3230*/  ISETP.GT.AND P2, PT, R6.reuse, 0x71, !P2 ;  /* 0x000000710600780c */ /* 0x040fe40005744270 */
[----:B------:R-:W-:Y:S02]  /*3240*/  FMNMX.FTZ R9, R43, R8, !PT ;  /* 0x000000082b097209 */ /* 0x000fe40007810000 */
[----:B------:R-:W-:-:S02]  /*3250*/  ISETP.GT.AND P5, PT, R6, 0x78, !P5 ;  /* 0x000000780600780c */ /* 0x000fc40006fa4270 */
[----:B------:R-:W-:Y:S02]  /*3260*/  FMNMX.FTZ R8, R46, R9, !PT ;  /* 0x000000092e087209 */ /* 0x000fe40007810000 */
[----:B------:R-:W-:Y:S02]  /*3270*/  ISETP.GT.AND P4, PT, R6, 0x79, !P4 ;  /* 0x000000790600780c */ /* 0x000fe40006784270 */
        /* <DEDUP_REMOVED lines=9> */
[----:B------:R-:W-:-:S02]  /*3310*/  ISETP.LT.OR P5, PT, R5, 0x79, P5 ;  /* 0x000000790500780c */ /* 0x000fc40002fa1670 */
[----:B------:R-:W-:Y:S02]  /*3320*/  FMNMX.FTZ R8, R58, R9, !PT ;  /* 0x000000093a087209 */ /* 0x000fe40007810000 */
[----:B------:R-:W-:Y:S02]  /*3330*/  FSEL R81, R81, -INF , !P2 ;  /* 0xff80000051517808 */ /* 0x000fe40005000000 */
[----:B------:R-:W-:Y:S02]  /*3340*/  FMNMX.FTZ R9, R59, R8, !PT ;  /* 0x000000083b097209 */ /* 0x000fe40007810000 */
[----:B------:R-:W-:Y:S02]  /*3350*/  ISETP.LT.OR P4, PT, R5, 0x7a, P4 ;  /* 0x0000007a0500780c */ /* 0x000fe40002781670 */
[----:B------:R-:W-:Y:S02]  /*3360*/  FMNMX.FTZ R8, R62, R9, !PT ;  /* 0x000000093e087209 */ /* 0x000fe40007810000 */
[----:B------:R-:W-:-:S02]  /*3370*/  FSEL R84, R84, -INF , !P5 ;  /* 0xff80000054547808 */ /* 0x000fc40006800000 */
[----:B------:R-:W-:Y:S02]  /*3380*/  FMNMX.FTZ R9, R63, R8, !PT ;  /* 0x000000083f097209 */ /* 0x000fe40007810000 */
[----:B------:R-:W-:Y:S02]  /*3390*/  FSEL R85, R85, -INF , !P4 ;  /* 0xff80000055557808 */ /* 0x000fe40006000000 */
        /* <DEDUP_REMOVED lines=15> */
[----:B0-----:R-:W-:-:S04]  /*3490*/  FMNMX.FTZ R15, R9, R10, !PT ;  /* 0x0000000a090f7209 */ /* 0x001fc80007810000 */
[C---:B------:R-:W-:Y:S01]  /*34a0*/  FSETP.NEU.FTZ.AND P0, PT, R15.reuse, -INF , PT ;  /* 0xff8000000f00780b */ /* 0x040fe20003f1d000 */
[----:B------:R-:W-:-:S05]  /*34b0*/  FMUL.FTZ R30, R15, UR10 ;  /* 0x0000000a0f1e7c20 */ /* 0x000fca0008410000 */
[----:B------:R-:W-:Y:S02]  /*34c0*/  FSEL R30, R30, RZ, P0 ;  /* 0x000000ff1e1e7208 */ /* 0x000fe40000000000 */
[----:B------:R-:W-:-:S03]  /*34d0*/  ISETP.NE.AND P0, PT, R12, RZ, PT ;  /* 0x000000ff0c00720c */ /* 0x000fc60003f05270 */
        /* <DEDUP_REMOVED lines=31> */
[----:B------:R-:W-:Y:S02]  /*36d0*/  MUFU.EX2 R8, R8 ;  /* 0x0000000800087308 */ /* 0x000fe40000000800 */
[----:B------:R-:W-:-:S04]  /*36e0*/  FMNMX.FTZ R35, R41, R12, !PT ;  /* 0x0000000c29237209 */ /* 0x000fc80007810000 */
[----:B------:R-:W-:Y:S02]  /*36f0*/  FMNMX.FTZ R12, R44, R35, !PT ;  /* 0x000000232c0c7209 */ /* 0x000fe40007810000 */
[----:B------:R-:W1:Y:S02]  /*3700*/  MUFU.EX2 R9, R9 ;  /* 0x0000000900097308 */ /* 0x000e640000000800 */
[----:B------:R-:W-:-:S04]  /*3710*/  FMNMX.FTZ R35, R45, R12, !PT ;  /* 0x0000000c2d237209 */ /* 0x000fc80007810000 */
[----:B------:R-:W-:Y:S01]  /*3720*/  FMNMX.FTZ R12, R48, R35, !PT ;  /* 0x00000023300c7209 */ /* 0x000fe20007810000 */
[----:B------:R-:W-:Y:S01]  /*3730*/  FFMA.FTZ R35, R43, UR10, -R30 ;  /* 0x0000000a2b237c23 */ /* 0x000fe2000801081e */
[----:B------:R-:W2:Y:S02]  /*3740*/  MUFU.EX2 R27, R27 ;  /* 0x0000001b001b7308 */ /* 0x000ea40000000800 */
[----:B------:R-:W-:-:S04]  /*3750*/  FMNMX.FTZ R39, R49, R12, !PT ;  /* 0x0000000c31277209 */ /* 0x000fc80007810000 */
[----:B------:R-:W-:Y:S02]  /*3760*/  FMNMX.FTZ R12, R52, R39, !PT ;  /* 0x00000027340c7209 */ /* 0x000fe40007810000 */
[----:B------:R-:W3:Y:S02]  /*3770*/  MUFU.EX2 R10, R10 ;  /* 0x0000000a000a7308 */ /* 0x000ee40000000800 */
[----:B------:R-:W-:-:S04]  /*3780*/  FMNMX.FTZ R39, R53, R12, !PT ;  /* 0x0000000c35277209 */ /* 0x000fc80007810000 */
        /* <DEDUP_REMOVED lines=23> */
[----:B0-----:R-:W-:-:S03]  /*3900*/  FMNMX.FTZ R51, R77, R6, !PT ;  /* 0x000000064d337209 */ /* 0x001fc60007810000 */
[----:B------:R-:W-:Y:S01]  /*3910*/  MUFU.EX2 R35, R35 ;  /* 0x0000002300237308 */ /* 0x000fe20000000800 */
[----:B------:R-:W-:Y:S01]  /*3920*/  FMNMX.FTZ R6, R80, R51, !PT ;  /* 0x0000003350067209 */ /* 0x000fe20007810000 */
[----:B------:R-:W-:-:S03]  /*3930*/  FFMA.FTZ R51, R63, UR10, -R30 ;  /* 0x0000000a3f337c23 */ /* 0x000fc6000801081e */
        /* <DEDUP_REMOVED lines=15> */
[----:B0-----:R-:W-:-:S07]  /*3a30*/  FMNMX.FTZ R12, R63, R12, !PT ;  /* 0x0000000c3f0c7209 */ /* 0x001fce0007810000 */
[----:B------:R-:W-:Y:S01]  /*3a40*/  MUFU.EX2 R51, R51 ;  /* 0x0000003300337308 */ /* 0x000fe20000000800 */
[C---:B------:R-:W-:Y:S01]  /*3a50*/  FSETP.NEU.FTZ.AND P2, PT, R12.reuse, -INF , PT ;  /* 0xff8000000c00780b */ /* 0x040fe20003f5d000 */
[----:B------:R-:W-:-:S06]  /*3a60*/  FMUL.FTZ R6, R12, UR10 ;  /* 0x0000000a0c067c20 */ /* 0x000fcc0008410000 */
[----:B------:R0:W-:Y:S01]  /*3a70*/  MUFU.EX2 R63, R83 ;  /* 0x00000053003f7308 */ /* 0x0001e20000000800 */
[----:B------:R-:W-:-:S05]  /*3a80*/  FSEL R6, R6, RZ, P2 ;  /* 0x000000ff06067208 */ /* 0x000fca0001000000 */
[--C-:B------:R-:W-:Y:S01]  /*3a90*/  FFMA.FTZ R24, R24, UR10, -R6.reuse ;  /* 0x0000000a18187c23 */ /* 0x100fe20008010806 */
[--C-:B------:R-:W-:Y:S01]  /*3aa0*/  FFMA.FTZ R28, R28, UR10, -R6.reuse ;  /* 0x0000000a1c1c7c23 */ /* 0x100fe20008010806 */
[--C-:B------:R-:W-:Y:S01]  /*3ab0*/  FFMA.FTZ R25, R25, UR10, -R6.reuse ;  /* 0x0000000a19197c23 */ /* 0x100fe20008010806 */
[--C-:B------:R-:W-:Y:S01]  /*3ac0*/  FFMA.FTZ R29, R29, UR10, -R6.reuse ;  /* 0x0000000a1d1d7c23 */ /* 0x100fe20008010806 */
[----:B------:R4:W-:Y:S01]  /*3ad0*/  MUFU.EX2 R30, R24 ;  /* 0x00000018001e7308 */ /* 0x0009e20000000800 */
[--C-:B------:R-:W-:Y:S01]  /*3ae0*/  FFMA.FTZ R82, R32, UR10, -R6.reuse ;  /* 0x0000000a20527c23 */ /* 0x100fe20008010806 */
[--C-:B0-----:R-:W-:Y:S01]  /*3af0*/  FFMA.FTZ R83, R36, UR10, -R6.reuse ;  /* 0x0000000a24537c23 */ /* 0x101fe20008010806 */
[--C-:B------:R-:W-:Y:S01]  /*3b00*/  FFMA.FTZ R36, R44, UR10, -R6.reuse ;  /* 0x0000000a2c247c23 */ /* 0x100fe20008010806 */
[--C-:B------:R-:W-:Y:S01]  /*3b10*/  FFMA.FTZ R44, R52, UR10, -R6.reuse ;  /* 0x0000000a342c7c23 */ /* 0x100fe20008010806 */
[--C-:B------:R-:W-:Y:S01]  /*3b20*/  FFMA.FTZ R33, R33, UR10, -R6.reuse ;  /* 0x0000000a21217c23 */ /* 0x100fe20008010806 */
[--C-:B------:R-:W-:Y:S01]  /*3b30*/  FFMA.FTZ R32, R40, UR10, -R6.reuse ;  /* 0x0000000a28207c23 */ /* 0x100fe20008010806 */
[--C-:B------:R-:W-:Y:S01]  /*3b40*/  FFMA.FTZ R40, R48, UR10, -R6.reuse ;  /* 0x0000000a30287c23 */ /* 0x100fe20008010806 */
[----:B------:R0:W-:Y:S01]  /*3b50*/  MUFU.EX2 R78, R28 ;  /* 0x0000001c004e7308 */ /* 0x0001e20000000800 */
[-C--:B----4-:R-:W-:Y:S01]  /*3b60*/  LEA.HI R24, R90, R89.reuse, RZ, 0x4 ;  /* 0x000000595a187211 */ /* 0x090fe200078f20ff */
[--C-:B------:R-:W-:Y:S01]  /*3b70*/  FFMA.FTZ R48, R56, UR10, -R6.reuse ;  /* 0x0000000a38307c23 */ /* 0x100fe20008010806 */
[--C-:B------:R-:W-:Y:S01]  /*3b80*/  FFMA.FTZ R60, R60, UR10, -R6.reuse ;  /* 0x0000000a3c3c7c23 */ /* 0x100fe20008010806 */
[--C-:B------:R-:W-:Y:S01]  /*3b90*/  FFMA.FTZ R64, R64, UR10, -R6.reuse ;  /* 0x0000000a40407c23 */ /* 0x100fe20008010806 */
[--C-:B------:R-:W-:Y:S01]  /*3ba0*/  FFMA.FTZ R65, R65, UR10, -R6.reuse ;  /* 0x0000000a41417c23 */ /* 0x100fe20008010806 */
[--C-:B------:R-:W-:Y:S01]  /*3bb0*/  FFMA.FTZ R68, R68, UR10, -R6.reuse ;  /* 0x0000000a44447c23 */ /* 0x100fe20008010806 */
[--C-:B------:R-:W-:Y:S01]  /*3bc0*/  FFMA.FTZ R69, R69, UR10, -R6.reuse ;  /* 0x0000000a45457c23 */ /* 0x100fe20008010806 */
[----:B------:R4:W5:Y:S01]  /*3bd0*/  MUFU.EX2 R75, R25 ;  /* 0x00000019004b7308 */ /* 0x0009620000000800 */
[----:B0-----:R-:W-:Y:S01]  /*3be0*/  LOP3.LUT R28, R24, 0xfffffff0, RZ, 0xc0, !PT ;  /* 0xfffffff0181c7812 */ /* 0x001fe200078ec0ff */
[--C-:B------:R-:W-:Y:S01]  /*3bf0*/  FFMA.FTZ R72, R72, UR10, -R6.reuse ;  /* 0x0000000a48487c23 */ /* 0x100fe20008010806 */
[--C-:B------:R-:W-:Y:S01]  /*3c00*/  FFMA.FTZ R73, R73, UR10, -R6.reuse ;  /* 0x0000000a49497c23 */ /* 0x100fe20008010806 */
[--C-:B------:R-:W-:Y:S01]  /*3c10*/  FFMA.FTZ R76, R76, UR10, -R6.reuse ;  /* 0x0000000a4c4c7c23 */ /* 0x100fe20008010806 */
[----:B------:R-:W-:Y:S01]  /*3c20*/  FFMA.FTZ R77, R77, UR10, -R6 ;  /* 0x0000000a4d4d7c23 */ /* 0x000fe20008010806 */
[----:B------:R-:W-:Y:S01]  /*3c30*/  IMAD.IADD R28, R89, 0x1, -R28 ;  /* 0x00000001591c7824 */ /* 0x000fe200078e0a1c */
[----:B------:R-:W-:Y:S01]  /*3c40*/  LEA.HI R89, R90, R89, RZ, 0x5 ;  /* 0x000000595a597211 */ /* 0x000fe200078f28ff */
[----:B------:R-:W0:Y:S01]  /*3c50*/  MUFU.EX2 R79, R29 ;  /* 0x0000001d004f7308 */ /* 0x000e220000000800 */
[--C-:B----4-:R-:W-:Y:S01]  /*3c60*/  FFMA.FTZ R25, R37, UR10, -R6.reuse ;  /* 0x0000000a25197c23 */ /* 0x110fe20008010806 */
[--C-:B------:R-:W-:Y:S01]  /*3c70*/  FFMA.FTZ R37, R41, UR10, -R6.reuse ;  /* 0x0000000a29257c23 */ /* 0x100fe20008010806 */
[--C-:B------:R-:W-:Y:S01]  /*3c80*/  FFMA.FTZ R41, R45, UR10, -R6.reuse ;  /* 0x0000000a2d297c23 */ /* 0x100fe20008010806 */
[--C-:B------:R-:W-:Y:S01]  /*3c90*/  FFMA.FTZ R45, R49, UR10, -R6.reuse ;  /* 0x0000000a312d7c23 */ /* 0x100fe20008010806 */
[----:B------:R-:W-:Y:S01]  /*3ca0*/  FFMA.FTZ R49, R53, UR10, -R6 ;  /* 0x0000000a35317c23 */ /* 0x000fe20008010806 */
[----:B------:R-:W-:-:S02]  /*3cb0*/  IMAD.SHL.U32 R89, R89, 0x20, RZ ;  /* 0x0000002059597824 */ /* 0x000fc400078e00ff */
[--C-:B------:R-:W-:Y:S01]  /*3cc0*/  FFMA.FTZ R53, R57, UR10, -R6.reuse ;  /* 0x0000000a39357c23 */ /* 0x100fe20008010806 */
[----:B------:R4:W-:Y:S01]  /*3cd0*/  MUFU.EX2 R86, R25 ;  /* 0x0000001900567308 */ /* 0x0009e20000000800 */
[--C-:B------:R-:W-:Y:S01]  /*3ce0*/  FFMA.FTZ R57, R61, UR10, -R6.reuse ;  /* 0x0000000a3d397c23 */ /* 0x100fe20008010806 */
[--C-:B------:R-:W-:Y:S01]  /*3cf0*/  FFMA.FTZ R80, R80, UR10, -R6.reuse ;  /* 0x0000000a50507c23 */ /* 0x100fe20008010806 */
[--C-:B------:R-:W-:Y:S01]  /*3d00*/  FFMA.FTZ R81, R81, UR10, -R6.reuse ;  /* 0x0000000a51517c23 */ /* 0x100fe20008010806 */
[--C-:B------:R-:W-:Y:S01]  /*3d10*/  FFMA.FTZ R84, R84, UR10, -R6.reuse ;  /* 0x0000000a54547c23 */ /* 0x100fe20008010806 */
[----:B------:R-:W-:-:S03]  /*3d20*/  FFMA.FTZ R85, R85, UR10, -R6 ;  /* 0x0000000a55557c23 */ /* 0x000fc60008010806 */
[----:B------:R-:W-:Y:S01]  /*3d30*/  MUFU.EX2 R82, R82 ;  /* 0x0000005200527308 */ /* 0x000fe20000000800 */
[----:B----4-:R-:W-:-:S04]  /*3d40*/  SHF.R.S32.HI R25, RZ, 0x1f, R28 ;  /* 0x0000001fff197819 */ /* 0x010fc8000001141c */
[----:B------:R-:W-:-:S03]  /*3d50*/  LEA.HI R25, R25, R28, RZ, 0x3 ;  /* 0x0000001c19197211 */ /* 0x000fc600078f18ff */
[----:B------:R-:W4:Y:S01]  /*3d60*/  MUFU.EX2 R33, R33 ;  /* 0x0000002100217308 */ /* 0x000f220000000800 */
[C---:B------:R-:W-:Y:S01]  /*3d70*/  LOP3.LUT R29, R25.reuse, 0xfffffff8, RZ, 0xc0, !PT ;  /* 0xfffffff8191d7812 */ /* 0x040fe200078ec0ff */
[----:B------:R-:W-:-:S04]  /*3d80*/  IMAD.SHL.U32 R52, R25, 0x40, RZ ;  /* 0x0000004019347824 */ /* 0x000fc800078e00ff */
[----:B------:R-:W-:Y:S01]  /*3d90*/  IMAD.IADD R29, R28, 0x1, -R29 ;  /* 0x000000011c1d7824 */ /* 0x000fe200078e0a1d */
[----:B------:R-:W-:Y:S01]  /*3da0*/  SHF.R.S32.HI R28, RZ, 0x4, R24 ;  /* 0x00000004ff1c7819 */ /* 0x000fe20000011418 */
[----:B------:R-:W4:Y:S01]  /*3db0*/  MUFU.EX2 R83, R83 ;  /* 0x0000005300537308 */ /* 0x000f220000000800 */
[----:B------:R-:W-:Y:S01]  /*3dc0*/  LOP3.LUT R52, R52, 0x7ffffe00, RZ, 0xc0, !PT ;  /* 0x7ffffe0034347812 */ /* 0x000fe200078ec0ff */
[C---:B------:R-:W-:Y:S01]  /*3dd0*/  IMAD.SHL.U32 R24, R29.reuse, 0x40, RZ ;  /* 0x000000401d187824 */ /* 0x040fe200078e00ff */
[C---:B------:R-:W-:Y:S01]  /*3de0*/  LOP3.LUT P2, RZ, R29.reuse, 0x4, RZ, 0xc0, !PT ;  /* 0x000000041dff7812 */ /* 0x040fe2000784c0ff */
[----:B------:R-:W-:Y:S01]  /*3df0*/  IMAD.SHL.U32 R87, R28, 0x8, RZ ;  /* 0x000000081c577824 */ /* 0x000fe200078e00ff */
[----:B------:R-:W-:Y:S02]  /*3e00*/  LOP3.LUT P3, RZ, R29, 0x2, RZ, 0xc0, !PT ;  /* 0x000000021dff7812 */ /* 0x000fe4000786c0ff */
[----:B------:R-:W-:Y:S01]  /*3e10*/  LOP3.LUT R24, R24, 0x1c0, RZ, 0xc0, !PT ;  /* 0x000001c018187812 */ /* 0x000fe200078ec0ff */
[----:B------:R-:W4:Y:S01]  /*3e20*/  MUFU.EX2 R32, R32 ;  /* 0x0000002000207308 */ /* 0x000f220000000800 */
[----:B------:R-:W-:-:S02]  /*3e30*/  LOP3.LUT R28, R89, 0x7ffffc00, RZ, 0xc0, !PT ;  /* 0x7ffffc00591c7812 */ /* 0x000fc400078ec0ff */
[----:B------:R-:W-:Y:S02]  /*3e40*/  LOP3.LUT R87, R24, 0x8, R87, 0xf8, !PT ;  /* 0x0000000818577812 */ /* 0x000fe400078ef857 */
[----:B------:R-:W-:-:S03]  /*3e50*/  SHF.R.U32.HI R24, RZ, 0x3, R24 ;  /* 0x00000003ff187819 */ /* 0x000fc60000011618 */
[----:B------:R-:W4:Y:S01]  /*3e60*/  MUFU.EX2 R37, R37 ;  /* 0x0000002500257308 */ /* 0x000f220000000800 */
[----:B------:R-:W-:Y:S01]  /*3e70*/  LOP3.LUT R87, R87, R24, RZ, 0x3c, !PT ;  /* 0x0000001857577212 */ /* 0x000fe200078e3cff */
[----:B-1----:R-:W-:-:S03]  /*3e80*/  FADD.FTZ R24, R8, R9 ;  /* 0x0000000908187221 */ /* 0x002fc60000010000 */
[----:B------:R-:W-:Y:S01]  /*3e90*/  IADD3 R28, R87, R52, R28 ;  /* 0x00000034571c7210 */ /* 0x000fe20007ffe01c */
[----:B--2---:R-:W-:Y:S01]  /*3ea0*/  FADD.FTZ R25, R27, R24 ;  /* 0x000000181b197221 */ /* 0x004fe20000010000 */
[C---:B---3--:R-:W-:Y:S01]  /*3eb0*/  F2FP.F16.F32.PACK_AB R27, R10.reuse, R27 ;  /* 0x0000001b0a1b723e */ /* 0x048fe200000000ff */
[----:B------:R-:W1:Y:S02]  /*3ec0*/  MUFU.EX2 R36, R36 ;  /* 0x0000002400247308 */ /* 0x000e640000000800 */
[----:B------:R-:W-:Y:S01]  /*3ed0*/  FADD.FTZ R24, R10, R25 ;  /* 0x000000190a187221 */ /* 0x000fe20000010000 */
[----:B------:R-:W-:Y:S01]  /*3ee0*/  F2FP.F16.F32.PACK_AB R25, R9, R8 ;  /* 0x000000080919723e */ /* 0x000fe200000000ff */
[----:B-----5:R-:W-:Y:S02]  /*3ef0*/  FADD.FTZ R9, R30, R75 ;  /* 0x0000004b1e097221 */ /* 0x020fe40000010000 */
[----:B------:R-:W-:Y:S02]  /*3f00*/  FADD.FTZ R29, R11, R24 ;  /* 0x000000180b1d7221 */ /* 0x000fe40000010000 */
[----:B------:R-:W-:Y:S01]  /*3f10*/  FADD.FTZ R10, R78, R9 ;  /* 0x000000094e0a7221 */ /* 0x000fe20000010000 */
[----:B------:R-:W2:Y:S01]  /*3f20*/  MUFU.EX2 R41, R41 ;  /* 0x0000002900297308 */ /* 0x000ea20000000800 */
[C---:B------:R-:W-:Y:S01]  /*3f30*/  FADD.FTZ R24, R14.reuse, R29 ;  /* 0x0000001d0e187221 */ /* 0x040fe20000010000 */
[----:B------:R-:W-:Y:S01]  /*3f40*/  F2FP.F16.F32.PACK_AB R29, R14, R11 ;  /* 0x0000000b0e1d723e */ /* 0x000fe200000000ff */
[----:B0-----:R-:W-:Y:S01]  /*3f50*/  FADD.FTZ R9, R79, R10 ;  /* 0x0000000a4f097221 */ /* 0x001fe20000010000 */
[----:B------:R-:W-:Y:S01]  /*3f60*/  LEA R11, R28, UR36, 0x1 ;  /* 0x000000241c0b7c11 */ /* 0x000fe2000f8e08ff */
[----:B------:R-:W-:Y:S01]  /*3f70*/  FADD.FTZ R61, R31, R24 ;  /* 0x000000181f3d7221 */ /* 0x000fe20000010000 */
[C---:B----4-:R-:W-:Y:S01]  /*3f80*/  F2FP.F16.F32.PACK_AB R28, R33.reuse, R82 ;  /* 0x00000052211c723e */ /* 0x050fe200000000ff */
[----:B------:R-:W-:Y:S01]  /*3f90*/  FADD.FTZ R10, R82, R9 ;  /* 0x00000009520a7221 */ /* 0x000fe20000010000 */
[----:B------:R-:W0:Y:S01]  /*3fa0*/  MUFU.EX2 R40, R40 ;  /* 0x0000002800287308 */ /* 0x000e220000000800 */
[C---:B------:R-:W-:Y:S01]  /*3fb0*/  FADD.FTZ R61, R26.reuse, R61 ;  /* 0x0000003d1a3d7221 */ /* 0x040fe20000010000 */
[----:B------:R-:W-:Y:S01]  /*3fc0*/  F2FP.F16.F32.PACK_AB R31, R26, R31 ;  /* 0x0000001f1a1f723e */ /* 0x000fe200000000ff */
[----:B------:R-:W-:Y:S01]  /*3fd0*/  FADD.FTZ R10, R33, R10 ;  /* 0x0000000a210a7221 */ /* 0x000fe20000010000 */
[----:B------:R-:W-:Y:S01]  /*3fe0*/  F2FP.F16.F32.PACK_AB R24, R75, R30 ;  /* 0x0000001e4b18723e */ /* 0x000fe200000000ff */
[----:B------:R-:W-:Y:S01]  /*3ff0*/  FADD.FTZ R14, R22, R61 ;  /* 0x0000003d160e7221 */ /* 0x000fe20000010000 */
[----:B------:R-:W-:Y:S01]  /*4000*/  F2FP.F16.F32.PACK_AB R26, R79, R78 ;  /* 0x0000004e4f1a723e */ /* 0x000fe200000000ff */
[----:B------:R-:W-:Y:S01]  /*4010*/  FADD.FTZ R9, R83, R10 ;  /* 0x0000000a53097221 */ /* 0x000fe20000010000 */
[----:B------:R-:W3:Y:S01]  /*4020*/  MUFU.EX2 R45, R45 ;  /* 0x0000002d002d7308 */ /* 0x000ee20000000800 */
[----:B------:R-:W-:Y:S01]  /*4030*/  FADD.FTZ R33, R35, R14 ;  /* 0x0000000e23217221 */ /* 0x000fe20000010000 */
[----:B------:R-:W-:-:S02]  /*4040*/  VIADD R56, R11, 0x21800 ;  /* 0x000218000b387836 */ /* 0x000fc40000000000 */
[----:B------:R-:W-:Y:S01]  /*4050*/  FADD.FTZ R9, R86, R9 ;  /* 0x0000000956097221 */ /* 0x000fe20000010000 */
[----:B------:R4:W-:Y:S01]  /*4060*/  STSM.16.M88.4 [R11+0x21800], R24 ;  /* 0x021800180b007844 */ /* 0x0009e20000000200 */
[----:B------:R-:W-:Y:S01]  /*4070*/  FADD.FTZ R52, R34, R33 ;  /* 0x0000002122347221 */ /* 0x000fe20000010000 */
[----:B------:R-:W-:Y:S02]  /*4080*/  VIADD R10, R11, 0x21820 ;  /* 0x000218200b0a7836 */ /* 0x000fe40000000000 */
[----:B------:R-:W-:Y:S01]  /*4090*/  FADD.FTZ R14, R32, R9 ;  /* 0x00000009200e7221 */ /* 0x000fe20000010000 */
[----:B------:R-:W5:Y:S01]  /*40a0*/  MUFU.EX2 R44, R44 ;  /* 0x0000002c002c7308 */ /* 0x000f620000000800 */
[----:B------:R-:W-:Y:S01]  /*40b0*/  FADD.FTZ R33, R39, R52 ;  /* 0x0000003427217221 */ /* 0x000fe20000010000 */
[----:B------:R-:W-:Y:S01]  /*40c0*/  F2FP.F16.F32.PACK_AB R30, R86, R83 ;  /* 0x00000053561e723e */ /* 0x000fe200000000ff */
[----:B------:R-:W-:Y:S01]  /*40d0*/  FADD.FTZ R9, R37, R14 ;  /* 0x0000000e25097221 */ /* 0x000fe20000010000 */
[----:B------:R-:W-:-:S02]  /*40e0*/  @P3 VIADD R10, R56, 0xffffffe0 ;  /* 0xffffffe0380a3836 */ /* 0x000fc40000000000 */
[----:B------:R-:W-:Y:S01]  /*40f0*/  FADD.FTZ R14, R38, R33 ;  /* 0x00000021260e7221 */ /* 0x000fe20000010000 */
[----:B------:R-:W-:Y:S01]  /*4100*/  F2FP.F16.F32.PACK_AB R33, R35, R22 ;  /* 0x000000162321723e */ /* 0x000fe200000000ff */
[----:B-1----:R-:W-:Y:S01]  /*4110*/  FADD.FTZ R6, R36, R9 ;  /* 0x0000000924067221 */ /* 0x002fe20000010000 */
[----:B------:R-:W1:Y:S01]  /*4120*/  MUFU.EX2 R49, R49 ;  /* 0x0000003100317308 */ /* 0x000e620000000800 */
[----:B------:R-:W-:Y:S01]  /*4130*/  FADD.FTZ R61, R7, R14 ;  /* 0x0000000e073d7221 */ /* 0x000fe20000010000 */
[----:B------:R1:W-:Y:S01]  /*4140*/  STSM.16.M88.4 [R10], R28 ;  /* 0x0000001c0a007844 */ /* 0x0003e20000000200 */
[----:B--2---:R-:W-:Y:S01]  /*4150*/  FADD.FTZ R9, R41, R6 ;  /* 0x0000000629097221 */ /* 0x004fe20000010000 */
[----:B----4-:R-:W-:Y:S01]  /*4160*/  F2FP.F16.F32.PACK_AB R25, R7, R38 ;  /* 0x000000260719723e */ /* 0x010fe200000000ff */
[----:B------:R-:W-:Y:S01]  /*4170*/  FADD.FTZ R14, R42, R61 ;  /* 0x0000003d2a0e7221 */ /* 0x000fe20000010000 */
[----:B------:R-:W-:Y:S01]  /*4180*/  F2FP.F16.F32.PACK_AB R35, R39, R34 ;  /* 0x000000222723723e */ /* 0x000fe200000000ff */
[----:B0-----:R-:W-:Y:S01]  /*4190*/  FADD.FTZ R6, R40, R9 ;  /* 0x0000000928067221 */ /* 0x001fe20000010000 */
[----:B------:R-:W0:Y:S01]  /*41a0*/  MUFU.EX2 R48, R48 ;  /* 0x0000003000307308 */ /* 0x000e220000000800 */
[----:B------:R-:W-:Y:S01]  /*41b0*/  FADD.FTZ R14, R47, R14 ;  /* 0x0000000e2f0e7221 */ /* 0x000fe20000010000 */
[----:B------:R-:W-:Y:S01]  /*41c0*/  F2FP.F16.F32.PACK_AB R32, R37, R32 ;  /* 0x000000202520723e */ /* 0x000fe200000000ff */
[----:B---3--:R-:W-:Y:S01]  /*41d0*/  FADD.FTZ R7, R45, R6 ;  /* 0x000000062d077221 */ /* 0x008fe20000010000 */
[----:B------:R-:W-:Y:S01]  /*41e0*/  F2FP.F16.F32.PACK_AB R34, R41, R36 ;  /* 0x000000242922723e */ /* 0x000fe200000000ff */
[----:B------:R-:W-:Y:S01]  /*41f0*/  FADD.FTZ R9, R43, R14 ;  /* 0x0000000e2b097221 */ /* 0x000fe20000010000 */
[----:B------:R-:W-:Y:S01]  /*4200*/  F2FP.F16.F32.PACK_AB R27, R47, R42 ;  /* 0x0000002a2f1b723e */ /* 0x000fe200000000ff */
[----:B-----5:R-:W-:Y:S01]  /*4210*/  FADD.FTZ R6, R44, R7 ;  /* 0x000000072c067221 */ /* 0x020fe20000010000 */
[----:B------:R-:W2:Y:S01]  /*4220*/  MUFU.EX2 R53, R53 ;  /* 0x0000003500357308 */ /* 0x000ea20000000800 */
[----:B------:R-:W-:Y:S01]  /*4230*/  FADD.FTZ R9, R46, R9 ;  /* 0x000000092e097221 */ /* 0x000fe20000010000 */
[----:B-1----:R-:W-:-:S02]  /*4240*/  IMAD.MOV.U32 R31, RZ, RZ, 0x40 ;  /* 0x00000040ff1f7424 */ /* 0x002fc400078e00ff */
[----:B------:R-:W-:Y:S01]  /*4250*/  FADD.FTZ R7, R49, R6 ;  /* 0x0000000631077221 */ /* 0x000fe20000010000 */
[----:B------:R-:W-:Y:S01]  /*4260*/  F2FP.F16.F32.PACK_AB R24, R45, R40 ;  /* 0x000000282d18723e */ /* 0x000fe200000000ff */
[----:B------:R-:W-:Y:S01]  /*4270*/  FADD.FTZ R14, R50, R9 ;  /* 0x00000009320e7221 */ /* 0x000fe20000010000 */
[----:B------:R-:W-:Y:S01]  /*4280*/  F2FP.F16.F32.PACK_AB R26, R49, R44 ;  /* 0x0000002c311a723e */ /* 0x000fe200000000ff */
[----:B------:R-:W1:Y:S01]  /*4290*/  MUFU.EX2 R8, R60 ;  /* 0x0000003c00087308 */ /* 0x000e620000000800 */
[----:B0-----:R-:W-:Y:S01]  /*42a0*/  FADD.FTZ R6, R48, R7 ;  /* 0x0000000730067221 */ /* 0x001fe20000010000 */
[----:B------:R-:W-:Y:S02]  /*42b0*/  SEL R31, R31, 0xffffffc0, !P2 ;  /* 0xffffffc01f1f7807 */ /* 0x000fe40005000000 */
[----:B------:R-:W-:Y:S02]  /*42c0*/  F2FP.F16.F32.PACK_AB R49, R46, R43 ;  /* 0x0000002b2e31723e */ /* 0x000fe400000000ff */
[----:B------:R-:W-:Y:S01]  /*42d0*/  PLOP3.LUT P2, PT, PT, PT, UP1, 0x40, 0x0 ;  /* 0x000000000000781c */ /* 0x000fe20003f4e818 */
[----:B------:R-:W-:Y:S01]  /*42e0*/  IMAD.IADD R9, R56, 0x1, R31 ;  /* 0x0000000138097824 */ /* 0x000fe200078e021f */
[----:B------:R-:W0:Y:S01]  /*42f0*/  MUFU.EX2 R57, R57 ;  /* 0x0000003900397308 */ /* 0x000e220000000800 */
[----:B--2---:R-:W-:Y:S01]  /*4300*/  FADD.FTZ R7, R53, R6 ;  /* 0x0000000635077221 */ /* 0x004fe20000010000 */
[C---:B------:R-:W-:Y:S01]  /*4310*/  FADD.FTZ R6, R51.reuse, R14 ;  /* 0x0000000e33067221 */ /* 0x040fe20000010000 */
[----:B------:R-:W-:Y:S01]  /*4320*/  F2FP.F16.F32.PACK_AB R51, R51, R50 ;  /* 0x000000323333723e */ /* 0x000fe200000000ff */
[----:B------:R-:W-:Y:S01]  /*4330*/  STSM.16.M88.4 [R9], R32 ;  /* 0x0000002009007844 */ /* 0x000fe20000000200 */
[----:B------:R-:W-:-:S03]  /*4340*/  F2FP.F16.F32.PACK_AB R48, R53, R48 ;  /* 0x000000303530723e */ /* 0x000fc600000000ff */
[----:B------:R-:W2:Y:S01]  /*4350*/  MUFU.EX2 R55, R55 ;  /* 0x0000003700377308 */ /* 0x000ea20000000800 */
[----:B-1----:R-:W-:-:S07]  /*4360*/  FADD.FTZ R14, R8, R7 ;  /* 0x00000007080e7221 */ /* 0x002fce0000010000 */
[----:B------:R-:W1:Y:S01]  /*4370*/  MUFU.EX2 R64, R64 ;  /* 0x0000004000407308 */ /* 0x000e620000000800 */
[C---:B0-----:R-:W-:Y:S01]  /*4380*/  FADD.FTZ R7, R57.reuse, R14 ;  /* 0x0000000e39077221 */ /* 0x041fe20000010000 */
[----:B------:R-:W-:-:S06]  /*4390*/  F2FP.F16.F32.PACK_AB R50, R57, R8 ;  /* 0x000000083932723e */ /* 0x000fcc00000000ff */
[----:B------:R-:W0:Y:S01]  /*43a0*/  MUFU.EX2 R62, R62 ;  /* 0x0000003e003e7308 */ /* 0x000e220000000800 */
[----:B--2---:R-:W-:Y:S01]  /*43b0*/  FADD.FTZ R29, R55, R6 ;  /* 0x00000006371d7221 */ /* 0x004fe20000010000 */
[----:B------:R-:W-:-:S05]  /*43c0*/  IMAD.IADD R6, R31, 0x1, R10 ;  /* 0x000000011f067824 */ /* 0x000fca00078e020a */
[----:B------:R2:W-:Y:S01]  /*43d0*/  STSM.16.M88.4 [R6], R24 ;  /* 0x0000001806007844 */ /* 0x0005e20000000200 */
[----:B------:R-:W3:Y:S01]  /*43e0*/  MUFU.EX2 R65, R65 ;  /* 0x0000004100417308 */ /* 0x000ee20000000800 */
[----:B-1----:R-:W-:Y:S02]  /*43f0*/  FADD.FTZ R14, R64, R7 ;  /* 0x00000007400e7221 */ /* 0x002fe40000010000 */
[----:B------:R1:W-:Y:S05]  /*4400*/  STSM.16.M88.4 [R11+0x27800], R48 ;  /* 0x027800300b007844 */ /* 0x0003ea0000000200 */
[----:B------:R-:W4:Y:S01]  /*4410*/  MUFU.EX2 R59, R59 ;  /* 0x0000003b003b7308 */ /* 0x000f220000000800 */
[----:B0-----:R-:W-:-:S07]  /*4420*/  FADD.FTZ R22, R62, R29 ;  /* 0x0000001d3e167221 */ /* 0x001fce0000010000 */
[----:B------:R-:W0:Y:S01]  /*4430*/  MUFU.EX2 R68, R68 ;  /* 0x0000004400447308 */ /* 0x000e220000000800 */
[C---:B---3--:R-:W-:Y:S01]  /*4440*/  FADD.FTZ R7, R65.reuse, R14 ;  /* 0x0000000e41077221 */ /* 0x048fe20000010000 */
[----:B------:R-:W-:-:S06]  /*4450*/  F2FP.F16.F32.PACK_AB R28, R65, R64 ;  /* 0x00000040411c723e */ /* 0x000fcc00000000ff */
[----:B------:R-:W3:Y:S01]  /*4460*/  MUFU.EX2 R66, R66 ;  /* 0x0000004200427308 */ /* 0x000ee20000000800 */
[----:B----4-:R-:W-:-:S07]  /*4470*/  FADD.FTZ R29, R59, R22 ;  /* 0x000000163b1d7221 */ /* 0x010fce0000010000 */
[----:B------:R-:W4:Y:S01]  /*4480*/  MUFU.EX2 R69, R69 ;  /* 0x0000004500457308 */ /* 0x000f220000000800 */
[----:B0-----:R-:W-:-:S07]  /*4490*/  FADD.FTZ R14, R68, R7 ;  /* 0x00000007440e7221 */ /* 0x001fce0000010000 */
[----:B------:R-:W0:Y:S01]  /*44a0*/  MUFU.EX2 R70, R70 ;  /* 0x0000004600467308 */ /* 0x000e220000000800 */
[----:B---3--:R-:W-:Y:S01]  /*44b0*/  FADD.FTZ R31, R66, R29 ;  /* 0x0000001d421f7221 */ /* 0x008fe20000010000 */
[----:B------:R-:W-:-:S06]  /*44c0*/  F2FP.F16.F32.PACK_AB R29, R62, R55 ;  /* 0x000000373e1d723e */ /* 0x000fcc00000000ff */
[----:B------:R-:W3:Y:S01]  /*44d0*/  MUFU.EX2 R72, R72 ;  /* 0x0000004800487308 */ /* 0x000ee20000000800 */
[C---:B----4-:R-:W-:Y:S01]  /*44e0*/  FADD.FTZ R7, R69.reuse, R14 ;  /* 0x0000000e45077221 */ /* 0x050fe20000010000 */
[----:B------:R-:W-:Y:S01]  /*44f0*/  F2FP.F16.F32.PACK_AB R30, R69, R68 ;  /* 0x00000044451e723e */ /* 0x000fe200000000ff */
[----:B------:R-:W-:-:S05]  /*4500*/  VIADD R14, R23, 0xfffffffe ;  /* 0xfffffffe170e7836 */ /* 0x000fca0000000000 */
[----:B------:R-:W2:Y:S01]  /*4510*/  MUFU.EX2 R71, R71 ;  /* 0x0000004700477308 */ /* 0x000ea20000000800 */
[----:B0-----:R-:W-:Y:S01]  /*4520*/  FADD.FTZ R22, R70, R31 ;  /* 0x0000001f46167221 */ /* 0x001fe20000010000 */
[----:B------:R-:W-:-:S05]  /*4530*/  F2FP.F16.F32.PACK_AB R31, R66, R59 ;  /* 0x0000003b421f723e */ /* 0x000fca00000000ff */
[----:B------:R1:W-:Y:S01]  /*4540*/  STSM.16.M88.4 [R10+0x6000], R28 ;  /* 0x0060001c0a007844 */ /* 0x0003e20000000200 */
[----:B------:R-:W0:Y:S01]  /*4550*/  MUFU.EX2 R73, R73 ;  /* 0x0000004900497308 */ /* 0x000e220000000800 */
[----:B---3--:R-:W-:-:S07]  /*4560*/  FADD.FTZ R8, R72, R7 ;  /* 0x0000000748087221 */ /* 0x008fce0000010000 */
[----:B------:R-:W3:Y:S01]  /*4570*/  MUFU.EX2 R58, R58 ;  /* 0x0000003a003a7308 */ /* 0x000ee20000000800 */
[C---:B--2---:R-:W-:Y:S01]  /*4580*/  FADD.FTZ R27, R71.reuse, R22 ;  /* 0x00000016471b7221 */ /* 0x044fe20000010000 */
[----:B------:R-:W-:-:S06]  /*4590*/  F2FP.F16.F32.PACK_AB R25, R71, R70 ;  /* 0x000000464719723e */ /* 0x000fcc00000000ff */
[----:B------:R-:W2:Y:S01]  /*45a0*/  MUFU.EX2 R5, R5 ;  /* 0x0000000500057308 */ /* 0x000ea20000000800 */
[C---:B0-----:R-:W-:Y:S01]  /*45b0*/  FADD.FTZ R7, R73.reuse, R8 ;  /* 0x0000000849077221 */ /* 0x041fe20000010000 */
[----:B------:R-:W-:-:S06]  /*45c0*/  F2FP.F16.F32.PACK_AB R24, R73, R72 ;  /* 0x000000484918723e */ /* 0x000fcc00000000ff */
[----:B------:R-:W-:Y:S01]  /*45d0*/  MUFU.EX2 R76, R76 ;  /* 0x0000004c004c7308 */ /* 0x000fe20000000800 */
[----:B---3--:R-:W-:-:S07]  /*45e0*/  FADD.FTZ R8, R58, R27 ;  /* 0x0000001b3a087221 */ /* 0x008fce0000010000 */
[----:B------:R-:W0:Y:S01]  /*45f0*/  MUFU.EX2 R77, R77 ;  /* 0x0000004d004d7308 */ /* 0x000e220000000800 */
[C---:B--2---:R-:W-:Y:S01]  /*4600*/  F2FP.F16.F32.PACK_AB R27, R5.reuse, R58 ;  /* 0x0000003a051b723e */ /* 0x044fe200000000ff */
[----:B------:R-:W-:-:S06]  /*4610*/  FADD.FTZ R5, R5, R8 ;  /* 0x0000000805057221 */ /* 0x000fcc0000010000 */
[----:B------:R-:W2:Y:S08]  /*4620*/  MUFU.EX2 R54, R54 ;  /* 0x0000003600367308 */ /* 0x000eb00000000800 */
[----:B------:R-:W3:Y:S01]  /*4630*/  MUFU.EX2 R67, R67 ;  /* 0x0000004300437308 */ /* 0x000ee20000000800 */
[----:B0-----:R-:W-:Y:S01]  /*4640*/  F2FP.F16.F32.PACK_AB R26, R77, R76 ;  /* 0x0000004c4d1a723e */ /* 0x001fe200000000ff */
[----:B------:R-:W-:-:S04]  /*4650*/  FADD.FTZ R76, R76, R7 ;  /* 0x000000074c4c7221 */ /* 0x000fc80000010000 */
[----:B------:R1:W-:Y:S01]  /*4660*/  STSM.16.M88.4 [R9+0x6000], R24 ;  /* 0x0060001809007844 */ /* 0x0003e20000000200 */
[----:B------:R-:W-:Y:S01]  /*4670*/  FADD.FTZ R77, R77, R76 ;  /* 0x0000004c4d4d7221 */ /* 0x000fe20000010000 */
[----:B------:R-:W0:Y:S01]  /*4680*/  MUFU.EX2 R74, R74 ;  /* 0x0000004a004a7308 */ /* 0x000e220000000800 */
[----:B--2---:R-:W-:Y:S01]  /*4690*/  F2FP.F16.F32.PACK_AB R33, R63, R54 ;  /* 0x000000363f21723e */ /* 0x004fe200000000ff */
[----:B------:R-:W-:Y:S01]  /*46a0*/  FADD.FTZ R8, R54, R5 ;  /* 0x0000000536087221 */ /* 0x000fe20000010000 */
[----:B------:R-:W-:-:S03]  /*46b0*/  VIADD R5, R10, 0x6000 ;  /* 0x000060000a057836 */ /* 0x000fc60000000000 */
[----:B------:R-:W-:Y:S02]  /*46c0*/  FADD.FTZ R8, R63, R8 ;  /* 0x000000083f087221 */ /* 0x000fe40000010000 */
[----:B------:R-:W-:Y:S02]  /*46d0*/  MUFU.EX2 R80, R80 ;  /* 0x0000005000507308 */ /* 0x000fe40000000800 */
[----:B---3--:R-:W-:-:S06]  /*46e0*/  FADD.FTZ R7, R67, R8 ;  /* 0x0000000843077221 */ /* 0x008fcc0000010000 */
[----:B------:R-:W2:Y:S01]  /*46f0*/  MUFU.EX2 R81, R81 ;  /* 0x0000005100517308 */ /* 0x000ea20000000800 */
[C---:B0-----:R-:W-:Y:S01]  /*4700*/  F2FP.F16.F32.PACK_AB R35, R74.reuse, R67 ;  /* 0x000000434a23723e */ /* 0x041fe200000000ff */
[----:B------:R-:W-:-:S06]  /*4710*/  FADD.FTZ R7, R74, R7 ;  /* 0x000000074a077221 */ /* 0x000fcc0000010000 */
[----:B------:R-:W0:Y:S08]  /*4720*/  MUFU.EX2 R84, R84 ;  /* 0x0000005400547308 */ /* 0x000e300000000800 */
[----:B------:R-:W3:Y:S01]  /*4730*/  MUFU.EX2 R85, R85 ;  /* 0x0000005500557308 */ /* 0x000ee20000000800 */
[----:B--2---:R-:W-:Y:S01]  /*4740*/  F2FP.F16.F32.PACK_AB R32, R81, R80 ;  /* 0x000000505120723e */ /* 0x004fe200000000ff */
[----:B------:R-:W-:-:S04]  /*4750*/  FADD.FTZ R80, R80, R77 ;  /* 0x0000004d50507221 */ /* 0x000fc80000010000 */
[----:B------:R-:W-:-:S04]  /*4760*/  FADD.FTZ R81, R81, R80 ;  /* 0x0000005051517221 */ /* 0x000fc80000010000 */
[----:B0-----:R-:W-:Y:S01]  /*4770*/  FADD.FTZ R8, R84, R81 ;  /* 0x0000005154087221 */ /* 0x001fe20000010000 */
[----:B---3--:R-:W-:-:S03]  /*4780*/  F2FP.F16.F32.PACK_AB R34, R85, R84 ;  /* 0x000000545522723e */ /* 0x008fc600000000ff */
[----:B------:R-:W-:Y:S02]  /*4790*/  FADD.FTZ R8, R85, R8 ;  /* 0x0000000855087221 */ /* 0x000fe40000010000 */
[----:B------:R1:W-:Y:S01]  /*47a0*/  STSM.16.M88.4 [R6+0x6000], R32 ;  /* 0x0060002006007844 */ /* 0x0003e20000000200 */
[----:B------:R0:W-:Y:S06]  /*47b0*/  MEMBAR.ALL.CTA ;  /* 0x0000000000007992 */ /* 0x0001ec0000008000 */
[----:B0-----:R-:W0:Y:S02]  /*47c0*/  FENCE.VIEW.ASYNC.S ;  /* 0x00000000000073c6 */ /* 0x001e240000000000 */
[----:B0-----:R-:W-:Y:S01]  /*47d0*/  NOP ;  /* 0x0000000000007918 */ /* 0x001fe20000000000 */
[----:B------:R-:W-:Y:S05]  /*47e0*/  @P2 BRA `(.L_x_10224) ;  /* 0x0000000000442947 */ /* 0x000fea0003800000 */
        /* <DEDUP_REMOVED lines=10> */
.L_x_10225:
[----:B------:R-:W-:-:S11]  /*4890*/  UISETP.NE.AND UP2, UPT, UR5, 0x1, UPT ;  /* 0x000000010500788c */ /* 0x000fd6000bf45270 */
[----:B------:R-:W-:Y:S02]  /*48a0*/  @UP2 ULDC.64 UR18, c[0x0][0x9e8] ;  /* 0x00027a0000122ab9 */ /* 0x000fe40000000a00 */
[----:B------:R-:W-:-:S04]  /*48b0*/  UIMAD.WIDE.U32 UR14, UR6, UR18, URZ ;  /* 0x00000012060e72a5 */ /* 0x000fc8000f8e003f */
[----:B------:R-:W-:-:S12]  /*48c0*/  @UP2 USHF.R.U32.HI UR6, URZ, UR19, UR15 ;  /* 0x000000133f062299 */ /* 0x000fd8000801160f */
.L_x_10226:
[----:B------:R-:W-:-:S04]  /*48d0*/  UIMAD UR5, UR6, UR5, UR5 ;  /* 0x00000005060572a4 */ /* 0x000fc8000f8e0205 */
[----:B------:R-:W-:-:S04]  /*48e0*/  UISETP.LT.AND UP2, UPT, UR4, UR5, UPT ;  /* 0x000000050400728c */ /* 0x000fc8000bf41270 */
[----:B------:R-:W-:-:S12]  /*48f0*/  USEL UR4, UR4, UR5, UP2 ;  /* 0x0000000504047287 */ /* 0x000fd80009000000 */
.L_x_10224:
[----:B------:R-:W-:Y:S01]  /*4900*/  USHF.R.S32.HI UR5, URZ, 0x1f, UR4 ;  /* 0x0000001f3f057899 */ /* 0x000fe20008011404 */
[----:B------:R-:W-:Y:S02]  /*4910*/  CS2R R134, SRZ ;  /* 0x0000000000867805 */ /* 0x000fe4000001ff00 */
[----:B------:R-:W-:Y:S02]  /*4920*/  CS2R R132, SRZ ;  /* 0x0000000000847805 */ /* 0x000fe4000001ff00 */
[----:B------:R-:W-:Y:S01]  /*4930*/  CS2R R130, SRZ ;  /* 0x0000000000827805 */ /* 0x000fe2000001ff00 */
[----:B------:R-:W-:Y:S01]  /*4940*/  ULEA.HI UR5, UR5, UR4, URZ, 0x7 ;  /* 0x0000000405057291 */ /* 0x000fe2000f8f383f */
[----:B------:R-:W-:Y:S02]  /*4950*/  CS2R R128, SRZ ;  /* 0x0000000000807805 */ /* 0x000fe4000001ff00 */
[----:B------:R-:W-:Y:S01]  /*4960*/  CS2R R126, SRZ ;  /* 0x00000000007e7805 */ /* 0x000fe2000001ff00 */
[----:B------:R-:W-:Y:S01]  /*4970*/  UMOV UR4, URZ ;  /* 0x0000003f00047c82 */ /* 0x000fe20008000000 */
        /* <DEDUP_REMOVED lines=10> */
[----:B------:R-:W-:Y:S01]  /*4a20*/  CS2R R110, SRZ ;  /* 0x00000000006e7805 */ /* 0x000fe2000001ff00 */
[----:B------:R-:W-:Y:S01]  /*4a30*/  UMOV UR5, URZ ;  /* 0x0000003f00057c82 */ /* 0x000fe20008000000 */
[----:B------:R-:W-:Y:S02]  /*4a40*/  CS2R R108, SRZ ;  /* 0x00000000006c7805 */ /* 0x000fe4000001ff00 */
[----:B------:R-:W-:Y:S02]  /*4a50*/  CS2R R106, SRZ ;  /* 0x00000000006a7805 */ /* 0x000fe4000001ff00 */
[----:B------:R-:W-:Y:S02]  /*4a60*/  ISETP.GE.AND P2, PT, R14, UR28, PT ;  /* 0x0000001c0e007c0c */ /* 0x000fe4000bf46270 */
        /* <DEDUP_REMOVED lines=12> */
[----:B------:R-:W-:Y:S01]  /*4b30*/  UMOV UR6, URZ ;  /* 0x0000003f00067c82 */ /* 0x000fe20008000000 */
[----:B------:R-:W-:Y:S01]  /*4b40*/  ULDC UR29, c[0x0][0x9e4] ;  /* 0x00027900001d7ab9 */ /* 0x000fe20000000800 */
[----:B------:R-:W-:Y:S01]  /*4b50*/  ULDC UR31, c[0x0][0x2f0] ;  /* 0x0000bc00001f7ab9 */ /* 0x000fe20000000800 */
[----:B------:R-:W-:Y:S01]  /*4b60*/  ULDC UR30, c[0x0][0x988] ;  /* 0x00026200001e7ab9 */ /* 0x000fe20000000800 */
[----:B------:R-:W-:-:S05]  /*4b70*/  ULDC UR38, c[0x0][0x9e0] ;  /* 0x0002780000267ab9 */ /* 0x000fca0000000800 */
.L_x_10244:
[----:B------:R-:W-:Y:S01]  /*4b80*/  UIADD3 UR4, UR6, 0x1, URZ ;  /* 0x0000000106047890 */ /* 0x000fe2000fffe03f */
[----:B------:R-:W-:-:S03]  /*4b90*/  ISETP.NE.AND P3, PT, RZ, UR37, PT ;  /* 0x00000025ff007c0c */ /* 0x000fc6000bf65270 */
[----:B------:R-:W-:-:S04]  /*4ba0*/  UISETP.NE.AND UP2, UPT, UR4, 0x2, UPT ;  /* 0x000000020400788c */ /* 0x000fc8000bf45270 */
[----:B------:R-:W-:Y:S02]  /*4bb0*/  USEL UR5, URZ, 0x1, UP2 ;  /* 0x000000013f057887 */ /* 0x000fe40009000000 */
[----:B------:R-:W-:Y:S02]  /*4bc0*/  USEL UR4, UR4, URZ, UP2 ;  /* 0x0000003f04047287 */ /* 0x000fe40009000000 */
[----:B------:R-:W-:Y:S02]  /*4bd0*/  ULOP3.LUT UR5, UR40, UR5, URZ, 0x3c, !UPT ;  /* 0x0000000528057292 */ /* 0x000fe4000f8e3c3f */
[----:B0-----:R-:W-:Y:S10]  /*4be0*/  @P3 BRA `(.L_x_10228) ;  /* 0x00000000002c3947 */ /* 0x001ff40003800000 */
[----:B------:R-:W-:Y:S05]  /*4bf0*/  @!P0 BRA `(.L_x_10229) ;  /* 0x0000000000048947 */ /* 0x000fea0003800000 */
[----:B------:R-:W-:Y:S01]  /*4c00*/  BPT.TRAP 0x1 ;  /* 0x000000040000795c */ /* 0x000fe20000300000 */
.L_x_10229:
[----:B------:R-:W-:Y:S01]  /*4c10*/  ULEA UR10, UR4, UR36, 0x3 ;  /* 0x00000024040a7291 */ /* 0x000fe2000f8e183f */
[----:B------:R-:W-:-:S05]  /*4c20*/  IMAD.U32 R13, RZ, RZ, UR5 ;  /* 0x00000005ff0d7e24 */ /* 0x000fca000f8e00ff */
[----:B------:R-:W-:-:S04]  /*4c30*/  SHF.L.U32 R13, R13, 0x1f, RZ ;  /* 0x0000001f0d0d7819 */ /* 0x000fc800000006ff */
[----:B------:R0:W2:Y:S01]  /*4c40*/  SYNCS.PHASECHK.TRANS64.TRYWAIT P2, [UR10+0x2d830], R13 ;  /* 0x02d8300dff0075a7 */ /* 0x0000a2000804014a */
[----:B------:R-:W-:Y:S05]  /*4c50*/  @!P0 BRA `(.L_x_10230) ;  /* 0x0000000000048947 */ /* 0x000fea0003800000 */
[----:B------:R-:W-:Y:S01]  /*4c60*/  BPT.TRAP 0x1 ;  /* 0x000000040000795c */ /* 0x000fe20000300000 */
.L_x_10230:
[----:B--2---:R-:W-:Y:S05]  /*4c70*/  @P2 BRA `(.L_x_10228) ;  /* 0x0000000000082947 */ /* 0x004fea0003800000 */
[----:B------:R-:W2:Y:S02]  /*4c80*/  SYNCS.PHASECHK.TRANS64.TRYWAIT P2, [UR10+0x2d830], R13 ;  /* 0x02d8300dff0075a7 */ /* 0x000ea4000804014a */
[----:B--2---:R-:W-:Y:S05]  /*4c90*/  @!P2 BRA `(.L_x_10231) ;  /* 0x000000e800aca947 */ /* 0x004fea0003800000 */
.L_x_10228:
[----:B0-2---:R-:W-:Y:S01]  /*4ca0*/  VIADD R13, R19, 0x8 ;  /* 0x00000008130d7836 */ /* 0x005fe20000000000 */
[----:B------:R-:W-:Y:S01]  /*4cb0*/  R2UR UR32, R20 ;  /* 0x00000000142072ca */ /* 0x000fe200000e0000 */
[----:B------:R-:W-:Y:S01]  /*4cc0*/  UIMAD UR34, UR4, 0x600, UR7 ;  /* 0x00000600042278a4 */ /* 0x000fe2000f8e0207 */
        /* <DEDUP_REMOVED lines=13> */
[----:B-1----:R-:W-:-:S06]  /*4da0*/  WARPGROUP.ARRIVE ;  /* 0x00000000000079c5 */ /* 0x002fcc0000000000 */
        /* <DEDUP_REMOVED lines=20> */
.L_x_10233:
[----:B------:R-:W-:Y:S01]  /*4ef0*/  ULEA UR10, UR6, UR36, 0x3 ;  /* 0x00000024060a7291 */ /* 0x000fe2000f8e183f */
[----:B------:R-:W-:-:S05]  /*4f00*/  IMAD.U32 R13, RZ, RZ, UR40 ;  /* 0x00000028ff0d7e24 */ /* 0x000fca000f8e00ff */
[----:B------:R-:W-:-:S04]  /*4f10*/  SHF.L.U32 R13, R13, 0x1f, RZ ;  /* 0x0000001f0d0d7819 */ /* 0x000fc800000006ff */
[----:B------:R0:W1:Y:S01]  /*4f20*/  SYNCS.PHASECHK.TRANS64.TRYWAIT P2, [UR10+0x2d850], R13 ;  /* 0x02d8500dff0075a7 */ /* 0x000062000804014a */
[----:B------:R-:W-:Y:S05]  /*4f30*/  @!P0 BRA `(.L_x_10234) ;  /* 0x0000000000048947 */ /* 0x000fea0003800000 */
[----:B------:R-:W-:Y:S01]  /*4f40*/  BPT.TRAP 0x1 ;  /* 0x000000040000795c */ /* 0x000fe20000300000 */
.L_x_10234:
[----:B-1----:R-:W-:Y:S05]  /*4f50*/  @P2 BRA `(.L_x_10232) ;  /* 0x0000000000082947 */ /* 0x002fea0003800000 */
[----:B------:R-:W1:Y:S02]  /*4f60*/  SYNCS.PHASECHK.TRANS64.TRYWAIT P2, [UR10+0x2d850], R13 ;  /* 0x02d8500dff0075a7 */ /* 0x000e64000804014a */
[----:B-1----:R-:W-:Y:S05]  /*4f70*/  @!P2 BRA `(.L_x_10235) ;  /* 0x000000e8000ca947 */ /* 0x002fea0003800000 */
.L_x_10232:
[----:B------:R-:W-:Y:S01]  /*4f80*/  UIADD3 UR10, UR36, 0x400, URZ ;  /* 0x00000400240a7890 */ /* 0x000fe2000fffe03f */
[----:B------:R-:W-:Y:S01]  /*4f90*/  WARPGROUP.ARRIVE ;  /* 0x00000000000079c5 */ /* 0x000fe20000000000 */
[----:B------:R-:W-:Y:S01]  /*4fa0*/  ULOP3.LUT UR11, UR39, 0x10000, URZ, 0xfc, !UPT ;  /* 0x00010000270b7892 */ /* 0x000fe2000f8efc3f */
[----:B------:R-:W-:Y:S01]  /*4fb0*/  PLOP3.LUT P2, PT, PT, PT, UP0, 0x80, 0x0 ;  /* 0x000000000000781c */ /* 0x000fe20003f4f008 */
[----:B------:R-:W-:Y:S01]  /*4fc0*/  USHF.R.U32.HI UR10, URZ, 0x4, UR10 ;  /* 0x000000043f0a7899 */ /* 0x000fe2000801160a */
[----:B------:R-:W-:Y:S01]  /*4fd0*/  PLOP3.LUT P3, PT, PT, PT, UP0, 0x80, 0x0 ;  /* 0x000000000000781c */ /* 0x000fe20003f6f008 */
[----:B------:R-:W-:Y:S01]  /*4fe0*/  UMOV UR33, 0x40000040 ;  /* 0x4000004000217882 */ /* 0x000fe20000000000 */
[----:B------:R-:W-:Y:S01]  /*4ff0*/  UMOV UR35, 0x80000020 ;  /* 0x8000002000237882 */ /* 0x000fe20000000000 */
[----:B------:R-:W-:Y:S01]  /*5000*/  ULOP3.LUT UR10, UR10, 0x3fff, URZ, 0xc0, !UPT ;  /* 0x00003fff0a0a7892 */ /* 0x000fe2000f8ec03f */
[----:B------:R-:W-:Y:S01]  /*5010*/  IMAD.MOV.U32 R142, RZ, RZ, R0 ;  /* 0x000000ffff8e7224 */ /* 0x000fe200078e0000 */
[----:B------:R-:W-:Y:S01]  /*5020*/  UMOV UR32, UR11 ;  /* 0x0000000b00207c82 */ /* 0x000fe20008000000 */
[----:B-1----:R-:W-:Y:S01]  /*5030*/  VIADD R22, R19, 0x9 ;  /* 0x0000000913167836 */ /* 0x002fe20000000000 */
[----:B------:R-:W-:Y:S01]  /*5040*/  ULOP3.LUT UR10, UR10, 0x2000000, URZ, 0xfc, !UPT ;  /* 0x020000000a0a7892 */ /* 0x000fe2000f8efc3f */
[----:B------:R-:W-:Y:S01]  /*5050*/  IMAD.SHL.U32 R140, R14, 0x80, RZ ;  /* 0x000000800e8c7824 */ /* 0x000fe200078e00ff */
[----:B------:R-:W-:Y:S01]  /*5060*/  R2UR UR14, R4 ;  /* 0x00000000040e72ca */ /* 0x000fe200000e0000 */
[----:B------:R-:W-:Y:S01]  /*5070*/  IMAD.U32 R23, RZ, RZ, UR4 ;  /* 0x00000004ff177e24 */ /* 0x000fe2000f8e00ff */
[----:B------:R-:W-:-:S04]  /*5080*/  UIMAD UR10, UR6, 0x600, UR10 ;  /* 0x00000600060a78a4 */ /* 0x000fc8000f8e020a */
[----:B------:R-:W-:-:S03]  /*5090*/  @!P1 LEA R23, R23, UR36, 0x3 ;  /* 0x0000002417179c11 */ /* 0x000fc6000f8e18ff */
[----:B------:R-:W-:Y:S02]  /*50a0*/  UMOV UR34, UR10 ;  /* 0x0000000a00227c82 */ /* 0x000fe40008000000 */
[----:B------:R-:W-:Y:S01]  /*50b0*/  HGMMA.64x96x16.F32 R88, gdesc[UR32].tnspB, R88, gsb0 ;  /* 0x41600000205879f0 */ /* 0x000fe20008000858 */
[----:B------:R-:W-:Y:S01]  /*50c0*/  UIADD3 UR32, UR11, 0x2, URZ ;  /* 0x000000020b207890 */ /* 0x000fe2000fffe03f */
[----:B------:R-:W-:Y:S01]  /*50d0*/  @!P1 VIADD R23, R23, 0x2d840 ;  /* 0x0002d84017179836 */ /* 0x000fe20000000000 */
[----:B------:R-:W-:Y:S01]  /*50e0*/  UIADD3 UR34, UR10, 0x40, URZ ;  /* 0x000000400a227890 */ /* 0x000fe2000fffe03f */
[----:B------:R-:W-:Y:S01]  /*50f0*/  UMOV UR33, 0x40000040 ;  /* 0x4000004000217882 */ /* 0x000fe20000000000 */
[----:B------:R-:W-:Y:S02]  /*5100*/  UMOV UR35, 0x80000020 ;  /* 0x8000002000237882 */ /* 0x000fe40000000000 */
[----:B------:R-:W-:Y:S01]  /*5110*/  @!P1 PRMT R23, RZ, 0x654, R23 ;  /* 0x00000654ff179816 */ /* 0x000fe20000000017 */
        /* <DEDUP_REMOVED lines=42> */
[----:B------:R-:W-:Y:S02]  /*53c0*/  @UP0 ULDC UR10, c[0x0][0x44c] ;  /* 0x00011300000a0ab9 */ /* 0x000fe40000000800 */
[----:B0-----:R-:W-:Y:S01]  /*53d0*/  @P2 IMAD.HI.U32 R13, R0, UR10, RZ ;  /* 0x0000000a000d2c27 */ /* 0x001fe2000f8e00ff */
[----:B------:R-:W-:Y:S01]  /*53e0*/  @UP0 ULDC UR10, c[0x0][0x450] ;  /* 0x00011400000a0ab9 */ /* 0x000fe20000000800 */
[----:B------:R-:W-:-:S03]  /*53f0*/  ISETP.GE.U32.AND P2, PT, R2, 0x180, PT ;  /* 0x000001800200780c */ /* 0x000fc60003f46070 */
[----:B------:R-:W-:Y:S02]  /*5400*/  @P3 SHF.R.U32.HI R142, RZ, UR10, R13 ;  /* 0x0000000aff8e3c19 */ /* 0x000fe4000801160d */
[----:B------:R-:W0:Y:S01]  /*5410*/  LDC R13, c[0x0][0x288] ;  /* 0x0000a200ff0d7b82 */ /* 0x000e220000000800 */
[----:B------:R-:W-:Y:S02]  /*5420*/  SEL R136, R22, 0x9, !P2 ;  /* 0x0000000916887807 */ /* 0x000fe40005000000 */
[----:B------:R-:W1:Y:S01]  /*5430*/  SHFL.IDX PT, R141, R142, RZ, 0x1c1f ;  /* 0x001c1fff8e8d7589 */ /* 0x000e6200000e0000 */
[----:B------:R-:W-:Y:S02]  /*5440*/  IADD3 R22, -R140, 0x1, RZ ;  /* 0x000000018c167810 */ /* 0x000fe40007ffe1ff */
[----:B------:R-:W-:-:S03]  /*5450*/  PLOP3.LUT P2, PT, PT, PT, UP1, 0x40, 0x0 ;  /* 0x000000000000781c */ /* 0x000fc60003f4e818 */
[----:B------:R-:W-:-:S04]  /*5460*/  IMAD R137, R3, -0x2, R22 ;  /* 0xfffffffe03897824 */ /* 0x000fc800078e0216 */
[----:B------:R-:W-:-:S04]  /*5470*/  IMAD R22, R18, UR31, R137 ;  /* 0x0000001f12167c24 */ /* 0x000fc8000f8e0289 */
[----:B0-----:R-:W-:-:S04]  /*5480*/  IMAD.IADD R22, R22, 0x1, -R13 ;  /* 0x0000000116167824 */ /* 0x001fc800078e0a0d */
[C---:B------:R-:W-:Y:S02]  /*5490*/  VIADD R139, R22.reuse, UR38 ;  /* 0x00000026168b7c36 */ /* 0x040fe40008000000 */
[----:B------:R-:W-:-:S04]  /*54a0*/  VIADD R138, R22, UR14 ;  /* 0x0000000e168a7c36 */ /* 0x000fc80008000000 */
[----:B-1----:R-:W-:Y:S01]  /*54b0*/  IMAD.IADD R22, R141, 0x1, R138 ;  /* 0x000000018d167824 */ /* 0x002fe200078e028a */
[----:B------:R-:W-:Y:S02]  /*54c0*/  WARPGROUP.DEPBAR.LE gsb0, 0x0 ;  /* 0x00008000000079c5 */ /* 0x000fe40000010000 */
[----:B------:R-:W-:-:S06]  /*54d0*/  WARPGROUP.ARRIVE ;  /* 0x00000000000079c5 */ /* 0x000fcc0000000000 */
[----:B------:R-:W-:Y:S03]  /*54e0*/  HGMMA.64x96x16.F32 R88, gdesc[UR32].tnspB, R88, gsb0 ;  /* 0x41600000205879f0 */ /* 0x000fe60008000858 */
[----:B------:R-:W-:Y:S02]  /*54f0*/  WARPGROUP.DEPBAR.LE gsb0, 0x0 ;  /* 0x00008000000079c5 */ /* 0x000fe40000010000 */
[----:B------:R0:W-:Y:S06]  /*5500*/  BAR.ARV R136, 0x100 ;  /* 0x000400880000751d */ /* 0x0001ec0000002000 */
[----:B------:R1:W-:Y:S02]  /*5510*/  @!P1 SYNCS.ARRIVE.TRANS64.RED.A1T0 RZ, [R23+URZ], RZ ;  /* 0x000000ff17ff99a7 */ /* 0x0003e4000810043f */
[----:B-1----:R-:W-:Y:S01]  /*5520*/  IMAD.IADD R23, R141, 0x1, R139 ;  /* 0x000000018d177824 */ /* 0x002fe200078e028b */
[----:B0-----:R-:W-:Y:S06]  /*5530*/  @P2 BRA `(.L_x_10236) ;  /* 0x00000000005c2947 */ /* 0x001fec0003800000 */
        /* <DEDUP_REMOVED lines=13> */
.L_x_10238:
[----:B------:R-:W-:-:S05]  /*5610*/  IMAD.U32 R143, RZ, RZ, UR29 ;  /* 0x0000001dff8f7e24 */ /* 0x000fca000f8e00ff */
[----:B------:R-:W-:-:S13]  /*5620*/  ISETP.NE.AND P2, PT, R143, 0x1, PT ;  /* 0x000000018f00780c */ /* 0x000fda0003f45270 */
[----:B------:R-:W0:Y:S02]  /*5630*/  @P2 LDC.64 R136, c[0x0][0x9e8] ;  /* 0x00027a00ff882b82 */ /* 0x000e240000000a00 */
[----:B0-----:R-:W-:-:S05]  /*5640*/  @P2 IMAD.HI.U32 R136, R141, R136, RZ ;  /* 0x000000888d882227 */ /* 0x001fca00078e00ff */
[----:B------:R-:W-:-:S07]  /*5650*/  @P2 SHF.R.U32.HI R141, RZ, R137, R136 ;  /* 0x00000089ff8d2219 */ /* 0x000fce0000011688 */
.L_x_10239:
[----:B------:R-:W-:Y:S05]  /*5660*/  BSYNC B0 ;  /* 0x0000000000007941 */ /* 0x000fea0003800000 */
.L_x_10237:
[----:B------:R-:W-:-:S04]  /*5670*/  IMAD R136, R141, R143, -R140 ;  /* 0x0000008f8d887224 */ /* 0x000fc800078e0a8c */
[----:B------:R-:W-:-:S05]  /*5680*/  IMAD R136, R3, -0x2, R136 ;  /* 0xfffffffe03887824 */ /* 0x000fca00078e0288 */
[----:B------:R-:W-:Y:S02]  /*5690*/  VIADDMNMX R23, R136, R143, R23, PT ;  /* 0x0000008f88177246 */ /* 0x000fe40003800117 */
[----:B------:R-:W-:-:S07]  /*56a0*/  VIMNMX R22, R22, R136, !PT ;  /* 0x0000008816167248 */ /* 0x000fce0007fe0100 */
.L_x_10236:
        /* <DEDUP_REMOVED lines=115> */
.L_x_10242:
[----:B------:R-:W-:-:S05]  /*5de0*/  IMAD.U32 R24, RZ, RZ, UR29 ;  /* 0x0000001dff187e24 */ /* 0x000fca000f8e00ff */
[----:B------:R-:W-:-:S13]  /*5df0*/  ISETP.NE.AND P3, PT, R24, 0x1, PT ;  /* 0x000000011800780c */ /* 0x000fda0003f65270 */
[----:B------:R-:W0:Y:S02]  /*5e00*/  @P3 LDC.64 R22, c[0x0][0x9e8] ;  /* 0x00027a00ff163b82 */ /* 0x000e240000000a00 */
[----:B0-----:R-:W-:-:S05]  /*5e10*/  @P3 IMAD.HI.U32 R22, R137, R22, RZ ;  /* 0x0000001689163227 */ /* 0x001fca00078e00ff */
[----:B------:R-:W-:-:S07]  /*5e20*/  @P3 SHF.R.U32.HI R137, RZ, R23, R22 ;  /* 0x00000017ff893219 */ /* 0x000fce0000011616 */
.L_x_10243:
[----:B------:R-:W-:Y:S05]  /*5e30*/  BSYNC B0 ;  /* 0x0000000000007941 */ /* 0x000fea0003800000 */
.L_x_10241:
[----:B------:R-:W-:-:S04]  /*5e40*/  IMAD R140, R137, R24, -R140 ;  /* 0x00000018898c7224 */ /* 0x000fc800078e0a8c */
[----:B------:R-:W-:-:S05]  /*5e50*/  IMAD R140, R3, -0x2, R140 ;  /* 0xfffffffe038c7824 */ /* 0x000fca00078e028c */
[----:B------:R-:W-:Y:S02]  /*5e60*/  VIADDMNMX R139, R140, R24, R139, PT ;  /* 0x000000188c8b7246 */ /* 0x000fe4000380018b */
[----:B------:R-:W-:-:S07]  /*5e70*/  VIMNMX R138, R138, R140, !PT ;  /* 0x0000008c8a8a7248 */ /* 0x000fce0007fe0100 */
.L_x_10240:
        /* <DEDUP_REMOVED lines=21> */
[----:B------:R-:W-:Y:S02]  /*5fd0*/  ISETP.GT.AND P5, PT, R138, RZ, P2 ;  /* 0x000000ff8a00720c */ /* 0x000fe400017a4270 */
        /* <DEDUP_REMOVED lines=13> */
[----:B------:R-:W-:Y:S02]  /*60b0*/  ISETP.LT.OR P3, PT, R139, 0xa, P3 ;  /* 0x0000000a8b00780c */ /* 0x000fe40001f61670 */
[----:B------:R-:W-:Y:S02]  /*60c0*/  FMNMX.FTZ R23, R57, R22, !PT ;  /* 0x0000001639177209 */ /* 0x000fe40007810000 */
[----:B------:R-:W-:-:S02]  /*60d0*/  ISETP.LT.OR P4, PT, R139, 0x11, P4 ;  /* 0x000000118b00780c */ /* 0x000fc40002781670 */
[----:B------:R-:W-:Y:S02]  /*60e0*/  FMNMX.FTZ R22, R60, R23, !PT ;  /* 0x000000173c167209 */ /* 0x000fe40007810000 */
[----:B------:R-:W-:Y:S02]  /*60f0*/  FSEL R31, R31, -INF , !P3 ;  /* 0xff8000001f1f7808 */ /* 0x000fe40005800000 */
        /* <DEDUP_REMOVED lines=26> */
[----:B------:R-:W-:Y:S01]  /*62a0*/  FSEL R46, R46, -INF , !P4 ;  /* 0xff8000002e2e7808 */ /* 0x000fe20006000000 */
[----:B------:R-:W0:Y:S01]  /*62b0*/  SHFL.BFLY PT, R22, R23, 0x2, 0x1f ;  /* 0x0c401f0017167f89 */ /* 0x000e2200000e0000 */
[----:B------:R-:W-:-:S04]  /*62c0*/  ISETP.GT.AND P4, PT, R138, 0x30, P2 ;  /* 0x000000308a00780c */ /* 0x000fc80001784270 */
[----:B------:R-:W-:-:S04]  /*62d0*/  ISETP.LT.OR P4, PT, R139, 0x31, P4 ;  /* 0x000000318b00780c */ /* 0x000fc80002781670 */
[----:B------:R-:W-:Y:S02]  /*62e0*/  FSEL R50, R50, -INF , !P4 ;  /* 0xff80000032327808 */ /* 0x000fe40006000000 */
[----:B------:R-:W-:-:S04]  /*62f0*/  ISETP.GT.AND P4, PT, R138, 0x39, P2 ;  /* 0x000000398a00780c */ /* 0x000fc80001784270 */
[----:B------:R-:W-:-:S04]  /*6300*/  ISETP.LT.OR P4, PT, R139, 0x3a, P4 ;  /* 0x0000003a8b00780c */ /* 0x000fc80002781670 */
[----:B------:R-:W-:Y:S02]  /*6310*/  FSEL R55, R55, -INF , !P4 ;  /* 0xff80000037377808 */ /* 0x000fe40006000000 */
[----:B------:R-:W-:Y:S02]  /*6320*/  ISETP.GT.AND P4, PT, R138, 0x48, P2 ;  /* 0x000000488a00780c */ /* 0x000fe40001784270 */
[----:B0-----:R-:W-:Y:S02]  /*6330*/  FMNMX.FTZ R24, R23, R22, !PT ;  /* 0x0000001617187209 */ /* 0x001fe40007810000 */
[----:B------:R-:W-:-:S03]  /*6340*/  ISETP.LT.OR P4, PT, R139, 0x49, P4 ;  /* 0x000000498b00780c */ /* 0x000fc60002781670 */
[----:B------:R-:W0:Y:S01]  /*6350*/  SHFL.BFLY PT, R137, R24, 0x1, 0x1f ;  /* 0x0c201f0018897f89 */ /* 0x000e2200000e0000 */
[----:B------:R-:W-:Y:S02]  /*6360*/  FSEL R62, R62, -INF , !P4 ;  /* 0xff8000003e3e7808 */ /* 0x000fe40006000000 */
        /* <DEDUP_REMOVED lines=8> */
[----:B------:R-:W-:Y:S02]  /*63f0*/  ISETP.LT.OR P4, PT, R139, 0x6a, P4 ;  /* 0x0000006a8b00780c */ /* 0x000fe40002781670 */
[C---:B------:R-:W-:Y:S01]  /*6400*/  FSETP.NEU.FTZ.AND P6, PT, R22.reuse, -INF , PT ;  /* 0xff8000001600780b */ /* 0x040fe20003fdd000 */
[----:B------:R-:W-:-:S05]  /*6410*/  FMUL.FTZ R136, R22, UR10 ;  /* 0x0000000a16887c20 */ /* 0x000fca0008410000 */
[----:B------:R-:W-:-:S05]  /*6420*/  FSEL R24, R136, RZ, P6 ;  /* 0x000000ff88187208 */ /* 0x000fca0003000000 */
[--C-:B------:R-:W-:Y:S01]  /*6430*/  FFMA.FTZ R137, R32, UR10, -R24.reuse ;  /* 0x0000000a20897c23 */ /* 0x100fe20008010818 */
[----:B------:R-:W-:Y:S01]  /*6440*/  FSEL R32, R26, -INF , !P5 ;  /* 0xff8000001a207808 */ /* 0x000fe20006800000 */
        /* <DEDUP_REMOVED lines=9> */
[----:B------:R-:W-:Y:S01]  /*64e0*/  ISETP.LT.OR P5, PT, R139, 0x2a, P3 ;  /* 0x0000002a8b00780c */ /* 0x000fe20001fa1670 */
[--C-:B------:R-:W-:Y:S01]  /*64f0*/  FFMA.FTZ R142, R53, UR10, -R24.reuse ;  /* 0x0000000a358e7c23 */ /* 0x100fe20008010818 */
[----:B------:R-:W-:Y:S01]  /*6500*/  FMNMX.FTZ R140, R30, R33, !PT ;  /* 0x000000211e8c7209 */ /* 0x000fe20007810000 */
[--C-:B------:R-:W-:Y:S01]  /*6510*/  FFMA.FTZ R33, R36, UR10, -R24.reuse ;  /* 0x0000000a24217c23 */ /* 0x100fe20008010818 */
[----:B------:R-:W-:Y:S01]  /*6520*/  ISETP.GT.AND P3, PT, R138, 0x31, P2 ;  /* 0x000000318a00780c */ /* 0x000fe20001764270 */
[----:B------:R-:W-:Y:S01]  /*6530*/  FFMA.FTZ R85, R85, UR10, -R24 ;  /* 0x0000000a55557c23 */ /* 0x000fe20008010818 */
[----:B0-----:R-:W-:Y:S01]  /*6540*/  FMNMX.FTZ R137, R31, R140, !PT ;  /* 0x0000008c1f897209 */ /* 0x001fe20007810000 */
[----:B------:R-:W-:Y:S01]  /*6550*/  MUFU.EX2 R23, R23 ;  /* 0x0000001700177308 */ /* 0x000fe20000000800 */
[----:B------:R-:W-:-:S02]  /*6560*/  FSEL R47, R47, -INF , !P5 ;  /* 0xff8000002f2f7808 */ /* 0x000fc40006800000 */
[----:B------:R-:W-:Y:S02]  /*6570*/  FMNMX.FTZ R36, R34, R137, !PT ;  /* 0x0000008922247209 */ /* 0x000fe40007810000 */
[----:B------:R-:W-:Y:S02]  /*6580*/  ISETP.GT.AND P5, PT, R138, 0x38, P2 ;  /* 0x000000388a00780c */ /* 0x000fe400017a4270 */
[----:B------:R-:W-:Y:S01]  /*6590*/  FMNMX.FTZ R37, R35, R36, !PT ;  /* 0x0000002423257209 */ /* 0x000fe20007810000 */
[----:B------:R-:W-:Y:S01]  /*65a0*/  MUFU.EX2 R136, R136 ;  /* 0x0000008800887308 */ /* 0x000fe20000000800 */
[----:B------:R-:W-:Y:S02]  /*65b0*/  ISETP.LT.OR P3, PT, R139, 0x32, P3 ;  /* 0x000000328b00780c */ /* 0x000fe40001f61670 */
[----:B------:R-:W-:Y:S01]  /*65c0*/  FMNMX.FTZ R140, R38, R37, !PT ;  /* 0x00000025268c7209 */ /* 0x000fe20007810000 */
[----:B------:R-:W-:Y:S01]  /*65d0*/  FFMA.FTZ R37, R40, UR10, -R24 ;  /* 0x0000000a28257c23 */ /* 0x000fe20008010818 */
[----:B------:R-:W-:-:S02]  /*65e0*/  FSEL R51, R51, -INF , !P3 ;  /* 0xff80000033337808 */ /* 0x000fc40005800000 */
[----:B------:R-:W-:Y:S01]  /*65f0*/  FMNMX.FTZ R137, R39, R140, !PT ;  /* 0x0000008c27897209 */ /* 0x000fe20007810000 */
[----:B------:R0:W-:Y:S01]  /*6600*/  MUFU.EX2 R36, R141 ;  /* 0x0000008d00247308 */ /* 0x0001e20000000800 */
[----:B------:R-:W-:Y:S02]  /*6610*/  ISETP.LT.OR P5, PT, R139, 0x39, P5 ;  /* 0x000000398b00780c */ /* 0x000fe40002fa1670 */
[----:B------:R-:W-:Y:S02]  /*6620*/  FMNMX.FTZ R40, R42, R137, !PT ;  /* 0x000000892a287209 */ /* 0x000fe40007810000 */
[----:B------:R-:W-:Y:S02]  /*6630*/  ISETP.GT.AND P3, PT, R138, 0x40, P2 ;  /* 0x000000408a00780c */ /* 0x000fe40001764270 */
[----:B------:R-:W-:Y:S01]  /*6640*/  FSEL R54, R54, -INF , !P5 ;  /* 0xff80000036367808 */ /* 0x000fe20006800000 */
[----:B------:R-:W-:Y:S01]  /*6650*/  MUFU.EX2 R25, R25 ;  /* 0x0000001900197308 */ /* 0x000fe20000000800 */
[----:B0-----:R-:W-:Y:S01]  /*6660*/  FFMA.FTZ R141, R41, UR10, -R24 ;  /* 0x0000000a298d7c23 */ /* 0x001fe20008010818 */
[----:B------:R-:W-:-:S02]  /*6670*/  FMNMX.FTZ R41, R43, R40, !PT ;  /* 0x000000282b297209 */ /* 0x000fc40007810000 */
[----:B------:R-:W-:Y:S02]  /*6680*/  ISETP.GT.AND P5, PT, R138, 0x41, P2 ;  /* 0x000000418a00780c */ /* 0x000fe400017a4270 */
[----:B------:R-:W-:Y:S01]  /*6690*/  FMNMX.FTZ R140, R46, R41, !PT ;  /* 0x000000292e8c7209 */ /* 0x000fe20007810000 */
[--C-:B------:R-:W-:Y:S01]  /*66a0*/  FFMA.FTZ R41, R44, UR10, -R24.reuse ;  /* 0x0000000a2c297c23 */ /* 0x100fe20008010818 */
[----:B------:R0:W-:Y:S01]  /*66b0*/  MUFU.EX2 R40, R141 ;  /* 0x0000008d00287308 */ /* 0x0001e20000000800 */
[----:B------:R-:W-:Y:S02]  /*66c0*/  ISETP.LT.OR P3, PT, R139, 0x41, P3 ;  /* 0x000000418b00780c */ /* 0x000fe40001f61670 */
[----:B------:R-:W-:Y:S02]  /*66d0*/  FMNMX.FTZ R137, R47, R140, !PT ;  /* 0x0000008c2f897209 */ /* 0x000fe40007810000 */
[----:B------:R-:W-:Y:S02]  /*66e0*/  ISETP.LT.OR P5, PT, R139, 0x42, P5 ;  /* 0x000000428b00780c */ /* 0x000fe40002fa1670 */
[----:B------:R-:W-:Y:S01]  /*66f0*/  FMNMX.FTZ R44, R50, R137, !PT ;  /* 0x00000089322c7209 */ /* 0x000fe20007810000 */
[----:B------:R-:W-:Y:S01]  /*6700*/  MUFU.EX2 R28, R28 ;  /* 0x0000001c001c7308 */ /* 0x000fe20000000800 */
[----:B0-----:R-:W-:Y:S01]  /*6710*/  FFMA.FTZ R141, R45, UR10, -R24 ;  /* 0x0000000a2d8d7c23 */ /* 0x001fe20008010818 */
[----:B------:R-:W-:-:S02]  /*6720*/  FSEL R58, R58, -INF , !P3 ;  /* 0xff8000003a3a7808 */ /* 0x000fc40005800000 */
[----:B------:R-:W-:Y:S02]  /*6730*/  FMNMX.FTZ R45, R51, R44, !PT ;  /* 0x0000002c332d7209 */ /* 0x000fe40007810000 */
[----:B------:R-:W-:Y:S02]  /*6740*/  ISETP.GT.AND P3, PT, R138, 0x49, P2 ;  /* 0x000000498a00780c */ /* 0x000fe40001764270 */
[----:B------:R-:W-:Y:S01]  /*6750*/  FMNMX.FTZ R140, R54, R45, !PT ;  /* 0x0000002d368c7209 */ /* 0x000fe20007810000 */
[----:B------:R-:W-:Y:S01]  /*6760*/  FFMA.FTZ R45, R48, UR10, -R24 ;  /* 0x0000000a302d7c23 */ /* 0x000fe20008010818 */
[----:B------:R-:W-:Y:S01]  /*6770*/  FSEL R59, R59, -INF , !P5 ;  /* 0xff8000003b3b7808 */ /* 0x000fe20006800000 */
[----:B------:R0:W-:Y:S01]  /*6780*/  MUFU.EX2 R44, R141 ;  /* 0x0000008d002c7308 */ /* 0x0001e20000000800 */
[----:B------:R-:W-:Y:S02]  /*6790*/  FMNMX.FTZ R137, R55, R140, !PT ;  /* 0x0000008c37897209 */ /* 0x000fe40007810000 */
[----:B------:R-:W-:-:S02]  /*67a0*/  ISETP.GT.AND P5, PT, R138, 0x50, P2 ;  /* 0x000000508a00780c */ /* 0x000fc400017a4270 */
[----:B------:R-:W-:Y:S02]  /*67b0*/  FMNMX.FTZ R48, R58, R137, !PT ;  /* 0x000000893a307209 */ /* 0x000fe40007810000 */
[----:B------:R-:W-:Y:S01]  /*67c0*/  ISETP.LT.OR P3, PT, R139, 0x4a, P3 ;  /* 0x0000004a8b00780c */ /* 0x000fe20001f61670 */
[----:B------:R-:W-:Y:S01]  /*67d0*/  MUFU.EX2 R29, R29 ;  /* 0x0000001d001d7308 */ /* 0x000fe20000000800 */
[--C-:B0-----:R-:W-:Y:S01]  /*67e0*/  FFMA.FTZ R141, R49, UR10, -R24.reuse ;  /* 0x0000000a318d7c23 */ /* 0x101fe20008010818 */
[----:B------:R-:W-:Y:S02]  /*67f0*/  FMNMX.FTZ R49, R59, R48, !PT ;  /* 0x000000303b317209 */ /* 0x000fe40007810000 */
[----:B------:R-:W-:Y:S02]  /*6800*/  FSEL R63, R63, -INF , !P3 ;  /* 0xff8000003f3f7808 */ /* 0x000fe40005800000 */
[----:B------:R-:W-:Y:S02]  /*6810*/  ISETP.LT.OR P5, PT, R139, 0x51, P5 ;  /* 0x000000518b00780c */ /* 0x000fe40002fa1670 */
[----:B------:R-:W-:Y:S01]  /*6820*/  FMNMX.FTZ R140, R62, R49, !PT ;  /* 0x000000313e8c7209 */ /* 0x000fe20007810000 */
[----:B------:R-:W-:Y:S01]  /*6830*/  FFMA.FTZ R49, R52, UR10, -R24 ;  /* 0x0000000a34317c23 */ /* 0x000fe20008010818 */
[----:B------:R-:W-:Y:S01]  /*6840*/  ISETP.GT.AND P3, PT, R138, 0x58, P2 ;  /* 0x000000588a00780c */ /* 0x000fe20001764270 */
[----:B------:R0:W-:Y:S01]  /*6850*/  MUFU.EX2 R48, R141 ;  /* 0x0000008d00307308 */ /* 0x0001e20000000800 */
[----:B------:R-:W-:-:S02]  /*6860*/  FSEL R66, R66, -INF , !P5 ;  /* 0xff80000042427808 */ /* 0x000fc40006800000 */
[----:B------:R-:W-:Y:S02]  /*6870*/  FMNMX.FTZ R137, R63, R140, !PT ;  /* 0x0000008c3f897209 */ /* 0x000fe40007810000 */
[----:B------:R-:W-:Y:S02]  /*6880*/  ISETP.GT.AND P5, PT, R138, 0x59, P2 ;  /* 0x000000598a00780c */ /* 0x000fe400017a4270 */
[C---:B------:R-:W-:Y:S01]  /*6890*/  ISETP.LT.OR P3, PT, R139.reuse, 0x59, P3 ;  /* 0x000000598b00780c */ /* 0x040fe20001f61670 */
[----:B------:R-:W-:Y:S01]  /*68a0*/  MUFU.EX2 R33, R33 ;  /* 0x0000002100217308 */ /* 0x000fe20000000800 */
[----:B------:R-:W-:Y:S02]  /*68b0*/  FMNMX.FTZ R52, R66, R137, !PT ;  /* 0x0000008942347209 */ /* 0x000fe40007810000 */
[----:B------:R-:W-:Y:S02]  /*68c0*/  ISETP.LT.OR P5, PT, R139, 0x5a, P5 ;  /* 0x0000005a8b00780c */ /* 0x000fe40002fa1670 */
[----:B------:R-:W-:-:S02]  /*68d0*/  FSEL R70, R70, -INF , !P3 ;  /* 0xff80000046467808 */ /* 0x000fc40005800000 */
[----:B------:R-:W-:Y:S01]  /*68e0*/  FMNMX.FTZ R53, R67, R52, !PT ;  /* 0x0000003443357209 */ /* 0x000fe20007810000 */
[----:B------:R-:W-:Y:S01]  /*68f0*/  MUFU.EX2 R37, R37 ;  /* 0x0000002500257308 */ /* 0x000fe20000000800 */
[----:B------:R-:W-:Y:S02]  /*6900*/  ISETP.GT.AND P3, PT, R138, 0x61, P2 ;  /* 0x000000618a00780c */ /* 0x000fe40001764270 */
[----:B------:R-:W-:Y:S02]  /*6910*/  FSEL R71, R71, -INF , !P5 ;  /* 0xff80000047477808 */ /* 0x000fe40006800000 */
[----:B------:R-:W-:Y:S01]  /*6920*/  FMNMX.FTZ R140, R70, R53, !PT ;  /* 0x00000035468c7209 */ /* 0x000fe20007810000 */
[----:B------:R-:W-:Y:S01]  /*6930*/  FFMA.FTZ R53, R56, UR10, -R24 ;  /* 0x0000000a38357c23 */ /* 0x000fe20008010818 */
[----:B------:R-:W-:Y:S01]  /*6940*/  ISETP.GT.AND P5, PT, R138, 0x68, P2 ;  /* 0x000000688a00780c */ /* 0x000fe200017a4270 */
[----:B------:R-:W-:Y:S01]  /*6950*/  MUFU.EX2 R52, R142 ;  /* 0x0000008e00347308 */ /* 0x000fe20000000800 */
[----:B------:R-:W-:-:S02]  /*6960*/  ISETP.LT.OR P3, PT, R139, 0x62, P3 ;  /* 0x000000628b00780c */ /* 0x000fc40001f61670 */
[----:B------:R-:W-:Y:S02]  /*6970*/  FMNMX.FTZ R137, R71, R140, !PT ;  /* 0x0000008c47897209 */ /* 0x000fe40007810000 */
[----:B------:R-:W-:Y:S02]  /*6980*/  FSEL R75, R75, -INF , !P3 ;  /* 0xff8000004b4b7808 */ /* 0x000fe40005800000 */
[----:B------:R-:W-:Y:S01]  /*6990*/  ISETP.LT.OR P5, PT, R139, 0x69, P5 ;  /* 0x000000698b00780c */ /* 0x000fe20002fa1670 */
[----:B------:R-:W-:Y:S01]  /*69a0*/  MUFU.EX2 R41, R41 ;  /* 0x0000002900297308 */ /* 0x000fe20000000800 */
[----:B------:R-:W-:Y:S01]  /*69b0*/  FMNMX.FTZ R56, R74, R137, !PT ;  /* 0x000000894a387209 */ /* 0x000fe20007810000 */
[----:B------:R-:W-:Y:S01]  /*69c0*/  FFMA.FTZ R137, R57, UR10, -R24 ;  /* 0x0000000a39897c23 */ /* 0x000fe20008010818 */
[----:B------:R-:W-:Y:S02]  /*69d0*/  ISETP.GT.AND P3, PT, R138, 0x70, P2 ;  /* 0x000000708a00780c */ /* 0x000fe40001764270 */
[----:B------:R-:W-:-:S02]  /*69e0*/  FSEL R140, R78, -INF , !P5 ;  /* 0xff8000004e8c7808 */ /* 0x000fc40006800000 */
[----:B------:R-:W-:Y:S01]  /*69f0*/  FMNMX.FTZ R57, R75, R56, !PT ;  /* 0x000000384b397209 */ /* 0x000fe20007810000 */
[----:B------:R-:W-:Y:S01]  /*6a00*/  MUFU.EX2 R45, R45 ;  /* 0x0000002d002d7308 */ /* 0x000fe20000000800 */
[----:B------:R-:W-:Y:S02]  /*6a10*/  ISETP.GT.AND P5, PT, R138, 0x71, P2 ;  /* 0x000000718a00780c */ /* 0x000fe400017a4270 */
[----:B0-----:R-:W-:Y:S02]  /*6a20*/  FSEL R141, R79, -INF , !P4 ;  /* 0xff8000004f8d7808 */ /* 0x001fe40006000000 */
[C---:B------:R-:W-:Y:S02]  /*6a30*/  ISETP.LT.OR P3, PT, R139.reuse, 0x71, P3 ;  /* 0x000000718b00780c */ /* 0x040fe40001f61670 */
[----:B------:R-:W-:Y:S01]  /*6a40*/  FMNMX.FTZ R78, R140, R57, !PT ;  /* 0x000000398c4e7209 */ /* 0x000fe20007810000 */
[----:B------:R-:W-:Y:S01]  /*6a50*/  FFMA.FTZ R57, R60, UR10, -R24 ;  /* 0x0000000a3c397c23 */ /* 0x000fe20008010818 */
[----:B------:R-:W-:Y:S01]  /*6a60*/  ISETP.GT.AND P4, PT, R138, 0x78, P2 ;  /* 0x000000788a00780c */ /* 0x000fe20001784270 */
[----:B------:R0:W-:Y:S01]  /*6a70*/  MUFU.EX2 R56, R137 ;  /* 0x0000008900387308 */ /* 0x0001e20000000800 */
[----:B------:R-:W-:-:S02]  /*6a80*/  ISETP.LT.OR P5, PT, R139, 0x72, P5 ;  /* 0x000000728b00780c */ /* 0x000fc40002fa1670 */
[----:B------:R-:W-:Y:S02]  /*6a90*/  FSEL R82, R82, -INF , !P3 ;  /* 0xff80000052527808 */ /* 0x000fe40005800000 */
[----:B------:R-:W-:Y:S02]  /*6aa0*/  FMNMX.FTZ R79, R141, R78, !PT ;  /* 0x0000004e8d4f7209 */ /* 0x000fe40007810000 */
[----:B------:R-:W-:Y:S01]  /*6ab0*/  ISETP.GT.AND P2, PT, R138, 0x79, P2 ;  /* 0x000000798a00780c */ /* 0x000fe20001744270 */
[----:B------:R-:W-:Y:S01]  /*6ac0*/  MUFU.EX2 R49, R49 ;  /* 0x0000003100317308 */ /* 0x000fe20000000800 */
[----:B------:R-:W-:Y:S01]  /*6ad0*/  ISETP.LT.OR P4, PT, R139, 0x79, P4 ;  /* 0x000000798b00780c */ /* 0x000fe20002781670 */
[----:B0-----:R-:W-:Y:S01]  /*6ae0*/  FFMA.FTZ R137, R61, UR10, -R24 ;  /* 0x0000000a3d897c23 */ /* 0x001fe20008010818 */
[----:B------:R-:W-:Y:S02]  /*6af0*/  FSEL R83, R83, -INF , !P5 ;  /* 0xff80000053537808 */ /* 0x000fe40006800000 */
[----:B------:R-:W-:-:S02]  /*6b00*/  FMNMX.FTZ R60, R82, R79, !PT ;  /* 0x0000004f523c7209 */ /* 0x000fc40007810000 */
[----:B------:R-:W-:Y:S01]  /*6b10*/  ISETP.LT.OR P2, PT, R139, 0x7a, P2 ;  /* 0x0000007a8b00780c */ /* 0x000fe20001741670 */
[----:B------:R-:W-:Y:S01]  /*6b20*/  MUFU.EX2 R53, R53 ;  /* 0x0000003500357308 */ /* 0x000fe20000000800 */
[----:B------:R-:W-:Y:S02]  /*6b30*/  FSEL R86, R86, -INF , !P4 ;  /* 0xff80000056567808 */ /* 0x000fe40006000000 */
[----:B------:R-:W-:Y:S02]  /*6b40*/  FMNMX.FTZ R61, R83, R60, !PT ;  /* 0x0000003c533d7209 */ /* 0x000fe40007810000 */
[----:B------:R-:W-:Y:S02]  /*6b50*/  FSEL R87, R87, -INF , !P2 ;  /* 0xff80000057577808 */ /* 0x000fe40005000000 */
        /* <DEDUP_REMOVED lines=8> */
[--C-:B------:R-:W-:Y:S01]  /*6be0*/  FFMA.FTZ R73, R76, UR10, -R24.reuse ;  /* 0x0000000a4c497c23 */ /* 0x100fe20008010818 */
[----:B------:R-:W0:Y:S01]  /*6bf0*/  SHFL.BFLY PT, R79, R78, 0x2, 0x1f ;  /* 0x0c401f004e4f7f89 */ /* 0x000e2200000e0000 */
[--C-:B------:R-:W-:Y:S01]  /*6c00*/  FFMA.FTZ R76, R77, UR10, -R24.reuse ;  /* 0x0000000a4d4c7c23 */ /* 0x100fe20008010818 */
[--C-:B------:R-:W-:Y:S01]  /*6c10*/  FFMA.FTZ R77, R80, UR10, -R24.reuse ;  /* 0x0000000a504d7c23 */ /* 0x100fe20008010818 */
[----:B------:R-:W-:Y:S01]  /*6c20*/  FFMA.FTZ R80, R81, UR10, -R24 ;  /* 0x0000000a51507c23 */ /* 0x000fe20008010818 */
[----:B------:R-:W-:Y:S01]  /*6c30*/  FSEL R81, R22, RZ, P6 ;  /* 0x000000ff16517208 */ /* 0x000fe20003000000 */
[----:B------:R-:W-:Y:S04]  /*6c40*/  MUFU.EX2 R60, R137 ;  /* 0x00000089003c7308 */ /* 0x000fe80000000800 */
[----:B------:R-:W-:-:S04]  /*6c50*/  FADD.FTZ R12, -R81, R12 ;  /* 0x0000000c510c7221 */ /* 0x000fc80000010100 */
[----:B------:R-:W-:Y:S01]  /*6c60*/  FMUL.FTZ R12, R12, UR10 ;  /* 0x0000000a0c0c7c20 */ /* 0x000fe20008410000 */
[----:B------:R-:W-:Y:S08]  /*6c70*/  MUFU.EX2 R57, R57 ;  /* 0x0000003900397308 */ /* 0x000ff00000000800 */
[----:B------:R-:W1:Y:S01]  /*6c80*/  MUFU.EX2 R12, R12 ;  /* 0x0000000c000c7308 */ /* 0x000e620000000800 */
[----:B0-----:R-:W-:Y:S01]  /*6c90*/  FMNMX.FTZ R79, R78, R79, !PT ;  /* 0x0000004f4e4f7209 */ /* 0x001fe20007810000 */
[----:B------:R-:W-:-:S04]  /*6ca0*/  FFMA.FTZ R78, R84, UR10, -R24 ;  /* 0x0000000a544e7c23 */ /* 0x000fc80008010818 */
[----:B------:R-:W0:Y:S02]  /*6cb0*/  SHFL.BFLY PT, R138, R79, 0x1, 0x1f ;  /* 0x0c201f004f8a7f89 */ /* 0x000e2400000e0000 */
[----:B------:R-:W-:Y:S08]  /*6cc0*/  MUFU.EX2 R61, R61 ;  /* 0x0000003d003d7308 */ /* 0x000ff00000000800 */
[----:B------:R-:W-:Y:S01]  /*6cd0*/  MUFU.EX2 R64, R64 ;  /* 0x0000004000407308 */ /* 0x000fe20000000800 */
[-C--:B-1----:R-:W-:Y:S01]  /*6ce0*/  FMUL.FTZ R88, R88, R12.reuse ;  /* 0x0000000c58587220 */ /* 0x082fe20000410000 */
        /* <DEDUP_REMOVED lines=12> */
[----:B------:R-:W-:Y:S01]  /*6db0*/  FMUL.FTZ R112, R112, R12 ;  /* 0x0000000c70707220 */ /* 0x000fe20000410000 */
[----:B0-----:R-:W-:Y:S01]  /*6dc0*/  FMNMX.FTZ R79, R79, R138, !PT ;  /* 0x0000008a4f4f7209 */ /* 0x001fe20007810000 */
[----:B------:R-:W-:Y:S01]  /*6dd0*/  MUFU.EX2 R68, R68 ;  /* 0x0000004400447308 */ /* 0x000fe20000000800 */
[----:B------:R-:W-:Y:S01]  /*6de0*/  F2FP.F16.F32.PACK_AB R138, R28, R25 ;  /* 0x000000191c8a723e */ /* 0x000fe200000000ff */
[-C--:B------:R-:W-:Y:S01]  /*6df0*/  FMUL.FTZ R113, R113, R12.reuse ;  /* 0x0000000c71717220 */ /* 0x080fe20000410000 */
[C---:B------:R-:W-:Y:S01]  /*6e00*/  FSETP.NEU.FTZ.AND P2, PT, R79.reuse, -INF , PT ;  /* 0xff8000004f00780b */ /* 0x040fe20003f5d000 */
[----:B------:R-:W-:Y:S01]  /*6e10*/  FMUL.FTZ R24, R79, UR10 ;  /* 0x0000000a4f187c20 */ /* 0x000fe20008410000 */
[-C--:B------:R-:W-:Y:S01]  /*6e20*/  FMUL.FTZ R116, R116, R12.reuse ;  /* 0x0000000c74747220 */ /* 0x080fe20000410000 */
[-C--:B------:R-:W-:Y:S01]  /*6e30*/  FMUL.FTZ R117, R117, R12.reuse ;  /* 0x0000000c75757220 */ /* 0x080fe20000410000 */
[-C--:B------:R-:W-:Y:S01]  /*6e40*/  FMUL.FTZ R120, R120, R12.reuse ;  /* 0x0000000c78787220 */ /* 0x080fe20000410000 */
[----:B------:R-:W-:Y:S01]  /*6e50*/  MUFU.EX2 R69, R69 ;  /* 0x0000004500457308 */ /* 0x000fe20000000800 */
[----:B------:R-:W-:Y:S01]  /*6e60*/  FSEL R24, R24, RZ, P2 ;  /* 0x000000ff18187208 */ /* 0x000fe20001000000 */
[-C--:B------:R-:W-:Y:S01]  /*6e70*/  FMUL.FTZ R121, R121, R12.reuse ;  /* 0x0000000c79797220 */ /* 0x080fe20000410000 */
[-C--:B------:R-:W-:Y:S01]  /*6e80*/  FMUL.FTZ R124, R124, R12.reuse ;  /* 0x0000000c7c7c7220 */ /* 0x080fe20000410000 */
[-C--:B------:R-:W-:Y:S01]  /*6e90*/  FMUL.FTZ R125, R125, R12.reuse ;  /* 0x0000000c7d7d7220 */ /* 0x080fe20000410000 */
[----:B------:R-:W-:Y:S01]  /*6ea0*/  FMUL.FTZ R128, R128, R12 ;  /* 0x0000000c80807220 */ /* 0x000fe20000410000 */
        /* <DEDUP_REMOVED lines=9> */
[----:B------:R-:W-:Y:S01]  /*6f40*/  MUFU.EX2 R137, R137 ;  /* 0x0000008900897308 */ /* 0x000fe20000000800 */
[----:B------:R-:W-:Y:S01]  /*6f50*/  FMUL.FTZ R30, R30, UR10 ;  /* 0x0000000a1e1e7c20 */ /* 0x000fe20008410000 */
[----:B------:R-:W-:Y:S01]  /*6f60*/  FFMA.FTZ R39, R42, UR10, -R24 ;  /* 0x0000000a2a277c23 */ /* 0x000fe20008010818 */
[----:B------:R-:W-:-:S02]  /*6f70*/  IMAD.U32 R42, RZ, RZ, UR6 ;  /* 0x00000006ff2a7e24 */ /* 0x000fc4000f8e00ff */
[--C-:B------:R-:W-:Y:S01]  /*6f80*/  FFMA.FTZ R146, R31, UR10, -R24.reuse ;  /* 0x0000000a1f927c23 */ /* 0x100fe20008010818 */
[--C-:B------:R-:W-:Y:S01]  /*6f90*/  FFMA.FTZ R142, R47, UR10, -R24.reuse ;  /* 0x0000000a2f8e7c23 */ /* 0x100fe20008010818 */
[----:B------:R-:W-:Y:S01]  /*6fa0*/  FFMA.FTZ R47, R12, R8, R23 ;  /* 0x000000080c2f7223 */ /* 0x000fe20000010017 */
[--C-:B------:R-:W-:Y:S01]  /*6fb0*/  FFMA.FTZ R31, R50, UR10, -R24.reuse ;  /* 0x0000000a321f7c23 */ /* 0x100fe20008010818 */
[----:B------:R-:W0:Y:S01]  /*6fc0*/  MUFU.EX2 R30, R30 ;  /* 0x0000001e001e7308 */ /* 0x000e220000000800 */
[----:B------:R-:W-:Y:S01]  /*6fd0*/  @!P1 LEA R42, R42, UR36, 0x3 ;  /* 0x000000242a2a9c11 */ /* 0x000fe2000f8e18ff */
[C---:B------:R-:W-:Y:S01]  /*6fe0*/  FADD.FTZ R8, R136.reuse, R47 ;  /* 0x0000002f88087221 */ /* 0x040fe20000010000 */
[----:B------:R-:W-:Y:S01]  /*6ff0*/  F2FP.F16.F32.PACK_AB R136, R136, R23 ;  /* 0x000000178888723e */ /* 0x000fe200000000ff */
[--C-:B------:R-:W-:Y:S01]  /*7000*/  FFMA.FTZ R84, R43, UR10, -R24.reuse ;  /* 0x0000000a2b547c23 */ /* 0x100fe20008010818 */
[----:B------:R-:W-:Y:S01]  /*7010*/  FFMA.FTZ R43, R46, UR10, -R24 ;  /* 0x0000000a2e2b7c23 */ /* 0x000fe20008010818 */
[----:B------:R-:W-:-:S02]  /*7020*/  @!P1 VIADD R42, R42, 0x2d860 ;  /* 0x0002d8602a2a9836 */ /* 0x000fc40000000000 */
[----:B------:R-:W-:Y:S01]  /*7030*/  FADD.FTZ R47, R25, R8 ;  /* 0x00000008192f7221 */ /* 0x000fe20000010000 */
[----:B------:R-:W1:Y:S01]  /*7040*/  MUFU.EX2 R144, R144 ;  /* 0x0000009000907308 */ /* 0x000e620000000800 */
[--C-:B------:R-:W-:Y:S01]  /*7050*/  FFMA.FTZ R32, R51, UR10, -R24.reuse ;  /* 0x0000000a33207c23 */ /* 0x100fe20008010818 */
[----:B------:R-:W-:Y:S01]  /*7060*/  FFMA.FTZ R51, R54, UR10, -R24 ;  /* 0x0000000a36337c23 */ /* 0x000fe20008010818 */
[----:B------:R-:W-:Y:S01]  /*7070*/  @!P1 PRMT R42, RZ, 0x654, R42 ;  /* 0x00000654ff2a9816 */ /* 0x000fe2000000002a */
[----:B------:R-:W-:Y:S01]  /*7080*/  FADD.FTZ R47, R28, R47 ;  /* 0x0000002f1c2f7221 */ /* 0x000fe20000010000 */
[--C-:B------:R-:W-:Y:S01]  /*7090*/  FFMA.FTZ R46, R55, UR10, -R24.reuse ;  /* 0x0000000a372e7c23 */ /* 0x100fe20008010818 */
[--C-:B------:R-:W-:Y:S01]  /*70a0*/  FFMA.FTZ R15, R58, UR10, -R24.reuse ;  /* 0x0000000a3a0f7c23 */ /* 0x100fe20008010818 */
[----:B------:R1:W-:Y:S01]  /*70b0*/  @!P1 SYNCS.ARRIVE.TRANS64.RED.A1T0 RZ, [R42+URZ], RZ ;  /* 0x000000ff2aff99a7 */ /* 0x0003e2000810043f */
[----:B------:R-:W2:Y:S01]  /*70c0*/  MUFU.EX2 R139, R139 ;  /* 0x0000008b008b7308 */ /* 0x000ea20000000800 */
[----:B0-----:R-:W-:Y:S01]  /*70d0*/  FFMA.FTZ R7, R30, R7, R137 ;  /* 0x000000071e077223 */ /* 0x001fe20000010089 */
[----:B------:R-:W-:Y:S01]  /*70e0*/  FADD.FTZ R28, R26, R47 ;  /* 0x0000002f1a1c7221 */ /* 0x000fe20000010000 */
[--C-:B------:R-:W-:Y:S01]  /*70f0*/  FFMA.FTZ R54, R59, UR10, -R24.reuse ;  /* 0x0000000a3b367c23 */ /* 0x100fe20008010818 */
[--C-:B------:R-:W-:Y:S01]  /*7100*/  FFMA.FTZ R59, R62, UR10, -R24.reuse ;  /* 0x0000000a3e3b7c23 */ /* 0x100fe20008010818 */
[----:B------:R-:W-:Y:S01]  /*7110*/  FFMA.FTZ R8, R63, UR10, -R24 ;  /* 0x0000000a3f087c23 */ /* 0x000fe20008010818 */
[----:B------:R-:W-:Y:S01]  /*7120*/  FADD.FTZ R50, R29, R28 ;  /* 0x0000001c1d327221 */ /* 0x000fe20000010000 */
        /* <DEDUP_REMOVED lines=28> */
[----:B------:R-:W-:Y:S01]  /*72f0*/  F2FP.F16.F32.PACK_AB R40, R40, R37 ;  /* 0x000000252828723e */ /* 0x000fe200000000ff */
[----:B------:R-:W-:Y:S01]  /*7300*/  STSM.16.M88.4 [R11+0x21800], R136 ;  /* 0x021800880b007844 */ /* 0x000fe20000000200 */
[----:B------:R-:W-:Y:S01]  /*7310*/  F2FP.F16.F32.PACK_AB R66, R68, R65 ;  /* 0x000000414442723e */ /* 0x000fe200000000ff */
[C---:B------:R-:W-:Y:S01]  /*7320*/  FADD.FTZ R50, R48.reuse, R47 ;  /* 0x0000002f30327221 */ /* 0x040fe20000010000 */
[----:B------:R-:W-:Y:S01]  /*7330*/  F2FP.F16.F32.PACK_AB R48, R48, R45 ;  /* 0x0000002d3030723e */ /* 0x000fe200000000ff */
[----:B------:R-:W1:Y:S01]  /*7340*/  MUFU.EX2 R38, R38 ;  /* 0x0000002600267308 */ /* 0x000e620000000800 */
[----:B--2---:R-:W-:Y:S01]  /*7350*/  FADD.FTZ R42, R34, R23 ;  /* 0x00000017222a7221 */ /* 0x004fe20000010000 */
[----:B------:R-:W-:Y:S01]  /*7360*/  FFMA.FTZ R23, R74, UR10, -R24 ;  /* 0x0000000a4a177c23 */ /* 0x000fe20008010818 */
[----:B------:R-:W-:Y:S01]  /*7370*/  F2FP.F16.F32.PACK_AB R24, R29, R26 ;  /* 0x0000001a1d18723e */ /* 0x000fe200000000ff */
[----:B------:R-:W-:Y:S01]  /*7380*/  FADD.FTZ R29, R49, R50 ;  /* 0x00000032311d7221 */ /* 0x000fe20000010000 */
[----:B------:R-:W-:Y:S01]  /*7390*/  F2FP.F16.F32.PACK_AB R26, R36, R33 ;  /* 0x00000021241a723e */ /* 0x000fe200000000ff */
[----:B------:R-:W-:Y:S01]  /*73a0*/  UMOV UR6, UR4 ;  /* 0x0000000400067c82 */ /* 0x000fe20008000000 */
[----:B------:R-:W-:Y:S01]  /*73b0*/  ISETP.GT.AND P2, PT, R14, UR28, PT ;  /* 0x0000001c0e007c0c */ /* 0x000fe2000bf44270 */
[----:B------:R-:W2:Y:S01]  /*73c0*/  MUFU.EX2 R39, R39 ;  /* 0x0000002700277308 */ /* 0x000ea20000000800 */
[----:B0-----:R-:W-:Y:S01]  /*73d0*/  FADD.FTZ R25, R35, R42 ;  /* 0x0000002a23197221 */ /* 0x001fe20000010000 */
[----:B------:R-:W-:Y:S01]  /*73e0*/  FADD.FTZ R58, R52, R29 ;  /* 0x0000001d343a7221 */ /* 0x000fe20000010000 */
[-C--:B------:R-:W-:Y:S01]  /*73f0*/  FMUL.FTZ R129, R129, R12.reuse ;  /* 0x0000000c81817220 */ /* 0x080fe20000410000 */
[-C--:B------:R-:W-:Y:S01]  /*7400*/  FMUL.FTZ R132, R132, R12.reuse ;  /* 0x0000000c84847220 */ /* 0x080fe20000410000 */
[----:B------:R-:W-:Y:S01]  /*7410*/  FMUL.FTZ R133, R133, R12 ;  /* 0x0000000c85857220 */ /* 0x000fe20000410000 */
[----:B------:R-:W-:Y:S01]  /*7420*/  FADD.FTZ R33, R53, R58 ;  /* 0x0000003a35217221 */ /* 0x000fe20000010000 */
[----:B------:R-:W-:Y:S01]  /*7430*/  F2FP.F16.F32.PACK_AB R58, R60, R57 ;  /* 0x000000393c3a723e */ /* 0x000fe200000000ff */
[----:B------:R-:W0:Y:S01]  /*7440*/  MUFU.EX2 R84, R84 ;  /* 0x0000005400547308 */ /* 0x000e220000000800 */
[----:B-1----:R-:W-:Y:S01]  /*7450*/  FADD.FTZ R42, R38, R25 ;  /* 0x00000019262a7221 */ /* 0x002fe20000010000 */
[----:B------:R-:W-:-:S02]  /*7460*/  VIADD R14, R14, 0xffffffff ;  /* 0xffffffff0e0e7836 */ /* 0x000fc40000000000 */
        /* <DEDUP_REMOVED lines=30> */
[C---:B--2---:R-:W-:Y:S01]  /*7650*/  FADD.FTZ R42, R142.reuse, R25 ;  /* 0x000000198e2a7221 */ /* 0x044fe20000010000 */
[----:B------:R-:W-:Y:S01]  /*7660*/  F2FP.F16.F32.PACK_AB R43, R142, R43 ;  /* 0x0000002b8e2b723e */ /* 0x000fe200000000ff */
[----:B------:R-:W-:Y:S01]  /*7670*/  FMUL.FTZ R135, R135, R30 ;  /* 0x0000001e87877220 */ /* 0x000fe20000410000 */
[----:B------:R-:W-:-:S04]  /*7680*/  IMAD.MOV.U32 R12, RZ, RZ, R22 ;  /* 0x000000ffff0c7224 */ /* 0x000fc800078e0016 */
[----:B------:R-:W2:Y:S01]  /*7690*/  MUFU.EX2 R51, R51 ;  /* 0x0000003300337308 */ /* 0x000ea20000000800 */
[----:B0-----:R-:W-:Y:S01]  /*76a0*/  FADD.FTZ R25, R31, R42 ;  /* 0x0000002a1f197221 */ /* 0x001fe20000010000 */
[----:B------:R-:W-:Y:S02]  /*76b0*/  F2FP.F16.F32.PACK_AB R42, R44, R41 ;  /* 0x000000292c2a723e */ /* 0x000fe400000000ff */
[----:B------:R-:W-:-:S04]  /*76c0*/  F2FP.F16.F32.PACK_AB R41, R84, R39 ;  /* 0x000000275429723e */ /* 0x000fc800000000ff */
[----:B------:R-:W0:Y:S01]  /*76d0*/  MUFU.EX2 R46, R46 ;  /* 0x0000002e002e7308 */ /* 0x000e220000000800 */
[----:B-1----:R-:W-:Y:S01]  /*76e0*/  FADD.FTZ R50, R32, R25 ;  /* 0x0000001920327221 */ /* 0x002fe20000010000 */
[----:B------:R-:W-:Y:S02]  /*76f0*/  F2FP.F16.F32.PACK_AB R25, R34, R27 ;  /* 0x0000001b2219723e */ /* 0x000fe400000000ff */
[----:B------:R-:W-:Y:S01]  /*7700*/  F2FP.F16.F32.PACK_AB R27, R38, R35 ;  /* 0x00000023261b723e */ /* 0x000fe200000000ff */
[C---:B------:R-:W-:Y:S01]  /*7710*/  FADD.FTZ R38, R56.reuse, R33 ;  /* 0x0000002138267221 */ /* 0x040fe20000010000 */
[----:B------:R-:W-:Y:S02]  /*7720*/  F2FP.F16.F32.PACK_AB R56, R56, R53 ;  /* 0x000000353838723e */ /* 0x000fe400000000ff */
[----:B------:R-:W1:Y:S01]  /*7730*/  MUFU.EX2 R15, R15 ;  /* 0x0000000f000f7308 */ /* 0x000e620000000800 */
[----:B--2---:R-:W-:Y:S01]  /*7740*/  FADD.FTZ R29, R51, R50 ;  /* 0x00000032331d7221 */ /* 0x004fe20000010000 */
[----:B------:R-:W-:Y:S01]  /*7750*/  FADD.FTZ R33, R57, R38 ;  /* 0x0000002639217221 */ /* 0x000fe20000010000 */
[----:B------:R2:W-:Y:S01]  /*7760*/  STSM.16.M88.4 [R10], R24 ;  /* 0x000000180a007844 */ /* 0x0005e20000000200 */
[----:B------:R-:W-:-:S02]  /*7770*/  F2FP.F16.F32.PACK_AB R50, R52, R49 ;  /* 0x000000313432723e */ /* 0x000fc400000000ff */
[----:B------:R-:W-:Y:S01]  /*7780*/  FADD.FTZ R38, R60, R33 ;  /* 0x000000213c267221 */ /* 0x000fe20000010000 */
[----:B------:R-:W-:Y:S01]  /*7790*/  F2FP.F16.F32.PACK_AB R49, R32, R31 ;  /* 0x0000001f2031723e */ /* 0x000fe200000000ff */
[----:B------:R-:W3:Y:S01]  /*77a0*/  MUFU.EX2 R54, R54 ;  /* 0x0000003600367308 */ /* 0x000ee20000000800 */
[C---:B0-----:R-:W-:Y:S01]  /*77b0*/  FADD.FTZ R34, R46.reuse, R29 ;  /* 0x0000001d2e227221 */ /* 0x041fe20000010000 */
[----:B------:R-:W-:Y:S01]  /*77c0*/  FADD.FTZ R33, R61, R38 ;  /* 0x000000263d217221 */ /* 0x000fe20000010000 */
[----:B------:R-:W-:Y:S01]  /*77d0*/  F2FP.F16.F32.PACK_AB R51, R46, R51 ;  /* 0x000000332e33723e */ /* 0x000fe200000000ff */
[----:B------:R0:W-:Y:S02]  /*77e0*/  STSM.16.M88.4 [R9], R40 ;  /* 0x0000002809007844 */ /* 0x0001e40000000200 */
[C---:B------:R-:W-:Y:S01]  /*77f0*/  FADD.FTZ R38, R64.reuse, R33 ;  /* 0x0000002140267221 */ /* 0x040fe20000010000 */
[----:B------:R-:W-:Y:S01]  /*7800*/  F2FP.F16.F32.PACK_AB R64, R64, R61 ;  /* 0x0000003d4040723e */ /* 0x000fe200000000ff */
[----:B------:R-:W4:Y:S01]  /*7810*/  MUFU.EX2 R59, R59 ;  /* 0x0000003b003b7308 */ /* 0x000f220000000800 */
[----:B-1----:R-:W-:Y:S01]  /*7820*/  FADD.FTZ R29, R15, R34 ;  /* 0x000000220f1d7221 */ /* 0x002fe20000010000 */
[----:B------:R0:W-:Y:S01]  /*7830*/  STSM.16.M88.4 [R6], R48 ;  /* 0x0000003006007844 */ /* 0x0001e20000000200 */
[----:B--2---:R-:W-:-:S04]  /*7840*/  FADD.FTZ R27, R65, R38 ;  /* 0x00000026411b7221 */ /* 0x004fc80000010000 */
[----:B------:R-:W-:Y:S01]  /*7850*/  FADD.FTZ R26, R68, R27 ;  /* 0x0000001b441a7221 */ /* 0x000fe20000010000 */
[----:B------:R-:W1:Y:S01]  /*7860*/  MUFU.EX2 R8, R8 ;  /* 0x0000000800087308 */ /* 0x000e620000000800 */
[C---:B---3--:R-:W-:Y:S01]  /*7870*/  FADD.FTZ R34, R54.reuse, R29 ;  /* 0x0000001d36227221 */ /* 0x048fe20000010000 */
[----:B------:R-:W-:Y:S01]  /*7880*/  F2FP.F16.F32.PACK_AB R57, R54, R15 ;  /* 0x0000000f3639723e */ /* 0x000fe200000000ff */
[----:B------:R-:W-:-:S05]  /*7890*/  FADD.FTZ R27, R69, R26 ;  /* 0x0000001a451b7221 */ /* 0x000fca0000010000 */
[----:B------:R-:W2:Y:S01]  /*78a0*/  MUFU.EX2 R7, R7 ;  /* 0x0000000700077308 */ /* 0x000ea20000000800 */
[----:B----4-:R-:W-:-:S07]  /*78b0*/  FADD.FTZ R29, R59, R34 ;  /* 0x000000223b1d7221 */ /* 0x010fce0000010000 */
[----:B------:R-:W3:Y:S01]  /*78c0*/  MUFU.EX2 R28, R28 ;  /* 0x0000001c001c7308 */ /* 0x000ee20000000800 */
[C---:B-1----:R-:W-:Y:S01]  /*78d0*/  FADD.FTZ R34, R8.reuse, R29 ;  /* 0x0000001d08227221 */ /* 0x042fe20000010000 */
[----:B------:R-:W-:-:S05]  /*78e0*/  F2FP.F16.F32.PACK_AB R59, R8, R59 ;  /* 0x0000003b083b723e */ /* 0x000fca00000000ff */
[----:B------:R0:W-:Y:S01]  /*78f0*/  STSM.16.M88.4 [R11+0x27800], R56 ;  /* 0x027800380b007844 */ /* 0x0001e20000000200 */
        /* <DEDUP_REMOVED lines=9> */
[----:B------:R-:W-:-:S05]  /*7990*/  F2FP.F16.F32.PACK_AB R67, R62, R67 ;  /* 0x000000433e43723e */ /* 0x000fca00000000ff */
[----:B------:R0:W-:Y:S01]  /*79a0*/  STSM.16.M88.4 [R5], R64 ;  /* 0x0000004005007844 */ /* 0x0001e20000000200 */
        /* <DEDUP_REMOVED lines=8> */
[----:B---3--:R-:W-:-:S07]  /*7a30*/  FADD.FTZ R15, R36, R15 ;  /* 0x0000000f240f7221 */ /* 0x008fce0000010000 */
[----:B------:R-:W3:Y:S01]  /*7a40*/  MUFU.EX2 R77, R77 ;  /* 0x0000004d004d7308 */ /* 0x000ee20000000800 */
[C---:B-1----:R-:W-:Y:S01]  /*7a50*/  FADD.FTZ R8, R76.reuse, R25 ;  /* 0x000000194c087221 */ /* 0x042fe20000010000 */
[----:B------:R-:W-:Y:S02]  /*7a60*/  F2FP.F16.F32.PACK_AB R74, R76, R73 ;  /* 0x000000494c4a723e */ /* 0x000fe400000000ff */
[----:B------:R-:W-:-:S04]  /*7a70*/  F2FP.F16.F32.PACK_AB R73, R36, R23 ;  /* 0x000000172449723e */ /* 0x000fc800000000ff */
[----:B------:R-:W1:Y:S01]  /*7a80*/  MUFU.EX2 R75, R141 ;  /* 0x0000008d004b7308 */ /* 0x000e620000000800 */
[----:B--2---:R-:W-:-:S07]  /*7a90*/  FADD.FTZ R15, R140, R15 ;  /* 0x0000000f8c0f7221 */ /* 0x004fce0000010000 */
[----:B------:R-:W2:Y:S01]  /*7aa0*/  MUFU.EX2 R80, R80 ;  /* 0x0000005000507308 */ /* 0x000ea20000000800 */
[----:B---3--:R-:W-:-:S07]  /*7ab0*/  FADD.FTZ R25, R77, R8 ;  /* 0x000000084d197221 */ /* 0x008fce0000010000 */
[----:B------:R-:W3:Y:S01]  /*7ac0*/  MUFU.EX2 R78, R78 ;  /* 0x0000004e004e7308 */ /* 0x000ee20000000800 */
[C---:B-1----:R-:W-:Y:S01]  /*7ad0*/  FADD.FTZ R15, R75.reuse, R15 ;  /* 0x0000000f4b0f7221 */ /* 0x042fe20000010000 */
[----:B------:R-:W-:-:S05]  /*7ae0*/  F2FP.F16.F32.PACK_AB R75, R75, R140 ;  /* 0x0000008c4b4b723e */ /* 0x000fca00000000ff */
[----:B------:R0:W-:Y:S01]  /*7af0*/  STSM.16.M88.4 [R9+0x6000], R72 ;  /* 0x0060004809007844 */ /* 0x0001e20000000200 */
[----:B------:R-:W1:Y:S01]  /*7b00*/  MUFU.EX2 R81, R85 ;  /* 0x0000005500517308 */ /* 0x000e620000000800 */
[C---:B--2---:R-:W-:Y:S01]  /*7b10*/  FADD.FTZ R29, R80.reuse, R25 ;  /* 0x00000019501d7221 */ /* 0x044fe20000010000 */
[----:B------:R-:W-:-:S06]  /*7b20*/  F2FP.F16.F32.PACK_AB R24, R80, R77 ;  /* 0x0000004d5018723e */ /* 0x000fcc00000000ff */
[----:B------:R-:W2:Y:S01]  /*7b30*/  MUFU.EX2 R82, R82 ;  /* 0x0000005200527308 */ /* 0x000ea20000000800 */
[----:B---3--:R-:W-:-:S07]  /*7b40*/  FADD.FTZ R8, R78, R29 ;  /* 0x0000001d4e087221 */ /* 0x008fce0000010000 */
[----:B------:R-:W3:Y:S01]  /*7b50*/  MUFU.EX2 R83, R83 ;  /* 0x0000005300537308 */ /* 0x000ee20000000800 */
[C---:B-1----:R-:W-:Y:S01]  /*7b60*/  F2FP.F16.F32.PACK_AB R26, R81.reuse, R78 ;  /* 0x0000004e511a723e */ /* 0x042fe200000000ff */
[----:B------:R-:W-:-:S06]  /*7b70*/  FADD.FTZ R8, R81, R8 ;  /* 0x0000000851087221 */ /* 0x000fcc0000010000 */
[----:B------:R-:W1:Y:S01]  /*7b80*/  MUFU.EX2 R86, R86 ;  /* 0x0000005600567308 */ /* 0x000e620000000800 */
[----:B--2---:R-:W-:-:S07]  /*7b90*/  FADD.FTZ R15, R82, R15 ;  /* 0x0000000f520f7221 */ /* 0x004fce0000010000 */
[----:B------:R-:W2:Y:S01]  /*7ba0*/  MUFU.EX2 R87, R87 ;  /* 0x0000005700577308 */ /* 0x000ea20000000800 */
[C---:B---3--:R-:W-:Y:S01]  /*7bb0*/  F2FP.F16.F32.PACK_AB R25, R83.reuse, R82 ;  /* 0x000000525319723e */ /* 0x048fe200000000ff */
[----:B------:R-:W-:-:S04]  /*7bc0*/  FADD.FTZ R15, R83, R15 ;  /* 0x0000000f530f7221 */ /* 0x000fc80000010000 */
[----:B-1----:R-:W-:Y:S01]  /*7bd0*/  FADD.FTZ R15, R86, R15 ;  /* 0x0000000f560f7221 */ /* 0x002fe20000010000 */
[----:B--2---:R-:W-:-:S03]  /*7be0*/  F2FP.F16.F32.PACK_AB R27, R87, R86 ;  /* 0x00000056571b723e */ /* 0x004fc600000000ff */
[----:B------:R-:W-:Y:S01]  /*7bf0*/  FADD.FTZ R7, R87, R15 ;  /* 0x0000000f57077221 */ /* 0x000fe20000010000 */
[----:B------:R-:W-:Y:S01]  /*7c00*/  IMAD.MOV.U32 R15, RZ, RZ, R79 ;  /* 0x000000ffff0f7224 */ /* 0x000fe200078e004f */
[----:B------:R0:W-:Y:S01]  /*7c10*/  STSM.16.M88.4 [R6+0x6000], R24 ;  /* 0x0060001806007844 */ /* 0x0001e20000000200 */
[----:B------:R1:W-:Y:S06]  /*7c20*/  MEMBAR.ALL.CTA ;  /* 0x0000000000007992 */ /* 0x0003ec0000008000 */
[----:B-1----:R-:W1:Y:S02]  /*7c30*/  FENCE.VIEW.ASYNC.S ;  /* 0x00000000000073c6 */ /* 0x002e640000000000 */
[----:B-1----:R-:W-:Y:S01]  /*7c40*/  NOP ;  /* 0x0000000000007918 */ /* 0x002fe20000000000 */
[----:B------:R-:W-:Y:S05]  /*7c50*/  @P2 BRA `(.L_x_10244) ;  /* 0xffffffcc00c82947 */ /* 0x000fea000383ffff */
[----:B------:R-:W-:Y:S02]  /*7c60*/  IMAD.MOV.U32 R15, RZ, RZ, R79 ;  /* 0x000000ffff0f7224 */ /* 0x000fe400078e004f */
[----:B------:R-:W-:-:S07]  /*7c70*/  IMAD.MOV.U32 R12, RZ, RZ, R22 ;  /* 0x000000ffff0c7224 */ /* 0x000fce00078e0016 */
.L_x_10227:
[----:B------:R-:W2:Y:S01]  /*7c80*/  S2UR UR11, SR_CTAID.X ;  /* 0x00000000000b79c3 */ /* 0x000ea20000002500 */
[----:B------:R-:W-:Y:S01]  /*7c90*/  ULDC UR6, c[0x0][0x448] ;  /* 0x0001120000067ab9 */ /* 0x000fe20000000800 */
[----:B------:R-:W-:Y:S01]  /*7ca0*/  IADD3 R13, -R13, 0x1, RZ ;  /* 0x000000010d0d7810 */ /* 0x000fe20007ffe1ff */
[----:B------:R-:W-:Y:S01]  /*7cb0*/  UISETP.NE.AND UP0, UPT, UR6, 0x1, UPT ;  /* 0x000000010600788c */ /* 0x000fe2000bf05270 */
[----:B------:R-:W-:Y:S02]  /*7cc0*/  ULDC UR18, c[0x0][0x9e4] ;  /* 0x0002790000127ab9 */ /* 0x000fe40000000800 */
[----:B------:R-:W-:Y:S01]  /*7cd0*/  UMOV UR6, 0xc0 ;  /* 0x000000c000067882 */ /* 0x000fe20000000000 */
[----:B------:R-:W-:Y:S01]  /*7ce0*/  IMAD R13, R18, UR31, R13 ;  /* 0x0000001f120d7c24 */ /* 0x000fe2000f8e020d */
[----:B------:R-:W-:-:S06]  /*7cf0*/  UISETP.GE.AND UP1, UPT, UR18, 0x1, UPT ;  /* 0x000000011200788c */ /* 0x000fcc000bf26270 */
[----:B------:R-:W-:Y:S01]  /*7d00*/  @UP0 ULDC UR14, c[0x0][0x44c] ;  /* 0x00011300000e0ab9 */ /* 0x000fe20000000800 */
[----:B------:R-:W-:Y:S01]  /*7d10*/  PLOP3.LUT P5, PT, PT, PT, UP1, 0x80, 0x0 ;  /* 0x000000000000781c */ /* 0x000fe20003faf018 */
[----:B------:R-:W-:Y:S01]  /*7d20*/  @UP0 ULDC UR19, c[0x0][0x450] ;  /* 0x0001140000130ab9 */ /* 0x000fe20000000800 */
[----:B--2---:R-:W-:Y:S01]  /*7d30*/  UIMAD UR6, UR11, UR6, 0xbf ;  /* 0x000000bf0b0674a4 */ /* 0x004fe2000f8e0206 */
[----:B------:R-:W-:-:S03]  /*7d40*/  R2UR UR11, R13 ;  /* 0x000000000d0b72ca */ /* 0x000fc600000e0000 */
[----:B------:R-:W-:-:S04]  /*7d50*/  UIMAD.WIDE.U32 UR14, UR6, UR14, URZ ;  /* 0x0000000e060e72a5 */ /* 0x000fc8000f8e003f */
[----:B------:R-:W-:-:S06]  /*7d60*/  @UP0 USHF.R.U32.HI UR6, URZ, UR19, UR15 ;  /* 0x000000133f060299 */ /* 0x000fcc000801160f */
[----:B------:R-:W-:-:S03]  /*7d70*/  UIADD3 UR6, UR11, UR6, URZ ;  /* 0x000000060b067290 */ /* 0x000fc6000fffe03f */
[----:B------:R-:W-:Y:S02]  /*7d80*/  ULDC UR11, c[0x0][0x9dc] ;  /* 0x00027700000b7ab9 */ /* 0x000fe40000000800 */
        /* <DEDUP_REMOVED lines=12> */
.L_x_10246:
[----:B------:R-:W-:-:S11]  /*7e50*/  UISETP.NE.AND UP1, UPT, UR18, 0x1, UPT ;  /* 0x000000011200788c */ /* 0x000fd6000bf25270 */
[----:B------:R-:W-:Y:S02]  /*7e60*/  @UP1 ULDC.64 UR22, c[0x0][0x9e8] ;  /* 0x00027a0000161ab9 */ /* 0x000fe40000000a00 */
[----:B------:R-:W-:-:S04]  /*7e70*/  UIMAD.WIDE.U32 UR14, UR6, UR22, URZ ;  /* 0x00000016060e72a5 */ /* 0x000fc8000f8e003f */
[----:B------:R-:W-:-:S12]  /*7e80*/  @UP1 USHF.R.U32.HI UR6, URZ, UR23, UR15 ;  /* 0x000000173f061299 */ /* 0x000fd8000801160f */
.L_x_10247:
[----:B------:R-:W-:-:S04]  /*7e90*/  UIMAD UR6, UR6, UR18, URZ ;  /* 0x00000012060672a4 */ /* 0x000fc8000f8e023f */
[----:B------:R-:W-:-:S04]  /*7ea0*/  UISETP.LT.AND UP1, UPT, UR11, UR6, UPT ;  /* 0x000000060b00728c */ /* 0x000fc8000bf21270 */
[----:B------:R-:W-:-:S12]  /*7eb0*/  USEL UR11, UR11, UR6, !UP1 ;  /* 0x000000060b0b7287 */ /* 0x000fd8000c800000 */
.L_x_10245:
        /* <DEDUP_REMOVED lines=13> */
.L_x_10257:
        /* <DEDUP_REMOVED lines=9> */
.L_x_10250:
[----:B------:R-:W-:Y:S01]  /*8020*/  ULEA UR14, UR4, UR36, 0x3 ;  /* 0x00000024040e7291 */ /* 0x000fe2000f8e183f */
[----:B------:R-:W-:-:S05]  /*8030*/  IMAD.U32 R12, RZ, RZ, UR5 ;  /* 0x00000005ff0c7e24 */ /* 0x000fca000f8e00ff */
[----:B------:R-:W-:-:S04]  /*8040*/  SHF.L.U32 R12, R12, 0x1f, RZ ;  /* 0x0000001f0c0c7819 */ /* 0x000fc800000006ff */
[----:B------:R2:W3:Y:S01]  /*8050*/  SYNCS.PHASECHK.TRANS64.TRYWAIT P2, [UR14+0x2d830], R12 ;  /* 0x02d8300cff0075a7 */ /* 0x0004e2000804014e */
[----:B------:R-:W-:Y:S05]  /*8060*/  @!P0 BRA `(.L_x_10251) ;  /* 0x0000000000048947 */ /* 0x000fea0003800000 */
[----:B------:R-:W-:Y:S01]  /*8070*/  BPT.TRAP 0x1 ;  /* 0x000000040000795c */ /* 0x000fe20000300000 */
.L_x_10251:
[----:B---3--:R-:W-:Y:S05]  /*8080*/  @P2 BRA `(.L_x_10249) ;  /* 0x0000000000082947 */ /* 0x008fea0003800000 */
[----:B------:R-:W3:Y:S02]  /*8090*/  SYNCS.PHASECHK.TRANS64.TRYWAIT P2, [UR14+0x2d830], R12 ;  /* 0x02d8300cff0075a7 */ /* 0x000ee4000804014e */
[----:B---3--:R-:W-:Y:S05]  /*80a0*/  @!P2 BRA `(.L_x_10252) ;  /* 0x000000b400d8a947 */ /* 0x008fea0003800000 */
.L_x_10249:
[----:B--23--:R-:W-:Y:S01]  /*80b0*/  VIADD R12, R19, 0x8 ;  /* 0x00000008130c7836 */ /* 0x00cfe20000000000 */
[----:B------:R-:W-:Y:S01]  /*80c0*/  R2UR UR28, R20 ;  /* 0x00000000141c72ca */ /* 0x000fe200000e0000 */
[----:B------:R-:W-:Y:S01]  /*80d0*/  UIMAD UR26, UR4, 0x600, UR7 ;  /* 0x00000600041a78a4 */ /* 0x000fe2000f8e0207 */
[----:B------:R-:W-:Y:S01]  /*80e0*/  R2UR UR29, R21 ;  /* 0x00000000151d72ca */ /* 0x000fe200000e0000 */
[----:B------:R-:W-:Y:S01]  /*80f0*/  UMOV UR31, 0x80000020 ;  /* 0x80000020001f7882 */ /* 0x000fe20000000000 */
[----:B------:R2:W-:Y:S01]  /*8100*/  BAR.SYNC.DEFER_BLOCKING R12, 0x100 ;  /* 0x0004000c0000751d */ /* 0x0005e20000010000 */
[----:B------:R-:W-:Y:S02]  /*8110*/  UIADD3 UR14, UR26, 0x200, URZ ;  /* 0x000002001a0e7890 */ /* 0x000fe4000fffe03f */
[----:B------:R-:W-:Y:S02]  /*8120*/  UIADD3 UR18, UR26, 0x202, URZ ;  /* 0x000002021a127890 */ /* 0x000fe4000fffe03f */
[----:B------:R-:W-:-:S02]  /*8130*/  UIADD3 UR22, UR26, 0x400, URZ ;  /* 0x000004001a167890 */ /* 0x000fc4000fffe03f */
[----:B------:R-:W-:Y:S01]  /*8140*/  UMOV UR30, UR26 ;  /* 0x0000001a001e7c82 */ /* 0x000fe20008000000 */
[----:B------:R-:W-:Y:S01]  /*8150*/  UMOV UR15, 0x80000020 ;  /* 0x80000020000f7882 */ /* 0x000fe20000000000 */
[----:B------:R-:W-:Y:S01]  /*8160*/  UMOV UR19, 0x80000020 ;  /* 0x8000002000137882 */ /* 0x000fe20000000000 */
[----:B------:R-:W-:Y:S01]  /*8170*/  UMOV UR23, 0x80000020 ;  /* 0x8000002000177882 */ /* 0x000fe20000000000 */
[----:B------:R-:W-:Y:S01]  /*8180*/  UMOV UR27, 0x80000020 ;  /* 0x80000020001b7882 */ /* 0x000fe20000000000 */
[----:B01----:R-:W-:-:S06]  /*8190*/  WARPGROUP.ARRIVE ;  /* 0x00000000000079c5 */ /* 0x003fcc0000000000 */
[----:B------:R-:W-:Y:S01]  /*81a0*/  HGMMA.64x128x16.F32 R24, gdesc[UR28], RZ, !UPT, gsb0 ;  /* 0x01e000001c1879f0 */ /* 0x000fe2000c0008ff */
[----:B------:R-:W-:Y:S01]  /*81b0*/  UIADD3 UR30, UR26, 0x2, URZ ;  /* 0x000000021a1e7890 */ /* 0x000fe2000fffe03f */
[----:B------:R-:W-:Y:S01]  /*81c0*/  UMOV UR28, UR8 ;  /* 0x00000008001c7c82 */ /* 0x000fe20008000000 */
[----:B------:R-:W-:Y:S01]  /*81d0*/  UMOV UR29, UR9 ;  /* 0x00000009001d7c82 */ /* 0x000fe20008000000 */
[----:B------:R-:W-:Y:S01]  /*81e0*/  UMOV UR31, 0x80000020 ;  /* 0x80000020001f7882 */ /* 0x000fe20000000000 */
[----:B------:R-:W-:Y:S01]  /*81f0*/  UIADD3 UR26, UR26, 0x402, URZ ;  /* 0x000004021a1a7890 */ /* 0x000fe2000fffe03f */
        /* <DEDUP_REMOVED lines=19> */
.L_x_10254:
[----:B------:R-:W-:Y:S01]  /*8330*/  ULEA UR14, UR11, UR36, 0x3 ;  /* 0x000000240b0e7291 */ /* 0x000fe2000f8e183f */
[----:B------:R-:W-:-:S05]  /*8340*/  IMAD.U32 R12, RZ, RZ, UR32 ;  /* 0x00000020ff0c7e24 */ /* 0x000fca000f8e00ff */
[----:B------:R-:W-:-:S04]  /*8350*/  SHF.L.U32 R12, R12, 0x1f, RZ ;  /* 0x0000001f0c0c7819 */ /* 0x000fc800000006ff */
[----:B------:R0:W1:Y:S01]  /*8360*/  SYNCS.PHASECHK.TRANS64.TRYWAIT P2, [UR14+0x2d850], R12 ;  /* 0x02d8500cff0075a7 */ /* 0x000062000804014e */
[----:B------:R-:W-:Y:S05]  /*8370*/  @!P0 BRA `(.L_x_10255) ;  /* 0x0000000000048947 */ /* 0x000fea0003800000 */
[----:B------:R-:W-:Y:S01]  /*8380*/  BPT.TRAP 0x1 ;  /* 0x000000040000795c */ /* 0x000fe20000300000 */
.L_x_10255:
[----:B-1----:R-:W-:Y:S05]  /*8390*/  @P2 BRA `(.L_x_10253) ;  /* 0x0000000000082947 */ /* 0x002fea0003800000 */
[----:B------:R-:W1:Y:S02]  /*83a0*/  SYNCS.PHASECHK.TRANS64.TRYWAIT P2, [UR14+0x2d850], R12 ;  /* 0x02d8500cff0075a7 */ /* 0x000e64000804014e */
[----:B-1----:R-:W-:Y:S05]  /*83b0*/  @!P2 BRA `(.L_x_10256) ;  /* 0x000000b4002ca947 */ /* 0x002fea0003800000 */
.L_x_10253:
[----:B------:R-:W-:Y:S01]  /*83c0*/  UIADD3 UR14, UR36, 0x400, URZ ;  /* 0x00000400240e7890 */ /* 0x000fe2000fffe03f */
[----:B------:R-:W-:Y:S01]  /*83d0*/  WARPGROUP.ARRIVE ;  /* 0x00000000000079c5 */ /* 0x000fe20000000000 */
[----:B------:R-:W-:Y:S01]  /*83e0*/  ULOP3.LUT UR15, UR39, 0x10000, URZ, 0xfc, !UPT ;  /* 0x00010000270f7892 */ /* 0x000fe2000f8efc3f */
[----:B01----:R-:W-:Y:S01]  /*83f0*/  FMNMX.FTZ R12, R24, R23, !PT ;  /* 0x00000017180c7209 */ /* 0x003fe20007810000 */
[----:B------:R-:W-:Y:S01]  /*8400*/  USHF.R.U32.HI UR14, URZ, 0x4, UR14 ;  /* 0x000000043f0e7899 */ /* 0x000fe2000801160e */
[----:B------:R-:W-:Y:S01]  /*8410*/  ISETP.GE.U32.AND P2, PT, R2, 0x180, PT ;  /* 0x000001800200780c */ /* 0x000fe20003f46070 */
[----:B------:R-:W-:Y:S01]  /*8420*/  UMOV UR29, 0x40000040 ;  /* 0x40000040001d7882 */ /* 0x000fe20000000000 */
[----:B------:R-:W-:Y:S01]  /*8430*/  UMOV UR31, 0x80000020 ;  /* 0x80000020001f7882 */ /* 0x000fe20000000000 */
[----:B------:R-:W-:Y:S01]  /*8440*/  ULOP3.LUT UR14, UR14, 0x3fff, URZ, 0xc0, !UPT ;  /* 0x00003fff0e0e7892 */ /* 0x000fe2000f8ec03f */
[----:B------:R-:W-:Y:S01]  /*8450*/  FMNMX.FTZ R15, R25, R12, !PT ;  /* 0x0000000c190f7209 */ /* 0x000fe20007810000 */
[----:B------:R-:W-:Y:S01]  /*8460*/  UMOV UR28, UR15 ;  /* 0x0000000f001c7c82 */ /* 0x000fe20008000000 */
[----:B------:R-:W-:Y:S01]  /*8470*/  UMOV UR32, UR5 ;  /* 0x0000000500207c82 */ /* 0x000fe20008000000 */
[----:B------:R-:W-:Y:S01]  /*8480*/  ULOP3.LUT UR14, UR14, 0x2000000, URZ, 0xfc, !UPT ;  /* 0x020000000e0e7892 */ /* 0x000fe2000f8efc3f */
[----:B------:R-:W-:-:S03]  /*8490*/  FMNMX.FTZ R12, R28, R15, !PT ;  /* 0x0000000f1c0c7209 */ /* 0x000fc60007810000 */
[----:B------:R-:W-:Y:S01]  /*84a0*/  UIMAD UR14, UR11, 0x600, UR14 ;  /* 0x000006000b0e78a4 */ /* 0x000fe2000f8e020e */
[----:B------:R-:W-:-:S04]  /*84b0*/  FMNMX.FTZ R15, R29, R12, !PT ;  /* 0x0000000c1d0f7209 */ /* 0x000fc80007810000 */
[----:B------:R-:W-:Y:S02]  /*84c0*/  FMNMX.FTZ R12, R32, R15, !PT ;  /* 0x0000000f200c7209 */ /* 0x000fe40007810000 */
        /* <DEDUP_REMOVED lines=38> */
[----:B------:R-:W0:Y:S01]  /*8730*/  SHFL.BFLY PT, R12, R15, 0x2, 0x1f ;  /* 0x0c401f000f0c7f89 */ /* 0x000e2200000e0000 */
[----:B------:R-:W-:Y:S01]  /*8740*/  UMOV UR29, 0x40000040 ;  /* 0x40000040001d7882 */ /* 0x000fe20000000000 */
[----:B------:R-:W-:Y:S01]  /*8750*/  UMOV UR31, 0x80000020 ;  /* 0x80000020001f7882 */ /* 0x000fe20000000000 */
        /* <DEDUP_REMOVED lines=40> */
[----:B------:R-:W-:-:S02]  /*89e0*/  WARPGROUP.DEPBAR.LE gsb0, 0x0 ;  /* 0x00008000000079c5 */ /* 0x000fc40000010000 */
[----:B------:R-:W-:Y:S01]  /*89f0*/  WARPGROUP.ARRIVE ;  /* 0x00000000000079c5 */ /* 0x000fe20000000000 */
[----:B------:R-:W-:Y:S01]  /*8a00*/  FMNMX.FTZ R15, R47, R136, !PT ;  /* 0x000000882f0f7209 */ /* 0x000fe20007810000 */
[--C-:B------:R-:W-:Y:S01]  /*8a10*/  FFMA.FTZ R69, R69, UR10, -R22.reuse ;  /* 0x0000000a45457c23 */ /* 0x100fe20008010816 */
[--C-:B------:R-:W-:Y:S01]  /*8a20*/  FFMA.FTZ R72, R72, UR10, -R22.reuse ;  /* 0x0000000a48487c23 */ /* 0x100fe20008010816 */
[--C-:B------:R-:W-:Y:S01]  /*8a30*/  FFMA.FTZ R73, R73, UR10, -R22.reuse ;  /* 0x0000000a49497c23 */ /* 0x100fe20008010816 */
[----:B------:R-:W-:Y:S01]  /*8a40*/  FMNMX.FTZ R136, R50, R15, !PT ;  /* 0x0000000f32887209 */ /* 0x000fe20007810000 */
[----:B------:R-:W-:Y:S01]  /*8a50*/  HGMMA.64x96x16.F32 R88, gdesc[UR28].tnspB, R88, gsb0 ;  /* 0x416000001c5879f0 */ /* 0x000fe20008000858 */
[----:B------:R-:W-:Y:S01]  /*8a60*/  UIADD3 UR28, UR15, 0x6, URZ ;  /* 0x000000060f1c7890 */ /* 0x000fe2000fffe03f */
[--C-:B------:R-:W-:Y:S01]  /*8a70*/  FFMA.FTZ R76, R76, UR10, -R22.reuse ;  /* 0x0000000a4c4c7c23 */ /* 0x100fe20008010816 */
[----:B------:R-:W-:Y:S01]  /*8a80*/  UIADD3 UR30, UR14, 0xc0, URZ ;  /* 0x000000c00e1e7890 */ /* 0x000fe2000fffe03f */
[----:B------:R-:W-:Y:S01]  /*8a90*/  FMNMX.FTZ R15, R51, R136, !PT ;  /* 0x00000088330f7209 */ /* 0x000fe20007810000 */
[----:B------:R-:W-:Y:S01]  /*8aa0*/  UMOV UR29, 0x40000040 ;  /* 0x40000040001d7882 */ /* 0x000fe20000000000 */
[----:B------:R-:W-:Y:S01]  /*8ab0*/  UMOV UR31, 0x80000020 ;  /* 0x80000020001f7882 */ /* 0x000fe20000000000 */
        /* <DEDUP_REMOVED lines=9> */
[----:B------:R-:W0:Y:S03]  /*8b50*/  MUFU.EX2 R24, R24 ;  /* 0x0000001800187308 */ /* 0x000e260000000800 */
[----:B------:R-:W-:-:S04]  /*8b60*/  FMNMX.FTZ R136, R62, R15, !PT ;  /* 0x0000000f3e887209 */ /* 0x000fc80007810000 */
[----:B------:R-:W-:Y:S01]  /*8b70*/  FMNMX.FTZ R15, R63, R136, !PT ;  /* 0x000000883f0f7209 */ /* 0x000fe20007810000 */
[----:B------:R-:W1:Y:S03]  /*8b80*/  MUFU.EX2 R25, R25 ;  /* 0x0000001900197308 */ /* 0x000e660000000800 */
[----:B------:R-:W-:-:S04]  /*8b90*/  FMNMX.FTZ R136, R66, R15, !PT ;  /* 0x0000000f42887209 */ /* 0x000fc80007810000 */
[----:B------:R-:W-:Y:S01]  /*8ba0*/  FMNMX.FTZ R15, R67, R136, !PT ;  /* 0x00000088430f7209 */ /* 0x000fe20007810000 */
[----:B------:R-:W-:Y:S01]  /*8bb0*/  MUFU.EX2 R28, R28 ;  /* 0x0000001c001c7308 */ /* 0x000fe20000000800 */
[----:B0-----:R-:W-:Y:S02]  /*8bc0*/  FFMA.FTZ R8, R23, R8, R24 ;  /* 0x0000000817087223 */ /* 0x001fe40000010018 */
[----:B------:R-:W-:-:S04]  /*8bd0*/  FMNMX.FTZ R136, R70, R15, !PT ;  /* 0x0000000f46887209 */ /* 0x000fc80007810000 */
[----:B------:R-:W-:Y:S01]  /*8be0*/  FMNMX.FTZ R15, R71, R136, !PT ;  /* 0x00000088470f7209 */ /* 0x000fe20007810000 */
[----:B------:R-:W-:Y:S01]  /*8bf0*/  MUFU.EX2 R29, R29 ;  /* 0x0000001d001d7308 */ /* 0x000fe20000000800 */
[----:B-1----:R-:W-:Y:S02]  /*8c00*/  F2FP.F16.F32.PACK_AB R24, R25, R24 ;  /* 0x000000181918723e */ /* 0x002fe400000000ff */
        /* <DEDUP_REMOVED lines=12> */
[----:B------:R-:W0:Y:S04]  /*8cd0*/  SHFL.BFLY PT, R15, R136, 0x2, 0x1f ;  /* 0x0c401f00880f7f89 */ /* 0x000e2800000e0000 */
[----:B------:R-:W-:Y:S08]  /*8ce0*/  MUFU.EX2 R40, R40 ;  /* 0x0000002800287308 */ /* 0x000ff00000000800 */
[----:B------:R-:W-:Y:S08]  /*8cf0*/  MUFU.EX2 R41, R41 ;  /* 0x0000002900297308 */ /* 0x000ff00000000800 */
[----:B------:R-:W-:Y:S01]  /*8d00*/  MUFU.EX2 R44, R44 ;  /* 0x0000002c002c7308 */ /* 0x000fe20000000800 */
[----:B------:R-:W-:-:S02]  /*8d10*/  WARPGROUP.DEPBAR.LE gsb0, 0x0 ;  /* 0x00008000000079c5 */ /* 0x000fc40000010000 */
[----:B------:R-:W-:Y:S01]  /*8d20*/  WARPGROUP.ARRIVE ;  /* 0x00000000000079c5 */ /* 0x000fe20000000000 */
[----:B0-----:R-:W-:-:S04]  /*8d30*/  FMNMX.FTZ R137, R136, R15, !PT ;  /* 0x0000000f88897209 */ /* 0x001fc80007810000 */
[----:B------:R-:W-:Y:S01]  /*8d40*/  MUFU.EX2 R45, R45 ;  /* 0x0000002d002d7308 */ /* 0x000fe20000000800 */
[----:B------:R-:W-:Y:S01]  /*8d50*/  HGMMA.64x96x16.F32 R88, gdesc[UR28].tnspB, R88, gsb0 ;  /* 0x416000001c5879f0 */ /* 0x000fe20008000858 */
[----:B------:R-:W-:Y:S01]  /*8d60*/  UIADD3 UR28, UR15, 0x600, URZ ;  /* 0x000006000f1c7890 */ /* 0x000fe2000fffe03f */
[----:B------:R-:W0:Y:S01]  /*8d70*/  SHFL.BFLY PT, R136, R137, 0x1, 0x1f ;  /* 0x0c201f0089887f89 */ /* 0x000e2200000e0000 */
[----:B------:R-:W-:Y:S01]  /*8d80*/  UIADD3 UR30, UR14, 0x100, URZ ;  /* 0x000001000e1e7890 */ /* 0x000fe2000fffe03f */
[----:B------:R-:W-:Y:S01]  /*8d90*/  UMOV UR29, 0x40000040 ;  /* 0x40000040001d7882 */ /* 0x000fe20000000000 */
[----:B------:R-:W-:Y:S02]  /*8da0*/  UMOV UR31, 0x80000020 ;  /* 0x80000020001f7882 */ /* 0x000fe40000000000 */
[----:B------:R-:W-:Y:S08]  /*8db0*/  MUFU.EX2 R48, R48 ;  /* 0x0000003000307308 */ /* 0x000ff00000000800 */
[----:B------:R-:W-:Y:S08]  /*8dc0*/  MUFU.EX2 R49, R49 ;  /* 0x0000003100317308 */ /* 0x000ff00000000800 */
[----:B------:R-:W-:Y:S01]  /*8dd0*/  MUFU.EX2 R52, R52 ;  /* 0x0000003400347308 */ /* 0x000fe20000000800 */
[----:B0-----:R-:W-:Y:S01]  /*8de0*/  FMNMX.FTZ R15, R137, R136, !PT ;  /* 0x00000088890f7209 */ /* 0x001fe20007810000 */
        /* <DEDUP_REMOVED lines=11> */
[----:B0-----:R-:W-:Y:S01]  /*8ea0*/  FFMA.FTZ R136, R27, UR10, -R141 ;  /* 0x0000000a1b887c23 */ /* 0x001fe2000801088d */
[----:B------:R-:W-:-:S02]  /*8eb0*/  VIADD R26, R19, 0x9 ;  /* 0x00000009131a7836 */ /* 0x000fc40000000000 */
[--C-:B------:R-:W-:Y:S01]  /*8ec0*/  FFMA.FTZ R27, R30, UR10, -R141.reuse ;  /* 0x0000000a1e1b7c23 */ /* 0x100fe2000801088d */
[----:B------:R-:W-:Y:S02]  /*8ed0*/  IMAD.U32 R39, RZ, RZ, UR4 ;  /* 0x00000004ff277e24 */ /* 0x000fe4000f8e00ff */
[--C-:B------:R-:W-:Y:S01]  /*8ee0*/  FFMA.FTZ R137, R35, UR10, -R141.reuse ;  /* 0x0000000a23897c23 */ /* 0x100fe2000801088d */
[----:B------:R-:W-:Y:S02]  /*8ef0*/  IMAD.U32 R47, RZ, RZ, UR11 ;  /* 0x0000000bff2f7e24 */ /* 0x000fe4000f8e00ff */
[--C-:B------:R-:W-:Y:S01]  /*8f00*/  FFMA.FTZ R35, R38, UR10, -R141.reuse ;  /* 0x0000000a26237c23 */ /* 0x100fe2000801088d */
[----:B------:R-:W0:Y:S01]  /*8f10*/  MUFU.EX2 R85, R85 ;  /* 0x0000005500557308 */ /* 0x000e220000000800 */
[--C-:B------:R-:W-:Y:S01]  /*8f20*/  FFMA.FTZ R38, R42, UR10, -R141.reuse ;  /* 0x0000000a2a267c23 */ /* 0x100fe2000801088d */
[----:B------:R-:W-:Y:S01]  /*8f30*/  @!P1 LEA R39, R39, UR36, 0x3 ;  /* 0x0000002427279c11 */ /* 0x000fe2000f8e18ff */
[--C-:B------:R-:W-:Y:S01]  /*8f40*/  FFMA.FTZ R140, R31, UR10, -R141.reuse ;  /* 0x0000000a1f8c7c23 */ /* 0x100fe2000801088d */
[----:B------:R-:W-:Y:S01]  /*8f50*/  SEL R42, R26, 0x9, !P2 ;  /* 0x000000091a2a7807 */ /* 0x000fe20005000000 */
[--C-:B------:R-:W-:Y:S01]  /*8f60*/  FFMA.FTZ R34, R34, UR10, -R141.reuse ;  /* 0x0000000a22227c23 */ /* 0x100fe2000801088d */
[----:B------:R-:W-:Y:S01]  /*8f70*/  @!P1 LEA R26, R47, UR36, 0x3 ;  /* 0x000000242f1a9c11 */ /* 0x000fe2000f8e18ff */
[----:B------:R-:W-:Y:S01]  /*8f80*/  @!P1 VIADD R39, R39, 0x2d840 ;  /* 0x0002d84027279836 */ /* 0x000fe20000000000 */
[----:B------:R-:W1:Y:S01]  /*8f90*/  MUFU.EX2 R136, R136 ;  /* 0x0000008800887308 */ /* 0x000e620000000800 */
[--C-:B------:R-:W-:Y:S01]  /*8fa0*/  FFMA.FTZ R31, R50, UR10, -R141.reuse ;  /* 0x0000000a321f7c23 */ /* 0x100fe2000801088d */
[----:B------:R-:W-:Y:S01]  /*8fb0*/  FFMA.FTZ R50, R51, UR10, -R141 ;  /* 0x0000000a33327c23 */ /* 0x000fe2000801088d */
[----:B------:R-:W-:Y:S01]  /*8fc0*/  @!P1 VIADD R26, R26, 0x2d860 ;  /* 0x0002d8601a1a9836 */ /* 0x000fe20000000000 */
[----:B------:R-:W-:Y:S01]  /*8fd0*/  @!P1 PRMT R47, RZ, 0x654, R39 ;  /* 0x00000654ff2f9816 */ /* 0x000fe20000000027 */
[--C-:B------:R-:W-:Y:S01]  /*8fe0*/  FFMA.FTZ R51, R54, UR10, -R141.reuse ;  /* 0x0000000a36337c23 */ /* 0x100fe2000801088d */
[--C-:B------:R-:W-:Y:S01]  /*8ff0*/  FFMA.FTZ R54, R55, UR10, -R141.reuse ;  /* 0x0000000a37367c23 */ /* 0x100fe2000801088d */
[----:B------:R-:W-:Y:S01]  /*9000*/  FFMA.FTZ R30, R58, UR10, -R141 ;  /* 0x0000000a3a1e7c23 */ /* 0x000fe2000801088d */
[----:B------:R-:W2:Y:S01]  /*9010*/  MUFU.EX2 R27, R27 ;  /* 0x0000001b001b7308 */ /* 0x000ea20000000800 */
[----:B------:R-:W-:Y:S01]  /*9020*/  @!P1 PRMT R26, RZ, 0x654, R26 ;  /* 0x00000654ff1a9816 */ /* 0x000fe2000000001a */
[----:B0-----:R-:W-:Y:S01]  /*9030*/  FFMA.FTZ R7, R22, R7, R85 ;  /* 0x0000000716077223 */ /* 0x001fe20000010055 */
        /* <DEDUP_REMOVED lines=16> */
[----:B------:R-:W-:Y:S01]  /*9140*/  FFMA.FTZ R87, R87, UR10, -R141 ;  /* 0x0000000a57577c23 */ /* 0x000fe2000801088d */
[C---:B------:R-:W-:Y:S01]  /*9150*/  ISETP.GT.AND P2, PT, R14.reuse, UR6, PT ;  /* 0x000000060e007c0c */ /* 0x040fe2000bf44270 */
[----:B------:R-:W-:Y:S01]  /*9160*/  UMOV UR11, UR4 ;  /* 0x00000004000b7c82 */ /* 0x000fe20008000000 */
[----:B------:R-:W-:-:S02]  /*9170*/  VIADD R14, R14, 0xffffffff ;  /* 0xffffffff0e0e7836 */ /* 0x000fc40000000000 */
[----:B------:R-:W3:Y:S08]  /*9180*/  MUFU.EX2 R137, R137 ;  /* 0x0000008900897308 */ /* 0x000ef00000000800 */
[----:B------:R-:W4:Y:S01]  /*9190*/  MUFU.EX2 R35, R35 ;  /* 0x0000002300237308 */ /* 0x000f220000000800 */
[----:B------:R-:W-:Y:S02]  /*91a0*/  WARPGROUP.DEPBAR.LE gsb0, 0x0 ;  /* 0x00008000000079c5 */ /* 0x000fe40000010000 */
[----:B------:R-:W-:-:S05]  /*91b0*/  WARPGROUP.ARRIVE ;  /* 0x00000000000079c5 */ /* 0x000fca0000000000 */
[----:B------:R-:W5:Y:S01]  /*91c0*/  MUFU.EX2 R138, R138 ;  /* 0x0000008a008a7308 */ /* 0x000f620000000800 */
[----:B------:R-:W-:Y:S01]  /*91d0*/  HGMMA.64x96x16.F32 R88, gdesc[UR28].tnspB, R88, gsb0 ;  /* 0x416000001c5879f0 */ /* 0x000fe20008000858 */
[----:B------:R-:W-:Y:S02]  /*91e0*/  UIADD3 UR28, UR15, 0x602, URZ ;  /* 0x000006020f1c7890 */ /* 0x000fe4000fffe03f */
[----:B------:R-:W-:-:S04]  /*91f0*/  UIADD3 UR30, UR14, 0x140, URZ ;  /* 0x000001400e1e7890 */ /* 0x000fc8000fffe03f */
[----:B------:R-:W-:Y:S01]  /*9200*/  MUFU.EX2 R38, R38 ;  /* 0x0000002600267308 */ /* 0x000fe20000000800 */
[----:B------:R-:W-:Y:S01]  /*9210*/  UMOV UR29, 0x40000040 ;  /* 0x40000040001d7882 */ /* 0x000fe20000000000 */
[----:B------:R-:W-:-:S06]  /*9220*/  UMOV UR31, 0x80000020 ;  /* 0x80000020001f7882 */ /* 0x000fcc0000000000 */
        /* <DEDUP_REMOVED lines=8> */
[----:B------:R-:W5:Y:S08]  /*92b0*/  MUFU.EX2 R56, R56 ;  /* 0x0000003800387308 */ /* 0x000f700000000800 */
[----:B------:R-:W-:Y:S08]  /*92c0*/  MUFU.EX2 R30, R30 ;  /* 0x0000001e001e7308 */ /* 0x000ff00000000800 */
        /* <DEDUP_REMOVED lines=10> */
[----:B------:R-:W-:Y:S08]  /*9370*/  MUFU.EX2 R59, R59 ;  /* 0x0000003b003b7308 */ /* 0x000ff00000000800 */
[----:B------:R-:W5:Y:S08]  /*9380*/  MUFU.EX2 R61, R61 ;  /* 0x0000003d003d7308 */ /* 0x000f700000000800 */
        /* <DEDUP_REMOVED lines=41> */
[----:B------:R0:W-:Y:S01]  /*9620*/  @!P1 SYNCS.ARRIVE.TRANS64.RED.A1T0 RZ, [R26+URZ], RZ ;  /* 0x000000ff1aff99a7 */ /* 0x0001e2000810043f */
[----:B-1----:R-:W-:Y:S01]  /*9630*/  FADD.FTZ R47, R25, R8 ;  /* 0x00000008192f7221 */ /* 0x002fe20000010000 */
[----:B------:R-:W-:Y:S01]  /*9640*/  F2FP.F16.F32.PACK_AB R25, R136, R85 ;  /* 0x000000558819723e */ /* 0x000fe200000000ff */
[----:B------:R-:W1:Y:S01]  /*9650*/  MUFU.EX2 R8, R63 ;  /* 0x0000003f00087308 */ /* 0x000e620000000800 */
[-C--:B------:R-:W-:Y:S01]  /*9660*/  FMUL.FTZ R101, R101, R23.reuse ;  /* 0x0000001765657220 */ /* 0x080fe20000410000 */
[----:B--2---:R-:W-:Y:S01]  /*9670*/  FADD.FTZ R42, R28, R47 ;  /* 0x0000002f1c2a7221 */ /* 0x004fe20000010000 */
[-C--:B------:R-:W-:Y:S01]  /*9680*/  FMUL.FTZ R104, R104, R23.reuse ;  /* 0x0000001768687220 */ /* 0x080fe20000410000 */
[-C--:B------:R-:W-:Y:S01]  /*9690*/  FMUL.FTZ R105, R105, R23.reuse ;  /* 0x0000001769697220 */ /* 0x080fe20000410000 */
[----:B0-----:R-:W-:Y:S01]  /*96a0*/  FADD.FTZ R26, R136, R7 ;  /* 0x00000007881a7221 */ /* 0x001fe20000010000 */
        /* <DEDUP_REMOVED lines=9> */
[----:B---3--:R-:W-:Y:S01]  /*9740*/  F2FP.F16.F32.PACK_AB R33, R137, R34 ;  /* 0x000000228921723e */ /* 0x008fe200000000ff */
[----:B------:R-:W0:Y:S01]  /*9750*/  MUFU.EX2 R7, R66 ;  /* 0x0000004200077308 */ /* 0x000e220000000800 */
        /* <DEDUP_REMOVED lines=8> */
[----:B----4-:R-:W-:Y:S01]  /*97e0*/  FADD.FTZ R47, R35, R42 ;  /* 0x0000002a232f7221 */ /* 0x010fe20000010000 */
[----:B------:R-:W-:Y:S01]  /*97f0*/  FADD.FTZ R42, R40, R55 ;  /* 0x00000037282a7221 */ /* 0x000fe20000010000 */
[C---:B------:R-:W-:Y:S01]  /*9800*/  F2FP.F16.F32.PACK_AB R40, R41.reuse, R40 ;  /* 0x000000282928723e */ /* 0x040fe200000000ff */
[----:B------:R-:W2:Y:S01]  /*9810*/  MUFU.EX2 R28, R71 ;  /* 0x00000047001c7308 */ /* 0x000ea20000000800 */
[----:B-----5:R-:W-:Y:S01]  /*9820*/  FADD.FTZ R47, R138, R47 ;  /* 0x0000002f8a2f7221 */ /* 0x020fe20000010000 */
        /* <DEDUP_REMOVED lines=10> */
[----:B------:R3:W-:Y:S01]  /*98d0*/  STSM.16.M88.4 [R11+0x21800], R24 ;  /* 0x021800180b007844 */ /* 0x0007e20000000200 */
[----:B------:R-:W-:Y:S01]  /*98e0*/  FADD.FTZ R29, R43, R58 ;  /* 0x0000003a2b1d7221 */ /* 0x000fe20000010000 */
[----:B------:R-:W-:Y:S01]  /*98f0*/  FADD.FTZ R58, R48, R47 ;  /* 0x0000002f303a7221 */ /* 0x000fe20000010000 */
[C---:B------:R-:W-:Y:S01]  /*9900*/  F2FP.F16.F32.PACK_AB R48, R49.reuse, R48 ;  /* 0x000000303130723e */ /* 0x040fe200000000ff */
[----:B------:R4:W-:Y:S01]  /*9910*/  STSM.16.M88.4 [R10], R32 ;  /* 0x000000200a007844 */ /* 0x0009e20000000200 */
        /* <DEDUP_REMOVED lines=8> */
[C---:B------:R-:W-:Y:S01]  /*99a0*/  FADD.FTZ R36, R50.reuse, R29 ;  /* 0x0000001d32247221 */ /* 0x040fe20000010000 */
[----:B------:R-:W-:Y:S01]  /*99b0*/  FADD.FTZ R37, R53, R58 ;  /* 0x0000003a35257221 */ /* 0x000fe20000010000 */
[----:B------:R-:W-:Y:S01]  /*99c0*/  F2FP.F16.F32.PACK_AB R49, R50, R31 ;  /* 0x0000001f3231723e */ /* 0x000fe200000000ff */
[----:B------:R4:W-:Y:S01]  /*99d0*/  STSM.16.M88.4 [R9], R40 ;  /* 0x0000002809007844 */ /* 0x0009e20000000200 */
[----:B------:R-:W-:Y:S01]  /*99e0*/  FADD.FTZ R29, R51, R36 ;  /* 0x00000024331d7221 */ /* 0x000fe20000010000 */
[----:B------:R-:W-:Y:S01]  /*99f0*/  FADD.FTZ R36, R56, R37 ;  /* 0x0000002538247221 */ /* 0x000fe20000010000 */
[----:B------:R-:W-:Y:S01]  /*9a00*/  F2FP.F16.F32.PACK_AB R50, R53, R52 ;  /* 0x000000343532723e */ /* 0x000fe200000000ff */
[----:B------:R-:W-:Y:S01]  /*9a10*/  FMUL.FTZ R125, R125, R23 ;  /* 0x000000177d7d7220 */ /* 0x000fe20000410000 */
[C---:B------:R-:W-:Y:S01]  /*9a20*/  FADD.FTZ R29, R54.reuse, R29 ;  /* 0x0000001d361d7221 */ /* 0x040fe20000010000 */
[----:B------:R-:W-:Y:S01]  /*9a30*/  F2FP.F16.F32.PACK_AB R51, R54, R51 ;  /* 0x000000333633723e */ /* 0x000fe200000000ff */
[-C--:B------:R-:W-:Y:S01]  /*9a40*/  FMUL.FTZ R128, R128, R23.reuse ;  /* 0x0000001780807220 */ /* 0x080fe20000410000 */
[C---:B------:R-:W-:Y:S01]  /*9a50*/  F2FP.F16.F32.PACK_AB R56, R57.reuse, R56 ;  /* 0x000000383938723e */ /* 0x040fe200000000ff */
[----:B------:R-:W-:Y:S01]  /*9a60*/  FADD.FTZ R38, R30, R29 ;  /* 0x0000001d1e267221 */ /* 0x000fe20000010000 */
[----:B------:R-:W-:Y:S01]  /*9a70*/  FADD.FTZ R29, R57, R36 ;  /* 0x00000024391d7221 */ /* 0x000fe20000010000 */
[C---:B------:R-:W-:Y:S01]  /*9a80*/  F2FP.F16.F32.PACK_AB R57, R39.reuse, R30 ;  /* 0x0000001e2739723e */ /* 0x040fe200000000ff */
[----:B------:R4:W-:Y:S01]  /*9a90*/  STSM.16.M88.4 [R6], R48 ;  /* 0x0000003006007844 */ /* 0x0009e20000000200 */
[----:B------:R-:W-:Y:S01]  /*9aa0*/  FADD.FTZ R38, R39, R38 ;  /* 0x0000002627267221 */ /* 0x000fe20000010000 */
[----:B------:R-:W-:Y:S01]  /*9ab0*/  FADD.FTZ R36, R60, R29 ;  /* 0x0000001d3c247221 */ /* 0x000fe20000010000 */
[----:B------:R-:W-:Y:S01]  /*9ac0*/  F2FP.F16.F32.PACK_AB R58, R61, R60 ;  /* 0x0000003c3d3a723e */ /* 0x000fe200000000ff */
[----:B------:R-:W-:Y:S01]  /*9ad0*/  FMUL.FTZ R129, R129, R23 ;  /* 0x0000001781817220 */ /* 0x000fe20000410000 */
[----:B------:R-:W-:Y:S01]  /*9ae0*/  FADD.FTZ R29, R59, R38 ;  /* 0x000000263b1d7221 */ /* 0x000fe20000010000 */
[----:B---3--:R-:W-:Y:S01]  /*9af0*/  FADD.FTZ R25, R61, R36 ;  /* 0x000000243d197221 */ /* 0x008fe20000010000 */
[----:B-1----:R-:W-:Y:S01]  /*9b00*/  F2FP.F16.F32.PACK_AB R59, R8, R59 ;  /* 0x0000003b083b723e */ /* 0x002fe200000000ff */
[----:B------:R-:W-:Y:S01]  /*9b10*/  FMUL.FTZ R132, R132, R23 ;  /* 0x0000001784847220 */ /* 0x000fe20000410000 */
[----:B------:R-:W-:Y:S01]  /*9b20*/  FADD.FTZ R24, R8, R29 ;  /* 0x0000001d08187221 */ /* 0x000fe20000010000 */
[----:B------:R-:W-:Y:S01]  /*9b30*/  FADD.FTZ R26, R64, R25 ;  /* 0x00000019401a7221 */ /* 0x000fe20000010000 */
[----:B------:R-:W-:Y:S01]  /*9b40*/  F2FP.F16.F32.PACK_AB R64, R65, R64 ;  /* 0x000000404140723e */ /* 0x000fe200000000ff */
[----:B------:R4:W-:Y:S01]  /*9b50*/  STSM.16.M88.4 [R11+0x27800], R56 ;  /* 0x027800380b007844 */ /* 0x0009e20000000200 */
[----:B0-----:R-:W-:Y:S01]  /*9b60*/  FADD.FTZ R25, R7, R24 ;  /* 0x0000001807197221 */ /* 0x001fe20000010000 */
[----:B------:R-:W-:Y:S01]  /*9b70*/  FADD.FTZ R27, R65, R26 ;  /* 0x0000001a411b7221 */ /* 0x000fe20000010000 */
[C---:B------:R-:W-:Y:S01]  /*9b80*/  F2FP.F16.F32.PACK_AB R65, R62.reuse, R7 ;  /* 0x000000073e41723e */ /* 0x040fe200000000ff */
[----:B------:R-:W-:Y:S01]  /*9b90*/  FMUL.FTZ R133, R133, R23 ;  /* 0x0000001785857220 */ /* 0x000fe20000410000 */
[----:B------:R-:W-:Y:S01]  /*9ba0*/  FADD.FTZ R24, R62, R25 ;  /* 0x000000193e187221 */ /* 0x000fe20000010000 */
[----:B------:R-:W-:Y:S01]  /*9bb0*/  FADD.FTZ R26, R68, R27 ;  /* 0x0000001b441a7221 */ /* 0x000fe20000010000 */
[----:B------:R-:W-:Y:S01]  /*9bc0*/  F2FP.F16.F32.PACK_AB R66, R69, R68 ;  /* 0x000000444542723e */ /* 0x000fe200000000ff */
[-C--:B------:R-:W-:Y:S01]  /*9bd0*/  FMUL.FTZ R90, R90, R22.reuse ;  /* 0x000000165a5a7220 */ /* 0x080fe20000410000 */
[----:B------:R-:W-:Y:S01]  /*9be0*/  FADD.FTZ R25, R67, R24 ;  /* 0x0000001843197221 */ /* 0x000fe20000010000 */
[----:B------:R-:W-:Y:S01]  /*9bf0*/  FADD.FTZ R27, R69, R26 ;  /* 0x0000001a451b7221 */ /* 0x000fe20000010000 */
[C---:B--2---:R-:W-:Y:S01]  /*9c00*/  F2FP.F16.F32.PACK_AB R67, R28.reuse, R67 ;  /* 0x000000431c43723e */ /* 0x044fe200000000ff */
[----:B------:R-:W-:Y:S01]  /*9c10*/  FMUL.FTZ R91, R91, R22 ;  /* 0x000000165b5b7220 */ /* 0x000fe20000410000 */
[----:B------:R-:W-:Y:S01]  /*9c20*/  FADD.FTZ R25, R28, R25 ;  /* 0x000000191c197221 */ /* 0x000fe20000010000 */
[----:B------:R-:W-:Y:S01]  /*9c30*/  FADD.FTZ R8, R72, R27 ;  /* 0x0000001b48087221 */ /* 0x000fe20000010000 */
[C---:B------:R-:W-:Y:S01]  /*9c40*/  F2FP.F16.F32.PACK_AB R72, R73.reuse, R72 ;  /* 0x000000484948723e */ /* 0x040fe200000000ff */
[----:B------:R4:W-:Y:S01]  /*9c50*/  STSM.16.M88.4 [R5], R64 ;  /* 0x0000004005007844 */ /* 0x0009e20000000200 */
[----:B------:R-:W-:Y:S01]  /*9c60*/  FADD.FTZ R24, R74, R25 ;  /* 0x000000194a187221 */ /* 0x000fe20000010000 */
[----:B------:R-:W-:Y:S01]  /*9c70*/  FADD.FTZ R25, R73, R8 ;  /* 0x0000000849197221 */ /* 0x000fe20000010000 */
[C---:B------:R-:W-:Y:S01]  /*9c80*/  F2FP.F16.F32.PACK_AB R73, R75.reuse, R74 ;  /* 0x0000004a4b49723e */ /* 0x040fe200000000ff */
[----:B------:R-:W-:Y:S01]  /*9c90*/  FMUL.FTZ R94, R94, R22 ;  /* 0x000000165e5e7220 */ /* 0x000fe20000410000 */
[----:B------:R-:W-:Y:S01]  /*9ca0*/  FADD.FTZ R7, R75, R24 ;  /* 0x000000184b077221 */ /* 0x000fe20000010000 */
[----:B------:R-:W-:Y:S01]  /*9cb0*/  FADD.FTZ R8, R76, R25 ;  /* 0x000000194c087221 */ /* 0x000fe20000010000 */
[----:B------:R-:W-:Y:S01]  /*9cc0*/  F2FP.F16.F32.PACK_AB R74, R77, R76 ;  /* 0x0000004c4d4a723e */ /* 0x000fe200000000ff */
[----:B------:R-:W-:Y:S01]  /*9cd0*/  FMUL.FTZ R95, R95, R22 ;  /* 0x000000165f5f7220 */ /* 0x000fe20000410000 */
[----:B------:R-:W-:Y:S01]  /*9ce0*/  FADD.FTZ R7, R78, R7 ;  /* 0x000000074e077221 */ /* 0x000fe20000010000 */
[----:B------:R-:W-:Y:S01]  /*9cf0*/  FADD.FTZ R25, R77, R8 ;  /* 0x000000084d197221 */ /* 0x000fe20000010000 */
[C---:B------:R-:W-:Y:S01]  /*9d00*/  F2FP.F16.F32.PACK_AB R75, R79.reuse, R78 ;  /* 0x0000004e4f4b723e */ /* 0x040fe200000000ff */
[----:B------:R-:W-:Y:S01]  /*9d10*/  FMUL.FTZ R98, R98, R22 ;  /* 0x0000001662627220 */ /* 0x000fe20000410000 */
[----:B------:R-:W-:Y:S01]  /*9d20*/  FADD.FTZ R7, R79, R7 ;  /* 0x000000074f077221 */ /* 0x000fe20000010000 */
[----:B------:R-:W-:Y:S01]  /*9d30*/  FADD.FTZ R8, R80, R25 ;  /* 0x0000001950087221 */ /* 0x000fe20000010000 */
[C---:B------:R-:W-:Y:S01]  /*9d40*/  F2FP.F16.F32.PACK_AB R80, R81.reuse, R80 ;  /* 0x000000505150723e */ /* 0x040fe200000000ff */
[----:B------:R4:W-:Y:S01]  /*9d50*/  STSM.16.M88.4 [R9+0x6000], R72 ;  /* 0x0060004809007844 */ /* 0x0009e20000000200 */
        /* <DEDUP_REMOVED lines=38> */
[----:B0-----:R-:W-:Y:S01]  /*9fc0*/  NOP ;  /* 0x0000000000007918 */ /* 0x001fe20000000000 */
[----:B----4-:R-:W-:Y:S05]  /*9fd0*/  @P2 BRA `(.L_x_10257) ;  /* 0xffffffdc00ec2947 */ /* 0x010fea000383ffff */
.L_x_10248:
[----:B------:R-:W-:-:S13]  /*9fe0*/  ISETP.GE.AND P2, PT, R14, UR60, PT ;  /* 0x0000003c0e007c0c */ /* 0x000fda000bf46270 */
[----:B------:R-:W-:Y:S05]  /*9ff0*/  @!P2 BRA `(.L_x_10258) ;  /* 0x000000300070a947 */ /* 0x000fea0003800000 */
[----:B------:R-:W-:Y:S01]  /*a000*/  ULOP3.LUT UR38, UR39, 0x10000, URZ, 0xfc, !UPT ;  /* 0x0001000027267892 */ /* 0x000fe2000f8efc3f */
[----:B------:R-:W-:Y:S01]  /*a010*/  IMAD.MOV.U32 R13, RZ, RZ, R12 ;  /* 0x000000ffff0d7224 */ /* 0x000fe200078e000c */
[----:B------:R-:W-:Y:S01]  /*a020*/  UMOV UR6, UR4 ;  /* 0x0000000400067c82 */ /* 0x000fe20008000000 */
[C---:B------:R-:W-:Y:S01]  /*a030*/  VIADD R12, R19.reuse, 0x9 ;  /* 0x00000009130c7836 */ /* 0x040fe20000000000 */
[----:B------:R-:W-:Y:S01]  /*a040*/  UIADD3 UR4, UR38, 0x2, URZ ;  /* 0x0000000226047890 */ /* 0x000fe2000fffe03f */
[----:B------:R-:W-:Y:S01]  /*a050*/  ISETP.GE.U32.AND P2, PT, R2, 0x180, PT ;  /* 0x000001800200780c */ /* 0x000fe20003f46070 */
[----:B------:R-:W-:Y:S01]  /*a060*/  UMOV UR30, UR5 ;  /* 0x00000005001e7c82 */ /* 0x000fe20008000000 */
[----:B------:R-:W-:Y:S01]  /*a070*/  UMOV UR5, 0x40000040 ;  /* 0x4000004000057882 */ /* 0x000fe20000000000 */
[----:B------:R-:W-:Y:S01]  /*a080*/  VIADD R23, R19, 0x8 ;  /* 0x0000000813177836 */ /* 0x000fe20000000000 */
[----:B------:R-:W-:Y:S01]  /*a090*/  SEL R19, R12, 0x9, !P2 ;  /* 0x000000090c137807 */ /* 0x000fe20005000000 */
[----:B------:R-:W-:Y:S01]  /*a0a0*/  IMAD.MOV.U32 R22, RZ, RZ, R15 ;  /* 0x000000ffff167224 */ /* 0x000fe200078e000f */
[----:B------:R-:W-:Y:S01]  /*a0b0*/  ULDC UR61, c[0x0][0x9e4] ;  /* 0x00027900003d7ab9 */ /* 0x000fe20000000800 */
[----:B------:R-:W-:Y:S01]  /*a0c0*/  IMAD.U32 R136, RZ, RZ, UR4 ;  /* 0x00000004ff887e24 */ /* 0x000fe2000f8e00ff */
[----:B------:R-:W-:Y:S01]  /*a0d0*/  UIADD3 UR28, UR38, 0x4, URZ ;  /* 0x00000004261c7890 */ /* 0x000fe2000fffe03f */
[----:B------:R-:W-:Y:S01]  /*a0e0*/  IMAD.U32 R137, RZ, RZ, UR5 ;  /* 0x00000005ff897e24 */ /* 0x000fe2000f8e00ff */
[----:B------:R-:W-:-:S02]  /*a0f0*/  UIADD3 UR32, UR38, 0x6, URZ ;  /* 0x0000000626207890 */ /* 0x000fc4000fffe03f */
[----:B------:R-:W-:Y:S02]  /*a100*/  UIADD3 UR40, UR38, 0x600, URZ ;  /* 0x0000060026287890 */ /* 0x000fe4000fffe03f */
[----:B------:R-:W-:Y:S02]  /*a110*/  UIADD3 UR44, UR38, 0x602, URZ ;  /* 0x00000602262c7890 */ /* 0x000fe4000fffe03f */
[----:B------:R-:W-:Y:S02]  /*a120*/  UIADD3 UR48, UR38, 0x604, URZ ;  /* 0x0000060426307890 */ /* 0x000fe4000fffe03f */
[----:B------:R-:W-:Y:S01]  /*a130*/  UIADD3 UR52, UR38, 0x606, URZ ;  /* 0x0000060626347890 */ /* 0x000fe2000fffe03f */
[----:B------:R-:W-:Y:S01]  /*a140*/  UMOV UR29, 0x40000040 ;  /* 0x40000040001d7882 */ /* 0x000fe20000000000 */
[----:B------:R-:W-:Y:S01]  /*a150*/  UMOV UR33, 0x40000040 ;  /* 0x4000004000217882 */ /* 0x000fe20000000000 */
[----:B------:R-:W-:Y:S01]  /*a160*/  UMOV UR41, 0x40000040 ;  /* 0x4000004000297882 */ /* 0x000fe20000000000 */
[----:B------:R-:W-:Y:S01]  /*a170*/  UMOV UR45, 0x40000040 ;  /* 0x40000040002d7882 */ /* 0x000fe20000000000 */
[----:B------:R-:W-:Y:S01]  /*a180*/  UMOV UR49, 0x40000040 ;  /* 0x4000004000317882 */ /* 0x000fe20000000000 */
[----:B------:R-:W-:-:S06]  /*a190*/  UMOV UR53, 0x40000040 ;  /* 0x4000004000357882 */ /* 0x000fcc0000000000 */
.L_x_10275:
[----:B------:R-:W-:Y:S01]  /*a1a0*/  UIADD3 UR4, UR6, 0x1, URZ ;  /* 0x0000000106047890 */ /* 0x000fe2000fffe03f */
[----:B------:R-:W-:-:S03]  /*a1b0*/  ISETP.NE.AND P3, PT, RZ, UR37, PT ;  /* 0x00000025ff007c0c */ /* 0x000fc6000bf65270 */
[----:B------:R-:W-:-:S04]  /*a1c0*/  UISETP.NE.AND UP1, UPT, UR4, 0x2, UPT ;  /* 0x000000020400788c */ /* 0x000fc8000bf25270 */
[----:B------:R-:W-:Y:S02]  /*a1d0*/  USEL UR5, URZ, 0x1, UP1 ;  /* 0x000000013f057887 */ /* 0x000fe40008800000 */
[----:B------:R-:W-:Y:S02]  /*a1e0*/  USEL UR4, UR4, URZ, UP1 ;  /* 0x0000003f04047287 */ /* 0x000fe40008800000 */
[----:B------:R-:W-:Y:S02]  /*a1f0*/  ULOP3.LUT UR5, UR30, UR5, URZ, 0x3c, !UPT ;  /* 0x000000051e057292 */ /* 0x000fe4000f8e3c3f */
[----:B---3--:R-:W-:Y:S10]  /*a200*/  @P3 BRA `(.L_x_10259) ;  /* 0x00000000002c3947 */ /* 0x008ff40003800000 */
[----:B------:R-:W-:Y:S05]  /*a210*/  @!P0 BRA `(.L_x_10260) ;  /* 0x0000000000048947 */ /* 0x000fea0003800000 */
[----:B------:R-:W-:Y:S01]  /*a220*/  BPT.TRAP 0x1 ;  /* 0x000000040000795c */ /* 0x000fe20000300000 */
.L_x_10260:
[----:B------:R-:W-:Y:S01]  /*a230*/  ULEA UR10, UR4, UR36, 0x3 ;  /* 0x00000024040a7291 */ /* 0x000fe2000f8e183f */
[----:B------:R-:W-:-:S05]  /*a240*/  IMAD.U32 R12, RZ, RZ, UR5 ;  /* 0x00000005ff0c7e24 */ /* 0x000fca000f8e00ff */
[----:B------:R-:W-:-:S04]  /*a250*/  SHF.L.U32 R12, R12, 0x1f, RZ ;  /* 0x0000001f0c0c7819 */ /* 0x000fc800000006ff */
[----:B------:R2:W3:Y:S01]  /*a260*/  SYNCS.PHASECHK.TRANS64.TRYWAIT P2, [UR10+0x2d830], R12 ;  /* 0x02d8300cff0075a7 */ /* 0x0004e2000804014a */
[----:B------:R-:W-:Y:S05]  /*a270*/  @!P0 BRA `(.L_x_10261) ;  /* 0x0000000000048947 */ /* 0x000fea0003800000 */
[----:B------:R-:W-:Y:S01]  /*a280*/  BPT.TRAP 0x1 ;  /* 0x000000040000795c */ /* 0x000fe20000300000 */
.L_x_10261:
[----:B---3--:R-:W-:Y:S05]  /*a290*/  @P2 BRA `(.L_x_10259) ;  /* 0x0000000000082947 */ /* 0x008fea0003800000 */
[----:B------:R-:W3:Y:S02]  /*a2a0*/  SYNCS.PHASECHK.TRANS64.TRYWAIT P2, [UR10+0x2d830], R12 ;  /* 0x02d8300cff0075a7 */ /* 0x000ee4000804014a */
[----:B---3--:R-:W-:Y:S05]  /*a2b0*/  @!P2 BRA `(.L_x_10262) ;  /* 0x000000940084a947 */ /* 0x008fea0003800000 */
.L_x_10259:
[----:B------:R4:W-:Y:S01]  /*a2c0*/  BAR.SYNC.DEFER_BLOCKING R23, 0x100 ;  /* 0x000400170000751d */ /* 0x0009e20000010000 */
[----:B------:R-:W-:Y:S01]  /*a2d0*/  R2UR UR56, R20 ;  /* 0x00000000143872ca */ /* 0x000fe200000e0000 */
[----:B------:R-:W-:Y:S01]  /*a2e0*/  UIMAD UR26, UR4, 0x600, UR7 ;  /* 0x00000600041a78a4 */ /* 0x000fe2000f8e0207 */
[----:B------:R-:W-:-:S03]  /*a2f0*/  R2UR UR57, R21 ;  /* 0x00000000153972ca */ /* 0x000fc600000e0000 */
[----:B------:R-:W-:Y:S01]  /*a300*/  UMOV UR59, 0x80000020 ;  /* 0x80000020003b7882 */ /* 0x000fe20000000000 */
[----:B------:R-:W-:Y:S02]  /*a310*/  UIADD3 UR10, UR26, 0x2, URZ ;  /* 0x000000021a0a7890 */ /* 0x000fe4000fffe03f */
[----:B------:R-:W-:Y:S01]  /*a320*/  UMOV UR58, UR26 ;  /* 0x0000001a003a7c82 */ /* 0x000fe20008000000 */
        /* <DEDUP_REMOVED lines=9> */
[----:B01----:R-:W-:-:S06]  /*a3c0*/  WARPGROUP.ARRIVE ;  /* 0x00000000000079c5 */ /* 0x003fcc0000000000 */
        /* <DEDUP_REMOVED lines=17> */
[----:B----4-:R-:W-:Y:S05]  /*a4e0*/  @P3 BRA `(.L_x_10263) ;  /* 0x00000000002c3947 */ /* 0x010fea0003800000 */
[----:B------:R-:W-:Y:S05]  /*a4f0*/  @!P0 BRA `(.L_x_10264) ;  /* 0x0000000000048947 */ /* 0x000fea0003800000 */
[----:B------:R-:W-:Y:S01]  /*a500*/  BPT.TRAP 0x1 ;  /* 0x000000040000795c */ /* 0x000fe20000300000 */
.L_x_10264:
[----:B------:R-:W-:Y:S01]  /*a510*/  ULEA UR10, UR6, UR36, 0x3 ;  /* 0x00000024060a7291 */ /* 0x000fe2000f8e183f */
[----:B--23--:R-:W-:-:S05]  /*a520*/  IMAD.U32 R12, RZ, RZ, UR30 ;  /* 0x0000001eff0c7e24 */ /* 0x00cfca000f8e00ff */
[----:B------:R-:W-:-:S04]  /*a530*/  SHF.L.U32 R12, R12, 0x1f, RZ ;  /* 0x0000001f0c0c7819 */ /* 0x000fc800000006ff */
[----:B------:R0:W1:Y:S01]  /*a540*/  SYNCS.PHASECHK.TRANS64.TRYWAIT P2, [UR10+0x2d850], R12 ;  /* 0x02d8500cff0075a7 */ /* 0x000062000804014a */
[----:B------:R-:W-:Y:S05]  /*a550*/  @!P0 BRA `(.L_x_10265) ;  /* 0x0000000000048947 */ /* 0x000fea0003800000 */
[----:B------:R-:W-:Y:S01]  /*a560*/  BPT.TRAP 0x1 ;  /* 0x000000040000795c */ /* 0x000fe20000300000 */
.L_x_10265:
[----:B-1----:R-:W-:Y:S05]  /*a570*/  @P2 BRA `(.L_x_10263) ;  /* 0x0000000000082947 */ /* 0x002fea0003800000 */
[----:B------:R-:W1:Y:S02]  /*a580*/  SYNCS.PHASECHK.TRANS64.TRYWAIT P2, [UR10+0x2d850], R12 ;  /* 0x02d8500cff0075a7 */ /* 0x000e64000804014a */
[----:B-1----:R-:W-:Y:S05]  /*a590*/  @!P2 BRA `(.L_x_10266) ;  /* 0x0000009000e4a947 */ /* 0x002fea0003800000 */
.L_x_10263:
[----:B------:R-:W-:Y:S01]  /*a5a0*/  UIADD3 UR10, UR36, 0x400, URZ ;  /* 0x00000400240a7890 */ /* 0x000fe2000fffe03f */
[----:B------:R-:W-:Y:S01]  /*a5b0*/  WARPGROUP.ARRIVE ;  /* 0x00000000000079c5 */ /* 0x000fe20000000000 */
[----:B------:R-:W-:Y:S01]  /*a5c0*/  UMOV UR56, UR38 ;  /* 0x0000002600387c82 */ /* 0x000fe20008000000 */
[----:B------:R-:W-:Y:S01]  /*a5d0*/  UMOV UR57, 0x40000040 ;  /* 0x4000004000397882 */ /* 0x000fe20000000000 */
[----:B------:R-:W-:Y:S01]  /*a5e0*/  USHF.R.U32.HI UR10, URZ, 0x4, UR10 ;  /* 0x000000043f0a7899 */ /* 0x000fe2000801160a */
[----:B------:R-:W-:Y:S01]  /*a5f0*/  PLOP3.LUT P2, PT, PT, PT, UP0, 0x80, 0x0 ;  /* 0x000000000000781c */ /* 0x000fe20003f4f008 */
[----:B------:R-:W-:Y:S01]  /*a600*/  UMOV UR59, 0x80000020 ;  /* 0x80000020003b7882 */ /* 0x000fe20000000000 */
[----:B------:R-:W-:Y:S01]  /*a610*/  UMOV UR31, 0x80000020 ;  /* 0x80000020001f7882 */ /* 0x000fe20000000000 */
[----:B------:R-:W-:Y:S01]  /*a620*/  ULOP3.LUT UR10, UR10, 0x3fff, URZ, 0xc0, !UPT ;  /* 0x00003fff0a0a7892 */ /* 0x000fe2000f8ec03f */
[----:B------:R-:W-:Y:S01]  /*a630*/  IMAD.MOV.U32 R142, RZ, RZ, R0 ;  /* 0x000000ffff8e7224 */ /* 0x000fe200078e0000 */
[----:B------:R-:W-:Y:S01]  /*a640*/  UMOV UR35, 0x80000020 ;  /* 0x8000002000237882 */ /* 0x000fe20000000000 */
[----:B------:R-:W-:Y:S01]  /*a650*/  UMOV UR43, 0x80000020 ;  /* 0x80000020002b7882 */ /* 0x000fe20000000000 */
[----:B------:R-:W-:Y:S01]  /*a660*/  ULOP3.LUT UR10, UR10, 0x2000000, URZ, 0xfc, !UPT ;  /* 0x020000000a0a7892 */ /* 0x000fe2000f8efc3f */
[----:B-1-3--:R-:W-:Y:S01]  /*a670*/  IMAD.U32 R15, RZ, RZ, UR4 ;  /* 0x00000004ff0f7e24 */ /* 0x00afe2000f8e00ff */
[----:B------:R-:W-:Y:S01]  /*a680*/  UMOV UR47, 0x80000020 ;  /* 0x80000020002f7882 */ /* 0x000fe20000000000 */
[----:B------:R-:W-:Y:S01]  /*a690*/  UMOV UR51, 0x80000020 ;  /* 0x8000002000337882 */ /* 0x000fe20000000000 */
[----:B------:R-:W-:Y:S01]  /*a6a0*/  UIMAD UR10, UR6, 0x600, UR10 ;  /* 0x00000600060a78a4 */ /* 0x000fe2000f8e020a */
[----:B------:R-:W-:Y:S01]  /*a6b0*/  IMAD.SHL.U32 R143, R14, 0x80, RZ ;  /* 0x000000800e8f7824 */ /* 0x000fe200078e00ff */
[----:B------:R-:W-:Y:S01]  /*a6c0*/  UMOV UR55, 0x80000020 ;  /* 0x8000002000377882 */ /* 0x000fe20000000000 */
[----:B------:R-:W-:Y:S01]  /*a6d0*/  @!P1 LEA R15, R15, UR36, 0x3 ;  /* 0x000000240f0f9c11 */ /* 0x000fe2000f8e18ff */
[----:B------:R-:W-:-:S02]  /*a6e0*/  UIADD3 UR11, UR10, 0x40, URZ ;  /* 0x000000400a0b7890 */ /* 0x000fc4000fffe03f */
[----:B------:R-:W-:Y:S01]  /*a6f0*/  UIADD3 UR30, UR10, 0x80, URZ ;  /* 0x000000800a1e7890 */ /* 0x000fe2000fffe03f */
[----:B0-2---:R-:W-:Y:S01]  /*a700*/  IADD3 R12, -R143, 0x1, RZ ;  /* 0x000000018f0c7810 */ /* 0x005fe20007ffe1ff */
[----:B------:R-:W-:Y:S01]  /*a710*/  UMOV UR58, UR10 ;  /* 0x0000000a003a7c82 */ /* 0x000fe20008000000 */
[----:B------:R-:W-:Y:S01]  /*a720*/  UIADD3 UR34, UR10, 0xc0, URZ ;  /* 0x000000c00a227890 */ /* 0x000fe2000fffe03f */
[----:B------:R-:W-:Y:S01]  /*a730*/  HGMMA.64x96x16.F32 R88, gdesc[UR56].tnspB, R88, gsb0 ;  /* 0x41600000385879f0 */ /* 0x000fe20008000858 */
[----:B------:R-:W-:Y:S01]  /*a740*/  R2UR UR56, R136 ;  /* 0x00000000883872ca */ /* 0x000fe200000e0000 */
[----:B------:R-:W-:Y:S01]  /*a750*/  UMOV UR58, UR11 ;  /* 0x0000000b003a7c82 */ /* 0x000fe20008000000 */
[----:B------:R-:W-:Y:S01]  /*a760*/  R2UR UR57, R137 ;  /* 0x00000000893972ca */ /* 0x000fe200000e0000 */
[----:B------:R-:W-:Y:S01]  /*a770*/  UMOV UR59, 0x80000020 ;  /* 0x80000020003b7882 */ /* 0x000fe20000000000 */
[----:B------:R-:W-:Y:S01]  /*a780*/  UIADD3 UR42, UR10, 0x100, URZ ;  /* 0x000001000a2a7890 */ /* 0x000fe2000fffe03f */
[----:B------:R-:W-:Y:S01]  /*a790*/  R2UR UR11, R4 ;  /* 0x00000000040b72ca */ /* 0x000fe200000e0000 */
[----:B------:R-:W-:-:S02]  /*a7a0*/  UIADD3 UR46, UR10, 0x140, URZ ;  /* 0x000001400a2e7890 */ /* 0x000fc4000fffe03f */
[----:B------:R-:W-:Y:S02]  /*a7b0*/  UIADD3 UR50, UR10, 0x180, URZ ;  /* 0x000001800a327890 */ /* 0x000fe4000fffe03f */
[----:B------:R-:W-:Y:S01]  /*a7c0*/  UIADD3 UR54, UR10, 0x1c0, URZ ;  /* 0x000001c00a367890 */ /* 0x000fe2000fffe03f */
[----:B------:R-:W-:Y:S02]  /*a7d0*/  ULDC UR18, c[0x0][0x2f0] ;  /* 0x0000bc0000127ab9 */ /* 0x000fe40000000800 */
[----:B------:R-:W-:Y:S01]  /*a7e0*/  @UP0 ULDC UR10, c[0x0][0x44c] ;  /* 0x00011300000a0ab9 */ /* 0x000fe20000000800 */
[----:B------:R-:W-:Y:S01]  /*a7f0*/  ULDC UR15, c[0x0][0x288] ;  /* 0x0000a200000f7ab9 */ /* 0x000fe20000000800 */
[----:B------:R-:W-:Y:S01]  /*a800*/  @P2 IMAD.HI.U32 R138, R0, UR10, RZ ;  /* 0x0000000a008a2c27 */ /* 0x000fe2000f8e00ff */
[----:B------:R-:W-:Y:S01]  /*a810*/  @UP0 ULDC UR10, c[0x0][0x450] ;  /* 0x00011400000a0ab9 */ /* 0x000fe20000000800 */
[----:B------:R-:W-:-:S03]  /*a820*/  ULDC UR14, c[0x0][0x9e0] ;  /* 0x00027800000e7ab9 */ /* 0x000fc60000000800 */
[----:B------:R-:W-:Y:S01]  /*a830*/  @P2 SHF.R.U32.HI R142, RZ, UR10, R138 ;  /* 0x0000000aff8e2c19 */ /* 0x000fe2000801168a */
[----:B------:R-:W-:Y:S02]  /*a840*/  @!P1 VIADD R138, R15, 0x2d840 ;  /* 0x0002d8400f8a9836 */ /* 0x000fe40000000000 */
[----:B------:R-:W-:Y:S02]  /*a850*/  IMAD R15, R3, -0x2, R12 ;  /* 0xfffffffe030f7824 */ /* 0x000fe400078e020c */
[----:B------:R-:W0:Y:S01]  /*a860*/  SHFL.IDX PT, R139, R142, RZ, 0x1c1f ;  /* 0x001c1fff8e8b7589 */ /* 0x000e2200000e0000 */
[----:B------:R-:W-:Y:S01]  /*a870*/  @!P1 PRMT R138, RZ, 0x654, R138 ;  /* 0x00000654ff8a9816 */ /* 0x000fe2000000008a */
[----:B------:R-:W-:-:S04]  /*a880*/  IMAD R15, R18, UR18, R15 ;  /* 0x00000012120f7c24 */ /* 0x000fc8000f8e020f */
[----:B------:R-:W-:-:S04]  /*a890*/  VIADD R15, R15, -UR15 ;  /* 0x8000000f0f0f7c36 */ /* 0x000fc80008000000 */
[C---:B------:R-:W-:Y:S02]  /*a8a0*/  VIADD R141, R15.reuse, UR14 ;  /* 0x0000000e0f8d7c36 */ /* 0x040fe40008000000 */
[----:B------:R-:W-:Y:S02]  /*a8b0*/  VIADD R140, R15, UR11 ;  /* 0x0000000b0f8c7c36 */ /* 0x000fe40008000000 */
[--C-:B0-----:R-:W-:Y:S02]  /*a8c0*/  IMAD.IADD R15, R141, 0x1, R139.reuse ;  /* 0x000000018d0f7824 */ /* 0x101fe400078e028b */
[----:B------:R-:W-:Y:S01]  /*a8d0*/  IMAD.IADD R12, R140, 0x1, R139 ;  /* 0x000000018c0c7824 */ /* 0x000fe200078e028b */
[----:B------:R-:W-:Y:S02]  /*a8e0*/  WARPGROUP.DEPBAR.LE gsb0, 0x0 ;  /* 0x00008000000079c5 */ /* 0x000fe40000010000 */
[----:B------:R-:W-:-:S06]  /*a8f0*/  WARPGROUP.ARRIVE ;  /* 0x00000000000079c5 */ /* 0x000fcc0000000000 */
[----:B------:R-:W-:Y:S03]  /*a900*/  HGMMA.64x96x16.F32 R88, gdesc[UR56].tnspB, R88, gsb0 ;  /* 0x41600000385879f0 */ /* 0x000fe60008000858 */
        /* <DEDUP_REMOVED lines=19> */
[----:B------:R0:W-:Y:S06]  /*aa40*/  BAR.ARV R19, 0x100 ;  /* 0x000400130000751d */ /* 0x0001ec0000002000 */
[----:B------:R0:W-:Y:S01]  /*aa50*/  @!P1 SYNCS.ARRIVE.TRANS64.RED.A1T0 RZ, [R138+URZ], RZ ;  /* 0x000000ff8aff99a7 */ /* 0x0001e2000810043f */
[----:B------:R-:W-:Y:S05]  /*aa60*/  @!P5 BRA `(.L_x_10267) ;  /* 0x000000000064d947 */ /* 0x000fea0003800000 */
[----:B------:R-:W-:Y:S01]  /*aa70*/  ULDC UR11, c[0x0][0x2f0] ;  /* 0x0000bc00000b7ab9 */ /* 0x000fe20000000800 */
[----:B------:R-:W-:Y:S01]  /*aa80*/  ULDC UR10, c[0x0][0x288] ;  /* 0x0000a200000a7ab9 */ /* 0x000fe20000000800 */
[----:B0-----:R-:W-:Y:S01]  /*aa90*/  IMAD R138, R18, UR11, R139 ;  /* 0x0000000b128a7c24 */ /* 0x001fe2000f8e028b */
        /* <DEDUP_REMOVED lines=12> */
.L_x_10269:
[----:B------:R-:W-:-:S05]  /*ab60*/  IMAD.U32 R146, RZ, RZ, UR61 ;  /* 0x0000003dff927e24 */ /* 0x000fca000f8e00ff */
[----:B------:R-:W-:-:S13]  /*ab70*/  ISETP.NE.AND P2, PT, R146, 0x1, PT ;  /* 0x000000019200780c */ /* 0x000fda0003f45270 */
[----:B------:R-:W0:Y:S02]  /*ab80*/  @P2 LDC.64 R138, c[0x0][0x9e8] ;  /* 0x00027a00ff8a2b82 */ /* 0x000e240000000a00 */
[----:B0-----:R-:W-:-:S05]  /*ab90*/  @P2 IMAD.HI.U32 R138, R144, R138, RZ ;  /* 0x0000008a908a2227 */ /* 0x001fca00078e00ff */
[----:B------:R-:W-:-:S07]  /*aba0*/  @P2 SHF.R.U32.HI R144, RZ, R139, R138 ;  /* 0x0000008bff902219 */ /* 0x000fce000001168a */
.L_x_10270:
[----:B------:R-:W-:Y:S05]  /*abb0*/  BSYNC B0 ;  /* 0x0000000000007941 */ /* 0x000fea0003800000 */
.L_x_10268:
[----:B------:R-:W-:-:S04]  /*abc0*/  IMAD R144, R144, R146, -R143 ;  /* 0x0000009290907224 */ /* 0x000fc800078e0a8f */
[----:B------:R-:W-:-:S05]  /*abd0*/  IMAD R144, R3, -0x2, R144 ;  /* 0xfffffffe03907824 */ /* 0x000fca00078e0290 */
[----:B------:R-:W-:Y:S02]  /*abe0*/  VIADDMNMX R15, R144, R146, R15, PT ;  /* 0x00000092900f7246 */ /* 0x000fe4000380010f */
[----:B------:R-:W-:-:S07]  /*abf0*/  VIMNMX R12, R12, R144, !PT ;  /* 0x000000900c0c7248 */ /* 0x000fce0007fe0100 */
.L_x_10267:
[----:B------:R-:W-:-:S04]  /*ac00*/  ISETP.GT.AND P2, PT, R14, -0x1, PT ;  /* 0xffffffff0e00780c */ /* 0x000fc80003f44270 */
[C---:B------:R-:W-:Y:S02]  /*ac10*/  ISETP.GT.AND P4, PT, R12.reuse, RZ, P2 ;  /* 0x000000ff0c00720c */ /* 0x040fe40001784270 */
[----:B------:R-:W-:Y:S02]  /*ac20*/  ISETP.GT.AND P6, PT, R12, 0x1, P2 ;  /* 0x000000010c00780c */ /* 0x000fe400017c4270 */
[C---:B------:R-:W-:Y:S02]  /*ac30*/  ISETP.LT.OR P4, PT, R15.reuse, 0x1, P4 ;  /* 0x000000010f00780c */ /* 0x040fe40002781670 */
[----:B------:R-:W-:Y:S02]  /*ac40*/  ISETP.LT.OR P6, PT, R15, 0x2, P6 ;  /* 0x000000020f00780c */ /* 0x000fe400037c1670 */
        /* <DEDUP_REMOVED lines=46> */
[----:B0-----:R-:W-:Y:S02]  /*af30*/  FSEL R138, R56, -INF , !P6 ;  /* 0xff800000388a7808 */ /* 0x001fe40007000000 */
[C---:B------:R-:W-:Y:S02]  /*af40*/  ISETP.GT.AND P3, PT, R12.reuse, 0x41, P2 ;  /* 0x000000410c00780c */ /* 0x040fe40001764270 */
[C---:B------:R-:W-:Y:S02]  /*af50*/  ISETP.GT.AND P4, PT, R12.reuse, 0x48, P2 ;  /* 0x000000480c00780c */ /* 0x040fe40001784270 */
[----:B------:R-:W-:-:S02]  /*af60*/  ISETP.GT.AND P6, PT, R12, 0x49, P2 ;  /* 0x000000490c00780c */ /* 0x000fc400017c4270 */
[C---:B------:R-:W-:Y:S02]  /*af70*/  ISETP.LT.OR P3, PT, R15.reuse, 0x42, P3 ;  /* 0x000000420f00780c */ /* 0x040fe40001f61670 */
[C---:B------:R-:W-:Y:S02]  /*af80*/  ISETP.LT.OR P4, PT, R15.reuse, 0x49, P4 ;  /* 0x000000490f00780c */ /* 0x040fe40002781670 */
[----:B------:R-:W-:Y:S02]  /*af90*/  ISETP.LT.OR P6, PT, R15, 0x4a, P6 ;  /* 0x0000004a0f00780c */ /* 0x000fe400037c1670 */
[----:B------:R-:W-:Y:S02]  /*afa0*/  FSEL R139, R57, -INF , !P3 ;  /* 0xff800000398b7808 */ /* 0x000fe40005800000 */
[----:B------:R-:W-:Y:S01]  /*afb0*/  FSEL R60, R60, -INF , !P4 ;  /* 0xff8000003c3c7808 */ /* 0x000fe20006000000 */
[----:B------:R-:W0:Y:S01]  /*afc0*/  SHFL.IDX PT, R57, R142, 0x1, 0x1c1f ;  /* 0x003c1f008e397f89 */ /* 0x000e2200000e0000 */
        /* <DEDUP_REMOVED lines=11> */
[C---:B------:R-:W-:Y:S01]  /*b080*/  ISETP.GT.AND P4, PT, R12.reuse, 0x60, P2 ;  /* 0x000000600c00780c */ /* 0x040fe20001784270 */
[--C-:B0-----:R-:W-:Y:S01]  /*b090*/  IMAD.IADD R141, R141, 0x1, R57.reuse ;  /* 0x000000018d8d7824 */ /* 0x101fe200078e0239 */
[----:B------:R-:W-:Y:S01]  /*b0a0*/  ISETP.GT.AND P6, PT, R12, 0x61, P2 ;  /* 0x000000610c00780c */ /* 0x000fe200017c4270 */
[----:B------:R-:W-:Y:S01]  /*b0b0*/  IMAD.IADD R140, R140, 0x1, R57 ;  /* 0x000000018c8c7824 */ /* 0x000fe200078e0239 */
        /* <DEDUP_REMOVED lines=23> */
[----:B------:R-:W-:Y:S01]  /*b230*/  FSEL R85, R85, -INF , !P6 ;  /* 0xff80000055557808 */ /* 0x000fe20007000000 */
[----:B------:R-:W-:Y:S06]  /*b240*/  @!P5 BRA `(.L_x_10271) ;  /* 0x000000000064d947 */ /* 0x000fec0003800000 */
[----:B------:R-:W-:Y:S01]  /*b250*/  ULDC UR11, c[0x0][0x2f0] ;  /* 0x0000bc00000b7ab9 */ /* 0x000fe20000000800 */
[----:B------:R-:W-:Y:S01]  /*b260*/  ULDC UR10, c[0x0][0x288] ;  /* 0x0000a200000a7ab9 */ /* 0x000fe20000000800 */
        /* <DEDUP_REMOVED lines=13> */
.L_x_10273:
[----:B------:R-:W-:-:S05]  /*b340*/  IMAD.U32 R142, RZ, RZ, UR61 ;  /* 0x0000003dff8e7e24 */ /* 0x000fca000f8e00ff */
[----:B------:R-:W-:-:S13]  /*b350*/  ISETP.NE.AND P3, PT, R142, 0x1, PT ;  /* 0x000000018e00780c */ /* 0x000fda0003f65270 */
[----:B------:R-:W0:Y:S02]  /*b360*/  @P3 LDC.64 R56, c[0x0][0x9e8] ;  /* 0x00027a00ff383b82 */ /* 0x000e240000000a00 */
[----:B0-----:R-:W-:-:S05]  /*b370*/  @P3 IMAD.HI.U32 R56, R12, R56, RZ ;  /* 0x000000380c383227 */ /* 0x001fca00078e00ff */
[----:B------:R-:W-:-:S07]  /*b380*/  @P3 SHF.R.U32.HI R12, RZ, R57, R56 ;  /* 0x00000039ff0c3219 */ /* 0x000fce0000011638 */
.L_x_10274:
[----:B------:R-:W-:Y:S05]  /*b390*/  BSYNC B0 ;  /* 0x0000000000007941 */ /* 0x000fea0003800000 */
.L_x_10272:
[----:B------:R-:W-:-:S04]  /*b3a0*/  IMAD R12, R12, R142, -R143 ;  /* 0x0000008e0c0c7224 */ /* 0x000fc800078e0a8f */
[----:B------:R-:W-:-:S05]  /*b3b0*/  IMAD R12, R3, -0x2, R12 ;  /* 0xfffffffe030c7824 */ /* 0x000fca00078e020c */
[----:B------:R-:W-:Y:S02]  /*b3c0*/  VIADDMNMX R141, R12, R142, R141, PT ;  /* 0x0000008e0c8d7246 */ /* 0x000fe4000380018d */
[----:B------:R-:W-:-:S07]  /*b3d0*/  VIMNMX R140, R140, R12, !PT ;  /* 0x0000000c8c8c7248 */ /* 0x000fce0007fe0100 */
.L_x_10271:
[----:B------:R-:W-:Y:S01]  /*b3e0*/  FMNMX.FTZ R12, R24, R13, !PT ;  /* 0x0000000d180c7209 */ /* 0x000fe20007810000 */
[----:B------:R-:W-:Y:S01]  /*b3f0*/  ULDC UR10, c[0x0][0x988] ;  /* 0x00026200000a7ab9 */ /* 0x000fe20000000800 */
[C---:B------:R-:W-:Y:S01]  /*b400*/  ISETP.GT.AND P6, PT, R140.reuse, 0x8, P2 ;  /* 0x000000088c00780c */ /* 0x040fe200017c4270 */
[----:B------:R-:W-:Y:S01]  /*b410*/  UMOV UR30, UR5 ;  /* 0x00000005001e7c82 */ /* 0x000fe20008000000 */
        /* <DEDUP_REMOVED lines=17> */
[----:B------:R-:W-:Y:S02]  /*b530*/  ISETP.LT.OR P4, PT, R141, 0x2, P4 ;  /* 0x000000028d00780c */ /* 0x000fe40002781670 */
[----:B------:R-:W-:Y:S02]  /*b540*/  FMNMX.FTZ R12, R44, R15, !PT ;  /* 0x0000000f2c0c7209 */ /* 0x000fe40007810000 */
[----:B------:R-:W-:Y:S02]  /*b550*/  FSEL R27, R27, -INF , !P4 ;  /* 0xff8000001b1b7808 */ /* 0x000fe40006000000 */
        /* <DEDUP_REMOVED lines=58> */
[----:B------:R-:W-:Y:S02]  /*b900*/  ISETP.LT.OR P4, PT, R141, 0x62, P4 ;  /* 0x000000628d00780c */ /* 0x000fe40002781670 */
[----:B0-----:R-:W-:-:S04]  /*b910*/  FMNMX.FTZ R12, R56, R57, !PT ;  /* 0x00000039380c7209 */ /* 0x001fc80007810000 */
[C---:B------:R-:W-:Y:S01]  /*b920*/  FSETP.NEU.FTZ.AND P6, PT, R12.reuse, -INF , PT ;  /* 0xff8000000c00780b */ /* 0x040fe20003fdd000 */
[----:B------:R-:W-:-:S05]  /*b930*/  FMUL.FTZ R15, R12, UR10 ;  /* 0x0000000a0c0f7c20 */ /* 0x000fca0008410000 */
[----:B------:R-:W-:-:S05]  /*b940*/  FSEL R15, R15, RZ, P6 ;  /* 0x000000ff0f0f7208 */ /* 0x000fca0003000000 */
[--C-:B------:R-:W-:Y:S01]  /*b950*/  FFMA.FTZ R57, R24, UR10, -R15.reuse ;  /* 0x0000000a18397c23 */ /* 0x100fe2000801080f */
[----:B------:R-:W-:Y:S01]  /*b960*/  FSEL R24, R35, -INF , !P3 ;  /* 0xff80000023187808 */ /* 0x000fe20005800000 */
[--C-:B------:R-:W-:Y:S01]  /*b970*/  FFMA.FTZ R56, R25, UR10, -R15.reuse ;  /* 0x0000000a19387c23 */ /* 0x100fe2000801080f */
[----:B------:R-:W-:Y:S01]  /*b980*/  ISETP.GT.AND P3, PT, R140, 0x19, P2 ;  /* 0x000000198c00780c */ /* 0x000fe20001764270 */
[--C-:B------:R-:W-:Y:S01]  /*b990*/  FFMA.FTZ R25, R28, UR10, -R15.reuse ;  /* 0x0000000a1c197c23 */ /* 0x100fe2000801080f */
[--C-:B------:R-:W-:Y:S01]  /*b9a0*/  FFMA.FTZ R28, R29, UR10, -R15.reuse ;  /* 0x0000000a1d1c7c23 */ /* 0x100fe2000801080f */
[----:B------:R0:W-:Y:S01]  /*b9b0*/  MUFU.EX2 R35, R57 ;  /* 0x0000003900237308 */ /* 0x0001e20000000800 */
[----:B------:R-:W-:Y:S01]  /*b9c0*/  ISETP.LT.OR P3, PT, R141, 0x1a, P3 ;  /* 0x0000001a8d00780c */ /* 0x000fe20001f61670 */
[--C-:B------:R-:W-:Y:S01]  /*b9d0*/  FFMA.FTZ R142, R36, UR10, -R15.reuse ;  /* 0x0000000a248e7c23 */ /* 0x100fe2000801080f */
[--C-:B------:R-:W-:Y:S01]  /*b9e0*/  FFMA.FTZ R143, R52, UR10, -R15.reuse ;  /* 0x0000000a348f7c23 */ /* 0x100fe2000801080f */
[--C-:B------:R-:W-:Y:S01]  /*b9f0*/  FFMA.FTZ R33, R33, UR10, -R15.reuse ;  /* 0x0000000a21217c23 */ /* 0x100fe2000801080f */
[----:B------:R-:W-:Y:S01]  /*ba00*/  FSEL R39, R39, -INF , !P3 ;  /* 0xff80000027277808 */ /* 0x000fe20005800000 */
[--C-:B------:R-:W-:Y:S01]  /*ba10*/  FFMA.FTZ R37, R37, UR10, -R15.reuse ;  /* 0x0000000a25257c23 */ /* 0x100fe2000801080f */
[----:B------:R-:W-:Y:S01]  /*ba20*/  ISETP.GT.AND P3, PT, R140, 0x21, P2 ;  /* 0x000000218c00780c */ /* 0x000fe20001764270 */
[--C-:B------:R-:W-:Y:S01]  /*ba30*/  FFMA.FTZ R41, R41, UR10, -R15.reuse ;  /* 0x0000000a29297c23 */ /* 0x100fe2000801080f */
[--C-:B------:R-:W-:Y:S01]  /*ba40*/  FFMA.FTZ R45, R45, UR10, -R15.reuse ;  /* 0x0000000a2d2d7c23 */ /* 0x100fe2000801080f */
[--C-:B------:R-:W-:Y:S01]  /*ba50*/  FFMA.FTZ R49, R49, UR10, -R15.reuse ;  /* 0x0000000a31317c23 */ /* 0x100fe2000801080f */
[----:B------:R-:W-:Y:S01]  /*ba60*/  ISETP.LT.OR P3, PT, R141, 0x22, P3 ;  /* 0x000000228d00780c */ /* 0x000fe20001f61670 */
[--C-:B------:R-:W-:Y:S01]  /*ba70*/  FFMA.FTZ R53, R53, UR10, -R15.reuse ;  /* 0x0000000a35357c23 */ /* 0x100fe2000801080f */
[--C-:B------:R-:W-:Y:S01]  /*ba80*/  FFMA.FTZ R60, R60, UR10, -R15.reuse ;  /* 0x0000000a3c3c7c23 */ /* 0x100fe2000801080f */
[--C-:B------:R-:W-:Y:S01]  /*ba90*/  FFMA.FTZ R80, R80, UR10, -R15.reuse ;  /* 0x0000000a50507c23 */ /* 0x100fe2000801080f */
[----:B------:R-:W-:Y:S01]  /*baa0*/  FSEL R43, R43, -INF , !P3 ;  /* 0xff8000002b2b7808 */ /* 0x000fe20005800000 */
[--C-:B------:R-:W-:Y:S01]  /*bab0*/  FFMA.FTZ R81, R81, UR10, -R15.reuse ;  /* 0x0000000a51517c23 */ /* 0x100fe2000801080f */
[----:B------:R-:W-:Y:S01]  /*bac0*/  ISETP.GT.AND P3, PT, R140, RZ, P2 ;  /* 0x000000ff8c00720c */ /* 0x000fe20001764270 */
[----:B------:R-:W-:Y:S01]  /*bad0*/  FFMA.FTZ R85, R85, UR10, -R15 ;  /* 0x0000000a55557c23 */ /* 0x000fe2000801080f */
[----:B------:R-:W-:Y:S02]  /*bae0*/  MUFU.EX2 R56, R56 ;  /* 0x0000003800387308 */ /* 0x000fe40000000800 */
[----:B------:R-:W-:-:S04]  /*baf0*/  ISETP.LT.OR P3, PT, R141, 0x1, P3 ;  /* 0x000000018d00780c */ /* 0x000fc80001f61670 */
[----:B------:R-:W-:Y:S01]  /*bb00*/  FSEL R29, R26, -INF , !P3 ;  /* 0xff8000001a1d7808 */ /* 0x000fe20005800000 */
[----:B------:R-:W-:Y:S01]  /*bb10*/  FFMA.FTZ R26, R32, UR10, -R15 ;  /* 0x0000000a201a7c23 */ /* 0x000fe2000801080f */
[----:B------:R-:W-:Y:S01]  /*bb20*/  ISETP.GT.AND P3, PT, R140, 0x30, P2 ;  /* 0x000000308c00780c */ /* 0x000fe20001764270 */
[----:B------:R-:W-:Y:S01]  /*bb30*/  MUFU.EX2 R25, R25 ;  /* 0x0000001900197308 */ /* 0x000fe20000000800 */
[----:B------:R-:W-:Y:S02]  /*bb40*/  FMNMX.FTZ R32, R29, R22, !PT ;  /* 0x000000161d207209 */ /* 0x000fe40007810000 */
[----:B------:R-:W-:Y:S02]  /*bb50*/  ISETP.LT.OR P3, PT, R141, 0x31, P3 ;  /* 0x000000318d00780c */ /* 0x000fe40001f61670 */
[----:B0-----:R-:W-:Y:S02]  /*bb60*/  FMNMX.FTZ R57, R27, R32, !PT ;  /* 0x000000201b397209 */ /* 0x001fe40007810000 */
[----:B------:R-:W-:Y:S01]  /*bb70*/  FSEL R50, R50, -INF , !P3 ;  /* 0xff80000032327808 */ /* 0x000fe20005800000 */
[----:B------:R-:W-:Y:S01]  /*bb80*/  MUFU.EX2 R28, R28 ;  /* 0x0000001c001c7308 */ /* 0x000fe20000000800 */
[----:B------:R-:W-:-:S02]  /*bb90*/  FMNMX.FTZ R32, R30, R57, !PT ;  /* 0x000000391e207209 */ /* 0x000fc40007810000 */
[----:B------:R-:W-:Y:S02]  /*bba0*/  ISETP.GT.AND P3, PT, R140, 0x38, P2 ;  /* 0x000000388c00780c */ /* 0x000fe40001764270 */
[----:B------:R-:W-:Y:S02]  /*bbb0*/  FMNMX.FTZ R57, R31, R32, !PT ;  /* 0x000000201f397209 */ /* 0x000fe40007810000 */
[----:B------:R-:W-:Y:S01]  /*bbc0*/  ISETP.LT.OR P3, PT, R141, 0x39, P3 ;  /* 0x000000398d00780c */ /* 0x000fe20001f61670 */
[----:B------:R0:W-:Y:S01]  /*bbd0*/  MUFU.EX2 R32, R142 ;  /* 0x0000008e00207308 */ /* 0x0001e20000000800 */
[----:B------:R-:W-:Y:S02]  /*bbe0*/  FMNMX.FTZ R57, R34, R57, !PT ;  /* 0x0000003922397209 */ /* 0x000fe40007810000 */
[----:B------:R-:W-:Y:S02]  /*bbf0*/  FSEL R54, R54, -INF , !P3 ;  /* 0xff80000036367808 */ /* 0x000fe40005800000 */
[----:B------:R-:W-:-:S02]  /*bc00*/  FMNMX.FTZ R57, R24, R57, !PT ;  /* 0x0000003918397209 */ /* 0x000fc40007810000 */
[----:B------:R-:W-:Y:S01]  /*bc10*/  ISETP.GT.AND P3, PT, R140, 0x40, P2 ;  /* 0x000000408c00780c */ /* 0x000fe20001764270 */
[----:B------:R-:W-:Y:S01]  /*bc20*/  MUFU.EX2 R26, R26 ;  /* 0x0000001a001a7308 */ /* 0x000fe20000000800 */
[----:B------:R-:W-:Y:S01]  /*bc30*/  FMNMX.FTZ R36, R38, R57, !PT ;  /* 0x0000003926247209 */ /* 0x000fe20007810000 */
[----:B0-----:R-:W-:Y:S01]  /*bc40*/  FFMA.FTZ R142, R40, UR10, -R15 ;  /* 0x0000000a288e7c23 */ /* 0x001fe2000801080f */
[----:B------:R-:W-:Y:S02]  /*bc50*/  ISETP.LT.OR P3, PT, R141, 0x41, P3 ;  /* 0x000000418d00780c */ /* 0x000fe40001f61670 */
[----:B------:R-:W-:Y:S02]  /*bc60*/  FMNMX.FTZ R57, R39, R36, !PT ;  /* 0x0000002427397209 */ /* 0x000fe40007810000 */
[----:B------:R-:W-:Y:S01]  /*bc70*/  FSEL R58, R58, -INF , !P3 ;  /* 0xff8000003a3a7808 */ /* 0x000fe20005800000 */
[----:B------:R0:W-:Y:S01]  /*bc80*/  MUFU.EX2 R36, R142 ;  /* 0x0000008e00247308 */ /* 0x0001e20000000800 */
[----:B------:R-:W-:-:S02]  /*bc90*/  FMNMX.FTZ R40, R42, R57, !PT ;  /* 0x000000392a287209 */ /* 0x000fc40007810000 */
[----:B------:R-:W-:Y:S02]  /*bca0*/  ISETP.GT.AND P3, PT, R140, 0x48, P2 ;  /* 0x000000488c00780c */ /* 0x000fe40001764270 */
[----:B------:R-:W-:Y:S02]  /*bcb0*/  FMNMX.FTZ R57, R43, R40, !PT ;  /* 0x000000282b397209 */ /* 0x000fe40007810000 */
[----:B------:R-:W-:Y:S01]  /*bcc0*/  ISETP.LT.OR P3, PT, R141, 0x49, P3 ;  /* 0x000000498d00780c */ /* 0x000fe20001f61670 */
[----:B------:R-:W-:Y:S01]  /*bcd0*/  MUFU.EX2 R33, R33 ;  /* 0x0000002100217308 */ /* 0x000fe20000000800 */
[----:B------:R-:W-:Y:S01]  /*bce0*/  FMNMX.FTZ R40, R46, R57, !PT ;  /* 0x000000392e287209 */ /* 0x000fe20007810000 */
[----:B0-----:R-:W-:Y:S01]  /*bcf0*/  FFMA.FTZ R142, R44, UR10, -R15 ;  /* 0x0000000a2c8e7c23 */ /* 0x001fe2000801080f */
[----:B------:R-:W-:Y:S02]  /*bd00*/  FSEL R62, R62, -INF , !P3 ;  /* 0xff8000003e3e7808 */ /* 0x000fe40005800000 */
[----:B------:R-:W-:-:S02]  /*bd10*/  FMNMX.FTZ R57, R47, R40, !PT ;  /* 0x000000282f397209 */ /* 0x000fc40007810000 */
[----:B------:R-:W-:Y:S01]  /*bd20*/  ISETP.GT.AND P3, PT, R140, 0x50, P2 ;  /* 0x000000508c00780c */ /* 0x000fe20001764270 */
[----:B------:R0:W-:Y:S01]  /*bd30*/  MUFU.EX2 R40, R142 ;  /* 0x0000008e00287308 */ /* 0x0001e20000000800 */
[----:B------:R-:W-:Y:S02]  /*bd40*/  FMNMX.FTZ R44, R50, R57, !PT ;  /* 0x00000039322c7209 */ /* 0x000fe40007810000 */
[----:B------:R-:W-:Y:S02]  /*bd50*/  ISETP.LT.OR P3, PT, R141, 0x51, P3 ;  /* 0x000000518d00780c */ /* 0x000fe40001f61670 */
[----:B------:R-:W-:Y:S02]  /*bd60*/  FMNMX.FTZ R57, R51, R44, !PT ;  /* 0x0000002c33397209 */ /* 0x000fe40007810000 */
[----:B------:R-:W-:Y:S01]  /*bd70*/  FSEL R66, R66, -INF , !P3 ;  /* 0xff80000042427808 */ /* 0x000fe20005800000 */
[----:B------:R-:W-:Y:S01]  /*bd80*/  MUFU.EX2 R37, R37 ;  /* 0x0000002500257308 */ /* 0x000fe20000000800 */
[----:B------:R-:W-:Y:S01]  /*bd90*/  FMNMX.FTZ R44, R54, R57, !PT ;  /* 0x00000039362c7209 */ /* 0x000fe20007810000 */
[----:B0-----:R-:W-:Y:S01]  /*bda0*/  FFMA.FTZ R142, R48, UR10, -R15 ;  /* 0x0000000a308e7c23 */ /* 0x001fe2000801080f */
[----:B------:R-:W-:-:S02]  /*bdb0*/  ISETP.GT.AND P3, PT, R140, 0x58, P2 ;  /* 0x000000588c00780c */ /* 0x000fc40001764270 */
[----:B------:R-:W-:Y:S02]  /*bdc0*/  FMNMX.FTZ R57, R55, R44, !PT ;  /* 0x0000002c37397209 */ /* 0x000fe40007810000 */
[----:B------:R-:W-:Y:S01]  /*bdd0*/  ISETP.LT.OR P3, PT, R141, 0x59, P3 ;  /* 0x000000598d00780c */ /* 0x000fe20001f61670 */
[----:B------:R-:W-:Y:S01]  /*bde0*/  MUFU.EX2 R44, R142 ;  /* 0x0000008e002c7308 */ /* 0x000fe20000000800 */
[----:B------:R-:W-:Y:S02]  /*bdf0*/  FMNMX.FTZ R48, R58, R57, !PT ;  /* 0x000000393a307209 */ /* 0x000fe40007810000 */
[----:B------:R-:W-:Y:S02]  /*be00*/  FSEL R70, R70, -INF , !P3 ;  /* 0xff80000046467808 */ /* 0x000fe40005800000 */
[----:B------:R-:W-:Y:S02]  /*be10*/  FMNMX.FTZ R57, R59, R48, !PT ;  /* 0x000000303b397209 */ /* 0x000fe40007810000 */
[----:B------:R-:W-:Y:S01]  /*be20*/  ISETP.GT.AND P3, PT, R140, 0x60, P2 ;  /* 0x000000608c00780c */ /* 0x000fe20001764270 */
[----:B------:R-:W-:Y:S01]  /*be30*/  MUFU.EX2 R41, R41 ;  /* 0x0000002900297308 */ /* 0x000fe20000000800 */
[----:B------:R-:W-:-:S02]  /*be40*/  FMNMX.FTZ R48, R62, R57, !PT ;  /* 0x000000393e307209 */ /* 0x000fc40007810000 */
[----:B------:R-:W-:Y:S02]  /*be50*/  ISETP.LT.OR P3, PT, R141, 0x61, P3 ;  /* 0x000000618d00780c */ /* 0x000fe40001f61670 */
[----:B------:R-:W-:Y:S02]  /*be60*/  FMNMX.FTZ R57, R63, R48, !PT ;  /* 0x000000303f397209 */ /* 0x000fe40007810000 */
[----:B------:R-:W-:Y:S01]  /*be70*/  FSEL R74, R74, -INF , !P3 ;  /* 0xff8000004a4a7808 */ /* 0x000fe20005800000 */
[----:B------:R0:W-:Y:S01]  /*be80*/  MUFU.EX2 R48, R143 ;  /* 0x0000008f00307308 */ /* 0x0001e20000000800 */
[----:B------:R-:W-:Y:S02]  /*be90*/  FMNMX.FTZ R52, R66, R57, !PT ;  /* 0x0000003942347209 */ /* 0x000fe40007810000 */
[----:B------:R-:W-:Y:S02]  /*bea0*/  ISETP.GT.AND P3, PT, R140, 0x68, P2 ;  /* 0x000000688c00780c */ /* 0x000fe40001764270 */
[----:B------:R-:W-:-:S02]  /*beb0*/  FMNMX.FTZ R57, R67, R52, !PT ;  /* 0x0000003443397209 */ /* 0x000fc40007810000 */
[----:B------:R-:W-:Y:S01]  /*bec0*/  ISETP.LT.OR P3, PT, R141, 0x69, P3 ;  /* 0x000000698d00780c */ /* 0x000fe20001f61670 */
[----:B------:R-:W-:Y:S01]  /*bed0*/  MUFU.EX2 R45, R45 ;  /* 0x0000002d002d7308 */ /* 0x000fe20000000800 */
[----:B------:R-:W-:Y:S01]  /*bee0*/  FMNMX.FTZ R52, R70, R57, !PT ;  /* 0x0000003946347209 */ /* 0x000fe20007810000 */
[--C-:B0-----:R-:W-:Y:S01]  /*bef0*/  FFMA.FTZ R143, R138, UR10, -R15.reuse ;  /* 0x0000000a8a8f7c23 */ /* 0x101fe2000801080f */
[----:B------:R-:W-:Y:S01]  /*bf00*/  FSEL R142, R75, -INF , !P4 ;  /* 0xff8000004b8e7808 */ /* 0x000fe20006000000 */
[----:B------:R-:W-:Y:S01]  /*bf10*/  FFMA.FTZ R75, R139, UR10, -R15 ;  /* 0x0000000a8b4b7c23 */ /* 0x000fe2000801080f */
[----:B------:R-:W-:Y:S02]  /*bf20*/  FMNMX.FTZ R57, R71, R52, !PT ;  /* 0x0000003447397209 */ /* 0x000fe40007810000 */
[----:B------:R-:W-:Y:S01]  /*bf30*/  ISETP.GT.AND P4, PT, R140, 0x69, P2 ;  /* 0x000000698c00780c */ /* 0x000fe20001784270 */
[----:B------:R-:W-:Y:S01]  /*bf40*/  MUFU.EX2 R49, R49 ;  /* 0x0000003100317308 */ /* 0x000fe20000000800 */
[----:B------:R-:W-:-:S02]  /*bf50*/  FMNMX.FTZ R57, R74, R57, !PT ;  /* 0x000000394a397209 */ /* 0x000fc40007810000 */
[----:B------:R-:W-:Y:S02]  /*bf60*/  FSEL R78, R78, -INF , !P3 ;  /* 0xff8000004e4e7808 */ /* 0x000fe40005800000 */
[----:B------:R-:W-:Y:S02]  /*bf70*/  ISETP.GT.AND P3, PT, R140, 0x70, P2 ;  /* 0x000000708c00780c */ /* 0x000fe40001764270 */
[C---:B------:R-:W-:Y:S01]  /*bf80*/  ISETP.LT.OR P4, PT, R141.reuse, 0x6a, P4 ;  /* 0x0000006a8d00780c */ /* 0x040fe20002781670 */
[----:B------:R-:W-:Y:S01]  /*bf90*/  MUFU.EX2 R53, R53 ;  /* 0x0000003500357308 */ /* 0x000fe20000000800 */
[----:B------:R-:W-:Y:S02]  /*bfa0*/  FMNMX.FTZ R57, R142, R57, !PT ;  /* 0x000000398e397209 */ /* 0x000fe40007810000 */
[----:B------:R-:W-:Y:S02]  /*bfb0*/  ISETP.LT.OR P3, PT, R141, 0x71, P3 ;  /* 0x000000718d00780c */ /* 0x000fe40001f61670 */
[----:B------:R-:W-:Y:S01]  /*bfc0*/  FSEL R138, R79, -INF , !P4 ;  /* 0xff8000004f8a7808 */ /* 0x000fe20006000000 */
[--C-:B------:R-:W-:Y:S01]  /*bfd0*/  FFMA.FTZ R79, R61, UR10, -R15.reuse ;  /* 0x0000000a3d4f7c23 */ /* 0x100fe2000801080f */
[----:B------:R-:W-:Y:S01]  /*bfe0*/  ISETP.GT.AND P4, PT, R140, 0x71, P2 ;  /* 0x000000718c00780c */ /* 0x000fe20001784270 */
[--C-:B------:R-:W-:Y:S01]  /*bff0*/  FFMA.FTZ R61, R64, UR10, -R15.reuse ;  /* 0x0000000a403d7c23 */ /* 0x100fe2000801080f */
[----:B------:R-:W-:Y:S01]  /*c000*/  FMNMX.FTZ R57, R78, R57, !PT ;  /* 0x000000394e397209 */ /* 0x000fe20007810000 */
[--C-:B------:R-:W-:Y:S01]  /*c010*/  FFMA.FTZ R64, R65, UR10, -R15.reuse ;  /* 0x0000000a41407c23 */ /* 0x100fe2000801080f */
[----:B------:R-:W-:Y:S01]  /*c020*/  FSEL R139, R82, -INF , !P3 ;  /* 0xff800000528b7808 */ /* 0x000fe20005800000 */
[--C-:B------:R-:W-:Y:S01]  /*c030*/  FFMA.FTZ R65, R68, UR10, -R15.reuse ;  /* 0x0000000a44417c23 */ /* 0x100fe2000801080f */
[----:B------:R-:W-:Y:S01]  /*c040*/  ISETP.GT.AND P3, PT, R140, 0x78, P2 ;  /* 0x000000788c00780c */ /* 0x000fe20001764270 */
[--C-:B------:R-:W-:Y:S01]  /*c050*/  FFMA.FTZ R68, R69, UR10, -R15.reuse ;  /* 0x0000000a45447c23 */ /* 0x100fe2000801080f */
[----:B------:R-:W-:Y:S01]  /*c060*/  ISETP.LT.OR P4, PT, R141, 0x72, P4 ;  /* 0x000000728d00780c */ /* 0x000fe20002781670 */
[--C-:B------:R-:W-:Y:S01]  /*c070*/  FFMA.FTZ R69, R72, UR10, -R15.reuse ;  /* 0x0000000a48457c23 */ /* 0x100fe2000801080f */
[----:B------:R-:W-:Y:S01]  /*c080*/  FMNMX.FTZ R82, R138, R57, !PT ;  /* 0x000000398a527209 */ /* 0x000fe20007810000 */
[--C-:B------:R-:W-:Y:S01]  /*c090*/  FFMA.FTZ R72, R73, UR10, -R15.reuse ;  /* 0x0000000a49487c23 */ /* 0x100fe2000801080f */
[----:B------:R-:W-:Y:S01]  /*c0a0*/  ISETP.GT.AND P2, PT, R140, 0x79, P2 ;  /* 0x000000798c00780c */ /* 0x000fe20001744270 */
[--C-:B------:R-:W-:Y:S01]  /*c0b0*/  FFMA.FTZ R73, R76, UR10, -R15.reuse ;  /* 0x0000000a4c497c23 */ /* 0x100fe2000801080f */
[----:B------:R-:W-:Y:S01]  /*c0c0*/  ISETP.LT.OR P3, PT, R141, 0x79, P3 ;  /* 0x000000798d00780c */ /* 0x000fe20001f61670 */
[--C-:B------:R-:W-:Y:S01]  /*c0d0*/  FFMA.FTZ R76, R77, UR10, -R15.reuse ;  /* 0x0000000a4d4c7c23 */ /* 0x100fe2000801080f */
[----:B------:R-:W-:Y:S01]  /*c0e0*/  FSEL R83, R83, -INF , !P4 ;  /* 0xff80000053537808 */ /* 0x000fe20006000000 */
[----:B------:R-:W-:Y:S01]  /*c0f0*/  FFMA.FTZ R77, R84, UR10, -R15 ;  /* 0x0000000a544d7c23 */ /* 0x000fe2000801080f */
[----:B------:R-:W-:Y:S01]  /*c100*/  FMNMX.FTZ R82, R139, R82, !PT ;  /* 0x000000528b527209 */ /* 0x000fe20007810000 */
[----:B------:R-:W-:Y:S01]  /*c110*/  MUFU.EX2 R52, R143 ;  /* 0x0000008f00347308 */ /* 0x000fe20000000800 */
[----:B------:R-:W-:-:S02]  /*c120*/  ISETP.LT.OR P2, PT, R141, 0x7a, P2 ;  /* 0x0000007a8d00780c */ /* 0x000fc40001741670 */
[----:B------:R-:W-:Y:S02]  /*c130*/  FSEL R86, R86, -INF , !P3 ;  /* 0xff80000056567808 */ /* 0x000fe40005800000 */
[----:B------:R-:W-:Y:S02]  /*c140*/  FMNMX.FTZ R57, R83, R82, !PT ;  /* 0x0000005253397209 */ /* 0x000fe40007810000 */
[----:B------:R-:W-:Y:S01]  /*c150*/  FSEL R87, R87, -INF , !P2 ;  /* 0xff80000057577808 */ /* 0x000fe20005000000 */
[----:B------:R-:W-:Y:S01]  /*c160*/  MUFU.EX2 R75, R75 ;  /* 0x0000004b004b7308 */ /* 0x000fe20000000800 */
[----:B------:R-:W-:Y:S02]  /*c170*/  FMNMX.FTZ R82, R86, R57, !PT ;  /* 0x0000003956527209 */ /* 0x000fe40007810000 */
[----:B------:R-:W-:Y:S02]  /*c180*/  FSEL R84, R12, RZ, P6 ;  /* 0x000000ff0c547208 */ /* 0x000fe40003000000 */
[----:B------:R-:W-:-:S03]  /*c190*/  FMNMX.FTZ R82, R87, R82, !PT ;  /* 0x0000005257527209 */ /* 0x000fc60007810000 */
[----:B------:R-:W-:Y:S01]  /*c1a0*/  FADD.FTZ R84, -R84, R13 ;  /* 0x0000000d54547221 */ /* 0x000fe20000010100 */
[----:B------:R-:W-:Y:S01]  /*c1b0*/  MUFU.EX2 R60, R60 ;  /* 0x0000003c003c7308 */ /* 0x000fe20000000800 */
[----:B------:R-:W0:Y:S02]  /*c1c0*/  SHFL.BFLY PT, R57, R82, 0x2, 0x1f ;  /* 0x0c401f0052397f89 */ /* 0x000e2400000e0000 */
[----:B------:R-:W-:-:S05]  /*c1d0*/  FMUL.FTZ R84, R84, UR10 ;  /* 0x0000000a54547c20 */ /* 0x000fca0008410000 */
[----:B------:R-:W-:Y:S08]  /*c1e0*/  MUFU.EX2 R79, R79 ;  /* 0x0000004f004f7308 */ /* 0x000ff00000000800 */
[----:B------:R-:W1:Y:S08]  /*c1f0*/  MUFU.EX2 R84, R84 ;  /* 0x0000005400547308 */ /* 0x000e700000000800 */
[----:B------:R-:W-:Y:S01]  /*c200*/  MUFU.EX2 R61, R61 ;  /* 0x0000003d003d7308 */ /* 0x000fe20000000800 */
[----:B0-----:R-:W-:-:S05]  /*c210*/  FMNMX.FTZ R57, R82, R57, !PT ;  /* 0x0000003952397209 */ /* 0x001fca0007810000 */
[----:B------:R-:W0:Y:S02]  /*c220*/  SHFL.BFLY PT, R82, R57, 0x1, 0x1f ;  /* 0x0c201f0039527f89 */ /* 0x000e2400000e0000 */
        /* <DEDUP_REMOVED lines=21> */
[----:B------:R-:W-:Y:S01]  /*c380*/  FMUL.FTZ R124, R124, R84 ;  /* 0x000000547c7c7220 */ /* 0x000fe20000410000 */
[----:B0-----:R-:W-:Y:S01]  /*c390*/  FMNMX.FTZ R15, R57, R82, !PT ;  /* 0x00000052390f7209 */ /* 0x001fe20007810000 */
[-C--:B------:R-:W-:Y:S01]  /*c3a0*/  FMUL.FTZ R125, R125, R84.reuse ;  /* 0x000000547d7d7220 */ /* 0x080fe20000410000 */
[----:B------:R-:W-:Y:S01]  /*c3b0*/  MUFU.EX2 R82, R85 ;  /* 0x0000005500527308 */ /* 0x000fe20000000800 */
[-C--:B------:R-:W-:Y:S01]  /*c3c0*/  FMUL.FTZ R128, R128, R84.reuse ;  /* 0x0000005480807220 */ /* 0x080fe20000410000 */
[C---:B------:R-:W-:Y:S01]  /*c3d0*/  FSETP.NEU.FTZ.AND P2, PT, R15.reuse, -INF , PT ;  /* 0xff8000000f00780b */ /* 0x040fe20003f5d000 */
[----:B------:R-:W-:Y:S01]  /*c3e0*/  FMUL.FTZ R13, R15, UR10 ;  /* 0x0000000a0f0d7c20 */ /* 0x000fe20008410000 */
[-C--:B------:R-:W-:Y:S01]  /*c3f0*/  FMUL.FTZ R129, R129, R84.reuse ;  /* 0x0000005481817220 */ /* 0x080fe20000410000 */
[-C--:B------:R-:W-:Y:S01]  /*c400*/  FMUL.FTZ R132, R132, R84.reuse ;  /* 0x0000005484847220 */ /* 0x080fe20000410000 */
[----:B------:R-:W-:-:S02]  /*c410*/  FMUL.FTZ R133, R133, R84 ;  /* 0x0000005485857220 */ /* 0x000fc40000410000 */
[----:B------:R-:W-:Y:S01]  /*c420*/  FSEL R13, R13, RZ, P2 ;  /* 0x000000ff0d0d7208 */ /* 0x000fe20001000000 */
[----:B------:R-:W-:Y:S04]  /*c430*/  MUFU.EX2 R69, R69 ;  /* 0x0000004500457308 */ /* 0x000fe80000000800 */
[--C-:B------:R-:W-:Y:S01]  /*c440*/  FFMA.FTZ R144, R27, UR10, -R13.reuse ;  /* 0x0000000a1b907c23 */ /* 0x100fe2000801080d */
[--C-:B------:R-:W-:Y:S01]  /*c450*/  FFMA.FTZ R27, R34, UR10, -R13.reuse ;  /* 0x0000000a221b7c23 */ /* 0x100fe2000801080d */
[--C-:B------:R-:W-:Y:S01]  /*c460*/  FFMA.FTZ R34, R51, UR10, -R13.reuse ;  /* 0x0000000a33227c23 */ /* 0x100fe2000801080d */
[----:B------:R-:W-:Y:S01]  /*c470*/  FSEL R51, R15, RZ, P2 ;  /* 0x000000ff0f337208 */ /* 0x000fe20001000000 */
[--C-:B------:R-:W-:Y:S01]  /*c480*/  FFMA.FTZ R57, R29, UR10, -R13.reuse ;  /* 0x0000000a1d397c23 */ /* 0x100fe2000801080d */
[--C-:B------:R-:W-:Y:S01]  /*c490*/  FFMA.FTZ R29, R30, UR10, -R13.reuse ;  /* 0x0000000a1e1d7c23 */ /* 0x100fe2000801080d */
[----:B------:R-:W-:Y:S01]  /*c4a0*/  FFMA.FTZ R30, R24, UR10, -R13 ;  /* 0x0000000a181e7c23 */ /* 0x000fe2000801080d */
[----:B------:R-:W-:-:S02]  /*c4b0*/  IMAD.U32 R24, RZ, RZ, UR6 ;  /* 0x00000006ff187e24 */ /* 0x000fc4000f8e00ff */
[----:B------:R-:W-:Y:S01]  /*c4c0*/  FADD.FTZ R51, -R51, R22 ;  /* 0x0000001633337221 */ /* 0x000fe20000010100 */
[----:B------:R-:W-:Y:S01]  /*c4d0*/  MUFU.EX2 R144, R144 ;  /* 0x0000009000907308 */ /* 0x000fe20000000800 */
[--C-:B------:R-:W-:Y:S01]  /*c4e0*/  FFMA.FTZ R148, R31, UR10, -R13.reuse ;  /* 0x0000000a1f947c23 */ /* 0x100fe2000801080d */
[----:B------:R-:W-:Y:S01]  /*c4f0*/  FFMA.FTZ R146, R59, UR10, -R13 ;  /* 0x0000000a3b927c23 */ /* 0x000fe2000801080d */
[----:B------:R-:W-:Y:S01]  /*c500*/  FMUL.FTZ R22, R51, UR10 ;  /* 0x0000000a33167c20 */ /* 0x000fe20008410000 */
[----:B------:R-:W-:Y:S01]  /*c510*/  @!P1 LEA R24, R24, UR36, 0x3 ;  /* 0x0000002418189c11 */ /* 0x000fe2000f8e18ff */
[----:B------:R-:W-:Y:S01]  /*c520*/  FFMA.FTZ R59, R84, R8, R35 ;  /* 0x00000008543b7223 */ /* 0x000fe20000010023 */
[--C-:B------:R-:W-:Y:S01]  /*c530*/  FFMA.FTZ R31, R38, UR10, -R13.reuse ;  /* 0x0000000a261f7c23 */ /* 0x100fe2000801080d */
[----:B------:R-:W-:Y:S01]  /*c540*/  FFMA.FTZ R140, R39, UR10, -R13 ;  /* 0x0000000a278c7c23 */ /* 0x000fe2000801080d */
[----:B------:R-:W-:Y:S01]  /*c550*/  MUFU.EX2 R57, R57 ;  /* 0x0000003900397308 */ /* 0x000fe20000000800 */
[----:B------:R-:W-:-:S02]  /*c560*/  @!P1 VIADD R24, R24, 0x2d860 ;  /* 0x0002d86018189836 */ /* 0x000fc40000000000 */
[----:B------:R-:W-:Y:S01]  /*c570*/  FADD.FTZ R8, R56, R59 ;  /* 0x0000003b38087221 */ /* 0x000fe20000010000 */
[--C-:B------:R-:W-:Y:S01]  /*c580*/  FFMA.FTZ R51, R58, UR10, -R13.reuse ;  /* 0x0000000a3a337c23 */ /* 0x100fe2000801080d */
[----:B------:R-:W-:Y:S01]  /*c590*/  F2FP.F16.F32.PACK_AB R58, R28, R25 ;  /* 0x000000191c3a723e */ /* 0x000fe200000000ff */
[----:B------:R-:W-:Y:S01]  /*c5a0*/  FFMA.FTZ R39, R42, UR10, -R13 ;  /* 0x0000000a2a277c23 */ /* 0x000fe2000801080d */
[----:B------:R-:W-:Y:S01]  /*c5b0*/  @!P1 PRMT R24, RZ, 0x654, R24 ;  /* 0x00000654ff189816 */ /* 0x000fe20000000018 */
[----:B------:R-:W-:Y:S01]  /*c5c0*/  FADD.FTZ R59, R25, R8 ;  /* 0x00000008193b7221 */ /* 0x000fe20000010000 */
[----:B------:R-:W0:Y:S01]  /*c5d0*/  MUFU.EX2 R22, R22 ;  /* 0x0000001600167308 */ /* 0x000e220000000800 */
[----:B------:R-:W-:Y:S01]  /*c5e0*/  F2FP.F16.F32.PACK_AB R56, R56, R35 ;  /* 0x000000233838723e */ /* 0x000fe200000000ff */
[----:B------:R1:W-:Y:S01]  /*c5f0*/  @!P1 SYNCS.ARRIVE.TRANS64.RED.A1T0 RZ, [R24+URZ], RZ ;  /* 0x000000ff18ff99a7 */ /* 0x0003e2000810043f */
[----:B------:R-:W-:Y:S01]  /*c600*/  FADD.FTZ R59, R28, R59 ;  /* 0x0000003b1c3b7221 */ /* 0x000fe20000010000 */
[--C-:B------:R-:W-:Y:S01]  /*c610*/  FFMA.FTZ R42, R43, UR10, -R13.reuse ;  /* 0x0000000a2b2a7c23 */ /* 0x100fe2000801080d */
[--C-:B------:R-:W-:Y:S01]  /*c620*/  FFMA.FTZ R43, R46, UR10, -R13.reuse ;  /* 0x0000000a2e2b7c23 */ /* 0x100fe2000801080d */
[----:B------:R-:W-:Y:S01]  /*c630*/  FFMA.FTZ R8, R63, UR10, -R13 ;  /* 0x0000000a3f087c23 */ /* 0x000fe2000801080d */
[----:B------:R-:W-:Y:S01]  /*c640*/  FADD.FTZ R28, R26, R59 ;  /* 0x0000003b1a1c7221 */ /* 0x000fe20000010000 */
[----:B------:R2:W3:Y:S01]  /*c650*/  MUFU.EX2 R85, R29 ;  /* 0x0000001d00557308 */ /* 0x0004e20000000800 */
[--C-:B------:R-:W-:Y:S01]  /*c660*/  FFMA.FTZ R46, R47, UR10, -R13.reuse ;  /* 0x0000000a2f2e7c23 */ /* 0x100fe2000801080d */
[--C-:B------:R-:W-:Y:S01]  /*c670*/  FFMA.FTZ R47, R54, UR10, -R13.reuse ;  /* 0x0000000a362f7c23 */ /* 0x100fe2000801080d */
[----:B------:R-:W-:Y:S01]  /*c680*/  FADD.FTZ R35, R33, R28 ;  /* 0x0000001c21237221 */ /* 0x000fe20000010000 */
[--C-:B------:R-:W-:Y:S01]  /*c690*/  FFMA.FTZ R28, R67, UR10, -R13.reuse ;  /* 0x0000000a431c7c23 */ /* 0x100fe2000801080d */
[--C-:B------:R-:W-:Y:S01]  /*c6a0*/  FFMA.FTZ R67, R70, UR10, -R13.reuse ;  /* 0x0000000a46437c23 */ /* 0x100fe2000801080d */
[----:B------:R-:W-:Y:S01]  /*c6b0*/  FFMA.FTZ R142, R142, UR10, -R13 ;  /* 0x0000000a8e8e7c23 */ /* 0x000fe2000801080d */
[----:B------:R-:W-:Y:S01]  /*c6c0*/  FADD.FTZ R38, R32, R35 ;  /* 0x0000002320267221 */ /* 0x000fe20000010000 */
[----:B------:R-:W4:Y:S01]  /*c6d0*/  MUFU.EX2 R148, R148 ;  /* 0x0000009400947308 */ /* 0x000f220000000800 */
[----:B0-----:R-:W-:Y:S01]  /*c6e0*/  FFMA.FTZ R7, R22, R7, R57 ;  /* 0x0000000716077223 */ /* 0x001fe20000010039 */
[--C-:B--2---:R-:W-:Y:S01]  /*c6f0*/  FFMA.FTZ R29, R50, UR10, -R13.reuse ;  /* 0x0000000a321d7c23 */ /* 0x104fe2000801080d */
[----:B------:R-:W-:Y:S01]  /*c700*/  FADD.FTZ R63, R37, R38 ;  /* 0x00000026253f7221 */ /* 0x000fe20000010000 */
[----:B------:R-:W-:Y:S01]  /*c710*/  FFMA.FTZ R50, R55, UR10, -R13 ;  /* 0x0000000a37327c23 */ /* 0x000fe2000801080d */
[----:B-1----:R-:W-:Y:S01]  /*c720*/  FADD.FTZ R24, R144, R7 ;  /* 0x0000000790187221 */ /* 0x002fe20000010000 */
[----:B------:R-:W-:Y:S01]  /*c730*/  FFMA.FTZ R55, R62, UR10, -R13 ;  /* 0x0000000a3e377c23 */ /* 0x000fe2000801080d */
[----:B------:R-:W-:Y:S01]  /*c740*/  FADD.FTZ R38, R36, R63 ;  /* 0x0000003f24267221 */ /* 0x000fe20000010000 */
[----:B------:R-:W0:Y:S01]  /*c750*/  MUFU.EX2 R27, R27 ;  /* 0x0000001b001b7308 */ /* 0x000e220000000800 */
[----:B---3--:R-:W-:Y:S01]  /*c760*/  FADD.FTZ R25, R85, R24 ;  /* 0x0000001855197221 */ /* 0x008fe20000010000 */
[--C-:B------:R-:W-:Y:S01]  /*c770*/  FFMA.FTZ R7, R66, UR10, -R13.reuse ;  /* 0x0000000a42077c23 */ /* 0x100fe2000801080d */
[C---:B------:R-:W-:Y:S01]  /*c780*/  FADD.FTZ R63, R41.reuse, R38 ;  /* 0x00000026293f7221 */ /* 0x040fe20000010000 */
[----:B------:R-:W-:Y:S01]  /*c790*/  F2FP.F16.F32.PACK_AB R36, R41, R36 ;  /* 0x000000242924723e */ /* 0x000fe200000000ff */
[----:B------:R-:W-:Y:S01]  /*c7a0*/  FFMA.FTZ R62, R71, UR10, -R13 ;  /* 0x0000000a473e7c23 */ /* 0x000fe2000801080d */
[----:B------:R-:W-:Y:S01]  /*c7b0*/  F2FP.F16.F32.PACK_AB R57, R144, R57 ;  /* 0x000000399039723e */ /* 0x000fe200000000ff */
[----:B------:R-:W-:Y:S01]  /*c7c0*/  FADD.FTZ R38, R40, R63 ;  /* 0x0000003f28267221 */ /* 0x000fe20000010000 */
[----:B------:R-:W1:Y:S01]  /*c7d0*/  MUFU.EX2 R30, R30 ;  /* 0x0000001e001e7308 */ /* 0x000e620000000800 */
[C---:B----4-:R-:W-:Y:S01]  /*c7e0*/  FADD.FTZ R24, R148.reuse, R25 ;  /* 0x0000001994187221 */ /* 0x050fe20000010000 */
[----:B------:R-:W-:Y:S01]  /*c7f0*/  F2FP.F16.F32.PACK_AB R59, R148, R85 ;  /* 0x00000055943b723e */ /* 0x000fe200000000ff */
[----:B------:R-:W-:Y:S01]  /*c800*/  FADD.FTZ R63, R45, R38 ;  /* 0x000000262d3f7221 */ /* 0x000fe20000010000 */
[--C-:B------:R-:W-:Y:S01]  /*c810*/  FFMA.FTZ R35, R74, UR10, -R13.reuse ;  /* 0x0000000a4a237c23 */ /* 0x100fe2000801080d */
[--C-:B------:R-:W-:Y:S01]  /*c820*/  FFMA.FTZ R78, R78, UR10, -R13.reuse ;  /* 0x0000000a4e4e7c23 */ /* 0x100fe2000801080d */
[--C-:B------:R-:W-:Y:S01]  /*c830*/  FFMA.FTZ R139, R139, UR10, -R13.reuse ;  /* 0x0000000a8b8b7c23 */ /* 0x100fe2000801080d */
[----:B------:R-:W-:Y:S01]  /*c840*/  STSM.16.M88.4 [R11+0x21800], R56 ;  /* 0x021800380b007844 */ /* 0x000fe20000000200 */
[----:B------:R-:W2:Y:S01]  /*c850*/  MUFU.EX2 R31, R31 ;  /* 0x0000001f001f7308 */ /* 0x000ea20000000800 */
[----:B0-----:R-:W-:Y:S01]  /*c860*/  FADD.FTZ R25, R27, R24 ;  /* 0x000000181b197221 */ /* 0x001fe20000010000 */
[--C-:B------:R-:W-:Y:S01]  /*c870*/  FFMA.FTZ R83, R83, UR10, -R13.reuse ;  /* 0x0000000a53537c23 */ /* 0x100fe2000801080d */
[--C-:B------:R-:W-:Y:S01]  /*c880*/  FFMA.FTZ R138, R138, UR10, -R13.reuse ;  /* 0x0000000a8a8a7c23 */ /* 0x100fe2000801080d */
[--C-:B------:R-:W-:Y:S01]  /*c890*/  FFMA.FTZ R86, R86, UR10, -R13.reuse ;  /* 0x0000000a56567c23 */ /* 0x100fe2000801080d */
[----:B------:R-:W-:Y:S01]  /*c8a0*/  FFMA.FTZ R13, R87, UR10, -R13 ;  /* 0x0000000a570d7c23 */ /* 0x000fe2000801080d */
[----:B------:R-:W-:Y:S01]  /*c8b0*/  F2FP.F16.F32.PACK_AB R54, R79, R60 ;  /* 0x0000003c4f36723e */ /* 0x000fe200000000ff */
[----:B------:R-:W-:Y:S01]  /*c8c0*/  UMOV UR6, UR4 ;  /* 0x0000000400067c82 */ /* 0x000fe20008000000 */
[----:B------:R-:W0:Y:S01]  /*c8d0*/  MUFU.EX2 R140, R140 ;  /* 0x0000008c008c7308 */ /* 0x000e220000000800 */
[----:B-1----:R-:W-:Y:S01]  /*c8e0*/  FADD.FTZ R24, R30, R25 ;  /* 0x000000191e187221 */ /* 0x002fe20000010000 */
[----:B------:R-:W-:Y:S01]  /*c8f0*/  F2FP.F16.F32.PACK_AB R66, R68, R65 ;  /* 0x000000414442723e */ /* 0x000fe200000000ff */
[-C--:B------:R-:W-:Y:S01]  /*c900*/  FMUL.FTZ R90, R90, R22.reuse ;  /* 0x000000165a5a7220 */ /* 0x080fe20000410000 */
[----:B------:R-:W-:Y:S01]  /*c910*/  ISETP.GT.AND P2, PT, R14, UR60, PT ;  /* 0x0000003c0e007c0c */ /* 0x000fe2000bf44270 */
        /* <DEDUP_REMOVED lines=30> */
[----:B------:R-:W-:Y:S01]  /*cb00*/  FMUL.FTZ R135, R135, R22 ;  /* 0x0000001687877220 */ /* 0x000fe20000410000 */
[----:B------:R-:W-:-:S02]  /*cb10*/  VIADD R14, R14, 0xffffffff ;  /* 0xffffffff0e0e7836 */ /* 0x000fc40000000000 */
[----:B------:R-:W-:Y:S02]  /*cb20*/  IMAD.MOV.U32 R22, RZ, RZ, R15 ;  /* 0x000000ffff167224 */ /* 0x000fe400078e000f */
        /* <DEDUP_REMOVED lines=8> */
[----:B------:R-:W-:Y:S02]  /*cbb0*/  F2FP.F16.F32.PACK_AB R26, R37, R32 ;  /* 0x00000020251a723e */ /* 0x000fe400000000ff */
[----:B------:R-:W-:Y:S02]  /*cbc0*/  F2FP.F16.F32.PACK_AB R37, R42, R39 ;  /* 0x000000272a25723e */ /* 0x000fe400000000ff */
[----:B------:R-:W-:Y:S02]  /*cbd0*/  F2FP.F16.F32.PACK_AB R39, R46, R43 ;  /* 0x0000002b2e27723e */ /* 0x000fe400000000ff */
[----:B------:R-:W1:Y:S01]  /*cbe0*/  MUFU.EX2 R47, R47 ;  /* 0x0000002f002f7308 */ /* 0x000e620000000800 */
[----:B--2---:R-:W-:Y:S01]  /*cbf0*/  FADD.FTZ R25, R29, R38 ;  /* 0x000000261d197221 */ /* 0x004fe20000010000 */
[----:B------:R-:W-:Y:S01]  /*cc00*/  FADD.FTZ R38, R48, R63 ;  /* 0x0000003f30267221 */ /* 0x000fe20000010000 */
[----:B------:R-:W-:-:S05]  /*cc10*/  F2FP.F16.F32.PACK_AB R46, R53, R48 ;  /* 0x00000030352e723e */ /* 0x000fca00000000ff */
[----:B------:R-:W2:Y:S01]  /*cc20*/  MUFU.EX2 R50, R50 ;  /* 0x0000003200327308 */ /* 0x000ea20000000800 */
[C---:B0-----:R-:W-:Y:S01]  /*cc30*/  FADD.FTZ R32, R34.reuse, R25 ;  /* 0x0000001922207221 */ /* 0x041fe20000010000 */
[----:B------:R-:W-:Y:S01]  /*cc40*/  FADD.FTZ R25, R53, R38 ;  /* 0x0000002635197221 */ /* 0x000fe20000010000 */
[----:B------:R-:W-:Y:S02]  /*cc50*/  F2FP.F16.F32.PACK_AB R38, R45, R40 ;  /* 0x000000282d26723e */ /* 0x000fe400000000ff */
[----:B------:R-:W-:-:S03]  /*cc60*/  F2FP.F16.F32.PACK_AB R45, R34, R29 ;  /* 0x0000001d222d723e */ /* 0x000fc600000000ff */
[----:B------:R-:W0:Y:S01]  /*cc70*/  MUFU.EX2 R51, R51 ;  /* 0x0000003300337308 */ /* 0x000e220000000800 */
[----:B-1----:R-:W-:Y:S01]  /*cc80*/  FADD.FTZ R33, R47, R32 ;  /* 0x000000202f217221 */ /* 0x002fe20000010000 */
[----:B------:R-:W-:Y:S01]  /*cc90*/  FADD.FTZ R32, R52, R25 ;  /* 0x0000001934207221 */ /* 0x000fe20000010000 */
[----:B------:R-:W-:Y:S02]  /*cca0*/  F2FP.F16.F32.PACK_AB R25, R30, R27 ;  /* 0x0000001b1e19723e */ /* 0x000fe400000000ff */
[----:B------:R-:W-:Y:S02]  /*ccb0*/  F2FP.F16.F32.PACK_AB R27, R140, R31 ;  /* 0x0000001f8c1b723e */ /* 0x000fe400000000ff */
[C---:B------:R-:W-:Y:S01]  /*ccc0*/  F2FP.F16.F32.PACK_AB R52, R75.reuse, R52 ;  /* 0x000000344b34723e */ /* 0x040fe200000000ff */
[----:B------:R-:W1:Y:S01]  /*ccd0*/  MUFU.EX2 R146, R146 ;  /* 0x0000009200927308 */ /* 0x000e620000000800 */
[C---:B--2---:R-:W-:Y:S01]  /*cce0*/  FADD.FTZ R30, R50.reuse, R33 ;  /* 0x00000021321e7221 */ /* 0x044fe20000010000 */
[----:B------:R-:W-:Y:S01]  /*ccf0*/  FADD.FTZ R33, R75, R32 ;  /* 0x000000204b217221 */ /* 0x000fe20000010000 */
[----:B------:R2:W-:Y:S01]  /*cd00*/  STSM.16.M88.4 [R10], R24 ;  /* 0x000000180a007844 */ /* 0x0005e20000000200 */
[----:B------:R-:W-:-:S02]  /*cd10*/  F2FP.F16.F32.PACK_AB R47, R50, R47 ;  /* 0x0000002f322f723e */ /* 0x000fc400000000ff */
[----:B------:R-:W-:Y:S01]  /*cd20*/  FADD.FTZ R32, R60, R33 ;  /* 0x000000213c207221 */ /* 0x000fe20000010000 */
[----:B------:R3:W-:Y:S01]  /*cd30*/  STSM.16.M88.4 [R9], R36 ;  /* 0x0000002409007844 */ /* 0x0007e20000000200 */
[----:B------:R-:W4:Y:S01]  /*cd40*/  MUFU.EX2 R55, R55 ;  /* 0x0000003700377308 */ /* 0x000f220000000800 */
[----:B0-----:R-:W-:Y:S01]  /*cd50*/  FADD.FTZ R31, R51, R30 ;  /* 0x0000001e331f7221 */ /* 0x001fe20000010000 */
[----:B------:R-:W-:Y:S01]  /*cd60*/  FADD.FTZ R32, R79, R32 ;  /* 0x000000204f207221 */ /* 0x000fe20000010000 */
[----:B------:R3:W-:Y:S03]  /*cd70*/  STSM.16.M88.4 [R6], R44 ;  /* 0x0000002c06007844 */ /* 0x0007e60000000200 */
[----:B------:R-:W-:Y:S02]  /*cd80*/  FADD.FTZ R41, R61, R32 ;  /* 0x000000203d297221 */ /* 0x000fe40000010000 */
[----:B------:R-:W0:Y:S01]  /*cd90*/  MUFU.EX2 R8, R8 ;  /* 0x0000000800087308 */ /* 0x000e220000000800 */
[----:B-1----:R-:W-:Y:S01]  /*cda0*/  FADD.FTZ R30, R146, R31 ;  /* 0x0000001f921e7221 */ /* 0x002fe20000010000 */
[----:B------:R-:W-:Y:S01]  /*cdb0*/  FADD.FTZ R32, R64, R41 ;  /* 0x0000002940207221 */ /* 0x000fe20000010000 */
[----:B------:R-:W-:-:S02]  /*cdc0*/  F2FP.F16.F32.PACK_AB R53, R146, R51 ;  /* 0x000000339235723e */ /* 0x000fc400000000ff */
[----:B------:R-:W-:Y:S01]  /*cdd0*/  F2FP.F16.F32.PACK_AB R64, R64, R61 ;  /* 0x0000003d4040723e */ /* 0x000fe200000000ff */
[----:B--2---:R-:W-:Y:S02]  /*cde0*/  FADD.FTZ R27, R65, R32 ;  /* 0x00000020411b7221 */ /* 0x004fe40000010000 */
[----:B------:R-:W1:Y:S01]  /*cdf0*/  MUFU.EX2 R7, R7 ;  /* 0x0000000700077308 */ /* 0x000e620000000800 */
[----:B----4-:R-:W-:Y:S01]  /*ce00*/  FADD.FTZ R33, R55, R30 ;  /* 0x0000001e37217221 */ /* 0x010fe20000010000 */
[----:B------:R-:W-:-:S04]  /*ce10*/  FADD.FTZ R26, R68, R27 ;  /* 0x0000001b441a7221 */ /* 0x000fc80000010000 */
[----:B------:R-:W-:Y:S02]  /*ce20*/  FADD.FTZ R27, R69, R26 ;  /* 0x0000001a451b7221 */ /* 0x000fe40000010000 */
[----:B------:R-:W2:Y:S01]  /*ce30*/  MUFU.EX2 R28, R28 ;  /* 0x0000001c001c7308 */ /* 0x000ea20000000800 */
[C---:B0-----:R-:W-:Y:S01]  /*ce40*/  FADD.FTZ R30, R8.reuse, R33 ;  /* 0x00000021081e7221 */ /* 0x041fe20000010000 */
[----:B------:R-:W-:-:S05]  /*ce50*/  F2FP.F16.F32.PACK_AB R55, R8, R55 ;  /* 0x000000370837723e */ /* 0x000fca00000000ff */
[----:B------:R3:W-:Y:S01]  /*ce60*/  STSM.16.M88.4 [R11+0x27800], R52 ;  /* 0x027800340b007844 */ /* 0x0007e20000000200 */
        /* <DEDUP_REMOVED lines=14> */
[----:B------:R-:W-:-:S05]  /*cf50*/  F2FP.F16.F32.PACK_AB R67, R62, R67 ;  /* 0x000000433e43723e */ /* 0x000fca00000000ff */
[----:B------:R3:W-:Y:S01]  /*cf60*/  STSM.16.M88.4 [R5], R64 ;  /* 0x0000004005007844 */ /* 0x0007e20000000200 */
        /* <DEDUP_REMOVED lines=16> */
[C---:B-1----:R-:W-:Y:S01]  /*d070*/  F2FP.F16.F32.PACK_AB R75, R31.reuse, R78 ;  /* 0x0000004e1f4b723e */ /* 0x042fe200000000ff */
[----:B------:R-:W-:-:S04]  /*d080*/  FADD.FTZ R8, R31, R8 ;  /* 0x000000081f087221 */ /* 0x000fc80000010000 */
[----:B------:R3:W-:Y:S02]  /*d090*/  STSM.16.M88.4 [R9+0x6000], R72 ;  /* 0x0060004809007844 */ /* 0x0007e40000000200 */
[----:B------:R-:W1:Y:S01]  /*d0a0*/  MUFU.EX2 R83, R83 ;  /* 0x0000005300537308 */ /* 0x000e620000000800 */
[----:B--2---:R-:W-:Y:S01]  /*d0b0*/  F2FP.F16.F32.PACK_AB R26, R82, R77 ;  /* 0x0000004d521a723e */ /* 0x004fe200000000ff */
[----:B------:R-:W-:-:S06]  /*d0c0*/  FADD.FTZ R77, R77, R30 ;  /* 0x0000001e4d4d7221 */ /* 0x000fcc0000010000 */
[----:B------:R-:W2:Y:S01]  /*d0d0*/  MUFU.EX2 R29, R86 ;  /* 0x00000056001d7308 */ /* 0x000ea20000000800 */
[----:B0-----:R-:W-:-:S07]  /*d0e0*/  FADD.FTZ R8, R139, R8 ;  /* 0x000000088b087221 */ /* 0x001fce0000010000 */
[----:B------:R0:W4:Y:S01]  /*d0f0*/  MUFU.EX2 R32, R13 ;  /* 0x0000000d00207308 */ /* 0x0001220000000800 */
[C---:B-1----:R-:W-:Y:S01]  /*d100*/  F2FP.F16.F32.PACK_AB R25, R83.reuse, R139 ;  /* 0x0000008b5319723e */ /* 0x042fe200000000ff */
[----:B------:R-:W-:-:S04]  /*d110*/  FADD.FTZ R8, R83, R8 ;  /* 0x0000000853087221 */ /* 0x000fc80000010000 */
[----:B--2---:R-:W-:Y:S01]  /*d120*/  FADD.FTZ R7, R29, R8 ;  /* 0x000000081d077221 */ /* 0x004fe20000010000 */
[----:B------:R-:W-:Y:S01]  /*d130*/  FADD.FTZ R8, R82, R77 ;  /* 0x0000004d52087221 */ /* 0x000fe20000010000 */
[----:B0-----:R-:W-:Y:S01]  /*d140*/  IMAD.MOV.U32 R13, RZ, RZ, R12 ;  /* 0x000000ffff0d7224 */ /* 0x001fe200078e000c */
[C---:B----4-:R-:W-:Y:S01]  /*d150*/  F2FP.F16.F32.PACK_AB R27, R32.reuse, R29 ;  /* 0x0000001d201b723e */ /* 0x050fe200000000ff */
[----:B------:R-:W-:-:S04]  /*d160*/  FADD.FTZ R7, R32, R7 ;  /* 0x0000000720077221 */ /* 0x000fc80000010000 */
[----:B------:R3:W-:Y:S01]  /*d170*/  STSM.16.M88.4 [R6+0x6000], R24 ;  /* 0x0060001806007844 */ /* 0x0007e20000000200 */
[----:B------:R0:W-:Y:S06]  /*d180*/  MEMBAR.ALL.CTA ;  /* 0x0000000000007992 */ /* 0x0001ec0000008000 */
[----:B0-----:R-:W0:Y:S02]  /*d190*/  FENCE.VIEW.ASYNC.S ;  /* 0x00000000000073c6 */ /* 0x001e240000000000 */
[----:B0-----:R-:W-:Y:S01]  /*d1a0*/  NOP ;  /* 0x0000000000007918 */ /* 0x001fe20000000000 */
[----:B------:R-:W-:Y:S05]  /*d1b0*/  @P2 BRA `(.L_x_10275) ;  /* 0xffffffcc00f82947 */ /* 0x000fea000383ffff */
.L_x_10258:
[----:B------:R-:W-:Y:S06]  /*d1c0*/  BAR.ARV 0x8, 0x200 ;  /* 0x0208000000007b1d */ /* 0x000fec0000002000 */
[----:B------:R-:W-:Y:S05]  /*d1d0*/  @!P0 BRA `(.L_x_10276) ;  /* 0x0000000000048947 */ /* 0x000fea0003800000 */
[----:B------:R-:W-:Y:S01]  /*d1e0*/  BPT.TRAP 0x1 ;  /* 0x000000040000795c */ /* 0x000fe20000300000 */
.L_x_10276:
[----:B------:R-:W-:Y:S01]  /*d1f0*/  ULEA UR9, UR4, UR36, 0x3 ;  /* 0x0000002404097291 */ /* 0x000fe2000f8e183f */
[----:B------:R-:W-:-:S05]  /*d200*/  IMAD.U32 R0, RZ, RZ, UR5 ;  /* 0x00000005ff007e24 */ /* 0x000fca000f8e00ff */
[----:B------:R-:W-:-:S04]  /*d210*/  SHF.L.U32 R0, R0, 0x1f, RZ ;  /* 0x0000001f00007819 */ /* 0x000fc800000006ff */
[----:B------:R2:W4:Y:S01]  /*d220*/  SYNCS.PHASECHK.TRANS64.TRYWAIT P2, [UR9+0x2d850], R0 ;  /* 0x02d85000ff0075a7 */ /* 0x0005220008040149 */
[----:B------:R-:W-:Y:S05]  /*d230*/  @!P0 BRA `(.L_x_10277) ;  /* 0x0000000000048947 */ /* 0x000fea0003800000 */
[----:B------:R-:W-:Y:S01]  /*d240*/  BPT.TRAP 0x1 ;  /* 0x000000040000795c */ /* 0x000fe20000300000 */
.L_x_10277:
[----:B----4-:R-:W-:Y:S05]  /*d250*/  @P2 BRA `(.L_x_10278) ;  /* 0x0000000000082947 */ /* 0x010fea0003800000 */
[----:B------:R-:W4:Y:S02]  /*d260*/  SYNCS.PHASECHK.TRANS64.TRYWAIT P0, [UR9+0x2d850], R0 ;  /* 0x02d85000ff0075a7 */ /* 0x000f240008000149 */
[----:B----4-:R-:W-:Y:S05]  /*d270*/  @!P0 BRA `(.L_x_10279) ;  /* 0x0000006400c48947 */ /* 0x010fea0003800000 */
.L_x_10278:
[----:B------:R-:W-:Y:S01]  /*d280*/  UIADD3 UR36, UR36, 0x400, URZ ;  /* 0x0000040024247890 */ /* 0x000fe2000fffe03f */
[----:B------:R-:W-:Y:S01]  /*d290*/  WARPGROUP.ARRIVE ;  /* 0x00000000000079c5 */ /* 0x000fe20000000000 */
[----:B------:R-:W-:Y:S01]  /*d2a0*/  ULOP3.LUT UR39, UR39, 0x10000, URZ, 0xfc, !UPT ;  /* 0x0001000027277892 */ /* 0x000fe2000f8efc3f */
[----:B----4-:R-:W4:Y:S01]  /*d2b0*/  SHFL.BFLY PT, R3, R8, 0x2, 0x1f ;  /* 0x0c401f0008037f89 */ /* 0x010f2200000e0000 */
[----:B------:R-:W-:Y:S01]  /*d2c0*/  USHF.R.U32.HI UR36, URZ, 0x4, UR36 ;  /* 0x000000043f247899 */ /* 0x000fe20008011624 */
[----:B01-3--:R-:W-:Y:S01]  /*d2d0*/  IMAD.U32 R11, RZ, RZ, UR9 ;  /* 0x00000009ff0b7e24 */ /* 0x00bfe2000f8e00ff */
[----:B------:R-:W-:Y:S01]  /*d2e0*/  UMOV UR5, 0x40000040 ;  /* 0x4000004000057882 */ /* 0x000fe20000000000 */
[----:B------:R-:W-:Y:S01]  /*d2f0*/  UMOV UR7, 0x80000020 ;  /* 0x8000002000077882 */ /* 0x000fe20000000000 */
[----:B------:R-:W-:Y:S01]  /*d300*/  ULOP3.LUT UR36, UR36, 0x3fff, URZ, 0xc0, !UPT ;  /* 0x00003fff24247892 */ /* 0x000fe2000f8ec03f */
[----:B--2---:R-:W0:Y:S01]  /*d310*/  SHFL.BFLY PT, R0, R7, 0x2, 0x1f ;  /* 0x0c401f0007007f89 */ /* 0x004e2200000e0000 */
[----:B------:R-:W-:-:S02]  /*d320*/  @!P1 VIADD R11, R11, 0x2d860 ;  /* 0x0002d8600b0b9836 */ /* 0x000fc40000000000 */
[----:B------:R-:W-:Y:S01]  /*d330*/  ULOP3.LUT UR8, UR36, 0x2000000, URZ, 0xfc, !UPT ;  /* 0x0200000024087892 */ /* 0x000fe2000f8efc3f */
[----:B------:R-:W-:Y:S02]  /*d340*/  IMAD.MOV.U32 R6, RZ, RZ, RZ ;  /* 0x000000ffff067224 */ /* 0x000fe400078e00ff */
[----:B------:R-:W-:Y:S01]  /*d350*/  @!P1 PRMT R11, RZ, 0x654, R11 ;  /* 0x00000654ff0b9816 */ /* 0x000fe2000000000b */
[----:B------:R-:W-:Y:S01]  /*d360*/  UIMAD UR8, UR4, 0x600, UR8 ;  /* 0x00000600040878a4 */ /* 0x000fe2000f8e0208 */
[----:B------:R-:W-:Y:S02]  /*d370*/  IMAD.U32 R19, RZ, RZ, UR10 ;  /* 0x0000000aff137e24 */ /* 0x000fe4000f8e00ff */
[----:B------:R-:W-:-:S04]  /*d380*/  UMOV UR4, UR39 ;  /* 0x0000002700047c82 */ /* 0x000fc80008000000 */
[----:B------:R-:W-:Y:S02]  /*d390*/  UMOV UR6, UR8 ;  /* 0x0000000800067c82 */ /* 0x000fe40008000000 */
[----:B------:R-:W-:Y:S01]  /*d3a0*/  HGMMA.64x96x16.F32 R88, gdesc[UR4].tnspB, R88, gsb0 ;  /* 0x41600000045879f0 */ /* 0x000fe20008000858 */
[----:B------:R-:W-:Y:S01]  /*d3b0*/  UIADD3 UR4, UR39, 0x2, URZ ;  /* 0x0000000227047890 */ /* 0x000fe2000fffe03f */
[----:B----4-:R-:W-:Y:S01]  /*d3c0*/  FADD.FTZ R3, R3, R8 ;  /* 0x0000000803037221 */ /* 0x010fe20000010000 */
[----:B------:R-:W-:Y:S01]  /*d3d0*/  UIADD3 UR6, UR8, 0x40, URZ ;  /* 0x0000004008067890 */ /* 0x000fe2000fffe03f */
[----:B------:R-:W-:Y:S01]  /*d3e0*/  IMAD.MOV.U32 R8, RZ, RZ, RZ ;  /* 0x000000ffff087224 */ /* 0x000fe200078e00ff */
[----:B------:R-:W-:Y:S01]  /*d3f0*/  UMOV UR5, 0x40000040 ;  /* 0x4000004000057882 */ /* 0x000fe20000000000 */
[----:B------:R-:W-:Y:S01]  /*d400*/  UMOV UR7, 0x80000020 ;  /* 0x8000002000077882 */ /* 0x000fe20000000000 */
[----:B0-----:R-:W-:Y:S02]  /*d410*/  FADD.FTZ R4, R0, R7 ;  /* 0x0000000700047221 */ /* 0x001fe40000010000 */
[----:B------:R-:W0:Y:S04]  /*d420*/  SHFL.BFLY PT, R0, R3, 0x1, 0x1f ;  /* 0x0c201f0003007f89 */ /* 0x000e2800000e0000 */
[----:B------:R-:W1:Y:S01]  /*d430*/  SHFL.BFLY PT, R5, R4, 0x1, 0x1f ;  /* 0x0c201f0004057f89 */ /* 0x000e6200000e0000 */
[----:B0-----:R-:W-:Y:S01]  /*d440*/  FADD.FTZ R10, R3, R0 ;  /* 0x00000000030a7221 */ /* 0x001fe20000010000 */
[----:B------:R-:W-:-:S02]  /*d450*/  IMAD.MOV.U32 R3, RZ, RZ, -0x800000 ;  /* 0xff800000ff037424 */ /* 0x000fc400078e00ff */
[----:B------:R-:W-:Y:S02]  /*d460*/  IMAD.MOV.U32 R0, RZ, RZ, -0x800000 ;  /* 0xff800000ff007424 */ /* 0x000fe400078e00ff */
[----:B-1----:R-:W-:Y:S01]  /*d470*/  FADD.FTZ R13, R4, R5 ;  /* 0x00000005040d7221 */ /* 0x002fe20000010000 */
[----:B------:R-:W-:Y:S01]  /*d480*/  FSETP.NE.FTZ.AND P0, PT, R10, RZ, PT ;  /* 0x000000ff0a00720b */ /* 0x000fe20003f15000 */
[----:B------:R-:W-:-:S03]  /*d490*/  IMAD.U32 R5, RZ, RZ, UR10 ;  /* 0x0000000aff057e24 */ /* 0x000fc6000f8e00ff */
        /* <DEDUP_REMOVED lines=107> */
.L_x_10209:
[----:B------:R-:W-:Y:S05]  /*db50*/  @P0 BRA `(.L_x_10280) ;  /* 0x00000010009c0947 */ /* 0x000fea0003800000 */
[----:B------:R-:W-:Y:S01]  /*db60*/  VIADD R6, R2, 0xffffff80 ;  /* 0xffffff8002067836 */ /* 0x000fe20000000000 */
[----:B------:R-:W-:Y:S01]  /*db70*/  R2UR UR13, R17 ;  /* 0x00000000110d72ca */ /* 0x000fe200000e0000 */
[----:B------:R-:W0:Y:S01]  /*db80*/  S2UR UR12, SR_CTAID.Z ;  /* 0x00000000000c79c3 */ /* 0x000e220000002700 */
[----:B------:R-:W1:Y:S01]  /*db90*/  S2R R25, SR_CTAID.X ;  /* 0x0000000000197919 */ /* 0x000e620000002500 */
[----:B------:R-:W-:Y:S01]  /*dba0*/  ULDC.64 UR8, c[0x0][0xbd0] ;  /* 0x0002f40000087ab9 */ /* 0x000fe20000000a00 */
[----:B------:R-:W-:Y:S01]  /*dbb0*/  SHF.R.S32.HI R7, RZ, 0x1f, R6 ;  /* 0x0000001fff077819 */ /* 0x000fe20000011406 */
[----:B------:R-:W-:Y:S01]  /*dbc0*/  ULDC.64 UR14, c[0x0][0x208] ;  /* 0x00008200000e7ab9 */ /* 0x000fe20000000a00 */
[----:B------:R-:W-:Y:S02]  /*dbd0*/  BSSY B0, `(.L_x_10281) ;  /* 0x00000d1000007945 */ /* 0x000fe40003800000 */
[CC--:B------:R-:W-:Y:S01]  /*dbe0*/  LEA.HI R10, R7.reuse, R6.reuse, RZ, 0x7 ;  /* 0x00000006070a7211 */ /* 0x0c0fe200078f38ff */
[----:B------:R-:W2:Y:S01]  /*dbf0*/  S2UR UR11, SR_CTAID.Y ;  /* 0x00000000000b79c3 */ /* 0x000ea20000002600 */
[----:B------:R-:W-:-:S02]  /*dc00*/  LEA.HI R14, R7, R6, RZ, 0x2 ;  /* 0x00000006070e7211 */ /* 0x000fc400078f10ff */
[----:B------:R-:W-:Y:S01]  /*dc10*/  LOP3.LUT R9, R10, 0xffffff80, RZ, 0xc0, !PT ;  /* 0xffffff800a097812 */ /* 0x000fe200078ec0ff */
[----:B------:R-:W-:Y:S01]  /*dc20*/  USHF.R.S32.HI UR7, URZ, 0x1f, UR13 ;  /* 0x0000001f3f077899 */ /* 0x000fe2000801140d */
[----:B------:R-:W-:Y:S01]  /*dc30*/  LOP3.LUT R19, R14, 0xfffffffc, RZ, 0xc0, !PT ;  /* 0xfffffffc0e137812 */ /* 0x000fe200078ec0ff */
[----:B------:R-:W-:Y:S01]  /*dc40*/  UIMAD.WIDE.U32 UR4, UR13, UR8, URZ ;  /* 0x000000080d0472a5 */ /* 0x000fe2000f8e003f */
[----:B------:R-:W-:Y:S01]  /*dc50*/  SHF.R.S32.HI R10, RZ, 0x7, R10 ;  /* 0x00000007ff0a7819 */ /* 0x000fe2000001140a */
[C---:B------:R-:W-:Y:S01]  /*dc60*/  IMAD.IADD R2, R6.reuse, 0x1, -R9 ;  /* 0x0000000106027824 */ /* 0x040fe200078e0a09 */
[----:B------:R-:W-:Y:S01]  /*dc70*/  UIMAD UR6, UR7, UR8, URZ ;  /* 0x00000008070672a4 */ /* 0x000fe2000f8e023f */
[----:B------:R-:W3:Y:S01]  /*dc80*/  LDC R9, c[0x0][0xbe8] ;  /* 0x0002fa00ff097b82 */ /* 0x000ee20000000800 */
[----:B------:R-:W-:Y:S02]  /*dc90*/  IMAD.IADD R14, R6, 0x1, -R19 ;  /* 0x00000001060e7824 */ /* 0x000fe400078e0a13 */
[----:B------:R-:W-:Y:S01]  /*dca0*/  SHF.R.S32.HI R13, RZ, 0x1f, R2 ;  /* 0x0000001fff0d7819 */ /* 0x000fe20000011402 */
[----:B------:R-:W-:Y:S01]  /*dcb0*/  IMAD.HI R7, R10, 0x55555556, RZ ;  /* 0x555555560a077827 */ /* 0x000fe200078e02ff */
[----:B------:R-:W-:-:S02]  /*dcc0*/  UIMAD UR6, UR13, UR9, UR6 ;  /* 0x000000090d0672a4 */ /* 0x000fc4000f8e0206 */
[-C--:B------:R-:W-:Y:S01]  /*dcd0*/  LEA.HI R8, R13, R2.reuse, RZ, 0x2 ;  /* 0x000000020d087211 */ /* 0x080fe200078f10ff */
[----:B------:R-:W4:Y:S01]  /*dce0*/  LDC.64 R18, c[0x0][0xbd8] ;  /* 0x0002f600ff127b82 */ /* 0x000f220000000a00 */
[----:B------:R-:W-:Y:S01]  /*dcf0*/  LEA.HI R7, R7, R7, RZ, 0x1 ;  /* 0x0000000707077211 */ /* 0x000fe200078f08ff */
[----:B------:R-:W-:Y:S01]  /*dd00*/  UIADD3 UR6, UR5, UR6, URZ ;  /* 0x0000000605067290 */ /* 0x000fe2000fffe03f */
[--C-:B------:R-:W-:Y:S01]  /*dd10*/  SHF.R.S32.HI R12, RZ, 0x2, R8.reuse ;  /* 0x00000002ff0c7819 */ /* 0x100fe20000011408 */
[----:B0-----:R-:W-:Y:S01]  /*dd20*/  USHF.R.S32.HI UR10, URZ, 0x1f, UR12 ;  /* 0x0000001f3f0a7899 */ /* 0x001fe2000801140c */
[----:B------:R-:W-:Y:S01]  /*dd30*/  SHF.R.S32.HI R11, RZ, 0x1f, R8 ;  /* 0x0000001fff0b7819 */ /* 0x000fe20000011408 */
[----:B------:R-:W-:Y:S01]  /*dd40*/  ULDC.64 UR8, c[0x0][0xb38] ;  /* 0x0002ce0000087ab9 */ /* 0x000fe20000000a00 */
[----:B------:R-:W-:Y:S01]  /*dd50*/  LEA.HI R13, R13, R2, RZ, 0x5 ;  /* 0x000000020d0d7211 */ /* 0x000fe200078f28ff */
[----:B------:R-:W2:Y:S01]  /*dd60*/  LDC R24, c[0x0][0xc50] ;  /* 0x00031400ff187b82 */ /* 0x000ea20000000800 */
[----:B------:R-:W-:Y:S01]  /*dd70*/  LEA.HI R11, R11, R12, RZ, 0x3 ;  /* 0x0000000c0b0b7211 */ /* 0x000fe200078f18ff */
[----:B------:R-:W-:Y:S01]  /*dd80*/  UIMAD UR7, UR7, UR8, URZ ;  /* 0x00000008070772a4 */ /* 0x000fe2000f8e023f */
[----:B------:R-:W-:-:S02]  /*dd90*/  SHF.R.S32.HI R13, RZ, 0x5, R13 ;  /* 0x00000005ff0d7819 */ /* 0x000fc4000001140d */
[----:B------:R-:W-:Y:S01]  /*dda0*/  LOP3.LUT R15, R11, 0xfffffff8, RZ, 0xc0, !PT ;  /* 0xfffffff80b0f7812 */ /* 0x000fe200078ec0ff */
[----:B------:R-:W-:Y:S01]  /*ddb0*/  IMAD R11, R7, -0x3, R10 ;  /* 0xfffffffd070b7824 */ /* 0x000fe200078e020a */
[----:B------:R-:W-:Y:S01]  /*ddc0*/  LEA.HI R7, R14, R14, RZ, 0x1 ;  /* 0x0000000e0e077211 */ /* 0x000fe200078f08ff */
[----:B------:R-:W0:Y:S08]  /*ddd0*/  LDC.64 R22, c[0x0][0xb40] ;  /* 0x0002d000ff167b82 */ /* 0x000e300000000a00 */
[----:B------:R-:W-:Y:S01]  /*dde0*/  BAR.SYNC.DEFER_BLOCKING 0x1, 0x180 ;  /* 0x0046000000007b1d */ /* 0x000fe20000010000 */
[----:B---3--:R-:W-:Y:S01]  /*ddf0*/  ISETP.NE.AND P0, PT, R9, 0x1, PT ;  /* 0x000000010900780c */ /* 0x008fe20003f05270 */
[----:B------:R-:W-:Y:S01]  /*de00*/  IMAD.IADD R6, R12, 0x1, -R15 ;  /* 0x000000010c067824 */ /* 0x000fe200078e0a0f */
[----:B------:R-:W-:-:S03]  /*de10*/  LOP3.LUT R7, R7, 0x1ffffffe, RZ, 0xc0, !PT ;  /* 0x1ffffffe07077812 */ /* 0x000fc600078ec0ff */
[----:B------:R-:W-:Y:S02]  /*de20*/  IMAD R10, R13, 0x10, R6 ;  /* 0x000000100d0a7824 */ /* 0x000fe400078e0206 */
[----:B------:R-:W-:Y:S02]  /*de30*/  IMAD.IADD R21, R14, 0x1, -R7 ;  /* 0x000000010e157824 */ /* 0x000fe400078e0a07 */
[----:B------:R-:W-:Y:S02]  /*de40*/  IMAD R12, R11, 0x40, R10 ;  /* 0x000000400b0c7824 */ /* 0x000fe400078e020a */
[----:B------:R-:W-:Y:S02]  /*de50*/  IMAD.U32 R7, RZ, RZ, UR5 ;  /* 0x00000005ff077e24 */ /* 0x000fe4000f8e00ff */
[----:B------:R-:W3:Y:S01]  /*de60*/  @P0 LDC R15, c[0x0][0xbec] ;  /* 0x0002fb00ff0f0b82 */ /* 0x000ee20000000800 */
[----:B------:R-:W-:Y:S01]  /*de70*/  IMAD.U32 R6, RZ, RZ, UR4 ;  /* 0x00000004ff067e24 */ /* 0x000fe2000f8e00ff */
[----:B------:R-:W-:Y:S01]  /*de80*/  UIMAD.WIDE.U32 UR4, UR13, UR8, URZ ;  /* 0x000000080d0472a5 */ /* 0x000fe2000f8e003f */
[----:B------:R-:W-:Y:S01]  /*de90*/  IMAD.U32 R7, RZ, RZ, UR6 ;  /* 0x00000006ff077e24 */ /* 0x000fe2000f8e00ff */
[----:B------:R-:W-:Y:S01]  /*dea0*/  UIMAD UR6, UR13, UR9, UR7 ;  /* 0x000000090d0672a4 */ /* 0x000fe2000f8e0207 */
[----:B----4-:R-:W-:-:S02]  /*deb0*/  IMAD R14, R18, UR10, RZ ;  /* 0x0000000a120e7c24 */ /* 0x010fc4000f8e02ff */
[----:B------:R-:W-:Y:S01]  /*dec0*/  IMAD R10, R21, 0x8, R12 ;  /* 0x00000008150a7824 */ /* 0x000fe200078e020c */
[----:B------:R-:W4:Y:S01]  /*ded0*/  @P0 LDC R20, c[0x0][0xbf0] ;  /* 0x0002fc00ff140b82 */ /* 0x000f220000000800 */
[----:B------:R-:W-:Y:S01]  /*dee0*/  IMAD R19, R19, UR12, R14 ;  /* 0x0000000c13137c24 */ /* 0x000fe2000f8e020e */
[----:B------:R-:W-:Y:S01]  /*def0*/  UIADD3 UR6, UR5, UR6, URZ ;  /* 0x0000000605067290 */ /* 0x000fe2000fffe03f */
[----:B-1----:R-:W-:Y:S01]  /*df00*/  IMAD R14, R25, 0xc0, R10 ;  /* 0x000000c0190e7824 */ /* 0x002fe200078e020a */
[----:B------:R-:W-:Y:S01]  /*df10*/  ULDC.64 UR8, c[0x0][0xb28] ;  /* 0x0002ca0000087ab9 */ /* 0x000fe20000000a00 */
[----:B------:R-:W-:Y:S02]  /*df20*/  IMAD R21, RZ, RZ, -UR13 ;  /* 0x8000000dff157e24 */ /* 0x000fe4000f8e02ff */
[----:B------:R-:W-:Y:S01]  /*df30*/  IMAD.WIDE.U32 R6, R18, UR12, R6 ;  /* 0x0000000c12067c25 */ /* 0x000fe2000f8e0006 */
[----:B------:R-:W1:Y:S03]  /*df40*/  @P0 LDC R29, c[0x0][0xbec] ;  /* 0x0002fb00ff1d0b82 */ /* 0x000e660000000800 */
[----:B------:R-:W-:-:S02]  /*df50*/  IMAD.U32 R11, RZ, RZ, UR5 ;  /* 0x00000005ff0b7e24 */ /* 0x000fc4000f8e00ff */
[----:B--2---:R-:W-:Y:S02]  /*df60*/  IMAD R27, R24, R21, UR11 ;  /* 0x0000000b181b7e24 */ /* 0x004fe4000f8e0215 */
[----:B------:R-:W-:Y:S01]  /*df70*/  IMAD.U32 R10, RZ, RZ, UR4 ;  /* 0x00000004ff0a7e24 */ /* 0x000fe2000f8e00ff */
[----:B------:R-:W2:Y:S01]  /*df80*/  @P0 LDC R26, c[0x0][0xbf0] ;  /* 0x0002fc00ff1a0b82 */ /* 0x000ea20000000800 */
[----:B---3--:R-:W-:Y:S01]  /*df90*/  @P0 IMAD.HI.U32 R15, R14, R15, RZ ;  /* 0x0000000f0e0f0227 */ /* 0x008fe200078e00ff */
[----:B------:R-:W-:-:S03]  /*dfa0*/  ULDC.64 UR4, c[0x0][0xbe0] ;  /* 0x0002f80000047ab9 */ /* 0x000fc60000000a00 */
[----:B------:R-:W-:Y:S01]  /*dfb0*/  IMAD.U32 R11, RZ, RZ, UR6 ;  /* 0x00000006ff0b7e24 */ /* 0x000fe2000f8e00ff */
[----:B------:R-:W-:Y:S01]  /*dfc0*/  ULDC.64 UR6, c[0x0][0xb48] ;  /* 0x0002d20000067ab9 */ /* 0x000fe20000000a00 */
[C---:B0-----:R-:W-:Y:S02]  /*dfd0*/  IMAD R18, R22.reuse, UR10, RZ ;  /* 0x0000000a16127c24 */ /* 0x041fe4000f8e02ff */
[----:B------:R-:W-:Y:S01]  /*dfe0*/  IMAD.MOV.U32 R13, RZ, RZ, R14 ;  /* 0x000000ffff0d7224 */ /* 0x000fe200078e000e */
[----:B----4-:R-:W-:Y:S01]  /*dff0*/  @P0 SHF.R.U32.HI R13, RZ, R20, R15 ;  /* 0x00000014ff0d0219 */ /* 0x010fe2000001160f */
[----:B------:R-:W-:Y:S01]  /*e000*/  IMAD.IADD R7, R7, 0x1, R19 ;  /* 0x0000000107077824 */ /* 0x000fe200078e0213 */
[----:B------:R-:W-:Y:S01]  /*e010*/  SHF.R.S32.HI R20, RZ, 0x1f, R27 ;  /* 0x0000001fff147819 */ /* 0x000fe2000001141b */
[----:B------:R-:W-:Y:S02]  /*e020*/  IMAD R19, R23, UR12, R18 ;  /* 0x0000000c17137c24 */ /* 0x000fe4000f8e0212 */
[----:B------:R-:W-:-:S04]  /*e030*/  IMAD.WIDE.U32 R10, R22, UR12, R10 ;  /* 0x0000000c160a7c25 */ /* 0x000fc8000f8e000a */
[----:B-1----:R-:W-:-:S04]  /*e040*/  @P0 IMAD.HI.U32 R29, R14, R29, RZ ;  /* 0x0000001d0e1d0227 */ /* 0x002fc800078e00ff */
[----:B------:R-:W-:Y:S02]  /*e050*/  IMAD.IADD R11, R11, 0x1, R19 ;  /* 0x000000010b0b7824 */ /* 0x000fe400078e0213 */
[----:B------:R-:W-:Y:S02]  /*e060*/  IMAD R19, R20, UR6, RZ ;  /* 0x0000000614137c24 */ /* 0x000fe4000f8e02ff */
[----:B------:R-:W-:-:S04]  /*e070*/  IMAD.WIDE.U32 R6, R27, UR4, R6 ;  /* 0x000000041b067c25 */ /* 0x000fc8000f8e0006 */
[----:B------:R-:W-:Y:S01]  /*e080*/  IMAD.MOV.U32 R15, RZ, RZ, R14 ;  /* 0x000000ffff0f7224 */ /* 0x000fe200078e000e */
[----:B--2---:R-:W-:Y:S01]  /*e090*/  @P0 SHF.R.U32.HI R15, RZ, R26, R29 ;  /* 0x0000001aff0f0219 */ /* 0x004fe2000001161d */
[----:B------:R-:W-:Y:S01]  /*e0a0*/  IMAD R18, R20, UR4, RZ ;  /* 0x0000000414127c24 */ /* 0x000fe2000f8e02ff */
[----:B------:R-:W-:Y:S01]  /*e0b0*/  IADD3 R6, P0, R13, R6, RZ ;  /* 0x000000060d067210 */ /* 0x000fe20007f1e0ff */
[C---:B------:R-:W-:Y:S01]  /*e0c0*/  IMAD R21, R27.reuse, UR7, R19 ;  /* 0x000000071b157c24 */ /* 0x040fe2000f8e0213 */
[--C-:B------:R-:W-:Y:S01]  /*e0d0*/  SHF.R.S32.HI R19, RZ, 0x1f, R13.reuse ;  /* 0x0000001fff137819 */ /* 0x100fe2000001140d */
[----:B------:R-:W-:Y:S02]  /*e0e0*/  IMAD.MOV R13, RZ, RZ, -R13 ;  /* 0x000000ffff0d7224 */ /* 0x000fe400078e0a0d */
[C---:B------:R-:W-:Y:S01]  /*e0f0*/  IMAD R20, R27.reuse, UR5, R18 ;  /* 0x000000051b147c24 */ /* 0x040fe2000f8e0212 */
[----:B------:R-:W-:Y:S01]  /*e100*/  SHF.R.S32.HI R18, RZ, 0x1f, R15 ;  /* 0x0000001fff127819 */ /* 0x000fe2000001140f */
[----:B------:R-:W-:Y:S01]  /*e110*/  IMAD.WIDE.U32 R10, R27, UR6, R10 ;  /* 0x000000061b0a7c25 */ /* 0x000fe2000f8e000a */
[----:B------:R-:W-:Y:S01]  /*e120*/  ULDC.64 UR4, c[0x0][0xb30] ;  /* 0x0002cc0000047ab9 */ /* 0x000fe20000000a00 */
[----:B------:R-:W-:Y:S01]  /*e130*/  ULDC.64 UR6, c[0x0][0xbc8] ;  /* 0x0002f20000067ab9 */ /* 0x000fe20000000a00 */
[----:B------:R-:W-:Y:S01]  /*e140*/  IADD3.X R7, R19, R7, R20, P0, !PT ;  /* 0x0000000713077210 */ /* 0x000fe200007fe414 */
[----:B------:R-:W-:-:S02]  /*e150*/  IMAD.MOV R22, RZ, RZ, -R15 ;  /* 0x000000ffff167224 */ /* 0x000fc400078e0a0f */
[--C-:B------:R-:W-:Y:S02]  /*e160*/  IMAD R13, R9, R13, R14.reuse ;  /* 0x0000000d090d7224 */ /* 0x100fe400078e020e */
[----:B------:R-:W-:Y:S02]  /*e170*/  IMAD.IADD R11, R11, 0x1, R21 ;  /* 0x000000010b0b7824 */ /* 0x000fe400078e0215 */
[----:B------:R-:W-:Y:S02]  /*e180*/  IMAD R18, R18, UR4, RZ ;  /* 0x0000000412127c24 */ /* 0x000fe4000f8e02ff */
[----:B------:R-:W-:Y:S01]  /*e190*/  IMAD R19, R9, R22, R14 ;  /* 0x0000001609137224 */ /* 0x000fe200078e020e */
[----:B------:R-:W-:Y:S01]  /*e1a0*/  SHF.R.S32.HI R14, RZ, 0x1f, R13 ;  /* 0x0000001fff0e7819 */ /* 0x000fe2000001140d */
[C---:B------:R-:W-:Y:S01]  /*e1b0*/  IMAD R21, R15.reuse, UR5, R18 ;  /* 0x000000050f157c24 */ /* 0x040fe2000f8e0212 */
[----:B------:R-:W0:Y:S01]  /*e1c0*/  S2UR UR5, SR_CgaCtaId ;  /* 0x00000000000579c3 */ /* 0x000e220000008800 */
[----:B------:R-:W-:Y:S01]  /*e1d0*/  IMAD.WIDE.U32 R10, R15, UR4, R10 ;  /* 0x000000040f0a7c25 */ /* 0x000fe2000f8e000a */
[----:B------:R-:W-:Y:S01]  /*e1e0*/  SHF.R.S32.HI R15, RZ, 0x1f, R19 ;  /* 0x0000001fff0f7819 */ /* 0x000fe20000011413 */
[----:B------:R-:W-:-:S02]  /*e1f0*/  UMOV UR4, 0x400 ;  /* 0x0000040000047882 */ /* 0x000fc40000000000 */
[----:B------:R-:W-:Y:S02]  /*e200*/  IMAD R14, R14, UR6, RZ ;  /* 0x000000060e0e7c24 */ /* 0x000fe4000f8e02ff */
[----:B------:R-:W-:Y:S02]  /*e210*/  IMAD R18, R15, UR8, RZ ;  /* 0x000000080f127c24 */ /* 0x000fe4000f8e02ff */
[----:B------:R-:W-:Y:S02]  /*e220*/  IMAD.IADD R11, R11, 0x1, R21 ;  /* 0x000000010b0b7824 */ /* 0x000fe400078e0215 */
        /* <DEDUP_REMOVED lines=14> */
[----:B------:R-:W-:Y:S01]  /*e310*/  SHFL.IDX PT, R12, R18, 0x1, 0x1c1f ;  /* 0x003c1f00120c7f89 */ /* 0x000fe200000e0000 */
[----:B------:R-:W-:Y:S01]  /*e320*/  LEA.HI.X R25, R10, UR9, R7, 0x2, P1 ;  /* 0x000000090a197c11 */ /* 0x000fe200088f1407 */
[----:B------:R-:W-:Y:S01]  /*e330*/  IMAD R21, R9, UR6, RZ ;  /* 0x0000000609157c24 */ /* 0x000fe2000f8e02ff */
[----:B------:R-:W-:Y:S01]  /*e340*/  LOP3.LUT P0, RZ, R2, 0x3, RZ, 0xc0, !PT ;  /* 0x0000000302ff7812 */ /* 0x000fe2000780c0ff */
[----:B------:R-:W-:Y:S01]  /*e350*/  SHFL.IDX PT, R10, R18, RZ, 0x1c1f ;  /* 0x001c1fff120a7589 */ /* 0x000fe200000e0000 */
[C---:B------:R-:W-:Y:S01]  /*e360*/  VIADD R20, R14.reuse, 0x8 ;  /* 0x000000080e147836 */ /* 0x040fe20000000000 */
[----:B------:R-:W-:Y:S01]  /*e370*/  UIADD3 UR4, UR4, 0x2d820, URZ ;  /* 0x0002d82004047890 */ /* 0x000fe2000fffe03f */
[CC--:B------:R-:W-:Y:S01]  /*e380*/  ISETP.GE.OR P1, PT, R14.reuse, R21.reuse, P0 ;  /* 0x000000150e00720c */ /* 0x0c0fe20000726670 */
[----:B------:R-:W0:Y:S01]  /*e390*/  SHFL.IDX PT, R11, R15, RZ, 0x1c1f ;  /* 0x001c1fff0f0b7589 */ /* 0x000e2200000e0000 */
[-C--:B------:R-:W-:Y:S01]  /*e3a0*/  ISETP.GE.AND P2, PT, R14, R21.reuse, PT ;  /* 0x000000150e00720c */ /* 0x080fe20003f46270 */
[----:B------:R-:W-:Y:S01]  /*e3b0*/  UPRMT UR4, URZ, 0x654, UR4 ;  /* 0x000006543f047896 */ /* 0x000fe20008000004 */
[----:B------:R-:W-:Y:S01]  /*e3c0*/  ISETP.GE.OR P0, PT, R20, R21, P0 ;  /* 0x000000151400720c */ /* 0x000fe20000706670 */
[----:B------:R-:W1:Y:S01]  /*e3d0*/  SHFL.IDX PT, R13, R15, 0x1, 0x1c1f ;  /* 0x003c1f000f0d7f89 */ /* 0x000e6200000e0000 */
[----:B------:R-:W-:-:S03]  /*e3e0*/  LOP3.LUT R9, R8, 0x7ffffffc, RZ, 0xc0, !PT ;  /* 0x7ffffffc08097812 */ /* 0x000fc600078ec0ff */
[----:B------:R2:W3:Y:S02]  /*e3f0*/  SHFL.IDX PT, R6, R24, RZ, 0x1c1f ;  /* 0x001c1fff18067589 */ /* 0x0004e400000e0000 */
[----:B------:R-:W-:Y:S01]  /*e400*/  IMAD.IADD R9, R2, 0x1, -R9 ;  /* 0x0000000102097824 */ /* 0x000fe200078e0a09 */
[----:B------:R-:W-:Y:S01]  /*e410*/  SYNCS.ARRIVE.TRANS64.RED.A1T0 RZ, [UR4], RZ ;  /* 0x000000ffffff79a7 */ /* 0x000fe20008100404 */
[----:B------:R2:W4:Y:S02]  /*e420*/  SHFL.IDX PT, R7, R25, RZ, 0x1c1f ;  /* 0x001c1fff19077589 */ /* 0x00052400000e0000 */
[----:B------:R-:W-:Y:S02]  /*e430*/  IMAD.SHL.U32 R9, R9, 0x2, RZ ;  /* 0x0000000209097824 */ /* 0x000fe400078e00ff */
        /* <DEDUP_REMOVED lines=13> */
[C---:B------:R-:W-:Y:S01]  /*e510*/  VIADD R22, R9.reuse, 0x38 ;  /* 0x0000003809167836 */ /* 0x040fe20000000000 */
[----:B------:R-:W-:Y:S01]  /*e520*/  ISETP.GE.AND P4, PT, R10, UR4, PT ;  /* 0x000000040a007c0c */ /* 0x000fe2000bf86270 */
[----:B------:R-:W-:-:S06]  /*e530*/  VIADD R23, R9, 0x40 ;  /* 0x0000004009177836 */ /* 0x000fcc0000000000 */
[----:B------:R-:W-:Y:S02]  /*e540*/  @!P1 LEA.HI R0, R0, R0, RZ, 0x1 ;  /* 0x0000000000009211 */ /* 0x000fe400078f08ff */
[----:B------:R-:W-:Y:S02]  /*e550*/  @!P2 LEA.HI R2, R2, R2, RZ, 0x1 ;  /* 0x000000020202a211 */ /* 0x000fe400078f08ff */
[----:B------:R-:W-:Y:S02]  /*e560*/  @!P3 LEA.HI R8, R3, R3, RZ, 0x1 ;  /* 0x000000030308b211 */ /* 0x000fe400078f08ff */
[----:B------:R-:W-:Y:S02]  /*e570*/  @!P1 LOP3.LUT R11, R0, 0xfffffffe, RZ, 0xc0, !PT ;  /* 0xfffffffe000b9812 */ /* 0x000fe400078ec0ff */
[----:B------:R-:W-:Y:S02]  /*e580*/  @!P4 LEA.HI R0, R10, R10, RZ, 0x1 ;  /* 0x0000000a0a00c211 */ /* 0x000fe400078f08ff */
[----:B------:R-:W-:Y:S01]  /*e590*/  @!P2 LOP3.LUT R13, R2, 0xfffffffe, RZ, 0xc0, !PT ;  /* 0xfffffffe020da812 */ /* 0x000fe200078ec0ff */
[----:B---34-:R-:W-:Y:S01]  /*e5a0*/  @!P0 IMAD.WIDE R2, R9, 0x4, R6 ;  /* 0x0000000409028825 */ /* 0x018fe200078e0206 */
[----:B------:R-:W-:-:S02]  /*e5b0*/  @!P3 LOP3.LUT R15, R8, 0xfffffffe, RZ, 0xc0, !PT ;  /* 0xfffffffe080fb812 */ /* 0x000fc400078ec0ff */
[----:B------:R-:W-:Y:S01]  /*e5c0*/  @!P4 LOP3.LUT R19, R0, 0xfffffffe, RZ, 0xc0, !PT ;  /* 0xfffffffe0013c812 */ /* 0x000fe200078ec0ff */
[--C-:B------:R-:W-:Y:S01]  /*e5d0*/  @!P1 IMAD.WIDE R10, R11, 0x4, R6.reuse ;  /* 0x000000040b0a9825 */ /* 0x100fe200078e0206 */
[----:B------:R0:W-:Y:S03]  /*e5e0*/  @!P0 ST.E.64 desc[UR6][R2.64], R4 ;  /* 0x0000000402008985 */ /* 0x0001e6000c101b06 */
[----:B------:R-:W-:Y:S01]  /*e5f0*/  VIADD R0, R9, 0x28 ;  /* 0x0000002809007836 */ /* 0x000fe20000000000 */
[----:B------:R1:W-:Y:S01]  /*e600*/  @!P1 ST.E.64 desc[UR6][R10.64], R92 ;  /* 0x0000005c0a009985 */ /* 0x0003e2000c101b06 */
[----:B------:R-:W-:-:S03]  /*e610*/  @!P2 IMAD.WIDE R12, R13, 0x4, R6 ;  /* 0x000000040d0ca825 */ /* 0x000fc600078e0206 */
[----:B------:R-:W-:Y:S01]  /*e620*/  ISETP.GE.AND P0, PT, R0, UR4, PT ;  /* 0x0000000400007c0c */ /* 0x000fe2000bf06270 */
[----:B------:R-:W-:Y:S01]  /*e630*/  VIADD R8, R9, 0x30 ;  /* 0x0000003009087836 */ /* 0x000fe20000000000 */
[----:B------:R2:W-:Y:S01]  /*e640*/  @!P2 ST.E.64 desc[UR6][R12.64], R96 ;  /* 0x000000600c00a985 */ /* 0x0005e2000c101b06 */
[--C-:B------:R-:W-:Y:S01]  /*e650*/  @!P3 IMAD.WIDE R14, R15, 0x4, R6.reuse ;  /* 0x000000040f0eb825 */ /* 0x100fe200078e0206 */
[----:B------:R-:W-:Y:S02]  /*e660*/  ISETP.GE.AND P2, PT, R22, UR4, PT ;  /* 0x0000000416007c0c */ /* 0x000fe4000bf46270 */
        /* <DEDUP_REMOVED lines=8> */
[----:B------:R-:W-:Y:S01]  /*e6f0*/  VIADD R5, R9, 0x58 ;  /* 0x0000005809057836 */ /* 0x000fe20000000000 */
[----:B------:R-:W-:-:S02]  /*e700*/  ISETP.GE.AND P5, PT, R3, UR4, PT ;  /* 0x0000000403007c0c */ /* 0x000fc4000bfa6270 */
[----:B------:R-:W-:Y:S02]  /*e710*/  ISETP.GE.AND P4, PT, R2, UR4, PT ;  /* 0x0000000402007c0c */ /* 0x000fe4000bf86270 */
[----:B------:R-:W-:Y:S02]  /*e720*/  ISETP.GE.AND P6, PT, R5, UR4, PT ;  /* 0x0000000405007c0c */ /* 0x000fe4000bfc6270 */
[----:B------:R-:W-:Y:S02]  /*e730*/  @!P1 LEA.HI R8, R8, R8, RZ, 0x1 ;  /* 0x0000000808089211 */ /* 0x000fe400078f08ff */
[----:B------:R-:W-:Y:S02]  /*e740*/  @!P2 LEA.HI R22, R22, R22, RZ, 0x1 ;  /* 0x000000161616a211 */ /* 0x000fe400078f08ff */
[----:B------:R-:W-:Y:S02]  /*e750*/  @!P3 LEA.HI R23, R23, R23, RZ, 0x1 ;  /* 0x000000171717b211 */ /* 0x000fe400078f08ff */
[----:B-1----:R-:W-:-:S02]  /*e760*/  @!P2 LOP3.LUT R11, R22, 0xfffffffe, RZ, 0xc0, !PT ;  /* 0xfffffffe160ba812 */ /* 0x002fc400078ec0ff */
[----:B------:R-:W-:Y:S02]  /*e770*/  @!P5 LEA.HI R4, R3, R3, RZ, 0x1 ;  /* 0x000000030304d211 */ /* 0x000fe400078f08ff */
[----:B------:R-:W-:Y:S02]  /*e780*/  @!P4 LEA.HI R2, R2, R2, RZ, 0x1 ;  /* 0x000000020202c211 */ /* 0x000fe400078f08ff */
[----:B------:R-:W-:Y:S02]  /*e790*/  @!P6 LEA.HI R10, R5, R5, RZ, 0x1 ;  /* 0x00000005050ae211 */ /* 0x000fe400078f08ff */
[----:B------:R-:W-:Y:S02]  /*e7a0*/  @!P0 LOP3.LUT R3, R0, 0xfffffffe, RZ, 0xc0, !PT ;  /* 0xfffffffe00038812 */ /* 0x000fe400078ec0ff */
[----:B------:R-:W-:Y:S02]  /*e7b0*/  @!P1 LOP3.LUT R5, R8, 0xfffffffe, RZ, 0xc0, !PT ;  /* 0xfffffffe08059812 */ /* 0x000fe400078ec0ff */
[----:B--2---:R-:W-:-:S02]  /*e7c0*/  @!P3 LOP3.LUT R13, R23, 0xfffffffe, RZ, 0xc0, !PT ;  /* 0xfffffffe170db812 */ /* 0x004fc400078ec0ff */
[----:B---3--:R-:W-:Y:S01]  /*e7d0*/  @!P4 LOP3.LUT R15, R2, 0xfffffffe, RZ, 0xc0, !PT ;  /* 0xfffffffe020fc812 */ /* 0x008fe200078ec0ff */
[--C-:B------:R-:W-:Y:S01]  /*e7e0*/  @!P0 IMAD.WIDE R2, R3, 0x4, R6.reuse ;  /* 0x0000000403028825 */ /* 0x100fe200078e0206 */
[----:B0-----:R-:W-:Y:S02]  /*e7f0*/  @!P5 LOP3.LUT R19, R4, 0xfffffffe, RZ, 0xc0, !PT ;  /* 0xfffffffe0413d812 */ /* 0x001fe400078ec0ff */
[----:B------:R-:W-:Y:S01]  /*e800*/  @!P6 LOP3.LUT R23, R10, 0xfffffffe, RZ, 0xc0, !PT ;  /* 0xfffffffe0a17e812 */ /* 0x000fe200078ec0ff */
        /* <DEDUP_REMOVED lines=12> */
[----:B------:R0:W-:Y:S02]  /*e8d0*/  @!P6 ST.E.64 desc[UR6][R6.64], R132 ;  /* 0x000000840600e985 */ /* 0x0001e4000c101b06 */
.L_x_10282:
[----:B------:R-:W-:Y:S05]  /*e8e0*/  BSYNC B0 ;  /* 0x0000000000007941 */ /* 0x000fea0003800000 */
.L_x_10281:
[----:B------:R-:W-:Y:S01]  /*e8f0*/  ISETP.GE.AND P0, PT, R20, R21, PT ;  /* 0x000000151400720c */ /* 0x000fe20003f06270 */
[----:B0-----:R0:W1:Y:S04]  /*e900*/  SHFL.IDX PT, R15, R25, 0x1, 0x1c1f ;  /* 0x003c1f00190f7f89 */ /* 0x00106800000e0000 */
[----:B------:R0:W0:Y:S08]  /*e910*/  SHFL.IDX PT, R14, R24, 0x1, 0x1c1f ;  /* 0x003c1f00180e7f89 */ /* 0x00003000000e0000 */
        /* <DEDUP_REMOVED lines=13> */
[----:B------:R-:W-:Y:S01]  /*e9f0*/  ULDC.64 UR6, c[0x0][0x208] ;  /* 0x0000820000067ab9 */ /* 0x000fe20000000a00 */
[----:B------:R-:W-:Y:S01]  /*ea00*/  ISETP.GE.AND P1, PT, R12, UR4, PT ;  /* 0x000000040c007c0c */ /* 0x000fe2000bf26270 */
[----:B------:R-:W-:-:S02]  /*ea10*/  VIADD R18, R9, 0x40 ;  /* 0x0000004009127836 */ /* 0x000fc40000000000 */
[C---:B------:R-:W-:Y:S02]  /*ea20*/  VIADD R19, R9.reuse, 0x48 ;  /* 0x0000004809137836 */ /* 0x040fe40000000000 */
[----:B------:R-:W-:Y:S01]  /*ea30*/  @!P3 LEA.HI R0, R0, R0, RZ, 0x1 ;  /* 0x000000000000b211 */ /* 0x000fe200078f08ff */
[----:B------:R-:W-:Y:S01]  /*ea40*/  VIADD R20, R9, 0x50 ;  /* 0x0000005009147836 */ /* 0x000fe20000000000 */
[----:B------:R-:W-:Y:S02]  /*ea50*/  @!P4 LEA.HI R2, R2, R2, RZ, 0x1 ;  /* 0x000000020202c211 */ /* 0x000fe400078f08ff */
[----:B------:R-:W-:Y:S02]  /*ea60*/  @!P5 LEA.HI R3, R3, R3, RZ, 0x1 ;  /* 0x000000030303d211 */ /* 0x000fe400078f08ff */
[----:B------:R-:W-:Y:S01]  /*ea70*/  @!P3 LOP3.LUT R5, R0, 0xfffffffe, RZ, 0xc0, !PT ;  /* 0xfffffffe0005b812 */ /* 0x000fe200078ec0ff */
[----:B------:R-:W-:Y:S01]  /*ea80*/  VIADD R0, R9, 0x30 ;  /* 0x0000003009007836 */ /* 0x000fe20000000000 */
[----:B----4-:R-:W-:-:S02]  /*ea90*/  @!P4 LOP3.LUT R7, R2, 0xfffffffe, RZ, 0xc0, !PT ;  /* 0xfffffffe0207c812 */ /* 0x010fc400078ec0ff */
[----:B------:R-:W-:Y:S01]  /*eaa0*/  @!P5 LOP3.LUT R11, R3, 0xfffffffe, RZ, 0xc0, !PT ;  /* 0xfffffffe030bd812 */ /* 0x000fe200078ec0ff */
[--C-:B01----:R-:W-:Y:S01]  /*eab0*/  @!P2 IMAD.WIDE R2, R9, 0x4, R14.reuse ;  /* 0x000000040902a825 */ /* 0x103fe200078e020e */
[----:B------:R-:W-:Y:S02]  /*eac0*/  @!P0 LEA.HI R8, R8, R8, RZ, 0x1 ;  /* 0x0000000808088211 */ /* 0x000fe400078f08ff */
[----:B------:R-:W-:Y:S01]  /*ead0*/  ISETP.GE.AND P6, PT, R20, UR4, PT ;  /* 0x0000000414007c0c */ /* 0x000fe2000bfc6270 */
[--C-:B------:R-:W-:Y:S01]  /*eae0*/  @!P3 IMAD.WIDE R4, R5, 0x4, R14.reuse ;  /* 0x000000040504b825 */ /* 0x100fe200078e020e */
[----:B------:R0:W-:Y:S01]  /*eaf0*/  @!P2 ST.E.64 desc[UR6][R2.64], R90 ;  /* 0x0000005a0200a985 */ /* 0x0001e2000c101b06 */
[----:B------:R-:W-:Y:S02]  /*eb00*/  ISETP.GE.AND P2, PT, R0, UR4, PT ;  /* 0x0000000400007c0c */ /* 0x000fe4000bf46270 */
[----:B---3--:R-:W-:Y:S01]  /*eb10*/  @!P4 IMAD.WIDE R6, R7, 0x4, R14 ;  /* 0x000000040706c825 */ /* 0x008fe200078e020e */
        /* <DEDUP_REMOVED lines=21> */
[----:B------:R-:W-:-:S02]  /*ec70*/  @!P3 LOP3.LUT R13, R13, 0xfffffffe, RZ, 0xc0, !PT ;  /* 0xfffffffe0d0db812 */ /* 0x000fc400078ec0ff */
[----:B---3--:R-:W-:Y:S02]  /*ec80*/  @!P4 LOP3.LUT R11, R18, 0xfffffffe, RZ, 0xc0, !PT ;  /* 0xfffffffe120bc812 */ /* 0x008fe400078ec0ff */
[----:B------:R-:W-:Y:S02]  /*ec90*/  ISETP.GE.AND P0, PT, R9, UR4, PT ;  /* 0x0000000409007c0c */ /* 0x000fe4000bf06270 */
[----:B------:R-:W-:Y:S02]  /*eca0*/  @!P5 LOP3.LUT R19, R19, 0xfffffffe, RZ, 0xc0, !PT ;  /* 0xfffffffe1313d812 */ /* 0x000fe400078ec0ff */
[----:B------:R-:W-:Y:S01]  /*ecb0*/  @!P6 LOP3.LUT R21, R20, 0xfffffffe, RZ, 0xc0, !PT ;  /* 0xfffffffe1415e812 */ /* 0x000fe200078ec0ff */
        /* <DEDUP_REMOVED lines=17> */
.L_x_10280:
[----:B------:R-:W-:-:S05]  /*edd0*/  VIADD R0, R2, 0xffffff80 ;  /* 0xffffff8002007836 */ /* 0x000fca0000000000 */
        /* <DEDUP_REMOVED lines=60> */
.L_x_10199:
        /* <DEDUP_REMOVED lines=18> */
.L_x_10283:
[----:B------:R-:W-:Y:S01]  /*f2c0*/  ULDC UR7, c[0x0][0xc50] ;  /* 0x0003140000077ab9 */ /* 0x000fe20000000800 */
[----:B------:R-:W-:Y:S01]  /*f2d0*/  UMOV UR36, UR6 ;  /* 0x0000000600247c82 */ /* 0x000fe20008000000 */
[----:B------:R-:W-:-:S11]  /*f2e0*/  UISETP.NE.AND UP0, UPT, UR7, 0x1, UPT ;  /* 0x000000010700788c */ /* 0x000fd6000bf05270 */
[----:B------:R-:W-:Y:S01]  /*f2f0*/  @UP0 ULDC UR4, c[0x0][0xc54] ;  /* 0x0003150000040ab9 */ /* 0x000fe20000000800 */
[----:B------:R-:W-:Y:S01]  /*f300*/  @UP0 ULDC UR8, c[0x0][0xc58] ;  /* 0x0003160000080ab9 */ /* 0x000fe20000000800 */
[----:B------:R-:W-:-:S04]  /*f310*/  UIMAD.WIDE.U32 UR4, UR6, UR4, URZ ;  /* 0x00000004060472a5 */ /* 0x000fc8000f8e003f */
[----:B------:R-:W-:-:S12]  /*f320*/  @UP0 USHF.R.U32.HI UR36, URZ, UR8, UR5 ;  /* 0x000000083f240299 */ /* 0x000fd80008011605 */
.L_x_10284:
        /* <DEDUP_REMOVED lines=25> */
[----:B0-----:R-:W-:-:S04]  /*f4c0*/  UIMAD UR48, UR48, 0xc0, URZ ;  /* 0x000000c0303078a4 */ /* 0x001fc8000f8e023f */
        /* <DEDUP_REMOVED lines=19> */
.L_x_10287:
[----:B------:R-:W-:-:S11]  /*f600*/  UISETP.NE.AND UP0, UPT, UR5, 0x1, UPT ;  /* 0x000000010500788c */ /* 0x000fd6000bf05270 */
[----:B------:R-:W-:Y:S02]  /*f610*/  @UP0 ULDC.64 UR14, c[0x0][0x9e8] ;  /* 0x00027a00000e0ab9 */ /* 0x000fe40000000a00 */
[----:B------:R-:W-:-:S04]  /*f620*/  UIMAD.WIDE.U32 UR6, UR8, UR14, URZ ;  /* 0x0000000e080672a5 */ /* 0x000fc8000f8e003f */
[----:B------:R-:W-:-:S12]  /*f630*/  @UP0 USHF.R.U32.HI UR8, URZ, UR15, UR7 ;  /* 0x0000000f3f080299 */ /* 0x000fd80008011607 */
.L_x_10288:
[----:B------:R-:W-:-:S04]  /*f640*/  UIMAD UR8, UR8, UR5, UR5 ;  /* 0x00000005080872a4 */ /* 0x000fc8000f8e0205 */
[----:B------:R-:W-:-:S04]  /*f650*/  UISETP.LT.AND UP0, UPT, UR4, UR8, UPT ;  /* 0x000000080400728c */ /* 0x000fc8000bf01270 */
[----:B------:R-:W-:-:S12]  /*f660*/  USEL UR4, UR4, UR8, UP0 ;  /* 0x0000000804047287 */ /* 0x000fd80008000000 */
.L_x_10286:
        /* <DEDUP_REMOVED lines=26> */
.L_x_10290:
[----:B------:R-:W-:-:S11]  /*f810*/  UISETP.NE.AND UP0, UPT, UR5, 0x1, UPT ;  /* 0x000000010500788c */ /* 0x000fd6000bf05270 */
[----:B------:R-:W-:Y:S02]  /*f820*/  @UP0 ULDC.64 UR10, c[0x0][0x9e8] ;  /* 0x00027a00000a0ab9 */ /* 0x000fe40000000a00 */
[----:B------:R-:W-:-:S04]  /*f830*/  UIMAD.WIDE.U32 UR6, UR4, UR10, URZ ;  /* 0x0000000a040672a5 */ /* 0x000fc8000f8e003f */
[----:B------:R-:W-:-:S12]  /*f840*/  @UP0 USHF.R.U32.HI UR4, URZ, UR11, UR7 ;  /* 0x0000000b3f040299 */ /* 0x000fd80008011607 */
.L_x_10291:
[----:B------:R-:W-:-:S04]  /*f850*/  UIMAD UR4, UR4, UR5, URZ ;  /* 0x00000005040472a4 */ /* 0x000fc8000f8e023f */
[----:B------:R-:W-:-:S04]  /*f860*/  UISETP.LT.AND UP0, UPT, UR8, UR4, UPT ;  /* 0x000000040800728c */ /* 0x000fc8000bf01270 */
[----:B------:R-:W-:-:S12]  /*f870*/  USEL UR8, UR8, UR4, !UP0 ;  /* 0x0000000408087287 */ /* 0x000fd8000c000000 */
.L_x_10289:
        /* <DEDUP_REMOVED lines=20> */
[----:B------:R-:W-:Y:S01]  /*f9c0*/  IABS R5, UR6 ;  /* 0x0000000600057c13 */ /* 0x000fe20008000000 */
[----:B------:R-:W-:-:S04]  /*f9d0*/  ULOP3.LUT UR6, UR6, UR9, URZ, 0x3c, !UPT ;  /* 0x0000000906067292 */ /* 0x000fc8000f8e3c3f */
[----:B------:R-:W-:-:S05]  /*f9e0*/  IMAD.MOV.U32 R4, RZ, RZ, R5 ;  /* 0x000000ffff047224 */ /* 0x000fca00078e0005 */
        /* <DEDUP_REMOVED lines=23> */
.L_x_10292:
[----:B------:R-:W-:Y:S01]  /*fb60*/  UIMAD UR39, UR47, UR43, UR42 ;  /* 0x0000002b2f2772a4 */ /* 0x000fe2000f8e022a */
[----:B------:R-:W-:Y:S02]  /*fb70*/  IMAD.U32 R19, RZ, RZ, UR12 ;  /* 0x0000000cff137e24 */ /* 0x000fe4000f8e00ff */
[----:B------:R-:W-:Y:S02]  /*fb80*/  IMAD.MOV.U32 R20, RZ, RZ, 0x1 ;  /* 0x00000001ff147424 */ /* 0x000fe400078e00ff */
[----:B------:R-:W-:Y:S02]  /*fb90*/  IMAD.MOV.U32 R3, RZ, RZ, 0x1 ;  /* 0x00000001ff037424 */ /* 0x000fe400078e00ff */
[----:B------:R-:W-:-:S05]  /*fba0*/  IMAD.U32 R0, RZ, RZ, UR39 ;  /* 0x00000027ff007e24 */ /* 0x000fca000f8e00ff */
[----:B------:R-:W-:Y:S01]  /*fbb0*/  VIADDMNMX R19, R0, UR43, R19, PT ;  /* 0x0000002b00137c46 */ /* 0x000fe2000b800113 */
[----:B------:R-:W-:-:S03]  /*fbc0*/  IMAD.MOV.U32 R0, RZ, RZ, RZ ;  /* 0x000000ffff007224 */ /* 0x000fc600078e00ff */
[----:B------:R-:W-:-:S13]  /*fbd0*/  ISETP.GT.AND P0, PT, R19, UR39, PT ;  /* 0x0000002713007c0c */ /* 0x000fda000bf04270 */
        /* <DEDUP_REMOVED lines=24> */
.L_x_10293:
        /* <DEDUP_REMOVED lines=20> */
.L_x_10295:
        /* <DEDUP_REMOVED lines=15> */
.L_x_10294:
[----:B------:R-:W0:Y:S01]  /*ff90*/  LDC.64 R4, c[0x0][0x9f8] ;  /* 0x00027e00ff047b82 */ /* 0x000e220000000a00 */
[----:B------:R-:W-:Y:S01]  /*ffa0*/  IMAD.MOV.U32 R18, RZ, RZ, R23 ;  /* 0x000000ffff127224 */ /* 0x000fe200078e0017 */
[----:B------:R-:W-:Y:S01]  /*ffb0*/  ULDC.64 UR4, c[0x0][0x208] ;  /* 0x0000820000047ab9 */ /* 0x000fe20000000a00 */
[----:B0-----:R-:W-:-:S04]  /*ffc0*/  ISETP.NE.U32.AND P0, PT, R4, RZ, PT ;  /* 0x000000ff0400720c */ /* 0x001fc80003f05070 */
[----:B------:R-:W-:-:S13]  /*ffd0*/  ISETP.NE.AND.EX P0, PT, R5, RZ, PT, P0 ;  /* 0x000000ff0500720c */ /* 0x000fda0003f05300 */
[----:B------:R-:W0:Y:S02]  /*ffe0*/  @P0 LDC.64 R4, c[0x0][0x9f8] ;  /* 0x00027e00ff040b82 */ /* 0x000e240000000a00 */
[----:B0-----:R-:W-:-:S06]  /*fff0*/  @P0 IMAD.WIDE R6, R23, 0x4, R4 ;  /* 0x0000000417060825 */ /* 0x001fcc00078e0204 */
[----:B------:R-:W0:Y:S01]  /*10000*/  LDC.64 R4, c[0x0][0x418] ;  /* 0x00010600ff047b82 */ /* 0x000e220000000a00 */
[----:B------:R-:W2:Y:S01]  /*10010*/  @P0 LDG.E R18, desc[UR4][R6.64] ;  /* 0x0000000406120981 */ /* 0x000ea2000c1e1900 */
[----:B------:R-:W-:Y:S01]  /*10020*/  UMOV UR4, 0xffffffff ;  /* 0xffffffff00047882 */ /* 0x000fe20000000000 */
[----:B------:R-:W-:Y:S01]  /*10030*/  LOP3.LUT R26, R26, 0xfffffffe, RZ, 0xc0, !PT ;  /* 0xfffffffe1a1a7812 */ /* 0x000fe200078ec0ff */
[----:B------:R-:W-:Y:S01]  /*10040*/  VIADD R27, R19, 0xffffffff ;  /* 0xffffffff131b7836 */ /* 0x000fe20000000000 */
[----:B0-----:R-:W-:-:S04]  /*10050*/  ISETP.NE.U32.AND P0, PT, R4, RZ, PT ;  /* 0x000000ff0400720c */ /* 0x001fc80003f05070 */
[----:B------:R-:W-:-:S13]  /*10060*/  ISETP.NE.AND.EX P1, PT, R5, RZ, PT, P0 ;  /* 0x000000ff0500720c */ /* 0x000fda0003f25300 */
[----:B------:R-:W-:Y:S02]  /*10070*/  @P1 LOP3.LUT R26, R26, 0x1, RZ, 0xfc, !PT ;  /* 0x000000011a1a1812 */ /* 0x000fe400078efcff */
[----:B--2---:R-:W-:Y:S02]  /*10080*/  SHF.R.S32.HI R24, RZ, 0x1f, R18 ;  /* 0x0000001fff187819 */ /* 0x004fe40000011412 */
[----:B------:R-:W-:Y:S01]  /*10090*/  SEL R25, R18, RZ, !P1 ;  /* 0x000000ff12197207 */ /* 0x000fe20004800000 */
[----:B------:R-:W-:Y:S06]  /*100a0*/  BRA.DIV UR4, `(.L_x_10296) ;  /* 0x0000003a04507947 */ /* 0x000fec000b800000 */
[----:B------:R0:W1:Y:S02]  /*100b0*/  SHFL.IDX PT, R14, R17, RZ, 0x1f ;  /* 0x00001fff110e7589 */ /* 0x00006400000e0000 */
.L_x_10380:
        /* <DEDUP_REMOVED lines=8> */
.L_x_10383:
[----:B------:R-:W-:Y:S05]  /*10140*/  @!P6 BRA `(.L_x_10297) ;  /* 0x0000000000fce947 */ /* 0x000fea0003800000 */
[----:B------:R-:W-:Y:S02]  /*10150*/  IMAD.MOV.U32 R0, RZ, RZ, 0x1 ;  /* 0x00000001ff007424 */ /* 0x000fe400078e00ff */
[----:B------:R-:W-:-:S03]  /*10160*/  IMAD.MOV.U32 R25, RZ, RZ, R18 ;  /* 0x000000ffff197224 */ /* 0x000fc600078e0012 */
[----:B------:R-:W-:Y:S01]  /*10170*/  SHF.L.U32 R0, R0, 0x1f, RZ ;  /* 0x0000001f00007819 */ /* 0x000fe200000006ff */
[----:B------:R-:W-:Y:S06]  /*10180*/  @!P1 BRA `(.L_x_10299) ;  /* 0x00000000004c9947 */ /* 0x000fec0003800000 */
[----:B------:R-:W1:Y:S01]  /*10190*/  LDC R8, c[0x0][0x43c] ;  /* 0x00010f00ff087b82 */ /* 0x000e620000000800 */
[----:B------:R-:W-:Y:S01]  /*101a0*/  IMAD.MOV.U32 R3, RZ, RZ, R27 ;  /* 0x000000ffff037224 */ /* 0x000fe200078e001b */
[----:B------:R-:W-:Y:S01]  /*101b0*/  ULDC.64 UR4, c[0x0][0x428] ;  /* 0x00010a0000047ab9 */ /* 0x000fe20000000a00 */
[----:B------:R-:W-:Y:S01]  /*101c0*/  ULDC.64 UR6, c[0x0][0x208] ;  /* 0x0000820000067ab9 */ /* 0x000fe20000000a00 */
        /* <DEDUP_REMOVED lines=15> */
.L_x_10299:
[----:B------:R-:W2:Y:S01]  /*102c0*/  SYNCS.PHASECHK.TRANS64.TRYWAIT P0, [UR38+0x2d840], R0 ;  /* 0x02d84000ff0075a7 */ /* 0x000ea20008000166 */
[----:B------:R-:W-:Y:S01]  /*102d0*/  ISETP.NE.AND P1, PT, R22, RZ, PT ;  /* 0x000000ff1600720c */ /* 0x000fe20003f25270 */
[----:B--2---:R-:W-:-:S12]  /*102e0*/  @!P0 BRA `(.L_x_10300) ;  /* 0x0000003800008947 */ /* 0x004fd80003800000 */
.L_x_10384:
[----:B------:R-:W-:Y:S05]  /*102f0*/  @P1 BRA `(.L_x_10301) ;  /* 0x0000000000141947 */ /* 0x000fea0003800000 */
[----:B------:R-:W-:Y:S01]  /*10300*/  LOP3.LUT P0, RZ, R2, 0x1f, RZ, 0xc0, !PT ;  /* 0x0000001f02ff7812 */ /* 0x000fe2000780c0ff */
[----:B--2---:R-:W-:-:S04]  /*10310*/  IMAD.MOV.U32 R0, RZ, RZ, 0x6000 ;  /* 0x00006000ff007424 */ /* 0x004fc800078e00ff */
[----:B------:R3:W-:Y:S08]  /*10320*/  SYNCS.ARRIVE.TRANS64 RZ, [UR38+0x2d830], R0 ;  /* 0x02d83000ffff79a7 */ /* 0x0007f00008000026 */
[----:B---3--:R-:W-:Y:S05]  /*10330*/  @!P0 BRA `(.L_x_10301) ;  /* 0x0000000000048947 */ /* 0x008fea0003800000 */
[----:B------:R-:W-:Y:S01]  /*10340*/  BPT.TRAP 0x1 ;  /* 0x000000040000795c */ /* 0x000fe20000300000 */
.L_x_10301:
        /* <DEDUP_REMOVED lines=10> */
[----:B------:R-:W-:Y:S02]  /*103f0*/  USHF.L.U32 UR11, UR11, 0x7, URZ ;  /* 0x000000070b0b7899 */ /* 0x000fe4000800063f */
        /* <DEDUP_REMOVED lines=20> */
.L_x_10297:
[----:B------:R-:W-:Y:S05]  /*10540*/  WARPSYNC.ALL ;  /* 0x0000000000007948 */ /* 0x000fea0003800000 */
[----:B------:R-:W-:Y:S01]  /*10550*/  UIADD3 UR5, UR38, 0xc400, URZ ;  /* 0x0000c40026057890 */ /* 0x000fe2000fffe03f */
[----:B------:R-:W-:Y:S01]  /*10560*/  BAR.SYNC.DEFER_BLOCKING 0x8, 0x200 ;  /* 0x0208000000007b1d */ /* 0x000fe20000010000 */
[----:B------:R-:W-:Y:S01]  /*10570*/  USHF.R.S32.HI UR4, URZ, 0x1f, UR36 ;  /* 0x0000001f3f047899 */ /* 0x000fe20008011424 */
[----:B------:R-:W-:Y:S01]  /*10580*/  SHF.R.S32.HI R29, RZ, 0x1f, R23 ;  /* 0x0000001fff1d7819 */ /* 0x000fe20000011417 */
[----:B------:R-:W-:-:S03]  /*10590*/  ULOP3.LUT UP0, URZ, UR5, 0x1bf, URZ, 0xc0, !UPT ;  /* 0x000001bf053f7892 */ /* 0x000fc6000f80c03f */
[----:B------:R-:W-:Y:S02]  /*105a0*/  ULDC.64 UR6, c[0x0][0x2d8] ;  /* 0x0000b60000067ab9 */ /* 0x000fe40000000a00 */
[----:B------:R-:W-:Y:S01]  /*105b0*/  UIMAD UR4, UR4, UR6, URZ ;  /* 0x00000006040472a4 */ /* 0x000fe2000f8e023f */
[----:B------:R-:W-:Y:S01]  /*105c0*/  PLOP3.LUT P0, PT, PT, PT, UP0, 0x80, 0x0 ;  /* 0x000000000000781c */ /* 0x000fe20003f0f008 */
[----:B------:R-:W-:Y:S02]  /*105d0*/  UIMAD.WIDE.U32 UR40, UR36, UR6, URZ ;  /* 0x00000006242872a5 */ /* 0x000fe4000f8e003f */
[----:B------:R-:W-:-:S04]  /*105e0*/  UIMAD UR4, UR36, UR7, UR4 ;  /* 0x00000007240472a4 */ /* 0x000fc8000f8e0204 */
[----:B------:R-:W-:-:S06]  /*105f0*/  UIADD3 UR45, UR41, UR4, URZ ;  /* 0x00000004292d7290 */ /* 0x000fcc000fffe03f */
[----:B------:R-:W-:Y:S06]  /*10600*/  @!P0 BRA `(.L_x_10302) ;  /* 0x0000000000408947 */ /* 0x000fec0003800000 */
[----:B------:R-:W-:Y:S01]  /*10610*/  MOV R14, 0x0 ;  /* 0x00000000000e7802 */ /* 0x000fe20000000f00 */
[----:B------:R-:W-:Y:S01]  /*10620*/  ULDC.64 UR4, c[0x4][0x1b8] ;  /* 0x01006e0000047ab9 */ /* 0x000fe20000000a00 */
[----:B------:R-:W-:Y:S01]  /*10630*/  ULDC.64 UR6, c[0x4][0x1c0] ;  /* 0x0100700000067ab9 */ /* 0x000fe20000000a00 */
[----:B-1----:R-:W-:Y:S02]  /*10640*/  IMAD.U32 R4, RZ, RZ, UR4 ;  /* 0x00000004ff047e24 */ /* 0x002fe4000f8e00ff */
[----:B------:R-:W-:Y:S01]  /*10650*/  IMAD.U32 R5, RZ, RZ, UR5 ;  /* 0x00000005ff057e24 */ /* 0x000fe2000f8e00ff */
[----:B------:R-:W1:Y:S01]  /*10660*/  LDC.64 R14, c[0x4][R14] ;  /* 0x010000000e0e7b82 */ /* 0x000e620000000a00 */
        /* <DEDUP_REMOVED lines=10> */
.L_x_10302:
[----:B--2---:R-:W2:Y:S01]  /*10710*/  LDC R0, c[0x0][0x448] ;  /* 0x00011200ff007b82 */ /* 0x004ea20000000800 */
[----:B------:R-:W-:Y:S01]  /*10720*/  IMAD.SHL.U32 R3, R2, 0x8, RZ ;  /* 0x0000000802037824 */ /* 0x000fe200078e00ff */
[----:B-1----:R-:W-:Y:S01]  /*10730*/  SHF.R.U32.HI R4, RZ, 0x3, R2 ;  /* 0x00000003ff047819 */ /* 0x002fe20000011602 */
[----:B------:R-:W-:Y:S01]  /*10740*/  IMAD.SHL.U32 R6, R22, 0x8, RZ ;  /* 0x0000000816067824 */ /* 0x000fe200078e00ff */
[----:B------:R-:W-:Y:S01]  /*10750*/  UMOV UR4, UR40 ;  /* 0x0000002800047c82 */ /* 0x000fe20008000000 */
[----:B------:R-:W-:Y:S01]  /*10760*/  IMAD.SHL.U32 R8, R2, 0x20, RZ ;  /* 0x0000002002087824 */ /* 0x000fe200078e00ff */
[C---:B------:R-:W-:Y:S01]  /*10770*/  LOP3.LUT R7, R3.reuse, 0x18, RZ, 0xc0, !PT ;  /* 0x0000001803077812 */ /* 0x040fe200078ec0ff */
[----:B------:R-:W-:Y:S01]  /*10780*/  UMOV UR5, UR45 ;  /* 0x0000002d00057c82 */ /* 0x000fe20008000000 */
[----:B------:R-:W-:Y:S01]  /*10790*/  LOP3.LUT R3, R3, 0x20, RZ, 0xc0, !PT ;  /* 0x0000002003037812 */ /* 0x000fe200078ec0ff */
[----:B------:R-:W-:Y:S01]  /*107a0*/  ULDC.64 UR6, c[0x0][0x2c8] ;  /* 0x0000b20000067ab9 */ /* 0x000fe20000000a00 */
[----:B------:R-:W-:Y:S01]  /*107b0*/  LOP3.LUT R4, R4, 0x3, RZ, 0xc0, !PT ;  /* 0x0000000304047812 */ /* 0x000fe200078ec0ff */
[----:B------:R-:W-:Y:S01]  /*107c0*/  ULDC.64 UR8, c[0x0][0x280] ;  /* 0x0000a00000087ab9 */ /* 0x000fe20000000a00 */
[----:B------:R-:W-:-:S03]  /*107d0*/  LOP3.LUT R6, R3, 0x300, R6, 0xf8, !PT ;  /* 0x0000030003067812 */ /* 0x000fc600078ef806 */
[C---:B------:R-:W-:Y:S02]  /*107e0*/  IMAD R3, R4.reuse, 0x40, R7 ;  /* 0x0000004004037824 */ /* 0x040fe400078e0207 */
[----:B------:R-:W-:-:S05]  /*107f0*/  IMAD.SHL.U32 R4, R4, 0x8, RZ ;  /* 0x0000000804047824 */ /* 0x000fca00078e00ff */
[----:B------:R-:W-:Y:S02]  /*10800*/  LOP3.LUT R6, R6, R3, R4, 0xf6, !PT ;  /* 0x0000000306067212 */ /* 0x000fe400078ef604 */
[----:B--2---:R-:W-:Y:S01]  /*10810*/  ISETP.NE.AND P0, PT, R0, 0x1, PT ;  /* 0x000000010000780c */ /* 0x004fe20003f05270 */
[----:B------:R-:W1:Y:S01]  /*10820*/  LDC.64 R4, c[0x0][0x2e0] ;  /* 0x0000b800ff047b82 */ /* 0x000e620000000a00 */
[----:B------:R-:W-:-:S04]  /*10830*/  SHF.R.U32.HI R3, RZ, 0x2, R22 ;  /* 0x00000002ff037819 */ /* 0x000fc80000011616 */
[----:B------:R-:W-:-:S05]  /*10840*/  LOP3.LUT R8, R3, 0x60, R8, 0xf8, !PT ;  /* 0x0000006003087812 */ /* 0x000fca00078ef808 */
[----:B------:R-:W-:Y:S02]  /*10850*/  VIADD R9, R8, UR48 ;  /* 0x0000003008097c36 */ /* 0x000fe40008000000 */
[----:B------:R-:W2:Y:S02]  /*10860*/  @P0 LDC R10, c[0x0][0x44c] ;  /* 0x00011300ff0a0b82 */ /* 0x000ea40000000800 */
[----:B------:R-:W-:-:S06]  /*10870*/  IMAD.MOV.U32 R11, RZ, RZ, R9 ;  /* 0x000000ffff0b7224 */ /* 0x000fcc00078e0009 */
[----:B------:R-:W3:Y:S01]  /*10880*/  @P0 LDC R13, c[0x0][0x450] ;  /* 0x00011400ff0d0b82 */ /* 0x000ee20000000800 */
[----:B--2---:R-:W-:-:S07]  /*10890*/  @P0 IMAD.HI.U32 R8, R9, R10, RZ ;  /* 0x0000000a09080227 */ /* 0x004fce00078e00ff */
[----:B------:R-:W2:Y:S01]  /*108a0*/  @P0 LDC R10, c[0x0][0x44c] ;  /* 0x00011300ff0a0b82 */ /* 0x000ea20000000800 */
[----:B---3--:R-:W-:Y:S01]  /*108b0*/  @P0 SHF.R.U32.HI R11, RZ, R13, R8 ;  /* 0x0000000dff0b0219 */ /* 0x008fe20000011608 */
[----:B-1----:R-:W-:-:S04]  /*108c0*/  IMAD R8, R29, R4, RZ ;  /* 0x000000041d087224 */ /* 0x002fc800078e02ff */
[C---:B------:R-:W-:Y:S01]  /*108d0*/  IMAD R13, R23.reuse, R5, R8 ;  /* 0x00000005170d7224 */ /* 0x040fe200078e0208 */
[----:B------:R-:W-:Y:S01]  /*108e0*/  SHF.R.S32.HI R8, RZ, 0x1f, R11 ;  /* 0x0000001fff087819 */ /* 0x000fe2000001140b */
[----:B------:R-:W-:Y:S01]  /*108f0*/  IMAD.WIDE.U32 R4, R23, R4, UR4 ;  /* 0x0000000417047e25 */ /* 0x000fe2000f8e0004 */
[----:B------:R-:W-:-:S03]  /*10900*/  ULDC.64 UR4, c[0x0][0x2d0] ;  /* 0x0000b40000047ab9 */ /* 0x000fc60000000a00 */
[----:B------:R-:W-:Y:S02]  /*10910*/  IMAD R8, R8, UR4, RZ ;  /* 0x0000000408087c24 */ /* 0x000fe4000f8e02ff */
[----:B------:R-:W-:Y:S02]  /*10920*/  IMAD.IADD R5, R5, 0x1, R13 ;  /* 0x0000000105057824 */ /* 0x000fe400078e020d */
[C---:B------:R-:W-:Y:S02]  /*10930*/  IMAD R13, R11.reuse, UR5, R8 ;  /* 0x000000050b0d7c24 */ /* 0x040fe4000f8e0208 */
[----:B------:R-:W1:Y:S01]  /*10940*/  @P0 LDC R8, c[0x0][0x450] ;  /* 0x00011400ff080b82 */ /* 0x000e620000000800 */
[----:B------:R-:W-:Y:S02]  /*10950*/  IMAD.MOV R12, RZ, RZ, -R11 ;  /* 0x000000ffff0c7224 */ /* 0x000fe400078e0a0b */
[----:B------:R-:W-:-:S04]  /*10960*/  IMAD.WIDE.U32 R20, R11, UR4, R4 ;  /* 0x000000040b147c25 */ /* 0x000fc8000f8e0004 */
[----:B------:R-:W-:Y:S02]  /*10970*/  IMAD R11, R0, R12, R9 ;  /* 0x0000000c000b7224 */ /* 0x000fe400078e0209 */
[----:B------:R-:W-:Y:S02]  /*10980*/  VIADD R9, R9, 0x80 ;  /* 0x0000008009097836 */ /* 0x000fe40000000000 */
[----:B------:R-:W-:Y:S01]  /*10990*/  IMAD.IADD R21, R21, 0x1, R13 ;  /* 0x0000000115157824 */ /* 0x000fe200078e020d */
[----:B------:R-:W-:Y:S01]  /*109a0*/  SHF.R.S32.HI R12, RZ, 0x1f, R11 ;  /* 0x0000001fff0c7819 */ /* 0x000fe2000001140b */
[----:B--2---:R-:W-:-:S04]  /*109b0*/  @P0 IMAD.HI.U32 R13, R9, R10, RZ ;  /* 0x0000000a090d0227 */ /* 0x004fc800078e00ff */
[----:B------:R-:W-:Y:S02]  /*109c0*/  IMAD R12, R12, UR6, RZ ;  /* 0x000000060c0c7c24 */ /* 0x000fe4000f8e02ff */
[----:B------:R-:W-:-:S04]  /*109d0*/  IMAD.WIDE.U32 R20, R11, UR6, R20 ;  /* 0x000000060b147c25 */ /* 0x000fc8000f8e0014 */
[----:B------:R-:W-:Y:S02]  /*109e0*/  IMAD R15, R11, UR7, R12 ;  /* 0x000000070b0f7c24 */ /* 0x000fe4000f8e020c */
[----:B------:R-:W-:Y:S01]  /*109f0*/  IMAD.MOV.U32 R11, RZ, RZ, R9 ;  /* 0x000000ffff0b7224 */ /* 0x000fe200078e0009 */
[----:B-1----:R-:W-:Y:S01]  /*10a00*/  @P0 SHF.R.U32.HI R11, RZ, R8, R13 ;  /* 0x00000008ff0b0219 */ /* 0x002fe2000001160d */
[----:B------:R-:W-:Y:S01]  /*10a10*/  IMAD.IADD R13, R21, 0x1, R15 ;  /* 0x00000001150d7824 */ /* 0x000fe200078e020f */
[C---:B------:R-:W-:Y:S02]  /*10a20*/  LEA R10, P0, R20.reuse, UR8, 0x1 ;  /* 0x00000008140a7c11 */ /* 0x040fe4000f8008ff */
[--C-:B------:R-:W-:Y:S01]  /*10a30*/  SHF.R.S32.HI R8, RZ, 0x1f, R11.reuse ;  /* 0x0000001fff087819 */ /* 0x100fe2000001140b */
[----:B------:R-:W-:Y:S01]  /*10a40*/  IMAD.MOV R12, RZ, RZ, -R11 ;  /* 0x000000ffff0c7224 */ /* 0x000fe200078e0a0b */
[----:B------:R-:W-:Y:S01]  /*10a50*/  LEA.HI.X R20, R20, UR9, R13, 0x1, P0 ;  /* 0x0000000914147c11 */ /* 0x000fe200080f0c0d */
[----:B------:R-:W-:-:S04]  /*10a60*/  IMAD.WIDE.U32 R4, R11, UR4, R4 ;  /* 0x000000040b047c25 */ /* 0x000fc8000f8e0004 */
[----:B------:R-:W-:Y:S02]  /*10a70*/  IMAD R9, R0, R12, R9 ;  /* 0x0000000c00097224 */ /* 0x000fe400078e0209 */
[----:B------:R-:W-:Y:S01]  /*10a80*/  IMAD R8, R8, UR4, RZ ;  /* 0x0000000408087c24 */ /* 0x000fe2000f8e02ff */
[----:B------:R-:W-:Y:S02]  /*10a90*/  ULDC UR4, c[0x0][0x2b8] ;  /* 0x0000ae0000047ab9 */ /* 0x000fe40000000800 */
[----:B------:R-:W-:Y:S01]  /*10aa0*/  ISETP.GE.AND P2, PT, R7, UR4, PT ;  /* 0x0000000407007c0c */ /* 0x000fe2000bf46270 */
[----:B------:R-:W-:Y:S01]  /*10ab0*/  IMAD R11, R11, UR5, R8 ;  /* 0x000000050b0b7c24 */ /* 0x000fe2000f8e0208 */
[----:B------:R-:W-:-:S03]  /*10ac0*/  SHF.R.S32.HI R8, RZ, 0x1f, R9 ;  /* 0x0000001fff087819 */ /* 0x000fc60000011409 */
[----:B------:R-:W-:Y:S02]  /*10ad0*/  IMAD.IADD R5, R5, 0x1, R11 ;  /* 0x0000000105057824 */ /* 0x000fe400078e020b */
[----:B------:R-:W-:Y:S02]  /*10ae0*/  IMAD R8, R8, UR6, RZ ;  /* 0x0000000608087c24 */ /* 0x000fe4000f8e02ff */
[----:B------:R-:W-:-:S04]  /*10af0*/  IMAD.WIDE.U32 R4, R9, UR6, R4 ;  /* 0x0000000609047c25 */ /* 0x000fc8000f8e0004 */
[----:B------:R-:W-:Y:S01]  /*10b00*/  IMAD R11, R9, UR7, R8 ;  /* 0x00000007090b7c24 */ /* 0x000fe2000f8e0208 */
[----:B------:R-:W-:-:S03]  /*10b10*/  LOP3.LUT R8, R7, 0x20, RZ, 0xfc, !PT ;  /* 0x0000002007087812 */ /* 0x000fc600078efcff */
[----:B------:R-:W-:Y:S01]  /*10b20*/  IMAD.IADD R9, R5, 0x1, R11 ;  /* 0x0000000105097824 */ /* 0x000fe200078e020b */
[----:B------:R-:W-:Y:S02]  /*10b30*/  ISETP.GE.AND P0, PT, R8, UR4, PT ;  /* 0x0000000408007c0c */ /* 0x000fe4000bf06270 */
[----:B------:R-:W-:-:S04]  /*10b40*/  LOP3.LUT R8, R7, 0x40, RZ, 0xfc, !PT ;  /* 0x0000004007087812 */ /* 0x000fc800078efcff */
[----:B------:R-:W-:Y:S01]  /*10b50*/  ISETP.GE.AND P1, PT, R8, UR4, PT ;  /* 0x0000000408007c0c */ /* 0x000fe2000bf26270 */
[----:B------:R-:W-:Y:S01]  /*10b60*/  UMOV UR4, 0xffffffff ;  /* 0xffffffff00047882 */ /* 0x000fe20000000000 */
[----:B------:R-:W-:-:S04]  /*10b70*/  LEA R8, P3, R4, UR8, 0x1 ;  /* 0x0000000804087c11 */ /* 0x000fc8000f8608ff */
[----:B------:R-:W-:Y:S01]  /*10b80*/  LEA.HI.X R9, R4, UR9, R9, 0x1, P3 ;  /* 0x0000000904097c11 */ /* 0x000fe200098f0c09 */
[----:B------:R-:W-:Y:S08]  /*10b90*/  BRA.DIV UR4, `(.L_x_10303) ;  /* 0x0000002e04ec7947 */ /* 0x000ff0000b800000 */
[----:B------:R-:W-:Y:S01]  /*10ba0*/  SHFL.IDX PT, R5, R20, RZ, 0x1c1f ;  /* 0x001c1fff14057589 */ /* 0x000fe200000e0000 */
        /* <DEDUP_REMOVED lines=8> */
[----:B------:R-:W2:Y:S04]  /*10c30*/  SHFL.IDX PT, R14, R10, 0x1, 0x1c1f ;  /* 0x003c1f000a0e7f89 */ /* 0x000ea800000e0000 */
[----:B------:R-:W-:Y:S04]  /*10c40*/  SHFL.IDX PT, R21, R20, 0x2, 0x1c1f ;  /* 0x005c1f0014157f89 */ /* 0x000fe800000e0000 */
[----:B------:R-:W3:Y:S03]  /*10c50*/  SHFL.IDX PT, R12, R10, 0x2, 0x1c1f ;  /* 0x005c1f000a0c7f89 */ /* 0x000ee600000e0000 */
[----:B------:R-:W-:Y:S01]  /*10c60*/  @!P3 LEA R23, R6, UR38, 0x1 ;  /* 0x000000260617bc11 */ /* 0x000fe2000f8e08ff */
[----:B------:R-:W-:Y:S01]  /*10c70*/  SHFL.IDX PT, R20, R20, 0x3, 0x1c1f ;  /* 0x007c1f0014147f89 */ /* 0x000fe200000e0000 */
[----:B-1----:R-:W-:-:S05]  /*10c80*/  @!P3 IMAD.WIDE.U32 R4, R7, 0x2, R4 ;  /* 0x000000020704b825 */ /* 0x002fca00078e0004 */
[----:B------:R-:W-:Y:S04]  /*10c90*/  @!P3 LDGSTS.E.BYPASS.LTC128B.128 [R23+0xc400], desc[UR6][R4.64], !P2 ;  /* 0x0c4000000417bfae */ /* 0x000fe8000d101d46 */
[----:B------:R-:W-:Y:S04]  /*10ca0*/  @!P3 LDGSTS.E.BYPASS.LTC128B.128 [R23+0xf400], desc[UR6][R4.64+0x40], !P0 ;  /* 0x0f4000400417bfae */ /* 0x000fe8000c101d46 */
[----:B------:R2:W-:Y:S01]  /*10cb0*/  @!P3 LDGSTS.E.BYPASS.LTC128B.128 [R23+0x12400], desc[UR6][R4.64+0x80], !P1 ;  /* 0x124000800417bfae */ /* 0x0005e2000c901d46 */
[----:B------:R-:W-:Y:S01]  /*10cc0*/  ISETP.GE.AND P3, PT, R11, R0, PT ;  /* 0x000000000b00720c */ /* 0x000fe20003f66270 */
[----:B------:R-:W-:-:S05]  /*10cd0*/  VIADD R11, R3, 0x40 ;  /* 0x00000040030b7836 */ /* 0x000fca0000000000 */
[----:B------:R-:W-:Y:S01]  /*10ce0*/  ISETP.GE.AND P4, PT, R11, R0, PT ;  /* 0x000000000b00720c */ /* 0x000fe20003f86270 */
[----:B------:R-:W-:Y:S02]  /*10cf0*/  VIADD R11, R3, 0x60 ;  /* 0x00000060030b7836 */ /* 0x000fe40000000000 */
[----:B--2---:R-:W-:Y:S02]  /*10d00*/  IMAD.MOV.U32 R4, RZ, RZ, R14 ;  /* 0x000000ffff047224 */ /* 0x004fe400078e000e */
[----:B------:R-:W-:Y:S02]  /*10d10*/  IMAD.MOV.U32 R5, RZ, RZ, R28 ;  /* 0x000000ffff057224 */ /* 0x000fe400078e001c */
[----:B------:R-:W-:Y:S01]  /*10d20*/  @!P3 LEA R23, R6, UR38, 0x1 ;  /* 0x000000260617bc11 */ /* 0x000fe2000f8e08ff */
[----:B------:R1:W2:Y:S01]  /*10d30*/  SHFL.IDX PT, R14, R10, 0x3, 0x1c1f ;  /* 0x007c1f000a0e7f89 */ /* 0x0002a200000e0000 */
[----:B------:R-:W-:-:S04]  /*10d40*/  @!P3 IMAD.WIDE.U32 R28, R7, 0x2, R4 ;  /* 0x00000002071cb825 */ /* 0x000fc800078e0004 */
[----:B---3--:R-:W-:Y:S01]  /*10d50*/  IMAD.MOV.U32 R4, RZ, RZ, R12 ;  /* 0x000000ffff047224 */ /* 0x008fe200078e000c */
[----:B------:R-:W-:Y:S01]  /*10d60*/  @!P3 LDGSTS.E.BYPASS.LTC128B.128 [R23+0xcc00], desc[UR6][R28.64], !P2 ;  /* 0x0cc000001c17bfae */ /* 0x000fe2000d101d46 */
[----:B------:R-:W-:Y:S01]  /*10d70*/  IMAD.MOV.U32 R5, RZ, RZ, R21 ;  /* 0x000000ffff057224 */ /* 0x000fe200078e0015 */
[----:B------:R-:W-:Y:S02]  /*10d80*/  @!P4 LEA R21, R6, UR38, 0x1 ;  /* 0x000000260615cc11 */ /* 0x000fe4000f8e08ff */
[----:B------:R-:W-:Y:S01]  /*10d90*/  @!P3 LDGSTS.E.BYPASS.LTC128B.128 [R23+0xfc00], desc[UR6][R28.64+0x40], !P0 ;  /* 0x0fc000401c17bfae */ /* 0x000fe2000c101d46 */
[----:B------:R-:W-:-:S03]  /*10da0*/  @!P4 IMAD.WIDE.U32 R4, R7, 0x2, R4 ;  /* 0x000000020704c825 */ /* 0x000fc600078e0004 */
[----:B------:R3:W-:Y:S01]  /*10db0*/  @!P3 LDGSTS.E.BYPASS.LTC128B.128 [R23+0x12c00], desc[UR6][R28.64+0x80], !P1 ;  /* 0x12c000801c17bfae */ /* 0x0007e2000c901d46 */
[-C--:B------:R-:W-:Y:S01]  /*10dc0*/  ISETP.GE.AND P3, PT, R11, R0.reuse, PT ;  /* 0x000000000b00720c */ /* 0x080fe20003f66270 */
[----:B------:R-:W-:Y:S02]  /*10dd0*/  VIADD R11, R3, 0x80 ;  /* 0x00000080030b7836 */ /* 0x000fe40000000000 */
[----:B------:R-:W-:Y:S04]  /*10de0*/  @!P4 LDGSTS.E.BYPASS.LTC128B.128 [R21+0xd400], desc[UR6][R4.64], !P2 ;  /* 0x0d4000000415cfae */ /* 0x000fe8000d101d46 */
[----:B------:R-:W-:Y:S04]  /*10df0*/  @!P4 LDGSTS.E.BYPASS.LTC128B.128 [R21+0x10400], desc[UR6][R4.64+0x40], !P0 ;  /* 0x104000400415cfae */ /* 0x000fe8000c101d46 */
[----:B------:R4:W-:Y:S01]  /*10e00*/  @!P4 LDGSTS.E.BYPASS.LTC128B.128 [R21+0x13400], desc[UR6][R4.64+0x80], !P1 ;  /* 0x134000800415cfae */ /* 0x0009e2000c901d46 */
[----:B------:R-:W-:-:S02]  /*10e10*/  ISETP.GE.AND P4, PT, R11, R0, PT ;  /* 0x000000000b00720c */ /* 0x000fc40003f86270 */
[----:B-1----:R-:W-:Y:S01]  /*10e20*/  @!P3 LEA R10, R6, UR38, 0x1 ;  /* 0x00000026060abc11 */ /* 0x002fe2000f8e08ff */
[----:B---3--:R-:W1:Y:S04]  /*10e30*/  SHFL.IDX PT, R23, R8, RZ, 0x1c1f ;  /* 0x001c1fff08177589 */ /* 0x008e6800000e0000 */
[----:B----4-:R-:W3:Y:S01]  /*10e40*/  SHFL.IDX PT, R21, R9, RZ, 0x1c1f ;  /* 0x001c1fff09157589 */ /* 0x010ee200000e0000 */
[----:B--2---:R-:W-:Y:S02]  /*10e50*/  IMAD.MOV.U32 R4, RZ, RZ, R14 ;  /* 0x000000ffff047224 */ /* 0x004fe400078e000e */
[----:B------:R-:W-:Y:S01]  /*10e60*/  IMAD.MOV.U32 R5, RZ, RZ, R20 ;  /* 0x000000ffff057224 */ /* 0x000fe200078e0014 */
[----:B------:R-:W2:Y:S01]  /*10e70*/  SHFL.IDX PT, R9, R9, 0x1, 0x1c1f ;  /* 0x003c1f0009097f89 */ /* 0x000ea200000e0000 */
[----:B------:R-:W-:-:S02]  /*10e80*/  IMAD.MOV.U32 R20, RZ, RZ, 0x1 ;  /* 0x00000001ff147424 */ /* 0x000fc400078e00ff */
[----:B------:R-:W-:Y:S01]  /*10e90*/  @!P3 IMAD.WIDE.U32 R28, R7, 0x2, R4 ;  /* 0x00000002071cb825 */ /* 0x000fe200078e0004 */
[----:B------:R4:W0:Y:S04]  /*10ea0*/  SHFL.IDX PT, R14, R8, 0x1, 0x1c1f ;  /* 0x003c1f00080e7f89 */ /* 0x00082800000e0000 */
[----:B------:R4:W-:Y:S01]  /*10eb0*/  @!P3 LDGSTS.E.BYPASS.LTC128B.128 [R10+0xdc00], desc[UR6][R28.64], !P2 ;  /* 0x0dc000001c0abfae */ /* 0x0009e2000d101d46 */
[----:B-1----:R-:W-:-:S03]  /*10ec0*/  IMAD.MOV.U32 R4, RZ, RZ, R23 ;  /* 0x000000ffff047224 */ /* 0x002fc600078e0017 */
[----:B------:R4:W-:Y:S04]  /*10ed0*/  @!P3 LDGSTS.E.BYPASS.LTC128B.128 [R10+0x10c00], desc[UR6][R28.64+0x40], !P0 ;  /* 0x10c000401c0abfae */ /* 0x0009e8000c101d46 */
[----:B------:R4:W-:Y:S01]  /*10ee0*/  @!P3 LDGSTS.E.BYPASS.LTC128B.128 [R10+0x13c00], desc[UR6][R28.64+0x80], !P1 ;  /* 0x13c000801c0abfae */ /* 0x0009e2000c901d46 */
[----:B---3--:R-:W-:Y:S01]  /*10ef0*/  IMAD.MOV.U32 R5, RZ, RZ, R21 ;  /* 0x000000ffff057224 */ /* 0x008fe200078e0015 */
[----:B------:R-:W-:Y:S01]  /*10f00*/  @!P4 LEA R21, R6, UR38, 0x1 ;  /* 0x000000260615cc11 */ /* 0x000fe2000f8e08ff */
[----:B------:R-:W-:-:S05]  /*10f10*/  @!P4 IMAD.WIDE.U32 R4, R7, 0x2, R4 ;  /* 0x000000020704c825 */ /* 0x000fca00078e0004 */
[----:B------:R4:W-:Y:S04]  /*10f20*/  @!P4 LDGSTS.E.BYPASS.LTC128B.128 [R21+0xe400], desc[UR6][R4.64], !P2 ;  /* 0x0e4000000415cfae */ /* 0x0009e8000d101d46 */
[----:B------:R4:W-:Y:S04]  /*10f30*/  @!P4 LDGSTS.E.BYPASS.LTC128B.128 [R21+0x11400], desc[UR6][R4.64+0x40], !P0 ;  /* 0x114000400415cfae */ /* 0x0009e8000c101d46 */
[----:B0-2---:R4:W-:Y:S02]  /*10f40*/  @!P4 LDGSTS.E.BYPASS.LTC128B.128 [R21+0x14400], desc[UR6][R4.64+0x80], !P1 ;  /* 0x144000800415cfae */ /* 0x0059e4000c901d46 */
.L_x_10397:
[----:B------:R-:W-:Y:S01]  /*10f50*/  VIADD R3, R3, 0xa0 ;  /* 0x000000a003037836 */ /* 0x000fe20000000000 */
[----:B------:R-:W-:Y:S01]  /*10f60*/  BSSY B0, `(.L_x_10304) ;  /* 0x0000010000007945 */ /* 0x000fe20003800000 */
[----:B----4-:R-:W-:Y:S02]  /*10f70*/  IMAD.MOV.U32 R4, RZ, RZ, R14 ;  /* 0x000000ffff047224 */ /* 0x010fe400078e000e */
[----:B------:R-:W-:Y:S01]  /*10f80*/  IMAD.MOV.U32 R5, RZ, RZ, R9 ;  /* 0x000000ffff057224 */ /* 0x000fe200078e0009 */
[----:B------:R-:W-:Y:S01]  /*10f90*/  ISETP.GE.AND P3, PT, R3, R0, PT ;  /* 0x000000000300720c */ /* 0x000fe20003f66270 */
[----:B------:R-:W-:-:S05]  /*10fa0*/  IMAD.MOV.U32 R0, RZ, RZ, 0x1 ;  /* 0x00000001ff007424 */ /* 0x000fca00078e00ff */
[----:B------:R-:W-:-:S07]  /*10fb0*/  SHF.L.U32 R0, R0, 0x1f, RZ ;  /* 0x0000001f00007819 */ /* 0x000fce00000006ff */
        /* <DEDUP_REMOVED lines=10> */
.L_x_10305:
[----:B------:R-:W-:Y:S05]  /*11060*/  BSYNC B0 ;  /* 0x0000000000007941 */ /* 0x000fea0003800000 */
.L_x_10304:
[----:B------:R-:W-:Y:S01]  /*11070*/  NOP ;  /* 0x0000000000007918 */ /* 0x000fe20000000000 */
[----:B------:R-:W-:Y:S01]  /*11080*/  SYNCS.ARRIVE.TRANS64.RED.A0T1 RZ, [UR38+0x2d800], RZ ;  /* 0x02d800ffffff79a7 */ /* 0x000fe20008200426 */
[----:B------:R-:W-:Y:S01]  /*11090*/  ARRIVES.LDGSTSBAR.64.TRANSCNT [UR38+0x2d800] ;  /* 0x02d80000ff0079b0 */ /* 0x000fe20008000aa6 */
[----:B------:R-:W-:Y:S01]  /*110a0*/  NOP ;  /* 0x0000000000007918 */ /* 0x000fe20000000000 */
[----:B------:R-:W-:Y:S01]  /*110b0*/  SYNCS.ARRIVE.TRANS64.A1T0 RZ, [UR38+0x2d800], RZ ;  /* 0x02d800ffffff79a7 */ /* 0x000fe20008100026 */
[----:B0-----:R-:W-:-:S05]  /*110c0*/  VIADD R3, R19, 0xfffffffe ;  /* 0xfffffffe13037836 */ /* 0x001fca0000000000 */
[----:B------:R-:W-:Y:S01]  /*110d0*/  ISETP.GE.AND P1, PT, R3, UR39, PT ;  /* 0x0000002703007c0c */ /* 0x000fe2000bf26270 */
[----:B------:R-:W0:Y:S02]  /*110e0*/  SYNCS.PHASECHK.TRANS64.TRYWAIT P0, [UR38+0x2d820], R0 ;  /* 0x02d82000ff0075a7 */ /* 0x000e240008000166 */
[----:B0-----:R-:W-:Y:S10]  /*110f0*/  @!P0 BRA `(.L_x_10306) ;  /* 0x0000003000a88947 */ /* 0x001ff40003800000 */
.L_x_10398:
[----:B0-----:R-:W-:Y:S01]  /*11100*/  IMAD.MOV.U32 R0, RZ, RZ, RZ ;  /* 0x000000ffff007224 */ /* 0x001fe200078e00ff */
[----:B------:R-:W-:Y:S06]  /*11110*/  @!P1 BRA `(.L_x_10307) ;  /* 0x0000001c007c9947 */ /* 0x000fec0003800000 */
[----:B------:R-:W-:Y:S01]  /*11120*/  UIADD3 UR4, UR47, 0x1, URZ ;  /* 0x000000012f047890 */ /* 0x000fe2000fffe03f */
[----:B------:R-:W-:Y:S01]  /*11130*/  LOP3.LUT R8, R2, 0x1f, RZ, 0xc0, !PT ;  /* 0x0000001f02087812 */ /* 0x000fe200078ec0ff */
        /* <DEDUP_REMOVED lines=10> */
[----:B------:R-:W-:Y:S02]  /*111e0*/  VIADDMNMX R5, R4, R5, UR5, !PT ;  /* 0x0000000504057e46 */ /* 0x000fe4000f800105 */
[----:B------:R-:W-:-:S03]  /*111f0*/  LOP3.LUT R6, RZ, R4, RZ, 0x33, !PT ;  /* 0x00000004ff067212 */ /* 0x000fc600078e33ff */
[C---:B------:R-:W-:Y:S02]  /*11200*/  VIADD R7, R5.reuse, 0xfffffffe ;  /* 0xfffffffe05077836 */ /* 0x040fe40000000000 */
[----:B------:R-:W-:Y:S02]  /*11210*/  IMAD.IADD R10, R5, 0x1, R6 ;  /* 0x00000001050a7824 */ /* 0x000fe400078e0206 */
[----:B------:R-:W-:Y:S01]  /*11220*/  IMAD.MOV.U32 R6, RZ, RZ, R25 ;  /* 0x000000ffff067224 */ /* 0x000fe200078e0019 */
[----:B------:R-:W-:Y:S02]  /*11230*/  ISETP.NE.AND P0, PT, R7, R4, PT ;  /* 0x000000040700720c */ /* 0x000fe40003f05270 */
[----:B------:R-:W-:-:S11]  /*11240*/  LOP3.LUT R9, R10, 0x1, RZ, 0xc0, !PT ;  /* 0x000000010a097812 */ /* 0x000fd600078ec0ff */
[----:B------:R-:W-:Y:S05]  /*11250*/  @!P0 BRA `(.L_x_10308) ;  /* 0x0000001000d48947 */ /* 0x000fea0003800000 */
[----:B------:R-:W-:Y:S01]  /*11260*/  BSSY B0, `(.L_x_10308) ;  /* 0x0000134000007945 */ /* 0x000fe20003800000 */
[----:B------:R-:W-:Y:S02]  /*11270*/  IMAD.IADD R10, R10, 0x1, -R9 ;  /* 0x000000010a0a7824 */ /* 0x000fe400078e0a09 */
[----:B------:R-:W-:Y:S02]  /*11280*/  IMAD.MOV.U32 R11, RZ, RZ, 0x1 ;  /* 0x00000001ff0b7424 */ /* 0x000fe400078e00ff */
[----:B------:R-:W-:-:S07]  /*11290*/  IMAD.MOV.U32 R6, RZ, RZ, R25 ;  /* 0x000000ffff067224 */ /* 0x000fce00078e0019 */
.L_x_10343:
        /* <DEDUP_REMOVED lines=29> */
.L_x_10311:
[----:B------:R-:W1:Y:S01]  /*11470*/  SYNCS.PHASECHK.TRANS64.TRYWAIT P0, [UR38+0x2d848], R12 ;  /* 0x02d8480cff0075a7 */ /* 0x000e620008000166 */
[----:B------:R-:W-:Y:S01]  /*11480*/  BSSY B2, `(.L_x_10312) ;  /* 0x0000003000027945 */ /* 0x000fe20003800000 */
[----:B------:R-:W-:-:S03]  /*11490*/  ISETP.NE.AND P2, PT, R22, RZ, PT ;  /* 0x000000ff1600720c */ /* 0x000fc60003f45270 */
[----:B-1----:R-:W-:Y:S10]  /*114a0*/  @!P0 BRA `(.L_x_10313) ;  /* 0x0000002c00d48947 */ /* 0x002ff40003800000 */
.L_x_10399:
[----:B------:R-:W-:Y:S05]  /*114b0*/  BSYNC B2 ;  /* 0x0000000000027941 */ /* 0x000fea0003800000 */
.L_x_10312:
[----:B------:R-:W-:Y:S04]  /*114c0*/  BSSY B2, `(.L_x_10314) ;  /* 0x0000007000027945 */ /* 0x000fe80003800000 */
[----:B------:R-:W-:Y:S05]  /*114d0*/  @P2 BRA `(.L_x_10315) ;  /* 0x0000000000142947 */ /* 0x000fea0003800000 */
[----:B------:R-:W-:Y:S01]  /*114e0*/  ISETP.NE.AND P0, PT, R8, RZ, PT ;  /* 0x000000ff0800720c */ /* 0x000fe20003f05270 */
[----:B0-----:R-:W-:-:S04]  /*114f0*/  IMAD.MOV.U32 R4, RZ, RZ, 0x6000 ;  /* 0x00006000ff047424 */ /* 0x001fc800078e00ff */
[----:B------:R1:W-:Y:S08]  /*11500*/  SYNCS.ARRIVE.TRANS64 RZ, [UR38+0x2d838], R4 ;  /* 0x02d83804ffff79a7 */ /* 0x0003f00008000026 */
[----:B-1----:R-:W-:Y:S05]  /*11510*/  @!P0 BRA `(.L_x_10315) ;  /* 0x0000000000048947 */ /* 0x002fea0003800000 */
[----:B------:R-:W-:Y:S01]  /*11520*/  BPT.TRAP 0x1 ;  /* 0x000000040000795c */ /* 0x000fe20000300000 */
.L_x_10315:
[----:B------:R-:W-:Y:S05]  /*11530*/  BSYNC B2 ;  /* 0x0000000000027941 */ /* 0x000fea0003800000 */
.L_x_10314:
[----:B------:R-:W-:Y:S01]  /*11540*/  IMAD.MOV.U32 R7, RZ, RZ, RZ ;  /* 0x000000ffff077224 */ /* 0x000fe200078e00ff */
[----:B------:R-:W-:Y:S01]  /*11550*/  ULDC.64 UR4, c[0x0][0x198] ;  /* 0x0000660000047ab9 */ /* 0x000fe20000000a00 */
[----:B------:R-:W-:Y:S01]  /*11560*/  PLOP3.LUT P0, PT, PT, PT, PT, 0x80, 0x0 ;  /* 0x000000000000781c */ /* 0x000fe20003f0f070 */
[----:B------:R-:W-:Y:S01]  /*11570*/  UIADD3 UR4, UP0, UR4, 0x370, URZ ;  /* 0x0000037004047890 */ /* 0x000fe2000ff1e03f */
[----:B0-----:R-:W-:Y:S01]  /*11580*/  IMAD.SHL.U32 R4, R14, 0x80, RZ ;  /* 0x000000800e047824 */ /* 0x001fe200078e00ff */
[----:B------:R-:W-:Y:S01]  /*11590*/  R2UR UR34, R7 ;  /* 0x00000000072272ca */ /* 0x000fe200000e0000 */
[----:B------:R-:W-:Y:S02]  /*115a0*/  UIADD3 UR32, UR38, 0x1b400, URZ ;  /* 0x0001b40026207890 */ /* 0x000fe4000fffe03f */
[----:B------:R-:W-:Y:S02]  /*115b0*/  UIADD3 UR33, UR38, 0x2d838, URZ ;  /* 0x0002d83826217890 */ /* 0x000fe4000fffe03f */
[----:B------:R-:W-:Y:S01]  /*115c0*/  UIADD3.X UR5, URZ, UR5, URZ, UP0, !UPT ;  /* 0x000000053f057290 */ /* 0x000fe200087fe43f */
[----:B------:R-:W-:Y:S01]  /*115d0*/  UMOV UR6, 0x0 ;  /* 0x0000000000067882 */ /* 0x000fe20000000000 */
[----:B------:R-:W-:-:S10]  /*115e0*/  UMOV UR7, 0x14f00000 ;  /* 0x14f0000000077882 */ /* 0x000fd40000000000 */
.L_x_10316:
        /* <DEDUP_REMOVED lines=13> */
.L_x_10317:
        /* <DEDUP_REMOVED lines=15> */
.L_x_10318:
        /* <DEDUP_REMOVED lines=12> */
.L_x_10400:
[----:B------:R-:W-:Y:S05]  /*11870*/  BSYNC B2 ;  /* 0x0000000000027941 */ /* 0x000fea0003800000 */
.L_x_10319:
[----:B------:R-:W-:Y:S01]  /*11880*/  BSSY B2, `(.L_x_10321) ;  /* 0x0000009000027945 */ /* 0x000fe20003800000 */
[----:B------:R-:W-:Y:S02]  /*11890*/  IMAD.MOV.U32 R4, RZ, RZ, 0x0 ;  /* 0x00000000ff047424 */ /* 0x000fe400078e00ff */
[----:B0-----:R-:W-:Y:S01]  /*118a0*/  IMAD.MOV.U32 R5, RZ, RZ, 0x14f00000 ;  /* 0x14f00000ff057424 */ /* 0x001fe200078e00ff */
[----:B------:R-:W-:Y:S06]  /*118b0*/  @P2 BRA `(.L_x_10322) ;  /* 0x0000000000142947 */ /* 0x000fec0003800000 */
[----:B------:R-:W-:Y:S01]  /*118c0*/  ISETP.NE.AND P0, PT, R8, RZ, PT ;  /* 0x000000ff0800720c */ /* 0x000fe20003f05270 */
[----:B------:R-:W-:-:S04]  /*118d0*/  IMAD.MOV.U32 R12, RZ, RZ, 0x6000 ;  /* 0x00006000ff0c7424 */ /* 0x000fc800078e00ff */
[----:B------:R0:W-:Y:S08]  /*118e0*/  SYNCS.ARRIVE.TRANS64 RZ, [UR38+0x2d850], R12 ;  /* 0x02d8500cffff79a7 */ /* 0x0001f00008000026 */
[----:B0-----:R-:W-:Y:S05]  /*118f0*/  @!P0 BRA `(.L_x_10322) ;  /* 0x0000000000048947 */ /* 0x001fea0003800000 */
[----:B------:R-:W-:Y:S01]  /*11900*/  BPT.TRAP 0x1 ;  /* 0x000000040000795c */ /* 0x000fe20000300000 */
.L_x_10322:
[----:B------:R-:W-:Y:S05]  /*11910*/  BSYNC B2 ;  /* 0x0000000000027941 */ /* 0x000fea0003800000 */
.L_x_10321:
        /* <DEDUP_REMOVED lines=10> */
.L_x_10323:
        /* <DEDUP_REMOVED lines=13> */
.L_x_10324:
        /* <DEDUP_REMOVED lines=13> */
.L_x_10325:
        /* <DEDUP_REMOVED lines=10> */
.L_x_10310:
[----:B------:R-:W-:Y:S05]  /*11c00*/  BSYNC B1 ;  /* 0x0000000000017941 */ /* 0x000fea0003800000 */
.L_x_10309:
        /* <DEDUP_REMOVED lines=28> */
.L_x_10328:
[----:B------:R-:W1:Y:S01]  /*11dd0*/  SYNCS.PHASECHK.TRANS64.TRYWAIT P0, [UR38+0x2d840], R12 ;  /* 0x02d8400cff0075a7 */ /* 0x000e620008000166 */
[----:B------:R-:W-:Y:S01]  /*11de0*/  BSSY B2, `(.L_x_10329) ;  /* 0x0000003000027945 */ /* 0x000fe20003800000 */
[----:B------:R-:W-:-:S03]  /*11df0*/  ISETP.NE.AND P2, PT, R22, RZ, PT ;  /* 0x000000ff1600720c */ /* 0x000fc60003f45270 */
[----:B-1----:R-:W-:Y:S10]  /*11e00*/  @!P0 BRA `(.L_x_10330) ;  /* 0x0000002400ac8947 */ /* 0x002ff40003800000 */
.L_x_10401:
[----:B------:R-:W-:Y:S05]  /*11e10*/  BSYNC B2 ;  /* 0x0000000000027941 */ /* 0x000fea0003800000 */
.L_x_10329:
[----:B------:R-:W-:Y:S04]  /*11e20*/  BSSY B2, `(.L_x_10331) ;  /* 0x0000007000027945 */ /* 0x000fe80003800000 */
[----:B------:R-:W-:Y:S05]  /*11e30*/  @P2 BRA `(.L_x_10332) ;  /* 0x0000000000142947 */ /* 0x000fea0003800000 */
[----:B------:R-:W-:Y:S01]  /*11e40*/  ISETP.NE.AND P0, PT, R8, RZ, PT ;  /* 0x000000ff0800720c */ /* 0x000fe20003f05270 */
[----:B0-----:R-:W-:-:S04]  /*11e50*/  IMAD.MOV.U32 R4, RZ, RZ, 0x6000 ;  /* 0x00006000ff047424 */ /* 0x001fc800078e00ff */
[----:B------:R1:W-:Y:S08]  /*11e60*/  SYNCS.ARRIVE.TRANS64 RZ, [UR38+0x2d830], R4 ;  /* 0x02d83004ffff79a7 */ /* 0x0003f00008000026 */
[----:B-1----:R-:W-:Y:S05]  /*11e70*/  @!P0 BRA `(.L_x_10332) ;  /* 0x0000000000048947 */ /* 0x002fea0003800000 */
[----:B------:R-:W-:Y:S01]  /*11e80*/  BPT.TRAP 0x1 ;  /* 0x000000040000795c */ /* 0x000fe20000300000 */
.L_x_10332:
[----:B------:R-:W-:Y:S05]  /*11e90*/  BSYNC B2 ;  /* 0x0000000000027941 */ /* 0x000fea0003800000 */
.L_x_10331:
        /* <DEDUP_REMOVED lines=11> */
.L_x_10333:
        /* <DEDUP_REMOVED lines=14> */
.L_x_10334:
        /* <DEDUP_REMOVED lines=14> */
.L_x_10335:
        /* <DEDUP_REMOVED lines=12> */
.L_x_10402:
[----:B------:R-:W-:Y:S05]  /*121d0*/  BSYNC B2 ;  /* 0x0000000000027941 */ /* 0x000fea0003800000 */
.L_x_10336:
        /* <DEDUP_REMOVED lines=9> */
.L_x_10339:
[----:B------:R-:W-:Y:S05]  /*12270*/  BSYNC B2 ;  /* 0x0000000000027941 */ /* 0x000fea0003800000 */
.L_x_10338:
        /* <DEDUP_REMOVED lines=10> */
.L_x_10340:
        /* <DEDUP_REMOVED lines=13> */
.L_x_10341:
        /* <DEDUP_REMOVED lines=13> */
.L_x_10342:
        /* <DEDUP_REMOVED lines=10> */
.L_x_10327:
[----:B------:R-:W-:Y:S05]  /*12560*/  BSYNC B1 ;  /* 0x0000000000017941 */ /* 0x000fea0003800000 */
.L_x_10326:
[----:B------:R-:W-:Y:S02]  /*12570*/  VIADD R3, R3, 0xfffffffe ;  /* 0xfffffffe03037836 */ /* 0x000fe40000000000 */
[----:B------:R-:W-:Y:S01]  /*12580*/  IMAD.MOV.U32 R11, RZ, RZ, R20 ;  /* 0x000000ffff0b7224 */ /* 0x000fe200078e0014 */
[----:B------:R-:W-:Y:S06]  /*12590*/  @P1 BRA `(.L_x_10343) ;  /* 0xffffffec00401947 */ /* 0x000fec000383ffff */
[----:B------:R-:W-:Y:S05]  /*125a0*/  BSYNC B0 ;  /* 0x0000000000007941 */ /* 0x000fea0003800000 */
.L_x_10308:
        /* <DEDUP_REMOVED lines=29> */
.L_x_10345:
[----:B------:R-:W1:Y:S01]  /*12780*/  SYNCS.PHASECHK.TRANS64.TRYWAIT P0, [UR38+0x2d848], R9 ;  /* 0x02d84809ff0075a7 */ /* 0x000e620008000166 */
[----:B------:R-:W-:Y:S01]  /*12790*/  BSSY B1, `(.L_x_10346) ;  /* 0x0000003000017945 */ /* 0x000fe20003800000 */
[----:B------:R-:W-:-:S03]  /*127a0*/  ISETP.NE.AND P1, PT, R22, RZ, PT ;  /* 0x000000ff1600720c */ /* 0x000fc60003f25270 */
[----:B-1----:R-:W-:Y:S10]  /*127b0*/  @!P0 BRA `(.L_x_10347) ;  /* 0x0000001c00708947 */ /* 0x002ff40003800000 */
.L_x_10403:
[----:B------:R-:W-:Y:S05]  /*127c0*/  BSYNC B1 ;  /* 0x0000000000017941 */ /* 0x000fea0003800000 */
.L_x_10346:
[----:B------:R-:W-:Y:S04]  /*127d0*/  BSSY B1, `(.L_x_10348) ;  /* 0x0000007000017945 */ /* 0x000fe80003800000 */
[----:B------:R-:W-:Y:S05]  /*127e0*/  @P1 BRA `(.L_x_10349) ;  /* 0x0000000000141947 */ /* 0x000fea0003800000 */
[----:B------:R-:W-:Y:S01]  /*127f0*/  ISETP.NE.AND P0, PT, R8, RZ, PT ;  /* 0x000000ff0800720c */ /* 0x000fe20003f05270 */
[----:B0-----:R-:W-:-:S04]  /*12800*/  IMAD.MOV.U32 R4, RZ, RZ, 0x6000 ;  /* 0x00006000ff047424 */ /* 0x001fc800078e00ff */
[----:B------:R1:W-:Y:S08]  /*12810*/  SYNCS.ARRIVE.TRANS64 RZ, [UR38+0x2d838], R4 ;  /* 0x02d83804ffff79a7 */ /* 0x0003f00008000026 */
[----:B-1----:R-:W-:Y:S05]  /*12820*/  @!P0 BRA `(.L_x_10349) ;  /* 0x0000000000048947 */ /* 0x002fea0003800000 */
[----:B------:R-:W-:Y:S01]  /*12830*/  BPT.TRAP 0x1 ;  /* 0x000000040000795c */ /* 0x000fe20000300000 */
.L_x_10349:
[----:B------:R-:W-:Y:S05]  /*12840*/  BSYNC B1 ;  /* 0x0000000000017941 */ /* 0x000fea0003800000 */
.L_x_10348:
        /* <DEDUP_REMOVED lines=11> */
.L_x_10350:
        /* <DEDUP_REMOVED lines=14> */
.L_x_10351:
        /* <DEDUP_REMOVED lines=14> */
.L_x_10352:
        /* <DEDUP_REMOVED lines=11> */
.L_x_10404:
[----:B------:R-:W-:Y:S05]  /*12b70*/  BSYNC B1 ;  /* 0x0000000000017941 */ /* 0x000fea0003800000 */
.L_x_10353:
        /* <DEDUP_REMOVED lines=9> */
.L_x_10356:
[----:B------:R-:W-:Y:S05]  /*12c10*/  BSYNC B1 ;  /* 0x0000000000017941 */ /* 0x000fea0003800000 */
.L_x_10355:
        /* <DEDUP_REMOVED lines=10> */
.L_x_10357:
        /* <DEDUP_REMOVED lines=13> */
.L_x_10358:
        /* <DEDUP_REMOVED lines=13> */
.L_x_10359:
        /* <DEDUP_REMOVED lines=10> */
.L_x_10344:
[----:B------:R-:W-:Y:S05]  /*12f00*/  BSYNC B0 ;  /* 0x0000000000007941 */ /* 0x000fea0003800000 */
.L_x_10307:
        /* <DEDUP_REMOVED lines=9> */
.L_x_10405:
[----:B------:R-:W-:Y:S05]  /*12fa0*/  BSYNC B1 ;  /* 0x0000000000017941 */ /* 0x000fea0003800000 */
.L_x_10362:
[----:B------:R-:W-:Y:S04]  /*12fb0*/  BSSY B1, `(.L_x_10364) ;  /* 0x0000007000017945 */ /* 0x000fe80003800000 */
[----:B------:R-:W-:Y:S05]  /*12fc0*/  @P1 BRA `(.L_x_10365) ;  /* 0x0000000000141947 */ /* 0x000fea0003800000 */
[----:B------:R-:W-:Y:S01]  /*12fd0*/  LOP3.LUT P0, RZ, R2, 0x1f, RZ, 0xc0, !PT ;  /* 0x0000001f02ff7812 */ /* 0x000fe2000780c0ff */
[----:B0-----:R-:W-:-:S04]  /*12fe0*/  IMAD.MOV.U32 R3, RZ, RZ, 0x6000 ;  /* 0x00006000ff037424 */ /* 0x001fc800078e00ff */
[----:B------:R1:W-:Y:S08]  /*12ff0*/  SYNCS.ARRIVE.TRANS64 RZ, [R4+URZ+0x2d850], R3 ;  /* 0x02d8500304ff79a7 */ /* 0x0003f0000800003f */
[----:B------:R-:W-:Y:S05]  /*13000*/  @!P0 BRA `(.L_x_10365) ;  /* 0x0000000000048947 */ /* 0x000fea0003800000 */
[----:B------:R-:W-:Y:S01]  /*13010*/  BPT.TRAP 0x1 ;  /* 0x000000040000795c */ /* 0x000fe20000300000 */
.L_x_10365:
[----:B------:R-:W-:Y:S05]  /*13020*/  BSYNC B1 ;  /* 0x0000000000017941 */ /* 0x000fea0003800000 */
.L_x_10364:
        /* <DEDUP_REMOVED lines=10> */
[----:B------:R-:W-:Y:S02]  /*130d0*/  UIMAD UR4, UR4, 0x6000, UR38 ;  /* 0x00006000040478a4 */ /* 0x000fe4000f8e0226 */
[----:B------:R-:W-:Y:S02]  /*130e0*/  UIADD3 UR9, UR9, 0x2d850, URZ ;  /* 0x0002d85009097890 */ /* 0x000fe4000fffe03f */
[----:B------:R-:W-:-:S12]  /*130f0*/  UIADD3 UR8, UR4, 0x400, URZ ;  /* 0x0000040004087890 */ /* 0x000fd8000fffe03f */
.L_x_10366:
        /* <DEDUP_REMOVED lines=13> */
.L_x_10367:
        /* <DEDUP_REMOVED lines=13> */
.L_x_10368:
        /* <DEDUP_REMOVED lines=8> */
.L_x_10361:
[----:B------:R-:W-:Y:S05]  /*13320*/  BSYNC B0 ;  /* 0x0000000000007941 */ /* 0x000fea0003800000 */
.L_x_10360:
[----:B------:R-:W-:Y:S02]  /*13330*/  VIADD R0, R0, 0x1 ;  /* 0x0000000100007836 */ /* 0x000fe40000000000 */
[----:B01----:R-:W-:-:S03]  /*13340*/  IMAD.MOV.U32 R3, RZ, RZ, RZ ;  /* 0x000000ffff037224 */ /* 0x003fc600078e00ff */
[----:B------:R-:W-:-:S04]  /*13350*/  ISETP.NE.AND P0, PT, R0, 0x2, PT ;  /* 0x000000020000780c */ /* 0x000fc80003f05270 */
[----:B------:R-:W-:Y:S02]  /*13360*/  SEL R5, RZ, 0x1, P0 ;  /* 0x00000001ff057807 */ /* 0x000fe40000000000 */
[----:B------:R-:W-:Y:S02]  /*13370*/  SEL R0, R0, RZ, P0 ;  /* 0x000000ff00007207 */ /* 0x000fe40000000000 */
[----:B------:R-:W-:-:S07]  /*13380*/  LOP3.LUT R20, R20, R5, RZ, 0x3c, !PT ;  /* 0x0000000514147212 */ /* 0x000fce00078e3cff */
.L_x_10285:
[----:B------:R-:W0:Y:S01]  /*13390*/  S2R R5, SR_CgaCtaId ;  /* 0x0000000000057919 */ /* 0x000e220000008800 */
[----:B------:R-:W-:Y:S02]  /*133a0*/  MOV R2, 0x400 ;  /* 0x0000040000027802 */ /* 0x000fe40000000f00 */
[----:B------:R-:W-:Y:S02]  /*133b0*/  SHF.L.U32 R3, R3, 0x1f, RZ ;  /* 0x0000001f03037819 */ /* 0x000fe400000006ff */
[----:B0-----:R-:W-:-:S04]  /*133c0*/  LEA R8, R5, R2, 0x18 ;  /* 0x0000000205087211 */ /* 0x001fc800078ec0ff */
[----:B------:R-:W0:Y:S02]  /*133d0*/  SYNCS.PHASECHK.TRANS64.TRYWAIT P0, [R8+URZ+0x2d820], R3 ;  /* 0x02d82003080075a7 */ /* 0x000e24000800017f */
[----:B0-----:R-:W-:Y:S05]  /*133e0*/  @!P0 BRA `(.L_x_10369) ;  /* 0x0000001000a88947 */ /* 0x001fea0003800000 */
.L_x_10406:
[----:B------:R-:W-:-:S03]  /*133f0*/  UMOV UR4, 0xffffffff ;  /* 0xffffffff00047882 */ /* 0x000fc60000000000 */
[----:B------:R-:W-:Y:S05]  /*13400*/  BRA.DIV UR4, `(.L_x_10370) ;  /* 0x0000001204b47947 */ /* 0x000fea000b800000 */
[----:B------:R1:W2:Y:S02]  /*13410*/  SHFL.IDX PT, R14, R17, RZ, 0x1f ;  /* 0x00001fff110e7589 */ /* 0x0002a400000e0000 */
.L_x_10409:
[----:B--2---:R-:W-:-:S13]  /*13420*/  ISETP.NE.AND P0, PT, R14, RZ, PT ;  /* 0x000000ff0e00720c */ /* 0x004fda0003f05270 */
[----:B------:R-:W-:Y:S05]  /*13430*/  @P0 BRA `(.L_x_10201) ;  /* 0x00000000008c0947 */ /* 0x000fea0003800000 */
[----:B------:R-:W-:-:S03]  /*13440*/  UMOV UR4, 0xffffffff ;  /* 0xffffffff00047882 */ /* 0x000fc60000000000 */
[----:B------:R-:W-:Y:S05]  /*13450*/  BRA.DIV UR4, `(.L_x_10371) ;  /* 0x0000001204c87947 */ /* 0x000fea000b800000 */
[----:B------:R-:W-:-:S13]  /*13460*/  ELECT P6, URZ, PT ;  /* 0x00000000003f782f */ /* 0x000fda00038c0000 */
.L_x_10412:
[----:B------:R-:W-:Y:S05]  /*13470*/  @!P6 BRA `(.L_x_10201) ;  /* 0x00000000007ce947 */ /* 0x000fea0003800000 */
[----:B------:R-:W-:-:S13]  /*13480*/  R2UR UR4, R16 ;  /* 0x00000000100472ca */ /* 0x000fda00000e0000 */
[----:B------:R-:W-:-:S06]  /*13490*/  ULOP3.LUT UR4, UR4, 0x2, URZ, 0xfc, !UPT ;  /* 0x0000000204047892 */ /* 0x000fcc000f8efc3f */
[----:B------:R-:W-:-:S05]  /*134a0*/  IMAD.U32 R2, RZ, RZ, UR4 ;  /* 0x00000004ff027e24 */ /* 0x000fca000f8e00ff */
[----:B------:R-:W-:-:S13]  /*134b0*/  ISETP.NE.AND P2, PT, R2, 0x3, PT ;  /* 0x000000030200780c */ /* 0x000fda0003f45270 */
[----:B------:R-:W-:Y:S05]  /*134c0*/  @!P2 BRA `(.L_x_10372) ;  /* 0x000000000004a947 */ /* 0x000fea0003800000 */
[----:B------:R-:W-:Y:S01]  /*134d0*/  BPT.TRAP 0x1 ;  /* 0x000000040000795c */ /* 0x000fe20000300000 */
.L_x_10372:
[----:B------:R-:W-:Y:S01]  /*134e0*/  VIADD R7, R8, 0x2d840 ;  /* 0x0002d84008077836 */ /* 0x000fe20000000000 */
[----:B------:R-:W-:Y:S01]  /*134f0*/  SHF.L.U32 R4, R20, 0x1f, RZ ;  /* 0x0000001f14047819 */ /* 0x000fe200000006ff */
[C---:B------:R-:W-:Y:S02]  /*13500*/  VIADD R2, R0.reuse, 0x1 ;  /* 0x0000000100027836 */ /* 0x040fe40000000000 */
[----:B------:R-:W-:-:S03]  /*13510*/  IMAD R5, R0, 0x8, R7 ;  /* 0x0000000800057824 */ /* 0x000fc600078e0207 */
[C---:B------:R-:W-:Y:S01]  /*13520*/  ISETP.NE.AND P1, PT, R2.reuse, 0x2, PT ;  /* 0x000000020200780c */ /* 0x040fe20003f25270 */
[----:B------:R-:W2:Y:S03]  /*13530*/  SYNCS.PHASECHK.TRANS64.TRYWAIT P0, [R5+URZ], R4 ;  /* 0x00000004050075a7 */ /* 0x000ea6000800017f */
[----:B0-----:R-:W-:Y:S02]  /*13540*/  SEL R3, RZ, 0x1, P1 ;  /* 0x00000001ff037807 */ /* 0x001fe40000800000 */
[----:B------:R-:W-:Y:S02]  /*13550*/  SEL R6, R2, RZ, P1 ;  /* 0x000000ff02067207 */ /* 0x000fe40000800000 */
[----:B------:R-:W-:-:S03]  /*13560*/  LOP3.LUT R2, R20, R3, RZ, 0x3c, !PT ;  /* 0x0000000314027212 */ /* 0x000fc600078e3cff */
[----:B------:R-:W-:Y:S01]  /*13570*/  IMAD R3, R6, 0x8, R7 ;  /* 0x0000000806037824 */ /* 0x000fe200078e0207 */
[----:B------:R-:W-:Y:S01]  /*13580*/  SHF.L.U32 R2, R2, 0x1f, RZ ;  /* 0x0000001f02027819 */ /* 0x000fe200000006ff */
[----:B--2---:R-:W-:Y:S06]  /*13590*/  @!P0 BRA `(.L_x_10373) ;  /* 0x0000001000988947 */ /* 0x004fec0003800000 */
.L_x_10413:
[----:B------:R-:W2:Y:S02]  /*135a0*/  SYNCS.PHASECHK.TRANS64.TRYWAIT P0, [R3+URZ], R2 ;  /* 0x00000002030075a7 */ /* 0x000ea4000800017f */
[----:B--2---:R-:W-:Y:S05]  /*135b0*/  @!P0 BRA `(.L_x_10374) ;  /* 0x0000001000a48947 */ /* 0x004fea0003800000 */
.L_x_10414:
[----:B------:R-:W-:Y:S05]  /*135c0*/  @!P2 BRA `(.L_x_10375) ;  /* 0x000000000004a947 */ /* 0x000fea0003800000 */
[----:B------:R-:W-:Y:S01]  /*135d0*/  BPT.TRAP 0x1 ;  /* 0x000000040000795c */ /* 0x000fe20000300000 */
.L_x_10375:
[----:B--2---:R-:W-:-:S04]  /*135e0*/  VIADD R3, R8, 0x2d860 ;  /* 0x0002d86008037836 */ /* 0x004fc80000000000 */
[----:B0-----:R-:W-:-:S04]  /*135f0*/  IMAD R5, R0, 0x8, R3 ;  /* 0x0000000800057824 */ /* 0x001fc800078e0203 */
[----:B------:R-:W0:Y:S02]  /*13600*/  SYNCS.PHASECHK.TRANS64.TRYWAIT P0, [R5+URZ], R4 ;  /* 0x00000004050075a7 */ /* 0x000e24000800017f */
[----:B0-----:R-:W-:Y:S05]  /*13610*/  @!P0 BRA `(.L_x_10376) ;  /* 0x0000001000a08947 */ /* 0x001fea0003800000 */
.L_x_10415:
[----:B------:R-:W-:-:S07]  /*13620*/  IMAD R3, R6, 0x8, R3 ;  /* 0x0000000806037824 */ /* 0x000fce00078e0203 */
.L_x_10377:
[----:B--2---:R2:W3:Y:S02]  /*13630*/  SYNCS.PHASECHK.TRANS64.TRYWAIT P0, [R3+URZ], R2 ;  /* 0x00000002030075a7 */ /* 0x0044e4000800017f */
[----:B---3--:R-:W-:Y:S05]  /*13640*/  @!P0 NANOSLEEP.SYNCS 0x989680 ;  /* 0x009896800000895d */ /* 0x008fea0003900000 */
[----:B------:R-:W3:Y:S02]  /*13650*/  @!P0 SYNCS.PHASECHK.TRANS64 P0, [R3+URZ], R2 ;  /* 0x00000002030085a7 */ /* 0x000ee4000800007f */
[----:B---3--:R-:W-:Y:S05]  /*13660*/  @!P0 BRA `(.L_x_10377) ;  /* 0xfffffffc00f08947 */ /* 0x008fea000383ffff */
.L_x_10201:
[----:B------:R-:W-:Y:S05]  /*13670*/  BSYNC B6 ;  /* 0x0000000000067941 */ /* 0x000fea0003800000 */
.L_x_10198:
[----:B------:R-:W-:Y:S05]  /*13680*/  EXIT ;  /* 0x000000000000794d */ /* 0x000fea0003800000 */
.L_x_10211:
[----:B0-----:R-:W-:-:S04]  /*13690*/  IMAD.U32 R3, RZ, RZ, UR36 ;  /* 0x00000024ff037e24 */ /* 0x001fc8000f8e00ff */
[----:B------:R0:W1:Y:S03]  /*136a0*/  SYNCS.PHASECHK.TRANS64.TRYWAIT P0, [R3+URZ+0x2d800], R0 ;  /* 0x02d80000030075a7 */ /* 0x000066000800017f */
[----:B-1----:R-:W-:Y:S05]  /*136b0*/  @!P0 NANOSLEEP.SYNCS 0x989680 ;  /* 0x009896800000895d */ /* 0x002fea0003900000 */
[----:B------:R-:W1:Y:S02]  /*136c0*/  @!P0 SYNCS.PHASECHK.TRANS64 P0, [R3+URZ+0x2d800], R0 ;  /* 0x02d80000030085a7 */ /* 0x000e64000800007f */
[----:B-1----:R-:W-:Y:S05]  /*136d0*/  @!P0 BRA `(.L_x_10211) ;  /* 0xfffffffc00ec8947 */ /* 0x002fea000383ffff */
[----:B------:R-:W-:Y:S05]  /*136e0*/  BRA `(.L_x_10378) ;  /* 0xfffffee000207947 */ /* 0x000fea000383ffff */
.L_x_10215:
[----:B-1----:R-:W-:-:S04]  /*136f0*/  IMAD.U32 R3, RZ, RZ, UR36 ;  /* 0x00000024ff037e24 */ /* 0x002fc8000f8e00ff */
[----:B------:R1:W2:Y:S03]  /*13700*/  SYNCS.PHASECHK.TRANS64.TRYWAIT P2, [R3+URZ+0x2d830], R0 ;  /* 0x02d83000030075a7 */ /* 0x0002a6000804017f */
[----:B--2---:R-:W-:Y:S05]  /*13710*/  @!P2 NANOSLEEP.SYNCS 0x989680 ;  /* 0x009896800000a95d */ /* 0x004fea0003900000 */
[----:B------:R-:W2:Y:S02]  /*13720*/  @!P2 SYNCS.PHASECHK.TRANS64 P2, [R3+URZ+0x2d830], R0 ;  /* 0x02d830000300a5a7 */ /* 0x000ea4000804007f */
[----:B--2---:R-:W-:Y:S05]  /*13730*/  @!P2 BRA `(.L_x_10215) ;  /* 0xfffffffc00eca947 */ /* 0x004fea000383ffff */
[----:B------:R-:W-:Y:S05]  /*13740*/  BRA `(.L_x_10214) ;  /* 0xfffffee000447947 */ /* 0x000fea000383ffff */
.L_x_10231:
[----:B--2---:R-:W-:-:S04]  /*13750*/  IMAD.U32 R22, RZ, RZ, UR10 ;  /* 0x0000000aff167e24 */ /* 0x004fc8000f8e00ff */
[----:B------:R2:W3:Y:S03]  /*13760*/  SYNCS.PHASECHK.TRANS64.TRYWAIT P2, [R22+URZ+0x2d830], R13 ;  /* 0x02d8300d160075a7 */ /* 0x0004e6000804017f */
[----:B---3--:R-:W-:Y:S05]  /*13770*/  @!P2 NANOSLEEP.SYNCS 0x989680 ;  /* 0x009896800000a95d */ /* 0x008fea0003900000 */
[----:B------:R-:W3:Y:S02]  /*13780*/  @!P2 SYNCS.PHASECHK.TRANS64 P2, [R22+URZ+0x2d830], R13 ;  /* 0x02d8300d1600a5a7 */ /* 0x000ee4000804007f */
[----:B---3--:R-:W-:Y:S05]  /*13790*/  @!P2 BRA `(.L_x_10231) ;  /* 0xfffffffc00eca947 */ /* 0x008fea000383ffff */
[----:B------:R-:W-:Y:S05]  /*137a0*/  BRA `(.L_x_10228) ;  /* 0xffffff14003c7947 */ /* 0x000fea000383ffff */
.L_x_10235:
[----:B-1----:R-:W-:-:S04]  /*137b0*/  IMAD.U32 R22, RZ, RZ, UR10 ;  /* 0x0000000aff167e24 */ /* 0x002fc8000f8e00ff */
[----:B------:R1:W2:Y:S03]  /*137c0*/  SYNCS.PHASECHK.TRANS64.TRYWAIT P2, [R22+URZ+0x2d850], R13 ;  /* 0x02d8500d160075a7 */ /* 0x0002a6000804017f */
[----:B--2---:R-:W-:Y:S05]  /*137d0*/  @!P2 NANOSLEEP.SYNCS 0x989680 ;  /* 0x009896800000a95d */ /* 0x004fea0003900000 */
[----:B------:R-:W2:Y:S02]  /*137e0*/  @!P2 SYNCS.PHASECHK.TRANS64 P2, [R22+URZ+0x2d850], R13 ;  /* 0x02d8500d1600a5a7 */ /* 0x000ea4000804007f */
[----:B--2---:R-:W-:Y:S05]  /*137f0*/  @!P2 BRA `(.L_x_10235) ;  /* 0xfffffffc00eca947 */ /* 0x004fea000383ffff */
[----:B------:R-:W-:Y:S05]  /*13800*/  BRA `(.L_x_10232) ;  /* 0xffffff1400dc7947 */ /* 0x000fea000383ffff */
.L_x_10252:
[----:B---3--:R-:W-:-:S04]  /*13810*/  IMAD.U32 R15, RZ, RZ, UR14 ;  /* 0x0000000eff0f7e24 */ /* 0x008fc8000f8e00ff */
[----:B------:R3:W4:Y:S03]  /*13820*/  SYNCS.PHASECHK.TRANS64.TRYWAIT P2, [R15+URZ+0x2d830], R12 ;  /* 0x02d8300c0f0075a7 */ /* 0x000726000804017f */
[----:B----4-:R-:W-:Y:S05]  /*13830*/  @!P2 NANOSLEEP.SYNCS 0x989680 ;  /* 0x009896800000a95d */ /* 0x010fea0003900000 */
[----:B------:R-:W4:Y:S02]  /*13840*/  @!P2 SYNCS.PHASECHK.TRANS64 P2, [R15+URZ+0x2d830], R12 ;  /* 0x02d8300c0f00a5a7 */ /* 0x000f24000804007f */
[----:B----4-:R-:W-:Y:S05]  /*13850*/  @!P2 BRA `(.L_x_10252) ;  /* 0xfffffffc00eca947 */ /* 0x010fea000383ffff */
[----:B------:R-:W-:Y:S05]  /*13860*/  BRA `(.L_x_10249) ;  /* 0xffffff4800107947 */ /* 0x000fea000383ffff */
.L_x_10256:
[----:B-1----:R-:W-:-:S04]  /*13870*/  IMAD.U32 R15, RZ, RZ, UR14 ;  /* 0x0000000eff0f7e24 */ /* 0x002fc8000f8e00ff */
[----:B------:R1:W2:Y:S03]  /*13880*/  SYNCS.PHASECHK.TRANS64.TRYWAIT P2, [R15+URZ+0x2d850], R12 ;  /* 0x02d8500c0f0075a7 */ /* 0x0002a6000804017f */
[----:B--2---:R-:W-:Y:S05]  /*13890*/  @!P2 NANOSLEEP.SYNCS 0x989680 ;  /* 0x009896800000a95d */ /* 0x004fea0003900000 */
[----:B------:R-:W2:Y:S02]  /*138a0*/  @!P2 SYNCS.PHASECHK.TRANS64 P2, [R15+URZ+0x2d850], R12 ;  /* 0x02d8500c0f00a5a7 */ /* 0x000ea4000804007f */
[----:B--2---:R-:W-:Y:S05]  /*138b0*/  @!P2 BRA `(.L_x_10256) ;  /* 0xfffffffc00eca947 */ /* 0x004fea000383ffff */
[----:B------:R-:W-:Y:S05]  /*138c0*/  BRA `(.L_x_10253) ;  /* 0xffffff4800bc7947 */ /* 0x000fea000383ffff */
.L_x_10262:
[----:B---3--:R-:W-:-:S04]  /*138d0*/  IMAD.U32 R15, RZ, RZ, UR10 ;  /* 0x0000000aff0f7e24 */ /* 0x008fc8000f8e00ff */
[----:B------:R3:W4:Y:S03]  /*138e0*/  SYNCS.PHASECHK.TRANS64.TRYWAIT P2, [R15+URZ+0x2d830], R12 ;  /* 0x02d8300c0f0075a7 */ /* 0x000726000804017f */
[----:B----4-:R-:W-:Y:S05]  /*138f0*/  @!P2 NANOSLEEP.SYNCS 0x989680 ;  /* 0x009896800000a95d */ /* 0x010fea0003900000 */
[----:B------:R-:W4:Y:S02]  /*13900*/  @!P2 SYNCS.PHASECHK.TRANS64 P2, [R15+URZ+0x2d830], R12 ;  /* 0x02d8300c0f00a5a7 */ /* 0x000f24000804007f */
[----:B----4-:R-:W-:Y:S05]  /*13910*/  @!P2 BRA `(.L_x_10262) ;  /* 0xfffffffc00eca947 */ /* 0x010fea000383ffff */
[----:B------:R-:W-:Y:S05]  /*13920*/  BRA `(.L_x_10259) ;  /* 0xffffff6800647947 */ /* 0x000fea000383ffff */
.L_x_10266:
[----:B-1----:R-:W-:-:S04]  /*13930*/  IMAD.U32 R15, RZ, RZ, UR10 ;  /* 0x0000000aff0f7e24 */ /* 0x002fc8000f8e00ff */
[----:B------:R1:W2:Y:S03]  /*13940*/  SYNCS.PHASECHK.TRANS64.TRYWAIT P2, [R15+URZ+0x2d850], R12 ;  /* 0x02d8500c0f0075a7 */ /* 0x0002a6000804017f */
[----:B--2---:R-:W-:Y:S05]  /*13950*/  @!P2 NANOSLEEP.SYNCS 0x989680 ;  /* 0x009896800000a95d */ /* 0x004fea0003900000 */
[----:B------:R-:W2:Y:S02]  /*13960*/  @!P2 SYNCS.PHASECHK.TRANS64 P2, [R15+URZ+0x2d850], R12 ;  /* 0x02d8500c0f00a5a7 */ /* 0x000ea4000804007f */
[----:B--2---:R-:W-:Y:S05]  /*13970*/  @!P2 BRA `(.L_x_10266) ;  /* 0xfffffffc00eca947 */ /* 0x004fea000383ffff */
[----:B------:R-:W-:Y:S05]  /*13980*/  BRA `(.L_x_10263) ;  /* 0xffffff6c00047947 */ /* 0x000fea000383ffff */
.L_x_10279:
[----:B----4-:R-:W-:-:S04]  /*13990*/  IMAD.U32 R3, RZ, RZ, UR9 ;  /* 0x00000009ff037e24 */ /* 0x010fc8000f8e00ff */
[----:B------:R4:W0:Y:S03]  /*139a0*/  SYNCS.PHASECHK.TRANS64.TRYWAIT P0, [R3+URZ+0x2d850], R0 ;  /* 0x02d85000030075a7 */ /* 0x000826000800017f */
[----:B0-----:R-:W-:Y:S05]  /*139b0*/  @!P0 NANOSLEEP.SYNCS 0x989680 ;  /* 0x009896800000895d */ /* 0x001fea0003900000 */
[----:B------:R-:W0:Y:S02]  /*139c0*/  @!P0 SYNCS.PHASECHK.TRANS64 P0, [R3+URZ+0x2d850], R0 ;  /* 0x02d85000030085a7 */ /* 0x000e24000800007f */
[----:B0-----:R-:W-:Y:S05]  /*139d0*/  @!P0 BRA `(.L_x_10279) ;  /* 0xfffffffc00ec8947 */ /* 0x001fea000383ffff */
[----:B------:R-:W-:Y:S05]  /*139e0*/  BRA `(.L_x_10278) ;  /* 0xffffff9800247947 */ /* 0x000fea000383ffff */
.L_x_10296:
[----:B------:R-:W-:Y:S02]  /*139f0*/  IMAD.MOV.U32 R13, RZ, RZ, R17 ;  /* 0x000000ffff0d7224 */ /* 0x000fe400078e0011 */
[----:B------:R-:W-:Y:S02]  /*13a00*/  IMAD.MOV.U32 R12, RZ, RZ, RZ ;  /* 0x000000ffff0c7224 */ /* 0x000fe400078e00ff */
[----:B------:R-:W-:Y:S02]  /*13a10*/  IMAD.MOV.U32 R11, RZ, RZ, 0x1f ;  /* 0x0000001fff0b7424 */ /* 0x000fe400078e00ff */
[----:B------:R-:W-:-:S07]  /*13a20*/  IMAD.MOV.U32 R15, RZ, RZ, -0x1 ;  /* 0xffffffffff0f7424 */ /* 0x000fce00078e00ff */
[----:B------:R-:W-:Y:S05]  /*13a30*/  WARPSYNC.COLLECTIVE R15, `(.L_x_10379) ;  /* 0x000000000f087348 */ /* 0x000fea0003c00000 */
[----:B------:R0:W1:Y:S02]  /*13a40*/  SHFL.IDX P6, R14, R13, R12, R11 ;  /* 0x0000000c0d0e7389 */ /* 0x00006400000c000b */
[----:B01----:R-:W-:Y:S01]  /*13a50*/  ENDCOLLECTIVE ;  /* 0x000000000000791b */ /* 0x003fe20003800000 */
.L_x_10379:
[----:B------:R-:W-:Y:S05]  /*13a60*/  BRA `(.L_x_10380) ;  /* 0xffffffc400947947 */ /* 0x000fea000383ffff */
.L_x_10298:
[----:B------:R-:W-:Y:S01]  /*13a70*/  BSSY B0, `(.L_x_10381) ;  /* 0x0000006000007945 */ /* 0x000fe20003800000 */
[----:B------:R-:W-:-:S07]  /*13a80*/  IMAD.MOV.U32 R15, RZ, RZ, -0x1 ;  /* 0xffffffffff0f7424 */ /* 0x000fce00078e00ff */
[----:B0-----:R-:W-:Y:S05]  /*13a90*/  WARPSYNC.COLLECTIVE R15, `(.L_x_10382) ;  /* 0x000000000f0c7348 */ /* 0x001fea0003c00000 */
[----:B------:R-:W-:Y:S02]  /*13aa0*/  ELECT P6, UR62, PT ;  /* 0x00000000003e782f */ /* 0x000fe400038c0000 */
[----:B------:R-:W-:Y:S01]  /*13ab0*/  MOV R14, UR62 ;  /* 0x0000003e000e7c02 */ /* 0x000fe20008000f00 */
[----:B0-----:R-:W-:Y:S10]  /*13ac0*/  ENDCOLLECTIVE ;  /* 0x000000000000791b */ /* 0x001ff40003800000 */
.L_x_10382:
[----:B------:R-:W-:Y:S05]  /*13ad0*/  BSYNC B0 ;  /* 0x0000000000007941 */ /* 0x000fea0003800000 */
.L_x_10381:
[----:B------:R-:W-:Y:S05]  /*13ae0*/  BRA `(.L_x_10383) ;  /* 0xffffffc400947947 */ /* 0x000fea000383ffff */
.L_x_10300:
[----:B--2---:R-:W-:-:S04]  /*13af0*/  IMAD.U32 R3, RZ, RZ, UR38 ;  /* 0x00000026ff037e24 */ /* 0x004fc8000f8e00ff */
[----:B------:R2:W3:Y:S03]  /*13b00*/  SYNCS.PHASECHK.TRANS64.TRYWAIT P0, [R3+URZ+0x2d840], R0 ;  /* 0x02d84000030075a7 */ /* 0x0004e6000800017f */
[----:B---3--:R-:W-:Y:S05]  /*13b10*/  @!P0 NANOSLEEP.SYNCS 0x989680 ;  /* 0x009896800000895d */ /* 0x008fea0003900000 */
[----:B------:R-:W3:Y:S02]  /*13b20*/  @!P0 SYNCS.PHASECHK.TRANS64 P0, [R3+URZ+0x2d840], R0 ;  /* 0x02d84000030085a7 */ /* 0x000ee4000800007f */
[----:B---3--:R-:W-:Y:S05]  /*13b30*/  @!P0 BRA `(.L_x_10300) ;  /* 0xfffffffc00ec8947 */ /* 0x008fea000383ffff */
[----:B------:R-:W-:Y:S05]  /*13b40*/  BRA `(.L_x_10384) ;  /* 0xffffffc400e87947 */ /* 0x000fea000383ffff */
.L_x_10303:
[----:B------:R-:W-:Y:S02]  /*13b50*/  IMAD.MOV.U32 R13, RZ, RZ, R20 ;  /* 0x000000ffff0d7224 */ /* 0x000fe400078e0014 */
[----:B------:R-:W-:Y:S02]  /*13b60*/  IMAD.MOV.U32 R12, RZ, RZ, RZ ;  /* 0x000000ffff0c7224 */ /* 0x000fe400078e00ff */
[----:B------:R-:W-:Y:S02]  /*13b70*/  IMAD.MOV.U32 R11, RZ, RZ, 0x1c1f ;  /* 0x00001c1fff0b7424 */ /* 0x000fe400078e00ff */
[----:B------:R-:W-:Y:S02]  /*13b80*/  IMAD.MOV.U32 R15, RZ, RZ, -0x1 ;  /* 0xffffffffff0f7424 */ /* 0x000fe400078e00ff */
[----:B------:R-:W-:-:S07]  /*13b90*/  VIADD R3, R3, UR48 ;  /* 0x0000003003037c36 */ /* 0x000fce0008000000 */
[----:B0-----:R-:W-:Y:S05]  /*13ba0*/  WARPSYNC.COLLECTIVE R15, `(.L_x_10385) ;  /* 0x000000000f087348 */ /* 0x001fea0003c00000 */
[----:B------:R1:W2:Y:S02]  /*13bb0*/  SHFL.IDX P6, R14, R13, R12, R11 ;  /* 0x0000000c0d0e7389 */ /* 0x0002a400000c000b */
[----:B012---:R-:W-:Y:S01]  /*13bc0*/  ENDCOLLECTIVE ;  /* 0x000000000000791b */ /* 0x007fe20003800000 */
.L_x_10385:
[----:B------:R-:W-:Y:S02]  /*13bd0*/  IMAD.MOV.U32 R13, RZ, RZ, R10 ;  /* 0x000000ffff0d7224 */ /* 0x000fe400078e000a */
[----:B------:R-:W-:-:S07]  /*13be0*/  IMAD.MOV.U32 R5, RZ, RZ, R14 ;  /* 0x000000ffff057224 */ /* 0x000fce00078e000e */
[----:B------:R-:W-:Y:S05]  /*13bf0*/  WARPSYNC.COLLECTIVE R15, `(.L_x_10386) ;  /* 0x000000000f087348 */ /* 0x000fea0003c00000 */
[----:B------:R0:W1:Y:S02]  /*13c00*/  SHFL.IDX P6, R14, R13, R12, R11 ;  /* 0x0000000c0d0e7389 */ /* 0x00006400000c000b */
[----:B01----:R-:W-:Y:S01]  /*13c10*/  ENDCOLLECTIVE ;  /* 0x000000000000791b */ /* 0x003fe20003800000 */
.L_x_10386:
[----:B------:R-:W-:Y:S01]  /*13c20*/  ULDC UR4, c[0x0][0x288] ;  /* 0x0000a20000047ab9 */ /* 0x000fe20000000800 */
[----:B------:R-:W-:Y:S01]  /*13c30*/  ULDC.64 UR6, c[0x0][0x208] ;  /* 0x0000820000067ab9 */ /* 0x000fe20000000a00 */
[----:B------:R-:W-:-:S05]  /*13c40*/  IMAD R0, R0, UR4, RZ ;  /* 0x0000000400007c24 */ /* 0x000fca000f8e02ff */
[C---:B------:R-:W-:Y:S01]  /*13c50*/  ISETP.GE.AND P3, PT, R3.reuse, R0, PT ;  /* 0x000000000300720c */ /* 0x040fe20003f66270 */
[----:B------:R-:W-:Y:S02]  /*13c60*/  VIADD R11, R3, 0x20 ;  /* 0x00000020030b7836 */ /* 0x000fe40000000000 */
[----:B------:R-:W-:Y:S02]  /*13c70*/  IMAD.MOV.U32 R13, RZ, RZ, R20 ;  /* 0x000000ffff0d7224 */ /* 0x000fe400078e0014 */
[----:B------:R-:W-:-:S08]  /*13c80*/  IMAD.MOV.U32 R12, RZ, RZ, 0x1 ;  /* 0x00000001ff0c7424 */ /* 0x000fd000078e00ff */
        /* <DEDUP_REMOVED lines=9> */
[----:B------:R-:W-:Y:S01]  /*13d20*/  ISETP.GE.AND P3, PT, R11, R0, PT ;  /* 0x000000000b00720c */ /* 0x000fe20003f66270 */
[----:B------:R-:W-:-:S12]  /*13d30*/  IMAD.MOV.U32 R11, RZ, RZ, 0x1c1f ;  /* 0x00001c1fff0b7424 */ /* 0x000fd800078e00ff */
[----:B0-----:R-:W-:Y:S05]  /*13d40*/  WARPSYNC.COLLECTIVE R15, `(.L_x_10387) ;  /* 0x000000000f087348 */ /* 0x001fea0003c00000 */
[----:B------:R1:W2:Y:S02]  /*13d50*/  SHFL.IDX P6, R14, R13, R12, R11 ;  /* 0x0000000c0d0e7389 */ /* 0x0002a400000c000b */
[----:B012---:R-:W-:Y:S01]  /*13d60*/  ENDCOLLECTIVE ;  /* 0x000000000000791b */ /* 0x007fe20003800000 */
.L_x_10387:
[----:B------:R-:W-:Y:S01]  /*13d70*/  @!P3 LEA R23, R6, UR38, 0x1 ;  /* 0x000000260617bc11 */ /* 0x000fe2000f8e08ff */
[----:B------:R-:W-:Y:S02]  /*13d80*/  IMAD.MOV.U32 R13, RZ, RZ, R10 ;  /* 0x000000ffff0d7224 */ /* 0x000fe400078e000a */
[----:B------:R-:W-:-:S07]  /*13d90*/  IMAD.MOV.U32 R28, RZ, RZ, R14 ;  /* 0x000000ffff1c7224 */ /* 0x000fce00078e000e */
[----:B------:R-:W-:Y:S05]  /*13da0*/  WARPSYNC.COLLECTIVE R15, `(.L_x_10388) ;  /* 0x000000000f087348 */ /* 0x000fea0003c00000 */
[----:B------:R0:W1:Y:S02]  /*13db0*/  SHFL.IDX P6, R14, R13, R12, R11 ;  /* 0x0000000c0d0e7389 */ /* 0x00006400000c000b */
[----:B01----:R-:W-:Y:S01]  /*13dc0*/  ENDCOLLECTIVE ;  /* 0x000000000000791b */ /* 0x003fe20003800000 */
.L_x_10388:
[----:B------:R-:W-:Y:S01]  /*13dd0*/  ULDC.64 UR4, c[0x0][0x208] ;  /* 0x0000820000047ab9 */ /* 0x000fe20000000a00 */
[----:B------:R-:W-:Y:S02]  /*13de0*/  IMAD.MOV.U32 R5, RZ, RZ, R28 ;  /* 0x000000ffff057224 */ /* 0x000fe400078e001c */
[----:B------:R-:W-:Y:S02]  /*13df0*/  IMAD.MOV.U32 R13, RZ, RZ, R20 ;  /* 0x000000ffff0d7224 */ /* 0x000fe400078e0014 */
[----:B------:R-:W-:Y:S02]  /*13e00*/  IMAD.MOV.U32 R12, RZ, RZ, 0x2 ;  /* 0x00000002ff0c7424 */ /* 0x000fe400078e00ff */
[----:B------:R-:W-:-:S04]  /*13e10*/  IMAD.MOV.U32 R4, RZ, RZ, R14 ;  /* 0x000000ffff047224 */ /* 0x000fc800078e000e */
[----:B------:R-:W-:-:S04]  /*13e20*/  @!P3 IMAD.WIDE.U32 R28, R7, 0x2, R4 ;  /* 0x00000002071cb825 */ /* 0x000fc800078e0004 */
[----:B------:R-:W-:Y:S01]  /*13e30*/  VIADD R5, R3, 0x40 ;  /* 0x0000004003057836 */ /* 0x000fe20000000000 */
        /* <DEDUP_REMOVED lines=10> */
.L_x_10389:
[----:B------:R-:W-:Y:S02]  /*13ee0*/  IMAD.MOV.U32 R13, RZ, RZ, R10 ;  /* 0x000000ffff0d7224 */ /* 0x000fe400078e000a */
[----:B------:R-:W-:-:S07]  /*13ef0*/  IMAD.MOV.U32 R21, RZ, RZ, R14 ;  /* 0x000000ffff157224 */ /* 0x000fce00078e000e */
[----:B------:R-:W-:Y:S05]  /*13f00*/  WARPSYNC.COLLECTIVE R15, `(.L_x_10390) ;  /* 0x000000000f087348 */ /* 0x000fea0003c00000 */
[----:B------:R0:W1:Y:S02]  /*13f10*/  SHFL.IDX P6, R14, R13, R12, R11 ;  /* 0x0000000c0d0e7389 */ /* 0x00006400000c000b */
[----:B01----:R-:W-:Y:S01]  /*13f20*/  ENDCOLLECTIVE ;  /* 0x000000000000791b */ /* 0x003fe20003800000 */
.L_x_10390:
[----:B------:R-:W-:Y:S01]  /*13f30*/  ULDC.64 UR4, c[0x0][0x208] ;  /* 0x0000820000047ab9 */ /* 0x000fe20000000a00 */
[----:B------:R-:W-:Y:S01]  /*13f40*/  IMAD.MOV.U32 R5, RZ, RZ, R21 ;  /* 0x000000ffff057224 */ /* 0x000fe200078e0015 */
[----:B------:R-:W-:Y:S01]  /*13f50*/  @!P3 LEA R21, R6, UR38, 0x1 ;  /* 0x000000260615bc11 */ /* 0x000fe2000f8e08ff */
[----:B------:R-:W-:Y:S02]  /*13f60*/  IMAD.MOV.U32 R13, RZ, RZ, R20 ;  /* 0x000000ffff0d7224 */ /* 0x000fe400078e0014 */
[----:B------:R-:W-:-:S04]  /*13f70*/  IMAD.MOV.U32 R12, RZ, RZ, R14 ;  /* 0x000000ffff0c7224 */ /* 0x000fc800078e000e */
[----:B------:R-:W-:Y:S02]  /*13f80*/  IMAD.MOV.U32 R4, RZ, RZ, R12 ;  /* 0x000000ffff047224 */ /* 0x000fe400078e000c */
[----:B------:R-:W-:Y:S02]  /*13f90*/  IMAD.MOV.U32 R12, RZ, RZ, 0x3 ;  /* 0x00000003ff0c7424 */ /* 0x000fe400078e00ff */
        /* <DEDUP_REMOVED lines=10> */
.L_x_10391:
[----:B------:R-:W-:-:S05]  /*14040*/  VIADD R5, R3, 0x60 ;  /* 0x0000006003057836 */ /* 0x000fca0000000000 */
[----:B------:R-:W-:Y:S01]  /*14050*/  ISETP.GE.AND P3, PT, R5, R0, PT ;  /* 0x000000000500720c */ /* 0x000fe20003f66270 */
[----:B------:R-:W-:Y:S02]  /*14060*/  IMAD.MOV.U32 R13, RZ, RZ, R10 ;  /* 0x000000ffff0d7224 */ /* 0x000fe400078e000a */
[----:B------:R-:W-:-:S10]  /*14070*/  IMAD.MOV.U32 R20, RZ, RZ, R14 ;  /* 0x000000ffff147224 */ /* 0x000fd400078e000e */
[----:B------:R-:W-:Y:S05]  /*14080*/  WARPSYNC.COLLECTIVE R15, `(.L_x_10392) ;  /* 0x000000000f087348 */ /* 0x000fea0003c00000 */
[----:B------:R0:W1:Y:S02]  /*14090*/  SHFL.IDX P6, R14, R13, R12, R11 ;  /* 0x0000000c0d0e7389 */ /* 0x00006400000c000b */
[----:B01----:R-:W-:Y:S01]  /*140a0*/  ENDCOLLECTIVE ;  /* 0x000000000000791b */ /* 0x003fe20003800000 */
.L_x_10392:
[----:B------:R-:W-:Y:S01]  /*140b0*/  @!P3 LEA R10, R6, UR38, 0x1 ;  /* 0x00000026060abc11 */ /* 0x000fe2000f8e08ff */
[----:B------:R-:W-:Y:S01]  /*140c0*/  IMAD.MOV.U32 R5, RZ, RZ, R20 ;  /* 0x000000ffff057224 */ /* 0x000fe200078e0014 */
[----:B------:R-:W-:Y:S01]  /*140d0*/  ULDC.64 UR4, c[0x0][0x208] ;  /* 0x0000820000047ab9 */ /* 0x000fe20000000a00 */
[----:B------:R-:W-:Y:S02]  /*140e0*/  IMAD.MOV.U32 R20, RZ, RZ, 0x1 ;  /* 0x00000001ff147424 */ /* 0x000fe400078e00ff */
[----:B------:R-:W-:Y:S02]  /*140f0*/  IMAD.MOV.U32 R13, RZ, RZ, R9 ;  /* 0x000000ffff0d7224 */ /* 0x000fe400078e0009 */
[----:B------:R-:W-:Y:S02]  /*14100*/  IMAD.MOV.U32 R12, RZ, RZ, RZ ;  /* 0x000000ffff0c7224 */ /* 0x000fe400078e00ff */
        /* <DEDUP_REMOVED lines=13> */
.L_x_10393:
[----:B------:R-:W-:Y:S02]  /*141e0*/  IMAD.MOV.U32 R13, RZ, RZ, R8 ;  /* 0x000000ffff0d7224 */ /* 0x000fe400078e0008 */
[----:B------:R-:W-:-:S07]  /*141f0*/  IMAD.MOV.U32 R21, RZ, RZ, R14 ;  /* 0x000000ffff157224 */ /* 0x000fce00078e000e */
[----:B------:R-:W-:Y:S05]  /*14200*/  WARPSYNC.COLLECTIVE R15, `(.L_x_10394) ;  /* 0x000000000f087348 */ /* 0x000fea0003c00000 */
[----:B------:R0:W1:Y:S02]  /*14210*/  SHFL.IDX P6, R14, R13, R12, R11 ;  /* 0x0000000c0d0e7389 */ /* 0x00006400000c000b */
[----:B01----:R-:W-:Y:S01]  /*14220*/  ENDCOLLECTIVE ;  /* 0x000000000000791b */ /* 0x003fe20003800000 */
.L_x_10394:
[----:B------:R-:W-:Y:S01]  /*14230*/  ULDC.64 UR4, c[0x0][0x208] ;  /* 0x0000820000047ab9 */ /* 0x000fe20000000a00 */
[----:B------:R-:W-:Y:S01]  /*14240*/  IMAD.MOV.U32 R5, RZ, RZ, R21 ;  /* 0x000000ffff057224 */ /* 0x000fe200078e0015 */
[----:B------:R-:W-:Y:S01]  /*14250*/  @!P3 LEA R21, R6, UR38, 0x1 ;  /* 0x000000260615bc11 */ /* 0x000fe2000f8e08ff */
[----:B------:R-:W-:Y:S02]  /*14260*/  IMAD.MOV.U32 R13, RZ, RZ, R9 ;  /* 0x000000ffff0d7224 */ /* 0x000fe400078e0009 */
[----:B------:R-:W-:Y:S02]  /*14270*/  IMAD.MOV.U32 R12, RZ, RZ, 0x1 ;  /* 0x00000001ff0c7424 */ /* 0x000fe400078e00ff */
[----:B------:R-:W-:-:S04]  /*14280*/  IMAD.MOV.U32 R23, RZ, RZ, R14 ;  /* 0x000000ffff177224 */ /* 0x000fc800078e000e */
        /* <DEDUP_REMOVED lines=11> */
.L_x_10395:
[----:B------:R-:W-:Y:S02]  /*14340*/  IMAD.MOV.U32 R13, RZ, RZ, R8 ;  /* 0x000000ffff0d7224 */ /* 0x000fe400078e0008 */
[----:B------:R-:W-:-:S07]  /*14350*/  IMAD.MOV.U32 R9, RZ, RZ, R14 ;  /* 0x000000ffff097224 */ /* 0x000fce00078e000e */
[----:B------:R-:W-:Y:S05]  /*14360*/  WARPSYNC.COLLECTIVE R15, `(.L_x_10396) ;  /* 0x000000000f087348 */ /* 0x000fea0003c00000 */
[----:B------:R0:W1:Y:S02]  /*14370*/  SHFL.IDX P6, R14, R13, R12, R11 ;  /* 0x0000000c0d0e7389 */ /* 0x00006400000c000b */
[----:B01----:R-:W-:Y:S01]  /*14380*/  ENDCOLLECTIVE ;  /* 0x000000000000791b */ /* 0x003fe20003800000 */
.L_x_10396:
[----:B------:R-:W-:Y:S05]  /*14390*/  BRA `(.L_x_10397) ;  /* 0xffffffc800ec7947 */ /* 0x000fea000383ffff */
.L_x_10306:
[----:B0-----:R-:W-:-:S04]  /*143a0*/  IMAD.U32 R5, RZ, RZ, UR38 ;  /* 0x00000026ff057e24 */ /* 0x001fc8000f8e00ff */
[----:B------:R0:W1:Y:S03]  /*143b0*/  SYNCS.PHASECHK.TRANS64.TRYWAIT P0, [R5+URZ+0x2d820], R0 ;  /* 0x02d82000050075a7 */ /* 0x000066000800017f */
[----:B-1----:R-:W-:Y:S05]  /*143c0*/  @!P0 NANOSLEEP.SYNCS 0x989680 ;  /* 0x009896800000895d */ /* 0x002fea0003900000 */
[----:B------:R-:W1:Y:S02]  /*143d0*/  @!P0 SYNCS.PHASECHK.TRANS64 P0, [R5+URZ+0x2d820], R0 ;  /* 0x02d82000050085a7 */ /* 0x000e64000800007f */
[----:B-1----:R-:W-:Y:S05]  /*143e0*/  @!P0 BRA `(.L_x_10306) ;  /* 0xfffffffc00ec8947 */ /* 0x002fea000383ffff */
[----:B------:R-:W-:Y:S05]  /*143f0*/  BRA `(.L_x_10398) ;  /* 0xffffffcc00407947 */ /* 0x000fea000383ffff */
.L_x_10313:
[----:B0-----:R-:W-:-:S04]  /*14400*/  IMAD.U32 R5, RZ, RZ, UR38 ;  /* 0x00000026ff057e24 */ /* 0x001fc8000f8e00ff */
[----:B------:R0:W1:Y:S03]  /*14410*/  SYNCS.PHASECHK.TRANS64.TRYWAIT P0, [R5+URZ+0x2d848], R12 ;  /* 0x02d8480c050075a7 */ /* 0x000066000800017f */
[----:B-1----:R-:W-:Y:S05]  /*14420*/  @!P0 NANOSLEEP.SYNCS 0x989680 ;  /* 0x009896800000895d */ /* 0x002fea0003900000 */
[----:B------:R-:W1:Y:S02]  /*14430*/  @!P0 SYNCS.PHASECHK.TRANS64 P0, [R5+URZ+0x2d848], R12 ;  /* 0x02d8480c050085a7 */ /* 0x000e64000800007f */
[----:B-1----:R-:W-:Y:S05]  /*14440*/  @!P0 BRA `(.L_x_10313) ;  /* 0xfffffffc00ec8947 */ /* 0x002fea000383ffff */
[----:B------:R-:W-:Y:S05]  /*14450*/  BRA `(.L_x_10399) ;  /* 0xffffffd000147947 */ /* 0x000fea000383ffff */
.L_x_10320:
[----:B0-----:R-:W-:-:S04]  /*14460*/  IMAD.U32 R5, RZ, RZ, UR38 ;  /* 0x00000026ff057e24 */ /* 0x001fc8000f8e00ff */
[----:B------:R0:W1:Y:S03]  /*14470*/  SYNCS.PHASECHK.TRANS64.TRYWAIT P0, [R5+URZ+0x2d860], R12 ;  /* 0x02d8600c050075a7 */ /* 0x000066000800017f */
[----:B-1----:R-:W-:Y:S05]  /*14480*/  @!P0 NANOSLEEP.SYNCS 0x989680 ;  /* 0x009896800000895d */ /* 0x002fea0003900000 */
[----:B------:R-:W1:Y:S02]  /*14490*/  @!P0 SYNCS.PHASECHK.TRANS64 P0, [R5+URZ+0x2d860], R12 ;  /* 0x02d8600c050085a7 */ /* 0x000e64000800007f */
[----:B-1----:R-:W-:Y:S05]  /*144a0*/  @!P0 BRA `(.L_x_10320) ;  /* 0xfffffffc00ec8947 */ /* 0x002fea000383ffff */
[----:B------:R-:W-:Y:S05]  /*144b0*/  BRA `(.L_x_10400) ;  /* 0xffffffd000ec7947 */ /* 0x000fea000383ffff */
.L_x_10330:
[----:B0-----:R-:W-:-:S04]  /*144c0*/  IMAD.U32 R5, RZ, RZ, UR38 ;  /* 0x00000026ff057e24 */ /* 0x001fc8000f8e00ff */
[----:B------:R0:W1:Y:S03]  /*144d0*/  SYNCS.PHASECHK.TRANS64.TRYWAIT P0, [R5+URZ+0x2d840], R12 ;  /* 0x02d8400c050075a7 */ /* 0x000066000800017f */
[----:B-1----:R-:W-:Y:S05]  /*144e0*/  @!P0 NANOSLEEP.SYNCS 0x989680 ;  /* 0x009896800000895d */ /* 0x002fea0003900000 */
[----:B------:R-:W1:Y:S02]  /*144f0*/  @!P0 SYNCS.PHASECHK.TRANS64 P0, [R5+URZ+0x2d840], R12 ;  /* 0x02d8400c050085a7 */ /* 0x000e64000800007f */
[----:B-1----:R-:W-:Y:S05]  /*14500*/  @!P0 BRA `(.L_x_10330) ;  /* 0xfffffffc00ec8947 */ /* 0x002fea000383ffff */
[----:B------:R-:W-:Y:S05]  /*14510*/  BRA `(.L_x_10401) ;  /* 0xffffffd8003c7947 */ /* 0x000fea000383ffff */
.L_x_10337:
[----:B0-----:R-:W-:-:S04]  /*14520*/  IMAD.U32 R5, RZ, RZ, UR38 ;  /* 0x00000026ff057e24 */ /* 0x001fc8000f8e00ff */
[----:B------:R0:W1:Y:S03]  /*14530*/  SYNCS.PHASECHK.TRANS64.TRYWAIT P0, [R5+URZ+0x2d868], R4 ;  /* 0x02d86804050075a7 */ /* 0x000066000800017f */
[----:B-1----:R-:W-:Y:S05]  /*14540*/  @!P0 NANOSLEEP.SYNCS 0x989680 ;  /* 0x009896800000895d */ /* 0x002fea0003900000 */
[----:B------:R-:W1:Y:S02]  /*14550*/  @!P0 SYNCS.PHASECHK.TRANS64 P0, [R5+URZ+0x2d868], R4 ;  /* 0x02d86804050085a7 */ /* 0x000e64000800007f */
[----:B-1----:R-:W-:Y:S05]  /*14560*/  @!P0 BRA `(.L_x_10337) ;  /* 0xfffffffc00ec8947 */ /* 0x002fea000383ffff */
[----:B------:R-:W-:Y:S05]  /*14570*/  BRA `(.L_x_10402) ;  /* 0xffffffdc00147947 */ /* 0x000fea000383ffff */
.L_x_10347:
[----:B0-----:R-:W-:-:S04]  /*14580*/  IMAD.U32 R4, RZ, RZ, UR38 ;  /* 0x00000026ff047e24 */ /* 0x001fc8000f8e00ff */
[----:B------:R0:W1:Y:S03]  /*14590*/  SYNCS.PHASECHK.TRANS64.TRYWAIT P0, [R4+URZ+0x2d848], R9 ;  /* 0x02d84809040075a7 */ /* 0x000066000800017f */
[----:B-1----:R-:W-:Y:S05]  /*145a0*/  @!P0 NANOSLEEP.SYNCS 0x989680 ;  /* 0x009896800000895d */ /* 0x002fea0003900000 */
[----:B------:R-:W1:Y:S02]  /*145b0*/  @!P0 SYNCS.PHASECHK.TRANS64 P0, [R4+URZ+0x2d848], R9 ;  /* 0x02d84809040085a7 */ /* 0x000e64000800007f */
[----:B-1----:R-:W-:Y:S05]  /*145c0*/  @!P0 BRA `(.L_x_10347) ;  /* 0xfffffffc00ec8947 */ /* 0x002fea000383ffff */
[----:B------:R-:W-:Y:S05]  /*145d0*/  BRA `(.L_x_10403) ;  /* 0xffffffe000787947 */ /* 0x000fea000383ffff */
.L_x_10354:
[----:B0-----:R-:W-:-:S04]  /*145e0*/  IMAD.U32 R4, RZ, RZ, UR38 ;  /* 0x00000026ff047e24 */ /* 0x001fc8000f8e00ff */
[----:B------:R0:W1:Y:S03]  /*145f0*/  SYNCS.PHASECHK.TRANS64.TRYWAIT P0, [R4+URZ+0x2d860], R9 ;  /* 0x02d86009040075a7 */ /* 0x000066000800017f */
[----:B-1----:R-:W-:Y:S05]  /*14600*/  @!P0 NANOSLEEP.SYNCS 0x989680 ;  /* 0x009896800000895d */ /* 0x002fea0003900000 */
[----:B------:R-:W1:Y:S02]  /*14610*/  @!P0 SYNCS.PHASECHK.TRANS64 P0, [R4+URZ+0x2d860], R9 ;  /* 0x02d86009040085a7 */ /* 0x000e64000800007f */
[----:B-1----:R-:W-:Y:S05]  /*14620*/  @!P0 BRA `(.L_x_10354) ;  /* 0xfffffffc00ec8947 */ /* 0x002fea000383ffff */
[----:B------:R-:W-:Y:S05]  /*14630*/  BRA `(.L_x_10404) ;  /* 0xffffffe4004c7947 */ /* 0x000fea000383ffff */
.L_x_10363:
[----:B0-----:R0:W1:Y:S02]  /*14640*/  SYNCS.PHASECHK.TRANS64.TRYWAIT P0, [R4+URZ+0x2d860], R3 ;  /* 0x02d86003040075a7 */ /* 0x001064000800017f */
[----:B-1----:R-:W-:Y:S05]  /*14650*/  @!P0 NANOSLEEP.SYNCS 0x989680 ;  /* 0x009896800000895d */ /* 0x002fea0003900000 */
[----:B------:R-:W1:Y:S02]  /*14660*/  @!P0 SYNCS.PHASECHK.TRANS64 P0, [R4+URZ+0x2d860], R3 ;  /* 0x02d86003040085a7 */ /* 0x000e64000800007f */
[----:B-1----:R-:W-:Y:S05]  /*14670*/  @!P0 BRA `(.L_x_10363) ;  /* 0xfffffffc00f08947 */ /* 0x002fea000383ffff */
[----:B------:R-:W-:Y:S05]  /*14680*/  BRA `(.L_x_10405) ;  /* 0xffffffe800447947 */ /* 0x000fea000383ffff */
.L_x_10369:
[----:B0-----:R0:W1:Y:S02]  /*14690*/  SYNCS.PHASECHK.TRANS64.TRYWAIT P0, [R8+URZ+0x2d820], R3 ;  /* 0x02d82003080075a7 */ /* 0x001064000800017f */
[----:B-1----:R-:W-:Y:S05]  /*146a0*/  @!P0 NANOSLEEP.SYNCS 0x989680 ;  /* 0x009896800000895d */ /* 0x002fea0003900000 */
[----:B------:R-:W1:Y:S02]  /*146b0*/  @!P0 SYNCS.PHASECHK.TRANS64 P0, [R8+URZ+0x2d820], R3 ;  /* 0x02d82003080085a7 */ /* 0x000e64000800007f */
[----:B-1----:R-:W-:Y:S05]  /*146c0*/  @!P0 BRA `(.L_x_10369) ;  /* 0xfffffffc00f08947 */ /* 0x002fea000383ffff */
[----:B------:R-:W-:Y:S05]  /*146d0*/  BRA `(.L_x_10406) ;  /* 0xffffffec00447947 */ /* 0x000fea000383ffff */
.L_x_10370:
        /* <DEDUP_REMOVED lines=8> */
.L_x_10408:
[----:B------:R-:W-:Y:S05]  /*14760*/  BSYNC B0 ;  /* 0x0000000000007941 */ /* 0x000fea0003800000 */
.L_x_10407:
[----:B------:R-:W-:Y:S05]  /*14770*/  BRA `(.L_x_10409) ;  /* 0xffffffec00287947 */ /* 0x000fea000383ffff */
.L_x_10371:
[----:B------:R-:W-:Y:S01]  /*14780*/  BSSY B0, `(.L_x_10410) ;  /* 0x0000006000007945 */ /* 0x000fe20003800000 */
[----:B------:R-:W-:-:S07]  /*14790*/  IMAD.MOV.U32 R15, RZ, RZ, -0x1 ;  /* 0xffffffffff0f7424 */ /* 0x000fce00078e00ff */
[----:B01----:R-:W-:Y:S05]  /*147a0*/  WARPSYNC.COLLECTIVE R15, `(.L_x_10411) ;  /* 0x000000000f0c7348 */ /* 0x003fea0003c00000 */
[----:B------:R-:W-:Y:S02]  /*147b0*/  ELECT P6, UR62, PT ;  /* 0x00000000003e782f */ /* 0x000fe400038c0000 */
[----:B------:R-:W-:Y:S01]  /*147c0*/  MOV R14, UR62 ;  /* 0x0000003e000e7c02 */ /* 0x000fe20008000f00 */
[----:B01----:R-:W-:Y:S10]  /*147d0*/  ENDCOLLECTIVE ;  /* 0x000000000000791b */ /* 0x003ff40003800000 */
.L_x_10411:
[----:B------:R-:W-:Y:S05]  /*147e0*/  BSYNC B0 ;  /* 0x0000000000007941 */ /* 0x000fea0003800000 */
.L_x_10410:
[----:B------:R-:W-:Y:S05]  /*147f0*/  BRA `(.L_x_10412) ;  /* 0xffffffec001c7947 */ /* 0x000fea000383ffff */
.L_x_10373:
[----:B0-----:R0:W2:Y:S02]  /*14800*/  SYNCS.PHASECHK.TRANS64.TRYWAIT P0, [R5+URZ], R4 ;  /* 0x00000004050075a7 */ /* 0x0010a4000800017f */
[----:B--2---:R-:W-:Y:S05]  /*14810*/  @!P0 NANOSLEEP.SYNCS 0x989680 ;  /* 0x009896800000895d */ /* 0x004fea0003900000 */
[----:B------:R-:W2:Y:S02]  /*14820*/  @!P0 SYNCS.PHASECHK.TRANS64 P0, [R5+URZ], R4 ;  /* 0x00000004050085a7 */ /* 0x000ea4000800007f */
[----:B--2---:R-:W-:Y:S05]  /*14830*/  @!P0 BRA `(.L_x_10373) ;  /* 0xfffffffc00f08947 */ /* 0x004fea000383ffff */
[----:B------:R-:W-:Y:S05]  /*14840*/  BRA `(.L_x_10413) ;  /* 0xffffffec00547947 */ /* 0x000fea000383ffff */
.L_x_10374:
[----:B--2---:R2:W3:Y:S02]  /*14850*/  SYNCS.PHASECHK.TRANS64.TRYWAIT P0, [R3+URZ], R2 ;  /* 0x00000002030075a7 */ /* 0x0044e4000800017f */
[----:B---3--:R-:W-:Y:S05]  /*14860*/  @!P0 NANOSLEEP.SYNCS 0x989680 ;  /* 0x009896800000895d */ /* 0x008fea0003900000 */
[----:B------:R-:W3:Y:S02]  /*14870*/  @!P0 SYNCS.PHASECHK.TRANS64 P0, [R3+URZ], R2 ;  /* 0x00000002030085a7 */ /* 0x000ee4000800007f */
[----:B---3--:R-:W-:Y:S05]  /*14880*/  @!P0 BRA `(.L_x_10374) ;  /* 0xfffffffc00f08947 */ /* 0x008fea000383ffff */
[----:B------:R-:W-:Y:S05]  /*14890*/  BRA `(.L_x_10414) ;  /* 0xffffffec00487947 */ /* 0x000fea000383ffff */
.L_x_10376:
[----:B0-----:R0:W2:Y:S02]  /*148a0*/  SYNCS.PHASECHK.TRANS64.TRYWAIT P0, [R5+URZ], R4 ;  /* 0x00000004050075a7 */ /* 0x0010a4000800017f */
[----:B--2---:R-:W-:Y:S05]  /*148b0*/  @!P0 NANOSLEEP.SYNCS 0x989680 ;  /* 0x009896800000895d */ /* 0x004fea0003900000 */
[----:B------:R-:W2:Y:S02]  /*148c0*/  @!P0 SYNCS.PHASECHK.TRANS64 P0, [R5+URZ], R4 ;  /* 0x00000004050085a7 */ /* 0x000ea4000800007f */
[----:B--2---:R-:W-:Y:S05]  /*148d0*/  @!P0 BRA `(.L_x_10376) ;  /* 0xfffffffc00f08947 */ /* 0x004fea000383ffff */
[----:B------:R-:W-:Y:S05]  /*148e0*/  BRA `(.L_x_10415) ;  /* 0xffffffec004c7947 */ /* 0x000fea000383ffff */
.L_x_10416:
        /* <DEDUP_REMOVED lines=9> */
.L_x_14869:


//--------------------- .text._ZN7cutlass13device_kernelIN5flash11enable_sm90INS1_16FlashAttnFwdSm90INS1_25CollectiveMainloopFwdSm90ILi2EN4cute5tupleIJNS5_1CILi1EEES8_S8_EEENS6_IJNS7_ILi192EEENS7_ILi128EEENS7_ILi96EEEEEELi96ENS_6half_tEfNS_4arch4Sm90ELb0ELb1ELb0ELb1ELb0ELb0ELb0ELb0ELb1ELb1ELb1ELb0EEENS1_21CollectiveEpilogueFwdINS6_IJSA_SC_SB_EEES9_SE_SG_Li384ELb1ELb1ELb1ELb0EEENS1_36VarlenDynamicPersistentTileSchedulerILi192ELi128ELi384ELi128ELb1ELb1ELb1ELb1ELb0ELb1EEEEEEEEEvNT_6ParamsE --------------------------
	.section	.text._ZN7cutlass13device_kernelIN5flash11enable_sm90INS1_16FlashAttnFwdSm90INS1_25CollectiveMainloopFwdSm90ILi2EN4cute5tupleIJNS5_1CILi1EEES8_S8_EEENS6_IJNS7_ILi192EEENS7_ILi128EEENS7_ILi96EEEEEELi96ENS_6half_tEfNS_4arch4Sm90ELb0ELb1ELb0ELb1ELb0ELb0ELb0ELb0ELb1ELb1ELb1ELb0EEENS1_21CollectiveEpilogueFwdINS6_IJSA_SC_SB_EEES9_SE_SG_Li384ELb1ELb1ELb1ELb0EEENS1_36VarlenDynamicPersistentTileSchedulerILi192ELi128ELi384ELi128ELb1ELb1ELb1ELb1ELb0ELb1EEEEEEEEEvNT_6ParamsE,"ax",@progbits
	.align	128
.text._ZN7cutlass13device_kernelIN5flash11enable_sm90INS1_16FlashAttnFwdSm90INS1_25CollectiveMainloopFwdSm90ILi2EN4cute5tupleIJNS5_1CILi1EEES8_S8_EEENS6_IJNS7_ILi192EEENS7_ILi128EEENS7_ILi96EEEEEELi96ENS_6half_tEfNS_4arch4Sm90ELb0ELb1ELb0ELb1ELb0ELb0ELb0ELb0ELb1ELb1ELb1ELb0EEENS1_21CollectiveEpilogueFwdINS6_IJSA_SC_SB_EEES9_SE_SG_Li384ELb1ELb1ELb1ELb0EEENS1_36VarlenDynamicPersistentTileSchedulerILi192ELi128ELi384ELi128ELb1ELb1ELb1ELb1ELb0ELb1EEEEEEEEEvNT_6ParamsE:
        .type           _ZN7cutlass13device_kernelIN5flash11enable_sm90INS1_16FlashAttnFwdSm90INS1_25CollectiveMainloopFwdSm90ILi2EN4cute5tupleIJNS5_1CILi1EEES8_S8_EEENS6_IJNS7_ILi192EEENS7_ILi128EEENS7_ILi96EEEEEELi96ENS_6half_tEfNS_4arch4Sm90ELb0ELb1ELb0ELb1ELb0ELb0ELb0ELb0ELb1ELb1ELb1ELb0EEENS1_21CollectiveEpilogueFwdINS6_IJSA_SC_SB_EEES9_SE_SG_Li384ELb1ELb1ELb1ELb0EEENS1_36VarlenDynamicPersistentTileSchedulerILi192ELi128ELi384ELi128ELb1ELb1ELb1ELb1ELb0ELb1EEEEEEEEEvNT_6ParamsE,@function
        .size           _ZN7cutlass13device_kernelIN5flash11enable_sm90INS1_16FlashAttnFwdSm90INS1_25CollectiveMainloopFwdSm90ILi2EN4cute5tupleIJNS5_1CILi1EEES8_S8_EEENS6_IJNS7_ILi192EEENS7_ILi128EEENS7_ILi96EEEEEELi96ENS_6half_tEfNS_4arch4Sm90ELb0ELb1ELb0ELb1ELb0ELb0ELb0ELb0ELb1ELb1ELb1ELb0EEENS1_21CollectiveEpilogueFwdINS6_IJSA_SC_SB_EEES9_SE_SG_Li384ELb1ELb1ELb1ELb0EEENS1_36VarlenDynamicPersistentTileSchedulerILi192ELi128ELi384ELi128ELb1ELb1ELb1ELb1ELb0ELb1EEEEEEEEEvNT_6ParamsE,(.L_x_14870 - _ZN7cutlass13device_kernelIN5flash11enable_sm90INS1_16FlashAttnFwdSm90INS1_25CollectiveMainloopFwdSm90ILi2EN4cute5tupleIJNS5_1CILi1EEES8_S8_EEENS6_IJNS7_ILi192EEENS7_ILi128EEENS7_ILi96EEEEEELi96ENS_6half_tEfNS_4arch4Sm90ELb0ELb1ELb0ELb1ELb0ELb0ELb0ELb0ELb1ELb1ELb1ELb0EEENS1_21CollectiveEpilogueFwdINS6_IJSA_SC_SB_EEES9_SE_SG_Li384ELb1ELb1ELb1ELb0EEENS1_36VarlenDynamicPersistentTileSchedulerILi192ELi128ELi384ELi128ELb1ELb1ELb1ELb1ELb0ELb1EEEEEEEEEvNT_6ParamsE)
        .other          _ZN7cutlass13device_kernelIN5flash11enable_sm90INS1_16FlashAttnFwdSm90INS1_25CollectiveMainloopFwdSm90ILi2EN4cute5tupleIJNS5_1CILi1EEES8_S8_EEENS6_IJNS7_ILi192EEENS7_ILi128EEENS7_ILi96EEEEEELi96ENS_6half_tEfNS_4arch4Sm90ELb0ELb1ELb0ELb1ELb0ELb0ELb0ELb0ELb1ELb1ELb1ELb0EEENS1_21CollectiveEpilogueFwdINS6_IJSA_SC_SB_EEES9_SE_SG_Li384ELb1ELb1ELb1ELb0EEENS1_36VarlenDynamicPersistentTileSchedulerILi192ELi128ELi384ELi128ELb1ELb1ELb1ELb1ELb0ELb1EEEEEEEEEvNT_6ParamsE,@"STO_CUDA_ENTRY STV_DEFAULT"
_ZN7cutlass13device_kernelIN5flash11enable_sm90INS1_16FlashAttnFwdSm90INS1_25CollectiveMainloopFwdSm90ILi2EN4cute5tupleIJNS5_1CILi1EEES8_S8_EEENS6_IJNS7_ILi192EEENS7_ILi128EEENS7_ILi96EEEEEELi96ENS_6half_tEfNS_4arch4Sm90ELb0ELb1ELb0ELb1ELb0ELb0ELb0ELb0ELb1ELb1ELb1ELb0EEENS1_21CollectiveEpilogueFwdINS6_IJSA_SC_SB_EEES9_SE_SG_Li384ELb1ELb1ELb1ELb0EEENS1_36VarlenDynamicPersistentTileSchedulerILi192ELi128ELi384ELi128ELb1ELb1ELb1ELb1ELb0ELb1EEEEEEEEEvNT_6ParamsE:
        /* <DEDUP_REMOVED lines=18> */
.L_x_10418:
[----:B------:R-:W-:Y:S05]  /*0120*/  BSYNC B0 ;  /* 0x0000000000007941 */ /* 0x000fea0003800000 */
.L_x_10417:
        /* <DEDUP_REMOVED lines=41> */
.L_x_10419:
        /* <DEDUP_REMOVED lines=22> */
.L_x_10420:
        /* <DEDUP_REMOVED lines=18> */
.L_x_10421:
        /* <DEDUP_REMOVED lines=22> */
.L_x_10422:
        /* <DEDUP_REMOVED lines=22> */
.L_x_10423:
[----:B------:R-:W-:Y:S01]  /*0900*/  PLOP3.LUT P0, PT, PT, PT, UP0, 0x80, 0x0 ;  /* 0x000000000000781c */ /* 0x000fe20003f0f008 */
[----:B------:R-:W-:Y:S01]  /*0910*/  UMOV UR36, 0x1 ;  /* 0x0000000100247882 */ /* 0x000fe20000000000 */
[----:B------:R-:W-:Y:S01]  /*0920*/  NOP ;  /* 0x0000000000007918 */ /* 0x000fe20000000000 */
[----:B------:R-:W-:Y:S01]  /*0930*/  USEL UR36, UR36, 0x2, !UP0 ;  /* 0x0000000224247887 */ /* 0x000fe2000c000000 */
[----:B------:R-:W-:Y:S01]  /*0940*/  ULDC.64 UR52, c[0x0][0x208] ;  /* 0x0000820000347ab9 */ /* 0x000fe20000000a00 */
[----:B012-4-:R-:W-:Y:S08]  /*0950*/  BAR.SYNC.DEFER_BLOCKING 0x0 ;  /* 0x0000000000007b1d */ /* 0x017ff00000010000 */
[----:B------:R-:W-:Y:S05]  /*0960*/  @!P0 BRA `(.L_x_10424) ;  /* 0x0000010400088947 */ /* 0x000fea0003800000 */
.L_x_10425:
        /* <DEDUP_REMOVED lines=18> */
[----:B------:R-:W-:Y:S01]  /*0a90*/  VIADD R13, R2, 0xffffff80 ;  /* 0xffffff80020d7836 */ /* 0x000fe20000000000 */
[----:B------:R-:W-:Y:S01]  /*0aa0*/  R2UR UR5, R9 ;  /* 0x00000000090572ca */ /* 0x000fe200000e0000 */
[----:B------:R-:W-:Y:S01]  /*0ab0*/  IMAD.MOV.U32 R18, RZ, RZ, 0x40 ;  /* 0x00000040ff127424 */ /* 0x000fe200078e00ff */
[----:B------:R-:W-:Y:S01]  /*0ac0*/  R2UR UR7, R10 ;  /* 0x000000000a0772ca */ /* 0x000fe200000e0000 */
[----:B------:R-:W-:Y:S01]  /*0ad0*/  ULOP3.LUT UR50, UR36, 0x1, URZ, 0xfc, !UPT ;  /* 0x0000000124327892 */ /* 0x000fe2000f8efc3f */
[----:B------:R-:W-:Y:S01]  /*0ae0*/  SHF.R.S32.HI R0, RZ, 0x1f, R13 ;  /* 0x0000001fff007819 */ /* 0x000fe2000001140d */
[----:B------:R-:W-:Y:S01]  /*0af0*/  UMOV UR49, URZ ;  /* 0x0000003f00317c82 */ /* 0x000fe20008000000 */
[----:B------:R-:W-:Y:S01]  /*0b00*/  R2UR UR6, R11 ;  /* 0x000000000b0672ca */ /* 0x000fe200000e0000 */
[----:B------:R-:W-:Y:S01]  /*0b10*/  UMOV UR51, URZ ;  /* 0x0000003f00337c82 */ /* 0x000fe20008000000 */
[CC--:B------:R-:W-:Y:S01]  /*0b20*/  LEA.HI R3, R0.reuse, R13.reuse, RZ, 0x4 ;  /* 0x0000000d00037211 */ /* 0x0c0fe200078f20ff */
[----:B------:R-:W-:Y:S01]  /*0b30*/  UMOV UR48, URZ ;  /* 0x0000003f00307c82 */ /* 0x000fe20008000000 */
[----:B------:R-:W-:-:S02]  /*0b40*/  LEA.HI R2, R0, R13, RZ, 0x7 ;  /* 0x0000000d00027211 */ /* 0x000fc400078f38ff */
[----:B------:R-:W-:Y:S02]  /*0b50*/  LOP3.LUT R4, R3, 0xfffffff0, RZ, 0xc0, !PT ;  /* 0xfffffff003047812 */ /* 0x000fe400078ec0ff */
[----:B------:R-:W-:Y:S02]  /*0b60*/  SHF.R.S32.HI R6, RZ, 0x4, R3 ;  /* 0x00000004ff067819 */ /* 0x000fe40000011403 */
[----:B------:R-:W-:Y:S01]  /*0b70*/  LOP3.LUT R151, R2, 0xffffff80, RZ, 0xc0, !PT ;  /* 0xffffff8002977812 */ /* 0x000fe200078ec0ff */
[----:B------:R-:W-:Y:S01]  /*0b80*/  IMAD.IADD R4, R13, 0x1, -R4 ;  /* 0x000000010d047824 */ /* 0x000fe200078e0a04 */
[----:B------:R-:W-:Y:S02]  /*0b90*/  LEA.HI R3, R3, R6, RZ, 0x1 ;  /* 0x0000000603037211 */ /* 0x000fe400078f08ff */
[----:B------:R-:W-:Y:S01]  /*0ba0*/  LEA.HI R7, R0, R13, RZ, 0x5 ;  /* 0x0000000d00077211 */ /* 0x000fe200078f28ff */
[----:B------:R-:W-:Y:S01]  /*0bb0*/  IMAD.IADD R151, R13, 0x1, -R151 ;  /* 0x000000010d977824 */ /* 0x000fe200078e0a97 */
[----:B------:R-:W-:-:S02]  /*0bc0*/  LOP3.LUT R5, R3, 0x1ffffffe, RZ, 0xc0, !PT ;  /* 0x1ffffffe03057812 */ /* 0x000fc400078ec0ff */
[----:B------:R-:W-:Y:S02]  /*0bd0*/  SHF.R.S32.HI R3, RZ, 0x1f, R4 ;  /* 0x0000001fff037819 */ /* 0x000fe40000011404 */
[----:B------:R-:W-:Y:S01]  /*0be0*/  SHF.R.S32.HI R8, RZ, 0x1f, R151 ;  /* 0x0000001fff087819 */ /* 0x000fe20000011497 */
[----:B------:R-:W-:Y:S01]  /*0bf0*/  IMAD.IADD R5, R6, 0x1, -R5 ;  /* 0x0000000106057824 */ /* 0x000fe200078e0a05 */
[----:B------:R-:W-:Y:S02]  /*0c00*/  LEA.HI R3, R3, R4, RZ, 0x3 ;  /* 0x0000000403037211 */ /* 0x000fe400078f18ff */
[----:B------:R-:W-:Y:S01]  /*0c10*/  LEA.HI R9, R8, R151, RZ, 0x2 ;  /* 0x0000009708097211 */ /* 0x000fe200078f10ff */
[----:B------:R-:W-:Y:S01]  /*0c20*/  IMAD.SHL.U32 R5, R5, 0x8, RZ ;  /* 0x0000000805057824 */ /* 0x000fe200078e00ff */
[----:B------:R-:W-:Y:S01]  /*0c30*/  SHF.R.S32.HI R7, RZ, 0x5, R7 ;  /* 0x00000005ff077819 */ /* 0x000fe20000011407 */
[----:B------:R-:W-:Y:S01]  /*0c40*/  IMAD.SHL.U32 R6, R3, 0x40, RZ ;  /* 0x0000004003067824 */ /* 0x000fe200078e00ff */
[----:B------:R-:W-:-:S02]  /*0c50*/  SHF.R.S32.HI R10, RZ, 0x2, R9 ;  /* 0x00000002ff0a7819 */ /* 0x000fc40000011409 */
[----:B------:R-:W-:Y:S01]  /*0c60*/  SHF.R.S32.HI R11, RZ, 0x1f, R9 ;  /* 0x0000001fff0b7819 */ /* 0x000fe20000011409 */
[----:B------:R-:W-:Y:S01]  /*0c70*/  IMAD R12, R7, 0x10, R4 ;  /* 0x00000010070c7824 */ /* 0x000fe200078e0204 */
[----:B------:R-:W-:Y:S02]  /*0c80*/  LOP3.LUT R3, R3, 0xfffffff8, RZ, 0xc0, !PT ;  /* 0xfffffff803037812 */ /* 0x000fe400078ec0ff */
[----:B------:R-:W-:Y:S02]  /*0c90*/  SHF.R.S32.HI R14, RZ, 0x7, R2 ;  /* 0x00000007ff0e7819 */ /* 0x000fe40000011402 */
[----:B------:R-:W-:Y:S01]  /*0ca0*/  LEA.HI R11, R11, R10, RZ, 0x3 ;  /* 0x0000000a0b0b7211 */ /* 0x000fe200078f18ff */
[----:B------:R-:W-:Y:S01]  /*0cb0*/  IMAD.IADD R3, R4, 0x1, -R3 ;  /* 0x0000000104037824 */ /* 0x000fe200078e0a03 */
[----:B------:R-:W-:Y:S01]  /*0cc0*/  LEA.HI R8, R8, R151, RZ, 0x5 ;  /* 0x0000009708087211 */ /* 0x000fe200078f28ff */
[----:B------:R-:W-:Y:S01]  /*0cd0*/  IMAD.HI R4, R14, 0x55555556, RZ ;  /* 0x555555560e047827 */ /* 0x000fe200078e02ff */
[----:B------:R-:W-:-:S02]  /*0ce0*/  LOP3.LUT R11, R11, 0xfffffff8, RZ, 0xc0, !PT ;  /* 0xfffffff80b0b7812 */ /* 0x000fc400078ec0ff */
[----:B------:R-:W-:Y:S01]  /*0cf0*/  LOP3.LUT R6, R6, 0x7ffffe00, RZ, 0xc0, !PT ;  /* 0x7ffffe0006067812 */ /* 0x000fe200078ec0ff */
[----:B------:R-:W-:Y:S01]  /*0d00*/  IMAD.SHL.U32 R2, R3, 0x40, RZ ;  /* 0x0000004003027824 */ /* 0x000fe200078e00ff */
[----:B------:R-:W-:Y:S01]  /*0d10*/  LEA.HI R4, R4, R4, RZ, 0x1 ;  /* 0x0000000404047211 */ /* 0x000fe200078f08ff */
[----:B------:R-:W-:Y:S01]  /*0d20*/  IMAD.IADD R11, R10, 0x1, -R11 ;  /* 0x000000010a0b7824 */ /* 0x000fe200078e0a0b */
[----:B------:R-:W-:Y:S01]  /*0d30*/  SHF.R.S32.HI R8, RZ, 0x5, R8 ;  /* 0x00000005ff087819 */ /* 0x000fe20000011408 */
[----:B------:R-:W-:Y:S01]  /*0d40*/  IMAD R6, R7, 0x400, R6 ;  /* 0x0000040007067824 */ /* 0x000fe200078e0206 */
[----:B------:R-:W-:Y:S01]  /*0d50*/  LOP3.LUT R2, R2, 0x1c0, RZ, 0xc0, !PT ;  /* 0x000001c002027812 */ /* 0x000fe200078ec0ff */
[--C-:B------:R-:W-:Y:S01]  /*0d60*/  IMAD.U32 R7, R12, 0x20, R5.reuse ;  /* 0x000000200c077824 */ /* 0x100fe200078e0005 */
[----:B------:R-:W-:Y:S01]  /*0d70*/  LEA.HI R0, R0, R13, RZ, 0x2 ;  /* 0x0000000d00007211 */ /* 0x000fe200078f10ff */
[----:B------:R-:W-:Y:S01]  /*0d80*/  IMAD R4, R4, -0x3, R14 ;  /* 0xfffffffd04047824 */ /* 0x000fe200078e020e */
[----:B------:R-:W-:Y:S01]  /*0d90*/  LOP3.LUT R5, R2, 0x8, R5, 0xf8, !PT ;  /* 0x0000000802057812 */ /* 0x000fe200078ef805 */
[----:B------:R-:W-:Y:S01]  /*0da0*/  IMAD R11, R8, 0x10, R11 ;  /* 0x00000010080b7824 */ /* 0x000fe200078e020b */
[----:B------:R-:W-:Y:S01]  /*0db0*/  SHF.R.U32.HI R2, RZ, 0x3, R2 ;  /* 0x00000003ff027819 */ /* 0x000fe20000011602 */
[----:B------:R0:W-:Y:S01]  /*0dc0*/  STL [R1+0x1c], R7 ;  /* 0x00001c0701007387 */ /* 0x0001e20000100800 */
[----:B------:R-:W-:-:S02]  /*0dd0*/  LOP3.LUT R149, R0, 0xfffffffc, RZ, 0xc0, !PT ;  /* 0xfffffffc00957812 */ /* 0x000fc400078ec0ff */
[----:B------:R-:W-:Y:S02]  /*0de0*/  LOP3.LUT R5, R5, R2, RZ, 0x3c, !PT ;  /* 0x0000000205057212 */ /* 0x000fe400078e3cff */
[----:B------:R-:W-:Y:S01]  /*0df0*/  R2P PR, R3, 0x6 ;  /* 0x0000000603007804 */ /* 0x000fe20000000000 */
[----:B------:R-:W-:Y:S01]  /*0e00*/  IMAD.IADD R149, R13, 0x1, -R149 ;  /* 0x000000010d957824 */ /* 0x000fe200078e0a95 */
[----:B------:R-:W-:Y:S01]  /*0e10*/  SHF.R.S32.HI R150, RZ, 0x2, R0 ;  /* 0x00000002ff967819 */ /* 0x000fe20000011400 */
[----:B------:R-:W-:Y:S02]  /*0e20*/  IMAD.IADD R5, R6, 0x1, R5 ;  /* 0x0000000106057824 */ /* 0x000fe400078e0205 */
[----:B0-----:R-:W-:Y:S01]  /*0e30*/  IMAD R7, R4, 0x40, R11 ;  /* 0x0000004004077824 */ /* 0x001fe200078e020b */
[----:B------:R-:W-:Y:S01]  /*0e40*/  LOP3.LUT R4, R9, 0x7ffffffc, RZ, 0xc0, !PT ;  /* 0x7ffffffc09047812 */ /* 0x000fe200078ec0ff */
[C---:B------:R-:W-:Y:S01]  /*0e50*/  IMAD.SHL.U32 R137, R149.reuse, 0x8, RZ ;  /* 0x0000000895897824 */ /* 0x040fe200078e00ff */
[----:B------:R-:W-:-:S02]  /*0e60*/  LEA.HI R2, R149, R149, RZ, 0x1 ;  /* 0x0000009595027211 */ /* 0x000fc400078f08ff */
[----:B------:R0:W-:Y:S01]  /*0e70*/  STL [R1+0x18], R7 ;  /* 0x0000180701007387 */ /* 0x0001e20000100800 */
[----:B------:R-:W-:Y:S01]  /*0e80*/  IMAD.IADD R4, R151, 0x1, -R4 ;  /* 0x0000000197047824 */ /* 0x000fe200078e0a04 */
[----:B------:R-:W-:Y:S01]  /*0e90*/  LEA R17, R5, UR42, 0x1 ;  /* 0x0000002a05117c11 */ /* 0x000fe2000f8e08ff */
[----:B------:R-:W-:Y:S01]  /*0ea0*/  VIADD R138, R137, 0x20 ;  /* 0x00000020898a7836 */ /* 0x000fe20000000000 */
[----:B------:R-:W-:Y:S01]  /*0eb0*/  LOP3.LUT R2, R2, 0x1ffffffe, RZ, 0xc0, !PT ;  /* 0x1ffffffe02027812 */ /* 0x000fe200078ec0ff */
[----:B------:R-:W-:Y:S01]  /*0ec0*/  IMAD.SHL.U32 R16, R4, 0x2, RZ ;  /* 0x0000000204107824 */ /* 0x000fe200078e00ff */
[----:B------:R-:W-:Y:S01]  /*0ed0*/  SEL R18, R18, 0xffffffc0, !P2 ;  /* 0xffffffc012127807 */ /* 0x000fe20005000000 */
[----:B------:R-:W-:Y:S01]  /*0ee0*/  VIADD R19, R17, 0x21800 ;  /* 0x0002180011137836 */ /* 0x000fe20000000000 */
[----:B------:R-:W-:Y:S01]  /*0ef0*/  SHF.R.S32.HI R3, RZ, 0x1f, R138 ;  /* 0x0000001fff037819 */ /* 0x000fe2000001148a */
[----:B------:R-:W-:Y:S02]  /*0f00*/  VIADD R140, R137, 0x40 ;  /* 0x00000040898c7836 */ /* 0x000fe40000000000 */
[----:B------:R-:W-:-:S02]  /*0f10*/  VIADD R148, R16, 0x20 ;  /* 0x0000002010947836 */ /* 0x000fc40000000000 */
        /* <DEDUP_REMOVED lines=15> */
[----:B------:R-:W-:Y:S01]  /*1010*/  SHF.R.S32.HI R153, RZ, 0x1f, R142 ;  /* 0x0000001fff997819 */ /* 0x000fe2000001148e */
[----:B------:R-:W-:Y:S01]  /*1020*/  IMAD.IADD R2, R149, 0x1, -R2 ;  /* 0x0000000195027824 */ /* 0x000fe200078e0a02 */
[----:B------:R-:W-:Y:S01]  /*1030*/  SHF.R.S32.HI R152, RZ, 0x1f, R141 ;  /* 0x0000001fff987819 */ /* 0x000fe2000001148d */
[----:B------:R-:W-:-:S02]  /*1040*/  @P1 VIADD R22, R19, 0xffffffe0 ;  /* 0xffffffe013161836 */ /* 0x000fc40000000000 */
[----:B------:R-:W-:Y:S02]  /*1050*/  IMAD.IADD R19, R19, 0x1, R18 ;  /* 0x0000000113137824 */ /* 0x000fe400078e0212 */
[----:B------:R-:W-:Y:S02]  /*1060*/  VIADD R139, R16, 0x18 ;  /* 0x00000018108b7836 */ /* 0x000fe40000000000 */
[----:B------:R-:W-:Y:S02]  /*1070*/  IMAD R136, R2, 0x8, R7 ;  /* 0x0000000802887824 */ /* 0x000fe400078e0207 */
[----:B------:R-:W-:Y:S02]  /*1080*/  IMAD.IADD R18, R18, 0x1, R22 ;  /* 0x0000000112127824 */ /* 0x000fe400078e0216 */
[----:B0-----:R-:W-:-:S07]  /*1090*/  VIADD R23, R22, 0x6000 ;  /* 0x0000600016177836 */ /* 0x001fce0000000000 */
.L_x_10521:
        /* <DEDUP_REMOVED lines=11> */
[----:B01----:R-:W-:Y:S02]  /*1150*/  IMAD.U32 R2, RZ, RZ, UR8 ;  /* 0x00000008ff027e24 */ /* 0x003fe4000f8e00ff */
[----:B----4-:R-:W-:Y:S01]  /*1160*/  IMAD.U32 R3, RZ, RZ, UR9 ;  /* 0x00000009ff037e24 */ /* 0x010fe2000f8e00ff */
[----:B------:R-:W-:Y:S02]  /*1170*/  @UP1 UIMAD.WIDE UR8, UR6, 0x4, UR10 ;  /* 0x00000004060818a5 */ /* 0x000fe4000f8e020a */
[----:B------:R-:W-:Y:S02]  /*1180*/  ULOP3.LUT UR4, UR7, 0xff000000, URZ, 0xc0, !UPT ;  /* 0xff00000007047892 */ /* 0x000fe4000f8ec03f */
[----:B--2---:R-:W2:Y:S01]  /*1190*/  @P0 LDG.E R2, desc[UR52][R2.64] ;  /* 0x0000003402020981 */ /* 0x004ea2000c1e1900 */
[----:B------:R-:W-:Y:S01]  /*11a0*/  ULDC.64 UR10, c[0x0][0xa20] ;  /* 0x00028800000a7ab9 */ /* 0x000fe20000000a00 */
[----:B------:R-:W-:-:S02]  /*11b0*/  IMAD.U32 R4, RZ, RZ, UR8 ;  /* 0x00000008ff047e24 */ /* 0x000fc4000f8e00ff */
[----:B------:R-:W-:Y:S01]  /*11c0*/  IMAD.U32 R5, RZ, RZ, UR9 ;  /* 0x00000009ff057e24 */ /* 0x000fe2000f8e00ff */
[----:B------:R-:W-:-:S04]  /*11d0*/  ULDC.64 UR8, c[0x0][0x418] ;  /* 0x0001060000087ab9 */ /* 0x000fc80000000a00 */
[----:B---3--:R-:W3:Y:S01]  /*11e0*/  @P2 LDG.E R4, desc[UR52][R4.64] ;  /* 0x0000003404042981 */ /* 0x008ee2000c1e1900 */
        /* <DEDUP_REMOVED lines=30> */
.L_x_10426:
        /* <DEDUP_REMOVED lines=9> */
.L_x_10427:
        /* <DEDUP_REMOVED lines=13> */
.L_x_10428:
[----:B------:R-:W-:Y:S01]  /*1530*/  ULDC UR6, c[0x0][0x448] ;  /* 0x0001120000067ab9 */ /* 0x000fe20000000800 */
[----:B------:R-:W-:Y:S02]  /*1540*/  UIMAD UR40, UR5, 0xc0, URZ ;  /* 0x000000c0052878a4 */ /* 0x000fe4000f8e023f */
        /* <DEDUP_REMOVED lines=24> */
.L_x_10430:
[----:B------:R-:W-:-:S11]  /*16d0*/  UISETP.NE.AND UP1, UPT, UR5, 0x1, UPT ;  /* 0x000000010500788c */ /* 0x000fd6000bf25270 */
[----:B------:R-:W-:Y:S02]  /*16e0*/  @UP1 ULDC.64 UR10, c[0x0][0x9e8] ;  /* 0x00027a00000a1ab9 */ /* 0x000fe40000000a00 */
[----:B------:R-:W-:-:S04]  /*16f0*/  UIMAD.WIDE.U32 UR6, UR8, UR10, URZ ;  /* 0x0000000a080672a5 */ /* 0x000fc8000f8e003f */
[----:B------:R-:W-:-:S12]  /*1700*/  @UP1 USHF.R.U32.HI UR8, URZ, UR11, UR7 ;  /* 0x0000000b3f081299 */ /* 0x000fd80008011607 */
.L_x_10431:
[----:B------:R-:W-:-:S04]  /*1710*/  UIMAD UR8, UR8, UR5, UR5 ;  /* 0x00000005080872a4 */ /* 0x000fc8000f8e0205 */
[----:B------:R-:W-:-:S04]  /*1720*/  UISETP.LT.AND UP1, UPT, UR4, UR8, UPT ;  /* 0x000000080400728c */ /* 0x000fc8000bf21270 */
[----:B------:R-:W-:-:S12]  /*1730*/  USEL UR4, UR4, UR8, UP1 ;  /* 0x0000000804047287 */ /* 0x000fd80008800000 */
.L_x_10429:
        /* <DEDUP_REMOVED lines=30> */
.L_x_10433:
[----:B------:R-:W-:-:S11]  /*1920*/  UISETP.NE.AND UP0, UPT, UR5, 0x1, UPT ;  /* 0x000000010500788c */ /* 0x000fd6000bf05270 */
[----:B------:R-:W-:Y:S02]  /*1930*/  @UP0 ULDC.64 UR10, c[0x0][0x9e8] ;  /* 0x00027a00000a0ab9 */ /* 0x000fe40000000a00 */
[----:B------:R-:W-:-:S04]  /*1940*/  UIMAD.WIDE.U32 UR8, UR7, UR10, URZ ;  /* 0x0000000a070872a5 */ /* 0x000fc8000f8e003f */
[----:B------:R-:W-:-:S12]  /*1950*/  @UP0 USHF.R.U32.HI UR7, URZ, UR11, UR9 ;  /* 0x0000000b3f070299 */ /* 0x000fd80008011609 */
.L_x_10434:
[----:B------:R-:W-:-:S04]  /*1960*/  UIMAD UR5, UR7, UR5, URZ ;  /* 0x00000005070572a4 */ /* 0x000fc8000f8e023f */
[----:B------:R-:W-:-:S04]  /*1970*/  UISETP.LT.AND UP0, UPT, UR4, UR5, UPT ;  /* 0x000000050400728c */ /* 0x000fc8000bf01270 */
[----:B------:R-:W-:-:S12]  /*1980*/  USEL UR4, UR4, UR5, !UP0 ;  /* 0x0000000504047287 */ /* 0x000fd8000c000000 */
.L_x_10432:
        /* <DEDUP_REMOVED lines=48> */
.L_x_10435:
[----:B------:R-:W-:Y:S01]  /*1c90*/  UIMAD UR37, UR38, UR4, UR37 ;  /* 0x00000004262572a4 */ /* 0x000fe2000f8e0225 */
[----:B------:R-:W-:Y:S01]  /*1ca0*/  IMAD.U32 R2, RZ, RZ, UR6 ;  /* 0x00000006ff027e24 */ /* 0x000fe2000f8e00ff */
[----:B------:R-:W-:Y:S01]  /*1cb0*/  PLOP3.LUT P0, PT, PT, PT, PT, 0x80, 0x0 ;  /* 0x000000000000781c */ /* 0x000fe20003f0f070 */
[----:B------:R-:W-:Y:S01]  /*1cc0*/  IMAD.U32 R3, RZ, RZ, UR4 ;  /* 0x00000004ff037e24 */ /* 0x000fe2000f8e00ff */
[----:B------:R-:W-:Y:S01]  /*1cd0*/  CS2R R134, SRZ ;  /* 0x0000000000867805 */ /* 0x000fe2000001ff00 */
[----:B------:R-:W-:Y:S01]  /*1ce0*/  IMAD.MOV.U32 R20, RZ, RZ, RZ ;  /* 0x000000ffff147224 */ /* 0x000fe200078e00ff */
[----:B------:R-:W-:Y:S02]  /*1cf0*/  CS2R R132, SRZ ;  /* 0x0000000000847805 */ /* 0x000fe4000001ff00 */
[----:B------:R-:W-:Y:S02]  /*1d00*/  CS2R R130, SRZ ;  /* 0x0000000000827805 */ /* 0x000fe4000001ff00 */
[----:B------:R-:W-:Y:S01]  /*1d10*/  VIADDMNMX R2, R3, UR37, R2, PT ;  /* 0x0000002503027c46 */ /* 0x000fe2000b800102 */
[----:B------:R-:W-:Y:S01]  /*1d20*/  IMAD.MOV.U32 R3, RZ, RZ, RZ ;  /* 0x000000ffff037224 */ /* 0x000fe200078e00ff */
        /* <DEDUP_REMOVED lines=23> */
[----:B------:R-:W0:Y:S02]  /*1ea0*/  S2R R0, SR_TID.X ;  /* 0x0000000000007919 */ /* 0x000e240000002100 */
[----:B0-----:R-:W-:-:S05]  /*1eb0*/  VIADD R4, R0, 0xffffff80 ;  /* 0xffffff8000047836 */ /* 0x001fca0000000000 */
[----:B------:R-:W-:-:S04]  /*1ec0*/  SHF.R.S32.HI R0, RZ, 0x1f, R4 ;  /* 0x0000001fff007819 */ /* 0x000fc80000011404 */
[----:B------:R-:W-:-:S04]  /*1ed0*/  LEA.HI R0, R0, R4, RZ, 0x7 ;  /* 0x0000000400007211 */ /* 0x000fc800078f38ff */
[----:B------:R-:W-:-:S06]  /*1ee0*/  SHF.R.S32.HI R0, RZ, 0x7, R0 ;  /* 0x00000007ff007819 */ /* 0x000fcc0000011400 */
[----:B------:R-:W0:Y:S02]  /*1ef0*/  SHFL.IDX PT, R0, R0, RZ, 0x1f ;  /* 0x00001fff00007589 */ /* 0x000e2400000e0000 */
[----:B0-----:R-:W-:-:S13]  /*1f00*/  R2UR UR45, R0 ;  /* 0x00000000002d72ca */ /* 0x001fda00000e0000 */
[----:B------:R-:W-:-:S04]  /*1f10*/  UIMAD.WIDE UR4, UR45, 0x55555556, URZ ;  /* 0x555555562d0478a5 */ /* 0x000fc8000f8e023f */
[----:B------:R-:W-:Y:S02]  /*1f20*/  ULEA.HI UR54, UR5, UR5, URZ, 0x1 ;  /* 0x0000000505367291 */ /* 0x000fe4000f8f083f */
[----:B------:R-:W-:Y:S02]  /*1f30*/  UIADD3 UR5, UR42, 0x21800, URZ ;  /* 0x000218002a057890 */ /* 0x000fe4000fffe03f */
[----:B------:R-:W-:Y:S02]  /*1f40*/  UIMAD UR54, UR54, -0x3, UR45 ;  /* 0xfffffffd363678a4 */ /* 0x000fe4000f8e022d */
[----:B------:R-:W-:Y:S02]  /*1f50*/  ULOP3.LUT UP0, URZ, UR5, 0x3ff, URZ, 0xc0, !UPT ;  /* 0x000003ff053f7892 */ /* 0x000fe4000f80c03f */
[----:B------:R-:W-:Y:S02]  /*1f60*/  ULEA UR4, UR54, UR42, 0xc ;  /* 0x0000002a36047291 */ /* 0x000fe4000f8e603f */
[----:B------:R-:W-:-:S02]  /*1f70*/  ULEA UR5, UR54, UR5, 0xd ;  /* 0x0000000536057291 */ /* 0x000fc4000f8e683f */
[----:B------:R-:W-:Y:S01]  /*1f80*/  PLOP3.LUT P0, PT, PT, PT, UP0, 0x80, 0x0 ;  /* 0x000000000000781c */ /* 0x000fe20003f0f008 */
[----:B------:R-:W-:Y:S02]  /*1f90*/  UIADD3 UR4, UR4, 0xc400, URZ ;  /* 0x0000c40004047890 */ /* 0x000fe4000fffe03f */
[----:B------:R-:W-:Y:S02]  /*1fa0*/  USHF.R.U32.HI UR5, URZ, 0x4, UR5 ;  /* 0x000000043f057899 */ /* 0x000fe40008011605 */
[----:B------:R-:W-:Y:S02]  /*1fb0*/  USHF.R.U32.HI UR4, URZ, 0x4, UR4 ;  /* 0x000000043f047899 */ /* 0x000fe40008011604 */
[----:B------:R-:W-:Y:S02]  /*1fc0*/  ULOP3.LUT UR44, UR5, 0x3fff, URZ, 0xc0, !UPT ;  /* 0x00003fff052c7892 */ /* 0x000fe4000f8ec03f */
[----:B------:R-:W-:-:S04]  /*1fd0*/  ULOP3.LUT UR56, UR4, 0x3fff, URZ, 0xc0, !UPT ;  /* 0x00003fff04387892 */ /* 0x000fc8000f8ec03f */
[----:B------:R-:W-:Y:S08]  /*1fe0*/  @!P0 BRA `(.L_x_10437) ;  /* 0x0000000000408947 */ /* 0x000ff00003800000 */
        /* <DEDUP_REMOVED lines=16> */
.L_x_10437:
        /* <DEDUP_REMOVED lines=9> */
.L_x_10658:
[----:B------:R-:W-:Y:S05]  /*2180*/  @!P0 BRA `(.L_x_10439) ;  /* 0x0000000000048947 */ /* 0x000fea0003800000 */
[----:B------:R-:W-:Y:S01]  /*2190*/  BPT.TRAP 0x1 ;  /* 0x000000040000795c */ /* 0x000fe20000300000 */
.L_x_10439:
[----:B0-----:R-:W-:Y:S02]  /*21a0*/  IMAD.U32 R3, RZ, RZ, UR48 ;  /* 0x00000030ff037e24 */ /* 0x001fe4000f8e00ff */
[----:B------:R-:W-:-:S03]  /*21b0*/  IMAD.U32 R0, RZ, RZ, UR51 ;  /* 0x00000033ff007e24 */ /* 0x000fc6000f8e00ff */
[----:B------:R-:W-:Y:S02]  /*21c0*/  LEA R3, R3, UR42, 0x3 ;  /* 0x0000002a03037c11 */ /* 0x000fe4000f8e18ff */
[----:B------:R-:W-:-:S04]  /*21d0*/  SHF.L.U32 R0, R0, 0x1f, RZ ;  /* 0x0000001f00007819 */ /* 0x000fc800000006ff */
[----:B------:R0:W1:Y:S01]  /*21e0*/  SYNCS.PHASECHK.TRANS64.TRYWAIT P2, [R3+URZ+0x2d830], R0 ;  /* 0x02d83000030075a7 */ /* 0x000062000804017f */
[----:B------:R-:W-:Y:S05]  /*21f0*/  @!P0 BRA `(.L_x_10440) ;  /* 0x0000000000048947 */ /* 0x000fea0003800000 */
[----:B------:R-:W-:Y:S01]  /*2200*/  BPT.TRAP 0x1 ;  /* 0x000000040000795c */ /* 0x000fe20000300000 */
.L_x_10440:
[----:B------:R-:W2:Y:S02]  /*2210*/  S2R R4, SR_TID.X ;  /* 0x0000000000047919 */ /* 0x000ea40000002100 */
[----:B--2---:R-:W-:Y:S01]  /*2220*/  LOP3.LUT P1, RZ, R4, 0x7f, RZ, 0xc0, !PT ;  /* 0x0000007f04ff7812 */ /* 0x004fe2000782c0ff */
[----:B-1----:R-:W-:-:S12]  /*2230*/  @P2 BRA `(.L_x_10441) ;  /* 0x0000000000082947 */ /* 0x002fd80003800000 */
[----:B------:R-:W1:Y:S02]  /*2240*/  SYNCS.PHASECHK.TRANS64.TRYWAIT P2, [R3+URZ+0x2d830], R0 ;  /* 0x02d83000030075a7 */ /* 0x000e64000804017f */
[----:B-1----:R-:W-:Y:S05]  /*2250*/  @!P2 BRA `(.L_x_10442) ;  /* 0x0000015c009ca947 */ /* 0x002fea0003800000 */
.L_x_10441:
[----:B------:R-:W-:Y:S05]  /*2260*/  WARPSYNC.ALL ;  /* 0x0000000000007948 */ /* 0x000fea0003800000 */
[----:B------:R-:W-:Y:S01]  /*2270*/  UIADD3 UR4, UR42, 0x15400, URZ ;  /* 0x000154002a047890 */ /* 0x000fe2000fffe03f */
[----:B------:R-:W-:Y:S01]  /*2280*/  WARPGROUP.ARRIVE ;  /* 0x00000000000079c5 */ /* 0x000fe20000000000 */
[----:B------:R-:W-:Y:S01]  /*2290*/  UMOV UR5, 0x80000020 ;  /* 0x8000002000057882 */ /* 0x000fe20000000000 */
[----:B------:R-:W-:Y:S01]  /*22a0*/  UMOV UR7, 0x80000020 ;  /* 0x8000002000077882 */ /* 0x000fe20000000000 */
[----:B------:R-:W-:Y:S01]  /*22b0*/  USHF.R.U32.HI UR4, URZ, 0x4, UR4 ;  /* 0x000000043f047899 */ /* 0x000fe20008011604 */
[----:B01----:R-:W-:Y:S01]  /*22c0*/  VIADD R0, R136, UR40 ;  /* 0x0000002888007c36 */ /* 0x003fe20008000000 */
[----:B------:R-:W-:Y:S01]  /*22d0*/  UMOV UR9, 0x80000020 ;  /* 0x8000002000097882 */ /* 0x000fe20000000000 */
[----:B------:R-:W-:Y:S01]  /*22e0*/  UMOV UR11, 0x80000020 ;  /* 0x80000020000b7882 */ /* 0x000fe20000000000 */
[----:B------:R-:W-:Y:S01]  /*22f0*/  ULOP3.LUT UR4, UR4, 0x3fff, URZ, 0xc0, !UPT ;  /* 0x00003fff04047892 */ /* 0x000fe2000f8ec03f */
[----:B------:R-:W-:Y:S01]  /*2300*/  @!P1 VIADD R3, R3, 0x2d840 ;  /* 0x0002d84003039836 */ /* 0x000fe20000000000 */
[----:B------:R-:W-:Y:S01]  /*2310*/  UMOV UR13, 0x80000020 ;  /* 0x80000020000d7882 */ /* 0x000fe20000000000 */
[----:B------:R-:W-:Y:S01]  /*2320*/  UMOV UR15, 0x80000020 ;  /* 0x80000020000f7882 */ /* 0x000fe20000000000 */
[----:B------:R-:W-:Y:S01]  /*2330*/  ULOP3.LUT UR32, UR4, 0x10000, URZ, 0xfc, !UPT ;  /* 0x0001000004207892 */ /* 0x000fe2000f8efc3f */
[----:B------:R-:W-:Y:S01]  /*2340*/  IMAD.MOV.U32 R5, RZ, RZ, -0x80 ;  /* 0xffffff80ff057424 */ /* 0x000fe200078e00ff */
[----:B------:R-:W-:Y:S01]  /*2350*/  ULOP3.LUT UR4, UR56, 0x10000, URZ, 0xfc, !UPT ;  /* 0x0001000038047892 */ /* 0x000fe2000f8efc3f */
[----:B------:R-:W-:Y:S01]  /*2360*/  @!P1 PRMT R3, RZ, 0x654, R3 ;  /* 0x00000654ff039816 */ /* 0x000fe20000000003 */
[----:B------:R-:W-:Y:S01]  /*2370*/  UIMAD UR6, UR48, 0x600, UR32 ;  /* 0x00000600300678a4 */ /* 0x000fe2000f8e0220 */
[----:B------:R-:W-:Y:S01]  /*2380*/  IMAD R7, R2, R5, 0x80 ;  /* 0x0000008002077424 */ /* 0x000fe200078e0205 */
[----:B------:R-:W-:-:S02]  /*2390*/  UIADD3 UR8, UR4, 0x2, URZ ;  /* 0x0000000204087890 */ /* 0x000fc4000fffe03f */
[----:B------:R-:W-:Y:S02]  /*23a0*/  UIADD3 UR10, UR6, 0x2, URZ ;  /* 0x00000002060a7890 */ /* 0x000fe4000fffe03f */
[----:B------:R-:W-:Y:S01]  /*23b0*/  UIADD3 UR12, UR4, 0x300, URZ ;  /* 0x00000300040c7890 */ /* 0x000fe2000fffe03f */
[----:B------:R-:W-:Y:S01]  /*23c0*/  IADD3 R8, -R16, UR39, R7 ;  /* 0x0000002710087c10 */ /* 0x000fe2000fffe107 */
[----:B------:R-:W-:Y:S02]  /*23d0*/  UIADD3 UR14, UR6, 0x200, URZ ;  /* 0x00000200060e7890 */ /* 0x000fe4000fffe03f */
[----:B------:R-:W-:Y:S01]  /*23e0*/  HGMMA.64x128x16.F32 R24, gdesc[UR4], RZ, !UPT, gsb0 ;  /* 0x01e00000041879f0 */ /* 0x000fe2000c0008ff */
        /* <DEDUP_REMOVED lines=13> */
[----:B------:R-:W-:Y:S01]  /*24c0*/  ULDC UR35, c[0x0][0x9dc] ;  /* 0x0002770000237ab9 */ /* 0x000fe20000000800 */
[----:B------:R-:W-:-:S06]  /*24d0*/  UISETP.NE.AND UP0, UPT, UR6, 0x1, UPT ;  /* 0x000000010600788c */ /* 0x000fcc000bf05270 */
[----:B------:R-:W-:Y:S02]  /*24e0*/  PLOP3.LUT P2, PT, PT, PT, UP0, 0x80, 0x0 ;  /* 0x000000000000781c */ /* 0x000fe40003f4f008 */
[----:B------:R-:W-:-:S03]  /*24f0*/  PLOP3.LUT P3, PT, PT, PT, UP0, 0x80, 0x0 ;  /* 0x000000000000781c */ /* 0x000fc60003f6f008 */
[----:B------:R-:W-:-:S08]  /*2500*/  @UP0 ULDC UR6, c[0x0][0x44c] ;  /* 0x0001130000060ab9 */ /* 0x000fd00000000800 */
[----:B------:R-:W-:Y:S01]  /*2510*/  @P2 IMAD.HI.U32 R4, R0, UR6, RZ ;  /* 0x0000000600042c27 */ /* 0x000fe2000f8e00ff */
[----:B------:R-:W-:-:S04]  /*2520*/  @UP0 ULDC UR6, c[0x0][0x450] ;  /* 0x0001140000060ab9 */ /* 0x000fc80000000800 */
[----:B------:R-:W-:Y:S01]  /*2530*/  @P3 SHF.R.U32.HI R0, RZ, UR6, R4 ;  /* 0x00000006ff003c19 */ /* 0x000fe20008011604 */
[----:B------:R-:W-:Y:S01]  /*2540*/  ULDC.64 UR6, c[0x0][0x9e0] ;  /* 0x0002780000067ab9 */ /* 0x000fe20000000a00 */
[----:B------:R-:W-:Y:S01]  /*2550*/  IMAD.U32 R4, RZ, RZ, UR47 ;  /* 0x0000002fff047e24 */ /* 0x000fe2000f8e00ff */
[----:B------:R-:W-:Y:S02]  /*2560*/  UISETP.GE.AND UP1, UPT, UR7, 0x1, UPT ;  /* 0x000000010700788c */ /* 0x000fe4000bf26270 */
[----:B------:R-:W0:Y:S04]  /*2570*/  SHFL.IDX PT, R11, R0, RZ, 0x1c1f ;  /* 0x001c1fff000b7589 */ /* 0x000e2800000e0000 */
[----:B------:R-:W-:Y:S01]  /*2580*/  PLOP3.LUT P2, PT, PT, PT, UP1, 0x40, 0x0 ;  /* 0x000000000000781c */ /* 0x000fe20003f4e818 */
[----:B------:R-:W-:-:S02]  /*2590*/  WARPGROUP.DEPBAR.LE gsb0, 0x0 ;  /* 0x00008000000079c5 */ /* 0x000fc40000010000 */
        /* <DEDUP_REMOVED lines=18> */
[----:B------:R-:W-:Y:S02]  /*26c0*/  IADD3 R3, -R4, UR39, R3 ;  /* 0x0000002704037c10 */ /* 0x000fe4000fffe103 */
[----:B------:R-:W-:-:S03]  /*26d0*/  LEA R4, R2, 0xffffff80, 0x7 ;  /* 0xffffff8002047811 */ /* 0x000fc600078e38ff */
        /* <DEDUP_REMOVED lines=18> */
.L_x_10445:
[----:B------:R-:W-:-:S06]  /*2800*/  UISETP.NE.AND UP2, UPT, UR7, 0x1, UPT ;  /* 0x000000010700788c */ /* 0x000fcc000bf45270 */
[----:B------:R-:W-:-:S05]  /*2810*/  PLOP3.LUT P2, PT, PT, PT, UP2, 0x80, 0x0 ;  /* 0x000000000000781c */ /* 0x000fca0003f4f028 */
[----:B------:R-:W-:-:S08]  /*2820*/  @UP2 ULDC.64 UR10, c[0x0][0x9e8] ;  /* 0x00027a00000a2ab9 */ /* 0x000fd00000000a00 */
[----:B------:R-:W-:-:S05]  /*2830*/  @P2 IMAD.HI.U32 R10, R3, UR10, RZ ;  /* 0x0000000a030a2c27 */ /* 0x000fca000f8e00ff */
[----:B------:R-:W-:-:S07]  /*2840*/  @P2 SHF.R.U32.HI R3, RZ, UR11, R10 ;  /* 0x0000000bff032c19 */ /* 0x000fce000801160a */
.L_x_10446:
[----:B------:R-:W-:Y:S05]  /*2850*/  BSYNC B0 ;  /* 0x0000000000007941 */ /* 0x000fea0003800000 */
.L_x_10444:
[----:B------:R-:W-:-:S04]  /*2860*/  IMAD R3, R3, UR7, -R4 ;  /* 0x0000000703037c24 */ /* 0x000fc8000f8e0a04 */
[----:B------:R-:W-:-:S05]  /*2870*/  IMAD.IADD R3, R3, 0x1, -R16 ;  /* 0x0000000103037824 */ /* 0x000fca00078e0a10 */
[----:B------:R-:W-:Y:S02]  /*2880*/  VIMNMX R6, R6, R3, !PT ;  /* 0x0000000306067248 */ /* 0x000fe40007fe0100 */
[----:B------:R-:W-:-:S07]  /*2890*/  VIADDMNMX R5, R3, UR7, R5, PT ;  /* 0x0000000703057c46 */ /* 0x000fce000b800105 */
.L_x_10443:
[----:B------:R-:W2:Y:S01]  /*28a0*/  LDL.LU R10, [R1] ;  /* 0x00000000010a7983 */ /* 0x000ea20000300800 */
[C---:B------:R-:W-:Y:S02]  /*28b0*/  ISETP.GE.AND P4, PT, R7.reuse, 0x9, PT ;  /* 0x000000090700780c */ /* 0x040fe40003f86270 */
[C---:B------:R-:W-:Y:S02]  /*28c0*/  ISETP.GE.AND P2, PT, R7.reuse, 0x2, PT ;  /* 0x000000020700780c */ /* 0x040fe40003f46270 */
[----:B------:R-:W-:Y:S02]  /*28d0*/  ISETP.GE.AND P5, PT, R7, 0xa, PT ;  /* 0x0000000a0700780c */ /* 0x000fe40003fa6270 */
[----:B------:R-:W-:-:S04]  /*28e0*/  ISETP.GT.AND P3, PT, R6, 0x1, !P2 ;  /* 0x000000010600780c */ /* 0x000fc80005764270 */
[----:B------:R-:W-:-:S04]  /*28f0*/  ISETP.LT.OR P3, PT, R5, 0x2, P3 ;  /* 0x000000020500780c */ /* 0x000fc80001f61670 */
[----:B------:R-:W-:Y:S02]  /*2900*/  FSEL R25, R25, -INF , !P3 ;  /* 0xff80000019197808 */ /* 0x000fe40005800000 */
[----:B------:R-:W-:-:S04]  /*2910*/  ISETP.GT.AND P3, PT, R6, 0x9, !P5 ;  /* 0x000000090600780c */ /* 0x000fc80006f64270 */
[----:B------:R-:W-:-:S04]  /*2920*/  ISETP.LT.OR P3, PT, R5, 0xa, P3 ;  /* 0x0000000a0500780c */ /* 0x000fc80001f61670 */
[----:B------:R-:W-:Y:S02]  /*2930*/  FSEL R29, R29, -INF , !P3 ;  /* 0xff8000001d1d7808 */ /* 0x000fe40005800000 */
[----:B--2---:R-:W-:-:S04]  /*2940*/  LOP3.LUT R10, R10, 0xfffffffd, RZ, 0xc0, !PT ;  /* 0xfffffffd0a0a7812 */ /* 0x004fc800078ec0ff */
[----:B------:R-:W-:Y:S02]  /*2950*/  @P4 LOP3.LUT R10, R10, 0x2, RZ, 0xfc, !PT ;  /* 0x000000020a0a4812 */ /* 0x000fe400078efcff */
[----:B------:R-:W-:Y:S02]  /*2960*/  ISETP.GT.AND P4, PT, R6, 0x8, !P4 ;  /* 0x000000080600780c */ /* 0x000fe40006784270 */
[----:B------:R-:W-:Y:S02]  /*2970*/  LOP3.LUT R10, R10, 0xfffffffb, RZ, 0xc0, !PT ;  /* 0xfffffffb0a0a7812 */ /* 0x000fe400078ec0ff */
[----:B------:R-:W-:Y:S02]  /*2980*/  ISETP.LT.OR P4, PT, R5, 0x9, P4 ;  /* 0x000000090500780c */ /* 0x000fe40002781670 */
[----:B------:R-:W-:Y:S02]  /*2990*/  @P5 LOP3.LUT R10, R10, 0x4, RZ, 0xfc, !PT ;  /* 0x000000040a0a5812 */ /* 0x000fe400078efcff */
[----:B------:R-:W-:-:S02]  /*29a0*/  ISETP.GE.AND P5, PT, R7, 0x11, PT ;  /* 0x000000110700780c */ /* 0x000fc40003fa6270 */
[----:B------:R-:W-:Y:S02]  /*29b0*/  FSEL R28, R28, -INF , !P4 ;  /* 0xff8000001c1c7808 */ /* 0x000fe40006000000 */
[----:B------:R-:W-:Y:S02]  /*29c0*/  ISETP.GE.AND P4, PT, R7, 0x12, PT ;  /* 0x000000120700780c */ /* 0x000fe40003f86270 */
[----:B------:R-:W-:Y:S02]  /*29d0*/  LOP3.LUT R10, R10, 0xfffffff7, RZ, 0xc0, !PT ;  /* 0xfffffff70a0a7812 */ /* 0x000fe400078ec0ff */
[----:B------:R-:W-:-:S04]  /*29e0*/  ISETP.GT.AND P3, PT, R6, 0x10, !P5 ;  /* 0x000000100600780c */ /* 0x000fc80006f64270 */
[----:B------:R-:W-:Y:S02]  /*29f0*/  ISETP.LT.OR P3, PT, R5, 0x11, P3 ;  /* 0x000000110500780c */ /* 0x000fe40001f61670 */
[----:B------:R-:W-:Y:S02]  /*2a00*/  @P5 LOP3.LUT R10, R10, 0x8, RZ, 0xfc, !PT ;  /* 0x000000080a0a5812 */ /* 0x000fe400078efcff */
[----:B------:R-:W-:Y:S02]  /*2a10*/  FSEL R32, R32, -INF , !P3 ;  /* 0xff80000020207808 */ /* 0x000fe40005800000 */
[----:B------:R-:W-:Y:S02]  /*2a20*/  LOP3.LUT R10, R10, 0xfdffffff, RZ, 0xc0, !PT ;  /* 0xfdffffff0a0a7812 */ /* 0x000fe400078ec0ff */
[----:B------:R-:W-:Y:S02]  /*2a30*/  ISETP.GT.AND P3, PT, R6, 0x11, !P4 ;  /* 0x000000110600780c */ /* 0x000fe40006764270 */
[----:B------:R-:W-:-:S02]  /*2a40*/  @P4 LOP3.LUT R10, R10, 0x2000000, RZ, 0xfc, !PT ;  /* 0x020000000a0a4812 */ /* 0x000fc400078efcff */
        /* <DEDUP_REMOVED lines=156> */
[----:B------:R-:W-:-:S03]  /*3410*/  ISETP.GT.AND P6, PT, R6, 0x79, !P6 ;  /* 0x000000790600780c */ /* 0x000fc600077c4270 */
[----:B------:R1:W-:Y:S01]  /*3420*/  STL [R1], R10 ;  /* 0x0000000a01007387 */ /* 0x0003e20000100800 */
[----:B------:R-:W-:-:S04]  /*3430*/  ISETP.LT.OR P6, PT, R5, 0x7a, P6 ;  /* 0x0000007a0500780c */ /* 0x000fc800037c1670 */
[----:B------:R-:W-:Y:S02]  /*3440*/  FSEL R85, R85, -INF , !P6 ;  /* 0xff80000055557808 */ /* 0x000fe40007000000 */
[----:B------:R-:W-:Y:S01]  /*3450*/  PLOP3.LUT P6, PT, PT, PT, UP1, 0x40, 0x0 ;  /* 0x000000000000781c */ /* 0x000fe20003fce818 */
[----:B0-----:R-:W-:Y:S01]  /*3460*/  IMAD.IADD R20, R20, 0x1, R7 ;  /* 0x0000000114147824 */ /* 0x001fe200078e0207 */
[----:B------:R-:W-:-:S11]  /*3470*/  VIADDMNMX R5, R7, R9, R8, PT ;  /* 0x0000000907057246 */ /* 0x000fd60003800108 */
[----:B-1----:R-:W-:Y:S05]  /*3480*/  @P6 BRA `(.L_x_10447) ;  /* 0x0000000000646947 */ /* 0x002fea0003800000 */
        /* <DEDUP_REMOVED lines=14> */
.L_x_10449:
[----:B------:R-:W-:-:S06]  /*3570*/  UISETP.NE.AND UP2, UPT, UR7, 0x1, UPT ;  /* 0x000000010700788c */ /* 0x000fcc000bf45270 */
[----:B------:R-:W-:-:S05]  /*3580*/  PLOP3.LUT P6, PT, PT, PT, UP2, 0x80, 0x0 ;  /* 0x000000000000781c */ /* 0x000fca0003fcf028 */
[----:B------:R-:W-:-:S08]  /*3590*/  @UP2 ULDC.64 UR10, c[0x0][0x9e8] ;  /* 0x00027a00000a2ab9 */ /* 0x000fd00000000a00 */
[----:B------:R-:W-:Y:S01]  /*35a0*/  @P6 IMAD.HI.U32 R0, R7, UR10, RZ ;  /* 0x0000000a07006c27 */ /* 0x000fe2000f8e00ff */
[----:B------:R-:W-:-:S13]  /*35b0*/  PLOP3.LUT P6, PT, PT, PT, UP2, 0x80, 0x0 ;  /* 0x000000000000781c */ /* 0x000fda0003fcf028 */
[----:B------:R-:W-:-:S07]  /*35c0*/  @P6 SHF.R.U32.HI R7, RZ, UR11, R0 ;  /* 0x0000000bff076c19 */ /* 0x000fce0008011600 */
.L_x_10450:
[----:B------:R-:W-:Y:S05]  /*35d0*/  BSYNC B0 ;  /* 0x0000000000007941 */ /* 0x000fea0003800000 */
.L_x_10448:
[----:B------:R-:W-:-:S04]  /*35e0*/  IMAD R7, R7, UR7, -R4 ;  /* 0x0000000707077c24 */ /* 0x000fc8000f8e0a04 */
[----:B------:R-:W-:-:S05]  /*35f0*/  IMAD.IADD R7, R7, 0x1, -R16 ;  /* 0x0000000107077824 */ /* 0x000fca00078e0a10 */
[----:B------:R-:W-:Y:S02]  /*3600*/  VIMNMX R20, R20, R7, !PT ;  /* 0x0000000714147248 */ /* 0x000fe40007fe0100 */
[----:B------:R-:W-:-:S07]  /*3610*/  VIADDMNMX R5, R7, UR7, R5, PT ;  /* 0x0000000707057c46 */ /* 0x000fce000b800105 */
.L_x_10447:
[----:B------:R-:W-:Y:S01]  /*3620*/  ISETP.GT.AND P2, PT, R20, 0x1, !P2 ;  /* 0x000000011400780c */ /* 0x000fe20005744270 */
[----:B------:R-:W-:Y:S01]  /*3630*/  ULDC UR33, c[0x0][0x988] ;  /* 0x0002620000217ab9 */ /* 0x000fe20000000800 */
[C---:B------:R-:W-:Y:S01]  /*3640*/  LOP3.LUT P6, RZ, R10.reuse, 0x8, RZ, 0xc0, !PT ;  /* 0x000000080aff7812 */ /* 0x040fe200078cc0ff */
[----:B------:R-:W-:Y:S01]  /*3650*/  @UP0 ULDC UR10, c[0x0][0x44c] ;  /* 0x00011300000a0ab9 */ /* 0x000fe20000000800 */
[----:B------:R-:W-:Y:S01]  /*3660*/  ISETP.LT.OR P2, PT, R5, 0x2, P2 ;  /* 0x000000020500780c */ /* 0x000fe20001741670 */
[----:B------:R-:W-:Y:S01]  /*3670*/  UIMAD.WIDE.U32 UR10, UR40, UR10, URZ ;  /* 0x0000000a280a72a5 */ /* 0x000fe2000f8e003f */
[----:B------:R-:W-:Y:S01]  /*3680*/  FMNMX.FTZ R7, R3, R25, !PT ;  /* 0x0000001903077209 */ /* 0x000fe20007810000 */
[----:B------:R-:W-:Y:S01]  /*3690*/  @UP0 ULDC UR15, c[0x0][0x450] ;  /* 0x00011400000f0ab9 */ /* 0x000fe20000000800 */
[----:B------:R-:W-:Y:S01]  /*36a0*/  FSEL R27, R27, -INF , !P2 ;  /* 0xff8000001b1b7808 */ /* 0x000fe20005000000 */
[----:B------:R-:W-:Y:S01]  /*36b0*/  UMOV UR14, UR40 ;  /* 0x00000028000e7c82 */ /* 0x000fe20008000000 */
[----:B------:R-:W-:Y:S01]  /*36c0*/  LOP3.LUT P2, RZ, R10, 0x2, RZ, 0xc0, !PT ;  /* 0x000000020aff7812 */ /* 0x000fe2000784c0ff */
[----:B------:R-:W-:Y:S01]  /*36d0*/  @UP0 USHF.R.U32.HI UR14, URZ, UR15, UR11 ;  /* 0x0000000f3f0e0299 */ /* 0x000fe2000801160b */
[----:B------:R-:W-:Y:S01]  /*36e0*/  FMNMX.FTZ R0, R28, R7, !PT ;  /* 0x000000071c007209 */ /* 0x000fe20007810000 */
[----:B------:R-:W-:Y:S01]  /*36f0*/  VIADD R2, R2, 0xfffffffe ;  /* 0xfffffffe02027836 */ /* 0x000fe20000000000 */
[----:B------:R-:W-:Y:S01]  /*3700*/  ISETP.GT.AND P2, PT, R20, 0x8, !P2 ;  /* 0x000000081400780c */ /* 0x000fe20005744270 */
[----:B------:R-:W-:Y:S01]  /*3710*/  UIADD3 UR55, UR55, UR14, URZ ;  /* 0x0000000e37377290 */ /* 0x000fe2000fffe03f */
[----:B------:R-:W-:-:S02]  /*3720*/  FMNMX.FTZ R7, R29, R0, !PT ;  /* 0x000000001d077209 */ /* 0x000fc40007810000 */
[----:B------:R-:W-:Y:S01]  /*3730*/  ISETP.LT.OR P2, PT, R5, 0x9, P2 ;  /* 0x000000090500780c */ /* 0x000fe20001741670 */
[----:B------:R-:W-:Y:S01]  /*3740*/  UIADD3 UR6, UR55, UR6, URZ ;  /* 0x0000000637067290 */ /* 0x000fe2000fffe03f */
        /* <DEDUP_REMOVED lines=12> */
[----:B------:R-:W-:Y:S02]  /*3810*/  LOP3.LUT P6, RZ, R10, 0x8000, RZ, 0xc0, !PT ;  /* 0x000080000aff7812 */ /* 0x000fe400078cc0ff */
        /* <DEDUP_REMOVED lines=17> */
[----:B------:R-:W-:Y:S02]  /*3930*/  ISETP.GT.AND P2, PT, R20, 0x19, !P2 ;  /* 0x000000191400780c */ /* 0x000fe40005744270 */
[----:B------:R-:W-:Y:S02]  /*3940*/  FMNMX.FTZ R0, R56, R7, !PT ;  /* 0x0000000738007209 */ /* 0x000fe40007810000 */
[----:B------:R-:W-:Y:S02]  /*3950*/  ISETP.LT.OR P2, PT, R5, 0x1a, P2 ;  /* 0x0000001a0500780c */ /* 0x000fe40001741670 */
[----:B------:R-:W-:Y:S02]  /*3960*/  FMNMX.FTZ R7, R57, R0, !PT ;  /* 0x0000000039077209 */ /* 0x000fe40007810000 */
        /* <DEDUP_REMOVED lines=31> */
[C---:B------:R-:W-:Y:S02]  /*3b60*/  ISETP.GT.AND P2, PT, R20.reuse, 0x30, !P2 ;  /* 0x000000301400780c */ /* 0x040fe40005744270 */
[----:B------:R-:W-:Y:S02]  /*3b70*/  FMNMX.FTZ R4, R85, R0, !PT ;  /* 0x0000000055047209 */ /* 0x000fe40007810000 */
[----:B------:R-:W-:Y:S02]  /*3b80*/  ISETP.LT.OR P2, PT, R5, 0x31, P2 ;  /* 0x000000310500780c */ /* 0x000fe40001741670 */
[----:B------:R-:W-:Y:S01]  /*3b90*/  ISETP.GT.AND P3, PT, R20, 0x70, !P3 ;  /* 0x000000701400780c */ /* 0x000fe20005f64270 */
[----:B------:R-:W0:Y:S01]  /*3ba0*/  SHFL.BFLY PT, R7, R4, 0x2, 0x1f ;  /* 0x0c401f0004077f89 */ /* 0x000e2200000e0000 */
[----:B------:R-:W-:Y:S02]  /*3bb0*/  FSEL R50, R50, -INF , !P2 ;  /* 0xff80000032327808 */ /* 0x000fe40005000000 */
[----:B------:R-:W-:-:S02]  /*3bc0*/  LOP3.LUT P2, RZ, R10, 0x20000, RZ, 0xc0, !PT ;  /* 0x000200000aff7812 */ /* 0x000fc4000784c0ff */
[C---:B------:R-:W-:Y:S02]  /*3bd0*/  ISETP.GT.AND P4, PT, R20.reuse, 0x71, !P4 ;  /* 0x000000711400780c */ /* 0x040fe40006784270 */
[C---:B------:R-:W-:Y:S02]  /*3be0*/  ISETP.GT.AND P2, PT, R20.reuse, 0x31, !P2 ;  /* 0x000000311400780c */ /* 0x040fe40005744270 */
[----:B------:R-:W-:Y:S02]  /*3bf0*/  ISETP.GT.AND P5, PT, R20, 0x78, !P5 ;  /* 0x000000781400780c */ /* 0x000fe40006fa4270 */
[C---:B------:R-:W-:Y:S02]  /*3c00*/  ISETP.LT.OR P2, PT, R5.reuse, 0x32, P2 ;  /* 0x000000320500780c */ /* 0x040fe40001741670 */
[----:B------:R-:W-:Y:S02]  /*3c10*/  ISETP.LT.OR P3, PT, R5, 0x71, P3 ;  /* 0x000000710500780c */ /* 0x000fe40001f61670 */
[----:B------:R-:W-:-:S02]  /*3c20*/  FSEL R51, R51, -INF , !P2 ;  /* 0xff80000033337808 */ /* 0x000fc40005000000 */
[----:B------:R-:W-:Y:S02]  /*3c30*/  LOP3.LUT P2, RZ, R10, 0x10000, RZ, 0xc0, !PT ;  /* 0x000100000aff7812 */ /* 0x000fe4000784c0ff */
[C---:B------:R-:W-:Y:S02]  /*3c40*/  ISETP.LT.OR P4, PT, R5.reuse, 0x72, P4 ;  /* 0x000000720500780c */ /* 0x040fe40002781670 */
[----:B------:R-:W-:Y:S02]  /*3c50*/  ISETP.GT.AND P2, PT, R20, 0x38, !P2 ;  /* 0x000000381400780c */ /* 0x000fe40005744270 */
[----:B------:R-:W-:Y:S02]  /*3c60*/  FSEL R82, R82, -INF , !P3 ;  /* 0xff80000052527808 */ /* 0x000fe40005800000 */
[----:B------:R-:W-:Y:S02]  /*3c70*/  ISETP.LT.OR P2, PT, R5, 0x39, P2 ;  /* 0x000000390500780c */ /* 0x000fe40001741670 */
[----:B0-----:R-:W-:-:S02]  /*3c80*/  FMNMX.FTZ R7, R4, R7, !PT ;  /* 0x0000000704077209 */ /* 0x001fc40007810000 */
[----:B------:R-:W-:Y:S02]  /*3c90*/  FSEL R54, R54, -INF , !P2 ;  /* 0xff80000036367808 */ /* 0x000fe40005000000 */
[----:B------:R-:W-:Y:S01]  /*3ca0*/  ISETP.GT.AND P2, PT, R20, 0x39, !P6 ;  /* 0x000000391400780c */ /* 0x000fe20007744270 */
[----:B------:R-:W0:Y:S01]  /*3cb0*/  SHFL.BFLY PT, R0, R7, 0x1, 0x1f ;  /* 0x0c201f0007007f89 */ /* 0x000e2200000e0000 */
[----:B------:R-:W-:Y:S02]  /*3cc0*/  LOP3.LUT P6, RZ, R10, 0x10, RZ, 0xc0, !PT ;  /* 0x000000100aff7812 */ /* 0x000fe400078cc0ff */
[C---:B------:R-:W-:Y:S02]  /*3cd0*/  ISETP.LT.OR P2, PT, R5.reuse, 0x3a, P2 ;  /* 0x0000003a0500780c */ /* 0x040fe40001741670 */
[----:B------:R-:W-:Y:S02]  /*3ce0*/  ISETP.LT.OR P5, PT, R5, 0x79, P5 ;  /* 0x000000790500780c */ /* 0x000fe40002fa1670 */
[----:B------:R-:W-:-:S02]  /*3cf0*/  FSEL R55, R55, -INF , !P2 ;  /* 0xff80000037377808 */ /* 0x000fc40005000000 */
[----:B------:R-:W-:Y:S02]  /*3d00*/  LOP3.LUT P2, RZ, R10, 0x4000, RZ, 0xc0, !PT ;  /* 0x000040000aff7812 */ /* 0x000fe4000784c0ff */
[----:B------:R-:W-:Y:S02]  /*3d10*/  FSEL R83, R83, -INF , !P4 ;  /* 0xff80000053537808 */ /* 0x000fe40006000000 */
[----:B------:R-:W-:Y:S02]  /*3d20*/  ISETP.GT.AND P2, PT, R20, 0x40, !P2 ;  /* 0x000000401400780c */ /* 0x000fe40005744270 */
[----:B------:R-:W-:Y:S02]  /*3d30*/  FSEL R86, R86, -INF , !P5 ;  /* 0xff80000056567808 */ /* 0x000fe40006800000 */
        /* <DEDUP_REMOVED lines=8> */
[----:B------:R-:W-:-:S04]  /*3dc0*/  LOP3.LUT P2, RZ, R10, 0x1000, RZ, 0xc0, !PT ;  /* 0x000010000aff7812 */ /* 0x000fc8000784c0ff */
[----:B------:R-:W-:-:S04]  /*3dd0*/  ISETP.GT.AND P2, PT, R20, 0x48, !P2 ;  /* 0x000000481400780c */ /* 0x000fc80005744270 */
        /* <DEDUP_REMOVED lines=34> */
[----:B------:R-:W-:-:S04]  /*4000*/  FSETP.NEU.FTZ.AND P2, PT, R0, -INF , PT ;  /* 0xff8000000000780b */ /* 0x000fc80003f5d000 */
[----:B------:R-:W-:Y:S02]  /*4010*/  FSEL R90, R90, RZ, P2 ;  /* 0x000000ff5a5a7208 */ /* 0x000fe40001000000 */
[----:B------:R-:W-:Y:S02]  /*4020*/  ISETP.GT.AND P2, PT, R20, RZ, !P6 ;  /* 0x000000ff1400720c */ /* 0x000fe40007744270 */
[----:B------:R-:W-:Y:S01]  /*4030*/  LOP3.LUT P6, RZ, R10, 0x8000000, RZ, 0xc0, !PT ;  /* 0x080000000aff7812 */ /* 0x000fe200078cc0ff */
[--C-:B------:R-:W-:Y:S01]  /*4040*/  FFMA.FTZ R8, R3, UR33, -R90.reuse ;  /* 0x0000002103087c23 */ /* 0x100fe2000801085a */
[----:B------:R-:W-:Y:S01]  /*4050*/  ISETP.LT.OR P2, PT, R5, 0x1, P2 ;  /* 0x000000010500780c */ /* 0x000fe20001741670 */
[--C-:B------:R-:W-:Y:S01]  /*4060*/  FFMA.FTZ R11, R29, UR33, -R90.reuse ;  /* 0x000000211d0b7c23 */ /* 0x100fe2000801085a */
[----:B------:R-:W-:Y:S01]  /*4070*/  ISETP.GT.AND P6, PT, R20, 0x79, !P6 ;  /* 0x000000791400780c */ /* 0x000fe200077c4270 */
[--C-:B------:R-:W-:Y:S01]  /*4080*/  FFMA.FTZ R4, R32, UR33, -R90.reuse ;  /* 0x0000002120047c23 */ /* 0x100fe2000801085a */
[----:B------:R-:W-:Y:S01]  /*4090*/  FSEL R88, R26, -INF , !P2 ;  /* 0xff8000001a587808 */ /* 0x000fe20005000000 */
[--C-:B------:R-:W-:Y:S01]  /*40a0*/  FFMA.FTZ R9, R25, UR33, -R90.reuse ;  /* 0x0000002119097c23 */ /* 0x100fe2000801085a */
[----:B------:R-:W-:Y:S01]  /*40b0*/  LOP3.LUT P2, RZ, R10, 0x4000000, RZ, 0xc0, !PT ;  /* 0x040000000aff7812 */ /* 0x000fe2000784c0ff */
[--C-:B------:R-:W-:Y:S01]  /*40c0*/  FFMA.FTZ R10, R28, UR33, -R90.reuse ;  /* 0x000000211c0a7c23 */ /* 0x100fe2000801085a */
[----:B------:R-:W-:Y:S01]  /*40d0*/  FMNMX.FTZ R3, R88, R27, !PT ;  /* 0x0000001b58037209 */ /* 0x000fe20007810000 */
[----:B------:R-:W-:Y:S01]  /*40e0*/  MUFU.EX2 R8, R8 ;  /* 0x0000000800087308 */ /* 0x000fe20000000800 */
[----:B------:R-:W-:Y:S01]  /*40f0*/  ISETP.GT.AND P2, PT, R20, 0x69, !P2 ;  /* 0x000000691400780c */ /* 0x000fe20005744270 */
[--C-:B------:R-:W-:Y:S01]  /*4100*/  FFMA.FTZ R25, R44, UR33, -R90.reuse ;  /* 0x000000212c197c23 */ /* 0x100fe2000801085a */
[----:B------:R-:W-:Y:S01]  /*4110*/  FMNMX.FTZ R6, R30, R3, !PT ;  /* 0x000000031e067209 */ /* 0x000fe20007810000 */
[--C-:B------:R-:W-:Y:S01]  /*4120*/  FFMA.FTZ R44, R60, UR33, -R90.reuse ;  /* 0x000000213c2c7c23 */ /* 0x100fe2000801085a */
[----:B------:R-:W-:Y:S01]  /*4130*/  ISETP.LT.OR P2, PT, R5, 0x6a, P2 ;  /* 0x0000006a0500780c */ /* 0x000fe20001741670 */
[--C-:B------:R-:W-:Y:S01]  /*4140*/  FFMA.FTZ R48, R48, UR33, -R90.reuse ;  /* 0x0000002130307c23 */ /* 0x100fe2000801085a */
[----:B------:R-:W-:Y:S01]  /*4150*/  FMNMX.FTZ R3, R31, R6, !PT ;  /* 0x000000061f037209 */ /* 0x000fe20007810000 */
[----:B------:R-:W0:Y:S01]  /*4160*/  MUFU.EX2 R9, R9 ;  /* 0x0000000900097308 */ /* 0x000e220000000800 */
[----:B------:R-:W-:Y:S01]  /*4170*/  FSEL R79, R79, -INF , !P2 ;  /* 0xff8000004f4f7808 */ /* 0x000fe20005000000 */
        /* <DEDUP_REMOVED lines=24> */
[----:B------:R-:W-:Y:S01]  /*4300*/  FFMA.FTZ R37, R85, UR33, -R90 ;  /* 0x0000002155257c23 */ /* 0x000fe2000801085a */
        /* <DEDUP_REMOVED lines=14> */
[--C-:B------:R-:W-:Y:S01]  /*43f0*/  FFMA.FTZ R6, R49, UR33, -R90.reuse ;  /* 0x0000002131067c23 */ /* 0x100fe2000801085a */
[----:B------:R-:W-:Y:S01]  /*4400*/  FFMA.FTZ R49, R61, UR33, -R90 ;  /* 0x000000213d317c23 */ /* 0x000fe2000801085a */
[----:B------:R2:W-:Y:S01]  /*4410*/  MUFU.EX2 R3, R48 ;  /* 0x0000003000037308 */ /* 0x0005e20000000800 */
[----:B------:R-:W-:-:S04]  /*4420*/  FMNMX.FTZ R24, R66, R7, !PT ;  /* 0x0000000742187209 */ /* 0x000fc80007810000 */
[----:B------:R-:W-:-:S03]  /*4430*/  FMNMX.FTZ R7, R67, R24, !PT ;  /* 0x0000001843077209 */ /* 0x000fc60007810000 */
[----:B------:R-:W-:Y:S01]  /*4440*/  MUFU.EX2 R21, R21 ;  /* 0x0000001500157308 */ /* 0x000fe20000000800 */
[----:B------:R-:W-:Y:S01]  /*4450*/  FMNMX.FTZ R24, R70, R7, !PT ;  /* 0x0000000746187209 */ /* 0x000fe20007810000 */
[----:B--2---:R-:W-:-:S03]  /*4460*/  FFMA.FTZ R48, R64, UR33, -R90 ;  /* 0x0000002140307c23 */ /* 0x004fc6000801085a */
[----:B------:R-:W-:Y:S01]  /*4470*/  FMNMX.FTZ R29, R71, R24, !PT ;  /* 0x00000018471d7209 */ /* 0x000fe20007810000 */
[--C-:B------:R-:W-:Y:S01]  /*4480*/  FFMA.FTZ R24, R53, UR33, -R90.reuse ;  /* 0x0000002135187c23 */ /* 0x100fe2000801085a */
[----:B------:R-:W-:Y:S01]  /*4490*/  FFMA.FTZ R53, R65, UR33, -R90 ;  /* 0x0000002141357c23 */ /* 0x000fe2000801085a */
[----:B------:R2:W-:Y:S01]  /*44a0*/  MUFU.EX2 R7, R52 ;  /* 0x0000003400077308 */ /* 0x0005e20000000800 */
[----:B------:R-:W-:-:S04]  /*44b0*/  FMNMX.FTZ R28, R74, R29, !PT ;  /* 0x0000001d4a1c7209 */ /* 0x000fc80007810000 */
[----:B------:R-:W-:Y:S01]  /*44c0*/  FMNMX.FTZ R29, R75, R28, !PT ;  /* 0x0000001c4b1d7209 */ /* 0x000fe20007810000 */
[--C-:B------:R-:W-:Y:S02]  /*44d0*/  FFMA.FTZ R28, R56, UR33, -R90.reuse ;  /* 0x00000021381c7c23 */ /* 0x100fe4000801085a */
[----:B------:R-:W-:Y:S01]  /*44e0*/  MUFU.EX2 R25, R25 ;  /* 0x0000001900197308 */ /* 0x000fe20000000800 */
[----:B------:R-:W-:Y:S01]  /*44f0*/  FMNMX.FTZ R20, R78, R29, !PT ;  /* 0x0000001d4e147209 */ /* 0x000fe20007810000 */
[----:B--2---:R-:W-:-:S03]  /*4500*/  FFMA.FTZ R52, R68, UR33, -R90 ;  /* 0x0000002144347c23 */ /* 0x004fc6000801085a */
        /* <DEDUP_REMOVED lines=13> */
[----:B--2---:R-:W-:Y:S01]  /*45e0*/  FMNMX.FTZ R32, R20, R5, !PT ;  /* 0x0000000514207209 */ /* 0x004fe20007810000 */
[----:B------:R-:W-:-:S04]  /*45f0*/  FFMA.FTZ R20, R80, UR33, -R90 ;  /* 0x0000002150147c23 */ /* 0x000fc8000801085a */
[----:B------:R-:W2:Y:S02]  /*4600*/  SHFL.BFLY PT, R5, R32, 0x1, 0x1f ;  /* 0x0c201f0020057f89 */ /* 0x000ea400000e0000 */
[----:B------:R-:W-:Y:S08]  /*4610*/  MUFU.EX2 R49, R49 ;  /* 0x0000003100317308 */ /* 0x000ff00000000800 */
[----:B------:R-:W-:Y:S08]  /*4620*/  MUFU.EX2 R48, R48 ;  /* 0x0000003000307308 */ /* 0x000ff00000000800 */
[----:B------:R-:W-:Y:S01]  /*4630*/  MUFU.EX2 R53, R53 ;  /* 0x0000003500357308 */ /* 0x000fe20000000800 */
[----:B--2---:R-:W-:-:S07]  /*4640*/  FMNMX.FTZ R5, R32, R5, !PT ;  /* 0x0000000520057209 */ /* 0x004fce0007810000 */
[----:B------:R-:W-:Y:S01]  /*4650*/  MUFU.EX2 R52, R52 ;  /* 0x0000003400347308 */ /* 0x000fe20000000800 */
[----:B------:R-:W-:Y:S01]  /*4660*/  FFMA.FTZ R32, R84, UR33, -R90 ;  /* 0x0000002154207c23 */ /* 0x000fe2000801085a */
[C---:B------:R-:W-:Y:S01]  /*4670*/  FSETP.NEU.FTZ.AND P2, PT, R5.reuse, -INF , PT ;  /* 0xff8000000500780b */ /* 0x040fe20003f5d000 */
[----:B------:R-:W-:-:S05]  /*4680*/  FMUL.FTZ R56, R5, UR33 ;  /* 0x0000002105387c20 */ /* 0x000fca0008410000 */
[----:B------:R-:W-:Y:S01]  /*4690*/  MUFU.EX2 R57, R57 ;  /* 0x0000003900397308 */ /* 0x000fe20000000800 */
[----:B------:R-:W-:Y:S02]  /*46a0*/  FSEL R56, R56, RZ, P2 ;  /* 0x000000ff38387208 */ /* 0x000fe40001000000 */
[----:B------:R-:W-:-:S03]  /*46b0*/  PLOP3.LUT P2, PT, PT, PT, UP1, 0x40, 0x0 ;  /* 0x000000000000781c */ /* 0x000fc60003f4e818 */
[--C-:B------:R-:W-:Y:S01]  /*46c0*/  FFMA.FTZ R88, R88, UR33, -R56.reuse ;  /* 0x0000002158587c23 */ /* 0x100fe20008010838 */
        /* <DEDUP_REMOVED lines=12> */
[----:B------:R-:W3:Y:S01]  /*4790*/  MUFU.EX2 R88, R88 ;  /* 0x0000005800587308 */ /* 0x000ee20000000800 */
[--C-:B--2---:R-:W-:Y:S01]  /*47a0*/  FFMA.FTZ R60, R46, UR33, -R56.reuse ;  /* 0x000000212e3c7c23 */ /* 0x104fe20008010838 */
[--C-:B------:R-:W-:Y:S01]  /*47b0*/  FFMA.FTZ R46, R55, UR33, -R56.reuse ;  /* 0x00000021372e7c23 */ /* 0x100fe20008010838 */
[----:B0-----:R-:W-:Y:S01]  /*47c0*/  FADD.FTZ R55, R8, R9 ;  /* 0x0000000908377221 */ /* 0x001fe20000010000 */
[----:B------:R-:W-:Y:S01]  /*47d0*/  F2FP.F16.F32.PACK_AB R8, R9, R8 ;  /* 0x000000080908723e */ /* 0x000fe200000000ff */
[--C-:B------:R-:W-:Y:S01]  /*47e0*/  FFMA.FTZ R42, R42, UR33, -R56.reuse ;  /* 0x000000212a2a7c23 */ /* 0x100fe20008010838 */
[--C-:B------:R-:W-:Y:S01]  /*47f0*/  FFMA.FTZ R39, R54, UR33, -R56.reuse ;  /* 0x0000002136277c23 */ /* 0x100fe20008010838 */
[--C-:B------:R-:W-:Y:S01]  /*4800*/  FFMA.FTZ R54, R63, UR33, -R56.reuse ;  /* 0x000000213f367c23 */ /* 0x100fe20008010838 */
[----:B------:R0:W2:Y:S01]  /*4810*/  MUFU.EX2 R64, R61 ;  /* 0x0000003d00407308 */ /* 0x0000a20000000800 */
[--C-:B------:R-:W-:Y:S01]  /*4820*/  FFMA.FTZ R43, R43, UR33, -R56.reuse ;  /* 0x000000212b2b7c23 */ /* 0x100fe20008010838 */
[--C-:B------:R-:W-:Y:S01]  /*4830*/  FFMA.FTZ R74, R74, UR33, -R56.reuse ;  /* 0x000000214a4a7c23 */ /* 0x100fe20008010838 */
[--C-:B------:R-:W-:Y:S01]  /*4840*/  FFMA.FTZ R75, R75, UR33, -R56.reuse ;  /* 0x000000214b4b7c23 */ /* 0x100fe20008010838 */
[--C-:B------:R-:W-:Y:S01]  /*4850*/  FFMA.FTZ R78, R78, UR33, -R56.reuse ;  /* 0x000000214e4e7c23 */ /* 0x100fe20008010838 */
[--C-:B------:R-:W-:Y:S01]  /*4860*/  FFMA.FTZ R79, R79, UR33, -R56.reuse ;  /* 0x000000214f4f7c23 */ /* 0x100fe20008010838 */
[--C-:B------:R-:W-:Y:S01]  /*4870*/  FFMA.FTZ R82, R82, UR33, -R56.reuse ;  /* 0x0000002152527c23 */ /* 0x100fe20008010838 */
[--C-:B------:R-:W-:Y:S01]  /*4880*/  FFMA.FTZ R83, R83, UR33, -R56.reuse ;  /* 0x0000002153537c23 */ /* 0x100fe20008010838 */
[----:B------:R-:W4:Y:S01]  /*4890*/  MUFU.EX2 R69, R68 ;  /* 0x0000004400457308 */ /* 0x000f220000000800 */
[--C-:B0-----:R-:W-:Y:S01]  /*48a0*/  FFMA.FTZ R61, R47, UR33, -R56.reuse ;  /* 0x000000212f3d7c23 */ /* 0x101fe20008010838 */
[--C-:B------:R-:W-:Y:S01]  /*48b0*/  FFMA.FTZ R47, R58, UR33, -R56.reuse ;  /* 0x000000213a2f7c23 */ /* 0x100fe20008010838 */
[----:B-1----:R-:W-:Y:S01]  /*48c0*/  FADD.FTZ R58, R10, R55 ;  /* 0x000000370a3a7221 */ /* 0x002fe20000010000 */
[----:B---3--:R-:W-:Y:S01]  /*48d0*/  FADD.FTZ R9, R88, R65 ;  /* 0x0000004158097221 */ /* 0x008fe20000010000 */
[----:B------:R-:W-:Y:S01]  /*48e0*/  FFMA.FTZ R55, R66, UR33, -R56 ;  /* 0x0000002142377c23 */ /* 0x000fe20008010838 */
[C---:B------:R-:W-:Y:S01]  /*48f0*/  F2FP.F16.F32.PACK_AB R10, R11.reuse, R10 ;  /* 0x0000000a0b0a723e */ /* 0x040fe200000000ff */
[----:B------:R-:W-:Y:S01]  /*4900*/  FADD.FTZ R59, R11, R58 ;  /* 0x0000003a0b3b7221 */ /* 0x000fe20000010000 */
[----:B------:R-:W0:Y:S01]  /*4910*/  MUFU.EX2 R27, R27 ;  /* 0x0000001b001b7308 */ /* 0x000e220000000800 */
[----:B--2---:R-:W-:Y:S01]  /*4920*/  FADD.FTZ R62, R64, R9 ;  /* 0x00000009403e7221 */ /* 0x004fe20000010000 */
[----:B------:R-:W-:Y:S01]  /*4930*/  F2FP.F16.F32.PACK_AB R9, R65, R88 ;  /* 0x000000584109723e */ /* 0x000fe200000000ff */
[----:B------:R-:W-:Y:S01]  /*4940*/  FADD.FTZ R66, R4, R59 ;  /* 0x0000003b04427221 */ /* 0x000fe20000010000 */
[--C-:B------:R-:W-:Y:S01]  /*4950*/  FFMA.FTZ R58, R67, UR33, -R56.reuse ;  /* 0x00000021433a7c23 */ /* 0x100fe20008010838 */
[--C-:B------:R-:W-:Y:S01]  /*4960*/  FFMA.FTZ R59, R70, UR33, -R56.reuse ;  /* 0x00000021463b7c23 */ /* 0x100fe20008010838 */
[----:B------:R-:W-:Y:S01]  /*4970*/  FFMA.FTZ R86, R86, UR33, -R56 ;  /* 0x0000002156567c23 */ /* 0x000fe20008010838 */
[----:B------:R-:W-:Y:S01]  /*4980*/  FADD.FTZ R63, R13, R66 ;  /* 0x000000420d3f7221 */ /* 0x000fe20000010000 */
[----:B------:R-:W1:Y:S01]  /*4990*/  MUFU.EX2 R30, R30 ;  /* 0x0000001e001e7308 */ /* 0x000e620000000800 */
[C---:B----4-:R-:W-:Y:S01]  /*49a0*/  FADD.FTZ R62, R69.reuse, R62 ;  /* 0x0000003e453e7221 */ /* 0x050fe20000010000 */
[----:B------:R-:W-:Y:S01]  /*49b0*/  F2FP.F16.F32.PACK_AB R11, R69, R64 ;  /* 0x00000040450b723e */ /* 0x000fe200000000ff */
[----:B------:R-:W-:Y:S01]  /*49c0*/  FADD.FTZ R64, R12, R63 ;  /* 0x0000003f0c407221 */ /* 0x000fe20000010000 */
[----:B------:R-:W-:-:S03]  /*49d0*/  FFMA.FTZ R87, R87, UR33, -R56 ;  /* 0x0000002157577c23 */ /* 0x000fc60008010838 */
[----:B------:R-:W-:Y:S01]  /*49e0*/  FADD.FTZ R65, R15, R64 ;  /* 0x000000400f417221 */ /* 0x000fe20000010000 */
[----:B------:R-:W2:Y:S01]  /*49f0*/  MUFU.EX2 R31, R31 ;  /* 0x0000001f001f7308 */ /* 0x000ea20000000800 */
[----:B0-----:R-:W-:Y:S01]  /*4a00*/  FADD.FTZ R63, R27, R62 ;  /* 0x0000003e1b3f7221 */ /* 0x001fe20000010000 */
[----:B------:R0:W-:Y:S01]  /*4a10*/  STSM.16.M88.4 [R17+0x21800], R8 ;  /* 0x0218000811007844 */ /* 0x0001e20000000200 */
[----:B------:R-:W-:Y:S01]  /*4a20*/  FADD.FTZ R66, R14, R65 ;  /* 0x000000410e427221 */ /* 0x000fe20000010000 */
[----:B------:R-:W-:-:S03]  /*4a30*/  FFMA.FTZ R62, R71, UR33, -R56 ;  /* 0x00000021473e7c23 */ /* 0x000fc60008010838 */
[----:B------:R-:W-:Y:S01]  /*4a40*/  FADD.FTZ R66, R21, R66 ;  /* 0x0000004215427221 */ /* 0x000fe20000010000 */
[----:B------:R-:W3:Y:S01]  /*4a50*/  MUFU.EX2 R38, R38 ;  /* 0x0000002600267308 */ /* 0x000ee20000000800 */
[----:B-1----:R-:W-:Y:S02]  /*4a60*/  FADD.FTZ R64, R30, R63 ;  /* 0x0000003f1e407221 */ /* 0x002fe40000010000 */
[----:B------:R-:W-:-:S04]  /*4a70*/  FADD.FTZ R65, R25, R66 ;  /* 0x0000004219417221 */ /* 0x000fc80000010000 */
[----:B------:R-:W-:Y:S01]  /*4a80*/  FADD.FTZ R66, R26, R65 ;  /* 0x000000411a427221 */ /* 0x000fe20000010000 */
[----:B------:R-:W1:Y:S01]  /*4a90*/  MUFU.EX2 R42, R42 ;  /* 0x0000002a002a7308 */ /* 0x000e620000000800 */
[----:B--2---:R-:W-:Y:S01]  /*4aa0*/  FADD.FTZ R63, R31, R64 ;  /* 0x000000401f3f7221 */ /* 0x004fe20000010000 */
[----:B0-----:R-:W-:Y:S01]  /*4ab0*/  F2FP.F16.F32.PACK_AB R8, R13, R4 ;  /* 0x000000040d08723e */ /* 0x001fe200000000ff */
[----:B------:R-:W-:Y:S01]  /*4ac0*/  FADD.FTZ R65, R3, R66 ;  /* 0x0000004203417221 */ /* 0x000fe20000010000 */
[----:B------:R-:W-:Y:S02]  /*4ad0*/  F2FP.F16.F32.PACK_AB R10, R15, R12 ;  /* 0x0000000c0f0a723e */ /* 0x000fe400000000ff */
[----:B------:R-:W-:Y:S01]  /*4ae0*/  F2FP.F16.F32.PACK_AB R12, R21, R14 ;  /* 0x0000000e150c723e */ /* 0x000fe200000000ff */
[----:B------:R-:W-:Y:S01]  /*4af0*/  FADD.FTZ R66, R6, R65 ;  /* 0x0000004106427221 */ /* 0x000fe20000010000 */
[----:B------:R-:W0:Y:S01]  /*4b00*/  MUFU.EX2 R43, R43 ;  /* 0x0000002b002b7308 */ /* 0x000e220000000800 */
[----:B---3--:R-:W-:Y:S01]  /*4b10*/  FADD.FTZ R63, R38, R63 ;  /* 0x0000003f263f7221 */ /* 0x008fe20000010000 */
[----:B------:R-:W-:Y:S01]  /*4b20*/  F2FP.F16.F32.PACK_AB R14, R26, R25 ;  /* 0x000000191a0e723e */ /* 0x000fe200000000ff */
[----:B------:R-:W-:Y:S01]  /*4b30*/  FADD.FTZ R15, R7, R66 ;  /* 0x00000042070f7221 */ /* 0x000fe20000010000 */
[----:B------:R-:W-:-:S02]  /*4b40*/  F2FP.F16.F32.PACK_AB R9, R30, R27 ;  /* 0x0000001b1e09723e */ /* 0x000fc400000000ff */
[----:B------:R-:W-:Y:S01]  /*4b50*/  F2FP.F16.F32.PACK_AB R11, R38, R31 ;  /* 0x0000001f260b723e */ /* 0x000fe200000000ff */
[----:B------:R-:W-:Y:S01]  /*4b60*/  FADD.FTZ R15, R24, R15 ;  /* 0x0000000f180f7221 */ /* 0x000fe20000010000 */
[----:B------:R-:W2:Y:S01]  /*4b70*/  MUFU.EX2 R60, R60 ;  /* 0x0000003c003c7308 */ /* 0x000ea20000000800 */
[----:B-1----:R-:W-:Y:S02]  /*4b80*/  FADD.FTZ R64, R42, R63 ;  /* 0x0000003f2a407221 */ /* 0x002fe40000010000 */
[----:B------:R-:W-:Y:S01]  /*4b90*/  FADD.FTZ R26, R28, R15 ;  /* 0x0000000f1c1a7221 */ /* 0x000fe20000010000 */
[----:B------:R1:W-:Y:S03]  /*4ba0*/  STSM.16.M88.4 [R22], R8 ;  /* 0x0000000816007844 */ /* 0x0003e60000000200 */
[----:B------:R-:W-:Y:S01]  /*4bb0*/  FADD.FTZ R21, R45, R26 ;  /* 0x0000001a2d157221 */ /* 0x000fe20000010000 */
[----:B------:R-:W3:Y:S01]  /*4bc0*/  MUFU.EX2 R61, R61 ;  /* 0x0000003d003d7308 */ /* 0x000ee20000000800 */
[----:B0-----:R-:W-:-:S02]  /*4bd0*/  FADD.FTZ R63, R43, R64 ;  /* 0x000000402b3f7221 */ /* 0x001fc40000010000 */
[----:B------:R-:W-:-:S04]  /*4be0*/  FADD.FTZ R26, R44, R21 ;  /* 0x000000152c1a7221 */ /* 0x000fc80000010000 */
[----:B------:R-:W-:Y:S01]  /*4bf0*/  FADD.FTZ R25, R49, R26 ;  /* 0x0000001a31197221 */ /* 0x000fe20000010000 */
[----:B------:R-:W0:Y:S01]  /*4c00*/  MUFU.EX2 R34, R34 ;  /* 0x0000002200227308 */ /* 0x000e220000000800 */
[----:B--2---:R-:W-:Y:S01]  /*4c10*/  FADD.FTZ R64, R60, R63 ;  /* 0x0000003f3c407221 */ /* 0x004fe20000010000 */
[----:B------:R-:W-:Y:S02]  /*4c20*/  F2FP.F16.F32.PACK_AB R26, R57, R52 ;  /* 0x00000034391a723e */ /* 0x000fe400000000ff */
[----:B-1----:R-:W-:Y:S01]  /*4c30*/  F2FP.F16.F32.PACK_AB R8, R6, R3 ;  /* 0x000000030608723e */ /* 0x002fe200000000ff */
[----:B------:R-:W-:Y:S01]  /*4c40*/  FADD.FTZ R6, R48, R25 ;  /* 0x0000001930067221 */ /* 0x000fe20000010000 */
[----:B------:R-:W-:Y:S02]  /*4c50*/  F2FP.F16.F32.PACK_AB R10, R24, R7 ;  /* 0x00000007180a723e */ /* 0x000fe400000000ff */
[----:B------:R-:W1:Y:S01]  /*4c60*/  MUFU.EX2 R35, R35 ;  /* 0x0000002300237308 */ /* 0x000e620000000800 */
[----:B---3--:R-:W-:Y:S01]  /*4c70*/  FADD.FTZ R13, R61, R64 ;  /* 0x000000403d0d7221 */ /* 0x008fe20000010000 */
[C---:B------:R-:W-:Y:S01]  /*4c80*/  FADD.FTZ R7, R53.reuse, R6 ;  /* 0x0000000635077221 */ /* 0x040fe20000010000 */
[----:B------:R-:W-:-:S03]  /*4c90*/  F2FP.F16.F32.PACK_AB R24, R53, R48 ;  /* 0x000000303518723e */ /* 0x000fc600000000ff */
[----:B------:R-:W-:Y:S02]  /*4ca0*/  FADD.FTZ R6, R52, R7 ;  /* 0x0000000734067221 */ /* 0x000fe40000010000 */
[----:B------:R-:W2:Y:S01]  /*4cb0*/  MUFU.EX2 R39, R39 ;  /* 0x0000002700277308 */ /* 0x000ea20000000800 */
[----:B0-----:R-:W-:Y:S01]  /*4cc0*/  FADD.FTZ R4, R34, R13 ;  /* 0x0000000d22047221 */ /* 0x001fe20000010000 */
[----:B------:R-:W-:Y:S01]  /*4cd0*/  FADD.FTZ R6, R57, R6 ;  /* 0x0000000639067221 */ /* 0x000fe20000010000 */
[----:B------:R-:W-:-:S05]  /*4ce0*/  F2FP.F16.F32.PACK_AB R13, R43, R42 ;  /* 0x0000002a2b0d723e */ /* 0x000fca00000000ff */
        /* <DEDUP_REMOVED lines=8> */
[----:B------:R-:W-:-:S03]  /*4d70*/  F2FP.F16.F32.PACK_AB R11, R46, R39 ;  /* 0x000000272e0b723e */ /* 0x000fc600000000ff */
[----:B------:R0:W-:Y:S01]  /*4d80*/  STSM.16.M88.4 [R19], R12 ;  /* 0x0000000c13007844 */ /* 0x0001e20000000200 */
[----:B------:R-:W3:Y:S01]  /*4d90*/  MUFU.EX2 R51, R51 ;  /* 0x0000003300337308 */ /* 0x000ee20000000800 */
[----:B-1----:R-:W-:Y:S02]  /*4da0*/  FADD.FTZ R21, R47, R4 ;  /* 0x000000042f157221 */ /* 0x002fe40000010000 */
[----:B------:R1:W-:Y:S05]  /*4db0*/  STSM.16.M88.4 [R18], R8 ;  /* 0x0000000812007844 */ /* 0x0003ea0000000200 */
[----:B------:R-:W4:Y:S01]  /*4dc0*/  MUFU.EX2 R54, R54 ;  /* 0x0000003600367308 */ /* 0x000f220000000800 */
[----:B--2---:R-:W-:Y:S01]  /*4dd0*/  FADD.FTZ R4, R50, R21 ;  /* 0x0000001532047221 */ /* 0x004fe20000010000 */
[----:B0-----:R-:W-:-:S06]  /*4de0*/  F2FP.F16.F32.PACK_AB R12, R45, R28 ;  /* 0x0000001c2d0c723e */ /* 0x001fcc00000000ff */
[----:B------:R-:W0:Y:S01]  /*4df0*/  MUFU.EX2 R55, R55 ;  /* 0x0000003700377308 */ /* 0x000e220000000800 */
[----:B---3--:R-:W-:Y:S01]  /*4e00*/  FADD.FTZ R3, R51, R4 ;  /* 0x0000000433037221 */ /* 0x008fe20000010000 */
[----:B------:R-:W-:Y:S02]  /*4e10*/  F2FP.F16.F32.PACK_AB R14, R49, R44 ;  /* 0x0000002c310e723e */ /* 0x000fe400000000ff */
[----:B------:R-:W-:-:S04]  /*4e20*/  F2FP.F16.F32.PACK_AB R13, R50, R47 ;  /* 0x0000002f320d723e */ /* 0x000fc800000000ff */
[----:B------:R-:W2:Y:S01]  /*4e30*/  MUFU.EX2 R58, R58 ;  /* 0x0000003a003a7308 */ /* 0x000ea20000000800 */
[C---:B----4-:R-:W-:Y:S01]  /*4e40*/  FADD.FTZ R4, R54.reuse, R3 ;  /* 0x0000000336047221 */ /* 0x050fe20000010000 */
[----:B------:R-:W-:-:S05]  /*4e50*/  F2FP.F16.F32.PACK_AB R15, R54, R51 ;  /* 0x00000033360f723e */ /* 0x000fca00000000ff */
[----:B------:R3:W-:Y:S01]  /*4e60*/  STSM.16.M88.4 [R17+0x27800], R12 ;  /* 0x0278000c11007844 */ /* 0x0007e20000000200 */
[----:B------:R-:W4:Y:S01]  /*4e70*/  MUFU.EX2 R59, R59 ;  /* 0x0000003b003b7308 */ /* 0x000f220000000800 */
[----:B0-----:R-:W-:-:S07]  /*4e80*/  FADD.FTZ R3, R55, R4 ;  /* 0x0000000437037221 */ /* 0x001fce0000010000 */
[----:B------:R-:W0:Y:S01]  /*4e90*/  MUFU.EX2 R62, R62 ;  /* 0x0000003e003e7308 */ /* 0x000e220000000800 */
[C---:B--2---:R-:W-:Y:S01]  /*4ea0*/  FADD.FTZ R4, R58.reuse, R3 ;  /* 0x000000033a047221 */ /* 0x044fe20000010000 */
[----:B------:R-:W-:-:S06]  /*4eb0*/  F2FP.F16.F32.PACK_AB R25, R58, R55 ;  /* 0x000000373a19723e */ /* 0x000fcc00000000ff */
[----:B------:R-:W2:Y:S01]  /*4ec0*/  MUFU.EX2 R56, R74 ;  /* 0x0000004a00387308 */ /* 0x000ea20000000800 */
[----:B----4-:R-:W-:-:S07]  /*4ed0*/  FADD.FTZ R3, R59, R4 ;  /* 0x000000043b037221 */ /* 0x010fce0000010000 */
[----:B------:R-:W4:Y:S01]  /*4ee0*/  MUFU.EX2 R29, R29 ;  /* 0x0000001d001d7308 */ /* 0x000f220000000800 */
[C---:B0-----:R-:W-:Y:S01]  /*4ef0*/  FADD.FTZ R3, R62.reuse, R3 ;  /* 0x000000033e037221 */ /* 0x041fe20000010000 */
[----:B------:R-:W-:-:S05]  /*4f00*/  F2FP.F16.F32.PACK_AB R27, R62, R59 ;  /* 0x0000003b3e1b723e */ /* 0x000fca00000000ff */
[----:B------:R3:W-:Y:S01]  /*4f10*/  STSM.16.M88.4 [R23], R24 ;  /* 0x0000001817007844 */ /* 0x0007e20000000200 */
[----:B------:R-:W0:Y:S01]  /*4f20*/  MUFU.EX2 R75, R75 ;  /* 0x0000004b004b7308 */ /* 0x000e220000000800 */
[----:B--2---:R-:W-:-:S07]  /*4f30*/  FADD.FTZ R4, R56, R3 ;  /* 0x0000000338047221 */ /* 0x004fce0000010000 */
[----:B------:R-:W2:Y:S01]  /*4f40*/  MUFU.EX2 R40, R40 ;  /* 0x0000002800287308 */ /* 0x000ea20000000800 */
[----:B----4-:R-:W-:-:S07]  /*4f50*/  FADD.FTZ R7, R29, R6 ;  /* 0x000000061d077221 */ /* 0x010fce0000010000 */
[----:B------:R-:W4:Y:S01]  /*4f60*/  MUFU.EX2 R78, R78 ;  /* 0x0000004e004e7308 */ /* 0x000f220000000800 */
[----:B0-----:R-:W-:-:S07]  /*4f70*/  FADD.FTZ R3, R75, R4 ;  /* 0x000000044b037221 */ /* 0x001fce0000010000 */
[----:B------:R-:W0:Y:S01]  /*4f80*/  MUFU.EX2 R36, R36 ;  /* 0x0000002400247308 */ /* 0x000e220000000800 */
[C---:B--2---:R-:W-:Y:S01]  /*4f90*/  FADD.FTZ R7, R40.reuse, R7 ;  /* 0x0000000728077221 */ /* 0x044fe20000010000 */
[----:B------:R-:W-:Y:S02]  /*4fa0*/  F2FP.F16.F32.PACK_AB R28, R40, R29 ;  /* 0x0000001d281c723e */ /* 0x000fe400000000ff */
[----:B------:R-:W-:-:S04]  /*4fb0*/  F2FP.F16.F32.PACK_AB R29, R75, R56 ;  /* 0x000000384b1d723e */ /* 0x000fc800000000ff */
[----:B------:R-:W2:Y:S01]  /*4fc0*/  MUFU.EX2 R31, R79 ;  /* 0x0000004f001f7308 */ /* 0x000ea20000000800 */
[----:B----4-:R-:W-:-:S07]  /*4fd0*/  FADD.FTZ R6, R78, R3 ;  /* 0x000000034e067221 */ /* 0x010fce0000010000 */
[----:B------:R-:W4:Y:S01]  /*4fe0*/  MUFU.EX2 R41, R41 ;  /* 0x0000002900297308 */ /* 0x000f220000000800 */
[----:B0-----:R-:W-:-:S07]  /*4ff0*/  FADD.FTZ R4, R36, R7 ;  /* 0x0000000724047221 */ /* 0x001fce0000010000 */
[----:B------:R-:W-:Y:S01]  /*5000*/  MUFU.EX2 R20, R20 ;  /* 0x0000001400147308 */ /* 0x000fe20000000800 */
[C---:B--2---:R-:W-:Y:S01]  /*5010*/  FADD.FTZ R7, R31.reuse, R6 ;  /* 0x000000061f077221 */ /* 0x044fe20000010000 */
[----:B------:R-:W-:-:S06]  /*5020*/  F2FP.F16.F32.PACK_AB R31, R31, R78 ;  /* 0x0000004e1f1f723e */ /* 0x000fcc00000000ff */
[----:B------:R-:W1:Y:S01]  /*5030*/  MUFU.EX2 R33, R33 ;  /* 0x0000002100217308 */ /* 0x000e620000000800 */
[C---:B----4-:R-:W-:Y:S01]  /*5040*/  F2FP.F16.F32.PACK_AB R30, R41.reuse, R36 ;  /* 0x00000024291e723e */ /* 0x050fe200000000ff */
[----:B------:R-:W-:-:S04]  /*5050*/  FADD.FTZ R3, R41, R4 ;  /* 0x0000000429037221 */ /* 0x000fc80000010000 */
[----:B------:R3:W-:Y:S02]  /*5060*/  STSM.16.M88.4 [R19+0x6000], R28 ;  /* 0x0060001c13007844 */ /* 0x0007e40000000200 */
[----:B------:R-:W0:Y:S08]  /*5070*/  MUFU.EX2 R32, R32 ;  /* 0x0000002000207308 */ /* 0x000e300000000800 */
[----:B------:R-:W2:Y:S01]  /*5080*/  MUFU.EX2 R37, R37 ;  /* 0x0000002500257308 */ /* 0x000ea20000000800 */
[----:B-1----:R-:W-:Y:S01]  /*5090*/  F2FP.F16.F32.PACK_AB R8, R33, R20 ;  /* 0x000000142108723e */ /* 0x002fe200000000ff */
[----:B------:R-:W-:-:S04]  /*50a0*/  FADD.FTZ R20, R20, R3 ;  /* 0x0000000314147221 */ /* 0x000fc80000010000 */
[----:B------:R-:W-:Y:S02]  /*50b0*/  FADD.FTZ R33, R33, R20 ;  /* 0x0000001421217221 */ /* 0x000fe40000010000 */
[----:B------:R-:W-:Y:S02]  /*50c0*/  MUFU.EX2 R82, R82 ;  /* 0x0000005200527308 */ /* 0x000fe40000000800 */
[----:B0-----:R-:W-:-:S06]  /*50d0*/  FADD.FTZ R4, R32, R33 ;  /* 0x0000002120047221 */ /* 0x001fcc0000010000 */
[----:B------:R-:W0:Y:S01]  /*50e0*/  MUFU.EX2 R83, R83 ;  /* 0x0000005300537308 */ /* 0x000e220000000800 */
[C---:B--2---:R-:W-:Y:S01]  /*50f0*/  F2FP.F16.F32.PACK_AB R10, R37.reuse, R32 ;  /* 0x00000020250a723e */ /* 0x044fe200000000ff */
[----:B------:R-:W-:-:S06]  /*5100*/  FADD.FTZ R4, R37, R4 ;  /* 0x0000000425047221 */ /* 0x000fcc0000010000 */
[----:B------:R-:W-:Y:S08]  /*5110*/  MUFU.EX2 R86, R86 ;  /* 0x0000005600567308 */ /* 0x000ff00000000800 */
[----:B------:R-:W1:Y:S01]  /*5120*/  MUFU.EX2 R87, R87 ;  /* 0x0000005700577308 */ /* 0x000e620000000800 */
[----:B0-----:R-:W-:Y:S01]  /*5130*/  F2FP.F16.F32.PACK_AB R9, R83, R82 ;  /* 0x000000525309723e */ /* 0x001fe200000000ff */
[----:B------:R-:W-:-:S04]  /*5140*/  FADD.FTZ R82, R82, R7 ;  /* 0x0000000752527221 */ /* 0x000fc80000010000 */
[----:B------:R-:W-:Y:S01]  /*5150*/  FADD.FTZ R83, R83, R82 ;  /* 0x0000005253537221 */ /* 0x000fe20000010000 */
[----:B-1----:R-:W-:-:S03]  /*5160*/  F2FP.F16.F32.PACK_AB R11, R87, R86 ;  /* 0x00000056570b723e */ /* 0x002fc600000000ff */
[----:B------:R-:W-:Y:S02]  /*5170*/  FADD.FTZ R86, R86, R83 ;  /* 0x0000005356567221 */ /* 0x000fe40000010000 */
[----:B------:R3:W-:Y:S02]  /*5180*/  STSM.16.M88.4 [R18+0x6000], R8 ;  /* 0x0060000812007844 */ /* 0x0007e40000000200 */
[----:B------:R-:W-:Y:S01]  /*5190*/  FADD.FTZ R3, R87, R86 ;  /* 0x0000005657037221 */ /* 0x000fe20000010000 */
        /* <DEDUP_REMOVED lines=14> */
.L_x_10452:
[----:B------:R-:W-:-:S11]  /*5280*/  UISETP.NE.AND UP2, UPT, UR7, 0x1, UPT ;  /* 0x000000010700788c */ /* 0x000fd6000bf45270 */
[----:B------:R-:W-:Y:S02]  /*5290*/  @UP2 ULDC.64 UR10, c[0x0][0x9e8] ;  /* 0x00027a00000a2ab9 */ /* 0x000fe40000000a00 */
[----:B------:R-:W-:-:S04]  /*52a0*/  UIMAD.WIDE.U32 UR14, UR18, UR10, URZ ;  /* 0x0000000a120e72a5 */ /* 0x000fc8000f8e003f */
[----:B------:R-:W-:-:S12]  /*52b0*/  @UP2 USHF.R.U32.HI UR18, URZ, UR11, UR15 ;  /* 0x0000000b3f122299 */ /* 0x000fd8000801160f */
.L_x_10453:
[----:B------:R-:W-:-:S04]  /*52c0*/  UIMAD UR7, UR18, UR7, UR7 ;  /* 0x00000007120772a4 */ /* 0x000fc8000f8e0207 */
[----:B------:R-:W-:-:S04]  /*52d0*/  UISETP.LT.AND UP2, UPT, UR6, UR7, UPT ;  /* 0x000000070600728c */ /* 0x000fc8000bf41270 */
[----:B------:R-:W-:-:S12]  /*52e0*/  USEL UR6, UR6, UR7, UP2 ;  /* 0x0000000706067287 */ /* 0x000fd80009000000 */
.L_x_10451:
        /* <DEDUP_REMOVED lines=36> */
.L_x_10471:
[----:B------:R-:W-:Y:S01]  /*5530*/  UIADD3 UR57, UR48, 0x1, URZ ;  /* 0x0000000130397890 */ /* 0x000fe2000fffe03f */
[----:B------:R-:W-:-:S03]  /*5540*/  ISETP.NE.AND P3, PT, RZ, UR45, PT ;  /* 0x0000002dff007c0c */ /* 0x000fc6000bf65270 */
[----:B------:R-:W-:-:S04]  /*5550*/  UISETP.NE.AND UP2, UPT, UR57, 0x2, UPT ;  /* 0x000000023900788c */ /* 0x000fc8000bf45270 */
[----:B------:R-:W-:Y:S02]  /*5560*/  USEL UR56, URZ, 0x1, UP2 ;  /* 0x000000013f387887 */ /* 0x000fe40009000000 */
[----:B------:R-:W-:Y:S02]  /*5570*/  USEL UR57, UR57, URZ, UP2 ;  /* 0x0000003f39397287 */ /* 0x000fe40009000000 */
[----:B------:R-:W-:Y:S02]  /*5580*/  ULOP3.LUT UR56, UR51, UR56, URZ, 0x3c, !UPT ;  /* 0x0000003833387292 */ /* 0x000fe4000f8e3c3f */
[----:B-1----:R-:W-:Y:S10]  /*5590*/  @P3 BRA `(.L_x_10455) ;  /* 0x00000000002c3947 */ /* 0x002ff40003800000 */
[----:B------:R-:W-:Y:S05]  /*55a0*/  @!P0 BRA `(.L_x_10456) ;  /* 0x0000000000048947 */ /* 0x000fea0003800000 */
[----:B------:R-:W-:Y:S01]  /*55b0*/  BPT.TRAP 0x1 ;  /* 0x000000040000795c */ /* 0x000fe20000300000 */
.L_x_10456:
[----:B------:R-:W-:Y:S01]  /*55c0*/  ULEA UR6, UR57, UR42, 0x3 ;  /* 0x0000002a39067291 */ /* 0x000fe2000f8e183f */
[----:B------:R-:W-:-:S05]  /*55d0*/  IMAD.U32 R6, RZ, RZ, UR56 ;  /* 0x00000038ff067e24 */ /* 0x000fca000f8e00ff */
[----:B------:R-:W-:-:S04]  /*55e0*/  SHF.L.U32 R6, R6, 0x1f, RZ ;  /* 0x0000001f06067819 */ /* 0x000fc800000006ff */
[----:B------:R0:W1:Y:S01]  /*55f0*/  SYNCS.PHASECHK.TRANS64.TRYWAIT P2, [UR6+0x2d830], R6 ;  /* 0x02d83006ff0075a7 */ /* 0x0000620008040146 */
[----:B------:R-:W-:Y:S05]  /*5600*/  @!P0 BRA `(.L_x_10457) ;  /* 0x0000000000048947 */ /* 0x000fea0003800000 */
[----:B------:R-:W-:Y:S01]  /*5610*/  BPT.TRAP 0x1 ;  /* 0x000000040000795c */ /* 0x000fe20000300000 */
.L_x_10457:
[----:B-1----:R-:W-:Y:S05]  /*5620*/  @P2 BRA `(.L_x_10455) ;  /* 0x0000000000082947 */ /* 0x002fea0003800000 */
[----:B------:R-:W1:Y:S02]  /*5630*/  SYNCS.PHASECHK.TRANS64.TRYWAIT P2, [UR6+0x2d830], R6 ;  /* 0x02d83006ff0075a7 */ /* 0x000e640008040146 */
[----:B-1----:R-:W-:Y:S05]  /*5640*/  @!P2 BRA `(.L_x_10458) ;  /* 0x0000012800b4a947 */ /* 0x002fea0003800000 */
.L_x_10455:
[----:B-1----:R-:W1:Y:S01]  /*5650*/  S2R R7, SR_TID.X ;  /* 0x0000000000077919 */ /* 0x002e620000002100 */
[----:B------:R-:W-:Y:S01]  /*5660*/  UIMAD UR6, UR57, 0x600, UR32 ;  /* 0x00000600390678a4 */ /* 0x000fe2000f8e0220 */
        /* <DEDUP_REMOVED lines=14> */
[----:B---3--:R-:W-:-:S06]  /*5750*/  WARPGROUP.ARRIVE ;  /* 0x00000000000079c5 */ /* 0x008fcc0000000000 */
        /* <DEDUP_REMOVED lines=20> */
.L_x_10460:
[----:B------:R-:W-:Y:S01]  /*58a0*/  ULEA UR6, UR48, UR42, 0x3 ;  /* 0x0000002a30067291 */ /* 0x000fe2000f8e183f */
[----:B------:R-:W-:-:S05]  /*58b0*/  IMAD.U32 R6, RZ, RZ, UR51 ;  /* 0x00000033ff067e24 */ /* 0x000fca000f8e00ff */
[----:B------:R-:W-:-:S04]  /*58c0*/  SHF.L.U32 R6, R6, 0x1f, RZ ;  /* 0x0000001f06067819 */ /* 0x000fc800000006ff */
[----:B------:R0:W1:Y:S01]  /*58d0*/  SYNCS.PHASECHK.TRANS64.TRYWAIT P2, [UR6+0x2d850], R6 ;  /* 0x02d85006ff0075a7 */ /* 0x0000620008040146 */
[----:B------:R-:W-:Y:S05]  /*58e0*/  @!P0 BRA `(.L_x_10461) ;  /* 0x0000000000048947 */ /* 0x000fea0003800000 */
[----:B------:R-:W-:Y:S01]  /*58f0*/  BPT.TRAP 0x1 ;  /* 0x000000040000795c */ /* 0x000fe20000300000 */
.L_x_10461:
[----:B-1----:R-:W-:Y:S05]  /*5900*/  @P2 BRA `(.L_x_10459) ;  /* 0x0000000000082947 */ /* 0x002fea0003800000 */
[----:B------:R-:W1:Y:S02]  /*5910*/  SYNCS.PHASECHK.TRANS64.TRYWAIT P2, [UR6+0x2d850], R6 ;  /* 0x02d85006ff0075a7 */ /* 0x000e640008040146 */
[----:B-1----:R-:W-:Y:S05]  /*5920*/  @!P2 BRA `(.L_x_10462) ;  /* 0x000001280014a947 */ /* 0x002fea0003800000 */
.L_x_10459:
[----:B------:R-:W-:Y:S01]  /*5930*/  UIADD3 UR6, UR42, 0x400, URZ ;  /* 0x000004002a067890 */ /* 0x000fe2000fffe03f */
[----:B------:R-:W-:Y:S01]  /*5940*/  WARPGROUP.ARRIVE ;  /* 0x00000000000079c5 */ /* 0x000fe20000000000 */
[----:B------:R-:W-:-:S05]  /*5950*/  ULEA UR7, UR54, UR42, 0xd ;  /* 0x0000002a36077291 */ /* 0x000fca000f8e683f */
[----:B------:R-:W1:Y:S01]  /*5960*/  S2R R8, SR_TID.X ;  /* 0x0000000000087919 */ /* 0x000e620000002100 */
[----:B------:R-:W-:Y:S01]  /*5970*/  USHF.R.U32.HI UR6, URZ, 0x4, UR6 ;  /* 0x000000043f067899 */ /* 0x000fe20008011606 */
[----:B------:R-:W-:Y:S01]  /*5980*/  PLOP3.LUT P2, PT, PT, PT, UP0, 0x80, 0x0 ;  /* 0x000000000000781c */ /* 0x000fe20003f4f008 */
[----:B------:R-:W-:Y:S01]  /*5990*/  UIADD3 UR7, UR7, 0x21800, URZ ;  /* 0x0002180007077890 */ /* 0x000fe2000fffe03f */
[----:B------:R-:W-:Y:S01]  /*59a0*/  PLOP3.LUT P3, PT, PT, PT, UP0, 0x80, 0x0 ;  /* 0x000000000000781c */ /* 0x000fe20003f6f008 */
[----:B------:R-:W-:Y:S01]  /*59b0*/  ULOP3.LUT UR6, UR6, 0x3fff, URZ, 0xc0, !UPT ;  /* 0x00003fff06067892 */ /* 0x000fe2000f8ec03f */
[----:B------:R-:W-:Y:S01]  /*59c0*/  VIADD R13, R136, UR40 ;  /* 0x00000028880d7c36 */ /* 0x000fe20008000000 */
[----:B------:R-:W-:Y:S01]  /*59d0*/  USHF.R.U32.HI UR7, URZ, 0x4, UR7 ;  /* 0x000000043f077899 */ /* 0x000fe20008011607 */
[----:B------:R-:W-:Y:S01]  /*59e0*/  IMAD.SHL.U32 R12, R2, 0x80, RZ ;  /* 0x00000080020c7824 */ /* 0x000fe200078e00ff */
[----:B------:R-:W-:Y:S01]  /*59f0*/  ULOP3.LUT UR10, UR6, 0x2000000, URZ, 0xfc, !UPT ;  /* 0x02000000060a7892 */ /* 0x000fe2000f8efc3f */
[----:B------:R-:W-:Y:S01]  /*5a00*/  IMAD.U32 R10, RZ, RZ, UR47 ;  /* 0x0000002fff0a7e24 */ /* 0x000fe2000f8e00ff */
[----:B------:R-:W-:-:S02]  /*5a10*/  ULOP3.LUT UR6, UR7, 0x3fff, URZ, 0xc0, !UPT ;  /* 0x00003fff07067892 */ /* 0x000fc4000f8ec03f */
[----:B------:R-:W-:Y:S02]  /*5a20*/  UIMAD UR7, UR48, 0x600, UR10 ;  /* 0x00000600300778a4 */ /* 0x000fe4000f8e020a */
[----:B------:R-:W-:Y:S01]  /*5a30*/  ULOP3.LUT UR6, UR6, 0x10000, URZ, 0xfc, !UPT ;  /* 0x0001000006067892 */ /* 0x000fe2000f8efc3f */
[----:B------:R-:W-:Y:S01]  /*5a40*/  UMOV UR31, 0x80000020 ;  /* 0x80000020001f7882 */ /* 0x000fe20000000000 */
[----:B------:R-:W-:-:S03]  /*5a50*/  UMOV UR29, 0x40000040 ;  /* 0x40000040001d7882 */ /* 0x000fc60000000000 */
[----:B------:R-:W-:Y:S02]  /*5a60*/  UMOV UR30, UR7 ;  /* 0x00000007001e7c82 */ /* 0x000fe40008000000 */
[----:B------:R-:W-:Y:S02]  /*5a70*/  UMOV UR28, UR6 ;  /* 0x00000006001c7c82 */ /* 0x000fe40008000000 */
[----:B------:R-:W-:Y:S01]  /*5a80*/  HGMMA.64x96x16.F32 R88, gdesc[UR28].tnspB, R88, gsb0 ;  /* 0x416000001c5879f0 */ /* 0x000fe20008000858 */
[----:B------:R-:W-:Y:S02]  /*5a90*/  UIADD3 UR30, UR7, 0x40, URZ ;  /* 0x00000040071e7890 */ /* 0x000fe4000fffe03f */
[----:B------:R-:W-:Y:S01]  /*5aa0*/  UIADD3 UR28, UR6, 0x2, URZ ;  /* 0x00000002061c7890 */ /* 0x000fe2000fffe03f */
[----:B------:R-:W-:Y:S01]  /*5ab0*/  UMOV UR31, 0x80000020 ;  /* 0x80000020001f7882 */ /* 0x000fe20000000000 */
[----:B------:R-:W-:Y:S01]  /*5ac0*/  UMOV UR29, 0x40000040 ;  /* 0x40000040001d7882 */ /* 0x000fe20000000000 */
[----:B-1----:R-:W-:-:S05]  /*5ad0*/  SHF.R.U32.HI R7, RZ, 0x7, R8 ;  /* 0x00000007ff077819 */ /* 0x002fca0000011608 */
[----:B------:R-:W-:Y:S01]  /*5ae0*/  VIADD R7, R7, 0x9 ;  /* 0x0000000907077836 */ /* 0x000fe20000000000 */
        /* <DEDUP_REMOVED lines=46> */
[----:B------:R-:W-:Y:S01]  /*5dd0*/  @P3 SHF.R.U32.HI R13, RZ, UR6, R6 ;  /* 0x00000006ff0d3c19 */ /* 0x000fe20008011606 */
[----:B------:R-:W-:Y:S01]  /*5de0*/  IMAD.U32 R6, RZ, RZ, UR57 ;  /* 0x00000039ff067e24 */ /* 0x000fe2000f8e00ff */
[----:B------:R-:W-:Y:S01]  /*5df0*/  SEL R7, R7, 0x9, !P2 ;  /* 0x0000000907077807 */ /* 0x000fe20005000000 */
[----:B------:R-:W-:Y:S01]  /*5e00*/  ULOP3.LUT UR6, URZ, UR35, URZ, 0x33, !UPT ;  /* 0x000000233f067292 */ /* 0x000fe2000f8e333f */
[----:B------:R-:W-:Y:S01]  /*5e10*/  PLOP3.LUT P2, PT, PT, PT, UP1, 0x40, 0x0 ;  /* 0x000000000000781c */ /* 0x000fe20003f4e818 */
[----:B------:R-:W0:Y:S01]  /*5e20*/  SHFL.IDX PT, R14, R13, RZ, 0x1c1f ;  /* 0x001c1fff0d0e7589 */ /* 0x000e2200000e0000 */
[----:B------:R-:W-:-:S05]  /*5e30*/  @!P1 LEA R6, R6, UR42, 0x3 ;  /* 0x0000002a06069c11 */ /* 0x000fca000f8e18ff */
[----:B------:R-:W-:-:S05]  /*5e40*/  @!P1 VIADD R6, R6, 0x2d840 ;  /* 0x0002d84006069836 */ /* 0x000fca0000000000 */
[----:B------:R-:W-:Y:S01]  /*5e50*/  @!P1 PRMT R6, RZ, 0x654, R6 ;  /* 0x00000654ff069816 */ /* 0x000fe20000000006 */
[----:B------:R-:W-:Y:S02]  /*5e60*/  WARPGROUP.DEPBAR.LE gsb0, 0x0 ;  /* 0x00008000000079c5 */ /* 0x000fe40000010000 */
[----:B------:R-:W-:-:S06]  /*5e70*/  WARPGROUP.ARRIVE ;  /* 0x00000000000079c5 */ /* 0x000fcc0000000000 */
[----:B------:R-:W-:Y:S03]  /*5e80*/  HGMMA.64x96x16.F32 R88, gdesc[UR28].tnspB, R88, gsb0 ;  /* 0x416000001c5879f0 */ /* 0x000fe60008000858 */
[----:B------:R-:W-:Y:S02]  /*5e90*/  WARPGROUP.DEPBAR.LE gsb0, 0x0 ;  /* 0x00008000000079c5 */ /* 0x000fe40000010000 */
[----:B------:R1:W-:Y:S06]  /*5ea0*/  BAR.ARV R7, 0x100 ;  /* 0x000400070000751d */ /* 0x0003ec0000002000 */
[----:B------:R2:W-:Y:S02]  /*5eb0*/  @!P1 SYNCS.ARRIVE.TRANS64.RED.A1T0 RZ, [R6+URZ], RZ ;  /* 0x000000ff06ff99a7 */ /* 0x0005e4000810043f */
[----:B--2---:R-:W-:-:S04]  /*5ec0*/  IADD3 R6, -R16, 0x1, -R12 ;  /* 0x0000000110067810 */ /* 0x004fc80007ffe90c */
[----:B------:R-:W-:-:S05]  /*5ed0*/  IADD3 R10, -R10, UR39, R6 ;  /* 0x000000270a0a7c10 */ /* 0x000fca000fffe106 */
[C---:B------:R-:W-:Y:S02]  /*5ee0*/  VIADD R11, R10.reuse, UR55 ;  /* 0x000000370a0b7c36 */ /* 0x040fe40008000000 */
[----:B------:R-:W-:Y:S02]  /*5ef0*/  VIADD R10, R10, UR6 ;  /* 0x000000060a0a7c36 */ /* 0x000fe40008000000 */
[C---:B0-----:R-:W-:Y:S02]  /*5f00*/  IMAD.IADD R9, R14.reuse, 0x1, R11 ;  /* 0x000000010e097824 */ /* 0x041fe400078e020b */
        /* <DEDUP_REMOVED lines=15> */
.L_x_10465:
[----:B------:R-:W-:-:S05]  /*6000*/  IMAD.U32 R15, RZ, RZ, UR34 ;  /* 0x00000022ff0f7e24 */ /* 0x000fca000f8e00ff */
[----:B------:R-:W-:-:S13]  /*6010*/  ISETP.NE.AND P2, PT, R15, 0x1, PT ;  /* 0x000000010f00780c */ /* 0x000fda0003f45270 */
[----:B------:R-:W0:Y:S02]  /*6020*/  @P2 LDC.64 R6, c[0x0][0x9e8] ;  /* 0x00027a00ff062b82 */ /* 0x000e240000000a00 */
[----:B0-----:R-:W-:-:S05]  /*6030*/  @P2 IMAD.HI.U32 R6, R14, R6, RZ ;  /* 0x000000060e062227 */ /* 0x001fca00078e00ff */
[----:B------:R-:W-:-:S07]  /*6040*/  @P2 SHF.R.U32.HI R14, RZ, R7, R6 ;  /* 0x00000007ff0e2219 */ /* 0x000fce0000011606 */
.L_x_10466:
[----:B------:R-:W-:Y:S05]  /*6050*/  BSYNC B0 ;  /* 0x0000000000007941 */ /* 0x000fea0003800000 */
.L_x_10464:
[----:B------:R-:W-:-:S04]  /*6060*/  IMAD R14, R14, R15, -R12 ;  /* 0x0000000f0e0e7224 */ /* 0x000fc800078e0a0c */
[----:B------:R-:W-:-:S05]  /*6070*/  IMAD.IADD R14, R14, 0x1, -R16 ;  /* 0x000000010e0e7824 */ /* 0x000fca00078e0a10 */
[----:B------:R-:W-:Y:S02]  /*6080*/  VIMNMX R8, R8, R14, !PT ;  /* 0x0000000e08087248 */ /* 0x000fe40007fe0100 */
[----:B------:R-:W-:-:S07]  /*6090*/  VIADDMNMX R9, R14, R15, R9, PT ;  /* 0x0000000f0e097246 */ /* 0x000fce0003800109 */
.L_x_10463:
        /* <DEDUP_REMOVED lines=115> */
.L_x_10469:
[----:B------:R-:W-:-:S05]  /*67d0*/  IMAD.U32 R9, RZ, RZ, UR34 ;  /* 0x00000022ff097e24 */ /* 0x000fca000f8e00ff */
[----:B------:R-:W-:-:S13]  /*67e0*/  ISETP.NE.AND P3, PT, R9, 0x1, PT ;  /* 0x000000010900780c */ /* 0x000fda0003f65270 */
[----:B------:R-:W0:Y:S02]  /*67f0*/  @P3 LDC.64 R6, c[0x0][0x9e8] ;  /* 0x00027a00ff063b82 */ /* 0x000e240000000a00 */
[----:B0-----:R-:W-:-:S05]  /*6800*/  @P3 IMAD.HI.U32 R6, R8, R6, RZ ;  /* 0x0000000608063227 */ /* 0x001fca00078e00ff */
[----:B------:R-:W-:-:S07]  /*6810*/  @P3 SHF.R.U32.HI R8, RZ, R7, R6 ;  /* 0x00000007ff083219 */ /* 0x000fce0000011606 */
.L_x_10470:
[----:B------:R-:W-:Y:S05]  /*6820*/  BSYNC B0 ;  /* 0x0000000000007941 */ /* 0x000fea0003800000 */
.L_x_10468:
[----:B------:R-:W-:-:S04]  /*6830*/  IMAD R8, R8, R9, -R12 ;  /* 0x0000000908087224 */ /* 0x000fc800078e0a0c */
[----:B------:R-:W-:-:S05]  /*6840*/  IMAD.IADD R8, R8, 0x1, -R16 ;  /* 0x0000000108087824 */ /* 0x000fca00078e0a10 */
[----:B------:R-:W-:Y:S02]  /*6850*/  VIMNMX R10, R10, R8, !PT ;  /* 0x000000080a0a7248 */ /* 0x000fe40007fe0100 */
[----:B------:R-:W-:-:S07]  /*6860*/  VIADDMNMX R11, R8, R9, R11, PT ;  /* 0x00000009080b7246 */ /* 0x000fce000380010b */
.L_x_10467:
[----:B------:R-:W-:Y:S01]  /*6870*/  FMNMX.FTZ R6, R24, R0, !PT ;  /* 0x0000000018067209 */ /* 0x000fe20007810000 */
[----:B------:R-:W-:Y:S01]  /*6880*/  UMOV UR51, UR56 ;  /* 0x0000003800337c82 */ /* 0x000fe20008000000 */
        /* <DEDUP_REMOVED lines=16> */
[----:B------:R-:W-:-:S02]  /*6990*/  ISETP.GT.AND P5, PT, R10, 0x18, P2 ;  /* 0x000000180a00780c */ /* 0x000fc400017a4270 */
[----:B------:R-:W-:Y:S02]  /*69a0*/  FMNMX.FTZ R6, R41, R6, !PT ;  /* 0x0000000629067209 */ /* 0x000fe40007810000 */
[C---:B------:R-:W-:Y:S02]  /*69b0*/  ISETP.LT.OR P4, PT, R11.reuse, 0x1a, P4 ;  /* 0x0000001a0b00780c */ /* 0x040fe40002781670 */
[----:B------:R-:W-:Y:S02]  /*69c0*/  FMNMX.FTZ R6, R44, R6, !PT ;  /* 0x000000062c067209 */ /* 0x000fe40007810000 */
[----:B------:R-:W-:Y:S02]  /*69d0*/  ISETP.LT.OR P6, PT, R11, 0x11, P6 ;  /* 0x000000110b00780c */ /* 0x000fe400037c1670 */
[----:B------:R-:W-:Y:S02]  /*69e0*/  FMNMX.FTZ R6, R45, R6, !PT ;  /* 0x000000062d067209 */ /* 0x000fe40007810000 */
[----:B------:R-:W-:-:S02]  /*69f0*/  ISETP.LT.OR P5, PT, R11, 0x19, P5 ;  /* 0x000000190b00780c */ /* 0x000fc40002fa1670 */
[----:B------:R-:W-:Y:S02]  /*6a00*/  FMNMX.FTZ R6, R48, R6, !PT ;  /* 0x0000000630067209 */ /* 0x000fe40007810000 */
[----:B------:R-:W-:Y:S02]  /*6a10*/  FSEL R39, R39, -INF , !P4 ;  /* 0xff80000027277808 */ /* 0x000fe40006000000 */
[----:B------:R-:W-:Y:S02]  /*6a20*/  FMNMX.FTZ R6, R49, R6, !PT ;  /* 0x0000000631067209 */ /* 0x000fe40007810000 */
[----:B------:R-:W-:Y:S02]  /*6a30*/  FSEL R34, R34, -INF , !P6 ;  /* 0xff80000022227808 */ /* 0x000fe40007000000 */
[----:B------:R-:W-:Y:S02]  /*6a40*/  FMNMX.FTZ R6, R52, R6, !PT ;  /* 0x0000000634067209 */ /* 0x000fe40007810000 */
[----:B------:R-:W-:-:S02]  /*6a50*/  FSEL R38, R38, -INF , !P5 ;  /* 0xff80000026267808 */ /* 0x000fc40006800000 */
[----:B------:R-:W-:Y:S02]  /*6a60*/  FMNMX.FTZ R6, R53, R6, !PT ;  /* 0x0000000635067209 */ /* 0x000fe40007810000 */
[----:B------:R-:W-:Y:S02]  /*6a70*/  ISETP.GT.AND P4, PT, R10, 0x29, P2 ;  /* 0x000000290a00780c */ /* 0x000fe40001784270 */
[----:B------:R-:W-:Y:S02]  /*6a80*/  FMNMX.FTZ R6, R56, R6, !PT ;  /* 0x0000000638067209 */ /* 0x000fe40007810000 */
[C---:B------:R-:W-:Y:S02]  /*6a90*/  ISETP.GT.AND P6, PT, R10.reuse, 0x20, P2 ;  /* 0x000000200a00780c */ /* 0x040fe400017c4270 */
[----:B------:R-:W-:Y:S02]  /*6aa0*/  FMNMX.FTZ R6, R57, R6, !PT ;  /* 0x0000000639067209 */ /* 0x000fe40007810000 */
[----:B------:R-:W-:-:S02]  /*6ab0*/  ISETP.GT.AND P5, PT, R10, 0x28, P2 ;  /* 0x000000280a00780c */ /* 0x000fc400017a4270 */
[----:B------:R-:W-:Y:S02]  /*6ac0*/  FMNMX.FTZ R6, R60, R6, !PT ;  /* 0x000000063c067209 */ /* 0x000fe40007810000 */
[----:B------:R-:W-:Y:S02]  /*6ad0*/  ISETP.LT.OR P4, PT, R11, 0x2a, P4 ;  /* 0x0000002a0b00780c */ /* 0x000fe40002781670 */
[----:B------:R-:W-:Y:S02]  /*6ae0*/  FMNMX.FTZ R6, R61, R6, !PT ;  /* 0x000000063d067209 */ /* 0x000fe40007810000 */
[C---:B------:R-:W-:Y:S02]  /*6af0*/  ISETP.LT.OR P6, PT, R11.reuse, 0x21, P6 ;  /* 0x000000210b00780c */ /* 0x040fe400037c1670 */
        /* <DEDUP_REMOVED lines=24> */
[----:B------:R-:W-:Y:S01]  /*6c80*/  FSEL R54, R54, -INF , !P5 ;  /* 0xff80000036367808 */ /* 0x000fe20006800000 */
[----:B------:R-:W0:Y:S01]  /*6c90*/  SHFL.BFLY PT, R7, R6, 0x2, 0x1f ;  /* 0x0c401f0006077f89 */ /* 0x000e2200000e0000 */
        /* <DEDUP_REMOVED lines=12> */
[----:B0-----:R-:W-:-:S02]  /*6d60*/  FMNMX.FTZ R6, R6, R7, !PT ;  /* 0x0000000706067209 */ /* 0x001fc40007810000 */
[C---:B------:R-:W-:Y:S02]  /*6d70*/  ISETP.LT.OR P4, PT, R11.reuse, 0x5a, P4 ;  /* 0x0000005a0b00780c */ /* 0x040fe40002781670 */
[C---:B------:R-:W-:Y:S01]  /*6d80*/  ISETP.LT.OR P6, PT, R11.reuse, 0x51, P6 ;  /* 0x000000510b00780c */ /* 0x040fe200037c1670 */
[----:B------:R-:W0:Y:S01]  /*6d90*/  SHFL.BFLY PT, R7, R6, 0x1, 0x1f ;  /* 0x0c201f0006077f89 */ /* 0x000e2200000e0000 */
[----:B------:R-:W-:Y:S02]  /*6da0*/  ISETP.LT.OR P5, PT, R11, 0x59, P5 ;  /* 0x000000590b00780c */ /* 0x000fe40002fa1670 */
[----:B------:R-:W-:Y:S02]  /*6db0*/  FSEL R71, R71, -INF , !P4 ;  /* 0xff80000047477808 */ /* 0x000fe40006000000 */
[----:B------:R-:W-:Y:S02]  /*6dc0*/  FSEL R66, R66, -INF , !P6 ;  /* 0xff80000042427808 */ /* 0x000fe40007000000 */
[----:B------:R-:W-:-:S02]  /*6dd0*/  FSEL R70, R70, -INF , !P5 ;  /* 0xff80000046467808 */ /* 0x000fc40006800000 */
[C---:B------:R-:W-:Y:S02]  /*6de0*/  ISETP.GT.AND P4, PT, R10.reuse, RZ, P2 ;  /* 0x000000ff0a00720c */ /* 0x040fe40001784270 */
[C---:B------:R-:W-:Y:S02]  /*6df0*/  ISETP.GT.AND P6, PT, R10.reuse, 0x60, P2 ;  /* 0x000000600a00780c */ /* 0x040fe400017c4270 */
[----:B------:R-:W-:Y:S02]  /*6e00*/  ISETP.GT.AND P5, PT, R10, 0x68, P2 ;  /* 0x000000680a00780c */ /* 0x000fe400017a4270 */
[C---:B------:R-:W-:Y:S02]  /*6e10*/  ISETP.LT.OR P4, PT, R11.reuse, 0x1, P4 ;  /* 0x000000010b00780c */ /* 0x040fe40002781670 */
[C---:B------:R-:W-:Y:S02]  /*6e20*/  ISETP.LT.OR P6, PT, R11.reuse, 0x61, P6 ;  /* 0x000000610b00780c */ /* 0x040fe400037c1670 */
[----:B------:R-:W-:-:S02]  /*6e30*/  ISETP.LT.OR P5, PT, R11, 0x69, P5 ;  /* 0x000000690b00780c */ /* 0x000fc40002fa1670 */
[----:B------:R-:W-:Y:S02]  /*6e40*/  FSEL R26, R26, -INF , !P4 ;  /* 0xff8000001a1a7808 */ /* 0x000fe40006000000 */
[----:B------:R-:W-:Y:S02]  /*6e50*/  FSEL R74, R74, -INF , !P6 ;  /* 0xff8000004a4a7808 */ /* 0x000fe40007000000 */
[----:B0-----:R-:W-:Y:S02]  /*6e60*/  FMNMX.FTZ R6, R6, R7, !PT ;  /* 0x0000000706067209 */ /* 0x001fe40007810000 */
[----:B------:R-:W-:Y:S02]  /*6e70*/  FSEL R78, R78, -INF , !P5 ;  /* 0xff8000004e4e7808 */ /* 0x000fe40006800000 */
[----:B------:R-:W-:Y:S02]  /*6e80*/  FSETP.NEU.FTZ.AND P3, PT, R6, -INF , PT ;  /* 0xff8000000600780b */ /* 0x000fe40003f7d000 */
[----:B------:R-:W-:-:S02]  /*6e90*/  ISETP.GT.AND P6, PT, R10, 0x69, P2 ;  /* 0x000000690a00780c */ /* 0x000fc400017c4270 */
[----:B------:R-:W-:Y:S02]  /*6ea0*/  FSEL R7, R6, RZ, P3 ;  /* 0x000000ff06077208 */ /* 0x000fe40001800000 */
[C---:B------:R-:W-:Y:S02]  /*6eb0*/  ISETP.GT.AND P5, PT, R10.reuse, 0x71, P2 ;  /* 0x000000710a00780c */ /* 0x040fe400017a4270 */
[----:B------:R-:W-:Y:S01]  /*6ec0*/  ISETP.GT.AND P4, PT, R10, 0x78, P2 ;  /* 0x000000780a00780c */ /* 0x000fe20001784270 */
[----:B------:R-:W-:Y:S01]  /*6ed0*/  FADD.FTZ R7, -R7, R0 ;  /* 0x0000000007077221 */ /* 0x000fe20000010100 */
[----:B------:R-:W-:Y:S01]  /*6ee0*/  FMUL.FTZ R0, R6, UR33 ;  /* 0x0000002106007c20 */ /* 0x000fe20008410000 */
[C---:B------:R-:W-:Y:S02]  /*6ef0*/  ISETP.LT.OR P6, PT, R11.reuse, 0x6a, P6 ;  /* 0x0000006a0b00780c */ /* 0x040fe400037c1670 */
[----:B------:R-:W-:Y:S01]  /*6f00*/  ISETP.LT.OR P5, PT, R11, 0x72, P5 ;  /* 0x000000720b00780c */ /* 0x000fe20002fa1670 */
[----:B------:R-:W-:Y:S01]  /*6f10*/  FMUL.FTZ R7, R7, UR33 ;  /* 0x0000002107077c20 */ /* 0x000fe20008410000 */
[----:B------:R-:W-:-:S02]  /*6f20*/  FSEL R0, R0, RZ, P3 ;  /* 0x000000ff00007208 */ /* 0x000fc40001800000 */
[----:B------:R-:W-:Y:S02]  /*6f30*/  ISETP.GT.AND P3, PT, R10, 0x1, P2 ;  /* 0x000000010a00780c */ /* 0x000fe40001764270 */
[----:B------:R-:W-:Y:S01]  /*6f40*/  FSEL R79, R79, -INF , !P6 ;  /* 0xff8000004f4f7808 */ /* 0x000fe20007000000 */
[--C-:B------:R-:W-:Y:S01]  /*6f50*/  FFMA.FTZ R24, R24, UR33, -R0.reuse ;  /* 0x0000002118187c23 */ /* 0x100fe20008010800 */
[----:B------:R-:W-:Y:S01]  /*6f60*/  ISETP.LT.OR P3, PT, R11, 0x2, P3 ;  /* 0x000000020b00780c */ /* 0x000fe20001f61670 */
[--C-:B------:R-:W-:Y:S01]  /*6f70*/  FFMA.FTZ R25, R25, UR33, -R0.reuse ;  /* 0x0000002119197c23 */ /* 0x100fe20008010800 */
[----:B------:R-:W-:Y:S01]  /*6f80*/  ISETP.LT.OR P4, PT, R11, 0x79, P4 ;  /* 0x000000790b00780c */ /* 0x000fe20002781670 */
[----:B------:R-:W-:Y:S01]  /*6f90*/  MUFU.EX2 R8, R24 ;  /* 0x0000001800087308 */ /* 0x000fe20000000800 */
[----:B------:R-:W-:Y:S01]  /*6fa0*/  FSEL R27, R27, -INF , !P3 ;  /* 0xff8000001b1b7808 */ /* 0x000fe20005800000 */
[--C-:B------:R-:W-:Y:S01]  /*6fb0*/  FFMA.FTZ R28, R28, UR33, -R0.reuse ;  /* 0x000000211c1c7c23 */ /* 0x100fe20008010800 */
[----:B------:R-:W-:Y:S01]  /*6fc0*/  ISETP.GT.AND P3, PT, R10, 0x11, P2 ;  /* 0x000000110a00780c */ /* 0x000fe20001764270 */
[--C-:B------:R-:W-:Y:S01]  /*6fd0*/  FFMA.FTZ R29, R29, UR33, -R0.reuse ;  /* 0x000000211d1d7c23 */ /* 0x100fe20008010800 */
[----:B------:R-:W-:Y:S01]  /*6fe0*/  FSEL R83, R83, -INF , !P5 ;  /* 0xff80000053537808 */ /* 0x000fe20006800000 */
[--C-:B------:R-:W-:Y:S01]  /*6ff0*/  FFMA.FTZ R32, R32, UR33, -R0.reuse ;  /* 0x0000002120207c23 */ /* 0x100fe20008010800 */
[----:B------:R-:W-:Y:S01]  /*7000*/  ISETP.LT.OR P3, PT, R11, 0x12, P3 ;  /* 0x000000120b00780c */ /* 0x000fe20001f61670 */
[----:B------:R-:W0:Y:S01]  /*7010*/  MUFU.EX2 R7, R7 ;  /* 0x0000000700077308 */ /* 0x000e220000000800 */
[----:B------:R-:W-:Y:S01]  /*7020*/  FSEL R86, R86, -INF , !P4 ;  /* 0xff80000056567808 */ /* 0x000fe20006000000 */
[--C-:B------:R-:W-:Y:S01]  /*7030*/  FFMA.FTZ R33, R33, UR33, -R0.reuse ;  /* 0x0000002121217c23 */ /* 0x100fe20008010800 */
[----:B------:R-:W-:Y:S01]  /*7040*/  FSEL R35, R35, -INF , !P3 ;  /* 0xff80000023237808 */ /* 0x000fe20005800000 */
[--C-:B------:R-:W-:Y:S01]  /*7050*/  FFMA.FTZ R36, R36, UR33, -R0.reuse ;  /* 0x0000002124247c23 */ /* 0x100fe20008010800 */
[----:B------:R-:W-:Y:S01]  /*7060*/  ISETP.GT.AND P3, PT, R10, 0x21, P2 ;  /* 0x000000210a00780c */ /* 0x000fe20001764270 */
[--C-:B------:R-:W-:Y:S01]  /*7070*/  FFMA.FTZ R37, R37, UR33, -R0.reuse ;  /* 0x0000002125257c23 */ /* 0x100fe20008010800 */
[--C-:B------:R-:W-:Y:S01]  /*7080*/  FFMA.FTZ R40, R40, UR33, -R0.reuse ;  /* 0x0000002128287c23 */ /* 0x100fe20008010800 */
[----:B------:R-:W1:Y:S01]  /*7090*/  MUFU.EX2 R25, R25 ;  /* 0x0000001900197308 */ /* 0x000e620000000800 */
[----:B------:R-:W-:Y:S01]  /*70a0*/  ISETP.LT.OR P3, PT, R11, 0x22, P3 ;  /* 0x000000220b00780c */ /* 0x000fe20001f61670 */
[--C-:B------:R-:W-:Y:S01]  /*70b0*/  FFMA.FTZ R41, R41, UR33, -R0.reuse ;  /* 0x0000002129297c23 */ /* 0x100fe20008010800 */
[--C-:B------:R-:W-:Y:S01]  /*70c0*/  FFMA.FTZ R44, R44, UR33, -R0.reuse ;  /* 0x000000212c2c7c23 */ /* 0x100fe20008010800 */
[--C-:B------:R-:W-:Y:S01]  /*70d0*/  FFMA.FTZ R45, R45, UR33, -R0.reuse ;  /* 0x000000212d2d7c23 */ /* 0x100fe20008010800 */
[----:B------:R-:W-:Y:S01]  /*70e0*/  FSEL R43, R43, -INF , !P3 ;  /* 0xff8000002b2b7808 */ /* 0x000fe20005800000 */
[----:B------:R-:W-:Y:S01]  /*70f0*/  FFMA.FTZ R48, R48, UR33, -R0 ;  /* 0x0000002130307c23 */ /* 0x000fe20008010800 */
[----:B------:R-:W-:Y:S01]  /*7100*/  ISETP.GT.AND P3, PT, R10, 0x31, P2 ;  /* 0x000000310a00780c */ /* 0x000fe20001764270 */
[----:B------:R-:W-:Y:S01]  /*7110*/  MUFU.EX2 R29, R29 ;  /* 0x0000001d001d7308 */ /* 0x000fe20000000800 */
[----:B0-----:R-:W-:Y:S01]  /*7120*/  FFMA.FTZ R4, R7, R4, R8 ;  /* 0x0000000407047223 */ /* 0x001fe20000010008 */
[--C-:B------:R-:W-:Y:S01]  /*7130*/  FFMA.FTZ R49, R49, UR33, -R0.reuse ;  /* 0x0000002131317c23 */ /* 0x100fe20008010800 */
[----:B------:R-:W-:Y:S01]  /*7140*/  ISETP.LT.OR P3, PT, R11, 0x32, P3 ;  /* 0x000000320b00780c */ /* 0x000fe20001f61670 */
[--C-:B------:R-:W-:Y:S01]  /*7150*/  FFMA.FTZ R52, R52, UR33, -R0.reuse ;  /* 0x0000002134347c23 */ /* 0x100fe20008010800 */
[--C-:B------:R-:W-:Y:S01]  /*7160*/  FFMA.FTZ R53, R53, UR33, -R0.reuse ;  /* 0x0000002135357c23 */ /* 0x100fe20008010800 */
[----:B------:R-:W-:Y:S01]  /*7170*/  FFMA.FTZ R56, R56, UR33, -R0 ;  /* 0x0000002138387c23 */ /* 0x000fe20008010800 */
[----:B------:R-:W-:Y:S01]  /*7180*/  FSEL R51, R51, -INF , !P3 ;  /* 0xff80000033337808 */ /* 0x000fe20005800000 */
[----:B------:R-:W-:Y:S01]  /*7190*/  MUFU.EX2 R33, R33 ;  /* 0x0000002100217308 */ /* 0x000fe20000000800 */
[----:B------:R-:W-:Y:S01]  /*71a0*/  ISETP.GT.AND P3, PT, R10, 0x41, P2 ;  /* 0x000000410a00780c */ /* 0x000fe20001764270 */
[C---:B-1----:R-:W-:Y:S01]  /*71b0*/  FADD.FTZ R4, R25.reuse, R4 ;  /* 0x0000000419047221 */ /* 0x042fe20000010000 */
[----:B------:R-:W-:Y:S01]  /*71c0*/  F2FP.F16.F32.PACK_AB R8, R25, R8 ;  /* 0x000000081908723e */ /* 0x000fe200000000ff */
[--C-:B------:R-:W-:Y:S01]  /*71d0*/  FFMA.FTZ R57, R57, UR33, -R0.reuse ;  /* 0x0000002139397c23 */ /* 0x100fe20008010800 */
[----:B------:R-:W-:Y:S01]  /*71e0*/  ISETP.LT.OR P3, PT, R11, 0x42, P3 ;  /* 0x000000420b00780c */ /* 0x000fe20001f61670 */
[--C-:B------:R-:W-:Y:S01]  /*71f0*/  FFMA.FTZ R60, R60, UR33, -R0.reuse ;  /* 0x000000213c3c7c23 */ /* 0x100fe20008010800 */
[--C-:B------:R-:W-:Y:S01]  /*7200*/  FFMA.FTZ R61, R61, UR33, -R0.reuse ;  /* 0x000000213d3d7c23 */ /* 0x100fe20008010800 */
[----:B------:R-:W-:Y:S01]  /*7210*/  MUFU.EX2 R37, R37 ;  /* 0x0000002500257308 */ /* 0x000fe20000000800 */
[----:B------:R-:W-:Y:S01]  /*7220*/  FSEL R59, R59, -INF , !P3 ;  /* 0xff8000003b3b7808 */ /* 0x000fe20005800000 */
[--C-:B------:R-:W-:Y:S01]  /*7230*/  FFMA.FTZ R64, R64, UR33, -R0.reuse ;  /* 0x0000002140407c23 */ /* 0x100fe20008010800 */
[----:B------:R-:W-:Y:S01]  /*7240*/  ISETP.GT.AND P3, PT, R10, 0x51, P2 ;  /* 0x000000510a00780c */ /* 0x000fe20001764270 */
[--C-:B------:R-:W-:Y:S01]  /*7250*/  FFMA.FTZ R65, R65, UR33, -R0.reuse ;  /* 0x0000002141417c23 */ /* 0x100fe20008010800 */
[--C-:B------:R-:W-:Y:S01]  /*7260*/  FFMA.FTZ R68, R68, UR33, -R0.reuse ;  /* 0x0000002144447c23 */ /* 0x100fe20008010800 */
[--C-:B------:R-:W-:Y:S01]  /*7270*/  FFMA.FTZ R69, R69, UR33, -R0.reuse ;  /* 0x0000002145457c23 */ /* 0x100fe20008010800 */
[----:B------:R-:W-:Y:S01]  /*7280*/  ISETP.LT.OR P3, PT, R11, 0x52, P3 ;  /* 0x000000520b00780c */ /* 0x000fe20001f61670 */
[----:B------:R-:W-:Y:S01]  /*7290*/  MUFU.EX2 R24, R40 ;  /* 0x0000002800187308 */ /* 0x000fe20000000800 */
[--C-:B------:R-:W-:Y:S01]  /*72a0*/  FFMA.FTZ R72, R72, UR33, -R0.reuse ;  /* 0x0000002148487c23 */ /* 0x100fe20008010800 */
[--C-:B------:R-:W-:Y:S01]  /*72b0*/  FFMA.FTZ R73, R73, UR33, -R0.reuse ;  /* 0x0000002149497c23 */ /* 0x100fe20008010800 */
[----:B------:R-:W-:Y:S01]  /*72c0*/  FSEL R67, R67, -INF , !P3 ;  /* 0xff80000043437808 */ /* 0x000fe20005800000 */
[--C-:B------:R-:W-:Y:S01]  /*72d0*/  FFMA.FTZ R76, R76, UR33, -R0.reuse ;  /* 0x000000214c4c7c23 */ /* 0x100fe20008010800 */
[----:B------:R-:W-:Y:S01]  /*72e0*/  ISETP.GT.AND P3, PT, R10, 0x61, P2 ;  /* 0x000000610a00780c */ /* 0x000fe20001764270 */
[--C-:B------:R-:W-:Y:S01]  /*72f0*/  FFMA.FTZ R77, R77, UR33, -R0.reuse ;  /* 0x000000214d4d7c23 */ /* 0x100fe20008010800 */
[--C-:B------:R-:W-:Y:S01]  /*7300*/  FFMA.FTZ R80, R80, UR33, -R0.reuse ;  /* 0x0000002150507c23 */ /* 0x100fe20008010800 */
[----:B------:R-:W-:Y:S01]  /*7310*/  MUFU.EX2 R41, R41 ;  /* 0x0000002900297308 */ /* 0x000fe20000000800 */
[----:B------:R-:W-:Y:S01]  /*7320*/  ISETP.LT.OR P3, PT, R11, 0x62, P3 ;  /* 0x000000620b00780c */ /* 0x000fe20001f61670 */
[--C-:B------:R-:W-:Y:S01]  /*7330*/  FFMA.FTZ R81, R81, UR33, -R0.reuse ;  /* 0x0000002151517c23 */ /* 0x100fe20008010800 */
[--C-:B------:R-:W-:Y:S01]  /*7340*/  FFMA.FTZ R84, R84, UR33, -R0.reuse ;  /* 0x0000002154547c23 */ /* 0x100fe20008010800 */
[----:B------:R-:W-:Y:S01]  /*7350*/  FFMA.FTZ R0, R85, UR33, -R0 ;  /* 0x0000002155007c23 */ /* 0x000fe20008010800 */
[----:B------:R-:W-:Y:S01]  /*7360*/  FSEL R75, R75, -INF , !P3 ;  /* 0xff8000004b4b7808 */ /* 0x000fe20005800000 */
[-C--:B------:R-:W-:Y:S01]  /*7370*/  FMUL.FTZ R88, R88, R7.reuse ;  /* 0x0000000758587220 */ /* 0x080fe20000410000 */
[C---:B------:R-:W-:Y:S01]  /*7380*/  ISETP.GT.AND P3, PT, R10.reuse, 0x70, P2 ;  /* 0x000000700a00780c */ /* 0x040fe20001764270 */
[----:B------:R-:W-:Y:S01]  /*7390*/  MUFU.EX2 R45, R45 ;  /* 0x0000002d002d7308 */ /* 0x000fe20000000800 */
[----:B------:R-:W-:Y:S01]  /*73a0*/  ISETP.GT.AND P2, PT, R10, 0x79, P2 ;  /* 0x000000790a00780c */ /* 0x000fe20001744270 */
[----:B------:R-:W-:Y:S01]  /*73b0*/  FMUL.FTZ R89, R89, R7 ;  /* 0x0000000759597220 */ /* 0x000fe20000410000 */
[----:B------:R-:W-:Y:S01]  /*73c0*/  FMNMX.FTZ R10, R26, R5, !PT ;  /* 0x000000051a0a7209 */ /* 0x000fe20007810000 */
[-C--:B------:R-:W-:Y:S01]  /*73d0*/  FMUL.FTZ R92, R92, R7.reuse ;  /* 0x000000075c5c7220 */ /* 0x080fe20000410000 */
[----:B------:R-:W-:Y:S01]  /*73e0*/  ISETP.LT.OR P3, PT, R11, 0x71, P3 ;  /* 0x000000710b00780c */ /* 0x000fe20001f61670 */
[-C--:B------:R-:W-:Y:S01]  /*73f0*/  FMUL.FTZ R93, R93, R7.reuse ;  /* 0x000000075d5d7220 */ /* 0x080fe20000410000 */
[----:B------:R-:W-:Y:S01]  /*7400*/  FMNMX.FTZ R9, R27, R10, !PT ;  /* 0x0000000a1b097209 */ /* 0x000fe20007810000 */
[----:B------:R-:W-:Y:S01]  /*7410*/  MUFU.EX2 R49, R49 ;  /* 0x0000003100317308 */ /* 0x000fe20000000800 */
[----:B------:R-:W-:Y:S01]  /*7420*/  FSEL R82, R82, -INF , !P3 ;  /* 0xff80000052527808 */ /* 0x000fe20005800000 */
        /* <DEDUP_REMOVED lines=11> */
[-C--:B------:R-:W-:Y:S01]  /*74e0*/  FMUL.FTZ R105, R105, R7.reuse ;  /* 0x0000000769697220 */ /* 0x080fe20000410000 */
[-C--:B------:R-:W-:Y:S01]  /*74f0*/  FMUL.FTZ R108, R108, R7.reuse ;  /* 0x000000076c6c7220 */ /* 0x080fe20000410000 */
[----:B------:R-:W-:Y:S01]  /*7500*/  FMNMX.FTZ R9, R35, R10, !PT ;  /* 0x0000000a23097209 */ /* 0x000fe20007810000 */
[----:B------:R-:W-:Y:S01]  /*7510*/  MUFU.EX2 R56, R56 ;  /* 0x0000003800387308 */ /* 0x000fe20000000800 */
[-C--:B------:R-:W-:Y:S01]  /*7520*/  FMUL.FTZ R109, R109, R7.reuse ;  /* 0x000000076d6d7220 */ /* 0x080fe20000410000 */
        /* <DEDUP_REMOVED lines=18> */
[----:B------:R-:W-:-:S03]  /*7650*/  FMUL.FTZ R133, R133, R7 ;  /* 0x0000000785857220 */ /* 0x000fc60000410000 */
        /* <DEDUP_REMOVED lines=25> */
[----:B------:R-:W0:Y:S03]  /*77f0*/  MUFU.EX2 R10, R28 ;  /* 0x0000001c000a7308 */ /* 0x000e260000000800 */
[----:B------:R-:W-:-:S04]  /*7800*/  FMNMX.FTZ R9, R82, R9, !PT ;  /* 0x0000000952097209 */ /* 0x000fc80007810000 */
[----:B------:R-:W-:Y:S01]  /*7810*/  FMNMX.FTZ R9, R83, R9, !PT ;  /* 0x0000000953097209 */ /* 0x000fe20007810000 */
[----:B------:R-:W-:Y:S03]  /*7820*/  MUFU.EX2 R28, R48 ;  /* 0x00000030001c7308 */ /* 0x000fe60000000800 */
[----:B------:R-:W-:-:S04]  /*7830*/  FMNMX.FTZ R12, R86, R9, !PT ;  /* 0x00000009560c7209 */ /* 0x000fc80007810000 */
[----:B------:R-:W-:Y:S01]  /*7840*/  FMNMX.FTZ R12, R87, R12, !PT ;  /* 0x0000000c570c7209 */ /* 0x000fe20007810000 */
[----:B------:R-:W-:Y:S01]  /*7850*/  MUFU.EX2 R77, R77 ;  /* 0x0000004d004d7308 */ /* 0x000fe20000000800 */
[----:B0-----:R-:W-:Y:S01]  /*7860*/  FADD.FTZ R4, R10, R4 ;  /* 0x000000040a047221 */ /* 0x001fe20000010000 */
[C---:B------:R-:W-:Y:S02]  /*7870*/  F2FP.F16.F32.PACK_AB R10, R29.reuse, R10 ;  /* 0x0000000a1d0a723e */ /* 0x040fe400000000ff */
[----:B------:R-:W0:Y:S01]  /*7880*/  SHFL.BFLY PT, R9, R12, 0x2, 0x1f ;  /* 0x0c401f000c097f89 */ /* 0x000e2200000e0000 */
[----:B------:R-:W-:-:S03]  /*7890*/  FADD.FTZ R13, R29, R4 ;  /* 0x000000041d0d7221 */ /* 0x000fc60000010000 */
[----:B------:R-:W-:Y:S08]  /*78a0*/  MUFU.EX2 R80, R80 ;  /* 0x0000005000507308 */ /* 0x000ff00000000800 */
[----:B------:R-:W-:Y:S08]  /*78b0*/  MUFU.EX2 R81, R81 ;  /* 0x0000005100517308 */ /* 0x000ff00000000800 */
[----:B------:R-:W-:Y:S01]  /*78c0*/  MUFU.EX2 R84, R84 ;  /* 0x0000005400547308 */ /* 0x000fe20000000800 */
[----:B0-----:R-:W-:-:S07]  /*78d0*/  FMNMX.FTZ R12, R12, R9, !PT ;  /* 0x000000090c0c7209 */ /* 0x001fce0007810000 */
[----:B------:R-:W-:Y:S01]  /*78e0*/  MUFU.EX2 R0, R0 ;  /* 0x0000000000007308 */ /* 0x000fe20000000800 */
[----:B------:R-:W0:Y:S02]  /*78f0*/  SHFL.BFLY PT, R9, R12, 0x1, 0x1f ;  /* 0x0c201f000c097f89 */ /* 0x000e2400000e0000 */
[----:B0-----:R-:W-:Y:S01]  /*7900*/  FMNMX.FTZ R12, R12, R9, !PT ;  /* 0x000000090c0c7209 */ /* 0x001fe20007810000 */
[----:B------:R-:W-:Y:S01]  /*7910*/  IMAD.U32 R9, RZ, RZ, UR48 ;  /* 0x00000030ff097e24 */ /* 0x000fe2000f8e00ff */
[----:B------:R-:W-:Y:S02]  /*7920*/  UMOV UR48, UR57 ;  /* 0x0000003900307c82 */ /* 0x000fe40008000000 */
[C---:B------:R-:W-:Y:S01]  /*7930*/  FSETP.NEU.FTZ.AND P2, PT, R12.reuse, -INF , PT ;  /* 0xff8000000c00780b */ /* 0x040fe20003f5d000 */
[----:B------:R-:W-:Y:S01]  /*7940*/  FMUL.FTZ R4, R12, UR33 ;  /* 0x000000210c047c20 */ /* 0x000fe20008410000 */
[----:B------:R-:W-:-:S04]  /*7950*/  @!P1 LEA R9, R9, UR42, 0x3 ;  /* 0x0000002a09099c11 */ /* 0x000fc8000f8e18ff */
[----:B------:R-:W-:Y:S01]  /*7960*/  FSEL R4, R4, RZ, P2 ;  /* 0x000000ff04047208 */ /* 0x000fe20001000000 */
[----:B------:R-:W-:-:S04]  /*7970*/  @!P1 VIADD R9, R9, 0x2d860 ;  /* 0x0002d86009099836 */ /* 0x000fc80000000000 */
[--C-:B------:R-:W-:Y:S01]  /*7980*/  FFMA.FTZ R14, R26, UR33, -R4.reuse ;  /* 0x000000211a0e7c23 */ /* 0x100fe20008010804 */
[--C-:B------:R-:W-:Y:S01]  /*7990*/  FFMA.FTZ R15, R27, UR33, -R4.reuse ;  /* 0x000000211b0f7c23 */ /* 0x100fe20008010804 */
[--C-:B------:R-:W-:Y:S01]  /*79a0*/  FFMA.FTZ R20, R30, UR33, -R4.reuse ;  /* 0x000000211e147c23 */ /* 0x100fe20008010804 */
[--C-:B------:R-:W-:Y:S01]  /*79b0*/  FFMA.FTZ R21, R31, UR33, -R4.reuse ;  /* 0x000000211f157c23 */ /* 0x100fe20008010804 */
[----:B------:R-:W-:Y:S01]  /*79c0*/  @!P1 PRMT R9, RZ, 0x654, R9 ;  /* 0x00000654ff099816 */ /* 0x000fe20000000009 */
[--C-:B------:R-:W-:Y:S01]  /*79d0*/  FFMA.FTZ R25, R38, UR33, -R4.reuse ;  /* 0x0000002126197c23 */ /* 0x100fe20008010804 */
[----:B------:R-:W-:Y:S01]  /*79e0*/  MUFU.EX2 R14, R14 ;  /* 0x0000000e000e7308 */ /* 0x000fe20000000800 */
[--C-:B------:R-:W-:Y:S01]  /*79f0*/  FFMA.FTZ R27, R39, UR33, -R4.reuse ;  /* 0x00000021271b7c23 */ /* 0x100fe20008010804 */
[----:B------:R0:W-:Y:S01]  /*7a00*/  @!P1 SYNCS.ARRIVE.TRANS64.RED.A1T0 RZ, [R9+URZ], RZ ;  /* 0x000000ff09ff99a7 */ /* 0x0001e2000810043f */
        /* <DEDUP_REMOVED lines=16> */
[----:B------:R-:W-:-:S05]  /*7b10*/  FFMA.FTZ R74, R74, UR33, -R4 ;  /* 0x000000214a4a7c23 */ /* 0x000fca0008010804 */
[----:B------:R-:W1:Y:S01]  /*7b20*/  MUFU.EX2 R21, R21 ;  /* 0x0000001500157308 */ /* 0x000e620000000800 */
[----:B0-----:R-:W-:-:S07]  /*7b30*/  F2FP.F16.F32.PACK_AB R9, R15, R14 ;  /* 0x0000000e0f09723e */ /* 0x001fce00000000ff */
[----:B------:R-:W-:Y:S08]  /*7b40*/  MUFU.EX2 R25, R25 ;  /* 0x0000001900197308 */ /* 0x000ff00000000800 */
[----:B------:R-:W-:Y:S01]  /*7b50*/  MUFU.EX2 R26, R44 ;  /* 0x0000002c001a7308 */ /* 0x000fe20000000800 */
[----:B-1----:R-:W-:-:S05]  /*7b60*/  F2FP.F16.F32.PACK_AB R11, R21, R20 ;  /* 0x00000014150b723e */ /* 0x002fca00000000ff */
[----:B------:R0:W-:Y:S02]  /*7b70*/  STSM.16.M88.4 [R17+0x21800], R8 ;  /* 0x0218000811007844 */ /* 0x0001e40000000200 */
[----:B------:R-:W-:Y:S08]  /*7b80*/  MUFU.EX2 R27, R27 ;  /* 0x0000001b001b7308 */ /* 0x000ff00000000800 */
[----:B------:R-:W-:Y:S01]  /*7b90*/  MUFU.EX2 R31, R31 ;  /* 0x0000001f001f7308 */ /* 0x000fe20000000800 */
[--C-:B0-----:R-:W-:Y:S01]  /*7ba0*/  FFMA.FTZ R9, R34, UR33, -R4.reuse ;  /* 0x0000002122097c23 */ /* 0x101fe20008010804 */
[----:B------:R-:W-:-:S06]  /*7bb0*/  FFMA.FTZ R11, R35, UR33, -R4 ;  /* 0x00000021230b7c23 */ /* 0x000fcc0008010804 */
[----:B------:R0:W1:Y:S01]  /*7bc0*/  MUFU.EX2 R8, R32 ;  /* 0x0000002000087308 */ /* 0x0000620000000800 */
[--C-:B------:R-:W-:Y:S01]  /*7bd0*/  FFMA.FTZ R35, R43, UR33, -R4.reuse ;  /* 0x000000212b237c23 */ /* 0x100fe20008010804 */
[----:B------:R-:W-:-:S06]  /*7be0*/  FFMA.FTZ R34, R54, UR33, -R4 ;  /* 0x0000002136227c23 */ /* 0x000fcc0008010804 */
[----:B------:R-:W-:Y:S01]  /*7bf0*/  MUFU.EX2 R9, R9 ;  /* 0x0000000900097308 */ /* 0x000fe20000000800 */
[----:B0-----:R-:W-:Y:S02]  /*7c00*/  FSEL R32, R12, RZ, P2 ;  /* 0x000000ff0c207208 */ /* 0x001fe40001000000 */
[C---:B------:R-:W-:Y:S01]  /*7c10*/  ISETP.GT.AND P2, PT, R2.reuse, UR58, PT ;  /* 0x0000003a02007c0c */ /* 0x040fe2000bf44270 */
[----:B------:R-:W-:Y:S02]  /*7c20*/  VIADD R2, R2, 0xffffffff ;  /* 0xffffffff02027836 */ /* 0x000fe40000000000 */
[----:B------:R-:W-:Y:S02]  /*7c30*/  FADD.FTZ R32, -R32, R5 ;  /* 0x0000000520207221 */ /* 0x000fe40000010100 */
[----:B------:R0:W2:Y:S02]  /*7c40*/  MUFU.EX2 R10, R36 ;  /* 0x00000024000a7308 */ /* 0x0000a40000000800 */
[----:B------:R-:W-:Y:S01]  /*7c50*/  FMUL.FTZ R5, R32, UR33 ;  /* 0x0000002120057c20 */ /* 0x000fe20008410000 */
[----:B------:R-:W-:-:S05]  /*7c60*/  FFMA.FTZ R32, R51, UR33, -R4 ;  /* 0x0000002133207c23 */ /* 0x000fca0008010804 */
[----:B------:R-:W3:Y:S01]  /*7c70*/  MUFU.EX2 R5, R5 ;  /* 0x0000000500057308 */ /* 0x000ee20000000800 */
[----:B0-----:R-:W-:Y:S01]  /*7c80*/  FFMA.FTZ R36, R46, UR33, -R4 ;  /* 0x000000212e247c23 */ /* 0x001fe20008010804 */
[----:B-1----:R-:W-:Y:S01]  /*7c90*/  FADD.FTZ R46, R8, R13 ;  /* 0x0000000d082e7221 */ /* 0x002fe20000010000 */
[----:B------:R-:W-:-:S03]  /*7ca0*/  F2FP.F16.F32.PACK_AB R8, R33, R8 ;  /* 0x000000082108723e */ /* 0x000fc600000000ff */
[----:B------:R-:W-:Y:S02]  /*7cb0*/  FADD.FTZ R13, R33, R46 ;  /* 0x0000002e210d7221 */ /* 0x000fe40000010000 */
[----:B------:R-:W0:Y:S02]  /*7cc0*/  MUFU.EX2 R11, R11 ;  /* 0x0000000b000b7308 */ /* 0x000e240000000800 */
[----:B--2---:R-:W-:Y:S01]  /*7cd0*/  FADD.FTZ R46, R10, R13 ;  /* 0x0000000d0a2e7221 */ /* 0x004fe20000010000 */
[----:B------:R-:W-:-:S05]  /*7ce0*/  F2FP.F16.F32.PACK_AB R10, R37, R10 ;  /* 0x0000000a250a723e */ /* 0x000fca00000000ff */
[----:B------:R-:W1:Y:S01]  /*7cf0*/  MUFU.EX2 R35, R35 ;  /* 0x0000002300237308 */ /* 0x000e620000000800 */
[----:B---3--:R-:W-:Y:S01]  /*7d00*/  FFMA.FTZ R14, R5, R3, R14 ;  /* 0x00000003050e7223 */ /* 0x008fe2000001000e */
[----:B------:R-:W-:Y:S01]  /*7d10*/  FFMA.FTZ R3, R55, UR33, -R4 ;  /* 0x0000002137037c23 */ /* 0x000fe20008010804 */
[-C--:B------:R-:W-:Y:S01]  /*7d20*/  FMUL.FTZ R90, R90, R5.reuse ;  /* 0x000000055a5a7220 */ /* 0x080fe20000410000 */
[-C--:B------:R-:W-:Y:S01]  /*7d30*/  FMUL.FTZ R91, R91, R5.reuse ;  /* 0x000000055b5b7220 */ /* 0x080fe20000410000 */
[----:B------:R-:W-:Y:S01]  /*7d40*/  FADD.FTZ R39, R15, R14 ;  /* 0x0000000e0f277221 */ /* 0x000fe20000010000 */
[--C-:B------:R-:W-:Y:S01]  /*7d50*/  FFMA.FTZ R14, R58, UR33, -R4.reuse ;  /* 0x000000213a0e7c23 */ /* 0x100fe20008010804 */
[--C-:B------:R-:W-:Y:S01]  /*7d60*/  FFMA.FTZ R15, R59, UR33, -R4.reuse ;  /* 0x000000213b0f7c23 */ /* 0x100fe20008010804 */
[----:B------:R-:W2:Y:S01]  /*7d70*/  MUFU.EX2 R36, R36 ;  /* 0x0000002400247308 */ /* 0x000ea20000000800 */
[----:B------:R-:W-:Y:S01]  /*7d80*/  FADD.FTZ R39, R20, R39 ;  /* 0x0000002714277221 */ /* 0x000fe20000010000 */
[--C-:B------:R-:W-:Y:S01]  /*7d90*/  FFMA.FTZ R20, R62, UR33, -R4.reuse ;  /* 0x000000213e147c23 */ /* 0x100fe20008010804 */
[----:B------:R-:W-:Y:S01]  /*7da0*/  FFMA.FTZ R4, R87, UR33, -R4 ;  /* 0x0000002157047c23 */ /* 0x000fe20008010804 */
[-C--:B------:R-:W-:Y:S01]  /*7db0*/  FMUL.FTZ R94, R94, R5.reuse ;  /* 0x000000055e5e7220 */ /* 0x080fe20000410000 */
[----:B------:R-:W-:Y:S01]  /*7dc0*/  FADD.FTZ R44, R21, R39 ;  /* 0x00000027152c7221 */ /* 0x000fe20000010000 */
[----:B------:R-:W-:Y:S01]  /*7dd0*/  FADD.FTZ R21, R37, R46 ;  /* 0x0000002e25157221 */ /* 0x000fe20000010000 */
[-C--:B------:R-:W-:Y:S01]  /*7de0*/  FMUL.FTZ R95, R95, R5.reuse ;  /* 0x000000055f5f7220 */ /* 0x080fe20000410000 */
[----:B------:R-:W3:Y:S01]  /*7df0*/  MUFU.EX2 R38, R38 ;  /* 0x0000002600267308 */ /* 0x000ee20000000800 */
[----:B------:R-:W-:Y:S01]  /*7e00*/  FADD.FTZ R44, R9, R44 ;  /* 0x0000002c092c7221 */ /* 0x000fe20000010000 */
[----:B------:R-:W-:Y:S01]  /*7e10*/  FADD.FTZ R46, R24, R21 ;  /* 0x00000015182e7221 */ /* 0x000fe20000010000 */
[----:B------:R-:W-:Y:S01]  /*7e20*/  F2FP.F16.F32.PACK_AB R24, R41, R24 ;  /* 0x000000182918723e */ /* 0x000fe200000000ff */
[----:B------:R-:W-:Y:S01]  /*7e30*/  FMUL.FTZ R98, R98, R5 ;  /* 0x0000000562627220 */ /* 0x000fe20000410000 */
[----:B0-----:R-:W-:Y:S01]  /*7e40*/  FADD.FTZ R44, R11, R44 ;  /* 0x0000002c0b2c7221 */ /* 0x001fe20000010000 */
[----:B------:R-:W-:Y:S01]  /*7e50*/  FADD.FTZ R21, R41, R46 ;  /* 0x0000002e29157221 */ /* 0x000fe20000010000 */
[----:B------:R-:W-:Y:S01]  /*7e60*/  F2FP.F16.F32.PACK_AB R9, R11, R9 ;  /* 0x000000090b09723e */ /* 0x000fe200000000ff */
[----:B------:R-:W0:Y:S01]  /*7e70*/  MUFU.EX2 R29, R29 ;  /* 0x0000001d001d7308 */ /* 0x000e220000000800 */
[----:B------:R-:W-:Y:S01]  /*7e80*/  FADD.FTZ R44, R25, R44 ;  /* 0x0000002c192c7221 */ /* 0x000fe20000010000 */
[----:B------:R-:W-:Y:S01]  /*7e90*/  FADD.FTZ R46, R26, R21 ;  /* 0x000000151a2e7221 */ /* 0x000fe20000010000 */
[----:B------:R-:W-:Y:S01]  /*7ea0*/  F2FP.F16.F32.PACK_AB R11, R27, R25 ;  /* 0x000000191b0b723e */ /* 0x000fe200000000ff */
[----:B------:R-:W-:Y:S01]  /*7eb0*/  FMUL.FTZ R99, R99, R5 ;  /* 0x0000000563637220 */ /* 0x000fe20000410000 */
[----:B------:R-:W-:Y:S01]  /*7ec0*/  FADD.FTZ R44, R27, R44 ;  /* 0x0000002c1b2c7221 */ /* 0x000fe20000010000 */
[----:B------:R-:W-:Y:S01]  /*7ed0*/  FADD.FTZ R43, R45, R46 ;  /* 0x0000002e2d2b7221 */ /* 0x000fe20000010000 */
[----:B-1----:R-:W-:Y:S01]  /*7ee0*/  F2FP.F16.F32.PACK_AB R25, R35, R31 ;  /* 0x0000001f2319723e */ /* 0x002fe200000000ff */
[----:B------:R-:W1:Y:S01]  /*7ef0*/  MUFU.EX2 R30, R52 ;  /* 0x00000034001e7308 */ /* 0x000e620000000800 */
[----:B------:R-:W-:Y:S01]  /*7f00*/  FADD.FTZ R44, R31, R44 ;  /* 0x0000002c1f2c7221 */ /* 0x000fe20000010000 */
[----:B------:R-:W-:Y:S01]  /*7f10*/  FADD.FTZ R46, R28, R43 ;  /* 0x0000002b1c2e7221 */ /* 0x000fe20000010000 */
[----:B------:R-:W-:Y:S01]  /*7f20*/  F2FP.F16.F32.PACK_AB R26, R45, R26 ;  /* 0x0000001a2d1a723e */ /* 0x000fe200000000ff */
[----:B------:R4:W-:Y:S01]  /*7f30*/  STSM.16.M88.4 [R22], R8 ;  /* 0x0000000816007844 */ /* 0x0009e20000000200 */
[----:B------:R-:W-:Y:S01]  /*7f40*/  FADD.FTZ R21, R35, R44 ;  /* 0x0000002c23157221 */ /* 0x000fe20000010000 */
[C---:B------:R-:W-:Y:S01]  /*7f50*/  FADD.FTZ R47, R49.reuse, R46 ;  /* 0x0000002e312f7221 */ /* 0x040fe20000010000 */
[----:B------:R-:W-:Y:S01]  /*7f60*/  F2FP.F16.F32.PACK_AB R28, R49, R28 ;  /* 0x0000001c311c723e */ /* 0x000fe200000000ff */
[----:B------:R-:W5:Y:S01]  /*7f70*/  MUFU.EX2 R32, R32 ;  /* 0x0000002000207308 */ /* 0x000f620000000800 */
[----:B--2---:R-:W-:Y:S01]  /*7f80*/  FADD.FTZ R21, R36, R21 ;  /* 0x0000001524157221 */ /* 0x004fe20000010000 */
[-C--:B------:R-:W-:Y:S01]  /*7f90*/  FMUL.FTZ R102, R102, R5.reuse ;  /* 0x0000000566667220 */ /* 0x080fe20000410000 */
[-C--:B------:R-:W-:Y:S01]  /*7fa0*/  FMUL.FTZ R103, R103, R5.reuse ;  /* 0x0000000567677220 */ /* 0x080fe20000410000 */
[-C--:B------:R-:W-:Y:S01]  /*7fb0*/  FMUL.FTZ R106, R106, R5.reuse ;  /* 0x000000056a6a7220 */ /* 0x080fe20000410000 */
[----:B---3--:R-:W-:Y:S01]  /*7fc0*/  FADD.FTZ R44, R38, R21 ;  /* 0x00000015262c7221 */ /* 0x008fe20000010000 */
[-C--:B------:R-:W-:Y:S01]  /*7fd0*/  FMUL.FTZ R107, R107, R5.reuse ;  /* 0x000000056b6b7220 */ /* 0x080fe20000410000 */
[-C--:B------:R-:W-:Y:S01]  /*7fe0*/  FMUL.FTZ R110, R110, R5.reuse ;  /* 0x000000056e6e7220 */ /* 0x080fe20000410000 */
[----:B------:R-:W2:Y:S01]  /*7ff0*/  MUFU.EX2 R34, R34 ;  /* 0x0000002200227308 */ /* 0x000ea20000000800 */
[----:B0-----:R-:W-:Y:S01]  /*8000*/  FADD.FTZ R43, R29, R44 ;  /* 0x0000002c1d2b7221 */ /* 0x001fe20000010000 */
[----:B-1----:R-:W-:Y:S01]  /*8010*/  FADD.FTZ R44, R30, R47 ;  /* 0x0000002f1e2c7221 */ /* 0x002fe20000010000 */
[----:B------:R-:W-:Y:S01]  /*8020*/  F2FP.F16.F32.PACK_AB R30, R53, R30 ;  /* 0x0000001e351e723e */ /* 0x000fe200000000ff */
[----:B------:R-:W-:Y:S01]  /*8030*/  FMUL.FTZ R111, R111, R5 ;  /* 0x000000056f6f7220 */ /* 0x000fe20000410000 */
[----:B----4-:R-:W-:Y:S01]  /*8040*/  F2FP.F16.F32.PACK_AB R8, R57, R56 ;  /* 0x000000383908723e */ /* 0x010fe200000000ff */
[----:B------:R-:W-:Y:S01]  /*8050*/  FADD.FTZ R41, R53, R44 ;  /* 0x0000002c35297221 */ /* 0x000fe20000010000 */
[----:B------:R-:W-:Y:S01]  /*8060*/  F2FP.F16.F32.PACK_AB R10, R61, R60 ;  /* 0x0000003c3d0a723e */ /* 0x000fe200000000ff */
[----:B------:R-:W0:Y:S01]  /*8070*/  MUFU.EX2 R3, R3 ;  /* 0x0000000300037308 */ /* 0x000e220000000800 */
[----:B-----5:R-:W-:Y:S01]  /*8080*/  FADD.FTZ R43, R32, R43 ;  /* 0x0000002b202b7221 */ /* 0x020fe20000010000 */
[----:B------:R-:W-:Y:S01]  /*8090*/  FADD.FTZ R46, R56, R41 ;  /* 0x00000029382e7221 */ /* 0x000fe20000010000 */
[----:B------:R-:W-:Y:S01]  /*80a0*/  F2FP.F16.F32.PACK_AB R29, R32, R29 ;  /* 0x0000001d201d723e */ /* 0x000fe200000000ff */
[-C--:B------:R-:W-:Y:S01]  /*80b0*/  FMUL.FTZ R114, R114, R5.reuse ;  /* 0x0000000572727220 */ /* 0x080fe20000410000 */
[-C--:B------:R-:W-:Y:S01]  /*80c0*/  FMUL.FTZ R115, R115, R5.reuse ;  /* 0x0000000573737220 */ /* 0x080fe20000410000 */
[----:B------:R-:W-:Y:S01]  /*80d0*/  FADD.FTZ R41, R57, R46 ;  /* 0x0000002e39297221 */ /* 0x000fe20000010000 */
[-C--:B------:R-:W-:Y:S01]  /*80e0*/  FMUL.FTZ R118, R118, R5.reuse ;  /* 0x0000000576767220 */ /* 0x080fe20000410000 */
[----:B------:R-:W1:Y:S01]  /*80f0*/  MUFU.EX2 R14, R14 ;  /* 0x0000000e000e7308 */ /* 0x000e620000000800 */
[----:B--2---:R-:W-:Y:S01]  /*8100*/  FADD.FTZ R44, R34, R43 ;  /* 0x0000002b222c7221 */ /* 0x004fe20000010000 */
[----:B------:R-:W-:Y:S01]  /*8110*/  FADD.FTZ R46, R60, R41 ;  /* 0x000000293c2e7221 */ /* 0x000fe20000010000 */
[-C--:B------:R-:W-:Y:S01]  /*8120*/  FMUL.FTZ R119, R119, R5.reuse ;  /* 0x0000000577777220 */ /* 0x080fe20000410000 */
[-C--:B------:R-:W-:Y:S01]  /*8130*/  FMUL.FTZ R122, R122, R5.reuse ;  /* 0x000000057a7a7220 */ /* 0x080fe20000410000 */
[-C--:B------:R-:W-:Y:S01]  /*8140*/  FMUL.FTZ R123, R123, R5.reuse ;  /* 0x000000057b7b7220 */ /* 0x080fe20000410000 */
[----:B------:R-:W-:Y:S01]  /*8150*/  FADD.FTZ R35, R61, R46 ;  /* 0x0000002e3d237221 */ /* 0x000fe20000010000 */
[-C--:B------:R-:W-:Y:S01]  /*8160*/  FMUL.FTZ R126, R126, R5.reuse ;  /* 0x000000057e7e7220 */ /* 0x080fe20000410000 */
[----:B------:R-:W2:Y:S01]  /*8170*/  MUFU.EX2 R15, R15 ;  /* 0x0000000f000f7308 */ /* 0x000ea20000000800 */
[----:B0-----:R-:W-:Y:S01]  /*8180*/  FADD.FTZ R27, R3, R44 ;  /* 0x0000002c031b7221 */ /* 0x001fe20000010000 */
[-C--:B------:R-:W-:Y:S01]  /*8190*/  FMUL.FTZ R127, R127, R5.reuse ;  /* 0x000000057f7f7220 */ /* 0x080fe20000410000 */
[-C--:B------:R-:W-:Y:S01]  /*81a0*/  FMUL.FTZ R130, R130, R5.reuse ;  /* 0x0000000582827220 */ /* 0x080fe20000410000 */
[-C--:B------:R-:W-:Y:S01]  /*81b0*/  FMUL.FTZ R131, R131, R5.reuse ;  /* 0x0000000583837220 */ /* 0x080fe20000410000 */
[-C--:B------:R-:W-:Y:S01]  /*81c0*/  FMUL.FTZ R134, R134, R5.reuse ;  /* 0x0000000586867220 */ /* 0x080fe20000410000 */
[----:B------:R-:W-:Y:S01]  /*81d0*/  FMUL.FTZ R135, R135, R5 ;  /* 0x0000000587877220 */ /* 0x000fe20000410000 */
[----:B------:R-:W-:Y:S01]  /*81e0*/  IMAD.MOV.U32 R5, RZ, RZ, R12 ;  /* 0x000000ffff057224 */ /* 0x000fe200078e000c */
[----:B------:R-:W0:Y:S01]  /*81f0*/  MUFU.EX2 R20, R20 ;  /* 0x0000001400147308 */ /* 0x000e220000000800 */
[----:B-1----:R-:W-:Y:S01]  /*8200*/  FADD.FTZ R44, R14, R27 ;  /* 0x0000001b0e2c7221 */ /* 0x002fe20000010000 */
[----:B------:R-:W-:Y:S01]  /*8210*/  F2FP.F16.F32.PACK_AB R27, R38, R36 ;  /* 0x00000024261b723e */ /* 0x000fe200000000ff */
[----:B------:R-:W-:-:S04]  /*8220*/  FADD.FTZ R38, R64, R35 ;  /* 0x0000002340267221 */ /* 0x000fc80000010000 */
[----:B------:R1:W-:Y:S01]  /*8230*/  STSM.16.M88.4 [R19], R24 ;  /* 0x0000001813007844 */ /* 0x0003e20000000200 */
[----:B------:R-:W3:Y:S01]  /*8240*/  MUFU.EX2 R42, R42 ;  /* 0x0000002a002a7308 */ /* 0x000ee20000000800 */
[----:B--2---:R-:W-:-:S07]  /*8250*/  FADD.FTZ R31, R15, R44 ;  /* 0x0000002c0f1f7221 */ /* 0x004fce0000010000 */
[----:B------:R-:W2:Y:S01]  /*8260*/  MUFU.EX2 R13, R66 ;  /* 0x00000042000d7308 */ /* 0x000ea20000000800 */
[----:B0-----:R-:W-:Y:S01]  /*8270*/  FADD.FTZ R31, R20, R31 ;  /* 0x0000001f141f7221 */ /* 0x001fe20000010000 */
[----:B-1----:R-:W-:-:S06]  /*8280*/  F2FP.F16.F32.PACK_AB R26, R77, R76 ;  /* 0x0000004c4d1a723e */ /* 0x002fcc00000000ff */
[----:B------:R-:W0:Y:S01]  /*8290*/  MUFU.EX2 R39, R67 ;  /* 0x0000004300277308 */ /* 0x000e220000000800 */
[C---:B---3--:R-:W-:Y:S01]  /*82a0*/  FADD.FTZ R36, R42.reuse, R31 ;  /* 0x0000001f2a247221 */ /* 0x048fe20000010000 */
[----:B------:R-:W-:Y:S01]  /*82b0*/  FADD.FTZ R31, R65, R38 ;  /* 0x00000026411f7221 */ /* 0x000fe20000010000 */
[----:B------:R-:W-:-:S03]  /*82c0*/  F2FP.F16.F32.PACK_AB R11, R42, R20 ;  /* 0x000000142a0b723e */ /* 0x000fc600000000ff */
[----:B------:R-:W-:Y:S01]  /*82d0*/  FADD.FTZ R38, R68, R31 ;  /* 0x0000001f44267221 */ /* 0x000fe20000010000 */
[----:B------:R-:W-:Y:S01]  /*82e0*/  F2FP.F16.F32.PACK_AB R31, R3, R34 ;  /* 0x00000022031f723e */ /* 0x000fe200000000ff */
[----:B------:R-:W1:Y:S01]  /*82f0*/  MUFU.EX2 R33, R70 ;  /* 0x0000004600217308 */ /* 0x000e620000000800 */
[----:B--2---:R-:W-:Y:S01]  /*8300*/  FADD.FTZ R36, R13, R36 ;  /* 0x000000240d247221 */ /* 0x004fe20000010000 */
[----:B------:R-:W-:Y:S02]  /*8310*/  FADD.FTZ R9, R69, R38 ;  /* 0x0000002645097221 */ /* 0x000fe40000010000 */
[----:B------:R2:W-:Y:S02]  /*8320*/  STSM.16.M88.4 [R18], R28 ;  /* 0x0000001c12007844 */ /* 0x0005e40000000200 */
[----:B------:R-:W-:Y:S01]  /*8330*/  FADD.FTZ R24, R72, R9 ;  /* 0x0000000948187221 */ /* 0x000fe20000010000 */
[----:B------:R-:W-:Y:S01]  /*8340*/  F2FP.F16.F32.PACK_AB R9, R15, R14 ;  /* 0x0000000e0f09723e */ /* 0x000fe200000000ff */
[----:B------:R-:W3:Y:S01]  /*8350*/  MUFU.EX2 R37, R71 ;  /* 0x0000004700257308 */ /* 0x000ee20000000800 */
[----:B0-----:R-:W-:Y:S01]  /*8360*/  FADD.FTZ R36, R39, R36 ;  /* 0x0000002427247221 */ /* 0x001fe20000010000 */
[C---:B------:R-:W-:Y:S01]  /*8370*/  FADD.FTZ R15, R73.reuse, R24 ;  /* 0x00000018490f7221 */ /* 0x040fe20000010000 */
[----:B------:R-:W-:Y:S01]  /*8380*/  F2FP.F16.F32.PACK_AB R24, R73, R72 ;  /* 0x000000484918723e */ /* 0x000fe200000000ff */
[----:B------:R0:W-:Y:S02]  /*8390*/  STSM.16.M88.4 [R17+0x27800], R8 ;  /* 0x0278000811007844 */ /* 0x0001e40000000200 */
[----:B------:R-:W-:-:S02]  /*83a0*/  FADD.FTZ R14, R76, R15 ;  /* 0x0000000f4c0e7221 */ /* 0x000fc40000010000 */
[----:B------:R-:W4:Y:S01]  /*83b0*/  MUFU.EX2 R21, R74 ;  /* 0x0000004a00157308 */ /* 0x000f220000000800 */
[----:B-1----:R-:W-:Y:S01]  /*83c0*/  FADD.FTZ R36, R33, R36 ;  /* 0x0000002421247221 */ /* 0x002fe20000010000 */
[----:B------:R-:W-:Y:S01]  /*83d0*/  FADD.FTZ R15, R77, R14 ;  /* 0x0000000e4d0f7221 */ /* 0x000fe20000010000 */
[----:B--2---:R-:W-:Y:S02]  /*83e0*/  F2FP.F16.F32.PACK_AB R28, R81, R80 ;  /* 0x00000050511c723e */ /* 0x004fe400000000ff */
[----:B------:R-:W-:Y:S01]  /*83f0*/  F2FP.F16.F32.PACK_AB R30, R0, R84 ;  /* 0x00000054001e723e */ /* 0x000fe200000000ff */
[----:B------:R-:W-:Y:S02]  /*8400*/  FADD.FTZ R20, R80, R15 ;  /* 0x0000000f50147221 */ /* 0x000fe40000010000 */
[----:B------:R-:W1:Y:S01]  /*8410*/  MUFU.EX2 R40, R40 ;  /* 0x0000002800287308 */ /* 0x000e620000000800 */
[----:B---3--:R-:W-:Y:S01]  /*8420*/  FADD.FTZ R36, R37, R36 ;  /* 0x0000002425247221 */ /* 0x008fe20000010000 */
[----:B------:R-:W-:Y:S01]  /*8430*/  FADD.FTZ R15, R81, R20 ;  /* 0x00000014510f7221 */ /* 0x000fe20000010000 */
[----:B0-----:R-:W-:-:S02]  /*8440*/  F2FP.F16.F32.PACK_AB R8, R65, R64 ;  /* 0x000000404108723e */ /* 0x001fc400000000ff */
[----:B------:R-:W-:Y:S01]  /*8450*/  F2FP.F16.F32.PACK_AB R10, R69, R68 ;  /* 0x00000044450a723e */ /* 0x000fe200000000ff */
[----:B------:R-:W-:Y:S02]  /*8460*/  FADD.FTZ R15, R84, R15 ;  /* 0x0000000f540f7221 */ /* 0x000fe40000010000 */
[----:B------:R-:W0:Y:S01]  /*8470*/  MUFU.EX2 R78, R78 ;  /* 0x0000004e004e7308 */ /* 0x000e220000000800 */
[----:B------:R-:W-:Y:S01]  /*8480*/  F2FP.F16.F32.PACK_AB R9, R39, R13 ;  /* 0x0000000d2709723e */ /* 0x000fe200000000ff */
[----:B----4-:R-:W-:Y:S01]  /*8490*/  FADD.FTZ R3, R21, R36 ;  /* 0x0000002415037221 */ /* 0x010fe20000010000 */
[----:B------:R-:W-:-:S05]  /*84a0*/  F2FP.F16.F32.PACK_AB R11, R37, R33 ;  /* 0x00000021250b723e */ /* 0x000fca00000000ff */
[----:B------:R-:W2:Y:S01]  /*84b0*/  MUFU.EX2 R79, R79 ;  /* 0x0000004f004f7308 */ /* 0x000ea20000000800 */
[C---:B-1----:R-:W-:Y:S01]  /*84c0*/  F2FP.F16.F32.PACK_AB R25, R40.reuse, R21 ;  /* 0x000000152819723e */ /* 0x042fe200000000ff */
[----:B------:R1:W-:Y:S01]  /*84d0*/  STSM.16.M88.4 [R23], R8 ;  /* 0x0000000817007844 */ /* 0x0003e20000000200 */
[----:B------:R-:W-:-:S05]  /*84e0*/  FADD.FTZ R3, R40, R3 ;  /* 0x0000000328037221 */ /* 0x000fca0000010000 */
[----:B------:R-:W3:Y:S01]  /*84f0*/  MUFU.EX2 R82, R82 ;  /* 0x0000005200527308 */ /* 0x000ee20000000800 */
[----:B0-----:R-:W-:-:S07]  /*8500*/  FADD.FTZ R14, R78, R3 ;  /* 0x000000034e0e7221 */ /* 0x001fce0000010000 */
[----:B------:R-:W0:Y:S01]  /*8510*/  MUFU.EX2 R83, R83 ;  /* 0x0000005300537308 */ /* 0x000e220000000800 */
[C---:B--2---:R-:W-:Y:S01]  /*8520*/  F2FP.F16.F32.PACK_AB R27, R79.reuse, R78 ;  /* 0x0000004e4f1b723e */ /* 0x044fe200000000ff */
[----:B------:R-:W-:-:S04]  /*8530*/  FADD.FTZ R3, R79, R14 ;  /* 0x0000000e4f037221 */ /* 0x000fc80000010000 */
[----:B------:R1:W-:Y:S02]  /*8540*/  STSM.16.M88.4 [R19+0x6000], R24 ;  /* 0x0060001813007844 */ /* 0x0003e40000000200 */
[----:B------:R-:W2:Y:S01]  /*8550*/  MUFU.EX2 R86, R86 ;  /* 0x0000005600567308 */ /* 0x000ea20000000800 */
[----:B---3--:R-:W-:-:S07]  /*8560*/  FADD.FTZ R3, R82, R3 ;  /* 0x0000000352037221 */ /* 0x008fce0000010000 */
[----:B------:R3:W4:Y:S01]  /*8570*/  MUFU.EX2 R32, R4 ;  /* 0x0000000400207308 */ /* 0x0007220000000800 */
[C---:B0-----:R-:W-:Y:S01]  /*8580*/  F2FP.F16.F32.PACK_AB R29, R83.reuse, R82 ;  /* 0x00000052531d723e */ /* 0x041fe200000000ff */
[----:B------:R-:W-:-:S04]  /*8590*/  FADD.FTZ R3, R83, R3 ;  /* 0x0000000353037221 */ /* 0x000fc80000010000 */
[----:B--2---:R-:W-:Y:S01]  /*85a0*/  FADD.FTZ R3, R86, R3 ;  /* 0x0000000356037221 */ /* 0x004fe20000010000 */
[----:B---3--:R-:W-:Y:S01]  /*85b0*/  FADD.FTZ R4, R0, R15 ;  /* 0x0000000f00047221 */ /* 0x008fe20000010000 */
[----:B------:R-:W-:Y:S01]  /*85c0*/  IMAD.MOV.U32 R0, RZ, RZ, R6 ;  /* 0x000000ffff007224 */ /* 0x000fe200078e0006 */
[C---:B----4-:R-:W-:Y:S01]  /*85d0*/  F2FP.F16.F32.PACK_AB R31, R32.reuse, R86 ;  /* 0x00000056201f723e */ /* 0x050fe200000000ff */
[----:B------:R-:W-:-:S04]  /*85e0*/  FADD.FTZ R3, R32, R3 ;  /* 0x0000000320037221 */ /* 0x000fc80000010000 */
[----:B------:R1:W-:Y:S01]  /*85f0*/  STSM.16.M88.4 [R18+0x6000], R28 ;  /* 0x0060001c12007844 */ /* 0x0003e20000000200 */
[----:B------:R0:W-:Y:S06]  /*8600*/  MEMBAR.ALL.CTA ;  /* 0x0000000000007992 */ /* 0x0001ec0000008000 */
[----:B0-----:R-:W0:Y:S02]  /*8610*/  FENCE.VIEW.ASYNC.S ;  /* 0x00000000000073c6 */ /* 0x001e240000000000 */
[----:B0-----:R-:W-:Y:S01]  /*8620*/  NOP ;  /* 0x0000000000007918 */ /* 0x001fe20000000000 */
[----:B------:R-:W-:Y:S05]  /*8630*/  @P2 BRA `(.L_x_10471) ;  /* 0xffffffcc00bc2947 */ /* 0x000fea000383ffff */
[----:B------:R-:W-:Y:S01]  /*8640*/  IMAD.MOV.U32 R5, RZ, RZ, R12 ;  /* 0x000000ffff057224 */ /* 0x000fe200078e000c */
[----:B------:R-:W-:Y:S01]  /*8650*/  UMOV UR48, UR57 ;  /* 0x0000003900307c82 */ /* 0x000fe20008000000 */
[----:B------:R-:W-:Y:S01]  /*8660*/  IMAD.MOV.U32 R0, RZ, RZ, R6 ;  /* 0x000000ffff007224 */ /* 0x000fe200078e0006 */
[----:B------:R-:W-:-:S06]  /*8670*/  UMOV UR51, UR56 ;  /* 0x0000003800337c82 */ /* 0x000fcc0008000000 */
.L_x_10454:
        /* <DEDUP_REMOVED lines=25> */
.L_x_10473:
[----:B------:R-:W-:-:S11]  /*8810*/  UISETP.NE.AND UP1, UPT, UR15, 0x1, UPT ;  /* 0x000000010f00788c */ /* 0x000fd6000bf25270 */
[----:B------:R-:W-:Y:S02]  /*8820*/  @UP1 ULDC.64 UR6, c[0x0][0x9e8] ;  /* 0x00027a0000061ab9 */ /* 0x000fe40000000a00 */
[----:B------:R-:W-:-:S04]  /*8830*/  UIMAD.WIDE.U32 UR10, UR14, UR6, URZ ;  /* 0x000000060e0a72a5 */ /* 0x000fc8000f8e003f */
[----:B------:R-:W-:-:S12]  /*8840*/  @UP1 USHF.R.U32.HI UR14, URZ, UR7, UR11 ;  /* 0x000000073f0e1299 */ /* 0x000fd8000801160b */
.L_x_10474:
[----:B------:R-:W-:-:S04]  /*8850*/  UIMAD UR14, UR14, UR15, URZ ;  /* 0x0000000f0e0e72a4 */ /* 0x000fc8000f8e023f */
[----:B------:R-:W-:-:S04]  /*8860*/  UISETP.LT.AND UP1, UPT, UR35, UR14, UPT ;  /* 0x0000000e2300728c */ /* 0x000fc8000bf21270 */
[----:B------:R-:W-:-:S12]  /*8870*/  USEL UR35, UR35, UR14, !UP1 ;  /* 0x0000000e23237287 */ /* 0x000fd8000c800000 */
.L_x_10472:
        /* <DEDUP_REMOVED lines=13> */
.L_x_10484:
[----:B------:R-:W-:Y:S01]  /*8950*/  UIADD3 UR48, UR35, 0x1, URZ ;  /* 0x0000000123307890 */ /* 0x000fe2000fffe03f */
[----:B------:R-:W-:-:S03]  /*8960*/  ISETP.NE.AND P3, PT, RZ, UR45, PT ;  /* 0x0000002dff007c0c */ /* 0x000fc6000bf65270 */
[----:B------:R-:W-:-:S04]  /*8970*/  UISETP.NE.AND UP1, UPT, UR48, 0x2, UPT ;  /* 0x000000023000788c */ /* 0x000fc8000bf25270 */
[----:B------:R-:W-:Y:S02]  /*8980*/  USEL UR51, URZ, 0x1, UP1 ;  /* 0x000000013f337887 */ /* 0x000fe40008800000 */
[----:B------:R-:W-:Y:S02]  /*8990*/  USEL UR48, UR48, URZ, UP1 ;  /* 0x0000003f30307287 */ /* 0x000fe40008800000 */
[----:B------:R-:W-:Y:S02]  /*89a0*/  ULOP3.LUT UR51, UR28, UR51, URZ, 0x3c, !UPT ;  /* 0x000000331c337292 */ /* 0x000fe4000f8e3c3f */
[----:B--2---:R-:W-:Y:S10]  /*89b0*/  @P3 BRA `(.L_x_10476) ;  /* 0x00000000002c3947 */ /* 0x004ff40003800000 */
[----:B------:R-:W-:Y:S05]  /*89c0*/  @!P0 BRA `(.L_x_10477) ;  /* 0x0000000000048947 */ /* 0x000fea0003800000 */
[----:B------:R-:W-:Y:S01]  /*89d0*/  BPT.TRAP 0x1 ;  /* 0x000000040000795c */ /* 0x000fe20000300000 */
.L_x_10477:
[----:B------:R-:W-:Y:S01]  /*89e0*/  ULEA UR6, UR48, UR42, 0x3 ;  /* 0x0000002a30067291 */ /* 0x000fe2000f8e183f */
[----:B------:R-:W-:-:S05]  /*89f0*/  IMAD.U32 R0, RZ, RZ, UR51 ;  /* 0x00000033ff007e24 */ /* 0x000fca000f8e00ff */
[----:B------:R-:W-:-:S04]  /*8a00*/  SHF.L.U32 R0, R0, 0x1f, RZ ;  /* 0x0000001f00007819 */ /* 0x000fc800000006ff */
[----:B------:R0:W2:Y:S01]  /*8a10*/  SYNCS.PHASECHK.TRANS64.TRYWAIT P2, [UR6+0x2d830], R0 ;  /* 0x02d83000ff0075a7 */ /* 0x0000a20008040146 */
[----:B------:R-:W-:Y:S05]  /*8a20*/  @!P0 BRA `(.L_x_10478) ;  /* 0x0000000000048947 */ /* 0x000fea0003800000 */
[----:B------:R-:W-:Y:S01]  /*8a30*/  BPT.TRAP 0x1 ;  /* 0x000000040000795c */ /* 0x000fe20000300000 */
.L_x_10478:
[----:B--2---:R-:W-:Y:S05]  /*8a40*/  @P2 BRA `(.L_x_10476) ;  /* 0x0000000000082947 */ /* 0x004fea0003800000 */
[----:B------:R-:W2:Y:S02]  /*8a50*/  SYNCS.PHASECHK.TRANS64.TRYWAIT P2, [UR6+0x2d830], R0 ;  /* 0x02d83000ff0075a7 */ /* 0x000ea40008040146 */
[----:B--2---:R-:W-:Y:S05]  /*8a60*/  @!P2 BRA `(.L_x_10479) ;  /* 0x000000f400dca947 */ /* 0x004fea0003800000 */
.L_x_10476:
[----:B--2---:R-:W2:Y:S01]  /*8a70*/  S2R R5, SR_TID.X ;  /* 0x0000000000057919 */ /* 0x004ea20000002100 */
        /* <DEDUP_REMOVED lines=12> */
[----:B--2---:R-:W-:-:S05]  /*8b40*/  SHF.R.U32.HI R5, RZ, 0x7, R5 ;  /* 0x00000007ff057819 */ /* 0x004fca0000011605 */
[----:B0-----:R-:W-:-:S05]  /*8b50*/  VIADD R0, R5, 0x8 ;  /* 0x0000000805007836 */ /* 0x001fca0000000000 */
[----:B------:R0:W-:Y:S06]  /*8b60*/  BAR.SYNC.DEFER_BLOCKING R0, 0x100 ;  /* 0x000400000000751d */ /* 0x0001ec0000010000 */
[----:B-1-3--:R-:W-:-:S06]  /*8b70*/  WARPGROUP.ARRIVE ;  /* 0x00000000000079c5 */ /* 0x00afcc0000000000 */
        /* <DEDUP_REMOVED lines=20> */
.L_x_10481:
[----:B------:R-:W-:Y:S01]  /*8cc0*/  ULEA UR6, UR35, UR42, 0x3 ;  /* 0x0000002a23067291 */ /* 0x000fe2000f8e183f */
[----:B------:R-:W-:-:S05]  /*8cd0*/  IMAD.U32 R0, RZ, RZ, UR28 ;  /* 0x0000001cff007e24 */ /* 0x000fca000f8e00ff */
[----:B------:R-:W-:-:S04]  /*8ce0*/  SHF.L.U32 R0, R0, 0x1f, RZ ;  /* 0x0000001f00007819 */ /* 0x000fc800000006ff */
[----:B------:R0:W1:Y:S01]  /*8cf0*/  SYNCS.PHASECHK.TRANS64.TRYWAIT P2, [UR6+0x2d850], R0 ;  /* 0x02d85000ff0075a7 */ /* 0x0000620008040146 */
[----:B------:R-:W-:Y:S05]  /*8d00*/  @!P0 BRA `(.L_x_10482) ;  /* 0x0000000000048947 */ /* 0x000fea0003800000 */
[----:B------:R-:W-:Y:S01]  /*8d10*/  BPT.TRAP 0x1 ;  /* 0x000000040000795c */ /* 0x000fe20000300000 */
.L_x_10482:
[----:B-1----:R-:W-:Y:S05]  /*8d20*/  @P2 BRA `(.L_x_10480) ;  /* 0x0000000000082947 */ /* 0x002fea0003800000 */
[----:B------:R-:W1:Y:S02]  /*8d30*/  SYNCS.PHASECHK.TRANS64.TRYWAIT P2, [UR6+0x2d850], R0 ;  /* 0x02d85000ff0075a7 */ /* 0x000e640008040146 */
[----:B-1----:R-:W-:Y:S05]  /*8d40*/  @!P2 BRA `(.L_x_10483) ;  /* 0x000000f4003ca947 */ /* 0x002fea0003800000 */
.L_x_10480:
[----:B------:R-:W-:Y:S01]  /*8d50*/  UIADD3 UR6, UR42, 0x400, URZ ;  /* 0x000004002a067890 */ /* 0x000fe2000fffe03f */
[----:B------:R-:W-:Y:S01]  /*8d60*/  WARPGROUP.ARRIVE ;  /* 0x00000000000079c5 */ /* 0x000fe20000000000 */
[----:B------:R-:W-:Y:S01]  /*8d70*/  UMOV UR29, 0x40000040 ;  /* 0x40000040001d7882 */ /* 0x000fe20000000000 */
[----:B------:R-:W-:Y:S01]  /*8d80*/  UMOV UR31, 0x80000020 ;  /* 0x80000020001f7882 */ /* 0x000fe20000000000 */
[----:B------:R-:W-:Y:S01]  /*8d90*/  USHF.R.U32.HI UR6, URZ, 0x4, UR6 ;  /* 0x000000043f067899 */ /* 0x000fe20008011606 */
[----:B01----:R-:W-:Y:S02]  /*8da0*/  FMNMX.FTZ R0, R24, R6, !PT ;  /* 0x0000000618007209 */ /* 0x003fe40007810000 */
[----:B------:R-:W0:Y:S01]  /*8db0*/  S2R R15, SR_TID.X ;  /* 0x00000000000f7919 */ /* 0x000e220000002100 */
[----:B------:R-:W-:Y:S01]  /*8dc0*/  FMNMX.FTZ R12, R26, R7, !PT ;  /* 0x000000071a0c7209 */ /* 0x000fe20007810000 */
[----:B------:R-:W-:Y:S01]  /*8dd0*/  ULOP3.LUT UR6, UR6, 0x3fff, URZ, 0xc0, !UPT ;  /* 0x00003fff06067892 */ /* 0x000fe2000f8ec03f */
[----:B------:R-:W-:-:S03]  /*8de0*/  FMNMX.FTZ R5, R25, R0, !PT ;  /* 0x0000000019057209 */ /* 0x000fc60007810000 */
        /* <DEDUP_REMOVED lines=93> */
[----:B------:R-:W2:Y:S01]  /*93c0*/  MUFU.EX2 R5, R28 ;  /* 0x0000001c00057308 */ /* 0x000ea20000000800 */
[----:B0-----:R-:W-:Y:S01]  /*93d0*/  FFMA.FTZ R4, R6, R4, R8 ;  /* 0x0000000406047223 */ /* 0x001fe20000010008 */
[----:B-1----:R-:W-:-:S03]  /*93e0*/  F2FP.F16.F32.PACK_AB R8, R25, R8 ;  /* 0x000000081908723e */ /* 0x002fc600000000ff */
[----:B------:R-:W-:Y:S01]  /*93f0*/  HGMMA.64x96x16.F32 R88, gdesc[UR28].tnspB, R88, gsb0 ;  /* 0x416000001c5879f0 */ /* 0x000fe20008000858 */
[----:B------:R-:W-:Y:S01]  /*9400*/  UIADD3 UR28, UR6, 0x6, URZ ;  /* 0x00000006061c7890 */ /* 0x000fe2000fffe03f */
[----:B------:R-:W-:Y:S01]  /*9410*/  FADD.FTZ R4, R25, R4 ;  /* 0x0000000419047221 */ /* 0x000fe20000010000 */
[----:B------:R-:W-:Y:S01]  /*9420*/  UIADD3 UR30, UR7, 0xc0, URZ ;  /* 0x000000c0071e7890 */ /* 0x000fe2000fffe03f */
[----:B------:R-:W0:Y:S01]  /*9430*/  MUFU.EX2 R10, R29 ;  /* 0x0000001d000a7308 */ /* 0x000e220000000800 */
[----:B------:R-:W-:Y:S01]  /*9440*/  UMOV UR29, 0x40000040 ;  /* 0x40000040001d7882 */ /* 0x000fe20000000000 */
[----:B------:R-:W-:Y:S01]  /*9450*/  UMOV UR31, 0x80000020 ;  /* 0x80000020001f7882 */ /* 0x000fe20000000000 */
[----:B--2---:R-:W-:-:S05]  /*9460*/  FADD.FTZ R9, R5, R4 ;  /* 0x0000000405097221 */ /* 0x004fca0000010000 */
[----:B------:R-:W-:Y:S01]  /*9470*/  MUFU.EX2 R36, R36 ;  /* 0x0000002400247308 */ /* 0x000fe20000000800 */
[C---:B0-----:R-:W-:Y:S01]  /*9480*/  FADD.FTZ R4, R10.reuse, R9 ;  /* 0x000000090a047221 */ /* 0x041fe20000010000 */
[----:B------:R-:W-:-:S06]  /*9490*/  F2FP.F16.F32.PACK_AB R10, R10, R5 ;  /* 0x000000050a0a723e */ /* 0x000fcc00000000ff */
        /* <DEDUP_REMOVED lines=30> */
[----:B------:R-:W-:Y:S02]  /*9680*/  WARPGROUP.DEPBAR.LE gsb0, 0x0 ;  /* 0x00008000000079c5 */ /* 0x000fe40000010000 */
[----:B------:R-:W-:Y:S01]  /*9690*/  WARPGROUP.ARRIVE ;  /* 0x00000000000079c5 */ /* 0x000fe20000000000 */
[----:B------:R-:W-:Y:S01]  /*96a0*/  FMNMX.FTZ R5, R67, R12, !PT ;  /* 0x0000000c43057209 */ /* 0x000fe20007810000 */
[----:B------:R-:W-:Y:S03]  /*96b0*/  MUFU.EX2 R65, R65 ;  /* 0x0000004100417308 */ /* 0x000fe60000000800 */
[----:B------:R-:W-:Y:S01]  /*96c0*/  FMNMX.FTZ R12, R70, R5, !PT ;  /* 0x00000005460c7209 */ /* 0x000fe20007810000 */
[----:B------:R-:W-:Y:S01]  /*96d0*/  HGMMA.64x96x16.F32 R88, gdesc[UR28].tnspB, R88, gsb0 ;  /* 0x416000001c5879f0 */ /* 0x000fe20008000858 */
[----:B------:R-:W-:-:S02]  /*96e0*/  UIADD3 UR28, UR6, 0x600, URZ ;  /* 0x00000600061c7890 */ /* 0x000fc4000fffe03f */
        /* <DEDUP_REMOVED lines=23> */
[----:B0-----:R-:W-:Y:S01]  /*9860*/  FMNMX.FTZ R5, R11, R14, !PT ;  /* 0x0000000e0b057209 */ /* 0x001fe20007810000 */
[----:B------:R-:W-:Y:S01]  /*9870*/  VIADD R11, R13, 0x9 ;  /* 0x000000090d0b7836 */ /* 0x000fe20000000000 */
[----:B------:R-:W-:Y:S03]  /*9880*/  MUFU.EX2 R14, R52 ;  /* 0x00000034000e7308 */ /* 0x000fe60000000800 */
[C---:B------:R-:W-:Y:S01]  /*9890*/  FMUL.FTZ R9, R5.reuse, UR33 ;  /* 0x0000002105097c20 */ /* 0x040fe20008410000 */
[----:B------:R-:W-:Y:S01]  /*98a0*/  FADD.FTZ R7, -R5, R7 ;  /* 0x0000000705077221 */ /* 0x000fe20000010100 */
[----:B------:R-:W-:Y:S01]  /*98b0*/  SEL R13, R11, 0x9, !P2 ;  /* 0x000000090b0d7807 */ /* 0x000fe20005000000 */
[----:B------:R-:W-:-:S02]  /*98c0*/  WARPGROUP.DEPBAR.LE gsb0, 0x0 ;  /* 0x00008000000079c5 */ /* 0x000fc40000010000 */
[----:B------:R-:W-:Y:S01]  /*98d0*/  WARPGROUP.ARRIVE ;  /* 0x00000000000079c5 */ /* 0x000fe20000000000 */
[--C-:B------:R-:W-:Y:S01]  /*98e0*/  FFMA.FTZ R26, R26, UR33, -R9.reuse ;  /* 0x000000211a1a7c23 */ /* 0x100fe20008010809 */
[----:B------:R-:W-:Y:S01]  /*98f0*/  FMUL.FTZ R7, R7, UR33 ;  /* 0x0000002107077c20 */ /* 0x000fe20008410000 */
[--C-:B------:R-:W-:Y:S01]  /*9900*/  FFMA.FTZ R27, R27, UR33, -R9.reuse ;  /* 0x000000211b1b7c23 */ /* 0x100fe20008010809 */
[--C-:B------:R-:W-:Y:S01]  /*9910*/  FFMA.FTZ R30, R30, UR33, -R9.reuse ;  /* 0x000000211e1e7c23 */ /* 0x100fe20008010809 */
[--C-:B------:R-:W-:Y:S01]  /*9920*/  FFMA.FTZ R31, R31, UR33, -R9.reuse ;  /* 0x000000211f1f7c23 */ /* 0x100fe20008010809 */
[----:B------:R-:W-:Y:S01]  /*9930*/  HGMMA.64x96x16.F32 R88, gdesc[UR28].tnspB, R88, gsb0 ;  /* 0x416000001c5879f0 */ /* 0x000fe20008000858 */
[----:B------:R-:W-:Y:S01]  /*9940*/  UIADD3 UR28, UR6, 0x602, URZ ;  /* 0x00000602061c7890 */ /* 0x000fe2000fffe03f */
[----:B------:R-:W-:Y:S01]  /*9950*/  MUFU.EX2 R7, R7 ;  /* 0x0000000700077308 */ /* 0x000fe20000000800 */
[----:B------:R-:W-:Y:S01]  /*9960*/  UIADD3 UR30, UR7, 0x140, URZ ;  /* 0x00000140071e7890 */ /* 0x000fe2000fffe03f */
[--C-:B------:R-:W-:Y:S01]  /*9970*/  FFMA.FTZ R34, R34, UR33, -R9.reuse ;  /* 0x0000002122227c23 */ /* 0x100fe20008010809 */
[----:B------:R-:W-:Y:S01]  /*9980*/  UMOV UR29, 0x40000040 ;  /* 0x40000040001d7882 */ /* 0x000fe20000000000 */
[----:B------:R-:W-:Y:S01]  /*9990*/  UMOV UR31, 0x80000020 ;  /* 0x80000020001f7882 */ /* 0x000fe20000000000 */
        /* <DEDUP_REMOVED lines=29> */
[----:B------:R-:W0:Y:S01]  /*9b70*/  MUFU.EX2 R9, R27 ;  /* 0x0000001b00097308 */ /* 0x000e220000000800 */
[C---:B------:R-:W-:Y:S01]  /*9b80*/  ISETP.GT.AND P2, PT, R2.reuse, UR34, PT ;  /* 0x0000002202007c0c */ /* 0x040fe2000bf44270 */
[----:B------:R-:W-:-:S06]  /*9b90*/  VIADD R2, R2, 0xffffffff ;  /* 0xffffffff02027836 */ /* 0x000fcc0000000000 */
[----:B------:R-:W1:Y:S08]  /*9ba0*/  MUFU.EX2 R11, R30 ;  /* 0x0000001e000b7308 */ /* 0x000e700000000800 */
[----:B------:R-:W2:Y:S01]  /*9bb0*/  MUFU.EX2 R31, R31 ;  /* 0x0000001f001f7308 */ /* 0x000ea20000000800 */
[C---:B0-----:R-:W-:Y:S01]  /*9bc0*/  FADD.FTZ R3, R9.reuse, R12 ;  /* 0x0000000c09037221 */ /* 0x041fe20000010000 */
[----:B------:R-:W-:Y:S01]  /*9bd0*/  IMAD.U32 R12, RZ, RZ, UR48 ;  /* 0x00000030ff0c7e24 */ /* 0x000fe2000f8e00ff */
[----:B------:R-:W-:-:S04]  /*9be0*/  F2FP.F16.F32.PACK_AB R9, R9, R26 ;  /* 0x0000001a0909723e */ /* 0x000fc800000000ff */
[----:B------:R-:W-:Y:S01]  /*9bf0*/  @!P1 LEA R12, R12, UR42, 0x3 ;  /* 0x0000002a0c0c9c11 */ /* 0x000fe2000f8e18ff */
[----:B------:R-:W-:Y:S01]  /*9c00*/  MUFU.EX2 R34, R34 ;  /* 0x0000002200227308 */ /* 0x000fe20000000800 */
[----:B-1----:R-:W-:-:S03]  /*9c10*/  FADD.FTZ R3, R11, R3 ;  /* 0x000000030b037221 */ /* 0x002fc60000010000 */
[----:B------:R-:W-:-:S04]  /*9c20*/  @!P1 VIADD R12, R12, 0x2d840 ;  /* 0x0002d8400c0c9836 */ /* 0x000fc80000000000 */
[----:B------:R-:W-:Y:S01]  /*9c30*/  MUFU.EX2 R35, R35 ;  /* 0x0000002300237308 */ /* 0x000fe20000000800 */
[----:B------:R-:W-:Y:S01]  /*9c40*/  @!P1 PRMT R12, RZ, 0x654, R12 ;  /* 0x00000654ff0c9816 */ /* 0x000fe2000000000c */
[C---:B--2---:R-:W-:Y:S01]  /*9c50*/  FADD.FTZ R3, R31.reuse, R3 ;  /* 0x000000031f037221 */ /* 0x044fe20000010000 */
[----:B------:R-:W-:-:S05]  /*9c60*/  F2FP.F16.F32.PACK_AB R11, R31, R11 ;  /* 0x0000000b1f0b723e */ /* 0x000fca00000000ff */
        /* <DEDUP_REMOVED lines=35> */
[----:B------:R-:W-:Y:S02]  /*9ea0*/  UMOV UR28, UR51 ;  /* 0x00000033001c7c82 */ /* 0x000fe40008000000 */
[----:B------:R-:W-:Y:S02]  /*9eb0*/  WARPGROUP.DEPBAR.LE gsb0, 0x0 ;  /* 0x00008000000079c5 */ /* 0x000fe40000010000 */
[----:B------:R0:W-:Y:S06]  /*9ec0*/  BAR.ARV R13, 0x100 ;  /* 0x0004000d0000751d */ /* 0x0001ec0000002000 */
[----:B------:R1:W-:Y:S01]  /*9ed0*/  @!P1 SYNCS.ARRIVE.TRANS64.RED.A1T0 RZ, [R12+URZ], RZ ;  /* 0x000000ff0cff99a7 */ /* 0x0003e2000810043f */
[-C--:B------:R-:W-:Y:S01]  /*9ee0*/  FMUL.FTZ R88, R88, R6.reuse ;  /* 0x0000000658587220 */ /* 0x080fe20000410000 */
[----:B0-----:R-:W0:Y:S01]  /*9ef0*/  MUFU.EX2 R13, R32 ;  /* 0x00000020000d7308 */ /* 0x001e220000000800 */
[-C--:B------:R-:W-:Y:S01]  /*9f00*/  FMUL.FTZ R89, R89, R6.reuse ;  /* 0x0000000659597220 */ /* 0x080fe20000410000 */
[-C--:B------:R-:W-:Y:S01]  /*9f10*/  FMUL.FTZ R92, R92, R6.reuse ;  /* 0x000000065c5c7220 */ /* 0x080fe20000410000 */
[-C--:B------:R-:W-:Y:S01]  /*9f20*/  FMUL.FTZ R93, R93, R6.reuse ;  /* 0x000000065d5d7220 */ /* 0x080fe20000410000 */
[-C--:B------:R-:W-:Y:S01]  /*9f30*/  FMUL.FTZ R96, R96, R6.reuse ;  /* 0x0000000660607220 */ /* 0x080fe20000410000 */
[-C--:B------:R-:W-:Y:S01]  /*9f40*/  FMUL.FTZ R97, R97, R6.reuse ;  /* 0x0000000661617220 */ /* 0x080fe20000410000 */
[----:B-1----:R-:W-:Y:S01]  /*9f50*/  IMAD.U32 R12, RZ, RZ, UR35 ;  /* 0x00000023ff0c7e24 */ /* 0x002fe2000f8e00ff */
[----:B------:R-:W-:Y:S01]  /*9f60*/  UMOV UR35, UR48 ;  /* 0x0000003000237c82 */ /* 0x000fe20008000000 */
[----:B------:R-:W-:Y:S01]  /*9f70*/  MUFU.EX2 R32, R43 ;  /* 0x0000002b00207308 */ /* 0x000fe20000000800 */
        /* <DEDUP_REMOVED lines=8> */
[----:B0-----:R-:W-:Y:S01]  /*a000*/  FADD.FTZ R15, R13, R4 ;  /* 0x000000040d0f7221 */ /* 0x001fe20000010000 */
        /* <DEDUP_REMOVED lines=14> */
[----:B------:R-:W-:Y:S01]  /*a0f0*/  FMUL.FTZ R133, R133, R6 ;  /* 0x0000000685857220 */ /* 0x000fe20000410000 */
[----:B0-----:R-:W0:Y:S01]  /*a100*/  MUFU.EX2 R12, R33 ;  /* 0x00000021000c7308 */ /* 0x001e220000000800 */
[-C--:B------:R-:W-:Y:S01]  /*a110*/  FMUL.FTZ R90, R90, R7.reuse ;  /* 0x000000075a5a7220 */ /* 0x080fe20000410000 */
[-C--:B------:R-:W-:Y:S01]  /*a120*/  FMUL.FTZ R91, R91, R7.reuse ;  /* 0x000000075b5b7220 */ /* 0x080fe20000410000 */
[-C--:B------:R-:W-:Y:S01]  /*a130*/  FMUL.FTZ R94, R94, R7.reuse ;  /* 0x000000075e5e7220 */ /* 0x080fe20000410000 */
[-C--:B------:R-:W-:Y:S01]  /*a140*/  FMUL.FTZ R95, R95, R7.reuse ;  /* 0x000000075f5f7220 */ /* 0x080fe20000410000 */
[-C--:B------:R-:W-:Y:S01]  /*a150*/  FMUL.FTZ R98, R98, R7.reuse ;  /* 0x0000000762627220 */ /* 0x080fe20000410000 */
[-C--:B------:R-:W-:Y:S01]  /*a160*/  FMUL.FTZ R99, R99, R7.reuse ;  /* 0x0000000763637220 */ /* 0x080fe20000410000 */
[-C--:B------:R-:W-:Y:S01]  /*a170*/  FMUL.FTZ R102, R102, R7.reuse ;  /* 0x0000000766667220 */ /* 0x080fe20000410000 */
[----:B------:R-:W2:Y:S01]  /*a180*/  MUFU.EX2 R33, R86 ;  /* 0x0000005600217308 */ /* 0x000ea20000000800 */
[----:B-1----:R-:W-:Y:S01]  /*a190*/  F2FP.F16.F32.PACK_AB R10, R37, R36 ;  /* 0x00000024250a723e */ /* 0x002fe200000000ff */
[-C--:B------:R-:W-:Y:S01]  /*a1a0*/  FMUL.FTZ R103, R103, R7.reuse ;  /* 0x0000000767677220 */ /* 0x080fe20000410000 */
[----:B------:R-:W-:Y:S01]  /*a1b0*/  F2FP.F16.F32.PACK_AB R9, R35, R34 ;  /* 0x000000222309723e */ /* 0x000fe200000000ff */
[----:B------:R-:W-:Y:S01]  /*a1c0*/  FADD.FTZ R34, R34, R3 ;  /* 0x0000000322227221 */ /* 0x000fe20000010000 */
[----:B------:R-:W-:Y:S01]  /*a1d0*/  F2FP.F16.F32.PACK_AB R11, R39, R38 ;  /* 0x00000026270b723e */ /* 0x000fe200000000ff */
[-C--:B------:R-:W-:Y:S01]  /*a1e0*/  FMUL.FTZ R106, R106, R7.reuse ;  /* 0x000000076a6a7220 */ /* 0x080fe20000410000 */
[----:B------:R-:W-:Y:S01]  /*a1f0*/  FMUL.FTZ R107, R107, R7 ;  /* 0x000000076b6b7220 */ /* 0x000fe20000410000 */
[----:B------:R-:W-:Y:S01]  /*a200*/  FADD.FTZ R35, R35, R34 ;  /* 0x0000002223237221 */ /* 0x000fe20000010000 */
[C---:B0-----:R-:W-:Y:S01]  /*a210*/  F2FP.F16.F32.PACK_AB R8, R12.reuse, R13 ;  /* 0x0000000d0c08723e */ /* 0x041fe200000000ff */
[----:B------:R-:W-:Y:S01]  /*a220*/  FADD.FTZ R15, R12, R15 ;  /* 0x0000000f0c0f7221 */ /* 0x000fe20000010000 */
[----:B------:R-:W-:Y:S01]  /*a230*/  MUFU.EX2 R13, R50 ;  /* 0x00000032000d7308 */ /* 0x000fe20000000800 */
[----:B------:R-:W-:Y:S01]  /*a240*/  FADD.FTZ R38, R38, R35 ;  /* 0x0000002326267221 */ /* 0x000fe20000010000 */
[----:B------:R-:W-:Y:S01]  /*a250*/  FMUL.FTZ R110, R110, R7 ;  /* 0x000000076e6e7220 */ /* 0x000fe20000410000 */
[----:B------:R0:W-:Y:S01]  /*a260*/  STSM.16.M88.4 [R22], R8 ;  /* 0x0000000816007844 */ /* 0x0001e20000000200 */
[----:B------:R-:W-:Y:S01]  /*a270*/  FADD.FTZ R4, R36, R15 ;  /* 0x0000000f24047221 */ /* 0x000fe20000010000 */
[----:B------:R-:W-:Y:S01]  /*a280*/  FADD.FTZ R38, R39, R38 ;  /* 0x0000002627267221 */ /* 0x000fe20000010000 */
[----:B--2---:R-:W-:Y:S01]  /*a290*/  F2FP.F16.F32.PACK_AB R31, R87, R33 ;  /* 0x00000021571f723e */ /* 0x004fe200000000ff */
[-C--:B------:R-:W-:Y:S01]  /*a2a0*/  FMUL.FTZ R111, R111, R7.reuse ;  /* 0x000000076f6f7220 */ /* 0x080fe20000410000 */
[----:B------:R-:W-:Y:S01]  /*a2b0*/  FADD.FTZ R4, R37, R4 ;  /* 0x0000000425047221 */ /* 0x000fe20000010000 */
        /* <DEDUP_REMOVED lines=14> */
[----:B------:R-:W-:-:S02]  /*a3a0*/  IMAD.MOV.U32 R7, RZ, RZ, R5 ;  /* 0x000000ffff077224 */ /* 0x000fc400078e0005 */
[----:B0-----:R-:W0:Y:S01]  /*a3b0*/  MUFU.EX2 R8, R40 ;  /* 0x0000002800087308 */ /* 0x001e220000000800 */
        /* <DEDUP_REMOVED lines=8> */
[----:B------:R-:W-:-:S03]  /*a440*/  F2FP.F16.F32.PACK_AB R9, R32, R9 ;  /* 0x000000092009723e */ /* 0x000fc600000000ff */
[----:B------:R-:W-:-:S03]  /*a450*/  FADD.FTZ R4, R32, R3 ;  /* 0x0000000320047221 */ /* 0x000fc60000010000 */
[----:B------:R-:W1:Y:S01]  /*a460*/  MUFU.EX2 R40, R51 ;  /* 0x0000003300287308 */ /* 0x000e620000000800 */
[----:B--2---:R-:W-:Y:S01]  /*a470*/  FADD.FTZ R34, R10, R21 ;  /* 0x000000150a227221 */ /* 0x004fe20000010000 */
[----:B------:R-:W-:-:S03]  /*a480*/  F2FP.F16.F32.PACK_AB R10, R45, R10 ;  /* 0x0000000a2d0a723e */ /* 0x000fc600000000ff */
[----:B------:R-:W-:-:S03]  /*a490*/  FADD.FTZ R21, R45, R34 ;  /* 0x000000222d157221 */ /* 0x000fc60000010000 */
[----:B------:R-:W2:Y:S01]  /*a4a0*/  MUFU.EX2 R15, R54 ;  /* 0x00000036000f7308 */ /* 0x000ea20000000800 */
[----:B0-----:R-:W-:Y:S01]  /*a4b0*/  FADD.FTZ R3, R11, R4 ;  /* 0x000000040b037221 */ /* 0x001fe20000010000 */
[----:B------:R-:W-:Y:S01]  /*a4c0*/  FADD.FTZ R34, R12, R21 ;  /* 0x000000150c227221 */ /* 0x000fe20000010000 */
[C---:B------:R-:W-:Y:S02]  /*a4d0*/  F2FP.F16.F32.PACK_AB R11, R36.reuse, R11 ;  /* 0x0000000b240b723e */ /* 0x040fe400000000ff */
[----:B------:R-:W-:Y:S01]  /*a4e0*/  FADD.FTZ R4, R36, R3 ;  /* 0x0000000324047221 */ /* 0x000fe20000010000 */
[C---:B------:R-:W-:Y:S01]  /*a4f0*/  FADD.FTZ R21, R49.reuse, R34 ;  /* 0x0000002231157221 */ /* 0x040fe20000010000 */
[----:B------:R-:W-:Y:S01]  /*a500*/  F2FP.F16.F32.PACK_AB R12, R49, R12 ;  /* 0x0000000c310c723e */ /* 0x000fe200000000ff */
[----:B------:R0:W-:Y:S01]  /*a510*/  STSM.16.M88.4 [R19], R8 ;  /* 0x0000000813007844 */ /* 0x0001e20000000200 */
[----:B------:R-:W-:Y:S01]  /*a520*/  FADD.FTZ R3, R13, R4 ;  /* 0x000000040d037221 */ /* 0x000fe20000010000 */
[----:B------:R-:W-:Y:S01]  /*a530*/  FADD.FTZ R4, R14, R21 ;  /* 0x000000150e047221 */ /* 0x000fe20000010000 */
[----:B-1----:R-:W-:-:S02]  /*a540*/  F2FP.F16.F32.PACK_AB R13, R40, R13 ;  /* 0x0000000d280d723e */ /* 0x002fc400000000ff */
[----:B------:R-:W-:Y:S01]  /*a550*/  FADD.FTZ R34, R40, R3 ;  /* 0x0000000328227221 */ /* 0x000fe20000010000 */
[C---:B------:R-:W-:Y:S01]  /*a560*/  FADD.FTZ R21, R53.reuse, R4 ;  /* 0x0000000435157221 */ /* 0x040fe20000010000 */
[----:B------:R-:W-:Y:S01]  /*a570*/  F2FP.F16.F32.PACK_AB R14, R53, R14 ;  /* 0x0000000e350e723e */ /* 0x000fe200000000ff */
[----:B------:R-:W1:Y:S01]  /*a580*/  MUFU.EX2 R4, R75 ;  /* 0x0000004b00047308 */ /* 0x000e620000000800 */
[----:B--2---:R-:W-:Y:S01]  /*a590*/  FADD.FTZ R3, R15, R34 ;  /* 0x000000220f037221 */ /* 0x004fe20000010000 */
[----:B------:R-:W-:Y:S01]  /*a5a0*/  FADD.FTZ R34, R56, R21 ;  /* 0x0000001538227221 */ /* 0x000fe20000010000 */
[C---:B------:R-:W-:Y:S02]  /*a5b0*/  F2FP.F16.F32.PACK_AB R15, R20.reuse, R15 ;  /* 0x0000000f140f723e */ /* 0x040fe400000000ff */
[----:B------:R-:W-:Y:S01]  /*a5c0*/  FADD.FTZ R3, R20, R3 ;  /* 0x0000000314037221 */ /* 0x000fe20000010000 */
[C---:B------:R-:W-:Y:S02]  /*a5d0*/  FADD.FTZ R21, R57.reuse, R34 ;  /* 0x0000002239157221 */ /* 0x040fe40000010000 */
[----:B------:R2:W-:Y:S01]  /*a5e0*/  STSM.16.M88.4 [R18], R12 ;  /* 0x0000000c12007844 */ /* 0x0005e20000000200 */
[----:B------:R-:W-:Y:S01]  /*a5f0*/  FADD.FTZ R32, R58, R3 ;  /* 0x000000033a207221 */ /* 0x000fe20000010000 */
[----:B------:R-:W-:Y:S01]  /*a600*/  FADD.FTZ R34, R60, R21 ;  /* 0x000000153c227221 */ /* 0x000fe20000010000 */
[----:B0-----:R-:W-:-:S02]  /*a610*/  F2FP.F16.F32.PACK_AB R8, R57, R56 ;  /* 0x000000383908723e */ /* 0x001fc400000000ff */
[----:B------:R-:W-:Y:S01]  /*a620*/  FADD.FTZ R3, R59, R32 ;  /* 0x000000203b037221 */ /* 0x000fe20000010000 */
[----:B------:R-:W-:Y:S01]  /*a630*/  FADD.FTZ R21, R61, R34 ;  /* 0x000000223d157221 */ /* 0x000fe20000010000 */
[----:B------:R-:W0:Y:S01]  /*a640*/  MUFU.EX2 R32, R79 ;  /* 0x0000004f00207308 */ /* 0x000e220000000800 */
[----:B------:R-:W-:Y:S01]  /*a650*/  F2FP.F16.F32.PACK_AB R9, R59, R58 ;  /* 0x0000003a3b09723e */ /* 0x000fe200000000ff */
        /* <DEDUP_REMOVED lines=8> */
[----:B--2---:R-:W-:Y:S01]  /*a6e0*/  F2FP.F16.F32.PACK_AB R12, R65, R64 ;  /* 0x00000040410c723e */ /* 0x004fe200000000ff */
[----:B------:R2:W-:Y:S01]  /*a6f0*/  STSM.16.M88.4 [R17+0x27800], R8 ;  /* 0x0278000811007844 */ /* 0x0005e20000000200 */
        /* <DEDUP_REMOVED lines=12> */
[C---:B-1----:R-:W-:Y:S01]  /*a7c0*/  FADD.FTZ R20, R4.reuse, R3 ;  /* 0x0000000304147221 */ /* 0x042fe20000010000 */
[----:B------:R-:W-:Y:S01]  /*a7d0*/  FADD.FTZ R21, R77, R34 ;  /* 0x000000224d157221 */ /* 0x000fe20000010000 */
[----:B------:R-:W-:Y:S01]  /*a7e0*/  F2FP.F16.F32.PACK_AB R25, R4, R25 ;  /* 0x000000190419723e */ /* 0x000fe200000000ff */
[----:B------:R2:W-:Y:S01]  /*a7f0*/  STSM.16.M88.4 [R23], R12 ;  /* 0x0000000c17007844 */ /* 0x0005e20000000200 */
[----:B------:R-:W-:Y:S01]  /*a800*/  FADD.FTZ R3, R27, R20 ;  /* 0x000000141b037221 */ /* 0x000fe20000010000 */
[----:B------:R-:W-:Y:S01]  /*a810*/  FADD.FTZ R34, R28, R21 ;  /* 0x000000151c227221 */ /* 0x000fe20000010000 */
[----:B------:R-:W-:-:S02]  /*a820*/  F2FP.F16.F32.PACK_AB R26, R77, R26 ;  /* 0x0000001a4d1a723e */ /* 0x000fc400000000ff */
[C---:B0-----:R-:W-:Y:S01]  /*a830*/  FADD.FTZ R20, R32.reuse, R3 ;  /* 0x0000000320147221 */ /* 0x041fe20000010000 */
[----:B------:R-:W-:Y:S01]  /*a840*/  FADD.FTZ R3, R81, R34 ;  /* 0x0000002251037221 */ /* 0x000fe20000010000 */
[----:B------:R-:W-:Y:S02]  /*a850*/  F2FP.F16.F32.PACK_AB R27, R32, R27 ;  /* 0x0000001b201b723e */ /* 0x000fe400000000ff */
[----:B------:R-:W-:Y:S01]  /*a860*/  FADD.FTZ R20, R29, R20 ;  /* 0x000000141d147221 */ /* 0x000fe20000010000 */
[----:B------:R-:W-:Y:S01]  /*a870*/  FADD.FTZ R4, R30, R3 ;  /* 0x000000031e047221 */ /* 0x000fe20000010000 */
[----:B------:R-:W-:Y:S01]  /*a880*/  F2FP.F16.F32.PACK_AB R28, R81, R28 ;  /* 0x0000001c511c723e */ /* 0x000fe200000000ff */
[----:B------:R2:W-:Y:S01]  /*a890*/  STSM.16.M88.4 [R19+0x6000], R24 ;  /* 0x0060001813007844 */ /* 0x0005e20000000200 */
[C---:B------:R-:W-:Y:S01]  /*a8a0*/  F2FP.F16.F32.PACK_AB R29, R83.reuse, R29 ;  /* 0x0000001d531d723e */ /* 0x040fe200000000ff */
[----:B------:R-:W-:Y:S01]  /*a8b0*/  FADD.FTZ R20, R83, R20 ;  /* 0x0000001453147221 */ /* 0x000fe20000010000 */
[C---:B------:R-:W-:Y:S01]  /*a8c0*/  F2FP.F16.F32.PACK_AB R30, R85.reuse, R30 ;  /* 0x0000001e551e723e */ /* 0x040fe200000000ff */
[----:B------:R-:W-:-:S02]  /*a8d0*/  FADD.FTZ R4, R85, R4 ;  /* 0x0000000455047221 */ /* 0x000fc40000010000 */
[----:B------:R-:W-:Y:S02]  /*a8e0*/  FADD.FTZ R20, R33, R20 ;  /* 0x0000001421147221 */ /* 0x000fe40000010000 */
[----:B------:R2:W-:Y:S02]  /*a8f0*/  STSM.16.M88.4 [R18+0x6000], R28 ;  /* 0x0060001c12007844 */ /* 0x0005e40000000200 */
[----:B------:R-:W-:Y:S01]  /*a900*/  FADD.FTZ R3, R87, R20 ;  /* 0x0000001457037221 */ /* 0x000fe20000010000 */
        /* <DEDUP_REMOVED lines=8> */
.L_x_10475:
[----:B------:R-:W-:-:S13]  /*a990*/  ISETP.GE.AND P2, PT, R2, UR37, PT ;  /* 0x0000002502007c0c */ /* 0x000fda000bf46270 */
[----:B------:R-:W-:Y:S05]  /*a9a0*/  @!P2 BRA `(.L_x_10485) ;  /* 0x000000300048a947 */ /* 0x000fea0003800000 */
[----:B-123--:R-:W-:Y:S01]  /*a9b0*/  IMAD.MOV.U32 R9, RZ, RZ, R5 ;  /* 0x000000ffff097224 */ /* 0x00efe200078e0005 */
[----:B------:R-:W-:Y:S01]  /*a9c0*/  UMOV UR28, UR51 ;  /* 0x00000033001c7c82 */ /* 0x000fe20008000000 */
[----:B------:R-:W-:Y:S01]  /*a9d0*/  IMAD.MOV.U32 R8, RZ, RZ, R0 ;  /* 0x000000ffff087224 */ /* 0x000fe200078e0000 */
[----:B------:R-:W-:Y:S01]  /*a9e0*/  UMOV UR55, UR48 ;  /* 0x0000003000377c82 */ /* 0x000fe20008000000 */
[----:B------:R-:W-:Y:S01]  /*a9f0*/  ULDC UR34, c[0x0][0x9e4] ;  /* 0x0002790000227ab9 */ /* 0x000fe20000000800 */
[----:B------:R-:W-:Y:S01]  /*aa00*/  ULDC UR54, c[0x0][0x9dc] ;  /* 0x0002770000367ab9 */ /* 0x000fe20000000800 */
[----:B------:R-:W-:Y:S01]  /*aa10*/  ULDC UR33, c[0x0][0x988] ;  /* 0x0002620000217ab9 */ /* 0x000fe20000000800 */
[----:B------:R-:W-:-:S05]  /*aa20*/  ULDC UR35, c[0x0][0x9e0] ;  /* 0x0002780000237ab9 */ /* 0x000fca0000000800 */
.L_x_10502:
[----:B------:R-:W-:Y:S01]  /*aa30*/  UIADD3 UR48, UR55, 0x1, URZ ;  /* 0x0000000137307890 */ /* 0x000fe2000fffe03f */
[----:B------:R-:W-:-:S03]  /*aa40*/  ISETP.NE.AND P3, PT, RZ, UR45, PT ;  /* 0x0000002dff007c0c */ /* 0x000fc6000bf65270 */
[----:B------:R-:W-:-:S04]  /*aa50*/  UISETP.NE.AND UP1, UPT, UR48, 0x2, UPT ;  /* 0x000000023000788c */ /* 0x000fc8000bf25270 */
[----:B------:R-:W-:Y:S02]  /*aa60*/  USEL UR51, URZ, 0x1, UP1 ;  /* 0x000000013f337887 */ /* 0x000fe40008800000 */
[----:B------:R-:W-:Y:S02]  /*aa70*/  USEL UR48, UR48, URZ, UP1 ;  /* 0x0000003f30307287 */ /* 0x000fe40008800000 */
[----:B------:R-:W-:Y:S02]  /*aa80*/  ULOP3.LUT UR51, UR28, UR51, URZ, 0x3c, !UPT ;  /* 0x000000331c337292 */ /* 0x000fe4000f8e3c3f */
[----:B----4-:R-:W-:Y:S10]  /*aa90*/  @P3 BRA `(.L_x_10486) ;  /* 0x00000000002c3947 */ /* 0x010ff40003800000 */
[----:B------:R-:W-:Y:S05]  /*aaa0*/  @!P0 BRA `(.L_x_10487) ;  /* 0x0000000000048947 */ /* 0x000fea0003800000 */
[----:B------:R-:W-:Y:S01]  /*aab0*/  BPT.TRAP 0x1 ;  /* 0x000000040000795c */ /* 0x000fe20000300000 */
.L_x_10487:
[----:B------:R-:W-:Y:S01]  /*aac0*/  ULEA UR6, UR48, UR42, 0x3 ;  /* 0x0000002a30067291 */ /* 0x000fe2000f8e183f */
[----:B------:R-:W-:-:S05]  /*aad0*/  IMAD.U32 R0, RZ, RZ, UR51 ;  /* 0x00000033ff007e24 */ /* 0x000fca000f8e00ff */
[----:B------:R-:W-:-:S04]  /*aae0*/  SHF.L.U32 R0, R0, 0x1f, RZ ;  /* 0x0000001f00007819 */ /* 0x000fc800000006ff */
[----:B------:R0:W1:Y:S01]  /*aaf0*/  SYNCS.PHASECHK.TRANS64.TRYWAIT P2, [UR6+0x2d830], R0 ;  /* 0x02d83000ff0075a7 */ /* 0x0000620008040146 */
[----:B------:R-:W-:Y:S05]  /*ab00*/  @!P0 BRA `(.L_x_10488) ;  /* 0x0000000000048947 */ /* 0x000fea0003800000 */
[----:B------:R-:W-:Y:S01]  /*ab10*/  BPT.TRAP 0x1 ;  /* 0x000000040000795c */ /* 0x000fe20000300000 */
.L_x_10488:
[----:B-1----:R-:W-:Y:S05]  /*ab20*/  @P2 BRA `(.L_x_10486) ;  /* 0x0000000000082947 */ /* 0x002fea0003800000 */
[----:B------:R-:W1:Y:S02]  /*ab30*/  SYNCS.PHASECHK.TRANS64.TRYWAIT P2, [UR6+0x2d830], R0 ;  /* 0x02d83000ff0075a7 */ /* 0x000e640008040146 */
[----:B-1----:R-:W-:Y:S05]  /*ab40*/  @!P2 BRA `(.L_x_10489) ;  /* 0x000000d400d4a947 */ /* 0x002fea0003800000 */
.L_x_10486:
        /* <DEDUP_REMOVED lines=37> */
.L_x_10491:
[----:B------:R-:W-:Y:S01]  /*ada0*/  ULEA UR6, UR55, UR42, 0x3 ;  /* 0x0000002a37067291 */ /* 0x000fe2000f8e183f */
[----:B------:R-:W-:-:S05]  /*adb0*/  IMAD.U32 R0, RZ, RZ, UR28 ;  /* 0x0000001cff007e24 */ /* 0x000fca000f8e00ff */
[----:B------:R-:W-:-:S04]  /*adc0*/  SHF.L.U32 R0, R0, 0x1f, RZ ;  /* 0x0000001f00007819 */ /* 0x000fc800000006ff */
[----:B------:R0:W1:Y:S01]  /*add0*/  SYNCS.PHASECHK.TRANS64.TRYWAIT P2, [UR6+0x2d850], R0 ;  /* 0x02d85000ff0075a7 */ /* 0x0000620008040146 */
[----:B------:R-:W-:Y:S05]  /*ade0*/  @!P0 BRA `(.L_x_10492) ;  /* 0x0000000000048947 */ /* 0x000fea0003800000 */
[----:B------:R-:W-:Y:S01]  /*adf0*/  BPT.TRAP 0x1 ;  /* 0x000000040000795c */ /* 0x000fe20000300000 */
.L_x_10492:
[----:B-1----:R-:W-:Y:S05]  /*ae00*/  @P2 BRA `(.L_x_10490) ;  /* 0x0000000000082947 */ /* 0x002fea0003800000 */
[----:B------:R-:W1:Y:S02]  /*ae10*/  SYNCS.PHASECHK.TRANS64.TRYWAIT P2, [UR6+0x2d850], R0 ;  /* 0x02d85000ff0075a7 */ /* 0x000e640008040146 */
[----:B-1----:R-:W-:Y:S05]  /*ae20*/  @!P2 BRA `(.L_x_10493) ;  /* 0x000000d40034a947 */ /* 0x002fea0003800000 */
.L_x_10490:
[----:B------:R-:W-:Y:S01]  /*ae30*/  UIADD3 UR6, UR42, 0x400, URZ ;  /* 0x000004002a067890 */ /* 0x000fe2000fffe03f */
[----:B------:R-:W-:Y:S01]  /*ae40*/  WARPGROUP.ARRIVE ;  /* 0x00000000000079c5 */ /* 0x000fe20000000000 */
[----:B------:R-:W-:Y:S01]  /*ae50*/  UMOV UR29, 0x40000040 ;  /* 0x40000040001d7882 */ /* 0x000fe20000000000 */
[----:B------:R-:W-:Y:S01]  /*ae60*/  UMOV UR31, 0x80000020 ;  /* 0x80000020001f7882 */ /* 0x000fe20000000000 */
[----:B------:R-:W-:-:S03]  /*ae70*/  USHF.R.U32.HI UR6, URZ, 0x4, UR6 ;  /* 0x000000043f067899 */ /* 0x000fc60008011606 */
[----:B------:R-:W1:Y:S01]  /*ae80*/  S2R R6, SR_TID.X ;  /* 0x0000000000067919 */ /* 0x000e620000002100 */
[----:B------:R-:W-:Y:S01]  /*ae90*/  PLOP3.LUT P2, PT, PT, PT, UP0, 0x80, 0x0 ;  /* 0x000000000000781c */ /* 0x000fe20003f4f008 */
[----:B------:R-:W-:Y:S01]  /*aea0*/  VIADD R13, R136, UR40 ;  /* 0x00000028880d7c36 */ /* 0x000fe20008000000 */
[----:B------:R-:W-:Y:S01]  /*aeb0*/  ULOP3.LUT UR6, UR6, 0x3fff, URZ, 0xc0, !UPT ;  /* 0x00003fff06067892 */ /* 0x000fe2000f8ec03f */
[----:B------:R-:W-:Y:S02]  /*aec0*/  IMAD.SHL.U32 R12, R2, 0x80, RZ ;  /* 0x00000080020c7824 */ /* 0x000fe400078e00ff */
[----:B------:R-:W-:Y:S01]  /*aed0*/  IMAD.U32 R10, RZ, RZ, UR47 ;  /* 0x0000002fff0a7e24 */ /* 0x000fe2000f8e00ff */
[----:B------:R-:W-:Y:S02]  /*aee0*/  ULOP3.LUT UR7, UR6, 0x2000000, URZ, 0xfc, !UPT ;  /* 0x0200000006077892 */ /* 0x000fe4000f8efc3f */
[----:B------:R-:W-:Y:S02]  /*aef0*/  ULOP3.LUT UR6, UR44, 0x10000, URZ, 0xfc, !UPT ;  /* 0x000100002c067892 */ /* 0x000fe4000f8efc3f */
[----:B------:R-:W-:-:S05]  /*af00*/  UIMAD UR7, UR55, 0x600, UR7 ;  /* 0x00000600370778a4 */ /* 0x000fca000f8e0207 */
        /* <DEDUP_REMOVED lines=53> */
[----:B------:R-:W-:-:S04]  /*b260*/  @UP0 ULDC UR6, c[0x0][0x450] ;  /* 0x0001140000060ab9 */ /* 0x000fc80000000800 */
[----:B------:R-:W-:Y:S01]  /*b270*/  @P2 SHF.R.U32.HI R13, RZ, UR6, R0 ;  /* 0x00000006ff0d2c19 */ /* 0x000fe20008011600 */
[----:B------:R-:W-:Y:S01]  /*b280*/  IMAD.U32 R0, RZ, RZ, UR48 ;  /* 0x00000030ff007e24 */ /* 0x000fe2000f8e00ff */
[----:B------:R-:W-:Y:S01]  /*b290*/  ISETP.GE.U32.AND P2, PT, R6, 0x180, PT ;  /* 0x000001800600780c */ /* 0x000fe20003f46070 */
[----:B------:R-:W-:Y:S02]  /*b2a0*/  ULOP3.LUT UR6, URZ, UR54, URZ, 0x33, !UPT ;  /* 0x000000363f067292 */ /* 0x000fe4000f8e333f */
[----:B------:R-:W0:Y:S01]  /*b2b0*/  SHFL.IDX PT, R14, R13, RZ, 0x1c1f ;  /* 0x001c1fff0d0e7589 */ /* 0x000e2200000e0000 */
[----:B------:R-:W-:Y:S02]  /*b2c0*/  @!P1 LEA R0, R0, UR42, 0x3 ;  /* 0x0000002a00009c11 */ /* 0x000fe4000f8e18ff */
[----:B------:R-:W-:-:S03]  /*b2d0*/  SEL R5, R5, 0x9, !P2 ;  /* 0x0000000905057807 */ /* 0x000fc60005000000 */
        /* <DEDUP_REMOVED lines=8> */
[----:B-1----:R-:W-:-:S04]  /*b360*/  IADD3 R0, -R16, 0x1, -R12 ;  /* 0x0000000110007810 */ /* 0x002fc80007ffe90c */
[----:B------:R-:W-:-:S05]  /*b370*/  IADD3 R10, -R10, UR39, R0 ;  /* 0x000000270a0a7c10 */ /* 0x000fca000fffe100 */
[C---:B------:R-:W-:Y:S02]  /*b380*/  VIADD R11, R10.reuse, UR35 ;  /* 0x000000230a0b7c36 */ /* 0x040fe40008000000 */
[----:B------:R-:W-:Y:S02]  /*b390*/  VIADD R10, R10, UR6 ;  /* 0x000000060a0a7c36 */ /* 0x000fe40008000000 */
[C---:B0-----:R-:W-:Y:S02]  /*b3a0*/  IMAD.IADD R5, R14.reuse, 0x1, R11 ;  /* 0x000000010e057824 */ /* 0x041fe400078e020b */
        /* <DEDUP_REMOVED lines=15> */
.L_x_10496:
[----:B------:R-:W-:-:S05]  /*b4a0*/  IMAD.U32 R15, RZ, RZ, UR34 ;  /* 0x00000022ff0f7e24 */ /* 0x000fca000f8e00ff */
[----:B------:R-:W-:-:S13]  /*b4b0*/  ISETP.NE.AND P2, PT, R15, 0x1, PT ;  /* 0x000000010f00780c */ /* 0x000fda0003f45270 */
[----:B------:R-:W0:Y:S02]  /*b4c0*/  @P2 LDC.64 R6, c[0x0][0x9e8] ;  /* 0x00027a00ff062b82 */ /* 0x000e240000000a00 */
[----:B0-----:R-:W-:-:S05]  /*b4d0*/  @P2 IMAD.HI.U32 R6, R14, R6, RZ ;  /* 0x000000060e062227 */ /* 0x001fca00078e00ff */
[----:B------:R-:W-:-:S07]  /*b4e0*/  @P2 SHF.R.U32.HI R14, RZ, R7, R6 ;  /* 0x00000007ff0e2219 */ /* 0x000fce0000011606 */
.L_x_10497:
[----:B------:R-:W-:Y:S05]  /*b4f0*/  BSYNC B0 ;  /* 0x0000000000007941 */ /* 0x000fea0003800000 */
.L_x_10495:
[----:B------:R-:W-:-:S04]  /*b500*/  IMAD R14, R14, R15, -R12 ;  /* 0x0000000f0e0e7224 */ /* 0x000fc800078e0a0c */
[----:B------:R-:W-:-:S05]  /*b510*/  IMAD.IADD R14, R14, 0x1, -R16 ;  /* 0x000000010e0e7824 */ /* 0x000fca00078e0a10 */
[----:B------:R-:W-:Y:S02]  /*b520*/  VIMNMX R0, R0, R14, !PT ;  /* 0x0000000e00007248 */ /* 0x000fe40007fe0100 */
[----:B------:R-:W-:-:S07]  /*b530*/  VIADDMNMX R5, R14, R15, R5, PT ;  /* 0x0000000f0e057246 */ /* 0x000fce0003800105 */
.L_x_10494:
        /* <DEDUP_REMOVED lines=12> */
[----:B------:R-:W-:Y:S01]  /*b600*/  ISETP.LT.OR P4, PT, R5, 0xa, P4 ;  /* 0x0000000a0500780c */ /* 0x000fe20002781670 */
[--C-:B0-----:R-:W-:Y:S01]  /*b610*/  IMAD.IADD R11, R11, 0x1, R13.reuse ;  /* 0x000000010b0b7824 */ /* 0x101fe200078e020d */
[----:B------:R-:W-:Y:S01]  /*b620*/  ISETP.LT.OR P6, PT, R5, 0x11, P6 ;  /* 0x000000110500780c */ /* 0x000fe200037c1670 */
[----:B------:R-:W-:Y:S01]  /*b630*/  IMAD.IADD R10, R10, 0x1, R13 ;  /* 0x000000010a0a7824 */ /* 0x000fe200078e020d */
        /* <DEDUP_REMOVED lines=98> */
.L_x_10500:
[----:B------:R-:W-:-:S05]  /*bc60*/  IMAD.U32 R0, RZ, RZ, UR34 ;  /* 0x00000022ff007e24 */ /* 0x000fca000f8e00ff */
[----:B------:R-:W-:-:S13]  /*bc70*/  ISETP.NE.AND P3, PT, R0, 0x1, PT ;  /* 0x000000010000780c */ /* 0x000fda0003f65270 */
[----:B------:R-:W0:Y:S02]  /*bc80*/  @P3 LDC.64 R6, c[0x0][0x9e8] ;  /* 0x00027a00ff063b82 */ /* 0x000e240000000a00 */
[----:B0-----:R-:W-:-:S05]  /*bc90*/  @P3 IMAD.HI.U32 R6, R13, R6, RZ ;  /* 0x000000060d063227 */ /* 0x001fca00078e00ff */
[----:B------:R-:W-:-:S07]  /*bca0*/  @P3 SHF.R.U32.HI R13, RZ, R7, R6 ;  /* 0x00000007ff0d3219 */ /* 0x000fce0000011606 */
.L_x_10501:
[----:B------:R-:W-:Y:S05]  /*bcb0*/  BSYNC B0 ;  /* 0x0000000000007941 */ /* 0x000fea0003800000 */
.L_x_10499:
[----:B------:R-:W-:-:S04]  /*bcc0*/  IMAD R12, R13, R0, -R12 ;  /* 0x000000000d0c7224 */ /* 0x000fc800078e0a0c */
[----:B------:R-:W-:-:S05]  /*bcd0*/  IMAD.IADD R12, R12, 0x1, -R16 ;  /* 0x000000010c0c7824 */ /* 0x000fca00078e0a10 */
[----:B------:R-:W-:Y:S02]  /*bce0*/  VIMNMX R10, R10, R12, !PT ;  /* 0x0000000c0a0a7248 */ /* 0x000fe40007fe0100 */
[----:B------:R-:W-:-:S07]  /*bcf0*/  VIADDMNMX R11, R12, R0, R11, PT ;  /* 0x000000000c0b7246 */ /* 0x000fce000380010b */
.L_x_10498:
[----:B------:R-:W-:Y:S01]  /*bd00*/  FMNMX.FTZ R0, R24, R8, !PT ;  /* 0x0000000818007209 */ /* 0x000fe20007810000 */
[----:B------:R-:W-:Y:S01]  /*bd10*/  IMAD.U32 R13, RZ, RZ, UR55 ;  /* 0x00000037ff0d7e24 */ /* 0x000fe2000f8e00ff */
[C---:B------:R-:W-:Y:S01]  /*bd20*/  ISETP.GT.AND P4, PT, R10.reuse, 0x8, P2 ;  /* 0x000000080a00780c */ /* 0x040fe20001784270 */
[----:B------:R-:W-:Y:S01]  /*bd30*/  UMOV UR28, UR51 ;  /* 0x00000033001c7c82 */ /* 0x000fe20008000000 */
[----:B------:R-:W-:Y:S01]  /*bd40*/  FMNMX.FTZ R0, R25, R0, !PT ;  /* 0x0000000019007209 */ /* 0x000fe20007810000 */
[----:B------:R-:W-:Y:S01]  /*bd50*/  UMOV UR55, UR48 ;  /* 0x0000003000377c82 */ /* 0x000fe20008000000 */
        /* <DEDUP_REMOVED lines=76> */
[----:B------:R-:W-:Y:S02]  /*c220*/  ISETP.LT.OR P6, PT, R11, 0x61, P6 ;  /* 0x000000610b00780c */ /* 0x000fe400037c1670 */
[----:B------:R-:W-:Y:S01]  /*c230*/  FSEL R71, R71, -INF , !P4 ;  /* 0xff80000047477808 */ /* 0x000fe20006000000 */
[----:B------:R-:W0:Y:S01]  /*c240*/  SHFL.BFLY PT, R5, R0, 0x1, 0x1f ;  /* 0x0c201f0000057f89 */ /* 0x000e2200000e0000 */
[----:B------:R-:W-:Y:S02]  /*c250*/  ISETP.GT.AND P4, PT, R10, 0x68, P2 ;  /* 0x000000680a00780c */ /* 0x000fe40001784270 */
[----:B------:R-:W-:Y:S02]  /*c260*/  FSEL R74, R74, -INF , !P6 ;  /* 0xff8000004a4a7808 */ /* 0x000fe40007000000 */
[----:B------:R-:W-:Y:S02]  /*c270*/  ISETP.GT.AND P6, PT, R10, 0x69, P2 ;  /* 0x000000690a00780c */ /* 0x000fe400017c4270 */
[----:B------:R-:W-:-:S02]  /*c280*/  ISETP.LT.OR P4, PT, R11, 0x69, P4 ;  /* 0x000000690b00780c */ /* 0x000fc40002781670 */
[----:B------:R-:W-:Y:S02]  /*c290*/  ISETP.LT.OR P6, PT, R11, 0x6a, P6 ;  /* 0x0000006a0b00780c */ /* 0x000fe400037c1670 */
[----:B------:R-:W-:Y:S02]  /*c2a0*/  FSEL R78, R78, -INF , !P4 ;  /* 0xff8000004e4e7808 */ /* 0x000fe40006000000 */
[C---:B------:R-:W-:Y:S02]  /*c2b0*/  ISETP.GT.AND P4, PT, R10.reuse, 0x70, P2 ;  /* 0x000000700a00780c */ /* 0x040fe40001784270 */
[----:B------:R-:W-:Y:S02]  /*c2c0*/  FSEL R79, R79, -INF , !P6 ;  /* 0xff8000004f4f7808 */ /* 0x000fe40007000000 */
[----:B------:R-:W-:Y:S02]  /*c2d0*/  ISETP.GT.AND P6, PT, R10, 0x71, P2 ;  /* 0x000000710a00780c */ /* 0x000fe400017c4270 */
[----:B------:R-:W-:-:S02]  /*c2e0*/  ISETP.LT.OR P4, PT, R11, 0x71, P4 ;  /* 0x000000710b00780c */ /* 0x000fc40002781670 */
[----:B------:R-:W-:Y:S02]  /*c2f0*/  ISETP.LT.OR P6, PT, R11, 0x72, P6 ;  /* 0x000000720b00780c */ /* 0x000fe400037c1670 */
[----:B------:R-:W-:Y:S02]  /*c300*/  FSEL R82, R82, -INF , !P4 ;  /* 0xff80000052527808 */ /* 0x000fe40006000000 */
[----:B0-----:R-:W-:Y:S02]  /*c310*/  FMNMX.FTZ R0, R0, R5, !PT ;  /* 0x0000000500007209 */ /* 0x001fe40007810000 */
[----:B------:R-:W-:Y:S02]  /*c320*/  FSEL R83, R83, -INF , !P6 ;  /* 0xff80000053537808 */ /* 0x000fe40007000000 */
[C---:B------:R-:W-:Y:S01]  /*c330*/  FSETP.NEU.FTZ.AND P3, PT, R0.reuse, -INF , PT ;  /* 0xff8000000000780b */ /* 0x040fe20003f7d000 */
[----:B------:R-:W-:Y:S01]  /*c340*/  FMUL.FTZ R5, R0, UR33 ;  /* 0x0000002100057c20 */ /* 0x000fe20008410000 */
[----:B------:R-:W-:-:S02]  /*c350*/  @!P1 LEA R13, R13, UR42, 0x3 ;  /* 0x0000002a0d0d9c11 */ /* 0x000fc4000f8e18ff */
[----:B------:R-:W-:Y:S02]  /*c360*/  FSEL R6, R0, RZ, P3 ;  /* 0x000000ff00067208 */ /* 0x000fe40001800000 */
[----:B------:R-:W-:Y:S01]  /*c370*/  FSEL R5, R5, RZ, P3 ;  /* 0x000000ff05057208 */ /* 0x000fe20001800000 */
[----:B------:R-:W-:Y:S01]  /*c380*/  @!P1 VIADD R13, R13, 0x2d860 ;  /* 0x0002d8600d0d9836 */ /* 0x000fe20000000000 */
[----:B------:R-:W-:Y:S01]  /*c390*/  ISETP.GT.AND P3, PT, R10, 0x1, P2 ;  /* 0x000000010a00780c */ /* 0x000fe20001764270 */
[----:B------:R-:W-:Y:S02]  /*c3a0*/  FADD.FTZ R6, -R6, R8 ;  /* 0x0000000806067221 */ /* 0x000fe40000010100 */
[--C-:B------:R-:W-:Y:S01]  /*c3b0*/  FFMA.FTZ R24, R24, UR33, -R5.reuse ;  /* 0x0000002118187c23 */ /* 0x100fe20008010805 */
        /* <DEDUP_REMOVED lines=43> */
[----:B------:R-:W-:Y:S01]  /*c670*/  FFMA.FTZ R85, R85, UR33, -R5 ;  /* 0x0000002155557c23 */ /* 0x000fe20008010805 */
[----:B------:R-:W-:Y:S01]  /*c680*/  FSEL R51, R51, -INF , !P3 ;  /* 0xff80000033337808 */ /* 0x000fe20005800000 */
[----:B------:R-:W-:Y:S01]  /*c690*/  FMUL.FTZ R6, R6, UR33 ;  /* 0x0000002106067c20 */ /* 0x000fe20008410000 */
[----:B------:R-:W-:Y:S01]  /*c6a0*/  ISETP.GT.AND P3, PT, R10, 0x40, P2 ;  /* 0x000000400a00780c */ /* 0x000fe20001764270 */
[----:B------:R-:W-:Y:S01]  /*c6b0*/  MUFU.EX2 R12, R24 ;  /* 0x00000018000c7308 */ /* 0x000fe20000000800 */
[----:B------:R-:W-:-:S02]  /*c6c0*/  @!P1 PRMT R13, RZ, 0x654, R13 ;  /* 0x00000654ff0d9816 */ /* 0x000fc4000000000d */
[----:B------:R-:W-:Y:S02]  /*c6d0*/  ISETP.LT.OR P3, PT, R11, 0x41, P3 ;  /* 0x000000410b00780c */ /* 0x000fe40001f61670 */
[----:B------:R0:W-:Y:S02]  /*c6e0*/  @!P1 SYNCS.ARRIVE.TRANS64.RED.A1T0 RZ, [R13+URZ], RZ ;  /* 0x000000ff0dff99a7 */ /* 0x0001e4000810043f */
[----:B------:R-:W-:Y:S01]  /*c6f0*/  FSEL R58, R58, -INF , !P3 ;  /* 0xff8000003a3a7808 */ /* 0x000fe20005800000 */
[----:B------:R-:W1:Y:S01]  /*c700*/  MUFU.EX2 R6, R6 ;  /* 0x0000000600067308 */ /* 0x000e620000000800 */
[----:B------:R-:W-:-:S04]  /*c710*/  ISETP.GT.AND P3, PT, R10, 0x49, P2 ;  /* 0x000000490a00780c */ /* 0x000fc80001764270 */
[----:B------:R-:W-:-:S03]  /*c720*/  ISETP.LT.OR P3, PT, R11, 0x4a, P3 ;  /* 0x0000004a0b00780c */ /* 0x000fc60001f61670 */
[----:B------:R-:W2:Y:S01]  /*c730*/  MUFU.EX2 R25, R25 ;  /* 0x0000001900197308 */ /* 0x000ea20000000800 */
[----:B------:R-:W-:Y:S02]  /*c740*/  FSEL R63, R63, -INF , !P3 ;  /* 0xff8000003f3f7808 */ /* 0x000fe40005800000 */
[----:B------:R-:W-:-:S04]  /*c750*/  ISETP.GT.AND P3, PT, R10, 0x58, P2 ;  /* 0x000000580a00780c */ /* 0x000fc80001764270 */
[----:B------:R-:W-:Y:S01]  /*c760*/  ISETP.LT.OR P3, PT, R11, 0x59, P3 ;  /* 0x000000590b00780c */ /* 0x000fe20001f61670 */
[----:B------:R-:W3:Y:S01]  /*c770*/  MUFU.EX2 R14, R28 ;  /* 0x0000001c000e7308 */ /* 0x000ee20000000800 */
[----:B-1----:R-:W-:Y:S01]  /*c780*/  FFMA.FTZ R4, R6, R4, R12 ;  /* 0x0000000406047223 */ /* 0x002fe2000001000c */
[-C--:B------:R-:W-:Y:S01]  /*c790*/  FMUL.FTZ R88, R88, R6.reuse ;  /* 0x0000000658587220 */ /* 0x080fe20000410000 */
[----:B------:R-:W-:Y:S01]  /*c7a0*/  FSEL R70, R70, -INF , !P3 ;  /* 0xff80000046467808 */ /* 0x000fe20005800000 */
[-C--:B------:R-:W-:Y:S01]  /*c7b0*/  FMUL.FTZ R89, R89, R6.reuse ;  /* 0x0000000659597220 */ /* 0x080fe20000410000 */
[----:B------:R-:W-:Y:S01]  /*c7c0*/  ISETP.GT.AND P3, PT, R10, 0x61, P2 ;  /* 0x000000610a00780c */ /* 0x000fe20001764270 */
[-C--:B------:R-:W-:Y:S01]  /*c7d0*/  FMUL.FTZ R92, R92, R6.reuse ;  /* 0x000000065c5c7220 */ /* 0x080fe20000410000 */
[----:B------:R-:W-:Y:S01]  /*c7e0*/  FMUL.FTZ R93, R93, R6 ;  /* 0x000000065d5d7220 */ /* 0x000fe20000410000 */
[----:B------:R-:W1:Y:S01]  /*c7f0*/  MUFU.EX2 R29, R29 ;  /* 0x0000001d001d7308 */ /* 0x000e620000000800 */
[----:B------:R-:W-:Y:S01]  /*c800*/  ISETP.LT.OR P3, PT, R11, 0x62, P3 ;  /* 0x000000620b00780c */ /* 0x000fe20001f61670 */
[C---:B--2---:R-:W-:Y:S01]  /*c810*/  FADD.FTZ R4, R25.reuse, R4 ;  /* 0x0000000419047221 */ /* 0x044fe20000010000 */
[----:B------:R-:W-:Y:S01]  /*c820*/  F2FP.F16.F32.PACK_AB R12, R25, R12 ;  /* 0x0000000c190c723e */ /* 0x000fe200000000ff */
[-C--:B------:R-:W-:Y:S01]  /*c830*/  FMUL.FTZ R96, R96, R6.reuse ;  /* 0x0000000660607220 */ /* 0x080fe20000410000 */
[----:B------:R-:W-:Y:S01]  /*c840*/  FSEL R75, R75, -INF , !P3 ;  /* 0xff8000004b4b7808 */ /* 0x000fe20005800000 */
[-C--:B------:R-:W-:Y:S01]  /*c850*/  FMUL.FTZ R97, R97, R6.reuse ;  /* 0x0000000661617220 */ /* 0x080fe20000410000 */
[----:B------:R-:W-:Y:S01]  /*c860*/  ISETP.GT.AND P3, PT, R10, RZ, P2 ;  /* 0x000000ff0a00720c */ /* 0x000fe20001764270 */
[----:B------:R-:W-:Y:S01]  /*c870*/  MUFU.EX2 R32, R32 ;  /* 0x0000002000207308 */ /* 0x000fe20000000800 */
[----:B---3--:R-:W-:Y:S01]  /*c880*/  FADD.FTZ R4, R14, R4 ;  /* 0x000000040e047221 */ /* 0x008fe20000010000 */
[-C--:B------:R-:W-:Y:S01]  /*c890*/  FMUL.FTZ R100, R100, R6.reuse ;  /* 0x0000000664647220 */ /* 0x080fe20000410000 */
[----:B------:R-:W-:Y:S01]  /*c8a0*/  ISETP.LT.OR P3, PT, R11, 0x1, P3 ;  /* 0x000000010b00780c */ /* 0x000fe20001f61670 */
[-C--:B------:R-:W-:Y:S01]  /*c8b0*/  FMUL.FTZ R101, R101, R6.reuse ;  /* 0x0000000665657220 */ /* 0x080fe20000410000 */
[-C--:B------:R-:W-:Y:S01]  /*c8c0*/  FMUL.FTZ R104, R104, R6.reuse ;  /* 0x0000000668687220 */ /* 0x080fe20000410000 */
[-C--:B------:R-:W-:Y:S01]  /*c8d0*/  FMUL.FTZ R105, R105, R6.reuse ;  /* 0x0000000669697220 */ /* 0x080fe20000410000 */
[----:B------:R-:W-:Y:S01]  /*c8e0*/  FSEL R26, R26, -INF , !P3 ;  /* 0xff8000001a1a7808 */ /* 0x000fe20005800000 */
[----:B------:R-:W-:Y:S01]  /*c8f0*/  MUFU.EX2 R33, R33 ;  /* 0x0000002100217308 */ /* 0x000fe20000000800 */
[----:B------:R-:W-:Y:S01]  /*c900*/  ISETP.GT.AND P3, PT, R10, 0x78, P2 ;  /* 0x000000780a00780c */ /* 0x000fe20001764270 */
[-C--:B------:R-:W-:Y:S01]  /*c910*/  FMUL.FTZ R108, R108, R6.reuse ;  /* 0x000000066c6c7220 */ /* 0x080fe20000410000 */
[----:B------:R-:W-:Y:S01]  /*c920*/  FMNMX.FTZ R8, R26, R9, !PT ;  /* 0x000000091a087209 */ /* 0x000fe20007810000 */
[-C--:B------:R-:W-:Y:S01]  /*c930*/  FMUL.FTZ R109, R109, R6.reuse ;  /* 0x000000066d6d7220 */ /* 0x080fe20000410000 */
[----:B------:R-:W-:Y:S01]  /*c940*/  ISETP.GT.AND P2, PT, R10, 0x79, P2 ;  /* 0x000000790a00780c */ /* 0x000fe20001744270 */
[----:B------:R-:W-:Y:S01]  /*c950*/  FMUL.FTZ R112, R112, R6 ;  /* 0x0000000670707220 */ /* 0x000fe20000410000 */
[----:B------:R-:W-:Y:S01]  /*c960*/  FMNMX.FTZ R5, R27, R8, !PT ;  /* 0x000000081b057209 */ /* 0x000fe20007810000 */
[----:B------:R-:W-:Y:S01]  /*c970*/  MUFU.EX2 R36, R36 ;  /* 0x0000002400247308 */ /* 0x000fe20000000800 */
[----:B------:R-:W-:Y:S01]  /*c980*/  ISETP.LT.OR P3, PT, R11, 0x79, P3 ;  /* 0x000000790b00780c */ /* 0x000fe20001f61670 */
[-C--:B------:R-:W-:Y:S01]  /*c990*/  FMUL.FTZ R113, R113, R6.reuse ;  /* 0x0000000671717220 */ /* 0x080fe20000410000 */
[----:B------:R-:W-:Y:S01]  /*c9a0*/  FMNMX.FTZ R8, R30, R5, !PT ;  /* 0x000000051e087209 */ /* 0x000fe20007810000 */
[-C--:B------:R-:W-:Y:S01]  /*c9b0*/  FMUL.FTZ R116, R116, R6.reuse ;  /* 0x0000000674747220 */ /* 0x080fe20000410000 */
[----:B------:R-:W-:Y:S01]  /*c9c0*/  ISETP.LT.OR P2, PT, R11, 0x7a, P2 ;  /* 0x0000007a0b00780c */ /* 0x000fe20001741670 */
[----:B------:R-:W-:Y:S01]  /*c9d0*/  FMUL.FTZ R117, R117, R6 ;  /* 0x0000000675757220 */ /* 0x000fe20000410000 */
[----:B------:R-:W-:Y:S01]  /*c9e0*/  FMNMX.FTZ R5, R31, R8, !PT ;  /* 0x000000081f057209 */ /* 0x000fe20007810000 */
[----:B------:R-:W-:Y:S01]  /*c9f0*/  MUFU.EX2 R37, R37 ;  /* 0x0000002500257308 */ /* 0x000fe20000000800 */
[----:B------:R-:W-:Y:S01]  /*ca00*/  FSEL R86, R86, -INF , !P3 ;  /* 0xff80000056567808 */ /* 0x000fe20005800000 */
[-C--:B------:R-:W-:Y:S01]  /*ca10*/  FMUL.FTZ R120, R120, R6.reuse ;  /* 0x0000000678787220 */ /* 0x080fe20000410000 */
[----:B------:R-:W-:Y:S01]  /*ca20*/  FMNMX.FTZ R8, R34, R5, !PT ;  /* 0x0000000522087209 */ /* 0x000fe20007810000 */
[-C--:B------:R-:W-:Y:S01]  /*ca30*/  FMUL.FTZ R121, R121, R6.reuse ;  /* 0x0000000679797220 */ /* 0x080fe20000410000 */
[----:B------:R-:W-:Y:S01]  /*ca40*/  FSEL R87, R87, -INF , !P2 ;  /* 0xff80000057577808 */ /* 0x000fe20005000000 */
[----:B------:R-:W-:Y:S01]  /*ca50*/  FMUL.FTZ R124, R124, R6 ;  /* 0x000000067c7c7220 */ /* 0x000fe20000410000 */
[----:B------:R-:W-:Y:S01]  /*ca60*/  FMNMX.FTZ R5, R35, R8, !PT ;  /* 0x0000000823057209 */ /* 0x000fe20007810000 */
[----:B------:R-:W-:Y:S01]  /*ca70*/  MUFU.EX2 R41, R41 ;  /* 0x0000002900297308 */ /* 0x000fe20000000800 */
[----:B-1----:R-:W-:Y:S01]  /*ca80*/  F2FP.F16.F32.PACK_AB R14, R29, R14 ;  /* 0x0000000e1d0e723e */ /* 0x002fe200000000ff */
[-C--:B------:R-:W-:Y:S01]  /*ca90*/  FMUL.FTZ R125, R125, R6.reuse ;  /* 0x000000067d7d7220 */ /* 0x080fe20000410000 */
[----:B------:R-:W-:Y:S01]  /*caa0*/  FMNMX.FTZ R8, R38, R5, !PT ;  /* 0x0000000526087209 */ /* 0x000fe20007810000 */
[-C--:B------:R-:W-:Y:S01]  /*cab0*/  FMUL.FTZ R128, R128, R6.reuse ;  /* 0x0000000680807220 */ /* 0x080fe20000410000 */
[-C--:B------:R-:W-:Y:S01]  /*cac0*/  FMUL.FTZ R129, R129, R6.reuse ;  /* 0x0000000681817220 */ /* 0x080fe20000410000 */
[----:B------:R-:W-:Y:S01]  /*cad0*/  FMUL.FTZ R132, R132, R6 ;  /* 0x0000000684847220 */ /* 0x000fe20000410000 */
[----:B------:R-:W-:Y:S01]  /*cae0*/  FMNMX.FTZ R5, R39, R8, !PT ;  /* 0x0000000827057209 */ /* 0x000fe20007810000 */
[----:B------:R-:W-:Y:S01]  /*caf0*/  MUFU.EX2 R45, R45 ;  /* 0x0000002d002d7308 */ /* 0x000fe20000000800 */
[----:B------:R-:W-:-:S02]  /*cb00*/  FMUL.FTZ R133, R133, R6 ;  /* 0x0000000685857220 */ /* 0x000fc40000410000 */
        /* <DEDUP_REMOVED lines=47> */
[----:B------:R-:W-:-:S03]  /*ce00*/  FADD.FTZ R7, R29, R4 ;  /* 0x000000041d077221 */ /* 0x000fc60000010000 */
[C---:B------:R-:W-:Y:S01]  /*ce10*/  FSETP.NEU.FTZ.AND P2, PT, R5.reuse, -INF , PT ;  /* 0xff8000000500780b */ /* 0x040fe20003f5d000 */
[----:B------:R-:W-:-:S05]  /*ce20*/  FMUL.FTZ R4, R5, UR33 ;  /* 0x0000002105047c20 */ /* 0x000fca0008410000 */
[----:B------:R-:W-:-:S05]  /*ce30*/  FSEL R4, R4, RZ, P2 ;  /* 0x000000ff04047208 */ /* 0x000fca0001000000 */
[--C-:B------:R-:W-:Y:S01]  /*ce40*/  FFMA.FTZ R8, R26, UR33, -R4.reuse ;  /* 0x000000211a087c23 */ /* 0x100fe20008010804 */
[--C-:B------:R-:W-:Y:S01]  /*ce50*/  FFMA.FTZ R10, R27, UR33, -R4.reuse ;  /* 0x000000211b0a7c23 */ /* 0x100fe20008010804 */
[--C-:B------:R-:W-:Y:S01]  /*ce60*/  FFMA.FTZ R11, R30, UR33, -R4.reuse ;  /* 0x000000211e0b7c23 */ /* 0x100fe20008010804 */
[--C-:B------:R-:W-:Y:S01]  /*ce70*/  FFMA.FTZ R20, R31, UR33, -R4.reuse ;  /* 0x000000211f147c23 */ /* 0x100fe20008010804 */
[----:B------:R-:W-:Y:S01]  /*ce80*/  FSEL R30, R5, RZ, P2 ;  /* 0x000000ff051e7208 */ /* 0x000fe20001000000 */
[--C-:B------:R-:W-:Y:S01]  /*ce90*/  FFMA.FTZ R25, R38, UR33, -R4.reuse ;  /* 0x0000002126197c23 */ /* 0x100fe20008010804 */
[----:B------:R-:W-:Y:S01]  /*cea0*/  MUFU.EX2 R8, R8 ;  /* 0x0000000800087308 */ /* 0x000fe20000000800 */
[--C-:B------:R-:W-:Y:S01]  /*ceb0*/  FFMA.FTZ R28, R39, UR33, -R4.reuse ;  /* 0x00000021271c7c23 */ /* 0x100fe20008010804 */
[--C-:B------:R-:W-:Y:S01]  /*cec0*/  FFMA.FTZ R29, R42, UR33, -R4.reuse ;  /* 0x000000212a1d7c23 */ /* 0x100fe20008010804 */
[----:B------:R-:W-:Y:S01]  /*ced0*/  FADD.FTZ R30, -R30, R9 ;  /* 0x000000091e1e7221 */ /* 0x000fe20000010100 */
[--C-:B------:R-:W-:Y:S01]  /*cee0*/  FFMA.FTZ R38, R47, UR33, -R4.reuse ;  /* 0x000000212f267c23 */ /* 0x100fe20008010804 */
[--C-:B------:R-:W-:Y:S01]  /*cef0*/  FFMA.FTZ R27, R50, UR33, -R4.reuse ;  /* 0x00000021321b7c23 */ /* 0x100fe20008010804 */
[--C-:B------:R-:W-:Y:S01]  /*cf00*/  FFMA.FTZ R31, R54, UR33, -R4.reuse ;  /* 0x00000021361f7c23 */ /* 0x100fe20008010804 */
[----:B------:R-:W-:Y:S01]  /*cf10*/  FMUL.FTZ R21, R30, UR33 ;  /* 0x000000211e157c20 */ /* 0x000fe20008410000 */
        /* <DEDUP_REMOVED lines=16> */
[----:B------:R-:W1:Y:S01]  /*d020*/  MUFU.EX2 R20, R20 ;  /* 0x0000001400147308 */ /* 0x000e620000000800 */
[----:B0-----:R-:W-:-:S02]  /*d030*/  F2FP.F16.F32.PACK_AB R13, R10, R8 ;  /* 0x000000080a0d723e */ /* 0x001fc400000000ff */
[C---:B------:R-:W-:Y:S01]  /*d040*/  ISETP.GT.AND P2, PT, R2.reuse, UR37, PT ;  /* 0x0000002502007c0c */ /* 0x040fe2000bf44270 */
[----:B------:R-:W-:-:S04]  /*d050*/  VIADD R2, R2, 0xffffffff ;  /* 0xffffffff02027836 */ /* 0x000fc80000000000 */
[----:B------:R-:W0:Y:S08]  /*d060*/  MUFU.EX2 R21, R21 ;  /* 0x0000001500157308 */ /* 0x000e300000000800 */
[----:B------:R-:W-:Y:S01]  /*d070*/  MUFU.EX2 R25, R25 ;  /* 0x0000001900197308 */ /* 0x000fe20000000800 */
[----:B-1----:R-:W-:-:S05]  /*d080*/  F2FP.F16.F32.PACK_AB R15, R20, R11 ;  /* 0x0000000b140f723e */ /* 0x002fca00000000ff */
[----:B------:R1:W-:Y:S02]  /*d090*/  STSM.16.M88.4 [R17+0x21800], R12 ;  /* 0x0218000c11007844 */ /* 0x0003e40000000200 */
[----:B------:R-:W-:Y:S01]  /*d0a0*/  MUFU.EX2 R28, R28 ;  /* 0x0000001c001c7308 */ /* 0x000fe20000000800 */
[----:B0-----:R-:W-:Y:S01]  /*d0b0*/  FFMA.FTZ R9, R21, R3, R8 ;  /* 0x0000000315097223 */ /* 0x001fe20000010008 */
[----:B------:R-:W-:Y:S01]  /*d0c0*/  FADD.FTZ R8, R32, R7 ;  /* 0x0000000720087221 */ /* 0x000fe20000010000 */
[----:B------:R-:W-:Y:S01]  /*d0d0*/  FFMA.FTZ R3, R55, UR33, -R4 ;  /* 0x0000002137037c23 */ /* 0x000fe20008010804 */
[-C--:B------:R-:W-:Y:S01]  /*d0e0*/  FMUL.FTZ R90, R90, R21.reuse ;  /* 0x000000155a5a7220 */ /* 0x080fe20000410000 */
[----:B------:R-:W-:Y:S01]  /*d0f0*/  FADD.FTZ R10, R10, R9 ;  /* 0x000000090a0a7221 */ /* 0x000fe20000010000 */
[C---:B------:R-:W-:Y:S01]  /*d100*/  FADD.FTZ R7, R33.reuse, R8 ;  /* 0x0000000821077221 */ /* 0x040fe20000010000 */
[----:B------:R-:W-:Y:S01]  /*d110*/  F2FP.F16.F32.PACK_AB R8, R33, R32 ;  /* 0x000000202108723e */ /* 0x000fe200000000ff */
[----:B------:R-:W-:Y:S01]  /*d120*/  MUFU.EX2 R29, R29 ;  /* 0x0000001d001d7308 */ /* 0x000fe20000000800 */
[----:B------:R-:W-:Y:S01]  /*d130*/  FADD.FTZ R11, R11, R10 ;  /* 0x0000000a0b0b7221 */ /* 0x000fe20000010000 */
[----:B------:R-:W-:Y:S01]  /*d140*/  FADD.FTZ R10, R36, R7 ;  /* 0x00000007240a7221 */ /* 0x000fe20000010000 */
[-C--:B------:R-:W-:Y:S01]  /*d150*/  FMUL.FTZ R91, R91, R21.reuse ;  /* 0x000000155b5b7220 */ /* 0x080fe20000410000 */
[-C--:B------:R-:W-:Y:S01]  /*d160*/  FMUL.FTZ R94, R94, R21.reuse ;  /* 0x000000155e5e7220 */ /* 0x080fe20000410000 */
[----:B------:R-:W-:Y:S01]  /*d170*/  FADD.FTZ R20, R20, R11 ;  /* 0x0000000b14147221 */ /* 0x000fe20000010000 */
[--C-:B-1----:R-:W-:Y:S01]  /*d180*/  FFMA.FTZ R13, R34, UR33, -R4.reuse ;  /* 0x00000021220d7c23 */ /* 0x102fe20008010804 */
[--C-:B------:R-:W-:Y:S01]  /*d190*/  FFMA.FTZ R15, R35, UR33, -R4.reuse ;  /* 0x00000021230f7c23 */ /* 0x100fe20008010804 */
[----:B------:R0:W1:Y:S01]  /*d1a0*/  MUFU.EX2 R12, R40 ;  /* 0x00000028000c7308 */ /* 0x0000620000000800 */
[--C-:B------:R-:W-:Y:S01]  /*d1b0*/  FFMA.FTZ R34, R43, UR33, -R4.reuse ;  /* 0x000000212b227c23 */ /* 0x100fe20008010804 */
[----:B------:R-:W-:Y:S01]  /*d1c0*/  FFMA.FTZ R35, R46, UR33, -R4 ;  /* 0x000000212e237c23 */ /* 0x000fe20008010804 */
[----:B------:R-:W-:Y:S01]  /*d1d0*/  FADD.FTZ R11, R37, R10 ;  /* 0x0000000a250b7221 */ /* 0x000fe20000010000 */
[--C-:B------:R-:W-:Y:S01]  /*d1e0*/  FFMA.FTZ R43, R63, UR33, -R4.reuse ;  /* 0x000000213f2b7c23 */ /* 0x100fe20008010804 */
[----:B------:R-:W-:Y:S01]  /*d1f0*/  F2FP.F16.F32.PACK_AB R10, R37, R36 ;  /* 0x00000024250a723e */ /* 0x000fe200000000ff */
[-C--:B------:R-:W-:Y:S01]  /*d200*/  FMUL.FTZ R95, R95, R21.reuse ;  /* 0x000000155f5f7220 */ /* 0x080fe20000410000 */
[-C--:B------:R-:W-:Y:S01]  /*d210*/  FMUL.FTZ R98, R98, R21.reuse ;  /* 0x0000001562627220 */ /* 0x080fe20000410000 */
[----:B------:R-:W2:Y:S01]  /*d220*/  MUFU.EX2 R13, R13 ;  /* 0x0000000d000d7308 */ /* 0x000ea20000000800 */
[--C-:B0-----:R-:W-:Y:S01]  /*d230*/  FFMA.FTZ R40, R59, UR33, -R4.reuse ;  /* 0x000000213b287c23 */ /* 0x101fe20008010804 */
[----:B------:R-:W-:Y:S01]  /*d240*/  FFMA.FTZ R4, R87, UR33, -R4 ;  /* 0x0000002157047c23 */ /* 0x000fe20008010804 */
[-C--:B------:R-:W-:Y:S01]  /*d250*/  FMUL.FTZ R99, R99, R21.reuse ;  /* 0x0000001563637220 */ /* 0x080fe20000410000 */
[-C--:B------:R-:W-:Y:S01]  /*d260*/  FMUL.FTZ R102, R102, R21.reuse ;  /* 0x0000001566667220 */ /* 0x080fe20000410000 */
[-C--:B------:R-:W-:Y:S01]  /*d270*/  FMUL.FTZ R103, R103, R21.reuse ;  /* 0x0000001567677220 */ /* 0x080fe20000410000 */
[-C--:B------:R-:W-:Y:S01]  /*d280*/  FMUL.FTZ R106, R106, R21.reuse ;  /* 0x000000156a6a7220 */ /* 0x080fe20000410000 */
[-C--:B------:R-:W-:Y:S01]  /*d290*/  FMUL.FTZ R107, R107, R21.reuse ;  /* 0x000000156b6b7220 */ /* 0x080fe20000410000 */
[----:B------:R-:W0:Y:S01]  /*d2a0*/  MUFU.EX2 R15, R15 ;  /* 0x0000000f000f7308 */ /* 0x000e220000000800 */
[----:B-1----:R-:W-:Y:S01]  /*d2b0*/  FADD.FTZ R32, R12, R11 ;  /* 0x0000000b0c207221 */ /* 0x002fe20000010000 */
[----:B------:R-:W-:Y:S01]  /*d2c0*/  F2FP.F16.F32.PACK_AB R12, R41, R12 ;  /* 0x0000000c290c723e */ /* 0x000fe200000000ff */
[-C--:B------:R-:W-:Y:S01]  /*d2d0*/  FMUL.FTZ R110, R110, R21.reuse ;  /* 0x000000156e6e7220 */ /* 0x080fe20000410000 */
[-C--:B------:R-:W-:Y:S01]  /*d2e0*/  FMUL.FTZ R111, R111, R21.reuse ;  /* 0x000000156f6f7220 */ /* 0x080fe20000410000 */
[----:B------:R-:W-:Y:S01]  /*d2f0*/  FADD.FTZ R11, R41, R32 ;  /* 0x00000020290b7221 */ /* 0x000fe20000010000 */
        /* <DEDUP_REMOVED lines=15> */
[----:B------:R-:W-:Y:S01]  /*d3f0*/  FADD.FTZ R9, R25, R20 ;  /* 0x0000001419097221 */ /* 0x000fe20000010000 */
[----:B------:R-:W-:-:S02]  /*d400*/  FMUL.FTZ R135, R135, R21 ;  /* 0x0000001587877220 */ /* 0x000fc40000410000 */
[----:B------:R-:W0:Y:S01]  /*d410*/  MUFU.EX2 R35, R35 ;  /* 0x0000002300237308 */ /* 0x000e220000000800 */
[----:B------:R-:W-:Y:S01]  /*d420*/  FADD.FTZ R20, R28, R9 ;  /* 0x000000091c147221 */ /* 0x000fe20000010000 */
[----:B-1----:R-:W-:Y:S01]  /*d430*/  FADD.FTZ R44, R14, R11 ;  /* 0x0000000b0e2c7221 */ /* 0x002fe20000010000 */
[----:B------:R-:W-:Y:S02]  /*d440*/  F2FP.F16.F32.PACK_AB R14, R45, R14 ;  /* 0x0000000e2d0e723e */ /* 0x000fe400000000ff */
[----:B------:R-:W-:Y:S01]  /*d450*/  FADD.FTZ R9, R29, R20 ;  /* 0x000000141d097221 */ /* 0x000fe20000010000 */
[----:B------:R-:W-:Y:S02]  /*d460*/  FADD.FTZ R11, R45, R44 ;  /* 0x0000002c2d0b7221 */ /* 0x000fe40000010000 */
[----:B------:R-:W1:Y:S01]  /*d470*/  MUFU.EX2 R38, R38 ;  /* 0x0000002600267308 */ /* 0x000e620000000800 */
[----:B--2---:R-:W-:-:S07]  /*d480*/  FADD.FTZ R20, R34, R9 ;  /* 0x0000000922147221 */ /* 0x004fce0000010000 */
        /* <DEDUP_REMOVED lines=8> */
[----:B--2---:R-:W-:-:S07]  /*d510*/  FADD.FTZ R9, R27, R44 ;  /* 0x0000002c1b097221 */ /* 0x004fce0000010000 */
[----:B------:R-:W2:Y:S01]  /*d520*/  MUFU.EX2 R31, R31 ;  /* 0x0000001f001f7308 */ /* 0x000ea20000000800 */
[----:B0-----:R-:W-:Y:S01]  /*d530*/  FADD.FTZ R46, R26, R11 ;  /* 0x0000000b1a2e7221 */ /* 0x001fe20000010000 */
[----:B------:R-:W-:Y:S02]  /*d540*/  F2FP.F16.F32.PACK_AB R11, R28, R25 ;  /* 0x000000191c0b723e */ /* 0x000fe400000000ff */
[----:B------:R-:W-:-:S04]  /*d550*/  F2FP.F16.F32.PACK_AB R26, R53, R26 ;  /* 0x0000001a351a723e */ /* 0x000fc800000000ff */
        /* <DEDUP_REMOVED lines=8> */
[----:B------:R-:W-:Y:S01]  /*d5e0*/  F2FP.F16.F32.PACK_AB R13, R34, R29 ;  /* 0x0000001d220d723e */ /* 0x000fe200000000ff */
[----:B------:R2:W-:Y:S02]  /*d5f0*/  STSM.16.M88.4 [R22], R8 ;  /* 0x0000000816007844 */ /* 0x0005e40000000200 */
[----:B------:R-:W-:Y:S01]  /*d600*/  FADD.FTZ R28, R60, R15 ;  /* 0x0000000f3c1c7221 */ /* 0x000fe20000010000 */
[----:B------:R-:W-:Y:S01]  /*d610*/  F2FP.F16.F32.PACK_AB R15, R38, R35 ;  /* 0x00000023260f723e */ /* 0x000fe200000000ff */
[----:B------:R-:W3:Y:S01]  /*d620*/  MUFU.EX2 R40, R40 ;  /* 0x0000002800287308 */ /* 0x000ee20000000800 */
[----:B0-----:R-:W-:Y:S01]  /*d630*/  FADD.FTZ R44, R3, R44 ;  /* 0x0000002c032c7221 */ /* 0x001fe20000010000 */
[----:B------:R-:W-:-:S02]  /*d640*/  FADD.FTZ R29, R61, R28 ;  /* 0x0000001c3d1d7221 */ /* 0x000fc40000010000 */
[----:B------:R0:W-:Y:S02]  /*d650*/  STSM.16.M88.4 [R19], R12 ;  /* 0x0000000c13007844 */ /* 0x0001e40000000200 */
[----:B------:R-:W-:Y:S02]  /*d660*/  FADD.FTZ R34, R64, R29 ;  /* 0x0000001d40227221 */ /* 0x000fe40000010000 */
[----:B------:R-:W4:Y:S01]  /*d670*/  MUFU.EX2 R42, R42 ;  /* 0x0000002a002a7308 */ /* 0x000f220000000800 */
[----:B-1----:R-:W-:Y:S01]  /*d680*/  FADD.FTZ R25, R39, R44 ;  /* 0x0000002c27197221 */ /* 0x002fe20000010000 */
[----:B--2---:R-:W-:Y:S02]  /*d690*/  F2FP.F16.F32.PACK_AB R8, R57, R56 ;  /* 0x000000383908723e */ /* 0x004fe400000000ff */
[----:B------:R-:W-:-:S04]  /*d6a0*/  F2FP.F16.F32.PACK_AB R10, R61, R60 ;  /* 0x0000003c3d0a723e */ /* 0x000fc800000000ff */
[----:B------:R-:W1:Y:S01]  /*d6b0*/  MUFU.EX2 R43, R43 ;  /* 0x0000002b002b7308 */ /* 0x000e620000000800 */
[----:B---3--:R-:W-:-:S07]  /*d6c0*/  FADD.FTZ R25, R40, R25 ;  /* 0x0000001928197221 */ /* 0x008fce0000010000 */
[----:B------:R-:W2:Y:S01]  /*d6d0*/  MUFU.EX2 R7, R66 ;  /* 0x0000004200077308 */ /* 0x000ea20000000800 */
[----:B----4-:R-:W-:Y:S01]  /*d6e0*/  FADD.FTZ R28, R42, R25 ;  /* 0x000000192a1c7221 */ /* 0x010fe20000010000 */
[----:B------:R-:W-:-:S06]  /*d6f0*/  FADD.FTZ R25, R65, R34 ;  /* 0x0000002241197221 */ /* 0x000fcc0000010000 */
[----:B------:R-:W3:Y:S01]  /*d700*/  MUFU.EX2 R36, R67 ;  /* 0x0000004300247308 */ /* 0x000ee20000000800 */
[----:B-1----:R-:W-:-:S07]  /*d710*/  FADD.FTZ R28, R43, R28 ;  /* 0x0000001c2b1c7221 */ /* 0x002fce0000010000 */
[----:B------:R-:W1:Y:S01]  /*d720*/  MUFU.EX2 R32, R70 ;  /* 0x0000004600207308 */ /* 0x000e620000000800 */
[----:B--2---:R-:W-:Y:S01]  /*d730*/  FADD.FTZ R9, R7, R28 ;  /* 0x0000001c07097221 */ /* 0x004fe20000010000 */
[----:B------:R-:W-:Y:S01]  /*d740*/  FADD.FTZ R28, R68, R25 ;  /* 0x00000019441c7221 */ /* 0x000fe20000010000 */
[----:B------:R-:W-:Y:S02]  /*d750*/  F2FP.F16.F32.PACK_AB R25, R30, R27 ;  /* 0x0000001b1e19723e */ /* 0x000fe400000000ff */
[----:B------:R-:W-:Y:S01]  /*d760*/  F2FP.F16.F32.PACK_AB R27, R3, R31 ;  /* 0x0000001f031b723e */ /* 0x000fe200000000ff */
[----:B------:R-:W-:Y:S02]  /*d770*/  FADD.FTZ R11, R69, R28 ;  /* 0x0000001c450b7221 */ /* 0x000fe40000010000 */
[----:B------:R-:W2:Y:S01]  /*d780*/  MUFU.EX2 R33, R71 ;  /* 0x0000004700217308 */ /* 0x000ea20000000800 */
[----:B---3--:R-:W-:Y:S01]  /*d790*/  FADD.FTZ R9, R36, R9 ;  /* 0x0000000924097221 */ /* 0x008fe20000010000 */
[----:B0-----:R-:W-:Y:S01]  /*d7a0*/  FADD.FTZ R14, R72, R11 ;  /* 0x0000000b480e7221 */ /* 0x001fe20000010000 */
[----:B------:R-:W-:Y:S01]  /*d7b0*/  F2FP.F16.F32.PACK_AB R11, R43, R42 ;  /* 0x0000002a2b0b723e */ /* 0x000fe200000000ff */
[----:B------:R0:W-:Y:S02]  /*d7c0*/  STSM.16.M88.4 [R18], R24 ;  /* 0x0000001812007844 */ /* 0x0001e40000000200 */
[----:B------:R-:W-:-:S02]  /*d7d0*/  FADD.FTZ R13, R73, R14 ;  /* 0x0000000e490d7221 */ /* 0x000fc40000010000 */
[----:B------:R-:W3:Y:S01]  /*d7e0*/  MUFU.EX2 R20, R74 ;  /* 0x0000004a00147308 */ /* 0x000ee20000000800 */
[----:B-1----:R-:W-:Y:S01]  /*d7f0*/  FADD.FTZ R12, R32, R9 ;  /* 0x00000009200c7221 */ /* 0x002fe20000010000 */
[----:B------:R-:W-:Y:S01]  /*d800*/  FADD.FTZ R14, R76, R13 ;  /* 0x0000000d4c0e7221 */ /* 0x000fe20000010000 */
[----:B------:R-:W-:-:S03]  /*d810*/  F2FP.F16.F32.PACK_AB R9, R40, R39 ;  /* 0x000000272809723e */ /* 0x000fc600000000ff */
[C---:B------:R-:W-:Y:S01]  /*d820*/  FADD.FTZ R13, R77.reuse, R14 ;  /* 0x0000000e4d0d7221 */ /* 0x040fe20000010000 */
[----:B------:R-:W-:Y:S01]  /*d830*/  F2FP.F16.F32.PACK_AB R14, R77, R76 ;  /* 0x0000004c4d0e723e */ /* 0x000fe200000000ff */
[----:B------:R-:W1:Y:S01]  /*d840*/  MUFU.EX2 R37, R75 ;  /* 0x0000004b00257308 */ /* 0x000e620000000800 */
[----:B--2---:R-:W-:Y:S01]  /*d850*/  FADD.FTZ R3, R33, R12 ;  /* 0x0000000c21037221 */ /* 0x004fe20000010000 */
[----:B------:R2:W-:Y:S01]  /*d860*/  STSM.16.M88.4 [R17+0x27800], R8 ;  /* 0x0278000811007844 */ /* 0x0005e20000000200 */
[----:B------:R-:W-:Y:S01]  /*d870*/  FADD.FTZ R30, R80, R13 ;  /* 0x0000000d501e7221 */ /* 0x000fe20000010000 */
[----:B0-----:R-:W-:Y:S02]  /*d880*/  F2FP.F16.F32.PACK_AB R24, R81, R80 ;  /* 0x000000505118723e */ /* 0x001fe400000000ff */
[----:B------:R-:W-:Y:S01]  /*d890*/  F2FP.F16.F32.PACK_AB R26, R85, R84 ;  /* 0x00000054551a723e */ /* 0x000fe200000000ff */
[----:B------:R-:W-:Y:S01]  /*d8a0*/  FADD.FTZ R29, R81, R30 ;  /* 0x0000001e511d7221 */ /* 0x000fe20000010000 */
[----:B------:R-:W0:Y:S01]  /*d8b0*/  MUFU.EX2 R78, R78 ;  /* 0x0000004e004e7308 */ /* 0x000e220000000800 */
[----:B---3--:R-:W-:-:S07]  /*d8c0*/  FADD.FTZ R12, R20, R3 ;  /* 0x00000003140c7221 */ /* 0x008fce0000010000 */
[----:B------:R-:W3:Y:S01]  /*d8d0*/  MUFU.EX2 R79, R79 ;  /* 0x0000004f004f7308 */ /* 0x000ee20000000800 */
[----:B-1----:R-:W-:Y:S01]  /*d8e0*/  FADD.FTZ R3, R37, R12 ;  /* 0x0000000c25037221 */ /* 0x002fe20000010000 */
[----:B--2---:R-:W-:Y:S02]  /*d8f0*/  F2FP.F16.F32.PACK_AB R8, R65, R64 ;  /* 0x000000404108723e */ /* 0x004fe400000000ff */
[----:B------:R-:W-:Y:S02]  /*d900*/  F2FP.F16.F32.PACK_AB R10, R69, R68 ;  /* 0x00000044450a723e */ /* 0x000fe400000000ff */
[----:B------:R-:W-:Y:S02]  /*d910*/  F2FP.F16.F32.PACK_AB R9, R36, R7 ;  /* 0x000000072409723e */ /* 0x000fe400000000ff */
[----:B------:R-:W1:Y:S01]  /*d920*/  MUFU.EX2 R82, R82 ;  /* 0x0000005200527308 */ /* 0x000e620000000800 */
[----:B------:R-:W-:Y:S01]  /*d930*/  F2FP.F16.F32.PACK_AB R11, R33, R32 ;  /* 0x00000020210b723e */ /* 0x000fe200000000ff */
[----:B0-----:R-:W-:Y:S01]  /*d940*/  FADD.FTZ R28, R78, R3 ;  /* 0x000000034e1c7221 */ /* 0x001fe20000010000 */
[----:B------:R-:W-:-:S02]  /*d950*/  F2FP.F16.F32.PACK_AB R12, R73, R72 ;  /* 0x00000048490c723e */ /* 0x000fc400000000ff */
[----:B------:R-:W-:Y:S01]  /*d960*/  F2FP.F16.F32.PACK_AB R13, R37, R20 ;  /* 0x00000014250d723e */ /* 0x000fe200000000ff */
[----:B------:R0:W-:Y:S02]  /*d970*/  STSM.16.M88.4 [R23], R8 ;  /* 0x0000000817007844 */ /* 0x0001e40000000200 */
[----:B------:R-:W2:Y:S01]  /*d980*/  MUFU.EX2 R83, R83 ;  /* 0x0000005300537308 */ /* 0x000ea20000000800 */
[C---:B---3--:R-:W-:Y:S01]  /*d990*/  F2FP.F16.F32.PACK_AB R15, R79.reuse, R78 ;  /* 0x0000004e4f0f723e */ /* 0x048fe200000000ff */
[----:B------:R-:W-:-:S04]  /*d9a0*/  FADD.FTZ R3, R79, R28 ;  /* 0x0000001c4f037221 */ /* 0x000fc80000010000 */
[----:B------:R4:W-:Y:S02]  /*d9b0*/  STSM.16.M88.4 [R19+0x6000], R12 ;  /* 0x0060000c13007844 */ /* 0x0009e40000000200 */
[----:B------:R-:W3:Y:S01]  /*d9c0*/  MUFU.EX2 R86, R86 ;  /* 0x0000005600567308 */ /* 0x000ee20000000800 */
[----:B-1----:R-:W-:Y:S01]  /*d9d0*/  FADD.FTZ R3, R82, R3 ;  /* 0x0000000352037221 */ /* 0x002fe20000010000 */
[----:B0-----:R-:W-:-:S06]  /*d9e0*/  IMAD.MOV.U32 R8, RZ, RZ, R0 ;  /* 0x000000ffff087224 */ /* 0x001fcc00078e0000 */
[----:B------:R0:W1:Y:S01]  /*d9f0*/  MUFU.EX2 R31, R4 ;  /* 0x00000004001f7308 */ /* 0x0000620000000800 */
[C---:B--2---:R-:W-:Y:S01]  /*da00*/  F2FP.F16.F32.PACK_AB R25, R83.reuse, R82 ;  /* 0x000000525319723e */ /* 0x044fe200000000ff */
[----:B------:R-:W-:Y:S01]  /*da10*/  FADD.FTZ R3, R83, R3 ;  /* 0x0000000353037221 */ /* 0x000fe20000010000 */
[----:B------:R-:W-:Y:S02]  /*da20*/  IMAD.MOV.U32 R9, RZ, RZ, R5 ;  /* 0x000000ffff097224 */ /* 0x000fe400078e0005 */
[----:B0-----:R-:W-:Y:S01]  /*da30*/  FADD.FTZ R4, R84, R29 ;  /* 0x0000001d54047221 */ /* 0x001fe20000010000 */
[----:B---3--:R-:W-:-:S03]  /*da40*/  FADD.FTZ R3, R86, R3 ;  /* 0x0000000356037221 */ /* 0x008fc60000010000 */
[----:B------:R-:W-:Y:S01]  /*da50*/  FADD.FTZ R4, R85, R4 ;  /* 0x0000000455047221 */ /* 0x000fe20000010000 */
[C---:B-1----:R-:W-:Y:S01]  /*da60*/  F2FP.F16.F32.PACK_AB R27, R31.reuse, R86 ;  /* 0x000000561f1b723e */ /* 0x042fe200000000ff */
[----:B------:R-:W-:-:S04]  /*da70*/  FADD.FTZ R3, R31, R3 ;  /* 0x000000031f037221 */ /* 0x000fc80000010000 */
[----:B------:R4:W-:Y:S01]  /*da80*/  STSM.16.M88.4 [R18+0x6000], R24 ;  /* 0x0060001812007844 */ /* 0x0009e20000000200 */
[----:B------:R0:W-:Y:S06]  /*da90*/  MEMBAR.ALL.CTA ;  /* 0x0000000000007992 */ /* 0x0001ec0000008000 */
[----:B0-----:R-:W0:Y:S02]  /*daa0*/  FENCE.VIEW.ASYNC.S ;  /* 0x00000000000073c6 */ /* 0x001e240000000000 */
[----:B0-----:R-:W-:Y:S01]  /*dab0*/  NOP ;  /* 0x0000000000007918 */ /* 0x001fe20000000000 */
[----:B------:R-:W-:Y:S05]  /*dac0*/  @P2 BRA `(.L_x_10502) ;  /* 0xffffffcc00d82947 */ /* 0x000fea000383ffff */
.L_x_10485:
[----:B------:R-:W-:Y:S06]  /*dad0*/  BAR.ARV 0x8, 0x200 ;  /* 0x0208000000007b1d */ /* 0x000fec0000002000 */
[----:B------:R-:W-:Y:S05]  /*dae0*/  @!P0 BRA `(.L_x_10503) ;  /* 0x0000000000048947 */ /* 0x000fea0003800000 */
[----:B------:R-:W-:Y:S01]  /*daf0*/  BPT.TRAP 0x1 ;  /* 0x000000040000795c */ /* 0x000fe20000300000 */
.L_x_10503:
[----:B------:R-:W-:Y:S01]  /*db00*/  ULEA UR9, UR48, UR42, 0x3 ;  /* 0x0000002a30097291 */ /* 0x000fe2000f8e183f */
[----:B------:R-:W-:-:S05]  /*db10*/  IMAD.U32 R2, RZ, RZ, UR51 ;  /* 0x00000033ff027e24 */ /* 0x000fca000f8e00ff */
[----:B------:R-:W-:-:S04]  /*db20*/  SHF.L.U32 R2, R2, 0x1f, RZ ;  /* 0x0000001f02027819 */ /* 0x000fc800000006ff */
[----:B------:R0:W0:Y:S01]  /*db30*/  SYNCS.PHASECHK.TRANS64.TRYWAIT P2, [UR9+0x2d850], R2 ;  /* 0x02d85002ff0075a7 */ /* 0x0000220008040149 */
[----:B------:R-:W-:Y:S05]  /*db40*/  @!P0 BRA `(.L_x_10504) ;  /* 0x0000000000048947 */ /* 0x000fea0003800000 */
[----:B------:R-:W-:Y:S01]  /*db50*/  BPT.TRAP 0x1 ;  /* 0x000000040000795c */ /* 0x000fe20000300000 */
.L_x_10504:
[----:B0-----:R-:W-:Y:S05]  /*db60*/  @P2 BRA `(.L_x_10505) ;  /* 0x0000000000082947 */ /* 0x001fea0003800000 */
[----:B------:R-:W0:Y:S02]  /*db70*/  SYNCS.PHASECHK.TRANS64.TRYWAIT P0, [UR9+0x2d850], R2 ;  /* 0x02d85002ff0075a7 */ /* 0x000e240008000149 */
[----:B0-----:R-:W-:Y:S05]  /*db80*/  @!P0 BRA `(.L_x_10506) ;  /* 0x000000a400f48947 */ /* 0x001fea0003800000 */
.L_x_10505:
[----:B------:R-:W-:Y:S01]  /*db90*/  UIADD3 UR42, UR42, 0x400, URZ ;  /* 0x000004002a2a7890 */ /* 0x000fe2000fffe03f */
[----:B------:R-:W-:Y:S01]  /*dba0*/  WARPGROUP.ARRIVE ;  /* 0x00000000000079c5 */ /* 0x000fe20000000000 */
[----:B------:R-:W-:Y:S01]  /*dbb0*/  ULOP3.LUT UR44, UR44, 0x10000, URZ, 0xfc, !UPT ;  /* 0x000100002c2c7892 */ /* 0x000fe2000f8efc3f */
[----:B------:R-:W0:Y:S01]  /*dbc0*/  SHFL.BFLY PT, R7, R4, 0x2, 0x1f ;  /* 0x0c401f0004077f89 */ /* 0x000e2200000e0000 */
[----:B------:R-:W-:Y:S01]  /*dbd0*/  USHF.R.U32.HI UR42, URZ, 0x4, UR42 ;  /* 0x000000043f2a7899 */ /* 0x000fe2000801162a */
[----:B-123--:R-:W-:Y:S01]  /*dbe0*/  IMAD.U32 R10, RZ, RZ, UR9 ;  /* 0x00000009ff0a7e24 */ /* 0x00efe2000f8e00ff */
[----:B------:R-:W-:Y:S01]  /*dbf0*/  UMOV UR5, 0x40000040 ;  /* 0x4000004000057882 */ /* 0x000fe20000000000 */
[----:B------:R-:W-:Y:S01]  /*dc00*/  UMOV UR7, 0x80000020 ;  /* 0x8000002000077882 */ /* 0x000fe20000000000 */
[----:B------:R-:W-:Y:S01]  /*dc10*/  ULOP3.LUT UR42, UR42, 0x3fff, URZ, 0xc0, !UPT ;  /* 0x00003fff2a2a7892 */ /* 0x000fe2000f8ec03f */
[----:B------:R-:W1:Y:S01]  /*dc20*/  SHFL.BFLY PT, R2, R3, 0x2, 0x1f ;  /* 0x0c401f0003027f89 */ /* 0x000e6200000e0000 */
[----:B------:R-:W-:Y:S01]  /*dc30*/  UMOV UR4, UR44 ;  /* 0x0000002c00047c82 */ /* 0x000fe20008000000 */
[----:B------:R-:W-:Y:S01]  /*dc40*/  @!P1 VIADD R10, R10, 0x2d860 ;  /* 0x0002d8600a0a9836 */ /* 0x000fe20000000000 */
[----:B------:R-:W-:Y:S01]  /*dc50*/  ULOP3.LUT UR8, UR42, 0x2000000, URZ, 0xfc, !UPT ;  /* 0x020000002a087892 */ /* 0x000fe2000f8efc3f */
[----:B------:R-:W-:Y:S01]  /*dc60*/  IMAD.MOV.U32 R8, RZ, RZ, RZ ;  /* 0x000000ffff087224 */ /* 0x000fe200078e00ff */
[----:B------:R-:W-:Y:S01]  /*dc70*/  UIADD3 UR49, UR49, 0x1, URZ ;  /* 0x0000000131317890 */ /* 0x000fe2000fffe03f */
[----:B------:R-:W-:Y:S01]  /*dc80*/  IMAD.MOV.U32 R20, RZ, RZ, -0x800000 ;  /* 0xff800000ff147424 */ /* 0x000fe200078e00ff */
[----:B------:R-:W-:Y:S01]  /*dc90*/  UIMAD UR8, UR48, 0x600, UR8 ;  /* 0x00000600300878a4 */ /* 0x000fe2000f8e0208 */
[----:B------:R-:W-:Y:S01]  /*dca0*/  @!P1 PRMT R10, RZ, 0x654, R10 ;  /* 0x00000654ff0a9816 */ /* 0x000fe2000000000a */
[----:B------:R-:W-:-:S04]  /*dcb0*/  UIADD3 UR48, UR48, 0x1, URZ ;  /* 0x0000000130307890 */ /* 0x000fc8000fffe03f */
[----:B------:R-:W-:Y:S01]  /*dcc0*/  UISETP.NE.AND UP0, UPT, UR48, 0x2, UPT ;  /* 0x000000023000788c */ /* 0x000fe2000bf05270 */
[----:B------:R-:W-:Y:S02]  /*dcd0*/  UMOV UR6, UR8 ;  /* 0x0000000800067c82 */ /* 0x000fe40008000000 */
[----:B------:R-:W-:Y:S01]  /*dce0*/  HGMMA.64x96x16.F32 R88, gdesc[UR4].tnspB, R88, gsb0 ;  /* 0x41600000045879f0 */ /* 0x000fe20008000858 */
[----:B------:R-:W-:Y:S01]  /*dcf0*/  UIADD3 UR4, UR44, 0x2, URZ ;  /* 0x000000022c047890 */ /* 0x000fe2000fffe03f */
[----:B0-----:R-:W-:Y:S01]  /*dd00*/  FADD.FTZ R7, R7, R4 ;  /* 0x0000000407077221 */ /* 0x001fe20000010000 */
[----:B------:R-:W-:Y:S01]  /*dd10*/  UIADD3 UR6, UR8, 0x40, URZ ;  /* 0x0000004008067890 */ /* 0x000fe2000fffe03f */
[----:B------:R-:W-:Y:S01]  /*dd20*/  UMOV UR5, 0x40000040 ;  /* 0x4000004000057882 */ /* 0x000fe20000000000 */
[----:B------:R-:W-:Y:S01]  /*dd30*/  UMOV UR7, 0x80000020 ;  /* 0x8000002000077882 */ /* 0x000fe20000000000 */
[----:B-1----:R-:W-:Y:S01]  /*dd40*/  FADD.FTZ R6, R2, R3 ;  /* 0x0000000302067221 */ /* 0x002fe20000010000 */
[----:B------:R-:W-:Y:S01]  /*dd50*/  IMAD.MOV.U32 R3, RZ, RZ, -0x800000 ;  /* 0xff800000ff037424 */ /* 0x000fe200078e00ff */
[----:B------:R-:W0:Y:S01]  /*dd60*/  SHFL.BFLY PT, R2, R7, 0x1, 0x1f ;  /* 0x0c201f0007027f89 */ /* 0x000e2200000e0000 */
[----:B------:R-:W-:-:S03]  /*dd70*/  USEL UR48, UR48, URZ, UP0 ;  /* 0x0000003f30307287 */ /* 0x000fc60008000000 */
[----:B------:R-:W4:Y:S01]  /*dd80*/  SHFL.BFLY PT, R9, R6, 0x1, 0x1f ;  /* 0x0c201f0006097f89 */ /* 0x000f2200000e0000 */
[----:B0-----:R-:W-:Y:S01]  /*dd90*/  FADD.FTZ R11, R7, R2 ;  /* 0x00000002070b7221 */ /* 0x001fe20000010000 */
[----:B------:R-:W-:Y:S02]  /*dda0*/  IMAD.MOV.U32 R2, RZ, RZ, RZ ;  /* 0x000000ffff027224 */ /* 0x000fe400078e00ff */
[----:B------:R-:W-:Y:S02]  /*ddb0*/  IMAD.U32 R7, RZ, RZ, UR33 ;  /* 0x00000021ff077e24 */ /* 0x000fe4000f8e00ff */
[----:B----4-:R-:W-:Y:S01]  /*ddc0*/  FADD.FTZ R12, R6, R9 ;  /* 0x00000009060c7221 */ /* 0x010fe20000010000 */
[----:B------:R-:W-:Y:S01]  /*ddd0*/  FSETP.NE.FTZ.AND P0, PT, R11, RZ, PT ;  /* 0x000000ff0b00720b */ /* 0x000fe20003f15000 */
[----:B------:R-:W-:-:S03]  /*dde0*/  IMAD.U32 R6, RZ, RZ, UR33 ;  /* 0x00000021ff067e24 */ /* 0x000fc6000f8e00ff */
        /* <DEDUP_REMOVED lines=109> */
.L_x_10436:
        /* <DEDUP_REMOVED lines=13> */
[----:B------:R-:W-:Y:S01]  /*e590*/  F2FP.F16.F32.PACK_AB R6, R93, R92 ;  /* 0x0000005c5d06723e */ /* 0x000fe200000000ff */
[----:B------:R-:W-:Y:S01]  /*e5a0*/  ULDC.64 UR10, c[0x0][0xc00] ;  /* 0x00030000000a7ab9 */ /* 0x000fe20000000a00 */
[----:B------:R-:W-:Y:S01]  /*e5b0*/  UMOV UR8, UR42 ;  /* 0x0000002a00087c82 */ /* 0x000fe20008000000 */
[----:B0-----:R-:W-:Y:S01]  /*e5c0*/  UMOV UR9, UR4 ;  /* 0x0000000400097c82 */ /* 0x001fe20008000000 */
[----:B------:R-:W-:Y:S02]  /*e5d0*/  IMAD.U32 R28, RZ, RZ, UR8 ;  /* 0x00000008ff1c7e24 */ /* 0x000fe4000f8e00ff */
[----:B------:R-:W-:Y:S01]  /*e5e0*/  IMAD.U32 R29, RZ, RZ, UR9 ;  /* 0x00000009ff1d7e24 */ /* 0x000fe2000f8e00ff */
[----:B------:R-:W-:Y:S02]  /*e5f0*/  ULDC.64 UR8, c[0x0][0xc00] ;  /* 0x0003000000087ab9 */ /* 0x000fe40000000a00 */
[----:B------:R-:W-:-:S06]  /*e600*/  UIMAD.WIDE UR8, UR43, 0x4, UR8 ;  /* 0x000000042b0878a5 */ /* 0x000fcc000f8e0208 */
[----:B------:R-:W-:Y:S01]  /*e610*/  IMAD.U32 R30, RZ, RZ, UR8 ;  /* 0x00000008ff1e7e24 */ /* 0x000fe2000f8e00ff */
[----:B------:R-:W-:Y:S01]  /*e620*/  BAR.SYNC.DEFER_BLOCKING 0x1, 0x180 ;  /* 0x0046000000007b1d */ /* 0x000fe20000010000 */
[----:B--2---:R-:W-:-:S03]  /*e630*/  IMAD.WIDE R4, R0, 0x2, R28 ;  /* 0x0000000200047825 */ /* 0x004fc600078e021c */
[C---:B------:R-:W-:Y:S02]  /*e640*/  IADD3 R27, P3, R4.reuse, 0x3000, RZ ;  /* 0x00003000041b7810 */ /* 0x040fe40007f7e0ff */
[C---:B------:R-:W-:Y:S02]  /*e650*/  IADD3 R21, P4, R4.reuse, 0x20, RZ ;  /* 0x0000002004157810 */ /* 0x040fe40007f9e0ff */
[----:B------:R-:W-:Y:S01]  /*e660*/  LOP3.LUT R2, R27, 0x180, RZ, 0xc0, !PT ;  /* 0x000001801b027812 */ /* 0x000fe200078ec0ff */
[--C-:B------:R-:W-:Y:S01]  /*e670*/  IMAD.X R15, RZ, RZ, R5.reuse, P3 ;  /* 0x000000ffff0f7224 */ /* 0x100fe200018e0605 */
[----:B------:R-:W-:Y:S01]  /*e680*/  IADD3 R31, P2, R4, 0x3020, RZ ;  /* 0x00003020041f7810 */ /* 0x000fe20007f5e0ff */
[--C-:B------:R-:W-:Y:S01]  /*e690*/  IMAD.X R25, RZ, RZ, R5.reuse, P4 ;  /* 0x000000ffff197224 */ /* 0x100fe200020e0605 */
[----:B------:R-:W-:Y:S02]  /*e6a0*/  SHF.R.U64 R2, R2, 0x3, RZ ;  /* 0x0000000302027819 */ /* 0x000fe400000012ff */
[----:B------:R-:W-:Y:S01]  /*e6b0*/  LOP3.LUT R0, R21, 0x180, RZ, 0xc0, !PT ;  /* 0x0000018015007812 */ /* 0x000fe200078ec0ff */
[----:B------:R-:W-:Y:S01]  /*e6c0*/  IMAD.X R13, RZ, RZ, R5, P2 ;  /* 0x000000ffff0d7224 */ /* 0x000fe200010e0605 */
[----:B------:R-:W-:-:S02]  /*e6d0*/  LOP3.LUT R7, R4, 0x180, RZ, 0xc0, !PT ;  /* 0x0000018004077812 */ /* 0x000fc400078ec0ff */
[----:B------:R-:W-:Y:S02]  /*e6e0*/  IADD3 R33, P1, R4, 0x6000, RZ ;  /* 0x0000600004217810 */ /* 0x000fe40007f3e0ff */
[----:B------:R-:W-:Y:S02]  /*e6f0*/  LOP3.LUT R14, R2, R27, RZ, 0x3c, !PT ;  /* 0x0000001b020e7212 */ /* 0x000fe400078e3cff */
[----:B------:R-:W-:Y:S01]  /*e700*/  SHF.R.U64 R0, R0, 0x3, RZ ;  /* 0x0000000300007819 */ /* 0x000fe200000012ff */
[----:B------:R-:W-:Y:S01]  /*e710*/  IMAD.X R11, RZ, RZ, R5, P1 ;  /* 0x000000ffff0b7224 */ /* 0x000fe200008e0605 */
[----:B------:R-:W-:Y:S02]  /*e720*/  LOP3.LUT R2, R31, 0x180, RZ, 0xc0, !PT ;  /* 0x000001801f027812 */ /* 0x000fe400078ec0ff */
[----:B------:R-:W-:Y:S02]  /*e730*/  IADD3 R26, P0, R4, 0x6020, RZ ;  /* 0x00006020041a7810 */ /* 0x000fe40007f1e0ff */
[----:B------:R-:W-:-:S02]  /*e740*/  SHF.R.U64 R7, R7, 0x3, RZ ;  /* 0x0000000307077819 */ /* 0x000fc400000012ff */
[----:B------:R-:W-:Y:S01]  /*e750*/  LOP3.LUT R8, R33, 0x180, RZ, 0xc0, !PT ;  /* 0x0000018021087812 */ /* 0x000fe200078ec0ff */
[----:B------:R-:W-:Y:S01]  /*e760*/  IMAD.X R9, RZ, RZ, R5, P0 ;  /* 0x000000ffff097224 */ /* 0x000fe200000e0605 */
[----:B------:R-:W-:Y:S02]  /*e770*/  LOP3.LUT R24, R0, R21, RZ, 0x3c, !PT ;  /* 0x0000001500187212 */ /* 0x000fe400078e3cff */
[----:B------:R-:W-:Y:S02]  /*e780*/  SHF.R.U64 R2, R2, 0x3, RZ ;  /* 0x0000000302027819 */ /* 0x000fe400000012ff */
[----:B------:R-:W-:Y:S02]  /*e790*/  LOP3.LUT R21, R26, 0x180, RZ, 0xc0, !PT ;  /* 0x000001801a157812 */ /* 0x000fe400078ec0ff */
[----:B------:R-:W-:Y:S02]  /*e7a0*/  LOP3.LUT R4, R7, R4, RZ, 0x3c, !PT ;  /* 0x0000000407047212 */ /* 0x000fe400078e3cff */
[----:B------:R-:W-:-:S02]  /*e7b0*/  SHF.R.U64 R8, R8, 0x3, RZ ;  /* 0x0000000308087819 */ /* 0x000fc400000012ff */
[----:B------:R-:W-:Y:S01]  /*e7c0*/  LOP3.LUT R12, R2, R31, RZ, 0x3c, !PT ;  /* 0x0000001f020c7212 */ /* 0x000fe200078e3cff */
[----:B------:R-:W-:Y:S01]  /*e7d0*/  IMAD.U32 R31, RZ, RZ, UR9 ;  /* 0x00000009ff1f7e24 */ /* 0x000fe2000f8e00ff */
[----:B------:R-:W-:Y:S01]  /*e7e0*/  SHF.R.U64 R21, R21, 0x3, RZ ;  /* 0x0000000315157819 */ /* 0x000fe200000012ff */
[----:B------:R-:W-:Y:S01]  /*e7f0*/  ULDC.64 UR8, c[0x0][0xc08] ;  /* 0x0003020000087ab9 */ /* 0x000fe20000000a00 */
[----:B------:R-:W-:Y:S02]  /*e800*/  MOV R0, R4 ;  /* 0x0000000400007202 */ /* 0x000fe40000000f00 */
[----:B------:R-:W-:Y:S02]  /*e810*/  F2FP.F16.F32.PACK_AB R4, R89, R88 ;  /* 0x000000585904723e */ /* 0x000fe400000000ff */
[----:B------:R-:W-:Y:S02]  /*e820*/  F2FP.F16.F32.PACK_AB R5, R91, R90 ;  /* 0x0000005a5b05723e */ /* 0x000fe400000000ff */
[----:B------:R-:W-:-:S02]  /*e830*/  F2FP.F16.F32.PACK_AB R7, R95, R94 ;  /* 0x0000005e5f07723e */ /* 0x000fc400000000ff */
[----:B------:R-:W-:Y:S02]  /*e840*/  LOP3.LUT R10, R8, R33, RZ, 0x3c, !PT ;  /* 0x00000021080a7212 */ /* 0x000fe400078e3cff */
[----:B------:R-:W-:Y:S01]  /*e850*/  MOV R33, R14 ;  /* 0x0000000e00217202 */ /* 0x000fe20000000f00 */
[----:B------:R0:W-:Y:S01]  /*e860*/  STSM.16.M88.4 [R0], R4 ;  /* 0x0000000400007844 */ /* 0x0001e20000000200 */
[----:B------:R-:W-:Y:S02]  /*e870*/  MOV R32, R12 ;  /* 0x0000000c00207202 */ /* 0x000fe40000000f00 */
[----:B------:R-:W-:Y:S02]  /*e880*/  LOP3.LUT R8, R21, R26, RZ, 0x3c, !PT ;  /* 0x0000001a15087212 */ /* 0x000fe400078e3cff */
[----:B------:R-:W-:Y:S02]  /*e890*/  MOV R24, R24 ;  /* 0x0000001800187202 */ /* 0x000fe40000000f00 */
[----:B------:R-:W-:-:S02]  /*e8a0*/  F2FP.F16.F32.PACK_AB R12, R97, R96 ;  /* 0x00000060610c723e */ /* 0x000fc400000000ff */
[----:B------:R-:W-:Y:S02]  /*e8b0*/  F2FP.F16.F32.PACK_AB R13, R99, R98 ;  /* 0x00000062630d723e */ /* 0x000fe400000000ff */
[----:B------:R-:W-:Y:S02]  /*e8c0*/  F2FP.F16.F32.PACK_AB R14, R101, R100 ;  /* 0x00000064650e723e */ /* 0x000fe400000000ff */
[----:B------:R-:W-:Y:S02]  /*e8d0*/  F2FP.F16.F32.PACK_AB R15, R103, R102 ;  /* 0x00000066670f723e */ /* 0x000fe400000000ff */
[----:B------:R-:W-:Y:S02]  /*e8e0*/  MOV R21, R10 ;  /* 0x0000000a00157202 */ /* 0x000fe40000000f00 */
[----:B------:R-:W-:Y:S01]  /*e8f0*/  MOV R2, R8 ;  /* 0x0000000800027202 */ /* 0x000fe20000000f00 */
[----:B------:R1:W-:Y:S01]  /*e900*/  STSM.16.M88.4 [R24], R12 ;  /* 0x0000000c18007844 */ /* 0x0003e20000000200 */
[----:B0-----:R-:W-:-:S02]  /*e910*/  F2FP.F16.F32.PACK_AB R4, R105, R104 ;  /* 0x000000686904723e */ /* 0x001fc400000000ff */
[----:B------:R-:W-:Y:S02]  /*e920*/  F2FP.F16.F32.PACK_AB R5, R107, R106 ;  /* 0x0000006a6b05723e */ /* 0x000fe400000000ff */
        /* <DEDUP_REMOVED lines=30> */
[----:B------:R-:W-:Y:S02]  /*eb10*/  @UP0 ULDC.64 UR8, c[0x0][0xc08] ;  /* 0x0003020000080ab9 */ /* 0x000fe40000000a00 */
[----:B------:R-:W-:Y:S02]  /*eb20*/  @UP0 UIMAD.WIDE UR8, UR43, 0x4, UR8 ;  /* 0x000000042b0808a5 */ /* 0x000fe4000f8e0208 */
[----:B------:R-:W-:-:S06]  /*eb30*/  UISETP.NE.AND UP0, UPT, UR46, URZ, UPT ;  /* 0x0000003f2e00728c */ /* 0x000fcc000bf05270 */
[----:B------:R-:W0:Y:S01]  /*eb40*/  @P1 LDC R6, c[0x0][0xbec] ;  /* 0x0002fb00ff061b82 */ /* 0x000e220000000800 */
[----:B------:R-:W-:Y:S01]  /*eb50*/  USEL UR4, UR46, UR4, UP0 ;  /* 0x000000042e047287 */ /* 0x000fe20008000000 */
[----:B------:R-:W-:Y:S01]  /*eb60*/  IMAD.U32 R4, RZ, RZ, UR8 ;  /* 0x00000008ff047e24 */ /* 0x000fe2000f8e00ff */
[----:B------:R-:W-:Y:S01]  /*eb70*/  UMOV UR19, 0x9b8 ;  /* 0x000009b800137882 */ /* 0x000fe20000000000 */
[----:B------:R-:W-:Y:S01]  /*eb80*/  VIADD R15, R136, UR40 ;  /* 0x00000028880f7c36 */ /* 0x000fe20008000000 */
[----:B------:R-:W-:Y:S01]  /*eb90*/  UISETP.GT.AND UP1, UPT, UR4, 0x1, UPT ;  /* 0x000000010400788c */ /* 0x000fe2000bf24270 */
[----:B------:R-:W-:Y:S02]  /*eba0*/  IMAD.U32 R5, RZ, RZ, UR9 ;  /* 0x00000009ff057e24 */ /* 0x000fe4000f8e00ff */
[----:B------:R-:W1:Y:S01]  /*ebb0*/  @P1 LDC R9, c[0x0][0xbf0] ;  /* 0x0002fc00ff091b82 */ /* 0x000e620000000800 */
[----:B------:R-:W-:Y:S02]  /*ebc0*/  USEL UR19, UR19, 0x978, UP1 ;  /* 0x0000097813137887 */ /* 0x000fe40008800000 */
[----:B------:R-:W-:Y:S01]  /*ebd0*/  UISETP.NE.U32.AND UP0, UPT, UR10, URZ, UPT ;  /* 0x0000003f0a00728c */ /* 0x000fe2000bf05070 */
[----:B------:R-:W-:Y:S01]  /*ebe0*/  IMAD.MOV.U32 R7, RZ, RZ, R15 ;  /* 0x000000ffff077224 */ /* 0x000fe200078e000f */
[----:B------:R-:W-:Y:S01]  /*ebf0*/  UMOV UR4, URZ ;  /* 0x0000003f00047c82 */ /* 0x000fe20008000000 */
[----:B------:R-:W-:Y:S01]  /*ec00*/  USHF.R.S32.HI UR10, URZ, 0x1f, UR43 ;  /* 0x0000001f3f0a7899 */ /* 0x000fe2000801142b */
[----:B------:R3:W5:Y:S01]  /*ec10*/  @P4 LDG.E R11, desc[UR52][R4.64] ;  /* 0x00000034040b4981 */ /* 0x000762000c1e1900 */
[----:B------:R-:W-:-:S02]  /*ec20*/  UISETP.NE.AND.EX UP0, UPT, UR11, URZ, UPT, UP0 ;  /* 0x0000003f0b00728c */ /* 0x000fc4000bf05300 */
[----:B------:R-:W-:Y:S02]  /*ec30*/  USEL UR9, UR38, URZ, UP1 ;  /* 0x0000003f26097287 */ /* 0x000fe40008800000 */
[----:B------:R-:W-:Y:S02]  /*ec40*/  USEL UR8, UR43, URZ, !UP0 ;  /* 0x0000003f2b087287 */ /* 0x000fe4000c000000 */
[----:B------:R-:W-:Y:S01]  /*ec50*/  USEL UR18, UR10, URZ, !UP0 ;  /* 0x0000003f0a127287 */ /* 0x000fe2000c000000 */
[----:B------:R-:W-:Y:S02]  /*ec60*/  ULDC.64 UR12, c[0x0][UR19+0x220] ;  /* 0x00008800130c7abb */ /* 0x000fe40008000a00 */
[----:B------:R-:W-:Y:S01]  /*ec70*/  ULDC.64 UR10, c[0x0][UR19+0x218] ;  /* 0x00008600130a7abb */ /* 0x000fe20008000a00 */
[----:B------:R-:W-:Y:S01]  /*ec80*/  ULDC.64 UR14, c[0x0][UR19+0x228] ;  /* 0x00008a00130e7abb */ /* 0x000fe20008000a00 */
[----:B------:R-:W-:Y:S02]  /*ec90*/  UIMAD UR13, UR13, UR8, URZ ;  /* 0x000000080d0d72a4 */ /* 0x000fe4000f8e023f */
[----:B------:R-:W-:-:S02]  /*eca0*/  UIMAD.WIDE.U32 UR16, UR10, UR41, URZ ;  /* 0x000000290a1072a5 */ /* 0x000fc4000f8e003f */
[----:B------:R-:W-:Y:S02]  /*ecb0*/  UIMAD UR20, UR11, UR41, URZ ;  /* 0x000000290b1472a4 */ /* 0x000fe4000f8e023f */
[----:B------:R-:W-:Y:S02]  /*ecc0*/  UIMAD.WIDE.U32 UR10, UR12, UR8, URZ ;  /* 0x000000080c0a72a5 */ /* 0x000fe4000f8e003f */
[----:B------:R-:W-:Y:S02]  /*ecd0*/  UIMAD.WIDE.U32 UR22, UR14, UR9, URZ ;  /* 0x000000090e1672a5 */ /* 0x000fe4000f8e003f */
[----:B------:R-:W-:Y:S02]  /*ece0*/  UIMAD UR9, UR15, UR9, URZ ;  /* 0x000000090f0972a4 */ /* 0x000fe4000f8e023f */
[----:B------:R-:W-:Y:S02]  /*ecf0*/  UIMAD UR13, UR12, UR18, UR13 ;  /* 0x000000120c0d72a4 */ /* 0x000fe4000f8e020d */
[----:B------:R-:W-:Y:S01]  /*ed00*/  UIADD3 UR20, UR17, UR20, URZ ;  /* 0x0000001411147290 */ /* 0x000fe2000fffe03f */
[----:B---3--:R-:W-:-:S02]  /*ed10*/  IMAD.U32 R4, RZ, RZ, UR22 ;  /* 0x00000016ff047e24 */ /* 0x008fc4000f8e00ff */
[----:B------:R-:W-:Y:S01]  /*ed20*/  IMAD.U32 R5, RZ, RZ, UR23 ;  /* 0x00000017ff057e24 */ /* 0x000fe2000f8e00ff */
[----:B--2---:R-:W-:Y:S01]  /*ed30*/  @P0 R2UR UR4, R0 ;  /* 0x00000000000402ca */ /* 0x004fe200000e0000 */
[----:B0-----:R-:W-:-:S05]  /*ed40*/  @P1 IMAD.HI.U32 R0, R15, R6, RZ ;  /* 0x000000060f001227 */ /* 0x001fca00078e00ff */
[----:B-1----:R-:W-:-:S04]  /*ed50*/  @P1 SHF.R.U32.HI R7, RZ, R9, R0 ;  /* 0x00000009ff071219 */ /* 0x002fc80000011600 */
[--C-:B------:R-:W-:Y:S01]  /*ed60*/  SHF.R.S32.HI R5, RZ, 0x1f, R7.reuse ;  /* 0x0000001fff057819 */ /* 0x100fe20000011407 */
[----:B------:R-:W-:Y:S02]  /*ed70*/  IMAD.MOV R9, RZ, RZ, -R7 ;  /* 0x000000ffff097224 */ /* 0x000fe400078e0a07 */
[----:B------:R-:W-:Y:S02]  /*ed80*/  UIADD3 UR16, UP0, UP2, UR10, UR16, UR4 ;  /* 0x000000100a107290 */ /* 0x000fe4000fa1e004 */
[----:B------:R-:W-:Y:S01]  /*ed90*/  UIADD3 UR10, UR23, UR9, URZ ;  /* 0x00000009170a7290 */ /* 0x000fe2000fffe03f */
[----:B------:R-:W-:Y:S01]  /*eda0*/  IMAD R9, R2, R9, R15 ;  /* 0x0000000902097224 */ /* 0x000fe200078e020f */
[----:B------:R-:W-:Y:S02]  /*edb0*/  UIADD3 UR9, UR11, UR13, URZ ;  /* 0x0000000d0b097290 */ /* 0x000fe4000fffe03f */
[----:B------:R-:W-:Y:S01]  /*edc0*/  USHF.R.S32.HI UR14, URZ, 0x1f, UR4 ;  /* 0x0000001f3f0e7899 */ /* 0x000fe20008011404 */
[----:B------:R-:W-:Y:S01]  /*edd0*/  IADD3 R4, P2, P3, R7, UR16, R4 ;  /* 0x0000001007047c10 */ /* 0x000fe2000fb5e004 */
[----:B------:R-:W-:Y:S01]  /*ede0*/  IMAD.U32 R6, RZ, RZ, UR10 ;  /* 0x0000000aff067e24 */ /* 0x000fe2000f8e00ff */
[----:B------:R-:W-:Y:S01]  /*edf0*/  ULDC.64 UR10, c[0x0][UR19+0x210] ;  /* 0x00008400130a7abb */ /* 0x000fe20008000a00 */
[----:B------:R-:W-:Y:S01]  /*ee00*/  UIADD3.X UR9, UR9, UR20, UR14, UP0, UP2 ;  /* 0x0000001409097290 */ /* 0x000fe200087e440e */
[----:B------:R-:W-:Y:S01]  /*ee10*/  SHF.R.S32.HI R0, RZ, 0x1f, R9 ;  /* 0x0000001fff007819 */ /* 0x000fe20000011409 */
[----:B------:R-:W-:Y:S01]  /*ee20*/  IMAD R7, R9, UR11, RZ ;  /* 0x0000000b09077c24 */ /* 0x000fe2000f8e02ff */
[----:B------:R-:W-:Y:S01]  /*ee30*/  ULDC.64 UR12, c[0x0][0xba8] ;  /* 0x0002ea00000c7ab9 */ /* 0x000fe20000000a00 */
[----:B------:R-:W-:Y:S01]  /*ee40*/  @!UP1 ULDC UR12, c[0x0][0xb50] ;  /* 0x0002d400000c9ab9 */ /* 0x000fe20000000800 */
[----:B------:R-:W-:Y:S01]  /*ee50*/  @!UP1 ULDC UR13, c[0x0][0xb54] ;  /* 0x0002d500000d9ab9 */ /* 0x000fe20000000800 */
[----:B------:R-:W-:Y:S01]  /*ee60*/  IADD3.X R5, R5, UR9, R6, P2, P3 ;  /* 0x0000000905057c10 */ /* 0x000fe200097e6406 */
[----:B------:R-:W-:-:S02]  /*ee70*/  IMAD R7, R0, UR10, R7 ;  /* 0x0000000a00077c24 */ /* 0x000fc4000f8e0207 */
        /* <DEDUP_REMOVED lines=9> */
.L_x_10509:
[----:B------:R-:W2:Y:S01]  /*ef10*/  LDL R0, [R1+0x18] ;  /* 0x0000180001007983 */ /* 0x000ea20000100800 */
[----:B------:R-:W-:-:S03]  /*ef20*/  LOP3.LUT P0, RZ, R151, 0x3, RZ, 0xc0, !PT ;  /* 0x0000000397ff7812 */ /* 0x000fc6000780c0ff */
[----:B------:R-:W-:Y:S04]  /*ef30*/  SHFL.IDX PT, R6, R10, RZ, 0x1c1f ;  /* 0x001c1fff0a067589 */ /* 0x000fe800000e0000 */
[----:B------:R-:W0:Y:S04]  /*ef40*/  SHFL.IDX PT, R7, R4, RZ, 0x1c1f ;  /* 0x001c1fff04077589 */ /* 0x000e2800000e0000 */
[----:B------:R-:W-:Y:S04]  /*ef50*/  SHFL.IDX PT, R8, R10, 0x1, 0x1c1f ;  /* 0x003c1f000a087f89 */ /* 0x000fe800000e0000 */
[----:B------:R-:W1:Y:S01]  /*ef60*/  SHFL.IDX PT, R9, R4, 0x1, 0x1c1f ;  /* 0x003c1f0004097f89 */ /* 0x000e6200000e0000 */
[----:B--2---:R-:W-:-:S02]  /*ef70*/  VIADD R13, R0, UR40 ;  /* 0x00000028000d7c36 */ /* 0x004fc40008000000 */
[----:B-----5:R-:W-:Y:S02]  /*ef80*/  IMAD R0, R11, R2, RZ ;  /* 0x000000020b007224 */ /* 0x020fe400078e02ff */
[----:B------:R-:W-:-:S03]  /*ef90*/  VIADD R5, R13, 0x8 ;  /* 0x000000080d057836 */ /* 0x000fc60000000000 */
[-C--:B------:R-:W-:Y:S02]  /*efa0*/  ISETP.GE.OR P2, PT, R13, R0.reuse, P0 ;  /* 0x000000000d00720c */ /* 0x080fe40000746670 */
[----:B------:R-:W-:-:S11]  /*efb0*/  ISETP.GE.OR P0, PT, R5, R0, P0 ;  /* 0x000000000500720c */ /* 0x000fd60000706670 */
[----:B0-----:R0:W-:Y:S04]  /*efc0*/  @!P2 ST.E desc[UR52][R6.64], R3 ;  /* 0x000000030600a985 */ /* 0x0011e8000c101934 */
[----:B-1----:R0:W-:Y:S01]  /*efd0*/  @!P0 ST.E desc[UR52][R8.64], R20 ;  /* 0x0000001408008985 */ /* 0x0021e2000c101934 */
[----:B------:R-:W-:-:S13]  /*efe0*/  PLOP3.LUT P0, PT, PT, PT, UP1, 0x80, 0x0 ;  /* 0x000000000000781c */ /* 0x000fda0003f0f018 */
[----:B0-----:R-:W-:Y:S05]  /*eff0*/  @P0 BRA `(.L_x_10510) ;  /* 0x0000000800000947 */ /* 0x001fea0003800000 */
[----:B------:R-:W-:Y:S01]  /*f000*/  IMAD R3, R150, 0x20, R137 ;  /* 0x0000002096037824 */ /* 0x000fe200078e0289 */
[----:B------:R-:W0:Y:S01]  /*f010*/  @P1 LDC R21, c[0x0][0xbec] ;  /* 0x0002fb00ff151b82 */ /* 0x000e220000000800 */
[----:B------:R-:W-:Y:S02]  /*f020*/  ULDC.64 UR12, c[0x0][0xaa0] ;  /* 0x0002a800000c7ab9 */ /* 0x000fe40000000a00 */
[----:B------:R-:W-:Y:S01]  /*f030*/  IMAD.WIDE R28, R3, 0x2, R28 ;  /* 0x00000002031c7825 */ /* 0x000fe200078e021c */
[----:B------:R-:W-:Y:S02]  /*f040*/  UIMAD UR9, UR14, UR12, URZ ;  /* 0x0000000c0e0972a4 */ /* 0x000fe4000f8e023f */
[C---:B------:R-:W-:Y:S02]  /*f050*/  IADD3 R6, P5, R28.reuse, 0x7800, RZ ;  /* 0x000078001c067810 */ /* 0x040fe40007fbe0ff */
[----:B------:R-:W1:Y:S01]  /*f060*/  @P1 LDC R20, c[0x0][0xbf0] ;  /* 0x0002fc00ff141b82 */ /* 0x000e620000000800 */
[----:B------:R-:W-:Y:S01]  /*f070*/  UIMAD.WIDE.U32 UR10, UR4, UR12, URZ ;  /* 0x0000000c040a72a5 */ /* 0x000fe2000f8e003f */
[----:B------:R-:W-:-:S02]  /*f080*/  IADD3 R9, P0, R28, 0x1800, RZ ;  /* 0x000018001c097810 */ /* 0x000fc40007f1e0ff */
[----:B------:R-:W-:Y:S01]  /*f090*/  LOP3.LUT R3, R6, 0x180, RZ, 0xc0, !PT ;  /* 0x0000018006037812 */ /* 0x000fe200078ec0ff */
[----:B------:R-:W-:Y:S01]  /*f0a0*/  UIMAD UR9, UR4, UR13, UR9 ;  /* 0x0000000d040972a4 */ /* 0x000fe2000f8e0209 */
[C---:B------:R-:W-:Y:S01]  /*f0b0*/  IADD3 R13, P2, R28.reuse, 0x3000, RZ ;  /* 0x000030001c0d7810 */ /* 0x040fe20007f5e0ff */
[----:B------:R-:W-:Y:S01]  /*f0c0*/  IMAD.X R33, RZ, RZ, R29, P5 ;  /* 0x000000ffff217224 */ /* 0x000fe200028e061d */
[----:B------:R-:W-:Y:S01]  /*f0d0*/  SHF.R.U64 R3, R3, 0x3, RZ ;  /* 0x0000000303037819 */ /* 0x000fe200000012ff */
[----:B------:R-:W-:Y:S01]  /*f0e0*/  UIADD3 UR11, UR11, UR9, URZ ;  /* 0x000000090b0b7290 */ /* 0x000fe2000fffe03f */
[C---:B------:R-:W-:Y:S01]  /*f0f0*/  IADD3 R25, P3, R28.reuse, 0x4800, RZ ;  /* 0x000048001c197810 */ /* 0x040fe20007f7e0ff */
[----:B------:R-:W-:Y:S01]  /*f100*/  ULDC.64 UR12, c[0x0][0xae8] ;  /* 0x0002ba00000c7ab9 */ /* 0x000fe20000000a00 */
[----:B------:R-:W-:Y:S01]  /*f110*/  LOP3.LUT R32, R3, R6, RZ, 0x3c, !PT ;  /* 0x0000000603207212 */ /* 0x000fe200078e3cff */
[----:B------:R-:W-:Y:S01]  /*f120*/  IMAD R3, R149, 0x60, R150 ;  /* 0x0000006095037824 */ /* 0x000fe200078e0296 */
[----:B------:R-:W-:Y:S01]  /*f130*/  UIMAD.WIDE.U32 UR10, UR41, UR12, UR10 ;  /* 0x0000000c290a72a5 */ /* 0x000fe2000f8e000a */
[----:B------:R-:W-:Y:S01]  /*f140*/  IADD3 R31, P4, R28, 0x6000, RZ ;  /* 0x000060001c1f7810 */ /* 0x000fe20007f9e0ff */
[----:B------:R-:W-:Y:S01]  /*f150*/  USHF.R.S32.HI UR4, URZ, 0x1f, UR8 ;  /* 0x0000001f3f047899 */ /* 0x000fe20008011408 */
[----:B------:R-:W-:Y:S01]  /*f160*/  VIADD R38, R3, UR40 ;  /* 0x0000002803267c36 */ /* 0x000fe20008000000 */
[----:B------:R-:W-:Y:S01]  /*f170*/  UIMAD UR11, UR41, UR13, UR11 ;  /* 0x0000000d290b72a4 */ /* 0x000fe2000f8e020b */
[----:B------:R-:W-:Y:S01]  /*f180*/  LOP3.LUT R8, R9, 0x180, RZ, 0xc0, !PT ;  /* 0x0000018009087812 */ /* 0x000fe200078ec0ff */
[----:B------:R-:W5:Y:S01]  /*f190*/  LD.E.128 R32, desc[UR52][R32.64] ;  /* 0x0000003420207980 */ /* 0x000f62000c101d00 */
[----:B------:R-:W-:Y:S01]  /*f1a0*/  ULDC.64 UR12, c[0x0][0xaf0] ;  /* 0x0002bc00000c7ab9 */ /* 0x000fe20000000a00 */
[----:B0-----:R-:W-:Y:S01]  /*f1b0*/  @P1 IMAD.HI.U32 R3, R38, R21, RZ ;  /* 0x0000001526031227 */ /* 0x001fe200078e00ff */
[----:B------:R-:W-:Y:S01]  /*f1c0*/  UIMAD UR4, UR4, UR12, URZ ;  /* 0x0000000c040472a4 */ /* 0x000fe2000f8e023f */
[----:B------:R-:W-:-:S02]  /*f1d0*/  LOP3.LUT R12, R13, 0x180, RZ, 0xc0, !PT ;  /* 0x000001800d0c7812 */ /* 0x000fc400078ec0ff */
[----:B------:R-:W-:Y:S02]  /*f1e0*/  LOP3.LUT R24, R25, 0x180, RZ, 0xc0, !PT ;  /* 0x0000018019187812 */ /* 0x000fe400078ec0ff */
[----:B------:R-:W-:Y:S02]  /*f1f0*/  LOP3.LUT R30, R31, 0x180, RZ, 0xc0, !PT ;  /* 0x000001801f1e7812 */ /* 0x000fe400078ec0ff */
[----:B------:R-:W-:Y:S01]  /*f200*/  LOP3.LUT R5, R28, 0x180, RZ, 0xc0, !PT ;  /* 0x000001801c057812 */ /* 0x000fe200078ec0ff */
[----:B------:R-:W-:Y:S01]  /*f210*/  IMAD.MOV.U32 R37, RZ, RZ, R38 ;  /* 0x000000ffff257224 */ /* 0x000fe200078e0026 */
[----:B------:R-:W-:Y:S01]  /*f220*/  UIMAD UR4, UR8, UR13, UR4 ;  /* 0x0000000d080472a4 */ /* 0x000fe2000f8e0204 */
[----:B-1----:R-:W-:Y:S01]  /*f230*/  @P1 SHF.R.U32.HI R37, RZ, R20, R3 ;  /* 0x00000014ff251219 */ /* 0x002fe20000011603 */
[----:B------:R-:W-:Y:S01]  /*f240*/  UIMAD.WIDE.U32 UR8, UR8, UR12, UR10 ;  /* 0x0000000c080872a5 */ /* 0x000fe2000f8e000a */
[----:B------:R-:W-:Y:S02]  /*f250*/  SHF.R.U64 R8, R8, 0x3, RZ ;  /* 0x0000000308087819 */ /* 0x000fe400000012ff */
[----:B------:R-:W-:-:S02]  /*f260*/  SHF.R.U64 R12, R12, 0x3, RZ ;  /* 0x000000030c0c7819 */ /* 0x000fc400000012ff */
[----:B------:R-:W-:Y:S02]  /*f270*/  SHF.R.U64 R24, R24, 0x3, RZ ;  /* 0x0000000318187819 */ /* 0x000fe400000012ff */
[----:B------:R-:W-:Y:S02]  /*f280*/  SHF.R.U64 R30, R30, 0x3, RZ ;  /* 0x000000031e1e7819 */ /* 0x000fe400000012ff */
[----:B------:R-:W-:Y:S01]  /*f290*/  SHF.R.U64 R5, R5, 0x3, RZ ;  /* 0x0000000305057819 */ /* 0x000fe200000012ff */
[----:B------:R-:W-:Y:S01]  /*f2a0*/  UIADD3 UR4, UR9, UR4, URZ ;  /* 0x0000000409047290 */ /* 0x000fe2000fffe03f */
[----:B------:R-:W-:Y:S01]  /*f2b0*/  LOP3.LUT R8, R8, R9, RZ, 0x3c, !PT ;  /* 0x0000000908087212 */ /* 0x000fe200078e3cff */
[----:B------:R-:W-:Y:S01]  /*f2c0*/  IMAD.MOV R39, RZ, RZ, -R37 ;  /* 0x000000ffff277224 */ /* 0x000fe200078e0a25 */
        /* <DEDUP_REMOVED lines=10> */
[----:B------:R-:W-:Y:S01]  /*f370*/  ULDC.64 UR10, c[0x0][0xae0] ;  /* 0x0002b800000a7ab9 */ /* 0x000fe20000000a00 */
[----:B------:R-:W-:Y:S01]  /*f380*/  IMAD.U32 R20, RZ, RZ, UR8 ;  /* 0x00000008ff147e24 */ /* 0x000fe2000f8e00ff */
[----:B------:R-:W5:Y:S01]  /*f390*/  LD.E.128 R8, desc[UR52][R8.64] ;  /* 0x0000003408087980 */ /* 0x000f62000c101d00 */
[----:B------:R-:W-:Y:S01]  /*f3a0*/  IMAD.U32 R21, RZ, RZ, UR9 ;  /* 0x00000009ff157e24 */ /* 0x000fe2000f8e00ff */
[----:B------:R-:W-:Y:S01]  /*f3b0*/  ULDC.64 UR8, c[0x0][0xad8] ;  /* 0x0002b60000087ab9 */ /* 0x000fe20000000a00 */
[----:B------:R-:W-:Y:S01]  /*f3c0*/  IMAD R21, R2, R39, R38 ;  /* 0x0000002702157224 */ /* 0x000fe200078e0226 */
[----:B------:R-:W5:Y:S01]  /*f3d0*/  LD.E.128 R4, desc[UR52][R4.64] ;  /* 0x0000003404047980 */ /* 0x000f62000c101d00 */
[----:B------:R-:W-:-:S02]  /*f3e0*/  IMAD.U32 R3, RZ, RZ, UR4 ;  /* 0x00000004ff037e24 */ /* 0x000fc4000f8e00ff */
[----:B------:R-:W-:Y:S01]  /*f3f0*/  IMAD R36, R36, UR10, RZ ;  /* 0x0000000a24247c24 */ /* 0x000fe2000f8e02ff */
[----:B------:R-:W5:Y:S01]  /*f400*/  LD.E.128 R12, desc[UR52][R12.64] ;  /* 0x000000340c0c7980 */ /* 0x000f62000c101d00 */
[----:B------:R-:W-:Y:S01]  /*f410*/  IMAD.MOV.U32 R2, RZ, RZ, R20 ;  /* 0x000000ffff027224 */ /* 0x000fe200078e0014 */
[----:B------:R-:W-:Y:S02]  /*f420*/  SHF.R.S32.HI R20, RZ, 0x1f, R21 ;  /* 0x0000001fff147819 */ /* 0x000fe40000011415 */
[----:B------:R-:W5:Y:S01]  /*f430*/  LD.E.128 R24, desc[UR52][R24.64] ;  /* 0x0000003418187980 */ /* 0x000f62000c101d00 */
[----:B------:R-:W-:-:S03]  /*f440*/  IMAD R39, R37, UR11, R36 ;  /* 0x0000000b25277c24 */ /* 0x000fc6000f8e0224 */
        /* <DEDUP_REMOVED lines=8> */
[----:B------:R-:W-:Y:S02]  /*f4d0*/  IMAD.IADD R3, R3, 0x1, R39 ;  /* 0x0000000103037824 */ /* 0x000fe400078e0227 */
[----:B------:R-:W-:-:S02]  /*f4e0*/  IMAD R20, R20, UR8, RZ ;  /* 0x0000000814147c24 */ /* 0x000fc4000f8e02ff */
[----:B------:R-:W-:Y:S01]  /*f4f0*/  VIADD R43, R150, UR40 ;  /* 0x00000028962b7c36 */ /* 0x000fe20008000000 */
        /* <DEDUP_REMOVED lines=9> */
[----:B0-----:R0:W1:Y:S01]  /*f590*/  SHFL.IDX PT, R20, R40, RZ, 0x1c1f ;  /* 0x001c1fff28147589 */ /* 0x00106200000e0000 */
[----:B------:R-:W-:Y:S03]  /*f5a0*/  BSSY B1, `(.L_x_10511) ;  /* 0x0000012000017945 */ /* 0x000fe60003800000 */
[----:B------:R0:W2:Y:S01]  /*f5b0*/  SHFL.IDX PT, R21, R41, RZ, 0x1c1f ;  /* 0x001c1fff29157589 */ /* 0x0000a200000e0000 */
[----:B------:R-:W-:Y:S01]  /*f5c0*/  SYNCS.ARRIVE.TRANS64.RED.A1T0 RZ, [UR4], RZ ;  /* 0x000000ffffff79a7 */ /* 0x000fe20008100404 */
        /* <DEDUP_REMOVED lines=15> */
.L_x_10512:
[----:B------:R-:W-:Y:S05]  /*f6c0*/  BSYNC B1 ;  /* 0x0000000000017941 */ /* 0x000fea0003800000 */
.L_x_10511:
[----:B---3--:R-:W-:Y:S01]  /*f6d0*/  VIADD R3, R43, 0x60 ;  /* 0x000000602b037836 */ /* 0x008fe20000000000 */
[----:B-----5:R3:W4:Y:S04]  /*f6e0*/  SHFL.IDX PT, R5, R41, 0x1, 0x1c1f ;  /* 0x003c1f0029057f89 */ /* 0x02072800000e0000 */
[----:B------:R-:W-:Y:S01]  /*f6f0*/  ISETP.GE.AND P0, PT, R3, R0, PT ;  /* 0x000000000300720c */ /* 0x000fe20003f06270 */
[----:B------:R3:W0:-:S12]  /*f700*/  SHFL.IDX PT, R4, R40, 0x1, 0x1c1f ;  /* 0x003c1f0028047f89 */ /* 0x00061800000e0000 */
[----:B---3--:R-:W-:Y:S05]  /*f710*/  @P0 BRA `(.L_x_10513) ;  /* 0x0000001400840947 */ /* 0x008fea0003800000 */
[----:B------:R-:W-:Y:S02]  /*f720*/  ULDC UR4, c[0x0][0xac8] ;  /* 0x0002b20000047ab9 */ /* 0x000fe40000000800 */
[----:B------:R-:W-:Y:S02]  /*f730*/  ISETP.GE.AND P2, PT, R138, UR4, PT ;  /* 0x000000048a007c0c */ /* 0x000fe4000bf46270 */
[----:B------:R-:W-:-:S11]  /*f740*/  ISETP.GE.AND P1, PT, R137, UR4, PT ;  /* 0x0000000489007c0c */ /* 0x000fd6000bf26270 */
[C---:B0-----:R-:W-:Y:S02]  /*f750*/  @!P2 LEA R6, P0, R138.reuse, R4, 0x1 ;  /* 0x000000048a06a211 */ /* 0x041fe400078008ff */
[----:B----4-:R-:W-:Y:S02]  /*f760*/  @!P1 IMAD.WIDE R2, R137, 0x2, R4 ;  /* 0x0000000289029825 */ /* 0x010fe400078e0204 */
        /* <DEDUP_REMOVED lines=9> */
.L_x_10510:
[----:B------:R-:W-:Y:S01]  /*f800*/  ULDC.64 UR12, c[0x0][0xb08] ;  /* 0x0002c200000c7ab9 */ /* 0x000fe20000000a00 */
[----:B------:R-:W0:Y:S01]  /*f810*/  @P1 LDC R4, c[0x0][0xbec] ;  /* 0x0002fb00ff041b82 */ /* 0x000e220000000800 */
[----:B------:R-:W-:Y:S01]  /*f820*/  UIMAD UR9, UR14, UR12, URZ ;  /* 0x0000000c0e0972a4 */ /* 0x000fe2000f8e023f */
[----:B------:R-:W-:Y:S01]  /*f830*/  IMAD.MOV.U32 R7, RZ, RZ, R15 ;  /* 0x000000ffff077224 */ /* 0x000fe200078e000f */
[----:B------:R-:W-:Y:S01]  /*f840*/  UIMAD.WIDE.U32 UR10, UR4, UR12, URZ ;  /* 0x0000000c040a72a5 */ /* 0x000fe2000f8e003f */
[----:B------:R-:W-:Y:S01]  /*f850*/  ISETP.GE.AND P0, PT, R13, R0, PT ;  /* 0x000000000d00720c */ /* 0x000fe20003f06270 */
[----:B------:R-:W-:Y:S01]  /*f860*/  UIMAD UR9, UR4, UR13, UR9 ;  /* 0x0000000d040972a4 */ /* 0x000fe2000f8e0209 */
[C---:B------:R-:W-:Y:S01]  /*f870*/  VIADD R27, R16.reuse, 0x8 ;  /* 0x00000008101b7836 */ /* 0x040fe20000000000 */
[----:B------:R-:W-:Y:S01]  /*f880*/  USHF.R.S32.HI UR4, URZ, 0x1f, UR8 ;  /* 0x0000001f3f047899 */ /* 0x000fe20008011408 */
[----:B------:R-:W1:Y:S01]  /*f890*/  @P1 LDC R3, c[0x0][0xbf0] ;  /* 0x0002fc00ff031b82 */ /* 0x000e620000000800 */
[----:B------:R-:W-:Y:S01]  /*f8a0*/  UIADD3 UR11, UR11, UR9, URZ ;  /* 0x000000090b0b7290 */ /* 0x000fe2000fffe03f */
[----:B------:R-:W-:Y:S01]  /*f8b0*/  VIADD R29, R16, 0x10 ;  /* 0x00000010101d7836 */ /* 0x000fe20000000000 */
        /* <DEDUP_REMOVED lines=10> */
[----:B------:R-:W-:Y:S01]  /*f960*/  SHF.R.S32.HI R31, RZ, 0x1f, R147 ;  /* 0x0000001fff1f7819 */ /* 0x000fe20000011493 */
[----:B0-----:R-:W-:Y:S01]  /*f970*/  @P1 IMAD.HI.U32 R4, R15, R4, RZ ;  /* 0x000000040f041227 */ /* 0x001fe200078e00ff */
[----:B------:R-:W-:Y:S01]  /*f980*/  SHF.R.S32.HI R32, RZ, 0x1f, R148 ;  /* 0x0000001fff207819 */ /* 0x000fe20000011494 */
[----:B------:R-:W-:-:S02]  /*f990*/  UIMAD UR4, UR8, UR13, UR4 ;  /* 0x0000000d080472a4 */ /* 0x000fc4000f8e0204 */
[----:B------:R-:W-:-:S03]  /*f9a0*/  UIMAD.WIDE.U32 UR8, UR8, UR12, UR10 ;  /* 0x0000000c080872a5 */ /* 0x000fc6000f8e000a */
[----:B------:R-:W-:Y:S01]  /*f9b0*/  ULDC.64 UR10, c[0x0][0xb48] ;  /* 0x0002d200000a7ab9 */ /* 0x000fe20000000a00 */
[----:B------:R-:W-:Y:S01]  /*f9c0*/  UIADD3 UR9, UR9, UR4, URZ ;  /* 0x0000000409097290 */ /* 0x000fe2000fffe03f */
[----:B-1----:R-:W-:Y:S01]  /*f9d0*/  @P1 SHF.R.U32.HI R7, RZ, R3, R4 ;  /* 0x00000003ff071219 */ /* 0x002fe20000011604 */
[----:B------:R-:W-:Y:S02]  /*f9e0*/  UIADD3 UR4, UR42, 0x2d820, URZ ;  /* 0x0002d8202a047890 */ /* 0x000fe4000fffe03f */
[----:B------:R-:W-:Y:S01]  /*f9f0*/  UIMAD.WIDE.U32 UR8, UR38, UR10, UR8 ;  /* 0x0000000a260872a5 */ /* 0x000fe2000f8e0008 */
[--C-:B------:R-:W-:Y:S01]  /*fa00*/  SHF.R.S32.HI R3, RZ, 0x1f, R7.reuse ;  /* 0x0000001fff037819 */ /* 0x100fe20000011407 */
[----:B------:R-:W-:Y:S01]  /*fa10*/  IMAD.MOV R9, RZ, RZ, -R7 ;  /* 0x000000ffff097224 */ /* 0x000fe200078e0a07 */
[----:B------:R-:W-:Y:S02]  /*fa20*/  UPRMT UR4, URZ, 0x654, UR4 ;  /* 0x000006543f047896 */ /* 0x000fe40008000004 */
[----:B------:R-:W-:Y:S01]  /*fa30*/  UIMAD UR38, UR38, UR11, UR9 ;  /* 0x0000000b262672a4 */ /* 0x000fe2000f8e0209 */
[----:B------:R-:W-:-:S02]  /*fa40*/  IMAD R9, R2, R9, R15 ;  /* 0x0000000902097224 */ /* 0x000fc400078e020f */
[----:B------:R-:W-:Y:S01]  /*fa50*/  ULDC.64 UR10, c[0x0][0xb30] ;  /* 0x0002cc00000a7ab9 */ /* 0x000fe20000000a00 */
[----:B------:R-:W-:Y:S02]  /*fa60*/  IMAD.U32 R2, RZ, RZ, UR8 ;  /* 0x00000008ff027e24 */ /* 0x000fe4000f8e00ff */
[----:B------:R-:W-:Y:S01]  /*fa70*/  IMAD R4, R3, UR10, RZ ;  /* 0x0000000a03047c24 */ /* 0x000fe2000f8e02ff */
[----:B------:R-:W-:Y:S01]  /*fa80*/  SYNCS.ARRIVE.TRANS64.RED.A1T0 RZ, [UR4], RZ ;  /* 0x000000ffffff79a7 */ /* 0x000fe20008100404 */
        /* <DEDUP_REMOVED lines=17> */
[----:B------:R-:W-:Y:S02]  /*fba0*/  ULDC UR4, c[0x0][0xac8] ;  /* 0x0002b20000047ab9 */ /* 0x000fe40000000800 */
[----:B------:R-:W-:Y:S02]  /*fbb0*/  ISETP.GE.AND P5, PT, R16, UR4, PT ;  /* 0x0000000410007c0c */ /* 0x000fe4000bfa6270 */
[----:B------:R-:W-:Y:S02]  /*fbc0*/  ISETP.GE.AND P4, PT, R27, UR4, PT ;  /* 0x000000041b007c0c */ /* 0x000fe4000bf86270 */
[----:B------:R-:W-:Y:S02]  /*fbd0*/  ISETP.GE.AND P3, PT, R29, UR4, PT ;  /* 0x000000041d007c0c */ /* 0x000fe4000bf66270 */
[----:B------:R-:W-:Y:S02]  /*fbe0*/  ISETP.GE.AND P0, PT, R139, UR4, PT ;  /* 0x000000048b007c0c */ /* 0x000fe4000bf06270 */
[----:B------:R-:W-:-:S05]  /*fbf0*/  ISETP.GE.AND P1, PT, R148, UR4, PT ;  /* 0x0000000494007c0c */ /* 0x000fca000bf26270 */
[CC--:B-1----:R-:W-:Y:S02]  /*fc00*/  @!P5 LEA R2, P6, R16.reuse, R24.reuse, 0x2 ;  /* 0x000000181002d211 */ /* 0x0c2fe400078c10ff */
[CC--:B------:R-:W-:Y:S02]  /*fc10*/  @!P4 LEA R6, P2, R27.reuse, R24.reuse, 0x2 ;  /* 0x000000181b06c211 */ /* 0x0c0fe400078410ff */
[-C--:B--2---:R-:W-:Y:S02]  /*fc20*/  @!P5 LEA.HI.X R3, R16, R21.reuse, R25, 0x2, P6 ;  /* 0x000000151003d211 */ /* 0x084fe400030f1419 */
[----:B------:R-:W-:Y:S02]  /*fc30*/  @!P4 LEA.HI.X R7, R27, R21, R26, 0x2, P2 ;  /* 0x000000151b07c211 */ /* 0x000fe400010f141a */
[----:B------:R-:W-:Y:S01]  /*fc40*/  @!P3 LEA R8, P6, R29, R24, 0x2 ;  /* 0x000000181d08b211 */ /* 0x000fe200078c10ff */
[----:B------:R1:W-:Y:S01]  /*fc50*/  @!P5 ST.E.64 desc[UR52][R2.64], R88 ;  /* 0x000000580200d985 */ /* 0x0003e2000c101b34 */
[----:B------:R-:W-:-:S02]  /*fc60*/  ISETP.GE.AND P2, PT, R147, UR4, PT ;  /* 0x0000000493007c0c */ /* 0x000fc4000bf46270 */
[-C--:B------:R-:W-:Y:S01]  /*fc70*/  @!P3 LEA.HI.X R9, R29, R21.reuse, R28, 0x2, P6 ;  /* 0x000000151d09b211 */ /* 0x080fe200030f141c */
[----:B------:R2:W-:Y:S01]  /*fc80*/  @!P4 ST.E.64 desc[UR52][R6.64], R92 ;  /* 0x0000005c0600c985 */ /* 0x0005e2000c101b34 */
[CC--:B------:R-:W-:Y:S02]  /*fc90*/  @!P0 LEA R10, P4, R139.reuse, R24.reuse, 0x2 ;  /* 0x000000188b0a8211 */ /* 0x0c0fe400078810ff */
[----:B------:R-:W-:Y:S01]  /*fca0*/  @!P1 LEA R12, P5, R148, R24, 0x2 ;  /* 0x00000018940c9211 */ /* 0x000fe200078a10ff */
[----:B------:R3:W-:Y:S01]  /*fcb0*/  @!P3 ST.E.64 desc[UR52][R8.64], R96 ;  /* 0x000000600800b985 */ /* 0x0007e2000c101b34 */
[----:B------:R-:W-:Y:S02]  /*fcc0*/  ISETP.GE.AND P3, PT, R146, UR4, PT ;  /* 0x0000000492007c0c */ /* 0x000fe4000bf66270 */
[-C--:B------:R-:W-:Y:S02]  /*fcd0*/  @!P0 LEA.HI.X R11, R139, R21.reuse, R30, 0x2, P4 ;  /* 0x000000158b0b8211 */ /* 0x080fe400020f141e */
[----:B------:R-:W-:-:S02]  /*fce0*/  @!P1 LEA.HI.X R13, R148, R21, R32, 0x2, P5 ;  /* 0x00000015940d9211 */ /* 0x000fc400028f1420 */
[-C--:B------:R-:W-:Y:S01]  /*fcf0*/  @!P2 LEA R14, P6, R147, R24.reuse, 0x2 ;  /* 0x00000018930ea211 */ /* 0x080fe200078c10ff */
[----:B------:R4:W-:Y:S01]  /*fd00*/  @!P0 ST.E.64 desc[UR52][R10.64], R100 ;  /* 0x000000640a008985 */ /* 0x0009e2000c101b34 */
[----:B------:R-:W-:Y:S02]  /*fd10*/  ISETP.GE.AND P4, PT, R145, UR4, PT ;  /* 0x0000000491007c0c */ /* 0x000fe4000bf86270 */
[----:B------:R-:W-:Y:S01]  /*fd20*/  @!P2 LEA.HI.X R15, R147, R21, R31, 0x2, P6 ;  /* 0x00000015930fa211 */ /* 0x000fe200030f141f */
[----:B------:R5:W-:Y:S01]  /*fd30*/  @!P1 ST.E.64 desc[UR52][R12.64], R104 ;  /* 0x000000680c009985 */ /* 0x000be2000c101b34 */
[----:B------:R-:W-:Y:S02]  /*fd40*/  ISETP.GE.AND P1, PT, R143, UR4, PT ;  /* 0x000000048f007c0c */ /* 0x000fe4000bf26270 */
[----:B-1----:R-:W-:Y:S01]  /*fd50*/  @!P3 LEA R2, P5, R146, R24, 0x2 ;  /* 0x000000189202b211 */ /* 0x002fe200078a10ff */
[----:B------:R1:W-:Y:S01]  /*fd60*/  @!P2 ST.E.64 desc[UR52][R14.64], R108 ;  /* 0x0000006c0e00a985 */ /* 0x0003e2000c101b34 */
[----:B------:R-:W-:-:S02]  /*fd70*/  ISETP.GE.AND P2, PT, R144, UR4, PT ;  /* 0x0000000490007c0c */ /* 0x000fc4000bf46270 */
[----:B------:R-:W-:Y:S02]  /*fd80*/  ISETP.GE.AND P0, PT, R142, UR4, PT ;  /* 0x000000048e007c0c */ /* 0x000fe4000bf06270 */
[-C--:B------:R-:W-:Y:S02]  /*fd90*/  @!P3 LEA.HI.X R3, R146, R21.reuse, R157, 0x2, P5 ;  /* 0x000000159203b211 */ /* 0x080fe400028f149d */
[----:B------:R-:W-:Y:S02]  /*fda0*/  ISETP.GE.AND P5, PT, R141, UR4, PT ;  /* 0x000000048d007c0c */ /* 0x000fe4000bfa6270 */
[C---:B--2---:R-:W-:Y:S01]  /*fdb0*/  @!P4 LEA R6, P6, R145.reuse, R24, 0x2 ;  /* 0x000000189106c211 */ /* 0x044fe200078c10ff */
[----:B------:R2:W-:Y:S03]  /*fdc0*/  @!P3 ST.E.64 desc[UR52][R2.64], R112 ;  /* 0x000000700200b985 */ /* 0x0005e6000c101b34 */
[----:B------:R-:W-:-:S02]  /*fdd0*/  @!P4 LEA.HI.X R7, R145, R21, R156, 0x2, P6 ;  /* 0x000000159107c211 */ /* 0x000fc400030f149c */
[-C--:B---3--:R-:W-:Y:S02]  /*fde0*/  @!P2 LEA R8, P3, R144, R24.reuse, 0x2 ;  /* 0x000000189008a211 */ /* 0x088fe400078610ff */
[-C--:B----4-:R-:W-:Y:S01]  /*fdf0*/  @!P1 LEA R10, P6, R143, R24.reuse, 0x2 ;  /* 0x000000188f0a9211 */ /* 0x090fe200078c10ff */
[----:B------:R2:W-:Y:S01]  /*fe00*/  @!P4 ST.E.64 desc[UR52][R6.64], R116 ;  /* 0x000000740600c985 */ /* 0x0005e2000c101b34 */
[-C--:B-----5:R-:W-:Y:S02]  /*fe10*/  @!P0 LEA R12, P4, R142, R24.reuse, 0x2 ;  /* 0x000000188e0c8211 */ /* 0x0a0fe400078810ff */
[-C--:B------:R-:W-:Y:S02]  /*fe20*/  @!P2 LEA.HI.X R9, R144, R21.reuse, R155, 0x2, P3 ;  /* 0x000000159009a211 */ /* 0x080fe400018f149b */
[----:B-1----:R-:W-:Y:S02]  /*fe30*/  @!P5 LEA R14, P3, R141, R24, 0x2 ;  /* 0x000000188d0ed211 */ /* 0x002fe400078610ff */
[-C--:B------:R-:W-:Y:S01]  /*fe40*/  @!P1 LEA.HI.X R11, R143, R21.reuse, R154, 0x2, P6 ;  /* 0x000000158f0b9211 */ /* 0x080fe200030f149a */
[----:B------:R2:W-:Y:S01]  /*fe50*/  @!P2 ST.E.64 desc[UR52][R8.64], R120 ;  /* 0x000000780800a985 */ /* 0x0005e2000c101b34 */
[----:B------:R-:W-:-:S02]  /*fe60*/  @!P0 LEA.HI.X R13, R142, R21, R153, 0x2, P4 ;  /* 0x000000158e0d8211 */ /* 0x000fc400020f1499 */
[----:B------:R-:W-:Y:S01]  /*fe70*/  @!P5 LEA.HI.X R15, R141, R21, R152, 0x2, P3 ;  /* 0x000000158d0fd211 */ /* 0x000fe200018f1498 */
[----:B------:R2:W-:Y:S04]  /*fe80*/  @!P1 ST.E.64 desc[UR52][R10.64], R124 ;  /* 0x0000007c0a009985 */ /* 0x0005e8000c101b34 */
[----:B------:R2:W-:Y:S04]  /*fe90*/  @!P0 ST.E.64 desc[UR52][R12.64], R128 ;  /* 0x000000800c008985 */ /* 0x0005e8000c101b34 */
[----:B------:R2:W-:Y:S02]  /*fea0*/  @!P5 ST.E.64 desc[UR52][R14.64], R132 ;  /* 0x000000840e00d985 */ /* 0x0005e4000c101b34 */
.L_x_10515:
[----:B------:R-:W-:Y:S05]  /*feb0*/  BSYNC B1 ;  /* 0x0000000000017941 */ /* 0x000fea0003800000 */
.L_x_10514:
[----:B------:R-:W-:Y:S01]  /*fec0*/  ISETP.GE.AND P0, PT, R5, R0, PT ;  /* 0x000000000500720c */ /* 0x000fe20003f06270 */
[----:B0-----:R-:W0:Y:S04]  /*fed0*/  SHFL.IDX PT, R20, R20, 0x1, 0x1c1f ;  /* 0x003c1f0014147f89 */ /* 0x001e2800000e0000 */
[----:B--2---:R2:W3:Y:S08]  /*fee0*/  SHFL.IDX PT, R14, R4, 0x1, 0x1c1f ;  /* 0x003c1f00040e7f89 */ /* 0x0044f000000e0000 */
[----:B--2---:R-:W-:Y:S05]  /*fef0*/  @P0 BRA `(.L_x_10513) ;  /* 0x0000000c008c0947 */ /* 0x004fea0003800000 */
[----:B------:R-:W-:Y:S02]  /*ff00*/  ULDC UR4, c[0x0][0xac8] ;  /* 0x0002b20000047ab9 */ /* 0x000fe40000000800 */
[----:B------:R-:W-:Y:S02]  /*ff10*/  ISETP.GE.AND P1, PT, R16, UR4, PT ;  /* 0x0000000410007c0c */ /* 0x000fe4000bf26270 */
[----:B------:R-:W-:Y:S02]  /*ff20*/  ISETP.GE.AND P0, PT, R27, UR4, PT ;  /* 0x000000041b007c0c */ /* 0x000fe4000bf06270 */
[----:B------:R-:W-:Y:S02]  /*ff30*/  ISETP.GE.AND P3, PT, R29, UR4, PT ;  /* 0x000000041d007c0c */ /* 0x000fe4000bf66270 */
[----:B------:R-:W-:Y:S02]  /*ff40*/  ISETP.GE.AND P2, PT, R139, UR4, PT ;  /* 0x000000048b007c0c */ /* 0x000fe4000bf46270 */
[----:B------:R-:W-:-:S05]  /*ff50*/  ISETP.GE.AND P4, PT, R148, UR4, PT ;  /* 0x0000000494007c0c */ /* 0x000fca000bf86270 */
[CC--:B---3--:R-:W-:Y:S02]  /*ff60*/  @!P1 LEA R2, P6, R16.reuse, R14.reuse, 0x2 ;  /* 0x0000000e10029211 */ /* 0x0c8fe400078c10ff */
[C---:B------:R-:W-:Y:S02]  /*ff70*/  @!P0 LEA R4, P5, R27.reuse, R14, 0x2 ;  /* 0x0000000e1b048211 */ /* 0x040fe400078a10ff */
[-C--:B0-----:R-:W-:Y:S02]  /*ff80*/  @!P1 LEA.HI.X R3, R16, R20.reuse, R25, 0x2, P6 ;  /* 0x0000001410039211 */ /* 0x081fe400030f1419 */
[----:B------:R-:W-:Y:S02]  /*ff90*/  @!P0 LEA.HI.X R5, R27, R20, R26, 0x2, P5 ;  /* 0x000000141b058211 */ /* 0x000fe400028f141a */
[-C--:B------:R-:W-:Y:S01]  /*ffa0*/  @!P3 LEA R6, P6, R29, R14.reuse, 0x2 ;  /* 0x0000000e1d06b211 */ /* 0x080fe200078c10ff */
[----:B------:R0:W-:Y:S01]  /*ffb0*/  @!P1 ST.E.64 desc[UR52][R2.64], R90 ;  /* 0x0000005a02009985 */ /* 0x0001e2000c101b34 */
[----:B------:R-:W-:-:S02]  /*ffc0*/  @!P2 LEA R8, P5, R139, R14, 0x2 ;  /* 0x0000000e8b08a211 */ /* 0x000fc400078a10ff */
[----:B------:R-:W-:Y:S01]  /*ffd0*/  @!P3 LEA.HI.X R7, R29, R20, R28, 0x2, P6 ;  /* 0x000000141d07b211 */ /* 0x000fe200030f141c */
[----:B------:R2:W-:Y:S01]  /*ffe0*/  @!P0 ST.E.64 desc[UR52][R4.64], R94 ;  /* 0x0000005e04008985 */ /* 0x0005e2000c101b34 */
[----:B------:R-:W-:Y:S02]  /*fff0*/  ISETP.GE.AND P0, PT, R147, UR4, PT ;  /* 0x0000000493007c0c */ /* 0x000fe4000bf06270 */
[----:B------:R-:W-:Y:S01]  /*10000*/  @!P4 LEA R10, P6, R148, R14, 0x2 ;  /* 0x0000000e940ac211 */ /* 0x000fe200078c10ff */
[----:B------:R3:W-:Y:S01]  /*10010*/  @!P3 ST.E.64 desc[UR52][R6.64], R98 ;  /* 0x000000620600b985 */ /* 0x0007e2000c101b34 */
[-C--:B------:R-:W-:Y:S02]  /*10020*/  @!P2 LEA.HI.X R9, R139, R20.reuse, R30, 0x2, P5 ;  /* 0x000000148b09a211 */ /* 0x080fe400028f141e */
[----:B------:R-:W-:Y:S02]  /*10030*/  ISETP.GE.AND P1, PT, R146, UR4, PT ;  /* 0x0000000492007c0c */ /* 0x000fe4000bf26270 */
[----:B------:R-:W-:Y:S01]  /*10040*/  @!P4 LEA.HI.X R11, R148, R20, R32, 0x2, P6 ;  /* 0x00000014940bc211 */ /* 0x000fe200030f1420 */
[----:B------:R4:W-:Y:S01]  /*10050*/  @!P2 ST.E.64 desc[UR52][R8.64], R102 ;  /* 0x000000660800a985 */ /* 0x0009e2000c101b34 */
[----:B------:R-:W-:-:S02]  /*10060*/  ISETP.GE.AND P3, PT, R144, UR4, PT ;  /* 0x0000000490007c0c */ /* 0x000fc4000bf66270 */
[----:B------:R-:W-:Y:S01]  /*10070*/  ISETP.GE.AND P2, PT, R143, UR4, PT ;  /* 0x000000048f007c0c */ /* 0x000fe2000bf46270 */
[----:B------:R5:W-:Y:S01]  /*10080*/  @!P4 ST.E.64 desc[UR52][R10.64], R106 ;  /* 0x0000006a0a00c985 */ /* 0x000be2000c101b34 */
[----:B------:R-:W-:Y:S02]  /*10090*/  ISETP.GE.AND P4, PT, R145, UR4, PT ;  /* 0x0000000491007c0c */ /* 0x000fe4000bf86270 */
[----:B0-----:R-:W-:-:S03]  /*100a0*/  @!P0 LEA R2, P5, R147, R14, 0x2 ;  /* 0x0000000e93028211 */ /* 0x001fc600078a10ff */
[----:B--2---:R-:W-:Y:S02]  /*100b0*/  @!P1 LEA R4, P6, R146, R14, 0x2 ;  /* 0x0000000e92049211 */ /* 0x004fe400078c10ff */
[-C--:B------:R-:W-:Y:S02]  /*100c0*/  @!P0 LEA.HI.X R3, R147, R20.reuse, R31, 0x2, P5 ;  /* 0x0000001493038211 */ /* 0x080fe400028f141f */
[----:B------:R-:W-:Y:S02]  /*100d0*/  ISETP.GE.AND P5, PT, R142, UR4, PT ;  /* 0x000000048e007c0c */ /* 0x000fe4000bfa6270 */
[----:B------:R-:W-:Y:S01]  /*100e0*/  @!P1 LEA.HI.X R5, R146, R20, R157, 0x2, P6 ;  /* 0x0000001492059211 */ /* 0x000fe200030f149d */
[----:B------:R0:W-:Y:S01]  /*100f0*/  @!P0 ST.E.64 desc[UR52][R2.64], R110 ;  /* 0x0000006e02008985 */ /* 0x0001e2000c101b34 */
[-C--:B---3--:R-:W-:Y:S02]  /*10100*/  @!P4 LEA R6, P0, R145, R14.reuse, 0x2 ;  /* 0x0000000e9106c211 */ /* 0x088fe400078010ff */
[-C--:B----4-:R-:W-:Y:S01]  /*10110*/  @!P3 LEA R8, P6, R144, R14.reuse, 0x2 ;  /* 0x0000000e9008b211 */ /* 0x090fe200078c10ff */
[----:B------:R0:W-:Y:S01]  /*10120*/  @!P1 ST.E.64 desc[UR52][R4.64], R114 ;  /* 0x0000007204009985 */ /* 0x0001e2000c101b34 */
[----:B-----5:R-:W-:-:S02]  /*10130*/  @!P2 LEA R10, P1, R143, R14, 0x2 ;  /* 0x0000000e8f0aa211 */ /* 0x020fc400078210ff */
[-C--:B------:R-:W-:Y:S02]  /*10140*/  @!P4 LEA.HI.X R7, R145, R20.reuse, R156, 0x2, P0 ;  /* 0x000000149107c211 */ /* 0x080fe400000f149c */
[----:B------:R-:W-:Y:S02]  /*10150*/  @!P3 LEA.HI.X R9, R144, R20, R155, 0x2, P6 ;  /* 0x000000149009b211 */ /* 0x000fe400030f149b */
[C---:B------:R-:W-:Y:S01]  /*10160*/  @!P5 LEA R12, P0, R142.reuse, R14, 0x2 ;  /* 0x0000000e8e0cd211 */ /* 0x040fe200078010ff */
[----:B------:R0:W-:Y:S01]  /*10170*/  @!P4 ST.E.64 desc[UR52][R6.64], R118 ;  /* 0x000000760600c985 */ /* 0x0001e2000c101b34 */
[-C--:B------:R-:W-:Y:S02]  /*10180*/  @!P2 LEA.HI.X R11, R143, R20.reuse, R154, 0x2, P1 ;  /* 0x000000148f0ba211 */ /* 0x080fe400008f149a */
[----:B------:R-:W-:Y:S01]  /*10190*/  @!P5 LEA.HI.X R13, R142, R20, R153, 0x2, P0 ;  /* 0x000000148e0dd211 */ /* 0x000fe200000f1499 */
[----:B------:R0:W-:Y:S01]  /*101a0*/  @!P3 ST.E.64 desc[UR52][R8.64], R122 ;  /* 0x0000007a0800b985 */ /* 0x0001e2000c101b34 */
[----:B------:R-:W-:-:S03]  /*101b0*/  ISETP.GE.AND P0, PT, R141, UR4, PT ;  /* 0x000000048d007c0c */ /* 0x000fc6000bf06270 */
[----:B------:R0:W-:Y:S04]  /*101c0*/  @!P2 ST.E.64 desc[UR52][R10.64], R126 ;  /* 0x0000007e0a00a985 */ /* 0x0001e8000c101b34 */
[----:B------:R0:W-:Y:S06]  /*101d0*/  @!P5 ST.E.64 desc[UR52][R12.64], R130 ;  /* 0x000000820c00d985 */ /* 0x0001ec000c101b34 */
[----:B------:R-:W-:Y:S05]  /*101e0*/  @P0 BRA `(.L_x_10513) ;  /* 0x0000000800d00947 */ /* 0x000fea0003800000 */
[----:B0-----:R-:W-:-:S04]  /*101f0*/  LEA R2, P0, R141, R14, 0x2 ;  /* 0x0000000e8d027211 */ /* 0x001fc800078010ff */
[----:B------:R-:W-:-:S05]  /*10200*/  LEA.HI.X R3, R141, R20, R152, 0x2, P0 ;  /* 0x000000148d037211 */ /* 0x000fca00000f1498 */
[----:B------:R0:W-:Y:S01]  /*10210*/  ST.E.64 desc[UR52][R2.64], R134 ;  /* 0x0000008602007985 */ /* 0x0001e2000c101b34 */
[----:B------:R-:W-:Y:S05]  /*10220*/  BRA `(.L_x_10513) ;  /* 0x0000000800c07947 */ /* 0x000fea0003800000 */
.L_x_10508:
        /* <DEDUP_REMOVED lines=13> */
[----:B------:R-:W-:Y:S01]  /*10300*/  IMAD.U32 R0, RZ, RZ, UR4 ;  /* 0x00000004ff007e24 */ /* 0x000fe2000f8e00ff */
[----:B------:R-:W0:Y:S04]  /*10310*/  S2R R7, SR_TID.X ;  /* 0x0000000000077919 */ /* 0x000e280000002100 */
[----:B------:R-:W-:-:S05]  /*10320*/  PLOP3.LUT P2, PT, PT, PT, UP1, 0x80, 0x0 ;  /* 0x000000000000781c */ /* 0x000fca0003f4f018 */
[----:B------:R-:W-:Y:S02]  /*10330*/  @UP1 ULDC.64 UR8, c[0x0][0xc08] ;  /* 0x0003020000081ab9 */ /* 0x000fe40000000a00 */
[----:B------:R-:W-:-:S06]  /*10340*/  @UP1 UIMAD.WIDE UR8, UR43, 0x4, UR8 ;  /* 0x000000042b0818a5 */ /* 0x000fcc000f8e0208 */
[----:B------:R-:W-:Y:S02]  /*10350*/  IMAD.U32 R4, RZ, RZ, UR8 ;  /* 0x00000008ff047e24 */ /* 0x000fe4000f8e00ff */
[----:B------:R-:W-:-:S05]  /*10360*/  IMAD.U32 R5, RZ, RZ, UR9 ;  /* 0x00000009ff057e24 */ /* 0x000fca000f8e00ff */
[----:B------:R1:W5:Y:S01]  /*10370*/  @P2 LDG.E R0, desc[UR52][R4.64] ;  /* 0x0000003404002981 */ /* 0x000362000c1e1900 */
[----:B------:R-:W-:Y:S01]  /*10380*/  UISETP.NE.AND UP1, UPT, UR46, URZ, UPT ;  /* 0x0000003f2e00728c */ /* 0x000fe2000bf25270 */
[----:B------:R-:W-:Y:S01]  /*10390*/  UMOV UR4, URZ ;  /* 0x0000003f00047c82 */ /* 0x000fe20008000000 */
[----:B0-----:R-:W-:-:S09]  /*103a0*/  VIADD R7, R7, 0xffffff80 ;  /* 0xffffff8007077836 */ /* 0x001fd20000000000 */
[----:B------:R-:W-:Y:S01]  /*103b0*/  @!UP1 ULDC UR46, c[0x0][0xad4] ;  /* 0x0002b500002e9ab9 */ /* 0x000fe20000000800 */
[----:B------:R-:W-:Y:S02]  /*103c0*/  ISETP.GT.AND P0, PT, R7, 0xbf, PT ;  /* 0x000000bf0700780c */ /* 0x000fe40003f04270 */
[----:B--2---:R-:W-:Y:S01]  /*103d0*/  @P1 R2UR UR4, R6 ;  /* 0x00000000060412ca */ /* 0x004fe200000e0000 */
[----:B-1----:R-:W-:-:S14]  /*103e0*/  @P2 BRA `(.L_x_10516) ;  /* 0x0000000000102947 */ /* 0x002fdc0003800000 */
[----:B------:R-:W-:Y:S05]  /*103f0*/  @!P1 BRA `(.L_x_10516) ;  /* 0x00000000000c9947 */ /* 0x000fea0003800000 */
[----:B------:R-:W2:Y:S04]  /*10400*/  LDG.E R5, desc[UR52][R2.64] ;  /* 0x0000003402057981 */ /* 0x000ea8000c1e1900 */
[----:B-----5:R-:W2:Y:S02]  /*10410*/  LDG.E R0, desc[UR52][R2.64+0x4] ;  /* 0x0000043402007981 */ /* 0x020ea4000c1e1900 */
[----:B--2---:R-:W-:-:S07]  /*10420*/  IMAD.IADD R0, R0, 0x1, -R5 ;  /* 0x0000000100007824 */ /* 0x004fce00078e0a05 */
.L_x_10516:
        /* <DEDUP_REMOVED lines=38> */
[----:B------:R-:W-:Y:S01]  /*10690*/  UIADD3.X UR10, UR10, UR20, UR21, UP1, UP2 ;  /* 0x000000140a0a7290 */ /* 0x000fe20008fe4415 */
[----:B-1----:R-:W-:Y:S01]  /*106a0*/  @P0 SHF.R.U32.HI R5, RZ, R7, R2 ;  /* 0x00000007ff050219 */ /* 0x002fe20000011602 */
[----:B------:R-:W-:-:S04]  /*106b0*/  IMAD.U32 R2, RZ, RZ, UR22 ;  /* 0x00000016ff027e24 */ /* 0x000fc8000f8e00ff */
[--C-:B------:R-:W-:Y:S01]  /*106c0*/  IMAD.MOV R7, RZ, RZ, -R5.reuse ;  /* 0x000000ffff077224 */ /* 0x100fe200078e0a05 */
[----:B------:R-:W-:Y:S01]  /*106d0*/  IADD3 R2, P0, P1, R5, UR8, R2 ;  /* 0x0000000805027c10 */ /* 0x000fe2000f91e002 */
[----:B------:R-:W-:Y:S01]  /*106e0*/  ULDC.64 UR8, c[0x0][UR19+0x210] ;  /* 0x0000840013087abb */ /* 0x000fe20008000a00 */
[----:B------:R-:W-:Y:S01]  /*106f0*/  SHF.R.S32.HI R5, RZ, 0x1f, R5 ;  /* 0x0000001fff057819 */ /* 0x000fe20000011405 */
[----:B------:R-:W-:-:S03]  /*10700*/  IMAD R7, R9, R7, R4 ;  /* 0x0000000709077224 */ /* 0x000fc600078e0204 */
        /* <DEDUP_REMOVED lines=13> */
.L_x_10518:
[----:B------:R-:W-:Y:S05]  /*107e0*/  BSYNC B1 ;  /* 0x0000000000017941 */ /* 0x000fea0003800000 */
.L_x_10517:
        /* <DEDUP_REMOVED lines=9> */
[----:B0-----:R-:W-:Y:S01]  /*10880*/  VIADD R4, R2, UR40 ;  /* 0x0000002802047c36 */ /* 0x001fe20008000000 */
[----:B------:R-:W-:Y:S01]  /*10890*/  UIMAD UR10, UR4, UR13, UR10 ;  /* 0x0000000d040a72a4 */ /* 0x000fe2000f8e020a */
[----:B------:R-:W-:Y:S02]  /*108a0*/  SHF.R.S32.HI R10, RZ, 0x1f, R140 ;  /* 0x0000001fff0a7819 */ /* 0x000fe4000001148c */
[----:B------:R-:W-:Y:S01]  /*108b0*/  IMAD.MOV.U32 R5, RZ, RZ, R4 ;  /* 0x000000ffff057224 */ /* 0x000fe200078e0004 */
[----:B------:R-:W-:Y:S01]  /*108c0*/  UIADD3 UR9, UR9, UR10, URZ ;  /* 0x0000000a09097290 */ /* 0x000fe2000fffe03f */
[----:B------:R-:W-:-:S02]  /*108d0*/  SHF.R.S32.HI R14, RZ, 0x1f, R138 ;  /* 0x0000001fff0e7819 */ /* 0x000fc4000001148a */
        /* <DEDUP_REMOVED lines=28> */
[----:B------:R-:W-:Y:S02]  /*10aa0*/  VIADD R0, R150, UR40 ;  /* 0x0000002896007c36 */ /* 0x000fe40008000000 */
        /* <DEDUP_REMOVED lines=22> */
.L_x_10520:
[----:B------:R-:W-:Y:S05]  /*10c10*/  BSYNC B1 ;  /* 0x0000000000017941 */ /* 0x000fea0003800000 */
.L_x_10519:
[----:B------:R-:W-:Y:S01]  /*10c20*/  VIADD R0, R0, 0x60 ;  /* 0x0000006000007836 */ /* 0x000fe20000000000 */
[----:B--2---:R2:W4:Y:S04]  /*10c30*/  SHFL.IDX PT, R3, R5, 0x1, 0x1c1f ;  /* 0x003c1f0005037f89 */ /* 0x00452800000e0000 */
[----:B------:R-:W-:Y:S01]  /*10c40*/  ISETP.GE.AND P0, PT, R0, R11, PT ;  /* 0x0000000b0000720c */ /* 0x000fe20003f06270 */
[----:B-1----:R2:W1:-:S12]  /*10c50*/  SHFL.IDX PT, R2, R4, 0x1, 0x1c1f ;  /* 0x003c1f0004027f89 */ /* 0x00245800000e0000 */
[----:B--2---:R-:W-:Y:S05]  /*10c60*/  @P0 BRA `(.L_x_10513) ;  /* 0x0000000000300947 */ /* 0x004fea0003800000 */
[----:B------:R-:W-:Y:S02]  /*10c70*/  ULDC UR4, c[0x0][0xac8] ;  /* 0x0002b20000047ab9 */ /* 0x000fe40000000800 */
        /* <DEDUP_REMOVED lines=11> */
.L_x_10513:
[----:B------:R-:W-:Y:S05]  /*10d30*/  BSYNC B0 ;  /* 0x0000000000007941 */ /* 0x000fea0003800000 */
.L_x_10507:
[----:B------:R-:W-:Y:S02]  /*10d40*/  ULDC UR4, c[0x0][0xc3c] ;  /* 0x00030f0000047ab9 */ /* 0x000fe40000000800 */
[----:B------:R-:W-:-:S06]  /*10d50*/  UISETP.GE.AND UP0, UPT, UR6, UR4, UPT ;  /* 0x000000040600728c */ /* 0x000fcc000bf06270 */
[----:B------:R-:W-:-:S13]  /*10d60*/  PLOP3.LUT P0, PT, PT, PT, UP0, 0x80, 0x0 ;  /* 0x000000000000781c */ /* 0x000fda0003f0f008 */
[----:B------:R-:W-:Y:S05]  /*10d70*/  @!P0 BRA `(.L_x_10521) ;  /* 0xffffff0000c88947 */ /* 0x000fea000383ffff */
[----:B------:R-:W-:Y:S05]  /*10d80*/  EXIT ;  /* 0x000000000000794d */ /* 0x000fea0003800000 */
.L_x_10424:
[----:B------:R-:W-:-:S08]  /*10d90*/  NOP ;  /* 0x0000000000007918 */ /* 0x000fd00000000000 */
[----:B------:R-:W0:-:S00]  /*10da0*/  USETMAXREG.DEALLOC.CTAPOOL 0x20 ;  /* 0x00000020000079c8 */ /* 0x000e0000080e0500 */
[----:B0-----:R-:W2:Y:S01]  /*10db0*/  LDL.LU R2, [R1] ;  /* 0x0000000001027983 */ /* 0x001ea20000300800 */
[----:B------:R-:W-:Y:S01]  /*10dc0*/  LOP3.LUT R0, R0, 0x3, RZ, 0xc0, !PT ;  /* 0x0000000300007812 */ /* 0x000fe200078ec0ff */
[----:B------:R-:W-:-:S05]  /*10dd0*/  IMAD.MOV.U32 R25, RZ, RZ, RZ ;  /* 0x000000ffff197224 */ /* 0x000fca00078e00ff */
        /* <DEDUP_REMOVED lines=10> */
[----:B------:R-:W1:Y:S01]  /*10e80*/  LDS.128 R24, [UR4+0x2d8d0] ;  /* 0x02d8d004ff187984 */ /* 0x000e620008000c00 */
[----:B------:R-:W-:Y:S06]  /*10e90*/  BAR.ARV 0x4, 0x200 ;  /* 0x0108000000007b1d */ /* 0x000fec0000002000 */
[----:B------:R-:W-:Y:S05]  /*10ea0*/  BRA `(.L_x_10523) ;  /* 0x0000000c00987947 */ /* 0x000fea0003800000 */
.L_x_10522:
[----:B------:R-:W1:Y:S01]  /*10eb0*/  S2R R0, SR_TID.X ;  /* 0x0000000000007919 */ /* 0x000e620000002100 */
[----:B------:R-:W-:Y:S01]  /*10ec0*/  ULDC UR4, c[0x0][0xc3c] ;  /* 0x00030f0000047ab9 */ /* 0x000fe20000000800 */
[----:B------:R-:W-:Y:S01]  /*10ed0*/  IMAD.MOV.U32 R6, RZ, RZ, RZ ;  /* 0x000000ffff067224 */ /* 0x000fe200078e00ff */
[----:B------:R-:W2:Y:S01]  /*10ee0*/  S2UR UR6, SR_CTAID.X ;  /* 0x00000000000679c3 */ /* 0x000ea20000002500 */
[----:B------:R-:W-:Y:S01]  /*10ef0*/  ULDC UR5, c[0x0][0xc38] ;  /* 0x00030e0000057ab9 */ /* 0x000fe20000000800 */
[----:B-1----:R-:W-:-:S04]  /*10f00*/  LOP3.LUT R0, R0, 0x1f, RZ, 0xc0, !PT ;  /* 0x0000001f00007812 */ /* 0x002fc800078ec0ff */
[----:B------:R-:W-:-:S04]  /*10f10*/  ISETP.NE.AND P0, PT, R0, 0x1f, PT ;  /* 0x0000001f0000780c */ /* 0x000fc80003f05270 */
[----:B------:R-:W-:-:S13]  /*10f20*/  ISETP.GE.OR P1, PT, R0, UR4, !P0 ;  /* 0x0000000400007c0c */ /* 0x000fda000c726670 */
[----:B------:R-:W1:Y:S08]  /*10f30*/  @!P1 LDC.64 R4, c[0x0][0xc80] ;  /* 0x00032000ff049b82 */ /* 0x000e700000000a00 */
[----:B0-----:R-:W0:Y:S01]  /*10f40*/  @!P1 LDC.64 R2, c[0x0][0xc78] ;  /* 0x00031e00ff029b82 */ /* 0x001e220000000a00 */
[----:B-1----:R-:W-:-:S05]  /*10f50*/  @!P1 IMAD.WIDE.U32 R4, R0, 0x4, R4 ;  /* 0x0000000400049825 */ /* 0x002fca00078e0004 */
[----:B------:R-:W3:Y:S01]  /*10f60*/  @!P1 LDG.E R25, desc[UR52][R4.64] ;  /* 0x0000003404199981 */ /* 0x000ee2000c1e1900 */
[----:B0-----:R-:W-:-:S05]  /*10f70*/  @!P1 IMAD.WIDE.U32 R2, R0, 0x4, R2 ;  /* 0x0000000400029825 */ /* 0x001fca00078e0002 */
        /* <DEDUP_REMOVED lines=25> */
[----:B--2---:R-:W-:Y:S01]  /*11110*/  ISETP.GT.AND P6, PT, R7, UR6, PT ;  /* 0x0000000607007c0c */ /* 0x004fe2000bfc4270 */
[----:B------:R-:W-:-:S12]  /*11120*/  IMAD.MOV.U32 R4, RZ, RZ, R7 ;  /* 0x000000ffff047224 */ /* 0x000fd800078e0007 */
[----:B------:R-:W-:Y:S05]  /*11130*/  @P6 BRA `(.L_x_10524) ;  /* 0x0000000000a06947 */ /* 0x000fea0003800000 */
[----:B------:R-:W-:Y:S01]  /*11140*/  IMAD.MOV.U32 R7, RZ, RZ, R4 ;  /* 0x000000ffff077224 */ /* 0x000fe200078e0004 */
[----:B------:R-:W-:Y:S01]  /*11150*/  UMOV UR4, URZ ;  /* 0x0000003f00047c82 */ /* 0x000fe20008000000 */
[----:B------:R-:W-:-:S05]  /*11160*/  ULDC UR5, c[0x0][0xc38] ;  /* 0x00030e0000057ab9 */ /* 0x000fca0000000800 */
.L_x_10526:
[----:B------:R-:W0:Y:S01]  /*11170*/  LDC R2, c[0x0][0xc3c] ;  /* 0x00030f00ff027b82 */ /* 0x000e220000000800 */
[----:B------:R-:W-:Y:S01]  /*11180*/  UIADD3 UR4, UR4, 0x1f, URZ ;  /* 0x0000001f04047890 */ /* 0x000fe2000fffe03f */
[----:B------:R-:W-:Y:S02]  /*11190*/  ULDC UR7, c[0x0][0xc3c] ;  /* 0x00030f0000077ab9 */ /* 0x000fe40000000800 */
[----:B------:R-:W-:-:S03]  /*111a0*/  IMAD.U32 R27, RZ, RZ, UR7 ;  /* 0x00000007ff1b7e24 */ /* 0x000fc6000f8e00ff */
[----:B0-----:R-:W-:-:S13]  /*111b0*/  ISETP.LE.AND P6, PT, R2, UR4, PT ;  /* 0x0000000402007c0c */ /* 0x001fda000bfc3270 */
[----:B------:R-:W-:Y:S05]  /*111c0*/  @P6 BRA `(.L_x_10525) ;  /* 0x0000000800ac6947 */ /* 0x000fea0003800000 */
[----:B------:R-:W-:Y:S02]  /*111d0*/  VIADD R9, R0, UR4 ;  /* 0x0000000400097c36 */ /* 0x000fe40008000000 */
[----:B------:R-:W-:Y:S02]  /*111e0*/  IMAD.MOV.U32 R25, RZ, RZ, RZ ;  /* 0x000000ffff197224 */ /* 0x000fe400078e00ff */
[----:B------:R-:W-:Y:S01]  /*111f0*/  IMAD.MOV.U32 R6, RZ, RZ, RZ ;  /* 0x000000ffff067224 */ /* 0x000fe200078e00ff */
[----:B------:R-:W-:-:S13]  /*11200*/  ISETP.GE.OR P6, PT, R9, R2, !P0 ;  /* 0x000000020900720c */ /* 0x000fda00047c6670 */
[----:B------:R-:W0:Y:S08]  /*11210*/  @!P6 LDC.64 R4, c[0x0][0xc80] ;  /* 0x00032000ff04eb82 */ /* 0x000e300000000a00 */
[----:B------:R-:W1:Y:S01]  /*11220*/  @!P6 LDC.64 R2, c[0x0][0xc78] ;  /* 0x00031e00ff02eb82 */ /* 0x000e620000000a00 */
[----:B0-----:R-:W-:-:S05]  /*11230*/  @!P6 IMAD.WIDE R4, R9, 0x4, R4 ;  /* 0x000000040904e825 */ /* 0x001fca00078e0204 */
[----:B------:R-:W2:Y:S01]  /*11240*/  @!P6 LDG.E R25, desc[UR52][R4.64] ;  /* 0x000000340419e981 */ /* 0x000ea2000c1e1900 */
        /* <DEDUP_REMOVED lines=23> */
.L_x_10524:
        /* <DEDUP_REMOVED lines=8> */
[----:B------:R1:W2:Y:S01]  /*11440*/  SHFL.IDX PT, R25, R25, R27, 0x1f ;  /* 0x00001f1b19197589 */ /* 0x0002a200000e0000 */
[----:B0-----:R-:W-:-:S07]  /*11450*/  ISETP.NE.AND P1, PT, R6, 0x1, PT ;  /* 0x000000010600780c */ /* 0x001fce0003f25270 */
[----:B-1----:R-:W-:Y:S06]  /*11460*/  @!P0 BRA `(.L_x_10527) ;  /* 0x0000000000088947 */ /* 0x002fec0003800000 */
[----:B------:R-:W-:-:S05]  /*11470*/  VIADD R3, R27, 0xffffffff ;  /* 0xffffffff1b037836 */ /* 0x000fca0000000000 */
[----:B------:R0:W1:Y:S02]  /*11480*/  SHFL.IDX PT, R24, R2, R3, 0x1f ;  /* 0x00001f0302187589 */ /* 0x00006400000e0000 */
.L_x_10527:
[----:B-1----:R-:W-:Y:S02]  /*11490*/  IMAD R24, R24, UR5, R5 ;  /* 0x0000000518187c24 */ /* 0x002fe4000f8e0205 */
[----:B------:R-:W-:-:S03]  /*114a0*/  VIADD R27, R27, UR4 ;  /* 0x000000041b1b7c36 */ /* 0x000fc60008000000 */
[----:B------:R-:W-:Y:S01]  /*114b0*/  IADD3 R4, -R24, UR6, RZ ;  /* 0x0000000618047c10 */ /* 0x000fe2000fffe1ff */
[----:B------:R-:W-:Y:S06]  /*114c0*/  @!P1 BRA `(.L_x_10528) ;  /* 0x0000000000e89947 */ /* 0x000fec0003800000 */
[----:B--2---:R-:W-:Y:S02]  /*114d0*/  IABS R7, R25 ;  /* 0x0000001900077213 */ /* 0x004fe40000000000 */
[----:B------:R-:W-:Y:S02]  /*114e0*/  IABS R5, R6 ;  /* 0x0000000600057213 */ /* 0x000fe40000000000 */
[----:B------:R-:W1:Y:S08]  /*114f0*/  I2F.RP R8, R7 ;  /* 0x0000000700087306 */ /* 0x000e700000209400 */
[----:B-1----:R-:W0:Y:S02]  /*11500*/  MUFU.RCP R8, R8 ;  /* 0x0000000800087308 */ /* 0x002e240000001000 */
[----:B0-----:R-:W-:Y:S01]  /*11510*/  VIADD R2, R8, 0xffffffe ;  /* 0x0ffffffe08027836 */ /* 0x001fe20000000000 */
[----:B------:R-:W-:-:S05]  /*11520*/  IABS R8, R4 ;  /* 0x0000000400087213 */ /* 0x000fca0000000000 */
[----:B------:R0:W1:Y:S02]  /*11530*/  F2I.FTZ.U32.TRUNC.NTZ R3, R2 ;  /* 0x0000000200037305 */ /* 0x000064000021f000 */
[----:B0-----:R-:W-:Y:S02]  /*11540*/  IMAD.MOV.U32 R2, RZ, RZ, RZ ;  /* 0x000000ffff027224 */ /* 0x001fe400078e00ff */
[----:B-1----:R-:W-:-:S04]  /*11550*/  IMAD.MOV R10, RZ, RZ, -R3 ;  /* 0x000000ffff0a7224 */ /* 0x002fc800078e0a03 */
[----:B------:R-:W-:Y:S01]  /*11560*/  IMAD R9, R10, R7, RZ ;  /* 0x000000070a097224 */ /* 0x000fe200078e02ff */
[----:B------:R-:W-:-:S03]  /*11570*/  IABS R10, R25 ;  /* 0x00000019000a7213 */ /* 0x000fc60000000000 */
[----:B------:R-:W-:Y:S02]  /*11580*/  IMAD.HI.U32 R3, R3, R9, R2 ;  /* 0x0000000903037227 */ /* 0x000fe400078e0002 */
[----:B------:R-:W0:Y:S02]  /*11590*/  I2F.RP R9, R5 ;  /* 0x0000000500097306 */ /* 0x000e240000209400 */
[----:B------:R-:W-:Y:S01]  /*115a0*/  IMAD.MOV R11, RZ, RZ, -R10 ;  /* 0x000000ffff0b7224 */ /* 0x000fe200078e0a0a */
[----:B------:R-:W-:Y:S01]  /*115b0*/  IABS R10, R6 ;  /* 0x00000006000a7213 */ /* 0x000fe20000000000 */
[----:B------:R-:W-:-:S04]  /*115c0*/  IMAD.HI.U32 R2, R3, R8, RZ ;  /* 0x0000000803027227 */ /* 0x000fc800078e00ff */
[----:B------:R-:W-:Y:S02]  /*115d0*/  IMAD R8, R2, R11, R8 ;  /* 0x0000000b02087224 */ /* 0x000fe400078e0208 */
[----:B------:R-:W-:-:S03]  /*115e0*/  IMAD.MOV R10, RZ, RZ, -R10 ;  /* 0x000000ffff0a7224 */ /* 0x000fc600078e0a0a */
[----:B------:R-:W-:Y:S01]  /*115f0*/  ISETP.GT.U32.AND P1, PT, R7, R8, PT ;  /* 0x000000080700720c */ /* 0x000fe20003f24070 */
[----:B0-----:R-:W0:-:S12]  /*11600*/  MUFU.RCP R9, R9 ;  /* 0x0000000900097308 */ /* 0x001e180000001000 */
[----:B------:R-:W-:Y:S02]  /*11610*/  @!P1 IMAD.IADD R8, R8, 0x1, -R7 ;  /* 0x0000000108089824 */ /* 0x000fe400078e0a07 */
[----:B------:R-:W-:Y:S01]  /*11620*/  @!P1 VIADD R2, R2, 0x1 ;  /* 0x0000000102029836 */ /* 0x000fe20000000000 */
[----:B------:R-:W-:Y:S02]  /*11630*/  ISETP.NE.AND P1, PT, R25, RZ, PT ;  /* 0x000000ff1900720c */ /* 0x000fe40003f25270 */
[----:B------:R-:W-:Y:S01]  /*11640*/  ISETP.GE.U32.AND P0, PT, R8, R7, PT ;  /* 0x000000070800720c */ /* 0x000fe20003f06070 */
[----:B0-----:R-:W-:Y:S01]  /*11650*/  VIADD R3, R9, 0xffffffe ;  /* 0x0ffffffe09037836 */ /* 0x001fe20000000000 */
[----:B------:R-:W-:-:S04]  /*11660*/  LOP3.LUT R7, R4, R25, RZ, 0x3c, !PT ;  /* 0x0000001904077212 */ /* 0x000fc800078e3cff */
[----:B------:R-:W-:Y:S01]  /*11670*/  ISETP.GE.AND P2, PT, R7, RZ, PT ;  /* 0x000000ff0700720c */ /* 0x000fe20003f46270 */
[----:B------:R-:W0:Y:S06]  /*11680*/  F2I.FTZ.U32.TRUNC.NTZ R3, R3 ;  /* 0x0000000300037305 */ /* 0x000e2c000021f000 */
[----:B------:R-:W-:-:S04]  /*11690*/  @P0 VIADD R2, R2, 0x1 ;  /* 0x0000000102020836 */ /* 0x000fc80000000000 */
[----:B------:R-:W-:-:S04]  /*116a0*/  IMAD.MOV.U32 R9, RZ, RZ, R2 ;  /* 0x000000ffff097224 */ /* 0x000fc800078e0002 */
[----:B------:R-:W-:Y:S01]  /*116b0*/  @!P2 IMAD.MOV R9, RZ, RZ, -R9 ;  /* 0x000000ffff09a224 */ /* 0x000fe200078e0a09 */
[----:B------:R-:W-:Y:S01]  /*116c0*/  @!P1 LOP3.LUT R9, RZ, R25, RZ, 0x33, !PT ;  /* 0x00000019ff099212 */ /* 0x000fe200078e33ff */
[----:B0-----:R-:W-:-:S03]  /*116d0*/  IMAD.MOV R2, RZ, RZ, -R3 ;  /* 0x000000ffff027224 */ /* 0x001fc600078e0a03 */
[----:B------:R-:W-:Y:S01]  /*116e0*/  IABS R8, R9 ;  /* 0x0000000900087213 */ /* 0x000fe20000000000 */
[----:B------:R-:W-:Y:S02]  /*116f0*/  IMAD R7, R2, R5, RZ ;  /* 0x0000000502077224 */ /* 0x000fe400078e02ff */
[----:B------:R-:W-:-:S04]  /*11700*/  IMAD.MOV.U32 R2, RZ, RZ, RZ ;  /* 0x000000ffff027224 */ /* 0x000fc800078e00ff */
[----:B------:R-:W-:-:S04]  /*11710*/  IMAD.HI.U32 R2, R3, R7, R2 ;  /* 0x0000000703027227 */ /* 0x000fc800078e0002 */
[----:B------:R-:W-:Y:S02]  /*11720*/  IMAD.MOV.U32 R3, RZ, RZ, R8 ;  /* 0x000000ffff037224 */ /* 0x000fe400078e0008 */
[----:B------:R-:W-:Y:S02]  /*11730*/  IMAD.MOV.U32 R8, RZ, RZ, R10 ;  /* 0x000000ffff087224 */ /* 0x000fe400078e000a */
        /* <DEDUP_REMOVED lines=8> */
[----:B------:R-:W-:Y:S01]  /*117c0*/  ISETP.GE.U32.AND P0, PT, R8, R5, PT ;  /* 0x000000050800720c */ /* 0x000fe20003f06070 */
[----:B------:R-:W-:-:S12]  /*117d0*/  IMAD.MOV R5, RZ, RZ, -R9 ;  /* 0x000000ffff057224 */ /* 0x000fd800078e0a09 */
[----:B------:R-:W-:-:S04]  /*117e0*/  @P0 VIADD R2, R2, 0x1 ;  /* 0x0000000102020836 */ /* 0x000fc80000000000 */
[----:B------:R-:W-:Y:S01]  /*117f0*/  @!P2 IMAD.MOV R2, RZ, RZ, -R2 ;  /* 0x000000ffff02a224 */ /* 0x000fe200078e0a02 */
[----:B------:R-:W-:-:S05]  /*11800*/  @!P1 LOP3.LUT R2, RZ, R6, RZ, 0x33, !PT ;  /* 0x00000006ff029212 */ /* 0x000fca00078e33ff */
[----:B------:R-:W-:-:S04]  /*11810*/  IMAD.MOV R3, RZ, RZ, -R2 ;  /* 0x000000ffff037224 */ /* 0x000fc800078e0a02 */
[C---:B------:R-:W-:Y:S02]  /*11820*/  IMAD R26, R6.reuse, R3, R9 ;  /* 0x00000003061a7224 */ /* 0x040fe400078e0209 */
[----:B------:R-:W-:Y:S02]  /*11830*/  IMAD R3, R6, 0x1000000, R2 ;  /* 0x0100000006037824 */ /* 0x000fe400078e0202 */
[----:B------:R-:W-:Y:S02]  /*11840*/  IMAD R2, R25, R5, R4 ;  /* 0x0000000519027224 */ /* 0x000fe400078e0204 */
[----:B------:R-:W-:Y:S01]  /*11850*/  IMAD R26, R26, 0x10000, R3 ;  /* 0x000100001a1a7824 */ /* 0x000fe200078e0203 */
[----:B------:R-:W-:Y:S06]  /*11860*/  BRA `(.L_x_10529) ;  /* 0x0000000000f87947 */ /* 0x000fec0003800000 */
.L_x_10528:
[----:B0-----:R-:W0:Y:S02]  /*11870*/  LDC.64 R2, c[0x0][0xc90] ;  /* 0x00032400ff027b82 */ /* 0x001e240000000a00 */
[----:B0-----:R-:W-:-:S05]  /*11880*/  IMAD.WIDE R2, R27, 0x4, R2 ;  /* 0x000000041b027825 */ /* 0x001fca00078e0202 */
[----:B------:R0:W2:Y:S01]  /*11890*/  LDG.E R6, desc[UR52][R2.64] ;  /* 0x0000003402067981 */ /* 0x0000a2000c1e1900 */
[----:B------:R-:W-:Y:S01]  /*118a0*/  IABS R11, R4 ;  /* 0x00000004000b7213 */ /* 0x000fe20000000000 */
[----:B0-----:R-:W-:Y:S02]  /*118b0*/  IMAD.MOV.U32 R2, RZ, RZ, RZ ;  /* 0x000000ffff027224 */ /* 0x001fe400078e00ff */
[----:B--2---:R-:W-:-:S05]  /*118c0*/  IMAD R5, R25, R6, RZ ;  /* 0x0000000619057224 */ /* 0x004fca00078e02ff */
        /* <DEDUP_REMOVED lines=8> */
[----:B------:R-:W-:-:S04]  /*11950*/  IMAD.HI.U32 R2, R3, R9, R2 ;  /* 0x0000000903027227 */ /* 0x000fc800078e0002 */
[----:B------:R-:W-:Y:S02]  /*11960*/  IMAD.MOV.U32 R9, RZ, RZ, R11 ;  /* 0x000000ffff097224 */ /* 0x000fe400078e000b */
        /* <DEDUP_REMOVED lines=19> */
[----:B------:R-:W-:-:S02]  /*11aa0*/  IABS R10, R4 ;  /* 0x00000004000a7213 */ /* 0x000fc40000000000 */
[----:B------:R-:W-:Y:S01]  /*11ab0*/  IABS R8, R6 ;  /* 0x0000000600087213 */ /* 0x000fe20000000000 */
[----:B------:R-:W-:Y:S01]  /*11ac0*/  IMAD.MOV R26, RZ, RZ, -R6 ;  /* 0x000000ffff1a7224 */ /* 0x000fe200078e0a06 */
[----:B------:R-:W-:Y:S02]  /*11ad0*/  IADD3 R7, R7, 0x1000000, R4 ;  /* 0x0100000007077810 */ /* 0x000fe40007ffe004 */
[----:B------:R-:W0:Y:S08]  /*11ae0*/  I2F.RP R9, R8 ;  /* 0x0000000800097306 */ /* 0x000e300000209400 */
[----:B0-----:R-:W0:Y:S02]  /*11af0*/  MUFU.RCP R9, R9 ;  /* 0x0000000900097308 */ /* 0x001e240000001000 */
[----:B0-----:R-:W-:-:S06]  /*11b00*/  VIADD R3, R9, 0xffffffe ;  /* 0x0ffffffe09037836 */ /* 0x001fcc0000000000 */
[----:B------:R-:W0:Y:S02]  /*11b10*/  F2I.FTZ.U32.TRUNC.NTZ R3, R3 ;  /* 0x0000000300037305 */ /* 0x000e24000021f000 */
[----:B0-----:R-:W-:-:S04]  /*11b20*/  IMAD.MOV R11, RZ, RZ, -R3 ;  /* 0x000000ffff0b7224 */ /* 0x001fc800078e0a03 */
[----:B------:R-:W-:Y:S01]  /*11b30*/  IMAD R5, R11, R8, RZ ;  /* 0x000000080b057224 */ /* 0x000fe200078e02ff */
[----:B------:R-:W-:-:S03]  /*11b40*/  IABS R11, R6 ;  /* 0x00000006000b7213 */ /* 0x000fc60000000000 */
        /* <DEDUP_REMOVED lines=15> */
[----:B------:R-:W-:-:S07]  /*11c40*/  IMAD R26, R2, R26, R7 ;  /* 0x0000001a021a7224 */ /* 0x000fce00078e0207 */
.L_x_10529:
[----:B------:R-:W-:-:S05]  /*11c50*/  LOP3.LUT R2, RZ, R2, RZ, 0x33, !PT ;  /* 0x00000002ff027212 */ /* 0x000fca00078e33ff */
[----:B------:R-:W-:Y:S01]  /*11c60*/  IMAD.IADD R25, R25, 0x1, R2 ;  /* 0x0000000119197824 */ /* 0x000fe200078e0202 */
[----:B------:R-:W-:Y:S06]  /*11c70*/  BRA `(.L_x_10530) ;  /* 0x00000000000c7947 */ /* 0x000fec0003800000 */
.L_x_10525:
[----:B------:R-:W-:Y:S02]  /*11c80*/  IMAD.MOV.U32 R25, RZ, RZ, RZ ;  /* 0x000000ffff197224 */ /* 0x000fe400078e00ff */
[----:B------:R-:W-:Y:S02]  /*11c90*/  IMAD.U32 R24, RZ, RZ, UR6 ;  /* 0x00000006ff187e24 */ /* 0x000fe4000f8e00ff */
[----:B------:R-:W-:-:S07]  /*11ca0*/  IMAD.MOV.U32 R26, RZ, RZ, RZ ;  /* 0x000000ffff1a7224 */ /* 0x000fce00078e00ff */
.L_x_10530:
[----:B------:R-:W-:-:S13]  /*11cb0*/  ISETP.NE.AND P0, PT, R0, RZ, PT ;  /* 0x000000ff0000720c */ /* 0x000fda0003f05270 */
[----:B------:R-:W0:Y:S01]  /*11cc0*/  @!P0 S2R R3, SR_CgaCtaId ;  /* 0x0000000000038919 */ /* 0x000e220000008800 */
[----:B------:R-:W-:-:S04]  /*11cd0*/  @!P0 MOV R0, 0x400 ;  /* 0x0000040000008802 */ /* 0x000fc80000000f00 */
[----:B0-----:R-:W-:-:S05]  /*11ce0*/  @!P0 LEA R0, R3, R0, 0x18 ;  /* 0x0000000003008211 */ /* 0x001fca00078ec0ff */
[----:B------:R2:W-:Y:S01]  /*11cf0*/  @!P0 STS.128 [R0+0x2d8d0], R24 ;  /* 0x02d8d01800008388 */ /* 0x0005e20000000c00 */
[----:B------:R-:W-:Y:S06]  /*11d00*/  BAR.ARV 0x5, 0x200 ;  /* 0x0148000000007b1d */ /* 0x000fec0000002000 */
.L_x_10523:
[----:B------:R3:W-:Y:S01]  /*11d10*/  STL [R1+0x24], RZ ;  /* 0x000024ff01007387 */ /* 0x0007e20000100800 */
[----:B------:R-:W-:Y:S01]  /*11d20*/  ULDC UR4, c[0x0][0xc3c] ;  /* 0x00030f0000047ab9 */ /* 0x000fe20000000800 */
[----:B------:R-:W-:Y:S01]  /*11d30*/  IMAD.MOV.U32 R28, RZ, RZ, 0x1 ;  /* 0x00000001ff1c7424 */ /* 0x000fe200078e00ff */
[----:B-1----:R-:W-:Y:S01]  /*11d40*/  ISETP.GE.AND P0, PT, R27, UR4, PT ;  /* 0x000000041b007c0c */ /* 0x002fe2000bf06270 */
[----:B------:R-:W-:-:S12]  /*11d50*/  IMAD.MOV.U32 R18, RZ, RZ, RZ ;  /* 0x000000ffff127224 */ /* 0x000fd800078e00ff */
[----:B---3--:R-:W-:Y:S05]  /*11d60*/  @P0 BRA `(.L_x_10531) ;  /* 0x0000005c00d80947 */ /* 0x008fea0003800000 */
[----:B------:R-:W1:Y:S01]  /*11d70*/  S2R R6, SR_TID.X ;  /* 0x0000000000067919 */ /* 0x000e620000002100 */
[----:B------:R-:W3:Y:S01]  /*11d80*/  S2UR UR5, SR_CgaCtaId ;  /* 0x00000000000579c3 */ /* 0x000ee20000008800 */
[----:B------:R-:W-:Y:S01]  /*11d90*/  UMOV UR4, 0x400 ;  /* 0x0000040000047882 */ /* 0x000fe20000000000 */
[----:B------:R-:W-:Y:S01]  /*11da0*/  BSSY B8, `(.L_x_10531) ;  /* 0x00005f2000087945 */ /* 0x000fe20003800000 */
[----:B------:R4:W-:Y:S01]  /*11db0*/  STL [R1+0x24], RZ ;  /* 0x000024ff01007387 */ /* 0x0009e20000100800 */
[----:B------:R-:W-:Y:S01]  /*11dc0*/  IMAD.MOV.U32 R28, RZ, RZ, 0x1 ;  /* 0x00000001ff1c7424 */ /* 0x000fe200078e00ff */
[----:B------:R-:W-:Y:S01]  /*11dd0*/  ULDC UR37, c[0x0][0xc] ;  /* 0x0000030000257ab9 */ /* 0x000fe20000000800 */
[----:B------:R-:W-:Y:S01]  /*11de0*/  IMAD.MOV.U32 R18, RZ, RZ, RZ ;  /* 0x000000ffff127224 */ /* 0x000fe200078e00ff */
[----:B------:R-:W-:Y:S01]  /*11df0*/  ULDC.64 UR38, c[0x0][0x198] ;  /* 0x0000660000267ab9 */ /* 0x000fe20000000a00 */
[----:B---3--:R-:W-:-:S06]  /*11e00*/  ULEA UR4, UR5, UR4, 0x18 ;  /* 0x0000000405047291 */ /* 0x008fcc000f8ec03f */
[----:B------:R-:W-:Y:S01]  /*11e10*/  IMAD.U32 R17, RZ, RZ, UR4 ;  /* 0x00000004ff117e24 */ /* 0x000fe2000f8e00ff */
[C---:B-1----:R-:W-:Y:S01]  /*11e20*/  LOP3.LUT R5, R6.reuse, 0x7f, RZ, 0xc0, !PT ;  /* 0x0000007f06057812 */ /* 0x042fe200078ec0ff */
[----:B--2---:R-:W-:-:S04]  /*11e30*/  IMAD.SHL.U32 R0, R6, 0x8, RZ ;  /* 0x0000000806007824 */ /* 0x004fc800078e00ff */
[----:B------:R-:W-:Y:S01]  /*11e40*/  IMAD.SHL.U32 R4, R5, 0x8, RZ ;  /* 0x0000000805047824 */ /* 0x000fe200078e00ff */
[C---:B------:R-:W-:Y:S02]  /*11e50*/  LOP3.LUT R3, R0.reuse, 0x20, RZ, 0xc0, !PT ;  /* 0x0000002000037812 */ /* 0x040fe400078ec0ff */
[----:B0-----:R-:W-:Y:S02]  /*11e60*/  LOP3.LUT R2, R0, 0xd8, RZ, 0xc0, !PT ;  /* 0x000000d800027812 */ /* 0x001fe400078ec0ff */
        /* <DEDUP_REMOVED lines=11> */
.L_x_10645:
[----:B------:R-:W-:Y:S05]  /*11f20*/  YIELD ;  /* 0x0000000000007946 */ /* 0x000fea0003800000 */
[----:B------:R-:W-:Y:S01]  /*11f30*/  ULDC.64 UR4, c[0x0][0xa28] ;  /* 0x00028a0000047ab9 */ /* 0x000fe20000000a00 */
[----:B------:R-:W-:Y:S02]  /*11f40*/  CS2R R8, SRZ ;  /* 0x0000000000087805 */ /* 0x000fe4000001ff00 */
[----:B------:R-:W-:Y:S01]  /*11f50*/  ISETP.NE.U32.AND P0, PT, RZ, UR4, PT ;  /* 0x00000004ff007c0c */ /* 0x000fe2000bf05070 */
[----:B01----:R-:W0:Y:S01]  /*11f60*/  LDC.64 R4, c[0x0][0xa00] ;  /* 0x00028000ff047b82 */ /* 0x003e220000000a00 */
[----:B------:R-:W-:Y:S01]  /*11f70*/  IMAD.MOV.U32 R0, RZ, RZ, RZ ;  /* 0x000000ffff007224 */ /* 0x000fe200078e00ff */
[----:B------:R-:W-:Y:S01]  /*11f80*/  ULDC.64 UR6, c[0x0][0xa08] ;  /* 0x0002820000067ab9 */ /* 0x000fe20000000a00 */
[----:B------:R-:W-:Y:S01]  /*11f90*/  ISETP.NE.AND.EX P0, PT, RZ, UR5, PT, P0 ;  /* 0x00000005ff007c0c */ /* 0x000fe2000bf05300 */
[----:B------:R-:W-:-:S12]  /*11fa0*/  ULDC.64 UR4, c[0x0][0xa18] ;  /* 0x0002860000047ab9 */ /* 0x000fd80000000a00 */
[----:B----4-:R-:W1:Y:S02]  /*11fb0*/  @P0 LDC.64 R2, c[0x0][0xa28] ;  /* 0x00028a00ff020b82 */ /* 0x010e640000000a00 */
[----:B-1----:R-:W-:-:S05]  /*11fc0*/  @P0 IMAD.WIDE R2, R27, 0x4, R2 ;  /* 0x000000041b020825 */ /* 0x002fca00078e0202 */
[----:B------:R1:W5:Y:S01]  /*11fd0*/  @P0 LDG.E R8, desc[UR52][R2.64] ;  /* 0x0000003402080981 */ /* 0x000362000c1e1900 */
[----:B------:R-:W-:Y:S01]  /*11fe0*/  ISETP.NE.U32.AND P0, PT, RZ, UR4, PT ;  /* 0x00000004ff007c0c */ /* 0x000fe2000bf05070 */
[----:B0-----:R-:W-:Y:S01]  /*11ff0*/  IMAD.WIDE R4, R27, 0x4, R4 ;  /* 0x000000041b047825 */ /* 0x001fe200078e0204 */
[----:B------:R-:W-:Y:S02]  /*12000*/  ISETP.NE.U32.AND P1, PT, RZ, UR6, PT ;  /* 0x00000006ff007c0c */ /* 0x000fe4000bf25070 */
[----:B------:R-:W-:Y:S01]  /*12010*/  ISETP.NE.AND.EX P2, PT, RZ, UR5, PT, P0 ;  /* 0x00000005ff007c0c */ /* 0x000fe2000bf45300 */
[----:B------:R-:W-:Y:S01]  /*12020*/  ULDC.64 UR4, c[0x0][0xa00] ;  /* 0x0002800000047ab9 */ /* 0x000fe20000000a00 */
[----:B------:R-:W-:Y:S02]  /*12030*/  ISETP.NE.AND.EX P1, PT, RZ, UR7, PT, P1 ;  /* 0x00000007ff007c0c */ /* 0x000fe4000bf25310 */
[----:B------:R-:W-:Y:S01]  /*12040*/  ISETP.NE.U32.AND P0, PT, RZ, UR4, PT ;  /* 0x00000004ff007c0c */ /* 0x000fe2000bf05070 */
[----:B-1----:R-:W0:Y:S03]  /*12050*/  LDC.64 R2, c[0x0][0xa08] ;  /* 0x00028200ff027b82 */ /* 0x002e260000000a00 */
[----:B------:R-:W-:-:S05]  /*12060*/  ISETP.NE.AND.EX P0, PT, RZ, UR5, PT, P0 ;  /* 0x00000005ff007c0c */ /* 0x000fca000bf05300 */
[----:B------:R-:W1:Y:S08]  /*12070*/  @P2 LDC.64 R6, c[0x0][0xa18] ;  /* 0x00028600ff062b82 */ /* 0x000e700000000a00 */
[----:B--2---:R-:W2:Y:S01]  /*12080*/  @P0 LDG.E R0, desc[UR52][R4.64] ;  /* 0x0000003404000981 */ /* 0x004ea2000c1e1900 */
        /* <DEDUP_REMOVED lines=17> */
[----:B---3--:R-:W-:Y:S06]  /*121a0*/  @P2 BRA `(.L_x_10532) ;  /* 0x0000000000142947 */ /* 0x008fec0003800000 */
[----:B------:R-:W-:Y:S05]  /*121b0*/  @!P0 BRA `(.L_x_10532) ;  /* 0x0000000000108947 */ /* 0x000fea0003800000 */
[----:B------:R-:W2:Y:S04]  /*121c0*/  LDG.E R7, desc[UR52][R4.64] ;  /* 0x0000003404077981 */ /* 0x000ea8000c1e1900 */
[----:B0-----:R-:W2:Y:S02]  /*121d0*/  LDG.E R0, desc[UR52][R4.64+0x4] ;  /* 0x0000043404007981 */ /* 0x001ea4000c1e1900 */
[----:B--2---:R-:W-:-:S05]  /*121e0*/  IMAD.IADD R10, R0, 0x1, -R7 ;  /* 0x00000001000a7824 */ /* 0x004fca00078e0a07 */
[----:B------:R1:W-:Y:S02]  /*121f0*/  STL [R1+0xc], R10 ;  /* 0x00000c0a01007387 */ /* 0x0003e40000100800 */
.L_x_10532:
[----:B------:R-:W-:Y:S01]  /*12200*/  ULDC.64 UR4, c[0x0][0xa20] ;  /* 0x0002880000047ab9 */ /* 0x000fe20000000a00 */
[C---:B0-----:R-:W-:Y:S02]  /*12210*/  LOP3.LUT R0, R26.reuse, 0xff000000, RZ, 0xc0, !PT ;  /* 0xff0000001a007812 */ /* 0x041fe400078ec0ff */
[----:B------:R-:W-:Y:S02]  /*12220*/  ISETP.NE.U32.AND P0, PT, RZ, UR4, PT ;  /* 0x00000004ff007c0c */ /* 0x000fe4000bf05070 */
[----:B------:R-:W-:Y:S02]  /*12230*/  SHF.R.U32.HI R5, RZ, 0x8, R0 ;  /* 0x00000008ff057819 */ /* 0x000fe40000011600 */
[----:B------:R-:W-:Y:S02]  /*12240*/  ISETP.NE.AND.EX P0, PT, RZ, UR5, PT, P0 ;  /* 0x00000005ff007c0c */ /* 0x000fe4000bf05300 */
[C---:B------:R-:W-:Y:S02]  /*12250*/  LOP3.LUT R0, R26.reuse, 0xff0000, RZ, 0xc0, !PT ;  /* 0x00ff00001a007812 */ /* 0x040fe400078ec0ff */
[----:B------:R-:W-:Y:S01]  /*12260*/  LOP3.LUT R16, R26, 0xffff, RZ, 0xc0, !PT ;  /* 0x0000ffff1a107812 */ /* 0x000fe200078ec0ff */
[----:B-----5:R-:W-:Y:S01]  /*12270*/  IMAD.IADD R26, R9, 0x1, R8 ;  /* 0x00000001091a7824 */ /* 0x020fe200078e0208 */
[----:B------:R-:W-:-:S07]  /*12280*/  LEA.HI R0, R0, R5, RZ, 0x10 ;  /* 0x0000000500007211 */ /* 0x000fce00078f80ff */
[----:B------:R-:W-:Y:S05]  /*12290*/  @!P0 BRA `(.L_x_10533) ;  /* 0x0000000000108947 */ /* 0x000fea0003800000 */
[----:B------:R-:W0:Y:S02]  /*122a0*/  LDC.64 R2, c[0x0][0xa20] ;  /* 0x00028800ff027b82 */ /* 0x000e240000000a00 */
[----:B0-----:R-:W-:-:S05]  /*122b0*/  IMAD.WIDE R2, R27, 0x4, R2 ;  /* 0x000000041b027825 */ /* 0x001fca00078e0202 */
[----:B------:R0:W5:Y:S01]  /*122c0*/  LDG.E R6, desc[UR52][R2.64] ;  /* 0x0000003402067981 */ /* 0x000162000c1e1900 */
[----:B------:R-:W-:Y:S05]  /*122d0*/  BRA `(.L_x_10534) ;  /* 0x0000000000107947 */ /* 0x000fea0003800000 */
.L_x_10533:
[----:B------:R-:W-:Y:S05]  /*122e0*/  @!P1 BRA `(.L_x_10534) ;  /* 0x00000000000c9947 */ /* 0x000fea0003800000 */
[----:B------:R-:W2:Y:S04]  /*122f0*/  LDG.E R5, desc[UR52][R2.64] ;  /* 0x0000003402057981 */ /* 0x000ea8000c1e1900 */
[----:B------:R-:W2:Y:S02]  /*12300*/  LDG.E R6, desc[UR52][R2.64+0x4] ;  /* 0x0000043402067981 */ /* 0x000ea4000c1e1900 */
[----:B--2---:R-:W-:-:S07]  /*12310*/  IMAD.IADD R6, R6, 0x1, -R5 ;  /* 0x0000000106067824 */ /* 0x004fce00078e0a05 */
.L_x_10534:
[----:B0-----:R-:W0:Y:S01]  /*12320*/  LDC R2, c[0x0][0x448] ;  /* 0x00011200ff027b82 */ /* 0x001e220000000800 */
[----:B------:R-:W-:Y:S02]  /*12330*/  IMAD R11, R25, 0xc0, RZ ;  /* 0x000000c0190b7824 */ /* 0x000fe400078e02ff */
[----:B-----5:R-:W-:Y:S02]  /*12340*/  IMAD.IADD R6, R6, 0x1, -R8 ;  /* 0x0000000106067824 */ /* 0x020fe400078e0a08 */
[----:B------:R-:W-:Y:S01]  /*12350*/  VIADD R7, R11, 0xbf ;  /* 0x000000bf0b077836 */ /* 0x000fe20000000000 */
[----:B------:R2:W-:Y:S01]  /*12360*/  STL [R1+0x8], R11 ;  /* 0x0000080b01007387 */ /* 0x0005e20000100800 */
[----:B0-----:R-:W-:-:S13]  /*12370*/  ISETP.NE.AND P1, PT, R2, 0x1, PT ;  /* 0x000000010200780c */ /* 0x001fda0003f25270 */
[----:B------:R-:W0:Y:S08]  /*12380*/  @P1 LDC R4, c[0x0][0x44c] ;  /* 0x00011300ff041b82 */ /* 0x000e300000000800 */
[----:B------:R-:W3:Y:S01]  /*12390*/  @P1 LDC R2, c[0x0][0x450] ;  /* 0x00011400ff021b82 */ /* 0x000ee20000000800 */
[----:B0-----:R-:W-:-:S05]  /*123a0*/  @P1 IMAD.HI.U32 R3, R7, R4, RZ ;  /* 0x0000000407031227 */ /* 0x001fca00078e00ff */
[----:B---3--:R-:W-:Y:S01]  /*123b0*/  @P1 SHF.R.U32.HI R7, RZ, R2, R3 ;  /* 0x00000002ff071219 */ /* 0x008fe20000011603 */
[----:B------:R-:W-:-:S05]  /*123c0*/  VIADD R2, R6, 0x7f ;  /* 0x0000007f06027836 */ /* 0x000fca0000000000 */
[----:B------:R-:W-:-:S04]  /*123d0*/  SHF.R.S32.HI R3, RZ, 0x1f, R2 ;  /* 0x0000001fff037819 */ /* 0x000fc80000011402 */
[----:B------:R-:W-:Y:S02]  /*123e0*/  LEA.HI R4, R3, R2, RZ, 0x7 ;  /* 0x0000000203047211 */ /* 0x000fe400078f38ff */
[----:B------:R-:W-:Y:S02]  /*123f0*/  IADD3 R2, R6, 0x1, -R10 ;  /* 0x0000000106027810 */ /* 0x000fe40007ffe80a */
[----:B------:R-:W-:-:S03]  /*12400*/  SHF.R.S32.HI R9, RZ, 0x7, R4 ;  /* 0x00000007ff097819 */ /* 0x000fc60000011404 */
[----:B------:R-:W-:Y:S02]  /*12410*/  IMAD.IADD R7, R2, 0x1, R7 ;  /* 0x0000000102077824 */ /* 0x000fe400078e0207 */
[----:B------:R-:W0:Y:S01]  /*12420*/  LDC.64 R2, c[0x0][0x9e0] ;  /* 0x00027800ff027b82 */ /* 0x000e220000000a00 */
[----:B------:R2:W-:Y:S01]  /*12430*/  STL [R1+0x40], R9 ;  /* 0x0000400901007387 */ /* 0x0005e20000100800 */
[----:B0-----:R-:W-:Y:S01]  /*12440*/  ISETP.GE.AND P2, PT, R3, 0x1, PT ;  /* 0x000000010300780c */ /* 0x001fe20003f46270 */
        /* <DEDUP_REMOVED lines=13> */
.L_x_10537:
[----:B------:R-:W-:-:S13]  /*12520*/  ISETP.NE.AND P0, PT, R3, 0x1, PT ;  /* 0x000000010300780c */ /* 0x000fda0003f05270 */
[----:B------:R-:W0:Y:S02]  /*12530*/  @P0 LDC.64 R4, c[0x0][0x9e8] ;  /* 0x00027a00ff040b82 */ /* 0x000e240000000a00 */
[----:B0-----:R-:W-:-:S05]  /*12540*/  @P0 IMAD.HI.U32 R4, R8, R4, RZ ;  /* 0x0000000408040227 */ /* 0x001fca00078e00ff */
[----:B------:R-:W-:-:S07]  /*12550*/  @P0 SHF.R.U32.HI R8, RZ, R5, R4 ;  /* 0x00000005ff080219 */ /* 0x000fce0000011604 */
.L_x_10538:
[----:B------:R-:W-:Y:S05]  /*12560*/  BSYNC B0 ;  /* 0x0000000000007941 */ /* 0x000fea0003800000 */
.L_x_10536:
[----:B------:R-:W-:-:S05]  /*12570*/  IMAD R5, R8, R3, R3 ;  /* 0x0000000308057224 */ /* 0x000fca00078e0203 */
[----:B------:R-:W-:-:S07]  /*12580*/  VIMNMX R2, R2, R5, PT ;  /* 0x0000000502027248 */ /* 0x000fce0003fe0100 */
.L_x_10535:
[----:B------:R-:W0:Y:S01]  /*12590*/  @P1 LDC R7, c[0x0][0x44c] ;  /* 0x00011300ff071b82 */ /* 0x000e220000000800 */
[----:B------:R-:W-:Y:S01]  /*125a0*/  IMAD.MOV.U32 R5, RZ, RZ, R11 ;  /* 0x000000ffff057224 */ /* 0x000fe200078e000b */
[----:B------:R-:W-:Y:S01]  /*125b0*/  ULDC UR4, c[0x0][0x9dc] ;  /* 0x0002770000047ab9 */ /* 0x000fe20000000800 */
[----:B------:R-:W-:-:S05]  /*125c0*/  VIADD R2, R2, 0x7f ;  /* 0x0000007f02027836 */ /* 0x000fca0000000000 */
[----:B------:R-:W2:Y:S01]  /*125d0*/  @P1 LDC R4, c[0x0][0x450] ;  /* 0x00011400ff041b82 */ /* 0x000ea20000000800 */
[----:B0-----:R-:W-:-:S05]  /*125e0*/  @P1 IMAD.HI.U32 R7, R11, R7, RZ ;  /* 0x000000070b071227 */ /* 0x001fca00078e00ff */
[----:B--2---:R-:W-:-:S04]  /*125f0*/  @P1 SHF.R.U32.HI R5, RZ, R4, R7 ;  /* 0x00000004ff051219 */ /* 0x004fc80000011607 */
        /* <DEDUP_REMOVED lines=13> */
[----:B0-----:R-:W0:Y:S02]  /*126d0*/  @P0 LDC.64 R4, c[0x0][0x9e8] ;  /* 0x00027a00ff040b82 */ /* 0x001e240000000a00 */
[----:B0-----:R-:W-:-:S05]  /*126e0*/  @P0 IMAD.HI.U32 R4, R7, R4, RZ ;  /* 0x0000000407040227 */ /* 0x001fca00078e00ff */
[----:B------:R-:W-:-:S04]  /*126f0*/  @P0 SHF.R.U32.HI R7, RZ, R5, R4 ;  /* 0x00000005ff070219 */ /* 0x000fc80000011604 */
[----:B------:R-:W-:Y:S01]  /*12700*/  LOP3.LUT R7, RZ, R7, RZ, 0x33, !PT ;  /* 0x00000007ff077212 */ /* 0x000fe200078e33ff */
[----:B------:R-:W-:Y:S06]  /*12710*/  BRA `(.L_x_10542) ;  /* 0x0000000000107947 */ /* 0x000fec0003800000 */
.L_x_10541:
[----:B------:R-:W-:-:S13]  /*12720*/  ISETP.NE.AND P0, PT, R3, 0x1, PT ;  /* 0x000000010300780c */ /* 0x000fda0003f05270 */
[----:B0-----:R-:W0:Y:S02]  /*12730*/  @P0 LDC.64 R4, c[0x0][0x9e8] ;  /* 0x00027a00ff040b82 */ /* 0x001e240000000a00 */
[----:B0-----:R-:W-:-:S05]  /*12740*/  @P0 IMAD.HI.U32 R4, R7, R4, RZ ;  /* 0x0000000407040227 */ /* 0x001fca00078e00ff */
[----:B------:R-:W-:-:S07]  /*12750*/  @P0 SHF.R.U32.HI R7, RZ, R5, R4 ;  /* 0x00000005ff070219 */ /* 0x000fce0000011604 */
.L_x_10542:
[----:B------:R-:W-:Y:S05]  /*12760*/  BSYNC B0 ;  /* 0x0000000000007941 */ /* 0x000fea0003800000 */
.L_x_10540:
[----:B------:R-:W-:-:S05]  /*12770*/  IMAD R3, R7, R3, RZ ;  /* 0x0000000307037224 */ /* 0x000fca00078e02ff */
[----:B------:R-:W-:-:S07]  /*12780*/  VIMNMX R2, R2, R3, !PT ;  /* 0x0000000302027248 */ /* 0x000fce0007fe0100 */
.L_x_10539:
[----:B------:R-:W-:Y:S01]  /*12790*/  SHF.R.S32.HI R3, RZ, 0x1f, R2 ;  /* 0x0000001fff037819 */ /* 0x000fe20000011402 */
[----:B------:R-:W-:Y:S01]  /*127a0*/  IMAD.MOV.U32 R5, RZ, RZ, RZ ;  /* 0x000000ffff057224 */ /* 0x000fe200078e00ff */
[----:B0-----:R-:W-:Y:S01]  /*127b0*/  SHF.R.U32.HI R4, RZ, 0x10, R0 ;  /* 0x00000010ff047819 */ /* 0x001fe20000011600 */
[----:B------:R-:W-:Y:S01]  /*127c0*/  BSSY B0, `(.L_x_10543) ;  /* 0x0000029000007945 */ /* 0x000fe20003800000 */
[----:B------:R-:W-:Y:S01]  /*127d0*/  LEA.HI R3, R3, R2, RZ, 0x7 ;  /* 0x0000000203037211 */ /* 0x000fe200078f38ff */
[----:B------:R-:W-:Y:S01]  /*127e0*/  IMAD.MOV.U32 R12, RZ, RZ, R5 ;  /* 0x000000ffff0c7224 */ /* 0x000fe200078e0005 */
[----:B------:R-:W-:Y:S02]  /*127f0*/  ISETP.NE.AND P0, PT, R4, RZ, PT ;  /* 0x000000ff0400720c */ /* 0x000fe40003f05270 */
[----:B------:R-:W-:Y:S02]  /*12800*/  SHF.R.S32.HI R3, RZ, 0x7, R3 ;  /* 0x00000007ff037819 */ /* 0x000fe40000011403 */
[----:B-1----:R-:W-:-:S02]  /*12810*/  LOP3.LUT R10, R0, 0xff, RZ, 0xc0, !PT ;  /* 0x000000ff000a7812 */ /* 0x002fc400078ec0ff */
[----:B------:R-:W-:-:S04]  /*12820*/  VIMNMX R11, RZ, R3, !PT ;  /* 0x00000003ff0b7248 */ /* 0x000fc80007fe0100 */
[----:B------:R-:W-:Y:S01]  /*12830*/  ISETP.GT.AND P1, PT, R6, R11, PT ;  /* 0x0000000b0600720c */ /* 0x000fe20003f24270 */
[----:B------:R0:W-:Y:S02]  /*12840*/  STL [R1+0x14], R11 ;  /* 0x0000140b01007387 */ /* 0x0001e40000100800 */
[----:B------:R-:W1:Y:S02]  /*12850*/  @!P0 LDC R4, c[0x0][0x9f0] ;  /* 0x00027c00ff048b82 */ /* 0x000e640000000800 */
[----:B------:R0:W-:Y:S04]  /*12860*/  STL [R1+0x18], R5 ;  /* 0x0000180501007387 */ /* 0x0001e80000100800 */
[----:B------:R0:W-:Y:S04]  /*12870*/  STL [R1+0x30], R10 ;  /* 0x0000300a01007387 */ /* 0x0001e80000100800 */
[----:B------:R-:W-:Y:S05]  /*12880*/  @!P1 BRA `(.L_x_10544) ;  /* 0x0000000000709947 */ /* 0x000fea0003800000 */
[-C--:B-1----:R-:W-:Y:S02]  /*12890*/  IABS R0, R4.reuse ;  /* 0x0000000400007213 */ /* 0x082fe40000000000 */
[----:B------:R-:W-:Y:S02]  /*128a0*/  IABS R7, R4 ;  /* 0x0000000400077213 */ /* 0x000fe40000000000 */
[----:B------:R-:W1:Y:S03]  /*128b0*/  I2F.RP R8, R0 ;  /* 0x0000000000087306 */ /* 0x000e660000209400 */
[----:B------:R-:W-:-:S05]  /*128c0*/  IMAD.MOV R7, RZ, RZ, -R7 ;  /* 0x000000ffff077224 */ /* 0x000fca00078e0a07 */
[----:B-1----:R-:W1:Y:S02]  /*128d0*/  MUFU.RCP R8, R8 ;  /* 0x0000000800087308 */ /* 0x002e640000001000 */
[----:B-1----:R-:W-:-:S06]  /*128e0*/  VIADD R9, R8, 0xffffffe ;  /* 0x0ffffffe08097836 */ /* 0x002fcc0000000000 */
[----:B------:R-:W1:Y:S02]  /*128f0*/  F2I.FTZ.U32.TRUNC.NTZ R3, R9 ;  /* 0x0000000900037305 */ /* 0x000e64000021f000 */
[----:B-1----:R-:W-:-:S04]  /*12900*/  IMAD.MOV R2, RZ, RZ, -R3 ;  /* 0x000000ffff027224 */ /* 0x002fc800078e0a03 */
[----:B0-----:R-:W-:Y:S02]  /*12910*/  IMAD R5, R2, R0, RZ ;  /* 0x0000000002057224 */ /* 0x001fe400078e02ff */
        /* <DEDUP_REMOVED lines=19> */
.L_x_10544:
[----:B------:R-:W-:Y:S05]  /*12a50*/  BSYNC B0 ;  /* 0x0000000000007941 */ /* 0x000fea0003800000 */
.L_x_10543:
[----:B------:R-:W-:Y:S01]  /*12a60*/  IMAD.MOV.U32 R0, RZ, RZ, R12 ;  /* 0x000000ffff007224 */ /* 0x000fe200078e000c */
[----:B------:R-:W-:Y:S03]  /*12a70*/  BSSY B7, `(.L_x_10545) ;  /* 0x0000420000077945 */ /* 0x000fe60003800000 */
[----:B------:R-:W-:-:S05]  /*12a80*/  IMAD R29, R10, R0, R11 ;  /* 0x000000000a1d7224 */ /* 0x000fca00078e020b */
[----:B------:R-:W-:-:S04]  /*12a90*/  VIADDMNMX R22, R29, R0, R6, PT ;  /* 0x000000001d167246 */ /* 0x000fc80003800106 */
        /* <DEDUP_REMOVED lines=18> */
[----:B0-----:R-:W-:Y:S01]  /*12bc0*/  IADD3 R24, R0, UR37, R7 ;  /* 0x0000002500187c10 */ /* 0x001fe2000fffe007 */
[----:B------:R-:W-:Y:S06]  /*12bd0*/  BRA `(.L_x_10547) ;  /* 0x0000004000247947 */ /* 0x000fec0003800000 */
.L_x_10546:
        /* <DEDUP_REMOVED lines=13> */
[----:B------:R-:W-:Y:S02]  /*12cb0*/  IMAD.U32 R10, RZ, RZ, UR4 ;  /* 0x00000004ff0a7e24 */ /* 0x000fe4000f8e00ff */
[----:B------:R-:W-:Y:S02]  /*12cc0*/  IMAD.U32 R11, RZ, RZ, UR5 ;  /* 0x00000005ff0b7e24 */ /* 0x000fe4000f8e00ff */
[----:B------:R-:W-:Y:S02]  /*12cd0*/  IMAD.MOV.U32 R8, RZ, RZ, 0x70 ;  /* 0x00000070ff087424 */ /* 0x000fe400078e00ff */
[----:B--2---:R-:W-:Y:S02]  /*12ce0*/  IMAD.MOV.U32 R12, RZ, RZ, 0x1 ;  /* 0x00000001ff0c7424 */ /* 0x004fe400078e00ff */
[----:B------:R-:W-:-:S07]  /*12cf0*/  IMAD.MOV.U32 R13, RZ, RZ, RZ ;  /* 0x000000ffff0d7224 */ /* 0x000fce00078e00ff */
[----:B------:R-:W-:-:S07]  /*12d00*/  LEPC R20, `(.L_x_10549) ;  /* 0x000000001014794e */ /* 0x000fce0000000000 */
[----:B-1----:R-:W-:Y:S05]  /*12d10*/  CALL.ABS.NOINC R2 ;  /* 0x0000000002007343 */ /* 0x002fea0003c00000 */
.L_x_10549:
[----:B------:R-:W-:Y:S05]  /*12d20*/  BSYNC B6 ;  /* 0x0000000000067941 */ /* 0x000fea0003800000 */
.L_x_10548:
        /* <DEDUP_REMOVED lines=13> */
[----:B------:R-:W-:Y:S02]  /*12e00*/  IMAD.U32 R10, RZ, RZ, UR4 ;  /* 0x00000004ff0a7e24 */ /* 0x000fe4000f8e00ff */
[----:B------:R-:W-:Y:S02]  /*12e10*/  IMAD.U32 R11, RZ, RZ, UR5 ;  /* 0x00000005ff0b7e24 */ /* 0x000fe4000f8e00ff */
[----:B------:R-:W-:Y:S02]  /*12e20*/  IMAD.MOV.U32 R8, RZ, RZ, 0x70 ;  /* 0x00000070ff087424 */ /* 0x000fe400078e00ff */
[----:B--2---:R-:W-:Y:S02]  /*12e30*/  IMAD.MOV.U32 R12, RZ, RZ, 0x1 ;  /* 0x00000001ff0c7424 */ /* 0x004fe400078e00ff */
[----:B---3--:R-:W-:-:S07]  /*12e40*/  IMAD.MOV.U32 R13, RZ, RZ, RZ ;  /* 0x000000ffff0d7224 */ /* 0x008fce00078e00ff */
[----:B------:R-:W-:-:S07]  /*12e50*/  LEPC R20, `(.L_x_10552) ;  /* 0x000000001014794e */ /* 0x000fce0000000000 */
[----:B----4-:R-:W-:Y:S05]  /*12e60*/  CALL.ABS.NOINC R2 ;  /* 0x0000000002007343 */ /* 0x010fea0003c00000 */
.L_x_10552:
        /* <DEDUP_REMOVED lines=15> */
.L_x_10551:
[----:B------:R-:W-:Y:S05]  /*12f60*/  BSYNC B6 ;  /* 0x0000000000067941 */ /* 0x000fea0003800000 */
.L_x_10550:
[----:B------:R-:W-:Y:S01]  /*12f70*/  ULDC.64 UR4, c[0x0][0x9f8] ;  /* 0x00027e0000047ab9 */ /* 0x000fe20000000a00 */
[----:B------:R-:W-:Y:S01]  /*12f80*/  IMAD.MOV.U32 R23, RZ, RZ, R27 ;  /* 0x000000ffff177224 */ /* 0x000fe200078e001b */
[----:B------:R-:W-:-:S04]  /*12f90*/  ISETP.NE.U32.AND P0, PT, RZ, UR4, PT ;  /* 0x00000004ff007c0c */ /* 0x000fc8000bf05070 */
[----:B------:R-:W-:Y:S01]  /*12fa0*/  ISETP.NE.AND.EX P0, PT, RZ, UR5, PT, P0 ;  /* 0x00000005ff007c0c */ /* 0x000fe2000bf05300 */
[----:B------:R-:W-:-:S12]  /*12fb0*/  ULDC.64 UR4, c[0x0][0xa08] ;  /* 0x0002820000047ab9 */ /* 0x000fd80000000a00 */
[----:B------:R-:W3:Y:S02]  /*12fc0*/  @P0 LDC.64 R2, c[0x0][0x9f8] ;  /* 0x00027e00ff020b82 */ /* 0x000ee40000000a00 */
[----:B---3--:R-:W-:-:S05]  /*12fd0*/  @P0 IMAD.WIDE R2, R27, 0x4, R2 ;  /* 0x000000041b020825 */ /* 0x008fca00078e0202 */
[----:B------:R3:W4:Y:S01]  /*12fe0*/  @P0 LDG.E R23, desc[UR52][R2.64] ;  /* 0x0000003402170981 */ /* 0x000722000c1e1900 */
[----:B------:R-:W-:Y:S01]  /*12ff0*/  VIADD R22, R22, 0xffffffff ;  /* 0xffffffff16167836 */ /* 0x000fe20000000000 */
[----:B---3--:R-:W3:Y:S02]  /*13000*/  LDC.64 R2, c[0x0][0x418] ;  /* 0x00010600ff027b82 */ /* 0x008ee40000000a00 */
[----:B---3--:R-:W-:Y:S01]  /*13010*/  LOP3.LUT P0, RZ, R2, UR4, RZ, 0xfc, !PT ;  /* 0x0000000402ff7c12 */ /* 0x008fe2000f80fcff */
[----:B------:R-:W-:-:S03]  /*13020*/  UMOV UR4, 0xffffffff ;  /* 0xffffffff00047882 */ /* 0x000fc60000000000 */
[----:B------:R-:W-:Y:S02]  /*13030*/  LOP3.LUT P0, RZ, R3, UR5, RZ, 0xfc, P0 ;  /* 0x0000000503ff7c12 */ /* 0x000fe4000800fcff */
[----:B----4-:R-:W-:Y:S02]  /*13040*/  SHF.R.S32.HI R25, RZ, 0x1f, R23 ;  /* 0x0000001fff197819 */ /* 0x010fe40000011417 */
[----:B------:R-:W-:Y:S01]  /*13050*/  SEL R19, R23, RZ, !P0 ;  /* 0x000000ff17137207 */ /* 0x000fe20004000000 */
[----:B------:R-:W-:Y:S08]  /*13060*/  BRA.DIV UR4, `(.L_x_10553) ;  /* 0x0000005204d47947 */ /* 0x000ff0000b800000 */
[----:B------:R-:W3:Y:S02]  /*13070*/  S2R R0, SR_TID.X ;  /* 0x0000000000007919 */ /* 0x000ee40000002100 */
[----:B---3--:R-:W-:-:S04]  /*13080*/  SHF.R.U32.HI R0, RZ, 0x5, R0 ;  /* 0x00000005ff007819 */ /* 0x008fc80000011600 */
[----:B------:R-:W-:-:S05]  /*13090*/  LOP3.LUT R0, R0, 0x3, RZ, 0xc0, !PT ;  /* 0x0000000300007812 */ /* 0x000fca00078ec0ff */
[----:B------:R3:W4:Y:S02]  /*130a0*/  SHFL.IDX PT, R14, R0, RZ, 0x1f ;  /* 0x00001fff000e7589 */ /* 0x00072400000e0000 */
.L_x_10661:
[----:B---3--:R-:W3:Y:S01]  /*130b0*/  LDL.LU R0, [R1] ;  /* 0x0000000001007983 */ /* 0x008ee20000300800 */
[----:B------:R-:W-:Y:S02]  /*130c0*/  PLOP3.LUT P1, PT, PT, PT, PT, 0x8, 0x0 ;  /* 0x000000000000781c */ /* 0x000fe40003f2e170 */
[----:B----4-:R-:W-:Y:S02]  /*130d0*/  ISETP.NE.AND P0, PT, R14, RZ, PT ;  /* 0x000000ff0e00720c */ /* 0x010fe40003f05270 */
[----:B---3--:R-:W-:-:S09]  /*130e0*/  LOP3.LUT R0, R0, 0xfffffffe, RZ, 0xc0, !PT ;  /* 0xfffffffe00007812 */ /* 0x008fd200078ec0ff */
[----:B------:R-:W-:-:S05]  /*130f0*/  @P1 LOP3.LUT R0, R0, 0x1, RZ, 0xfc, !PT ;  /* 0x0000000100001812 */ /* 0x000fca00078efcff */
[----:B------:R3:W-:Y:S01]  /*13100*/  STL [R1], R0 ;  /* 0x0000000001007387 */ /* 0x0007e20000100800 */
[----:B------:R-:W-:Y:S05]  /*13110*/  @P0 BRA `(.L_x_10554) ;  /* 0x0000000400200947 */ /* 0x000fea0003800000 */
[----:B------:R-:W-:-:S03]  /*13120*/  UMOV UR4, 0xffffffff ;  /* 0xffffffff00047882 */ /* 0x000fc60000000000 */
[----:B------:R-:W-:Y:S05]  /*13130*/  BRA.DIV UR4, `(.L_x_10555) ;  /* 0x0000005204d47947 */ /* 0x000fea000b800000 */
[----:B------:R-:W-:-:S13]  /*13140*/  ELECT P6, URZ, PT ;  /* 0x00000000003f782f */ /* 0x000fda00038c0000 */
.L_x_10664:
[----:B------:R-:W-:Y:S05]  /*13150*/  @!P6 BRA `(.L_x_10554) ;  /* 0x000000040010e947 */ /* 0x000fea0003800000 */
[----:B------:R-:W-:-:S04]  /*13160*/  ISETP.NE.U32.AND P0, PT, R2, RZ, PT ;  /* 0x000000ff0200720c */ /* 0x000fc80003f05070 */
[----:B------:R-:W-:-:S13]  /*13170*/  ISETP.NE.AND.EX P0, PT, R3, RZ, PT, P0 ;  /* 0x000000ff0300720c */ /* 0x000fda0003f05300 */
[----:B------:R-:W-:Y:S05]  /*13180*/  @!P0 BRA `(.L_x_10556) ;  /* 0x0000000000448947 */ /* 0x000fea0003800000 */
[----:B------:R-:W4:Y:S01]  /*13190*/  LDC R6, c[0x0][0x43c] ;  /* 0x00010f00ff067b82 */ /* 0x000f220000000800 */
[----:B------:R-:W-:Y:S01]  /*131a0*/  ULDC.64 UR4, c[0x0][0x428] ;  /* 0x00010a0000047ab9 */ /* 0x000fe20000000a00 */
[----:B----4-:R-:W-:-:S13]  /*131b0*/  ISETP.NE.AND P0, PT, R6, 0x1, PT ;  /* 0x000000010600780c */ /* 0x010fda0003f05270 */
[----:B01----:R-:W3:Y:S02]  /*131c0*/  @P0 LDC.64 R4, c[0x0][0x440] ;  /* 0x00011000ff040b82 */ /* 0x003ee40000000a00 */
[----:B---3--:R-:W-:-:S04]  /*131d0*/  @P0 IMAD.HI.U32 R0, R22, R4, RZ ;  /* 0x0000000416000227 */ /* 0x008fc800078e00ff */
        /* <DEDUP_REMOVED lines=12> */
.L_x_10556:
[----:B---3--:R-:W-:Y:S01]  /*132a0*/  IMAD R0, R18, 0x8, R17 ;  /* 0x0000000812007824 */ /* 0x008fe200078e0211 */
[----:B----4-:R-:W-:-:S04]  /*132b0*/  SHF.L.U32 R2, R28, 0x1f, RZ ;  /* 0x0000001f1c027819 */ /* 0x010fc800000006ff */
[----:B------:R-:W3:Y:S02]  /*132c0*/  SYNCS.PHASECHK.TRANS64.TRYWAIT P0, [R0+URZ+0x2d840], R2 ;  /* 0x02d84002000075a7 */ /* 0x000ee4000800017f */
[----:B---3--:R-:W-:Y:S05]  /*132d0*/  @!P0 BRA `(.L_x_10557) ;  /* 0x00000050008c8947 */ /* 0x008fea0003800000 */
.L_x_10665:
        /* <DEDUP_REMOVED lines=11> */
.L_x_10558:
[----:B---3--:R-:W3:Y:S01]  /*13390*/  LDL.LU R2, [R1] ;  /* 0x0000000001027983 */ /* 0x008ee20000300800 */
[----:B------:R-:W-:Y:S01]  /*133a0*/  R2UR UR9, R0 ;  /* 0x00000000000972ca */ /* 0x000fe200000e0000 */
[----:B------:R-:W-:Y:S01]  /*133b0*/  IMAD R0, R18, 0x6000, R17 ;  /* 0x0000600012007824 */ /* 0x000fe200078e0211 */
        /* <DEDUP_REMOVED lines=11> */
[----:B------:R-:W-:-:S04]  /*13470*/  UIADD3 UR9, UR9, 0x2d830, URZ ;  /* 0x0002d83009097890 */ /* 0x000fc8000fffe03f */
[----:B------:R-:W-:Y:S02]  /*13480*/  ULEA UR11, UR11, UR5, 0x7 ;  /* 0x000000050b0b7291 */ /* 0x000fe4000f8e383f */
[----:B------:R-:W-:Y:S02]  /*13490*/  UIADD3 UR14, UR8, 0x15400, URZ ;  /* 0x00015400080e7890 */ /* 0x000fe4000fffe03f */
[----:B------:R-:W-:Y:S02]  /*134a0*/  UIADD3.X UR5, URZ, UR39, URZ, UP0, !UPT ;  /* 0x000000273f057290 */ /* 0x000fe400087fe43f */
[----:B------:R-:W-:Y:S02]  /*134b0*/  UIADD3 UR15, UR8, 0x17400, URZ ;  /* 0x00017400080f7890 */ /* 0x000fe4000fffe03f */
[----:B------:R-:W-:-:S03]  /*134c0*/  UIADD3 UR17, UR8, 0x19400, URZ ;  /* 0x0001940008117890 */ /* 0x000fc6000fffe03f */
[----:B------:R-:W-:Y:S01]  /*134d0*/  UMOV UR8, UR14 ;  /* 0x0000000e00087c82 */ /* 0x000fe20008000000 */
[----:B------:R-:W-:Y:S01]  /*134e0*/  UMOV UR14, 0x40 ;  /* 0x00000040000e7882 */ /* 0x000fe20000000000 */
[----:B------:R4:W-:Y:S02]  /*134f0*/  UTMALDG.4D [UR8], [UR4], desc[UR6] ;  /* 0x00000608040075b4 */ /* 0x0009e40008019000 */
[----:B----4-:R-:W-:Y:S01]  /*13500*/  UMOV UR8, UR15 ;  /* 0x0000000f00087c82 */ /* 0x010fe20008000000 */
[----:B------:R-:W-:Y:S02]  /*13510*/  UMOV UR10, UR16 ;  /* 0x00000010000a7c82 */ /* 0x000fe40008000000 */
[----:B------:R4:W-:Y:S02]  /*13520*/  UTMALDG.4D [UR8], [UR4], desc[UR6] ;  /* 0x00000608040075b4 */ /* 0x0009e40008019000 */
[----:B----4-:R-:W-:Y:S01]  /*13530*/  UMOV UR8, UR17 ;  /* 0x0000001100087c82 */ /* 0x010fe20008000000 */
[----:B------:R-:W-:-:S02]  /*13540*/  UMOV UR10, UR14 ;  /* 0x0000000e000a7c82 */ /* 0x000fc40008000000 */
[----:B------:R4:W-:Y:S01]  /*13550*/  UTMALDG.4D [UR8], [UR4], desc[UR6] ;  /* 0x00000608040075b4 */ /* 0x0009e20008019000 */
[----:B---3--:R-:W-:-:S04]  /*13560*/  LOP3.LUT R2, R2, 0xfffffffe, RZ, 0xc0, !PT ;  /* 0xfffffffe02027812 */ /* 0x008fc800078ec0ff */
[----:B------:R-:W-:-:S05]  /*13570*/  @P0 LOP3.LUT R2, R2, 0x1, RZ, 0xfc, !PT ;  /* 0x0000000102020812 */ /* 0x000fca00078efcff */
[----:B------:R4:W-:Y:S01]  /*13580*/  STL [R1], R2 ;  /* 0x0000000201007387 */ /* 0x0009e20000100800 */
[----:B------:R-:W-:Y:S01]  /*13590*/  NOP ;  /* 0x0000000000007918 */ /* 0x000fe20000000000 */
.L_x_10554:
[----:B------:R-:W5:Y:S01]  /*135a0*/  LDL.LU R3, [R1+0x10] ;  /* 0x0000100001037983 */ /* 0x000f620000300800 */
[----:B------:R-:W-:Y:S05]  /*135b0*/  WARPSYNC.ALL ;  /* 0x0000000000007948 */ /* 0x000fea0003800000 */
[----:B----4-:R-:W-:Y:S01]  /*135c0*/  ULDC.64 UR4, c[0x0][0x298] ;  /* 0x0000a60000047ab9 */ /* 0x010fe20000000a00 */
[----:B---3--:R-:W-:Y:S01]  /*135d0*/  VIADD R0, R17, 0xc400 ;  /* 0x0000c40011007836 */ /* 0x008fe20000000000 */
[----:B------:R-:W-:Y:S01]  /*135e0*/  ULDC.64 UR6, c[0x0][0xa00] ;  /* 0x0002800000067ab9 */ /* 0x000fe20000000a00 */
[----:B------:R-:W-:Y:S01]  /*135f0*/  BSSY B6, `(.L_x_10559) ;  /* 0x0000022000067945 */ /* 0x000fe20003800000 */
[----:B------:R-:W-:Y:S01]  /*13600*/  BAR.SYNC.DEFER_BLOCKING 0x8, 0x200 ;  /* 0x0208000000007b1d */ /* 0x000fe20000010000 */
[----:B------:R-:W-:-:S02]  /*13610*/  ISETP.NE.U32.AND P0, PT, RZ, UR6, PT ;  /* 0x00000006ff007c0c */ /* 0x000fc4000bf05070 */
[----:B------:R-:W-:Y:S02]  /*13620*/  LOP3.LUT P1, RZ, R0, 0x1bf, RZ, 0xc0, !PT ;  /* 0x000001bf00ff7812 */ /* 0x000fe4000782c0ff */
[----:B------:R-:W-:Y:S02]  /*13630*/  ISETP.NE.AND.EX P0, PT, RZ, UR7, PT, P0 ;  /* 0x00000007ff007c0c */ /* 0x000fe4000bf05300 */
[----:B-----5:R-:W-:Y:S01]  /*13640*/  SHF.R.S32.HI R2, RZ, 0x1f, R3 ;  /* 0x0000001fff027819 */ /* 0x020fe20000011403 */
[----:B01----:R-:W-:-:S04]  /*13650*/  IMAD.WIDE.U32 R4, R3, UR4, RZ ;  /* 0x0000000403047c25 */ /* 0x003fc8000f8e00ff */
[----:B------:R-:W-:Y:S01]  /*13660*/  IMAD R2, R2, UR4, RZ ;  /* 0x0000000402027c24 */ /* 0x000fe2000f8e02ff */
[----:B------:R0:W-:Y:S03]  /*13670*/  STL.64 [R1+0x28], R4 ;  /* 0x0000280401007387 */ /* 0x0001e60000100a00 */
[----:B------:R-:W-:Y:S01]  /*13680*/  IMAD R0, R3, UR5, R2 ;  /* 0x0000000503007c24 */ /* 0x000fe2000f8e0202 */
[----:B------:R-:W-:-:S03]  /*13690*/  SHF.R.S32.HI R2, RZ, 0x1f, R27 ;  /* 0x0000001fff027819 */ /* 0x000fc6000001141b */
[----:B------:R-:W-:Y:S01]  /*136a0*/  IMAD.IADD R3, R5, 0x1, R0 ;  /* 0x0000000105037824 */ /* 0x000fe200078e0200 */
[----:B------:R-:W-:Y:S02]  /*136b0*/  SEL R0, R27, RZ, !P0 ;  /* 0x000000ff1b007207 */ /* 0x000fe40004000000 */
[----:B------:R-:W-:Y:S02]  /*136c0*/  SEL R2, R2, RZ, !P0 ;  /* 0x000000ff02027207 */ /* 0x000fe40004000000 */
        /* <DEDUP_REMOVED lines=19> */
[----:B0-----:R-:W-:Y:S05]  /*13800*/  CALL.ABS.NOINC R2 ;  /* 0x0000000002007343 */ /* 0x001fea0003c00000 */
.L_x_10560:
[----:B------:R-:W-:Y:S05]  /*13810*/  BSYNC B6 ;  /* 0x0000000000067941 */ /* 0x000fea0003800000 */
.L_x_10559:
[----:B------:R-:W3:Y:S01]  /*13820*/  LDL.LU R20, [R1+0x34] ;  /* 0x0000340001147983 */ /* 0x000ee20000300800 */
[----:B------:R-:W-:Y:S01]  /*13830*/  ULDC.64 UR6, c[0x0][0x2e0] ;  /* 0x0000b80000067ab9 */ /* 0x000fe20000000a00 */
[----:B------:R-:W-:Y:S01]  /*13840*/  ULDC.64 UR4, c[0x0][0x2d8] ;  /* 0x0000b60000047ab9 */ /* 0x000fe20000000a00 */
[----:B------:R-:W1:Y:S01]  /*13850*/  LDC R9, c[0x0][0x448] ;  /* 0x00011200ff097b82 */ /* 0x000e620000000800 */
[----:B0-----:R-:W3:Y:S01]  /*13860*/  LDL.LU.64 R2, [R1+0x28] ;  /* 0x0000280001027983 */ /* 0x001ee20000300a00 */
[----:B------:R-:W-:-:S03]  /*13870*/  ULDC.64 UR8, c[0x0][0x280] ;  /* 0x0000a00000087ab9 */ /* 0x000fc60000000a00 */
[----:B------:R-:W4:Y:S04]  /*13880*/  LDL.LU R21, [R1+0x38] ;  /* 0x0000380001157983 */ /* 0x000f280000300800 */
[----:B------:R-:W2:Y:S04]  /*13890*/  LDL.LU R4, [R1+0x10] ;  /* 0x0000100001047983 */ /* 0x000ea80000300800 */
[----:B------:R-:W2:Y:S01]  /*138a0*/  LDL R10, [R1+0x8] ;  /* 0x00000800010a7983 */ /* 0x000ea20000100800 */
[----:B------:R-:W0:Y:S01]  /*138b0*/  S2R R11, SR_TID.X ;  /* 0x00000000000b7919 */ /* 0x000e220000002100 */
[----:B-1----:R-:W-:-:S13]  /*138c0*/  ISETP.NE.AND P1, PT, R9, 0x1, PT ;  /* 0x000000010900780c */ /* 0x002fda0003f25270 */
[----:B------:R-:W1:Y:S08]  /*138d0*/  @P1 LDC R6, c[0x0][0x450] ;  /* 0x00011400ff061b82 */ /* 0x000e700000000800 */
[----:B------:R-:W1:Y:S01]  /*138e0*/  @P1 LDC R8, c[0x0][0x450] ;  /* 0x00011400ff081b82 */ /* 0x000e620000000800 */
[----:B---3--:R-:W-:Y:S02]  /*138f0*/  IMAD.MOV.U32 R3, RZ, RZ, R20 ;  /* 0x000000ffff037224 */ /* 0x008fe400078e0014 */
[----:B------:R-:W3:Y:S01]  /*13900*/  S2R R20, SR_TID.X ;  /* 0x0000000000147919 */ /* 0x000ee20000002100 */
[----:B----4-:R-:W-:-:S02]  /*13910*/  IMAD R0, R21, UR6, RZ ;  /* 0x0000000615007c24 */ /* 0x010fc4000f8e02ff */
[----:B------:R-:W-:-:S04]  /*13920*/  IMAD.WIDE.U32 R2, R16, UR4, R2 ;  /* 0x0000000410027c25 */ /* 0x000fc8000f8e0002 */
[----:B------:R-:W-:Y:S01]  /*13930*/  IMAD R3, R16, UR5, R3 ;  /* 0x0000000510037c24 */ /* 0x000fe2000f8e0203 */
[----:B------:R-:W-:Y:S01]  /*13940*/  ULDC.64 UR4, c[0x0][0x2d0] ;  /* 0x0000b40000047ab9 */ /* 0x000fe20000000a00 */
[C---:B--2---:R-:W-:Y:S02]  /*13950*/  IMAD R0, R4.reuse, UR7, R0 ;  /* 0x0000000704007c24 */ /* 0x044fe4000f8e0200 */
[----:B------:R-:W-:Y:S01]  /*13960*/  IMAD.WIDE.U32 R2, R4, UR6, R2 ;  /* 0x0000000604027c25 */ /* 0x000fe2000f8e0002 */
        /* <DEDUP_REMOVED lines=8> */
[----:B------:R-:W-:Y:S01]  /*139f0*/  IMAD.IADD R0, R20, 0x1, R10 ;  /* 0x0000000114007824 */ /* 0x000fe200078e020a */
[----:B------:R-:W-:Y:S01]  /*13a00*/  LOP3.LUT R21, R21, 0x18, RZ, 0xc0, !PT ;  /* 0x0000001815157812 */ /* 0x000fe200078ec0ff */
[----:B------:R-:W-:Y:S02]  /*13a10*/  IMAD.SHL.U32 R20, R11, 0x8, RZ ;  /* 0x000000080b147824 */ /* 0x000fe400078e00ff */
[----:B--2---:R-:W-:-:S03]  /*13a20*/  @P1 IMAD.HI.U32 R5, R0, R4, RZ ;  /* 0x0000000400051227 */ /* 0x004fc600078e00ff */
[----:B------:R-:W-:Y:S01]  /*13a30*/  LOP3.LUT R20, R20, 0x18, RZ, 0xc0, !PT ;  /* 0x0000001814147812 */ /* 0x000fe200078ec0ff */
[----:B------:R-:W-:Y:S01]  /*13a40*/  IMAD.MOV.U32 R4, RZ, RZ, R0 ;  /* 0x000000ffff047224 */ /* 0x000fe200078e0000 */
[----:B-1----:R-:W-:Y:S02]  /*13a50*/  @P1 SHF.R.U32.HI R4, RZ, R6, R5 ;  /* 0x00000006ff041219 */ /* 0x002fe40000011605 */
[C---:B------:R-:W-:Y:S02]  /*13a60*/  LOP3.LUT R12, R20.reuse, 0x20, RZ, 0xfc, !PT ;  /* 0x00000020140c7812 */ /* 0x040fe400078efcff */
[----:B------:R-:W-:Y:S01]  /*13a70*/  LOP3.LUT R11, R20, 0x40, RZ, 0xfc, !PT ;  /* 0x00000040140b7812 */ /* 0x000fe200078efcff */
[--C-:B------:R-:W-:Y:S01]  /*13a80*/  IMAD.MOV R6, RZ, RZ, -R4.reuse ;  /* 0x000000ffff067224 */ /* 0x100fe200078e0a04 */
[----:B------:R0:W5:Y:S01]  /*13a90*/  LDL R20, [R1+0x4] ;  /* 0x0000040001147983 */ /* 0x0001620000100800 */
[----:B------:R-:W-:Y:S02]  /*13aa0*/  SHF.R.S32.HI R5, RZ, 0x1f, R4 ;  /* 0x0000001fff057819 */ /* 0x000fe40000011404 */
[----:B------:R-:W-:-:S02]  /*13ab0*/  IMAD R6, R9, R6, R0 ;  /* 0x0000000609067224 */ /* 0x000fc400078e0200 */
[----:B------:R-:W-:Y:S02]  /*13ac0*/  VIADD R0, R0, 0x80 ;  /* 0x0000008000007836 */ /* 0x000fe40000000000 */
[----:B------:R-:W-:-:S04]  /*13ad0*/  IMAD R5, R5, UR4, RZ ;  /* 0x0000000405057c24 */ /* 0x000fc8000f8e02ff */
[C---:B------:R-:W-:Y:S02]  /*13ae0*/  IMAD R7, R4.reuse, UR5, R5 ;  /* 0x0000000504077c24 */ /* 0x040fe4000f8e0205 */
[----:B------:R-:W-:-:S04]  /*13af0*/  IMAD.WIDE.U32 R4, R4, UR4, R2 ;  /* 0x0000000404047c25 */ /* 0x000fc8000f8e0002 */
[----:B------:R-:W-:Y:S01]  /*13b00*/  IMAD.IADD R5, R5, 0x1, R7 ;  /* 0x0000000105057824 */ /* 0x000fe200078e0207 */
[----:B------:R-:W-:Y:S01]  /*13b10*/  SHF.R.S32.HI R7, RZ, 0x1f, R6 ;  /* 0x0000001fff077819 */ /* 0x000fe20000011406 */
[----:B------:R-:W-:-:S04]  /*13b20*/  IMAD.WIDE.U32 R4, R6, UR6, R4 ;  /* 0x0000000606047c25 */ /* 0x000fc8000f8e0004 */
[----:B------:R-:W-:-:S04]  /*13b30*/  IMAD R7, R7, UR6, RZ ;  /* 0x0000000607077c24 */ /* 0x000fc8000f8e02ff */
[----:B------:R-:W-:Y:S01]  /*13b40*/  IMAD R7, R6, UR7, R7 ;  /* 0x0000000706077c24 */ /* 0x000fe2000f8e0207 */
[----:B------:R-:W-:-:S03]  /*13b50*/  LEA R6, P0, R4, UR8, 0x1 ;  /* 0x0000000804067c11 */ /* 0x000fc6000f8008ff */
[----:B------:R-:W-:Y:S02]  /*13b60*/  IMAD.IADD R5, R5, 0x1, R7 ;  /* 0x0000000105057824 */ /* 0x000fe400078e0207 */
[----:B------:R-:W1:Y:S03]  /*13b70*/  @P1 LDC R7, c[0x0][0x44c] ;  /* 0x00011300ff071b82 */ /* 0x000e660000000800 */
[----:B------:R-:W-:Y:S01]  /*13b80*/  LEA.HI.X R4, R4, UR9, R5, 0x1, P0 ;  /* 0x0000000904047c11 */ /* 0x000fe200080f0c05 */
[----:B------:R-:W-:Y:S02]  /*13b90*/  IMAD.MOV.U32 R5, RZ, RZ, R0 ;  /* 0x000000ffff057224 */ /* 0x000fe400078e0000 */
[----:B-1----:R-:W-:-:S05]  /*13ba0*/  @P1 IMAD.HI.U32 R7, R0, R7, RZ ;  /* 0x0000000700071227 */ /* 0x002fca00078e00ff */
        /* <DEDUP_REMOVED lines=9> */
[----:B------:R-:W-:Y:S02]  /*13c40*/  SHF.R.S32.HI R5, RZ, 0x1f, R0 ;  /* 0x0000001fff057819 */ /* 0x000fe40000011400 */
[----:B------:R-:W-:Y:S01]  /*13c50*/  ISETP.GE.AND P1, PT, R12, UR4, PT ;  /* 0x000000040c007c0c */ /* 0x000fe2000bf26270 */
[----:B------:R-:W-:Y:S01]  /*13c60*/  IMAD.IADD R3, R3, 0x1, R7 ;  /* 0x0000000103037824 */ /* 0x000fe200078e0207 */
[----:B------:R-:W-:Y:S01]  /*13c70*/  ISETP.GE.AND P0, PT, R11, UR4, PT ;  /* 0x000000040b007c0c */ /* 0x000fe2000bf06270 */
[----:B------:R-:W-:-:S02]  /*13c80*/  IMAD R5, R5, UR6, RZ ;  /* 0x0000000605057c24 */ /* 0x000fc4000f8e02ff */
[----:B------:R-:W-:-:S04]  /*13c90*/  IMAD.WIDE.U32 R2, R0, UR6, R2 ;  /* 0x0000000600027c25 */ /* 0x000fc8000f8e0002 */
[----:B------:R-:W-:Y:S01]  /*13ca0*/  IMAD R5, R0, UR7, R5 ;  /* 0x0000000700057c24 */ /* 0x000fe2000f8e0205 */
[----:B------:R-:W-:-:S03]  /*13cb0*/  LEA R8, P3, R2, UR8, 0x1 ;  /* 0x0000000802087c11 */ /* 0x000fc6000f8608ff */
[----:B------:R-:W-:Y:S01]  /*13cc0*/  IMAD.IADD R5, R3, 0x1, R5 ;  /* 0x0000000103057824 */ /* 0x000fe200078e0205 */
[----:B------:R-:W-:-:S04]  /*13cd0*/  UMOV UR4, 0xffffffff ;  /* 0xffffffff00047882 */ /* 0x000fc80000000000 */
[----:B------:R-:W-:Y:S01]  /*13ce0*/  LEA.HI.X R7, R2, UR9, R5, 0x1, P3 ;  /* 0x0000000902077c11 */ /* 0x000fe200098f0c05 */
[----:B0-----:R-:W-:Y:S06]  /*13cf0*/  BRA.DIV UR4, `(.L_x_10561) ;  /* 0x0000004a04187947 */ /* 0x001fec000b800000 */
[----:B------:R-:W0:Y:S02]  /*13d00*/  S2R R3, SR_TID.X ;  /* 0x0000000000037919 */ /* 0x000e240000002100 */
[----:B0-----:R-:W-:Y:S02]  /*13d10*/  LOP3.LUT R10, R3, 0x7f, RZ, 0xc0, !PT ;  /* 0x0000007f030a7812 */ /* 0x001fe400078ec0ff */
[----:B------:R-:W2:Y:S04]  /*13d20*/  LDL.LU R3, [R1+0xc] ;  /* 0x00000c0001037983 */ /* 0x000ea80000300800 */
[----:B------:R-:W3:Y:S01]  /*13d30*/  LDL.LU R11, [R1+0x8] ;  /* 0x00000800010b7983 */ /* 0x000ee20000300800 */
[----:B------:R-:W-:-:S03]  /*13d40*/  SHF.R.U32.HI R10, RZ, 0x2, R10 ;  /* 0x00000002ff0a7819 */ /* 0x000fc6000001160a */
[----:B------:R-:W-:Y:S01]  /*13d50*/  SHFL.IDX PT, R2, R4, RZ, 0x1c1f ;  /* 0x001c1fff04027589 */ /* 0x000fe200000e0000 */
[----:B--2---:R-:W-:-:S03]  /*13d60*/  IMAD R5, R3, R9, RZ ;  /* 0x0000000903057224 */ /* 0x004fc600078e02ff */
[----:B------:R-:W0:Y:S01]  /*13d70*/  SHFL.IDX PT, R3, R6, RZ, 0x1c1f ;  /* 0x001c1fff06037589 */ /* 0x000e2200000e0000 */
[----:B---3--:R-:W-:-:S05]  /*13d80*/  IMAD.IADD R0, R10, 0x1, R11 ;  /* 0x000000010a007824 */ /* 0x008fca00078e020b */
        /* <DEDUP_REMOVED lines=35> */
[----:B0-----:R-:W0:Y:S01]  /*13fc0*/  SHFL.IDX PT, R3, R6, 0x3, 0x1c1f ;  /* 0x007c1f0006037f89 */ /* 0x001e2200000e0000 */
[----:B------:R-:W-:-:S05]  /*13fd0*/  VIADD R2, R0, 0x80 ;  /* 0x0000008000027836 */ /* 0x000fca0000000000 */
[----:B------:R-:W-:Y:S01]  /*13fe0*/  ISETP.GE.AND P3, PT, R2, R5, PT ;  /* 0x000000050200720c */ /* 0x000fe20003f66270 */
[----:B------:R-:W-:-:S05]  /*13ff0*/  VIADD R2, R0, 0x60 ;  /* 0x0000006000027836 */ /* 0x000fca0000000000 */
[----:B------:R-:W-:Y:S02]  /*14000*/  ISETP.GE.AND P4, PT, R2, R5, PT ;  /* 0x000000050200720c */ /* 0x000fe40003f86270 */
[----:B------:R-:W-:Y:S04]  /*14010*/  SHFL.IDX PT, R2, R7, RZ, 0x1c1f ;  /* 0x001c1fff07027589 */ /* 0x000fe800000e0000 */
[----:B------:R-:W-:Y:S07]  /*14020*/  SHFL.IDX PT, R7, R7, 0x1, 0x1c1f ;  /* 0x003c1f0007077f89 */ /* 0x000fee00000e0000 */
[----:B0-----:R-:W-:-:S05]  /*14030*/  @!P4 LEA R3, P5, R21, R3, 0x1 ;  /* 0x000000031503c211 */ /* 0x001fca00078a08ff */
[----:B------:R-:W-:Y:S02]  /*14040*/  @!P4 IMAD.X R9, RZ, RZ, R4, P5 ;  /* 0x000000ffff09c224 */ /* 0x000fe400028e0604 */
[----:B------:R-:W0:Y:S02]  /*14050*/  SHFL.IDX PT, R4, R8, RZ, 0x1c1f ;  /* 0x001c1fff08047589 */ /* 0x000e2400000e0000 */
[----:B0-----:R-:W-:-:S05]  /*14060*/  @!P3 LEA R4, P5, R21, R4, 0x1 ;  /* 0x000000041504b211 */ /* 0x001fca00078a08ff */
[----:B------:R-:W-:Y:S02]  /*14070*/  @!P3 IMAD.X R6, RZ, RZ, R2, P5 ;  /* 0x000000ffff06b224 */ /* 0x000fe400028e0602 */
[----:B------:R-:W-:Y:S02]  /*14080*/  @!P4 IMAD.MOV.U32 R2, RZ, RZ, R3 ;  /* 0x000000ffff02c224 */ /* 0x000fe400078e0003 */
[----:B------:R-:W-:-:S05]  /*14090*/  @!P4 IMAD.MOV.U32 R3, RZ, RZ, R9 ;  /* 0x000000ffff03c224 */ /* 0x000fca00078e0009 */
[----:B------:R-:W-:Y:S04]  /*140a0*/  @!P4 LDGSTS.E.BYPASS.LTC128B.128 [R20+0xdc00], desc[UR52][R2.64], !P2 ;  /* 0x0dc000000214cfae */ /* 0x000fe8000d101d74 */
[----:B------:R-:W-:Y:S04]  /*140b0*/  @!P4 LDGSTS.E.BYPASS.LTC128B.128 [R20+0x10c00], desc[UR52][R2.64+0x40], !P1 ;  /* 0x10c000400214cfae */ /* 0x000fe8000c901d74 */
[----:B------:R0:W-:Y:S02]  /*140c0*/  @!P4 LDGSTS.E.BYPASS.LTC128B.128 [R20+0x13c00], desc[UR52][R2.64+0x80], !P0 ;  /* 0x13c000800214cfae */ /* 0x0001e4000c101d74 */
[----:B0-----:R-:W-:-:S02]  /*140d0*/  @!P3 IMAD.MOV.U32 R2, RZ, RZ, R4 ;  /* 0x000000ffff02b224 */ /* 0x001fc400078e0004 */
[----:B------:R-:W-:-:S05]  /*140e0*/  @!P3 IMAD.MOV.U32 R3, RZ, RZ, R6 ;  /* 0x000000ffff03b224 */ /* 0x000fca00078e0006 */
[----:B------:R-:W-:Y:S04]  /*140f0*/  @!P3 LDGSTS.E.BYPASS.LTC128B.128 [R20+0xe400], desc[UR52][R2.64], !P2 ;  /* 0x0e4000000214bfae */ /* 0x000fe8000d101d74 */
[----:B------:R-:W-:Y:S04]  /*14100*/  @!P3 LDGSTS.E.BYPASS.LTC128B.128 [R20+0x11400], desc[UR52][R2.64+0x40], !P1 ;  /* 0x114000400214bfae */ /* 0x000fe8000c901d74 */
[----:B------:R0:W-:Y:S04]  /*14110*/  @!P3 LDGSTS.E.BYPASS.LTC128B.128 [R20+0x14400], desc[UR52][R2.64+0x80], !P0 ;  /* 0x144000800214bfae */ /* 0x0001e8000c101d74 */
[----:B0-----:R0:W1:Y:S02]  /*14120*/  SHFL.IDX PT, R2, R8, 0x1, 0x1c1f ;  /* 0x003c1f0008027f89 */ /* 0x00106400000e0000 */
.L_x_10678:
[----:B------:R-:W-:Y:S02]  /*14130*/  VIADD R0, R0, 0xa0 ;  /* 0x000000a000007836 */ /* 0x000fe40000000000 */
[----:B0-----:R-:W-:-:S03]  /*14140*/  VIADD R8, R17, 0x2d800 ;  /* 0x0002d80011087836 */ /* 0x001fc60000000000 */
        /* <DEDUP_REMOVED lines=11> */
.L_x_10562:
[----:B------:R-:W-:Y:S02]  /*14200*/  PLOP3.LUT P1, PT, P1, P0, PT, 0xa2, 0x0 ;  /* 0x000000000000781c */ /* 0x000fe40000f21472 */
[----:B------:R-:W-:-:S08]  /*14210*/  @P0 R2UR P1, UR4, R17 ;  /* 0x00000000110402ca */ /* 0x000fd00000020000 */
[----:B------:R-:W-:-:S05]  /*14220*/  @P0 PLOP3.LUT P0, PT, P1, PT, PT, 0x80, 0x0 ;  /* 0x000000000000081c */ /* 0x000fca0000f0f070 */
[----:B------:R-:W-:Y:S01]  /*14230*/  @!P1 SYNCS.ARRIVE.TRANS64.RED.A0T1 RZ, [UR4+0x2d800], RZ ;  /* 0x02d800ffffff99a7 */ /* 0x000fe20008200404 */
[----:B------:R-:W-:Y:S07]  /*14240*/  @!P1 ARRIVES.LDGSTSBAR.64.TRANSCNT [UR4+0x2d800] ;  /* 0x02d80000ff0099b0 */ /* 0x000fee0008000a84 */
[----:B------:R-:W-:Y:S05]  /*14250*/  @P0 BRA.U.ANY `(.L_x_10562) ;  /* 0xfffffffd00e80947 */ /* 0x000fea000393ffff */
[----:B0-----:R-:W2:Y:S02]  /*14260*/  LDL.LU R2, [R1+0x24] ;  /* 0x0000240001027983 */ /* 0x001ea40000300800 */
        /* <DEDUP_REMOVED lines=9> */
[----:B------:R-:W1:Y:S03]  /*14300*/  SYNCS.PHASECHK.TRANS64.TRYWAIT P0, [R17+URZ+0x2d820], R0 ;  /* 0x02d82000110075a7 */ /* 0x000e66000800017f */
[----:B01----:R-:W-:Y:S05]  /*14310*/  @!P0 BRA `(.L_x_10564) ;  /* 0x0000004800b48947 */ /* 0x003fea0003800000 */
.L_x_10679:
[----:B------:R-:W-:Y:S05]  /*14320*/  BSYNC B0 ;  /* 0x0000000000007941 */ /* 0x000fea0003800000 */
.L_x_10563:
[----:B------:R-:W0:Y:S01]  /*14330*/  LDL R2, [R1+0x1c] ;  /* 0x00001c0001027983 */ /* 0x000e220000100800 */
[----:B------:R-:W-:Y:S01]  /*14340*/  BSSY B0, `(.L_x_10565) ;  /* 0x0000233000007945 */ /* 0x000fe20003800000 */
[----:B0-----:R-:W-:-:S05]  /*14350*/  VIADD R0, R2, 0xfffffffe ;  /* 0xfffffffe02007836 */ /* 0x001fca0000000000 */
[----:B------:R-:W-:-:S13]  /*14360*/  ISETP.GE.AND P0, PT, R0, R29, PT ;  /* 0x0000001d0000720c */ /* 0x000fda0003f06270 */
[----:B------:R-:W-:Y:S05]  /*14370*/  @!P0 BRA `(.L_x_10566) ;  /* 0x0000002000bc8947 */ /* 0x000fea0003800000 */
[----:B------:R-:W2:Y:S04]  /*14380*/  LDL.LU R2, [R1+0x30] ;  /* 0x0000300001027983 */ /* 0x000ea80000300800 */
[----:B------:R-:W3:Y:S04]  /*14390*/  LDL.LU R6, [R1+0x18] ;  /* 0x0000180001067983 */ /* 0x000ee80000300800 */
[----:B------:R-:W4:Y:S04]  /*143a0*/  LDL.LU R3, [R1+0x3c] ;  /* 0x00003c0001037983 */ /* 0x000f280000300800 */
[----:B------:R-:W5:Y:S04]  /*143b0*/  LDL.LU R5, [R1+0x14] ;  /* 0x0000140001057983 */ /* 0x000f680000300800 */
[----:B------:R-:W5:Y:S01]  /*143c0*/  LDL.LU R4, [R1+0x40] ;  /* 0x0000400001047983 */ /* 0x000f620000300800 */
[----:B------:R-:W-:Y:S01]  /*143d0*/  BSSY B2, `(.L_x_10567) ;  /* 0x00000c3000027945 */ /* 0x000fe20003800000 */
[----:B--2---:R-:W-:-:S04]  /*143e0*/  VIADD R2, R2, 0x1 ;  /* 0x0000000102027836 */ /* 0x004fc80000000000 */
[----:B---3--:R-:W-:Y:S01]  /*143f0*/  IMAD R2, R2, R6, RZ ;  /* 0x0000000602027224 */ /* 0x008fe200078e02ff */
[----:B----4-:R-:W-:-:S04]  /*14400*/  LOP3.LUT R3, RZ, R3, RZ, 0x33, !PT ;  /* 0x00000003ff037212 */ /* 0x010fc800078e33ff */
[----:B------:R-:W-:-:S04]  /*14410*/  LOP3.LUT R2, RZ, R2, RZ, 0x33, !PT ;  /* 0x00000002ff027212 */ /* 0x000fc800078e33ff */
[----:B-----5:R-:W-:Y:S02]  /*14420*/  VIADDMNMX R2, R2, -R5, R3, !PT ;  /* 0x8000000502027246 */ /* 0x020fe40007800103 */
[----:B------:R-:W-:-:S04]  /*14430*/  LOP3.LUT R3, RZ, R4, RZ, 0x33, !PT ;  /* 0x00000004ff037212 */ /* 0x000fc800078e33ff */
[----:B------:R-:W-:Y:S02]  /*14440*/  VIMNMX R6, R2, R3, !PT ;  /* 0x0000000302067248 */ /* 0x000fe40007fe0100 */
[----:B------:R-:W-:-:S04]  /*14450*/  LOP3.LUT R3, RZ, R29, RZ, 0x33, !PT ;  /* 0x0000001dff037212 */ /* 0x000fc800078e33ff */
[----:B------:R-:W-:Y:S02]  /*14460*/  VIADDMNMX R10, R6, 0x2, R3, !PT ;  /* 0x00000002060a7846 */ /* 0x000fe40007800103 */
[----:B------:R-:W-:-:S05]  /*14470*/  LOP3.LUT R3, RZ, R6, RZ, 0x33, !PT ;  /* 0x00000006ff037212 */ /* 0x000fca00078e33ff */
[----:B------:R-:W-:-:S05]  /*14480*/  IMAD.IADD R3, R10, 0x1, R3 ;  /* 0x000000010a037824 */ /* 0x000fca00078e0203 */
[----:B------:R-:W-:-:S04]  /*14490*/  LOP3.LUT R3, R3, 0x1, RZ, 0xc0, !PT ;  /* 0x0000000103037812 */ /* 0x000fc800078ec0ff */
[----:B------:R-:W-:-:S13]  /*144a0*/  ISETP.NE.U32.AND P0, PT, R3, 0x1, PT ;  /* 0x000000010300780c */ /* 0x000fda0003f05070 */
[----:B------:R-:W-:Y:S05]  /*144b0*/  @P0 BRA `(.L_x_10568) ;  /* 0x0000000800d00947 */ /* 0x000fea0003800000 */
[----:B------:R-:W2:Y:S01]  /*144c0*/  LDL R4, [R1] ;  /* 0x0000000001047983 */ /* 0x000ea20000100800 */
[----:B------:R-:W-:Y:S01]  /*144d0*/  VIADD R7, R18, 0x1 ;  /* 0x0000000112077836 */ /* 0x000fe20000000000 */
[----:B------:R-:W-:Y:S04]  /*144e0*/  BSSY B1, `(.L_x_10569) ;  /* 0x00000ad000017945 */ /* 0x000fe80003800000 */
[----:B------:R-:W-:-:S04]  /*144f0*/  ISETP.NE.AND P0, PT, R7, 0x2, PT ;  /* 0x000000020700780c */ /* 0x000fc80003f05270 */
[----:B------:R-:W-:Y:S02]  /*14500*/  SEL R9, RZ, 0x1, P0 ;  /* 0x00000001ff097807 */ /* 0x000fe40000000000 */
[----:B------:R-:W-:Y:S02]  /*14510*/  SEL R7, R7, RZ, P0 ;  /* 0x000000ff07077207 */ /* 0x000fe40000000000 */
[----:B------:R-:W-:Y:S02]  /*14520*/  LOP3.LUT R9, R28, R9, RZ, 0x3c, !PT ;  /* 0x000000091c097212 */ /* 0x000fe400078e3cff */
[----:B--2---:R-:W-:-:S13]  /*14530*/  LOP3.LUT P1, RZ, R4, 0x1, RZ, 0xc0, !PT ;  /* 0x0000000104ff7812 */ /* 0x004fda000782c0ff */
[----:B------:R-:W-:Y:S05]  /*14540*/  @!P1 BRA `(.L_x_10570) ;  /* 0x0000000800989947 */ /* 0x000fea0003800000 */
[----:B------:R-:W-:Y:S01]  /*14550*/  ULDC.64 UR4, c[0x0][0x418] ;  /* 0x0001060000047ab9 */ /* 0x000fe20000000a00 */
[----:B------:R-:W-:Y:S01]  /*14560*/  IMAD.MOV.U32 R5, RZ, RZ, R19 ;  /* 0x000000ffff057224 */ /* 0x000fe200078e0013 */
[----:B------:R-:W-:-:S04]  /*14570*/  ISETP.NE.U32.AND P0, PT, RZ, UR4, PT ;  /* 0x00000004ff007c0c */ /* 0x000fc8000bf05070 */
[----:B------:R-:W-:-:S13]  /*14580*/  ISETP.NE.AND.EX P0, PT, RZ, UR5, PT, P0 ;  /* 0x00000005ff007c0c */ /* 0x000fda000bf05300 */
[----:B------:R-:W-:Y:S05]  /*14590*/  @!P0 BRA `(.L_x_10571) ;  /* 0x0000000000448947 */ /* 0x000fea0003800000 */
[----:B------:R-:W0:Y:S01]  /*145a0*/  LDC R5, c[0x0][0x43c] ;  /* 0x00010f00ff057b82 */ /* 0x000e220000000800 */
[----:B------:R-:W-:Y:S01]  /*145b0*/  ULDC.64 UR6, c[0x0][0x428] ;  /* 0x00010a0000067ab9 */ /* 0x000fe20000000a00 */
[----:B0-----:R-:W-:-:S13]  /*145c0*/  ISETP.NE.AND P0, PT, R5, 0x1, PT ;  /* 0x000000010500780c */ /* 0x001fda0003f05270 */
[----:B------:R-:W0:Y:S02]  /*145d0*/  @P0 LDC.64 R2, c[0x0][0x440] ;  /* 0x00011000ff020b82 */ /* 0x000e240000000a00 */
[----:B0-----:R-:W-:-:S04]  /*145e0*/  @P0 IMAD.HI.U32 R4, R0, R2, RZ ;  /* 0x0000000200040227 */ /* 0x001fc800078e00ff */
[----:B------:R-:W-:Y:S01]  /*145f0*/  IMAD.MOV.U32 R2, RZ, RZ, R0 ;  /* 0x000000ffff027224 */ /* 0x000fe200078e0000 */
[----:B------:R-:W-:Y:S01]  /*14600*/  @P0 SHF.R.U32.HI R2, RZ, R3, R4 ;  /* 0x00000003ff020219 */ /* 0x000fe20000011604 */
[----:B------:R-:W-:-:S04]  /*14610*/  IMAD R4, R25, UR6, RZ ;  /* 0x0000000619047c24 */ /* 0x000fc8000f8e02ff */
[----:B------:R-:W-:Y:S02]  /*14620*/  IMAD.MOV R3, RZ, RZ, -R2 ;  /* 0x000000ffff037224 */ /* 0x000fe400078e0a02 */
[----:B------:R-:W-:Y:S02]  /*14630*/  IMAD R4, R23, UR7, R4 ;  /* 0x0000000717047c24 */ /* 0x000fe4000f8e0204 */
[----:B------:R-:W-:Y:S01]  /*14640*/  IMAD R0, R5, R3, R0 ;  /* 0x0000000305007224 */ /* 0x000fe200078e0200 */
[----:B------:R-:W-:-:S03]  /*14650*/  SHF.R.S32.HI R3, RZ, 0x1f, R2 ;  /* 0x0000001fff037819 */ /* 0x000fc60000011402 */
[----:B------:R-:W-:-:S04]  /*14660*/  IMAD.WIDE.U32 R2, R23, UR6, R2 ;  /* 0x0000000617027c25 */ /* 0x000fc8000f8e0002 */
[----:B------:R-:W-:Y:S01]  /*14670*/  IMAD.IADD R3, R4, 0x1, R3 ;  /* 0x0000000104037824 */ /* 0x000fe200078e0203 */
[----:B------:R-:W-:-:S04]  /*14680*/  LEA R4, P0, R2, UR4, 0x2 ;  /* 0x0000000402047c11 */ /* 0x000fc8000f8010ff */
[----:B------:R-:W-:-:S06]  /*14690*/  LEA.HI.X R5, R2, UR5, R3, 0x2, P0 ;  /* 0x0000000502057c11 */ /* 0x000fcc00080f1403 */
[----:B------:R0:W5:Y:S03]  /*146a0*/  LDG.E R5, desc[UR52][R4.64] ;  /* 0x0000003404057981 */ /* 0x000166000c1e1900 */
.L_x_10571:
[----:B------:R-:W-:Y:S01]  /*146b0*/  IMAD R3, R7, 0x8, R17 ;  /* 0x0000000807037824 */ /* 0x000fe200078e0211 */
[----:B------:R-:W-:Y:S01]  /*146c0*/  SHF.L.U32 R2, R9, 0x1f, RZ ;  /* 0x0000001f09027819 */ /* 0x000fe200000006ff */
[----:B------:R-:W-:Y:S03]  /*146d0*/  BSSY B3, `(.L_x_10572) ;  /* 0x0000003000037945 */ /* 0x000fe60003800000 */
[----:B------:R-:W1:Y:S02]  /*146e0*/  SYNCS.PHASECHK.TRANS64.TRYWAIT P0, [R3+URZ+0x2d840], R2 ;  /* 0x02d84002030075a7 */ /* 0x000e64000800017f */
[----:B-1----:R-:W-:Y:S05]  /*146f0*/  @!P0 BRA `(.L_x_10573) ;  /* 0x0000004400d08947 */ /* 0x002fea0003800000 */
.L_x_10680:
[----:B------:R-:W-:Y:S05]  /*14700*/  BSYNC B3 ;  /* 0x0000000000037941 */ /* 0x000fea0003800000 */
.L_x_10572:
        /* <DEDUP_REMOVED lines=12> */
.L_x_10575:
[----:B------:R-:W-:Y:S05]  /*147d0*/  BSYNC B3 ;  /* 0x0000000000037941 */ /* 0x000fea0003800000 */
.L_x_10574:
        /* <DEDUP_REMOVED lines=11> */
.L_x_10576:
        /* <DEDUP_REMOVED lines=16> */
.L_x_10577:
        /* <DEDUP_REMOVED lines=16> */
.L_x_10578:
        /* <DEDUP_REMOVED lines=15> */
.L_x_10681:
[----:B------:R-:W-:Y:S05]  /*14b80*/  BSYNC B3 ;  /* 0x0000000000037941 */ /* 0x000fea0003800000 */
.L_x_10579:
        /* <DEDUP_REMOVED lines=12> */
.L_x_10582:
[----:B------:R-:W-:Y:S05]  /*14c50*/  BSYNC B3 ;  /* 0x0000000000037941 */ /* 0x000fea0003800000 */
.L_x_10581:
        /* <DEDUP_REMOVED lines=11> */
.L_x_10583:
        /* <DEDUP_REMOVED lines=15> */
.L_x_10584:
        /* <DEDUP_REMOVED lines=15> */
.L_x_10585:
        /* <DEDUP_REMOVED lines=12> */
.L_x_10570:
[----:B------:R-:W-:Y:S05]  /*14fb0*/  BSYNC B1 ;  /* 0x0000000000017941 */ /* 0x000fea0003800000 */
.L_x_10569:
[----:B------:R-:W2:Y:S01]  /*14fc0*/  LDL.LU R0, [R1+0x1c] ;  /* 0x00001c0001007983 */ /* 0x000ea20000300800 */
[----:B------:R-:W-:Y:S02]  /*14fd0*/  IMAD.MOV.U32 R18, RZ, RZ, R7 ;  /* 0x000000ffff127224 */ /* 0x000fe400078e0007 */
[----:B------:R-:W-:Y:S02]  /*14fe0*/  IMAD.MOV.U32 R28, RZ, RZ, R9 ;  /* 0x000000ffff1c7224 */ /* 0x000fe400078e0009 */
[----:B--2---:R-:W-:-:S07]  /*14ff0*/  VIADD R0, R0, 0xfffffffd ;  /* 0xfffffffd00007836 */ /* 0x004fce0000000000 */
.L_x_10568:
[----:B------:R-:W-:Y:S05]  /*15000*/  BSYNC B2 ;  /* 0x0000000000027941 */ /* 0x000fea0003800000 */
.L_x_10567:
[----:B------:R-:W-:-:S05]  /*15010*/  VIADD R3, R10, 0xfffffffe ;  /* 0xfffffffe0a037836 */ /* 0x000fca0000000000 */
[----:B------:R-:W-:-:S13]  /*15020*/  ISETP.NE.AND P0, PT, R3, R6, PT ;  /* 0x000000060300720c */ /* 0x000fda0003f05270 */
[----:B------:R-:W-:Y:S05]  /*15030*/  @!P0 BRA `(.L_x_10566) ;  /* 0x00000014008c8947 */ /* 0x000fea0003800000 */
[----:B------:R-:W-:-:S07]  /*15040*/  IMAD.MOV.U32 R4, RZ, RZ, R19 ;  /* 0x000000ffff047224 */ /* 0x000fce00078e0013 */
.L_x_10620:
[----:B------:R-:W2:Y:S01]  /*15050*/  LDL R2, [R1] ;  /* 0x0000000001027983 */ /* 0x000ea20000100800 */
[----:B------:R-:W-:Y:S01]  /*15060*/  VIADD R6, R18, 0x1 ;  /* 0x0000000112067836 */ /* 0x000fe20000000000 */
[----:B------:R-:W-:Y:S05]  /*15070*/  YIELD ;  /* 0x0000000000007946 */ /* 0x000fea0003800000 */
[----:B------:R-:W-:Y:S01]  /*15080*/  ISETP.NE.AND P0, PT, R6, 0x2, PT ;  /* 0x000000020600780c */ /* 0x000fe20003f05270 */
[----:B------:R-:W-:Y:S03]  /*15090*/  BSSY B1, `(.L_x_10586) ;  /* 0x00000aa000017945 */ /* 0x000fe60003800000 */
[----:B------:R-:W-:-:S02]  /*150a0*/  SEL R7, RZ, 0x1, P0 ;  /* 0x00000001ff077807 */ /* 0x000fc40000000000 */
        /* <DEDUP_REMOVED lines=24> */
[----:B------:R-:W-:-:S05]  /*15230*/  LEA.HI.X R5, R2, UR5, R3, 0x2, P0 ;  /* 0x0000000502057c11 */ /* 0x000fca00080f1403 */
[----:B------:R0:W5:Y:S04]  /*15240*/  LDG.E R4, desc[UR52][R4.64] ;  /* 0x0000003404047981 */ /* 0x000168000c1e1900 */
.L_x_10588:
[----:B------:R-:W-:Y:S01]  /*15250*/  IMAD R3, R6, 0x8, R17 ;  /* 0x0000000806037824 */ /* 0x000fe200078e0211 */
[----:B------:R-:W-:Y:S01]  /*15260*/  SHF.L.U32 R2, R7, 0x1f, RZ ;  /* 0x0000001f07027819 */ /* 0x000fe200000006ff */
[----:B------:R-:W-:Y:S03]  /*15270*/  BSSY B2, `(.L_x_10589) ;  /* 0x0000003000027945 */ /* 0x000fe60003800000 */
[----:B------:R-:W1:Y:S02]  /*15280*/  SYNCS.PHASECHK.TRANS64.TRYWAIT P0, [R3+URZ+0x2d840], R2 ;  /* 0x02d84002030075a7 */ /* 0x000e64000800017f */
[----:B-1----:R-:W-:Y:S05]  /*15290*/  @!P0 BRA `(.L_x_10590) ;  /* 0x0000003c00108947 */ /* 0x002fea0003800000 */
.L_x_10682:
[----:B------:R-:W-:Y:S05]  /*152a0*/  BSYNC B2 ;  /* 0x0000000000027941 */ /* 0x000fea0003800000 */
.L_x_10589:
        /* <DEDUP_REMOVED lines=12> */
.L_x_10592:
[----:B------:R-:W-:Y:S05]  /*15370*/  BSYNC B2 ;  /* 0x0000000000027941 */ /* 0x000fea0003800000 */
.L_x_10591:
        /* <DEDUP_REMOVED lines=11> */
.L_x_10593:
        /* <DEDUP_REMOVED lines=16> */
.L_x_10594:
        /* <DEDUP_REMOVED lines=16> */
.L_x_10595:
        /* <DEDUP_REMOVED lines=15> */
.L_x_10683:
[----:B------:R-:W-:Y:S05]  /*15720*/  BSYNC B2 ;  /* 0x0000000000027941 */ /* 0x000fea0003800000 */
.L_x_10596:
        /* <DEDUP_REMOVED lines=11> */
.L_x_10599:
[----:B------:R-:W-:Y:S05]  /*157e0*/  BSYNC B2 ;  /* 0x0000000000027941 */ /* 0x000fea0003800000 */
.L_x_10598:
        /* <DEDUP_REMOVED lines=10> */
.L_x_10600:
        /* <DEDUP_REMOVED lines=15> */
.L_x_10601:
        /* <DEDUP_REMOVED lines=15> */
.L_x_10602:
        /* <DEDUP_REMOVED lines=12> */
.L_x_10587:
[----:B------:R-:W-:Y:S05]  /*15b30*/  BSYNC B1 ;  /* 0x0000000000017941 */ /* 0x000fea0003800000 */
.L_x_10586:
[----:B------:R-:W2:Y:S01]  /*15b40*/  LDL R2, [R1] ;  /* 0x0000000001027983 */ /* 0x000ea20000100800 */
[----:B------:R-:W-:Y:S01]  /*15b50*/  VIADD R18, R6, 0x1 ;  /* 0x0000000106127836 */ /* 0x000fe20000000000 */
[----:B------:R-:W-:Y:S01]  /*15b60*/  BSSY B1, `(.L_x_10603) ;  /* 0x00000ad000017945 */ /* 0x000fe20003800000 */
[----:B------:R-:W-:-:S03]  /*15b70*/  VIADD R9, R0, 0xffffffff ;  /* 0xffffffff00097836 */ /* 0x000fc60000000000 */
        /* <DEDUP_REMOVED lines=28> */
.L_x_10605:
[----:B------:R-:W-:Y:S01]  /*15d40*/  IMAD R2, R18, 0x8, R17 ;  /* 0x0000000812027824 */ /* 0x000fe200078e0211 */
[----:B------:R-:W-:Y:S01]  /*15d50*/  SHF.L.U32 R3, R28, 0x1f, RZ ;  /* 0x0000001f1c037819 */ /* 0x000fe200000006ff */
[----:B------:R-:W-:Y:S03]  /*15d60*/  BSSY B2, `(.L_x_10606) ;  /* 0x0000003000027945 */ /* 0x000fe60003800000 */
[----:B------:R-:W1:Y:S02]  /*15d70*/  SYNCS.PHASECHK.TRANS64.TRYWAIT P0, [R2+URZ+0x2d840], R3 ;  /* 0x02d84003020075a7 */ /* 0x000e64000800017f */
[----:B-1----:R-:W-:Y:S05]  /*15d80*/  @!P0 BRA `(.L_x_10607) ;  /* 0x00000030007c8947 */ /* 0x002fea0003800000 */
.L_x_10684:
[----:B------:R-:W-:Y:S05]  /*15d90*/  BSYNC B2 ;  /* 0x0000000000027941 */ /* 0x000fea0003800000 */
.L_x_10606:
        /* <DEDUP_REMOVED lines=12> */
.L_x_10609:
[----:B------:R-:W-:Y:S05]  /*15e60*/  BSYNC B2 ;  /* 0x0000000000027941 */ /* 0x000fea0003800000 */
.L_x_10608:
        /* <DEDUP_REMOVED lines=12> */
.L_x_10610:
        /* <DEDUP_REMOVED lines=16> */
.L_x_10611:
        /* <DEDUP_REMOVED lines=16> */
.L_x_10612:
        /* <DEDUP_REMOVED lines=15> */
.L_x_10685:
[----:B------:R-:W-:Y:S05]  /*16220*/  BSYNC B2 ;  /* 0x0000000000027941 */ /* 0x000fea0003800000 */
.L_x_10613:
        /* <DEDUP_REMOVED lines=11> */
.L_x_10616:
[----:B------:R-:W-:Y:S05]  /*162e0*/  BSYNC B2 ;  /* 0x0000000000027941 */ /* 0x000fea0003800000 */
.L_x_10615:
        /* <DEDUP_REMOVED lines=10> */
.L_x_10617:
        /* <DEDUP_REMOVED lines=15> */
.L_x_10618:
        /* <DEDUP_REMOVED lines=15> */
.L_x_10619:
        /* <DEDUP_REMOVED lines=12> */
.L_x_10604:
[----:B------:R-:W-:Y:S05]  /*16630*/  BSYNC B1 ;  /* 0x0000000000017941 */ /* 0x000fea0003800000 */
.L_x_10603:
[----:B------:R-:W-:Y:S01]  /*16640*/  ISETP.GT.AND P0, PT, R9, R29, PT ;  /* 0x0000001d0900720c */ /* 0x000fe20003f04270 */
[----:B------:R-:W-:-:S12]  /*16650*/  VIADD R0, R0, 0xfffffffe ;  /* 0xfffffffe00007836 */ /* 0x000fd80000000000 */
[----:B------:R-:W-:Y:S05]  /*16660*/  @P0 BRA `(.L_x_10620) ;  /* 0xffffffe800780947 */ /* 0x000fea000383ffff */
.L_x_10566:
[----:B------:R-:W-:Y:S05]  /*16670*/  BSYNC B0 ;  /* 0x0000000000007941 */ /* 0x000fea0003800000 */
.L_x_10565:
[----:B------:R-:W0:Y:S01]  /*16680*/  S2R R2, SR_TID.X ;  /* 0x0000000000027919 */ /* 0x000e220000002100 */
[----:B------:R-:W-:Y:S01]  /*16690*/  BSSY B0, `(.L_x_10621) ;  /* 0x0000010000007945 */ /* 0x000fe20003800000 */
[----:B0-----:R-:W-:-:S04]  /*166a0*/  LOP3.LUT R6, R2, 0x7f, RZ, 0xc0, !PT ;  /* 0x0000007f02067812 */ /* 0x001fc800078ec0ff */
[----:B------:R-:W-:-:S13]  /*166b0*/  ISETP.NE.AND P0, PT, R6, RZ, PT ;  /* 0x000000ff0600720c */ /* 0x000fda0003f05270 */
[----:B------:R-:W-:Y:S05]  /*166c0*/  @P0 BRA `(.L_x_10622) ;  /* 0x0000000000300947 */ /* 0x000fea0003800000 */
[----:B------:R-:W0:Y:S01]  /*166d0*/  S2R R5, SR_LANEID ;  /* 0x0000000000057919 */ /* 0x000e220000000000 */
        /* <DEDUP_REMOVED lines=11> */
.L_x_10622:
[----:B------:R-:W-:Y:S05]  /*16790*/  BSYNC B0 ;  /* 0x0000000000007941 */ /* 0x000fea0003800000 */
.L_x_10621:
[----:B------:R-:W2:Y:S01]  /*167a0*/  LDL R0, [R1] ;  /* 0x0000000001007983 */ /* 0x000ea20000100800 */
[----:B------:R-:W-:Y:S01]  /*167b0*/  BSSY B0, `(.L_x_10623) ;  /* 0x0000046000007945 */ /* 0x000fe20003800000 */
[----:B--2---:R-:W-:-:S13]  /*167c0*/  LOP3.LUT P0, RZ, R0, 0x1, RZ, 0xc0, !PT ;  /* 0x0000000100ff7812 */ /* 0x004fda000780c0ff */
[----:B------:R-:W-:Y:S05]  /*167d0*/  @!P0 BRA `(.L_x_10624) ;  /* 0x00000004000c8947 */ /* 0x000fea0003800000 */
[----:B------:R-:W-:Y:S01]  /*167e0*/  IMAD R3, R18, 0x8, R17 ;  /* 0x0000000812037824 */ /* 0x000fe200078e0211 */
[----:B------:R-:W-:Y:S01]  /*167f0*/  SHF.L.U32 R0, R28, 0x1f, RZ ;  /* 0x0000001f1c007819 */ /* 0x000fe200000006ff */
[----:B------:R-:W-:Y:S01]  /*16800*/  BSSY B1, `(.L_x_10625) ;  /* 0x0000004000017945 */ /* 0x000fe20003800000 */
[----:B------:R-:W-:Y:S02]  /*16810*/  ISETP.NE.AND P1, PT, R6, RZ, PT ;  /* 0x000000ff0600720c */ /* 0x000fe40003f25270 */
[----:B------:R-:W0:Y:S02]  /*16820*/  SYNCS.PHASECHK.TRANS64.TRYWAIT P0, [R3+URZ+0x2d860], R0 ;  /* 0x02d86000030075a7 */ /* 0x000e24000800017f */
[----:B0-----:R-:W-:Y:S09]  /*16830*/  @!P0 BRA `(.L_x_10626) ;  /* 0x0000002400f88947 */ /* 0x001ff20003800000 */
.L_x_10686:
[----:B------:R-:W-:Y:S05]  /*16840*/  BSYNC B1 ;  /* 0x0000000000017941 */ /* 0x000fea0003800000 */
.L_x_10625:
[----:B------:R-:W-:Y:S04]  /*16850*/  BSSY B1, `(.L_x_10627) ;  /* 0x0000009000017945 */ /* 0x000fe80003800000 */
[----:B------:R-:W-:Y:S05]  /*16860*/  @P1 BRA `(.L_x_10628) ;  /* 0x00000000001c1947 */ /* 0x000fea0003800000 */
[----:B------:R-:W1:Y:S01]  /*16870*/  S2R R2, SR_TID.X ;  /* 0x0000000000027919 */ /* 0x000e620000002100 */
[----:B0-----:R-:W-:-:S04]  /*16880*/  IMAD.MOV.U32 R0, RZ, RZ, 0x6000 ;  /* 0x00006000ff007424 */ /* 0x001fc800078e00ff */
[----:B------:R2:W-:Y:S01]  /*16890*/  SYNCS.ARRIVE.TRANS64 RZ, [R3+URZ+0x2d850], R0 ;  /* 0x02d8500003ff79a7 */ /* 0x0005e2000800003f */
[----:B-1----:R-:W-:-:S04]  /*168a0*/  LOP3.LUT R2, R2, 0x1f, RZ, 0xc0, !PT ;  /* 0x0000001f02027812 */ /* 0x002fc800078ec0ff */
[----:B------:R-:W-:-:S13]  /*168b0*/  ISETP.NE.AND P0, PT, R2, RZ, PT ;  /* 0x000000ff0200720c */ /* 0x000fda0003f05270 */
[----:B--2---:R-:W-:Y:S05]  /*168c0*/  @!P0 BRA `(.L_x_10628) ;  /* 0x0000000000048947 */ /* 0x004fea0003800000 */
[----:B------:R-:W-:Y:S01]  /*168d0*/  BPT.TRAP 0x1 ;  /* 0x000000040000795c */ /* 0x000fe20000300000 */
.L_x_10628:
[----:B------:R-:W-:Y:S05]  /*168e0*/  BSYNC B1 ;  /* 0x0000000000017941 */ /* 0x000fea0003800000 */
.L_x_10627:
[----:B0-----:R-:W-:Y:S01]  /*168f0*/  IMAD R0, R18, 0x6000, R17 ;  /* 0x0000600012007824 */ /* 0x001fe200078e0211 */
        /* <DEDUP_REMOVED lines=9> */
.L_x_10629:
        /* <DEDUP_REMOVED lines=15> */
.L_x_10630:
        /* <DEDUP_REMOVED lines=15> */
.L_x_10631:
        /* <DEDUP_REMOVED lines=10> */
.L_x_10624:
[----:B------:R-:W-:Y:S05]  /*16c10*/  BSYNC B0 ;  /* 0x0000000000007941 */ /* 0x000fea0003800000 */
.L_x_10623:
[----:B------:R-:W-:-:S05]  /*16c20*/  VIADD R18, R18, 0x1 ;  /* 0x0000000112127836 */ /* 0x000fca0000000000 */
[----:B------:R-:W-:-:S04]  /*16c30*/  ISETP.NE.AND P0, PT, R18, 0x2, PT ;  /* 0x000000021200780c */ /* 0x000fc80003f05270 */
[----:B------:R-:W-:Y:S02]  /*16c40*/  SEL R3, RZ, 0x1, P0 ;  /* 0x00000001ff037807 */ /* 0x000fe40000000000 */
[----:B------:R-:W-:Y:S02]  /*16c50*/  SEL R18, R18, RZ, P0 ;  /* 0x000000ff12127207 */ /* 0x000fe40000000000 */
[----:B------:R-:W-:-:S07]  /*16c60*/  LOP3.LUT R28, R28, R3, RZ, 0x3c, !PT ;  /* 0x000000031c1c7212 */ /* 0x000fce00078e3cff */
.L_x_10547:
[----:B------:R-:W-:Y:S05]  /*16c70*/  BSYNC B7 ;  /* 0x0000000000077941 */ /* 0x000fea0003800000 */
.L_x_10545:
[----:B------:R-:W3:Y:S02]  /*16c80*/  LDL R0, [R1] ;  /* 0x0000000001007983 */ /* 0x000ee40000100800 */
        /* <DEDUP_REMOVED lines=11> */
.L_x_10632:
[----:B------:R-:W3:Y:S01]  /*16d40*/  S2R R0, SR_TID.X ;  /* 0x0000000000007919 */ /* 0x000ee20000002100 */
[----:B------:R-:W-:Y:S01]  /*16d50*/  UMOV UR4, 0xffffffff ;  /* 0xffffffff00047882 */ /* 0x000fe20000000000 */
[----:B---3--:R-:W-:-:S04]  /*16d60*/  LOP3.LUT R8, R0, 0x1f, RZ, 0xc0, !PT ;  /* 0x0000001f00087812 */ /* 0x008fc800078ec0ff */
[----:B------:R-:W-:Y:S01]  /*16d70*/  ISETP.NE.AND P0, PT, R8, 0x1f, PT ;  /* 0x0000001f0800780c */ /* 0x000fe20003f05270 */
[----:B------:R-:W-:-:S12]  /*16d80*/  BRA.DIV UR4, `(.L_x_10634) ;  /* 0x0000002204b87947 */ /* 0x000fd8000b800000 */
[----:B------:R-:W-:Y:S01]  /*16d90*/  IMAD.IADD R9, R27, 0x1, R8 ;  /* 0x000000011b097824 */ /* 0x000fe200078e0208 */
[----:B------:R-:W-:-:S04]  /*16da0*/  ULDC UR4, c[0x0][0xc3c] ;  /* 0x00030f0000047ab9 */ /* 0x000fc80000000800 */
[----:B------:R-:W-:-:S13]  /*16db0*/  ISETP.GE.OR P1, PT, R9, UR4, !P0 ;  /* 0x0000000409007c0c */ /* 0x000fda000c726670 */
[----:B------:R-:W3:Y:S08]  /*16dc0*/  @!P1 LDC.64 R2, c[0x0][0xc80] ;  /* 0x00032000ff029b82 */ /* 0x000ef00000000a00 */
[----:B01----:R-:W0:Y:S01]  /*16dd0*/  @!P1 LDC.64 R4, c[0x0][0xc78] ;  /* 0x00031e00ff049b82 */ /* 0x003e220000000a00 */
[----:B---3--:R-:W-:-:S05]  /*16de0*/  @!P1 IMAD.WIDE R2, R9, 0x4, R2 ;  /* 0x0000000409029825 */ /* 0x008fca00078e0202 */
[----:B------:R0:W3:Y:S02]  /*16df0*/  @!P1 LDG.E R7, desc[UR52][R2.64] ;  /* 0x0000003402079981 */ /* 0x0000e4000c1e1900 */
[----:B0-----:R-:W-:-:S05]  /*16e00*/  @!P1 IMAD.WIDE R2, R9, 0x4, R4 ;  /* 0x0000000409029825 */ /* 0x001fca00078e0204 */
[----:B------:R-:W4:Y:S01]  /*16e10*/  @!P1 LDG.E R4, desc[UR52][R2.64] ;  /* 0x0000003402049981 */ /* 0x000f22000c1e1900 */
        /* <DEDUP_REMOVED lines=9> */
[----:B---3--:R-:W-:Y:S02]  /*16eb0*/  @!P1 IMAD.MOV.U32 R25, RZ, RZ, R7 ;  /* 0x000000ffff199224 */ /* 0x008fe400078e0007 */
[----:B----4-:R-:W-:Y:S01]  /*16ec0*/  @!P1 IMAD.MOV.U32 R5, RZ, RZ, R4 ;  /* 0x000000ffff059224 */ /* 0x010fe200078e0004 */
        /* <DEDUP_REMOVED lines=18> */
.L_x_10696:
[----:B------:R-:W-:Y:S02]  /*16ff0*/  ULDC UR4, c[0x0][0xc38] ;  /* 0x00030e0000047ab9 */ /* 0x000fe40000000800 */
[----:B------:R-:W-:-:S04]  /*17000*/  IMAD.U32 R4, RZ, RZ, UR4 ;  /* 0x00000004ff047e24 */ /* 0x000fc8000f8e00ff */
[----:B-1----:R-:W-:-:S04]  /*17010*/  IMAD R3, R14, R4, RZ ;  /* 0x000000040e037224 */ /* 0x002fc800078e02ff */
[----:B------:R-:W-:-:S05]  /*17020*/  IMAD.IADD R6, R6, 0x1, R3 ;  /* 0x0000000106067824 */ /* 0x000fca00078e0203 */
[----:B------:R-:W-:-:S13]  /*17030*/  ISETP.GT.AND P6, PT, R6, R0, PT ;  /* 0x000000000600720c */ /* 0x000fda0003fc4270 */
[----:B------:R-:W-:Y:S05]  /*17040*/  @P6 BRA `(.L_x_10635) ;  /* 0x0000000000a46947 */ /* 0x000fea0003800000 */
.L_x_10638:
[----:B0-----:R-:W0:Y:S01]  /*17050*/  LDC R2, c[0x0][0xc3c] ;  /* 0x00030f00ff027b82 */ /* 0x001e220000000800 */
[----:B------:R-:W-:-:S05]  /*17060*/  VIADD R27, R27, 0x1f ;  /* 0x0000001f1b1b7836 */ /* 0x000fca0000000000 */
[----:B0-----:R-:W-:-:S13]  /*17070*/  ISETP.GE.AND P6, PT, R27, R2, PT ;  /* 0x000000021b00720c */ /* 0x001fda0003fc6270 */
[----:B------:R-:W-:Y:S05]  /*17080*/  @P6 BRA `(.L_x_10636) ;  /* 0x0000000800bc6947 */ /* 0x000fea0003800000 */
[----:B------:R-:W0:Y:S01]  /*17090*/  S2R R3, SR_TID.X ;  /* 0x0000000000037919 */ /* 0x000e220000002100 */
[----:B------:R-:W-:Y:S01]  /*170a0*/  IMAD.MOV.U32 R25, RZ, RZ, RZ ;  /* 0x000000ffff197224 */ /* 0x000fe200078e00ff */
[----:B0-----:R-:W-:-:S05]  /*170b0*/  LOP3.LUT R3, R3, 0x1f, RZ, 0xc0, !PT ;  /* 0x0000001f03037812 */ /* 0x001fca00078ec0ff */
[----:B------:R-:W-:-:S05]  /*170c0*/  IMAD.IADD R7, R27, 0x1, R3 ;  /* 0x000000011b077824 */ /* 0x000fca00078e0203 */
[----:B------:R-:W-:-:S13]  /*170d0*/  ISETP.GE.OR P6, PT, R7, R2, !P0 ;  /* 0x000000020700720c */ /* 0x000fda00047c6670 */
[----:B------:R-:W0:Y:S08]  /*170e0*/  @!P6 LDC.64 R2, c[0x0][0xc80] ;  /* 0x00032000ff02eb82 */ /* 0x000e300000000a00 */
[----:B------:R-:W1:Y:S01]  /*170f0*/  @!P6 LDC.64 R4, c[0x0][0xc78] ;  /* 0x00031e00ff04eb82 */ /* 0x000e620000000a00 */
[----:B0-----:R-:W-:-:S05]  /*17100*/  @!P6 IMAD.WIDE R2, R7, 0x4, R2 ;  /* 0x000000040702e825 */ /* 0x001fca00078e0202 */
[----:B------:R1:W3:Y:S02]  /*17110*/  @!P6 LDG.E R25, desc[UR52][R2.64] ;  /* 0x000000340219e981 */ /* 0x0002e4000c1e1900 */
[----:B-1----:R-:W-:-:S04]  /*17120*/  @!P6 IMAD.WIDE R2, R7, 0x4, R4 ;  /* 0x000000040702e825 */ /* 0x002fc800078e0204 */
[----:B------:R-:W-:-:S06]  /*17130*/  IMAD.MOV.U32 R5, RZ, RZ, RZ ;  /* 0x000000ffff057224 */ /* 0x000fcc00078e00ff */
[----:B------:R-:W3:Y:S01]  /*17140*/  @!P6 LDG.E R5, desc[UR52][R2.64] ;  /* 0x000000340205e981 */ /* 0x000ee2000c1e1900 */
[----:B------:R-:W-:Y:S01]  /*17150*/  UMOV UR4, 0xffffffff ;  /* 0xffffffff00047882 */ /* 0x000fe20000000000 */
[----:B---3--:R-:W-:Y:S02]  /*17160*/  IMAD R13, R5, R25, RZ ;  /* 0x00000019050d7224 */ /* 0x008fe400078e02ff */
        /* <DEDUP_REMOVED lines=17> */
.L_x_10704:
[----:B------:R-:W-:Y:S02]  /*17280*/  ULDC UR4, c[0x0][0xc38] ;  /* 0x00030e0000047ab9 */ /* 0x000fe40000000800 */
[----:B------:R-:W-:-:S04]  /*17290*/  IMAD.U32 R4, RZ, RZ, UR4 ;  /* 0x00000004ff047e24 */ /* 0x000fc8000f8e00ff */
[----:B-1----:R-:W-:-:S04]  /*172a0*/  IMAD R3, R14, R4, RZ ;  /* 0x000000040e037224 */ /* 0x002fc800078e02ff */
[----:B------:R-:W-:-:S05]  /*172b0*/  IMAD.IADD R6, R3, 0x1, R6 ;  /* 0x0000000103067824 */ /* 0x000fca00078e0206 */
[----:B------:R-:W-:-:S13]  /*172c0*/  ISETP.GT.AND P6, PT, R6, R0, PT ;  /* 0x000000000600720c */ /* 0x000fda0003fc4270 */
[----:B------:R-:W-:Y:S05]  /*172d0*/  @!P6 BRA `(.L_x_10638) ;  /* 0xfffffffc005ce947 */ /* 0x000fea000383ffff */
.L_x_10635:
[----:B------:R-:W-:Y:S01]  /*172e0*/  IMAD.IADD R6, R6, 0x1, -R3 ;  /* 0x0000000106067824 */ /* 0x000fe200078e0a03 */
[----:B------:R-:W-:-:S03]  /*172f0*/  UMOV UR4, 0xffffffff ;  /* 0xffffffff00047882 */ /* 0x000fc60000000000 */
[----:B------:R-:W-:-:S05]  /*17300*/  IMAD R3, R2, R4, R6 ;  /* 0x0000000402037224 */ /* 0x000fca00078e0206 */
[----:B------:R-:W-:Y:S01]  /*17310*/  ISETP.GT.AND P6, PT, R3, R0, PT ;  /* 0x000000000300720c */ /* 0x000fe20003fc4270 */
[----:B------:R-:W-:-:S12]  /*17320*/  BRA.DIV UR4, `(.L_x_10639) ;  /* 0x0000002604407947 */ /* 0x000fd8000b800000 */
[----:B------:R-:W-:-:S04]  /*17330*/  VOTE.ANY R3, PT, !P6 ;  /* 0x0000000000037806 */ /* 0x000fc800070e0100 */
[----:B------:R-:W1:Y:S02]  /*17340*/  POPC R7, R3 ;  /* 0x0000000300077309 */ /* 0x000e640000000000 */
[----:B-1----:R1:W3:Y:S01]  /*17350*/  SHFL.IDX PT, R25, R25, R7, 0x1f ;  /* 0x00001f0719197589 */ /* 0x0022e200000e0000 */
[----:B------:R-:W-:-:S03]  /*17360*/  IMAD.IADD R27, R7, 0x1, R27 ;  /* 0x00000001071b7824 */ /* 0x000fc600078e021b */
[----:B------:R1:W4:Y:S04]  /*17370*/  SHFL.IDX PT, R5, R5, R7, 0x1f ;  /* 0x00001f0705057589 */ /* 0x00032800000e0000 */
.L_x_10709:
[----:B------:R-:W-:-:S13]  /*17380*/  ISETP.NE.AND P0, PT, R3, RZ, PT ;  /* 0x000000ff0300720c */ /* 0x000fda0003f05270 */
[----:B------:R-:W-:Y:S05]  /*17390*/  @!P0 BRA `(.L_x_10640) ;  /* 0x0000000000108947 */ /* 0x000fea0003800000 */
[----:B------:R-:W-:Y:S01]  /*173a0*/  UMOV UR4, 0xffffffff ;  /* 0xffffffff00047882 */ /* 0x000fe20000000000 */
[----:B--2---:R-:W-:Y:S02]  /*173b0*/  VIADD R12, R7, 0xffffffff ;  /* 0xffffffff070c7836 */ /* 0x004fe40000000000 */
[----:B------:R-:W-:Y:S05]  /*173c0*/  BRA.DIV UR4, `(.L_x_10641) ;  /* 0x0000002604787947 */ /* 0x000fea000b800000 */
[----:B------:R2:W0:Y:S02]  /*173d0*/  SHFL.IDX PT, R24, R2, R12, 0x1f ;  /* 0x00001f0c02187589 */ /* 0x00042400000e0000 */
.L_x_10640:
[----:B----4-:R-:W-:Y:S01]  /*173e0*/  ISETP.NE.AND P0, PT, R5, 0x1, PT ;  /* 0x000000010500780c */ /* 0x010fe20003f05270 */
[----:B0-----:R-:W-:-:S04]  /*173f0*/  IMAD R24, R24, R4, R6 ;  /* 0x0000000418187224 */ /* 0x001fc800078e0206 */
[----:B------:R-:W-:-:S08]  /*17400*/  IMAD.IADD R0, R0, 0x1, -R24 ;  /* 0x0000000100007824 */ /* 0x000fd000078e0a18 */
[----:B------:R-:W-:Y:S05]  /*17410*/  @!P0 BRA `(.L_x_10642) ;  /* 0x0000000000dc8947 */ /* 0x000fea0003800000 */
[----:B---3--:R-:W-:Y:S01]  /*17420*/  IABS R4, R25 ;  /* 0x0000001900047213 */ /* 0x008fe20000000000 */
[----:B--2---:R-:W-:Y:S01]  /*17430*/  IMAD.MOV.U32 R2, RZ, RZ, RZ ;  /* 0x000000ffff027224 */ /* 0x004fe200078e00ff */
[----:B------:R-:W-:Y:S02]  /*17440*/  IABS R6, R5 ;  /* 0x0000000500067213 */ /* 0x000fe40000000000 */
[----:B-1----:R-:W0:Y:S08]  /*17450*/  I2F.RP R7, R4 ;  /* 0x0000000400077306 */ /* 0x002e300000209400 */
[----:B------:R-:W-:Y:S08]  /*17460*/  I2F.RP R10, R6 ;  /* 0x00000006000a7306 */ /* 0x000ff00000209400 */
[----:B0-----:R-:W0:Y:S02]  /*17470*/  MUFU.RCP R7, R7 ;  /* 0x0000000700077308 */ /* 0x001e240000001000 */
[----:B0-----:R-:W-:-:S06]  /*17480*/  VIADD R3, R7, 0xffffffe ;  /* 0x0ffffffe07037836 */ /* 0x001fcc0000000000 */
        /* <DEDUP_REMOVED lines=38> */
[----:B------:R-:W-:-:S04]  /*176f0*/  IMAD.MOV R3, RZ, RZ, -R7 ;  /* 0x000000ffff037224 */ /* 0x000fc800078e0a07 */
[----:B------:R-:W-:-:S08]  /*17700*/  IMAD R3, R25, R3, R0 ;  /* 0x0000000319037224 */ /* 0x000fd000078e0200 */
[----:B------:R-:W-:-:S04]  /*17710*/  @P0 VIADD R4, R4, 0x1 ;  /* 0x0000000104040836 */ /* 0x000fc80000000000 */
[----:B------:R-:W-:Y:S01]  /*17720*/  @!P2 IMAD.MOV R4, RZ, RZ, -R4 ;  /* 0x000000ffff04a224 */ /* 0x000fe200078e0a04 */
[----:B------:R-:W-:-:S05]  /*17730*/  @!P1 LOP3.LUT R4, RZ, R5, RZ, 0x33, !PT ;  /* 0x00000005ff049212 */ /* 0x000fca00078e33ff */
[--C-:B------:R-:W-:Y:S02]  /*17740*/  IMAD.MOV R2, RZ, RZ, -R4.reuse ;  /* 0x000000ffff027224 */ /* 0x100fe400078e0a04 */
[C---:B------:R-:W-:Y:S02]  /*17750*/  IMAD R4, R5.reuse, 0x1000000, R4 ;  /* 0x0100000005047824 */ /* 0x040fe400078e0204 */
[----:B------:R-:W-:-:S04]  /*17760*/  IMAD R5, R5, R2, R7 ;  /* 0x0000000205057224 */ /* 0x000fc800078e0207 */
[----:B------:R-:W-:Y:S01]  /*17770*/  IMAD R26, R5, 0x10000, R4 ;  /* 0x00010000051a7824 */ /* 0x000fe200078e0204 */
[----:B------:R-:W-:Y:S06]  /*17780*/  BRA `(.L_x_10643) ;  /* 0x0000000000f07947 */ /* 0x000fec0003800000 */
.L_x_10642:
[----:B--2---:R-:W0:Y:S02]  /*17790*/  LDC.64 R2, c[0x0][0xc90] ;  /* 0x00032400ff027b82 */ /* 0x004e240000000a00 */
[----:B0-----:R-:W-:-:S05]  /*177a0*/  IMAD.WIDE R2, R27, 0x4, R2 ;  /* 0x000000041b027825 */ /* 0x001fca00078e0202 */
[----:B------:R0:W3:Y:S02]  /*177b0*/  LDG.E R6, desc[UR52][R2.64] ;  /* 0x0000003402067981 */ /* 0x0000e4000c1e1900 */
[----:B0-----:R-:W-:Y:S02]  /*177c0*/  IMAD.MOV.U32 R2, RZ, RZ, RZ ;  /* 0x000000ffff027224 */ /* 0x001fe400078e00ff */
[----:B---3--:R-:W-:-:S05]  /*177d0*/  IMAD R5, R25, R6, RZ ;  /* 0x0000000619057224 */ /* 0x008fca00078e02ff */
[----:B-1----:R-:W-:-:S04]  /*177e0*/  IABS R7, R5 ;  /* 0x0000000500077213 */ /* 0x002fc80000000000 */
[----:B------:R-:W0:Y:S08]  /*177f0*/  I2F.RP R8, R7 ;  /* 0x0000000700087306 */ /* 0x000e300000209400 */
[----:B0-----:R-:W0:Y:S02]  /*17800*/  MUFU.RCP R8, R8 ;  /* 0x0000000800087308 */ /* 0x001e240000001000 */
[----:B0-----:R-:W-:-:S06]  /*17810*/  VIADD R9, R8, 0xffffffe ;  /* 0x0ffffffe08097836 */ /* 0x001fcc0000000000 */
[----:B------:R-:W0:Y:S02]  /*17820*/  F2I.FTZ.U32.TRUNC.NTZ R3, R9 ;  /* 0x0000000900037305 */ /* 0x000e24000021f000 */
[----:B0-----:R-:W-:-:S04]  /*17830*/  IMAD.MOV R10, RZ, RZ, -R3 ;  /* 0x000000ffff0a7224 */ /* 0x001fc800078e0a03 */
[----:B------:R-:W-:Y:S01]  /*17840*/  IMAD R11, R10, R7, RZ ;  /* 0x000000070a0b7224 */ /* 0x000fe200078e02ff */
[----:B------:R-:W-:-:S03]  /*17850*/  IABS R10, R5 ;  /* 0x00000005000a7213 */ /* 0x000fc60000000000 */
        /* <DEDUP_REMOVED lines=23> */
[----:B0-----:R-:W-:Y:S01]  /*179d0*/  VIADD R2, R8, 0xffffffe ;  /* 0x0ffffffe08027836 */ /* 0x001fe20000000000 */
[----:B------:R-:W-:-:S05]  /*179e0*/  IABS R8, R0 ;  /* 0x0000000000087213 */ /* 0x000fca0000000000 */
[----:B------:R0:W1:Y:S02]  /*179f0*/  F2I.FTZ.U32.TRUNC.NTZ R3, R2 ;  /* 0x0000000200037305 */ /* 0x000064000021f000 */
[----:B0-----:R-:W-:Y:S02]  /*17a00*/  IMAD.MOV.U32 R2, RZ, RZ, RZ ;  /* 0x000000ffff027224 */ /* 0x001fe400078e00ff */
[----:B-1----:R-:W-:-:S04]  /*17a10*/  IMAD.MOV R5, RZ, RZ, -R3 ;  /* 0x000000ffff057224 */ /* 0x002fc800078e0a03 */
[----:B------:R-:W-:-:S04]  /*17a20*/  IMAD R5, R5, R6, RZ ;  /* 0x0000000605057224 */ /* 0x000fc800078e02ff */
[----:B------:R-:W-:Y:S01]  /*17a30*/  IMAD.HI.U32 R3, R3, R5, R2 ;  /* 0x0000000503037227 */ /* 0x000fe200078e0002 */
[-C--:B------:R-:W-:Y:S02]  /*17a40*/  IABS R5, R4.reuse ;  /* 0x0000000400057213 */ /* 0x080fe40000000000 */
[----:B------:R-:W-:Y:S02]  /*17a50*/  LOP3.LUT R2, R0, R4, RZ, 0x3c, !PT ;  /* 0x0000000400027212 */ /* 0x000fe400078e3cff */
[----:B------:R-:W-:Y:S01]  /*17a60*/  IADD3 R0, R7, 0x1000000, R0 ;  /* 0x0100000007007810 */ /* 0x000fe20007ffe000 */
[----:B------:R-:W-:Y:S01]  /*17a70*/  IMAD.MOV R5, RZ, RZ, -R5 ;  /* 0x000000ffff057224 */ /* 0x000fe200078e0a05 */
[----:B------:R-:W-:Y:S01]  /*17a80*/  ISETP.GE.AND P2, PT, R2, RZ, PT ;  /* 0x000000ff0200720c */ /* 0x000fe20003f46270 */
        /* <DEDUP_REMOVED lines=11> */
[----:B------:R-:W-:-:S07]  /*17b40*/  IMAD R26, R3, R4, R0 ;  /* 0x00000004031a7224 */ /* 0x000fce00078e0200 */
.L_x_10643:
[----:B------:R-:W-:-:S05]  /*17b50*/  LOP3.LUT R0, RZ, R3, RZ, 0x33, !PT ;  /* 0x00000003ff007212 */ /* 0x000fca00078e33ff */
[----:B------:R-:W-:Y:S01]  /*17b60*/  IMAD.IADD R25, R25, 0x1, R0 ;  /* 0x0000000119197824 */ /* 0x000fe200078e0200 */
[----:B------:R-:W-:Y:S06]  /*17b70*/  BRA `(.L_x_10644) ;  /* 0x00000000001c7947 */ /* 0x000fec0003800000 */
.L_x_10636:
[----:B------:R-:W-:Y:S01]  /*17b80*/  UMOV UR4, URZ ;  /* 0x0000003f00047c82 */ /* 0x000fe20008000000 */
[----:B------:R-:W-:Y:S01]  /*17b90*/  UMOV UR5, URZ ;  /* 0x0000003f00057c82 */ /* 0x000fe20008000000 */
[----:B------:R-:W-:Y:S01]  /*17ba0*/  ULDC UR6, c[0x0][0xc3c] ;  /* 0x00030f0000067ab9 */ /* 0x000fe20000000800 */
[----:B------:R-:W-:Y:S02]  /*17bb0*/  IMAD.MOV.U32 R24, RZ, RZ, R0 ;  /* 0x000000ffff187224 */ /* 0x000fe400078e0000 */
[----:B------:R-:W-:Y:S02]  /*17bc0*/  IMAD.U32 R25, RZ, RZ, UR4 ;  /* 0x00000004ff197e24 */ /* 0x000fe4000f8e00ff */
[----:B------:R-:W-:Y:S02]  /*17bd0*/  IMAD.U32 R26, RZ, RZ, UR5 ;  /* 0x00000005ff1a7e24 */ /* 0x000fe4000f8e00ff */
[----:B------:R-:W-:-:S07]  /*17be0*/  IMAD.U32 R27, RZ, RZ, UR6 ;  /* 0x00000006ff1b7e24 */ /* 0x000fce000f8e00ff */
.L_x_10644:
[----:B------:R-:W0:Y:S01]  /*17bf0*/  S2R R0, SR_TID.X ;  /* 0x0000000000007919 */ /* 0x000e220000002100 */
[----:B------:R-:W-:Y:S05]  /*17c00*/  WARPSYNC.ALL ;  /* 0x0000000000007948 */ /* 0x000fea0003800000 */
[----:B------:R-:W-:Y:S01]  /*17c10*/  BAR.SYNC.DEFER_BLOCKING 0x4, 0x200 ;  /* 0x0108000000007b1d */ /* 0x000fe20000010000 */
[----:B0-----:R-:W-:-:S04]  /*17c20*/  LOP3.LUT R0, R0, 0x1f, RZ, 0xc0, !PT ;  /* 0x0000001f00007812 */ /* 0x001fc800078ec0ff */
[----:B------:R-:W-:-:S13]  /*17c30*/  ISETP.NE.AND P0, PT, R0, RZ, PT ;  /* 0x000000ff0000720c */ /* 0x000fda0003f05270 */
[----:B------:R-:W0:Y:S01]  /*17c40*/  @!P0 S2R R3, SR_CgaCtaId ;  /* 0x0000000000038919 */ /* 0x000e220000008800 */
[----:B------:R-:W-:-:S04]  /*17c50*/  @!P0 MOV R0, 0x400 ;  /* 0x0000040000008802 */ /* 0x000fc80000000f00 */
[----:B0-----:R-:W-:-:S05]  /*17c60*/  @!P0 LEA R17, R3, R0, 0x18 ;  /* 0x0000000003118211 */ /* 0x001fca00078ec0ff */
[----:B------:R0:W-:Y:S01]  /*17c70*/  @!P0 STS.128 [R17+0x2d8d0], R24 ;  /* 0x02d8d01811008388 */ /* 0x0001e20000000c00 */
[----:B------:R-:W-:Y:S06]  /*17c80*/  BAR.ARV 0x5, 0x200 ;  /* 0x0148000000007b1d */ /* 0x000fec0000002000 */
.L_x_10633:
[----:B------:R-:W-:Y:S02]  /*17c90*/  ULDC UR4, c[0x0][0xc3c] ;  /* 0x00030f0000047ab9 */ /* 0x000fe40000000800 */
[----:B----4-:R-:W-:-:S13]  /*17ca0*/  ISETP.GE.AND P0, PT, R27, UR4, PT ;  /* 0x000000041b007c0c */ /* 0x010fda000bf06270 */
[----:B------:R-:W-:Y:S05]  /*17cb0*/  @!P0 BRA `(.L_x_10645) ;  /* 0xffffffa000988947 */ /* 0x000fea000383ffff */
[----:B------:R-:W-:Y:S05]  /*17cc0*/  BSYNC B8 ;  /* 0x0000000000087941 */ /* 0x000fea0003800000 */
.L_x_10531:
[----:B--2---:R-:W2:Y:S01]  /*17cd0*/  LDL.LU R0, [R1+0x24] ;  /* 0x0000240001007983 */ /* 0x004ea20000300800 */
[----:B------:R-:W-:Y:S01]  /*17ce0*/  BSSY B0, `(.L_x_10646) ;  /* 0x000000b000007945 */ /* 0x000fe20003800000 */
[----:B0-----:R-:W0:Y:S01]  /*17cf0*/  S2R R5, SR_CgaCtaId ;  /* 0x0000000000057919 */ /* 0x001e220000008800 */
[----:B--2---:R-:W-:-:S05]  /*17d00*/  VIADD R0, R0, 0x1 ;  /* 0x0000000100007836 */ /* 0x004fca0000000000 */
        /* <DEDUP_REMOVED lines=8> */
.L_x_10712:
[----:B------:R-:W-:Y:S05]  /*17d90*/  BSYNC B0 ;  /* 0x0000000000007941 */ /* 0x000fea0003800000 */
.L_x_10646:
[----:B------:R-:W-:-:S03]  /*17da0*/  UMOV UR4, 0xffffffff ;  /* 0xffffffff00047882 */ /* 0x000fc60000000000 */
[----:B------:R-:W-:Y:S05]  /*17db0*/  BRA.DIV UR4, `(.L_x_10648) ;  /* 0x0000001e04387947 */ /* 0x000fea000b800000 */
[----:B0-----:R-:W0:Y:S02]  /*17dc0*/  S2R R0, SR_TID.X ;  /* 0x0000000000007919 */ /* 0x001e240000002100 */
[----:B0-----:R-:W-:-:S04]  /*17dd0*/  SHF.R.U32.HI R0, RZ, 0x5, R0 ;  /* 0x00000005ff007819 */ /* 0x001fc80000011600 */
[----:B------:R-:W-:-:S05]  /*17de0*/  LOP3.LUT R0, R0, 0x3, RZ, 0xc0, !PT ;  /* 0x0000000300007812 */ /* 0x000fca00078ec0ff */
[----:B------:R0:W2:Y:S02]  /*17df0*/  SHFL.IDX PT, R14, R0, RZ, 0x1f ;  /* 0x00001fff000e7589 */ /* 0x0000a400000e0000 */
.L_x_10715:
[----:B--2---:R-:W-:Y:S01]  /*17e00*/  ISETP.NE.AND P0, PT, R14, RZ, PT ;  /* 0x000000ff0e00720c */ /* 0x004fe20003f05270 */
[----:B------:R-:W-:-:S12]  /*17e10*/  BSSY B0, `(.L_x_10649) ;  /* 0x0000024000007945 */ /* 0x000fd80003800000 */
[----:B------:R-:W-:Y:S05]  /*17e20*/  @P0 BRA `(.L_x_10650) ;  /* 0x0000000000880947 */ /* 0x000fea0003800000 */
[----:B------:R-:W-:-:S03]  /*17e30*/  UMOV UR4, 0xffffffff ;  /* 0xffffffff00047882 */ /* 0x000fc60000000000 */
[----:B------:R-:W-:Y:S05]  /*17e40*/  BRA.DIV UR4, `(.L_x_10651) ;  /* 0x0000001e04487947 */ /* 0x000fea000b800000 */
[----:B------:R-:W-:-:S13]  /*17e50*/  ELECT P6, URZ, PT ;  /* 0x00000000003f782f */ /* 0x000fda00038c0000 */
.L_x_10718:
[----:B------:R-:W-:Y:S05]  /*17e60*/  @!P6 BRA `(.L_x_10650) ;  /* 0x000000000078e947 */ /* 0x000fea0003800000 */
[----:B------:R-:W-:-:S06]  /*17e70*/  ULOP3.LUT UR4, UR36, 0x2, URZ, 0xfc, !UPT ;  /* 0x0000000224047892 */ /* 0x000fcc000f8efc3f */
[----:B0-----:R-:W-:-:S05]  /*17e80*/  IMAD.U32 R0, RZ, RZ, UR4 ;  /* 0x00000004ff007e24 */ /* 0x001fca000f8e00ff */
[----:B------:R-:W-:-:S13]  /*17e90*/  ISETP.NE.AND P2, PT, R0, 0x3, PT ;  /* 0x000000030000780c */ /* 0x000fda0003f45270 */
[----:B------:R-:W-:Y:S05]  /*17ea0*/  @!P2 BRA `(.L_x_10652) ;  /* 0x000000000004a947 */ /* 0x000fea0003800000 */
[----:B------:R-:W-:Y:S01]  /*17eb0*/  BPT.TRAP 0x1 ;  /* 0x000000040000795c */ /* 0x000fe20000300000 */
.L_x_10652:
[----:B------:R-:W-:Y:S01]  /*17ec0*/  VIADD R3, R9, 0x2d840 ;  /* 0x0002d84009037836 */ /* 0x000fe20000000000 */
[----:B------:R-:W-:Y:S01]  /*17ed0*/  SHF.L.U32 R2, R28, 0x1f, RZ ;  /* 0x0000001f1c027819 */ /* 0x000fe200000006ff */
[C---:B------:R-:W-:Y:S02]  /*17ee0*/  VIADD R0, R18.reuse, 0x1 ;  /* 0x0000000112007836 */ /* 0x040fe40000000000 */
[----:B------:R-:W-:-:S03]  /*17ef0*/  IMAD R7, R18, 0x8, R3 ;  /* 0x0000000812077824 */ /* 0x000fc600078e0203 */
[C---:B------:R-:W-:Y:S01]  /*17f00*/  ISETP.NE.AND P1, PT, R0.reuse, 0x2, PT ;  /* 0x000000020000780c */ /* 0x040fe20003f25270 */
[----:B------:R-:W0:Y:S03]  /*17f10*/  SYNCS.PHASECHK.TRANS64.TRYWAIT P0, [R7+URZ], R2 ;  /* 0x00000002070075a7 */ /* 0x000e26000800017f */
[----:B------:R-:W-:Y:S02]  /*17f20*/  SEL R5, RZ, 0x1, P1 ;  /* 0x00000001ff057807 */ /* 0x000fe40000800000 */
[----:B-1----:R-:W-:Y:S02]  /*17f30*/  SEL R4, R0, RZ, P1 ;  /* 0x000000ff00047207 */ /* 0x002fe40000800000 */
[----:B------:R-:W-:-:S03]  /*17f40*/  LOP3.LUT R0, R28, R5, RZ, 0x3c, !PT ;  /* 0x000000051c007212 */ /* 0x000fc600078e3cff */
[----:B------:R-:W-:Y:S01]  /*17f50*/  IMAD R3, R4, 0x8, R3 ;  /* 0x0000000804037824 */ /* 0x000fe200078e0203 */
[----:B------:R-:W-:Y:S01]  /*17f60*/  SHF.L.U32 R0, R0, 0x1f, RZ ;  /* 0x0000001f00007819 */ /* 0x000fe200000006ff */
[----:B0-----:R-:W-:Y:S06]  /*17f70*/  @!P0 BRA `(.L_x_10653) ;  /* 0x0000001c001c8947 */ /* 0x001fec0003800000 */
.L_x_10719:
[----:B------:R-:W1:Y:S02]  /*17f80*/  SYNCS.PHASECHK.TRANS64.TRYWAIT P0, [R3+URZ], R0 ;  /* 0x00000000030075a7 */ /* 0x000e64000800017f */
[----:B-1----:R-:W-:Y:S05]  /*17f90*/  @!P0 BRA `(.L_x_10654) ;  /* 0x0000001c00288947 */ /* 0x002fea0003800000 */
.L_x_10720:
[----:B------:R-:W-:Y:S05]  /*17fa0*/  @!P2 BRA `(.L_x_10655) ;  /* 0x000000000004a947 */ /* 0x000fea0003800000 */
[----:B------:R-:W-:Y:S01]  /*17fb0*/  BPT.TRAP 0x1 ;  /* 0x000000040000795c */ /* 0x000fe20000300000 */
.L_x_10655:
[----:B-1----:R-:W-:-:S04]  /*17fc0*/  VIADD R3, R9, 0x2d860 ;  /* 0x0002d86009037836 */ /* 0x002fc80000000000 */
[----:B------:R-:W-:-:S04]  /*17fd0*/  IMAD R5, R18, 0x8, R3 ;  /* 0x0000000812057824 */ /* 0x000fc800078e0203 */
[----:B------:R-:W1:Y:S02]  /*17fe0*/  SYNCS.PHASECHK.TRANS64.TRYWAIT P0, [R5+URZ], R2 ;  /* 0x00000002050075a7 */ /* 0x000e64000800017f */
[----:B-1----:R-:W-:Y:S05]  /*17ff0*/  @!P0 BRA `(.L_x_10656) ;  /* 0x0000001c00248947 */ /* 0x002fea0003800000 */
.L_x_10721:
[----:B------:R-:W-:-:S07]  /*18000*/  IMAD R3, R4, 0x8, R3 ;  /* 0x0000000804037824 */ /* 0x000fce00078e0203 */
.L_x_10657:
[----:B--2---:R2:W4:Y:S02]  /*18010*/  SYNCS.PHASECHK.TRANS64.TRYWAIT P0, [R3+URZ], R0 ;  /* 0x00000000030075a7 */ /* 0x004524000800017f */
[----:B----4-:R-:W-:Y:S05]  /*18020*/  @!P0 NANOSLEEP.SYNCS 0x989680 ;  /* 0x009896800000895d */ /* 0x010fea0003900000 */
[----:B------:R-:W4:Y:S02]  /*18030*/  @!P0 SYNCS.PHASECHK.TRANS64 P0, [R3+URZ], R0 ;  /* 0x00000000030085a7 */ /* 0x000f24000800007f */
[----:B----4-:R-:W-:Y:S05]  /*18040*/  @!P0 BRA `(.L_x_10657) ;  /* 0xfffffffc00f08947 */ /* 0x010fea000383ffff */
.L_x_10650:
[----:B------:R-:W-:Y:S05]  /*18050*/  BSYNC B0 ;  /* 0x0000000000007941 */ /* 0x000fea0003800000 */
.L_x_10649:
[----:B------:R-:W-:Y:S05]  /*18060*/  EXIT ;  /* 0x000000000000794d */ /* 0x000fea0003800000 */
.L_x_10438:
[----:B0-----:R-:W-:-:S04]  /*18070*/  IMAD.U32 R3, RZ, RZ, UR42 ;  /* 0x0000002aff037e24 */ /* 0x001fc8000f8e00ff */
[----:B------:R0:W1:Y:S03]  /*18080*/  SYNCS.PHASECHK.TRANS64.TRYWAIT P1, [R3+URZ+0x2d800], R0 ;  /* 0x02d80000030075a7 */ /* 0x000066000802017f */
[----:B-1----:R-:W-:Y:S05]  /*18090*/  @!P1 NANOSLEEP.SYNCS 0x989680 ;  /* 0x009896800000995d */ /* 0x002fea0003900000 */
[----:B------:R-:W1:Y:S02]  /*180a0*/  @!P1 SYNCS.PHASECHK.TRANS64 P1, [R3+URZ+0x2d800], R0 ;  /* 0x02d80000030095a7 */ /* 0x000e64000802007f */
[----:B-1----:R-:W-:Y:S05]  /*180b0*/  @!P1 BRA `(.L_x_10438) ;  /* 0xfffffffc00ec9947 */ /* 0x002fea000383ffff */
[----:B------:R-:W-:Y:S05]  /*180c0*/  BRA `(.L_x_10658) ;  /* 0xfffffea0002c7947 */ /* 0x000fea000383ffff */
.L_x_10442:
[----:B-1----:R1:W2:Y:S02]  /*180d0*/  SYNCS.PHASECHK.TRANS64.TRYWAIT P2, [R3+URZ+0x2d830], R0 ;  /* 0x02d83000030075a7 */ /* 0x0022a4000804017f */
[----:B--2---:R-:W-:Y:S05]  /*180e0*/  @!P2 NANOSLEEP.SYNCS 0x989680 ;  /* 0x009896800000a95d */ /* 0x004fea0003900000 */
[----:B------:R-:W2:Y:S02]  /*180f0*/  @!P2 SYNCS.PHASECHK.TRANS64 P2, [R3+URZ+0x2d830], R0 ;  /* 0x02d830000300a5a7 */ /* 0x000ea4000804007f */
[----:B--2---:R-:W-:Y:S05]  /*18100*/  @!P2 BRA `(.L_x_10442) ;  /* 0xfffffffc00f0a947 */ /* 0x004fea000383ffff */
[----:B------:R-:W-:Y:S05]  /*18110*/  BRA `(.L_x_10441) ;  /* 0xfffffea000507947 */ /* 0x000fea000383ffff */
.L_x_10458:
[----:B-1----:R-:W-:-:S04]  /*18120*/  IMAD.U32 R7, RZ, RZ, UR6 ;  /* 0x00000006ff077e24 */ /* 0x002fc8000f8e00ff */
[----:B------:R1:W2:Y:S03]  /*18130*/  SYNCS.PHASECHK.TRANS64.TRYWAIT P2, [R7+URZ+0x2d830], R6 ;  /* 0x02d83006070075a7 */ /* 0x0002a6000804017f */
[----:B--2---:R-:W-:Y:S05]  /*18140*/  @!P2 NANOSLEEP.SYNCS 0x989680 ;  /* 0x009896800000a95d */ /* 0x004fea0003900000 */
[----:B------:R-:W2:Y:S02]  /*18150*/  @!P2 SYNCS.PHASECHK.TRANS64 P2, [R7+URZ+0x2d830], R6 ;  /* 0x02d830060700a5a7 */ /* 0x000ea4000804007f */
[----:B--2---:R-:W-:Y:S05]  /*18160*/  @!P2 BRA `(.L_x_10458) ;  /* 0xfffffffc00eca947 */ /* 0x004fea000383ffff */
[----:B------:R-:W-:Y:S05]  /*18170*/  BRA `(.L_x_10455) ;  /* 0xfffffed400347947 */ /* 0x000fea000383ffff */
.L_x_10462:
[----:B-1----:R-:W-:-:S04]  /*18180*/  IMAD.U32 R7, RZ, RZ, UR6 ;  /* 0x00000006ff077e24 */ /* 0x002fc8000f8e00ff */
[----:B------:R1:W2:Y:S03]  /*18190*/  SYNCS.PHASECHK.TRANS64.TRYWAIT P2, [R7+URZ+0x2d850], R6 ;  /* 0x02d85006070075a7 */ /* 0x0002a6000804017f */
[----:B--2---:R-:W-:Y:S05]  /*181a0*/  @!P2 NANOSLEEP.SYNCS 0x989680 ;  /* 0x009896800000a95d */ /* 0x004fea0003900000 */
[----:B------:R-:W2:Y:S02]  /*181b0*/  @!P2 SYNCS.PHASECHK.TRANS64 P2, [R7+URZ+0x2d850], R6 ;  /* 0x02d850060700a5a7 */ /* 0x000ea4000804007f */
[----:B--2---:R-:W-:Y:S05]  /*181c0*/  @!P2 BRA `(.L_x_10462) ;  /* 0xfffffffc00eca947 */ /* 0x004fea000383ffff */
[----:B------:R-:W-:Y:S05]  /*181d0*/  BRA `(.L_x_10459) ;  /* 0xfffffed400d47947 */ /* 0x000fea000383ffff */
.L_x_10479:
[----:B--2---:R-:W-:-:S04]  /*181e0*/  IMAD.U32 R5, RZ, RZ, UR6 ;  /* 0x00000006ff057e24 */ /* 0x004fc8000f8e00ff */
[----:B------:R2:W4:Y:S03]  /*181f0*/  SYNCS.PHASECHK.TRANS64.TRYWAIT P2, [R5+URZ+0x2d830], R0 ;  /* 0x02d83000050075a7 */ /* 0x000526000804017f */
[----:B----4-:R-:W-:Y:S05]  /*18200*/  @!P2 NANOSLEEP.SYNCS 0x989680 ;  /* 0x009896800000a95d */ /* 0x010fea0003900000 */
[----:B------:R-:W4:Y:S02]  /*18210*/  @!P2 SYNCS.PHASECHK.TRANS64 P2, [R5+URZ+0x2d830], R0 ;  /* 0x02d830000500a5a7 */ /* 0x000f24000804007f */
[----:B----4-:R-:W-:Y:S05]  /*18220*/  @!P2 BRA `(.L_x_10479) ;  /* 0xfffffffc00eca947 */ /* 0x010fea000383ffff */
[----:B------:R-:W-:Y:S05]  /*18230*/  BRA `(.L_x_10476) ;  /* 0xffffff08000c7947 */ /* 0x000fea000383ffff */
.L_x_10483:
[----:B-1----:R-:W-:-:S04]  /*18240*/  IMAD.U32 R5, RZ, RZ, UR6 ;  /* 0x00000006ff057e24 */ /* 0x002fc8000f8e00ff */
[----:B------:R1:W2:Y:S03]  /*18250*/  SYNCS.PHASECHK.TRANS64.TRYWAIT P2, [R5+URZ+0x2d850], R0 ;  /* 0x02d85000050075a7 */ /* 0x0002a6000804017f */
[----:B--2---:R-:W-:Y:S05]  /*18260*/  @!P2 NANOSLEEP.SYNCS 0x989680 ;  /* 0x009896800000a95d */ /* 0x004fea0003900000 */
[----:B------:R-:W2:Y:S02]  /*18270*/  @!P2 SYNCS.PHASECHK.TRANS64 P2, [R5+URZ+0x2d850], R0 ;  /* 0x02d850000500a5a7 */ /* 0x000ea4000804007f */
[----:B--2---:R-:W-:Y:S05]  /*18280*/  @!P2 BRA `(.L_x_10483) ;  /* 0xfffffffc00eca947 */ /* 0x004fea000383ffff */
[----:B------:R-:W-:Y:S05]  /*18290*/  BRA `(.L_x_10480) ;  /* 0xffffff0800ac7947 */ /* 0x000fea000383ffff */
.L_x_10489:
[----:B-1----:R-:W-:-:S04]  /*182a0*/  IMAD.U32 R5, RZ, RZ, UR6 ;  /* 0x00000006ff057e24 */ /* 0x002fc8000f8e00ff */
[----:B------:R1:W2:Y:S03]  /*182b0*/  SYNCS.PHASECHK.TRANS64.TRYWAIT P2, [R5+URZ+0x2d830], R0 ;  /* 0x02d83000050075a7 */ /* 0x0002a6000804017f */
[----:B--2---:R-:W-:Y:S05]  /*182c0*/  @!P2 NANOSLEEP.SYNCS 0x989680 ;  /* 0x009896800000a95d */ /* 0x004fea0003900000 */
[----:B------:R-:W2:Y:S02]  /*182d0*/  @!P2 SYNCS.PHASECHK.TRANS64 P2, [R5+URZ+0x2d830], R0 ;  /* 0x02d830000500a5a7 */ /* 0x000ea4000804007f */
[----:B--2---:R-:W-:Y:S05]  /*182e0*/  @!P2 BRA `(.L_x_10489) ;  /* 0xfffffffc00eca947 */ /* 0x004fea000383ffff */
[----:B------:R-:W-:Y:S05]  /*182f0*/  BRA `(.L_x_10486) ;  /* 0xffffff2800147947 */ /* 0x000fea000383ffff */
.L_x_10493:
[----:B-1----:R-:W-:-:S04]  /*18300*/  IMAD.U32 R5, RZ, RZ, UR6 ;  /* 0x00000006ff057e24 */ /* 0x002fc8000f8e00ff */
[----:B------:R1:W2:Y:S03]  /*18310*/  SYNCS.PHASECHK.TRANS64.TRYWAIT P2, [R5+URZ+0x2d850], R0 ;  /* 0x02d85000050075a7 */ /* 0x0002a6000804017f */
[----:B--2---:R-:W-:Y:S05]  /*18320*/  @!P2 NANOSLEEP.SYNCS 0x989680 ;  /* 0x009896800000a95d */ /* 0x004fea0003900000 */
[----:B------:R-:W2:Y:S02]  /*18330*/  @!P2 SYNCS.PHASECHK.TRANS64 P2, [R5+URZ+0x2d850], R0 ;  /* 0x02d850000500a5a7 */ /* 0x000ea4000804007f */
[----:B--2---:R-:W-:Y:S05]  /*18340*/  @!P2 BRA `(.L_x_10493) ;  /* 0xfffffffc00eca947 */ /* 0x004fea000383ffff */
[----:B------:R-:W-:Y:S05]  /*18350*/  BRA `(.L_x_10490) ;  /* 0xffffff2800b47947 */ /* 0x000fea000383ffff */
.L_x_10506:
[----:B------:R-:W-:-:S04]  /*18360*/  IMAD.U32 R7, RZ, RZ, UR9 ;  /* 0x00000009ff077e24 */ /* 0x000fc8000f8e00ff */
[----:B------:R0:W0:Y:S03]  /*18370*/  SYNCS.PHASECHK.TRANS64.TRYWAIT P0, [R7+URZ+0x2d850], R2 ;  /* 0x02d85002070075a7 */ /* 0x000026000800017f */
[----:B0-----:R-:W-:Y:S05]  /*18380*/  @!P0 NANOSLEEP.SYNCS 0x989680 ;  /* 0x009896800000895d */ /* 0x001fea0003900000 */
[----:B------:R-:W0:Y:S02]  /*18390*/  @!P0 SYNCS.PHASECHK.TRANS64 P0, [R7+URZ+0x2d850], R2 ;  /* 0x02d85002070085a7 */ /* 0x000e24000800007f */
[----:B0-----:R-:W-:Y:S05]  /*183a0*/  @!P0 BRA `(.L_x_10506) ;  /* 0xfffffffc00ec8947 */ /* 0x001fea000383ffff */
[----:B------:R-:W-:Y:S05]  /*183b0*/  BRA `(.L_x_10505) ;  /* 0xffffff5400f47947 */ /* 0x000fea000383ffff */
.L_x_10553:
[----:B------:R-:W3:Y:S01]  /*183c0*/  S2R R20, SR_TID.X ;  /* 0x0000000000147919 */ /* 0x000ee20000002100 */
[----:B------:R-:W-:Y:S01]  /*183d0*/  BSSY B0, `(.L_x_10659) ;  /* 0x000000a000007945 */ /* 0x000fe20003800000 */
[----:B--2---:R-:W-:Y:S02]  /*183e0*/  IMAD.MOV.U32 R12, RZ, RZ, RZ ;  /* 0x000000ffff0c7224 */ /* 0x004fe400078e00ff */
[----:B0-----:R-:W-:Y:S02]  /*183f0*/  IMAD.MOV.U32 R11, RZ, RZ, 0x1f ;  /* 0x0000001fff0b7424 */ /* 0x001fe400078e00ff */
[----:B------:R-:W-:Y:S01]  /*18400*/  IMAD.MOV.U32 R15, RZ, RZ, -0x1 ;  /* 0xffffffffff0f7424 */ /* 0x000fe200078e00ff */
[----:B---3--:R-:W-:-:S04]  /*18410*/  SHF.R.U32.HI R20, RZ, 0x5, R20 ;  /* 0x00000005ff147819 */ /* 0x008fc80000011614 */
[----:B------:R-:W-:-:S05]  /*18420*/  LOP3.LUT R20, R20, 0x3, RZ, 0xc0, !PT ;  /* 0x0000000314147812 */ /* 0x000fca00078ec0ff */
[----:B------:R-:W-:-:S07]  /*18430*/  IMAD.MOV.U32 R13, RZ, RZ, R20 ;  /* 0x000000ffff0d7224 */ /* 0x000fce00078e0014 */
[----:B-1----:R-:W-:Y:S05]  /*18440*/  WARPSYNC.COLLECTIVE R15, `(.L_x_10660) ;  /* 0x000000000f087348 */ /* 0x002fea0003c00000 */
[----:B------:R0:W2:Y:S02]  /*18450*/  SHFL.IDX P6, R14, R13, R12, R11 ;  /* 0x0000000c0d0e7389 */ /* 0x0000a400000c000b */
[----:B012---:R-:W-:Y:S01]  /*18460*/  ENDCOLLECTIVE ;  /* 0x000000000000791b */ /* 0x007fe20003800000 */
.L_x_10660:
[----:B------:R-:W-:Y:S05]  /*18470*/  BSYNC B0 ;  /* 0x0000000000007941 */ /* 0x000fea0003800000 */
.L_x_10659:
[----:B------:R-:W-:Y:S05]  /*18480*/  BRA `(.L_x_10661) ;  /* 0xffffffac00087947 */ /* 0x000fea000383ffff */
.L_x_10555:
[----:B------:R-:W-:Y:S01]  /*18490*/  BSSY B0, `(.L_x_10662) ;  /* 0x0000006000007945 */ /* 0x000fe20003800000 */
[----:B------:R-:W-:-:S07]  /*184a0*/  IMAD.MOV.U32 R15, RZ, RZ, -0x1 ;  /* 0xffffffffff0f7424 */ /* 0x000fce00078e00ff */
[----:B0123--:R-:W-:Y:S05]  /*184b0*/  WARPSYNC.COLLECTIVE R15, `(.L_x_10663) ;  /* 0x000000000f0c7348 */ /* 0x00ffea0003c00000 */
[----:B------:R-:W-:Y:S02]  /*184c0*/  ELECT P6, UR62, PT ;  /* 0x00000000003e782f */ /* 0x000fe400038c0000 */
[----:B------:R-:W-:Y:S01]  /*184d0*/  MOV R14, UR62 ;  /* 0x0000003e000e7c02 */ /* 0x000fe20008000f00 */
[----:B0123--:R-:W-:Y:S10]  /*184e0*/  ENDCOLLECTIVE ;  /* 0x000000000000791b */ /* 0x00fff40003800000 */
.L_x_10663:
[----:B------:R-:W-:Y:S05]  /*184f0*/  BSYNC B0 ;  /* 0x0000000000007941 */ /* 0x000fea0003800000 */
.L_x_10662:
[----:B------:R-:W-:Y:S05]  /*18500*/  BRA `(.L_x_10664) ;  /* 0xffffffac00107947 */ /* 0x000fea000383ffff */
.L_x_10557:
[----:B---3--:R3:W4:Y:S02]  /*18510*/  SYNCS.PHASECHK.TRANS64.TRYWAIT P0, [R0+URZ+0x2d840], R2 ;  /* 0x02d84002000075a7 */ /* 0x008724000800017f */
[----:B----4-:R-:W-:Y:S05]  /*18520*/  @!P0 NANOSLEEP.SYNCS 0x989680 ;  /* 0x009896800000895d */ /* 0x010fea0003900000 */
[----:B------:R-:W4:Y:S02]  /*18530*/  @!P0 SYNCS.PHASECHK.TRANS64 P0, [R0+URZ+0x2d840], R2 ;  /* 0x02d84002000085a7 */ /* 0x000f24000800007f */
[----:B----4-:R-:W-:Y:S05]  /*18540*/  @!P0 BRA `(.L_x_10557) ;  /* 0xfffffffc00f08947 */ /* 0x010fea000383ffff */
[----:B------:R-:W-:Y:S05]  /*18550*/  BRA `(.L_x_10665) ;  /* 0xffffffac00607947 */ /* 0x000fea000383ffff */
.L_x_10561:
        /* <DEDUP_REMOVED lines=15> */
.L_x_10666:
[----:B------:R-:W-:Y:S02]  /*18650*/  IMAD.MOV.U32 R13, RZ, RZ, R6 ;  /* 0x000000ffff0d7224 */ /* 0x000fe400078e0006 */
[----:B------:R-:W-:-:S07]  /*18660*/  IMAD.MOV.U32 R2, RZ, RZ, R14 ;  /* 0x000000ffff027224 */ /* 0x000fce00078e000e */
[----:B------:R-:W-:Y:S05]  /*18670*/  WARPSYNC.COLLECTIVE R15, `(.L_x_10667) ;  /* 0x000000000f087348 */ /* 0x000fea0003c00000 */
[----:B------:R0:W1:Y:S02]  /*18680*/  SHFL.IDX P6, R14, R13, R12, R11 ;  /* 0x0000000c0d0e7389 */ /* 0x00006400000c000b */
[----:B01----:R-:W-:Y:S01]  /*18690*/  ENDCOLLECTIVE ;  /* 0x000000000000791b */ /* 0x003fe20003800000 */
.L_x_10667:
[----:B------:R-:W-:Y:S02]  /*186a0*/  IMAD.MOV.U32 R13, RZ, RZ, R4 ;  /* 0x000000ffff0d7224 */ /* 0x000fe400078e0004 */
[----:B------:R-:W-:Y:S02]  /*186b0*/  IMAD.MOV.U32 R12, RZ, RZ, 0x1 ;  /* 0x00000001ff0c7424 */ /* 0x000fe400078e00ff */
[----:B------:R-:W-:-:S07]  /*186c0*/  IMAD.MOV.U32 R3, RZ, RZ, R14 ;  /* 0x000000ffff037224 */ /* 0x000fce00078e000e */
[----:B------:R-:W-:Y:S05]  /*186d0*/  WARPSYNC.COLLECTIVE R15, `(.L_x_10668) ;  /* 0x000000000f087348 */ /* 0x000fea0003c00000 */
[----:B------:R0:W1:Y:S02]  /*186e0*/  SHFL.IDX P6, R14, R13, R12, R11 ;  /* 0x0000000c0d0e7389 */ /* 0x00006400000c000b */
[----:B01----:R-:W-:Y:S01]  /*186f0*/  ENDCOLLECTIVE ;  /* 0x000000000000791b */ /* 0x003fe20003800000 */
.L_x_10668:
[----:B------:R-:W-:-:S05]  /*18700*/  @!P4 LEA R3, P3, R21, R3, 0x1 ;  /* 0x000000031503c211 */ /* 0x000fca00078608ff */
[----:B------:R-:W-:Y:S01]  /*18710*/  @!P4 IMAD.X R2, RZ, RZ, R2, P3 ;  /* 0x000000ffff02c224 */ /* 0x000fe200018e0602 */
[----:B------:R-:W-:-:S04]  /*18720*/  ISETP.GE.AND P3, PT, R10, R5, PT ;  /* 0x000000050a00720c */ /* 0x000fc80003f66270 */
        /* <DEDUP_REMOVED lines=14> */
.L_x_10669:
[----:B------:R-:W-:Y:S02]  /*18810*/  IMAD.MOV.U32 R13, RZ, RZ, R4 ;  /* 0x000000ffff0d7224 */ /* 0x000fe400078e0004 */
[----:B------:R-:W-:Y:S02]  /*18820*/  IMAD.MOV.U32 R12, RZ, RZ, 0x2 ;  /* 0x00000002ff0c7424 */ /* 0x000fe400078e00ff */
[----:B------:R-:W-:-:S07]  /*18830*/  IMAD.MOV.U32 R3, RZ, RZ, R14 ;  /* 0x000000ffff037224 */ /* 0x000fce00078e000e */
[----:B------:R-:W-:Y:S05]  /*18840*/  WARPSYNC.COLLECTIVE R15, `(.L_x_10670) ;  /* 0x000000000f087348 */ /* 0x000fea0003c00000 */
[----:B------:R0:W1:Y:S02]  /*18850*/  SHFL.IDX P6, R14, R13, R12, R11 ;  /* 0x0000000c0d0e7389 */ /* 0x00006400000c000b */
[----:B01----:R-:W-:Y:S01]  /*18860*/  ENDCOLLECTIVE ;  /* 0x000000000000791b */ /* 0x003fe20003800000 */
.L_x_10670:
        /* <DEDUP_REMOVED lines=12> */
[----:B0-----:R-:W-:-:S05]  /*18930*/  VIADD R2, R0, 0x40 ;  /* 0x0000004000027836 */ /* 0x001fca0000000000 */
[----:B------:R-:W-:Y:S01]  /*18940*/  ISETP.GE.AND P3, PT, R2, R5, PT ;  /* 0x000000050200720c */ /* 0x000fe20003f66270 */
[----:B------:R-:W-:-:S12]  /*18950*/  IMAD.MOV.U32 R2, RZ, RZ, R14 ;  /* 0x000000ffff027224 */ /* 0x000fd800078e000e */
[----:B------:R-:W-:Y:S05]  /*18960*/  WARPSYNC.COLLECTIVE R15, `(.L_x_10671) ;  /* 0x000000000f087348 */ /* 0x000fea0003c00000 */
[----:B------:R0:W1:Y:S02]  /*18970*/  SHFL.IDX P6, R14, R13, R12, R11 ;  /* 0x0000000c0d0e7389 */ /* 0x00006400000c000b */
[----:B01----:R-:W-:Y:S01]  /*18980*/  ENDCOLLECTIVE ;  /* 0x000000000000791b */ /* 0x003fe20003800000 */
.L_x_10671:
[----:B------:R-:W-:Y:S02]  /*18990*/  IMAD.MOV.U32 R13, RZ, RZ, R4 ;  /* 0x000000ffff0d7224 */ /* 0x000fe400078e0004 */
[----:B------:R-:W-:Y:S02]  /*189a0*/  IMAD.MOV.U32 R12, RZ, RZ, 0x3 ;  /* 0x00000003ff0c7424 */ /* 0x000fe400078e00ff */
[----:B------:R-:W-:-:S07]  /*189b0*/  IMAD.MOV.U32 R3, RZ, RZ, R14 ;  /* 0x000000ffff037224 */ /* 0x000fce00078e000e */
[----:B------:R-:W-:Y:S05]  /*189c0*/  WARPSYNC.COLLECTIVE R15, `(.L_x_10672) ;  /* 0x000000000f087348 */ /* 0x000fea0003c00000 */
[----:B------:R0:W1:Y:S02]  /*189d0*/  SHFL.IDX P6, R14, R13, R12, R11 ;  /* 0x0000000c0d0e7389 */ /* 0x00006400000c000b */
[----:B01----:R-:W-:Y:S01]  /*189e0*/  ENDCOLLECTIVE ;  /* 0x000000000000791b */ /* 0x003fe20003800000 */
.L_x_10672:
        /* <DEDUP_REMOVED lines=10> */
.L_x_10673:
[----:B------:R-:W-:Y:S01]  /*18a90*/  @!PT LDS RZ, [RZ] ;  /* 0x00000000fffff984 */ /* 0x000fe20000000800 */
[----:B------:R-:W-:Y:S01]  /*18aa0*/  @!PT LDS RZ, [RZ] ;  /* 0x00000000fffff984 */ /* 0x000fe20000000800 */
[----:B------:R-:W-:Y:S01]  /*18ab0*/  @!PT LDS RZ, [RZ] ;  /* 0x00000000fffff984 */ /* 0x000fe20000000800 */
[----:B------:R-:W-:Y:S04]  /*18ac0*/  @!P3 LDGSTS.E.BYPASS.LTC128B.128 [R20+0xd400], desc[UR52][R2.64], !P2 ;  /* 0x0d4000000214bfae */ /* 0x000fe8000d101d74 */
[----:B------:R-:W-:Y:S04]  /*18ad0*/  @!P3 LDGSTS.E.BYPASS.LTC128B.128 [R20+0x10400], desc[UR52][R2.64+0x40], !P1 ;  /* 0x104000400214bfae */ /* 0x000fe8000c901d74 */
[----:B------:R0:W-:Y:S01]  /*18ae0*/  @!P3 LDGSTS.E.BYPASS.LTC128B.128 [R20+0x13400], desc[UR52][R2.64+0x80], !P0 ;  /* 0x134000800214bfae */ /* 0x0001e2000c101d74 */
[----:B------:R-:W-:Y:S02]  /*18af0*/  IMAD.MOV.U32 R13, RZ, RZ, R7 ;  /* 0x000000ffff0d7224 */ /* 0x000fe400078e0007 */
[----:B------:R-:W-:-:S02]  /*18b00*/  IMAD.MOV.U32 R12, RZ, RZ, RZ ;  /* 0x000000ffff0c7224 */ /* 0x000fc400078e00ff */
[----:B0-----:R-:W-:Y:S02]  /*18b10*/  VIADD R2, R0, 0x60 ;  /* 0x0000006000027836 */ /* 0x001fe40000000000 */
[----:B------:R-:W-:-:S07]  /*18b20*/  IMAD.MOV.U32 R3, RZ, RZ, R14 ;  /* 0x000000ffff037224 */ /* 0x000fce00078e000e */
[----:B------:R-:W-:Y:S05]  /*18b30*/  WARPSYNC.COLLECTIVE R15, `(.L_x_10674) ;  /* 0x000000000f087348 */ /* 0x000fea0003c00000 */
[----:B------:R0:W1:Y:S02]  /*18b40*/  SHFL.IDX P6, R14, R13, R12, R11 ;  /* 0x0000000c0d0e7389 */ /* 0x00006400000c000b */
[----:B01----:R-:W-:Y:S01]  /*18b50*/  ENDCOLLECTIVE ;  /* 0x000000000000791b */ /* 0x003fe20003800000 */
.L_x_10674:
[----:B------:R-:W-:-:S13]  /*18b60*/  ISETP.GE.AND P3, PT, R2, R5, PT ;  /* 0x000000050200720c */ /* 0x000fda0003f66270 */
[----:B------:R-:W-:Y:S01]  /*18b70*/  @!P3 LEA R3, P5, R21, R3, 0x1 ;  /* 0x000000031503b211 */ /* 0x000fe200078a08ff */
[----:B------:R-:W-:-:S04]  /*18b80*/  IMAD.MOV.U32 R13, RZ, RZ, R8 ;  /* 0x000000ffff0d7224 */ /* 0x000fc800078e0008 */
[----:B------:R-:W-:Y:S02]  /*18b90*/  @!P3 IMAD.X R9, RZ, RZ, R4, P5 ;  /* 0x000000ffff09b224 */ /* 0x000fe400028e0604 */
[----:B------:R-:W-:Y:S02]  /*18ba0*/  @!P3 IMAD.MOV.U32 R2, RZ, RZ, R3 ;  /* 0x000000ffff02b224 */ /* 0x000fe400078e0003 */
[----:B------:R-:W-:-:S05]  /*18bb0*/  @!P3 IMAD.MOV.U32 R3, RZ, RZ, R9 ;  /* 0x000000ffff03b224 */ /* 0x000fca00078e0009 */
        /* <DEDUP_REMOVED lines=10> */
.L_x_10675:
        /* <DEDUP_REMOVED lines=8> */
.L_x_10676:
[----:B------:R-:W-:-:S05]  /*18ce0*/  @!P3 LEA R4, P5, R21, R4, 0x1 ;  /* 0x000000041504b211 */ /* 0x000fca00078a08ff */
[----:B------:R-:W-:Y:S02]  /*18cf0*/  @!P3 IMAD.X R6, RZ, RZ, R2, P5 ;  /* 0x000000ffff06b224 */ /* 0x000fe400028e0602 */
[----:B------:R-:W-:Y:S02]  /*18d00*/  @!P3 IMAD.MOV.U32 R2, RZ, RZ, R4 ;  /* 0x000000ffff02b224 */ /* 0x000fe400078e0004 */
        /* <DEDUP_REMOVED lines=12> */
.L_x_10677:
[----:B------:R-:W-:Y:S01]  /*18dd0*/  IMAD.MOV.U32 R2, RZ, RZ, R14 ;  /* 0x000000ffff027224 */ /* 0x000fe200078e000e */
[----:B------:R-:W-:Y:S06]  /*18de0*/  BRA `(.L_x_10678) ;  /* 0xffffffb000d07947 */ /* 0x000fec000383ffff */
.L_x_10564:
[----:B0-----:R0:W1:Y:S02]  /*18df0*/  SYNCS.PHASECHK.TRANS64.TRYWAIT P0, [R17+URZ+0x2d820], R0 ;  /* 0x02d82000110075a7 */ /* 0x001064000800017f */
[----:B-1----:R-:W-:Y:S05]  /*18e00*/  @!P0 NANOSLEEP.SYNCS 0x989680 ;  /* 0x009896800000895d */ /* 0x002fea0003900000 */
[----:B------:R-:W1:Y:S02]  /*18e10*/  @!P0 SYNCS.PHASECHK.TRANS64 P0, [R17+URZ+0x2d820], R0 ;  /* 0x02d82000110085a7 */ /* 0x000e64000800007f */
[----:B-1----:R-:W-:Y:S05]  /*18e20*/  @!P0 BRA `(.L_x_10564) ;  /* 0xfffffffc00f08947 */ /* 0x002fea000383ffff */
[----:B------:R-:W-:Y:S05]  /*18e30*/  BRA `(.L_x_10679) ;  /* 0xffffffb400387947 */ /* 0x000fea000383ffff */
.L_x_10573:
[----:B-1----:R1:W2:Y:S02]  /*18e40*/  SYNCS.PHASECHK.TRANS64.TRYWAIT P0, [R3+URZ+0x2d840], R2 ;  /* 0x02d84002030075a7 */ /* 0x0022a4000800017f */
[----:B--2---:R-:W-:Y:S05]  /*18e50*/  @!P0 NANOSLEEP.SYNCS 0x989680 ;  /* 0x009896800000895d */ /* 0x004fea0003900000 */
[----:B------:R-:W2:Y:S02]  /*18e60*/  @!P0 SYNCS.PHASECHK.TRANS64 P0, [R3+URZ+0x2d840], R2 ;  /* 0x02d84002030085a7 */ /* 0x000ea4000800007f */
[----:B--2---:R-:W-:Y:S05]  /*18e70*/  @!P0 BRA `(.L_x_10573) ;  /* 0xfffffffc00f08947 */ /* 0x004fea000383ffff */
[----:B------:R-:W-:Y:S05]  /*18e80*/  BRA `(.L_x_10680) ;  /* 0xffffffb8001c7947 */ /* 0x000fea000383ffff */
.L_x_10580:
[----:B0-----:R0:W1:Y:S02]  /*18e90*/  SYNCS.PHASECHK.TRANS64.TRYWAIT P0, [R3+URZ+0x60], R2 ;  /* 0x00006002030075a7 */ /* 0x001064000800017f */
[----:B-1----:R-:W-:Y:S05]  /*18ea0*/  @!P0 NANOSLEEP.SYNCS 0x989680 ;  /* 0x009896800000895d */ /* 0x002fea0003900000 */
[----:B------:R-:W1:Y:S02]  /*18eb0*/  @!P0 SYNCS.PHASECHK.TRANS64 P0, [R3+URZ+0x60], R2 ;  /* 0x00006002030085a7 */ /* 0x000e64000800007f */
[----:B-1----:R-:W-:Y:S05]  /*18ec0*/  @!P0 BRA `(.L_x_10580) ;  /* 0xfffffffc00f08947 */ /* 0x002fea000383ffff */
[----:B------:R-:W-:Y:S05]  /*18ed0*/  BRA `(.L_x_10681) ;  /* 0xffffffbc00287947 */ /* 0x000fea000383ffff */
.L_x_10590:
[----:B-1----:R1:W2:Y:S02]  /*18ee0*/  SYNCS.PHASECHK.TRANS64.TRYWAIT P0, [R3+URZ+0x2d840], R2 ;  /* 0x02d84002030075a7 */ /* 0x0022a4000800017f */
[----:B--2---:R-:W-:Y:S05]  /*18ef0*/  @!P0 NANOSLEEP.SYNCS 0x989680 ;  /* 0x009896800000895d */ /* 0x004fea0003900000 */
[----:B------:R-:W2:Y:S02]  /*18f00*/  @!P0 SYNCS.PHASECHK.TRANS64 P0, [R3+URZ+0x2d840], R2 ;  /* 0x02d84002030085a7 */ /* 0x000ea4000800007f */
[----:B--2---:R-:W-:Y:S05]  /*18f10*/  @!P0 BRA `(.L_x_10590) ;  /* 0xfffffffc00f08947 */ /* 0x004fea000383ffff */
[----:B------:R-:W-:Y:S05]  /*18f20*/  BRA `(.L_x_10682) ;  /* 0xffffffc000dc7947 */ /* 0x000fea000383ffff */
.L_x_10597:
[----:B0-----:R0:W1:Y:S02]  /*18f30*/  SYNCS.PHASECHK.TRANS64.TRYWAIT P0, [R12+URZ+0x60], R28 ;  /* 0x0000601c0c0075a7 */ /* 0x001064000800017f */
[----:B-1----:R-:W-:Y:S05]  /*18f40*/  @!P0 NANOSLEEP.SYNCS 0x989680 ;  /* 0x009896800000895d */ /* 0x002fea0003900000 */
[----:B------:R-:W1:Y:S02]  /*18f50*/  @!P0 SYNCS.PHASECHK.TRANS64 P0, [R12+URZ+0x60], R28 ;  /* 0x0000601c0c0085a7 */ /* 0x000e64000800007f */
[----:B-1----:R-:W-:Y:S05]  /*18f60*/  @!P0 BRA `(.L_x_10597) ;  /* 0xfffffffc00f08947 */ /* 0x002fea000383ffff */
[----:B------:R-:W-:Y:S05]  /*18f70*/  BRA `(.L_x_10683) ;  /* 0xffffffc400e87947 */ /* 0x000fea000383ffff */
.L_x_10607:
[----:B-1----:R1:W2:Y:S02]  /*18f80*/  SYNCS.PHASECHK.TRANS64.TRYWAIT P0, [R2+URZ+0x2d840], R3 ;  /* 0x02d84003020075a7 */ /* 0x0022a4000800017f */
[----:B--2---:R-:W-:Y:S05]  /*18f90*/  @!P0 NANOSLEEP.SYNCS 0x989680 ;  /* 0x009896800000895d */ /* 0x004fea0003900000 */
[----:B------:R-:W2:Y:S02]  /*18fa0*/  @!P0 SYNCS.PHASECHK.TRANS64 P0, [R2+URZ+0x2d840], R3 ;  /* 0x02d84003020085a7 */ /* 0x000ea4000800007f */
[----:B--2---:R-:W-:Y:S05]  /*18fb0*/  @!P0 BRA `(.L_x_10607) ;  /* 0xfffffffc00f08947 */ /* 0x004fea000383ffff */
[----:B------:R-:W-:Y:S05]  /*18fc0*/  BRA `(.L_x_10684) ;  /* 0xffffffcc00707947 */ /* 0x000fea000383ffff */
.L_x_10614:
[----:B0-----:R0:W1:Y:S02]  /*18fd0*/  SYNCS.PHASECHK.TRANS64.TRYWAIT P0, [R7+URZ+0x60], R2 ;  /* 0x00006002070075a7 */ /* 0x001064000800017f */
[----:B-1----:R-:W-:Y:S05]  /*18fe0*/  @!P0 NANOSLEEP.SYNCS 0x989680 ;  /* 0x009896800000895d */ /* 0x002fea0003900000 */
[----:B------:R-:W1:Y:S02]  /*18ff0*/  @!P0 SYNCS.PHASECHK.TRANS64 P0, [R7+URZ+0x60], R2 ;  /* 0x00006002070085a7 */ /* 0x000e64000800007f */
[----:B-1----:R-:W-:Y:S05]  /*19000*/  @!P0 BRA `(.L_x_10614) ;  /* 0xfffffffc00f08947 */ /* 0x002fea000383ffff */
[----:B------:R-:W-:Y:S05]  /*19010*/  BRA `(.L_x_10685) ;  /* 0xffffffd000807947 */ /* 0x000fea000383ffff */
.L_x_10626:
[----:B0-----:R0:W1:Y:S02]  /*19020*/  SYNCS.PHASECHK.TRANS64.TRYWAIT P0, [R3+URZ+0x2d860], R0 ;  /* 0x02d86000030075a7 */ /* 0x001064000800017f */
[----:B-1----:R-:W-:Y:S05]  /*19030*/  @!P0 NANOSLEEP.SYNCS 0x989680 ;  /* 0x009896800000895d */ /* 0x002fea0003900000 */
[----:B------:R-:W1:Y:S02]  /*19040*/  @!P0 SYNCS.PHASECHK.TRANS64 P0, [R3+URZ+0x2d860], R0 ;  /* 0x02d86000030085a7 */ /* 0x000e64000800007f */
[----:B-1----:R-:W-:Y:S05]  /*19050*/  @!P0 BRA `(.L_x_10626) ;  /* 0xfffffffc00f08947 */ /* 0x002fea000383ffff */
[----:B------:R-:W-:Y:S05]  /*19060*/  BRA `(.L_x_10686) ;  /* 0xffffffd400f47947 */ /* 0x000fea000383ffff */
.L_x_10634:
[----:B------:R-:W-:Y:S01]  /*19070*/  BSSY B0, `(.L_x_10687) ;  /* 0x0000008000007945 */ /* 0x000fe20003800000 */
[----:B------:R-:W-:Y:S02]  /*19080*/  IMAD.MOV.U32 R13, RZ, RZ, R24 ;  /* 0x000000ffff0d7224 */ /* 0x000fe400078e0018 */
[----:B--2---:R-:W-:Y:S02]  /*19090*/  IMAD.MOV.U32 R12, RZ, RZ, RZ ;  /* 0x000000ffff0c7224 */ /* 0x004fe400078e00ff */
[----:B0-----:R-:W-:Y:S02]  /*190a0*/  IMAD.MOV.U32 R11, RZ, RZ, 0x1f ;  /* 0x0000001fff0b7424 */ /* 0x001fe400078e00ff */
[----:B------:R-:W-:-:S07]  /*190b0*/  IMAD.MOV.U32 R15, RZ, RZ, -0x1 ;  /* 0xffffffffff0f7424 */ /* 0x000fce00078e00ff */
[----:B-1----:R-:W-:Y:S05]  /*190c0*/  WARPSYNC.COLLECTIVE R15, `(.L_x_10688) ;  /* 0x000000000f087348 */ /* 0x002fea0003c00000 */
[----:B------:R0:W2:Y:S02]  /*190d0*/  SHFL.IDX P6, R14, R13, R12, R11 ;  /* 0x0000000c0d0e7389 */ /* 0x0000a400000c000b */
[----:B012---:R-:W-:Y:S01]  /*190e0*/  ENDCOLLECTIVE ;  /* 0x000000000000791b */ /* 0x007fe20003800000 */
.L_x_10688:
[----:B------:R-:W-:Y:S05]  /*190f0*/  BSYNC B0 ;  /* 0x0000000000007941 */ /* 0x000fea0003800000 */
.L_x_10687:
        /* <DEDUP_REMOVED lines=9> */
.L_x_10689:
[----:B------:R-:W-:Y:S02]  /*19190*/  ULDC UR4, c[0x0][0xc3c] ;  /* 0x00030f0000047ab9 */ /* 0x000fe40000000800 */
[----:B------:R-:W-:-:S13]  /*191a0*/  ISETP.GE.OR P1, PT, R9, UR4, !P0 ;  /* 0x0000000409007c0c */ /* 0x000fda000c726670 */
[----:B------:R-:W0:Y:S08]  /*191b0*/  @!P1 LDC.64 R2, c[0x0][0xc80] ;  /* 0x00032000ff029b82 */ /* 0x000e300000000a00 */
[----:B------:R-:W1:Y:S01]  /*191c0*/  @!P1 LDC.64 R4, c[0x0][0xc78] ;  /* 0x00031e00ff049b82 */ /* 0x000e620000000a00 */
[----:B------:R-:W-:Y:S01]  /*191d0*/  CS2R R24, SRZ ;  /* 0x0000000000187805 */ /* 0x000fe2000001ff00 */
[----:B------:R-:W-:-:S02]  /*191e0*/  IMAD.MOV.U32 R11, RZ, RZ, RZ ;  /* 0x000000ffff0b7224 */ /* 0x000fc400078e00ff */
[----:B------:R-:W-:Y:S02]  /*191f0*/  IMAD.MOV.U32 R6, RZ, RZ, R14 ;  /* 0x000000ffff067224 */ /* 0x000fe400078e000e */
        /* <DEDUP_REMOVED lines=16> */
.L_x_10690:
[----:B------:R-:W-:Y:S01]  /*19300*/  IMAD.MOV.U32 R12, RZ, RZ, 0x2 ;  /* 0x00000002ff0c7424 */ /* 0x000fe200078e00ff */
[----:B------:R-:W-:-:S05]  /*19310*/  SEL R4, R14, RZ, P1 ;  /* 0x000000ff0e047207 */ /* 0x000fca0000800000 */
[----:B------:R-:W-:-:S04]  /*19320*/  IMAD.IADD R4, R13, 0x1, R4 ;  /* 0x000000010d047824 */ /* 0x000fc800078e0204 */
[----:B------:R-:W-:-:S07]  /*19330*/  IMAD.MOV.U32 R13, RZ, RZ, R4 ;  /* 0x000000ffff0d7224 */ /* 0x000fce00078e0004 */
[----:B------:R-:W-:Y:S05]  /*19340*/  WARPSYNC.COLLECTIVE R15, `(.L_x_10691) ;  /* 0x000000000f087348 */ /* 0x000fea0003c00000 */
[----:B------:R0:W1:Y:S02]  /*19350*/  SHFL.UP P6, R14, R13, R12, R11 ;  /* 0x0400000c0d0e7389 */ /* 0x00006400000c000b */
[----:B01----:R-:W-:Y:S01]  /*19360*/  ENDCOLLECTIVE ;  /* 0x000000000000791b */ /* 0x003fe20003800000 */
.L_x_10691:
[----:B------:R-:W-:Y:S01]  /*19370*/  IMAD.MOV.U32 R12, RZ, RZ, 0x4 ;  /* 0x00000004ff0c7424 */ /* 0x000fe200078e00ff */
[----:B------:R-:W-:-:S05]  /*19380*/  SEL R3, R14, RZ, P2 ;  /* 0x000000ff0e037207 */ /* 0x000fca0001000000 */
[----:B------:R-:W-:-:S04]  /*19390*/  IMAD.IADD R2, R4, 0x1, R3 ;  /* 0x0000000104027824 */ /* 0x000fc800078e0203 */
[----:B------:R-:W-:-:S07]  /*193a0*/  IMAD.MOV.U32 R13, RZ, RZ, R2 ;  /* 0x000000ffff0d7224 */ /* 0x000fce00078e0002 */
[----:B------:R-:W-:Y:S05]  /*193b0*/  WARPSYNC.COLLECTIVE R15, `(.L_x_10692) ;  /* 0x000000000f087348 */ /* 0x000fea0003c00000 */
[----:B------:R0:W1:Y:S02]  /*193c0*/  SHFL.UP P6, R14, R13, R12, R11 ;  /* 0x0400000c0d0e7389 */ /* 0x00006400000c000b */
[----:B01----:R-:W-:Y:S01]  /*193d0*/  ENDCOLLECTIVE ;  /* 0x000000000000791b */ /* 0x003fe20003800000 */
.L_x_10692:
[----:B------:R-:W-:Y:S01]  /*193e0*/  IMAD.MOV.U32 R12, RZ, RZ, 0x8 ;  /* 0x00000008ff0c7424 */ /* 0x000fe200078e00ff */
[----:B------:R-:W-:-:S05]  /*193f0*/  SEL R3, R14, RZ, P3 ;  /* 0x000000ff0e037207 */ /* 0x000fca0001800000 */
[----:B------:R-:W-:-:S04]  /*19400*/  IMAD.IADD R3, R2, 0x1, R3 ;  /* 0x0000000102037824 */ /* 0x000fc800078e0203 */
[----:B------:R-:W-:-:S07]  /*19410*/  IMAD.MOV.U32 R13, RZ, RZ, R3 ;  /* 0x000000ffff0d7224 */ /* 0x000fce00078e0003 */
[----:B------:R-:W-:Y:S05]  /*19420*/  WARPSYNC.COLLECTIVE R15, `(.L_x_10693) ;  /* 0x000000000f087348 */ /* 0x000fea0003c00000 */
[----:B------:R0:W1:Y:S02]  /*19430*/  SHFL.UP P6, R14, R13, R12, R11 ;  /* 0x0400000c0d0e7389 */ /* 0x00006400000c000b */
[----:B01----:R-:W-:Y:S01]  /*19440*/  ENDCOLLECTIVE ;  /* 0x000000000000791b */ /* 0x003fe20003800000 */
.L_x_10693:
[----:B------:R-:W-:Y:S01]  /*19450*/  IMAD.MOV.U32 R12, RZ, RZ, 0x10 ;  /* 0x00000010ff0c7424 */ /* 0x000fe200078e00ff */
[----:B------:R-:W-:-:S05]  /*19460*/  SEL R4, R14, RZ, P4 ;  /* 0x000000ff0e047207 */ /* 0x000fca0002000000 */
[----:B------:R-:W-:-:S04]  /*19470*/  IMAD.IADD R4, R3, 0x1, R4 ;  /* 0x0000000103047824 */ /* 0x000fc800078e0204 */
[----:B------:R-:W-:-:S07]  /*19480*/  IMAD.MOV.U32 R13, RZ, RZ, R4 ;  /* 0x000000ffff0d7224 */ /* 0x000fce00078e0004 */
[----:B------:R-:W-:Y:S05]  /*19490*/  WARPSYNC.COLLECTIVE R15, `(.L_x_10694) ;  /* 0x000000000f087348 */ /* 0x000fea0003c00000 */
[----:B------:R0:W1:Y:S02]  /*194a0*/  SHFL.UP P6, R14, R13, R12, R11 ;  /* 0x0400000c0d0e7389 */ /* 0x00006400000c000b */
[----:B01----:R-:W-:Y:S01]  /*194b0*/  ENDCOLLECTIVE ;  /* 0x000000000000791b */ /* 0x003fe20003800000 */
.L_x_10694:
        /* <DEDUP_REMOVED lines=8> */
.L_x_10695:
[----:B------:R-:W-:Y:S05]  /*19540*/  BRA `(.L_x_10696) ;  /* 0xffffffd800a87947 */ /* 0x000fea000383ffff */
.L_x_10637:
[----:B------:R-:W-:Y:S01]  /*19550*/  BSSY B0, `(.L_x_10697) ;  /* 0x0000007000007945 */ /* 0x000fe20003800000 */
[----:B--2---:R-:W-:Y:S02]  /*19560*/  IMAD.MOV.U32 R12, RZ, RZ, 0x1 ;  /* 0x00000001ff0c7424 */ /* 0x004fe400078e00ff */
[----:B------:R-:W-:Y:S02]  /*19570*/  IMAD.MOV.U32 R11, RZ, RZ, RZ ;  /* 0x000000ffff0b7224 */ /* 0x000fe400078e00ff */
[----:B------:R-:W-:-:S07]  /*19580*/  IMAD.MOV.U32 R15, RZ, RZ, -0x1 ;  /* 0xffffffffff0f7424 */ /* 0x000fce00078e00ff */
[----:B------:R-:W-:Y:S05]  /*19590*/  WARPSYNC.COLLECTIVE R15, `(.L_x_10698) ;  /* 0x000000000f087348 */ /* 0x000fea0003c00000 */
[----:B------:R0:W1:Y:S02]  /*195a0*/  SHFL.UP P6, R14, R13, R12, R11 ;  /* 0x0400000c0d0e7389 */ /* 0x00006400000c000b */
[----:B01----:R-:W-:Y:S01]  /*195b0*/  ENDCOLLECTIVE ;  /* 0x000000000000791b */ /* 0x003fe20003800000 */
.L_x_10698:
[----:B------:R-:W-:Y:S05]  /*195c0*/  BSYNC B0 ;  /* 0x0000000000007941 */ /* 0x000fea0003800000 */
.L_x_10697:
        /* <DEDUP_REMOVED lines=8> */
.L_x_10699:
[----:B------:R-:W-:Y:S01]  /*19650*/  IMAD.MOV.U32 R12, RZ, RZ, 0x4 ;  /* 0x00000004ff0c7424 */ /* 0x000fe200078e00ff */
[----:B------:R-:W-:-:S05]  /*19660*/  SEL R2, R14, RZ, P2 ;  /* 0x000000ff0e027207 */ /* 0x000fca0001000000 */
[----:B------:R-:W-:-:S04]  /*19670*/  IMAD.IADD R2, R13, 0x1, R2 ;  /* 0x000000010d027824 */ /* 0x000fc800078e0202 */
[----:B------:R-:W-:-:S07]  /*19680*/  IMAD.MOV.U32 R13, RZ, RZ, R2 ;  /* 0x000000ffff0d7224 */ /* 0x000fce00078e0002 */
[----:B------:R-:W-:Y:S05]  /*19690*/  WARPSYNC.COLLECTIVE R15, `(.L_x_10700) ;  /* 0x000000000f087348 */ /* 0x000fea0003c00000 */
[----:B------:R0:W1:Y:S02]  /*196a0*/  SHFL.UP P6, R14, R13, R12, R11 ;  /* 0x0400000c0d0e7389 */ /* 0x00006400000c000b */
[----:B01----:R-:W-:Y:S01]  /*196b0*/  ENDCOLLECTIVE ;  /* 0x000000000000791b */ /* 0x003fe20003800000 */
.L_x_10700:
[----:B------:R-:W-:Y:S01]  /*196c0*/  IMAD.MOV.U32 R12, RZ, RZ, 0x8 ;  /* 0x00000008ff0c7424 */ /* 0x000fe200078e00ff */
[----:B------:R-:W-:-:S05]  /*196d0*/  SEL R3, R14, RZ, P3 ;  /* 0x000000ff0e037207 */ /* 0x000fca0001800000 */
[----:B------:R-:W-:-:S04]  /*196e0*/  IMAD.IADD R3, R2, 0x1, R3 ;  /* 0x0000000102037824 */ /* 0x000fc800078e0203 */
[----:B------:R-:W-:-:S07]  /*196f0*/  IMAD.MOV.U32 R13, RZ, RZ, R3 ;  /* 0x000000ffff0d7224 */ /* 0x000fce00078e0003 */
[----:B------:R-:W-:Y:S05]  /*19700*/  WARPSYNC.COLLECTIVE R15, `(.L_x_10701) ;  /* 0x000000000f087348 */ /* 0x000fea0003c00000 */
[----:B------:R0:W1:Y:S02]  /*19710*/  SHFL.UP P6, R14, R13, R12, R11 ;  /* 0x0400000c0d0e7389 */ /* 0x00006400000c000b */
[----:B01----:R-:W-:Y:S01]  /*19720*/  ENDCOLLECTIVE ;  /* 0x000000000000791b */ /* 0x003fe20003800000 */
.L_x_10701:
[----:B------:R-:W-:Y:S01]  /*19730*/  IMAD.MOV.U32 R12, RZ, RZ, 0x10 ;  /* 0x00000010ff0c7424 */ /* 0x000fe200078e00ff */
[----:B------:R-:W-:-:S05]  /*19740*/  SEL R4, R14, RZ, P4 ;  /* 0x000000ff0e047207 */ /* 0x000fca0002000000 */
[----:B------:R-:W-:-:S04]  /*19750*/  IMAD.IADD R4, R3, 0x1, R4 ;  /* 0x0000000103047824 */ /* 0x000fc800078e0204 */
[----:B------:R-:W-:-:S07]  /*19760*/  IMAD.MOV.U32 R13, RZ, RZ, R4 ;  /* 0x000000ffff0d7224 */ /* 0x000fce00078e0004 */
[----:B------:R-:W-:Y:S05]  /*19770*/  WARPSYNC.COLLECTIVE R15, `(.L_x_10702) ;  /* 0x000000000f087348 */ /* 0x000fea0003c00000 */
[----:B------:R0:W1:Y:S02]  /*19780*/  SHFL.UP P6, R14, R13, R12, R11 ;  /* 0x0400000c0d0e7389 */ /* 0x00006400000c000b */
[----:B01----:R-:W-:Y:S01]  /*19790*/  ENDCOLLECTIVE ;  /* 0x000000000000791b */ /* 0x003fe20003800000 */
.L_x_10702:
        /* <DEDUP_REMOVED lines=8> */
.L_x_10703:
[----:B------:R-:W-:Y:S05]  /*19820*/  BRA `(.L_x_10704) ;  /* 0xffffffd800947947 */ /* 0x000fea000383ffff */
.L_x_10639:
[----:B------:R-:W-:Y:S01]  /*19830*/  BSSY B0, `(.L_x_10705) ;  /* 0x0000006000007945 */ /* 0x000fe20003800000 */
[----:B------:R-:W-:Y:S01]  /*19840*/  PLOP3.LUT P6, PT, P6, PT, PT, 0x8, 0x0 ;  /* 0x000000000000781c */ /* 0x000fe200037ce170 */
[----:B------:R-:W-:-:S12]  /*19850*/  IMAD.MOV.U32 R15, RZ, RZ, -0x1 ;  /* 0xffffffffff0f7424 */ /* 0x000fd800078e00ff */
[----:B0-2---:R-:W-:Y:S05]  /*19860*/  WARPSYNC.COLLECTIVE R15, `(.L_x_10706) ;  /* 0x000000000f087348 */ /* 0x005fea0003c00000 */
[----:B------:R-:W-:Y:S01]  /*19870*/  VOTE.ANY R14, PT, P6 ;  /* 0x00000000000e7806 */ /* 0x000fe200030e0100 */
[----:B0-2---:R-:W-:Y:S06]  /*19880*/  ENDCOLLECTIVE ;  /* 0x000000000000791b */ /* 0x005fec0003800000 */
.L_x_10706:
[----:B------:R-:W-:Y:S05]  /*19890*/  BSYNC B0 ;  /* 0x0000000000007941 */ /* 0x000fea0003800000 */
.L_x_10705:
[----:B------:R-:W-:Y:S02]  /*198a0*/  IMAD.MOV.U32 R3, RZ, RZ, R14 ;  /* 0x000000ffff037224 */ /* 0x000fe400078e000e */
[----:B------:R-:W-:Y:S02]  /*198b0*/  IMAD.MOV.U32 R13, RZ, RZ, R25 ;  /* 0x000000ffff0d7224 */ /* 0x000fe400078e0019 */
[----:B------:R-:W0:Y:S01]  /*198c0*/  POPC R7, R3 ;  /* 0x0000000300077309 */ /* 0x000e220000000000 */
[----:B------:R-:W-:Y:S02]  /*198d0*/  IMAD.MOV.U32 R11, RZ, RZ, 0x1f ;  /* 0x0000001fff0b7424 */ /* 0x000fe400078e00ff */
[----:B------:R-:W-:Y:S02]  /*198e0*/  IMAD.MOV.U32 R15, RZ, RZ, -0x1 ;  /* 0xffffffffff0f7424 */ /* 0x000fe400078e00ff */
[----:B0-----:R-:W-:Y:S02]  /*198f0*/  IMAD.MOV.U32 R12, RZ, RZ, R7 ;  /* 0x000000ffff0c7224 */ /* 0x001fe400078e0007 */
[----:B------:R-:W-:-:S07]  /*19900*/  IMAD.IADD R27, R7, 0x1, R27 ;  /* 0x00000001071b7824 */ /* 0x000fce00078e021b */
[----:B------:R-:W-:Y:S05]  /*19910*/  WARPSYNC.COLLECTIVE R15, `(.L_x_10707) ;  /* 0x000000000f087348 */ /* 0x000fea0003c00000 */
[----:B------:R0:W1:Y:S02]  /*19920*/  SHFL.IDX P6, R14, R13, R12, R11 ;  /* 0x0000000c0d0e7389 */ /* 0x00006400000c000b */
[----:B01----:R-:W-:Y:S01]  /*19930*/  ENDCOLLECTIVE ;  /* 0x000000000000791b */ /* 0x003fe20003800000 */
.L_x_10707:
[----:B------:R-:W-:Y:S02]  /*19940*/  IMAD.MOV.U32 R13, RZ, RZ, R5 ;  /* 0x000000ffff0d7224 */ /* 0x000fe400078e0005 */
[----:B------:R-:W-:-:S07]  /*19950*/  IMAD.MOV.U32 R25, RZ, RZ, R14 ;  /* 0x000000ffff197224 */ /* 0x000fce00078e000e */
[----:B------:R-:W-:Y:S05]  /*19960*/  WARPSYNC.COLLECTIVE R15, `(.L_x_10708) ;  /* 0x000000000f087348 */ /* 0x000fea0003c00000 */
[----:B------:R0:W1:Y:S02]  /*19970*/  SHFL.IDX P6, R14, R13, R12, R11 ;  /* 0x0000000c0d0e7389 */ /* 0x00006400000c000b */
[----:B01----:R-:W-:Y:S01]  /*19980*/  ENDCOLLECTIVE ;  /* 0x000000000000791b */ /* 0x003fe20003800000 */
.L_x_10708:
[----:B------:R-:W-:Y:S01]  /*19990*/  IMAD.MOV.U32 R5, RZ, RZ, R14 ;  /* 0x000000ffff057224 */ /* 0x000fe200078e000e */
[----:B------:R-:W-:Y:S06]  /*199a0*/  BRA `(.L_x_10709) ;  /* 0xffffffd800747947 */ /* 0x000fec000383ffff */
.L_x_10641:
[----:B------:R-:W-:Y:S01]  /*199b0*/  BSSY B0, `(.L_x_10710) ;  /* 0x0000007000007945 */ /* 0x000fe20003800000 */
[----:B------:R-:W-:Y:S02]  /*199c0*/  IMAD.MOV.U32 R13, RZ, RZ, R2 ;  /* 0x000000ffff0d7224 */ /* 0x000fe400078e0002 */
[----:B------:R-:W-:Y:S02]  /*199d0*/  IMAD.MOV.U32 R11, RZ, RZ, 0x1f ;  /* 0x0000001fff0b7424 */ /* 0x000fe400078e00ff */
[----:B------:R-:W-:-:S07]  /*199e0*/  IMAD.MOV.U32 R15, RZ, RZ, -0x1 ;  /* 0xffffffffff0f7424 */ /* 0x000fce00078e00ff */
[----:B01-34-:R-:W-:Y:S05]  /*199f0*/  WARPSYNC.COLLECTIVE R15, `(.L_x_10711) ;  /* 0x000000000f087348 */ /* 0x01bfea0003c00000 */
[----:B------:R2:W0:Y:S02]  /*19a00*/  SHFL.IDX P6, R14, R13, R12, R11 ;  /* 0x0000000c0d0e7389 */ /* 0x00042400000c000b */
[----:B01234-:R-:W-:Y:S01]  /*19a10*/  ENDCOLLECTIVE ;  /* 0x000000000000791b */ /* 0x01ffe20003800000 */
.L_x_10711:
[----:B------:R-:W-:Y:S05]  /*19a20*/  BSYNC B0 ;  /* 0x0000000000007941 */ /* 0x000fea0003800000 */
.L_x_10710:
[----:B------:R-:W-:Y:S01]  /*19a30*/  IMAD.MOV.U32 R24, RZ, RZ, R14 ;  /* 0x000000ffff187224 */ /* 0x000fe200078e000e */
[----:B------:R-:W-:Y:S06]  /*19a40*/  BRA `(.L_x_10640) ;  /* 0xffffffd800647947 */ /* 0x000fec000383ffff */
.L_x_10647:
[----:B0-----:R0:W2:Y:S02]  /*19a50*/  SYNCS.PHASECHK.TRANS64.TRYWAIT P0, [R9+URZ+0x2d820], R0 ;  /* 0x02d82000090075a7 */ /* 0x0010a4000800017f */
[----:B--2---:R-:W-:Y:S05]  /*19a60*/  @!P0 NANOSLEEP.SYNCS 0x989680 ;  /* 0x009896800000895d */ /* 0x004fea0003900000 */
[----:B------:R-:W2:Y:S02]  /*19a70*/  @!P0 SYNCS.PHASECHK.TRANS64 P0, [R9+URZ+0x2d820], R0 ;  /* 0x02d82000090085a7 */ /* 0x000ea4000800007f */
[----:B--2---:R-:W-:Y:S05]  /*19a80*/  @!P0 BRA `(.L_x_10647) ;  /* 0xfffffffc00f08947 */ /* 0x004fea000383ffff */
[----:B------:R-:W-:Y:S05]  /*19a90*/  BRA `(.L_x_10712) ;  /* 0xffffffe000bc7947 */ /* 0x000fea000383ffff */
.L_x_10648:
        /* <DEDUP_REMOVED lines=8> */
[----:B01-3--:R-:W-:Y:S05]  /*19b20*/  WARPSYNC.COLLECTIVE R15, `(.L_x_10714) ;  /* 0x000000000f087348 */ /* 0x00bfea0003c00000 */
[----:B------:R2:W4:Y:S02]  /*19b30*/  SHFL.IDX P6, R14, R13, R12, R11 ;  /* 0x0000000c0d0e7389 */ /* 0x00052400000c000b */
[----:B01234-:R-:W-:Y:S01]  /*19b40*/  ENDCOLLECTIVE ;  /* 0x000000000000791b */ /* 0x01ffe20003800000 */
.L_x_10714:
[----:B------:R-:W-:Y:S05]  /*19b50*/  BSYNC B0 ;  /* 0x0000000000007941 */ /* 0x000fea0003800000 */
.L_x_10713:
[----:B------:R-:W-:Y:S05]  /*19b60*/  BRA `(.L_x_10715) ;  /* 0xffffffe000a47947 */ /* 0x000fea000383ffff */
.L_x_10651:
[----:B------:R-:W-:Y:S01]  /*19b70*/  BSSY B1, `(.L_x_10716) ;  /* 0x0000006000017945 */ /* 0x000fe20003800000 */
[----:B------:R-:W-:-:S07]  /*19b80*/  IMAD.MOV.U32 R15, RZ, RZ, -0x1 ;  /* 0xffffffffff0f7424 */ /* 0x000fce00078e00ff */
[----:B01-3--:R-:W-:Y:S05]  /*19b90*/  WARPSYNC.COLLECTIVE R15, `(.L_x_10717) ;  /* 0x000000000f0c7348 */ /* 0x00bfea0003c00000 */
[----:B------:R-:W-:Y:S02]  /*19ba0*/  ELECT P6, UR62, PT ;  /* 0x00000000003e782f */ /* 0x000fe400038c0000 */
[----:B------:R-:W-:Y:S01]  /*19bb0*/  MOV R14, UR62 ;  /* 0x0000003e000e7c02 */ /* 0x000fe20008000f00 */
[----:B01-3--:R-:W-:Y:S10]  /*19bc0*/  ENDCOLLECTIVE ;  /* 0x000000000000791b */ /* 0x00bff40003800000 */
.L_x_10717:
[----:B------:R-:W-:Y:S05]  /*19bd0*/  BSYNC B1 ;  /* 0x0000000000017941 */ /* 0x000fea0003800000 */
.L_x_10716:
[----:B------:R-:W-:Y:S05]  /*19be0*/  BRA `(.L_x_10718) ;  /* 0xffffffe0009c7947 */ /* 0x000fea000383ffff */
.L_x_10653:
[----:B0-----:R0:W1:Y:S02]  /*19bf0*/  SYNCS.PHASECHK.TRANS64.TRYWAIT P0, [R7+URZ], R2 ;  /* 0x00000002070075a7 */ /* 0x001064000800017f */
[----:B-1----:R-:W-:Y:S05]  /*19c00*/  @!P0 NANOSLEEP.SYNCS 0x989680 ;  /* 0x009896800000895d */ /* 0x002fea0003900000 */
[----:B------:R-:W1:Y:S02]  /*19c10*/  @!P0 SYNCS.PHASECHK.TRANS64 P0, [R7+URZ], R2 ;  /* 0x00000002070085a7 */ /* 0x000e64000800007f */
[----:B-1----:R-:W-:Y:S05]  /*19c20*/  @!P0 BRA `(.L_x_10653) ;  /* 0xfffffffc00f08947 */ /* 0x002fea000383ffff */
[----:B------:R-:W-:Y:S05]  /*19c30*/  BRA `(.L_x_10719) ;  /* 0xffffffe000d07947 */ /* 0x000fea000383ffff */
.L_x_10654:
[----:B-1----:R1:W2:Y:S02]  /*19c40*/  SYNCS.PHASECHK.TRANS64.TRYWAIT P0, [R3+URZ], R0 ;  /* 0x00000000030075a7 */ /* 0x0022a4000800017f */
[----:B--2---:R-:W-:Y:S05]  /*19c50*/  @!P0 NANOSLEEP.SYNCS 0x989680 ;  /* 0x009896800000895d */ /* 0x004fea0003900000 */
[----:B------:R-:W2:Y:S02]  /*19c60*/  @!P0 SYNCS.PHASECHK.TRANS64 P0, [R3+URZ], R0 ;  /* 0x00000000030085a7 */ /* 0x000ea4000800007f */
[----:B--2---:R-:W-:Y:S05]  /*19c70*/  @!P0 BRA `(.L_x_10654) ;  /* 0xfffffffc00f08947 */ /* 0x004fea000383ffff */
[----:B------:R-:W-:Y:S05]  /*19c80*/  BRA `(.L_x_10720) ;  /* 0xffffffe000c47947 */ /* 0x000fea000383ffff */
.L_x_10656:
[----:B-1----:R1:W2:Y:S02]  /*19c90*/  SYNCS.PHASECHK.TRANS64.TRYWAIT P0, [R5+URZ], R2 ;  /* 0x00000002050075a7 */ /* 0x0022a4000800017f */
[----:B--2---:R-:W-:Y:S05]  /*19ca0*/  @!P0 NANOSLEEP.SYNCS 0x989680 ;  /* 0x009896800000895d */ /* 0x004fea0003900000 */
[----:B------:R-:W2:Y:S02]  /*19cb0*/  @!P0 SYNCS.PHASECHK.TRANS64 P0, [R5+URZ], R2 ;  /* 0x00000002050085a7 */ /* 0x000ea4000800007f */
[----:B--2---:R-:W-:Y:S05]  /*19cc0*/  @!P0 BRA `(.L_x_10656) ;  /* 0xfffffffc00f08947 */ /* 0x004fea000383ffff */
[----:B------:R-:W-:Y:S05]  /*19cd0*/  BRA `(.L_x_10721) ;  /* 0xffffffe000c87947 */ /* 0x000fea000383ffff */
.L_x_10722:
        /* <DEDUP_REMOVED lines=10> */
.L_x_14870:


//--------------------- .text._ZN7cutlass13device_kernelIN5flash11enable_sm90INS1_16FlashAttnFwdSm90INS1_25CollectiveMainloopFwdSm90ILi2EN4cute5tupleIJNS5_1CILi1EEES8_S8_EEENS6_IJNS7_ILi192EEENS7_ILi128EEENS7_ILi96EEEEEELi96ENS_6half_tEfNS_4arch4Sm90ELb0ELb1ELb0ELb1ELb0ELb1ELb0ELb0ELb1ELb1ELb1ELb0EEENS1_21CollectiveEpilogueFwdINS6_IJSA_SC_SB_EEES9_SE_SG_Li384ELb1ELb1ELb1ELb0EEENS1_36VarlenDynamicPersistentTileSchedulerILi192ELi128ELi384ELi128ELb1ELb1ELb1ELb1ELb0ELb1EEEEEEEEEvNT_6ParamsE --------------------------
	.section	.text._ZN7cutlass13device_kernelIN5flash11enable_sm90INS1_16FlashAttnFwdSm90INS1_25CollectiveMainloopFwdSm90ILi2EN4cute5tupleIJNS5_1CILi1EEES8_S8_EEENS6_IJNS7_ILi192EEENS7_ILi128EEENS7_ILi96EEEEEELi96ENS_6half_tEfNS_4arch4Sm90ELb0ELb1ELb0ELb1ELb0ELb1ELb0ELb0ELb1ELb1ELb1ELb0EEENS1_21CollectiveEpilogueFwdINS6_IJSA_SC_SB_EEES9_SE_SG_Li384ELb1ELb1ELb1ELb0EEENS1_36VarlenDynamicPersistentTileSchedulerILi192ELi128ELi384ELi128ELb1ELb1ELb1ELb1ELb0ELb1EEEEEEEEEvNT_6ParamsE,"ax",@progbits
	.align	128
.text._ZN7cutlass13device_kernelIN5flash11enable_sm90INS1_16FlashAttnFwdSm90INS1_25CollectiveMainloopFwdSm90ILi2EN4cute5tupleIJNS5_1CILi1EEES8_S8_EEENS6_IJNS7_ILi192EEENS7_ILi128EEENS7_ILi96EEEEEELi96ENS_6half_tEfNS_4arch4Sm90ELb0ELb1ELb0ELb1ELb0ELb1ELb0ELb0ELb1ELb1ELb1ELb0EEENS1_21CollectiveEpilogueFwdINS6_IJSA_SC_SB_EEES9_SE_SG_Li384ELb1ELb1ELb1ELb0EEENS1_36VarlenDynamicPersistentTileSchedulerILi192ELi128ELi384ELi128ELb1ELb1ELb1ELb1ELb0ELb1EEEEEEEEEvNT_6ParamsE:
        .type           _ZN7cutlass13device_kernelIN5flash11enable_sm90INS1_16FlashAttnFwdSm90INS1_25CollectiveMainloopFwdSm90ILi2EN4cute5tupleIJNS5_1CILi1EEES8_S8_EEENS6_IJNS7_ILi192EEENS7_ILi128EEENS7_ILi96EEEEEELi96ENS_6half_tEfNS_4arch4Sm90ELb0ELb1ELb0ELb1ELb0ELb1ELb0ELb0ELb1ELb1ELb1ELb0EEENS1_21CollectiveEpilogueFwdINS6_IJSA_SC_SB_EEES9_SE_SG_Li384ELb1ELb1ELb1ELb0EEENS1_36VarlenDynamicPersistentTileSchedulerILi192ELi128ELi384ELi128ELb1ELb1ELb1ELb1ELb0ELb1EEEEEEEEEvNT_6ParamsE,@function
        .size           _ZN7cutlass13device_kernelIN5flash11enable_sm90INS1_16FlashAttnFwdSm90INS1_25CollectiveMainloopFwdSm90ILi2EN4cute5tupleIJNS5_1CILi1EEES8_S8_EEENS6_IJNS7_ILi192EEENS7_ILi128EEENS7_ILi96EEEEEELi96ENS_6half_tEfNS_4arch4Sm90ELb0ELb1ELb0ELb1ELb0ELb1ELb0ELb0ELb1ELb1ELb1ELb0EEENS1_21CollectiveEpilogueFwdINS6_IJSA_SC_SB_EEES9_SE_SG_Li384ELb1ELb1ELb1ELb0EEENS1_36VarlenDynamicPersistentTileSchedulerILi192ELi128ELi384ELi128ELb1ELb1ELb1ELb1ELb0ELb1EEEEEEEEEvNT_6ParamsE,(.L_x_14871 - _ZN7cutlass13device_kernelIN5flash11enable_sm90INS1_16FlashAttnFwdSm90INS1_25CollectiveMainloopFwdSm90ILi2EN4cute5tupleIJNS5_1CILi1EEES8_S8_EEENS6_IJNS7_ILi192EEENS7_ILi128EEENS7_ILi96EEEEEELi96ENS_6half_tEfNS_4arch4Sm90ELb0ELb1ELb0ELb1ELb0ELb1ELb0ELb0ELb1ELb1ELb1ELb0EEENS1_21CollectiveEpilogueFwdINS6_IJSA_SC_SB_EEES9_SE_SG_Li384ELb1ELb1ELb1ELb0EEENS1_36VarlenDynamicPersistentTileSchedulerILi192ELi128ELi384ELi128ELb1ELb1ELb1ELb1ELb0ELb1EEEEEEEEEvNT_6ParamsE)
        .other          _ZN7cutlass13device_kernelIN5flash11enable_sm90INS1_16FlashAttnFwdSm90INS1_25CollectiveMainloopFwdSm90ILi2EN4cute5tupleIJNS5_1CILi1EEES8_S8_EEENS6_IJNS7_ILi192EEENS7_ILi128EEENS7_ILi96EEEEEELi96ENS_6half_tEfNS_4arch4Sm90ELb0ELb1ELb0ELb1ELb0ELb1ELb0ELb0ELb1ELb1ELb1ELb0EEENS1_21CollectiveEpilogueFwdINS6_IJSA_SC_SB_EEES9_SE_SG_Li384ELb1ELb1ELb1ELb0EEENS1_36VarlenDynamicPersistentTileSchedulerILi192ELi128ELi384ELi128ELb1ELb1ELb1ELb1ELb0ELb1EEEEEEEEEvNT_6ParamsE,@"STO_CUDA_ENTRY STV_DEFAULT"
_ZN7cutlass13device_kernelIN5flash11enable_sm90INS1_16FlashAttnFwdSm90INS1_25CollectiveMainloopFwdSm90ILi2EN4cute5tupleIJNS5_1CILi1EEES8_S8_EEENS6_IJNS7_ILi192EEENS7_ILi128EEENS7_ILi96EEEEEELi96ENS_6half_tEfNS_4arch4Sm90ELb0ELb1ELb0ELb1ELb0ELb1ELb0ELb0ELb1ELb1ELb1ELb0EEENS1_21CollectiveEpilogueFwdINS6_IJSA_SC_SB_EEES9_SE_SG_Li384ELb1ELb1ELb1ELb0EEENS1_36VarlenDynamicPersistentTileSchedulerILi192ELi128ELi384ELi128ELb1ELb1ELb1ELb1ELb0ELb1EEEEEEEEEvNT_6ParamsE:
        /* <DEDUP_REMOVED lines=24> */
.L_x_10724:
[----:B------:R-:W-:Y:S05]  /*0180*/  BSYNC B0 ;  /* 0x0000000000007941 */ /* 0x000fea0003800000 */
.L_x_10723:
        /* <DEDUP_REMOVED lines=41> */
.L_x_10725:
        /* <DEDUP_REMOVED lines=22> */
.L_x_10726:
        /* <DEDUP_REMOVED lines=18> */
.L_x_10727:
        /* <DEDUP_REMOVED lines=22> */
.L_x_10728:
        /* <DEDUP_REMOVED lines=22> */
.L_x_10729:
        /* <DEDUP_REMOVED lines=8> */
.L_x_10732:
        /* <DEDUP_REMOVED lines=21> */
[----:B------:R-:W0:Y:S01]  /*0b30*/  S2R R0, SR_TID.X ;  /* 0x0000000000007919 */ /* 0x000e220000002100 */
[----:B------:R-:W-:Y:S01]  /*0b40*/  IMAD.MOV.U32 R141, RZ, RZ, 0x40 ;  /* 0x00000040ff8d7424 */ /* 0x000fe200078e00ff */
[----:B------:R-:W-:Y:S01]  /*0b50*/  R2UR UR38, R2 ;  /* 0x00000000022672ca */ /* 0x000fe200000e0000 */
[----:B------:R-:W-:Y:S01]  /*0b60*/  IMAD.MOV.U32 R156, RZ, RZ, RZ ;  /* 0x000000ffff9c7224 */ /* 0x000fe200078e00ff */
[----:B------:R-:W-:Y:S01]  /*0b70*/  ULOP3.LUT UR37, UR36, 0x1, URZ, 0xfc, !UPT ;  /* 0x0000000124257892 */ /* 0x000fe2000f8efc3f */
[----:B------:R-:W-:-:S10]  /*0b80*/  IMAD.MOV.U32 R19, RZ, RZ, RZ ;  /* 0x000000ffff137224 */ /* 0x000fd400078e00ff */
[----:B------:R-:W-:Y:S01]  /*0b90*/  UIADD3 UR38, UR38, 0xc400, URZ ;  /* 0x0000c40026267890 */ /* 0x000fe2000fffe03f */
[----:B0-----:R-:W-:-:S05]  /*0ba0*/  VIADD R0, R0, 0xffffff80 ;  /* 0xffffff8000007836 */ /* 0x001fca0000000000 */
[----:B------:R-:W-:Y:S02]  /*0bb0*/  SHF.R.S32.HI R3, RZ, 0x1f, R0 ;  /* 0x0000001fff037819 */ /* 0x000fe40000011400 */
[-C--:B------:R-:W-:Y:S02]  /*0bc0*/  LEA.HI R9, R0, R0.reuse, RZ, 0x1 ;  /* 0x0000000000097211 */ /* 0x080fe400078f08ff */
[CC--:B------:R-:W-:Y:S02]  /*0bd0*/  LEA.HI R4, R3.reuse, R0.reuse, RZ, 0x2 ;  /* 0x0000000003047211 */ /* 0x0c0fe400078f10ff */
[CC--:B------:R-:W-:Y:S02]  /*0be0*/  LEA.HI R5, R3.reuse, R0.reuse, RZ, 0x4 ;  /* 0x0000000003057211 */ /* 0x0c0fe400078f20ff */
[CC--:B------:R-:W-:Y:S02]  /*0bf0*/  LEA.HI R8, R3.reuse, R0.reuse, RZ, 0x5 ;  /* 0x0000000003087211 */ /* 0x0c0fe400078f28ff */
[----:B------:R-:W-:-:S02]  /*0c00*/  LEA.HI R3, R3, R0, RZ, 0x7 ;  /* 0x0000000003037211 */ /* 0x000fc400078f38ff */
[--C-:B------:R-:W-:Y:S02]  /*0c10*/  SHF.R.S32.HI R10, RZ, 0x2, R4.reuse ;  /* 0x00000002ff0a7819 */ /* 0x100fe40000011404 */
[----:B------:R-:W-:Y:S02]  /*0c20*/  SHF.R.S32.HI R13, RZ, 0x1f, R4 ;  /* 0x0000001fff0d7819 */ /* 0x000fe40000011404 */
[----:B------:R-:W-:Y:S02]  /*0c30*/  LOP3.LUT R15, R4, 0xfffffffc, RZ, 0xc0, !PT ;  /* 0xfffffffc040f7812 */ /* 0x000fe400078ec0ff */
[----:B------:R-:W-:Y:S02]  /*0c40*/  SHF.R.S32.HI R4, RZ, 0x7, R3 ;  /* 0x00000007ff047819 */ /* 0x000fe40000011403 */
[----:B------:R-:W-:Y:S01]  /*0c50*/  LOP3.LUT R3, R3, 0xffffff80, RZ, 0xc0, !PT ;  /* 0xffffff8003037812 */ /* 0x000fe200078ec0ff */
[----:B------:R-:W-:Y:S01]  /*0c60*/  IMAD.IADD R15, R0, 0x1, -R15 ;  /* 0x00000001000f7824 */ /* 0x000fe200078e0a0f */
[----:B------:R-:W-:Y:S01]  /*0c70*/  LEA.HI R13, R13, R10, RZ, 0x2 ;  /* 0x0000000a0d0d7211 */ /* 0x000fe200078f10ff */
[----:B------:R-:W-:Y:S01]  /*0c80*/  IMAD.HI R12, R4, 0x55555556, RZ ;  /* 0x55555556040c7827 */ /* 0x000fe200078e02ff */
[----:B------:R-:W-:-:S02]  /*0c90*/  LOP3.LUT R7, R5, 0xfffffff0, RZ, 0xc0, !PT ;  /* 0xfffffff005077812 */ /* 0x000fc400078ec0ff */
[----:B------:R-:W-:Y:S01]  /*0ca0*/  LOP3.LUT R13, R13, 0xfffffffc, RZ, 0xc0, !PT ;  /* 0xfffffffc0d0d7812 */ /* 0x000fe200078ec0ff */
[C---:B------:R-:W-:Y:S01]  /*0cb0*/  IMAD.IADD R24, R0.reuse, 0x1, -R3 ;  /* 0x0000000100187824 */ /* 0x040fe200078e0a03 */
[----:B------:R-:W-:Y:S01]  /*0cc0*/  LOP3.LUT R11, R9, 0xfffffffe, RZ, 0xc0, !PT ;  /* 0xfffffffe090b7812 */ /* 0x000fe200078ec0ff */
[----:B------:R-:W-:Y:S01]  /*0cd0*/  IMAD.IADD R7, R0, 0x1, -R7 ;  /* 0x0000000100077824 */ /* 0x000fe200078e0a07 */
[----:B------:R-:W-:Y:S01]  /*0ce0*/  LEA.HI R3, R12, R12, RZ, 0x1 ;  /* 0x0000000c0c037211 */ /* 0x000fe200078f08ff */
[----:B------:R-:W-:Y:S01]  /*0cf0*/  IMAD.IADD R13, R10, 0x1, -R13 ;  /* 0x000000010a0d7824 */ /* 0x000fe200078e0a0d */
[----:B------:R-:W-:Y:S01]  /*0d00*/  SHF.R.S32.HI R10, RZ, 0x1f, R24 ;  /* 0x0000001fff0a7819 */ /* 0x000fe20000011418 */
[----:B------:R-:W-:Y:S01]  /*0d10*/  IMAD.IADD R11, R0, 0x1, -R11 ;  /* 0x00000001000b7824 */ /* 0x000fe200078e0a0b */
[----:B------:R-:W-:Y:S01]  /*0d20*/  SHF.R.S32.HI R0, RZ, 0x1f, R7 ;  /* 0x0000001fff007819 */ /* 0x000fe20000011407 */
[----:B------:R-:W-:Y:S01]  /*0d30*/  IMAD R12, R3, -0x3, R4 ;  /* 0xfffffffd030c7824 */ /* 0x000fe200078e0204 */
[----:B------:R-:W-:Y:S01]  /*0d40*/  LEA.HI R14, R10, R24, RZ, 0x2 ;  /* 0x000000180a0e7211 */ /* 0x000fe200078f10ff */
[----:B------:R-:W-:Y:S01]  /*0d50*/  STL [R1+0x64], R24 ;  /* 0x0000641801007387 */ /* 0x000fe20000100800 */
[----:B------:R-:W-:Y:S01]  /*0d60*/  SHF.R.S32.HI R136, RZ, 0x1, R9 ;  /* 0x00000001ff887819 */ /* 0x000fe20000011409 */
[----:B------:R-:W-:Y:S01]  /*0d70*/  IMAD.SHL.U32 R13, R13, 0x40, RZ ;  /* 0x000000400d0d7824 */ /* 0x000fe200078e00ff */
[--C-:B------:R-:W-:Y:S01]  /*0d80*/  SHF.R.S32.HI R3, RZ, 0x2, R14.reuse ;  /* 0x00000002ff037819 */ /* 0x100fe2000001140e */
[----:B------:R-:W-:Y:S01]  /*0d90*/  IMAD.SHL.U32 R22, R11, 0x8, RZ ;  /* 0x000000080b167824 */ /* 0x000fe200078e00ff */
[----:B------:R-:W-:-:S02]  /*0da0*/  SHF.R.S32.HI R4, RZ, 0x1f, R14 ;  /* 0x0000001fff047819 */ /* 0x000fc4000001140e */
[----:B------:R-:W-:Y:S02]  /*0db0*/  SHF.R.S32.HI R6, RZ, 0x4, R5 ;  /* 0x00000004ff067819 */ /* 0x000fe40000011405 */
[----:B------:R-:W-:Y:S02]  /*0dc0*/  LEA.HI R0, R0, R7, RZ, 0x3 ;  /* 0x0000000700007211 */ /* 0x000fe400078f18ff */
[----:B------:R-:W-:Y:S02]  /*0dd0*/  LEA.HI R9, R9, R136, RZ, 0x1 ;  /* 0x0000008809097211 */ /* 0x000fe400078f08ff */
[----:B------:R-:W-:Y:S02]  /*0de0*/  LEA.HI R16, R4, R3, RZ, 0x3 ;  /* 0x0000000304107211 */ /* 0x000fe400078f18ff */
[----:B------:R-:W-:Y:S02]  /*0df0*/  LEA.HI R5, R5, R6, RZ, 0x1 ;  /* 0x0000000605057211 */ /* 0x000fe400078f08ff */
[----:B------:R-:W-:-:S02]  /*0e00*/  LOP3.LUT R4, R0, 0xfffffff8, RZ, 0xc0, !PT ;  /* 0xfffffff800047812 */ /* 0x000fc400078ec0ff */
[----:B------:R-:W-:Y:S02]  /*0e10*/  LOP3.LUT R9, R9, 0x7fffffe, RZ, 0xc0, !PT ;  /* 0x07fffffe09097812 */ /* 0x000fe400078ec0ff */
[----:B------:R-:W-:Y:S01]  /*0e20*/  LOP3.LUT R16, R16, 0xfffffff8, RZ, 0xc0, !PT ;  /* 0xfffffff810107812 */ /* 0x000fe200078ec0ff */
[----:B------:R-:W-:Y:S01]  /*0e30*/  IMAD.IADD R4, R7, 0x1, -R4 ;  /* 0x0000000107047824 */ /* 0x000fe200078e0a04 */
[----:B------:R-:W-:Y:S01]  /*0e40*/  LOP3.LUT R5, R5, 0x1ffffffe, RZ, 0xc0, !PT ;  /* 0x1ffffffe05057812 */ /* 0x000fe200078ec0ff */
[----:B------:R-:W-:Y:S01]  /*0e50*/  IMAD.IADD R9, R136, 0x1, -R9 ;  /* 0x0000000188097824 */ /* 0x000fe200078e0a09 */
[----:B------:R-:W-:Y:S01]  /*0e60*/  SHF.R.S32.HI R8, RZ, 0x5, R8 ;  /* 0x00000005ff087819 */ /* 0x000fe20000011408 */
[----:B------:R-:W-:Y:S01]  /*0e70*/  IMAD.IADD R16, R3, 0x1, -R16 ;  /* 0x0000000103107824 */ /* 0x000fe200078e0a10 */
[----:B------:R-:W-:Y:S01]  /*0e80*/  LEA.HI R10, R10, R24, RZ, 0x5 ;  /* 0x000000180a0a7211 */ /* 0x000fe200078f28ff */
[----:B------:R-:W-:Y:S01]  /*0e90*/  IMAD.IADD R5, R6, 0x1, -R5 ;  /* 0x0000000106057824 */ /* 0x000fe200078e0a05 */
[C---:B------:R-:W-:Y:S01]  /*0ea0*/  R2P PR, R4.reuse, 0x6 ;  /* 0x0000000604007804 */ /* 0x040fe20000000000 */
[----:B------:R-:W-:Y:S01]  /*0eb0*/  IMAD.SHL.U32 R3, R4, 0x40, RZ ;  /* 0x0000004004037824 */ /* 0x000fe200078e00ff */
[----:B------:R-:W-:Y:S01]  /*0ec0*/  LOP3.LUT R14, R14, 0x7ffffffc, RZ, 0xc0, !PT ;  /* 0x7ffffffc0e0e7812 */ /* 0x000fe200078ec0ff */
[----:B------:R-:W-:Y:S01]  /*0ed0*/  IMAD R21, R6, 0x8, R9 ;  /* 0x0000000806157824 */ /* 0x000fe200078e0209 */
[----:B------:R-:W-:Y:S01]  /*0ee0*/  LEA.HI R17, R15, R15, RZ, 0x1 ;  /* 0x0000000f0f117211 */ /* 0x000fe200078f08ff */
[----:B------:R-:W-:Y:S01]  /*0ef0*/  IMAD.SHL.U32 R6, R0, 0x40, RZ ;  /* 0x0000004000067824 */ /* 0x000fe200078e00ff */
[----:B------:R-:W-:Y:S01]  /*0f00*/  LOP3.LUT R3, R3, 0x1c0, RZ, 0xc0, !PT ;  /* 0x000001c003037812 */ /* 0x000fe200078ec0ff */
[----:B------:R-:W-:Y:S01]  /*0f10*/  IMAD.SHL.U32 R0, R5, 0x8, RZ ;  /* 0x0000000805007824 */ /* 0x000fe200078e00ff */
[----:B------:R-:W-:Y:S01]  /*0f20*/  LOP3.LUT R20, R17, 0x1ffffffe, RZ, 0xc0, !PT ;  /* 0x1ffffffe11147812 */ /* 0x000fe200078ec0ff */
[----:B------:R-:W-:Y:S01]  /*0f30*/  IMAD R9, R8, 0x10, R7 ;  /* 0x0000001008097824 */ /* 0x000fe200078e0207 */
[----:B------:R-:W-:Y:S01]  /*0f40*/  SHF.R.S32.HI R7, RZ, 0x5, R10 ;  /* 0x00000005ff077819 */ /* 0x000fe2000001140a */
[----:B------:R-:W-:Y:S01]  /*0f50*/  IMAD.IADD R14, R24, 0x1, -R14 ;  /* 0x00000001180e7824 */ /* 0x000fe200078e0a0e */
[----:B------:R-:W-:Y:S01]  /*0f60*/  LOP3.LUT R6, R6, 0x7ffffe00, RZ, 0xc0, !PT ;  /* 0x7ffffe0006067812 */ /* 0x000fe200078ec0ff */
[----:B------:R-:W-:Y:S01]  /*0f70*/  IMAD.IADD R20, R15, 0x1, -R20 ;  /* 0x000000010f147824 */ /* 0x000fe200078e0a14 */
[----:B------:R-:W-:Y:S01]  /*0f80*/  LOP3.LUT R5, R3, 0x8, R0, 0xf8, !PT ;  /* 0x0000000803057812 */ /* 0x000fe200078ef800 */
[----:B------:R-:W-:Y:S01]  /*0f90*/  IMAD R7, R7, 0x10, R16 ;  /* 0x0000001007077824 */ /* 0x000fe200078e0210 */
[----:B------:R-:W-:Y:S01]  /*0fa0*/  SHF.R.U32.HI R10, RZ, 0x3, R3 ;  /* 0x00000003ff0a7819 */ /* 0x000fe20000011603 */
[----:B------:R-:W-:Y:S01]  /*0fb0*/  IMAD R6, R8, 0x400, R6 ;  /* 0x0000040008067824 */ /* 0x000fe200078e0206 */
[----:B------:R-:W-:Y:S01]  /*0fc0*/  SEL R141, R141, 0xffffffc0, !P2 ;  /* 0xffffffc08d8d7807 */ /* 0x000fe20005000000 */
[----:B------:R-:W-:Y:S01]  /*0fd0*/  IMAD.U32 R0, R9, 0x20, R0 ;  /* 0x0000002009007824 */ /* 0x000fe200078e0000 */
[----:B------:R-:W-:Y:S01]  /*0fe0*/  LOP3.LUT R5, R5, R10, RZ, 0x3c, !PT ;  /* 0x0000000a05057212 */ /* 0x000fe200078e3cff */
[----:B------:R-:W-:Y:S01]  /*0ff0*/  IMAD R3, R12, 0x40, R7 ;  /* 0x000000400c037824 */ /* 0x000fe200078e0207 */
[----:B------:R-:W-:Y:S01]  /*1000*/  CS2R R16, SRZ ;  /* 0x0000000000107805 */ /* 0x000fe2000001ff00 */
[----:B------:R-:W-:Y:S01]  /*1010*/  IMAD.SHL.U32 R12, R21, 0x20, RZ ;  /* 0x00000020150c7824 */ /* 0x000fe200078e00ff */
[----:B------:R0:W-:Y:S01]  /*1020*/  STL [R1+0x6c], R0 ;  /* 0x00006c0001007387 */ /* 0x0001e20000100800 */
[----:B------:R-:W-:-:S02]  /*1030*/  IMAD.IADD R5, R6, 0x1, R5 ;  /* 0x0000000106057824 */ /* 0x000fc400078e0205 */
[----:B------:R-:W-:Y:S01]  /*1040*/  IMAD.SHL.U32 R6, R11, 0x4, RZ ;  /* 0x000000040b067824 */ /* 0x000fe200078e00ff */
[----:B------:R1:W-:Y:S01]  /*1050*/  STL [R1+0x68], R3 ;  /* 0x0000680301007387 */ /* 0x0003e20000100800 */
[----:B------:R-:W-:Y:S02]  /*1060*/  IMAD.SHL.U32 R137, R14, 0x2, RZ ;  /* 0x000000020e897824 */ /* 0x000fe400078e00ff */
[C---:B------:R-:W-:Y:S01]  /*1070*/  VIADD R4, R6.reuse, 0x10 ;  /* 0x0000001006047836 */ /* 0x040fe20000000000 */
[----:B------:R-:W-:Y:S01]  /*1080*/  STL [R1+0x5c], RZ ;  /* 0x00005cff01007387 */ /* 0x000fe20000100800 */
[C---:B------:R-:W-:Y:S01]  /*1090*/  VIADD R8, R6.reuse, 0x8 ;  /* 0x0000000806087836 */ /* 0x040fe20000000000 */
[----:B0-----:R-:W-:Y:S01]  /*10a0*/  SHF.R.S32.HI R0, RZ, 0x1f, R136 ;  /* 0x0000001fff007819 */ /* 0x001fe20000011488 */
[----:B------:R-:W-:Y:S01]  /*10b0*/  VIADD R0, R6, 0x20 ;  /* 0x0000002006007836 */ /* 0x000fe20000000000 */
[----:B------:R-:W-:Y:S01]  /*10c0*/  STL [R1], R6 ;  /* 0x0000000601007387 */ /* 0x000fe20000100800 */
[----:B------:R-:W-:-:S02]  /*10d0*/  IMAD R140, R5, 0x2, R2 ;  /* 0x00000002058c7824 */ /* 0x000fc400078e0202 */
[C---:B------:R-:W-:Y:S01]  /*10e0*/  VIADD R10, R137.reuse, 0x10 ;  /* 0x00000010890a7836 */ /* 0x040fe20000000000 */
[----:B------:R0:W-:Y:S01]  /*10f0*/  STL [R1+0x30], R4 ;  /* 0x0000300401007387 */ /* 0x0001e20000100800 */
[----:B------:R-:W-:Y:S02]  /*1100*/  VIADD R142, R140, 0x21800 ;  /* 0x000218008c8e7836 */ /* 0x000fe40000000000 */
[----:B-1----:R-:W-:Y:S01]  /*1110*/  IMAD R3, R20, 0x8, R3 ;  /* 0x0000000814037824 */ /* 0x002fe200078e0203 */
[----:B------:R1:W-:Y:S01]  /*1120*/  STL [R1+0x2c], R0 ;  /* 0x00002c0001007387 */ /* 0x0003e20000100800 */
[C---:B------:R-:W-:Y:S02]  /*1130*/  VIADD R9, R137.reuse, 0x18 ;  /* 0x0000001889097836 */ /* 0x040fe40000000000 */
[C---:B------:R-:W-:Y:S01]  /*1140*/  VIADD R11, R137.reuse, 0x8 ;  /* 0x00000008890b7836 */ /* 0x040fe20000000000 */
[----:B------:R2:W-:Y:S01]  /*1150*/  STL [R1+0x34], R8 ;  /* 0x0000340801007387 */ /* 0x0005e20000100800 */
[----:B------:R-:W-:Y:S01]  /*1160*/  VIADD R7, R137, 0x28 ;  /* 0x0000002889077836 */ /* 0x000fe20000000000 */
[----:B0-----:R-:W-:Y:S01]  /*1170*/  LOP3.LUT R4, R13, 0xc0, RZ, 0xc0, !PT ;  /* 0x000000c00d047812 */ /* 0x001fe200078ec0ff */
[----:B------:R-:W-:Y:S01]  /*1180*/  VIADD R13, R137, 0x40 ;  /* 0x00000040890d7836 */ /* 0x000fe20000000000 */
[----:B------:R-:W-:Y:S01]  /*1190*/  SHF.R.S32.HI R5, RZ, 0x1f, R9 ;  /* 0x0000001fff057819 */ /* 0x000fe20000011409 */
[----:B-1----:R-:W-:-:S02]  /*11a0*/  VIADD R0, R6, 0x18 ;  /* 0x0000001806007836 */ /* 0x002fc40000000000 */
[----:B------:R-:W-:Y:S01]  /*11b0*/  STL [R1+0xc], R4 ;  /* 0x00000c0401007387 */ /* 0x000fe20000100800 */
[----:B------:R-:W-:Y:S01]  /*11c0*/  VIADD R6, R6, 0x28 ;  /* 0x0000002806067836 */ /* 0x000fe20000000000 */
[----:B------:R-:W-:Y:S01]  /*11d0*/  SHF.R.S32.HI R11, RZ, 0x1f, R11 ;  /* 0x0000001fff0b7819 */ /* 0x000fe2000001140b */
[----:B--2---:R-:W-:Y:S01]  /*11e0*/  VIADD R8, R137, 0x20 ;  /* 0x0000002089087836 */ /* 0x004fe20000000000 */
[----:B------:R0:W-:Y:S01]  /*11f0*/  STL [R1+0x38], R0 ;  /* 0x0000380001007387 */ /* 0x0001e20000100800 */
[----:B------:R-:W-:-:S03]  /*1200*/  SHF.R.S32.HI R7, RZ, 0x1f, R7 ;  /* 0x0000001fff077819 */ /* 0x000fc60000011407 */
[----:B------:R1:W-:Y:S01]  /*1210*/  STL [R1+0x40], R6 ;  /* 0x0000400601007387 */ /* 0x0003e20000100800 */
[----:B------:R-:W-:Y:S02]  /*1220*/  SHF.R.S32.HI R8, RZ, 0x1f, R8 ;  /* 0x0000001fff087819 */ /* 0x000fe40000011408 */
[----:B0-----:R-:W-:Y:S02]  /*1230*/  LOP3.LUT R0, R4, 0x8, R22, 0xf8, !PT ;  /* 0x0000000804007812 */ /* 0x001fe400078ef816 */
[----:B------:R-:W-:Y:S01]  /*1240*/  SHF.R.U32.HI R4, RZ, 0x3, R4 ;  /* 0x00000003ff047819 */ /* 0x000fe20000011604 */
[----:B-1----:R-:W-:-:S03]  /*1250*/  VIADD R6, R137, 0x30 ;  /* 0x0000003089067836 */ /* 0x002fc60000000000 */
[----:B------:R-:W-:Y:S01]  /*1260*/  LOP3.LUT R0, R0, R4, RZ, 0x3c, !PT ;  /* 0x0000000400007212 */ /* 0x000fe200078e3cff */
[----:B------:R0:W-:Y:S01]  /*1270*/  STL [R1+0x10], R4 ;  /* 0x0000100401007387 */ /* 0x0001e20000100800 */
[----:B------:R-:W-:-:S03]  /*1280*/  SHF.R.S32.HI R5, RZ, 0x1f, R6 ;  /* 0x0000001fff057819 */ /* 0x000fc60000011406 */
[----:B------:R-:W-:Y:S01]  /*1290*/  IMAD.IADD R0, R12, 0x1, R0 ;  /* 0x000000010c007824 */ /* 0x000fe200078e0200 */
[----:B------:R-:W-:Y:S04]  /*12a0*/  STL [R1+0x14], R12 ;  /* 0x0000140c01007387 */ /* 0x000fe80000100800 */
[----:B------:R1:W-:Y:S01]  /*12b0*/  STL [R1+0x4c], R0 ;  /* 0x00004c0001007387 */ /* 0x0003e20000100800 */
[----:B0-----:R-:W-:Y:S01]  /*12c0*/  SHF.R.S32.HI R4, RZ, 0x1f, R137 ;  /* 0x0000001fff047819 */ /* 0x001fe20000011489 */
[----:B------:R-:W-:-:S05]  /*12d0*/  VIADD R4, R137, 0x38 ;  /* 0x0000003889047836 */ /* 0x000fca0000000000 */
[----:B------:R-:W-:Y:S02]  /*12e0*/  SHF.R.S32.HI R4, RZ, 0x1f, R4 ;  /* 0x0000001fff047819 */ /* 0x000fe40000011404 */
[----:B-1----:R-:W-:Y:S01]  /*12f0*/  SHF.R.S32.HI R0, RZ, 0x1f, R10 ;  /* 0x0000001fff007819 */ /* 0x002fe2000001140a */
[----:B------:R-:W-:Y:S02]  /*1300*/  VIADD R0, R140, 0x21820 ;  /* 0x000218208c007836 */ /* 0x000fe40000000000 */
[C---:B------:R-:W-:Y:S02]  /*1310*/  @P1 VIADD R0, R142.reuse, 0xffffffe0 ;  /* 0xffffffe08e001836 */ /* 0x040fe40000000000 */
[----:B------:R-:W-:Y:S02]  /*1320*/  IMAD.IADD R142, R142, 0x1, R141 ;  /* 0x000000018e8e7824 */ /* 0x000fe400078e028d */
[----:B------:R-:W-:Y:S01]  /*1330*/  IMAD.IADD R141, R141, 0x1, R0 ;  /* 0x000000018d8d7824 */ /* 0x000fe200078e0200 */
[----:B------:R0:W-:Y:S04]  /*1340*/  STL [R1+0x20], R0 ;  /* 0x0000200001007387 */ /* 0x0001e80000100800 */
[----:B------:R1:W-:Y:S01]  /*1350*/  STL [R1+0x44], R3 ;  /* 0x0000440301007387 */ /* 0x0003e20000100800 */
[----:B0-----:R-:W-:-:S05]  /*1360*/  VIADD R0, R0, 0x6000 ;  /* 0x0000600000007836 */ /* 0x001fca0000000000 */
[----:B------:R1:W-:Y:S02]  /*1370*/  STL [R1+0x24], R0 ;  /* 0x0000240001007387 */ /* 0x0003e40000100800 */
.L_x_10949:
[----:B------:R-:W-:Y:S05]  /*1380*/  YIELD ;  /* 0x0000000000007946 */ /* 0x000fea0003800000 */
[----:B------:R-:W-:Y:S01]  /*1390*/  ULDC.64 UR4, c[0x0][0xa28] ;  /* 0x00028a0000047ab9 */ /* 0x000fe20000000a00 */
[----:B0-2---:R-:W0:Y:S01]  /*13a0*/  LDC.64 R6, c[0x0][0xa08] ;  /* 0x00028200ff067b82 */ /* 0x005e220000000a00 */
[----:B------:R-:W-:Y:S01]  /*13b0*/  ISETP.NE.U32.AND P1, PT, RZ, UR4, PT ;  /* 0x00000004ff007c0c */ /* 0x000fe2000bf25070 */
[----:B----4-:R-:W-:Y:S02]  /*13c0*/  IMAD.MOV.U32 R13, RZ, RZ, RZ ;  /* 0x000000ffff0d7224 */ /* 0x010fe400078e00ff */
[----:B------:R-:W-:Y:S01]  /*13d0*/  IMAD.MOV.U32 R27, RZ, RZ, RZ ;  /* 0x000000ffff1b7224 */ /* 0x000fe200078e00ff */
[----:B------:R-:W-:Y:S01]  /*13e0*/  ISETP.NE.AND.EX P1, PT, RZ, UR5, PT, P1 ;  /* 0x00000005ff007c0c */ /* 0x000fe2000bf25310 */
[----:B------:R-:W-:-:S02]  /*13f0*/  ULDC.64 UR4, c[0x0][0xa18] ;  /* 0x0002860000047ab9 */ /* 0x000fc40000000a00 */
[----:B------:R-:W-:-:S04]  /*1400*/  ISETP.NE.U32.AND P2, PT, RZ, UR4, PT ;  /* 0x00000004ff007c0c */ /* 0x000fc8000bf45070 */
[----:B------:R-:W-:Y:S01]  /*1410*/  ISETP.NE.AND.EX P2, PT, RZ, UR5, PT, P2 ;  /* 0x00000005ff007c0c */ /* 0x000fe2000bf45320 */
[----:B------:R-:W-:Y:S02]  /*1420*/  ULDC.64 UR4, c[0x0][0xa08] ;  /* 0x0002820000047ab9 */ /* 0x000fe40000000a00 */
[----:B------:R-:W-:-:S03]  /*1430*/  ISETP.NE.U32.AND P0, PT, RZ, UR4, PT ;  /* 0x00000004ff007c0c */ /* 0x000fc6000bf05070 */
[----:B------:R-:W2:Y:S01]  /*1440*/  @P1 LDC.64 R4, c[0x0][0xa28] ;  /* 0x00028a00ff041b82 */ /* 0x000ea20000000a00 */
[----:B------:R-:W-:Y:S01]  /*1450*/  ISETP.NE.AND.EX P0, PT, RZ, UR5, PT, P0 ;  /* 0x00000005ff007c0c */ /* 0x000fe2000bf05300 */
[----:B0-----:R-:W-:-:S06]  /*1460*/  IMAD.WIDE R10, R75, 0x4, R6 ;  /* 0x000000044b0a7825 */ /* 0x001fcc00078e0206 */
[----:B------:R-:W0:Y:S01]  /*1470*/  @P2 LDC.64 R8, c[0x0][0xa18] ;  /* 0x00028600ff082b82 */ /* 0x000e220000000a00 */
[----:B------:R-:W-:Y:S02]  /*1480*/  ULDC UR4, c[0x0][0x288] ;  /* 0x0000a20000047ab9 */ /* 0x000fe40000000800 */
[----:B------:R-:W-:Y:S01]  /*1490*/  IMAD.U32 R138, RZ, RZ, UR4 ;  /* 0x00000004ff8a7e24 */ /* 0x000fe2000f8e00ff */
[----:B------:R-:W-:Y:S02]  /*14a0*/  ULDC.64 UR4, c[0x0][0x418] ;  /* 0x0001060000047ab9 */ /* 0x000fe40000000a00 */
[----:B---3--:R3:W5:Y:S01]  /*14b0*/  @P0 LDG.E R27, desc[UR40][R10.64] ;  /* 0x000000280a1b0981 */ /* 0x008762000c1e1900 */
[----:B--2---:R-:W-:-:S05]  /*14c0*/  @P1 IMAD.WIDE R4, R75, 0x4, R4 ;  /* 0x000000044b041825 */ /* 0x004fca00078e0204 */
        /* <DEDUP_REMOVED lines=12> */
[----:B---3--:R-:W-:Y:S06]  /*1590*/  @P2 BRA `(.L_x_10734) ;  /* 0x0000000000242947 */ /* 0x008fec0003800000 */
[----:B------:R-:W-:Y:S02]  /*15a0*/  ULDC.64 UR4, c[0x0][0xa00] ;  /* 0x0002800000047ab9 */ /* 0x000fe40000000a00 */
[----:B------:R-:W-:-:S04]  /*15b0*/  ISETP.NE.U32.AND P1, PT, RZ, UR4, PT ;  /* 0x00000004ff007c0c */ /* 0x000fc8000bf25070 */
[----:B------:R-:W-:-:S13]  /*15c0*/  ISETP.NE.AND.EX P1, PT, RZ, UR5, PT, P1 ;  /* 0x00000005ff007c0c */ /* 0x000fda000bf25310 */
[----:B------:R-:W-:Y:S05]  /*15d0*/  @!P1 BRA `(.L_x_10734) ;  /* 0x0000000000149947 */ /* 0x000fea0003800000 */
[----:B------:R-:W0:Y:S02]  /*15e0*/  LDC.64 R4, c[0x0][0xa00] ;  /* 0x00028000ff047b82 */ /* 0x000e240000000a00 */
[----:B0-----:R-:W-:-:S05]  /*15f0*/  IMAD.WIDE R4, R75, 0x4, R4 ;  /* 0x000000044b047825 */ /* 0x001fca00078e0204 */
[----:B-----5:R-:W2:Y:S04]  /*1600*/  LDG.E R138, desc[UR40][R4.64] ;  /* 0x00000028048a7981 */ /* 0x020ea8000c1e1900 */
[----:B-1----:R-:W2:Y:S02]  /*1610*/  LDG.E R3, desc[UR40][R4.64+0x4] ;  /* 0x0000042804037981 */ /* 0x002ea4000c1e1900 */
[----:B--2---:R-:W-:-:S07]  /*1620*/  IMAD.IADD R138, R3, 0x1, -R138 ;  /* 0x00000001038a7824 */ /* 0x004fce00078e0a8a */
.L_x_10734:
[C---:B------:R-:W-:Y:S01]  /*1630*/  LOP3.LUT R30, R74.reuse, 0xffff, RZ, 0xc0, !PT ;  /* 0x0000ffff4a1e7812 */ /* 0x040fe200078ec0ff */
[----:B------:R-:W-:Y:S01]  /*1640*/  ULDC.64 UR4, c[0x0][0xa20] ;  /* 0x0002880000047ab9 */ /* 0x000fe20000000a00 */
[----:B------:R0:W-:Y:S01]  /*1650*/  STL [R1+0x58], R75 ;  /* 0x0000584b01007387 */ /* 0x0001e20000100800 */
[----:B------:R-:W-:Y:S02]  /*1660*/  ISETP.NE.U32.AND P1, PT, RZ, UR4, PT ;  /* 0x00000004ff007c0c */ /* 0x000fe4000bf25070 */
[C---:B-1----:R-:W-:Y:S01]  /*1670*/  LOP3.LUT R3, R74.reuse, 0xff000000, RZ, 0xc0, !PT ;  /* 0xff0000004a037812 */ /* 0x042fe200078ec0ff */
[----:B------:R0:W-:Y:S01]  /*1680*/  STL [R1+0x50], R30 ;  /* 0x0000501e01007387 */ /* 0x0001e20000100800 */
[----:B------:R-:W-:Y:S02]  /*1690*/  ISETP.NE.AND.EX P1, PT, RZ, UR5, PT, P1 ;  /* 0x00000005ff007c0c */ /* 0x000fe4000bf25310 */
[----:B------:R-:W-:Y:S02]  /*16a0*/  LOP3.LUT R0, R74, 0xff0000, RZ, 0xc0, !PT ;  /* 0x00ff00004a007812 */ /* 0x000fe400078ec0ff */
[----:B------:R-:W-:-:S04]  /*16b0*/  SHF.R.U32.HI R3, RZ, 0x8, R3 ;  /* 0x00000008ff037819 */ /* 0x000fc80000011603 */
[----:B------:R-:W-:-:S05]  /*16c0*/  LEA.HI R12, R0, R3, RZ, 0x10 ;  /* 0x00000003000c7211 */ /* 0x000fca00078f80ff */
[----:B0-----:R-:W-:Y:S05]  /*16d0*/  @!P1 BRA `(.L_x_10735) ;  /* 0x0000000000109947 */ /* 0x001fea0003800000 */
[----:B------:R-:W0:Y:S02]  /*16e0*/  LDC.64 R28, c[0x0][0xa20] ;  /* 0x00028800ff1c7b82 */ /* 0x000e240000000a00 */
[----:B0-----:R-:W-:-:S06]  /*16f0*/  IMAD.WIDE R28, R75, 0x4, R28 ;  /* 0x000000044b1c7825 */ /* 0x001fcc00078e021c */
[----:B------:R0:W5:Y:S01]  /*1700*/  LDG.E R28, desc[UR40][R28.64] ;  /* 0x000000281c1c7981 */ /* 0x000162000c1e1900 */
[----:B------:R-:W-:Y:S05]  /*1710*/  BRA `(.L_x_10736) ;  /* 0x0000000000107947 */ /* 0x000fea0003800000 */
.L_x_10735:
[----:B------:R-:W-:Y:S05]  /*1720*/  @!P0 BRA `(.L_x_10736) ;  /* 0x00000000000c8947 */ /* 0x000fea0003800000 */
[----:B------:R-:W2:Y:S04]  /*1730*/  LDG.E R3, desc[UR40][R10.64] ;  /* 0x000000280a037981 */ /* 0x000ea8000c1e1900 */
[----:B------:R-:W2:Y:S02]  /*1740*/  LDG.E R28, desc[UR40][R10.64+0x4] ;  /* 0x000004280a1c7981 */ /* 0x000ea4000c1e1900 */
[----:B--2---:R-:W-:-:S07]  /*1750*/  IMAD.IADD R28, R28, 0x1, -R3 ;  /* 0x000000011c1c7824 */ /* 0x004fce00078e0a03 */
.L_x_10736:
[----:B------:R-:W-:Y:S01]  /*1760*/  ULDC.64 UR4, c[0x0][0xa10] ;  /* 0x0002840000047ab9 */ /* 0x000fe20000000a00 */
[----:B------:R-:W1:Y:S01]  /*1770*/  LDC R4, c[0x0][0x448] ;  /* 0x00011200ff047b82 */ /* 0x000e620000000800 */
[----:B------:R-:W-:-:S04]  /*1780*/  ISETP.NE.U32.AND P0, PT, RZ, UR4, PT ;  /* 0x00000004ff007c0c */ /* 0x000fc8000bf05070 */
[----:B------:R-:W-:Y:S01]  /*1790*/  ISETP.NE.AND.EX P0, PT, RZ, UR5, PT, P0 ;  /* 0x00000005ff007c0c */ /* 0x000fe2000bf05300 */
[----:B------:R-:W-:Y:S02]  /*17a0*/  ULDC.64 UR4, c[0x0][0xa30] ;  /* 0x00028c0000047ab9 */ /* 0x000fe40000000a00 */
[----:B------:R-:W-:-:S04]  /*17b0*/  ISETP.NE.U32.AND P1, PT, RZ, UR4, PT ;  /* 0x00000004ff007c0c */ /* 0x000fc8000bf25070 */
[----:B------:R-:W-:-:S06]  /*17c0*/  ISETP.NE.AND.EX P1, PT, RZ, UR5, PT, P1 ;  /* 0x00000005ff007c0c */ /* 0x000fcc000bf25310 */
[----:B------:R-:W2:Y:S08]  /*17d0*/  @P0 LDC.64 R6, c[0x0][0xa10] ;  /* 0x00028400ff060b82 */ /* 0x000eb00000000a00 */
[----:B------:R-:W3:Y:S01]  /*17e0*/  @P1 LDC.64 R8, c[0x0][0xa30] ;  /* 0x00028c00ff081b82 */ /* 0x000ee20000000a00 */
[----:B--2---:R-:W-:-:S05]  /*17f0*/  @P0 IMAD.WIDE R6, R75, 0x4, R6 ;  /* 0x000000044b060825 */ /* 0x004fca00078e0206 */
[----:B------:R-:W2:Y:S04]  /*1800*/  @P0 LDG.E R0, desc[UR40][R6.64] ;  /* 0x0000002806000981 */ /* 0x000ea8000c1e1900 */
[----:B------:R-:W2:Y:S01]  /*1810*/  @P0 LDG.E R3, desc[UR40][R6.64+0x4] ;  /* 0x0000042806030981 */ /* 0x000ea2000c1e1900 */
[----:B-----5:R-:W-:Y:S02]  /*1820*/  IMAD.MOV.U32 R106, RZ, RZ, R28 ;  /* 0x000000ffff6a7224 */ /* 0x020fe400078e001c */
[----:B---3--:R-:W-:-:S05]  /*1830*/  @P1 IMAD.WIDE R8, R75, 0x4, R8 ;  /* 0x000000044b081825 */ /* 0x008fca00078e0208 */
[----:B------:R3:W5:Y:S01]  /*1840*/  @P1 LDG.E R106, desc[UR40][R8.64] ;  /* 0x00000028086a1981 */ /* 0x000762000c1e1900 */
[----:B-1----:R-:W-:Y:S01]  /*1850*/  ISETP.NE.AND P1, PT, R4, 0x1, PT ;  /* 0x000000010400780c */ /* 0x002fe20003f25270 */
[----:B------:R-:W-:Y:S01]  /*1860*/  IMAD R14, R73, 0xc0, RZ ;  /* 0x000000c0490e7824 */ /* 0x000fe200078e02ff */
[----:B------:R-:W1:Y:S01]  /*1870*/  LDC.64 R4, c[0x0][0x9e0] ;  /* 0x00027800ff047b82 */ /* 0x000e620000000a00 */
[----:B------:R-:W-:-:S03]  /*1880*/  IMAD.IADD R13, R28, 0x1, -R13 ;  /* 0x000000011c0d7824 */ /* 0x000fc600078e0a0d */
[----:B------:R4:W-:Y:S07]  /*1890*/  STL [R1+0x1c], R14 ;  /* 0x00001c0e01007387 */ /* 0x0009ee0000100800 */
[----:B------:R-:W0:Y:S08]  /*18a0*/  @P1 LDC R11, c[0x0][0x44c] ;  /* 0x00011300ff0b1b82 */ /* 0x000e300000000800 */
[----:B------:R-:W3:Y:S01]  /*18b0*/  @P1 LDC R10, c[0x0][0x450] ;  /* 0x00011400ff0a1b82 */ /* 0x000ee20000000800 */
[----:B-1----:R-:W-:Y:S01]  /*18c0*/  ISETP.GE.AND P2, PT, R5, 0x1, PT ;  /* 0x000000010500780c */ /* 0x002fe20003f46270 */
[----:B--2---:R-:W-:-:S02]  /*18d0*/  @P0 IMAD.IADD R24, R3, 0x1, -R0 ;  /* 0x0000000103180824 */ /* 0x004fc400078e0a00 */
[----:B------:R-:W-:Y:S02]  /*18e0*/  VIADD R0, R14, 0xbf ;  /* 0x000000bf0e007836 */ /* 0x000fe40000000000 */
[----:B------:R-:W-:Y:S02]  /*18f0*/  IMAD.IADD R139, R13, 0x1, R24 ;  /* 0x000000010d8b7824 */ /* 0x000fe400078e0218 */
[----:B0-----:R-:W-:-:S03]  /*1900*/  @P1 IMAD.HI.U32 R3, R0, R11, RZ ;  /* 0x0000000b00031227 */ /* 0x001fc600078e00ff */
[C---:B------:R-:W-:Y:S01]  /*1910*/  IADD3 R7, R139.reuse, 0x1, -R138 ;  /* 0x000000018b077810 */ /* 0x040fe20007ffe88a */
[----:B------:R-:W-:Y:S01]  /*1920*/  IMAD.MOV.U32 R6, RZ, RZ, R0 ;  /* 0x000000ffff067224 */ /* 0x000fe200078e0000 */
[----:B---3--:R-:W-:Y:S01]  /*1930*/  @P1 SHF.R.U32.HI R6, RZ, R10, R3 ;  /* 0x0000000aff061219 */ /* 0x008fe20000011603 */
[----:B------:R-:W-:-:S04]  /*1940*/  VIADD R0, R139, 0x7f ;  /* 0x0000007f8b007836 */ /* 0x000fc80000000000 */
[----:B------:R-:W-:Y:S01]  /*1950*/  IMAD.IADD R9, R7, 0x1, R6 ;  /* 0x0000000107097824 */ /* 0x000fe200078e0206 */
[----:B------:R-:W-:-:S03]  /*1960*/  SHF.R.S32.HI R3, RZ, 0x1f, R0 ;  /* 0x0000001fff037819 */ /* 0x000fc60000011400 */
[----:B------:R-:W-:Y:S01]  /*1970*/  IMAD.IADD R4, R9, 0x1, R4 ;  /* 0x0000000109047824 */ /* 0x000fe200078e0204 */
[----:B------:R-:W-:-:S04]  /*1980*/  LEA.HI R3, R3, R0, RZ, 0x7 ;  /* 0x0000000003037211 */ /* 0x000fc800078f38ff */
[----:B------:R-:W-:Y:S01]  /*1990*/  SHF.R.S32.HI R112, RZ, 0x7, R3 ;  /* 0x00000007ff707819 */ /* 0x000fe20000011403 */
[----:B----4-:R-:W-:Y:S06]  /*19a0*/  @!P2 BRA `(.L_x_10737) ;  /* 0x000000000048a947 */ /* 0x010fec0003800000 */
        /* <DEDUP_REMOVED lines=11> */
.L_x_10739:
[----:B------:R-:W-:-:S13]  /*1a60*/  ISETP.NE.AND P0, PT, R5, 0x1, PT ;  /* 0x000000010500780c */ /* 0x000fda0003f05270 */
[----:B------:R-:W0:Y:S02]  /*1a70*/  @P0 LDC.64 R6, c[0x0][0x9e8] ;  /* 0x00027a00ff060b82 */ /* 0x000e240000000a00 */
[----:B0-----:R-:W-:-:S05]  /*1a80*/  @P0 IMAD.HI.U32 R6, R0, R6, RZ ;  /* 0x0000000600060227 */ /* 0x001fca00078e00ff */
[----:B------:R-:W-:-:S07]  /*1a90*/  @P0 SHF.R.U32.HI R0, RZ, R7, R6 ;  /* 0x00000007ff000219 */ /* 0x000fce0000011606 */
.L_x_10740:
[----:B------:R-:W-:Y:S05]  /*1aa0*/  BSYNC B0 ;  /* 0x0000000000007941 */ /* 0x000fea0003800000 */
.L_x_10738:
[----:B------:R-:W-:-:S05]  /*1ab0*/  IMAD R3, R0, R5, R5 ;  /* 0x0000000500037224 */ /* 0x000fca00078e0205 */
[----:B------:R-:W-:-:S07]  /*1ac0*/  VIMNMX R4, R4, R3, PT ;  /* 0x0000000304047248 */ /* 0x000fce0003fe0100 */
.L_x_10737:
        /* <DEDUP_REMOVED lines=25> */
.L_x_10743:
[----:B------:R-:W-:-:S13]  /*1c60*/  ISETP.NE.AND P0, PT, R5, 0x1, PT ;  /* 0x000000010500780c */ /* 0x000fda0003f05270 */
[----:B------:R-:W0:Y:S02]  /*1c70*/  @P0 LDC.64 R6, c[0x0][0x9e8] ;  /* 0x00027a00ff060b82 */ /* 0x000e240000000a00 */
[----:B0-----:R-:W-:-:S05]  /*1c80*/  @P0 IMAD.HI.U32 R4, R0, R6, RZ ;  /* 0x0000000600040227 */ /* 0x001fca00078e00ff */
[----:B------:R-:W-:-:S07]  /*1c90*/  @P0 SHF.R.U32.HI R0, RZ, R7, R4 ;  /* 0x00000007ff000219 */ /* 0x000fce0000011604 */
.L_x_10744:
[----:B------:R-:W-:Y:S05]  /*1ca0*/  BSYNC B0 ;  /* 0x0000000000007941 */ /* 0x000fea0003800000 */
.L_x_10742:
[----:B------:R-:W-:-:S05]  /*1cb0*/  IMAD R0, R0, R5, RZ ;  /* 0x0000000500007224 */ /* 0x000fca00078e02ff */
[----:B------:R-:W-:-:S07]  /*1cc0*/  VIMNMX R3, R3, R0, !PT ;  /* 0x0000000003037248 */ /* 0x000fce0007fe0100 */
.L_x_10741:
        /* <DEDUP_REMOVED lines=43> */
.L_x_10746:
[----:B------:R-:W-:Y:S05]  /*1f80*/  BSYNC B0 ;  /* 0x0000000000007941 */ /* 0x000fea0003800000 */
.L_x_10745:
        /* <DEDUP_REMOVED lines=35> */
[----:B0----5:R-:W-:Y:S05]  /*21c0*/  CALL.ABS.NOINC R14 ;  /* 0x000000000e007343 */ /* 0x021fea0003c00000 */
.L_x_10749:
[----:B------:R-:W-:Y:S05]  /*21d0*/  BSYNC B6 ;  /* 0x0000000000067941 */ /* 0x000fea0003800000 */
.L_x_10748:
        /* <DEDUP_REMOVED lines=20> */
.L_x_10751:
[----:B------:R-:W-:Y:S05]  /*2320*/  BSYNC B6 ;  /* 0x0000000000067941 */ /* 0x000fea0003800000 */
.L_x_10750:
[----:B------:R-:W-:Y:S01]  /*2330*/  ULDC.64 UR4, c[0x0][0x9f8] ;  /* 0x00027e0000047ab9 */ /* 0x000fe20000000a00 */
[----:B------:R-:W-:Y:S01]  /*2340*/  IMAD.IADD R71, R27, 0x1, R28 ;  /* 0x000000011b477824 */ /* 0x000fe200078e021c */
[----:B------:R-:W-:Y:S01]  /*2350*/  ISETP.NE.U32.AND P0, PT, RZ, UR4, PT ;  /* 0x00000004ff007c0c */ /* 0x000fe2000bf05070 */
[----:B------:R-:W2:Y:S01]  /*2360*/  LDL.64 R28, [R1] ;  /* 0x00000000011c7983 */ /* 0x000ea20000100a00 */
[----:B------:R-:W0:Y:S02]  /*2370*/  LDC.64 R10, c[0x0][0x300] ;  /* 0x0000c000ff0a7b82 */ /* 0x000e240000000a00 */
[----:B------:R-:W-:Y:S01]  /*2380*/  ISETP.NE.AND.EX P0, PT, RZ, UR5, PT, P0 ;  /* 0x00000005ff007c0c */ /* 0x000fe2000bf05300 */
[----:B------:R-:W3:Y:S01]  /*2390*/  LDL.64 R38, [R1] ;  /* 0x0000000001267983 */ /* 0x000ee20000100a00 */
[----:B------:R-:W1:Y:S01]  /*23a0*/  S2R R20, SR_TID.X ;  /* 0x0000000000147919 */ /* 0x000e620000002100 */
[----:B------:R-:W-:Y:S01]  /*23b0*/  SHF.R.S32.HI R13, RZ, 0x1f, R71 ;  /* 0x0000001fff0d7819 */ /* 0x000fe20000011447 */
[----:B------:R-:W-:Y:S01]  /*23c0*/  ULDC.64 UR4, c[0x0][0xa08] ;  /* 0x0002820000047ab9 */ /* 0x000fe20000000a00 */
[----:B------:R-:W-:Y:S01]  /*23d0*/  SHF.R.S32.HI R23, RZ, 0x1f, R22 ;  /* 0x0000001fff177819 */ /* 0x000fe20000011416 */
[----:B------:R-:W4:Y:S07]  /*23e0*/  LDL R32, [R1+0xc] ;  /* 0x00000c0001207983 */ /* 0x000f2e0000100800 */
[----:B------:R-:W1:Y:S02]  /*23f0*/  @P0 LDC.64 R4, c[0x0][0x9f8] ;  /* 0x00027e00ff040b82 */ /* 0x000e640000000a00 */
[----:B-1----:R-:W-:-:S05]  /*2400*/  @P0 IMAD.WIDE R4, R75, 0x4, R4 ;  /* 0x000000044b040825 */ /* 0x002fca00078e0204 */
[----:B------:R1:W3:Y:S01]  /*2410*/  @P0 LDG.E R75, desc[UR40][R4.64] ;  /* 0x00000028044b0981 */ /* 0x0002e2000c1e1900 */
[-C--:B0-----:R-:W-:Y:S01]  /*2420*/  IMAD R0, R13, R10.reuse, RZ ;  /* 0x0000000a0d007224 */ /* 0x081fe200078e02ff */
[----:B------:R-:W-:Y:S01]  /*2430*/  ISETP.NE.U32.AND P0, PT, RZ, UR4, PT ;  /* 0x00000004ff007c0c */ /* 0x000fe2000bf05070 */
[----:B------:R-:W-:Y:S01]  /*2440*/  VIADD R8, R20, 0xffffff80 ;  /* 0xffffff8014087836 */ /* 0x000fe20000000000 */
[----:B------:R-:W-:Y:S01]  /*2450*/  SHF.R.U32.HI R36, RZ, 0x7, R20 ;  /* 0x00000007ff247819 */ /* 0x000fe20000011614 */
[C---:B------:R-:W-:Y:S01]  /*2460*/  IMAD.WIDE.U32 R6, R71.reuse, R10, RZ ;  /* 0x0000000a47067225 */ /* 0x040fe200078e00ff */
[----:B------:R-:W-:Y:S01]  /*2470*/  ISETP.NE.AND.EX P0, PT, RZ, UR5, PT, P0 ;  /* 0x00000005ff007c0c */ /* 0x000fe2000bf05300 */
[----:B------:R-:W-:Y:S01]  /*2480*/  ULDC.64 UR4, c[0x0][0x308] ;  /* 0x0000c20000047ab9 */ /* 0x000fe20000000a00 */
[----:B------:R-:W-:Y:S01]  /*2490*/  SHF.R.S32.HI R9, RZ, 0x1f, R8 ;  /* 0x0000001fff097819 */ /* 0x000fe20000011408 */
[----:B------:R-:W-:Y:S01]  /*24a0*/  IMAD R3, R71, R11, R0 ;  /* 0x0000000b47037224 */ /* 0x000fe200078e0200 */
[----:B------:R-:W-:-:S02]  /*24b0*/  ISETP.NE.AND P6, PT, R36, 0x1, PT ;  /* 0x000000012400780c */ /* 0x000fc40003fc5270 */
[----:B------:R-:W-:Y:S01]  /*24c0*/  LEA.HI R9, R9, R8, RZ, 0x2 ;  /* 0x0000000809097211 */ /* 0x000fe200078f10ff */
[----:B------:R-:W-:-:S03]  /*24d0*/  IMAD.IADD R7, R7, 0x1, R3 ;  /* 0x0000000107077824 */ /* 0x000fc600078e0203 */
[----:B------:R-:W-:Y:S01]  /*24e0*/  SHF.R.S32.HI R77, RZ, 0x2, R9 ;  /* 0x00000002ff4d7819 */ /* 0x000fe20000011409 */
[C---:B-1----:R-:W-:Y:S01]  /*24f0*/  IMAD.WIDE.U32 R4, R30.reuse, UR4, R6 ;  /* 0x000000041e047c25 */ /* 0x042fe2000f8e0006 */
[----:B------:R-:W-:Y:S01]  /*2500*/  SHF.R.S32.HI R8, RZ, 0x1f, R9 ;  /* 0x0000001fff087819 */ /* 0x000fe20000011409 */
[----:B------:R-:W0:Y:S02]  /*2510*/  LDC.64 R6, c[0x0][0x408] ;  /* 0x00010200ff067b82 */ /* 0x000e240000000a00 */
[----:B------:R-:W-:Y:S01]  /*2520*/  IMAD R5, R30, UR5, R5 ;  /* 0x000000051e057c24 */ /* 0x000fe2000f8e0205 */
[----:B------:R-:W-:Y:S01]  /*2530*/  ULDC.64 UR4, c[0x0][0x310] ;  /* 0x0000c40000047ab9 */ /* 0x000fe20000000a00 */
[----:B------:R-:W-:Y:S02]  /*2540*/  LEA.HI R8, R8, R77, RZ, 0x2 ;  /* 0x0000004d08087211 */ /* 0x000fe400078f10ff */
[----:B------:R-:W-:Y:S02]  /*2550*/  SHF.R.S32.HI R34, RZ, 0x1f, R136 ;  /* 0x0000001fff227819 */ /* 0x000fe40000011488 */
[----:B------:R-:W-:-:S05]  /*2560*/  LOP3.LUT R8, R8, 0xfffffffc, RZ, 0xc0, !PT ;  /* 0xfffffffc08087812 */ /* 0x000fca00078ec0ff */
[----:B------:R-:W-:Y:S02]  /*2570*/  IMAD.IADD R77, R77, 0x1, -R8 ;  /* 0x000000014d4d7824 */ /* 0x000fe400078e0a08 */
[----:B------:R-:W-:-:S04]  /*2580*/  IMAD R8, R34, R10, RZ ;  /* 0x0000000a22087224 */ /* 0x000fc800078e02ff */
[----:B------:R-:W-:Y:S01]  /*2590*/  IMAD R95, R136, R11, R8 ;  /* 0x0000000b885f7224 */ /* 0x000fe200078e0208 */
[----:B------:R-:W-:Y:S01]  /*25a0*/  LOP3.LUT R18, R18, 0xfffffffd, RZ, 0xc0, !PT ;  /* 0xfffffffd12127812 */ /* 0x000fe200078ec0ff */
[C---:B------:R-:W-:Y:S02]  /*25b0*/  VIADD R72, R22.reuse, 0x30 ;  /* 0x0000003016487836 */ /* 0x040fe40000000000 */
[C---:B------:R-:W-:Y:S02]  /*25c0*/  VIADD R27, R22.reuse, 0x40 ;  /* 0x00000040161b7836 */ /* 0x040fe40000000000 */
[----:B------:R-:W-:Y:S01]  /*25d0*/  VIADD R82, R22, 0x50 ;  /* 0x0000005016527836 */ /* 0x000fe20000000000 */
[----:B--2---:R-:W1:Y:S01]  /*25e0*/  LDC R29, c[0x0][0x3f4] ;  /* 0x0000fd00ff1d7b82 */ /* 0x004e620000000800 */
[----:B---3--:R-:W-:Y:S02]  /*25f0*/  SHF.R.S32.HI R0, RZ, 0x1f, R75 ;  /* 0x0000001fff007819 */ /* 0x008fe4000001144b */
[----:B------:R-:W-:-:S02]  /*2600*/  SEL R75, R75, RZ, !P0 ;  /* 0x000000ff4b4b7207 */ /* 0x000fc40004000000 */
[----:B------:R-:W-:-:S05]  /*2610*/  SEL R15, R0, RZ, !P0 ;  /* 0x000000ff000f7207 */ /* 0x000fca0004000000 */
[----:B------:R-:W-:Y:S02]  /*2620*/  IMAD R0, R15, UR4, RZ ;  /* 0x000000040f007c24 */ /* 0x000fe4000f8e02ff */
[----:B------:R-:W-:-:S04]  /*2630*/  IMAD.WIDE.U32 R20, R75, UR4, R4 ;  /* 0x000000044b147c25 */ /* 0x000fc8000f8e0004 */
[----:B------:R-:W-:Y:S01]  /*2640*/  IMAD R3, R75, UR5, R0 ;  /* 0x000000054b037c24 */ /* 0x000fe2000f8e0200 */
[----:B------:R-:W-:Y:S05]  /*2650*/  @!P6 WARPSYNC.ALL ;  /* 0x000000000000e948 */ /* 0x000fea0003800000 */
[----:B------:R-:W-:Y:S01]  /*2660*/  ULDC.64 UR4, c[0x0][0x330] ;  /* 0x0000cc0000047ab9 */ /* 0x000fe20000000a00 */
[----:B------:R-:W-:Y:S01]  /*2670*/  VIADD R0, R22, 0x10 ;  /* 0x0000001016007836 */ /* 0x000fe20000000000 */
[----:B------:R-:W-:Y:S01]  /*2680*/  ULDC.64 UR6, c[0x0][0x338] ;  /* 0x0000ce0000067ab9 */ /* 0x000fe20000000a00 */
[----:B------:R-:W-:Y:S01]  /*2690*/  IMAD.WIDE.U32 R60, R30, UR4, R22 ;  /* 0x000000041e3c7c25 */ /* 0x000fe2000f8e0016 */
[----:B------:R-:W-:-:S02]  /*26a0*/  ULDC UR4, c[0x0][0x2f4] ;  /* 0x0000bd0000047ab9 */ /* 0x000fc40000000800 */
[----:B------:R-:W-:Y:S01]  /*26b0*/  ISETP.GE.AND P1, PT, R0, UR4, PT ;  /* 0x0000000400007c0c */ /* 0x000fe2000bf26270 */
[----:B------:R-:W-:Y:S01]  /*26c0*/  IMAD.WIDE.U32 R4, R136, R10, R22 ;  /* 0x0000000a88047225 */ /* 0x000fe200078e0016 */
[----:B------:R-:W-:Y:S02]  /*26d0*/  ISETP.GE.AND P0, PT, R22, UR4, PT ;  /* 0x0000000416007c0c */ /* 0x000fe4000bf06270 */
[----:B------:R-:W-:Y:S01]  /*26e0*/  SEL R8, RZ, 0xffffffff, P1 ;  /* 0xffffffffff087807 */ /* 0x000fe20000800000 */
[----:B------:R-:W-:Y:S01]  /*26f0*/  IMAD.IADD R3, R21, 0x1, R3 ;  /* 0x0000000115037824 */ /* 0x000fe200078e0203 */
[----:B------:R-:W-:Y:S02]  /*2700*/  IADD3 R96, P1, R20, R4, RZ ;  /* 0x0000000414607210 */ /* 0x000fe40007f3e0ff */
[----:B------:R-:W-:Y:S01]  /*2710*/  SEL R4, RZ, 0x1, P0 ;  /* 0x00000001ff047807 */ /* 0x000fe20000000000 */
[----:B------:R-:W-:Y:S01]  /*2720*/  IMAD.SHL.U32 R9, R8, 0x2, RZ ;  /* 0x0000000208097824 */ /* 0x000fe200078e00ff */
[----:B------:R-:W-:-:S04]  /*2730*/  IADD3.X R95, R3, R5, R95, P1, !PT ;  /* 0x00000005035f7210 */ /* 0x000fc80000ffe45f */
[----:B------:R-:W-:Y:S02]  /*2740*/  LOP3.LUT R5, R9, 0x2, R4, 0xe2, !PT ;  /* 0x0000000209057812 */ /* 0x000fe400078ee204 */
[----:B------:R-:W2:Y:S01]  /*2750*/  LDC.64 R8, c[0x0][0x3f8] ;  /* 0x0000fe00ff087b82 */ /* 0x000ea20000000a00 */
[----:B------:R-:W-:-:S05]  /*2760*/  IMAD.MOV.U32 R38, RZ, RZ, R28 ;  /* 0x000000ffff267224 */ /* 0x000fca00078e001c */
[----:B------:R-:W-:-:S05]  /*2770*/  SHF.R.S32.HI R39, RZ, 0x1f, R38 ;  /* 0x0000001fff277819 */ /* 0x000fca0000011426 */
[----:B------:R3:W-:Y:S01]  /*2780*/  STL [R1+0x4], R39 ;  /* 0x0000042701007387 */ /* 0x0007e20000100800 */
[----:B0-----:R-:W-:-:S03]  /*2790*/  IMAD.WIDE.U32 R64, R136, R6, R38 ;  /* 0x0000000688407225 */ /* 0x001fc600078e0026 */
[----:B------:R-:W3:Y:S01]  /*27a0*/  LDL R37, [R1+0x14] ;  /* 0x0000140001257983 */ /* 0x000ee20000100800 */
[----:B--2---:R-:W-:-:S03]  /*27b0*/  IMAD.WIDE.U32 R68, R136, R8, R38 ;  /* 0x0000000888447225 */ /* 0x004fc600078e0026 */
[----:B------:R-:W2:Y:S01]  /*27c0*/  LDL R38, [R1+0x10] ;  /* 0x0000100001267983 */ /* 0x000ea20000100800 */
[----:B------:R-:W-:Y:S01]  /*27d0*/  LOP3.LUT P0, RZ, R77, 0x2, RZ, 0xc0, !PT ;  /* 0x000000024dff7812 */ /* 0x000fe2000780c0ff */
[----:B------:R-:W-:Y:S01]  /*27e0*/  VIADD R4, R22, 0x20 ;  /* 0x0000002016047836 */ /* 0x000fe20000000000 */
[----:B------:R-:W-:Y:S01]  /*27f0*/  ISETP.GE.AND P1, PT, R72, UR4, PT ;  /* 0x0000000448007c0c */ /* 0x000fe2000bf26270 */
[----:B------:R-:W-:-:S03]  /*2800*/  IMAD R12, R34, R6, RZ ;  /* 0x00000006220c7224 */ /* 0x000fc600078e02ff */
[----:B------:R-:W-:Y:S01]  /*2810*/  SEL R14, RZ, 0x8, P1 ;  /* 0x00000008ff0e7807 */ /* 0x000fe20000800000 */
[----:B------:R-:W-:-:S06]  /*2820*/  IMAD R31, R136, R7, R12 ;  /* 0x00000007881f7224 */ /* 0x000fcc00078e020c */
[----:B------:R-:W-:Y:S02]  /*2830*/  @P0 LOP3.LUT R18, R18, 0x2, RZ, 0xfc, !PT ;  /* 0x0000000212120812 */ /* 0x000fe400078efcff */
[----:B------:R-:W-:-:S04]  /*2840*/  ISETP.GE.AND P0, PT, R4, UR4, PT ;  /* 0x0000000404007c0c */ /* 0x000fc8000bf06270 */
[----:B------:R-:W-:Y:S02]  /*2850*/  SEL R12, RZ, 0x4, P0 ;  /* 0x00000004ff0c7807 */ /* 0x000fe40000000000 */
[----:B------:R-:W-:Y:S02]  /*2860*/  ISETP.GE.AND P0, PT, R27, UR4, PT ;  /* 0x000000041b007c0c */ /* 0x000fe4000bf06270 */
[----:B------:R-:W-:Y:S02]  /*2870*/  LOP3.LUT R12, R14, R5, R12, 0xfe, !PT ;  /* 0x000000050e0c7212 */ /* 0x000fe400078efe0c */
[----:B------:R-:W-:Y:S02]  /*2880*/  SEL R5, RZ, 0x10, P0 ;  /* 0x00000010ff057807 */ /* 0x000fe40000000000 */
[----:B-1----:R-:W-:Y:S02]  /*2890*/  ISETP.GE.AND P0, PT, R22, R29, PT ;  /* 0x0000001d1600720c */ /* 0x002fe40003f06270 */
[----:B------:R-:W-:Y:S01]  /*28a0*/  LOP3.LUT R12, R12, R5, RZ, 0xfc, !PT ;  /* 0x000000050c0c7212 */ /* 0x000fe200078efcff */
[----:B------:R-:W-:-:S04]  /*28b0*/  IMAD R5, R34, R8, RZ ;  /* 0x0000000822057224 */ /* 0x000fc800078e02ff */
[----:B------:R-:W-:Y:S01]  /*28c0*/  IMAD R35, R136, R9, R5 ;  /* 0x0000000988237224 */ /* 0x000fe200078e0205 */
[----:B------:R-:W-:-:S05]  /*28d0*/  SEL R5, R29, RZ, P0 ;  /* 0x000000ff1d057207 */ /* 0x000fca0000000000 */
[----:B------:R-:W-:Y:S01]  /*28e0*/  IMAD.IADD R5, R22, 0x1, R5 ;  /* 0x0000000116057824 */ /* 0x000fe200078e0205 */
[-C--:B------:R-:W-:Y:S01]  /*28f0*/  ISETP.GE.AND P1, PT, R0, R29.reuse, PT ;  /* 0x0000001d0000720c */ /* 0x080fe20003f26270 */
[----:B------:R-:W-:Y:S01]  /*2900*/  IMAD.WIDE.U32 R62, R136, R6, R22 ;  /* 0x00000006883e7225 */ /* 0x000fe200078e0016 */
[----:B------:R-:W-:Y:S02]  /*2910*/  ISETP.GE.AND P2, PT, R4, R29, PT ;  /* 0x0000001d0400720c */ /* 0x000fe40003f46270 */
[----:B------:R-:W-:Y:S01]  /*2920*/  SHF.R.S32.HI R14, RZ, 0x1f, R5 ;  /* 0x0000001fff0e7819 */ /* 0x000fe20000011405 */
[----:B------:R-:W-:Y:S02]  /*2930*/  IMAD.IADD R63, R63, 0x1, R31 ;  /* 0x000000013f3f7824 */ /* 0x000fe400078e021f */
[----:B------:R-:W-:Y:S01]  /*2940*/  IMAD.IADD R65, R31, 0x1, R65 ;  /* 0x000000011f417824 */ /* 0x000fe200078e0241 */
[----:B------:R-:W-:Y:S02]  /*2950*/  LEA.HI R76, R14, R5, RZ, 0x3 ;  /* 0x000000050e4c7211 */ /* 0x000fe400078f18ff */
[----:B------:R-:W-:-:S02]  /*2960*/  SEL R31, R29, RZ, P1 ;  /* 0x000000ff1d1f7207 */ /* 0x000fc40000800000 */
[----:B------:R-:W-:Y:S02]  /*2970*/  LEA.HI R5, R14, R5, RZ, 0x5 ;  /* 0x000000050e057211 */ /* 0x000fe400078f28ff */
[----:B------:R-:W-:Y:S01]  /*2980*/  SEL R33, R29, RZ, P2 ;  /* 0x000000ff1d217207 */ /* 0x000fe20001000000 */
[----:B------:R-:W-:Y:S01]  /*2990*/  IMAD.WIDE.U32 R66, R136, R8, R22 ;  /* 0x0000000888427225 */ /* 0x000fe200078e0016 */
[----:B------:R-:W-:-:S03]  /*29a0*/  LOP3.LUT R18, R18, 0xfffffffe, RZ, 0xc0, !PT ;  /* 0xfffffffe12127812 */ /* 0x000fc600078ec0ff */
[----:B------:R-:W-:Y:S02]  /*29b0*/  IMAD.IADD R31, R0, 0x1, R31 ;  /* 0x00000001001f7824 */ /* 0x000fe400078e021f */
[----:B------:R-:W-:Y:S01]  /*29c0*/  IMAD.SHL.U32 R14, R5, 0x80, RZ ;  /* 0x00000080050e7824 */ /* 0x000fe200078e00ff */
[----:B----4-:R-:W-:Y:S01]  /*29d0*/  LOP3.LUT R5, R32, 0x18, R76, 0xf8, !PT ;  /* 0x0000001820057812 */ /* 0x010fe200078ef84c */
[----:B------:R-:W-:Y:S01]  /*29e0*/  IMAD.IADD R33, R4, 0x1, R33 ;  /* 0x0000000104217824 */ /* 0x000fe200078e0221 */
[----:B------:R-:W-:Y:S01]  /*29f0*/  @P2 LOP3.LUT R18, R18, 0x1, RZ, 0xfc, !PT ;  /* 0x0000000112122812 */ /* 0x000fe200078efcff */
[----:B------:R-:W-:Y:S01]  /*2a00*/  IMAD R61, R30, UR5, R61 ;  /* 0x000000051e3d7c24 */ /* 0x000fe2000f8e023d */
[----:B------:R-:W-:Y:S01]  /*2a10*/  SHF.R.S32.HI R28, RZ, 0x1f, R31 ;  /* 0x0000001fff1c7819 */ /* 0x000fe2000001141f */
[----:B------:R-:W-:Y:S01]  /*2a20*/  IMAD R15, R15, UR6, RZ ;  /* 0x000000060f0f7c24 */ /* 0x000fe2000f8e02ff */
[----:B------:R-:W-:Y:S01]  /*2a30*/  LOP3.LUT R14, R14, 0xfffff000, RZ, 0xc0, !PT ;  /* 0xfffff0000e0e7812 */ /* 0x000fe200078ec0ff */
[----:B------:R-:W-:-:S02]  /*2a40*/  IMAD.IADD R67, R67, 0x1, R35 ;  /* 0x0000000143437824 */ /* 0x000fc400078e0223 */
[----:B------:R-:W-:Y:S01]  /*2a50*/  IMAD.IADD R69, R35, 0x1, R69 ;  /* 0x0000000123457824 */ /* 0x000fe200078e0245 */
[----:B-----5:R-:W-:Y:S02]  /*2a60*/  SHF.R.S32.HI R35, RZ, 0x1f, R106 ;  /* 0x0000001fff237819 */ /* 0x020fe4000001146a */
[----:B------:R-:W-:Y:S02]  /*2a70*/  SHF.R.S32.HI R30, RZ, 0x1f, R33 ;  /* 0x0000001fff1e7819 */ /* 0x000fe40000011421 */
[----:B------:R-:W-:Y:S01]  /*2a80*/  IADD3 R70, P2, R136, R71, RZ ;  /* 0x0000004788467210 */ /* 0x000fe20007f5e0ff */
[C---:B------:R-:W-:Y:S02]  /*2a90*/  IMAD R15, R75.reuse, UR7, R15 ;  /* 0x000000074b0f7c24 */ /* 0x040fe4000f8e020f */
[----:B------:R-:W-:Y:S01]  /*2aa0*/  IMAD.WIDE.U32 R60, R75, UR6, R60 ;  /* 0x000000064b3c7c25 */ /* 0x000fe2000f8e003c */
[CC--:B------:R-:W-:Y:S02]  /*2ab0*/  LEA.HI R75, R28.reuse, R31.reuse, RZ, 0x3 ;  /* 0x0000001f1c4b7211 */ /* 0x0c0fe400078f18ff */
[----:B------:R-:W-:Y:S01]  /*2ac0*/  LEA.HI R28, R28, R31, RZ, 0x5 ;  /* 0x0000001f1c1c7211 */ /* 0x000fe200078f28ff */
[----:B------:R-:W-:Y:S01]  /*2ad0*/  IMAD.X R71, R34, 0x1, R13, P2 ;  /* 0x0000000122477824 */ /* 0x000fe200010e060d */
[----:B------:R-:W-:-:S02]  /*2ae0*/  LEA.HI R74, R30, R33, RZ, 0x3 ;  /* 0x000000211e4a7211 */ /* 0x000fc400078f18ff */
[----:B------:R-:W-:Y:S02]  /*2af0*/  LEA.HI R33, R30, R33, RZ, 0x5 ;  /* 0x000000211e217211 */ /* 0x000fe400078f28ff */
[----:B------:R-:W-:Y:S01]  /*2b00*/  ISETP.GE.AND P2, PT, R82, UR4, PT ;  /* 0x0000000452007c0c */ /* 0x000fe2000bf46270 */
[----:B------:R-:W-:Y:S01]  /*2b10*/  IMAD.SHL.U32 R30, R28, 0x80, RZ ;  /* 0x000000801c1e7824 */ /* 0x000fe200078e00ff */
[----:B------:R-:W-:Y:S01]  /*2b20*/  SHF.L.U64.HI R99, R8, 0x7, R9 ;  /* 0x0000000708637819 */ /* 0x000fe20000010209 */
[----:B------:R-:W-:Y:S01]  /*2b30*/  IMAD.SHL.U32 R33, R33, 0x80, RZ ;  /* 0x0000008021217824 */ /* 0x000fe200078e00ff */
[C---:B------:R-:W-:Y:S02]  /*2b40*/  LOP3.LUT R28, R32.reuse, 0x18, R75, 0xf8, !PT ;  /* 0x00000018201c7812 */ /* 0x040fe400078ef84b */
[----:B------:R-:W-:Y:S01]  /*2b50*/  LOP3.LUT R32, R32, 0x18, R74, 0xf8, !PT ;  /* 0x0000001820207812 */ /* 0x000fe200078ef84a */
[----:B------:R-:W-:Y:S01]  /*2b60*/  IMAD.WIDE.U32 R62, R106, R6, R62 ;  /* 0x000000066a3e7225 */ /* 0x000fe200078e003e */
[----:B------:R-:W-:-:S02]  /*2b70*/  LOP3.LUT R30, R30, 0xfffff000, RZ, 0xc0, !PT ;  /* 0xfffff0001e1e7812 */ /* 0x000fc400078ec0ff */
[----:B------:R-:W-:Y:S01]  /*2b80*/  LOP3.LUT R33, R33, 0xfffff000, RZ, 0xc0, !PT ;  /* 0xfffff00021217812 */ /* 0x000fe200078ec0ff */
[----:B------:R-:W-:Y:S01]  /*2b90*/  IMAD.WIDE.U32 R64, R106, R6, R64 ;  /* 0x000000066a407225 */ /* 0x000fe200078e0040 */
[----:B------:R-:W-:Y:S02]  /*2ba0*/  SHF.L.U64.HI R98, R6, 0x7, R7 ;  /* 0x0000000706627819 */ /* 0x000fe40000010207 */
[----:B------:R-:W-:Y:S01]  /*2bb0*/  LOP3.LUT R81, R76, 0xfffffff8, RZ, 0xc0, !PT ;  /* 0xfffffff84c517812 */ /* 0x000fe200078ec0ff */
[-C--:B------:R-:W-:Y:S01]  /*2bc0*/  IMAD.WIDE.U32 R66, R106, R8.reuse, R66 ;  /* 0x000000086a427225 */ /* 0x080fe200078e0042 */
[----:B------:R-:W-:Y:S02]  /*2bd0*/  LOP3.LUT R80, R75, 0xfffffff8, RZ, 0xc0, !PT ;  /* 0xfffffff84b507812 */ /* 0x000fe400078ec0ff */
[----:B------:R-:W-:Y:S01]  /*2be0*/  LOP3.LUT R79, R74, 0xfffffff8, RZ, 0xc0, !PT ;  /* 0xfffffff84a4f7812 */ /* 0x000fe200078ec0ff */
[----:B------:R-:W-:Y:S01]  /*2bf0*/  IMAD.WIDE.U32 R68, R106, R8, R68 ;  /* 0x000000086a447225 */ /* 0x000fe200078e0044 */
[----:B------:R-:W-:-:S02]  /*2c00*/  SHF.L.U64.HI R97, R10, 0x7, R11 ;  /* 0x000000070a617819 */ /* 0x000fc4000001020b */
[----:B------:R-:W-:Y:S01]  /*2c10*/  SHF.R.S32.HI R102, RZ, 0x1f, R81 ;  /* 0x0000001fff667819 */ /* 0x000fe20000011451 */
[----:B------:R-:W-:Y:S01]  /*2c20*/  VIADD R111, R36, 0x8 ;  /* 0x00000008246f7836 */ /* 0x000fe20000000000 */
[----:B------:R-:W-:Y:S01]  /*2c30*/  SHF.R.S32.HI R101, RZ, 0x1f, R80 ;  /* 0x0000001fff657819 */ /* 0x000fe20000011450 */
[----:B------:R-:W-:Y:S01]  /*2c40*/  IMAD.SHL.U32 R108, R29, 0x2, RZ ;  /* 0x000000021d6c7824 */ /* 0x000fe200078e00ff */
[----:B------:R-:W-:Y:S01]  /*2c50*/  SHF.R.S32.HI R100, RZ, 0x1f, R79 ;  /* 0x0000001fff647819 */ /* 0x000fe2000001144f */
[----:B------:R-:W-:Y:S01]  /*2c60*/  IMAD.IADD R94, R61, 0x1, R15 ;  /* 0x000000013d5e7824 */ /* 0x000fe200078e020f */
[----:B--2---:R-:W-:-:S04]  /*2c70*/  LOP3.LUT R5, R5, R38, RZ, 0x3c, !PT ;  /* 0x0000002605057212 */ /* 0x004fc800078e3cff */
[----:B---3--:R-:W-:Y:S01]  /*2c80*/  IADD3 R105, R5, R14, R37 ;  /* 0x0000000e05697210 */ /* 0x008fe20007ffe025 */
[C---:B------:R-:W-:Y:S02]  /*2c90*/  IMAD R14, R35.reuse, R6, RZ ;  /* 0x00000006230e7224 */ /* 0x040fe400078e02ff */
[----:B------:R-:W-:-:S04]  /*2ca0*/  IMAD R35, R35, R8, RZ ;  /* 0x0000000823237224 */ /* 0x000fc800078e02ff */
[C---:B------:R-:W-:Y:S01]  /*2cb0*/  IMAD R35, R106.reuse, R9, R35 ;  /* 0x000000096a237224 */ /* 0x040fe200078e0223 */
[----:B------:R-:W-:Y:S01]  /*2cc0*/  SEL R9, RZ, 0x20, P2 ;  /* 0x00000020ff097807 */ /* 0x000fe20001000000 */
[----:B------:R-:W-:Y:S01]  /*2cd0*/  IMAD R91, R106, R7, R14 ;  /* 0x000000076a5b7224 */ /* 0x000fe200078e020e */
[-C--:B------:R-:W-:Y:S02]  /*2ce0*/  LOP3.LUT R31, R28, R38.reuse, RZ, 0x3c, !PT ;  /* 0x000000261c1f7212 */ /* 0x080fe400078e3cff */
[----:B------:R-:W-:Y:S01]  /*2cf0*/  LOP3.LUT R13, R12, R9, RZ, 0xfc, !PT ;  /* 0x000000090c0d7212 */ /* 0x000fe200078efcff */
[----:B------:R-:W-:Y:S01]  /*2d00*/  IMAD.SHL.U32 R7, R8, 0x80, RZ ;  /* 0x0000008008077824 */ /* 0x000fe200078e00ff */
[----:B------:R-:W-:Y:S01]  /*2d10*/  LOP3.LUT R32, R32, R38, RZ, 0x3c, !PT ;  /* 0x0000002620207212 */ /* 0x000fe200078e3cff */
[----:B------:R-:W-:Y:S01]  /*2d20*/  IMAD.SHL.U32 R5, R10, 0x80, RZ ;  /* 0x000000800a057824 */ /* 0x000fe200078e00ff */
[----:B------:R-:W-:Y:S01]  /*2d30*/  LOP3.LUT R8, R12, 0x1, RZ, 0xc0, !PT ;  /* 0x000000010c087812 */ /* 0x000fe200078ec0ff */
[----:B------:R-:W-:Y:S01]  /*2d40*/  IMAD.IADD R93, R63, 0x1, R91 ;  /* 0x000000013f5d7824 */ /* 0x000fe200078e025b */
[C---:B------:R-:W-:Y:S01]  /*2d50*/  LOP3.LUT R9, R13.reuse, 0x2, RZ, 0xc0, !PT ;  /* 0x000000020d097812 */ /* 0x040fe200078ec0ff */
[----:B------:R-:W-:Y:S01]  /*2d60*/  IMAD.SHL.U32 R6, R6, 0x80, RZ ;  /* 0x0000008006067824 */ /* 0x000fe200078e00ff */
[----:B------:R-:W-:Y:S01]  /*2d70*/  LOP3.LUT R10, R13, 0x4, RZ, 0xc0, !PT ;  /* 0x000000040d0a7812 */ /* 0x000fe200078ec0ff */
[----:B------:R-:W-:Y:S01]  /*2d80*/  IMAD.IADD R91, R91, 0x1, R65 ;  /* 0x000000015b5b7824 */ /* 0x000fe200078e0241 */
[----:B------:R-:W-:Y:S01]  /*2d90*/  LOP3.LUT R11, R13, 0x8, RZ, 0xc0, !PT ;  /* 0x000000080d0b7812 */ /* 0x000fe200078ec0ff */
[----:B------:R-:W-:Y:S01]  /*2da0*/  IMAD.IADD R92, R67, 0x1, R35 ;  /* 0x00000001435c7824 */ /* 0x000fe200078e0223 */
[----:B------:R-:W-:Y:S01]  /*2db0*/  LOP3.LUT R12, R13, 0x10, RZ, 0xc0, !PT ;  /* 0x000000100d0c7812 */ /* 0x000fe200078ec0ff */
[----:B------:R-:W-:Y:S01]  /*2dc0*/  IMAD.IADD R90, R35, 0x1, R69 ;  /* 0x00000001235a7824 */ /* 0x000fe200078e0245 */
[----:B------:R-:W-:-:S02]  /*2dd0*/  IADD3 R104, R31, R30, R37 ;  /* 0x0000001e1f687210 */ /* 0x000fc40007ffe025 */
[----:B------:R-:W-:Y:S02]  /*2de0*/  IADD3 R103, R32, R33, R37 ;  /* 0x0000002120677210 */ /* 0x000fe40007ffe025 */
[----:B------:R-:W-:Y:S01]  /*2df0*/  LOP3.LUT R13, R13, 0x20, RZ, 0xc0, !PT ;  /* 0x000000200d0d7812 */ /* 0x000fe200078ec0ff */
[----:B------:R-:W-:Y:S06]  /*2e00*/  @!P6 BAR.SYNC.DEFER_BLOCKING 0x9, 0x100 ;  /* 0x024400000000eb1d */ /* 0x000fec0000010000 */
.L_x_10807:
[----:B---3--:R-:W2:Y:S01]  /*2e10*/  LDL R29, [R1+0x4c] ;  /* 0x00004c00011d7983 */ /* 0x008ea20000100800 */
[----:B0-----:R-:W0:Y:S01]  /*2e20*/  LDC.64 R86, c[0x0][0x2e8] ;  /* 0x0000ba00ff567b82 */ /* 0x001e220000000a00 */
[----:B-1----:R-:W-:Y:S01]  /*2e30*/  VIADD R28, R25, 0xffffffff ;  /* 0xffffffff191c7836 */ /* 0x002fe20000000000 */
[----:B------:R-:W-:Y:S01]  /*2e40*/  LOP3.LUT P4, RZ, R77, 0x2, RZ, 0xc0, !PT ;  /* 0x000000024dff7812 */ /* 0x000fe2000788c0ff */
[----:B------:R-:W-:Y:S05]  /*2e50*/  YIELD ;  /* 0x0000000000007946 */ /* 0x000fea0003800000 */
[----:B------:R-:W1:Y:S01]  /*2e60*/  LDC R107, c[0x0][0x3f4] ;  /* 0x0000fd00ff6b7b82 */ /* 0x000e620000000800 */
        /* <DEDUP_REMOVED lines=8> */
[----:B0-----:R-:W-:Y:S02]  /*2ef0*/  LEA R32, P3, R14, R86, 0x1 ;  /* 0x000000560e207211 */ /* 0x001fe400078608ff */
[----:B------:R-:W-:Y:S02]  /*2f00*/  ISETP.GT.AND P2, PT, R28, R83, PT ;  /* 0x000000531c00720c */ /* 0x000fe40003f44270 */
[----:B------:R-:W-:Y:S01]  /*2f10*/  LEA.HI.X R33, R14, R87, R25, 0x1, P3 ;  /* 0x000000570e217211 */ /* 0x000fe200018f0c19 */
[----:B------:R-:W-:Y:S01]  /*2f20*/  IMAD.MOV.U32 R25, RZ, RZ, R28 ;  /* 0x000000ffff197224 */ /* 0x000fe200078e001c */
[----:B-1----:R-:W-:Y:S01]  /*2f30*/  ISETP.GE.AND P3, PT, R107, 0x1, PT ;  /* 0x000000016b00780c */ /* 0x002fe20003f66270 */
[----:B--2---:R-:W-:-:S04]  /*2f40*/  IMAD R15, R17, 0x3000, R29 ;  /* 0x00003000110f7824 */ /* 0x004fc800078e021d */
[C---:B------:R-:W-:Y:S02]  /*2f50*/  VIADD R29, R15.reuse, 0x10 ;  /* 0x000000100f1d7836 */ /* 0x040fe40000000000 */
[C---:B------:R-:W-:Y:S02]  /*2f60*/  @P4 VIADD R29, R15.reuse, 0xfffffff0 ;  /* 0xfffffff00f1d4836 */ /* 0x040fe40000000000 */
[--C-:B------:R-:W-:Y:S02]  /*2f70*/  IMAD R78, R15, 0x2, R26.reuse ;  /* 0x000000020f4e7824 */ /* 0x100fe400078e021a */
[----:B------:R-:W-:Y:S02]  /*2f80*/  IMAD R15, R29, 0x2, R26 ;  /* 0x000000021d0f7824 */ /* 0x000fe400078e021a */
[----:B------:R-:W-:Y:S05]  /*2f90*/  @!P3 BRA `(.L_x_10753) ;  /* 0x0000003800ccb947 */ /* 0x000fea0003800000 */
[----:B------:R-:W-:Y:S01]  /*2fa0*/  ULDC.U8 UR4, c[0x0][0x410] ;  /* 0x0001040000047ab9 */ /* 0x000fe20000000000 */
[-C--:B------:R-:W-:Y:S01]  /*2fb0*/  IMAD R14, R99, R28.reuse, RZ ;  /* 0x0000001c630e7224 */ /* 0x080fe200078e02ff */
[----:B------:R-:W-:Y:S01]  /*2fc0*/  ISETP.NE.AND P3, PT, RZ, UR4, PT ;  /* 0x00000004ff007c0c */ /* 0x000fe2000bf65270 */
[----:B------:R-:W-:Y:S02]  /*2fd0*/  IMAD R31, R98, R28, RZ ;  /* 0x0000001c621f7224 */ /* 0x000fe400078e02ff */
        /* <DEDUP_REMOVED lines=24> */
[----:B------:R-:W2:Y:S04]  /*3160*/  LDL.64 R116, [R1] ;  /* 0x0000000001747983 */ /* 0x000ea80000100a00 */
[----:B------:R-:W3:Y:S04]  /*3170*/  LDL R115, [R1+0x34] ;  /* 0x0000340001737983 */ /* 0x000ee80000100800 */
[----:B------:R-:W4:Y:S04]  /*3180*/  LDL R114, [R1+0x30] ;  /* 0x0000300001727983 */ /* 0x000f280000100800 */
        /* <DEDUP_REMOVED lines=43> */
.L_x_10756:
[----:B------:R-:W-:Y:S05]  /*3440*/  BSYNC B1 ;  /* 0x0000000000017941 */ /* 0x000fea0003800000 */
.L_x_10755:
[----:B-----5:R-:W-:Y:S01]  /*3450*/  IMAD.MOV.U32 R14, RZ, RZ, R34 ;  /* 0x000000ffff0e7224 */ /* 0x020fe200078e0022 */
[----:B------:R-:W-:Y:S01]  /*3460*/  UISETP.NE.AND UP0, UPT, UR37, 0x3, UPT ;  /* 0x000000032500788c */ /* 0x000fe2000bf05270 */
[----:B0-----:R-:W-:-:S05]  /*3470*/  IMAD.MOV.U32 R28, RZ, RZ, R35 ;  /* 0x000000ffff1c7224 */ /* 0x001fca00078e0023 */
[----:B------:R-:W-:Y:S01]  /*3480*/  PRMT R88, R14, 0x5410, R28 ;  /* 0x000054100e587816 */ /* 0x000fe2000000001c */
[----:B------:R-:W-:Y:S01]  /*3490*/  IMAD.MOV.U32 R14, RZ, RZ, R38 ;  /* 0x000000ffff0e7224 */ /* 0x000fe200078e0026 */
[----:B------:R-:W-:Y:S01]  /*34a0*/  PLOP3.LUT P3, PT, PT, PT, UP0, 0x80, 0x0 ;  /* 0x000000000000781c */ /* 0x000fe20003f6f008 */
        /* <DEDUP_REMOVED lines=37> */
.L_x_10757:
[----:B------:R-:W-:Y:S01]  /*3700*/  IMAD R14, R17, 0x8, R2 ;  /* 0x00000008110e7824 */ /* 0x000fe200078e0202 */
[----:B------:R-:W-:Y:S01]  /*3710*/  SHF.L.U32 R85, R156, 0x1f, RZ ;  /* 0x0000001f9c557819 */ /* 0x000fe200000006ff */
[----:B------:R-:W-:Y:S03]  /*3720*/  BSSY B1, `(.L_x_10758) ;  /* 0x0000003000017945 */ /* 0x000fe60003800000 */
[----:B------:R-:W0:Y:S02]  /*3730*/  SYNCS.PHASECHK.TRANS64.TRYWAIT P5, [R14+URZ+0x2d890], R85 ;  /* 0x02d890550e0075a7 */ /* 0x000e2400080a017f */
[----:B0-----:R-:W-:Y:S05]  /*3740*/  @!P5 BRA `(.L_x_10759) ;  /* 0x000002100088d947 */ /* 0x001fea0003800000 */
.L_x_11138:
[----:B------:R-:W-:Y:S05]  /*3750*/  BSYNC B1 ;  /* 0x0000000000017941 */ /* 0x000fea0003800000 */
.L_x_10758:
[----:B------:R-:W-:Y:S05]  /*3760*/  @P4 BRA `(.L_x_10760) ;  /* 0x0000003400584947 */ /* 0x000fea0003800000 */
[----:B------:R-:W-:Y:S01]  /*3770*/  ISETP.NE.AND P4, PT, R8, RZ, PT ;  /* 0x000000ff0800720c */ /* 0x000fe20003f85270 */
[----:B------:R-:W-:-:S12]  /*3780*/  BSSY B1, `(.L_x_10761) ;  /* 0x0000032000017945 */ /* 0x000fd80003800000 */
[----:B------:R-:W-:Y:S05]  /*3790*/  @!P4 BRA `(.L_x_10762) ;  /* 0x0000000000c0c947 */ /* 0x000fea0003800000 */
[----:B------:R-:W2:Y:S01]  /*37a0*/  LDL.64 R52, [R1] ;  /* 0x0000000001347983 */ /* 0x000ea20000100a00 */
[----:B------:R-:W-:Y:S03]  /*37b0*/  BSSY B2, `(.L_x_10763) ;  /* 0x000002d000027945 */ /* 0x000fe60003800000 */
[----:B------:R1:W3:Y:S01]  /*37c0*/  LDS.128 R28, [R78+0x15000] ;  /* 0x015000004e1c7984 */ /* 0x0002e20000000c00 */
[----:B--2---:R-:W-:-:S13]  /*37d0*/  ISETP.GE.AND P4, PT, R52, R107, PT ;  /* 0x0000006b3400720c */ /* 0x004fda0003f86270 */
[----:B-1-3--:R-:W-:Y:S05]  /*37e0*/  @P4 BRA `(.L_x_10764) ;  /* 0x0000000000a44947 */ /* 0x00afea0003800000 */
[----:B------:R-:W-:Y:S01]  /*37f0*/  SHF.R.U64 R53, R86, 0x10, R87 ;  /* 0x0000001056357819 */ /* 0x000fe20000001257 */
[--C-:B------:R-:W-:Y:S01]  /*3800*/  HADD2.F32 R54, -RZ, R29.reuse.H1_H1 ;  /* 0x3000001dff367230 */ /* 0x100fe20000004100 */
        /* <DEDUP_REMOVED lines=14> */
[----:B------:R-:W-:Y:S02]  /*38f0*/  IMAD.MOV.U32 R59, RZ, RZ, R28 ;  /* 0x000000ffff3b7224 */ /* 0x000fe400078e001c */
[----:B------:R-:W-:Y:S01]  /*3900*/  FMUL.FTZ R31, R53, R86 ;  /* 0x00000056351f7220 */ /* 0x000fe20000410000 */
[----:B------:R-:W-:-:S03]  /*3910*/  F2FP.F16.F32.PACK_AB R29, R52, R29 ;  /* 0x0000001d341d723e */ /* 0x000fc600000000ff */
[C---:B------:R-:W-:Y:S01]  /*3920*/  FFMA.FTZ R31, R54.reuse, R58, -R31 ;  /* 0x0000003a361f7223 */ /* 0x040fe2000001081f */
[----:B------:R-:W-:Y:S01]  /*3930*/  FMUL.FTZ R54, R54, R86 ;  /* 0x0000005636367220 */ /* 0x000fe20000410000 */
[--C-:B------:R-:W-:Y:S02]  /*3940*/  HADD2.F32 R28, -RZ, R59.reuse.H1_H1 ;  /* 0x3000003bff1c7230 */ /* 0x100fe40000004100 */
[----:B------:R-:W-:Y:S02]  /*3950*/  HADD2.F32 R59, -RZ, R59.H0_H0 ;  /* 0x2000003bff3b7230 */ /* 0x000fe40000004100 */
[----:B------:R-:W-:Y:S01]  /*3960*/  FFMA.FTZ R53, R53, R58, R54 ;  /* 0x0000003a35357223 */ /* 0x000fe20000010036 */
[----:B------:R-:W-:Y:S02]  /*3970*/  HADD2.F32 R58, -RZ, R121.H1_H1 ;  /* 0x30000079ff3a7230 */ /* 0x000fe40000004100 */
[----:B------:R-:W-:Y:S02]  /*3980*/  HADD2.F32 R54, -RZ, R118.H0_H0 ;  /* 0x20000076ff367230 */ /* 0x000fe40000004100 */
[----:B------:R-:W-:Y:S01]  /*3990*/  F2FP.F16.F32.PACK_AB R31, R53, R31 ;  /* 0x0000001f351f723e */ /* 0x000fe200000000ff */
[-C--:B------:R-:W-:Y:S01]  /*39a0*/  FMUL.FTZ R55, R28, R58.reuse ;  /* 0x0000003a1c377220 */ /* 0x080fe20000410000 */
[----:B------:R-:W-:-:S03]  /*39b0*/  FMUL.FTZ R58, R59, R58 ;  /* 0x0000003a3b3a7220 */ /* 0x000fc60000410000 */
[-C--:B------:R-:W-:Y:S01]  /*39c0*/  FFMA.FTZ R55, R59, R54.reuse, -R55 ;  /* 0x000000363b377223 */ /* 0x080fe20000010837 */
[----:B------:R-:W-:Y:S01]  /*39d0*/  FFMA.FTZ R28, R28, R54, R58 ;  /* 0x000000361c1c7223 */ /* 0x000fe2000001003a */
[----:B------:R-:W-:Y:S02]  /*39e0*/  HADD2.F32 R54, -RZ, R121.H0_H0 ;  /* 0x20000079ff367230 */ /* 0x000fe40000004100 */
        /* <DEDUP_REMOVED lines=9> */
.L_x_10764:
[----:B------:R-:W-:Y:S05]  /*3a80*/  BSYNC B2 ;  /* 0x0000000000027941 */ /* 0x000fea0003800000 */
.L_x_10763:
[----:B------:R1:W-:Y:S02]  /*3a90*/  STG.E.128 desc[UR40][R32.64], R28 ;  /* 0x0000001c20007986 */ /* 0x0003e4000c101d28 */
.L_x_10762:
[----:B------:R-:W-:Y:S05]  /*3aa0*/  BSYNC B1 ;  /* 0x0000000000017941 */ /* 0x000fea0003800000 */
.L_x_10761:
        /* <DEDUP_REMOVED lines=51> */
.L_x_10768:
[----:B------:R-:W-:Y:S05]  /*3de0*/  BSYNC B2 ;  /* 0x0000000000027941 */ /* 0x000fea0003800000 */
.L_x_10767:
[----:B------:R2:W-:Y:S02]  /*3df0*/  STG.E.128 desc[UR40][R32.64+0x20], R28 ;  /* 0x0000201c20007986 */ /* 0x0005e4000c101d28 */
.L_x_10766:
[----:B------:R-:W-:Y:S05]  /*3e00*/  BSYNC B1 ;  /* 0x0000000000017941 */ /* 0x000fea0003800000 */
.L_x_10765:
        /* <DEDUP_REMOVED lines=8> */
[--C-:B------:R-:W-:Y:S01]  /*3e90*/  SHF.R.U64 R50, R46, 0x10, R47.reuse ;  /* 0x000000102e327819 */ /* 0x100fe2000000122f */
[----:B------:R-:W-:Y:S01]  /*3ea0*/  HADD2.F32 R51, -RZ, R29.H0_H0 ;  /* 0x2000001dff337230 */ /* 0x000fe20000004100 */
[----:B------:R-:W-:Y:S01]  /*3eb0*/  SHF.R.U32.HI R46, RZ, 0x10, R47 ;  /* 0x00000010ff2e7819 */ /* 0x000fe2000001162f */
[----:B------:R-:W-:Y:S01]  /*3ec0*/  HADD2.F32 R52, -RZ, R119.H1_H1 ;  /* 0x30000077ff347230 */ /* 0x000fe20000004100 */
        /* <DEDUP_REMOVED lines=17> */
[----:B------:R-:W-:Y:S02]  /*3fe0*/  HADD2.F32 R50, -RZ, R119.H0_H0 ;  /* 0x20000077ff327230 */ /* 0x000fe40000004100 */
[----:B------:R-:W-:Y:S01]  /*3ff0*/  FFMA.FTZ R46, R48, R46, R49 ;  /* 0x0000002e302e7223 */ /* 0x000fe20000010031 */
[----:B------:R-:W-:Y:S02]  /*4000*/  IMAD.MOV.U32 R48, RZ, RZ, R30 ;  /* 0x000000ffff307224 */ /* 0x000fe400078e001e */
[--C-:B------:R-:W-:Y:S02]  /*4010*/  HADD2.F32 R30, -RZ, R28.reuse.H0_H0 ;  /* 0x2000001cff1e7230 */ /* 0x100fe40000004100 */
[----:B------:R-:W-:Y:S01]  /*4020*/  HADD2.F32 R28, -RZ, R28.H1_H1 ;  /* 0x3000001cff1c7230 */ /* 0x000fe20000004100 */
        /* <DEDUP_REMOVED lines=16> */
.L_x_10772:
[----:B------:R-:W-:Y:S05]  /*4130*/  BSYNC B2 ;  /* 0x0000000000027941 */ /* 0x000fea0003800000 */
.L_x_10771:
[----:B------:R3:W-:Y:S02]  /*4140*/  STG.E.128 desc[UR40][R32.64+0x40], R28 ;  /* 0x0000401c20007986 */ /* 0x0007e4000c101d28 */
.L_x_10770:
[----:B------:R-:W-:Y:S05]  /*4150*/  BSYNC B1 ;  /* 0x0000000000017941 */ /* 0x000fea0003800000 */
.L_x_10769:
        /* <DEDUP_REMOVED lines=20> */
[--C-:B------:R-:W-:Y:S01]  /*42a0*/  HADD2.F32 R29, -RZ, R31.reuse.H1_H1 ;  /* 0x3000001fff1d7230 */ /* 0x100fe20000004100 */
[----:B------:R-:W-:Y:S01]  /*42b0*/  SHF.R.U32.HI R43, RZ, 0x10, R45 ;  /* 0x00000010ff2b7819 */ /* 0x000fe2000001162d */
[----:B------:R-:W-:Y:S01]  /*42c0*/  HADD2.F32 R31, -RZ, R31.H0_H0 ;  /* 0x2000001fff1f7230 */ /* 0x000fe20000004100 */
[----:B------:R-:W-:Y:S01]  /*42d0*/  F2FP.F16.F32.PACK_AB R46, R47, R46 ;  /* 0x0000002e2f2e723e */ /* 0x000fe200000000ff */
[----:B------:R-:W-:Y:S02]  /*42e0*/  HADD2.F32 R42, -RZ, R42.H0_H0 ;  /* 0x2000002aff2a7230 */ /* 0x000fe40000004100 */
        /* <DEDUP_REMOVED lines=9> */
[----:B------:R-:W-:Y:S02]  /*4380*/  HADD2.F32 R42, -RZ, R114.H1_H1 ;  /* 0x30000072ff2a7230 */ /* 0x000fe40000004100 */
[----:B------:R-:W-:-:S02]  /*4390*/  HADD2.F32 R115, -RZ, R115.H1_H1 ;  /* 0x30000073ff737230 */ /* 0x000fc40000004100 */
[-C--:B------:R-:W-:Y:S01]  /*43a0*/  FMUL.FTZ R48, R29, R28.reuse ;  /* 0x0000001c1d307220 */ /* 0x080fe20000410000 */
[C---:B------:R-:W-:Y:S01]  /*43b0*/  FMUL.FTZ R50, R31.reuse, R28 ;  /* 0x0000001c1f327220 */ /* 0x040fe20000410000 */
[----:B------:R-:W-:Y:S02]  /*43c0*/  HADD2.F32 R114, -RZ, R114.H0_H0 ;  /* 0x20000072ff727230 */ /* 0x000fe40000004100 */
[-C--:B------:R-:W-:Y:S01]  /*43d0*/  FFMA.FTZ R28, R31, R42.reuse, -R48 ;  /* 0x0000002a1f1c7223 */ /* 0x080fe20000010830 */
[--C-:B------:R-:W-:Y:S02]  /*43e0*/  HADD2.F32 R31, -RZ, R30.reuse.H0_H0 ;  /* 0x2000001eff1f7230 */ /* 0x100fe40000004100 */
[----:B------:R-:W-:Y:S01]  /*43f0*/  FFMA.FTZ R29, R29, R42, R50 ;  /* 0x0000002a1d1d7223 */ /* 0x000fe20000010032 */
[----:B------:R-:W-:-:S04]  /*4400*/  HADD2.F32 R30, -RZ, R30.H1_H1 ;  /* 0x3000001eff1e7230 */ /* 0x000fc80000004100 */
[----:B------:R-:W-:Y:S01]  /*4410*/  F2FP.F16.F32.PACK_AB R28, R29, R28 ;  /* 0x0000001c1d1c723e */ /* 0x000fe200000000ff */
[CC--:B------:R-:W-:Y:S01]  /*4420*/  FMUL.FTZ R42, R30.reuse, R115.reuse ;  /* 0x000000731e2a7220 */ /* 0x0c0fe20000410000 */
[C---:B------:R-:W-:Y:S01]  /*4430*/  FMUL.FTZ R115, R31.reuse, R115 ;  /* 0x000000731f737220 */ /* 0x040fe20000410000 */
[----:B------:R-:W-:Y:S02]  /*4440*/  IMAD.MOV.U32 R29, RZ, RZ, R46 ;  /* 0x000000ffff1d7224 */ /* 0x000fe400078e002e */
[-C--:B------:R-:W-:Y:S01]  /*4450*/  FFMA.FTZ R31, R31, R114.reuse, -R42 ;  /* 0x000000721f1f7223 */ /* 0x080fe2000001082a */
[----:B------:R-:W-:-:S05]  /*4460*/  FFMA.FTZ R30, R30, R114, R115 ;  /* 0x000000721e1e7223 */ /* 0x000fca0000010073 */
[----:B------:R-:W-:Y:S01]  /*4470*/  F2FP.F16.F32.PACK_AB R30, R30, R31 ;  /* 0x0000001f1e1e723e */ /* 0x000fe200000000ff */
[----:B------:R-:W-:-:S07]  /*4480*/  IMAD.MOV.U32 R31, RZ, RZ, R43 ;  /* 0x000000ffff1f7224 */ /* 0x000fce00078e002b */
.L_x_10776:
[----:B------:R-:W-:Y:S05]  /*4490*/  BSYNC B2 ;  /* 0x0000000000027941 */ /* 0x000fea0003800000 */
.L_x_10775:
[----:B------:R4:W-:Y:S02]  /*44a0*/  STG.E.128 desc[UR40][R32.64+0x60], R28 ;  /* 0x0000601c20007986 */ /* 0x0009e4000c101d28 */
.L_x_10774:
[----:B------:R-:W-:Y:S05]  /*44b0*/  BSYNC B1 ;  /* 0x0000000000017941 */ /* 0x000fea0003800000 */
.L_x_10773:
        /* <DEDUP_REMOVED lines=8> */
[--C-:B------:R-:W-:Y:S02]  /*4540*/  SHF.R.U64 R42, R38, 0x10, R39.reuse ;  /* 0x00000010262a7819 */ /* 0x100fe40000001227 */
        /* <DEDUP_REMOVED lines=40> */
.L_x_10780:
[----:B------:R-:W-:Y:S05]  /*47d0*/  BSYNC B2 ;  /* 0x0000000000027941 */ /* 0x000fea0003800000 */
.L_x_10779:
[----:B------:R1:W-:Y:S02]  /*47e0*/  STG.E.128 desc[UR40][R32.64+0x80], R28 ;  /* 0x0000801c20007986 */ /* 0x0003e4000c101d28 */
.L_x_10778:
[----:B------:R-:W-:Y:S05]  /*47f0*/  BSYNC B1 ;  /* 0x0000000000017941 */ /* 0x000fea0003800000 */
.L_x_10777:
[----:B------:R-:W-:-:S13]  /*4800*/  ISETP.NE.AND P4, PT, R13, RZ, PT ;  /* 0x000000ff0d00720c */ /* 0x000fda0003f85270 */
[----:B------:R-:W-:Y:S05]  /*4810*/  @!P4 BRA `(.L_x_10760) ;  /* 0x00000024002cc947 */ /* 0x000fea0003800000 */
[----:B------:R-:W5:Y:S01]  /*4820*/  LDL R38, [R1+0x40] ;  /* 0x0000400001267983 */ /* 0x000f620000100800 */
[----:B------:R-:W-:Y:S03]  /*4830*/  BSSY B1, `(.L_x_10781) ;  /* 0x000002e000017945 */ /* 0x000fe60003800000 */
[----:B-1234-:R1:W2:Y:S01]  /*4840*/  LDS.128 R28, [R15+0x19000] ;  /* 0x019000000f1c7984 */ /* 0x01e2a20000000c00 */
[----:B-----5:R-:W-:-:S13]  /*4850*/  ISETP.GE.AND P4, PT, R38, R107, PT ;  /* 0x0000006b2600720c */ /* 0x020fda0003f86270 */
[----:B-12---:R-:W-:Y:S05]  /*4860*/  @P4 BRA `(.L_x_10782) ;  /* 0x0000000000a84947 */ /* 0x006fea0003800000 */
[----:B------:R-:W-:Y:S02]  /*4870*/  SHF.R.U64 R39, R36, 0x10, R37 ;  /* 0x0000001024277819 */ /* 0x000fe40000001225 */
[--C-:B------:R-:W-:Y:S01]  /*4880*/  SHF.R.U64 R41, R34, 0x10, R35.reuse ;  /* 0x0000001022297819 */ /* 0x100fe20000001223 */
[----:B------:R-:W-:Y:S01]  /*4890*/  IMAD.MOV.U32 R34, RZ, RZ, R28 ;  /* 0x000000ffff227224 */ /* 0x000fe200078e001c */
[----:B------:R-:W-:Y:S01]  /*48a0*/  SHF.R.U32.HI R38, RZ, 0x10, R35 ;  /* 0x00000010ff267819 */ /* 0x000fe20000011623 */
[----:B------:R-:W-:Y:S01]  /*48b0*/  IMAD.MOV.U32 R35, RZ, RZ, R31 ;  /* 0x000000ffff237224 */ /* 0x000fe200078e001f */
[----:B------:R-:W-:Y:S01]  /*48c0*/  SHF.R.U32.HI R40, RZ, 0x10, R37 ;  /* 0x00000010ff287819 */ /* 0x000fe20000011625 */
[----:B------:R-:W-:Y:S02]  /*48d0*/  HADD2.F32 R39, -RZ, R39.H0_H0 ;  /* 0x20000027ff277230 */ /* 0x000fe40000004100 */
[--C-:B------:R-:W-:Y:S02]  /*48e0*/  HADD2.F32 R31, -RZ, R29.reuse.H1_H1 ;  /* 0x3000001dff1f7230 */ /* 0x100fe40000004100 */
[----:B------:R-:W-:-:S02]  /*48f0*/  HADD2.F32 R28, -RZ, R29.H0_H0 ;  /* 0x2000001dff1c7230 */ /* 0x000fc40000004100 */
[----:B------:R-:W-:Y:S02]  /*4900*/  HADD2.F32 R40, -RZ, R40.H0_H0 ;  /* 0x20000028ff287230 */ /* 0x000fe40000004100 */
[-C--:B------:R-:W-:Y:S01]  /*4910*/  FMUL.FTZ R29, R31, R39.reuse ;  /* 0x000000271f1d7220 */ /* 0x080fe20000410000 */
[----:B------:R-:W-:Y:S02]  /*4920*/  HADD2.F32 R36, -RZ, R35.H1_H1 ;  /* 0x30000023ff247230 */ /* 0x000fe40000004100 */
[----:B------:R-:W-:Y:S01]  /*4930*/  FMUL.FTZ R42, R28, R39 ;  /* 0x000000271c2a7220 */ /* 0x000fe20000410000 */
[----:B------:R-:W-:Y:S02]  /*4940*/  HADD2.F32 R37, -RZ, R41.H0_H0 ;  /* 0x20000029ff257230 */ /* 0x000fe40000004100 */
[----:B------:R-:W-:Y:S02]  /*4950*/  HADD2.F32 R35, -RZ, R35.H0_H0 ;  /* 0x20000023ff237230 */ /* 0x000fe40000004100 */
[----:B------:R-:W-:Y:S01]  /*4960*/  FMUL.FTZ R44, R36, R40 ;  /* 0x00000028242c7220 */ /* 0x000fe20000410000 */
[----:B------:R-:W-:-:S02]  /*4970*/  HADD2.F32 R38, -RZ, R38.H0_H0 ;  /* 0x20000026ff267230 */ /* 0x000fc40000004100 */
[-C--:B------:R-:W-:Y:S01]  /*4980*/  FFMA.FTZ R28, R28, R37.reuse, -R29 ;  /* 0x000000251c1c7223 */ /* 0x080fe2000001081d */
[----:B------:R-:W-:Y:S01]  /*4990*/  FFMA.FTZ R29, R31, R37, R42 ;  /* 0x000000251f1d7223 */ /* 0x000fe2000001002a */
[C---:B------:R-:W-:Y:S01]  /*49a0*/  FMUL.FTZ R39, R35.reuse, R40 ;  /* 0x0000002823277220 */ /* 0x040fe20000410000 */
[--C-:B------:R-:W-:Y:S02]  /*49b0*/  HADD2.F32 R31, -RZ, R34.reuse.H1_H1 ;  /* 0x30000022ff1f7230 */ /* 0x100fe40000004100 */
[-C--:B------:R-:W-:Y:S01]  /*49c0*/  FFMA.FTZ R44, R35, R38.reuse, -R44 ;  /* 0x00000026232c7223 */ /* 0x080fe2000001082c */
[----:B------:R-:W-:Y:S02]  /*49d0*/  HADD2.F32 R37, -RZ, R89.H0_H0 ;  /* 0x20000059ff257230 */ /* 0x000fe40000004100 */
[----:B------:R-:W-:Y:S01]  /*49e0*/  FFMA.FTZ R41, R36, R38, R39 ;  /* 0x0000002624297223 */ /* 0x000fe20000010027 */
[----:B------:R-:W-:Y:S01]  /*49f0*/  HADD2.F32 R34, -RZ, R34.H0_H0 ;  /* 0x20000022ff227230 */ /* 0x000fe20000004100 */
[----:B------:R-:W-:Y:S01]  /*4a00*/  F2FP.F16.F32.PACK_AB R29, R29, R28 ;  /* 0x0000001c1d1d723e */ /* 0x000fe200000000ff */
[----:B------:R-:W-:-:S02]  /*4a10*/  HADD2.F32 R35, -RZ, R30.H1_H1 ;  /* 0x3000001eff237230 */ /* 0x000fc40000004100 */
[-C--:B------:R-:W-:Y:S01]  /*4a20*/  FMUL.FTZ R39, R31, R37.reuse ;  /* 0x000000251f277220 */ /* 0x080fe20000410000 */
[----:B------:R-:W-:Y:S02]  /*4a30*/  HADD2.F32 R89, -RZ, R89.H1_H1 ;  /* 0x30000059ff597230 */ /* 0x000fe40000004100 */
        /* <DEDUP_REMOVED lines=12> */
[----:B------:R-:W-:-:S07]  /*4b00*/  F2FP.F16.F32.PACK_AB R30, R40, R37 ;  /* 0x00000025281e723e */ /* 0x000fce00000000ff */
.L_x_10782:
[----:B------:R-:W-:Y:S05]  /*4b10*/  BSYNC B1 ;  /* 0x0000000000017941 */ /* 0x000fea0003800000 */
.L_x_10781:
[----:B------:R1:W-:Y:S01]  /*4b20*/  STG.E.128 desc[UR40][R32.64+0xa0], R28 ;  /* 0x0000a01c20007986 */ /* 0x0003e2000c101d28 */
[----:B------:R-:W-:Y:S05]  /*4b30*/  BRA `(.L_x_10760) ;  /* 0x0000002000647947 */ /* 0x000fea0003800000 */
.L_x_10754:
        /* <DEDUP_REMOVED lines=46> */
.L_x_10784:
[----:B------:R-:W-:Y:S05]  /*4e20*/  BSYNC B1 ;  /* 0x0000000000017941 */ /* 0x000fea0003800000 */
.L_x_10783:
        /* <DEDUP_REMOVED lines=47> */
.L_x_10785:
[----:B------:R-:W-:Y:S01]  /*5120*/  IMAD R14, R17, 0x8, R2 ;  /* 0x00000008110e7824 */ /* 0x000fe200078e0202 */
[----:B------:R-:W-:Y:S01]  /*5130*/  SHF.L.U32 R85, R156, 0x1f, RZ ;  /* 0x0000001f9c557819 */ /* 0x000fe200000006ff */
[----:B------:R-:W-:Y:S03]  /*5140*/  BSSY B1, `(.L_x_10786) ;  /* 0x0000003000017945 */ /* 0x000fe60003800000 */
[----:B------:R-:W0:Y:S02]  /*5150*/  SYNCS.PHASECHK.TRANS64.TRYWAIT P5, [R14+URZ+0x2d890], R85 ;  /* 0x02d890550e0075a7 */ /* 0x000e2400080a017f */
[----:B0-----:R-:W-:Y:S05]  /*5160*/  @!P5 BRA `(.L_x_10787) ;  /* 0x000001f80014d947 */ /* 0x001fea0003800000 */
.L_x_11139:
[----:B------:R-:W-:Y:S05]  /*5170*/  BSYNC B1 ;  /* 0x0000000000017941 */ /* 0x000fea0003800000 */
.L_x_10786:
        /* <DEDUP_REMOVED lines=17> */
[----:B------:R-:W-:Y:S01]  /*5290*/  SEL R52, R108, R114, !P0 ;  /* 0x000000726c347207 */ /* 0x000fe20004000000 */
[----:B------:R-:W-:Y:S01]  /*52a0*/  BSSY B2, `(.L_x_10790) ;  /* 0x000006f000027945 */ /* 0x000fe20003800000 */
[----:B------:R-:W-:-:S02]  /*52b0*/  ISETP.GE.AND P4, PT, R22, R107, PT ;  /* 0x0000006b1600720c */ /* 0x000fc40003f86270 */
[----:B------:R-:W-:-:S04]  /*52c0*/  SHF.R.S32.HI R53, RZ, 0x1f, R52 ;  /* 0x0000001fff357819 */ /* 0x000fc80000011434 */
[----:B------:R-:W-:-:S04]  /*52d0*/  LEA.HI R53, R53, R52, RZ, 0x4 ;  /* 0x0000003435357211 */ /* 0x000fc800078f20ff */
[----:B------:R-:W-:-:S04]  /*52e0*/  SHF.R.S32.HI R53, RZ, 0x4, R53 ;  /* 0x00000004ff357819 */ /* 0x000fc80000011435 */
[----:B------:R-:W-:-:S04]  /*52f0*/  LEA.HI.SX32 R115, R76, R53, 0x1d ;  /* 0x000000354c737211 */ /* 0x000fc800078feaff */
[----:B------:R-:W-:-:S04]  /*5300*/  SHF.R.S32.HI R52, RZ, 0x1f, R115 ;  /* 0x0000001fff347819 */ /* 0x000fc80000011473 */
[----:B------:R-:W-:Y:S01]  /*5310*/  LEA.HI R52, R52, R115, RZ, 0x2 ;  /* 0x0000007334347211 */ /* 0x000fe200078f10ff */
[----:B------:R-:W-:-:S04]  /*5320*/  IMAD.SHL.U32 R115, R115, 0x8, RZ ;  /* 0x0000000873737824 */ /* 0x000fc800078e00ff */
[----:B------:R-:W-:-:S05]  /*5330*/  IMAD.SHL.U32 R52, R52, 0x400, RZ ;  /* 0x0000040034347824 */ /* 0x000fca00078e00ff */
[----:B------:R-:W-:Y:S02]  /*5340*/  LOP3.LUT R52, R52, 0x7ffff000, RZ, 0xc0, !PT ;  /* 0x7ffff00034347812 */ /* 0x000fe400078ec0ff */
[----:B--2---:R-:W-:-:S04]  /*5350*/  LOP3.LUT R53, R58, 0x18, R115, 0xf8, !PT ;  /* 0x000000183a357812 */ /* 0x004fc800078ef873 */
[----:B---3--:R-:W-:-:S04]  /*5360*/  LOP3.LUT R53, R53, R55, RZ, 0x3c, !PT ;  /* 0x0000003735357212 */ /* 0x008fc800078e3cff */
[----:B----4-:R-:W-:-:S05]  /*5370*/  IADD3 R52, R53, R52, R54 ;  /* 0x0000003435347210 */ /* 0x010fca0007ffe036 */
        /* <DEDUP_REMOVED lines=38> */
[--C-:B------:R-:W-:Y:S01]  /*55e0*/  HADD2.F32 R120, -RZ, R48.reuse.H0_H0 ;  /* 0x20000030ff787230 */ /* 0x100fe20000004100 */
[----:B------:R-:W-:Y:S01]  /*55f0*/  F2FP.F16.F32.PACK_AB R37, R37, R53 ;  /* 0x000000352525723e */ /* 0x000fe200000000ff */
[----:B------:R-:W-:Y:S02]  /*5600*/  HADD2.F32 R48, -RZ, R48.H1_H1 ;  /* 0x30000030ff307230 */ /* 0x000fe40000004100 */
[----:B------:R-:W-:-:S02]  /*5610*/  IMAD.MOV.U32 R53, RZ, RZ, R49 ;  /* 0x000000ffff357224 */ /* 0x000fc400078e0031 */
        /* <DEDUP_REMOVED lines=9> */
[----:B------:R-:W-:-:S02]  /*56b0*/  HADD2.F32 R117, -RZ, R117.H0_H0 ;  /* 0x20000075ff757230 */ /* 0x000fc40000004100 */
[----:B------:R-:W-:Y:S02]  /*56c0*/  HADD2.F32 R39, -RZ, R39.H0_H0 ;  /* 0x20000027ff277230 */ /* 0x000fe40000004100 */
        /* <DEDUP_REMOVED lines=8> */
[--C-:B------:R-:W-:Y:S02]  /*5750*/  HADD2.F32 R117, -RZ, R52.reuse.H0_H0 ;  /* 0x20000034ff757230 */ /* 0x100fe40000004100 */
[----:B------:R-:W-:Y:S02]  /*5760*/  HADD2.F32 R52, -RZ, R52.H1_H1 ;  /* 0x30000034ff347230 */ /* 0x000fe40000004100 */
[----:B------:R-:W-:Y:S01]  /*5770*/  FMUL.FTZ R119, R50, R120 ;  /* 0x0000007832777220 */ /* 0x000fe20000410000 */
[----:B------:R-:W-:Y:S01]  /*5780*/  F2FP.F16.F32.PACK_AB R48, R48, R118 ;  /* 0x000000763030723e */ /* 0x000fe200000000ff */
[C---:B------:R-:W-:Y:S02]  /*5790*/  FMUL.FTZ R120, R117.reuse, R120 ;  /* 0x0000007875787220 */ /* 0x040fe40000410000 */
[----:B------:R-:W-:Y:S01]  /*57a0*/  FFMA.FTZ R119, R117, R51, -R119 ;  /* 0x0000003375777223 */ /* 0x000fe20000010877 */
[----:B------:R-:W-:-:S02]  /*57b0*/  HADD2.F32 R117, -RZ, R130.H1_H1 ;  /* 0x30000082ff757230 */ /* 0x000fc40000004100 */
        /* <DEDUP_REMOVED lines=10> */
[----:B------:R-:W-:Y:S01]  /*5860*/  HADD2.F32 R52, -RZ, R129.H0_H0 ;  /* 0x20000081ff347230 */ /* 0x000fe20000004100 */
[----:B------:R-:W-:Y:S01]  /*5870*/  F2FP.F16.F32.PACK_AB R36, R36, R119 ;  /* 0x000000772424723e */ /* 0x000fe200000000ff */
[----:B------:R-:W-:Y:S02]  /*5880*/  HADD2.F32 R58, -RZ, R58.H1_H1 ;  /* 0x3000003aff3a7230 */ /* 0x000fe40000004100 */
[CC--:B------:R-:W-:Y:S01]  /*5890*/  FMUL.FTZ R116, R51.reuse, R117.reuse ;  /* 0x0000007533747220 */ /* 0x0c0fe20000410000 */
[----:B------:R-:W-:Y:S01]  /*58a0*/  FMUL.FTZ R117, R56, R117 ;  /* 0x0000007538757220 */ /* 0x000fe20000410000 */
[----:B------:R-:W-:Y:S01]  /*58b0*/  F2FP.F16.F32.PACK_AB R50, R50, R120 ;  /* 0x000000783232723e */ /* 0x000fe200000000ff */
[----:B------:R-:W-:Y:S02]  /*58c0*/  IMAD.MOV.U32 R59, RZ, RZ, R48 ;  /* 0x000000ffff3b7224 */ /* 0x000fe400078e0030 */
[-C--:B------:R-:W-:Y:S01]  /*58d0*/  FFMA.FTZ R116, R56, R52.reuse, -R116 ;  /* 0x0000003438747223 */ /* 0x080fe20000010874 */
[----:B------:R-:W-:Y:S01]  /*58e0*/  FFMA.FTZ R117, R51, R52, R117 ;  /* 0x0000003433757223 */ /* 0x000fe20000010075 */
[-C--:B------:R-:W-:Y:S01]  /*58f0*/  FMUL.FTZ R51, R58, R39.reuse ;  /* 0x000000273a337220 */ /* 0x080fe20000410000 */
[----:B------:R-:W-:Y:S01]  /*5900*/  FMUL.FTZ R39, R54, R39 ;  /* 0x0000002736277220 */ /* 0x000fe20000410000 */
[----:B------:R-:W-:-:S02]  /*5910*/  IMAD.MOV.U32 R52, RZ, RZ, R36 ;  /* 0x000000ffff347224 */ /* 0x000fc400078e0024 */
[-C--:B------:R-:W-:Y:S01]  /*5920*/  FFMA.FTZ R51, R54, R38.reuse, -R51 ;  /* 0x0000002636337223 */ /* 0x080fe20000010833 */
[----:B------:R-:W-:Y:S01]  /*5930*/  FFMA.FTZ R39, R58, R38, R39 ;  /* 0x000000263a277223 */ /* 0x000fe20000010027 */
[----:B------:R-:W-:-:S03]  /*5940*/  IMAD.MOV.U32 R56, RZ, RZ, R50 ;  /* 0x000000ffff387224 */ /* 0x000fc600078e0032 */
[----:B------:R-:W-:Y:S02]  /*5950*/  F2FP.F16.F32.PACK_AB R51, R51, R116 ;  /* 0x000000743333723e */ /* 0x000fe400000000ff */
[----:B------:R-:W-:-:S03]  /*5960*/  F2FP.F16.F32.PACK_AB R39, R39, R117 ;  /* 0x000000752727723e */ /* 0x000fc600000000ff */
[----:B------:R-:W-:Y:S02]  /*5970*/  IMAD.MOV.U32 R54, RZ, RZ, R51 ;  /* 0x000000ffff367224 */ /* 0x000fe400078e0033 */
[----:B------:R-:W-:-:S07]  /*5980*/  IMAD.MOV.U32 R58, RZ, RZ, R39 ;  /* 0x000000ffff3a7224 */ /* 0x000fce00078e0027 */
.L_x_10791:
[----:B------:R-:W-:Y:S05]  /*5990*/  BSYNC B2 ;  /* 0x0000000000027941 */ /* 0x000fea0003800000 */
.L_x_10790:
        /* <DEDUP_REMOVED lines=12> */
.L_x_10789:
[----:B------:R-:W-:Y:S05]  /*5a60*/  BSYNC B1 ;  /* 0x0000000000017941 */ /* 0x000fea0003800000 */
.L_x_10788:
[----:B------:R-:W-:Y:S01]  /*5a70*/  ISETP.NE.AND P4, PT, R9, RZ, PT ;  /* 0x000000ff0900720c */ /* 0x000fe20003f85270 */
[----:B------:R-:W-:-:S12]  /*5a80*/  BSSY B1, `(.L_x_10792) ;  /* 0x0000082000017945 */ /* 0x000fd80003800000 */
[----:B------:R-:W-:Y:S05]  /*5a90*/  @!P4 BRA `(.L_x_10793) ;  /* 0x000000080000c947 */ /* 0x000fea0003800000 */
[----:B------:R-:W3:Y:S04]  /*5aa0*/  LDL R48, [R1+0xc] ;  /* 0x00000c0001307983 */ /* 0x000ee80000100800 */
[----:B--2---:R-:W2:Y:S04]  /*5ab0*/  LDL R39, [R1+0x10] ;  /* 0x0000100001277983 */ /* 0x004ea80000100800 */
        /* <DEDUP_REMOVED lines=13> */
[----:B---3--:R-:W-:-:S04]  /*5b90*/  LOP3.LUT R37, R48, 0x18, R52, 0xf8, !PT ;  /* 0x0000001830257812 */ /* 0x008fc800078ef834 */
[----:B--2---:R-:W-:-:S04]  /*5ba0*/  LOP3.LUT R37, R37, R39, RZ, 0x3c, !PT ;  /* 0x0000002725257212 */ /* 0x004fc800078e3cff */
        /* <DEDUP_REMOVED lines=60> */
[----:B------:R-:W-:Y:S01]  /*5f70*/  HADD2.F32 R53, -RZ, R126.H1_H1 ;  /* 0x3000007eff357230 */ /* 0x000fe20000004100 */
        /* <DEDUP_REMOVED lines=37> */
.L_x_10795:
[----:B------:R-:W-:Y:S05]  /*61d0*/  BSYNC B2 ;  /* 0x0000000000027941 */ /* 0x000fea0003800000 */
.L_x_10794:
        /* <DEDUP_REMOVED lines=12> */
.L_x_10793:
[----:B------:R-:W-:Y:S05]  /*62a0*/  BSYNC B1 ;  /* 0x0000000000017941 */ /* 0x000fea0003800000 */
.L_x_10792:
[----:B------:R-:W-:-:S13]  /*62b0*/  ISETP.NE.AND P4, PT, R10, RZ, PT ;  /* 0x000000ff0a00720c */ /* 0x000fda0003f85270 */
[----:B------:R-:W-:Y:S05]  /*62c0*/  @!P4 BRA `(.L_x_10760) ;  /* 0x000000080080c947 */ /* 0x000fea0003800000 */
[----:B--23--:R-:W2:Y:S04]  /*62d0*/  LDL R36, [R1+0xc] ;  /* 0x00000c0001247983 */ /* 0x00cea80000100800 */
[----:B------:R-:W3:Y:S04]  /*62e0*/  LDL R35, [R1+0x10] ;  /* 0x0000100001237983 */ /* 0x000ee80000100800 */
[----:B------:R-:W4:Y:S01]  /*62f0*/  LDL R34, [R1+0x14] ;  /* 0x0000140001227983 */ /* 0x000f220000100800 */
[----:B------:R-:W-:Y:S01]  /*6300*/  LOP3.LUT P5, RZ, R18, 0x1, RZ, 0xc0, !PT ;  /* 0x0000000112ff7812 */ /* 0x000fe200078ac0ff */
[----:B------:R-:W-:Y:S01]  /*6310*/  BSSY B1, `(.L_x_10796) ;  /* 0x000006d000017945 */ /* 0x000fe20003800000 */
[----:B------:R-:W-:-:S02]  /*6320*/  ISETP.GE.AND P4, PT, R4, R107, PT ;  /* 0x0000006b0400720c */ /* 0x000fc40003f86270 */
[----:B------:R-:W-:-:S04]  /*6330*/  SEL R114, R108, R114, !P5 ;  /* 0x000000726c727207 */ /* 0x000fc80006800000 */
[----:B------:R-:W-:-:S04]  /*6340*/  SHF.R.S32.HI R33, RZ, 0x1f, R114 ;  /* 0x0000001fff217819 */ /* 0x000fc80000011472 */
[----:B------:R-:W-:-:S04]  /*6350*/  LEA.HI R33, R33, R114, RZ, 0x4 ;  /* 0x0000007221217211 */ /* 0x000fc800078f20ff */
[----:B------:R-:W-:-:S04]  /*6360*/  SHF.R.S32.HI R33, RZ, 0x4, R33 ;  /* 0x00000004ff217819 */ /* 0x000fc80000011421 */
[----:B------:R-:W-:-:S04]  /*6370*/  LEA.HI.SX32 R33, R74, R33, 0x1d ;  /* 0x000000214a217211 */ /* 0x000fc800078feaff */
[----:B------:R-:W-:Y:S01]  /*6380*/  SHF.R.S32.HI R32, RZ, 0x1f, R33 ;  /* 0x0000001fff207819 */ /* 0x000fe20000011421 */
[----:B------:R-:W-:-:S03]  /*6390*/  IMAD.SHL.U32 R44, R33, 0x8, RZ ;  /* 0x00000008212c7824 */ /* 0x000fc600078e00ff */
[----:B------:R-:W-:-:S05]  /*63a0*/  LEA.HI R33, R32, R33, RZ, 0x2 ;  /* 0x0000002120217211 */ /* 0x000fca00078f10ff */
[----:B------:R-:W-:-:S05]  /*63b0*/  IMAD.SHL.U32 R33, R33, 0x400, RZ ;  /* 0x0000040021217824 */ /* 0x000fca00078e00ff */
[----:B------:R-:W-:Y:S02]  /*63c0*/  LOP3.LUT R33, R33, 0x7ffff000, RZ, 0xc0, !PT ;  /* 0x7ffff00021217812 */ /* 0x000fe400078ec0ff */
[----:B--2---:R-:W-:-:S04]  /*63d0*/  LOP3.LUT R32, R36, 0x18, R44, 0xf8, !PT ;  /* 0x0000001824207812 */ /* 0x004fc800078ef82c */
[----:B---3--:R-:W-:-:S04]  /*63e0*/  LOP3.LUT R32, R32, R35, RZ, 0x3c, !PT ;  /* 0x0000002320207212 */ /* 0x008fc800078e3cff */
[----:B----4-:R-:W-:Y:S01]  /*63f0*/  IADD3 R32, R32, R33, R34 ;  /* 0x0000002120207210 */ /* 0x010fe20007ffe022 */
[----:B------:R-:W-:-:S04]  /*6400*/  IMAD R33, R17, 0x3000, R103 ;  /* 0x0000300011217824 */ /* 0x000fc800078e0267 */
        /* <DEDUP_REMOVED lines=21> */
[----:B------:R-:W-:Y:S01]  /*6560*/  HADD2.F32 R122, -RZ, R122.H0_H0 ;  /* 0x2000007aff7a7230 */ /* 0x000fe20000004100 */
        /* <DEDUP_REMOVED lines=17> */
[-C--:B------:R-:W-:Y:S01]  /*6680*/  FMUL.FTZ R46, R35, R37.reuse ;  /* 0x00000025232e7220 */ /* 0x080fe20000410000 */
[----:B------:R-:W-:Y:S02]  /*6690*/  HADD2.F32 R123, -RZ, R123.H0_H0 ;  /* 0x2000007bff7b7230 */ /* 0x000fe40000004100 */
[C---:B------:R-:W-:Y:S01]  /*66a0*/  FMUL.FTZ R37, R41.reuse, R37 ;  /* 0x0000002529257220 */ /* 0x040fe20000410000 */
[----:B------:R-:W-:Y:S02]  /*66b0*/  HADD2.F32 R121, -RZ, R121.H0_H0 ;  /* 0x20000079ff797230 */ /* 0x000fe40000004100 */
[-C--:B------:R-:W-:Y:S01]  /*66c0*/  FFMA.FTZ R46, R41, R39.reuse, -R46 ;  /* 0x00000027292e7223 */ /* 0x080fe2000001082e */
[----:B------:R-:W-:Y:S01]  /*66d0*/  SHF.R.U32.HI R41, RZ, 0x10, R31 ;  /* 0x00000010ff297819 */ /* 0x000fe2000001161f */
[----:B------:R-:W-:Y:S01]  /*66e0*/  FFMA.FTZ R37, R35, R39, R37 ;  /* 0x0000002723257223 */ /* 0x000fe20000010025 */
[----:B------:R-:W-:Y:S01]  /*66f0*/  SHF.R.U32.HI R35, RZ, 0x10, R43 ;  /* 0x00000010ff237819 */ /* 0x000fe2000001162b */
[----:B------:R-:W-:Y:S01]  /*6700*/  HADD2.F32 R39, -RZ, R33.H1_H1 ;  /* 0x30000021ff277230 */ /* 0x000fe20000004100 */
[----:B------:R-:W-:Y:S01]  /*6710*/  SHF.R.U64 R31, R30, 0x10, R31 ;  /* 0x000000101e1f7819 */ /* 0x000fe2000000121f */
[----:B------:R-:W-:-:S02]  /*6720*/  HADD2.F32 R33, -RZ, R41.H0_H0 ;  /* 0x20000029ff217230 */ /* 0x000fc40000004100 */
[----:B------:R-:W-:Y:S02]  /*6730*/  HADD2.F32 R35, -RZ, R35.H0_H0 ;  /* 0x20000023ff237230 */ /* 0x000fe40000004100 */
[----:B------:R-:W-:-:S03]  /*6740*/  HADD2.F32 R31, -RZ, R31.H0_H0 ;  /* 0x2000001fff1f7230 */ /* 0x000fc60000004100 */
[-C--:B------:R-:W-:Y:S01]  /*6750*/  FMUL.FTZ R41, R29, R35.reuse ;  /* 0x000000231d297220 */ /* 0x080fe20000410000 */
[----:B------:R-:W-:-:S03]  /*6760*/  FMUL.FTZ R35, R39, R35 ;  /* 0x0000002327237220 */ /* 0x000fc60000410000 */
[-C--:B------:R-:W-:Y:S01]  /*6770*/  FFMA.FTZ R41, R39, R33.reuse, -R41 ;  /* 0x0000002127297223 */ /* 0x080fe20000010829 */
[----:B------:R-:W-:Y:S01]  /*6780*/  FFMA.FTZ R35, R29, R33, R35 ;  /* 0x000000211d237223 */ /* 0x000fe20000010023 */
[----:B------:R-:W-:Y:S02]  /*6790*/  HADD2.F32 R29, -RZ, R36.H0_H0 ;  /* 0x20000024ff1d7230 */ /* 0x000fe40000004100 */
[--C-:B------:R-:W-:Y:S01]  /*67a0*/  HADD2.F32 R33, -RZ, R32.reuse.H0_H0 ;  /* 0x20000020ff217230 */ /* 0x100fe20000004100 */
[----:B------:R-:W-:Y:S01]  /*67b0*/  F2FP.F16.F32.PACK_AB R41, R41, R46 ;  /* 0x0000002e2929723e */ /* 0x000fe200000000ff */
[----:B------:R-:W-:Y:S02]  /*67c0*/  HADD2.F32 R32, -RZ, R32.H1_H1 ;  /* 0x30000020ff207230 */ /* 0x000fe40000004100 */
[-C--:B------:R-:W-:Y:S01]  /*67d0*/  FMUL.FTZ R39, R29, R124.reuse ;  /* 0x0000007c1d277220 */ /* 0x080fe20000410000 */
[----:B------:R-:W-:Y:S01]  /*67e0*/  F2FP.F16.F32.PACK_AB R30, R35, R37 ;  /* 0x00000025231e723e */ /* 0x000fe200000000ff */
[----:B------:R-:W-:Y:S01]  /*67f0*/  FMUL.FTZ R124, R33, R124 ;  /* 0x0000007c217c7220 */ /* 0x000fe20000410000 */
[----:B------:R-:W-:-:S02]  /*6800*/  IMAD.MOV.U32 R37, RZ, RZ, R45 ;  /* 0x000000ffff257224 */ /* 0x000fc400078e002d */
[-C--:B------:R-:W-:Y:S01]  /*6810*/  FFMA.FTZ R39, R33, R122.reuse, -R39 ;  /* 0x0000007a21277223 */ /* 0x080fe20000010827 */
[----:B------:R-:W-:Y:S02]  /*6820*/  HADD2.F32 R33, -RZ, R28.H0_H0 ;  /* 0x2000001cff217230 */ /* 0x000fe40000004100 */
[----:B------:R-:W-:Y:S01]  /*6830*/  FFMA.FTZ R124, R29, R122, R124 ;  /* 0x0000007a1d7c7223 */ /* 0x000fe2000001007c */
[----:B------:R-:W-:Y:S02]  /*6840*/  HADD2.F32 R29, -RZ, R36.H1_H1 ;  /* 0x30000024ff1d7230 */ /* 0x000fe40000004100 */
[----:B------:R-:W-:-:S03]  /*6850*/  IMAD.MOV.U32 R35, RZ, RZ, R41 ;  /* 0x000000ffff237224 */ /* 0x000fc600078e0029 */
        /* <DEDUP_REMOVED lines=11> */
[----:B------:R-:W-:Y:S01]  /*6910*/  FFMA.FTZ R32, R32, R121, -R43 ;  /* 0x0000007920207223 */ /* 0x000fe2000001082b */
[----:B------:R-:W-:-:S02]  /*6920*/  HADD2.F32 R43, -RZ, R42.H0_H0 ;  /* 0x2000002aff2b7230 */ /* 0x000fc40000004100 */
[----:B------:R-:W-:Y:S01]  /*6930*/  FFMA.FTZ R33, R33, R121, R36 ;  /* 0x0000007921217223 */ /* 0x000fe20000010024 */
[----:B------:R-:W-:Y:S02]  /*6940*/  F2FP.F16.F32.PACK_AB R36, R29, R124 ;  /* 0x0000007c1d24723e */ /* 0x000fe400000000ff */
[-C--:B------:R-:W-:Y:S01]  /*6950*/  FMUL.FTZ R51, R38, R43.reuse ;  /* 0x0000002b26337220 */ /* 0x080fe20000410000 */
[----:B------:R-:W-:-:S03]  /*6960*/  FMUL.FTZ R43, R34, R43 ;  /* 0x0000002b222b7220 */ /* 0x000fc60000410000 */
[-C--:B------:R-:W-:Y:S01]  /*6970*/  FFMA.FTZ R51, R34, R31.reuse, -R51 ;  /* 0x0000001f22337223 */ /* 0x080fe20000010833 */
[----:B------:R-:W-:-:S04]  /*6980*/  FFMA.FTZ R38, R38, R31, R43 ;  /* 0x0000001f26267223 */ /* 0x000fc8000001002b */
[----:B------:R-:W-:Y:S01]  /*6990*/  F2FP.F16.F32.PACK_AB R34, R51, R32 ;  /* 0x000000203322723e */ /* 0x000fe200000000ff */
[----:B------:R-:W-:Y:S01]  /*69a0*/  IMAD.MOV.U32 R32, RZ, RZ, R39 ;  /* 0x000000ffff207224 */ /* 0x000fe200078e0027 */
[----:B------:R-:W-:Y:S01]  /*69b0*/  F2FP.F16.F32.PACK_AB R38, R38, R33 ;  /* 0x000000212626723e */ /* 0x000fe200000000ff */
[----:B------:R-:W-:Y:S02]  /*69c0*/  IMAD.MOV.U32 R33, RZ, RZ, R48 ;  /* 0x000000ffff217224 */ /* 0x000fe400078e0030 */
[----:B------:R-:W-:-:S07]  /*69d0*/  IMAD.MOV.U32 R39, RZ, RZ, R30 ;  /* 0x000000ffff277224 */ /* 0x000fce00078e001e */
.L_x_10797:
[----:B------:R-:W-:Y:S05]  /*69e0*/  BSYNC B1 ;  /* 0x0000000000017941 */ /* 0x000fea0003800000 */
.L_x_10796:
[----:B------:R-:W-:-:S04]  /*69f0*/  IADD3 R29, P4, P5, R20, R88, R79 ;  /* 0x00000058141d7210 */ /* 0x000fc80007d9e04f */
[----:B------:R-:W-:Y:S02]  /*6a00*/  IADD3.X R30, R3, R110, R100, P4, P5 ;  /* 0x0000006e031e7210 */ /* 0x000fe400027ea464 */
[----:B------:R-:W-:-:S04]  /*6a10*/  LEA R28, P4, R29, R86, 0x1 ;  /* 0x000000561d1c7211 */ /* 0x000fc800078808ff */
[----:B------:R-:W-:Y:S02]  /*6a20*/  LEA.HI.X R29, R29, R87, R30, 0x1, P4 ;  /* 0x000000571d1d7211 */ /* 0x000fe400020f0c1e */
[----:B------:R-:W-:-:S03]  /*6a30*/  ISETP.GE.AND P4, PT, R44, R109, PT ;  /* 0x0000006d2c00720c */ /* 0x000fc60003f86270 */
[----:B-1----:R4:W-:Y:S10]  /*6a40*/  STG.E.128 desc[UR40][R28.64], R32 ;  /* 0x000000201c007986 */ /* 0x0029f4000c101d28 */
[----:B------:R-:W-:Y:S05]  /*6a50*/  @P4 BRA `(.L_x_10760) ;  /* 0x00000000009c4947 */ /* 0x000fea0003800000 */
[--C-:B----4-:R-:W-:Y:S02]  /*6a60*/  SHF.R.S32.HI R28, RZ, 0x1f, R44.reuse ;  /* 0x0000001fff1c7819 */ /* 0x110fe4000001142c */
[----:B------:R-:W-:-:S04]  /*6a70*/  IADD3 R44, P4, P5, R20, R88, R44 ;  /* 0x00000058142c7210 */ /* 0x000fc80007d9e02c */
[----:B------:R-:W-:Y:S02]  /*6a80*/  IADD3.X R28, R3, R110, R28, P4, P5 ;  /* 0x0000006e031c7210 */ /* 0x000fe400027ea41c */
[----:B------:R-:W-:-:S04]  /*6a90*/  LEA R86, P4, R44, R86, 0x1 ;  /* 0x000000562c567211 */ /* 0x000fc800078808ff */
[----:B------:R-:W-:-:S05]  /*6aa0*/  LEA.HI.X R87, R44, R87, R28, 0x1, P4 ;  /* 0x000000572c577211 */ /* 0x000fca00020f0c1c */
[----:B--2---:R1:W-:Y:S01]  /*6ab0*/  STG.E.128 desc[UR40][R86.64], R36 ;  /* 0x0000002456007986 */ /* 0x0043e2000c101d28 */
[----:B------:R-:W-:Y:S05]  /*6ac0*/  BRA `(.L_x_10760) ;  /* 0x0000000000807947 */ /* 0x000fea0003800000 */
.L_x_10753:
[----:B------:R-:W-:-:S06]  /*6ad0*/  UISETP.NE.AND UP0, UPT, UR37, 0x3, UPT ;  /* 0x000000032500788c */ /* 0x000fcc000bf05270 */
[----:B------:R-:W-:-:S13]  /*6ae0*/  PLOP3.LUT P3, PT, PT, PT, UP0, 0x80, 0x0 ;  /* 0x000000000000781c */ /* 0x000fda0003f6f008 */
[----:B------:R-:W-:Y:S05]  /*6af0*/  @!P3 BRA `(.L_x_10798) ;  /* 0x000000000004b947 */ /* 0x000fea0003800000 */
[----:B------:R-:W-:Y:S01]  /*6b00*/  BPT.TRAP 0x1 ;  /* 0x000000040000795c */ /* 0x000fe20000300000 */
.L_x_10798:
[----:B------:R-:W-:Y:S01]  /*6b10*/  IMAD R14, R17, 0x8, R2 ;  /* 0x00000008110e7824 */ /* 0x000fe200078e0202 */
[----:B------:R-:W-:Y:S01]  /*6b20*/  SHF.L.U32 R85, R156, 0x1f, RZ ;  /* 0x0000001f9c557819 */ /* 0x000fe200000006ff */
[----:B------:R-:W-:Y:S01]  /*6b30*/  IMAD R84, R25, -0x80, R24 ;  /* 0xffffff8019547824 */ /* 0x000fe200078e0218 */
[----:B------:R-:W-:Y:S02]  /*6b40*/  BSSY B1, `(.L_x_10799) ;  /* 0x0000004000017945 */ /* 0x000fe40003800000 */
[----:B------:R-:W0:Y:S02]  /*6b50*/  SYNCS.PHASECHK.TRANS64.TRYWAIT P4, [R14+URZ+0x2d890], R85 ;  /* 0x02d890550e0075a7 */ /* 0x000e24000808017f */
[----:B------:R-:W-:Y:S01]  /*6b60*/  VIMNMX R84, R84, 0x80, PT ;  /* 0x0000008054547848 */ /* 0x000fe20003fe0100 */
[----:B0-----:R-:W-:Y:S06]  /*6b70*/  @!P4 BRA `(.L_x_10800) ;  /* 0x000001dc00a4c947 */ /* 0x001fec0003800000 */
.L_x_11140:
[----:B------:R-:W-:Y:S05]  /*6b80*/  BSYNC B1 ;  /* 0x0000000000017941 */ /* 0x000fea0003800000 */
.L_x_10799:
        /* <DEDUP_REMOVED lines=20> */
.L_x_10760:
[----:B------:R-:W-:Y:S05]  /*6cd0*/  BSYNC B0 ;  /* 0x0000000000007941 */ /* 0x000fea0003800000 */
.L_x_10752:
        /* <DEDUP_REMOVED lines=17> */
.L_x_10802:
[----:B------:R-:W-:Y:S05]  /*6df0*/  BSYNC B0 ;  /* 0x0000000000007941 */ /* 0x000fea0003800000 */
.L_x_10801:
[----:B------:R-:W2:Y:S01]  /*6e00*/  SYNCS.PHASECHK.TRANS64.TRYWAIT P3, [R14+URZ+0x2d8b0], R85 ;  /* 0x02d8b0550e0075a7 */ /* 0x000ea2000806017f */
[----:B------:R-:W-:Y:S04]  /*6e10*/  BSSY B0, `(.L_x_10803) ;  /* 0x0000002000007945 */ /* 0x000fe80003800000 */
[----:B--2---:R-:W-:Y:S05]  /*6e20*/  @!P3 BRA `(.L_x_10804) ;  /* 0x000001dc000cb947 */ /* 0x004fea0003800000 */
.L_x_11141:
[----:B------:R-:W-:Y:S05]  /*6e30*/  BSYNC B0 ;  /* 0x0000000000007941 */ /* 0x000fea0003800000 */
.L_x_10803:
        /* <DEDUP_REMOVED lines=33> */
.L_x_10806:
[----:B------:R-:W-:Y:S05]  /*7050*/  BSYNC B0 ;  /* 0x0000000000007941 */ /* 0x000fea0003800000 */
.L_x_10805:
[----:B------:R-:W-:Y:S01]  /*7060*/  @!PT LDS RZ, [RZ] ;  /* 0x00000000fffff984 */ /* 0x000fe20000000800 */
[----:B------:R-:W-:Y:S01]  /*7070*/  @!PT LDS RZ, [RZ] ;  /* 0x00000000fffff984 */ /* 0x000fe20000000800 */
[----:B------:R-:W-:Y:S01]  /*7080*/  @!PT LDS RZ, [RZ] ;  /* 0x00000000fffff984 */ /* 0x000fe20000000800 */
[----:B------:R-:W-:Y:S01]  /*7090*/  @!PT LDS RZ, [RZ] ;  /* 0x00000000fffff984 */ /* 0x000fe20000000800 */
[----:B------:R4:W-:Y:S06]  /*70a0*/  MEMBAR.ALL.CTA ;  /* 0x0000000000007992 */ /* 0x0009ec0000008000 */
[----:B----4-:R-:W4:Y:S01]  /*70b0*/  FENCE.VIEW.ASYNC.S ;  /* 0x00000000000073c6 */ /* 0x010f220000000000 */
[----:B------:R-:W-:Y:S02]  /*70c0*/  VIADD R17, R17, 0x1 ;  /* 0x0000000111117836 */ /* 0x000fe40000000000 */
[----:B0-2---:R-:W-:Y:S01]  /*70d0*/  @!P4 VIADD R14, R14, 0x2d8c0 ;  /* 0x0002d8c00e0ec836 */ /* 0x005fe20000000000 */
[----:B----4-:R0:W-:Y:S02]  /*70e0*/  BAR.SYNC.DEFER_BLOCKING R111, 0x80 ;  /* 0x0002006f0000751d */ /* 0x0101e40000010000 */
[----:B------:R-:W-:-:S02]  /*70f0*/  ISETP.NE.AND P3, PT, R17, 0x2, PT ;  /* 0x000000021100780c */ /* 0x000fc40003f65270 */
[----:B------:R-:W-:Y:S02]  /*7100*/  @!P4 PRMT R14, RZ, 0x654, R14 ;  /* 0x00000654ff0ec816 */ /* 0x000fe4000000000e */
[----:B------:R-:W-:Y:S02]  /*7110*/  SEL R15, RZ, 0x1, P3 ;  /* 0x00000001ff0f7807 */ /* 0x000fe40001800000 */
[----:B------:R-:W-:Y:S02]  /*7120*/  SEL R17, R17, RZ, P3 ;  /* 0x000000ff11117207 */ /* 0x000fe40001800000 */
[----:B------:R-:W-:Y:S01]  /*7130*/  LOP3.LUT R156, R156, R15, RZ, 0x3c, !PT ;  /* 0x0000000f9c9c7212 */ /* 0x000fe200078e3cff */
[----:B------:R0:W-:Y:S01]  /*7140*/  @!P4 SYNCS.ARRIVE.TRANS64.RED.A1T0 RZ, [R14+URZ], RZ ;  /* 0x000000ff0effc9a7 */ /* 0x0001e2000810043f */
[----:B------:R-:W-:Y:S05]  /*7150*/  @P2 BRA `(.L_x_10807) ;  /* 0xffffffbc002c2947 */ /* 0x000fea000383ffff */
[----:B-1-3--:R-:W1:Y:S01]  /*7160*/  S2R R28, SR_TID.X ;  /* 0x00000000001c7919 */ /* 0x00ae620000002100 */
[----:B------:R-:W-:Y:S02]  /*7170*/  PLOP3.LUT P0, PT, PT, PT, PT, 0x8, 0x0 ;  /* 0x000000000000781c */ /* 0x000fe40003f0e170 */
[----:B-1----:R-:W-:-:S04]  /*7180*/  SHF.R.U32.HI R28, RZ, 0x7, R28 ;  /* 0x00000007ff1c7819 */ /* 0x002fc8000001161c */
[----:B------:R-:W-:-:S13]  /*7190*/  ISETP.NE.AND P5, PT, R28, 0x1, PT ;  /* 0x000000011c00780c */ /* 0x000fda0003fa5270 */
[----:B------:R-:W-:Y:S06]  /*71a0*/  @!P5 BAR.ARV 0x9, 0x100 ;  /* 0x024400000000db1d */ /* 0x000fec0000002000 */
.L_x_10747:
[----:B------:R-:W2:Y:S01]  /*71b0*/  LDL R8, [R1+0x1c] ;  /* 0x00001c0001087983 */ /* 0x000ea20000100800 */
[----:B------:R-:W1:Y:S01]  /*71c0*/  LDC R0, c[0x0][0x448] ;  /* 0x00011200ff007b82 */ /* 0x000e620000000800 */
[----:B------:R-:W-:-:S07]  /*71d0*/  IADD3 R7, R139, 0x1, -R138 ;  /* 0x000000018b077810 */ /* 0x000fce0007ffe88a */
[----:B------:R-:W3:Y:S01]  /*71e0*/  LDC.64 R4, c[0x0][0x9e0] ;  /* 0x00027800ff047b82 */ /* 0x000ee20000000a00 */
[----:B-1----:R-:W-:Y:S02]  /*71f0*/  ISETP.NE.AND P1, PT, R0, 0x1, PT ;  /* 0x000000010000780c */ /* 0x002fe40003f25270 */
[----:B---3--:R-:W-:-:S11]  /*7200*/  ISETP.GE.AND P2, PT, R5, 0x1, PT ;  /* 0x000000010500780c */ /* 0x008fd60003f46270 */
[----:B------:R-:W1:Y:S08]  /*7210*/  @P1 LDC R3, c[0x0][0x44c] ;  /* 0x00011300ff031b82 */ /* 0x000e700000000800 */
[----:B------:R-:W3:Y:S01]  /*7220*/  @P1 LDC R6, c[0x0][0x450] ;  /* 0x00011400ff061b82 */ /* 0x000ee20000000800 */
[----:B--2---:R-:W-:-:S04]  /*7230*/  VIADD R0, R8, 0xbf ;  /* 0x000000bf08007836 */ /* 0x004fc80000000000 */
[----:B-1----:R-:W-:-:S05]  /*7240*/  @P1 IMAD.HI.U32 R3, R0, R3, RZ ;  /* 0x0000000300031227 */ /* 0x002fca00078e00ff */
[----:B---3--:R-:W-:-:S05]  /*7250*/  @P1 SHF.R.U32.HI R0, RZ, R6, R3 ;  /* 0x00000006ff001219 */ /* 0x008fca0000011603 */
[----:B------:R-:W-:Y:S01]  /*7260*/  IMAD.IADD R3, R7, 0x1, R0 ;  /* 0x0000000107037824 */ /* 0x000fe200078e0200 */
[----:B------:R-:W-:Y:S06]  /*7270*/  @P0 BRA `(.L_x_10808) ;  /* 0x00000000000c0947 */ /* 0x000fec0003800000 */
[----:B------:R-:W1:Y:S01]  /*7280*/  FENCE.VIEW.ASYNC.G ;  /* 0x00000000000073c6 */ /* 0x000e620000000100 */
[----:B------:R-:W-:Y:S05]  /*7290*/  WARPSYNC.ALL ;  /* 0x0000000000007948 */ /* 0x000fea0003800000 */
[----:B-1----:R-:W-:Y:S06]  /*72a0*/  BAR.ARV 0xc, 0x200 ;  /* 0x0308000000007b1d */ /* 0x002fec0000002000 */
.L_x_10808:
        /* <DEDUP_REMOVED lines=13> */
.L_x_10811:
[----:B------:R-:W-:-:S13]  /*7380*/  ISETP.NE.AND P0, PT, R5, 0x1, PT ;  /* 0x000000010500780c */ /* 0x000fda0003f05270 */
[----:B------:R-:W1:Y:S02]  /*7390*/  @P0 LDC.64 R6, c[0x0][0x9e8] ;  /* 0x00027a00ff060b82 */ /* 0x000e640000000a00 */
[----:B-1----:R-:W-:-:S05]  /*73a0*/  @P0 IMAD.HI.U32 R6, R0, R6, RZ ;  /* 0x0000000600060227 */ /* 0x002fca00078e00ff */
[----:B------:R-:W-:-:S07]  /*73b0*/  @P0 SHF.R.U32.HI R0, RZ, R7, R6 ;  /* 0x00000007ff000219 */ /* 0x000fce0000011606 */
.L_x_10812:
[----:B------:R-:W-:Y:S05]  /*73c0*/  BSYNC B0 ;  /* 0x0000000000007941 */ /* 0x000fea0003800000 */
.L_x_10810:
[----:B------:R-:W-:-:S05]  /*73d0*/  IMAD R3, R0, R5, R5 ;  /* 0x0000000500037224 */ /* 0x000fca00078e0205 */
[----:B------:R-:W-:-:S07]  /*73e0*/  VIMNMX R4, R4, R3, PT ;  /* 0x0000000304047248 */ /* 0x000fce0003fe0100 */
.L_x_10809:
[----:B------:R-:W1:Y:S01]  /*73f0*/  @P1 LDC R0, c[0x0][0x44c] ;  /* 0x00011300ff001b82 */ /* 0x000e620000000800 */
[----:B------:R-:W-:Y:S01]  /*7400*/  VIADD R4, R4, 0x7f ;  /* 0x0000007f04047836 */ /* 0x000fe20000000000 */
[----:B------:R-:W-:-:S04]  /*7410*/  ULDC UR4, c[0x0][0x9dc] ;  /* 0x0002770000047ab9 */ /* 0x000fc80000000800 */
[----:B------:R-:W-:Y:S02]  /*7420*/  SHF.R.S32.HI R3, RZ, 0x1f, R4 ;  /* 0x0000001fff037819 */ /* 0x000fe40000011404 */
[----:B------:R-:W2:Y:S02]  /*7430*/  @P1 LDC R7, c[0x0][0x450] ;  /* 0x00011400ff071b82 */ /* 0x000ea40000000800 */
[----:B------:R-:W-:-:S04]  /*7440*/  LEA.HI R3, R3, R4, RZ, 0x7 ;  /* 0x0000000403037211 */ /* 0x000fc800078f38ff */
[----:B------:R-:W-:-:S04]  /*7450*/  SHF.R.S32.HI R3, RZ, 0x7, R3 ;  /* 0x00000007ff037819 */ /* 0x000fc80000011403 */
[----:B------:R-:W-:Y:S01]  /*7460*/  VIMNMX R9, R112, R3, PT ;  /* 0x0000000370097248 */ /* 0x000fe20003fe0100 */
[----:B-1----:R-:W-:-:S04]  /*7470*/  @P1 IMAD.HI.U32 R6, R8, R0, RZ ;  /* 0x0000000008061227 */ /* 0x002fc800078e00ff */
[----:B------:R-:W-:Y:S01]  /*7480*/  IMAD.MOV.U32 R0, RZ, RZ, R8 ;  /* 0x000000ffff007224 */ /* 0x000fe200078e0008 */
        /* <DEDUP_REMOVED lines=14> */
.L_x_10815:
[----:B------:R-:W-:-:S13]  /*7570*/  ISETP.NE.AND P0, PT, R5, 0x1, PT ;  /* 0x000000010500780c */ /* 0x000fda0003f05270 */
[----:B------:R-:W1:Y:S02]  /*7580*/  @P0 LDC.64 R6, c[0x0][0x9e8] ;  /* 0x00027a00ff060b82 */ /* 0x000e640000000a00 */
[----:B-1----:R-:W-:-:S05]  /*7590*/  @P0 IMAD.HI.U32 R4, R0, R6, RZ ;  /* 0x0000000600040227 */ /* 0x002fca00078e00ff */
[----:B------:R-:W-:-:S07]  /*75a0*/  @P0 SHF.R.U32.HI R0, RZ, R7, R4 ;  /* 0x00000007ff000219 */ /* 0x000fce0000011604 */
.L_x_10816:
[----:B------:R-:W-:Y:S05]  /*75b0*/  BSYNC B0 ;  /* 0x0000000000007941 */ /* 0x000fea0003800000 */
.L_x_10814:
[----:B------:R-:W-:-:S05]  /*75c0*/  IMAD R0, R0, R5, RZ ;  /* 0x0000000500007224 */ /* 0x000fca00078e02ff */
[----:B------:R-:W-:-:S07]  /*75d0*/  VIMNMX R3, R3, R0, !PT ;  /* 0x0000000003037248 */ /* 0x000fce0007fe0100 */
.L_x_10813:
        /* <DEDUP_REMOVED lines=14> */
[----:B------:R-:W1:Y:S01]  /*76c0*/  I2F.RP R3, R6 ;  /* 0x0000000600037306 */ /* 0x000e620000209400 */
[----:B------:R-:W-:Y:S02]  /*76d0*/  IABS R12, R8 ;  /* 0x00000008000c7213 */ /* 0x000fe40000000000 */
[----:B------:R-:W-:-:S05]  /*76e0*/  IMAD.IADD R0, R0, 0x1, -R11 ;  /* 0x0000000100007824 */ /* 0x000fca00078e0a0b */
[----:B------:R-:W-:Y:S02]  /*76f0*/  IABS R10, R0 ;  /* 0x00000000000a7213 */ /* 0x000fe40000000000 */
[----:B------:R-:W-:-:S04]  /*7700*/  LOP3.LUT R0, R0, R8, RZ, 0x3c, !PT ;  /* 0x0000000800007212 */ /* 0x000fc800078e3cff */
[----:B------:R-:W-:Y:S01]  /*7710*/  ISETP.GE.AND P2, PT, R0, RZ, PT ;  /* 0x000000ff0000720c */ /* 0x000fe20003f46270 */
[----:B-1----:R-:W1:Y:S02]  /*7720*/  MUFU.RCP R3, R3 ;  /* 0x0000000300037308 */ /* 0x002e640000001000 */
[----:B-1----:R-:W-:Y:S02]  /*7730*/  VIADD R4, R3, 0xffffffe ;  /* 0x0ffffffe03047836 */ /* 0x002fe40000000000 */
[----:B------:R-:W-:-:S04]  /*7740*/  IMAD.MOV R3, RZ, RZ, -R12 ;  /* 0x000000ffff037224 */ /* 0x000fc800078e0a0c */
[----:B------:R1:W2:Y:S02]  /*7750*/  F2I.FTZ.U32.TRUNC.NTZ R5, R4 ;  /* 0x0000000400057305 */ /* 0x0002a4000021f000 */
[----:B-1----:R-:W-:Y:S02]  /*7760*/  IMAD.MOV.U32 R4, RZ, RZ, RZ ;  /* 0x000000ffff047224 */ /* 0x002fe400078e00ff */
[----:B--2---:R-:W-:-:S04]  /*7770*/  IMAD.MOV R7, RZ, RZ, -R5 ;  /* 0x000000ffff077224 */ /* 0x004fc800078e0a05 */
        /* <DEDUP_REMOVED lines=14> */
.L_x_10818:
[----:B------:R-:W-:Y:S05]  /*7860*/  BSYNC B0 ;  /* 0x0000000000007941 */ /* 0x000fea0003800000 */
.L_x_10817:
        /* <DEDUP_REMOVED lines=28> */
[----:B--2---:R-:W-:-:S05]  /*7a30*/  IMAD R0, R0, R88, R11 ;  /* 0x0000005800007224 */ /* 0x004fca00078e020b */
[----:B------:R0:W-:Y:S01]  /*7a40*/  STL [R1+0x48], R0 ;  /* 0x0000480001007387 */ /* 0x0001e20000100800 */
[----:B------:R-:W-:-:S04]  /*7a50*/  VIADDMNMX R88, R0, R88, R9, PT ;  /* 0x0000005800587246 */ /* 0x000fc80003800109 */
[----:B------:R-:W-:-:S13]  /*7a60*/  ISETP.GT.AND P1, PT, R88, R0, PT ;  /* 0x000000005800720c */ /* 0x000fda0003f24270 */
[----:B0-----:R-:W-:Y:S05]  /*7a70*/  @!P1 BRA `(.L_x_10819) ;  /* 0x0000011000ac9947 */ /* 0x001fea0003800000 */
[----:B------:R-:W0:Y:S01]  /*7a80*/  S2R R0, SR_TID.X ;  /* 0x0000000000007919 */ /* 0x000e220000002100 */
[----:B------:R-:W-:Y:S01]  /*7a90*/  UMOV UR4, 0xffffffff ;  /* 0xffffffff00047882 */ /* 0x000fe20000000000 */
[----:B0-----:R-:W-:-:S05]  /*7aa0*/  VIADD R45, R0, 0xffffff80 ;  /* 0xffffff80002d7836 */ /* 0x001fca0000000000 */
[----:B------:R-:W-:-:S04]  /*7ab0*/  SHF.R.S32.HI R52, RZ, 0x1f, R45 ;  /* 0x0000001fff347819 */ /* 0x000fc8000001142d */
[----:B------:R-:W-:-:S04]  /*7ac0*/  LEA.HI R13, R52, R45, RZ, 0x7 ;  /* 0x0000002d340d7211 */ /* 0x000fc800078f38ff */
[----:B------:R-:W-:Y:S01]  /*7ad0*/  SHF.R.S32.HI R13, RZ, 0x7, R13 ;  /* 0x00000007ff0d7819 */ /* 0x000fe2000001140d */
[----:B------:R-:W-:Y:S06]  /*7ae0*/  BRA.DIV UR4, `(.L_x_10820) ;  /* 0x000001ce04f07947 */ /* 0x000fec000b800000 */
[----:B------:R0:W1:Y:S02]  /*7af0*/  SHFL.IDX PT, R157, R13, RZ, 0x1f ;  /* 0x00001fff0d9d7589 */ /* 0x00006400000e0000 */
.L_x_11144:
[----:B-1----:R-:W-:Y:S01]  /*7b00*/  IMAD.HI R0, R157, 0x55555556, RZ ;  /* 0x555555569d007827 */ /* 0x002fe200078e02ff */
[----:B------:R-:W-:Y:S03]  /*7b10*/  BSSY B6, `(.L_x_10821) ;  /* 0x000001f000067945 */ /* 0x000fe60003800000 */
[----:B------:R-:W-:Y:S01]  /*7b20*/  VIADD R3, R2, 0x21800 ;  /* 0x0002180002037836 */ /* 0x000fe20000000000 */
[----:B------:R-:W-:-:S04]  /*7b30*/  LEA.HI R0, R0, R0, RZ, 0x1 ;  /* 0x0000000000007211 */ /* 0x000fc800078f08ff */
[----:B------:R-:W-:Y:S01]  /*7b40*/  LOP3.LUT P0, RZ, R3, 0x3ff, RZ, 0xc0, !PT ;  /* 0x000003ff03ff7812 */ /* 0x000fe2000780c0ff */
[----:B------:R-:W-:-:S04]  /*7b50*/  IMAD R4, R0, -0x3, R157 ;  /* 0xfffffffd00047824 */ /* 0x000fc800078e029d */
[----:B------:R-:W-:Y:S01]  /*7b60*/  IMAD R0, R4, 0x1000, R2 ;  /* 0x0000100004007824 */ /* 0x000fe200078e0202 */
[----:B------:R1:W-:Y:S03]  /*7b70*/  STL [R1+0x28], R4 ;  /* 0x0000280401007387 */ /* 0x0003e60000100800 */
[----:B------:R-:W-:-:S05]  /*7b80*/  VIADD R0, R0, 0xc400 ;  /* 0x0000c40000007836 */ /* 0x000fca0000000000 */
[----:B------:R-:W-:Y:S01]  /*7b90*/  SHF.R.U32.HI R0, RZ, 0x4, R0 ;  /* 0x00000004ff007819 */ /* 0x000fe20000011600 */
[----:B-1----:R-:W-:-:S03]  /*7ba0*/  IMAD R4, R4, 0x2000, R3 ;  /* 0x0000200004047824 */ /* 0x002fc600078e0203 */
[----:B------:R-:W-:Y:S02]  /*7bb0*/  LOP3.LUT R44, R0, 0x3fff, RZ, 0xc0, !PT ;  /* 0x00003fff002c7812 */ /* 0x000fe400078ec0ff */
[----:B------:R-:W-:-:S04]  /*7bc0*/  SHF.R.U32.HI R4, RZ, 0x4, R4 ;  /* 0x00000004ff047819 */ /* 0x000fc80000011604 */
[----:B------:R-:W-:-:S05]  /*7bd0*/  LOP3.LUT R3, R4, 0x3fff, RZ, 0xc0, !PT ;  /* 0x00003fff04037812 */ /* 0x000fca00078ec0ff */
[----:B------:R1:W-:Y:S01]  /*7be0*/  STL [R1+0x3c], R3 ;  /* 0x00003c0301007387 */ /* 0x0003e20000100800 */
[----:B------:R-:W-:Y:S05]  /*7bf0*/  @!P0 BRA `(.L_x_10822) ;  /* 0x0000000000408947 */ /* 0x000fea0003800000 */
[----:B------:R-:W-:Y:S01]  /*7c00*/  MOV R14, 0x0 ;  /* 0x00000000000e7802 */ /* 0x000fe20000000f00 */
[----:B------:R-:W-:Y:S01]  /*7c10*/  ULDC.64 UR4, c[0x4][0x1b8] ;  /* 0x01006e0000047ab9 */ /* 0x000fe20000000a00 */
[----:B------:R-:W-:Y:S01]  /*7c20*/  ULDC.64 UR6, c[0x4][0x1c0] ;  /* 0x0100700000067ab9 */ /* 0x000fe20000000a00 */
[----:B------:R-:W-:Y:S02]  /*7c30*/  IMAD.U32 R4, RZ, RZ, UR4 ;  /* 0x00000004ff047e24 */ /* 0x000fe4000f8e00ff */
[----:B------:R-:W-:Y:S01]  /*7c40*/  IMAD.U32 R5, RZ, RZ, UR5 ;  /* 0x00000005ff057e24 */ /* 0x000fe2000f8e00ff */
[----:B------:R-:W2:Y:S01]  /*7c50*/  LDC.64 R14, c[0x4][R14] ;  /* 0x010000000e0e7b82 */ /* 0x000ea20000000a00 */
[----:B------:R-:W-:Y:S01]  /*7c60*/  ULDC.64 UR4, c[0x4][0x28] ;  /* 0x01000a0000047ab9 */ /* 0x000fe20000000a00 */
        /* <DEDUP_REMOVED lines=8> */
[----:B-12--5:R-:W-:Y:S05]  /*7cf0*/  CALL.ABS.NOINC R14 ;  /* 0x000000000e007343 */ /* 0x026fea0003c00000 */
.L_x_10822:
[----:B------:R-:W-:Y:S05]  /*7d00*/  BSYNC B6 ;  /* 0x0000000000067941 */ /* 0x000fea0003800000 */
.L_x_10821:
[----:B------:R-:W-:Y:S02]  /*7d10*/  ULDC UR4, c[0x0][0x3f4] ;  /* 0x0000fd0000047ab9 */ /* 0x000fe40000000800 */
[----:B------:R-:W-:-:S13]  /*7d20*/  ISETP.LT.AND P0, PT, RZ, UR4, PT ;  /* 0x00000004ff007c0c */ /* 0x000fda000bf01270 */
[----:B------:R-:W-:Y:S05]  /*7d30*/  @P0 BRA `(.L_x_10823) ;  /* 0x0000000000400947 */ /* 0x000fea0003800000 */
[----:B------:R-:W2:Y:S02]  /*7d40*/  LDL R20, [R1+0x5c] ;  /* 0x00005c0001147983 */ /* 0x000ea40000100800 */
[----:B--2---:R-:W-:-:S04]  /*7d50*/  LEA.HI R0, R20, R20, RZ, 0x1 ;  /* 0x0000001414007211 */ /* 0x004fc800078f08ff */
[----:B------:R-:W-:-:S05]  /*7d60*/  LOP3.LUT R0, R0, 0xfffffffe, RZ, 0xc0, !PT ;  /* 0xfffffffe00007812 */ /* 0x000fca00078ec0ff */
[----:B------:R-:W-:-:S05]  /*7d70*/  IMAD.IADD R0, R20, 0x1, -R0 ;  /* 0x0000000114007824 */ /* 0x000fca00078e0a00 */
[----:B-1----:R-:W-:-:S04]  /*7d80*/  SHF.L.U32 R3, R0, 0x1f, RZ ;  /* 0x0000001f00037819 */ /* 0x002fc800000006ff */
[----:B------:R1:W2:Y:S03]  /*7d90*/  SYNCS.PHASECHK.TRANS64.TRYWAIT P0, [R2+URZ+0x2d800], R3 ;  /* 0x02d80003020075a7 */ /* 0x0002a6000800017f */
[----:B--2---:R-:W-:Y:S05]  /*7da0*/  @!P0 NANOSLEEP.SYNCS 0x989680 ;  /* 0x009896800000895d */ /* 0x004fea0003900000 */
[----:B------:R-:W2:Y:S01]  /*7db0*/  @!P0 SYNCS.PHASECHK.TRANS64 P0, [R2+URZ+0x2d800], R3 ;  /* 0x02d80003020085a7 */ /* 0x000ea2000800007f */
[----:B------:R-:W-:Y:S04]  /*7dc0*/  BSSY B0, `(.L_x_10824) ;  /* 0x0000006000007945 */ /* 0x000fe80003800000 */
[----:B--2---:R-:W-:Y:S05]  /*7dd0*/  @P0 BRA `(.L_x_10825) ;  /* 0x0000000000100947 */ /* 0x004fea0003800000 */
.L_x_10826:
[----:B--2---:R2:W3:Y:S02]  /*7de0*/  SYNCS.PHASECHK.TRANS64.TRYWAIT P0, [R2+URZ+0x2d800], R3 ;  /* 0x02d80003020075a7 */ /* 0x0044e4000800017f */
[----:B---3--:R-:W-:Y:S05]  /*7df0*/  @!P0 NANOSLEEP.SYNCS 0x989680 ;  /* 0x009896800000895d */ /* 0x008fea0003900000 */
[----:B------:R-:W3:Y:S02]  /*7e00*/  @!P0 SYNCS.PHASECHK.TRANS64 P0, [R2+URZ+0x2d800], R3 ;  /* 0x02d80003020085a7 */ /* 0x000ee4000800007f */
[----:B---3--:R-:W-:Y:S05]  /*7e10*/  @!P0 BRA `(.L_x_10826) ;  /* 0xfffffffc00f08947 */ /* 0x008fea000383ffff */
.L_x_10825:
[----:B------:R-:W-:Y:S05]  /*7e20*/  BSYNC B0 ;  /* 0x0000000000007941 */ /* 0x000fea0003800000 */
.L_x_10824:
[----:B------:R-:W-:Y:S05]  /*7e30*/  BRA `(.L_x_10827) ;  /* 0x0000003c00a07947 */ /* 0x000fea0003800000 */
.L_x_10823:
[----:B------:R-:W-:Y:S01]  /*7e40*/  ULOP3.LUT UP0, URZ, UR38, 0x1bf, URZ, 0xc0, !UPT ;  /* 0x000001bf263f7892 */ /* 0x000fe2000f80c03f */
[----:B-----5:R-:W-:Y:S01]  /*7e50*/  SHF.R.S32.HI R0, RZ, 0x1f, R106 ;  /* 0x0000001fff007819 */ /* 0x020fe2000001146a */
[----:B------:R-:W-:Y:S01]  /*7e60*/  ULDC.64 UR4, c[0x0][0x3f8] ;  /* 0x0000fe0000047ab9 */ /* 0x000fe20000000a00 */
[----:B------:R-:W-:Y:S01]  /*7e70*/  ULDC.64 UR6, c[0x0][0x408] ;  /* 0x0001020000067ab9 */ /* 0x000fe20000000a00 */
[----:B------:R-:W-:Y:S02]  /*7e80*/  IMAD.WIDE.U32 R24, R106, UR4, RZ ;  /* 0x000000046a187c25 */ /* 0x000fe4000f8e00ff */
[----:B------:R-:W-:Y:S02]  /*7e90*/  PLOP3.LUT P0, PT, PT, PT, UP0, 0x80, 0x0 ;  /* 0x000000000000781c */ /* 0x000fe40003f0f008 */
[C---:B-1----:R-:W-:Y:S02]  /*7ea0*/  IMAD R3, R0.reuse, UR4, RZ ;  /* 0x0000000400037c24 */ /* 0x042fe4000f8e02ff */
        /* <DEDUP_REMOVED lines=10> */
[----:B------:R-:W-:Y:S02]  /*7f50*/  IMAD.U32 R4, RZ, RZ, UR4 ;  /* 0x00000004ff047e24 */ /* 0x000fe4000f8e00ff */
        /* <DEDUP_REMOVED lines=12> */
.L_x_10828:
[----:B------:R-:W2:Y:S01]  /*8020*/  LDL R20, [R1+0x1c] ;  /* 0x00001c0001147983 */ /* 0x000ea20000100800 */
[----:B------:R-:W-:Y:S01]  /*8030*/  ULDC.U8 UR4, c[0x0][0x410] ;  /* 0x0001040000047ab9 */ /* 0x000fe20000000000 */
[----:B------:R-:W-:Y:S01]  /*8040*/  BSSY B0, `(.L_x_10829) ;  /* 0x00003bf000007945 */ /* 0x000fe20003800000 */
[----:B------:R-:W-:Y:S01]  /*8050*/  ISETP.NE.AND P0, PT, RZ, UR4, PT ;  /* 0x00000004ff007c0c */ /* 0x000fe2000bf05270 */
[----:B--2---:R-:W-:-:S12]  /*8060*/  IMAD.IADD R10, R136, 0x1, R20 ;  /* 0x00000001880a7824 */ /* 0x004fd800078e0214 */
[----:B------:R-:W-:Y:S05]  /*8070*/  @!P0 BRA `(.L_x_10830) ;  /* 0x0000001c006c8947 */ /* 0x000fea0003800000 */
[----:B------:R-:W1:Y:S01]  /*8080*/  LDC R7, c[0x0][0x448] ;  /* 0x00011200ff077b82 */ /* 0x000e620000000800 */
[----:B------:R-:W-:Y:S01]  /*8090*/  ULDC.64 UR4, c[0x0][0x3f8] ;  /* 0x0000fe0000047ab9 */ /* 0x000fe20000000a00 */
[----:B------:R-:W-:Y:S01]  /*80a0*/  ULDC.64 UR6, c[0x0][0x408] ;  /* 0x0001020000067ab9 */ /* 0x000fe20000000a00 */
[----:B------:R-:W-:Y:S02]  /*80b0*/  IMAD.MOV.U32 R4, RZ, RZ, R24 ;  /* 0x000000ffff047224 */ /* 0x000fe400078e0018 */
[----:B------:R-:W-:Y:S02]  /*80c0*/  IMAD.MOV.U32 R8, RZ, RZ, R106 ;  /* 0x000000ffff087224 */ /* 0x000fe400078e006a */
[----:B------:R-:W-:Y:S01]  /*80d0*/  IMAD.MOV.U32 R9, RZ, RZ, R29 ;  /* 0x000000ffff097224 */ /* 0x000fe200078e001d */
[----:B-1----:R-:W-:-:S13]  /*80e0*/  ISETP.NE.AND P0, PT, R7, 0x1, PT ;  /* 0x000000010700780c */ /* 0x002fda0003f05270 */
[----:B------:R-:W1:Y:S08]  /*80f0*/  @P0 LDC R3, c[0x0][0x44c] ;  /* 0x00011300ff030b82 */ /* 0x000e700000000800 */
[----:B------:R-:W2:Y:S01]  /*8100*/  @P0 LDC R5, c[0x0][0x450] ;  /* 0x00011400ff050b82 */ /* 0x000ea20000000800 */
[----:B-1----:R-:W-:-:S04]  /*8110*/  @P0 IMAD.HI.U32 R0, R10, R3, RZ ;  /* 0x000000030a000227 */ /* 0x002fc800078e00ff */
[----:B------:R-:W-:Y:S01]  /*8120*/  IMAD.MOV.U32 R3, RZ, RZ, R10 ;  /* 0x000000ffff037224 */ /* 0x000fe200078e000a */
[----:B--2---:R-:W-:Y:S01]  /*8130*/  @P0 SHF.R.U32.HI R3, RZ, R5, R0 ;  /* 0x00000005ff030219 */ /* 0x004fe20000011600 */
[----:B------:R-:W-:-:S03]  /*8140*/  IMAD.MOV.U32 R5, RZ, RZ, R27 ;  /* 0x000000ffff057224 */ /* 0x000fc600078e001b */
[----:B------:R-:W-:Y:S01]  /*8150*/  SHF.R.S32.HI R0, RZ, 0x1f, R3 ;  /* 0x0000001fff007819 */ /* 0x000fe20000011403 */
[----:B------:R-:W-:-:S04]  /*8160*/  IMAD.WIDE.U32 R4, R3, UR4, R4 ;  /* 0x0000000403047c25 */ /* 0x000fc8000f8e0004 */
[C---:B------:R-:W-:Y:S02]  /*8170*/  IMAD R6, R0.reuse, UR4, RZ ;  /* 0x0000000400067c24 */ /* 0x040fe4000f8e02ff */
[----:B------:R-:W-:Y:S02]  /*8180*/  IMAD R0, R0, UR6, RZ ;  /* 0x0000000600007c24 */ /* 0x000fe4000f8e02ff */
[C---:B0-----:R-:W-:Y:S01]  /*8190*/  IMAD R13, R3.reuse, UR5, R6 ;  /* 0x00000005030d7c24 */ /* 0x041fe2000f8e0206 */
        /* <DEDUP_REMOVED lines=13> */
[----:B------:R-:W2:Y:S04]  /*8270*/  SHFL.IDX PT, R6, R6, RZ, 0x1e1f ;  /* 0x001e1fff06067589 */ /* 0x000ea800000e0000 */
[----:B------:R-:W3:Y:S04]  /*8280*/  SHFL.IDX PT, R0, R0, RZ, 0x1e1f ;  /* 0x001e1fff00007589 */ /* 0x000ee800000e0000 */
[----:B0-----:R-:W4:Y:S02]  /*8290*/  SHFL.IDX PT, R39, R39, RZ, 0x1e1f ;  /* 0x001e1fff27277589 */ /* 0x001f2400000e0000 */
.L_x_11150:
[----:B------:R-:W5:Y:S01]  /*82a0*/  LDL R54, [R1+0x5c] ;  /* 0x00005c0001367983 */ /* 0x000f620000100800 */
[----:B------:R-:W-:Y:S01]  /*82b0*/  IMAD R4, R138, R7, RZ ;  /* 0x000000078a047224 */ /* 0x000fe200078e02ff */
[----:B------:R-:W-:Y:S01]  /*82c0*/  BSSY B1, `(.L_x_10832) ;  /* 0x0000060000017945 */ /* 0x000fe20003800000 */
[----:B------:R-:W-:Y:S02]  /*82d0*/  CS2R R34, SRZ ;  /* 0x0000000000227805 */ /* 0x000fe4000001ff00 */
[----:B------:R-:W-:Y:S01]  /*82e0*/  CS2R R30, SRZ ;  /* 0x00000000001e7805 */ /* 0x000fe2000001ff00 */
[----:B------:R-:W-:Y:S01]  /*82f0*/  IMAD R73, R73, -0xc0, R4 ;  /* 0xffffff4049497824 */ /* 0x000fe200078e0204 */
[----:B------:R-:W-:Y:S02]  /*8300*/  ISETP.GE.AND P1, PT, R10, R4, PT ;  /* 0x000000040a00720c */ /* 0x000fe40003f26270 */
[----:B------:R-:W-:Y:S02]  /*8310*/  CS2R R26, SRZ ;  /* 0x00000000001a7805 */ /* 0x000fe4000001ff00 */
        /* <DEDUP_REMOVED lines=18> */
[----:B------:R-:W4:Y:S04]  /*8440*/  LDL.64 R56, [R1] ;  /* 0x0000000001387983 */ /* 0x000f280000100a00 */
        /* <DEDUP_REMOVED lines=10> */
[C---:B--2---:R-:W-:Y:S01]  /*84f0*/  ISETP.GE.AND P4, PT, R5.reuse, UR4, PT ;  /* 0x0000000405007c0c */ /* 0x044fe2000bf86270 */
[----:B------:R-:W-:Y:S01]  /*8500*/  IMAD.SHL.U32 R8, R5, 0x2, RZ ;  /* 0x0000000205087824 */ /* 0x000fe200078e00ff */
[----:B------:R-:W-:Y:S02]  /*8510*/  SHF.R.S32.HI R4, RZ, 0x1f, R5 ;  /* 0x0000001fff047819 */ /* 0x000fe40000011405 */
[----:B---3--:R-:W-:Y:S02]  /*8520*/  ISETP.GE.AND P3, PT, R41, UR4, PT ;  /* 0x0000000429007c0c */ /* 0x008fe4000bf66270 */
[----:B------:R-:W-:-:S07]  /*8530*/  SHF.L.U64.HI R7, R5, 0x1, R4 ;  /* 0x0000000105077819 */ /* 0x000fce0000010204 */
[-C--:B------:R-:W-:Y:S02]  /*8540*/  @!P4 IADD3 R4, P1, R6, R8.reuse, RZ ;  /* 0x000000080604c210 */ /* 0x080fe40007f3e0ff */
[----:B----4-:R-:W-:Y:S01]  /*8550*/  @!P4 IADD3 R8, P2, R39, R8, RZ ;  /* 0x000000082708c210 */ /* 0x010fe20007f5e0ff */
[----:B------:R-:W-:-:S04]  /*8560*/  IMAD.SHL.U32 R48, R41, 0x2, RZ ;  /* 0x0000000229307824 */ /* 0x000fc800078e00ff */
[--C-:B------:R-:W-:Y:S01]  /*8570*/  @!P4 IMAD.X R9, R0, 0x1, R7.reuse, P2 ;  /* 0x000000010009c824 */ /* 0x100fe200010e0607 */
[C---:B------:R-:W-:Y:S01]  /*8580*/  ISETP.GE.AND P2, PT, R40.reuse, UR4, PT ;  /* 0x0000000428007c0c */ /* 0x040fe2000bf46270 */
[----:B-1----:R-:W-:Y:S01]  /*8590*/  @!P4 IMAD.X R5, R3, 0x1, R7, P1 ;  /* 0x000000010305c824 */ /* 0x002fe200008e0607 */
[----:B------:R-:W-:Y:S01]  /*85a0*/  SHF.R.S32.HI R7, RZ, 0x1f, R41 ;  /* 0x0000001fff077819 */ /* 0x000fe20000011429 */
[----:B------:R-:W-:Y:S01]  /*85b0*/  IMAD.SHL.U32 R42, R40, 0x2, RZ ;  /* 0x00000002282a7824 */ /* 0x000fe200078e00ff */
[----:B------:R-:W5:Y:S01]  /*85c0*/  @!P4 LD.E.64 R30, desc[UR40][R8.64] ;  /* 0x00000028081ec980 */ /* 0x000f62000c101b00 */
[----:B------:R-:W-:Y:S02]  /*85d0*/  ISETP.GE.AND P1, PT, R38, UR4, PT ;  /* 0x0000000426007c0c */ /* 0x000fe4000bf26270 */
[----:B------:R-:W-:Y:S01]  /*85e0*/  SHF.L.U64.HI R7, R41, 0x1, R7 ;  /* 0x0000000129077819 */ /* 0x000fe20000010207 */
[----:B------:R0:W5:Y:S01]  /*85f0*/  @!P4 LD.E.64 R32, desc[UR40][R4.64] ;  /* 0x000000280420c980 */ /* 0x000162000c101b00 */
[----:B------:R-:W-:-:S02]  /*8600*/  @!P3 IADD3 R50, P5, R6, R48, RZ ;  /* 0x000000300632b210 */ /* 0x000fc40007fbe0ff */
[----:B------:R-:W-:Y:S02]  /*8610*/  @!P3 IADD3 R48, P4, R39, R48, RZ ;  /* 0x000000302730b210 */ /* 0x000fe40007f9e0ff */
[----:B------:R-:W-:Y:S01]  /*8620*/  SHF.R.S32.HI R11, RZ, 0x1f, R40 ;  /* 0x0000001fff0b7819 */ /* 0x000fe20000011428 */
[--C-:B------:R-:W-:Y:S01]  /*8630*/  @!P3 IMAD.X R51, R3, 0x1, R7.reuse, P5 ;  /* 0x000000010333b824 */ /* 0x100fe200028e0607 */
[-C--:B------:R-:W-:Y:S01]  /*8640*/  @!P2 IADD3 R46, P5, R6, R42.reuse, RZ ;  /* 0x0000002a062ea210 */ /* 0x080fe20007fbe0ff */
[----:B------:R-:W-:Y:S01]  /*8650*/  @!P3 IMAD.X R49, R0, 0x1, R7, P4 ;  /* 0x000000010031b824 */ /* 0x000fe200020e0607 */
[----:B------:R-:W-:Y:S01]  /*8660*/  SHF.L.U64.HI R11, R40, 0x1, R11 ;  /* 0x00000001280b7819 */ /* 0x000fe2000001020b */
[----:B0-----:R-:W-:Y:S01]  /*8670*/  IMAD.SHL.U32 R4, R38, 0x2, RZ ;  /* 0x0000000226047824 */ /* 0x001fe200078e00ff */
[----:B------:R-:W-:Y:S01]  /*8680*/  @!P2 IADD3 R42, P4, R39, R42, RZ ;  /* 0x0000002a272aa210 */ /* 0x000fe20007f9e0ff */
[----:B------:R-:W5:Y:S01]  /*8690*/  @!P3 LD.E.64 R28, desc[UR40][R50.64] ;  /* 0x00000028321cb980 */ /* 0x000f62000c101b00 */
[----:B------:R-:W-:Y:S01]  /*86a0*/  SHF.R.S32.HI R10, RZ, 0x1f, R38 ;  /* 0x0000001fff0a7819 */ /* 0x000fe20000011426 */
[----:B------:R-:W-:-:S02]  /*86b0*/  @!P2 IMAD.X R47, R3, 0x1, R11, P5 ;  /* 0x00000001032fa824 */ /* 0x000fc400028e060b */
[----:B------:R-:W-:Y:S01]  /*86c0*/  @!P2 IMAD.X R43, R0, 0x1, R11, P4 ;  /* 0x00000001002ba824 */ /* 0x000fe200020e060b */
[----:B------:R-:W-:Y:S01]  /*86d0*/  SHF.L.U64.HI R10, R38, 0x1, R10 ;  /* 0x00000001260a7819 */ /* 0x000fe2000001020a */
[----:B------:R-:W5:Y:S01]  /*86e0*/  @!P3 LD.E.64 R26, desc[UR40][R48.64] ;  /* 0x00000028301ab980 */ /* 0x000f62000c101b00 */
[-C--:B------:R-:W-:Y:S02]  /*86f0*/  @!P1 IADD3 R40, P4, R6, R4.reuse, RZ ;  /* 0x0000000406289210 */ /* 0x080fe40007f9e0ff */
[----:B------:R-:W-:Y:S01]  /*8700*/  ISETP.GE.AND P5, PT, R56, UR4, PT ;  /* 0x0000000438007c0c */ /* 0x000fe2000bfa6270 */
[----:B------:R-:W5:Y:S02]  /*8710*/  @!P2 LD.E.64 R24, desc[UR40][R46.64] ;  /* 0x000000282e18a980 */ /* 0x000f64000c101b00 */
[--C-:B------:R-:W-:Y:S01]  /*8720*/  @!P1 IMAD.X R41, R3, 0x1, R10.reuse, P4 ;  /* 0x0000000103299824 */ /* 0x100fe200020e060a */
[----:B------:R-:W-:Y:S01]  /*8730*/  @!P1 IADD3 R4, P4, R39, R4, RZ ;  /* 0x0000000427049210 */ /* 0x000fe20007f9e0ff */
[----:B------:R-:W-:Y:S01]  /*8740*/  IMAD.SHL.U32 R38, R12, 0x2, RZ ;  /* 0x000000020c267824 */ /* 0x000fe200078e00ff */
[----:B------:R-:W5:Y:S03]  /*8750*/  @!P2 LD.E.64 R20, desc[UR40][R42.64] ;  /* 0x000000282a14a980 */ /* 0x000f66000c101b00 */
[----:B------:R-:W-:Y:S01]  /*8760*/  @!P1 IMAD.X R5, R0, 0x1, R10, P4 ;  /* 0x0000000100059824 */ /* 0x000fe200020e060a */
[----:B------:R-:W-:Y:S01]  /*8770*/  ISETP.GE.AND P4, PT, R12, UR4, PT ;  /* 0x000000040c007c0c */ /* 0x000fe2000bf86270 */
[----:B------:R-:W5:Y:S02]  /*8780*/  @!P1 LD.E.64 R14, desc[UR40][R40.64] ;  /* 0x00000028280e9980 */ /* 0x000f64000c101b00 */
[----:B------:R-:W-:-:S02]  /*8790*/  @!P5 IMAD.MOV.U32 R7, RZ, RZ, R3 ;  /* 0x000000ffff07d224 */ /* 0x000fc400078e0003 */
[----:B------:R-:W-:Y:S02]  /*87a0*/  @!P5 IMAD.MOV.U32 R8, RZ, RZ, R39 ;  /* 0x000000ffff08d224 */ /* 0x000fe400078e0027 */
[----:B------:R-:W-:Y:S02]  /*87b0*/  @!P5 IMAD.MOV.U32 R9, RZ, RZ, R0 ;  /* 0x000000ffff09d224 */ /* 0x000fe400078e0000 */
        /* <DEDUP_REMOVED lines=9> */
[----:B0-----:R-:W-:Y:S02]  /*8850*/  CS2R R10, SRZ ;  /* 0x00000000000a7805 */ /* 0x001fe4000001ff00 */
[----:B-1----:R-:W-:Y:S01]  /*8860*/  CS2R R8, SRZ ;  /* 0x0000000000087805 */ /* 0x002fe2000001ff00 */
[----:B------:R-:W-:Y:S01]  /*8870*/  @!P4 IMAD.X R39, R0, 0x1, R12, P5 ;  /* 0x000000010027c824 */ /* 0x000fe200028e060c */
[----:B------:R-:W-:Y:S02]  /*8880*/  CS2R R12, SRZ ;  /* 0x00000000000c7805 */ /* 0x000fe4000001ff00 */
[----:B------:R0:W5:Y:S04]  /*8890*/  @!P4 LD.E.64 R10, desc[UR40][R6.64] ;  /* 0x00000028060ac980 */ /* 0x000168000c101b00 */
[----:B------:R0:W5:Y:S04]  /*88a0*/  @!P4 LD.E.64 R8, desc[UR40][R38.64] ;  /* 0x000000282608c980 */ /* 0x000168000c101b00 */
[----:B------:R0:W5:Y:S02]  /*88b0*/  @!P1 LD.E.64 R12, desc[UR40][R4.64] ;  /* 0x00000028040c9980 */ /* 0x000164000c101b00 */
.L_x_10833:
[----:B------:R-:W-:Y:S05]  /*88c0*/  BSYNC B1 ;  /* 0x0000000000017941 */ /* 0x000fea0003800000 */
.L_x_10832:
[----:B-1---5:R-:W-:Y:S01]  /*88d0*/  IMAD.MOV.U32 R3, RZ, RZ, R35 ;  /* 0x000000ffff037224 */ /* 0x022fe200078e0023 */
[----:B------:R-:W-:Y:S01]  /*88e0*/  LOP3.LUT R53, R53, 0xfffffffe, RZ, 0xc0, !PT ;  /* 0xfffffffe35357812 */ /* 0x000fe200078ec0ff */
[----:B---3--:R-:W-:Y:S01]  /*88f0*/  IMAD.MOV.U32 R0, RZ, RZ, R34 ;  /* 0x000000ffff007224 */ /* 0x008fe200078e0022 */
        /* <DEDUP_REMOVED lines=17> */
[----:B--2---:R-:W-:Y:S01]  /*8a10*/  IMAD.MOV.U32 R6, RZ, RZ, R13 ;  /* 0x000000ffff067224 */ /* 0x004fe200078e000d */
        /* <DEDUP_REMOVED lines=25> */
.L_x_11151:
[----:B------:R-:W-:Y:S05]  /*8bb0*/  BSYNC B1 ;  /* 0x0000000000017941 */ /* 0x000fea0003800000 */
.L_x_10834:
[----:B----4-:R-:W-:Y:S01]  /*8bc0*/  PRMT R39, R0, 0x5410, R4 ;  /* 0x0000541000277816 */ /* 0x010fe20000000004 */
[----:B------:R-:W-:Y:S06]  /*8bd0*/  @P0 BRA `(.L_x_10836) ;  /* 0x0000003000140947 */ /* 0x000fec0003800000 */
[----:B------:R-:W2:Y:S01]  /*8be0*/  LDL.64 R54, [R1] ;  /* 0x0000000001367983 */ /* 0x000ea20000100a00 */
[----:B------:R-:W2:Y:S03]  /*8bf0*/  LDC R4, c[0x0][0x3f4] ;  /* 0x0000fd00ff047b82 */ /* 0x000ea60000000800 */
[----:B------:R-:W0:Y:S04]  /*8c00*/  LDL R53, [R1+0x4c] ;  /* 0x00004c0001357983 */ /* 0x000e280000100800 */
[----:B------:R-:W3:Y:S04]  /*8c10*/  LDL R51, [R1+0x34] ;  /* 0x0000340001337983 */ /* 0x000ee80000100800 */
[----:B------:R-:W4:Y:S04]  /*8c20*/  LDL R49, [R1+0x30] ;  /* 0x0000300001317983 */ /* 0x000f280000100800 */
[----:B------:R-:W5:Y:S04]  /*8c30*/  LDL R7, [R1+0x38] ;  /* 0x0000380001077983 */ /* 0x000f680000100800 */
[----:B------:R-:W5:Y:S04]  /*8c40*/  LDL R6, [R1+0x2c] ;  /* 0x00002c0001067983 */ /* 0x000f680000100800 */
[----:B------:R-:W5:Y:S01]  /*8c50*/  LDL R5, [R1+0x40] ;  /* 0x0000400001057983 */ /* 0x000f620000100800 */
[----:B------:R-:W-:-:S04]  /*8c60*/  LEA.HI R45, R52, R45, RZ, 0x2 ;  /* 0x0000002d342d7211 */ /* 0x000fc800078f10ff */
[--C-:B------:R-:W-:Y:S02]  /*8c70*/  SHF.R.S32.HI R0, RZ, 0x2, R45.reuse ;  /* 0x00000002ff007819 */ /* 0x100fe4000001142d */
[----:B------:R-:W-:-:S04]  /*8c80*/  SHF.R.S32.HI R45, RZ, 0x1f, R45 ;  /* 0x0000001fff2d7819 */ /* 0x000fc8000001142d */
[----:B------:R-:W-:-:S04]  /*8c90*/  LEA.HI R45, R45, R0, RZ, 0x2 ;  /* 0x000000002d2d7211 */ /* 0x000fc800078f10ff */
[----:B------:R-:W-:Y:S01]  /*8ca0*/  LOP3.LUT R45, R45, 0xfffffffc, RZ, 0xc0, !PT ;  /* 0xfffffffc2d2d7812 */ /* 0x000fe200078ec0ff */
[----:B------:R-:W-:Y:S04]  /*8cb0*/  BSSY B1, `(.L_x_10837) ;  /* 0x0000036000017945 */ /* 0x000fe80003800000 */
[----:B------:R-:W-:-:S05]  /*8cc0*/  IMAD.IADD R45, R0, 0x1, -R45 ;  /* 0x00000001002d7824 */ /* 0x000fca00078e0a2d */
[----:B------:R-:W-:Y:S02]  /*8cd0*/  LOP3.LUT P0, RZ, R45, 0x2, RZ, 0xc0, !PT ;  /* 0x000000022dff7812 */ /* 0x000fe4000780c0ff */
[----:B--2---:R-:W-:Y:S01]  /*8ce0*/  ISETP.GE.AND P6, PT, R54, R4, PT ;  /* 0x000000043600720c */ /* 0x004fe20003fc6270 */
[----:B0-----:R-:W-:-:S04]  /*8cf0*/  IMAD R3, R53, 0x2, R2 ;  /* 0x0000000235037824 */ /* 0x001fc800078e0202 */
        /* <DEDUP_REMOVED lines=21> */
[----:B------:R-:W-:Y:S01]  /*8e50*/  FMUL.FTZ R53, R37, R51 ;  /* 0x0000003325357220 */ /* 0x000fe20000410000 */
[--C-:B------:R-:W-:Y:S02]  /*8e60*/  HADD2.F32 R34, -RZ, R6.reuse.H0_H0 ;  /* 0x20000006ff227230 */ /* 0x100fe40000004100 */
[----:B------:R-:W-:Y:S01]  /*8e70*/  FMUL.FTZ R52, R4, R50 ;  /* 0x0000003204347220 */ /* 0x000fe20000410000 */
[----:B------:R-:W-:-:S02]  /*8e80*/  HADD2.F32 R35, -RZ, R6.H1_H1 ;  /* 0x30000006ff237230 */ /* 0x000fc40000004100 */
[C---:B------:R-:W-:Y:S01]  /*8e90*/  FFMA.FTZ R56, R36.reuse, R51, R54 ;  /* 0x0000003324387223 */ /* 0x040fe20000010036 */
[--C-:B------:R-:W-:Y:S02]  /*8ea0*/  HADD2.F32 R6, -RZ, R5.reuse.H0_H0 ;  /* 0x20000005ff067230 */ /* 0x100fe40000004100 */
[----:B------:R-:W-:Y:S01]  /*8eb0*/  FFMA.FTZ R53, R36, R49, -R53 ;  /* 0x0000003124357223 */ /* 0x000fe20000010835 */
[-C--:B------:R-:W-:Y:S01]  /*8ec0*/  FMUL.FTZ R54, R4, R45.reuse ;  /* 0x0000002d04367220 */ /* 0x080fe20000410000 */
[C---:B------:R-:W-:Y:S01]  /*8ed0*/  FFMA.FTZ R52, R7.reuse, R45, -R52 ;  /* 0x0000002d07347223 */ /* 0x040fe20000010834 */
[----:B------:R-:W-:Y:S02]  /*8ee0*/  HADD2.F32 R5, -RZ, R5.H1_H1 ;  /* 0x30000005ff057230 */ /* 0x000fe40000004100 */
[----:B------:R-:W-:Y:S02]  /*8ef0*/  HADD2.F32 R45, -RZ, R48.H1_H1 ;  /* 0x30000030ff2d7230 */ /* 0x000fe40000004100 */
[----:B------:R-:W-:Y:S01]  /*8f00*/  FFMA.FTZ R49, R7, R50, R54 ;  /* 0x0000003207317223 */ /* 0x000fe20000010036 */
[----:B------:R-:W-:-:S02]  /*8f10*/  HADD2.F32 R36, -RZ, R58.H1_H1 ;  /* 0x3000003aff247230 */ /* 0x000fc40000004100 */
        /* <DEDUP_REMOVED lines=15> */
.L_x_10838:
[----:B------:R-:W-:Y:S05]  /*9010*/  BSYNC B1 ;  /* 0x0000000000017941 */ /* 0x000fea0003800000 */
.L_x_10837:
[----:B------:R-:W-:Y:S01]  /*9020*/  BSSY B1, `(.L_x_10839) ;  /* 0x000002d000017945 */ /* 0x000fe20003800000 */
[----:B------:R-:W-:-:S03]  /*9030*/  @P0 VIADD R0, R3, 0xffffffe0 ;  /* 0xffffffe003000836 */ /* 0x000fc60000000000 */
[----:B------:R-:W-:Y:S05]  /*9040*/  @P1 BRA `(.L_x_10840) ;  /* 0x0000000000a81947 */ /* 0x000fea0003800000 */
[----:B0-----:R-:W0:Y:S01]  /*9050*/  LDS.128 R4, [R0+0xc400] ;  /* 0x00c4000000047984 */ /* 0x001e220000000c00 */
        /* <DEDUP_REMOVED lines=8> */
[----:B------:R-:W-:-:S02]  /*90e0*/  HADD2.F32 R48, -RZ, R48.H0_H0 ;  /* 0x20000030ff307230 */ /* 0x000fc40000004100 */
        /* <DEDUP_REMOVED lines=23> */
[----:B------:R-:W-:Y:S01]  /*9260*/  FMUL.FTZ R34, R5, R4 ;  /* 0x0000000405227220 */ /* 0x000fe20000410000 */
        /* <DEDUP_REMOVED lines=8> */
.L_x_10840:
[----:B------:R-:W-:Y:S05]  /*92f0*/  BSYNC B1 ;  /* 0x0000000000017941 */ /* 0x000fea0003800000 */
.L_x_10839:
[----:B------:R-:W-:Y:S04]  /*9300*/  BSSY B1, `(.L_x_10841) ;  /* 0x000002c000017945 */ /* 0x000fe80003800000 */
[----:B------:R-:W-:Y:S05]  /*9310*/  @P2 BRA `(.L_x_10842) ;  /* 0x0000000000a82947 */ /* 0x000fea0003800000 */
[----:B01----:R-:W0:Y:S01]  /*9320*/  LDS.128 R4, [R3+0xf400] ;  /* 0x00f4000003047984 */ /* 0x003e220000000c00 */
        /* <DEDUP_REMOVED lines=41> */
.L_x_10842:
[----:B------:R-:W-:Y:S05]  /*95c0*/  BSYNC B1 ;  /* 0x0000000000017941 */ /* 0x000fea0003800000 */
.L_x_10841:
        /* <DEDUP_REMOVED lines=44> */
.L_x_10844:
[----:B------:R-:W-:Y:S05]  /*9890*/  BSYNC B1 ;  /* 0x0000000000017941 */ /* 0x000fea0003800000 */
.L_x_10843:
        /* <DEDUP_REMOVED lines=44> */
.L_x_10846:
[----:B------:R-:W-:Y:S05]  /*9b60*/  BSYNC B1 ;  /* 0x0000000000017941 */ /* 0x000fea0003800000 */
.L_x_10845:
        /* <DEDUP_REMOVED lines=44> */
.L_x_10830:
        /* <DEDUP_REMOVED lines=34> */
.L_x_11157:
        /* <DEDUP_REMOVED lines=21> */
[----:B------:R-:W3:Y:S04]  /*a1a0*/  LDL R39, [R1+0x30] ;  /* 0x0000300001277983 */ /* 0x000ee80000100800 */
[----:B------:R-:W3:Y:S04]  /*a1b0*/  LDL.64 R20, [R1] ;  /* 0x0000000001147983 */ /* 0x000ee80000100a00 */
[----:B------:R-:W4:Y:S01]  /*a1c0*/  LDL R38, [R1+0x2c] ;  /* 0x00002c0001267983 */ /* 0x000f220000100800 */
[C---:B------:R-:W-:Y:S01]  /*a1d0*/  VIADD R3, R22.reuse, 0x10 ;  /* 0x0000001016037836 */ /* 0x040fe20000000000 */
[----:B------:R-:W-:Y:S01]  /*a1e0*/  ULDC UR4, c[0x0][0x3f4] ;  /* 0x0000fd0000047ab9 */ /* 0x000fe20000000800 */
[----:B------:R-:W-:-:S03]  /*a1f0*/  VIADD R4, R22, 0x20 ;  /* 0x0000002016047836 */ /* 0x000fc60000000000 */
[----:B------:R-:W-:Y:S02]  /*a200*/  ISETP.GE.AND P2, PT, R3, UR4, PT ;  /* 0x0000000403007c0c */ /* 0x000fe4000bf46270 */
[----:B------:R-:W-:Y:S02]  /*a210*/  ISETP.GE.AND P3, PT, R4, UR4, PT ;  /* 0x0000000404007c0c */ /* 0x000fe4000bf66270 */
[----:B------:R-:W-:Y:S02]  /*a220*/  ISETP.GE.AND P1, PT, R22, UR4, PT ;  /* 0x0000000416007c0c */ /* 0x000fe4000bf26270 */
[----:B------:R-:W-:Y:S02]  /*a230*/  CS2R R24, SRZ ;  /* 0x0000000000187805 */ /* 0x000fe4000001ff00 */
[----:B------:R-:W-:Y:S02]  /*a240*/  CS2R R26, SRZ ;  /* 0x00000000001a7805 */ /* 0x000fe4000001ff00 */
[----:B------:R-:W-:-:S02]  /*a250*/  CS2R R28, SRZ ;  /* 0x00000000001c7805 */ /* 0x000fc4000001ff00 */
[----:B------:R-:W-:Y:S02]  /*a260*/  CS2R R30, SRZ ;  /* 0x00000000001e7805 */ /* 0x000fe4000001ff00 */
[----:B------:R-:W-:Y:S02]  /*a270*/  CS2R R8, SRZ ;  /* 0x0000000000087805 */ /* 0x000fe4000001ff00 */
[----:B------:R-:W-:Y:S02]  /*a280*/  CS2R R10, SRZ ;  /* 0x00000000000a7805 */ /* 0x000fe4000001ff00 */
[----:B------:R-:W-:Y:S01]  /*a290*/  CS2R R32, SRZ ;  /* 0x0000000000207805 */ /* 0x000fe2000001ff00 */
[----:B-12---:R-:W-:Y:S01]  /*a2a0*/  @!P1 IMAD.WIDE R12, R22, 0x2, R36 ;  /* 0x00000002160c9825 */ /* 0x006fe200078e0224 */
[----:B------:R-:W-:Y:S02]  /*a2b0*/  CS2R R34, SRZ ;  /* 0x0000000000227805 */ /* 0x000fe4000001ff00 */
[----:B------:R-:W-:-:S02]  /*a2c0*/  CS2R R14, SRZ ;  /* 0x00000000000e7805 */ /* 0x000fc4000001ff00 */
[----:B------:R0:W5:Y:S02]  /*a2d0*/  @!P1 LD.E.128 R24, desc[UR40][R12.64] ;  /* 0x000000280c189980 */ /* 0x000164000c101d00 */
[----:B0-----:R-:W-:Y:S01]  /*a2e0*/  CS2R R12, SRZ ;  /* 0x00000000000c7805 */ /* 0x001fe2000001ff00 */
[C---:B---3--:R-:W-:Y:S02]  /*a2f0*/  IMAD.IADD R3, R20.reuse, 0x1, R39 ;  /* 0x0000000114037824 */ /* 0x048fe400078e0227 */
[----:B----4-:R-:W-:-:S03]  /*a300*/  IMAD.IADD R5, R20, 0x1, R38 ;  /* 0x0000000114057824 */ /* 0x010fc600078e0226 */
[----:B------:R-:W-:Y:S02]  /*a310*/  SHF.R.S32.HI R4, RZ, 0x1f, R3 ;  /* 0x0000001fff047819 */ /* 0x000fe40000011403 */
[----:B------:R-:W-:Y:S02]  /*a320*/  SHF.R.S32.HI R6, RZ, 0x1f, R5 ;  /* 0x0000001fff067819 */ /* 0x000fe40000011405 */
[----:B------:R-:W-:Y:S02]  /*a330*/  LEA.HI R3, R4, R3, RZ, 0x3 ;  /* 0x0000000304037211 */ /* 0x000fe400078f18ff */
[----:B------:R-:W-:Y:S02]  /*a340*/  LEA.HI R6, R6, R5, RZ, 0x3 ;  /* 0x0000000506067211 */ /* 0x000fe400078f18ff */
[----:B------:R-:W-:Y:S02]  /*a350*/  SHF.R.S32.HI R3, RZ, 0x3, R3 ;  /* 0x00000003ff037819 */ /* 0x000fe40000011403 */
[----:B------:R-:W-:-:S03]  /*a360*/  SHF.R.S32.HI R41, RZ, 0x3, R6 ;  /* 0x00000003ff297819 */ /* 0x000fc60000011406 */
[----:B------:R-:W-:Y:S02]  /*a370*/  @!P2 IMAD.SHL.U32 R39, R3, 0x8, RZ ;  /* 0x000000080327a824 */ /* 0x000fe400078e00ff */
[----:B------:R-:W-:Y:S02]  /*a380*/  @!P3 IMAD.SHL.U32 R41, R41, 0x8, RZ ;  /* 0x000000082929b824 */ /* 0x000fe400078e00ff */
[--C-:B------:R-:W-:Y:S01]  /*a390*/  @!P2 IMAD.WIDE R20, R39, 0x2, R36.reuse ;  /* 0x000000022714a825 */ /* 0x100fe200078e0224 */
[----:B------:R-:W-:Y:S02]  /*a3a0*/  CS2R R4, SRZ ;  /* 0x0000000000047805 */ /* 0x000fe4000001ff00 */
[----:B------:R-:W-:Y:S01]  /*a3b0*/  CS2R R6, SRZ ;  /* 0x0000000000067805 */ /* 0x000fe2000001ff00 */
        /* <DEDUP_REMOVED lines=9> */
.L_x_10849:
[----:B------:R-:W-:Y:S05]  /*a450*/  BSYNC B1 ;  /* 0x0000000000017941 */ /* 0x000fea0003800000 */
.L_x_10848:
        /* <DEDUP_REMOVED lines=10> */
[----:B--2---:R-:W-:Y:S01]  /*a500*/  IMAD.MOV.U32 R36, RZ, RZ, R9 ;  /* 0x000000ffff247224 */ /* 0x004fe200078e0009 */
[----:B------:R-:W-:Y:S01]  /*a510*/  PRMT R67, R21, 0x7610, R67 ;  /* 0x0000761015437816 */ /* 0x000fe20000000043 */
[----:B------:R-:W-:Y:S01]  /*a520*/  IMAD.MOV.U32 R21, RZ, RZ, R8 ;  /* 0x000000ffff157224 */ /* 0x000fe200078e0008 */
[----:B------:R-:W0:Y:S01]  /*a530*/  SYNCS.PHASECHK.TRANS64.TRYWAIT P1, [R2+URZ+0x2d800], R3 ;  /* 0x02d80003020075a7 */ /* 0x000e22000802017f */
        /* <DEDUP_REMOVED lines=13> */
[----:B-1----:R-:W-:Y:S01]  /*a610*/  IMAD.MOV.U32 R37, RZ, RZ, R25 ;  /* 0x000000ffff257224 */ /* 0x002fe200078e0019 */
        /* <DEDUP_REMOVED lines=19> */
.L_x_11158:
[----:B------:R-:W-:Y:S05]  /*a750*/  BSYNC B1 ;  /* 0x0000000000017941 */ /* 0x000fea0003800000 */
.L_x_10850:
        /* <DEDUP_REMOVED lines=13> */
[----:B------:R-:W-:Y:S01]  /*a830*/  LEA.HI R0, R45, R45, RZ, 0x1 ;  /* 0x0000002d2d007211 */ /* 0x000fe200078f08ff */
[----:B------:R-:W-:Y:S01]  /*a840*/  HADD2.F32 R61, -RZ, R61.H0_H0 ;  /* 0x2000003dff3d7230 */ /* 0x000fe20000004100 */
[----:B-----5:R-:W-:Y:S02]  /*a850*/  LOP3.LUT R20, R71, 0x18, R22, 0xf8, !PT ;  /* 0x0000001847147812 */ /* 0x020fe400078ef816 */
[----:B------:R-:W-:Y:S02]  /*a860*/  LOP3.LUT R0, R0, 0xfffffffe, RZ, 0xc0, !PT ;  /* 0xfffffffe00007812 */ /* 0x000fe400078ec0ff */
[----:B------:R-:W-:Y:S02]  /*a870*/  LOP3.LUT R20, R20, R69, RZ, 0x3c, !PT ;  /* 0x0000004514147212 */ /* 0x000fe400078e3cff */
[--C-:B------:R-:W-:Y:S01]  /*a880*/  SHF.R.U64 R24, R24, 0x10, R25.reuse ;  /* 0x0000001018187819 */ /* 0x100fe20000001219 */
        /* <DEDUP_REMOVED lines=15> */
[----:B------:R-:W-:Y:S01]  /*a980*/  LEA R0, R36, UR38, 0x1 ;  /* 0x0000002624007c11 */ /* 0x000fe2000f8e08ff */
[----:B------:R-:W-:Y:S01]  /*a990*/  IMAD R40, R37, 0x1800, R70 ;  /* 0x0000180025287824 */ /* 0x000fe200078e0246 */
[----:B------:R-:W-:Y:S02]  /*a9a0*/  LOP3.LUT R41, R20, R69, RZ, 0x3c, !PT ;  /* 0x0000004514297212 */ /* 0x000fe400078e3cff */
[----:B------:R-:W-:Y:S01]  /*a9b0*/  SHF.R.U32.HI R26, RZ, 0x10, R27 ;  /* 0x00000010ff1a7819 */ /* 0x000fe2000001161b */
[----:B------:R-:W0:Y:S01]  /*a9c0*/  LDS.128 R36, [R0] ;  /* 0x0000000000247984 */ /* 0x000e220000000c00 */
[----:B------:R-:W-:Y:S01]  /*a9d0*/  SHF.R.U32.HI R53, RZ, 0x10, R7 ;  /* 0x00000010ff357819 */ /* 0x000fe20000011607 */
[----:B------:R-:W-:-:S02]  /*a9e0*/  IMAD.IADD R41, R40, 0x1, R41 ;  /* 0x0000000128297824 */ /* 0x000fc400078e0229 */
[----:B------:R-:W-:Y:S02]  /*a9f0*/  HADD2.F32 R26, -RZ, R26.H0_H0 ;  /* 0x2000001aff1a7230 */ /* 0x000fe40000004100 */
[----:B------:R-:W-:-:S05]  /*aa00*/  IMAD R20, R41, 0x2, R2 ;  /* 0x0000000229147824 */ /* 0x000fca00078e0202 */
[----:B---34-:R-:W1:Y:S01]  /*aa10*/  LDS.128 R40, [R20+0xc400] ;  /* 0x00c4000014287984 */ /* 0x018e620000000c00 */
[--C-:B0-----:R-:W-:Y:S02]  /*aa20*/  HADD2.F32 R27, -RZ, R37.reuse.H0_H0 ;  /* 0x20000025ff1b7230 */ /* 0x101fe40000004100 */
[----:B------:R-:W-:Y:S02]  /*aa30*/  HADD2.F32 R54, -RZ, R37.H1_H1 ;  /* 0x30000025ff367230 */ /* 0x000fe40000004100 */
[----:B------:R-:W-:Y:S02]  /*aa40*/  HADD2.F32 R37, -RZ, R55.H0_H0 ;  /* 0x20000037ff257230 */ /* 0x000fe40000004100 */
[----:B------:R-:W-:Y:S02]  /*aa50*/  HADD2.F32 R57, -RZ, R36.H0_H0 ;  /* 0x20000024ff397230 */ /* 0x000fe40000004100 */
[----:B------:R-:W-:Y:S02]  /*aa60*/  HADD2.F32 R45, -RZ, R38.H0_H0 ;  /* 0x20000026ff2d7230 */ /* 0x000fe40000004100 */
[----:B------:R-:W-:-:S02]  /*aa70*/  HADD2.F32 R7, -RZ, R39.H0_H0 ;  /* 0x20000027ff077230 */ /* 0x000fc40000004100 */
[--C-:B-1----:R-:W-:Y:S02]  /*aa80*/  HADD2.F32 R6, -RZ, R41.reuse.H0_H0 ;  /* 0x20000029ff067230 */ /* 0x102fe40000004100 */
[----:B------:R-:W-:Y:S02]  /*aa90*/  HADD2.F32 R59, -RZ, R41.H1_H1 ;  /* 0x30000029ff3b7230 */ /* 0x000fe40000004100 */
[--C-:B------:R-:W-:Y:S02]  /*aaa0*/  HADD2.F32 R56, -RZ, R43.reuse.H0_H0 ;  /* 0x2000002bff387230 */ /* 0x100fe40000004100 */
[C---:B------:R-:W-:Y:S01]  /*aab0*/  FMUL.FTZ R62, R6.reuse, R61 ;  /* 0x0000003d063e7220 */ /* 0x040fe20000410000 */
[----:B------:R-:W-:Y:S02]  /*aac0*/  HADD2.F32 R55, -RZ, R43.H1_H1 ;  /* 0x3000002bff377230 */ /* 0x000fe40000004100 */
[----:B------:R-:W-:Y:S01]  /*aad0*/  FMUL.FTZ R66, R6, R37 ;  /* 0x0000002506427220 */ /* 0x000fe20000410000 */
[----:B------:R-:W-:-:S02]  /*aae0*/  HADD2.F32 R43, -RZ, R64.H0_H0 ;  /* 0x20000040ff2b7230 */ /* 0x000fc40000004100 */
[----:B------:R-:W-:Y:S01]  /*aaf0*/  FFMA.FTZ R6, R27, R37, -R62 ;  /* 0x000000251b067223 */ /* 0x000fe2000001083e */
[----:B------:R-:W-:Y:S02]  /*ab00*/  HADD2.F32 R41, -RZ, R40.H0_H0 ;  /* 0x20000028ff297230 */ /* 0x000fe40000004100 */
[----:B------:R-:W-:Y:S01]  /*ab10*/  FMUL.FTZ R65, R59, R63 ;  /* 0x0000003f3b417220 */ /* 0x000fe20000410000 */
[----:B------:R-:W-:Y:S02]  /*ab20*/  HADD2.F32 R64, -RZ, R58.H1_H1 ;  /* 0x3000003aff407230 */ /* 0x000fe40000004100 */
[----:B------:R-:W-:Y:S01]  /*ab30*/  FFMA.FTZ R37, R27, R61, R66 ;  /* 0x0000003d1b257223 */ /* 0x000fe20000010042 */
[----:B------:R-:W-:Y:S02]  /*ab40*/  HADD2.F32 R62, -RZ, R67.H1_H1 ;  /* 0x30000043ff3e7230 */ /* 0x000fe40000004100 */
[-C--:B------:R-:W-:Y:S01]  /*ab50*/  FMUL.FTZ R59, R59, R43.reuse ;  /* 0x0000002b3b3b7220 */ /* 0x080fe20000410000 */
[----:B------:R-:W-:Y:S01]  /*ab60*/  FFMA.FTZ R27, R54, R43, -R65 ;  /* 0x0000002b361b7223 */ /* 0x000fe20000010841 */
[----:B------:R-:W-:Y:S01]  /*ab70*/  FMUL.FTZ R66, R41, R64 ;  /* 0x0000004029427220 */ /* 0x000fe20000410000 */
[----:B------:R-:W-:-:S02]  /*ab80*/  HADD2.F32 R60, -RZ, R42.H0_H0 ;  /* 0x2000002aff3c7230 */ /* 0x000fc40000004100 */
[-C--:B------:R-:W-:Y:S01]  /*ab90*/  FMUL.FTZ R43, R41, R62.reuse ;  /* 0x0000003e292b7220 */ /* 0x080fe20000410000 */
[----:B------:R-:W-:Y:S01]  /*aba0*/  FFMA.FTZ R54, R54, R63, R59 ;  /* 0x0000003f36367223 */ /* 0x000fe2000001003b */
[----:B------:R-:W-:Y:S02]  /*abb0*/  HADD2.F32 R61, -RZ, R67.H0_H0 ;  /* 0x20000043ff3d7230 */ /* 0x000fe40000004100 */
[C---:B------:R-:W-:Y:S01]  /*abc0*/  FFMA.FTZ R41, R57.reuse, R62, -R66 ;  /* 0x0000003e39297223 */ /* 0x040fe20000010842 */
[--C-:B------:R-:W-:Y:S02]  /*abd0*/  HADD2.F32 R59, -RZ, R68.reuse.H0_H0 ;  /* 0x20000044ff3b7230 */ /* 0x100fe40000004100 */
[----:B------:R-:W-:Y:S01]  /*abe0*/  FFMA.FTZ R43, R57, R64, R43 ;  /* 0x00000040392b7223 */ /* 0x000fe2000001002b */
[----:B------:R-:W-:Y:S02]  /*abf0*/  HADD2.F32 R57, -RZ, R68.H1_H1 ;  /* 0x30000044ff397230 */ /* 0x000fe40000004100 */
[----:B------:R-:W-:Y:S01]  /*ac00*/  FMUL.FTZ R62, R60, R61 ;  /* 0x0000003d3c3e7220 */ /* 0x000fe20000410000 */
[----:B------:R-:W-:-:S02]  /*ac10*/  HADD2.F32 R58, -RZ, R58.H0_H0 ;  /* 0x2000003aff3a7230 */ /* 0x000fc40000004100 */
[----:B------:R-:W-:Y:S01]  /*ac20*/  FMUL.FTZ R64, R60, R59 ;  /* 0x0000003b3c407220 */ /* 0x000fe20000410000 */
[----:B------:R-:W-:Y:S02]  /*ac30*/  HADD2.F32 R60, -RZ, R53.H0_H0 ;  /* 0x20000035ff3c7230 */ /* 0x000fe40000004100 */
[C---:B------:R-:W-:Y:S01]  /*ac40*/  FMUL.FTZ R53, R56.reuse, R57 ;  /* 0x0000003938357220 */ /* 0x040fe20000410000 */
[----:B------:R-:W-:Y:S02]  /*ac50*/  HADD2.F32 R39, -RZ, R39.H1_H1 ;  /* 0x30000027ff277230 */ /* 0x000fe40000004100 */
[----:B------:R-:W-:Y:S01]  /*ac60*/  FMUL.FTZ R66, R56, R58 ;  /* 0x0000003a38427220 */ /* 0x000fe20000410000 */
[C---:B------:R-:W-:Y:S01]  /*ac70*/  FFMA.FTZ R62, R45.reuse, R59, -R62 ;  /* 0x0000003b2d3e7223 */ /* 0x040fe2000001083e */
        /* <DEDUP_REMOVED lines=32> */
.L_x_10853:
[----:B------:R-:W-:Y:S05]  /*ae80*/  BSYNC B1 ;  /* 0x0000000000017941 */ /* 0x000fea0003800000 */
.L_x_10852:
[----:B------:R-:W-:Y:S04]  /*ae90*/  BSSY B1, `(.L_x_10854) ;  /* 0x000006d000017945 */ /* 0x000fe80003800000 */
[----:B------:R-:W-:Y:S05]  /*aea0*/  @P1 BRA `(.L_x_10855) ;  /* 0x0000000400ac1947 */ /* 0x000fea0003800000 */
[----:B0-----:R-:W2:Y:S04]  /*aeb0*/  LDL R0, [R1+0x30] ;  /* 0x0000300001007983 */ /* 0x001ea80000100800 */
[----:B------:R-:W2:Y:S01]  /*aec0*/  LDL.64 R4, [R1] ;  /* 0x0000000001047983 */ /* 0x000ea20000100a00 */
[--C-:B------:R-:W-:Y:S01]  /*aed0*/  SHF.R.U64 R28, R28, 0x10, R29.reuse ;  /* 0x000000101c1c7819 */ /* 0x100fe2000000121d */
[--C-:B------:R-:W-:Y:S01]  /*aee0*/  HADD2.F32 R40, -RZ, R52.reuse.H1_H1 ;  /* 0x30000034ff287230 */ /* 0x100fe20000004100 */
[----:B---3--:R-:W-:Y:S01]  /*aef0*/  SHF.R.U32.HI R43, RZ, 0x10, R29 ;  /* 0x00000010ff2b7819 */ /* 0x008fe2000001161d */
[----:B------:R-:W-:Y:S01]  /*af00*/  HADD2.F32 R52, -RZ, R52.H0_H0 ;  /* 0x20000034ff347230 */ /* 0x000fe20000004100 */
[----:B------:R-:W-:Y:S02]  /*af10*/  SHF.R.U64 R29, R8, 0x10, R9 ;  /* 0x00000010081d7819 */ /* 0x000fe40000001209 */
[----:B------:R-:W-:-:S02]  /*af20*/  SHF.R.U64 R8, R30, 0x10, R31 ;  /* 0x000000101e087819 */ /* 0x000fc4000000121f */
[----:B------:R-:W-:Y:S01]  /*af30*/  SHF.R.U32.HI R55, RZ, 0x10, R31 ;  /* 0x00000010ff377819 */ /* 0x000fe2000001161f */
[----:B------:R-:W-:Y:S01]  /*af40*/  HADD2.F32 R29, -RZ, R29.H0_H0 ;  /* 0x2000001dff1d7230 */ /* 0x000fe20000004100 */
[----:B------:R-:W-:Y:S02]  /*af50*/  SHF.R.U32.HI R41, RZ, 0x10, R9 ;  /* 0x00000010ff297819 */ /* 0x000fe40000011609 */
[--C-:B------:R-:W-:Y:S02]  /*af60*/  SHF.R.U64 R9, R10, 0x10, R11.reuse ;  /* 0x000000100a097819 */ /* 0x100fe4000000120b */
[----:B------:R-:W-:Y:S01]  /*af70*/  SHF.R.U32.HI R53, RZ, 0x10, R11 ;  /* 0x00000010ff357819 */ /* 0x000fe2000001160b */
[----:B------:R-:W-:Y:S02]  /*af80*/  HADD2.F32 R41, -RZ, R41.H0_H0 ;  /* 0x20000029ff297230 */ /* 0x000fe40000004100 */
[----:B--2---:R-:W-:-:S05]  /*af90*/  IMAD.IADD R0, R4, 0x1, R0 ;  /* 0x0000000104007824 */ /* 0x004fca00078e0200 */
[----:B------:R-:W-:-:S04]  /*afa0*/  SHF.R.S32.HI R5, RZ, 0x1f, R0 ;  /* 0x0000001fff057819 */ /* 0x000fc80000011400 */
[CC--:B------:R-:W-:Y:S02]  /*afb0*/  LEA.HI R4, R5.reuse, R0.reuse, RZ, 0x3 ;  /* 0x0000000005047211 */ /* 0x0c0fe400078f18ff */
[----:B------:R-:W-:Y:S02]  /*afc0*/  LEA.HI R5, R5, R0, RZ, 0x5 ;  /* 0x0000000005057211 */ /* 0x000fe400078f28ff */
[--C-:B------:R-:W-:Y:S02]  /*afd0*/  SHF.R.S32.HI R6, RZ, 0x3, R4.reuse ;  /* 0x00000003ff067819 */ /* 0x100fe40000011404 */
[----:B-----5:R-:W-:Y:S02]  /*afe0*/  LOP3.LUT R4, R71, 0x18, R4, 0xf8, !PT ;  /* 0x0000001847047812 */ /* 0x020fe400078ef804 */
[----:B------:R-:W-:Y:S02]  /*aff0*/  LEA.HI R0, R3, R6, RZ, 0x1d ;  /* 0x0000000603007211 */ /* 0x000fe400078fe8ff */
[----:B------:R-:W-:-:S02]  /*b000*/  SHF.R.S32.HI R6, RZ, 0x5, R5 ;  /* 0x00000005ff067819 */ /* 0x000fc40000011405 */
[----:B------:R-:W-:Y:S02]  /*b010*/  SHF.R.S32.HI R5, RZ, 0x1f, R0 ;  /* 0x0000001fff057819 */ /* 0x000fe40000011400 */
[----:B------:R-:W-:Y:S01]  /*b020*/  LOP3.LUT R7, R4, R69, RZ, 0x3c, !PT ;  /* 0x0000004504077212 */ /* 0x000fe200078e3cff */
[----:B------:R-:W-:Y:S01]  /*b030*/  IMAD R6, R6, 0x1800, R70 ;  /* 0x0000180006067824 */ /* 0x000fe200078e0246 */
[----:B------:R-:W-:Y:S01]  /*b040*/  LEA.HI R5, R5, R0, RZ, 0x2 ;  /* 0x0000000005057211 */ /* 0x000fe200078f10ff */
[----:B------:R-:W-:Y:S02]  /*b050*/  IMAD.SHL.U32 R0, R0, 0x8, RZ ;  /* 0x0000000800007824 */ /* 0x000fe400078e00ff */
[----:B------:R-:W-:Y:S01]  /*b060*/  IMAD.IADD R6, R6, 0x1, R7 ;  /* 0x0000000106067824 */ /* 0x000fe200078e0207 */
[----:B------:R-:W-:Y:S02]  /*b070*/  SHF.R.S32.HI R5, RZ, 0x2, R5 ;  /* 0x00000002ff057819 */ /* 0x000fe40000011405 */
[----:B------:R-:W-:-:S02]  /*b080*/  LOP3.LUT R4, R71, 0x18, R0, 0xf8, !PT ;  /* 0x0000001847047812 */ /* 0x000fc400078ef800 */
[----:B------:R-:W-:Y:S01]  /*b090*/  LEA R0, R6, UR38, 0x1 ;  /* 0x0000002606007c11 */ /* 0x000fe2000f8e08ff */
[----:B------:R-:W-:Y:S01]  /*b0a0*/  IMAD R20, R5, 0x1800, R70 ;  /* 0x0000180005147824 */ /* 0x000fe200078e0246 */
[----:B------:R-:W-:-:S03]  /*b0b0*/  LOP3.LUT R25, R4, R69, RZ, 0x3c, !PT ;  /* 0x0000004504197212 */ /* 0x000fc600078e3cff */
[----:B------:R-:W0:Y:S02]  /*b0c0*/  LDS.128 R4, [R0] ;  /* 0x0000000000047984 */ /* 0x000e240000000c00 */
[----:B------:R-:W-:-:S04]  /*b0d0*/  IMAD.IADD R25, R20, 0x1, R25 ;  /* 0x0000000114197824 */ /* 0x000fc800078e0219 */
        /* <DEDUP_REMOVED lines=10> */
[--C-:B------:R-:W-:Y:S02]  /*b180*/  HADD2.F32 R38, -RZ, R27.reuse.H0_H0 ;  /* 0x2000001bff267230 */ /* 0x100fe40000004100 */
[C---:B----4-:R-:W-:Y:S01]  /*b190*/  FMUL.FTZ R42, R7.reuse, R52 ;  /* 0x00000034072a7220 */ /* 0x050fe20000410000 */
[-C--:B------:R-:W-:Y:S01]  /*b1a0*/  FMUL.FTZ R54, R7, R40.reuse ;  /* 0x0000002807367220 */ /* 0x080fe20000410000 */
[----:B------:R-:W-:Y:S02]  /*b1b0*/  HADD2.F32 R39, -RZ, R27.H1_H1 ;  /* 0x3000001bff277230 */ /* 0x000fe40000004100 */
[----:B------:R-:W-:Y:S01]  /*b1c0*/  FFMA.FTZ R7, R11, R40, -R42 ;  /* 0x000000280b077223 */ /* 0x000fe2000001082a */
[----:B------:R-:W-:-:S02]  /*b1d0*/  HADD2.F32 R40, -RZ, R43.H0_H0 ;  /* 0x2000002bff287230 */ /* 0x000fc40000004100 */
[----:B------:R-:W-:Y:S01]  /*b1e0*/  FMUL.FTZ R43, R37, R41 ;  /* 0x00000029252b7220 */ /* 0x000fe20000410000 */
[----:B------:R-:W-:Y:S02]  /*b1f0*/  HADD2.F32 R42, -RZ, R50.H0_H0 ;  /* 0x20000032ff2a7230 */ /* 0x000fe40000004100 */
[----:B------:R-:W-:Y:S01]  /*b200*/  FFMA.FTZ R54, R11, R52, R54 ;  /* 0x000000340b367223 */ /* 0x000fe20000010036 */
[----:B------:R-:W-:Y:S02]  /*b210*/  HADD2.F32 R11, -RZ, R51.H1_H1 ;  /* 0x30000033ff0b7230 */ /* 0x000fe40000004100 */
[-C--:B------:R-:W-:Y:S01]  /*b220*/  FMUL.FTZ R45, R37, R40.reuse ;  /* 0x00000028252d7220 */ /* 0x080fe20000410000 */
[----:B------:R-:W-:Y:S01]  /*b230*/  FFMA.FTZ R52, R30, R40, -R43 ;  /* 0x000000281e347223 */ /* 0x000fe2000001082b */
[C---:B------:R-:W-:Y:S01]  /*b240*/  FMUL.FTZ R40, R38.reuse, R42 ;  /* 0x0000002a26287220 */ /* 0x040fe20000410000 */
[----:B------:R-:W-:Y:S02]  /*b250*/  HADD2.F32 R37, -RZ, R53.H0_H0 ;  /* 0x20000035ff257230 */ /* 0x000fe40000004100 */
[----:B------:R-:W-:Y:S01]  /*b260*/  FMUL.FTZ R43, R38, R11 ;  /* 0x0000000b262b7220 */ /* 0x000fe20000410000 */
[----:B------:R-:W-:Y:S01]  /*b270*/  FFMA.FTZ R45, R30, R41, R45 ;  /* 0x000000291e2d7223 */ /* 0x000fe2000001002d */
[----:B------:R-:W-:Y:S01]  /*b280*/  FFMA.FTZ R41, R31, R11, -R40 ;  /* 0x0000000b1f297223 */ /* 0x000fe20000010828 */
[----:B------:R-:W-:-:S02]  /*b290*/  HADD2.F32 R11, -RZ, R55.H0_H0 ;  /* 0x20000037ff0b7230 */ /* 0x000fc40000004100 */
[----:B------:R-:W-:Y:S01]  /*b2a0*/  FFMA.FTZ R43, R31, R42, R43 ;  /* 0x0000002a1f2b7223 */ /* 0x000fe2000001002b */
[----:B------:R-:W-:Y:S02]  /*b2b0*/  HADD2.F32 R25, -RZ, R24.H0_H0 ;  /* 0x20000018ff197230 */ /* 0x000fe40000004100 */
[C---:B------:R-:W-:Y:S01]  /*b2c0*/  FMUL.FTZ R53, R39.reuse, R37 ;  /* 0x0000002527357220 */ /* 0x040fe20000410000 */
[----:B------:R-:W-:Y:S02]  /*b2d0*/  HADD2.F32 R50, -RZ, R50.H1_H1 ;  /* 0x30000032ff327230 */ /* 0x000fe40000004100 */
[-C--:B------:R-:W-:Y:S01]  /*b2e0*/  FMUL.FTZ R39, R39, R11.reuse ;  /* 0x0000000b27277220 */ /* 0x080fe20000410000 */
[----:B------:R-:W-:Y:S02]  /*b2f0*/  HADD2.F32 R31, -RZ, R49.H0_H0 ;  /* 0x20000031ff1f7230 */ /* 0x000fe40000004100 */
[----:B------:R-:W-:Y:S01]  /*b300*/  FFMA.FTZ R42, R36, R11, -R53 ;  /* 0x0000000b242a7223 */ /* 0x000fe20000010835 */
[----:B------:R-:W-:-:S02]  /*b310*/  HADD2.F32 R27, -RZ, R26.H0_H0 ;  /* 0x2000001aff1b7230 */ /* 0x000fc40000004100 */
[CC--:B------:R-:W-:Y:S01]  /*b320*/  FMUL.FTZ R40, R25.reuse, R50.reuse ;  /* 0x0000003219287220 */ /* 0x0c0fe20000410000 */
[----:B------:R-:W-:Y:S02]  /*b330*/  HADD2.F32 R38, -RZ, R49.H1_H1 ;  /* 0x30000031ff267230 */ /* 0x000fe40000004100 */
[----:B------:R-:W-:Y:S01]  /*b340*/  FMUL.FTZ R11, R25, R31 ;  /* 0x0000001f190b7220 */ /* 0x000fe20000410000 */
[----:B------:R-:W-:Y:S02]  /*b350*/  HADD2.F32 R30, -RZ, R51.H0_H0 ;  /* 0x20000033ff1e7230 */ /* 0x000fe40000004100 */
[----:B------:R-:W-:Y:S01]  /*b360*/  FFMA.FTZ R56, R36, R37, R39 ;  /* 0x0000002524387223 */ /* 0x000fe20000010027 */
[C---:B------:R-:W-:Y:S01]  /*b370*/  FFMA.FTZ R40, R10.reuse, R31, R40 ;  /* 0x0000001f0a287223 */ /* 0x040fe20000010028 */
[----:B------:R-:W-:Y:S01]  /*b380*/  FFMA.FTZ R50, R10, R50, -R11 ;  /* 0x000000320a327223 */ /* 0x000fe2000001080b */
[----:B------:R-:W-:Y:S02]  /*b390*/  HADD2.F32 R24, -RZ, R24.H1_H1 ;  /* 0x30000018ff187230 */ /* 0x000fe40000004100 */
[----:B------:R-:W-:Y:S01]  /*b3a0*/  FMUL.FTZ R36, R27, R38 ;  /* 0x000000261b247220 */ /* 0x000fe20000410000 */
[----:B------:R-:W-:-:S02]  /*b3b0*/  HADD2.F32 R26, -RZ, R26.H1_H1 ;  /* 0x3000001aff1a7230 */ /* 0x000fc40000004100 */
        /* <DEDUP_REMOVED lines=26> */
.L_x_10855:
[----:B------:R-:W-:Y:S05]  /*b560*/  BSYNC B1 ;  /* 0x0000000000017941 */ /* 0x000fea0003800000 */
.L_x_10854:
[----:B------:R-:W-:Y:S05]  /*b570*/  @P2 BRA `(.L_x_10836) ;  /* 0x0000000400ac2947 */ /* 0x000fea0003800000 */
[----:B01----:R-:W2:Y:S04]  /*b580*/  LDL R0, [R1+0x2c] ;  /* 0x00002c0001007983 */ /* 0x003ea80000100800 */
[----:B------:R-:W2:Y:S01]  /*b590*/  LDL.64 R4, [R1] ;  /* 0x0000000001047983 */ /* 0x000ea20000100a00 */
[----:B------:R-:W-:Y:S01]  /*b5a0*/  SHF.R.U32.HI R28, RZ, 0x10, R13 ;  /* 0x00000010ff1c7819 */ /* 0x000fe2000001160d */
[----:B------:R-:W-:Y:S01]  /*b5b0*/  HADD2.F32 R27, -RZ, R47.H1_H1 ;  /* 0x3000002fff1b7230 */ /* 0x000fe20000004100 */
[----:B------:R-:W-:Y:S01]  /*b5c0*/  SHF.R.U32.HI R30, RZ, 0x10, R33 ;  /* 0x00000010ff1e7819 */ /* 0x000fe20000011621 */
[----:B------:R-:W-:Y:S01]  /*b5d0*/  HADD2.F32 R29, -RZ, R21.H1_H1 ;  /* 0x30000015ff1d7230 */ /* 0x000fe20000004100 */
[----:B------:R-:W-:Y:S01]  /*b5e0*/  SHF.R.U64 R36, R12, 0x10, R13 ;  /* 0x000000100c247819 */ /* 0x000fe2000000120d */
[----:B------:R-:W-:Y:S01]  /*b5f0*/  HADD2.F32 R28, -RZ, R28.H0_H0 ;  /* 0x2000001cff1c7230 */ /* 0x000fe20000004100 */
[----:B------:R-:W-:-:S02]  /*b600*/  SHF.R.U64 R38, R32, 0x10, R33 ;  /* 0x0000001020267819 */ /* 0x000fc40000001221 */
[----:B------:R-:W-:Y:S02]  /*b610*/  SHF.R.U32.HI R32, RZ, 0x10, R15 ;  /* 0x00000010ff207819 */ /* 0x000fe4000001160f */
[--C-:B------:R-:W-:Y:S02]  /*b620*/  SHF.R.U64 R37, R34, 0x10, R35.reuse ;  /* 0x0000001022257819 */ /* 0x100fe40000001223 */
[----:B------:R-:W-:Y:S02]  /*b630*/  SHF.R.U32.HI R34, RZ, 0x10, R35 ;  /* 0x00000010ff227819 */ /* 0x000fe40000011623 */
[----:B------:R-:W-:Y:S01]  /*b640*/  SHF.R.U64 R35, R14, 0x10, R15 ;  /* 0x000000100e237819 */ /* 0x000fe2000000120f */
[----:B--2---:R-:W-:-:S05]  /*b650*/  IMAD.IADD R0, R4, 0x1, R0 ;  /* 0x0000000104007824 */ /* 0x004fca00078e0200 */
[----:B------:R-:W-:-:S04]  /*b660*/  SHF.R.S32.HI R5, RZ, 0x1f, R0 ;  /* 0x0000001fff057819 */ /* 0x000fc80000011400 */
[CC--:B------:R-:W-:Y:S02]  /*b670*/  LEA.HI R4, R5.reuse, R0.reuse, RZ, 0x3 ;  /* 0x0000000005047211 */ /* 0x0c0fe400078f18ff */
[----:B------:R-:W-:Y:S02]  /*b680*/  LEA.HI R0, R5, R0, RZ, 0x5 ;  /* 0x0000000005007211 */ /* 0x000fe400078f28ff */
[----:B------:R-:W-:Y:S02]  /*b690*/  SHF.R.S32.HI R6, RZ, 0x3, R4 ;  /* 0x00000003ff067819 */ /* 0x000fe40000011404 */
[----:B------:R-:W-:Y:S02]  /*b6a0*/  SHF.R.S32.HI R5, RZ, 0x5, R0 ;  /* 0x00000005ff057819 */ /* 0x000fe40000011400 */
[----:B------:R-:W-:Y:S02]  /*b6b0*/  LEA.HI R3, R3, R6, RZ, 0x1d ;  /* 0x0000000603037211 */ /* 0x000fe400078fe8ff */
[----:B-----5:R-:W-:Y:S01]  /*b6c0*/  LOP3.LUT R4, R71, 0x18, R4, 0xf8, !PT ;  /* 0x0000001847047812 */ /* 0x020fe200078ef804 */
[----:B------:R-:W-:Y:S01]  /*b6d0*/  IMAD R5, R5, 0x1800, R70 ;  /* 0x0000180005057824 */ /* 0x000fe200078e0246 */
[----:B------:R-:W-:-:S02]  /*b6e0*/  SHF.R.S32.HI R0, RZ, 0x1f, R3 ;  /* 0x0000001fff007819 */ /* 0x000fc40000011403 */
[----:B------:R-:W-:Y:S02]  /*b6f0*/  LOP3.LUT R4, R4, R69, RZ, 0x3c, !PT ;  /* 0x0000004504047212 */ /* 0x000fe400078e3cff */
[----:B------:R-:W-:Y:S01]  /*b700*/  LEA.HI R0, R0, R3, RZ, 0x2 ;  /* 0x0000000300007211 */ /* 0x000fe200078f10ff */
[----:B------:R-:W-:Y:S02]  /*b710*/  IMAD.SHL.U32 R3, R3, 0x8, RZ ;  /* 0x0000000803037824 */ /* 0x000fe400078e00ff */
[----:B------:R-:W-:Y:S01]  /*b720*/  IMAD.IADD R5, R5, 0x1, R4 ;  /* 0x0000000105057824 */ /* 0x000fe200078e0204 */
[----:B------:R-:W-:Y:S02]  /*b730*/  SHF.R.S32.HI R4, RZ, 0x2, R0 ;  /* 0x00000002ff047819 */ /* 0x000fe40000011400 */
[----:B------:R-:W-:Y:S02]  /*b740*/  LOP3.LUT R3, R71, 0x18, R3, 0xf8, !PT ;  /* 0x0000001847037812 */ /* 0x000fe400078ef803 */
        /* <DEDUP_REMOVED lines=24> */
[----:B------:R-:W-:Y:S02]  /*b8d0*/  HADD2.F32 R12, -RZ, R48.H1_H1 ;  /* 0x30000030ff0c7230 */ /* 0x000fe40000004100 */
[----:B------:R-:W-:Y:S01]  /*b8e0*/  FFMA.FTZ R30, R13, R20, -R30 ;  /* 0x000000140d1e7223 */ /* 0x000fe2000001081e */
[----:B------:R-:W-:Y:S02]  /*b8f0*/  HADD2.F32 R20, -RZ, R32.H0_H0 ;  /* 0x20000020ff147230 */ /* 0x000fe40000004100 */
[C---:B------:R-:W-:Y:S01]  /*b900*/  FMUL.FTZ R29, R25.reuse, R27 ;  /* 0x0000001b191d7220 */ /* 0x040fe20000410000 */
[----:B------:R-:W-:Y:S02]  /*b910*/  HADD2.F32 R26, -RZ, R11.H1_H1 ;  /* 0x3000000bff1a7230 */ /* 0x000fe40000004100 */
[----:B------:R-:W-:Y:S01]  /*b920*/  FMUL.FTZ R32, R25, R12 ;  /* 0x0000000c19207220 */ /* 0x000fe20000410000 */
[----:B------:R-:W-:Y:S01]  /*b930*/  FFMA.FTZ R28, R13, R28, R24 ;  /* 0x0000001c0d1c7223 */ /* 0x000fe20000010018 */
[----:B------:R-:W-:-:S02]  /*b940*/  HADD2.F32 R13, -RZ, R34.H0_H0 ;  /* 0x20000022ff0d7230 */ /* 0x000fc40000004100 */
[C---:B------:R-:W-:Y:S01]  /*b950*/  FFMA.FTZ R29, R14.reuse, R12, -R29 ;  /* 0x0000000c0e1d7223 */ /* 0x040fe2000001081d */
[----:B------:R-:W-:Y:S01]  /*b960*/  FFMA.FTZ R32, R14, R27, R32 ;  /* 0x0000001b0e207223 */ /* 0x000fe20000010020 */
[----:B------:R-:W-:Y:S02]  /*b970*/  HADD2.F32 R9, -RZ, R8.H0_H0 ;  /* 0x20000008ff097230 */ /* 0x000fe40000004100 */
[C---:B------:R-:W-:Y:S01]  /*b980*/  FMUL.FTZ R24, R26.reuse, R20 ;  /* 0x000000141a187220 */ /* 0x040fe20000410000 */
[----:B------:R-:W-:Y:S02]  /*b990*/  HADD2.F32 R14, -RZ, R21.H0_H0 ;  /* 0x20000015ff0e7230 */ /* 0x000fe40000004100 */
[-C--:B------:R-:W-:Y:S01]  /*b9a0*/  FMUL.FTZ R34, R26, R13.reuse ;  /* 0x0000000d1a227220 */ /* 0x080fe20000410000 */
[----:B------:R-:W-:Y:S02]  /*b9b0*/  HADD2.F32 R12, -RZ, R47.H0_H0 ;  /* 0x2000002fff0c7230 */ /* 0x000fe40000004100 */
[----:B------:R-:W-:Y:S01]  /*b9c0*/  FFMA.FTZ R26, R15, R13, -R24 ;  /* 0x0000000d0f1a7223 */ /* 0x000fe20000010818 */
[----:B------:R-:W-:-:S02]  /*b9d0*/  HADD2.F32 R11, -RZ, R10.H0_H0 ;  /* 0x2000000aff0b7230 */ /* 0x000fc40000004100 */
[C---:B------:R-:W-:Y:S01]  /*b9e0*/  FMUL.FTZ R24, R9.reuse, R14 ;  /* 0x0000000e09187220 */ /* 0x040fe20000410000 */
[----:B------:R-:W-:Y:S02]  /*b9f0*/  HADD2.F32 R46, -RZ, R46.H0_H0 ;  /* 0x2000002eff2e7230 */ /* 0x000fe40000004100 */
[----:B------:R-:W-:Y:S01]  /*ba00*/  FMUL.FTZ R9, R9, R12 ;  /* 0x0000000c09097220 */ /* 0x000fe20000410000 */
[----:B------:R-:W-:Y:S02]  /*ba10*/  HADD2.F32 R48, -RZ, R48.H0_H0 ;  /* 0x20000030ff307230 */ /* 0x000fe40000004100 */
[----:B------:R-:W-:Y:S01]  /*ba20*/  FFMA.FTZ R27, R15, R20, R34 ;  /* 0x000000140f1b7223 */ /* 0x000fe20000010022 */
[----:B------:R-:W-:Y:S01]  /*ba30*/  FFMA.FTZ R24, R5, R12, -R24 ;  /* 0x0000000c05187223 */ /* 0x000fe20000010818 */
[C---:B------:R-:W-:Y:S01]  /*ba40*/  FMUL.FTZ R20, R11.reuse, R46 ;  /* 0x0000002e0b147220 */ /* 0x040fe20000410000 */
[----:B------:R-:W-:Y:S02]  /*ba50*/  HADD2.F32 R8, -RZ, R8.H1_H1 ;  /* 0x30000008ff087230 */ /* 0x000fe40000004100 */
[----:B------:R-:W-:Y:S01]  /*ba60*/  FMUL.FTZ R12, R11, R48 ;  /* 0x000000300b0c7220 */ /* 0x000fe20000410000 */
[----:B------:R-:W-:-:S02]  /*ba70*/  HADD2.F32 R10, -RZ, R10.H1_H1 ;  /* 0x3000000aff0a7230 */ /* 0x000fc40000004100 */
[----:B------:R-:W-:Y:S01]  /*ba80*/  FFMA.FTZ R14, R5, R14, R9 ;  /* 0x0000000e050e7223 */ /* 0x000fe20000010009 */
        /* <DEDUP_REMOVED lines=26> */
.L_x_10836:
[----:B------:R-:W-:Y:S05]  /*bc30*/  BSYNC B0 ;  /* 0x0000000000007941 */ /* 0x000fea0003800000 */
.L_x_10829:
        /* <DEDUP_REMOVED lines=8> */
.L_x_10827:
[----:B0--3--:R-:W-:-:S05]  /*bcc0*/  IMAD.U32 R0, RZ, RZ, UR37 ;  /* 0x00000025ff007e24 */ /* 0x009fca000f8e00ff */
[----:B------:R-:W-:-:S13]  /*bcd0*/  ISETP.NE.AND P0, PT, R0, 0x3, PT ;  /* 0x000000030000780c */ /* 0x000fda0003f05270 */
[----:B------:R-:W-:Y:S05]  /*bce0*/  @!P0 BRA `(.L_x_10856) ;  /* 0x0000000000048947 */ /* 0x000fea0003800000 */
[----:B------:R-:W-:Y:S01]  /*bcf0*/  BPT.TRAP 0x1 ;  /* 0x000000040000795c */ /* 0x000fe20000300000 */
.L_x_10856:
[----:B------:R-:W-:Y:S01]  /*bd00*/  IMAD R0, R16, 0x8, R2 ;  /* 0x0000000810007824 */ /* 0x000fe200078e0202 */
[----:B-12-4-:R-:W-:-:S04]  /*bd10*/  SHF.L.U32 R3, R19, 0x1f, RZ ;  /* 0x0000001f13037819 */ /* 0x016fc800000006ff */
[----:B------:R0:W1:Y:S01]  /*bd20*/  SYNCS.PHASECHK.TRANS64.TRYWAIT P2, [R0+URZ+0x2d830], R3 ;  /* 0x02d83003000075a7 */ /* 0x000062000804017f */
[----:B------:R-:W-:Y:S05]  /*bd30*/  @!P0 BRA `(.L_x_10857) ;  /* 0x0000000000048947 */ /* 0x000fea0003800000 */
[----:B------:R-:W-:Y:S01]  /*bd40*/  BPT.TRAP 0x1 ;  /* 0x000000040000795c */ /* 0x000fe20000300000 */
.L_x_10857:
[----:B------:R-:W2:Y:S02]  /*bd50*/  S2R R4, SR_TID.X ;  /* 0x0000000000047919 */ /* 0x000ea40000002100 */
[----:B--2---:R-:W-:-:S04]  /*bd60*/  LOP3.LUT R4, R4, 0x7f, RZ, 0xc0, !PT ;  /* 0x0000007f04047812 */ /* 0x004fc800078ec0ff */
[----:B------:R-:W-:Y:S01]  /*bd70*/  ISETP.NE.AND P1, PT, R4, RZ, PT ;  /* 0x000000ff0400720c */ /* 0x000fe20003f25270 */
[----:B-1----:R-:W-:-:S12]  /*bd80*/  @P2 BRA `(.L_x_10858) ;  /* 0x0000000000082947 */ /* 0x002fd80003800000 */
[----:B------:R-:W1:Y:S02]  /*bd90*/  SYNCS.PHASECHK.TRANS64.TRYWAIT P2, [R0+URZ+0x2d830], R3 ;  /* 0x02d83003000075a7 */ /* 0x000e64000804017f */
[----:B-1----:R-:W-:Y:S05]  /*bda0*/  @!P2 BRA `(.L_x_10859) ;  /* 0x000001900070a947 */ /* 0x002fea0003800000 */
.L_x_10858:
[----:B------:R-:W-:Y:S05]  /*bdb0*/  WARPSYNC.ALL ;  /* 0x0000000000007948 */ /* 0x000fea0003800000 */
[----:B01----:R-:W-:Y:S01]  /*bdc0*/  VIADD R3, R2, 0x15400 ;  /* 0x0001540002037836 */ /* 0x003fe20000000000 */
[----:B------:R-:W-:-:S04]  /*bdd0*/  LOP3.LUT R12, R44, 0x10000, RZ, 0xfc, !PT ;  /* 0x000100002c0c7812 */ /* 0x000fc800078efcff */
[----:B------:R-:W-:-:S04]  /*bde0*/  SHF.R.U32.HI R3, RZ, 0x4, R3 ;  /* 0x00000004ff037819 */ /* 0x000fc80000011603 */
[----:B------:R-:W-:-:S04]  /*bdf0*/  LOP3.LUT R3, R3, 0x3fff, RZ, 0xc0, !PT ;  /* 0x00003fff03037812 */ /* 0x000fc800078ec0ff */
[----:B------:R-:W-:Y:S01]  /*be00*/  LOP3.LUT R4, R3, 0x10000, RZ, 0xfc, !PT ;  /* 0x0001000003047812 */ /* 0x000fe200078efcff */
[----:B------:R-:W-:Y:S02]  /*be10*/  IMAD.MOV.U32 R13, RZ, RZ, -0x7fffffe0 ;  /* 0x80000020ff0d7424 */ /* 0x000fe400078e00ff */
[----:B------:R-:W-:Y:S01]  /*be20*/  IMAD.MOV.U32 R5, RZ, RZ, -0x7fffffe0 ;  /* 0x80000020ff057424 */ /* 0x000fe200078e00ff */
[C---:B------:R-:W-:Y:S01]  /*be30*/  R2UR UR4, R12.reuse ;  /* 0x000000000c0472ca */ /* 0x040fe200000e0000 */
[----:B------:R0:W-:Y:S01]  /*be40*/  STL [R1+0x8], R4 ;  /* 0x0000080401007387 */ /* 0x0001e20000100800 */
[----:B------:R-:W-:Y:S01]  /*be50*/  R2UR UR5, R13 ;  /* 0x000000000d0572ca */ /* 0x000fe200000e0000 */
[----:B-----5:R-:W-:Y:S01]  /*be60*/  WARPGROUP.ARRIVE ;  /* 0x00000000000079c5 */ /* 0x020fe20000000000 */
[----:B------:R-:W-:Y:S01]  /*be70*/  R2UR UR7, R5 ;  /* 0x00000000050772ca */ /* 0x000fe200000e0000 */
[----:B------:R-:W-:Y:S01]  /*be80*/  VIADD R152, R12, 0x2 ;  /* 0x000000020c987836 */ /* 0x000fe20000000000 */
[----:B------:R-:W2:Y:S01]  /*be90*/  LDL R8, [R1+0x44] ;  /* 0x0000440001087983 */ /* 0x000ea20000100800 */
[----:B------:R-:W-:Y:S01]  /*bea0*/  IMAD.MOV.U32 R153, RZ, RZ, -0x7fffffe0 ;  /* 0x80000020ff997424 */ /* 0x000fe200078e00ff */
[----:B------:R-:W1:Y:S01]  /*beb0*/  LDC R3, c[0x0][0x448] ;  /* 0x00011200ff037b82 */ /* 0x000e620000000800 */
[----:B------:R-:W-:Y:S01]  /*bec0*/  IMAD.MOV.U32 R7, RZ, RZ, -0x7fffffe0 ;  /* 0x80000020ff077424 */ /* 0x000fe200078e00ff */
[----:B------:R-:W2:Y:S01]  /*bed0*/  LDL R91, [R1+0x1c] ;  /* 0x00001c00015b7983 */ /* 0x000ea20000100800 */
[----:B0-----:R-:W-:-:S05]  /*bee0*/  IMAD R4, R16, 0x600, R4 ;  /* 0x0000060010047824 */ /* 0x001fca00078e0204 */
[----:B------:R-:W-:-:S13]  /*bef0*/  R2UR UR6, R4 ;  /* 0x00000000040672ca */ /* 0x000fda00000e0000 */
[----:B------:R-:W-:Y:S01]  /*bf00*/  HGMMA.64x128x16.F32 R24, gdesc[UR4], RZ, !UPT, gsb0 ;  /* 0x01e00000041879f0 */ /* 0x000fe2000c0008ff */
[----:B------:R-:W-:Y:S01]  /*bf10*/  VIADD R6, R4, 0x2 ;  /* 0x0000000204067836 */ /* 0x000fe20000000000 */
[----:B------:R-:W-:Y:S02]  /*bf20*/  R2UR UR4, R152 ;  /* 0x00000000980472ca */ /* 0x000fe400000e0000 */
[----:B------:R-:W-:Y:S02]  /*bf30*/  R2UR UR5, R153 ;  /* 0x00000000990572ca */ /* 0x000fe400000e0000 */
[----:B------:R-:W-:Y:S02]  /*bf40*/  R2UR UR6, R6 ;  /* 0x00000000060672ca */ /* 0x000fe400000e0000 */
[----:B------:R-:W-:Y:S01]  /*bf50*/  R2UR UR7, R7 ;  /* 0x00000000070772ca */ /* 0x000fe200000e0000 */
[----:B------:R-:W-:Y:S02]  /*bf60*/  VIADD R150, R12, 0x300 ;  /* 0x000003000c967836 */ /* 0x000fe40000000000 */
[----:B------:R-:W-:-:S02]  /*bf70*/  VIADD R6, R4, 0x200 ;  /* 0x0000020004067836 */ /* 0x000fc40000000000 */
[----:B------:R-:W-:Y:S02]  /*bf80*/  IMAD.MOV.U32 R151, RZ, RZ, -0x7fffffe0 ;  /* 0x80000020ff977424 */ /* 0x000fe400078e00ff */
[----:B------:R-:W-:Y:S01]  /*bf90*/  IMAD.MOV.U32 R7, RZ, RZ, -0x7fffffe0 ;  /* 0x80000020ff077424 */ /* 0x000fe200078e00ff */
[----:B------:R-:W-:Y:S02]  /*bfa0*/  WARPGROUP.DEPBAR.LE gsb0, 0x0 ;  /* 0x00008000000079c5 */ /* 0x000fe40000010000 */
[----:B------:R-:W-:-:S06]  /*bfb0*/  WARPGROUP.ARRIVE ;  /* 0x00000000000079c5 */ /* 0x000fcc0000000000 */
[----:B------:R-:W-:Y:S01]  /*bfc0*/  HGMMA.64x128x16.F32 R24, gdesc[UR4], R24, gsb0 ;  /* 0x01e00000041879f0 */ /* 0x000fe20008000818 */
        /* <DEDUP_REMOVED lines=36> */
[----:B------:R-:W-:Y:S02]  /*c210*/  R2UR UR7, R5 ;  /* 0x00000000050772ca */ /* 0x000fe400000e0000 */
[----:B-1----:R-:W-:-:S13]  /*c220*/  ISETP.NE.AND P2, PT, R3, 0x1, PT ;  /* 0x000000010300780c */ /* 0x002fda0003f45270 */
[----:B------:R-:W0:Y:S08]  /*c230*/  @P2 LDC R4, c[0x0][0x44c] ;  /* 0x00011300ff042b82 */ /* 0x000e300000000800 */
[----:B------:R-:W1:Y:S01]  /*c240*/  @P2 LDC R6, c[0x0][0x450] ;  /* 0x00011400ff062b82 */ /* 0x000e620000000800 */
[----:B--2---:R-:W-:Y:S01]  /*c250*/  IMAD.IADD R9, R8, 0x1, R91 ;  /* 0x0000000108097824 */ /* 0x004fe200078e025b */
[----:B------:R-:W-:-:S02]  /*c260*/  WARPGROUP.DEPBAR.LE gsb0, 0x0 ;  /* 0x00008000000079c5 */ /* 0x000fc40000010000 */
[----:B------:R-:W-:-:S06]  /*c270*/  WARPGROUP.ARRIVE ;  /* 0x00000000000079c5 */ /* 0x000fcc0000000000 */
[----:B------:R-:W-:Y:S01]  /*c280*/  HGMMA.64x128x16.F32 R24, gdesc[UR4], R24, gsb0 ;  /* 0x01e00000041879f0 */ /* 0x000fe20008000818 */
[----:B0-----:R-:W-:Y:S01]  /*c290*/  @P2 IMAD.HI.U32 R3, R9, R4, RZ ;  /* 0x0000000409032227 */ /* 0x001fe200078e00ff */
[----:B------:R-:W-:Y:S01]  /*c2a0*/  ULDC.64 UR4, c[0x0][0x9e0] ;  /* 0x0002780000047ab9 */ /* 0x000fe20000000a00 */
[----:B------:R-:W-:-:S03]  /*c2b0*/  ULDC UR6, c[0x0][0x9dc] ;  /* 0x0002770000067ab9 */ /* 0x000fc60000000800 */
[----:B-1----:R-:W-:Y:S01]  /*c2c0*/  @P2 SHF.R.U32.HI R9, RZ, R6, R3 ;  /* 0x00000006ff092219 */ /* 0x002fe20000011603 */
[----:B------:R-:W-:Y:S02]  /*c2d0*/  @!P1 VIADD R0, R0, 0x2d840 ;  /* 0x0002d84000009836 */ /* 0x000fe40000000000 */
[----:B------:R-:W-:Y:S02]  /*c2e0*/  IMAD.MOV.U32 R3, RZ, RZ, -0x80 ;  /* 0xffffff80ff037424 */ /* 0x000fe400078e00ff */
[----:B------:R-:W0:Y:S01]  /*c2f0*/  SHFL.IDX PT, R20, R9, RZ, 0x1c1f ;  /* 0x001c1fff09147589 */ /* 0x000e2200000e0000 */
[----:B------:R-:W-:Y:S01]  /*c300*/  UISETP.GE.AND UP0, UPT, UR5, 0x1, UPT ;  /* 0x000000010500788c */ /* 0x000fe2000bf06270 */
[----:B------:R-:W-:Y:S01]  /*c310*/  @!P1 PRMT R0, RZ, 0x654, R0 ;  /* 0x00000654ff009816 */ /* 0x000fe20000000000 */
[----:B------:R-:W-:Y:S02]  /*c320*/  IMAD R8, R88, R3, 0x80 ;  /* 0x0000008058087424 */ /* 0x000fe400078e0203 */
[----:B------:R-:W-:-:S02]  /*c330*/  IMAD.U32 R10, RZ, RZ, UR6 ;  /* 0x00000006ff0a7e24 */ /* 0x000fc4000f8e00ff */
[----:B------:R-:W-:-:S03]  /*c340*/  PLOP3.LUT P3, PT, PT, PT, UP0, 0x40, 0x0 ;  /* 0x000000000000781c */ /* 0x000fc60003f6e808 */
[----:B------:R-:W-:Y:S02]  /*c350*/  LOP3.LUT R7, RZ, R10, RZ, 0x33, !PT ;  /* 0x0000000aff077212 */ /* 0x000fe400078e33ff */
[C-C-:B------:R-:W-:Y:S02]  /*c360*/  IADD3 R5, -R137.reuse, R139, R8.reuse ;  /* 0x0000008b89057210 */ /* 0x140fe40007ffe108 */
[----:B------:R-:W-:Y:S01]  /*c370*/  LEA R4, R88, 0xffffff80, 0x7 ;  /* 0xffffff8058047811 */ /* 0x000fe200078e38ff */
[----:B------:R-:W-:Y:S02]  /*c380*/  WARPGROUP.DEPBAR.LE gsb0, 0x0 ;  /* 0x00008000000079c5 */ /* 0x000fe40000010000 */
[----:B------:R1:W-:Y:S02]  /*c390*/  @!P1 SYNCS.ARRIVE.TRANS64.RED.A1T0 RZ, [R0+URZ], RZ ;  /* 0x000000ff00ff99a7 */ /* 0x0003e4000810043f */
[----:B-1----:R-:W-:-:S04]  /*c3a0*/  IADD3 R0, -R137, 0x1, R8 ;  /* 0x0000000189007810 */ /* 0x002fc80007ffe108 */
[----:B------:R-:W-:-:S05]  /*c3b0*/  IADD3 R0, -R138, R0, R139 ;  /* 0x000000008a007210 */ /* 0x000fca0007ffe18b */
[C---:B------:R-:W-:Y:S02]  /*c3c0*/  VIADD R6, R0.reuse, UR4 ;  /* 0x0000000400067c36 */ /* 0x040fe40008000000 */
[----:B------:R-:W-:-:S03]  /*c3d0*/  IMAD.IADD R7, R0, 0x1, R7 ;  /* 0x0000000100077824 */ /* 0x000fc600078e0207 */
[----:B0-----:R-:W-:Y:S01]  /*c3e0*/  VIADDMNMX R3, R20, R6, R5, PT ;  /* 0x0000000614037246 */ /* 0x001fe20003800105 */
[----:B------:R-:W-:Y:S01]  /*c3f0*/  IMAD.IADD R0, R7, 0x1, R20 ;  /* 0x0000000107007824 */ /* 0x000fe200078e0214 */
        /* <DEDUP_REMOVED lines=13> */
.L_x_10862:
[----:B------:R-:W-:-:S06]  /*c4d0*/  UISETP.NE.AND UP1, UPT, UR5, 0x1, UPT ;  /* 0x000000010500788c */ /* 0x000fcc000bf25270 */
[----:B------:R-:W-:-:S05]  /*c4e0*/  PLOP3.LUT P3, PT, PT, PT, UP1, 0x80, 0x0 ;  /* 0x000000000000781c */ /* 0x000fca0003f6f018 */
[----:B------:R-:W-:-:S08]  /*c4f0*/  @UP1 ULDC.64 UR6, c[0x0][0x9e8] ;  /* 0x00027a0000061ab9 */ /* 0x000fd00000000a00 */
[----:B------:R-:W-:-:S05]  /*c500*/  @P3 IMAD.HI.U32 R20, R11, UR6, RZ ;  /* 0x000000060b143c27 */ /* 0x000fca000f8e00ff */
[----:B------:R-:W-:-:S07]  /*c510*/  @P3 SHF.R.U32.HI R11, RZ, UR7, R20 ;  /* 0x00000007ff0b3c19 */ /* 0x000fce0008011614 */
.L_x_10863:
[----:B------:R-:W-:Y:S05]  /*c520*/  BSYNC B0 ;  /* 0x0000000000007941 */ /* 0x000fea0003800000 */
.L_x_10861:
[----:B------:R-:W-:-:S04]  /*c530*/  IMAD R20, R11, UR5, -R4 ;  /* 0x000000050b147c24 */ /* 0x000fc8000f8e0a04 */
[----:B------:R-:W-:-:S05]  /*c540*/  IMAD.IADD R20, R20, 0x1, -R137 ;  /* 0x0000000114147824 */ /* 0x000fca00078e0a89 */
[----:B------:R-:W-:Y:S02]  /*c550*/  VIMNMX R0, R0, R20, !PT ;  /* 0x0000001400007248 */ /* 0x000fe40007fe0100 */
[----:B------:R-:W-:-:S07]  /*c560*/  VIADDMNMX R3, R20, UR5, R3, PT ;  /* 0x0000000514037c46 */ /* 0x000fce000b800103 */
.L_x_10860:
[C---:B------:R-:W-:Y:S02]  /*c570*/  ISETP.GE.AND P3, PT, R8.reuse, 0x2, PT ;  /* 0x000000020800780c */ /* 0x040fe40003f66270 */
[----:B------:R-:W-:Y:S02]  /*c580*/  ISETP.GE.AND P5, PT, R8, 0x9, PT ;  /* 0x000000090800780c */ /* 0x000fe40003fa6270 */
[----:B------:R-:W-:Y:S02]  /*c590*/  ISETP.GT.AND P4, PT, R0, 0x1, !P3 ;  /* 0x000000010000780c */ /* 0x000fe40005f84270 */
[----:B------:R-:W-:Y:S02]  /*c5a0*/  LOP3.LUT R18, R18, 0xfffffffd, RZ, 0xc0, !PT ;  /* 0xfffffffd12127812 */ /* 0x000fe400078ec0ff */
[----:B------:R-:W-:-:S04]  /*c5b0*/  ISETP.LT.OR P4, PT, R3, 0x2, P4 ;  /* 0x000000020300780c */ /* 0x000fc80002781670 */
[----:B------:R-:W-:Y:S02]  /*c5c0*/  FSEL R25, R25, -INF , !P4 ;  /* 0xff80000019197808 */ /* 0x000fe40006000000 */
[----:B------:R-:W-:Y:S02]  /*c5d0*/  ISETP.GT.AND P4, PT, R0, 0x8, !P5 ;  /* 0x000000080000780c */ /* 0x000fe40006f84270 */
[----:B------:R-:W-:Y:S02]  /*c5e0*/  @P5 LOP3.LUT R18, R18, 0x2, RZ, 0xfc, !PT ;  /* 0x0000000212125812 */ /* 0x000fe400078efcff */
[----:B------:R-:W-:Y:S02]  /*c5f0*/  ISETP.GE.AND P5, PT, R8, 0xa, PT ;  /* 0x0000000a0800780c */ /* 0x000fe40003fa6270 */
[----:B------:R-:W-:Y:S02]  /*c600*/  ISETP.LT.OR P4, PT, R3, 0x9, P4 ;  /* 0x000000090300780c */ /* 0x000fe40002781670 */
[----:B------:R-:W-:-:S02]  /*c610*/  LOP3.LUT R18, R18, 0xfffffffb, RZ, 0xc0, !PT ;  /* 0xfffffffb12127812 */ /* 0x000fc400078ec0ff */
        /* <DEDUP_REMOVED lines=176> */
[----:B------:R-:W-:Y:S02]  /*d120*/  PLOP3.LUT P6, PT, PT, PT, UP0, 0x40, 0x0 ;  /* 0x000000000000781c */ /* 0x000fe40003fce808 */
[----:B0-----:R-:W-:Y:S01]  /*d130*/  VIADDMNMX R5, R0, R6, R5, PT ;  /* 0x0000000600057246 */ /* 0x001fe20003800105 */
[----:B------:R-:W-:-:S10]  /*d140*/  IMAD.IADD R7, R7, 0x1, R0 ;  /* 0x0000000107077824 */ /* 0x000fd400078e0200 */
        /* <DEDUP_REMOVED lines=14> */
.L_x_10866:
[----:B------:R-:W-:-:S06]  /*d230*/  UISETP.NE.AND UP1, UPT, UR5, 0x1, UPT ;  /* 0x000000010500788c */ /* 0x000fcc000bf25270 */
[----:B------:R-:W-:-:S05]  /*d240*/  PLOP3.LUT P6, PT, PT, PT, UP1, 0x80, 0x0 ;  /* 0x000000000000781c */ /* 0x000fca0003fcf018 */
[----:B------:R-:W-:-:S08]  /*d250*/  @UP1 ULDC.64 UR6, c[0x0][0x9e8] ;  /* 0x00027a0000061ab9 */ /* 0x000fd00000000a00 */
[----:B------:R-:W-:Y:S01]  /*d260*/  @P6 IMAD.HI.U32 R0, R3, UR6, RZ ;  /* 0x0000000603006c27 */ /* 0x000fe2000f8e00ff */
[----:B------:R-:W-:-:S13]  /*d270*/  PLOP3.LUT P6, PT, PT, PT, UP1, 0x80, 0x0 ;  /* 0x000000000000781c */ /* 0x000fda0003fcf018 */
[----:B------:R-:W-:-:S07]  /*d280*/  @P6 SHF.R.U32.HI R3, RZ, UR7, R0 ;  /* 0x00000007ff036c19 */ /* 0x000fce0008011600 */
.L_x_10867:
[----:B------:R-:W-:Y:S05]  /*d290*/  BSYNC B0 ;  /* 0x0000000000007941 */ /* 0x000fea0003800000 */
.L_x_10865:
[----:B------:R-:W-:-:S04]  /*d2a0*/  IMAD R4, R3, UR5, -R4 ;  /* 0x0000000503047c24 */ /* 0x000fc8000f8e0a04 */
[----:B------:R-:W-:-:S05]  /*d2b0*/  IMAD.IADD R4, R4, 0x1, -R137 ;  /* 0x0000000104047824 */ /* 0x000fca00078e0a89 */
[----:B------:R-:W-:Y:S02]  /*d2c0*/  VIMNMX R7, R7, R4, !PT ;  /* 0x0000000407077248 */ /* 0x000fe40007fe0100 */
[----:B------:R-:W-:-:S07]  /*d2d0*/  VIADDMNMX R5, R4, UR5, R5, PT ;  /* 0x0000000504057c46 */ /* 0x000fce000b800105 */
.L_x_10864:
[----:B------:R-:W-:Y:S01]  /*d2e0*/  ISETP.GT.AND P3, PT, R7, 0x1, !P3 ;  /* 0x000000010700780c */ /* 0x000fe20005f64270 */
[----:B------:R-:W-:Y:S01]  /*d2f0*/  ULDC UR39, c[0x0][0x988] ;  /* 0x0002620000277ab9 */ /* 0x000fe20000000800 */
[----:B------:R-:W2:Y:S01]  /*d300*/  LDL R92, [R1+0x20] ;  /* 0x00002000015c7983 */ /* 0x000ea20000100800 */
[----:B------:R-:W-:Y:S02]  /*d310*/  LOP3.LUT P6, RZ, R18, 0x2000000, RZ, 0xc0, !PT ;  /* 0x0200000012ff7812 */ /* 0x000fe400078cc0ff */
        /* <DEDUP_REMOVED lines=76> */
[C---:B------:R-:W-:Y:S01]  /*d7e0*/  ISETP.GT.AND P4, PT, R7.reuse, 0x71, !P4 ;  /* 0x000000710700780c */ /* 0x040fe20006784270 */
[----:B------:R-:W0:Y:S01]  /*d7f0*/  SHFL.BFLY PT, R3, R4, 0x2, 0x1f ;  /* 0x0c401f0004037f89 */ /* 0x000e2200000e0000 */
[----:B------:R-:W-:Y:S02]  /*d800*/  FSEL R50, R50, -INF , !P3 ;  /* 0xff80000032327808 */ /* 0x000fe40005800000 */
[----:B------:R-:W-:Y:S02]  /*d810*/  LOP3.LUT P3, RZ, R18, 0x40000, RZ, 0xc0, !PT ;  /* 0x0004000012ff7812 */ /* 0x000fe4000786c0ff */
[C---:B------:R-:W-:Y:S02]  /*d820*/  ISETP.GT.AND P5, PT, R7.reuse, 0x78, !P5 ;  /* 0x000000780700780c */ /* 0x040fe40006fa4270 */
[----:B------:R-:W-:Y:S02]  /*d830*/  ISETP.GT.AND P3, PT, R7, 0x31, !P3 ;  /* 0x000000310700780c */ /* 0x000fe40005f64270 */
[----:B------:R-:W-:-:S02]  /*d840*/  ISETP.LT.OR P4, PT, R5, 0x72, P4 ;  /* 0x000000720500780c */ /* 0x000fc40002781670 */
[C---:B------:R-:W-:Y:S02]  /*d850*/  ISETP.LT.OR P3, PT, R5.reuse, 0x32, P3 ;  /* 0x000000320500780c */ /* 0x040fe40001f61670 */
[----:B------:R-:W-:Y:S02]  /*d860*/  ISETP.LT.OR P5, PT, R5, 0x79, P5 ;  /* 0x000000790500780c */ /* 0x000fe40002fa1670 */
[----:B------:R-:W-:Y:S02]  /*d870*/  FSEL R51, R51, -INF , !P3 ;  /* 0xff80000033337808 */ /* 0x000fe40005800000 */
[----:B------:R-:W-:Y:S02]  /*d880*/  LOP3.LUT P3, RZ, R18, 0x20000, RZ, 0xc0, !PT ;  /* 0x0002000012ff7812 */ /* 0x000fe4000786c0ff */
[----:B------:R-:W-:Y:S02]  /*d890*/  FSEL R90, R83, -INF , !P4 ;  /* 0xff800000535a7808 */ /* 0x000fe40006000000 */
[----:B------:R-:W-:-:S02]  /*d8a0*/  ISETP.GT.AND P3, PT, R7, 0x38, !P3 ;  /* 0x000000380700780c */ /* 0x000fc40005f64270 */
[----:B------:R-:W-:Y:S02]  /*d8b0*/  FSEL R86, R86, -INF , !P5 ;  /* 0xff80000056567808 */ /* 0x000fe40006800000 */
[----:B------:R-:W-:Y:S02]  /*d8c0*/  ISETP.LT.OR P3, PT, R5, 0x39, P3 ;  /* 0x000000390500780c */ /* 0x000fe40001f61670 */
[----:B0-----:R-:W-:Y:S02]  /*d8d0*/  FMNMX.FTZ R6, R4, R3, !PT ;  /* 0x0000000304067209 */ /* 0x001fe40007810000 */
[----:B------:R-:W-:Y:S02]  /*d8e0*/  FSEL R54, R54, -INF , !P3 ;  /* 0xff80000036367808 */ /* 0x000fe40005800000 */
[----:B------:R-:W-:Y:S01]  /*d8f0*/  LOP3.LUT P3, RZ, R18, 0x10000, RZ, 0xc0, !PT ;  /* 0x0001000012ff7812 */ /* 0x000fe2000786c0ff */
[----:B------:R-:W0:Y:S03]  /*d900*/  SHFL.BFLY PT, R3, R6, 0x1, 0x1f ;  /* 0x0c201f0006037f89 */ /* 0x000e2600000e0000 */
[----:B------:R-:W-:-:S04]  /*d910*/  ISETP.GT.AND P3, PT, R7, 0x39, !P3 ;  /* 0x000000390700780c */ /* 0x000fc80005f64270 */
[----:B------:R-:W-:-:S04]  /*d920*/  ISETP.LT.OR P3, PT, R5, 0x3a, P3 ;  /* 0x0000003a0500780c */ /* 0x000fc80001f61670 */
[----:B------:R-:W-:Y:S02]  /*d930*/  FSEL R55, R55, -INF , !P3 ;  /* 0xff80000037377808 */ /* 0x000fe40005800000 */
[----:B------:R-:W-:-:S04]  /*d940*/  LOP3.LUT P3, RZ, R18, 0x8000, RZ, 0xc0, !PT ;  /* 0x0000800012ff7812 */ /* 0x000fc8000786c0ff */
[----:B------:R-:W-:-:S04]  /*d950*/  ISETP.GT.AND P3, PT, R7, 0x40, !P3 ;  /* 0x000000400700780c */ /* 0x000fc80005f64270 */
[----:B------:R-:W-:Y:S02]  /*d960*/  ISETP.LT.OR P3, PT, R5, 0x41, P3 ;  /* 0x000000410500780c */ /* 0x000fe40001f61670 */
[----:B0-----:R-:W-:Y:S02]  /*d970*/  FMNMX.FTZ R0, R6, R3, !PT ;  /* 0x0000000306007209 */ /* 0x001fe40007810000 */
[----:B------:R-:W-:Y:S02]  /*d980*/  FSEL R58, R58, -INF , !P3 ;  /* 0xff8000003a3a7808 */ /* 0x000fe40005800000 */
[----:B------:R-:W-:Y:S01]  /*d990*/  ISETP.GT.AND P3, PT, R7, 0x41, !P6 ;  /* 0x000000410700780c */ /* 0x000fe20007764270 */
[----:B------:R-:W-:Y:S01]  /*d9a0*/  FMUL.FTZ R3, R0, UR39 ;  /* 0x0000002700037c20 */ /* 0x000fe20008410000 */
[----:B------:R-:W-:Y:S02]  /*d9b0*/  LOP3.LUT P6, RZ, R18, 0x8, RZ, 0xc0, !PT ;  /* 0x0000000812ff7812 */ /* 0x000fe400078cc0ff */
        /* <DEDUP_REMOVED lines=53> */
[--C-:B------:R-:W-:Y:S01]  /*dd10*/  FFMA.FTZ R6, R33, UR39, -R3.reuse ;  /* 0x0000002721067c23 */ /* 0x100fe20008010803 */
[--C-:B------:R-:W-:Y:S01]  /*dd20*/  FFMA.FTZ R11, R28, UR39, -R3.reuse ;  /* 0x000000271c0b7c23 */ /* 0x100fe20008010803 */
[----:B------:R-:W-:Y:S01]  /*dd30*/  FSEL R26, R26, -INF , !P3 ;  /* 0xff8000001a1a7808 */ /* 0x000fe20005800000 */
[--C-:B------:R-:W-:Y:S01]  /*dd40*/  FFMA.FTZ R28, R32, UR39, -R3.reuse ;  /* 0x00000027201c7c23 */ /* 0x100fe20008010803 */
[--C-:B------:R-:W-:Y:S01]  /*dd50*/  FFMA.FTZ R32, R37, UR39, -R3.reuse ;  /* 0x0000002725207c23 */ /* 0x100fe20008010803 */
        /* <DEDUP_REMOVED lines=29> */
[----:B------:R-:W-:Y:S01]  /*df30*/  FFMA.FTZ R61, R61, UR39, -R3 ;  /* 0x000000273d3d7c23 */ /* 0x000fe20008010803 */
[----:B------:R-:W-:-:S04]  /*df40*/  FMNMX.FTZ R4, R42, R33, !PT ;  /* 0x000000212a047209 */ /* 0x000fc80007810000 */
[----:B------:R-:W-:Y:S02]  /*df50*/  FMNMX.FTZ R33, R43, R4, !PT ;  /* 0x000000042b217209 */ /* 0x000fe40007810000 */
[----:B------:R-:W1:Y:S01]  /*df60*/  MUFU.EX2 R9, R9 ;  /* 0x0000000900097308 */ /* 0x000e620000000800 */
[--C-:B0-----:R-:W-:Y:S01]  /*df70*/  FFMA.FTZ R36, R48, UR39, -R3.reuse ;  /* 0x0000002730247c23 */ /* 0x101fe20008010803 */
[----:B------:R-:W-:Y:S01]  /*df80*/  FMNMX.FTZ R4, R46, R33, !PT ;  /* 0x000000212e047209 */ /* 0x000fe20007810000 */
[----:B------:R-:W-:-:S03]  /*df90*/  FFMA.FTZ R48, R65, UR39, -R3 ;  /* 0x0000002741307c23 */ /* 0x000fc60008010803 */
[----:B------:R-:W-:Y:S02]  /*dfa0*/  FMNMX.FTZ R37, R47, R4, !PT ;  /* 0x000000042f257209 */ /* 0x000fe40007810000 */
[----:B------:R-:W-:Y:S02]  /*dfb0*/  MUFU.EX2 R33, R40 ;  /* 0x0000002800217308 */ /* 0x000fe40000000800 */
[----:B------:R-:W-:-:S04]  /*dfc0*/  FMNMX.FTZ R4, R50, R37, !PT ;  /* 0x0000002532047209 */ /* 0x000fc80007810000 */
[----:B------:R-:W-:Y:S02]  /*dfd0*/  FMNMX.FTZ R37, R51, R4, !PT ;  /* 0x0000000433257209 */ /* 0x000fe40007810000 */
[----:B------:R-:W0:Y:S02]  /*dfe0*/  MUFU.EX2 R11, R11 ;  /* 0x0000000b000b7308 */ /* 0x000e240000000800 */
[----:B------:R-:W-:-:S04]  /*dff0*/  FMNMX.FTZ R4, R54, R37, !PT ;  /* 0x0000002536047209 */ /* 0x000fc80007810000 */
[----:B------:R-:W-:Y:S02]  /*e000*/  FMNMX.FTZ R37, R55, R4, !PT ;  /* 0x0000000437257209 */ /* 0x000fe40007810000 */
[----:B------:R-:W3:Y:S02]  /*e010*/  MUFU.EX2 R21, R21 ;  /* 0x0000001500157308 */ /* 0x000ee40000000800 */
[----:B------:R-:W-:-:S04]  /*e020*/  FMNMX.FTZ R4, R58, R37, !PT ;  /* 0x000000253a047209 */ /* 0x000fc80007810000 */
[----:B------:R-:W-:Y:S02]  /*e030*/  FMNMX.FTZ R37, R59, R4, !PT ;  /* 0x000000043b257209 */ /* 0x000fe40007810000 */
[----:B------:R-:W4:Y:S02]  /*e040*/  MUFU.EX2 R28, R28 ;  /* 0x0000001c001c7308 */ /* 0x000f240000000800 */
[----:B------:R-:W-:-:S04]  /*e050*/  FMNMX.FTZ R4, R62, R37, !PT ;  /* 0x000000253e047209 */ /* 0x000fc80007810000 */
        /* <DEDUP_REMOVED lines=20> */
[--C-:B-----5:R-:W-:Y:S01]  /*e1a0*/  FFMA.FTZ R56, R72, UR39, -R3.reuse ;  /* 0x0000002748387c23 */ /* 0x120fe20008010803 */
[----:B------:R-:W-:Y:S02]  /*e1b0*/  FFMA.FTZ R7, R81, UR39, -R3 ;  /* 0x0000002751077c23 */ /* 0x000fe40008010803 */
[----:B------:R-:W-:-:S03]  /*e1c0*/  FMNMX.FTZ R6, R87, R6, !PT ;  /* 0x0000000657067209 */ /* 0x000fc60007810000 */
[----:B------:R-:W-:Y:S02]  /*e1d0*/  MUFU.EX2 R4, R4 ;  /* 0x0000000400047308 */ /* 0x000fe40000000800 */
[----:B------:R-:W5:Y:S06]  /*e1e0*/  SHFL.BFLY PT, R5, R6, 0x2, 0x1f ;  /* 0x0c401f0006057f89 */ /* 0x000f6c00000e0000 */
[----:B------:R-:W-:Y:S08]  /*e1f0*/  MUFU.EX2 R8, R8 ;  /* 0x0000000800087308 */ /* 0x000ff00000000800 */
[----:B------:R-:W-:Y:S08]  /*e200*/  MUFU.EX2 R20, R20 ;  /* 0x0000001400147308 */ /* 0x000ff00000000800 */
[----:B------:R-:W-:Y:S01]  /*e210*/  MUFU.EX2 R52, R52 ;  /* 0x0000003400347308 */ /* 0x000fe20000000800 */
[----:B-----5:R-:W-:Y:S01]  /*e220*/  FMNMX.FTZ R40, R6, R5, !PT ;  /* 0x0000000506287209 */ /* 0x020fe20007810000 */
[----:B------:R-:W-:-:S04]  /*e230*/  FFMA.FTZ R5, R80, UR39, -R3 ;  /* 0x0000002750057c23 */ /* 0x000fc80008010803 */
[----:B------:R-:W5:Y:S02]  /*e240*/  SHFL.BFLY PT, R65, R40, 0x1, 0x1f ;  /* 0x0c201f0028417f89 */ /* 0x000f6400000e0000 */
[----:B------:R-:W-:Y:S08]  /*e250*/  MUFU.EX2 R83, R83 ;  /* 0x0000005300537308 */ /* 0x000ff00000000800 */
[----:B------:R-:W-:Y:S08]  /*e260*/  MUFU.EX2 R61, R61 ;  /* 0x0000003d003d7308 */ /* 0x000ff00000000800 */
[----:B------:R-:W-:Y:S01]  /*e270*/  MUFU.EX2 R41, R41 ;  /* 0x0000002900297308 */ /* 0x000fe20000000800 */
[----:B-----5:R-:W-:-:S07]  /*e280*/  FMNMX.FTZ R6, R40, R65, !PT ;  /* 0x0000004128067209 */ /* 0x020fce0007810000 */
[----:B------:R-:W-:Y:S01]  /*e290*/  MUFU.EX2 R48, R48 ;  /* 0x0000003000307308 */ /* 0x000fe20000000800 */
[--C-:B------:R-:W-:Y:S01]  /*e2a0*/  FFMA.FTZ R40, R84, UR39, -R3.reuse ;  /* 0x0000002754287c23 */ /* 0x100fe20008010803 */
[----:B------:R-:W-:Y:S01]  /*e2b0*/  FFMA.FTZ R3, R85, UR39, -R3 ;  /* 0x0000002755037c23 */ /* 0x000fe20008010803 */
[C---:B------:R-:W-:Y:S01]  /*e2c0*/  FSETP.NEU.FTZ.AND P3, PT, R6.reuse, -INF , PT ;  /* 0xff8000000600780b */ /* 0x040fe20003f7d000 */
[----:B------:R-:W-:-:S04]  /*e2d0*/  FMUL.FTZ R77, R6, UR39 ;  /* 0x00000027064d7c20 */ /* 0x000fc80008410000 */
[----:B------:R-:W-:Y:S01]  /*e2e0*/  MUFU.EX2 R49, R49 ;  /* 0x0000003100317308 */ /* 0x000fe20000000800 */
[----:B------:R-:W-:-:S05]  /*e2f0*/  FSEL R77, R77, RZ, P3 ;  /* 0x000000ff4d4d7208 */ /* 0x000fca0001800000 */
[--C-:B------:R-:W-:Y:S01]  /*e300*/  FFMA.FTZ R65, R26, UR39, -R77.reuse ;  /* 0x000000271a417c23 */ /* 0x100fe2000801084d */
[--C-:B------:R-:W-:Y:S01]  /*e310*/  FFMA.FTZ R27, R27, UR39, -R77.reuse ;  /* 0x000000271b1b7c23 */ /* 0x100fe2000801084d */
[--C-:B------:R-:W-:Y:S01]  /*e320*/  FFMA.FTZ R68, R30, UR39, -R77.reuse ;  /* 0x000000271e447c23 */ /* 0x100fe2000801084d */
[----:B------:R-:W-:Y:S01]  /*e330*/  FFMA.FTZ R31, R31, UR39, -R77 ;  /* 0x000000271f1f7c23 */ /* 0x000fe2000801084d */
[----:B-1----:R-:W-:Y:S01]  /*e340*/  FADD.FTZ R26, R24, R9 ;  /* 0x00000009181a7221 */ /* 0x002fe20000010000 */
[--C-:B------:R-:W-:Y:S01]  /*e350*/  FFMA.FTZ R69, R34, UR39, -R77.reuse ;  /* 0x0000002722457c23 */ /* 0x100fe2000801084d */
[----:B------:R-:W-:Y:S01]  /*e360*/  MUFU.EX2 R65, R65 ;  /* 0x0000004100417308 */ /* 0x000fe20000000800 */
[--C-:B------:R-:W-:Y:S01]  /*e370*/  FFMA.FTZ R76, R43, UR39, -R77.reuse ;  /* 0x000000272b4c7c23 */ /* 0x100fe2000801084d */
[----:B0-----:R-:W-:Y:S01]  /*e380*/  FADD.FTZ R26, R11, R26 ;  /* 0x0000001a0b1a7221 */ /* 0x001fe20000010000 */
[--C-:B------:R-:W-:Y:S01]  /*e390*/  FFMA.FTZ R43, R54, UR39, -R77.reuse ;  /* 0x00000027362b7c23 */ /* 0x100fe2000801084d */
[--C-:B------:R-:W-:Y:S01]  /*e3a0*/  FFMA.FTZ R35, R35, UR39, -R77.reuse ;  /* 0x0000002723237c23 */ /* 0x100fe2000801084d */
[--C-:B------:R-:W-:Y:S01]  /*e3b0*/  FFMA.FTZ R54, R63, UR39, -R77.reuse ;  /* 0x000000273f367c23 */ /* 0x100fe2000801084d */
[----:B---3--:R-:W-:Y:S01]  /*e3c0*/  FADD.FTZ R63, R21, R26 ;  /* 0x0000001a153f7221 */ /* 0x008fe20000010000 */
[----:B------:R-:W-:Y:S01]  /*e3d0*/  F2FP.F16.F32.PACK_AB R24, R9, R24 ;  /* 0x000000180918723e */ /* 0x000fe200000000ff */
[----:B------:R-:W0:Y:S01]  /*e3e0*/  MUFU.EX2 R27, R27 ;  /* 0x0000001b001b7308 */ /* 0x000e220000000800 */
[----:B------:R-:W-:Y:S01]  /*e3f0*/  FFMA.FTZ R38, R38, UR39, -R77 ;  /* 0x0000002726267c23 */ /* 0x000fe2000801084d */
[----:B----4-:R-:W-:Y:S01]  /*e400*/  FADD.FTZ R26, R28, R63 ;  /* 0x0000003f1c1a7221 */ /* 0x010fe20000010000 */
[--C-:B------:R-:W-:Y:S01]  /*e410*/  FFMA.FTZ R72, R39, UR39, -R77.reuse ;  /* 0x0000002727487c23 */ /* 0x100fe2000801084d */
[--C-:B------:R-:W-:Y:S01]  /*e420*/  FFMA.FTZ R73, R42, UR39, -R77.reuse ;  /* 0x000000272a497c23 */ /* 0x100fe2000801084d */
[--C-:B------:R-:W-:Y:S01]  /*e430*/  FFMA.FTZ R80, R46, UR39, -R77.reuse ;  /* 0x000000272e507c23 */ /* 0x100fe2000801084d */
[----:B------:R-:W-:Y:S01]  /*e440*/  FADD.FTZ R30, R25, R26 ;  /* 0x0000001a191e7221 */ /* 0x000fe20000010000 */
[--C-:B------:R-:W-:Y:S01]  /*e450*/  FFMA.FTZ R81, R47, UR39, -R77.reuse ;  /* 0x000000272f517c23 */ /* 0x100fe2000801084d */
[----:B------:R-:W1:Y:S01]  /*e460*/  MUFU.EX2 R68, R68 ;  /* 0x0000004400447308 */ /* 0x000e620000000800 */
[--C-:B------:R-:W-:Y:S01]  /*e470*/  FFMA.FTZ R39, R50, UR39, -R77.reuse ;  /* 0x0000002732277c23 */ /* 0x100fe2000801084d */
[--C-:B------:R-:W-:Y:S01]  /*e480*/  FFMA.FTZ R42, R51, UR39, -R77.reuse ;  /* 0x00000027332a7c23 */ /* 0x100fe2000801084d */
[--C-:B------:R-:W-:Y:S01]  /*e490*/  FFMA.FTZ R51, R62, UR39, -R77.reuse ;  /* 0x000000273e337c23 */ /* 0x100fe2000801084d */
[--C-:B------:R-:W-:Y:S01]  /*e4a0*/  FFMA.FTZ R46, R55, UR39, -R77.reuse ;  /* 0x00000027372e7c23 */ /* 0x100fe2000801084d */
[--C-:B------:R-:W-:Y:S01]  /*e4b0*/  FFMA.FTZ R47, R58, UR39, -R77.reuse ;  /* 0x000000273a2f7c23 */ /* 0x100fe2000801084d */
[----:B------:R-:W-:Y:S01]  /*e4c0*/  F2FP.F16.F32.PACK_AB R28, R25, R28 ;  /* 0x0000001c191c723e */ /* 0x000fe200000000ff */
[----:B------:R-:W-:Y:S01]  /*e4d0*/  FFMA.FTZ R50, R59, UR39, -R77 ;  /* 0x000000273b327c23 */ /* 0x000fe2000801084d */
[----:B------:R-:W3:Y:S01]  /*e4e0*/  MUFU.EX2 R31, R31 ;  /* 0x0000001f001f7308 */ /* 0x000ee20000000800 */
[----:B0-----:R-:W-:Y:S01]  /*e4f0*/  FADD.FTZ R63, R65, R27 ;  /* 0x0000001b413f7221 */ /* 0x001fe20000010000 */
[----:B------:R-:W-:Y:S01]  /*e500*/  F2FP.F16.F32.PACK_AB R25, R27, R65 ;  /* 0x000000411b19723e */ /* 0x000fe200000000ff */
[--C-:B------:R-:W-:Y:S01]  /*e510*/  FFMA.FTZ R55, R66, UR39, -R77.reuse ;  /* 0x0000002742377c23 */ /* 0x100fe2000801084d */
[--C-:B------:R-:W-:Y:S01]  /*e520*/  FFMA.FTZ R58, R67, UR39, -R77.reuse ;  /* 0x00000027433a7c23 */ /* 0x100fe2000801084d */
[--C-:B------:R-:W-:Y:S01]  /*e530*/  FFMA.FTZ R59, R70, UR39, -R77.reuse ;  /* 0x00000027463b7c23 */ /* 0x100fe2000801084d */
[--C-:B------:R-:W-:Y:S01]  /*e540*/  FFMA.FTZ R71, R71, UR39, -R77.reuse ;  /* 0x0000002747477c23 */ /* 0x100fe2000801084d */
[----:B------:R-:W-:Y:S01]  /*e550*/  FFMA.FTZ R74, R74, UR39, -R77 ;  /* 0x000000274a4a7c23 */ /* 0x000fe2000801084d */
[----:B------:R-:W0:Y:S01]  /*e560*/  MUFU.EX2 R69, R69 ;  /* 0x0000004500457308 */ /* 0x000e220000000800 */
[----:B-1----:R-:W-:Y:S01]  /*e570*/  FADD.FTZ R26, R68, R63 ;  /* 0x0000003f441a7221 */ /* 0x002fe20000010000 */
[----:B------:R-:W-:Y:S01]  /*e580*/  FADD.FTZ R63, R29, R30 ;  /* 0x0000001e1d3f7221 */ /* 0x000fe20000010000 */
[--C-:B------:R-:W-:Y:S01]  /*e590*/  FFMA.FTZ R75, R75, UR39, -R77.reuse ;  /* 0x000000274b4b7c23 */ /* 0x100fe2000801084d */
[--C-:B------:R-:W-:Y:S01]  /*e5a0*/  FFMA.FTZ R78, R78, UR39, -R77.reuse ;  /* 0x000000274e4e7c23 */ /* 0x100fe2000801084d */
[----:B------:R-:W-:Y:S01]  /*e5b0*/  FFMA.FTZ R79, R79, UR39, -R77 ;  /* 0x000000274f4f7c23 */ /* 0x000fe2000801084d */
[----:B------:R-:W-:Y:S01]  /*e5c0*/  FADD.FTZ R30, R32, R63 ;  /* 0x0000003f201e7221 */ /* 0x000fe20000010000 */
[--C-:B------:R-:W-:Y:S01]  /*e5d0*/  FFMA.FTZ R82, R82, UR39, -R77.reuse ;  /* 0x0000002752527c23 */ /* 0x100fe2000801084d */
[----:B------:R-:W1:Y:S01]  /*e5e0*/  MUFU.EX2 R35, R35 ;  /* 0x0000002300237308 */ /* 0x000e620000000800 */
[----:B---3--:R-:W-:Y:S01]  /*e5f0*/  FADD.FTZ R26, R31, R26 ;  /* 0x0000001a1f1a7221 */ /* 0x008fe20000010000 */
[----:B------:R-:W-:Y:S01]  /*e600*/  FADD.FTZ R30, R33, R30 ;  /* 0x0000001e211e7221 */ /* 0x000fe20000010000 */
[----:B------:R-:W-:Y:S01]  /*e610*/  F2FP.F16.F32.PACK_AB R27, R31, R68 ;  /* 0x000000441f1b723e */ /* 0x000fe200000000ff */
[--C-:B------:R-:W-:Y:S01]  /*e620*/  FFMA.FTZ R90, R90, UR39, -R77.reuse ;  /* 0x000000275a5a7c23 */ /* 0x100fe2000801084d */
[--C-:B------:R-:W-:Y:S01]  /*e630*/  FFMA.FTZ R86, R86, UR39, -R77.reuse ;  /* 0x0000002756567c23 */ /* 0x100fe2000801084d */
[----:B------:R-:W-:-:S02]  /*e640*/  FFMA.FTZ R77, R87, UR39, -R77 ;  /* 0x00000027574d7c23 */ /* 0x000fc4000801084d */
[----:B------:R-:W3:Y:S01]  /*e650*/  MUFU.EX2 R38, R38 ;  /* 0x0000002600267308 */ /* 0x000ee20000000800 */
[----:B0-----:R-:W-:-:S07]  /*e660*/  FADD.FTZ R26, R69, R26 ;  /* 0x0000001a451a7221 */ /* 0x001fce0000010000 */
[----:B------:R-:W0:Y:S01]  /*e670*/  MUFU.EX2 R72, R72 ;  /* 0x0000004800487308 */ /* 0x000e220000000800 */
[----:B-1----:R-:W-:Y:S01]  /*e680*/  FADD.FTZ R9, R35, R26 ;  /* 0x0000001a23097221 */ /* 0x002fe20000010000 */
[----:B------:R-:W-:Y:S01]  /*e690*/  F2FP.F16.F32.PACK_AB R26, R21, R11 ;  /* 0x0000000b151a723e */ /* 0x000fe200000000ff */
[----:B------:R-:W-:Y:S01]  /*e6a0*/  FADD.FTZ R21, R89, R30 ;  /* 0x0000001e59157221 */ /* 0x000fe20000010000 */
[----:B------:R-:W-:Y:S02]  /*e6b0*/  F2FP.F16.F32.PACK_AB R30, R32, R29 ;  /* 0x0000001d201e723e */ /* 0x000fe400000000ff */
[----:B------:R-:W-:Y:S01]  /*e6c0*/  F2FP.F16.F32.PACK_AB R29, R35, R69 ;  /* 0x00000045231d723e */ /* 0x000fe200000000ff */
[----:B------:R-:W-:Y:S01]  /*e6d0*/  FADD.FTZ R34, R44, R21 ;  /* 0x000000152c227221 */ /* 0x000fe20000010000 */
[----:B------:R-:W1:Y:S01]  /*e6e0*/  MUFU.EX2 R73, R73 ;  /* 0x0000004900497308 */ /* 0x000e620000000800 */
[----:B---3--:R-:W-:Y:S01]  /*e6f0*/  FADD.FTZ R11, R38, R9 ;  /* 0x00000009260b7221 */ /* 0x008fe20000010000 */
[----:B------:R-:W-:Y:S01]  /*e700*/  STSM.16.M88.4 [R140+0x21800], R24 ;  /* 0x021800188c007844 */ /* 0x000fe20000000200 */
[C---:B------:R-:W-:Y:S01]  /*e710*/  FADD.FTZ R21, R45.reuse, R34 ;  /* 0x000000222d157221 */ /* 0x040fe20000010000 */
[----:B------:R-:W-:-:S02]  /*e720*/  F2FP.F16.F32.PACK_AB R34, R45, R44 ;  /* 0x0000002c2d22723e */ /* 0x000fc400000000ff */
[----:B------:R-:W3:Y:S01]  /*e730*/  LDL R45, [R1+0x24] ;  /* 0x00002400012d7983 */ /* 0x000ee20000100800 */
[----:B------:R-:W-:Y:S01]  /*e740*/  FADD.FTZ R21, R36, R21 ;  /* 0x0000001524157221 */ /* 0x000fe20000010000 */
[----:B------:R-:W4:Y:S01]  /*e750*/  MUFU.EX2 R76, R76 ;  /* 0x0000004c004c7308 */ /* 0x000f220000000800 */
[C---:B0-----:R-:W-:Y:S01]  /*e760*/  FADD.FTZ R62, R72.reuse, R11 ;  /* 0x0000000b483e7221 */ /* 0x041fe20000010000 */
[----:B------:R-:W-:Y:S01]  /*e770*/  F2FP.F16.F32.PACK_AB R31, R72, R38 ;  /* 0x00000026481f723e */ /* 0x000fe200000000ff */
[----:B------:R-:W-:Y:S01]  /*e780*/  FADD.FTZ R21, R4, R21 ;  /* 0x0000001504157221 */ /* 0x000fe20000010000 */
[----:B------:R-:W-:-:S03]  /*e790*/  F2FP.F16.F32.PACK_AB R32, R89, R33 ;  /* 0x000000215920723e */ /* 0x000fc600000000ff */
[----:B------:R-:W-:Y:S01]  /*e7a0*/  FADD.FTZ R21, R8, R21 ;  /* 0x0000001508157221 */ /* 0x000fe20000010000 */
[----:B------:R-:W0:Y:S01]  /*e7b0*/  MUFU.EX2 R80, R80 ;  /* 0x0000005000507308 */ /* 0x000e220000000800 */
[----:B-1----:R-:W-:-:S07]  /*e7c0*/  FADD.FTZ R11, R73, R62 ;  /* 0x0000003e490b7221 */ /* 0x002fce0000010000 */
[----:B------:R-:W1:Y:S01]  /*e7d0*/  MUFU.EX2 R81, R81 ;  /* 0x0000005100517308 */ /* 0x000e620000000800 */
[----:B----4-:R-:W-:Y:S01]  /*e7e0*/  FADD.FTZ R11, R76, R11 ;  /* 0x0000000b4c0b7221 */ /* 0x010fe20000010000 */
[----:B------:R-:W-:-:S06]  /*e7f0*/  FADD.FTZ R38, R20, R21 ;  /* 0x0000001514267221 */ /* 0x000fcc0000010000 */
[----:B------:R-:W4:Y:S01]  /*e800*/  MUFU.EX2 R39, R39 ;  /* 0x0000002700277308 */ /* 0x000f220000000800 */
[----:B0-----:R-:W-:Y:S01]  /*e810*/  FADD.FTZ R44, R80, R11 ;  /* 0x0000000b502c7221 */ /* 0x001fe20000010000 */
[----:B------:R-:W-:-:S06]  /*e820*/  FADD.FTZ R21, R37, R38 ;  /* 0x0000002625157221 */ /* 0x000fcc0000010000 */
[----:B------:R-:W0:Y:S01]  /*e830*/  MUFU.EX2 R42, R42 ;  /* 0x0000002a002a7308 */ /* 0x000e220000000800 */
[----:B-1----:R-:W-:-:S07]  /*e840*/  FADD.FTZ R44, R81, R44 ;  /* 0x0000002c512c7221 */ /* 0x002fce0000010000 */
[----:B------:R-:W1:Y:S01]  /*e850*/  MUFU.EX2 R43, R43 ;  /* 0x0000002b002b7308 */ /* 0x000e620000000800 */
[----:B----4-:R-:W-:-:S07]  /*e860*/  FADD.FTZ R11, R39, R44 ;  /* 0x0000002c270b7221 */ /* 0x010fce0000010000 */
[----:B------:R-:W4:Y:S01]  /*e870*/  MUFU.EX2 R46, R46 ;  /* 0x0000002e002e7308 */ /* 0x000f220000000800 */
[----:B0-----:R-:W-:-:S07]  /*e880*/  FADD.FTZ R38, R42, R11 ;  /* 0x0000000b2a267221 */ /* 0x001fce0000010000 */
[----:B------:R-:W0:Y:S01]  /*e890*/  MUFU.EX2 R47, R47 ;  /* 0x0000002f002f7308 */ /* 0x000e220000000800 */
[----:B------:R-:W-:Y:S01]  /*e8a0*/  FADD.FTZ R44, R52, R21 ;  /* 0x00000015342c7221 */ /* 0x000fe20000010000 */
[----:B-1----:R-:W-:-:S06]  /*e8b0*/  FADD.FTZ R11, R43, R38 ;  /* 0x000000262b0b7221 */ /* 0x002fcc0000010000 */
[----:B------:R-:W1:Y:S01]  /*e8c0*/  MUFU.EX2 R50, R50 ;  /* 0x0000003200327308 */ /* 0x000e620000000800 */
[----:B------:R-:W-:Y:S01]  /*e8d0*/  FADD.FTZ R44, R83, R44 ;  /* 0x0000002c532c7221 */ /* 0x000fe20000010000 */
[----:B------:R-:W-:Y:S01]  /*e8e0*/  F2FP.F16.F32.PACK_AB R36, R4, R36 ;  /* 0x000000240424723e */ /* 0x000fe200000000ff */
[----:B----4-:R-:W-:Y:S01]  /*e8f0*/  FADD.FTZ R4, R46, R11 ;  /* 0x0000000b2e047221 */ /* 0x010fe20000010000 */
[----:B--2---:R2:W-:Y:S04]  /*e900*/  STSM.16.M88.4 [R92], R28 ;  /* 0x0000001c5c007844 */ /* 0x0045e80000000200 */
[----:B------:R-:W4:Y:S01]  /*e910*/  MUFU.EX2 R51, R51 ;  /* 0x0000003300337308 */ /* 0x000f220000000800 */
[----:B------:R-:W-:Y:S01]  /*e920*/  FADD.FTZ R44, R61, R44 ;  /* 0x0000002c3d2c7221 */ /* 0x000fe20000010000 */
[----:B0-----:R-:W-:-:S06]  /*e930*/  FADD.FTZ R11, R47, R4 ;  /* 0x000000042f0b7221 */ /* 0x001fcc0000010000 */
[----:B------:R-:W0:Y:S01]  /*e940*/  MUFU.EX2 R54, R54 ;  /* 0x0000003600367308 */ /* 0x000e220000000800 */
[----:B------:R-:W-:Y:S01]  /*e950*/  FADD.FTZ R21, R41, R44 ;  /* 0x0000002c29157221 */ /* 0x000fe20000010000 */
[----:B-1----:R-:W-:-:S06]  /*e960*/  FADD.FTZ R4, R50, R11 ;  /* 0x0000000b32047221 */ /* 0x002fcc0000010000 */
[----:B------:R-:W2:Y:S01]  /*e970*/  MUFU.EX2 R53, R53 ;  /* 0x0000003500357308 */ /* 0x000ea20000000800 */
[----:B------:R-:W-:-:S07]  /*e980*/  F2FP.F16.F32.PACK_AB R38, R20, R8 ;  /* 0x000000081426723e */ /* 0x000fce00000000ff */
[----:B------:R-:W1:Y:S01]  /*e990*/  MUFU.EX2 R55, R55 ;  /* 0x0000003700377308 */ /* 0x000e620000000800 */
[----:B------:R-:W-:Y:S01]  /*e9a0*/  FADD.FTZ R8, R48, R21 ;  /* 0x0000001530087221 */ /* 0x000fe20000010000 */
[----:B----4-:R-:W-:-:S06]  /*e9b0*/  FADD.FTZ R21, R51, R4 ;  /* 0x0000000433157221 */ /* 0x010fcc0000010000 */
[----:B------:R-:W4:Y:S08]  /*e9c0*/  MUFU.EX2 R56, R56 ;  /* 0x0000003800387308 */ /* 0x000f300000000800 */
[----:B------:R-:W5:Y:S01]  /*e9d0*/  MUFU.EX2 R58, R58 ;  /* 0x0000003a003a7308 */ /* 0x000f620000000800 */
[----:B------:R-:W-:Y:S01]  /*e9e0*/  FADD.FTZ R8, R49, R8 ;  /* 0x0000000831087221 */ /* 0x000fe20000010000 */
[----:B0-----:R-:W-:-:S06]  /*e9f0*/  FADD.FTZ R4, R54, R21 ;  /* 0x0000001536047221 */ /* 0x001fcc0000010000 */
[----:B------:R-:W0:Y:S08]  /*ea00*/  MUFU.EX2 R57, R57 ;  /* 0x0000003900397308 */ /* 0x000e300000000800 */
[----:B------:R-:W0:Y:S01]  /*ea10*/  MUFU.EX2 R59, R59 ;  /* 0x0000003b003b7308 */ /* 0x000e220000000800 */
[----:B--2---:R-:W-:Y:S01]  /*ea20*/  FADD.FTZ R29, R53, R8 ;  /* 0x00000008351d7221 */ /* 0x004fe20000010000 */
[----:B-1----:R-:W-:-:S06]  /*ea30*/  FADD.FTZ R21, R55, R4 ;  /* 0x0000000437157221 */ /* 0x002fcc0000010000 */
[----:B------:R-:W1:Y:S08]  /*ea40*/  MUFU.EX2 R60, R60 ;  /* 0x0000003c003c7308 */ /* 0x000e700000000800 */
[----:B------:R-:W2:Y:S01]  /*ea50*/  MUFU.EX2 R9, R71 ;  /* 0x0000004700097308 */ /* 0x000ea20000000800 */
[----:B----4-:R-:W-:Y:S01]  /*ea60*/  FADD.FTZ R8, R56, R29 ;  /* 0x0000001d38087221 */ /* 0x010fe20000010000 */
[----:B-----5:R-:W-:-:S06]  /*ea70*/  FADD.FTZ R4, R58, R21 ;  /* 0x000000153a047221 */ /* 0x020fcc0000010000 */
[----:B------:R-:W4:Y:S01]  /*ea80*/  MUFU.EX2 R64, R64 ;  /* 0x0000004000407308 */ /* 0x000f220000000800 */
[----:B------:R-:W-:-:S07]  /*ea90*/  F2FP.F16.F32.PACK_AB R24, R52, R37 ;  /* 0x000000253418723e */ /* 0x000fce00000000ff */
[----:B------:R-:W5:Y:S01]  /*eaa0*/  MUFU.EX2 R74, R74 ;  /* 0x0000004a004a7308 */ /* 0x000f620000000800 */
[----:B0-----:R-:W-:Y:S01]  /*eab0*/  FADD.FTZ R21, R57, R8 ;  /* 0x0000000839157221 */ /* 0x001fe20000010000 */
[----:B------:R-:W-:Y:S02]  /*eac0*/  F2FP.F16.F32.PACK_AB R33, R76, R73 ;  /* 0x000000494c21723e */ /* 0x000fe400000000ff */
[----:B------:R-:W-:-:S04]  /*ead0*/  F2FP.F16.F32.PACK_AB R35, R81, R80 ;  /* 0x000000505123723e */ /* 0x000fc800000000ff */
[----:B------:R-:W0:Y:S08]  /*eae0*/  MUFU.EX2 R75, R75 ;  /* 0x0000004b004b7308 */ /* 0x000e300000000800 */
[----:B------:R-:W-:Y:S08]  /*eaf0*/  MUFU.EX2 R78, R78 ;  /* 0x0000004e004e7308 */ /* 0x000ff00000000800 */
[----:B------:R-:W0:Y:S01]  /*eb00*/  MUFU.EX2 R79, R79 ;  /* 0x0000004f004f7308 */ /* 0x000e220000000800 */
[----:B------:R-:W-:-:S07]  /*eb10*/  F2FP.F16.F32.PACK_AB R37, R42, R39 ;  /* 0x000000272a25723e */ /* 0x000fce00000000ff */
[----:B------:R-:W-:Y:S01]  /*eb20*/  MUFU.EX2 R5, R5 ;  /* 0x0000000500057308 */ /* 0x000fe20000000800 */
[----:B------:R-:W-:-:S07]  /*eb30*/  FADD.FTZ R4, R59, R4 ;  /* 0x000000043b047221 */ /* 0x000fce0000010000 */
[----:B------:R-:W0:Y:S08]  /*eb40*/  MUFU.EX2 R7, R7 ;  /* 0x0000000700077308 */ /* 0x000e300000000800 */
[----:B------:R-:W-:Y:S08]  /*eb50*/  MUFU.EX2 R40, R40 ;  /* 0x0000002800287308 */ /* 0x000ff00000000800 */
[----:B------:R-:W0:Y:S08]  /*eb60*/  MUFU.EX2 R3, R3 ;  /* 0x0000000300037308 */ /* 0x000e300000000800 */
[----:B------:R-:W-:Y:S08]  /*eb70*/  MUFU.EX2 R82, R82 ;  /* 0x0000005200527308 */ /* 0x000ff00000000800 */
[----:B------:R-:W0:Y:S08]  /*eb80*/  MUFU.EX2 R11, R90 ;  /* 0x0000005a000b7308 */ /* 0x000e300000000800 */
[----:B------:R-:W-:Y:S08]  /*eb90*/  MUFU.EX2 R86, R86 ;  /* 0x0000005600567308 */ /* 0x000ff00000000800 */
[----:B------:R-:W0:Y:S01]  /*eba0*/  MUFU.EX2 R77, R77 ;  /* 0x0000004d004d7308 */ /* 0x000e220000000800 */
[----:B------:R-:W-:Y:S01]  /*ebb0*/  F2FP.F16.F32.PACK_AB R39, R46, R43 ;  /* 0x0000002b2e27723e */ /* 0x000fe200000000ff */
[----:B-1----:R-:W-:Y:S01]  /*ebc0*/  FADD.FTZ R29, R60, R21 ;  /* 0x000000153c1d7221 */ /* 0x002fe20000010000 */
[----:B------:R-:W-:-:S02]  /*ebd0*/  F2FP.F16.F32.PACK_AB R26, R61, R83 ;  /* 0x000000533d1a723e */ /* 0x000fc400000000ff */
[----:B------:R-:W-:Y:S02]  /*ebe0*/  F2FP.F16.F32.PACK_AB R25, R50, R47 ;  /* 0x0000002f3219723e */ /* 0x000fe400000000ff */
[----:B------:R-:W-:Y:S01]  /*ebf0*/  F2FP.F16.F32.PACK_AB R27, R54, R51 ;  /* 0x00000033361b723e */ /* 0x000fe200000000ff */
[----:B--2---:R-:W-:Y:S01]  /*ec00*/  FADD.FTZ R21, R9, R4 ;  /* 0x0000000409157221 */ /* 0x004fe20000010000 */
[----:B------:R1:W-:Y:S01]  /*ec10*/  STSM.16.M88.4 [R142], R32 ;  /* 0x000000208e007844 */ /* 0x0003e20000000200 */
[----:B------:R-:W2:Y:S01]  /*ec20*/  @P2 LDC R20, c[0x0][0x44c] ;  /* 0x00011300ff142b82 */ /* 0x000ea20000000800 */
[----:B----4-:R-:W-:Y:S02]  /*ec30*/  FADD.FTZ R8, R64, R29 ;  /* 0x0000001d40087221 */ /* 0x010fe40000010000 */
[----:B------:R-:W-:Y:S01]  /*ec40*/  STSM.16.M88.4 [R141], R36 ;  /* 0x000000248d007844 */ /* 0x000fe20000000200 */
[----:B------:R-:W-:Y:S01]  /*ec50*/  F2FP.F16.F32.PACK_AB R28, R57, R56 ;  /* 0x00000038391c723e */ /* 0x000fe200000000ff */
[----:B-----5:R-:W-:-:S02]  /*ec60*/  FADD.FTZ R4, R74, R21 ;  /* 0x000000154a047221 */ /* 0x020fc40000010000 */
[----:B------:R4:W-:Y:S01]  /*ec70*/  STSM.16.M88.4 [R140+0x27800], R24 ;  /* 0x027800188c007844 */ /* 0x0009e20000000200 */
[----:B------:R-:W-:Y:S01]  /*ec80*/  F2FP.F16.F32.PACK_AB R30, R64, R60 ;  /* 0x0000003c401e723e */ /* 0x000fe200000000ff */
[----:B------:R-:W5:Y:S01]  /*ec90*/  @P2 LDC R21, c[0x0][0x450] ;  /* 0x00011400ff152b82 */ /* 0x000f620000000800 */
[----:B0-----:R-:W-:Y:S02]  /*eca0*/  F2FP.F16.F32.PACK_AB R29, R75, R74 ;  /* 0x0000004a4b1d723e */ /* 0x001fe400000000ff */
[----:B------:R-:W-:Y:S02]  /*ecb0*/  F2FP.F16.F32.PACK_AB R31, R79, R78 ;  /* 0x0000004e4f1f723e */ /* 0x000fe400000000ff */
[----:B-1----:R-:W-:Y:S02]  /*ecc0*/  F2FP.F16.F32.PACK_AB R32, R7, R5 ;  /* 0x000000050720723e */ /* 0x002fe400000000ff */
[----:B------:R-:W-:Y:S02]  /*ecd0*/  F2FP.F16.F32.PACK_AB R34, R3, R40 ;  /* 0x000000280322723e */ /* 0x000fe400000000ff */
[----:B------:R-:W-:-:S02]  /*ece0*/  F2FP.F16.F32.PACK_AB R33, R11, R82 ;  /* 0x000000520b21723e */ /* 0x000fc400000000ff */
[----:B------:R-:W-:Y:S02]  /*ecf0*/  F2FP.F16.F32.PACK_AB R35, R77, R86 ;  /* 0x000000564d23723e */ /* 0x000fe400000000ff */
[----:B----4-:R-:W-:Y:S02]  /*ed00*/  F2FP.F16.F32.PACK_AB R24, R48, R41 ;  /* 0x000000293018723e */ /* 0x010fe400000000ff */
[----:B------:R-:W-:Y:S02]  /*ed10*/  F2FP.F16.F32.PACK_AB R26, R53, R49 ;  /* 0x00000031351a723e */ /* 0x000fe400000000ff */
[----:B------:R-:W-:Y:S02]  /*ed20*/  F2FP.F16.F32.PACK_AB R25, R58, R55 ;  /* 0x000000373a19723e */ /* 0x000fe400000000ff */
[----:B------:R-:W-:Y:S01]  /*ed30*/  F2FP.F16.F32.PACK_AB R27, R9, R59 ;  /* 0x0000003b091b723e */ /* 0x000fe200000000ff */
[----:B------:R-:W-:-:S04]  /*ed40*/  FADD.FTZ R9, R75, R4 ;  /* 0x000000044b097221 */ /* 0x000fc80000010000 */
[----:B---3--:R0:W-:Y:S04]  /*ed50*/  STSM.16.M88.4 [R45], R24 ;  /* 0x000000182d007844 */ /* 0x0081e80000000200 */
[----:B------:R0:W-:Y:S04]  /*ed60*/  STSM.16.M88.4 [R142+0x6000], R28 ;  /* 0x0060001c8e007844 */ /* 0x0001e80000000200 */
[----:B------:R0:W-:Y:S01]  /*ed70*/  STSM.16.M88.4 [R141+0x6000], R32 ;  /* 0x006000208d007844 */ /* 0x0001e20000000200 */
[----:B------:R1:W-:Y:S06]  /*ed80*/  MEMBAR.ALL.CTA ;  /* 0x0000000000007992 */ /* 0x0003ec0000008000 */
[----:B-1----:R-:W1:Y:S01]  /*ed90*/  FENCE.VIEW.ASYNC.S ;  /* 0x00000000000073c6 */ /* 0x002e620000000000 */
[----:B------:R-:W-:Y:S01]  /*eda0*/  FADD.FTZ R4, R78, R9 ;  /* 0x000000094e047221 */ /* 0x000fe20000010000 */
[----:B------:R-:W-:Y:S01]  /*edb0*/  FADD.FTZ R8, R5, R8 ;  /* 0x0000000805087221 */ /* 0x000fe20000010000 */
[----:B------:R-:W-:-:S02]  /*edc0*/  PLOP3.LUT P3, PT, PT, PT, UP0, 0x40, 0x0 ;  /* 0x000000000000781c */ /* 0x000fc40003f6e808 */
[----:B------:R-:W-:Y:S01]  /*edd0*/  FADD.FTZ R79, R79, R4 ;  /* 0x000000044f4f7221 */ /* 0x000fe20000010000 */
[----:B--2---:R-:W-:-:S04]  /*ede0*/  @P2 IMAD.HI.U32 R20, R91, R20, RZ ;  /* 0x000000145b142227 */ /* 0x004fc800078e00ff */
[----:B------:R-:W-:Y:S01]  /*edf0*/  FADD.FTZ R7, R7, R8 ;  /* 0x0000000807077221 */ /* 0x000fe20000010000 */
[----:B------:R-:W-:Y:S01]  /*ee00*/  FADD.FTZ R82, R82, R79 ;  /* 0x0000004f52527221 */ /* 0x000fe20000010000 */
[----:B------:R-:W-:Y:S01]  /*ee10*/  IMAD.MOV.U32 R8, RZ, RZ, R91 ;  /* 0x000000ffff087224 */ /* 0x000fe200078e005b */
[----:B-----5:R-:W-:Y:S02]  /*ee20*/  @P2 SHF.R.U32.HI R8, RZ, R21, R20 ;  /* 0x00000015ff082219 */ /* 0x020fe40000011614 */
[----:B------:R-:W-:Y:S01]  /*ee30*/  FADD.FTZ R11, R11, R82 ;  /* 0x000000520b0b7221 */ /* 0x000fe20000010000 */
[----:B------:R-:W-:Y:S02]  /*ee40*/  FADD.FTZ R40, R40, R7 ;  /* 0x0000000728287221 */ /* 0x000fe40000010000 */
[----:B------:R-:W-:Y:S02]  /*ee50*/  IMAD.IADD R113, R113, 0x1, R8 ;  /* 0x0000000171717824 */ /* 0x000fe400078e0208 */
[----:B------:R-:W-:Y:S01]  /*ee60*/  FADD.FTZ R4, R86, R11 ;  /* 0x0000000b56047221 */ /* 0x000fe20000010000 */
[----:B------:R-:W-:Y:S01]  /*ee70*/  FADD.FTZ R5, R3, R40 ;  /* 0x0000002803057221 */ /* 0x000fe20000010000 */
[----:B------:R-:W-:-:S02]  /*ee80*/  VIADD R3, R88, 0xfffffffe ;  /* 0xfffffffe58037836 */ /* 0x000fc40000000000 */
[----:B------:R-:W-:Y:S01]  /*ee90*/  FADD.FTZ R4, R77, R4 ;  /* 0x000000044d047221 */ /* 0x000fe20000010000 */
[----:B------:R-:W-:Y:S01]  /*eea0*/  VIADD R7, R113, UR4 ;  /* 0x0000000471077c36 */ /* 0x000fe20008000000 */
[----:B-1----:R-:W-:Y:S01]  /*eeb0*/  NOP ;  /* 0x0000000000007918 */ /* 0x002fe20000000000 */
[----:B0-----:R-:W-:Y:S05]  /*eec0*/  @P3 BRA `(.L_x_10868) ;  /* 0x0000000000543947 */ /* 0x001fea0003800000 */
[C---:B------:R-:W-:Y:S01]  /*eed0*/  ISETP.GT.AND P3, PT, R113.reuse, RZ, PT ;  /* 0x000000ff7100720c */ /* 0x040fe20003f64270 */
[----:B------:R-:W-:Y:S01]  /*eee0*/  BSSY B0, `(.L_x_10869) ;  /* 0x0000010000007945 */ /* 0x000fe20003800000 */
[----:B------:R-:W-:-:S11]  /*eef0*/  VIADD R8, R113, 0xffffffff ;  /* 0xffffffff71087836 */ /* 0x000fd60000000000 */
[----:B------:R-:W-:Y:S05]  /*ef00*/  @P3 BRA `(.L_x_10870) ;  /* 0x0000000000203947 */ /* 0x000fea0003800000 */
[----:B------:R-:W-:Y:S01]  /*ef10*/  UISETP.NE.AND UP1, UPT, UR5, 0x1, UPT ;  /* 0x000000010500788c */ /* 0x000fe2000bf25270 */
[----:B------:R-:W-:-:S05]  /*ef20*/  IMAD.MOV R8, RZ, RZ, -R113 ;  /* 0x000000ffff087224 */ /* 0x000fca00078e0a71 */
[----:B------:R-:W-:-:S05]  /*ef30*/  PLOP3.LUT P3, PT, PT, PT, UP1, 0x80, 0x0 ;  /* 0x000000000000781c */ /* 0x000fca0003f6f018 */
[----:B------:R-:W-:-:S08]  /*ef40*/  @UP1 ULDC.64 UR6, c[0x0][0x9e8] ;  /* 0x00027a0000061ab9 */ /* 0x000fd00000000a00 */
[----:B------:R-:W-:-:S05]  /*ef50*/  @P3 IMAD.HI.U32 R9, R8, UR6, RZ ;  /* 0x0000000608093c27 */ /* 0x000fca000f8e00ff */
[----:B------:R-:W-:-:S04]  /*ef60*/  @P3 SHF.R.U32.HI R8, RZ, UR7, R9 ;  /* 0x00000007ff083c19 */ /* 0x000fc80008011609 */
[----:B------:R-:W-:Y:S01]  /*ef70*/  LOP3.LUT R8, RZ, R8, RZ, 0x33, !PT ;  /* 0x00000008ff087212 */ /* 0x000fe200078e33ff */
[----:B------:R-:W-:Y:S06]  /*ef80*/  BRA `(.L_x_10871) ;  /* 0x0000000000147947 */ /* 0x000fec0003800000 */
.L_x_10870:
[----:B------:R-:W-:-:S06]  /*ef90*/  UISETP.NE.AND UP1, UPT, UR5, 0x1, UPT ;  /* 0x000000010500788c */ /* 0x000fcc000bf25270 */
[----:B------:R-:W-:-:S05]  /*efa0*/  PLOP3.LUT P3, PT, PT, PT, UP1, 0x80, 0x0 ;  /* 0x000000000000781c */ /* 0x000fca0003f6f018 */
[----:B------:R-:W-:-:S08]  /*efb0*/  @UP1 ULDC.64 UR6, c[0x0][0x9e8] ;  /* 0x00027a0000061ab9 */ /* 0x000fd00000000a00 */
[----:B------:R-:W-:-:S05]  /*efc0*/  @P3 IMAD.HI.U32 R9, R8, UR6, RZ ;  /* 0x0000000608093c27 */ /* 0x000fca000f8e00ff */
[----:B------:R-:W-:-:S07]  /*efd0*/  @P3 SHF.R.U32.HI R8, RZ, UR7, R9 ;  /* 0x00000007ff083c19 */ /* 0x000fce0008011609 */
.L_x_10871:
[----:B------:R-:W-:Y:S05]  /*efe0*/  BSYNC B0 ;  /* 0x0000000000007941 */ /* 0x000fea0003800000 */
.L_x_10869:
[----:B------:R-:W-:-:S04]  /*eff0*/  IMAD.U32 R9, RZ, RZ, UR5 ;  /* 0x00000005ff097e24 */ /* 0x000fc8000f8e00ff */
[----:B------:R-:W-:-:S05]  /*f000*/  IMAD R8, R8, R9, UR5 ;  /* 0x0000000508087e24 */ /* 0x000fca000f8e0209 */
[----:B------:R-:W-:-:S07]  /*f010*/  VIMNMX R7, R7, R8, PT ;  /* 0x0000000807077248 */ /* 0x000fce0003fe0100 */
.L_x_10868:
[----:B------:R-:W2:Y:S01]  /*f020*/  LDL R9, [R1+0x48] ;  /* 0x0000480001097983 */ /* 0x000ea20000100800 */
        /* <DEDUP_REMOVED lines=36> */
[----:B--2---:R-:W-:-:S04]  /*f270*/  VIMNMX R9, R9, R8, !PT ;  /* 0x0000000809097248 */ /* 0x004fc80007fe0100 */
[----:B------:R-:W-:Y:S01]  /*f280*/  ISETP.GE.AND P3, PT, R3, R9, PT ;  /* 0x000000090300720c */ /* 0x000fe20003f66270 */
[----:B------:R0:W-:-:S12]  /*f290*/  STL [R1+0x18], R9 ;  /* 0x0000180901007387 */ /* 0x0001d80000100800 */
[----:B0-----:R-:W-:Y:S05]  /*f2a0*/  @!P3 BRA `(.L_x_10872) ;  /* 0x000000340004b947 */ /* 0x001fea0003800000 */
[----:B------:R-:W-:-:S07]  /*f2b0*/  IMAD.MOV.U32 R135, RZ, RZ, RZ ;  /* 0x000000ffff877224 */ /* 0x000fce00078e00ff */
.L_x_10890:
        /* <DEDUP_REMOVED lines=10> */
.L_x_10874:
[----:B------:R-:W-:Y:S01]  /*f360*/  IMAD R9, R20, 0x8, R2 ;  /* 0x0000000814097824 */ /* 0x000fe200078e0202 */
[----:B------:R-:W-:-:S04]  /*f370*/  SHF.L.U32 R8, R7, 0x1f, RZ ;  /* 0x0000001f07087819 */ /* 0x000fc800000006ff */
[----:B------:R0:W1:Y:S01]  /*f380*/  SYNCS.PHASECHK.TRANS64.TRYWAIT P4, [R9+URZ+0x2d830], R8 ;  /* 0x02d83008090075a7 */ /* 0x000062000808017f */
[----:B------:R-:W-:Y:S05]  /*f390*/  @!P0 BRA `(.L_x_10875) ;  /* 0x0000000000048947 */ /* 0x000fea0003800000 */
[----:B------:R-:W-:Y:S01]  /*f3a0*/  BPT.TRAP 0x1 ;  /* 0x000000040000795c */ /* 0x000fe20000300000 */
.L_x_10875:
[----:B------:R-:W-:Y:S04]  /*f3b0*/  BSSY B0, `(.L_x_10873) ;  /* 0x0000004000007945 */ /* 0x000fe80003800000 */
[----:B-1----:R-:W-:Y:S05]  /*f3c0*/  @P4 BRA `(.L_x_10876) ;  /* 0x0000000000084947 */ /* 0x002fea0003800000 */
[----:B------:R-:W1:Y:S02]  /*f3d0*/  SYNCS.PHASECHK.TRANS64.TRYWAIT P4, [R9+URZ+0x2d830], R8 ;  /* 0x02d83008090075a7 */ /* 0x000e64000808017f */
[----:B-1----:R-:W-:Y:S05]  /*f3e0*/  @!P4 BRA `(.L_x_10877) ;  /* 0x0000015800f4c947 */ /* 0x002fea0003800000 */
.L_x_10876:
[----:B------:R-:W-:Y:S05]  /*f3f0*/  BSYNC B0 ;  /* 0x0000000000007941 */ /* 0x000fea0003800000 */
.L_x_10873:
[----:B01----:R-:W2:Y:S01]  /*f400*/  LDL R8, [R1+0x8] ;  /* 0x0000080001087983 */ /* 0x003ea20000100800 */
[----:B------:R-:W0:Y:S01]  /*f410*/  S2R R10, SR_TID.X ;  /* 0x00000000000a7919 */ /* 0x000e220000002100 */
[----:B------:R-:W-:Y:S05]  /*f420*/  WARPSYNC.ALL ;  /* 0x0000000000007948 */ /* 0x000fea0003800000 */
[----:B------:R-:W-:Y:S01]  /*f430*/  IMAD.MOV.U32 R9, RZ, RZ, -0x7fffffe0 ;  /* 0x80000020ff097424 */ /* 0x000fe200078e00ff */
[----:B0-----:R-:W-:-:S05]  /*f440*/  SHF.R.U32.HI R10, RZ, 0x7, R10 ;  /* 0x00000007ff0a7819 */ /* 0x001fca000001160a */
[----:B------:R-:W-:Y:S01]  /*f450*/  VIADD R21, R10, 0x8 ;  /* 0x000000080a157836 */ /* 0x000fe20000000000 */
[----:B------:R-:W-:Y:S01]  /*f460*/  R2UR UR11, R9 ;  /* 0x00000000090b72ca */ /* 0x000fe200000e0000 */
[----:B------:R-:W-:Y:S01]  /*f470*/  IMAD.MOV.U32 R25, RZ, RZ, -0x7fffffe0 ;  /* 0x80000020ff197424 */ /* 0x000fe200078e00ff */
[----:B------:R-:W-:Y:S01]  /*f480*/  R2UR UR8, R12 ;  /* 0x000000000c0872ca */ /* 0x000fe200000e0000 */
[----:B------:R-:W-:Y:S01]  /*f490*/  IMAD.MOV.U32 R27, RZ, RZ, -0x7fffffe0 ;  /* 0x80000020ff1b7424 */ /* 0x000fe200078e00ff */
[----:B------:R-:W-:Y:S02]  /*f4a0*/  R2UR UR9, R13 ;  /* 0x000000000d0972ca */ /* 0x000fe400000e0000 */
[C---:B------:R-:W-:Y:S02]  /*f4b0*/  R2UR UR15, R25.reuse ;  /* 0x00000000190f72ca */ /* 0x040fe400000e0000 */
[----:B------:R-:W-:Y:S02]  /*f4c0*/  R2UR UR23, R25 ;  /* 0x00000000191772ca */ /* 0x000fe400000e0000 */
[----:B------:R-:W-:-:S02]  /*f4d0*/  R2UR UR27, R27 ;  /* 0x000000001b1b72ca */ /* 0x000fc400000e0000 */
[----:B------:R-:W-:Y:S02]  /*f4e0*/  R2UR UR12, R152 ;  /* 0x00000000980c72ca */ /* 0x000fe400000e0000 */
[----:B------:R-:W-:Y:S01]  /*f4f0*/  R2UR UR13, R153 ;  /* 0x00000000990d72ca */ /* 0x000fe200000e0000 */
[----:B------:R0:W-:Y:S01]  /*f500*/  BAR.SYNC.DEFER_BLOCKING R21, 0x100 ;  /* 0x000400150000751d */ /* 0x0001e20000010000 */
[----:B------:R-:W-:Y:S01]  /*f510*/  IMAD.MOV.U32 R11, RZ, RZ, -0x7fffffe0 ;  /* 0x80000020ff0b7424 */ /* 0x000fe200078e00ff */
[----:B------:R-:W-:Y:S02]  /*f520*/  R2UR UR16, R150 ;  /* 0x00000000961072ca */ /* 0x000fe400000e0000 */
[----:B------:R-:W-:Y:S01]  /*f530*/  R2UR UR17, R151 ;  /* 0x00000000971172ca */ /* 0x000fe200000e0000 */
[----:B--2---:R-:W-:-:S04]  /*f540*/  IMAD R8, R20, 0x600, R8 ;  /* 0x0000060014087824 */ /* 0x004fc800078e0208 */
[C---:B------:R-:W-:Y:S01]  /*f550*/  VIADD R24, R8.reuse, 0x2 ;  /* 0x0000000208187836 */ /* 0x040fe20000000000 */
[C---:B------:R-:W-:Y:S01]  /*f560*/  R2UR UR10, R8.reuse ;  /* 0x00000000080a72ca */ /* 0x040fe200000e0000 */
[----:B------:R-:W-:-:S03]  /*f570*/  VIADD R26, R8, 0x400 ;  /* 0x00000400081a7836 */ /* 0x000fc60000000000 */
[----:B------:R-:W-:Y:S01]  /*f580*/  R2UR UR14, R24 ;  /* 0x00000000180e72ca */ /* 0x000fe200000e0000 */
[----:B------:R-:W-:Y:S01]  /*f590*/  VIADD R24, R8, 0x202 ;  /* 0x0000020208187836 */ /* 0x000fe20000000000 */
[----:B------:R-:W-:-:S04]  /*f5a0*/  R2UR UR26, R26 ;  /* 0x000000001a1a72ca */ /* 0x000fc800000e0000 */
[----:B------:R-:W-:Y:S02]  /*f5b0*/  R2UR UR22, R24 ;  /* 0x00000000181672ca */ /* 0x000fe400000e0000 */
[----:B------:R-:W-:-:S06]  /*f5c0*/  WARPGROUP.ARRIVE ;  /* 0x00000000000079c5 */ /* 0x000fcc0000000000 */
[----:B------:R-:W-:Y:S01]  /*f5d0*/  HGMMA.64x128x16.F32 R24, gdesc[UR8], RZ, !UPT, gsb0 ;  /* 0x01e00000081879f0 */ /* 0x000fe2000c0008ff */
[----:B------:R-:W-:Y:S01]  /*f5e0*/  VIADD R10, R8, 0x200 ;  /* 0x00000200080a7836 */ /* 0x000fe20000000000 */
[----:B------:R-:W-:-:S04]  /*f5f0*/  R2UR UR19, R11 ;  /* 0x000000000b1372ca */ /* 0x000fc800000e0000 */
[----:B------:R-:W-:Y:S01]  /*f600*/  R2UR UR18, R10 ;  /* 0x000000000a1272ca */ /* 0x000fe200000e0000 */
[----:B------:R-:W-:Y:S02]  /*f610*/  WARPGROUP.DEPBAR.LE gsb0, 0x0 ;  /* 0x00008000000079c5 */ /* 0x000fe40000010000 */
[----:B------:R-:W-:-:S06]  /*f620*/  WARPGROUP.ARRIVE ;  /* 0x00000000000079c5 */ /* 0x000fcc0000000000 */
[----:B------:R-:W-:Y:S01]  /*f630*/  HGMMA.64x128x16.F32 R24, gdesc[UR12], R24, gsb0 ;  /* 0x01e000000c1879f0 */ /* 0x000fe20008000818 */
[----:B------:R-:W-:Y:S02]  /*f640*/  R2UR UR20, R148 ;  /* 0x00000000941472ca */ /* 0x000fe400000e0000 */
        /* <DEDUP_REMOVED lines=9> */
[----:B------:R-:W-:Y:S01]  /*f6e0*/  VIADD R8, R8, 0x402 ;  /* 0x0000040208087836 */ /* 0x000fe20000000000 */
[----:B------:R-:W-:Y:S02]  /*f6f0*/  R2UR UR31, R9 ;  /* 0x00000000091f72ca */ /* 0x000fe400000e0000 */
[----:B------:R-:W-:Y:S02]  /*f700*/  R2UR UR28, R14 ;  /* 0x000000000e1c72ca */ /* 0x000fe400000e0000 */
[----:B------:R-:W-:Y:S02]  /*f710*/  R2UR UR30, R8 ;  /* 0x00000000081e72ca */ /* 0x000fe400000e0000 */
[----:B------:R-:W-:Y:S01]  /*f720*/  R2UR UR29, R15 ;  /* 0x000000000f1d72ca */ /* 0x000fe200000e0000 */
[----:B------:R-:W-:Y:S02]  /*f730*/  WARPGROUP.DEPBAR.LE gsb0, 0x0 ;  /* 0x00008000000079c5 */ /* 0x000fe40000010000 */
[----:B------:R-:W-:-:S06]  /*f740*/  WARPGROUP.ARRIVE ;  /* 0x00000000000079c5 */ /* 0x000fcc0000000000 */
        /* <DEDUP_REMOVED lines=8> */
.L_x_10879:
[----:B------:R-:W-:Y:S01]  /*f7d0*/  SHF.L.U32 R8, R19, 0x1f, RZ ;  /* 0x0000001f13087819 */ /* 0x000fe200000006ff */
[----:B------:R-:W-:-:S04]  /*f7e0*/  IMAD R9, R16, 0x8, R2 ;  /* 0x0000000810097824 */ /* 0x000fc800078e0202 */
[----:B------:R0:W1:Y:S01]  /*f7f0*/  SYNCS.PHASECHK.TRANS64.TRYWAIT P3, [R9+URZ+0x2d850], R8 ;  /* 0x02d85008090075a7 */ /* 0x000062000806017f */
[----:B------:R-:W-:Y:S05]  /*f800*/  @!P0 BRA `(.L_x_10880) ;  /* 0x0000000000048947 */ /* 0x000fea0003800000 */
[----:B------:R-:W-:Y:S01]  /*f810*/  BPT.TRAP 0x1 ;  /* 0x000000040000795c */ /* 0x000fe20000300000 */
.L_x_10880:
[----:B-1----:R-:W-:Y:S05]  /*f820*/  @P3 BRA `(.L_x_10878) ;  /* 0x0000000000083947 */ /* 0x002fea0003800000 */
[----:B------:R-:W1:Y:S02]  /*f830*/  SYNCS.PHASECHK.TRANS64.TRYWAIT P3, [R9+URZ+0x2d850], R8 ;  /* 0x02d85008090075a7 */ /* 0x000e64000806017f */
[----:B-1----:R-:W-:Y:S05]  /*f840*/  @!P3 BRA `(.L_x_10881) ;  /* 0x0000015400f0b947 */ /* 0x002fea0003800000 */
.L_x_10878:
[----:B------:R-:W2:Y:S01]  /*f850*/  LDL R21, [R1+0x1c] ;  /* 0x00001c0001157983 */ /* 0x000ea20000100800 */
[----:B01----:R-:W0:Y:S03]  /*f860*/  @P2 LDC R9, c[0x0][0x44c] ;  /* 0x00011300ff092b82 */ /* 0x003e260000000800 */
[----:B------:R-:W2:Y:S04]  /*f870*/  LDL R19, [R1+0x44] ;  /* 0x0000440001137983 */ /* 0x000ea80000100800 */
[----:B------:R-:W3:Y:S01]  /*f880*/  LDL R10, [R1+0x28] ;  /* 0x00002800010a7983 */ /* 0x000ee20000100800 */
[----:B------:R-:W1:Y:S01]  /*f890*/  @P2 LDC R8, c[0x0][0x450] ;  /* 0x00011400ff082b82 */ /* 0x000e620000000800 */
[----:B------:R-:W-:Y:S05]  /*f8a0*/  WARPSYNC.ALL ;  /* 0x0000000000007948 */ /* 0x000fea0003800000 */
[----:B------:R-:W-:Y:S01]  /*f8b0*/  WARPGROUP.ARRIVE ;  /* 0x00000000000079c5 */ /* 0x000fe20000000000 */
[----:B------:R-:W-:Y:S01]  /*f8c0*/  UMOV UR9, 0x40000040 ;  /* 0x4000004000097882 */ /* 0x000fe20000000000 */
[----:B------:R-:W-:-:S04]  /*f8d0*/  IMAD.MOV.U32 R11, RZ, RZ, -0x7fffffe0 ;  /* 0x80000020ff0b7424 */ /* 0x000fc800078e00ff */
[----:B------:R-:W4:Y:S01]  /*f8e0*/  S2R R143, SR_TID.X ;  /* 0x00000000008f7919 */ /* 0x000f220000002100 */
[----:B------:R-:W-:Y:S01]  /*f8f0*/  IMAD.SHL.U32 R145, R3, 0x80, RZ ;  /* 0x0000008003917824 */ /* 0x000fe200078e00ff */
[----:B----4-:R-:W-:Y:S01]  /*f900*/  ISETP.GE.U32.AND P3, PT, R143, 0x180, PT ;  /* 0x000001808f00780c */ /* 0x010fe20003f66070 */
[----:B--2---:R-:W-:Y:S01]  /*f910*/  IMAD.IADD R19, R19, 0x1, R21 ;  /* 0x0000000113137824 */ /* 0x004fe200078e0215 */
[----:B------:R-:W-:Y:S02]  /*f920*/  SHF.R.U32.HI R21, RZ, 0x7, R143 ;  /* 0x00000007ff157819 */ /* 0x000fe4000001168f */
[----:B------:R-:W-:Y:S01]  /*f930*/  IADD3 R143, -R137, 0x1, -R145 ;  /* 0x00000001898f7810 */ /* 0x000fe20007ffe991 */
[----:B0-----:R-:W-:-:S03]  /*f940*/  @P2 IMAD.HI.U32 R9, R19, R9, RZ ;  /* 0x0000000913092227 */ /* 0x001fc600078e00ff */
[----:B------:R-:W-:Y:S02]  /*f950*/  IADD3 R143, -R138, R143, R139 ;  /* 0x0000008f8a8f7210 */ /* 0x000fe40007ffe18b */
[----:B-1----:R-:W-:Y:S01]  /*f960*/  @P2 SHF.R.U32.HI R19, RZ, R8, R9 ;  /* 0x00000008ff132219 */ /* 0x002fe20000011609 */
[----:B---3--:R-:W-:Y:S02]  /*f970*/  IMAD R9, R10, 0x2000, R2 ;  /* 0x000020000a097824 */ /* 0x008fe400078e0202 */
[----:B------:R-:W-:Y:S02]  /*f980*/  VIADD R8, R2, 0x400 ;  /* 0x0000040002087836 */ /* 0x000fe40000000000 */
[----:B------:R-:W0:Y:S01]  /*f990*/  SHFL.IDX PT, R154, R19, RZ, 0x1c1f ;  /* 0x001c1fff139a7589 */ /* 0x000e2200000e0000 */
[----:B------:R-:W-:Y:S01]  /*f9a0*/  R2UR UR8, R9 ;  /* 0x00000000090872ca */ /* 0x000fe200000e0000 */
[----:B------:R-:W-:Y:S01]  /*f9b0*/  IMAD.MOV.U32 R9, RZ, RZ, -0x7fffffe0 ;  /* 0x80000020ff097424 */ /* 0x000fe200078e00ff */
[----:B------:R-:W-:-:S04]  /*f9c0*/  SHF.R.U32.HI R8, RZ, 0x4, R8 ;  /* 0x00000004ff087819 */ /* 0x000fc80000011608 */
[----:B------:R-:W-:Y:S02]  /*f9d0*/  LOP3.LUT R8, R8, 0x3fff, RZ, 0xc0, !PT ;  /* 0x00003fff08087812 */ /* 0x000fe400078ec0ff */
[----:B------:R-:W-:Y:S01]  /*f9e0*/  R2UR UR11, R9 ;  /* 0x00000000090b72ca */ /* 0x000fe200000e0000 */
[----:B------:R-:W-:Y:S01]  /*f9f0*/  IMAD.MOV.U32 R9, RZ, RZ, -0x7fffffe0 ;  /* 0x80000020ff097424 */ /* 0x000fe200078e00ff */
[----:B------:R-:W-:-:S03]  /*fa00*/  LOP3.LUT R8, R8, 0x2000000, RZ, 0xfc, !PT ;  /* 0x0200000008087812 */ /* 0x000fc600078efcff */
[----:B------:R-:W-:Y:S02]  /*fa10*/  UIADD3 UR8, UR8, 0x21800, URZ ;  /* 0x0002180008087890 */ /* 0x000fe4000fffe03f */
[----:B------:R-:W-:Y:S02]  /*fa20*/  IMAD R8, R16, 0x600, R8 ;  /* 0x0000060010087824 */ /* 0x000fe400078e0208 */
[----:B------:R-:W-:Y:S02]  /*fa30*/  USHF.R.U32.HI UR8, URZ, 0x4, UR8 ;  /* 0x000000043f087899 */ /* 0x000fe40008011608 */
[C---:B------:R-:W-:Y:S01]  /*fa40*/  VIADD R10, R8.reuse, 0x40 ;  /* 0x00000040080a7836 */ /* 0x040fe20000000000 */
[----:B------:R-:W-:Y:S01]  /*fa50*/  R2UR UR10, R8 ;  /* 0x00000000080a72ca */ /* 0x000fe200000e0000 */
[----:B------:R-:W-:-:S04]  /*fa60*/  ULOP3.LUT UR8, UR8, 0x3fff, URZ, 0xc0, !UPT ;  /* 0x00003fff08087892 */ /* 0x000fc8000f8ec03f */
[----:B------:R-:W-:-:S07]  /*fa70*/  ULOP3.LUT UR12, UR8, 0x10000, URZ, 0xfc, !UPT ;  /* 0x00010000080c7892 */ /* 0x000fce000f8efc3f */
[----:B------:R-:W-:Y:S02]  /*fa80*/  UMOV UR8, UR12 ;  /* 0x0000000c00087c82 */ /* 0x000fe40008000000 */
[----:B------:R-:W-:Y:S01]  /*fa90*/  HGMMA.64x96x16.F32 R88, gdesc[UR8].tnspB, R88, gsb0 ;  /* 0x41600000085879f0 */ /* 0x000fe20008000858 */
[----:B------:R-:W-:Y:S01]  /*faa0*/  R2UR UR10, R10 ;  /* 0x000000000a0a72ca */ /* 0x000fe200000e0000 */
[----:B------:R-:W-:Y:S01]  /*fab0*/  UIADD3 UR8, UR12, 0x2, URZ ;  /* 0x000000020c087890 */ /* 0x000fe2000fffe03f */
[----:B------:R-:W-:Y:S01]  /*fac0*/  R2UR UR11, R11 ;  /* 0x000000000b0b72ca */ /* 0x000fe200000e0000 */
[----:B------:R-:W-:Y:S01]  /*fad0*/  UMOV UR9, 0x40000040 ;  /* 0x4000004000097882 */ /* 0x000fe20000000000 */
[----:B------:R-:W-:Y:S02]  /*fae0*/  VIADD R10, R8, 0x80 ;  /* 0x00000080080a7836 */ /* 0x000fe40000000000 */
[----:B------:R-:W-:Y:S01]  /*faf0*/  IMAD.MOV.U32 R11, RZ, RZ, -0x7fffffe0 ;  /* 0x80000020ff0b7424 */ /* 0x000fe200078e00ff */
[----:B------:R-:W-:-:S02]  /*fb00*/  WARPGROUP.DEPBAR.LE gsb0, 0x0 ;  /* 0x00008000000079c5 */ /* 0x000fc40000010000 */
[----:B------:R-:W-:-:S06]  /*fb10*/  WARPGROUP.ARRIVE ;  /* 0x00000000000079c5 */ /* 0x000fcc0000000000 */
[----:B------:R-:W-:Y:S01]  /*fb20*/  HGMMA.64x96x16.F32 R88, gdesc[UR8].tnspB, R88, gsb0 ;  /* 0x41600000085879f0 */ /* 0x000fe20008000858 */
[----:B------:R-:W-:Y:S01]  /*fb30*/  R2UR UR10, R10 ;  /* 0x000000000a0a72ca */ /* 0x000fe200000e0000 */
[----:B------:R-:W-:Y:S01]  /*fb40*/  UIADD3 UR8, UR12, 0x4, URZ ;  /* 0x000000040c087890 */ /* 0x000fe2000fffe03f */
[----:B------:R-:W-:Y:S01]  /*fb50*/  R2UR UR11, R11 ;  /* 0x000000000b0b72ca */ /* 0x000fe200000e0000 */
[----:B------:R-:W-:Y:S01]  /*fb60*/  UMOV UR9, 0x40000040 ;  /* 0x4000004000097882 */ /* 0x000fe20000000000 */
[----:B------:R-:W-:Y:S02]  /*fb70*/  VIADD R10, R8, 0xc0 ;  /* 0x000000c0080a7836 */ /* 0x000fe40000000000 */
[----:B------:R-:W-:Y:S01]  /*fb80*/  IMAD.MOV.U32 R11, RZ, RZ, -0x7fffffe0 ;  /* 0x80000020ff0b7424 */ /* 0x000fe200078e00ff */
[----:B------:R-:W-:Y:S02]  /*fb90*/  WARPGROUP.DEPBAR.LE gsb0, 0x0 ;  /* 0x00008000000079c5 */ /* 0x000fe40000010000 */
        /* <DEDUP_REMOVED lines=24> */
[C---:B------:R-:W-:Y:S02]  /*fd20*/  VIADD R10, R8.reuse, 0x180 ;  /* 0x00000180080a7836 */ /* 0x040fe40000000000 */
[----:B------:R-:W-:Y:S02]  /*fd30*/  IMAD.MOV.U32 R11, RZ, RZ, -0x7fffffe0 ;  /* 0x80000020ff0b7424 */ /* 0x000fe400078e00ff */
[----:B------:R-:W-:Y:S01]  /*fd40*/  VIADD R8, R8, 0x1c0 ;  /* 0x000001c008087836 */ /* 0x000fe20000000000 */
[----:B------:R-:W-:-:S02]  /*fd50*/  WARPGROUP.DEPBAR.LE gsb0, 0x0 ;  /* 0x00008000000079c5 */ /* 0x000fc40000010000 */
[----:B------:R-:W-:-:S06]  /*fd60*/  WARPGROUP.ARRIVE ;  /* 0x00000000000079c5 */ /* 0x000fcc0000000000 */
[----:B------:R-:W-:Y:S01]  /*fd70*/  HGMMA.64x96x16.F32 R88, gdesc[UR8].tnspB, R88, gsb0 ;  /* 0x41600000085879f0 */ /* 0x000fe20008000858 */
[----:B------:R-:W-:Y:S01]  /*fd80*/  R2UR UR10, R10 ;  /* 0x000000000a0a72ca */ /* 0x000fe200000e0000 */
[----:B------:R-:W-:Y:S01]  /*fd90*/  UIADD3 UR8, UR12, 0x604, URZ ;  /* 0x000006040c087890 */ /* 0x000fe2000fffe03f */
[----:B------:R-:W-:Y:S01]  /*fda0*/  R2UR UR11, R11 ;  /* 0x000000000b0b72ca */ /* 0x000fe200000e0000 */
[----:B------:R-:W-:Y:S01]  /*fdb0*/  UMOV UR9, 0x40000040 ;  /* 0x4000004000097882 */ /* 0x000fe20000000000 */
[----:B------:R-:W-:-:S05]  /*fdc0*/  IMAD.U32 R10, RZ, RZ, UR43 ;  /* 0x0000002bff0a7e24 */ /* 0x000fca000f8e00ff */
[----:B------:R-:W-:-:S05]  /*fdd0*/  LOP3.LUT R144, RZ, R10, RZ, 0x33, !PT ;  /* 0x0000000aff907212 */ /* 0x000fca00078e33ff */
[----:B------:R-:W-:Y:S02]  /*fde0*/  IMAD.IADD R144, R144, 0x1, R143 ;  /* 0x0000000190907824 */ /* 0x000fe400078e028f */
[----:B------:R-:W-:Y:S02]  /*fdf0*/  VIADD R143, R143, UR50 ;  /* 0x000000328f8f7c36 */ /* 0x000fe40008000000 */
[----:B0-----:R-:W-:Y:S01]  /*fe00*/  IMAD.IADD R11, R154, 0x1, R144 ;  /* 0x000000019a0b7824 */ /* 0x001fe200078e0290 */
        /* <DEDUP_REMOVED lines=8> */
[----:B------:R-:W-:Y:S02]  /*fe90*/  @!P1 IMAD R9, R20, 0x8, R2 ;  /* 0x0000000814099824 */ /* 0x000fe400078e0202 */
[----:B------:R-:W-:Y:S01]  /*fea0*/  IMAD.IADD R21, R154, 0x1, R143 ;  /* 0x000000019a157824 */ /* 0x000fe200078e028f */
[----:B------:R-:W-:Y:S01]  /*feb0*/  SEL R8, R8, 0x9, !P3 ;  /* 0x0000000908087807 */ /* 0x000fe20005800000 */
[----:B------:R-:W-:Y:S01]  /*fec0*/  @!P1 VIADD R9, R9, 0x2d840 ;  /* 0x0002d84009099836 */ /* 0x000fe20000000000 */
[----:B------:R-:W-:-:S04]  /*fed0*/  PLOP3.LUT P3, PT, PT, PT, UP0, 0x40, 0x0 ;  /* 0x000000000000781c */ /* 0x000fc80003f6e808 */
[----:B------:R-:W-:Y:S01]  /*fee0*/  @!P1 PRMT R9, RZ, 0x654, R9 ;  /* 0x00000654ff099816 */ /* 0x000fe20000000009 */
[----:B------:R-:W-:Y:S02]  /*fef0*/  WARPGROUP.DEPBAR.LE gsb0, 0x0 ;  /* 0x00008000000079c5 */ /* 0x000fe40000010000 */
[----:B------:R-:W-:-:S06]  /*ff00*/  WARPGROUP.ARRIVE ;  /* 0x00000000000079c5 */ /* 0x000fcc0000000000 */
[----:B------:R-:W-:Y:S03]  /*ff10*/  HGMMA.64x96x16.F32 R88, gdesc[UR8].tnspB, R88, gsb0 ;  /* 0x41600000085879f0 */ /* 0x000fe60008000858 */
[----:B------:R-:W-:Y:S02]  /*ff20*/  WARPGROUP.DEPBAR.LE gsb0, 0x0 ;  /* 0x00008000000079c5 */ /* 0x000fe40000010000 */
[----:B------:R0:W-:Y:S06]  /*ff30*/  BAR.ARV R8, 0x100 ;  /* 0x000400080000751d */ /* 0x0001ec0000002000 */
[----:B------:R0:W-:Y:S01]  /*ff40*/  @!P1 SYNCS.ARRIVE.TRANS64.RED.A1T0 RZ, [R9+URZ], RZ ;  /* 0x000000ff09ff99a7 */ /* 0x0001e2000810043f */
        /* <DEDUP_REMOVED lines=8> */
[----:B0-----:R-:W0:Y:S02]  /*ffd0*/  @P3 LDC.64 R8, c[0x0][0x9e8] ;  /* 0x00027a00ff083b82 */ /* 0x001e240000000a00 */
[----:B0-----:R-:W-:-:S05]  /*ffe0*/  @P3 IMAD.HI.U32 R8, R154, R8, RZ ;  /* 0x000000089a083227 */ /* 0x001fca00078e00ff */
[----:B------:R-:W-:-:S04]  /*fff0*/  @P3 SHF.R.U32.HI R154, RZ, R9, R8 ;  /* 0x00000009ff9a3219 */ /* 0x000fc80000011608 */
[----:B------:R-:W-:Y:S01]  /*10000*/  LOP3.LUT R154, RZ, R154, RZ, 0x33, !PT ;  /* 0x0000009aff9a7212 */ /* 0x000fe200078e33ff */
[----:B------:R-:W-:Y:S06]  /*10010*/  BRA `(.L_x_10885) ;  /* 0x0000000000147947 */ /* 0x000fec0003800000 */
.L_x_10884:
[----:B------:R-:W-:-:S05]  /*10020*/  IMAD.U32 R155, RZ, RZ, UR42 ;  /* 0x0000002aff9b7e24 */ /* 0x000fca000f8e00ff */
[----:B------:R-:W-:-:S13]  /*10030*/  ISETP.NE.AND P3, PT, R155, 0x1, PT ;  /* 0x000000019b00780c */ /* 0x000fda0003f65270 */
[----:B0-----:R-:W0:Y:S02]  /*10040*/  @P3 LDC.64 R8, c[0x0][0x9e8] ;  /* 0x00027a00ff083b82 */ /* 0x001e240000000a00 */
[----:B0-----:R-:W-:-:S05]  /*10050*/  @P3 IMAD.HI.U32 R8, R154, R8, RZ ;  /* 0x000000089a083227 */ /* 0x001fca00078e00ff */
[----:B------:R-:W-:-:S07]  /*10060*/  @P3 SHF.R.U32.HI R154, RZ, R9, R8 ;  /* 0x00000009ff9a3219 */ /* 0x000fce0000011608 */
.L_x_10885:
[----:B------:R-:W-:Y:S05]  /*10070*/  BSYNC B0 ;  /* 0x0000000000007941 */ /* 0x000fea0003800000 */
.L_x_10883:
[----:B------:R-:W-:-:S04]  /*10080*/  IMAD R154, R154, R155, -R145 ;  /* 0x0000009b9a9a7224 */ /* 0x000fc800078e0a91 */
[----:B------:R-:W-:-:S05]  /*10090*/  IMAD.IADD R154, R154, 0x1, -R137 ;  /* 0x000000019a9a7824 */ /* 0x000fca00078e0a89 */
[----:B------:R-:W-:Y:S02]  /*100a0*/  VIMNMX R11, R11, R154, !PT ;  /* 0x0000009a0b0b7248 */ /* 0x000fe40007fe0100 */
[----:B------:R-:W-:-:S07]  /*100b0*/  VIADDMNMX R21, R154, R155, R21, PT ;  /* 0x0000009b9a157246 */ /* 0x000fce0003800115 */
.L_x_10882:
[----:B------:R-:W-:Y:S01]  /*100c0*/  ISETP.GT.AND P3, PT, R3, -0x1, PT ;  /* 0xffffffff0300780c */ /* 0x000fe20003f64270 */
[----:B------:R-:W1:Y:S03]  /*100d0*/  SHFL.IDX PT, R19, R19, 0x1, 0x1c1f ;  /* 0x003c1f0013137f89 */ /* 0x000e6600000e0000 */
[C---:B------:R-:W-:Y:S02]  /*100e0*/  ISETP.GT.AND P4, PT, R11.reuse, RZ, P3 ;  /* 0x000000ff0b00720c */ /* 0x040fe40001f84270 */
[----:B------:R-:W-:Y:S02]  /*100f0*/  ISETP.GT.AND P5, PT, R11, 0x1, P3 ;  /* 0x000000010b00780c */ /* 0x000fe40001fa4270 */
[C---:B------:R-:W-:Y:S02]  /*10100*/  ISETP.LT.OR P4, PT, R21.reuse, 0x1, P4 ;  /* 0x000000011500780c */ /* 0x040fe40002781670 */
[----:B------:R-:W-:-:S02]  /*10110*/  ISETP.LT.OR P5, PT, R21, 0x2, P5 ;  /* 0x000000021500780c */ /* 0x000fc40002fa1670 */
[----:B------:R-:W-:Y:S02]  /*10120*/  FSEL R24, R24, -INF , !P4 ;  /* 0xff80000018187808 */ /* 0x000fe40006000000 */
[----:B------:R-:W-:Y:S02]  /*10130*/  ISETP.GT.AND P4, PT, R11, 0x8, P3 ;  /* 0x000000080b00780c */ /* 0x000fe40001f84270 */
[----:B------:R-:W-:Y:S02]  /*10140*/  FSEL R25, R25, -INF , !P5 ;  /* 0xff80000019197808 */ /* 0x000fe40006800000 */
[----:B------:R-:W-:Y:S02]  /*10150*/  ISETP.LT.OR P4, PT, R21, 0x9, P4 ;  /* 0x000000091500780c */ /* 0x000fe40002781670 */
[----:B------:R-:W-:Y:S02]  /*10160*/  ISETP.GT.AND P5, PT, R11, 0x9, P3 ;  /* 0x000000090b00780c */ /* 0x000fe40001fa4270 */
[----:B------:R-:W-:-:S02]  /*10170*/  FSEL R28, R28, -INF , !P4 ;  /* 0xff8000001c1c7808 */ /* 0x000fc40006000000 */
[----:B------:R-:W-:Y:S01]  /*10180*/  ISETP.GT.AND P4, PT, R11, 0x10, P3 ;  /* 0x000000100b00780c */ /* 0x000fe20001f84270 */
[--C-:B-1----:R-:W-:Y:S01]  /*10190*/  IMAD.IADD R143, R143, 0x1, R19.reuse ;  /* 0x000000018f8f7824 */ /* 0x102fe200078e0213 */
[C---:B------:R-:W-:Y:S01]  /*101a0*/  ISETP.LT.OR P5, PT, R21.reuse, 0xa, P5 ;  /* 0x0000000a1500780c */ /* 0x040fe20002fa1670 */
[----:B------:R-:W-:Y:S01]  /*101b0*/  IMAD.IADD R144, R144, 0x1, R19 ;  /* 0x0000000190907824 */ /* 0x000fe200078e0213 */
[----:B------:R-:W-:Y:S02]  /*101c0*/  ISETP.LT.OR P4, PT, R21, 0x11, P4 ;  /* 0x000000111500780c */ /* 0x000fe40002781670 */
[----:B------:R-:W-:Y:S02]  /*101d0*/  FSEL R29, R29, -INF , !P5 ;  /* 0xff8000001d1d7808 */ /* 0x000fe40006800000 */
[----:B------:R-:W-:Y:S02]  /*101e0*/  FSEL R32, R32, -INF , !P4 ;  /* 0xff80000020207808 */ /* 0x000fe40006000000 */
[----:B------:R-:W-:-:S02]  /*101f0*/  ISETP.GT.AND P4, PT, R11, 0x18, P3 ;  /* 0x000000180b00780c */ /* 0x000fc40001f84270 */
[----:B------:R-:W-:Y:S02]  /*10200*/  ISETP.GT.AND P5, PT, R11, 0x11, P3 ;  /* 0x000000110b00780c */ /* 0x000fe40001fa4270 */
[C---:B------:R-:W-:Y:S02]  /*10210*/  ISETP.LT.OR P4, PT, R21.reuse, 0x19, P4 ;  /* 0x000000191500780c */ /* 0x040fe40002781670 */
[----:B------:R-:W-:Y:S02]  /*10220*/  ISETP.LT.OR P5, PT, R21, 0x12, P5 ;  /* 0x000000121500780c */ /* 0x000fe40002fa1670 */
[----:B------:R-:W-:Y:S02]  /*10230*/  FSEL R36, R36, -INF , !P4 ;  /* 0xff80000024247808 */ /* 0x000fe40006000000 */
[----:B------:R-:W-:Y:S02]  /*10240*/  ISETP.GT.AND P4, PT, R11, 0x20, P3 ;  /* 0x000000200b00780c */ /* 0x000fe40001f84270 */
[----:B------:R-:W-:-:S02]  /*10250*/  FSEL R33, R33, -INF , !P5 ;  /* 0xff80000021217808 */ /* 0x000fc40006800000 */
[----:B------:R-:W-:Y:S02]  /*10260*/  ISETP.LT.OR P4, PT, R21, 0x21, P4 ;  /* 0x000000211500780c */ /* 0x000fe40002781670 */
        /* <DEDUP_REMOVED lines=66> */
[----:B------:R-:W-:Y:S02]  /*10690*/  ISETP.GT.AND P5, PT, R11, 0x71, P3 ;  /* 0x000000710b00780c */ /* 0x000fe40001fa4270 */
[----:B------:R-:W-:Y:S02]  /*106a0*/  FSEL R84, R84, -INF , !P4 ;  /* 0xff80000054547808 */ /* 0x000fe40006000000 */
[----:B------:R-:W-:Y:S02]  /*106b0*/  PLOP3.LUT P4, PT, PT, PT, UP0, 0x40, 0x0 ;  /* 0x000000000000781c */ /* 0x000fe40003f8e808 */
[----:B------:R-:W-:-:S04]  /*106c0*/  ISETP.LT.OR P5, PT, R21, 0x72, P5 ;  /* 0x000000721500780c */ /* 0x000fc80002fa1670 */
[----:B------:R-:W-:Y:S02]  /*106d0*/  FSEL R81, R81, -INF , !P5 ;  /* 0xff80000051517808 */ /* 0x000fe40006800000 */
[----:B------:R-:W-:-:S04]  /*106e0*/  ISETP.GT.AND P5, PT, R11, 0x79, P3 ;  /* 0x000000790b00780c */ /* 0x000fc80001fa4270 */
[----:B------:R-:W-:-:S04]  /*106f0*/  ISETP.LT.OR P5, PT, R21, 0x7a, P5 ;  /* 0x0000007a1500780c */ /* 0x000fc80002fa1670 */
[----:B------:R-:W-:Y:S01]  /*10700*/  FSEL R85, R85, -INF , !P5 ;  /* 0xff80000055557808 */ /* 0x000fe20006800000 */
[----:B------:R-:W-:Y:S08]  /*10710*/  @P4 BRA `(.L_x_10886) ;  /* 0x0000000000584947 */ /* 0x000ff00003800000 */
        /* <DEDUP_REMOVED lines=12> */
.L_x_10888:
[----:B------:R-:W-:-:S05]  /*107e0*/  IMAD.U32 R11, RZ, RZ, UR42 ;  /* 0x0000002aff0b7e24 */ /* 0x000fca000f8e00ff */
[----:B------:R-:W-:-:S13]  /*107f0*/  ISETP.NE.AND P4, PT, R11, 0x1, PT ;  /* 0x000000010b00780c */ /* 0x000fda0003f85270 */
[----:B0-----:R-:W0:Y:S02]  /*10800*/  @P4 LDC.64 R8, c[0x0][0x9e8] ;  /* 0x00027a00ff084b82 */ /* 0x001e240000000a00 */
[----:B0-----:R-:W-:-:S05]  /*10810*/  @P4 IMAD.HI.U32 R8, R19, R8, RZ ;  /* 0x0000000813084227 */ /* 0x001fca00078e00ff */
[----:B------:R-:W-:-:S07]  /*10820*/  @P4 SHF.R.U32.HI R19, RZ, R9, R8 ;  /* 0x00000009ff134219 */ /* 0x000fce0000011608 */
.L_x_10889:
[----:B------:R-:W-:Y:S05]  /*10830*/  BSYNC B0 ;  /* 0x0000000000007941 */ /* 0x000fea0003800000 */
.L_x_10887:
[----:B------:R-:W-:-:S04]  /*10840*/  IMAD R19, R19, R11, -R145 ;  /* 0x0000000b13137224 */ /* 0x000fc800078e0a91 */
[----:B------:R-:W-:-:S05]  /*10850*/  IMAD.IADD R19, R19, 0x1, -R137 ;  /* 0x0000000113137824 */ /* 0x000fca00078e0a89 */
[----:B------:R-:W-:Y:S02]  /*10860*/  VIMNMX R144, R144, R19, !PT ;  /* 0x0000001390907248 */ /* 0x000fe40007fe0100 */
[----:B------:R-:W-:-:S07]  /*10870*/  VIADDMNMX R143, R19, R11, R143, PT ;  /* 0x0000000b138f7246 */ /* 0x000fce000380018f */
.L_x_10886:
[----:B0-----:R-:W-:Y:S01]  /*10880*/  @!P1 IMAD R8, R16, 0x8, R2 ;  /* 0x0000000810089824 */ /* 0x001fe200078e0202 */
[----:B------:R-:W2:Y:S01]  /*10890*/  LDL R145, [R1+0x20] ;  /* 0x0000200001917983 */ /* 0x000ea20000100800 */
[----:B------:R-:W-:Y:S02]  /*108a0*/  UMOV UR39, UR7 ;  /* 0x0000000700277c82 */ /* 0x000fe40008000000 */
[----:B------:R-:W-:-:S05]  /*108b0*/  @!P1 VIADD R8, R8, 0x2d860 ;  /* 0x0002d86008089836 */ /* 0x000fca0000000000 */
[----:B------:R-:W-:-:S04]  /*108c0*/  @!P1 PRMT R8, RZ, 0x654, R8 ;  /* 0x00000654ff089816 */ /* 0x000fc80000000008 */
[----:B------:R0:W-:Y:S02]  /*108d0*/  @!P1 SYNCS.ARRIVE.TRANS64.RED.A1T0 RZ, [R8+URZ], RZ ;  /* 0x000000ff08ff99a7 */ /* 0x0001e4000810043f */
[----:B0-----:R-:W-:-:S04]  /*108e0*/  FMNMX.FTZ R8, R24, R0, !PT ;  /* 0x0000000018087209 */ /* 0x001fc80007810000 */
        /* <DEDUP_REMOVED lines=35> */
[----:B------:R-:W-:-:S04]  /*10b20*/  FSETP.NEU.FTZ.AND P4, PT, R8, -INF , PT ;  /* 0xff8000000800780b */ /* 0x000fc80003f9d000 */
[----:B------:R-:W-:-:S05]  /*10b30*/  FSEL R9, R8, RZ, P4 ;  /* 0x000000ff08097208 */ /* 0x000fca0002000000 */
[----:B------:R-:W-:Y:S01]  /*10b40*/  FADD.FTZ R9, -R9, R0 ;  /* 0x0000000009097221 */ /* 0x000fe20000010100 */
[----:B------:R-:W-:-:S03]  /*10b50*/  FMUL.FTZ R0, R8, UR39 ;  /* 0x0000002708007c20 */ /* 0x000fc60008410000 */
[----:B------:R-:W-:Y:S02]  /*10b60*/  FMUL.FTZ R9, R9, UR39 ;  /* 0x0000002709097c20 */ /* 0x000fe40008410000 */
[----:B------:R-:W-:Y:S02]  /*10b70*/  FSEL R0, R0, RZ, P4 ;  /* 0x000000ff00007208 */ /* 0x000fe40002000000 */
[----:B------:R-:W-:Y:S02]  /*10b80*/  ISETP.GT.AND P4, PT, R144, 0x1, P3 ;  /* 0x000000019000780c */ /* 0x000fe40001f84270 */
[----:B------:R-:W-:Y:S01]  /*10b90*/  MUFU.EX2 R9, R9 ;  /* 0x0000000900097308 */ /* 0x000fe20000000800 */
[--C-:B------:R-:W-:Y:S01]  /*10ba0*/  FFMA.FTZ R24, R24, UR39, -R0.reuse ;  /* 0x0000002718187c23 */ /* 0x100fe20008010800 */
[----:B------:R-:W-:Y:S01]  /*10bb0*/  ISETP.LT.OR P5, PT, R143, 0x2, P4 ;  /* 0x000000028f00780c */ /* 0x000fe200027a1670 */
[--C-:B------:R-:W-:Y:S01]  /*10bc0*/  FFMA.FTZ R25, R25, UR39, -R0.reuse ;  /* 0x0000002719197c23 */ /* 0x100fe20008010800 */
[----:B------:R-:W-:Y:S01]  /*10bd0*/  ISETP.GT.AND P4, PT, R144, 0x8, P3 ;  /* 0x000000089000780c */ /* 0x000fe20001f84270 */
[--C-:B------:R-:W-:Y:S01]  /*10be0*/  FFMA.FTZ R28, R28, UR39, -R0.reuse ;  /* 0x000000271c1c7c23 */ /* 0x100fe20008010800 */
[----:B------:R-:W-:Y:S01]  /*10bf0*/  FSEL R27, R27, -INF , !P5 ;  /* 0xff8000001b1b7808 */ /* 0x000fe20006800000 */
[--C-:B------:R-:W-:Y:S01]  /*10c00*/  FFMA.FTZ R29, R29, UR39, -R0.reuse ;  /* 0x000000271d1d7c23 */ /* 0x100fe20008010800 */
[----:B------:R-:W-:Y:S01]  /*10c10*/  ISETP.GT.AND P5, PT, R144, 0x9, P3 ;  /* 0x000000099000780c */ /* 0x000fe20001fa4270 */
[----:B------:R-:W0:Y:S01]  /*10c20*/  MUFU.EX2 R24, R24 ;  /* 0x0000001800187308 */ /* 0x000e220000000800 */
[C---:B------:R-:W-:Y:S01]  /*10c30*/  ISETP.LT.OR P4, PT, R143.reuse, 0x9, P4 ;  /* 0x000000098f00780c */ /* 0x040fe20002781670 */
[--C-:B------:R-:W-:Y:S01]  /*10c40*/  FFMA.FTZ R32, R32, UR39, -R0.reuse ;  /* 0x0000002720207c23 */ /* 0x100fe20008010800 */
[----:B------:R-:W-:Y:S01]  /*10c50*/  ISETP.LT.OR P5, PT, R143, 0xa, P5 ;  /* 0x0000000a8f00780c */ /* 0x000fe20002fa1670 */
[--C-:B------:R-:W-:Y:S01]  /*10c60*/  FFMA.FTZ R33, R33, UR39, -R0.reuse ;  /* 0x0000002721217c23 */ /* 0x100fe20008010800 */
[----:B------:R-:W-:Y:S01]  /*10c70*/  FSEL R30, R30, -INF , !P4 ;  /* 0xff8000001e1e7808 */ /* 0x000fe20006000000 */
[--C-:B------:R-:W-:Y:S01]  /*10c80*/  FFMA.FTZ R36, R36, UR39, -R0.reuse ;  /* 0x0000002724247c23 */ /* 0x100fe20008010800 */
[----:B------:R-:W-:Y:S01]  /*10c90*/  FSEL R31, R31, -INF , !P5 ;  /* 0xff8000001f1f7808 */ /* 0x000fe20006800000 */
[----:B------:R-:W1:Y:S01]  /*10ca0*/  MUFU.EX2 R25, R25 ;  /* 0x0000001900197308 */ /* 0x000e620000000800 */
[C---:B------:R-:W-:Y:S01]  /*10cb0*/  ISETP.GT.AND P5, PT, R144.reuse, 0x11, P3 ;  /* 0x000000119000780c */ /* 0x040fe20001fa4270 */
[--C-:B------:R-:W-:Y:S01]  /*10cc0*/  FFMA.FTZ R37, R37, UR39, -R0.reuse ;  /* 0x0000002725257c23 */ /* 0x100fe20008010800 */
[----:B------:R-:W-:Y:S01]  /*10cd0*/  ISETP.GT.AND P4, PT, R144, 0x10, P3 ;  /* 0x000000109000780c */ /* 0x000fe20001f84270 */
[--C-:B------:R-:W-:Y:S01]  /*10ce0*/  FFMA.FTZ R40, R40, UR39, -R0.reuse ;  /* 0x0000002728287c23 */ /* 0x100fe20008010800 */
[----:B------:R-:W-:Y:S01]  /*10cf0*/  ISETP.LT.OR P5, PT, R143, 0x12, P5 ;  /* 0x000000128f00780c */ /* 0x000fe20002fa1670 */
[----:B------:R-:W-:Y:S01]  /*10d00*/  FFMA.FTZ R41, R41, UR39, -R0 ;  /* 0x0000002729297c23 */ /* 0x000fe20008010800 */
[----:B------:R-:W-:Y:S01]  /*10d10*/  ISETP.LT.OR P4, PT, R143, 0x11, P4 ;  /* 0x000000118f00780c */ /* 0x000fe20002781670 */
[----:B------:R-:W-:Y:S01]  /*10d20*/  MUFU.EX2 R29, R29 ;  /* 0x0000001d001d7308 */ /* 0x000fe20000000800 */
[----:B------:R-:W-:Y:S01]  /*10d30*/  FSEL R35, R35, -INF , !P5 ;  /* 0xff80000023237808 */ /* 0x000fe20006800000 */
[----:B0-----:R-:W-:Y:S01]  /*10d40*/  FFMA.FTZ R5, R9, R5, R24 ;  /* 0x0000000509057223 */ /* 0x001fe20000010018 */
[----:B------:R-:W-:Y:S01]  /*10d50*/  ISETP.GT.AND P5, PT, R144, 0x19, P3 ;  /* 0x000000199000780c */ /* 0x000fe20001fa4270 */
[--C-:B------:R-:W-:Y:S01]  /*10d60*/  FFMA.FTZ R44, R44, UR39, -R0.reuse ;  /* 0x000000272c2c7c23 */ /* 0x100fe20008010800 */
[----:B------:R-:W-:Y:S01]  /*10d70*/  FSEL R34, R34, -INF , !P4 ;  /* 0xff80000022227808 */ /* 0x000fe20006000000 */
[--C-:B------:R-:W-:Y:S01]  /*10d80*/  FFMA.FTZ R45, R45, UR39, -R0.reuse ;  /* 0x000000272d2d7c23 */ /* 0x100fe20008010800 */
[----:B------:R-:W-:Y:S01]  /*10d90*/  ISETP.LT.OR P5, PT, R143, 0x1a, P5 ;  /* 0x0000001a8f00780c */ /* 0x000fe20002fa1670 */
[----:B------:R-:W-:Y:S01]  /*10da0*/  MUFU.EX2 R32, R32 ;  /* 0x0000002000207308 */ /* 0x000fe20000000800 */
[----:B------:R-:W-:Y:S01]  /*10db0*/  ISETP.GT.AND P4, PT, R144, 0x18, P3 ;  /* 0x000000189000780c */ /* 0x000fe20001f84270 */
[----:B-1----:R-:W-:Y:S01]  /*10dc0*/  FADD.FTZ R5, R25, R5 ;  /* 0x0000000519057221 */ /* 0x002fe20000010000 */
[----:B------:R-:W-:Y:S01]  /*10dd0*/  FSEL R39, R39, -INF , !P5 ;  /* 0xff80000027277808 */ /* 0x000fe20006800000 */
[--C-:B------:R-:W-:Y:S01]  /*10de0*/  FFMA.FTZ R48, R48, UR39, -R0.reuse ;  /* 0x0000002730307c23 */ /* 0x100fe20008010800 */
[----:B------:R-:W-:Y:S01]  /*10df0*/  ISETP.GT.AND P5, PT, R144, 0x21, P3 ;  /* 0x000000219000780c */ /* 0x000fe20001fa4270 */
[--C-:B------:R-:W-:Y:S01]  /*10e00*/  FFMA.FTZ R49, R49, UR39, -R0.reuse ;  /* 0x0000002731317c23 */ /* 0x100fe20008010800 */
[C---:B------:R-:W-:Y:S01]  /*10e10*/  ISETP.LT.OR P4, PT, R143.reuse, 0x19, P4 ;  /* 0x000000198f00780c */ /* 0x040fe20002781670 */
[----:B------:R-:W-:Y:S01]  /*10e20*/  MUFU.EX2 R33, R33 ;  /* 0x0000002100217308 */ /* 0x000fe20000000800 */
[----:B------:R-:W-:Y:S01]  /*10e30*/  ISETP.LT.OR P5, PT, R143, 0x22, P5 ;  /* 0x000000228f00780c */ /* 0x000fe20002fa1670 */
[--C-:B------:R-:W-:Y:S01]  /*10e40*/  FFMA.FTZ R52, R52, UR39, -R0.reuse ;  /* 0x0000002734347c23 */ /* 0x100fe20008010800 */
[----:B------:R-:W-:Y:S01]  /*10e50*/  FSEL R38, R38, -INF , !P4 ;  /* 0xff80000026267808 */ /* 0x000fe20006000000 */
[--C-:B------:R-:W-:Y:S01]  /*10e60*/  FFMA.FTZ R53, R53, UR39, -R0.reuse ;  /* 0x0000002735357c23 */ /* 0x100fe20008010800 */
[----:B------:R-:W-:Y:S01]  /*10e70*/  FSEL R43, R43, -INF , !P5 ;  /* 0xff8000002b2b7808 */ /* 0x000fe20006800000 */
[--C-:B------:R-:W-:Y:S01]  /*10e80*/  FFMA.FTZ R56, R56, UR39, -R0.reuse ;  /* 0x0000002738387c23 */ /* 0x100fe20008010800 */
[C---:B------:R-:W-:Y:S01]  /*10e90*/  ISETP.GT.AND P5, PT, R144.reuse, 0x29, P3 ;  /* 0x000000299000780c */ /* 0x040fe20001fa4270 */
[----:B------:R-:W-:Y:S01]  /*10ea0*/  MUFU.EX2 R36, R36 ;  /* 0x0000002400247308 */ /* 0x000fe20000000800 */
[----:B------:R-:W-:Y:S01]  /*10eb0*/  ISETP.GT.AND P4, PT, R144, 0x20, P3 ;  /* 0x000000209000780c */ /* 0x000fe20001f84270 */
[--C-:B------:R-:W-:Y:S01]  /*10ec0*/  FFMA.FTZ R57, R57, UR39, -R0.reuse ;  /* 0x0000002739397c23 */ /* 0x100fe20008010800 */
[C---:B------:R-:W-:Y:S01]  /*10ed0*/  ISETP.LT.OR P5, PT, R143.reuse, 0x2a, P5 ;  /* 0x0000002a8f00780c */ /* 0x040fe20002fa1670 */
[--C-:B------:R-:W-:Y:S01]  /*10ee0*/  FFMA.FTZ R60, R60, UR39, -R0.reuse ;  /* 0x000000273c3c7c23 */ /* 0x100fe20008010800 */
[----:B------:R-:W-:Y:S01]  /*10ef0*/  ISETP.LT.OR P4, PT, R143, 0x21, P4 ;  /* 0x000000218f00780c */ /* 0x000fe20002781670 */
[--C-:B------:R-:W-:Y:S01]  /*10f00*/  FFMA.FTZ R61, R61, UR39, -R0.reuse ;  /* 0x000000273d3d7c23 */ /* 0x100fe20008010800 */
[----:B------:R-:W-:Y:S01]  /*10f10*/  FSEL R47, R47, -INF , !P5 ;  /* 0xff8000002f2f7808 */ /* 0x000fe20006800000 */
[----:B------:R-:W-:Y:S01]  /*10f20*/  MUFU.EX2 R37, R37 ;  /* 0x0000002500257308 */ /* 0x000fe20000000800 */
[----:B------:R-:W-:Y:S01]  /*10f30*/  ISETP.GT.AND P5, PT, R144, 0x31, P3 ;  /* 0x000000319000780c */ /* 0x000fe20001fa4270 */
[--C-:B------:R-:W-:Y:S01]  /*10f40*/  FFMA.FTZ R64, R64, UR39, -R0.reuse ;  /* 0x0000002740407c23 */ /* 0x100fe20008010800 */
[----:B------:R-:W-:Y:S01]  /*10f50*/  FSEL R42, R42, -INF , !P4 ;  /* 0xff8000002a2a7808 */ /* 0x000fe20006000000 */
[--C-:B------:R-:W-:Y:S01]  /*10f60*/  FFMA.FTZ R65, R65, UR39, -R0.reuse ;  /* 0x0000002741417c23 */ /* 0x100fe20008010800 */
[----:B------:R-:W-:Y:S01]  /*10f70*/  ISETP.LT.OR P5, PT, R143, 0x32, P5 ;  /* 0x000000328f00780c */ /* 0x000fe20002fa1670 */
[--C-:B------:R-:W-:Y:S01]  /*10f80*/  FFMA.FTZ R68, R68, UR39, -R0.reuse ;  /* 0x0000002744447c23 */ /* 0x100fe20008010800 */
[C---:B------:R-:W-:Y:S01]  /*10f90*/  ISETP.GT.AND P4, PT, R144.reuse, 0x28, P3 ;  /* 0x000000289000780c */ /* 0x040fe20001f84270 */
[----:B------:R-:W-:Y:S01]  /*10fa0*/  MUFU.EX2 R40, R40 ;  /* 0x0000002800287308 */ /* 0x000fe20000000800 */
[----:B------:R-:W-:Y:S01]  /*10fb0*/  FSEL R51, R51, -INF , !P5 ;  /* 0xff80000033337808 */ /* 0x000fe20006800000 */
[--C-:B------:R-:W-:Y:S01]  /*10fc0*/  FFMA.FTZ R69, R69, UR39, -R0.reuse ;  /* 0x0000002745457c23 */ /* 0x100fe20008010800 */
[----:B------:R-:W-:Y:S01]  /*10fd0*/  ISETP.GT.AND P5, PT, R144, 0x39, P3 ;  /* 0x000000399000780c */ /* 0x000fe20001fa4270 */
[--C-:B------:R-:W-:Y:S01]  /*10fe0*/  FFMA.FTZ R72, R72, UR39, -R0.reuse ;  /* 0x0000002748487c23 */ /* 0x100fe20008010800 */
[----:B------:R-:W-:Y:S01]  /*10ff0*/  ISETP.LT.OR P4, PT, R143, 0x29, P4 ;  /* 0x000000298f00780c */ /* 0x000fe20002781670 */
[--C-:B------:R-:W-:Y:S01]  /*11000*/  FFMA.FTZ R73, R73, UR39, -R0.reuse ;  /* 0x0000002749497c23 */ /* 0x100fe20008010800 */
[----:B------:R-:W-:Y:S01]  /*11010*/  ISETP.LT.OR P5, PT, R143, 0x3a, P5 ;  /* 0x0000003a8f00780c */ /* 0x000fe20002fa1670 */
[----:B------:R-:W-:Y:S01]  /*11020*/  MUFU.EX2 R41, R41 ;  /* 0x0000002900297308 */ /* 0x000fe20000000800 */
[----:B------:R-:W-:Y:S01]  /*11030*/  FSEL R46, R46, -INF , !P4 ;  /* 0xff8000002e2e7808 */ /* 0x000fe20006000000 */
[--C-:B------:R-:W-:Y:S01]  /*11040*/  FFMA.FTZ R76, R76, UR39, -R0.reuse ;  /* 0x000000274c4c7c23 */ /* 0x100fe20008010800 */
[----:B------:R-:W-:Y:S01]  /*11050*/  FSEL R55, R55, -INF , !P5 ;  /* 0xff80000037377808 */ /* 0x000fe20006800000 */
[--C-:B------:R-:W-:Y:S01]  /*11060*/  FFMA.FTZ R77, R77, UR39, -R0.reuse ;  /* 0x000000274d4d7c23 */ /* 0x100fe20008010800 */
[----:B------:R-:W-:Y:S01]  /*11070*/  ISETP.GT.AND P5, PT, R144, 0x41, P3 ;  /* 0x000000419000780c */ /* 0x000fe20001fa4270 */
[--C-:B------:R-:W-:Y:S01]  /*11080*/  FFMA.FTZ R80, R80, UR39, -R0.reuse ;  /* 0x0000002750507c23 */ /* 0x100fe20008010800 */
[----:B------:R-:W-:Y:S01]  /*11090*/  ISETP.GT.AND P4, PT, R144, 0x30, P3 ;  /* 0x000000309000780c */ /* 0x000fe20001f84270 */
[----:B------:R-:W-:Y:S01]  /*110a0*/  MUFU.EX2 R44, R44 ;  /* 0x0000002c002c7308 */ /* 0x000fe20000000800 */
[----:B------:R-:W-:Y:S01]  /*110b0*/  ISETP.LT.OR P5, PT, R143, 0x42, P5 ;  /* 0x000000428f00780c */ /* 0x000fe20002fa1670 */
[--C-:B------:R-:W-:Y:S01]  /*110c0*/  FFMA.FTZ R81, R81, UR39, -R0.reuse ;  /* 0x0000002751517c23 */ /* 0x100fe20008010800 */
[----:B------:R-:W-:Y:S01]  /*110d0*/  ISETP.LT.OR P4, PT, R143, 0x31, P4 ;  /* 0x000000318f00780c */ /* 0x000fe20002781670 */
[--C-:B------:R-:W-:Y:S01]  /*110e0*/  FFMA.FTZ R84, R84, UR39, -R0.reuse ;  /* 0x0000002754547c23 */ /* 0x100fe20008010800 */
[----:B------:R-:W-:Y:S01]  /*110f0*/  FSEL R59, R59, -INF , !P5 ;  /* 0xff8000003b3b7808 */ /* 0x000fe20006800000 */
[----:B------:R-:W-:Y:S01]  /*11100*/  FFMA.FTZ R0, R85, UR39, -R0 ;  /* 0x0000002755007c23 */ /* 0x000fe20008010800 */
[----:B------:R-:W-:Y:S01]  /*11110*/  ISETP.GT.AND P5, PT, R144, 0x49, P3 ;  /* 0x000000499000780c */ /* 0x000fe20001fa4270 */
[----:B------:R-:W-:Y:S01]  /*11120*/  MUFU.EX2 R45, R45 ;  /* 0x0000002d002d7308 */ /* 0x000fe20000000800 */
[----:B------:R-:W-:-:S02]  /*11130*/  FSEL R50, R50, -INF , !P4 ;  /* 0xff80000032327808 */ /* 0x000fc40006000000 */
[----:B------:R-:W-:Y:S02]  /*11140*/  ISETP.LT.OR P5, PT, R143, 0x4a, P5 ;  /* 0x0000004a8f00780c */ /* 0x000fe40002fa1670 */
[C---:B------:R-:W-:Y:S02]  /*11150*/  ISETP.GT.AND P4, PT, R144.reuse, 0x38, P3 ;  /* 0x000000389000780c */ /* 0x040fe40001f84270 */
[----:B------:R-:W-:Y:S01]  /*11160*/  FSEL R63, R63, -INF , !P5 ;  /* 0xff8000003f3f7808 */ /* 0x000fe20006800000 */
[----:B------:R-:W-:Y:S01]  /*11170*/  MUFU.EX2 R48, R48 ;  /* 0x0000003000307308 */ /* 0x000fe20000000800 */
[----:B------:R-:W-:Y:S02]  /*11180*/  ISETP.GT.AND P5, PT, R144, 0x51, P3 ;  /* 0x000000519000780c */ /* 0x000fe40001fa4270 */
[C---:B------:R-:W-:Y:S02]  /*11190*/  ISETP.LT.OR P4, PT, R143.reuse, 0x39, P4 ;  /* 0x000000398f00780c */ /* 0x040fe40002781670 */
[----:B------:R-:W-:-:S02]  /*111a0*/  ISETP.LT.OR P5, PT, R143, 0x52, P5 ;  /* 0x000000528f00780c */ /* 0x000fc40002fa1670 */
[----:B------:R-:W-:Y:S01]  /*111b0*/  FSEL R54, R54, -INF , !P4 ;  /* 0xff80000036367808 */ /* 0x000fe20006000000 */
[----:B------:R-:W-:Y:S01]  /*111c0*/  MUFU.EX2 R49, R49 ;  /* 0x0000003100317308 */ /* 0x000fe20000000800 */
[----:B------:R-:W-:Y:S02]  /*111d0*/  FSEL R67, R67, -INF , !P5 ;  /* 0xff80000043437808 */ /* 0x000fe40006800000 */
[C---:B------:R-:W-:Y:S02]  /*111e0*/  ISETP.GT.AND P5, PT, R144.reuse, 0x59, P3 ;  /* 0x000000599000780c */ /* 0x040fe40001fa4270 */
[----:B------:R-:W-:Y:S02]  /*111f0*/  ISETP.GT.AND P4, PT, R144, 0x40, P3 ;  /* 0x000000409000780c */ /* 0x000fe40001f84270 */
[C---:B------:R-:W-:Y:S01]  /*11200*/  ISETP.LT.OR P5, PT, R143.reuse, 0x5a, P5 ;  /* 0x0000005a8f00780c */ /* 0x040fe20002fa1670 */
[----:B------:R-:W-:Y:S01]  /*11210*/  MUFU.EX2 R52, R52 ;  /* 0x0000003400347308 */ /* 0x000fe20000000800 */
[----:B------:R-:W-:-:S02]  /*11220*/  ISETP.LT.OR P4, PT, R143, 0x41, P4 ;  /* 0x000000418f00780c */ /* 0x000fc40002781670 */
[----:B------:R-:W-:Y:S02]  /*11230*/  FSEL R71, R71, -INF , !P5 ;  /* 0xff80000047477808 */ /* 0x000fe40006800000 */
[----:B------:R-:W-:Y:S02]  /*11240*/  ISETP.GT.AND P5, PT, R144, 0x61, P3 ;  /* 0x000000619000780c */ /* 0x000fe40001fa4270 */
[----:B------:R-:W-:Y:S01]  /*11250*/  FSEL R58, R58, -INF , !P4 ;  /* 0xff8000003a3a7808 */ /* 0x000fe20006000000 */
[----:B------:R-:W-:Y:S01]  /*11260*/  MUFU.EX2 R53, R53 ;  /* 0x0000003500357308 */ /* 0x000fe20000000800 */
[----:B------:R-:W-:Y:S02]  /*11270*/  ISETP.LT.OR P5, PT, R143, 0x62, P5 ;  /* 0x000000628f00780c */ /* 0x000fe40002fa1670 */
[----:B------:R-:W-:Y:S02]  /*11280*/  ISETP.GT.AND P4, PT, R144, 0x48, P3 ;  /* 0x000000489000780c */ /* 0x000fe40001f84270 */
[----:B------:R-:W-:-:S02]  /*11290*/  FSEL R75, R75, -INF , !P5 ;  /* 0xff8000004b4b7808 */ /* 0x000fc40006800000 */
[----:B------:R-:W-:Y:S01]  /*112a0*/  ISETP.GT.AND P5, PT, R144, 0x69, P3 ;  /* 0x000000699000780c */ /* 0x000fe20001fa4270 */
[----:B------:R-:W-:Y:S01]  /*112b0*/  MUFU.EX2 R56, R56 ;  /* 0x0000003800387308 */ /* 0x000fe20000000800 */
[C---:B------:R-:W-:Y:S02]  /*112c0*/  ISETP.LT.OR P4, PT, R143.reuse, 0x49, P4 ;  /* 0x000000498f00780c */ /* 0x040fe40002781670 */
[----:B------:R-:W-:Y:S02]  /*112d0*/  ISETP.LT.OR P5, PT, R143, 0x6a, P5 ;  /* 0x0000006a8f00780c */ /* 0x000fe40002fa1670 */
[----:B------:R-:W-:Y:S02]  /*112e0*/  FSEL R62, R62, -INF , !P4 ;  /* 0xff8000003e3e7808 */ /* 0x000fe40006000000 */
[----:B------:R-:W-:Y:S01]  /*112f0*/  FSEL R79, R79, -INF , !P5 ;  /* 0xff8000004f4f7808 */ /* 0x000fe20006800000 */
[----:B------:R-:W-:Y:S01]  /*11300*/  MUFU.EX2 R57, R57 ;  /* 0x0000003900397308 */ /* 0x000fe20000000800 */
[----:B------:R-:W-:-:S02]  /*11310*/  ISETP.GT.AND P5, PT, R144, RZ, P3 ;  /* 0x000000ff9000720c */ /* 0x000fc40001fa4270 */
[----:B------:R-:W-:Y:S02]  /*11320*/  ISETP.GT.AND P4, PT, R144, 0x50, P3 ;  /* 0x000000509000780c */ /* 0x000fe40001f84270 */
[C---:B------:R-:W-:Y:S02]  /*11330*/  ISETP.LT.OR P5, PT, R143.reuse, 0x1, P5 ;  /* 0x000000018f00780c */ /* 0x040fe40002fa1670 */
[----:B------:R-:W-:Y:S01]  /*11340*/  ISETP.LT.OR P4, PT, R143, 0x51, P4 ;  /* 0x000000518f00780c */ /* 0x000fe20002781670 */
[----:B------:R-:W-:Y:S01]  /*11350*/  MUFU.EX2 R60, R60 ;  /* 0x0000003c003c7308 */ /* 0x000fe20000000800 */
[----:B------:R-:W-:Y:S02]  /*11360*/  FSEL R19, R26, -INF , !P5 ;  /* 0xff8000001a137808 */ /* 0x000fe40006800000 */
[----:B------:R-:W-:Y:S02]  /*11370*/  FSEL R66, R66, -INF , !P4 ;  /* 0xff80000042427808 */ /* 0x000fe40006000000 */
[----:B------:R-:W-:-:S02]  /*11380*/  FMNMX.FTZ R11, R19, R6, !PT ;  /* 0x00000006130b7209 */ /* 0x000fc40007810000 */
[----:B------:R-:W-:Y:S01]  /*11390*/  ISETP.GT.AND P4, PT, R144, 0x58, P3 ;  /* 0x000000589000780c */ /* 0x000fe20001f84270 */
[----:B------:R-:W0:Y:S01]  /*113a0*/  MUFU.EX2 R26, R28 ;  /* 0x0000001c001a7308 */ /* 0x000e220000000800 */
[----:B------:R-:W-:Y:S02]  /*113b0*/  FMNMX.FTZ R11, R27, R11, !PT ;  /* 0x0000000b1b0b7209 */ /* 0x000fe40007810000 */
[----:B------:R-:W-:Y:S02]  /*113c0*/  ISETP.LT.OR P4, PT, R143, 0x59, P4 ;  /* 0x000000598f00780c */ /* 0x000fe40002781670 */
[----:B------:R-:W-:Y:S02]  /*113d0*/  FMNMX.FTZ R11, R30, R11, !PT ;  /* 0x0000000b1e0b7209 */ /* 0x000fe40007810000 */
[----:B------:R-:W-:Y:S01]  /*113e0*/  FSEL R70, R70, -INF , !P4 ;  /* 0xff80000046467808 */ /* 0x000fe20006000000 */
[----:B------:R-:W-:Y:S01]  /*113f0*/  MUFU.EX2 R61, R61 ;  /* 0x0000003d003d7308 */ /* 0x000fe20000000800 */
[----:B------:R-:W-:-:S02]  /*11400*/  FMNMX.FTZ R11, R31, R11, !PT ;  /* 0x0000000b1f0b7209 */ /* 0x000fc40007810000 */
[----:B------:R-:W-:Y:S02]  /*11410*/  ISETP.GT.AND P4, PT, R144, 0x60, P3 ;  /* 0x000000609000780c */ /* 0x000fe40001f84270 */
[----:B------:R-:W-:Y:S02]  /*11420*/  FMNMX.FTZ R11, R34, R11, !PT ;  /* 0x0000000b220b7209 */ /* 0x000fe40007810000 */
[----:B------:R-:W-:Y:S01]  /*11430*/  ISETP.LT.OR P4, PT, R143, 0x61, P4 ;  /* 0x000000618f00780c */ /* 0x000fe20002781670 */
[----:B------:R-:W-:Y:S01]  /*11440*/  MUFU.EX2 R64, R64 ;  /* 0x0000004000407308 */ /* 0x000fe20000000800 */
[----:B------:R-:W-:Y:S01]  /*11450*/  FMNMX.FTZ R11, R35, R11, !PT ;  /* 0x0000000b230b7209 */ /* 0x000fe20007810000 */
[----:B0-----:R-:W-:Y:S01]  /*11460*/  FADD.FTZ R5, R26, R5 ;  /* 0x000000051a057221 */ /* 0x001fe20000010000 */
[----:B------:R-:W-:Y:S02]  /*11470*/  FSEL R74, R74, -INF , !P4 ;  /* 0xff8000004a4a7808 */ /* 0x000fe40006000000 */
[----:B------:R-:W-:Y:S01]  /*11480*/  FMNMX.FTZ R11, R38, R11, !PT ;  /* 0x0000000b260b7209 */ /* 0x000fe20007810000 */
[----:B------:R-:W-:Y:S01]  /*11490*/  FADD.FTZ R5, R29, R5 ;  /* 0x000000051d057221 */ /* 0x000fe20000010000 */
[----:B------:R-:W-:Y:S01]  /*114a0*/  ISETP.GT.AND P4, PT, R144, 0x68, P3 ;  /* 0x000000689000780c */ /* 0x000fe20001f84270 */
[----:B------:R-:W-:Y:S01]  /*114b0*/  MUFU.EX2 R65, R65 ;  /* 0x0000004100417308 */ /* 0x000fe20000000800 */
[----:B------:R-:W-:Y:S01]  /*114c0*/  FMNMX.FTZ R11, R39, R11, !PT ;  /* 0x0000000b270b7209 */ /* 0x000fe20007810000 */
[----:B------:R-:W-:Y:S01]  /*114d0*/  FADD.FTZ R5, R32, R5 ;  /* 0x0000000520057221 */ /* 0x000fe20000010000 */
[----:B------:R-:W-:-:S02]  /*114e0*/  ISETP.LT.OR P4, PT, R143, 0x69, P4 ;  /* 0x000000698f00780c */ /* 0x000fc40002781670 */
[----:B------:R-:W-:Y:S01]  /*114f0*/  FMNMX.FTZ R11, R42, R11, !PT ;  /* 0x0000000b2a0b7209 */ /* 0x000fe20007810000 */
[----:B------:R-:W-:Y:S01]  /*11500*/  FADD.FTZ R5, R33, R5 ;  /* 0x0000000521057221 */ /* 0x000fe20000010000 */
[----:B------:R-:W-:Y:S01]  /*11510*/  FSEL R78, R78, -INF , !P4 ;  /* 0xff8000004e4e7808 */ /* 0x000fe20006000000 */
[----:B------:R-:W-:Y:S01]  /*11520*/  MUFU.EX2 R68, R68 ;  /* 0x0000004400447308 */ /* 0x000fe20000000800 */
[----:B------:R-:W-:Y:S01]  /*11530*/  FMNMX.FTZ R11, R43, R11, !PT ;  /* 0x0000000b2b0b7209 */ /* 0x000fe20007810000 */
[----:B------:R-:W-:Y:S01]  /*11540*/  FADD.FTZ R5, R36, R5 ;  /* 0x0000000524057221 */ /* 0x000fe20000010000 */
[----:B------:R-:W-:Y:S02]  /*11550*/  ISETP.GT.AND P4, PT, R144, 0x70, P3 ;  /* 0x000000709000780c */ /* 0x000fe40001f84270 */
[----:B------:R-:W-:Y:S01]  /*11560*/  FMNMX.FTZ R11, R46, R11, !PT ;  /* 0x0000000b2e0b7209 */ /* 0x000fe20007810000 */
[----:B------:R-:W-:Y:S01]  /*11570*/  FADD.FTZ R5, R37, R5 ;  /* 0x0000000525057221 */ /* 0x000fe20000010000 */
[----:B------:R-:W-:Y:S01]  /*11580*/  ISETP.LT.OR P4, PT, R143, 0x71, P4 ;  /* 0x000000718f00780c */ /* 0x000fe20002781670 */
[----:B------:R-:W-:Y:S01]  /*11590*/  MUFU.EX2 R69, R69 ;  /* 0x0000004500457308 */ /* 0x000fe20000000800 */
[----:B------:R-:W-:-:S02]  /*115a0*/  FMNMX.FTZ R11, R47, R11, !PT ;  /* 0x0000000b2f0b7209 */ /* 0x000fc40007810000 */
[----:B------:R-:W-:Y:S02]  /*115b0*/  FSEL R82, R82, -INF , !P4 ;  /* 0xff80000052527808 */ /* 0x000fe40006000000 */
[----:B------:R-:W-:Y:S02]  /*115c0*/  FMNMX.FTZ R11, R50, R11, !PT ;  /* 0x0000000b320b7209 */ /* 0x000fe40007810000 */
[C---:B------:R-:W-:Y:S01]  /*115d0*/  ISETP.GT.AND P4, PT, R144.reuse, 0x71, P3 ;  /* 0x000000719000780c */ /* 0x040fe20001f84270 */
[----:B------:R-:W-:Y:S01]  /*115e0*/  MUFU.EX2 R72, R72 ;  /* 0x0000004800487308 */ /* 0x000fe20000000800 */
[----:B------:R-:W-:Y:S02]  /*115f0*/  FMNMX.FTZ R11, R51, R11, !PT ;  /* 0x0000000b330b7209 */ /* 0x000fe40007810000 */
[----:B------:R-:W-:Y:S02]  /*11600*/  ISETP.GT.AND P5, PT, R144, 0x78, P3 ;  /* 0x000000789000780c */ /* 0x000fe40001fa4270 */
[----:B------:R-:W-:-:S02]  /*11610*/  FMNMX.FTZ R11, R54, R11, !PT ;  /* 0x0000000b360b7209 */ /* 0x000fc40007810000 */
[----:B------:R-:W-:Y:S01]  /*11620*/  ISETP.LT.OR P4, PT, R143, 0x72, P4 ;  /* 0x000000728f00780c */ /* 0x000fe20002781670 */
[----:B------:R-:W-:Y:S01]  /*11630*/  MUFU.EX2 R73, R73 ;  /* 0x0000004900497308 */ /* 0x000fe20000000800 */
[----:B------:R-:W-:Y:S02]  /*11640*/  FMNMX.FTZ R11, R55, R11, !PT ;  /* 0x0000000b370b7209 */ /* 0x000fe40007810000 */
[----:B------:R-:W-:Y:S02]  /*11650*/  ISETP.GT.AND P3, PT, R144, 0x79, P3 ;  /* 0x000000799000780c */ /* 0x000fe40001f64270 */
[----:B------:R-:W-:Y:S02]  /*11660*/  FMNMX.FTZ R11, R58, R11, !PT ;  /* 0x0000000b3a0b7209 */ /* 0x000fe40007810000 */
[----:B------:R-:W-:Y:S01]  /*11670*/  ISETP.LT.OR P5, PT, R143, 0x79, P5 ;  /* 0x000000798f00780c */ /* 0x000fe20002fa1670 */
[----:B------:R-:W-:Y:S01]  /*11680*/  MUFU.EX2 R76, R76 ;  /* 0x0000004c004c7308 */ /* 0x000fe20000000800 */
[----:B------:R-:W-:-:S02]  /*11690*/  FMNMX.FTZ R11, R59, R11, !PT ;  /* 0x0000000b3b0b7209 */ /* 0x000fc40007810000 */
[----:B------:R-:W-:Y:S02]  /*116a0*/  FSEL R83, R83, -INF , !P4 ;  /* 0xff80000053537808 */ /* 0x000fe40006000000 */
[----:B------:R-:W-:Y:S02]  /*116b0*/  FMNMX.FTZ R11, R62, R11, !PT ;  /* 0x0000000b3e0b7209 */ /* 0x000fe40007810000 */
[----:B------:R-:W-:Y:S01]  /*116c0*/  ISETP.LT.OR P3, PT, R143, 0x7a, P3 ;  /* 0x0000007a8f00780c */ /* 0x000fe20001f61670 */
[----:B------:R-:W-:Y:S01]  /*116d0*/  MUFU.EX2 R77, R77 ;  /* 0x0000004d004d7308 */ /* 0x000fe20000000800 */
[----:B------:R-:W-:Y:S02]  /*116e0*/  FMNMX.FTZ R11, R63, R11, !PT ;  /* 0x0000000b3f0b7209 */ /* 0x000fe40007810000 */
[----:B------:R-:W-:Y:S02]  /*116f0*/  FSEL R86, R86, -INF , !P5 ;  /* 0xff80000056567808 */ /* 0x000fe40006800000 */
[----:B------:R-:W-:-:S02]  /*11700*/  FMNMX.FTZ R11, R66, R11, !PT ;  /* 0x0000000b420b7209 */ /* 0x000fc40007810000 */
[----:B------:R-:W-:Y:S01]  /*11710*/  FSEL R87, R87, -INF , !P3 ;  /* 0xff80000057577808 */ /* 0x000fe20005800000 */
[----:B------:R-:W-:Y:S01]  /*11720*/  MUFU.EX2 R80, R80 ;  /* 0x0000005000507308 */ /* 0x000fe20000000800 */
[----:B------:R-:W-:Y:S02]  /*11730*/  FMNMX.FTZ R11, R67, R11, !PT ;  /* 0x0000000b430b7209 */ /* 0x000fe40007810000 */
[----:B------:R-:W-:Y:S02]  /*11740*/  F2FP.F16.F32.PACK_AB R26, R29, R26 ;  /* 0x0000001a1d1a723e */ /* 0x000fe400000000ff */
[----:B------:R-:W-:Y:S02]  /*11750*/  FMNMX.FTZ R11, R70, R11, !PT ;  /* 0x0000000b460b7209 */ /* 0x000fe40007810000 */
[----:B------:R-:W-:Y:S01]  /*11760*/  F2FP.F16.F32.PACK_AB R24, R25, R24 ;  /* 0x000000181918723e */ /* 0x000fe200000000ff */
[----:B------:R-:W-:Y:S01]  /*11770*/  MUFU.EX2 R81, R81 ;  /* 0x0000005100517308 */ /* 0x000fe20000000800 */
[----:B------:R-:W-:-:S02]  /*11780*/  FMNMX.FTZ R11, R71, R11, !PT ;  /* 0x0000000b470b7209 */ /* 0x000fc40007810000 */
[----:B------:R-:W-:Y:S02]  /*11790*/  F2FP.F16.F32.PACK_AB R32, R33, R32 ;  /* 0x000000202120723e */ /* 0x000fe400000000ff */
        /* <DEDUP_REMOVED lines=16> */
[----:B------:R-:W-:-:S05]  /*118a0*/  FSEL R16, R16, RZ, P3 ;  /* 0x000000ff10107208 */ /* 0x000fca0001800000 */
        /* <DEDUP_REMOVED lines=23> */
[----:B------:R-:W-:Y:S01]  /*11a20*/  FFMA.FTZ R86, R86, UR39, -R16 ;  /* 0x0000002756567c23 */ /* 0x000fe20008010810 */
[----:B------:R-:W-:-:S06]  /*11a30*/  F2FP.F16.F32.PACK_AB R42, R45, R44 ;  /* 0x0000002c2d2a723e */ /* 0x000fcc00000000ff */
        /* <DEDUP_REMOVED lines=8> */
[----:B0-----:R-:W-:Y:S01]  /*11ac0*/  FSEL R26, R11, RZ, P3 ;  /* 0x000000ff0b1a7208 */ /* 0x001fe20001800000 */
[--C-:B------:R-:W-:Y:S01]  /*11ad0*/  FFMA.FTZ R24, R34, UR39, -R16.reuse ;  /* 0x0000002722187c23 */ /* 0x100fe20008010810 */
[--C-:B------:R-:W-:Y:S01]  /*11ae0*/  FFMA.FTZ R25, R35, UR39, -R16.reuse ;  /* 0x0000002723197c23 */ /* 0x100fe20008010810 */
[--C-:B------:R-:W-:Y:S01]  /*11af0*/  FFMA.FTZ R35, R38, UR39, -R16.reuse ;  /* 0x0000002726237c23 */ /* 0x100fe20008010810 */
[----:B------:R-:W-:Y:S01]  /*11b00*/  FFMA.FTZ R27, R39, UR39, -R16 ;  /* 0x00000027271b7c23 */ /* 0x000fe20008010810 */
[----:B------:R-:W-:Y:S01]  /*11b10*/  FADD.FTZ R26, -R26, R6 ;  /* 0x000000061a1a7221 */ /* 0x000fe20000010100 */
[--C-:B------:R-:W-:Y:S01]  /*11b20*/  FFMA.FTZ R38, R43, UR39, -R16.reuse ;  /* 0x000000272b267c23 */ /* 0x100fe20008010810 */
[----:B------:R-:W-:Y:S01]  /*11b30*/  MUFU.EX2 R24, R24 ;  /* 0x0000001800187308 */ /* 0x000fe20000000800 */
[--C-:B------:R-:W-:Y:S01]  /*11b40*/  FFMA.FTZ R43, R46, UR39, -R16.reuse ;  /* 0x000000272e2b7c23 */ /* 0x100fe20008010810 */
[----:B------:R-:W-:Y:S01]  /*11b50*/  FMUL.FTZ R6, R26, UR39 ;  /* 0x000000271a067c20 */ /* 0x000fe20008410000 */
[--C-:B------:R-:W-:Y:S01]  /*11b60*/  FFMA.FTZ R39, R47, UR39, -R16.reuse ;  /* 0x000000272f277c23 */ /* 0x100fe20008010810 */
[----:B------:R-:W-:Y:S01]  /*11b70*/  FFMA.FTZ R26, R50, UR39, -R16 ;  /* 0x00000027321a7c23 */ /* 0x000fe20008010810 */
[----:B------:R-:W-:-:S03]  /*11b80*/  F2FP.F16.F32.PACK_AB R34, R37, R36 ;  /* 0x000000242522723e */ /* 0x000fc600000000ff */
[----:B------:R-:W0:Y:S08]  /*11b90*/  MUFU.EX2 R6, R6 ;  /* 0x0000000600067308 */ /* 0x000e300000000800 */
[----:B------:R-:W1:Y:S08]  /*11ba0*/  MUFU.EX2 R25, R25 ;  /* 0x0000001900197308 */ /* 0x000e700000000800 */
[----:B------:R-:W3:Y:S01]  /*11bb0*/  MUFU.EX2 R35, R35 ;  /* 0x0000002300237308 */ /* 0x000ee20000000800 */
[----:B0-----:R-:W-:Y:S01]  /*11bc0*/  FFMA.FTZ R4, R6, R4, R19 ;  /* 0x0000000406047223 */ /* 0x001fe20000010013 */
[----:B------:R-:W-:-:S03]  /*11bd0*/  FFMA.FTZ R19, R58, UR39, -R16 ;  /* 0x000000273a137c23 */ /* 0x000fc60008010810 */
[----:B------:R-:W-:Y:S01]  /*11be0*/  FADD.FTZ R4, R21, R4 ;  /* 0x0000000415047221 */ /* 0x000fe20000010000 */
[--C-:B------:R-:W-:Y:S01]  /*11bf0*/  FFMA.FTZ R21, R59, UR39, -R16.reuse ;  /* 0x000000273b157c23 */ /* 0x100fe20008010810 */
[----:B------:R-:W-:Y:S01]  /*11c00*/  FFMA.FTZ R16, R87, UR39, -R16 ;  /* 0x0000002757107c23 */ /* 0x000fe20008010810 */
[----:B------:R-:W0:Y:S01]  /*11c10*/  MUFU.EX2 R27, R27 ;  /* 0x0000001b001b7308 */ /* 0x000e220000000800 */
[----:B------:R-:W-:-:S04]  /*11c20*/  FADD.FTZ R28, R28, R4 ;  /* 0x000000041c1c7221 */ /* 0x000fc80000010000 */
[----:B------:R-:W-:Y:S01]  /*11c30*/  FADD.FTZ R28, R29, R28 ;  /* 0x0000001c1d1c7221 */ /* 0x000fe20000010000 */
[----:B------:R-:W-:Y:S01]  /*11c40*/  FADD.FTZ R29, R40, R5 ;  /* 0x00000005281d7221 */ /* 0x000fe20000010000 */
[C---:B------:R-:W-:Y:S01]  /*11c50*/  F2FP.F16.F32.PACK_AB R40, R41.reuse, R40 ;  /* 0x000000282928723e */ /* 0x040fe200000000ff */
[----:B------:R-:W4:Y:S01]  /*11c60*/  MUFU.EX2 R38, R38 ;  /* 0x0000002600267308 */ /* 0x000f220000000800 */
[----:B------:R-:W-:Y:S01]  /*11c70*/  FADD.FTZ R28, R24, R28 ;  /* 0x0000001c181c7221 */ /* 0x000fe20000010000 */
[----:B------:R-:W-:-:S03]  /*11c80*/  FADD.FTZ R29, R41, R29 ;  /* 0x0000001d291d7221 */ /* 0x000fc60000010000 */
[----:B-1----:R-:W-:Y:S01]  /*11c90*/  FADD.FTZ R28, R25, R28 ;  /* 0x0000001c191c7221 */ /* 0x002fe20000010000 */
[----:B------:R-:W-:Y:S02]  /*11ca0*/  FADD.FTZ R29, R44, R29 ;  /* 0x0000001d2c1d7221 */ /* 0x000fe40000010000 */
[----:B------:R-:W1:Y:S01]  /*11cb0*/  MUFU.EX2 R43, R43 ;  /* 0x0000002b002b7308 */ /* 0x000e620000000800 */
[----:B---3--:R-:W-:Y:S01]  /*11cc0*/  FADD.FTZ R33, R35, R28 ;  /* 0x0000001c23217221 */ /* 0x008fe20000010000 */
[----:B------:R-:W-:Y:S01]  /*11cd0*/  FADD.FTZ R28, R45, R29 ;  /* 0x0000001d2d1c7221 */ /* 0x000fe20000010000 */
[C---:B0-----:R-:W-:Y:S02]  /*11ce0*/  F2FP.F16.F32.PACK_AB R35, R27.reuse, R35 ;  /* 0x000000231b23723e */ /* 0x041fe400000000ff */
[----:B------:R-:W-:Y:S01]  /*11cf0*/  FADD.FTZ R33, R27, R33 ;  /* 0x000000211b217221 */ /* 0x000fe20000010000 */
[----:B------:R-:W-:Y:S01]  /*11d00*/  FADD.FTZ R28, R48, R28 ;  /* 0x0000001c301c7221 */ /* 0x000fe20000010000 */
[----:B------:R-:W3:Y:S01]  /*11d10*/  LDL R27, [R1+0x24] ;  /* 0x00002400011b7983 */ /* 0x000ee20000100800 */
[----:B------:R-:W0:Y:S01]  /*11d20*/  MUFU.EX2 R39, R39 ;  /* 0x0000002700277308 */ /* 0x000e220000000800 */
[----:B------:R-:W-:Y:S01]  /*11d30*/  FADD.FTZ R29, R30, R33 ;  /* 0x000000211e1d7221 */ /* 0x000fe20000010000 */
[----:B------:R-:W-:Y:S01]  /*11d40*/  F2FP.F16.F32.PACK_AB R33, R25, R24 ;  /* 0x000000181921723e */ /* 0x000fe200000000ff */
[----:B------:R-:W-:Y:S01]  /*11d50*/  FADD.FTZ R28, R49, R28 ;  /* 0x0000001c311c7221 */ /* 0x000fe20000010000 */
[C---:B----4-:R-:W-:Y:S01]  /*11d60*/  F2FP.F16.F32.PACK_AB R41, R38.reuse, R30 ;  /* 0x0000001e2629723e */ /* 0x050fe200000000ff */
[----:B------:R-:W-:-:S02]  /*11d70*/  FADD.FTZ R29, R38, R29 ;  /* 0x0000001d261d7221 */ /* 0x000fc40000010000 */
[----:B------:R-:W-:Y:S01]  /*11d80*/  FADD.FTZ R28, R52, R28 ;  /* 0x0000001c341c7221 */ /* 0x000fe20000010000 */
[----:B------:R-:W4:Y:S01]  /*11d90*/  MUFU.EX2 R26, R26 ;  /* 0x0000001a001a7308 */ /* 0x000f220000000800 */
[----:B-1----:R-:W-:-:S07]  /*11da0*/  FADD.FTZ R25, R43, R29 ;  /* 0x0000001d2b197221 */ /* 0x002fce0000010000 */
[----:B------:R-:W1:Y:S01]  /*11db0*/  MUFU.EX2 R4, R55 ;  /* 0x0000003700047308 */ /* 0x000e620000000800 */
[----:B0-----:R-:W-:Y:S01]  /*11dc0*/  FADD.FTZ R25, R39, R25 ;  /* 0x0000001927197221 */ /* 0x001fe20000010000 */
[----:B------:R-:W-:-:S06]  /*11dd0*/  FADD.FTZ R28, R53, R28 ;  /* 0x0000001c351c7221 */ /* 0x000fcc0000010000 */
[----:B------:R-:W0:Y:S01]  /*11de0*/  MUFU.EX2 R19, R19 ;  /* 0x0000001300137308 */ /* 0x000e220000000800 */
[----:B----4-:R-:W-:Y:S01]  /*11df0*/  FADD.FTZ R25, R26, R25 ;  /* 0x000000191a197221 */ /* 0x010fe20000010000 */
[----:B------:R-:W-:-:S06]  /*11e00*/  FADD.FTZ R28, R56, R28 ;  /* 0x0000001c381c7221 */ /* 0x000fcc0000010000 */
[----:B------:R-:W4:Y:S01]  /*11e10*/  MUFU.EX2 R21, R21 ;  /* 0x0000001500157308 */ /* 0x000f220000000800 */
[----:B------:R-:W-:Y:S01]  /*11e20*/  FADD.FTZ R25, R31, R25 ;  /* 0x000000191f197221 */ /* 0x000fe20000010000 */
[----:B------:R-:W-:-:S06]  /*11e30*/  FADD.FTZ R28, R57, R28 ;  /* 0x0000001c391c7221 */ /* 0x000fcc0000010000 */
[----:B------:R-:W5:Y:S01]  /*11e40*/  MUFU.EX2 R59, R62 ;  /* 0x0000003e003b7308 */ /* 0x000f620000000800 */
[----:B------:R-:W-:Y:S01]  /*11e50*/  FADD.FTZ R25, R51, R25 ;  /* 0x0000001933197221 */ /* 0x000fe20000010000 */
[----:B------:R-:W-:-:S06]  /*11e60*/  FADD.FTZ R28, R60, R28 ;  /* 0x0000001c3c1c7221 */ /* 0x000fcc0000010000 */
[----:B------:R-:W2:Y:S01]  /*11e70*/  MUFU.EX2 R5, R66 ;  /* 0x0000004200057308 */ /* 0x000ea20000000800 */
        /* <DEDUP_REMOVED lines=8> */
[----:B-----5:R-:W-:Y:S01]  /*11f00*/  FADD.FTZ R25, R59, R25 ;  /* 0x000000193b197221 */ /* 0x020fe20000010000 */
[----:B------:R-:W-:-:S06]  /*11f10*/  FADD.FTZ R28, R65, R28 ;  /* 0x0000001c411c7221 */ /* 0x000fcc0000010000 */
[----:B------:R-:W-:Y:S01]  /*11f20*/  MUFU.EX2 R75, R75 ;  /* 0x0000004b004b7308 */ /* 0x000fe20000000800 */
[----:B------:R-:W-:Y:S01]  /*11f30*/  FADD.FTZ R25, R63, R25 ;  /* 0x000000193f197221 */ /* 0x000fe20000010000 */
[----:B------:R-:W-:-:S06]  /*11f40*/  FADD.FTZ R28, R68, R28 ;  /* 0x0000001c441c7221 */ /* 0x000fcc0000010000 */
[----:B------:R-:W-:Y:S01]  /*11f50*/  MUFU.EX2 R78, R78 ;  /* 0x0000004e004e7308 */ /* 0x000fe20000000800 */
[----:B--2---:R-:W-:-:S07]  /*11f60*/  FADD.FTZ R25, R5, R25 ;  /* 0x0000001905197221 */ /* 0x004fce0000010000 */
[----:B------:R-:W2:Y:S01]  /*11f70*/  MUFU.EX2 R24, R74 ;  /* 0x0000004a00187308 */ /* 0x000ea20000000800 */
[----:B-1----:R-:W-:Y:S01]  /*11f80*/  FADD.FTZ R25, R67, R25 ;  /* 0x0000001943197221 */ /* 0x002fe20000010000 */
[----:B------:R-:W-:-:S06]  /*11f90*/  FADD.FTZ R28, R69, R28 ;  /* 0x0000001c451c7221 */ /* 0x000fcc0000010000 */
[----:B------:R-:W1:Y:S01]  /*11fa0*/  MUFU.EX2 R79, R79 ;  /* 0x0000004f004f7308 */ /* 0x000e620000000800 */
[----:B0-----:R-:W-:Y:S01]  /*11fb0*/  FADD.FTZ R25, R70, R25 ;  /* 0x0000001946197221 */ /* 0x001fe20000010000 */
[----:B------:R-:W-:-:S06]  /*11fc0*/  FADD.FTZ R28, R72, R28 ;  /* 0x0000001c481c7221 */ /* 0x000fcc0000010000 */
[----:B------:R-:W0:Y:S01]  /*11fd0*/  MUFU.EX2 R82, R82 ;  /* 0x0000005200527308 */ /* 0x000e220000000800 */
[----:B----4-:R-:W-:Y:S01]  /*11fe0*/  FADD.FTZ R25, R71, R25 ;  /* 0x0000001947197221 */ /* 0x010fe20000010000 */
[C---:B------:R-:W-:Y:S01]  /*11ff0*/  FADD.FTZ R28, R73.reuse, R28 ;  /* 0x0000001c491c7221 */ /* 0x040fe20000010000 */
[----:B------:R-:W-:Y:S01]  /*12000*/  F2FP.F16.F32.PACK_AB R72, R73, R72 ;  /* 0x000000484948723e */ /* 0x000fe200000000ff */
[----:B------:R4:W-:Y:S01]  /*12010*/  STSM.16.M88.4 [R145], R32 ;  /* 0x0000002091007844 */ /* 0x0009e20000000200 */
[----:B--2---:R-:W-:Y:S01]  /*12020*/  FADD.FTZ R25, R24, R25 ;  /* 0x0000001918197221 */ /* 0x004fe20000010000 */
[C---:B------:R-:W-:Y:S02]  /*12030*/  F2FP.F16.F32.PACK_AB R73, R75.reuse, R24 ;  /* 0x000000184b49723e */ /* 0x040fe400000000ff */
[----:B------:R-:W2:Y:S01]  /*12040*/  LDL R24, [R1+0x18] ;  /* 0x0000180001187983 */ /* 0x000ea20000100800 */
[----:B------:R-:W5:Y:S01]  /*12050*/  MUFU.EX2 R83, R83 ;  /* 0x0000005300537308 */ /* 0x000f620000000800 */
[----:B------:R-:W-:Y:S01]  /*12060*/  FADD.FTZ R28, R76, R28 ;  /* 0x0000001c4c1c7221 */ /* 0x000fe20000010000 */
[----:B------:R-:W-:Y:S01]  /*12070*/  FADD.FTZ R25, R75, R25 ;  /* 0x000000194b197221 */ /* 0x000fe20000010000 */
[----:B------:R-:W-:-:S02]  /*12080*/  F2FP.F16.F32.PACK_AB R56, R57, R56 ;  /* 0x000000383938723e */ /* 0x000fc400000000ff */
[----:B------:R-:W-:-:S03]  /*12090*/  F2FP.F16.F32.PACK_AB R57, R21, R19 ;  /* 0x000000131539723e */ /* 0x000fc600000000ff */
[----:B------:R-:W-:Y:S01]  /*120a0*/  MUFU.EX2 R86, R86 ;  /* 0x0000005600567308 */ /* 0x000fe20000000800 */
[----:B------:R-:W-:Y:S01]  /*120b0*/  F2FP.F16.F32.PACK_AB R51, R4, R51 ;  /* 0x000000330433723e */ /* 0x000fe200000000ff */
[----:B------:R-:W-:Y:S01]  /*120c0*/  FADD.FTZ R19, R77, R28 ;  /* 0x0000001c4d137221 */ /* 0x000fe20000010000 */
[----:B------:R-:W-:-:S05]  /*120d0*/  FADD.FTZ R4, R78, R25 ;  /* 0x000000194e047221 */ /* 0x000fca0000010000 */
[----:B------:R-:W4:Y:S01]  /*120e0*/  MUFU.EX2 R16, R16 ;  /* 0x0000001000107308 */ /* 0x000f220000000800 */
[----:B------:R-:W-:Y:S02]  /*120f0*/  F2FP.F16.F32.PACK_AB R48, R49, R48 ;  /* 0x000000303130723e */ /* 0x000fe400000000ff */
[----:B------:R-:W-:Y:S01]  /*12100*/  F2FP.F16.F32.PACK_AB R49, R31, R26 ;  /* 0x0000001a1f31723e */ /* 0x000fe200000000ff */
[----:B------:R-:W-:Y:S01]  /*12110*/  FADD.FTZ R26, R80, R19 ;  /* 0x00000013501a7221 */ /* 0x000fe20000010000 */
[----:B-1----:R-:W-:Y:S01]  /*12120*/  FADD.FTZ R19, R79, R4 ;  /* 0x000000044f137221 */ /* 0x002fe20000010000 */
[----:B------:R-:W-:Y:S02]  /*12130*/  F2FP.F16.F32.PACK_AB R43, R39, R43 ;  /* 0x0000002b272b723e */ /* 0x000fe400000000ff */
[----:B------:R-:W-:Y:S01]  /*12140*/  FADD.FTZ R4, R81, R26 ;  /* 0x0000001a51047221 */ /* 0x000fe20000010000 */
[----:B0-----:R-:W-:Y:S01]  /*12150*/  FADD.FTZ R26, R82, R19 ;  /* 0x00000013521a7221 */ /* 0x001fe20000010000 */
[----:B------:R-:W-:-:S02]  /*12160*/  F2FP.F16.F32.PACK_AB R50, R53, R52 ;  /* 0x000000343532723e */ /* 0x000fc400000000ff */
[----:B------:R-:W-:Y:S02]  /*12170*/  F2FP.F16.F32.PACK_AB R64, R65, R64 ;  /* 0x000000404140723e */ /* 0x000fe400000000ff */
[----:B------:R-:W-:Y:S02]  /*12180*/  F2FP.F16.F32.PACK_AB R58, R61, R60 ;  /* 0x0000003c3d3a723e */ /* 0x000fe400000000ff */
[----:B------:R-:W-:Y:S02]  /*12190*/  F2FP.F16.F32.PACK_AB R59, R63, R59 ;  /* 0x0000003b3f3b723e */ /* 0x000fe400000000ff */
[----:B------:R-:W-:Y:S01]  /*121a0*/  F2FP.F16.F32.PACK_AB R65, R67, R5 ;  /* 0x000000054341723e */ /* 0x000fe200000000ff */
[----:B-----5:R-:W-:Y:S01]  /*121b0*/  FADD.FTZ R5, R83, R26 ;  /* 0x0000001a53057221 */ /* 0x020fe20000010000 */
[----:B------:R-:W-:Y:S02]  /*121c0*/  F2FP.F16.F32.PACK_AB R66, R69, R68 ;  /* 0x000000444542723e */ /* 0x000fe400000000ff */
[----:B------:R-:W-:-:S02]  /*121d0*/  F2FP.F16.F32.PACK_AB R80, R81, R80 ;  /* 0x000000505150723e */ /* 0x000fc400000000ff */
[----:B------:R-:W-:Y:S01]  /*121e0*/  F2FP.F16.F32.PACK_AB R67, R71, R70 ;  /* 0x000000464743723e */ /* 0x000fe200000000ff */
[----:B------:R0:W-:Y:S01]  /*121f0*/  STSM.16.M88.4 [R142], R40 ;  /* 0x000000288e007844 */ /* 0x0001e20000000200 */
[----:B------:R-:W-:Y:S02]  /*12200*/  F2FP.F16.F32.PACK_AB R74, R77, R76 ;  /* 0x0000004c4d4a723e */ /* 0x000fe400000000ff */
[----:B------:R-:W-:Y:S02]  /*12210*/  F2FP.F16.F32.PACK_AB R75, R79, R78 ;  /* 0x0000004e4f4b723e */ /* 0x000fe400000000ff */
[----:B------:R-:W-:Y:S01]  /*12220*/  F2FP.F16.F32.PACK_AB R81, R83, R82 ;  /* 0x000000525351723e */ /* 0x000fe200000000ff */
[----:B------:R0:W-:Y:S01]  /*12230*/  STSM.16.M88.4 [R141], R48 ;  /* 0x000000308d007844 */ /* 0x0001e20000000200 */
[----:B------:R-:W-:Y:S02]  /*12240*/  F2FP.F16.F32.PACK_AB R82, R0, R84 ;  /* 0x000000540052723e */ /* 0x000fe400000000ff */
[----:B----4-:R-:W-:Y:S01]  /*12250*/  F2FP.F16.F32.PACK_AB R83, R16, R86 ;  /* 0x000000561053723e */ /* 0x010fe200000000ff */
[----:B------:R0:W-:Y:S01]  /*12260*/  STSM.16.M88.4 [R140+0x27800], R56 ;  /* 0x027800388c007844 */ /* 0x0001e20000000200 */
        /* <DEDUP_REMOVED lines=56> */
[----:B---3--:R0:W-:Y:S04]  /*125f0*/  STSM.16.M88.4 [R27], R64 ;  /* 0x000000401b007844 */ /* 0x0081e80000000200 */
[----:B------:R0:W-:Y:S04]  /*12600*/  STSM.16.M88.4 [R142+0x6000], R72 ;  /* 0x006000488e007844 */ /* 0x0001e80000000200 */
[----:B------:R0:W-:Y:S01]  /*12610*/  STSM.16.M88.4 [R141+0x6000], R80 ;  /* 0x006000508d007844 */ /* 0x0001e20000000200 */
[----:B------:R1:W-:Y:S06]  /*12620*/  MEMBAR.ALL.CTA ;  /* 0x0000000000007992 */ /* 0x0003ec0000008000 */
[----:B-1----:R-:W1:Y:S01]  /*12630*/  FENCE.VIEW.ASYNC.S ;  /* 0x00000000000073c6 */ /* 0x002e620000000000 */
[C---:B--2---:R-:W-:Y:S01]  /*12640*/  ISETP.GT.AND P3, PT, R3.reuse, R24, PT ;  /* 0x000000180300720c */ /* 0x044fe20003f64270 */
[----:B------:R-:W-:Y:S01]  /*12650*/  VIADD R3, R3, 0xffffffff ;  /* 0xffffffff03037836 */ /* 0x000fe20000000000 */
[----:B-1----:R-:W-:-:S11]  /*12660*/  NOP ;  /* 0x0000000000007918 */ /* 0x002fd60000000000 */
[----:B0-----:R-:W-:Y:S05]  /*12670*/  @P3 BRA `(.L_x_10890) ;  /* 0xffffffcc00103947 */ /* 0x001fea000383ffff */
[----:B------:R-:W-:Y:S02]  /*12680*/  IMAD.MOV.U32 R6, RZ, RZ, R11 ;  /* 0x000000ffff067224 */ /* 0x000fe400078e000b */
[----:B------:R-:W-:Y:S02]  /*12690*/  IMAD.MOV.U32 R0, RZ, RZ, R8 ;  /* 0x000000ffff007224 */ /* 0x000fe400078e0008 */
[----:B------:R-:W-:Y:S02]  /*126a0*/  IMAD.MOV.U32 R16, RZ, RZ, R20 ;  /* 0x000000ffff107224 */ /* 0x000fe400078e0014 */
[----:B------:R-:W-:-:S07]  /*126b0*/  IMAD.MOV.U32 R19, RZ, RZ, R7 ;  /* 0x000000ffff137224 */ /* 0x000fce00078e0007 */
.L_x_10872:
[----:B------:R-:W2:Y:S01]  /*126c0*/  LDL R11, [R1+0x1c] ;  /* 0x00001c00010b7983 */ /* 0x000ea20000100800 */
[----:B------:R-:W0:Y:S01]  /*126d0*/  LDC R7, c[0x0][0x448] ;  /* 0x00011200ff077b82 */ /* 0x000e220000000800 */
[----:B------:R-:W-:-:S07]  /*126e0*/  IADD3 R20, R139, 0x1, -R138 ;  /* 0x000000018b147810 */ /* 0x000fce0007ffe88a */
[----:B------:R-:W1:Y:S01]  /*126f0*/  LDC R24, c[0x0][0x9e4] ;  /* 0x00027900ff187b82 */ /* 0x000e620000000800 */
[----:B0-----:R-:W-:Y:S02]  /*12700*/  ISETP.NE.AND P5, PT, R7, 0x1, PT ;  /* 0x000000010700780c */ /* 0x001fe40003fa5270 */
[----:B-1----:R-:W-:-:S11]  /*12710*/  ISETP.GE.AND P4, PT, R24, 0x1, PT ;  /* 0x000000011800780c */ /* 0x002fd60003f86270 */
[----:B------:R-:W0:Y:S08]  /*12720*/  @P5 LDC R8, c[0x0][0x44c] ;  /* 0x00011300ff085b82 */ /* 0x000e300000000800 */
[----:B------:R-:W1:Y:S01]  /*12730*/  @P5 LDC R9, c[0x0][0x450] ;  /* 0x00011400ff095b82 */ /* 0x000e620000000800 */
[----:B--2---:R-:W-:-:S04]  /*12740*/  VIADD R7, R11, 0xbf ;  /* 0x000000bf0b077836 */ /* 0x004fc80000000000 */
        /* <DEDUP_REMOVED lines=15> */
.L_x_10893:
[----:B------:R-:W-:-:S13]  /*12840*/  ISETP.NE.AND P2, PT, R24, 0x1, PT ;  /* 0x000000011800780c */ /* 0x000fda0003f45270 */
[----:B------:R-:W0:Y:S02]  /*12850*/  @P2 LDC.64 R8, c[0x0][0x9e8] ;  /* 0x00027a00ff082b82 */ /* 0x000e240000000a00 */
[----:B0-----:R-:W-:-:S05]  /*12860*/  @P2 IMAD.HI.U32 R8, R7, R8, RZ ;  /* 0x0000000807082227 */ /* 0x001fca00078e00ff */
[----:B------:R-:W-:-:S07]  /*12870*/  @P2 SHF.R.U32.HI R7, RZ, R9, R8 ;  /* 0x00000009ff072219 */ /* 0x000fce0000011608 */
.L_x_10894:
[----:B------:R-:W-:Y:S05]  /*12880*/  BSYNC B0 ;  /* 0x0000000000007941 */ /* 0x000fea0003800000 */
.L_x_10892:
[----:B------:R-:W-:-:S05]  /*12890*/  IMAD R7, R7, R24, RZ ;  /* 0x0000001807077224 */ /* 0x000fca00078e02ff */
[----:B------:R-:W-:-:S07]  /*128a0*/  VIMNMX R10, R10, R7, !PT ;  /* 0x000000070a0a7248 */ /* 0x000fce0007fe0100 */
.L_x_10891:
[----:B------:R-:W2:Y:S01]  /*128b0*/  LDL R8, [R1+0x48] ;  /* 0x0000480001087983 */ /* 0x000ea20000100800 */
[----:B------:R-:W-:-:S05]  /*128c0*/  VIADD R10, R10, 0x7f ;  /* 0x0000007f0a0a7836 */ /* 0x000fca0000000000 */
[----:B------:R-:W-:-:S04]  /*128d0*/  SHF.R.S32.HI R7, RZ, 0x1f, R10 ;  /* 0x0000001fff077819 */ /* 0x000fc8000001140a */
[----:B------:R-:W-:-:S04]  /*128e0*/  LEA.HI R7, R7, R10, RZ, 0x7 ;  /* 0x0000000a07077211 */ /* 0x000fc800078f38ff */
[----:B------:R-:W-:-:S04]  /*128f0*/  SHF.R.S32.HI R7, RZ, 0x7, R7 ;  /* 0x00000007ff077819 */ /* 0x000fc80000011407 */
[----:B--2---:R-:W-:-:S04]  /*12900*/  VIMNMX R143, R8, R7, !PT ;  /* 0x00000007088f7248 */ /* 0x004fc80007fe0100 */
[----:B------:R-:W-:-:S13]  /*12910*/  ISETP.GE.AND P2, PT, R3, R143, PT ;  /* 0x0000008f0300720c */ /* 0x000fda0003f46270 */
[----:B------:R-:W-:Y:S05]  /*12920*/  @!P2 BRA `(.L_x_10895) ;  /* 0x0000002000f0a947 */ /* 0x000fea0003800000 */
[----:B------:R-:W-:Y:S02]  /*12930*/  IMAD.MOV.U32 R7, RZ, RZ, R6 ;  /* 0x000000ffff077224 */ /* 0x000fe400078e0006 */
[----:B------:R-:W-:Y:S02]  /*12940*/  IMAD.MOV.U32 R8, RZ, RZ, R0 ;  /* 0x000000ffff087224 */ /* 0x000fe400078e0000 */
[----:B------:R-:W-:Y:S02]  /*12950*/  IMAD.MOV.U32 R10, RZ, RZ, R19 ;  /* 0x000000ffff0a7224 */ /* 0x000fe400078e0013 */
[----:B------:R-:W-:-:S07]  /*12960*/  IMAD.MOV.U32 R9, RZ, RZ, R16 ;  /* 0x000000ffff097224 */ /* 0x000fce00078e0010 */
.L_x_10905:
        /* <DEDUP_REMOVED lines=10> */
.L_x_10897:
[----:B------:R-:W-:Y:S01]  /*12a10*/  IMAD R0, R16, 0x8, R2 ;  /* 0x0000000810007824 */ /* 0x000fe200078e0202 */
[----:B------:R-:W-:-:S04]  /*12a20*/  SHF.L.U32 R11, R19, 0x1f, RZ ;  /* 0x0000001f130b7819 */ /* 0x000fc800000006ff */
[----:B------:R0:W1:Y:S01]  /*12a30*/  SYNCS.PHASECHK.TRANS64.TRYWAIT P3, [R0+URZ+0x2d830], R11 ;  /* 0x02d8300b000075a7 */ /* 0x000062000806017f */
[----:B------:R-:W-:Y:S05]  /*12a40*/  @!P0 BRA `(.L_x_10898) ;  /* 0x0000000000048947 */ /* 0x000fea0003800000 */
[----:B------:R-:W-:Y:S01]  /*12a50*/  BPT.TRAP 0x1 ;  /* 0x000000040000795c */ /* 0x000fe20000300000 */
.L_x_10898:
[----:B------:R-:W-:Y:S04]  /*12a60*/  BSSY B0, `(.L_x_10896) ;  /* 0x0000004000007945 */ /* 0x000fe80003800000 */
[----:B-1----:R-:W-:Y:S05]  /*12a70*/  @P3 BRA `(.L_x_10899) ;  /* 0x0000000000083947 */ /* 0x002fea0003800000 */
[----:B------:R-:W1:Y:S02]  /*12a80*/  SYNCS.PHASECHK.TRANS64.TRYWAIT P3, [R0+URZ+0x2d830], R11 ;  /* 0x02d8300b000075a7 */ /* 0x000e64000806017f */
[----:B-1----:R-:W-:Y:S05]  /*12a90*/  @!P3 BRA `(.L_x_10900) ;  /* 0x000001240070b947 */ /* 0x002fea0003800000 */
.L_x_10899:
[----:B------:R-:W-:Y:S05]  /*12aa0*/  BSYNC B0 ;  /* 0x0000000000007941 */ /* 0x000fea0003800000 */
.L_x_10896:
[----:B------:R-:W2:Y:S01]  /*12ab0*/  LDL R6, [R1+0x8] ;  /* 0x0000080001067983 */ /* 0x000ea20000100800 */
[----:B01----:R-:W0:Y:S01]  /*12ac0*/  S2R R0, SR_TID.X ;  /* 0x0000000000007919 */ /* 0x003e220000002100 */
        /* <DEDUP_REMOVED lines=8> */
[----:B------:R-:W-:Y:S01]  /*12b50*/  R2UR UR9, R13 ;  /* 0x000000000d0972ca */ /* 0x000fe200000e0000 */
[----:B------:R-:W-:Y:S01]  /*12b60*/  IMAD.MOV.U32 R29, RZ, RZ, -0x7fffffe0 ;  /* 0x80000020ff1d7424 */ /* 0x000fe200078e00ff */
[----:B------:R-:W-:Y:S02]  /*12b70*/  R2UR UR15, R27 ;  /* 0x000000001b0f72ca */ /* 0x000fe400000e0000 */
[----:B------:R-:W-:Y:S02]  /*12b80*/  R2UR UR19, R25 ;  /* 0x00000000191372ca */ /* 0x000fe400000e0000 */
[----:B------:R-:W-:-:S02]  /*12b90*/  R2UR UR23, R27 ;  /* 0x000000001b1772ca */ /* 0x000fc400000e0000 */
[----:B------:R-:W-:Y:S02]  /*12ba0*/  R2UR UR27, R29 ;  /* 0x000000001d1b72ca */ /* 0x000fe400000e0000 */
[----:B------:R-:W-:Y:S02]  /*12bb0*/  R2UR UR12, R152 ;  /* 0x00000000980c72ca */ /* 0x000fe400000e0000 */
[----:B------:R-:W-:Y:S01]  /*12bc0*/  R2UR UR13, R153 ;  /* 0x00000000990d72ca */ /* 0x000fe200000e0000 */
[----:B------:R0:W-:Y:S01]  /*12bd0*/  BAR.SYNC.DEFER_BLOCKING R0, 0x100 ;  /* 0x000400000000751d */ /* 0x0001e20000010000 */
[----:B------:R-:W-:Y:S01]  /*12be0*/  R2UR UR16, R150 ;  /* 0x00000000961072ca */ /* 0x000fe200000e0000 */
[----:B--2---:R-:W-:-:S04]  /*12bf0*/  IMAD R20, R16, 0x600, R6 ;  /* 0x0000060010147824 */ /* 0x004fc800078e0206 */
[C---:B------:R-:W-:Y:S01]  /*12c00*/  VIADD R26, R20.reuse, 0x2 ;  /* 0x00000002141a7836 */ /* 0x040fe20000000000 */
[C---:B------:R-:W-:Y:S01]  /*12c10*/  R2UR UR10, R20.reuse ;  /* 0x00000000140a72ca */ /* 0x040fe200000e0000 */
[C---:B------:R-:W-:Y:S02]  /*12c20*/  VIADD R24, R20.reuse, 0x200 ;  /* 0x0000020014187836 */ /* 0x040fe40000000000 */
[----:B------:R-:W-:Y:S01]  /*12c30*/  VIADD R28, R20, 0x400 ;  /* 0x00000400141c7836 */ /* 0x000fe20000000000 */
[----:B------:R-:W-:Y:S01]  /*12c40*/  R2UR UR14, R26 ;  /* 0x000000001a0e72ca */ /* 0x000fe200000e0000 */
[----:B------:R-:W-:Y:S01]  /*12c50*/  VIADD R26, R20, 0x202 ;  /* 0x00000202141a7836 */ /* 0x000fe20000000000 */
[----:B------:R-:W-:Y:S02]  /*12c60*/  R2UR UR18, R24 ;  /* 0x00000000181272ca */ /* 0x000fe400000e0000 */
[----:B------:R-:W-:Y:S02]  /*12c70*/  R2UR UR26, R28 ;  /* 0x000000001c1a72ca */ /* 0x000fe400000e0000 */
[----:B------:R-:W-:-:S02]  /*12c80*/  R2UR UR22, R26 ;  /* 0x000000001a1672ca */ /* 0x000fc400000e0000 */
[----:B------:R-:W-:-:S06]  /*12c90*/  WARPGROUP.ARRIVE ;  /* 0x00000000000079c5 */ /* 0x000fcc0000000000 */
[----:B------:R-:W-:Y:S01]  /*12ca0*/  HGMMA.64x128x16.F32 R24, gdesc[UR8], RZ, !UPT, gsb0 ;  /* 0x01e00000081879f0 */ /* 0x000fe2000c0008ff */
[----:B------:R-:W-:Y:S02]  /*12cb0*/  R2UR UR17, R151 ;  /* 0x00000000971172ca */ /* 0x000fe400000e0000 */
[----:B------:R-:W-:Y:S02]  /*12cc0*/  WARPGROUP.DEPBAR.LE gsb0, 0x0 ;  /* 0x00008000000079c5 */ /* 0x000fe40000010000 */
[----:B------:R-:W-:-:S07]  /*12cd0*/  WARPGROUP.ARRIVE ;  /* 0x00000000000079c5 */ /* 0x000fce0000000000 */
        /* <DEDUP_REMOVED lines=26> */
.L_x_10902:
[----:B------:R-:W-:Y:S01]  /*12e80*/  SHF.L.U32 R0, R10, 0x1f, RZ ;  /* 0x0000001f0a007819 */ /* 0x000fe200000006ff */
[----:B------:R-:W-:-:S04]  /*12e90*/  IMAD R6, R9, 0x8, R2 ;  /* 0x0000000809067824 */ /* 0x000fc800078e0202 */
[----:B------:R0:W1:Y:S01]  /*12ea0*/  SYNCS.PHASECHK.TRANS64.TRYWAIT P2, [R6+URZ+0x2d850], R0 ;  /* 0x02d85000060075a7 */ /* 0x000062000804017f */
[----:B------:R-:W-:Y:S05]  /*12eb0*/  @!P0 BRA `(.L_x_10903) ;  /* 0x0000000000048947 */ /* 0x000fea0003800000 */
[----:B------:R-:W-:Y:S01]  /*12ec0*/  BPT.TRAP 0x1 ;  /* 0x000000040000795c */ /* 0x000fe20000300000 */
.L_x_10903:
[----:B-1----:R-:W-:Y:S05]  /*12ed0*/  @P2 BRA `(.L_x_10901) ;  /* 0x0000000000082947 */ /* 0x002fea0003800000 */
[----:B------:R-:W1:Y:S02]  /*12ee0*/  SYNCS.PHASECHK.TRANS64.TRYWAIT P2, [R6+URZ+0x2d850], R0 ;  /* 0x02d85000060075a7 */ /* 0x000e64000804017f */
[----:B-1----:R-:W-:Y:S05]  /*12ef0*/  @!P2 BRA `(.L_x_10904) ;  /* 0x00000120006ca947 */ /* 0x002fea0003800000 */
.L_x_10901:
[----:B01----:R-:W-:Y:S01]  /*12f00*/  VIADD R0, R2, 0x400 ;  /* 0x0000040002007836 */ /* 0x003fe20000000000 */
[----:B------:R-:W-:Y:S05]  /*12f10*/  WARPSYNC.ALL ;  /* 0x0000000000007948 */ /* 0x000fea0003800000 */
[----:B------:R-:W-:-:S04]  /*12f20*/  SHF.R.U32.HI R0, RZ, 0x4, R0 ;  /* 0x00000004ff007819 */ /* 0x000fc80000011600 */
[----:B------:R-:W-:-:S04]  /*12f30*/  LOP3.LUT R0, R0, 0x3fff, RZ, 0xc0, !PT ;  /* 0x00003fff00007812 */ /* 0x000fc800078ec0ff */
[----:B------:R-:W-:Y:S01]  /*12f40*/  LOP3.LUT R10, R0, 0x2000000, RZ, 0xfc, !PT ;  /* 0x02000000000a7812 */ /* 0x000fe200078efcff */
[----:B------:R-:W2:Y:S01]  /*12f50*/  LDL R144, [R1+0x3c] ;  /* 0x00003c0001907983 */ /* 0x000ea20000100800 */
[----:B------:R-:W-:-:S03]  /*12f60*/  FMNMX.FTZ R0, R24, R8, !PT ;  /* 0x0000000818007209 */ /* 0x000fc60007810000 */
[----:B------:R-:W-:Y:S01]  /*12f70*/  IMAD R10, R9, 0x600, R10 ;  /* 0x00000600090a7824 */ /* 0x000fe200078e020a */
[----:B------:R-:W-:Y:S01]  /*12f80*/  UMOV UR39, UR6 ;  /* 0x0000000600277c82 */ /* 0x000fe20008000000 */
[----:B------:R-:W-:Y:S01]  /*12f90*/  IMAD.MOV.U32 R11, RZ, RZ, -0x7fffffe0 ;  /* 0x80000020ff0b7424 */ /* 0x000fe200078e00ff */
[----:B------:R-:W-:Y:S01]  /*12fa0*/  FMNMX.FTZ R0, R25, R0, !PT ;  /* 0x0000000019007209 */ /* 0x000fe20007810000 */
[C---:B------:R-:W-:Y:S01]  /*12fb0*/  VIADD R20, R10.reuse, 0x40 ;  /* 0x000000400a147836 */ /* 0x040fe20000000000 */
[----:B------:R-:W-:Y:S01]  /*12fc0*/  R2UR UR10, R10 ;  /* 0x000000000a0a72ca */ /* 0x000fe200000e0000 */
[----:B------:R-:W-:Y:S01]  /*12fd0*/  WARPGROUP.ARRIVE ;  /* 0x00000000000079c5 */ /* 0x000fe20000000000 */
[----:B------:R-:W-:Y:S01]  /*12fe0*/  FMNMX.FTZ R0, R28, R0, !PT ;  /* 0x000000001c007209 */ /* 0x000fe20007810000 */
[----:B------:R-:W-:Y:S01]  /*12ff0*/  IMAD.MOV.U32 R21, RZ, RZ, -0x7fffffe0 ;  /* 0x80000020ff157424 */ /* 0x000fe200078e00ff */
[----:B------:R-:W-:Y:S01]  /*13000*/  R2UR UR14, R20 ;  /* 0x00000000140e72ca */ /* 0x000fe200000e0000 */
[----:B------:R-:W-:Y:S01]  /*13010*/  VIADD R20, R10, 0x80 ;  /* 0x000000800a147836 */ /* 0x000fe20000000000 */
[----:B------:R-:W-:-:S02]  /*13020*/  FMNMX.FTZ R0, R29, R0, !PT ;  /* 0x000000001d007209 */ /* 0x000fc40007810000 */
[----:B------:R-:W-:Y:S02]  /*13030*/  R2UR UR11, R11 ;  /* 0x000000000b0b72ca */ /* 0x000fe400000e0000 */
[----:B------:R-:W-:Y:S02]  /*13040*/  FMNMX.FTZ R0, R32, R0, !PT ;  /* 0x0000000020007209 */ /* 0x000fe40007810000 */
[----:B------:R-:W-:Y:S01]  /*13050*/  R2UR UR18, R20 ;  /* 0x00000000141272ca */ /* 0x000fe200000e0000 */
[----:B------:R-:W-:Y:S01]  /*13060*/  VIADD R20, R10, 0xc0 ;  /* 0x000000c00a147836 */ /* 0x000fe20000000000 */
[----:B------:R-:W-:Y:S02]  /*13070*/  FMNMX.FTZ R0, R33, R0, !PT ;  /* 0x0000000021007209 */ /* 0x000fe40007810000 */
[----:B------:R-:W-:Y:S02]  /*13080*/  R2UR UR15, R21 ;  /* 0x00000000150f72ca */ /* 0x000fe400000e0000 */
[----:B------:R-:W-:-:S02]  /*13090*/  FMNMX.FTZ R0, R36, R0, !PT ;  /* 0x0000000024007209 */ /* 0x000fc40007810000 */
[----:B------:R-:W-:Y:S01]  /*130a0*/  R2UR UR22, R20 ;  /* 0x00000000141672ca */ /* 0x000fe200000e0000 */
[----:B------:R-:W-:Y:S01]  /*130b0*/  VIADD R20, R10, 0x100 ;  /* 0x000001000a147836 */ /* 0x000fe20000000000 */
[----:B------:R-:W-:Y:S02]  /*130c0*/  FMNMX.FTZ R0, R37, R0, !PT ;  /* 0x0000000025007209 */ /* 0x000fe40007810000 */
[----:B------:R-:W-:Y:S02]  /*130d0*/  R2UR UR19, R21 ;  /* 0x00000000151372ca */ /* 0x000fe400000e0000 */
[----:B------:R-:W-:Y:S02]  /*130e0*/  FMNMX.FTZ R0, R40, R0, !PT ;  /* 0x0000000028007209 */ /* 0x000fe40007810000 */
[----:B------:R-:W-:Y:S01]  /*130f0*/  R2UR UR26, R20 ;  /* 0x00000000141a72ca */ /* 0x000fe200000e0000 */
[----:B------:R-:W-:Y:S01]  /*13100*/  VIADD R20, R10, 0x140 ;  /* 0x000001400a147836 */ /* 0x000fe20000000000 */
[----:B------:R-:W-:-:S02]  /*13110*/  FMNMX.FTZ R0, R41, R0, !PT ;  /* 0x0000000029007209 */ /* 0x000fc40007810000 */
[----:B------:R-:W-:Y:S02]  /*13120*/  R2UR UR23, R21 ;  /* 0x00000000151772ca */ /* 0x000fe400000e0000 */
[----:B------:R-:W-:Y:S02]  /*13130*/  FMNMX.FTZ R0, R44, R0, !PT ;  /* 0x000000002c007209 */ /* 0x000fe40007810000 */
[----:B------:R-:W-:Y:S01]  /*13140*/  R2UR UR30, R20 ;  /* 0x00000000141e72ca */ /* 0x000fe200000e0000 */
[C---:B------:R-:W-:Y:S01]  /*13150*/  VIADD R20, R10.reuse, 0x180 ;  /* 0x000001800a147836 */ /* 0x040fe20000000000 */
[----:B------:R-:W-:Y:S01]  /*13160*/  FMNMX.FTZ R0, R45, R0, !PT ;  /* 0x000000002d007209 */ /* 0x000fe20007810000 */
[----:B------:R-:W-:Y:S01]  /*13170*/  VIADD R10, R10, 0x1c0 ;  /* 0x000001c00a0a7836 */ /* 0x000fe20000000000 */
[----:B------:R-:W-:Y:S02]  /*13180*/  R2UR UR27, R21 ;  /* 0x00000000151b72ca */ /* 0x000fe400000e0000 */
[----:B------:R-:W-:-:S02]  /*13190*/  FMNMX.FTZ R0, R48, R0, !PT ;  /* 0x0000000030007209 */ /* 0x000fc40007810000 */
[----:B------:R-:W-:Y:S02]  /*131a0*/  R2UR UR34, R20 ;  /* 0x00000000142272ca */ /* 0x000fe400000e0000 */
[----:B------:R-:W-:Y:S02]  /*131b0*/  FMNMX.FTZ R0, R49, R0, !PT ;  /* 0x0000000031007209 */ /* 0x000fe40007810000 */
[----:B------:R-:W-:Y:S02]  /*131c0*/  R2UR UR46, R10 ;  /* 0x000000000a2e72ca */ /* 0x000fe400000e0000 */
[----:B------:R-:W-:Y:S02]  /*131d0*/  FMNMX.FTZ R0, R52, R0, !PT ;  /* 0x0000000034007209 */ /* 0x000fe40007810000 */
[----:B------:R-:W-:Y:S02]  /*131e0*/  R2UR UR31, R21 ;  /* 0x00000000151f72ca */ /* 0x000fe400000e0000 */
[----:B------:R-:W-:-:S02]  /*131f0*/  FMNMX.FTZ R0, R53, R0, !PT ;  /* 0x0000000035007209 */ /* 0x000fc40007810000 */
[----:B------:R-:W-:Y:S02]  /*13200*/  R2UR UR35, R21 ;  /* 0x00000000152372ca */ /* 0x000fe400000e0000 */
[----:B------:R-:W-:Y:S01]  /*13210*/  FMNMX.FTZ R0, R56, R0, !PT ;  /* 0x0000000038007209 */ /* 0x000fe20007810000 */
[----:B------:R-:W3:Y:S01]  /*13220*/  LDL R21, [R1+0x20] ;  /* 0x0000200001157983 */ /* 0x000ee20000100800 */
[----:B------:R-:W-:Y:S02]  /*13230*/  R2UR UR47, R11 ;  /* 0x000000000b2f72ca */ /* 0x000fe400000e0000 */
        /* <DEDUP_REMOVED lines=49> */
[----:B------:R-:W4:Y:S01]  /*13550*/  MUFU.EX2 R10, R28 ;  /* 0x0000001c000a7308 */ /* 0x000f220000000800 */
[----:B0-----:R-:W-:Y:S01]  /*13560*/  FFMA.FTZ R5, R20, R5, R8 ;  /* 0x0000000514057223 */ /* 0x001fe20000010008 */
[--C-:B------:R-:W-:Y:S01]  /*13570*/  FFMA.FTZ R72, R72, UR39, -R6.reuse ;  /* 0x0000002748487c23 */ /* 0x100fe20008010806 */
[--C-:B------:R-:W-:Y:S01]  /*13580*/  FFMA.FTZ R73, R73, UR39, -R6.reuse ;  /* 0x0000002749497c23 */ /* 0x100fe20008010806 */
[--C-:B------:R-:W-:Y:S01]  /*13590*/  FFMA.FTZ R76, R76, UR39, -R6.reuse ;  /* 0x000000274c4c7c23 */ /* 0x100fe20008010806 */
[--C-:B------:R-:W-:Y:S01]  /*135a0*/  FFMA.FTZ R77, R77, UR39, -R6.reuse ;  /* 0x000000274d4d7c23 */ /* 0x100fe20008010806 */
[--C-:B------:R-:W-:Y:S01]  /*135b0*/  FFMA.FTZ R80, R80, UR39, -R6.reuse ;  /* 0x0000002750507c23 */ /* 0x100fe20008010806 */
[----:B------:R-:W-:Y:S01]  /*135c0*/  FFMA.FTZ R81, R81, UR39, -R6 ;  /* 0x0000002751517c23 */ /* 0x000fe20008010806 */
[----:B------:R-:W0:Y:S01]  /*135d0*/  MUFU.EX2 R29, R29 ;  /* 0x0000001d001d7308 */ /* 0x000e220000000800 */
[C---:B-1----:R-:W-:Y:S01]  /*135e0*/  FADD.FTZ R5, R25.reuse, R5 ;  /* 0x0000000519057221 */ /* 0x042fe20000010000 */
[----:B------:R-:W-:Y:S01]  /*135f0*/  F2FP.F16.F32.PACK_AB R8, R25, R8 ;  /* 0x000000081908723e */ /* 0x000fe200000000ff */
[----:B------:R-:W-:-:S02]  /*13600*/  IMAD.MOV.U32 R25, RZ, RZ, 0x40000040 ;  /* 0x40000040ff197424 */ /* 0x000fc400078e00ff */
[--C-:B------:R-:W-:Y:S01]  /*13610*/  FFMA.FTZ R84, R84, UR39, -R6.reuse ;  /* 0x0000002754547c23 */ /* 0x100fe20008010806 */
[----:B------:R-:W-:Y:S01]  /*13620*/  FFMA.FTZ R85, R85, UR39, -R6 ;  /* 0x0000002755557c23 */ /* 0x000fe20008010806 */
[----:B------:R-:W-:Y:S02]  /*13630*/  FMNMX.FTZ R6, R26, R7, !PT ;  /* 0x000000071a067209 */ /* 0x000fe40007810000 */
[----:B------:R-:W-:Y:S01]  /*13640*/  R2UR UR9, R25 ;  /* 0x00000000190972ca */ /* 0x000fe200000e0000 */
[----:B----4-:R-:W-:Y:S01]  /*13650*/  FADD.FTZ R5, R10, R5 ;  /* 0x000000050a057221 */ /* 0x010fe20000010000 */
[----:B------:R-:W-:Y:S01]  /*13660*/  FMNMX.FTZ R6, R27, R6, !PT ;  /* 0x000000061b067209 */ /* 0x000fe20007810000 */
[----:B------:R-:W-:-:S03]  /*13670*/  IMAD.MOV.U32 R25, RZ, RZ, 0x40000040 ;  /* 0x40000040ff197424 */ /* 0x000fc600078e00ff */
[----:B------:R-:W-:Y:S02]  /*13680*/  FMNMX.FTZ R6, R30, R6, !PT ;  /* 0x000000061e067209 */ /* 0x000fe40007810000 */
[----:B------:R-:W-:Y:S01]  /*13690*/  R2UR UR45, R25 ;  /* 0x00000000192d72ca */ /* 0x000fe200000e0000 */
[C---:B0-----:R-:W-:Y:S01]  /*136a0*/  FADD.FTZ R5, R29.reuse, R5 ;  /* 0x000000051d057221 */ /* 0x041fe20000010000 */
[----:B------:R-:W-:Y:S01]  /*136b0*/  F2FP.F16.F32.PACK_AB R10, R29, R10 ;  /* 0x0000000a1d0a723e */ /* 0x000fe200000000ff */
[----:B------:R-:W-:Y:S01]  /*136c0*/  IMAD.MOV.U32 R29, RZ, RZ, 0x40000040 ;  /* 0x40000040ff1d7424 */ /* 0x000fe200078e00ff */
[----:B------:R-:W-:-:S04]  /*136d0*/  FMNMX.FTZ R6, R31, R6, !PT ;  /* 0x000000061f067209 */ /* 0x000fc80007810000 */
[----:B------:R-:W-:Y:S01]  /*136e0*/  R2UR UR13, R29 ;  /* 0x000000001d0d72ca */ /* 0x000fe200000e0000 */
        /* <DEDUP_REMOVED lines=14> */
[----:B------:R-:W-:Y:S02]  /*137d0*/  R2UR UR33, R29 ;  /* 0x000000001d2172ca */ /* 0x000fe400000e0000 */
[----:B------:R-:W-:-:S04]  /*137e0*/  FMNMX.FTZ R6, R43, R6, !PT ;  /* 0x000000062b067209 */ /* 0x000fc80007810000 */
[----:B------:R-:W-:-:S04]  /*137f0*/  FMNMX.FTZ R6, R46, R6, !PT ;  /* 0x000000062e067209 */ /* 0x000fc80007810000 */
[----:B------:R-:W-:-:S04]  /*13800*/  FMNMX.FTZ R6, R47, R6, !PT ;  /* 0x000000062f067209 */ /* 0x000fc80007810000 */
[----:B------:R-:W-:Y:S02]  /*13810*/  FMNMX.FTZ R6, R50, R6, !PT ;  /* 0x0000000632067209 */ /* 0x000fe40007810000 */
[----:B--2---:R-:W-:Y:S02]  /*13820*/  LOP3.LUT R24, R144, 0x10000, RZ, 0xfc, !PT ;  /* 0x0001000090187812 */ /* 0x004fe400078efcff */
[----:B------:R-:W-:Y:S01]  /*13830*/  FMNMX.FTZ R6, R51, R6, !PT ;  /* 0x0000000633067209 */ /* 0x000fe20007810000 */
[----:B------:R-:W0:Y:S01]  /*13840*/  S2R R144, SR_TID.X ;  /* 0x0000000000907919 */ /* 0x000e220000002100 */
[C---:B------:R-:W-:Y:S01]  /*13850*/  R2UR UR8, R24.reuse ;  /* 0x00000000180872ca */ /* 0x040fe200000e0000 */
[----:B------:R-:W-:Y:S01]  /*13860*/  VIADD R28, R24, 0x2 ;  /* 0x00000002181c7836 */ /* 0x000fe20000000000 */
[----:B------:R-:W-:-:S04]  /*13870*/  FMNMX.FTZ R6, R54, R6, !PT ;  /* 0x0000000636067209 */ /* 0x000fc80007810000 */
[----:B------:R-:W-:Y:S01]  /*13880*/  R2UR UR12, R28 ;  /* 0x000000001c0c72ca */ /* 0x000fe200000e0000 */
[----:B------:R-:W-:Y:S01]  /*13890*/  VIADD R28, R24, 0x4 ;  /* 0x00000004181c7836 */ /* 0x000fe20000000000 */
[----:B------:R-:W-:-:S04]  /*138a0*/  FMNMX.FTZ R6, R55, R6, !PT ;  /* 0x0000000637067209 */ /* 0x000fc80007810000 */
[----:B------:R-:W-:Y:S01]  /*138b0*/  R2UR UR16, R28 ;  /* 0x000000001c1072ca */ /* 0x000fe200000e0000 */
[----:B------:R-:W-:Y:S01]  /*138c0*/  HGMMA.64x96x16.F32 R88, gdesc[UR8].tnspB, R88, gsb0 ;  /* 0x41600000085879f0 */ /* 0x000fe20008000858 */
[----:B------:R-:W-:Y:S01]  /*138d0*/  VIADD R28, R24, 0x6 ;  /* 0x00000006181c7836 */ /* 0x000fe20000000000 */
[----:B------:R-:W-:-:S04]  /*138e0*/  FMNMX.FTZ R6, R58, R6, !PT ;  /* 0x000000063a067209 */ /* 0x000fc80007810000 */
[----:B------:R-:W-:Y:S01]  /*138f0*/  R2UR UR20, R28 ;  /* 0x000000001c1472ca */ /* 0x000fe200000e0000 */
[----:B------:R-:W-:Y:S01]  /*13900*/  VIADD R28, R24, 0x600 ;  /* 0x00000600181c7836 */ /* 0x000fe20000000000 */
[----:B------:R-:W-:-:S04]  /*13910*/  FMNMX.FTZ R6, R59, R6, !PT ;  /* 0x000000063b067209 */ /* 0x000fc80007810000 */
[----:B------:R-:W-:Y:S01]  /*13920*/  R2UR UR24, R28 ;  /* 0x000000001c1872ca */ /* 0x000fe200000e0000 */
[----:B------:R-:W-:Y:S01]  /*13930*/  VIADD R28, R24, 0x602 ;  /* 0x00000602181c7836 */ /* 0x000fe20000000000 */
[----:B------:R-:W-:-:S04]  /*13940*/  FMNMX.FTZ R6, R62, R6, !PT ;  /* 0x000000063e067209 */ /* 0x000fc80007810000 */
[----:B------:R-:W-:Y:S01]  /*13950*/  R2UR UR28, R28 ;  /* 0x000000001c1c72ca */ /* 0x000fe200000e0000 */
[C---:B------:R-:W-:Y:S01]  /*13960*/  VIADD R28, R24.reuse, 0x604 ;  /* 0x00000604181c7836 */ /* 0x040fe20000000000 */
[----:B------:R-:W-:Y:S01]  /*13970*/  FMNMX.FTZ R6, R63, R6, !PT ;  /* 0x000000063f067209 */ /* 0x000fe20007810000 */
[----:B------:R-:W-:Y:S01]  /*13980*/  VIADD R24, R24, 0x606 ;  /* 0x0000060618187836 */ /* 0x000fe20000000000 */
[----:B0-----:R-:W-:Y:S02]  /*13990*/  ISETP.GE.U32.AND P2, PT, R144, 0x180, PT ;  /* 0x000001809000780c */ /* 0x001fe40003f46070 */
[----:B------:R-:W-:Y:S02]  /*139a0*/  R2UR UR32, R28 ;  /* 0x000000001c2072ca */ /* 0x000fe400000e0000 */
[----:B------:R-:W-:Y:S02]  /*139b0*/  FMNMX.FTZ R6, R66, R6, !PT ;  /* 0x0000000642067209 */ /* 0x000fe40007810000 */
[----:B------:R-:W-:-:S02]  /*139c0*/  R2UR UR44, R24 ;  /* 0x00000000182c72ca */ /* 0x000fc400000e0000 */
        /* <DEDUP_REMOVED lines=16> */
[----:B------:R-:W-:Y:S01]  /*13ad0*/  HGMMA.64x96x16.F32 R88, gdesc[UR12].tnspB, R88, gsb0 ;  /* 0x416000000c5879f0 */ /* 0x000fe20008000858 */
[----:B0-----:R-:W-:-:S05]  /*13ae0*/  FMNMX.FTZ R6, R6, R11, !PT ;  /* 0x0000000b06067209 */ /* 0x001fca0007810000 */
[C---:B------:R-:W-:Y:S01]  /*13af0*/  FMUL.FTZ R11, R6.reuse, UR39 ;  /* 0x00000027060b7c20 */ /* 0x040fe20008410000 */
[----:B------:R-:W-:Y:S02]  /*13b00*/  @!P1 IMAD R9, R9, 0x8, R2 ;  /* 0x0000000809099824 */ /* 0x000fe400078e0202 */
[----:B------:R-:W-:Y:S01]  /*13b10*/  FADD.FTZ R7, -R6, R7 ;  /* 0x0000000706077221 */ /* 0x000fe20000010100 */
        /* <DEDUP_REMOVED lines=32> */
[----:B------:R-:W-:Y:S01]  /*13d20*/  SHF.R.U32.HI R11, RZ, 0x7, R144 ;  /* 0x00000007ff0b7819 */ /* 0x000fe20000011690 */
[----:B------:R-:W-:Y:S01]  /*13d30*/  MUFU.EX2 R26, R26 ;  /* 0x0000001a001a7308 */ /* 0x000fe20000000800 */
[----:B------:R-:W-:-:S02]  /*13d40*/  WARPGROUP.DEPBAR.LE gsb0, 0x0 ;  /* 0x00008000000079c5 */ /* 0x000fc40000010000 */
[----:B------:R-:W-:Y:S01]  /*13d50*/  WARPGROUP.ARRIVE ;  /* 0x00000000000079c5 */ /* 0x000fe20000000000 */
[----:B------:R-:W-:-:S04]  /*13d60*/  VIADD R11, R11, 0x9 ;  /* 0x000000090b0b7836 */ /* 0x000fc80000000000 */
[----:B------:R-:W-:Y:S01]  /*13d70*/  MUFU.EX2 R27, R27 ;  /* 0x0000001b001b7308 */ /* 0x000fe20000000800 */
[----:B------:R-:W-:Y:S02]  /*13d80*/  @!P1 VIADD R9, R9, 0x2d860 ;  /* 0x0002d86009099836 */ /* 0x000fe40000000000 */
[----:B------:R-:W-:Y:S01]  /*13d90*/  FMUL.FTZ R7, R7, UR39 ;  /* 0x0000002707077c20 */ /* 0x000fe20008410000 */
[----:B------:R-:W-:Y:S01]  /*13da0*/  HGMMA.64x96x16.F32 R88, gdesc[UR16].tnspB, R88, gsb0 ;  /* 0x41600000105879f0 */ /* 0x000fe20008000858 */
[----:B------:R-:W-:-:S03]  /*13db0*/  SEL R11, R11, 0x9, !P2 ;  /* 0x000000090b0b7807 */ /* 0x000fc60005000000 */
[----:B------:R-:W-:Y:S08]  /*13dc0*/  MUFU.EX2 R30, R30 ;  /* 0x0000001e001e7308 */ /* 0x000ff00000000800 */
[----:B------:R-:W0:Y:S01]  /*13dd0*/  MUFU.EX2 R31, R31 ;  /* 0x0000001f001f7308 */ /* 0x000e220000000800 */
[----:B------:R-:W-:-:S07]  /*13de0*/  @!P1 PRMT R9, RZ, 0x654, R9 ;  /* 0x00000654ff099816 */ /* 0x000fce0000000009 */
[----:B------:R-:W-:Y:S08]  /*13df0*/  MUFU.EX2 R33, R33 ;  /* 0x0000002100217308 */ /* 0x000ff00000000800 */
[----:B------:R-:W-:Y:S01]  /*13e00*/  MUFU.EX2 R7, R7 ;  /* 0x0000000700077308 */ /* 0x000fe20000000800 */
        /* <DEDUP_REMOVED lines=17> */
[----:B-1----:R-:W-:-:S04]  /*13f20*/  @!P1 IMAD R11, R16, 0x8, R2 ;  /* 0x00000008100b9824 */ /* 0x002fc800078e0202 */
[----:B------:R-:W-:-:S05]  /*13f30*/  @!P1 VIADD R11, R11, 0x2d840 ;  /* 0x0002d8400b0b9836 */ /* 0x000fca0000000000 */
[----:B------:R-:W-:-:S04]  /*13f40*/  @!P1 PRMT R11, RZ, 0x654, R11 ;  /* 0x00000654ff0b9816 */ /* 0x000fc8000000000b */
[----:B------:R0:W-:Y:S01]  /*13f50*/  @!P1 SYNCS.ARRIVE.TRANS64.RED.A1T0 RZ, [R11+URZ], RZ ;  /* 0x000000ff0bff99a7 */ /* 0x0001e2000810043f */
[----:B------:R1:W-:Y:S01]  /*13f60*/  @!P1 SYNCS.ARRIVE.TRANS64.RED.A1T0 RZ, [R9+URZ], RZ ;  /* 0x000000ff09ff99a7 */ /* 0x0003e2000810043f */
[----:B0-----:R-:W-:Y:S02]  /*13f70*/  F2FP.F16.F32.PACK_AB R11, R31, R30 ;  /* 0x0000001e1f0b723e */ /* 0x001fe400000000ff */
[----:B-1----:R-:W-:-:S05]  /*13f80*/  F2FP.F16.F32.PACK_AB R9, R27, R26 ;  /* 0x0000001a1b09723e */ /* 0x002fca00000000ff */
[----:B------:R0:W-:Y:S02]  /*13f90*/  STSM.16.M88.4 [R140+0x21800], R8 ;  /* 0x021800088c007844 */ /* 0x0001e40000000200 */
[----:B0-----:R0:W-:Y:S02]  /*13fa0*/  MUFU.EX2 R10, R36 ;  /* 0x00000024000a7308 */ /* 0x0011e40000000800 */
[----:B0-----:R-:W2:Y:S06]  /*13fb0*/  LDL R36, [R1+0x24] ;  /* 0x0000240001247983 */ /* 0x001eac0000100800 */
[----:B------:R-:W0:Y:S08]  /*13fc0*/  MUFU.EX2 R8, R32 ;  /* 0x0000002000087308 */ /* 0x000e300000000800 */
[----:B------:R-:W-:Y:S08]  /*13fd0*/  MUFU.EX2 R37, R37 ;  /* 0x0000002500257308 */ /* 0x000ff00000000800 */
[----:B------:R-:W-:Y:S08]  /*13fe0*/  MUFU.EX2 R34, R34 ;  /* 0x0000002200227308 */ /* 0x000ff00000000800 */
[----:B------:R-:W1:Y:S08]  /*13ff0*/  MUFU.EX2 R35, R35 ;  /* 0x0000002300237308 */ /* 0x000e700000000800 */
[----:B------:R-:W-:Y:S08]  /*14000*/  MUFU.EX2 R38, R38 ;  /* 0x0000002600267308 */ /* 0x000ff00000000800 */
[----:B------:R-:W4:Y:S01]  /*14010*/  MUFU.EX2 R39, R39 ;  /* 0x0000002700277308 */ /* 0x000f220000000800 */
[----:B0-----:R-:W-:Y:S01]  /*14020*/  FADD.FTZ R5, R8, R5 ;  /* 0x0000000508057221 */ /* 0x001fe20000010000 */
[----:B------:R-:W-:-:S03]  /*14030*/  FFMA.FTZ R4, R7, R4, R26 ;  /* 0x0000000407047223 */ /* 0x000fc6000001001a */
[C---:B------:R-:W-:Y:S01]  /*14040*/  FADD.FTZ R5, R33.reuse, R5 ;  /* 0x0000000521057221 */ /* 0x040fe20000010000 */
[----:B------:R-:W-:Y:S02]  /*14050*/  F2FP.F16.F32.PACK_AB R8, R33, R8 ;  /* 0x000000082108723e */ /* 0x000fe400000000ff */
[----:B-1----:R-:W-:Y:S01]  /*14060*/  F2FP.F16.F32.PACK_AB R9, R35, R34 ;  /* 0x000000222309723e */ /* 0x002fe200000000ff */
[----:B------:R-:W-:Y:S01]  /*14070*/  FADD.FTZ R5, R10, R5 ;  /* 0x000000050a057221 */ /* 0x000fe20000010000 */
[----:B------:R-:W-:Y:S01]  /*14080*/  F2FP.F16.F32.PACK_AB R10, R37, R10 ;  /* 0x0000000a250a723e */ /* 0x000fe200000000ff */
[----:B------:R-:W-:Y:S01]  /*14090*/  FADD.FTZ R4, R27, R4 ;  /* 0x000000041b047221 */ /* 0x000fe20000010000 */
[----:B----4-:R-:W-:-:S03]  /*140a0*/  F2FP.F16.F32.PACK_AB R11, R39, R38 ;  /* 0x00000026270b723e */ /* 0x010fc600000000ff */
[----:B------:R-:W-:Y:S02]  /*140b0*/  FADD.FTZ R4, R30, R4 ;  /* 0x000000041e047221 */ /* 0x000fe40000010000 */
[----:B---3--:R0:W-:Y:S01]  /*140c0*/  STSM.16.M88.4 [R21], R8 ;  /* 0x0000000815007844 */ /* 0x0081e20000000200 */
[----:B------:R-:W-:Y:S01]  /*140d0*/  MUFU.EX2 R41, R41 ;  /* 0x0000002900297308 */ /* 0x000fe20000000800 */
[----:B------:R-:W-:-:S04]  /*140e0*/  FADD.FTZ R4, R31, R4 ;  /* 0x000000041f047221 */ /* 0x000fc80000010000 */
[----:B------:R-:W-:-:S03]  /*140f0*/  FADD.FTZ R4, R34, R4 ;  /* 0x0000000422047221 */ /* 0x000fc60000010000 */
[----:B0-----:R-:W0:Y:S01]  /*14100*/  MUFU.EX2 R8, R40 ;  /* 0x0000002800087308 */ /* 0x001e220000000800 */
[----:B------:R-:W-:Y:S01]  /*14110*/  FADD.FTZ R4, R35, R4 ;  /* 0x0000000423047221 */ /* 0x000fe20000010000 */
[----:B------:R-:W-:-:S06]  /*14120*/  FADD.FTZ R5, R37, R5 ;  /* 0x0000000525057221 */ /* 0x000fcc0000010000 */
[----:B------:R-:W1:Y:S08]  /*14130*/  MUFU.EX2 R9, R42 ;  /* 0x0000002a00097308 */ /* 0x000e700000000800 */
[----:B------:R-:W3:Y:S01]  /*14140*/  MUFU.EX2 R10, R44 ;  /* 0x0000002c000a7308 */ /* 0x000ee20000000800 */
[----:B------:R-:W-:Y:S01]  /*14150*/  FADD.FTZ R4, R38, R4 ;  /* 0x0000000426047221 */ /* 0x000fe20000010000 */
[----:B0-----:R-:W-:-:S06]  /*14160*/  FADD.FTZ R5, R8, R5 ;  /* 0x0000000508057221 */ /* 0x001fcc0000010000 */
[----:B------:R-:W0:Y:S08]  /*14170*/  MUFU.EX2 R43, R43 ;  /* 0x0000002b002b7308 */ /* 0x000e300000000800 */
[----:B------:R-:W4:Y:S01]  /*14180*/  MUFU.EX2 R45, R45 ;  /* 0x0000002d002d7308 */ /* 0x000f220000000800 */
[----:B------:R-:W-:Y:S01]  /*14190*/  FADD.FTZ R4, R39, R4 ;  /* 0x0000000427047221 */ /* 0x000fe20000010000 */
[----:B------:R-:W-:-:S06]  /*141a0*/  FADD.FTZ R5, R41, R5 ;  /* 0x0000000529057221 */ /* 0x000fcc0000010000 */
[----:B------:R-:W5:Y:S08]  /*141b0*/  MUFU.EX2 R11, R46 ;  /* 0x0000002e000b7308 */ /* 0x000f700000000800 */
[----:B------:R-:W5:Y:S01]  /*141c0*/  MUFU.EX2 R24, R48 ;  /* 0x0000003000187308 */ /* 0x000f620000000800 */
[----:B-1----:R-:W-:Y:S01]  /*141d0*/  FADD.FTZ R4, R9, R4 ;  /* 0x0000000409047221 */ /* 0x002fe20000010000 */
[----:B---3--:R-:W-:-:S06]  /*141e0*/  FADD.FTZ R5, R10, R5 ;  /* 0x000000050a057221 */ /* 0x008fcc0000010000 */
[----:B------:R-:W1:Y:S08]  /*141f0*/  MUFU.EX2 R47, R47 ;  /* 0x0000002f002f7308 */ /* 0x000e700000000800 */
[----:B------:R-:W3:Y:S01]  /*14200*/  MUFU.EX2 R49, R49 ;  /* 0x0000003100317308 */ /* 0x000ee20000000800 */
[----:B0-----:R-:W-:Y:S01]  /*14210*/  FADD.FTZ R4, R43, R4 ;  /* 0x000000042b047221 */ /* 0x001fe20000010000 */
[----:B----4-:R-:W-:-:S06]  /*14220*/  FADD.FTZ R5, R45, R5 ;  /* 0x000000052d057221 */ /* 0x010fcc0000010000 */
[----:B------:R-:W0:Y:S08]  /*14230*/  MUFU.EX2 R25, R50 ;  /* 0x0000003200197308 */ /* 0x000e300000000800 */
[----:B------:R-:W4:Y:S01]  /*14240*/  MUFU.EX2 R26, R52 ;  /* 0x00000034001a7308 */ /* 0x000f220000000800 */
[----:B-----5:R-:W-:Y:S01]  /*14250*/  FADD.FTZ R4, R11, R4 ;  /* 0x000000040b047221 */ /* 0x020fe20000010000 */
[----:B------:R-:W-:-:S06]  /*14260*/  FADD.FTZ R5, R24, R5 ;  /* 0x0000000518057221 */ /* 0x000fcc0000010000 */
[----:B------:R-:W5:Y:S08]  /*14270*/  MUFU.EX2 R51, R51 ;  /* 0x0000003300337308 */ /* 0x000f700000000800 */
[----:B------:R-:W5:Y:S01]  /*14280*/  MUFU.EX2 R53, R53 ;  /* 0x0000003500357308 */ /* 0x000f620000000800 */
[----:B-1----:R-:W-:Y:S01]  /*14290*/  FADD.FTZ R4, R47, R4 ;  /* 0x000000042f047221 */ /* 0x002fe20000010000 */
[----:B---3--:R-:W-:-:S06]  /*142a0*/  FADD.FTZ R5, R49, R5 ;  /* 0x0000000531057221 */ /* 0x008fcc0000010000 */
[----:B------:R-:W1:Y:S01]  /*142b0*/  MUFU.EX2 R28, R56 ;  /* 0x00000038001c7308 */ /* 0x000e620000000800 */
[----:B0-----:R-:W-:Y:S01]  /*142c0*/  FADD.FTZ R4, R25, R4 ;  /* 0x0000000419047221 */ /* 0x001fe20000010000 */
[----:B----4-:R-:W-:-:S06]  /*142d0*/  FADD.FTZ R21, R26, R5 ;  /* 0x000000051a157221 */ /* 0x010fcc0000010000 */
[----:B------:R-:W0:Y:S08]  /*142e0*/  MUFU.EX2 R27, R54 ;  /* 0x00000036001b7308 */ /* 0x000e300000000800 */
[----:B------:R-:W3:Y:S01]  /*142f0*/  MUFU.EX2 R57, R57 ;  /* 0x0000003900397308 */ /* 0x000ee20000000800 */
[----:B-----5:R-:W-:Y:S01]  /*14300*/  FADD.FTZ R5, R51, R4 ;  /* 0x0000000433057221 */ /* 0x020fe20000010000 */
[----:B------:R-:W-:-:S06]  /*14310*/  FADD.FTZ R4, R53, R21 ;  /* 0x0000001535047221 */ /* 0x000fcc0000010000 */
[----:B------:R-:W4:Y:S08]  /*14320*/  MUFU.EX2 R55, R55 ;  /* 0x0000003700377308 */ /* 0x000f300000000800 */
[----:B------:R-:W5:Y:S01]  /*14330*/  MUFU.EX2 R60, R60 ;  /* 0x0000003c003c7308 */ /* 0x000f620000000800 */
[----:B-1----:R-:W-:-:S07]  /*14340*/  FADD.FTZ R4, R28, R4 ;  /* 0x000000041c047221 */ /* 0x002fce0000010000 */
[----:B------:R-:W1:Y:S08]  /*14350*/  MUFU.EX2 R29, R58 ;  /* 0x0000003a001d7308 */ /* 0x000e700000000800 */
[----:B------:R-:W1:Y:S01]  /*14360*/  MUFU.EX2 R61, R61 ;  /* 0x0000003d003d7308 */ /* 0x000e620000000800 */
[----:B0-----:R-:W-:Y:S01]  /*14370*/  FADD.FTZ R5, R27, R5 ;  /* 0x000000051b057221 */ /* 0x001fe20000010000 */
[----:B---3--:R-:W-:-:S06]  /*14380*/  FADD.FTZ R4, R57, R4 ;  /* 0x0000000439047221 */ /* 0x008fcc0000010000 */
[----:B------:R-:W0:Y:S08]  /*14390*/  MUFU.EX2 R59, R59 ;  /* 0x0000003b003b7308 */ /* 0x000e300000000800 */
[----:B------:R-:W3:Y:S01]  /*143a0*/  MUFU.EX2 R64, R64 ;  /* 0x0000004000407308 */ /* 0x000ee20000000800 */
[----:B----4-:R-:W-:Y:S01]  /*143b0*/  FADD.FTZ R5, R55, R5 ;  /* 0x0000000537057221 */ /* 0x010fe20000010000 */
[----:B-----5:R-:W-:-:S06]  /*143c0*/  FADD.FTZ R4, R60, R4 ;  /* 0x000000043c047221 */ /* 0x020fcc0000010000 */
[----:B------:R-:W4:Y:S08]  /*143d0*/  MUFU.EX2 R62, R62 ;  /* 0x0000003e003e7308 */ /* 0x000f300000000800 */
[----:B------:R-:W5:Y:S01]  /*143e0*/  MUFU.EX2 R65, R65 ;  /* 0x0000004100417308 */ /* 0x000f620000000800 */
[----:B-1----:R-:W-:Y:S01]  /*143f0*/  FADD.FTZ R5, R29, R5 ;  /* 0x000000051d057221 */ /* 0x002fe20000010000 */
[----:B------:R-:W-:-:S06]  /*14400*/  FADD.FTZ R4, R61, R4 ;  /* 0x000000043d047221 */ /* 0x000fcc0000010000 */
[----:B------:R-:W1:Y:S08]  /*14410*/  MUFU.EX2 R31, R63 ;  /* 0x0000003f001f7308 */ /* 0x000e700000000800 */
[----:B------:R-:W2:Y:S01]  /*14420*/  MUFU.EX2 R68, R68 ;  /* 0x0000004400447308 */ /* 0x000ea20000000800 */
        /* <DEDUP_REMOVED lines=9> */
[----:B--2---:R-:W-:-:S06]  /*144c0*/  FADD.FTZ R4, R68, R4 ;  /* 0x0000000444047221 */ /* 0x004fcc0000010000 */
        /* <DEDUP_REMOVED lines=13> */
[----:B------:R-:W-:Y:S01]  /*145a0*/  MUFU.EX2 R32, R80 ;  /* 0x0000005000207308 */ /* 0x000fe20000000800 */
[----:B0-----:R-:W-:Y:S01]  /*145b0*/  FADD.FTZ R5, R71, R5 ;  /* 0x0000000547057221 */ /* 0x001fe20000010000 */
[----:B---3--:R-:W-:-:S06]  /*145c0*/  FADD.FTZ R4, R76, R4 ;  /* 0x000000044c047221 */ /* 0x008fcc0000010000 */
[----:B------:R-:W0:Y:S01]  /*145d0*/  MUFU.EX2 R78, R78 ;  /* 0x0000004e004e7308 */ /* 0x000e220000000800 */
[----:B------:R-:W-:-:S07]  /*145e0*/  F2FP.F16.F32.PACK_AB R8, R41, R8 ;  /* 0x000000082908723e */ /* 0x000fce00000000ff */
[----:B------:R-:W2:Y:S01]  /*145f0*/  MUFU.EX2 R81, R81 ;  /* 0x0000005100517308 */ /* 0x000ea20000000800 */
[----:B------:R-:W-:Y:S02]  /*14600*/  F2FP.F16.F32.PACK_AB R9, R43, R9 ;  /* 0x000000092b09723e */ /* 0x000fe400000000ff */
[----:B------:R-:W-:Y:S02]  /*14610*/  F2FP.F16.F32.PACK_AB R10, R45, R10 ;  /* 0x0000000a2d0a723e */ /* 0x000fe400000000ff */
[----:B------:R-:W-:-:S03]  /*14620*/  F2FP.F16.F32.PACK_AB R11, R47, R11 ;  /* 0x0000000b2f0b723e */ /* 0x000fc600000000ff */
[----:B------:R-:W-:Y:S01]  /*14630*/  MUFU.EX2 R84, R84 ;  /* 0x0000005400547308 */ /* 0x000fe20000000800 */
[----:B------:R-:W-:Y:S01]  /*14640*/  F2FP.F16.F32.PACK_AB R24, R49, R24 ;  /* 0x000000183118723e */ /* 0x000fe200000000ff */
[----:B----4-:R-:W-:Y:S01]  /*14650*/  FADD.FTZ R5, R74, R5 ;  /* 0x000000054a057221 */ /* 0x010fe20000010000 */
[----:B------:R-:W-:Y:S02]  /*14660*/  F2FP.F16.F32.PACK_AB R25, R51, R25 ;  /* 0x000000193319723e */ /* 0x000fe400000000ff */
[----:B------:R-:W-:-:S03]  /*14670*/  F2FP.F16.F32.PACK_AB R26, R53, R26 ;  /* 0x0000001a351a723e */ /* 0x000fc600000000ff */
[----:B------:R-:W3:Y:S01]  /*14680*/  MUFU.EX2 R79, R79 ;  /* 0x0000004f004f7308 */ /* 0x000ee20000000800 */
[----:B------:R-:W-:Y:S01]  /*14690*/  F2FP.F16.F32.PACK_AB R27, R55, R27 ;  /* 0x0000001b371b723e */ /* 0x000fe200000000ff */
[----:B-----5:R-:W-:Y:S01]  /*146a0*/  FADD.FTZ R21, R77, R4 ;  /* 0x000000044d157221 */ /* 0x020fe20000010000 */
[----:B------:R-:W-:Y:S01]  /*146b0*/  STSM.16.M88.4 [R142], R8 ;  /* 0x000000088e007844 */ /* 0x000fe20000000200 */
[----:B-1----:R-:W-:-:S04]  /*146c0*/  FADD.FTZ R5, R75, R5 ;  /* 0x000000054b057221 */ /* 0x002fc80000010000 */
[----:B------:R-:W-:Y:S01]  /*146d0*/  MUFU.EX2 R85, R85 ;  /* 0x0000005500557308 */ /* 0x000fe20000000800 */
[----:B------:R1:W-:Y:S07]  /*146e0*/  STSM.16.M88.4 [R141], R24 ;  /* 0x000000188d007844 */ /* 0x0003ee0000000200 */
[----:B------:R-:W4:Y:S01]  /*146f0*/  MUFU.EX2 R33, R82 ;  /* 0x0000005200217308 */ /* 0x000f220000000800 */
[----:B0-----:R-:W-:-:S07]  /*14700*/  FADD.FTZ R4, R78, R5 ;  /* 0x000000054e047221 */ /* 0x001fce0000010000 */
[----:B------:R-:W0:Y:S01]  /*14710*/  MUFU.EX2 R83, R83 ;  /* 0x0000005300537308 */ /* 0x000e220000000800 */
[----:B-1----:R-:W-:-:S07]  /*14720*/  FADD.FTZ R26, R32, R21 ;  /* 0x00000015201a7221 */ /* 0x002fce0000010000 */
[----:B------:R-:W-:Y:S08]  /*14730*/  MUFU.EX2 R86, R86 ;  /* 0x0000005600567308 */ /* 0x000ff00000000800 */
[----:B------:R-:W1:Y:S01]  /*14740*/  MUFU.EX2 R87, R87 ;  /* 0x0000005700577308 */ /* 0x000e620000000800 */
[----:B--2---:R-:W-:Y:S01]  /*14750*/  FADD.FTZ R5, R81, R26 ;  /* 0x0000001a51057221 */ /* 0x004fe20000010000 */
[----:B---3--:R-:W-:Y:S01]  /*14760*/  FADD.FTZ R4, R79, R4 ;  /* 0x000000044f047221 */ /* 0x008fe20000010000 */
[----:B------:R-:W-:-:S02]  /*14770*/  F2FP.F16.F32.PACK_AB R28, R57, R28 ;  /* 0x0000001c391c723e */ /* 0x000fc400000000ff */
[----:B------:R-:W-:Y:S01]  /*14780*/  FADD.FTZ R34, R84, R5 ;  /* 0x0000000554227221 */ /* 0x000fe20000010000 */
[----:B------:R-:W-:Y:S02]  /*14790*/  F2FP.F16.F32.PACK_AB R29, R59, R29 ;  /* 0x0000001d3b1d723e */ /* 0x000fe400000000ff */
[----:B------:R-:W-:Y:S02]  /*147a0*/  F2FP.F16.F32.PACK_AB R30, R61, R60 ;  /* 0x0000003c3d1e723e */ /* 0x000fe400000000ff */
[----:B------:R-:W-:Y:S01]  /*147b0*/  F2FP.F16.F32.PACK_AB R31, R31, R62 ;  /* 0x0000003e1f1f723e */ /* 0x000fe200000000ff */
[----:B----4-:R-:W-:Y:S01]  /*147c0*/  FADD.FTZ R4, R33, R4 ;  /* 0x0000000421047221 */ /* 0x010fe20000010000 */
[----:B------:R-:W-:Y:S01]  /*147d0*/  F2FP.F16.F32.PACK_AB R8, R65, R64 ;  /* 0x000000404108723e */ /* 0x000fe200000000ff */
[----:B------:R-:W-:Y:S01]  /*147e0*/  FADD.FTZ R5, R85, R34 ;  /* 0x0000002255057221 */ /* 0x000fe20000010000 */
        /* <DEDUP_REMOVED lines=8> */
[----:B0-----:R-:W-:Y:S02]  /*14870*/  F2FP.F16.F32.PACK_AB R33, R83, R33 ;  /* 0x000000215321723e */ /* 0x001fe400000000ff */
[----:B------:R-:W-:Y:S02]  /*14880*/  F2FP.F16.F32.PACK_AB R34, R85, R84 ;  /* 0x000000545522723e */ /* 0x000fe400000000ff */
[----:B-1----:R-:W-:Y:S01]  /*14890*/  F2FP.F16.F32.PACK_AB R35, R87, R86 ;  /* 0x000000565723723e */ /* 0x002fe200000000ff */
[----:B------:R-:W-:Y:S04]  /*148a0*/  STSM.16.M88.4 [R140+0x27800], R28 ;  /* 0x0278001c8c007844 */ /* 0x000fe80000000200 */
[----:B------:R0:W-:Y:S04]  /*148b0*/  STSM.16.M88.4 [R36], R8 ;  /* 0x0000000824007844 */ /* 0x0001e80000000200 */
[----:B------:R1:W-:Y:S04]  /*148c0*/  STSM.16.M88.4 [R142+0x6000], R24 ;  /* 0x006000188e007844 */ /* 0x0003e80000000200 */
[----:B------:R1:W-:Y:S01]  /*148d0*/  STSM.16.M88.4 [R141+0x6000], R32 ;  /* 0x006000208d007844 */ /* 0x0003e20000000200 */
[----:B------:R-:W-:Y:S01]  /*148e0*/  @!PT LDS RZ, [RZ] ;  /* 0x00000000fffff984 */ /* 0x000fe20000000800 */
[----:B------:R-:W-:Y:S01]  /*148f0*/  @!PT LDS RZ, [RZ] ;  /* 0x00000000fffff984 */ /* 0x000fe20000000800 */
[----:B------:R-:W-:Y:S01]  /*14900*/  @!PT LDS RZ, [RZ] ;  /* 0x00000000fffff984 */ /* 0x000fe20000000800 */
[----:B------:R-:W-:Y:S01]  /*14910*/  @!PT LDS RZ, [RZ] ;  /* 0x00000000fffff984 */ /* 0x000fe20000000800 */
[----:B------:R2:W-:Y:S06]  /*14920*/  MEMBAR.ALL.CTA ;  /* 0x0000000000007992 */ /* 0x0005ec0000008000 */
[----:B--2---:R-:W2:Y:S01]  /*14930*/  FENCE.VIEW.ASYNC.S ;  /* 0x00000000000073c6 */ /* 0x004ea20000000000 */
[----:B------:R-:W-:Y:S01]  /*14940*/  ISETP.GT.AND P2, PT, R3, R143, PT ;  /* 0x0000008f0300720c */ /* 0x000fe20003f44270 */
[----:B------:R-:W-:Y:S01]  /*14950*/  FADD.FTZ R21, R83, R4 ;  /* 0x0000000453157221 */ /* 0x000fe20000010000 */
[----:B------:R-:W-:-:S03]  /*14960*/  FMUL.FTZ R90, R90, R7 ;  /* 0x000000075a5a7220 */ /* 0x000fc60000410000 */
        /* <DEDUP_REMOVED lines=49> */
[----:B------:R-:W-:-:S02]  /*14c80*/  VIADD R3, R3, 0xffffffff ;  /* 0xffffffff03037836 */ /* 0x000fc40000000000 */
[----:B0-----:R-:W-:Y:S02]  /*14c90*/  IMAD.MOV.U32 R10, RZ, RZ, R19 ;  /* 0x000000ffff0a7224 */ /* 0x001fe400078e0013 */
[----:B------:R-:W-:Y:S02]  /*14ca0*/  IMAD.MOV.U32 R9, RZ, RZ, R16 ;  /* 0x000000ffff097224 */ /* 0x000fe400078e0010 */
[----:B------:R-:W-:Y:S02]  /*14cb0*/  IMAD.MOV.U32 R7, RZ, RZ, R6 ;  /* 0x000000ffff077224 */ /* 0x000fe400078e0006 */
[----:B------:R-:W-:Y:S01]  /*14cc0*/  IMAD.MOV.U32 R8, RZ, RZ, R0 ;  /* 0x000000ffff087224 */ /* 0x000fe200078e0000 */
[----:B--2---:R-:W-:Y:S01]  /*14cd0*/  NOP ;  /* 0x0000000000007918 */ /* 0x004fe20000000000 */
[----:B-1----:R-:W-:Y:S05]  /*14ce0*/  @P2 BRA `(.L_x_10905) ;  /* 0xffffffdc00202947 */ /* 0x002fea000383ffff */
.L_x_10895:
[----:B------:R-:W2:Y:S02]  /*14cf0*/  LDL R7, [R1+0x48] ;  /* 0x0000480001077983 */ /* 0x000ea40000100800 */
[----:B--2---:R-:W-:-:S13]  /*14d00*/  ISETP.GE.AND P2, PT, R3, R7, PT ;  /* 0x000000070300720c */ /* 0x004fda0003f46270 */
[----:B------:R-:W-:Y:S05]  /*14d10*/  @!P2 BRA `(.L_x_10906) ;  /* 0x000000340004a947 */ /* 0x000fea0003800000 */
[----:B------:R-:W-:Y:S02]  /*14d20*/  IMAD.MOV.U32 R7, RZ, RZ, R6 ;  /* 0x000000ffff077224 */ /* 0x000fe400078e0006 */
[----:B------:R-:W-:Y:S02]  /*14d30*/  IMAD.MOV.U32 R8, RZ, RZ, R0 ;  /* 0x000000ffff087224 */ /* 0x000fe400078e0000 */
[----:B------:R-:W-:Y:S02]  /*14d40*/  IMAD.MOV.U32 R10, RZ, RZ, R19 ;  /* 0x000000ffff0a7224 */ /* 0x000fe400078e0013 */
[----:B------:R-:W-:-:S07]  /*14d50*/  IMAD.MOV.U32 R9, RZ, RZ, R16 ;  /* 0x000000ffff097224 */ /* 0x000fce00078e0010 */
.L_x_10924:
        /* <DEDUP_REMOVED lines=10> */
.L_x_10908:
[----:B------:R-:W-:Y:S01]  /*14e00*/  IMAD R0, R16, 0x8, R2 ;  /* 0x0000000810007824 */ /* 0x000fe200078e0202 */
[----:B------:R-:W-:-:S04]  /*14e10*/  SHF.L.U32 R11, R19, 0x1f, RZ ;  /* 0x0000001f130b7819 */ /* 0x000fc800000006ff */
[----:B------:R0:W1:Y:S01]  /*14e20*/  SYNCS.PHASECHK.TRANS64.TRYWAIT P3, [R0+URZ+0x2d830], R11 ;  /* 0x02d8300b000075a7 */ /* 0x000062000806017f */
[----:B------:R-:W-:Y:S05]  /*14e30*/  @!P0 BRA `(.L_x_10909) ;  /* 0x0000000000048947 */ /* 0x000fea0003800000 */
[----:B------:R-:W-:Y:S01]  /*14e40*/  BPT.TRAP 0x1 ;  /* 0x000000040000795c */ /* 0x000fe20000300000 */
.L_x_10909:
[----:B------:R-:W-:Y:S04]  /*14e50*/  BSSY B0, `(.L_x_10907) ;  /* 0x0000004000007945 */ /* 0x000fe80003800000 */
[----:B-1----:R-:W-:Y:S05]  /*14e60*/  @P3 BRA `(.L_x_10910) ;  /* 0x0000000000083947 */ /* 0x002fea0003800000 */
[----:B------:R-:W1:Y:S02]  /*14e70*/  SYNCS.PHASECHK.TRANS64.TRYWAIT P3, [R0+URZ+0x2d830], R11 ;  /* 0x02d8300b000075a7 */ /* 0x000e64000806017f */
[----:B-1----:R-:W-:Y:S05]  /*14e80*/  @!P3 BRA `(.L_x_10911) ;  /* 0x00000100009cb947 */ /* 0x002fea0003800000 */
.L_x_10910:
[----:B------:R-:W-:Y:S05]  /*14e90*/  BSYNC B0 ;  /* 0x0000000000007941 */ /* 0x000fea0003800000 */
.L_x_10907:
        /* <DEDUP_REMOVED lines=61> */
.L_x_10913:
[----:B------:R-:W-:Y:S01]  /*15270*/  SHF.L.U32 R0, R10, 0x1f, RZ ;  /* 0x0000001f0a007819 */ /* 0x000fe200000006ff */
[----:B------:R-:W-:-:S04]  /*15280*/  IMAD R6, R9, 0x8, R2 ;  /* 0x0000000809067824 */ /* 0x000fc800078e0202 */
[----:B------:R0:W1:Y:S01]  /*15290*/  SYNCS.PHASECHK.TRANS64.TRYWAIT P2, [R6+URZ+0x2d850], R0 ;  /* 0x02d85000060075a7 */ /* 0x000062000804017f */
[----:B------:R-:W-:Y:S05]  /*152a0*/  @!P0 BRA `(.L_x_10914) ;  /* 0x0000000000048947 */ /* 0x000fea0003800000 */
[----:B------:R-:W-:Y:S01]  /*152b0*/  BPT.TRAP 0x1 ;  /* 0x000000040000795c */ /* 0x000fe20000300000 */
.L_x_10914:
[----:B-1----:R-:W-:Y:S05]  /*152c0*/  @P2 BRA `(.L_x_10912) ;  /* 0x0000000000082947 */ /* 0x002fea0003800000 */
[----:B------:R-:W1:Y:S02]  /*152d0*/  SYNCS.PHASECHK.TRANS64.TRYWAIT P2, [R6+URZ+0x2d850], R0 ;  /* 0x02d85000060075a7 */ /* 0x000e64000804017f */
[----:B-1----:R-:W-:Y:S05]  /*152e0*/  @!P2 BRA `(.L_x_10915) ;  /* 0x000000fc0098a947 */ /* 0x002fea0003800000 */
.L_x_10912:
[----:B------:R-:W2:Y:S01]  /*152f0*/  LDL R143, [R1+0x1c] ;  /* 0x00001c00018f7983 */ /* 0x000ea20000100800 */
[----:B------:R-:W3:Y:S03]  /*15300*/  @P5 LDC R10, c[0x0][0x44c] ;  /* 0x00011300ff0a5b82 */ /* 0x000ee60000000800 */
[----:B------:R-:W2:Y:S05]  /*15310*/  LDL R20, [R1+0x44] ;  /* 0x0000440001147983 */ /* 0x000eaa0000100800 */
[----:B01----:R-:W0:Y:S01]  /*15320*/  @P5 LDC R6, c[0x0][0x450] ;  /* 0x00011400ff065b82 */ /* 0x003e220000000800 */
[----:B------:R-:W-:Y:S05]  /*15330*/  WARPSYNC.ALL ;  /* 0x0000000000007948 */ /* 0x000fea0003800000 */
[----:B--2---:R-:W-:-:S02]  /*15340*/  IMAD.IADD R0, R20, 0x1, R143 ;  /* 0x0000000114007824 */ /* 0x004fc400078e028f */
[----:B------:R-:W2:Y:S01]  /*15350*/  LDL R143, [R1+0x3c] ;  /* 0x00003c00018f7983 */ /* 0x000ea20000100800 */
[----:B------:R-:W-:Y:S01]  /*15360*/  IMAD.MOV.U32 R11, RZ, RZ, -0x7fffffe0 ;  /* 0x80000020ff0b7424 */ /* 0x000fe200078e00ff */
[----:B------:R-:W-:Y:S01]  /*15370*/  WARPGROUP.ARRIVE ;  /* 0x00000000000079c5 */ /* 0x000fe20000000000 */
[----:B---3--:R-:W-:-:S03]  /*15380*/  @P5 IMAD.HI.U32 R10, R0, R10, RZ ;  /* 0x0000000a000a5227 */ /* 0x008fc600078e00ff */
[C---:B------:R-:W-:Y:S01]  /*15390*/  R2UR UR11, R11.reuse ;  /* 0x000000000b0b72ca */ /* 0x040fe200000e0000 */
[----:B------:R-:W-:Y:S01]  /*153a0*/  IMAD.MOV.U32 R21, RZ, RZ, -0x7fffffe0 ;  /* 0x80000020ff157424 */ /* 0x000fe200078e00ff */
[----:B0-----:R-:W-:Y:S01]  /*153b0*/  @P5 SHF.R.U32.HI R0, RZ, R6, R10 ;  /* 0x00000006ff005219 */ /* 0x001fe2000001160a */
[----:B------:R-:W-:Y:S01]  /*153c0*/  VIADD R6, R2, 0x400 ;  /* 0x0000040002067836 */ /* 0x000fe20000000000 */
[----:B------:R-:W-:Y:S01]  /*153d0*/  R2UR UR47, R11 ;  /* 0x000000000b2f72ca */ /* 0x000fe200000e0000 */
[----:B------:R-:W-:Y:S01]  /*153e0*/  IMAD.MOV.U32 R11, RZ, RZ, 0x40000040 ;  /* 0x40000040ff0b7424 */ /* 0x000fe200078e00ff */
[----:B------:R-:W-:Y:S01]  /*153f0*/  R2UR UR15, R21 ;  /* 0x00000000150f72ca */ /* 0x000fe200000e0000 */
[----:B------:R-:W0:Y:S01]  /*15400*/  SHFL.IDX PT, R145, R0, RZ, 0x1c1f ;  /* 0x001c1fff00917589 */ /* 0x000e2200000e0000 */
[----:B------:R-:W-:Y:S01]  /*15410*/  SHF.R.U32.HI R6, RZ, 0x4, R6 ;  /* 0x00000004ff067819 */ /* 0x000fe20000011606 */
[----:B------:R-:W-:Y:S01]  /*15420*/  IMAD.SHL.U32 R144, R3, 0x80, RZ ;  /* 0x0000008003907824 */ /* 0x000fe200078e00ff */
[----:B------:R-:W-:Y:S01]  /*15430*/  R2UR UR9, R11 ;  /* 0x000000000b0972ca */ /* 0x000fe200000e0000 */
[----:B------:R-:W-:Y:S01]  /*15440*/  IMAD.MOV.U32 R11, RZ, RZ, 0x40000040 ;  /* 0x40000040ff0b7424 */ /* 0x000fe200078e00ff */
[----:B------:R-:W-:-:S02]  /*15450*/  LOP3.LUT R6, R6, 0x3fff, RZ, 0xc0, !PT ;  /* 0x00003fff06067812 */ /* 0x000fc400078ec0ff */
[C---:B------:R-:W-:Y:S02]  /*15460*/  R2UR UR19, R21.reuse ;  /* 0x00000000151372ca */ /* 0x040fe400000e0000 */
[----:B------:R-:W-:Y:S02]  /*15470*/  LOP3.LUT R6, R6, 0x2000000, RZ, 0xfc, !PT ;  /* 0x0200000006067812 */ /* 0x000fe400078efcff */
[C---:B------:R-:W-:Y:S02]  /*15480*/  R2UR UR23, R21.reuse ;  /* 0x00000000151772ca */ /* 0x040fe400000e0000 */
[----:B------:R-:W-:Y:S01]  /*15490*/  R2UR UR27, R21 ;  /* 0x00000000151b72ca */ /* 0x000fe200000e0000 */
[----:B------:R-:W-:Y:S01]  /*154a0*/  IMAD R10, R9, 0x600, R6 ;  /* 0x00000600090a7824 */ /* 0x000fe200078e0206 */
[C---:B------:R-:W-:Y:S02]  /*154b0*/  R2UR UR31, R21.reuse ;  /* 0x00000000151f72ca */ /* 0x040fe400000e0000 */
[----:B------:R-:W-:Y:S01]  /*154c0*/  R2UR UR35, R21 ;  /* 0x00000000152372ca */ /* 0x000fe200000e0000 */
[C---:B------:R-:W-:Y:S01]  /*154d0*/  VIADD R20, R10.reuse, 0x40 ;  /* 0x000000400a147836 */ /* 0x040fe20000000000 */
[----:B------:R-:W-:Y:S01]  /*154e0*/  R2UR UR10, R10 ;  /* 0x000000000a0a72ca */ /* 0x000fe200000e0000 */
[----:B------:R-:W-:Y:S01]  /*154f0*/  IMAD.MOV.U32 R21, RZ, RZ, 0x40000040 ;  /* 0x40000040ff157424 */ /* 0x000fe200078e00ff */
[----:B------:R-:W-:-:S02]  /*15500*/  R2UR UR45, R11 ;  /* 0x000000000b2d72ca */ /* 0x000fc400000e0000 */
        /* <DEDUP_REMOVED lines=17> */
[C---:B------:R-:W-:Y:S01]  /*15620*/  VIADD R20, R10.reuse, 0x180 ;  /* 0x000001800a147836 */ /* 0x040fe20000000000 */
[----:B------:R-:W-:Y:S01]  /*15630*/  R2UR UR29, R21 ;  /* 0x00000000151d72ca */ /* 0x000fe200000e0000 */
[----:B------:R-:W-:Y:S02]  /*15640*/  VIADD R10, R10, 0x1c0 ;  /* 0x000001c00a0a7836 */ /* 0x000fe40000000000 */
[----:B------:R-:W-:Y:S01]  /*15650*/  IMAD.MOV.U32 R21, RZ, RZ, 0x40000040 ;  /* 0x40000040ff157424 */ /* 0x000fe200078e00ff */
[----:B------:R-:W-:Y:S02]  /*15660*/  R2UR UR34, R20 ;  /* 0x00000000142272ca */ /* 0x000fe400000e0000 */
[----:B------:R-:W-:Y:S02]  /*15670*/  R2UR UR46, R10 ;  /* 0x000000000a2e72ca */ /* 0x000fe400000e0000 */
[----:B------:R-:W-:-:S02]  /*15680*/  R2UR UR33, R21 ;  /* 0x00000000152172ca */ /* 0x000fc400000e0000 */
[----:B------:R-:W-:-:S04]  /*15690*/  IADD3 R21, -R137, 0x1, -R144 ;  /* 0x0000000189157810 */ /* 0x000fc80007ffe990 */
[----:B------:R-:W-:Y:S02]  /*156a0*/  IADD3 R21, -R138, R21, R139 ;  /* 0x000000158a157210 */ /* 0x000fe40007ffe18b */
[----:B--2---:R-:W-:Y:S02]  /*156b0*/  LOP3.LUT R10, R143, 0x10000, RZ, 0xfc, !PT ;  /* 0x000100008f0a7812 */ /* 0x004fe400078efcff */
[----:B------:R-:W1:Y:S02]  /*156c0*/  S2R R143, SR_TID.X ;  /* 0x00000000008f7919 */ /* 0x000e640000002100 */
[C---:B------:R-:W-:Y:S01]  /*156d0*/  R2UR UR8, R10.reuse ;  /* 0x000000000a0872ca */ /* 0x040fe200000e0000 */
[----:B------:R-:W-:-:S05]  /*156e0*/  VIADD R20, R10, 0x2 ;  /* 0x000000020a147836 */ /* 0x000fca0000000000 */
[----:B------:R-:W-:Y:S01]  /*156f0*/  R2UR UR12, R20 ;  /* 0x00000000140c72ca */ /* 0x000fe200000e0000 */
[----:B------:R-:W-:-:S05]  /*15700*/  VIADD R20, R10, 0x4 ;  /* 0x000000040a147836 */ /* 0x000fca0000000000 */
[----:B------:R-:W-:Y:S01]  /*15710*/  R2UR UR16, R20 ;  /* 0x00000000141072ca */ /* 0x000fe200000e0000 */
[----:B------:R-:W-:Y:S01]  /*15720*/  HGMMA.64x96x16.F32 R88, gdesc[UR8].tnspB, R88, gsb0 ;  /* 0x41600000085879f0 */ /* 0x000fe20008000858 */
[----:B------:R-:W-:Y:S01]  /*15730*/  VIADD R20, R10, 0x6 ;  /* 0x000000060a147836 */ /* 0x000fe20000000000 */
[----:B------:R-:W-:-:S04]  /*15740*/  ULOP3.LUT UR8, URZ, UR49, URZ, 0x33, !UPT ;  /* 0x000000313f087292 */ /* 0x000fc8000f8e333f */
[----:B------:R-:W-:Y:S01]  /*15750*/  R2UR UR20, R20 ;  /* 0x00000000141472ca */ /* 0x000fe200000e0000 */
[----:B------:R-:W-:-:S05]  /*15760*/  VIADD R20, R10, 0x600 ;  /* 0x000006000a147836 */ /* 0x000fca0000000000 */
[----:B------:R-:W-:Y:S01]  /*15770*/  R2UR UR24, R20 ;  /* 0x00000000141872ca */ /* 0x000fe200000e0000 */
[----:B------:R-:W-:Y:S01]  /*15780*/  VIADD R20, R10, 0x602 ;  /* 0x000006020a147836 */ /* 0x000fe20000000000 */
[----:B-1----:R-:W-:-:S04]  /*15790*/  SHF.R.U32.HI R6, RZ, 0x7, R143 ;  /* 0x00000007ff067819 */ /* 0x002fc8000001168f */
[----:B------:R-:W-:Y:S01]  /*157a0*/  R2UR UR28, R20 ;  /* 0x00000000141c72ca */ /* 0x000fe200000e0000 */
[C---:B------:R-:W-:Y:S01]  /*157b0*/  VIADD R20, R10.reuse, 0x604 ;  /* 0x000006040a147836 */ /* 0x040fe20000000000 */
[----:B------:R-:W-:Y:S01]  /*157c0*/  ISETP.GE.U32.AND P2, PT, R143, 0x180, PT ;  /* 0x000001808f00780c */ /* 0x000fe20003f46070 */
[----:B------:R-:W-:Y:S02]  /*157d0*/  VIADD R10, R10, 0x606 ;  /* 0x000006060a0a7836 */ /* 0x000fe40000000000 */
[----:B------:R-:W-:Y:S01]  /*157e0*/  VIADD R6, R6, 0x9 ;  /* 0x0000000906067836 */ /* 0x000fe20000000000 */
[----:B------:R-:W-:Y:S01]  /*157f0*/  R2UR UR32, R20 ;  /* 0x00000000142072ca */ /* 0x000fe200000e0000 */
[C---:B------:R-:W-:Y:S01]  /*15800*/  VIADD R143, R21.reuse, UR48 ;  /* 0x00000030158f7c36 */ /* 0x040fe20008000000 */
[----:B------:R-:W-:Y:S01]  /*15810*/  R2UR UR44, R10 ;  /* 0x000000000a2c72ca */ /* 0x000fe200000e0000 */
[----:B------:R-:W-:Y:S01]  /*15820*/  @!P1 IMAD R10, R16, 0x8, R2 ;  /* 0x00000008100a9824 */ /* 0x000fe200078e0202 */
[----:B------:R-:W-:Y:S01]  /*15830*/  SEL R6, R6, 0x9, !P2 ;  /* 0x0000000906067807 */ /* 0x000fe20005000000 */
[----:B------:R-:W-:-:S02]  /*15840*/  VIADD R21, R21, UR8 ;  /* 0x0000000815157c36 */ /* 0x000fc40008000000 */
[----:B------:R-:W-:Y:S02]  /*15850*/  @!P1 VIADD R10, R10, 0x2d840 ;  /* 0x0002d8400a0a9836 */ /* 0x000fe40000000000 */
[----:B0-----:R-:W-:-:S03]  /*15860*/  IMAD.IADD R20, R145, 0x1, R143 ;  /* 0x0000000191147824 */ /* 0x001fc600078e028f */
[----:B------:R-:W-:Y:S01]  /*15870*/  @!P1 PRMT R10, RZ, 0x654, R10 ;  /* 0x00000654ff0a9816 */ /* 0x000fe2000000000a */
        /* <DEDUP_REMOVED lines=24> */
[----:B0-----:R-:W-:Y:S01]  /*15a00*/  IMAD.IADD R6, R145, 0x1, R21 ;  /* 0x0000000191067824 */ /* 0x001fe200078e0215 */
        /* <DEDUP_REMOVED lines=13> */
.L_x_10918:
[----:B------:R-:W-:-:S05]  /*15ae0*/  IMAD.U32 R154, RZ, RZ, UR5 ;  /* 0x00000005ff9a7e24 */ /* 0x000fca000f8e00ff */
[----:B------:R-:W-:-:S13]  /*15af0*/  ISETP.NE.AND P2, PT, R154, 0x1, PT ;  /* 0x000000019a00780c */ /* 0x000fda0003f45270 */
[----:B------:R-:W0:Y:S02]  /*15b00*/  @P2 LDC.64 R10, c[0x0][0x9e8] ;  /* 0x00027a00ff0a2b82 */ /* 0x000e240000000a00 */
[----:B0-----:R-:W-:-:S05]  /*15b10*/  @P2 IMAD.HI.U32 R10, R145, R10, RZ ;  /* 0x0000000a910a2227 */ /* 0x001fca00078e00ff */
[----:B------:R-:W-:-:S07]  /*15b20*/  @P2 SHF.R.U32.HI R145, RZ, R11, R10 ;  /* 0x0000000bff912219 */ /* 0x000fce000001160a */
.L_x_10919:
[----:B------:R-:W-:Y:S05]  /*15b30*/  BSYNC B0 ;  /* 0x0000000000007941 */ /* 0x000fea0003800000 */
.L_x_10917:
[----:B------:R-:W-:-:S04]  /*15b40*/  IMAD R145, R145, R154, -R144 ;  /* 0x0000009a91917224 */ /* 0x000fc800078e0a90 */
[----:B------:R-:W-:-:S05]  /*15b50*/  IMAD.IADD R145, R145, 0x1, -R137 ;  /* 0x0000000191917824 */ /* 0x000fca00078e0a89 */
[----:B------:R-:W-:Y:S02]  /*15b60*/  VIMNMX R6, R6, R145, !PT ;  /* 0x0000009106067248 */ /* 0x000fe40007fe0100 */
[----:B------:R-:W-:-:S07]  /*15b70*/  VIADDMNMX R20, R145, R154, R20, PT ;  /* 0x0000009a91147246 */ /* 0x000fce0003800114 */
.L_x_10916:
        /* <DEDUP_REMOVED lines=113> */
.L_x_10922:
[----:B------:R-:W-:-:S05]  /*16290*/  IMAD.U32 R6, RZ, RZ, UR5 ;  /* 0x00000005ff067e24 */ /* 0x000fca000f8e00ff */
[----:B------:R-:W-:-:S13]  /*162a0*/  ISETP.NE.AND P2, PT, R6, 0x1, PT ;  /* 0x000000010600780c */ /* 0x000fda0003f45270 */
[----:B------:R-:W0:Y:S02]  /*162b0*/  @P2 LDC.64 R10, c[0x0][0x9e8] ;  /* 0x00027a00ff0a2b82 */ /* 0x000e240000000a00 */
[----:B0-----:R-:W-:-:S05]  /*162c0*/  @P2 IMAD.HI.U32 R10, R0, R10, RZ ;  /* 0x0000000a000a2227 */ /* 0x001fca00078e00ff */
[----:B------:R-:W-:-:S07]  /*162d0*/  @P2 SHF.R.U32.HI R0, RZ, R11, R10 ;  /* 0x0000000bff002219 */ /* 0x000fce000001160a */
.L_x_10923:
[----:B------:R-:W-:Y:S05]  /*162e0*/  BSYNC B0 ;  /* 0x0000000000007941 */ /* 0x000fea0003800000 */
.L_x_10921:
[----:B------:R-:W-:-:S04]  /*162f0*/  IMAD R0, R0, R6, -R144 ;  /* 0x0000000600007224 */ /* 0x000fc800078e0a90 */
[----:B------:R-:W-:-:S05]  /*16300*/  IMAD.IADD R0, R0, 0x1, -R137 ;  /* 0x0000000100007824 */ /* 0x000fca00078e0a89 */
[----:B------:R-:W-:Y:S02]  /*16310*/  VIMNMX R21, R21, R0, !PT ;  /* 0x0000000015157248 */ /* 0x000fe40007fe0100 */
[----:B------:R-:W-:-:S07]  /*16320*/  VIADDMNMX R143, R0, R6, R143, PT ;  /* 0x00000006008f7246 */ /* 0x000fce000380018f */
.L_x_10920:
[----:B------:R-:W-:Y:S01]  /*16330*/  @!P1 IMAD R0, R9, 0x8, R2 ;  /* 0x0000000809009824 */ /* 0x000fe200078e0202 */
        /* <DEDUP_REMOVED lines=47> */
[----:B------:R-:W-:Y:S01]  /*16630*/  ISETP.GT.AND P2, PT, R21, 0x1, P3 ;  /* 0x000000011500780c */ /* 0x000fe20001f44270 */
[----:B------:R-:W-:Y:S02]  /*16640*/  MUFU.EX2 R20, R8 ;  /* 0x0000000800147308 */ /* 0x000fe40000000800 */
        /* <DEDUP_REMOVED lines=46> */
[----:B------:R-:W0:Y:S01]  /*16930*/  MUFU.EX2 R24, R24 ;  /* 0x0000001800187308 */ /* 0x000e220000000800 */
[----:B------:R-:W-:-:S04]  /*16940*/  ISETP.GT.AND P2, PT, R21, 0x18, P3 ;  /* 0x000000181500780c */ /* 0x000fc80001f44270 */
[----:B------:R-:W-:-:S03]  /*16950*/  ISETP.LT.OR P2, PT, R143, 0x19, P2 ;  /* 0x000000198f00780c */ /* 0x000fc60001741670 */
[----:B------:R-:W1:Y:S01]  /*16960*/  MUFU.EX2 R8, R25 ;  /* 0x0000001900087308 */ /* 0x000e620000000800 */
[----:B------:R-:W-:Y:S02]  /*16970*/  FSEL R38, R38, -INF , !P2 ;  /* 0xff80000026267808 */ /* 0x000fe40005000000 */
[----:B------:R-:W-:-:S04]  /*16980*/  ISETP.GT.AND P2, PT, R21, 0x19, P3 ;  /* 0x000000191500780c */ /* 0x000fc80001f44270 */
[----:B------:R-:W-:Y:S01]  /*16990*/  ISETP.LT.OR P2, PT, R143, 0x1a, P2 ;  /* 0x0000001a8f00780c */ /* 0x000fe20001741670 */
[----:B------:R-:W3:Y:S01]  /*169a0*/  MUFU.EX2 R10, R28 ;  /* 0x0000001c000a7308 */ /* 0x000ee20000000800 */
[----:B0-----:R-:W-:Y:S02]  /*169b0*/  FFMA.FTZ R5, R20, R5, R24 ;  /* 0x0000000514057223 */ /* 0x001fe40000010018 */
[----:B------:R-:W-:Y:S02]  /*169c0*/  FSEL R39, R39, -INF , !P2 ;  /* 0xff80000027277808 */ /* 0x000fe40005000000 */
[----:B------:R-:W-:-:S03]  /*169d0*/  ISETP.GT.AND P2, PT, R21, 0x20, P3 ;  /* 0x000000201500780c */ /* 0x000fc60001f44270 */
[----:B------:R-:W0:Y:S01]  /*169e0*/  MUFU.EX2 R29, R29 ;  /* 0x0000001d001d7308 */ /* 0x000e220000000800 */
[----:B------:R-:W-:Y:S01]  /*169f0*/  ISETP.LT.OR P2, PT, R143, 0x21, P2 ;  /* 0x000000218f00780c */ /* 0x000fe20001741670 */
[C---:B-1----:R-:W-:Y:S01]  /*16a00*/  FADD.FTZ R5, R8.reuse, R5 ;  /* 0x0000000508057221 */ /* 0x042fe20000010000 */
[----:B------:R-:W-:Y:S02]  /*16a10*/  F2FP.F16.F32.PACK_AB R8, R8, R24 ;  /* 0x000000180808723e */ /* 0x000fe400000000ff */
[----:B------:R-:W-:Y:S02]  /*16a20*/  FSEL R42, R42, -INF , !P2 ;  /* 0xff8000002a2a7808 */ /* 0x000fe40005000000 */
[----:B------:R-:W-:Y:S01]  /*16a30*/  ISETP.GT.AND P2, PT, R21, 0x21, P3 ;  /* 0x000000211500780c */ /* 0x000fe20001f44270 */
[----:B------:R-:W1:Y:S01]  /*16a40*/  MUFU.EX2 R32, R32 ;  /* 0x0000002000207308 */ /* 0x000e620000000800 */
[----:B---3--:R-:W-:Y:S02]  /*16a50*/  FADD.FTZ R5, R10, R5 ;  /* 0x000000050a057221 */ /* 0x008fe40000010000 */
[----:B------:R-:W-:-:S04]  /*16a60*/  ISETP.LT.OR P2, PT, R143, 0x22, P2 ;  /* 0x000000228f00780c */ /* 0x000fc80001741670 */
[----:B------:R-:W-:Y:S01]  /*16a70*/  FSEL R43, R43, -INF , !P2 ;  /* 0xff8000002b2b7808 */ /* 0x000fe20005000000 */
[----:B------:R-:W3:Y:S01]  /*16a80*/  MUFU.EX2 R33, R33 ;  /* 0x0000002100217308 */ /* 0x000ee20000000800 */
[----:B------:R-:W-:Y:S01]  /*16a90*/  ISETP.GT.AND P2, PT, R21, 0x28, P3 ;  /* 0x000000281500780c */ /* 0x000fe20001f44270 */
[C---:B0-----:R-:W-:Y:S01]  /*16aa0*/  FADD.FTZ R5, R29.reuse, R5 ;  /* 0x000000051d057221 */ /* 0x041fe20000010000 */
[----:B------:R-:W-:Y:S02]  /*16ab0*/  F2FP.F16.F32.PACK_AB R10, R29, R10 ;  /* 0x0000000a1d0a723e */ /* 0x000fe400000000ff */
[----:B------:R-:W-:-:S03]  /*16ac0*/  ISETP.LT.OR P2, PT, R143, 0x29, P2 ;  /* 0x000000298f00780c */ /* 0x000fc60001741670 */
[----:B------:R-:W0:Y:S01]  /*16ad0*/  MUFU.EX2 R36, R36 ;  /* 0x0000002400247308 */ /* 0x000e220000000800 */
[----:B------:R-:W-:Y:S01]  /*16ae0*/  FSEL R46, R46, -INF , !P2 ;  /* 0xff8000002e2e7808 */ /* 0x000fe20005000000 */
[----:B-1----:R-:W-:Y:S01]  /*16af0*/  FADD.FTZ R5, R32, R5 ;  /* 0x0000000520057221 */ /* 0x002fe20000010000 */
[----:B------:R-:W-:-:S04]  /*16b00*/  ISETP.GT.AND P2, PT, R21, 0x29, P3 ;  /* 0x000000291500780c */ /* 0x000fc80001f44270 */
[----:B------:R-:W-:Y:S01]  /*16b10*/  ISETP.LT.OR P2, PT, R143, 0x2a, P2 ;  /* 0x0000002a8f00780c */ /* 0x000fe20001741670 */
[----:B------:R-:W1:Y:S01]  /*16b20*/  MUFU.EX2 R37, R37 ;  /* 0x0000002500257308 */ /* 0x000e620000000800 */
[C---:B---3--:R-:W-:Y:S01]  /*16b30*/  FADD.FTZ R5, R33.reuse, R5 ;  /* 0x0000000521057221 */ /* 0x048fe20000010000 */
[----:B------:R-:W-:Y:S02]  /*16b40*/  F2FP.F16.F32.PACK_AB R32, R33, R32 ;  /* 0x000000202120723e */ /* 0x000fe400000000ff */
[----:B------:R-:W-:Y:S02]  /*16b50*/  FSEL R47, R47, -INF , !P2 ;  /* 0xff8000002f2f7808 */ /* 0x000fe40005000000 */
[----:B------:R-:W-:Y:S02]  /*16b60*/  ISETP.GT.AND P2, PT, R21, 0x30, P3 ;  /* 0x000000301500780c */ /* 0x000fe40001f44270 */
[----:B------:R-:W-:Y:S01]  /*16b70*/  MUFU.EX2 R40, R40 ;  /* 0x0000002800287308 */ /* 0x000fe20000000800 */
[----:B0-----:R-:W-:Y:S01]  /*16b80*/  FADD.FTZ R5, R36, R5 ;  /* 0x0000000524057221 */ /* 0x001fe20000010000 */
[----:B------:R-:W-:-:S04]  /*16b90*/  ISETP.LT.OR P2, PT, R143, 0x31, P2 ;  /* 0x000000318f00780c */ /* 0x000fc80001741670 */
[----:B------:R-:W-:Y:S02]  /*16ba0*/  FSEL R50, R50, -INF , !P2 ;  /* 0xff80000032327808 */ /* 0x000fe40005000000 */
[----:B------:R-:W-:Y:S01]  /*16bb0*/  ISETP.GT.AND P2, PT, R21, 0x31, P3 ;  /* 0x000000311500780c */ /* 0x000fe20001f44270 */
[----:B------:R-:W-:Y:S01]  /*16bc0*/  MUFU.EX2 R41, R41 ;  /* 0x0000002900297308 */ /* 0x000fe20000000800 */
[----:B-1----:R-:W-:Y:S02]  /*16bd0*/  FADD.FTZ R5, R37, R5 ;  /* 0x0000000525057221 */ /* 0x002fe40000010000 */
[----:B------:R-:W-:-:S04]  /*16be0*/  ISETP.LT.OR P2, PT, R143, 0x32, P2 ;  /* 0x000000328f00780c */ /* 0x000fc80001741670 */
[----:B------:R-:W-:Y:S01]  /*16bf0*/  FSEL R51, R51, -INF , !P2 ;  /* 0xff80000033337808 */ /* 0x000fe20005000000 */
[----:B------:R-:W-:Y:S01]  /*16c00*/  MUFU.EX2 R44, R44 ;  /* 0x0000002c002c7308 */ /* 0x000fe20000000800 */
[----:B------:R-:W-:-:S04]  /*16c10*/  ISETP.GT.AND P2, PT, R21, 0x38, P3 ;  /* 0x000000381500780c */ /* 0x000fc80001f44270 */
[----:B------:R-:W-:-:S03]  /*16c20*/  ISETP.LT.OR P2, PT, R143, 0x39, P2 ;  /* 0x000000398f00780c */ /* 0x000fc60001741670 */
[----:B------:R-:W0:Y:S01]  /*16c30*/  MUFU.EX2 R45, R45 ;  /* 0x0000002d002d7308 */ /* 0x000e220000000800 */
[----:B------:R-:W-:Y:S02]  /*16c40*/  FSEL R54, R54, -INF , !P2 ;  /* 0xff80000036367808 */ /* 0x000fe40005000000 */
[----:B------:R-:W-:-:S04]  /*16c50*/  ISETP.GT.AND P2, PT, R21, 0x39, P3 ;  /* 0x000000391500780c */ /* 0x000fc80001f44270 */
[----:B------:R-:W-:Y:S01]  /*16c60*/  ISETP.LT.OR P2, PT, R143, 0x3a, P2 ;  /* 0x0000003a8f00780c */ /* 0x000fe20001741670 */
[----:B------:R-:W-:Y:S03]  /*16c70*/  MUFU.EX2 R48, R48 ;  /* 0x0000003000307308 */ /* 0x000fe60000000800 */
[----:B------:R-:W-:Y:S02]  /*16c80*/  FSEL R55, R55, -INF , !P2 ;  /* 0xff80000037377808 */ /* 0x000fe40005000000 */
[----:B------:R-:W-:-:S03]  /*16c90*/  ISETP.GT.AND P2, PT, R21, 0x40, P3 ;  /* 0x000000401500780c */ /* 0x000fc60001f44270 */
[----:B------:R-:W-:Y:S01]  /*16ca0*/  MUFU.EX2 R49, R49 ;  /* 0x0000003100317308 */ /* 0x000fe20000000800 */
[----:B------:R-:W-:-:S04]  /*16cb0*/  ISETP.LT.OR P2, PT, R143, 0x41, P2 ;  /* 0x000000418f00780c */ /* 0x000fc80001741670 */
[----:B------:R-:W-:Y:S02]  /*16cc0*/  FSEL R58, R58, -INF , !P2 ;  /* 0xff8000003a3a7808 */ /* 0x000fe40005000000 */
[----:B------:R-:W-:Y:S01]  /*16cd0*/  ISETP.GT.AND P2, PT, R21, 0x41, P3 ;  /* 0x000000411500780c */ /* 0x000fe20001f44270 */
[----:B------:R-:W-:Y:S03]  /*16ce0*/  MUFU.EX2 R52, R52 ;  /* 0x0000003400347308 */ /* 0x000fe60000000800 */
[----:B------:R-:W-:-:S04]  /*16cf0*/  ISETP.LT.OR P2, PT, R143, 0x42, P2 ;  /* 0x000000428f00780c */ /* 0x000fc80001741670 */
[----:B------:R-:W-:Y:S01]  /*16d00*/  FSEL R59, R59, -INF , !P2 ;  /* 0xff8000003b3b7808 */ /* 0x000fe20005000000 */
[----:B------:R-:W-:Y:S01]  /*16d10*/  MUFU.EX2 R53, R53 ;  /* 0x0000003500357308 */ /* 0x000fe20000000800 */
[----:B------:R-:W-:-:S04]  /*16d20*/  ISETP.GT.AND P2, PT, R21, 0x48, P3 ;  /* 0x000000481500780c */ /* 0x000fc80001f44270 */
[----:B------:R-:W-:-:S03]  /*16d30*/  ISETP.LT.OR P2, PT, R143, 0x49, P2 ;  /* 0x000000498f00780c */ /* 0x000fc60001741670 */
[----:B------:R-:W-:Y:S01]  /*16d40*/  MUFU.EX2 R56, R56 ;  /* 0x0000003800387308 */ /* 0x000fe20000000800 */
        /* <DEDUP_REMOVED lines=48> */
[----:B------:R-:W-:-:S04]  /*17050*/  ISETP.GT.AND P2, PT, R21, RZ, P3 ;  /* 0x000000ff1500720c */ /* 0x000fc80001f44270 */
[----:B------:R-:W-:-:S03]  /*17060*/  ISETP.LT.OR P2, PT, R143, 0x1, P2 ;  /* 0x000000018f00780c */ /* 0x000fc60001741670 */
[----:B------:R-:W-:Y:S01]  /*17070*/  MUFU.EX2 R85, R85 ;  /* 0x0000005500557308 */ /* 0x000fe20000000800 */
[----:B------:R-:W-:Y:S02]  /*17080*/  FSEL R26, R26, -INF , !P2 ;  /* 0xff8000001a1a7808 */ /* 0x000fe40005000000 */
        /* <DEDUP_REMOVED lines=38> */
[----:B------:R-:W1:Y:S02]  /*172f0*/  SHFL.BFLY PT, R9, R6, 0x2, 0x1f ;  /* 0x0c401f0006097f89 */ /* 0x000e6400000e0000 */
[----:B-1----:R-:W-:-:S05]  /*17300*/  FMNMX.FTZ R6, R6, R9, !PT ;  /* 0x0000000906067209 */ /* 0x002fca0007810000 */
[----:B------:R-:W1:Y:S02]  /*17310*/  SHFL.BFLY PT, R9, R6, 0x1, 0x1f ;  /* 0x0c201f0006097f89 */ /* 0x000e6400000e0000 */
[----:B-1----:R-:W-:-:S04]  /*17320*/  FMNMX.FTZ R6, R6, R9, !PT ;  /* 0x0000000906067209 */ /* 0x002fc80007810000 */
        /* <DEDUP_REMOVED lines=30> */
[----:B0-----:R-:W-:-:S03]  /*17510*/  F2FP.F16.F32.PACK_AB R42, R45, R44 ;  /* 0x0000002c2d2a723e */ /* 0x001fc600000000ff */
[----:B------:R-:W0:Y:S01]  /*17520*/  MUFU.EX2 R27, R27 ;  /* 0x0000001b001b7308 */ /* 0x000e220000000800 */
[----:B-1----:R-:W-:-:S07]  /*17530*/  F2FP.F16.F32.PACK_AB R9, R25, R21 ;  /* 0x000000151909723e */ /* 0x002fce00000000ff */
[----:B------:R-:W-:Y:S08]  /*17540*/  MUFU.EX2 R28, R28 ;  /* 0x0000001c001c7308 */ /* 0x000ff00000000800 */
[----:B------:R-:W-:Y:S01]  /*17550*/  MUFU.EX2 R30, R30 ;  /* 0x0000001e001e7308 */ /* 0x000fe20000000800 */
[----:B0-----:R-:W-:-:S05]  /*17560*/  F2FP.F16.F32.PACK_AB R11, R27, R26 ;  /* 0x0000001a1b0b723e */ /* 0x001fca00000000ff */
        /* <DEDUP_REMOVED lines=8> */
[----:B------:R-:W-:-:S02]  /*175f0*/  FADD.FTZ R10, -R10, R7 ;  /* 0x000000070a0a7221 */ /* 0x000fc40000010100 */
[----:B------:R-:W-:Y:S01]  /*17600*/  MUFU.EX2 R29, R29 ;  /* 0x0000001d001d7308 */ /* 0x000fe20000000800 */
[----:B------:R-:W-:Y:S01]  /*17610*/  F2FP.F16.F32.PACK_AB R34, R37, R36 ;  /* 0x000000242522723e */ /* 0x000fe200000000ff */
[----:B------:R-:W-:Y:S01]  /*17620*/  FMUL.FTZ R7, R10, UR39 ;  /* 0x000000270a077c20 */ /* 0x000fe20008410000 */
[----:B------:R-:W-:-:S05]  /*17630*/  FFMA.FTZ R10, R50, UR39, -R24 ;  /* 0x00000027320a7c23 */ /* 0x000fca0008010818 */
[----:B------:R-:W-:Y:S08]  /*17640*/  MUFU.EX2 R8, R8 ;  /* 0x0000000800087308 */ /* 0x000ff00000000800 */
        /* <DEDUP_REMOVED lines=15> */
[----:B------:R-:W-:Y:S01]  /*17740*/  FADD.FTZ R27, R41, R27 ;  /* 0x0000001b291b7221 */ /* 0x000fe20000010000 */
[----:B------:R-:W-:Y:S02]  /*17750*/  F2FP.F16.F32.PACK_AB R41, R30, R28 ;  /* 0x0000001c1e29723e */ /* 0x000fe400000000ff */
[----:B-1----:R-:W-:Y:S01]  /*17760*/  FADD.FTZ R26, R9, R26 ;  /* 0x0000001a091a7221 */ /* 0x002fe20000010000 */
[----:B------:R-:W-:Y:S02]  /*17770*/  FADD.FTZ R27, R44, R27 ;  /* 0x0000001b2c1b7221 */ /* 0x000fe40000010000 */
[----:B------:R-:W1:Y:S01]  /*17780*/  MUFU.EX2 R51, R51 ;  /* 0x0000003300337308 */ /* 0x000e620000000800 */
[----:B---3--:R-:W-:Y:S01]  /*17790*/  FADD.FTZ R33, R35, R26 ;  /* 0x0000001a23217221 */ /* 0x008fe20000010000 */
[----:B------:R-:W-:Y:S01]  /*177a0*/  FADD.FTZ R26, R45, R27 ;  /* 0x0000001b2d1a7221 */ /* 0x000fe20000010000 */
[----:B0-----:R-:W-:-:S02]  /*177b0*/  F2FP.F16.F32.PACK_AB R35, R11, R35 ;  /* 0x000000230b23723e */ /* 0x001fc400000000ff */
[----:B------:R-:W-:Y:S01]  /*177c0*/  FADD.FTZ R33, R11, R33 ;  /* 0x000000210b217221 */ /* 0x000fe20000010000 */
[----:B------:R-:W-:Y:S02]  /*177d0*/  FADD.FTZ R26, R48, R26 ;  /* 0x0000001a301a7221 */ /* 0x000fe40000010000 */
[----:B------:R-:W0:Y:S01]  /*177e0*/  MUFU.EX2 R4, R55 ;  /* 0x0000003700047308 */ /* 0x000e220000000800 */
[----:B------:R-:W-:Y:S01]  /*177f0*/  FADD.FTZ R27, R28, R33 ;  /* 0x000000211c1b7221 */ /* 0x000fe20000010000 */
[----:B------:R-:W-:Y:S01]  /*17800*/  F2FP.F16.F32.PACK_AB R33, R9, R8 ;  /* 0x000000080921723e */ /* 0x000fe200000000ff */
[----:B------:R-:W-:Y:S02]  /*17810*/  FADD.FTZ R26, R49, R26 ;  /* 0x0000001a311a7221 */ /* 0x000fe40000010000 */
[----:B------:R-:W-:Y:S02]  /*17820*/  FADD.FTZ R27, R30, R27 ;  /* 0x0000001b1e1b7221 */ /* 0x000fe40000010000 */
[----:B------:R-:W-:Y:S01]  /*17830*/  FADD.FTZ R26, R52, R26 ;  /* 0x0000001a341a7221 */ /* 0x000fe20000010000 */
[----:B------:R-:W3:Y:S01]  /*17840*/  MUFU.EX2 R21, R21 ;  /* 0x0000001500157308 */ /* 0x000ee20000000800 */
[----:B------:R-:W-:-:S07]  /*17850*/  FADD.FTZ R9, R43, R27 ;  /* 0x0000001b2b097221 */ /* 0x000fce0000010000 */
[----:B------:R-:W5:Y:S01]  /*17860*/  MUFU.EX2 R25, R25 ;  /* 0x0000001900197308 */ /* 0x000f620000000800 */
[----:B------:R-:W-:Y:S01]  /*17870*/  FADD.FTZ R9, R31, R9 ;  /* 0x000000091f097221 */ /* 0x000fe20000010000 */
[----:B------:R-:W-:Y:S01]  /*17880*/  FADD.FTZ R26, R53, R26 ;  /* 0x0000001a351a7221 */ /* 0x000fe20000010000 */
[----:B------:R-:W2:Y:S05]  /*17890*/  LDL R27, [R1+0x24] ;  /* 0x00002400011b7983 */ /* 0x000eaa0000100800 */
[----:B------:R-:W5:Y:S01]  /*178a0*/  MUFU.EX2 R59, R62 ;  /* 0x0000003e003b7308 */ /* 0x000f620000000800 */
[----:B----4-:R-:W-:Y:S01]  /*178b0*/  FADD.FTZ R9, R10, R9 ;  /* 0x000000090a097221 */ /* 0x010fe20000010000 */
[----:B------:R-:W-:-:S06]  /*178c0*/  FADD.FTZ R26, R56, R26 ;  /* 0x0000001a381a7221 */ /* 0x000fcc0000010000 */
[----:B------:R-:W4:Y:S01]  /*178d0*/  MUFU.EX2 R63, R63 ;  /* 0x0000003f003f7308 */ /* 0x000f220000000800 */
[----:B------:R-:W-:Y:S01]  /*178e0*/  FADD.FTZ R9, R29, R9 ;  /* 0x000000091d097221 */ /* 0x000fe20000010000 */
[----:B------:R-:W-:-:S06]  /*178f0*/  FADD.FTZ R26, R57, R26 ;  /* 0x0000001a391a7221 */ /* 0x000fcc0000010000 */
[----:B------:R-:W4:Y:S01]  /*17900*/  MUFU.EX2 R5, R66 ;  /* 0x0000004200057308 */ /* 0x000f220000000800 */
[----:B-1----:R-:W-:Y:S01]  /*17910*/  FADD.FTZ R9, R51, R9 ;  /* 0x0000000933097221 */ /* 0x002fe20000010000 */
[----:B------:R-:W-:-:S06]  /*17920*/  FADD.FTZ R26, R60, R26 ;  /* 0x0000001a3c1a7221 */ /* 0x000fcc0000010000 */
[----:B------:R-:W1:Y:S01]  /*17930*/  MUFU.EX2 R67, R67 ;  /* 0x0000004300437308 */ /* 0x000e620000000800 */
[----:B0-----:R-:W-:-:S07]  /*17940*/  FADD.FTZ R9, R4, R9 ;  /* 0x0000000904097221 */ /* 0x001fce0000010000 */
[----:B------:R-:W0:Y:S01]  /*17950*/  MUFU.EX2 R70, R70 ;  /* 0x0000004600467308 */ /* 0x000e220000000800 */
[----:B---3--:R-:W-:Y:S01]  /*17960*/  FADD.FTZ R9, R21, R9 ;  /* 0x0000000915097221 */ /* 0x008fe20000010000 */
[----:B------:R-:W-:-:S06]  /*17970*/  FADD.FTZ R26, R61, R26 ;  /* 0x0000001a3d1a7221 */ /* 0x000fcc0000010000 */
[----:B------:R-:W3:Y:S01]  /*17980*/  MUFU.EX2 R71, R71 ;  /* 0x0000004700477308 */ /* 0x000ee20000000800 */
[----:B-----5:R-:W-:Y:S01]  /*17990*/  FADD.FTZ R9, R25, R9 ;  /* 0x0000000919097221 */ /* 0x020fe20000010000 */
[----:B------:R-:W-:-:S06]  /*179a0*/  FADD.FTZ R26, R64, R26 ;  /* 0x0000001a401a7221 */ /* 0x000fcc0000010000 */
[----:B------:R-:W-:Y:S01]  /*179b0*/  MUFU.EX2 R75, R75 ;  /* 0x0000004b004b7308 */ /* 0x000fe20000000800 */
[----:B------:R-:W-:Y:S01]  /*179c0*/  FADD.FTZ R9, R59, R9 ;  /* 0x000000093b097221 */ /* 0x000fe20000010000 */
[----:B------:R-:W-:-:S06]  /*179d0*/  FADD.FTZ R26, R65, R26 ;  /* 0x0000001a411a7221 */ /* 0x000fcc0000010000 */
[----:B------:R-:W-:Y:S01]  /*179e0*/  MUFU.EX2 R78, R78 ;  /* 0x0000004e004e7308 */ /* 0x000fe20000000800 */
[----:B----4-:R-:W-:Y:S01]  /*179f0*/  FADD.FTZ R9, R63, R9 ;  /* 0x000000093f097221 */ /* 0x010fe20000010000 */
[----:B------:R-:W-:-:S06]  /*17a00*/  FADD.FTZ R26, R68, R26 ;  /* 0x0000001a441a7221 */ /* 0x000fcc0000010000 */
[----:B------:R-:W-:Y:S01]  /*17a10*/  MUFU.EX2 R79, R79 ;  /* 0x0000004f004f7308 */ /* 0x000fe20000000800 */
[----:B------:R-:W-:-:S07]  /*17a20*/  FADD.FTZ R9, R5, R9 ;  /* 0x0000000905097221 */ /* 0x000fce0000010000 */
[----:B------:R-:W4:Y:S01]  /*17a30*/  MUFU.EX2 R8, R74 ;  /* 0x0000004a00087308 */ /* 0x000f220000000800 */
[----:B-1----:R-:W-:Y:S01]  /*17a40*/  FADD.FTZ R9, R67, R9 ;  /* 0x0000000943097221 */ /* 0x002fe20000010000 */
[----:B------:R-:W-:-:S06]  /*17a50*/  FADD.FTZ R26, R69, R26 ;  /* 0x0000001a451a7221 */ /* 0x000fcc0000010000 */
[----:B------:R-:W1:Y:S01]  /*17a60*/  MUFU.EX2 R82, R82 ;  /* 0x0000005200527308 */ /* 0x000e620000000800 */
[----:B0-----:R-:W-:Y:S01]  /*17a70*/  FADD.FTZ R9, R70, R9 ;  /* 0x0000000946097221 */ /* 0x001fe20000010000 */
[----:B------:R-:W-:-:S06]  /*17a80*/  FADD.FTZ R26, R72, R26 ;  /* 0x0000001a481a7221 */ /* 0x000fcc0000010000 */
[----:B------:R-:W0:Y:S01]  /*17a90*/  MUFU.EX2 R83, R83 ;  /* 0x0000005300537308 */ /* 0x000e220000000800 */
[----:B---3--:R-:W-:Y:S01]  /*17aa0*/  FADD.FTZ R9, R71, R9 ;  /* 0x0000000947097221 */ /* 0x008fe20000010000 */
[C---:B------:R-:W-:Y:S01]  /*17ab0*/  FADD.FTZ R26, R73.reuse, R26 ;  /* 0x0000001a491a7221 */ /* 0x040fe20000010000 */
[----:B------:R-:W-:Y:S01]  /*17ac0*/  F2FP.F16.F32.PACK_AB R72, R73, R72 ;  /* 0x000000484948723e */ /* 0x000fe200000000ff */
[----:B--2---:R2:W-:Y:S01]  /*17ad0*/  STSM.16.M88.4 [R144], R32 ;  /* 0x0000002090007844 */ /* 0x0045e20000000200 */
[----:B----4-:R-:W-:Y:S01]  /*17ae0*/  FADD.FTZ R9, R8, R9 ;  /* 0x0000000908097221 */ /* 0x010fe20000010000 */
[C---:B------:R-:W-:Y:S02]  /*17af0*/  F2FP.F16.F32.PACK_AB R73, R75.reuse, R8 ;  /* 0x000000084b49723e */ /* 0x040fe400000000ff */
[----:B------:R-:W3:Y:S01]  /*17b00*/  LDL R8, [R1+0x48] ;  /* 0x0000480001087983 */ /* 0x000ee20000100800 */
[----:B------:R-:W-:Y:S01]  /*17b10*/  FADD.FTZ R26, R76, R26 ;  /* 0x0000001a4c1a7221 */ /* 0x000fe20000010000 */
[----:B------:R-:W-:Y:S01]  /*17b20*/  MUFU.EX2 R86, R86 ;  /* 0x0000005600567308 */ /* 0x000fe20000000800 */
[----:B------:R-:W-:Y:S01]  /*17b30*/  FADD.FTZ R9, R75, R9 ;  /* 0x000000094b097221 */ /* 0x000fe20000010000 */
[----:B------:R-:W-:Y:S01]  /*17b40*/  F2FP.F16.F32.PACK_AB R51, R4, R51 ;  /* 0x000000330433723e */ /* 0x000fe200000000ff */
[----:B------:R-:W-:-:S05]  /*17b50*/  FADD.FTZ R11, R77, R26 ;  /* 0x0000001a4d0b7221 */ /* 0x000fca0000010000 */
[----:B------:R-:W4:Y:S01]  /*17b60*/  MUFU.EX2 R24, R24 ;  /* 0x0000001800187308 */ /* 0x000f220000000800 */
[----:B------:R-:W-:Y:S01]  /*17b70*/  FADD.FTZ R4, R78, R9 ;  /* 0x000000094e047221 */ /* 0x000fe20000010000 */
[----:B------:R-:W-:Y:S02]  /*17b80*/  F2FP.F16.F32.PACK_AB R48, R49, R48 ;  /* 0x000000303130723e */ /* 0x000fe400000000ff */
[----:B------:R-:W-:Y:S01]  /*17b90*/  F2FP.F16.F32.PACK_AB R49, R29, R10 ;  /* 0x0000000a1d31723e */ /* 0x000fe200000000ff */
[----:B------:R-:W-:Y:S01]  /*17ba0*/  FADD.FTZ R10, R80, R11 ;  /* 0x0000000b500a7221 */ /* 0x000fe20000010000 */
[----:B------:R-:W-:Y:S01]  /*17bb0*/  FADD.FTZ R11, R79, R4 ;  /* 0x000000044f0b7221 */ /* 0x000fe20000010000 */
[----:B------:R-:W-:Y:S02]  /*17bc0*/  F2FP.F16.F32.PACK_AB R43, R31, R43 ;  /* 0x0000002b1f2b723e */ /* 0x000fe400000000ff */
[----:B------:R-:W-:Y:S01]  /*17bd0*/  F2FP.F16.F32.PACK_AB R50, R53, R52 ;  /* 0x000000343532723e */ /* 0x000fe200000000ff */
[----:B-1----:R-:W-:Y:S01]  /*17be0*/  FADD.FTZ R4, R82, R11 ;  /* 0x0000000b52047221 */ /* 0x002fe20000010000 */
[----:B------:R-:W-:-:S02]  /*17bf0*/  F2FP.F16.F32.PACK_AB R56, R57, R56 ;  /* 0x000000383938723e */ /* 0x000fc400000000ff */
[----:B------:R-:W-:Y:S01]  /*17c00*/  F2FP.F16.F32.PACK_AB R64, R65, R64 ;  /* 0x000000404140723e */ /* 0x000fe200000000ff */
[----:B------:R-:W-:Y:S01]  /*17c10*/  FADD.FTZ R9, R81, R10 ;  /* 0x0000000a51097221 */ /* 0x000fe20000010000 */
[----:B------:R-:W-:Y:S02]  /*17c20*/  F2FP.F16.F32.PACK_AB R58, R61, R60 ;  /* 0x0000003c3d3a723e */ /* 0x000fe400000000ff */
[----:B------:R-:W-:Y:S02]  /*17c30*/  F2FP.F16.F32.PACK_AB R57, R25, R21 ;  /* 0x000000151939723e */ /* 0x000fe400000000ff */
[----:B------:R-:W-:Y:S02]  /*17c40*/  F2FP.F16.F32.PACK_AB R59, R63, R59 ;  /* 0x0000003b3f3b723e */ /* 0x000fe400000000ff */
[----:B------:R-:W-:Y:S01]  /*17c50*/  F2FP.F16.F32.PACK_AB R65, R67, R5 ;  /* 0x000000054341723e */ /* 0x000fe200000000ff */
[----:B0-----:R-:W-:Y:S01]  /*17c60*/  FADD.FTZ R5, R83, R4 ;  /* 0x0000000453057221 */ /* 0x001fe20000010000 */
[----:B------:R-:W-:-:S02]  /*17c70*/  F2FP.F16.F32.PACK_AB R66, R69, R68 ;  /* 0x000000444542723e */ /* 0x000fc400000000ff */
[----:B------:R-:W-:Y:S02]  /*17c80*/  F2FP.F16.F32.PACK_AB R80, R81, R80 ;  /* 0x000000505150723e */ /* 0x000fe400000000ff */
[----:B------:R-:W-:Y:S01]  /*17c90*/  F2FP.F16.F32.PACK_AB R67, R71, R70 ;  /* 0x000000464743723e */ /* 0x000fe200000000ff */
[----:B------:R2:W-:Y:S01]  /*17ca0*/  STSM.16.M88.4 [R142], R40 ;  /* 0x000000288e007844 */ /* 0x0005e20000000200 */
[----:B------:R-:W-:Y:S02]  /*17cb0*/  F2FP.F16.F32.PACK_AB R74, R77, R76 ;  /* 0x0000004c4d4a723e */ /* 0x000fe400000000ff */
[----:B------:R-:W-:Y:S02]  /*17cc0*/  F2FP.F16.F32.PACK_AB R75, R79, R78 ;  /* 0x0000004e4f4b723e */ /* 0x000fe400000000ff */
[----:B------:R-:W-:Y:S01]  /*17cd0*/  F2FP.F16.F32.PACK_AB R81, R83, R82 ;  /* 0x000000525351723e */ /* 0x000fe200000000ff */
[----:B------:R2:W-:Y:S01]  /*17ce0*/  STSM.16.M88.4 [R141], R48 ;  /* 0x000000308d007844 */ /* 0x0005e20000000200 */
[----:B------:R-:W-:-:S02]  /*17cf0*/  F2FP.F16.F32.PACK_AB R82, R85, R84 ;  /* 0x000000545552723e */ /* 0x000fc400000000ff */
[----:B----4-:R-:W-:Y:S01]  /*17d00*/  F2FP.F16.F32.PACK_AB R83, R24, R86 ;  /* 0x000000561853723e */ /* 0x010fe200000000ff */
[----:B------:R2:W-:Y:S01]  /*17d10*/  STSM.16.M88.4 [R140+0x27800], R56 ;  /* 0x027800388c007844 */ /* 0x0005e20000000200 */
[----:B------:R-:W-:Y:S01]  /*17d20*/  FADD.FTZ R84, R84, R9 ;  /* 0x0000000954547221 */ /* 0x000fe20000010000 */
[----:B------:R-:W-:Y:S01]  /*17d30*/  FADD.FTZ R9, R86, R5 ;  /* 0x0000000556097221 */ /* 0x000fe20000010000 */
[-C--:B------:R-:W-:Y:S01]  /*17d40*/  FMUL.FTZ R90, R90, R7.reuse ;  /* 0x000000075a5a7220 */ /* 0x080fe20000410000 */
        /* <DEDUP_REMOVED lines=51> */
[----:B------:R-:W-:Y:S01]  /*18080*/  IMAD.MOV.U32 R7, RZ, RZ, R6 ;  /* 0x000000ffff077224 */ /* 0x000fe200078e0006 */
[----:B------:R2:W-:Y:S04]  /*18090*/  STSM.16.M88.4 [R27], R64 ;  /* 0x000000401b007844 */ /* 0x0005e80000000200 */
[----:B------:R2:W-:Y:S04]  /*180a0*/  STSM.16.M88.4 [R142+0x6000], R72 ;  /* 0x006000488e007844 */ /* 0x0005e80000000200 */
[----:B------:R2:W-:Y:S01]  /*180b0*/  STSM.16.M88.4 [R141+0x6000], R80 ;  /* 0x006000508d007844 */ /* 0x0005e20000000200 */
[----:B------:R0:W-:Y:S06]  /*180c0*/  MEMBAR.ALL.CTA ;  /* 0x0000000000007992 */ /* 0x0001ec0000008000 */
[----:B0-----:R-:W0:Y:S01]  /*180d0*/  FENCE.VIEW.ASYNC.S ;  /* 0x00000000000073c6 */ /* 0x001e220000000000 */
[C---:B---3--:R-:W-:Y:S01]  /*180e0*/  ISETP.GT.AND P2, PT, R3.reuse, R8, PT ;  /* 0x000000080300720c */ /* 0x048fe20003f44270 */
[----:B------:R-:W-:-:S02]  /*180f0*/  VIADD R3, R3, 0xffffffff ;  /* 0xffffffff03037836 */ /* 0x000fc40000000000 */
[----:B------:R-:W-:Y:S01]  /*18100*/  IMAD.MOV.U32 R8, RZ, RZ, R0 ;  /* 0x000000ffff087224 */ /* 0x000fe200078e0000 */
[----:B0-----:R-:W-:-:S09]  /*18110*/  NOP ;  /* 0x0000000000007918 */ /* 0x001fd20000000000 */
[----:B--2---:R-:W-:Y:S05]  /*18120*/  @P2 BRA `(.L_x_10924) ;  /* 0xffffffcc000c2947 */ /* 0x004fea000383ffff */
.L_x_10906:
[----:B------:R-:W-:Y:S05]  /*18130*/  WARPSYNC.ALL ;  /* 0x0000000000007948 */ /* 0x000fea0003800000 */
[----:B------:R-:W-:Y:S06]  /*18140*/  BAR.ARV 0x8, 0x200 ;  /* 0x0208000000007b1d */ /* 0x000fec0000002000 */
[----:B------:R-:W-:Y:S05]  /*18150*/  @!P0 BRA `(.L_x_10925) ;  /* 0x0000000000048947 */ /* 0x000fea0003800000 */
[----:B------:R-:W-:Y:S01]  /*18160*/  BPT.TRAP 0x1 ;  /* 0x000000040000795c */ /* 0x000fe20000300000 */
.L_x_10925:
[----:B------:R-:W-:Y:S01]  /*18170*/  IMAD R7, R16, 0x8, R2 ;  /* 0x0000000810077824 */ /* 0x000fe200078e0202 */
[----:B------:R-:W-:-:S04]  /*18180*/  SHF.L.U32 R10, R19, 0x1f, RZ ;  /* 0x0000001f130a7819 */ /* 0x000fc800000006ff */
[----:B------:R0:W1:Y:S01]  /*18190*/  SYNCS.PHASECHK.TRANS64.TRYWAIT P2, [R7+URZ+0x2d850], R10 ;  /* 0x02d8500a070075a7 */ /* 0x000062000804017f */
[----:B------:R-:W-:Y:S05]  /*181a0*/  @!P0 BRA `(.L_x_10926) ;  /* 0x0000000000048947 */ /* 0x000fea0003800000 */
[----:B------:R-:W-:Y:S01]  /*181b0*/  BPT.TRAP 0x1 ;  /* 0x000000040000795c */ /* 0x000fe20000300000 */
.L_x_10926:
[----:B------:R-:W2:Y:S01]  /*181c0*/  LDL.LU R3, [R1+0x3c] ;  /* 0x00003c0001037983 */ /* 0x000ea20000300800 */
[----:B------:R-:W-:Y:S02]  /*181d0*/  VIADD R2, R2, 0x400 ;  /* 0x0000040002027836 */ /* 0x000fe40000000000 */
[----:B------:R-:W-:-:S03]  /*181e0*/  IMAD.MOV.U32 R9, RZ, RZ, 0x40000040 ;  /* 0x40000040ff097424 */ /* 0x000fc600078e00ff */
[----:B------:R-:W-:-:S04]  /*181f0*/  SHF.R.U32.HI R2, RZ, 0x4, R2 ;  /* 0x00000004ff027819 */ /* 0x000fc80000011602 */
[----:B------:R-:W-:Y:S02]  /*18200*/  LOP3.LUT R2, R2, 0x3fff, RZ, 0xc0, !PT ;  /* 0x00003fff02027812 */ /* 0x000fe400078ec0ff */
[----:B--2---:R-:W-:Y:S02]  /*18210*/  LOP3.LUT R8, R3, 0x10000, RZ, 0xfc, !PT ;  /* 0x0001000003087812 */ /* 0x004fe400078efcff */
[----:B------:R-:W-:Y:S01]  /*18220*/  LOP3.LUT R3, R2, 0x2000000, RZ, 0xfc, !PT ;  /* 0x0200000002037812 */ /* 0x000fe200078efcff */
[----:B-1----:R-:W-:Y:S06]  /*18230*/  @P2 BRA `(.L_x_10927) ;  /* 0x0000000000082947 */ /* 0x002fec0003800000 */
[----:B------:R-:W1:Y:S02]  /*18240*/  SYNCS.PHASECHK.TRANS64.TRYWAIT P0, [R7+URZ+0x2d850], R10 ;  /* 0x02d8500a070075a7 */ /* 0x000e64000800017f */
[----:B-1----:R-:W-:Y:S05]  /*18250*/  @!P0 BRA `(.L_x_10928) ;  /* 0x000000cc00d08947 */ /* 0x002fea0003800000 */
.L_x_10927:
[----:B------:R-:W-:Y:S01]  /*18260*/  IMAD R2, R16, 0x600, R3 ;  /* 0x0000060010027824 */ /* 0x000fe200078e0203 */
[----:B------:R-:W2:Y:S01]  /*18270*/  LDL.LU R15, [R1+0x5c] ;  /* 0x00005c00010f7983 */ /* 0x000ea20000300800 */
[----:B------:R-:W-:Y:S01]  /*18280*/  IMAD.MOV.U32 R3, RZ, RZ, -0x7fffffe0 ;  /* 0x80000020ff037424 */ /* 0x000fe200078e00ff */
[----:B------:R-:W-:Y:S05]  /*18290*/  WARPSYNC.ALL ;  /* 0x0000000000007948 */ /* 0x000fea0003800000 */
[C---:B------:R-:W-:Y:S01]  /*182a0*/  R2UR UR4, R8.reuse ;  /* 0x00000000080472ca */ /* 0x040fe200000e0000 */
[----:B------:R-:W-:Y:S01]  /*182b0*/  WARPGROUP.ARRIVE ;  /* 0x00000000000079c5 */ /* 0x000fe20000000000 */
[----:B------:R-:W-:Y:S01]  /*182c0*/  R2UR UR5, R9 ;  /* 0x00000000090572ca */ /* 0x000fe200000e0000 */
[----:B01----:R-:W-:Y:S01]  /*182d0*/  VIADD R10, R8, 0x2 ;  /* 0x00000002080a7836 */ /* 0x003fe20000000000 */
[C---:B------:R-:W-:Y:S01]  /*182e0*/  R2UR UR6, R2.reuse ;  /* 0x00000000020672ca */ /* 0x040fe200000e0000 */
[----:B------:R-:W-:Y:S01]  /*182f0*/  VIADD R12, R2, 0x40 ;  /* 0x00000040020c7836 */ /* 0x000fe20000000000 */
[----:B------:R-:W-:Y:S01]  /*18300*/  R2UR UR7, R3 ;  /* 0x00000000030772ca */ /* 0x000fe200000e0000 */
[----:B------:R-:W-:-:S02]  /*18310*/  IMAD.MOV.U32 R11, RZ, RZ, 0x40000040 ;  /* 0x40000040ff0b7424 */ /* 0x000fc400078e00ff */
[----:B------:R-:W-:Y:S02]  /*18320*/  IMAD.MOV.U32 R13, RZ, RZ, -0x7fffffe0 ;  /* 0x80000020ff0d7424 */ /* 0x000fe400078e00ff */
[----:B------:R-:W-:Y:S02]  /*18330*/  IMAD.MOV.U32 R9, RZ, RZ, 0x40000040 ;  /* 0x40000040ff097424 */ /* 0x000fe400078e00ff */
[----:B------:R-:W-:Y:S02]  /*18340*/  IMAD.MOV.U32 R3, RZ, RZ, -0x7fffffe0 ;  /* 0x80000020ff037424 */ /* 0x000fe400078e00ff */
[----:B------:R-:W-:Y:S02]  /*18350*/  VIADD R16, R16, 0x1 ;  /* 0x0000000110107836 */ /* 0x000fe40000000000 */
[----:B------:R-:W-:Y:S02]  /*18360*/  IMAD.U32 R14, RZ, RZ, UR39 ;  /* 0x00000027ff0e7e24 */ /* 0x000fe4000f8e00ff */
[----:B------:R-:W-:Y:S01]  /*18370*/  HGMMA.64x96x16.F32 R88, gdesc[UR4].tnspB, R88, gsb0 ;  /* 0x41600000045879f0 */ /* 0x000fe20008000858 */
[----:B------:R-:W-:Y:S01]  /*18380*/  R2UR UR4, R10 ;  /* 0x000000000a0472ca */ /* 0x000fe200000e0000 */
[----:B------:R-:W-:Y:S01]  /*18390*/  VIADD R10, R8, 0x4 ;  /* 0x00000004080a7836 */ /* 0x000fe20000000000 */
[----:B------:R-:W-:Y:S01]  /*183a0*/  R2UR UR5, R11 ;  /* 0x000000000b0572ca */ /* 0x000fe200000e0000 */
[----:B------:R-:W-:Y:S01]  /*183b0*/  IMAD.MOV.U32 R11, RZ, RZ, 0x40000040 ;  /* 0x40000040ff0b7424 */ /* 0x000fe200078e00ff */
[----:B------:R-:W-:Y:S01]  /*183c0*/  R2UR UR6, R12 ;  /* 0x000000000c0672ca */ /* 0x000fe200000e0000 */
[----:B------:R-:W-:Y:S01]  /*183d0*/  VIADD R12, R2, 0x80 ;  /* 0x00000080020c7836 */ /* 0x000fe20000000000 */
[----:B------:R-:W-:Y:S01]  /*183e0*/  R2UR UR7, R13 ;  /* 0x000000000d0772ca */ /* 0x000fe200000e0000 */
[----:B------:R-:W-:Y:S01]  /*183f0*/  IMAD.MOV.U32 R13, RZ, RZ, -0x7fffffe0 ;  /* 0x80000020ff0d7424 */ /* 0x000fe200078e00ff */
[----:B------:R-:W-:-:S04]  /*18400*/  ISETP.NE.AND P2, PT, R16, 0x2, PT ;  /* 0x000000021000780c */ /* 0x000fc80003f45270 */
[----:B------:R-:W-:Y:S01]  /*18410*/  SEL R16, R16, RZ, P2 ;  /* 0x000000ff10107207 */ /* 0x000fe20001000000 */
[----:B------:R-:W-:Y:S02]  /*18420*/  WARPGROUP.DEPBAR.LE gsb0, 0x0 ;  /* 0x00008000000079c5 */ /* 0x000fe40000010000 */
[----:B------:R-:W-:-:S06]  /*18430*/  WARPGROUP.ARRIVE ;  /* 0x00000000000079c5 */ /* 0x000fcc0000000000 */
        /* <DEDUP_REMOVED lines=19> */
[----:B------:R-:W-:Y:S02]  /*18570*/  IMAD.MOV.U32 R13, RZ, RZ, -0x7fffffe0 ;  /* 0x80000020ff0d7424 */ /* 0x000fe400078e00ff */
[----:B--2---:R-:W-:-:S05]  /*18580*/  VIADD R15, R15, 0x1 ;  /* 0x000000010f0f7836 */ /* 0x004fca0000000000 */
[----:B------:R-:W-:Y:S01]  /*18590*/  STL [R1+0x5c], R15 ;  /* 0x00005c0f01007387 */ /* 0x000fe20000100800 */
        /* <DEDUP_REMOVED lines=28> */
[----:B------:R-:W-:Y:S01]  /*18760*/  R2UR UR5, R11 ;  /* 0x000000000b0572ca */ /* 0x000fe200000e0000 */
[----:B------:R-:W-:Y:S01]  /*18770*/  @!P1 VIADD R11, R7, 0x2d860 ;  /* 0x0002d860070b9836 */ /* 0x000fe20000000000 */
[----:B------:R-:W-:Y:S01]  /*18780*/  R2UR UR6, R12 ;  /* 0x000000000c0672ca */ /* 0x000fe200000e0000 */
[----:B------:R-:W-:Y:S01]  /*18790*/  IMAD.U32 R7, RZ, RZ, UR39 ;  /* 0x00000027ff077e24 */ /* 0x000fe2000f8e00ff */
[----:B------:R-:W-:Y:S02]  /*187a0*/  R2UR UR7, R13 ;  /* 0x000000000d0772ca */ /* 0x000fe400000e0000 */
[----:B------:R-:W-:Y:S01]  /*187b0*/  @!P1 PRMT R11, RZ, 0x654, R11 ;  /* 0x00000654ff0b9816 */ /* 0x000fe2000000000b */
[----:B------:R-:W-:-:S02]  /*187c0*/  WARPGROUP.DEPBAR.LE gsb0, 0x0 ;  /* 0x00008000000079c5 */ /* 0x000fc40000010000 */
[----:B------:R-:W-:-:S08]  /*187d0*/  WARPGROUP.ARRIVE ;  /* 0x00000000000079c5 */ /* 0x000fd00000000000 */
[----:B------:R-:W-:Y:S01]  /*187e0*/  HGMMA.64x96x16.F32 R88, gdesc[UR4].tnspB, R88, gsb0 ;  /* 0x41600000045879f0 */ /* 0x000fe20008000858 */
[----:B------:R-:W-:Y:S02]  /*187f0*/  R2UR UR4, R8 ;  /* 0x00000000080472ca */ /* 0x000fe400000e0000 */
[----:B------:R-:W-:Y:S02]  /*18800*/  R2UR UR5, R9 ;  /* 0x00000000090572ca */ /* 0x000fe400000e0000 */
[----:B------:R-:W-:Y:S02]  /*18810*/  R2UR UR6, R2 ;  /* 0x00000000020672ca */ /* 0x000fe400000e0000 */
[----:B------:R-:W-:Y:S01]  /*18820*/  R2UR UR7, R3 ;  /* 0x00000000030772ca */ /* 0x000fe200000e0000 */
[----:B------:R-:W0:Y:S04]  /*18830*/  SHFL.BFLY PT, R2, R5, 0x2, 0x1f ;  /* 0x0c401f0005027f89 */ /* 0x000e2800000e0000 */
[----:B------:R-:W1:Y:S01]  /*18840*/  SHFL.BFLY PT, R3, R4, 0x2, 0x1f ;  /* 0x0c401f0004037f89 */ /* 0x000e6200000e0000 */
[----:B0-----:R-:W-:Y:S01]  /*18850*/  FADD.FTZ R2, R2, R5 ;  /* 0x0000000502027221 */ /* 0x001fe20000010000 */
[----:B------:R-:W-:-:S02]  /*18860*/  IMAD.MOV.U32 R5, RZ, RZ, RZ ;  /* 0x000000ffff057224 */ /* 0x000fc400078e00ff */
[----:B-1----:R-:W-:Y:S01]  /*18870*/  FADD.FTZ R8, R3, R4 ;  /* 0x0000000403087221 */ /* 0x002fe20000010000 */
[----:B------:R-:W-:Y:S01]  /*18880*/  IMAD.MOV.U32 R4, RZ, RZ, -0x800000 ;  /* 0xff800000ff047424 */ /* 0x000fe200078e00ff */
[----:B------:R-:W0:Y:S04]  /*18890*/  SHFL.BFLY PT, R3, R2, 0x1, 0x1f ;  /* 0x0c201f0002037f89 */ /* 0x000e2800000e0000 */
[----:B------:R-:W1:Y:S01]  /*188a0*/  SHFL.BFLY PT, R9, R8, 0x1, 0x1f ;  /* 0x0c201f0008097f89 */ /* 0x000e6200000e0000 */
[----:B0-----:R-:W-:Y:S01]  /*188b0*/  FADD.FTZ R12, R2, R3 ;  /* 0x00000003020c7221 */ /* 0x001fe20000010000 */
[----:B------:R-:W-:Y:S01]  /*188c0*/  SEL R2, RZ, 0x1, P2 ;  /* 0x00000001ff027807 */ /* 0x000fe20001000000 */
[----:B------:R-:W-:Y:S02]  /*188d0*/  IMAD.MOV.U32 R3, RZ, RZ, -0x800000 ;  /* 0xff800000ff037424 */ /* 0x000fe400078e00ff */
[----:B-1----:R-:W-:Y:S01]  /*188e0*/  FADD.FTZ R13, R8, R9 ;  /* 0x00000009080d7221 */ /* 0x002fe20000010000 */
[----:B------:R-:W-:-:S02]  /*188f0*/  FSETP.NE.FTZ.AND P0, PT, R12, RZ, PT ;  /* 0x000000ff0c00720b */ /* 0x000fc40003f15000 */
[----:B------:R-:W-:Y:S01]  /*18900*/  LOP3.LUT R19, R19, R2, RZ, 0x3c, !PT ;  /* 0x0000000213137212 */ /* 0x000fe200078e3cff */
[----:B------:R-:W-:Y:S01]  /*18910*/  IMAD.MOV.U32 R2, RZ, RZ, RZ ;  /* 0x000000ffff027224 */ /* 0x000fe200078e00ff */
        /* <DEDUP_REMOVED lines=8> */
[----:B------:R-:W-:Y:S02]  /*189a0*/  WARPGROUP.DEPBAR.LE gsb0, 0x0 ;  /* 0x00008000000079c5 */ /* 0x000fe40000010000 */
[----:B------:R-:W-:Y:S01]  /*189b0*/  WARPGROUP.ARRIVE ;  /* 0x00000000000079c5 */ /* 0x000fe20000000000 */
[----:B------:R-:W0:Y:S01]  /*189c0*/  @P3 MUFU.RCP R2, R13 ;  /* 0x0000000d00023308 */ /* 0x000e220000001000 */
[----:B-1----:R-:W-:Y:S01]  /*189d0*/  @P3 FMUL.FTZ R9, R10, 0.69314718246459960938 ;  /* 0x3f3172180a093820 */ /* 0x002fe20000410000 */
[----:B------:R-:W-:-:S03]  /*189e0*/  PLOP3.LUT P0, PT, PT, PT, PT, 0x8, 0x0 ;  /* 0x000000000000781c */ /* 0x000fc60003f0e170 */
[----:B------:R-:W-:Y:S01]  /*189f0*/  HGMMA.64x96x16.F32 R88, gdesc[UR4].tnspB, R88, gsb0 ;  /* 0x41600000045879f0 */ /* 0x000fe20008000858 */
[----:B------:R-:W-:Y:S02]  /*18a00*/  @P3 FFMA.FTZ R4, R14, R6, R9 ;  /* 0x000000060e043223 */ /* 0x000fe40000010009 */
        /* <DEDUP_REMOVED lines=50> */
.L_x_10819:
        /* <DEDUP_REMOVED lines=12> */
[----:B------:R-:W3:Y:S02]  /*18df0*/  LDC R44, c[0x0][0xbe8] ;  /* 0x0002fa00ff2c7b82 */ /* 0x000ee40000000800 */
[----:B------:R-:W4:Y:S04]  /*18e00*/  LDL.LU R36, [R1+0x54] ;  /* 0x0000540001247983 */ /* 0x000f280000300800 */
[----:B------:R-:W3:Y:S01]  /*18e10*/  LDL R42, [R1+0x58] ;  /* 0x00005800012a7983 */ /* 0x000ee20000100800 */
[----:B------:R-:W0:Y:S01]  /*18e20*/  S2R R5, SR_SWINHI ;  /* 0x0000000000057919 */ /* 0x000e220000002f00 */
[----:B------:R-:W-:-:S02]  /*18e30*/  MOV R34, R2 ;  /* 0x0000000200227202 */ /* 0x000fc40000000f00 */
[----:B0-----:R-:W-:-:S03]  /*18e40*/  MOV R35, R5 ;  /* 0x0000000500237202 */ /* 0x001fc60000000f00 */
[----:B--2---:R-:W-:-:S03]  /*18e50*/  IMAD.WIDE R8, R0, 0x2, R34 ;  /* 0x0000000200087825 */ /* 0x004fc600078e0222 */
[C---:B------:R-:W-:Y:S02]  /*18e60*/  LOP3.LUT R5, R8.reuse, 0x180, RZ, 0xc0, !PT ;  /* 0x0000018008057812 */ /* 0x040fe400078ec0ff */
[C---:B------:R-:W-:Y:S02]  /*18e70*/  IADD3 R10, P2, R8.reuse, 0x3020, RZ ;  /* 0x00003020080a7810 */ /* 0x040fe40007f5e0ff */
[----:B------:R-:W-:Y:S02]  /*18e80*/  SHF.R.U64 R5, R5, 0x3, RZ ;  /* 0x0000000305057819 */ /* 0x000fe400000012ff */
[C---:B------:R-:W-:Y:S02]  /*18e90*/  IADD3 R11, P4, R8.reuse, 0x20, RZ ;  /* 0x00000020080b7810 */ /* 0x040fe40007f9e0ff */
[C---:B------:R-:W-:Y:S02]  /*18ea0*/  IADD3 R31, P3, R8.reuse, 0x3000, RZ ;  /* 0x00003000081f7810 */ /* 0x040fe40007f7e0ff */
[----:B------:R-:W-:-:S02]  /*18eb0*/  IADD3 R12, P1, R8, 0x6000, RZ ;  /* 0x00006000080c7810 */ /* 0x000fc40007f3e0ff */
[----:B------:R-:W-:Y:S02]  /*18ec0*/  IADD3 R37, P0, R8, 0x6020, RZ ;  /* 0x0000602008257810 */ /* 0x000fe40007f1e0ff */
[----:B------:R-:W-:Y:S02]  /*18ed0*/  LOP3.LUT R8, R5, R8, RZ, 0x3c, !PT ;  /* 0x0000000805087212 */ /* 0x000fe400078e3cff */
[----:B------:R-:W-:Y:S01]  /*18ee0*/  LOP3.LUT R5, R10, 0x180, RZ, 0xc0, !PT ;  /* 0x000001800a057812 */ /* 0x000fe200078ec0ff */
[----:B------:R-:W-:Y:S01]  /*18ef0*/  IMAD.X R15, RZ, RZ, R9, P0 ;  /* 0x000000ffff0f7224 */ /* 0x000fe200000e0609 */
[----:B----4-:R-:W-:Y:S02]  /*18f00*/  ISETP.NE.AND P0, PT, R36, RZ, PT ;  /* 0x000000ff2400720c */ /* 0x010fe40003f05270 */
[----:B------:R-:W-:-:S04]  /*18f10*/  SHF.R.U64 R5, R5, 0x3, RZ ;  /* 0x0000000305057819 */ /* 0x000fc800000012ff */
[----:B------:R-:W-:Y:S02]  /*18f20*/  LOP3.LUT R28, R5, R10, RZ, 0x3c, !PT ;  /* 0x0000000a051c7212 */ /* 0x000fe400078e3cff */
[----:B------:R-:W-:Y:S01]  /*18f30*/  SEL R5, R36, UR4, P0 ;  /* 0x0000000424057c07 */ /* 0x000fe20008000000 */
[----:B------:R-:W-:Y:S05]  /*18f40*/  WARPSYNC.ALL ;  /* 0x0000000000007948 */ /* 0x000fea0003800000 */
[----:B------:R-:W-:Y:S01]  /*18f50*/  LOP3.LUT R0, R11, 0x180, RZ, 0xc0, !PT ;  /* 0x000001800b007812 */ /* 0x000fe200078ec0ff */
[--C-:B------:R-:W-:Y:S01]  /*18f60*/  IMAD.X R25, RZ, RZ, R9.reuse, P4 ;  /* 0x000000ffff197224 */ /* 0x100fe200020e0609 */
[----:B------:R-:W-:Y:S01]  /*18f70*/  LOP3.LUT R14, R37, 0x180, RZ, 0xc0, !PT ;  /* 0x00000180250e7812 */ /* 0x000fe200078ec0ff */
[--C-:B------:R-:W-:Y:S01]  /*18f80*/  IMAD.X R27, RZ, RZ, R9.reuse, P3 ;  /* 0x000000ffff1b7224 */ /* 0x100fe200018e0609 */
[----:B------:R-:W-:Y:S01]  /*18f90*/  SHF.R.U64 R0, R0, 0x3, RZ ;  /* 0x0000000300007819 */ /* 0x000fe200000012ff */
[--C-:B------:R-:W-:Y:S01]  /*18fa0*/  IMAD.X R29, RZ, RZ, R9.reuse, P2 ;  /* 0x000000ffff1d7224 */ /* 0x100fe200010e0609 */
[----:B------:R-:W-:Y:S01]  /*18fb0*/  MOV R30, R8 ;  /* 0x00000008001e7202 */ /* 0x000fe20000000f00 */
[----:B------:R-:W-:Y:S01]  /*18fc0*/  IMAD.X R13, RZ, RZ, R9, P1 ;  /* 0x000000ffff0d7224 */ /* 0x000fe200008e0609 */
[----:B------:R-:W-:Y:S01]  /*18fd0*/  LOP3.LUT R24, R0, R11, RZ, 0x3c, !PT ;  /* 0x0000000b00187212 */ /* 0x000fe200078e3cff */
[----:B------:R-:W-:Y:S01]  /*18fe0*/  ULDC.64 UR4, c[0x0][0xc00] ;  /* 0x0003000000047ab9 */ /* 0x000fe20000000a00 */
[----:B------:R-:W-:Y:S01]  /*18ff0*/  LOP3.LUT R0, R31, 0x180, RZ, 0xc0, !PT ;  /* 0x000001801f007812 */ /* 0x000fe200078ec0ff */
[----:B------:R-:W-:Y:S01]  /*19000*/  ULDC.64 UR6, c[0x0][0xc08] ;  /* 0x0003020000067ab9 */ /* 0x000fe20000000a00 */
[----:B------:R-:W-:-:S02]  /*19010*/  LOP3.LUT R11, R12, 0x180, RZ, 0xc0, !PT ;  /* 0x000001800c0b7812 */ /* 0x000fc400078ec0ff */
[----:B------:R-:W-:Y:S02]  /*19020*/  SHF.R.U64 R0, R0, 0x3, RZ ;  /* 0x0000000300007819 */ /* 0x000fe400000012ff */
[----:B------:R-:W-:Y:S02]  /*19030*/  SHF.R.U64 R11, R11, 0x3, RZ ;  /* 0x000000030b0b7819 */ /* 0x000fe400000012ff */
[----:B------:R-:W-:Y:S02]  /*19040*/  LOP3.LUT R26, R0, R31, RZ, 0x3c, !PT ;  /* 0x0000001f001a7212 */ /* 0x000fe400078e3cff */
[----:B------:R-:W-:Y:S02]  /*19050*/  SHF.R.U64 R14, R14, 0x3, RZ ;  /* 0x000000030e0e7819 */ /* 0x000fe400000012ff */
[----:B------:R-:W-:Y:S02]  /*19060*/  LOP3.LUT R12, R11, R12, RZ, 0x3c, !PT ;  /* 0x0000000c0b0c7212 */ /* 0x000fe400078e3cff */
[----:B------:R-:W-:-:S02]  /*19070*/  F2FP.F16.F32.PACK_AB R8, R7, R6 ;  /* 0x000000060708723e */ /* 0x000fc400000000ff */
[----:B------:R-:W-:Y:S02]  /*19080*/  F2FP.F16.F32.PACK_AB R9, R91, R90 ;  /* 0x0000005a5b09723e */ /* 0x000fe400000000ff */
[----:B------:R-:W-:Y:S02]  /*19090*/  F2FP.F16.F32.PACK_AB R10, R93, R92 ;  /* 0x0000005c5d0a723e */ /* 0x000fe400000000ff */
[----:B------:R-:W-:Y:S01]  /*190a0*/  F2FP.F16.F32.PACK_AB R11, R95, R94 ;  /* 0x0000005e5f0b723e */ /* 0x000fe200000000ff */
[----:B------:R-:W-:Y:S01]  /*190b0*/  BAR.SYNC.DEFER_BLOCKING 0x1, 0x180 ;  /* 0x0046000000007b1d */ /* 0x000fe20000010000 */
[----:B------:R-:W-:Y:S02]  /*190c0*/  MOV R41, R24 ;  /* 0x0000001800297202 */ /* 0x000fe40000000f00 */
[----:B------:R-:W-:Y:S02]  /*190d0*/  MOV R0, R26 ;  /* 0x0000001a00007202 */ /* 0x000fe40000000f00 */
[----:B------:R-:W-:-:S02]  /*190e0*/  LOP3.LUT R14, R14, R37, RZ, 0x3c, !PT ;  /* 0x000000250e0e7212 */ /* 0x000fc400078e3cff */
[----:B------:R-:W-:Y:S01]  /*190f0*/  F2FP.F16.F32.PACK_AB R24, R97, R96 ;  /* 0x000000606118723e */ /* 0x000fe200000000ff */
[----:B------:R-:W3:Y:S01]  /*19100*/  LDC.64 R36, c[0x0][0xc00] ;  /* 0x00030000ff247b82 */ /* 0x000ee20000000a00 */
[----:B------:R-:W-:Y:S02]  /*19110*/  F2FP.F16.F32.PACK_AB R25, R99, R98 ;  /* 0x000000626319723e */ /* 0x000fe400000000ff */
[----:B------:R-:W-:Y:S02]  /*19120*/  F2FP.F16.F32.PACK_AB R26, R101, R100 ;  /* 0x00000064651a723e */ /* 0x000fe400000000ff */
[----:B------:R-:W-:Y:S02]  /*19130*/  F2FP.F16.F32.PACK_AB R27, R103, R102 ;  /* 0x00000066671b723e */ /* 0x000fe400000000ff */
[----:B------:R-:W-:Y:S02]  /*19140*/  MOV R40, R28 ;  /* 0x0000001c00287202 */ /* 0x000fe40000000f00 */
[----:B------:R-:W-:-:S02]  /*19150*/  F2FP.F16.F32.PACK_AB R28, R105, R104 ;  /* 0x00000068691c723e */ /* 0x000fc400000000ff */
[----:B------:R-:W-:Y:S02]  /*19160*/  F2FP.F16.F32.PACK_AB R29, R33, R32 ;  /* 0x00000020211d723e */ /* 0x000fe400000000ff */
[----:B------:R-:W-:Y:S01]  /*19170*/  F2FP.F16.F32.PACK_AB R31, R111, R110 ;  /* 0x0000006e6f1f723e */ /* 0x000fe200000000ff */
[----:B------:R0:W-:Y:S01]  /*19180*/  STSM.16.M88.4 [R30], R8 ;  /* 0x000000081e007844 */ /* 0x0001e20000000200 */
[----:B------:R-:W-:Y:S02]  /*19190*/  MOV R39, R12 ;  /* 0x0000000c00277202 */ /* 0x000fe40000000f00 */
[----:B------:R-:W-:Y:S01]  /*191a0*/  MOV R38, R14 ;  /* 0x0000000e00267202 */ /* 0x000fe20000000f00 */
[----:B------:R2:W-:Y:S01]  /*191b0*/  STSM.16.M88.4 [R41], R24 ;  /* 0x0000001829007844 */ /* 0x0005e20000000200 */
        /* <DEDUP_REMOVED lines=8> */
[----:B------:R-:W-:Y:S02]  /*19240*/  F2FP.F16.F32.PACK_AB R11, R119, R118 ;  /* 0x00000076770b723e */ /* 0x000fe400000000ff */
[----:B--2---:R-:W-:Y:S02]  /*19250*/  F2FP.F16.F32.PACK_AB R24, R129, R128 ;  /* 0x000000808118723e */ /* 0x004fe400000000ff */
[----:B------:R-:W-:Y:S02]  /*19260*/  F2FP.F16.F32.PACK_AB R25, R131, R130 ;  /* 0x000000828319723e */ /* 0x000fe400000000ff */
[----:B------:R-:W-:Y:S02]  /*19270*/  F2FP.F16.F32.PACK_AB R26, R133, R132 ;  /* 0x00000084851a723e */ /* 0x000fe400000000ff */
[----:B------:R-:W-:Y:S01]  /*19280*/  F2FP.F16.F32.PACK_AB R27, R135, R134 ;  /* 0x00000086871b723e */ /* 0x000fe200000000ff */
[----:B------:R0:W-:Y:S04]  /*19290*/  STSM.16.M88.4 [R0], R28 ;  /* 0x0000001c00007844 */ /* 0x0001e80000000200 */
[----:B------:R2:W-:Y:S04]  /*192a0*/  STSM.16.M88.4 [R40], R8 ;  /* 0x0000000828007844 */ /* 0x0005e80000000200 */
[----:B------:R4:W-:Y:S04]  /*192b0*/  STSM.16.M88.4 [R39], R12 ;  /* 0x0000000c27007844 */ /* 0x0009e80000000200 */
[----:B------:R1:W-:Y:S01]  /*192c0*/  STSM.16.M88.4 [R38], R24 ;  /* 0x0000001826007844 */ /* 0x0003e20000000200 */
[----:B------:R-:W-:Y:S01]  /*192d0*/  BAR.SYNC.DEFER_BLOCKING 0x1, 0x180 ;  /* 0x0046000000007b1d */ /* 0x000fe20000010000 */
[----:B------:R-:W-:-:S04]  /*192e0*/  ISETP.NE.U32.AND P3, PT, RZ, UR4, PT ;  /* 0x00000004ff007c0c */ /* 0x000fc8000bf65070 */
[----:B------:R-:W-:Y:S01]  /*192f0*/  ISETP.NE.AND.EX P3, PT, RZ, UR5, PT, P3 ;  /* 0x00000005ff007c0c */ /* 0x000fe2000bf65330 */
[----:B0-----:R-:W-:Y:S02]  /*19300*/  IMAD.MOV.U32 R0, RZ, RZ, RZ ;  /* 0x000000ffff007224 */ /* 0x001fe400078e00ff */
[----:B---3--:R-:W-:-:S10]  /*19310*/  IMAD.WIDE R28, R42, 0x4, R36 ;  /* 0x000000042a1c7825 */ /* 0x008fd400078e0224 */
[----:B------:R-:W5:Y:S01]  /*19320*/  @P3 LDG.E R0, desc[UR40][R28.64] ;  /* 0x000000281c003981 */ /* 0x000f62000c1e1900 */
[----:B------:R-:W-:-:S04]  /*19330*/  ISETP.NE.U32.AND P0, PT, RZ, UR6, PT ;  /* 0x00000006ff007c0c */ /* 0x000fc8000bf05070 */
[----:B------:R-:W-:-:S13]  /*19340*/  ISETP.NE.AND.EX P0, PT, RZ, UR7, PT, P0 ;  /* 0x00000007ff007c0c */ /* 0x000fda000bf05300 */
[----:B--2---:R-:W0:Y:S01]  /*19350*/  @P0 LDC.64 R8, c[0x0][0xc08] ;  /* 0x00030200ff080b82 */ /* 0x004e220000000a00 */
[----:B------:R-:W-:Y:S01]  /*19360*/  ULDC UR6, c[0x0][0xa88] ;  /* 0x0002a20000067ab9 */ /* 0x000fe20000000800 */
[----:B----4-:R-:W-:Y:S01]  /*19370*/  IMAD.MOV.U32 R14, RZ, RZ, 0x9b8 ;  /* 0x000009b8ff0e7424 */ /* 0x010fe200078e00ff */
[----:B------:R-:W-:Y:S01]  /*19380*/  ISETP.GT.AND P1, PT, R5, 0x1, PT ;  /* 0x000000010500780c */ /* 0x000fe20003f24270 */
[----:B------:R-:W-:-:S03]  /*19390*/  IMAD.U32 R31, RZ, RZ, UR6 ;  /* 0x00000006ff1f7e24 */ /* 0x000fc6000f8e00ff */
[----:B------:R-:W-:-:S04]  /*193a0*/  SEL R14, R14, 0x978, P1 ;  /* 0x000009780e0e7807 */ /* 0x000fc80000800000 */
[----:B------:R2:W3:Y:S01]  /*193b0*/  LDC.64 R10, c[0x0][R14+0x218] ;  /* 0x000086000e0a7b82 */ /* 0x0004e20000000a00 */
[----:B0-----:R-:W-:-:S07]  /*193c0*/  @P0 IMAD.WIDE R8, R42, 0x4, R8 ;  /* 0x000000042a080825 */ /* 0x001fce00078e0208 */
[----:B------:R2:W0:Y:S01]  /*193d0*/  LDC.64 R12, c[0x0][R14+0x228] ;  /* 0x00008a000e0c7b82 */ /* 0x0004220000000a00 */
[----:B------:R4:W5:Y:S07]  /*193e0*/  @P0 LDG.E R31, desc[UR40][R8.64] ;  /* 0x00000028081f0981 */ /* 0x00096e000c1e1900 */
[----:B----4-:R2:W4:Y:S01]  /*193f0*/  LDC.64 R8, c[0x0][R14+0x220] ;  /* 0x000088000e087b82 */ /* 0x0105220000000a00 */
[----:B------:R-:W-:Y:S01]  /*19400*/  ISETP.NE.AND P2, PT, R44, 0x1, PT ;  /* 0x000000012c00780c */ /* 0x000fe20003f45270 */
[----:B-1-3--:R-:W-:-:S12]  /*19410*/  @P0 BRA `(.L_x_10931) ;  /* 0x0000000000100947 */ /* 0x00afd80003800000 */
[----:B------:R-:W-:Y:S05]  /*19420*/  @!P3 BRA `(.L_x_10931) ;  /* 0x00000000000cb947 */ /* 0x000fea0003800000 */
[----:B------:R-:W3:Y:S04]  /*19430*/  LDG.E R24, desc[UR40][R28.64] ;  /* 0x000000281c187981 */ /* 0x000ee8000c1e1900 */
[----:B-----5:R-:W3:Y:S02]  /*19440*/  LDG.E R31, desc[UR40][R28.64+0x4] ;  /* 0x000004281c1f7981 */ /* 0x020ee4000c1e1900 */
[----:B---3--:R-:W-:-:S07]  /*19450*/  IMAD.IADD R31, R31, 0x1, -R24 ;  /* 0x000000011f1f7824 */ /* 0x008fce00078e0a18 */
.L_x_10931:
[----:B------:R-:W3:Y:S04]  /*19460*/  LDL R51, [R1+0x50] ;  /* 0x0000500001337983 */ /* 0x000ee80000100800 */
[----:B------:R-:W3:Y:S04]  /*19470*/  LDL R28, [R1+0x44] ;  /* 0x00004400011c7983 */ /* 0x000ee80000100800 */
[----:B------:R-:W3:Y:S04]  /*19480*/  LDL R52, [R1+0x1c] ;  /* 0x00001c0001347983 */ /* 0x000ee80000100800 */
[----:B------:R-:W3:Y:S01]  /*19490*/  LDL R49, [R1+0x60] ;  /* 0x0000600001317983 */ /* 0x000ee20000100800 */
[----:B--2---:R-:W1:Y:S03]  /*194a0*/  LDC.64 R14, c[0x0][R14+0x210] ;  /* 0x000084000e0e7b82 */ /* 0x004e660000000a00 */
[----:B------:R-:W2:Y:S04]  /*194b0*/  LDL R36, [R1+0x68] ;  /* 0x0000680001247983 */ /* 0x000ea80000100800 */
[----:B------:R-:W2:Y:S01]  /*194c0*/  LDL R30, [R1+0x64] ;  /* 0x00006400011e7983 */ /* 0x000ea20000100800 */
[----:B------:R-:W-:Y:S01]  /*194d0*/  ISETP.NE.U32.AND P0, PT, RZ, UR4, PT ;  /* 0x00000004ff007c0c */ /* 0x000fe2000bf05070 */
[----:B------:R-:W0:Y:S03]  /*194e0*/  @P2 LDC R26, c[0x0][0xbec] ;  /* 0x0002fb00ff1a2b82 */ /* 0x000e260000000800 */
[----:B------:R-:W-:-:S02]  /*194f0*/  ISETP.NE.AND.EX P0, PT, RZ, UR5, PT, P0 ;  /* 0x00000005ff007c0c */ /* 0x000fc4000bf05300 */
[----:B------:R-:W-:-:S03]  /*19500*/  SHF.R.S32.HI R5, RZ, 0x1f, R42 ;  /* 0x0000001fff057819 */ /* 0x000fc6000001142a */
[----:B------:R-:W1:Y:S01]  /*19510*/  @P2 LDC R39, c[0x0][0xbf0] ;  /* 0x0002fc00ff272b82 */ /* 0x000e620000000800 */
[----:B------:R-:W-:-:S07]  /*19520*/  SEL R45, R42, RZ, !P0 ;  /* 0x000000ff2a2d7207 */ /* 0x000fce0004000000 */
[----:B------:R-:W0:Y:S01]  /*19530*/  LDC.64 R24, c[0x0][0xba8] ;  /* 0x0002ea00ff187b82 */ /* 0x000e220000000a00 */
[----:B------:R-:W-:Y:S01]  /*19540*/  SEL R5, R5, RZ, !P0 ;  /* 0x000000ff05057207 */ /* 0x000fe20004000000 */
[----:B----4-:R-:W-:-:S04]  /*19550*/  IMAD R9, R9, R45, RZ ;  /* 0x0000002d09097224 */ /* 0x010fc800078e02ff */
[C---:B------:R-:W-:Y:S02]  /*19560*/  IMAD R37, R8.reuse, R5, R9 ;  /* 0x0000000508257224 */ /* 0x040fe400078e0209 */
[----:B------:R-:W-:Y:S01]  /*19570*/  IMAD.WIDE.U32 R8, R8, R45, RZ ;  /* 0x0000002d08087225 */ /* 0x000fe200078e00ff */
[----:B-----5:R-:W-:Y:S01]  /*19580*/  SHF.R.S32.HI R47, RZ, 0x1f, R0 ;  /* 0x0000001fff2f7819 */ /* 0x020fe20000011400 */
[----:B0-----:R-:W0:Y:S08]  /*19590*/  @!P1 LDC R24, c[0x0][0xb50] ;  /* 0x0002d400ff189b82 */ /* 0x001e300000000800 */
[----:B------:R-:W4:Y:S01]  /*195a0*/  @!P1 LDC R25, c[0x0][0xb54] ;  /* 0x0002d500ff199b82 */ /* 0x000f220000000800 */
[----:B------:R-:W-:-:S02]  /*195b0*/  IMAD R46, R31, R44, RZ ;  /* 0x0000002c1f2e7224 */ /* 0x000fc400078e02ff */
[-C--:B---3--:R-:W-:Y:S02]  /*195c0*/  IMAD R27, R11, R51.reuse, RZ ;  /* 0x000000330b1b7224 */ /* 0x088fe400078e02ff */
[----:B------:R-:W-:-:S04]  /*195d0*/  IMAD.WIDE.U32 R10, R10, R51, RZ ;  /* 0x000000330a0a7225 */ /* 0x000fc800078e00ff */
[----:B------:R-:W-:Y:S01]  /*195e0*/  IMAD.IADD R29, R28, 0x1, R52 ;  /* 0x000000011c1d7824 */ /* 0x000fe200078e0234 */
[----:B------:R-:W-:Y:S01]  /*195f0*/  IADD3 R10, P0, P3, R8, R10, R0 ;  /* 0x0000000a080a7210 */ /* 0x000fe20007b1e000 */
[----:B------:R-:W-:Y:S02]  /*19600*/  IMAD.IADD R28, R11, 0x1, R27 ;  /* 0x000000010b1c7824 */ /* 0x000fe400078e021b */
[----:B------:R-:W-:Y:S01]  /*19610*/  @P2 IMAD.HI.U32 R8, R29, R26, RZ ;  /* 0x0000001a1d082227 */ /* 0x000fe200078e00ff */
[----:B------:R-:W-:-:S03]  /*19620*/  SEL R5, R49, RZ, P1 ;  /* 0x000000ff31057207 */ /* 0x000fc60000800000 */
[----:B------:R-:W-:Y:S02]  /*19630*/  IMAD.IADD R11, R9, 0x1, R37 ;  /* 0x00000001090b7824 */ /* 0x000fe400078e0225 */
[----:B------:R-:W-:Y:S01]  /*19640*/  IMAD.MOV.U32 R9, RZ, RZ, R29 ;  /* 0x000000ffff097224 */ /* 0x000fe200078e001d */
[----:B-1----:R-:W-:Y:S01]  /*19650*/  @P2 SHF.R.U32.HI R9, RZ, R39, R8 ;  /* 0x00000027ff092219 */ /* 0x002fe20000011608 */
[-C--:B------:R-:W-:Y:S02]  /*19660*/  IMAD R27, R13, R5.reuse, RZ ;  /* 0x000000050d1b7224 */ /* 0x080fe400078e02ff */
[----:B------:R-:W-:-:S04]  /*19670*/  IMAD.WIDE.U32 R12, R12, R5, RZ ;  /* 0x000000050c0c7225 */ /* 0x000fc800078e00ff */
[----:B------:R-:W-:Y:S01]  /*19680*/  IMAD.MOV R5, RZ, RZ, -R9 ;  /* 0x000000ffff057224 */ /* 0x000fe200078e0a09 */
[----:B------:R-:W-:Y:S01]  /*19690*/  IADD3.X R11, R11, R28, R47, P0, P3 ;  /* 0x0000001c0b0b7210 */ /* 0x000fe200007e642f */
[----:B------:R-:W-:Y:S01]  /*196a0*/  IMAD.IADD R27, R13, 0x1, R27 ;  /* 0x000000010d1b7824 */ /* 0x000fe200078e021b */
[----:B------:R-:W-:Y:S01]  /*196b0*/  IADD3 R12, P0, P3, R9, R10, R12 ;  /* 0x0000000a090c7210 */ /* 0x000fe20007b1e00c */
[----:B------:R-:W-:Y:S01]  /*196c0*/  IMAD R5, R44, R5, R29 ;  /* 0x000000052c057224 */ /* 0x000fe200078e021d */
[----:B------:R-:W-:-:S04]  /*196d0*/  SHF.R.S32.HI R8, RZ, 0x1f, R9 ;  /* 0x0000001fff087819 */ /* 0x000fc80000011409 */
[----:B------:R-:W-:Y:S01]  /*196e0*/  IADD3.X R13, R8, R11, R27, P0, P3 ;  /* 0x0000000b080d7210 */ /* 0x000fe200007e641b */
[-C--:B------:R-:W-:Y:S01]  /*196f0*/  IMAD R8, R15, R5.reuse, RZ ;  /* 0x000000050f087224 */ /* 0x080fe200078e02ff */
[----:B------:R-:W-:Y:S01]  /*19700*/  SHF.R.S32.HI R9, RZ, 0x1f, R5 ;  /* 0x0000001fff097819 */ /* 0x000fe20000011405 */
[----:B------:R-:W-:-:S04]  /*19710*/  IMAD.WIDE.U32 R12, R14, R5, R12 ;  /* 0x000000050e0c7225 */ /* 0x000fc800078e000c */
[----:B------:R-:W-:Y:S01]  /*19720*/  IMAD R9, R14, R9, R8 ;  /* 0x000000090e097224 */ /* 0x000fe200078e0208 */
[----:B0-----:R-:W-:-:S03]  /*19730*/  LEA R24, P0, R12, R24, 0x2 ;  /* 0x000000180c187211 */ /* 0x001fc600078010ff */
[----:B------:R-:W-:-:S05]  /*19740*/  IMAD.IADD R5, R13, 0x1, R9 ;  /* 0x000000010d057824 */ /* 0x000fca00078e0209 */
[----:B----4-:R-:W-:Y:S01]  /*19750*/  LEA.HI.X R5, R12, R25, R5, 0x2, P0 ;  /* 0x000000190c057211 */ /* 0x010fe200000f1405 */
[----:B------:R-:W-:Y:S01]  /*19760*/  SHFL.IDX PT, R8, R24, RZ, 0x1c1f ;  /* 0x001c1fff18087589 */ /* 0x000fe200000e0000 */
[----:B--2---:R-:W-:-:S03]  /*19770*/  IMAD.IADD R25, R36, 0x1, R52 ;  /* 0x0000000124197824 */ /* 0x004fc600078e0234 */
[----:B------:R-:W0:Y:S04]  /*19780*/  SHFL.IDX PT, R9, R5, RZ, 0x1c1f ;  /* 0x001c1fff05097589 */ /* 0x000e2800000e0000 */
[----:B------:R-:W-:Y:S04]  /*19790*/  SHFL.IDX PT, R10, R24, 0x1, 0x1c1f ;  /* 0x003c1f00180a7f89 */ /* 0x000fe800000e0000 */
[----:B------:R-:W1:Y:S01]  /*197a0*/  SHFL.IDX PT, R11, R5, 0x1, 0x1c1f ;  /* 0x003c1f00050b7f89 */ /* 0x000e6200000e0000 */
        /* <DEDUP_REMOVED lines=9> */
[----:B------:R-:W-:Y:S01]  /*19840*/  ULDC.64 UR4, c[0x0][0xaa0] ;  /* 0x0002a80000047ab9 */ /* 0x000fe20000000a00 */
        /* <DEDUP_REMOVED lines=9> */
[C---:B------:R-:W-:Y:S01]  /*198e0*/  IADD3 R6, P5, R34.reuse, 0x7800, RZ ;  /* 0x0000780022067810 */ /* 0x040fe20007fbe0ff */
[----:B------:R-:W-:Y:S01]  /*198f0*/  IMAD R47, R47, UR4, RZ ;  /* 0x000000042f2f7c24 */ /* 0x000fe2000f8e02ff */
[----:B------:R-:W-:Y:S02]  /*19900*/  IADD3 R25, P0, R34, 0x1800, RZ ;  /* 0x0000180022197810 */ /* 0x000fe40007f1e0ff */
[----:B------:R-:W-:Y:S02]  /*19910*/  LOP3.LUT R3, R6, 0x180, RZ, 0xc0, !PT ;  /* 0x0000018006037812 */ /* 0x000fe400078ec0ff */
[----:B------:R-:W-:Y:S01]  /*19920*/  IADD3 R29, P1, R34, 0x3000, RZ ;  /* 0x00003000221d7810 */ /* 0x000fe20007f3e0ff */
[----:B------:R-:W-:Y:S01]  /*19930*/  IMAD.WIDE.U32 R12, R0, UR4, RZ ;  /* 0x00000004000c7c25 */ /* 0x000fe2000f8e00ff */
[----:B------:R-:W-:Y:S02]  /*19940*/  SHF.R.U64 R3, R3, 0x3, RZ ;  /* 0x0000000303037819 */ /* 0x000fe400000012ff */
[----:B------:R-:W-:Y:S01]  /*19950*/  IADD3 R33, P3, R34, 0x4800, RZ ;  /* 0x0000480022217810 */ /* 0x000fe20007f7e0ff */
[----:B------:R-:W-:Y:S01]  /*19960*/  IMAD.X R41, RZ, RZ, R35, P5 ;  /* 0x000000ffff297224 */ /* 0x000fe200028e0623 */
[----:B------:R-:W-:-:S02]  /*19970*/  LOP3.LUT R40, R3, R6, RZ, 0x3c, !PT ;  /* 0x0000000603287212 */ /* 0x000fc400078e3cff */
[----:B------:R-:W1:Y:S01]  /*19980*/  @P2 LDC R3, c[0x0][0xbec] ;  /* 0x0002fb00ff032b82 */ /* 0x000e620000000800 */
[----:B------:R-:W-:Y:S01]  /*19990*/  IADD3 R37, P4, R34, 0x6000, RZ ;  /* 0x0000600022257810 */ /* 0x000fe20007f9e0ff */
[----:B------:R-:W-:Y:S01]  /*199a0*/  IMAD R47, R0, UR5, R47 ;  /* 0x00000005002f7c24 */ /* 0x000fe2000f8e022f */
[----:B------:R-:W-:Y:S01]  /*199b0*/  LOP3.LUT R24, R25, 0x180, RZ, 0xc0, !PT ;  /* 0x0000018019187812 */ /* 0x000fe200078ec0ff */
[----:B------:R-:W-:Y:S01]  /*199c0*/  IMAD R0, R15, 0x60, R10 ;  /* 0x000000600f007824 */ /* 0x000fe200078e020a */
[----:B------:R-:W-:Y:S01]  /*199d0*/  LOP3.LUT R28, R29, 0x180, RZ, 0xc0, !PT ;  /* 0x000001801d1c7812 */ /* 0x000fe200078ec0ff */
[----:B------:R-:W5:Y:S01]  /*199e0*/  LD.E.128 R40, desc[UR40][R40.64] ;  /* 0x0000002828287980 */ /* 0x000f62000c101d00 */
[----:B------:R-:W-:Y:S02]  /*199f0*/  LOP3.LUT R32, R33, 0x180, RZ, 0xc0, !PT ;  /* 0x0000018021207812 */ /* 0x000fe400078ec0ff */
[----:B------:R-:W-:Y:S02]  /*19a00*/  LOP3.LUT R36, R37, 0x180, RZ, 0xc0, !PT ;  /* 0x0000018025247812 */ /* 0x000fe400078ec0ff */
[----:B------:R-:W-:Y:S01]  /*19a10*/  LOP3.LUT R5, R34, 0x180, RZ, 0xc0, !PT ;  /* 0x0000018022057812 */ /* 0x000fe200078ec0ff */
[----:B------:R-:W-:Y:S01]  /*19a20*/  IMAD.IADD R13, R13, 0x1, R47 ;  /* 0x000000010d0d7824 */ /* 0x000fe200078e022f */
[----:B------:R-:W-:Y:S01]  /*19a30*/  SHF.R.U64 R24, R24, 0x3, RZ ;  /* 0x0000000318187819 */ /* 0x000fe200000012ff */
[----:B------:R-:W-:Y:S01]  /*19a40*/  ULDC.64 UR4, c[0x0][0xae8] ;  /* 0x0002ba0000047ab9 */ /* 0x000fe20000000a00 */
[----:B------:R-:W-:Y:S01]  /*19a50*/  SHF.R.U64 R28, R28, 0x3, RZ ;  /* 0x000000031c1c7819 */ /* 0x000fe200000012ff */
[----:B------:R-:W-:Y:S01]  /*19a60*/  IMAD.IADD R14, R52, 0x1, R0 ;  /* 0x00000001340e7824 */ /* 0x000fe200078e0200 */
[----:B------:R-:W-:-:S02]  /*19a70*/  SHF.R.U64 R32, R32, 0x3, RZ ;  /* 0x0000000320207819 */ /* 0x000fc400000012ff */
[----:B------:R-:W-:Y:S02]  /*19a80*/  SHF.R.U64 R36, R36, 0x3, RZ ;  /* 0x0000000324247819 */ /* 0x000fe400000012ff */
[----:B------:R-:W-:Y:S01]  /*19a90*/  SHF.R.U64 R5, R5, 0x3, RZ ;  /* 0x0000000305057819 */ /* 0x000fe200000012ff */
[----:B------:R-:W-:Y:S01]  /*19aa0*/  IMAD.WIDE.U32 R12, R51, UR4, R12 ;  /* 0x00000004330c7c25 */ /* 0x000fe2000f8e000c */
[----:B------:R-:W-:Y:S02]  /*19ab0*/  LOP3.LUT R24, R24, R25, RZ, 0x3c, !PT ;  /* 0x0000001918187212 */ /* 0x000fe400078e3cff */
[----:B------:R-:W-:Y:S01]  /*19ac0*/  LOP3.LUT R28, R28, R29, RZ, 0x3c, !PT ;  /* 0x0000001d1c1c7212 */ /* 0x000fe200078e3cff */
[----:B-1----:R-:W-:Y:S01]  /*19ad0*/  @P2 IMAD.HI.U32 R0, R14, R3, RZ ;  /* 0x000000030e002227 */ /* 0x002fe200078e00ff */
[----:B------:R-:W-:Y:S02]  /*19ae0*/  LOP3.LUT R32, R32, R33, RZ, 0x3c, !PT ;  /* 0x0000002120207212 */ /* 0x000fe400078e3cff */
[----:B------:R-:W-:Y:S01]  /*19af0*/  LOP3.LUT R36, R36, R37, RZ, 0x3c, !PT ;  /* 0x0000002524247212 */ /* 0x000fe200078e3cff */
[--C-:B------:R-:W-:Y:S01]  /*19b00*/  IMAD.X R25, RZ, RZ, R35.reuse, P0 ;  /* 0x000000ffff197224 */ /* 0x100fe200000e0623 */
[----:B------:R-:W-:Y:S01]  /*19b10*/  LOP3.LUT R4, R5, R34, RZ, 0x3c, !PT ;  /* 0x0000002205047212 */ /* 0x000fe200078e3cff */
[----:B------:R-:W-:Y:S01]  /*19b20*/  IMAD.X R29, RZ, RZ, R35, P1 ;  /* 0x000000ffff1d7224 */ /* 0x000fe200008e0623 */
[----:B------:R-:W-:Y:S01]  /*19b30*/  SHF.R.S32.HI R8, RZ, 0x1f, R45 ;  /* 0x0000001fff087819 */ /* 0x000fe2000001142d */
[----:B------:R-:W-:-:S02]  /*19b40*/  IMAD.X R33, RZ, RZ, R35, P3 ;  /* 0x000000ffff217224 */ /* 0x000fc400018e0623 */
[--C-:B------:R-:W-:Y:S01]  /*19b50*/  IMAD.X R37, RZ, RZ, R35.reuse, P4 ;  /* 0x000000ffff257224 */ /* 0x100fe200020e0623 */
[----:B------:R-:W5:Y:S01]  /*19b60*/  LD.E.128 R24, desc[UR40][R24.64] ;  /* 0x0000002818187980 */ /* 0x000f62000c101d00 */
[----:B------:R-:W-:Y:S02]  /*19b70*/  IMAD.MOV.U32 R5, RZ, RZ, R35 ;  /* 0x000000ffff057224 */ /* 0x000fe400078e0023 */
[----:B------:R-:W-:Y:S01]  /*19b80*/  IMAD R13, R51, UR5, R13 ;  /* 0x00000005330d7c24 */ /* 0x000fe2000f8e020d */
[----:B------:R-:W-:Y:S01]  /*19b90*/  ULDC.64 UR4, c[0x0][0xaf0] ;  /* 0x0002bc0000047ab9 */ /* 0x000fe20000000a00 */
[----:B------:R-:W-:Y:S01]  /*19ba0*/  IMAD.MOV.U32 R3, RZ, RZ, R14 ;  /* 0x000000ffff037224 */ /* 0x000fe200078e000e */
[----:B0-----:R-:W-:Y:S01]  /*19bb0*/  @P2 SHF.R.U32.HI R3, RZ, R11, R0 ;  /* 0x0000000bff032219 */ /* 0x001fe20000011600 */
[----:B------:R-:W-:Y:S01]  /*19bc0*/  IMAD R8, R8, UR4, RZ ;  /* 0x0000000408087c24 */ /* 0x000fe2000f8e02ff */
[----:B------:R-:W5:Y:S01]  /*19bd0*/  LD.E.128 R4, desc[UR40][R4.64] ;  /* 0x0000002804047980 */ /* 0x000f62000c101d00 */
[----:B------:R-:W-:Y:S01]  /*19be0*/  IMAD.WIDE.U32 R12, R45, UR4, R12 ;  /* 0x000000042d0c7c25 */ /* 0x000fe2000f8e000c */
[----:B------:R-:W-:-:S02]  /*19bf0*/  SHF.R.S32.HI R0, RZ, 0x1f, R3 ;  /* 0x0000001fff007819 */ /* 0x000fc40000011403 */
[----:B------:R-:W5:Y:S01]  /*19c00*/  LD.E.128 R28, desc[UR40][R28.64] ;  /* 0x000000281c1c7980 */ /* 0x000f62000c101d00 */
[----:B------:R-:W-:Y:S01]  /*19c10*/  IMAD R11, R45, UR5, R8 ;  /* 0x000000052d0b7c24 */ /* 0x000fe2000f8e0208 */
[----:B------:R-:W-:Y:S02]  /*19c20*/  ULDC.64 UR4, c[0x0][0xae0] ;  /* 0x0002b80000047ab9 */ /* 0x000fe40000000a00 */
[----:B------:R-:W5:Y:S01]  /*19c30*/  LD.E.128 R32, desc[UR40][R32.64] ;  /* 0x0000002820207980 */ /* 0x000f62000c101d00 */
[----:B------:R-:W-:-:S03]  /*19c40*/  IMAD.MOV R15, RZ, RZ, -R3 ;  /* 0x000000ffff0f7224 */ /* 0x000fc600078e0a03 */
[----:B------:R-:W5:Y:S01]  /*19c50*/  LD.E.128 R36, desc[UR40][R36.64] ;  /* 0x0000002824247980 */ /* 0x000f62000c101d00 */
        /* <DEDUP_REMOVED lines=8> */
[----:B------:R-:W-:Y:S02]  /*19ce0*/  IMAD R11, R44, R15, R14 ;  /* 0x0000000f2c0b7224 */ /* 0x000fe400078e020e */
[----:B------:R-:W-:-:S04]  /*19cf0*/  IMAD.WIDE.U32 R12, R3, UR4, R12 ;  /* 0x00000004030c7c25 */ /* 0x000fc8000f8e000c */
[----:B------:R-:W-:Y:S01]  /*19d00*/  IMAD R15, R3, UR5, R0 ;  /* 0x00000005030f7c24 */ /* 0x000fe2000f8e0200 */
[----:B------:R-:W-:Y:S01]  /*19d10*/  SHF.R.S32.HI R3, RZ, 0x1f, R11 ;  /* 0x0000001fff037819 */ /* 0x000fe2000001140b */
        /* <DEDUP_REMOVED lines=20> */
.L_x_11161:
[----:B------:R-:W-:Y:S01]  /*19e60*/  IMAD.IADD R45, R10, 0x1, R52 ;  /* 0x000000010a2d7824 */ /* 0x000fe200078e0234 */
        /* <DEDUP_REMOVED lines=9> */
[C---:B------:R-:W-:Y:S01]  /*19f00*/  @!P2 LEA R20, P4, R44.reuse, R14, 0x1 ;  /* 0x0000000e2c14a211 */ /* 0x040fe200078808ff */
[----:B------:R-:W-:Y:S01]  /*19f10*/  @!P0 IMAD.WIDE R10, R9, 0x2, R14 ;  /* 0x00000002090a8825 */ /* 0x000fe200078e020e */
[-C--:B------:R-:W-:Y:S02]  /*19f20*/  @!P1 LEA.HI.X R13, R47, R3.reuse, R50, 0x1, P3 ;  /* 0x000000032f0d9211 */ /* 0x080fe400018f0c32 */
[----:B------:R-:W-:Y:S02]  /*19f30*/  @!P2 LEA.HI.X R21, R44, R3, R48, 0x1, P4 ;  /* 0x000000032c15a211 */ /* 0x000fe400020f0c30 */
[----:B-----5:R3:W-:Y:S04]  /*19f40*/  @!P0 ST.E.128 desc[UR40][R10.64], R4 ;  /* 0x000000040a008985 */ /* 0x0207e8000c101d28 */
[----:B------:R3:W-:Y:S04]  /*19f50*/  @!P1 ST.E.128 desc[UR40][R12.64], R28 ;  /* 0x0000001c0c009985 */ /* 0x0007e8000c101d28 */
[----:B------:R3:W-:Y:S02]  /*19f60*/  @!P2 ST.E.128 desc[UR40][R20.64], R36 ;  /* 0x000000241400a985 */ /* 0x0007e4000c101d28 */
.L_x_10935:
[----:B------:R-:W-:Y:S05]  /*19f70*/  BSYNC B1 ;  /* 0x0000000000017941 */ /* 0x000fea0003800000 */
.L_x_10934:
[----:B------:R-:W-:-:S03]  /*19f80*/  UMOV UR4, 0xffffffff ;  /* 0xffffffff00047882 */ /* 0x000fc60000000000 */
[----:B------:R-:W-:Y:S05]  /*19f90*/  BRA.DIV UR4, `(.L_x_10936) ;  /* 0x000000b204c87947 */ /* 0x000fea000b800000 */
[----:B-1----:R1:W4:Y:S04]  /*19fa0*/  SHFL.IDX PT, R3, R8, 0x1, 0x1c1f ;  /* 0x003c1f0008037f89 */ /* 0x00232800000e0000 */
[----:B--2---:R1:W2:Y:S02]  /*19fb0*/  SHFL.IDX PT, R14, R0, 0x1, 0x1c1f ;  /* 0x003c1f00000e7f89 */ /* 0x0042a400000e0000 */
.L_x_11165:
[----:B---3-5:R-:W-:-:S05]  /*19fc0*/  VIADD R5, R45, 0x60 ;  /* 0x000000602d057836 */ /* 0x028fca0000000000 */
[----:B------:R-:W-:-:S13]  /*19fd0*/  ISETP.GE.AND P0, PT, R5, R46, PT ;  /* 0x0000002e0500720c */ /* 0x000fda0003f06270 */
[----:B------:R-:W-:Y:S05]  /*19fe0*/  @P0 BRA `(.L_x_10937) ;  /* 0x0000001800740947 */ /* 0x000fea0003800000 */
[----:B------:R-:W-:Y:S02]  /*19ff0*/  ULDC UR4, c[0x0][0xac8] ;  /* 0x0002b20000047ab9 */ /* 0x000fe40000000800 */
[----:B------:R-:W-:Y:S02]  /*1a000*/  ISETP.GE.AND P1, PT, R9, UR4, PT ;  /* 0x0000000409007c0c */ /* 0x000fe4000bf26270 */
[----:B------:R-:W-:-:S11]  /*1a010*/  ISETP.GE.AND P2, PT, R47, UR4, PT ;  /* 0x000000042f007c0c */ /* 0x000fd6000bf46270 */
[----:B----4-:R-:W-:Y:S02]  /*1a020*/  @!P1 IMAD.MOV.U32 R15, RZ, RZ, R3 ;  /* 0x000000ffff0f9224 */ /* 0x010fe400078e0003 */
[----:B--2---:R-:W-:Y:S01]  /*1a030*/  @!P2 LEA R6, P0, R47, R14, 0x1 ;  /* 0x0000000e2f06a211 */ /* 0x004fe200078008ff */
[----:B------:R-:W-:-:S03]  /*1a040*/  @!P1 IMAD.WIDE R4, R9, 0x2, R14 ;  /* 0x0000000209049825 */ /* 0x000fc600078e020e */
        /* <DEDUP_REMOVED lines=9> */
.L_x_10932:
        /* <DEDUP_REMOVED lines=9> */
[----:B------:R-:W-:Y:S02]  /*1a170*/  IMAD.MOV.U32 R3, RZ, RZ, R29 ;  /* 0x000000ffff037224 */ /* 0x000fe400078e001d */
        /* <DEDUP_REMOVED lines=36> */
.L_x_11168:
[----:B------:R-:W-:Y:S01]  /*1a3c0*/  ISETP.GE.AND P0, PT, R25, R46, PT ;  /* 0x0000002e1900720c */ /* 0x000fe20003f06270 */
[----:B------:R-:W-:-:S12]  /*1a3d0*/  BSSY B1, `(.L_x_10939) ;  /* 0x0000051000017945 */ /* 0x000fd80003800000 */
[----:B------:R-:W-:Y:S05]  /*1a3e0*/  @P0 BRA `(.L_x_10940) ;  /* 0x00000004003c0947 */ /* 0x000fea0003800000 */
[----:B------:R-:W-:Y:S01]  /*1a3f0*/  ULDC UR4, c[0x0][0xac8] ;  /* 0x0002b20000047ab9 */ /* 0x000fe20000000800 */
[C---:B------:R-:W-:Y:S01]  /*1a400*/  VIADD R15, R137.reuse, 0x8 ;  /* 0x00000008890f7836 */ /* 0x040fe20000000000 */
[C---:B------:R-:W-:Y:S01]  /*1a410*/  ISETP.GE.AND P0, PT, R137.reuse, UR4, PT ;  /* 0x0000000489007c0c */ /* 0x040fe2000bf06270 */
[C---:B------:R-:W-:Y:S01]  /*1a420*/  VIADD R12, R137.reuse, 0x10 ;  /* 0x00000010890c7836 */ /* 0x040fe20000000000 */
[----:B------:R-:W-:Y:S01]  /*1a430*/  SHF.R.S32.HI R8, RZ, 0x1f, R137 ;  /* 0x0000001fff087819 */ /* 0x000fe20000011489 */
[----:B------:R-:W-:Y:S01]  /*1a440*/  VIADD R28, R137, 0x20 ;  /* 0x00000020891c7836 */ /* 0x000fe20000000000 */
[----:B------:R-:W-:Y:S01]  /*1a450*/  ISETP.GE.AND P1, PT, R15, UR4, PT ;  /* 0x000000040f007c0c */ /* 0x000fe2000bf26270 */
[C---:B------:R-:W-:Y:S01]  /*1a460*/  VIADD R24, R137.reuse, 0x8 ;  /* 0x0000000889187836 */ /* 0x040fe20000000000 */
[----:B------:R-:W-:Y:S01]  /*1a470*/  ISETP.GE.AND P4, PT, R12, UR4, PT ;  /* 0x000000040c007c0c */ /* 0x000fe2000bf86270 */
[C---:B------:R-:W-:Y:S02]  /*1a480*/  VIADD R13, R137.reuse, 0x10 ;  /* 0x00000010890d7836 */ /* 0x040fe40000000000 */
[C---:B------:R-:W-:Y:S01]  /*1a490*/  VIADD R30, R137.reuse, 0x18 ;  /* 0x00000018891e7836 */ /* 0x040fe20000000000 */
[----:B------:R-:W-:Y:S01]  /*1a4a0*/  SHF.R.S32.HI R24, RZ, 0x1f, R24 ;  /* 0x0000001fff187819 */ /* 0x000fe20000011418 */
[C---:B------:R-:W-:Y:S01]  /*1a4b0*/  VIADD R29, R137.reuse, 0x28 ;  /* 0x00000028891d7836 */ /* 0x040fe20000000000 */
[----:B------:R-:W-:Y:S01]  /*1a4c0*/  SHF.R.S32.HI R13, RZ, 0x1f, R13 ;  /* 0x0000001fff0d7819 */ /* 0x000fe2000001140d */
[C---:B------:R-:W-:Y:S01]  /*1a4d0*/  VIADD R31, R137.reuse, 0x20 ;  /* 0x00000020891f7836 */ /* 0x040fe20000000000 */
[C---:B--2---:R-:W-:Y:S01]  /*1a4e0*/  @!P0 LEA R4, P2, R137.reuse, R14, 0x2 ;  /* 0x0000000e89048211 */ /* 0x044fe200078410ff */
[----:B------:R-:W-:Y:S01]  /*1a4f0*/  VIADD R34, R137, 0x18 ;  /* 0x0000001889227836 */ /* 0x000fe20000000000 */
[----:B------:R-:W-:-:S02]  /*1a500*/  ISETP.GE.AND P3, PT, R30, UR4, PT ;  /* 0x000000041e007c0c */ /* 0x000fc4000bf66270 */
[----:B-1----:R-:W-:Y:S02]  /*1a510*/  @!P0 LEA.HI.X R5, R137, R0, R8, 0x2, P2 ;  /* 0x0000000089058211 */ /* 0x002fe400010f1408 */
[CC--:B------:R-:W-:Y:S02]  /*1a520*/  @!P1 LEA R8, P2, R15.reuse, R14.reuse, 0x2 ;  /* 0x0000000e0f089211 */ /* 0x0c0fe400078410ff */
[----:B------:R-:W-:Y:S01]  /*1a530*/  @!P4 LEA R10, P5, R12, R14, 0x2 ;  /* 0x0000000e0c0ac211 */ /* 0x000fe200078a10ff */
[----:B------:R1:W-:Y:S01]  /*1a540*/  @!P0 ST.E.64 desc[UR40][R4.64], R6 ;  /* 0x0000000604008985 */ /* 0x0003e2000c101b28 */
[----:B------:R-:W-:Y:S02]  /*1a550*/  ISETP.GE.AND P0, PT, R28, UR4, PT ;  /* 0x000000041c007c0c */ /* 0x000fe4000bf06270 */
[-C--:B------:R-:W-:Y:S01]  /*1a560*/  @!P1 LEA.HI.X R9, R15, R0.reuse, R24, 0x2, P2 ;  /* 0x000000000f099211 */ /* 0x080fe200010f1418 */
[----:B------:R-:W-:Y:S01]  /*1a570*/  VIADD R15, R137, 0x30 ;  /* 0x00000030890f7836 */ /* 0x000fe20000000000 */
[----:B------:R-:W-:-:S02]  /*1a580*/  @!P4 LEA.HI.X R11, R12, R0, R13, 0x2, P5 ;  /* 0x000000000c0bc211 */ /* 0x000fc400028f140d */
[----:B------:R-:W-:Y:S01]  /*1a590*/  ISETP.GE.AND P2, PT, R29, UR4, PT ;  /* 0x000000041d007c0c */ /* 0x000fe2000bf46270 */
[----:B------:R2:W-:Y:S01]  /*1a5a0*/  @!P1 ST.E.64 desc[UR40][R8.64], R92 ;  /* 0x0000005c08009985 */ /* 0x0005e2000c101b28 */
[----:B------:R-:W-:Y:S02]  /*1a5b0*/  SHF.R.S32.HI R31, RZ, 0x1f, R31 ;  /* 0x0000001fff1f7819 */ /* 0x000fe4000001141f */
[-C--:B------:R-:W-:Y:S01]  /*1a5c0*/  @!P3 LEA R12, P5, R30, R14.reuse, 0x2 ;  /* 0x0000000e1e0cb211 */ /* 0x080fe200078a10ff */
[----:B------:R-:W-:Y:S01]  /*1a5d0*/  @!P4 ST.E.64 desc[UR40][R10.64], R96 ;  /* 0x000000600a00c985 */ /* 0x000fe2000c101b28 */
[----:B------:R-:W-:Y:S02]  /*1a5e0*/  SHF.R.S32.HI R34, RZ, 0x1f, R34 ;  /* 0x0000001fff227819 */ /* 0x000fe40000011422 */
[----:B------:R-:W-:Y:S02]  /*1a5f0*/  @!P0 LEA R24, P4, R28, R14, 0x2 ;  /* 0x0000000e1c188211 */ /* 0x000fe400078810ff */
[----:B------:R-:W-:-:S02]  /*1a600*/  ISETP.GE.AND P1, PT, R15, UR4, PT ;  /* 0x000000040f007c0c */ /* 0x000fc4000bf26270 */
[-C--:B------:R-:W-:Y:S01]  /*1a610*/  @!P0 LEA.HI.X R25, R28, R0.reuse, R31, 0x2, P4 ;  /* 0x000000001c198211 */ /* 0x080fe200020f141f */
[C---:B------:R-:W-:Y:S01]  /*1a620*/  VIADD R31, R137.reuse, 0x28 ;  /* 0x00000028891f7836 */ /* 0x040fe20000000000 */
[----:B------:R-:W-:Y:S01]  /*1a630*/  @!P3 LEA.HI.X R13, R30, R0, R34, 0x2, P5 ;  /* 0x000000001e0db211 */ /* 0x000fe200028f1422 */
[----:B------:R-:W-:Y:S01]  /*1a640*/  VIADD R30, R137, 0x38 ;  /* 0x00000038891e7836 */ /* 0x000fe20000000000 */
[----:B-1----:R-:W-:Y:S01]  /*1a650*/  @!P2 LEA R4, P5, R29, R14, 0x2 ;  /* 0x0000000e1d04a211 */ /* 0x002fe200078a10ff */
[C---:B------:R-:W-:Y:S01]  /*1a660*/  VIADD R28, R137.reuse, 0x40 ;  /* 0x00000040891c7836 */ /* 0x040fe20000000000 */
[----:B------:R-:W-:Y:S01]  /*1a670*/  SHF.R.S32.HI R31, RZ, 0x1f, R31 ;  /* 0x0000001fff1f7819 */ /* 0x000fe2000001141f */
[----:B------:R1:W-:Y:S01]  /*1a680*/  @!P3 ST.E.64 desc[UR40][R12.64], R100 ;  /* 0x000000640c00b985 */ /* 0x0003e2000c101b28 */
[----:B------:R-:W-:Y:S01]  /*1a690*/  ISETP.GE.AND P3, PT, R30, UR4, PT ;  /* 0x000000041e007c0c */ /* 0x000fe2000bf66270 */
[----:B--2---:R-:W-:Y:S01]  /*1a6a0*/  VIADD R9, R137, 0x48 ;  /* 0x0000004889097836 */ /* 0x004fe20000000000 */
[----:B------:R-:W-:Y:S01]  /*1a6b0*/  @!P2 LEA.HI.X R5, R29, R0, R31, 0x2, P5 ;  /* 0x000000001d05a211 */ /* 0x000fe200028f141f */
[----:B------:R-:W-:Y:S01]  /*1a6c0*/  VIADD R29, R137, 0x30 ;  /* 0x00000030891d7836 */ /* 0x000fe20000000000 */
[----:B------:R-:W-:Y:S01]  /*1a6d0*/  @!P0 ST.E.64 desc[UR40][R24.64], R104 ;  /* 0x0000006818008985 */ /* 0x000fe2000c101b28 */
[----:B------:R-:W-:Y:S01]  /*1a6e0*/  @!P1 LEA R6, P4, R15, R14, 0x2 ;  /* 0x0000000e0f069211 */ /* 0x000fe200078810ff */
[----:B------:R-:W-:Y:S01]  /*1a6f0*/  VIADD R31, R137, 0x38 ;  /* 0x00000038891f7836 */ /* 0x000fe20000000000 */
[----:B------:R-:W-:Y:S01]  /*1a700*/  ISETP.GE.AND P0, PT, R28, UR4, PT ;  /* 0x000000041c007c0c */ /* 0x000fe2000bf06270 */
[----:B------:R2:W-:Y:S01]  /*1a710*/  @!P2 ST.E.64 desc[UR40][R4.64], R108 ;  /* 0x0000006c0400a985 */ /* 0x0005e2000c101b28 */
[----:B------:R-:W-:-:S02]  /*1a720*/  SHF.R.S32.HI R29, RZ, 0x1f, R29 ;  /* 0x0000001fff1d7819 */ /* 0x000fc4000001141d */
[----:B------:R-:W-:Y:S02]  /*1a730*/  ISETP.GE.AND P2, PT, R9, UR4, PT ;  /* 0x0000000409007c0c */ /* 0x000fe4000bf46270 */
[----:B------:R-:W-:Y:S01]  /*1a740*/  @!P1 LEA.HI.X R7, R15, R0, R29, 0x2, P4 ;  /* 0x000000000f079211 */ /* 0x000fe200020f141d */
[C---:B------:R-:W-:Y:S01]  /*1a750*/  VIADD R15, R137.reuse, 0x50 ;  /* 0x00000050890f7836 */ /* 0x040fe20000000000 */
[----:B-1----:R-:W-:Y:S01]  /*1a760*/  @!P3 LEA R12, P5, R30, R14, 0x2 ;  /* 0x0000000e1e0cb211 */ /* 0x002fe200078a10ff */
[----:B------:R-:W-:Y:S01]  /*1a770*/  VIADD R29, R137, 0x58 ;  /* 0x00000058891d7836 */ /* 0x000fe20000000000 */
[----:B------:R-:W-:Y:S01]  /*1a780*/  SHF.R.S32.HI R31, RZ, 0x1f, R31 ;  /* 0x0000001fff1f7819 */ /* 0x000fe2000001141f */
[----:B------:R1:W-:Y:S01]  /*1a790*/  @!P1 ST.E.64 desc[UR40][R6.64], R20 ;  /* 0x0000001406009985 */ /* 0x0003e2000c101b28 */
[----:B------:R-:W-:Y:S02]  /*1a7a0*/  ISETP.GE.AND P1, PT, R15, UR4, PT ;  /* 0x000000040f007c0c */ /* 0x000fe4000bf26270 */
[----:B------:R-:W-:-:S02]  /*1a7b0*/  SHF.R.S32.HI R11, RZ, 0x1f, R28 ;  /* 0x0000001fff0b7819 */ /* 0x000fc4000001141c */
[----:B------:R-:W-:Y:S02]  /*1a7c0*/  @!P0 LEA R10, P4, R28, R14, 0x2 ;  /* 0x0000000e1c0a8211 */ /* 0x000fe400078810ff */
[-C--:B------:R-:W-:Y:S02]  /*1a7d0*/  @!P3 LEA.HI.X R13, R30, R0.reuse, R31, 0x2, P5 ;  /* 0x000000001e0db211 */ /* 0x080fe400028f141f */
[----:B------:R-:W-:Y:S02]  /*1a7e0*/  ISETP.GE.AND P5, PT, R29, UR4, PT ;  /* 0x000000041d007c0c */ /* 0x000fe4000bfa6270 */
[----:B------:R-:W-:Y:S01]  /*1a7f0*/  @!P0 LEA.HI.X R11, R28, R0, R11, 0x2, P4 ;  /* 0x000000001c0b8211 */ /* 0x000fe200020f140b */
[----:B------:R3:W-:Y:S01]  /*1a800*/  @!P3 ST.E.64 desc[UR40][R12.64], R116 ;  /* 0x000000740c00b985 */ /* 0x0007e2000c101b28 */
[----:B--2---:R-:W-:Y:S02]  /*1a810*/  SHF.R.S32.HI R4, RZ, 0x1f, R9 ;  /* 0x0000001fff047819 */ /* 0x004fe40000011409 */
[----:B------:R-:W-:Y:S01]  /*1a820*/  @!P2 LEA R8, P4, R9, R14, 0x2 ;  /* 0x0000000e0908a211 */ /* 0x000fe200078810ff */
[----:B------:R3:W-:Y:S01]  /*1a830*/  @!P0 ST.E.64 desc[UR40][R10.64], R120 ;  /* 0x000000780a008985 */ /* 0x0007e2000c101b28 */
[----:B------:R-:W-:-:S02]  /*1a840*/  SHF.R.S32.HI R5, RZ, 0x1f, R15 ;  /* 0x0000001fff057819 */ /* 0x000fc4000001140f */
[----:B------:R-:W-:Y:S02]  /*1a850*/  @!P2 LEA.HI.X R9, R9, R0, R4, 0x2, P4 ;  /* 0x000000000909a211 */ /* 0x000fe400020f1404 */
[C---:B------:R-:W-:Y:S02]  /*1a860*/  @!P1 LEA R4, P4, R15.reuse, R14, 0x2 ;  /* 0x0000000e0f049211 */ /* 0x040fe400078810ff */
[----:B-1----:R-:W-:Y:S01]  /*1a870*/  SHF.R.S32.HI R6, RZ, 0x1f, R29 ;  /* 0x0000001fff067819 */ /* 0x002fe2000001141d */
[----:B------:R3:W-:Y:S01]  /*1a880*/  @!P2 ST.E.64 desc[UR40][R8.64], R124 ;  /* 0x0000007c0800a985 */ /* 0x0007e2000c101b28 */
[----:B------:R-:W-:Y:S02]  /*1a890*/  @!P1 LEA.HI.X R5, R15, R0, R5, 0x2, P4 ;  /* 0x000000000f059211 */ /* 0x000fe400020f1405 */
[----:B------:R-:W-:-:S03]  /*1a8a0*/  @!P5 LEA R14, P4, R29, R14, 0x2 ;  /* 0x0000000e1d0ed211 */ /* 0x000fc600078810ff */
[----:B------:R3:W-:Y:S01]  /*1a8b0*/  @!P1 ST.E.64 desc[UR40][R4.64], R128 ;  /* 0x0000008004009985 */ /* 0x0007e2000c101b28 */
[----:B------:R-:W-:-:S05]  /*1a8c0*/  @!P5 LEA.HI.X R15, R29, R0, R6, 0x2, P4 ;  /* 0x000000001d0fd211 */ /* 0x000fca00020f1406 */
[----:B------:R3:W-:Y:S04]  /*1a8d0*/  @!P5 ST.E.64 desc[UR40][R14.64], R132 ;  /* 0x000000840e00d985 */ /* 0x0007e8000c101b28 */
.L_x_10940:
[----:B------:R-:W-:Y:S05]  /*1a8e0*/  BSYNC B1 ;  /* 0x0000000000017941 */ /* 0x000fea0003800000 */
.L_x_10939:
[----:B------:R-:W-:-:S03]  /*1a8f0*/  UMOV UR4, 0xffffffff ;  /* 0xffffffff00047882 */ /* 0x000fc60000000000 */
[----:B------:R-:W-:Y:S05]  /*1a900*/  BRA.DIV UR4, `(.L_x_10941) ;  /* 0x000000aa04e87947 */ /* 0x000fea000b800000 */
[----:B-1----:R1:W4:Y:S04]  /*1a910*/  SHFL.IDX PT, R0, R26, 0x1, 0x1c1f ;  /* 0x003c1f001a007f89 */ /* 0x00232800000e0000 */
[----:B--23--:R1:W2:Y:S02]  /*1a920*/  SHFL.IDX PT, R14, R3, 0x1, 0x1c1f ;  /* 0x003c1f00030e7f89 */ /* 0x00c2a400000e0000 */
.L_x_11172:
[----:B------:R-:W-:-:S13]  /*1a930*/  ISETP.GE.AND P0, PT, R27, R46, PT ;  /* 0x0000002e1b00720c */ /* 0x000fda0003f06270 */
[----:B------:R-:W-:Y:S05]  /*1a940*/  @P0 BRA `(.L_x_10937) ;  /* 0x00000010001c0947 */ /* 0x000fea0003800000 */
[C---:B------:R-:W-:Y:S01]  /*1a950*/  VIADD R11, R137.reuse, 0x8 ;  /* 0x00000008890b7836 */ /* 0x040fe20000000000 */
[----:B------:R-:W-:Y:S01]  /*1a960*/  ULDC UR4, c[0x0][0xac8] ;  /* 0x0002b20000047ab9 */ /* 0x000fe20000000800 */
[C---:B------:R-:W-:Y:S01]  /*1a970*/  VIADD R10, R137.reuse, 0x10 ;  /* 0x00000010890a7836 */ /* 0x040fe20000000000 */
[C---:B------:R-:W-:Y:S01]  /*1a980*/  ISETP.GE.AND P5, PT, R137.reuse, UR4, PT ;  /* 0x0000000489007c0c */ /* 0x040fe2000bfa6270 */
[----:B------:R-:W-:Y:S01]  /*1a990*/  VIADD R13, R137, 0x8 ;  /* 0x00000008890d7836 */ /* 0x000fe20000000000 */
[----:B------:R-:W-:Y:S01]  /*1a9a0*/  ISETP.GE.AND P3, PT, R11, UR4, PT ;  /* 0x000000040b007c0c */ /* 0x000fe2000bf66270 */
[C---:B------:R-:W-:Y:S01]  /*1a9b0*/  VIADD R12, R137.reuse, 0x18 ;  /* 0x00000018890c7836 */ /* 0x040fe20000000000 */
[----:B------:R-:W-:Y:S01]  /*1a9c0*/  ISETP.GE.AND P4, PT, R10, UR4, PT ;  /* 0x000000040a007c0c */ /* 0x000fe2000bf86270 */
[C---:B------:R-:W-:Y:S01]  /*1a9d0*/  VIADD R21, R137.reuse, 0x20 ;  /* 0x0000002089157836 */ /* 0x040fe20000000000 */
[----:B01----:R-:W-:Y:S01]  /*1a9e0*/  SHF.R.S32.HI R3, RZ, 0x1f, R137 ;  /* 0x0000001fff037819 */ /* 0x003fe20000011489 */
[C---:B------:R-:W-:Y:S01]  /*1a9f0*/  VIADD R26, R137.reuse, 0x30 ;  /* 0x00000030891a7836 */ /* 0x040fe20000000000 */
[----:B------:R-:W-:Y:S01]  /*1aa00*/  SHF.R.S32.HI R13, RZ, 0x1f, R13 ;  /* 0x0000001fff0d7819 */ /* 0x000fe2000001140d */
[C---:B------:R-:W-:Y:S01]  /*1aa10*/  VIADD R24, R137.reuse, 0x38 ;  /* 0x0000003889187836 */ /* 0x040fe20000000000 */
[----:B------:R-:W-:Y:S01]  /*1aa20*/  ISETP.GE.AND P2, PT, R12, UR4, PT ;  /* 0x000000040c007c0c */ /* 0x000fe2000bf46270 */
[----:B------:R-:W-:-:S02]  /*1aa30*/  VIADD R15, R137, 0x28 ;  /* 0x00000028890f7836 */ /* 0x000fc40000000000 */
[CC--:B--2---:R-:W-:Y:S01]  /*1aa40*/  @!P5 LEA R4, P0, R137.reuse, R14.reuse, 0x2 ;  /* 0x0000000e8904d211 */ /* 0x0c4fe200078010ff */
[----:B------:R-:W-:Y:S01]  /*1aa50*/  VIADD R25, R137, 0x20 ;  /* 0x0000002089197836 */ /* 0x000fe20000000000 */
[----:B------:R-:W-:Y:S01]  /*1aa60*/  @!P3 LEA R6, P1, R11, R14, 0x2 ;  /* 0x0000000e0b06b211 */ /* 0x000fe200078210ff */
[C---:B------:R-:W-:Y:S01]  /*1aa70*/  VIADD R20, R137.reuse, 0x40 ;  /* 0x0000004089147836 */ /* 0x040fe20000000000 */
[CC--:B----4-:R-:W-:Y:S01]  /*1aa80*/  @!P5 LEA.HI.X R5, R137.reuse, R0.reuse, R3, 0x2, P0 ;  /* 0x000000008905d211 */ /* 0x0d0fe200000f1403 */
[----:B------:R-:W-:Y:S01]  /*1aa90*/  VIADD R3, R137, 0x28 ;  /* 0x0000002889037836 */ /* 0x000fe20000000000 */
[----:B------:R-:W-:Y:S01]  /*1aaa0*/  @!P3 LEA.HI.X R7, R11, R0, R13, 0x2, P1 ;  /* 0x000000000b07b211 */ /* 0x000fe200008f140d */
[----:B------:R-:W-:Y:S01]  /*1aab0*/  VIADD R11, R137, 0x10 ;  /* 0x00000010890b7836 */ /* 0x000fe20000000000 */
[----:B------:R-:W-:Y:S01]  /*1aac0*/  ISETP.GE.AND P0, PT, R21, UR4, PT ;  /* 0x0000000415007c0c */ /* 0x000fe2000bf06270 */
[----:B------:R0:W-:Y:S01]  /*1aad0*/  @!P5 ST.E.64 desc[UR40][R4.64], R90 ;  /* 0x0000005a0400d985 */ /* 0x0001e2000c101b28 */
[C---:B------:R-:W-:Y:S01]  /*1aae0*/  @!P4 LEA R8, P5, R10.reuse, R14, 0x2 ;  /* 0x0000000e0a08c211 */ /* 0x040fe200078a10ff */
[----:B------:R-:W-:Y:S01]  /*1aaf0*/  VIADD R13, R137, 0x18 ;  /* 0x00000018890d7836 */ /* 0x000fe20000000000 */
[----:B------:R-:W-:Y:S01]  /*1ab00*/  SHF.R.S32.HI R11, RZ, 0x1f, R11 ;  /* 0x0000001fff0b7819 */ /* 0x000fe2000001140b */
[----:B------:R1:W-:Y:S01]  /*1ab10*/  @!P3 ST.E.64 desc[UR40][R6.64], R94 ;  /* 0x0000005e0600b985 */ /* 0x0003e2000c101b28 */
[----:B------:R-:W-:Y:S01]  /*1ab20*/  ISETP.GE.AND P1, PT, R3, UR4, PT ;  /* 0x0000000403007c0c */ /* 0x000fe2000bf26270 */
[----:B------:R-:W-:Y:S01]  /*1ab30*/  VIADD R28, R137, 0x30 ;  /* 0x00000030891c7836 */ /* 0x000fe20000000000 */
[----:B------:R-:W-:-:S02]  /*1ab40*/  @!P4 LEA.HI.X R9, R10, R0, R11, 0x2, P5 ;  /* 0x000000000a09c211 */ /* 0x000fc400028f140b */
[----:B------:R-:W-:Y:S02]  /*1ab50*/  SHF.R.S32.HI R13, RZ, 0x1f, R13 ;  /* 0x0000001fff0d7819 */ /* 0x000fe4000001140d */
[C---:B------:R-:W-:Y:S01]  /*1ab60*/  @!P2 LEA R10, P5, R12.reuse, R14, 0x2 ;  /* 0x0000000e0c0aa211 */ /* 0x040fe200078a10ff */
[----:B------:R2:W-:Y:S01]  /*1ab70*/  @!P4 ST.E.64 desc[UR40][R8.64], R98 ;  /* 0x000000620800c985 */ /* 0x0005e2000c101b28 */
[----:B------:R-:W-:Y:S02]  /*1ab80*/  SHF.R.S32.HI R25, RZ, 0x1f, R25 ;  /* 0x0000001fff197819 */ /* 0x000fe40000011419 */
[----:B------:R-:W-:Y:S02]  /*1ab90*/  @!P2 LEA.HI.X R11, R12, R0, R13, 0x2, P5 ;  /* 0x000000000c0ba211 */ /* 0x000fe400028f140d */
[-C--:B------:R-:W-:Y:S02]  /*1aba0*/  @!P0 LEA R12, P4, R21, R14.reuse, 0x2 ;  /* 0x0000000e150c8211 */ /* 0x080fe400078810ff */
[----:B0-----:R-:W-:Y:S01]  /*1abb0*/  @!P1 LEA R4, P5, R3, R14, 0x2 ;  /* 0x0000000e03049211 */ /* 0x001fe200078a10ff */
[----:B------:R0:W-:Y:S01]  /*1abc0*/  @!P2 ST.E.64 desc[UR40][R10.64], R102 ;  /* 0x000000660a00a985 */ /* 0x0001e2000c101b28 */
[----:B------:R-:W-:-:S02]  /*1abd0*/  ISETP.GE.AND P2, PT, R26, UR4, PT ;  /* 0x000000041a007c0c */ /* 0x000fc4000bf46270 */
[----:B------:R-:W-:Y:S02]  /*1abe0*/  SHF.R.S32.HI R15, RZ, 0x1f, R15 ;  /* 0x0000001fff0f7819 */ /* 0x000fe4000001140f */
[----:B------:R-:W-:Y:S02]  /*1abf0*/  ISETP.GE.AND P3, PT, R24, UR4, PT ;  /* 0x0000000418007c0c */ /* 0x000fe4000bf66270 */
[-C--:B------:R-:W-:Y:S01]  /*1ac00*/  @!P0 LEA.HI.X R13, R21, R0.reuse, R25, 0x2, P4 ;  /* 0x00000000150d8211 */ /* 0x080fe200020f1419 */
[----:B------:R-:W-:Y:S01]  /*1ac10*/  VIADD R25, R137, 0x38 ;  /* 0x0000003889197836 */ /* 0x000fe20000000000 */
[----:B------:R-:W-:Y:S01]  /*1ac20*/  @!P1 LEA.HI.X R5, R3, R0, R15, 0x2, P5 ;  /* 0x0000000003059211 */ /* 0x000fe200028f140f */
[C---:B------:R-:W-:Y:S01]  /*1ac30*/  VIADD R15, R137.reuse, 0x48 ;  /* 0x00000048890f7836 */ /* 0x040fe20000000000 */
[----:B------:R-:W-:Y:S01]  /*1ac40*/  ISETP.GE.AND P4, PT, R20, UR4, PT ;  /* 0x0000000414007c0c */ /* 0x000fe2000bf86270 */
[----:B------:R3:W-:Y:S01]  /*1ac50*/  @!P0 ST.E.64 desc[UR40][R12.64], R32 ;  /* 0x000000200c008985 */ /* 0x0007e2000c101b28 */
[----:B------:R-:W-:Y:S01]  /*1ac60*/  VIADD R21, R137, 0x50 ;  /* 0x0000005089157836 */ /* 0x000fe20000000000 */
[----:B-1----:R-:W-:-:S02]  /*1ac70*/  @!P2 LEA R6, P5, R26, R14, 0x2 ;  /* 0x0000000e1a06a211 */ /* 0x002fc400078a10ff */
[----:B------:R-:W-:Y:S01]  /*1ac80*/  ISETP.GE.AND P0, PT, R15, UR4, PT ;  /* 0x000000040f007c0c */ /* 0x000fe2000bf06270 */
[----:B------:R1:W-:Y:S01]  /*1ac90*/  @!P1 ST.E.64 desc[UR40][R4.64], R110 ;  /* 0x0000006e04009985 */ /* 0x0003e2000c101b28 */
[----:B------:R-:W-:Y:S02]  /*1aca0*/  SHF.R.S32.HI R28, RZ, 0x1f, R28 ;  /* 0x0000001fff1c7819 */ /* 0x000fe4000001141c */
[----:B--2---:R-:W-:Y:S02]  /*1acb0*/  @!P3 LEA R8, P1, R24, R14, 0x2 ;  /* 0x0000000e1808b211 */ /* 0x004fe400078210ff */
[----:B------:R-:W-:Y:S02]  /*1acc0*/  SHF.R.S32.HI R25, RZ, 0x1f, R25 ;  /* 0x0000001fff197819 */ /* 0x000fe40000011419 */
[----:B------:R-:W-:Y:S02]  /*1acd0*/  @!P2 LEA.HI.X R7, R26, R0, R28, 0x2, P5 ;  /* 0x000000001a07a211 */ /* 0x000fe400028f141c */
[----:B------:R-:W-:-:S02]  /*1ace0*/  ISETP.GE.AND P5, PT, R21, UR4, PT ;  /* 0x0000000415007c0c */ /* 0x000fc4000bfa6270 */
[----:B------:R-:W-:Y:S01]  /*1acf0*/  @!P3 LEA.HI.X R9, R24, R0, R25, 0x2, P1 ;  /* 0x000000001809b211 */ /* 0x000fe200008f1419 */
[----:B------:R2:W-:Y:S01]  /*1ad00*/  @!P2 ST.E.64 desc[UR40][R6.64], R114 ;  /* 0x000000720600a985 */ /* 0x0005e2000c101b28 */
[----:B------:R-:W-:Y:S02]  /*1ad10*/  SHF.R.S32.HI R3, RZ, 0x1f, R20 ;  /* 0x0000001fff037819 */ /* 0x000fe40000011414 */
[C---:B0-----:R-:W-:Y:S01]  /*1ad20*/  @!P4 LEA R10, P1, R20.reuse, R14, 0x2 ;  /* 0x0000000e140ac211 */ /* 0x041fe200078210ff */
[----:B------:R2:W-:Y:S01]  /*1ad30*/  @!P3 ST.E.64 desc[UR40][R8.64], R118 ;  /* 0x000000760800b985 */ /* 0x0005e2000c101b28 */
[----:B---3--:R-:W-:Y:S02]  /*1ad40*/  SHF.R.S32.HI R12, RZ, 0x1f, R15 ;  /* 0x0000001fff0c7819 */ /* 0x008fe4000001140f */
[----:B------:R-:W-:Y:S02]  /*1ad50*/  @!P4 LEA.HI.X R11, R20, R0, R3, 0x2, P1 ;  /* 0x00000000140bc211 */ /* 0x000fe400008f1403 */
[----:B-1----:R-:W-:-:S02]  /*1ad60*/  @!P0 LEA R4, P1, R15, R14, 0x2 ;  /* 0x0000000e0f048211 */ /* 0x002fc400078210ff */
[----:B------:R-:W-:Y:S01]  /*1ad70*/  SHF.R.S32.HI R3, RZ, 0x1f, R21 ;  /* 0x0000001fff037819 */ /* 0x000fe20000011415 */
[----:B------:R2:W-:Y:S01]  /*1ad80*/  @!P4 ST.E.64 desc[UR40][R10.64], R122 ;  /* 0x0000007a0a00c985 */ /* 0x0005e2000c101b28 */
[----:B------:R-:W-:Y:S02]  /*1ad90*/  @!P0 LEA.HI.X R5, R15, R0, R12, 0x2, P1 ;  /* 0x000000000f058211 */ /* 0x000fe400008f140c */
[----:B------:R-:W-:-:S03]  /*1ada0*/  @!P5 LEA R12, P1, R21, R14, 0x2 ;  /* 0x0000000e150cd211 */ /* 0x000fc600078210ff */
[----:B------:R2:W-:Y:S01]  /*1adb0*/  @!P0 ST.E.64 desc[UR40][R4.64], R126 ;  /* 0x0000007e04008985 */ /* 0x0005e2000c101b28 */
[----:B------:R-:W-:Y:S01]  /*1adc0*/  @!P5 LEA.HI.X R13, R21, R0, R3, 0x2, P1 ;  /* 0x00000000150dd211 */ /* 0x000fe200008f1403 */
[----:B------:R-:W-:-:S04]  /*1add0*/  VIADD R3, R137, 0x58 ;  /* 0x0000005889037836 */ /* 0x000fc80000000000 */
[----:B------:R2:W-:Y:S01]  /*1ade0*/  @!P5 ST.E.64 desc[UR40][R12.64], R130 ;  /* 0x000000820c00d985 */ /* 0x0005e2000c101b28 */
[----:B------:R-:W-:-:S13]  /*1adf0*/  ISETP.GE.AND P0, PT, R3, UR4, PT ;  /* 0x0000000403007c0c */ /* 0x000fda000bf06270 */
[----:B--2---:R-:W-:Y:S05]  /*1ae00*/  @P0 BRA `(.L_x_10937) ;  /* 0x0000000800ec0947 */ /* 0x004fea0003800000 */
[----:B------:R-:W-:Y:S02]  /*1ae10*/  LEA R14, P0, R3, R14, 0x2 ;  /* 0x0000000e030e7211 */ /* 0x000fe400078010ff */
[----:B------:R-:W-:-:S04]  /*1ae20*/  SHF.R.S32.HI R4, RZ, 0x1f, R3 ;  /* 0x0000001fff047819 */ /* 0x000fc80000011403 */
[----:B------:R-:W-:-:S05]  /*1ae30*/  LEA.HI.X R15, R3, R0, R4, 0x2, P0 ;  /* 0x00000000030f7211 */ /* 0x000fca00000f1404 */
[----:B------:R0:W-:Y:S01]  /*1ae40*/  ST.E.64 desc[UR40][R14.64], R134 ;  /* 0x000000860e007985 */ /* 0x0001e2000c101b28 */
[----:B------:R-:W-:Y:S05]  /*1ae50*/  BRA `(.L_x_10937) ;  /* 0x0000000800d87947 */ /* 0x000fea0003800000 */
.L_x_10930:
[----:B------:R-:W2:Y:S01]  /*1ae60*/  LDL R0, [R1+0x58] ;  /* 0x0000580001007983 */ /* 0x000ea20000100800 */
[----:B------:R-:W-:Y:S01]  /*1ae70*/  ULDC.64 UR4, c[0x0][0xc08] ;  /* 0x0003020000047ab9 */ /* 0x000fe20000000a00 */
[----:B------:R-:W2:Y:S01]  /*1ae80*/  LDC.64 R4, c[0x0][0xc00] ;  /* 0x00030000ff047b82 */ /* 0x000ea20000000a00 */
[----:B------:R-:W-:Y:S01]  /*1ae90*/  ISETP.NE.U32.AND P0, PT, RZ, UR4, PT ;  /* 0x00000004ff007c0c */ /* 0x000fe2000bf05070 */
[----:B------:R-:W3:Y:S01]  /*1aea0*/  LDL R8, [R1+0x54] ;  /* 0x0000540001087983 */ /* 0x000ee20000100800 */
[----:B------:R-:W-:Y:S02]  /*1aeb0*/  IMAD.MOV.U32 R3, RZ, RZ, RZ ;  /* 0x000000ffff037224 */ /* 0x000fe400078e00ff */
[----:B------:R-:W-:Y:S01]  /*1aec0*/  ISETP.NE.AND.EX P1, PT, RZ, UR5, PT, P0 ;  /* 0x00000005ff007c0c */ /* 0x000fe2000bf25300 */
[----:B------:R-:W-:Y:S02]  /*1aed0*/  ULDC.64 UR4, c[0x0][0xc00] ;  /* 0x0003000000047ab9 */ /* 0x000fe40000000a00 */
[----:B------:R-:W-:-:S04]  /*1aee0*/  ISETP.NE.U32.AND P0, PT, RZ, UR4, PT ;  /* 0x00000004ff007c0c */ /* 0x000fc8000bf05070 */
[----:B------:R-:W-:-:S06]  /*1aef0*/  ISETP.NE.AND.EX P0, PT, RZ, UR5, PT, P0 ;  /* 0x00000005ff007c0c */ /* 0x000fcc000bf05300 */
[----:B------:R-:W4:Y:S01]  /*1af00*/  @P1 LDC.64 R6, c[0x0][0xc08] ;  /* 0x00030200ff061b82 */ /* 0x000f220000000a00 */
[----:B------:R-:W-:Y:S02]  /*1af10*/  ULDC UR4, c[0x0][0xa88] ;  /* 0x0002a20000047ab9 */ /* 0x000fe40000000800 */
[----:B------:R-:W-:Y:S01]  /*1af20*/  IMAD.U32 R10, RZ, RZ, UR4 ;  /* 0x00000004ff0a7e24 */ /* 0x000fe2000f8e00ff */
[----:B------:R-:W0:Y:S01]  /*1af30*/  S2R R9, SR_TID.X ;  /* 0x0000000000097919 */ /* 0x000e220000002100 */
[----:B--2---:R-:W-:-:S04]  /*1af40*/  IMAD.WIDE R4, R0, 0x4, R4 ;  /* 0x0000000400047825 */ /* 0x004fc800078e0204 */
[----:B----4-:R-:W-:Y:S01]  /*1af50*/  @P1 IMAD.WIDE R6, R0, 0x4, R6 ;  /* 0x0000000400061825 */ /* 0x010fe200078e0206 */
[----:B------:R2:W5:Y:S04]  /*1af60*/  @P0 LDG.E R3, desc[UR40][R4.64] ;  /* 0x0000002804030981 */ /* 0x000568000c1e1900 */
[----:B------:R2:W5:Y:S01]  /*1af70*/  @P1 LDG.E R10, desc[UR40][R6.64] ;  /* 0x00000028060a1981 */ /* 0x000562000c1e1900 */
[----:B---3--:R-:W-:Y:S01]  /*1af80*/  ISETP.NE.AND P2, PT, R8, RZ, PT ;  /* 0x000000ff0800720c */ /* 0x008fe20003f45270 */
[----:B0-----:R-:W-:Y:S01]  /*1af90*/  VIADD R30, R9, 0xffffff80 ;  /* 0xffffff80091e7836 */ /* 0x001fe20000000000 */
[----:B------:R-:W-:-:S04]  /*1afa0*/  SHF.R.S32.HI R28, RZ, 0x1f, R0 ;  /* 0x0000001fff1c7819 */ /* 0x000fc80000011400 */
[----:B------:R-:W-:-:S07]  /*1afb0*/  ISETP.GT.AND P3, PT, R30, 0xbf, PT ;  /* 0x000000bf1e00780c */ /* 0x000fce0003f64270 */
[----:B------:R-:W0:Y:S02]  /*1afc0*/  @!P2 LDC R8, c[0x0][0xad4] ;  /* 0x0002b500ff08ab82 */ /* 0x000e240000000800 */
[----:B0-----:R2:W-:Y:S01]  /*1afd0*/  @!P2 STL [R1+0x54], R8 ;  /* 0x000054080100a387 */ /* 0x0015e20000100800 */
[----:B------:R-:W-:Y:S01]  /*1afe0*/  ISETP.GT.AND P2, PT, R8, 0x1, PT ;  /* 0x000000010800780c */ /* 0x000fe20003f44270 */
[----:B------:R-:W-:-:S12]  /*1aff0*/  @P1 BRA `(.L_x_10942) ;  /* 0x0000000000101947 */ /* 0x000fd80003800000 */
[----:B------:R-:W-:Y:S05]  /*1b000*/  @!P0 BRA `(.L_x_10942) ;  /* 0x00000000000c8947 */ /* 0x000fea0003800000 */
[----:B--2---:R-:W2:Y:S04]  /*1b010*/  LDG.E R7, desc[UR40][R4.64] ;  /* 0x0000002804077981 */ /* 0x004ea8000c1e1900 */
[----:B-----5:R-:W2:Y:S02]  /*1b020*/  LDG.E R10, desc[UR40][R4.64+0x4] ;  /* 0x00000428040a7981 */ /* 0x020ea4000c1e1900 */
[----:B--2---:R-:W-:-:S07]  /*1b030*/  IMAD.IADD R10, R10, 0x1, -R7 ;  /* 0x000000010a0a7824 */ /* 0x004fce00078e0a07 */
.L_x_10942:
[----:B------:R-:W-:Y:S01]  /*1b040*/  BSSY B1, `(.L_x_10943) ;  /* 0x0000038000017945 */ /* 0x000fe20003800000 */
[----:B------:R-:W-:Y:S02]  /*1b050*/  SEL R29, R0, RZ, !P0 ;  /* 0x000000ff001d7207 */ /* 0x000fe40004000000 */
[----:B------:R-:W-:Y:S02]  /*1b060*/  SEL R28, R28, RZ, !P0 ;  /* 0x000000ff1c1c7207 */ /* 0x000fe40004000000 */
[----:B-----5:R-:W-:Y:S01]  /*1b070*/  SHF.R.S32.HI R26, RZ, 0x1f, R3 ;  /* 0x0000001fff1a7819 */ /* 0x020fe20000011403 */
[----:B------:R-:W-:Y:S06]  /*1b080*/  @P3 BRA `(.L_x_10944) ;  /* 0x0000000000cc3947 */ /* 0x000fec0003800000 */
[----:B--2---:R-:W2:Y:S01]  /*1b090*/  LDL R4, [R1+0x1c] ;  /* 0x00001c0001047983 */ /* 0x004ea20000100800 */
        /* <DEDUP_REMOVED lines=12> */
[----:B------:R-:W-:-:S04]  /*1b160*/  SEL R24, R24, 0x978, P0 ;  /* 0x0000097818187807 */ /* 0x000fc80000000000 */
[----:B------:R-:W4:Y:S08]  /*1b170*/  LDC.64 R14, c[0x0][R24+0x220] ;  /* 0x00008800180e7b82 */ /* 0x000f300000000a00 */
[----:B------:R-:W2:Y:S08]  /*1b180*/  LDC.64 R12, c[0x0][R24+0x218] ;  /* 0x00008600180c7b82 */ /* 0x000eb00000000a00 */
[----:B------:R-:W5:Y:S08]  /*1b190*/  LDC.64 R8, c[0x0][R24+0x228] ;  /* 0x00008a0018087b82 */ /* 0x000f700000000a00 */
[----:B------:R-:W1:Y:S08]  /*1b1a0*/  LDC.64 R6, c[0x0][R24+0x210] ;  /* 0x0000840018067b82 */ /* 0x000e700000000a00 */
[----:B------:R-:W5:Y:S08]  /*1b1b0*/  @P1 LDC R0, c[0x0][0xbec] ;  /* 0x0002fb00ff001b82 */ /* 0x000f700000000800 */
[----:B------:R-:W1:Y:S01]  /*1b1c0*/  @P1 LDC R35, c[0x0][0xbf0] ;  /* 0x0002fc00ff231b82 */ /* 0x000e620000000800 */
[----:B----4-:R-:W-:-:S07]  /*1b1d0*/  IMAD R11, R15, R29, RZ ;  /* 0x0000001d0f0b7224 */ /* 0x010fce00078e02ff */
[----:B0-----:R-:W0:Y:S01]  /*1b1e0*/  @!P0 LDC R4, c[0x0][0xb50] ;  /* 0x0002d400ff048b82 */ /* 0x001e220000000800 */
[----:B------:R-:W-:Y:S02]  /*1b1f0*/  IMAD R15, R14, R28, R11 ;  /* 0x0000001c0e0f7224 */ /* 0x000fe400078e020b */
[----:B-----5:R-:W-:-:S05]  /*1b200*/  @P1 IMAD.HI.U32 R0, R31, R0, RZ ;  /* 0x000000001f001227 */ /* 0x020fca00078e00ff */
[----:B------:R-:W4:Y:S01]  /*1b210*/  @!P0 LDC R5, c[0x0][0xb54] ;  /* 0x0002d500ff058b82 */ /* 0x000f220000000800 */
[----:B-1----:R-:W-:-:S05]  /*1b220*/  @P1 SHF.R.U32.HI R25, RZ, R35, R0 ;  /* 0x00000023ff191219 */ /* 0x002fca0000011600 */
[----:B------:R-:W-:Y:S02]  /*1b230*/  IMAD.MOV R0, RZ, RZ, -R25 ;  /* 0x000000ffff007224 */ /* 0x000fe400078e0a19 */
[-C--:B--2---:R-:W-:Y:S02]  /*1b240*/  IMAD R27, R13, R20.reuse, RZ ;  /* 0x000000140d1b7224 */ /* 0x084fe400078e02ff */
[----:B------:R-:W-:Y:S01]  /*1b250*/  IMAD.WIDE.U32 R12, R12, R20, RZ ;  /* 0x000000140c0c7225 */ /* 0x000fe200078e00ff */
[----:B---3--:R-:W-:-:S03]  /*1b260*/  SEL R11, R32, RZ, P0 ;  /* 0x000000ff200b7207 */ /* 0x008fc60000000000 */
[----:B------:R-:W-:-:S04]  /*1b270*/  IMAD.WIDE.U32 R20, R14, R29, RZ ;  /* 0x0000001d0e147225 */ /* 0x000fc800078e00ff */
[----:B------:R-:W-:Y:S01]  /*1b280*/  IMAD.IADD R27, R13, 0x1, R27 ;  /* 0x000000010d1b7824 */ /* 0x000fe200078e021b */
[----:B------:R-:W-:Y:S01]  /*1b290*/  IADD3 R12, P1, P3, R20, R12, R3 ;  /* 0x0000000c140c7210 */ /* 0x000fe20007b3e003 */
        /* <DEDUP_REMOVED lines=9> */
[----:B------:R-:W-:Y:S01]  /*1b330*/  IMAD R0, R7, R11, RZ ;  /* 0x0000000b07007224 */ /* 0x000fe200078e02ff */
[----:B------:R-:W-:-:S05]  /*1b340*/  SHF.R.S32.HI R13, RZ, 0x1f, R11 ;  /* 0x0000001fff0d7819 */ /* 0x000fca000001140b */
[C---:B------:R-:W-:Y:S02]  /*1b350*/  IMAD R13, R6.reuse, R13, R0 ;  /* 0x0000000d060d7224 */ /* 0x040fe400078e0200 */
[----:B------:R-:W-:-:S04]  /*1b360*/  IMAD.WIDE.U32 R6, R6, R11, R8 ;  /* 0x0000000b06067225 */ /* 0x000fc800078e0008 */
[----:B------:R-:W-:Y:S01]  /*1b370*/  IMAD.IADD R0, R7, 0x1, R13 ;  /* 0x0000000107007824 */ /* 0x000fe200078e020d */
[----:B0-----:R-:W-:Y:S01]  /*1b380*/  LEA R4, P0, R6, R4, 0x2 ;  /* 0x0000000406047211 */ /* 0x001fe200078010ff */
[----:B------:R-:W-:-:S03]  /*1b390*/  IMAD.MOV.U32 R7, RZ, RZ, -0x800000 ;  /* 0xff800000ff077424 */ /* 0x000fc600078e00ff */
[----:B----4-:R-:W-:-:S05]  /*1b3a0*/  LEA.HI.X R5, R6, R5, R0, 0x2, P0 ;  /* 0x0000000506057211 */ /* 0x010fca00000f1400 */
[----:B------:R0:W-:Y:S04]  /*1b3b0*/  STG.E desc[UR40][R4.64], R7 ;  /* 0x0000000704007986 */ /* 0x0001e8000c101928 */
.L_x_10944:
[----:B------:R-:W-:Y:S05]  /*1b3c0*/  BSYNC B1 ;  /* 0x0000000000017941 */ /* 0x000fea0003800000 */
.L_x_10943:
[----:B------:R-:W-:Y:S05]  /*1b3d0*/  @P2 BRA `(.L_x_10937) ;  /* 0x0000000400782947 */ /* 0x000fea0003800000 */
[----:B------:R-:W3:Y:S01]  /*1b3e0*/  LDL.LU R12, [R1+0x50] ;  /* 0x00005000010c7983 */ /* 0x000ee20000300800 */
[----:B------:R-:W4:Y:S01]  /*1b3f0*/  LDC R21, c[0x0][0xbe8] ;  /* 0x0002fa00ff157b82 */ /* 0x000f220000000800 */
[----:B0-2---:R-:W-:Y:S01]  /*1b400*/  SHF.R.S32.HI R5, RZ, 0x1f, R30 ;  /* 0x0000001fff057819 */ /* 0x005fe2000001141e */
[----:B------:R-:W-:Y:S01]  /*1b410*/  ULDC.64 UR4, c[0x0][0xaa0] ;  /* 0x0002a80000047ab9 */ /* 0x000fe20000000a00 */
[----:B------:R-:W2:Y:S01]  /*1b420*/  LDL R27, [R1+0x1c] ;  /* 0x00001c00011b7983 */ /* 0x000ea20000100800 */
        /* <DEDUP_REMOVED lines=13> */
[----:B----4-:R-:W-:-:S13]  /*1b500*/  ISETP.NE.AND P0, PT, R21, 0x1, PT ;  /* 0x000000011500780c */ /* 0x010fda0003f05270 */
[----:B------:R-:W0:Y:S08]  /*1b510*/  @P0 LDC R8, c[0x0][0xbec] ;  /* 0x0002fb00ff080b82 */ /* 0x000e300000000800 */
[----:B------:R-:W4:Y:S01]  /*1b520*/  @P0 LDC R11, c[0x0][0xbf0] ;  /* 0x0002fc00ff0b0b82 */ /* 0x000f220000000800 */
[----:B---3--:R-:W-:-:S04]  /*1b530*/  IMAD.WIDE.U32 R4, R12, UR4, R4 ;  /* 0x000000040c047c25 */ /* 0x008fc8000f8e0004 */
[----:B--2---:R-:W-:Y:S02]  /*1b540*/  IMAD.IADD R9, R27, 0x1, R0 ;  /* 0x000000011b097824 */ /* 0x004fe400078e0200 */
[----:B------:R-:W-:Y:S01]  /*1b550*/  IMAD R5, R12, UR5, R5 ;  /* 0x000000050c057c24 */ /* 0x000fe2000f8e0205 */
[----:B------:R-:W-:Y:S01]  /*1b560*/  ULDC.64 UR4, c[0x0][0xae0] ;  /* 0x0002b80000047ab9 */ /* 0x000fe20000000a00 */
[----:B0-----:R-:W-:-:S04]  /*1b570*/  @P0 IMAD.HI.U32 R0, R9, R8, RZ ;  /* 0x0000000809000227 */ /* 0x001fc800078e00ff */
[----:B------:R-:W-:Y:S01]  /*1b580*/  IMAD.MOV.U32 R3, RZ, RZ, R9 ;  /* 0x000000ffff037224 */ /* 0x000fe200078e0009 */
[----:B----4-:R-:W-:Y:S01]  /*1b590*/  @P0 SHF.R.U32.HI R3, RZ, R11, R0 ;  /* 0x0000000bff030219 */ /* 0x010fe20000011600 */
        /* <DEDUP_REMOVED lines=27> */
.L_x_11175:
[----:B------:R-:W-:Y:S01]  /*1b750*/  IMAD R21, R10, R21, RZ ;  /* 0x000000150a157224 */ /* 0x000fe200078e02ff */
[----:B------:R-:W-:Y:S01]  /*1b760*/  BSSY B1, `(.L_x_10946) ;  /* 0x0000011000017945 */ /* 0x000fe20003800000 */
[----:B------:R-:W-:-:S05]  /*1b770*/  IMAD.IADD R6, R25, 0x1, R27 ;  /* 0x0000000119067824 */ /* 0x000fca00078e021b */
        /* <DEDUP_REMOVED lines=15> */
.L_x_10947:
[----:B------:R-:W-:Y:S05]  /*1b870*/  BSYNC B1 ;  /* 0x0000000000017941 */ /* 0x000fea0003800000 */
.L_x_10946:
[----:B------:R-:W-:-:S03]  /*1b880*/  UMOV UR4, 0xffffffff ;  /* 0xffffffff00047882 */ /* 0x000fc60000000000 */
[----:B------:R-:W-:Y:S05]  /*1b890*/  BRA.DIV UR4, `(.L_x_10948) ;  /* 0x0000009e04807947 */ /* 0x000fea000b800000 */
[----:B--2---:R2:W0:Y:S04]  /*1b8a0*/  SHFL.IDX PT, R3, R4, 0x1, 0x1c1f ;  /* 0x003c1f0004037f89 */ /* 0x00442800000e0000 */
[----:B---3--:R2:W3:Y:S02]  /*1b8b0*/  SHFL.IDX PT, R14, R0, 0x1, 0x1c1f ;  /* 0x003c1f00000e7f89 */ /* 0x0084e400000e0000 */
.L_x_11179:
[----:B0-2---:R-:W-:-:S05]  /*1b8c0*/  VIADD R0, R6, 0x60 ;  /* 0x0000006006007836 */ /* 0x005fca0000000000 */
[----:B------:R-:W-:-:S13]  /*1b8d0*/  ISETP.GE.AND P0, PT, R0, R21, PT ;  /* 0x000000150000720c */ /* 0x000fda0003f06270 */
[----:B------:R-:W-:Y:S05]  /*1b8e0*/  @P0 BRA `(.L_x_10937) ;  /* 0x0000000000340947 */ /* 0x000fea0003800000 */
[----:B------:R-:W-:Y:S02]  /*1b8f0*/  ULDC UR4, c[0x0][0xac8] ;  /* 0x0002b20000047ab9 */ /* 0x000fe40000000800 */
[----:B------:R-:W-:Y:S02]  /*1b900*/  ISETP.GE.AND P2, PT, R9, UR4, PT ;  /* 0x0000000409007c0c */ /* 0x000fe4000bf46270 */
[----:B------:R-:W-:Y:S02]  /*1b910*/  ISETP.GE.AND P3, PT, R7, UR4, PT ;  /* 0x0000000407007c0c */ /* 0x000fe4000bf66270 */
[----:B------:R-:W-:-:S09]  /*1b920*/  ISETP.GE.AND P4, PT, R20, UR4, PT ;  /* 0x0000000414007c0c */ /* 0x000fd2000bf86270 */
[----:B------:R-:W-:Y:S02]  /*1b930*/  @!P2 IMAD.MOV.U32 R15, RZ, RZ, R3 ;  /* 0x000000ffff0fa224 */ /* 0x000fe400078e0003 */
[-C--:B---3--:R-:W-:Y:S02]  /*1b940*/  @!P3 LEA R6, P0, R7, R14.reuse, 0x1 ;  /* 0x0000000e0706b211 */ /* 0x088fe400078008ff */
[C---:B----4-:R-:W-:Y:S01]  /*1b950*/  @!P4 LEA R10, P1, R20.reuse, R14, 0x1 ;  /* 0x0000000e140ac211 */ /* 0x050fe200078208ff */
[----:B------:R-:W-:Y:S01]  /*1b960*/  @!P2 IMAD.WIDE R4, R9, 0x2, R14 ;  /* 0x000000020904a825 */ /* 0x000fe200078e020e */
[-C--:B------:R-:W-:Y:S02]  /*1b970*/  @!P3 LEA.HI.X R7, R7, R3.reuse, R8, 0x1, P0 ;  /* 0x000000030707b211 */ /* 0x080fe400000f0c08 */
[----:B------:R-:W-:Y:S02]  /*1b980*/  @!P4 LEA.HI.X R11, R20, R3, R24, 0x1, P1 ;  /* 0x00000003140bc211 */ /* 0x000fe400008f0c18 */
[----:B------:R0:W-:Y:S04]  /*1b990*/  @!P2 ST.E.128 desc[UR40][R4.64], RZ ;  /* 0x000000ff0400a985 */ /* 0x0001e8000c101d28 */
[----:B------:R0:W-:Y:S04]  /*1b9a0*/  @!P3 ST.E.128 desc[UR40][R6.64], RZ ;  /* 0x000000ff0600b985 */ /* 0x0001e8000c101d28 */
[----:B------:R0:W-:Y:S02]  /*1b9b0*/  @!P4 ST.E.128 desc[UR40][R10.64], RZ ;  /* 0x000000ff0a00c985 */ /* 0x0001e4000c101d28 */
.L_x_10937:
[----:B------:R-:W-:Y:S05]  /*1b9c0*/  BSYNC B0 ;  /* 0x0000000000007941 */ /* 0x000fea0003800000 */
.L_x_10929:
[----:B------:R-:W-:Y:S02]  /*1b9d0*/  ULDC UR4, c[0x0][0xc3c] ;  /* 0x00030f0000047ab9 */ /* 0x000fe40000000800 */
[----:B-1----:R-:W-:-:S13]  /*1b9e0*/  ISETP.GE.AND P0, PT, R75, UR4, PT ;  /* 0x000000044b007c0c */ /* 0x002fda000bf06270 */
[----:B------:R-:W-:Y:S05]  /*1b9f0*/  @!P0 BRA `(.L_x_10949) ;  /* 0xfffffe5800608947 */ /* 0x000fea000383ffff */
[----:B------:R-:W-:Y:S05]  /*1ba00*/  BRA `(.L_x_10733) ;  /* 0x0000008c00d07947 */ /* 0x000fea0003800000 */
.L_x_10731:
[----:B------:R-:W-:-:S08]  /*1ba10*/  NOP ;  /* 0x0000000000007918 */ /* 0x000fd00000000000 */
[----:B------:R-:W0:-:S00]  /*1ba20*/  USETMAXREG.DEALLOC.CTAPOOL 0x20 ;  /* 0x00000020000079c8 */ /* 0x000e0000080e0500 */
        /* <DEDUP_REMOVED lines=14> */
.L_x_10950:
        /* <DEDUP_REMOVED lines=44> */
.L_x_10954:
        /* <DEDUP_REMOVED lines=37> */
.L_x_10952:
        /* <DEDUP_REMOVED lines=13> */
.L_x_10955:
        /* <DEDUP_REMOVED lines=62> */
.L_x_10956:
        /* <DEDUP_REMOVED lines=62> */
.L_x_10957:
[----:B------:R-:W-:-:S05]  /*1c8b0*/  LOP3.LUT R2, RZ, R2, RZ, 0x33, !PT ;  /* 0x00000002ff027212 */ /* 0x000fca00078e33ff */
[----:B------:R-:W-:Y:S01]  /*1c8c0*/  IMAD.IADD R25, R25, 0x1, R2 ;  /* 0x0000000119197824 */ /* 0x000fe200078e0202 */
[----:B------:R-:W-:Y:S06]  /*1c8d0*/  BRA `(.L_x_10958) ;  /* 0x00000000000c7947 */ /* 0x000fec0003800000 */
.L_x_10953:
[----:B------:R-:W-:Y:S02]  /*1c8e0*/  IMAD.MOV.U32 R25, RZ, RZ, RZ ;  /* 0x000000ffff197224 */ /* 0x000fe400078e00ff */
[----:B------:R-:W-:Y:S02]  /*1c8f0*/  IMAD.U32 R24, RZ, RZ, UR6 ;  /* 0x00000006ff187e24 */ /* 0x000fe4000f8e00ff */
[----:B------:R-:W-:-:S07]  /*1c900*/  IMAD.MOV.U32 R26, RZ, RZ, RZ ;  /* 0x000000ffff1a7224 */ /* 0x000fce00078e00ff */
.L_x_10958:
[----:B------:R-:W-:-:S13]  /*1c910*/  ISETP.NE.AND P0, PT, R0, RZ, PT ;  /* 0x000000ff0000720c */ /* 0x000fda0003f05270 */
[----:B------:R-:W0:Y:S01]  /*1c920*/  @!P0 S2R R3, SR_CgaCtaId ;  /* 0x0000000000038919 */ /* 0x000e220000008800 */
[----:B------:R-:W-:-:S04]  /*1c930*/  @!P0 MOV R0, 0x400 ;  /* 0x0000040000008802 */ /* 0x000fc80000000f00 */
[----:B0-----:R-:W-:-:S05]  /*1c940*/  @!P0 LEA R0, R3, R0, 0x18 ;  /* 0x0000000003008211 */ /* 0x001fca00078ec0ff */
[----:B------:R1:W-:Y:S01]  /*1c950*/  @!P0 STS.128 [R0+0x2d8d0], R24 ;  /* 0x02d8d01800008388 */ /* 0x0003e20000000c00 */
[----:B------:R-:W-:Y:S06]  /*1c960*/  BAR.ARV 0x5, 0x200 ;  /* 0x0148000000007b1d */ /* 0x000fec0000002000 */
.L_x_10951:
        /* <DEDUP_REMOVED lines=9> */
[----:B------:R-:W-:Y:S01]  /*1ca00*/  LOP3.LUT R18, R18, 0xfffffffd, RZ, 0xc0, !PT ;  /* 0xfffffffd12127812 */ /* 0x000fe200078ec0ff */
[----:B------:R-:W-:Y:S01]  /*1ca10*/  BSSY B8, `(.L_x_10959) ;  /* 0x00007bc000087945 */ /* 0x000fe20003800000 */
[----:B------:R-:W-:Y:S01]  /*1ca20*/  IMAD.MOV.U32 R29, RZ, RZ, RZ ;  /* 0x000000ffff1d7224 */ /* 0x000fe200078e00ff */
[----:B------:R-:W-:Y:S01]  /*1ca30*/  ULDC.64 UR42, c[0x0][0x198] ;  /* 0x00006600002a7ab9 */ /* 0x000fe20000000a00 */
[----:B------:R-:W-:Y:S01]  /*1ca40*/  IMAD.MOV.U32 R19, RZ, RZ, RZ ;  /* 0x000000ffff137224 */ /* 0x000fe200078e00ff */
[----:B------:R-:W-:Y:S01]  /*1ca50*/  ULOP3.LUT UR38, UR36, 0x2, URZ, 0xfc, !UPT ;  /* 0x0000000224267892 */ /* 0x000fe2000f8efc3f */
[----:B------:R-:W-:Y:S01]  /*1ca60*/  IMAD.MOV.U32 R28, RZ, RZ, 0x1 ;  /* 0x00000001ff1c7424 */ /* 0x000fe200078e00ff */
[----:B------:R-:W-:Y:S01]  /*1ca70*/  ULDC UR37, c[0x0][0xc] ;  /* 0x0000030000257ab9 */ /* 0x000fe20000000800 */
[----:B--2---:R-:W-:-:S06]  /*1ca80*/  ULEA UR4, UR5, UR4, 0x18 ;  /* 0x0000000405047291 */ /* 0x004fcc000f8ec03f */
[----:B------:R-:W-:Y:S01]  /*1ca90*/  IMAD.U32 R16, RZ, RZ, UR4 ;  /* 0x00000004ff107e24 */ /* 0x000fe2000f8e00ff */
[C---:B0-----:R-:W-:Y:S01]  /*1caa0*/  LOP3.LUT R5, R6.reuse, 0x7f, RZ, 0xc0, !PT ;  /* 0x0000007f06057812 */ /* 0x041fe200078ec0ff */
[----:B-1----:R-:W-:-:S03]  /*1cab0*/  IMAD.SHL.U32 R0, R6, 0x8, RZ ;  /* 0x0000000806007824 */ /* 0x002fc600078e00ff */
[C---:B------:R-:W-:Y:S01]  /*1cac0*/  ISETP.NE.AND P1, PT, R5.reuse, RZ, PT ;  /* 0x000000ff0500720c */ /* 0x040fe20003f25270 */
[----:B------:R-:W-:Y:S01]  /*1cad0*/  IMAD.SHL.U32 R4, R5, 0x8, RZ ;  /* 0x0000000805047824 */ /* 0x000fe200078e00ff */
[C---:B------:R-:W-:Y:S02]  /*1cae0*/  LOP3.LUT R3, R0.reuse, 0x20, RZ, 0xc0, !PT ;  /* 0x0000002000037812 */ /* 0x040fe400078ec0ff */
[----:B------:R-:W-:Y:S02]  /*1caf0*/  LOP3.LUT R2, R0, 0xd8, RZ, 0xc0, !PT ;  /* 0x000000d800027812 */ /* 0x000fe400078ec0ff */
[----:B------:R-:W-:Y:S02]  /*1cb00*/  LOP3.LUT R3, R3, 0x300, R4, 0xf8, !PT ;  /* 0x0000030003037812 */ /* 0x000fe400078ef804 */
[----:B------:R-:W-:Y:S02]  /*1cb10*/  LOP3.LUT R2, R2, 0x18, R6, 0x78, !PT ;  /* 0x0000001802027812 */ /* 0x000fe400078e7806 */
[----:B------:R-:W-:-:S02]  /*1cb20*/  SHF.R.U32.HI R4, RZ, 0x2, R5 ;  /* 0x00000002ff047819 */ /* 0x000fc40000011605 */
[----:B------:R-:W-:Y:S02]  /*1cb30*/  LOP3.LUT R3, R3, R2, RZ, 0xfc, !PT ;  /* 0x0000000203037212 */ /* 0x000fe400078efcff */
[----:B------:R-:W-:Y:S02]  /*1cb40*/  LOP3.LUT P0, R2, R6, 0x1f, RZ, 0xc0, !PT ;  /* 0x0000001f06027812 */ /* 0x000fe4000780c0ff */
[----:B------:R-:W-:Y:S01]  /*1cb50*/  @P1 LOP3.LUT R18, R18, 0x2, RZ, 0xfc, !PT ;  /* 0x0000000212121812 */ /* 0x000fe200078efcff */
[----:B------:R-:W-:Y:S01]  /*1cb60*/  IMAD R3, R3, 0x2, R16 ;  /* 0x0000000203037824 */ /* 0x000fe200078e0210 */
[----:B------:R-:W-:Y:S01]  /*1cb70*/  LOP3.LUT R0, R0, 0x18, RZ, 0xc0, !PT ;  /* 0x0000001800007812 */ /* 0x000fe200078ec0ff */
[----:B------:R0:W-:Y:S01]  /*1cb80*/  STL [R1+0x8], R2 ;  /* 0x0000080201007387 */ /* 0x0001e20000100800 */
[----:B------:R-:W-:-:S03]  /*1cb90*/  LOP3.LUT R18, R18, 0xfffffffe, RZ, 0xc0, !PT ;  /* 0xfffffffe12127812 */ /* 0x000fc600078ec0ff */
[----:B------:R1:W-:Y:S04]  /*1cba0*/  STL [R1+0x2c], RZ ;  /* 0x00002cff01007387 */ /* 0x0003e80000100800 */
[----:B------:R-:W-:Y:S01]  /*1cbb0*/  @P0 LOP3.LUT R18, R18, 0x1, RZ, 0xfc, !PT ;  /* 0x0000000112120812 */ /* 0x000fe200078efcff */
[----:B0-----:R-:W-:Y:S01]  /*1cbc0*/  IMAD.SHL.U32 R2, R6, 0x20, RZ ;  /* 0x0000002006027824 */ /* 0x001fe200078e00ff */
[----:B------:R-:W-:Y:S01]  /*1cbd0*/  ISETP.NE.OR P0, PT, R5, RZ, !P0 ;  /* 0x000000ff0500720c */ /* 0x000fe20004705670 */
[----:B------:R-:W-:Y:S01]  /*1cbe0*/  IMAD.MOV.U32 R6, RZ, RZ, 0x1 ;  /* 0x00000001ff067424 */ /* 0x000fe200078e00ff */
[----:B------:R-:W-:Y:S02]  /*1cbf0*/  LOP3.LUT R18, R18, 0xfffffff7, RZ, 0xc0, !PT ;  /* 0xfffffff712127812 */ /* 0x000fe400078ec0ff */
[----:B------:R-:W-:-:S02]  /*1cc00*/  LOP3.LUT R2, R4, 0x60, R2, 0xf8, !PT ;  /* 0x0000006004027812 */ /* 0x000fc400078ef802 */
[----:B------:R1:W-:Y:S01]  /*1cc10*/  STL [R1], R6 ;  /* 0x0000000601007387 */ /* 0x0003e20000100800 */
[C---:B------:R-:W-:Y:S02]  /*1cc20*/  LOP3.LUT R2, R0.reuse, 0x20, RZ, 0xfc, !PT ;  /* 0x0000002000027812 */ /* 0x040fe400078efcff */
[----:B------:R-:W-:Y:S01]  /*1cc30*/  LOP3.LUT R0, R0, 0x40, RZ, 0xfc, !PT ;  /* 0x0000004000007812 */ /* 0x000fe200078efcff */
[----:B------:R1:W-:Y:S03]  /*1cc40*/  STL [R1+0x10], R3 ;  /* 0x0000100301007387 */ /* 0x0003e60000100800 */
[----:B------:R-:W-:-:S07]  /*1cc50*/  @P0 LOP3.LUT R18, R18, 0x8, RZ, 0xfc, !PT ;  /* 0x0000000812120812 */ /* 0x000fce00078efcff */
.L_x_11127:
[----:B0-----:R-:W0:Y:S01]  /*1cc60*/  LDC.64 R10, c[0x0][0xa00] ;  /* 0x00028000ff0a7b82 */ /* 0x001e220000000a00 */
[----:B------:R-:W-:Y:S05]  /*1cc70*/  YIELD ;  /* 0x0000000000007946 */ /* 0x000fea0003800000 */
[----:B------:R-:W-:Y:S01]  /*1cc80*/  ULDC.64 UR4, c[0x0][0xa28] ;  /* 0x00028a0000047ab9 */ /* 0x000fe20000000a00 */
[----:B------:R-:W-:Y:S01]  /*1cc90*/  IMAD.MOV.U32 R0, RZ, RZ, RZ ;  /* 0x000000ffff007224 */ /* 0x000fe200078e00ff */
[----:B------:R-:W-:Y:S01]  /*1cca0*/  ISETP.NE.U32.AND P0, PT, RZ, UR4, PT ;  /* 0x00000004ff007c0c */ /* 0x000fe2000bf05070 */
[----:B------:R-:W-:Y:S01]  /*1ccb0*/  ULDC.64 UR8, c[0x0][0xa18] ;  /* 0x0002860000087ab9 */ /* 0x000fe20000000a00 */
[----:B-1----:R-:W-:Y:S01]  /*1ccc0*/  CS2R R6, SRZ ;  /* 0x0000000000067805 */ /* 0x002fe2000001ff00 */
[----:B--2---:R-:W1:Y:S01]  /*1ccd0*/  LDC.64 R4, c[0x0][0xa08] ;  /* 0x00028200ff047b82 */ /* 0x004e620000000a00 */
[----:B------:R-:W-:Y:S01]  /*1cce0*/  ISETP.NE.AND.EX P0, PT, RZ, UR5, PT, P0 ;  /* 0x00000005ff007c0c */ /* 0x000fe2000bf05300 */
[----:B------:R-:W-:Y:S01]  /*1ccf0*/  ULDC.64 UR4, c[0x0][0xa00] ;  /* 0x0002800000047ab9 */ /* 0x000fe20000000a00 */
[----:B------:R-:W-:Y:S01]  /*1cd00*/  ULDC.64 UR6, c[0x0][0xa08] ;  /* 0x0002820000067ab9 */ /* 0x000fe20000000a00 */
[----:B------:R-:W-:-:S04]  /*1cd10*/  ISETP.NE.U32.AND P1, PT, RZ, UR4, PT ;  /* 0x00000004ff007c0c */ /* 0x000fc8000bf25070 */
[----:B------:R-:W-:Y:S01]  /*1cd20*/  ISETP.NE.AND.EX P1, PT, RZ, UR5, PT, P1 ;  /* 0x00000005ff007c0c */ /* 0x000fe2000bf25310 */
[----:B------:R-:W-:Y:S01]  /*1cd30*/  ULDC.64 UR4, c[0x0][0xa10] ;  /* 0x0002840000047ab9 */ /* 0x000fe20000000a00 */
[----:B0-----:R-:W-:Y:S01]  /*1cd40*/  IMAD.WIDE R10, R27, 0x4, R10 ;  /* 0x000000041b0a7825 */ /* 0x001fe200078e020a */
[----:B------:R-:W-:-:S03]  /*1cd50*/  ISETP.NE.U32.AND P3, PT, RZ, UR8, PT ;  /* 0x00000008ff007c0c */ /* 0x000fc6000bf65070 */
[----:B------:R-:W0:Y:S07]  /*1cd60*/  @P0 LDC.64 R2, c[0x0][0xa28] ;  /* 0x00028a00ff020b82 */ /* 0x000e2e0000000a00 */
[----:B------:R-:W2:Y:S01]  /*1cd70*/  @P1 LDG.E R0, desc[UR40][R10.64] ;  /* 0x000000280a001981 */ /* 0x000ea2000c1e1900 */
[----:B------:R-:W-:-:S13]  /*1cd80*/  ISETP.NE.AND.EX P3, PT, RZ, UR9, PT, P3 ;  /* 0x00000009ff007c0c */ /* 0x000fda000bf65330 */
[----:B------:R-:W3:Y:S01]  /*1cd90*/  @P3 LDC.64 R8, c[0x0][0xa18] ;  /* 0x00028600ff083b82 */ /* 0x000ee20000000a00 */
[----:B0-----:R-:W-:-:S05]  /*1cda0*/  @P0 IMAD.WIDE R2, R27, 0x4, R2 ;  /* 0x000000041b020825 */ /* 0x001fca00078e0202 */
[----:B------:R0:W5:Y:S01]  /*1cdb0*/  @P0 LDG.E R7, desc[UR40][R2.64] ;  /* 0x0000002802070981 */ /* 0x000162000c1e1900 */
[----:B------:R-:W-:Y:S01]  /*1cdc0*/  ISETP.NE.U32.AND P0, PT, RZ, UR4, PT ;  /* 0x00000004ff007c0c */ /* 0x000fe2000bf05070 */
[----:B------:R-:W-:Y:S01]  /*1cdd0*/  ULDC UR4, c[0x0][0x288] ;  /* 0x0000a20000047ab9 */ /* 0x000fe20000000800 */
[----:B------:R-:W-:Y:S01]  /*1cde0*/  ISETP.NE.U32.AND P2, PT, RZ, UR6, PT ;  /* 0x00000006ff007c0c */ /* 0x000fe2000bf45070 */
[----:B------:R-:W-:Y:S01]  /*1cdf0*/  IMAD.MOV.U32 R12, RZ, RZ, RZ ;  /* 0x000000ffff0c7224 */ /* 0x000fe200078e00ff */
[----:B------:R-:W-:Y:S01]  /*1ce00*/  ISETP.NE.AND.EX P0, PT, RZ, UR5, PT, P0 ;  /* 0x00000005ff007c0c */ /* 0x000fe2000bf05300 */
[C---:B-1----:R-:W-:Y:S01]  /*1ce10*/  IMAD.WIDE R4, R27.reuse, 0x4, R4 ;  /* 0x000000041b047825 */ /* 0x042fe200078e0204 */
[----:B------:R-:W-:Y:S01]  /*1ce20*/  ISETP.NE.AND.EX P2, PT, RZ, UR7, PT, P2 ;  /* 0x00000007ff007c0c */ /* 0x000fe2000bf45320 */
[----:B0-----:R-:W0:Y:S02]  /*1ce30*/  LDC.64 R2, c[0x0][0xa10] ;  /* 0x00028400ff027b82 */ /* 0x001e240000000a00 */
[----:B---3--:R-:W-:-:S10]  /*1ce40*/  @P3 IMAD.WIDE R8, R27, 0x4, R8 ;  /* 0x000000041b083825 */ /* 0x008fd400078e0208 */
[----:B------:R-:W5:Y:S01]  /*1ce50*/  @P2 LDG.E R12, desc[UR40][R4.64] ;  /* 0x00000028040c2981 */ /* 0x000f62000c1e1900 */
[----:B0-----:R-:W-:-:S05]  /*1ce60*/  IMAD.WIDE R2, R27, 0x4, R2 ;  /* 0x000000041b027825 */ /* 0x001fca00078e0202 */
        /* <DEDUP_REMOVED lines=15> */
[----:B------:R-:W-:Y:S01]  /*1cf60*/  IMAD.MOV.U32 R13, RZ, RZ, R0 ;  /* 0x000000ffff0d7224 */ /* 0x000fe200078e0000 */
[----:B------:R-:W-:Y:S06]  /*1cf70*/  @P3 BRA `(.L_x_10960) ;  /* 0x0000000000143947 */ /* 0x000fec0003800000 */
[----:B------:R-:W-:Y:S05]  /*1cf80*/  @!P1 BRA `(.L_x_10960) ;  /* 0x0000000000109947 */ /* 0x000fea0003800000 */
[----:B0-----:R-:W2:Y:S04]  /*1cf90*/  LDG.E R0, desc[UR40][R10.64] ;  /* 0x000000280a007981 */ /* 0x001ea8000c1e1900 */
[----:B------:R-:W2:Y:S02]  /*1cfa0*/  LDG.E R10, desc[UR40][R10.64+0x4] ;  /* 0x000004280a0a7981 */ /* 0x000ea4000c1e1900 */
[----:B--2---:R-:W-:-:S05]  /*1cfb0*/  IMAD.IADD R13, R10, 0x1, -R0 ;  /* 0x000000010a0d7824 */ /* 0x004fca00078e0a00 */
[----:B------:R1:W-:Y:S02]  /*1cfc0*/  STL [R1+0x18], R13 ;  /* 0x0000180d01007387 */ /* 0x0003e40000100800 */
.L_x_10960:
        /* <DEDUP_REMOVED lines=14> */
.L_x_10961:
[----:B------:R-:W-:Y:S05]  /*1d0b0*/  @!P2 BRA `(.L_x_10962) ;  /* 0x00000000000ca947 */ /* 0x000fea0003800000 */
[----:B------:R-:W2:Y:S04]  /*1d0c0*/  LDG.E R9, desc[UR40][R4.64] ;  /* 0x0000002804097981 */ /* 0x000ea8000c1e1900 */
[----:B------:R-:W2:Y:S02]  /*1d0d0*/  LDG.E R4, desc[UR40][R4.64+0x4] ;  /* 0x0000042804047981 */ /* 0x000ea4000c1e1900 */
[----:B--2---:R-:W-:-:S07]  /*1d0e0*/  IMAD.IADD R9, R4, 0x1, -R9 ;  /* 0x0000000104097824 */ /* 0x004fce00078e0a09 */
.L_x_10962:
[----:B0-----:R-:W2:Y:S04]  /*1d0f0*/  @P0 LDG.E R4, desc[UR40][R2.64] ;  /* 0x0000002802040981 */ /* 0x001ea8000c1e1900 */
[----:B------:R0:W2:Y:S01]  /*1d100*/  @P0 LDG.E R5, desc[UR40][R2.64+0x4] ;  /* 0x0000042802050981 */ /* 0x0000a2000c1e1900 */
[----:B------:R-:W-:Y:S02]  /*1d110*/  IMAD R14, R25, 0xc0, RZ ;  /* 0x000000c0190e7824 */ /* 0x000fe400078e02ff */
[----:B-----5:R-:W-:Y:S02]  /*1d120*/  IMAD.IADD R7, R9, 0x1, -R7 ;  /* 0x0000000109077824 */ /* 0x020fe400078e0a07 */
[----:B------:R-:W-:Y:S01]  /*1d130*/  VIADD R10, R14, 0xbf ;  /* 0x000000bf0e0a7836 */ /* 0x000fe20000000000 */
[----:B------:R3:W-:Y:S01]  /*1d140*/  STL [R1+0x14], R14 ;  /* 0x0000140e01007387 */ /* 0x0007e20000100800 */
[----:B0-----:R-:W0:Y:S02]  /*1d150*/  LDC R2, c[0x0][0x448] ;  /* 0x00011200ff027b82 */ /* 0x001e240000000800 */
[----:B0-----:R-:W-:-:S13]  /*1d160*/  ISETP.NE.AND P1, PT, R2, 0x1, PT ;  /* 0x000000010200780c */ /* 0x001fda0003f25270 */
[----:B------:R-:W0:Y:S08]  /*1d170*/  @P1 LDC R3, c[0x0][0x44c] ;  /* 0x00011300ff031b82 */ /* 0x000e300000000800 */
[----:B------:R-:W4:Y:S01]  /*1d180*/  @P1 LDC R2, c[0x0][0x450] ;  /* 0x00011400ff021b82 */ /* 0x000f220000000800 */
[----:B0-----:R-:W-:-:S05]  /*1d190*/  @P1 IMAD.HI.U32 R3, R10, R3, RZ ;  /* 0x000000030a031227 */ /* 0x001fca00078e00ff */
[----:B----4-:R-:W-:Y:S01]  /*1d1a0*/  @P1 SHF.R.U32.HI R10, RZ, R2, R3 ;  /* 0x00000002ff0a1219 */ /* 0x010fe20000011603 */
[----:B--2---:R-:W-:-:S04]  /*1d1b0*/  @P0 IMAD.IADD R8, R5, 0x1, -R4 ;  /* 0x0000000105080824 */ /* 0x004fc800078e0a04 */
[----:B------:R-:W-:-:S04]  /*1d1c0*/  IMAD.IADD R20, R7, 0x1, R8 ;  /* 0x0000000107147824 */ /* 0x000fc800078e0208 */
[C---:B------:R-:W-:Y:S01]  /*1d1d0*/  VIADD R4, R20.reuse, 0x7f ;  /* 0x0000007f14047836 */ /* 0x040fe20000000000 */
[----:B------:R-:W-:-:S04]  /*1d1e0*/  IADD3 R9, R20, 0x1, -R13 ;  /* 0x0000000114097810 */ /* 0x000fc80007ffe80d */
[----:B------:R-:W-:Y:S01]  /*1d1f0*/  SHF.R.S32.HI R2, RZ, 0x1f, R4 ;  /* 0x0000001fff027819 */ /* 0x000fe20000011404 */
[----:B------:R-:W-:-:S03]  /*1d200*/  IMAD.IADD R10, R9, 0x1, R10 ;  /* 0x00000001090a7824 */ /* 0x000fc600078e020a */
[----:B------:R-:W-:Y:S02]  /*1d210*/  LEA.HI R4, R2, R4, RZ, 0x7 ;  /* 0x0000000402047211 */ /* 0x000fe400078f38ff */
[----:B------:R-:W0:Y:S02]  /*1d220*/  LDC.64 R2, c[0x0][0x9e0] ;  /* 0x00027800ff027b82 */ /* 0x000e240000000a00 */
[----:B------:R-:W-:-:S05]  /*1d230*/  SHF.R.S32.HI R12, RZ, 0x7, R4 ;  /* 0x00000007ff0c7819 */ /* 0x000fca0000011404 */
[----:B------:R3:W-:Y:S01]  /*1d240*/  STL [R1+0x40], R12 ;  /* 0x0000400c01007387 */ /* 0x0007e20000100800 */
[----:B0-----:R-:W-:Y:S01]  /*1d250*/  ISETP.GE.AND P2, PT, R3, 0x1, PT ;  /* 0x000000010300780c */ /* 0x001fe20003f46270 */
[----:B------:R-:W-:-:S12]  /*1d260*/  IMAD.IADD R2, R10, 0x1, R2 ;  /* 0x000000010a027824 */ /* 0x000fd800078e0202 */
[----:B---3--:R-:W-:Y:S05]  /*1d270*/  @!P2 BRA `(.L_x_10963) ;  /* 0x000000000048a947 */ /* 0x008fea0003800000 */
        /* <DEDUP_REMOVED lines=11> */
.L_x_10965:
[----:B------:R-:W-:-:S13]  /*1d330*/  ISETP.NE.AND P3, PT, R3, 0x1, PT ;  /* 0x000000010300780c */ /* 0x000fda0003f65270 */
[----:B------:R-:W0:Y:S02]  /*1d340*/  @P3 LDC.64 R4, c[0x0][0x9e8] ;  /* 0x00027a00ff043b82 */ /* 0x000e240000000a00 */
[----:B0-----:R-:W-:-:S05]  /*1d350*/  @P3 IMAD.HI.U32 R4, R11, R4, RZ ;  /* 0x000000040b043227 */ /* 0x001fca00078e00ff */
[----:B------:R-:W-:-:S07]  /*1d360*/  @P3 SHF.R.U32.HI R11, RZ, R5, R4 ;  /* 0x00000005ff0b3219 */ /* 0x000fce0000011604 */
.L_x_10966:
[----:B------:R-:W-:Y:S05]  /*1d370*/  BSYNC B0 ;  /* 0x0000000000007941 */ /* 0x000fea0003800000 */
.L_x_10964:
[----:B------:R-:W-:-:S05]  /*1d380*/  IMAD R11, R11, R3, R3 ;  /* 0x000000030b0b7224 */ /* 0x000fca00078e0203 */
[----:B------:R-:W-:-:S07]  /*1d390*/  VIMNMX R2, R2, R11, PT ;  /* 0x0000000b02027248 */ /* 0x000fce0003fe0100 */
.L_x_10963:
[----:B------:R-:W0:Y:S01]  /*1d3a0*/  @P1 LDC R10, c[0x0][0x44c] ;  /* 0x00011300ff0a1b82 */ /* 0x000e220000000800 */
[----:B------:R-:W-:Y:S01]  /*1d3b0*/  VIADD R2, R2, 0x7f ;  /* 0x0000007f02027836 */ /* 0x000fe20000000000 */
[----:B------:R-:W-:Y:S01]  /*1d3c0*/  ULDC UR4, c[0x0][0x9dc] ;  /* 0x0002770000047ab9 */ /* 0x000fe20000000800 */
[----:B------:R-:W-:Y:S02]  /*1d3d0*/  IMAD.MOV.U32 R4, RZ, RZ, R14 ;  /* 0x000000ffff047224 */ /* 0x000fe400078e000e */
[----:B------:R-:W-:-:S03]  /*1d3e0*/  IMAD.IADD R20, R20, 0x1, -R13 ;  /* 0x0000000114147824 */ /* 0x000fc600078e0a0d */
[----:B------:R-:W2:Y:S01]  /*1d3f0*/  @P1 LDC R5, c[0x0][0x450] ;  /* 0x00011400ff051b82 */ /* 0x000ea20000000800 */
[----:B0-----:R-:W-:-:S05]  /*1d400*/  @P1 IMAD.HI.U32 R10, R14, R10, RZ ;  /* 0x0000000a0e0a1227 */ /* 0x001fca00078e00ff */
[----:B--2---:R-:W-:Y:S02]  /*1d410*/  @P1 SHF.R.U32.HI R4, RZ, R5, R10 ;  /* 0x00000005ff041219 */ /* 0x004fe4000001160a */
[----:B------:R-:W-:-:S03]  /*1d420*/  SHF.R.S32.HI R5, RZ, 0x1f, R2 ;  /* 0x0000001fff057819 */ /* 0x000fc60000011402 */
[----:B------:R-:W-:Y:S01]  /*1d430*/  IMAD.IADD R11, R20, 0x1, R4 ;  /* 0x00000001140b7824 */ /* 0x000fe200078e0204 */
[----:B------:R-:W-:-:S03]  /*1d440*/  LEA.HI R5, R5, R2, RZ, 0x7 ;  /* 0x0000000205057211 */ /* 0x000fc600078f38ff */
[----:B------:R-:W-:Y:S01]  /*1d450*/  VIADD R2, R11, -UR4 ;  /* 0x800000040b027c36 */ /* 0x000fe20008000000 */
[----:B------:R-:W-:-:S04]  /*1d460*/  SHF.R.S32.HI R5, RZ, 0x7, R5 ;  /* 0x00000007ff057819 */ /* 0x000fc80000011405 */
[----:B------:R-:W-:Y:S01]  /*1d470*/  VIMNMX R10, R12, R5, PT ;  /* 0x000000050c0a7248 */ /* 0x000fe20003fe0100 */
        /* <DEDUP_REMOVED lines=11> */
.L_x_10969:
[----:B------:R-:W-:-:S13]  /*1d530*/  ISETP.NE.AND P1, PT, R3, 0x1, PT ;  /* 0x000000010300780c */ /* 0x000fda0003f25270 */
[----:B------:R-:W0:Y:S02]  /*1d540*/  @P1 LDC.64 R4, c[0x0][0x9e8] ;  /* 0x00027a00ff041b82 */ /* 0x000e240000000a00 */
[----:B0-----:R-:W-:-:S05]  /*1d550*/  @P1 IMAD.HI.U32 R4, R11, R4, RZ ;  /* 0x000000040b041227 */ /* 0x001fca00078e00ff */
[----:B------:R-:W-:-:S07]  /*1d560*/  @P1 SHF.R.U32.HI R11, RZ, R5, R4 ;  /* 0x00000005ff0b1219 */ /* 0x000fce0000011604 */
.L_x_10970:
[----:B------:R-:W-:Y:S05]  /*1d570*/  BSYNC B0 ;  /* 0x0000000000007941 */ /* 0x000fea0003800000 */
.L_x_10968:
[----:B------:R-:W-:-:S05]  /*1d580*/  IMAD R3, R11, R3, RZ ;  /* 0x000000030b037224 */ /* 0x000fca00078e02ff */
[----:B------:R-:W-:-:S07]  /*1d590*/  VIMNMX R2, R2, R3, !PT ;  /* 0x0000000302027248 */ /* 0x000fce0007fe0100 */
.L_x_10967:
[----:B------:R-:W-:Y:S01]  /*1d5a0*/  SHF.R.S32.HI R3, RZ, 0x1f, R2 ;  /* 0x0000001fff037819 */ /* 0x000fe20000011402 */
[----:B------:R-:W-:Y:S01]  /*1d5b0*/  BSSY B0, `(.L_x_10971) ;  /* 0x0000027000007945 */ /* 0x000fe20003800000 */
[----:B------:R-:W-:Y:S01]  /*1d5c0*/  LOP3.LUT R14, R0, 0xff, RZ, 0xc0, !PT ;  /* 0x000000ff000e7812 */ /* 0x000fe200078ec0ff */
[----:B-1----:R-:W-:Y:S01]  /*1d5d0*/  IMAD.MOV.U32 R13, RZ, RZ, RZ ;  /* 0x000000ffff0d7224 */ /* 0x002fe200078e00ff */
[----:B------:R-:W-:Y:S02]  /*1d5e0*/  LEA.HI R3, R3, R2, RZ, 0x7 ;  /* 0x0000000203037211 */ /* 0x000fe400078f38ff */
[----:B------:R-:W-:Y:S01]  /*1d5f0*/  SHF.R.U32.HI R0, RZ, 0x10, R0 ;  /* 0x00000010ff007819 */ /* 0x000fe20000011600 */
[----:B------:R0:W-:Y:S01]  /*1d600*/  STL [R1+0x38], R14 ;  /* 0x0000380e01007387 */ /* 0x0001e20000100800 */
[----:B------:R-:W-:-:S04]  /*1d610*/  SHF.R.S32.HI R3, RZ, 0x7, R3 ;  /* 0x00000007ff037819 */ /* 0x000fc80000011403 */
[----:B------:R-:W-:-:S04]  /*1d620*/  VIMNMX R4, RZ, R3, !PT ;  /* 0x00000003ff047248 */ /* 0x000fc80007fe0100 */
[----:B------:R-:W-:-:S13]  /*1d630*/  ISETP.GT.AND P1, PT, R10, R4, PT ;  /* 0x000000040a00720c */ /* 0x000fda0003f24270 */
[----:B0-----:R-:W-:Y:S05]  /*1d640*/  @!P1 BRA `(.L_x_10972) ;  /* 0x0000000000749947 */ /* 0x001fea0003800000 */
[----:B------:R-:W-:Y:S01]  /*1d650*/  ISETP.NE.AND P1, PT, R0, RZ, PT ;  /* 0x000000ff0000720c */ /* 0x000fe20003f25270 */
[----:B------:R-:W-:-:S03]  /*1d660*/  ULDC UR4, c[0x0][0x9f0] ;  /* 0x00027c0000047ab9 */ /* 0x000fc60000000800 */
[----:B------:R-:W-:-:S04]  /*1d670*/  SEL R5, R0, UR4, P1 ;  /* 0x0000000400057c07 */ /* 0x000fc80008800000 */
[----:B------:R-:W-:Y:S02]  /*1d680*/  IABS R12, R5 ;  /* 0x00000005000c7213 */ /* 0x000fe40000000000 */
[----:B------:R-:W-:Y:S02]  /*1d690*/  IADD3 R11, R5, -0x1, R10 ;  /* 0xffffffff050b7810 */ /* 0x000fe40007ffe00a */
[----:B------:R-:W0:Y:S03]  /*1d6a0*/  I2F.RP R2, R12 ;  /* 0x0000000c00027306 */ /* 0x000e260000209400 */
[----:B------:R-:W-:-:S05]  /*1d6b0*/  IMAD.IADD R11, R11, 0x1, -R4 ;  /* 0x000000010b0b7824 */ /* 0x000fca00078e0a04 */
        /* <DEDUP_REMOVED lines=22> */
.L_x_10972:
[----:B------:R-:W-:Y:S05]  /*1d820*/  BSYNC B0 ;  /* 0x0000000000007941 */ /* 0x000fea0003800000 */
.L_x_10971:
[----:B------:R-:W-:Y:S01]  /*1d830*/  IMAD R4, R14, R13, R4 ;  /* 0x0000000d0e047224 */ /* 0x000fe200078e0204 */
[----:B------:R-:W-:Y:S01]  /*1d840*/  BSSY B0, `(.L_x_10973) ;  /* 0x000014e000007945 */ /* 0x000fe20003800000 */
[----:B------:R-:W-:-:S03]  /*1d850*/  PLOP3.LUT P5, PT, PT, PT, PT, 0x80, 0x0 ;  /* 0x000000000000781c */ /* 0x000fc60003faf070 */
[C---:B------:R-:W-:Y:S01]  /*1d860*/  VIADDMNMX R10, R4.reuse, R13, R10, PT ;  /* 0x0000000d040a7246 */ /* 0x040fe2000380010a */
[----:B------:R-:W-:-:S04]  /*1d870*/  IMAD R4, R4, 0x80, -R7 ;  /* 0x0000008004047824 */ /* 0x000fc800078e0a07 */
[----:B------:R-:W-:Y:S01]  /*1d880*/  IMAD R10, R10, 0x80, -R7 ;  /* 0x000000800a0a7824 */ /* 0x000fe200078e0a07 */
[----:B------:R-:W-:-:S04]  /*1d890*/  VIMNMX R4, RZ, R4, !PT ;  /* 0x00000004ff047248 */ /* 0x000fc80007fe0100 */
[----:B------:R-:W-:-:S04]  /*1d8a0*/  VIMNMX R10, R10, R8, PT ;  /* 0x000000080a0a7248 */ /* 0x000fc80003fe0100 */
[----:B------:R-:W-:Y:S02]  /*1d8b0*/  ISETP.GT.AND P1, PT, R10, R4, PT ;  /* 0x000000040a00720c */ /* 0x000fe40003f24270 */
[----:B------:R-:W-:-:S11]  /*1d8c0*/  SHF.R.U32.HI R4, RZ, 0x7, R4 ;  /* 0x00000007ff047819 */ /* 0x000fd60000011604 */
[----:B------:R-:W-:-:S05]  /*1d8d0*/  @P1 VIADD R2, R10, 0x7f ;  /* 0x0000007f0a021836 */ /* 0x000fca0000000000 */
[----:B------:R-:W-:-:S04]  /*1d8e0*/  @P1 SHF.R.S32.HI R3, RZ, 0x1f, R2 ;  /* 0x0000001fff031819 */ /* 0x000fc80000011402 */
[----:B------:R-:W-:Y:S01]  /*1d8f0*/  @P1 LEA.HI R2, R3, R2, RZ, 0x7 ;  /* 0x0000000203021211 */ /* 0x000fe200078f38ff */
[----:B------:R-:W-:-:S03]  /*1d900*/  IMAD.MOV.U32 R3, RZ, RZ, R4 ;  /* 0x000000ffff037224 */ /* 0x000fc600078e0004 */
        /* <DEDUP_REMOVED lines=10> */
.L_x_11182:
[----:B-1----:R-:W-:Y:S02]  /*1d9b0*/  ISETP.NE.AND P0, PT, R14, RZ, PT ;  /* 0x000000ff0e00720c */ /* 0x002fe40003f05270 */
[----:B------:R-:W-:-:S11]  /*1d9c0*/  PLOP3.LUT P2, PT, PT, PT, PT, 0x8, 0x0 ;  /* 0x000000000000781c */ /* 0x000fd60003f4e170 */
[----:B------:R-:W-:Y:S05]  /*1d9d0*/  @P0 BRA `(.L_x_10976) ;  /* 0x00000000000c0947 */ /* 0x000fea0003800000 */
[----:B------:R-:W-:-:S03]  /*1d9e0*/  UMOV UR4, 0xffffffff ;  /* 0xffffffff00047882 */ /* 0x000fc60000000000 */
[----:B------:R-:W-:Y:S05]  /*1d9f0*/  BRA.DIV UR4, `(.L_x_10977) ;  /* 0x0000007e04a47947 */ /* 0x000fea000b800000 */
[----:B------:R-:W-:-:S13]  /*1da00*/  ELECT P2, URZ, PT ;  /* 0x00000000003f782f */ /* 0x000fda0003840000 */
.L_x_10976:
        /* <DEDUP_REMOVED lines=9> */
.L_x_11185:
[----:B------:R-:W-:Y:S05]  /*1daa0*/  BSYNC B1 ;  /* 0x0000000000017941 */ /* 0x000fea0003800000 */
.L_x_10978:
[----:B------:R-:W-:Y:S04]  /*1dab0*/  BSSY B1, `(.L_x_10980) ;  /* 0x0000088000017945 */ /* 0x000fe80003800000 */
[----:B------:R-:W-:Y:S05]  /*1dac0*/  @!P2 BRA `(.L_x_10981) ;  /* 0x000000080018a947 */ /* 0x000fea0003800000 */
[----:B------:R-:W2:Y:S01]  /*1dad0*/  LDL R8, [R1] ;  /* 0x0000000001087983 */ /* 0x000ea20000100800 */
[----:B------:R-:W-:Y:S01]  /*1dae0*/  IMAD R11, R29, 0x8, R16 ;  /* 0x000000081d0b7824 */ /* 0x000fe200078e0210 */
[----:B------:R-:W1:Y:S01]  /*1daf0*/  S2R R7, SR_TID.X ;  /* 0x0000000000077919 */ /* 0x000e620000002100 */
[----:B------:R-:W-:Y:S01]  /*1db00*/  BSSY B2, `(.L_x_10982) ;  /* 0x0000006000027945 */ /* 0x000fe20003800000 */
[----:B-1----:R-:W-:-:S04]  /*1db10*/  LOP3.LUT R7, R7, 0x7f, RZ, 0xc0, !PT ;  /* 0x0000007f07077812 */ /* 0x002fc800078ec0ff */
[----:B------:R-:W-:Y:S02]  /*1db20*/  ISETP.NE.AND P4, PT, R7, RZ, PT ;  /* 0x000000ff0700720c */ /* 0x000fe40003f85270 */
[----:B--2---:R-:W-:-:S04]  /*1db30*/  SHF.L.U32 R10, R8, 0x1f, RZ ;  /* 0x0000001f080a7819 */ /* 0x004fc800000006ff */
[----:B------:R-:W1:Y:S02]  /*1db40*/  SYNCS.PHASECHK.TRANS64.TRYWAIT P0, [R11+URZ+0x2d8a0], R10 ;  /* 0x02d8a00a0b0075a7 */ /* 0x000e64000800017f */
[----:B-1----:R-:W-:Y:S05]  /*1db50*/  @!P0 BRA `(.L_x_10983) ;  /* 0x0000007c00848947 */ /* 0x002fea0003800000 */
.L_x_11186:
[----:B------:R-:W-:Y:S05]  /*1db60*/  BSYNC B2 ;  /* 0x0000000000027941 */ /* 0x000fea0003800000 */
.L_x_10982:
[----:B------:R-:W-:Y:S04]  /*1db70*/  BSSY B2, `(.L_x_10984) ;  /* 0x0000007000027945 */ /* 0x000fe80003800000 */
[----:B------:R-:W-:Y:S05]  /*1db80*/  @P4 BRA `(.L_x_10985) ;  /* 0x0000000000144947 */ /* 0x000fea0003800000 */
[----:B------:R-:W-:Y:S01]  /*1db90*/  LOP3.LUT P0, RZ, R18, 0x1, RZ, 0xc0, !PT ;  /* 0x0000000112ff7812 */ /* 0x000fe2000780c0ff */
[----:B0-----:R-:W-:-:S04]  /*1dba0*/  IMAD.MOV.U32 R5, RZ, RZ, 0x6000 ;  /* 0x00006000ff057424 */ /* 0x001fc800078e00ff */
[----:B------:R2:W-:Y:S08]  /*1dbb0*/  SYNCS.ARRIVE.TRANS64 RZ, [R11+URZ+0x2d890], R5 ;  /* 0x02d890050bff79a7 */ /* 0x0005f0000800003f */
[----:B------:R-:W-:Y:S05]  /*1dbc0*/  @!P0 BRA `(.L_x_10985) ;  /* 0x0000000000048947 */ /* 0x000fea0003800000 */
[----:B------:R-:W-:Y:S01]  /*1dbd0*/  BPT.TRAP 0x1 ;  /* 0x000000040000795c */ /* 0x000fe20000300000 */
.L_x_10985:
[----:B------:R-:W-:Y:S05]  /*1dbe0*/  BSYNC B2 ;  /* 0x0000000000027941 */ /* 0x000fea0003800000 */
.L_x_10984:
[----:B------:R-:W-:Y:S01]  /*1dbf0*/  IMAD.MOV.U32 R21, RZ, RZ, RZ ;  /* 0x000000ffff157224 */ /* 0x000fe200078e00ff */
[----:B------:R-:W-:Y:S01]  /*1dc00*/  UIADD3 UR4, UP0, UR42, 0x570, URZ ;  /* 0x000005702a047890 */ /* 0x000fe2000ff1e03f */
[----:B------:R-:W-:Y:S01]  /*1dc10*/  IMAD R7, R3, 0x80, R6 ;  /* 0x0000008003077824 */ /* 0x000fe200078e0206 */
[----:B------:R-:W-:Y:S01]  /*1dc20*/  PLOP3.LUT P0, PT, PT, PT, PT, 0x80, 0x0 ;  /* 0x000000000000781c */ /* 0x000fe20003f0f070 */
[----:B------:R-:W-:Y:S01]  /*1dc30*/  IMAD R8, R29, 0x6000, R16 ;  /* 0x000060001d087824 */ /* 0x000fe200078e0210 */
[----:B------:R-:W-:Y:S01]  /*1dc40*/  R2UR UR10, R21 ;  /* 0x00000000150a72ca */ /* 0x000fe200000e0000 */
[----:B------:R-:W-:Y:S01]  /*1dc50*/  VIADD R7, R7, 0xffffff80 ;  /* 0xffffff8007077836 */ /* 0x000fe20000000000 */
[----:B------:R-:W-:Y:S01]  /*1dc60*/  UIADD3.X UR5, URZ, UR43, URZ, UP0, !UPT ;  /* 0x0000002b3f057290 */ /* 0x000fe200087fe43f */
[----:B0-2---:R-:W-:Y:S01]  /*1dc70*/  VIADD R5, R11, 0x2d890 ;  /* 0x0002d8900b057836 */ /* 0x005fe20000000000 */
[----:B------:R-:W-:Y:S01]  /*1dc80*/  UMOV UR6, 0x0 ;  /* 0x0000000000067882 */ /* 0x000fe20000000000 */
[----:B------:R-:W-:Y:S01]  /*1dc90*/  VIADD R12, R8, 0x15400 ;  /* 0x00015400080c7836 */ /* 0x000fe20000000000 */
[----:B------:R-:W-:-:S09]  /*1dca0*/  UMOV UR7, 0x12f00000 ;  /* 0x12f0000000077882 */ /* 0x000fd20000000000 */
.L_x_10986:
        /* <DEDUP_REMOVED lines=16> */
.L_x_10987:
        /* <DEDUP_REMOVED lines=16> */
.L_x_10988:
        /* <DEDUP_REMOVED lines=13> */
.L_x_11187:
[----:B------:R-:W-:Y:S05]  /*1df80*/  BSYNC B2 ;  /* 0x0000000000027941 */ /* 0x000fea0003800000 */
.L_x_10989:
        /* <DEDUP_REMOVED lines=9> */
.L_x_10992:
[----:B------:R-:W-:Y:S05]  /*1e020*/  BSYNC B2 ;  /* 0x0000000000027941 */ /* 0x000fea0003800000 */
.L_x_10991:
        /* <DEDUP_REMOVED lines=8> */
.L_x_10993:
        /* <DEDUP_REMOVED lines=15> */
.L_x_10994:
        /* <DEDUP_REMOVED lines=15> */
.L_x_10995:
        /* <DEDUP_REMOVED lines=10> */
.L_x_10981:
[----:B------:R-:W-:Y:S05]  /*1e330*/  BSYNC B1 ;  /* 0x0000000000017941 */ /* 0x000fea0003800000 */
.L_x_10980:
[----:B------:R-:W2:Y:S01]  /*1e340*/  LDL.LU R10, [R1] ;  /* 0x00000000010a7983 */ /* 0x000ea20000300800 */
[----:B------:R-:W-:Y:S01]  /*1e350*/  VIADD R29, R29, 0x1 ;  /* 0x000000011d1d7836 */ /* 0x000fe20000000000 */
[----:B------:R-:W-:Y:S01]  /*1e360*/  PLOP3.LUT P5, PT, PT, PT, PT, 0x8, 0x0 ;  /* 0x000000000000781c */ /* 0x000fe20003fae170 */
[----:B------:R-:W-:-:S03]  /*1e370*/  VIADD R11, R3, 0xfffffffe ;  /* 0xfffffffe030b7836 */ /* 0x000fc60000000000 */
[----:B------:R-:W-:-:S04]  /*1e380*/  ISETP.NE.AND P0, PT, R29, 0x2, PT ;  /* 0x000000021d00780c */ /* 0x000fc80003f05270 */
[----:B0-----:R-:W-:Y:S02]  /*1e390*/  SEL R5, RZ, 0x1, P0 ;  /* 0x00000001ff057807 */ /* 0x001fe40000000000 */
[----:B------:R-:W-:Y:S02]  /*1e3a0*/  SEL R29, R29, RZ, P0 ;  /* 0x000000ff1d1d7207 */ /* 0x000fe40000000000 */
[----:B------:R-:W-:Y:S02]  /*1e3b0*/  ISETP.GE.AND P0, PT, R11, R4, PT ;  /* 0x000000040b00720c */ /* 0x000fe40003f06270 */
[----:B--2---:R-:W-:-:S05]  /*1e3c0*/  LOP3.LUT R10, R10, R5, RZ, 0x3c, !PT ;  /* 0x000000050a0a7212 */ /* 0x004fca00078e3cff */
[----:B------:R0:W-:Y:S06]  /*1e3d0*/  STL [R1], R10 ;  /* 0x0000000a01007387 */ /* 0x0001ec0000100800 */
[----:B------:R-:W-:Y:S05]  /*1e3e0*/  @!P0 BRA `(.L_x_10974) ;  /* 0x00000008004c8947 */ /* 0x000fea0003800000 */
.L_x_11012:
[----:B------:R-:W-:Y:S05]  /*1e3f0*/  YIELD ;  /* 0x0000000000007946 */ /* 0x000fea0003800000 */
[----:B------:R-:W-:Y:S04]  /*1e400*/  BSSY B1, `(.L_x_10996) ;  /* 0x0000087000017945 */ /* 0x000fe80003800000 */
[----:B-1----:R-:W-:Y:S05]  /*1e410*/  @!P2 BRA `(.L_x_10997) ;  /* 0x000000080014a947 */ /* 0x002fea0003800000 */
[----:B------:R-:W2:Y:S01]  /*1e420*/  LDL R5, [R1] ;  /* 0x0000000001057983 */ /* 0x000ea20000100800 */
[----:B0-----:R-:W-:Y:S01]  /*1e430*/  IMAD R10, R29, 0x8, R16 ;  /* 0x000000081d0a7824 */ /* 0x001fe200078e0210 */
[----:B------:R-:W0:Y:S01]  /*1e440*/  S2R R3, SR_TID.X ;  /* 0x0000000000037919 */ /* 0x000e220000002100 */
[----:B------:R-:W-:Y:S01]  /*1e450*/  BSSY B2, `(.L_x_10998) ;  /* 0x0000006000027945 */ /* 0x000fe20003800000 */
[----:B0-----:R-:W-:-:S04]  /*1e460*/  LOP3.LUT R3, R3, 0x7f, RZ, 0xc0, !PT ;  /* 0x0000007f03037812 */ /* 0x001fc800078ec0ff */
[----:B------:R-:W-:Y:S02]  /*1e470*/  ISETP.NE.AND P1, PT, R3, RZ, PT ;  /* 0x000000ff0300720c */ /* 0x000fe40003f25270 */
[----:B--2---:R-:W-:-:S04]  /*1e480*/  SHF.L.U32 R8, R5, 0x1f, RZ ;  /* 0x0000001f05087819 */ /* 0x004fc800000006ff */
[----:B------:R-:W0:Y:S02]  /*1e490*/  SYNCS.PHASECHK.TRANS64.TRYWAIT P0, [R10+URZ+0x2d8a0], R8 ;  /* 0x02d8a0080a0075a7 */ /* 0x000e24000800017f */
[----:B0-----:R-:W-:Y:S05]  /*1e4a0*/  @!P0 BRA `(.L_x_10999) ;  /* 0x0000007400588947 */ /* 0x001fea0003800000 */
.L_x_11188:
[----:B------:R-:W-:Y:S05]  /*1e4b0*/  BSYNC B2 ;  /* 0x0000000000027941 */ /* 0x000fea0003800000 */
.L_x_10998:
[----:B------:R-:W-:Y:S04]  /*1e4c0*/  BSSY B2, `(.L_x_11000) ;  /* 0x0000007000027945 */ /* 0x000fe80003800000 */
[----:B------:R-:W-:Y:S05]  /*1e4d0*/  @P1 BRA `(.L_x_11001) ;  /* 0x0000000000141947 */ /* 0x000fea0003800000 */
[----:B------:R-:W-:Y:S01]  /*1e4e0*/  LOP3.LUT P0, RZ, R18, 0x1, RZ, 0xc0, !PT ;  /* 0x0000000112ff7812 */ /* 0x000fe2000780c0ff */
[----:B------:R-:W-:-:S04]  /*1e4f0*/  IMAD.MOV.U32 R3, RZ, RZ, 0x6000 ;  /* 0x00006000ff037424 */ /* 0x000fc800078e00ff */
[----:B------:R1:W-:Y:S08]  /*1e500*/  SYNCS.ARRIVE.TRANS64 RZ, [R10+URZ+0x2d890], R3 ;  /* 0x02d890030aff79a7 */ /* 0x0003f0000800003f */
[----:B------:R-:W-:Y:S05]  /*1e510*/  @!P0 BRA `(.L_x_11001) ;  /* 0x0000000000048947 */ /* 0x000fea0003800000 */
[----:B------:R-:W-:Y:S01]  /*1e520*/  BPT.TRAP 0x1 ;  /* 0x000000040000795c */ /* 0x000fe20000300000 */
.L_x_11001:
[----:B------:R-:W-:Y:S05]  /*1e530*/  BSYNC B2 ;  /* 0x0000000000027941 */ /* 0x000fea0003800000 */
.L_x_11000:
[----:B------:R-:W-:Y:S01]  /*1e540*/  IMAD.MOV.U32 R14, RZ, RZ, RZ ;  /* 0x000000ffff0e7224 */ /* 0x000fe200078e00ff */
[----:B------:R-:W-:Y:S01]  /*1e550*/  UIADD3 UR4, UP0, UR42, 0x570, URZ ;  /* 0x000005702a047890 */ /* 0x000fe2000ff1e03f */
[----:B------:R-:W-:Y:S01]  /*1e560*/  IMAD R7, R29, 0x6000, R16 ;  /* 0x000060001d077824 */ /* 0x000fe200078e0210 */
[----:B------:R-:W-:Y:S01]  /*1e570*/  PLOP3.LUT P0, PT, PT, PT, PT, 0x80, 0x0 ;  /* 0x000000000000781c */ /* 0x000fe20003f0f070 */
[----:B------:R-:W-:Y:S01]  /*1e580*/  IMAD R5, R11, 0x80, R6 ;  /* 0x000000800b057824 */ /* 0x000fe200078e0206 */
[----:B------:R-:W-:Y:S01]  /*1e590*/  R2UR UR10, R14 ;  /* 0x000000000e0a72ca */ /* 0x000fe200000e0000 */
[----:B-1----:R-:W-:Y:S01]  /*1e5a0*/  VIADD R3, R10, 0x2d890 ;  /* 0x0002d8900a037836 */ /* 0x002fe20000000000 */
[----:B------:R-:W-:Y:S01]  /*1e5b0*/  UIADD3.X UR5, URZ, UR43, URZ, UP0, !UPT ;  /* 0x0000002b3f057290 */ /* 0x000fe200087fe43f */
[----:B------:R-:W-:Y:S01]  /*1e5c0*/  VIADD R12, R7, 0x15400 ;  /* 0x00015400070c7836 */ /* 0x000fe20000000000 */
[----:B------:R-:W-:Y:S01]  /*1e5d0*/  UMOV UR6, 0x0 ;  /* 0x0000000000067882 */ /* 0x000fe20000000000 */
[----:B------:R-:W-:-:S10]  /*1e5e0*/  UMOV UR7, 0x12f00000 ;  /* 0x12f0000000077882 */ /* 0x000fd40000000000 */
.L_x_11002:
        /* <DEDUP_REMOVED lines=16> */
.L_x_11003:
        /* <DEDUP_REMOVED lines=16> */
.L_x_11004:
        /* <DEDUP_REMOVED lines=13> */
.L_x_11189:
[----:B------:R-:W-:Y:S05]  /*1e8c0*/  BSYNC B2 ;  /* 0x0000000000027941 */ /* 0x000fea0003800000 */
.L_x_11005:
        /* <DEDUP_REMOVED lines=9> */
.L_x_11008:
[----:B------:R-:W-:Y:S05]  /*1e960*/  BSYNC B2 ;  /* 0x0000000000027941 */ /* 0x000fea0003800000 */
.L_x_11007:
        /* <DEDUP_REMOVED lines=8> */
.L_x_11009:
        /* <DEDUP_REMOVED lines=15> */
.L_x_11010:
        /* <DEDUP_REMOVED lines=15> */
.L_x_11011:
        /* <DEDUP_REMOVED lines=10> */
.L_x_10997:
[----:B------:R-:W-:Y:S05]  /*1ec70*/  BSYNC B1 ;  /* 0x0000000000017941 */ /* 0x000fea0003800000 */
.L_x_10996:
[----:B------:R-:W2:Y:S01]  /*1ec80*/  LDL.LU R8, [R1] ;  /* 0x0000000001087983 */ /* 0x000ea20000300800 */
[----:B------:R-:W-:-:S05]  /*1ec90*/  VIADD R29, R29, 0x1 ;  /* 0x000000011d1d7836 */ /* 0x000fca0000000000 */
[----:B------:R-:W-:-:S04]  /*1eca0*/  ISETP.NE.AND P0, PT, R29, 0x2, PT ;  /* 0x000000021d00780c */ /* 0x000fc80003f05270 */
[----:B------:R-:W-:Y:S02]  /*1ecb0*/  SEL R3, RZ, 0x1, P0 ;  /* 0x00000001ff037807 */ /* 0x000fe40000000000 */
[----:B------:R-:W-:Y:S02]  /*1ecc0*/  SEL R29, R29, RZ, P0 ;  /* 0x000000ff1d1d7207 */ /* 0x000fe40000000000 */
[C---:B------:R-:W-:Y:S01]  /*1ecd0*/  ISETP.GT.AND P0, PT, R11.reuse, R4, PT ;  /* 0x000000040b00720c */ /* 0x040fe20003f04270 */
[----:B------:R-:W-:Y:S01]  /*1ece0*/  VIADD R11, R11, 0xffffffff ;  /* 0xffffffff0b0b7836 */ /* 0x000fe20000000000 */
[----:B--2---:R-:W-:-:S05]  /*1ecf0*/  LOP3.LUT R8, R8, R3, RZ, 0x3c, !PT ;  /* 0x0000000308087212 */ /* 0x004fca00078e3cff */
[----:B------:R1:W-:Y:S06]  /*1ed00*/  STL [R1], R8 ;  /* 0x0000000801007387 */ /* 0x0003ec0000100800 */
[----:B------:R-:W-:Y:S05]  /*1ed10*/  @P0 BRA `(.L_x_11012) ;  /* 0xfffffff400b40947 */ /* 0x000fea000383ffff */
.L_x_10974:
[----:B------:R-:W-:Y:S05]  /*1ed20*/  BSYNC B0 ;  /* 0x0000000000007941 */ /* 0x000fea0003800000 */
.L_x_10973:
[----:B------:R-:W2:Y:S01]  /*1ed30*/  LDL R7, [R1+0x14] ;  /* 0x0000140001077983 */ /* 0x000ea20000100800 */
[----:B------:R-:W3:Y:S01]  /*1ed40*/  LDC R2, c[0x0][0x448] ;  /* 0x00011200ff027b82 */ /* 0x000ee20000000800 */
[----:B------:R-:W-:Y:S07]  /*1ed50*/  @!P5 WARPSYNC.ALL ;  /* 0x000000000000d948 */ /* 0x000fee0003800000 */
[----:B------:R-:W-:Y:S01]  /*1ed60*/  @!P5 BAR.SYNC.DEFER_BLOCKING 0xc, 0x200 ;  /* 0x030800000000db1d */ /* 0x000fe20000010000 */
[----:B---3--:R-:W-:-:S13]  /*1ed70*/  ISETP.NE.AND P0, PT, R2, 0x1, PT ;  /* 0x000000010200780c */ /* 0x008fda0003f05270 */
[----:B------:R-:W3:Y:S08]  /*1ed80*/  @P0 LDC R4, c[0x0][0x44c] ;  /* 0x00011300ff040b82 */ /* 0x000ef00000000800 */
[----:B------:R-:W4:Y:S01]  /*1ed90*/  @P0 LDC R2, c[0x0][0x450] ;  /* 0x00011400ff020b82 */ /* 0x000f220000000800 */
[----:B--2---:R-:W-:-:S04]  /*1eda0*/  VIADD R3, R7, 0xbf ;  /* 0x000000bf07037836 */ /* 0x004fc80000000000 */
[----:B---3--:R-:W-:-:S05]  /*1edb0*/  @P0 IMAD.HI.U32 R4, R3, R4, RZ ;  /* 0x0000000403040227 */ /* 0x008fca00078e00ff */
[----:B----4-:R-:W-:-:S05]  /*1edc0*/  @P0 SHF.R.U32.HI R3, RZ, R2, R4 ;  /* 0x00000002ff030219 */ /* 0x010fca0000011604 */
[----:B------:R-:W-:Y:S02]  /*1edd0*/  IMAD.IADD R9, R9, 0x1, R3 ;  /* 0x0000000109097824 */ /* 0x000fe400078e0203 */
[----:B------:R-:W2:Y:S02]  /*1ede0*/  LDC.64 R2, c[0x0][0x9e0] ;  /* 0x00027800ff027b82 */ /* 0x000ea40000000a00 */
[----:B--2---:R-:W-:Y:S01]  /*1edf0*/  ISETP.GE.AND P1, PT, R3, 0x1, PT ;  /* 0x000000010300780c */ /* 0x004fe20003f26270 */
        /* <DEDUP_REMOVED lines=13> */
.L_x_11015:
[----:B------:R-:W-:-:S13]  /*1eed0*/  ISETP.NE.AND P2, PT, R3, 0x1, PT ;  /* 0x000000010300780c */ /* 0x000fda0003f45270 */
[----:B------:R-:W2:Y:S02]  /*1eee0*/  @P2 LDC.64 R4, c[0x0][0x9e8] ;  /* 0x00027a00ff042b82 */ /* 0x000ea40000000a00 */
[----:B--2---:R-:W-:-:S05]  /*1eef0*/  @P2 IMAD.HI.U32 R4, R6, R4, RZ ;  /* 0x0000000406042227 */ /* 0x004fca00078e00ff */
[----:B------:R-:W-:-:S07]  /*1ef00*/  @P2 SHF.R.U32.HI R6, RZ, R5, R4 ;  /* 0x00000005ff062219 */ /* 0x000fce0000011604 */
.L_x_11016:
[----:B------:R-:W-:Y:S05]  /*1ef10*/  BSYNC B0 ;  /* 0x0000000000007941 */ /* 0x000fea0003800000 */
.L_x_11014:
[----:B------:R-:W-:-:S05]  /*1ef20*/  IMAD R6, R6, R3, R3 ;  /* 0x0000000306067224 */ /* 0x000fca00078e0203 */
[----:B------:R-:W-:-:S07]  /*1ef30*/  VIMNMX R2, R2, R6, PT ;  /* 0x0000000602027248 */ /* 0x000fce0003fe0100 */
.L_x_11013:
[----:B-1----:R-:W2:Y:S01]  /*1ef40*/  LDL R8, [R1+0x40] ;  /* 0x0000400001087983 */ /* 0x002ea20000100800 */
[----:B------:R-:W1:Y:S01]  /*1ef50*/  @P0 LDC R5, c[0x0][0x44c] ;  /* 0x00011300ff050b82 */ /* 0x000e620000000800 */
[----:B------:R-:W-:Y:S01]  /*1ef60*/  VIADD R2, R2, 0x7f ;  /* 0x0000007f02027836 */ /* 0x000fe20000000000 */
[----:B------:R-:W-:Y:S01]  /*1ef70*/  ULDC UR4, c[0x0][0x9dc] ;  /* 0x0002770000047ab9 */ /* 0x000fe20000000800 */
[----:B------:R-:W-:-:S05]  /*1ef80*/  IMAD.MOV.U32 R6, RZ, RZ, R7 ;  /* 0x000000ffff067224 */ /* 0x000fca00078e0007 */
[----:B------:R-:W3:Y:S01]  /*1ef90*/  @P0 LDC R4, c[0x0][0x450] ;  /* 0x00011400ff040b82 */ /* 0x000ee20000000800 */
[----:B-1----:R-:W-:-:S05]  /*1efa0*/  @P0 IMAD.HI.U32 R5, R7, R5, RZ ;  /* 0x0000000507050227 */ /* 0x002fca00078e00ff */
[----:B---3--:R-:W-:Y:S02]  /*1efb0*/  @P0 SHF.R.U32.HI R6, RZ, R4, R5 ;  /* 0x00000004ff060219 */ /* 0x008fe40000011605 */
[----:B------:R-:W-:-:S03]  /*1efc0*/  SHF.R.S32.HI R4, RZ, 0x1f, R2 ;  /* 0x0000001fff047819 */ /* 0x000fc60000011402 */
[----:B------:R-:W-:Y:S01]  /*1efd0*/  IMAD.IADD R7, R20, 0x1, R6 ;  /* 0x0000000114077824 */ /* 0x000fe200078e0206 */
[----:B------:R-:W-:-:S03]  /*1efe0*/  LEA.HI R4, R4, R2, RZ, 0x7 ;  /* 0x0000000204047211 */ /* 0x000fc600078f38ff */
[----:B------:R-:W-:Y:S01]  /*1eff0*/  VIADD R2, R7, -UR4 ;  /* 0x8000000407027c36 */ /* 0x000fe20008000000 */
[----:B------:R-:W-:-:S05]  /*1f000*/  SHF.R.S32.HI R9, RZ, 0x7, R4 ;  /* 0x00000007ff097819 */ /* 0x000fca0000011404 */
        /* <DEDUP_REMOVED lines=13> */
.L_x_11019:
[----:B------:R-:W-:-:S13]  /*1f0e0*/  ISETP.NE.AND P0, PT, R3, 0x1, PT ;  /* 0x000000010300780c */ /* 0x000fda0003f05270 */
[----:B------:R-:W1:Y:S02]  /*1f0f0*/  @P0 LDC.64 R4, c[0x0][0x9e8] ;  /* 0x00027a00ff040b82 */ /* 0x000e640000000a00 */
[----:B-1----:R-:W-:-:S05]  /*1f100*/  @P0 IMAD.HI.U32 R4, R7, R4, RZ ;  /* 0x0000000407040227 */ /* 0x002fca00078e00ff */
[----:B------:R-:W-:-:S07]  /*1f110*/  @P0 SHF.R.U32.HI R7, RZ, R5, R4 ;  /* 0x00000005ff070219 */ /* 0x000fce0000011604 */
.L_x_11020:
[----:B------:R-:W-:Y:S05]  /*1f120*/  BSYNC B0 ;  /* 0x0000000000007941 */ /* 0x000fea0003800000 */
.L_x_11018:
[----:B------:R-:W-:-:S05]  /*1f130*/  IMAD R3, R7, R3, RZ ;  /* 0x0000000307037224 */ /* 0x000fca00078e02ff */
[----:B------:R-:W-:-:S07]  /*1f140*/  VIMNMX R2, R2, R3, !PT ;  /* 0x0000000302027248 */ /* 0x000fce0007fe0100 */
.L_x_11017:
        /* <DEDUP_REMOVED lines=38> */
.L_x_11022:
[----:B------:R-:W-:Y:S05]  /*1f3b0*/  BSYNC B0 ;  /* 0x0000000000007941 */ /* 0x000fea0003800000 */
.L_x_11021:
[----:B------:R-:W3:Y:S04]  /*1f3c0*/  LDL R2, [R1+0x28] ;  /* 0x0000280001027983 */ /* 0x000ee80000100800 */
[----:B-1----:R-:W3:Y:S01]  /*1f3d0*/  LDL R0, [R1+0x38] ;  /* 0x0000380001007983 */ /* 0x002ee20000100800 */
[----:B------:R-:W-:Y:S01]  /*1f3e0*/  BSSY B7, `(.L_x_11023) ;  /* 0x000041c000077945 */ /* 0x000fe20003800000 */
[----:B---3--:R-:W-:-:S05]  /*1f3f0*/  IMAD R0, R0, R2, R8 ;  /* 0x0000000200007224 */ /* 0x008fca00078e0208 */
[----:B------:R-:W-:Y:S01]  /*1f400*/  VIADDMNMX R23, R0, R2, R6, PT ;  /* 0x0000000200177246 */ /* 0x000fe20003800106 */
[----:B------:R1:W-:Y:S03]  /*1f410*/  STL [R1+0xc], R0 ;  /* 0x00000c0001007387 */ /* 0x0003e60000100800 */
[----:B------:R-:W-:Y:S01]  /*1f420*/  ISETP.GT.AND P0, PT, R23, R0, PT ;  /* 0x000000001700720c */ /* 0x000fe20003f04270 */
[----:B------:R1:W-:-:S12]  /*1f430*/  STL [R1+0x1c], R23 ;  /* 0x00001c1701007387 */ /* 0x0003d80000100800 */
[----:B-1----:R-:W-:Y:S05]  /*1f440*/  @P0 BRA `(.L_x_11024) ;  /* 0x0000000000440947 */ /* 0x002fea0003800000 */
[----:B------:R-:W1:Y:S02]  /*1f450*/  S2R R0, SR_TID.X ;  /* 0x0000000000007919 */ /* 0x000e640000002100 */
[----:B-1----:R-:W-:-:S04]  /*1f460*/  LOP3.LUT R0, R0, 0x7f, RZ, 0xc0, !PT ;  /* 0x0000007f00007812 */ /* 0x002fc800078ec0ff */
[----:B------:R-:W-:-:S13]  /*1f470*/  ISETP.NE.AND P1, PT, R0, RZ, PT ;  /* 0x000000ff0000720c */ /* 0x000fda0003f25270 */
[----:B------:R-:W-:Y:S05]  /*1f480*/  @P1 BRA `(.L_x_11025) ;  /* 0x0000004000441947 */ /* 0x000fea0003800000 */
[----:B--2---:R-:W1:Y:S01]  /*1f490*/  S2R R5, SR_LANEID ;  /* 0x0000000000057919 */ /* 0x004e620000000000 */
[----:B------:R-:W-:Y:S01]  /*1f4a0*/  VOTEU.ANY UR4, UPT, PT ;  /* 0x0000000000047886 */ /* 0x000fe200038e0100 */
[----:B------:R-:W2:Y:S01]  /*1f4b0*/  LDC.64 R2, c[0x0][0xc60] ;  /* 0x00031800ff027b82 */ /* 0x000ea20000000a00 */
[----:B------:R-:W1:Y:S02]  /*1f4c0*/  FLO.U32 R0, UR4 ;  /* 0x0000000400007d00 */ /* 0x000e6400080e0000 */
[----:B-1----:R-:W-:-:S06]  /*1f4d0*/  ISETP.EQ.U32.AND P0, PT, R0, R5, PT ;  /* 0x000000050000720c */ /* 0x002fcc0003f02070 */
[----:B------:R-:W2:Y:S07]  /*1f4e0*/  POPC R5, UR4 ;  /* 0x0000000400057d09 */ /* 0x000eae0008000000 */
[----:B--2---:R-:W2:Y:S01]  /*1f4f0*/  @P0 ATOMG.E.ADD.STRONG.GPU PT, R3, desc[UR40][R2.64], R5 ;  /* 0x00000005020309a8 */ /* 0x004ea200081ee1e8 */
[----:B------:R-:W1:Y:S02]  /*1f500*/  S2R R4, SR_LTMASK ;  /* 0x0000000000047919 */ /* 0x000e640000003900 */
[----:B-1----:R-:W-:-:S04]  /*1f510*/  LOP3.LUT R4, R4, UR4, RZ, 0xc0, !PT ;  /* 0x0000000404047c12 */ /* 0x002fc8000f8ec0ff */
[----:B------:R-:W1:Y:S01]  /*1f520*/  POPC R7, R4 ;  /* 0x0000000400077309 */ /* 0x000e620000000000 */
[----:B--2---:R-:W1:Y:S02]  /*1f530*/  SHFL.IDX PT, R0, R3, R0, 0x1f ;  /* 0x00001f0003007589 */ /* 0x004e6400000e0000 */
[----:B-1----:R-:W-:Y:S01]  /*1f540*/  IADD3 R24, R0, UR37, R7 ;  /* 0x0000002500187c10 */ /* 0x002fe2000fffe007 */
[----:B------:R-:W-:Y:S06]  /*1f550*/  BRA `(.L_x_11025) ;  /* 0x0000004000107947 */ /* 0x000fec0003800000 */
.L_x_11024:
        /* <DEDUP_REMOVED lines=10> */
[----:B--2---:R-:W-:Y:S02]  /*1f600*/  IMAD.U32 R5, RZ, RZ, UR7 ;  /* 0x00000007ff057e24 */ /* 0x004fe4000f8e00ff */
[----:B------:R-:W-:Y:S02]  /*1f610*/  IMAD.U32 R6, RZ, RZ, UR8 ;  /* 0x00000008ff067e24 */ /* 0x000fe4000f8e00ff */
[----:B------:R-:W-:-:S02]  /*1f620*/  IMAD.U32 R7, RZ, RZ, UR9 ;  /* 0x00000009ff077e24 */ /* 0x000fc4000f8e00ff */
[----:B0-----:R-:W-:Y:S02]  /*1f630*/  IMAD.U32 R10, RZ, RZ, UR4 ;  /* 0x00000004ff0a7e24 */ /* 0x001fe4000f8e00ff */
[----:B------:R-:W-:Y:S02]  /*1f640*/  IMAD.U32 R11, RZ, RZ, UR5 ;  /* 0x00000005ff0b7e24 */ /* 0x000fe4000f8e00ff */
[----:B------:R-:W-:Y:S02]  /*1f650*/  IMAD.MOV.U32 R8, RZ, RZ, 0x70 ;  /* 0x00000070ff087424 */ /* 0x000fe400078e00ff */
[----:B------:R-:W-:Y:S02]  /*1f660*/  IMAD.MOV.U32 R12, RZ, RZ, 0x1 ;  /* 0x00000001ff0c7424 */ /* 0x000fe400078e00ff */
[----:B------:R-:W-:-:S07]  /*1f670*/  IMAD.MOV.U32 R13, RZ, RZ, RZ ;  /* 0x000000ffff0d7224 */ /* 0x000fce00078e00ff */
[----:B------:R-:W-:-:S07]  /*1f680*/  LEPC R20, `(.L_x_11027) ;  /* 0x000000001014794e */ /* 0x000fce0000000000 */
[----:B-1----:R-:W-:Y:S05]  /*1f690*/  CALL.ABS.NOINC R2 ;  /* 0x0000000002007343 */ /* 0x002fea0003c00000 */
.L_x_11027:
[----:B------:R-:W-:Y:S05]  /*1f6a0*/  BSYNC B6 ;  /* 0x0000000000067941 */ /* 0x000fea0003800000 */
.L_x_11026:
        /* <DEDUP_REMOVED lines=10> */
[----:B--2---:R-:W-:Y:S02]  /*1f750*/  IMAD.U32 R5, RZ, RZ, UR7 ;  /* 0x00000007ff057e24 */ /* 0x004fe4000f8e00ff */
[----:B------:R-:W-:Y:S02]  /*1f760*/  IMAD.U32 R6, RZ, RZ, UR8 ;  /* 0x00000008ff067e24 */ /* 0x000fe4000f8e00ff */
[----:B------:R-:W-:-:S02]  /*1f770*/  IMAD.U32 R7, RZ, RZ, UR9 ;  /* 0x00000009ff077e24 */ /* 0x000fc4000f8e00ff */
[----:B0-----:R-:W-:Y:S02]  /*1f780*/  IMAD.U32 R10, RZ, RZ, UR4 ;  /* 0x00000004ff0a7e24 */ /* 0x001fe4000f8e00ff */
[----:B------:R-:W-:Y:S02]  /*1f790*/  IMAD.U32 R11, RZ, RZ, UR5 ;  /* 0x00000005ff0b7e24 */ /* 0x000fe4000f8e00ff */
[----:B------:R-:W-:Y:S02]  /*1f7a0*/  IMAD.MOV.U32 R8, RZ, RZ, 0x70 ;  /* 0x00000070ff087424 */ /* 0x000fe400078e00ff */
[----:B------:R-:W-:Y:S02]  /*1f7b0*/  IMAD.MOV.U32 R12, RZ, RZ, 0x1 ;  /* 0x00000001ff0c7424 */ /* 0x000fe400078e00ff */
[----:B-1----:R-:W-:-:S07]  /*1f7c0*/  IMAD.MOV.U32 R13, RZ, RZ, RZ ;  /* 0x000000ffff0d7224 */ /* 0x002fce00078e00ff */
[----:B------:R-:W-:-:S07]  /*1f7d0*/  LEPC R20, `(.L_x_11030) ;  /* 0x000000001014794e */ /* 0x000fce0000000000 */
[----:B---3--:R-:W-:Y:S05]  /*1f7e0*/  CALL.ABS.NOINC R2 ;  /* 0x0000000002007343 */ /* 0x008fea0003c00000 */
.L_x_11030:
        /* <DEDUP_REMOVED lines=15> */
.L_x_11029:
[----:B------:R-:W-:Y:S05]  /*1f8e0*/  BSYNC B6 ;  /* 0x0000000000067941 */ /* 0x000fea0003800000 */
.L_x_11028:
[----:B------:R-:W-:Y:S01]  /*1f8f0*/  ULDC.64 UR4, c[0x0][0x9f8] ;  /* 0x00027e0000047ab9 */ /* 0x000fe20000000a00 */
[----:B------:R-:W-:Y:S01]  /*1f900*/  IMAD.MOV.U32 R25, RZ, RZ, R27 ;  /* 0x000000ffff197224 */ /* 0x000fe200078e001b */
[----:B------:R-:W-:-:S04]  /*1f910*/  ISETP.NE.U32.AND P0, PT, RZ, UR4, PT ;  /* 0x00000004ff007c0c */ /* 0x000fc8000bf05070 */
[----:B------:R-:W-:Y:S01]  /*1f920*/  ISETP.NE.AND.EX P0, PT, RZ, UR5, PT, P0 ;  /* 0x00000005ff007c0c */ /* 0x000fe2000bf05300 */
[----:B------:R-:W-:-:S12]  /*1f930*/  ULDC.64 UR4, c[0x0][0xa08] ;  /* 0x0002820000047ab9 */ /* 0x000fd80000000a00 */
[----:B------:R-:W1:Y:S02]  /*1f940*/  @P0 LDC.64 R2, c[0x0][0x9f8] ;  /* 0x00027e00ff020b82 */ /* 0x000e640000000a00 */
[----:B-1----:R-:W-:-:S05]  /*1f950*/  @P0 IMAD.WIDE R2, R27, 0x4, R2 ;  /* 0x000000041b020825 */ /* 0x002fca00078e0202 */
[----:B------:R1:W3:Y:S01]  /*1f960*/  @P0 LDG.E R25, desc[UR40][R2.64] ;  /* 0x0000002802190981 */ /* 0x0002e2000c1e1900 */
[----:B------:R-:W-:Y:S01]  /*1f970*/  VIADD R23, R23, 0xffffffff ;  /* 0xffffffff17177836 */ /* 0x000fe20000000000 */
[----:B-1----:R-:W1:Y:S02]  /*1f980*/  LDC.64 R2, c[0x0][0x418] ;  /* 0x00010600ff027b82 */ /* 0x002e640000000a00 */
[----:B-1----:R-:W-:Y:S01]  /*1f990*/  LOP3.LUT P0, RZ, R2, UR4, RZ, 0xfc, !PT ;  /* 0x0000000402ff7c12 */ /* 0x002fe2000f80fcff */
[----:B------:R-:W-:-:S03]  /*1f9a0*/  UMOV UR4, 0xffffffff ;  /* 0xffffffff00047882 */ /* 0x000fc60000000000 */
[----:B------:R-:W-:Y:S02]  /*1f9b0*/  LOP3.LUT P0, RZ, R3, UR5, RZ, 0xfc, P0 ;  /* 0x0000000503ff7c12 */ /* 0x000fe4000800fcff */
[----:B---3--:R-:W-:Y:S02]  /*1f9c0*/  SHF.R.S32.HI R7, RZ, 0x1f, R25 ;  /* 0x0000001fff077819 */ /* 0x008fe40000011419 */
[----:B------:R-:W-:-:S03]  /*1f9d0*/  SEL R22, R25, RZ, !P0 ;  /* 0x000000ff19167207 */ /* 0x000fc60004000000 */
[----:B------:R1:W-:Y:S01]  /*1f9e0*/  STL [R1+0x4], R7 ;  /* 0x0000040701007387 */ /* 0x0003e20000100800 */
[----:B------:R-:W-:Y:S05]  /*1f9f0*/  BRA.DIV UR4, `(.L_x_11031) ;  /* 0x00000062042c7947 */ /* 0x000fea000b800000 */
[----:B------:R-:W3:Y:S02]  /*1fa00*/  S2R R0, SR_TID.X ;  /* 0x0000000000007919 */ /* 0x000ee40000002100 */
[----:B---3--:R-:W-:-:S04]  /*1fa10*/  SHF.R.U32.HI R0, RZ, 0x5, R0 ;  /* 0x00000005ff007819 */ /* 0x008fc80000011600 */
[----:B------:R-:W-:-:S05]  /*1fa20*/  LOP3.LUT R0, R0, 0x3, RZ, 0xc0, !PT ;  /* 0x0000000300007812 */ /* 0x000fca00078ec0ff */
[----:B------:R3:W4:Y:S02]  /*1fa30*/  SHFL.IDX PT, R14, R0, RZ, 0x1f ;  /* 0x00001fff000e7589 */ /* 0x00072400000e0000 */
.L_x_11192:
[----:B----4-:R-:W-:Y:S02]  /*1fa40*/  ISETP.NE.AND P0, PT, R14, RZ, PT ;  /* 0x000000ff0e00720c */ /* 0x010fe40003f05270 */
[----:B------:R-:W-:Y:S02]  /*1fa50*/  PLOP3.LUT P1, PT, PT, PT, PT, 0x8, 0x0 ;  /* 0x000000000000781c */ /* 0x000fe40003f2e170 */
[----:B------:R-:W-:-:S11]  /*1fa60*/  LOP3.LUT R18, R18, 0xfffffffb, RZ, 0xc0, !PT ;  /* 0xfffffffb12127812 */ /* 0x000fd600078ec0ff */
[----:B------:R-:W-:Y:S01]  /*1fa70*/  @P1 LOP3.LUT R18, R18, 0x4, RZ, 0xfc, !PT ;  /* 0x0000000412121812 */ /* 0x000fe200078efcff */
[----:B------:R-:W-:Y:S06]  /*1fa80*/  @P0 BRA `(.L_x_11032) ;  /* 0x0000000400140947 */ /* 0x000fec0003800000 */
[----:B------:R-:W-:-:S03]  /*1fa90*/  UMOV UR4, 0xffffffff ;  /* 0xffffffff00047882 */ /* 0x000fc60000000000 */
[----:B------:R-:W-:Y:S05]  /*1faa0*/  BRA.DIV UR4, `(.L_x_11033) ;  /* 0x0000006204347947 */ /* 0x000fea000b800000 */
[----:B------:R-:W-:-:S13]  /*1fab0*/  ELECT P6, URZ, PT ;  /* 0x00000000003f782f */ /* 0x000fda00038c0000 */
.L_x_11195:
[----:B------:R-:W-:Y:S05]  /*1fac0*/  @!P6 BRA `(.L_x_11032) ;  /* 0x000000040004e947 */ /* 0x000fea0003800000 */
[----:B------:R-:W-:-:S04]  /*1fad0*/  ISETP.NE.U32.AND P0, PT, R2, RZ, PT ;  /* 0x000000ff0200720c */ /* 0x000fc80003f05070 */
[----:B------:R-:W-:-:S13]  /*1fae0*/  ISETP.NE.AND.EX P0, PT, R3, RZ, PT, P0 ;  /* 0x000000ff0300720c */ /* 0x000fda0003f05300 */
[----:B------:R-:W-:Y:S05]  /*1faf0*/  @!P0 BRA `(.L_x_11034) ;  /* 0x0000000000488947 */ /* 0x000fea0003800000 */
[----:B------:R-:W4:Y:S01]  /*1fb00*/  LDC R6, c[0x0][0x43c] ;  /* 0x00010f00ff067b82 */ /* 0x000f220000000800 */
[----:B---3--:R-:W-:Y:S01]  /*1fb10*/  IMAD.MOV.U32 R0, RZ, RZ, R23 ;  /* 0x000000ffff007224 */ /* 0x008fe200078e0017 */
[----:B------:R-:W-:Y:S01]  /*1fb20*/  ULDC.64 UR4, c[0x0][0x428] ;  /* 0x00010a0000047ab9 */ /* 0x000fe20000000a00 */
[----:B----4-:R-:W-:-:S13]  /*1fb30*/  ISETP.NE.AND P0, PT, R6, 0x1, PT ;  /* 0x000000010600780c */ /* 0x010fda0003f05270 */
[----:B--2---:R-:W2:Y:S02]  /*1fb40*/  @P0 LDC.64 R4, c[0x0][0x440] ;  /* 0x00011000ff040b82 */ /* 0x004ea40000000a00 */
        /* <DEDUP_REMOVED lines=13> */
.L_x_11034:
[----:B---3--:R-:W-:Y:S01]  /*1fc20*/  IMAD R0, R19, 0x8, R16 ;  /* 0x0000000813007824 */ /* 0x008fe200078e0210 */
[----:B----4-:R-:W-:-:S04]  /*1fc30*/  SHF.L.U32 R2, R28, 0x1f, RZ ;  /* 0x0000001f1c027819 */ /* 0x010fc800000006ff */
[----:B------:R-:W3:Y:S02]  /*1fc40*/  SYNCS.PHASECHK.TRANS64.TRYWAIT P0, [R0+URZ+0x2d840], R2 ;  /* 0x02d84002000075a7 */ /* 0x000ee4000800017f */
[----:B---3--:R-:W-:Y:S05]  /*1fc50*/  @!P0 BRA `(.L_x_11035) ;  /* 0x0000005c00e88947 */ /* 0x008fea0003800000 */
.L_x_11196:
        /* <DEDUP_REMOVED lines=9> */
.L_x_11036:
[----:B------:R-:W-:Y:S01]  /*1fcf0*/  R2UR UR9, R0 ;  /* 0x00000000000972ca */ /* 0x000fe200000e0000 */
[----:B---34-:R-:W-:Y:S01]  /*1fd00*/  IMAD R0, R19, 0x6000, R16 ;  /* 0x0000600013007824 */ /* 0x018fe200078e0210 */
        /* <DEDUP_REMOVED lines=13> */
[----:B------:R-:W-:Y:S02]  /*1fde0*/  ULEA UR11, UR11, UR5, 0x7 ;  /* 0x000000050b0b7291 */ /* 0x000fe4000f8e383f */
        /* <DEDUP_REMOVED lines=8> */
[----:B---3--:R-:W-:Y:S01]  /*1fe70*/  UMOV UR8, UR15 ;  /* 0x0000000f00087c82 */ /* 0x008fe20008000000 */
[----:B------:R-:W-:-:S02]  /*1fe80*/  UMOV UR10, UR17 ;  /* 0x00000011000a7c82 */ /* 0x000fc40008000000 */
[----:B------:R3:W-:Y:S02]  /*1fe90*/  UTMALDG.4D [UR8], [UR4], desc[UR6] ;  /* 0x00000608040075b4 */ /* 0x0007e40008019000 */
[----:B---3--:R-:W-:Y:S01]  /*1fea0*/  UMOV UR8, UR16 ;  /* 0x0000001000087c82 */ /* 0x008fe20008000000 */
[----:B------:R-:W-:Y:S02]  /*1feb0*/  UMOV UR10, UR14 ;  /* 0x0000000e000a7c82 */ /* 0x000fe40008000000 */
[----:B------:R4:W-:Y:S02]  /*1fec0*/  UTMALDG.4D [UR8], [UR4], desc[UR6] ;  /* 0x00000608040075b4 */ /* 0x0009e40008019000 */
[----:B----4-:R-:W-:Y:S01]  /*1fed0*/  NOP ;  /* 0x0000000000007918 */ /* 0x010fe20000000000 */
.L_x_11032:
[----:B------:R-:W4:Y:S01]  /*1fee0*/  LDL.LU R3, [R1+0x20] ;  /* 0x0000200001037983 */ /* 0x000f220000300800 */
[----:B------:R-:W-:Y:S05]  /*1fef0*/  WARPSYNC.ALL ;  /* 0x0000000000007948 */ /* 0x000fea0003800000 */
[----:B------:R-:W-:Y:S01]  /*1ff00*/  ULDC.64 UR4, c[0x0][0x298] ;  /* 0x0000a60000047ab9 */ /* 0x000fe20000000a00 */
[----:B---3--:R-:W-:Y:S01]  /*1ff10*/  VIADD R0, R16, 0xc400 ;  /* 0x0000c40010007836 */ /* 0x008fe20000000000 */
[----:B------:R-:W-:Y:S01]  /*1ff20*/  ULDC.64 UR6, c[0x0][0xa00] ;  /* 0x0002800000067ab9 */ /* 0x000fe20000000a00 */
[----:B------:R-:W-:Y:S01]  /*1ff30*/  BSSY B6, `(.L_x_11037) ;  /* 0x0000022000067945 */ /* 0x000fe20003800000 */
[----:B------:R-:W-:Y:S01]  /*1ff40*/  BAR.SYNC.DEFER_BLOCKING 0x8, 0x200 ;  /* 0x0208000000007b1d */ /* 0x000fe20000010000 */
[----:B------:R-:W-:-:S02]  /*1ff50*/  ISETP.NE.U32.AND P0, PT, RZ, UR6, PT ;  /* 0x00000006ff007c0c */ /* 0x000fc4000bf05070 */
[----:B------:R-:W-:Y:S02]  /*1ff60*/  LOP3.LUT P1, RZ, R0, 0x1bf, RZ, 0xc0, !PT ;  /* 0x000001bf00ff7812 */ /* 0x000fe4000782c0ff */
[----:B------:R-:W-:Y:S02]  /*1ff70*/  ISETP.NE.AND.EX P0, PT, RZ, UR7, PT, P0 ;  /* 0x00000007ff007c0c */ /* 0x000fe4000bf05300 */
[----:B----4-:R-:W-:Y:S01]  /*1ff80*/  SHF.R.S32.HI R2, RZ, 0x1f, R3 ;  /* 0x0000001fff027819 */ /* 0x010fe20000011403 */
[----:B--2---:R-:W-:-:S04]  /*1ff90*/  IMAD.WIDE.U32 R4, R3, UR4, RZ ;  /* 0x0000000403047c25 */ /* 0x004fc8000f8e00ff */
        /* <DEDUP_REMOVED lines=27> */
.L_x_11038:
[----:B------:R-:W-:Y:S05]  /*20150*/  BSYNC B6 ;  /* 0x0000000000067941 */ /* 0x000fea0003800000 */
.L_x_11037:
[----:B------:R-:W3:Y:S01]  /*20160*/  LDL.LU R20, [R1+0x3c] ;  /* 0x00003c0001147983 */ /* 0x000ee20000300800 */
[----:B------:R-:W4:Y:S01]  /*20170*/  LDC R9, c[0x0][0x448] ;  /* 0x00011200ff097b82 */ /* 0x000f220000000800 */
[----:B------:R-:W-:Y:S01]  /*20180*/  ULDC.64 UR4, c[0x0][0x2d8] ;  /* 0x0000b60000047ab9 */ /* 0x000fe20000000a00 */
[----:B------:R-:W-:Y:S01]  /*20190*/  ULDC.64 UR6, c[0x0][0x2e0] ;  /* 0x0000b80000067ab9 */ /* 0x000fe20000000a00 */
[----:B--2---:R-:W3:Y:S01]  /*201a0*/  LDL.LU.64 R2, [R1+0x30] ;  /* 0x0000300001027983 */ /* 0x004ee20000300a00 */
[----:B------:R-:W-:-:S03]  /*201b0*/  ULDC.64 UR8, c[0x0][0x280] ;  /* 0x0000a00000087ab9 */ /* 0x000fc60000000a00 */
[----:B------:R-:W2:Y:S04]  /*201c0*/  LDL.LU R0, [R1+0x44] ;  /* 0x0000440001007983 */ /* 0x000ea80000300800 */
[----:B------:R-:W5:Y:S04]  /*201d0*/  LDL.LU R5, [R1+0x20] ;  /* 0x0000200001057983 */ /* 0x000f680000300800 */
[----:B------:R-:W5:Y:S01]  /*201e0*/  LDL R21, [R1+0x14] ;  /* 0x0000140001157983 */ /* 0x000f620000100800 */
[----:B------:R-:W0:Y:S01]  /*201f0*/  S2R R13, SR_TID.X ;  /* 0x00000000000d7919 */ /* 0x000e220000002100 */
[----:B----4-:R-:W-:-:S13]  /*20200*/  ISETP.NE.AND P1, PT, R9, 0x1, PT ;  /* 0x000000010900780c */ /* 0x010fda0003f25270 */
[----:B------:R-:W4:Y:S08]  /*20210*/  @P1 LDC R6, c[0x0][0x450] ;  /* 0x00011400ff061b82 */ /* 0x000f300000000800 */
[----:B------:R-:W1:Y:S01]  /*20220*/  @P1 LDC R8, c[0x0][0x450] ;  /* 0x00011400ff081b82 */ /* 0x000e620000000800 */
[C---:B0-----:R-:W-:Y:S02]  /*20230*/  IMAD.SHL.U32 R11, R13.reuse, 0x8, RZ ;  /* 0x000000080d0b7824 */ /* 0x041fe400078e00ff */
[----:B------:R-:W-:-:S03]  /*20240*/  IMAD.SHL.U32 R10, R13, 0x8, RZ ;  /* 0x000000080d0a7824 */ /* 0x000fc600078e00ff */
[----:B------:R-:W-:Y:S02]  /*20250*/  LOP3.LUT R11, R11, 0x18, RZ, 0xc0, !PT ;  /* 0x000000180b0b7812 */ /* 0x000fe400078ec0ff */
[----:B------:R-:W-:Y:S02]  /*20260*/  LOP3.LUT R10, R10, 0x18, RZ, 0xc0, !PT ;  /* 0x000000180a0a7812 */ /* 0x000fe400078ec0ff */
[C---:B------:R-:W-:Y:S02]  /*20270*/  LOP3.LUT R12, R11.reuse, 0x20, RZ, 0xfc, !PT ;  /* 0x000000200b0c7812 */ /* 0x040fe400078efcff */
[----:B------:R-:W-:Y:S01]  /*20280*/  LOP3.LUT R11, R11, 0x40, RZ, 0xfc, !PT ;  /* 0x000000400b0b7812 */ /* 0x000fe200078efcff */
[----:B---3--:R-:W-:Y:S02]  /*20290*/  IMAD.MOV.U32 R3, RZ, RZ, R20 ;  /* 0x000000ffff037224 */ /* 0x008fe400078e0014 */
[----:B------:R-:W0:Y:S01]  /*202a0*/  S2R R20, SR_TID.X ;  /* 0x0000000000147919 */ /* 0x000e220000002100 */
[----:B------:R-:W-:-:S04]  /*202b0*/  IMAD.WIDE.U32 R2, R17, UR4, R2 ;  /* 0x0000000411027c25 */ /* 0x000fc8000f8e0002 */
[----:B------:R-:W-:Y:S01]  /*202c0*/  IMAD R3, R17, UR5, R3 ;  /* 0x0000000511037c24 */ /* 0x000fe2000f8e0203 */
[----:B------:R-:W-:Y:S01]  /*202d0*/  ULDC.64 UR4, c[0x0][0x2d0] ;  /* 0x0000b40000047ab9 */ /* 0x000fe20000000a00 */
[----:B--2---:R-:W-:Y:S02]  /*202e0*/  IMAD R0, R0, UR6, RZ ;  /* 0x0000000600007c24 */ /* 0x004fe4000f8e02ff */
        /* <DEDUP_REMOVED lines=8> */
[----:B------:R-:W-:-:S05]  /*20370*/  LOP3.LUT R20, R4, 0x60, R20, 0xf8, !PT ;  /* 0x0000006004147812 */ /* 0x000fca00078ef814 */
[----:B------:R-:W-:Y:S01]  /*20380*/  IMAD.IADD R0, R20, 0x1, R21 ;  /* 0x0000000114007824 */ /* 0x000fe200078e0215 */
[----:B------:R-:W-:-:S03]  /*20390*/  LOP3.LUT R20, R13, 0x7f, RZ, 0xc0, !PT ;  /* 0x0000007f0d147812 */ /* 0x000fc600078ec0ff */
[----:B--2---:R-:W-:Y:S01]  /*203a0*/  @P1 IMAD.HI.U32 R5, R0, R5, RZ ;  /* 0x0000000500051227 */ /* 0x004fe200078e00ff */
[----:B------:R-:W-:-:S03]  /*203b0*/  SHF.R.U32.HI R20, RZ, 0x2, R20 ;  /* 0x00000002ff147819 */ /* 0x000fc60000011614 */
[----:B------:R-:W-:Y:S01]  /*203c0*/  IMAD.MOV.U32 R4, RZ, RZ, R0 ;  /* 0x000000ffff047224 */ /* 0x000fe200078e0000 */
[----:B----4-:R-:W-:-:S04]  /*203d0*/  @P1 SHF.R.U32.HI R4, RZ, R6, R5 ;  /* 0x00000006ff041219 */ /* 0x010fc80000011605 */
[--C-:B------:R-:W-:Y:S01]  /*203e0*/  SHF.R.S32.HI R5, RZ, 0x1f, R4.reuse ;  /* 0x0000001fff057819 */ /* 0x100fe20000011404 */
[----:B-1----:R-:W-:-:S04]  /*203f0*/  IMAD.MOV R7, RZ, RZ, -R4 ;  /* 0x000000ffff077224 */ /* 0x002fc800078e0a04 */
[----:B------:R-:W-:-:S04]  /*20400*/  IMAD R5, R5, UR4, RZ ;  /* 0x0000000405057c24 */ /* 0x000fc8000f8e02ff */
[C---:B------:R-:W-:Y:S02]  /*20410*/  IMAD R6, R4.reuse, UR5, R5 ;  /* 0x0000000504067c24 */ /* 0x040fe4000f8e0205 */
[----:B------:R-:W-:-:S04]  /*20420*/  IMAD.WIDE.U32 R4, R4, UR4, R2 ;  /* 0x0000000404047c25 */ /* 0x000fc8000f8e0002 */
[----:B------:R-:W-:Y:S02]  /*20430*/  IMAD.IADD R5, R5, 0x1, R6 ;  /* 0x0000000105057824 */ /* 0x000fe400078e0206 */
[----:B------:R-:W-:Y:S02]  /*20440*/  IMAD R6, R9, R7, R0 ;  /* 0x0000000709067224 */ /* 0x000fe400078e0200 */
[----:B------:R-:W-:Y:S02]  /*20450*/  VIADD R0, R0, 0x80 ;  /* 0x0000008000007836 */ /* 0x000fe40000000000 */
[----:B------:R-:W-:Y:S01]  /*20460*/  IMAD.WIDE.U32 R4, R6, UR6, R4 ;  /* 0x0000000606047c25 */ /* 0x000fe2000f8e0004 */
[----:B------:R-:W-:-:S05]  /*20470*/  SHF.R.S32.HI R7, RZ, 0x1f, R6 ;  /* 0x0000001fff077819 */ /* 0x000fca0000011406 */
[----:B------:R-:W-:-:S04]  /*20480*/  IMAD R7, R7, UR6, RZ ;  /* 0x0000000607077c24 */ /* 0x000fc8000f8e02ff */
[----:B------:R-:W-:Y:S02]  /*20490*/  IMAD R6, R6, UR7, R7 ;  /* 0x0000000706067c24 */ /* 0x000fe4000f8e0207 */
[----:B------:R-:W0:Y:S02]  /*204a0*/  @P1 LDC R7, c[0x0][0x44c] ;  /* 0x00011300ff071b82 */ /* 0x000e240000000800 */
[----:B------:R-:W-:Y:S01]  /*204b0*/  IMAD.IADD R6, R5, 0x1, R6 ;  /* 0x0000000105067824 */ /* 0x000fe200078e0206 */
[----:B------:R-:W-:-:S04]  /*204c0*/  LEA R5, P0, R4, UR8, 0x1 ;  /* 0x0000000804057c11 */ /* 0x000fc8000f8008ff */
[----:B------:R-:W-:Y:S01]  /*204d0*/  LEA.HI.X R6, R4, UR9, R6, 0x1, P0 ;  /* 0x0000000904067c11 */ /* 0x000fe200080f0c06 */
        /* <DEDUP_REMOVED lines=11> */
[----:B------:R-:W-:Y:S01]  /*20590*/  SHF.R.S32.HI R4, RZ, 0x1f, R0 ;  /* 0x0000001fff047819 */ /* 0x000fe20000011400 */
[----:B------:R-:W-:Y:S01]  /*205a0*/  UMOV UR5, 0xffffffff ;  /* 0xffffffff00057882 */ /* 0x000fe20000000000 */
[----:B------:R-:W-:Y:S01]  /*205b0*/  ISETP.GE.AND P1, PT, R11, UR4, PT ;  /* 0x000000040b007c0c */ /* 0x000fe2000bf26270 */
[----:B------:R-:W-:Y:S02]  /*205c0*/  IMAD.IADD R3, R3, 0x1, R7 ;  /* 0x0000000103037824 */ /* 0x000fe400078e0207 */
[----:B------:R-:W-:-:S02]  /*205d0*/  IMAD R4, R4, UR6, RZ ;  /* 0x0000000604047c24 */ /* 0x000fc4000f8e02ff */
        /* <DEDUP_REMOVED lines=9> */
[----:B------:R-:W-:-:S03]  /*20670*/  IMAD.IADD R0, R20, 0x1, R21 ;  /* 0x0000000114007824 */ /* 0x000fc600078e0215 */
[----:B------:R-:W0:Y:S01]  /*20680*/  SHFL.IDX PT, R2, R5, RZ, 0x1c1f ;  /* 0x001c1fff05027589 */ /* 0x000e2200000e0000 */
[----:B--2---:R-:W-:-:S03]  /*20690*/  IMAD R4, R3, R9, RZ ;  /* 0x0000000903047224 */ /* 0x004fc600078e02ff */
[----:B------:R-:W1:Y:S02]  /*206a0*/  SHFL.IDX PT, R3, R6, RZ, 0x1c1f ;  /* 0x001c1fff06037589 */ /* 0x000e6400000e0000 */
[----:B------:R-:W-:-:S13]  /*206b0*/  ISETP.GE.AND P2, PT, R0, R4, PT ;  /* 0x000000040000720c */ /* 0x000fda0003f46270 */
[----:B0-----:R-:W-:-:S05]  /*206c0*/  @!P2 LEA R2, P4, R10, R2, 0x1 ;  /* 0x000000020a02a211 */ /* 0x001fca00078808ff */
[----:B-1----:R-:W-:-:S05]  /*206d0*/  @!P2 IMAD.X R3, RZ, RZ, R3, P4 ;  /* 0x000000ffff03a224 */ /* 0x002fca00020e0603 */
[----:B------:R-:W-:Y:S01]  /*206e0*/  @!PT LDS RZ, [RZ] ;  /* 0x00000000fffff984 */ /* 0x000fe20000000800 */
[----:B---3--:R-:W-:Y:S04]  /*206f0*/  @!P2 LDGSTS.E.BYPASS.LTC128B.128 [R11+0xc400], desc[UR40][R2.64], !P3 ;  /* 0x0c400000020bafae */ /* 0x008fe8000d901d68 */
        /* <DEDUP_REMOVED lines=16> */
[----:B------:R-:W-:Y:S01]  /*20800*/  ISETP.GE.AND P2, PT, R2, R4, PT ;  /* 0x000000040200720c */ /* 0x000fe20003f46270 */
[----:B------:R-:W-:Y:S04]  /*20810*/  SHFL.IDX PT, R5, R5, 0x3, 0x1c1f ;  /* 0x007c1f0005057f89 */ /* 0x000fe800000e0000 */
[----:B------:R-:W1:Y:S04]  /*20820*/  SHFL.IDX PT, R2, R6, 0x2, 0x1c1f ;  /* 0x005c1f0006027f89 */ /* 0x000e6800000e0000 */
[----:B------:R-:W2:Y:S04]  /*20830*/  SHFL.IDX PT, R6, R6, 0x3, 0x1c1f ;  /* 0x007c1f0006067f89 */ /* 0x000ea800000e0000 */
        /* <DEDUP_REMOVED lines=8> */
[----:B0-----:R-:W-:-:S05]  /*208c0*/  VIADD R2, R0, 0x60 ;  /* 0x0000006000027836 */ /* 0x001fca0000000000 */
[----:B------:R-:W-:-:S13]  /*208d0*/  ISETP.GE.AND P2, PT, R2, R4, PT ;  /* 0x000000040200720c */ /* 0x000fda0003f46270 */
[----:B------:R-:W-:Y:S01]  /*208e0*/  @!P2 LEA R2, P4, R10, R5, 0x1 ;  /* 0x000000050a02a211 */ /* 0x000fe200078808ff */
[----:B------:R-:W-:-:S04]  /*208f0*/  VIADD R5, R0, 0x80 ;  /* 0x0000008000057836 */ /* 0x000fc80000000000 */
[----:B--2---:R-:W-:-:S05]  /*20900*/  @!P2 IMAD.X R3, RZ, RZ, R6, P4 ;  /* 0x000000ffff03a224 */ /* 0x004fca00020e0606 */
[----:B------:R-:W-:Y:S04]  /*20910*/  @!P2 LDGSTS.E.BYPASS.LTC128B.128 [R11+0xdc00], desc[UR40][R2.64], !P3 ;  /* 0x0dc00000020bafae */ /* 0x000fe8000d901d68 */
[----:B------:R-:W-:Y:S04]  /*20920*/  @!P2 LDGSTS.E.BYPASS.LTC128B.128 [R11+0x10c00], desc[UR40][R2.64+0x40], !P0 ;  /* 0x10c00040020bafae */ /* 0x000fe8000c101d68 */
[----:B------:R0:W-:Y:S01]  /*20930*/  @!P2 LDGSTS.E.BYPASS.LTC128B.128 [R11+0x13c00], desc[UR40][R2.64+0x80], !P1 ;  /* 0x13c00080020bafae */ /* 0x0001e2000c901d68 */
[----:B------:R-:W-:-:S03]  /*20940*/  ISETP.GE.AND P2, PT, R5, R4, PT ;  /* 0x000000040500720c */ /* 0x000fc60003f46270 */
[----:B0-----:R-:W0:Y:S04]  /*20950*/  SHFL.IDX PT, R3, R8, RZ, 0x1c1f ;  /* 0x001c1fff08037589 */ /* 0x001e2800000e0000 */
[----:B------:R-:W1:Y:S04]  /*20960*/  SHFL.IDX PT, R2, R7, RZ, 0x1c1f ;  /* 0x001c1fff07027589 */ /* 0x000e6800000e0000 */
[----:B------:R-:W2:Y:S02]  /*20970*/  SHFL.IDX PT, R7, R7, 0x1, 0x1c1f ;  /* 0x003c1f0007077f89 */ /* 0x000ea400000e0000 */
        /* <DEDUP_REMOVED lines=8> */
[----:B0-2---:R0:W1:Y:S02]  /*20a00*/  SHFL.IDX PT, R2, R8, 0x1, 0x1c1f ;  /* 0x003c1f0008027f89 */ /* 0x00506400000e0000 */
.L_x_11209:
[----:B------:R-:W2:Y:S01]  /*20a10*/  LDL R5, [R1+0x10] ;  /* 0x0000100001057983 */ /* 0x000ea20000100800 */
[----:B------:R-:W-:-:S05]  /*20a20*/  VIADD R0, R0, 0xa0 ;  /* 0x000000a000007836 */ /* 0x000fca0000000000 */
[----:B------:R-:W-:-:S13]  /*20a30*/  ISETP.GE.AND P2, PT, R0, R4, PT ;  /* 0x000000040000720c */ /* 0x000fda0003f46270 */
[----:B-1----:R-:W-:-:S05]  /*20a40*/  @!P2 LEA R2, P4, R10, R2, 0x1 ;  /* 0x000000020a02a211 */ /* 0x002fca00078808ff */
        /* <DEDUP_REMOVED lines=9> */
.L_x_11040:
        /* <DEDUP_REMOVED lines=18> */
.L_x_11210:
[----:B------:R-:W-:Y:S05]  /*20c00*/  BSYNC B0 ;  /* 0x0000000000007941 */ /* 0x000fea0003800000 */
.L_x_11041:
        /* <DEDUP_REMOVED lines=30> */
[----:B0-----:R-:W-:Y:S02]  /*20df0*/  SEL R8, RZ, 0x1, P0 ;  /* 0x00000001ff087807 */ /* 0x001fe40000000000 */
        /* <DEDUP_REMOVED lines=26> */
.L_x_11049:
[----:B------:R-:W-:Y:S01]  /*20fa0*/  IMAD R3, R6, 0x8, R16 ;  /* 0x0000000806037824 */ /* 0x000fe200078e0210 */
[----:B------:R-:W-:Y:S01]  /*20fb0*/  SHF.L.U32 R2, R8, 0x1f, RZ ;  /* 0x0000001f08027819 */ /* 0x000fe200000006ff */
[----:B------:R-:W-:Y:S03]  /*20fc0*/  BSSY B3, `(.L_x_11050) ;  /* 0x0000003000037945 */ /* 0x000fe60003800000 */
[----:B------:R-:W1:Y:S02]  /*20fd0*/  SYNCS.PHASECHK.TRANS64.TRYWAIT P0, [R3+URZ+0x2d840], R2 ;  /* 0x02d84002030075a7 */ /* 0x000e64000800017f */
[----:B-1----:R-:W-:Y:S05]  /*20fe0*/  @!P0 BRA `(.L_x_11051) ;  /* 0x0000005400388947 */ /* 0x002fea0003800000 */
.L_x_11211:
[----:B------:R-:W-:Y:S05]  /*20ff0*/  BSYNC B3 ;  /* 0x0000000000037941 */ /* 0x000fea0003800000 */
.L_x_11050:
        /* <DEDUP_REMOVED lines=10> */
.L_x_11053:
[----:B------:R-:W-:Y:S05]  /*210a0*/  BSYNC B3 ;  /* 0x0000000000037941 */ /* 0x000fea0003800000 */
.L_x_11052:
        /* <DEDUP_REMOVED lines=11> */
.L_x_11054:
        /* <DEDUP_REMOVED lines=16> */
.L_x_11055:
        /* <DEDUP_REMOVED lines=16> */
.L_x_11056:
        /* <DEDUP_REMOVED lines=15> */
.L_x_11212:
[----:B------:R-:W-:Y:S05]  /*21450*/  BSYNC B3 ;  /* 0x0000000000037941 */ /* 0x000fea0003800000 */
.L_x_11057:
        /* <DEDUP_REMOVED lines=10> */
.L_x_11059:
[----:B------:R-:W-:Y:S01]  /*21500*/  LOP3.LUT P0, RZ, R18, 0x8, RZ, 0xc0, !PT ;  /* 0x0000000812ff7812 */ /* 0x000fe2000780c0ff */
[----:B------:R-:W-:-:S12]  /*21510*/  BSSY B3, `(.L_x_11060) ;  /* 0x0000003000037945 */ /* 0x000fd80003800000 */
[----:B------:R-:W-:Y:S05]  /*21520*/  @P0 BRA `(.L_x_11061) ;  /* 0x0000000000040947 */ /* 0x000fea0003800000 */
[----:B------:R-:W-:Y:S01]  /*21530*/  BPT.TRAP 0x1 ;  /* 0x000000040000795c */ /* 0x000fe20000300000 */
.L_x_11061:
[----:B------:R-:W-:Y:S05]  /*21540*/  BSYNC B3 ;  /* 0x0000000000037941 */ /* 0x000fea0003800000 */
.L_x_11060:
        /* <DEDUP_REMOVED lines=10> */
.L_x_11062:
        /* <DEDUP_REMOVED lines=15> */
.L_x_11063:
        /* <DEDUP_REMOVED lines=15> */
.L_x_11064:
        /* <DEDUP_REMOVED lines=12> */
.L_x_11048:
[----:B------:R-:W-:Y:S05]  /*21890*/  BSYNC B1 ;  /* 0x0000000000017941 */ /* 0x000fea0003800000 */
.L_x_11047:
[----:B------:R-:W2:Y:S01]  /*218a0*/  LDL.LU R0, [R1+0x1c] ;  /* 0x00001c0001007983 */ /* 0x000ea20000300800 */
[----:B------:R-:W-:Y:S02]  /*218b0*/  IMAD.MOV.U32 R19, RZ, RZ, R6 ;  /* 0x000000ffff137224 */ /* 0x000fe400078e0006 */
[----:B------:R-:W-:Y:S02]  /*218c0*/  IMAD.MOV.U32 R28, RZ, RZ, R8 ;  /* 0x000000ffff1c7224 */ /* 0x000fe400078e0008 */
[----:B--2---:R-:W-:-:S07]  /*218d0*/  VIADD R0, R0, 0xfffffffd ;  /* 0xfffffffd00007836 */ /* 0x004fce0000000000 */
.L_x_11046:
[----:B------:R-:W-:Y:S05]  /*218e0*/  BSYNC B2 ;  /* 0x0000000000027941 */ /* 0x000fea0003800000 */
.L_x_11045:
[----:B------:R-:W-:-:S05]  /*218f0*/  VIADD R2, R9, 0xfffffffe ;  /* 0xfffffffe09027836 */ /* 0x000fca0000000000 */
[----:B------:R-:W-:-:S13]  /*21900*/  ISETP.NE.AND P0, PT, R2, R7, PT ;  /* 0x000000070200720c */ /* 0x000fda0003f05270 */
[----:B------:R-:W-:Y:S05]  /*21910*/  @!P0 BRA `(.L_x_11044) ;  /* 0x0000001400948947 */ /* 0x000fea0003800000 */
[----:B------:R-:W-:-:S07]  /*21920*/  IMAD.MOV.U32 R10, RZ, RZ, R22 ;  /* 0x000000ffff0a7224 */ /* 0x000fce00078e0016 */
.L_x_11101:
        /* <DEDUP_REMOVED lines=10> */
[----:B0-----:R-:W-:Y:S01]  /*219d0*/  IMAD.MOV.U32 R8, RZ, RZ, R0 ;  /* 0x000000ffff087224 */ /* 0x001fe200078e0000 */
        /* <DEDUP_REMOVED lines=21> */
.L_x_11067:
[----:B0-----:R-:W-:Y:S01]  /*21b30*/  IMAD R4, R6, 0x8, R16 ;  /* 0x0000000806047824 */ /* 0x001fe200078e0210 */
[----:B------:R-:W-:Y:S01]  /*21b40*/  SHF.L.U32 R2, R7, 0x1f, RZ ;  /* 0x0000001f07027819 */ /* 0x000fe200000006ff */
[----:B------:R-:W-:Y:S03]  /*21b50*/  BSSY B2, `(.L_x_11068) ;  /* 0x0000003000027945 */ /* 0x000fe60003800000 */
[----:B------:R-:W0:Y:S02]  /*21b60*/  SYNCS.PHASECHK.TRANS64.TRYWAIT P0, [R4+URZ+0x2d840], R2 ;  /* 0x02d84002040075a7 */ /* 0x000e24000800017f */
[----:B0-----:R-:W-:Y:S05]  /*21b70*/  @!P0 BRA `(.L_x_11069) ;  /* 0x00000048007c8947 */ /* 0x001fea0003800000 */
.L_x_11213:
[----:B------:R-:W-:Y:S05]  /*21b80*/  BSYNC B2 ;  /* 0x0000000000027941 */ /* 0x000fea0003800000 */
.L_x_11068:
[----:B------:R-:W1:Y:S01]  /*21b90*/  S2R R3, SR_TID.X ;  /* 0x0000000000037919 */ /* 0x000e620000002100 */
[----:B------:R-:W-:Y:S01]  /*21ba0*/  BSSY B2, `(.L_x_11070) ;  /* 0x0000009000027945 */ /* 0x000fe20003800000 */
[----:B-1----:R-:W-:-:S04]  /*21bb0*/  LOP3.LUT R3, R3, 0x7f, RZ, 0xc0, !PT ;  /* 0x0000007f03037812 */ /* 0x002fc800078ec0ff */
[----:B------:R-:W-:-:S13]  /*21bc0*/  ISETP.NE.AND P0, PT, R3, RZ, PT ;  /* 0x000000ff0300720c */ /* 0x000fda0003f05270 */
[----:B------:R-:W-:Y:S05]  /*21bd0*/  @P0 BRA `(.L_x_11071) ;  /* 0x0000000000140947 */ /* 0x000fea0003800000 */
[----:B------:R-:W-:Y:S01]  /*21be0*/  LOP3.LUT P1, RZ, R18, 0x1, RZ, 0xc0, !PT ;  /* 0x0000000112ff7812 */ /* 0x000fe2000782c0ff */
[----:B0-----:R-:W-:-:S04]  /*21bf0*/  IMAD.MOV.U32 R2, RZ, RZ, 0x6000 ;  /* 0x00006000ff027424 */ /* 0x001fc800078e00ff */
[----:B------:R1:W-:Y:S08]  /*21c00*/  SYNCS.ARRIVE.TRANS64 RZ, [R4+URZ+0x2d830], R2 ;  /* 0x02d8300204ff79a7 */ /* 0x0003f0000800003f */
[----:B------:R-:W-:Y:S05]  /*21c10*/  @!P1 BRA `(.L_x_11071) ;  /* 0x0000000000049947 */ /* 0x000fea0003800000 */
[----:B------:R-:W-:Y:S01]  /*21c20*/  BPT.TRAP 0x1 ;  /* 0x000000040000795c */ /* 0x000fe20000300000 */
.L_x_11071:
[----:B------:R-:W-:Y:S05]  /*21c30*/  BSYNC B2 ;  /* 0x0000000000027941 */ /* 0x000fea0003800000 */
.L_x_11070:
        /* <DEDUP_REMOVED lines=11> */
.L_x_11072:
        /* <DEDUP_REMOVED lines=16> */
.L_x_11073:
        /* <DEDUP_REMOVED lines=16> */
.L_x_11074:
        /* <DEDUP_REMOVED lines=15> */
.L_x_11214:
[----:B------:R-:W-:Y:S05]  /*21fe0*/  BSYNC B2 ;  /* 0x0000000000027941 */ /* 0x000fea0003800000 */
.L_x_11075:
        /* <DEDUP_REMOVED lines=10> */
.L_x_11077:
[----:B------:R-:W-:Y:S01]  /*22090*/  LOP3.LUT P0, RZ, R18, 0x8, RZ, 0xc0, !PT ;  /* 0x0000000812ff7812 */ /* 0x000fe2000780c0ff */
[----:B------:R-:W-:-:S12]  /*220a0*/  BSSY B2, `(.L_x_11078) ;  /* 0x0000003000027945 */ /* 0x000fd80003800000 */
[----:B------:R-:W-:Y:S05]  /*220b0*/  @P0 BRA `(.L_x_11079) ;  /* 0x0000000000040947 */ /* 0x000fea0003800000 */
[----:B------:R-:W-:Y:S01]  /*220c0*/  BPT.TRAP 0x1 ;  /* 0x000000040000795c */ /* 0x000fe20000300000 */
.L_x_11079:
[----:B------:R-:W-:Y:S05]  /*220d0*/  BSYNC B2 ;  /* 0x0000000000027941 */ /* 0x000fea0003800000 */
.L_x_11078:
        /* <DEDUP_REMOVED lines=10> */
.L_x_11080:
        /* <DEDUP_REMOVED lines=15> */
.L_x_11081:
        /* <DEDUP_REMOVED lines=15> */
.L_x_11082:
        /* <DEDUP_REMOVED lines=12> */
.L_x_11066:
[----:B------:R-:W-:Y:S05]  /*22420*/  BSYNC B1 ;  /* 0x0000000000017941 */ /* 0x000fea0003800000 */
.L_x_11065:
[----:B------:R-:W-:Y:S01]  /*22430*/  LOP3.LUT P1, RZ, R18, 0x4, RZ, 0xc0, !PT ;  /* 0x0000000412ff7812 */ /* 0x000fe2000782c0ff */
[----:B------:R-:W-:Y:S01]  /*22440*/  VIADD R19, R6, 0x1 ;  /* 0x0000000106137836 */ /* 0x000fe20000000000 */
[----:B------:R-:W-:Y:S01]  /*22450*/  BSSY B1, `(.L_x_11083) ;  /* 0x00000ad000017945 */ /* 0x000fe20003800000 */
[----:B0-----:R-:W-:-:S03]  /*22460*/  VIADD R8, R0, 0xffffffff ;  /* 0xffffffff00087836 */ /* 0x001fc60000000000 */
        /* <DEDUP_REMOVED lines=28> */
.L_x_11085:
[----:B0-----:R-:W-:Y:S01]  /*22630*/  IMAD R4, R19, 0x8, R16 ;  /* 0x0000000813047824 */ /* 0x001fe200078e0210 */
[----:B------:R-:W-:Y:S01]  /*22640*/  SHF.L.U32 R2, R28, 0x1f, RZ ;  /* 0x0000001f1c027819 */ /* 0x000fe200000006ff */
[----:B------:R-:W-:Y:S03]  /*22650*/  BSSY B2, `(.L_x_11086) ;  /* 0x0000003000027945 */ /* 0x000fe60003800000 */
[----:B------:R-:W0:Y:S02]  /*22660*/  SYNCS.PHASECHK.TRANS64.TRYWAIT P0, [R4+URZ+0x2d840], R2 ;  /* 0x02d84002040075a7 */ /* 0x000e24000800017f */
[----:B0-----:R-:W-:Y:S05]  /*22670*/  @!P0 BRA `(.L_x_11087) ;  /* 0x0000003c00e48947 */ /* 0x001fea0003800000 */
.L_x_11215:
[----:B------:R-:W-:Y:S05]  /*22680*/  BSYNC B2 ;  /* 0x0000000000027941 */ /* 0x000fea0003800000 */
.L_x_11086:
        /* <DEDUP_REMOVED lines=10> */
.L_x_11089:
[----:B------:R-:W-:Y:S05]  /*22730*/  BSYNC B2 ;  /* 0x0000000000027941 */ /* 0x000fea0003800000 */
.L_x_11088:
        /* <DEDUP_REMOVED lines=11> */
.L_x_11090:
        /* <DEDUP_REMOVED lines=16> */
.L_x_11091:
        /* <DEDUP_REMOVED lines=16> */
.L_x_11092:
        /* <DEDUP_REMOVED lines=15> */
.L_x_11216:
[----:B------:R-:W-:Y:S05]  /*22ae0*/  BSYNC B2 ;  /* 0x0000000000027941 */ /* 0x000fea0003800000 */
.L_x_11093:
        /* <DEDUP_REMOVED lines=10> */
.L_x_11095:
[----:B------:R-:W-:Y:S01]  /*22b90*/  LOP3.LUT P0, RZ, R18, 0x8, RZ, 0xc0, !PT ;  /* 0x0000000812ff7812 */ /* 0x000fe2000780c0ff */
[----:B------:R-:W-:-:S12]  /*22ba0*/  BSSY B2, `(.L_x_11096) ;  /* 0x0000003000027945 */ /* 0x000fd80003800000 */
[----:B------:R-:W-:Y:S05]  /*22bb0*/  @P0 BRA `(.L_x_11097) ;  /* 0x0000000000040947 */ /* 0x000fea0003800000 */
[----:B------:R-:W-:Y:S01]  /*22bc0*/  BPT.TRAP 0x1 ;  /* 0x000000040000795c */ /* 0x000fe20000300000 */
.L_x_11097:
[----:B------:R-:W-:Y:S05]  /*22bd0*/  BSYNC B2 ;  /* 0x0000000000027941 */ /* 0x000fea0003800000 */
.L_x_11096:
        /* <DEDUP_REMOVED lines=10> */
.L_x_11098:
        /* <DEDUP_REMOVED lines=15> */
.L_x_11099:
        /* <DEDUP_REMOVED lines=15> */
.L_x_11100:
        /* <DEDUP_REMOVED lines=12> */
.L_x_11084:
[----:B------:R-:W-:Y:S05]  /*22f20*/  BSYNC B1 ;  /* 0x0000000000017941 */ /* 0x000fea0003800000 */
.L_x_11083:
[----:B------:R-:W2:Y:S01]  /*22f30*/  LDL R2, [R1+0xc] ;  /* 0x00000c0001027983 */ /* 0x000ea20000100800 */
[----:B------:R-:W-:Y:S01]  /*22f40*/  VIADD R0, R0, 0xfffffffe ;  /* 0xfffffffe00007836 */ /* 0x000fe20000000000 */
[----:B--2---:R-:W-:-:S13]  /*22f50*/  ISETP.GT.AND P0, PT, R8, R2, PT ;  /* 0x000000020800720c */ /* 0x004fda0003f04270 */
[----:B------:R-:W-:Y:S05]  /*22f60*/  @P0 BRA `(.L_x_11101) ;  /* 0xffffffe800700947 */ /* 0x000fea000383ffff */
.L_x_11044:
[----:B------:R-:W-:Y:S05]  /*22f70*/  BSYNC B0 ;  /* 0x0000000000007941 */ /* 0x000fea0003800000 */
.L_x_11043:
        /* <DEDUP_REMOVED lines=16> */
[----:B-1----:R-:W-:-:S07]  /*23080*/  IADD3 R24, R0, UR37, R7 ;  /* 0x0000002500187c10 */ /* 0x002fce000fffe007 */
.L_x_11103:
[----:B------:R-:W-:Y:S05]  /*23090*/  BSYNC B0 ;  /* 0x0000000000007941 */ /* 0x000fea0003800000 */
.L_x_11102:
        /* <DEDUP_REMOVED lines=8> */
.L_x_11217:
[----:B------:R-:W-:Y:S05]  /*23120*/  BSYNC B1 ;  /* 0x0000000000017941 */ /* 0x000fea0003800000 */
.L_x_11106:
        /* <DEDUP_REMOVED lines=10> */
.L_x_11108:
[----:B------:R-:W-:Y:S01]  /*231d0*/  LOP3.LUT P0, RZ, R18, 0x8, RZ, 0xc0, !PT ;  /* 0x0000000812ff7812 */ /* 0x000fe2000780c0ff */
[----:B------:R-:W-:-:S12]  /*231e0*/  BSSY B1, `(.L_x_11109) ;  /* 0x0000003000017945 */ /* 0x000fd80003800000 */
[----:B------:R-:W-:Y:S05]  /*231f0*/  @P0 BRA `(.L_x_11110) ;  /* 0x0000000000040947 */ /* 0x000fea0003800000 */
[----:B------:R-:W-:Y:S01]  /*23200*/  BPT.TRAP 0x1 ;  /* 0x000000040000795c */ /* 0x000fe20000300000 */
.L_x_11110:
[----:B------:R-:W-:Y:S05]  /*23210*/  BSYNC B1 ;  /* 0x0000000000017941 */ /* 0x000fea0003800000 */
.L_x_11109:
[----:B------:R-:W-:Y:S01]  /*23220*/  IMAD R0, R19, 0x6000, R16 ;  /* 0x0000600013007824 */ /* 0x000fe200078e0210 */
        /* <DEDUP_REMOVED lines=9> */
.L_x_11111:
        /* <DEDUP_REMOVED lines=15> */
.L_x_11112:
        /* <DEDUP_REMOVED lines=15> */
.L_x_11113:
        /* <DEDUP_REMOVED lines=10> */
.L_x_11105:
[----:B------:R-:W-:Y:S05]  /*23540*/  BSYNC B0 ;  /* 0x0000000000007941 */ /* 0x000fea0003800000 */
.L_x_11104:
[----:B------:R-:W-:-:S05]  /*23550*/  VIADD R19, R19, 0x1 ;  /* 0x0000000113137836 */ /* 0x000fca0000000000 */
[----:B------:R-:W-:-:S04]  /*23560*/  ISETP.NE.AND P0, PT, R19, 0x2, PT ;  /* 0x000000021300780c */ /* 0x000fc80003f05270 */
[----:B------:R-:W-:Y:S02]  /*23570*/  SEL R3, RZ, 0x1, P0 ;  /* 0x00000001ff037807 */ /* 0x000fe40000000000 */
[----:B------:R-:W-:Y:S02]  /*23580*/  SEL R19, R19, RZ, P0 ;  /* 0x000000ff13137207 */ /* 0x000fe40000000000 */
[----:B------:R-:W-:-:S07]  /*23590*/  LOP3.LUT R28, R28, R3, RZ, 0x3c, !PT ;  /* 0x000000031c1c7212 */ /* 0x000fce00078e3cff */
.L_x_11025:
[----:B------:R-:W-:Y:S05]  /*235a0*/  BSYNC B7 ;  /* 0x0000000000077941 */ /* 0x000fea0003800000 */
.L_x_11023:
[----:B------:R-:W-:-:S13]  /*235b0*/  LOP3.LUT P0, RZ, R18, 0x10, RZ, 0xc0, !PT ;  /* 0x0000001012ff7812 */ /* 0x000fda000780c0ff */
[----:B------:R-:W-:Y:S05]  /*235c0*/  @!P0 BRA `(.L_x_11114) ;  /* 0x0000000000248947 */ /* 0x000fea0003800000 */
[----:B------:R-:W-:Y:S05]  /*235d0*/  WARPSYNC.ALL ;  /* 0x0000000000007948 */ /* 0x000fea0003800000 */
[----:B------:R-:W1:Y:S08]  /*235e0*/  S2UR UR5, SR_CgaCtaId ;  /* 0x00000000000579c3 */ /* 0x000e700000008800 */
[----:B------:R-:W-:Y:S06]  /*235f0*/  BAR.SYNC.DEFER_BLOCKING 0x5, 0x200 ;  /* 0x0148000000007b1d */ /* 0x000fec0000010000 */
[----:B------:R-:W-:-:S02]  /*23600*/  UMOV UR4, 0x400 ;  /* 0x0000040000047882 */ /* 0x000fc40000000000 */
[----:B-1----:R-:W-:-:S06]  /*23610*/  ULEA UR4, UR5, UR4, 0x18 ;  /* 0x0000000405047291 */ /* 0x002fcc000f8ec03f */
[----:B------:R-:W-:-:S05]  /*23620*/  IMAD.U32 R16, RZ, RZ, UR4 ;  /* 0x00000004ff107e24 */ /* 0x000fca000f8e00ff */
[----:B------:R1:W3:Y:S01]  /*23630*/  LDS.128 R24, [R16+0x2d8d0] ;  /* 0x02d8d00010187984 */ /* 0x0002e20000000c00 */
[----:B------:R-:W-:Y:S06]  /*23640*/  BAR.ARV 0x4, 0x200 ;  /* 0x0108000000007b1d */ /* 0x000fec0000002000 */
[----:B------:R-:W-:Y:S05]  /*23650*/  BRA `(.L_x_11115) ;  /* 0x0000000c00d07947 */ /* 0x000fea0003800000 */
.L_x_11114:
[----:B0-----:R-:W3:Y:S01]  /*23660*/  LDL R8, [R1+0x8] ;  /* 0x0000080001087983 */ /* 0x001ee20000100800 */
[----:B------:R-:W-:Y:S01]  /*23670*/  UMOV UR4, 0xffffffff ;  /* 0xffffffff00047882 */ /* 0x000fe20000000000 */
[----:B---3--:R-:W-:Y:S02]  /*23680*/  ISETP.NE.AND P5, PT, R8, 0x1f, PT ;  /* 0x0000001f0800780c */ /* 0x008fe40003fa5270 */
[----:B------:R-:W-:Y:S11]  /*23690*/  BRA.DIV UR4, `(.L_x_11116) ;  /* 0x0000003204187947 */ /* 0x000ff6000b800000 */
[----:B------:R-:W-:Y:S01]  /*236a0*/  IMAD.IADD R9, R27, 0x1, R8 ;  /* 0x000000011b097824 */ /* 0x000fe200078e0208 */
[----:B------:R-:W-:Y:S01]  /*236b0*/  ULDC UR4, c[0x0][0xc3c] ;  /* 0x00030f0000047ab9 */ /* 0x000fe20000000800 */
[----:B------:R-:W-:-:S03]  /*236c0*/  LOP3.LUT P4, RZ, R18, 0x1, RZ, 0xc0, !PT ;  /* 0x0000000112ff7812 */ /* 0x000fc6000788c0ff */
[----:B------:R-:W-:-:S13]  /*236d0*/  ISETP.GE.OR P0, PT, R9, UR4, !P5 ;  /* 0x0000000409007c0c */ /* 0x000fda000ef06670 */
[----:B------:R-:W0:Y:S08]  /*236e0*/  @!P0 LDC.64 R2, c[0x0][0xc80] ;  /* 0x00032000ff028b82 */ /* 0x000e300000000a00 */
[----:B--2---:R-:W1:Y:S01]  /*236f0*/  @!P0 LDC.64 R4, c[0x0][0xc78] ;  /* 0x00031e00ff048b82 */ /* 0x004e620000000a00 */
        /* <DEDUP_REMOVED lines=9> */
[----:B------:R-:W-:-:S03]  /*23790*/  ISETP.GE.U32.AND P3, PT, R8, 0x10, PT ;  /* 0x000000100800780c */ /* 0x000fc60003f66070 */
[----:B------:R0:W-:Y:S02]  /*237a0*/  SHFL.IDX PT, R6, R24, 0x1, 0x1f ;  /* 0x00201f0018067f89 */ /* 0x0001e400000e0000 */
[----:B0-----:R-:W-:Y:S02]  /*237b0*/  IMAD.MOV.U32 R24, RZ, RZ, RZ ;  /* 0x000000ffff187224 */ /* 0x001fe400078e00ff */
[----:B--2---:R-:W-:Y:S02]  /*237c0*/  @!P0 IMAD.MOV.U32 R25, RZ, RZ, R7 ;  /* 0x000000ffff198224 */ /* 0x004fe400078e0007 */
        /* <DEDUP_REMOVED lines=19> */
.L_x_11227:
[----:B------:R-:W-:Y:S02]  /*23900*/  ULDC UR4, c[0x0][0xc38] ;  /* 0x00030e0000047ab9 */ /* 0x000fe40000000800 */
[----:B------:R-:W-:-:S04]  /*23910*/  IMAD.U32 R4, RZ, RZ, UR4 ;  /* 0x00000004ff047e24 */ /* 0x000fc8000f8e00ff */
[----:B-1----:R-:W-:-:S04]  /*23920*/  IMAD R3, R14, R4, RZ ;  /* 0x000000040e037224 */ /* 0x002fc800078e02ff */
[----:B------:R-:W-:-:S05]  /*23930*/  IMAD.IADD R6, R6, 0x1, R3 ;  /* 0x0000000106067824 */ /* 0x000fca00078e0203 */
[----:B------:R-:W-:-:S13]  /*23940*/  ISETP.GT.AND P4, PT, R6, R0, PT ;  /* 0x000000000600720c */ /* 0x000fda0003f84270 */
[----:B------:R-:W-:Y:S05]  /*23950*/  @P4 BRA `(.L_x_11117) ;  /* 0x0000000000a44947 */ /* 0x000fea0003800000 */
.L_x_11120:
        /* <DEDUP_REMOVED lines=35> */
.L_x_11235:
[----:B------:R-:W-:Y:S02]  /*23b90*/  ULDC UR4, c[0x0][0xc38] ;  /* 0x00030e0000047ab9 */ /* 0x000fe40000000800 */
[----:B------:R-:W-:-:S04]  /*23ba0*/  IMAD.U32 R4, RZ, RZ, UR4 ;  /* 0x00000004ff047e24 */ /* 0x000fc8000f8e00ff */
[----:B-1----:R-:W-:-:S04]  /*23bb0*/  IMAD R3, R14, R4, RZ ;  /* 0x000000040e037224 */ /* 0x002fc800078e02ff */
[----:B------:R-:W-:-:S05]  /*23bc0*/  IMAD.IADD R6, R3, 0x1, R6 ;  /* 0x0000000103067824 */ /* 0x000fca00078e0206 */
[----:B------:R-:W-:-:S13]  /*23bd0*/  ISETP.GT.AND P4, PT, R6, R0, PT ;  /* 0x000000000600720c */ /* 0x000fda0003f84270 */
[----:B------:R-:W-:Y:S05]  /*23be0*/  @!P4 BRA `(.L_x_11120) ;  /* 0xfffffffc005cc947 */ /* 0x000fea000383ffff */
.L_x_11117:
[----:B------:R-:W-:Y:S01]  /*23bf0*/  IMAD.IADD R6, R6, 0x1, -R3 ;  /* 0x0000000106067824 */ /* 0x000fe200078e0a03 */
[----:B------:R-:W-:-:S03]  /*23c00*/  UMOV UR4, 0xffffffff ;  /* 0xffffffff00047882 */ /* 0x000fc60000000000 */
[----:B------:R-:W-:-:S05]  /*23c10*/  IMAD R3, R2, R4, R6 ;  /* 0x0000000402037224 */ /* 0x000fca00078e0206 */
[----:B------:R-:W-:Y:S01]  /*23c20*/  ISETP.GT.AND P6, PT, R3, R0, PT ;  /* 0x000000000300720c */ /* 0x000fe20003fc4270 */
[----:B------:R-:W-:-:S12]  /*23c30*/  BRA.DIV UR4, `(.L_x_11121) ;  /* 0x0000003204a47947 */ /* 0x000fd8000b800000 */
[----:B------:R-:W-:-:S04]  /*23c40*/  VOTE.ANY R3, PT, !P6 ;  /* 0x0000000000037806 */ /* 0x000fc800070e0100 */
[----:B------:R-:W1:Y:S02]  /*23c50*/  POPC R7, R3 ;  /* 0x0000000300077309 */ /* 0x000e640000000000 */
[----:B-1----:R1:W2:Y:S01]  /*23c60*/  SHFL.IDX PT, R25, R25, R7, 0x1f ;  /* 0x00001f0719197589 */ /* 0x0022a200000e0000 */
[----:B------:R-:W-:-:S03]  /*23c70*/  IMAD.IADD R27, R7, 0x1, R27 ;  /* 0x00000001071b7824 */ /* 0x000fc600078e021b */
[----:B------:R1:W3:Y:S04]  /*23c80*/  SHFL.IDX PT, R5, R5, R7, 0x1f ;  /* 0x00001f0705057589 */ /* 0x0002e800000e0000 */
.L_x_11240:
[----:B------:R-:W-:-:S13]  /*23c90*/  ISETP.NE.AND P0, PT, R3, RZ, PT ;  /* 0x000000ff0300720c */ /* 0x000fda0003f05270 */
[----:B------:R-:W-:Y:S05]  /*23ca0*/  @!P0 BRA `(.L_x_11122) ;  /* 0x0000000000108947 */ /* 0x000fea0003800000 */
[----:B------:R-:W-:Y:S01]  /*23cb0*/  UMOV UR4, 0xffffffff ;  /* 0xffffffff00047882 */ /* 0x000fe20000000000 */
[----:B------:R-:W-:Y:S02]  /*23cc0*/  VIADD R12, R7, 0xffffffff ;  /* 0xffffffff070c7836 */ /* 0x000fe40000000000 */
[----:B------:R-:W-:Y:S05]  /*23cd0*/  BRA.DIV UR4, `(.L_x_11123) ;  /* 0x0000003204dc7947 */ /* 0x000fea000b800000 */
[----:B------:R4:W0:Y:S02]  /*23ce0*/  SHFL.IDX PT, R24, R2, R12, 0x1f ;  /* 0x00001f0c02187589 */ /* 0x00082400000e0000 */
.L_x_11122:
[----:B---3--:R-:W-:Y:S01]  /*23cf0*/  ISETP.NE.AND P0, PT, R5, 0x1, PT ;  /* 0x000000010500780c */ /* 0x008fe20003f05270 */
[----:B0-----:R-:W-:-:S04]  /*23d00*/  IMAD R24, R24, R4, R6 ;  /* 0x0000000418187224 */ /* 0x001fc800078e0206 */
[----:B------:R-:W-:-:S08]  /*23d10*/  IMAD.IADD R0, R0, 0x1, -R24 ;  /* 0x0000000100007824 */ /* 0x000fd000078e0a18 */
[----:B------:R-:W-:Y:S05]  /*23d20*/  @!P0 BRA `(.L_x_11124) ;  /* 0x0000000000dc8947 */ /* 0x000fea0003800000 */
[----:B--2---:R-:W-:Y:S01]  /*23d30*/  IABS R4, R25 ;  /* 0x0000001900047213 */ /* 0x004fe20000000000 */
[----:B----4-:R-:W-:Y:S01]  /*23d40*/  IMAD.MOV.U32 R2, RZ, RZ, RZ ;  /* 0x000000ffff027224 */ /* 0x010fe200078e00ff */
[----:B------:R-:W-:Y:S02]  /*23d50*/  IABS R6, R5 ;  /* 0x0000000500067213 */ /* 0x000fe40000000000 */
[----:B-1----:R-:W0:Y:S08]  /*23d60*/  I2F.RP R7, R4 ;  /* 0x0000000400077306 */ /* 0x002e300000209400 */
[----:B------:R-:W-:Y:S08]  /*23d70*/  I2F.RP R10, R6 ;  /* 0x00000006000a7306 */ /* 0x000ff00000209400 */
[----:B0-----:R-:W0:Y:S02]  /*23d80*/  MUFU.RCP R7, R7 ;  /* 0x0000000700077308 */ /* 0x001e240000001000 */
[----:B0-----:R-:W-:Y:S01]  /*23d90*/  VIADD R8, R7, 0xffffffe ;  /* 0x0ffffffe07087836 */ /* 0x001fe20000000000 */
[----:B------:R-:W-:-:S05]  /*23da0*/  IABS R7, R25 ;  /* 0x0000001900077213 */ /* 0x000fca0000000000 */
[----:B------:R0:W1:Y:S02]  /*23db0*/  F2I.FTZ.U32.TRUNC.NTZ R3, R8 ;  /* 0x0000000800037305 */ /* 0x000064000021f000 */
[----:B0-----:R-:W-:Y:S01]  /*23dc0*/  IABS R8, R0 ;  /* 0x0000000000087213 */ /* 0x001fe20000000000 */
[----:B-1----:R-:W-:-:S04]  /*23dd0*/  IMAD.MOV R9, RZ, RZ, -R3 ;  /* 0x000000ffff097224 */ /* 0x002fc800078e0a03 */
[----:B------:R-:W-:-:S04]  /*23de0*/  IMAD R9, R9, R4, RZ ;  /* 0x0000000409097224 */ /* 0x000fc800078e02ff */
[----:B------:R-:W-:Y:S02]  /*23df0*/  IMAD.HI.U32 R3, R3, R9, R2 ;  /* 0x0000000903037227 */ /* 0x000fe400078e0002 */
[----:B------:R-:W0:Y:S02]  /*23e00*/  MUFU.RCP R2, R10 ;  /* 0x0000000a00027308 */ /* 0x000e240000001000 */
[----:B------:R-:W-:Y:S02]  /*23e10*/  IMAD.MOV R9, RZ, RZ, -R7 ;  /* 0x000000ffff097224 */ /* 0x000fe400078e0a07 */
[----:B------:R-:W-:-:S04]  /*23e20*/  IMAD.HI.U32 R7, R3, R8, RZ ;  /* 0x0000000803077227 */ /* 0x000fc800078e00ff */
[----:B------:R-:W-:-:S05]  /*23e30*/  IMAD R9, R7, R9, R8 ;  /* 0x0000000907097224 */ /* 0x000fca00078e0208 */
[----:B------:R-:W-:Y:S01]  /*23e40*/  ISETP.GT.U32.AND P2, PT, R4, R9, PT ;  /* 0x000000090400720c */ /* 0x000fe20003f44070 */
[----:B0-----:R-:W-:Y:S02]  /*23e50*/  VIADD R8, R2, 0xffffffe ;  /* 0x0ffffffe02087836 */ /* 0x001fe40000000000 */
[----:B------:R-:W-:Y:S02]  /*23e60*/  IMAD.MOV.U32 R2, RZ, RZ, RZ ;  /* 0x000000ffff027224 */ /* 0x000fe400078e00ff */
[----:B------:R-:W0:Y:S08]  /*23e70*/  F2I.FTZ.U32.TRUNC.NTZ R3, R8 ;  /* 0x0000000800037305 */ /* 0x000e30000021f000 */
[----:B------:R-:W-:-:S02]  /*23e80*/  @!P2 IMAD.IADD R9, R9, 0x1, -R4 ;  /* 0x000000010909a824 */ /* 0x000fc400078e0a04 */
[----:B------:R-:W-:Y:S01]  /*23e90*/  @!P2 VIADD R7, R7, 0x1 ;  /* 0x000000010707a836 */ /* 0x000fe20000000000 */
[----:B------:R-:W-:Y:S02]  /*23ea0*/  ISETP.NE.AND P2, PT, R25, RZ, PT ;  /* 0x000000ff1900720c */ /* 0x000fe40003f45270 */
[----:B------:R-:W-:Y:S02]  /*23eb0*/  ISETP.GE.U32.AND P0, PT, R9, R4, PT ;  /* 0x000000040900720c */ /* 0x000fe40003f06070 */
[----:B------:R-:W-:Y:S01]  /*23ec0*/  IABS R4, R5 ;  /* 0x0000000500047213 */ /* 0x000fe20000000000 */
[----:B0-----:R-:W-:-:S04]  /*23ed0*/  IMAD.MOV R9, RZ, RZ, -R3 ;  /* 0x000000ffff097224 */ /* 0x001fc800078e0a03 */
[----:B------:R-:W-:Y:S02]  /*23ee0*/  IMAD.MOV R4, RZ, RZ, -R4 ;  /* 0x000000ffff047224 */ /* 0x000fe400078e0a04 */
[----:B------:R-:W-:-:S04]  /*23ef0*/  IMAD R9, R9, R6, RZ ;  /* 0x0000000609097224 */ /* 0x000fc800078e02ff */
[----:B------:R-:W-:Y:S01]  /*23f00*/  IMAD.HI.U32 R2, R3, R9, R2 ;  /* 0x0000000903027227 */ /* 0x000fe200078e0002 */
[----:B------:R-:W-:-:S03]  /*23f10*/  LOP3.LUT R3, R0, R25, RZ, 0x3c, !PT ;  /* 0x0000001900037212 */ /* 0x000fc600078e3cff */
[----:B------:R-:W-:Y:S01]  /*23f20*/  @P0 VIADD R7, R7, 0x1 ;  /* 0x0000000107070836 */ /* 0x000fe20000000000 */
[----:B------:R-:W-:-:S13]  /*23f30*/  ISETP.GE.AND P1, PT, R3, RZ, PT ;  /* 0x000000ff0300720c */ /* 0x000fda0003f26270 */
        /* <DEDUP_REMOVED lines=17> */
[--C-:B------:R-:W-:Y:S02]  /*24050*/  IMAD R5, R5, R4, R7.reuse ;  /* 0x0000000405057224 */ /* 0x100fe400078e0207 */
[----:B------:R-:W-:Y:S02]  /*24060*/  IMAD.MOV R2, RZ, RZ, -R7 ;  /* 0x000000ffff027224 */ /* 0x000fe400078e0a07 */
[----:B------:R-:W-:Y:S02]  /*24070*/  IMAD R26, R5, 0x10000, R26 ;  /* 0x00010000051a7824 */ /* 0x000fe400078e021a */
[----:B------:R-:W-:Y:S01]  /*24080*/  IMAD R2, R25, R2, R0 ;  /* 0x0000000219027224 */ /* 0x000fe200078e0200 */
[----:B------:R-:W-:Y:S06]  /*24090*/  BRA `(.L_x_11125) ;  /* 0x0000000000f47947 */ /* 0x000fec0003800000 */
.L_x_11124:
[----:B----4-:R-:W0:Y:S02]  /*240a0*/  LDC.64 R2, c[0x0][0xc90] ;  /* 0x00032400ff027b82 */ /* 0x010e240000000a00 */
[----:B0-----:R-:W-:-:S05]  /*240b0*/  IMAD.WIDE R2, R27, 0x4, R2 ;  /* 0x000000041b027825 */ /* 0x001fca00078e0202 */
[----:B-1----:R0:W2:Y:S02]  /*240c0*/  LDG.E R7, desc[UR40][R2.64] ;  /* 0x0000002802077981 */ /* 0x0020a4000c1e1900 */
[----:B0-----:R-:W-:Y:S02]  /*240d0*/  IMAD.MOV.U32 R2, RZ, RZ, RZ ;  /* 0x000000ffff027224 */ /* 0x001fe400078e00ff */
[----:B--2---:R-:W-:-:S05]  /*240e0*/  IMAD R5, R25, R7, RZ ;  /* 0x0000000719057224 */ /* 0x004fca00078e02ff */
[-C--:B------:R-:W-:Y:S02]  /*240f0*/  IABS R6, R5.reuse ;  /* 0x0000000500067213 */ /* 0x080fe40000000000 */
[----:B------:R-:W-:Y:S02]  /*24100*/  IABS R10, R5 ;  /* 0x00000005000a7213 */ /* 0x000fe40000000000 */
[----:B------:R-:W0:Y:S08]  /*24110*/  I2F.RP R8, R6 ;  /* 0x0000000600087306 */ /* 0x000e300000209400 */
[----:B0-----:R-:W0:Y:S02]  /*24120*/  MUFU.RCP R8, R8 ;  /* 0x0000000800087308 */ /* 0x001e240000001000 */
[----:B0-----:R-:W-:-:S02]  /*24130*/  VIADD R9, R8, 0xffffffe ;  /* 0x0ffffffe08097836 */ /* 0x001fc40000000000 */
[----:B------:R-:W-:-:S04]  /*24140*/  IMAD.MOV R8, RZ, RZ, -R10 ;  /* 0x000000ffff087224 */ /* 0x000fc800078e0a0a */
[----:B------:R-:W0:Y:S02]  /*24150*/  F2I.FTZ.U32.TRUNC.NTZ R3, R9 ;  /* 0x0000000900037305 */ /* 0x000e24000021f000 */
[----:B0-----:R-:W-:-:S04]  /*24160*/  IMAD.MOV R11, RZ, RZ, -R3 ;  /* 0x000000ffff0b7224 */ /* 0x001fc800078e0a03 */
[----:B------:R-:W-:-:S04]  /*24170*/  IMAD R11, R11, R6, RZ ;  /* 0x000000060b0b7224 */ /* 0x000fc800078e02ff */
[----:B------:R-:W-:Y:S01]  /*24180*/  IMAD.HI.U32 R3, R3, R11, R2 ;  /* 0x0000000b03037227 */ /* 0x000fe200078e0002 */
        /* <DEDUP_REMOVED lines=11> */
[----:B------:R-:W-:-:S04]  /*24240*/  IMAD.MOV.U32 R2, RZ, RZ, R3 ;  /* 0x000000ffff027224 */ /* 0x000fc800078e0003 */
[----:B------:R-:W-:Y:S01]  /*24250*/  @!P1 IMAD.MOV R2, RZ, RZ, -R2 ;  /* 0x000000ffff029224 */ /* 0x000fe200078e0a02 */
[----:B------:R-:W-:-:S05]  /*24260*/  @!P2 LOP3.LUT R2, RZ, R5, RZ, 0x33, !PT ;  /* 0x00000005ff02a212 */ /* 0x000fca00078e33ff */
[----:B------:R-:W-:Y:S02]  /*24270*/  IMAD R6, R7, R2, RZ ;  /* 0x0000000207067224 */ /* 0x000fe400078e02ff */
[----:B------:R-:W-:Y:S02]  /*24280*/  IMAD.MOV R2, RZ, RZ, -R2 ;  /* 0x000000ffff027224 */ /* 0x000fe400078e0a02 */
[----:B------:R-:W-:Y:S02]  /*24290*/  IMAD.MOV R3, RZ, RZ, -R6 ;  /* 0x000000ffff037224 */ /* 0x000fe400078e0a06 */
[----:B------:R-:W-:Y:S02]  /*242a0*/  IMAD R5, R5, R2, R0 ;  /* 0x0000000205057224 */ /* 0x000fe400078e0200 */
[----:B------:R-:W-:Y:S01]  /*242b0*/  IMAD.MOV.U32 R2, RZ, RZ, RZ ;  /* 0x000000ffff027224 */ /* 0x000fe200078e00ff */
[----:B------:R-:W-:-:S04]  /*242c0*/  VIADDMNMX R4, R3, R4, R7, PT ;  /* 0x0000000403047246 */ /* 0x000fc80003800107 */
[----:B------:R-:W-:-:S04]  /*242d0*/  IABS R7, R4 ;  /* 0x0000000400077213 */ /* 0x000fc80000000000 */
        /* <DEDUP_REMOVED lines=24> */
[----:B------:R-:W-:-:S07]  /*24460*/  IMAD R26, R2, R4, R5 ;  /* 0x00000004021a7224 */ /* 0x000fce00078e0205 */
.L_x_11125:
[----:B------:R-:W-:-:S05]  /*24470*/  LOP3.LUT R2, RZ, R2, RZ, 0x33, !PT ;  /* 0x00000002ff027212 */ /* 0x000fca00078e33ff */
[----:B------:R-:W-:Y:S01]  /*24480*/  IMAD.IADD R25, R25, 0x1, R2 ;  /* 0x0000000119197824 */ /* 0x000fe200078e0202 */
[----:B------:R-:W-:Y:S06]  /*24490*/  BRA `(.L_x_11126) ;  /* 0x00000000001c7947 */ /* 0x000fec0003800000 */
.L_x_11118:
[----:B------:R-:W-:Y:S01]  /*244a0*/  UMOV UR4, URZ ;  /* 0x0000003f00047c82 */ /* 0x000fe20008000000 */
[----:B------:R-:W-:Y:S01]  /*244b0*/  UMOV UR5, URZ ;  /* 0x0000003f00057c82 */ /* 0x000fe20008000000 */
[----:B------:R-:W-:Y:S01]  /*244c0*/  ULDC UR6, c[0x0][0xc3c] ;  /* 0x00030f0000067ab9 */ /* 0x000fe20000000800 */
[----:B------:R-:W-:Y:S02]  /*244d0*/  IMAD.MOV.U32 R24, RZ, RZ, R0 ;  /* 0x000000ffff187224 */ /* 0x000fe400078e0000 */
[----:B------:R-:W-:Y:S02]  /*244e0*/  IMAD.U32 R25, RZ, RZ, UR4 ;  /* 0x00000004ff197e24 */ /* 0x000fe4000f8e00ff */
[----:B------:R-:W-:Y:S02]  /*244f0*/  IMAD.U32 R26, RZ, RZ, UR5 ;  /* 0x00000005ff1a7e24 */ /* 0x000fe4000f8e00ff */
[----:B------:R-:W-:-:S07]  /*24500*/  IMAD.U32 R27, RZ, RZ, UR6 ;  /* 0x00000006ff1b7e24 */ /* 0x000fce000f8e00ff */
.L_x_11126:
        /* <DEDUP_REMOVED lines=9> */
.L_x_11115:
[----:B------:R-:W-:Y:S02]  /*245a0*/  ULDC UR4, c[0x0][0xc3c] ;  /* 0x00030f0000047ab9 */ /* 0x000fe40000000800 */
[----:B---3--:R-:W-:-:S13]  /*245b0*/  ISETP.GE.AND P0, PT, R27, UR4, PT ;  /* 0x000000041b007c0c */ /* 0x008fda000bf06270 */
[----:B------:R-:W-:Y:S05]  /*245c0*/  @!P0 BRA `(.L_x_11127) ;  /* 0xffffff8400a48947 */ /* 0x000fea000383ffff */
[----:B------:R-:W-:Y:S05]  /*245d0*/  BSYNC B8 ;  /* 0x0000000000087941 */ /* 0x000fea0003800000 */
.L_x_10959:
[----:B-1----:R-:W3:Y:S01]  /*245e0*/  LDL.LU R0, [R1+0x2c] ;  /* 0x00002c0001007983 */ /* 0x002ee20000300800 */
[----:B------:R-:W-:Y:S01]  /*245f0*/  BSSY B0, `(.L_x_11128) ;  /* 0x000000b000007945 */ /* 0x000fe20003800000 */
[----:B--2---:R-:W1:Y:S01]  /*24600*/  S2R R5, SR_CgaCtaId ;  /* 0x0000000000057919 */ /* 0x004e620000008800 */
[----:B---3--:R-:W-:-:S05]  /*24610*/  VIADD R0, R0, 0x1 ;  /* 0x0000000100007836 */ /* 0x008fca0000000000 */
        /* <DEDUP_REMOVED lines=8> */
.L_x_11243:
[----:B------:R-:W-:Y:S05]  /*246a0*/  BSYNC B0 ;  /* 0x0000000000007941 */ /* 0x000fea0003800000 */
.L_x_11128:
[----:B------:R-:W-:-:S03]  /*246b0*/  UMOV UR4, 0xffffffff ;  /* 0xffffffff00047882 */ /* 0x000fc60000000000 */
[----:B------:R-:W-:Y:S05]  /*246c0*/  BRA.DIV UR4, `(.L_x_11130) ;  /* 0x0000002a049c7947 */ /* 0x000fea000b800000 */
[----:B-1----:R-:W1:Y:S02]  /*246d0*/  S2R R0, SR_TID.X ;  /* 0x0000000000007919 */ /* 0x002e640000002100 */
[----:B-1----:R-:W-:-:S04]  /*246e0*/  SHF.R.U32.HI R0, RZ, 0x5, R0 ;  /* 0x00000005ff007819 */ /* 0x002fc80000011600 */
[----:B------:R-:W-:-:S05]  /*246f0*/  LOP3.LUT R0, R0, 0x3, RZ, 0xc0, !PT ;  /* 0x0000000300007812 */ /* 0x000fca00078ec0ff */
[----:B------:R1:W2:Y:S02]  /*24700*/  SHFL.IDX PT, R14, R0, RZ, 0x1f ;  /* 0x00001fff000e7589 */ /* 0x0002a400000e0000 */
.L_x_11246:
[----:B--2---:R-:W-:-:S13]  /*24710*/  ISETP.NE.AND P0, PT, R14, RZ, PT ;  /* 0x000000ff0e00720c */ /* 0x004fda0003f05270 */
[----:B------:R-:W-:Y:S05]  /*24720*/  @P0 BRA `(.L_x_10733) ;  /* 0x0000000000880947 */ /* 0x000fea0003800000 */
[----:B------:R-:W-:-:S03]  /*24730*/  UMOV UR4, 0xffffffff ;  /* 0xffffffff00047882 */ /* 0x000fc60000000000 */
[----:B------:R-:W-:Y:S05]  /*24740*/  BRA.DIV UR4, `(.L_x_11131) ;  /* 0x0000002a04b07947 */ /* 0x000fea000b800000 */
[----:B------:R-:W-:-:S13]  /*24750*/  ELECT P6, URZ, PT ;  /* 0x00000000003f782f */ /* 0x000fda00038c0000 */
.L_x_11249:
[----:B------:R-:W-:Y:S05]  /*24760*/  @!P6 BRA `(.L_x_10733) ;  /* 0x000000000078e947 */ /* 0x000fea0003800000 */
[----:B------:R-:W-:-:S06]  /*24770*/  ULOP3.LUT UR4, UR36, 0x2, URZ, 0xfc, !UPT ;  /* 0x0000000224047892 */ /* 0x000fcc000f8efc3f */
[----:B-1----:R-:W-:-:S05]  /*24780*/  IMAD.U32 R0, RZ, RZ, UR4 ;  /* 0x00000004ff007e24 */ /* 0x002fca000f8e00ff */
[----:B------:R-:W-:-:S13]  /*24790*/  ISETP.NE.AND P2, PT, R0, 0x3, PT ;  /* 0x000000030000780c */ /* 0x000fda0003f45270 */
[----:B------:R-:W-:Y:S05]  /*247a0*/  @!P2 BRA `(.L_x_11132) ;  /* 0x000000000004a947 */ /* 0x000fea0003800000 */
[----:B------:R-:W-:Y:S01]  /*247b0*/  BPT.TRAP 0x1 ;  /* 0x000000040000795c */ /* 0x000fe20000300000 */
.L_x_11132:
[----:B------:R-:W-:Y:S01]  /*247c0*/  VIADD R0, R9, 0x2d840 ;  /* 0x0002d84009007836 */ /* 0x000fe20000000000 */
[----:B------:R-:W-:Y:S01]  /*247d0*/  SHF.L.U32 R4, R28, 0x1f, RZ ;  /* 0x0000001f1c047819 */ /* 0x000fe200000006ff */
[C---:B------:R-:W-:Y:S02]  /*247e0*/  VIADD R2, R19.reuse, 0x1 ;  /* 0x0000000113027836 */ /* 0x040fe40000000000 */
[----:B------:R-:W-:-:S03]  /*247f0*/  IMAD R5, R19, 0x8, R0 ;  /* 0x0000000813057824 */ /* 0x000fc600078e0200 */
[C---:B------:R-:W-:Y:S01]  /*24800*/  ISETP.NE.AND P1, PT, R2.reuse, 0x2, PT ;  /* 0x000000020200780c */ /* 0x040fe20003f25270 */
[----:B------:R-:W1:Y:S03]  /*24810*/  SYNCS.PHASECHK.TRANS64.TRYWAIT P0, [R5+URZ], R4 ;  /* 0x00000004050075a7 */ /* 0x000e66000800017f */
[----:B------:R-:W-:Y:S02]  /*24820*/  SEL R3, RZ, 0x1, P1 ;  /* 0x00000001ff037807 */ /* 0x000fe40000800000 */
[----:B------:R-:W-:Y:S02]  /*24830*/  SEL R7, R2, RZ, P1 ;  /* 0x000000ff02077207 */ /* 0x000fe40000800000 */
[----:B------:R-:W-:-:S03]  /*24840*/  LOP3.LUT R2, R28, R3, RZ, 0x3c, !PT ;  /* 0x000000031c027212 */ /* 0x000fc600078e3cff */
[----:B------:R-:W-:Y:S01]  /*24850*/  IMAD R3, R7, 0x8, R0 ;  /* 0x0000000807037824 */ /* 0x000fe200078e0200 */
[----:B------:R-:W-:Y:S01]  /*24860*/  SHF.L.U32 R2, R2, 0x1f, RZ ;  /* 0x0000001f02027819 */ /* 0x000fe200000006ff */
[----:B-1----:R-:W-:Y:S06]  /*24870*/  @!P0 BRA `(.L_x_11133) ;  /* 0x0000002800848947 */ /* 0x002fec0003800000 */
.L_x_11250:
[----:B------:R-:W2:Y:S02]  /*24880*/  SYNCS.PHASECHK.TRANS64.TRYWAIT P0, [R3+URZ], R2 ;  /* 0x00000002030075a7 */ /* 0x000ea4000800017f */
[----:B--2---:R-:W-:Y:S05]  /*24890*/  @!P0 BRA `(.L_x_11134) ;  /* 0x0000002800908947 */ /* 0x004fea0003800000 */
.L_x_11251:
[----:B------:R-:W-:Y:S05]  /*248a0*/  @!P2 BRA `(.L_x_11135) ;  /* 0x000000000004a947 */ /* 0x000fea0003800000 */
[----:B------:R-:W-:Y:S01]  /*248b0*/  BPT.TRAP 0x1 ;  /* 0x000000040000795c */ /* 0x000fe20000300000 */
.L_x_11135:
[----:B------:R-:W-:-:S04]  /*248c0*/  VIADD R0, R9, 0x2d860 ;  /* 0x0002d86009007836 */ /* 0x000fc80000000000 */
[----:B------:R-:W-:-:S04]  /*248d0*/  IMAD R19, R19, 0x8, R0 ;  /* 0x0000000813137824 */ /* 0x000fc800078e0200 */
[----:B------:R-:W3:Y:S02]  /*248e0*/  SYNCS.PHASECHK.TRANS64.TRYWAIT P0, [R19+URZ], R4 ;  /* 0x00000004130075a7 */ /* 0x000ee4000800017f */
[----:B---3--:R-:W-:Y:S05]  /*248f0*/  @!P0 BRA `(.L_x_11136) ;  /* 0x00000028008c8947 */ /* 0x008fea0003800000 */
.L_x_11252:
[----:B------:R-:W-:-:S07]  /*24900*/  IMAD R7, R7, 0x8, R0 ;  /* 0x0000000807077824 */ /* 0x000fce00078e0200 */
.L_x_11137:
[----:B----4-:R4:W0:Y:S02]  /*24910*/  SYNCS.PHASECHK.TRANS64.TRYWAIT P0, [R7+URZ], R2 ;  /* 0x00000002070075a7 */ /* 0x010824000800017f */
[----:B0-----:R-:W-:Y:S05]  /*24920*/  @!P0 NANOSLEEP.SYNCS 0x989680 ;  /* 0x009896800000895d */ /* 0x001fea0003900000 */
[----:B------:R-:W0:Y:S02]  /*24930*/  @!P0 SYNCS.PHASECHK.TRANS64 P0, [R7+URZ], R2 ;  /* 0x00000002070085a7 */ /* 0x000e24000800007f */
[----:B0-----:R-:W-:Y:S05]  /*24940*/  @!P0 BRA `(.L_x_11137) ;  /* 0xfffffffc00f08947 */ /* 0x001fea000383ffff */
.L_x_10733:
[----:B------:R-:W-:Y:S05]  /*24950*/  BSYNC B9 ;  /* 0x0000000000097941 */ /* 0x000fea0003800000 */
.L_x_10730:
[----:B------:R-:W-:Y:S05]  /*24960*/  EXIT ;  /* 0x000000000000794d */ /* 0x000fea0003800000 */
.L_x_10759:
[----:B0-----:R0:W1:Y:S02]  /*24970*/  SYNCS.PHASECHK.TRANS64.TRYWAIT P5, [R14+URZ+0x2d890], R85 ;  /* 0x02d890550e0075a7 */ /* 0x00106400080a017f */
[----:B-1----:R-:W-:Y:S05]  /*24980*/  @!P5 NANOSLEEP.SYNCS 0x989680 ;  /* 0x009896800000d95d */ /* 0x002fea0003900000 */
[----:B------:R-:W1:Y:S02]  /*24990*/  @!P5 SYNCS.PHASECHK.TRANS64 P5, [R14+URZ+0x2d890], R85 ;  /* 0x02d890550e00d5a7 */ /* 0x000e6400080a007f */
[----:B-1----:R-:W-:Y:S05]  /*249a0*/  @!P5 BRA `(.L_x_10759) ;  /* 0xfffffffc00f0d947 */ /* 0x002fea000383ffff */
[----:B------:R-:W-:Y:S05]  /*249b0*/  BRA `(.L_x_11138) ;  /* 0xfffffdec00647947 */ /* 0x000fea000383ffff */
.L_x_10787:
[----:B0-----:R0:W1:Y:S02]  /*249c0*/  SYNCS.PHASECHK.TRANS64.TRYWAIT P5, [R14+URZ+0x2d890], R85 ;  /* 0x02d890550e0075a7 */ /* 0x00106400080a017f */
[----:B-1----:R-:W-:Y:S05]  /*249d0*/  @!P5 NANOSLEEP.SYNCS 0x989680 ;  /* 0x009896800000d95d */ /* 0x002fea0003900000 */
[----:B------:R-:W1:Y:S02]  /*249e0*/  @!P5 SYNCS.PHASECHK.TRANS64 P5, [R14+URZ+0x2d890], R85 ;  /* 0x02d890550e00d5a7 */ /* 0x000e6400080a007f */
[----:B-1----:R-:W-:Y:S05]  /*249f0*/  @!P5 BRA `(.L_x_10787) ;  /* 0xfffffffc00f0d947 */ /* 0x002fea000383ffff */
[----:B------:R-:W-:Y:S05]  /*24a00*/  BRA `(.L_x_11139) ;  /* 0xfffffe0400d87947 */ /* 0x000fea000383ffff */
.L_x_10800:
[----:B0-----:R0:W1:Y:S02]  /*24a10*/  SYNCS.PHASECHK.TRANS64.TRYWAIT P4, [R14+URZ+0x2d890], R85 ;  /* 0x02d890550e0075a7 */ /* 0x001064000808017f */
[----:B-1----:R-:W-:Y:S05]  /*24a20*/  @!P4 NANOSLEEP.SYNCS 0x989680 ;  /* 0x009896800000c95d */ /* 0x002fea0003900000 */
[----:B------:R-:W1:Y:S02]  /*24a30*/  @!P4 SYNCS.PHASECHK.TRANS64 P4, [R14+URZ+0x2d890], R85 ;  /* 0x02d890550e00c5a7 */ /* 0x000e64000808007f */
[----:B-1----:R-:W-:Y:S05]  /*24a40*/  @!P4 BRA `(.L_x_10800) ;  /* 0xfffffffc00f0c947 */ /* 0x002fea000383ffff */
[----:B------:R-:W-:Y:S05]  /*24a50*/  BRA `(.L_x_11140) ;  /* 0xfffffe2000487947 */ /* 0x000fea000383ffff */
.L_x_10804:
[----:B--2---:R2:W3:Y:S02]  /*24a60*/  SYNCS.PHASECHK.TRANS64.TRYWAIT P3, [R14+URZ+0x2d8b0], R85 ;  /* 0x02d8b0550e0075a7 */ /* 0x0044e4000806017f */
[----:B---3--:R-:W-:Y:S05]  /*24a70*/  @!P3 NANOSLEEP.SYNCS 0x989680 ;  /* 0x009896800000b95d */ /* 0x008fea0003900000 */
[----:B------:R-:W3:Y:S02]  /*24a80*/  @!P3 SYNCS.PHASECHK.TRANS64 P3, [R14+URZ+0x2d8b0], R85 ;  /* 0x02d8b0550e00b5a7 */ /* 0x000ee4000806007f */
[----:B---3--:R-:W-:Y:S05]  /*24a90*/  @!P3 BRA `(.L_x_10804) ;  /* 0xfffffffc00f0b947 */ /* 0x008fea000383ffff */
[----:B------:R-:W-:Y:S05]  /*24aa0*/  BRA `(.L_x_11141) ;  /* 0xfffffe2000e07947 */ /* 0x000fea000383ffff */
.L_x_10820:
[----:B------:R-:W-:Y:S01]  /*24ab0*/  BSSY B0, `(.L_x_11142) ;  /* 0x0000007000007945 */ /* 0x000fe20003800000 */
[----:B------:R-:W-:Y:S02]  /*24ac0*/  IMAD.MOV.U32 R12, RZ, RZ, RZ ;  /* 0x000000ffff0c7224 */ /* 0x000fe400078e00ff */
[----:B------:R-:W-:Y:S02]  /*24ad0*/  IMAD.MOV.U32 R11, RZ, RZ, 0x1f ;  /* 0x0000001fff0b7424 */ /* 0x000fe400078e00ff */
[----:B------:R-:W-:-:S07]  /*24ae0*/  IMAD.MOV.U32 R15, RZ, RZ, -0x1 ;  /* 0xffffffffff0f7424 */ /* 0x000fce00078e00ff */
[----:B-----5:R-:W-:Y:S05]  /*24af0*/  WARPSYNC.COLLECTIVE R15, `(.L_x_11143) ;  /* 0x000000000f087348 */ /* 0x020fea0003c00000 */
[----:B------:R0:W1:Y:S02]  /*24b00*/  SHFL.IDX P6, R14, R13, R12, R11 ;  /* 0x0000000c0d0e7389 */ /* 0x00006400000c000b */
[----:B01---5:R-:W-:Y:S01]  /*24b10*/  ENDCOLLECTIVE ;  /* 0x000000000000791b */ /* 0x023fe20003800000 */
.L_x_11143:
[----:B------:R-:W-:Y:S05]  /*24b20*/  BSYNC B0 ;  /* 0x0000000000007941 */ /* 0x000fea0003800000 */
.L_x_11142:
[----:B------:R-:W-:Y:S01]  /*24b30*/  IMAD.MOV.U32 R157, RZ, RZ, R14 ;  /* 0x000000ffff9d7224 */ /* 0x000fe200078e000e */
[----:B------:R-:W-:Y:S06]  /*24b40*/  BRA `(.L_x_11144) ;  /* 0xfffffe2c00ec7947 */ /* 0x000fec000383ffff */
.L_x_10831:
[----:B------:R-:W-:Y:S01]  /*24b50*/  BSSY B1, `(.L_x_11145) ;  /* 0x0000007000017945 */ /* 0x000fe20003800000 */
[----:B------:R-:W-:Y:S02]  /*24b60*/  IMAD.MOV.U32 R12, RZ, RZ, RZ ;  /* 0x000000ffff0c7224 */ /* 0x000fe400078e00ff */
[----:B------:R-:W-:Y:S02]  /*24b70*/  IMAD.MOV.U32 R11, RZ, RZ, 0x1e1f ;  /* 0x00001e1fff0b7424 */ /* 0x000fe400078e00ff */
[----:B------:R-:W-:-:S07]  /*24b80*/  IMAD.MOV.U32 R15, RZ, RZ, -0x1 ;  /* 0xffffffffff0f7424 */ /* 0x000fce00078e00ff */
[----:B------:R-:W-:Y:S05]  /*24b90*/  WARPSYNC.COLLECTIVE R15, `(.L_x_11146) ;  /* 0x000000000f087348 */ /* 0x000fea0003c00000 */
[----:B------:R0:W1:Y:S02]  /*24ba0*/  SHFL.IDX P6, R14, R13, R12, R11 ;  /* 0x0000000c0d0e7389 */ /* 0x00006400000c000b */
[----:B01----:R-:W-:Y:S01]  /*24bb0*/  ENDCOLLECTIVE ;  /* 0x000000000000791b */ /* 0x003fe20003800000 */
.L_x_11146:
[----:B------:R-:W-:Y:S05]  /*24bc0*/  BSYNC B1 ;  /* 0x0000000000017941 */ /* 0x000fea0003800000 */
.L_x_11145:
        /* <DEDUP_REMOVED lines=8> */
.L_x_11147:
[----:B------:R-:W-:Y:S02]  /*24c50*/  IMAD.MOV.U32 R13, RZ, RZ, R0 ;  /* 0x000000ffff0d7224 */ /* 0x000fe400078e0000 */
[----:B------:R-:W-:-:S07]  /*24c60*/  IMAD.MOV.U32 R6, RZ, RZ, R14 ;  /* 0x000000ffff067224 */ /* 0x000fce00078e000e */
[----:B------:R-:W-:Y:S05]  /*24c70*/  WARPSYNC.COLLECTIVE R15, `(.L_x_11148) ;  /* 0x000000000f087348 */ /* 0x000fea0003c00000 */
[----:B------:R0:W1:Y:S02]  /*24c80*/  SHFL.IDX P6, R14, R13, R12, R11 ;  /* 0x0000000c0d0e7389 */ /* 0x00006400000c000b */
[----:B01----:R-:W-:Y:S01]  /*24c90*/  ENDCOLLECTIVE ;  /* 0x000000000000791b */ /* 0x003fe20003800000 */
.L_x_11148:
[----:B------:R-:W-:Y:S02]  /*24ca0*/  IMAD.MOV.U32 R13, RZ, RZ, R39 ;  /* 0x000000ffff0d7224 */ /* 0x000fe400078e0027 */
[----:B------:R-:W-:-:S07]  /*24cb0*/  IMAD.MOV.U32 R0, RZ, RZ, R14 ;  /* 0x000000ffff007224 */ /* 0x000fce00078e000e */
[----:B------:R-:W-:Y:S05]  /*24cc0*/  WARPSYNC.COLLECTIVE R15, `(.L_x_11149) ;  /* 0x000000000f087348 */ /* 0x000fea0003c00000 */
[----:B------:R0:W1:Y:S02]  /*24cd0*/  SHFL.IDX P6, R14, R13, R12, R11 ;  /* 0x0000000c0d0e7389 */ /* 0x00006400000c000b */
[----:B01----:R-:W-:Y:S01]  /*24ce0*/  ENDCOLLECTIVE ;  /* 0x000000000000791b */ /* 0x003fe20003800000 */
.L_x_11149:
[----:B------:R-:W-:Y:S01]  /*24cf0*/  IMAD.MOV.U32 R39, RZ, RZ, R14 ;  /* 0x000000ffff277224 */ /* 0x000fe200078e000e */
[----:B------:R-:W-:Y:S06]  /*24d00*/  BRA `(.L_x_11150) ;  /* 0xfffffe3400647947 */ /* 0x000fec000383ffff */
.L_x_10835:
[----:B0-----:R0:W1:Y:S02]  /*24d10*/  SYNCS.PHASECHK.TRANS64.TRYWAIT P1, [R2+URZ+0x2d800], R3 ;  /* 0x02d80003020075a7 */ /* 0x001064000802017f */
[----:B-1----:R-:W-:Y:S05]  /*24d20*/  @!P1 NANOSLEEP.SYNCS 0x989680 ;  /* 0x009896800000995d */ /* 0x002fea0003900000 */
[----:B------:R-:W1:Y:S02]  /*24d30*/  @!P1 SYNCS.PHASECHK.TRANS64 P1, [R2+URZ+0x2d800], R3 ;  /* 0x02d80003020095a7 */ /* 0x000e64000802007f */
[----:B-1----:R-:W-:Y:S05]  /*24d40*/  @!P1 BRA `(.L_x_10835) ;  /* 0xfffffffc00f09947 */ /* 0x002fea000383ffff */
[----:B------:R-:W-:Y:S05]  /*24d50*/  BRA `(.L_x_11151) ;  /* 0xfffffe3c00947947 */ /* 0x000fea000383ffff */
.L_x_10847:
[----:B------:R-:W-:Y:S01]  /*24d60*/  BSSY B1, `(.L_x_11152) ;  /* 0x0000007000017945 */ /* 0x000fe20003800000 */
[----:B------:R-:W-:Y:S02]  /*24d70*/  IMAD.MOV.U32 R12, RZ, RZ, RZ ;  /* 0x000000ffff0c7224 */ /* 0x000fe400078e00ff */
[----:B------:R-:W-:Y:S02]  /*24d80*/  IMAD.MOV.U32 R11, RZ, RZ, 0x1e1f ;  /* 0x00001e1fff0b7424 */ /* 0x000fe400078e00ff */
[----:B------:R-:W-:-:S07]  /*24d90*/  IMAD.MOV.U32 R15, RZ, RZ, -0x1 ;  /* 0xffffffffff0f7424 */ /* 0x000fce00078e00ff */
[----:B------:R-:W-:Y:S05]  /*24da0*/  WARPSYNC.COLLECTIVE R15, `(.L_x_11153) ;  /* 0x000000000f087348 */ /* 0x000fea0003c00000 */
[----:B------:R0:W1:Y:S02]  /*24db0*/  SHFL.IDX P6, R14, R13, R12, R11 ;  /* 0x0000000c0d0e7389 */ /* 0x00006400000c000b */
[----:B01----:R-:W-:Y:S01]  /*24dc0*/  ENDCOLLECTIVE ;  /* 0x000000000000791b */ /* 0x003fe20003800000 */
.L_x_11153:
[----:B------:R-:W-:Y:S05]  /*24dd0*/  BSYNC B1 ;  /* 0x0000000000017941 */ /* 0x000fea0003800000 */
.L_x_11152:
        /* <DEDUP_REMOVED lines=8> */
.L_x_11154:
[----:B------:R-:W-:Y:S02]  /*24e60*/  IMAD.MOV.U32 R13, RZ, RZ, R43 ;  /* 0x000000ffff0d7224 */ /* 0x000fe400078e002b */
[----:B------:R-:W-:-:S07]  /*24e70*/  IMAD.MOV.U32 R36, RZ, RZ, R14 ;  /* 0x000000ffff247224 */ /* 0x000fce00078e000e */
[----:B------:R-:W-:Y:S05]  /*24e80*/  WARPSYNC.COLLECTIVE R15, `(.L_x_11155) ;  /* 0x000000000f087348 */ /* 0x000fea0003c00000 */
[----:B------:R0:W1:Y:S02]  /*24e90*/  SHFL.IDX P6, R14, R13, R12, R11 ;  /* 0x0000000c0d0e7389 */ /* 0x00006400000c000b */
[----:B01----:R-:W-:Y:S01]  /*24ea0*/  ENDCOLLECTIVE ;  /* 0x000000000000791b */ /* 0x003fe20003800000 */
.L_x_11155:
[----:B------:R-:W-:Y:S02]  /*24eb0*/  IMAD.MOV.U32 R13, RZ, RZ, R42 ;  /* 0x000000ffff0d7224 */ /* 0x000fe400078e002a */
[----:B------:R-:W-:-:S07]  /*24ec0*/  IMAD.MOV.U32 R43, RZ, RZ, R14 ;  /* 0x000000ffff2b7224 */ /* 0x000fce00078e000e */
[----:B------:R-:W-:Y:S05]  /*24ed0*/  WARPSYNC.COLLECTIVE R15, `(.L_x_11156) ;  /* 0x000000000f087348 */ /* 0x000fea0003c00000 */
[----:B------:R0:W1:Y:S02]  /*24ee0*/  SHFL.IDX P6, R14, R13, R12, R11 ;  /* 0x0000000c0d0e7389 */ /* 0x00006400000c000b */
[----:B01----:R-:W-:Y:S01]  /*24ef0*/  ENDCOLLECTIVE ;  /* 0x000000000000791b */ /* 0x003fe20003800000 */
.L_x_11156:
[----:B------:R-:W-:Y:S01]  /*24f00*/  IMAD.MOV.U32 R42, RZ, RZ, R14 ;  /* 0x000000ffff2a7224 */ /* 0x000fe200078e000e */
[----:B------:R-:W-:Y:S06]  /*24f10*/  BRA `(.L_x_11157) ;  /* 0xfffffe50004c7947 */ /* 0x000fec000383ffff */
.L_x_10851:
[----:B0-----:R0:W1:Y:S02]  /*24f20*/  SYNCS.PHASECHK.TRANS64.TRYWAIT P1, [R2+URZ+0x2d800], R3 ;  /* 0x02d80003020075a7 */ /* 0x001064000802017f */
[----:B-1----:R-:W-:Y:S05]  /*24f30*/  @!P1 NANOSLEEP.SYNCS 0x989680 ;  /* 0x009896800000995d */ /* 0x002fea0003900000 */
[----:B------:R-:W1:Y:S02]  /*24f40*/  @!P1 SYNCS.PHASECHK.TRANS64 P1, [R2+URZ+0x2d800], R3 ;  /* 0x02d80003020095a7 */ /* 0x000e64000802007f */
[----:B-1----:R-:W-:Y:S05]  /*24f50*/  @!P1 BRA `(.L_x_10851) ;  /* 0xfffffffc00f09947 */ /* 0x002fea000383ffff */
[----:B------:R-:W-:Y:S05]  /*24f60*/  BRA `(.L_x_11158) ;  /* 0xfffffe5400f87947 */ /* 0x000fea000383ffff */
.L_x_10859:
[----:B-1----:R1:W2:Y:S02]  /*24f70*/  SYNCS.PHASECHK.TRANS64.TRYWAIT P2, [R0+URZ+0x2d830], R3 ;  /* 0x02d83003000075a7 */ /* 0x0022a4000804017f */
[----:B--2---:R-:W-:Y:S05]  /*24f80*/  @!P2 NANOSLEEP.SYNCS 0x989680 ;  /* 0x009896800000a95d */ /* 0x004fea0003900000 */
[----:B------:R-:W2:Y:S02]  /*24f90*/  @!P2 SYNCS.PHASECHK.TRANS64 P2, [R0+URZ+0x2d830], R3 ;  /* 0x02d830030000a5a7 */ /* 0x000ea4000804007f */
[----:B--2---:R-:W-:Y:S05]  /*24fa0*/  @!P2 BRA `(.L_x_10859) ;  /* 0xfffffffc00f0a947 */ /* 0x004fea000383ffff */
[----:B------:R-:W-:Y:S05]  /*24fb0*/  BRA `(.L_x_10858) ;  /* 0xfffffe6c007c7947 */ /* 0x000fea000383ffff */
.L_x_10877:
[----:B-1----:R1:W2:Y:S02]  /*24fc0*/  SYNCS.PHASECHK.TRANS64.TRYWAIT P4, [R9+URZ+0x2d830], R8 ;  /* 0x02d83008090075a7 */ /* 0x0022a4000808017f */
[----:B--2---:R-:W-:Y:S05]  /*24fd0*/  @!P4 NANOSLEEP.SYNCS 0x989680 ;  /* 0x009896800000c95d */ /* 0x004fea0003900000 */
[----:B------:R-:W2:Y:S02]  /*24fe0*/  @!P4 SYNCS.PHASECHK.TRANS64 P4, [R9+URZ+0x2d830], R8 ;  /* 0x02d830080900c5a7 */ /* 0x000ea4000808007f */
[----:B--2---:R-:W-:Y:S05]  /*24ff0*/  @!P4 BRA `(.L_x_10877) ;  /* 0xfffffffc00f0c947 */ /* 0x004fea000383ffff */
[----:B------:R-:W-:Y:S05]  /*25000*/  BRA `(.L_x_10876) ;  /* 0xfffffea000f87947 */ /* 0x000fea000383ffff */
.L_x_10881:
[----:B-1----:R1:W2:Y:S02]  /*25010*/  SYNCS.PHASECHK.TRANS64.TRYWAIT P3, [R9+URZ+0x2d850], R8 ;  /* 0x02d85008090075a7 */ /* 0x0022a4000806017f */
[----:B--2---:R-:W-:Y:S05]  /*25020*/  @!P3 NANOSLEEP.SYNCS 0x989680 ;  /* 0x009896800000b95d */ /* 0x004fea0003900000 */
[----:B------:R-:W2:Y:S02]  /*25030*/  @!P3 SYNCS.PHASECHK.TRANS64 P3, [R9+URZ+0x2d850], R8 ;  /* 0x02d850080900b5a7 */ /* 0x000ea4000806007f */
[----:B--2---:R-:W-:Y:S05]  /*25040*/  @!P3 BRA `(.L_x_10881) ;  /* 0xfffffffc00f0b947 */ /* 0x004fea000383ffff */
[----:B------:R-:W-:Y:S05]  /*25050*/  BRA `(.L_x_10878) ;  /* 0xfffffea400fc7947 */ /* 0x000fea000383ffff */
.L_x_10900:
[----:B-1----:R1:W2:Y:S02]  /*25060*/  SYNCS.PHASECHK.TRANS64.TRYWAIT P3, [R0+URZ+0x2d830], R11 ;  /* 0x02d8300b000075a7 */ /* 0x0022a4000806017f */
[----:B--2---:R-:W-:Y:S05]  /*25070*/  @!P3 NANOSLEEP.SYNCS 0x989680 ;  /* 0x009896800000b95d */ /* 0x004fea0003900000 */
[----:B------:R-:W2:Y:S02]  /*25080*/  @!P3 SYNCS.PHASECHK.TRANS64 P3, [R0+URZ+0x2d830], R11 ;  /* 0x02d8300b0000b5a7 */ /* 0x000ea4000806007f */
[----:B--2---:R-:W-:Y:S05]  /*25090*/  @!P3 BRA `(.L_x_10900) ;  /* 0xfffffffc00f0b947 */ /* 0x004fea000383ffff */
[----:B------:R-:W-:Y:S05]  /*250a0*/  BRA `(.L_x_10899) ;  /* 0xfffffed8007c7947 */ /* 0x000fea000383ffff */
.L_x_10904:
[----:B-1----:R1:W2:Y:S02]  /*250b0*/  SYNCS.PHASECHK.TRANS64.TRYWAIT P2, [R6+URZ+0x2d850], R0 ;  /* 0x02d85000060075a7 */ /* 0x0022a4000804017f */
[----:B--2---:R-:W-:Y:S05]  /*250c0*/  @!P2 NANOSLEEP.SYNCS 0x989680 ;  /* 0x009896800000a95d */ /* 0x004fea0003900000 */
[----:B------:R-:W2:Y:S02]  /*250d0*/  @!P2 SYNCS.PHASECHK.TRANS64 P2, [R6+URZ+0x2d850], R0 ;  /* 0x02d850000600a5a7 */ /* 0x000ea4000804007f */
[----:B--2---:R-:W-:Y:S05]  /*250e0*/  @!P2 BRA `(.L_x_10904) ;  /* 0xfffffffc00f0a947 */ /* 0x004fea000383ffff */
[----:B------:R-:W-:Y:S05]  /*250f0*/  BRA `(.L_x_10901) ;  /* 0xfffffedc00807947 */ /* 0x000fea000383ffff */
.L_x_10911:
[----:B-1----:R1:W2:Y:S02]  /*25100*/  SYNCS.PHASECHK.TRANS64.TRYWAIT P3, [R0+URZ+0x2d830], R11 ;  /* 0x02d8300b000075a7 */ /* 0x0022a4000806017f */
[----:B--2---:R-:W-:Y:S05]  /*25110*/  @!P3 NANOSLEEP.SYNCS 0x989680 ;  /* 0x009896800000b95d */ /* 0x004fea0003900000 */
[----:B------:R-:W2:Y:S02]  /*25120*/  @!P3 SYNCS.PHASECHK.TRANS64 P3, [R0+URZ+0x2d830], R11 ;  /* 0x02d8300b0000b5a7 */ /* 0x000ea4000806007f */
[----:B--2---:R-:W-:Y:S05]  /*25130*/  @!P3 BRA `(.L_x_10911) ;  /* 0xfffffffc00f0b947 */ /* 0x004fea000383ffff */
[----:B------:R-:W-:Y:S05]  /*25140*/  BRA `(.L_x_10910) ;  /* 0xfffffefc00507947 */ /* 0x000fea000383ffff */
.L_x_10915:
[----:B-1----:R1:W2:Y:S02]  /*25150*/  SYNCS.PHASECHK.TRANS64.TRYWAIT P2, [R6+URZ+0x2d850], R0 ;  /* 0x02d85000060075a7 */ /* 0x0022a4000804017f */
[----:B--2---:R-:W-:Y:S05]  /*25160*/  @!P2 NANOSLEEP.SYNCS 0x989680 ;  /* 0x009896800000a95d */ /* 0x004fea0003900000 */
[----:B------:R-:W2:Y:S02]  /*25170*/  @!P2 SYNCS.PHASECHK.TRANS64 P2, [R6+URZ+0x2d850], R0 ;  /* 0x02d850000600a5a7 */ /* 0x000ea4000804007f */
[----:B--2---:R-:W-:Y:S05]  /*25180*/  @!P2 BRA `(.L_x_10915) ;  /* 0xfffffffc00f0a947 */ /* 0x004fea000383ffff */
[----:B------:R-:W-:Y:S05]  /*25190*/  BRA `(.L_x_10912) ;  /* 0xffffff0000547947 */ /* 0x000fea000383ffff */
.L_x_10928:
[----:B-1----:R1:W2:Y:S02]  /*251a0*/  SYNCS.PHASECHK.TRANS64.TRYWAIT P0, [R7+URZ+0x2d850], R10 ;  /* 0x02d8500a070075a7 */ /* 0x0022a4000800017f */
[----:B--2---:R-:W-:Y:S05]  /*251b0*/  @!P0 NANOSLEEP.SYNCS 0x989680 ;  /* 0x009896800000895d */ /* 0x004fea0003900000 */
[----:B------:R-:W2:Y:S02]  /*251c0*/  @!P0 SYNCS.PHASECHK.TRANS64 P0, [R7+URZ+0x2d850], R10 ;  /* 0x02d8500a070085a7 */ /* 0x000ea4000800007f */
[----:B--2---:R-:W-:Y:S05]  /*251d0*/  @!P0 BRA `(.L_x_10928) ;  /* 0xfffffffc00f08947 */ /* 0x004fea000383ffff */
[----:B------:R-:W-:Y:S05]  /*251e0*/  BRA `(.L_x_10927) ;  /* 0xffffff30001c7947 */ /* 0x000fea000383ffff */
.L_x_10933:
[----:B------:R-:W-:Y:S02]  /*251f0*/  IMAD.MOV.U32 R13, RZ, RZ, R8 ;  /* 0x000000ffff0d7224 */ /* 0x000fe400078e0008 */
[----:B------:R-:W-:Y:S02]  /*25200*/  IMAD.MOV.U32 R12, RZ, RZ, RZ ;  /* 0x000000ffff0c7224 */ /* 0x000fe400078e00ff */
[----:B------:R-:W-:Y:S02]  /*25210*/  IMAD.MOV.U32 R11, RZ, RZ, 0x1c1f ;  /* 0x00001c1fff0b7424 */ /* 0x000fe400078e00ff */
[----:B------:R-:W-:-:S07]  /*25220*/  IMAD.MOV.U32 R15, RZ, RZ, -0x1 ;  /* 0xffffffffff0f7424 */ /* 0x000fce00078e00ff */
[----:B-----5:R-:W-:Y:S05]  /*25230*/  WARPSYNC.COLLECTIVE R15, `(.L_x_11159) ;  /* 0x000000000f087348 */ /* 0x020fea0003c00000 */
[----:B------:R0:W1:Y:S02]  /*25240*/  SHFL.IDX P6, R14, R13, R12, R11 ;  /* 0x0000000c0d0e7389 */ /* 0x00006400000c000b */
[----:B01---5:R-:W-:Y:S01]  /*25250*/  ENDCOLLECTIVE ;  /* 0x000000000000791b */ /* 0x023fe20003800000 */
.L_x_11159:
[----:B------:R-:W-:Y:S02]  /*25260*/  IMAD.MOV.U32 R13, RZ, RZ, R0 ;  /* 0x000000ffff0d7224 */ /* 0x000fe400078e0000 */
[----:B------:R-:W-:-:S07]  /*25270*/  IMAD.MOV.U32 R3, RZ, RZ, R14 ;  /* 0x000000ffff037224 */ /* 0x000fce00078e000e */
[----:B------:R-:W-:Y:S05]  /*25280*/  WARPSYNC.COLLECTIVE R15, `(.L_x_11160) ;  /* 0x000000000f087348 */ /* 0x000fea0003c00000 */
[----:B------:R0:W1:Y:S02]  /*25290*/  SHFL.IDX P6, R14, R13, R12, R11 ;  /* 0x0000000c0d0e7389 */ /* 0x00006400000c000b */
[----:B01----:R-:W-:Y:S01]  /*252a0*/  ENDCOLLECTIVE ;  /* 0x000000000000791b */ /* 0x003fe20003800000 */
.L_x_11160:
[----:B------:R-:W-:Y:S05]  /*252b0*/  BRA `(.L_x_11161) ;  /* 0xffffff4800e87947 */ /* 0x000fea000383ffff */
.L_x_10936:
        /* <DEDUP_REMOVED lines=8> */
.L_x_11163:
[----:B------:R-:W-:Y:S05]  /*25340*/  BSYNC B1 ;  /* 0x0000000000017941 */ /* 0x000fea0003800000 */
.L_x_11162:
        /* <DEDUP_REMOVED lines=8> */
.L_x_11164:
[----:B------:R-:W-:Y:S05]  /*253d0*/  BRA `(.L_x_11165) ;  /* 0xffffff4800f87947 */ /* 0x000fea000383ffff */
.L_x_10938:
[----:B------:R-:W-:Y:S02]  /*253e0*/  IMAD.MOV.U32 R13, RZ, RZ, R26 ;  /* 0x000000ffff0d7224 */ /* 0x000fe400078e001a */
[----:B------:R-:W-:Y:S02]  /*253f0*/  IMAD.MOV.U32 R12, RZ, RZ, RZ ;  /* 0x000000ffff0c7224 */ /* 0x000fe400078e00ff */
[----:B------:R-:W-:Y:S02]  /*25400*/  IMAD.MOV.U32 R11, RZ, RZ, 0x1c1f ;  /* 0x00001c1fff0b7424 */ /* 0x000fe400078e00ff */
[----:B------:R-:W-:-:S07]  /*25410*/  IMAD.MOV.U32 R15, RZ, RZ, -0x1 ;  /* 0xffffffffff0f7424 */ /* 0x000fce00078e00ff */
[----:B------:R-:W-:Y:S05]  /*25420*/  WARPSYNC.COLLECTIVE R15, `(.L_x_11166) ;  /* 0x000000000f087348 */ /* 0x000fea0003c00000 */
[----:B------:R0:W1:Y:S02]  /*25430*/  SHFL.IDX P6, R14, R13, R12, R11 ;  /* 0x0000000c0d0e7389 */ /* 0x00006400000c000b */
[----:B01----:R-:W-:Y:S01]  /*25440*/  ENDCOLLECTIVE ;  /* 0x000000000000791b */ /* 0x003fe20003800000 */
.L_x_11166:
[----:B------:R-:W-:Y:S02]  /*25450*/  IMAD.MOV.U32 R13, RZ, RZ, R3 ;  /* 0x000000ffff0d7224 */ /* 0x000fe400078e0003 */
[----:B------:R-:W-:-:S07]  /*25460*/  IMAD.MOV.U32 R0, RZ, RZ, R14 ;  /* 0x000000ffff007224 */ /* 0x000fce00078e000e */
[----:B------:R-:W-:Y:S05]  /*25470*/  WARPSYNC.COLLECTIVE R15, `(.L_x_11167) ;  /* 0x000000000f087348 */ /* 0x000fea0003c00000 */
[----:B------:R0:W1:Y:S02]  /*25480*/  SHFL.IDX P6, R14, R13, R12, R11 ;  /* 0x0000000c0d0e7389 */ /* 0x00006400000c000b */
[----:B01----:R-:W-:Y:S01]  /*25490*/  ENDCOLLECTIVE ;  /* 0x000000000000791b */ /* 0x003fe20003800000 */
.L_x_11167:
[----:B------:R-:W-:Y:S05]  /*254a0*/  BRA `(.L_x_11168) ;  /* 0xffffff4c00c47947 */ /* 0x000fea000383ffff */
.L_x_10941:
[----:B------:R-:W-:Y:S01]  /*254b0*/  BSSY B1, `(.L_x_11169) ;  /* 0x0000008000017945 */ /* 0x000fe20003800000 */
[----:B---3--:R-:W-:Y:S02]  /*254c0*/  IMAD.MOV.U32 R13, RZ, RZ, R26 ;  /* 0x000000ffff0d7224 */ /* 0x008fe400078e001a */
[----:B------:R-:W-:Y:S02]  /*254d0*/  IMAD.MOV.U32 R12, RZ, RZ, 0x1 ;  /* 0x00000001ff0c7424 */ /* 0x000fe400078e00ff */
[----:B------:R-:W-:Y:S02]  /*254e0*/  IMAD.MOV.U32 R11, RZ, RZ, 0x1c1f ;  /* 0x00001c1fff0b7424 */ /* 0x000fe400078e00ff */
[----:B------:R-:W-:-:S07]  /*254f0*/  IMAD.MOV.U32 R15, RZ, RZ, -0x1 ;  /* 0xffffffffff0f7424 */ /* 0x000fce00078e00ff */
[----:B012---:R-:W-:Y:S05]  /*25500*/  WARPSYNC.COLLECTIVE R15, `(.L_x_11170) ;  /* 0x000000000f087348 */ /* 0x007fea0003c00000 */
[----:B--2---:R2:W3:Y:S02]  /*25510*/  SHFL.IDX P6, R14, R13, R12, R11 ;  /* 0x0000000c0d0e7389 */ /* 0x0044e400000c000b */
[----:B0123--:R-:W-:Y:S01]  /*25520*/  ENDCOLLECTIVE ;  /* 0x000000000000791b */ /* 0x00ffe20003800000 */
.L_x_11170:
[----:B------:R-:W-:Y:S05]  /*25530*/  BSYNC B1 ;  /* 0x0000000000017941 */ /* 0x000fea0003800000 */
.L_x_11169:
        /* <DEDUP_REMOVED lines=8> */
.L_x_11171:
[----:B------:R-:W-:Y:S05]  /*255c0*/  BRA `(.L_x_11172) ;  /* 0xffffff5000d87947 */ /* 0x000fea000383ffff */
.L_x_10945:
[----:B------:R-:W-:Y:S02]  /*255d0*/  IMAD.MOV.U32 R13, RZ, RZ, R4 ;  /* 0x000000ffff0d7224 */ /* 0x000fe400078e0004 */
[----:B------:R-:W-:Y:S02]  /*255e0*/  IMAD.MOV.U32 R12, RZ, RZ, RZ ;  /* 0x000000ffff0c7224 */ /* 0x000fe400078e00ff */
[----:B------:R-:W-:Y:S02]  /*255f0*/  IMAD.MOV.U32 R11, RZ, RZ, 0x1c1f ;  /* 0x00001c1fff0b7424 */ /* 0x000fe400078e00ff */
[----:B------:R-:W-:-:S07]  /*25600*/  IMAD.MOV.U32 R15, RZ, RZ, -0x1 ;  /* 0xffffffffff0f7424 */ /* 0x000fce00078e00ff */
[----:B-1----:R-:W-:Y:S05]  /*25610*/  WARPSYNC.COLLECTIVE R15, `(.L_x_11173) ;  /* 0x000000000f087348 */ /* 0x002fea0003c00000 */
[----:B------:R0:W2:Y:S02]  /*25620*/  SHFL.IDX P6, R14, R13, R12, R11 ;  /* 0x0000000c0d0e7389 */ /* 0x0000a400000c000b */
[----:B012---:R-:W-:Y:S01]  /*25630*/  ENDCOLLECTIVE ;  /* 0x000000000000791b */ /* 0x007fe20003800000 */
.L_x_11173:
[----:B------:R-:W-:Y:S02]  /*25640*/  IMAD.MOV.U32 R13, RZ, RZ, R0 ;  /* 0x000000ffff0d7224 */ /* 0x000fe400078e0000 */
[----:B------:R-:W-:-:S07]  /*25650*/  IMAD.MOV.U32 R3, RZ, RZ, R14 ;  /* 0x000000ffff037224 */ /* 0x000fce00078e000e */
[----:B------:R-:W-:Y:S05]  /*25660*/  WARPSYNC.COLLECTIVE R15, `(.L_x_11174) ;  /* 0x000000000f087348 */ /* 0x000fea0003c00000 */
[----:B------:R0:W1:Y:S02]  /*25670*/  SHFL.IDX P6, R14, R13, R12, R11 ;  /* 0x0000000c0d0e7389 */ /* 0x00006400000c000b */
[----:B01----:R-:W-:Y:S01]  /*25680*/  ENDCOLLECTIVE ;  /* 0x000000000000791b */ /* 0x003fe20003800000 */
.L_x_11174:
[----:B------:R-:W-:Y:S05]  /*25690*/  BRA `(.L_x_11175) ;  /* 0xffffff60002c7947 */ /* 0x000fea000383ffff */
.L_x_10948:
        /* <DEDUP_REMOVED lines=8> */
.L_x_11177:
[----:B------:R-:W-:Y:S05]  /*25720*/  BSYNC B1 ;  /* 0x0000000000017941 */ /* 0x000fea0003800000 */
.L_x_11176:
        /* <DEDUP_REMOVED lines=8> */
.L_x_11178:
[----:B------:R-:W-:Y:S05]  /*257b0*/  BRA `(.L_x_11179) ;  /* 0xffffff6000407947 */ /* 0x000fea000383ffff */
.L_x_10975:
        /* <DEDUP_REMOVED lines=11> */
.L_x_11181:
[----:B------:R-:W-:Y:S05]  /*25870*/  BSYNC B1 ;  /* 0x0000000000017941 */ /* 0x000fea0003800000 */
.L_x_11180:
[----:B------:R-:W-:Y:S05]  /*25880*/  BRA `(.L_x_11182) ;  /* 0xffffff8000487947 */ /* 0x000fea000383ffff */
.L_x_10977:
[----:B------:R-:W-:Y:S01]  /*25890*/  BSSY B1, `(.L_x_11183) ;  /* 0x0000006000017945 */ /* 0x000fe20003800000 */
[----:B------:R-:W-:-:S07]  /*258a0*/  IMAD.MOV.U32 R15, RZ, RZ, -0x1 ;  /* 0xffffffffff0f7424 */ /* 0x000fce00078e00ff */
[----:B0-----:R-:W-:Y:S05]  /*258b0*/  WARPSYNC.COLLECTIVE R15, `(.L_x_11184) ;  /* 0x000000000f0c7348 */ /* 0x001fea0003c00000 */
[----:B------:R-:W-:Y:S02]  /*258c0*/  ELECT P6, UR62, PT ;  /* 0x00000000003e782f */ /* 0x000fe400038c0000 */
[----:B------:R-:W-:Y:S01]  /*258d0*/  MOV R14, UR62 ;  /* 0x0000003e000e7c02 */ /* 0x000fe20008000f00 */
[----:B0-----:R-:W-:Y:S10]  /*258e0*/  ENDCOLLECTIVE ;  /* 0x000000000000791b */ /* 0x001ff40003800000 */
.L_x_11184:
[----:B------:R-:W-:Y:S05]  /*258f0*/  BSYNC B1 ;  /* 0x0000000000017941 */ /* 0x000fea0003800000 */
.L_x_11183:
[----:B------:R-:W-:Y:S01]  /*25900*/  PLOP3.LUT P2, PT, P6, PT, PT, 0x80, 0x0 ;  /* 0x000000000000781c */ /* 0x000fe2000374f070 */
[----:B------:R-:W-:-:S12]  /*25910*/  BRA `(.L_x_10976) ;  /* 0xffffff80003c7947 */ /* 0x000fd8000383ffff */
.L_x_10979:
[----:B0-----:R0:W1:Y:S02]  /*25920*/  SYNCS.PHASECHK.TRANS64.TRYWAIT P0, [R16+URZ+0x2d820], R5 ;  /* 0x02d82005100075a7 */ /* 0x001064000800017f */
[----:B-1----:R-:W-:Y:S05]  /*25930*/  @!P0 NANOSLEEP.SYNCS 0x989680 ;  /* 0x009896800000895d */ /* 0x002fea0003900000 */
[----:B------:R-:W1:Y:S02]  /*25940*/  @!P0 SYNCS.PHASECHK.TRANS64 P0, [R16+URZ+0x2d820], R5 ;  /* 0x02d82005100085a7 */ /* 0x000e64000800007f */
[----:B-1----:R-:W-:Y:S05]  /*25950*/  @!P0 BRA `(.L_x_10979) ;  /* 0xfffffffc00f08947 */ /* 0x002fea000383ffff */
[----:B------:R-:W-:Y:S05]  /*25960*/  BRA `(.L_x_11185) ;  /* 0xffffff80004c7947 */ /* 0x000fea000383ffff */
.L_x_10983:
[----:B-1----:R1:W2:Y:S02]  /*25970*/  SYNCS.PHASECHK.TRANS64.TRYWAIT P0, [R11+URZ+0x2d8a0], R10 ;  /* 0x02d8a00a0b0075a7 */ /* 0x0022a4000800017f */
[----:B--2---:R-:W-:Y:S05]  /*25980*/  @!P0 NANOSLEEP.SYNCS 0x989680 ;  /* 0x009896800000895d */ /* 0x004fea0003900000 */
[----:B------:R-:W2:Y:S02]  /*25990*/  @!P0 SYNCS.PHASECHK.TRANS64 P0, [R11+URZ+0x2d8a0], R10 ;  /* 0x02d8a00a0b0085a7 */ /* 0x000ea4000800007f */
[----:B--2---:R-:W-:Y:S05]  /*259a0*/  @!P0 BRA `(.L_x_10983) ;  /* 0xfffffffc00f08947 */ /* 0x004fea000383ffff */
[----:B------:R-:W-:Y:S05]  /*259b0*/  BRA `(.L_x_11186) ;  /* 0xffffff8000687947 */ /* 0x000fea000383ffff */
.L_x_10990:
[----:B0-----:R0:W2:Y:S02]  /*259c0*/  SYNCS.PHASECHK.TRANS64.TRYWAIT P0, [R11+URZ+0x2d8c0], R10 ;  /* 0x02d8c00a0b0075a7 */ /* 0x0010a4000800017f */
[----:B--2---:R-:W-:Y:S05]  /*259d0*/  @!P0 NANOSLEEP.SYNCS 0x989680 ;  /* 0x009896800000895d */ /* 0x004fea0003900000 */
[----:B------:R-:W2:Y:S02]  /*259e0*/  @!P0 SYNCS.PHASECHK.TRANS64 P0, [R11+URZ+0x2d8c0], R10 ;  /* 0x02d8c00a0b0085a7 */ /* 0x000ea4000800007f */
[----:B--2---:R-:W-:Y:S05]  /*259f0*/  @!P0 BRA `(.L_x_10990) ;  /* 0xfffffffc00f08947 */ /* 0x004fea000383ffff */
[----:B------:R-:W-:Y:S05]  /*25a00*/  BRA `(.L_x_11187) ;  /* 0xffffff84005c7947 */ /* 0x000fea000383ffff */
.L_x_10999:
[----:B0-----:R0:W1:Y:S02]  /*25a10*/  SYNCS.PHASECHK.TRANS64.TRYWAIT P0, [R10+URZ+0x2d8a0], R8 ;  /* 0x02d8a0080a0075a7 */ /* 0x001064000800017f */
[----:B-1----:R-:W-:Y:S05]  /*25a20*/  @!P0 NANOSLEEP.SYNCS 0x989680 ;  /* 0x009896800000895d */ /* 0x002fea0003900000 */
[----:B------:R-:W1:Y:S02]  /*25a30*/  @!P0 SYNCS.PHASECHK.TRANS64 P0, [R10+URZ+0x2d8a0], R8 ;  /* 0x02d8a0080a0085a7 */ /* 0x000e64000800007f */
[----:B-1----:R-:W-:Y:S05]  /*25a40*/  @!P0 BRA `(.L_x_10999) ;  /* 0xfffffffc00f08947 */ /* 0x002fea000383ffff */
[----:B------:R-:W-:Y:S05]  /*25a50*/  BRA `(.L_x_11188) ;  /* 0xffffff8800947947 */ /* 0x000fea000383ffff */
.L_x_11006:
[----:B-1----:R1:W2:Y:S02]  /*25a60*/  SYNCS.PHASECHK.TRANS64.TRYWAIT P0, [R10+URZ+0x2d8c0], R8 ;  /* 0x02d8c0080a0075a7 */ /* 0x0022a4000800017f */
[----:B--2---:R-:W-:Y:S05]  /*25a70*/  @!P0 NANOSLEEP.SYNCS 0x989680 ;  /* 0x009896800000895d */ /* 0x004fea0003900000 */
[----:B------:R-:W2:Y:S02]  /*25a80*/  @!P0 SYNCS.PHASECHK.TRANS64 P0, [R10+URZ+0x2d8c0], R8 ;  /* 0x02d8c0080a0085a7 */ /* 0x000ea4000800007f */
[----:B--2---:R-:W-:Y:S05]  /*25a90*/  @!P0 BRA `(.L_x_11006) ;  /* 0xfffffffc00f08947 */ /* 0x004fea000383ffff */
[----:B------:R-:W-:Y:S05]  /*25aa0*/  BRA `(.L_x_11189) ;  /* 0xffffff8c00847947 */ /* 0x000fea000383ffff */
.L_x_11031:
[----:B------:R-:W3:Y:S01]  /*25ab0*/  S2R R20, SR_TID.X ;  /* 0x0000000000147919 */ /* 0x000ee20000002100 */
[----:B------:R-:W-:Y:S01]  /*25ac0*/  BSSY B0, `(.L_x_11190) ;  /* 0x000000a000007945 */ /* 0x000fe20003800000 */
[----:B------:R-:W-:Y:S02]  /*25ad0*/  IMAD.MOV.U32 R12, RZ, RZ, RZ ;  /* 0x000000ffff0c7224 */ /* 0x000fe400078e00ff */
[----:B------:R-:W-:Y:S02]  /*25ae0*/  IMAD.MOV.U32 R11, RZ, RZ, 0x1f ;  /* 0x0000001fff0b7424 */ /* 0x000fe400078e00ff */
[----:B------:R-:W-:Y:S01]  /*25af0*/  IMAD.MOV.U32 R15, RZ, RZ, -0x1 ;  /* 0xffffffffff0f7424 */ /* 0x000fe200078e00ff */
[----:B---3--:R-:W-:-:S04]  /*25b00*/  SHF.R.U32.HI R20, RZ, 0x5, R20 ;  /* 0x00000005ff147819 */ /* 0x008fc80000011614 */
[----:B------:R-:W-:-:S05]  /*25b10*/  LOP3.LUT R20, R20, 0x3, RZ, 0xc0, !PT ;  /* 0x0000000314147812 */ /* 0x000fca00078ec0ff */
[----:B------:R-:W-:-:S07]  /*25b20*/  IMAD.MOV.U32 R13, RZ, RZ, R20 ;  /* 0x000000ffff0d7224 */ /* 0x000fce00078e0014 */
[----:B012---:R-:W-:Y:S05]  /*25b30*/  WARPSYNC.COLLECTIVE R15, `(.L_x_11191) ;  /* 0x000000000f087348 */ /* 0x007fea0003c00000 */
[----:B------:R3:W4:Y:S02]  /*25b40*/  SHFL.IDX P6, R14, R13, R12, R11 ;  /* 0x0000000c0d0e7389 */ /* 0x00072400000c000b */
[----:B01234-:R-:W-:Y:S01]  /*25b50*/  ENDCOLLECTIVE ;  /* 0x000000000000791b */ /* 0x01ffe20003800000 */
.L_x_11191:
[----:B------:R-:W-:Y:S05]  /*25b60*/  BSYNC B0 ;  /* 0x0000000000007941 */ /* 0x000fea0003800000 */
.L_x_11190:
[----:B------:R-:W-:Y:S05]  /*25b70*/  BRA `(.L_x_11192) ;  /* 0xffffff9c00b07947 */ /* 0x000fea000383ffff */
.L_x_11033:
[----:B------:R-:W-:Y:S01]  /*25b80*/  BSSY B0, `(.L_x_11193) ;  /* 0x0000006000007945 */ /* 0x000fe20003800000 */
[----:B------:R-:W-:-:S07]  /*25b90*/  IMAD.MOV.U32 R15, RZ, RZ, -0x1 ;  /* 0xffffffffff0f7424 */ /* 0x000fce00078e00ff */
[----:B0123--:R-:W-:Y:S05]  /*25ba0*/  WARPSYNC.COLLECTIVE R15, `(.L_x_11194) ;  /* 0x000000000f0c7348 */ /* 0x00ffea0003c00000 */
[----:B------:R-:W-:Y:S02]  /*25bb0*/  ELECT P6, UR62, PT ;  /* 0x00000000003e782f */ /* 0x000fe400038c0000 */
[----:B------:R-:W-:Y:S01]  /*25bc0*/  MOV R14, UR62 ;  /* 0x0000003e000e7c02 */ /* 0x000fe20008000f00 */
[----:B0123--:R-:W-:Y:S10]  /*25bd0*/  ENDCOLLECTIVE ;  /* 0x000000000000791b */ /* 0x00fff40003800000 */
.L_x_11194:
[----:B------:R-:W-:Y:S05]  /*25be0*/  BSYNC B0 ;  /* 0x0000000000007941 */ /* 0x000fea0003800000 */
.L_x_11193:
[----:B------:R-:W-:Y:S05]  /*25bf0*/  BRA `(.L_x_11195) ;  /* 0xffffff9c00b07947 */ /* 0x000fea000383ffff */
.L_x_11035:
[----:B---3--:R3:W4:Y:S02]  /*25c00*/  SYNCS.PHASECHK.TRANS64.TRYWAIT P0, [R0+URZ+0x2d840], R2 ;  /* 0x02d84002000075a7 */ /* 0x008724000800017f */
[----:B----4-:R-:W-:Y:S05]  /*25c10*/  @!P0 NANOSLEEP.SYNCS 0x989680 ;  /* 0x009896800000895d */ /* 0x010fea0003900000 */
[----:B------:R-:W4:Y:S02]  /*25c20*/  @!P0 SYNCS.PHASECHK.TRANS64 P0, [R0+URZ+0x2d840], R2 ;  /* 0x02d84002000085a7 */ /* 0x000f24000800007f */
[----:B----4-:R-:W-:Y:S05]  /*25c30*/  @!P0 BRA `(.L_x_11035) ;  /* 0xfffffffc00f08947 */ /* 0x010fea000383ffff */
[----:B------:R-:W-:Y:S05]  /*25c40*/  BRA `(.L_x_11196) ;  /* 0xffffffa000047947 */ /* 0x000fea000383ffff */
.L_x_11039:
[----:B------:R-:W2:Y:S01]  /*25c50*/  LDL.LU R11, [R1+0x18] ;  /* 0x00001800010b7983 */ /* 0x000ea20000300800 */
[----:B------:R-:W-:Y:S02]  /*25c60*/  IMAD.IADD R0, R20, 0x1, R21 ;  /* 0x0000000114007824 */ /* 0x000fe400078e0215 */
[----:B------:R-:W-:Y:S01]  /*25c70*/  IMAD.MOV.U32 R13, RZ, RZ, R6 ;  /* 0x000000ffff0d7224 */ /* 0x000fe200078e0006 */
[----:B------:R0:W5:Y:S01]  /*25c80*/  LDL R21, [R1+0x10] ;  /* 0x0000100001157983 */ /* 0x0001620000100800 */
[----:B------:R-:W-:Y:S02]  /*25c90*/  IMAD.MOV.U32 R12, RZ, RZ, RZ ;  /* 0x000000ffff0c7224 */ /* 0x000fe400078e00ff */
[----:B------:R-:W-:Y:S02]  /*25ca0*/  IMAD.MOV.U32 R15, RZ, RZ, -0x1 ;  /* 0xffffffffff0f7424 */ /* 0x000fe400078e00ff */
[----:B--2---:R-:W-:Y:S02]  /*25cb0*/  IMAD R4, R11, R9, RZ ;  /* 0x000000090b047224 */ /* 0x004fe400078e02ff */
[----:B0-----:R-:W-:-:S07]  /*25cc0*/  IMAD.MOV.U32 R11, RZ, RZ, 0x1c1f ;  /* 0x00001c1fff0b7424 */ /* 0x001fce00078e00ff */
[----:B-----5:R-:W-:Y:S05]  /*25cd0*/  WARPSYNC.COLLECTIVE R15, `(.L_x_11197) ;  /* 0x000000000f087348 */ /* 0x020fea0003c00000 */
[----:B------:R0:W1:Y:S02]  /*25ce0*/  SHFL.IDX P6, R14, R13, R12, R11 ;  /* 0x0000000c0d0e7389 */ /* 0x00006400000c000b */
[----:B01---5:R-:W-:Y:S01]  /*25cf0*/  ENDCOLLECTIVE ;  /* 0x000000000000791b */ /* 0x023fe20003800000 */
.L_x_11197:
[----:B------:R-:W-:Y:S02]  /*25d00*/  IMAD.MOV.U32 R13, RZ, RZ, R5 ;  /* 0x000000ffff0d7224 */ /* 0x000fe400078e0005 */
[----:B------:R-:W-:-:S07]  /*25d10*/  IMAD.MOV.U32 R3, RZ, RZ, R14 ;  /* 0x000000ffff037224 */ /* 0x000fce00078e000e */
[----:B------:R-:W-:Y:S05]  /*25d20*/  WARPSYNC.COLLECTIVE R15, `(.L_x_11198) ;  /* 0x000000000f087348 */ /* 0x000fea0003c00000 */
[----:B------:R0:W1:Y:S02]  /*25d30*/  SHFL.IDX P6, R14, R13, R12, R11 ;  /* 0x0000000c0d0e7389 */ /* 0x00006400000c000b */
[----:B01----:R-:W-:Y:S01]  /*25d40*/  ENDCOLLECTIVE ;  /* 0x000000000000791b */ /* 0x003fe20003800000 */
.L_x_11198:
[----:B------:R-:W-:Y:S01]  /*25d50*/  ISETP.GE.AND P2, PT, R0, R4, PT ;  /* 0x000000040000720c */ /* 0x000fe20003f46270 */
[----:B------:R-:W-:Y:S02]  /*25d60*/  IMAD.MOV.U32 R13, RZ, RZ, R6 ;  /* 0x000000ffff0d7224 */ /* 0x000fe400078e0006 */
[----:B------:R-:W-:Y:S02]  /*25d70*/  IMAD.MOV.U32 R12, RZ, RZ, 0x1 ;  /* 0x00000001ff0c7424 */ /* 0x000fe400078e00ff */
[----:B------:R-:W-:-:S08]  /*25d80*/  IMAD.MOV.U32 R2, RZ, RZ, R14 ;  /* 0x000000ffff027224 */ /* 0x000fd000078e000e */
[----:B------:R-:W-:Y:S05]  /*25d90*/  WARPSYNC.COLLECTIVE R15, `(.L_x_11199) ;  /* 0x000000000f087348 */ /* 0x000fea0003c00000 */
[----:B------:R0:W1:Y:S02]  /*25da0*/  SHFL.IDX P6, R14, R13, R12, R11 ;  /* 0x0000000c0d0e7389 */ /* 0x00006400000c000b */
[----:B01----:R-:W-:Y:S01]  /*25db0*/  ENDCOLLECTIVE ;  /* 0x000000000000791b */ /* 0x003fe20003800000 */
.L_x_11199:
[----:B------:R-:W-:-:S05]  /*25dc0*/  @!P2 LEA R2, P4, R10, R2, 0x1 ;  /* 0x000000020a02a211 */ /* 0x000fca00078808ff */
[----:B------:R-:W-:-:S05]  /*25dd0*/  @!P2 IMAD.X R3, RZ, RZ, R3, P4 ;  /* 0x000000ffff03a224 */ /* 0x000fca00020e0603 */
[----:B------:R-:W-:Y:S01]  /*25de0*/  @!PT LDS RZ, [RZ] ;  /* 0x00000000fffff984 */ /* 0x000fe20000000800 */
[----:B------:R-:W-:Y:S01]  /*25df0*/  @!PT LDS RZ, [RZ] ;  /* 0x00000000fffff984 */ /* 0x000fe20000000800 */
[----:B------:R-:W-:Y:S01]  /*25e00*/  @!PT LDS RZ, [RZ] ;  /* 0x00000000fffff984 */ /* 0x000fe20000000800 */
[----:B------:R-:W-:Y:S01]  /*25e10*/  @!P2 LDGSTS.E.BYPASS.LTC128B.128 [R21+0xc400], desc[UR40][R2.64], !P3 ;  /* 0x0c4000000215afae */ /* 0x000fe2000d901d68 */
[----:B------:R-:W-:-:S03]  /*25e20*/  IMAD.MOV.U32 R13, RZ, RZ, R5 ;  /* 0x000000ffff0d7224 */ /* 0x000fc600078e0005 */
[----:B------:R-:W-:Y:S04]  /*25e30*/  @!P2 LDGSTS.E.BYPASS.LTC128B.128 [R21+0xf400], desc[UR40][R2.64+0x40], !P0 ;  /* 0x0f4000400215afae */ /* 0x000fe8000c101d68 */
[----:B------:R0:W-:Y:S02]  /*25e40*/  @!P2 LDGSTS.E.BYPASS.LTC128B.128 [R21+0x12400], desc[UR40][R2.64+0x80], !P1 ;  /* 0x124000800215afae */ /* 0x0001e4000c901d68 */
[----:B0-----:R-:W-:-:S07]  /*25e50*/  IMAD.MOV.U32 R2, RZ, RZ, R14 ;  /* 0x000000ffff027224 */ /* 0x001fce00078e000e */
[----:B------:R-:W-:Y:S05]  /*25e60*/  WARPSYNC.COLLECTIVE R15, `(.L_x_11200) ;  /* 0x000000000f087348 */ /* 0x000fea0003c00000 */
[----:B------:R0:W1:Y:S02]  /*25e70*/  SHFL.IDX P6, R14, R13, R12, R11 ;  /* 0x0000000c0d0e7389 */ /* 0x00006400000c000b */
[----:B01----:R-:W-:Y:S01]  /*25e80*/  ENDCOLLECTIVE ;  /* 0x000000000000791b */ /* 0x003fe20003800000 */
.L_x_11200:
[----:B------:R-:W-:-:S05]  /*25e90*/  VIADD R9, R0, 0x20 ;  /* 0x0000002000097836 */ /* 0x000fca0000000000 */
[----:B------:R-:W-:Y:S01]  /*25ea0*/  ISETP.GE.AND P2, PT, R9, R4, PT ;  /* 0x000000040900720c */ /* 0x000fe20003f46270 */
[----:B------:R-:W-:Y:S02]  /*25eb0*/  IMAD.MOV.U32 R13, RZ, RZ, R6 ;  /* 0x000000ffff0d7224 */ /* 0x000fe400078e0006 */
[----:B------:R-:W-:Y:S02]  /*25ec0*/  IMAD.MOV.U32 R12, RZ, RZ, 0x2 ;  /* 0x00000002ff0c7424 */ /* 0x000fe400078e00ff */
[----:B------:R-:W-:-:S08]  /*25ed0*/  IMAD.MOV.U32 R3, RZ, RZ, R14 ;  /* 0x000000ffff037224 */ /* 0x000fd000078e000e */
[----:B------:R-:W-:-:S13]  /*25ee0*/  @!P2 LEA R3, P4, R10, R3, 0x1 ;  /* 0x000000030a03a211 */ /* 0x000fda00078808ff */
[----:B------:R-:W-:Y:S05]  /*25ef0*/  WARPSYNC.COLLECTIVE R15, `(.L_x_11201) ;  /* 0x000000000f087348 */ /* 0x000fea0003c00000 */
[----:B------:R0:W1:Y:S02]  /*25f00*/  SHFL.IDX P6, R14, R13, R12, R11 ;  /* 0x0000000c0d0e7389 */ /* 0x00006400000c000b */
[----:B01----:R-:W-:Y:S01]  /*25f10*/  ENDCOLLECTIVE ;  /* 0x000000000000791b */ /* 0x003fe20003800000 */
.L_x_11201:
[----:B------:R-:W-:-:S05]  /*25f20*/  @!P2 IMAD.X R2, RZ, RZ, R2, P4 ;  /* 0x000000ffff02a224 */ /* 0x000fca00020e0602 */
[----:B------:R-:W-:-:S04]  /*25f30*/  @!P2 LOP3.LUT R3, R3, R2, RZ, 0x3c, !PT ;  /* 0x000000020303a212 */ /* 0x000fc800078e3cff */
[----:B------:R-:W-:-:S04]  /*25f40*/  @!P2 LOP3.LUT R2, R3, R2, RZ, 0x3c, !PT ;  /* 0x000000020302a212 */ /* 0x000fc800078e3cff */
[----:B------:R-:W-:-:S05]  /*25f50*/  @!P2 LOP3.LUT R3, R3, R2, RZ, 0x3c, !PT ;  /* 0x000000020303a212 */ /* 0x000fca00078e3cff */
[----:B------:R-:W-:Y:S01]  /*25f60*/  @!PT LDS RZ, [RZ] ;  /* 0x00000000fffff984 */ /* 0x000fe20000000800 */
[----:B------:R-:W-:Y:S01]  /*25f70*/  @!PT LDS RZ, [RZ] ;  /* 0x00000000fffff984 */ /* 0x000fe20000000800 */
[----:B------:R-:W-:Y:S01]  /*25f80*/  @!PT LDS RZ, [RZ] ;  /* 0x00000000fffff984 */ /* 0x000fe20000000800 */
[----:B------:R-:W-:Y:S04]  /*25f90*/  @!P2 LDGSTS.E.BYPASS.LTC128B.128 [R21+0xcc00], desc[UR40][R2.64], !P3 ;  /* 0x0cc000000215afae */ /* 0x000fe8000d901d68 */
[----:B------:R-:W-:Y:S01]  /*25fa0*/  @!P2 LDGSTS.E.BYPASS.LTC128B.128 [R21+0xfc00], desc[UR40][R2.64+0x40], !P0 ;  /* 0x0fc000400215afae */ /* 0x000fe2000c101d68 */
[----:B------:R-:W-:-:S03]  /*25fb0*/  IMAD.MOV.U32 R13, RZ, RZ, R5 ;  /* 0x000000ffff0d7224 */ /* 0x000fc600078e0005 */
[----:B------:R0:W-:Y:S02]  /*25fc0*/  @!P2 LDGSTS.E.BYPASS.LTC128B.128 [R21+0x12c00], desc[UR40][R2.64+0x80], !P1 ;  /* 0x12c000800215afae */ /* 0x0001e4000c901d68 */
[----:B0-----:R-:W-:-:S05]  /*25fd0*/  VIADD R2, R0, 0x40 ;  /* 0x0000004000027836 */ /* 0x001fca0000000000 */
[----:B------:R-:W-:Y:S01]  /*25fe0*/  ISETP.GE.AND P2, PT, R2, R4, PT ;  /* 0x000000040200720c */ /* 0x000fe20003f46270 */
[----:B------:R-:W-:-:S12]  /*25ff0*/  IMAD.MOV.U32 R2, RZ, RZ, R14 ;  /* 0x000000ffff027224 */ /* 0x000fd800078e000e */
[----:B------:R-:W-:Y:S05]  /*26000*/  WARPSYNC.COLLECTIVE R15, `(.L_x_11202) ;  /* 0x000000000f087348 */ /* 0x000fea0003c00000 */
[----:B------:R0:W1:Y:S02]  /*26010*/  SHFL.IDX P6, R14, R13, R12, R11 ;  /* 0x0000000c0d0e7389 */ /* 0x00006400000c000b */
[----:B01----:R-:W-:Y:S01]  /*26020*/  ENDCOLLECTIVE ;  /* 0x000000000000791b */ /* 0x003fe20003800000 */
.L_x_11202:
[----:B------:R-:W-:Y:S02]  /*26030*/  IMAD.MOV.U32 R13, RZ, RZ, R6 ;  /* 0x000000ffff0d7224 */ /* 0x000fe400078e0006 */
[----:B------:R-:W-:Y:S02]  /*26040*/  IMAD.MOV.U32 R12, RZ, RZ, 0x3 ;  /* 0x00000003ff0c7424 */ /* 0x000fe400078e00ff */
[----:B------:R-:W-:-:S07]  /*26050*/  IMAD.MOV.U32 R3, RZ, RZ, R14 ;  /* 0x000000ffff037224 */ /* 0x000fce00078e000e */
[----:B------:R-:W-:Y:S05]  /*26060*/  WARPSYNC.COLLECTIVE R15, `(.L_x_11203) ;  /* 0x000000000f087348 */ /* 0x000fea0003c00000 */
[----:B------:R0:W1:Y:S02]  /*26070*/  SHFL.IDX P6, R14, R13, R12, R11 ;  /* 0x0000000c0d0e7389 */ /* 0x00006400000c000b */
[----:B01----:R-:W-:Y:S01]  /*26080*/  ENDCOLLECTIVE ;  /* 0x000000000000791b */ /* 0x003fe20003800000 */
.L_x_11203:
[----:B------:R-:W-:-:S05]  /*26090*/  @!P2 LEA R3, P4, R10, R3, 0x1 ;  /* 0x000000030a03a211 */ /* 0x000fca00078808ff */
[----:B------:R-:W-:-:S05]  /*260a0*/  @!P2 IMAD.X R2, RZ, RZ, R2, P4 ;  /* 0x000000ffff02a224 */ /* 0x000fca00020e0602 */
[----:B------:R-:W-:Y:S01]  /*260b0*/  @!P2 LOP3.LUT R3, R3, R2, RZ, 0x3c, !PT ;  /* 0x000000020303a212 */ /* 0x000fe200078e3cff */
[----:B------:R-:W-:-:S03]  /*260c0*/  IMAD.MOV.U32 R13, RZ, RZ, R5 ;  /* 0x000000ffff0d7224 */ /* 0x000fc600078e0005 */
[----:B------:R-:W-:Y:S01]  /*260d0*/  @!P2 LOP3.LUT R2, R3, R2, RZ, 0x3c, !PT ;  /* 0x000000020302a212 */ /* 0x000fe200078e3cff */
[----:B------:R-:W-:-:S07]  /*260e0*/  IMAD.MOV.U32 R6, RZ, RZ, R14 ;  /* 0x000000ffff067224 */ /* 0x000fce00078e000e */
[----:B------:R-:W-:Y:S05]  /*260f0*/  WARPSYNC.COLLECTIVE R15, `(.L_x_11204) ;  /* 0x000000000f087348 */ /* 0x000fea0003c00000 */
[----:B------:R0:W1:Y:S02]  /*26100*/  SHFL.IDX P6, R14, R13, R12, R11 ;  /* 0x0000000c0d0e7389 */ /* 0x00006400000c000b */
[----:B01----:R-:W-:Y:S01]  /*26110*/  ENDCOLLECTIVE ;  /* 0x000000000000791b */ /* 0x003fe20003800000 */
.L_x_11204:
[----:B------:R-:W-:-:S05]  /*26120*/  @!P2 LOP3.LUT R3, R3, R2, RZ, 0x3c, !PT ;  /* 0x000000020303a212 */ /* 0x000fca00078e3cff */
        /* <DEDUP_REMOVED lines=8> */
[----:B0-----:R-:W-:-:S05]  /*261b0*/  VIADD R2, R0, 0x60 ;  /* 0x0000006000027836 */ /* 0x001fca0000000000 */
[----:B------:R-:W-:Y:S01]  /*261c0*/  ISETP.GE.AND P2, PT, R2, R4, PT ;  /* 0x000000040200720c */ /* 0x000fe20003f46270 */
[----:B------:R-:W-:-:S12]  /*261d0*/  IMAD.MOV.U32 R5, RZ, RZ, R14 ;  /* 0x000000ffff057224 */ /* 0x000fd800078e000e */
[----:B------:R-:W-:Y:S05]  /*261e0*/  WARPSYNC.COLLECTIVE R15, `(.L_x_11205) ;  /* 0x000000000f087348 */ /* 0x000fea0003c00000 */
[----:B------:R0:W1:Y:S02]  /*261f0*/  SHFL.IDX P6, R14, R13, R12, R11 ;  /* 0x0000000c0d0e7389 */ /* 0x00006400000c000b */
[----:B01----:R-:W-:Y:S01]  /*26200*/  ENDCOLLECTIVE ;  /* 0x000000000000791b */ /* 0x003fe20003800000 */
.L_x_11205:
[----:B------:R-:W-:-:S05]  /*26210*/  @!P2 LEA R2, P4, R10, R5, 0x1 ;  /* 0x000000050a02a211 */ /* 0x000fca00078808ff */
[----:B------:R-:W-:-:S05]  /*26220*/  @!P2 IMAD.X R3, RZ, RZ, R6, P4 ;  /* 0x000000ffff03a224 */ /* 0x000fca00020e0606 */
        /* <DEDUP_REMOVED lines=13> */
.L_x_11206:
[----:B------:R-:W-:Y:S02]  /*26300*/  IMAD.MOV.U32 R13, RZ, RZ, R7 ;  /* 0x000000ffff0d7224 */ /* 0x000fe400078e0007 */
[----:B------:R-:W-:Y:S02]  /*26310*/  IMAD.MOV.U32 R12, RZ, RZ, 0x1 ;  /* 0x00000001ff0c7424 */ /* 0x000fe400078e00ff */
[----:B------:R-:W-:-:S07]  /*26320*/  IMAD.MOV.U32 R3, RZ, RZ, R14 ;  /* 0x000000ffff037224 */ /* 0x000fce00078e000e */
[----:B------:R-:W-:Y:S05]  /*26330*/  WARPSYNC.COLLECTIVE R15, `(.L_x_11207) ;  /* 0x000000000f087348 */ /* 0x000fea0003c00000 */
[----:B------:R0:W1:Y:S02]  /*26340*/  SHFL.IDX P6, R14, R13, R12, R11 ;  /* 0x0000000c0d0e7389 */ /* 0x00006400000c000b */
[----:B01----:R-:W-:Y:S01]  /*26350*/  ENDCOLLECTIVE ;  /* 0x000000000000791b */ /* 0x003fe20003800000 */
.L_x_11207:
[----:B------:R-:W-:Y:S01]  /*26360*/  @!P2 LEA R3, P4, R10, R3, 0x1 ;  /* 0x000000030a03a211 */ /* 0x000fe200078808ff */
[----:B------:R-:W-:-:S04]  /*26370*/  IMAD.MOV.U32 R13, RZ, RZ, R8 ;  /* 0x000000ffff0d7224 */ /* 0x000fc800078e0008 */
[----:B------:R-:W-:Y:S02]  /*26380*/  @!P2 IMAD.X R2, RZ, RZ, R2, P4 ;  /* 0x000000ffff02a224 */ /* 0x000fe400020e0602 */
[----:B------:R-:W-:-:S07]  /*26390*/  IMAD.MOV.U32 R7, RZ, RZ, R14 ;  /* 0x000000ffff077224 */ /* 0x000fce00078e000e */
[----:B------:R-:W-:Y:S05]  /*263a0*/  WARPSYNC.COLLECTIVE R15, `(.L_x_11208) ;  /* 0x000000000f087348 */ /* 0x000fea0003c00000 */
[----:B------:R0:W1:Y:S02]  /*263b0*/  SHFL.IDX P6, R14, R13, R12, R11 ;  /* 0x0000000c0d0e7389 */ /* 0x00006400000c000b */
[----:B01----:R-:W-:Y:S01]  /*263c0*/  ENDCOLLECTIVE ;  /* 0x000000000000791b */ /* 0x003fe20003800000 */
.L_x_11208:
        /* <DEDUP_REMOVED lines=9> */
[----:B0-----:R-:W-:Y:S01]  /*26460*/  IMAD.MOV.U32 R2, RZ, RZ, R14 ;  /* 0x000000ffff027224 */ /* 0x001fe200078e000e */
[----:B------:R-:W-:Y:S06]  /*26470*/  BRA `(.L_x_11209) ;  /* 0xffffffa400647947 */ /* 0x000fec000383ffff */
.L_x_11042:
[----:B-1----:R1:W2:Y:S02]  /*26480*/  SYNCS.PHASECHK.TRANS64.TRYWAIT P0, [R16+URZ+0x2d820], R0 ;  /* 0x02d82000100075a7 */ /* 0x0022a4000800017f */
[----:B--2---:R-:W-:Y:S05]  /*26490*/  @!P0 NANOSLEEP.SYNCS 0x989680 ;  /* 0x009896800000895d */ /* 0x004fea0003900000 */
[----:B------:R-:W2:Y:S02]  /*264a0*/  @!P0 SYNCS.PHASECHK.TRANS64 P0, [R16+URZ+0x2d820], R0 ;  /* 0x02d82000100085a7 */ /* 0x000ea4000800007f */
[----:B--2---:R-:W-:Y:S05]  /*264b0*/  @!P0 BRA `(.L_x_11042) ;  /* 0xfffffffc00f08947 */ /* 0x004fea000383ffff */
[----:B------:R-:W-:Y:S05]  /*264c0*/  BRA `(.L_x_11210) ;  /* 0xffffffa400cc7947 */ /* 0x000fea000383ffff */
.L_x_11051:
[----:B-1----:R1:W2:Y:S02]  /*264d0*/  SYNCS.PHASECHK.TRANS64.TRYWAIT P0, [R3+URZ+0x2d840], R2 ;  /* 0x02d84002030075a7 */ /* 0x0022a4000800017f */
[----:B--2---:R-:W-:Y:S05]  /*264e0*/  @!P0 NANOSLEEP.SYNCS 0x989680 ;  /* 0x009896800000895d */ /* 0x004fea0003900000 */
[----:B------:R-:W2:Y:S02]  /*264f0*/  @!P0 SYNCS.PHASECHK.TRANS64 P0, [R3+URZ+0x2d840], R2 ;  /* 0x02d84002030085a7 */ /* 0x000ea4000800007f */
[----:B--2---:R-:W-:Y:S05]  /*26500*/  @!P0 BRA `(.L_x_11051) ;  /* 0xfffffffc00f08947 */ /* 0x004fea000383ffff */
[----:B------:R-:W-:Y:S05]  /*26510*/  BRA `(.L_x_11211) ;  /* 0xffffffa800b47947 */ /* 0x000fea000383ffff */
.L_x_11058:
[----:B0-----:R0:W1:Y:S02]  /*26520*/  SYNCS.PHASECHK.TRANS64.TRYWAIT P0, [R2+URZ+0x2d860], R3 ;  /* 0x02d86003020075a7 */ /* 0x001064000800017f */
[----:B-1----:R-:W-:Y:S05]  /*26530*/  @!P0 NANOSLEEP.SYNCS 0x989680 ;  /* 0x009896800000895d */ /* 0x002fea0003900000 */
[----:B------:R-:W1:Y:S02]  /*26540*/  @!P0 SYNCS.PHASECHK.TRANS64 P0, [R2+URZ+0x2d860], R3 ;  /* 0x02d86003020085a7 */ /* 0x000e64000800007f */
[----:B-1----:R-:W-:Y:S05]  /*26550*/  @!P0 BRA `(.L_x_11058) ;  /* 0xfffffffc00f08947 */ /* 0x002fea000383ffff */
[----:B------:R-:W-:Y:S05]  /*26560*/  BRA `(.L_x_11212) ;  /* 0xffffffac00b87947 */ /* 0x000fea000383ffff */
.L_x_11069:
[----:B0-----:R0:W1:Y:S02]  /*26570*/  SYNCS.PHASECHK.TRANS64.TRYWAIT P0, [R4+URZ+0x2d840], R2 ;  /* 0x02d84002040075a7 */ /* 0x001064000800017f */
[----:B-1----:R-:W-:Y:S05]  /*26580*/  @!P0 NANOSLEEP.SYNCS 0x989680 ;  /* 0x009896800000895d */ /* 0x002fea0003900000 */
[----:B------:R-:W1:Y:S02]  /*26590*/  @!P0 SYNCS.PHASECHK.TRANS64 P0, [R4+URZ+0x2d840], R2 ;  /* 0x02d84002040085a7 */ /* 0x000e64000800007f */
[----:B-1----:R-:W-:Y:S05]  /*265a0*/  @!P0 BRA `(.L_x_11069) ;  /* 0xfffffffc00f08947 */ /* 0x002fea000383ffff */
[----:B------:R-:W-:Y:S05]  /*265b0*/  BRA `(.L_x_11213) ;  /* 0xffffffb400707947 */ /* 0x000fea000383ffff */
.L_x_11076:
[----:B0-----:R0:W1:Y:S02]  /*265c0*/  SYNCS.PHASECHK.TRANS64.TRYWAIT P0, [R3+URZ+0x2d860], R28 ;  /* 0x02d8601c030075a7 */ /* 0x001064000800017f */
[----:B-1----:R-:W-:Y:S05]  /*265d0*/  @!P0 NANOSLEEP.SYNCS 0x989680 ;  /* 0x009896800000895d */ /* 0x002fea0003900000 */
[----:B------:R-:W1:Y:S02]  /*265e0*/  @!P0 SYNCS.PHASECHK.TRANS64 P0, [R3+URZ+0x2d860], R28 ;  /* 0x02d8601c030085a7 */ /* 0x000e64000800007f */
[----:B-1----:R-:W-:Y:S05]  /*265f0*/  @!P0 BRA `(.L_x_11076) ;  /* 0xfffffffc00f08947 */ /* 0x002fea000383ffff */
[----:B------:R-:W-:Y:S05]  /*26600*/  BRA `(.L_x_11214) ;  /* 0xffffffb800747947 */ /* 0x000fea000383ffff */
.L_x_11087:
[----:B0-----:R0:W1:Y:S02]  /*26610*/  SYNCS.PHASECHK.TRANS64.TRYWAIT P0, [R4+URZ+0x2d840], R2 ;  /* 0x02d84002040075a7 */ /* 0x001064000800017f */
[----:B-1----:R-:W-:Y:S05]  /*26620*/  @!P0 NANOSLEEP.SYNCS 0x989680 ;  /* 0x009896800000895d */ /* 0x002fea0003900000 */
[----:B------:R-:W1:Y:S02]  /*26630*/  @!P0 SYNCS.PHASECHK.TRANS64 P0, [R4+URZ+0x2d840], R2 ;  /* 0x02d84002040085a7 */ /* 0x000e64000800007f */
[----:B-1----:R-:W-:Y:S05]  /*26640*/  @!P0 BRA `(.L_x_11087) ;  /* 0xfffffffc00f08947 */ /* 0x002fea000383ffff */
[----:B------:R-:W-:Y:S05]  /*26650*/  BRA `(.L_x_11215) ;  /* 0xffffffc000087947 */ /* 0x000fea000383ffff */
.L_x_11094:
[----:B0-----:R0:W1:Y:S02]  /*26660*/  SYNCS.PHASECHK.TRANS64.TRYWAIT P0, [R3+URZ+0x2d860], R7 ;  /* 0x02d86007030075a7 */ /* 0x001064000800017f */
[----:B-1----:R-:W-:Y:S05]  /*26670*/  @!P0 NANOSLEEP.SYNCS 0x989680 ;  /* 0x009896800000895d */ /* 0x002fea0003900000 */
[----:B------:R-:W1:Y:S02]  /*26680*/  @!P0 SYNCS.PHASECHK.TRANS64 P0, [R3+URZ+0x2d860], R7 ;  /* 0x02d86007030085a7 */ /* 0x000e64000800007f */
[----:B-1----:R-:W-:Y:S05]  /*26690*/  @!P0 BRA `(.L_x_11094) ;  /* 0xfffffffc00f08947 */ /* 0x002fea000383ffff */
[----:B------:R-:W-:Y:S05]  /*266a0*/  BRA `(.L_x_11216) ;  /* 0xffffffc4000c7947 */ /* 0x000fea000383ffff */
.L_x_11107:
[----:B-1----:R1:W2:Y:S02]  /*266b0*/  SYNCS.PHASECHK.TRANS64.TRYWAIT P0, [R3+URZ+0x2d860], R0 ;  /* 0x02d86000030075a7 */ /* 0x0022a4000800017f */
[----:B--2---:R-:W-:Y:S05]  /*266c0*/  @!P0 NANOSLEEP.SYNCS 0x989680 ;  /* 0x009896800000895d */ /* 0x004fea0003900000 */
[----:B------:R-:W2:Y:S02]  /*266d0*/  @!P0 SYNCS.PHASECHK.TRANS64 P0, [R3+URZ+0x2d860], R0 ;  /* 0x02d86000030085a7 */ /* 0x000ea4000800007f */
[----:B--2---:R-:W-:Y:S05]  /*266e0*/  @!P0 BRA `(.L_x_11107) ;  /* 0xfffffffc00f08947 */ /* 0x004fea000383ffff */
[----:B------:R-:W-:Y:S05]  /*266f0*/  BRA `(.L_x_11217) ;  /* 0xffffffc800887947 */ /* 0x000fea000383ffff */
.L_x_11116:
[----:B------:R-:W-:Y:S01]  /*26700*/  BSSY B0, `(.L_x_11218) ;  /* 0x0000008000007945 */ /* 0x000fe20003800000 */
[----:B------:R-:W-:Y:S02]  /*26710*/  IMAD.MOV.U32 R13, RZ, RZ, R24 ;  /* 0x000000ffff0d7224 */ /* 0x000fe400078e0018 */
[----:B------:R-:W-:Y:S02]  /*26720*/  IMAD.MOV.U32 R12, RZ, RZ, RZ ;  /* 0x000000ffff0c7224 */ /* 0x000fe400078e00ff */
[----:B------:R-:W-:Y:S02]  /*26730*/  IMAD.MOV.U32 R11, RZ, RZ, 0x1f ;  /* 0x0000001fff0b7424 */ /* 0x000fe400078e00ff */
[----:B------:R-:W-:-:S07]  /*26740*/  IMAD.MOV.U32 R15, RZ, RZ, -0x1 ;  /* 0xffffffffff0f7424 */ /* 0x000fce00078e00ff */
[----:B--2---:R-:W-:Y:S05]  /*26750*/  WARPSYNC.COLLECTIVE R15, `(.L_x_11219) ;  /* 0x000000000f087348 */ /* 0x004fea0003c00000 */
[----:B------:R0:W1:Y:S02]  /*26760*/  SHFL.IDX P6, R14, R13, R12, R11 ;  /* 0x0000000c0d0e7389 */ /* 0x00006400000c000b */
[----:B012---:R-:W-:Y:S01]  /*26770*/  ENDCOLLECTIVE ;  /* 0x000000000000791b */ /* 0x007fe20003800000 */
.L_x_11219:
[----:B------:R-:W-:Y:S05]  /*26780*/  BSYNC B0 ;  /* 0x0000000000007941 */ /* 0x000fea0003800000 */
.L_x_11218:
        /* <DEDUP_REMOVED lines=10> */
.L_x_11220:
        /* <DEDUP_REMOVED lines=21> */
.L_x_11221:
        /* <DEDUP_REMOVED lines=8> */
.L_x_11222:
[----:B------:R-:W-:Y:S01]  /*26a00*/  IMAD.MOV.U32 R12, RZ, RZ, 0x4 ;  /* 0x00000004ff0c7424 */ /* 0x000fe200078e00ff */
[----:B------:R-:W-:-:S05]  /*26a10*/  SEL R3, R14, RZ, P0 ;  /* 0x000000ff0e037207 */ /* 0x000fca0000000000 */
[----:B------:R-:W-:-:S04]  /*26a20*/  IMAD.IADD R2, R4, 0x1, R3 ;  /* 0x0000000104027824 */ /* 0x000fc800078e0203 */
[----:B------:R-:W-:-:S07]  /*26a30*/  IMAD.MOV.U32 R13, RZ, RZ, R2 ;  /* 0x000000ffff0d7224 */ /* 0x000fce00078e0002 */
[----:B------:R-:W-:Y:S05]  /*26a40*/  WARPSYNC.COLLECTIVE R15, `(.L_x_11223) ;  /* 0x000000000f087348 */ /* 0x000fea0003c00000 */
[----:B------:R0:W1:Y:S02]  /*26a50*/  SHFL.UP P6, R14, R13, R12, R11 ;  /* 0x0400000c0d0e7389 */ /* 0x00006400000c000b */
[----:B01----:R-:W-:Y:S01]  /*26a60*/  ENDCOLLECTIVE ;  /* 0x000000000000791b */ /* 0x003fe20003800000 */
.L_x_11223:
[----:B------:R-:W-:Y:S01]  /*26a70*/  IMAD.MOV.U32 R12, RZ, RZ, 0x8 ;  /* 0x00000008ff0c7424 */ /* 0x000fe200078e00ff */
[----:B------:R-:W-:-:S05]  /*26a80*/  SEL R3, R14, RZ, P1 ;  /* 0x000000ff0e037207 */ /* 0x000fca0000800000 */
[----:B------:R-:W-:-:S04]  /*26a90*/  IMAD.IADD R3, R2, 0x1, R3 ;  /* 0x0000000102037824 */ /* 0x000fc800078e0203 */
[----:B------:R-:W-:-:S07]  /*26aa0*/  IMAD.MOV.U32 R13, RZ, RZ, R3 ;  /* 0x000000ffff0d7224 */ /* 0x000fce00078e0003 */
[----:B------:R-:W-:Y:S05]  /*26ab0*/  WARPSYNC.COLLECTIVE R15, `(.L_x_11224) ;  /* 0x000000000f087348 */ /* 0x000fea0003c00000 */
[----:B------:R0:W1:Y:S02]  /*26ac0*/  SHFL.UP P6, R14, R13, R12, R11 ;  /* 0x0400000c0d0e7389 */ /* 0x00006400000c000b */
[----:B01----:R-:W-:Y:S01]  /*26ad0*/  ENDCOLLECTIVE ;  /* 0x000000000000791b */ /* 0x003fe20003800000 */
.L_x_11224:
[----:B------:R-:W-:Y:S01]  /*26ae0*/  IMAD.MOV.U32 R12, RZ, RZ, 0x10 ;  /* 0x00000010ff0c7424 */ /* 0x000fe200078e00ff */
[----:B------:R-:W-:-:S05]  /*26af0*/  SEL R4, R14, RZ, P2 ;  /* 0x000000ff0e047207 */ /* 0x000fca0001000000 */
[----:B------:R-:W-:-:S04]  /*26b00*/  IMAD.IADD R4, R3, 0x1, R4 ;  /* 0x0000000103047824 */ /* 0x000fc800078e0204 */
[----:B------:R-:W-:-:S07]  /*26b10*/  IMAD.MOV.U32 R13, RZ, RZ, R4 ;  /* 0x000000ffff0d7224 */ /* 0x000fce00078e0004 */
[----:B------:R-:W-:Y:S05]  /*26b20*/  WARPSYNC.COLLECTIVE R15, `(.L_x_11225) ;  /* 0x000000000f087348 */ /* 0x000fea0003c00000 */
[----:B------:R0:W1:Y:S02]  /*26b30*/  SHFL.UP P6, R14, R13, R12, R11 ;  /* 0x0400000c0d0e7389 */ /* 0x00006400000c000b */
[----:B01----:R-:W-:Y:S01]  /*26b40*/  ENDCOLLECTIVE ;  /* 0x000000000000791b */ /* 0x003fe20003800000 */
.L_x_11225:
        /* <DEDUP_REMOVED lines=8> */
.L_x_11226:
[----:B------:R-:W-:Y:S05]  /*26bd0*/  BRA `(.L_x_11227) ;  /* 0xffffffcc00487947 */ /* 0x000fea000383ffff */
.L_x_11119:
[----:B------:R-:W-:Y:S01]  /*26be0*/  BSSY B0, `(.L_x_11228) ;  /* 0x0000007000007945 */ /* 0x000fe20003800000 */
[----:B------:R-:W-:Y:S02]  /*26bf0*/  IMAD.MOV.U32 R12, RZ, RZ, 0x1 ;  /* 0x00000001ff0c7424 */ /* 0x000fe400078e00ff */
[----:B------:R-:W-:Y:S02]  /*26c00*/  IMAD.MOV.U32 R11, RZ, RZ, RZ ;  /* 0x000000ffff0b7224 */ /* 0x000fe400078e00ff */
[----:B------:R-:W-:-:S07]  /*26c10*/  IMAD.MOV.U32 R15, RZ, RZ, -0x1 ;  /* 0xffffffffff0f7424 */ /* 0x000fce00078e00ff */
[----:B------:R-:W-:Y:S05]  /*26c20*/  WARPSYNC.COLLECTIVE R15, `(.L_x_11229) ;  /* 0x000000000f087348 */ /* 0x000fea0003c00000 */
[----:B------:R0:W1:Y:S02]  /*26c30*/  SHFL.UP P6, R14, R13, R12, R11 ;  /* 0x0400000c0d0e7389 */ /* 0x00006400000c000b */
[----:B01----:R-:W-:Y:S01]  /*26c40*/  ENDCOLLECTIVE ;  /* 0x000000000000791b */ /* 0x003fe20003800000 */
.L_x_11229:
[----:B------:R-:W-:Y:S05]  /*26c50*/  BSYNC B0 ;  /* 0x0000000000007941 */ /* 0x000fea0003800000 */
.L_x_11228:
        /* <DEDUP_REMOVED lines=9> */
.L_x_11230:
[----:B------:R-:W-:Y:S01]  /*26cf0*/  IMAD.MOV.U32 R12, RZ, RZ, 0x4 ;  /* 0x00000004ff0c7424 */ /* 0x000fe200078e00ff */
[----:B------:R-:W-:-:S05]  /*26d00*/  SEL R2, R14, RZ, P0 ;  /* 0x000000ff0e027207 */ /* 0x000fca0000000000 */
[----:B------:R-:W-:-:S04]  /*26d10*/  IMAD.IADD R2, R13, 0x1, R2 ;  /* 0x000000010d027824 */ /* 0x000fc800078e0202 */
[----:B------:R-:W-:-:S07]  /*26d20*/  IMAD.MOV.U32 R13, RZ, RZ, R2 ;  /* 0x000000ffff0d7224 */ /* 0x000fce00078e0002 */
[----:B------:R-:W-:Y:S05]  /*26d30*/  WARPSYNC.COLLECTIVE R15, `(.L_x_11231) ;  /* 0x000000000f087348 */ /* 0x000fea0003c00000 */
[----:B------:R0:W1:Y:S02]  /*26d40*/  SHFL.UP P6, R14, R13, R12, R11 ;  /* 0x0400000c0d0e7389 */ /* 0x00006400000c000b */
[----:B01----:R-:W-:Y:S01]  /*26d50*/  ENDCOLLECTIVE ;  /* 0x000000000000791b */ /* 0x003fe20003800000 */
.L_x_11231:
[----:B------:R-:W-:Y:S01]  /*26d60*/  IMAD.MOV.U32 R12, RZ, RZ, 0x8 ;  /* 0x00000008ff0c7424 */ /* 0x000fe200078e00ff */
[----:B------:R-:W-:-:S05]  /*26d70*/  SEL R3, R14, RZ, P1 ;  /* 0x000000ff0e037207 */ /* 0x000fca0000800000 */
[----:B------:R-:W-:-:S04]  /*26d80*/  IMAD.IADD R3, R2, 0x1, R3 ;  /* 0x0000000102037824 */ /* 0x000fc800078e0203 */
[----:B------:R-:W-:-:S07]  /*26d90*/  IMAD.MOV.U32 R13, RZ, RZ, R3 ;  /* 0x000000ffff0d7224 */ /* 0x000fce00078e0003 */
[----:B------:R-:W-:Y:S05]  /*26da0*/  WARPSYNC.COLLECTIVE R15, `(.L_x_11232) ;  /* 0x000000000f087348 */ /* 0x000fea0003c00000 */
[----:B------:R0:W1:Y:S02]  /*26db0*/  SHFL.UP P6, R14, R13, R12, R11 ;  /* 0x0400000c0d0e7389 */ /* 0x00006400000c000b */
[----:B01----:R-:W-:Y:S01]  /*26dc0*/  ENDCOLLECTIVE ;  /* 0x000000000000791b */ /* 0x003fe20003800000 */
.L_x_11232:
[----:B------:R-:W-:Y:S01]  /*26dd0*/  IMAD.MOV.U32 R12, RZ, RZ, 0x10 ;  /* 0x00000010ff0c7424 */ /* 0x000fe200078e00ff */
[----:B------:R-:W-:-:S05]  /*26de0*/  SEL R4, R14, RZ, P2 ;  /* 0x000000ff0e047207 */ /* 0x000fca0001000000 */
[----:B------:R-:W-:-:S04]  /*26df0*/  IMAD.IADD R4, R3, 0x1, R4 ;  /* 0x0000000103047824 */ /* 0x000fc800078e0204 */
[----:B------:R-:W-:-:S07]  /*26e00*/  IMAD.MOV.U32 R13, RZ, RZ, R4 ;  /* 0x000000ffff0d7224 */ /* 0x000fce00078e0004 */
[----:B------:R-:W-:Y:S05]  /*26e10*/  WARPSYNC.COLLECTIVE R15, `(.L_x_11233) ;  /* 0x000000000f087348 */ /* 0x000fea0003c00000 */
[----:B------:R0:W1:Y:S02]  /*26e20*/  SHFL.UP P6, R14, R13, R12, R11 ;  /* 0x0400000c0d0e7389 */ /* 0x00006400000c000b */
[----:B01----:R-:W-:Y:S01]  /*26e30*/  ENDCOLLECTIVE ;  /* 0x000000000000791b */ /* 0x003fe20003800000 */
.L_x_11233:
        /* <DEDUP_REMOVED lines=8> */
.L_x_11234:
[----:B------:R-:W-:Y:S05]  /*26ec0*/  BRA `(.L_x_11235) ;  /* 0xffffffcc00307947 */ /* 0x000fea000383ffff */
.L_x_11121:
[----:B------:R-:W-:Y:S01]  /*26ed0*/  BSSY B0, `(.L_x_11236) ;  /* 0x0000006000007945 */ /* 0x000fe20003800000 */
[----:B------:R-:W-:Y:S01]  /*26ee0*/  PLOP3.LUT P6, PT, P6, PT, PT, 0x8, 0x0 ;  /* 0x000000000000781c */ /* 0x000fe200037ce170 */
[----:B------:R-:W-:-:S12]  /*26ef0*/  IMAD.MOV.U32 R15, RZ, RZ, -0x1 ;  /* 0xffffffffff0f7424 */ /* 0x000fd800078e00ff */
[----:B0-----:R-:W-:Y:S05]  /*26f00*/  WARPSYNC.COLLECTIVE R15, `(.L_x_11237) ;  /* 0x000000000f087348 */ /* 0x001fea0003c00000 */
[----:B------:R-:W-:Y:S01]  /*26f10*/  VOTE.ANY R14, PT, P6 ;  /* 0x00000000000e7806 */ /* 0x000fe200030e0100 */
[----:B0-----:R-:W-:Y:S06]  /*26f20*/  ENDCOLLECTIVE ;  /* 0x000000000000791b */ /* 0x001fec0003800000 */
.L_x_11237:
[----:B------:R-:W-:Y:S05]  /*26f30*/  BSYNC B0 ;  /* 0x0000000000007941 */ /* 0x000fea0003800000 */
.L_x_11236:
        /* <DEDUP_REMOVED lines=10> */
.L_x_11238:
[----:B------:R-:W-:Y:S02]  /*26fe0*/  IMAD.MOV.U32 R13, RZ, RZ, R5 ;  /* 0x000000ffff0d7224 */ /* 0x000fe400078e0005 */
[----:B------:R-:W-:-:S07]  /*26ff0*/  IMAD.MOV.U32 R25, RZ, RZ, R14 ;  /* 0x000000ffff197224 */ /* 0x000fce00078e000e */
[----:B------:R-:W-:Y:S05]  /*27000*/  WARPSYNC.COLLECTIVE R15, `(.L_x_11239) ;  /* 0x000000000f087348 */ /* 0x000fea0003c00000 */
[----:B------:R0:W1:Y:S02]  /*27010*/  SHFL.IDX P6, R14, R13, R12, R11 ;  /* 0x0000000c0d0e7389 */ /* 0x00006400000c000b */
[----:B01----:R-:W-:Y:S01]  /*27020*/  ENDCOLLECTIVE ;  /* 0x000000000000791b */ /* 0x003fe20003800000 */
.L_x_11239:
[----:B------:R-:W-:Y:S01]  /*27030*/  IMAD.MOV.U32 R5, RZ, RZ, R14 ;  /* 0x000000ffff057224 */ /* 0x000fe200078e000e */
[----:B------:R-:W-:Y:S06]  /*27040*/  BRA `(.L_x_11240) ;  /* 0xffffffcc00107947 */ /* 0x000fec000383ffff */
.L_x_11123:
[----:B------:R-:W-:Y:S01]  /*27050*/  BSSY B0, `(.L_x_11241) ;  /* 0x0000007000007945 */ /* 0x000fe20003800000 */
[----:B------:R-:W-:Y:S02]  /*27060*/  IMAD.MOV.U32 R13, RZ, RZ, R2 ;  /* 0x000000ffff0d7224 */ /* 0x000fe400078e0002 */
[----:B------:R-:W-:Y:S02]  /*27070*/  IMAD.MOV.U32 R11, RZ, RZ, 0x1f ;  /* 0x0000001fff0b7424 */ /* 0x000fe400078e00ff */
[----:B------:R-:W-:-:S07]  /*27080*/  IMAD.MOV.U32 R15, RZ, RZ, -0x1 ;  /* 0xffffffffff0f7424 */ /* 0x000fce00078e00ff */
[----:B0123--:R-:W-:Y:S05]  /*27090*/  WARPSYNC.COLLECTIVE R15, `(.L_x_11242) ;  /* 0x000000000f087348 */ /* 0x00ffea0003c00000 */
[----:B------:R4:W0:Y:S02]  /*270a0*/  SHFL.IDX P6, R14, R13, R12, R11 ;  /* 0x0000000c0d0e7389 */ /* 0x00082400000c000b */
[----:B01234-:R-:W-:Y:S01]  /*270b0*/  ENDCOLLECTIVE ;  /* 0x000000000000791b */ /* 0x01ffe20003800000 */
.L_x_11242:
[----:B------:R-:W-:Y:S05]  /*270c0*/  BSYNC B0 ;  /* 0x0000000000007941 */ /* 0x000fea0003800000 */
.L_x_11241:
[----:B------:R-:W-:Y:S01]  /*270d0*/  IMAD.MOV.U32 R24, RZ, RZ, R14 ;  /* 0x000000ffff187224 */ /* 0x000fe200078e000e */
[----:B------:R-:W-:Y:S06]  /*270e0*/  BRA `(.L_x_11122) ;  /* 0xffffffcc00007947 */ /* 0x000fec000383ffff */
.L_x_11129:
[----:B-1----:R1:W2:Y:S02]  /*270f0*/  SYNCS.PHASECHK.TRANS64.TRYWAIT P0, [R9+URZ+0x2d820], R0 ;  /* 0x02d82000090075a7 */ /* 0x0022a4000800017f */
[----:B--2---:R-:W-:Y:S05]  /*27100*/  @!P0 NANOSLEEP.SYNCS 0x989680 ;  /* 0x009896800000895d */ /* 0x004fea0003900000 */
[----:B------:R-:W2:Y:S02]  /*27110*/  @!P0 SYNCS.PHASECHK.TRANS64 P0, [R9+URZ+0x2d820], R0 ;  /* 0x02d82000090085a7 */ /* 0x000ea4000800007f */
[----:B--2---:R-:W-:Y:S05]  /*27120*/  @!P0 BRA `(.L_x_11129) ;  /* 0xfffffffc00f08947 */ /* 0x004fea000383ffff */
[----:B------:R-:W-:Y:S05]  /*27130*/  BRA `(.L_x_11243) ;  /* 0xffffffd400587947 */ /* 0x000fea000383ffff */
.L_x_11130:
        /* <DEDUP_REMOVED lines=11> */
.L_x_11245:
[----:B------:R-:W-:Y:S05]  /*271f0*/  BSYNC B0 ;  /* 0x0000000000007941 */ /* 0x000fea0003800000 */
.L_x_11244:
[----:B------:R-:W-:Y:S05]  /*27200*/  BRA `(.L_x_11246) ;  /* 0xffffffd400407947 */ /* 0x000fea000383ffff */
.L_x_11131:
[----:B------:R-:W-:Y:S01]  /*27210*/  BSSY B0, `(.L_x_11247) ;  /* 0x0000006000007945 */ /* 0x000fe20003800000 */
[----:B------:R-:W-:-:S07]  /*27220*/  IMAD.MOV.U32 R15, RZ, RZ, -0x1 ;  /* 0xffffffffff0f7424 */ /* 0x000fce00078e00ff */
[----:B01----:R-:W-:Y:S05]  /*27230*/  WARPSYNC.COLLECTIVE R15, `(.L_x_11248) ;  /* 0x000000000f0c7348 */ /* 0x003fea0003c00000 */
[----:B------:R-:W-:Y:S02]  /*27240*/  ELECT P6, UR62, PT ;  /* 0x00000000003e782f */ /* 0x000fe400038c0000 */
[----:B------:R-:W-:Y:S01]  /*27250*/  MOV R14, UR62 ;  /* 0x0000003e000e7c02 */ /* 0x000fe20008000f00 */
[----:B01----:R-:W-:Y:S10]  /*27260*/  ENDCOLLECTIVE ;  /* 0x000000000000791b */ /* 0x003ff40003800000 */
.L_x_11248:
[----:B------:R-:W-:Y:S05]  /*27270*/  BSYNC B0 ;  /* 0x0000000000007941 */ /* 0x000fea0003800000 */
.L_x_11247:
[----:B------:R-:W-:Y:S05]  /*27280*/  BRA `(.L_x_11249) ;  /* 0xffffffd400347947 */ /* 0x000fea000383ffff */
.L_x_11133:
[----:B-1----:R1:W2:Y:S02]  /*27290*/  SYNCS.PHASECHK.TRANS64.TRYWAIT P0, [R5+URZ], R4 ;  /* 0x00000004050075a7 */ /* 0x0022a4000800017f */
[----:B--2---:R-:W-:Y:S05]  /*272a0*/  @!P0 NANOSLEEP.SYNCS 0x989680 ;  /* 0x009896800000895d */ /* 0x004fea0003900000 */
[----:B------:R-:W2:Y:S02]  /*272b0*/  @!P0 SYNCS.PHASECHK.TRANS64 P0, [R5+URZ], R4 ;  /* 0x00000004050085a7 */ /* 0x000ea4000800007f */
[----:B--2---:R-:W-:Y:S05]  /*272c0*/  @!P0 BRA `(.L_x_11133) ;  /* 0xfffffffc00f08947 */ /* 0x004fea000383ffff */
[----:B------:R-:W-:Y:S05]  /*272d0*/  BRA `(.L_x_11250) ;  /* 0xffffffd400687947 */ /* 0x000fea000383ffff */
.L_x_11134:
[----:B--2---:R2:W3:Y:S02]  /*272e0*/  SYNCS.PHASECHK.TRANS64.TRYWAIT P0, [R3+URZ], R2 ;  /* 0x00000002030075a7 */ /* 0x0044e4000800017f */
[----:B---3--:R-:W-:Y:S05]  /*272f0*/  @!P0 NANOSLEEP.SYNCS 0x989680 ;  /* 0x009896800000895d */ /* 0x008fea0003900000 */
[----:B------:R-:W3:Y:S02]  /*27300*/  @!P0 SYNCS.PHASECHK.TRANS64 P0, [R3+URZ], R2 ;  /* 0x00000002030085a7 */ /* 0x000ee4000800007f */
[----:B---3--:R-:W-:Y:S05]  /*27310*/  @!P0 BRA `(.L_x_11134) ;  /* 0xfffffffc00f08947 */ /* 0x008fea000383ffff */
[----:B------:R-:W-:Y:S05]  /*27320*/  BRA `(.L_x_11251) ;  /* 0xffffffd4005c7947 */ /* 0x000fea000383ffff */
.L_x_11136:
[----:B---3--:R3:W4:Y:S02]  /*27330*/  SYNCS.PHASECHK.TRANS64.TRYWAIT P0, [R19+URZ], R4 ;  /* 0x00000004130075a7 */ /* 0x008724000800017f */
[----:B----4-:R-:W-:Y:S05]  /*27340*/  @!P0 NANOSLEEP.SYNCS 0x989680 ;  /* 0x009896800000895d */ /* 0x010fea0003900000 */
[----:B------:R-:W4:Y:S02]  /*27350*/  @!P0 SYNCS.PHASECHK.TRANS64 P0, [R19+URZ], R4 ;  /* 0x00000004130085a7 */ /* 0x000f24000800007f */
[----:B----4-:R-:W-:Y:S05]  /*27360*/  @!P0 BRA `(.L_x_11136) ;  /* 0xfffffffc00f08947 */ /* 0x010fea000383ffff */
[----:B------:R-:W-:Y:S05]  /*27370*/  BRA `(.L_x_11252) ;  /* 0xffffffd400607947 */ /* 0x000fea000383ffff */
.L_x_11253:
        /* <DEDUP_REMOVED lines=16> */
.L_x_14871:


//--------------------- .text._ZN7cutlass13device_kernelIN5flash11enable_sm90INS1_16FlashAttnFwdSm90INS1_25CollectiveMainloopFwdSm90ILi2EN4cute5tupleIJNS5_1CILi1EEES8_S8_EEENS6_IJNS7_ILi192EEENS7_ILi144EEENS7_ILi96EEEEEELi96ENS_6half_tEfNS_4arch4Sm90ELb1ELb0ELb0ELb0ELb0ELb0ELb0ELb0ELb1ELb1ELb1ELb0EEENS1_21CollectiveEpilogueFwdINS6_IJSA_SC_SB_EEES9_SE_SG_Li384ELb0ELb1ELb1ELb0EEENS1_19SingleTileSchedulerILb0ELb1ELb1ELi192EEEEEEEEEvNT_6ParamsE --------------------------
	.section	.text._ZN7cutlass13device_kernelIN5flash11enable_sm90INS1_16FlashAttnFwdSm90INS1_25CollectiveMainloopFwdSm90ILi2EN4cute5tupleIJNS5_1CILi1EEES8_S8_EEENS6_IJNS7_ILi192EEENS7_ILi144EEENS7_ILi96EEEEEELi96ENS_6half_tEfNS_4arch4Sm90ELb1ELb0ELb0ELb0ELb0ELb0ELb0ELb0ELb1ELb1ELb1ELb0EEENS1_21CollectiveEpilogueFwdINS6_IJSA_SC_SB_EEES9_SE_SG_Li384ELb0ELb1ELb1ELb0EEENS1_19SingleTileSchedulerILb0ELb1ELb1ELi192EEEEEEEEEvNT_6ParamsE,"ax",@progbits
	.align	128
.text._ZN7cutlass13device_kernelIN5flash11enable_sm90INS1_16FlashAttnFwdSm90INS1_25CollectiveMainloopFwdSm90ILi2EN4cute5tupleIJNS5_1CILi1EEES8_S8_EEENS6_IJNS7_ILi192EEENS7_ILi144EEENS7_ILi96EEEEEELi96ENS_6half_tEfNS_4arch4Sm90ELb1ELb0ELb0ELb0ELb0ELb0ELb0ELb0ELb1ELb1ELb1ELb0EEENS1_21CollectiveEpilogueFwdINS6_IJSA_SC_SB_EEES9_SE_SG_Li384ELb0ELb1ELb1ELb0EEENS1_19SingleTileSchedulerILb0ELb1ELb1ELi192EEEEEEEEEvNT_6ParamsE:
        .type           _ZN7cutlass13device_kernelIN5flash11enable_sm90INS1_16FlashAttnFwdSm90INS1_25CollectiveMainloopFwdSm90ILi2EN4cute5tupleIJNS5_1CILi1EEES8_S8_EEENS6_IJNS7_ILi192EEENS7_ILi144EEENS7_ILi96EEEEEELi96ENS_6half_tEfNS_4arch4Sm90ELb1ELb0ELb0ELb0ELb0ELb0ELb0ELb0ELb1ELb1ELb1ELb0EEENS1_21CollectiveEpilogueFwdINS6_IJSA_SC_SB_EEES9_SE_SG_Li384ELb0ELb1ELb1ELb0EEENS1_19SingleTileSchedulerILb0ELb1ELb1ELi192EEEEEEEEEvNT_6ParamsE,@function
        .size           _ZN7cutlass13device_kernelIN5flash11enable_sm90INS1_16FlashAttnFwdSm90INS1_25CollectiveMainloopFwdSm90ILi2EN4cute5tupleIJNS5_1CILi1EEES8_S8_EEENS6_IJNS7_ILi192EEENS7_ILi144EEENS7_ILi96EEEEEELi96ENS_6half_tEfNS_4arch4Sm90ELb1ELb0ELb0ELb0ELb0ELb0ELb0ELb0ELb1ELb1ELb1ELb0EEENS1_21CollectiveEpilogueFwdINS6_IJSA_SC_SB_EEES9_SE_SG_Li384ELb0ELb1ELb1ELb0EEENS1_19SingleTileSchedulerILb0ELb1ELb1ELi192EEEEEEEEEvNT_6ParamsE,(.L_x_14872 - _ZN7cutlass13device_kernelIN5flash11enable_sm90INS1_16FlashAttnFwdSm90INS1_25CollectiveMainloopFwdSm90ILi2EN4cute5tupleIJNS5_1CILi1EEES8_S8_EEENS6_IJNS7_ILi192EEENS7_ILi144EEENS7_ILi96EEEEEELi96ENS_6half_tEfNS_4arch4Sm90ELb1ELb0ELb0ELb0ELb0ELb0ELb0ELb0ELb1ELb1ELb1ELb0EEENS1_21CollectiveEpilogueFwdINS6_IJSA_SC_SB_EEES9_SE_SG_Li384ELb0ELb1ELb1ELb0EEENS1_19SingleTileSchedulerILb0ELb1ELb1ELi192EEEEEEEEEvNT_6ParamsE)
        .other          _ZN7cutlass13device_kernelIN5flash11enable_sm90INS1_16FlashAttnFwdSm90INS1_25CollectiveMainloopFwdSm90ILi2EN4cute5tupleIJNS5_1CILi1EEES8_S8_EEENS6_IJNS7_ILi192EEENS7_ILi144EEENS7_ILi96EEEEEELi96ENS_6half_tEfNS_4arch4Sm90ELb1ELb0ELb0ELb0ELb0ELb0ELb0ELb0ELb1ELb1ELb1ELb0EEENS1_21CollectiveEpilogueFwdINS6_IJSA_SC_SB_EEES9_SE_SG_Li384ELb0ELb1ELb1ELb0EEENS1_19SingleTileSchedulerILb0ELb1ELb1ELi192EEEEEEEEEvNT_6ParamsE,@"STO_CUDA_ENTRY STV_DEFAULT"
_ZN7cutlass13device_kernelIN5flash11enable_sm90INS1_16FlashAttnFwdSm90INS1_25CollectiveMainloopFwdSm90ILi2EN4cute5tupleIJNS5_1CILi1EEES8_S8_EEENS6_IJNS7_ILi192EEENS7_ILi144EEENS7_ILi96EEEEEELi96ENS_6half_tEfNS_4arch4Sm90ELb1ELb0ELb0ELb0ELb0ELb0ELb0ELb0ELb1ELb1ELb1ELb0EEENS1_21CollectiveEpilogueFwdINS6_IJSA_SC_SB_EEES9_SE_SG_Li384ELb0ELb1ELb1ELb0EEENS1_19SingleTileSchedulerILb0ELb1ELb1ELi192EEEEEEEEEvNT_6ParamsE:
        /* <DEDUP_REMOVED lines=17> */
.L_x_11255:
[----:B------:R-:W-:Y:S05]  /*0110*/  BSYNC B0 ;  /* 0x0000000000007941 */ /* 0x000fea0003800000 */
.L_x_11254:
        /* <DEDUP_REMOVED lines=40> */
.L_x_11256:
        /* <DEDUP_REMOVED lines=22> */
.L_x_11257:
        /* <DEDUP_REMOVED lines=18> */
.L_x_11258:
        /* <DEDUP_REMOVED lines=22> */
.L_x_11259:
        /* <DEDUP_REMOVED lines=22> */
.L_x_11260:
        /* <DEDUP_REMOVED lines=9> */
.L_x_11263:
        /* <DEDUP_REMOVED lines=19> */
[----:B------:R2:W-:Y:S01]  /*0aa0*/  STL [R1], R5 ;  /* 0x0000000501007387 */ /* 0x0005e20000100800 */
        /* <DEDUP_REMOVED lines=8> */
[----:B------:R-:W3:Y:S08]  /*0b30*/  LDC.64 R8, c[0x0][0x418] ;  /* 0x00010600ff087b82 */ /* 0x000ef00000000a00 */
[----:B------:R-:W4:Y:S01]  /*0b40*/  LDC R3, c[0x0][0x288] ;  /* 0x0000a200ff037b82 */ /* 0x000f220000000800 */
[----:B0-----:R-:W-:-:S07]  /*0b50*/  ISETP.NE.AND P1, PT, R0, 0x1, PT ;  /* 0x000000010000780c */ /* 0x001fce0003f25270 */
[----:B------:R-:W0:Y:S01]  /*0b60*/  LDC R16, c[0x0][0x424] ;  /* 0x00010900ff107b82 */ /* 0x000e220000000800 */
[----:B---3--:R-:W-:-:S07]  /*0b70*/  ISETP.NE.U32.AND P0, PT, R8, RZ, PT ;  /* 0x000000ff0800720c */ /* 0x008fce0003f05070 */
[----:B------:R-:W3:Y:S01]  /*0b80*/  LDC R19, c[0x0][0x2f0] ;  /* 0x0000bc00ff137b82 */ /* 0x000ee20000000800 */
[----:B-1----:R-:W-:Y:S01]  /*0b90*/  IMAD R17, R17, 0xc0, RZ ;  /* 0x000000c011117824 */ /* 0x002fe200078e02ff */
[----:B------:R-:W-:-:S03]  /*0ba0*/  ISETP.NE.AND.EX P0, PT, R9, RZ, PT, P0 ;  /* 0x000000ff0900720c */ /* 0x000fc60003f05300 */
[----:B------:R-:W-:Y:S01]  /*0bb0*/  @P1 VIADD R0, R17, 0xbf ;  /* 0x000000bf11001836 */ /* 0x000fe20000000000 */
[----:B----4-:R-:W-:Y:S02]  /*0bc0*/  IADD3 R3, -R3, 0x90, RZ ;  /* 0x0000009003037810 */ /* 0x010fe40007ffe1ff */
[----:B--2---:R-:W1:Y:S08]  /*0bd0*/  @P1 LDC R5, c[0x0][0x44c] ;  /* 0x00011300ff051b82 */ /* 0x004e700000000800 */
[----:B------:R-:W2:Y:S01]  /*0be0*/  @P1 LDC R7, c[0x0][0x450] ;  /* 0x00011400ff071b82 */ /* 0x000ea20000000800 */
[----:B0-----:R-:W-:-:S02]  /*0bf0*/  SEL R16, R16, 0x1, P0 ;  /* 0x0000000110107807 */ /* 0x001fc40000000000 */
[----:B------:R-:W-:-:S03]  /*0c00*/  ISETP.NE.AND P0, PT, R4, RZ, PT ;  /* 0x000000ff0400720c */ /* 0x000fc60003f05270 */
[----:B---3--:R-:W-:Y:S02]  /*0c10*/  IMAD R3, R16, R19, R3 ;  /* 0x0000001310037224 */ /* 0x008fe400078e0203 */
[----:B-1----:R-:W-:-:S08]  /*0c20*/  @P1 IMAD.HI.U32 R2, R0, R5, RZ ;  /* 0x0000000500021227 */ /* 0x002fd000078e00ff */
[----:B------:R-:W0:Y:S01]  /*0c30*/  @!P0 LDC R4, c[0x0][0x9f0] ;  /* 0x00027c00ff048b82 */ /* 0x000e220000000800 */
[----:B------:R-:W-:Y:S01]  /*0c40*/  VIADD R0, R17, 0xbf ;  /* 0x000000bf11007836 */ /* 0x000fe20000000000 */
[----:B--2---:R-:W-:Y:S01]  /*0c50*/  @P1 SHF.R.U32.HI R0, RZ, R7, R2 ;  /* 0x00000007ff001219 */ /* 0x004fe20000011602 */
        /* <DEDUP_REMOVED lines=38> */
.L_x_11265:
        /* <DEDUP_REMOVED lines=70> */
.L_x_11267:
[----:B------:R-:W-:Y:S02]  /*1320*/  SHF.L.U32 R0, RZ, 0x1f, RZ ;  /* 0x0000001fff007819 */ /* 0x000fe400000006ff */
[----:B------:R-:W-:Y:S02]  /*1330*/  LOP3.LUT R27, R27, 0x1, RZ, 0xfc, !PT ;  /* 0x000000011b1b7812 */ /* 0x000fe400078efcff */
[----:B------:R-:W0:Y:S02]  /*1340*/  SYNCS.PHASECHK.TRANS64.TRYWAIT P1, [UR56+0x31c00], R0 ;  /* 0x031c0000ff0075a7 */ /* 0x000e240008020178 */
[----:B------:R-:W-:Y:S01]  /*1350*/  ISETP.NE.AND P0, PT, R27, 0x3, PT ;  /* 0x000000031b00780c */ /* 0x000fe20003f05270 */
[----:B0-----:R-:W-:-:S12]  /*1360*/  @!P1 BRA `(.L_x_11268) ;  /* 0x0000011400c89947 */ /* 0x001fd80003800000 */
.L_x_11389:
[----:B------:R-:W-:Y:S05]  /*1370*/  @!P0 BRA `(.L_x_11269) ;  /* 0x0000000000048947 */ /* 0x000fea0003800000 */
[----:B------:R-:W-:Y:S01]  /*1380*/  BPT.TRAP 0x1 ;  /* 0x000000040000795c */ /* 0x000fe20000300000 */
.L_x_11269:
[----:B------:R1:W2:Y:S01]  /*1390*/  SYNCS.PHASECHK.TRANS64.TRYWAIT P2, [UR56+0x31c30], R0 ;  /* 0x031c3000ff0075a7 */ /* 0x0002a20008040178 */
[----:B------:R-:W-:Y:S05]  /*13a0*/  @!P0 BRA `(.L_x_11270) ;  /* 0x0000000000048947 */ /* 0x000fea0003800000 */
[----:B------:R-:W-:Y:S01]  /*13b0*/  BPT.TRAP 0x1 ;  /* 0x000000040000795c */ /* 0x000fe20000300000 */
.L_x_11270:
[----:B------:R-:W-:Y:S01]  /*13c0*/  IMAD.U32 R2, RZ, RZ, UR36 ;  /* 0x00000024ff027e24 */ /* 0x000fe2000f8e00ff */
[----:B------:R-:W-:-:S04]  /*13d0*/  ISETP.NE.AND P1, PT, R28, RZ, PT ;  /* 0x000000ff1c00720c */ /* 0x000fc80003f25270 */
[----:B------:R-:W-:Y:S01]  /*13e0*/  LOP3.LUT R2, R2, 0x10000, RZ, 0xfc, !PT ;  /* 0x0001000002027812 */ /* 0x000fe200078efcff */
[----:B--2---:R-:W-:Y:S08]  /*13f0*/  @P2 BRA `(.L_x_11271) ;  /* 0x0000000000082947 */ /* 0x004ff00003800000 */
[----:B------:R-:W2:Y:S02]  /*1400*/  SYNCS.PHASECHK.TRANS64.TRYWAIT P2, [UR56+0x31c30], R0 ;  /* 0x031c3000ff0075a7 */ /* 0x000ea40008040178 */
[----:B--2---:R-:W-:Y:S05]  /*1410*/  @!P2 BRA `(.L_x_11272) ;  /* 0x0000011400b4a947 */ /* 0x004fea0003800000 */
.L_x_11271:
[----:B------:R-:W-:Y:S05]  /*1420*/  WARPSYNC.ALL ;  /* 0x0000000000007948 */ /* 0x000fea0003800000 */
[----:B0-----:R-:W-:Y:S01]  /*1430*/  IMAD.MOV.U32 R3, RZ, RZ, -0x7fffffe0 ;  /* 0x80000020ff037424 */ /* 0x001fe200078e00ff */
[----:B------:R-:W-:Y:S01]  /*1440*/  UIADD3 UR4, UR56, 0x16a00, URZ ;  /* 0x00016a0038047890 */ /* 0x000fe2000fffe03f */
[C---:B------:R-:W-:Y:S01]  /*1450*/  R2UR UR8, R2.reuse ;  /* 0x00000000020872ca */ /* 0x040fe200000e0000 */
[----:B------:R-:W-:Y:S02]  /*1460*/  WARPGROUP.ARRIVE ;  /* 0x00000000000079c5 */ /* 0x000fe40000000000 */
        /* <DEDUP_REMOVED lines=15> */
[----:B------:R-:W-:Y:S01]  /*1560*/  UIADD3 UR6, UR7, 0x80, URZ ;  /* 0x0000008007067890 */ /* 0x000fe2000fffe03f */
[----:B------:R-:W-:Y:S01]  /*1570*/  R2UR UR21, R3 ;  /* 0x00000000031572ca */ /* 0x000fe200000e0000 */
[----:B------:R-:W-:Y:S01]  /*1580*/  UMOV UR10, UR7 ;  /* 0x00000007000a7c82 */ /* 0x000fe20008000000 */
[----:B------:R-:W-:Y:S01]  /*1590*/  UMOV UR27, 0x80000020 ;  /* 0x80000020001b7882 */ /* 0x000fe20000000000 */
[----:B------:R-:W-:Y:S01]  /*15a0*/  HGMMA.64x16x16.F32 R88, gdesc[UR8], RZ, !UPT, gsb0 ;  /* 0x00200000085879f0 */ /* 0x000fe2000c0008ff */
[----:B------:R-:W-:Y:S01]  /*15b0*/  UMOV UR14, UR4 ;  /* 0x00000004000e7c82 */ /* 0x000fe20008000000 */
[----:B------:R-:W-:Y:S01]  /*15c0*/  UIADD3 UR8, UR7, 0xc0, URZ ;  /* 0x000000c007087890 */ /* 0x000fe2000fffe03f */
[----:B------:R-:W-:Y:S01]  /*15d0*/  R2UR UR4, R2 ;  /* 0x00000000020472ca */ /* 0x000fe200000e0000 */
[----:B------:R-:W-:Y:S01]  /*15e0*/  UMOV UR18, UR6 ;  /* 0x0000000600127c82 */ /* 0x000fe20008000000 */
[----:B------:R-:W-:Y:S01]  /*15f0*/  UIADD3 UR10, UR7, 0x100, URZ ;  /* 0x00000100070a7890 */ /* 0x000fe2000fffe03f */
[----:B------:R-:W0:Y:S01]  /*1600*/  LDC R6, c[0x0][0x448] ;  /* 0x00011200ff067b82 */ /* 0x000e220000000800 */
[----:B------:R-:W-:Y:S01]  /*1610*/  UMOV UR23, 0x80000020 ;  /* 0x8000002000177882 */ /* 0x000fe20000000000 */
[----:B------:R-:W-:Y:S01]  /*1620*/  UIADD3 UR6, UR7, 0x140, URZ ;  /* 0x0000014007067890 */ /* 0x000fe2000fffe03f */
[----:B-12---:R-:W-:Y:S01]  /*1630*/  IMAD.HI R0, R97, 0x55555556, RZ ;  /* 0x5555555661007827 */ /* 0x006fe200078e02ff */
[----:B------:R-:W-:Y:S01]  /*1640*/  UMOV UR26, UR8 ;  /* 0x00000008001a7c82 */ /* 0x000fe20008000000 */
[----:B------:R-:W-:Y:S01]  /*1650*/  UIADD3 UR8, UR7, 0x180, URZ ;  /* 0x0000018007087890 */ /* 0x000fe2000fffe03f */
[----:B------:R-:W-:Y:S01]  /*1660*/  LOP3.LUT R5, R96, 0xffffff80, RZ, 0xc0, !PT ;  /* 0xffffff8060057812 */ /* 0x000fe200078ec0ff */
[----:B------:R-:W-:Y:S01]  /*1670*/  UMOV UR22, UR10 ;  /* 0x0000000a00167c82 */ /* 0x000fe20008000000 */
[----:B------:R-:W-:Y:S01]  /*1680*/  UIADD3 UR10, UR7, 0x1c0, URZ ;  /* 0x000001c0070a7890 */ /* 0x000fe2000fffe03f */
[----:B------:R-:W-:Y:S01]  /*1690*/  LEA.HI R0, R0, R0, RZ, 0x1 ;  /* 0x0000000000007211 */ /* 0x000fe200078f08ff */
[----:B------:R-:W-:Y:S01]  /*16a0*/  UIADD3 UR28, UR4, 0x2, URZ ;  /* 0x00000002041c7890 */ /* 0x000fe2000fffe03f */
[----:B------:R-:W-:Y:S01]  /*16b0*/  IMAD.IADD R5, R22, 0x1, -R5 ;  /* 0x0000000116057824 */ /* 0x000fe200078e0a05 */
[----:B------:R-:W-:Y:S01]  /*16c0*/  UIADD3 UR30, UR7, 0x2, URZ ;  /* 0x00000002071e7890 */ /* 0x000fe2000fffe03f */
[----:B------:R-:W-:Y:S01]  /*16d0*/  LEA.HI R4, R23, R22, RZ, 0x2 ;  /* 0x0000001617047211 */ /* 0x000fe200078f10ff */
[----:B------:R-:W-:Y:S01]  /*16e0*/  UMOV UR29, 0x80000020 ;  /* 0x80000020001d7882 */ /* 0x000fe20000000000 */
[----:B------:R-:W-:Y:S01]  /*16f0*/  UMOV UR31, 0x80000020 ;  /* 0x80000020001f7882 */ /* 0x000fe20000000000 */
[----:B------:R-:W-:Y:S01]  /*1700*/  UIADD3 UR5, UR7, 0xc2, URZ ;  /* 0x000000c207057890 */ /* 0x000fe2000fffe03f */
[----:B------:R-:W-:Y:S01]  /*1710*/  IMAD R97, R0, -0x3, R97 ;  /* 0xfffffffd00617824 */ /* 0x000fe200078e0261 */
[----:B------:R-:W-:Y:S01]  /*1720*/  UMOV UR9, 0x80000020 ;  /* 0x8000002000097882 */ /* 0x000fe20000000000 */
[----:B------:R-:W-:Y:S01]  /*1730*/  UMOV UR11, 0x80000020 ;  /* 0x80000020000b7882 */ /* 0x000fe20000000000 */
[----:B------:R-:W-:-:S02]  /*1740*/  SHF.R.S32.HI R0, RZ, 0x1f, R5 ;  /* 0x0000001fff007819 */ /* 0x000fc40000011405 */
[----:B------:R-:W-:Y:S02]  /*1750*/  LOP3.LUT R9, R4, 0xfffffffc, RZ, 0xc0, !PT ;  /* 0xfffffffc04097812 */ /* 0x000fe400078ec0ff */
[-C--:B------:R-:W-:Y:S02]  /*1760*/  LEA.HI R4, R0, R5.reuse, RZ, 0x2 ;  /* 0x0000000500047211 */ /* 0x080fe400078f10ff */
[----:B0-----:R-:W-:Y:S01]  /*1770*/  ISETP.NE.AND P2, PT, R6, 0x1, PT ;  /* 0x000000010600780c */ /* 0x001fe20003f45270 */
[----:B------:R-:W-:Y:S01]  /*1780*/  IMAD.IADD R9, R22, 0x1, -R9 ;  /* 0x0000000116097824 */ /* 0x000fe200078e0a09 */
[----:B------:R-:W-:Y:S02]  /*1790*/  LEA.HI R6, R0, R5, RZ, 0x5 ;  /* 0x0000000500067211 */ /* 0x000fe400078f28ff */
[--C-:B------:R-:W-:Y:S02]  /*17a0*/  SHF.R.S32.HI R0, RZ, 0x2, R4.reuse ;  /* 0x00000002ff007819 */ /* 0x100fe40000011404 */
[----:B------:R-:W-:-:S02]  /*17b0*/  SHF.R.S32.HI R7, RZ, 0x1f, R4 ;  /* 0x0000001fff077819 */ /* 0x000fc40000011404 */
[----:B------:R-:W-:Y:S02]  /*17c0*/  SHF.R.S32.HI R6, RZ, 0x5, R6 ;  /* 0x00000005ff067819 */ /* 0x000fe40000011406 */
[-C--:B------:R-:W-:Y:S02]  /*17d0*/  LEA.HI R7, R7, R0.reuse, RZ, 0x3 ;  /* 0x0000000007077211 */ /* 0x080fe400078f18ff */
[----:B------:R-:W-:Y:S01]  /*17e0*/  LEA.HI R8, R9, R9, RZ, 0x1 ;  /* 0x0000000909087211 */ /* 0x000fe200078f08ff */
[----:B------:R-:W-:Y:S01]  /*17f0*/  IMAD R6, R6, 0x10, R17 ;  /* 0x0000001006067824 */ /* 0x000fe200078e0211 */
[----:B------:R-:W-:Y:S02]  /*1800*/  LOP3.LUT R7, R7, 0xfffffff8, RZ, 0xc0, !PT ;  /* 0xfffffff807077812 */ /* 0x000fe400078ec0ff */
[----:B------:R-:W-:Y:S02]  /*1810*/  LOP3.LUT R8, R8, 0x1ffffffe, RZ, 0xc0, !PT ;  /* 0x1ffffffe08087812 */ /* 0x000fe400078ec0ff */
[----:B------:R-:W-:Y:S01]  /*1820*/  IADD3 R6, R6, R0, -R7 ;  /* 0x0000000006067210 */ /* 0x000fe20007ffe807 */
[----:B------:R-:W-:-:S02]  /*1830*/  WARPGROUP.DEPBAR.LE gsb0, 0x0 ;  /* 0x00008000000079c5 */ /* 0x000fc40000010000 */
[----:B------:R-:W-:Y:S01]  /*1840*/  WARPGROUP.ARRIVE ;  /* 0x00000000000079c5 */ /* 0x000fe20000000000 */
[----:B------:R-:W0:Y:S01]  /*1850*/  @P2 LDC R0, c[0x0][0x44c] ;  /* 0x00011300ff002b82 */ /* 0x000e220000000800 */
[----:B------:R-:W-:Y:S01]  /*1860*/  IMAD.IADD R9, R9, 0x1, -R8 ;  /* 0x0000000109097824 */ /* 0x000fe200078e0a08 */
[----:B------:R-:W-:Y:S01]  /*1870*/  LOP3.LUT R12, R4, 0x7ffffffc, RZ, 0xc0, !PT ;  /* 0x7ffffffc040c7812 */ /* 0x000fe200078ec0ff */
[----:B------:R-:W-:Y:S02]  /*1880*/  IMAD R6, R97, 0x40, R6 ;  /* 0x0000004061067824 */ /* 0x000fe400078e0206 */
[----:B------:R-:W-:Y:S01]  /*1890*/  HGMMA.64x16x16.F32 R80, gdesc[UR12], RZ, !UPT, gsb0 ;  /* 0x002000000c5079f0 */ /* 0x000fe2000c0008ff */
[----:B------:R-:W-:Y:S01]  /*18a0*/  R2UR UR12, R2 ;  /* 0x00000000020c72ca */ /* 0x000fe200000e0000 */
[----:B------:R-:W-:Y:S01]  /*18b0*/  UMOV UR14, UR6 ;  /* 0x00000006000e7c82 */ /* 0x000fe20008000000 */
[----:B------:R-:W-:Y:S01]  /*18c0*/  R2UR UR13, R3 ;  /* 0x00000000030d72ca */ /* 0x000fe200000e0000 */
[----:B------:R-:W-:Y:S01]  /*18d0*/  UMOV UR15, 0x80000020 ;  /* 0x80000020000f7882 */ /* 0x000fe20000000000 */
[----:B------:R-:W-:Y:S01]  /*18e0*/  UIADD3 UR6, UR7, 0x200, URZ ;  /* 0x0000020007067890 */ /* 0x000fe2000fffe03f */
[----:B------:R-:W1:Y:S01]  /*18f0*/  @P2 LDC R7, c[0x0][0x450] ;  /* 0x00011400ff072b82 */ /* 0x000e620000000800 */
[----:B------:R-:W-:-:S02]  /*1900*/  IMAD R9, R9, 0x8, R6 ;  /* 0x0000000809097824 */ /* 0x000fc400078e0206 */
[----:B------:R-:W-:Y:S02]  /*1910*/  IMAD.IADD R12, R5, 0x1, -R12 ;  /* 0x00000001050c7824 */ /* 0x000fe400078e0a0c */
[----:B------:R-:W-:-:S03]  /*1920*/  IMAD.MOV.U32 R20, RZ, RZ, R9 ;  /* 0x000000ffff147224 */ /* 0x000fc600078e0009 */
[----:B------:R-:W2:Y:S01]  /*1930*/  LDC R6, c[0x0][0x288] ;  /* 0x0000a200ff067b82 */ /* 0x000ea20000000800 */
[----:B0-----:R-:W-:-:S05]  /*1940*/  @P2 IMAD.HI.U32 R0, R9, R0, RZ ;  /* 0x0000000009002227 */ /* 0x001fca00078e00ff */
[----:B-1----:R-:W-:Y:S01]  /*1950*/  @P2 SHF.R.U32.HI R20, RZ, R7, R0 ;  /* 0x00000007ff142219 */ /* 0x002fe20000011600 */
[----:B------:R-:W-:Y:S02]  /*1960*/  IMAD.MOV.U32 R7, RZ, RZ, -0x90 ;  /* 0xffffff70ff077424 */ /* 0x000fe400078e00ff */
[C---:B------:R-:W-:Y:S02]  /*1970*/  IMAD R0, R18.reuse, -0x90, R19 ;  /* 0xffffff7012007824 */ /* 0x040fe400078e0213 */
[----:B------:R-:W0:Y:S01]  /*1980*/  SHFL.IDX PT, R8, R20, 0x1, 0x1c1f ;  /* 0x003c1f0014087f89 */ /* 0x000e2200000e0000 */
[----:B------:R-:W-:Y:S02]  /*1990*/  IMAD R7, R18, R7, 0x91 ;  /* 0x0000009112077424 */ /* 0x000fe400078e0207 */
[----:B------:R-:W-:Y:S01]  /*19a0*/  VIADD R5, R0, 0x90 ;  /* 0x0000009000057836 */ /* 0x000fe20000000000 */
[----:B------:R-:W1:Y:S01]  /*19b0*/  SHFL.IDX PT, R20, R20, RZ, 0x1c1f ;  /* 0x001c1fff14147589 */ /* 0x000e6200000e0000 */
[----:B------:R-:W-:-:S02]  /*19c0*/  IMAD R7, R12, -0x2, R7 ;  /* 0xfffffffe0c077824 */ /* 0x000fc400078e0207 */
[----:B------:R-:W-:-:S03]  /*19d0*/  IMAD R10, R12, -0x2, R5 ;  /* 0xfffffffe0c0a7824 */ /* 0x000fc600078e0205 */
[----:B--2---:R-:W-:Y:S01]  /*19e0*/  IADD3 R97, R7, -R6, R19 ;  /* 0x8000000607617210 */ /* 0x004fe20007ffe013 */
[----:B------:R-:W-:Y:S02]  /*19f0*/  WARPGROUP.DEPBAR.LE gsb0, 0x0 ;  /* 0x00008000000079c5 */ /* 0x000fe40000010000 */
[----:B------:R-:W-:Y:S01]  /*1a00*/  WARPGROUP.ARRIVE ;  /* 0x00000000000079c5 */ /* 0x000fe20000000000 */
[----:B0-----:R-:W-:-:S05]  /*1a10*/  VIADDMNMX R8, R8, R97, R10, PT ;  /* 0x0000006108087246 */ /* 0x001fca000380010a */
[----:B------:R-:W-:Y:S01]  /*1a20*/  HGMMA.64x16x16.F32 R72, gdesc[UR16], RZ, !UPT, gsb0 ;  /* 0x00200000104879f0 */ /* 0x000fe2000c0008ff */
[----:B------:R-:W-:Y:S01]  /*1a30*/  R2UR UR16, R2 ;  /* 0x00000000021072ca */ /* 0x000fe200000e0000 */
[----:B------:R-:W-:Y:S01]  /*1a40*/  UMOV UR18, UR8 ;  /* 0x0000000800127c82 */ /* 0x000fe20008000000 */
[----:B------:R-:W-:Y:S01]  /*1a50*/  R2UR UR17, R3 ;  /* 0x00000000031172ca */ /* 0x000fe200000e0000 */
[----:B------:R-:W-:Y:S01]  /*1a60*/  UMOV UR19, 0x80000020 ;  /* 0x8000002000137882 */ /* 0x000fe20000000000 */
[----:B------:R-:W-:Y:S01]  /*1a70*/  UIADD3 UR8, UR4, 0x300, URZ ;  /* 0x0000030004087890 */ /* 0x000fe2000fffe03f */
[C---:B------:R-:W-:Y:S02]  /*1a80*/  ISETP.GT.AND P3, PT, R8.reuse, RZ, PT ;  /* 0x000000ff0800720c */ /* 0x040fe40003f64270 */
[C---:B------:R-:W-:Y:S02]  /*1a90*/  ISETP.GT.AND P4, PT, R8.reuse, 0x1, PT ;  /* 0x000000010800780c */ /* 0x040fe40003f84270 */
[----:B------:R-:W-:-:S02]  /*1aa0*/  ISETP.GT.AND P5, PT, R8, 0x8, PT ;  /* 0x000000080800780c */ /* 0x000fc40003fa4270 */
[----:B-1----:R-:W-:Y:S01]  /*1ab0*/  VIADDMNMX R10, R20, R97, R10, PT ;  /* 0x00000061140a7246 */ /* 0x002fe2000380010a */
        /* <DEDUP_REMOVED lines=250> */
[C---:B------:R-:W-:Y:S02]  /*2a60*/  ISETP.GT.AND P4, PT, R8.reuse, 0x10, PT ;  /* 0x000000100800780c */ /* 0x040fe40003f84270 */
[----:B------:R-:W-:Y:S02]  /*2a70*/  FSEL R95, R95, -INF , P3 ;  /* 0xff8000005f5f7808 */ /* 0x000fe40001800000 */
[----:B------:R-:W-:Y:S02]  /*2a80*/  FMNMX.FTZ R0, R129, R0, !PT ;  /* 0x0000000081007209 */ /* 0x000fe40007810000 */
[----:B------:R-:W-:Y:S02]  /*2a90*/  ISETP.GT.AND P3, PT, R8, 0x11, PT ;  /* 0x000000110800780c */ /* 0x000fe40003f64270 */
[----:B------:R-:W-:Y:S02]  /*2aa0*/  FMNMX.FTZ R0, R95, R0, !PT ;  /* 0x000000005f007209 */ /* 0x000fe40007810000 */
[----:B------:R-:W-:Y:S01]  /*2ab0*/  ISETP.GT.AND P5, PT, R10, 0x8, PT ;  /* 0x000000080a00780c */ /* 0x000fe20003fa4270 */
[----:B------:R-:W-:-:S02]  /*2ac0*/  WARPGROUP.DEPBAR.LE gsb0, 0x0 ;  /* 0x00008000000079c5 */ /* 0x000fc40000010000 */
[----:B------:R-:W-:Y:S01]  /*2ad0*/  WARPGROUP.ARRIVE ;  /* 0x00000000000079c5 */ /* 0x000fe20000000000 */
[----:B------:R-:W-:Y:S02]  /*2ae0*/  FSEL R91, R82, -INF , P4 ;  /* 0xff800000525b7808 */ /* 0x000fe40002000000 */
[C---:B------:R-:W-:Y:S02]  /*2af0*/  ISETP.GT.AND P4, PT, R8.reuse, 0x18, PT ;  /* 0x000000180800780c */ /* 0x040fe40003f84270 */
        /* <DEDUP_REMOVED lines=8> */
[C---:B------:R-:W-:Y:S02]  /*2b80*/  ISETP.GT.AND P4, PT, R8.reuse, 0x20, PT ;  /* 0x000000200800780c */ /* 0x040fe40003f84270 */
[----:B------:R-:W-:Y:S02]  /*2b90*/  FSEL R115, R87, -INF , P3 ;  /* 0xff80000057737808 */ /* 0x000fe40001800000 */
[----:B------:R-:W-:Y:S02]  /*2ba0*/  FMNMX.FTZ R0, R111, R0, !PT ;  /* 0x000000006f007209 */ /* 0x000fe40007810000 */
[----:B------:R-:W-:-:S02]  /*2bb0*/  ISETP.GT.AND P3, PT, R8, 0x21, PT ;  /* 0x000000210800780c */ /* 0x000fc40003f64270 */
[----:B------:R-:W-:Y:S01]  /*2bc0*/  FMNMX.FTZ R0, R115, R0, !PT ;  /* 0x0000000073007209 */ /* 0x000fe20007810000 */
[----:B------:R-:W-:Y:S02]  /*2bd0*/  WARPGROUP.DEPBAR.LE gsb0, 0x0 ;  /* 0x00008000000079c5 */ /* 0x000fe40000010000 */
        /* <DEDUP_REMOVED lines=113> */
[----:B------:R-:W-:Y:S01]  /*32f0*/  UMOV UR4, URZ ;  /* 0x0000003f00047c82 */ /* 0x000fe20008000000 */
[----:B------:R-:W-:Y:S01]  /*3300*/  ISETP.GT.AND P4, PT, R10, 0x11, PT ;  /* 0x000000110a00780c */ /* 0x000fe20003f84270 */
[----:B------:R-:W0:Y:S02]  /*3310*/  SHFL.BFLY PT, R5, R8, 0x2, 0x1f ;  /* 0x0c401f0008057f89 */ /* 0x000e2400000e0000 */
        /* <DEDUP_REMOVED lines=10> */
[----:B------:R-:W-:Y:S01]  /*33c0*/  ISETP.GT.AND P3, PT, R10, 0x9, PT ;  /* 0x000000090a00780c */ /* 0x000fe20003f64270 */
[-CC-:B------:R-:W-:Y:S01]  /*33d0*/  FFMA.FTZ R30, R111, R0.reuse, -R4.reuse ;  /* 0x000000006f1e7223 */ /* 0x180fe20000010804 */
[----:B------:R-:W-:Y:S01]  /*33e0*/  FSEL R95, R92, -INF , P5 ;  /* 0xff8000005c5f7808 */ /* 0x000fe20002800000 */
[-CC-:B------:R-:W-:Y:S01]  /*33f0*/  FFMA.FTZ R87, R113, R0.reuse, -R4.reuse ;  /* 0x0000000071577223 */ /* 0x180fe20000010804 */
[----:B------:R-:W-:Y:S01]  /*3400*/  FMNMX.FTZ R20, R91, R89, !PT ;  /* 0x000000595b147209 */ /* 0x000fe20007810000 */
[-CC-:B------:R-:W-:Y:S01]  /*3410*/  FFMA.FTZ R119, R119, R0.reuse, -R4.reuse ;  /* 0x0000000077777223 */ /* 0x180fe20000010804 */
[----:B------:R-:W-:Y:S01]  /*3420*/  FSEL R93, R93, -INF , P3 ;  /* 0xff8000005d5d7808 */ /* 0x000fe20001800000 */
        /* <DEDUP_REMOVED lines=20> */
[----:B------:R-:W1:Y:S01]  /*3570*/  MUFU.EX2 R79, R79 ;  /* 0x0000004f004f7308 */ /* 0x000e620000000800 */
[----:B------:R-:W-:Y:S01]  /*3580*/  FSEL R115, R85, -INF , P4 ;  /* 0xff80000055737808 */ /* 0x000fe20002000000 */
[-CC-:B------:R-:W-:Y:S01]  /*3590*/  FFMA.FTZ R11, R11, R0.reuse, -R4.reuse ;  /* 0x000000000b0b7223 */ /* 0x180fe20000010804 */
[C---:B------:R-:W-:Y:S01]  /*35a0*/  ISETP.GT.AND P3, PT, R10.reuse, 0x20, PT ;  /* 0x000000200a00780c */ /* 0x040fe20003f64270 */
[--C-:B------:R-:W-:Y:S01]  /*35b0*/  FFMA.FTZ R54, R51, R0, -R4.reuse ;  /* 0x0000000033367223 */ /* 0x100fe20000010804 */
[----:B------:R-:W-:Y:S01]  /*35c0*/  FMNMX.FTZ R20, R113, R20, !PT ;  /* 0x0000001471147209 */ /* 0x000fe20007810000 */
[-CC-:B------:R-:W-:Y:S01]  /*35d0*/  FFMA.FTZ R7, R7, R0.reuse, -R4.reuse ;  /* 0x0000000007077223 */ /* 0x180fe20000010804 */
[----:B------:R-:W-:Y:S01]  /*35e0*/  ISETP.GT.AND P4, PT, R10, 0x21, PT ;  /* 0x000000210a00780c */ /* 0x000fe20003f84270 */
[----:B------:R-:W-:Y:S01]  /*35f0*/  FFMA.FTZ R58, R31, R0, -R4 ;  /* 0x000000001f3a7223 */ /* 0x000fe20000010804 */
[----:B0-----:R-:W-:Y:S01]  /*3600*/  FSEL R119, R72, -INF , P3 ;  /* 0xff80000048777808 */ /* 0x001fe20001800000 */
[----:B------:R-:W0:Y:S01]  /*3610*/  MUFU.EX2 R14, R14 ;  /* 0x0000000e000e7308 */ /* 0x000e220000000800 */
[----:B------:R-:W-:-:S02]  /*3620*/  FMNMX.FTZ R20, R115, R20, !PT ;  /* 0x0000001473147209 */ /* 0x000fc40007810000 */
[C---:B------:R-:W-:Y:S02]  /*3630*/  ISETP.GT.AND P3, PT, R10.reuse, 0x28, PT ;  /* 0x000000280a00780c */ /* 0x040fe40003f64270 */
[----:B------:R-:W-:Y:S01]  /*3640*/  FSEL R121, R73, -INF , P4 ;  /* 0xff80000049797808 */ /* 0x000fe20002000000 */
[----:B------:R-:W-:Y:S01]  /*3650*/  FFMA.FTZ R73, R127, R0, -R4 ;  /* 0x000000007f497223 */ /* 0x000fe20000010804 */
[----:B------:R-:W-:Y:S01]  /*3660*/  FMNMX.FTZ R20, R119, R20, !PT ;  /* 0x0000001477147209 */ /* 0x000fe20007810000 */
[----:B------:R-:W-:Y:S01]  /*3670*/  MUFU.EX2 R83, R83 ;  /* 0x0000005300537308 */ /* 0x000fe20000000800 */
[----:B------:R-:W-:Y:S02]  /*3680*/  ISETP.GT.AND P4, PT, R10, 0x29, PT ;  /* 0x000000290a00780c */ /* 0x000fe40003f84270 */
[----:B------:R-:W-:Y:S02]  /*3690*/  FSEL R123, R76, -INF , P3 ;  /* 0xff8000004c7b7808 */ /* 0x000fe40001800000 */
[----:B------:R-:W-:-:S02]  /*36a0*/  FMNMX.FTZ R20, R121, R20, !PT ;  /* 0x0000001479147209 */ /* 0x000fc40007810000 */
[----:B------:R-:W-:Y:S01]  /*36b0*/  FSEL R127, R77, -INF , P4 ;  /* 0xff8000004d7f7808 */ /* 0x000fe20002000000 */
[----:B------:R-:W-:Y:S01]  /*36c0*/  MUFU.EX2 R26, R26 ;  /* 0x0000001a001a7308 */ /* 0x000fe20000000800 */
[C---:B------:R-:W-:Y:S02]  /*36d0*/  ISETP.GT.AND P3, PT, R10.reuse, 0x30, PT ;  /* 0x000000300a00780c */ /* 0x040fe40003f64270 */
[----:B------:R-:W-:Y:S02]  /*36e0*/  FMNMX.FTZ R20, R123, R20, !PT ;  /* 0x000000147b147209 */ /* 0x000fe40007810000 */
[----:B------:R-:W-:Y:S02]  /*36f0*/  ISETP.GT.AND P4, PT, R10, 0x31, PT ;  /* 0x000000310a00780c */ /* 0x000fe40003f84270 */
[----:B------:R-:W-:Y:S01]  /*3700*/  FSEL R129, R64, -INF , P3 ;  /* 0xff80000040817808 */ /* 0x000fe20001800000 */
[----:B------:R-:W-:Y:S01]  /*3710*/  MUFU.EX2 R87, R87 ;  /* 0x0000005700577308 */ /* 0x000fe20000000800 */
        /* <DEDUP_REMOVED lines=15> */
[----:B------:R-:W-:Y:S01]  /*3810*/  FFMA.FTZ R56, R55, R0, -R4 ;  /* 0x0000000037387223 */ /* 0x000fe20000010804 */
[----:B------:R-:W-:Y:S01]  /*3820*/  FMNMX.FTZ R20, R131, R20, !PT ;  /* 0x0000001483147209 */ /* 0x000fe20007810000 */
[----:B------:R-:W-:Y:S01]  /*3830*/  MUFU.EX2 R34, R34 ;  /* 0x0000002200227308 */ /* 0x000fe20000000800 */
[----:B------:R-:W-:-:S02]  /*3840*/  ISETP.GT.AND P3, PT, R10, 0x48, PT ;  /* 0x000000480a00780c */ /* 0x000fc40003f64270 */
[----:B------:R-:W-:Y:S01]  /*3850*/  FSEL R105, R57, -INF , P4 ;  /* 0xff80000039697808 */ /* 0x000fe20002000000 */
[----:B------:R-:W-:Y:S01]  /*3860*/  FFMA.FTZ R57, R99, R0, -R4 ;  /* 0x0000000063397223 */ /* 0x000fe20000010804 */
[----:B------:R-:W-:Y:S02]  /*3870*/  FMNMX.FTZ R20, R135, R20, !PT ;  /* 0x0000001487147209 */ /* 0x000fe40007810000 */
[----:B------:R-:W-:Y:S01]  /*3880*/  ISETP.GT.AND P4, PT, R10, 0x49, PT ;  /* 0x000000490a00780c */ /* 0x000fe20003f84270 */
[----:B------:R-:W-:Y:S01]  /*3890*/  MUFU.EX2 R73, R73 ;  /* 0x0000004900497308 */ /* 0x000fe20000000800 */
[----:B------:R-:W-:Y:S02]  /*38a0*/  FSEL R103, R60, -INF , P3 ;  /* 0xff8000003c677808 */ /* 0x000fe40001800000 */
[----:B------:R-:W-:Y:S02]  /*38b0*/  FMNMX.FTZ R20, R105, R20, !PT ;  /* 0x0000001469147209 */ /* 0x000fe40007810000 */
[----:B------:R-:W-:-:S02]  /*38c0*/  FSEL R99, R61, -INF , P4 ;  /* 0xff8000003d637808 */ /* 0x000fc40002000000 */
[C---:B------:R-:W-:Y:S01]  /*38d0*/  ISETP.GT.AND P3, PT, R10.reuse, 0x50, PT ;  /* 0x000000500a00780c */ /* 0x040fe20003f64270 */
[----:B------:R-:W-:Y:S01]  /*38e0*/  MUFU.EX2 R38, R38 ;  /* 0x0000002600267308 */ /* 0x000fe20000000800 */
        /* <DEDUP_REMOVED lines=8> */
[--C-:B------:R-:W-:Y:S01]  /*3970*/  FFMA.FTZ R49, R107, R0, -R4.reuse ;  /* 0x000000006b317223 */ /* 0x100fe20000010804 */
[----:B------:R-:W-:Y:S02]  /*3980*/  FMNMX.FTZ R20, R85, R20, !PT ;  /* 0x0000001455147209 */ /* 0x000fe40007810000 */
[----:B------:R-:W-:Y:S01]  /*3990*/  ISETP.GT.AND P4, PT, R10, 0x59, PT ;  /* 0x000000590a00780c */ /* 0x000fe20003f84270 */
[----:B------:R-:W-:Y:S01]  /*39a0*/  MUFU.EX2 R42, R42 ;  /* 0x0000002a002a7308 */ /* 0x000fe20000000800 */
[----:B------:R-:W-:Y:S01]  /*39b0*/  FSEL R61, R52, -INF , P3 ;  /* 0xff800000343d7808 */ /* 0x000fe20001800000 */
[----:B------:R-:W-:Y:S01]  /*39c0*/  FFMA.FTZ R52, R27, R0, -R4 ;  /* 0x000000001b347223 */ /* 0x000fe20000010804 */
        /* <DEDUP_REMOVED lines=17> */
[--C-:B------:R-:W-:Y:S01]  /*3ae0*/  FFMA.FTZ R44, R43, R0, -R4.reuse ;  /* 0x000000002b2c7223 */ /* 0x100fe20000010804 */
[----:B------:R-:W-:Y:S02]  /*3af0*/  FMNMX.FTZ R20, R101, R20, !PT ;  /* 0x0000001465147209 */ /* 0x000fe40007810000 */
[----:B------:R-:W-:Y:S01]  /*3b00*/  FSEL R109, R45, -INF , P4 ;  /* 0xff8000002d6d7808 */ /* 0x000fe20002000000 */
[-CC-:B------:R-:W-:Y:S01]  /*3b10*/  FFMA.FTZ R45, R15, R0.reuse, -R4.reuse ;  /* 0x000000000f2d7223 */ /* 0x180fe20000010804 */
[C---:B------:R-:W-:Y:S01]  /*3b20*/  ISETP.GT.AND P3, PT, R10.reuse, 0x70, PT ;  /* 0x000000700a00780c */ /* 0x040fe20003f64270 */
[----:B------:R-:W-:Y:S01]  /*3b30*/  FFMA.FTZ R15, R21, R0, -R4 ;  /* 0x00000000150f7223 */ /* 0x000fe20000010804 */
[----:B------:R-:W-:Y:S01]  /*3b40*/  FMNMX.FTZ R20, R107, R20, !PT ;  /* 0x000000146b147209 */ /* 0x000fe20007810000 */
[----:B------:R-:W-:Y:S01]  /*3b50*/  MUFU.EX2 R40, R40 ;  /* 0x0000002800287308 */ /* 0x000fe20000000800 */
[----:B------:R-:W-:-:S02]  /*3b60*/  ISETP.GT.AND P4, PT, R10, 0x71, PT ;  /* 0x000000710a00780c */ /* 0x000fc40003f84270 */
[----:B------:R-:W-:Y:S01]  /*3b70*/  FSEL R117, R32, -INF , P3 ;  /* 0xff80000020757808 */ /* 0x000fe20001800000 */
[--C-:B------:R-:W-:Y:S01]  /*3b80*/  FFMA.FTZ R32, R63, R0, -R4.reuse ;  /* 0x000000003f207223 */ /* 0x100fe20000010804 */
[----:B------:R-:W-:Y:S02]  /*3b90*/  FMNMX.FTZ R20, R109, R20, !PT ;  /* 0x000000146d147209 */ /* 0x000fe40007810000 */
[C---:B------:R-:W-:Y:S01]  /*3ba0*/  ISETP.GT.AND P3, PT, R10.reuse, 0x78, PT ;  /* 0x000000780a00780c */ /* 0x040fe20003f64270 */
[----:B------:R-:W-:Y:S01]  /*3bb0*/  MUFU.EX2 R41, R41 ;  /* 0x0000002900297308 */ /* 0x000fe20000000800 */
[----:B------:R-:W-:Y:S01]  /*3bc0*/  FSEL R137, R33, -INF , P4 ;  /* 0xff80000021897808 */ /* 0x000fe20002000000 */
[----:B------:R-:W-:Y:S01]  /*3bd0*/  FFMA.FTZ R33, R59, R0, -R4 ;  /* 0x000000003b217223 */ /* 0x000fe20000010804 */
[----:B------:R-:W-:Y:S02]  /*3be0*/  FMNMX.FTZ R20, R117, R20, !PT ;  /* 0x0000001475147209 */ /* 0x000fe40007810000 */
[----:B------:R-:W-:-:S02]  /*3bf0*/  ISETP.GT.AND P4, PT, R10, 0x79, PT ;  /* 0x000000790a00780c */ /* 0x000fc40003f84270 */
[----:B------:R-:W-:Y:S01]  /*3c00*/  FSEL R139, R36, -INF , P3 ;  /* 0xff800000248b7808 */ /* 0x000fe20001800000 */
[--C-:B------:R-:W-:Y:S01]  /*3c10*/  FFMA.FTZ R36, R35, R0, -R4.reuse ;  /* 0x0000000023247223 */ /* 0x100fe20000010804 */
[----:B------:R-:W-:Y:S01]  /*3c20*/  FMNMX.FTZ R20, R137, R20, !PT ;  /* 0x0000001489147209 */ /* 0x000fe20007810000 */
[-CC-:B------:R-:W-:Y:S01]  /*3c30*/  FFMA.FTZ R35, R71, R0.reuse, -R4.reuse ;  /* 0x0000000047237223 */ /* 0x180fe20000010804 */
[----:B------:R-:W-:Y:S01]  /*3c40*/  FSEL R63, R37, -INF , P4 ;  /* 0xff800000253f7808 */ /* 0x000fe20002000000 */
[----:B------:R-:W-:Y:S01]  /*3c50*/  FFMA.FTZ R37, R13, R0, -R4 ;  /* 0x000000000d257223 */ /* 0x000fe20000010804 */
[C---:B------:R-:W-:Y:S01]  /*3c60*/  ISETP.GT.AND P3, PT, R10.reuse, 0x80, PT ;  /* 0x000000800a00780c */ /* 0x040fe20003f64270 */
[----:B------:R-:W-:Y:S01]  /*3c70*/  MUFU.EX2 R11, R11 ;  /* 0x0000000b000b7308 */ /* 0x000fe20000000800 */
[----:B------:R-:W-:Y:S02]  /*3c80*/  FMNMX.FTZ R20, R139, R20, !PT ;  /* 0x000000148b147209 */ /* 0x000fe40007810000 */
[----:B------:R-:W-:-:S02]  /*3c90*/  ISETP.GT.AND P4, PT, R10, 0x81, PT ;  /* 0x000000810a00780c */ /* 0x000fc40003f84270 */
[----:B------:R-:W-:Y:S02]  /*3ca0*/  FSEL R141, R24, -INF , P3 ;  /* 0xff800000188d7808 */ /* 0x000fe40001800000 */
[----:B------:R-:W-:Y:S01]  /*3cb0*/  FMNMX.FTZ R20, R63, R20, !PT ;  /* 0x000000143f147209 */ /* 0x000fe20007810000 */
[----:B------:R-:W-:Y:S01]  /*3cc0*/  MUFU.EX2 R32, R32 ;  /* 0x0000002000207308 */ /* 0x000fe20000000800 */
[C---:B------:R-:W-:Y:S02]  /*3cd0*/  ISETP.GT.AND P3, PT, R10.reuse, 0x88, PT ;  /* 0x000000880a00780c */ /* 0x040fe40003f64270 */
[----:B------:R-:W-:Y:S02]  /*3ce0*/  FSEL R25, R25, -INF , P4 ;  /* 0xff80000019197808 */ /* 0x000fe40002000000 */
[----:B------:R-:W-:Y:S02]  /*3cf0*/  FMNMX.FTZ R20, R141, R20, !PT ;  /* 0x000000148d147209 */ /* 0x000fe40007810000 */
[----:B------:R-:W-:Y:S01]  /*3d00*/  ISETP.GT.AND P4, PT, R10, 0x89, PT ;  /* 0x000000890a00780c */ /* 0x000fe20003f84270 */
[----:B------:R-:W-:Y:S01]  /*3d10*/  MUFU.EX2 R37, R37 ;  /* 0x0000002500257308 */ /* 0x000fe20000000800 */
[----:B------:R-:W-:-:S02]  /*3d20*/  FSEL R143, R28, -INF , P3 ;  /* 0xff8000001c8f7808 */ /* 0x000fc40001800000 */
[----:B------:R-:W-:Y:S02]  /*3d30*/  FMNMX.FTZ R20, R25, R20, !PT ;  /* 0x0000001419147209 */ /* 0x000fe40007810000 */
[----:B------:R-:W-:Y:S02]  /*3d40*/  FSEL R29, R29, -INF , P4 ;  /* 0xff8000001d1d7808 */ /* 0x000fe40002000000 */
[----:B------:R-:W-:Y:S01]  /*3d50*/  FMNMX.FTZ R20, R143, R20, !PT ;  /* 0x000000148f147209 */ /* 0x000fe20007810000 */
[----:B------:R-:W-:Y:S03]  /*3d60*/  MUFU.EX2 R54, R54 ;  /* 0x0000003600367308 */ /* 0x000fe60000000800 */
[----:B------:R-:W-:-:S05]  /*3d70*/  FMNMX.FTZ R20, R29, R20, !PT ;  /* 0x000000141d147209 */ /* 0x000fca0007810000 */
[----:B------:R-:W2:Y:S01]  /*3d80*/  SHFL.BFLY PT, R13, R20, 0x2, 0x1f ;  /* 0x0c401f00140d7f89 */ /* 0x000ea200000e0000 */
[----:B------:R-:W-:Y:S08]  /*3d90*/  MUFU.EX2 R45, R45 ;  /* 0x0000002d002d7308 */ /* 0x000ff00000000800 */
        /* <DEDUP_REMOVED lines=9> */
[----:B--2---:R-:W-:-:S02]  /*3e30*/  FMNMX.FTZ R10, R21, R10, !PT ;  /* 0x0000000a150a7209 */ /* 0x004fc40007810000 */
[----:B------:R-:W-:Y:S02]  /*3e40*/  LEA.HI R21, R23, R22, RZ, 0x4 ;  /* 0x0000001617157211 */ /* 0x000fe400078f20ff */
[C---:B------:R-:W-:Y:S01]  /*3e50*/  FSETP.NEU.FTZ.AND P3, PT, R10.reuse, -INF , PT ;  /* 0xff8000000a00780b */ /* 0x040fe20003f7d000 */
[----:B------:R-:W-:Y:S01]  /*3e60*/  FMUL.FTZ R24, R10, R0 ;  /* 0x000000000a187220 */ /* 0x000fe20000410000 */
[----:B------:R-:W-:Y:S01]  /*3e70*/  LOP3.LUT R59, R21, 0xfffffff0, RZ, 0xc0, !PT ;  /* 0xfffffff0153b7812 */ /* 0x000fe200078ec0ff */
[----:B------:R-:W-:Y:S03]  /*3e80*/  MUFU.EX2 R36, R36 ;  /* 0x0000002400247308 */ /* 0x000fe60000000800 */
[----:B------:R-:W-:Y:S01]  /*3e90*/  FSEL R24, R24, RZ, P3 ;  /* 0x000000ff18187208 */ /* 0x000fe20001800000 */
[----:B------:R-:W-:Y:S01]  /*3ea0*/  IMAD.IADD R70, R22, 0x1, -R59 ;  /* 0x0000000116467824 */ /* 0x000fe200078e0a3b */
[----:B------:R-:W-:-:S02]  /*3eb0*/  LEA.HI R22, R23, R22, RZ, 0x5 ;  /* 0x0000001617167211 */ /* 0x000fc400078f28ff */
[----:B------:R-:W-:Y:S01]  /*3ec0*/  SHF.R.S32.HI R23, RZ, 0x4, R21 ;  /* 0x00000004ff177819 */ /* 0x000fe20000011415 */
[-C--:B------:R-:W-:Y:S01]  /*3ed0*/  FFMA.FTZ R20, R91, R0.reuse, -R24 ;  /* 0x000000005b147223 */ /* 0x080fe20000010818 */
[----:B------:R-:W-:Y:S01]  /*3ee0*/  SHF.R.S32.HI R71, RZ, 0x1f, R70 ;  /* 0x0000001fff477819 */ /* 0x000fe20000011446 */
[----:B------:R-:W-:Y:S02]  /*3ef0*/  IMAD.SHL.U32 R22, R22, 0x8, RZ ;  /* 0x0000000816167824 */ /* 0x000fe400078e00ff */
[-CC-:B------:R-:W-:Y:S01]  /*3f00*/  FFMA.FTZ R27, R89, R0.reuse, -R24.reuse ;  /* 0x00000000591b7223 */ /* 0x180fe20000010818 */
[--C-:B------:R-:W-:Y:S01]  /*3f10*/  FFMA.FTZ R4, R95, R0, -R24.reuse ;  /* 0x000000005f047223 */ /* 0x100fe20000010818 */
[CC--:B------:R-:W-:Y:S01]  /*3f20*/  LEA.HI R72, R71.reuse, R70.reuse, RZ, 0x2 ;  /* 0x0000004647487211 */ /* 0x0c0fe200078f10ff */
[----:B------:R-:W-:Y:S01]  /*3f30*/  MUFU.EX2 R20, R20 ;  /* 0x0000001400147308 */ /* 0x000fe20000000800 */
[----:B------:R-:W-:Y:S01]  /*3f40*/  LEA.HI R71, R71, R70, RZ, 0x3 ;  /* 0x0000004647477211 */ /* 0x000fe200078f18ff */
[----:B------:R-:W-:Y:S01]  /*3f50*/  IMAD.SHL.U32 R23, R23, 0x8, RZ ;  /* 0x0000000817177824 */ /* 0x000fe200078e00ff */
[----:B------:R-:W-:Y:S01]  /*3f60*/  LOP3.LUT R75, R72, 0x7fffffc, RZ, 0xc0, !PT ;  /* 0x07fffffc484b7812 */ /* 0x000fe200078ec0ff */
[----:B------:R-:W-:Y:S01]  /*3f70*/  FFMA.FTZ R31, R93, R0, -R24 ;  /* 0x000000005d1f7223 */ /* 0x000fe20000010818 */
[----:B------:R-:W-:Y:S01]  /*3f80*/  SHF.R.S32.HI R72, RZ, 0x2, R72 ;  /* 0x00000002ff487819 */ /* 0x000fe20000011448 */
[----:B------:R-:W-:Y:S01]  /*3f90*/  IMAD.SHL.U32 R21, R71, 0x10, RZ ;  /* 0x0000001047157824 */ /* 0x000fe200078e00ff */
[----:B------:R-:W-:Y:S01]  /*3fa0*/  LOP3.LUT R22, R22, 0x7fffff00, RZ, 0xc0, !PT ;  /* 0x7fffff0016167812 */ /* 0x000fe200078ec0ff */
[----:B------:R-:W2:Y:S01]  /*3fb0*/  MUFU.EX2 R27, R27 ;  /* 0x0000001b001b7308 */ /* 0x000ea20000000800 */
[----:B------:R-:W-:-:S02]  /*3fc0*/  IMAD.IADD R74, R70, 0x1, -R75 ;  /* 0x00000001464a7824 */ /* 0x000fc400078e0a4b */
[-CC-:B------:R-:W-:Y:S01]  /*3fd0*/  FFMA.FTZ R28, R97, R0.reuse, -R24.reuse ;  /* 0x00000000611c7223 */ /* 0x180fe20000010818 */
[----:B------:R-:W-:Y:S01]  /*3fe0*/  IMAD.SHL.U32 R72, R72, 0x40, RZ ;  /* 0x0000004048487824 */ /* 0x000fe200078e00ff */
[----:B------:R-:W-:Y:S01]  /*3ff0*/  LOP3.LUT R21, R21, 0x7fffff80, RZ, 0xc0, !PT ;  /* 0x7fffff8015157812 */ /* 0x000fe200078ec0ff */
[----:B------:R-:W-:Y:S02]  /*4000*/  IMAD.U32 R75, RZ, RZ, UR56 ;  /* 0x00000038ff4b7e24 */ /* 0x000fe4000f8e00ff */
[----:B-1----:R-:W-:Y:S01]  /*4010*/  FADD.FTZ R89, R8, R79 ;  /* 0x0000004f08597221 */ /* 0x002fe20000010000 */
[-CC-:B------:R-:W-:Y:S01]  /*4020*/  FFMA.FTZ R43, R111, R0.reuse, -R24.reuse ;  /* 0x000000006f2b7223 */ /* 0x180fe20000010818 */
[----:B------:R-:W-:Y:S01]  /*4030*/  LOP3.LUT R72, R72, 0x40, RZ, 0xc0, !PT ;  /* 0x0000004048487812 */ /* 0x000fe200078ec0ff */
[----:B------:R-:W-:Y:S01]  /*4040*/  IMAD.IADD R21, R22, 0x1, R21 ;  /* 0x0000000116157824 */ /* 0x000fe200078e0215 */
[----:B------:R-:W1:Y:S01]  /*4050*/  MUFU.EX2 R4, R4 ;  /* 0x0000000400047308 */ /* 0x000e620000000800 */
[----:B------:R-:W-:Y:S01]  /*4060*/  FFMA.FTZ R51, R113, R0, -R24 ;  /* 0x0000000071337223 */ /* 0x000fe20000010818 */
[----:B------:R-:W-:Y:S01]  /*4070*/  LOP3.LUT R23, R72, 0x8, R23, 0xf8, !PT ;  /* 0x0000000848177812 */ /* 0x000fe200078ef817 */
[----:B------:R-:W-:Y:S01]  /*4080*/  IMAD R74, R74, 0x10, R21 ;  /* 0x000000104a4a7824 */ /* 0x000fe200078e0215 */
[----:B------:R-:W-:Y:S01]  /*4090*/  SHF.R.U32.HI R22, RZ, 0x3, R72 ;  /* 0x00000003ff167819 */ /* 0x000fe20000011648 */
[----:B------:R-:W-:-:S02]  /*40a0*/  @!P1 VIADD R21, R75, 0x31c40 ;  /* 0x00031c404b159836 */ /* 0x000fc40000000000 */
[-CC-:B------:R-:W-:Y:S01]  /*40b0*/  FFMA.FTZ R62, R115, R0.reuse, -R24.reuse ;  /* 0x00000000733e7223 */ /* 0x180fe20000010818 */
[--C-:B------:R-:W-:Y:S01]  /*40c0*/  FFMA.FTZ R55, R119, R0, -R24.reuse ;  /* 0x0000000077377223 */ /* 0x100fe20000010818 */
[----:B------:R-:W3:Y:S01]  /*40d0*/  MUFU.EX2 R31, R31 ;  /* 0x0000001f001f7308 */ /* 0x000ee20000000800 */
[----:B------:R-:W-:Y:S01]  /*40e0*/  LOP3.LUT R23, R23, R22, RZ, 0x3c, !PT ;  /* 0x0000001617177212 */ /* 0x000fe200078e3cff */
[-CC-:B------:R-:W-:Y:S01]  /*40f0*/  FFMA.FTZ R64, R121, R0.reuse, -R24.reuse ;  /* 0x0000000079407223 */ /* 0x180fe20000010818 */
[----:B------:R-:W-:Y:S01]  /*4100*/  @!P1 PRMT R21, RZ, 0x654, R21 ;  /* 0x00000654ff159816 */ /* 0x000fe20000000015 */
[-CC-:B------:R-:W-:Y:S01]  /*4110*/  FFMA.FTZ R67, R123, R0.reuse, -R24.reuse ;  /* 0x000000007b437223 */ /* 0x180fe20000010818 */
[--C-:B------:R-:W-:Y:S01]  /*4120*/  FFMA.FTZ R68, R127, R0, -R24.reuse ;  /* 0x000000007f447223 */ /* 0x100fe20000010818 */
[----:B------:R-:W-:Y:S02]  /*4130*/  IMAD.IADD R76, R74, 0x1, R23 ;  /* 0x000000014a4c7824 */ /* 0x000fe400078e0217 */
[----:B0-----:R-:W-:Y:S01]  /*4140*/  FADD.FTZ R74, R14, R89 ;  /* 0x000000590e4a7221 */ /* 0x001fe20000010000 */
[----:B------:R-:W0:Y:S01]  /*4150*/  MUFU.EX2 R28, R28 ;  /* 0x0000001c001c7308 */ /* 0x000e220000000800 */
[----:B------:R4:W-:Y:S01]  /*4160*/  @!P1 SYNCS.ARRIVE.TRANS64.RED.A1T0 RZ, [R21+URZ], RZ ;  /* 0x000000ff15ff99a7 */ /* 0x0009e2000810043f */
[----:B--2---:R-:W-:Y:S01]  /*4170*/  FADD.FTZ R23, R20, R27 ;  /* 0x0000001b14177221 */ /* 0x004fe20000010000 */
[----:B------:R-:W-:Y:S01]  /*4180*/  F2FP.F16.F32.PACK_AB R20, R27, R20 ;  /* 0x000000141b14723e */ /* 0x000fe200000000ff */
[-CC-:B------:R-:W-:Y:S01]  /*4190*/  FFMA.FTZ R27, R53, R0.reuse, -R24.reuse ;  /* 0x00000000351b7223 */ /* 0x180fe20000010818 */
[-CC-:B------:R-:W-:Y:S01]  /*41a0*/  FFMA.FTZ R47, R129, R0.reuse, -R24.reuse ;  /* 0x00000000812f7223 */ /* 0x180fe20000010818 */
[----:B-1----:R-:W-:Y:S01]  /*41b0*/  FADD.FTZ R22, R4, R23 ;  /* 0x0000001704167221 */ /* 0x002fe20000010000 */
[--C-:B------:R-:W-:Y:S01]  /*41c0*/  FFMA.FTZ R53, R77, R0, -R24.reuse ;  /* 0x000000004d357223 */ /* 0x100fe20000010818 */
[----:B------:R-:W1:Y:S01]  /*41d0*/  MUFU.EX2 R43, R43 ;  /* 0x0000002b002b7308 */ /* 0x000e620000000800 */
[----:B----4-:R-:W-:Y:S01]  /*41e0*/  F2FP.F16.F32.PACK_AB R21, R79, R8 ;  /* 0x000000084f15723e */ /* 0x010fe200000000ff */
[----:B------:R-:W-:Y:S01]  /*41f0*/  FFMA.FTZ R8, R85, R0, -R24 ;  /* 0x0000000055087223 */ /* 0x000fe20000010818 */
[----:B------:R-:W-:Y:S01]  /*4200*/  FADD.FTZ R85, R83, R74 ;  /* 0x0000004a53557221 */ /* 0x000fe20000010000 */
[C---:B---3--:R-:W-:Y:S01]  /*4210*/  FADD.FTZ R79, R31.reuse, R22 ;  /* 0x000000161f4f7221 */ /* 0x048fe20000010000 */
[----:B------:R-:W-:Y:S01]  /*4220*/  F2FP.F16.F32.PACK_AB R22, R31, R4 ;  /* 0x000000041f16723e */ /* 0x000fe200000000ff */
[-CC-:B------:R-:W-:Y:S01]  /*4230*/  FFMA.FTZ R60, R133, R0.reuse, -R24.reuse ;  /* 0x00000000853c7223 */ /* 0x180fe20000010818 */
[----:B------:R-:W-:Y:S01]  /*4240*/  FADD.FTZ R74, R26, R85 ;  /* 0x000000551a4a7221 */ /* 0x000fe20000010000 */
[----:B------:R-:W2:Y:S01]  /*4250*/  MUFU.EX2 R51, R51 ;  /* 0x0000003300337308 */ /* 0x000ea20000000800 */
[----:B------:R-:W-:Y:S01]  /*4260*/  LEA R4, R76, UR56, 0x1 ;  /* 0x000000384c047c11 */ /* 0x000fe2000f8e08ff */
[----:B------:R-:W-:Y:S01]  /*4270*/  FFMA.FTZ R59, R125, R0, -R24 ;  /* 0x000000007d3b7223 */ /* 0x000fe20000010818 */
[----:B------:R-:W-:Y:S01]  /*4280*/  FADD.FTZ R31, R87, R74 ;  /* 0x0000004a571f7221 */ /* 0x000fe20000010000 */
[----:B0-----:R-:W-:Y:S01]  /*4290*/  FADD.FTZ R74, R28, R79 ;  /* 0x0000004f1c4a7221 */ /* 0x001fe20000010000 */
[----:B------:R-:W-:Y:S01]  /*42a0*/  F2FP.F16.F32.PACK_AB R23, R83, R14 ;  /* 0x0000000e5317723e */ /* 0x000fe200000000ff */
[-C--:B------:R-:W-:Y:S01]  /*42b0*/  FFMA.FTZ R66, R131, R0.reuse, -R24 ;  /* 0x0000000083427223 */ /* 0x080fe20000010818 */
[----:B------:R-:W-:Y:S01]  /*42c0*/  FADD.FTZ R76, R30, R31 ;  /* 0x0000001f1e4c7221 */ /* 0x000fe20000010000 */
[----:B------:R-:W0:Y:S01]  /*42d0*/  MUFU.EX2 R62, R62 ;  /* 0x0000003e003e7308 */ /* 0x000e220000000800 */
[----:B-1----:R-:W-:Y:S01]  /*42e0*/  FADD.FTZ R74, R43, R74 ;  /* 0x0000004a2b4a7221 */ /* 0x002fe20000010000 */
[-C--:B------:R-:W-:Y:S01]  /*42f0*/  FFMA.FTZ R70, R135, R0.reuse, -R24 ;  /* 0x0000000087467223 */ /* 0x080fe20000010818 */
[----:B------:R-:W-:Y:S01]  /*4300*/  FADD.FTZ R31, R81, R76 ;  /* 0x0000004c511f7221 */ /* 0x000fe20000010000 */
[-CC-:B------:R-:W-:Y:S01]  /*4310*/  FFMA.FTZ R71, R105, R0.reuse, -R24.reuse ;  /* 0x0000000069477223 */ /* 0x180fe20000010818 */
[-CC-:B------:R-:W-:Y:S01]  /*4320*/  FFMA.FTZ R103, R103, R0.reuse, -R24.reuse ;  /* 0x0000000067677223 */ /* 0x180fe20000010818 */
[-C--:B------:R-:W-:Y:S01]  /*4330*/  FFMA.FTZ R75, R99, R0.reuse, -R24 ;  /* 0x00000000634b7223 */ /* 0x080fe20000010818 */
[----:B------:R-:W-:Y:S01]  /*4340*/  FADD.FTZ R76, R34, R31 ;  /* 0x0000001f224c7221 */ /* 0x000fe20000010000 */
[----:B------:R-:W1:Y:S01]  /*4350*/  MUFU.EX2 R55, R55 ;  /* 0x0000003700377308 */ /* 0x000e620000000800 */
[----:B--2---:R-:W-:Y:S01]  /*4360*/  FADD.FTZ R31, R51, R74 ;  /* 0x0000004a331f7221 */ /* 0x004fe20000010000 */
[-C--:B------:R-:W-:Y:S01]  /*4370*/  FFMA.FTZ R69, R69, R0.reuse, -R24 ;  /* 0x0000000045457223 */ /* 0x080fe20000010818 */
[----:B------:R-:W-:Y:S01]  /*4380*/  FADD.FTZ R77, R73, R76 ;  /* 0x0000004c494d7221 */ /* 0x000fe20000010000 */
[-CC-:B------:R-:W-:Y:S01]  /*4390*/  FFMA.FTZ R76, R63, R0.reuse, -R24.reuse ;  /* 0x000000003f4c7223 */ /* 0x180fe20000010818 */
[-CC-:B------:R-:W-:Y:S01]  /*43a0*/  FFMA.FTZ R14, R61, R0.reuse, -R24.reuse ;  /* 0x000000003d0e7223 */ /* 0x180fe20000010818 */
[-CC-:B------:R-:W-:Y:S01]  /*43b0*/  FFMA.FTZ R101, R101, R0.reuse, -R24.reuse ;  /* 0x0000000065657223 */ /* 0x180fe20000010818 */
[----:B------:R-:W-:Y:S01]  /*43c0*/  FADD.FTZ R78, R38, R77 ;  /* 0x0000004d264e7221 */ /* 0x000fe20000010000 */
[----:B------:R-:W2:Y:S01]  /*43d0*/  MUFU.EX2 R64, R64 ;  /* 0x0000004000407308 */ /* 0x000ea20000000800 */
[----:B0-----:R-:W-:Y:S01]  /*43e0*/  FADD.FTZ R74, R62, R31 ;  /* 0x0000001f3e4a7221 */ /* 0x001fe20000010000 */
[-CC-:B------:R-:W-:Y:S01]  /*43f0*/  FFMA.FTZ R77, R25, R0.reuse, -R24.reuse ;  /* 0x00000000194d7223 */ /* 0x180fe20000010818 */
[-CC-:B------:R-:W-:Y:S01]  /*4400*/  FFMA.FTZ R107, R107, R0.reuse, -R24.reuse ;  /* 0x000000006b6b7223 */ /* 0x180fe20000010818 */
[-CC-:B------:R-:W-:Y:S01]  /*4410*/  FFMA.FTZ R109, R109, R0.reuse, -R24.reuse ;  /* 0x000000006d6d7223 */ /* 0x180fe20000010818 */
[-CC-:B------:R-:W-:Y:S01]  /*4420*/  FFMA.FTZ R117, R117, R0.reuse, -R24.reuse ;  /* 0x0000000075757223 */ /* 0x180fe20000010818 */
[-CC-:B------:R-:W-:Y:S01]  /*4430*/  FFMA.FTZ R137, R137, R0.reuse, -R24.reuse ;  /* 0x0000000089897223 */ /* 0x180fe20000010818 */
[-C--:B------:R-:W-:Y:S01]  /*4440*/  FFMA.FTZ R139, R139, R0.reuse, -R24 ;  /* 0x000000008b8b7223 */ /* 0x080fe20000010818 */
[----:B------:R-:W0:Y:S01]  /*4450*/  MUFU.EX2 R67, R67 ;  /* 0x0000004300437308 */ /* 0x000e220000000800 */
[----:B-1----:R-:W-:Y:S01]  /*4460*/  FADD.FTZ R25, R55, R74 ;  /* 0x0000004a37197221 */ /* 0x002fe20000010000 */
[-C--:B------:R-:W-:Y:S01]  /*4470*/  FFMA.FTZ R141, R141, R0.reuse, -R24 ;  /* 0x000000008d8d7223 */ /* 0x080fe20000010818 */
[----:B------:R-:W-:Y:S01]  /*4480*/  FADD.FTZ R31, R65, R78 ;  /* 0x0000004e411f7221 */ /* 0x000fe20000010000 */
[-CC-:B------:R-:W-:Y:S01]  /*4490*/  FFMA.FTZ R143, R143, R0.reuse, -R24.reuse ;  /* 0x000000008f8f7223 */ /* 0x180fe20000010818 */
[----:B------:R-:W-:Y:S01]  /*44a0*/  FFMA.FTZ R63, R29, R0, -R24 ;  /* 0x000000001d3f7223 */ /* 0x000fe20000010818 */
[----:B------:R1:W-:Y:S01]  /*44b0*/  STSM.16.M88.4 [R4+0x24300], R20 ;  /* 0x0243001404007844 */ /* 0x0003e20000000200 */
[----:B------:R-:W-:Y:S01]  /*44c0*/  FADD.FTZ R78, R42, R31 ;  /* 0x0000001f2a4e7221 */ /* 0x000fe20000010000 */
[----:B------:R-:W3:Y:S01]  /*44d0*/  MUFU.EX2 R68, R68 ;  /* 0x0000004400447308 */ /* 0x000ee20000000800 */
[----:B--2---:R-:W-:Y:S01]  /*44e0*/  FADD.FTZ R24, R64, R25 ;  /* 0x0000001940187221 */ /* 0x004fe20000010000 */
[----:B------:R-:W-:Y:S01]  /*44f0*/  F2FP.F16.F32.PACK_AB R25, R87, R26 ;  /* 0x0000001a5719723e */ /* 0x000fe200000000ff */
[----:B------:R-:W-:-:S04]  /*4500*/  FADD.FTZ R31, R57, R78 ;  /* 0x0000004e391f7221 */ /* 0x000fc80000010000 */
[----:B------:R-:W-:Y:S01]  /*4510*/  FADD.FTZ R26, R46, R31 ;  /* 0x0000001f2e1a7221 */ /* 0x000fe20000010000 */
[----:B------:R-:W2:Y:S01]  /*4520*/  MUFU.EX2 R47, R47 ;  /* 0x0000002f002f7308 */ /* 0x000ea20000000800 */
[----:B0-----:R-:W-:Y:S01]  /*4530*/  FADD.FTZ R29, R67, R24 ;  /* 0x00000018431d7221 */ /* 0x001fe20000010000 */
[----:B------:R-:W-:Y:S01]  /*4540*/  F2FP.F16.F32.PACK_AB R31, R65, R38 ;  /* 0x00000026411f723e */ /* 0x000fe200000000ff */
[----:B-1----:R-:W-:Y:S01]  /*4550*/  FADD.FTZ R21, R49, R26 ;  /* 0x0000001a31157221 */ /* 0x002fe20000010000 */
[----:B------:R-:W-:-:S04]  /*4560*/  F2FP.F16.F32.PACK_AB R26, R62, R51 ;  /* 0x000000333e1a723e */ /* 0x000fc800000000ff */
[----:B------:R-:W0:Y:S01]  /*4570*/  MUFU.EX2 R60, R60 ;  /* 0x0000003c003c7308 */ /* 0x000e220000000800 */
[----:B---3--:R-:W-:Y:S01]  /*4580*/  FADD.FTZ R24, R68, R29 ;  /* 0x0000001d44187221 */ /* 0x008fe20000010000 */
[----:B------:R-:W-:Y:S01]  /*4590*/  F2FP.F16.F32.PACK_AB R29, R73, R34 ;  /* 0x00000022491d723e */ /* 0x000fe200000000ff */
[----:B------:R-:W-:-:S04]  /*45a0*/  FADD.FTZ R22, R40, R21 ;  /* 0x0000001528167221 */ /* 0x000fc80000010000 */
[----:B------:R-:W-:Y:S01]  /*45b0*/  FADD.FTZ R22, R41, R22 ;  /* 0x0000001629167221 */ /* 0x000fe20000010000 */
[----:B------:R-:W1:Y:S01]  /*45c0*/  MUFU.EX2 R59, R59 ;  /* 0x0000003b003b7308 */ /* 0x000e620000000800 */
[----:B--2---:R-:W-:Y:S01]  /*45d0*/  FADD.FTZ R73, R47, R24 ;  /* 0x000000182f497221 */ /* 0x004fe20000010000 */
[----:B------:R-:W-:Y:S01]  /*45e0*/  F2FP.F16.F32.PACK_AB R24, R43, R28 ;  /* 0x0000001c2b18723e */ /* 0x000fe200000000ff */
[----:B------:R-:W-:Y:S01]  /*45f0*/  FADD.FTZ R23, R11, R22 ;  /* 0x000000160b177221 */ /* 0x000fe20000010000 */
[----:B------:R-:W-:Y:S02]  /*4600*/  F2FP.F16.F32.PACK_AB R28, R64, R55 ;  /* 0x00000037401c723e */ /* 0x000fe400000000ff */
[----:B------:R-:W-:Y:S01]  /*4610*/  CS2R R64, SRZ ;  /* 0x0000000000407805 */ /* 0x000fe2000001ff00 */
[----:B------:R-:W-:Y:S01]  /*4620*/  FADD.FTZ R22, R32, R23 ;  /* 0x0000001720167221 */ /* 0x000fe20000010000 */
[----:B------:R-:W2:Y:S01]  /*4630*/  MUFU.EX2 R66, R66 ;  /* 0x0000004200427308 */ /* 0x000ea20000000800 */
[----:B0-----:R-:W-:Y:S01]  /*4640*/  FADD.FTZ R20, R60, R73 ;  /* 0x000000493c147221 */ /* 0x001fe20000010000 */
[----:B------:R-:W-:Y:S01]  /*4650*/  F2FP.F16.F32.PACK_AB R23, R49, R46 ;  /* 0x0000002e3117723e */ /* 0x000fe200000000ff */
[----:B------:R-:W-:Y:S01]  /*4660*/  FADD.FTZ R51, R37, R22 ;  /* 0x0000001625337221 */ /* 0x000fe20000010000 */
[----:B------:R-:W0:Y:S03]  /*4670*/  @P2 LDC R46, c[0x0][0x450] ;  /* 0x00011400ff2e2b82 */ /* 0x000e260000000800 */
[----:B------:R-:W-:Y:S01]  /*4680*/  FADD.FTZ R22, R54, R51 ;  /* 0x0000003336167221 */ /* 0x000fe20000010000 */
[----:B------:R-:W3:Y:S01]  /*4690*/  MUFU.EX2 R70, R70 ;  /* 0x0000004600467308 */ /* 0x000ee20000000800 */
[----:B-1----:R-:W-:-:S07]  /*46a0*/  FADD.FTZ R21, R59, R20 ;  /* 0x000000143b157221 */ /* 0x002fce0000010000 */
[----:B------:R-:W1:Y:S01]  /*46b0*/  MUFU.EX2 R71, R71 ;  /* 0x0000004700477308 */ /* 0x000e620000000800 */
[----:B--2---:R-:W-:-:S07]  /*46c0*/  FADD.FTZ R21, R66, R21 ;  /* 0x0000001542157221 */ /* 0x004fce0000010000 */
[----:B------:R-:W2:Y:S01]  /*46d0*/  MUFU.EX2 R72, R103 ;  /* 0x0000006700487308 */ /* 0x000ea20000000800 */
[----:B---3--:R-:W-:Y:S01]  /*46e0*/  FADD.FTZ R20, R70, R21 ;  /* 0x0000001546147221 */ /* 0x008fe20000010000 */
[----:B------:R-:W-:-:S06]  /*46f0*/  F2FP.F16.F32.PACK_AB R21, R57, R42 ;  /* 0x0000002a3915723e */ /* 0x000fcc00000000ff */
[----:B------:R-:W3:Y:S01]  /*4700*/  MUFU.EX2 R75, R75 ;  /* 0x0000004b004b7308 */ /* 0x000ee20000000800 */
[----:B-1----:R-:W-:-:S07]  /*4710*/  FADD.FTZ R43, R71, R20 ;  /* 0x00000014472b7221 */ /* 0x002fce0000010000 */
[----:B------:R-:W1:Y:S01]  /*4720*/  MUFU.EX2 R8, R8 ;  /* 0x0000000800087308 */ /* 0x000e620000000800 */
[----:B--2---:R-:W-:Y:S01]  /*4730*/  FADD.FTZ R20, R72, R43 ;  /* 0x0000002b48147221 */ /* 0x004fe20000010000 */
[----:B------:R-:W-:-:S06]  /*4740*/  F2FP.F16.F32.PACK_AB R43, R48, R33 ;  /* 0x00000021302b723e */ /* 0x000fcc00000000ff */
[----:B------:R-:W2:Y:S08]  /*4750*/  MUFU.EX2 R61, R69 ;  /* 0x00000045003d7308 */ /* 0x000eb00000000800 */
[----:B------:R4:W-:Y:S08]  /*4760*/  MUFU.EX2 R69, R27 ;  /* 0x0000001b00457308 */ /* 0x0009f00000000800 */
[----:B------:R-:W5:Y:S01]  /*4770*/  MUFU.EX2 R14, R14 ;  /* 0x0000000e000e7308 */ /* 0x000f620000000800 */
[----:B----4-:R-:W-:-:S02]  /*4780*/  F2FP.F16.F32.PACK_AB R27, R81, R30 ;  /* 0x0000001e511b723e */ /* 0x010fc400000000ff */
[----:B------:R-:W-:-:S03]  /*4790*/  F2FP.F16.F32.PACK_AB R30, R68, R67 ;  /* 0x00000043441e723e */ /* 0x000fc600000000ff */
[----:B------:R4:W-:Y:S02]  /*47a0*/  STSM.16.M88.4 [R4+0x25b00], R24 ;  /* 0x025b001804007844 */ /* 0x0009e40000000200 */
[----:B------:R-:W0:Y:S02]  /*47b0*/  MUFU.EX2 R53, R53 ;  /* 0x0000003500357308 */ /* 0x000e240000000800 */
[----:B------:R1:W-:Y:S06]  /*47c0*/  STSM.16.M88.4 [R4+0x27300], R28 ;  /* 0x0273001c04007844 */ /* 0x0003ec0000000200 */
[----:B------:R-:W0:Y:S01]  /*47d0*/  MUFU.EX2 R74, R101 ;  /* 0x00000065004a7308 */ /* 0x000e220000000800 */
[----:B----4-:R-:W-:Y:S01]  /*47e0*/  F2FP.F16.F32.PACK_AB R27, R32, R11 ;  /* 0x0000000b201b723e */ /* 0x010fe200000000ff */
[----:B---3--:R-:W-:-:S06]  /*47f0*/  FADD.FTZ R11, R75, R20 ;  /* 0x000000144b0b7221 */ /* 0x008fcc0000010000 */
[----:B------:R-:W3:Y:S01]  /*4800*/  MUFU.EX2 R107, R107 ;  /* 0x0000006b006b7308 */ /* 0x000ee20000000800 */
[----:B------:R-:W-:Y:S01]  /*4810*/  F2FP.F16.F32.PACK_AB R25, R41, R40 ;  /* 0x000000282919723e */ /* 0x000fe200000000ff */
[----:B-1----:R-:W-:Y:S01]  /*4820*/  FADD.FTZ R31, R45, R22 ;  /* 0x000000162d1f7221 */ /* 0x002fe20000010000 */
[----:B------:R-:W-:Y:S01]  /*4830*/  FADD.FTZ R22, R8, R11 ;  /* 0x0000000b08167221 */ /* 0x000fe20000010000 */
[C---:B--2---:R-:W-:Y:S01]  /*4840*/  F2FP.F16.F32.PACK_AB R28, R61.reuse, R8 ;  /* 0x000000083d1c723e */ /* 0x044fe200000000ff */
[----:B------:R-:W1:Y:S01]  /*4850*/  @P2 LDC R40, c[0x0][0x44c] ;  /* 0x00011300ff282b82 */ /* 0x000e620000000800 */
[----:B------:R-:W-:Y:S01]  /*4860*/  FADD.FTZ R32, R56, R31 ;  /* 0x0000001f38207221 */ /* 0x000fe20000010000 */
[----:B------:R-:W-:Y:S01]  /*4870*/  FADD.FTZ R11, R61, R22 ;  /* 0x000000163d0b7221 */ /* 0x000fe20000010000 */
[----:B------:R-:W2:Y:S01]  /*4880*/  MUFU.EX2 R34, R109 ;  /* 0x0000006d00227308 */ /* 0x000ea20000000800 */
[----:B------:R-:W-:Y:S01]  /*4890*/  F2FP.F16.F32.PACK_AB R29, R54, R37 ;  /* 0x00000025361d723e */ /* 0x000fe200000000ff */
[----:B------:R-:W-:Y:S01]  /*48a0*/  FADD.FTZ R37, R15, R32 ;  /* 0x000000200f257221 */ /* 0x000fe20000010000 */
[----:B-----5:R-:W-:Y:S01]  /*48b0*/  FADD.FTZ R30, R14, R11 ;  /* 0x0000000b0e1e7221 */ /* 0x020fe20000010000 */
[----:B------:R-:W-:-:S02]  /*48c0*/  F2FP.F16.F32.PACK_AB R41, R44, R15 ;  /* 0x0000000f2c29723e */ /* 0x000fc400000000ff */
[----:B------:R-:W-:Y:S02]  /*48d0*/  CS2R R54, SRZ ;  /* 0x0000000000367805 */ /* 0x000fe4000001ff00 */
[----:B------:R-:W-:Y:S01]  /*48e0*/  F2FP.F16.F32.PACK_AB R20, R60, R47 ;  /* 0x0000002f3c14723e */ /* 0x000fe200000000ff */
[C---:B------:R-:W-:Y:S01]  /*48f0*/  FADD.FTZ R8, R69.reuse, R30 ;  /* 0x0000001e45087221 */ /* 0x040fe20000010000 */
[----:B------:R-:W4:Y:S01]  /*4900*/  MUFU.EX2 R117, R117 ;  /* 0x0000007500757308 */ /* 0x000f220000000800 */
[----:B------:R-:W-:Y:S02]  /*4910*/  F2FP.F16.F32.PACK_AB R30, R69, R14 ;  /* 0x0000000e451e723e */ /* 0x000fe400000000ff */
[----:B------:R-:W-:Y:S01]  /*4920*/  CS2R R68, SRZ ;  /* 0x0000000000447805 */ /* 0x000fe2000001ff00 */
[----:B0-----:R-:W-:Y:S01]  /*4930*/  FADD.FTZ R11, R53, R8 ;  /* 0x00000008350b7221 */ /* 0x001fe20000010000 */
[----:B------:R-:W-:Y:S01]  /*4940*/  FADD.FTZ R8, R44, R37 ;  /* 0x000000252c087221 */ /* 0x000fe20000010000 */
[----:B------:R-:W-:-:S02]  /*4950*/  F2FP.F16.F32.PACK_AB R22, R66, R59 ;  /* 0x0000003b4216723e */ /* 0x000fc400000000ff */
[----:B------:R-:W-:Y:S01]  /*4960*/  CS2R R66, SRZ ;  /* 0x0000000000427805 */ /* 0x000fe2000001ff00 */
[----:B------:R-:W-:Y:S01]  /*4970*/  FADD.FTZ R14, R74, R11 ;  /* 0x0000000b4a0e7221 */ /* 0x000fe20000010000 */
[----:B------:R-:W0:Y:S01]  /*4980*/  MUFU.EX2 R35, R35 ;  /* 0x0000002300237308 */ /* 0x000e220000000800 */
[----:B------:R-:W-:Y:S01]  /*4990*/  FADD.FTZ R37, R33, R8 ;  /* 0x0000000821257221 */ /* 0x000fe20000010000 */
[----:B------:R1:W-:Y:S01]  /*49a0*/  STSM.16.M88.4 [R4+0x28b00], R20 ;  /* 0x028b001404007844 */ /* 0x0003e20000000200 */
[----:B---3--:R-:W-:Y:S01]  /*49b0*/  FADD.FTZ R11, R107, R14 ;  /* 0x0000000e6b0b7221 */ /* 0x008fe20000010000 */
[----:B------:R-:W-:Y:S01]  /*49c0*/  F2FP.F16.F32.PACK_AB R24, R71, R70 ;  /* 0x000000464718723e */ /* 0x000fe200000000ff */
[----:B------:R-:W-:Y:S01]  /*49d0*/  FADD.FTZ R32, R48, R37 ;  /* 0x0000002530207221 */ /* 0x000fe20000010000 */
[----:B------:R-:W-:Y:S01]  /*49e0*/  F2FP.F16.F32.PACK_AB R26, R75, R72 ;  /* 0x000000484b1a723e */ /* 0x000fe200000000ff */
[----:B--2---:R-:W-:Y:S01]  /*49f0*/  FADD.FTZ R14, R34, R11 ;  /* 0x0000000b220e7221 */ /* 0x004fe20000010000 */
[----:B------:R-:W2:Y:S01]  /*4a00*/  MUFU.EX2 R38, R137 ;  /* 0x0000008900267308 */ /* 0x000ea20000000800 */
[----:B------:R-:W-:Y:S01]  /*4a10*/  FADD.FTZ R15, R13, R32 ;  /* 0x000000200d0f7221 */ /* 0x000fe20000010000 */
[----:B------:R-:W-:Y:S01]  /*4a20*/  F2FP.F16.F32.PACK_AB R31, R56, R45 ;  /* 0x0000002d381f723e */ /* 0x000fe200000000ff */
[----:B----4-:R-:W-:Y:S01]  /*4a30*/  FADD.FTZ R11, R117, R14 ;  /* 0x0000000e750b7221 */ /* 0x010fe20000010000 */
[----:B------:R-:W-:Y:S01]  /*4a40*/  F2FP.F16.F32.PACK_AB R42, R34, R107 ;  /* 0x0000006b222a723e */ /* 0x000fe200000000ff */
[C---:B------:R-:W-:Y:S01]  /*4a50*/  FADD.FTZ R14, R36.reuse, R15 ;  /* 0x0000000f240e7221 */ /* 0x040fe20000010000 */
[----:B------:R-:W-:Y:S01]  /*4a60*/  STSM.16.M88.4 [R4+0x2a300], R24 ;  /* 0x02a3001804007844 */ /* 0x000fe20000000200 */
[----:B------:R-:W-:Y:S01]  /*4a70*/  F2FP.F16.F32.PACK_AB R33, R36, R13 ;  /* 0x0000000d2421723e */ /* 0x000fe200000000ff */
[----:B------:R-:W3:Y:S01]  /*4a80*/  MUFU.EX2 R139, R139 ;  /* 0x0000008b008b7308 */ /* 0x000ee20000000800 */
[----:B0-----:R-:W-:Y:S01]  /*4a90*/  FADD.FTZ R15, R35, R14 ;  /* 0x0000000e230f7221 */ /* 0x001fe20000010000 */
[----:B-1----:R-:W-:Y:S01]  /*4aa0*/  @P2 IMAD.HI.U32 R21, R17, R40, RZ ;  /* 0x0000002811152227 */ /* 0x002fe200078e00ff */
[----:B------:R-:W-:Y:S01]  /*4ab0*/  F2FP.F16.F32.PACK_AB R40, R74, R53 ;  /* 0x000000354a28723e */ /* 0x000fe200000000ff */
[----:B------:R0:W-:Y:S01]  /*4ac0*/  STSM.16.M88.4 [R4+0x2bb00], R28 ;  /* 0x02bb001c04007844 */ /* 0x0001e20000000200 */
[----:B------:R-:W-:-:S02]  /*4ad0*/  CS2R R70, SRZ ;  /* 0x0000000000467805 */ /* 0x000fc4000001ff00 */
[----:B------:R-:W-:Y:S02]  /*4ae0*/  CS2R R60, SRZ ;  /* 0x00000000003c7805 */ /* 0x000fe4000001ff00 */
[----:B------:R-:W-:Y:S01]  /*4af0*/  @P2 SHF.R.U32.HI R17, RZ, R46, R21 ;  /* 0x0000002eff112219 */ /* 0x000fe20000011615 */
[----:B------:R-:W1:Y:S01]  /*4b00*/  MUFU.EX2 R76, R76 ;  /* 0x0000004c004c7308 */ /* 0x000e620000000800 */
[C---:B--2---:R-:W-:Y:S01]  /*4b10*/  FADD.FTZ R20, R38.reuse, R11 ;  /* 0x0000000b26147221 */ /* 0x044fe20000010000 */
[----:B------:R-:W-:Y:S01]  /*4b20*/  F2FP.F16.F32.PACK_AB R32, R38, R117 ;  /* 0x000000752620723e */ /* 0x000fe200000000ff */
[----:B------:R2:W-:Y:S01]  /*4b30*/  STSM.16.M88.4 [R4+0x2d300], R40 ;  /* 0x02d3002804007844 */ /* 0x0005e20000000200 */
[----:B------:R-:W-:Y:S02]  /*4b40*/  IADD3 R17, R17, -R6, R19 ;  /* 0x8000000611117210 */ /* 0x000fe40007ffe013 */
[----:B------:R-:W-:Y:S02]  /*4b50*/  CS2R R56, SRZ ;  /* 0x0000000000387805 */ /* 0x000fe4000001ff00 */
[----:B------:R-:W-:-:S02]  /*4b60*/  CS2R R48, SRZ ;  /* 0x0000000000307805 */ /* 0x000fc4000001ff00 */
[----:B------:R-:W-:Y:S01]  /*4b70*/  CS2R R46, SRZ ;  /* 0x00000000002e7805 */ /* 0x000fe2000001ff00 */
[----:B------:R-:W4:Y:S01]  /*4b80*/  MUFU.EX2 R141, R141 ;  /* 0x0000008d008d7308 */ /* 0x000f220000000800 */
[----:B---3--:R-:W-:Y:S01]  /*4b90*/  FADD.FTZ R11, R139, R20 ;  /* 0x000000148b0b7221 */ /* 0x008fe20000010000 */
[----:B------:R-:W-:Y:S01]  /*4ba0*/  IMAD.HI R17, R17, 0x38e38e39, RZ ;  /* 0x38e38e3911117827 */ /* 0x000fe200078e02ff */
[----:B------:R-:W-:Y:S02]  /*4bb0*/  CS2R R44, SRZ ;  /* 0x00000000002c7805 */ /* 0x000fe4000001ff00 */
[----:B------:R-:W-:Y:S02]  /*4bc0*/  CS2R R36, SRZ ;  /* 0x0000000000247805 */ /* 0x000fe4000001ff00 */
[----:B0-----:R-:W-:Y:S02]  /*4bd0*/  CS2R R30, SRZ ;  /* 0x00000000001e7805 */ /* 0x001fe4000001ff00 */
[----:B------:R-:W-:Y:S01]  /*4be0*/  CS2R R28, SRZ ;  /* 0x00000000001c7805 */ /* 0x000fe2000001ff00 */
[----:B------:R-:W0:Y:S01]  /*4bf0*/  MUFU.EX2 R50, R50 ;  /* 0x0000003200327308 */ /* 0x000e220000000800 */
[C---:B-1----:R-:W-:Y:S01]  /*4c00*/  FADD.FTZ R6, R76.reuse, R11 ;  /* 0x0000000b4c067221 */ /* 0x042fe20000010000 */
[----:B------:R-:W-:-:S02]  /*4c10*/  F2FP.F16.F32.PACK_AB R34, R76, R139 ;  /* 0x0000008b4c22723e */ /* 0x000fc400000000ff */
[----:B--2---:R-:W-:Y:S02]  /*4c20*/  CS2R R42, SRZ ;  /* 0x00000000002a7805 */ /* 0x004fe4000001ff00 */
[----:B------:R-:W-:Y:S02]  /*4c30*/  CS2R R40, SRZ ;  /* 0x0000000000287805 */ /* 0x000fe4000001ff00 */
[----:B------:R-:W1:Y:S01]  /*4c40*/  MUFU.EX2 R39, R39 ;  /* 0x0000002700277308 */ /* 0x000e620000000800 */
[----:B----4-:R-:W-:-:S07]  /*4c50*/  FADD.FTZ R11, R141, R6 ;  /* 0x000000068d0b7221 */ /* 0x010fce0000010000 */
[----:B------:R-:W2:Y:S01]  /*4c60*/  MUFU.EX2 R52, R52 ;  /* 0x0000003400347308 */ /* 0x000ea20000000800 */
[C---:B0-----:R-:W-:Y:S01]  /*4c70*/  F2FP.F16.F32.PACK_AB R35, R50.reuse, R35 ;  /* 0x000000233223723e */ /* 0x041fe200000000ff */
[----:B------:R-:W-:Y:S01]  /*4c80*/  FADD.FTZ R20, R50, R15 ;  /* 0x0000000f32147221 */ /* 0x000fe20000010000 */
[----:B------:R-:W-:-:S03]  /*4c90*/  CS2R R50, SRZ ;  /* 0x0000000000327805 */ /* 0x000fc6000001ff00 */
[----:B------:R0:W-:Y:S02]  /*4ca0*/  STSM.16.M88.4 [R4+0x2eb00], R32 ;  /* 0x02eb002004007844 */ /* 0x0001e40000000200 */
[----:B------:R-:W-:Y:S01]  /*4cb0*/  MUFU.EX2 R7, R7 ;  /* 0x0000000700077308 */ /* 0x000fe20000000800 */
[----:B-1----:R-:W-:-:S07]  /*4cc0*/  FADD.FTZ R15, R39, R20 ;  /* 0x00000014270f7221 */ /* 0x002fce0000010000 */
[----:B------:R-:W1:Y:S01]  /*4cd0*/  MUFU.EX2 R58, R58 ;  /* 0x0000003a003a7308 */ /* 0x000e620000000800 */
[C---:B--2---:R-:W-:Y:S01]  /*4ce0*/  F2FP.F16.F32.PACK_AB R25, R52.reuse, R39 ;  /* 0x000000273419723e */ /* 0x044fe200000000ff */
[----:B------:R-:W-:Y:S01]  /*4cf0*/  FADD.FTZ R20, R52, R15 ;  /* 0x0000000f34147221 */ /* 0x000fe20000010000 */
[----:B------:R-:W-:Y:S02]  /*4d00*/  CS2R R52, SRZ ;  /* 0x0000000000347805 */ /* 0x000fe4000001ff00 */
[----:B------:R-:W-:Y:S02]  /*4d10*/  CS2R R38, SRZ ;  /* 0x0000000000267805 */ /* 0x000fe4000001ff00 */
[----:B0-----:R-:W-:Y:S02]  /*4d20*/  CS2R R34, SRZ ;  /* 0x0000000000227805 */ /* 0x001fe4000001ff00 */
[----:B------:R-:W-:Y:S01]  /*4d30*/  CS2R R32, SRZ ;  /* 0x0000000000207805 */ /* 0x000fe2000001ff00 */
[----:B------:R-:W0:Y:S08]  /*4d40*/  MUFU.EX2 R8, R77 ;  /* 0x0000004d00087308 */ /* 0x000e300000000800 */
[----:B------:R-:W-:Y:S01]  /*4d50*/  MUFU.EX2 R143, R143 ;  /* 0x0000008f008f7308 */ /* 0x000fe20000000800 */
[----:B-1----:R-:W-:Y:S01]  /*4d60*/  F2FP.F16.F32.PACK_AB R27, R58, R7 ;  /* 0x000000073a1b723e */ /* 0x002fe200000000ff */
[----:B------:R-:W-:-:S04]  /*4d70*/  FADD.FTZ R7, R7, R20 ;  /* 0x0000001407077221 */ /* 0x000fc80000010000 */
[----:B------:R-:W-:Y:S01]  /*4d80*/  FADD.FTZ R7, R58, R7 ;  /* 0x000000073a077221 */ /* 0x000fe20000010000 */
[----:B------:R-:W-:Y:S01]  /*4d90*/  CS2R R58, SRZ ;  /* 0x00000000003a7805 */ /* 0x000fe2000001ff00 */
[----:B------:R1:W2:Y:S01]  /*4da0*/  MUFU.EX2 R14, R63 ;  /* 0x0000003f000e7308 */ /* 0x0002a20000000800 */
[C---:B0-----:R-:W-:Y:S01]  /*4db0*/  F2FP.F16.F32.PACK_AB R24, R8.reuse, R141 ;  /* 0x0000008d0818723e */ /* 0x041fe200000000ff */
[----:B------:R-:W-:Y:S01]  /*4dc0*/  FADD.FTZ R6, R8, R11 ;  /* 0x0000000b08067221 */ /* 0x000fe20000010000 */
[----:B------:R-:W-:Y:S01]  /*4dd0*/  VIADD R11, R18, 0xfffffffe ;  /* 0xfffffffe120b7836 */ /* 0x000fe20000000000 */
[----:B-1----:R-:W-:Y:S02]  /*4de0*/  CS2R R62, SRZ ;  /* 0x00000000003e7805 */ /* 0x002fe4000001ff00 */
[----:B--2---:R-:W-:Y:S01]  /*4df0*/  F2FP.F16.F32.PACK_AB R26, R14, R143 ;  /* 0x0000008f0e1a723e */ /* 0x004fe200000000ff */
[----:B------:R-:W-:Y:S01]  /*4e00*/  FADD.FTZ R143, R143, R6 ;  /* 0x000000068f8f7221 */ /* 0x000fe20000010000 */
[----:B------:R-:W-:-:S03]  /*4e10*/  SHF.R.U32.HI R6, RZ, 0x1f, R17 ;  /* 0x0000001fff067819 */ /* 0x000fc60000011611 */
[----:B------:R0:W-:Y:S01]  /*4e20*/  STSM.16.M88.4 [R4+0x30300], R24 ;  /* 0x0303001804007844 */ /* 0x0001e20000000200 */
[----:B------:R-:W-:Y:S01]  /*4e30*/  FADD.FTZ R8, R14, R143 ;  /* 0x0000008f0e087221 */ /* 0x000fe20000010000 */
[----:B------:R-:W-:Y:S01]  /*4e40*/  LEA.HI.SX32 R14, R17, R6, 0x1b ;  /* 0x00000006110e7211 */ /* 0x000fe200078fdaff */
[----:B------:R-:W-:Y:S01]  /*4e50*/  IMAD.MOV.U32 R6, RZ, RZ, RZ ;  /* 0x000000ffff067224 */ /* 0x000fe200078e00ff */
[----:B------:R1:W-:Y:S06]  /*4e60*/  MEMBAR.ALL.CTA ;  /* 0x0000000000007992 */ /* 0x0003ec0000008000 */
[----:B-1----:R-:W1:Y:S01]  /*4e70*/  FENCE.VIEW.ASYNC.S ;  /* 0x00000000000073c6 */ /* 0x002e620000000000 */
[----:B------:R-:W-:-:S04]  /*4e80*/  VIMNMX R15, R157, R14, !PT ;  /* 0x0000000e9d0f7248 */ /* 0x000fc80007fe0100 */
[----:B------:R-:W-:Y:S02]  /*4e90*/  ISETP.GE.AND P3, PT, R11, R15, PT ;  /* 0x0000000f0b00720c */ /* 0x000fe40003f66270 */
[----:B0-----:R-:W-:Y:S02]  /*4ea0*/  CS2R R26, SRZ ;  /* 0x00000000001a7805 */ /* 0x001fe4000001ff00 */
[----:B------:R-:W-:Y:S01]  /*4eb0*/  CS2R R24, SRZ ;  /* 0x0000000000187805 */ /* 0x000fe2000001ff00 */
[----:B-1----:R-:W-:-:S08]  /*4ec0*/  NOP ;  /* 0x0000000000007918 */ /* 0x002fd00000000000 */
        /* <DEDUP_REMOVED lines=8> */
.L_x_11282:
        /* <DEDUP_REMOVED lines=9> */
.L_x_11275:
[----:B------:R-:W-:Y:S01]  /*4fe0*/  ULEA UR6, UR4, UR56, 0x3 ;  /* 0x0000003804067291 */ /* 0x000fe2000f8e183f */
[----:B------:R-:W-:-:S08]  /*4ff0*/  SHF.L.U32 R0, R6, 0x1f, RZ ;  /* 0x0000001f06007819 */ /* 0x000fd000000006ff */
[----:B------:R0:W1:Y:S01]  /*5000*/  SYNCS.PHASECHK.TRANS64.TRYWAIT P3, [UR6+0x31c30], R0 ;  /* 0x031c3000ff0075a7 */ /* 0x0000620008060146 */
[----:B------:R-:W-:Y:S05]  /*5010*/  @!P0 BRA `(.L_x_11276) ;  /* 0x0000000000048947 */ /* 0x000fea0003800000 */
[----:B------:R-:W-:Y:S01]  /*5020*/  BPT.TRAP 0x1 ;  /* 0x000000040000795c */ /* 0x000fe20000300000 */
.L_x_11276:
[----:B-1----:R-:W-:Y:S05]  /*5030*/  @P3 BRA `(.L_x_11274) ;  /* 0x0000000000083947 */ /* 0x002fea0003800000 */
[----:B------:R-:W1:Y:S02]  /*5040*/  SYNCS.PHASECHK.TRANS64.TRYWAIT P3, [UR6+0x31c30], R0 ;  /* 0x031c3000ff0075a7 */ /* 0x000e640008060146 */
[----:B-1----:R-:W-:Y:S05]  /*5050*/  @!P3 BRA `(.L_x_11277) ;  /* 0x000000d800bcb947 */ /* 0x002fea0003800000 */
.L_x_11274:
[----:B-1----:R-:W1:Y:S01]  /*5060*/  S2R R5, SR_TID.X ;  /* 0x0000000000057919 */ /* 0x002e620000002100 */
[C---:B------:R-:W-:Y:S01]  /*5070*/  R2UR UR40, R2.reuse ;  /* 0x00000000022872ca */ /* 0x040fe200000e0000 */
[----:B------:R-:W-:Y:S01]  /*5080*/  UIMAD UR6, UR4, 0x6c0, UR7 ;  /* 0x000006c0040678a4 */ /* 0x000fe2000f8e0207 */
        /* <DEDUP_REMOVED lines=8> */
[----:B------:R-:W-:Y:S01]  /*5110*/  UIADD3 UR26, UR6, 0x80, URZ ;  /* 0x00000080061a7890 */ /* 0x000fe2000fffe03f */
[C---:B------:R-:W-:Y:S01]  /*5120*/  R2UR UR25, R3.reuse ;  /* 0x00000000031972ca */ /* 0x040fe200000e0000 */
[----:B------:R-:W-:Y:S01]  /*5130*/  UMOV UR27, 0x80000020 ;  /* 0x80000020001b7882 */ /* 0x000fe20000000000 */
[C---:B------:R-:W-:Y:S01]  /*5140*/  R2UR UR32, R2.reuse ;  /* 0x00000000022072ca */ /* 0x040fe200000e0000 */
[----:B------:R-:W-:Y:S01]  /*5150*/  UIADD3 UR34, UR6, 0xc0, URZ ;  /* 0x000000c006227890 */ /* 0x000fe2000fffe03f */
[C---:B------:R-:W-:Y:S01]  /*5160*/  R2UR UR33, R3.reuse ;  /* 0x00000000032172ca */ /* 0x040fe200000e0000 */
[----:B------:R-:W-:Y:S01]  /*5170*/  UMOV UR35, 0x80000020 ;  /* 0x8000002000237882 */ /* 0x000fe20000000000 */
[----:B------:R-:W-:Y:S01]  /*5180*/  R2UR UR36, R2 ;  /* 0x00000000022472ca */ /* 0x000fe200000e0000 */
[----:B------:R-:W-:Y:S01]  /*5190*/  UIADD3 UR38, UR6, 0x100, URZ ;  /* 0x0000010006267890 */ /* 0x000fe2000fffe03f */
[----:B------:R-:W-:Y:S01]  /*51a0*/  R2UR UR37, R3 ;  /* 0x00000000032572ca */ /* 0x000fe200000e0000 */
        /* <DEDUP_REMOVED lines=8> */
[----:B-1----:R-:W-:Y:S01]  /*5230*/  SHF.R.U32.HI R5, RZ, 0x7, R5 ;  /* 0x00000007ff057819 */ /* 0x002fe20000011605 */
[----:B------:R-:W-:Y:S01]  /*5240*/  UMOV UR19, 0x80000020 ;  /* 0x8000002000137882 */ /* 0x000fe20000000000 */
[----:B------:R-:W-:Y:S01]  /*5250*/  UIADD3 UR22, UR6, 0x482, URZ ;  /* 0x0000048206167890 */ /* 0x000fe2000fffe03f */
[----:B------:R-:W-:-:S02]  /*5260*/  UMOV UR23, 0x80000020 ;  /* 0x8000002000177882 */ /* 0x000fc40000000000 */
[----:B0-----:R-:W-:-:S05]  /*5270*/  VIADD R0, R5, 0x8 ;  /* 0x0000000805007836 */ /* 0x001fca0000000000 */
        /* <DEDUP_REMOVED lines=326> */
.L_x_11279:
[----:B------:R-:W-:Y:S01]  /*66e0*/  ULEA UR6, UR5, UR56, 0x3 ;  /* 0x0000003805067291 */ /* 0x000fe2000f8e183f */
[----:B------:R-:W-:-:S08]  /*66f0*/  SHF.L.U32 R0, R17, 0x1f, RZ ;  /* 0x0000001f11007819 */ /* 0x000fd000000006ff */
[----:B------:R0:W1:Y:S01]  /*6700*/  SYNCS.PHASECHK.TRANS64.TRYWAIT P3, [UR6+0x31c50], R0 ;  /* 0x031c5000ff0075a7 */ /* 0x0000620008060146 */
[----:B------:R-:W-:Y:S05]  /*6710*/  @!P0 BRA `(.L_x_11280) ;  /* 0x0000000000048947 */ /* 0x000fea0003800000 */
[----:B------:R-:W-:Y:S01]  /*6720*/  BPT.TRAP 0x1 ;  /* 0x000000040000795c */ /* 0x000fe20000300000 */
.L_x_11280:
[----:B-1----:R-:W-:Y:S05]  /*6730*/  @P3 BRA `(.L_x_11278) ;  /* 0x0000000000083947 */ /* 0x002fea0003800000 */
[----:B------:R-:W1:Y:S02]  /*6740*/  SYNCS.PHASECHK.TRANS64.TRYWAIT P3, [UR6+0x31c50], R0 ;  /* 0x031c5000ff0075a7 */ /* 0x000e640008060146 */
[----:B-1----:R-:W-:Y:S05]  /*6750*/  @!P3 BRA `(.L_x_11281) ;  /* 0x000000c40014b947 */ /* 0x002fea0003800000 */
.L_x_11278:
[----:B------:R-:W-:Y:S01]  /*6760*/  UIADD3 UR6, UR56, 0x200, URZ ;  /* 0x0000020038067890 */ /* 0x000fe2000fffe03f */
[----:B------:R-:W-:Y:S01]  /*6770*/  WARPGROUP.ARRIVE ;  /* 0x00000000000079c5 */ /* 0x000fe20000000000 */
[----:B------:R-:W-:Y:S01]  /*6780*/  ULOP3.LUT UR10, UR59, 0x10000, URZ, 0xfc, !UPT ;  /* 0x000100003b0a7892 */ /* 0x000fe2000f8efc3f */
[----:B01----:R-:W0:Y:S01]  /*6790*/  @P2 LDC R0, c[0x0][0x44c] ;  /* 0x00011300ff002b82 */ /* 0x003e220000000800 */
[----:B------:R-:W-:Y:S01]  /*67a0*/  USHF.R.U32.HI UR6, URZ, 0x4, UR6 ;  /* 0x000000043f067899 */ /* 0x000fe20008011606 */
[----:B------:R-:W-:Y:S01]  /*67b0*/  IMAD.MOV.U32 R10, RZ, RZ, R9 ;  /* 0x000000ffff0a7224 */ /* 0x000fe200078e0009 */
[----:B------:R-:W-:Y:S01]  /*67c0*/  UMOV UR25, 0xc0000010 ;  /* 0xc000001000197882 */ /* 0x000fe20000000000 */
[----:B------:R-:W-:Y:S01]  /*67d0*/  UMOV UR27, 0x80000020 ;  /* 0x80000020001b7882 */ /* 0x000fe20000000000 */
[----:B------:R-:W-:Y:S01]  /*67e0*/  ULOP3.LUT UR6, UR6, 0x3fff, URZ, 0xc0, !UPT ;  /* 0x00003fff06067892 */ /* 0x000fe2000f8ec03f */
[----:B------:R-:W-:Y:S01]  /*67f0*/  IMAD.MOV.U32 R18, RZ, RZ, -0x90 ;  /* 0xffffff70ff127424 */ /* 0x000fe200078e00ff */
[----:B------:R-:W-:Y:S01]  /*6800*/  UMOV UR24, UR10 ;  /* 0x0000000a00187c82 */ /* 0x000fe20008000000 */
[----:B------:R-:W1:Y:S01]  /*6810*/  @P2 LDC R5, c[0x0][0x450] ;  /* 0x00011400ff052b82 */ /* 0x000e620000000800 */
[----:B------:R-:W-:Y:S01]  /*6820*/  ULOP3.LUT UR6, UR6, 0x2400000, URZ, 0xfc, !UPT ;  /* 0x0240000006067892 */ /* 0x000fe2000f8efc3f */
[----:B------:R-:W2:Y:S03]  /*6830*/  S2R R145, SR_TID.X ;  /* 0x0000000000917919 */ /* 0x000ea60000002100 */
[----:B------:R-:W-:-:S07]  /*6840*/  UIMAD UR6, UR5, 0x6c0, UR6 ;  /* 0x000006c0050678a4 */ /* 0x000fce000f8e0206 */
[----:B------:R-:W-:Y:S02]  /*6850*/  UMOV UR26, UR6 ;  /* 0x00000006001a7c82 */ /* 0x000fe40008000000 */
[----:B------:R-:W-:Y:S01]  /*6860*/  HGMMA.64x96x16.F32 R24, gdesc[UR24].tnspB, R24, gsb0 ;  /* 0x41600000181879f0 */ /* 0x000fe20008000818 */
[----:B------:R-:W-:Y:S01]  /*6870*/  UIADD3 UR24, UR10, 0x180, URZ ;  /* 0x000001800a187890 */ /* 0x000fe2000fffe03f */
[----:B0-----:R-:W-:Y:S01]  /*6880*/  @P2 IMAD.HI.U32 R0, R9, R0, RZ ;  /* 0x0000000009002227 */ /* 0x001fe200078e00ff */
[----:B------:R-:W-:Y:S01]  /*6890*/  UIADD3 UR26, UR6, 0x40, URZ ;  /* 0x00000040061a7890 */ /* 0x000fe2000fffe03f */
[----:B------:R-:W-:Y:S01]  /*68a0*/  UMOV UR25, 0xc0000010 ;  /* 0xc000001000197882 */ /* 0x000fe20000000000 */
[----:B------:R-:W-:Y:S02]  /*68b0*/  UMOV UR27, 0x80000020 ;  /* 0x80000020001b7882 */ /* 0x000fe40000000000 */
[----:B-1----:R-:W-:Y:S01]  /*68c0*/  @P2 SHF.R.U32.HI R10, RZ, R5, R0 ;  /* 0x00000005ff0a2219 */ /* 0x002fe20000011600 */
[----:B------:R-:W-:-:S04]  /*68d0*/  IMAD R5, R11, R18, 0x1 ;  /* 0x000000010b057424 */ /* 0x000fc800078e0212 */
[----:B------:R-:W0:Y:S01]  /*68e0*/  SHFL.IDX PT, R0, R10, 0x1, 0x1c1f ;  /* 0x003c1f000a007f89 */ /* 0x000e2200000e0000 */
[----:B------:R-:W-:-:S03]  /*68f0*/  IMAD R5, R12, -0x2, R5 ;  /* 0xfffffffe0c057824 */ /* 0x000fc600078e0205 */
[----:B------:R-:W1:Y:S01]  /*6900*/  SHFL.IDX PT, R10, R10, RZ, 0x1c1f ;  /* 0x001c1fff0a0a7589 */ /* 0x000e6200000e0000 */
[----:B------:R-:W-:Y:S01]  /*6910*/  IMAD R17, R16, UR49, R5 ;  /* 0x0000003110117c24 */ /* 0x000fe2000f8e0205 */
[----:B--2---:R-:W-:-:S04]  /*6920*/  SHF.R.U32.HI R144, RZ, 0x7, R145 ;  /* 0x00000007ff907819 */ /* 0x004fc80000011691 */
        /* <DEDUP_REMOVED lines=30> */
[----:B------:R-:W-:Y:S01]  /*6b10*/  FMNMX.FTZ R18, R122, R5, !PT ;  /* 0x000000057a127209 */ /* 0x000fe20007810000 */
[----:B------:R-:W-:-:S02]  /*6b20*/  WARPGROUP.DEPBAR.LE gsb0, 0x0 ;  /* 0x00008000000079c5 */ /* 0x000fc40000010000 */
[----:B------:R-:W-:Y:S01]  /*6b30*/  WARPGROUP.ARRIVE ;  /* 0x00000000000079c5 */ /* 0x000fe20000000000 */
[----:B------:R-:W-:Y:S02]  /*6b40*/  ISETP.GT.AND P5, PT, R0, 0x29, PT ;  /* 0x000000290000780c */ /* 0x000fe40003fa4270 */
[----:B------:R-:W-:Y:S02]  /*6b50*/  FSEL R126, R126, -INF , P3 ;  /* 0xff8000007e7e7808 */ /* 0x000fe40001800000 */
[----:B------:R-:W-:Y:S01]  /*6b60*/  FMNMX.FTZ R5, R123, R18, !PT ;  /* 0x000000127b057209 */ /* 0x000fe20007810000 */
[----:B------:R-:W-:Y:S01]  /*6b70*/  HGMMA.64x96x16.F32 R24, gdesc[UR24].tnspB, R24, gsb0 ;  /* 0x41600000181879f0 */ /* 0x000fe20008000818 */
[----:B------:R-:W-:Y:S01]  /*6b80*/  UIADD3 UR24, UR10, 0x300, URZ ;  /* 0x000003000a187890 */ /* 0x000fe2000fffe03f */
[----:B------:R-:W-:Y:S01]  /*6b90*/  ISETP.GT.AND P3, PT, R0, 0x30, PT ;  /* 0x000000300000780c */ /* 0x000fe20003f64270 */
[----:B------:R-:W-:Y:S01]  /*6ba0*/  UIADD3 UR26, UR6, 0x80, URZ ;  /* 0x00000080061a7890 */ /* 0x000fe2000fffe03f */
[----:B------:R-:W-:Y:S01]  /*6bb0*/  FSEL R127, R127, -INF , P5 ;  /* 0xff8000007f7f7808 */ /* 0x000fe20002800000 */
[----:B------:R-:W-:Y:S01]  /*6bc0*/  UMOV UR25, 0xc0000010 ;  /* 0xc000001000197882 */ /* 0x000fe20000000000 */
[----:B------:R-:W-:Y:S01]  /*6bd0*/  UMOV UR27, 0x80000020 ;  /* 0x80000020001b7882 */ /* 0x000fe20000000000 */
        /* <DEDUP_REMOVED lines=47> */
[----:B------:R-:W-:Y:S01]  /*6ed0*/  FSEL R95, R95, -INF , P4 ;  /* 0xff8000005f5f7808 */ /* 0x000fe20002000000 */
[----:B------:R-:W-:Y:S02]  /*6ee0*/  WARPGROUP.DEPBAR.LE gsb0, 0x0 ;  /* 0x00008000000079c5 */ /* 0x000fe40000010000 */
[----:B------:R-:W-:Y:S01]  /*6ef0*/  WARPGROUP.ARRIVE ;  /* 0x00000000000079c5 */ /* 0x000fe20000000000 */
[----:B------:R-:W-:-:S02]  /*6f00*/  FMNMX.FTZ R18, R94, R5, !PT ;  /* 0x000000055e127209 */ /* 0x000fc40007810000 */
[----:B------:R-:W-:Y:S02]  /*6f10*/  ISETP.GT.AND P4, PT, R0, 0x71, PT ;  /* 0x000000710000780c */ /* 0x000fe40003f84270 */
[----:B------:R-:W-:Y:S01]  /*6f20*/  FSEL R82, R82, -INF , P3 ;  /* 0xff80000052527808 */ /* 0x000fe20001800000 */
[----:B------:R-:W-:Y:S01]  /*6f30*/  HGMMA.64x96x16.F32 R24, gdesc[UR24].tnspB, R24, gsb0 ;  /* 0x41600000181879f0 */ /* 0x000fe20008000818 */
[----:B------:R-:W-:Y:S01]  /*6f40*/  UIADD3 UR24, UR10, 0x480, URZ ;  /* 0x000004800a187890 */ /* 0x000fe2000fffe03f */
[----:B------:R-:W-:Y:S01]  /*6f50*/  FMNMX.FTZ R5, R95, R18, !PT ;  /* 0x000000125f057209 */ /* 0x000fe20007810000 */
[----:B------:R-:W-:Y:S01]  /*6f60*/  UIADD3 UR26, UR6, 0xc0, URZ ;  /* 0x000000c0061a7890 */ /* 0x000fe2000fffe03f */
[----:B------:R-:W-:Y:S01]  /*6f70*/  ISETP.GT.AND P3, PT, R0, 0x78, PT ;  /* 0x000000780000780c */ /* 0x000fe20003f64270 */
[----:B------:R-:W-:Y:S01]  /*6f80*/  UMOV UR25, 0xc0000010 ;  /* 0xc000001000197882 */ /* 0x000fe20000000000 */
        /* <DEDUP_REMOVED lines=20> */
[----:B-1----:R-:W-:Y:S02]  /*70d0*/  IADD3 R10, R10, -UR48, R17 ;  /* 0x800000300a0a7c10 */ /* 0x002fe4000fffe011 */
[----:B------:R-:W-:Y:S02]  /*70e0*/  FMNMX.FTZ R18, R79, R0, !PT ;  /* 0x000000004f127209 */ /* 0x000fe40007810000 */
[----:B------:R-:W0:Y:S01]  /*70f0*/  LDC R0, c[0x0][0x988] ;  /* 0x00026200ff007b82 */ /* 0x000e220000000800 */
[C---:B------:R-:W-:Y:S02]  /*7100*/  ISETP.GT.AND P6, PT, R10.reuse, RZ, PT ;  /* 0x000000ff0a00720c */ /* 0x040fe40003fc4270 */
[----:B------:R-:W1:Y:S01]  /*7110*/  SHFL.BFLY PT, R5, R18, 0x2, 0x1f ;  /* 0x0c401f0012057f89 */ /* 0x000e6200000e0000 */
[----:B------:R-:W-:Y:S02]  /*7120*/  ISETP.GT.AND P5, PT, R10, 0x1, PT ;  /* 0x000000010a00780c */ /* 0x000fe40003fa4270 */
[----:B------:R-:W-:-:S02]  /*7130*/  FSEL R136, R136, -INF , P6 ;  /* 0xff80000088887808 */ /* 0x000fc40003000000 */
[C---:B------:R-:W-:Y:S02]  /*7140*/  ISETP.GT.AND P4, PT, R10.reuse, 0x8, PT ;  /* 0x000000080a00780c */ /* 0x040fe40003f84270 */
[----:B------:R-:W-:Y:S02]  /*7150*/  FSEL R137, R137, -INF , P5 ;  /* 0xff80000089897808 */ /* 0x000fe40002800000 */
[----:B------:R-:W-:Y:S02]  /*7160*/  ISETP.GT.AND P6, PT, R10, 0x9, PT ;  /* 0x000000090a00780c */ /* 0x000fe40003fc4270 */
[----:B------:R-:W-:Y:S02]  /*7170*/  FSEL R140, R140, -INF , P4 ;  /* 0xff8000008c8c7808 */ /* 0x000fe40002000000 */
[----:B------:R-:W-:Y:S02]  /*7180*/  FSEL R141, R141, -INF , P6 ;  /* 0xff8000008d8d7808 */ /* 0x000fe40003000000 */
[----:B------:R-:W-:-:S02]  /*7190*/  ISETP.GT.AND P6, PT, R10, 0x10, PT ;  /* 0x000000100a00780c */ /* 0x000fc40003fc4270 */
[----:B------:R-:W-:Y:S02]  /*71a0*/  ISETP.GT.AND P5, PT, R10, 0x11, PT ;  /* 0x000000110a00780c */ /* 0x000fe40003fa4270 */
[----:B------:R-:W-:Y:S02]  /*71b0*/  FSEL R128, R128, -INF , P6 ;  /* 0xff80000080807808 */ /* 0x000fe40003000000 */
[----:B------:R-:W-:Y:S02]  /*71c0*/  ISETP.GT.AND P4, PT, R10, 0x18, PT ;  /* 0x000000180a00780c */ /* 0x000fe40003f84270 */
[----:B------:R-:W-:Y:S02]  /*71d0*/  FSEL R129, R129, -INF , P5 ;  /* 0xff80000081817808 */ /* 0x000fe40002800000 */
[----:B-1----:R-:W-:Y:S02]  /*71e0*/  FMNMX.FTZ R20, R18, R5, !PT ;  /* 0x0000000512147209 */ /* 0x002fe40007810000 */
[----:B------:R-:W-:-:S02]  /*71f0*/  ISETP.GT.AND P6, PT, R10, 0x19, PT ;  /* 0x000000190a00780c */ /* 0x000fc40003fc4270 */
[----:B------:R-:W-:Y:S01]  /*7200*/  FSEL R132, R132, -INF , P4 ;  /* 0xff80000084847808 */ /* 0x000fe20002000000 */
[----:B------:R-:W1:Y:S01]  /*7210*/  SHFL.BFLY PT, R5, R20, 0x1, 0x1f ;  /* 0x0c201f0014057f89 */ /* 0x000e6200000e0000 */
[----:B------:R-:W-:Y:S02]  /*7220*/  FSEL R133, R133, -INF , P6 ;  /* 0xff80000085857808 */ /* 0x000fe40003000000 */
[C---:B------:R-:W-:Y:S02]  /*7230*/  ISETP.GT.AND P6, PT, R10.reuse, 0x20, PT ;  /* 0x000000200a00780c */ /* 0x040fe40003fc4270 */
[C---:B------:R-:W-:Y:S02]  /*7240*/  ISETP.GT.AND P5, PT, R10.reuse, 0x21, PT ;  /* 0x000000210a00780c */ /* 0x040fe40003fa4270 */
[----:B------:R-:W-:Y:S02]  /*7250*/  ISETP.GT.AND P4, PT, R10, 0x28, PT ;  /* 0x000000280a00780c */ /* 0x000fe40003f84270 */
[----:B------:R-:W-:-:S02]  /*7260*/  FSEL R121, R121, -INF , P5 ;  /* 0xff80000079797808 */ /* 0x000fc40002800000 */
[----:B------:R-:W-:Y:S02]  /*7270*/  FSEL R124, R124, -INF , P4 ;  /* 0xff8000007c7c7808 */ /* 0x000fe40002000000 */
[C---:B------:R-:W-:Y:S02]  /*7280*/  ISETP.GT.AND P5, PT, R10.reuse, 0x31, PT ;  /* 0x000000310a00780c */ /* 0x040fe40003fa4270 */
[----:B------:R-:W-:Y:S02]  /*7290*/  ISETP.GT.AND P4, PT, R10, 0x38, PT ;  /* 0x000000380a00780c */ /* 0x000fe40003f84270 */
[----:B------:R-:W-:Y:S02]  /*72a0*/  FSEL R113, R113, -INF , P5 ;  /* 0xff80000071717808 */ /* 0x000fe40002800000 */
[----:B------:R-:W-:Y:S01]  /*72b0*/  FSEL R116, R116, -INF , P4 ;  /* 0xff80000074747808 */ /* 0x000fe20002000000 */
[----:B------:R-:W-:Y:S02]  /*72c0*/  WARPGROUP.DEPBAR.LE gsb0, 0x0 ;  /* 0x00008000000079c5 */ /* 0x000fe40000010000 */
[----:B------:R-:W-:Y:S01]  /*72d0*/  WARPGROUP.ARRIVE ;  /* 0x00000000000079c5 */ /* 0x000fe20000000000 */
[----:B------:R-:W-:-:S02]  /*72e0*/  ISETP.GT.AND P4, PT, R10, 0x40, PT ;  /* 0x000000400a00780c */ /* 0x000fc40003f84270 */
[----:B-1----:R-:W-:Y:S02]  /*72f0*/  FMNMX.FTZ R5, R20, R5, !PT ;  /* 0x0000000514057209 */ /* 0x002fe40007810000 */
[----:B------:R-:W-:Y:S01]  /*7300*/  ISETP.GT.AND P5, PT, R10, 0x41, PT ;  /* 0x000000410a00780c */ /* 0x000fe20003fa4270 */
[----:B------:R-:W-:Y:S01]  /*7310*/  HGMMA.64x96x16.F32 R24, gdesc[UR24].tnspB, R24, gsb0 ;  /* 0x41600000181879f0 */ /* 0x000fe20008000818 */
[----:B------:R-:W-:Y:S01]  /*7320*/  UIADD3 UR24, UR10, 0x600, URZ ;  /* 0x000006000a187890 */ /* 0x000fe2000fffe03f */
[C---:B0-----:R-:W-:Y:S01]  /*7330*/  FMUL.FTZ R19, R5.reuse, R0 ;  /* 0x0000000005137220 */ /* 0x041fe20000410000 */
[----:B------:R-:W-:Y:S01]  /*7340*/  UIADD3 UR26, UR6, 0x100, URZ ;  /* 0x00000100061a7890 */ /* 0x000fe2000fffe03f */
[----:B------:R-:W-:Y:S01]  /*7350*/  FSETP.NEU.FTZ.AND P3, PT, R5, -INF , PT ;  /* 0xff8000000500780b */ /* 0x000fe20003f7d000 */
[----:B------:R-:W-:Y:S01]  /*7360*/  UMOV UR25, 0xc0000010 ;  /* 0xc000001000197882 */ /* 0x000fe20000000000 */
[----:B------:R-:W-:Y:S01]  /*7370*/  UMOV UR27, 0x80000020 ;  /* 0x80000020001b7882 */ /* 0x000fe20000000000 */
[----:B------:R-:W-:-:S02]  /*7380*/  FSEL R104, R104, -INF , P4 ;  /* 0xff80000068687808 */ /* 0x000fc40002000000 */
[----:B------:R-:W-:Y:S02]  /*7390*/  FSEL R19, R19, RZ, P3 ;  /* 0x000000ff13137208 */ /* 0x000fe40001800000 */
[----:B------:R-:W-:Y:S02]  /*73a0*/  ISETP.GT.AND P4, PT, R10, 0x48, PT ;  /* 0x000000480a00780c */ /* 0x000fe40003f84270 */
[----:B------:R-:W-:Y:S01]  /*73b0*/  FSEL R105, R105, -INF , P5 ;  /* 0xff80000069697808 */ /* 0x000fe20002800000 */
        /* <DEDUP_REMOVED lines=8> */
[----:B------:R0:W-:Y:S01]  /*7440*/  MUFU.EX2 R130, R138 ;  /* 0x0000008a00827308 */ /* 0x0001e20000000800 */
[----:B------:R-:W-:Y:S01]  /*7450*/  FMNMX.FTZ R134, R140, R131, !PT ;  /* 0x000000838c867209 */ /* 0x000fe20007810000 */
[-CC-:B------:R-:W-:Y:S01]  /*7460*/  FFMA.FTZ R131, R135, R0.reuse, -R19.reuse ;  /* 0x0000000087837223 */ /* 0x180fe20000010813 */
[----:B------:R-:W-:Y:S01]  /*7470*/  ISETP.GT.AND P5, PT, R10, 0x49, PT ;  /* 0x000000490a00780c */ /* 0x000fe20003fa4270 */
[--C-:B------:R-:W-:Y:S01]  /*7480*/  FFMA.FTZ R21, R142, R0, -R19.reuse ;  /* 0x000000008e157223 */ /* 0x100fe20000010813 */
[----:B------:R-:W-:Y:S01]  /*7490*/  FMNMX.FTZ R135, R141, R134, !PT ;  /* 0x000000868d877209 */ /* 0x000fe20007810000 */
[-CC-:B------:R-:W-:Y:S01]  /*74a0*/  FFMA.FTZ R142, R119, R0.reuse, -R19.reuse ;  /* 0x00000000778e7223 */ /* 0x180fe20000010813 */
[----:B------:R-:W-:Y:S01]  /*74b0*/  FSEL R109, R109, -INF , P5 ;  /* 0xff8000006d6d7808 */ /* 0x000fe20002800000 */
[-CC-:B------:R-:W-:Y:S01]  /*74c0*/  FFMA.FTZ R22, R143, R0.reuse, -R19.reuse ;  /* 0x000000008f167223 */ /* 0x180fe20000010813 */
[----:B------:R-:W-:Y:S01]  /*74d0*/  FMNMX.FTZ R134, R128, R135, !PT ;  /* 0x0000008780867209 */ /* 0x000fe20007810000 */
[-CC-:B0-----:R-:W-:Y:S01]  /*74e0*/  FFMA.FTZ R138, R122, R0.reuse, -R19.reuse ;  /* 0x000000007a8a7223 */ /* 0x181fe20000010813 */
[----:B------:R-:W-:Y:S01]  /*74f0*/  FSEL R122, R120, -INF , P6 ;  /* 0xff800000787a7808 */ /* 0x000fe20003000000 */
[--C-:B------:R-:W-:Y:S01]  /*7500*/  FFMA.FTZ R123, R123, R0, -R19.reuse ;  /* 0x000000007b7b7223 */ /* 0x100fe20000010813 */
[----:B------:R-:W-:Y:S01]  /*7510*/  FMNMX.FTZ R135, R129, R134, !PT ;  /* 0x0000008681877209 */ /* 0x000fe20007810000 */
[----:B------:R0:W-:Y:S01]  /*7520*/  MUFU.EX2 R120, R138 ;  /* 0x0000008a00787308 */ /* 0x0001e20000000800 */
[----:B------:R-:W-:Y:S01]  /*7530*/  ISETP.GT.AND P6, PT, R10, 0x29, PT ;  /* 0x000000290a00780c */ /* 0x000fe20003fc4270 */
[-CC-:B------:R-:W-:Y:S01]  /*7540*/  FFMA.FTZ R114, R114, R0.reuse, -R19.reuse ;  /* 0x0000000072727223 */ /* 0x180fe20000010813 */
[----:B------:R-:W-:Y:S01]  /*7550*/  FMNMX.FTZ R134, R132, R135, !PT ;  /* 0x0000008784867209 */ /* 0x000fe20007810000 */
[-CC-:B------:R-:W-:Y:S01]  /*7560*/  FFMA.FTZ R115, R115, R0.reuse, -R19.reuse ;  /* 0x0000000073737223 */ /* 0x180fe20000010813 */
[----:B------:R-:W-:Y:S01]  /*7570*/  FSEL R125, R125, -INF , P6 ;  /* 0xff8000007d7d7808 */ /* 0x000fe20003000000 */
[--C-:B------:R-:W-:Y:S01]  /*7580*/  FFMA.FTZ R82, R82, R0, -R19.reuse ;  /* 0x0000000052527223 */ /* 0x100fe20000010813 */
[----:B------:R-:W-:Y:S01]  /*7590*/  FMNMX.FTZ R135, R133, R134, !PT ;  /* 0x0000008685877209 */ /* 0x000fe20007810000 */
[-CC-:B------:R-:W-:Y:S01]  /*75a0*/  FFMA.FTZ R83, R83, R0.reuse, -R19.reuse ;  /* 0x0000000053537223 */ /* 0x180fe20000010813 */
[----:B------:R-:W-:Y:S01]  /*75b0*/  ISETP.GT.AND P6, PT, R10, 0x30, PT ;  /* 0x000000300a00780c */ /* 0x000fe20003fc4270 */
[-CC-:B0-----:R-:W-:Y:S01]  /*75c0*/  FFMA.FTZ R138, R126, R0.reuse, -R19.reuse ;  /* 0x000000007e8a7223 */ /* 0x181fe20000010813 */
[----:B------:R-:W-:Y:S01]  /*75d0*/  FMNMX.FTZ R134, R122, R135, !PT ;  /* 0x000000877a867209 */ /* 0x000fe20007810000 */
[-CC-:B------:R-:W-:Y:S01]  /*75e0*/  FFMA.FTZ R86, R86, R0.reuse, -R19.reuse ;  /* 0x0000000056567223 */ /* 0x180fe20000010813 */
[----:B------:R-:W-:Y:S01]  /*75f0*/  FSEL R126, R112, -INF , P6 ;  /* 0xff800000707e7808 */ /* 0x000fe20003000000 */
[--C-:B------:R-:W-:Y:S01]  /*7600*/  FFMA.FTZ R87, R87, R0, -R19.reuse ;  /* 0x0000000057577223 */ /* 0x100fe20000010813 */
[----:B------:R-:W-:Y:S01]  /*7610*/  FMNMX.FTZ R135, R121, R134, !PT ;  /* 0x0000008679877209 */ /* 0x000fe20007810000 */
[----:B------:R-:W-:Y:S01]  /*7620*/  MUFU.EX2 R112, R138 ;  /* 0x0000008a00707308 */ /* 0x000fe20000000800 */
[----:B------:R-:W-:Y:S01]  /*7630*/  ISETP.GT.AND P6, PT, R10, 0x39, PT ;  /* 0x000000390a00780c */ /* 0x000fe20003fc4270 */
[----:B------:R-:W-:Y:S01]  /*7640*/  FFMA.FTZ R78, R78, R0, -R19 ;  /* 0x000000004e4e7223 */ /* 0x000fe20000010813 */
[----:B------:R-:W-:-:S02]  /*7650*/  FMNMX.FTZ R134, R124, R135, !PT ;  /* 0x000000877c867209 */ /* 0x000fc40007810000 */
[----:B------:R-:W-:Y:S02]  /*7660*/  FSEL R127, R117, -INF , P6 ;  /* 0xff800000757f7808 */ /* 0x000fe40003000000 */
[----:B------:R-:W-:Y:S01]  /*7670*/  FMNMX.FTZ R135, R125, R134, !PT ;  /* 0x000000867d877209 */ /* 0x000fe20007810000 */
[----:B------:R0:W-:Y:S01]  /*7680*/  MUFU.EX2 R117, R139 ;  /* 0x0000008b00757308 */ /* 0x0001e20000000800 */
[----:B------:R-:W-:Y:S02]  /*7690*/  ISETP.GT.AND P5, PT, R10, 0x51, PT ;  /* 0x000000510a00780c */ /* 0x000fe40003fa4270 */
[----:B------:R-:W-:-:S04]  /*76a0*/  FMNMX.FTZ R134, R126, R135, !PT ;  /* 0x000000877e867209 */ /* 0x000fc80007810000 */
[----:B------:R-:W-:Y:S01]  /*76b0*/  FMNMX.FTZ R135, R113, R134, !PT ;  /* 0x0000008671877209 */ /* 0x000fe20007810000 */
[----:B------:R-:W-:Y:S01]  /*76c0*/  MUFU.EX2 R18, R18 ;  /* 0x0000001200127308 */ /* 0x000fe20000000800 */
[----:B0-----:R-:W-:Y:S01]  /*76d0*/  FFMA.FTZ R139, R118, R0, -R19 ;  /* 0x00000000768b7223 */ /* 0x001fe20000010813 */
[----:B------:R-:W-:Y:S02]  /*76e0*/  FSEL R118, R108, -INF , P4 ;  /* 0xff8000006c767808 */ /* 0x000fe40002000000 */
[----:B------:R-:W-:Y:S02]  /*76f0*/  FMNMX.FTZ R134, R116, R135, !PT ;  /* 0x0000008774867209 */ /* 0x000fe40007810000 */
[----:B------:R-:W-:Y:S02]  /*7700*/  ISETP.GT.AND P4, PT, R10, 0x50, PT ;  /* 0x000000500a00780c */ /* 0x000fe40003f84270 */
[----:B------:R-:W-:Y:S01]  /*7710*/  FMNMX.FTZ R135, R127, R134, !PT ;  /* 0x000000867f877209 */ /* 0x000fe20007810000 */
[----:B------:R0:W-:Y:S01]  /*7720*/  MUFU.EX2 R108, R139 ;  /* 0x0000008b006c7308 */ /* 0x0001e20000000800 */
[----:B------:R-:W-:-:S02]  /*7730*/  FSEL R119, R96, -INF , P4 ;  /* 0xff80000060777808 */ /* 0x000fc40002000000 */
[----:B------:R-:W-:Y:S02]  /*7740*/  FMNMX.FTZ R134, R104, R135, !PT ;  /* 0x0000008768867209 */ /* 0x000fe40007810000 */
[----:B------:R-:W-:Y:S02]  /*7750*/  ISETP.GT.AND P4, PT, R10, 0x58, PT ;  /* 0x000000580a00780c */ /* 0x000fe40003f84270 */
[----:B------:R-:W-:Y:S01]  /*7760*/  FMNMX.FTZ R135, R105, R134, !PT ;  /* 0x0000008669877209 */ /* 0x000fe20007810000 */
[----:B------:R1:W-:Y:S01]  /*7770*/  MUFU.EX2 R96, R142 ;  /* 0x0000008e00607308 */ /* 0x0003e20000000800 */
[----:B------:R-:W-:Y:S01]  /*7780*/  FSEL R100, R100, -INF , P4 ;  /* 0xff80000064647808 */ /* 0x000fe20002000000 */
[----:B0-----:R-:W-:Y:S01]  /*7790*/  FFMA.FTZ R139, R106, R0, -R19 ;  /* 0x000000006a8b7223 */ /* 0x001fe20000010813 */
[----:B------:R-:W-:Y:S02]  /*77a0*/  FMNMX.FTZ R134, R118, R135, !PT ;  /* 0x0000008776867209 */ /* 0x000fe40007810000 */
[----:B------:R-:W-:-:S02]  /*77b0*/  ISETP.GT.AND P4, PT, R10, 0x60, PT ;  /* 0x000000600a00780c */ /* 0x000fc40003f84270 */
[----:B------:R-:W-:Y:S01]  /*77c0*/  FMNMX.FTZ R138, R109, R134, !PT ;  /* 0x000000866d8a7209 */ /* 0x000fe20007810000 */
[----:B------:R-:W-:Y:S01]  /*77d0*/  MUFU.EX2 R20, R20 ;  /* 0x0000001400147308 */ /* 0x000fe20000000800 */
[----:B------:R-:W-:Y:S01]  /*77e0*/  FSEL R134, R97, -INF , P5 ;  /* 0xff80000061867808 */ /* 0x000fe20002800000 */
[----:B-1----:R-:W-:Y:S01]  /*77f0*/  FFMA.FTZ R142, R111, R0, -R19 ;  /* 0x000000006f8e7223 */ /* 0x002fe20000010813 */
[----:B------:R-:W-:Y:S02]  /*7800*/  FMNMX.FTZ R97, R119, R138, !PT ;  /* 0x0000008a77617209 */ /* 0x000fe40007810000 */
[----:B------:R-:W-:Y:S02]  /*7810*/  ISETP.GT.AND P5, PT, R10, 0x59, PT ;  /* 0x000000590a00780c */ /* 0x000fe40003fa4270 */
[----:B------:R-:W-:Y:S01]  /*7820*/  FMNMX.FTZ R135, R134, R97, !PT ;  /* 0x0000006186877209 */ /* 0x000fe20007810000 */
[----:B------:R-:W-:Y:S01]  /*7830*/  MUFU.EX2 R21, R21 ;  /* 0x0000001500157308 */ /* 0x000fe20000000800 */
[----:B------:R-:W-:-:S02]  /*7840*/  WARPGROUP.DEPBAR.LE gsb0, 0x0 ;  /* 0x00008000000079c5 */ /* 0x000fc40000010000 */
[----:B------:R-:W-:Y:S01]  /*7850*/  WARPGROUP.ARRIVE ;  /* 0x00000000000079c5 */ /* 0x000fe20000000000 */
[----:B------:R-:W-:Y:S02]  /*7860*/  FSEL R101, R101, -INF , P5 ;  /* 0xff80000065657808 */ /* 0x000fe40002800000 */
[----:B------:R-:W-:Y:S01]  /*7870*/  FMNMX.FTZ R138, R100, R135, !PT ;  /* 0x00000087648a7209 */ /* 0x000fe20007810000 */
[----:B------:R-:W-:Y:S01]  /*7880*/  FFMA.FTZ R135, R107, R0, -R19 ;  /* 0x000000006b877223 */ /* 0x000fe20000010813 */
[----:B------:R-:W-:Y:S01]  /*7890*/  ISETP.GT.AND P5, PT, R10, 0x61, PT ;  /* 0x000000610a00780c */ /* 0x000fe20003fa4270 */
[----:B------:R-:W-:Y:S01]  /*78a0*/  HGMMA.64x96x16.F32 R24, gdesc[UR24].tnspB, R24, gsb0 ;  /* 0x41600000181879f0 */ /* 0x000fe20008000818 */
[----:B------:R-:W-:Y:S01]  /*78b0*/  UIADD3 UR24, UR10, 0x780, URZ ;  /* 0x000007800a187890 */ /* 0x000fe2000fffe03f */
[----:B------:R-:W-:Y:S01]  /*78c0*/  FSEL R106, R88, -INF , P4 ;  /* 0xff800000586a7808 */ /* 0x000fe20002000000 */
[----:B------:R-:W-:Y:S01]  /*78d0*/  UIADD3 UR26, UR6, 0x140, URZ ;  /* 0x00000140061a7890 */ /* 0x000fe2000fffe03f */
[----:B------:R-:W-:Y:S01]  /*78e0*/  FMNMX.FTZ R107, R101, R138, !PT ;  /* 0x0000008a656b7209 */ /* 0x000fe20007810000 */
[----:B------:R-:W-:Y:S01]  /*78f0*/  UMOV UR25, 0xc0000010 ;  /* 0xc000001000197882 */ /* 0x000fe20000000000 */
[----:B------:R-:W-:Y:S01]  /*7900*/  UMOV UR27, 0x80000020 ;  /* 0x80000020001b7882 */ /* 0x000fe20000000000 */
[----:B------:R-:W-:Y:S01]  /*7910*/  ISETP.GT.AND P4, PT, R10, 0x68, PT ;  /* 0x000000680a00780c */ /* 0x000fe20003f84270 */
[----:B------:R0:W-:Y:S01]  /*7920*/  MUFU.EX2 R97, R139 ;  /* 0x0000008b00617308 */ /* 0x0001e20000000800 */
[----:B------:R-:W-:-:S02]  /*7930*/  FSEL R89, R89, -INF , P5 ;  /* 0xff80000059597808 */ /* 0x000fc40002800000 */
[----:B------:R-:W-:Y:S02]  /*7940*/  FMNMX.FTZ R138, R106, R107, !PT ;  /* 0x0000006b6a8a7209 */ /* 0x000fe40007810000 */
[----:B------:R-:W-:Y:S02]  /*7950*/  ISETP.GT.AND P5, PT, R10, 0x69, PT ;  /* 0x000000690a00780c */ /* 0x000fe40003fa4270 */
[----:B------:R-:W-:Y:S01]  /*7960*/  FSEL R107, R92, -INF , P4 ;  /* 0xff8000005c6b7808 */ /* 0x000fe20002000000 */
[----:B------:R1:W-:Y:S01]  /*7970*/  MUFU.EX2 R88, R135 ;  /* 0x0000008700587308 */ /* 0x0003e20000000800 */
[----:B------:R-:W-:Y:S01]  /*7980*/  FMNMX.FTZ R138, R89, R138, !PT ;  /* 0x0000008a598a7209 */ /* 0x000fe20007810000 */
[----:B0-----:R-:W-:Y:S01]  /*7990*/  FFMA.FTZ R139, R110, R0, -R19 ;  /* 0x000000006e8b7223 */ /* 0x001fe20000010813 */
[----:B------:R-:W-:Y:S02]  /*79a0*/  FSEL R93, R93, -INF , P5 ;  /* 0xff8000005d5d7808 */ /* 0x000fe40002800000 */
[----:B------:R-:W-:-:S02]  /*79b0*/  ISETP.GT.AND P4, PT, R10, 0x70, PT ;  /* 0x000000700a00780c */ /* 0x000fc40003f84270 */
[----:B------:R-:W-:Y:S01]  /*79c0*/  FMNMX.FTZ R138, R107, R138, !PT ;  /* 0x0000008a6b8a7209 */ /* 0x000fe20007810000 */
[----:B------:R0:W-:Y:S01]  /*79d0*/  MUFU.EX2 R92, R139 ;  /* 0x0000008b005c7308 */ /* 0x0001e20000000800 */
[----:B------:R-:W-:Y:S02]  /*79e0*/  ISETP.GT.AND P5, PT, R10, 0x71, PT ;  /* 0x000000710a00780c */ /* 0x000fe40003fa4270 */
[----:B------:R-:W-:Y:S02]  /*79f0*/  FSEL R110, R80, -INF , P4 ;  /* 0xff800000506e7808 */ /* 0x000fe40002000000 */
[----:B-1----:R-:W-:Y:S02]  /*7a00*/  FMNMX.FTZ R135, R93, R138, !PT ;  /* 0x0000008a5d877209 */ /* 0x002fe40007810000 */
[----:B------:R-:W-:Y:S01]  /*7a10*/  ISETP.GT.AND P4, PT, R10, 0x78, PT ;  /* 0x000000780a00780c */ /* 0x000fe20003f84270 */
[----:B------:R1:W-:Y:S01]  /*7a20*/  MUFU.EX2 R80, R142 ;  /* 0x0000008e00507308 */ /* 0x0003e20000000800 */
[----:B------:R-:W-:Y:S01]  /*7a30*/  FSEL R111, R81, -INF , P5 ;  /* 0xff800000516f7808 */ /* 0x000fe20002800000 */
[----:B------:R-:W-:Y:S01]  /*7a40*/  FFMA.FTZ R81, R98, R0, -R19 ;  /* 0x0000000062517223 */ /* 0x000fe20000010813 */
[----:B------:R-:W-:-:S02]  /*7a50*/  FMNMX.FTZ R138, R110, R135, !PT ;  /* 0x000000876e8a7209 */ /* 0x000fc40007810000 */
[----:B------:R-:W-:Y:S02]  /*7a60*/  ISETP.GT.AND P5, PT, R10, 0x79, PT ;  /* 0x000000790a00780c */ /* 0x000fe40003fa4270 */
[----:B------:R-:W-:Y:S01]  /*7a70*/  FSEL R98, R84, -INF , P4 ;  /* 0xff80000054627808 */ /* 0x000fe20002000000 */
[--C-:B------:R-:W-:Y:S01]  /*7a80*/  FFMA.FTZ R84, R99, R0, -R19.reuse ;  /* 0x0000000063547223 */ /* 0x100fe20000010813 */
[----:B------:R-:W-:Y:S01]  /*7a90*/  FMNMX.FTZ R135, R111, R138, !PT ;  /* 0x0000008a6f877209 */ /* 0x000fe20007810000 */
[----:B------:R-:W-:Y:S01]  /*7aa0*/  MUFU.EX2 R22, R22 ;  /* 0x0000001600167308 */ /* 0x000fe20000000800 */
[----:B------:R-:W-:Y:S02]  /*7ab0*/  ISETP.GT.AND P4, PT, R10, 0x80, PT ;  /* 0x000000800a00780c */ /* 0x000fe40003f84270 */
[----:B------:R-:W-:Y:S01]  /*7ac0*/  FSEL R138, R85, -INF , P5 ;  /* 0xff800000558a7808 */ /* 0x000fe20002800000 */
[----:B------:R-:W-:Y:S01]  /*7ad0*/  FFMA.FTZ R85, R102, R0, -R19 ;  /* 0x0000000066557223 */ /* 0x000fe20000010813 */
[----:B------:R-:W-:-:S02]  /*7ae0*/  FMNMX.FTZ R135, R98, R135, !PT ;  /* 0x0000008762877209 */ /* 0x000fc40007810000 */
[----:B------:R-:W-:Y:S01]  /*7af0*/  FSEL R99, R72, -INF , P4 ;  /* 0xff80000048637808 */ /* 0x000fe20002000000 */
[----:B------:R-:W-:Y:S01]  /*7b00*/  MUFU.EX2 R17, R17 ;  /* 0x0000001100117308 */ /* 0x000fe20000000800 */
[----:B------:R-:W-:Y:S02]  /*7b10*/  ISETP.GT.AND P5, PT, R10, 0x81, PT ;  /* 0x000000810a00780c */ /* 0x000fe40003fa4270 */
[----:B------:R-:W-:Y:S01]  /*7b20*/  FMNMX.FTZ R72, R138, R135, !PT ;  /* 0x000000878a487209 */ /* 0x000fe20007810000 */
[----:B------:R-:W-:Y:S01]  /*7b30*/  FFMA.FTZ R135, R75, R0, -R19 ;  /* 0x000000004b877223 */ /* 0x000fe20000010813 */
[----:B------:R-:W-:Y:S01]  /*7b40*/  ISETP.GT.AND P4, PT, R10, 0x88, PT ;  /* 0x000000880a00780c */ /* 0x000fe20003f84270 */
[----:B------:R-:W-:Y:S01]  /*7b50*/  IMAD.U32 R75, RZ, RZ, UR4 ;  /* 0x00000004ff4b7e24 */ /* 0x000fe2000f8e00ff */
[----:B0-----:R-:W-:Y:S01]  /*7b60*/  FSEL R139, R73, -INF , P5 ;  /* 0xff800000498b7808 */ /* 0x001fe20002800000 */
[----:B------:R-:W-:Y:S01]  /*7b70*/  MUFU.EX2 R23, R23 ;  /* 0x0000001700177308 */ /* 0x000fe20000000800 */
[----:B------:R-:W-:-:S02]  /*7b80*/  FMNMX.FTZ R72, R99, R72, !PT ;  /* 0x0000004863487209 */ /* 0x000fc40007810000 */
[----:B------:R-:W-:Y:S02]  /*7b90*/  ISETP.GT.AND P5, PT, R10, 0x89, PT ;  /* 0x000000890a00780c */ /* 0x000fe40003fa4270 */
[----:B------:R-:W-:Y:S02]  /*7ba0*/  FSEL R102, R76, -INF , P4 ;  /* 0xff8000004c667808 */ /* 0x000fe40002000000 */
[----:B------:R-:W-:Y:S01]  /*7bb0*/  FMNMX.FTZ R73, R139, R72, !PT ;  /* 0x000000488b497209 */ /* 0x000fe20007810000 */
[-CC-:B------:R-:W-:Y:S01]  /*7bc0*/  FFMA.FTZ R72, R90, R0.reuse, -R19.reuse ;  /* 0x000000005a487223 */ /* 0x180fe20000010813 */
[----:B-1----:R-:W-:Y:S01]  /*7bd0*/  FSEL R142, R77, -INF , P5 ;  /* 0xff8000004d8e7808 */ /* 0x002fe20002800000 */
[----:B------:R-:W-:Y:S01]  /*7be0*/  MUFU.EX2 R76, R85 ;  /* 0x00000055004c7308 */ /* 0x000fe20000000800 */
[----:B------:R-:W-:Y:S01]  /*7bf0*/  FMNMX.FTZ R73, R102, R73, !PT ;  /* 0x0000004966497209 */ /* 0x000fe20007810000 */
[-CC-:B------:R-:W-:Y:S01]  /*7c00*/  FFMA.FTZ R90, R91, R0.reuse, -R19.reuse ;  /* 0x000000005b5a7223 */ /* 0x180fe20000010813 */
[-CC-:B------:R-:W-:Y:S01]  /*7c10*/  FFMA.FTZ R91, R94, R0.reuse, -R19.reuse ;  /* 0x000000005e5b7223 */ /* 0x180fe20000010813 */
[-CC-:B------:R-:W-:Y:S01]  /*7c20*/  FFMA.FTZ R94, R95, R0.reuse, -R19.reuse ;  /* 0x000000005f5e7223 */ /* 0x180fe20000010813 */
[----:B------:R-:W-:Y:S01]  /*7c30*/  FMNMX.FTZ R73, R142, R73, !PT ;  /* 0x000000498e497209 */ /* 0x000fe20007810000 */
[-CC-:B------:R-:W-:Y:S01]  /*7c40*/  FFMA.FTZ R77, R103, R0.reuse, -R19.reuse ;  /* 0x00000000674d7223 */ /* 0x180fe20000010813 */
[-CC-:B------:R-:W-:Y:S01]  /*7c50*/  FFMA.FTZ R95, R74, R0.reuse, -R19.reuse ;  /* 0x000000004a5f7223 */ /* 0x180fe20000010813 */
[----:B------:R0:W-:Y:S01]  /*7c60*/  MUFU.EX2 R85, R72 ;  /* 0x0000004800557308 */ /* 0x0001e20000000800 */
[----:B------:R-:W-:Y:S01]  /*7c70*/  FFMA.FTZ R19, R79, R0, -R19 ;  /* 0x000000004f137223 */ /* 0x000fe20000010813 */
[----:B------:R-:W1:Y:S01]  /*7c80*/  SHFL.BFLY PT, R10, R73, 0x2, 0x1f ;  /* 0x0c401f00490a7f89 */ /* 0x000e6200000e0000 */
[----:B------:R-:W-:-:S05]  /*7c90*/  @!P1 LEA R75, R75, UR56, 0x3 ;  /* 0x000000384b4b9c11 */ /* 0x000fca000f8e18ff */
[----:B------:R-:W-:Y:S01]  /*7ca0*/  @!P1 VIADD R75, R75, 0x31c40 ;  /* 0x00031c404b4b9836 */ /* 0x000fe20000000000 */
[----:B------:R-:W-:Y:S04]  /*7cb0*/  MUFU.EX2 R131, R131 ;  /* 0x0000008300837308 */ /* 0x000fe80000000800 */
[----:B------:R-:W-:-:S04]  /*7cc0*/  @!P1 PRMT R75, RZ, 0x654, R75 ;  /* 0x00000654ff4b9816 */ /* 0x000fc8000000004b */
[----:B------:R-:W-:Y:S08]  /*7cd0*/  MUFU.EX2 R123, R123 ;  /* 0x0000007b007b7308 */ /* 0x000ff00000000800 */
[----:B------:R-:W-:Y:S01]  /*7ce0*/  MUFU.EX2 R114, R114 ;  /* 0x0000007200727308 */ /* 0x000fe20000000800 */
[----:B------:R-:W-:Y:S02]  /*7cf0*/  WARPGROUP.DEPBAR.LE gsb0, 0x0 ;  /* 0x00008000000079c5 */ /* 0x000fe40000010000 */
[----:B------:R-:W-:Y:S01]  /*7d00*/  WARPGROUP.ARRIVE ;  /* 0x00000000000079c5 */ /* 0x000fe20000000000 */
[----:B-1----:R-:W-:-:S04]  /*7d10*/  FMNMX.FTZ R73, R73, R10, !PT ;  /* 0x0000000a49497209 */ /* 0x002fc80007810000 */
[----:B------:R-:W-:Y:S01]  /*7d20*/  MUFU.EX2 R115, R115 ;  /* 0x0000007300737308 */ /* 0x000fe20000000800 */
[----:B------:R-:W-:Y:S01]  /*7d30*/  HGMMA.64x96x16.F32 R24, gdesc[UR24].tnspB, R24, gsb0 ;  /* 0x41600000181879f0 */ /* 0x000fe20008000818 */
[----:B------:R-:W-:Y:S01]  /*7d40*/  UIADD3 UR24, UR10, 0x900, URZ ;  /* 0x000009000a187890 */ /* 0x000fe2000fffe03f */
[----:B------:R-:W1:Y:S01]  /*7d50*/  SHFL.BFLY PT, R10, R73, 0x1, 0x1f ;  /* 0x0c201f00490a7f89 */ /* 0x000e6200000e0000 */
[----:B------:R-:W-:Y:S01]  /*7d60*/  UIADD3 UR26, UR6, 0x180, URZ ;  /* 0x00000180061a7890 */ /* 0x000fe2000fffe03f */
[----:B------:R-:W-:Y:S01]  /*7d70*/  UMOV UR25, 0xc0000010 ;  /* 0xc000001000197882 */ /* 0x000fe20000000000 */
[----:B------:R-:W-:Y:S02]  /*7d80*/  UMOV UR27, 0x80000020 ;  /* 0x80000020001b7882 */ /* 0x000fe40000000000 */
[----:B------:R-:W-:Y:S08]  /*7d90*/  MUFU.EX2 R81, R81 ;  /* 0x0000005100517308 */ /* 0x000ff00000000800 */
[----:B------:R-:W-:Y:S08]  /*7da0*/  MUFU.EX2 R84, R84 ;  /* 0x0000005400547308 */ /* 0x000ff00000000800 */
[----:B------:R-:W-:Y:S01]  /*7db0*/  MUFU.EX2 R77, R77 ;  /* 0x0000004d004d7308 */ /* 0x000fe20000000800 */
[----:B-1----:R-:W-:-:S02]  /*7dc0*/  FMNMX.FTZ R10, R73, R10, !PT ;  /* 0x0000000a490a7209 */ /* 0x002fc40007810000 */
[----:B------:R-:W-:Y:S02]  /*7dd0*/  FSEL R73, R5, RZ, P3 ;  /* 0x000000ff05497208 */ /* 0x000fe40001800000 */
[C---:B------:R-:W-:Y:S01]  /*7de0*/  FSETP.NEU.FTZ.AND P4, PT, R10.reuse, -INF , PT ;  /* 0xff8000000a00780b */ /* 0x040fe20003f9d000 */
[C---:B0-----:R-:W-:Y:S01]  /*7df0*/  FMUL.FTZ R72, R10.reuse, R0 ;  /* 0x000000000a487220 */ /* 0x041fe20000410000 */
[----:B------:R-:W-:Y:S01]  /*7e00*/  ISETP.GE.U32.AND P3, PT, R145, 0x180, PT ;  /* 0x000001809100780c */ /* 0x000fe20003f66070 */
[----:B------:R-:W-:Y:S01]  /*7e10*/  FADD.FTZ R73, -R73, R14 ;  /* 0x0000000e49497221 */ /* 0x000fe20000010100 */
[----:B------:R-:W-:Y:S01]  /*7e20*/  FSEL R14, R10, RZ, P4 ;  /* 0x000000ff0a0e7208 */ /* 0x000fe20002000000 */
[----:B------:R-:W-:Y:S01]  /*7e30*/  MUFU.EX2 R90, R90 ;  /* 0x0000005a005a7308 */ /* 0x000fe20000000800 */
        /* <DEDUP_REMOVED lines=10> */
[-C--:B------:R-:W-:Y:S01]  /*7ee0*/  FFMA.FTZ R74, R140, R0.reuse, -R79 ;  /* 0x000000008c4a7223 */ /* 0x080fe2000001084f */
[----:B------:R-:W-:Y:S01]  /*7ef0*/  FADD.FTZ R73, -R14, R13 ;  /* 0x0000000d0e497221 */ /* 0x000fe20000010100 */
[-CC-:B------:R-:W-:Y:S01]  /*7f00*/  FFMA.FTZ R140, R121, R0.reuse, -R79.reuse ;  /* 0x00000000798c7223 */ /* 0x180fe2000001084f */
[-CC-:B------:R-:W-:Y:S01]  /*7f10*/  FFMA.FTZ R72, R136, R0.reuse, -R79.reuse ;  /* 0x0000000088487223 */ /* 0x180fe2000001084f */
[----:B------:R-:W-:Y:S01]  /*7f20*/  FFMA.FTZ R121, R124, R0, -R79 ;  /* 0x000000007c797223 */ /* 0x000fe2000001084f */
[----:B------:R-:W-:-:S02]  /*7f30*/  VIADD R14, R144, 0x9 ;  /* 0x00000009900e7836 */ /* 0x000fc40000000000 */
[-CC-:B------:R-:W-:Y:S01]  /*7f40*/  FFMA.FTZ R124, R126, R0.reuse, -R79.reuse ;  /* 0x000000007e7c7223 */ /* 0x180fe2000001084f */
[-C--:B------:R-:W-:Y:S01]  /*7f50*/  FMUL.FTZ R126, R73, R0.reuse ;  /* 0x00000000497e7220 */ /* 0x080fe20000410000 */
[-CC-:B------:R-:W-:Y:S01]  /*7f60*/  FFMA.FTZ R136, R137, R0.reuse, -R79.reuse ;  /* 0x0000000089887223 */ /* 0x180fe2000001084f */
[----:B------:R-:W0:Y:S01]  /*7f70*/  MUFU.EX2 R13, R127 ;  /* 0x0000007f000d7308 */ /* 0x000e220000000800 */
[----:B------:R-:W-:Y:S01]  /*7f80*/  SEL R73, R14, 0x9, !P3 ;  /* 0x000000090e497807 */ /* 0x000fe20005800000 */
[-CC-:B------:R-:W-:Y:S01]  /*7f90*/  FFMA.FTZ R137, R141, R0.reuse, -R79.reuse ;  /* 0x000000008d897223 */ /* 0x180fe2000001084f */
        /* <DEDUP_REMOVED lines=9> */
[-CC-:B------:R-:W-:Y:S01]  /*8030*/  FFMA.FTZ R111, R111, R0.reuse, -R79.reuse ;  /* 0x000000006f6f7223 */ /* 0x180fe2000001084f */
[-CC-:B------:R-:W-:Y:S01]  /*8040*/  FFMA.FTZ R98, R98, R0.reuse, -R79.reuse ;  /* 0x0000000062627223 */ /* 0x180fe2000001084f */
[-CC-:B------:R-:W-:Y:S01]  /*8050*/  FFMA.FTZ R138, R138, R0.reuse, -R79.reuse ;  /* 0x000000008a8a7223 */ /* 0x180fe2000001084f */
[----:B------:R-:W-:Y:S01]  /*8060*/  @!P1 VIADD R141, R141, 0x31c60 ;  /* 0x00031c608d8d9836 */ /* 0x000fe20000000000 */
[----:B------:R1:W2:Y:S01]  /*8070*/  MUFU.EX2 R14, R126 ;  /* 0x0000007e000e7308 */ /* 0x0002a20000000800 */
[----:B0-----:R-:W-:Y:S01]  /*8080*/  FFMA.FTZ R127, R13, R7, R18 ;  /* 0x000000070d7f7223 */ /* 0x001fe20000010012 */
[----:B------:R-:W-:Y:S01]  /*8090*/  FFMA.FTZ R139, R139, R0, -R79 ;  /* 0x000000008b8b7223 */ /* 0x000fe2000001084f */
[C---:B------:R-:W-:Y:S01]  /*80a0*/  ISETP.GT.AND P3, PT, R11.reuse, R15, PT ;  /* 0x0000000f0b00720c */ /* 0x040fe20003f64270 */
[----:B------:R-:W-:Y:S01]  /*80b0*/  UMOV UR5, UR4 ;  /* 0x0000000400057c82 */ /* 0x000fe20008000000 */
[----:B------:R-:W-:Y:S01]  /*80c0*/  @!P1 PRMT R141, RZ, 0x654, R141 ;  /* 0x00000654ff8d9816 */ /* 0x000fe2000000008d */
[----:B------:R-:W-:-:S02]  /*80d0*/  VIADD R11, R11, 0xffffffff ;  /* 0xffffffff0b0b7836 */ /* 0x000fc40000000000 */
[----:B------:R-:W0:Y:S01]  /*80e0*/  MUFU.EX2 R136, R136 ;  /* 0x0000008800887308 */ /* 0x000e220000000800 */
[----:B-1----:R-:W-:-:S04]  /*80f0*/  FADD.FTZ R126, R20, R127 ;  /* 0x0000007f147e7221 */ /* 0x002fc80000010000 */
[----:B------:R-:W-:-:S03]  /*8100*/  FADD.FTZ R127, R21, R126 ;  /* 0x0000007e157f7221 */ /* 0x000fc60000010000 */
[----:B------:R-:W1:Y:S01]  /*8110*/  MUFU.EX2 R74, R74 ;  /* 0x0000004a004a7308 */ /* 0x000e620000000800 */
[----:B------:R-:W-:-:S04]  /*8120*/  FADD.FTZ R126, R22, R127 ;  /* 0x0000007f167e7221 */ /* 0x000fc80000010000 */
[----:B------:R-:W-:-:S03]  /*8130*/  FADD.FTZ R126, R17, R126 ;  /* 0x0000007e117e7221 */ /* 0x000fc60000010000 */
[----:B------:R-:W3:Y:S01]  /*8140*/  MUFU.EX2 R137, R137 ;  /* 0x0000008900897308 */ /* 0x000ee20000000800 */
[----:B------:R-:W-:Y:S02]  /*8150*/  WARPGROUP.DEPBAR.LE gsb0, 0x0 ;  /* 0x00008000000079c5 */ /* 0x000fe40000010000 */
[----:B------:R-:W-:-:S05]  /*8160*/  WARPGROUP.ARRIVE ;  /* 0x00000000000079c5 */ /* 0x000fca0000000000 */
[----:B------:R-:W4:Y:S01]  /*8170*/  MUFU.EX2 R103, R103 ;  /* 0x0000006700677308 */ /* 0x000f220000000800 */
        /* <DEDUP_REMOVED lines=22> */
[----:B------:R-:W-:-:S04]  /*82e0*/  UIADD3 UR26, UR6, 0x200, URZ ;  /* 0x00000200061a7890 */ /* 0x000fc8000fffe03f */
[----:B------:R-:W5:Y:S01]  /*82f0*/  MUFU.EX2 R105, R105 ;  /* 0x0000006900697308 */ /* 0x000f620000000800 */
[----:B------:R-:W-:Y:S01]  /*8300*/  UMOV UR25, 0xc0000010 ;  /* 0xc000001000197882 */ /* 0x000fe20000000000 */
[----:B------:R-:W-:-:S06]  /*8310*/  UMOV UR27, 0x80000020 ;  /* 0x80000020001b7882 */ /* 0x000fcc0000000000 */
[----:B------:R-:W5:Y:S08]  /*8320*/  MUFU.EX2 R118, R118 ;  /* 0x0000007600767308 */ /* 0x000f700000000800 */
        /* <DEDUP_REMOVED lines=14> */
[----:B------:R-:W-:Y:S07]  /*8410*/  HGMMA.64x96x16.F32 R24, gdesc[UR24].tnspB, R24, gsb0 ;  /* 0x41600000181879f0 */ /* 0x000fee0008000818 */
[----:B------:R-:W-:Y:S01]  /*8420*/  MUFU.EX2 R19, R19 ;  /* 0x0000001300137308 */ /* 0x000fe20000000800 */
[----:B------:R-:W-:Y:S02]  /*8430*/  WARPGROUP.DEPBAR.LE gsb0, 0x0 ;  /* 0x00008000000079c5 */ /* 0x000fe40000010000 */
[----:B------:R0:W-:Y:S06]  /*8440*/  BAR.ARV R73, 0x100 ;  /* 0x000400490000751d */ /* 0x0001ec0000002000 */
[----:B------:R1:W-:Y:S01]  /*8450*/  @!P1 SYNCS.ARRIVE.TRANS64.RED.A1T0 RZ, [R75+URZ], RZ ;  /* 0x000000ff4bff99a7 */ /* 0x0003e2000810043f */
[----:B--2---:R-:W-:Y:S01]  /*8460*/  FMUL.FTZ R24, R24, R14 ;  /* 0x0000000e18187220 */ /* 0x004fe20000410000 */
[----:B0-----:R-:W-:Y:S01]  /*8470*/  F2FP.F16.F32.PACK_AB R73, R20, R18 ;  /* 0x000000121449723e */ /* 0x001fe200000000ff */
[-CC-:B------:R-:W-:Y:S01]  /*8480*/  FFMA.FTZ R18, R100, R0.reuse, -R79.reuse ;  /* 0x0000000064127223 */ /* 0x180fe2000001084f */
[--C-:B------:R-:W-:Y:S01]  /*8490*/  FFMA.FTZ R100, R93, R0, -R79.reuse ;  /* 0x000000005d647223 */ /* 0x100fe2000001084f */
[----:B------:R-:W-:Y:S01]  /*84a0*/  FADD.FTZ R93, R23, R126 ;  /* 0x0000007e175d7221 */ /* 0x000fe20000010000 */
[-C--:B------:R-:W-:Y:S01]  /*84b0*/  FMUL.FTZ R25, R25, R14.reuse ;  /* 0x0000000e19197220 */ /* 0x080fe20000410000 */
[----:B------:R-:W-:Y:S01]  /*84c0*/  FMUL.FTZ R28, R28, R14 ;  /* 0x0000000e1c1c7220 */ /* 0x000fe20000410000 */
[----:B-1----:R-:W-:Y:S01]  /*84d0*/  FFMA.FTZ R75, R14, R8, R72 ;  /* 0x000000080e4b7223 */ /* 0x002fe20000010048 */
[----:B------:R-:W-:Y:S01]  /*84e0*/  F2FP.F16.F32.PACK_AB R72, R136, R72 ;  /* 0x000000488848723e */ /* 0x000fe200000000ff */
[----:B------:R0:W-:Y:S01]  /*84f0*/  @!P1 SYNCS.ARRIVE.TRANS64.RED.A1T0 RZ, [R141+URZ], RZ ;  /* 0x000000ff8dff99a7 */ /* 0x0001e2000810043f */
[----:B------:R-:W-:Y:S01]  /*8500*/  FFMA.FTZ R8, R134, R0, -R79 ;  /* 0x0000000086087223 */ /* 0x000fe2000001084f */
[----:B------:R-:W-:Y:S01]  /*8510*/  FADD.FTZ R75, R136, R75 ;  /* 0x0000004b884b7221 */ /* 0x000fe20000010000 */
[----:B------:R-:W-:Y:S01]  /*8520*/  MUFU.EX2 R18, R18 ;  /* 0x0000001200127308 */ /* 0x000fe20000000800 */
[-C--:B------:R-:W-:Y:S01]  /*8530*/  FMUL.FTZ R29, R29, R14.reuse ;  /* 0x0000000e1d1d7220 */ /* 0x080fe20000410000 */
[----:B------:R-:W-:Y:S01]  /*8540*/  FMUL.FTZ R32, R32, R14 ;  /* 0x0000000e20207220 */ /* 0x000fe20000410000 */
[----:B------:R-:W-:Y:S01]  /*8550*/  FADD.FTZ R20, R74, R75 ;  /* 0x0000004b4a147221 */ /* 0x000fe20000010000 */
[----:B------:R-:W-:Y:S01]  /*8560*/  F2FP.F16.F32.PACK_AB R75, R22, R21 ;  /* 0x00000015164b723e */ /* 0x000fe200000000ff */
[-CC-:B------:R-:W-:Y:S01]  /*8570*/  FFMA.FTZ R21, R106, R0.reuse, -R79.reuse ;  /* 0x000000006a157223 */ /* 0x180fe2000001084f */
[-CC-:B------:R-:W-:Y:S01]  /*8580*/  FFMA.FTZ R106, R89, R0.reuse, -R79.reuse ;  /* 0x00000000596a7223 */ /* 0x180fe2000001084f */
[----:B---3--:R-:W-:Y:S01]  /*8590*/  FADD.FTZ R22, R137, R20 ;  /* 0x0000001489167221 */ /* 0x008fe20000010000 */
[-CC-:B------:R-:W-:Y:S01]  /*85a0*/  FFMA.FTZ R20, R101, R0.reuse, -R79.reuse ;  /* 0x0000000065147223 */ /* 0x180fe2000001084f */
[----:B------:R-:W-:Y:S01]  /*85b0*/  FFMA.FTZ R101, R107, R0, -R79 ;  /* 0x000000006b657223 */ /* 0x000fe2000001084f */
[----:B------:R-:W-:Y:S01]  /*85c0*/  F2FP.F16.F32.PACK_AB R74, R137, R74 ;  /* 0x0000004a894a723e */ /* 0x000fe200000000ff */
[----:B----4-:R-:W-:Y:S01]  /*85d0*/  FADD.FTZ R119, R103, R22 ;  /* 0x0000001667777221 */ /* 0x010fe20000010000 */
[----:B------:R1:W-:Y:S01]  /*85e0*/  MUFU.EX2 R89, R20 ;  /* 0x0000001400597308 */ /* 0x0003e20000000800 */
[-C--:B------:R-:W-:Y:S01]  /*85f0*/  FMUL.FTZ R33, R33, R14.reuse ;  /* 0x0000000e21217220 */ /* 0x080fe20000410000 */
[----:B------:R-:W-:Y:S01]  /*8600*/  FMUL.FTZ R36, R36, R14 ;  /* 0x0000000e24247220 */ /* 0x000fe20000410000 */
[----:B-----5:R-:W-:Y:S01]  /*8610*/  FADD.FTZ R22, R128, R119 ;  /* 0x0000007780167221 */ /* 0x020fe20000010000 */
[-CC-:B------:R-:W-:Y:S01]  /*8620*/  FFMA.FTZ R119, R110, R0.reuse, -R79.reuse ;  /* 0x000000006e777223 */ /* 0x180fe2000001084f */
[----:B------:R-:W-:Y:S01]  /*8630*/  FFMA.FTZ R110, R99, R0, -R79 ;  /* 0x00000000636e7223 */ /* 0x000fe2000001084f */
[----:B------:R2:W-:Y:S01]  /*8640*/  STSM.16.M88.4 [R4+0x24300], R72 ;  /* 0x0243004804007844 */ /* 0x0005e20000000200 */
        /* <DEDUP_REMOVED lines=9> */
[----:B-1----:R-:W-:Y:S01]  /*86e0*/  FADD.FTZ R20, R120, R127 ;  /* 0x0000007f78147221 */ /* 0x002fe20000010000 */
[----:B------:R1:W4:Y:S01]  /*86f0*/  MUFU.EX2 R93, R21 ;  /* 0x00000015005d7308 */ /* 0x0003220000000800 */
[----:B------:R-:W-:Y:S01]  /*8700*/  FMUL.FTZ R44, R44, R14 ;  /* 0x0000000e2c2c7220 */ /* 0x000fe20000410000 */
[----:B------:R-:W-:Y:S01]  /*8710*/  FADD.FTZ R22, R140, R107 ;  /* 0x0000006b8c167221 */ /* 0x000fe20000010000 */
[----:B------:R-:W-:Y:S01]  /*8720*/  FADD.FTZ R99, R123, R20 ;  /* 0x000000147b637221 */ /* 0x000fe20000010000 */
[----:B------:R-:W-:Y:S01]  /*8730*/  FFMA.FTZ R107, R102, R0, -R79 ;  /* 0x00000000666b7223 */ /* 0x000fe2000001084f */
[----:B--2---:R-:W-:Y:S01]  /*8740*/  F2FP.F16.F32.PACK_AB R72, R140, R122 ;  /* 0x0000007a8c48723e */ /* 0x004fe200000000ff */
[----:B------:R-:W-:Y:S01]  /*8750*/  FADD.FTZ R22, R121, R22 ;  /* 0x0000001679167221 */ /* 0x000fe20000010000 */
[----:B------:R-:W-:Y:S01]  /*8760*/  FADD.FTZ R20, R112, R99 ;  /* 0x0000006370147221 */ /* 0x000fe20000010000 */
[----:B------:R2:W-:Y:S01]  /*8770*/  MUFU.EX2 R126, R101 ;  /* 0x00000065007e7308 */ /* 0x0005e20000000800 */
[C---:B------:R-:W-:Y:S01]  /*8780*/  F2FP.F16.F32.PACK_AB R74, R133.reuse, R121 ;  /* 0x00000079854a723e */ /* 0x040fe200000000ff */
[----:B-1----:R-:W-:Y:S01]  /*8790*/  FADD.FTZ R21, R133, R22 ;  /* 0x0000001685157221 */ /* 0x002fe20000010000 */
[----:B------:R-:W-:Y:S01]  /*87a0*/  FADD.FTZ R99, R117, R20 ;  /* 0x0000001475637221 */ /* 0x000fe20000010000 */
[----:B------:R-:W-:Y:S01]  /*87b0*/  F2FP.F16.F32.PACK_AB R20, R128, R103 ;  /* 0x000000678014723e */ /* 0x000fe200000000ff */
[----:B------:R-:W-:Y:S01]  /*87c0*/  FFMA.FTZ R79, R142, R0, -R79 ;  /* 0x000000008e4f7223 */ /* 0x000fe2000001084f */
        /* <DEDUP_REMOVED lines=11> */
[----:B------:R5:W0:Y:S01]  /*8880*/  MUFU.EX2 R17, R100 ;  /* 0x0000006400117308 */ /* 0x000a220000000800 */
[----:B------:R-:W-:Y:S01]  /*8890*/  FADD.FTZ R75, R116, R73 ;  /* 0x00000049744b7221 */ /* 0x000fe20000010000 */
[----:B------:R-:W-:Y:S01]  /*88a0*/  F2FP.F16.F32.PACK_AB R73, R123, R120 ;  /* 0x000000787b49723e */ /* 0x000fe200000000ff */
[----:B------:R-:W-:Y:S01]  /*88b0*/  FADD.FTZ R102, R96, R99 ;  /* 0x0000006360667221 */ /* 0x000fe20000010000 */
[----:B------:R-:W-:Y:S01]  /*88c0*/  F2FP.F16.F32.PACK_AB R23, R131, R130 ;  /* 0x000000828317723e */ /* 0x000fe200000000ff */
[----:B------:R-:W-:Y:S01]  /*88d0*/  FADD.FTZ R120, R104, R75 ;  /* 0x0000004b68787221 */ /* 0x000fe20000010000 */
[----:B------:R-:W-:Y:S01]  /*88e0*/  F2FP.F16.F32.PACK_AB R75, R117, R112 ;  /* 0x00000070754b723e */ /* 0x000fe200000000ff */
[----:B------:R-:W-:Y:S01]  /*88f0*/  FADD.FTZ R99, R97, R102 ;  /* 0x0000006661637221 */ /* 0x000fe20000010000 */
[----:B------:R3:W-:Y:S01]  /*8900*/  MUFU.EX2 R112, R111 ;  /* 0x0000006f00707308 */ /* 0x0007e20000000800 */
[----:B--2---:R-:W-:Y:S01]  /*8910*/  FADD.FTZ R101, R105, R120 ;  /* 0x0000007869657221 */ /* 0x004fe20000010000 */
[----:B------:R2:W-:Y:S01]  /*8920*/  STSM.16.M88.4 [R4+0x25b00], R20 ;  /* 0x025b001404007844 */ /* 0x0005e20000000200 */
[----:B------:R-:W-:Y:S01]  /*8930*/  FADD.FTZ R99, R88, R99 ;  /* 0x0000006358637221 */ /* 0x000fe20000010000 */
[----:B-----5:R-:W-:Y:S01]  /*8940*/  F2FP.F16.F32.PACK_AB R100, R125, R124 ;  /* 0x0000007c7d64723e */ /* 0x020fe200000000ff */
[----:B------:R-:W-:Y:S01]  /*8950*/  FADD.FTZ R120, R118, R101 ;  /* 0x0000006576787221 */ /* 0x000fe20000010000 */
[----:B------:R-:W-:Y:S01]  /*8960*/  F2FP.F16.F32.PACK_AB R101, R115, R114 ;  /* 0x000000727365723e */ /* 0x000fe200000000ff */
[----:B------:R-:W-:Y:S01]  /*8970*/  FADD.FTZ R99, R92, R99 ;  /* 0x000000635c637221 */ /* 0x000fe20000010000 */
[----:B------:R-:W5:Y:S01]  /*8980*/  MUFU.EX2 R119, R119 ;  /* 0x0000007700777308 */ /* 0x000f620000000800 */
[----:B------:R-:W-:Y:S01]  /*8990*/  FADD.FTZ R120, R109, R120 ;  /* 0x000000786d787221 */ /* 0x000fe20000010000 */
[----:B------:R0:W-:Y:S01]  /*89a0*/  STSM.16.M88.4 [R4+0x27300], R72 ;  /* 0x0273004804007844 */ /* 0x0001e20000000200 */
[----:B------:R-:W-:Y:S01]  /*89b0*/  FADD.FTZ R96, R80, R99 ;  /* 0x0000006350607221 */ /* 0x000fe20000010000 */
[----:B------:R-:W-:Y:S01]  /*89c0*/  F2FP.F16.F32.PACK_AB R102, R116, R113 ;  /* 0x000000717466723e */ /* 0x000fe200000000ff */
[----:B------:R-:W-:Y:S01]  /*89d0*/  FADD.FTZ R99, R7, R120 ;  /* 0x0000007807637221 */ /* 0x000fe20000010000 */
[----:B------:R-:W-:Y:S01]  /*89e0*/  F2FP.F16.F32.PACK_AB R97, R88, R97 ;  /* 0x000000615861723e */ /* 0x000fe200000000ff */
[----:B---3--:R-:W-:Y:S01]  /*89f0*/  FADD.FTZ R111, R81, R96 ;  /* 0x00000060516f7221 */ /* 0x008fe20000010000 */
[----:B------:R-:W-:Y:S01]  /*8a00*/  F2FP.F16.F32.PACK_AB R96, R105, R104 ;  /* 0x000000686960723e */ /* 0x000fe200000000ff */
[C---:B------:R-:W-:Y:S01]  /*8a10*/  FADD.FTZ R99, R8.reuse, R99 ;  /* 0x0000006308637221 */ /* 0x040fe20000010000 */
[----:B--2---:R-:W-:Y:S01]  /*8a20*/  F2FP.F16.F32.PACK_AB R20, R8, R7 ;  /* 0x000000070814723e */ /* 0x004fe200000000ff */
[----:B------:R-:W-:Y:S01]  /*8a30*/  FADD.FTZ R111, R84, R111 ;  /* 0x0000006f546f7221 */ /* 0x000fe20000010000 */
[----:B------:R2:W-:Y:S01]  /*8a40*/  MUFU.EX2 R108, R98 ;  /* 0x00000062006c7308 */ /* 0x0005e20000000800 */
[----:B------:R-:W-:Y:S01]  /*8a50*/  FADD.FTZ R114, R18, R99 ;  /* 0x0000006312727221 */ /* 0x000fe20000010000 */
[C---:B------:R-:W-:Y:S01]  /*8a60*/  F2FP.F16.F32.PACK_AB R22, R89.reuse, R18 ;  /* 0x000000125916723e */ /* 0x040fe200000000ff */
[----:B------:R-:W-:Y:S01]  /*8a70*/  FADD.FTZ R104, R76, R111 ;  /* 0x0000006f4c687221 */ /* 0x000fe20000010000 */
[----:B------:R-:W-:Y:S01]  /*8a80*/  F2FP.F16.F32.PACK_AB R99, R80, R92 ;  /* 0x0000005c5063723e */ /* 0x000fe200000000ff */
[----:B------:R-:W-:Y:S01]  /*8a90*/  FADD.FTZ R114, R89, R114 ;  /* 0x0000007259727221 */ /* 0x000fe20000010000 */
[----:B------:R-:W-:Y:S01]  /*8aa0*/  STSM.16.M88.4 [R4+0x28b00], R100 ;  /* 0x028b006404007844 */ /* 0x000fe20000000200 */
[----:B------:R-:W-:Y:S01]  /*8ab0*/  FADD.FTZ R104, R77, R104 ;  /* 0x000000684d687221 */ /* 0x000fe20000010000 */
[----:B------:R-:W3:Y:S01]  /*8ac0*/  MUFU.EX2 R110, R110 ;  /* 0x0000006e006e7308 */ /* 0x000ee20000000800 */
[----:B----4-:R-:W-:Y:S01]  /*8ad0*/  FADD.FTZ R21, R93, R114 ;  /* 0x000000725d157221 */ /* 0x010fe20000010000 */
[----:B--2---:R-:W-:Y:S01]  /*8ae0*/  F2FP.F16.F32.PACK_AB R98, R109, R118 ;  /* 0x000000766d62723e */ /* 0x004fe200000000ff */
[----:B------:R-:W-:Y:S01]  /*8af0*/  FADD.FTZ R23, R85, R104 ;  /* 0x0000006855177221 */ /* 0x000fe20000010000 */
[----:B------:R-:W-:Y:S01]  /*8b00*/  F2FP.F16.F32.PACK_AB R89, R90, R85 ;  /* 0x000000555a59723e */ /* 0x000fe200000000ff */
[----:B-1----:R-:W-:Y:S01]  /*8b10*/  FADD.FTZ R7, R106, R21 ;  /* 0x000000156a077221 */ /* 0x002fe20000010000 */
[----:B------:R-:W-:Y:S01]  /*8b20*/  F2FP.F16.F32.PACK_AB R21, R84, R81 ;  /* 0x000000515415723e */ /* 0x000fe200000000ff */
[----:B------:R-:W-:Y:S01]  /*8b30*/  FADD.FTZ R8, R90, R23 ;  /* 0x000000175a087221 */ /* 0x000fe20000010000 */
[----:B------:R-:W1:Y:S01]  /*8b40*/  MUFU.EX2 R18, R107 ;  /* 0x0000006b00127308 */ /* 0x000e620000000800 */
[----:B0-----:R-:W-:Y:S01]  /*8b50*/  FADD.FTZ R72, R126, R7 ;  /* 0x000000077e487221 */ /* 0x001fe20000010000 */
[----:B------:R-:W-:Y:S01]  /*8b60*/  F2FP.F16.F32.PACK_AB R23, R77, R76 ;  /* 0x0000004c4d17723e */ /* 0x000fe200000000ff */
[----:B------:R-:W-:Y:S01]  /*8b70*/  FADD.FTZ R7, R91, R8 ;  /* 0x000000085b077221 */ /* 0x000fe20000010000 */
[----:B------:R-:W-:Y:S01]  /*8b80*/  STSM.16.M88.4 [R4+0x2a300], R96 ;  /* 0x02a3006004007844 */ /* 0x000fe20000000200 */
[----:B------:R-:W-:Y:S01]  /*8b90*/  FADD.FTZ R72, R17, R72 ;  /* 0x0000004811487221 */ /* 0x000fe20000010000 */
[----:B------:R-:W-:Y:S01]  /*8ba0*/  F2FP.F16.F32.PACK_AB R88, R106, R93 ;  /* 0x0000005d6a58723e */ /* 0x000fe200000000ff */
[----:B------:R-:W-:Y:S01]  /*8bb0*/  FADD.FTZ R7, R94, R7 ;  /* 0x000000075e077221 */ /* 0x000fe20000010000 */
[----:B------:R-:W0:Y:S01]  /*8bc0*/  MUFU.EX2 R79, R79 ;  /* 0x0000004f004f7308 */ /* 0x000e220000000800 */
[----:B-----5:R-:W-:Y:S01]  /*8bd0*/  FADD.FTZ R73, R119, R72 ;  /* 0x0000004877497221 */ /* 0x020fe20000010000 */
[----:B------:R2:W-:Y:S01]  /*8be0*/  STSM.16.M88.4 [R4+0x2bb00], R20 ;  /* 0x02bb001404007844 */ /* 0x0005e20000000200 */
[----:B------:R-:W-:Y:S01]  /*8bf0*/  FADD.FTZ R8, R82, R7 ;  /* 0x0000000752087221 */ /* 0x000fe20000010000 */
[----:B------:R-:W-:Y:S01]  /*8c00*/  F2FP.F16.F32.PACK_AB R90, R17, R126 ;  /* 0x0000007e115a723e */ /* 0x000fe200000000ff */
[----:B------:R-:W-:Y:S01]  /*8c10*/  FADD.FTZ R73, R112, R73 ;  /* 0x0000004970497221 */ /* 0x000fe20000010000 */
[----:B------:R-:W-:Y:S01]  /*8c20*/  F2FP.F16.F32.PACK_AB R91, R94, R91 ;  /* 0x0000005b5e5b723e */ /* 0x000fe200000000ff */
[----:B------:R-:W-:Y:S01]  /*8c30*/  FADD.FTZ R7, R83, R8 ;  /* 0x0000000853077221 */ /* 0x000fe20000010000 */
[----:B---3--:R-:W-:Y:S01]  /*8c40*/  F2FP.F16.F32.PACK_AB R72, R139, R110 ;  /* 0x0000006e8b48723e */ /* 0x008fe200000000ff */
[----:B------:R-:W-:Y:S01]  /*8c50*/  FADD.FTZ R73, R108, R73 ;  /* 0x000000496c497221 */ /* 0x000fe20000010000 */
[----:B------:R-:W-:Y:S01]  /*8c60*/  F2FP.F16.F32.PACK_AB R75, R19, R78 ;  /* 0x0000004e134b723e */ /* 0x000fe200000000ff */
[----:B------:R-:W-:Y:S01]  /*8c70*/  FADD.FTZ R8, R86, R7 ;  /* 0x0000000756087221 */ /* 0x000fe20000010000 */
[----:B------:R3:W-:Y:S01]  /*8c80*/  STSM.16.M88.4 [R4+0x2d300], R88 ;  /* 0x02d3005804007844 */ /* 0x0007e20000000200 */
[----:B------:R-:W-:Y:S01]  /*8c90*/  FADD.FTZ R73, R138, R73 ;  /* 0x000000498a497221 */ /* 0x000fe20000010000 */
[-C--:B------:R-:W-:Y:S01]  /*8ca0*/  FMUL.FTZ R48, R48, R14.reuse ;  /* 0x0000000e30307220 */ /* 0x080fe20000410000 */
[----:B------:R-:W-:Y:S01]  /*8cb0*/  FADD.FTZ R8, R87, R8 ;  /* 0x0000000857087221 */ /* 0x000fe20000010000 */
[----:B------:R-:W-:Y:S01]  /*8cc0*/  FMUL.FTZ R49, R49, R14 ;  /* 0x0000000e31317220 */ /* 0x000fe20000410000 */
[----:B------:R-:W-:Y:S01]  /*8cd0*/  FADD.FTZ R73, R110, R73 ;  /* 0x000000496e497221 */ /* 0x000fe20000010000 */
[----:B--2---:R-:W-:Y:S01]  /*8ce0*/  F2FP.F16.F32.PACK_AB R20, R112, R119 ;  /* 0x000000777014723e */ /* 0x004fe200000000ff */
[----:B------:R-:W-:Y:S01]  /*8cf0*/  FADD.FTZ R8, R95, R8 ;  /* 0x000000085f087221 */ /* 0x000fe20000010000 */
[----:B------:R-:W-:Y:S01]  /*8d00*/  F2FP.F16.F32.PACK_AB R21, R83, R82 ;  /* 0x000000525315723e */ /* 0x000fe200000000ff */
[----:B------:R-:W-:Y:S01]  /*8d10*/  FADD.FTZ R7, R139, R73 ;  /* 0x000000498b077221 */ /* 0x000fe20000010000 */
[----:B------:R-:W-:Y:S01]  /*8d20*/  F2FP.F16.F32.PACK_AB R22, R138, R108 ;  /* 0x0000006c8a16723e */ /* 0x000fe200000000ff */
[----:B------:R-:W-:Y:S01]  /*8d30*/  FADD.FTZ R17, R135, R8 ;  /* 0x0000000887117221 */ /* 0x000fe20000010000 */
[----:B------:R-:W-:Y:S01]  /*8d40*/  F2FP.F16.F32.PACK_AB R23, R87, R86 ;  /* 0x000000565717723e */ /* 0x000fe200000000ff */
[----:B-1----:R-:W-:Y:S01]  /*8d50*/  FADD.FTZ R8, R18, R7 ;  /* 0x0000000712087221 */ /* 0x002fe20000010000 */
[----:B------:R-:W-:Y:S01]  /*8d60*/  F2FP.F16.F32.PACK_AB R73, R135, R95 ;  /* 0x0000005f8749723e */ /* 0x000fe200000000ff */
[----:B------:R-:W-:Y:S01]  /*8d70*/  FADD.FTZ R78, R78, R17 ;  /* 0x000000114e4e7221 */ /* 0x000fe20000010000 */
[----:B0-----:R-:W-:Y:S01]  /*8d80*/  F2FP.F16.F32.PACK_AB R74, R79, R18 ;  /* 0x000000124f4a723e */ /* 0x001fe200000000ff */
[----:B------:R3:W-:Y:S01]  /*8d90*/  STSM.16.M88.4 [R4+0x2eb00], R20 ;  /* 0x02eb001404007844 */ /* 0x0007e20000000200 */
[-C--:B------:R-:W-:Y:S01]  /*8da0*/  FMUL.FTZ R52, R52, R14.reuse ;  /* 0x0000000e34347220 */ /* 0x080fe20000410000 */
[-C--:B------:R-:W-:Y:S01]  /*8db0*/  FMUL.FTZ R53, R53, R14.reuse ;  /* 0x0000000e35357220 */ /* 0x080fe20000410000 */
[-C--:B------:R-:W-:Y:S01]  /*8dc0*/  FMUL.FTZ R56, R56, R14.reuse ;  /* 0x0000000e38387220 */ /* 0x080fe20000410000 */
[----:B------:R3:W-:Y:S01]  /*8dd0*/  STSM.16.M88.4 [R4+0x30300], R72 ;  /* 0x0303004804007844 */ /* 0x0007e20000000200 */
[-C--:B------:R-:W-:Y:S01]  /*8de0*/  FMUL.FTZ R57, R57, R14.reuse ;  /* 0x0000000e39397220 */ /* 0x080fe20000410000 */
        /* <DEDUP_REMOVED lines=37> */
[----:B------:R-:W-:Y:S01]  /*9040*/  FADD.FTZ R8, R79, R8 ;  /* 0x000000084f087221 */ /* 0x000fe20000010000 */
[----:B------:R-:W-:-:S02]  /*9050*/  IMAD.MOV.U32 R17, RZ, RZ, R6 ;  /* 0x000000ffff117224 */ /* 0x000fc400078e0006 */
[----:B------:R-:W-:Y:S02]  /*9060*/  IMAD.MOV.U32 R14, RZ, RZ, R5 ;  /* 0x000000ffff0e7224 */ /* 0x000fe400078e0005 */
[----:B------:R-:W-:Y:S01]  /*9070*/  IMAD.MOV.U32 R13, RZ, RZ, R10 ;  /* 0x000000ffff0d7224 */ /* 0x000fe200078e000a */
[----:B0-----:R-:W-:Y:S01]  /*9080*/  NOP ;  /* 0x0000000000007918 */ /* 0x001fe20000000000 */
[----:B---3--:R-:W-:Y:S05]  /*9090*/  @P3 BRA `(.L_x_11282) ;  /* 0xffffffbc00ac3947 */ /* 0x008fea000383ffff */
.L_x_11273:
[----:B------:R-:W-:-:S13]  /*90a0*/  ISETP.GE.AND P2, PT, R11, R157, PT ;  /* 0x0000009d0b00720c */ /* 0x000fda0003f46270 */
[----:B------:R-:W-:Y:S05]  /*90b0*/  @!P2 BRA `(.L_x_11283) ;  /* 0x000000380074a947 */ /* 0x000fea0003800000 */
[----:B------:R-:W0:Y:S01]  /*90c0*/  S2R R9, SR_TID.X ;  /* 0x0000000000097919 */ /* 0x000e220000002100 */
[----:B------:R-:W-:Y:S01]  /*90d0*/  ULOP3.LUT UR57, UR59, 0x10000, URZ, 0xfc, !UPT ;  /* 0x000100003b397892 */ /* 0x000fe2000f8efc3f */
[----:B------:R-:W-:Y:S01]  /*90e0*/  IMAD.MOV.U32 R12, RZ, RZ, R5 ;  /* 0x000000ffff0c7224 */ /* 0x000fe200078e0005 */
[----:B------:R-:W-:Y:S01]  /*90f0*/  UMOV UR6, UR4 ;  /* 0x0000000400067c82 */ /* 0x000fe20008000000 */
[----:B------:R-:W-:Y:S01]  /*9100*/  UMOV UR23, 0xc0000010 ;  /* 0xc000001000177882 */ /* 0x000fe20000000000 */
[----:B------:R-:W-:Y:S01]  /*9110*/  UIADD3 UR5, UR57, 0x180, URZ ;  /* 0x0000018039057890 */ /* 0x000fe2000fffe03f */
[----:B------:R-:W-:Y:S01]  /*9120*/  IMAD.U32 R145, RZ, RZ, UR23 ;  /* 0x00000017ff917e24 */ /* 0x000fe2000f8e00ff */
[----:B------:R-:W-:Y:S02]  /*9130*/  UIADD3 UR10, UR57, 0x300, URZ ;  /* 0x00000300390a7890 */ /* 0x000fe4000fffe03f */
[----:B------:R-:W-:Y:S02]  /*9140*/  UIADD3 UR11, UR57, 0x480, URZ ;  /* 0x00000480390b7890 */ /* 0x000fe4000fffe03f */
[----:B------:R-:W-:-:S02]  /*9150*/  UIADD3 UR14, UR57, 0x600, URZ ;  /* 0x00000600390e7890 */ /* 0x000fc4000fffe03f */
[----:B------:R-:W-:Y:S02]  /*9160*/  UIADD3 UR15, UR57, 0x780, URZ ;  /* 0x00000780390f7890 */ /* 0x000fe4000fffe03f */
[----:B------:R-:W-:Y:S02]  /*9170*/  UIADD3 UR18, UR57, 0x900, URZ ;  /* 0x0000090039127890 */ /* 0x000fe4000fffe03f */
[----:B------:R-:W-:Y:S01]  /*9180*/  UIADD3 UR19, UR57, 0xa80, URZ ;  /* 0x00000a8039137890 */ /* 0x000fe2000fffe03f */
[----:B------:R-:W-:Y:S01]  /*9190*/  UMOV UR4, UR5 ;  /* 0x0000000500047c82 */ /* 0x000fe20008000000 */
[----:B------:R-:W-:Y:S01]  /*91a0*/  UMOV UR22, UR10 ;  /* 0x0000000a00167c82 */ /* 0x000fe20008000000 */
[----:B------:R-:W-:Y:S01]  /*91b0*/  IMAD.U32 R22, RZ, RZ, UR4 ;  /* 0x00000004ff167e24 */ /* 0x000fe2000f8e00ff */
[----:B------:R-:W-:Y:S01]  /*91c0*/  UMOV UR10, UR11 ;  /* 0x0000000b000a7c82 */ /* 0x000fe20008000000 */
[----:B------:R-:W-:Y:S01]  /*91d0*/  UMOV UR4, UR14 ;  /* 0x0000000e00047c82 */ /* 0x000fe20008000000 */
[----:B------:R-:W-:Y:S01]  /*91e0*/  UMOV UR14, UR15 ;  /* 0x0000000f000e7c82 */ /* 0x000fe20008000000 */
[----:B------:R-:W-:Y:S01]  /*91f0*/  IMAD.U32 R146, RZ, RZ, UR10 ;  /* 0x0000000aff927e24 */ /* 0x000fe2000f8e00ff */
[----:B------:R-:W-:Y:S01]  /*9200*/  UMOV UR5, 0xc0000010 ;  /* 0xc000001000057882 */ /* 0x000fe20000000000 */
[----:B------:R-:W-:Y:S01]  /*9210*/  IMAD.U32 R16, RZ, RZ, UR4 ;  /* 0x00000004ff107e24 */ /* 0x000fe2000f8e00ff */
[----:B------:R-:W-:Y:S01]  /*9220*/  UMOV UR11, 0xc0000010 ;  /* 0xc0000010000b7882 */ /* 0x000fe20000000000 */
[----:B------:R-:W-:Y:S01]  /*9230*/  UMOV UR15, 0xc0000010 ;  /* 0xc0000010000f7882 */ /* 0x000fe20000000000 */
[----:B------:R-:W-:Y:S01]  /*9240*/  UMOV UR10, UR18 ;  /* 0x00000012000a7c82 */ /* 0x000fe20008000000 */
[----:B------:R-:W-:Y:S01]  /*9250*/  UMOV UR4, UR19 ;  /* 0x0000001300047c82 */ /* 0x000fe20008000000 */
[----:B0-----:R-:W-:Y:S01]  /*9260*/  SHF.R.U32.HI R13, RZ, 0x7, R9 ;  /* 0x00000007ff0d7819 */ /* 0x001fe20000011609 */
[----:B------:R-:W-:Y:S01]  /*9270*/  IMAD.U32 R23, RZ, RZ, UR5 ;  /* 0x00000005ff177e24 */ /* 0x000fe2000f8e00ff */
[----:B------:R-:W-:Y:S01]  /*9280*/  ISETP.GE.U32.AND P2, PT, R9, 0x180, PT ;  /* 0x000001800900780c */ /* 0x000fe20003f46070 */
[----:B------:R-:W-:Y:S01]  /*9290*/  IMAD.MOV.U32 R9, RZ, RZ, R10 ;  /* 0x000000ffff097224 */ /* 0x000fe200078e000a */
[----:B------:R-:W-:Y:S01]  /*92a0*/  UIADD3 UR24, UR57, 0xc00, URZ ;  /* 0x00000c0039187890 */ /* 0x000fe2000fffe03f */
[----:B------:R-:W-:Y:S01]  /*92b0*/  VIADD R156, R13, 0x9 ;  /* 0x000000090d9c7836 */ /* 0x000fe20000000000 */
[----:B------:R-:W-:Y:S01]  /*92c0*/  UMOV UR25, 0xc0000010 ;  /* 0xc000001000197882 */ /* 0x000fe20000000000 */
[----:B------:R-:W-:-:S02]  /*92d0*/  IMAD.MOV.U32 R13, RZ, RZ, R6 ;  /* 0x000000ffff0d7224 */ /* 0x000fc400078e0006 */
[----:B------:R-:W-:Y:S01]  /*92e0*/  IMAD.U32 R144, RZ, RZ, UR22 ;  /* 0x00000016ff907e24 */ /* 0x000fe2000f8e00ff */
[----:B------:R-:W-:Y:S01]  /*92f0*/  SEL R156, R156, 0x9, !P2 ;  /* 0x000000099c9c7807 */ /* 0x000fe20005000000 */
[----:B------:R-:W-:Y:S02]  /*9300*/  IMAD.U32 R147, RZ, RZ, UR11 ;  /* 0x0000000bff937e24 */ /* 0x000fe4000f8e00ff */
[----:B------:R-:W-:Y:S02]  /*9310*/  IMAD.U32 R17, RZ, RZ, UR5 ;  /* 0x00000005ff117e24 */ /* 0x000fe4000f8e00ff */
[----:B------:R-:W-:Y:S02]  /*9320*/  IMAD.U32 R14, RZ, RZ, UR14 ;  /* 0x0000000eff0e7e24 */ /* 0x000fe4000f8e00ff */
[----:B------:R-:W-:Y:S02]  /*9330*/  IMAD.U32 R15, RZ, RZ, UR15 ;  /* 0x0000000fff0f7e24 */ /* 0x000fe4000f8e00ff */
[----:B------:R-:W-:-:S02]  /*9340*/  IMAD.U32 R18, RZ, RZ, UR10 ;  /* 0x0000000aff127e24 */ /* 0x000fc4000f8e00ff */
[----:B------:R-:W-:Y:S02]  /*9350*/  IMAD.U32 R19, RZ, RZ, UR11 ;  /* 0x0000000bff137e24 */ /* 0x000fe4000f8e00ff */
[----:B------:R-:W-:Y:S02]  /*9360*/  IMAD.U32 R20, RZ, RZ, UR4 ;  /* 0x00000004ff147e24 */ /* 0x000fe4000f8e00ff */
[----:B------:R-:W-:-:S07]  /*9370*/  IMAD.U32 R21, RZ, RZ, UR5 ;  /* 0x00000005ff157e24 */ /* 0x000fce000f8e00ff */
.L_x_11292:
[----:B------:R-:W-:Y:S01]  /*9380*/  UIADD3 UR4, UR6, 0x1, URZ ;  /* 0x0000000106047890 */ /* 0x000fe2000fffe03f */
[----:B------:R-:W-:-:S03]  /*9390*/  ISETP.NE.AND P3, PT, RZ, UR58, PT ;  /* 0x0000003aff007c0c */ /* 0x000fc6000bf65270 */
[----:B------:R-:W-:-:S04]  /*93a0*/  UISETP.NE.AND UP0, UPT, UR4, 0x2, UPT ;  /* 0x000000020400788c */ /* 0x000fc8000bf05270 */
[----:B------:R-:W-:Y:S02]  /*93b0*/  USEL UR5, URZ, 0x1, UP0 ;  /* 0x000000013f057887 */ /* 0x000fe40008000000 */
[----:B------:R-:W-:-:S04]  /*93c0*/  USEL UR4, UR4, URZ, UP0 ;  /* 0x0000003f04047287 */ /* 0x000fc80008000000 */
[----:B------:R-:W-:Y:S01]  /*93d0*/  LOP3.LUT R6, R13, UR5, RZ, 0x3c, !PT ;  /* 0x000000050d067c12 */ /* 0x000fe2000f8e3cff */
[----:B--2---:R-:W-:Y:S07]  /*93e0*/  @P3 BRA `(.L_x_11284) ;  /* 0x0000000000283947 */ /* 0x004fee0003800000 */
[----:B------:R-:W-:Y:S05]  /*93f0*/  @!P0 BRA `(.L_x_11285) ;  /* 0x0000000000048947 */ /* 0x000fea0003800000 */
[----:B------:R-:W-:Y:S01]  /*9400*/  BPT.TRAP 0x1 ;  /* 0x000000040000795c */ /* 0x000fe20000300000 */
.L_x_11285:
[----:B------:R-:W-:Y:S01]  /*9410*/  ULEA UR5, UR4, UR56, 0x3 ;  /* 0x0000003804057291 */ /* 0x000fe2000f8e183f */
[----:B------:R-:W-:-:S08]  /*9420*/  SHF.L.U32 R0, R6, 0x1f, RZ ;  /* 0x0000001f06007819 */ /* 0x000fd000000006ff */
[----:B------:R0:W1:Y:S01]  /*9430*/  SYNCS.PHASECHK.TRANS64.TRYWAIT P2, [UR5+0x31c30], R0 ;  /* 0x031c3000ff0075a7 */ /* 0x0000620008040145 */
[----:B------:R-:W-:Y:S05]  /*9440*/  @!P0 BRA `(.L_x_11286) ;  /* 0x0000000000048947 */ /* 0x000fea0003800000 */
[----:B------:R-:W-:Y:S01]  /*9450*/  BPT.TRAP 0x1 ;  /* 0x000000040000795c */ /* 0x000fe20000300000 */
.L_x_11286:
[----:B-1----:R-:W-:Y:S05]  /*9460*/  @P2 BRA `(.L_x_11284) ;  /* 0x0000000000082947 */ /* 0x002fea0003800000 */
[----:B------:R-:W1:Y:S02]  /*9470*/  SYNCS.PHASECHK.TRANS64.TRYWAIT P2, [UR5+0x31c30], R0 ;  /* 0x031c3000ff0075a7 */ /* 0x000e640008040145 */
[----:B-1----:R-:W-:Y:S05]  /*9480*/  @!P2 BRA `(.L_x_11287) ;  /* 0x0000009400e0a947 */ /* 0x002fea0003800000 */
.L_x_11284:
        /* <DEDUP_REMOVED lines=25> */
[----:B------:R-:W-:Y:S01]  /*9620*/  UMOV UR52, UR28 ;  /* 0x0000001c00347c82 */ /* 0x000fe20008000000 */
[----:B------:R-:W-:Y:S01]  /*9630*/  UMOV UR53, UR29 ;  /* 0x0000001d00357c82 */ /* 0x000fe20008000000 */
[----:B------:R-:W-:Y:S01]  /*9640*/  UMOV UR55, 0x80000020 ;  /* 0x8000002000377882 */ /* 0x000fe20000000000 */
[----:B------:R-:W-:Y:S01]  /*9650*/  UIADD3 UR10, UR5, 0x202, URZ ;  /* 0x00000202050a7890 */ /* 0x000fe2000fffe03f */
[----:B-1----:R-:W-:Y:S01]  /*9660*/  SHF.R.U32.HI R5, RZ, 0x7, R5 ;  /* 0x00000007ff057819 */ /* 0x002fe20000011605 */
[----:B------:R-:W-:Y:S01]  /*9670*/  UMOV UR11, 0x80000020 ;  /* 0x80000020000b7882 */ /* 0x000fe20000000000 */
[----:B------:R-:W-:Y:S01]  /*9680*/  UIADD3 UR14, UR5, 0x440, URZ ;  /* 0x00000440050e7890 */ /* 0x000fe2000fffe03f */
[----:B------:R-:W-:-:S02]  /*9690*/  UMOV UR15, 0x80000020 ;  /* 0x80000020000f7882 */ /* 0x000fc40000000000 */
[----:B------:R-:W-:Y:S01]  /*96a0*/  VIADD R5, R5, 0x8 ;  /* 0x0000000805057836 */ /* 0x000fe20000000000 */
[----:B------:R-:W-:Y:S01]  /*96b0*/  UIADD3 UR18, UR5, 0x480, URZ ;  /* 0x0000048005127890 */ /* 0x000fe2000fffe03f */
[----:B------:R-:W-:Y:S01]  /*96c0*/  UMOV UR19, 0x80000020 ;  /* 0x8000002000137882 */ /* 0x000fe20000000000 */
[----:B------:R-:W-:Y:S02]  /*96d0*/  UIADD3 UR22, UR5, 0x482, URZ ;  /* 0x0000048205167890 */ /* 0x000fe4000fffe03f */
[----:B------:R1:W-:Y:S06]  /*96e0*/  BAR.SYNC.DEFER_BLOCKING R5, 0x100 ;  /* 0x000400050000751d */ /* 0x0003ec0000010000 */
[----:B------:R-:W-:Y:S01]  /*96f0*/  UMOV UR23, 0x80000020 ;  /* 0x8000002000177882 */ /* 0x000fe20000000000 */
        /* <DEDUP_REMOVED lines=319> */
[----:B-1----:R-:W-:Y:S05]  /*aaf0*/  @P3 BRA `(.L_x_11288) ;  /* 0x0000000000283947 */ /* 0x002fea0003800000 */
[----:B------:R-:W-:Y:S05]  /*ab00*/  @!P0 BRA `(.L_x_11289) ;  /* 0x0000000000048947 */ /* 0x000fea0003800000 */
[----:B------:R-:W-:Y:S01]  /*ab10*/  BPT.TRAP 0x1 ;  /* 0x000000040000795c */ /* 0x000fe20000300000 */
.L_x_11289:
[----:B------:R-:W-:Y:S01]  /*ab20*/  ULEA UR5, UR6, UR56, 0x3 ;  /* 0x0000003806057291 */ /* 0x000fe2000f8e183f */
[----:B0-----:R-:W-:-:S08]  /*ab30*/  SHF.L.U32 R0, R13, 0x1f, RZ ;  /* 0x0000001f0d007819 */ /* 0x001fd000000006ff */
[----:B------:R0:W1:Y:S01]  /*ab40*/  SYNCS.PHASECHK.TRANS64.TRYWAIT P2, [UR5+0x31c50], R0 ;  /* 0x031c5000ff0075a7 */ /* 0x0000620008040145 */
[----:B------:R-:W-:Y:S05]  /*ab50*/  @!P0 BRA `(.L_x_11290) ;  /* 0x0000000000048947 */ /* 0x000fea0003800000 */
[----:B------:R-:W-:Y:S01]  /*ab60*/  BPT.TRAP 0x1 ;  /* 0x000000040000795c */ /* 0x000fe20000300000 */
.L_x_11290:
[----:B-1----:R-:W-:Y:S05]  /*ab70*/  @P2 BRA `(.L_x_11288) ;  /* 0x0000000000082947 */ /* 0x002fea0003800000 */
[----:B------:R-:W1:Y:S02]  /*ab80*/  SYNCS.PHASECHK.TRANS64.TRYWAIT P2, [UR5+0x31c50], R0 ;  /* 0x031c5000ff0075a7 */ /* 0x000e640008040145 */
[----:B-1----:R-:W-:Y:S05]  /*ab90*/  @!P2 BRA `(.L_x_11291) ;  /* 0x000000800034a947 */ /* 0x002fea0003800000 */
.L_x_11288:
[----:B------:R-:W-:Y:S01]  /*aba0*/  UIADD3 UR5, UR56, 0x200, URZ ;  /* 0x0000020038057890 */ /* 0x000fe2000fffe03f */
[----:B------:R-:W-:Y:S01]  /*abb0*/  WARPGROUP.ARRIVE ;  /* 0x00000000000079c5 */ /* 0x000fe20000000000 */
[----:B------:R-:W-:Y:S01]  /*abc0*/  UMOV UR32, UR57 ;  /* 0x0000003900207c82 */ /* 0x000fe20008000000 */
[----:B------:R-:W-:Y:S01]  /*abd0*/  UMOV UR33, 0xc0000010 ;  /* 0xc000001000217882 */ /* 0x000fe20000000000 */
[----:B------:R-:W-:Y:S01]  /*abe0*/  USHF.R.U32.HI UR5, URZ, 0x4, UR5 ;  /* 0x000000043f057899 */ /* 0x000fe20008011605 */
[----:B------:R-:W-:Y:S01]  /*abf0*/  R2UR UR40, R22 ;  /* 0x00000000162872ca */ /* 0x000fe200000e0000 */
[----:B------:R-:W-:Y:S01]  /*ac00*/  UMOV UR35, 0x80000020 ;  /* 0x8000002000237882 */ /* 0x000fe20000000000 */
[----:B------:R-:W-:Y:S01]  /*ac10*/  R2UR UR41, R23 ;  /* 0x00000000172972ca */ /* 0x000fe200000e0000 */
[----:B------:R-:W-:Y:S01]  /*ac20*/  ULOP3.LUT UR5, UR5, 0x3fff, URZ, 0xc0, !UPT ;  /* 0x00003fff05057892 */ /* 0x000fe2000f8ec03f */
[----:B------:R-:W-:Y:S01]  /*ac30*/  R2UR UR36, R144 ;  /* 0x00000000902472ca */ /* 0x000fe200000e0000 */
[----:B------:R-:W-:Y:S01]  /*ac40*/  UMOV UR43, 0x80000020 ;  /* 0x80000020002b7882 */ /* 0x000fe20000000000 */
[----:B------:R-:W-:Y:S01]  /*ac50*/  R2UR UR37, R145 ;  /* 0x00000000912572ca */ /* 0x000fe200000e0000 */
[----:B------:R-:W-:Y:S01]  /*ac60*/  ULOP3.LUT UR5, UR5, 0x2400000, URZ, 0xfc, !UPT ;  /* 0x0240000005057892 */ /* 0x000fe2000f8efc3f */
[----:B01----:R-:W-:Y:S01]  /*ac70*/  FMNMX.FTZ R0, R136, R9, !PT ;  /* 0x0000000988007209 */ /* 0x003fe20007810000 */
[----:B------:R-:W-:Y:S01]  /*ac80*/  UMOV UR39, 0x80000020 ;  /* 0x8000002000277882 */ /* 0x000fe20000000000 */
[----:B------:R-:W-:Y:S01]  /*ac90*/  UMOV UR27, 0x80000020 ;  /* 0x80000020001b7882 */ /* 0x000fe20000000000 */
[----:B------:R-:W-:Y:S01]  /*aca0*/  UIMAD UR34, UR6, 0x6c0, UR5 ;  /* 0x000006c0062278a4 */ /* 0x000fe2000f8e0205 */
[----:B------:R-:W-:-:S02]  /*acb0*/  FMNMX.FTZ R5, R137, R0, !PT ;  /* 0x0000000089057209 */ /* 0x000fc40007810000 */
[C---:B------:R-:W-:Y:S01]  /*acc0*/  ISETP.GT.AND P2, PT, R11.reuse, R157, PT ;  /* 0x0000009d0b00720c */ /* 0x040fe20003f44270 */
[----:B------:R-:W-:Y:S01]  /*acd0*/  UIADD3 UR5, UR34, 0x40, URZ ;  /* 0x0000004022057890 */ /* 0x000fe2000fffe03f */
[----:B------:R-:W-:Y:S01]  /*ace0*/  FMNMX.FTZ R0, R140, R5, !PT ;  /* 0x000000058c007209 */ /* 0x000fe20007810000 */
[----:B------:R-:W-:Y:S01]  /*acf0*/  UIADD3 UR26, UR34, 0x200, URZ ;  /* 0x00000200221a7890 */ /* 0x000fe2000fffe03f */
[----:B------:R-:W-:Y:S02]  /*ad00*/  VIADD R11, R11, 0xffffffff ;  /* 0xffffffff0b0b7836 */ /* 0x000fe40000000000 */
[----:B------:R-:W-:Y:S01]  /*ad10*/  HGMMA.64x96x16.F32 R24, gdesc[UR32].tnspB, R24, gsb0 ;  /* 0x41600000201879f0 */ /* 0x000fe20008000818 */
[----:B------:R-:W-:Y:S01]  /*ad20*/  FMNMX.FTZ R5, R141, R0, !PT ;  /* 0x000000008d057209 */ /* 0x000fe20007810000 */
[----:B------:R-:W-:Y:S01]  /*ad30*/  UMOV UR42, UR5 ;  /* 0x00000005002a7c82 */ /* 0x000fe20008000000 */
[----:B------:R-:W-:Y:S02]  /*ad40*/  UIADD3 UR5, UR34, 0x80, URZ ;  /* 0x0000008022057890 */ /* 0x000fe4000fffe03f */
[----:B------:R-:W-:-:S04]  /*ad50*/  FMNMX.FTZ R0, R128, R5, !PT ;  /* 0x0000000580007209 */ /* 0x000fc80007810000 */
[----:B------:R-:W-:Y:S01]  /*ad60*/  FMNMX.FTZ R5, R129, R0, !PT ;  /* 0x0000000081057209 */ /* 0x000fe20007810000 */
[----:B------:R-:W-:Y:S01]  /*ad70*/  UMOV UR38, UR5 ;  /* 0x0000000500267c82 */ /* 0x000fe20008000000 */
[----:B------:R-:W-:Y:S02]  /*ad80*/  UIADD3 UR5, UR34, 0xc0, URZ ;  /* 0x000000c022057890 */ /* 0x000fe4000fffe03f */
        /* <DEDUP_REMOVED lines=28> */
[----:B------:R-:W-:Y:S01]  /*af50*/  R2UR UR40, R146 ;  /* 0x00000000922872ca */ /* 0x000fe200000e0000 */
[----:B------:R-:W-:Y:S01]  /*af60*/  UMOV UR42, UR5 ;  /* 0x00000005002a7c82 */ /* 0x000fe20008000000 */
[----:B------:R-:W-:Y:S01]  /*af70*/  R2UR UR41, R147 ;  /* 0x00000000932972ca */ /* 0x000fe200000e0000 */
[----:B------:R-:W-:Y:S01]  /*af80*/  UMOV UR43, 0x80000020 ;  /* 0x80000020002b7882 */ /* 0x000fe20000000000 */
[----:B------:R-:W-:Y:S01]  /*af90*/  UIADD3 UR5, UR34, 0x100, URZ ;  /* 0x0000010022057890 */ /* 0x000fe2000fffe03f */
        /* <DEDUP_REMOVED lines=25> */
[----:B------:R-:W-:-:S02]  /*b130*/  WARPGROUP.DEPBAR.LE gsb0, 0x0 ;  /* 0x00008000000079c5 */ /* 0x000fc40000010000 */
[----:B------:R-:W-:Y:S01]  /*b140*/  WARPGROUP.ARRIVE ;  /* 0x00000000000079c5 */ /* 0x000fe20000000000 */
[----:B------:R-:W-:Y:S01]  /*b150*/  FMNMX.FTZ R5, R143, R132, !PT ;  /* 0x000000848f057209 */ /* 0x000fe20007810000 */
[-CC-:B------:R-:W-:Y:S01]  /*b160*/  FFMA.FTZ R140, R108, R0.reuse, -R13.reuse ;  /* 0x000000006c8c7223 */ /* 0x180fe2000001080d */
[-CC-:B------:R-:W-:Y:S01]  /*b170*/  FFMA.FTZ R97, R97, R0.reuse, -R13.reuse ;  /* 0x0000000061617223 */ /* 0x180fe2000001080d */
[--C-:B------:R-:W-:Y:S01]  /*b180*/  FFMA.FTZ R101, R101, R0, -R13.reuse ;  /* 0x0000000065657223 */ /* 0x100fe2000001080d */
[----:B------:R-:W-:Y:S01]  /*b190*/  FMNMX.FTZ R132, R130, R5, !PT ;  /* 0x0000000582847209 */ /* 0x000fe20007810000 */
[----:B------:R-:W-:Y:S01]  /*b1a0*/  HGMMA.64x96x16.F32 R24, gdesc[UR36].tnspB, R24, gsb0 ;  /* 0x41600000241879f0 */ /* 0x000fe20008000818 */
[----:B------:R-:W-:Y:S01]  /*b1b0*/  R2UR UR36, R16 ;  /* 0x00000000102472ca */ /* 0x000fe200000e0000 */
[----:B------:R-:W-:Y:S01]  /*b1c0*/  UMOV UR38, UR5 ;  /* 0x0000000500267c82 */ /* 0x000fe20008000000 */
[----:B------:R-:W-:Y:S01]  /*b1d0*/  R2UR UR37, R17 ;  /* 0x00000000112572ca */ /* 0x000fe200000e0000 */
[----:B------:R-:W-:Y:S01]  /*b1e0*/  UMOV UR39, 0x80000020 ;  /* 0x8000002000277882 */ /* 0x000fe20000000000 */
[----:B------:R-:W-:Y:S01]  /*b1f0*/  UIADD3 UR5, UR34, 0x140, URZ ;  /* 0x0000014022057890 */ /* 0x000fe2000fffe03f */
[----:B------:R-:W-:Y:S01]  /*b200*/  FMNMX.FTZ R5, R131, R132, !PT ;  /* 0x0000008483057209 */ /* 0x000fe20007810000 */
[-C--:B------:R-:W-:Y:S01]  /*b210*/  FMUL.FTZ R9, R9, R0.reuse ;  /* 0x0000000009097220 */ /* 0x080fe20000410000 */
        /* <DEDUP_REMOVED lines=20> */
[----:B------:R-:W0:Y:S03]  /*b360*/  MUFU.EX2 R153, R153 ;  /* 0x0000009900997308 */ /* 0x000e260000000800 */
        /* <DEDUP_REMOVED lines=20> */
[----:B------:R-:W-:Y:S01]  /*b4b0*/  FMNMX.FTZ R5, R91, R116, !PT ;  /* 0x000000745b057209 */ /* 0x000fe20007810000 */
[-CC-:B------:R-:W-:Y:S01]  /*b4c0*/  FFMA.FTZ R116, R88, R0.reuse, -R13.reuse ;  /* 0x0000000058747223 */ /* 0x180fe2000001080d */
[-CC-:B------:R-:W-:Y:S01]  /*b4d0*/  FFMA.FTZ R88, R89, R0.reuse, -R13.reuse ;  /* 0x0000000059587223 */ /* 0x180fe2000001080d */
[-CC-:B-1----:R-:W-:Y:S01]  /*b4e0*/  FFMA.FTZ R117, R100, R0.reuse, -R13.reuse ;  /* 0x0000000064757223 */ /* 0x182fe2000001080d */
[----:B------:R-:W-:Y:S01]  /*b4f0*/  FMNMX.FTZ R108, R94, R5, !PT ;  /* 0x000000055e6c7209 */ /* 0x000fe20007810000 */
[-CC-:B------:R-:W-:Y:S01]  /*b500*/  FFMA.FTZ R89, R93, R0.reuse, -R13.reuse ;  /* 0x000000005d597223 */ /* 0x180fe2000001080d */
[----:B------:R-:W-:Y:S01]  /*b510*/  FFMA.FTZ R93, R81, R0, -R13 ;  /* 0x00000000515d7223 */ /* 0x000fe2000001080d */
[----:B------:R-:W-:Y:S01]  /*b520*/  MUFU.EX2 R137, R137 ;  /* 0x0000008900897308 */ /* 0x000fe20000000800 */
[----:B------:R-:W-:-:S04]  /*b530*/  FMNMX.FTZ R5, R95, R108, !PT ;  /* 0x0000006c5f057209 */ /* 0x000fc80007810000 */
[----:B------:R-:W-:-:S03]  /*b540*/  FMNMX.FTZ R108, R82, R5, !PT ;  /* 0x00000005526c7209 */ /* 0x000fc60007810000 */
[----:B------:R-:W-:Y:S01]  /*b550*/  MUFU.EX2 R155, R155 ;  /* 0x0000009b009b7308 */ /* 0x000fe20000000800 */
[----:B------:R-:W-:Y:S02]  /*b560*/  WARPGROUP.DEPBAR.LE gsb0, 0x0 ;  /* 0x00008000000079c5 */ /* 0x000fe40000010000 */
[----:B------:R-:W-:Y:S01]  /*b570*/  WARPGROUP.ARRIVE ;  /* 0x00000000000079c5 */ /* 0x000fe20000000000 */
[----:B------:R-:W-:-:S04]  /*b580*/  FMNMX.FTZ R5, R83, R108, !PT ;  /* 0x0000006c53057209 */ /* 0x000fc80007810000 */
[----:B------:R-:W-:Y:S01]  /*b590*/  FMNMX.FTZ R96, R86, R5, !PT ;  /* 0x0000000556607209 */ /* 0x000fe20007810000 */
[----:B------:R-:W-:Y:S01]  /*b5a0*/  HGMMA.64x96x16.F32 R24, gdesc[UR40].tnspB, R24, gsb0 ;  /* 0x41600000281879f0 */ /* 0x000fe20008000818 */
[----:B------:R-:W-:Y:S02]  /*b5b0*/  MUFU.EX2 R128, R128 ;  /* 0x0000008000807308 */ /* 0x000fe40000000800 */
[----:B------:R-:W-:-:S04]  /*b5c0*/  FMNMX.FTZ R5, R87, R96, !PT ;  /* 0x0000006057057209 */ /* 0x000fc80007810000 */
[----:B------:R-:W-:Y:S02]  /*b5d0*/  FMNMX.FTZ R108, R74, R5, !PT ;  /* 0x000000054a6c7209 */ /* 0x000fe40007810000 */
[----:B------:R-:W-:Y:S02]  /*b5e0*/  MUFU.EX2 R96, R97 ;  /* 0x0000006100607308 */ /* 0x000fe40000000800 */
[----:B------:R-:W-:Y:S01]  /*b5f0*/  FMNMX.FTZ R5, R75, R108, !PT ;  /* 0x0000006c4b057209 */ /* 0x000fe20007810000 */
[----:B------:R-:W-:-:S03]  /*b600*/  FFMA.FTZ R108, R76, R0, -R13 ;  /* 0x000000004c6c7223 */ /* 0x000fc6000001080d */
[----:B------:R-:W-:Y:S02]  /*b610*/  FMNMX.FTZ R100, R78, R5, !PT ;  /* 0x000000054e647209 */ /* 0x000fe40007810000 */
[----:B------:R1:W-:Y:S02]  /*b620*/  MUFU.EX2 R97, R101 ;  /* 0x0000006500617308 */ /* 0x0003e40000000800 */
[----:B------:R-:W-:-:S05]  /*b630*/  FMNMX.FTZ R5, R79, R100, !PT ;  /* 0x000000644f057209 */ /* 0x000fca0007810000 */
[----:B------:R-:W2:Y:S01]  /*b640*/  SHFL.BFLY PT, R100, R5, 0x2, 0x1f ;  /* 0x0c401f0005647f89 */ /* 0x000ea200000e0000 */
[----:B------:R-:W-:Y:S01]  /*b650*/  MUFU.EX2 R154, R154 ;  /* 0x0000009a009a7308 */ /* 0x000fe20000000800 */
[----:B-1----:R-:W-:-:S07]  /*b660*/  FFMA.FTZ R101, R73, R0, -R13 ;  /* 0x0000000049657223 */ /* 0x002fce000001080d */
[----:B------:R-:W-:Y:S08]  /*b670*/  MUFU.EX2 R129, R129 ;  /* 0x0000008100817308 */ /* 0x000ff00000000800 */
[----:B------:R-:W-:Y:S01]  /*b680*/  MUFU.EX2 R152, R152 ;  /* 0x0000009800987308 */ /* 0x000fe20000000800 */
[----:B--2---:R-:W-:Y:S01]  /*b690*/  FMNMX.FTZ R80, R5, R100, !PT ;  /* 0x0000006405507209 */ /* 0x004fe20007810000 */
[-CC-:B------:R-:W-:Y:S01]  /*b6a0*/  FFMA.FTZ R100, R72, R0.reuse, -R13.reuse ;  /* 0x0000000048647223 */ /* 0x180fe2000001080d */
[----:B------:R-:W-:-:S05]  /*b6b0*/  FFMA.FTZ R13, R77, R0, -R13 ;  /* 0x000000004d0d7223 */ /* 0x000fca000001080d */
[----:B------:R-:W-:Y:S01]  /*b6c0*/  MUFU.EX2 R151, R151 ;  /* 0x0000009700977308 */ /* 0x000fe20000000800 */
[----:B------:R-:W1:Y:S07]  /*b6d0*/  SHFL.BFLY PT, R5, R80, 0x1, 0x1f ;  /* 0x0c201f0050057f89 */ /* 0x000e6e00000e0000 */
[----:B------:R-:W-:Y:S08]  /*b6e0*/  MUFU.EX2 R150, R150 ;  /* 0x0000009600967308 */ /* 0x000ff00000000800 */
[----:B------:R-:W-:Y:S08]  /*b6f0*/  MUFU.EX2 R149, R149 ;  /* 0x0000009500957308 */ /* 0x000ff00000000800 */
[----:B------:R-:W-:Y:S01]  /*b700*/  MUFU.EX2 R113, R113 ;  /* 0x0000007100717308 */ /* 0x000fe20000000800 */
[----:B-1----:R-:W-:Y:S01]  /*b710*/  FMNMX.FTZ R5, R80, R5, !PT ;  /* 0x0000000550057209 */ /* 0x002fe20007810000 */
[----:B------:R-:W-:-:S04]  /*b720*/  IMAD.U32 R80, RZ, RZ, UR4 ;  /* 0x00000004ff507e24 */ /* 0x000fc8000f8e00ff */
[----:B------:R-:W-:Y:S01]  /*b730*/  FADD.FTZ R73, -R5, R12 ;  /* 0x0000000c05497221 */ /* 0x000fe20000010100 */
[----:B------:R-:W-:Y:S01]  /*b740*/  @!P1 LEA R80, R80, UR56, 0x3 ;  /* 0x0000003850509c11 */ /* 0x000fe2000f8e18ff */
[----:B------:R-:W-:Y:S02]  /*b750*/  MUFU.EX2 R141, R141 ;  /* 0x0000008d008d7308 */ /* 0x000fe40000000800 */
[-C--:B------:R-:W-:Y:S01]  /*b760*/  FMUL.FTZ R12, R73, R0.reuse ;  /* 0x00000000490c7220 */ /* 0x080fe20000410000 */
[----:B------:R-:W-:-:S04]  /*b770*/  FMUL.FTZ R73, R5, R0 ;  /* 0x0000000005497220 */ /* 0x000fc80000410000 */
        /* <DEDUP_REMOVED lines=11> */
[----:B------:R-:W-:-:S02]  /*b830*/  WARPGROUP.DEPBAR.LE gsb0, 0x0 ;  /* 0x00008000000079c5 */ /* 0x000fc40000010000 */
[----:B------:R-:W-:Y:S01]  /*b840*/  WARPGROUP.ARRIVE ;  /* 0x00000000000079c5 */ /* 0x000fe20000000000 */
[----:B------:R-:W-:Y:S02]  /*b850*/  IMAD.U32 R134, RZ, RZ, UR6 ;  /* 0x00000006ff867e24 */ /* 0x000fe4000f8e00ff */
[-CC-:B------:R-:W-:Y:S01]  /*b860*/  FFMA.FTZ R132, R143, R0.reuse, -R73.reuse ;  /* 0x000000008f847223 */ /* 0x180fe20000010849 */
[-CC-:B------:R-:W-:Y:S01]  /*b870*/  FFMA.FTZ R115, R118, R0.reuse, -R73.reuse ;  /* 0x0000000076737223 */ /* 0x180fe20000010849 */
[-CC-:B------:R-:W-:Y:S01]  /*b880*/  FFMA.FTZ R118, R119, R0.reuse, -R73.reuse ;  /* 0x0000000077767223 */ /* 0x180fe20000010849 */
[----:B------:R-:W2:Y:S01]  /*b890*/  MUFU.EX2 R77, R77 ;  /* 0x0000004d004d7308 */ /* 0x000ea20000000800 */
[----:B------:R-:W-:Y:S01]  /*b8a0*/  HGMMA.64x96x16.F32 R24, gdesc[UR36].tnspB, R24, gsb0 ;  /* 0x41600000241879f0 */ /* 0x000fe20008000818 */
[----:B------:R-:W-:Y:S01]  /*b8b0*/  R2UR UR36, R14 ;  /* 0x000000000e2472ca */ /* 0x000fe200000e0000 */
[----:B------:R-:W-:Y:S01]  /*b8c0*/  UMOV UR38, UR5 ;  /* 0x0000000500267c82 */ /* 0x000fe20008000000 */
[----:B------:R-:W-:Y:S01]  /*b8d0*/  R2UR UR37, R15 ;  /* 0x000000000f2572ca */ /* 0x000fe200000e0000 */
[----:B------:R-:W-:Y:S01]  /*b8e0*/  UMOV UR39, 0x80000020 ;  /* 0x8000002000277882 */ /* 0x000fe20000000000 */
[----:B------:R-:W-:Y:S01]  /*b8f0*/  UIADD3 UR5, UR34, 0x180, URZ ;  /* 0x0000018022057890 */ /* 0x000fe2000fffe03f */
[-CC-:B------:R-:W-:Y:S01]  /*b900*/  FFMA.FTZ R119, R107, R0.reuse, -R73.reuse ;  /* 0x000000006b777223 */ /* 0x180fe20000010849 */
[----:B------:R-:W3:Y:S01]  /*b910*/  MUFU.EX2 R72, R72 ;  /* 0x0000004800487308 */ /* 0x000ee20000000800 */
[-CC-:B------:R-:W-:Y:S01]  /*b920*/  FFMA.FTZ R107, R110, R0.reuse, -R73.reuse ;  /* 0x000000006e6b7223 */ /* 0x180fe20000010849 */
[----:B------:R-:W-:Y:S01]  /*b930*/  @!P1 LEA R110, R134, UR56, 0x3 ;  /* 0x00000038866e9c11 */ /* 0x000fe2000f8e18ff */
[----:B------:R-:W-:Y:S01]  /*b940*/  FFMA.FTZ R133, R131, R0, -R73 ;  /* 0x0000000083857223 */ /* 0x000fe20000010849 */
[----:B------:R-:W-:-:S02]  /*b950*/  @!P1 VIADD R134, R80, 0x31c40 ;  /* 0x00031c4050869836 */ /* 0x000fc40000000000 */
[----:B------:R-:W-:Y:S01]  /*b960*/  FFMA.FTZ R138, R99, R0, -R73 ;  /* 0x00000000638a7223 */ /* 0x000fe20000010849 */
[----:B0-----:R-:W-:Y:S01]  /*b970*/  FFMA.FTZ R99, R9, R8, R153 ;  /* 0x0000000809637223 */ /* 0x001fe20000010099 */
[----:B------:R-:W-:Y:S01]  /*b980*/  @!P1 VIADD R80, R110, 0x31c60 ;  /* 0x00031c606e509836 */ /* 0x000fe20000000000 */
[----:B------:R-:W0:Y:S01]  /*b990*/  MUFU.EX2 R132, R132 ;  /* 0x0000008400847308 */ /* 0x000e220000000800 */
[----:B-1----:R-:W-:Y:S01]  /*b9a0*/  FFMA.FTZ R8, R12, R7, R81 ;  /* 0x000000070c087223 */ /* 0x002fe20000010051 */
[-CC-:B------:R-:W-:Y:S01]  /*b9b0*/  FFMA.FTZ R110, R111, R0.reuse, -R73.reuse ;  /* 0x000000006f6e7223 */ /* 0x180fe20000010849 */
[----:B------:R-:W-:Y:S01]  /*b9c0*/  @!P1 PRMT R134, RZ, 0x654, R134 ;  /* 0x00000654ff869816 */ /* 0x000fe20000000086 */
[-C--:B------:R-:W-:Y:S01]  /*b9d0*/  FFMA.FTZ R111, R102, R0.reuse, -R73 ;  /* 0x00000000666f7223 */ /* 0x080fe20000010849 */
[----:B------:R-:W-:Y:S01]  /*b9e0*/  FADD.FTZ R99, R148, R99 ;  /* 0x0000006394637221 */ /* 0x000fe20000010000 */
[----:B------:R-:W-:Y:S01]  /*b9f0*/  @!P1 PRMT R80, RZ, 0x654, R80 ;  /* 0x00000654ff509816 */ /* 0x000fe20000000050 */
[-CC-:B------:R-:W-:Y:S01]  /*ba00*/  FFMA.FTZ R102, R91, R0.reuse, -R73.reuse ;  /* 0x000000005b667223 */ /* 0x180fe20000010849 */
[----:B------:R-:W1:Y:S01]  /*ba10*/  MUFU.EX2 R76, R76 ;  /* 0x0000004c004c7308 */ /* 0x000e620000000800 */
[----:B--2---:R-:W-:Y:S01]  /*ba20*/  FADD.FTZ R91, R77, R8 ;  /* 0x000000084d5b7221 */ /* 0x004fe20000010000 */
[-C--:B------:R-:W-:Y:S01]  /*ba30*/  FFMA.FTZ R131, R135, R0.reuse, -R73 ;  /* 0x0000000087837223 */ /* 0x080fe20000010849 */
[----:B------:R-:W-:Y:S01]  /*ba40*/  FADD.FTZ R8, R136, R99 ;  /* 0x0000006388087221 */ /* 0x000fe20000010000 */
[-C--:B------:R-:W-:Y:S01]  /*ba50*/  FFMA.FTZ R122, R122, R0.reuse, -R73 ;  /* 0x000000007a7a7223 */ /* 0x080fe20000010849 */
[----:B---3--:R-:W-:Y:S01]  /*ba60*/  FADD.FTZ R91, R72, R91 ;  /* 0x0000005b485b7221 */ /* 0x008fe20000010000 */
[-CC-:B------:R-:W-:Y:S01]  /*ba70*/  FFMA.FTZ R99, R82, R0.reuse, -R73.reuse ;  /* 0x0000000052637223 */ /* 0x180fe20000010849 */
[-C--:B------:R-:W-:Y:S01]  /*ba80*/  FFMA.FTZ R135, R94, R0.reuse, -R73 ;  /* 0x000000005e877223 */ /* 0x080fe20000010849 */
[----:B------:R-:W2:Y:S01]  /*ba90*/  MUFU.EX2 R133, R133 ;  /* 0x0000008500857308 */ /* 0x000ea20000000800 */
[----:B0-----:R-:W-:Y:S01]  /*baa0*/  FADD.FTZ R91, R132, R91 ;  /* 0x0000005b845b7221 */ /* 0x001fe20000010000 */
[-CC-:B------:R-:W-:Y:S01]  /*bab0*/  FFMA.FTZ R114, R114, R0.reuse, -R73.reuse ;  /* 0x0000000072727223 */ /* 0x180fe20000010849 */
[----:B------:R-:W-:Y:S01]  /*bac0*/  F2FP.F16.F32.PACK_AB R81, R77, R81 ;  /* 0x000000514d51723e */ /* 0x000fe200000000ff */
[-CC-:B------:R-:W-:Y:S01]  /*bad0*/  FFMA.FTZ R106, R106, R0.reuse, -R73.reuse ;  /* 0x000000006a6a7223 */ /* 0x180fe20000010849 */
[----:B------:R-:W-:Y:S01]  /*bae0*/  FFMA.FTZ R98, R98, R0, -R73 ;  /* 0x0000000062627223 */ /* 0x000fe20000010849 */
[----:B------:R-:W-:-:S02]  /*baf0*/  UMOV UR6, UR4 ;  /* 0x0000000400067c82 */ /* 0x000fc40008000000 */
[----:B------:R-:W0:Y:S01]  /*bb00*/  MUFU.EX2 R125, R125 ;  /* 0x0000007d007d7308 */ /* 0x000e220000000800 */
[----:B-1----:R-:W-:Y:S01]  /*bb10*/  FADD.FTZ R82, R76, R91 ;  /* 0x0000005b4c527221 */ /* 0x002fe20000010000 */
[----:B------:R-:W-:-:S06]  /*bb20*/  FFMA.FTZ R91, R87, R0, -R73 ;  /* 0x00000000575b7223 */ /* 0x000fcc0000010849 */
[----:B------:R-:W1:Y:S01]  /*bb30*/  MUFU.EX2 R131, R131 ;  /* 0x0000008300837308 */ /* 0x000e620000000800 */
[----:B--2---:R-:W-:-:S07]  /*bb40*/  FADD.FTZ R82, R133, R82 ;  /* 0x0000005285527221 */ /* 0x004fce0000010000 */
[----:B------:R-:W2:Y:S08]  /*bb50*/  MUFU.EX2 R122, R122 ;  /* 0x0000007a007a7308 */ /* 0x000eb00000000800 */
[----:B------:R-:W3:Y:S08]  /*bb60*/  MUFU.EX2 R130, R130 ;  /* 0x0000008200827308 */ /* 0x000ef00000000800 */
[----:B------:R-:W4:Y:S08]  /*bb70*/  MUFU.EX2 R123, R123 ;  /* 0x0000007b007b7308 */ /* 0x000f300000000800 */
[----:B------:R0:W-:Y:S08]  /*bb80*/  MUFU.EX2 R7, R138 ;  /* 0x0000008a00077308 */ /* 0x0001f00000000800 */
[----:B------:R-:W5:Y:S01]  /*bb90*/  MUFU.EX2 R126, R126 ;  /* 0x0000007e007e7308 */ /* 0x000f620000000800 */
[----:B0-----:R-:W-:Y:S01]  /*bba0*/  FADD.FTZ R138, R125, R82 ;  /* 0x000000527d8a7221 */ /* 0x001fe20000010000 */
[----:B------:R-:W-:-:S03]  /*bbb0*/  F2FP.F16.F32.PACK_AB R82, R137, R136 ;  /* 0x000000888952723e */ /* 0x000fc600000000ff */
[----:B-1----:R-:W-:-:S03]  /*bbc0*/  FADD.FTZ R77, R131, R138 ;  /* 0x0000008a834d7221 */ /* 0x002fc60000010000 */
[----:B------:R-:W0:Y:S01]  /*bbd0*/  MUFU.EX2 R114, R114 ;  /* 0x0000007200727308 */ /* 0x000e220000000800 */
[----:B--2---:R-:W-:Y:S01]  /*bbe0*/  FADD.FTZ R77, R122, R77 ;  /* 0x0000004d7a4d7221 */ /* 0x004fe20000010000 */
[----:B------:R-:W-:Y:S02]  /*bbf0*/  WARPGROUP.DEPBAR.LE gsb0, 0x0 ;  /* 0x00008000000079c5 */ /* 0x000fe40000010000 */
[----:B------:R-:W-:-:S04]  /*bc00*/  WARPGROUP.ARRIVE ;  /* 0x00000000000079c5 */ /* 0x000fc80000000000 */
[----:B------:R-:W1:Y:S02]  /*bc10*/  MUFU.EX2 R127, R127 ;  /* 0x0000007f007f7308 */ /* 0x000e640000000800 */
[----:B------:R-:W-:Y:S01]  /*bc20*/  HGMMA.64x96x16.F32 R24, gdesc[UR36].tnspB, R24, gsb0 ;  /* 0x41600000241879f0 */ /* 0x000fe20008000818 */
[----:B------:R-:W-:Y:S01]  /*bc30*/  R2UR UR36, R18 ;  /* 0x00000000122472ca */ /* 0x000fe200000e0000 */
[----:B------:R-:W-:Y:S01]  /*bc40*/  UMOV UR38, UR5 ;  /* 0x0000000500267c82 */ /* 0x000fe20008000000 */
[----:B------:R-:W-:Y:S01]  /*bc50*/  R2UR UR37, R19 ;  /* 0x00000000132572ca */ /* 0x000fe200000e0000 */
[----:B------:R-:W-:Y:S01]  /*bc60*/  UMOV UR39, 0x80000020 ;  /* 0x8000002000277882 */ /* 0x000fe20000000000 */
[----:B------:R-:W-:Y:S01]  /*bc70*/  UIADD3 UR5, UR34, 0x1c0, URZ ;  /* 0x000001c022057890 */ /* 0x000fe2000fffe03f */
[----:B------:R-:W2:Y:S08]  /*bc80*/  MUFU.EX2 R115, R115 ;  /* 0x0000007300737308 */ /* 0x000eb00000000800 */
[----:B------:R-:W2:Y:S08]  /*bc90*/  MUFU.EX2 R118, R118 ;  /* 0x0000007600767308 */ /* 0x000eb00000000800 */
[----:B------:R-:W2:Y:S08]  /*bca0*/  MUFU.EX2 R106, R106 ;  /* 0x0000006a006a7308 */ /* 0x000eb00000000800 */
[----:B------:R-:W2:Y:S08]  /*bcb0*/  MUFU.EX2 R119, R119 ;  /* 0x0000007700777308 */ /* 0x000eb00000000800 */
[----:B------:R-:W-:Y:S08]  /*bcc0*/  MUFU.EX2 R140, R140 ;  /* 0x0000008c008c7308 */ /* 0x000ff00000000800 */
[----:B------:R-:W2:Y:S08]  /*bcd0*/  MUFU.EX2 R107, R107 ;  /* 0x0000006b006b7308 */ /* 0x000eb00000000800 */
[----:B------:R-:W-:Y:S08]  /*bce0*/  MUFU.EX2 R105, R105 ;  /* 0x0000006900697308 */ /* 0x000ff00000000800 */
[----:B------:R-:W2:Y:S08]  /*bcf0*/  MUFU.EX2 R110, R110 ;  /* 0x0000006e006e7308 */ /* 0x000eb00000000800 */
[----:B------:R-:W-:Y:S08]  /*bd00*/  MUFU.EX2 R124, R124 ;  /* 0x0000007c007c7308 */ /* 0x000ff00000000800 */
[----:B------:R-:W2:Y:S08]  /*bd10*/  MUFU.EX2 R98, R98 ;  /* 0x0000006200627308 */ /* 0x000eb00000000800 */
[----:B------:R-:W2:Y:S08]  /*bd20*/  MUFU.EX2 R117, R117 ;  /* 0x0000007500757308 */ /* 0x000eb00000000800 */
[----:B------:R-:W-:Y:S01]  /*bd30*/  MUFU.EX2 R116, R116 ;  /* 0x0000007400747308 */ /* 0x000fe20000000800 */
[----:B------:R-:W-:-:S02]  /*bd40*/  WARPGROUP.DEPBAR.LE gsb0, 0x0 ;  /* 0x00008000000079c5 */ /* 0x000fc40000010000 */
[----:B------:R-:W-:-:S05]  /*bd50*/  WARPGROUP.ARRIVE ;  /* 0x00000000000079c5 */ /* 0x000fca0000000000 */
[----:B------:R-:W-:Y:S01]  /*bd60*/  MUFU.EX2 R88, R88 ;  /* 0x0000005800587308 */ /* 0x000fe20000000800 */
[----:B------:R-:W-:Y:S01]  /*bd70*/  HGMMA.64x96x16.F32 R24, gdesc[UR36].tnspB, R24, gsb0 ;  /* 0x41600000241879f0 */ /* 0x000fe20008000818 */
[----:B------:R-:W-:Y:S01]  /*bd80*/  R2UR UR36, R20 ;  /* 0x00000000142472ca */ /* 0x000fe200000e0000 */
[----:B------:R-:W-:Y:S01]  /*bd90*/  UMOV UR38, UR5 ;  /* 0x0000000500267c82 */ /* 0x000fe20008000000 */
[----:B------:R-:W-:Y:S01]  /*bda0*/  R2UR UR37, R21 ;  /* 0x00000000152572ca */ /* 0x000fe200000e0000 */
[----:B------:R-:W-:-:S03]  /*bdb0*/  UMOV UR39, 0x80000020 ;  /* 0x8000002000277882 */ /* 0x000fc60000000000 */
        /* <DEDUP_REMOVED lines=30> */
[-CC-:B---3--:R-:W-:Y:S01]  /*bfa0*/  FFMA.FTZ R134, R95, R0.reuse, -R73.reuse ;  /* 0x000000005f867223 */ /* 0x188fe20000010849 */
[-CC-:B------:R-:W-:Y:S01]  /*bfb0*/  FFMA.FTZ R95, R83, R0.reuse, -R73.reuse ;  /* 0x00000000535f7223 */ /* 0x180fe20000010849 */
[-C--:B------:R-:W-:Y:S01]  /*bfc0*/  FMUL.FTZ R37, R37, R9.reuse ;  /* 0x0000000925257220 */ /* 0x080fe20000410000 */
[-C--:B------:R-:W-:Y:S01]  /*bfd0*/  FMUL.FTZ R40, R40, R9.reuse ;  /* 0x0000000928287220 */ /* 0x080fe20000410000 */
[-C--:B------:R-:W-:Y:S01]  /*bfe0*/  FMUL.FTZ R41, R41, R9.reuse ;  /* 0x0000000929297220 */ /* 0x080fe20000410000 */
[-C--:B------:R-:W-:Y:S01]  /*bff0*/  FMUL.FTZ R44, R44, R9.reuse ;  /* 0x000000092c2c7220 */ /* 0x080fe20000410000 */
[----:B------:R-:W-:Y:S01]  /*c000*/  MUFU.EX2 R134, R134 ;  /* 0x0000008600867308 */ /* 0x000fe20000000800 */
[-CC-:B----4-:R-:W-:Y:S01]  /*c010*/  FFMA.FTZ R80, R103, R0.reuse, -R73.reuse ;  /* 0x0000000067507223 */ /* 0x190fe20000010849 */
[-CC-:B------:R-:W-:Y:S01]  /*c020*/  FFMA.FTZ R103, R90, R0.reuse, -R73.reuse ;  /* 0x000000005a677223 */ /* 0x180fe20000010849 */
[----:B------:R-:W-:Y:S01]  /*c030*/  FADD.FTZ R90, R137, R8 ;  /* 0x00000008895a7221 */ /* 0x000fe20000010000 */
[-C--:B------:R-:W-:Y:S01]  /*c040*/  FMUL.FTZ R45, R45, R9.reuse ;  /* 0x000000092d2d7220 */ /* 0x080fe20000410000 */
[-C--:B------:R-:W-:Y:S01]  /*c050*/  FMUL.FTZ R48, R48, R9.reuse ;  /* 0x0000000930307220 */ /* 0x080fe20000410000 */
[-C--:B------:R-:W-:Y:S01]  /*c060*/  FMUL.FTZ R49, R49, R9.reuse ;  /* 0x0000000931317220 */ /* 0x080fe20000410000 */
[----:B------:R-:W-:Y:S01]  /*c070*/  FADD.FTZ R139, R155, R90 ;  /* 0x0000005a9b8b7221 */ /* 0x000fe20000010000 */
[----:B------:R3:W4:Y:S01]  /*c080*/  MUFU.EX2 R8, R111 ;  /* 0x0000006f00087308 */ /* 0x0007220000000800 */
[----:B------:R-:W-:Y:S01]  /*c090*/  FFMA.FTZ R90, R86, R0, -R73 ;  /* 0x00000000565a7223 */ /* 0x000fe20000010849 */
[-C--:B------:R-:W-:Y:S01]  /*c0a0*/  FMUL.FTZ R52, R52, R9.reuse ;  /* 0x0000000934347220 */ /* 0x080fe20000410000 */
[----:B------:R-:W-:Y:S01]  /*c0b0*/  FADD.FTZ R139, R128, R139 ;  /* 0x0000008b808b7221 */ /* 0x000fe20000010000 */
[-C--:B------:R-:W-:Y:S01]  /*c0c0*/  FMUL.FTZ R53, R53, R9.reuse ;  /* 0x0000000935357220 */ /* 0x080fe20000410000 */
[-C--:B------:R-:W-:Y:S01]  /*c0d0*/  FMUL.FTZ R56, R56, R9.reuse ;  /* 0x0000000938387220 */ /* 0x080fe20000410000 */
[-C--:B------:R-:W-:Y:S01]  /*c0e0*/  FMUL.FTZ R57, R57, R9.reuse ;  /* 0x0000000939397220 */ /* 0x080fe20000410000 */
[----:B------:R-:W-:Y:S01]  /*c0f0*/  FADD.FTZ R94, R154, R139 ;  /* 0x0000008b9a5e7221 */ /* 0x000fe20000010000 */
[----:B------:R5:W-:Y:S01]  /*c100*/  MUFU.EX2 R87, R103 ;  /* 0x0000006700577308 */ /* 0x000be20000000800 */
[-C--:B------:R-:W-:Y:S01]  /*c110*/  FMUL.FTZ R60, R60, R9.reuse ;  /* 0x000000093c3c7220 */ /* 0x080fe20000410000 */
[-C--:B------:R-:W-:Y:S01]  /*c120*/  FMUL.FTZ R61, R61, R9.reuse ;  /* 0x000000093d3d7220 */ /* 0x080fe20000410000 */
[----:B------:R-:W-:Y:S01]  /*c130*/  FADD.FTZ R83, R129, R94 ;  /* 0x0000005e81537221 */ /* 0x000fe20000010000 */
[-C--:B------:R-:W-:Y:S01]  /*c140*/  FMUL.FTZ R64, R64, R9.reuse ;  /* 0x0000000940407220 */ /* 0x080fe20000410000 */
[-C--:B------:R-:W-:Y:S01]  /*c150*/  FMUL.FTZ R65, R65, R9.reuse ;  /* 0x0000000941417220 */ /* 0x080fe20000410000 */
[-C--:B------:R-:W-:Y:S01]  /*c160*/  FMUL.FTZ R68, R68, R9.reuse ;  /* 0x0000000944447220 */ /* 0x080fe20000410000 */
[----:B---3--:R-:W-:Y:S01]  /*c170*/  FADD.FTZ R111, R152, R83 ;  /* 0x00000053986f7221 */ /* 0x008fe20000010000 */
[----:B------:R-:W-:Y:S01]  /*c180*/  F2FP.F16.F32.PACK_AB R83, R132, R72 ;  /* 0x000000488453723e */ /* 0x000fe200000000ff */
[-C--:B------:R-:W-:Y:S01]  /*c190*/  FFMA.FTZ R132, R74, R0.reuse, -R73 ;  /* 0x000000004a847223 */ /* 0x080fe20000010849 */
[----:B------:R-:W-:Y:S01]  /*c1a0*/  FADD.FTZ R74, R130, R77 ;  /* 0x0000004d824a7221 */ /* 0x000fe20000010000 */
[----:B------:R-:W-:Y:S01]  /*c1b0*/  FADD.FTZ R72, R120, R111 ;  /* 0x0000006f78487221 */ /* 0x000fe20000010000 */
[-CC-:B------:R-:W-:Y:S01]  /*c1c0*/  FFMA.FTZ R111, R75, R0.reuse, -R73.reuse ;  /* 0x000000004b6f7223 */ /* 0x180fe20000010849 */
[----:B------:R3:W-:Y:S01]  /*c1d0*/  MUFU.EX2 R94, R102 ;  /* 0x00000066005e7308 */ /* 0x0007e20000000800 */
[----:B------:R-:W-:Y:S01]  /*c1e0*/  FADD.FTZ R75, R123, R74 ;  /* 0x0000004a7b4b7221 */ /* 0x000fe20000010000 */
[----:B------:R-:W-:Y:S01]  /*c1f0*/  FADD.FTZ R72, R151, R72 ;  /* 0x0000004897487221 */ /* 0x000fe20000010000 */
[----:B-----5:R-:W-:Y:S01]  /*c200*/  FFMA.FTZ R103, R79, R0, -R73 ;  /* 0x000000004f677223 */ /* 0x020fe20000010849 */
[----:B------:R-:W-:Y:S01]  /*c210*/  F2FP.F16.F32.PACK_AB R74, R129, R154 ;  /* 0x0000009a814a723e */ /* 0x000fe200000000ff */
[----:B------:R-:W-:Y:S01]  /*c220*/  FADD.FTZ R75, R126, R75 ;  /* 0x0000004b7e4b7221 */ /* 0x000fe20000010000 */
[----:B------:R-:W-:Y:S01]  /*c230*/  FMUL.FTZ R69, R69, R9 ;  /* 0x0000000945457220 */ /* 0x000fe20000410000 */
[----:B------:R-:W-:Y:S01]  /*c240*/  FMUL.FTZ R26, R26, R12 ;  /* 0x0000000c1a1a7220 */ /* 0x000fe20000410000 */
[----:B------:R5:W4:Y:S01]  /*c250*/  MUFU.EX2 R86, R80 ;  /* 0x0000005000567308 */ /* 0x000b220000000800 */
[----:B---3--:R-:W-:Y:S01]  /*c260*/  FFMA.FTZ R102, R78, R0, -R73 ;  /* 0x000000004e667223 */ /* 0x008fe20000010849 */
[----:B------:R-:W-:Y:S01]  /*c270*/  FADD.FTZ R73, R121, R72 ;  /* 0x0000004879497221 */ /* 0x000fe20000010000 */
[----:B0-----:R-:W-:Y:S01]  /*c280*/  FADD.FTZ R78, R114, R75 ;  /* 0x0000004b724e7221 */ /* 0x001fe20000010000 */
[----:B------:R-:W-:Y:S01]  /*c290*/  F2FP.F16.F32.PACK_AB R72, R128, R155 ;  /* 0x0000009b8048723e */ /* 0x000fe200000000ff */
[----:B------:R-:W-:Y:S01]  /*c2a0*/  FMUL.FTZ R27, R27, R12 ;  /* 0x0000000c1b1b7220 */ /* 0x000fe20000410000 */
[----:B------:R-:W-:Y:S01]  /*c2b0*/  FADD.FTZ R77, R150, R73 ;  /* 0x00000049964d7221 */ /* 0x000fe20000010000 */
[----:B------:R-:W-:Y:S01]  /*c2c0*/  F2FP.F16.F32.PACK_AB R73, R133, R76 ;  /* 0x0000004c8549723e */ /* 0x000fe200000000ff */
[----:B-1----:R-:W-:Y:S01]  /*c2d0*/  FADD.FTZ R78, R127, R78 ;  /* 0x0000004e7f4e7221 */ /* 0x002fe20000010000 */
[----:B-----5:R-:W-:Y:S01]  /*c2e0*/  F2FP.F16.F32.PACK_AB R80, R148, R153 ;  /* 0x000000999450723e */ /* 0x020fe200000000ff */
[----:B------:R-:W-:Y:S01]  /*c2f0*/  FADD.FTZ R76, R112, R77 ;  /* 0x0000004d704c7221 */ /* 0x000fe20000010000 */
[----:B------:R-:W-:Y:S01]  /*c300*/  F2FP.F16.F32.PACK_AB R75, R131, R125 ;  /* 0x0000007d834b723e */ /* 0x000fe200000000ff */
[----:B--2---:R-:W-:Y:S01]  /*c310*/  FADD.FTZ R79, R115, R78 ;  /* 0x0000004e734f7221 */ /* 0x004fe20000010000 */
[----:B------:R-:W-:Y:S01]  /*c320*/  F2FP.F16.F32.PACK_AB R78, R121, R151 ;  /* 0x00000097794e723e */ /* 0x000fe200000000ff */
[----:B------:R0:W-:Y:S01]  /*c330*/  STSM.16.M88.4 [R4+0x24300], R80 ;  /* 0x0243005004007844 */ /* 0x0001e20000000200 */
[----:B------:R-:W-:Y:S01]  /*c340*/  F2FP.F16.F32.PACK_AB R77, R130, R122 ;  /* 0x0000007a824d723e */ /* 0x000fe200000000ff */
[----:B------:R-:W-:Y:S01]  /*c350*/  FADD.FTZ R79, R118, R79 ;  /* 0x0000004f764f7221 */ /* 0x000fe20000010000 */
[----:B------:R-:W-:Y:S01]  /*c360*/  MUFU.EX2 R90, R90 ;  /* 0x0000005a005a7308 */ /* 0x000fe20000000800 */
[----:B------:R1:W-:Y:S01]  /*c370*/  STSM.16.M88.4 [R4+0x25b00], R72 ;  /* 0x025b004804007844 */ /* 0x0003e20000000200 */
        /* <DEDUP_REMOVED lines=11> */
[----:B0-----:R-:W-:Y:S01]  /*c430*/  FADD.FTZ R80, R149, R76 ;  /* 0x0000004c95507221 */ /* 0x001fe20000010000 */
        /* <DEDUP_REMOVED lines=16> */
[----:B------:R-:W-:Y:S01]  /*c540*/  F2FP.F16.F32.PACK_AB R81, R127, R114 ;  /* 0x000000727f51723e */ /* 0x000fe200000000ff */
[----:B------:R-:W-:Y:S01]  /*c550*/  FADD.FTZ R114, R98, R121 ;  /* 0x0000007962727221 */ /* 0x000fe20000010000 */
[----:B------:R0:W2:Y:S01]  /*c560*/  MUFU.EX2 R112, R95 ;  /* 0x0000005f00707308 */ /* 0x0000a20000000800 */
[C---:B------:R-:W-:Y:S01]  /*c570*/  FADD.FTZ R113, R105.reuse, R120 ;  /* 0x0000007869717221 */ /* 0x040fe20000010000 */
[----:B------:R-:W-:Y:S01]  /*c580*/  F2FP.F16.F32.PACK_AB R79, R126, R123 ;  /* 0x0000007b7e4f723e */ /* 0x000fe200000000ff */
[----:B------:R-:W-:Y:S01]  /*c590*/  FMUL.FTZ R58, R58, R12 ;  /* 0x0000000c3a3a7220 */ /* 0x000fe20000410000 */
[----:B-1----:R-:W-:Y:S01]  /*c5a0*/  F2FP.F16.F32.PACK_AB R74, R105, R140 ;  /* 0x0000008c694a723e */ /* 0x002fe200000000ff */
[----:B------:R-:W-:Y:S01]  /*c5b0*/  FADD.FTZ R113, R124, R113 ;  /* 0x000000717c717221 */ /* 0x000fe20000010000 */
[----:B------:R-:W-:Y:S01]  /*c5c0*/  F2FP.F16.F32.PACK_AB R72, R104, R141 ;  /* 0x0000008d6848723e */ /* 0x000fe200000000ff */
[----:B------:R1:W-:Y:S01]  /*c5d0*/  STSM.16.M88.4 [R4+0x27300], R76 ;  /* 0x0273004c04007844 */ /* 0x0003e20000000200 */
[----:B------:R-:W3:Y:S01]  /*c5e0*/  MUFU.EX2 R105, R132 ;  /* 0x0000008400697308 */ /* 0x000ee20000000800 */
[----:B------:R-:W-:Y:S01]  /*c5f0*/  FADD.FTZ R118, R96, R113 ;  /* 0x0000007160767221 */ /* 0x000fe20000010000 */
[----:B0-----:R-:W-:Y:S01]  /*c600*/  FADD.FTZ R95, R7, R114 ;  /* 0x00000072075f7221 */ /* 0x001fe20000010000 */
[----:B------:R0:W-:Y:S01]  /*c610*/  STSM.16.M88.4 [R4+0x28b00], R80 ;  /* 0x028b005004007844 */ /* 0x0001e20000000200 */
[----:B------:R-:W-:Y:S01]  /*c620*/  F2FP.F16.F32.PACK_AB R73, R119, R106 ;  /* 0x0000006a7749723e */ /* 0x000fe200000000ff */
[----:B------:R-:W-:Y:S01]  /*c630*/  FADD.FTZ R118, R117, R118 ;  /* 0x0000007675767221 */ /* 0x000fe20000010000 */
[----:B----4-:R-:W-:Y:S01]  /*c640*/  FADD.FTZ R95, R8, R95 ;  /* 0x0000005f085f7221 */ /* 0x010fe20000010000 */
[-C--:B------:R-:W-:Y:S01]  /*c650*/  FMUL.FTZ R59, R59, R12.reuse ;  /* 0x0000000c3b3b7220 */ /* 0x080fe20000410000 */
[-C--:B------:R-:W-:Y:S01]  /*c660*/  FMUL.FTZ R62, R62, R12.reuse ;  /* 0x0000000c3e3e7220 */ /* 0x080fe20000410000 */
[----:B------:R-:W-:Y:S01]  /*c670*/  FADD.FTZ R75, R97, R118 ;  /* 0x00000076614b7221 */ /* 0x000fe20000010000 */
[-C--:B------:R-:W-:Y:S01]  /*c680*/  FMUL.FTZ R63, R63, R12.reuse ;  /* 0x0000000c3f3f7220 */ /* 0x080fe20000410000 */
[-C--:B------:R-:W-:Y:S01]  /*c690*/  FMUL.FTZ R66, R66, R12.reuse ;  /* 0x0000000c42427220 */ /* 0x080fe20000410000 */
[-C--:B------:R-:W-:Y:S01]  /*c6a0*/  FMUL.FTZ R67, R67, R12.reuse ;  /* 0x0000000c43437220 */ /* 0x080fe20000410000 */
[-C--:B------:R-:W-:Y:S01]  /*c6b0*/  FMUL.FTZ R70, R70, R12.reuse ;  /* 0x0000000c46467220 */ /* 0x080fe20000410000 */
[----:B------:R-:W-:Y:S01]  /*c6c0*/  FMUL.FTZ R71, R71, R12 ;  /* 0x0000000c47477220 */ /* 0x000fe20000410000 */
[----:B-1----:R-:W-:Y:S01]  /*c6d0*/  FADD.FTZ R76, R86, R95 ;  /* 0x0000005f564c7221 */ /* 0x002fe20000010000 */
[----:B------:R-:W-:Y:S01]  /*c6e0*/  FADD.FTZ R77, R116, R75 ;  /* 0x0000004b744d7221 */ /* 0x000fe20000010000 */
[----:B------:R-:W-:Y:S01]  /*c6f0*/  F2FP.F16.F32.PACK_AB R75, R110, R107 ;  /* 0x0000006b6e4b723e */ /* 0x000fe200000000ff */
[----:B------:R-:W-:-:S02]  /*c700*/  IMAD.MOV.U32 R12, RZ, RZ, R5 ;  /* 0x000000ffff0c7224 */ /* 0x000fc400078e0005 */
[----:B------:R-:W-:Y:S01]  /*c710*/  FADD.FTZ R79, R87, R76 ;  /* 0x0000004c574f7221 */ /* 0x000fe20000010000 */
[----:B------:R-:W-:Y:S01]  /*c720*/  FADD.FTZ R78, R88, R77 ;  /* 0x0000004d584e7221 */ /* 0x000fe20000010000 */
[----:B------:R-:W-:Y:S01]  /*c730*/  F2FP.F16.F32.PACK_AB R77, R7, R98 ;  /* 0x00000062074d723e */ /* 0x000fe200000000ff */
[----:B------:R1:W-:Y:S01]  /*c740*/  STSM.16.M88.4 [R4+0x2a300], R72 ;  /* 0x02a3004804007844 */ /* 0x0003e20000000200 */
[----:B0-----:R-:W-:Y:S01]  /*c750*/  FADD.FTZ R80, R94, R79 ;  /* 0x0000004f5e507221 */ /* 0x001fe20000010000 */
[----:B------:R-:W-:Y:S01]  /*c760*/  FADD.FTZ R82, R109, R78 ;  /* 0x0000004e6d527221 */ /* 0x000fe20000010000 */
[----:B------:R-:W-:Y:S01]  /*c770*/  F2FP.F16.F32.PACK_AB R79, R86, R8 ;  /* 0x00000008564f723e */ /* 0x000fe200000000ff */
[----:B------:R-:W-:Y:S02]  /*c780*/  IMAD.MOV.U32 R9, RZ, RZ, R10 ;  /* 0x000000ffff097224 */ /* 0x000fe400078e000a */
[----:B------:R-:W-:Y:S01]  /*c790*/  FADD.FTZ R7, R135, R80 ;  /* 0x0000005087077221 */ /* 0x000fe20000010000 */
[----:B------:R-:W-:Y:S01]  /*c7a0*/  FADD.FTZ R81, R89, R82 ;  /* 0x0000005259517221 */ /* 0x000fe20000010000 */
[----:B------:R-:W-:Y:S01]  /*c7b0*/  F2FP.F16.F32.PACK_AB R78, R97, R117 ;  /* 0x00000075614e723e */ /* 0x000fe200000000ff */
[----:B------:R-:W-:Y:S01]  /*c7c0*/  MUFU.EX2 R86, R103 ;  /* 0x0000006700567308 */ /* 0x000fe20000000800 */
[----:B------:R-:W-:Y:S01]  /*c7d0*/  FADD.FTZ R8, R134, R7 ;  /* 0x0000000786087221 */ /* 0x000fe20000010000 */
[----:B------:R-:W-:Y:S01]  /*c7e0*/  FADD.FTZ R82, R92, R81 ;  /* 0x000000515c527221 */ /* 0x000fe20000010000 */
[----:B------:R-:W-:-:S02]  /*c7f0*/  F2FP.F16.F32.PACK_AB R76, R96, R124 ;  /* 0x0000007c604c723e */ /* 0x000fc400000000ff */
[----:B------:R-:W-:Y:S01]  /*c800*/  FADD.FTZ R7, R99, R8 ;  /* 0x0000000863077221 */ /* 0x000fe20000010000 */
[----:B------:R-:W-:Y:S01]  /*c810*/  FADD.FTZ R83, R93, R82 ;  /* 0x000000525d537221 */ /* 0x000fe20000010000 */
[----:B------:R-:W-:Y:S01]  /*c820*/  F2FP.F16.F32.PACK_AB R80, R88, R116 ;  /* 0x000000745850723e */ /* 0x000fe200000000ff */
[----:B------:R0:W4:Y:S01]  /*c830*/  MUFU.EX2 R97, R102 ;  /* 0x0000006600617308 */ /* 0x0001220000000800 */
[----:B--2---:R-:W-:Y:S01]  /*c840*/  FADD.FTZ R7, R112, R7 ;  /* 0x0000000770077221 */ /* 0x004fe20000010000 */
[----:B------:R-:W-:Y:S01]  /*c850*/  FADD.FTZ R8, R84, R83 ;  /* 0x0000005354087221 */ /* 0x000fe20000010000 */
[----:B------:R-:W-:Y:S01]  /*c860*/  F2FP.F16.F32.PACK_AB R81, R94, R87 ;  /* 0x000000575e51723e */ /* 0x000fe200000000ff */
[----:B------:R2:W-:Y:S01]  /*c870*/  STSM.16.M88.4 [R4+0x2bb00], R76 ;  /* 0x02bb004c04007844 */ /* 0x0005e20000000200 */
[----:B-1----:R-:W-:Y:S01]  /*c880*/  FADD.FTZ R72, R90, R7 ;  /* 0x000000075a487221 */ /* 0x002fe20000010000 */
[----:B------:R-:W-:Y:S01]  /*c890*/  FADD.FTZ R7, R85, R8 ;  /* 0x0000000855077221 */ /* 0x000fe20000010000 */
[----:B------:R-:W-:-:S02]  /*c8a0*/  F2FP.F16.F32.PACK_AB R82, R89, R109 ;  /* 0x0000006d5952723e */ /* 0x000fc400000000ff */
[----:B------:R-:W-:Y:S01]  /*c8b0*/  F2FP.F16.F32.PACK_AB R83, R134, R135 ;  /* 0x000000878653723e */ /* 0x000fe200000000ff */
[----:B------:R-:W-:Y:S01]  /*c8c0*/  FADD.FTZ R8, R100, R7 ;  /* 0x0000000764087221 */ /* 0x000fe20000010000 */
[----:B------:R-:W-:Y:S01]  /*c8d0*/  F2FP.F16.F32.PACK_AB R92, R93, R92 ;  /* 0x0000005c5d5c723e */ /* 0x000fe200000000ff */
[----:B------:R-:W-:Y:S01]  /*c8e0*/  FADD.FTZ R72, R91, R72 ;  /* 0x000000485b487221 */ /* 0x000fe20000010000 */
[----:B------:R-:W-:Y:S01]  /*c8f0*/  F2FP.F16.F32.PACK_AB R93, R112, R99 ;  /* 0x00000063705d723e */ /* 0x000fe200000000ff */
[----:B------:R-:W-:Y:S01]  /*c900*/  FADD.FTZ R7, R101, R8 ;  /* 0x0000000865077221 */ /* 0x000fe20000010000 */
[----:B------:R-:W-:Y:S01]  /*c910*/  F2FP.F16.F32.PACK_AB R94, R85, R84 ;  /* 0x00000054555e723e */ /* 0x000fe200000000ff */
[----:B------:R2:W-:Y:S01]  /*c920*/  STSM.16.M88.4 [R4+0x2d300], R80 ;  /* 0x02d3005004007844 */ /* 0x0005e20000000200 */
[----:B------:R-:W-:Y:S01]  /*c930*/  F2FP.F16.F32.PACK_AB R95, R91, R90 ;  /* 0x0000005a5b5f723e */ /* 0x000fe200000000ff */
[----:B---3--:R-:W-:Y:S01]  /*c940*/  FADD.FTZ R72, R105, R72 ;  /* 0x0000004869487221 */ /* 0x008fe20000010000 */
[----:B------:R-:W-:Y:S01]  /*c950*/  F2FP.F16.F32.PACK_AB R100, R101, R100 ;  /* 0x000000646564723e */ /* 0x000fe200000000ff */
[----:B------:R-:W-:Y:S01]  /*c960*/  FADD.FTZ R8, R108, R7 ;  /* 0x000000076c087221 */ /* 0x000fe20000010000 */
[----:B------:R-:W-:Y:S01]  /*c970*/  F2FP.F16.F32.PACK_AB R101, R111, R105 ;  /* 0x000000696f65723e */ /* 0x000fe200000000ff */
[----:B------:R2:W-:Y:S01]  /*c980*/  STSM.16.M88.4 [R4+0x2eb00], R92 ;  /* 0x02eb005c04007844 */ /* 0x0005e20000000200 */
[----:B0-----:R-:W-:Y:S01]  /*c990*/  F2FP.F16.F32.PACK_AB R102, R13, R108 ;  /* 0x0000006c0d66723e */ /* 0x001fe200000000ff */
[----:B------:R-:W-:Y:S01]  /*c9a0*/  FADD.FTZ R72, R111, R72 ;  /* 0x000000486f487221 */ /* 0x000fe20000010000 */
[----:B----4-:R-:W-:Y:S01]  /*c9b0*/  F2FP.F16.F32.PACK_AB R103, R86, R97 ;  /* 0x000000615667723e */ /* 0x010fe200000000ff */
[----:B------:R-:W-:Y:S01]  /*c9c0*/  FADD.FTZ R8, R13, R8 ;  /* 0x000000080d087221 */ /* 0x000fe20000010000 */
[----:B------:R-:W-:-:S02]  /*c9d0*/  IMAD.MOV.U32 R13, RZ, RZ, R6 ;  /* 0x000000ffff0d7224 */ /* 0x000fc400078e0006 */
[----:B------:R-:W-:Y:S01]  /*c9e0*/  FADD.FTZ R72, R97, R72 ;  /* 0x0000004861487221 */ /* 0x000fe20000010000 */
[----:B------:R2:W-:Y:S03]  /*c9f0*/  STSM.16.M88.4 [R4+0x30300], R100 ;  /* 0x0303006404007844 */ /* 0x0005e60000000200 */
        /* <DEDUP_REMOVED lines=9> */
.L_x_11283:
[----:B------:R-:W-:Y:S06]  /*ca90*/  BAR.ARV 0x8, 0x200 ;  /* 0x0208000000007b1d */ /* 0x000fec0000002000 */
[----:B------:R-:W-:Y:S05]  /*caa0*/  @!P0 BRA `(.L_x_11293) ;  /* 0x0000000000048947 */ /* 0x000fea0003800000 */
[----:B------:R-:W-:Y:S01]  /*cab0*/  BPT.TRAP 0x1 ;  /* 0x000000040000795c */ /* 0x000fe20000300000 */
.L_x_11293:
[----:B------:R-:W-:Y:S01]  /*cac0*/  ULEA UR9, UR4, UR56, 0x3 ;  /* 0x0000003804097291 */ /* 0x000fe2000f8e183f */
[----:B------:R-:W-:-:S08]  /*cad0*/  SHF.L.U32 R6, R6, 0x1f, RZ ;  /* 0x0000001f06067819 */ /* 0x000fd000000006ff */
[----:B------:R0:W1:Y:S01]  /*cae0*/  SYNCS.PHASECHK.TRANS64.TRYWAIT P2, [UR9+0x31c50], R6 ;  /* 0x031c5006ff0075a7 */ /* 0x0000620008040149 */
[----:B------:R-:W-:Y:S05]  /*caf0*/  @!P0 BRA `(.L_x_11294) ;  /* 0x0000000000048947 */ /* 0x000fea0003800000 */
[----:B------:R-:W-:Y:S01]  /*cb00*/  BPT.TRAP 0x1 ;  /* 0x000000040000795c */ /* 0x000fe20000300000 */
.L_x_11294:
[----:B-1----:R-:W-:Y:S05]  /*cb10*/  @P2 BRA `(.L_x_11295) ;  /* 0x0000000000082947 */ /* 0x002fea0003800000 */
[----:B------:R-:W1:Y:S02]  /*cb20*/  SYNCS.PHASECHK.TRANS64.TRYWAIT P0, [UR9+0x31c50], R6 ;  /* 0x031c5006ff0075a7 */ /* 0x000e640008000149 */
[----:B-1----:R-:W-:Y:S05]  /*cb30*/  @!P0 BRA `(.L_x_11296) ;  /* 0x0000006000648947 */ /* 0x002fea0003800000 */
.L_x_11295:
[----:B------:R-:W-:Y:S01]  /*cb40*/  UIADD3 UR56, UR56, 0x200, URZ ;  /* 0x0000020038387890 */ /* 0x000fe2000fffe03f */
[----:B------:R-:W-:Y:S01]  /*cb50*/  WARPGROUP.ARRIVE ;  /* 0x00000000000079c5 */ /* 0x000fe20000000000 */
[----:B------:R-:W-:Y:S01]  /*cb60*/  ULOP3.LUT UR59, UR59, 0x10000, URZ, 0xfc, !UPT ;  /* 0x000100003b3b7892 */ /* 0x000fe2000f8efc3f */
[----:B------:R-:W2:Y:S01]  /*cb70*/  SHFL.BFLY PT, R2, R7, 0x2, 0x1f ;  /* 0x0c401f0007027f89 */ /* 0x000ea200000e0000 */
[----:B------:R-:W-:Y:S01]  /*cb80*/  USHF.R.U32.HI UR56, URZ, 0x4, UR56 ;  /* 0x000000043f387899 */ /* 0x000fe20008011638 */
[----:B------:R-:W-:Y:S01]  /*cb90*/  IMAD.U32 R14, RZ, RZ, UR9 ;  /* 0x00000009ff0e7e24 */ /* 0x000fe2000f8e00ff */
[----:B------:R-:W-:Y:S01]  /*cba0*/  UMOV UR5, 0xc0000010 ;  /* 0xc000001000057882 */ /* 0x000fe20000000000 */
[----:B------:R-:W-:Y:S01]  /*cbb0*/  UMOV UR7, 0x80000020 ;  /* 0x8000002000077882 */ /* 0x000fe20000000000 */
[----:B------:R-:W-:Y:S01]  /*cbc0*/  ULOP3.LUT UR56, UR56, 0x3fff, URZ, 0xc0, !UPT ;  /* 0x00003fff38387892 */ /* 0x000fe2000f8ec03f */
[----:B-1----:R-:W1:Y:S01]  /*cbd0*/  SHFL.BFLY PT, R3, R8, 0x2, 0x1f ;  /* 0x0c401f0008037f89 */ /* 0x002e6200000e0000 */
[----:B0-----:R-:W-:-:S02]  /*cbe0*/  IMAD.MOV.U32 R6, RZ, RZ, -0x800000 ;  /* 0xff800000ff067424 */ /* 0x001fc400078e00ff */
[----:B------:R-:W-:-:S04]  /*cbf0*/  ULOP3.LUT UR8, UR56, 0x2400000, URZ, 0xfc, !UPT ;  /* 0x0240000038087892 */ /* 0x000fc8000f8efc3f */
[----:B------:R-:W-:-:S03]  /*cc00*/  UIMAD UR8, UR4, 0x6c0, UR8 ;  /* 0x000006c0040878a4 */ /* 0x000fc6000f8e0208 */
[----:B------:R-:W-:-:S04]  /*cc10*/  UMOV UR4, UR59 ;  /* 0x0000003b00047c82 */ /* 0x000fc80008000000 */
[----:B------:R-:W-:Y:S02]  /*cc20*/  UMOV UR6, UR8 ;  /* 0x0000000800067c82 */ /* 0x000fe40008000000 */
[----:B------:R-:W-:Y:S01]  /*cc30*/  HGMMA.64x96x16.F32 R24, gdesc[UR4].tnspB, R24, gsb0 ;  /* 0x41600000041879f0 */ /* 0x000fe20008000818 */
[----:B------:R-:W-:Y:S01]  /*cc40*/  UIADD3 UR4, UR59, 0x180, URZ ;  /* 0x000001803b047890 */ /* 0x000fe2000fffe03f */
[----:B--2---:R-:W-:Y:S01]  /*cc50*/  FADD.FTZ R4, R2, R7 ;  /* 0x0000000702047221 */ /* 0x004fe20000010000 */
[----:B------:R-:W-:Y:S01]  /*cc60*/  UIADD3 UR6, UR8, 0x40, URZ ;  /* 0x0000004008067890 */ /* 0x000fe2000fffe03f */
[----:B------:R-:W-:Y:S01]  /*cc70*/  IMAD.MOV.U32 R7, RZ, RZ, -0x800000 ;  /* 0xff800000ff077424 */ /* 0x000fe200078e00ff */
[----:B------:R-:W-:Y:S01]  /*cc80*/  UMOV UR5, 0xc0000010 ;  /* 0xc000001000057882 */ /* 0x000fe20000000000 */
[----:B------:R-:W-:Y:S01]  /*cc90*/  UMOV UR7, 0x80000020 ;  /* 0x8000002000077882 */ /* 0x000fe20000000000 */
[----:B------:R-:W0:Y:S01]  /*cca0*/  SHFL.BFLY PT, R9, R4, 0x1, 0x1f ;  /* 0x0c201f0004097f89 */ /* 0x000e2200000e0000 */
[----:B-1----:R-:W-:-:S05]  /*ccb0*/  FADD.FTZ R3, R3, R8 ;  /* 0x0000000803037221 */ /* 0x002fca0000010000 */
[----:B------:R-:W1:Y:S01]  /*ccc0*/  SHFL.BFLY PT, R2, R3, 0x1, 0x1f ;  /* 0x0c201f0003027f89 */ /* 0x000e6200000e0000 */
[----:B0-----:R-:W-:Y:S01]  /*ccd0*/  FADD.FTZ R13, R4, R9 ;  /* 0x00000009040d7221 */ /* 0x001fe20000010000 */
[----:B------:R-:W-:Y:S02]  /*cce0*/  IMAD.MOV.U32 R9, RZ, RZ, RZ ;  /* 0x000000ffff097224 */ /* 0x000fe400078e00ff */
[----:B------:R-:W-:Y:S02]  /*ccf0*/  @!P1 VIADD R4, R14, 0x31c60 ;  /* 0x00031c600e049836 */ /* 0x000fe40000000000 */
[----:B------:R-:W-:Y:S01]  /*cd00*/  FSETP.NE.FTZ.AND P2, PT, R13, RZ, PT ;  /* 0x000000ff0d00720b */ /* 0x000fe20003f55000 */
[----:B-1----:R-:W-:Y:S01]  /*cd10*/  FADD.FTZ R12, R3, R2 ;  /* 0x00000002030c7221 */ /* 0x002fe20000010000 */
[----:B------:R-:W-:Y:S01]  /*cd20*/  IMAD.MOV.U32 R2, RZ, RZ, RZ ;  /* 0x000000ffff027224 */ /* 0x000fe200078e00ff */
[----:B------:R-:W-:-:S03]  /*cd30*/  @!P1 PRMT R4, RZ, 0x654, R4 ;  /* 0x00000654ff049816 */ /* 0x000fc60000000004 */
[----:B------:R-:W-:-:S07]  /*cd40*/  FSETP.NE.FTZ.AND P0, PT, R12, RZ, PT ;  /* 0x000000ff0c00720b */ /* 0x000fce0003f15000 */
[----:B------:R-:W0:Y:S01]  /*cd50*/  @P2 MUFU.LG2 R11, R13 ;  /* 0x0000000d000b2308 */ /* 0x000e220000000c00 */
[----:B------:R-:W-:-:S05]  /*cd60*/  @P2 FMUL.FTZ R15, R0, 0.69314718246459960938 ;  /* 0x3f317218000f2820 */ /* 0x000fca0000410000 */
[----:B------:R-:W-:Y:S02]  /*cd70*/  @P0 FMUL.FTZ R3, R0, 0.69314718246459960938 ;  /* 0x3f31721800030820 */ /* 0x000fe40000410000 */
        /* <DEDUP_REMOVED lines=110> */
.L_x_11266:
[----:B------:R-:W-:Y:S05]  /*d460*/  @P0 BRA `(.L_x_11297) ;  /* 0x0000001000780947 */ /* 0x000fea0003800000 */
[----:B------:R-:W2:Y:S01]  /*d470*/  LDL.LU R26, [R1] ;  /* 0x00000000011a7983 */ /* 0x000ea20000300800 */
[----:B------:R-:W0:Y:S01]  /*d480*/  S2R R0, SR_TID.X ;  /* 0x0000000000007919 */ /* 0x000e220000002100 */
[----:B------:R-:W1:Y:S01]  /*d490*/  S2UR UR9, SR_CTAID.Z ;  /* 0x00000000000979c3 */ /* 0x000e620000002700 */
[----:B------:R-:W-:Y:S01]  /*d4a0*/  ULDC.64 UR4, c[0x0][0xbd0] ;  /* 0x0002f40000047ab9 */ /* 0x000fe20000000a00 */
[----:B------:R-:W-:Y:S01]  /*d4b0*/  ULDC.64 UR6, c[0x0][0xb38] ;  /* 0x0002ce0000067ab9 */ /* 0x000fe20000000a00 */
[----:B------:R-:W3:Y:S05]  /*d4c0*/  S2R R27, SR_CTAID.X ;  /* 0x00000000001b7919 */ /* 0x000eea0000002500 */
[----:B------:R-:W4:Y:S08]  /*d4d0*/  LDC.64 R18, c[0x0][0xbd8] ;  /* 0x0002f600ff127b82 */ /* 0x000f300000000a00 */
[----:B------:R-:W5:Y:S08]  /*d4e0*/  S2UR UR8, SR_CTAID.Y ;  /* 0x00000000000879c3 */ /* 0x000f700000002600 */
[----:B------:R-:W5:Y:S01]  /*d4f0*/  LDC R29, c[0x0][0xc50] ;  /* 0x00031400ff1d7b82 */ /* 0x000f620000000800 */
[----:B0-----:R-:W-:-:S07]  /*d500*/  VIADD R8, R0, 0xffffff80 ;  /* 0xffffff8000087836 */ /* 0x001fce0000000000 */
[----:B------:R-:W0:Y:S01]  /*d510*/  LDC.64 R22, c[0x0][0xb40] ;  /* 0x0002d000ff167b82 */ /* 0x000e220000000a00 */
[----:B------:R-:W-:-:S04]  /*d520*/  SHF.R.S32.HI R9, RZ, 0x1f, R8 ;  /* 0x0000001fff097819 */ /* 0x000fc80000011408 */
[----:B------:R-:W-:-:S04]  /*d530*/  LEA.HI R12, R9, R8, RZ, 0x7 ;  /* 0x00000008090c7211 */ /* 0x000fc800078f38ff */
[----:B------:R-:W-:-:S05]  /*d540*/  LOP3.LUT R11, R12, 0xffffff80, RZ, 0xc0, !PT ;  /* 0xffffff800c0b7812 */ /* 0x000fca00078ec0ff */
[----:B------:R-:W-:Y:S02]  /*d550*/  IMAD.IADD R0, R8, 0x1, -R11 ;  /* 0x0000000108007824 */ /* 0x000fe400078e0a0b */
[----:B------:R-:W1:Y:S03]  /*d560*/  LDC R11, c[0x0][0xbe8] ;  /* 0x0002fa00ff0b7b82 */ /* 0x000e660000000800 */
[----:B------:R-:W-:Y:S02]  /*d570*/  SHF.R.S32.HI R13, RZ, 0x1f, R0 ;  /* 0x0000001fff0d7819 */ /* 0x000fe40000011400 */
[----:B------:R-:W-:Y:S02]  /*d580*/  LEA.HI R9, R9, R8, RZ, 0x2 ;  /* 0x0000000809097211 */ /* 0x000fe400078f10ff */
[----:B------:R-:W-:Y:S02]  /*d590*/  LEA.HI R10, R13, R0, RZ, 0x2 ;  /* 0x000000000d0a7211 */ /* 0x000fe400078f10ff */
[----:B------:R-:W-:-:S02]  /*d5a0*/  LOP3.LUT R9, R9, 0xfffffffc, RZ, 0xc0, !PT ;  /* 0xfffffffc09097812 */ /* 0x000fc400078ec0ff */
[--C-:B------:R-:W-:Y:S02]  /*d5b0*/  SHF.R.S32.HI R14, RZ, 0x2, R10.reuse ;  /* 0x00000002ff0e7819 */ /* 0x100fe4000001140a */
[----:B------:R-:W-:Y:S02]  /*d5c0*/  SHF.R.S32.HI R15, RZ, 0x1f, R10 ;  /* 0x0000001fff0f7819 */ /* 0x000fe4000001140a */
[----:B------:R-:W-:Y:S02]  /*d5d0*/  SHF.R.S32.HI R12, RZ, 0x7, R12 ;  /* 0x00000007ff0c7819 */ /* 0x000fe4000001140c */
[----:B------:R-:W-:Y:S01]  /*d5e0*/  LEA.HI R15, R15, R14, RZ, 0x3 ;  /* 0x0000000e0f0f7211 */ /* 0x000fe200078f18ff */
[----:B------:R-:W-:Y:S01]  /*d5f0*/  IMAD.IADD R16, R8, 0x1, -R9 ;  /* 0x0000000108107824 */ /* 0x000fe200078e0a09 */
[----:B------:R-:W-:Y:S01]  /*d600*/  BAR.SYNC.DEFER_BLOCKING 0x1, 0x180 ;  /* 0x0046000000007b1d */ /* 0x000fe20000010000 */
[----:B-1----:R-:W-:Y:S01]  /*d610*/  ISETP.NE.AND P0, PT, R11, 0x1, PT ;  /* 0x000000010b00780c */ /* 0x002fe20003f05270 */
[----:B------:R-:W-:Y:S01]  /*d620*/  IMAD.HI R9, R12, 0x55555556, RZ ;  /* 0x555555560c097827 */ /* 0x000fe200078e02ff */
[----:B------:R-:W-:-:S02]  /*d630*/  LOP3.LUT R15, R15, 0xfffffff8, RZ, 0xc0, !PT ;  /* 0xfffffff80f0f7812 */ /* 0x000fc400078ec0ff */
[----:B------:R-:W-:Y:S02]  /*d640*/  LEA.HI R13, R13, R0, RZ, 0x5 ;  /* 0x000000000d0d7211 */ /* 0x000fe400078f28ff */
[----:B------:R-:W-:Y:S01]  /*d650*/  LEA.HI R9, R9, R9, RZ, 0x1 ;  /* 0x0000000909097211 */ /* 0x000fe200078f08ff */
[----:B------:R-:W-:Y:S01]  /*d660*/  IMAD.IADD R8, R14, 0x1, -R15 ;  /* 0x000000010e087824 */ /* 0x000fe200078e0a0f */
[----:B------:R-:W-:Y:S02]  /*d670*/  SHF.R.S32.HI R13, RZ, 0x5, R13 ;  /* 0x00000005ff0d7819 */ /* 0x000fe4000001140d */
[----:B------:R-:W-:-:S03]  /*d680*/  LEA.HI R14, R16, R16, RZ, 0x1 ;  /* 0x00000010100e7211 */ /* 0x000fc600078f08ff */
[----:B------:R-:W1:Y:S01]  /*d690*/  @P0 LDC R21, c[0x0][0xbec] ;  /* 0x0002fb00ff150b82 */ /* 0x000e620000000800 */
[----:B------:R-:W-:Y:S01]  /*d6a0*/  IMAD R73, R9, -0x3, R12 ;  /* 0xfffffffd09497824 */ /* 0x000fe200078e020c */
[----:B------:R-:W-:Y:S01]  /*d6b0*/  LOP3.LUT R15, R14, 0x1ffffffe, RZ, 0xc0, !PT ;  /* 0x1ffffffe0e0f7812 */ /* 0x000fe200078ec0ff */
[----:B------:R-:W-:-:S05]  /*d6c0*/  IMAD R12, R13, 0x10, R8 ;  /* 0x000000100d0c7824 */ /* 0x000fca00078e0208 */
[----:B------:R-:W0:Y:S01]  /*d6d0*/  @P0 LDC R20, c[0x0][0xbf0] ;  /* 0x0002fc00ff140b82 */ /* 0x000e220000000800 */
[----:B------:R-:W-:Y:S02]  /*d6e0*/  IMAD R14, R73, 0x40, R12 ;  /* 0x00000040490e7824 */ /* 0x000fe400078e020c */
[----:B------:R-:W-:-:S05]  /*d6f0*/  IMAD.IADD R75, R16, 0x1, -R15 ;  /* 0x00000001104b7824 */ /* 0x000fca00078e0a0f */
[----:B------:R-:W0:Y:S08]  /*d700*/  @P0 LDC R73, c[0x0][0xbec] ;  /* 0x0002fb00ff490b82 */ /* 0x000e300000000800 */
[----:B------:R-:W0:Y:S01]  /*d710*/  @P0 LDC R28, c[0x0][0xbf0] ;  /* 0x0002fc00ff1c0b82 */ /* 0x000e220000000800 */
[----:B------:R-:W-:Y:S01]  /*d720*/  BSSY B0, `(.L_x_11298) ;  /* 0x00000a6000007945 */ /* 0x000fe20003800000 */
[----:B--2---:R-:W-:Y:S01]  /*d730*/  SHF.R.S32.HI R17, RZ, 0x1f, R26 ;  /* 0x0000001fff117819 */ /* 0x004fe2000001141a */
[----:B------:R-:W-:-:S04]  /*d740*/  IMAD.WIDE.U32 R8, R26, UR4, RZ ;  /* 0x000000041a087c25 */ /* 0x000fc8000f8e00ff */
[----:B------:R-:W-:Y:S01]  /*d750*/  IMAD R13, R17, UR4, RZ ;  /* 0x00000004110d7c24 */ /* 0x000fe2000f8e02ff */
[----:B------:R-:W-:-:S03]  /*d760*/  USHF.R.S32.HI UR4, URZ, 0x1f, UR9 ;  /* 0x0000001f3f047899 */ /* 0x000fc60008011409 */
[----:B------:R-:W-:Y:S02]  /*d770*/  IMAD R15, R26, UR5, R13 ;  /* 0x000000051a0f7c24 */ /* 0x000fe4000f8e020d */
[----:B------:R-:W-:Y:S02]  /*d780*/  IMAD R17, R17, UR6, RZ ;  /* 0x0000000611117c24 */ /* 0x000fe4000f8e02ff */
[----:B------:R-:W-:Y:S02]  /*d790*/  IMAD.IADD R9, R9, 0x1, R15 ;  /* 0x0000000109097824 */ /* 0x000fe400078e020f */
[----:B----4-:R-:W-:Y:S02]  /*d7a0*/  IMAD R16, R18, UR4, RZ ;  /* 0x0000000412107c24 */ /* 0x010fe4000f8e02ff */
[----:B------:R-:W-:Y:S02]  /*d7b0*/  IMAD R15, R75, 0x8, R14 ;  /* 0x000000084b0f7824 */ /* 0x000fe400078e020e */
[----:B------:R-:W-:-:S04]  /*d7c0*/  IMAD.WIDE.U32 R12, R26, UR6, RZ ;  /* 0x000000061a0c7c25 */ /* 0x000fc8000f8e00ff */
[----:B------:R-:W-:Y:S01]  /*d7d0*/  IMAD R17, R26, UR7, R17 ;  /* 0x000000071a117c24 */ /* 0x000fe2000f8e0211 */
[----:B------:R-:W-:Y:S01]  /*d7e0*/  ULDC.64 UR6, c[0x0][0xb48] ;  /* 0x0002d20000067ab9 */ /* 0x000fe20000000a00 */
[----:B------:R-:W-:Y:S02]  /*d7f0*/  IMAD R19, R19, UR9, R16 ;  /* 0x0000000913137c24 */ /* 0x000fe4000f8e0210 */
[----:B---3--:R-:W-:Y:S02]  /*d800*/  IMAD R16, R27, 0xc0, R15 ;  /* 0x000000c01b107824 */ /* 0x008fe400078e020f */
[----:B------:R-:W-:Y:S02]  /*d810*/  IMAD.MOV R26, RZ, RZ, -R26 ;  /* 0x000000ffff1a7224 */ /* 0x000fe400078e0a1a */
[----:B------:R-:W-:Y:S02]  /*d820*/  IMAD.IADD R13, R13, 0x1, R17 ;  /* 0x000000010d0d7824 */ /* 0x000fe400078e0211 */
[----:B-1----:R-:W-:-:S04]  /*d830*/  @P0 IMAD.HI.U32 R17, R16, R21, RZ ;  /* 0x0000001510110227 */ /* 0x002fc800078e00ff */
[----:B------:R-:W-:-:S04]  /*d840*/  IMAD.WIDE.U32 R8, R18, UR9, R8 ;  /* 0x0000000912087c25 */ /* 0x000fc8000f8e0008 */
[----:B-----5:R-:W-:Y:S02]  /*d850*/  IMAD R29, R29, R26, UR8 ;  /* 0x000000081d1d7e24 */ /* 0x020fe4000f8e021a */
[C---:B0-----:R-:W-:Y:S01]  /*d860*/  IMAD R18, R22.reuse, UR4, RZ ;  /* 0x0000000416127c24 */ /* 0x041fe2000f8e02ff */
[----:B------:R-:W-:Y:S01]  /*d870*/  ULDC.64 UR4, c[0x0][0xbe0] ;  /* 0x0002f80000047ab9 */ /* 0x000fe20000000a00 */
[----:B------:R-:W-:Y:S01]  /*d880*/  IMAD.MOV.U32 R15, RZ, RZ, R16 ;  /* 0x000000ffff0f7224 */ /* 0x000fe200078e0010 */
[----:B------:R-:W-:Y:S01]  /*d890*/  @P0 SHF.R.U32.HI R15, RZ, R20, R17 ;  /* 0x00000014ff0f0219 */ /* 0x000fe20000011611 */
[----:B------:R-:W-:Y:S01]  /*d8a0*/  IMAD.IADD R9, R9, 0x1, R19 ;  /* 0x0000000109097824 */ /* 0x000fe200078e0213 */
[----:B------:R-:W-:Y:S01]  /*d8b0*/  SHF.R.S32.HI R20, RZ, 0x1f, R29 ;  /* 0x0000001fff147819 */ /* 0x000fe2000001141d */
[----:B------:R-:W-:Y:S02]  /*d8c0*/  IMAD R19, R23, UR9, R18 ;  /* 0x0000000917137c24 */ /* 0x000fe4000f8e0212 */
[----:B------:R-:W-:Y:S01]  /*d8d0*/  IMAD.WIDE.U32 R12, R22, UR9, R12 ;  /* 0x00000009160c7c25 */ /* 0x000fe2000f8e000c */
[----:B------:R-:W-:-:S03]  /*d8e0*/  ULDC.64 UR8, c[0x0][0xb28] ;  /* 0x0002ca0000087ab9 */ /* 0x000fc60000000a00 */
[----:B------:R-:W-:-:S04]  /*d8f0*/  @P0 IMAD.HI.U32 R73, R16, R73, RZ ;  /* 0x0000004910490227 */ /* 0x000fc800078e00ff */
[----:B------:R-:W-:Y:S02]  /*d900*/  IMAD.IADD R13, R13, 0x1, R19 ;  /* 0x000000010d0d7824 */ /* 0x000fe400078e0213 */
        /* <DEDUP_REMOVED lines=13> */
[----:B------:R-:W-:-:S02]  /*d9e0*/  ULDC.64 UR6, c[0x0][0xbc8] ;  /* 0x0002f20000067ab9 */ /* 0x000fc40000000a00 */
[----:B------:R-:W-:Y:S02]  /*d9f0*/  IMAD.MOV R22, RZ, RZ, -R17 ;  /* 0x000000ffff167224 */ /* 0x000fe400078e0a11 */
[----:B------:R-:W-:Y:S01]  /*da00*/  IMAD R15, R11, R15, R16 ;  /* 0x0000000f0b0f7224 */ /* 0x000fe200078e0210 */
[----:B------:R-:W-:Y:S01]  /*da10*/  IADD3.X R9, R19, R9, R20, P0, !PT ;  /* 0x0000000913097210 */ /* 0x000fe200007fe414 */
[----:B------:R-:W-:Y:S02]  /*da20*/  IMAD.IADD R13, R13, 0x1, R21 ;  /* 0x000000010d0d7824 */ /* 0x000fe400078e0215 */
[----:B------:R-:W-:Y:S02]  /*da30*/  IMAD R18, R18, UR4, RZ ;  /* 0x0000000412127c24 */ /* 0x000fe4000f8e02ff */
[----:B------:R-:W-:Y:S01]  /*da40*/  IMAD R19, R11, R22, R16 ;  /* 0x000000160b137224 */ /* 0x000fe200078e0210 */
[----:B------:R-:W-:Y:S01]  /*da50*/  SHF.R.S32.HI R16, RZ, 0x1f, R15 ;  /* 0x0000001fff107819 */ /* 0x000fe2000001140f */
[----:B------:R-:W-:-:S02]  /*da60*/  IMAD R21, R17, UR5, R18 ;  /* 0x0000000511157c24 */ /* 0x000fc4000f8e0212 */
[----:B------:R-:W-:Y:S01]  /*da70*/  IMAD.WIDE.U32 R12, R17, UR4, R12 ;  /* 0x00000004110c7c25 */ /* 0x000fe2000f8e000c */
[----:B------:R-:W-:Y:S01]  /*da80*/  SHF.R.S32.HI R17, RZ, 0x1f, R19 ;  /* 0x0000001fff117819 */ /* 0x000fe20000011413 */
[----:B------:R-:W0:Y:S02]  /*da90*/  S2UR UR5, SR_CgaCtaId ;  /* 0x00000000000579c3 */ /* 0x000e240000008800 */
[----:B------:R-:W-:Y:S02]  /*daa0*/  IMAD R16, R16, UR6, RZ ;  /* 0x0000000610107c24 */ /* 0x000fe4000f8e02ff */
[----:B------:R-:W-:Y:S02]  /*dab0*/  IMAD R18, R17, UR8, RZ ;  /* 0x0000000811127c24 */ /* 0x000fe4000f8e02ff */
[----:B------:R-:W-:Y:S02]  /*dac0*/  IMAD.IADD R13, R13, 0x1, R21 ;  /* 0x000000010d0d7824 */ /* 0x000fe400078e0215 */
[----:B------:R-:W-:-:S02]  /*dad0*/  IMAD R17, R15, UR7, R16 ;  /* 0x000000070f117c24 */ /* 0x000fc4000f8e0210 */
[----:B------:R-:W-:Y:S01]  /*dae0*/  IMAD.WIDE.U32 R8, R15, UR6, R8 ;  /* 0x000000060f087c25 */ /* 0x000fe2000f8e0008 */
[----:B------:R-:W-:-:S03]  /*daf0*/  ULDC.64 UR6, c[0x0][0xba8] ;  /* 0x0002ea0000067ab9 */ /* 0x000fc60000000a00 */
[C---:B------:R-:W-:Y:S01]  /*db00*/  IMAD R21, R19.reuse, UR9, R18 ;  /* 0x0000000913157c24 */ /* 0x040fe2000f8e0212 */
[----:B------:R-:W-:Y:S01]  /*db10*/  LEA R18, P0, R8, UR6, 0x2 ;  /* 0x0000000608127c11 */ /* 0x000fe2000f8010ff */
[----:B------:R-:W-:Y:S01]  /*db20*/  IMAD.WIDE.U32 R12, R19, UR8, R12 ;  /* 0x00000008130c7c25 */ /* 0x000fe2000f8e000c */
[----:B------:R-:W-:Y:S01]  /*db30*/  ULDC.64 UR8, c[0x0][0xb00] ;  /* 0x0002c00000087ab9 */ /* 0x000fe20000000a00 */
[----:B------:R-:W-:Y:S01]  /*db40*/  UMOV UR4, 0x400 ;  /* 0x0000040000047882 */ /* 0x000fe20000000000 */
[----:B------:R-:W-:Y:S01]  /*db50*/  ULDC UR6, c[0x0][0xa88] ;  /* 0x0002a20000067ab9 */ /* 0x000fe20000000800 */
[----:B------:R-:W-:Y:S01]  /*db60*/  IMAD.IADD R15, R9, 0x1, R17 ;  /* 0x00000001090f7824 */ /* 0x000fe200078e0211 */
[----:B------:R-:W-:Y:S01]  /*db70*/  LEA R26, P1, R12, UR8, 0x2 ;  /* 0x000000080c1a7c11 */ /* 0x000fe2000f8210ff */
[----:B------:R-:W-:-:S03]  /*db80*/  IMAD.IADD R9, R13, 0x1, R21 ;  /* 0x000000010d097824 */ /* 0x000fc600078e0215 */
[----:B------:R-:W-:Y:S01]  /*db90*/  LEA.HI.X R17, R8, UR7, R15, 0x2, P0 ;  /* 0x0000000708117c11 */ /* 0x000fe200080f140f */
[----:B------:R-:W-:Y:S01]  /*dba0*/  IMAD R16, R27, 0xc0, R14 ;  /* 0x000000c01b107824 */ /* 0x000fe200078e020e */
[----:B------:R-:W-:Y:S01]  /*dbb0*/  LEA.HI.X R27, R12, UR9, R9, 0x2, P1 ;  /* 0x000000090c1b7c11 */ /* 0x000fe200088f1409 */
[----:B------:R-:W-:Y:S04]  /*dbc0*/  SHFL.IDX PT, R14, R18, 0x1, 0x1c1f ;  /* 0x003c1f00120e7f89 */ /* 0x000fe800000e0000 */
[----:B------:R-:W-:Y:S04]  /*dbd0*/  SHFL.IDX PT, R12, R18, RZ, 0x1c1f ;  /* 0x001c1fff120c7589 */ /* 0x000fe800000e0000 */
[----:B------:R-:W1:Y:S04]  /*dbe0*/  SHFL.IDX PT, R13, R17, RZ, 0x1c1f ;  /* 0x001c1fff110d7589 */ /* 0x000e6800000e0000 */
[----:B------:R-:W2:Y:S01]  /*dbf0*/  SHFL.IDX PT, R15, R17, 0x1, 0x1c1f ;  /* 0x003c1f00110f7f89 */ /* 0x000ea200000e0000 */
[----:B0-----:R-:W-:Y:S01]  /*dc00*/  ULEA UR4, UR5, UR4, 0x18 ;  /* 0x0000000405047291 */ /* 0x001fe2000f8ec03f */
[----:B------:R-:W-:Y:S01]  /*dc10*/  IMAD R21, R11, UR6, RZ ;  /* 0x000000060b157c24 */ /* 0x000fe2000f8e02ff */
[----:B------:R-:W-:Y:S01]  /*dc20*/  LOP3.LUT P0, RZ, R0, 0x3, RZ, 0xc0, !PT ;  /* 0x0000000300ff7812 */ /* 0x000fe2000780c0ff */
[----:B------:R-:W-:Y:S01]  /*dc30*/  VIADD R20, R16, 0x8 ;  /* 0x0000000810147836 */ /* 0x000fe20000000000 */
[----:B------:R-:W-:-:S02]  /*dc40*/  UIADD3 UR4, UR4, 0x31c20, URZ ;  /* 0x00031c2004047890 */ /* 0x000fc4000fffe03f */
[-C--:B------:R-:W-:Y:S02]  /*dc50*/  ISETP.GE.OR P1, PT, R16, R21.reuse, P0 ;  /* 0x000000151000720c */ /* 0x080fe40000726670 */
[-C--:B------:R-:W-:Y:S01]  /*dc60*/  ISETP.GE.OR P0, PT, R20, R21.reuse, P0 ;  /* 0x000000151400720c */ /* 0x080fe20000706670 */
[----:B------:R-:W-:Y:S01]  /*dc70*/  UPRMT UR4, URZ, 0x654, UR4 ;  /* 0x000006543f047896 */ /* 0x000fe20008000004 */
[----:B------:R-:W-:-:S08]  /*dc80*/  ISETP.GE.AND P2, PT, R16, R21, PT ;  /* 0x000000151000720c */ /* 0x000fd00003f46270 */
[----:B------:R-:W-:Y:S01]  /*dc90*/  SYNCS.ARRIVE.TRANS64.RED.A1T0 RZ, [UR4], RZ ;  /* 0x000000ffffff79a7 */ /* 0x000fe20008100404 */
[----:B-1----:R0:W-:Y:S04]  /*dca0*/  @!P1 ST.E desc[UR60][R12.64], R7 ;  /* 0x000000070c009985 */ /* 0x0021e8000c10193c */
[----:B--2---:R0:W-:Y:S01]  /*dcb0*/  @!P0 ST.E desc[UR60][R14.64], R6 ;  /* 0x000000060e008985 */ /* 0x0041e2000c10193c */
[----:B------:R-:W-:-:S03]  /*dcc0*/  LOP3.LUT R11, R10, 0x7ffffffc, RZ, 0xc0, !PT ;  /* 0x7ffffffc0a0b7812 */ /* 0x000fc600078ec0ff */
[----:B------:R0:W1:Y:S02]  /*dcd0*/  SHFL.IDX PT, R8, R26, RZ, 0x1c1f ;  /* 0x001c1fff1a087589 */ /* 0x00006400000e0000 */
[----:B------:R-:W-:Y:S02]  /*dce0*/  IMAD.IADD R11, R0, 0x1, -R11 ;  /* 0x00000001000b7824 */ /* 0x000fe400078e0a0b */
[----:B------:R0:W2:Y:S02]  /*dcf0*/  SHFL.IDX PT, R9, R27, RZ, 0x1c1f ;  /* 0x001c1fff1b097589 */ /* 0x0000a400000e0000 */
[----:B------:R-:W-:Y:S01]  /*dd00*/  IMAD.SHL.U32 R11, R11, 0x2, RZ ;  /* 0x000000020b0b7824 */ /* 0x000fe200078e00ff */
[----:B------:R-:W-:Y:S06]  /*dd10*/  @P2 BRA `(.L_x_11299) ;  /* 0x0000000400182947 */ /* 0x000fec0003800000 */
[C---:B------:R-:W-:Y:S01]  /*dd20*/  VIADD R0, R11.reuse, 0x8 ;  /* 0x000000080b007836 */ /* 0x040fe20000000000 */
[----:B------:R-:W-:Y:S01]  /*dd30*/  ULDC UR4, c[0x0][0xac8] ;  /* 0x0002b20000047ab9 */ /* 0x000fe20000000800 */
[C---:B0-----:R-:W-:Y:S01]  /*dd40*/  VIADD R6, R11.reuse, 0x10 ;  /* 0x000000100b067836 */ /* 0x041fe20000000000 */
[C---:B------:R-:W-:Y:S01]  /*dd50*/  ISETP.GE.AND P0, PT, R11.reuse, UR4, PT ;  /* 0x000000040b007c0c */ /* 0x040fe2000bf06270 */
[C---:B------:R-:W-:Y:S01]  /*dd60*/  VIADD R7, R11.reuse, 0x18 ;  /* 0x000000180b077836 */ /* 0x040fe20000000000 */
[----:B------:R-:W-:Y:S01]  /*dd70*/  ISETP.GE.AND P1, PT, R0, UR4, PT ;  /* 0x0000000400007c0c */ /* 0x000fe2000bf26270 */
[C---:B------:R-:W-:Y:S01]  /*dd80*/  VIADD R12, R11.reuse, 0x20 ;  /* 0x000000200b0c7836 */ /* 0x040fe20000000000 */
[----:B------:R-:W-:Y:S01]  /*dd90*/  ISETP.GE.AND P2, PT, R6, UR4, PT ;  /* 0x0000000406007c0c */ /* 0x000fe2000bf46270 */
[----:B------:R-:W-:Y:S01]  /*dda0*/  VIADD R22, R11, 0x38 ;  /* 0x000000380b167836 */ /* 0x000fe20000000000 */
[----:B------:R-:W-:Y:S01]  /*ddb0*/  ISETP.GE.AND P3, PT, R7, UR4, PT ;  /* 0x0000000407007c0c */ /* 0x000fe2000bf66270 */
[----:B------:R-:W-:Y:S01]  /*ddc0*/  VIADD R23, R11, 0x40 ;  /* 0x000000400b177836 */ /* 0x000fe20000000000 */
[----:B------:R-:W-:-:S07]  /*ddd0*/  ISETP.GE.AND P4, PT, R12, UR4, PT ;  /* 0x000000040c007c0c */ /* 0x000fce000bf86270 */
[----:B------:R-:W-:Y:S02]  /*dde0*/  @!P1 LEA.HI R0, R0, R0, RZ, 0x1 ;  /* 0x0000000000009211 */ /* 0x000fe400078f08ff */
[----:B------:R-:W-:Y:S02]  /*ddf0*/  @!P2 LEA.HI R6, R6, R6, RZ, 0x1 ;  /* 0x000000060606a211 */ /* 0x000fe400078f08ff */
[----:B------:R-:W-:Y:S02]  /*de00*/  @!P1 LOP3.LUT R13, R0, 0xfffffffe, RZ, 0xc0, !PT ;  /* 0xfffffffe000d9812 */ /* 0x000fe400078ec0ff */
[----:B------:R-:W-:Y:S02]  /*de10*/  @!P3 LEA.HI R10, R7, R7, RZ, 0x1 ;  /* 0x00000007070ab211 */ /* 0x000fe400078f08ff */
[----:B------:R-:W-:Y:S01]  /*de20*/  @!P4 LEA.HI R0, R12, R12, RZ, 0x1 ;  /* 0x0000000c0c00c211 */ /* 0x000fe200078f08ff */
[----:B-12---:R-:W-:Y:S01]  /*de30*/  @!P1 IMAD.WIDE R12, R13, 0x4, R8 ;  /* 0x000000040d0c9825 */ /* 0x006fe200078e0208 */
[----:B------:R-:W-:-:S02]  /*de40*/  @!P2 LOP3.LUT R15, R6, 0xfffffffe, RZ, 0xc0, !PT ;  /* 0xfffffffe060fa812 */ /* 0x000fc400078ec0ff */
[----:B------:R-:W-:Y:S01]  /*de50*/  @!P3 LOP3.LUT R17, R10, 0xfffffffe, RZ, 0xc0, !PT ;  /* 0xfffffffe0a11b812 */ /* 0x000fe200078ec0ff */
[----:B------:R-:W-:Y:S01]  /*de60*/  @!P0 IMAD.WIDE R6, R11, 0x4, R8 ;  /* 0x000000040b068825 */ /* 0x000fe200078e0208 */
[----:B------:R-:W-:-:S03]  /*de70*/  @!P4 LOP3.LUT R19, R0, 0xfffffffe, RZ, 0xc0, !PT ;  /* 0xfffffffe0013c812 */ /* 0x000fc600078ec0ff */
[----:B------:R-:W-:Y:S01]  /*de80*/  VIADD R0, R11, 0x28 ;  /* 0x000000280b007836 */ /* 0x000fe20000000000 */
[----:B------:R0:W-:Y:S01]  /*de90*/  @!P0 ST.E.64 desc[UR60][R6.64], R24 ;  /* 0x0000001806008985 */ /* 0x0001e2000c101b3c */
[----:B------:R-:W-:-:S03]  /*dea0*/  @!P2 IMAD.WIDE R14, R15, 0x4, R8 ;  /* 0x000000040f0ea825 */ /* 0x000fc600078e0208 */
[----:B------:R1:W-:Y:S01]  /*deb0*/  @!P1 ST.E.64 desc[UR60][R12.64], R4 ;  /* 0x000000040c009985 */ /* 0x0003e2000c101b3c */
[----:B------:R-:W-:Y:S01]  /*dec0*/  VIADD R10, R11, 0x30 ;  /* 0x000000300b0a7836 */ /* 0x000fe20000000000 */
[----:B------:R-:W-:Y:S01]  /*ded0*/  ISETP.GE.AND P0, PT, R0, UR4, PT ;  /* 0x0000000400007c0c */ /* 0x000fe2000bf06270 */
[--C-:B------:R-:W-:Y:S01]  /*dee0*/  @!P3 IMAD.WIDE R16, R17, 0x4, R8.reuse ;  /* 0x000000041110b825 */ /* 0x100fe200078e0208 */
[----:B------:R2:W-:Y:S01]  /*def0*/  @!P2 ST.E.64 desc[UR60][R14.64], R32 ;  /* 0x000000200e00a985 */ /* 0x0005e2000c101b3c */
[----:B------:R-:W-:Y:S02]  /*df00*/  ISETP.GE.AND P2, PT, R22, UR4, PT ;  /* 0x0000000416007c0c */ /* 0x000fe4000bf46270 */
[----:B------:R-:W-:Y:S01]  /*df10*/  @!P4 IMAD.WIDE R18, R19, 0x4, R8 ;  /* 0x000000041312c825 */ /* 0x000fe200078e0208 */
[----:B------:R-:W-:Y:S01]  /*df20*/  ISETP.GE.AND P1, PT, R10, UR4, PT ;  /* 0x000000040a007c0c */ /* 0x000fe2000bf26270 */
[----:B------:R3:W-:Y:S01]  /*df30*/  @!P3 ST.E.64 desc[UR60][R16.64], R36 ;  /* 0x000000241000b985 */ /* 0x0007e2000c101b3c */
[----:B------:R-:W-:Y:S01]  /*df40*/  ISETP.GE.AND P3, PT, R23, UR4, PT ;  /* 0x0000000417007c0c */ /* 0x000fe2000bf66270 */
[----:B0-----:R-:W-:-:S02]  /*df50*/  VIADD R6, R11, 0x48 ;  /* 0x000000480b067836 */ /* 0x001fc40000000000 */
[C---:B------:R-:W-:Y:S01]  /*df60*/  VIADD R7, R11.reuse, 0x50 ;  /* 0x000000500b077836 */ /* 0x040fe20000000000 */
[----:B------:R0:W-:Y:S01]  /*df70*/  @!P4 ST.E.64 desc[UR60][R18.64], R40 ;  /* 0x000000281200c985 */ /* 0x0001e2000c101b3c */
[----:B-1----:R-:W-:Y:S01]  /*df80*/  VIADD R5, R11, 0x58 ;  /* 0x000000580b057836 */ /* 0x002fe20000000000 */
[----:B------:R-:W-:Y:S02]  /*df90*/  ISETP.GE.AND P4, PT, R6, UR4, PT ;  /* 0x0000000406007c0c */ /* 0x000fe4000bf86270 */
[----:B------:R-:W-:Y:S02]  /*dfa0*/  ISETP.GE.AND P5, PT, R7, UR4, PT ;  /* 0x0000000407007c0c */ /* 0x000fe4000bfa6270 */
[----:B------:R-:W-:Y:S02]  /*dfb0*/  ISETP.GE.AND P6, PT, R5, UR4, PT ;  /* 0x0000000405007c0c */ /* 0x000fe4000bfc6270 */
[----:B------:R-:W-:Y:S02]  /*dfc0*/  @!P0 LEA.HI R0, R0, R0, RZ, 0x1 ;  /* 0x0000000000008211 */ /* 0x000fe400078f08ff */
[----:B------:R-:W-:-:S02]  /*dfd0*/  @!P1 LEA.HI R10, R10, R10, RZ, 0x1 ;  /* 0x0000000a0a0a9211 */ /* 0x000fc400078f08ff */
[----:B------:R-:W-:Y:S02]  /*dfe0*/  @!P2 LEA.HI R22, R22, R22, RZ, 0x1 ;  /* 0x000000161616a211 */ /* 0x000fe400078f08ff */
[----:B------:R-:W-:Y:S02]  /*dff0*/  @!P3 LEA.HI R23, R23, R23, RZ, 0x1 ;  /* 0x000000171717b211 */ /* 0x000fe400078f08ff */
[----:B------:R-:W-:Y:S02]  /*e000*/  @!P4 LEA.HI R6, R6, R6, RZ, 0x1 ;  /* 0x000000060606c211 */ /* 0x000fe400078f08ff */
[----:B------:R-:W-:Y:S02]  /*e010*/  @!P5 LEA.HI R4, R7, R7, RZ, 0x1 ;  /* 0x000000070704d211 */ /* 0x000fe400078f08ff */
[----:B------:R-:W-:Y:S02]  /*e020*/  @!P6 LEA.HI R12, R5, R5, RZ, 0x1 ;  /* 0x00000005050ce211 */ /* 0x000fe400078f08ff */
[----:B------:R-:W-:-:S02]  /*e030*/  @!P0 LOP3.LUT R5, R0, 0xfffffffe, RZ, 0xc0, !PT ;  /* 0xfffffffe00058812 */ /* 0x000fc400078ec0ff */
[----:B------:R-:W-:Y:S02]  /*e040*/  @!P1 LOP3.LUT R7, R10, 0xfffffffe, RZ, 0xc0, !PT ;  /* 0xfffffffe0a079812 */ /* 0x000fe400078ec0ff */
[----:B------:R-:W-:Y:S02]  /*e050*/  @!P2 LOP3.LUT R13, R22, 0xfffffffe, RZ, 0xc0, !PT ;  /* 0xfffffffe160da812 */ /* 0x000fe400078ec0ff */
[----:B--2---:R-:W-:Y:S02]  /*e060*/  @!P3 LOP3.LUT R15, R23, 0xfffffffe, RZ, 0xc0, !PT ;  /* 0xfffffffe170fb812 */ /* 0x004fe400078ec0ff */
[----:B---3--:R-:W-:Y:S01]  /*e070*/  @!P4 LOP3.LUT R17, R6, 0xfffffffe, RZ, 0xc0, !PT ;  /* 0xfffffffe0611c812 */ /* 0x008fe200078ec0ff */
[--C-:B------:R-:W-:Y:S01]  /*e080*/  @!P1 IMAD.WIDE R6, R7, 0x4, R8.reuse ;  /* 0x0000000407069825 */ /* 0x100fe200078e0208 */
[----:B0-----:R-:W-:Y:S02]  /*e090*/  @!P5 LOP3.LUT R19, R4, 0xfffffffe, RZ, 0xc0, !PT ;  /* 0xfffffffe0413d812 */ /* 0x001fe400078ec0ff */
        /* <DEDUP_REMOVED lines=14> */
.L_x_11299:
[----:B------:R-:W-:Y:S05]  /*e180*/  BSYNC B0 ;  /* 0x0000000000007941 */ /* 0x000fea0003800000 */
.L_x_11298:
[----:B------:R-:W-:Y:S01]  /*e190*/  ISETP.GE.AND P0, PT, R20, R21, PT ;  /* 0x000000151400720c */ /* 0x000fe20003f06270 */
[----:B0--3--:R3:W4:Y:S04]  /*e1a0*/  SHFL.IDX PT, R15, R27, 0x1, 0x1c1f ;  /* 0x003c1f001b0f7f89 */ /* 0x00972800000e0000 */
[----:B------:R3:W0:Y:S08]  /*e1b0*/  SHFL.IDX PT, R14, R26, 0x1, 0x1c1f ;  /* 0x003c1f001a0e7f89 */ /* 0x00063000000e0000 */
[----:B---3--:R-:W-:Y:S05]  /*e1c0*/  @P0 BRA `(.L_x_11264) ;  /* 0x0000004800280947 */ /* 0x008fea0003800000 */
        /* <DEDUP_REMOVED lines=12> */
[C---:B------:R-:W-:Y:S01]  /*e290*/  VIADD R18, R11.reuse, 0x40 ;  /* 0x000000400b127836 */ /* 0x040fe20000000000 */
        /* <DEDUP_REMOVED lines=8> */
[----:B--2---:R-:W-:-:S02]  /*e320*/  @!P4 LOP3.LUT R9, R4, 0xfffffffe, RZ, 0xc0, !PT ;  /* 0xfffffffe0409c812 */ /* 0x004fc400078ec0ff */
[----:B------:R-:W-:Y:S01]  /*e330*/  @!P5 LOP3.LUT R13, R5, 0xfffffffe, RZ, 0xc0, !PT ;  /* 0xfffffffe050dd812 */ /* 0x000fe200078ec0ff */
[--C-:B0---4-:R-:W-:Y:S01]  /*e340*/  @!P2 IMAD.WIDE R4, R11, 0x4, R14.reuse ;  /* 0x000000040b04a825 */ /* 0x111fe200078e020e */
[----:B------:R-:W-:Y:S02]  /*e350*/  ISETP.GE.AND P6, PT, R20, UR4, PT ;  /* 0x0000000414007c0c */ /* 0x000fe4000bfc6270 */
[----:B------:R-:W-:Y:S01]  /*e360*/  @!P0 LEA.HI R10, R10, R10, RZ, 0x1 ;  /* 0x0000000a0a0a8211 */ /* 0x000fe200078f08ff */
[--C-:B------:R-:W-:Y:S01]  /*e370*/  @!P3 IMAD.WIDE R6, R7, 0x4, R14.reuse ;  /* 0x000000040706b825 */ /* 0x100fe200078e020e */
[----:B------:R0:W-:Y:S01]  /*e380*/  @!P2 ST.E.64 desc[UR60][R4.64], R2 ;  /* 0x000000020400a985 */ /* 0x0001e2000c101b3c */
[----:B------:R-:W-:Y:S02]  /*e390*/  ISETP.GE.AND P2, PT, R0, UR4, PT ;  /* 0x0000000400007c0c */ /* 0x000fe4000bf46270 */
[----:B-1----:R-:W-:Y:S01]  /*e3a0*/  @!P4 IMAD.WIDE R8, R9, 0x4, R14 ;  /* 0x000000040908c825 */ /* 0x002fe200078e020e */
        /* <DEDUP_REMOVED lines=10> */
[----:B------:R-:W-:-:S02]  /*e450*/  @!P1 LOP3.LUT R5, R16, 0xfffffffe, RZ, 0xc0, !PT ;  /* 0xfffffffe10059812 */ /* 0x000fc400078ec0ff */
[----:B------:R-:W-:Y:S01]  /*e460*/  @!P2 LEA.HI R0, R0, R0, RZ, 0x1 ;  /* 0x000000000000a211 */ /* 0x000fe200078f08ff */
[--C-:B------:R-:W-:Y:S01]  /*e470*/  @!P0 IMAD.WIDE R2, R3, 0x4, R14.reuse ;  /* 0x0000000403028825 */ /* 0x100fe200078e020e */
[----:B------:R-:W-:Y:S02]  /*e480*/  @!P3 LEA.HI R17, R17, R17, RZ, 0x1 ;  /* 0x000000111111b211 */ /* 0x000fe400078f08ff */
[----:B------:R-:W-:Y:S01]  /*e490*/  @!P4 LEA.HI R18, R18, R18, RZ, 0x1 ;  /* 0x000000121212c211 */ /* 0x000fe200078f08ff */
[----:B------:R-:W-:Y:S01]  /*e4a0*/  @!P1 IMAD.WIDE R4, R5, 0x4, R14 ;  /* 0x0000000405049825 */ /* 0x000fe200078e020e */
[----:B------:R-:W-:Y:S01]  /*e4b0*/  @!P6 LEA.HI R20, R20, R20, RZ, 0x1 ;  /* 0x000000141414e211 */ /* 0x000fe200078f08ff */
[----:B------:R0:W-:Y:S01]  /*e4c0*/  @!P0 ST.E.64 desc[UR60][R2.64], R42 ;  /* 0x0000002a02008985 */ /* 0x0001e2000c101b3c */
[----:B------:R-:W-:Y:S02]  /*e4d0*/  @!P5 LEA.HI R19, R19, R19, RZ, 0x1 ;  /* 0x000000131313d211 */ /* 0x000fe400078f08ff */
[----:B-1----:R-:W-:Y:S01]  /*e4e0*/  @!P2 LOP3.LUT R7, R0, 0xfffffffe, RZ, 0xc0, !PT ;  /* 0xfffffffe0007a812 */ /* 0x002fe200078ec0ff */
[----:B------:R1:W-:Y:S01]  /*e4f0*/  @!P1 ST.E.64 desc[UR60][R4.64], R46 ;  /* 0x0000002e04009985 */ /* 0x0003e2000c101b3c */
[----:B------:R-:W-:-:S02]  /*e500*/  @!P3 LOP3.LUT R17, R17, 0xfffffffe, RZ, 0xc0, !PT ;  /* 0xfffffffe1111b812 */ /* 0x000fc400078ec0ff */
[----:B--2---:R-:W-:Y:S02]  /*e510*/  @!P4 LOP3.LUT R9, R18, 0xfffffffe, RZ, 0xc0, !PT ;  /* 0xfffffffe1209c812 */ /* 0x004fe400078ec0ff */
[----:B------:R-:W-:Y:S02]  /*e520*/  @!P5 LOP3.LUT R19, R19, 0xfffffffe, RZ, 0xc0, !PT ;  /* 0xfffffffe1313d812 */ /* 0x000fe400078ec0ff */
[----:B---3--:R-:W-:Y:S02]  /*e530*/  @!P6 LOP3.LUT R13, R20, 0xfffffffe, RZ, 0xc0, !PT ;  /* 0xfffffffe140de812 */ /* 0x008fe400078ec0ff */
        /* <DEDUP_REMOVED lines=13> */
[----:B---3--:R-:W-:-:S05]  /*e610*/  LOP3.LUT R3, R11, 0xfffffffe, RZ, 0xc0, !PT ;  /* 0xfffffffe0b037812 */ /* 0x008fca00078ec0ff */
[----:B------:R-:W-:-:S05]  /*e620*/  IMAD.WIDE R2, R3, 0x4, R14 ;  /* 0x0000000403027825 */ /* 0x000fca00078e020e */
[----:B------:R0:W-:Y:S01]  /*e630*/  ST.E.64 desc[UR60][R2.64], R70 ;  /* 0x0000004602007985 */ /* 0x0001e2000c101b3c */
[----:B------:R-:W-:Y:S05]  /*e640*/  BRA `(.L_x_11264) ;  /* 0x0000004400087947 */ /* 0x000fea0003800000 */
.L_x_11297:
        /* <DEDUP_REMOVED lines=12> */
[----:B------:R-:W2:Y:S01]  /*e710*/  LDL.LU R7, [R1] ;  /* 0x0000000001077983 */ /* 0x000ea20000300800 */
[----:B------:R-:W-:Y:S01]  /*e720*/  ISETP.NE.AND P0, PT, R6, 0x1, PT ;  /* 0x000000010600780c */ /* 0x000fe20003f05270 */
[----:B------:R-:W0:Y:S01]  /*e730*/  S2UR UR4, SR_CTAID.Z ;  /* 0x00000000000479c3 */ /* 0x000e220000002700 */
[----:B------:R-:W-:-:S07]  /*e740*/  ULDC.64 UR6, c[0x0][0xbd0] ;  /* 0x0002f40000067ab9 */ /* 0x000fce0000000a00 */
[----:B------:R-:W1:Y:S08]  /*e750*/  LDC.64 R12, c[0x0][0xbd8] ;  /* 0x0002f600ff0c7b82 */ /* 0x000e700000000a00 */
[----:B------:R-:W3:Y:S08]  /*e760*/  @P0 LDC R9, c[0x0][0xbec] ;  /* 0x0002fb00ff090b82 */ /* 0x000ef00000000800 */
[----:B------:R-:W4:Y:S01]  /*e770*/  S2UR UR8, SR_CTAID.Y ;  /* 0x00000000000879c3 */ /* 0x000f220000002600 */
[----:B0-----:R-:W-:-:S07]  /*e780*/  USHF.R.S32.HI UR5, URZ, 0x1f, UR4 ;  /* 0x0000001f3f057899 */ /* 0x001fce0008011404 */
[----:B------:R-:W4:Y:S01]  /*e790*/  LDC R8, c[0x0][0xc50] ;  /* 0x00031400ff087b82 */ /* 0x000f220000000800 */
[----:B-1----:R-:W-:-:S04]  /*e7a0*/  IMAD R10, R12, UR5, RZ ;  /* 0x000000050c0a7c24 */ /* 0x002fc8000f8e02ff */
[----:B------:R-:W-:-:S03]  /*e7b0*/  IMAD R13, R13, UR4, R10 ;  /* 0x000000040d0d7c24 */ /* 0x000fc6000f8e020a */
[----:B------:R-:W0:Y:S01]  /*e7c0*/  @P0 LDC R11, c[0x0][0xbf0] ;  /* 0x0002fc00ff0b0b82 */ /* 0x000e220000000800 */
[----:B--2---:R-:W-:Y:S01]  /*e7d0*/  SHF.R.S32.HI R4, RZ, 0x1f, R7 ;  /* 0x0000001fff047819 */ /* 0x004fe20000011407 */
[----:B------:R-:W-:-:S04]  /*e7e0*/  IMAD.WIDE.U32 R2, R7, UR6, RZ ;  /* 0x0000000607027c25 */ /* 0x000fc8000f8e00ff */
[----:B------:R-:W-:-:S04]  /*e7f0*/  IMAD R4, R4, UR6, RZ ;  /* 0x0000000604047c24 */ /* 0x000fc8000f8e02ff */
[----:B------:R-:W-:Y:S02]  /*e800*/  IMAD R5, R7, UR7, R4 ;  /* 0x0000000707057c24 */ /* 0x000fe4000f8e0204 */
[----:B------:R-:W-:Y:S02]  /*e810*/  IMAD.MOV R7, RZ, RZ, -R7 ;  /* 0x000000ffff077224 */ /* 0x000fe400078e0a07 */
[----:B---3--:R-:W-:-:S04]  /*e820*/  @P0 IMAD.HI.U32 R4, R0, R9, RZ ;  /* 0x0000000900040227 */ /* 0x008fc800078e00ff */
[----:B------:R-:W-:Y:S02]  /*e830*/  IMAD.IADD R3, R3, 0x1, R5 ;  /* 0x0000000103037824 */ /* 0x000fe400078e0205 */
[----:B------:R-:W-:Y:S01]  /*e840*/  IMAD.MOV.U32 R5, RZ, RZ, R0 ;  /* 0x000000ffff057224 */ /* 0x000fe200078e0000 */
[----:B0-----:R-:W-:Y:S01]  /*e850*/  @P0 SHF.R.U32.HI R5, RZ, R11, R4 ;  /* 0x0000000bff050219 */ /* 0x001fe20000011604 */
[----:B----4-:R-:W-:Y:S02]  /*e860*/  IMAD R9, R8, R7, UR8 ;  /* 0x0000000808097e24 */ /* 0x010fe4000f8e0207 */
[----:B------:R-:W-:Y:S01]  /*e870*/  IMAD.WIDE.U32 R2, R12, UR4, R2 ;  /* 0x000000040c027c25 */ /* 0x000fe2000f8e0002 */
[----:B------:R-:W-:Y:S02]  /*e880*/  ULDC.64 UR4, c[0x0][0xbe0] ;  /* 0x0002f80000047ab9 */ /* 0x000fe40000000a00 */
[----:B------:R-:W-:Y:S01]  /*e890*/  SHF.R.S32.HI R4, RZ, 0x1f, R9 ;  /* 0x0000001fff047819 */ /* 0x000fe20000011409 */
[----:B------:R-:W-:-:S02]  /*e8a0*/  IMAD.MOV R7, RZ, RZ, -R5 ;  /* 0x000000ffff077224 */ /* 0x000fc400078e0a05 */
[----:B------:R-:W-:Y:S02]  /*e8b0*/  IMAD.IADD R3, R13, 0x1, R3 ;  /* 0x000000010d037824 */ /* 0x000fe400078e0203 */
[----:B------:R-:W-:Y:S02]  /*e8c0*/  IMAD R4, R4, UR4, RZ ;  /* 0x0000000404047c24 */ /* 0x000fe4000f8e02ff */
[----:B------:R-:W-:Y:S02]  /*e8d0*/  IMAD R7, R6, R7, R0 ;  /* 0x0000000706077224 */ /* 0x000fe400078e0200 */
[----:B------:R-:W-:-:S03]  /*e8e0*/  IMAD.WIDE.U32 R2, R9, UR4, R2 ;  /* 0x0000000409027c25 */ /* 0x000fc6000f8e0002 */
[----:B------:R-:W-:Y:S01]  /*e8f0*/  SHF.R.S32.HI R0, RZ, 0x1f, R7 ;  /* 0x0000001fff007819 */ /* 0x000fe20000011407 */
        /* <DEDUP_REMOVED lines=15> */
.L_x_11262:
        /* <DEDUP_REMOVED lines=18> */
.L_x_11300:
[----:B------:R-:W-:Y:S01]  /*eb10*/  ULDC UR43, c[0x0][0xc50] ;  /* 0x00031400002b7ab9 */ /* 0x000fe20000000800 */
[----:B------:R-:W-:Y:S01]  /*eb20*/  UMOV UR36, UR6 ;  /* 0x0000000600247c82 */ /* 0x000fe20008000000 */
[----:B------:R-:W-:-:S11]  /*eb30*/  UISETP.NE.AND UP0, UPT, UR43, 0x1, UPT ;  /* 0x000000012b00788c */ /* 0x000fd6000bf05270 */
[----:B------:R-:W-:Y:S01]  /*eb40*/  @UP0 ULDC UR4, c[0x0][0xc54] ;  /* 0x0003150000040ab9 */ /* 0x000fe20000000800 */
[----:B------:R-:W-:Y:S01]  /*eb50*/  @UP0 ULDC UR7, c[0x0][0xc58] ;  /* 0x0003160000070ab9 */ /* 0x000fe20000000800 */
[----:B------:R-:W-:-:S04]  /*eb60*/  UIMAD.WIDE.U32 UR4, UR6, UR4, URZ ;  /* 0x00000004060472a5 */ /* 0x000fc8000f8e003f */
[----:B------:R-:W-:-:S12]  /*eb70*/  @UP0 USHF.R.U32.HI UR36, URZ, UR7, UR5 ;  /* 0x000000073f240299 */ /* 0x000fd80008011605 */
.L_x_11301:
        /* <DEDUP_REMOVED lines=11> */
[----:B------:R-:W-:Y:S01]  /*ec30*/  IMAD.MOV.U32 R25, RZ, RZ, RZ ;  /* 0x000000ffff197224 */ /* 0x000fe200078e00ff */
[----:B------:R-:W-:Y:S01]  /*ec40*/  UISETP.NE.U32.AND UP0, UPT, UR6, URZ, UPT ;  /* 0x0000003f0600728c */ /* 0x000fe2000bf05070 */
[----:B------:R-:W-:Y:S01]  /*ec50*/  UMOV UR8, 0xc0 ;  /* 0x000000c000087882 */ /* 0x000fe20000000000 */
[----:B------:R-:W-:Y:S02]  /*ec60*/  ULDC UR5, c[0x0][0x288] ;  /* 0x0000a20000057ab9 */ /* 0x000fe40000000800 */
[----:B------:R-:W-:Y:S01]  /*ec70*/  UISETP.NE.AND.EX UP0, UPT, UR7, URZ, UPT, UP0 ;  /* 0x0000003f0700728c */ /* 0x000fe2000bf05300 */
[----:B------:R-:W-:Y:S01]  /*ec80*/  ULDC UR6, c[0x0][0x424] ;  /* 0x0001090000067ab9 */ /* 0x000fe20000000800 */
[----:B------:R-:W-:-:S02]  /*ec90*/  UIADD3 UR10, -UR5, 0x90, URZ ;  /* 0x00000090050a7890 */ /* 0x000fc4000fffe13f */
[----:B------:R-:W-:Y:S01]  /*eca0*/  USEL UR7, UR6, 0x1, UP0 ;  /* 0x0000000106077887 */ /* 0x000fe20008000000 */
[----:B------:R-:W-:-:S03]  /*ecb0*/  ULDC UR9, c[0x0][0x2f0] ;  /* 0x0000bc0000097ab9 */ /* 0x000fc60000000800 */
[----:B------:R-:W-:Y:S02]  /*ecc0*/  UIMAD UR10, UR7, UR9, UR10 ;  /* 0x00000009070a72a4 */ /* 0x000fe4000f8e020a */
[----:B0-----:R-:W-:-:S03]  /*ecd0*/  UIMAD UR8, UR4, UR8, 0xbf ;  /* 0x000000bf040874a4 */ /* 0x001fc6000f8e0208 */
        /* <DEDUP_REMOVED lines=21> */
[----:B------:R-:W-:Y:S05]  /*ee30*/  @!P0 BRA `(.L_x_11303) ;  /* 0x0000000000748947 */ /* 0x000fea0003800000 */
        /* <DEDUP_REMOVED lines=29> */
.L_x_11303:
        /* <DEDUP_REMOVED lines=29> */
.L_x_11304:
        /* <DEDUP_REMOVED lines=20> */
.L_x_11306:
        /* <DEDUP_REMOVED lines=15> */
.L_x_11305:
        /* <DEDUP_REMOVED lines=10> */
[----:B------:R-:W-:Y:S02]  /*f4b0*/  VIADD R17, R26, 0xffffffff ;  /* 0xffffffff1a117836 */ /* 0x000fe40000000000 */
[----:B------:R-:W-:-:S04]  /*f4c0*/  ISETP.NE.AND.EX P1, PT, R5, RZ, PT, P0 ;  /* 0x000000ff0500720c */ /* 0x000fc80003f25300 */
[----:B------:R-:W-:Y:S02]  /*f4d0*/  P2R R23, PR, RZ, 0x2 ;  /* 0x00000002ff177803 */ /* 0x000fe40000000000 */
[----:B--2---:R-:W-:Y:S02]  /*f4e0*/  SHF.R.S32.HI R19, RZ, 0x1f, R18 ;  /* 0x0000001fff137819 */ /* 0x004fe40000011412 */
[----:B------:R-:W-:Y:S01]  /*f4f0*/  SEL R16, R18, RZ, !P1 ;  /* 0x000000ff12107207 */ /* 0x000fe20004800000 */
[----:B------:R-:W-:Y:S06]  /*f500*/  BRA.DIV UR4, `(.L_x_11307) ;  /* 0x0000003a04087947 */ /* 0x000fec000b800000 */
[----:B------:R0:W1:Y:S02]  /*f510*/  SHFL.IDX PT, R14, R22, RZ, 0x1f ;  /* 0x00001fff160e7589 */ /* 0x00006400000e0000 */
.L_x_11391:
[----:B-1----:R-:W-:Y:S02]  /*f520*/  ISETP.NE.AND P0, PT, R14, RZ, PT ;  /* 0x000000ff0e00720c */ /* 0x002fe40003f05270 */
[----:B------:R-:W-:-:S04]  /*f530*/  PLOP3.LUT P2, PT, PT, PT, PT, 0x8, 0x0 ;  /* 0x000000000000781c */ /* 0x000fc80003f4e170 */
[----:B0-----:R-:W-:-:S07]  /*f540*/  P2R R22, PR, RZ, 0x4 ;  /* 0x00000004ff167803 */ /* 0x001fce0000000000 */
[----:B------:R-:W-:Y:S05]  /*f550*/  @P0 BRA `(.L_x_11308) ;  /* 0x0000000400080947 */ /* 0x000fea0003800000 */
[----:B------:R-:W-:-:S03]  /*f560*/  UMOV UR4, 0xffffffff ;  /* 0xffffffff00047882 */ /* 0x000fc60000000000 */
[----:B------:R-:W-:Y:S05]  /*f570*/  BRA.DIV UR4, `(.L_x_11309) ;  /* 0x0000003a040c7947 */ /* 0x000fea000b800000 */
[----:B------:R-:W-:-:S13]  /*f580*/  ELECT P6, URZ, PT ;  /* 0x00000000003f782f */ /* 0x000fda00038c0000 */
.L_x_11394:
[----:B------:R-:W-:Y:S05]  /*f590*/  @!P6 BRA `(.L_x_11308) ;  /* 0x0000000000f8e947 */ /* 0x000fea0003800000 */
[----:B------:R-:W-:Y:S02]  /*f5a0*/  IMAD.MOV.U32 R0, RZ, RZ, 0x1 ;  /* 0x00000001ff007424 */ /* 0x000fe400078e00ff */
[----:B------:R-:W-:-:S03]  /*f5b0*/  IMAD.MOV.U32 R16, RZ, RZ, R18 ;  /* 0x000000ffff107224 */ /* 0x000fc600078e0012 */
[----:B------:R-:W-:Y:S01]  /*f5c0*/  SHF.L.U32 R0, R0, 0x1f, RZ ;  /* 0x0000001f00007819 */ /* 0x000fe200000006ff */
[----:B------:R-:W-:Y:S06]  /*f5d0*/  @!P1 BRA `(.L_x_11310) ;  /* 0x0000000000489947 */ /* 0x000fec0003800000 */
        /* <DEDUP_REMOVED lines=18> */
.L_x_11310:
[----:B------:R-:W1:Y:S01]  /*f700*/  SYNCS.PHASECHK.TRANS64.TRYWAIT P0, [UR38+0x31c40], R0 ;  /* 0x031c4000ff0075a7 */ /* 0x000e620008000166 */
[----:B------:R-:W-:Y:S01]  /*f710*/  ISETP.NE.AND P1, PT, R28, RZ, PT ;  /* 0x000000ff1c00720c */ /* 0x000fe20003f25270 */
[----:B-1----:R-:W-:-:S12]  /*f720*/  @!P0 BRA `(.L_x_11311) ;  /* 0x0000003400c08947 */ /* 0x002fd80003800000 */
.L_x_11395:
[----:B------:R-:W-:Y:S05]  /*f730*/  @P1 BRA `(.L_x_11312) ;  /* 0x0000000000181947 */ /* 0x000fea0003800000 */
[----:B------:R-:W2:Y:S01]  /*f740*/  S2R R2, SR_TID.X ;  /* 0x0000000000027919 */ /* 0x000ea20000002100 */
[----:B-1----:R-:W-:-:S04]  /*f750*/  IMAD.MOV.U32 R0, RZ, RZ, 0x6c00 ;  /* 0x00006c00ff007424 */ /* 0x002fc800078e00ff */
[----:B------:R3:W-:Y:S01]  /*f760*/  SYNCS.ARRIVE.TRANS64 RZ, [UR38+0x31c30], R0 ;  /* 0x031c3000ffff79a7 */ /* 0x0007e20008000026 */
[----:B--2---:R-:W-:-:S13]  /*f770*/  LOP3.LUT P0, RZ, R2, 0x1f, RZ, 0xc0, !PT ;  /* 0x0000001f02ff7812 */ /* 0x004fda000780c0ff */
[----:B---3--:R-:W-:Y:S05]  /*f780*/  @!P0 BRA `(.L_x_11312) ;  /* 0x0000000000048947 */ /* 0x008fea0003800000 */
[----:B------:R-:W-:Y:S01]  /*f790*/  BPT.TRAP 0x1 ;  /* 0x000000040000795c */ /* 0x000fe20000300000 */
.L_x_11312:
[----:B------:R-:W-:Y:S01]  /*f7a0*/  R2UR UR11, R17 ;  /* 0x00000000110b72ca */ /* 0x000fe200000e0000 */
[----:B------:R-:W-:Y:S01]  /*f7b0*/  ULDC.64 UR4, c[0x0][0x198] ;  /* 0x0000660000047ab9 */ /* 0x000fe20000000a00 */
[----:B-----5:R-:W-:Y:S01]  /*f7c0*/  R2UR UR13, R16 ;  /* 0x00000000100d72ca */ /* 0x020fe200000e0000 */
[----:B------:R-:W-:Y:S01]  /*f7d0*/  UIADD3 UR4, UP0, UR4, 0x370, URZ ;  /* 0x0000037004047890 */ /* 0x000fe2000ff1e03f */
[----:B------:R-:W-:Y:S01]  /*f7e0*/  PLOP3.LUT P0, PT, PT, PT, PT, 0x80, 0x0 ;  /* 0x000000000000781c */ /* 0x000fe20003f0f070 */
[----:B------:R-:W-:Y:S02]  /*f7f0*/  UIADD3 UR8, UR38, 0x16a00, URZ ;  /* 0x00016a0026087890 */ /* 0x000fe4000fffe03f */
[----:B------:R-:W-:Y:S01]  /*f800*/  UIADD3 UR9, UR38, 0x31c30, URZ ;  /* 0x00031c3026097890 */ /* 0x000fe2000fffe03f */
[----:B------:R-:W-:Y:S01]  /*f810*/  P2R R22, PR, RZ, 0x1 ;  /* 0x00000001ff167803 */ /* 0x000fe20000000000 */
        /* <DEDUP_REMOVED lines=21> */
[----:B--2---:R-:W-:Y:S01]  /*f970*/  NOP ;  /* 0x0000000000007918 */ /* 0x004fe20000000000 */
.L_x_11308:
[----:B------:R-:W-:Y:S05]  /*f980*/  WARPSYNC.ALL ;  /* 0x0000000000007948 */ /* 0x000fea0003800000 */
[----:B-1----:R-:W1:Y:S01]  /*f990*/  S2R R0, SR_CTAID.Z ;  /* 0x0000000000007919 */ /* 0x002e620000002700 */
        /* <DEDUP_REMOVED lines=10> */
[----:B-1----:R-:W-:-:S03]  /*fa40*/  SHF.R.S32.HI R29, RZ, 0x1f, R0 ;  /* 0x0000001fff1d7819 */ /* 0x002fc60000011400 */
[----:B------:R-:W-:Y:S08]  /*fa50*/  @!P0 BRA `(.L_x_11313) ;  /* 0x0000000000408947 */ /* 0x000ff00003800000 */
        /* <DEDUP_REMOVED lines=16> */
.L_x_11313:
[----:B------:R-:W1:Y:S01]  /*fb60*/  LDC R14, c[0x0][0x448] ;  /* 0x00011200ff0e7b82 */ /* 0x000e620000000800 */
[----:B------:R-:W2:Y:S01]  /*fb70*/  S2R R20, SR_TID.X ;  /* 0x0000000000147919 */ /* 0x000ea20000002100 */
[----:B------:R-:W-:Y:S01]  /*fb80*/  SHF.R.U32.HI R11, RZ, 0x2, R28 ;  /* 0x00000002ff0b7819 */ /* 0x000fe2000001161c */
[----:B------:R-:W-:Y:S01]  /*fb90*/  UMOV UR4, UR40 ;  /* 0x0000002800047c82 */ /* 0x000fe20008000000 */
[----:B------:R-:W-:Y:S01]  /*fba0*/  UMOV UR5, UR42 ;  /* 0x0000002a00057c82 */ /* 0x000fe20008000000 */
[----:B------:R-:W3:Y:S01]  /*fbb0*/  S2R R12, SR_CTAID.X ;  /* 0x00000000000c7919 */ /* 0x000ee20000002500 */
[----:B------:R-:W-:Y:S01]  /*fbc0*/  ULDC.64 UR6, c[0x0][0x2c8] ;  /* 0x0000b20000067ab9 */ /* 0x000fe20000000a00 */
[----:B------:R-:W-:Y:S01]  /*fbd0*/  ULDC.64 UR8, c[0x0][0x280] ;  /* 0x0000a00000087ab9 */ /* 0x000fe20000000a00 */
[----:B------:R-:W4:Y:S01]  /*fbe0*/  S2R R21, SR_CTAID.Z ;  /* 0x0000000000157919 */ /* 0x000f220000002700 */
[----:B-1----:R-:W-:Y:S01]  /*fbf0*/  ISETP.NE.AND P0, PT, R14, 0x1, PT ;  /* 0x000000010e00780c */ /* 0x002fe20003f05270 */
[----:B--2---:R-:W-:-:S12]  /*fc00*/  IMAD.SHL.U32 R0, R20, 0x20, RZ ;  /* 0x0000002014007824 */ /* 0x004fd800078e00ff */
[----:B0-----:R-:W0:Y:S01]  /*fc10*/  @P0 LDC R5, c[0x0][0x44c] ;  /* 0x00011300ff050b82 */ /* 0x001e220000000800 */
[----:B------:R-:W-:-:S05]  /*fc20*/  LOP3.LUT R3, R11, 0x60, R0, 0xf8, !PT ;  /* 0x000000600b037812 */ /* 0x000fca00078ef800 */
[----:B---3--:R-:W-:Y:S02]  /*fc30*/  IMAD R0, R12, 0xc0, R3 ;  /* 0x000000c00c007824 */ /* 0x008fe400078e0203 */
[----:B------:R-:W1:Y:S02]  /*fc40*/  @P0 LDC R7, c[0x0][0x450] ;  /* 0x00011400ff070b82 */ /* 0x000e640000000800 */
[----:B------:R-:W-:-:S06]  /*fc50*/  VIADD R9, R0, 0x80 ;  /* 0x0000008000097836 */ /* 0x000fcc0000000000 */
[----:B------:R-:W2:Y:S08]  /*fc60*/  @P0 LDC R8, c[0x0][0x44c] ;  /* 0x00011300ff080b82 */ /* 0x000eb00000000800 */
[----:B------:R-:W3:Y:S01]  /*fc70*/  @P0 LDC R4, c[0x0][0x450] ;  /* 0x00011400ff040b82 */ /* 0x000ee20000000800 */
[----:B0-----:R-:W-:-:S04]  /*fc80*/  @P0 IMAD.HI.U32 R6, R0, R5, RZ ;  /* 0x0000000500060227 */ /* 0x001fc800078e00ff */
[----:B------:R-:W-:-:S03]  /*fc90*/  IMAD.MOV.U32 R5, RZ, RZ, R0 ;  /* 0x000000ffff057224 */ /* 0x000fc600078e0000 */
[----:B------:R-:W0:Y:S01]  /*fca0*/  LDC.64 R2, c[0x0][0x2e0] ;  /* 0x0000b800ff027b82 */ /* 0x000e220000000a00 */
[----:B-1----:R-:W-:Y:S02]  /*fcb0*/  @P0 SHF.R.U32.HI R5, RZ, R7, R6 ;  /* 0x00000007ff050219 */ /* 0x002fe40000011606 */
[----:B------:R-:W-:-:S03]  /*fcc0*/  SHF.R.U32.HI R6, RZ, 0x3, R20 ;  /* 0x00000003ff067819 */ /* 0x000fc60000011614 */
[----:B------:R-:W-:Y:S01]  /*fcd0*/  IMAD.MOV R13, RZ, RZ, -R5 ;  /* 0x000000ffff0d7224 */ /* 0x000fe200078e0a05 */
[----:B------:R-:W-:Y:S01]  /*fce0*/  LOP3.LUT R6, R6, 0x3, RZ, 0xc0, !PT ;  /* 0x0000000306067812 */ /* 0x000fe200078ec0ff */
[----:B--2---:R-:W-:-:S04]  /*fcf0*/  @P0 IMAD.HI.U32 R7, R9, R8, RZ ;  /* 0x0000000809070227 */ /* 0x004fc800078e00ff */
[----:B------:R-:W-:Y:S02]  /*fd00*/  IMAD.MOV.U32 R8, RZ, RZ, R9 ;  /* 0x000000ffff087224 */ /* 0x000fe400078e0009 */
[----:B------:R-:W-:Y:S01]  /*fd10*/  IMAD R13, R14, R13, R0 ;  /* 0x0000000d0e0d7224 */ /* 0x000fe200078e0200 */
[----:B---3--:R-:W-:-:S04]  /*fd20*/  @P0 SHF.R.U32.HI R8, RZ, R4, R7 ;  /* 0x00000004ff080219 */ /* 0x008fc80000011607 */
[----:B------:R-:W-:Y:S01]  /*fd30*/  SHF.R.S32.HI R0, RZ, 0x1f, R13 ;  /* 0x0000001fff007819 */ /* 0x000fe2000001140d */
[----:B------:R-:W-:Y:S02]  /*fd40*/  IMAD.MOV R10, RZ, RZ, -R8 ;  /* 0x000000ffff0a7224 */ /* 0x000fe400078e0a08 */
[-C--:B0-----:R-:W-:Y:S02]  /*fd50*/  IMAD R4, R29, R2.reuse, RZ ;  /* 0x000000021d047224 */ /* 0x081fe400078e02ff */
[----:B------:R-:W-:Y:S02]  /*fd60*/  IMAD R0, R0, UR6, RZ ;  /* 0x0000000600007c24 */ /* 0x000fe4000f8e02ff */
[C---:B----4-:R-:W-:Y:S01]  /*fd70*/  IMAD R7, R21.reuse, R3, R4 ;  /* 0x0000000315077224 */ /* 0x050fe200078e0204 */
[----:B------:R-:W-:Y:S01]  /*fd80*/  SHF.R.S32.HI R4, RZ, 0x1f, R5 ;  /* 0x0000001fff047819 */ /* 0x000fe20000011405 */
[----:B------:R-:W-:Y:S01]  /*fd90*/  IMAD.WIDE.U32 R2, R21, R2, UR4 ;  /* 0x0000000415027e25 */ /* 0x000fe2000f8e0002 */
[----:B------:R-:W-:-:S03]  /*fda0*/  ULDC.64 UR4, c[0x0][0x2d0] ;  /* 0x0000b40000047ab9 */ /* 0x000fc60000000a00 */
[----:B------:R-:W-:Y:S02]  /*fdb0*/  IMAD R4, R4, UR4, RZ ;  /* 0x0000000404047c24 */ /* 0x000fe4000f8e02ff */
[----:B------:R-:W-:Y:S02]  /*fdc0*/  IMAD.IADD R3, R3, 0x1, R7 ;  /* 0x0000000103037824 */ /* 0x000fe400078e0207 */
[C---:B------:R-:W-:Y:S02]  /*fdd0*/  IMAD R7, R5.reuse, UR5, R4 ;  /* 0x0000000505077c24 */ /* 0x040fe4000f8e0204 */
[----:B------:R-:W-:-:S04]  /*fde0*/  IMAD.WIDE.U32 R4, R5, UR4, R2 ;  /* 0x0000000405047c25 */ /* 0x000fc8000f8e0002 */
[----:B------:R-:W-:Y:S02]  /*fdf0*/  IMAD.IADD R5, R5, 0x1, R7 ;  /* 0x0000000105057824 */ /* 0x000fe400078e0207 */
[C---:B------:R-:W-:Y:S02]  /*fe00*/  IMAD R7, R13.reuse, UR7, R0 ;  /* 0x000000070d077c24 */ /* 0x040fe4000f8e0200 */
[----:B------:R-:W-:Y:S02]  /*fe10*/  IMAD.SHL.U32 R0, R20, 0x8, RZ ;  /* 0x0000000814007824 */ /* 0x000fe400078e00ff */
[----:B------:R-:W-:-:S03]  /*fe20*/  IMAD.WIDE.U32 R4, R13, UR6, R4 ;  /* 0x000000060d047c25 */ /* 0x000fc6000f8e0004 */
[----:B------:R-:W-:Y:S01]  /*fe30*/  LOP3.LUT R21, R0, 0x18, RZ, 0xc0, !PT ;  /* 0x0000001800157812 */ /* 0x000fe200078ec0ff */
        /* <DEDUP_REMOVED lines=30> */
[----:B------:R-:W0:Y:S01]  /*10020*/  LDC R4, c[0x0][0x448] ;  /* 0x00011200ff047b82 */ /* 0x000e220000000800 */
[----:B------:R-:W-:Y:S01]  /*10030*/  SHFL.IDX PT, R3, R7, RZ, 0x1c1f ;  /* 0x001c1fff07037589 */ /* 0x000fe200000e0000 */
[----:B------:R-:W-:Y:S01]  /*10040*/  ULDC UR4, c[0x0][0x288] ;  /* 0x0000a20000047ab9 */ /* 0x000fe20000000800 */
[----:B------:R-:W-:Y:S02]  /*10050*/  IMAD R8, R12, 0xc0, R11 ;  /* 0x000000c00c087824 */ /* 0x000fe400078e020b */
[----:B------:R-:W1:Y:S02]  /*10060*/  SHFL.IDX PT, R2, R6, RZ, 0x1c1f ;  /* 0x001c1fff06027589 */ /* 0x000e6400000e0000 */
[----:B------:R-:W-:Y:S02]  /*10070*/  VIADD R12, R8, 0x20 ;  /* 0x00000020080c7836 */ /* 0x000fe40000000000 */
[----:B------:R-:W-:Y:S04]  /*10080*/  SHFL.IDX PT, R5, R7, 0x1, 0x1c1f ;  /* 0x003c1f0007057f89 */ /* 0x000fe800000e0000 */
[----:B------:R-:W-:Y:S01]  /*10090*/  SHFL.IDX PT, R14, R6, 0x2, 0x1c1f ;  /* 0x005c1f00060e7f89 */ /* 0x000fe200000e0000 */
[----:B0-----:R-:W-:-:S03]  /*100a0*/  IMAD R9, R4, UR4, RZ ;  /* 0x0000000404097c24 */ /* 0x001fc6000f8e02ff */
[----:B------:R-:W0:Y:S02]  /*100b0*/  SHFL.IDX PT, R4, R6, 0x1, 0x1c1f ;  /* 0x003c1f0006047f89 */ /* 0x000e2400000e0000 */
[----:B------:R-:W-:-:S13]  /*100c0*/  ISETP.GE.AND P3, PT, R8, R9, PT ;  /* 0x000000090800720c */ /* 0x000fda0003f66270 */
[----:B-1----:R-:W-:Y:S01]  /*100d0*/  @!P3 IMAD.WIDE.U32 R2, R21, 0x2, R2 ;  /* 0x000000021502b825 */ /* 0x002fe200078e0002 */
[----:B------:R-:W-:-:S05]  /*100e0*/  @!P3 LEA R29, R0, UR38, 0x1 ;  /* 0x00000026001dbc11 */ /* 0x000fca000f8e08ff */
        /* <DEDUP_REMOVED lines=8> */
[----:B0-----:R-:W-:Y:S01]  /*10170*/  @!P3 IMAD.WIDE.U32 R4, R21, 0x2, R4 ;  /* 0x000000021504b825 */ /* 0x001fe200078e0004 */
[----:B------:R-:W-:Y:S01]  /*10180*/  @!P3 LEA R29, R0, UR38, 0x1 ;  /* 0x00000026001dbc11 */ /* 0x000fe2000f8e08ff */
[----:B------:R-:W-:Y:S04]  /*10190*/  SHFL.IDX PT, R7, R7, 0x3, 0x1c1f ;  /* 0x007c1f0007077f89 */ /* 0x000fe800000e0000 */
[----:B------:R-:W-:Y:S04]  /*101a0*/  @!P3 LDGSTS.E.BYPASS.LTC128B.128 [R29+0xe200], desc[UR60][R4.64], !P2 ;  /* 0x0e200000041dbfae */ /* 0x000fe8000d101d7c */
[----:B------:R-:W-:Y:S04]  /*101b0*/  @!P3 LDGSTS.E.BYPASS.LTC128B.128 [R29+0x11200], desc[UR60][R4.64+0x40], !P0 ;  /* 0x11200040041dbfae */ /* 0x000fe8000c101d7c */
[----:B------:R0:W-:Y:S01]  /*101c0*/  @!P3 LDGSTS.E.BYPASS.LTC128B.128 [R29+0x14200], desc[UR60][R4.64+0x80], !P1 ;  /* 0x14200080041dbfae */ /* 0x0001e2000c901d7c */
[----:B------:R-:W-:Y:S01]  /*101d0*/  ISETP.GE.AND P3, PT, R12, R9, PT ;  /* 0x000000090c00720c */ /* 0x000fe20003f66270 */
[----:B-1----:R-:W-:-:S02]  /*101e0*/  IMAD.MOV.U32 R3, RZ, RZ, R2 ;  /* 0x000000ffff037224 */ /* 0x002fc400078e0002 */
[----:B------:R-:W-:Y:S02]  /*101f0*/  IMAD.MOV.U32 R2, RZ, RZ, R14 ;  /* 0x000000ffff027224 */ /* 0x000fe400078e000e */
[----:B------:R-:W1:Y:S01]  /*10200*/  SHFL.IDX PT, R14, R6, 0x3, 0x1c1f ;  /* 0x007c1f00060e7f89 */ /* 0x000e6200000e0000 */
[----:B0-----:R-:W-:Y:S01]  /*10210*/  @!P4 LEA R5, R0, UR38, 0x1 ;  /* 0x000000260005cc11 */ /* 0x001fe2000f8e08ff */
[----:B------:R-:W-:Y:S02]  /*10220*/  @!P4 IMAD.WIDE.U32 R2, R21, 0x2, R2 ;  /* 0x000000021502c825 */ /* 0x000fe400078e0002 */
[----:B------:R-:W-:Y:S02]  /*10230*/  SHFL.IDX PT, R29, R10, RZ, 0x1c1f ;  /* 0x001c1fff0a1d7589 */ /* 0x000fe400000e0000 */
[----:B------:R-:W-:Y:S02]  /*10240*/  VIADD R4, R8, 0x80 ;  /* 0x0000008008047836 */ /* 0x000fe40000000000 */
[----:B------:R-:W0:Y:S04]  /*10250*/  SHFL.IDX PT, R6, R20, RZ, 0x1c1f ;  /* 0x001c1fff14067589 */ /* 0x000e2800000e0000 */
[----:B------:R-:W-:Y:S04]  /*10260*/  @!P4 LDGSTS.E.BYPASS.LTC128B.128 [R5+0xea00], desc[UR60][R2.64], !P2 ;  /* 0x0ea000000205cfae */ /* 0x000fe8000d101d7c */
[----:B------:R-:W-:Y:S04]  /*10270*/  @!P4 LDGSTS.E.BYPASS.LTC128B.128 [R5+0x11a00], desc[UR60][R2.64+0x40], !P0 ;  /* 0x11a000400205cfae */ /* 0x000fe8000c101d7c */
[----:B------:R2:W-:Y:S01]  /*10280*/  @!P4 LDGSTS.E.BYPASS.LTC128B.128 [R5+0x14a00], desc[UR60][R2.64+0x80], !P1 ;  /* 0x14a000800205cfae */ /* 0x0005e2000c901d7c */
[----:B------:R-:W-:Y:S01]  /*10290*/  ISETP.GE.AND P4, PT, R4, R9, PT ;  /* 0x000000090400720c */ /* 0x000fe20003f86270 */
[----:B-1----:R-:W-:-:S02]  /*102a0*/  IMAD.MOV.U32 R4, RZ, RZ, R14 ;  /* 0x000000ffff047224 */ /* 0x002fc400078e000e */
[----:B------:R-:W1:Y:S04]  /*102b0*/  SHFL.IDX PT, R10, R10, 0x1, 0x1c1f ;  /* 0x003c1f000a0a7f89 */ /* 0x000e6800000e0000 */
[----:B------:R3:W4:Y:S01]  /*102c0*/  SHFL.IDX PT, R14, R20, 0x1, 0x1c1f ;  /* 0x003c1f00140e7f89 */ /* 0x00072200000e0000 */
[----:B--2---:R-:W-:Y:S01]  /*102d0*/  IMAD.MOV.U32 R5, RZ, RZ, R7 ;  /* 0x000000ffff057224 */ /* 0x004fe200078e0007 */
[C---:B------:R-:W-:Y:S01]  /*102e0*/  @!P3 LEA R7, R0.reuse, UR38, 0x1 ;  /* 0x000000260007bc11 */ /* 0x040fe2000f8e08ff */
[----:B0-----:R-:W-:Y:S02]  /*102f0*/  IMAD.MOV.U32 R2, RZ, RZ, R6 ;  /* 0x000000ffff027224 */ /* 0x001fe400078e0006 */
        /* <DEDUP_REMOVED lines=10> */
[----:B-1--4-:R3:W-:Y:S02]  /*103a0*/  @!P4 LDGSTS.E.BYPASS.LTC128B.128 [R29+0x15a00], desc[UR60][R2.64+0x80], !P1 ;  /* 0x15a00080021dcfae */ /* 0x0127e4000c901d7c */
.L_x_11408:
[----:B------:R-:W-:Y:S01]  /*103b0*/  VIADD R8, R8, 0xa0 ;  /* 0x000000a008087836 */ /* 0x000fe20000000000 */
[----:B------:R-:W-:Y:S01]  /*103c0*/  BSSY B0, `(.L_x_11315) ;  /* 0x000000e000007945 */ /* 0x000fe20003800000 */
[----:B---3--:R-:W-:Y:S02]  /*103d0*/  IMAD.MOV.U32 R4, RZ, RZ, 0x1 ;  /* 0x00000001ff047424 */ /* 0x008fe400078e00ff */
        /* <DEDUP_REMOVED lines=12> */
.L_x_11316:
[----:B------:R-:W-:Y:S05]  /*104a0*/  BSYNC B0 ;  /* 0x0000000000007941 */ /* 0x000fea0003800000 */
.L_x_11315:
        /* <DEDUP_REMOVED lines=10> */
.L_x_11409:
[----:B0-----:R-:W-:Y:S01]  /*10550*/  IMAD.MOV.U32 R0, RZ, RZ, RZ ;  /* 0x000000ffff007224 */ /* 0x001fe200078e00ff */
[----:B------:R-:W-:Y:S06]  /*10560*/  @!P1 BRA `(.L_x_11318) ;  /* 0x0000001c00609947 */ /* 0x000fec0003800000 */
[----:B------:R-:W-:Y:S01]  /*10570*/  UIADD3 UR4, UR43, 0x1, URZ ;  /* 0x000000012b047890 */ /* 0x000fe2000fffe03f */
[----:B------:R-:W0:Y:S01]  /*10580*/  S2R R4, SR_TID.X ;  /* 0x0000000000047919 */ /* 0x000e220000002100 */
[----:B------:R-:W-:Y:S01]  /*10590*/  LOP3.LUT R24, RZ, R24, RZ, 0x33, !PT ;  /* 0x00000018ff187212 */ /* 0x000fe200078e33ff */
[----:B------:R-:W-:-:S03]  /*105a0*/  IMAD.MOV.U32 R6, RZ, RZ, 0x1 ;  /* 0x00000001ff067424 */ /* 0x000fc600078e00ff */
[----:B------:R-:W-:-:S05]  /*105b0*/  IMAD R25, R25, UR4, RZ ;  /* 0x0000000419197c24 */ /* 0x000fca000f8e02ff */
[----:B------:R-:W-:-:S04]  /*105c0*/  VIMNMX R25, R25, UR39, PT ;  /* 0x0000002719197c48 */ /* 0x000fc8000bfe0100 */
[----:B------:R-:W-:Y:S01]  /*105d0*/  LOP3.LUT R2, RZ, R25, RZ, 0x33, !PT ;  /* 0x00000019ff027212 */ /* 0x000fe200078e33ff */
[----:B------:R-:W-:-:S05]  /*105e0*/  IMAD.MOV R3, RZ, RZ, -R25 ;  /* 0x000000ffff037224 */ /* 0x000fca00078e0a19 */
[----:B------:R-:W-:-:S05]  /*105f0*/  VIADDMNMX R24, R3, 0x1, R24, !PT ;  /* 0x0000000103187846 */ /* 0x000fca0007800118 */
        /* <DEDUP_REMOVED lines=11> */
.L_x_11354:
[----:B------:R-:W-:Y:S01]  /*106b0*/  ISETP.NE.AND P0, PT, R22, RZ, PT ;  /* 0x000000ff1600720c */ /* 0x000fe20003f05270 */
[----:B------:R-:W-:Y:S01]  /*106c0*/  VIADD R9, R9, 0xfffffffe ;  /* 0xfffffffe09097836 */ /* 0x000fe20000000000 */
[----:B------:R-:W-:Y:S04]  /*106d0*/  BSSY B1, `(.L_x_11320) ;  /* 0x0000093000017945 */ /* 0x000fe80003800000 */
[----:B------:R-:W-:-:S07]  /*106e0*/  ISETP.NE.AND P1, PT, R9, RZ, PT ;  /* 0x000000ff0900720c */ /* 0x000fce0003f25270 */
[----:B------:R-:W-:Y:S06]  /*106f0*/  @!P0 BRA `(.L_x_11321) ;  /* 0x0000000800408947 */ /* 0x000fec0003800000 */
[----:B------:R-:W-:Y:S01]  /*10700*/  ISETP.NE.AND P0, PT, R23, RZ, PT ;  /* 0x000000ff1700720c */ /* 0x000fe20003f05270 */
[----:B------:R-:W-:Y:S01]  /*10710*/  IMAD.MOV.U32 R13, RZ, RZ, R8 ;  /* 0x000000ffff0d7224 */ /* 0x000fe200078e0008 */
        /* <DEDUP_REMOVED lines=21> */
.L_x_11322:
[----:B------:R-:W1:Y:S01]  /*10870*/  SYNCS.PHASECHK.TRANS64.TRYWAIT P0, [UR38+0x31c48], R6 ;  /* 0x031c4806ff0075a7 */ /* 0x000e620008000166 */
[----:B------:R-:W-:Y:S01]  /*10880*/  BSSY B2, `(.L_x_11323) ;  /* 0x0000003000027945 */ /* 0x000fe20003800000 */
[----:B------:R-:W-:-:S03]  /*10890*/  ISETP.NE.AND P2, PT, R28, RZ, PT ;  /* 0x000000ff1c00720c */ /* 0x000fc60003f45270 */
[----:B-1----:R-:W-:Y:S10]  /*108a0*/  @!P0 BRA `(.L_x_11324) ;  /* 0x0000002c00888947 */ /* 0x002ff40003800000 */
.L_x_11410:
[----:B------:R-:W-:Y:S05]  /*108b0*/  BSYNC B2 ;  /* 0x0000000000027941 */ /* 0x000fea0003800000 */
.L_x_11323:
[----:B------:R-:W-:Y:S04]  /*108c0*/  BSSY B2, `(.L_x_11325) ;  /* 0x0000007000027945 */ /* 0x000fe80003800000 */
[----:B------:R-:W-:Y:S05]  /*108d0*/  @P2 BRA `(.L_x_11326) ;  /* 0x0000000000142947 */ /* 0x000fea0003800000 */
[----:B------:R-:W-:Y:S01]  /*108e0*/  ISETP.NE.AND P0, PT, R7, RZ, PT ;  /* 0x000000ff0700720c */ /* 0x000fe20003f05270 */
[----:B------:R-:W-:-:S04]  /*108f0*/  IMAD.MOV.U32 R2, RZ, RZ, 0x6c00 ;  /* 0x00006c00ff027424 */ /* 0x000fc800078e00ff */
[----:B------:R2:W-:Y:S08]  /*10900*/  SYNCS.ARRIVE.TRANS64 RZ, [UR38+0x31c38], R2 ;  /* 0x031c3802ffff79a7 */ /* 0x0005f00008000026 */
[----:B--2---:R-:W-:Y:S05]  /*10910*/  @!P0 BRA `(.L_x_11326) ;  /* 0x0000000000048947 */ /* 0x004fea0003800000 */
[----:B------:R-:W-:Y:S01]  /*10920*/  BPT.TRAP 0x1 ;  /* 0x000000040000795c */ /* 0x000fe20000300000 */
.L_x_11326:
[----:B------:R-:W-:Y:S05]  /*10930*/  BSYNC B2 ;  /* 0x0000000000027941 */ /* 0x000fea0003800000 */
.L_x_11325:
        /* <DEDUP_REMOVED lines=11> */
.L_x_11327:
        /* <DEDUP_REMOVED lines=13> */
.L_x_11328:
        /* <DEDUP_REMOVED lines=15> */
.L_x_11329:
        /* <DEDUP_REMOVED lines=12> */
.L_x_11411:
[----:B------:R-:W-:Y:S05]  /*10c70*/  BSYNC B2 ;  /* 0x0000000000027941 */ /* 0x000fea0003800000 */
.L_x_11330:
        /* <DEDUP_REMOVED lines=9> */
.L_x_11333:
[----:B------:R-:W-:Y:S05]  /*10d10*/  BSYNC B2 ;  /* 0x0000000000027941 */ /* 0x000fea0003800000 */
.L_x_11332:
        /* <DEDUP_REMOVED lines=10> */
.L_x_11334:
        /* <DEDUP_REMOVED lines=13> */
.L_x_11335:
        /* <DEDUP_REMOVED lines=13> */
.L_x_11336:
        /* <DEDUP_REMOVED lines=10> */
.L_x_11321:
[----:B------:R-:W-:Y:S05]  /*11000*/  BSYNC B1 ;  /* 0x0000000000017941 */ /* 0x000fea0003800000 */
.L_x_11320:
[----:B------:R-:W-:Y:S01]  /*11010*/  ISETP.NE.AND P0, PT, R22, RZ, PT ;  /* 0x000000ff1600720c */ /* 0x000fe20003f05270 */
[----:B------:R-:W-:Y:S01]  /*11020*/  BSSY B1, `(.L_x_11337) ;  /* 0x0000093000017945 */ /* 0x000fe20003800000 */
[----:B------:R-:W-:-:S11]  /*11030*/  LOP3.LUT R6, R11, 0x1, RZ, 0x3c, !PT ;  /* 0x000000010b067812 */ /* 0x000fd600078e3cff */
[----:B------:R-:W-:Y:S05]  /*11040*/  @!P0 BRA `(.L_x_11338) ;  /* 0x0000000800408947 */ /* 0x000fea0003800000 */
[----:B------:R-:W-:Y:S01]  /*11050*/  ISETP.NE.AND P0, PT, R23, RZ, PT ;  /* 0x000000ff1700720c */ /* 0x000fe20003f05270 */
[----:B------:R-:W-:Y:S01]  /*11060*/  VIADD R13, R8, 0xffffffff ;  /* 0xffffffff080d7836 */ /* 0x000fe20000000000 */
        /* <DEDUP_REMOVED lines=21> */
.L_x_11339:
[----:B------:R-:W1:Y:S01]  /*111c0*/  SYNCS.PHASECHK.TRANS64.TRYWAIT P0, [UR38+0x31c40], R12 ;  /* 0x031c400cff0075a7 */ /* 0x000e620008000166 */
[----:B------:R-:W-:Y:S01]  /*111d0*/  BSSY B2, `(.L_x_11340) ;  /* 0x0000003000027945 */ /* 0x000fe20003800000 */
[----:B------:R-:W-:-:S03]  /*111e0*/  ISETP.NE.AND P2, PT, R28, RZ, PT ;  /* 0x000000ff1c00720c */ /* 0x000fc60003f45270 */
[----:B-1----:R-:W-:Y:S10]  /*111f0*/  @!P0 BRA `(.L_x_11341) ;  /* 0x0000002400648947 */ /* 0x002ff40003800000 */
.L_x_11412:
[----:B------:R-:W-:Y:S05]  /*11200*/  BSYNC B2 ;  /* 0x0000000000027941 */ /* 0x000fea0003800000 */
.L_x_11340:
[----:B------:R-:W-:Y:S04]  /*11210*/  BSSY B2, `(.L_x_11342) ;  /* 0x0000007000027945 */ /* 0x000fe80003800000 */
[----:B------:R-:W-:Y:S05]  /*11220*/  @P2 BRA `(.L_x_11343) ;  /* 0x0000000000142947 */ /* 0x000fea0003800000 */
[----:B------:R-:W-:Y:S01]  /*11230*/  ISETP.NE.AND P0, PT, R7, RZ, PT ;  /* 0x000000ff0700720c */ /* 0x000fe20003f05270 */
[----:B------:R-:W-:-:S04]  /*11240*/  IMAD.MOV.U32 R2, RZ, RZ, 0x6c00 ;  /* 0x00006c00ff027424 */ /* 0x000fc800078e00ff */
[----:B------:R2:W-:Y:S08]  /*11250*/  SYNCS.ARRIVE.TRANS64 RZ, [UR38+0x31c30], R2 ;  /* 0x031c3002ffff79a7 */ /* 0x0005f00008000026 */
[----:B--2---:R-:W-:Y:S05]  /*11260*/  @!P0 BRA `(.L_x_11343) ;  /* 0x0000000000048947 */ /* 0x004fea0003800000 */
[----:B------:R-:W-:Y:S01]  /*11270*/  BPT.TRAP 0x1 ;  /* 0x000000040000795c */ /* 0x000fe20000300000 */
.L_x_11343:
[----:B------:R-:W-:Y:S05]  /*11280*/  BSYNC B2 ;  /* 0x0000000000027941 */ /* 0x000fea0003800000 */
.L_x_11342:
        /* <DEDUP_REMOVED lines=11> */
.L_x_11344:
        /* <DEDUP_REMOVED lines=14> */
.L_x_11345:
        /* <DEDUP_REMOVED lines=14> */
.L_x_11346:
        /* <DEDUP_REMOVED lines=12> */
.L_x_11413:
[----:B------:R-:W-:Y:S05]  /*115c0*/  BSYNC B2 ;  /* 0x0000000000027941 */ /* 0x000fea0003800000 */
.L_x_11347:
        /* <DEDUP_REMOVED lines=9> */
.L_x_11350:
[----:B------:R-:W-:Y:S05]  /*11660*/  BSYNC B2 ;  /* 0x0000000000027941 */ /* 0x000fea0003800000 */
.L_x_11349:
        /* <DEDUP_REMOVED lines=10> */
.L_x_11351:
        /* <DEDUP_REMOVED lines=13> */
.L_x_11352:
        /* <DEDUP_REMOVED lines=13> */
.L_x_11353:
        /* <DEDUP_REMOVED lines=10> */
.L_x_11338:
[----:B------:R-:W-:Y:S05]  /*11950*/  BSYNC B1 ;  /* 0x0000000000017941 */ /* 0x000fea0003800000 */
.L_x_11337:
[----:B------:R-:W-:Y:S02]  /*11960*/  VIADD R8, R8, 0xfffffffe ;  /* 0xfffffffe08087836 */ /* 0x000fe40000000000 */
[----:B------:R-:W-:Y:S01]  /*11970*/  IMAD.MOV.U32 R11, RZ, RZ, R6 ;  /* 0x000000ffff0b7224 */ /* 0x000fe200078e0006 */
[----:B------:R-:W-:Y:S06]  /*11980*/  @P1 BRA `(.L_x_11354) ;  /* 0xffffffec00481947 */ /* 0x000fec000383ffff */
[----:B------:R-:W-:Y:S05]  /*11990*/  BSYNC B0 ;  /* 0x0000000000007941 */ /* 0x000fea0003800000 */
.L_x_11319:
[----:B------:R-:W-:Y:S01]  /*119a0*/  ISETP.NE.AND P0, PT, R10, RZ, PT ;  /* 0x000000ff0a00720c */ /* 0x000fe20003f05270 */
[----:B------:R-:W-:-:S12]  /*119b0*/  BSSY B0, `(.L_x_11318) ;  /* 0x0000093000007945 */ /* 0x000fd80003800000 */
[----:B------:R-:W-:Y:S05]  /*119c0*/  @!P0 BRA `(.L_x_11355) ;  /* 0x0000000800448947 */ /* 0x000fea0003800000 */
[----:B------:R-:W-:Y:S01]  /*119d0*/  ISETP.NE.AND P1, PT, R22, RZ, PT ;  /* 0x000000ff1600720c */ /* 0x000fe20003f25270 */
[----:B------:R-:W-:-:S12]  /*119e0*/  IMAD.MOV.U32 R0, RZ, RZ, 0x1 ;  /* 0x00000001ff007424 */ /* 0x000fd800078e00ff */
[----:B------:R-:W-:Y:S05]  /*119f0*/  @!P1 BRA `(.L_x_11355) ;  /* 0x0000000800389947 */ /* 0x000fea0003800000 */
[----:B------:R-:W-:Y:S02]  /*11a00*/  ISETP.NE.AND P1, PT, R23, RZ, PT ;  /* 0x000000ff1700720c */ /* 0x000fe40003f25270 */
        /* <DEDUP_REMOVED lines=21> */
.L_x_11356:
[----:B------:R-:W1:Y:S01]  /*11b60*/  SYNCS.PHASECHK.TRANS64.TRYWAIT P0, [UR38+0x31c48], R9 ;  /* 0x031c4809ff0075a7 */ /* 0x000e620008000166 */
[----:B------:R-:W-:Y:S01]  /*11b70*/  BSSY B1, `(.L_x_11357) ;  /* 0x0000003000017945 */ /* 0x000fe20003800000 */
[----:B------:R-:W-:-:S03]  /*11b80*/  ISETP.NE.AND P1, PT, R28, RZ, PT ;  /* 0x000000ff1c00720c */ /* 0x000fc60003f25270 */
[----:B-1----:R-:W-:Y:S10]  /*11b90*/  @!P0 BRA `(.L_x_11358) ;  /* 0x0000001c002c8947 */ /* 0x002ff40003800000 */
.L_x_11414:
[----:B------:R-:W-:Y:S05]  /*11ba0*/  BSYNC B1 ;  /* 0x0000000000017941 */ /* 0x000fea0003800000 */
.L_x_11357:
[----:B------:R-:W-:Y:S04]  /*11bb0*/  BSSY B1, `(.L_x_11359) ;  /* 0x0000007000017945 */ /* 0x000fe80003800000 */
[----:B------:R-:W-:Y:S05]  /*11bc0*/  @P1 BRA `(.L_x_11360) ;  /* 0x0000000000141947 */ /* 0x000fea0003800000 */
[----:B------:R-:W-:Y:S01]  /*11bd0*/  ISETP.NE.AND P0, PT, R7, RZ, PT ;  /* 0x000000ff0700720c */ /* 0x000fe20003f05270 */
[----:B-1----:R-:W-:-:S04]  /*11be0*/  IMAD.MOV.U32 R2, RZ, RZ, 0x6c00 ;  /* 0x00006c00ff027424 */ /* 0x002fc800078e00ff */
[----:B------:R2:W-:Y:S08]  /*11bf0*/  SYNCS.ARRIVE.TRANS64 RZ, [UR38+0x31c38], R2 ;  /* 0x031c3802ffff79a7 */ /* 0x0005f00008000026 */
[----:B--2---:R-:W-:Y:S05]  /*11c00*/  @!P0 BRA `(.L_x_11360) ;  /* 0x0000000000048947 */ /* 0x004fea0003800000 */
[----:B------:R-:W-:Y:S01]  /*11c10*/  BPT.TRAP 0x1 ;  /* 0x000000040000795c */ /* 0x000fe20000300000 */
.L_x_11360:
[----:B------:R-:W-:Y:S05]  /*11c20*/  BSYNC B1 ;  /* 0x0000000000017941 */ /* 0x000fea0003800000 */
.L_x_11359:
        /* <DEDUP_REMOVED lines=11> */
.L_x_11361:
        /* <DEDUP_REMOVED lines=14> */
.L_x_11362:
        /* <DEDUP_REMOVED lines=14> */
.L_x_11363:
        /* <DEDUP_REMOVED lines=11> */
.L_x_11415:
[----:B------:R-:W-:Y:S05]  /*11f50*/  BSYNC B1 ;  /* 0x0000000000017941 */ /* 0x000fea0003800000 */
.L_x_11364:
        /* <DEDUP_REMOVED lines=9> */
.L_x_11367:
[----:B------:R-:W-:Y:S05]  /*11ff0*/  BSYNC B1 ;  /* 0x0000000000017941 */ /* 0x000fea0003800000 */
.L_x_11366:
        /* <DEDUP_REMOVED lines=10> */
.L_x_11368:
        /* <DEDUP_REMOVED lines=13> */
.L_x_11369:
        /* <DEDUP_REMOVED lines=13> */
.L_x_11370:
        /* <DEDUP_REMOVED lines=10> */
.L_x_11355:
[----:B------:R-:W-:Y:S05]  /*122e0*/  BSYNC B0 ;  /* 0x0000000000007941 */ /* 0x000fea0003800000 */
.L_x_11318:
[----:B------:R-:W-:Y:S01]  /*122f0*/  ISETP.NE.AND P0, PT, R22, RZ, PT ;  /* 0x000000ff1600720c */ /* 0x000fe20003f05270 */
        /* <DEDUP_REMOVED lines=8> */
.L_x_11416:
[----:B------:R-:W-:Y:S05]  /*12380*/  BSYNC B1 ;  /* 0x0000000000017941 */ /* 0x000fea0003800000 */
.L_x_11373:
        /* <DEDUP_REMOVED lines=8> */
.L_x_11376:
[----:B------:R-:W-:Y:S05]  /*12410*/  BSYNC B1 ;  /* 0x0000000000017941 */ /* 0x000fea0003800000 */
.L_x_11375:
        /* <DEDUP_REMOVED lines=13> */
.L_x_11377:
        /* <DEDUP_REMOVED lines=13> */
.L_x_11378:
        /* <DEDUP_REMOVED lines=13> */
.L_x_11379:
        /* <DEDUP_REMOVED lines=8> */
.L_x_11372:
[----:B------:R-:W-:Y:S05]  /*12710*/  BSYNC B0 ;  /* 0x0000000000007941 */ /* 0x000fea0003800000 */
.L_x_11371:
[----:B------:R-:W-:Y:S02]  /*12720*/  VIADD R0, R0, 0x1 ;  /* 0x0000000100007836 */ /* 0x000fe40000000000 */
[----:B0-----:R-:W-:-:S03]  /*12730*/  IMAD.MOV.U32 R2, RZ, RZ, RZ ;  /* 0x000000ffff027224 */ /* 0x001fc600078e00ff */
[----:B------:R-:W-:-:S04]  /*12740*/  ISETP.NE.AND P0, PT, R0, 0x2, PT ;  /* 0x000000020000780c */ /* 0x000fc80003f05270 */
[----:B------:R-:W-:Y:S02]  /*12750*/  SEL R3, RZ, 0x1, P0 ;  /* 0x00000001ff037807 */ /* 0x000fe40000000000 */
[----:B------:R-:W-:Y:S02]  /*12760*/  SEL R0, R0, RZ, P0 ;  /* 0x000000ff00007207 */ /* 0x000fe40000000000 */
[----:B------:R-:W-:-:S07]  /*12770*/  LOP3.LUT R6, R6, R3, RZ, 0x3c, !PT ;  /* 0x0000000306067212 */ /* 0x000fce00078e3cff */
.L_x_11302:
[----:B------:R-:W0:Y:S01]  /*12780*/  S2R R4, SR_CgaCtaId ;  /* 0x0000000000047919 */ /* 0x000e220000008800 */
[----:B------:R-:W-:Y:S02]  /*12790*/  MOV R3, 0x400 ;  /* 0x0000040000037802 */ /* 0x000fe40000000f00 */
[----:B------:R-:W-:Y:S02]  /*127a0*/  SHF.L.U32 R2, R2, 0x1f, RZ ;  /* 0x0000001f02027819 */ /* 0x000fe400000006ff */
[----:B0-----:R-:W-:-:S04]  /*127b0*/  LEA R7, R4, R3, 0x18 ;  /* 0x0000000304077211 */ /* 0x001fc800078ec0ff */
[----:B------:R-:W0:Y:S02]  /*127c0*/  SYNCS.PHASECHK.TRANS64.TRYWAIT P0, [R7+URZ+0x31c20], R2 ;  /* 0x031c2002070075a7 */ /* 0x000e24000800017f */
[----:B0-----:R-:W-:Y:S05]  /*127d0*/  @!P0 BRA `(.L_x_11380) ;  /* 0x0000001000608947 */ /* 0x001fea0003800000 */
.L_x_11417:
[----:B------:R-:W-:-:S03]  /*127e0*/  UMOV UR4, 0xffffffff ;  /* 0xffffffff00047882 */ /* 0x000fc60000000000 */
[----:B------:R-:W-:Y:S05]  /*127f0*/  BRA.DIV UR4, `(.L_x_11381) ;  /* 0x00000012046c7947 */ /* 0x000fea000b800000 */
[----:B0-----:R-:W0:Y:S02]  /*12800*/  S2R R2, SR_TID.X ;  /* 0x0000000000027919 */ /* 0x001e240000002100 */
[----:B0-----:R-:W-:-:S04]  /*12810*/  SHF.R.U32.HI R2, RZ, 0x5, R2 ;  /* 0x00000005ff027819 */ /* 0x001fc80000011602 */
[----:B------:R-:W-:-:S05]  /*12820*/  LOP3.LUT R2, R2, 0x3, RZ, 0xc0, !PT ;  /* 0x0000000302027812 */ /* 0x000fca00078ec0ff */
[----:B------:R0:W1:Y:S02]  /*12830*/  SHFL.IDX PT, R14, R2, RZ, 0x1f ;  /* 0x00001fff020e7589 */ /* 0x00006400000e0000 */
.L_x_11420:
[----:B-1----:R-:W-:-:S13]  /*12840*/  ISETP.NE.AND P0, PT, R14, RZ, PT ;  /* 0x000000ff0e00720c */ /* 0x002fda0003f05270 */
[----:B------:R-:W-:Y:S05]  /*12850*/  @P0 BRA `(.L_x_11264) ;  /* 0x0000000000840947 */ /* 0x000fea0003800000 */
[----:B------:R-:W-:-:S03]  /*12860*/  UMOV UR4, 0xffffffff ;  /* 0xffffffff00047882 */ /* 0x000fc60000000000 */
[----:B------:R-:W-:Y:S05]  /*12870*/  BRA.DIV UR4, `(.L_x_11382) ;  /* 0x0000001204807947 */ /* 0x000fea000b800000 */
[----:B------:R-:W-:-:S13]  /*12880*/  ELECT P6, URZ, PT ;  /* 0x00000000003f782f */ /* 0x000fda00038c0000 */
.L_x_11423:
[----:B------:R-:W-:Y:S05]  /*12890*/  @!P6 BRA `(.L_x_11264) ;  /* 0x000000000074e947 */ /* 0x000fea0003800000 */
[----:B------:R-:W-:-:S04]  /*128a0*/  LOP3.LUT R27, R27, 0x2, RZ, 0xfc, !PT ;  /* 0x000000021b1b7812 */ /* 0x000fc800078efcff */
[----:B------:R-:W-:-:S13]  /*128b0*/  ISETP.NE.AND P2, PT, R27, 0x3, PT ;  /* 0x000000031b00780c */ /* 0x000fda0003f45270 */
[----:B------:R-:W-:Y:S05]  /*128c0*/  @!P2 BRA `(.L_x_11383) ;  /* 0x000000000004a947 */ /* 0x000fea0003800000 */
[----:B------:R-:W-:Y:S01]  /*128d0*/  BPT.TRAP 0x1 ;  /* 0x000000040000795c */ /* 0x000fe20000300000 */
.L_x_11383:
        /* <DEDUP_REMOVED lines=12> */
.L_x_11424:
[----:B------:R-:W1:Y:S02]  /*129a0*/  SYNCS.PHASECHK.TRANS64.TRYWAIT P0, [R3+URZ], R2 ;  /* 0x00000002030075a7 */ /* 0x000e64000800017f */
[----:B-1----:R-:W-:Y:S05]  /*129b0*/  @!P0 BRA `(.L_x_11385) ;  /* 0x0000001000648947 */ /* 0x002fea0003800000 */
.L_x_11425:
[----:B------:R-:W-:Y:S05]  /*129c0*/  @!P2 BRA `(.L_x_11386) ;  /* 0x000000000004a947 */ /* 0x000fea0003800000 */
[----:B------:R-:W-:Y:S01]  /*129d0*/  BPT.TRAP 0x1 ;  /* 0x000000040000795c */ /* 0x000fe20000300000 */
.L_x_11386:
[----:B-1----:R-:W-:-:S04]  /*129e0*/  VIADD R3, R7, 0x31c60 ;  /* 0x00031c6007037836 */ /* 0x002fc80000000000 */
[----:B0-----:R-:W-:-:S04]  /*129f0*/  IMAD R5, R0, 0x8, R3 ;  /* 0x0000000800057824 */ /* 0x001fc800078e0203 */
[----:B------:R-:W0:Y:S02]  /*12a00*/  SYNCS.PHASECHK.TRANS64.TRYWAIT P0, [R5+URZ], R4 ;  /* 0x00000004050075a7 */ /* 0x000e24000800017f */
[----:B0-----:R-:W-:Y:S05]  /*12a10*/  @!P0 BRA `(.L_x_11387) ;  /* 0x0000001000608947 */ /* 0x001fea0003800000 */
.L_x_11426:
[----:B------:R-:W-:-:S07]  /*12a20*/  IMAD R3, R8, 0x8, R3 ;  /* 0x0000000808037824 */ /* 0x000fce00078e0203 */
.L_x_11388:
[----:B-1----:R1:W2:Y:S02]  /*12a30*/  SYNCS.PHASECHK.TRANS64.TRYWAIT P0, [R3+URZ], R2 ;  /* 0x00000002030075a7 */ /* 0x0022a4000800017f */
[----:B--2---:R-:W-:Y:S05]  /*12a40*/  @!P0 NANOSLEEP.SYNCS 0x989680 ;  /* 0x009896800000895d */ /* 0x004fea0003900000 */
[----:B------:R-:W2:Y:S02]  /*12a50*/  @!P0 SYNCS.PHASECHK.TRANS64 P0, [R3+URZ], R2 ;  /* 0x00000002030085a7 */ /* 0x000ea4000800007f */
[----:B--2---:R-:W-:Y:S05]  /*12a60*/  @!P0 BRA `(.L_x_11388) ;  /* 0xfffffffc00f08947 */ /* 0x004fea000383ffff */
.L_x_11264:
[----:B------:R-:W-:Y:S05]  /*12a70*/  BSYNC B6 ;  /* 0x0000000000067941 */ /* 0x000fea0003800000 */
.L_x_11261:
[----:B------:R-:W-:Y:S05]  /*12a80*/  EXIT ;  /* 0x000000000000794d */ /* 0x000fea0003800000 */
.L_x_11268:
[----:B0-----:R-:W-:-:S04]  /*12a90*/  IMAD.U32 R3, RZ, RZ, UR56 ;  /* 0x00000038ff037e24 */ /* 0x001fc8000f8e00ff */
[----:B------:R0:W1:Y:S03]  /*12aa0*/  SYNCS.PHASECHK.TRANS64.TRYWAIT P1, [R3+URZ+0x31c00], R0 ;  /* 0x031c0000030075a7 */ /* 0x000066000802017f */
[----:B-1----:R-:W-:Y:S05]  /*12ab0*/  @!P1 NANOSLEEP.SYNCS 0x989680 ;  /* 0x009896800000995d */ /* 0x002fea0003900000 */
[----:B------:R-:W1:Y:S02]  /*12ac0*/  @!P1 SYNCS.PHASECHK.TRANS64 P1, [R3+URZ+0x31c00], R0 ;  /* 0x031c0000030095a7 */ /* 0x000e64000802007f */
[----:B-1----:R-:W-:Y:S05]  /*12ad0*/  @!P1 BRA `(.L_x_11268) ;  /* 0xfffffffc00ec9947 */ /* 0x002fea000383ffff */
[----:B------:R-:W-:Y:S05]  /*12ae0*/  BRA `(.L_x_11389) ;  /* 0xfffffee800207947 */ /* 0x000fea000383ffff */
.L_x_11272:
[----:B--2---:R-:W-:-:S04]  /*12af0*/  IMAD.U32 R5, RZ, RZ, UR56 ;  /* 0x00000038ff057e24 */ /* 0x004fc8000f8e00ff */
[----:B------:R2:W3:Y:S03]  /*12b00*/  SYNCS.PHASECHK.TRANS64.TRYWAIT P2, [R5+URZ+0x31c30], R0 ;  /* 0x031c3000050075a7 */ /* 0x0004e6000804017f */
[----:B---3--:R-:W-:Y:S05]  /*12b10*/  @!P2 NANOSLEEP.SYNCS 0x989680 ;  /* 0x009896800000a95d */ /* 0x008fea0003900000 */
[----:B------:R-:W3:Y:S02]  /*12b20*/  @!P2 SYNCS.PHASECHK.TRANS64 P2, [R5+URZ+0x31c30], R0 ;  /* 0x031c30000500a5a7 */ /* 0x000ee4000804007f */
[----:B---3--:R-:W-:Y:S05]  /*12b30*/  @!P2 BRA `(.L_x_11272) ;  /* 0xfffffffc00eca947 */ /* 0x008fea000383ffff */
[----:B------:R-:W-:Y:S05]  /*12b40*/  BRA `(.L_x_11271) ;  /* 0xfffffee800347947 */ /* 0x000fea000383ffff */
.L_x_11277:
[----:B-1----:R-:W-:-:S04]  /*12b50*/  IMAD.U32 R5, RZ, RZ, UR6 ;  /* 0x00000006ff057e24 */ /* 0x002fc8000f8e00ff */
[----:B------:R1:W2:Y:S03]  /*12b60*/  SYNCS.PHASECHK.TRANS64.TRYWAIT P3, [R5+URZ+0x31c30], R0 ;  /* 0x031c3000050075a7 */ /* 0x0002a6000806017f */
[----:B--2---:R-:W-:Y:S05]  /*12b70*/  @!P3 NANOSLEEP.SYNCS 0x989680 ;  /* 0x009896800000b95d */ /* 0x004fea0003900000 */
[----:B------:R-:W2:Y:S02]  /*12b80*/  @!P3 SYNCS.PHASECHK.TRANS64 P3, [R5+URZ+0x31c30], R0 ;  /* 0x031c30000500b5a7 */ /* 0x000ea4000806007f */
[----:B--2---:R-:W-:Y:S05]  /*12b90*/  @!P3 BRA `(.L_x_11277) ;  /* 0xfffffffc00ecb947 */ /* 0x004fea000383ffff */
[----:B------:R-:W-:Y:S05]  /*12ba0*/  BRA `(.L_x_11274) ;  /* 0xffffff24002c7947 */ /* 0x000fea000383ffff */
.L_x_11281:
[----:B-1----:R-:W-:-:S04]  /*12bb0*/  IMAD.U32 R5, RZ, RZ, UR6 ;  /* 0x00000006ff057e24 */ /* 0x002fc8000f8e00ff */
[----:B------:R1:W2:Y:S03]  /*12bc0*/  SYNCS.PHASECHK.TRANS64.TRYWAIT P3, [R5+URZ+0x31c50], R0 ;  /* 0x031c5000050075a7 */ /* 0x0002a6000806017f */
[----:B--2---:R-:W-:Y:S05]  /*12bd0*/  @!P3 NANOSLEEP.SYNCS 0x989680 ;  /* 0x009896800000b95d */ /* 0x004fea0003900000 */
[----:B------:R-:W2:Y:S02]  /*12be0*/  @!P3 SYNCS.PHASECHK.TRANS64 P3, [R5+URZ+0x31c50], R0 ;  /* 0x031c50000500b5a7 */ /* 0x000ea4000806007f */
[----:B--2---:R-:W-:Y:S05]  /*12bf0*/  @!P3 BRA `(.L_x_11281) ;  /* 0xfffffffc00ecb947 */ /* 0x004fea000383ffff */
[----:B------:R-:W-:Y:S05]  /*12c00*/  BRA `(.L_x_11278) ;  /* 0xffffff3800d47947 */ /* 0x000fea000383ffff */
.L_x_11287:
[----:B-1----:R-:W-:-:S04]  /*12c10*/  IMAD.U32 R5, RZ, RZ, UR5 ;  /* 0x00000005ff057e24 */ /* 0x002fc8000f8e00ff */
[----:B------:R1:W2:Y:S03]  /*12c20*/  SYNCS.PHASECHK.TRANS64.TRYWAIT P2, [R5+URZ+0x31c30], R0 ;  /* 0x031c3000050075a7 */ /* 0x0002a6000804017f */
[----:B--2---:R-:W-:Y:S05]  /*12c30*/  @!P2 NANOSLEEP.SYNCS 0x989680 ;  /* 0x009896800000a95d */ /* 0x004fea0003900000 */
[----:B------:R-:W2:Y:S02]  /*12c40*/  @!P2 SYNCS.PHASECHK.TRANS64 P2, [R5+URZ+0x31c30], R0 ;  /* 0x031c30000500a5a7 */ /* 0x000ea4000804007f */
[----:B--2---:R-:W-:Y:S05]  /*12c50*/  @!P2 BRA `(.L_x_11287) ;  /* 0xfffffffc00eca947 */ /* 0x004fea000383ffff */
[----:B------:R-:W-:Y:S05]  /*12c60*/  BRA `(.L_x_11284) ;  /* 0xffffff6800087947 */ /* 0x000fea000383ffff */
.L_x_11291:
[----:B-1----:R-:W-:-:S04]  /*12c70*/  IMAD.U32 R5, RZ, RZ, UR5 ;  /* 0x00000005ff057e24 */ /* 0x002fc8000f8e00ff */
[----:B------:R1:W2:Y:S03]  /*12c80*/  SYNCS.PHASECHK.TRANS64.TRYWAIT P2, [R5+URZ+0x31c50], R0 ;  /* 0x031c5000050075a7 */ /* 0x0002a6000804017f */
[----:B--2---:R-:W-:Y:S05]  /*12c90*/  @!P2 NANOSLEEP.SYNCS 0x989680 ;  /* 0x009896800000a95d */ /* 0x004fea0003900000 */
[----:B------:R-:W2:Y:S02]  /*12ca0*/  @!P2 SYNCS.PHASECHK.TRANS64 P2, [R5+URZ+0x31c50], R0 ;  /* 0x031c50000500a5a7 */ /* 0x000ea4000804007f */
[----:B--2---:R-:W-:Y:S05]  /*12cb0*/  @!P2 BRA `(.L_x_11291) ;  /* 0xfffffffc00eca947 */ /* 0x004fea000383ffff */
[----:B------:R-:W-:Y:S05]  /*12cc0*/  BRA `(.L_x_11288) ;  /* 0xffffff7c00b47947 */ /* 0x000fea000383ffff */
.L_x_11296:
[----:B-1----:R-:W-:-:S04]  /*12cd0*/  IMAD.U32 R3, RZ, RZ, UR9 ;  /* 0x00000009ff037e24 */ /* 0x002fc8000f8e00ff */
[----:B------:R1:W3:Y:S03]  /*12ce0*/  SYNCS.PHASECHK.TRANS64.TRYWAIT P0, [R3+URZ+0x31c50], R6 ;  /* 0x031c5006030075a7 */ /* 0x0002e6000800017f */
[----:B---3--:R-:W-:Y:S05]  /*12cf0*/  @!P0 NANOSLEEP.SYNCS 0x989680 ;  /* 0x009896800000895d */ /* 0x008fea0003900000 */
[----:B------:R-:W3:Y:S02]  /*12d00*/  @!P0 SYNCS.PHASECHK.TRANS64 P0, [R3+URZ+0x31c50], R6 ;  /* 0x031c5006030085a7 */ /* 0x000ee4000800007f */
[----:B---3--:R-:W-:Y:S05]  /*12d10*/  @!P0 BRA `(.L_x_11296) ;  /* 0xfffffffc00ec8947 */ /* 0x008fea000383ffff */
[----:B------:R-:W-:Y:S05]  /*12d20*/  BRA `(.L_x_11295) ;  /* 0xffffff9c00847947 */ /* 0x000fea000383ffff */
.L_x_11307:
[----:B------:R-:W-:Y:S02]  /*12d30*/  IMAD.MOV.U32 R13, RZ, RZ, R22 ;  /* 0x000000ffff0d7224 */ /* 0x000fe400078e0016 */
[----:B------:R-:W-:Y:S02]  /*12d40*/  IMAD.MOV.U32 R12, RZ, RZ, RZ ;  /* 0x000000ffff0c7224 */ /* 0x000fe400078e00ff */
[----:B------:R-:W-:Y:S02]  /*12d50*/  IMAD.MOV.U32 R11, RZ, RZ, 0x1f ;  /* 0x0000001fff0b7424 */ /* 0x000fe400078e00ff */
[----:B------:R-:W-:-:S07]  /*12d60*/  IMAD.MOV.U32 R15, RZ, RZ, -0x1 ;  /* 0xffffffffff0f7424 */ /* 0x000fce00078e00ff */
[----:B------:R-:W-:Y:S05]  /*12d70*/  WARPSYNC.COLLECTIVE R15, `(.L_x_11390) ;  /* 0x000000000f087348 */ /* 0x000fea0003c00000 */
[----:B------:R0:W1:Y:S02]  /*12d80*/  SHFL.IDX P6, R14, R13, R12, R11 ;  /* 0x0000000c0d0e7389 */ /* 0x00006400000c000b */
[----:B01----:R-:W-:Y:S01]  /*12d90*/  ENDCOLLECTIVE ;  /* 0x000000000000791b */ /* 0x003fe20003800000 */
.L_x_11390:
[----:B------:R-:W-:Y:S05]  /*12da0*/  BRA `(.L_x_11391) ;  /* 0xffffffc400dc7947 */ /* 0x000fea000383ffff */
.L_x_11309:
[----:B------:R-:W-:Y:S01]  /*12db0*/  BSSY B0, `(.L_x_11392) ;  /* 0x0000006000007945 */ /* 0x000fe20003800000 */
[----:B------:R-:W-:-:S07]  /*12dc0*/  IMAD.MOV.U32 R15, RZ, RZ, -0x1 ;  /* 0xffffffffff0f7424 */ /* 0x000fce00078e00ff */
[----:B------:R-:W-:Y:S05]  /*12dd0*/  WARPSYNC.COLLECTIVE R15, `(.L_x_11393) ;  /* 0x000000000f0c7348 */ /* 0x000fea0003c00000 */
[----:B------:R-:W-:Y:S02]  /*12de0*/  ELECT P6, UR62, PT ;  /* 0x00000000003e782f */ /* 0x000fe400038c0000 */
[----:B------:R-:W-:Y:S01]  /*12df0*/  MOV R14, UR62 ;  /* 0x0000003e000e7c02 */ /* 0x000fe20008000f00 */
[----:B------:R-:W-:Y:S10]  /*12e00*/  ENDCOLLECTIVE ;  /* 0x000000000000791b */ /* 0x000ff40003800000 */
.L_x_11393:
[----:B------:R-:W-:Y:S05]  /*12e10*/  BSYNC B0 ;  /* 0x0000000000007941 */ /* 0x000fea0003800000 */
.L_x_11392:
[----:B------:R-:W-:Y:S05]  /*12e20*/  BRA `(.L_x_11394) ;  /* 0xffffffc400d87947 */ /* 0x000fea000383ffff */
.L_x_11311:
[----:B-1----:R-:W-:-:S04]  /*12e30*/  IMAD.U32 R3, RZ, RZ, UR38 ;  /* 0x00000026ff037e24 */ /* 0x002fc8000f8e00ff */
[----:B------:R1:W2:Y:S03]  /*12e40*/  SYNCS.PHASECHK.TRANS64.TRYWAIT P0, [R3+URZ+0x31c40], R0 ;  /* 0x031c4000030075a7 */ /* 0x0002a6000800017f */
[----:B--2---:R-:W-:Y:S05]  /*12e50*/  @!P0 NANOSLEEP.SYNCS 0x989680 ;  /* 0x009896800000895d */ /* 0x004fea0003900000 */
[----:B------:R-:W2:Y:S02]  /*12e60*/  @!P0 SYNCS.PHASECHK.TRANS64 P0, [R3+URZ+0x31c40], R0 ;  /* 0x031c4000030085a7 */ /* 0x000ea4000800007f */
[----:B--2---:R-:W-:Y:S05]  /*12e70*/  @!P0 BRA `(.L_x_11311) ;  /* 0xfffffffc00ec8947 */ /* 0x004fea000383ffff */
[----:B------:R-:W-:Y:S05]  /*12e80*/  BRA `(.L_x_11395) ;  /* 0xffffffc800287947 */ /* 0x000fea000383ffff */
.L_x_11314:
[----:B------:R-:W-:Y:S01]  /*12e90*/  IMAD R8, R12, 0xc0, R11 ;  /* 0x000000c00c087824 */ /* 0x000fe200078e020b */
[----:B------:R-:W0:Y:S01]  /*12ea0*/  LDC R5, c[0x0][0x448] ;  /* 0x00011200ff057b82 */ /* 0x000e220000000800 */
[----:B------:R-:W-:Y:S02]  /*12eb0*/  IMAD.MOV.U32 R13, RZ, RZ, R7 ;  /* 0x000000ffff0d7224 */ /* 0x000fe400078e0007 */
[----:B------:R-:W-:Y:S02]  /*12ec0*/  IMAD.MOV.U32 R12, RZ, RZ, RZ ;  /* 0x000000ffff0c7224 */ /* 0x000fe400078e00ff */
[----:B------:R-:W-:Y:S02]  /*12ed0*/  IMAD.MOV.U32 R11, RZ, RZ, 0x1c1f ;  /* 0x00001c1fff0b7424 */ /* 0x000fe400078e00ff */
[----:B------:R-:W-:Y:S02]  /*12ee0*/  IMAD.MOV.U32 R15, RZ, RZ, -0x1 ;  /* 0xffffffffff0f7424 */ /* 0x000fe400078e00ff */
[----:B------:R-:W-:-:S07]  /*12ef0*/  VIADD R4, R8, 0x20 ;  /* 0x0000002008047836 */ /* 0x000fce0000000000 */
[----:B0-----:R-:W-:Y:S05]  /*12f00*/  WARPSYNC.COLLECTIVE R15, `(.L_x_11396) ;  /* 0x000000000f087348 */ /* 0x001fea0003c00000 */
[----:B------:R1:W2:Y:S02]  /*12f10*/  SHFL.IDX P6, R14, R13, R12, R11 ;  /* 0x0000000c0d0e7389 */ /* 0x0002a400000c000b */
[----:B012---:R-:W-:Y:S01]  /*12f20*/  ENDCOLLECTIVE ;  /* 0x000000000000791b */ /* 0x007fe20003800000 */
.L_x_11396:
[----:B------:R-:W-:Y:S02]  /*12f30*/  IMAD.MOV.U32 R13, RZ, RZ, R6 ;  /* 0x000000ffff0d7224 */ /* 0x000fe400078e0006 */
[----:B------:R-:W-:-:S07]  /*12f40*/  IMAD.MOV.U32 R3, RZ, RZ, R14 ;  /* 0x000000ffff037224 */ /* 0x000fce00078e000e */
[----:B------:R-:W-:Y:S05]  /*12f50*/  WARPSYNC.COLLECTIVE R15, `(.L_x_11397) ;  /* 0x000000000f087348 */ /* 0x000fea0003c00000 */
[----:B------:R0:W1:Y:S02]  /*12f60*/  SHFL.IDX P6, R14, R13, R12, R11 ;  /* 0x0000000c0d0e7389 */ /* 0x00006400000c000b */
[----:B01----:R-:W-:Y:S01]  /*12f70*/  ENDCOLLECTIVE ;  /* 0x000000000000791b */ /* 0x003fe20003800000 */
.L_x_11397:
        /* <DEDUP_REMOVED lines=10> */
.L_x_11398:
        /* <DEDUP_REMOVED lines=13> */
.L_x_11399:
        /* <DEDUP_REMOVED lines=8> */
.L_x_11400:
        /* <DEDUP_REMOVED lines=13> */
.L_x_11401:
        /* <DEDUP_REMOVED lines=8> */
.L_x_11402:
        /* <DEDUP_REMOVED lines=12> */
.L_x_11403:
        /* <DEDUP_REMOVED lines=11> */
.L_x_11404:
        /* <DEDUP_REMOVED lines=13> */
.L_x_11405:
        /* <DEDUP_REMOVED lines=8> */
.L_x_11406:
        /* <DEDUP_REMOVED lines=14> */
.L_x_11407:
[----:B------:R-:W-:Y:S05]  /*13660*/  BRA `(.L_x_11408) ;  /* 0xffffffcc00507947 */ /* 0x000fea000383ffff */
.L_x_11317:
[----:B0-----:R-:W-:-:S04]  /*13670*/  IMAD.U32 R3, RZ, RZ, UR38 ;  /* 0x00000026ff037e24 */ /* 0x001fc8000f8e00ff */
[----:B------:R0:W1:Y:S03]  /*13680*/  SYNCS.PHASECHK.TRANS64.TRYWAIT P0, [R3+URZ+0x31c20], R0 ;  /* 0x031c2000030075a7 */ /* 0x000066000800017f */
[----:B-1----:R-:W-:Y:S05]  /*13690*/  @!P0 NANOSLEEP.SYNCS 0x989680 ;  /* 0x009896800000895d */ /* 0x002fea0003900000 */
[----:B------:R-:W1:Y:S02]  /*136a0*/  @!P0 SYNCS.PHASECHK.TRANS64 P0, [R3+URZ+0x31c20], R0 ;  /* 0x031c2000030085a7 */ /* 0x000e64000800007f */
[----:B-1----:R-:W-:Y:S05]  /*136b0*/  @!P0 BRA `(.L_x_11317) ;  /* 0xfffffffc00ec8947 */ /* 0x002fea000383ffff */
[----:B------:R-:W-:Y:S05]  /*136c0*/  BRA `(.L_x_11409) ;  /* 0xffffffcc00a07947 */ /* 0x000fea000383ffff */
.L_x_11324:
[----:B-1----:R-:W-:-:S04]  /*136d0*/  IMAD.U32 R3, RZ, RZ, UR38 ;  /* 0x00000026ff037e24 */ /* 0x002fc8000f8e00ff */
[----:B------:R1:W2:Y:S03]  /*136e0*/  SYNCS.PHASECHK.TRANS64.TRYWAIT P0, [R3+URZ+0x31c48], R6 ;  /* 0x031c4806030075a7 */ /* 0x0002a6000800017f */
[----:B--2---:R-:W-:Y:S05]  /*136f0*/  @!P0 NANOSLEEP.SYNCS 0x989680 ;  /* 0x009896800000895d */ /* 0x004fea0003900000 */
[----:B------:R-:W2:Y:S02]  /*13700*/  @!P0 SYNCS.PHASECHK.TRANS64 P0, [R3+URZ+0x31c48], R6 ;  /* 0x031c4806030085a7 */ /* 0x000ea4000800007f */
[----:B--2---:R-:W-:Y:S05]  /*13710*/  @!P0 BRA `(.L_x_11324) ;  /* 0xfffffffc00ec8947 */ /* 0x004fea000383ffff */
[----:B------:R-:W-:Y:S05]  /*13720*/  BRA `(.L_x_11410) ;  /* 0xffffffd000607947 */ /* 0x000fea000383ffff */
.L_x_11331:
[----:B01----:R-:W-:-:S04]  /*13730*/  IMAD.U32 R3, RZ, RZ, UR38 ;  /* 0x00000026ff037e24 */ /* 0x003fc8000f8e00ff */
[----:B------:R0:W1:Y:S03]  /*13740*/  SYNCS.PHASECHK.TRANS64.TRYWAIT P0, [R3+URZ+0x31c60], R6 ;  /* 0x031c6006030075a7 */ /* 0x000066000800017f */
[----:B-1----:R-:W-:Y:S05]  /*13750*/  @!P0 NANOSLEEP.SYNCS 0x989680 ;  /* 0x009896800000895d */ /* 0x002fea0003900000 */
[----:B------:R-:W1:Y:S02]  /*13760*/  @!P0 SYNCS.PHASECHK.TRANS64 P0, [R3+URZ+0x31c60], R6 ;  /* 0x031c6006030085a7 */ /* 0x000e64000800007f */
[----:B-1----:R-:W-:Y:S05]  /*13770*/  @!P0 BRA `(.L_x_11331) ;  /* 0xfffffffc00ec8947 */ /* 0x002fea000383ffff */
[----:B------:R-:W-:Y:S05]  /*13780*/  BRA `(.L_x_11411) ;  /* 0xffffffd400387947 */ /* 0x000fea000383ffff */
.L_x_11341:
[----:B-1----:R-:W-:-:S04]  /*13790*/  IMAD.U32 R3, RZ, RZ, UR38 ;  /* 0x00000026ff037e24 */ /* 0x002fc8000f8e00ff */
[----:B------:R1:W2:Y:S03]  /*137a0*/  SYNCS.PHASECHK.TRANS64.TRYWAIT P0, [R3+URZ+0x31c40], R12 ;  /* 0x031c400c030075a7 */ /* 0x0002a6000800017f */
[----:B--2---:R-:W-:Y:S05]  /*137b0*/  @!P0 NANOSLEEP.SYNCS 0x989680 ;  /* 0x009896800000895d */ /* 0x004fea0003900000 */
[----:B------:R-:W2:Y:S02]  /*137c0*/  @!P0 SYNCS.PHASECHK.TRANS64 P0, [R3+URZ+0x31c40], R12 ;  /* 0x031c400c030085a7 */ /* 0x000ea4000800007f */
[----:B--2---:R-:W-:Y:S05]  /*137d0*/  @!P0 BRA `(.L_x_11341) ;  /* 0xfffffffc00ec8947 */ /* 0x004fea000383ffff */
[----:B------:R-:W-:Y:S05]  /*137e0*/  BRA `(.L_x_11412) ;  /* 0xffffffd800847947 */ /* 0x000fea000383ffff */
.L_x_11348:
[----:B0-----:R-:W-:-:S04]  /*137f0*/  IMAD.U32 R3, RZ, RZ, UR38 ;  /* 0x00000026ff037e24 */ /* 0x001fc8000f8e00ff */
[----:B------:R0:W1:Y:S03]  /*13800*/  SYNCS.PHASECHK.TRANS64.TRYWAIT P0, [R3+URZ+0x31c68], R2 ;  /* 0x031c6802030075a7 */ /* 0x000066000800017f */
[----:B-1----:R-:W-:Y:S05]  /*13810*/  @!P0 NANOSLEEP.SYNCS 0x989680 ;  /* 0x009896800000895d */ /* 0x002fea0003900000 */
[----:B------:R-:W1:Y:S02]  /*13820*/  @!P0 SYNCS.PHASECHK.TRANS64 P0, [R3+URZ+0x31c68], R2 ;  /* 0x031c6802030085a7 */ /* 0x000e64000800007f */
[----:B-1----:R-:W-:Y:S05]  /*13830*/  @!P0 BRA `(.L_x_11348) ;  /* 0xfffffffc00ec8947 */ /* 0x002fea000383ffff */
[----:B------:R-:W-:Y:S05]  /*13840*/  BRA `(.L_x_11413) ;  /* 0xffffffdc005c7947 */ /* 0x000fea000383ffff */
.L_x_11358:
[----:B-1----:R-:W-:-:S04]  /*13850*/  IMAD.U32 R2, RZ, RZ, UR38 ;  /* 0x00000026ff027e24 */ /* 0x002fc8000f8e00ff */
[----:B------:R1:W2:Y:S03]  /*13860*/  SYNCS.PHASECHK.TRANS64.TRYWAIT P0, [R2+URZ+0x31c48], R9 ;  /* 0x031c4809020075a7 */ /* 0x0002a6000800017f */
[----:B--2---:R-:W-:Y:S05]  /*13870*/  @!P0 NANOSLEEP.SYNCS 0x989680 ;  /* 0x009896800000895d */ /* 0x004fea0003900000 */
[----:B------:R-:W2:Y:S02]  /*13880*/  @!P0 SYNCS.PHASECHK.TRANS64 P0, [R2+URZ+0x31c48], R9 ;  /* 0x031c4809020085a7 */ /* 0x000ea4000800007f */
[----:B--2---:R-:W-:Y:S05]  /*13890*/  @!P0 BRA `(.L_x_11358) ;  /* 0xfffffffc00ec8947 */ /* 0x004fea000383ffff */
[----:B------:R-:W-:Y:S05]  /*138a0*/  BRA `(.L_x_11414) ;  /* 0xffffffe000bc7947 */ /* 0x000fea000383ffff */
.L_x_11365:
[----:B0-----:R-:W-:-:S04]  /*138b0*/  IMAD.U32 R2, RZ, RZ, UR38 ;  /* 0x00000026ff027e24 */ /* 0x001fc8000f8e00ff */
[----:B------:R0:W1:Y:S03]  /*138c0*/  SYNCS.PHASECHK.TRANS64.TRYWAIT P0, [R2+URZ+0x31c60], R9 ;  /* 0x031c6009020075a7 */ /* 0x000066000800017f */
[----:B-1----:R-:W-:Y:S05]  /*138d0*/  @!P0 NANOSLEEP.SYNCS 0x989680 ;  /* 0x009896800000895d */ /* 0x002fea0003900000 */
[----:B------:R-:W1:Y:S02]  /*138e0*/  @!P0 SYNCS.PHASECHK.TRANS64 P0, [R2+URZ+0x31c60], R9 ;  /* 0x031c6009020085a7 */ /* 0x000e64000800007f */
[----:B-1----:R-:W-:Y:S05]  /*138f0*/  @!P0 BRA `(.L_x_11365) ;  /* 0xfffffffc00ec8947 */ /* 0x002fea000383ffff */
[----:B------:R-:W-:Y:S05]  /*13900*/  BRA `(.L_x_11415) ;  /* 0xffffffe400907947 */ /* 0x000fea000383ffff */
.L_x_11374:
[----:B0-----:R0:W1:Y:S02]  /*13910*/  SYNCS.PHASECHK.TRANS64.TRYWAIT P0, [R3+URZ+0x31c60], R2 ;  /* 0x031c6002030075a7 */ /* 0x001064000800017f */
[----:B-1----:R-:W-:Y:S05]  /*13920*/  @!P0 NANOSLEEP.SYNCS 0x989680 ;  /* 0x009896800000895d */ /* 0x002fea0003900000 */
[----:B------:R-:W1:Y:S02]  /*13930*/  @!P0 SYNCS.PHASECHK.TRANS64 P0, [R3+URZ+0x31c60], R2 ;  /* 0x031c6002030085a7 */ /* 0x000e64000800007f */
[----:B-1----:R-:W-:Y:S05]  /*13940*/  @!P0 BRA `(.L_x_11374) ;  /* 0xfffffffc00f08947 */ /* 0x002fea000383ffff */
[----:B------:R-:W-:Y:S05]  /*13950*/  BRA `(.L_x_11416) ;  /* 0xffffffe800887947 */ /* 0x000fea000383ffff */
.L_x_11380:
[----:B0-----:R0:W1:Y:S02]  /*13960*/  SYNCS.PHASECHK.TRANS64.TRYWAIT P0, [R7+URZ+0x31c20], R2 ;  /* 0x031c2002070075a7 */ /* 0x001064000800017f */
[----:B-1----:R-:W-:Y:S05]  /*13970*/  @!P0 NANOSLEEP.SYNCS 0x989680 ;  /* 0x009896800000895d */ /* 0x002fea0003900000 */
[----:B------:R-:W1:Y:S02]  /*13980*/  @!P0 SYNCS.PHASECHK.TRANS64 P0, [R7+URZ+0x31c20], R2 ;  /* 0x031c2002070085a7 */ /* 0x000e64000800007f */
[----:B-1----:R-:W-:Y:S05]  /*13990*/  @!P0 BRA `(.L_x_11380) ;  /* 0xfffffffc00f08947 */ /* 0x002fea000383ffff */
[----:B------:R-:W-:Y:S05]  /*139a0*/  BRA `(.L_x_11417) ;  /* 0xffffffec008c7947 */ /* 0x000fea000383ffff */
.L_x_11381:
        /* <DEDUP_REMOVED lines=11> */
.L_x_11419:
[----:B------:R-:W-:Y:S05]  /*13a60*/  BSYNC B0 ;  /* 0x0000000000007941 */ /* 0x000fea0003800000 */
.L_x_11418:
[----:B------:R-:W-:Y:S05]  /*13a70*/  BRA `(.L_x_11420) ;  /* 0xffffffec00707947 */ /* 0x000fea000383ffff */
.L_x_11382:
[----:B------:R-:W-:Y:S01]  /*13a80*/  BSSY B0, `(.L_x_11421) ;  /* 0x0000006000007945 */ /* 0x000fe20003800000 */
[----:B------:R-:W-:-:S07]  /*13a90*/  IMAD.MOV.U32 R15, RZ, RZ, -0x1 ;  /* 0xffffffffff0f7424 */ /* 0x000fce00078e00ff */
[----:B0-----:R-:W-:Y:S05]  /*13aa0*/  WARPSYNC.COLLECTIVE R15, `(.L_x_11422) ;  /* 0x000000000f0c7348 */ /* 0x001fea0003c00000 */
[----:B------:R-:W-:Y:S02]  /*13ab0*/  ELECT P6, UR62, PT ;  /* 0x00000000003e782f */ /* 0x000fe400038c0000 */
[----:B------:R-:W-:Y:S01]  /*13ac0*/  MOV R14, UR62 ;  /* 0x0000003e000e7c02 */ /* 0x000fe20008000f00 */
[----:B0-----:R-:W-:Y:S10]  /*13ad0*/  ENDCOLLECTIVE ;  /* 0x000000000000791b */ /* 0x001ff40003800000 */
.L_x_11422:
[----:B------:R-:W-:Y:S05]  /*13ae0*/  BSYNC B0 ;  /* 0x0000000000007941 */ /* 0x000fea0003800000 */
.L_x_11421:
[----:B------:R-:W-:Y:S05]  /*13af0*/  BRA `(.L_x_11423) ;  /* 0xffffffec00647947 */ /* 0x000fea000383ffff */
.L_x_11384:
[----:B0-----:R0:W1:Y:S02]  /*13b00*/  SYNCS.PHASECHK.TRANS64.TRYWAIT P0, [R5+URZ], R4 ;  /* 0x00000004050075a7 */ /* 0x001064000800017f */
[----:B-1----:R-:W-:Y:S05]  /*13b10*/  @!P0 NANOSLEEP.SYNCS 0x989680 ;  /* 0x009896800000895d */ /* 0x002fea0003900000 */
[----:B------:R-:W1:Y:S02]  /*13b20*/  @!P0 SYNCS.PHASECHK.TRANS64 P0, [R5+URZ], R4 ;  /* 0x00000004050085a7 */ /* 0x000e64000800007f */
[----:B-1----:R-:W-:Y:S05]  /*13b30*/  @!P0 BRA `(.L_x_11384) ;  /* 0xfffffffc00f08947 */ /* 0x002fea000383ffff */
[----:B------:R-:W-:Y:S05]  /*13b40*/  BRA `(.L_x_11424) ;  /* 0xffffffec00947947 */ /* 0x000fea000383ffff */
.L_x_11385:
[----:B-1----:R1:W2:Y:S02]  /*13b50*/  SYNCS.PHASECHK.TRANS64.TRYWAIT P0, [R3+URZ], R2 ;  /* 0x00000002030075a7 */ /* 0x0022a4000800017f */
[----:B--2---:R-:W-:Y:S05]  /*13b60*/  @!P0 NANOSLEEP.SYNCS 0x989680 ;  /* 0x009896800000895d */ /* 0x004fea0003900000 */
[----:B------:R-:W2:Y:S02]  /*13b70*/  @!P0 SYNCS.PHASECHK.TRANS64 P0, [R3+URZ], R2 ;  /* 0x00000002030085a7 */ /* 0x000ea4000800007f */
[----:B--2---:R-:W-:Y:S05]  /*13b80*/  @!P0 BRA `(.L_x_11385) ;  /* 0xfffffffc00f08947 */ /* 0x004fea000383ffff */
[----:B------:R-:W-:Y:S05]  /*13b90*/  BRA `(.L_x_11425) ;  /* 0xffffffec00887947 */ /* 0x000fea000383ffff */
.L_x_11387:
[----:B0-----:R0:W1:Y:S02]  /*13ba0*/  SYNCS.PHASECHK.TRANS64.TRYWAIT P0, [R5+URZ], R4 ;  /* 0x00000004050075a7 */ /* 0x001064000800017f */
[----:B-1----:R-:W-:Y:S05]  /*13bb0*/  @!P0 NANOSLEEP.SYNCS 0x989680 ;  /* 0x009896800000895d */ /* 0x002fea0003900000 */
[----:B------:R-:W1:Y:S02]  /*13bc0*/  @!P0 SYNCS.PHASECHK.TRANS64 P0, [R5+URZ], R4 ;  /* 0x00000004050085a7 */ /* 0x000e64000800007f */
[----:B-1----:R-:W-:Y:S05]  /*13bd0*/  @!P0 BRA `(.L_x_11387) ;  /* 0xfffffffc00f08947 */ /* 0x002fea000383ffff */
[----:B------:R-:W-:Y:S05]  /*13be0*/  BRA `(.L_x_11426) ;  /* 0xffffffec008c7947 */ /* 0x000fea000383ffff */
.L_x_11427:
        /* <DEDUP_REMOVED lines=9> */
.L_x_14872:


//--------------------- .text._ZN7cutlass13device_kernelIN5flash11enable_sm90INS1_16FlashAttnFwdSm90INS1_25CollectiveMainloopFwdSm90ILi2EN4cute5tupleIJNS5_1CILi1EEES8_S8_EEENS6_IJNS7_ILi192EEENS7_ILi144EEENS7_ILi96EEEEEELi96ENS_6half_tEfNS_4arch4Sm90ELb1ELb0ELb0ELb1ELb0ELb0ELb0ELb0ELb1ELb1ELb1ELb0EEENS1_21CollectiveEpilogueFwdINS6_IJSA_SC_SB_EEES9_SE_SG_Li384ELb1ELb1ELb1ELb0EEENS1_36VarlenDynamicPersistentTileSchedulerILi192ELi144ELi384ELi128ELb1ELb1ELb1ELb1ELb1ELb1EEEEEEEEEvNT_6ParamsE --------------------------
	.section	.text._ZN7cutlass13device_kernelIN5flash11enable_sm90INS1_16FlashAttnFwdSm90INS1_25CollectiveMainloopFwdSm90ILi2EN4cute5tupleIJNS5_1CILi1EEES8_S8_EEENS6_IJNS7_ILi192EEENS7_ILi144EEENS7_ILi96EEEEEELi96ENS_6half_tEfNS_4arch4Sm90ELb1ELb0ELb0ELb1ELb0ELb0ELb0ELb0ELb1ELb1ELb1ELb0EEENS1_21CollectiveEpilogueFwdINS6_IJSA_SC_SB_EEES9_SE_SG_Li384ELb1ELb1ELb1ELb0EEENS1_36VarlenDynamicPersistentTileSchedulerILi192ELi144ELi384ELi128ELb1ELb1ELb1ELb1ELb1ELb1EEEEEEEEEvNT_6ParamsE,"ax",@progbits
	.align	128
.text._ZN7cutlass13device_kernelIN5flash11enable_sm90INS1_16FlashAttnFwdSm90INS1_25CollectiveMainloopFwdSm90ILi2EN4cute5tupleIJNS5_1CILi1EEES8_S8_EEENS6_IJNS7_ILi192EEENS7_ILi144EEENS7_ILi96EEEEEELi96ENS_6half_tEfNS_4arch4Sm90ELb1ELb0ELb0ELb1ELb0ELb0ELb0ELb0ELb1ELb1ELb1ELb0EEENS1_21CollectiveEpilogueFwdINS6_IJSA_SC_SB_EEES9_SE_SG_Li384ELb1ELb1ELb1ELb0EEENS1_36VarlenDynamicPersistentTileSchedulerILi192ELi144ELi384ELi128ELb1ELb1ELb1ELb1ELb1ELb1EEEEEEEEEvNT_6ParamsE:
        .type           _ZN7cutlass13device_kernelIN5flash11enable_sm90INS1_16FlashAttnFwdSm90INS1_25CollectiveMainloopFwdSm90ILi2EN4cute5tupleIJNS5_1CILi1EEES8_S8_EEENS6_IJNS7_ILi192EEENS7_ILi144EEENS7_ILi96EEEEEELi96ENS_6half_tEfNS_4arch4Sm90ELb1ELb0ELb0ELb1ELb0ELb0ELb0ELb0ELb1ELb1ELb1ELb0EEENS1_21CollectiveEpilogueFwdINS6_IJSA_SC_SB_EEES9_SE_SG_Li384ELb1ELb1ELb1ELb0EEENS1_36VarlenDynamicPersistentTileSchedulerILi192ELi144ELi384ELi128ELb1ELb1ELb1ELb1ELb1ELb1EEEEEEEEEvNT_6ParamsE,@function
        .size           _ZN7cutlass13device_kernelIN5flash11enable_sm90INS1_16FlashAttnFwdSm90INS1_25CollectiveMainloopFwdSm90ILi2EN4cute5tupleIJNS5_1CILi1EEES8_S8_EEENS6_IJNS7_ILi192EEENS7_ILi144EEENS7_ILi96EEEEEELi96ENS_6half_tEfNS_4arch4Sm90ELb1ELb0ELb0ELb1ELb0ELb0ELb0ELb0ELb1ELb1ELb1ELb0EEENS1_21CollectiveEpilogueFwdINS6_IJSA_SC_SB_EEES9_SE_SG_Li384ELb1ELb1ELb1ELb0EEENS1_36VarlenDynamicPersistentTileSchedulerILi192ELi144ELi384ELi128ELb1ELb1ELb1ELb1ELb1ELb1EEEEEEEEEvNT_6ParamsE,(.L_x_14873 - _ZN7cutlass13device_kernelIN5flash11enable_sm90INS1_16FlashAttnFwdSm90INS1_25CollectiveMainloopFwdSm90ILi2EN4cute5tupleIJNS5_1CILi1EEES8_S8_EEENS6_IJNS7_ILi192EEENS7_ILi144EEENS7_ILi96EEEEEELi96ENS_6half_tEfNS_4arch4Sm90ELb1ELb0ELb0ELb1ELb0ELb0ELb0ELb0ELb1ELb1ELb1ELb0EEENS1_21CollectiveEpilogueFwdINS6_IJSA_SC_SB_EEES9_SE_SG_Li384ELb1ELb1ELb1ELb0EEENS1_36VarlenDynamicPersistentTileSchedulerILi192ELi144ELi384ELi128ELb1ELb1ELb1ELb1ELb1ELb1EEEEEEEEEvNT_6ParamsE)
        .other          _ZN7cutlass13device_kernelIN5flash11enable_sm90INS1_16FlashAttnFwdSm90INS1_25CollectiveMainloopFwdSm90ILi2EN4cute5tupleIJNS5_1CILi1EEES8_S8_EEENS6_IJNS7_ILi192EEENS7_ILi144EEENS7_ILi96EEEEEELi96ENS_6half_tEfNS_4arch4Sm90ELb1ELb0ELb0ELb1ELb0ELb0ELb0ELb0ELb1ELb1ELb1ELb0EEENS1_21CollectiveEpilogueFwdINS6_IJSA_SC_SB_EEES9_SE_SG_Li384ELb1ELb1ELb1ELb0EEENS1_36VarlenDynamicPersistentTileSchedulerILi192ELi144ELi384ELi128ELb1ELb1ELb1ELb1ELb1ELb1EEEEEEEEEvNT_6ParamsE,@"STO_CUDA_ENTRY STV_DEFAULT"
_ZN7cutlass13device_kernelIN5flash11enable_sm90INS1_16FlashAttnFwdSm90INS1_25CollectiveMainloopFwdSm90ILi2EN4cute5tupleIJNS5_1CILi1EEES8_S8_EEENS6_IJNS7_ILi192EEENS7_ILi144EEENS7_ILi96EEEEEELi96ENS_6half_tEfNS_4arch4Sm90ELb1ELb0ELb0ELb1ELb0ELb0ELb0ELb0ELb1ELb1ELb1ELb0EEENS1_21CollectiveEpilogueFwdINS6_IJSA_SC_SB_EEES9_SE_SG_Li384ELb1ELb1ELb1ELb0EEENS1_36VarlenDynamicPersistentTileSchedulerILi192ELi144ELi384ELi128ELb1ELb1ELb1ELb1ELb1ELb1EEEEEEEEEvNT_6ParamsE:
        /* <DEDUP_REMOVED lines=18> */
.L_x_11429:
[----:B------:R-:W-:Y:S05]  /*0120*/  BSYNC B0 ;  /* 0x0000000000007941 */ /* 0x000fea0003800000 */
.L_x_11428:
        /* <DEDUP_REMOVED lines=41> */
.L_x_11430:
        /* <DEDUP_REMOVED lines=22> */
.L_x_11431:
        /* <DEDUP_REMOVED lines=18> */
.L_x_11432:
        /* <DEDUP_REMOVED lines=22> */
.L_x_11433:
        /* <DEDUP_REMOVED lines=22> */
.L_x_11434:
        /* <DEDUP_REMOVED lines=8> */
.L_x_11436:
        /* <DEDUP_REMOVED lines=24> */
[----:B------:R-:W-:-:S04]  /*0b00*/  SHF.R.S32.HI R0, RZ, 0x1f, R16 ;  /* 0x0000001fff007819 */ /* 0x000fc80000011410 */
[CC--:B------:R-:W-:Y:S02]  /*0b10*/  LEA.HI R2, R0.reuse, R16.reuse, RZ, 0x4 ;  /* 0x0000001000027211 */ /* 0x0c0fe400078f20ff */
[----:B------:R-:W-:Y:S02]  /*0b20*/  LEA.HI R7, R0, R16, RZ, 0x5 ;  /* 0x0000001000077211 */ /* 0x000fe400078f28ff */
[----:B------:R-:W-:Y:S02]  /*0b30*/  SHF.R.S32.HI R5, RZ, 0x4, R2 ;  /* 0x00000004ff057819 */ /* 0x000fe40000011402 */
[----:B------:R-:W-:Y:S02]  /*0b40*/  SHF.R.S32.HI R10, RZ, 0x5, R7 ;  /* 0x00000005ff0a7819 */ /* 0x000fe40000011407 */
[----:B--2---:R-:W-:Y:S02]  /*0b50*/  R2UR UR4, R3 ;  /* 0x00000000030472ca */ /* 0x004fe400000e0000 */
[----:B------:R-:W-:-:S02]  /*0b60*/  LOP3.LUT R3, R2, 0xfffffff0, RZ, 0xc0, !PT ;  /* 0xfffffff002037812 */ /* 0x000fc400078ec0ff */
[----:B------:R-:W-:-:S03]  /*0b70*/  LEA.HI R2, R2, R5, RZ, 0x1 ;  /* 0x0000000502027211 */ /* 0x000fc600078f08ff */
[----:B------:R-:W-:Y:S01]  /*0b80*/  IMAD.IADD R3, R16, 0x1, -R3 ;  /* 0x0000000110037824 */ /* 0x000fe200078e0a03 */
[----:B------:R-:W-:Y:S02]  /*0b90*/  LOP3.LUT R6, R2, 0x1ffffffe, RZ, 0xc0, !PT ;  /* 0x1ffffffe02067812 */ /* 0x000fe400078ec0ff */
[----:B------:R-:W-:Y:S01]  /*0ba0*/  LEA.HI R2, R0, R16, RZ, 0x7 ;  /* 0x0000001000027211 */ /* 0x000fe200078f38ff */
[--C-:B------:R-:W-:Y:S01]  /*0bb0*/  IMAD R14, R10, 0x10, R3.reuse ;  /* 0x000000100a0e7824 */ /* 0x100fe200078e0203 */
[----:B------:R-:W-:Y:S01]  /*0bc0*/  SHF.R.S32.HI R4, RZ, 0x1f, R3 ;  /* 0x0000001fff047819 */ /* 0x000fe20000011403 */
[----:B------:R-:W-:Y:S01]  /*0bd0*/  IMAD.IADD R6, R5, 0x1, -R6 ;  /* 0x0000000105067824 */ /* 0x000fe200078e0a06 */
[----:B------:R-:W-:Y:S01]  /*0be0*/  LOP3.LUT R8, R2, 0xffffff80, RZ, 0xc0, !PT ;  /* 0xffffff8002087812 */ /* 0x000fe200078ec0ff */
[----:B------:R-:W-:Y:S01]  /*0bf0*/  ULOP3.LUT UR7, UR4, 0x1, URZ, 0xfc, !UPT ;  /* 0x0000000104077892 */ /* 0x000fe2000f8efc3f */
[CC--:B------:R-:W-:Y:S02]  /*0c00*/  LEA.HI R5, R4.reuse, R3.reuse, RZ, 0x3 ;  /* 0x0000000304057211 */ /* 0x0c0fe400078f18ff */
[----:B------:R-:W-:Y:S01]  /*0c10*/  LEA.HI R4, R4, R3, RZ, 0x2 ;  /* 0x0000000304047211 */ /* 0x000fe200078f10ff */
[----:B------:R-:W-:Y:S01]  /*0c20*/  IMAD.IADD R15, R16, 0x1, -R8 ;  /* 0x00000001100f7824 */ /* 0x000fe200078e0a08 */
[----:B------:R-:W-:Y:S01]  /*0c30*/  SHF.R.S32.HI R17, RZ, 0x7, R2 ;  /* 0x00000007ff117819 */ /* 0x000fe20000011402 */
[----:B------:R-:W-:Y:S01]  /*0c40*/  IMAD.SHL.U32 R5, R5, 0x10, RZ ;  /* 0x0000001005057824 */ /* 0x000fe200078e00ff */
[----:B------:R-:W-:Y:S01]  /*0c50*/  LOP3.LUT R8, R4, 0x7fffffc, RZ, 0xc0, !PT ;  /* 0x07fffffc04087812 */ /* 0x000fe200078ec0ff */
[----:B------:R-:W-:Y:S01]  /*0c60*/  UMOV UR4, URZ ;  /* 0x0000003f00047c82 */ /* 0x000fe20008000000 */
[----:B------:R-:W-:-:S02]  /*0c70*/  SHF.R.S32.HI R4, RZ, 0x2, R4 ;  /* 0x00000002ff047819 */ /* 0x000fc40000011404 */
[----:B------:R-:W-:Y:S01]  /*0c80*/  SHF.R.S32.HI R9, RZ, 0x1f, R15 ;  /* 0x0000001fff097819 */ /* 0x000fe2000001140f */
[----:B------:R-:W-:Y:S01]  /*0c90*/  IMAD.IADD R8, R3, 0x1, -R8 ;  /* 0x0000000103087824 */ /* 0x000fe200078e0a08 */
[----:B------:R-:W-:Y:S01]  /*0ca0*/  LOP3.LUT R5, R5, 0x7fffff80, RZ, 0xc0, !PT ;  /* 0x7fffff8005057812 */ /* 0x000fe200078ec0ff */
[----:B------:R-:W-:Y:S01]  /*0cb0*/  IMAD.SHL.U32 R4, R4, 0x40, RZ ;  /* 0x0000004004047824 */ /* 0x000fe200078e00ff */
[----:B------:R-:W-:Y:S01]  /*0cc0*/  LEA.HI R12, R9, R15, RZ, 0x2 ;  /* 0x0000000f090c7211 */ /* 0x000fe200078f10ff */
[----:B------:R-:W-:Y:S01]  /*0cd0*/  IMAD.SHL.U32 R3, R6, 0x8, RZ ;  /* 0x0000000806037824 */ /* 0x000fe200078e00ff */
[----:B------:R-:W-:Y:S01]  /*0ce0*/  LEA.HI R0, R0, R16, RZ, 0x2 ;  /* 0x0000001000007211 */ /* 0x000fe200078f10ff */
[----:B------:R-:W-:Y:S01]  /*0cf0*/  IMAD R5, R10, 0x100, R5 ;  /* 0x000001000a057824 */ /* 0x000fe200078e0205 */
[--C-:B------:R-:W-:Y:S01]  /*0d00*/  SHF.R.S32.HI R10, RZ, 0x2, R12.reuse ;  /* 0x00000002ff0a7819 */ /* 0x100fe2000001140c */
[----:B------:R-:W-:Y:S01]  /*0d10*/  IMAD.HI R6, R17, 0x55555556, RZ ;  /* 0x5555555611067827 */ /* 0x000fe200078e02ff */
[----:B------:R-:W-:-:S02]  /*0d20*/  SHF.R.S32.HI R13, RZ, 0x1f, R12 ;  /* 0x0000001fff0d7819 */ /* 0x000fc4000001140c */
[----:B------:R-:W-:Y:S01]  /*0d30*/  LOP3.LUT R4, R4, 0x40, RZ, 0xc0, !PT ;  /* 0x0000004004047812 */ /* 0x000fe200078ec0ff */
[----:B------:R-:W-:Y:S01]  /*0d40*/  IMAD R7, R8, 0x10, R5 ;  /* 0x0000001008077824 */ /* 0x000fe200078e0205 */
[----:B------:R-:W-:Y:S01]  /*0d50*/  LEA.HI R13, R13, R10, RZ, 0x3 ;  /* 0x0000000a0d0d7211 */ /* 0x000fe200078f18ff */
[----:B------:R-:W-:Y:S01]  /*0d60*/  IMAD.U32 R8, RZ, RZ, UR7 ;  /* 0x00000007ff087e24 */ /* 0x000fe2000f8e00ff */
[--C-:B------:R-:W-:Y:S02]  /*0d70*/  LOP3.LUT R2, R4, 0x8, R3.reuse, 0xf8, !PT ;  /* 0x0000000804027812 */ /* 0x100fe400078ef803 */
[----:B------:R-:W-:Y:S01]  /*0d80*/  SHF.R.U32.HI R5, RZ, 0x3, R4 ;  /* 0x00000003ff057819 */ /* 0x000fe20000011604 */
[----:B------:R-:W-:Y:S01]  /*0d90*/  IMAD.U32 R4, R14, 0x20, R3 ;  /* 0x000000200e047824 */ /* 0x000fe200078e0003 */
[----:B------:R-:W-:Y:S02]  /*0da0*/  LOP3.LUT R3, R0, 0xfffffffc, RZ, 0xc0, !PT ;  /* 0xfffffffc00037812 */ /* 0x000fe400078ec0ff */
[----:B------:R-:W-:-:S02]  /*0db0*/  LEA.HI R9, R9, R15, RZ, 0x5 ;  /* 0x0000000f09097211 */ /* 0x000fc400078f28ff */
[----:B------:R-:W-:Y:S01]  /*0dc0*/  LOP3.LUT R13, R13, 0xfffffff8, RZ, 0xc0, !PT ;  /* 0xfffffff80d0d7812 */ /* 0x000fe200078ec0ff */
[----:B------:R0:W-:Y:S01]  /*0dd0*/  STL [R1+0x40], R4 ;  /* 0x0000400401007387 */ /* 0x0001e20000100800 */
[----:B------:R-:W-:Y:S02]  /*0de0*/  LOP3.LUT R12, R12, 0x7ffffffc, RZ, 0xc0, !PT ;  /* 0x7ffffffc0c0c7812 */ /* 0x000fe400078ec0ff */
[----:B------:R-:W-:Y:S01]  /*0df0*/  LOP3.LUT R2, R2, R5, RZ, 0x3c, !PT ;  /* 0x0000000502027212 */ /* 0x000fe200078e3cff */
[----:B------:R-:W-:Y:S01]  /*0e00*/  IMAD.IADD R5, R16, 0x1, -R3 ;  /* 0x0000000110057824 */ /* 0x000fe200078e0a03 */
[----:B------:R-:W-:Y:S01]  /*0e10*/  LEA.HI R6, R6, R6, RZ, 0x1 ;  /* 0x0000000606067211 */ /* 0x000fe200078f08ff */
[----:B------:R-:W-:Y:S01]  /*0e20*/  IMAD.IADD R10, R10, 0x1, -R13 ;  /* 0x000000010a0a7824 */ /* 0x000fe200078e0a0d */
[----:B------:R-:W-:Y:S01]  /*0e30*/  SHF.R.S32.HI R9, RZ, 0x5, R9 ;  /* 0x00000005ff097819 */ /* 0x000fe20000011409 */
[----:B------:R-:W-:Y:S01]  /*0e40*/  IMAD.IADD R12, R15, 0x1, -R12 ;  /* 0x000000010f0c7824 */ /* 0x000fe200078e0a0c */
[----:B------:R-:W-:Y:S01]  /*0e50*/  LEA.HI R3, R5, R5, RZ, 0x1 ;  /* 0x0000000505037211 */ /* 0x000fe200078f08ff */
[----:B------:R-:W-:Y:S01]  /*0e60*/  IMAD R6, R6, -0x3, R17 ;  /* 0xfffffffd06067824 */ /* 0x000fe200078e0211 */
[----:B------:R-:W-:Y:S01]  /*0e70*/  SHF.R.S32.HI R0, RZ, 0x2, R0 ;  /* 0x00000002ff007819 */ /* 0x000fe20000011400 */
[----:B------:R-:W-:Y:S01]  /*0e80*/  IMAD R9, R9, 0x10, R10 ;  /* 0x0000001009097824 */ /* 0x000fe200078e020a */
[----:B------:R-:W-:Y:S01]  /*0e90*/  LOP3.LUT R3, R3, 0x1ffffffe, RZ, 0xc0, !PT ;  /* 0x1ffffffe03037812 */ /* 0x000fe200078ec0ff */
[----:B------:R-:W-:-:S02]  /*0ea0*/  IMAD.SHL.U32 R145, R5, 0x8, RZ ;  /* 0x0000000805917824 */ /* 0x000fc400078e00ff */
[----:B------:R-:W-:Y:S02]  /*0eb0*/  IMAD.SHL.U32 R17, R12, 0x2, RZ ;  /* 0x000000020c117824 */ /* 0x000fe400078e00ff */
[----:B0-----:R-:W-:Y:S02]  /*0ec0*/  IMAD R4, R6, 0x40, R9 ;  /* 0x0000004006047824 */ /* 0x001fe400078e0209 */
[----:B------:R-:W-:Y:S02]  /*0ed0*/  VIADD R150, R145, 0x40 ;  /* 0x0000004091967836 */ /* 0x000fe40000000000 */
[----:B------:R-:W-:Y:S01]  /*0ee0*/  IMAD.U32 R6, RZ, RZ, UR4 ;  /* 0x00000004ff067e24 */ /* 0x000fe2000f8e00ff */
[----:B------:R-:W-:Y:S01]  /*0ef0*/  STL [R1+0x3c], R4 ;  /* 0x00003c0401007387 */ /* 0x000fe20000100800 */
[----:B------:R-:W-:Y:S02]  /*0f00*/  VIADD R0, R17, 0x20 ;  /* 0x0000002011007836 */ /* 0x000fe40000000000 */
[----:B------:R-:W-:Y:S01]  /*0f10*/  VIADD R147, R145, 0x20 ;  /* 0x0000002091937836 */ /* 0x000fe20000000000 */
[----:B------:R-:W-:Y:S01]  /*0f20*/  STL [R1+0x44], R8 ;  /* 0x0000440801007387 */ /* 0x000fe20000100800 */
[----:B------:R-:W-:-:S02]  /*0f30*/  VIADD R157, R17, 0x28 ;  /* 0x00000028119d7836 */ /* 0x000fc40000000000 */
[C---:B------:R-:W-:Y:S01]  /*0f40*/  VIADD R156, R17.reuse, 0x30 ;  /* 0x00000030119c7836 */ /* 0x040fe20000000000 */
[----:B------:R0:W-:Y:S01]  /*0f50*/  STL [R1+0x18], R6 ;  /* 0x0000180601007387 */ /* 0x0001e20000100800 */
[C---:B------:R-:W-:Y:S02]  /*0f60*/  VIADD R155, R17.reuse, 0x38 ;  /* 0x00000038119b7836 */ /* 0x040fe40000000000 */
[----:B------:R-:W-:Y:S02]  /*0f70*/  VIADD R154, R17, 0x40 ;  /* 0x00000040119a7836 */ /* 0x000fe40000000000 */
[----:B------:R-:W-:Y:S02]  /*0f80*/  IMAD.IADD R2, R2, 0x1, R7 ;  /* 0x0000000102027824 */ /* 0x000fe400078e0207 */
[----:B------:R-:W-:Y:S01]  /*0f90*/  IMAD.IADD R3, R5, 0x1, -R3 ;  /* 0x0000000105037824 */ /* 0x000fe200078e0a03 */
[----:B------:R-:W-:Y:S01]  /*0fa0*/  SHF.R.S32.HI R5, RZ, 0x1f, R150 ;  /* 0x0000001fff057819 */ /* 0x000fe20000011496 */
[C---:B------:R-:W-:Y:S01]  /*0fb0*/  VIADD R153, R17.reuse, 0x48 ;  /* 0x0000004811997836 */ /* 0x040fe20000000000 */
[----:B------:R-:W-:Y:S01]  /*0fc0*/  SHF.R.S32.HI R5, RZ, 0x1f, R0 ;  /* 0x0000001fff057819 */ /* 0x000fe20000011400 */
[C---:B------:R-:W-:Y:S01]  /*0fd0*/  VIADD R152, R17.reuse, 0x50 ;  /* 0x0000005011987836 */ /* 0x040fe20000000000 */
[----:B0-----:R-:W-:Y:S01]  /*0fe0*/  SHF.R.S32.HI R6, RZ, 0x1f, R147 ;  /* 0x0000001fff067819 */ /* 0x001fe20000011493 */
[----:B------:R-:W-:Y:S01]  /*0ff0*/  VIADD R151, R17, 0x58 ;  /* 0x0000005811977836 */ /* 0x000fe20000000000 */
[----:B------:R-:W-:Y:S01]  /*1000*/  SHF.R.S32.HI R0, RZ, 0x1f, R157 ;  /* 0x0000001fff007819 */ /* 0x000fe2000001149d */
[----:B------:R-:W-:Y:S01]  /*1010*/  IMAD.MOV.U32 R7, RZ, RZ, R11 ;  /* 0x000000ffff077224 */ /* 0x000fe200078e000b */
[----:B------:R-:W-:Y:S01]  /*1020*/  SHF.R.S32.HI R6, RZ, 0x1f, R156 ;  /* 0x0000001fff067819 */ /* 0x000fe2000001149c */
[----:B------:R-:W-:Y:S01]  /*1030*/  IMAD R144, R3, 0x8, R4 ;  /* 0x0000000803907824 */ /* 0x000fe200078e0204 */
[----:B------:R-:W-:-:S02]  /*1040*/  SHF.R.S32.HI R5, RZ, 0x1f, R155 ;  /* 0x0000001fff057819 */ /* 0x000fc4000001149b */
[----:B------:R-:W-:Y:S02]  /*1050*/  SHF.R.S32.HI R0, RZ, 0x1f, R154 ;  /* 0x0000001fff007819 */ /* 0x000fe4000001149a */
[----:B------:R-:W-:Y:S02]  /*1060*/  SHF.R.S32.HI R6, RZ, 0x1f, R153 ;  /* 0x0000001fff067819 */ /* 0x000fe40000011499 */
[----:B------:R-:W-:Y:S02]  /*1070*/  SHF.R.S32.HI R5, RZ, 0x1f, R152 ;  /* 0x0000001fff057819 */ /* 0x000fe40000011498 */
[----:B------:R-:W-:Y:S02]  /*1080*/  SHF.R.S32.HI R0, RZ, 0x1f, R151 ;  /* 0x0000001fff007819 */ /* 0x000fe40000011497 */
[----:B------:R-:W-:-:S07]  /*1090*/  LEA R2, R2, UR37, 0x1 ;  /* 0x0000002502027c11 */ /* 0x000fce000f8e08ff */
.L_x_11486:
[----:B012-4-:R-:W0:Y:S01]  /*10a0*/  LDC.64 R4, c[0x0][0xc88] ;  /* 0x00032200ff047b82 */ /* 0x017e220000000a00 */
        /* <DEDUP_REMOVED lines=16> */
[----:B---3--:R-:W-:Y:S01]  /*11b0*/  IMAD.U32 R8, RZ, RZ, UR7 ;  /* 0x00000007ff087e24 */ /* 0x008fe2000f8e00ff */
[----:B------:R-:W-:Y:S01]  /*11c0*/  @UP1 ULEA UR10, UP0, UR4, UR10, 0x2 ;  /* 0x0000000a040a1291 */ /* 0x000fe2000f80103f */
[----:B------:R-:W-:-:S03]  /*11d0*/  IMAD.U32 R4, RZ, RZ, UR8 ;  /* 0x00000008ff047e24 */ /* 0x000fc6000f8e00ff */
[----:B------:R-:W-:Y:S01]  /*11e0*/  @UP1 ULEA.HI.X UR11, UR4, UR11, UR7, 0x2, UP0 ;  /* 0x0000000b040b1291 */ /* 0x000fe200080f1407 */
[----:B------:R-:W-:Y:S01]  /*11f0*/  IMAD.U32 R5, RZ, RZ, UR9 ;  /* 0x00000009ff057e24 */ /* 0x000fe2000f8e00ff */
[----:B------:R-:W-:Y:S01]  /*1200*/  ULDC.64 UR8, c[0x0][0x418] ;  /* 0x0001060000087ab9 */ /* 0x000fe20000000a00 */
[----:B------:R-:W-:Y:S01]  /*1210*/  IMAD.U32 R6, RZ, RZ, UR10 ;  /* 0x0000000aff067e24 */ /* 0x000fe2000f8e00ff */
[----:B------:R0:W-:Y:S02]  /*1220*/  STL [R1+0x10], R8 ;  /* 0x0000100801007387 */ /* 0x0001e40000100800 */
[----:B------:R-:W-:Y:S02]  /*1230*/  IMAD.U32 R7, RZ, RZ, UR11 ;  /* 0x0000000bff077e24 */ /* 0x000fe4000f8e00ff */
[----:B------:R-:W2:Y:S01]  /*1240*/  @P0 LDG.E R4, desc[UR12][R4.64] ;  /* 0x0000000c04040981 */ /* 0x000ea2000c1e1900 */
[----:B------:R-:W-:Y:S02]  /*1250*/  UISETP.NE.U32.AND UP0, UPT, UR8, URZ, UPT ;  /* 0x0000003f0800728c */ /* 0x000fe4000bf05070 */
[----:B------:R-:W-:Y:S01]  /*1260*/  ULOP3.LUT UR7, UR6, 0xff0000, URZ, 0xc0, !UPT ;  /* 0x00ff000006077892 */ /* 0x000fe2000f8ec03f */
[----:B------:R-:W3:Y:S01]  /*1270*/  @P2 LDG.E R6, desc[UR12][R6.64] ;  /* 0x0000000c06062981 */ /* 0x000ee2000c1e1900 */
[----:B------:R-:W-:-:S02]  /*1280*/  ULOP3.LUT UR8, UR6, 0xff000000, URZ, 0xc0, !UPT ;  /* 0xff00000006087892 */ /* 0x000fc4000f8ec03f */
[----:B------:R-:W-:Y:S02]  /*1290*/  ULOP3.LUT UR6, UR6, 0xffff, URZ, 0xc0, !UPT ;  /* 0x0000ffff06067892 */ /* 0x000fe4000f8ec03f */
[----:B------:R-:W-:Y:S01]  /*12a0*/  UISETP.NE.AND.EX UP0, UPT, UR9, URZ, UPT, UP0 ;  /* 0x0000003f0900728c */ /* 0x000fe2000bf05300 */
[----:B------:R-:W-:Y:S02]  /*12b0*/  ULDC.64 UR12, c[0x0][0xa20] ;  /* 0x00028800000c7ab9 */ /* 0x000fe40000000a00 */
[----:B------:R-:W-:Y:S01]  /*12c0*/  ULDC UR9, c[0x0][0x424] ;  /* 0x0001090000097ab9 */ /* 0x000fe20000000800 */
[----:B-----5:R-:W-:Y:S01]  /*12d0*/  IMAD.U32 R0, RZ, RZ, UR6 ;  /* 0x00000006ff007e24 */ /* 0x020fe2000f8e00ff */
[----:B------:R-:W-:Y:S01]  /*12e0*/  USHF.R.U32.HI UR8, URZ, 0x8, UR8 ;  /* 0x000000083f087899 */ /* 0x000fe20008011608 */
[----:B------:R-:W-:Y:S01]  /*12f0*/  ISETP.NE.U32.AND P1, PT, RZ, UR12, PT ;  /* 0x0000000cff007c0c */ /* 0x000fe2000bf25070 */
[----:B------:R-:W-:Y:S02]  /*1300*/  USEL UR9, UR9, 0x1, UP0 ;  /* 0x0000000109097887 */ /* 0x000fe40008000000 */
[----:B------:R0:W-:Y:S01]  /*1310*/  STL [R1+0x4], R0 ;  /* 0x0000040001007387 */ /* 0x0001e20000100800 */
[----:B------:R-:W-:Y:S01]  /*1320*/  ULDC UR10, c[0x0][0x2f0] ;  /* 0x0000bc00000a7ab9 */ /* 0x000fe20000000800 */
[----:B------:R-:W-:Y:S01]  /*1330*/  UMOV UR4, URZ ;  /* 0x0000003f00047c82 */ /* 0x000fe20008000000 */
[----:B------:R-:W-:Y:S01]  /*1340*/  ULDC UR61, c[0x0][0x288] ;  /* 0x0000a200003d7ab9 */ /* 0x000fe20000000800 */
[----:B------:R-:W-:Y:S01]  /*1350*/  ULEA.HI UR7, UR7, UR8, URZ, 0x10 ;  /* 0x0000000807077291 */ /* 0x000fe2000f8f803f */
[----:B------:R-:W-:Y:S01]  /*1360*/  ISETP.NE.AND.EX P1, PT, RZ, UR13, PT, P1 ;  /* 0x0000000dff007c0c */ /* 0x000fe2000bf25310 */
[----:B------:R-:W-:Y:S01]  /*1370*/  UIMAD UR10, UR9, UR10, URZ ;  /* 0x0000000a090a72a4 */ /* 0x000fe2000f8e023f */
[----:B--2---:R-:W-:-:S02]  /*1380*/  @P0 R2UR UR4, R4 ;  /* 0x00000000040402ca */ /* 0x004fc400000e0000 */
        /* <DEDUP_REMOVED lines=17> */
.L_x_11437:
        /* <DEDUP_REMOVED lines=11> */
.L_x_11438:
        /* <DEDUP_REMOVED lines=15> */
.L_x_11439:
[----:B------:R-:W-:Y:S01]  /*1640*/  ULDC UR6, c[0x0][0x448] ;  /* 0x0001120000067ab9 */ /* 0x000fe20000000800 */
[----:B------:R-:W-:Y:S02]  /*1650*/  UIMAD UR5, UR5, 0xc0, URZ ;  /* 0x000000c0050578a4 */ /* 0x000fe4000f8e023f */
[----:B------:R-:W-:Y:S02]  /*1660*/  UISETP.NE.AND UP0, UPT, UR6, 0x1, UPT ;  /* 0x000000010600788c */ /* 0x000fe4000bf05270 */
[----:B------:R-:W-:Y:S02]  /*1670*/  UIADD3 UR6, UR5, 0xbf, URZ ;  /* 0x000000bf05067890 */ /* 0x000fe4000fffe03f */
[----:B------:R-:W-:Y:S01]  /*1680*/  UIADD3 UR10, -UR4, UR10, URZ ;  /* 0x0000000a040a7290 */ /* 0x000fe2000fffe13f */
[----:B------:R-:W-:-:S03]  /*1690*/  IMAD.U32 R22, RZ, RZ, UR5 ;  /* 0x00000005ff167e24 */ /* 0x000fc6000f8e00ff */
[----:B------:R-:W-:Y:S02]  /*16a0*/  UIADD3 UR8, UR10, 0x90, -UR61 ;  /* 0x000000900a087890 */ /* 0x000fe4000fffe83d */
[----:B------:R-:W-:Y:S01]  /*16b0*/  IMAD.U32 R18, RZ, RZ, UR10 ;  /* 0x0000000aff127e24 */ /* 0x000fe2000f8e00ff */
[----:B------:R-:W-:Y:S01]  /*16c0*/  @UP0 ULDC UR4, c[0x0][0x44c] ;  /* 0x0001130000040ab9 */ /* 0x000fe20000000800 */
[----:B------:R-:W-:Y:S01]  /*16d0*/  @UP0 ULDC UR9, c[0x0][0x450] ;  /* 0x0001140000090ab9 */ /* 0x000fe20000000800 */
[----:B------:R-:W-:Y:S02]  /*16e0*/  UIMAD.WIDE.U32 UR4, UR6, UR4, URZ ;  /* 0x00000004060472a5 */ /* 0x000fe4000f8e003f */
[----:B------:R-:W-:Y:S02]  /*16f0*/  UIADD3 UR4, UR10, 0x8f, URZ ;  /* 0x0000008f0a047890 */ /* 0x000fe4000fffe03f */
        /* <DEDUP_REMOVED lines=8> */
[----:B------:R-:W-:-:S04]  /*1780*/  ULEA.HI.SX32 UR6, UR9, UR6, 0x1b ;  /* 0x0000000609067291 */ /* 0x000fc8000f8fda3f */
[----:B------:R-:W-:Y:S01]  /*1790*/  UISETP.LT.AND UP0, UPT, UR4, UR6, UPT ;  /* 0x000000060400728c */ /* 0x000fe2000bf01270 */
[----:B------:R-:W-:-:S03]  /*17a0*/  IMAD.U32 R146, RZ, RZ, UR5 ;  /* 0x00000005ff927e24 */ /* 0x000fc6000f8e00ff */
[----:B------:R-:W-:Y:S02]  /*17b0*/  USEL UR9, UR4, UR6, UP0 ;  /* 0x0000000604097287 */ /* 0x000fe40008000000 */
        /* <DEDUP_REMOVED lines=43> */
.L_x_11440:
        /* <DEDUP_REMOVED lines=37> */
[----:B------:R-:W0:Y:S01]  /*1cc0*/  S2R R4, SR_TID.X ;  /* 0x0000000000047919 */ /* 0x000e220000002100 */
[----:B------:R-:W-:-:S04]  /*1cd0*/  UIADD3 UR6, UR37, 0x24300, URZ ;  /* 0x0002430025067890 */ /* 0x000fc8000fffe03f */
[----:B------:R-:W-:-:S06]  /*1ce0*/  ULOP3.LUT UP0, URZ, UR6, 0x9f, URZ, 0xc0, !UPT ;  /* 0x0000009f063f7892 */ /* 0x000fcc000f80c03f */
[----:B------:R-:W-:Y:S01]  /*1cf0*/  PLOP3.LUT P0, PT, PT, PT, UP0, 0x80, 0x0 ;  /* 0x000000000000781c */ /* 0x000fe20003f0f008 */
        /* <DEDUP_REMOVED lines=34> */
.L_x_11442:
        /* <DEDUP_REMOVED lines=13> */
.L_x_11615:
[----:B------:R-:W-:Y:S05]  /*1ff0*/  @!P0 BRA `(.L_x_11444) ;  /* 0x0000000000048947 */ /* 0x000fea0003800000 */
[----:B------:R-:W-:Y:S01]  /*2000*/  BPT.TRAP 0x1 ;  /* 0x000000040000795c */ /* 0x000fe20000300000 */
.L_x_11444:
[----:B0-----:R-:W-:Y:S02]  /*2010*/  IMAD.U32 R3, RZ, RZ, UR36 ;  /* 0x00000024ff037e24 */ /* 0x001fe4000f8e00ff */
[----:B------:R-:W-:-:S03]  /*2020*/  IMAD.U32 R0, RZ, RZ, UR38 ;  /* 0x00000026ff007e24 */ /* 0x000fc6000f8e00ff */
[----:B------:R-:W-:Y:S02]  /*2030*/  LEA R3, R3, UR37, 0x3 ;  /* 0x0000002503037c11 */ /* 0x000fe4000f8e18ff */
[----:B------:R-:W-:-:S04]  /*2040*/  SHF.L.U32 R0, R0, 0x1f, RZ ;  /* 0x0000001f00007819 */ /* 0x000fc800000006ff */
[----:B------:R0:W1:Y:S01]  /*2050*/  SYNCS.PHASECHK.TRANS64.TRYWAIT P2, [R3+URZ+0x31c30], R0 ;  /* 0x031c3000030075a7 */ /* 0x000062000804017f */
[----:B------:R-:W-:Y:S05]  /*2060*/  @!P0 BRA `(.L_x_11445) ;  /* 0x0000000000048947 */ /* 0x000fea0003800000 */
[----:B------:R-:W-:Y:S01]  /*2070*/  BPT.TRAP 0x1 ;  /* 0x000000040000795c */ /* 0x000fe20000300000 */
.L_x_11445:
[----:B------:R-:W2:Y:S02]  /*2080*/  S2R R4, SR_TID.X ;  /* 0x0000000000047919 */ /* 0x000ea40000002100 */
[----:B--2---:R-:W-:Y:S01]  /*2090*/  LOP3.LUT P1, RZ, R4, 0x7f, RZ, 0xc0, !PT ;  /* 0x0000007f04ff7812 */ /* 0x004fe2000782c0ff */
[----:B-1----:R-:W-:-:S12]  /*20a0*/  @P2 BRA `(.L_x_11446) ;  /* 0x0000000000082947 */ /* 0x002fd80003800000 */
[----:B------:R-:W1:Y:S02]  /*20b0*/  SYNCS.PHASECHK.TRANS64.TRYWAIT P2, [R3+URZ+0x31c30], R0 ;  /* 0x031c3000030075a7 */ /* 0x000e64000804017f */
[----:B-1----:R-:W-:Y:S05]  /*20c0*/  @!P2 BRA `(.L_x_11447) ;  /* 0x0000015c000ca947 */ /* 0x002fea0003800000 */
.L_x_11446:
[----:B------:R-:W-:Y:S05]  /*20d0*/  WARPSYNC.ALL ;  /* 0x0000000000007948 */ /* 0x000fea0003800000 */
[----:B------:R-:W-:Y:S01]  /*20e0*/  UIADD3 UR4, UR37, 0x16a00, URZ ;  /* 0x00016a0025047890 */ /* 0x000fe2000fffe03f */
[----:B------:R-:W-:Y:S01]  /*20f0*/  WARPGROUP.ARRIVE ;  /* 0x00000000000079c5 */ /* 0x000fe20000000000 */
[----:B------:R-:W-:Y:S01]  /*2100*/  ULOP3.LUT UR6, UR40, 0x10000, URZ, 0xfc, !UPT ;  /* 0x0001000028067892 */ /* 0x000fe2000f8efc3f */
[----:B------:R-:W-:Y:S01]  /*2110*/  R2UR UR53, R22 ;  /* 0x00000000163572ca */ /* 0x000fe200000e0000 */
[----:B------:R-:W-:Y:S01]  /*2120*/  USHF.R.U32.HI UR4, URZ, 0x4, UR4 ;  /* 0x000000043f047899 */ /* 0x000fe20008011604 */
[----:B------:R-:W-:Y:S01]  /*2130*/  R2UR UR52, R18 ;  /* 0x00000000123472ca */ /* 0x000fe200000e0000 */
[----:B------:R-:W-:Y:S01]  /*2140*/  UMOV UR29, 0x80000020 ;  /* 0x80000020001d7882 */ /* 0x000fe20000000000 */
[----:B------:R-:W-:Y:S01]  /*2150*/  UMOV UR31, 0x80000020 ;  /* 0x80000020001f7882 */ /* 0x000fe20000000000 */
[----:B------:R-:W-:Y:S01]  /*2160*/  ULOP3.LUT UR4, UR4, 0x3fff, URZ, 0xc0, !UPT ;  /* 0x00003fff04047892 */ /* 0x000fe2000f8ec03f */
[----:B------:R-:W-:Y:S01]  /*2170*/  IMAD.U32 R5, RZ, RZ, UR61 ;  /* 0x0000003dff057e24 */ /* 0x000fe2000f8e00ff */
[----:B------:R-:W-:Y:S01]  /*2180*/  UMOV UR28, UR6 ;  /* 0x00000006001c7c82 */ /* 0x000fe20008000000 */
[----:B------:R-:W-:Y:S01]  /*2190*/  UMOV UR9, UR29 ;  /* 0x0000001d00097c82 */ /* 0x000fe20008000000 */
[----:B------:R-:W-:Y:S01]  /*21a0*/  ULOP3.LUT UR5, UR4, 0x10000, URZ, 0xfc, !UPT ;  /* 0x0001000004057892 */ /* 0x000fe2000f8efc3f */
[----:B01----:R-:W-:Y:S01]  /*21b0*/  @!P1 VIADD R3, R3, 0x31c40 ;  /* 0x00031c4003039836 */ /* 0x003fe20000000000 */
[----:B------:R-:W-:Y:S01]  /*21c0*/  UMOV UR8, UR28 ;  /* 0x0000001c00087c82 */ /* 0x000fe20008000000 */
[----:B------:R-:W-:Y:S01]  /*21d0*/  UMOV UR11, 0x80000020 ;  /* 0x80000020000b7882 */ /* 0x000fe20000000000 */
[----:B------:R-:W-:Y:S01]  /*21e0*/  UIMAD UR4, UR36, 0x6c0, UR5 ;  /* 0x000006c0240478a4 */ /* 0x000fe2000f8e0205 */
[----:B------:R-:W-:Y:S01]  /*21f0*/  VIADD R6, R144, UR53 ;  /* 0x0000003590067c36 */ /* 0x000fe20008000000 */
[----:B------:R-:W-:Y:S01]  /*2200*/  UMOV UR12, UR28 ;  /* 0x0000001c000c7c82 */ /* 0x000fe20008000000 */
[----:B------:R-:W-:Y:S01]  /*2210*/  UMOV UR13, UR29 ;  /* 0x0000001d000d7c82 */ /* 0x000fe20008000000 */
[----:B------:R-:W-:-:S02]  /*2220*/  UIADD3 UR10, UR4, 0x40, URZ ;  /* 0x00000040040a7890 */ /* 0x000fc4000fffe03f */
[----:B------:R-:W-:Y:S02]  /*2230*/  UIADD3 UR14, UR4, 0xc0, URZ ;  /* 0x000000c0040e7890 */ /* 0x000fe4000fffe03f */
[----:B------:R-:W-:Y:S01]  /*2240*/  UMOV UR30, UR4 ;  /* 0x00000004001e7c82 */ /* 0x000fe20008000000 */
[----:B------:R-:W-:Y:S01]  /*2250*/  UMOV UR15, 0x80000020 ;  /* 0x80000020000f7882 */ /* 0x000fe20000000000 */
[----:B------:R-:W-:Y:S01]  /*2260*/  HGMMA.64x16x16.F32 R88, gdesc[UR28], RZ, !UPT, gsb0 ;  /* 0x002000001c5879f0 */ /* 0x000fe2000c0008ff */
        /* <DEDUP_REMOVED lines=60> */
[----:B------:R-:W-:Y:S03]  /*2630*/  HGMMA.64x16x16.F32 R32, gdesc[UR28], RZ, !UPT, gsb0 ;  /* 0x002000001c2079f0 */ /* 0x000fe6000c0008ff */
        /* <DEDUP_REMOVED lines=131> */
[----:B------:R-:W-:Y:S02]  /*2e70*/  R2UR UR15, R23 ;  /* 0x00000000170f72ca */ /* 0x000fe400000e0000 */
        /* <DEDUP_REMOVED lines=24> */
[----:B------:R-:W-:Y:S02]  /*3000*/  ULDC UR7, c[0x0][0x448] ;  /* 0x0001120000077ab9 */ /* 0x000fe40000000800 */
[----:B------:R-:W-:Y:S02]  /*3010*/  UISETP.NE.AND UP0, UPT, UR7, 0x1, UPT ;  /* 0x000000010700788c */ /* 0x000fe4000bf05270 */
[----:B------:R-:W-:-:S04]  /*3020*/  UIMAD UR7, UR39, -0x90, UR52 ;  /* 0xffffff70270778a4 */ /* 0x000fc8000f8e0234 */
[----:B------:R-:W-:Y:S02]  /*3030*/  PLOP3.LUT P2, PT, PT, PT, UP0, 0x80, 0x0 ;  /* 0x000000000000781c */ /* 0x000fe40003f4f008 */
[----:B------:R-:W-:Y:S01]  /*3040*/  IMAD.U32 R8, RZ, RZ, UR7 ;  /* 0x00000007ff087e24 */ /* 0x000fe2000f8e00ff */
[----:B------:R-:W-:Y:S02]  /*3050*/  UIADD3 UR7, UR39, -0x2, URZ ;  /* 0xfffffffe27077890 */ /* 0x000fe4000fffe03f */
[----:B------:R-:W-:Y:S01]  /*3060*/  @UP0 ULDC UR10, c[0x0][0x44c] ;  /* 0x00011300000a0ab9 */ /* 0x000fe20000000800 */
[----:B------:R-:W-:Y:S01]  /*3070*/  @UP0 ULDC UR14, c[0x0][0x450] ;  /* 0x00011400000e0ab9 */ /* 0x000fe20000000800 */
[----:B------:R-:W-:Y:S01]  /*3080*/  UIMAD.WIDE.U32 UR10, UR53, UR10, URZ ;  /* 0x0000000a350a72a5 */ /* 0x000fe2000f8e003f */
        /* <DEDUP_REMOVED lines=53> */
[----:B------:R-:W-:Y:S02]  /*33e0*/  @UP0 ULDC UR6, c[0x0][0x44c] ;  /* 0x0001130000060ab9 */ /* 0x000fe40000000800 */
[----:B------:R-:W-:Y:S01]  /*33f0*/  @P2 IMAD.HI.U32 R0, R6, UR6, RZ ;  /* 0x0000000606002c27 */ /* 0x000fe2000f8e00ff */
[----:B------:R-:W-:-:S04]  /*3400*/  @UP0 ULDC UR6, c[0x0][0x450] ;  /* 0x0001140000060ab9 */ /* 0x000fc80000000800 */
[----:B------:R-:W-:Y:S01]  /*3410*/  @P2 SHF.R.U32.HI R6, RZ, UR6, R0 ;  /* 0x00000006ff062c19 */ /* 0x000fe20008011600 */
[----:B------:R-:W-:-:S04]  /*3420*/  UIMAD UR6, UR39, -0x90, URZ ;  /* 0xffffff70270678a4 */ /* 0x000fc8000f8e023f */
[----:B------:R-:W0:Y:S02]  /*3430*/  SHFL.IDX PT, R0, R6, RZ, 0x1c1f ;  /* 0x001c1fff06007589 */ /* 0x000e2400000e0000 */
[----:B------:R-:W-:Y:S01]  /*3440*/  IMAD.U32 R4, RZ, RZ, UR6 ;  /* 0x00000006ff047e24 */ /* 0x000fe2000f8e00ff */
[----:B------:R-:W-:Y:S01]  /*3450*/  UMOV UR6, UR53 ;  /* 0x0000003500067c82 */ /* 0x000fe20008000000 */
[----:B------:R-:W1:Y:S01]  /*3460*/  SHFL.IDX PT, R6, R6, 0x1, 0x1c1f ;  /* 0x003c1f0006067f89 */ /* 0x000e6200000e0000 */
[----:B------:R-:W-:Y:S02]  /*3470*/  @UP0 USHF.R.U32.HI UR6, URZ, UR14, UR11 ;  /* 0x0000000e3f060299 */ /* 0x000fe4000801160b */
[----:B------:R-:W-:Y:S02]  /*3480*/  IADD3 R4, -R17, 0x91, R4 ;  /* 0x0000009111047810 */ /* 0x000fe40007ffe104 */
[----:B------:R-:W-:Y:S02]  /*3490*/  UIADD3 UR10, UR6, UR52, -UR61 ;  /* 0x00000034060a7290 */ /* 0x000fe4000fffe83d */
[----:B------:R-:W-:-:S02]  /*34a0*/  IADD3 R4, -R5, UR52, R4 ;  /* 0x0000003405047c10 */ /* 0x000fc4000fffe104 */
[----:B------:R-:W-:Y:S01]  /*34b0*/  IADD3 R5, -R17, 0x90, R8 ;  /* 0x0000009011057810 */ /* 0x000fe20007ffe108 */
[----:B------:R-:W-:-:S04]  /*34c0*/  UIMAD.WIDE UR10, UR10, 0x38e38e39, URZ ;  /* 0x38e38e390a0a78a5 */ /* 0x000fc8000f8e023f */
[----:B------:R-:W-:-:S04]  /*34d0*/  USHF.R.U32.HI UR6, URZ, 0x1f, UR11 ;  /* 0x0000001f3f067899 */ /* 0x000fc8000801160b */
[----:B------:R-:W-:Y:S01]  /*34e0*/  ULEA.HI.SX32 UR6, UR11, UR6, 0x1b ;  /* 0x000000060b067291 */ /* 0x000fe2000f8fda3f */
[----:B0-----:R-:W-:-:S03]  /*34f0*/  VIADDMNMX R0, R0, R4, R5, PT ;  /* 0x0000000400007246 */ /* 0x001fc60003800105 */
[----:B------:R-:W-:Y:S01]  /*3500*/  UISETP.LT.AND UP1, UPT, UR15, UR6, UPT ;  /* 0x000000060f00728c */ /* 0x000fe2000bf21270 */
[C---:B------:R-:W-:Y:S02]  /*3510*/  ISETP.GT.AND P3, PT, R0.reuse, RZ, PT ;  /* 0x000000ff0000720c */ /* 0x040fe40003f64270 */
[C---:B------:R-:W-:Y:S01]  /*3520*/  ISETP.GT.AND P4, PT, R0.reuse, 0x1, PT ;  /* 0x000000010000780c */ /* 0x040fe20003f84270 */
[----:B------:R-:W-:Y:S01]  /*3530*/  USEL UR10, UR15, UR6, !UP1 ;  /* 0x000000060f0a7287 */ /* 0x000fe2000c800000 */
[----:B------:R-:W-:Y:S01]  /*3540*/  ISETP.GT.AND P5, PT, R0, 0x8, PT ;  /* 0x000000080000780c */ /* 0x000fe20003fa4270 */
[----:B------:R-:W-:Y:S02]  /*3550*/  WARPGROUP.DEPBAR.LE gsb0, 0x0 ;  /* 0x00008000000079c5 */ /* 0x000fe40000010000 */
[----:B------:R-:W-:Y:S01]  /*3560*/  WARPGROUP.ARRIVE ;  /* 0x00000000000079c5 */ /* 0x000fe20000000000 */
[----:B-1----:R-:W-:Y:S01]  /*3570*/  VIADDMNMX R4, R6, R4, R5, PT ;  /* 0x0000000406047246 */ /* 0x002fe20003800105 */
[----:B------:R-:W-:-:S04]  /*3580*/  UISETP.GE.AND UP1, UPT, UR7, UR10, UPT ;  /* 0x0000000a0700728c */ /* 0x000fc8000bf26270 */
        /* <DEDUP_REMOVED lines=130> */
[----:B------:R-:W-:Y:S01]  /*3db0*/  ULDC UR4, c[0x0][0x988] ;  /* 0x0002620000047ab9 */ /* 0x000fe20000000800 */
        /* <DEDUP_REMOVED lines=34> */
[----:B------:R-:W-:-:S02]  /*3fe0*/  FSEL R91, R91, -INF , P4 ;  /* 0xff8000005b5b7808 */ /* 0x000fc40002000000 */
[C---:B------:R-:W-:Y:S01]  /*3ff0*/  ISETP.GT.AND P4, PT, R4.reuse, 0x11, PT ;  /* 0x000000110400780c */ /* 0x040fe20003f84270 */
[----:B------:R-:W0:Y:S03]  /*4000*/  SHFL.BFLY PT, R0, R9, 0x2, 0x1f ;  /* 0x0c401f0009007f89 */ /* 0x000e2600000e0000 */
[----:B------:R-:W-:Y:S02]  /*4010*/  FSEL R83, R83, -INF , P4 ;  /* 0xff80000053537808 */ /* 0x000fe40002000000 */
[----:B------:R-:W-:-:S04]  /*4020*/  ISETP.GT.AND P4, PT, R4, 0x19, PT ;  /* 0x000000190400780c */ /* 0x000fc80003f84270 */
[----:B------:R-:W-:Y:S02]  /*4030*/  FSEL R87, R87, -INF , P4 ;  /* 0xff80000057577808 */ /* 0x000fe40002000000 */
[----:B------:R-:W-:-:S04]  /*4040*/  ISETP.GT.AND P4, PT, R4, 0x21, PT ;  /* 0x000000210400780c */ /* 0x000fc80003f84270 */
[----:B------:R-:W-:Y:S02]  /*4050*/  FSEL R75, R75, -INF , P4 ;  /* 0xff8000004b4b7808 */ /* 0x000fe40002000000 */
[----:B------:R-:W-:-:S04]  /*4060*/  ISETP.GT.AND P4, PT, R4, 0x29, PT ;  /* 0x000000290400780c */ /* 0x000fc80003f84270 */
[----:B------:R-:W-:Y:S02]  /*4070*/  FSEL R79, R79, -INF , P4 ;  /* 0xff8000004f4f7808 */ /* 0x000fe40002000000 */
[C---:B------:R-:W-:Y:S02]  /*4080*/  ISETP.GT.AND P4, PT, R4.reuse, 0x31, PT ;  /* 0x000000310400780c */ /* 0x040fe40003f84270 */
[----:B0-----:R-:W-:Y:S02]  /*4090*/  FMNMX.FTZ R10, R9, R0, !PT ;  /* 0x00000000090a7209 */ /* 0x001fe40007810000 */
[----:B------:R-:W-:Y:S02]  /*40a0*/  FSEL R67, R67, -INF , P4 ;  /* 0xff80000043437808 */ /* 0x000fe40002000000 */
[----:B------:R-:W-:Y:S01]  /*40b0*/  ISETP.GT.AND P4, PT, R4, 0x39, PT ;  /* 0x000000390400780c */ /* 0x000fe20003f84270 */
[----:B------:R-:W0:Y:S03]  /*40c0*/  SHFL.BFLY PT, R7, R10, 0x1, 0x1f ;  /* 0x0c201f000a077f89 */ /* 0x000e2600000e0000 */
[----:B------:R-:W-:-:S02]  /*40d0*/  FSEL R71, R71, -INF , P4 ;  /* 0xff80000047477808 */ /* 0x000fc40002000000 */
[----:B------:R-:W-:Y:S02]  /*40e0*/  ISETP.GT.AND P4, PT, R4, 0x41, PT ;  /* 0x000000410400780c */ /* 0x000fe40003f84270 */
[----:B0-----:R-:W-:-:S04]  /*40f0*/  FMNMX.FTZ R0, R10, R7, !PT ;  /* 0x000000070a007209 */ /* 0x001fc80007810000 */
        /* <DEDUP_REMOVED lines=24> */
[----:B------:R-:W-:Y:S01]  /*4280*/  FFMA.FTZ R25, R25, UR4, -R7 ;  /* 0x0000000419197c23 */ /* 0x000fe20008010807 */
[----:B------:R-:W-:Y:S01]  /*4290*/  FSEL R86, R86, -INF , P3 ;  /* 0xff80000056567808 */ /* 0x000fe20001800000 */
[----:B------:R-:W-:Y:S01]  /*42a0*/  MUFU.EX2 R8, R8 ;  /* 0x0000000800087308 */ /* 0x000fe20000000800 */
[----:B------:R-:W-:-:S02]  /*42b0*/  FMNMX.FTZ R15, R83, R6, !PT ;  /* 0x00000006530f7209 */ /* 0x000fc40007810000 */
[----:B------:R-:W-:Y:S02]  /*42c0*/  ISETP.GT.AND P3, PT, R4, 0x20, PT ;  /* 0x000000200400780c */ /* 0x000fe40003f64270 */
[----:B------:R-:W-:Y:S01]  /*42d0*/  FMNMX.FTZ R6, R86, R15, !PT ;  /* 0x0000000f56067209 */ /* 0x000fe20007810000 */
[--C-:B------:R-:W-:Y:S01]  /*42e0*/  FFMA.FTZ R15, R72, UR4, -R7.reuse ;  /* 0x00000004480f7c23 */ /* 0x100fe20008010807 */
[----:B------:R-:W-:Y:S01]  /*42f0*/  FSEL R74, R74, -INF , P3 ;  /* 0xff8000004a4a7808 */ /* 0x000fe20001800000 */
[----:B------:R-:W-:Y:S01]  /*4300*/  FFMA.FTZ R72, R73, UR4, -R7 ;  /* 0x0000000449487c23 */ /* 0x000fe20008010807 */
[----:B------:R-:W-:Y:S01]  /*4310*/  FMNMX.FTZ R21, R87, R6, !PT ;  /* 0x0000000657157209 */ /* 0x000fe20007810000 */
[----:B------:R-:W0:Y:S01]  /*4320*/  MUFU.EX2 R9, R9 ;  /* 0x0000000900097308 */ /* 0x000e220000000800 */
[----:B------:R-:W-:Y:S02]  /*4330*/  ISETP.GT.AND P3, PT, R4, 0x28, PT ;  /* 0x000000280400780c */ /* 0x000fe40003f64270 */
[----:B------:R-:W-:-:S02]  /*4340*/  FMNMX.FTZ R6, R74, R21, !PT ;  /* 0x000000154a067209 */ /* 0x000fc40007810000 */
[----:B------:R-:W-:Y:S02]  /*4350*/  FSEL R78, R78, -INF , P3 ;  /* 0xff8000004e4e7808 */ /* 0x000fe40001800000 */
[----:B------:R-:W-:Y:S01]  /*4360*/  FMNMX.FTZ R21, R75, R6, !PT ;  /* 0x000000064b157209 */ /* 0x000fe20007810000 */
[----:B------:R-:W1:Y:S01]  /*4370*/  MUFU.EX2 R10, R10 ;  /* 0x0000000a000a7308 */ /* 0x000e620000000800 */
[----:B------:R-:W-:Y:S02]  /*4380*/  ISETP.GT.AND P3, PT, R4, 0x30, PT ;  /* 0x000000300400780c */ /* 0x000fe40003f64270 */
[----:B------:R-:W-:Y:S01]  /*4390*/  FMNMX.FTZ R12, R78, R21, !PT ;  /* 0x000000154e0c7209 */ /* 0x000fe20007810000 */
[--C-:B------:R-:W-:Y:S01]  /*43a0*/  FFMA.FTZ R21, R76, UR4, -R7.reuse ;  /* 0x000000044c157c23 */ /* 0x100fe20008010807 */
[----:B------:R-:W-:Y:S01]  /*43b0*/  FSEL R6, R66, -INF , P3 ;  /* 0xff80000042067808 */ /* 0x000fe20001800000 */
[--C-:B------:R-:W-:Y:S01]  /*43c0*/  FFMA.FTZ R76, R65, UR4, -R7.reuse ;  /* 0x00000004414c7c23 */ /* 0x100fe20008010807 */
[----:B------:R-:W-:Y:S01]  /*43d0*/  FMNMX.FTZ R73, R79, R12, !PT ;  /* 0x0000000c4f497209 */ /* 0x000fe20007810000 */
[----:B------:R-:W-:Y:S01]  /*43e0*/  FFMA.FTZ R66, R77, UR4, -R7 ;  /* 0x000000044d427c23 */ /* 0x000fe20008010807 */
[----:B------:R-:W-:Y:S01]  /*43f0*/  ISETP.GT.AND P3, PT, R4, 0x38, PT ;  /* 0x000000380400780c */ /* 0x000fe20003f64270 */
[----:B------:R-:W2:Y:S01]  /*4400*/  MUFU.EX2 R5, R93 ;  /* 0x0000005d00057308 */ /* 0x000ea20000000800 */
[----:B------:R-:W-:-:S02]  /*4410*/  FMNMX.FTZ R12, R6, R73, !PT ;  /* 0x00000049060c7209 */ /* 0x000fc40007810000 */
[----:B------:R-:W-:Y:S02]  /*4420*/  FSEL R70, R70, -INF , P3 ;  /* 0xff80000046467808 */ /* 0x000fe40001800000 */
[----:B------:R-:W-:Y:S02]  /*4430*/  FMNMX.FTZ R73, R67, R12, !PT ;  /* 0x0000000c43497209 */ /* 0x000fe40007810000 */
[----:B------:R-:W-:Y:S01]  /*4440*/  ISETP.GT.AND P3, PT, R4, 0x40, PT ;  /* 0x000000400400780c */ /* 0x000fe20003f64270 */
[----:B------:R-:W-:Y:S01]  /*4450*/  MUFU.EX2 R11, R11 ;  /* 0x0000000b000b7308 */ /* 0x000fe20000000800 */
[----:B------:R-:W-:Y:S02]  /*4460*/  FMNMX.FTZ R12, R70, R73, !PT ;  /* 0x00000049460c7209 */ /* 0x000fe40007810000 */
[----:B------:R-:W-:Y:S01]  /*4470*/  FSEL R73, R58, -INF , P3 ;  /* 0xff8000003a497808 */ /* 0x000fe20001800000 */
[----:B------:R-:W-:Y:S01]  /*4480*/  FFMA.FTZ R58, R64, UR4, -R7 ;  /* 0x00000004403a7c23 */ /* 0x000fe20008010807 */
        /* <DEDUP_REMOVED lines=12> */
[----:B------:R3:W-:Y:S01]  /*4550*/  MUFU.EX2 R59, R76 ;  /* 0x0000004c003b7308 */ /* 0x0007e20000000800 */
[----:B------:R-:W-:Y:S02]  /*4560*/  ISETP.GT.AND P4, PT, R4, 0x51, PT ;  /* 0x000000510400780c */ /* 0x000fe40003f84270 */
[----:B------:R-:W-:Y:S01]  /*4570*/  FSEL R65, R50, -INF , P3 ;  /* 0xff80000032417808 */ /* 0x000fe20001800000 */
[----:B------:R-:W-:Y:S01]  /*4580*/  FFMA.FTZ R50, R68, UR4, -R7 ;  /* 0x0000000444327c23 */ /* 0x000fe20008010807 */
[----:B------:R-:W-:-:S02]  /*4590*/  FMNMX.FTZ R12, R63, R12, !PT ;  /* 0x0000000c3f0c7209 */ /* 0x000fc40007810000 */
[----:B------:R-:W-:Y:S01]  /*45a0*/  FSEL R68, R51, -INF , P4 ;  /* 0xff80000033447808 */ /* 0x000fe20002000000 */
[----:B------:R-:W-:Y:S01]  /*45b0*/  MUFU.EX2 R20, R20 ;  /* 0x0000001400147308 */ /* 0x000fe20000000800 */
[C---:B------:R-:W-:Y:S01]  /*45c0*/  ISETP.GT.AND P3, PT, R4.reuse, 0x58, PT ;  /* 0x000000580400780c */ /* 0x040fe20003f64270 */
[----:B---3--:R-:W-:Y:S01]  /*45d0*/  FFMA.FTZ R76, R69, UR4, -R7 ;  /* 0x00000004454c7c23 */ /* 0x008fe20008010807 */
        /* <DEDUP_REMOVED lines=13> */
[----:B------:R-:W-:Y:S01]  /*46b0*/  ISETP.GT.AND P3, PT, R4, 0x68, PT ;  /* 0x000000680400780c */ /* 0x000fe20003f64270 */
[----:B------:R-:W-:Y:S01]  /*46c0*/  MUFU.EX2 R72, R72 ;  /* 0x0000004800487308 */ /* 0x000fe20000000800 */
[----:B------:R-:W-:Y:S02]  /*46d0*/  FSEL R56, R43, -INF , P4 ;  /* 0xff8000002b387808 */ /* 0x000fe40002000000 */
[----:B------:R-:W-:Y:S02]  /*46e0*/  FMNMX.FTZ R43, R69, R12, !PT ;  /* 0x0000000c452b7209 */ /* 0x000fe40007810000 */
[----:B---3--:R-:W-:Y:S01]  /*46f0*/  FSEL R76, R46, -INF , P3 ;  /* 0xff8000002e4c7808 */ /* 0x008fe20001800000 */
[----:B------:R-:W-:Y:S01]  /*4700*/  FFMA.FTZ R46, R57, UR4, -R7 ;  /* 0x00000004392e7c23 */ /* 0x000fe20008010807 */
[----:B------:R-:W-:Y:S01]  /*4710*/  ISETP.GT.AND P4, PT, R4, 0x69, PT ;  /* 0x000000690400780c */ /* 0x000fe20003f84270 */
[----:B------:R-:W-:Y:S01]  /*4720*/  MUFU.EX2 R21, R21 ;  /* 0x0000001500157308 */ /* 0x000fe20000000800 */
[----:B------:R-:W-:-:S02]  /*4730*/  FMNMX.FTZ R57, R56, R43, !PT ;  /* 0x0000002b38397209 */ /* 0x000fc40007810000 */
[----:B------:R-:W-:Y:S02]  /*4740*/  FSEL R77, R47, -INF , P4 ;  /* 0xff8000002f4d7808 */ /* 0x000fe40002000000 */
[----:B------:R-:W-:Y:S02]  /*4750*/  ISETP.GT.AND P3, PT, R4, 0x70, PT ;  /* 0x000000700400780c */ /* 0x000fe40003f64270 */
        /* <DEDUP_REMOVED lines=8> */
[----:B------:R-:W-:Y:S01]  /*47e0*/  ISETP.GT.AND P3, PT, R4, 0x78, PT ;  /* 0x000000780400780c */ /* 0x000fe20003f64270 */
[--C-:B------:R-:W-:Y:S01]  /*47f0*/  FFMA.FTZ R41, R37, UR4, -R7.reuse ;  /* 0x0000000425297c23 */ /* 0x100fe20008010807 */
[----:B------:R-:W-:Y:S01]  /*4800*/  FSEL R60, R35, -INF , P4 ;  /* 0xff800000233c7808 */ /* 0x000fe20002000000 */
[--C-:B------:R-:W-:Y:S01]  /*4810*/  FFMA.FTZ R35, R61, UR4, -R7.reuse ;  /* 0x000000043d237c23 */ /* 0x100fe20008010807 */
[----:B------:R-:W-:Y:S01]  /*4820*/  FMNMX.FTZ R47, R80, R47, !PT ;  /* 0x0000002f502f7209 */ /* 0x000fe20007810000 */
[--C-:B---3--:R-:W-:Y:S01]  /*4830*/  FFMA.FTZ R46, R40, UR4, -R7.reuse ;  /* 0x00000004282e7c23 */ /* 0x108fe20008010807 */
[----:B------:R-:W-:Y:S01]  /*4840*/  ISETP.GT.AND P4, PT, R4, 0x79, PT ;  /* 0x000000790400780c */ /* 0x000fe20003f84270 */
[--C-:B------:R-:W-:Y:S01]  /*4850*/  FFMA.FTZ R40, R44, UR4, -R7.reuse ;  /* 0x000000042c287c23 */ /* 0x100fe20008010807 */
[----:B------:R-:W-:Y:S01]  /*4860*/  FSEL R81, R38, -INF , P3 ;  /* 0xff80000026517808 */ /* 0x000fe20001800000 */
        /* <DEDUP_REMOVED lines=9> */
[----:B------:R-:W-:Y:S01]  /*4900*/  ISETP.GT.AND P4, PT, R4, 0x81, PT ;  /* 0x000000810400780c */ /* 0x000fe20003f84270 */
        /* <DEDUP_REMOVED lines=16> */
[----:B------:R-:W3:Y:S06]  /*4a10*/  SHFL.BFLY PT, R39, R4, 0x2, 0x1f ;  /* 0x0c401f0004277f89 */ /* 0x000eec00000e0000 */
[----:B------:R-:W-:Y:S08]  /*4a20*/  MUFU.EX2 R34, R34 ;  /* 0x0000002200227308 */ /* 0x000ff00000000800 */
[----:B------:R-:W-:Y:S08]  /*4a30*/  MUFU.EX2 R35, R35 ;  /* 0x0000002300237308 */ /* 0x000ff00000000800 */
[----:B------:R-:W-:Y:S01]  /*4a40*/  MUFU.EX2 R38, R38 ;  /* 0x0000002600267308 */ /* 0x000fe20000000800 */
[----:B---3--:R-:W-:Y:S01]  /*4a50*/  FMNMX.FTZ R48, R4, R39, !PT ;  /* 0x0000002704307209 */ /* 0x008fe20007810000 */
[--C-:B------:R-:W-:Y:S01]  /*4a60*/  FFMA.FTZ R39, R32, UR4, -R7.reuse ;  /* 0x0000000420277c23 */ /* 0x100fe20008010807 */
[----:B------:R-:W-:Y:S01]  /*4a70*/  FFMA.FTZ R32, R28, UR4, -R7 ;  /* 0x000000041c207c23 */ /* 0x000fe20008010807 */
[----:B------:R-:W-:-:S02]  /*4a80*/  @!P1 PRMT R4, RZ, 0x654, R3 ;  /* 0x00000654ff049816 */ /* 0x000fc40000000003 */
[----:B------:R-:W3:Y:S02]  /*4a90*/  SHFL.BFLY PT, R53, R48, 0x1, 0x1f ;  /* 0x0c201f0030357f89 */ /* 0x000ee400000e0000 */
[----:B------:R-:W-:Y:S01]  /*4aa0*/  MUFU.EX2 R57, R57 ;  /* 0x0000003900397308 */ /* 0x000fe20000000800 */
[----:B------:R0:W-:Y:S07]  /*4ab0*/  @!P1 SYNCS.ARRIVE.TRANS64.RED.A1T0 RZ, [R4+URZ], RZ ;  /* 0x000000ff04ff99a7 */ /* 0x0001ee000810043f */
[----:B------:R-:W-:Y:S01]  /*4ac0*/  MUFU.EX2 R47, R47 ;  /* 0x0000002f002f7308 */ /* 0x000fe20000000800 */
[----:B0-----:R-:W-:-:S07]  /*4ad0*/  F2FP.F16.F32.PACK_AB R4, R9, R8 ;  /* 0x000000080904723e */ /* 0x001fce00000000ff */
[----:B------:R-:W-:Y:S01]  /*4ae0*/  MUFU.EX2 R52, R52 ;  /* 0x0000003400347308 */ /* 0x000fe20000000800 */
[----:B---3--:R-:W-:-:S07]  /*4af0*/  FMNMX.FTZ R12, R48, R53, !PT ;  /* 0x00000035300c7209 */ /* 0x008fce0007810000 */
[----:B------:R-:W-:Y:S01]  /*4b00*/  MUFU.EX2 R46, R46 ;  /* 0x0000002e002e7308 */ /* 0x000fe20000000800 */
[C---:B------:R-:W-:Y:S01]  /*4b10*/  FSETP.NEU.FTZ.AND P3, PT, R12.reuse, -INF , PT ;  /* 0xff8000000c00780b */ /* 0x040fe20003f7d000 */
[----:B------:R-:W-:-:S06]  /*4b20*/  FMUL.FTZ R24, R12, UR4 ;  /* 0x000000040c187c20 */ /* 0x000fcc0008410000 */
[----:B------:R0:W-:Y:S01]  /*4b30*/  MUFU.EX2 R48, R25 ;  /* 0x0000001900307308 */ /* 0x0001e20000000800 */
[----:B------:R-:W-:Y:S02]  /*4b40*/  FSEL R24, R24, RZ, P3 ;  /* 0x000000ff18187208 */ /* 0x000fe40001800000 */
        /* <DEDUP_REMOVED lines=12> */
[--C-:B0-----:R-:W-:Y:S01]  /*4c10*/  FFMA.FTZ R25, R6, UR4, -R24.reuse ;  /* 0x0000000406197c23 */ /* 0x101fe20008010818 */
[--C-:B------:R-:W-:Y:S01]  /*4c20*/  FFMA.FTZ R28, R70, UR4, -R24.reuse ;  /* 0x00000004461c7c23 */ /* 0x100fe20008010818 */
[--C-:B------:R-:W-:Y:S01]  /*4c30*/  FFMA.FTZ R84, R87, UR4, -R24.reuse ;  /* 0x0000000457547c23 */ /* 0x100fe20008010818 */
[----:B------:R-:W0:Y:S01]  /*4c40*/  MUFU.EX2 R90, R90 ;  /* 0x0000005a005a7308 */ /* 0x000e220000000800 */
[----:B-1----:R-:W-:Y:S01]  /*4c50*/  FADD.FTZ R70, R10, R63 ;  /* 0x0000003f0a467221 */ /* 0x002fe20000010000 */
[--C-:B------:R-:W-:Y:S01]  /*4c60*/  FFMA.FTZ R65, R65, UR4, -R24.reuse ;  /* 0x0000000441417c23 */ /* 0x100fe20008010818 */
[--C-:B------:R-:W-:Y:S01]  /*4c70*/  FFMA.FTZ R82, R74, UR4, -R24.reuse ;  /* 0x000000044a527c23 */ /* 0x100fe20008010818 */
[----:B------:R-:W-:Y:S01]  /*4c80*/  FFMA.FTZ R85, R75, UR4, -R24 ;  /* 0x000000044b557c23 */ /* 0x000fe20008010818 */
[----:B--2---:R-:W-:Y:S01]  /*4c90*/  FADD.FTZ R70, R5, R70 ;  /* 0x0000004605467221 */ /* 0x004fe20000010000 */
        /* <DEDUP_REMOVED lines=12> */
[--C-:B------:R-:W-:Y:S01]  /*4d60*/  FFMA.FTZ R68, R68, UR4, -R24.reuse ;  /* 0x0000000444447c23 */ /* 0x100fe20008010818 */
[--C-:B------:R-:W-:Y:S01]  /*4d70*/  FFMA.FTZ R54, R54, UR4, -R24.reuse ;  /* 0x0000000436367c23 */ /* 0x100fe20008010818 */
[--C-:B------:R-:W-:Y:S01]  /*4d80*/  FFMA.FTZ R55, R55, UR4, -R24.reuse ;  /* 0x0000000437377c23 */ /* 0x100fe20008010818 */
[--C-:B------:R-:W-:Y:S01]  /*4d90*/  FFMA.FTZ R73, R76, UR4, -R24.reuse ;  /* 0x000000044c497c23 */ /* 0x100fe20008010818 */
[--C-:B------:R-:W-:Y:S01]  /*4da0*/  FFMA.FTZ R77, R77, UR4, -R24.reuse ;  /* 0x000000044d4d7c23 */ /* 0x100fe20008010818 */
[----:B------:R-:W-:Y:S01]  /*4db0*/  FFMA.FTZ R80, R80, UR4, -R24 ;  /* 0x0000000450507c23 */ /* 0x000fe20008010818 */
[----:B------:R-:W0:Y:S01]  /*4dc0*/  MUFU.EX2 R88, R88 ;  /* 0x0000005800587308 */ /* 0x000e220000000800 */
[----:B-1----:R-:W-:Y:S01]  /*4dd0*/  FADD.FTZ R9, R91, R6 ;  /* 0x000000065b097221 */ /* 0x002fe20000010000 */
[----:B------:R-:W-:Y:S01]  /*4de0*/  F2FP.F16.F32.PACK_AB R6, R5, R10 ;  /* 0x0000000a0506723e */ /* 0x000fe200000000ff */
[----:B------:R-:W-:Y:S01]  /*4df0*/  FFMA.FTZ R81, R81, UR4, -R24 ;  /* 0x0000000451517c23 */ /* 0x000fe20008010818 */
[----:B------:R-:W-:-:S04]  /*4e00*/  F2FP.F16.F32.PACK_AB R5, R90, R7 ;  /* 0x000000075a05723e */ /* 0x000fc800000000ff */
[----:B------:R-:W1:Y:S01]  /*4e10*/  MUFU.EX2 R89, R89 ;  /* 0x0000005900597308 */ /* 0x000e620000000800 */
[----:B--2---:R-:W-:Y:S01]  /*4e20*/  FADD.FTZ R63, R92, R9 ;  /* 0x000000095c3f7221 */ /* 0x004fe20000010000 */
[----:B------:R-:W-:Y:S01]  /*4e30*/  FFMA.FTZ R9, R56, UR4, -R24 ;  /* 0x0000000438097c23 */ /* 0x000fe20008010818 */
[----:B------:R-:W-:-:S05]  /*4e40*/  F2FP.F16.F32.PACK_AB R7, R92, R91 ;  /* 0x0000005b5c07723e */ /* 0x000fca00000000ff */
[----:B------:R-:W-:Y:S01]  /*4e50*/  MUFU.EX2 R83, R83 ;  /* 0x0000005300537308 */ /* 0x000fe20000000800 */
[----:B0-----:R-:W-:Y:S01]  /*4e60*/  FADD.FTZ R10, R88, R63 ;  /* 0x0000003f580a7221 */ /* 0x001fe20000010000 */
[----:B------:R0:W-:Y:S06]  /*4e70*/  STSM.16.M88.4 [R2+0x24300], R4 ;  /* 0x0243000402007844 */ /* 0x0001ec0000000200 */
[----:B------:R-:W2:Y:S01]  /*4e80*/  MUFU.EX2 R84, R84 ;  /* 0x0000005400547308 */ /* 0x000ea20000000800 */
[----:B-1----:R-:W-:-:S07]  /*4e90*/  FADD.FTZ R10, R89, R10 ;  /* 0x0000000a590a7221 */ /* 0x002fce0000010000 */
[----:B------:R1:W-:Y:S01]  /*4ea0*/  MUFU.EX2 R3, R65 ;  /* 0x0000004100037308 */ /* 0x0003e20000000800 */
[----:B0-----:R-:W-:Y:S02]  /*4eb0*/  F2FP.F16.F32.PACK_AB R4, R14, R11 ;  /* 0x0000000b0e04723e */ /* 0x001fe400000000ff */
[----:B------:R-:W-:Y:S02]  /*4ec0*/  F2FP.F16.F32.PACK_AB R6, R20, R13 ;  /* 0x0000000d1406723e */ /* 0x000fe400000000ff */
[----:B------:R-:W-:-:S03]  /*4ed0*/  F2FP.F16.F32.PACK_AB R5, R89, R88 ;  /* 0x000000585905723e */ /* 0x000fc600000000ff */
[----:B------:R-:W0:Y:S01]  /*4ee0*/  MUFU.EX2 R82, R82 ;  /* 0x0000005200527308 */ /* 0x000e220000000800 */
[----:B-1----:R-:W-:Y:S01]  /*4ef0*/  FADD.FTZ R65, R11, R70 ;  /* 0x000000460b417221 */ /* 0x002fe20000010000 */
[--C-:B------:R-:W-:Y:S01]  /*4f00*/  FFMA.FTZ R70, R60, UR4, -R24.reuse ;  /* 0x000000043c467c23 */ /* 0x100fe20008010818 */
[----:B------:R-:W-:Y:S01]  /*4f10*/  FFMA.FTZ R60, R27, UR4, -R24 ;  /* 0x000000041b3c7c23 */ /* 0x000fe20008010818 */
[----:B--2---:R-:W-:Y:S01]  /*4f20*/  F2FP.F16.F32.PACK_AB R7, R84, R83 ;  /* 0x000000535407723e */ /* 0x004fe200000000ff */
[----:B------:R-:W-:Y:S01]  /*4f30*/  FADD.FTZ R56, R14, R65 ;  /* 0x000000410e387221 */ /* 0x000fe20000010000 */
[----:B------:R-:W-:Y:S02]  /*4f40*/  FADD.FTZ R65, R83, R10 ;  /* 0x0000000a53417221 */ /* 0x000fe40000010000 */
[----:B------:R-:W1:Y:S01]  /*4f50*/  MUFU.EX2 R85, R85 ;  /* 0x0000005500557308 */ /* 0x000e620000000800 */
[----:B------:R-:W-:Y:S01]  /*4f60*/  FADD.FTZ R63, R13, R56 ;  /* 0x000000380d3f7221 */ /* 0x000fe20000010000 */
[----:B------:R-:W-:Y:S01]  /*4f70*/  FADD.FTZ R65, R84, R65 ;  /* 0x0000004154417221 */ /* 0x000fe20000010000 */
[----:B------:R2:W-:Y:S02]  /*4f80*/  STSM.16.M88.4 [R2+0x25b00], R4 ;  /* 0x025b000402007844 */ /* 0x0005e40000000200 */
[----:B------:R-:W-:-:S03]  /*4f90*/  FADD.FTZ R10, R20, R63 ;  /* 0x0000003f140a7221 */ /* 0x000fc60000010000 */
[----:B------:R-:W-:Y:S01]  /*4fa0*/  MUFU.EX2 R74, R74 ;  /* 0x0000004a004a7308 */ /* 0x000fe20000000800 */
[----:B------:R-:W-:Y:S01]  /*4fb0*/  FADD.FTZ R63, R15, R10 ;  /* 0x0000000a0f3f7221 */ /* 0x000fe20000010000 */
[----:B0-----:R-:W-:Y:S01]  /*4fc0*/  FADD.FTZ R10, R82, R65 ;  /* 0x00000041520a7221 */ /* 0x001fe20000010000 */
[--C-:B------:R-:W-:Y:S02]  /*4fd0*/  FFMA.FTZ R65, R30, UR4, -R24.reuse ;  /* 0x000000041e417c23 */ /* 0x100fe40008010818 */
[----:B------:R-:W-:Y:S01]  /*4fe0*/  FADD.FTZ R26, R72, R63 ;  /* 0x0000003f481a7221 */ /* 0x000fe20000010000 */
[----:B------:R-:W-:Y:S02]  /*4ff0*/  FFMA.FTZ R63, R31, UR4, -R24 ;  /* 0x000000041f3f7c23 */ /* 0x000fe40008010818 */
[----:B------:R-:W0:Y:S01]  /*5000*/  MUFU.EX2 R75, R75 ;  /* 0x0000004b004b7308 */ /* 0x000e220000000800 */
[----:B-1----:R-:W-:Y:S01]  /*5010*/  FADD.FTZ R27, R85, R10 ;  /* 0x0000000a551b7221 */ /* 0x002fe20000010000 */
[----:B------:R-:W-:Y:S01]  /*5020*/  FADD.FTZ R79, R21, R26 ;  /* 0x0000001a154f7221 */ /* 0x000fe20000010000 */
[----:B------:R-:W-:-:S03]  /*5030*/  F2FP.F16.F32.PACK_AB R26, R51, R50 ;  /* 0x00000032331a723e */ /* 0x000fc600000000ff */
[----:B------:R-:W-:Y:S02]  /*5040*/  FADD.FTZ R79, R66, R79 ;  /* 0x0000004f424f7221 */ /* 0x000fe40000010000 */
[----:B------:R-:W-:Y:S02]  /*5050*/  MUFU.EX2 R25, R25 ;  /* 0x0000001900197308 */ /* 0x000fe40000000800 */
[----:B------:R-:W-:-:S04]  /*5060*/  FADD.FTZ R10, R58, R79 ;  /* 0x0000004f3a0a7221 */ /* 0x000fc80000010000 */
[----:B------:R-:W-:Y:S02]  /*5070*/  FADD.FTZ R11, R59, R10 ;  /* 0x0000000a3b0b7221 */ /* 0x000fe40000010000 */
[----:B------:R-:W-:Y:S02]  /*5080*/  MUFU.EX2 R78, R78 ;  /* 0x0000004e004e7308 */ /* 0x000fe40000000800 */
[----:B------:R-:W-:-:S04]  /*5090*/  FADD.FTZ R10, R50, R11 ;  /* 0x0000000b320a7221 */ /* 0x000fc80000010000 */
[----:B------:R-:W-:Y:S01]  /*50a0*/  FADD.FTZ R11, R51, R10 ;  /* 0x0000000a330b7221 */ /* 0x000fe20000010000 */
[----:B------:R-:W-:Y:S01]  /*50b0*/  F2FP.F16.F32.PACK_AB R10, R66, R21 ;  /* 0x00000015420a723e */ /* 0x000fe200000000ff */
[----:B------:R-:W-:Y:S01]  /*50c0*/  MUFU.EX2 R28, R28 ;  /* 0x0000001c001c7308 */ /* 0x000fe20000000800 */
[----:B------:R-:W-:Y:S01]  /*50d0*/  CS2R R50, SRZ ;  /* 0x0000000000327805 */ /* 0x000fe2000001ff00 */
[----:B------:R-:W-:Y:S01]  /*50e0*/  FADD.FTZ R24, R42, R11 ;  /* 0x0000000b2a187221 */ /* 0x000fe20000010000 */
[----:B0-----:R-:W-:-:S03]  /*50f0*/  F2FP.F16.F32.PACK_AB R11, R75, R74 ;  /* 0x0000004a4b0b723e */ /* 0x001fc600000000ff */
[----:B------:R-:W-:Y:S01]  /*5100*/  FADD.FTZ R21, R43, R24 ;  /* 0x000000182b157221 */ /* 0x000fe20000010000 */
[----:B------:R-:W-:Y:S01]  /*5110*/  F2FP.F16.F32.PACK_AB R24, R59, R58 ;  /* 0x0000003a3b18723e */ /* 0x000fe200000000ff */
[----:B------:R0:W-:Y:S01]  /*5120*/  MUFU.EX2 R56, R8 ;  /* 0x0000000800387308 */ /* 0x0001e20000000800 */
[----:B------:R-:W-:Y:S01]  /*5130*/  CS2R R58, SRZ ;  /* 0x00000000003a7805 */ /* 0x000fe2000001ff00 */
[----:B------:R-:W-:-:S04]  /*5140*/  FADD.FTZ R30, R34, R21 ;  /* 0x00000015221e7221 */ /* 0x000fc80000010000 */
[C---:B------:R-:W-:Y:S01]  /*5150*/  FADD.FTZ R21, R35.reuse, R30 ;  /* 0x0000001e23157221 */ /* 0x040fe20000010000 */
[----:B------:R-:W-:Y:S01]  /*5160*/  F2FP.F16.F32.PACK_AB R30, R35, R34 ;  /* 0x00000022231e723e */ /* 0x000fe200000000ff */
[----:B------:R-:W1:Y:S01]  /*5170*/  MUFU.EX2 R67, R67 ;  /* 0x0000004300437308 */ /* 0x000e620000000800 */
[----:B0-----:R-:W-:-:S04]  /*5180*/  FADD.FTZ R8, R74, R27 ;  /* 0x0000001b4a087221 */ /* 0x001fc80000010000 */
[----:B------:R-:W-:-:S03]  /*5190*/  FADD.FTZ R8, R75, R8 ;  /* 0x000000084b087221 */ /* 0x000fc60000010000 */
[----:B------:R-:W0:Y:S08]  /*51a0*/  MUFU.EX2 R29, R29 ;  /* 0x0000001d001d7308 */ /* 0x000e300000000800 */
[----:B------:R3:W-:Y:S01]  /*51b0*/  MUFU.EX2 R61, R9 ;  /* 0x00000009003d7308 */ /* 0x0007e20000000800 */
[----:B-1----:R-:W-:-:S07]  /*51c0*/  F2FP.F16.F32.PACK_AB R27, R67, R28 ;  /* 0x0000001c431b723e */ /* 0x002fce00000000ff */
[----:B------:R-:W1:Y:S01]  /*51d0*/  MUFU.EX2 R64, R64 ;  /* 0x0000004000407308 */ /* 0x000e620000000800 */
[----:B---3--:R-:W-:Y:S01]  /*51e0*/  FADD.FTZ R9, R25, R8 ;  /* 0x0000000819097221 */ /* 0x008fe20000010000 */
[----:B------:R-:W-:Y:S02]  /*51f0*/  F2FP.F16.F32.PACK_AB R8, R72, R15 ;  /* 0x0000000f4808723e */ /* 0x000fe400000000ff */
[C---:B------:R-:W-:Y:S01]  /*5200*/  F2FP.F16.F32.PACK_AB R25, R78.reuse, R25 ;  /* 0x000000194e19723e */ /* 0x040fe200000000ff */
[----:B------:R-:W-:-:S03]  /*5210*/  FADD.FTZ R9, R78, R9 ;  /* 0x000000094e097221 */ /* 0x000fc60000010000 */
[----:B------:R-:W3:Y:S01]  /*5220*/  MUFU.EX2 R53, R53 ;  /* 0x0000003500357308 */ /* 0x000ee20000000800 */
[----:B------:R-:W-:Y:S01]  /*5230*/  FADD.FTZ R20, R28, R9 ;  /* 0x000000091c147221 */ /* 0x000fe20000010000 */
[----:B------:R-:W-:Y:S01]  /*5240*/  FADD.FTZ R28, R38, R21 ;  /* 0x00000015261c7221 */ /* 0x000fe20000010000 */
[----:B------:R-:W-:Y:S02]  /*5250*/  F2FP.F16.F32.PACK_AB R9, R85, R82 ;  /* 0x000000525509723e */ /* 0x000fe400000000ff */
[----:B------:R-:W-:Y:S01]  /*5260*/  FADD.FTZ R20, R67, R20 ;  /* 0x0000001443147221 */ /* 0x000fe20000010000 */
[----:B------:R-:W-:Y:S01]  /*5270*/  FADD.FTZ R28, R57, R28 ;  /* 0x0000001c391c7221 */ /* 0x000fe20000010000 */
[----:B------:R-:W-:Y:S01]  /*5280*/  CS2R R66, SRZ ;  /* 0x0000000000427805 */ /* 0x000fe2000001ff00 */
[----:B------:R-:W4:Y:S01]  /*5290*/  MUFU.EX2 R62, R62 ;  /* 0x0000003e003e7308 */ /* 0x000f220000000800 */
[----:B0-----:R-:W-:Y:S01]  /*52a0*/  FADD.FTZ R15, R29, R20 ;  /* 0x000000141d0f7221 */ /* 0x001fe20000010000 */
[----:B------:R-:W-:Y:S01]  /*52b0*/  FADD.FTZ R21, R47, R28 ;  /* 0x0000001c2f157221 */ /* 0x000fe20000010000 */
[----:B------:R-:W-:Y:S01]  /*52c0*/  F2FP.F16.F32.PACK_AB R28, R43, R42 ;  /* 0x0000002a2b1c723e */ /* 0x000fe200000000ff */
[----:B------:R0:W-:Y:S01]  /*52d0*/  STSM.16.M88.4 [R2+0x27300], R8 ;  /* 0x0273000802007844 */ /* 0x0001e20000000200 */
[----:B-1----:R-:W-:Y:S01]  /*52e0*/  FADD.FTZ R20, R64, R15 ;  /* 0x0000000f40147221 */ /* 0x002fe20000010000 */
[----:B------:R-:W-:Y:S01]  /*52f0*/  FADD.FTZ R21, R52, R21 ;  /* 0x0000001534157221 */ /* 0x000fe20000010000 */
[----:B------:R-:W-:Y:S01]  /*5300*/  F2FP.F16.F32.PACK_AB R29, R64, R29 ;  /* 0x0000001d401d723e */ /* 0x000fe200000000ff */
[----:B------:R-:W1:Y:S01]  /*5310*/  MUFU.EX2 R68, R68 ;  /* 0x0000004400447308 */ /* 0x000e620000000800 */
[----:B---3--:R-:W-:Y:S01]  /*5320*/  FADD.FTZ R15, R53, R20 ;  /* 0x00000014350f7221 */ /* 0x008fe20000010000 */
[----:B--2---:R-:W-:Y:S01]  /*5330*/  FADD.FTZ R4, R46, R21 ;  /* 0x000000152e047221 */ /* 0x004fe20000010000 */
[----:B------:R-:W-:Y:S05]  /*5340*/  STSM.16.M88.4 [R2+0x28b00], R24 ;  /* 0x028b001802007844 */ /* 0x000fea0000000200 */
[----:B------:R-:W2:Y:S01]  /*5350*/  MUFU.EX2 R54, R54 ;  /* 0x0000003600367308 */ /* 0x000ea20000000800 */
[C---:B----4-:R-:W-:Y:S01]  /*5360*/  FADD.FTZ R20, R62.reuse, R15 ;  /* 0x0000000f3e147221 */ /* 0x050fe20000010000 */
[----:B------:R-:W-:-:S02]  /*5370*/  F2FP.F16.F32.PACK_AB R31, R62, R53 ;  /* 0x000000353e1f723e */ /* 0x000fc400000000ff */
[----:B0-----:R-:W-:Y:S01]  /*5380*/  F2FP.F16.F32.PACK_AB R8, R57, R38 ;  /* 0x000000263908723e */ /* 0x001fe200000000ff */
[----:B------:R-:W-:Y:S01]  /*5390*/  FADD.FTZ R15, R3, R20 ;  /* 0x00000014030f7221 */ /* 0x000fe20000010000 */
[----:B------:R-:W-:Y:S01]  /*53a0*/  F2FP.F16.F32.PACK_AB R10, R52, R47 ;  /* 0x0000002f340a723e */ /* 0x000fe200000000ff */
[----:B------:R0:W-:Y:S01]  /*53b0*/  STSM.16.M88.4 [R2+0x2a300], R28 ;  /* 0x02a3001c02007844 */ /* 0x0001e20000000200 */
[----:B------:R-:W3:Y:S01]  /*53c0*/  MUFU.EX2 R55, R55 ;  /* 0x0000003700377308 */ /* 0x000ee20000000800 */
[C---:B-1----:R-:W-:Y:S01]  /*53d0*/  FADD.FTZ R15, R68.reuse, R15 ;  /* 0x0000000f440f7221 */ /* 0x042fe20000010000 */
[----:B------:R-:W-:Y:S02]  /*53e0*/  F2FP.F16.F32.PACK_AB R9, R68, R3 ;  /* 0x000000034409723e */ /* 0x000fe400000000ff */
[----:B------:R-:W-:-:S04]  /*53f0*/  CS2R R52, SRZ ;  /* 0x0000000000347805 */ /* 0x000fc8000001ff00 */
[----:B------:R-:W1:Y:S01]  /*5400*/  MUFU.EX2 R49, R49 ;  /* 0x0000003100317308 */ /* 0x000e620000000800 */
[----:B--2---:R-:W-:Y:S01]  /*5410*/  FADD.FTZ R42, R54, R15 ;  /* 0x0000000f362a7221 */ /* 0x004fe20000010000 */
[----:B0-----:R-:W-:-:S06]  /*5420*/  CS2R R30, SRZ ;  /* 0x00000000001e7805 */ /* 0x001fcc000001ff00 */
[----:B------:R-:W0:Y:S01]  /*5430*/  MUFU.EX2 R40, R40 ;  /* 0x0000002800287308 */ /* 0x000e220000000800 */
[C---:B---3--:R-:W-:Y:S01]  /*5440*/  FADD.FTZ R5, R55.reuse, R42 ;  /* 0x0000002a37057221 */ /* 0x048fe20000010000 */
[----:B------:R-:W-:Y:S02]  /*5450*/  F2FP.F16.F32.PACK_AB R11, R55, R54 ;  /* 0x00000036370b723e */ /* 0x000fe400000000ff */
[----:B------:R-:W-:Y:S02]  /*5460*/  CS2R R54, SRZ ;  /* 0x0000000000367805 */ /* 0x000fe4000001ff00 */
[----:B------:R-:W-:Y:S01]  /*5470*/  CS2R R42, SRZ ;  /* 0x00000000002a7805 */ /* 0x000fe2000001ff00 */
[----:B------:R-:W-:Y:S01]  /*5480*/  FADD.FTZ R6, R56, R5 ;  /* 0x0000000538067221 */ /* 0x000fe20000010000 */
[----:B------:R-:W-:Y:S01]  /*5490*/  CS2R R28, SRZ ;  /* 0x00000000001c7805 */ /* 0x000fe2000001ff00 */
[----:B------:R2:W-:Y:S01]  /*54a0*/  STSM.16.M88.4 [R2+0x2bb00], R8 ;  /* 0x02bb000802007844 */ /* 0x0005e20000000200 */
[----:B------:R-:W3:Y:S01]  /*54b0*/  MUFU.EX2 R73, R73 ;  /* 0x0000004900497308 */ /* 0x000ee20000000800 */
[----:B-1----:R-:W-:Y:S01]  /*54c0*/  FADD.FTZ R5, R49, R4 ;  /* 0x0000000431057221 */ /* 0x002fe20000010000 */
[----:B------:R-:W-:-:S06]  /*54d0*/  FADD.FTZ R6, R61, R6 ;  /* 0x000000063d067221 */ /* 0x000fcc0000010000 */
[----:B------:R-:W1:Y:S01]  /*54e0*/  MUFU.EX2 R45, R45 ;  /* 0x0000002d002d7308 */ /* 0x000e620000000800 */
[----:B0-----:R-:W-:Y:S01]  /*54f0*/  FADD.FTZ R4, R40, R5 ;  /* 0x0000000528047221 */ /* 0x001fe20000010000 */
[----:B------:R-:W-:Y:S02]  /*5500*/  F2FP.F16.F32.PACK_AB R5, R61, R56 ;  /* 0x000000383d05723e */ /* 0x000fe400000000ff */
[----:B------:R-:W-:-:S04]  /*5510*/  CS2R R56, SRZ ;  /* 0x0000000000387805 */ /* 0x000fc8000001ff00 */
[----:B------:R-:W0:Y:S01]  /*5520*/  MUFU.EX2 R14, R77 ;  /* 0x0000004d000e7308 */ /* 0x000e220000000800 */
[----:B---3--:R-:W-:-:S07]  /*5530*/  FADD.FTZ R3, R73, R6 ;  /* 0x0000000649037221 */ /* 0x008fce0000010000 */
[----:B------:R-:W3:Y:S01]  /*5540*/  MUFU.EX2 R39, R39 ;  /* 0x0000002700277308 */ /* 0x000ee20000000800 */
[----:B-1----:R-:W-:-:S07]  /*5550*/  FADD.FTZ R4, R45, R4 ;  /* 0x000000042d047221 */ /* 0x002fce0000010000 */
[----:B------:R-:W1:Y:S01]  /*5560*/  MUFU.EX2 R13, R80 ;  /* 0x00000050000d7308 */ /* 0x000e620000000800 */
[----:B0-----:R-:W-:-:S07]  /*5570*/  FADD.FTZ R6, R14, R3 ;  /* 0x000000030e067221 */ /* 0x001fce0000010000 */
[----:B------:R-:W0:Y:S01]  /*5580*/  MUFU.EX2 R44, R44 ;  /* 0x0000002c002c7308 */ /* 0x000e220000000800 */
[----:B---3--:R-:W-:Y:S01]  /*5590*/  FADD.FTZ R3, R39, R4 ;  /* 0x0000000427037221 */ /* 0x008fe20000010000 */
[----:B------:R-:W-:Y:S02]  /*55a0*/  F2FP.F16.F32.PACK_AB R4, R49, R46 ;  /* 0x0000002e3104723e */ /* 0x000fe400000000ff */
[----:B------:R-:W-:-:S04]  /*55b0*/  CS2R R46, SRZ ;  /* 0x00000000002e7805 */ /* 0x000fc8000001ff00 */
[----:B------:R-:W3:Y:S01]  /*55c0*/  MUFU.EX2 R70, R70 ;  /* 0x0000004600467308 */ /* 0x000ee20000000800 */
[----:B-1----:R-:W-:Y:S01]  /*55d0*/  FADD.FTZ R7, R13, R6 ;  /* 0x000000060d077221 */ /* 0x002fe20000010000 */
[----:B------:R-:W-:-:S06]  /*55e0*/  F2FP.F16.F32.PACK_AB R6, R45, R40 ;  /* 0x000000282d06723e */ /* 0x000fcc00000000ff */
[----:B------:R-:W1:Y:S01]  /*55f0*/  MUFU.EX2 R36, R36 ;  /* 0x0000002400247308 */ /* 0x000e620000000800 */
[C---:B0-----:R-:W-:Y:S01]  /*5600*/  FADD.FTZ R3, R44.reuse, R3 ;  /* 0x000000032c037221 */ /* 0x041fe20000010000 */
[----:B--2---:R-:W-:Y:S02]  /*5610*/  F2FP.F16.F32.PACK_AB R8, R44, R39 ;  /* 0x000000272c08723e */ /* 0x004fe400000000ff */
[----:B------:R-:W-:Y:S02]  /*5620*/  CS2R R44, SRZ ;  /* 0x00000000002c7805 */ /* 0x000fe4000001ff00 */
[----:B------:R-:W-:Y:S02]  /*5630*/  CS2R R38, SRZ ;  /* 0x0000000000267805 */ /* 0x000fe4000001ff00 */
[----:B------:R-:W0:Y:S01]  /*5640*/  MUFU.EX2 R81, R81 ;  /* 0x0000005100517308 */ /* 0x000e220000000800 */
[----:B---3--:R-:W-:Y:S01]  /*5650*/  FADD.FTZ R24, R70, R7 ;  /* 0x0000000746187221 */ /* 0x008fe20000010000 */
[----:B------:R-:W-:-:S02]  /*5660*/  F2FP.F16.F32.PACK_AB R7, R14, R73 ;  /* 0x000000490e07723e */ /* 0x000fc400000000ff */
[----:B------:R-:W-:-:S03]  /*5670*/  F2FP.F16.F32.PACK_AB R9, R70, R13 ;  /* 0x0000000d4609723e */ /* 0x000fc600000000ff */
[----:B------:R2:W-:Y:S01]  /*5680*/  STSM.16.M88.4 [R2+0x2d300], R4 ;  /* 0x02d3000402007844 */ /* 0x0005e20000000200 */
[----:B------:R-:W3:Y:S01]  /*5690*/  MUFU.EX2 R41, R41 ;  /* 0x0000002900297308 */ /* 0x000ee20000000800 */
[----:B-1----:R-:W-:-:S07]  /*56a0*/  FADD.FTZ R26, R36, R3 ;  /* 0x00000003241a7221 */ /* 0x002fce0000010000 */
[----:B------:R1:W4:Y:S01]  /*56b0*/  MUFU.EX2 R20, R71 ;  /* 0x0000004700147308 */ /* 0x0003220000000800 */
[----:B0-----:R-:W-:Y:S01]  /*56c0*/  FADD.FTZ R3, R81, R24 ;  /* 0x0000001851037221 */ /* 0x001fe20000010000 */
[----:B--2---:R-:W-:-:S06]  /*56d0*/  IMAD.U32 R5, RZ, RZ, UR10 ;  /* 0x0000000aff057e24 */ /* 0x004fcc000f8e00ff */
[----:B------:R-:W0:Y:S01]  /*56e0*/  MUFU.EX2 R33, R33 ;  /* 0x0000002100217308 */ /* 0x000e220000000800 */
[C---:B---3--:R-:W-:Y:S01]  /*56f0*/  FADD.FTZ R26, R41.reuse, R26 ;  /* 0x0000001a291a7221 */ /* 0x048fe20000010000 */
[----:B------:R-:W-:Y:S02]  /*5700*/  F2FP.F16.F32.PACK_AB R10, R41, R36 ;  /* 0x00000024290a723e */ /* 0x000fe400000000ff */
[----:B-1----:R-:W-:Y:S02]  /*5710*/  CS2R R70, SRZ ;  /* 0x0000000000467805 */ /* 0x002fe4000001ff00 */
[----:B------:R-:W-:Y:S02]  /*5720*/  CS2R R40, SRZ ;  /* 0x0000000000287805 */ /* 0x000fe4000001ff00 */
[----:B------:R-:W-:Y:S01]  /*5730*/  MUFU.EX2 R32, R32 ;  /* 0x0000002000207308 */ /* 0x000fe20000000800 */
[C---:B----4-:R-:W-:Y:S01]  /*5740*/  FADD.FTZ R14, R20.reuse, R3 ;  /* 0x00000003140e7221 */ /* 0x050fe20000010000 */
[----:B------:R-:W-:-:S05]  /*5750*/  F2FP.F16.F32.PACK_AB R11, R20, R81 ;  /* 0x00000051140b723e */ /* 0x000fca00000000ff */
[----:B------:R-:W-:Y:S01]  /*5760*/  STSM.16.M88.4 [R2+0x2eb00], R8 ;  /* 0x02eb000802007844 */ /* 0x000fe20000000200 */
[----:B------:R-:W1:Y:S01]  /*5770*/  MUFU.EX2 R37, R37 ;  /* 0x0000002500257308 */ /* 0x000e620000000800 */
[----:B0-----:R-:W-:Y:S01]  /*5780*/  FADD.FTZ R3, R33, R26 ;  /* 0x0000001a21037221 */ /* 0x001fe20000010000 */
[----:B------:R-:W-:-:S03]  /*5790*/  F2FP.F16.F32.PACK_AB R24, R48, R33 ;  /* 0x000000213018723e */ /* 0x000fc600000000ff */
[----:B------:R-:W-:Y:S01]  /*57a0*/  FADD.FTZ R3, R48, R3 ;  /* 0x0000000330037221 */ /* 0x000fe20000010000 */
[----:B------:R-:W-:Y:S02]  /*57b0*/  CS2R R48, SRZ ;  /* 0x0000000000307805 */ /* 0x000fe4000001ff00 */
[----:B------:R-:W0:Y:S08]  /*57c0*/  MUFU.EX2 R69, R69 ;  /* 0x0000004500457308 */ /* 0x000e300000000800 */
[----:B------:R-:W2:Y:S01]  /*57d0*/  MUFU.EX2 R60, R60 ;  /* 0x0000003c003c7308 */ /* 0x000ea20000000800 */
[----:B-1----:R-:W-:Y:S01]  /*57e0*/  F2FP.F16.F32.PACK_AB R26, R37, R32 ;  /* 0x00000020251a723e */ /* 0x002fe200000000ff */
[----:B------:R-:W-:-:S04]  /*57f0*/  FADD.FTZ R32, R32, R3 ;  /* 0x0000000320207221 */ /* 0x000fc80000010000 */
[----:B------:R-:W-:Y:S01]  /*5800*/  FADD.FTZ R4, R37, R32 ;  /* 0x0000002025047221 */ /* 0x000fe20000010000 */
[----:B------:R-:W-:Y:S01]  /*5810*/  CS2R R36, SRZ ;  /* 0x0000000000247805 */ /* 0x000fe2000001ff00 */
[----:B------:R-:W1:Y:S01]  /*5820*/  MUFU.EX2 R65, R65 ;  /* 0x0000004100417308 */ /* 0x000e620000000800 */
[----:B0-----:R-:W-:Y:S01]  /*5830*/  FADD.FTZ R13, R69, R14 ;  /* 0x0000000e450d7221 */ /* 0x001fe20000010000 */
[----:B------:R-:W-:-:S06]  /*5840*/  CS2R R32, SRZ ;  /* 0x0000000000207805 */ /* 0x000fcc000001ff00 */
[----:B------:R0:W3:Y:S01]  /*5850*/  MUFU.EX2 R34, R63 ;  /* 0x0000003f00227308 */ /* 0x0000e20000000800 */
[C---:B--2---:R-:W-:Y:S01]  /*5860*/  F2FP.F16.F32.PACK_AB R25, R60.reuse, R69 ;  /* 0x000000453c19723e */ /* 0x044fe200000000ff */
[----:B------:R-:W-:Y:S01]  /*5870*/  FADD.FTZ R14, R60, R13 ;  /* 0x0000000d3c0e7221 */ /* 0x000fe20000010000 */
[----:B------:R-:W-:Y:S02]  /*5880*/  CS2R R68, SRZ ;  /* 0x0000000000447805 */ /* 0x000fe4000001ff00 */
[----:B------:R-:W-:Y:S01]  /*5890*/  CS2R R60, SRZ ;  /* 0x00000000003c7805 */ /* 0x000fe2000001ff00 */
[----:B-1----:R-:W-:Y:S01]  /*58a0*/  FADD.FTZ R3, R65, R14 ;  /* 0x0000000e41037221 */ /* 0x002fe20000010000 */
[----:B0-----:R-:W-:Y:S02]  /*58b0*/  CS2R R62, SRZ ;  /* 0x00000000003e7805 */ /* 0x001fe4000001ff00 */
[C---:B---3--:R-:W-:Y:S01]  /*58c0*/  F2FP.F16.F32.PACK_AB R27, R34.reuse, R65 ;  /* 0x00000041221b723e */ /* 0x048fe200000000ff */
[----:B------:R-:W-:Y:S01]  /*58d0*/  FADD.FTZ R3, R34, R3 ;  /* 0x0000000322037221 */ /* 0x000fe20000010000 */
[----:B------:R-:W-:-:S02]  /*58e0*/  CS2R R64, SRZ ;  /* 0x0000000000407805 */ /* 0x000fc4000001ff00 */
[----:B------:R-:W-:Y:S01]  /*58f0*/  CS2R R34, SRZ ;  /* 0x0000000000227805 */ /* 0x000fe2000001ff00 */
[----:B------:R0:W-:Y:S01]  /*5900*/  STSM.16.M88.4 [R2+0x30300], R24 ;  /* 0x0303001802007844 */ /* 0x0001e20000000200 */
[----:B------:R1:W-:Y:S06]  /*5910*/  MEMBAR.ALL.CTA ;  /* 0x0000000000007992 */ /* 0x0003ec0000008000 */
[----:B-1----:R-:W1:Y:S01]  /*5920*/  FENCE.VIEW.ASYNC.S ;  /* 0x00000000000073c6 */ /* 0x002e620000000000 */
[----:B0-----:R-:W-:Y:S02]  /*5930*/  CS2R R26, SRZ ;  /* 0x00000000001a7805 */ /* 0x001fe4000001ff00 */
[----:B------:R-:W-:Y:S01]  /*5940*/  CS2R R24, SRZ ;  /* 0x0000000000187805 */ /* 0x000fe2000001ff00 */
[----:B-1----:R-:W-:Y:S01]  /*5950*/  NOP ;  /* 0x0000000000007918 */ /* 0x002fe20000000000 */
[----:B------:R-:W-:Y:S05]  /*5960*/  @!P3 BRA `(.L_x_11448) ;  /* 0x0000004000ccb947 */ /* 0x000fea0003800000 */
[----:B------:R-:W-:Y:S01]  /*5970*/  IMAD.MOV.U32 R7, RZ, RZ, R12 ;  /* 0x000000ffff077224 */ /* 0x000fe200078e000c */
[----:B------:R-:W-:Y:S01]  /*5980*/  UMOV UR39, UR38 ;  /* 0x0000002600277c82 */ /* 0x000fe20008000000 */
[----:B------:R-:W-:Y:S01]  /*5990*/  IMAD.MOV.U32 R6, RZ, RZ, R0 ;  /* 0x000000ffff067224 */ /* 0x000fe200078e0000 */
[----:B------:R-:W-:Y:S01]  /*59a0*/  UMOV UR6, UR36 ;  /* 0x0000002400067c82 */ /* 0x000fe20008000000 */
[----:B------:R-:W-:-:S07]  /*59b0*/  IMAD.MOV.U32 R71, RZ, RZ, RZ ;  /* 0x000000ffff477224 */ /* 0x000fce00078e00ff */
.L_x_11457:
[----:B------:R-:W-:Y:S01]  /*59c0*/  R2UR UR4, R16 ;  /* 0x00000000100472ca */ /* 0x000fe200000e0000 */
[----:B------:R-:W-:-:S04]  /*59d0*/  UIADD3 UR36, UR6, 0x1, URZ ;  /* 0x0000000106247890 */ /* 0x000fc8000fffe03f */
[----:B------:R-:W-:-:S04]  /*59e0*/  UISETP.NE.AND UP1, UPT, UR36, 0x2, UPT ;  /* 0x000000022400788c */ /* 0x000fc8000bf25270 */
[----:B------:R-:W-:Y:S02]  /*59f0*/  USEL UR38, URZ, 0x1, UP1 ;  /* 0x000000013f267887 */ /* 0x000fe40008800000 */
[----:B------:R-:W-:Y:S02]  /*5a00*/  USEL UR36, UR36, URZ, UP1 ;  /* 0x0000003f24247287 */ /* 0x000fe40008800000 */
[----:B------:R-:W-:Y:S01]  /*5a10*/  ISETP.NE.AND P4, PT, RZ, UR4, PT ;  /* 0x00000004ff007c0c */ /* 0x000fe2000bf85270 */
[----:B------:R-:W-:-:S12]  /*5a20*/  ULOP3.LUT UR38, UR39, UR38, URZ, 0x3c, !UPT ;  /* 0x0000002627267292 */ /* 0x000fd8000f8e3c3f */
[----:B---3--:R-:W-:Y:S05]  /*5a30*/  @P4 BRA `(.L_x_11449) ;  /* 0x00000000002c4947 */ /* 0x008fea0003800000 */
[----:B------:R-:W-:Y:S05]  /*5a40*/  @!P0 BRA `(.L_x_11450) ;  /* 0x0000000000048947 */ /* 0x000fea0003800000 */
[----:B------:R-:W-:Y:S01]  /*5a50*/  BPT.TRAP 0x1 ;  /* 0x000000040000795c */ /* 0x000fe20000300000 */
.L_x_11450:
[----:B------:R-:W-:Y:S01]  /*5a60*/  ULEA UR4, UR36, UR37, 0x3 ;  /* 0x0000002524047291 */ /* 0x000fe2000f8e183f */
[----:B------:R-:W-:-:S05]  /*5a70*/  IMAD.U32 R0, RZ, RZ, UR38 ;  /* 0x00000026ff007e24 */ /* 0x000fca000f8e00ff */
[----:B------:R-:W-:-:S04]  /*5a80*/  SHF.L.U32 R0, R0, 0x1f, RZ ;  /* 0x0000001f00007819 */ /* 0x000fc800000006ff */
[----:B------:R0:W1:Y:S01]  /*5a90*/  SYNCS.PHASECHK.TRANS64.TRYWAIT P3, [UR4+0x31c30], R0 ;  /* 0x031c3000ff0075a7 */ /* 0x0000620008060144 */
[----:B------:R-:W-:Y:S05]  /*5aa0*/  @!P0 BRA `(.L_x_11451) ;  /* 0x0000000000048947 */ /* 0x000fea0003800000 */
[----:B------:R-:W-:Y:S01]  /*5ab0*/  BPT.TRAP 0x1 ;  /* 0x000000040000795c */ /* 0x000fe20000300000 */
.L_x_11451:
[----:B-1----:R-:W-:Y:S05]  /*5ac0*/  @P3 BRA `(.L_x_11449) ;  /* 0x0000000000083947 */ /* 0x002fea0003800000 */
[----:B------:R-:W1:Y:S02]  /*5ad0*/  SYNCS.PHASECHK.TRANS64.TRYWAIT P3, [UR4+0x31c30], R0 ;  /* 0x031c3000ff0075a7 */ /* 0x000e640008060144 */
[----:B-1----:R-:W-:Y:S05]  /*5ae0*/  @!P3 BRA `(.L_x_11452) ;  /* 0x000001200098b947 */ /* 0x002fea0003800000 */
.L_x_11449:
        /* <DEDUP_REMOVED lines=357> */
.L_x_11454:
[----:B------:R-:W-:Y:S01]  /*7140*/  ULEA UR4, UR6, UR37, 0x3 ;  /* 0x0000002506047291 */ /* 0x000fe2000f8e183f */
[----:B------:R-:W-:-:S05]  /*7150*/  IMAD.U32 R0, RZ, RZ, UR39 ;  /* 0x00000027ff007e24 */ /* 0x000fca000f8e00ff */
[----:B------:R-:W-:-:S04]  /*7160*/  SHF.L.U32 R0, R0, 0x1f, RZ ;  /* 0x0000001f00007819 */ /* 0x000fc800000006ff */
[----:B------:R0:W1:Y:S01]  /*7170*/  SYNCS.PHASECHK.TRANS64.TRYWAIT P3, [UR4+0x31c50], R0 ;  /* 0x031c5000ff0075a7 */ /* 0x0000620008060144 */
[----:B------:R-:W-:Y:S05]  /*7180*/  @!P0 BRA `(.L_x_11455) ;  /* 0x0000000000048947 */ /* 0x000fea0003800000 */
[----:B------:R-:W-:Y:S01]  /*7190*/  BPT.TRAP 0x1 ;  /* 0x000000040000795c */ /* 0x000fe20000300000 */
.L_x_11455:
[----:B-1----:R-:W-:Y:S05]  /*71a0*/  @P3 BRA `(.L_x_11453) ;  /* 0x0000000000083947 */ /* 0x002fea0003800000 */
[----:B------:R-:W1:Y:S02]  /*71b0*/  SYNCS.PHASECHK.TRANS64.TRYWAIT P3, [UR4+0x31c50], R0 ;  /* 0x031c5000ff0075a7 */ /* 0x000e640008060144 */
[----:B-1----:R-:W-:Y:S05]  /*71c0*/  @!P3 BRA `(.L_x_11456) ;  /* 0x0000010800f8b947 */ /* 0x002fea0003800000 */
.L_x_11453:
[----:B------:R-:W-:Y:S01]  /*71d0*/  R2UR UR4, R22 ;  /* 0x00000000160472ca */ /* 0x000fe200000e0000 */
[----:B------:R-:W-:Y:S01]  /*71e0*/  @UP0 ULDC UR10, c[0x0][0x44c] ;  /* 0x00011300000a0ab9 */ /* 0x000fe20000000800 */
[----:B------:R-:W-:Y:S01]  /*71f0*/  R2UR UR11, R18 ;  /* 0x00000000120b72ca */ /* 0x000fe200000e0000 */
[----:B------:R-:W-:Y:S01]  /*7200*/  WARPGROUP.ARRIVE ;  /* 0x00000000000079c5 */ /* 0x000fe20000000000 */
[----:B------:R-:W-:Y:S01]  /*7210*/  UMOV UR33, 0xc0000010 ;  /* 0xc000001000217882 */ /* 0x000fe20000000000 */
[----:B------:R-:W-:Y:S01]  /*7220*/  UMOV UR35, 0x80000020 ;  /* 0x8000002000237882 */ /* 0x000fe20000000000 */
[----:B------:R-:W-:-:S03]  /*7230*/  LOP3.LUT R19, R19, 0xbfffffff, RZ, 0xc0, !PT ;  /* 0xbfffffff13137812 */ /* 0x000fc600078ec0ff */
[----:B------:R-:W2:Y:S01]  /*7240*/  S2R R15, SR_TID.X ;  /* 0x00000000000f7919 */ /* 0x000ea20000002100 */
[----:B------:R-:W-:Y:S01]  /*7250*/  LOP3.LUT R9, R9, 0xfffffffe, RZ, 0xc0, !PT ;  /* 0xfffffffe09097812 */ /* 0x000fe200078ec0ff */
[----:B------:R-:W-:Y:S01]  /*7260*/  UMOV UR39, UR38 ;  /* 0x0000002600277c82 */ /* 0x000fe20008000000 */
[----:B------:R-:W-:Y:S02]  /*7270*/  @P1 LOP3.LUT R19, R19, 0x40000000, RZ, 0xfc, !PT ;  /* 0x4000000013131812 */ /* 0x000fe400078efcff */
[----:B------:R-:W-:Y:S01]  /*7280*/  R2UR UR14, R5 ;  /* 0x00000000050e72ca */ /* 0x000fe200000e0000 */
[----:B------:R-:W-:Y:S01]  /*7290*/  VIADD R10, R144, UR4 ;  /* 0x00000004900a7c36 */ /* 0x000fe20008000000 */
[----:B------:R-:W-:Y:S01]  /*72a0*/  UIMAD UR4, UR7, -0x90, URZ ;  /* 0xffffff70070478a4 */ /* 0x000fe2000f8e023f */
[----:B------:R-:W-:Y:S02]  /*72b0*/  LOP3.LUT R19, R19, 0xdfffffff, RZ, 0xc0, !PT ;  /* 0xdfffffff13137812 */ /* 0x000fe400078ec0ff */
[----:B01----:R-:W-:Y:S01]  /*72c0*/  @P2 IMAD.HI.U32 R0, R10, UR10, RZ ;  /* 0x0000000a0a002c27 */ /* 0x003fe2000f8e00ff */
[----:B------:R-:W-:Y:S01]  /*72d0*/  @UP0 ULDC UR10, c[0x0][0x450] ;  /* 0x00011400000a0ab9 */ /* 0x000fe20000000800 */
[----:B------:R-:W-:-:S02]  /*72e0*/  @P0 LOP3.LUT R19, R19, 0x20000000, RZ, 0xfc, !PT ;  /* 0x2000000013130812 */ /* 0x000fc400078efcff */
[----:B------:R-:W-:Y:S01]  /*72f0*/  IMAD.U32 R8, RZ, RZ, UR4 ;  /* 0x00000004ff087e24 */ /* 0x000fe2000f8e00ff */
[----:B------:R-:W-:Y:S01]  /*7300*/  @P2 SHF.R.U32.HI R10, RZ, UR10, R0 ;  /* 0x0000000aff0a2c19 */ /* 0x000fe20008011600 */
[----:B------:R-:W-:Y:S01]  /*7310*/  UIADD3 UR10, UR37, 0x200, URZ ;  /* 0x00000200250a7890 */ /* 0x000fe2000fffe03f */
[----:B------:R-:W-:Y:S01]  /*7320*/  IMAD.U32 R0, RZ, RZ, UR61 ;  /* 0x0000003dff007e24 */ /* 0x000fe2000f8e00ff */
[----:B------:R-:W-:Y:S01]  /*7330*/  LOP3.LUT R19, R19, 0x7fffffff, RZ, 0xc0, !PT ;  /* 0x7fffffff13137812 */ /* 0x000fe200078ec0ff */
[----:B------:R-:W-:Y:S01]  /*7340*/  ULDC UR4, c[0x0][0x988] ;  /* 0x0002620000047ab9 */ /* 0x000fe20000000800 */
[----:B------:R-:W-:Y:S01]  /*7350*/  USHF.R.U32.HI UR10, URZ, 0x4, UR10 ;  /* 0x000000043f0a7899 */ /* 0x000fe2000801160a */
[----:B------:R-:W-:Y:S01]  /*7360*/  IADD3 R8, -R17, 0x1, R8 ;  /* 0x0000000111087810 */ /* 0x000fe20007ffe108 */
[----:B------:R-:W-:Y:S01]  /*7370*/  UISETP.GT.AND UP1, UPT, UR7, UR14, UPT ;  /* 0x0000000e0700728c */ /* 0x000fe2000bf24270 */
[----:B------:R-:W-:Y:S01]  /*7380*/  @P2 LOP3.LUT R19, R19, 0x80000000, RZ, 0xfc, !PT ;  /* 0x8000000013132812 */ /* 0x000fe200078efcff */
[----:B------:R-:W-:Y:S01]  /*7390*/  ULOP3.LUT UR10, UR10, 0x3fff, URZ, 0xc0, !UPT ;  /* 0x00003fff0a0a7892 */ /* 0x000fe2000f8ec03f */
[----:B------:R-:W-:-:S02]  /*73a0*/  IADD3 R8, -R0, UR11, R8 ;  /* 0x0000000b00087c10 */ /* 0x000fc4000fffe108 */
[----:B------:R-:W0:Y:S01]  /*73b0*/  SHFL.IDX PT, R0, R10, RZ, 0x1c1f ;  /* 0x001c1fff0a007589 */ /* 0x000e2200000e0000 */
[----:B------:R-:W-:Y:S02]  /*73c0*/  ULOP3.LUT UR11, UR10, 0x2400000, URZ, 0xfc, !UPT ;  /* 0x024000000a0b7892 */ /* 0x000fe4000f8efc3f */
[----:B------:R-:W-:Y:S01]  /*73d0*/  ULOP3.LUT UR10, UR60, 0x10000, URZ, 0xfc, !UPT ;  /* 0x000100003c0a7892 */ /* 0x000fe2000f8efc3f */
[----:B------:R-:W1:Y:S01]  /*73e0*/  SHFL.IDX PT, R10, R10, 0x1, 0x1c1f ;  /* 0x003c1f000a0a7f89 */ /* 0x000e6200000e0000 */
[----:B------:R-:W-:Y:S01]  /*73f0*/  UIMAD UR11, UR6, 0x6c0, UR11 ;  /* 0x000006c0060b78a4 */ /* 0x000fe2000f8e020b */
[----:B--2---:R-:W-:-:S04]  /*7400*/  SHF.R.U32.HI R14, RZ, 0x7, R15 ;  /* 0x00000007ff0e7819 */ /* 0x004fc8000001160f */
[----:B------:R-:W-:Y:S02]  /*7410*/  UMOV UR32, UR10 ;  /* 0x0000000a00207c82 */ /* 0x000fe40008000000 */
[----:B------:R-:W-:Y:S02]  /*7420*/  UMOV UR34, UR11 ;  /* 0x0000000b00227c82 */ /* 0x000fe40008000000 */
[----:B------:R-:W-:Y:S01]  /*7430*/  HGMMA.64x96x16.F32 R24, gdesc[UR32].tnspB, R24, gsb0 ;  /* 0x41600000201879f0 */ /* 0x000fe20008000818 */
[----:B------:R-:W-:Y:S02]  /*7440*/  UIADD3 UR32, UR10, 0x180, URZ ;  /* 0x000001800a207890 */ /* 0x000fe4000fffe03f */
[----:B------:R-:W-:Y:S01]  /*7450*/  UIADD3 UR34, UR11, 0x40, URZ ;  /* 0x000000400b227890 */ /* 0x000fe2000fffe03f */
[----:B------:R-:W-:Y:S01]  /*7460*/  UMOV UR33, 0xc0000010 ;  /* 0xc000001000217882 */ /* 0x000fe20000000000 */
[----:B------:R-:W-:Y:S01]  /*7470*/  UMOV UR35, 0x80000020 ;  /* 0x8000002000237882 */ /* 0x000fe20000000000 */
[----:B0-----:R-:W-:-:S02]  /*7480*/  IMAD.IADD R0, R8, 0x1, R0 ;  /* 0x0000000108007824 */ /* 0x001fc400078e0200 */
[----:B-1----:R-:W-:-:S03]  /*7490*/  IMAD.IADD R8, R8, 0x1, R10 ;  /* 0x0000000108087824 */ /* 0x002fc600078e020a */
[----:B------:R-:W-:Y:S01]  /*74a0*/  ISETP.GT.AND P6, PT, R0, RZ, PT ;  /* 0x000000ff0000720c */ /* 0x000fe20003fc4270 */
[----:B------:R-:W-:Y:S01]  /*74b0*/  VIADD R10, R14, 0x9 ;  /* 0x000000090e0a7836 */ /* 0x000fe20000000000 */
[----:B------:R-:W-:Y:S02]  /*74c0*/  ISETP.GT.AND P2, PT, R0, 0x70, PT ;  /* 0x000000700000780c */ /* 0x000fe40003f44270 */
[----:B------:R-:W-:Y:S02]  /*74d0*/  FSEL R136, R136, -INF , P6 ;  /* 0xff80000088887808 */ /* 0x000fe40003000000 */
[----:B------:R-:W-:Y:S02]  /*74e0*/  ISETP.GT.AND P6, PT, R8, RZ, PT ;  /* 0x000000ff0800720c */ /* 0x000fe40003fc4270 */
[----:B------:R-:W-:Y:S02]  /*74f0*/  ISETP.GT.AND P1, PT, R0, 0x71, PT ;  /* 0x000000710000780c */ /* 0x000fe40003f24270 */
[----:B------:R-:W-:-:S02]  /*7500*/  FSEL R138, R138, -INF , P6 ;  /* 0xff8000008a8a7808 */ /* 0x000fc40003000000 */
[----:B------:R-:W-:Y:S02]  /*7510*/  ISETP.GT.AND P6, PT, R8, 0x1, PT ;  /* 0x000000010800780c */ /* 0x000fe40003fc4270 */
[----:B------:R-:W-:Y:S02]  /*7520*/  ISETP.GT.AND P0, PT, R0, 0x78, PT ;  /* 0x000000780000780c */ /* 0x000fe40003f04270 */
[----:B------:R-:W-:Y:S02]  /*7530*/  FSEL R139, R139, -INF , P6 ;  /* 0xff8000008b8b7808 */ /* 0x000fe40003000000 */
[----:B------:R-:W-:Y:S02]  /*7540*/  ISETP.GT.AND P6, PT, R8, 0x8, PT ;  /* 0x000000080800780c */ /* 0x000fe40003fc4270 */
[----:B------:R-:W-:Y:S02]  /*7550*/  @P2 LOP3.LUT R9, R9, 0x1, RZ, 0xfc, !PT ;  /* 0x0000000109092812 */ /* 0x000fe400078efcff */
[----:B------:R-:W-:-:S02]  /*7560*/  FSEL R142, R142, -INF , P6 ;  /* 0xff8000008e8e7808 */ /* 0x000fc40003000000 */
[----:B------:R-:W-:Y:S02]  /*7570*/  ISETP.GT.AND P6, PT, R8, 0x9, PT ;  /* 0x000000090800780c */ /* 0x000fe40003fc4270 */
[----:B------:R-:W-:Y:S02]  /*7580*/  LOP3.LUT R9, R9, 0xfffffffd, RZ, 0xc0, !PT ;  /* 0xfffffffd09097812 */ /* 0x000fe400078ec0ff */
        /* <DEDUP_REMOVED lines=11> */
[----:B------:R-:W-:Y:S02]  /*7640*/  ISETP.GT.AND P0, PT, R0, 0x11, PT ;  /* 0x000000110000780c */ /* 0x000fe40003f04270 */
[----:B------:R-:W-:Y:S02]  /*7650*/  FSEL R134, R134, -INF , P6 ;  /* 0xff80000086867808 */ /* 0x000fe40003000000 */
[----:B------:R-:W-:Y:S02]  /*7660*/  ISETP.GT.AND P6, PT, R8, 0x19, PT ;  /* 0x000000190800780c */ /* 0x000fe40003fc4270 */
[----:B------:R-:W-:Y:S02]  /*7670*/  ISETP.GT.AND P1, PT, R0, 0x18, PT ;  /* 0x000000180000780c */ /* 0x000fe40003f24270 */
[----:B------:R-:W-:-:S02]  /*7680*/  FSEL R135, R135, -INF , P6 ;  /* 0xff80000087877808 */ /* 0x000fc40003000000 */
[C---:B------:R-:W-:Y:S02]  /*7690*/  ISETP.GT.AND P6, PT, R0.reuse, 0x20, PT ;  /* 0x000000200000780c */ /* 0x040fe40003fc4270 */
[----:B------:R-:W-:Y:S02]  /*76a0*/  ISETP.GT.AND P2, PT, R0, 0x19, PT ;  /* 0x000000190000780c */ /* 0x000fe40003f44270 */
[----:B------:R-:W-:Y:S02]  /*76b0*/  FSEL R120, R120, -INF , P6 ;  /* 0xff80000078787808 */ /* 0x000fe40003000000 */
[----:B------:R-:W-:Y:S02]  /*76c0*/  ISETP.GT.AND P6, PT, R8, 0x20, PT ;  /* 0x000000200800780c */ /* 0x000fe40003fc4270 */
[----:B------:R-:W-:Y:S02]  /*76d0*/  FSEL R129, R129, -INF , P0 ;  /* 0xff80000081817808 */ /* 0x000fe40000000000 */
[----:B------:R-:W-:-:S02]  /*76e0*/  FSEL R122, R122, -INF , P6 ;  /* 0xff8000007a7a7808 */ /* 0x000fc40003000000 */
[----:B------:R-:W-:Y:S02]  /*76f0*/  ISETP.GT.AND P6, PT, R8, 0x21, PT ;  /* 0x000000210800780c */ /* 0x000fe40003fc4270 */
[----:B------:R-:W-:Y:S02]  /*7700*/  FSEL R132, R132, -INF , P1 ;  /* 0xff80000084847808 */ /* 0x000fe40000800000 */
[----:B------:R-:W-:Y:S02]  /*7710*/  FSEL R123, R123, -INF , P6 ;  /* 0xff8000007b7b7808 */ /* 0x000fe40003000000 */
[----:B------:R-:W-:Y:S02]  /*7720*/  ISETP.GT.AND P6, PT, R8, 0x28, PT ;  /* 0x000000280800780c */ /* 0x000fe40003fc4270 */
[----:B------:R-:W-:Y:S02]  /*7730*/  FSEL R133, R133, -INF , P2 ;  /* 0xff80000085857808 */ /* 0x000fe40001000000 */
[----:B------:R-:W-:-:S02]  /*7740*/  FSEL R126, R126, -INF , P6 ;  /* 0xff8000007e7e7808 */ /* 0x000fc40003000000 */
[----:B------:R-:W-:Y:S02]  /*7750*/  ISETP.GT.AND P6, PT, R8, 0x29, PT ;  /* 0x000000290800780c */ /* 0x000fe40003fc4270 */
[C---:B------:R-:W-:Y:S01]  /*7760*/  ISETP.GT.AND P0, PT, R0.reuse, 0x21, PT ;  /* 0x000000210000780c */ /* 0x040fe20003f04270 */
[----:B------:R-:W-:Y:S02]  /*7770*/  WARPGROUP.DEPBAR.LE gsb0, 0x0 ;  /* 0x00008000000079c5 */ /* 0x000fe40000010000 */
[----:B------:R-:W-:Y:S01]  /*7780*/  WARPGROUP.ARRIVE ;  /* 0x00000000000079c5 */ /* 0x000fe20000000000 */
[----:B------:R-:W-:Y:S02]  /*7790*/  FSEL R127, R127, -INF , P6 ;  /* 0xff8000007f7f7808 */ /* 0x000fe40003000000 */
[C---:B------:R-:W-:Y:S02]  /*77a0*/  ISETP.GT.AND P6, PT, R0.reuse, 0x30, PT ;  /* 0x000000300000780c */ /* 0x040fe40003fc4270 */
[----:B------:R-:W-:Y:S01]  /*77b0*/  ISETP.GT.AND P1, PT, R0, 0x28, PT ;  /* 0x000000280000780c */ /* 0x000fe20003f24270 */
[----:B------:R-:W-:Y:S01]  /*77c0*/  HGMMA.64x96x16.F32 R24, gdesc[UR32].tnspB, R24, gsb0 ;  /* 0x41600000201879f0 */ /* 0x000fe20008000818 */
[----:B------:R-:W-:Y:S01]  /*77d0*/  UIADD3 UR32, UR10, 0x300, URZ ;  /* 0x000003000a207890 */ /* 0x000fe2000fffe03f */
[----:B------:R-:W-:Y:S01]  /*77e0*/  FSEL R112, R112, -INF , P6 ;  /* 0xff80000070707808 */ /* 0x000fe20003000000 */
[----:B------:R-:W-:Y:S01]  /*77f0*/  UIADD3 UR34, UR11, 0x80, URZ ;  /* 0x000000800b227890 */ /* 0x000fe2000fffe03f */
[----:B------:R-:W-:Y:S01]  /*7800*/  ISETP.GT.AND P6, PT, R8, 0x30, PT ;  /* 0x000000300800780c */ /* 0x000fe20003fc4270 */
[----:B------:R-:W-:Y:S01]  /*7810*/  UMOV UR33, 0xc0000010 ;  /* 0xc000001000217882 */ /* 0x000fe20000000000 */
[----:B------:R-:W-:Y:S01]  /*7820*/  UMOV UR35, 0x80000020 ;  /* 0x8000002000237882 */ /* 0x000fe20000000000 */
[----:B------:R-:W-:-:S02]  /*7830*/  ISETP.GT.AND P2, PT, R0, 0x29, PT ;  /* 0x000000290000780c */ /* 0x000fc40003f44270 */
[----:B------:R-:W-:Y:S02]  /*7840*/  FSEL R114, R114, -INF , P6 ;  /* 0xff80000072727808 */ /* 0x000fe40003000000 */
[C---:B------:R-:W-:Y:S02]  /*7850*/  ISETP.GT.AND P6, PT, R8.reuse, 0x31, PT ;  /* 0x000000310800780c */ /* 0x040fe40003fc4270 */
[----:B------:R-:W-:Y:S02]  /*7860*/  FSEL R121, R121, -INF , P0 ;  /* 0xff80000079797808 */ /* 0x000fe40000000000 */
[----:B------:R-:W-:Y:S02]  /*7870*/  FSEL R115, R115, -INF , P6 ;  /* 0xff80000073737808 */ /* 0x000fe40003000000 */
[----:B------:R-:W-:Y:S02]  /*7880*/  ISETP.GT.AND P6, PT, R8, 0x38, PT ;  /* 0x000000380800780c */ /* 0x000fe40003fc4270 */
[----:B------:R-:W-:-:S02]  /*7890*/  FSEL R124, R124, -INF , P1 ;  /* 0xff8000007c7c7808 */ /* 0x000fc40000800000 */
[----:B------:R-:W-:Y:S02]  /*78a0*/  FSEL R118, R118, -INF , P6 ;  /* 0xff80000076767808 */ /* 0x000fe40003000000 */
[----:B------:R-:W-:Y:S02]  /*78b0*/  ISETP.GT.AND P6, PT, R8, 0x39, PT ;  /* 0x000000390800780c */ /* 0x000fe40003fc4270 */
[----:B------:R-:W-:Y:S02]  /*78c0*/  FSEL R125, R125, -INF , P2 ;  /* 0xff8000007d7d7808 */ /* 0x000fe40001000000 */
[----:B------:R-:W-:Y:S02]  /*78d0*/  FSEL R119, R119, -INF , P6 ;  /* 0xff80000077777808 */ /* 0x000fe40003000000 */
[C---:B------:R-:W-:Y:S02]  /*78e0*/  ISETP.GT.AND P6, PT, R0.reuse, 0x40, PT ;  /* 0x000000400000780c */ /* 0x040fe40003fc4270 */
[----:B------:R-:W-:-:S02]  /*78f0*/  ISETP.GT.AND P0, PT, R0, 0x31, PT ;  /* 0x000000310000780c */ /* 0x000fc40003f04270 */
[----:B------:R-:W-:Y:S02]  /*7900*/  FSEL R104, R104, -INF , P6 ;  /* 0xff80000068687808 */ /* 0x000fe40003000000 */
[----:B------:R-:W-:Y:S02]  /*7910*/  ISETP.GT.AND P6, PT, R8, 0x40, PT ;  /* 0x000000400800780c */ /* 0x000fe40003fc4270 */
[----:B------:R-:W-:Y:S02]  /*7920*/  ISETP.GT.AND P1, PT, R0, 0x38, PT ;  /* 0x000000380000780c */ /* 0x000fe40003f24270 */
[----:B------:R-:W-:Y:S02]  /*7930*/  FSEL R106, R106, -INF , P6 ;  /* 0xff8000006a6a7808 */ /* 0x000fe40003000000 */
[----:B------:R-:W-:Y:S02]  /*7940*/  ISETP.GT.AND P6, PT, R8, 0x41, PT ;  /* 0x000000410800780c */ /* 0x000fe40003fc4270 */
[----:B------:R-:W-:-:S02]  /*7950*/  ISETP.GT.AND P2, PT, R0, 0x39, PT ;  /* 0x000000390000780c */ /* 0x000fc40003f44270 */
[----:B------:R-:W-:Y:S02]  /*7960*/  FSEL R107, R107, -INF , P6 ;  /* 0xff8000006b6b7808 */ /* 0x000fe40003000000 */
[----:B------:R-:W-:Y:S02]  /*7970*/  ISETP.GT.AND P6, PT, R8, 0x48, PT ;  /* 0x000000480800780c */ /* 0x000fe40003fc4270 */
        /* <DEDUP_REMOVED lines=8> */
[----:B------:R-:W-:Y:S02]  /*7a00*/  ISETP.GT.AND P6, PT, R8, 0x50, PT ;  /* 0x000000500800780c */ /* 0x000fe40003fc4270 */
        /* <DEDUP_REMOVED lines=17> */
[----:B------:R-:W-:Y:S01]  /*7b20*/  ISETP.GT.AND P6, PT, R8, 0x61, PT ;  /* 0x000000610800780c */ /* 0x000fe20003fc4270 */
[----:B------:R-:W-:Y:S02]  /*7b30*/  WARPGROUP.DEPBAR.LE gsb0, 0x0 ;  /* 0x00008000000079c5 */ /* 0x000fe40000010000 */
[----:B------:R-:W-:Y:S01]  /*7b40*/  WARPGROUP.ARRIVE ;  /* 0x00000000000079c5 */ /* 0x000fe20000000000 */
[----:B------:R-:W-:-:S02]  /*7b50*/  FSEL R91, R91, -INF , P6 ;  /* 0xff8000005b5b7808 */ /* 0x000fc40003000000 */
[----:B------:R-:W-:Y:S02]  /*7b60*/  ISETP.GT.AND P6, PT, R8, 0x68, PT ;  /* 0x000000680800780c */ /* 0x000fe40003fc4270 */
        /* <DEDUP_REMOVED lines=10> */
[----:B------:R-:W-:Y:S02]  /*7c10*/  ISETP.GT.AND P6, PT, R8, 0x70, PT ;  /* 0x000000700800780c */ /* 0x000fe40003fc4270 */
[----:B------:R-:W-:Y:S02]  /*7c20*/  ISETP.GT.AND P2, PT, R0, 0x59, PT ;  /* 0x000000590000780c */ /* 0x000fe40003f44270 */
        /* <DEDUP_REMOVED lines=20> */
[----:B------:R-:W-:-:S02]  /*7d70*/  FMNMX.FTZ R8, R138, R7, !PT ;  /* 0x000000078a087209 */ /* 0x000fc40007810000 */
[----:B------:R-:W-:Y:S02]  /*7d80*/  FSEL R79, R79, -INF , P6 ;  /* 0xff8000004f4f7808 */ /* 0x000fe40003000000 */
[----:B------:R-:W-:Y:S02]  /*7d90*/  FMNMX.FTZ R8, R139, R8, !PT ;  /* 0x000000088b087209 */ /* 0x000fe40007810000 */
[----:B------:R-:W-:Y:S02]  /*7da0*/  FSEL R88, R88, -INF , P0 ;  /* 0xff80000058587808 */ /* 0x000fe40000000000 */
[----:B------:R-:W-:Y:S02]  /*7db0*/  FMNMX.FTZ R8, R142, R8, !PT ;  /* 0x000000088e087209 */ /* 0x000fe40007810000 */
[----:B------:R-:W-:Y:S02]  /*7dc0*/  FSEL R89, R89, -INF , P1 ;  /* 0xff80000059597808 */ /* 0x000fe40000800000 */
[----:B------:R-:W-:-:S02]  /*7dd0*/  FMNMX.FTZ R8, R143, R8, !PT ;  /* 0x000000088f087209 */ /* 0x000fc40007810000 */
[----:B------:R-:W-:Y:S02]  /*7de0*/  FSEL R92, R92, -INF , P2 ;  /* 0xff8000005c5c7808 */ /* 0x000fe40001000000 */
[----:B------:R-:W-:Y:S02]  /*7df0*/  FMNMX.FTZ R8, R130, R8, !PT ;  /* 0x0000000882087209 */ /* 0x000fe40007810000 */
[----:B------:R-:W-:Y:S02]  /*7e00*/  LOP3.LUT P0, RZ, R9, 0x4, RZ, 0xc0, !PT ;  /* 0x0000000409ff7812 */ /* 0x000fe4000780c0ff */
[----:B------:R-:W-:Y:S02]  /*7e10*/  FMNMX.FTZ R8, R131, R8, !PT ;  /* 0x0000000883087209 */ /* 0x000fe40007810000 */
[----:B------:R-:W-:Y:S02]  /*7e20*/  LOP3.LUT P1, RZ, R9, 0x2, RZ, 0xc0, !PT ;  /* 0x0000000209ff7812 */ /* 0x000fe4000782c0ff */
[----:B------:R-:W-:-:S02]  /*7e30*/  FMNMX.FTZ R8, R134, R8, !PT ;  /* 0x0000000886087209 */ /* 0x000fc40007810000 */
[----:B------:R-:W-:Y:S02]  /*7e40*/  LOP3.LUT P2, RZ, R9, 0x1, RZ, 0xc0, !PT ;  /* 0x0000000109ff7812 */ /* 0x000fe4000784c0ff */
[----:B------:R-:W-:Y:S02]  /*7e50*/  FMNMX.FTZ R8, R135, R8, !PT ;  /* 0x0000000887087209 */ /* 0x000fe40007810000 */
[----:B------:R-:W-:Y:S02]  /*7e60*/  ISETP.GT.AND P5, PT, R0, 0x1, PT ;  /* 0x000000010000780c */ /* 0x000fe40003fa4270 */
[----:B------:R-:W-:Y:S02]  /*7e70*/  FMNMX.FTZ R8, R122, R8, !PT ;  /* 0x000000087a087209 */ /* 0x000fe40007810000 */
[----:B------:R-:W-:Y:S02]  /*7e80*/  ISETP.GT.AND P4, PT, R0, 0x8, PT ;  /* 0x000000080000780c */ /* 0x000fe40003f84270 */
[----:B------:R-:W-:-:S02]  /*7e90*/  FMNMX.FTZ R8, R123, R8, !PT ;  /* 0x000000087b087209 */ /* 0x000fc40007810000 */
[----:B------:R-:W-:Y:S02]  /*7ea0*/  FSEL R137, R137, -INF , P5 ;  /* 0xff80000089897808 */ /* 0x000fe40002800000 */
[----:B------:R-:W-:Y:S02]  /*7eb0*/  FMNMX.FTZ R8, R126, R8, !PT ;  /* 0x000000087e087209 */ /* 0x000fe40007810000 */
[----:B------:R-:W-:Y:S02]  /*7ec0*/  ISETP.GT.AND P3, PT, R0, 0x9, PT ;  /* 0x000000090000780c */ /* 0x000fe40003f64270 */
[----:B------:R-:W-:Y:S02]  /*7ed0*/  FMNMX.FTZ R8, R127, R8, !PT ;  /* 0x000000087f087209 */ /* 0x000fe40007810000 */
[----:B------:R-:W-:Y:S01]  /*7ee0*/  FSEL R140, R140, -INF , P4 ;  /* 0xff8000008c8c7808 */ /* 0x000fe20002000000 */
[----:B------:R-:W-:Y:S02]  /*7ef0*/  WARPGROUP.DEPBAR.LE gsb0, 0x0 ;  /* 0x00008000000079c5 */ /* 0x000fe40000010000 */
[----:B------:R-:W-:Y:S01]  /*7f00*/  WARPGROUP.ARRIVE ;  /* 0x00000000000079c5 */ /* 0x000fe20000000000 */
[----:B------:R-:W-:-:S02]  /*7f10*/  FMNMX.FTZ R8, R114, R8, !PT ;  /* 0x0000000872087209 */ /* 0x000fc40007810000 */
[----:B------:R-:W-:Y:S02]  /*7f20*/  FSEL R141, R141, -INF , P3 ;  /* 0xff8000008d8d7808 */ /* 0x000fe40001800000 */
[----:B------:R-:W-:Y:S01]  /*7f30*/  FMNMX.FTZ R8, R115, R8, !PT ;  /* 0x0000000873087209 */ /* 0x000fe20007810000 */
[----:B------:R-:W-:Y:S01]  /*7f40*/  HGMMA.64x96x16.F32 R24, gdesc[UR32].tnspB, R24, gsb0 ;  /* 0x41600000201879f0 */ /* 0x000fe20008000818 */
[----:B------:R-:W-:Y:S01]  /*7f50*/  UIADD3 UR32, UR10, 0x600, URZ ;  /* 0x000006000a207890 */ /* 0x000fe2000fffe03f */
[----:B------:R-:W-:Y:S01]  /*7f60*/  FSEL R80, R80, -INF , P2 ;  /* 0xff80000050507808 */ /* 0x000fe20001000000 */
[----:B------:R-:W-:Y:S01]  /*7f70*/  UIADD3 UR34, UR11, 0x100, URZ ;  /* 0x000001000b227890 */ /* 0x000fe2000fffe03f */
[----:B------:R-:W-:Y:S01]  /*7f80*/  FMNMX.FTZ R8, R118, R8, !PT ;  /* 0x0000000876087209 */ /* 0x000fe20007810000 */
[----:B------:R-:W-:Y:S01]  /*7f90*/  UMOV UR33, 0xc0000010 ;  /* 0xc000001000217882 */ /* 0x000fe20000000000 */
[----:B------:R-:W-:Y:S01]  /*7fa0*/  UMOV UR35, 0x80000020 ;  /* 0x8000002000237882 */ /* 0x000fe20000000000 */
[----:B------:R-:W-:-:S02]  /*7fb0*/  FSEL R81, R81, -INF , P1 ;  /* 0xff80000051517808 */ /* 0x000fc40000800000 */
[----:B------:R-:W-:Y:S02]  /*7fc0*/  FMNMX.FTZ R8, R119, R8, !PT ;  /* 0x0000000877087209 */ /* 0x000fe40007810000 */
[----:B------:R-:W-:Y:S02]  /*7fd0*/  ISETP.GT.AND P5, PT, R0, 0x81, PT ;  /* 0x000000810000780c */ /* 0x000fe40003fa4270 */
[----:B------:R-:W-:Y:S02]  /*7fe0*/  FMNMX.FTZ R8, R106, R8, !PT ;  /* 0x000000086a087209 */ /* 0x000fe40007810000 */
[C---:B------:R-:W-:Y:S02]  /*7ff0*/  ISETP.GT.AND P4, PT, R0.reuse, 0x88, PT ;  /* 0x000000880000780c */ /* 0x040fe40003f84270 */
[----:B------:R-:W-:Y:S02]  /*8000*/  FMNMX.FTZ R8, R107, R8, !PT ;  /* 0x000000086b087209 */ /* 0x000fe40007810000 */
[----:B------:R-:W-:-:S02]  /*8010*/  ISETP.GT.AND P3, PT, R0, 0x89, PT ;  /* 0x000000890000780c */ /* 0x000fc40003f64270 */
        /* <DEDUP_REMOVED lines=8> */
[----:B------:R-:W-:Y:S02]  /*80a0*/  FMNMX.FTZ R8, R102, R8, !PT ;  /* 0x0000000866087209 */ /* 0x000fe40007810000 */
[----:B------:R-:W-:Y:S02]  /*80b0*/  LOP3.LUT P1, RZ, R19, 0x40000000, RZ, 0xc0, !PT ;  /* 0x4000000013ff7812 */ /* 0x000fe4000782c0ff */
[----:B------:R-:W-:Y:S02]  /*80c0*/  FMNMX.FTZ R8, R103, R8, !PT ;  /* 0x0000000867087209 */ /* 0x000fe40007810000 */
[----:B------:R-:W-:-:S02]  /*80d0*/  LOP3.LUT P2, RZ, R19, 0x80000000, RZ, 0xc0, !PT ;  /* 0x8000000013ff7812 */ /* 0x000fc4000784c0ff */
[----:B------:R-:W-:Y:S02]  /*80e0*/  FMNMX.FTZ R8, R90, R8, !PT ;  /* 0x000000085a087209 */ /* 0x000fe40007810000 */
[----:B------:R-:W-:Y:S02]  /*80f0*/  LOP3.LUT P0, RZ, R19, 0x20000000, RZ, 0xc0, !PT ;  /* 0x2000000013ff7812 */ /* 0x000fe4000780c0ff */
        /* <DEDUP_REMOVED lines=13> */
[----:B------:R-:W-:-:S06]  /*81d0*/  WARPGROUP.ARRIVE ;  /* 0x00000000000079c5 */ /* 0x000fcc0000000000 */
[----:B------:R-:W-:Y:S01]  /*81e0*/  HGMMA.64x96x16.F32 R24, gdesc[UR32].tnspB, R24, gsb0 ;  /* 0x41600000201879f0 */ /* 0x000fe20008000818 */
[----:B------:R-:W-:Y:S02]  /*81f0*/  UIADD3 UR32, UR10, 0x780, URZ ;  /* 0x000007800a207890 */ /* 0x000fe4000fffe03f */
[----:B------:R-:W-:Y:S01]  /*8200*/  UIADD3 UR34, UR11, 0x140, URZ ;  /* 0x000001400b227890 */ /* 0x000fe2000fffe03f */
[----:B------:R-:W-:Y:S01]  /*8210*/  UMOV UR33, 0xc0000010 ;  /* 0xc000001000217882 */ /* 0x000fe20000000000 */
[----:B------:R-:W-:Y:S01]  /*8220*/  UMOV UR35, 0x80000020 ;  /* 0x8000002000237882 */ /* 0x000fe20000000000 */
        /* <DEDUP_REMOVED lines=9> */
[----:B------:R0:W-:Y:S01]  /*82c0*/  MUFU.EX2 R13, R8 ;  /* 0x00000008000d7308 */ /* 0x0001e20000000800 */
[----:B------:R-:W-:Y:S02]  /*82d0*/  ISETP.GT.AND P6, PT, R0, 0x79, PT ;  /* 0x000000790000780c */ /* 0x000fe40003fc4270 */
[--C-:B------:R-:W-:Y:S01]  /*82e0*/  FFMA.FTZ R138, R138, UR4, -R7.reuse ;  /* 0x000000048a8a7c23 */ /* 0x100fe20008010807 */
[--C-:B------:R-:W-:Y:S01]  /*82f0*/  FFMA.FTZ R139, R139, UR4, -R7.reuse ;  /* 0x000000048b8b7c23 */ /* 0x100fe20008010807 */
[----:B------:R-:W-:Y:S01]  /*8300*/  FSEL R85, R85, -INF , P6 ;  /* 0xff80000055557808 */ /* 0x000fe20003000000 */
[--C-:B------:R-:W-:Y:S01]  /*8310*/  FFMA.FTZ R143, R143, UR4, -R7.reuse ;  /* 0x000000048f8f7c23 */ /* 0x100fe20008010807 */
[----:B------:R-:W-:Y:S01]  /*8320*/  ISETP.GT.AND P6, PT, R0, 0x80, PT ;  /* 0x000000800000780c */ /* 0x000fe20003fc4270 */
[----:B------:R-:W1:Y:S01]  /*8330*/  MUFU.EX2 R9, R138 ;  /* 0x0000008a00097308 */ /* 0x000e620000000800 */
[----:B0-----:R-:W-:Y:S01]  /*8340*/  FMNMX.FTZ R8, R136, R6, !PT ;  /* 0x0000000688087209 */ /* 0x001fe20007810000 */
[--C-:B------:R-:W-:Y:S01]  /*8350*/  FFMA.FTZ R142, R142, UR4, -R7.reuse ;  /* 0x000000048e8e7c23 */ /* 0x100fe20008010807 */
[----:B------:R-:W-:Y:S01]  /*8360*/  FSEL R72, R72, -INF , P6 ;  /* 0xff80000048487808 */ /* 0x000fe20003000000 */
        /* <DEDUP_REMOVED lines=11> */
[----:B------:R-:W-:Y:S01]  /*8420*/  FFMA.FTZ R127, R127, UR4, -R7 ;  /* 0x000000047f7f7c23 */ /* 0x000fe20008010807 */
[----:B------:R-:W2:Y:S01]  /*8430*/  MUFU.EX2 R11, R142 ;  /* 0x0000008e000b7308 */ /* 0x000ea20000000800 */
[----:B------:R-:W-:Y:S01]  /*8440*/  FMNMX.FTZ R8, R128, R8, !PT ;  /* 0x0000000880087209 */ /* 0x000fe20007810000 */
[----:B-1----:R-:W-:Y:S01]  /*8450*/  FFMA.FTZ R3, R13, R3, R9 ;  /* 0x000000030d037223 */ /* 0x002fe20000010009 */
[--C-:B------:R-:W-:Y:S01]  /*8460*/  FFMA.FTZ R114, R114, UR4, -R7.reuse ;  /* 0x0000000472727c23 */ /* 0x100fe20008010807 */
[--C-:B------:R-:W-:Y:S01]  /*8470*/  FFMA.FTZ R115, R115, UR4, -R7.reuse ;  /* 0x0000000473737c23 */ /* 0x100fe20008010807 */
[----:B------:R-:W-:Y:S01]  /*8480*/  FMNMX.FTZ R8, R129, R8, !PT ;  /* 0x0000000881087209 */ /* 0x000fe20007810000 */
[--C-:B------:R-:W-:Y:S01]  /*8490*/  FFMA.FTZ R118, R118, UR4, -R7.reuse ;  /* 0x0000000476767c23 */ /* 0x100fe20008010807 */
[----:B------:R-:W-:Y:S01]  /*84a0*/  FFMA.FTZ R119, R119, UR4, -R7 ;  /* 0x0000000477777c23 */ /* 0x000fe20008010807 */
[----:B------:R-:W1:Y:S01]  /*84b0*/  MUFU.EX2 R143, R143 ;  /* 0x0000008f008f7308 */ /* 0x000e620000000800 */
[----:B------:R-:W-:Y:S01]  /*84c0*/  FMNMX.FTZ R8, R132, R8, !PT ;  /* 0x0000000884087209 */ /* 0x000fe20007810000 */
[C---:B0-----:R-:W-:Y:S01]  /*84d0*/  FADD.FTZ R3, R139.reuse, R3 ;  /* 0x000000038b037221 */ /* 0x041fe20000010000 */
[----:B------:R-:W-:Y:S01]  /*84e0*/  F2FP.F16.F32.PACK_AB R9, R139, R9 ;  /* 0x000000098b09723e */ /* 0x000fe200000000ff */
[--C-:B------:R-:W-:Y:S01]  /*84f0*/  FFMA.FTZ R82, R82, UR4, -R7.reuse ;  /* 0x0000000452527c23 */ /* 0x100fe20008010807 */
[----:B------:R-:W-:Y:S01]  /*8500*/  FMNMX.FTZ R8, R133, R8, !PT ;  /* 0x0000000885087209 */ /* 0x000fe20007810000 */
[--C-:B------:R-:W-:Y:S01]  /*8510*/  FFMA.FTZ R106, R106, UR4, -R7.reuse ;  /* 0x000000046a6a7c23 */ /* 0x100fe20008010807 */
[----:B------:R-:W-:Y:S01]  /*8520*/  FFMA.FTZ R107, R107, UR4, -R7 ;  /* 0x000000046b6b7c23 */ /* 0x000fe20008010807 */
[----:B------:R-:W-:Y:S01]  /*8530*/  MUFU.EX2 R131, R131 ;  /* 0x0000008300837308 */ /* 0x000fe20000000800 */
[----:B------:R-:W-:Y:S01]  /*8540*/  FMNMX.FTZ R8, R120, R8, !PT ;  /* 0x0000000878087209 */ /* 0x000fe20007810000 */
[----:B--2---:R-:W-:Y:S01]  /*8550*/  FADD.FTZ R3, R11, R3 ;  /* 0x000000030b037221 */ /* 0x004fe20000010000 */
[----:B------:R-:W-:Y:S01]  /*8560*/  FFMA.FTZ R110, R110, UR4, -R7 ;  /* 0x000000046e6e7c23 */ /* 0x000fe20008010807 */
[----:B------:R-:W-:-:S02]  /*8570*/  WARPGROUP.DEPBAR.LE gsb0, 0x0 ;  /* 0x00008000000079c5 */ /* 0x000fc40000010000 */
[----:B------:R-:W-:Y:S01]  /*8580*/  WARPGROUP.ARRIVE ;  /* 0x00000000000079c5 */ /* 0x000fe20000000000 */
[----:B------:R-:W-:Y:S01]  /*8590*/  FMNMX.FTZ R8, R121, R8, !PT ;  /* 0x0000000879087209 */ /* 0x000fe20007810000 */
[----:B------:R-:W-:Y:S01]  /*85a0*/  MUFU.EX2 R135, R135 ;  /* 0x0000008700877308 */ /* 0x000fe20000000800 */
[C---:B-1----:R-:W-:Y:S01]  /*85b0*/  F2FP.F16.F32.PACK_AB R11, R143.reuse, R11 ;  /* 0x0000000b8f0b723e */ /* 0x042fe200000000ff */
[----:B------:R-:W-:Y:S01]  /*85c0*/  FADD.FTZ R3, R143, R3 ;  /* 0x000000038f037221 */ /* 0x000fe20000010000 */
        /* <DEDUP_REMOVED lines=60> */
[----:B------:R-:W-:Y:S02]  /*8990*/  WARPGROUP.ARRIVE ;  /* 0x00000000000079c5 */ /* 0x000fe40000000000 */
[----:B------:R-:W0:Y:S01]  /*89a0*/  SHFL.BFLY PT, R8, R0, 0x2, 0x1f ;  /* 0x0c401f0000087f89 */ /* 0x000e2200000e0000 */
[----:B------:R-:W-:Y:S03]  /*89b0*/  MUFU.EX2 R111, R111 ;  /* 0x0000006f006f7308 */ /* 0x000fe60000000800 */
[----:B------:R-:W-:Y:S01]  /*89c0*/  HGMMA.64x96x16.F32 R24, gdesc[UR32].tnspB, R24, gsb0 ;  /* 0x41600000201879f0 */ /* 0x000fe20008000818 */
[----:B------:R-:W-:-:S02]  /*89d0*/  UIADD3 UR32, UR10, 0xa80, URZ ;  /* 0x00000a800a207890 */ /* 0x000fc4000fffe03f */
[----:B------:R-:W-:Y:S02]  /*89e0*/  UIADD3 UR34, UR11, 0x1c0, URZ ;  /* 0x000001c00b227890 */ /* 0x000fe4000fffe03f */
[----:B------:R-:W-:Y:S01]  /*89f0*/  MUFU.EX2 R20, R86 ;  /* 0x0000005600147308 */ /* 0x000fe20000000800 */
[----:B------:R-:W-:Y:S01]  /*8a00*/  UMOV UR33, 0xc0000010 ;  /* 0xc000001000217882 */ /* 0x000fe20000000000 */
[----:B------:R-:W-:-:S06]  /*8a10*/  UMOV UR35, 0x80000020 ;  /* 0x8000002000237882 */ /* 0x000fcc0000000000 */
        /* <DEDUP_REMOVED lines=11> */
[----:B------:R-:W-:Y:S01]  /*8ad0*/  FADD.FTZ R6, -R8, R6 ;  /* 0x0000000608067221 */ /* 0x000fe20000010100 */
[----:B------:R-:W-:Y:S01]  /*8ae0*/  FMUL.FTZ R8, R0, UR4 ;  /* 0x0000000400087c20 */ /* 0x000fe20008410000 */
[----:B------:R-:W-:Y:S02]  /*8af0*/  MUFU.EX2 R91, R91 ;  /* 0x0000005b005b7308 */ /* 0x000fe40000000800 */
[----:B------:R-:W-:Y:S02]  /*8b00*/  FMUL.FTZ R6, R6, UR4 ;  /* 0x0000000406067c20 */ /* 0x000fe40008410000 */
[----:B------:R-:W-:Y:S02]  /*8b10*/  FSEL R8, R8, RZ, P3 ;  /* 0x000000ff08087208 */ /* 0x000fe40001800000 */
[----:B------:R-:W-:Y:S02]  /*8b20*/  ISETP.GE.U32.AND P3, PT, R15, 0x180, PT ;  /* 0x000001800f00780c */ /* 0x000fe40003f66070 */
[----:B------:R-:W-:Y:S01]  /*8b30*/  MUFU.EX2 R6, R6 ;  /* 0x0000000600067308 */ /* 0x000fe20000000800 */
[--C-:B------:R-:W-:Y:S01]  /*8b40*/  FFMA.FTZ R137, R137, UR4, -R8.reuse ;  /* 0x0000000489897c23 */ /* 0x100fe20008010808 */
[----:B------:R-:W-:Y:S01]  /*8b50*/  SEL R10, R10, 0x9, !P3 ;  /* 0x000000090a0a7807 */ /* 0x000fe20005800000 */
        /* <DEDUP_REMOVED lines=39> */
[----:B------:R-:W-:Y:S01]  /*8dd0*/  FFMA.FTZ R77, R77, UR4, -R8 ;  /* 0x000000044d4d7c23 */ /* 0x000fe20008010808 */
[----:B------:R-:W-:Y:S01]  /*8de0*/  UMOV UR33, 0xc0000010 ;  /* 0xc000001000217882 */ /* 0x000fe20000000000 */
[----:B------:R-:W-:Y:S01]  /*8df0*/  UMOV UR35, 0x80000020 ;  /* 0x8000002000237882 */ /* 0x000fe20000000000 */
[----:B------:R-:W0:Y:S01]  /*8e00*/  MUFU.EX2 R8, R136 ;  /* 0x0000008800087308 */ /* 0x000e220000000800 */
[----:B------:R-:W-:Y:S01]  /*8e10*/  PLOP3.LUT P3, PT, PT, PT, UP1, 0x80, 0x0 ;  /* 0x000000000000781c */ /* 0x000fe20003f6f018 */
[----:B------:R-:W-:-:S06]  /*8e20*/  UIADD3 UR10, UR7, -0x1, URZ ;  /* 0xffffffff070a7890 */ /* 0x000fcc000fffe03f */
[----:B------:R-:W1:Y:S01]  /*8e30*/  MUFU.EX2 R137, R137 ;  /* 0x0000008900897308 */ /* 0x000e620000000800 */
[----:B------:R-:W-:-:S07]  /*8e40*/  UMOV UR7, UR10 ;  /* 0x0000000a00077c82 */ /* 0x000fce0008000000 */
[----:B------:R-:W2:Y:S01]  /*8e50*/  MUFU.EX2 R140, R140 ;  /* 0x0000008c008c7308 */ /* 0x000ea20000000800 */
[----:B0-----:R-:W-:-:S07]  /*8e60*/  FFMA.FTZ R4, R6, R4, R8 ;  /* 0x0000000406047223 */ /* 0x001fce0000010008 */
[----:B------:R-:W0:Y:S01]  /*8e70*/  MUFU.EX2 R141, R141 ;  /* 0x0000008d008d7308 */ /* 0x000e220000000800 */
[C---:B-1----:R-:W-:Y:S01]  /*8e80*/  F2FP.F16.F32.PACK_AB R8, R137.reuse, R8 ;  /* 0x000000088908723e */ /* 0x042fe200000000ff */
[----:B------:R-:W-:-:S06]  /*8e90*/  FADD.FTZ R4, R137, R4 ;  /* 0x0000000489047221 */ /* 0x000fcc0000010000 */
[----:B------:R-:W-:Y:S01]  /*8ea0*/  MUFU.EX2 R129, R129 ;  /* 0x0000008100817308 */ /* 0x000fe20000000800 */
[----:B--2---:R-:W-:-:S07]  /*8eb0*/  FADD.FTZ R4, R140, R4 ;  /* 0x000000048c047221 */ /* 0x004fce0000010000 */
[----:B------:R-:W-:Y:S01]  /*8ec0*/  MUFU.EX2 R133, R133 ;  /* 0x0000008500857308 */ /* 0x000fe20000000800 */
[----:B0-----:R-:W-:-:S07]  /*8ed0*/  FADD.FTZ R4, R141, R4 ;  /* 0x000000048d047221 */ /* 0x001fce0000010000 */
        /* <DEDUP_REMOVED lines=24> */
[----:B------:R0:W-:Y:S06]  /*9060*/  BAR.ARV R10, 0x100 ;  /* 0x0004000a0000751d */ /* 0x0001ec0000002000 */
[----:B------:R-:W-:Y:S01]  /*9070*/  MUFU.EX2 R94, R94 ;  /* 0x0000005e005e7308 */ /* 0x000fe20000000800 */
[-C--:B------:R-:W-:Y:S01]  /*9080*/  FMUL.FTZ R24, R24, R6.reuse ;  /* 0x0000000618187220 */ /* 0x080fe20000410000 */
[----:B0-----:R-:W-:Y:S02]  /*9090*/  IMAD.U32 R10, RZ, RZ, UR36 ;  /* 0x00000024ff0a7e24 */ /* 0x001fe4000f8e00ff */
[-C--:B------:R-:W-:Y:S01]  /*90a0*/  FMUL.FTZ R25, R25, R6.reuse ;  /* 0x0000000619197220 */ /* 0x080fe20000410000 */
[-C--:B------:R-:W-:Y:S01]  /*90b0*/  FMUL.FTZ R28, R28, R6.reuse ;  /* 0x000000061c1c7220 */ /* 0x080fe20000410000 */
[-C--:B------:R-:W-:Y:S01]  /*90c0*/  FMUL.FTZ R29, R29, R6.reuse ;  /* 0x000000061d1d7220 */ /* 0x080fe20000410000 */
[-C--:B------:R-:W-:Y:S01]  /*90d0*/  FMUL.FTZ R32, R32, R6.reuse ;  /* 0x0000000620207220 */ /* 0x080fe20000410000 */
[----:B------:R-:W-:Y:S01]  /*90e0*/  @!P1 LEA R10, R10, UR37, 0x3 ;  /* 0x000000250a0a9c11 */ /* 0x000fe2000f8e18ff */
[----:B------:R-:W-:Y:S01]  /*90f0*/  MUFU.EX2 R89, R89 ;  /* 0x0000005900597308 */ /* 0x000fe20000000800 */
[-C--:B------:R-:W-:Y:S01]  /*9100*/  FMUL.FTZ R33, R33, R6.reuse ;  /* 0x0000000621217220 */ /* 0x080fe20000410000 */
[-C--:B------:R-:W-:Y:S01]  /*9110*/  FMUL.FTZ R36, R36, R6.reuse ;  /* 0x0000000624247220 */ /* 0x080fe20000410000 */
[----:B------:R-:W-:Y:S01]  /*9120*/  FMUL.FTZ R37, R37, R6 ;  /* 0x0000000625257220 */ /* 0x000fe20000410000 */
[----:B------:R-:W-:-:S02]  /*9130*/  @!P1 VIADD R10, R10, 0x31c40 ;  /* 0x00031c400a0a9836 */ /* 0x000fc40000000000 */
[-C--:B------:R-:W-:Y:S01]  /*9140*/  FMUL.FTZ R40, R40, R6.reuse ;  /* 0x0000000628287220 */ /* 0x080fe20000410000 */
[-C--:B------:R-:W-:Y:S01]  /*9150*/  FMUL.FTZ R41, R41, R6.reuse ;  /* 0x0000000629297220 */ /* 0x080fe20000410000 */
[-C--:B------:R-:W-:Y:S01]  /*9160*/  FMUL.FTZ R44, R44, R6.reuse ;  /* 0x000000062c2c7220 */ /* 0x080fe20000410000 */
[----:B------:R-:W-:Y:S01]  /*9170*/  MUFU.EX2 R95, R95 ;  /* 0x0000005f005f7308 */ /* 0x000fe20000000800 */
[----:B------:R-:W-:Y:S01]  /*9180*/  @!P1 PRMT R10, RZ, 0x654, R10 ;  /* 0x00000654ff0a9816 */ /* 0x000fe2000000000a */
[-C--:B------:R-:W-:Y:S01]  /*9190*/  FMUL.FTZ R45, R45, R6.reuse ;  /* 0x000000062d2d7220 */ /* 0x080fe20000410000 */
[-C--:B------:R-:W-:Y:S01]  /*91a0*/  FMUL.FTZ R48, R48, R6.reuse ;  /* 0x0000000630307220 */ /* 0x080fe20000410000 */
[-C--:B------:R-:W-:Y:S01]  /*91b0*/  FMUL.FTZ R49, R49, R6.reuse ;  /* 0x0000000631317220 */ /* 0x080fe20000410000 */
[----:B------:R0:W-:Y:S01]  /*91c0*/  @!P1 SYNCS.ARRIVE.TRANS64.RED.A1T0 RZ, [R10+URZ], RZ ;  /* 0x000000ff0aff99a7 */ /* 0x0001e2000810043f */
[-C--:B------:R-:W-:Y:S01]  /*91d0*/  FMUL.FTZ R52, R52, R6.reuse ;  /* 0x0000000634347220 */ /* 0x080fe20000410000 */
[-C--:B------:R-:W-:Y:S01]  /*91e0*/  FMUL.FTZ R53, R53, R6.reuse ;  /* 0x0000000635357220 */ /* 0x080fe20000410000 */
[----:B------:R-:W-:Y:S01]  /*91f0*/  MUFU.EX2 R93, R93 ;  /* 0x0000005d005d7308 */ /* 0x000fe20000000800 */
[-C--:B------:R-:W-:Y:S01]  /*9200*/  FMUL.FTZ R56, R56, R6.reuse ;  /* 0x0000000638387220 */ /* 0x080fe20000410000 */
[-C--:B------:R-:W-:Y:S01]  /*9210*/  FMUL.FTZ R57, R57, R6.reuse ;  /* 0x0000000639397220 */ /* 0x080fe20000410000 */
[-C--:B------:R-:W-:Y:S01]  /*9220*/  FMUL.FTZ R60, R60, R6.reuse ;  /* 0x000000063c3c7220 */ /* 0x080fe20000410000 */
[-C--:B------:R-:W-:Y:S01]  /*9230*/  FMUL.FTZ R61, R61, R6.reuse ;  /* 0x000000063d3d7220 */ /* 0x080fe20000410000 */
[----:B0-----:R-:W-:Y:S01]  /*9240*/  IMAD.U32 R10, RZ, RZ, UR6 ;  /* 0x00000006ff0a7e24 */ /* 0x001fe2000f8e00ff */
[----:B------:R-:W-:Y:S01]  /*9250*/  UMOV UR6, UR36 ;  /* 0x0000002400067c82 */ /* 0x000fe20008000000 */
[-C--:B------:R-:W-:Y:S01]  /*9260*/  FMUL.FTZ R64, R64, R6.reuse ;  /* 0x0000000640407220 */ /* 0x080fe20000410000 */
[----:B------:R-:W-:Y:S01]  /*9270*/  MUFU.EX2 R78, R78 ;  /* 0x0000004e004e7308 */ /* 0x000fe20000000800 */
[-C--:B------:R-:W-:Y:S01]  /*9280*/  FMUL.FTZ R65, R65, R6.reuse ;  /* 0x0000000641417220 */ /* 0x080fe20000410000 */
[----:B------:R-:W-:Y:S01]  /*9290*/  @!P1 LEA R10, R10, UR37, 0x3 ;  /* 0x000000250a0a9c11 */ /* 0x000fe2000f8e18ff */
[-C--:B------:R-:W-:Y:S01]  /*92a0*/  FMUL.FTZ R68, R68, R6.reuse ;  /* 0x0000000644447220 */ /* 0x080fe20000410000 */
[----:B------:R-:W-:Y:S01]  /*92b0*/  FMUL.FTZ R69, R69, R6 ;  /* 0x0000000645457220 */ /* 0x000fe20000410000 */
        /* <DEDUP_REMOVED lines=19> */
[----:B0-----:R-:W-:Y:S01]  /*93f0*/  F2FP.F16.F32.PACK_AB R10, R141, R140 ;  /* 0x0000008c8d0a723e */ /* 0x001fe200000000ff */
[-C--:B------:R-:W-:Y:S01]  /*9400*/  FMUL.FTZ R55, R55, R13.reuse ;  /* 0x0000000d37377220 */ /* 0x080fe20000410000 */
[-C--:B------:R-:W-:Y:S01]  /*9410*/  FMUL.FTZ R58, R58, R13.reuse ;  /* 0x0000000d3a3a7220 */ /* 0x080fe20000410000 */
[-C--:B------:R-:W-:Y:S01]  /*9420*/  FMUL.FTZ R59, R59, R13.reuse ;  /* 0x0000000d3b3b7220 */ /* 0x080fe20000410000 */
[-C--:B------:R-:W-:Y:S01]  /*9430*/  FMUL.FTZ R62, R62, R13.reuse ;  /* 0x0000000d3e3e7220 */ /* 0x080fe20000410000 */
[----:B------:R0:W-:Y:S01]  /*9440*/  STSM.16.M88.4 [R2+0x24300], R8 ;  /* 0x0243000802007844 */ /* 0x0001e20000000200 */
[-C--:B------:R-:W-:Y:S01]  /*9450*/  FMUL.FTZ R63, R63, R13.reuse ;  /* 0x0000000d3f3f7220 */ /* 0x080fe20000410000 */
[-C--:B------:R-:W-:Y:S01]  /*9460*/  FMUL.FTZ R66, R66, R13.reuse ;  /* 0x0000000d42427220 */ /* 0x080fe20000410000 */
[-C--:B------:R-:W-:Y:S01]  /*9470*/  FMUL.FTZ R67, R67, R13.reuse ;  /* 0x0000000d43437220 */ /* 0x080fe20000410000 */
[-C--:B------:R-:W-:Y:S01]  /*9480*/  FMUL.FTZ R70, R70, R13.reuse ;  /* 0x0000000d46467220 */ /* 0x080fe20000410000 */
[----:B------:R-:W-:Y:S01]  /*9490*/  FMUL.FTZ R71, R71, R13 ;  /* 0x0000000d47477220 */ /* 0x000fe20000410000 */
[----:B------:R-:W-:Y:S01]  /*94a0*/  IMAD.MOV.U32 R6, RZ, RZ, R0 ;  /* 0x000000ffff067224 */ /* 0x000fe200078e0000 */
[----:B0-----:R-:W0:Y:S08]  /*94b0*/  MUFU.EX2 R9, R130 ;  /* 0x0000008200097308 */ /* 0x001e300000000800 */
        /* <DEDUP_REMOVED lines=9> */
[----:B------:R1:W-:Y:S01]  /*9550*/  MUFU.EX2 R130, R75 ;  /* 0x0000004b00827308 */ /* 0x0003e20000000800 */
[----:B--2---:R-:W-:Y:S01]  /*9560*/  FADD.FTZ R3, R11, R3 ;  /* 0x000000030b037221 */ /* 0x004fe20000010000 */
[----:B------:R-:W-:-:S03]  /*9570*/  F2FP.F16.F32.PACK_AB R11, R135, R11 ;  /* 0x0000000b870b723e */ /* 0x000fc600000000ff */
[----:B------:R-:W-:Y:S01]  /*9580*/  FADD.FTZ R3, R135, R3 ;  /* 0x0000000387037221 */ /* 0x000fe20000010000 */
[----:B0-----:R-:W-:-:S03]  /*9590*/  FADD.FTZ R4, R10, R4 ;  /* 0x000000040a047221 */ /* 0x001fc60000010000 */
[----:B------:R-:W-:Y:S01]  /*95a0*/  FADD.FTZ R3, R122, R3 ;  /* 0x000000037a037221 */ /* 0x000fe20000010000 */
[C---:B------:R-:W-:Y:S01]  /*95b0*/  F2FP.F16.F32.PACK_AB R10, R133.reuse, R10 ;  /* 0x0000000a850a723e */ /* 0x040fe200000000ff */
[----:B------:R-:W-:Y:S02]  /*95c0*/  FADD.FTZ R4, R133, R4 ;  /* 0x0000000485047221 */ /* 0x000fe40000010000 */
[----:B------:R-:W-:Y:S02]  /*95d0*/  FADD.FTZ R3, R123, R3 ;  /* 0x000000037b037221 */ /* 0x000fe40000010000 */
[----:B------:R0:W-:Y:S01]  /*95e0*/  STSM.16.M88.4 [R2+0x25b00], R8 ;  /* 0x025b000802007844 */ /* 0x0001e20000000200 */
        /* <DEDUP_REMOVED lines=10> */
[----:B------:R-:W-:-:S03]  /*9690*/  FADD.FTZ R3, R118, R3 ;  /* 0x0000000376037221 */ /* 0x000fc60000010000 */
[----:B------:R-:W-:Y:S01]  /*96a0*/  FADD.FTZ R4, R113, R4 ;  /* 0x0000000471047221 */ /* 0x000fe20000010000 */
[----:B------:R-:W-:-:S03]  /*96b0*/  FADD.FTZ R3, R119, R3 ;  /* 0x0000000377037221 */ /* 0x000fc60000010000 */
[----:B------:R-:W-:Y:S01]  /*96c0*/  FADD.FTZ R4, R82, R4 ;  /* 0x0000000452047221 */ /* 0x000fe20000010000 */
[----:B------:R-:W-:Y:S01]  /*96d0*/  FADD.FTZ R8, R106, R3 ;  /* 0x000000036a087221 */ /* 0x000fe20000010000 */
[C---:B------:R-:W-:Y:S01]  /*96e0*/  F2FP.F16.F32.PACK_AB R82, R117.reuse, R82 ;  /* 0x000000527552723e */ /* 0x040fe200000000ff */
[----:B------:R0:W2:Y:S01]  /*96f0*/  MUFU.EX2 R3, R80 ;  /* 0x0000005000037308 */ /* 0x0000a20000000800 */
[----:B------:R-:W-:Y:S01]  /*9700*/  FADD.FTZ R9, R117, R4 ;  /* 0x0000000475097221 */ /* 0x000fe20000010000 */
[----:B------:R-:W-:Y:S01]  /*9710*/  FADD.FTZ R4, R107, R8 ;  /* 0x000000086b047221 */ /* 0x000fe20000010000 */
[----:B------:R-:W-:Y:S02]  /*9720*/  F2FP.F16.F32.PACK_AB R8, R121, R120 ;  /* 0x000000787908723e */ /* 0x000fe400000000ff */
[----:B------:R-:W-:Y:S01]  /*9730*/  FADD.FTZ R10, R104, R9 ;  /* 0x00000009680a7221 */ /* 0x000fe20000010000 */
[----:B------:R-:W-:Y:S01]  /*9740*/  FADD.FTZ R92, R110, R4 ;  /* 0x000000046e5c7221 */ /* 0x000fe20000010000 */
[----:B------:R-:W-:Y:S01]  /*9750*/  F2FP.F16.F32.PACK_AB R9, R123, R122 ;  /* 0x0000007a7b09723e */ /* 0x000fe200000000ff */
[----:B------:R3:W4:Y:S01]  /*9760*/  MUFU.EX2 R4, R81 ;  /* 0x0000005100047308 */ /* 0x0007220000000800 */
[----:B-1----:R-:W-:Y:S01]  /*9770*/  FADD.FTZ R75, R105, R10 ;  /* 0x0000000a694b7221 */ /* 0x002fe20000010000 */
[----:B------:R-:W-:Y:S01]  /*9780*/  FADD.FTZ R83, R111, R92 ;  /* 0x0000005c6f537221 */ /* 0x000fe20000010000 */
[----:B0-----:R-:W-:-:S02]  /*9790*/  F2FP.F16.F32.PACK_AB R80, R113, R112 ;  /* 0x000000707150723e */ /* 0x001fc400000000ff */
[----:B------:R-:W-:Y:S01]  /*97a0*/  FADD.FTZ R92, R86, R75 ;  /* 0x0000004b565c7221 */ /* 0x000fe20000010000 */
[----:B------:R-:W-:Y:S01]  /*97b0*/  FADD.FTZ R108, R98, R83 ;  /* 0x00000053626c7221 */ /* 0x000fe20000010000 */
[----:B------:R-:W-:Y:S02]  /*97c0*/  F2FP.F16.F32.PACK_AB R10, R125, R124 ;  /* 0x0000007c7d0a723e */ /* 0x000fe400000000ff */
[----:B------:R-:W-:Y:S01]  /*97d0*/  FADD.FTZ R75, R109, R92 ;  /* 0x0000005c6d4b7221 */ /* 0x000fe20000010000 */
[----:B------:R-:W-:Y:S01]  /*97e0*/  FADD.FTZ R87, R99, R108 ;  /* 0x0000006c63577221 */ /* 0x000fe20000010000 */
[----:B------:R0:W1:Y:S01]  /*97f0*/  MUFU.EX2 R92, R84 ;  /* 0x00000054005c7308 */ /* 0x0000620000000800 */
[----:B---3--:R-:W-:Y:S01]  /*9800*/  F2FP.F16.F32.PACK_AB R81, R115, R114 ;  /* 0x000000727351723e */ /* 0x008fe200000000ff */
[----:B------:R-:W-:Y:S01]  /*9810*/  FADD.FTZ R108, R96, R75 ;  /* 0x0000004b606c7221 */ /* 0x000fe20000010000 */
[----:B------:R-:W-:Y:S01]  /*9820*/  FADD.FTZ R112, R102, R87 ;  /* 0x0000005766707221 */ /* 0x000fe20000010000 */
[----:B------:R-:W-:Y:S01]  /*9830*/  F2FP.F16.F32.PACK_AB R83, R119, R118 ;  /* 0x000000767753723e */ /* 0x000fe200000000ff */
[----:B------:R3:W-:Y:S01]  /*9840*/  STSM.16.M88.4 [R2+0x27300], R8 ;  /* 0x0273000802007844 */ /* 0x0007e20000000200 */
[----:B------:R-:W-:Y:S01]  /*9850*/  FADD.FTZ R75, R97, R108 ;  /* 0x0000006c614b7221 */ /* 0x000fe20000010000 */
[----:B------:R-:W-:Y:S01]  /*9860*/  FADD.FTZ R87, R103, R112 ;  /* 0x0000007067577221 */ /* 0x000fe20000010000 */
[----:B------:R-:W-:Y:S01]  /*9870*/  F2FP.F16.F32.PACK_AB R86, R109, R86 ;  /* 0x000000566d56723e */ /* 0x000fe200000000ff */
[----:B------:R5:W-:Y:S01]  /*9880*/  STSM.16.M88.4 [R2+0x28b00], R80 ;  /* 0x028b005002007844 */ /* 0x000be20000000200 */
[----:B0-----:R-:W-:Y:S01]  /*9890*/  F2FP.F16.F32.PACK_AB R84, R105, R104 ;  /* 0x000000686954723e */ /* 0x001fe200000000ff */
[----:B------:R-:W-:Y:S01]  /*98a0*/  FADD.FTZ R108, R100, R75 ;  /* 0x0000004b646c7221 */ /* 0x000fe20000010000 */
[----:B------:R0:W1:Y:S03]  /*98b0*/  MUFU.EX2 R104, R85 ;  /* 0x0000005500687308 */ /* 0x0000660000000800 */
[----:B------:R-:W-:-:S05]  /*98c0*/  FADD.FTZ R75, R101, R108 ;  /* 0x0000006c654b7221 */ /* 0x000fca0000010000 */
[----:B------:R2:W1:Y:S01]  /*98d0*/  MUFU.EX2 R105, R72 ;  /* 0x0000004800697308 */ /* 0x0004620000000800 */
[----:B0-----:R-:W-:Y:S01]  /*98e0*/  F2FP.F16.F32.PACK_AB R85, R107, R106 ;  /* 0x0000006a6b55723e */ /* 0x001fe200000000ff */
[----:B------:R-:W-:Y:S01]  /*98f0*/  FADD.FTZ R106, R90, R87 ;  /* 0x000000575a6a7221 */ /* 0x000fe20000010000 */
[----:B------:R-:W-:Y:S02]  /*9900*/  F2FP.F16.F32.PACK_AB R87, R111, R110 ;  /* 0x0000006e6f57723e */ /* 0x000fe400000000ff */
[----:B---3--:R-:W-:Y:S01]  /*9910*/  F2FP.F16.F32.PACK_AB R8, R97, R96 ;  /* 0x000000606108723e */ /* 0x008fe200000000ff */
[----:B------:R-:W-:Y:S01]  /*9920*/  FADD.FTZ R107, R91, R106 ;  /* 0x0000006a5b6b7221 */ /* 0x000fe20000010000 */
[----:B------:R-:W-:Y:S01]  /*9930*/  FADD.FTZ R106, R88, R75 ;  /* 0x0000004b586a7221 */ /* 0x000fe20000010000 */
[----:B------:R0:W-:Y:S01]  /*9940*/  STSM.16.M88.4 [R2+0x2a300], R84 ;  /* 0x02a3005402007844 */ /* 0x0001e20000000200 */
[----:B------:R-:W-:Y:S01]  /*9950*/  MUFU.EX2 R97, R76 ;  /* 0x0000004c00617308 */ /* 0x000fe20000000800 */
[----:B------:R-:W-:Y:S01]  /*9960*/  FADD.FTZ R108, R94, R107 ;  /* 0x0000006b5e6c7221 */ /* 0x000fe20000010000 */
[----:B------:R-:W-:Y:S01]  /*9970*/  FADD.FTZ R75, R89, R106 ;  /* 0x0000006a594b7221 */ /* 0x000fe20000010000 */
[----:B------:R-:W-:-:S02]  /*9980*/  F2FP.F16.F32.PACK_AB R9, R99, R98 ;  /* 0x000000626309723e */ /* 0x000fc400000000ff */
[----:B------:R-:W-:Y:S01]  /*9990*/  FADD.FTZ R107, R95, R108 ;  /* 0x0000006c5f6b7221 */ /* 0x000fe20000010000 */
[----:B------:R-:W-:Y:S01]  /*99a0*/  FADD.FTZ R108, R74, R75 ;  /* 0x0000004b4a6c7221 */ /* 0x000fe20000010000 */
[----:B------:R-:W-:Y:S01]  /*99b0*/  F2FP.F16.F32.PACK_AB R10, R101, R100 ;  /* 0x00000064650a723e */ /* 0x000fe200000000ff */
[----:B------:R3:W1:Y:S01]  /*99c0*/  MUFU.EX2 R106, R73 ;  /* 0x00000049006a7308 */ /* 0x0006620000000800 */
[----:B--2---:R-:W-:Y:S01]  /*99d0*/  FADD.FTZ R72, R14, R107 ;  /* 0x0000006b0e487221 */ /* 0x004fe20000010000 */
[----:B------:R-:W-:Y:S01]  /*99e0*/  FADD.FTZ R108, R93, R108 ;  /* 0x0000006c5d6c7221 */ /* 0x000fe20000010000 */
[----:B------:R-:W-:Y:S02]  /*99f0*/  F2FP.F16.F32.PACK_AB R11, R103, R102 ;  /* 0x00000066670b723e */ /* 0x000fe400000000ff */
[----:B-----5:R-:W-:Y:S01]  /*9a00*/  FADD.FTZ R81, R15, R72 ;  /* 0x000000480f517221 */ /* 0x020fe20000010000 */
[----:B------:R-:W-:Y:S01]  /*9a10*/  FADD.FTZ R75, R3, R108 ;  /* 0x0000006c034b7221 */ /* 0x000fe20000010000 */
[----:B------:R-:W-:Y:S01]  /*9a20*/  F2FP.F16.F32.PACK_AB R72, R89, R88 ;  /* 0x000000585948723e */ /* 0x000fe200000000ff */
[----:B0-----:R0:W2:Y:S01]  /*9a30*/  MUFU.EX2 R84, R77 ;  /* 0x0000004d00547308 */ /* 0x0010a20000000800 */
[----:B------:R-:W-:Y:S01]  /*9a40*/  FADD.FTZ R80, R20, R81 ;  /* 0x0000005114507221 */ /* 0x000fe20000010000 */
[----:B----4-:R-:W-:Y:S01]  /*9a50*/  FADD.FTZ R75, R4, R75 ;  /* 0x0000004b044b7221 */ /* 0x010fe20000010000 */
[----:B---3--:R-:W-:Y:S01]  /*9a60*/  F2FP.F16.F32.PACK_AB R73, R91, R90 ;  /* 0x0000005a5b49723e */ /* 0x008fe200000000ff */
[----:B------:R3:W-:Y:S01]  /*9a70*/  STSM.16.M88.4 [R2+0x2bb00], R8 ;  /* 0x02bb000802007844 */ /* 0x0007e20000000200 */
[----:B------:R-:W-:Y:S01]  /*9a80*/  FADD.FTZ R80, R21, R80 ;  /* 0x0000005015507221 */ /* 0x000fe20000010000 */
[----:B-1----:R-:W-:Y:S01]  /*9a90*/  FADD.FTZ R81, R92, R75 ;  /* 0x0000004b5c517221 */ /* 0x002fe20000010000 */
[----:B------:R-:W-:-:S02]  /*9aa0*/  F2FP.F16.F32.PACK_AB R74, R93, R74 ;  /* 0x0000004a5d4a723e */ /* 0x000fc400000000ff */
[----:B------:R-:W-:Y:S01]  /*9ab0*/  FADD.FTZ R83, R79, R80 ;  /* 0x000000504f537221 */ /* 0x000fe20000010000 */
[----:B------:R-:W-:Y:S01]  /*9ac0*/  FADD.FTZ R76, R104, R81 ;  /* 0x00000051684c7221 */ /* 0x000fe20000010000 */
[----:B------:R-:W-:Y:S02]  /*9ad0*/  F2FP.F16.F32.PACK_AB R81, R15, R14 ;  /* 0x0000000e0f51723e */ /* 0x000fe400000000ff */
[----:B------:R-:W-:Y:S01]  /*9ae0*/  FADD.FTZ R15, R130, R83 ;  /* 0x00000053820f7221 */ /* 0x000fe20000010000 */
[----:B------:R-:W-:Y:S02]  /*9af0*/  F2FP.F16.F32.PACK_AB R75, R95, R94 ;  /* 0x0000005e5f4b723e */ /* 0x000fe400000000ff */
[----:B------:R-:W-:Y:S01]  /*9b00*/  F2FP.F16.F32.PACK_AB R80, R4, R3 ;  /* 0x000000030450723e */ /* 0x000fe200000000ff */
[----:B------:R-:W-:Y:S01]  /*9b10*/  FADD.FTZ R3, R105, R76 ;  /* 0x0000004c69037221 */ /* 0x000fe20000010000 */
[----:B0-----:R-:W-:Y:S01]  /*9b20*/  F2FP.F16.F32.PACK_AB R77, R130, R79 ;  /* 0x0000004f824d723e */ /* 0x001fe200000000ff */
[----:B------:R-:W-:Y:S01]  /*9b30*/  FADD.FTZ R14, R78, R15 ;  /* 0x0000000f4e0e7221 */ /* 0x000fe20000010000 */
[----:B------:R-:W-:Y:S01]  /*9b40*/  F2FP.F16.F32.PACK_AB R82, R104, R92 ;  /* 0x0000005c6852723e */ /* 0x000fe200000000ff */
[----:B------:R3:W-:Y:S01]  /*9b50*/  STSM.16.M88.4 [R2+0x2d300], R72 ;  /* 0x02d3004802007844 */ /* 0x0007e20000000200 */
[----:B------:R-:W-:Y:S01]  /*9b60*/  F2FP.F16.F32.PACK_AB R83, R21, R20 ;  /* 0x000000141553723e */ /* 0x000fe200000000ff */
[C---:B------:R-:W-:Y:S01]  /*9b70*/  FADD.FTZ R4, R106.reuse, R3 ;  /* 0x000000036a047221 */ /* 0x040fe20000010000 */
[C---:B------:R-:W-:Y:S01]  /*9b80*/  F2FP.F16.F32.PACK_AB R79, R7.reuse, R78 ;  /* 0x0000004e074f723e */ /* 0x040fe200000000ff */
[----:B------:R-:W-:Y:S01]  /*9b90*/  FADD.FTZ R3, R7, R14 ;  /* 0x0000000e07037221 */ /* 0x000fe20000010000 */
[----:B------:R-:W-:Y:S01]  /*9ba0*/  F2FP.F16.F32.PACK_AB R76, R106, R105 ;  /* 0x000000696a4c723e */ /* 0x000fe200000000ff */
[----:B------:R3:W-:Y:S01]  /*9bb0*/  STSM.16.M88.4 [R2+0x2eb00], R80 ;  /* 0x02eb005002007844 */ /* 0x0007e20000000200 */
[----:B--2---:R-:W-:Y:S01]  /*9bc0*/  F2FP.F16.F32.PACK_AB R78, R84, R97 ;  /* 0x00000061544e723e */ /* 0x004fe200000000ff */
[----:B------:R-:W-:Y:S01]  /*9bd0*/  FADD.FTZ R4, R97, R4 ;  /* 0x0000000461047221 */ /* 0x000fe20000010000 */
[----:B------:R-:W-:-:S03]  /*9be0*/  IMAD.MOV.U32 R7, RZ, RZ, R12 ;  /* 0x000000ffff077224 */ /* 0x000fc600078e000c */
[----:B------:R3:W-:Y:S01]  /*9bf0*/  STSM.16.M88.4 [R2+0x30300], R76 ;  /* 0x0303004c02007844 */ /* 0x0007e20000000200 */
        /* <DEDUP_REMOVED lines=9> */
[----:B------:R-:W-:-:S05]  /*9c90*/  UMOV UR7, UR10 ;  /* 0x0000000a00077c82 */ /* 0x000fca0008000000 */
.L_x_11448:
        /* <DEDUP_REMOVED lines=9> */
.L_x_11467:
[----:B------:R-:W-:Y:S01]  /*9d30*/  R2UR UR4, R16 ;  /* 0x00000000100472ca */ /* 0x000fe200000e0000 */
[----:B------:R-:W-:-:S04]  /*9d40*/  UIADD3 UR36, UR6, 0x1, URZ ;  /* 0x0000000106247890 */ /* 0x000fc8000fffe03f */
[----:B------:R-:W-:-:S04]  /*9d50*/  UISETP.NE.AND UP0, UPT, UR36, 0x2, UPT ;  /* 0x000000022400788c */ /* 0x000fc8000bf05270 */
[----:B------:R-:W-:Y:S02]  /*9d60*/  USEL UR38, URZ, 0x1, UP0 ;  /* 0x000000013f267887 */ /* 0x000fe40008000000 */
[----:B------:R-:W-:Y:S02]  /*9d70*/  USEL UR36, UR36, URZ, UP0 ;  /* 0x0000003f24247287 */ /* 0x000fe40008000000 */
[----:B------:R-:W-:Y:S01]  /*9d80*/  ISETP.NE.AND P3, PT, RZ, UR4, PT ;  /* 0x00000004ff007c0c */ /* 0x000fe2000bf65270 */
[----:B------:R-:W-:-:S12]  /*9d90*/  ULOP3.LUT UR38, UR39, UR38, URZ, 0x3c, !UPT ;  /* 0x0000002627267292 */ /* 0x000fd8000f8e3c3f */
[----:B------:R-:W-:Y:S05]  /*9da0*/  @P3 BRA `(.L_x_11459) ;  /* 0x00000000002c3947 */ /* 0x000fea0003800000 */
[----:B------:R-:W-:Y:S05]  /*9db0*/  @!P0 BRA `(.L_x_11460) ;  /* 0x0000000000048947 */ /* 0x000fea0003800000 */
[----:B------:R-:W-:Y:S01]  /*9dc0*/  BPT.TRAP 0x1 ;  /* 0x000000040000795c */ /* 0x000fe20000300000 */
.L_x_11460:
[----:B------:R-:W-:Y:S01]  /*9dd0*/  ULEA UR4, UR36, UR37, 0x3 ;  /* 0x0000002524047291 */ /* 0x000fe2000f8e183f */
[----:B------:R-:W-:-:S05]  /*9de0*/  IMAD.U32 R0, RZ, RZ, UR38 ;  /* 0x00000026ff007e24 */ /* 0x000fca000f8e00ff */
[----:B------:R-:W-:-:S04]  /*9df0*/  SHF.L.U32 R0, R0, 0x1f, RZ ;  /* 0x0000001f00007819 */ /* 0x000fc800000006ff */
[----:B------:R0:W1:Y:S01]  /*9e00*/  SYNCS.PHASECHK.TRANS64.TRYWAIT P2, [UR4+0x31c30], R0 ;  /* 0x031c3000ff0075a7 */ /* 0x0000620008040144 */
[----:B------:R-:W-:Y:S05]  /*9e10*/  @!P0 BRA `(.L_x_11461) ;  /* 0x0000000000048947 */ /* 0x000fea0003800000 */
[----:B------:R-:W-:Y:S01]  /*9e20*/  BPT.TRAP 0x1 ;  /* 0x000000040000795c */ /* 0x000fe20000300000 */
.L_x_11461:
[----:B-1----:R-:W-:Y:S05]  /*9e30*/  @P2 BRA `(.L_x_11459) ;  /* 0x0000000000082947 */ /* 0x002fea0003800000 */
[----:B------:R-:W1:Y:S02]  /*9e40*/  SYNCS.PHASECHK.TRANS64.TRYWAIT P2, [UR4+0x31c30], R0 ;  /* 0x031c3000ff0075a7 */ /* 0x000e640008040144 */
[----:B-1----:R-:W-:Y:S05]  /*9e50*/  @!P2 BRA `(.L_x_11462) ;  /* 0x000000dc00eca947 */ /* 0x002fea0003800000 */
.L_x_11459:
[----:B-1----:R-:W1:Y:S01]  /*9e60*/  S2R R7, SR_TID.X ;  /* 0x0000000000077919 */ /* 0x002e620000002100 */
        /* <DEDUP_REMOVED lines=24> */
[----:B-1----:R-:W-:Y:S01]  /*9ff0*/  SHF.R.U32.HI R7, RZ, 0x7, R7 ;  /* 0x00000007ff077819 */ /* 0x002fe20000011607 */
[----:B------:R-:W-:Y:S01]  /*a000*/  UMOV UR56, UR28 ;  /* 0x0000001c00387c82 */ /* 0x000fe20008000000 */
[----:B------:R-:W-:Y:S01]  /*a010*/  UMOV UR57, UR29 ;  /* 0x0000001d00397c82 */ /* 0x000fe20008000000 */
[----:B------:R-:W-:Y:S01]  /*a020*/  UMOV UR59, 0x80000020 ;  /* 0x80000020003b7882 */ /* 0x000fe20000000000 */
[----:B------:R-:W-:Y:S01]  /*a030*/  UIADD3 UR10, UR4, 0x2, URZ ;  /* 0x00000002040a7890 */ /* 0x000fe2000fffe03f */
[----:B0-----:R-:W-:Y:S01]  /*a040*/  VIADD R0, R7, 0x8 ;  /* 0x0000000807007836 */ /* 0x001fe20000000000 */
        /* <DEDUP_REMOVED lines=57> */
[----:B---3--:R-:W-:-:S06]  /*a3e0*/  WARPGROUP.ARRIVE ;  /* 0x00000000000079c5 */ /* 0x008fcc0000000000 */
        /* <DEDUP_REMOVED lines=268> */
.L_x_11464:
[----:B------:R-:W-:Y:S01]  /*b4b0*/  ULEA UR4, UR6, UR37, 0x3 ;  /* 0x0000002506047291 */ /* 0x000fe2000f8e183f */
[----:B------:R-:W-:-:S05]  /*b4c0*/  IMAD.U32 R0, RZ, RZ, UR39 ;  /* 0x00000027ff007e24 */ /* 0x000fca000f8e00ff */
[----:B------:R-:W-:-:S04]  /*b4d0*/  SHF.L.U32 R0, R0, 0x1f, RZ ;  /* 0x0000001f00007819 */ /* 0x000fc800000006ff */
[----:B------:R0:W1:Y:S01]  /*b4e0*/  SYNCS.PHASECHK.TRANS64.TRYWAIT P2, [UR4+0x31c50], R0 ;  /* 0x031c5000ff0075a7 */ /* 0x0000620008040144 */
[----:B------:R-:W-:Y:S05]  /*b4f0*/  @!P0 BRA `(.L_x_11465) ;  /* 0x0000000000048947 */ /* 0x000fea0003800000 */
[----:B------:R-:W-:Y:S01]  /*b500*/  BPT.TRAP 0x1 ;  /* 0x000000040000795c */ /* 0x000fe20000300000 */
.L_x_11465:
[----:B-1----:R-:W-:Y:S05]  /*b510*/  @P2 BRA `(.L_x_11463) ;  /* 0x0000000000082947 */ /* 0x002fea0003800000 */
[----:B------:R-:W1:Y:S02]  /*b520*/  SYNCS.PHASECHK.TRANS64.TRYWAIT P2, [UR4+0x31c50], R0 ;  /* 0x031c5000ff0075a7 */ /* 0x000e640008040144 */
[----:B-1----:R-:W-:Y:S05]  /*b530*/  @!P2 BRA `(.L_x_11466) ;  /* 0x000000c8004ca947 */ /* 0x002fea0003800000 */
.L_x_11463:
[----:B------:R-:W-:Y:S01]  /*b540*/  UIADD3 UR4, UR37, 0x200, URZ ;  /* 0x0000020025047890 */ /* 0x000fe2000fffe03f */
[----:B------:R-:W-:Y:S01]  /*b550*/  WARPGROUP.ARRIVE ;  /* 0x00000000000079c5 */ /* 0x000fe20000000000 */
[----:B------:R-:W-:Y:S01]  /*b560*/  ULOP3.LUT UR10, UR60, 0x10000, URZ, 0xfc, !UPT ;  /* 0x000100003c0a7892 */ /* 0x000fe2000f8efc3f */
[----:B01----:R-:W-:Y:S01]  /*b570*/  FMNMX.FTZ R0, R136, R6, !PT ;  /* 0x0000000688007209 */ /* 0x003fe20007810000 */
[----:B------:R-:W-:-:S03]  /*b580*/  USHF.R.U32.HI UR4, URZ, 0x4, UR4 ;  /* 0x000000043f047899 */ /* 0x000fc60008011604 */
[----:B------:R-:W0:Y:S01]  /*b590*/  S2R R15, SR_TID.X ;  /* 0x00000000000f7919 */ /* 0x000e220000002100 */
[----:B------:R-:W-:Y:S01]  /*b5a0*/  UMOV UR33, 0xc0000010 ;  /* 0xc000001000217882 */ /* 0x000fe20000000000 */
[----:B------:R-:W-:Y:S01]  /*b5b0*/  UMOV UR35, 0x80000020 ;  /* 0x8000002000237882 */ /* 0x000fe20000000000 */
[----:B------:R-:W-:Y:S01]  /*b5c0*/  ULOP3.LUT UR4, UR4, 0x3fff, URZ, 0xc0, !UPT ;  /* 0x00003fff04047892 */ /* 0x000fe2000f8ec03f */
[----:B------:R-:W-:Y:S01]  /*b5d0*/  FMNMX.FTZ R0, R137, R0, !PT ;  /* 0x0000000089007209 */ /* 0x000fe20007810000 */
[----:B------:R-:W-:Y:S01]  /*b5e0*/  UMOV UR32, UR10 ;  /* 0x0000000a00207c82 */ /* 0x000fe20008000000 */
[----:B------:R-:W-:Y:S01]  /*b5f0*/  R2UR UR14, R23 ;  /* 0x00000000170e72ca */ /* 0x000fe200000e0000 */
[----:B------:R-:W-:Y:S01]  /*b600*/  ULOP3.LUT UR4, UR4, 0x2400000, URZ, 0xfc, !UPT ;  /* 0x0240000004047892 */ /* 0x000fe2000f8efc3f */
[----:B------:R-:W-:Y:S01]  /*b610*/  FMNMX.FTZ R0, R140, R0, !PT ;  /* 0x000000008c007209 */ /* 0x000fe20007810000 */
[----:B------:R-:W-:Y:S02]  /*b620*/  UMOV UR39, UR38 ;  /* 0x0000002600277c82 */ /* 0x000fe40008000000 */
[----:B------:R-:W-:Y:S01]  /*b630*/  UIMAD UR11, UR6, 0x6c0, UR4 ;  /* 0x000006c0060b78a4 */ /* 0x000fe2000f8e0204 */
[----:B------:R-:W-:-:S02]  /*b640*/  FMNMX.FTZ R0, R141, R0, !PT ;  /* 0x000000008d007209 */ /* 0x000fc40007810000 */
[----:B------:R-:W-:Y:S02]  /*b650*/  UMOV UR4, UR61 ;  /* 0x0000003d00047c82 */ /* 0x000fe40008000000 */
[----:B------:R-:W-:Y:S02]  /*b660*/  FMNMX.FTZ R0, R128, R0, !PT ;  /* 0x0000000080007209 */ /* 0x000fe40007810000 */
[----:B------:R-:W-:Y:S01]  /*b670*/  UMOV UR34, UR11 ;  /* 0x0000000b00227c82 */ /* 0x000fe20008000000 */
[----:B------:R-:W-:Y:S01]  /*b680*/  UISETP.GT.AND UP0, UPT, UR7, UR14, UPT ;  /* 0x0000000e0700728c */ /* 0x000fe2000bf04270 */
        /* <DEDUP_REMOVED lines=94> */
[----:B------:R-:W-:Y:S01]  /*bc70*/  FMNMX.FTZ R7, R138, R5, !PT ;  /* 0x000000058a077209 */ /* 0x000fe20007810000 */
[----:B------:R-:W-:Y:S01]  /*bc80*/  FMUL.FTZ R6, R6, UR4 ;  /* 0x0000000406067c20 */ /* 0x000fe20008410000 */
        /* <DEDUP_REMOVED lines=9> */
[----:B------:R-:W2:Y:S01]  /*bd20*/  MUFU.EX2 R140, R140 ;  /* 0x0000008c008c7308 */ /* 0x000ea20000000800 */
[----:B0-----:R-:W-:Y:S01]  /*bd30*/  FFMA.FTZ R6, R8, R4, R136 ;  /* 0x0000000408067223 */ /* 0x001fe20000010088 */
[----:B------:R-:W-:-:S04]  /*bd40*/  FMNMX.FTZ R7, R135, R7, !PT ;  /* 0x0000000787077209 */ /* 0x000fc80007810000 */
[----:B------:R-:W-:Y:S02]  /*bd50*/  FMNMX.FTZ R7, R122, R7, !PT ;  /* 0x000000077a077209 */ /* 0x000fe40007810000 */
[----:B------:R-:W0:Y:S01]  /*bd60*/  MUFU.EX2 R141, R141 ;  /* 0x0000008d008d7308 */ /* 0x000e220000000800 */
[----:B-1----:R-:W-:Y:S01]  /*bd70*/  FADD.FTZ R6, R137, R6 ;  /* 0x0000000689067221 */ /* 0x002fe20000010000 */
[----:B------:R-:W-:Y:S02]  /*bd80*/  FMNMX.FTZ R7, R123, R7, !PT ;  /* 0x000000077b077209 */ /* 0x000fe40007810000 */
[----:B------:R-:W-:Y:S02]  /*bd90*/  F2FP.F16.F32.PACK_AB R4, R137, R136 ;  /* 0x000000888904723e */ /* 0x000fe400000000ff */
[----:B------:R-:W-:Y:S02]  /*bda0*/  FMNMX.FTZ R7, R126, R7, !PT ;  /* 0x000000077e077209 */ /* 0x000fe40007810000 */
[----:B------:R-:W-:Y:S01]  /*bdb0*/  MUFU.EX2 R129, R129 ;  /* 0x0000008100817308 */ /* 0x000fe20000000800 */
[----:B--2---:R-:W-:Y:S01]  /*bdc0*/  FADD.FTZ R6, R140, R6 ;  /* 0x000000068c067221 */ /* 0x004fe20000010000 */
[----:B------:R-:W-:-:S04]  /*bdd0*/  FMNMX.FTZ R7, R127, R7, !PT ;  /* 0x000000077f077209 */ /* 0x000fc80007810000 */
[----:B------:R-:W-:Y:S02]  /*bde0*/  FMNMX.FTZ R7, R114, R7, !PT ;  /* 0x0000000772077209 */ /* 0x000fe40007810000 */
[----:B------:R-:W-:Y:S01]  /*bdf0*/  MUFU.EX2 R133, R133 ;  /* 0x0000008500857308 */ /* 0x000fe20000000800 */
[----:B0-----:R-:W-:Y:S01]  /*be00*/  FADD.FTZ R9, R141, R6 ;  /* 0x000000068d097221 */ /* 0x001fe20000010000 */
        /* <DEDUP_REMOVED lines=14> */
[----:B------:R-:W-:Y:S02]  /*bef0*/  WARPGROUP.DEPBAR.LE gsb0, 0x0 ;  /* 0x00008000000079c5 */ /* 0x000fe40000010000 */
[----:B------:R-:W-:Y:S01]  /*bf00*/  WARPGROUP.ARRIVE ;  /* 0x00000000000079c5 */ /* 0x000fe20000000000 */
[----:B------:R-:W-:Y:S02]  /*bf10*/  FMNMX.FTZ R7, R102, R7, !PT ;  /* 0x0000000766077209 */ /* 0x000fe40007810000 */
[----:B------:R-:W-:Y:S02]  /*bf20*/  MUFU.EX2 R112, R112 ;  /* 0x0000007000707308 */ /* 0x000fe40000000800 */
        /* <DEDUP_REMOVED lines=32> */
[----:B------:R-:W-:Y:S01]  /*c130*/  MUFU.EX2 R88, R88 ;  /* 0x0000005800587308 */ /* 0x000fe20000000800 */
[----:B------:R-:W-:-:S02]  /*c140*/  WARPGROUP.DEPBAR.LE gsb0, 0x0 ;  /* 0x00008000000079c5 */ /* 0x000fc40000010000 */
[----:B------:R-:W-:-:S05]  /*c150*/  WARPGROUP.ARRIVE ;  /* 0x00000000000079c5 */ /* 0x000fca0000000000 */
[----:B------:R-:W-:Y:S01]  /*c160*/  MUFU.EX2 R89, R89 ;  /* 0x0000005900597308 */ /* 0x000fe20000000800 */
[----:B0-----:R-:W-:Y:S01]  /*c170*/  FMNMX.FTZ R12, R10, R12, !PT ;  /* 0x0000000c0a0c7209 */ /* 0x001fe20007810000 */
[----:B------:R-:W-:Y:S01]  /*c180*/  HGMMA.64x96x16.F32 R24, gdesc[UR32].tnspB, R24, gsb0 ;  /* 0x41600000201879f0 */ /* 0x000fe20008000818 */
[----:B------:R-:W-:-:S03]  /*c190*/  UIADD3 UR32, UR10, 0x780, URZ ;  /* 0x000007800a207890 */ /* 0x000fc6000fffe03f */
[C---:B------:R-:W-:Y:S01]  /*c1a0*/  FMUL.FTZ R7, R12.reuse, UR4 ;  /* 0x000000040c077c20 */ /* 0x040fe20008410000 */
[----:B------:R-:W-:Y:S01]  /*c1b0*/  UIADD3 UR34, UR11, 0x140, URZ ;  /* 0x000001400b227890 */ /* 0x000fe2000fffe03f */
[----:B------:R-:W-:Y:S01]  /*c1c0*/  FADD.FTZ R5, -R12, R5 ;  /* 0x000000050c057221 */ /* 0x000fe20000010100 */
        /* <DEDUP_REMOVED lines=43> */
[----:B------:R-:W-:Y:S08]  /*c480*/  MUFU.EX2 R10, R5 ;  /* 0x00000005000a7308 */ /* 0x000ff00000000800 */
[----:B------:R-:W0:Y:S08]  /*c490*/  MUFU.EX2 R5, R138 ;  /* 0x0000008a00057308 */ /* 0x000e300000000800 */
[----:B------:R-:W-:Y:S08]  /*c4a0*/  MUFU.EX2 R143, R143 ;  /* 0x0000008f008f7308 */ /* 0x000ff00000000800 */
[----:B------:R-:W-:Y:S01]  /*c4b0*/  MUFU.EX2 R131, R131 ;  /* 0x0000008300837308 */ /* 0x000fe20000000800 */
[----:B0-----:R-:W-:Y:S01]  /*c4c0*/  FFMA.FTZ R3, R10, R3, R5 ;  /* 0x000000030a037223 */ /* 0x001fe20000010005 */
[----:B------:R-:W-:-:S03]  /*c4d0*/  F2FP.F16.F32.PACK_AB R5, R139, R5 ;  /* 0x000000058b05723e */ /* 0x000fc600000000ff */
[----:B------:R-:W-:-:S03]  /*c4e0*/  FADD.FTZ R3, R139, R3 ;  /* 0x000000038b037221 */ /* 0x000fc60000010000 */
        /* <DEDUP_REMOVED lines=90> */
[----:B-1----:R-:W-:Y:S01]  /*ca90*/  IMAD.U32 R14, RZ, RZ, UR6 ;  /* 0x00000006ff0e7e24 */ /* 0x002fe2000f8e00ff */
[----:B------:R-:W-:Y:S01]  /*caa0*/  UIADD3 UR6, UR7, -0x1, URZ ;  /* 0xffffffff07067890 */ /* 0x000fe2000fffe03f */
[----:B0-----:R-:W-:Y:S01]  /*cab0*/  FADD.FTZ R3, R7, R3 ;  /* 0x0000000307037221 */ /* 0x001fe20000010000 */
[----:B------:R-:W-:Y:S01]  /*cac0*/  F2FP.F16.F32.PACK_AB R7, R143, R7 ;  /* 0x000000078f07723e */ /* 0x000fe200000000ff */
[----:B------:R-:W-:Y:S01]  /*cad0*/  FMUL.FTZ R69, R69, R8 ;  /* 0x0000000845457220 */ /* 0x000fe20000410000 */
[----:B------:R-:W-:Y:S01]  /*cae0*/  @!P1 LEA R14, R14, UR37, 0x3 ;  /* 0x000000250e0e9c11 */ /* 0x000fe2000f8e18ff */
[----:B------:R-:W-:Y:S01]  /*caf0*/  FADD.FTZ R3, R143, R3 ;  /* 0x000000038f037221 */ /* 0x000fe20000010000 */
[----:B------:R-:W-:Y:S01]  /*cb00*/  FMUL.FTZ R26, R26, R10 ;  /* 0x0000000a1a1a7220 */ /* 0x000fe20000410000 */
[----:B------:R-:W-:Y:S01]  /*cb10*/  UMOV UR7, UR6 ;  /* 0x0000000600077c82 */ /* 0x000fe20008000000 */
[----:B------:R-:W-:Y:S01]  /*cb20*/  UMOV UR6, UR36 ;  /* 0x0000002400067c82 */ /* 0x000fe20008000000 */
        /* <DEDUP_REMOVED lines=17> */
[----:B0-----:R0:W-:Y:S01]  /*cc40*/  MUFU.EX2 R14, R72 ;  /* 0x00000048000e7308 */ /* 0x0011e20000000800 */
        /* <DEDUP_REMOVED lines=8> */
[----:B-1----:R-:W1:Y:S01]  /*ccd0*/  MUFU.EX2 R4, R128 ;  /* 0x0000008000047308 */ /* 0x002e620000000800 */
[----:B0-----:R-:W-:Y:S01]  /*cce0*/  F2FP.F16.F32.PACK_AB R72, R121, R120 ;  /* 0x000000787948723e */ /* 0x001fe200000000ff */
[-C--:B------:R-:W-:Y:S01]  /*ccf0*/  FMUL.FTZ R70, R70, R10.reuse ;  /* 0x0000000a46467220 */ /* 0x080fe20000410000 */
[----:B------:R-:W-:-:S05]  /*cd00*/  FMUL.FTZ R71, R71, R10 ;  /* 0x0000000a47477220 */ /* 0x000fca0000410000 */
[----:B------:R-:W0:Y:S08]  /*cd10*/  MUFU.EX2 R5, R130 ;  /* 0x0000008200057308 */ /* 0x000e300000000800 */
[----:B------:R-:W2:Y:S01]  /*cd20*/  MUFU.EX2 R6, R132 ;  /* 0x0000008400067308 */ /* 0x000ea20000000800 */
[----:B-1----:R-:W-:Y:S01]  /*cd30*/  FADD.FTZ R9, R4, R9 ;  /* 0x0000000904097221 */ /* 0x002fe20000010000 */
[----:B------:R-:W-:-:S03]  /*cd40*/  F2FP.F16.F32.PACK_AB R4, R129, R4 ;  /* 0x000000048104723e */ /* 0x000fc600000000ff */
[----:B------:R-:W-:-:S03]  /*cd50*/  FADD.FTZ R9, R129, R9 ;  /* 0x0000000981097221 */ /* 0x000fc60000010000 */
[----:B------:R-:W1:Y:S01]  /*cd60*/  MUFU.EX2 R7, R134 ;  /* 0x0000008600077308 */ /* 0x000e620000000800 */
[----:B0-----:R-:W-:Y:S01]  /*cd70*/  FADD.FTZ R3, R5, R3 ;  /* 0x0000000305037221 */ /* 0x001fe20000010000 */
[----:B------:R-:W-:-:S03]  /*cd80*/  F2FP.F16.F32.PACK_AB R5, R131, R5 ;  /* 0x000000058305723e */ /* 0x000fc600000000ff */
[----:B------:R-:W-:Y:S01]  /*cd90*/  FADD.FTZ R3, R131, R3 ;  /* 0x0000000383037221 */ /* 0x000fe20000010000 */
[----:B--2---:R-:W-:Y:S01]  /*cda0*/  FADD.FTZ R9, R6, R9 ;  /* 0x0000000906097221 */ /* 0x004fe20000010000 */
[----:B------:R-:W-:-:S03]  /*cdb0*/  F2FP.F16.F32.PACK_AB R6, R133, R6 ;  /* 0x000000068506723e */ /* 0x000fc600000000ff */
[----:B------:R-:W-:Y:S01]  /*cdc0*/  FADD.FTZ R9, R133, R9 ;  /* 0x0000000985097221 */ /* 0x000fe20000010000 */
[----:B-1----:R-:W-:-:S03]  /*cdd0*/  FADD.FTZ R3, R7, R3 ;  /* 0x0000000307037221 */ /* 0x002fc60000010000 */
[----:B------:R-:W-:Y:S01]  /*cde0*/  FADD.FTZ R9, R120, R9 ;  /* 0x0000000978097221 */ /* 0x000fe20000010000 */
[C---:B------:R-:W-:Y:S01]  /*cdf0*/  F2FP.F16.F32.PACK_AB R7, R135.reuse, R7 ;  /* 0x000000078707723e */ /* 0x040fe200000000ff */
[----:B------:R-:W-:Y:S02]  /*ce00*/  FADD.FTZ R3, R135, R3 ;  /* 0x0000000387037221 */ /* 0x000fe40000010000 */
[----:B------:R-:W-:Y:S02]  /*ce10*/  FADD.FTZ R9, R121, R9 ;  /* 0x0000000979097221 */ /* 0x000fe40000010000 */
[----:B------:R0:W-:Y:S01]  /*ce20*/  STSM.16.M88.4 [R2+0x25b00], R4 ;  /* 0x025b000402007844 */ /* 0x0001e20000000200 */
[----:B------:R-:W-:Y:S01]  /*ce30*/  FADD.FTZ R3, R73, R3 ;  /* 0x0000000349037221 */ /* 0x000fe20000010000 */
[----:B------:R-:W-:Y:S01]  /*ce40*/  FADD.FTZ R21, R74, R9 ;  /* 0x000000094a157221 */ /* 0x000fe20000010000 */
[C---:B------:R-:W-:Y:S02]  /*ce50*/  F2FP.F16.F32.PACK_AB R73, R123.reuse, R73 ;  /* 0x000000497b49723e */ /* 0x040fe400000000ff */
[----:B------:R-:W-:Y:S01]  /*ce60*/  FADD.FTZ R9, R123, R3 ;  /* 0x000000037b097221 */ /* 0x000fe20000010000 */
[C---:B------:R-:W-:Y:S01]  /*ce70*/  FADD.FTZ R21, R125.reuse, R21 ;  /* 0x000000157d157221 */ /* 0x040fe20000010000 */
[----:B------:R-:W1:Y:S01]  /*ce80*/  MUFU.EX2 R3, R91 ;  /* 0x0000005b00037308 */ /* 0x000e620000000800 */
[----:B------:R-:W-:Y:S01]  /*ce90*/  F2FP.F16.F32.PACK_AB R74, R125, R74 ;  /* 0x0000004a7d4a723e */ /* 0x000fe200000000ff */
[----:B------:R-:W-:Y:S01]  /*cea0*/  FADD.FTZ R9, R75, R9 ;  /* 0x000000094b097221 */ /* 0x000fe20000010000 */
[----:B------:R-:W-:Y:S01]  /*ceb0*/  FADD.FTZ R21, R112, R21 ;  /* 0x0000001570157221 */ /* 0x000fe20000010000 */
[----:B------:R-:W-:-:S02]  /*cec0*/  F2FP.F16.F32.PACK_AB R112, R113, R112 ;  /* 0x000000707170723e */ /* 0x000fc400000000ff */
[----:B------:R-:W-:Y:S01]  /*ced0*/  FADD.FTZ R9, R127, R9 ;  /* 0x000000097f097221 */ /* 0x000fe20000010000 */
[----:B------:R-:W-:Y:S01]  /*cee0*/  FADD.FTZ R21, R113, R21 ;  /* 0x0000001571157221 */ /* 0x000fe20000010000 */
[----:B------:R2:W3:Y:S01]  /*cef0*/  MUFU.EX2 R91, R94 ;  /* 0x0000005e005b7308 */ /* 0x0004e20000000800 */
[----:B------:R-:W-:Y:S01]  /*cf00*/  F2FP.F16.F32.PACK_AB R113, R18, R114 ;  /* 0x000000721271723e */ /* 0x000fe200000000ff */
[----:B------:R-:W-:Y:S01]  /*cf10*/  FADD.FTZ R9, R114, R9 ;  /* 0x0000000972097221 */ /* 0x000fe20000010000 */
[----:B------:R-:W-:Y:S01]  /*cf20*/  FADD.FTZ R21, R116, R21 ;  /* 0x0000001574157221 */ /* 0x000fe20000010000 */
[----:B------:R-:W-:Y:S02]  /*cf30*/  F2FP.F16.F32.PACK_AB R75, R127, R75 ;  /* 0x0000004b7f4b723e */ /* 0x000fe400000000ff */
[----:B------:R-:W-:Y:S01]  /*cf40*/  FADD.FTZ R9, R18, R9 ;  /* 0x0000000912097221 */ /* 0x000fe20000010000 */
[C---:B------:R-:W-:Y:S01]  /*cf50*/  FADD.FTZ R21, R117.reuse, R21 ;  /* 0x0000001575157221 */ /* 0x040fe20000010000 */
[----:B------:R-:W-:Y:S01]  /*cf60*/  F2FP.F16.F32.PACK_AB R114, R117, R116 ;  /* 0x000000747572723e */ /* 0x000fe200000000ff */
[----:B------:R4:W-:Y:S01]  /*cf70*/  STSM.16.M88.4 [R2+0x27300], R72 ;  /* 0x0273004802007844 */ /* 0x0009e20000000200 */
[----:B------:R-:W-:Y:S01]  /*cf80*/  FADD.FTZ R9, R115, R9 ;  /* 0x0000000973097221 */ /* 0x000fe20000010000 */
[----:B------:R-:W-:Y:S01]  /*cf90*/  FADD.FTZ R21, R104, R21 ;  /* 0x0000001568157221 */ /* 0x000fe20000010000 */
[----:B------:R-:W-:-:S02]  /*cfa0*/  F2FP.F16.F32.PACK_AB R104, R105, R104 ;  /* 0x000000686968723e */ /* 0x000fc400000000ff */
[----:B------:R-:W-:Y:S01]  /*cfb0*/  FADD.FTZ R9, R119, R9 ;  /* 0x0000000977097221 */ /* 0x000fe20000010000 */
[----:B------:R-:W-:Y:S01]  /*cfc0*/  FADD.FTZ R21, R105, R21 ;  /* 0x0000001569157221 */ /* 0x000fe20000010000 */
[----:B------:R-:W-:Y:S02]  /*cfd0*/  F2FP.F16.F32.PACK_AB R115, R119, R115 ;  /* 0x000000737773723e */ /* 0x000fe400000000ff */
[----:B------:R-:W-:Y:S01]  /*cfe0*/  FADD.FTZ R9, R106, R9 ;  /* 0x000000096a097221 */ /* 0x000fe20000010000 */
[----:B--2---:R-:W-:Y:S01]  /*cff0*/  FADD.FTZ R94, R108, R21 ;  /* 0x000000156c5e7221 */ /* 0x004fe20000010000 */
[C---:B------:R-:W-:Y:S01]  /*d000*/  F2FP.F16.F32.PACK_AB R105, R20.reuse, R106 ;  /* 0x0000006a1469723e */ /* 0x040fe200000000ff */
[----:B------:R2:W-:Y:S01]  /*d010*/  STSM.16.M88.4 [R2+0x28b00], R112 ;  /* 0x028b007002007844 */ /* 0x0005e20000000200 */
        /* <DEDUP_REMOVED lines=8> */
[----:B------:R-:W-:Y:S02]  /*d0a0*/  F2FP.F16.F32.PACK_AB R107, R111, R107 ;  /* 0x0000006b6f6b723e */ /* 0x000fe400000000ff */
[----:B0-----:R-:W-:Y:S01]  /*d0b0*/  FADD.FTZ R4, R98, R9 ;  /* 0x0000000962047221 */ /* 0x001fe20000010000 */
[----:B------:R-:W-:Y:S01]  /*d0c0*/  FADD.FTZ R6, R100, R21 ;  /* 0x0000001564067221 */ /* 0x000fe20000010000 */
        /* <DEDUP_REMOVED lines=13> */
[C---:B-1----:R-:W-:Y:S01]  /*d1a0*/  F2FP.F16.F32.PACK_AB R89, R3.reuse, R90 ;  /* 0x0000005a0359723e */ /* 0x042fe200000000ff */
[----:B------:R2:W-:Y:S01]  /*d1b0*/  STSM.16.M88.4 [R2+0x2bb00], R96 ;  /* 0x02bb006002007844 */ /* 0x0005e20000000200 */
[----:B------:R-:W-:Y:S01]  /*d1c0*/  FADD.FTZ R6, R3, R4 ;  /* 0x0000000403067221 */ /* 0x000fe20000010000 */
[C---:B------:R-:W-:Y:S01]  /*d1d0*/  FADD.FTZ R5, R93.reuse, R18 ;  /* 0x000000125d057221 */ /* 0x040fe20000010000 */
[----:B------:R-:W0:Y:S01]  /*d1e0*/  MUFU.EX2 R4, R13 ;  /* 0x0000000d00047308 */ /* 0x000e220000000800 */
[----:B------:R-:W-:Y:S01]  /*d1f0*/  F2FP.F16.F32.PACK_AB R90, R93, R92 ;  /* 0x0000005c5d5a723e */ /* 0x000fe200000000ff */
[----:B---3--:R-:W-:Y:S01]  /*d200*/  FADD.FTZ R6, R91, R6 ;  /* 0x000000065b067221 */ /* 0x008fe20000010000 */
[----:B------:R-:W-:Y:S01]  /*d210*/  FADD.FTZ R18, R80, R5 ;  /* 0x0000000550127221 */ /* 0x000fe20000010000 */
[----:B------:R-:W-:-:S02]  /*d220*/  F2FP.F16.F32.PACK_AB R80, R81, R80 ;  /* 0x000000505150723e */ /* 0x000fc400000000ff */
[----:B------:R-:W-:Y:S01]  /*d230*/  FADD.FTZ R5, R95, R6 ;  /* 0x000000065f057221 */ /* 0x000fe20000010000 */
[----:B------:R-:W-:Y:S01]  /*d240*/  FADD.FTZ R7, R81, R18 ;  /* 0x0000001251077221 */ /* 0x000fe20000010000 */
[----:B------:R-:W-:Y:S02]  /*d250*/  F2FP.F16.F32.PACK_AB R91, R95, R91 ;  /* 0x0000005b5f5b723e */ /* 0x000fe400000000ff */
[----:B------:R-:W-:Y:S01]  /*d260*/  FADD.FTZ R6, R82, R5 ;  /* 0x0000000552067221 */ /* 0x000fe20000010000 */
[----:B------:R-:W-:Y:S01]  /*d270*/  F2FP.F16.F32.PACK_AB R81, R83, R82 ;  /* 0x000000525351723e */ /* 0x000fe200000000ff */
[----:B------:R-:W-:Y:S01]  /*d280*/  FADD.FTZ R18, R84, R7 ;  /* 0x0000000754127221 */ /* 0x000fe20000010000 */
[----:B------:R-:W-:Y:S01]  /*d290*/  F2FP.F16.F32.PACK_AB R82, R85, R84 ;  /* 0x000000545552723e */ /* 0x000fe200000000ff */
[----:B------:R-:W-:Y:S01]  /*d2a0*/  FADD.FTZ R3, R83, R6 ;  /* 0x0000000653037221 */ /* 0x000fe20000010000 */
[----:B------:R-:W-:Y:S01]  /*d2b0*/  F2FP.F16.F32.PACK_AB R83, R87, R86 ;  /* 0x000000565753723e */ /* 0x000fe200000000ff */
[----:B------:R2:W-:Y:S01]  /*d2c0*/  STSM.16.M88.4 [R2+0x2d300], R88 ;  /* 0x02d3005802007844 */ /* 0x0005e20000000200 */
[----:B----4-:R-:W-:Y:S01]  /*d2d0*/  F2FP.F16.F32.PACK_AB R72, R15, R14 ;  /* 0x0000000e0f48723e */ /* 0x010fe200000000ff */
[----:B------:R-:W-:Y:S01]  /*d2e0*/  FADD.FTZ R6, R86, R3 ;  /* 0x0000000356067221 */ /* 0x000fe20000010000 */
[----:B0-----:R-:W-:Y:S01]  /*d2f0*/  F2FP.F16.F32.PACK_AB R73, R4, R11 ;  /* 0x0000000b0449723e */ /* 0x001fe200000000ff */
[----:B------:R2:W-:Y:S01]  /*d300*/  STSM.16.M88.4 [R2+0x2eb00], R80 ;  /* 0x02eb005002007844 */ /* 0x0005e20000000200 */
[----:B------:R-:W-:Y:S01]  /*d310*/  F2FP.F16.F32.PACK_AB R74, R77, R76 ;  /* 0x0000004c4d4a723e */ /* 0x000fe200000000ff */
[----:B------:R-:W-:Y:S01]  /*d320*/  FADD.FTZ R5, R85, R18 ;  /* 0x0000001255057221 */ /* 0x000fe20000010000 */
[----:B------:R-:W-:Y:S01]  /*d330*/  F2FP.F16.F32.PACK_AB R75, R79, R78 ;  /* 0x0000004e4f4b723e */ /* 0x000fe200000000ff */
[----:B------:R-:W-:-:S02]  /*d340*/  FADD.FTZ R6, R87, R6 ;  /* 0x0000000657067221 */ /* 0x000fc40000010000 */
[----:B------:R-:W-:Y:S02]  /*d350*/  FADD.FTZ R18, R14, R5 ;  /* 0x000000050e127221 */ /* 0x000fe40000010000 */
[----:B------:R2:W-:Y:S01]  /*d360*/  STSM.16.M88.4 [R2+0x30300], R72 ;  /* 0x0303004802007844 */ /* 0x0005e20000000200 */
[----:B------:R-:W-:Y:S01]  /*d370*/  FADD.FTZ R3, R11, R6 ;  /* 0x000000060b037221 */ /* 0x000fe20000010000 */
[----:B------:R-:W-:Y:S01]  /*d380*/  FADD.FTZ R5, R15, R18 ;  /* 0x000000120f057221 */ /* 0x000fe20000010000 */
[----:B------:R-:W-:Y:S01]  /*d390*/  @!PT LDS RZ, [RZ] ;  /* 0x00000000fffff984 */ /* 0x000fe20000000800 */
[----:B------:R-:W-:Y:S01]  /*d3a0*/  @!PT LDS RZ, [RZ] ;  /* 0x00000000fffff984 */ /* 0x000fe20000000800 */
[----:B------:R-:W-:Y:S01]  /*d3b0*/  @!PT LDS RZ, [RZ] ;  /* 0x00000000fffff984 */ /* 0x000fe20000000800 */
[----:B------:R-:W-:Y:S01]  /*d3c0*/  @!PT LDS RZ, [RZ] ;  /* 0x00000000fffff984 */ /* 0x000fe20000000800 */
[----:B------:R0:W-:Y:S06]  /*d3d0*/  MEMBAR.ALL.CTA ;  /* 0x0000000000007992 */ /* 0x0001ec0000008000 */
[----:B0-----:R-:W0:Y:S01]  /*d3e0*/  FENCE.VIEW.ASYNC.S ;  /* 0x00000000000073c6 */ /* 0x001e220000000000 */
[----:B------:R-:W-:Y:S01]  /*d3f0*/  FADD.FTZ R3, R4, R3 ;  /* 0x0000000304037221 */ /* 0x000fe20000010000 */
[----:B------:R-:W-:Y:S01]  /*d400*/  FADD.FTZ R6, R76, R5 ;  /* 0x000000054c067221 */ /* 0x000fe20000010000 */
[----:B------:R-:W-:-:S02]  /*d410*/  IMAD.MOV.U32 R5, RZ, RZ, R12 ;  /* 0x000000ffff057224 */ /* 0x000fc400078e000c */
[----:B------:R-:W-:Y:S01]  /*d420*/  FADD.FTZ R3, R78, R3 ;  /* 0x000000034e037221 */ /* 0x000fe20000010000 */
[----:B------:R-:W-:Y:S01]  /*d430*/  FADD.FTZ R4, R77, R6 ;  /* 0x000000064d047221 */ /* 0x000fe20000010000 */
[----:B------:R-:W-:Y:S02]  /*d440*/  IMAD.MOV.U32 R6, RZ, RZ, R0 ;  /* 0x000000ffff067224 */ /* 0x000fe400078e0000 */
[----:B------:R-:W-:Y:S01]  /*d450*/  FADD.FTZ R3, R79, R3 ;  /* 0x000000034f037221 */ /* 0x000fe20000010000 */
[----:B0-----:R-:W-:Y:S01]  /*d460*/  NOP ;  /* 0x0000000000007918 */ /* 0x001fe20000000000 */
[----:B--2---:R-:W-:Y:S05]  /*d470*/  @P2 BRA `(.L_x_11467) ;  /* 0xffffffc8002c2947 */ /* 0x004fea000383ffff */
.L_x_11458:
[----:B------:R-:W-:Y:S06]  /*d480*/  BAR.ARV 0x8, 0x200 ;  /* 0x0208000000007b1d */ /* 0x000fec0000002000 */
[----:B------:R-:W-:Y:S05]  /*d490*/  @!P0 BRA `(.L_x_11468) ;  /* 0x0000000000048947 */ /* 0x000fea0003800000 */
[----:B------:R-:W-:Y:S01]  /*d4a0*/  BPT.TRAP 0x1 ;  /* 0x000000040000795c */ /* 0x000fe20000300000 */
.L_x_11468:
[----:B------:R-:W-:Y:S01]  /*d4b0*/  ULEA UR6, UR36, UR37, 0x3 ;  /* 0x0000002524067291 */ /* 0x000fe2000f8e183f */
[----:B------:R-:W-:-:S05]  /*d4c0*/  IMAD.U32 R5, RZ, RZ, UR38 ;  /* 0x00000026ff057e24 */ /* 0x000fca000f8e00ff */
[----:B------:R-:W-:-:S04]  /*d4d0*/  SHF.L.U32 R5, R5, 0x1f, RZ ;  /* 0x0000001f05057819 */ /* 0x000fc800000006ff */
[----:B------:R0:W1:Y:S01]  /*d4e0*/  SYNCS.PHASECHK.TRANS64.TRYWAIT P2, [UR6+0x31c50], R5 ;  /* 0x031c5005ff0075a7 */ /* 0x0000620008040146 */
[----:B------:R-:W-:Y:S05]  /*d4f0*/  @!P0 BRA `(.L_x_11469) ;  /* 0x0000000000048947 */ /* 0x000fea0003800000 */
[----:B------:R-:W-:Y:S01]  /*d500*/  BPT.TRAP 0x1 ;  /* 0x000000040000795c */ /* 0x000fe20000300000 */
.L_x_11469:
[----:B-1----:R-:W-:Y:S05]  /*d510*/  @P2 BRA `(.L_x_11470) ;  /* 0x0000000000082947 */ /* 0x002fea0003800000 */
[----:B------:R-:W1:Y:S02]  /*d520*/  SYNCS.PHASECHK.TRANS64.TRYWAIT P0, [UR6+0x31c50], R5 ;  /* 0x031c5005ff0075a7 */ /* 0x000e640008000146 */
[----:B-1----:R-:W-:Y:S05]  /*d530*/  @!P0 BRA `(.L_x_11471) ;  /* 0x000000a800648947 */ /* 0x002fea0003800000 */
.L_x_11470:
[----:B------:R-:W-:Y:S01]  /*d540*/  UIADD3 UR37, UR37, 0x200, URZ ;  /* 0x0000020025257890 */ /* 0x000fe2000fffe03f */
[----:B-1----:R-:W2:Y:S01]  /*d550*/  LDL.LU R6, [R1+0x18] ;  /* 0x0000180001067983 */ /* 0x002ea20000300800 */
[----:B------:R-:W-:Y:S01]  /*d560*/  ULOP3.LUT UR60, UR60, 0x10000, URZ, 0xfc, !UPT ;  /* 0x000100003c3c7892 */ /* 0x000fe2000f8efc3f */
[----:B------:R-:W-:Y:S01]  /*d570*/  WARPGROUP.ARRIVE ;  /* 0x00000000000079c5 */ /* 0x000fe20000000000 */
[----:B------:R-:W-:Y:S01]  /*d580*/  USHF.R.U32.HI UR37, URZ, 0x4, UR37 ;  /* 0x000000043f257899 */ /* 0x000fe20008011625 */
[----:B0-----:R-:W0:Y:S01]  /*d590*/  SHFL.BFLY PT, R5, R4, 0x2, 0x1f ;  /* 0x0c401f0004057f89 */ /* 0x001e2200000e0000 */
[----:B------:R-:W-:Y:S01]  /*d5a0*/  UMOV UR9, 0xc0000010 ;  /* 0xc000001000097882 */ /* 0x000fe20000000000 */
[----:B------:R-:W-:Y:S01]  /*d5b0*/  UMOV UR11, 0x80000020 ;  /* 0x80000020000b7882 */ /* 0x000fe20000000000 */
[----:B------:R-:W-:Y:S01]  /*d5c0*/  ULOP3.LUT UR37, UR37, 0x3fff, URZ, 0xc0, !UPT ;  /* 0x00003fff25257892 */ /* 0x000fe2000f8ec03f */
[----:B------:R-:W-:Y:S01]  /*d5d0*/  IMAD.U32 R13, RZ, RZ, UR4 ;  /* 0x00000004ff0d7e24 */ /* 0x000fe2000f8e00ff */
        /* <DEDUP_REMOVED lines=10> */
[----:B0-----:R-:W-:Y:S01]  /*d680*/  FADD.FTZ R5, R5, R4 ;  /* 0x0000000405057221 */ /* 0x001fe20000010000 */
[----:B------:R-:W-:Y:S01]  /*d690*/  UMOV UR9, 0xc0000010 ;  /* 0xc000001000097882 */ /* 0x000fe20000000000 */
[----:B------:R-:W-:Y:S01]  /*d6a0*/  UMOV UR11, 0x80000020 ;  /* 0x80000020000b7882 */ /* 0x000fe20000000000 */
[----:B------:R-:W-:Y:S01]  /*d6b0*/  IMAD.MOV.U32 R4, RZ, RZ, RZ ;  /* 0x000000ffff047224 */ /* 0x000fe200078e00ff */
[----:B------:R-:W-:Y:S01]  /*d6c0*/  USEL UR36, UR36, URZ, UP0 ;  /* 0x0000003f24247287 */ /* 0x000fe20008000000 */
        /* <DEDUP_REMOVED lines=18> */
[----:B------:R-:W-:Y:S01]  /*d7f0*/  IMAD.MOV.U32 R3, RZ, RZ, -0x800000 ;  /* 0xff800000ff037424 */ /* 0x000fe200078e00ff */
[----:B------:R-:W0:Y:S04]  /*d800*/  SHFL.BFLY PT, R6, R5, 0x1, 0x1f ;  /* 0x0c201f0005067f89 */ /* 0x000e2800000e0000 */
[----:B---3--:R-:W1:Y:S01]  /*d810*/  SHFL.BFLY PT, R8, R7, 0x1, 0x1f ;  /* 0x0c201f0007087f89 */ /* 0x008e6200000e0000 */
[----:B------:R-:W-:-:S02]  /*d820*/  WARPGROUP.DEPBAR.LE gsb0, 0x0 ;  /* 0x00008000000079c5 */ /* 0x000fc40000010000 */
[----:B------:R-:W-:Y:S01]  /*d830*/  WARPGROUP.ARRIVE ;  /* 0x00000000000079c5 */ /* 0x000fe20000000000 */
[----:B0-----:R-:W-:Y:S01]  /*d840*/  FADD.FTZ R10, R5, R6 ;  /* 0x00000006050a7221 */ /* 0x001fe20000010000 */
[----:B------:R-:W-:Y:S01]  /*d850*/  IMAD.U32 R5, RZ, RZ, UR4 ;  /* 0x00000004ff057e24 */ /* 0x000fe2000f8e00ff */
[----:B------:R-:W-:-:S03]  /*d860*/  USEL UR4, URZ, 0x1, UP0 ;  /* 0x000000013f047887 */ /* 0x000fc60008000000 */
[----:B------:R-:W-:Y:S01]  /*d870*/  HGMMA.64x96x16.F32 R24, gdesc[UR8].tnspB, R24, gsb0 ;  /* 0x41600000081879f0 */ /* 0x000fe20008000818 */
[----:B------:R-:W-:Y:S01]  /*d880*/  UIADD3 UR8, UR60, 0x600, URZ ;  /* 0x000006003c087890 */ /* 0x000fe2000fffe03f */
[----:B------:R-:W-:Y:S01]  /*d890*/  FSETP.NE.FTZ.AND P0, PT, R10, RZ, PT ;  /* 0x000000ff0a00720b */ /* 0x000fe20003f15000 */
[----:B------:R-:W-:Y:S01]  /*d8a0*/  UIADD3 UR10, UR5, 0x100, URZ ;  /* 0x00000100050a7890 */ /* 0x000fe2000fffe03f */
[----:B-1----:R-:W-:Y:S01]  /*d8b0*/  FADD.FTZ R11, R7, R8 ;  /* 0x00000008070b7221 */ /* 0x002fe20000010000 */
[----:B------:R-:W-:Y:S01]  /*d8c0*/  UMOV UR9, 0xc0000010 ;  /* 0xc000001000097882 */ /* 0x000fe20000000000 */
[----:B------:R-:W-:Y:S01]  /*d8d0*/  UMOV UR11, 0x80000020 ;  /* 0x80000020000b7882 */ /* 0x000fe20000000000 */
[----:B------:R-:W-:Y:S01]  /*d8e0*/  IMAD.U32 R7, RZ, RZ, UR6 ;  /* 0x00000006ff077e24 */ /* 0x000fe2000f8e00ff */
[----:B------:R-:W-:Y:S01]  /*d8f0*/  ULOP3.LUT UR38, UR38, UR4, URZ, 0x3c, !UPT ;  /* 0x0000000426267292 */ /* 0x000fe2000f8e3c3f */
[----:B------:R-:W-:Y:S01]  /*d900*/  FSETP.NE.FTZ.AND P2, PT, R11, RZ, PT ;  /* 0x000000ff0b00720b */ /* 0x000fe20003f55000 */
[----:B------:R-:W-:-:S02]  /*d910*/  IMAD.MOV.U32 R8, RZ, RZ, RZ ;  /* 0x000000ffff087224 */ /* 0x000fc400078e00ff */
[----:B------:R-:W-:-:S03]  /*d920*/  @!P1 VIADD R7, R7, 0x31c60 ;  /* 0x00031c6007079836 */ /* 0x000fc60000000000 */
[----:B------:R-:W0:Y:S01]  /*d930*/  @P0 MUFU.LG2 R6, R10 ;  /* 0x0000000a00060308 */ /* 0x000e220000000c00 */
[----:B------:R-:W-:Y:S01]  /*d940*/  @P0 FMUL.FTZ R5, R5, 0.69314718246459960938 ;  /* 0x3f31721805050820 */ /* 0x000fe20000410000 */
[----:B------:R-:W-:-:S06]  /*d950*/  @!P1 PRMT R7, RZ, 0x654, R7 ;  /* 0x00000654ff079816 */ /* 0x000fcc0000000007 */
        /* <DEDUP_REMOVED lines=92> */
.L_x_11441:
[----:B------:R-:W0:Y:S08]  /*df20*/  S2UR UR4, SR_CgaCtaId ;  /* 0x00000000000479c3 */ /* 0x000e300000008800 */
[----:B------:R-:W-:Y:S06]  /*df30*/  BAR.SYNC.DEFER_BLOCKING 0x5, 0x200 ;  /* 0x0148000000007b1d */ /* 0x000fec0000010000 */
[----:B------:R-:W-:Y:S01]  /*df40*/  UMOV UR37, 0x400 ;  /* 0x0000040000257882 */ /* 0x000fe20000000000 */
[----:B------:R-:W-:Y:S01]  /*df50*/  BSSY B0, `(.L_x_11472) ;  /* 0x00002c6000007945 */ /* 0x000fe20003800000 */
[----:B0-----:R-:W-:-:S09]  /*df60*/  ULEA UR37, UR4, UR37, 0x18 ;  /* 0x0000002504257291 */ /* 0x001fd2000f8ec03f */
[----:B------:R-:W0:Y:S02]  /*df70*/  LDS.128 R4, [UR37+0x31cd0] ;  /* 0x031cd025ff047984 */ /* 0x000e240008000c00 */
[----:B0-----:R-:W-:Y:S02]  /*df80*/  R2UR UR5, R5 ;  /* 0x00000000050572ca */ /* 0x001fe400000e0000 */
[----:B------:R-:W-:Y:S01]  /*df90*/  R2UR UR6, R6 ;  /* 0x00000000060672ca */ /* 0x000fe200000e0000 */
[----:B------:R-:W-:Y:S06]  /*dfa0*/  BAR.ARV 0x4, 0x200 ;  /* 0x0108000000007b1d */ /* 0x000fec0000002000 */
[----:B------:R-:W-:Y:S08]  /*dfb0*/  @P0 BRA `(.L_x_11473) ;  /* 0x0000001c00d40947 */ /* 0x000ff00003800000 */
[----:B------:R-:W2:Y:S01]  /*dfc0*/  LDL.LU R8, [R1+0x10] ;  /* 0x0000100001087983 */ /* 0x000ea20000300800 */
[----:B------:R-:W0:Y:S01]  /*dfd0*/  S2UR UR4, SR_SWINHI ;  /* 0x00000000000479c3 */ /* 0x000e220000002f00 */
[----:B------:R-:W-:Y:S01]  /*dfe0*/  F2FP.F16.F32.PACK_AB R10, R73, R72 ;  /* 0x00000048490a723e */ /* 0x000fe200000000ff */
[----:B------:R-:W-:Y:S01]  /*dff0*/  ULDC.64 UR10, c[0x0][0xc00] ;  /* 0x00030000000a7ab9 */ /* 0x000fe20000000a00 */
[----:B------:R-:W3:Y:S01]  /*e000*/  LDL R0, [R1+0x40] ;  /* 0x0000400001007983 */ /* 0x000ee20000100800 */
[----:B------:R-:W-:Y:S02]  /*e010*/  F2FP.F16.F32.PACK_AB R30, R69, R68 ;  /* 0x00000044451e723e */ /* 0x000fe400000000ff */
[----:B------:R-:W-:Y:S01]  /*e020*/  R2UR UR7, R149 ;  /* 0x00000000950772ca */ /* 0x000fe200000e0000 */
[----:B------:R-:W4:Y:S01]  /*e030*/  LDL R82, [R1+0x4] ;  /* 0x0000040001527983 */ /* 0x000f220000100800 */
[----:B------:R-:W-:Y:S01]  /*e040*/  ULDC.64 UR16, c[0x0][0x208] ;  /* 0x0000820000107ab9 */ /* 0x000fe20000000a00 */
[----:B------:R-:W-:-:S02]  /*e050*/  R2UR UR15, R146 ;  /* 0x00000000920f72ca */ /* 0x000fc400000e0000 */
[----:B------:R-:W-:Y:S02]  /*e060*/  R2UR UR13, R22 ;  /* 0x00000000160d72ca */ /* 0x000fe400000e0000 */
[----:B------:R-:W-:Y:S01]  /*e070*/  R2UR UR14, R148 ;  /* 0x00000000940e72ca */ /* 0x000fe200000e0000 */
        /* <DEDUP_REMOVED lines=8> */
[----:B--2---:R-:W-:Y:S01]  /*e100*/  R2UR UR12, R8 ;  /* 0x00000000080c72ca */ /* 0x004fe200000e0000 */
[----:B---3--:R-:W-:-:S04]  /*e110*/  IMAD.WIDE R8, R0, 0x2, R4 ;  /* 0x0000000200087825 */ /* 0x008fc800078e0204 */
[----:B------:R-:W-:Y:S01]  /*e120*/  UMOV UR18, 0x9b8 ;  /* 0x000009b800127882 */ /* 0x000fe20000000000 */
[----:B----4-:R-:W-:Y:S02]  /*e130*/  R2UR UR19, R82 ;  /* 0x00000000521372ca */ /* 0x010fe400000e0000 */
[C---:B------:R-:W-:Y:S02]  /*e140*/  IADD3 R31, P3, R8.reuse, 0x3000, RZ ;  /* 0x00003000081f7810 */ /* 0x040fe40007f7e0ff */
[C---:B------:R-:W-:Y:S02]  /*e150*/  IADD3 R79, P2, R8.reuse, 0x3020, RZ ;  /* 0x00003020084f7810 */ /* 0x040fe40007f5e0ff */
[----:B------:R-:W-:Y:S01]  /*e160*/  LOP3.LUT R6, R31, 0x180, RZ, 0xc0, !PT ;  /* 0x000001801f067812 */ /* 0x000fe200078ec0ff */
[--C-:B------:R-:W-:Y:S01]  /*e170*/  IMAD.X R27, RZ, RZ, R9.reuse, P3 ;  /* 0x000000ffff1b7224 */ /* 0x100fe200018e0609 */
[----:B------:R-:W-:Y:S01]  /*e180*/  IADD3 R23, P4, R8, 0x20, RZ ;  /* 0x0000002008177810 */ /* 0x000fe20007f9e0ff */
[----:B------:R-:W-:Y:S01]  /*e190*/  IMAD.X R25, RZ, RZ, R9, P2 ;  /* 0x000000ffff197224 */ /* 0x000fe200010e0609 */
[----:B------:R-:W-:-:S02]  /*e1a0*/  SHF.R.U64 R6, R6, 0x3, RZ ;  /* 0x0000000306067819 */ /* 0x000fc400000012ff */
[----:B------:R-:W-:Y:S01]  /*e1b0*/  LOP3.LUT R11, R8, 0x180, RZ, 0xc0, !PT ;  /* 0x00000180080b7812 */ /* 0x000fe200078ec0ff */
[--C-:B------:R-:W-:Y:S01]  /*e1c0*/  IMAD.X R29, RZ, RZ, R9.reuse, P4 ;  /* 0x000000ffff1d7224 */ /* 0x100fe200020e0609 */
[----:B------:R-:W-:Y:S02]  /*e1d0*/  LOP3.LUT R26, R6, R31, RZ, 0x3c, !PT ;  /* 0x0000001f061a7212 */ /* 0x000fe400078e3cff */
[----:B------:R-:W-:Y:S02]  /*e1e0*/  LOP3.LUT R6, R79, 0x180, RZ, 0xc0, !PT ;  /* 0x000001804f067812 */ /* 0x000fe400078ec0ff */
[C---:B------:R-:W-:Y:S02]  /*e1f0*/  IADD3 R81, P1, R8.reuse, 0x6000, RZ ;  /* 0x0000600008517810 */ /* 0x040fe40007f3e0ff */
[----:B------:R-:W-:Y:S02]  /*e200*/  IADD3 R83, P0, R8, 0x6020, RZ ;  /* 0x0000602008537810 */ /* 0x000fe40007f1e0ff */
[----:B------:R-:W-:Y:S01]  /*e210*/  LOP3.LUT R0, R23, 0x180, RZ, 0xc0, !PT ;  /* 0x0000018017007812 */ /* 0x000fe200078ec0ff */
[--C-:B------:R-:W-:Y:S01]  /*e220*/  IMAD.X R13, RZ, RZ, R9.reuse, P1 ;  /* 0x000000ffff0d7224 */ /* 0x100fe200008e0609 */
[----:B------:R-:W-:Y:S01]  /*e230*/  SHF.R.U64 R11, R11, 0x3, RZ ;  /* 0x000000030b0b7819 */ /* 0x000fe200000012ff */
[----:B------:R-:W-:Y:S01]  /*e240*/  IMAD.X R15, RZ, RZ, R9, P0 ;  /* 0x000000ffff0f7224 */ /* 0x000fe200000e0609 */
[----:B------:R-:W-:-:S02]  /*e250*/  SHF.R.U64 R6, R6, 0x3, RZ ;  /* 0x0000000306067819 */ /* 0x000fc400000012ff */
[----:B------:R-:W-:Y:S02]  /*e260*/  SHF.R.U64 R0, R0, 0x3, RZ ;  /* 0x0000000300007819 */ /* 0x000fe400000012ff */
[----:B------:R-:W-:Y:S02]  /*e270*/  LOP3.LUT R12, R81, 0x180, RZ, 0xc0, !PT ;  /* 0x00000180510c7812 */ /* 0x000fe400078ec0ff */
[----:B------:R-:W-:Y:S02]  /*e280*/  LOP3.LUT R14, R83, 0x180, RZ, 0xc0, !PT ;  /* 0x00000180530e7812 */ /* 0x000fe400078ec0ff */
[----:B------:R-:W-:Y:S02]  /*e290*/  LOP3.LUT R8, R11, R8, RZ, 0x3c, !PT ;  /* 0x000000080b087212 */ /* 0x000fe400078e3cff */
[----:B------:R-:W-:Y:S01]  /*e2a0*/  LOP3.LUT R24, R6, R79, RZ, 0x3c, !PT ;  /* 0x0000004f06187212 */ /* 0x000fe200078e3cff */
[----:B------:R-:W-:Y:S01]  /*e2b0*/  IMAD.U32 R79, RZ, RZ, UR9 ;  /* 0x00000009ff4f7e24 */ /* 0x000fe2000f8e00ff */
[----:B------:R-:W-:Y:S01]  /*e2c0*/  LOP3.LUT R28, R0, R23, RZ, 0x3c, !PT ;  /* 0x00000017001c7212 */ /* 0x000fe200078e3cff */
[----:B------:R-:W-:Y:S01]  /*e2d0*/  ULDC.64 UR8, c[0x0][0xc08] ;  /* 0x0003020000087ab9 */ /* 0x000fe20000000a00 */
[----:B------:R-:W-:-:S02]  /*e2e0*/  SHF.R.U64 R12, R12, 0x3, RZ ;  /* 0x000000030c0c7819 */ /* 0x000fc400000012ff */
[----:B------:R-:W-:Y:S02]  /*e2f0*/  SHF.R.U64 R14, R14, 0x3, RZ ;  /* 0x000000030e0e7819 */ /* 0x000fe400000012ff */
[----:B------:R-:W-:Y:S02]  /*e300*/  MOV R0, R8 ;  /* 0x0000000800007202 */ /* 0x000fe40000000f00 */
        /* <DEDUP_REMOVED lines=20> */
[----:B------:R-:W-:Y:S02]  /*e450*/  F2FP.F16.F32.PACK_AB R12, R49, R48 ;  /* 0x00000030310c723e */ /* 0x000fe400000000ff */
[----:B------:R-:W-:Y:S01]  /*e460*/  F2FP.F16.F32.PACK_AB R13, R51, R50 ;  /* 0x00000032330d723e */ /* 0x000fe200000000ff */
[----:B------:R-:W-:Y:S01]  /*e470*/  STSM.16.M88.4 [R80], R8 ;  /* 0x0000000850007844 */ /* 0x000fe20000000200 */
[----:B------:R-:W-:Y:S02]  /*e480*/  F2FP.F16.F32.PACK_AB R14, R53, R52 ;  /* 0x00000034350e723e */ /* 0x000fe400000000ff */
[----:B------:R-:W-:-:S02]  /*e490*/  F2FP.F16.F32.PACK_AB R15, R55, R54 ;  /* 0x00000036370f723e */ /* 0x000fc400000000ff */
[----:B-1----:R-:W-:Y:S02]  /*e4a0*/  F2FP.F16.F32.PACK_AB R24, R57, R56 ;  /* 0x000000383918723e */ /* 0x002fe400000000ff */
[----:B------:R-:W-:Y:S01]  /*e4b0*/  F2FP.F16.F32.PACK_AB R25, R59, R58 ;  /* 0x0000003a3b19723e */ /* 0x000fe200000000ff */
[----:B------:R-:W-:Y:S01]  /*e4c0*/  STSM.16.M88.4 [R23], R12 ;  /* 0x0000000c17007844 */ /* 0x000fe20000000200 */
[----:B------:R-:W-:Y:S02]  /*e4d0*/  F2FP.F16.F32.PACK_AB R26, R61, R60 ;  /* 0x0000003c3d1a723e */ /* 0x000fe400000000ff */
[----:B------:R-:W-:Y:S02]  /*e4e0*/  F2FP.F16.F32.PACK_AB R27, R63, R62 ;  /* 0x0000003e3f1b723e */ /* 0x000fe400000000ff */
[----:B------:R-:W-:Y:S02]  /*e4f0*/  F2FP.F16.F32.PACK_AB R28, R65, R64 ;  /* 0x00000040411c723e */ /* 0x000fe400000000ff */
[----:B------:R-:W-:Y:S01]  /*e500*/  F2FP.F16.F32.PACK_AB R29, R67, R66 ;  /* 0x00000042431d723e */ /* 0x000fe200000000ff */
[----:B------:R-:W-:Y:S01]  /*e510*/  STSM.16.M88.4 [R18], R24 ;  /* 0x0000001812007844 */ /* 0x000fe20000000200 */
[----:B------:R-:W-:-:S02]  /*e520*/  F2FP.F16.F32.PACK_AB R31, R71, R70 ;  /* 0x00000046471f723e */ /* 0x000fc400000000ff */
        /* <DEDUP_REMOVED lines=19> */
[----:B------:R-:W-:-:S03]  /*e660*/  IMAD.U32 R9, RZ, RZ, UR9 ;  /* 0x00000009ff097e24 */ /* 0x000fc6000f8e00ff */
        /* <DEDUP_REMOVED lines=12> */
[----:B------:R-:W-:Y:S01]  /*e730*/  USEL UR17, UR12, URZ, !UP0 ;  /* 0x0000003f0c117287 */ /* 0x000fe2000c000000 */
[----:B------:R-:W-:Y:S01]  /*e740*/  ULDC.64 UR8, c[0x0][UR18+0x218] ;  /* 0x0000860012087abb */ /* 0x000fe20008000a00 */
[----:B------:R-:W-:Y:S01]  /*e750*/  UIMAD UR11, UR11, UR7, URZ ;  /* 0x000000070b0b72a4 */ /* 0x000fe2000f8e023f */
[----:B------:R-:W-:Y:S01]  /*e760*/  ULDC.64 UR12, c[0x0][UR18+0x228] ;  /* 0x00008a00120c7abb */ /* 0x000fe20008000a00 */
[----:B------:R-:W-:Y:S02]  /*e770*/  UIMAD.WIDE.U32 UR14, UR8, UR19, URZ ;  /* 0x00000013080e72a5 */ /* 0x000fe4000f8e003f */
[----:B------:R-:W-:Y:S02]  /*e780*/  UIMAD UR19, UR9, UR19, URZ ;  /* 0x00000013091372a4 */ /* 0x000fe4000f8e023f */
[----:B------:R-:W-:-:S02]  /*e790*/  UIMAD.WIDE.U32 UR20, UR12, UR16, URZ ;  /* 0x000000100c1472a5 */ /* 0x000fc4000f8e003f */
[----:B------:R-:W-:Y:S02]  /*e7a0*/  UIMAD.WIDE.U32 UR8, UR10, UR7, URZ ;  /* 0x000000070a0872a5 */ /* 0x000fe4000f8e003f */
[----:B------:R-:W-:Y:S02]  /*e7b0*/  UIMAD UR12, UR13, UR16, URZ ;  /* 0x000000100d0c72a4 */ /* 0x000fe4000f8e023f */
[----:B------:R-:W-:Y:S01]  /*e7c0*/  UIMAD UR11, UR10, UR17, UR11 ;  /* 0x000000110a0b72a4 */ /* 0x000fe2000f8e020b */
[----:B---3--:R-:W-:Y:S01]  /*e7d0*/  IMAD.U32 R8, RZ, RZ, UR20 ;  /* 0x00000014ff087e24 */ /* 0x008fe2000f8e00ff */
[----:B------:R-:W-:Y:S02]  /*e7e0*/  UIADD3 UR12, UR21, UR12, URZ ;  /* 0x0000000c150c7290 */ /* 0x000fe4000fffe03f */
[----:B------:R-:W-:Y:S01]  /*e7f0*/  IMAD.U32 R9, RZ, RZ, UR21 ;  /* 0x00000015ff097e24 */ /* 0x000fe2000f8e00ff */
[----:B------:R-:W-:Y:S02]  /*e800*/  UIADD3 UR10, UR9, UR11, URZ ;  /* 0x0000000b090a7290 */ /* 0x000fe4000fffe03f */
[----:B------:R-:W-:Y:S01]  /*e810*/  UIADD3 UR19, UR15, UR19, URZ ;  /* 0x000000130f137290 */ /* 0x000fe2000fffe03f */
[----:B--2---:R-:W-:Y:S01]  /*e820*/  @P0 R2UR UR4, R0 ;  /* 0x00000000000402ca */ /* 0x004fe200000e0000 */
[----:B0-----:R-:W-:-:S04]  /*e830*/  @P1 IMAD.HI.U32 R0, R25, R10, RZ ;  /* 0x0000000a19001227 */ /* 0x001fc800078e00ff */
[----:B------:R-:W-:Y:S01]  /*e840*/  IMAD.U32 R10, RZ, RZ, UR12 ;  /* 0x0000000cff0a7e24 */ /* 0x000fe2000f8e00ff */
[----:B-1----:R-:W-:Y:S01]  /*e850*/  @P1 SHF.R.U32.HI R11, RZ, R13, R0 ;  /* 0x0000000dff0b1219 */ /* 0x002fe20000011600 */
[----:B------:R-:W-:Y:S01]  /*e860*/  ULDC.64 UR12, c[0x0][0xba8] ;  /* 0x0002ea00000c7ab9 */ /* 0x000fe20000000a00 */
[----:B------:R-:W-:Y:S01]  /*e870*/  @!UP1 ULDC UR12, c[0x0][0xb50] ;  /* 0x0002d400000c9ab9 */ /* 0x000fe20000000800 */
[----:B------:R-:W-:Y:S01]  /*e880*/  @!UP1 ULDC UR13, c[0x0][0xb54] ;  /* 0x0002d500000d9ab9 */ /* 0x000fe20000000800 */
[--C-:B------:R-:W-:Y:S01]  /*e890*/  SHF.R.S32.HI R9, RZ, 0x1f, R11.reuse ;  /* 0x0000001fff097819 */ /* 0x100fe2000001140b */
[----:B------:R-:W-:Y:S02]  /*e8a0*/  IMAD.MOV R13, RZ, RZ, -R11 ;  /* 0x000000ffff0d7224 */ /* 0x000fe400078e0a0b */
[----:B------:R-:W-:Y:S02]  /*e8b0*/  UIADD3 UR14, UP0, UP2, UR8, UR14, UR4 ;  /* 0x0000000e080e7290 */ /* 0x000fe4000fa1e004 */
[----:B------:R-:W-:Y:S01]  /*e8c0*/  USHF.R.S32.HI UR11, URZ, 0x1f, UR4 ;  /* 0x0000001f3f0b7899 */ /* 0x000fe20008011404 */
[----:B------:R-:W-:Y:S01]  /*e8d0*/  IMAD R13, R6, R13, R25 ;  /* 0x0000000d060d7224 */ /* 0x000fe200078e0219 */
[----:B------:R-:W-:-:S02]  /*e8e0*/  ULDC.64 UR8, c[0x0][UR18+0x210] ;  /* 0x0000840012087abb */ /* 0x000fc40008000a00 */
[----:B------:R-:W-:Y:S01]  /*e8f0*/  UIADD3.X UR10, UR10, UR19, UR11, UP0, UP2 ;  /* 0x000000130a0a7290 */ /* 0x000fe200087e440b */
[----:B------:R-:W-:Y:S01]  /*e900*/  IADD3 R8, P2, P3, R11, UR14, R8 ;  /* 0x0000000e0b087c10 */ /* 0x000fe2000fb5e008 */
[----:B------:R-:W-:Y:S01]  /*e910*/  IMAD R11, R13, UR9, RZ ;  /* 0x000000090d0b7c24 */ /* 0x000fe2000f8e02ff */
[----:B------:R-:W-:-:S03]  /*e920*/  SHF.R.S32.HI R0, RZ, 0x1f, R13 ;  /* 0x0000001fff007819 */ /* 0x000fc6000001140d */
        /* <DEDUP_REMOVED lines=12> */
.L_x_11474:
[----:B------:R-:W2:Y:S01]  /*e9f0*/  LDL R0, [R1+0x3c] ;  /* 0x00003c0001007983 */ /* 0x000ea20000100800 */
[----:B------:R-:W0:Y:S01]  /*ea00*/  S2R R9, SR_TID.X ;  /* 0x0000000000097919 */ /* 0x000e220000002100 */
[----:B------:R-:W-:Y:S02]  /*ea10*/  R2UR UR8, R22 ;  /* 0x00000000160872ca */ /* 0x000fe400000e0000 */
[----:B------:R-:W-:Y:S04]  /*ea20*/  SHFL.IDX PT, R10, R14, RZ, 0x1c1f ;  /* 0x001c1fff0e0a7589 */ /* 0x000fe800000e0000 */
[----:B------:R-:W1:Y:S04]  /*ea30*/  SHFL.IDX PT, R11, R8, RZ, 0x1c1f ;  /* 0x001c1fff080b7589 */ /* 0x000e6800000e0000 */
[----:B------:R-:W-:Y:S01]  /*ea40*/  SHFL.IDX PT, R12, R14, 0x1, 0x1c1f ;  /* 0x003c1f000e0c7f89 */ /* 0x000fe200000e0000 */
[----:B0-----:R-:W-:-:S05]  /*ea50*/  VIADD R18, R9, 0xffffff80 ;  /* 0xffffff8009127836 */ /* 0x001fca0000000000 */
[----:B------:R-:W-:-:S04]  /*ea60*/  SHF.R.S32.HI R9, RZ, 0x1f, R18 ;  /* 0x0000001fff097819 */ /* 0x000fc80000011412 */
[----:B------:R-:W-:-:S04]  /*ea70*/  LEA.HI R9, R9, R18, RZ, 0x7 ;  /* 0x0000001209097211 */ /* 0x000fc800078f38ff */
[----:B------:R-:W-:Y:S01]  /*ea80*/  LOP3.LUT R9, R9, 0xffffff80, RZ, 0xc0, !PT ;  /* 0xffffff8009097812 */ /* 0x000fe200078ec0ff */
[----:B------:R-:W0:Y:S04]  /*ea90*/  SHFL.IDX PT, R13, R8, 0x1, 0x1c1f ;  /* 0x003c1f00080d7f89 */ /* 0x000e2800000e0000 */
[----:B------:R-:W-:-:S05]  /*eaa0*/  IMAD.IADD R9, R18, 0x1, -R9 ;  /* 0x0000000112097824 */ /* 0x000fca00078e0a09 */
[----:B------:R-:W-:Y:S01]  /*eab0*/  LOP3.LUT P0, RZ, R9, 0x3, RZ, 0xc0, !PT ;  /* 0x0000000309ff7812 */ /* 0x000fe2000780c0ff */
[----:B--2---:R-:W-:Y:S02]  /*eac0*/  VIADD R23, R0, UR8 ;  /* 0x0000000800177c36 */ /* 0x004fe40008000000 */
[----:B-----5:R-:W-:Y:S02]  /*ead0*/  IMAD R0, R15, R6, RZ ;  /* 0x000000060f007224 */ /* 0x020fe400078e02ff */
[----:B------:R-:W-:-:S03]  /*eae0*/  VIADD R9, R23, 0x8 ;  /* 0x0000000817097836 */ /* 0x000fc60000000000 */
[-C--:B------:R-:W-:Y:S02]  /*eaf0*/  ISETP.GE.OR P2, PT, R23, R0.reuse, P0 ;  /* 0x000000001700720c */ /* 0x080fe40000746670 */
[----:B------:R-:W-:Y:S01]  /*eb00*/  ISETP.GE.OR P0, PT, R9, R0, P0 ;  /* 0x000000000900720c */ /* 0x000fe20000706670 */
[----:B------:R-:W-:-:S10]  /*eb10*/  ULDC.64 UR8, c[0x0][0x208] ;  /* 0x0000820000087ab9 */ /* 0x000fd40000000a00 */
[----:B-1----:R1:W-:Y:S04]  /*eb20*/  @!P2 ST.E desc[UR8][R10.64], R3 ;  /* 0x000000030a00a985 */ /* 0x0023e8000c101908 */
[----:B0-----:R1:W-:Y:S01]  /*eb30*/  @!P0 ST.E desc[UR8][R12.64], R16 ;  /* 0x000000100c008985 */ /* 0x0013e2000c101908 */
[----:B------:R-:W-:-:S13]  /*eb40*/  PLOP3.LUT P0, PT, PT, PT, UP1, 0x80, 0x0 ;  /* 0x000000000000781c */ /* 0x000fda0003f0f018 */
[----:B-1----:R-:W-:Y:S05]  /*eb50*/  @P0 BRA `(.L_x_11475) ;  /* 0x0000000800340947 */ /* 0x002fea0003800000 */
[----:B------:R-:W0:Y:S01]  /*eb60*/  S2R R18, SR_TID.X ;  /* 0x0000000000127919 */ /* 0x000e220000002100 */
[----:B------:R-:W1:Y:S01]  /*eb70*/  @P1 LDC R37, c[0x0][0xbec] ;  /* 0x0002fb00ff251b82 */ /* 0x000e620000000800 */
[----:B------:R-:W-:Y:S01]  /*eb80*/  ULDC.64 UR8, c[0x0][0x208] ;  /* 0x0000820000087ab9 */ /* 0x000fe20000000a00 */
[----:B------:R-:W-:Y:S01]  /*eb90*/  ULDC.64 UR12, c[0x0][0xaa0] ;  /* 0x0002a800000c7ab9 */ /* 0x000fe20000000a00 */
[----:B------:R-:W-:Y:S02]  /*eba0*/  R2UR UR15, R82 ;  /* 0x00000000520f72ca */ /* 0x000fe400000e0000 */
        /* <DEDUP_REMOVED lines=11> */
[C---:B------:R-:W-:Y:S02]  /*ec60*/  IADD3 R8, P5, R4.reuse, 0x7800, RZ ;  /* 0x0000780004087810 */ /* 0x040fe40007fbe0ff */
        /* <DEDUP_REMOVED lines=13> */
[----:B------:R-:W-:-:S02]  /*ed40*/  LOP3.LUT R4, R9, R4, RZ, 0x3c, !PT ;  /* 0x0000000409047212 */ /* 0x000fc400078e3cff */
[----:B------:R-:W-:Y:S02]  /*ed50*/  SHF.R.S32.HI R16, RZ, 0x1f, R18 ;  /* 0x0000001fff107819 */ /* 0x000fe40000011412 */
        /* <DEDUP_REMOVED lines=10> */
[----:B------:R-:W-:Y:S01]  /*ee00*/  LEA.HI R16, R16, R18, RZ, 0x2 ;  /* 0x0000001210107211 */ /* 0x000fe200078f10ff */
[----:B------:R0:W5:Y:S02]  /*ee10*/  LD.E.128 R8, desc[UR8][R4.64] ;  /* 0x0000000804087980 */ /* 0x000164000c101d00 */
[----:B------:R-:W-:Y:S01]  /*ee20*/  UIMAD UR10, UR4, UR13, UR10 ;  /* 0x0000000d040a72a4 */ /* 0x000fe2000f8e020a */
[----:B------:R-:W-:Y:S01]  /*ee30*/  LOP3.LUT R16, R16, 0xfffffffc, RZ, 0xc0, !PT ;  /* 0xfffffffc10107812 */ /* 0x000fe200078ec0ff */
[----:B------:R-:W5:Y:S04]  /*ee40*/  LD.E.128 R12, desc[UR8][R12.64] ;  /* 0x000000080c0c7980 */ /* 0x000f68000c101d00 */
[----:B------:R-:W5:Y:S01]  /*ee50*/  LD.E.128 R20, desc[UR8][R20.64] ;  /* 0x0000000814147980 */ /* 0x000f62000c101d00 */
[----:B0-----:R-:W0:Y:S03]  /*ee60*/  @P1 LDC R5, c[0x0][0xbf0] ;  /* 0x0002fc00ff051b82 */ /* 0x001e260000000800 */
[----:B------:R-:W5:Y:S04]  /*ee70*/  LD.E.128 R24, desc[UR8][R24.64] ;  /* 0x0000000818187980 */ /* 0x000f68000c101d00 */
[----:B------:R-:W5:Y:S04]  /*ee80*/  LD.E.128 R28, desc[UR8][R28.64] ;  /* 0x000000081c1c7980 */ /* 0x000f68000c101d00 */
[----:B------:R-:W5:Y:S01]  /*ee90*/  LD.E.128 R32, desc[UR8][R32.64] ;  /* 0x0000000820207980 */ /* 0x000f62000c101d00 */
[----:B------:R-:W-:Y:S01]  /*eea0*/  UIMAD.WIDE.U32 UR8, UR4, UR12, URZ ;  /* 0x0000000c040872a5 */ /* 0x000fe2000f8e003f */
[----:B------:R-:W-:Y:S01]  /*eeb0*/  IMAD.IADD R16, R18, 0x1, -R16 ;  /* 0x0000000112107824 */ /* 0x000fe200078e0a10 */
        /* <DEDUP_REMOVED lines=9> */
[----:B------:R-:W-:Y:S01]  /*ef50*/  BSSY B1, `(.L_x_11476) ;  /* 0x0000038000017945 */ /* 0x000fe20003800000 */
[----:B------:R-:W-:Y:S01]  /*ef60*/  ULDC.64 UR10, c[0x0][0xae8] ;  /* 0x0002ba00000a7ab9 */ /* 0x000fe20000000a00 */
[----:B------:R-:W-:Y:S01]  /*ef70*/  VIADD R43, R78, UR14 ;  /* 0x0000000e4e2b7c36 */ /* 0x000fe20008000000 */
[----:B------:R-:W-:Y:S01]  /*ef80*/  UIMAD.WIDE.U32 UR8, UR15, UR10, UR8 ;  /* 0x0000000a0f0872a5 */ /* 0x000fe2000f8e0008 */
[----:B------:R-:W-:Y:S01]  /*ef90*/  VIADD R18, R3, UR14 ;  /* 0x0000000e03127c36 */ /* 0x000fe20008000000 */
[----:B------:R-:W-:-:S02]  /*efa0*/  SHF.R.S32.HI R42, RZ, 0x1f, R150 ;  /* 0x0000001fff2a7819 */ /* 0x000fc40000011496 */
[----:B------:R-:W-:Y:S01]  /*efb0*/  UIMAD UR9, UR15, UR11, UR9 ;  /* 0x0000000b0f0972a4 */ /* 0x000fe2000f8e0209 */
[----:B-1----:R-:W-:Y:S01]  /*efc0*/  @P1 IMAD.HI.U32 R4, R18, R37, RZ ;  /* 0x0000002512041227 */ /* 0x002fe200078e00ff */
[----:B------:R-:W-:Y:S01]  /*efd0*/  ISETP.GE.AND P0, PT, R43, R0, PT ;  /* 0x000000002b00720c */ /* 0x000fe20003f06270 */
[----:B------:R-:W-:Y:S01]  /*efe0*/  ULDC.64 UR10, c[0x0][0xaf0] ;  /* 0x0002bc00000a7ab9 */ /* 0x000fe20000000a00 */
[----:B------:R-:W-:Y:S01]  /*eff0*/  SHF.R.S32.HI R44, RZ, 0x1f, R147 ;  /* 0x0000001fff2c7819 */ /* 0x000fe20000011493 */
[----:B------:R-:W-:Y:S01]  /*f000*/  UIMAD UR4, UR4, UR10, URZ ;  /* 0x0000000a040472a4 */ /* 0x000fe2000f8e023f */
[----:B------:R-:W-:Y:S01]  /*f010*/  IMAD.MOV.U32 R3, RZ, RZ, R18 ;  /* 0x000000ffff037224 */ /* 0x000fe200078e0012 */
[----:B------:R-:W-:Y:S01]  /*f020*/  UIMAD.WIDE.U32 UR8, UR7, UR10, UR8 ;  /* 0x0000000a070872a5 */ /* 0x000fe2000f8e0008 */
[----:B0-----:R-:W-:Y:S01]  /*f030*/  @P1 SHF.R.U32.HI R3, RZ, R5, R4 ;  /* 0x00000005ff031219 */ /* 0x001fe20000011604 */
[----:B------:R-:W-:-:S03]  /*f040*/  UIMAD UR4, UR7, UR11, UR4 ;  /* 0x0000000b070472a4 */ /* 0x000fc6000f8e0204 */
[--C-:B------:R-:W-:Y:S01]  /*f050*/  SHF.R.S32.HI R16, RZ, 0x1f, R3.reuse ;  /* 0x0000001fff107819 */ /* 0x100fe20000011403 */
[----:B------:R-:W-:Y:S01]  /*f060*/  UIADD3 UR4, UR9, UR4, URZ ;  /* 0x0000000409047290 */ /* 0x000fe2000fffe03f */
[----:B------:R-:W-:Y:S01]  /*f070*/  IMAD.MOV R37, RZ, RZ, -R3 ;  /* 0x000000ffff257224 */ /* 0x000fe200078e0a03 */
[----:B------:R-:W-:Y:S01]  /*f080*/  ULDC.64 UR10, c[0x0][0xae0] ;  /* 0x0002b800000a7ab9 */ /* 0x000fe20000000a00 */
[----:B------:R-:W-:Y:S02]  /*f090*/  IMAD.U32 R5, RZ, RZ, UR9 ;  /* 0x00000009ff057e24 */ /* 0x000fe4000f8e00ff */
[----:B------:R-:W-:Y:S01]  /*f0a0*/  IMAD.U32 R4, RZ, RZ, UR8 ;  /* 0x00000008ff047e24 */ /* 0x000fe2000f8e00ff */
[----:B------:R-:W-:Y:S01]  /*f0b0*/  ULDC.64 UR8, c[0x0][0xad8] ;  /* 0x0002b60000087ab9 */ /* 0x000fe20000000a00 */
[----:B------:R-:W-:Y:S01]  /*f0c0*/  IMAD.U32 R5, RZ, RZ, UR4 ;  /* 0x00000004ff057e24 */ /* 0x000fe2000f8e00ff */
[----:B------:R-:W-:Y:S01]  /*f0d0*/  UIADD3 UR4, UR37, 0x31c20, URZ ;  /* 0x00031c2025047890 */ /* 0x000fe2000fffe03f */
[----:B------:R-:W-:-:S02]  /*f0e0*/  IMAD R16, R16, UR10, RZ ;  /* 0x0000000a10107c24 */ /* 0x000fc4000f8e02ff */
[----:B------:R-:W-:Y:S01]  /*f0f0*/  IMAD R37, R6, R37, R18 ;  /* 0x0000002506257224 */ /* 0x000fe200078e0212 */
[----:B------:R-:W-:Y:S01]  /*f100*/  UPRMT UR4, URZ, 0x654, UR4 ;  /* 0x000006543f047896 */ /* 0x000fe20008000004 */
[C---:B------:R-:W-:Y:S02]  /*f110*/  IMAD R39, R3.reuse, UR11, R16 ;  /* 0x0000000b03277c24 */ /* 0x040fe4000f8e0210 */
[----:B------:R-:W-:Y:S01]  /*f120*/  IMAD.WIDE.U32 R4, R3, UR10, R4 ;  /* 0x0000000a03047c25 */ /* 0x000fe2000f8e0004 */
[----:B------:R-:W-:-:S03]  /*f130*/  SHF.R.S32.HI R3, RZ, 0x1f, R37 ;  /* 0x0000001fff037819 */ /* 0x000fc60000011425 */
[----:B------:R-:W-:Y:S02]  /*f140*/  IMAD.IADD R5, R5, 0x1, R39 ;  /* 0x0000000105057824 */ /* 0x000fe400078e0227 */
[----:B------:R-:W-:Y:S01]  /*f150*/  IMAD R6, R3, UR8, RZ ;  /* 0x0000000803067c24 */ /* 0x000fe2000f8e02ff */
[----:B--2---:R-:W-:Y:S01]  /*f160*/  SYNCS.ARRIVE.TRANS64.RED.A1T0 RZ, [UR4], RZ ;  /* 0x000000ffffff79a7 */ /* 0x004fe20008100404 */
[----:B------:R-:W-:-:S04]  /*f170*/  IMAD.WIDE.U32 R4, R37, UR8, R4 ;  /* 0x0000000825047c25 */ /* 0x000fc8000f8e0004 */
[----:B------:R-:W-:Y:S01]  /*f180*/  IMAD R3, R37, UR9, R6 ;  /* 0x0000000925037c24 */ /* 0x000fe2000f8e0206 */
[----:B------:R-:W-:Y:S02]  /*f190*/  ULDC.64 UR8, c[0x0][0xa80] ;  /* 0x0002a00000087ab9 */ /* 0x000fe40000000a00 */
[----:B------:R-:W-:Y:S01]  /*f1a0*/  LEA R6, P1, R4, UR8, 0x1 ;  /* 0x0000000804067c11 */ /* 0x000fe2000f8208ff */
[----:B------:R-:W-:-:S04]  /*f1b0*/  IMAD.IADD R3, R5, 0x1, R3 ;  /* 0x0000000105037824 */ /* 0x000fc800078e0203 */
[----:B------:R0:W1:Y:S01]  /*f1c0*/  SHFL.IDX PT, R36, R6, RZ, 0x1c1f ;  /* 0x001c1fff06247589 */ /* 0x00006200000e0000 */
[----:B------:R-:W-:-:S05]  /*f1d0*/  LEA.HI.X R16, R4, UR9, R3, 0x1, P1 ;  /* 0x0000000904107c11 */ /* 0x000fca00088f0c03 */
        /* <DEDUP_REMOVED lines=8> */
[C---:B------:R-:W-:Y:S02]  /*f260*/  @!P2 LEA R40, P4, R150.reuse, R36, 0x1 ;  /* 0x000000249628a211 */ /* 0x040fe400078808ff */
[----:B--2---:R-:W-:Y:S01]  /*f270*/  @!P0 IMAD.WIDE R4, R145, 0x2, R36 ;  /* 0x0000000291048825 */ /* 0x004fe200078e0224 */
[-C--:B------:R-:W-:Y:S02]  /*f280*/  @!P1 LEA.HI.X R39, R147, R37.reuse, R44, 0x1, P3 ;  /* 0x0000002593279211 */ /* 0x080fe400018f0c2c */
[----:B------:R-:W-:Y:S02]  /*f290*/  @!P2 LEA.HI.X R41, R150, R37, R42, 0x1, P4 ;  /* 0x000000259629a211 */ /* 0x000fe400020f0c2a */
[----:B-----5:R3:W-:Y:S04]  /*f2a0*/  @!P0 ST.E.128 desc[UR8][R4.64], R8 ;  /* 0x0000000804008985 */ /* 0x0207e8000c101d08 */
[----:B------:R3:W-:Y:S04]  /*f2b0*/  @!P1 ST.E.128 desc[UR8][R38.64], R20 ;  /* 0x0000001426009985 */ /* 0x0007e8000c101d08 */
[----:B------:R3:W-:Y:S02]  /*f2c0*/  @!P2 ST.E.128 desc[UR8][R40.64], R28 ;  /* 0x0000001c2800a985 */ /* 0x0007e4000c101d08 */
.L_x_11477:
[----:B------:R-:W-:Y:S05]  /*f2d0*/  BSYNC B1 ;  /* 0x0000000000017941 */ /* 0x000fea0003800000 */
.L_x_11476:
        /* <DEDUP_REMOVED lines=21> */
.L_x_11475:
        /* <DEDUP_REMOVED lines=12> */
[C---:B------:R-:W-:Y:S01]  /*f4f0*/  VIADD R29, R17.reuse, 0x8 ;  /* 0x00000008111d7836 */ /* 0x040fe20000000000 */
[----:B------:R-:W-:Y:S01]  /*f500*/  ULDC.64 UR10, c[0x0][0xb38] ;  /* 0x0002ce00000a7ab9 */ /* 0x000fe20000000a00 */
[C---:B------:R-:W-:Y:S01]  /*f510*/  VIADD R31, R17.reuse, 0x10 ;  /* 0x00000010111f7836 */ /* 0x040fe20000000000 */
[----:B------:R-:W-:Y:S01]  /*f520*/  UIMAD.WIDE.U32 UR8, UR15, UR10, UR8 ;  /* 0x0000000a0f0872a5 */ /* 0x000fe2000f8e0008 */
[C---:B------:R-:W-:Y:S01]  /*f530*/  VIADD R79, R17.reuse, 0x18 ;  /* 0x00000018114f7836 */ /* 0x040fe20000000000 */
[----:B------:R-:W-:Y:S01]  /*f540*/  BSSY B1, `(.L_x_11479) ;  /* 0x0000064000017945 */ /* 0x000fe20003800000 */
[C---:B------:R-:W-:Y:S01]  /*f550*/  VIADD R86, R17.reuse, 0x20 ;  /* 0x0000002011567836 */ /* 0x040fe20000000000 */
[----:B------:R-:W-:Y:S01]  /*f560*/  UIMAD UR9, UR15, UR11, UR9 ;  /* 0x0000000b0f0972a4 */ /* 0x000fe2000f8e0209 */
[----:B------:R-:W-:Y:S01]  /*f570*/  SHF.R.S32.HI R16, RZ, 0x1f, R29 ;  /* 0x0000001fff107819 */ /* 0x000fe2000001141d */
[----:B------:R-:W-:Y:S01]  /*f580*/  VIADD R85, R17, 0x20 ;  /* 0x0000002011557836 */ /* 0x000fe20000000000 */
[----:B------:R-:W-:Y:S01]  /*f590*/  ULDC.64 UR10, c[0x0][0xb40] ;  /* 0x0002d000000a7ab9 */ /* 0x000fe20000000a00 */
[----:B------:R-:W-:Y:S01]  /*f5a0*/  SHF.R.S32.HI R18, RZ, 0x1f, R31 ;  /* 0x0000001fff127819 */ /* 0x000fe2000001141f */
[----:B------:R-:W-:Y:S01]  /*f5b0*/  UIMAD UR4, UR4, UR10, URZ ;  /* 0x0000000a040472a4 */ /* 0x000fe2000f8e023f */
[----:B------:R-:W-:Y:S01]  /*f5c0*/  SHF.R.S32.HI R28, RZ, 0x1f, R79 ;  /* 0x0000001fff1c7819 */ /* 0x000fe2000001144f */
[----:B------:R-:W-:Y:S01]  /*f5d0*/  UIMAD.WIDE.U32 UR8, UR7, UR10, UR8 ;  /* 0x0000000a070872a5 */ /* 0x000fe2000f8e0008 */
[----:B0-----:R-:W-:Y:S01]  /*f5e0*/  @P1 IMAD.HI.U32 R4, R25, R4, RZ ;  /* 0x0000000419041227 */ /* 0x001fe200078e00ff */
[----:B------:R-:W-:Y:S01]  /*f5f0*/  UIMAD UR4, UR7, UR11, UR4 ;  /* 0x0000000b070472a4 */ /* 0x000fe2000f8e0204 */
        /* <DEDUP_REMOVED lines=20> */
[----:B------:R-:W-:Y:S01]  /*f740*/  UIADD3 UR4, UR37, 0x31c20, URZ ;  /* 0x00031c2025047890 */ /* 0x000fe2000fffe03f */
[C---:B------:R-:W-:Y:S01]  /*f750*/  IMAD R13, R3.reuse, UR11, R6 ;  /* 0x0000000b030d7c24 */ /* 0x040fe2000f8e0206 */
[----:B------:R-:W-:Y:S01]  /*f760*/  SHF.R.S32.HI R6, RZ, 0x1f, R11 ;  /* 0x0000001fff067819 */ /* 0x000fe2000001140b */
[----:B------:R-:W-:Y:S01]  /*f770*/  IMAD.WIDE.U32 R4, R3, UR10, R4 ;  /* 0x0000000a03047c25 */ /* 0x000fe2000f8e0004 */
[----:B------:R-:W-:Y:S01]  /*f780*/  UPRMT UR4, URZ, 0x654, UR4 ;  /* 0x000006543f047896 */ /* 0x000fe20008000004 */
[----:B------:R-:W-:-:S02]  /*f790*/  SHF.R.S32.HI R84, RZ, 0x1f, R157 ;  /* 0x0000001fff547819 */ /* 0x000fc4000001149d */
[----:B------:R-:W-:Y:S01]  /*f7a0*/  IMAD R6, R6, UR8, RZ ;  /* 0x0000000806067c24 */ /* 0x000fe2000f8e02ff */
[----:B------:R-:W-:Y:S01]  /*f7b0*/  SHF.R.S32.HI R86, RZ, 0x1f, R86 ;  /* 0x0000001fff567819 */ /* 0x000fe20000011456 */
        /* <DEDUP_REMOVED lines=25> */
[-C--:B------:R-:W-:Y:S02]  /*f950*/  @!P3 LEA R24, P5, R85, R4.reuse, 0x2 ;  /* 0x000000045518b211 */ /* 0x080fe400078a10ff */
[-C--:B------:R-:W-:Y:S01]  /*f960*/  @!P4 LEA R26, P6, R157, R4.reuse, 0x2 ;  /* 0x000000049d1ac211 */ /* 0x080fe200078c10ff */
[----:B------:R2:W-:Y:S01]  /*f970*/  @!P1 ST.E.64 desc[UR8][R12.64], R72 ;  /* 0x000000480c009985 */ /* 0x0005e2000c101b08 */
[----:B------:R-:W-:Y:S02]  /*f980*/  @!P2 LEA R22, P1, R79, R4, 0x2 ;  /* 0x000000044f16a211 */ /* 0x000fe400078210ff */
[----:B------:R-:W-:Y:S01]  /*f990*/  @!P3 LEA.HI.X R25, R85, R5, R86, 0x2, P5 ;  /* 0x000000055519b211 */ /* 0x000fe200028f1456 */
[----:B------:R3:W-:Y:S01]  /*f9a0*/  @!P0 ST.E.64 desc[UR8][R14.64], R32 ;  /* 0x000000200e008985 */ /* 0x0007e2000c101b08 */
        /* <DEDUP_REMOVED lines=16> */
[-C--:B------:R-:W-:Y:S02]  /*fab0*/  @!P3 LEA R20, P6, R153, R4.reuse, 0x2 ;  /* 0x000000049914b211 */ /* 0x080fe400078c10ff */
[-C--:B---3--:R-:W-:Y:S01]  /*fac0*/  @!P4 LEA R14, P0, R154, R4.reuse, 0x2 ;  /* 0x000000049a0ec211 */ /* 0x088fe200078010ff */
[----:B------:R0:W-:Y:S01]  /*fad0*/  @!P1 ST.E.64 desc[UR8][R12.64], R52 ;  /* 0x000000340c009985 */ /* 0x0001e2000c101b08 */
[-C--:B----4-:R-:W-:Y:S02]  /*fae0*/  @!P2 LEA R22, P1, R152, R4.reuse, 0x2 ;  /* 0x000000049816a211 */ /* 0x090fe400078210ff */
        /* <DEDUP_REMOVED lines=9> */
.L_x_11480:
[----:B------:R-:W-:Y:S05]  /*fb80*/  BSYNC B1 ;  /* 0x0000000000017941 */ /* 0x000fea0003800000 */
.L_x_11479:
[----:B------:R-:W-:Y:S01]  /*fb90*/  ISETP.GE.AND P0, PT, R9, R0, PT ;  /* 0x000000000900720c */ /* 0x000fe20003f06270 */
[----:B0-----:R0:W3:Y:S04]  /*fba0*/  SHFL.IDX PT, R11, R3, 0x1, 0x1c1f ;  /* 0x003c1f00030b7f89 */ /* 0x0010e800000e0000 */
[----:B------:R0:W4:Y:S08]  /*fbb0*/  SHFL.IDX PT, R10, R6, 0x1, 0x1c1f ;  /* 0x003c1f00060a7f89 */ /* 0x00013000000e0000 */
[----:B0-----:R-:W-:Y:S05]  /*fbc0*/  @P0 BRA `(.L_x_11478) ;  /* 0x0000000c00f80947 */ /* 0x001fea0003800000 */
[----:B------:R-:W-:Y:S01]  /*fbd0*/  ULDC UR4, c[0x0][0xac8] ;  /* 0x0002b20000047ab9 */ /* 0x000fe20000000800 */
[----:B------:R-:W-:Y:S01]  /*fbe0*/  ULDC.64 UR8, c[0x0][0x208] ;  /* 0x0000820000087ab9 */ /* 0x000fe20000000a00 */
[----:B------:R-:W-:Y:S02]  /*fbf0*/  ISETP.GE.AND P0, PT, R29, UR4, PT ;  /* 0x000000041d007c0c */ /* 0x000fe4000bf06270 */
[----:B------:R-:W-:Y:S02]  /*fc00*/  ISETP.GE.AND P1, PT, R17, UR4, PT ;  /* 0x0000000411007c0c */ /* 0x000fe4000bf26270 */
[----:B------:R-:W-:Y:S02]  /*fc10*/  ISETP.GE.AND P2, PT, R31, UR4, PT ;  /* 0x000000041f007c0c */ /* 0x000fe4000bf46270 */
[----:B------:R-:W-:Y:S02]  /*fc20*/  ISETP.GE.AND P3, PT, R79, UR4, PT ;  /* 0x000000044f007c0c */ /* 0x000fe4000bf66270 */
[----:B------:R-:W-:-:S05]  /*fc30*/  ISETP.GE.AND P4, PT, R85, UR4, PT ;  /* 0x0000000455007c0c */ /* 0x000fca000bf86270 */
[-C--:B----4-:R-:W-:Y:S02]  /*fc40*/  @!P0 LEA R8, P5, R29, R10.reuse, 0x2 ;  /* 0x0000000a1d088211 */ /* 0x090fe400078a10ff */
[----:B-123--:R-:W-:Y:S02]  /*fc50*/  @!P1 IMAD.WIDE R4, R17, 0x4, R10 ;  /* 0x0000000411049825 */ /* 0x00efe400078e020a */
[----:B------:R-:W-:Y:S02]  /*fc60*/  @!P0 LEA.HI.X R9, R29, R11, R16, 0x2, P5 ;  /* 0x0000000b1d098211 */ /* 0x000fe400028f1410 */
[-C--:B------:R-:W-:Y:S01]  /*fc70*/  @!P2 LEA R12, P5, R31, R10.reuse, 0x2 ;  /* 0x0000000a1f0ca211 */ /* 0x080fe200078a10ff */
[----:B------:R0:W-:Y:S01]  /*fc80*/  @!P1 ST.E.64 desc[UR8][R4.64], R74 ;  /* 0x0000004a04009985 */ /* 0x0001e2000c101b08 */
[----:B------:R-:W-:Y:S02]  /*fc90*/  ISETP.GE.AND P1, PT, R157, UR4, PT ;  /* 0x000000049d007c0c */ /* 0x000fe4000bf26270 */
[----:B------:R-:W-:Y:S01]  /*fca0*/  @!P3 LEA R14, P6, R79, R10, 0x2 ;  /* 0x0000000a4f0eb211 */ /* 0x000fe200078c10ff */
[----:B------:R-:W-:Y:S01]  /*fcb0*/  @!P0 ST.E.64 desc[UR8][R8.64], R76 ;  /* 0x0000004c08008985 */ /* 0x000fe2000c101b08 */
[----:B------:R-:W-:-:S02]  /*fcc0*/  ISETP.GE.AND P0, PT, R156, UR4, PT ;  /* 0x000000049c007c0c */ /* 0x000fc4000bf06270 */
[-C--:B------:R-:W-:Y:S02]  /*fcd0*/  @!P2 LEA.HI.X R13, R31, R11.reuse, R18, 0x2, P5 ;  /* 0x0000000b1f0da211 */ /* 0x080fe400028f1412 */
[-C--:B------:R-:W-:Y:S02]  /*fce0*/  @!P4 LEA R20, P5, R85, R10.reuse, 0x2 ;  /* 0x0000000a5514c211 */ /* 0x080fe400078a10ff */
[-C--:B------:R-:W-:Y:S01]  /*fcf0*/  @!P3 LEA.HI.X R15, R79, R11.reuse, R28, 0x2, P6 ;  /* 0x0000000b4f0fb211 */ /* 0x080fe200030f141c */
[----:B------:R-:W-:Y:S01]  /*fd00*/  @!P2 ST.E.64 desc[UR8][R12.64], R34 ;  /* 0x000000220c00a985 */ /* 0x000fe2000c101b08 */
[----:B------:R-:W-:Y:S02]  /*fd10*/  @!P4 LEA.HI.X R21, R85, R11, R86, 0x2, P5 ;  /* 0x0000000b5515c211 */ /* 0x000fe400028f1456 */
[----:B------:R-:W-:Y:S01]  /*fd20*/  ISETP.GE.AND P2, PT, R153, UR4, PT ;  /* 0x0000000499007c0c */ /* 0x000fe2000bf46270 */
[----:B------:R1:W-:Y:S01]  /*fd30*/  @!P3 ST.E.64 desc[UR8][R14.64], R38 ;  /* 0x000000260e00b985 */ /* 0x0003e2000c101b08 */
[----:B------:R-:W-:-:S02]  /*fd40*/  @!P1 LEA R22, P5, R157, R10, 0x2 ;  /* 0x0000000a9d169211 */ /* 0x000fc400078a10ff */
[-C--:B0-----:R-:W-:Y:S01]  /*fd50*/  @!P0 LEA R4, P6, R156, R10.reuse, 0x2 ;  /* 0x0000000a9c048211 */ /* 0x081fe200078c10ff */
[----:B------:R0:W-:Y:S01]  /*fd60*/  @!P4 ST.E.64 desc[UR8][R20.64], R42 ;  /* 0x0000002a1400c985 */ /* 0x0001e2000c101b08 */
[----:B------:R-:W-:Y:S02]  /*fd70*/  ISETP.GE.AND P4, PT, R155, UR4, PT ;  /* 0x000000049b007c0c */ /* 0x000fe4000bf86270 */
[----:B------:R-:W-:Y:S02]  /*fd80*/  ISETP.GE.AND P3, PT, R154, UR4, PT ;  /* 0x000000049a007c0c */ /* 0x000fe4000bf66270 */
[-C--:B------:R-:W-:Y:S02]  /*fd90*/  @!P1 LEA.HI.X R23, R157, R11.reuse, R84, 0x2, P5 ;  /* 0x0000000b9d179211 */ /* 0x080fe400028f1454 */
[----:B------:R-:W-:Y:S02]  /*fda0*/  @!P0 LEA.HI.X R5, R156, R11, R83, 0x2, P6 ;  /* 0x0000000b9c058211 */ /* 0x000fe400030f1453 */
[----:B------:R-:W-:Y:S01]  /*fdb0*/  ISETP.GE.AND P5, PT, R152, UR4, PT ;  /* 0x0000000498007c0c */ /* 0x000fe2000bfa6270 */
[----:B------:R2:W-:Y:S04]  /*fdc0*/  @!P1 ST.E.64 desc[UR8][R22.64], R46 ;  /* 0x0000002e16009985 */ /* 0x0005e8000c101b08 */
[----:B------:R2:W-:Y:S01]  /*fdd0*/  @!P0 ST.E.64 desc[UR8][R4.64], R50 ;  /* 0x0000003204008985 */ /* 0x0005e2000c101b08 */
[----:B-1----:R-:W-:-:S02]  /*fde0*/  @!P2 LEA R14, P0, R153, R10, 0x2 ;  /* 0x0000000a990ea211 */ /* 0x002fc400078010ff */
[-C--:B------:R-:W-:Y:S02]  /*fdf0*/  @!P4 LEA R8, P1, R155, R10.reuse, 0x2 ;  /* 0x0000000a9b08c211 */ /* 0x080fe400078210ff */
[-C--:B------:R-:W-:Y:S02]  /*fe00*/  @!P2 LEA.HI.X R15, R153, R11.reuse, R80, 0x2, P0 ;  /* 0x0000000b990fa211 */ /* 0x080fe400000f1450 */
[----:B------:R-:W-:Y:S02]  /*fe10*/  ISETP.GE.AND P0, PT, R151, UR4, PT ;  /* 0x0000000497007c0c */ /* 0x000fe4000bf06270 */
[-C--:B------:R-:W-:Y:S02]  /*fe20*/  @!P3 LEA R12, P6, R154, R10.reuse, 0x2 ;  /* 0x0000000a9a0cb211 */ /* 0x080fe400078c10ff */
[----:B------:R-:W-:Y:S02]  /*fe30*/  @!P4 LEA.HI.X R9, R155, R11, R82, 0x2, P1 ;  /* 0x0000000b9b09c211 */ /* 0x000fe400008f1452 */
[----:B0-----:R-:W-:-:S02]  /*fe40*/  @!P5 LEA R20, P1, R152, R10, 0x2 ;  /* 0x0000000a9814d211 */ /* 0x001fc400078210ff */
[-C--:B------:R-:W-:Y:S01]  /*fe50*/  @!P3 LEA.HI.X R13, R154, R11.reuse, R81, 0x2, P6 ;  /* 0x0000000b9a0db211 */ /* 0x080fe200030f1451 */
[----:B------:R2:W-:Y:S01]  /*fe60*/  @!P4 ST.E.64 desc[UR8][R8.64], R54 ;  /* 0x000000360800c985 */ /* 0x0005e2000c101b08 */
[----:B------:R-:W-:-:S03]  /*fe70*/  @!P5 LEA.HI.X R21, R152, R11, R78, 0x2, P1 ;  /* 0x0000000b9815d211 */ /* 0x000fc600008f144e */
[----:B------:R2:W-:Y:S04]  /*fe80*/  @!P3 ST.E.64 desc[UR8][R12.64], R58 ;  /* 0x0000003a0c00b985 */ /* 0x0005e8000c101b08 */
[----:B------:R2:W-:Y:S04]  /*fe90*/  @!P2 ST.E.64 desc[UR8][R14.64], R62 ;  /* 0x0000003e0e00a985 */ /* 0x0005e8000c101b08 */
[----:B------:R2:W-:Y:S01]  /*fea0*/  @!P5 ST.E.64 desc[UR8][R20.64], R66 ;  /* 0x000000421400d985 */ /* 0x0005e2000c101b08 */
[----:B------:R-:W-:Y:S05]  /*feb0*/  @P0 BRA `(.L_x_11478) ;  /* 0x0000000c003c0947 */ /* 0x000fea0003800000 */
[----:B--2---:R-:W-:Y:S01]  /*fec0*/  LEA R4, P0, R151, R10, 0x2 ;  /* 0x0000000a97047211 */ /* 0x004fe200078010ff */
[----:B------:R-:W-:-:S03]  /*fed0*/  ULDC.64 UR8, c[0x0][0x208] ;  /* 0x0000820000087ab9 */ /* 0x000fc60000000a00 */
[----:B------:R-:W-:-:S05]  /*fee0*/  LEA.HI.X R5, R151, R11, R30, 0x2, P0 ;  /* 0x0000000b97057211 */ /* 0x000fca00000f141e */
[----:B------:R0:W-:Y:S01]  /*fef0*/  ST.E.64 desc[UR8][R4.64], R70 ;  /* 0x0000004604007985 */ /* 0x0001e2000c101b08 */
[----:B------:R-:W-:Y:S05]  /*ff00*/  BRA `(.L_x_11478) ;  /* 0x0000000c00287947 */ /* 0x000fea0003800000 */
.L_x_11473:
        /* <DEDUP_REMOVED lines=37> */
[----:B------:R-:W2:Y:S04]  /*10160*/  LDG.E R3, desc[UR8][R4.64] ;  /* 0x0000000804037981 */ /* 0x000ea8000c1e1900 */
[----:B-----5:R-:W2:Y:S02]  /*10170*/  LDG.E R0, desc[UR8][R4.64+0x4] ;  /* 0x0000040804007981 */ /* 0x020ea4000c1e1900 */
[----:B--2---:R-:W-:-:S07]  /*10180*/  IMAD.IADD R0, R0, 0x1, -R3 ;  /* 0x0000000100007824 */ /* 0x004fce00078e0a03 */
.L_x_11481:
[----:B------:R-:W-:Y:S01]  /*10190*/  R2UR UR7, R149 ;  /* 0x00000000950772ca */ /* 0x000fe200000e0000 */
[----:B------:R-:W-:Y:S01]  /*101a0*/  BSSY B1, `(.L_x_11482) ;  /* 0x000003f000017945 */ /* 0x000fe20003800000 */
[----:B------:R-:W-:-:S11]  /*101b0*/  R2UR UR8, R6 ;  /* 0x00000000060872ca */ /* 0x000fd600000e0000 */
[----:B------:R-:W-:Y:S02]  /*101c0*/  USEL UR7, UR7, URZ, !UP0 ;  /* 0x0000003f07077287 */ /* 0x000fe4000c000000 */
[----:B------:R-:W-:Y:S01]  /*101d0*/  USEL UR12, UR8, URZ, !UP0 ;  /* 0x0000003f080c7287 */ /* 0x000fe2000c000000 */
[----:B------:R-:W-:Y:S11]  /*101e0*/  @P0 BRA `(.L_x_11483) ;  /* 0x0000000000e80947 */ /* 0x000ff60003800000 */
[----:B------:R-:W1:Y:S01]  /*101f0*/  LDC R11, c[0x0][0xbe8] ;  /* 0x0002fa00ff0b7b82 */ /* 0x000e620000000800 */
[----:B------:R-:W-:-:S13]  /*10200*/  R2UR UR8, R22 ;  /* 0x00000000160872ca */ /* 0x000fda00000e0000 */
[----:B------:R-:W-:-:S05]  /*10210*/  IMAD.U32 R6, RZ, RZ, UR8 ;  /* 0x00000008ff067e24 */ /* 0x000fca000f8e00ff */
[----:B------:R-:W-:Y:S01]  /*10220*/  IADD3 R6, R6, -0x80, R12 ;  /* 0xffffff8006067810 */ /* 0x000fe20007ffe00c */
[----:B-1---5:R-:W-:-:S05]  /*10230*/  IMAD R3, R0, R11, RZ ;  /* 0x0000000b00037224 */ /* 0x022fca00078e02ff */
        /* <DEDUP_REMOVED lines=8> */
[----:B------:R-:W1:Y:S02]  /*102c0*/  @P0 LDC R3, c[0x0][0xbec] ;  /* 0x0002fb00ff030b82 */ /* 0x000e640000000800 */
[----:B------:R-:W-:-:S04]  /*102d0*/  UISETP.GT.AND UP0, UPT, UR9, 0x1, UPT ;  /* 0x000000010900788c */ /* 0x000fc8000bf04270 */
[----:B------:R-:W-:Y:S02]  /*102e0*/  USEL UR18, UR18, 0x978, UP0 ;  /* 0x0000097812127887 */ /* 0x000fe40008000000 */
[----:B------:R-:W3:Y:S01]  /*102f0*/  @P0 LDC R5, c[0x0][0xbf0] ;  /* 0x0002fc00ff050b82 */ /* 0x000ee20000000800 */
[----:B------:R-:W-:-:S09]  /*10300*/  USEL UR13, UR8, URZ, UP0 ;  /* 0x0000003f080d7287 */ /* 0x000fd20008000000 */
[----:B------:R-:W-:Y:S01]  /*10310*/  ULDC.64 UR8, c[0x0][UR18+0x218] ;  /* 0x0000860012087abb */ /* 0x000fe20008000a00 */
[----:B------:R-:W-:Y:S01]  /*10320*/  ULDC.64 UR14, c[0x0][UR18+0x220] ;  /* 0x00008800120e7abb */ /* 0x000fe20008000a00 */
[----:B------:R-:W-:Y:S01]  /*10330*/  ULDC.64 UR16, c[0x0][UR18+0x228] ;  /* 0x00008a0012107abb */ /* 0x000fe20008000a00 */
[----:B------:R-:W-:Y:S02]  /*10340*/  UIMAD UR15, UR15, UR7, URZ ;  /* 0x000000070f0f72a4 */ /* 0x000fe4000f8e023f */
[----:B------:R-:W-:Y:S02]  /*10350*/  UIMAD.WIDE.U32 UR22, UR16, UR13, URZ ;  /* 0x0000000d101672a5 */ /* 0x000fe4000f8e003f */
[----:B------:R-:W-:Y:S02]  /*10360*/  UIMAD UR13, UR17, UR13, URZ ;  /* 0x0000000d110d72a4 */ /* 0x000fe4000f8e023f */
[----:B------:R-:W-:Y:S02]  /*10370*/  UIMAD UR15, UR14, UR12, UR15 ;  /* 0x0000000c0e0f72a4 */ /* 0x000fe4000f8e020f */
[----:B------:R-:W-:-:S06]  /*10380*/  UIADD3 UR13, UR23, UR13, URZ ;  /* 0x0000000d170d7290 */ /* 0x000fcc000fffe03f */
[----:B0-----:R-:W-:Y:S01]  /*10390*/  IMAD.U32 R8, RZ, RZ, UR13 ;  /* 0x0000000dff087e24 */ /* 0x001fe2000f8e00ff */
[----:B--2---:R-:W-:Y:S01]  /*103a0*/  R2UR UR19, R4 ;  /* 0x00000000041372ca */ /* 0x004fe200000e0000 */
[----:B-1----:R-:W-:-:S04]  /*103b0*/  @P0 IMAD.HI.U32 R4, R6, R3, RZ ;  /* 0x0000000306040227 */ /* 0x002fc800078e00ff */
[----:B------:R-:W-:Y:S01]  /*103c0*/  IMAD.MOV.U32 R3, RZ, RZ, R6 ;  /* 0x000000ffff037224 */ /* 0x000fe200078e0006 */
[----:B---3--:R-:W-:Y:S01]  /*103d0*/  @P0 SHF.R.U32.HI R3, RZ, R5, R4 ;  /* 0x00000005ff030219 */ /* 0x008fe20000011604 */
[----:B------:R-:W-:Y:S02]  /*103e0*/  IMAD.U32 R4, RZ, RZ, UR22 ;  /* 0x00000016ff047e24 */ /* 0x000fe4000f8e00ff */
[----:B------:R-:W-:Y:S01]  /*103f0*/  IMAD.U32 R5, RZ, RZ, UR23 ;  /* 0x00000017ff057e24 */ /* 0x000fe2000f8e00ff */
[--C-:B------:R-:W-:Y:S01]  /*10400*/  SHF.R.S32.HI R5, RZ, 0x1f, R3.reuse ;  /* 0x0000001fff057819 */ /* 0x100fe20000011403 */
[----:B------:R-:W-:Y:S02]  /*10410*/  IMAD.MOV R9, RZ, RZ, -R3 ;  /* 0x000000ffff097224 */ /* 0x000fe400078e0a03 */
[----:B------:R-:W-:Y:S02]  /*10420*/  UIMAD.WIDE.U32 UR10, UR8, UR19, URZ ;  /* 0x00000013080a72a5 */ /* 0x000fe4000f8e003f */
[----:B------:R-:W-:Y:S01]  /*10430*/  UIMAD UR19, UR9, UR19, URZ ;  /* 0x00000013091372a4 */ /* 0x000fe2000f8e023f */
[----:B------:R-:W-:Y:S01]  /*10440*/  IMAD R9, R11, R9, R6 ;  /* 0x000000090b097224 */ /* 0x000fe200078e0206 */
[----:B------:R-:W-:-:S02]  /*10450*/  UIMAD.WIDE.U32 UR8, UR14, UR7, URZ ;  /* 0x000000070e0872a5 */ /* 0x000fc4000f8e003f */
[----:B------:R-:W-:Y:S02]  /*10460*/  UIADD3 UR19, UR11, UR19, URZ ;  /* 0x000000130b137290 */ /* 0x000fe4000fffe03f */
[----:B------:R-:W-:Y:S02]  /*10470*/  UIADD3 UR10, UP1, UP2, UR8, UR10, UR4 ;  /* 0x0000000a080a7290 */ /* 0x000fe4000fa3e004 */
        /* <DEDUP_REMOVED lines=17> */
.L_x_11483:
[----:B------:R-:W-:Y:S05]  /*10590*/  BSYNC B1 ;  /* 0x0000000000017941 */ /* 0x000fea0003800000 */
.L_x_11482:
[----:B------:R-:W-:-:S13]  /*105a0*/  R2UR UR8, R146 ;  /* 0x00000000920872ca */ /* 0x000fda00000e0000 */
[----:B------:R-:W-:-:S06]  /*105b0*/  UISETP.GT.AND UP0, UPT, UR8, 0x1, UPT ;  /* 0x000000010800788c */ /* 0x000fcc000bf04270 */
[----:B------:R-:W-:-:S13]  /*105c0*/  PLOP3.LUT P0, PT, PT, PT, UP0, 0x80, 0x0 ;  /* 0x000000000000781c */ /* 0x000fda0003f0f008 */
[----:B------:R-:W-:Y:S05]  /*105d0*/  @P0 BRA `(.L_x_11478) ;  /* 0x0000000400740947 */ /* 0x000fea0003800000 */
[----:B-1----:R-:W2:Y:S01]  /*105e0*/  LDL.LU R3, [R1+0x4] ;  /* 0x0000040001037983 */ /* 0x002ea20000300800 */
[----:B------:R-:W1:Y:S01]  /*105f0*/  LDC R13, c[0x0][0xbe8] ;  /* 0x0002fa00ff0d7b82 */ /* 0x000e620000000800 */
[----:B0-----:R-:W-:Y:S01]  /*10600*/  SHF.R.S32.HI R8, RZ, 0x1f, R10 ;  /* 0x0000001fff087819 */ /* 0x001fe2000001140a */
        /* <DEDUP_REMOVED lines=11> */
[----:B------:R-:W-:Y:S01]  /*106c0*/  ULDC.64 UR10, c[0x0][0xae8] ;  /* 0x0002ba00000a7ab9 */ /* 0x000fe20000000a00 */
[----:B-1----:R-:W-:-:S13]  /*106d0*/  ISETP.NE.AND P0, PT, R13, 0x1, PT ;  /* 0x000000010d00780c */ /* 0x002fda0003f05270 */
[----:B------:R-:W0:Y:S08]  /*106e0*/  @P0 LDC R5, c[0x0][0xbec] ;  /* 0x0002fb00ff050b82 */ /* 0x000e300000000800 */
[----:B------:R-:W1:Y:S01]  /*106f0*/  @P0 LDC R9, c[0x0][0xbf0] ;  /* 0x0002fc00ff090b82 */ /* 0x000e620000000800 */
[----:B--2---:R-:W-:Y:S02]  /*10700*/  R2UR UR16, R3 ;  /* 0x00000000031072ca */ /* 0x004fe400000e0000 */
[----:B------:R-:W-:-:S04]  /*10710*/  SHF.R.S32.HI R3, RZ, 0x1f, R10 ;  /* 0x0000001fff037819 */ /* 0x000fc8000001140a */
[----:B------:R-:W-:-:S04]  /*10720*/  LEA.HI R3, R3, R10, RZ, 0x2 ;  /* 0x0000000a03037211 */ /* 0x000fc800078f10ff */
[----:B------:R-:W-:-:S03]  /*10730*/  LOP3.LUT R3, R3, 0xfffffffc, RZ, 0xc0, !PT ;  /* 0xfffffffc03037812 */ /* 0x000fc600078ec0ff */
[----:B------:R-:W-:Y:S02]  /*10740*/  UIMAD.WIDE.U32 UR8, UR16, UR10, UR8 ;  /* 0x0000000a100872a5 */ /* 0x000fe4000f8e0008 */
[----:B------:R-:W-:Y:S02]  /*10750*/  IMAD.IADD R3, R10, 0x1, -R3 ;  /* 0x000000010a037824 */ /* 0x000fe400078e0a03 */
[----:B------:R-:W-:Y:S02]  /*10760*/  UIMAD UR9, UR16, UR11, UR9 ;  /* 0x0000000b100972a4 */ /* 0x000fe4000f8e0209 */
[----:B------:R-:W-:Y:S01]  /*10770*/  IMAD R3, R3, 0x60, R8 ;  /* 0x0000006003037824 */ /* 0x000fe200078e0208 */
[----:B------:R-:W-:Y:S02]  /*10780*/  ULDC.64 UR10, c[0x0][0xaf0] ;  /* 0x0002bc00000a7ab9 */ /* 0x000fe40000000a00 */
[----:B------:R-:W-:Y:S01]  /*10790*/  UIMAD UR12, UR12, UR10, URZ ;  /* 0x0000000a0c0c72a4 */ /* 0x000fe2000f8e023f */
[----:B------:R-:W-:Y:S01]  /*107a0*/  VIADD R6, R3, UR13 ;  /* 0x0000000d03067c36 */ /* 0x000fe20008000000 */
[----:B------:R-:W-:-:S02]  /*107b0*/  UIMAD.WIDE.U32 UR8, UR7, UR10, UR8 ;  /* 0x0000000a070872a5 */ /* 0x000fc4000f8e0008 */
[----:B------:R-:W-:Y:S01]  /*107c0*/  UIMAD UR4, UR7, UR11, UR12 ;  /* 0x0000000b070472a4 */ /* 0x000fe2000f8e020c */
[----:B0-----:R-:W-:Y:S02]  /*107d0*/  @P0 IMAD.HI.U32 R4, R6, R5, RZ ;  /* 0x0000000506040227 */ /* 0x001fe400078e00ff */
[----:B------:R-:W-:Y:S01]  /*107e0*/  ULDC.64 UR10, c[0x0][0xae0] ;  /* 0x0002b800000a7ab9 */ /* 0x000fe20000000a00 */
[----:B------:R-:W-:Y:S01]  /*107f0*/  UIADD3 UR4, UR9, UR4, URZ ;  /* 0x0000000409047290 */ /* 0x000fe2000fffe03f */
[----:B------:R-:W-:Y:S01]  /*10800*/  IMAD.MOV.U32 R3, RZ, RZ, R6 ;  /* 0x000000ffff037224 */ /* 0x000fe200078e0006 */
[----:B-1----:R-:W-:Y:S01]  /*10810*/  @P0 SHF.R.U32.HI R3, RZ, R9, R4 ;  /* 0x00000009ff030219 */ /* 0x002fe20000011604 */
[----:B------:R-:W-:-:S03]  /*10820*/  IMAD.U32 R5, RZ, RZ, UR9 ;  /* 0x00000009ff057e24 */ /* 0x000fc6000f8e00ff */
[--C-:B------:R-:W-:Y:S01]  /*10830*/  SHF.R.S32.HI R4, RZ, 0x1f, R3.reuse ;  /* 0x0000001fff047819 */ /* 0x100fe20000011403 */
[----:B------:R-:W-:Y:S02]  /*10840*/  IMAD.MOV R9, RZ, RZ, -R3 ;  /* 0x000000ffff097224 */ /* 0x000fe400078e0a03 */
[----:B------:R-:W-:Y:S02]  /*10850*/  IMAD.U32 R5, RZ, RZ, UR4 ;  /* 0x00000004ff057e24 */ /* 0x000fe4000f8e00ff */
[----:B------:R-:W-:Y:S02]  /*10860*/  IMAD R9, R13, R9, R6 ;  /* 0x000000090d097224 */ /* 0x000fe400078e0206 */
[----:B------:R-:W-:Y:S02]  /*10870*/  IMAD R6, R4, UR10, RZ ;  /* 0x0000000a04067c24 */ /* 0x000fe4000f8e02ff */
[----:B------:R-:W-:Y:S01]  /*10880*/  IMAD.U32 R4, RZ, RZ, UR8 ;  /* 0x00000008ff047e24 */ /* 0x000fe2000f8e00ff */
[----:B------:R-:W-:Y:S01]  /*10890*/  ULDC.64 UR8, c[0x0][0xad8] ;  /* 0x0002b60000087ab9 */ /* 0x000fe20000000a00 */
[C---:B------:R-:W-:Y:S01]  /*108a0*/  IMAD R11, R3.reuse, UR11, R6 ;  /* 0x0000000b030b7c24 */ /* 0x040fe2000f8e0206 */
[----:B------:R-:W-:Y:S01]  /*108b0*/  SHF.R.S32.HI R6, RZ, 0x1f, R9 ;  /* 0x0000001fff067819 */ /* 0x000fe20000011409 */
[----:B------:R-:W-:-:S04]  /*108c0*/  IMAD.WIDE.U32 R4, R3, UR10, R4 ;  /* 0x0000000a03047c25 */ /* 0x000fc8000f8e0004 */
        /* <DEDUP_REMOVED lines=24> */
[----:B------:R3:W-:Y:S04]  /*10a50*/  @!P2 ST.E.128 desc[UR8][R8.64], RZ ;  /* 0x000000ff0800a985 */ /* 0x0007e8000c101d08 */
[----:B------:R3:W-:Y:S04]  /*10a60*/  @!P3 ST.E.128 desc[UR8][R10.64], RZ ;  /* 0x000000ff0a00b985 */ /* 0x0007e8000c101d08 */
[----:B------:R3:W-:Y:S02]  /*10a70*/  @!P4 ST.E.128 desc[UR8][R14.64], RZ ;  /* 0x000000ff0e00c985 */ /* 0x0007e4000c101d08 */
.L_x_11485:
[----:B------:R-:W-:Y:S05]  /*10a80*/  BSYNC B1 ;  /* 0x0000000000017941 */ /* 0x000fea0003800000 */
.L_x_11484:
        /* <DEDUP_REMOVED lines=11> */
[C---:B------:R-:W-:Y:S02]  /*10b40*/  @!P4 LEA R12, P1, R150.reuse, R4, 0x1 ;  /* 0x00000004960cc211 */ /* 0x040fe400078208ff */
[----:B----4-:R-:W-:Y:S01]  /*10b50*/  @!P2 IMAD.WIDE R8, R145, 0x2, R4 ;  /* 0x000000029108a825 */ /* 0x010fe200078e0204 */
[-C--:B------:R-:W-:Y:S02]  /*10b60*/  @!P3 LEA.HI.X R11, R147, R5.reuse, R18, 0x1, P0 ;  /* 0x00000005930bb211 */ /* 0x080fe400000f0c12 */
[----:B------:R-:W-:Y:S02]  /*10b70*/  @!P4 LEA.HI.X R13, R150, R5, R16, 0x1, P1 ;  /* 0x00000005960dc211 */ /* 0x000fe400008f0c10 */
[----:B------:R2:W-:Y:S04]  /*10b80*/  @!P2 ST.E.128 desc[UR8][R8.64], RZ ;  /* 0x000000ff0800a985 */ /* 0x0005e8000c101d08 */
[----:B------:R2:W-:Y:S04]  /*10b90*/  @!P3 ST.E.128 desc[UR8][R10.64], RZ ;  /* 0x000000ff0a00b985 */ /* 0x0005e8000c101d08 */
[----:B------:R2:W-:Y:S02]  /*10ba0*/  @!P4 ST.E.128 desc[UR8][R12.64], RZ ;  /* 0x000000ff0c00c985 */ /* 0x0005e4000c101d08 */
.L_x_11478:
[----:B------:R-:W-:Y:S05]  /*10bb0*/  BSYNC B0 ;  /* 0x0000000000007941 */ /* 0x000fea0003800000 */
.L_x_11472:
[----:B------:R-:W-:Y:S02]  /*10bc0*/  ULDC UR4, c[0x0][0xc3c] ;  /* 0x00030f0000047ab9 */ /* 0x000fe40000000800 */
[----:B------:R-:W-:-:S13]  /*10bd0*/  ISETP.GE.AND P0, PT, R7, UR4, PT ;  /* 0x0000000407007c0c */ /* 0x000fda000bf06270 */
[----:B------:R-:W-:Y:S05]  /*10be0*/  @!P0 BRA `(.L_x_11486) ;  /* 0xffffff04002c8947 */ /* 0x000fea000383ffff */
[----:B------:R-:W-:Y:S05]  /*10bf0*/  EXIT ;  /* 0x000000000000794d */ /* 0x000fea0003800000 */
.L_x_11435:
        /* <DEDUP_REMOVED lines=16> */
.L_x_11487:
        /* <DEDUP_REMOVED lines=45> */
.L_x_11491:
[----:B------:R-:W0:Y:S01]  /*10fd0*/  LDC R2, c[0x0][0xc3c] ;  /* 0x00030f00ff027b82 */ /* 0x000e220000000800 */
[----:B------:R-:W-:Y:S01]  /*10fe0*/  UIADD3 UR4, UR4, 0x1f, URZ ;  /* 0x0000001f04047890 */ /* 0x000fe2000fffe03f */
[----:B------:R-:W-:Y:S02]  /*10ff0*/  ULDC UR7, c[0x0][0xc3c] ;  /* 0x00030f0000077ab9 */ /* 0x000fe40000000800 */
[----:B------:R-:W-:-:S03]  /*11000*/  IMAD.U32 R27, RZ, RZ, UR7 ;  /* 0x00000007ff1b7e24 */ /* 0x000fc6000f8e00ff */
[----:B0-----:R-:W-:-:S13]  /*11010*/  ISETP.LE.AND P6, PT, R2, UR4, PT ;  /* 0x0000000402007c0c */ /* 0x001fda000bfc3270 */
[----:B------:R-:W-:Y:S05]  /*11020*/  @P6 BRA `(.L_x_11490) ;  /* 0x0000000800b46947 */ /* 0x000fea0003800000 */
[----:B------:R-:W-:Y:S01]  /*11030*/  VIADD R9, R0, UR4 ;  /* 0x0000000400097c36 */ /* 0x000fe20008000000 */
[----:B------:R-:W-:Y:S01]  /*11040*/  ULDC.64 UR8, c[0x0][0x208] ;  /* 0x0000820000087ab9 */ /* 0x000fe20000000a00 */
        /* <DEDUP_REMOVED lines=30> */
.L_x_11489:
        /* <DEDUP_REMOVED lines=13> */
.L_x_11492:
        /* <DEDUP_REMOVED lines=47> */
[----:B------:R-:W-:Y:S01]  /*115f0*/  ISETP.GE.AND P2, PT, R3, RZ, PT ;  /* 0x000000ff0300720c */ /* 0x000fe20003f46270 */
[----:B------:R-:W-:-:S10]  /*11600*/  IMAD.MOV R3, RZ, RZ, -R7 ;  /* 0x000000ffff037224 */ /* 0x000fd400078e0a07 */
        /* <DEDUP_REMOVED lines=13> */
.L_x_11493:
[----:B0-----:R-:W0:Y:S01]  /*116e0*/  LDC.64 R2, c[0x0][0xc90] ;  /* 0x00032400ff027b82 */ /* 0x001e220000000a00 */
[----:B------:R-:W-:Y:S01]  /*116f0*/  ULDC.64 UR6, c[0x0][0x208] ;  /* 0x0000820000067ab9 */ /* 0x000fe20000000a00 */
        /* <DEDUP_REMOVED lines=36> */
[----:B------:R-:W-:-:S03]  /*11940*/  IMAD.MOV R26, RZ, RZ, -R7 ;  /* 0x000000ffff1a7224 */ /* 0x000fc600078e0a07 */
        /* <DEDUP_REMOVED lines=18> */
[----:B------:R-:W-:Y:S02]  /*11a70*/  ISETP.GE.AND P2, PT, R3, RZ, PT ;  /* 0x000000ff0300720c */ /* 0x000fe40003f46270 */
[----:B------:R-:W-:-:S05]  /*11a80*/  IADD3 R3, R6, 0x1000000, R4 ;  /* 0x0100000006037810 */ /* 0x000fca0007ffe004 */
[----:B------:R-:W-:-:S06]  /*11a90*/  @P0 VIADD R2, R2, 0x1 ;  /* 0x0000000102020836 */ /* 0x000fcc0000000000 */
[----:B------:R-:W-:Y:S01]  /*11aa0*/  @!P2 IMAD.MOV R2, RZ, RZ, -R2 ;  /* 0x000000ffff02a224 */ /* 0x000fe200078e0a02 */
[----:B------:R-:W-:-:S05]  /*11ab0*/  @!P1 LOP3.LUT R2, RZ, R7, RZ, 0x33, !PT ;  /* 0x00000007ff029212 */ /* 0x000fca00078e33ff */
[----:B------:R-:W-:-:S07]  /*11ac0*/  IMAD R26, R2, R26, R3 ;  /* 0x0000001a021a7224 */ /* 0x000fce00078e0203 */
.L_x_11494:
[----:B------:R-:W-:-:S05]  /*11ad0*/  LOP3.LUT R2, RZ, R2, RZ, 0x33, !PT ;  /* 0x00000002ff027212 */ /* 0x000fca00078e33ff */
[----:B------:R-:W-:Y:S01]  /*11ae0*/  IMAD.IADD R25, R25, 0x1, R2 ;  /* 0x0000000119197824 */ /* 0x000fe200078e0202 */
[----:B------:R-:W-:Y:S06]  /*11af0*/  BRA `(.L_x_11495) ;  /* 0x00000000000c7947 */ /* 0x000fec0003800000 */
.L_x_11490:
[----:B------:R-:W-:Y:S02]  /*11b00*/  IMAD.MOV.U32 R25, RZ, RZ, RZ ;  /* 0x000000ffff197224 */ /* 0x000fe400078e00ff */
[----:B------:R-:W-:Y:S02]  /*11b10*/  IMAD.U32 R24, RZ, RZ, UR6 ;  /* 0x00000006ff187e24 */ /* 0x000fe4000f8e00ff */
[----:B------:R-:W-:-:S07]  /*11b20*/  IMAD.MOV.U32 R26, RZ, RZ, RZ ;  /* 0x000000ffff1a7224 */ /* 0x000fce00078e00ff */
.L_x_11495:
[----:B------:R-:W-:-:S13]  /*11b30*/  ISETP.NE.AND P0, PT, R0, RZ, PT ;  /* 0x000000ff0000720c */ /* 0x000fda0003f05270 */
[----:B------:R-:W0:Y:S01]  /*11b40*/  @!P0 S2R R3, SR_CgaCtaId ;  /* 0x0000000000038919 */ /* 0x000e220000008800 */
[----:B------:R-:W-:-:S04]  /*11b50*/  @!P0 MOV R0, 0x400 ;  /* 0x0000040000008802 */ /* 0x000fc80000000f00 */
[----:B0-----:R-:W-:-:S05]  /*11b60*/  @!P0 LEA R0, R3, R0, 0x18 ;  /* 0x0000000003008211 */ /* 0x001fca00078ec0ff */
[----:B------:R1:W-:Y:S01]  /*11b70*/  @!P0 STS.128 [R0+0x31cd0], R24 ;  /* 0x031cd01800008388 */ /* 0x0003e20000000c00 */
[----:B------:R-:W-:Y:S06]  /*11b80*/  BAR.ARV 0x5, 0x200 ;  /* 0x0148000000007b1d */ /* 0x000fec0000002000 */
.L_x_11488:
        /* <DEDUP_REMOVED lines=33> */
.L_x_11602:
[----:B0--3--:R-:W0:Y:S01]  /*11da0*/  LDC.64 R2, c[0x0][0xc88] ;  /* 0x00032200ff027b82 */ /* 0x009e220000000a00 */
        /* <DEDUP_REMOVED lines=22> */
[----:B-1----:R1:W5:Y:S01]  /*11f10*/  @P0 LDG.E R0, desc[UR10][R2.64] ;  /* 0x0000000a02000981 */ /* 0x002362000c1e1900 */
        /* <DEDUP_REMOVED lines=33> */
.L_x_11497:
[----:B------:R-:W-:Y:S01]  /*12130*/  ULDC.64 UR4, c[0x0][0xa20] ;  /* 0x0002880000047ab9 */ /* 0x000fe20000000a00 */
[C---:B------:R-:W-:Y:S01]  /*12140*/  LOP3.LUT R6, R26.reuse, 0xff000000, RZ, 0xc0, !PT ;  /* 0xff0000001a067812 */ /* 0x040fe200078ec0ff */
        /* <DEDUP_REMOVED lines=9> */
[----:B------:R-:W-:Y:S01]  /*121e0*/  IADD3 R2, P0, R22, UR4, RZ ;  /* 0x0000000416027c10 */ /* 0x000fe2000ff1e0ff */
[----:B------:R-:W-:-:S03]  /*121f0*/  ULDC.64 UR6, c[0x0][0x208] ;  /* 0x0000820000067ab9 */ /* 0x000fc60000000a00 */
[----:B------:R-:W-:-:S05]  /*12200*/  IADD3.X R3, R23, UR5, RZ, P0, !PT ;  /* 0x0000000517037c10 */ /* 0x000fca00087fe4ff */
[----:B------:R2:W5:Y:S01]  /*12210*/  LDG.E R7, desc[UR6][R2.64] ;  /* 0x0000000602077981 */ /* 0x000562000c1e1900 */
[----:B------:R-:W-:Y:S05]  /*12220*/  BRA `(.L_x_11499) ;  /* 0x0000000000147947 */ /* 0x000fea0003800000 */
.L_x_11498:
[----:B------:R-:W-:Y:S05]  /*12230*/  @!P0 BRA `(.L_x_11499) ;  /* 0x0000000000108947 */ /* 0x000fea0003800000 */
[----:B------:R-:W-:Y:S02]  /*12240*/  ULDC.64 UR4, c[0x0][0x208] ;  /* 0x0000820000047ab9 */ /* 0x000fe40000000a00 */
[----:B------:R-:W2:Y:S04]  /*12250*/  LDG.E R7, desc[UR4][R4.64] ;  /* 0x0000000404077981 */ /* 0x000ea8000c1e1900 */
[----:B------:R-:W2:Y:S02]  /*12260*/  LDG.E R4, desc[UR4][R4.64+0x4] ;  /* 0x0000040404047981 */ /* 0x000ea4000c1e1900 */
[----:B--2---:R-:W-:-:S07]  /*12270*/  IMAD.IADD R7, R4, 0x1, -R7 ;  /* 0x0000000104077824 */ /* 0x004fce00078e0a07 */
.L_x_11499:
[----:B-----5:R-:W-:Y:S01]  /*12280*/  IMAD.IADD R7, R7, 0x1, -R0 ;  /* 0x0000000107077824 */ /* 0x020fe200078e0a00 */
[----:B------:R-:W-:Y:S01]  /*12290*/  LOP3.LUT R9, R6, 0xff, RZ, 0xc0, !PT ;  /* 0x000000ff06097812 */ /* 0x000fe200078ec0ff */
[----:B------:R-:W3:Y:S01]  /*122a0*/  LDC R0, c[0x0][0x448] ;  /* 0x00011200ff007b82 */ /* 0x000ee20000000800 */
[----:B--2---:R-:W-:Y:S01]  /*122b0*/  IMAD R2, R25, 0xc0, RZ ;  /* 0x000000c019027824 */ /* 0x004fe200078e02ff */
[----:B------:R-:W-:Y:S01]  /*122c0*/  BSSY B0, `(.L_x_11500) ;  /* 0x0000036000007945 */ /* 0x000fe20003800000 */
[----:B------:R-:W-:Y:S02]  /*122d0*/  IMAD.MOV.U32 R4, RZ, RZ, RZ ;  /* 0x000000ffff047224 */ /* 0x000fe400078e00ff */
[----:B------:R-:W-:Y:S01]  /*122e0*/  VIADD R2, R2, 0xbf ;  /* 0x000000bf02027836 */ /* 0x000fe20000000000 */
[----:B---3--:R-:W-:-:S13]  /*122f0*/  ISETP.NE.AND P0, PT, R0, 0x1, PT ;  /* 0x000000010000780c */ /* 0x008fda0003f05270 */
[----:B------:R-:W2:Y:S08]  /*12300*/  @P0 LDC R3, c[0x0][0x44c] ;  /* 0x00011300ff030b82 */ /* 0x000eb00000000800 */
[----:B------:R-:W3:Y:S01]  /*12310*/  @P0 LDC R0, c[0x0][0x450] ;  /* 0x00011400ff000b82 */ /* 0x000ee20000000800 */
[----:B--2---:R-:W-:-:S05]  /*12320*/  @P0 IMAD.HI.U32 R3, R2, R3, RZ ;  /* 0x0000000302030227 */ /* 0x004fca00078e00ff */
[----:B---3--:R-:W-:Y:S01]  /*12330*/  @P0 SHF.R.U32.HI R2, RZ, R0, R3 ;  /* 0x00000000ff020219 */ /* 0x008fe20000011603 */
[C---:B------:R-:W-:Y:S01]  /*12340*/  VIADD R0, R7.reuse, 0x8f ;  /* 0x0000008f07007836 */ /* 0x040fe20000000000 */
[----:B------:R-:W-:-:S03]  /*12350*/  IADD3 R7, R7, 0x90, -R8 ;  /* 0x0000009007077810 */ /* 0x000fc60007ffe808 */
[----:B------:R-:W-:-:S04]  /*12360*/  IMAD.HI R0, R0, 0x38e38e39, RZ ;  /* 0x38e38e3900007827 */ /* 0x000fc800078e02ff */
[----:B------:R-:W-:Y:S01]  /*12370*/  IMAD.IADD R2, R7, 0x1, R2 ;  /* 0x0000000107027824 */ /* 0x000fe200078e0202 */
[----:B------:R-:W-:Y:S01]  /*12380*/  SHF.R.U32.HI R3, RZ, 0x1f, R0 ;  /* 0x0000001fff037819 */ /* 0x000fe20000011600 */
[----:B------:R-:W-:Y:S02]  /*12390*/  IMAD.MOV.U32 R7, RZ, RZ, R4 ;  /* 0x000000ffff077224 */ /* 0x000fe400078e0004 */
[----:B------:R-:W-:Y:S01]  /*123a0*/  IMAD.HI R2, R2, 0x38e38e39, RZ ;  /* 0x38e38e3902027827 */ /* 0x000fe200078e02ff */
[----:B------:R-:W-:-:S04]  /*123b0*/  LEA.HI.SX32 R3, R0, R3, 0x1b ;  /* 0x0000000300037211 */ /* 0x000fc800078fdaff */
[----:B------:R-:W-:-:S04]  /*123c0*/  SHF.R.U32.HI R0, RZ, 0x1f, R2 ;  /* 0x0000001fff007819 */ /* 0x000fc80000011602 */
[----:B------:R-:W-:-:S04]  /*123d0*/  LEA.HI.SX32 R0, R2, R0, 0x1b ;  /* 0x0000000002007211 */ /* 0x000fc800078fdaff */
[----:B01----:R-:W-:Y:S02]  /*123e0*/  VIMNMX R8, R3, R0, PT ;  /* 0x0000000003087248 */ /* 0x003fe40003fe0100 */
[----:B------:R-:W-:Y:S02]  /*123f0*/  SHF.R.U32.HI R0, RZ, 0x10, R6 ;  /* 0x00000010ff007819 */ /* 0x000fe40000011606 */
[----:B------:R-:W-:Y:S01]  /*12400*/  ISETP.GE.AND P1, PT, R8, 0x1, PT ;  /* 0x000000010800780c */ /* 0x000fe20003f26270 */
[----:B------:R0:W-:Y:S01]  /*12410*/  STL [R1+0x1c], R8 ;  /* 0x00001c0801007387 */ /* 0x0001e20000100800 */
[----:B------:R-:W-:-:S03]  /*12420*/  ISETP.NE.AND P0, PT, R0, RZ, PT ;  /* 0x000000ff0000720c */ /* 0x000fc60003f05270 */
[----:B------:R0:W-:Y:S04]  /*12430*/  STL [R1+0x20], R4 ;  /* 0x0000200401007387 */ /* 0x0001e80000100800 */
[----:B------:R0:W-:Y:S06]  /*12440*/  STL [R1+0x38], R9 ;  /* 0x0000380901007387 */ /* 0x0001ec0000100800 */
[----:B------:R-:W1:Y:S01]  /*12450*/  @!P0 LDC R0, c[0x0][0x9f0] ;  /* 0x00027c00ff008b82 */ /* 0x000e620000000800 */
        /* <DEDUP_REMOVED lines=28> */
.L_x_11501:
[----:B------:R-:W-:Y:S05]  /*12620*/  BSYNC B0 ;  /* 0x0000000000007941 */ /* 0x000fea0003800000 */
.L_x_11500:
        /* <DEDUP_REMOVED lines=20> */
[----:B0-----:R-:W0:Y:S02]  /*12770*/  S2R R4, SR_LTMASK ;  /* 0x0000000000047919 */ /* 0x001e240000003900 */
[----:B0-----:R-:W-:-:S04]  /*12780*/  LOP3.LUT R4, R4, UR4, RZ, 0xc0, !PT ;  /* 0x0000000404047c12 */ /* 0x001fc8000f8ec0ff */
[----:B--2---:R-:W0:Y:S01]  /*12790*/  POPC R7, R4 ;  /* 0x0000000400077309 */ /* 0x004e220000000000 */
[----:B---3--:R-:W0:Y:S02]  /*127a0*/  SHFL.IDX PT, R0, R3, R0, 0x1f ;  /* 0x00001f0003007589 */ /* 0x008e2400000e0000 */
[----:B0-----:R-:W-:Y:S01]  /*127b0*/  IADD3 R24, R0, UR38, R7 ;  /* 0x0000002600187c10 */ /* 0x001fe2000fffe007 */
[----:B------:R-:W-:Y:S06]  /*127c0*/  BRA `(.L_x_11504) ;  /* 0x0000004000247947 */ /* 0x000fec0003800000 */
.L_x_11503:
        /* <DEDUP_REMOVED lines=12> */
[----:B--2---:R-:W-:-:S02]  /*12890*/  IMAD.U32 R7, RZ, RZ, UR9 ;  /* 0x00000009ff077e24 */ /* 0x004fc4000f8e00ff */
[----:B------:R-:W-:Y:S02]  /*128a0*/  IMAD.U32 R10, RZ, RZ, UR4 ;  /* 0x00000004ff0a7e24 */ /* 0x000fe4000f8e00ff */
[----:B------:R-:W-:Y:S02]  /*128b0*/  IMAD.U32 R11, RZ, RZ, UR5 ;  /* 0x00000005ff0b7e24 */ /* 0x000fe4000f8e00ff */
[----:B------:R-:W-:Y:S02]  /*128c0*/  IMAD.MOV.U32 R8, RZ, RZ, 0x70 ;  /* 0x00000070ff087424 */ /* 0x000fe400078e00ff */
[----:B------:R-:W-:Y:S02]  /*128d0*/  IMAD.MOV.U32 R12, RZ, RZ, 0x1 ;  /* 0x00000001ff0c7424 */ /* 0x000fe400078e00ff */
[----:B------:R-:W-:-:S07]  /*128e0*/  IMAD.MOV.U32 R13, RZ, RZ, RZ ;  /* 0x000000ffff0d7224 */ /* 0x000fce00078e00ff */
[----:B------:R-:W-:-:S07]  /*128f0*/  LEPC R20, `(.L_x_11506) ;  /* 0x000000001014794e */ /* 0x000fce0000000000 */
[----:B0-----:R-:W-:Y:S05]  /*12900*/  CALL.ABS.NOINC R2 ;  /* 0x0000000002007343 */ /* 0x001fea0003c00000 */
.L_x_11506:
[----:B------:R-:W-:Y:S05]  /*12910*/  BSYNC B6 ;  /* 0x0000000000067941 */ /* 0x000fea0003800000 */
.L_x_11505:
        /* <DEDUP_REMOVED lines=9> */
[----:B0-----:R-:W-:Y:S02]  /*129b0*/  IMAD.U32 R4, RZ, RZ, UR6 ;  /* 0x00000006ff047e24 */ /* 0x001fe4000f8e00ff */
[----:B------:R-:W-:Y:S02]  /*129c0*/  IMAD.U32 R5, RZ, RZ, UR7 ;  /* 0x00000007ff057e24 */ /* 0x000fe4000f8e00ff */
[----:B------:R-:W-:Y:S02]  /*129d0*/  IMAD.U32 R6, RZ, RZ, UR8 ;  /* 0x00000008ff067e24 */ /* 0x000fe4000f8e00ff */
[----:B--2---:R-:W-:-:S02]  /*129e0*/  IMAD.U32 R7, RZ, RZ, UR9 ;  /* 0x00000009ff077e24 */ /* 0x004fc4000f8e00ff */
[----:B------:R-:W-:Y:S02]  /*129f0*/  IMAD.U32 R10, RZ, RZ, UR4 ;  /* 0x00000004ff0a7e24 */ /* 0x000fe4000f8e00ff */
[----:B------:R-:W-:Y:S02]  /*12a00*/  IMAD.U32 R11, RZ, RZ, UR5 ;  /* 0x00000005ff0b7e24 */ /* 0x000fe4000f8e00ff */
[----:B------:R-:W-:Y:S02]  /*12a10*/  IMAD.MOV.U32 R8, RZ, RZ, 0x70 ;  /* 0x00000070ff087424 */ /* 0x000fe400078e00ff */
[----:B------:R-:W-:Y:S02]  /*12a20*/  IMAD.MOV.U32 R12, RZ, RZ, 0x1 ;  /* 0x00000001ff0c7424 */ /* 0x000fe400078e00ff */
[----:B-1----:R-:W-:-:S07]  /*12a30*/  IMAD.MOV.U32 R13, RZ, RZ, RZ ;  /* 0x000000ffff0d7224 */ /* 0x002fce00078e00ff */
[----:B------:R-:W-:-:S07]  /*12a40*/  LEPC R20, `(.L_x_11509) ;  /* 0x000000001014794e */ /* 0x000fce0000000000 */
[----:B---3--:R-:W-:Y:S05]  /*12a50*/  CALL.ABS.NOINC R2 ;  /* 0x0000000002007343 */ /* 0x008fea0003c00000 */
.L_x_11509:
        /* <DEDUP_REMOVED lines=16> */
.L_x_11508:
[----:B------:R-:W-:Y:S05]  /*12b60*/  BSYNC B6 ;  /* 0x0000000000067941 */ /* 0x000fea0003800000 */
.L_x_11507:
[----:B------:R-:W-:Y:S01]  /*12b70*/  ULDC.64 UR4, c[0x0][0x9f8] ;  /* 0x00027e0000047ab9 */ /* 0x000fe20000000a00 */
[----:B------:R-:W-:Y:S01]  /*12b80*/  ULDC.64 UR6, c[0x0][0x208] ;  /* 0x0000820000067ab9 */ /* 0x000fe20000000a00 */
[----:B------:R-:W-:Y:S01]  /*12b90*/  ISETP.NE.U32.AND P0, PT, RZ, UR4, PT ;  /* 0x00000004ff007c0c */ /* 0x000fe2000bf05070 */
[----:B------:R-:W3:Y:S01]  /*12ba0*/  LDL R20, [R1+0x24] ;  /* 0x0000240001147983 */ /* 0x000ee20000100800 */
[----:B------:R-:W1:Y:S02]  /*12bb0*/  LDC.64 R2, c[0x0][0x418] ;  /* 0x00010600ff027b82 */ /* 0x000e640000000a00 */
[----:B------:R-:W-:-:S13]  /*12bc0*/  ISETP.NE.AND.EX P0, PT, RZ, UR5, PT, P0 ;  /* 0x00000005ff007c0c */ /* 0x000fda000bf05300 */
[----:B------:R-:W-:-:S04]  /*12bd0*/  @P0 IADD3 R22, P1, R22, UR4, RZ ;  /* 0x0000000416160c10 */ /* 0x000fc8000ff3e0ff */
[----:B------:R-:W-:Y:S01]  /*12be0*/  @P0 IADD3.X R23, R23, UR5, RZ, P1, !PT ;  /* 0x0000000517170c10 */ /* 0x000fe20008ffe4ff */
[----:B------:R-:W-:-:S04]  /*12bf0*/  ULDC.64 UR4, c[0x0][0xa08] ;  /* 0x0002820000047ab9 */ /* 0x000fc80000000a00 */
[----:B------:R3:W2:Y:S01]  /*12c00*/  @P0 LDG.E R26, desc[UR6][R22.64] ;  /* 0x00000006161a0981 */ /* 0x0006a2000c1e1900 */
        /* <DEDUP_REMOVED lines=12> */
.L_x_11618:
        /* <DEDUP_REMOVED lines=8> */
.L_x_11621:
        /* <DEDUP_REMOVED lines=9> */
[----:B0-----:R-:W0:Y:S02]  /*12de0*/  @P0 LDC.64 R4, c[0x0][0x440] ;  /* 0x00011000ff040b82 */ /* 0x001e240000000a00 */
        /* <DEDUP_REMOVED lines=13> */
.L_x_11513:
[----:B--2---:R-:W-:Y:S01]  /*12ec0*/  IMAD R0, R18, 0x8, R17 ;  /* 0x0000000812007824 */ /* 0x004fe200078e0211 */
[----:B---3--:R-:W-:-:S04]  /*12ed0*/  SHF.L.U32 R2, R28, 0x1f, RZ ;  /* 0x0000001f1c027819 */ /* 0x008fc800000006ff */
[----:B------:R-:W2:Y:S02]  /*12ee0*/  SYNCS.PHASECHK.TRANS64.TRYWAIT P0, [R0+URZ+0x31c40], R2 ;  /* 0x031c4002000075a7 */ /* 0x000ea4000800017f */
[----:B--2---:R-:W-:Y:S05]  /*12ef0*/  @!P0 BRA `(.L_x_11514) ;  /* 0x0000005000608947 */ /* 0x004fea0003800000 */
.L_x_11622:
        /* <DEDUP_REMOVED lines=11> */
.L_x_11515:
        /* <DEDUP_REMOVED lines=31> */
.L_x_11511:
[----:B0-----:R-:W3:Y:S04]  /*131a0*/  LDL.LU R4, [R1+0x10] ;  /* 0x0000100001047983 */ /* 0x001ee80000300800 */
        /* <DEDUP_REMOVED lines=38> */
[----:B0-----:R-:W-:Y:S05]  /*13410*/  CALL.ABS.NOINC R2 ;  /* 0x0000000002007343 */ /* 0x001fea0003c00000 */
.L_x_11517:
[----:B------:R-:W-:Y:S05]  /*13420*/  BSYNC B6 ;  /* 0x0000000000067941 */ /* 0x000fea0003800000 */
.L_x_11516:
[----:B------:R-:W2:Y:S01]  /*13430*/  LDL.LU R20, [R1+0x10] ;  /* 0x0000100001147983 */ /* 0x000ea20000300800 */
[----:B------:R-:W3:Y:S01]  /*13440*/  LDC R9, c[0x0][0x448] ;  /* 0x00011200ff097b82 */ /* 0x000ee20000000800 */
[----:B------:R-:W-:Y:S01]  /*13450*/  ULDC.64 UR4, c[0x0][0x2d8] ;  /* 0x0000b60000047ab9 */ /* 0x000fe20000000a00 */
[----:B------:R-:W-:Y:S01]  /*13460*/  ULDC.64 UR6, c[0x0][0x2e0] ;  /* 0x0000b80000067ab9 */ /* 0x000fe20000000a00 */
[----:B0-----:R-:W2:Y:S01]  /*13470*/  LDL.LU.64 R2, [R1+0x30] ;  /* 0x0000300001027983 */ /* 0x001ea20000300a00 */
[----:B------:R-:W-:-:S03]  /*13480*/  ULDC.64 UR8, c[0x0][0x280] ;  /* 0x0000a00000087ab9 */ /* 0x000fc60000000a00 */
[----:B------:R-:W4:Y:S04]  /*13490*/  LDL.LU R21, [R1+0x28] ;  /* 0x0000280001157983 */ /* 0x000f280000300800 */
[----:B------:R-:W4:Y:S01]  /*134a0*/  LDL.LU R4, [R1+0xc] ;  /* 0x00000c0001047983 */ /* 0x000f220000300800 */
[----:B------:R-:W0:Y:S01]  /*134b0*/  S2R R10, SR_TID.X ;  /* 0x00000000000a7919 */ /* 0x000e220000002100 */
[----:B------:R-:W1:Y:S01]  /*134c0*/  S2R R11, SR_TID.X ;  /* 0x00000000000b7919 */ /* 0x000e620000002100 */
[----:B---3--:R-:W-:-:S13]  /*134d0*/  ISETP.NE.AND P1, PT, R9, 0x1, PT ;  /* 0x000000010900780c */ /* 0x008fda0003f25270 */
[----:B------:R-:W3:Y:S08]  /*134e0*/  @P1 LDC R5, c[0x0][0x450] ;  /* 0x00011400ff051b82 */ /* 0x000ef00000000800 */
[----:B------:R-:W3:Y:S01]  /*134f0*/  @P1 LDC R8, c[0x0][0x450] ;  /* 0x00011400ff081b82 */ /* 0x000ee20000000800 */
[----:B--2---:R-:W-:Y:S02]  /*13500*/  IMAD.MOV.U32 R3, RZ, RZ, R20 ;  /* 0x000000ffff037224 */ /* 0x004fe400078e0014 */
[----:B------:R-:W2:Y:S01]  /*13510*/  S2R R20, SR_TID.X ;  /* 0x0000000000147919 */ /* 0x000ea20000002100 */
[----:B------:R-:W-:-:S04]  /*13520*/  IMAD.WIDE.U32 R2, R16, UR4, R2 ;  /* 0x0000000410027c25 */ /* 0x000fc8000f8e0002 */
[----:B------:R-:W-:Y:S01]  /*13530*/  IMAD R3, R16, UR5, R3 ;  /* 0x0000000510037c24 */ /* 0x000fe2000f8e0203 */
[----:B------:R-:W-:Y:S01]  /*13540*/  ULDC.64 UR4, c[0x0][0x2d0] ;  /* 0x0000b40000047ab9 */ /* 0x000fe20000000a00 */
[----:B----4-:R-:W-:Y:S02]  /*13550*/  IMAD R0, R21, UR6, RZ ;  /* 0x0000000615007c24 */ /* 0x010fe4000f8e02ff */
[----:B------:R-:W-:-:S04]  /*13560*/  IMAD.WIDE.U32 R2, R4, UR6, R2 ;  /* 0x0000000604027c25 */ /* 0x000fc8000f8e0002 */
[----:B------:R-:W-:Y:S01]  /*13570*/  IMAD R0, R4, UR7, R0 ;  /* 0x0000000704007c24 */ /* 0x000fe2000f8e0200 */
[----:B------:R-:W-:Y:S01]  /*13580*/  ULDC.64 UR6, c[0x0][0x2c8] ;  /* 0x0000b20000067ab9 */ /* 0x000fe20000000a00 */
[----:B------:R-:W4:Y:S02]  /*13590*/  @P1 LDC R4, c[0x0][0x44c] ;  /* 0x00011300ff041b82 */ /* 0x000f240000000800 */
[----:B------:R-:W-:Y:S01]  /*135a0*/  IMAD.IADD R3, R3, 0x1, R0 ;  /* 0x0000000103037824 */ /* 0x000fe200078e0200 */
[C---:B--2---:R-:W-:Y:S01]  /*135b0*/  LOP3.LUT R21, R20.reuse, 0x7f, RZ, 0xc0, !PT ;  /* 0x0000007f14157812 */ /* 0x044fe200078ec0ff */
[----:B------:R-:W-:-:S03]  /*135c0*/  IMAD.SHL.U32 R20, R20, 0x20, RZ ;  /* 0x0000002014147824 */ /* 0x000fc600078e00ff */
[----:B------:R-:W-:-:S04]  /*135d0*/  SHF.R.U32.HI R21, RZ, 0x2, R21 ;  /* 0x00000002ff157819 */ /* 0x000fc80000011615 */
[----:B------:R-:W-:Y:S01]  /*135e0*/  LOP3.LUT R20, R21, 0x60, R20, 0xf8, !PT ;  /* 0x0000006015147812 */ /* 0x000fe200078ef814 */
[----:B0-----:R-:W-:-:S04]  /*135f0*/  IMAD.SHL.U32 R21, R10, 0x8, RZ ;  /* 0x000000080a157824 */ /* 0x001fc800078e00ff */
[----:B------:R-:W-:Y:S01]  /*13600*/  IMAD R6, R25, 0xc0, R20 ;  /* 0x000000c019067824 */ /* 0x000fe200078e0214 */
[----:B------:R-:W-:Y:S01]  /*13610*/  LOP3.LUT R21, R21, 0x18, RZ, 0xc0, !PT ;  /* 0x0000001815157812 */ /* 0x000fe200078ec0ff */
[----:B-1----:R-:W-:Y:S02]  /*13620*/  IMAD.SHL.U32 R20, R11, 0x8, RZ ;  /* 0x000000080b147824 */ /* 0x002fe400078e00ff */
[----:B----4-:R-:W-:Y:S01]  /*13630*/  @P1 IMAD.HI.U32 R0, R6, R4, RZ ;  /* 0x0000000406001227 */ /* 0x010fe200078e00ff */
[C---:B------:R-:W-:Y:S02]  /*13640*/  LOP3.LUT R10, R21.reuse, 0x40, RZ, 0xfc, !PT ;  /* 0x00000040150a7812 */ /* 0x040fe400078efcff */
[----:B------:R-:W-:Y:S01]  /*13650*/  LOP3.LUT R20, R20, 0x18, RZ, 0xc0, !PT ;  /* 0x0000001814147812 */ /* 0x000fe200078ec0ff */
[----:B------:R-:W-:Y:S01]  /*13660*/  IMAD.MOV.U32 R4, RZ, RZ, R6 ;  /* 0x000000ffff047224 */ /* 0x000fe200078e0006 */
[----:B---3--:R-:W-:Y:S02]  /*13670*/  @P1 SHF.R.U32.HI R4, RZ, R5, R0 ;  /* 0x00000005ff041219 */ /* 0x008fe40000011600 */
        /* <DEDUP_REMOVED lines=105> */
.L_x_11635:
        /* <DEDUP_REMOVED lines=14> */
.L_x_11519:
        /* <DEDUP_REMOVED lines=18> */
.L_x_11636:
[----:B------:R-:W-:Y:S05]  /*13f10*/  BSYNC B0 ;  /* 0x0000000000007941 */ /* 0x000fea0003800000 */
.L_x_11520:
        /* <DEDUP_REMOVED lines=52> */
.L_x_11528:
[----:B------:R-:W-:Y:S01]  /*14260*/  IMAD R3, R6, 0x8, R17 ;  /* 0x0000000806037824 */ /* 0x000fe200078e0211 */
[----:B------:R-:W-:Y:S01]  /*14270*/  SHF.L.U32 R2, R10, 0x1f, RZ ;  /* 0x0000001f0a027819 */ /* 0x000fe200000006ff */
[----:B------:R-:W-:Y:S03]  /*14280*/  BSSY B3, `(.L_x_11529) ;  /* 0x0000003000037945 */ /* 0x000fe60003800000 */
[----:B------:R-:W1:Y:S02]  /*14290*/  SYNCS.PHASECHK.TRANS64.TRYWAIT P0, [R3+URZ+0x31c40], R2 ;  /* 0x031c4002030075a7 */ /* 0x000e64000800017f */
[----:B-1----:R-:W-:Y:S05]  /*142a0*/  @!P0 BRA `(.L_x_11530) ;  /* 0x0000004400c08947 */ /* 0x002fea0003800000 */
.L_x_11637:
[----:B------:R-:W-:Y:S05]  /*142b0*/  BSYNC B3 ;  /* 0x0000000000037941 */ /* 0x000fea0003800000 */
.L_x_11529:
        /* <DEDUP_REMOVED lines=12> */
.L_x_11532:
[----:B------:R-:W-:Y:S05]  /*14380*/  BSYNC B3 ;  /* 0x0000000000037941 */ /* 0x000fea0003800000 */
.L_x_11531:
        /* <DEDUP_REMOVED lines=11> */
.L_x_11533:
        /* <DEDUP_REMOVED lines=16> */
.L_x_11534:
        /* <DEDUP_REMOVED lines=16> */
.L_x_11535:
        /* <DEDUP_REMOVED lines=15> */
.L_x_11638:
[----:B------:R-:W-:Y:S05]  /*14730*/  BSYNC B3 ;  /* 0x0000000000037941 */ /* 0x000fea0003800000 */
.L_x_11536:
        /* <DEDUP_REMOVED lines=12> */
.L_x_11539:
[----:B------:R-:W-:Y:S05]  /*14800*/  BSYNC B3 ;  /* 0x0000000000037941 */ /* 0x000fea0003800000 */
.L_x_11538:
        /* <DEDUP_REMOVED lines=11> */
.L_x_11540:
        /* <DEDUP_REMOVED lines=15> */
.L_x_11541:
        /* <DEDUP_REMOVED lines=15> */
.L_x_11542:
        /* <DEDUP_REMOVED lines=12> */
.L_x_11527:
[----:B------:R-:W-:Y:S05]  /*14b60*/  BSYNC B1 ;  /* 0x0000000000017941 */ /* 0x000fea0003800000 */
.L_x_11526:
[----:B------:R-:W2:Y:S01]  /*14b70*/  LDL.LU R0, [R1+0x24] ;  /* 0x0000240001007983 */ /* 0x000ea20000300800 */
[----:B------:R-:W-:Y:S02]  /*14b80*/  IMAD.MOV.U32 R28, RZ, RZ, R10 ;  /* 0x000000ffff1c7224 */ /* 0x000fe400078e000a */
[----:B------:R-:W-:Y:S02]  /*14b90*/  IMAD.MOV.U32 R18, RZ, RZ, R6 ;  /* 0x000000ffff127224 */ /* 0x000fe400078e0006 */
[----:B--2---:R-:W-:-:S07]  /*14ba0*/  VIADD R0, R0, 0xfffffffd ;  /* 0xfffffffd00007836 */ /* 0x004fce0000000000 */
.L_x_11525:
[----:B------:R-:W-:Y:S05]  /*14bb0*/  BSYNC B2 ;  /* 0x0000000000027941 */ /* 0x000fea0003800000 */
.L_x_11524:
[----:B------:R-:W-:Y:S01]  /*14bc0*/  VIADD R7, R7, 0xfffffffe ;  /* 0xfffffffe07077836 */ /* 0x000fe20000000000 */
[----:B------:R-:W-:-:S04]  /*14bd0*/  LOP3.LUT R2, RZ, R9, RZ, 0x33, !PT ;  /* 0x00000009ff027212 */ /* 0x000fc800078e33ff */
[----:B------:R-:W-:-:S13]  /*14be0*/  ISETP.NE.AND P0, PT, R7, R2, PT ;  /* 0x000000020700720c */ /* 0x000fda0003f05270 */
[----:B------:R-:W-:Y:S05]  /*14bf0*/  @!P0 BRA `(.L_x_11523) ;  /* 0x0000001400988947 */ /* 0x000fea0003800000 */
[----:B------:R-:W-:-:S07]  /*14c00*/  IMAD.MOV.U32 R4, RZ, RZ, R22 ;  /* 0x000000ffff047224 */ /* 0x000fce00078e0016 */
.L_x_11577:
        /* <DEDUP_REMOVED lines=33> */
.L_x_11545:
[----:B------:R-:W-:Y:S01]  /*14e20*/  IMAD R3, R6, 0x8, R17 ;  /* 0x0000000806037824 */ /* 0x000fe200078e0211 */
[----:B------:R-:W-:Y:S01]  /*14e30*/  SHF.L.U32 R2, R7, 0x1f, RZ ;  /* 0x0000001f07027819 */ /* 0x000fe200000006ff */
[----:B------:R-:W-:Y:S03]  /*14e40*/  BSSY B2, `(.L_x_11546) ;  /* 0x0000003000027945 */ /* 0x000fe60003800000 */
[----:B------:R-:W1:Y:S02]  /*14e50*/  SYNCS.PHASECHK.TRANS64.TRYWAIT P0, [R3+URZ+0x31c40], R2 ;  /* 0x031c4002030075a7 */ /* 0x000e64000800017f */
[----:B-1----:R-:W-:Y:S05]  /*14e60*/  @!P0 BRA `(.L_x_11547) ;  /* 0x0000003800f88947 */ /* 0x002fea0003800000 */
.L_x_11639:
[----:B------:R-:W-:Y:S05]  /*14e70*/  BSYNC B2 ;  /* 0x0000000000027941 */ /* 0x000fea0003800000 */
.L_x_11546:
        /* <DEDUP_REMOVED lines=12> */
.L_x_11549:
[----:B------:R-:W-:Y:S05]  /*14f40*/  BSYNC B2 ;  /* 0x0000000000027941 */ /* 0x000fea0003800000 */
.L_x_11548:
        /* <DEDUP_REMOVED lines=11> */
.L_x_11550:
        /* <DEDUP_REMOVED lines=16> */
.L_x_11551:
        /* <DEDUP_REMOVED lines=16> */
.L_x_11552:
        /* <DEDUP_REMOVED lines=15> */
.L_x_11640:
[----:B------:R-:W-:Y:S05]  /*152f0*/  BSYNC B2 ;  /* 0x0000000000027941 */ /* 0x000fea0003800000 */
.L_x_11553:
        /* <DEDUP_REMOVED lines=11> */
.L_x_11556:
[----:B------:R-:W-:Y:S05]  /*153b0*/  BSYNC B2 ;  /* 0x0000000000027941 */ /* 0x000fea0003800000 */
.L_x_11555:
        /* <DEDUP_REMOVED lines=10> */
.L_x_11557:
        /* <DEDUP_REMOVED lines=15> */
.L_x_11558:
        /* <DEDUP_REMOVED lines=15> */
.L_x_11559:
        /* <DEDUP_REMOVED lines=12> */
.L_x_11544:
[----:B------:R-:W-:Y:S05]  /*15700*/  BSYNC B1 ;  /* 0x0000000000017941 */ /* 0x000fea0003800000 */
.L_x_11543:
        /* <DEDUP_REMOVED lines=33> */
.L_x_11562:
[----:B------:R-:W-:Y:S01]  /*15920*/  IMAD R2, R18, 0x8, R17 ;  /* 0x0000000812027824 */ /* 0x000fe200078e0211 */
[----:B------:R-:W-:Y:S01]  /*15930*/  SHF.L.U32 R3, R28, 0x1f, RZ ;  /* 0x0000001f1c037819 */ /* 0x000fe200000006ff */
[----:B------:R-:W-:Y:S03]  /*15940*/  BSSY B2, `(.L_x_11563) ;  /* 0x0000003000027945 */ /* 0x000fe60003800000 */
[----:B------:R-:W1:Y:S02]  /*15950*/  SYNCS.PHASECHK.TRANS64.TRYWAIT P0, [R2+URZ+0x31c40], R3 ;  /* 0x031c4003020075a7 */ /* 0x000e64000800017f */
[----:B-1----:R-:W-:Y:S05]  /*15960*/  @!P0 BRA `(.L_x_11564) ;  /* 0x0000003000608947 */ /* 0x002fea0003800000 */
.L_x_11641:
[----:B------:R-:W-:Y:S05]  /*15970*/  BSYNC B2 ;  /* 0x0000000000027941 */ /* 0x000fea0003800000 */
.L_x_11563:
        /* <DEDUP_REMOVED lines=12> */
.L_x_11566:
[----:B------:R-:W-:Y:S05]  /*15a40*/  BSYNC B2 ;  /* 0x0000000000027941 */ /* 0x000fea0003800000 */
.L_x_11565:
        /* <DEDUP_REMOVED lines=12> */
.L_x_11567:
        /* <DEDUP_REMOVED lines=16> */
.L_x_11568:
        /* <DEDUP_REMOVED lines=16> */
.L_x_11569:
        /* <DEDUP_REMOVED lines=15> */
.L_x_11642:
[----:B------:R-:W-:Y:S05]  /*15e00*/  BSYNC B2 ;  /* 0x0000000000027941 */ /* 0x000fea0003800000 */
.L_x_11570:
        /* <DEDUP_REMOVED lines=11> */
.L_x_11573:
[----:B------:R-:W-:Y:S05]  /*15ec0*/  BSYNC B2 ;  /* 0x0000000000027941 */ /* 0x000fea0003800000 */
.L_x_11572:
        /* <DEDUP_REMOVED lines=10> */
.L_x_11574:
        /* <DEDUP_REMOVED lines=15> */
.L_x_11575:
        /* <DEDUP_REMOVED lines=15> */
.L_x_11576:
        /* <DEDUP_REMOVED lines=12> */
.L_x_11561:
[----:B------:R-:W-:Y:S05]  /*16210*/  BSYNC B1 ;  /* 0x0000000000017941 */ /* 0x000fea0003800000 */
.L_x_11560:
[----:B------:R-:W2:Y:S01]  /*16220*/  LDL R2, [R1+0x4] ;  /* 0x0000040001027983 */ /* 0x000ea20000100800 */
[----:B------:R-:W-:Y:S01]  /*16230*/  VIADD R0, R0, 0xfffffffe ;  /* 0xfffffffe00007836 */ /* 0x000fe20000000000 */
[----:B--2---:R-:W-:-:S13]  /*16240*/  ISETP.GT.AND P0, PT, R9, R2, PT ;  /* 0x000000020900720c */ /* 0x004fda0003f04270 */
[----:B------:R-:W-:Y:S05]  /*16250*/  @P0 BRA `(.L_x_11577) ;  /* 0xffffffe8006c0947 */ /* 0x000fea000383ffff */
.L_x_11523:
[----:B------:R-:W-:Y:S05]  /*16260*/  BSYNC B0 ;  /* 0x0000000000007941 */ /* 0x000fea0003800000 */
.L_x_11522:
        /* <DEDUP_REMOVED lines=18> */
.L_x_11579:
[----:B------:R-:W-:Y:S05]  /*16390*/  BSYNC B0 ;  /* 0x0000000000007941 */ /* 0x000fea0003800000 */
.L_x_11578:
        /* <DEDUP_REMOVED lines=9> */
.L_x_11643:
[----:B------:R-:W-:Y:S05]  /*16430*/  BSYNC B1 ;  /* 0x0000000000017941 */ /* 0x000fea0003800000 */
.L_x_11582:
        /* <DEDUP_REMOVED lines=9> */
.L_x_11585:
[----:B------:R-:W-:Y:S05]  /*164d0*/  BSYNC B1 ;  /* 0x0000000000017941 */ /* 0x000fea0003800000 */
.L_x_11584:
        /* <DEDUP_REMOVED lines=10> */
.L_x_11586:
        /* <DEDUP_REMOVED lines=15> */
.L_x_11587:
        /* <DEDUP_REMOVED lines=15> */
.L_x_11588:
        /* <DEDUP_REMOVED lines=10> */
.L_x_11581:
[----:B------:R-:W-:Y:S05]  /*16800*/  BSYNC B0 ;  /* 0x0000000000007941 */ /* 0x000fea0003800000 */
.L_x_11580:
[----:B------:R-:W-:-:S05]  /*16810*/  VIADD R18, R18, 0x1 ;  /* 0x0000000112127836 */ /* 0x000fca0000000000 */
[----:B------:R-:W-:-:S04]  /*16820*/  ISETP.NE.AND P0, PT, R18, 0x2, PT ;  /* 0x000000021200780c */ /* 0x000fc80003f05270 */
[----:B------:R-:W-:Y:S02]  /*16830*/  SEL R3, RZ, 0x1, P0 ;  /* 0x00000001ff037807 */ /* 0x000fe40000000000 */
[----:B------:R-:W-:Y:S02]  /*16840*/  SEL R18, R18, RZ, P0 ;  /* 0x000000ff12127207 */ /* 0x000fe40000000000 */
[----:B------:R-:W-:-:S07]  /*16850*/  LOP3.LUT R28, R28, R3, RZ, 0x3c, !PT ;  /* 0x000000031c1c7212 */ /* 0x000fce00078e3cff */
.L_x_11504:
[----:B------:R-:W-:Y:S05]  /*16860*/  BSYNC B7 ;  /* 0x0000000000077941 */ /* 0x000fea0003800000 */
.L_x_11502:
        /* <DEDUP_REMOVED lines=11> */
.L_x_11589:
[----:B------:R-:W0:Y:S01]  /*16920*/  S2R R0, SR_TID.X ;  /* 0x0000000000007919 */ /* 0x000e220000002100 */
[----:B------:R-:W-:Y:S01]  /*16930*/  UMOV UR4, 0xffffffff ;  /* 0xffffffff00047882 */ /* 0x000fe20000000000 */
[----:B0-----:R-:W-:-:S04]  /*16940*/  LOP3.LUT R8, R0, 0x1f, RZ, 0xc0, !PT ;  /* 0x0000001f00087812 */ /* 0x001fc800078ec0ff */
[----:B------:R-:W-:Y:S01]  /*16950*/  ISETP.NE.AND P0, PT, R8, 0x1f, PT ;  /* 0x0000001f0800780c */ /* 0x000fe20003f05270 */
[----:B------:R-:W-:-:S12]  /*16960*/  BRA.DIV UR4, `(.L_x_11591) ;  /* 0x00000022049c7947 */ /* 0x000fd8000b800000 */
[----:B------:R-:W-:Y:S01]  /*16970*/  IMAD.IADD R9, R27, 0x1, R8 ;  /* 0x000000011b097824 */ /* 0x000fe200078e0208 */
[----:B------:R-:W-:Y:S01]  /*16980*/  ULDC UR4, c[0x0][0xc3c] ;  /* 0x00030f0000047ab9 */ /* 0x000fe20000000800 */
[----:B------:R-:W-:-:S03]  /*16990*/  ULDC.64 UR6, c[0x0][0x208] ;  /* 0x0000820000067ab9 */ /* 0x000fc60000000a00 */
[----:B------:R-:W-:-:S13]  /*169a0*/  ISETP.GE.OR P1, PT, R9, UR4, !P0 ;  /* 0x0000000409007c0c */ /* 0x000fda000c726670 */
[----:B------:R-:W0:Y:S08]  /*169b0*/  @!P1 LDC.64 R2, c[0x0][0xc80] ;  /* 0x00032000ff029b82 */ /* 0x000e300000000a00 */
[----:B------:R-:W1:Y:S01]  /*169c0*/  @!P1 LDC.64 R4, c[0x0][0xc78] ;  /* 0x00031e00ff049b82 */ /* 0x000e620000000a00 */
[----:B0-----:R-:W-:-:S05]  /*169d0*/  @!P1 IMAD.WIDE R2, R9, 0x4, R2 ;  /* 0x0000000409029825 */ /* 0x001fca00078e0202 */
[----:B--2---:R1:W2:Y:S02]  /*169e0*/  @!P1 LDG.E R7, desc[UR6][R2.64] ;  /* 0x0000000602079981 */ /* 0x0042a4000c1e1900 */
        /* <DEDUP_REMOVED lines=31> */
.L_x_11653:
[----:B------:R-:W-:Y:S02]  /*16be0*/  ULDC UR4, c[0x0][0xc38] ;  /* 0x00030e0000047ab9 */ /* 0x000fe40000000800 */
[----:B------:R-:W-:-:S04]  /*16bf0*/  IMAD.U32 R4, RZ, RZ, UR4 ;  /* 0x00000004ff047e24 */ /* 0x000fc8000f8e00ff */
[----:B-1----:R-:W-:-:S04]  /*16c00*/  IMAD R3, R14, R4, RZ ;  /* 0x000000040e037224 */ /* 0x002fc800078e02ff */
[----:B------:R-:W-:-:S05]  /*16c10*/  IMAD.IADD R6, R6, 0x1, R3 ;  /* 0x0000000106067824 */ /* 0x000fca00078e0203 */
[----:B------:R-:W-:-:S13]  /*16c20*/  ISETP.GT.AND P6, PT, R6, R0, PT ;  /* 0x000000000600720c */ /* 0x000fda0003fc4270 */
[----:B------:R-:W-:Y:S05]  /*16c30*/  @P6 BRA `(.L_x_11592) ;  /* 0x0000000000a86947 */ /* 0x000fea0003800000 */
.L_x_11595:
[----:B0-----:R-:W0:Y:S01]  /*16c40*/  LDC R2, c[0x0][0xc3c] ;  /* 0x00030f00ff027b82 */ /* 0x001e220000000800 */
[----:B------:R-:W-:-:S05]  /*16c50*/  VIADD R27, R27, 0x1f ;  /* 0x0000001f1b1b7836 */ /* 0x000fca0000000000 */
[----:B0-----:R-:W-:-:S13]  /*16c60*/  ISETP.GE.AND P6, PT, R27, R2, PT ;  /* 0x000000021b00720c */ /* 0x001fda0003fc6270 */
[----:B------:R-:W-:Y:S05]  /*16c70*/  @P6 BRA `(.L_x_11593) ;  /* 0x0000000800c46947 */ /* 0x000fea0003800000 */
[----:B------:R-:W0:Y:S01]  /*16c80*/  S2R R3, SR_TID.X ;  /* 0x0000000000037919 */ /* 0x000e220000002100 */
        /* <DEDUP_REMOVED lines=31> */
.L_x_11661:
[----:B------:R-:W-:Y:S02]  /*16e80*/  ULDC UR4, c[0x0][0xc38] ;  /* 0x00030e0000047ab9 */ /* 0x000fe40000000800 */
[----:B------:R-:W-:-:S04]  /*16e90*/  IMAD.U32 R4, RZ, RZ, UR4 ;  /* 0x00000004ff047e24 */ /* 0x000fc8000f8e00ff */
[----:B-1----:R-:W-:-:S04]  /*16ea0*/  IMAD R3, R14, R4, RZ ;  /* 0x000000040e037224 */ /* 0x002fc800078e02ff */
[----:B------:R-:W-:-:S05]  /*16eb0*/  IMAD.IADD R6, R3, 0x1, R6 ;  /* 0x0000000103067824 */ /* 0x000fca00078e0206 */
[----:B------:R-:W-:-:S13]  /*16ec0*/  ISETP.GT.AND P6, PT, R6, R0, PT ;  /* 0x000000000600720c */ /* 0x000fda0003fc4270 */
[----:B------:R-:W-:Y:S05]  /*16ed0*/  @!P6 BRA `(.L_x_11595) ;  /* 0xfffffffc0058e947 */ /* 0x000fea000383ffff */
.L_x_11592:
        /* <DEDUP_REMOVED lines=10> */
.L_x_11666:
[----:B------:R-:W-:-:S13]  /*16f80*/  ISETP.NE.AND P0, PT, R3, RZ, PT ;  /* 0x000000ff0300720c */ /* 0x000fda0003f05270 */
[----:B------:R-:W-:Y:S05]  /*16f90*/  @!P0 BRA `(.L_x_11597) ;  /* 0x0000000000108947 */ /* 0x000fea0003800000 */
[----:B------:R-:W-:Y:S01]  /*16fa0*/  UMOV UR4, 0xffffffff ;  /* 0xffffffff00047882 */ /* 0x000fe20000000000 */
[----:B------:R-:W-:Y:S02]  /*16fb0*/  VIADD R12, R7, 0xffffffff ;  /* 0xffffffff070c7836 */ /* 0x000fe40000000000 */
[----:B------:R-:W-:Y:S05]  /*16fc0*/  BRA.DIV UR4, `(.L_x_11598) ;  /* 0x0000002604587947 */ /* 0x000fea000b800000 */
[----:B------:R4:W0:Y:S02]  /*16fd0*/  SHFL.IDX PT, R24, R2, R12, 0x1f ;  /* 0x00001f0c02187589 */ /* 0x00082400000e0000 */
.L_x_11597:
        /* <DEDUP_REMOVED lines=59> */
.L_x_11599:
[----:B----4-:R-:W0:Y:S01]  /*17390*/  LDC.64 R2, c[0x0][0xc90] ;  /* 0x00032400ff027b82 */ /* 0x010e220000000a00 */
[----:B------:R-:W-:Y:S01]  /*173a0*/  ULDC.64 UR4, c[0x0][0x208] ;  /* 0x0000820000047ab9 */ /* 0x000fe20000000a00 */
[----:B0-----:R-:W-:-:S05]  /*173b0*/  IMAD.WIDE R2, R27, 0x4, R2 ;  /* 0x000000041b027825 */ /* 0x001fca00078e0202 */
[----:B------:R0:W2:Y:S02]  /*173c0*/  LDG.E R6, desc[UR4][R2.64] ;  /* 0x0000000402067981 */ /* 0x0000a4000c1e1900 */
[----:B0-----:R-:W-:Y:S02]  /*173d0*/  IMAD.MOV.U32 R2, RZ, RZ, RZ ;  /* 0x000000ffff027224 */ /* 0x001fe400078e00ff */
[----:B--2---:R-:W-:-:S05]  /*173e0*/  IMAD R5, R25, R6, RZ ;  /* 0x0000000619057224 */ /* 0x004fca00078e02ff */
        /* <DEDUP_REMOVED lines=55> */
.L_x_11600:
[----:B------:R-:W-:-:S05]  /*17760*/  LOP3.LUT R0, RZ, R3, RZ, 0x33, !PT ;  /* 0x00000003ff007212 */ /* 0x000fca00078e33ff */
[----:B------:R-:W-:Y:S01]  /*17770*/  IMAD.IADD R25, R25, 0x1, R0 ;  /* 0x0000000119197824 */ /* 0x000fe200078e0200 */
[----:B------:R-:W-:Y:S06]  /*17780*/  BRA `(.L_x_11601) ;  /* 0x00000000001c7947 */ /* 0x000fec0003800000 */
.L_x_11593:
[----:B------:R-:W-:Y:S01]  /*17790*/  UMOV UR4, URZ ;  /* 0x0000003f00047c82 */ /* 0x000fe20008000000 */
[----:B------:R-:W-:Y:S01]  /*177a0*/  UMOV UR5, URZ ;  /* 0x0000003f00057c82 */ /* 0x000fe20008000000 */
[----:B------:R-:W-:Y:S01]  /*177b0*/  ULDC UR6, c[0x0][0xc3c] ;  /* 0x00030f0000067ab9 */ /* 0x000fe20000000800 */
[----:B------:R-:W-:Y:S02]  /*177c0*/  IMAD.MOV.U32 R24, RZ, RZ, R0 ;  /* 0x000000ffff187224 */ /* 0x000fe400078e0000 */
[----:B------:R-:W-:Y:S02]  /*177d0*/  IMAD.U32 R25, RZ, RZ, UR4 ;  /* 0x00000004ff197e24 */ /* 0x000fe4000f8e00ff */
[----:B------:R-:W-:Y:S02]  /*177e0*/  IMAD.U32 R26, RZ, RZ, UR5 ;  /* 0x00000005ff1a7e24 */ /* 0x000fe4000f8e00ff */
[----:B------:R-:W-:-:S07]  /*177f0*/  IMAD.U32 R27, RZ, RZ, UR6 ;  /* 0x00000006ff1b7e24 */ /* 0x000fce000f8e00ff */
.L_x_11601:
        /* <DEDUP_REMOVED lines=10> */
.L_x_11590:
[----:B------:R-:W-:Y:S02]  /*178a0*/  ULDC UR4, c[0x0][0xc3c] ;  /* 0x00030f0000047ab9 */ /* 0x000fe40000000800 */
[----:B---3--:R-:W-:-:S13]  /*178b0*/  ISETP.GE.AND P0, PT, R27, UR4, PT ;  /* 0x000000041b007c0c */ /* 0x008fda000bf06270 */
[----:B------:R-:W-:Y:S05]  /*178c0*/  @!P0 BRA `(.L_x_11602) ;  /* 0xffffffa400348947 */ /* 0x000fea000383ffff */
[----:B------:R-:W-:Y:S05]  /*178d0*/  BSYNC B8 ;  /* 0x0000000000087941 */ /* 0x000fea0003800000 */
.L_x_11496:
[----:B-1----:R-:W3:Y:S01]  /*178e0*/  LDL.LU R0, [R1+0x2c] ;  /* 0x00002c0001007983 */ /* 0x002ee20000300800 */
[----:B------:R-:W-:Y:S01]  /*178f0*/  BSSY B0, `(.L_x_11603) ;  /* 0x000000b000007945 */ /* 0x000fe20003800000 */
[----:B------:R-:W0:Y:S01]  /*17900*/  S2R R5, SR_CgaCtaId ;  /* 0x0000000000057919 */ /* 0x000e220000008800 */
[----:B---3--:R-:W-:-:S05]  /*17910*/  VIADD R0, R0, 0x1 ;  /* 0x0000000100007836 */ /* 0x008fca0000000000 */
        /* <DEDUP_REMOVED lines=8> */
.L_x_11669:
[----:B------:R-:W-:Y:S05]  /*179a0*/  BSYNC B0 ;  /* 0x0000000000007941 */ /* 0x000fea0003800000 */
.L_x_11603:
[----:B------:R-:W-:-:S03]  /*179b0*/  UMOV UR4, 0xffffffff ;  /* 0xffffffff00047882 */ /* 0x000fc60000000000 */
[----:B------:R-:W-:Y:S05]  /*179c0*/  BRA.DIV UR4, `(.L_x_11605) ;  /* 0x0000001e04147947 */ /* 0x000fea000b800000 */
[----:B0-----:R-:W0:Y:S02]  /*179d0*/  S2R R0, SR_TID.X ;  /* 0x0000000000007919 */ /* 0x001e240000002100 */
[----:B0-----:R-:W-:-:S04]  /*179e0*/  SHF.R.U32.HI R0, RZ, 0x5, R0 ;  /* 0x00000005ff007819 */ /* 0x001fc80000011600 */
[----:B------:R-:W-:-:S05]  /*179f0*/  LOP3.LUT R0, R0, 0x3, RZ, 0xc0, !PT ;  /* 0x0000000300007812 */ /* 0x000fca00078ec0ff */
[----:B------:R0:W1:Y:S02]  /*17a00*/  SHFL.IDX PT, R14, R0, RZ, 0x1f ;  /* 0x00001fff000e7589 */ /* 0x00006400000e0000 */
.L_x_11672:
[----:B-1----:R-:W-:Y:S01]  /*17a10*/  ISETP.NE.AND P0, PT, R14, RZ, PT ;  /* 0x000000ff0e00720c */ /* 0x002fe20003f05270 */
[----:B------:R-:W-:-:S12]  /*17a20*/  BSSY B0, `(.L_x_11606) ;  /* 0x0000026000007945 */ /* 0x000fd80003800000 */
[----:B------:R-:W-:Y:S05]  /*17a30*/  @P0 BRA `(.L_x_11607) ;  /* 0x0000000000900947 */ /* 0x000fea0003800000 */
[----:B------:R-:W-:-:S03]  /*17a40*/  UMOV UR4, 0xffffffff ;  /* 0xffffffff00047882 */ /* 0x000fc60000000000 */
[----:B------:R-:W-:Y:S05]  /*17a50*/  BRA.DIV UR4, `(.L_x_11608) ;  /* 0x0000001e04247947 */ /* 0x000fea000b800000 */
[----:B------:R-:W-:-:S13]  /*17a60*/  ELECT P6, URZ, PT ;  /* 0x00000000003f782f */ /* 0x000fda00038c0000 */
.L_x_11675:
[----:B------:R-:W-:Y:S05]  /*17a70*/  @!P6 BRA `(.L_x_11607) ;  /* 0x000000000080e947 */ /* 0x000fea0003800000 */
[----:B0-----:R-:W3:Y:S02]  /*17a80*/  LDL R0, [R1+0x48] ;  /* 0x0000480001007983 */ /* 0x001ee40000100800 */
[----:B---3--:R-:W-:-:S13]  /*17a90*/  R2UR UR4, R0 ;  /* 0x00000000000472ca */ /* 0x008fda00000e0000 */
[----:B------:R-:W-:-:S06]  /*17aa0*/  ULOP3.LUT UR4, UR4, 0x2, URZ, 0xfc, !UPT ;  /* 0x0000000204047892 */ /* 0x000fcc000f8efc3f */
[----:B------:R-:W-:-:S05]  /*17ab0*/  IMAD.U32 R0, RZ, RZ, UR4 ;  /* 0x00000004ff007e24 */ /* 0x000fca000f8e00ff */
[----:B------:R-:W-:-:S13]  /*17ac0*/  ISETP.NE.AND P2, PT, R0, 0x3, PT ;  /* 0x000000030000780c */ /* 0x000fda0003f45270 */
[----:B------:R-:W-:Y:S05]  /*17ad0*/  @!P2 BRA `(.L_x_11609) ;  /* 0x000000000004a947 */ /* 0x000fea0003800000 */
[----:B------:R-:W-:Y:S01]  /*17ae0*/  BPT.TRAP 0x1 ;  /* 0x000000040000795c */ /* 0x000fe20000300000 */
.L_x_11609:
[----:B------:R-:W-:Y:S01]  /*17af0*/  VIADD R3, R9, 0x31c40 ;  /* 0x00031c4009037836 */ /* 0x000fe20000000000 */
[----:B------:R-:W-:Y:S01]  /*17b00*/  SHF.L.U32 R2, R28, 0x1f, RZ ;  /* 0x0000001f1c027819 */ /* 0x000fe200000006ff */
[C---:B------:R-:W-:Y:S02]  /*17b10*/  VIADD R0, R18.reuse, 0x1 ;  /* 0x0000000112007836 */ /* 0x040fe40000000000 */
[----:B--2---:R-:W-:-:S03]  /*17b20*/  IMAD R7, R18, 0x8, R3 ;  /* 0x0000000812077824 */ /* 0x004fc600078e0203 */
        /* <DEDUP_REMOVED lines=8> */
.L_x_11676:
[----:B------:R-:W1:Y:S02]  /*17bb0*/  SYNCS.PHASECHK.TRANS64.TRYWAIT P0, [R3+URZ], R0 ;  /* 0x00000000030075a7 */ /* 0x000e64000800017f */
[----:B-1----:R-:W-:Y:S05]  /*17bc0*/  @!P0 BRA `(.L_x_11611) ;  /* 0x0000001800fc8947 */ /* 0x002fea0003800000 */
.L_x_11677:
[----:B------:R-:W-:Y:S05]  /*17bd0*/  @!P2 BRA `(.L_x_11612) ;  /* 0x000000000004a947 */ /* 0x000fea0003800000 */
[----:B------:R-:W-:Y:S01]  /*17be0*/  BPT.TRAP 0x1 ;  /* 0x000000040000795c */ /* 0x000fe20000300000 */
.L_x_11612:
[----:B-1----:R-:W-:-:S04]  /*17bf0*/  VIADD R3, R9, 0x31c60 ;  /* 0x00031c6009037836 */ /* 0x002fc80000000000 */
[----:B------:R-:W-:-:S04]  /*17c00*/  IMAD R5, R18, 0x8, R3 ;  /* 0x0000000812057824 */ /* 0x000fc800078e0203 */
[----:B------:R-:W1:Y:S02]  /*17c10*/  SYNCS.PHASECHK.TRANS64.TRYWAIT P0, [R5+URZ], R2 ;  /* 0x00000002050075a7 */ /* 0x000e64000800017f */
[----:B-1----:R-:W-:Y:S05]  /*17c20*/  @!P0 BRA `(.L_x_11613) ;  /* 0x0000001800f88947 */ /* 0x002fea0003800000 */
.L_x_11678:
[----:B------:R-:W-:-:S07]  /*17c30*/  IMAD R3, R4, 0x8, R3 ;  /* 0x0000000804037824 */ /* 0x000fce00078e0203 */
.L_x_11614:
[----:B--2---:R2:W3:Y:S02]  /*17c40*/  SYNCS.PHASECHK.TRANS64.TRYWAIT P0, [R3+URZ], R0 ;  /* 0x00000000030075a7 */ /* 0x0044e4000800017f */
[----:B---3--:R-:W-:Y:S05]  /*17c50*/  @!P0 NANOSLEEP.SYNCS 0x989680 ;  /* 0x009896800000895d */ /* 0x008fea0003900000 */
[----:B------:R-:W3:Y:S02]  /*17c60*/  @!P0 SYNCS.PHASECHK.TRANS64 P0, [R3+URZ], R0 ;  /* 0x00000000030085a7 */ /* 0x000ee4000800007f */
[----:B---3--:R-:W-:Y:S05]  /*17c70*/  @!P0 BRA `(.L_x_11614) ;  /* 0xfffffffc00f08947 */ /* 0x008fea000383ffff */
.L_x_11607:
[----:B------:R-:W-:Y:S05]  /*17c80*/  BSYNC B0 ;  /* 0x0000000000007941 */ /* 0x000fea0003800000 */
.L_x_11606:
[----:B------:R-:W-:Y:S05]  /*17c90*/  EXIT ;  /* 0x000000000000794d */ /* 0x000fea0003800000 */
.L_x_11443:
[----:B0-----:R-:W-:-:S04]  /*17ca0*/  IMAD.U32 R3, RZ, RZ, UR37 ;  /* 0x00000025ff037e24 */ /* 0x001fc8000f8e00ff */
[----:B------:R0:W1:Y:S03]  /*17cb0*/  SYNCS.PHASECHK.TRANS64.TRYWAIT P1, [R3+URZ+0x31c00], R0 ;  /* 0x031c0000030075a7 */ /* 0x000066000802017f */
[----:B-1----:R-:W-:Y:S05]  /*17cc0*/  @!P1 NANOSLEEP.SYNCS 0x989680 ;  /* 0x009896800000995d */ /* 0x002fea0003900000 */
[----:B------:R-:W1:Y:S02]  /*17cd0*/  @!P1 SYNCS.PHASECHK.TRANS64 P1, [R3+URZ+0x31c00], R0 ;  /* 0x031c0000030095a7 */ /* 0x000e64000802007f */
[----:B-1----:R-:W-:Y:S05]  /*17ce0*/  @!P1 BRA `(.L_x_11443) ;  /* 0xfffffffc00ec9947 */ /* 0x002fea000383ffff */
[----:B------:R-:W-:Y:S05]  /*17cf0*/  BRA `(.L_x_11615) ;  /* 0xfffffea000bc7947 */ /* 0x000fea000383ffff */
.L_x_11447:
[----:B-1----:R1:W2:Y:S02]  /*17d00*/  SYNCS.PHASECHK.TRANS64.TRYWAIT P2, [R3+URZ+0x31c30], R0 ;  /* 0x031c3000030075a7 */ /* 0x0022a4000804017f */
[----:B--2---:R-:W-:Y:S05]  /*17d10*/  @!P2 NANOSLEEP.SYNCS 0x989680 ;  /* 0x009896800000a95d */ /* 0x004fea0003900000 */
[----:B------:R-:W2:Y:S02]  /*17d20*/  @!P2 SYNCS.PHASECHK.TRANS64 P2, [R3+URZ+0x31c30], R0 ;  /* 0x031c30000300a5a7 */ /* 0x000ea4000804007f */
[----:B--2---:R-:W-:Y:S05]  /*17d30*/  @!P2 BRA `(.L_x_11447) ;  /* 0xfffffffc00f0a947 */ /* 0x004fea000383ffff */
[----:B------:R-:W-:Y:S05]  /*17d40*/  BRA `(.L_x_11446) ;  /* 0xfffffea000e07947 */ /* 0x000fea000383ffff */
.L_x_11452:
[----:B-1----:R-:W-:-:S04]  /*17d50*/  IMAD.U32 R9, RZ, RZ, UR4 ;  /* 0x00000004ff097e24 */ /* 0x002fc8000f8e00ff */
[----:B------:R1:W2:Y:S03]  /*17d60*/  SYNCS.PHASECHK.TRANS64.TRYWAIT P3, [R9+URZ+0x31c30], R0 ;  /* 0x031c3000090075a7 */ /* 0x0002a6000806017f */
[----:B--2---:R-:W-:Y:S05]  /*17d70*/  @!P3 NANOSLEEP.SYNCS 0x989680 ;  /* 0x009896800000b95d */ /* 0x004fea0003900000 */
[----:B------:R-:W2:Y:S02]  /*17d80*/  @!P3 SYNCS.PHASECHK.TRANS64 P3, [R9+URZ+0x31c30], R0 ;  /* 0x031c30000900b5a7 */ /* 0x000ea4000806007f */
[----:B--2---:R-:W-:Y:S05]  /*17d90*/  @!P3 BRA `(.L_x_11452) ;  /* 0xfffffffc00ecb947 */ /* 0x004fea000383ffff */
[----:B------:R-:W-:Y:S05]  /*17da0*/  BRA `(.L_x_11449) ;  /* 0xfffffedc00507947 */ /* 0x000fea000383ffff */
.L_x_11456:
[----:B-1----:R-:W-:-:S04]  /*17db0*/  IMAD.U32 R8, RZ, RZ, UR4 ;  /* 0x00000004ff087e24 */ /* 0x002fc8000f8e00ff */
[----:B------:R1:W2:Y:S03]  /*17dc0*/  SYNCS.PHASECHK.TRANS64.TRYWAIT P3, [R8+URZ+0x31c50], R0 ;  /* 0x031c5000080075a7 */ /* 0x0002a6000806017f */
[----:B--2---:R-:W-:Y:S05]  /*17dd0*/  @!P3 NANOSLEEP.SYNCS 0x989680 ;  /* 0x009896800000b95d */ /* 0x004fea0003900000 */
[----:B------:R-:W2:Y:S02]  /*17de0*/  @!P3 SYNCS.PHASECHK.TRANS64 P3, [R8+URZ+0x31c50], R0 ;  /* 0x031c50000800b5a7 */ /* 0x000ea4000806007f */
[----:B--2---:R-:W-:Y:S05]  /*17df0*/  @!P3 BRA `(.L_x_11456) ;  /* 0xfffffffc00ecb947 */ /* 0x004fea000383ffff */
[----:B------:R-:W-:Y:S05]  /*17e00*/  BRA `(.L_x_11453) ;  /* 0xfffffef000f07947 */ /* 0x000fea000383ffff */
.L_x_11462:
[----:B-1----:R-:W-:-:S04]  /*17e10*/  IMAD.U32 R7, RZ, RZ, UR4 ;  /* 0x00000004ff077e24 */ /* 0x002fc8000f8e00ff */
[----:B------:R1:W2:Y:S03]  /*17e20*/  SYNCS.PHASECHK.TRANS64.TRYWAIT P2, [R7+URZ+0x31c30], R0 ;  /* 0x031c3000070075a7 */ /* 0x0002a6000804017f */
[----:B--2---:R-:W-:Y:S05]  /*17e30*/  @!P2 NANOSLEEP.SYNCS 0x989680 ;  /* 0x009896800000a95d */ /* 0x004fea0003900000 */
[----:B------:R-:W2:Y:S02]  /*17e40*/  @!P2 SYNCS.PHASECHK.TRANS64 P2, [R7+URZ+0x31c30], R0 ;  /* 0x031c30000700a5a7 */ /* 0x000ea4000804007f */
[----:B--2---:R-:W-:Y:S05]  /*17e50*/  @!P2 BRA `(.L_x_11462) ;  /* 0xfffffffc00eca947 */ /* 0x004fea000383ffff */
[----:B------:R-:W-:Y:S05]  /*17e60*/  BRA `(.L_x_11459) ;  /* 0xffffff1c00fc7947 */ /* 0x000fea000383ffff */
.L_x_11466:
[----:B-1----:R-:W-:-:S04]  /*17e70*/  IMAD.U32 R7, RZ, RZ, UR4 ;  /* 0x00000004ff077e24 */ /* 0x002fc8000f8e00ff */
[----:B------:R1:W2:Y:S03]  /*17e80*/  SYNCS.PHASECHK.TRANS64.TRYWAIT P2, [R7+URZ+0x31c50], R0 ;  /* 0x031c5000070075a7 */ /* 0x0002a6000804017f */
[----:B--2---:R-:W-:Y:S05]  /*17e90*/  @!P2 NANOSLEEP.SYNCS 0x989680 ;  /* 0x009896800000a95d */ /* 0x004fea0003900000 */
[----:B------:R-:W2:Y:S02]  /*17ea0*/  @!P2 SYNCS.PHASECHK.TRANS64 P2, [R7+URZ+0x31c50], R0 ;  /* 0x031c50000700a5a7 */ /* 0x000ea4000804007f */
[----:B--2---:R-:W-:Y:S05]  /*17eb0*/  @!P2 BRA `(.L_x_11466) ;  /* 0xfffffffc00eca947 */ /* 0x004fea000383ffff */
[----:B------:R-:W-:Y:S05]  /*17ec0*/  BRA `(.L_x_11463) ;  /* 0xffffff34009c7947 */ /* 0x000fea000383ffff */
.L_x_11471:
[----:B-1----:R-:W-:-:S04]  /*17ed0*/  IMAD.U32 R6, RZ, RZ, UR6 ;  /* 0x00000006ff067e24 */ /* 0x002fc8000f8e00ff */
[----:B------:R1:W2:Y:S03]  /*17ee0*/  SYNCS.PHASECHK.TRANS64.TRYWAIT P0, [R6+URZ+0x31c50], R5 ;  /* 0x031c5005060075a7 */ /* 0x0002a6000800017f */
[----:B--2---:R-:W-:Y:S05]  /*17ef0*/  @!P0 NANOSLEEP.SYNCS 0x989680 ;  /* 0x009896800000895d */ /* 0x004fea0003900000 */
[----:B------:R-:W2:Y:S02]  /*17f00*/  @!P0 SYNCS.PHASECHK.TRANS64 P0, [R6+URZ+0x31c50], R5 ;  /* 0x031c5005060085a7 */ /* 0x000ea4000800007f */
[----:B--2---:R-:W-:Y:S05]  /*17f10*/  @!P0 BRA `(.L_x_11471) ;  /* 0xfffffffc00ec8947 */ /* 0x004fea000383ffff */
[----:B------:R-:W-:Y:S05]  /*17f20*/  BRA `(.L_x_11470) ;  /* 0xffffff5400847947 */ /* 0x000fea000383ffff */
.L_x_11510:
        /* <DEDUP_REMOVED lines=11> */
.L_x_11617:
[----:B------:R-:W-:Y:S05]  /*17fe0*/  BSYNC B0 ;  /* 0x0000000000007941 */ /* 0x000fea0003800000 */
.L_x_11616:
[----:B------:R-:W-:Y:S05]  /*17ff0*/  BRA `(.L_x_11618) ;  /* 0xffffffac00347947 */ /* 0x000fea000383ffff */
.L_x_11512:
[----:B------:R-:W-:Y:S01]  /*18000*/  BSSY B0, `(.L_x_11619) ;  /* 0x0000006000007945 */ /* 0x000fe20003800000 */
[----:B------:R-:W-:-:S07]  /*18010*/  IMAD.MOV.U32 R15, RZ, RZ, -0x1 ;  /* 0xffffffffff0f7424 */ /* 0x000fce00078e00ff */
[----:B012---:R-:W-:Y:S05]  /*18020*/  WARPSYNC.COLLECTIVE R15, `(.L_x_11620) ;  /* 0x000000000f0c7348 */ /* 0x007fea0003c00000 */
[----:B------:R-:W-:Y:S02]  /*18030*/  ELECT P6, UR62, PT ;  /* 0x00000000003e782f */ /* 0x000fe400038c0000 */
[----:B------:R-:W-:Y:S01]  /*18040*/  MOV R14, UR62 ;  /* 0x0000003e000e7c02 */ /* 0x000fe20008000f00 */
[----:B012---:R-:W-:Y:S10]  /*18050*/  ENDCOLLECTIVE ;  /* 0x000000000000791b */ /* 0x007ff40003800000 */
.L_x_11620:
[----:B------:R-:W-:Y:S05]  /*18060*/  BSYNC B0 ;  /* 0x0000000000007941 */ /* 0x000fea0003800000 */
.L_x_11619:
[----:B------:R-:W-:Y:S05]  /*18070*/  BRA `(.L_x_11621) ;  /* 0xffffffac00347947 */ /* 0x000fea000383ffff */
.L_x_11514:
[----:B--2---:R2:W3:Y:S02]  /*18080*/  SYNCS.PHASECHK.TRANS64.TRYWAIT P0, [R0+URZ+0x31c40], R2 ;  /* 0x031c4002000075a7 */ /* 0x0044e4000800017f */
[----:B---3--:R-:W-:Y:S05]  /*18090*/  @!P0 NANOSLEEP.SYNCS 0x989680 ;  /* 0x009896800000895d */ /* 0x008fea0003900000 */
[----:B------:R-:W3:Y:S02]  /*180a0*/  @!P0 SYNCS.PHASECHK.TRANS64 P0, [R0+URZ+0x31c40], R2 ;  /* 0x031c4002000085a7 */ /* 0x000ee4000800007f */
[----:B---3--:R-:W-:Y:S05]  /*180b0*/  @!P0 BRA `(.L_x_11514) ;  /* 0xfffffffc00f08947 */ /* 0x008fea000383ffff */
[----:B------:R-:W-:Y:S05]  /*180c0*/  BRA `(.L_x_11622) ;  /* 0xffffffac008c7947 */ /* 0x000fea000383ffff */
.L_x_11518:
        /* <DEDUP_REMOVED lines=12> */
.L_x_11623:
[----:B------:R-:W-:Y:S02]  /*18190*/  IMAD.MOV.U32 R13, RZ, RZ, R0 ;  /* 0x000000ffff0d7224 */ /* 0x000fe400078e0000 */
[----:B------:R-:W-:-:S07]  /*181a0*/  IMAD.MOV.U32 R2, RZ, RZ, R14 ;  /* 0x000000ffff027224 */ /* 0x000fce00078e000e */
[----:B------:R-:W-:Y:S05]  /*181b0*/  WARPSYNC.COLLECTIVE R15, `(.L_x_11624) ;  /* 0x000000000f087348 */ /* 0x000fea0003c00000 */
[----:B------:R0:W1:Y:S02]  /*181c0*/  SHFL.IDX P6, R14, R13, R12, R11 ;  /* 0x0000000c0d0e7389 */ /* 0x00006400000c000b */
[----:B01----:R-:W-:Y:S01]  /*181d0*/  ENDCOLLECTIVE ;  /* 0x000000000000791b */ /* 0x003fe20003800000 */
.L_x_11624:
        /* <DEDUP_REMOVED lines=19> */
.L_x_11625:
[----:B------:R-:W-:Y:S02]  /*18310*/  IMAD.MOV.U32 R13, RZ, RZ, R0 ;  /* 0x000000ffff0d7224 */ /* 0x000fe400078e0000 */
[----:B------:R-:W-:-:S07]  /*18320*/  IMAD.MOV.U32 R2, RZ, RZ, R14 ;  /* 0x000000ffff027224 */ /* 0x000fce00078e000e */
[----:B------:R-:W-:Y:S05]  /*18330*/  WARPSYNC.COLLECTIVE R15, `(.L_x_11626) ;  /* 0x000000000f087348 */ /* 0x000fea0003c00000 */
[----:B------:R0:W1:Y:S02]  /*18340*/  SHFL.IDX P6, R14, R13, R12, R11 ;  /* 0x0000000c0d0e7389 */ /* 0x00006400000c000b */
[----:B01----:R-:W-:Y:S01]  /*18350*/  ENDCOLLECTIVE ;  /* 0x000000000000791b */ /* 0x003fe20003800000 */
.L_x_11626:
        /* <DEDUP_REMOVED lines=18> */
.L_x_11627:
[----:B------:R-:W-:-:S05]  /*18480*/  VIADD R2, R25, 0x40 ;  /* 0x0000004019027836 */ /* 0x000fca0000000000 */
[----:B------:R-:W-:Y:S01]  /*18490*/  ISETP.GE.AND P3, PT, R2, R5, PT ;  /* 0x000000050200720c */ /* 0x000fe20003f66270 */
[----:B------:R-:W-:Y:S02]  /*184a0*/  IMAD.MOV.U32 R13, RZ, RZ, R0 ;  /* 0x000000ffff0d7224 */ /* 0x000fe400078e0000 */
[----:B------:R-:W-:-:S10]  /*184b0*/  IMAD.MOV.U32 R2, RZ, RZ, R14 ;  /* 0x000000ffff027224 */ /* 0x000fd400078e000e */
[----:B------:R-:W-:Y:S05]  /*184c0*/  WARPSYNC.COLLECTIVE R15, `(.L_x_11628) ;  /* 0x000000000f087348 */ /* 0x000fea0003c00000 */
[----:B------:R0:W1:Y:S02]  /*184d0*/  SHFL.IDX P6, R14, R13, R12, R11 ;  /* 0x0000000c0d0e7389 */ /* 0x00006400000c000b */
[----:B01----:R-:W-:Y:S01]  /*184e0*/  ENDCOLLECTIVE ;  /* 0x000000000000791b */ /* 0x003fe20003800000 */
.L_x_11628:
        /* <DEDUP_REMOVED lines=18> */
.L_x_11629:
[----:B------:R-:W-:Y:S02]  /*18610*/  IMAD.MOV.U32 R13, RZ, RZ, R0 ;  /* 0x000000ffff0d7224 */ /* 0x000fe400078e0000 */
[----:B------:R-:W-:-:S05]  /*18620*/  VIADD R0, R25, 0x60 ;  /* 0x0000006019007836 */ /* 0x000fca0000000000 */
[----:B------:R-:W-:Y:S01]  /*18630*/  ISETP.GE.AND P3, PT, R0, R5, PT ;  /* 0x000000050000720c */ /* 0x000fe20003f66270 */
[----:B------:R-:W-:-:S12]  /*18640*/  IMAD.MOV.U32 R4, RZ, RZ, R14 ;  /* 0x000000ffff047224 */ /* 0x000fd800078e000e */
[----:B------:R-:W-:Y:S05]  /*18650*/  WARPSYNC.COLLECTIVE R15, `(.L_x_11630) ;  /* 0x000000000f087348 */ /* 0x000fea0003c00000 */
[----:B------:R0:W1:Y:S02]  /*18660*/  SHFL.IDX P6, R14, R13, R12, R11 ;  /* 0x0000000c0d0e7389 */ /* 0x00006400000c000b */
[----:B01----:R-:W-:Y:S01]  /*18670*/  ENDCOLLECTIVE ;  /* 0x000000000000791b */ /* 0x003fe20003800000 */
.L_x_11630:
        /* <DEDUP_REMOVED lines=15> */
.L_x_11631:
[----:B------:R-:W-:-:S05]  /*18770*/  VIADD R2, R25, 0x80 ;  /* 0x0000008019027836 */ /* 0x000fca0000000000 */
[----:B------:R-:W-:Y:S01]  /*18780*/  ISETP.GE.AND P3, PT, R2, R5, PT ;  /* 0x000000050200720c */ /* 0x000fe20003f66270 */
[----:B------:R-:W-:Y:S02]  /*18790*/  IMAD.MOV.U32 R13, RZ, RZ, R7 ;  /* 0x000000ffff0d7224 */ /* 0x000fe400078e0007 */
[----:B------:R-:W-:-:S10]  /*187a0*/  IMAD.MOV.U32 R0, RZ, RZ, R14 ;  /* 0x000000ffff007224 */ /* 0x000fd400078e000e */
[----:B------:R-:W-:Y:S05]  /*187b0*/  WARPSYNC.COLLECTIVE R15, `(.L_x_11632) ;  /* 0x000000000f087348 */ /* 0x000fea0003c00000 */
[----:B------:R0:W1:Y:S02]  /*187c0*/  SHFL.IDX P6, R14, R13, R12, R11 ;  /* 0x0000000c0d0e7389 */ /* 0x00006400000c000b */
[----:B01----:R-:W-:Y:S01]  /*187d0*/  ENDCOLLECTIVE ;  /* 0x000000000000791b */ /* 0x003fe20003800000 */
.L_x_11632:
        /* <DEDUP_REMOVED lines=17> */
.L_x_11633:
[----:B------:R-:W-:Y:S02]  /*188f0*/  IMAD.MOV.U32 R13, RZ, RZ, R7 ;  /* 0x000000ffff0d7224 */ /* 0x000fe400078e0007 */
[----:B------:R-:W-:-:S07]  /*18900*/  IMAD.MOV.U32 R6, RZ, RZ, R14 ;  /* 0x000000ffff067224 */ /* 0x000fce00078e000e */
[----:B------:R-:W-:Y:S05]  /*18910*/  WARPSYNC.COLLECTIVE R15, `(.L_x_11634) ;  /* 0x000000000f087348 */ /* 0x000fea0003c00000 */
[----:B------:R0:W1:Y:S02]  /*18920*/  SHFL.IDX P6, R14, R13, R12, R11 ;  /* 0x0000000c0d0e7389 */ /* 0x00006400000c000b */
[----:B01----:R-:W-:Y:S01]  /*18930*/  ENDCOLLECTIVE ;  /* 0x000000000000791b */ /* 0x003fe20003800000 */
.L_x_11634:
[----:B------:R-:W-:Y:S01]  /*18940*/  IMAD.MOV.U32 R2, RZ, RZ, R14 ;  /* 0x000000ffff027224 */ /* 0x000fe200078e000e */
[----:B------:R-:W-:Y:S06]  /*18950*/  BRA `(.L_x_11635) ;  /* 0xffffffb000ec7947 */ /* 0x000fec000383ffff */
.L_x_11521:
[----:B-1----:R1:W2:Y:S02]  /*18960*/  SYNCS.PHASECHK.TRANS64.TRYWAIT P0, [R17+URZ+0x31c20], R0 ;  /* 0x031c2000110075a7 */ /* 0x0022a4000800017f */
[----:B--2---:R-:W-:Y:S05]  /*18970*/  @!P0 NANOSLEEP.SYNCS 0x989680 ;  /* 0x009896800000895d */ /* 0x004fea0003900000 */
[----:B------:R-:W2:Y:S02]  /*18980*/  @!P0 SYNCS.PHASECHK.TRANS64 P0, [R17+URZ+0x31c20], R0 ;  /* 0x031c2000110085a7 */ /* 0x000ea4000800007f */
[----:B--2---:R-:W-:Y:S05]  /*18990*/  @!P0 BRA `(.L_x_11521) ;  /* 0xfffffffc00f08947 */ /* 0x004fea000383ffff */
[----:B------:R-:W-:Y:S05]  /*189a0*/  BRA `(.L_x_11636) ;  /* 0xffffffb400587947 */ /* 0x000fea000383ffff */
.L_x_11530:
[----:B-1----:R1:W2:Y:S02]  /*189b0*/  SYNCS.PHASECHK.TRANS64.TRYWAIT P0, [R3+URZ+0x31c40], R2 ;  /* 0x031c4002030075a7 */ /* 0x0022a4000800017f */
[----:B--2---:R-:W-:Y:S05]  /*189c0*/  @!P0 NANOSLEEP.SYNCS 0x989680 ;  /* 0x009896800000895d */ /* 0x004fea0003900000 */
[----:B------:R-:W2:Y:S02]  /*189d0*/  @!P0 SYNCS.PHASECHK.TRANS64 P0, [R3+URZ+0x31c40], R2 ;  /* 0x031c4002030085a7 */ /* 0x000ea4000800007f */
[----:B--2---:R-:W-:Y:S05]  /*189e0*/  @!P0 BRA `(.L_x_11530) ;  /* 0xfffffffc00f08947 */ /* 0x004fea000383ffff */
[----:B------:R-:W-:Y:S05]  /*189f0*/  BRA `(.L_x_11637) ;  /* 0xffffffb8002c7947 */ /* 0x000fea000383ffff */
.L_x_11537:
[----:B0-----:R0:W1:Y:S02]  /*18a00*/  SYNCS.PHASECHK.TRANS64.TRYWAIT P0, [R3+URZ+0x60], R2 ;  /* 0x00006002030075a7 */ /* 0x001064000800017f */
[----:B-1----:R-:W-:Y:S05]  /*18a10*/  @!P0 NANOSLEEP.SYNCS 0x989680 ;  /* 0x009896800000895d */ /* 0x002fea0003900000 */
[----:B------:R-:W1:Y:S02]  /*18a20*/  @!P0 SYNCS.PHASECHK.TRANS64 P0, [R3+URZ+0x60], R2 ;  /* 0x00006002030085a7 */ /* 0x000e64000800007f */
[----:B-1----:R-:W-:Y:S05]  /*18a30*/  @!P0 BRA `(.L_x_11537) ;  /* 0xfffffffc00f08947 */ /* 0x002fea000383ffff */
[----:B------:R-:W-:Y:S05]  /*18a40*/  BRA `(.L_x_11638) ;  /* 0xffffffbc00387947 */ /* 0x000fea000383ffff */
.L_x_11547:
[----:B-1----:R1:W2:Y:S02]  /*18a50*/  SYNCS.PHASECHK.TRANS64.TRYWAIT P0, [R3+URZ+0x31c40], R2 ;  /* 0x031c4002030075a7 */ /* 0x0022a4000800017f */
[----:B--2---:R-:W-:Y:S05]  /*18a60*/  @!P0 NANOSLEEP.SYNCS 0x989680 ;  /* 0x009896800000895d */ /* 0x004fea0003900000 */
[----:B------:R-:W2:Y:S02]  /*18a70*/  @!P0 SYNCS.PHASECHK.TRANS64 P0, [R3+URZ+0x31c40], R2 ;  /* 0x031c4002030085a7 */ /* 0x000ea4000800007f */
[----:B--2---:R-:W-:Y:S05]  /*18a80*/  @!P0 BRA `(.L_x_11547) ;  /* 0xfffffffc00f08947 */ /* 0x004fea000383ffff */
[----:B------:R-:W-:Y:S05]  /*18a90*/  BRA `(.L_x_11639) ;  /* 0xffffffc000f47947 */ /* 0x000fea000383ffff */
.L_x_11554:
[----:B0-----:R0:W1:Y:S02]  /*18aa0*/  SYNCS.PHASECHK.TRANS64.TRYWAIT P0, [R12+URZ+0x60], R28 ;  /* 0x0000601c0c0075a7 */ /* 0x001064000800017f */
[----:B-1----:R-:W-:Y:S05]  /*18ab0*/  @!P0 NANOSLEEP.SYNCS 0x989680 ;  /* 0x009896800000895d */ /* 0x002fea0003900000 */
[----:B------:R-:W1:Y:S02]  /*18ac0*/  @!P0 SYNCS.PHASECHK.TRANS64 P0, [R12+URZ+0x60], R28 ;  /* 0x0000601c0c0085a7 */ /* 0x000e64000800007f */
[----:B-1----:R-:W-:Y:S05]  /*18ad0*/  @!P0 BRA `(.L_x_11554) ;  /* 0xfffffffc00f08947 */ /* 0x002fea000383ffff */
[----:B------:R-:W-:Y:S05]  /*18ae0*/  BRA `(.L_x_11640) ;  /* 0xffffffc800007947 */ /* 0x000fea000383ffff */
.L_x_11564:
[----:B-1----:R1:W2:Y:S02]  /*18af0*/  SYNCS.PHASECHK.TRANS64.TRYWAIT P0, [R2+URZ+0x31c40], R3 ;  /* 0x031c4003020075a7 */ /* 0x0022a4000800017f */
[----:B--2---:R-:W-:Y:S05]  /*18b00*/  @!P0 NANOSLEEP.SYNCS 0x989680 ;  /* 0x009896800000895d */ /* 0x004fea0003900000 */
[----:B------:R-:W2:Y:S02]  /*18b10*/  @!P0 SYNCS.PHASECHK.TRANS64 P0, [R2+URZ+0x31c40], R3 ;  /* 0x031c4003020085a7 */ /* 0x000ea4000800007f */
[----:B--2---:R-:W-:Y:S05]  /*18b20*/  @!P0 BRA `(.L_x_11564) ;  /* 0xfffffffc00f08947 */ /* 0x004fea000383ffff */
[----:B------:R-:W-:Y:S05]  /*18b30*/  BRA `(.L_x_11641) ;  /* 0xffffffcc008c7947 */ /* 0x000fea000383ffff */
.L_x_11571:
[----:B0-----:R0:W1:Y:S02]  /*18b40*/  SYNCS.PHASECHK.TRANS64.TRYWAIT P0, [R7+URZ+0x60], R2 ;  /* 0x00006002070075a7 */ /* 0x001064000800017f */
[----:B-1----:R-:W-:Y:S05]  /*18b50*/  @!P0 NANOSLEEP.SYNCS 0x989680 ;  /* 0x009896800000895d */ /* 0x002fea0003900000 */
[----:B------:R-:W1:Y:S02]  /*18b60*/  @!P0 SYNCS.PHASECHK.TRANS64 P0, [R7+URZ+0x60], R2 ;  /* 0x00006002070085a7 */ /* 0x000e64000800007f */
[----:B-1----:R-:W-:Y:S05]  /*18b70*/  @!P0 BRA `(.L_x_11571) ;  /* 0xfffffffc00f08947 */ /* 0x002fea000383ffff */
[----:B------:R-:W-:Y:S05]  /*18b80*/  BRA `(.L_x_11642) ;  /* 0xffffffd0009c7947 */ /* 0x000fea000383ffff */
.L_x_11583:
[----:B-1----:R1:W2:Y:S02]  /*18b90*/  SYNCS.PHASECHK.TRANS64.TRYWAIT P0, [R3+URZ+0x31c60], R0 ;  /* 0x031c6000030075a7 */ /* 0x0022a4000800017f */
[----:B--2---:R-:W-:Y:S05]  /*18ba0*/  @!P0 NANOSLEEP.SYNCS 0x989680 ;  /* 0x009896800000895d */ /* 0x004fea0003900000 */
[----:B------:R-:W2:Y:S02]  /*18bb0*/  @!P0 SYNCS.PHASECHK.TRANS64 P0, [R3+URZ+0x31c60], R0 ;  /* 0x031c6000030085a7 */ /* 0x000ea4000800007f */
[----:B--2---:R-:W-:Y:S05]  /*18bc0*/  @!P0 BRA `(.L_x_11583) ;  /* 0xfffffffc00f08947 */ /* 0x004fea000383ffff */
[----:B------:R-:W-:Y:S05]  /*18bd0*/  BRA `(.L_x_11643) ;  /* 0xffffffd800147947 */ /* 0x000fea000383ffff */
.L_x_11591:
        /* <DEDUP_REMOVED lines=8> */
.L_x_11645:
[----:B------:R-:W-:Y:S05]  /*18c60*/  BSYNC B0 ;  /* 0x0000000000007941 */ /* 0x000fea0003800000 */
.L_x_11644:
        /* <DEDUP_REMOVED lines=9> */
.L_x_11646:
[----:B------:R-:W-:Y:S01]  /*18d00*/  ULDC UR4, c[0x0][0xc3c] ;  /* 0x00030f0000047ab9 */ /* 0x000fe20000000800 */
[----:B------:R-:W-:Y:S01]  /*18d10*/  ULDC.64 UR6, c[0x0][0x208] ;  /* 0x0000820000067ab9 */ /* 0x000fe20000000a00 */
        /* <DEDUP_REMOVED lines=22> */
.L_x_11647:
[----:B------:R-:W-:Y:S01]  /*18e80*/  IMAD.MOV.U32 R12, RZ, RZ, 0x2 ;  /* 0x00000002ff0c7424 */ /* 0x000fe200078e00ff */
[----:B------:R-:W-:-:S05]  /*18e90*/  SEL R4, R14, RZ, P1 ;  /* 0x000000ff0e047207 */ /* 0x000fca0000800000 */
[----:B------:R-:W-:-:S04]  /*18ea0*/  IMAD.IADD R4, R13, 0x1, R4 ;  /* 0x000000010d047824 */ /* 0x000fc800078e0204 */
[----:B------:R-:W-:-:S07]  /*18eb0*/  IMAD.MOV.U32 R13, RZ, RZ, R4 ;  /* 0x000000ffff0d7224 */ /* 0x000fce00078e0004 */
[----:B------:R-:W-:Y:S05]  /*18ec0*/  WARPSYNC.COLLECTIVE R15, `(.L_x_11648) ;  /* 0x000000000f087348 */ /* 0x000fea0003c00000 */
[----:B------:R0:W1:Y:S02]  /*18ed0*/  SHFL.UP P6, R14, R13, R12, R11 ;  /* 0x0400000c0d0e7389 */ /* 0x00006400000c000b */
[----:B01----:R-:W-:Y:S01]  /*18ee0*/  ENDCOLLECTIVE ;  /* 0x000000000000791b */ /* 0x003fe20003800000 */
.L_x_11648:
[----:B------:R-:W-:Y:S01]  /*18ef0*/  IMAD.MOV.U32 R12, RZ, RZ, 0x4 ;  /* 0x00000004ff0c7424 */ /* 0x000fe200078e00ff */
[----:B------:R-:W-:-:S05]  /*18f00*/  SEL R3, R14, RZ, P2 ;  /* 0x000000ff0e037207 */ /* 0x000fca0001000000 */
[----:B------:R-:W-:-:S04]  /*18f10*/  IMAD.IADD R2, R4, 0x1, R3 ;  /* 0x0000000104027824 */ /* 0x000fc800078e0203 */
[----:B------:R-:W-:-:S07]  /*18f20*/  IMAD.MOV.U32 R13, RZ, RZ, R2 ;  /* 0x000000ffff0d7224 */ /* 0x000fce00078e0002 */
[----:B------:R-:W-:Y:S05]  /*18f30*/  WARPSYNC.COLLECTIVE R15, `(.L_x_11649) ;  /* 0x000000000f087348 */ /* 0x000fea0003c00000 */
[----:B------:R0:W1:Y:S02]  /*18f40*/  SHFL.UP P6, R14, R13, R12, R11 ;  /* 0x0400000c0d0e7389 */ /* 0x00006400000c000b */
[----:B01----:R-:W-:Y:S01]  /*18f50*/  ENDCOLLECTIVE ;  /* 0x000000000000791b */ /* 0x003fe20003800000 */
.L_x_11649:
[----:B------:R-:W-:Y:S01]  /*18f60*/  IMAD.MOV.U32 R12, RZ, RZ, 0x8 ;  /* 0x00000008ff0c7424 */ /* 0x000fe200078e00ff */
[----:B------:R-:W-:-:S05]  /*18f70*/  SEL R3, R14, RZ, P3 ;  /* 0x000000ff0e037207 */ /* 0x000fca0001800000 */
[----:B------:R-:W-:-:S04]  /*18f80*/  IMAD.IADD R3, R2, 0x1, R3 ;  /* 0x0000000102037824 */ /* 0x000fc800078e0203 */
[----:B------:R-:W-:-:S07]  /*18f90*/  IMAD.MOV.U32 R13, RZ, RZ, R3 ;  /* 0x000000ffff0d7224 */ /* 0x000fce00078e0003 */
[----:B------:R-:W-:Y:S05]  /*18fa0*/  WARPSYNC.COLLECTIVE R15, `(.L_x_11650) ;  /* 0x000000000f087348 */ /* 0x000fea0003c00000 */
[----:B------:R0:W1:Y:S02]  /*18fb0*/  SHFL.UP P6, R14, R13, R12, R11 ;  /* 0x0400000c0d0e7389 */ /* 0x00006400000c000b */
[----:B01----:R-:W-:Y:S01]  /*18fc0*/  ENDCOLLECTIVE ;  /* 0x000000000000791b */ /* 0x003fe20003800000 */
.L_x_11650:
[----:B------:R-:W-:Y:S01]  /*18fd0*/  IMAD.MOV.U32 R12, RZ, RZ, 0x10 ;  /* 0x00000010ff0c7424 */ /* 0x000fe200078e00ff */
[----:B------:R-:W-:-:S05]  /*18fe0*/  SEL R4, R14, RZ, P4 ;  /* 0x000000ff0e047207 */ /* 0x000fca0002000000 */
[----:B------:R-:W-:-:S04]  /*18ff0*/  IMAD.IADD R4, R3, 0x1, R4 ;  /* 0x0000000103047824 */ /* 0x000fc800078e0204 */
[----:B------:R-:W-:-:S07]  /*19000*/  IMAD.MOV.U32 R13, RZ, RZ, R4 ;  /* 0x000000ffff0d7224 */ /* 0x000fce00078e0004 */
[----:B------:R-:W-:Y:S05]  /*19010*/  WARPSYNC.COLLECTIVE R15, `(.L_x_11651) ;  /* 0x000000000f087348 */ /* 0x000fea0003c00000 */
[----:B------:R0:W1:Y:S02]  /*19020*/  SHFL.UP P6, R14, R13, R12, R11 ;  /* 0x0400000c0d0e7389 */ /* 0x00006400000c000b */
[----:B01----:R-:W-:Y:S01]  /*19030*/  ENDCOLLECTIVE ;  /* 0x000000000000791b */ /* 0x003fe20003800000 */
.L_x_11651:
        /* <DEDUP_REMOVED lines=8> */
.L_x_11652:
[----:B------:R-:W-:Y:S05]  /*190c0*/  BRA `(.L_x_11653) ;  /* 0xffffffd800c47947 */ /* 0x000fea000383ffff */
.L_x_11594:
[----:B------:R-:W-:Y:S01]  /*190d0*/  BSSY B0, `(.L_x_11654) ;  /* 0x0000007000007945 */ /* 0x000fe20003800000 */
[----:B------:R-:W-:Y:S02]  /*190e0*/  IMAD.MOV.U32 R12, RZ, RZ, 0x1 ;  /* 0x00000001ff0c7424 */ /* 0x000fe400078e00ff */
[----:B------:R-:W-:Y:S02]  /*190f0*/  IMAD.MOV.U32 R11, RZ, RZ, RZ ;  /* 0x000000ffff0b7224 */ /* 0x000fe400078e00ff */
[----:B------:R-:W-:-:S07]  /*19100*/  IMAD.MOV.U32 R15, RZ, RZ, -0x1 ;  /* 0xffffffffff0f7424 */ /* 0x000fce00078e00ff */
[----:B------:R-:W-:Y:S05]  /*19110*/  WARPSYNC.COLLECTIVE R15, `(.L_x_11655) ;  /* 0x000000000f087348 */ /* 0x000fea0003c00000 */
[----:B------:R0:W1:Y:S02]  /*19120*/  SHFL.UP P6, R14, R13, R12, R11 ;  /* 0x0400000c0d0e7389 */ /* 0x00006400000c000b */
[----:B01----:R-:W-:Y:S01]  /*19130*/  ENDCOLLECTIVE ;  /* 0x000000000000791b */ /* 0x003fe20003800000 */
.L_x_11655:
[----:B------:R-:W-:Y:S05]  /*19140*/  BSYNC B0 ;  /* 0x0000000000007941 */ /* 0x000fea0003800000 */
.L_x_11654:
        /* <DEDUP_REMOVED lines=8> */
.L_x_11656:
[----:B------:R-:W-:Y:S01]  /*191d0*/  IMAD.MOV.U32 R12, RZ, RZ, 0x4 ;  /* 0x00000004ff0c7424 */ /* 0x000fe200078e00ff */
[----:B------:R-:W-:-:S05]  /*191e0*/  SEL R2, R14, RZ, P2 ;  /* 0x000000ff0e027207 */ /* 0x000fca0001000000 */
[----:B------:R-:W-:-:S04]  /*191f0*/  IMAD.IADD R2, R13, 0x1, R2 ;  /* 0x000000010d027824 */ /* 0x000fc800078e0202 */
[----:B------:R-:W-:-:S07]  /*19200*/  IMAD.MOV.U32 R13, RZ, RZ, R2 ;  /* 0x000000ffff0d7224 */ /* 0x000fce00078e0002 */
[----:B------:R-:W-:Y:S05]  /*19210*/  WARPSYNC.COLLECTIVE R15, `(.L_x_11657) ;  /* 0x000000000f087348 */ /* 0x000fea0003c00000 */
[----:B------:R0:W1:Y:S02]  /*19220*/  SHFL.UP P6, R14, R13, R12, R11 ;  /* 0x0400000c0d0e7389 */ /* 0x00006400000c000b */
[----:B01----:R-:W-:Y:S01]  /*19230*/  ENDCOLLECTIVE ;  /* 0x000000000000791b */ /* 0x003fe20003800000 */
.L_x_11657:
[----:B------:R-:W-:Y:S01]  /*19240*/  IMAD.MOV.U32 R12, RZ, RZ, 0x8 ;  /* 0x00000008ff0c7424 */ /* 0x000fe200078e00ff */
[----:B------:R-:W-:-:S05]  /*19250*/  SEL R3, R14, RZ, P3 ;  /* 0x000000ff0e037207 */ /* 0x000fca0001800000 */
[----:B------:R-:W-:-:S04]  /*19260*/  IMAD.IADD R3, R2, 0x1, R3 ;  /* 0x0000000102037824 */ /* 0x000fc800078e0203 */
[----:B------:R-:W-:-:S07]  /*19270*/  IMAD.MOV.U32 R13, RZ, RZ, R3 ;  /* 0x000000ffff0d7224 */ /* 0x000fce00078e0003 */
[----:B------:R-:W-:Y:S05]  /*19280*/  WARPSYNC.COLLECTIVE R15, `(.L_x_11658) ;  /* 0x000000000f087348 */ /* 0x000fea0003c00000 */
[----:B------:R0:W1:Y:S02]  /*19290*/  SHFL.UP P6, R14, R13, R12, R11 ;  /* 0x0400000c0d0e7389 */ /* 0x00006400000c000b */
[----:B01----:R-:W-:Y:S01]  /*192a0*/  ENDCOLLECTIVE ;  /* 0x000000000000791b */ /* 0x003fe20003800000 */
.L_x_11658:
[----:B------:R-:W-:Y:S01]  /*192b0*/  IMAD.MOV.U32 R12, RZ, RZ, 0x10 ;  /* 0x00000010ff0c7424 */ /* 0x000fe200078e00ff */
[----:B------:R-:W-:-:S05]  /*192c0*/  SEL R4, R14, RZ, P4 ;  /* 0x000000ff0e047207 */ /* 0x000fca0002000000 */
[----:B------:R-:W-:-:S04]  /*192d0*/  IMAD.IADD R4, R3, 0x1, R4 ;  /* 0x0000000103047824 */ /* 0x000fc800078e0204 */
[----:B------:R-:W-:-:S07]  /*192e0*/  IMAD.MOV.U32 R13, RZ, RZ, R4 ;  /* 0x000000ffff0d7224 */ /* 0x000fce00078e0004 */
[----:B------:R-:W-:Y:S05]  /*192f0*/  WARPSYNC.COLLECTIVE R15, `(.L_x_11659) ;  /* 0x000000000f087348 */ /* 0x000fea0003c00000 */
[----:B------:R0:W1:Y:S02]  /*19300*/  SHFL.UP P6, R14, R13, R12, R11 ;  /* 0x0400000c0d0e7389 */ /* 0x00006400000c000b */
[----:B01----:R-:W-:Y:S01]  /*19310*/  ENDCOLLECTIVE ;  /* 0x000000000000791b */ /* 0x003fe20003800000 */
.L_x_11659:
        /* <DEDUP_REMOVED lines=8> */
.L_x_11660:
[----:B------:R-:W-:Y:S05]  /*193a0*/  BRA `(.L_x_11661) ;  /* 0xffffffd800b47947 */ /* 0x000fea000383ffff */
.L_x_11596:
[----:B------:R-:W-:Y:S01]  /*193b0*/  BSSY B0, `(.L_x_11662) ;  /* 0x0000006000007945 */ /* 0x000fe20003800000 */
[----:B------:R-:W-:Y:S01]  /*193c0*/  PLOP3.LUT P6, PT, P6, PT, PT, 0x8, 0x0 ;  /* 0x000000000000781c */ /* 0x000fe200037ce170 */
[----:B------:R-:W-:-:S12]  /*193d0*/  IMAD.MOV.U32 R15, RZ, RZ, -0x1 ;  /* 0xffffffffff0f7424 */ /* 0x000fd800078e00ff */
[----:B0-----:R-:W-:Y:S05]  /*193e0*/  WARPSYNC.COLLECTIVE R15, `(.L_x_11663) ;  /* 0x000000000f087348 */ /* 0x001fea0003c00000 */
[----:B------:R-:W-:Y:S01]  /*193f0*/  VOTE.ANY R14, PT, P6 ;  /* 0x00000000000e7806 */ /* 0x000fe200030e0100 */
[----:B0-----:R-:W-:Y:S06]  /*19400*/  ENDCOLLECTIVE ;  /* 0x000000000000791b */ /* 0x001fec0003800000 */
.L_x_11663:
[----:B------:R-:W-:Y:S05]  /*19410*/  BSYNC B0 ;  /* 0x0000000000007941 */ /* 0x000fea0003800000 */
.L_x_11662:
        /* <DEDUP_REMOVED lines=10> */
.L_x_11664:
[----:B------:R-:W-:Y:S02]  /*194c0*/  IMAD.MOV.U32 R13, RZ, RZ, R5 ;  /* 0x000000ffff0d7224 */ /* 0x000fe400078e0005 */
[----:B------:R-:W-:-:S07]  /*194d0*/  IMAD.MOV.U32 R25, RZ, RZ, R14 ;  /* 0x000000ffff197224 */ /* 0x000fce00078e000e */
[----:B------:R-:W-:Y:S05]  /*194e0*/  WARPSYNC.COLLECTIVE R15, `(.L_x_11665) ;  /* 0x000000000f087348 */ /* 0x000fea0003c00000 */
[----:B------:R0:W1:Y:S02]  /*194f0*/  SHFL.IDX P6, R14, R13, R12, R11 ;  /* 0x0000000c0d0e7389 */ /* 0x00006400000c000b */
[----:B01----:R-:W-:Y:S01]  /*19500*/  ENDCOLLECTIVE ;  /* 0x000000000000791b */ /* 0x003fe20003800000 */
.L_x_11665:
[----:B------:R-:W-:Y:S01]  /*19510*/  IMAD.MOV.U32 R5, RZ, RZ, R14 ;  /* 0x000000ffff057224 */ /* 0x000fe200078e000e */
[----:B------:R-:W-:Y:S06]  /*19520*/  BRA `(.L_x_11666) ;  /* 0xffffffd800947947 */ /* 0x000fec000383ffff */
.L_x_11598:
[----:B------:R-:W-:Y:S01]  /*19530*/  BSSY B0, `(.L_x_11667) ;  /* 0x0000007000007945 */ /* 0x000fe20003800000 */
[----:B------:R-:W-:Y:S02]  /*19540*/  IMAD.MOV.U32 R13, RZ, RZ, R2 ;  /* 0x000000ffff0d7224 */ /* 0x000fe400078e0002 */
[----:B------:R-:W-:Y:S02]  /*19550*/  IMAD.MOV.U32 R11, RZ, RZ, 0x1f ;  /* 0x0000001fff0b7424 */ /* 0x000fe400078e00ff */
[----:B------:R-:W-:-:S07]  /*19560*/  IMAD.MOV.U32 R15, RZ, RZ, -0x1 ;  /* 0xffffffffff0f7424 */ /* 0x000fce00078e00ff */
[----:B0123--:R-:W-:Y:S05]  /*19570*/  WARPSYNC.COLLECTIVE R15, `(.L_x_11668) ;  /* 0x000000000f087348 */ /* 0x00ffea0003c00000 */
[----:B------:R4:W0:Y:S02]  /*19580*/  SHFL.IDX P6, R14, R13, R12, R11 ;  /* 0x0000000c0d0e7389 */ /* 0x00082400000c000b */
[----:B01234-:R-:W-:Y:S01]  /*19590*/  ENDCOLLECTIVE ;  /* 0x000000000000791b */ /* 0x01ffe20003800000 */
.L_x_11668:
[----:B------:R-:W-:Y:S05]  /*195a0*/  BSYNC B0 ;  /* 0x0000000000007941 */ /* 0x000fea0003800000 */
.L_x_11667:
[----:B------:R-:W-:Y:S01]  /*195b0*/  IMAD.MOV.U32 R24, RZ, RZ, R14 ;  /* 0x000000ffff187224 */ /* 0x000fe200078e000e */
[----:B------:R-:W-:Y:S06]  /*195c0*/  BRA `(.L_x_11597) ;  /* 0xffffffd800847947 */ /* 0x000fec000383ffff */
.L_x_11604:
[----:B0-----:R0:W1:Y:S02]  /*195d0*/  SYNCS.PHASECHK.TRANS64.TRYWAIT P0, [R9+URZ+0x31c20], R0 ;  /* 0x031c2000090075a7 */ /* 0x001064000800017f */
[----:B-1----:R-:W-:Y:S05]  /*195e0*/  @!P0 NANOSLEEP.SYNCS 0x989680 ;  /* 0x009896800000895d */ /* 0x002fea0003900000 */
[----:B------:R-:W1:Y:S02]  /*195f0*/  @!P0 SYNCS.PHASECHK.TRANS64 P0, [R9+URZ+0x31c20], R0 ;  /* 0x031c2000090085a7 */ /* 0x000e64000800007f */
[----:B-1----:R-:W-:Y:S05]  /*19600*/  @!P0 BRA `(.L_x_11604) ;  /* 0xfffffffc00f08947 */ /* 0x002fea000383ffff */
[----:B------:R-:W-:Y:S05]  /*19610*/  BRA `(.L_x_11669) ;  /* 0xffffffe000e07947 */ /* 0x000fea000383ffff */
.L_x_11605:
        /* <DEDUP_REMOVED lines=11> */
.L_x_11671:
[----:B------:R-:W-:Y:S05]  /*196d0*/  BSYNC B0 ;  /* 0x0000000000007941 */ /* 0x000fea0003800000 */
.L_x_11670:
[----:B------:R-:W-:Y:S05]  /*196e0*/  BRA `(.L_x_11672) ;  /* 0xffffffe000c87947 */ /* 0x000fea000383ffff */
.L_x_11608:
[----:B------:R-:W-:Y:S01]  /*196f0*/  BSSY B1, `(.L_x_11673) ;  /* 0x0000006000017945 */ /* 0x000fe20003800000 */
[----:B------:R-:W-:-:S07]  /*19700*/  IMAD.MOV.U32 R15, RZ, RZ, -0x1 ;  /* 0xffffffffff0f7424 */ /* 0x000fce00078e00ff */
[----:B0-2---:R-:W-:Y:S05]  /*19710*/  WARPSYNC.COLLECTIVE R15, `(.L_x_11674) ;  /* 0x000000000f0c7348 */ /* 0x005fea0003c00000 */
[----:B------:R-:W-:Y:S02]  /*19720*/  ELECT P6, UR62, PT ;  /* 0x00000000003e782f */ /* 0x000fe400038c0000 */
[----:B------:R-:W-:Y:S01]  /*19730*/  MOV R14, UR62 ;  /* 0x0000003e000e7c02 */ /* 0x000fe20008000f00 */
[----:B0-2---:R-:W-:Y:S10]  /*19740*/  ENDCOLLECTIVE ;  /* 0x000000000000791b */ /* 0x005ff40003800000 */
.L_x_11674:
[----:B------:R-:W-:Y:S05]  /*19750*/  BSYNC B1 ;  /* 0x0000000000017941 */ /* 0x000fea0003800000 */
.L_x_11673:
[----:B------:R-:W-:Y:S05]  /*19760*/  BRA `(.L_x_11675) ;  /* 0xffffffe000c07947 */ /* 0x000fea000383ffff */
.L_x_11610:
[----:B0-----:R0:W1:Y:S02]  /*19770*/  SYNCS.PHASECHK.TRANS64.TRYWAIT P0, [R7+URZ], R2 ;  /* 0x00000002070075a7 */ /* 0x001064000800017f */
[----:B-1----:R-:W-:Y:S05]  /*19780*/  @!P0 NANOSLEEP.SYNCS 0x989680 ;  /* 0x009896800000895d */ /* 0x002fea0003900000 */
[----:B------:R-:W1:Y:S02]  /*19790*/  @!P0 SYNCS.PHASECHK.TRANS64 P0, [R7+URZ], R2 ;  /* 0x00000002070085a7 */ /* 0x000e64000800007f */
[----:B-1----:R-:W-:Y:S05]  /*197a0*/  @!P0 BRA `(.L_x_11610) ;  /* 0xfffffffc00f08947 */ /* 0x002fea000383ffff */
[----:B------:R-:W-:Y:S05]  /*197b0*/  BRA `(.L_x_11676) ;  /* 0xffffffe000fc7947 */ /* 0x000fea000383ffff */
.L_x_11611:
[----:B-1----:R1:W2:Y:S02]  /*197c0*/  SYNCS.PHASECHK.TRANS64.TRYWAIT P0, [R3+URZ], R0 ;  /* 0x00000000030075a7 */ /* 0x0022a4000800017f */
[----:B--2---:R-:W-:Y:S05]  /*197d0*/  @!P0 NANOSLEEP.SYNCS 0x989680 ;  /* 0x009896800000895d */ /* 0x004fea0003900000 */
[----:B------:R-:W2:Y:S02]  /*197e0*/  @!P0 SYNCS.PHASECHK.TRANS64 P0, [R3+URZ], R0 ;  /* 0x00000000030085a7 */ /* 0x000ea4000800007f */
[----:B--2---:R-:W-:Y:S05]  /*197f0*/  @!P0 BRA `(.L_x_11611) ;  /* 0xfffffffc00f08947 */ /* 0x004fea000383ffff */
[----:B------:R-:W-:Y:S05]  /*19800*/  BRA `(.L_x_11677) ;  /* 0xffffffe000f07947 */ /* 0x000fea000383ffff */
.L_x_11613:
[----:B-1----:R1:W2:Y:S02]  /*19810*/  SYNCS.PHASECHK.TRANS64.TRYWAIT P0, [R5+URZ], R2 ;  /* 0x00000002050075a7 */ /* 0x0022a4000800017f */
[----:B--2---:R-:W-:Y:S05]  /*19820*/  @!P0 NANOSLEEP.SYNCS 0x989680 ;  /* 0x009896800000895d */ /* 0x004fea0003900000 */
[----:B------:R-:W2:Y:S02]  /*19830*/  @!P0 SYNCS.PHASECHK.TRANS64 P0, [R5+URZ], R2 ;  /* 0x00000002050085a7 */ /* 0x000ea4000800007f */
[----:B--2---:R-:W-:Y:S05]  /*19840*/  @!P0 BRA `(.L_x_11613) ;  /* 0xfffffffc00f08947 */ /* 0x004fea000383ffff */
[----:B------:R-:W-:Y:S05]  /*19850*/  BRA `(.L_x_11678) ;  /* 0xffffffe000f47947 */ /* 0x000fea000383ffff */
.L_x_11679:
        /* <DEDUP_REMOVED lines=10> */
.L_x_14873:


//--------------------- .text._ZN7cutlass13device_kernelIN5flash11enable_sm90INS1_16FlashAttnFwdSm90INS1_25CollectiveMainloopFwdSm90ILi2EN4cute5tupleIJNS5_1CILi1EEES8_S8_EEENS6_IJNS7_ILi192EEENS7_ILi144EEENS7_ILi96EEEEEELi96ENS_6half_tEfNS_4arch4Sm90ELb1ELb0ELb0ELb1ELb0ELb1ELb0ELb0ELb1ELb1ELb1ELb0EEENS1_21CollectiveEpilogueFwdINS6_IJSA_SC_SB_EEES9_SE_SG_Li384ELb1ELb1ELb1ELb0EEENS1_36VarlenDynamicPersistentTileSchedulerILi192ELi144ELi384ELi128ELb1ELb1ELb1ELb1ELb1ELb1EEEEEEEEEvNT_6ParamsE --------------------------
	.section	.text._ZN7cutlass13device_kernelIN5flash11enable_sm90INS1_16FlashAttnFwdSm90INS1_25CollectiveMainloopFwdSm90ILi2EN4cute5tupleIJNS5_1CILi1EEES8_S8_EEENS6_IJNS7_ILi192EEENS7_ILi144EEENS7_ILi96EEEEEELi96ENS_6half_tEfNS_4arch4Sm90ELb1ELb0ELb0ELb1ELb0ELb1ELb0ELb0ELb1ELb1ELb1ELb0EEENS1_21CollectiveEpilogueFwdINS6_IJSA_SC_SB_EEES9_SE_SG_Li384ELb1ELb1ELb1ELb0EEENS1_36VarlenDynamicPersistentTileSchedulerILi192ELi144ELi384ELi128ELb1ELb1ELb1ELb1ELb1ELb1EEEEEEEEEvNT_6ParamsE,"ax",@progbits
	.align	128
.text._ZN7cutlass13device_kernelIN5flash11enable_sm90INS1_16FlashAttnFwdSm90INS1_25CollectiveMainloopFwdSm90ILi2EN4cute5tupleIJNS5_1CILi1EEES8_S8_EEENS6_IJNS7_ILi192EEENS7_ILi144EEENS7_ILi96EEEEEELi96ENS_6half_tEfNS_4arch4Sm90ELb1ELb0ELb0ELb1ELb0ELb1ELb0ELb0ELb1ELb1ELb1ELb0EEENS1_21CollectiveEpilogueFwdINS6_IJSA_SC_SB_EEES9_SE_SG_Li384ELb1ELb1ELb1ELb0EEENS1_36VarlenDynamicPersistentTileSchedulerILi192ELi144ELi384ELi128ELb1ELb1ELb1ELb1ELb1ELb1EEEEEEEEEvNT_6ParamsE:
        .type           _ZN7cutlass13device_kernelIN5flash11enable_sm90INS1_16FlashAttnFwdSm90INS1_25CollectiveMainloopFwdSm90ILi2EN4cute5tupleIJNS5_1CILi1EEES8_S8_EEENS6_IJNS7_ILi192EEENS7_ILi144EEENS7_ILi96EEEEEELi96ENS_6half_tEfNS_4arch4Sm90ELb1ELb0ELb0ELb1ELb0ELb1ELb0ELb0ELb1ELb1ELb1ELb0EEENS1_21CollectiveEpilogueFwdINS6_IJSA_SC_SB_EEES9_SE_SG_Li384ELb1ELb1ELb1ELb0EEENS1_36VarlenDynamicPersistentTileSchedulerILi192ELi144ELi384ELi128ELb1ELb1ELb1ELb1ELb1ELb1EEEEEEEEEvNT_6ParamsE,@function
        .size           _ZN7cutlass13device_kernelIN5flash11enable_sm90INS1_16FlashAttnFwdSm90INS1_25CollectiveMainloopFwdSm90ILi2EN4cute5tupleIJNS5_1CILi1EEES8_S8_EEENS6_IJNS7_ILi192EEENS7_ILi144EEENS7_ILi96EEEEEELi96ENS_6half_tEfNS_4arch4Sm90ELb1ELb0ELb0ELb1ELb0ELb1ELb0ELb0ELb1ELb1ELb1ELb0EEENS1_21CollectiveEpilogueFwdINS6_IJSA_SC_SB_EEES9_SE_SG_Li384ELb1ELb1ELb1ELb0EEENS1_36VarlenDynamicPersistentTileSchedulerILi192ELi144ELi384ELi128ELb1ELb1ELb1ELb1ELb1ELb1EEEEEEEEEvNT_6ParamsE,(.L_x_14874 - _ZN7cutlass13device_kernelIN5flash11enable_sm90INS1_16FlashAttnFwdSm90INS1_25CollectiveMainloopFwdSm90ILi2EN4cute5tupleIJNS5_1CILi1EEES8_S8_EEENS6_IJNS7_ILi192EEENS7_ILi144EEENS7_ILi96EEEEEELi96ENS_6half_tEfNS_4arch4Sm90ELb1ELb0ELb0ELb1ELb0ELb1ELb0ELb0ELb1ELb1ELb1ELb0EEENS1_21CollectiveEpilogueFwdINS6_IJSA_SC_SB_EEES9_SE_SG_Li384ELb1ELb1ELb1ELb0EEENS1_36VarlenDynamicPersistentTileSchedulerILi192ELi144ELi384ELi128ELb1ELb1ELb1ELb1ELb1ELb1EEEEEEEEEvNT_6ParamsE)
        .other          _ZN7cutlass13device_kernelIN5flash11enable_sm90INS1_16FlashAttnFwdSm90INS1_25CollectiveMainloopFwdSm90ILi2EN4cute5tupleIJNS5_1CILi1EEES8_S8_EEENS6_IJNS7_ILi192EEENS7_ILi144EEENS7_ILi96EEEEEELi96ENS_6half_tEfNS_4arch4Sm90ELb1ELb0ELb0ELb1ELb0ELb1ELb0ELb0ELb1ELb1ELb1ELb0EEENS1_21CollectiveEpilogueFwdINS6_IJSA_SC_SB_EEES9_SE_SG_Li384ELb1ELb1ELb1ELb0EEENS1_36VarlenDynamicPersistentTileSchedulerILi192ELi144ELi384ELi128ELb1ELb1ELb1ELb1ELb1ELb1EEEEEEEEEvNT_6ParamsE,@"STO_CUDA_ENTRY STV_DEFAULT"
_ZN7cutlass13device_kernelIN5flash11enable_sm90INS1_16FlashAttnFwdSm90INS1_25CollectiveMainloopFwdSm90ILi2EN4cute5tupleIJNS5_1CILi1EEES8_S8_EEENS6_IJNS7_ILi192EEENS7_ILi144EEENS7_ILi96EEEEEELi96ENS_6half_tEfNS_4arch4Sm90ELb1ELb0ELb0ELb1ELb0ELb1ELb0ELb0ELb1ELb1ELb1ELb0EEENS1_21CollectiveEpilogueFwdINS6_IJSA_SC_SB_EEES9_SE_SG_Li384ELb1ELb1ELb1ELb0EEENS1_36VarlenDynamicPersistentTileSchedulerILi192ELi144ELi384ELi128ELb1ELb1ELb1ELb1ELb1ELb1EEEEEEEEEvNT_6ParamsE:
        /* <DEDUP_REMOVED lines=23> */
.L_x_11681:
[----:B------:R-:W-:Y:S05]  /*0170*/  BSYNC B0 ;  /* 0x0000000000007941 */ /* 0x000fea0003800000 */
.L_x_11680:
        /* <DEDUP_REMOVED lines=40> */
.L_x_11682:
        /* <DEDUP_REMOVED lines=22> */
.L_x_11683:
        /* <DEDUP_REMOVED lines=18> */
.L_x_11684:
        /* <DEDUP_REMOVED lines=22> */
.L_x_11685:
        /* <DEDUP_REMOVED lines=22> */
.L_x_11686:
        /* <DEDUP_REMOVED lines=9> */
.L_x_11689:
[----:B------:R-:W-:-:S08]  /*09d0*/  NOP ;  /* 0x0000000000007918 */ /* 0x000fd00000000000 */
[----:B------:R-:W0:Y:S02]  /*09e0*/  USETMAXREG.TRY_ALLOC.CTAPOOL UP0, 0xa0 ;  /* 0x000000a0000079c8 */ /* 0x000e240008000600 */
[----:B0-----:R-:W-:-:S13]  /*09f0*/  PLOP3.LUT P0, PT, PT, PT, UP0, 0x80, 0x0 ;  /* 0x000000000000781c */ /* 0x001fda0003f0f008 */
[----:B------:R-:W-:Y:S05]  /*0a00*/  @!P0 BRA `(.L_x_11689) ;  /* 0xfffffffc00f08947 */ /* 0x000fea000383ffff */
[----:B------:R-:W3:Y:S01]  /*0a10*/  LDL.LU R0, [R1] ;  /* 0x0000000001007983 */ /* 0x000ee20000300800 */
[----:B--2---:R-:W0:Y:S01]  /*0a20*/  S2R R2, SR_TID.X ;  /* 0x0000000000027919 */ /* 0x004e220000002100 */
[----:B------:R-:W1:Y:S01]  /*0a30*/  S2UR UR5, SR_CgaCtaId ;  /* 0x00000000000579c3 */ /* 0x000e620000008800 */
[----:B------:R-:W-:Y:S01]  /*0a40*/  UMOV UR4, 0x400 ;  /* 0x0000040000047882 */ /* 0x000fe20000000000 */
[----:B0-----:R-:W-:-:S06]  /*0a50*/  SHF.R.U32.HI R2, RZ, 0x7, R2 ;  /* 0x00000007ff027819 */ /* 0x001fcc0000011602 */
[----:B------:R-:W-:Y:S06]  /*0a60*/  BAR.ARV 0x8, 0x200 ;  /* 0x0208000000007b1d */ /* 0x000fec0000002000 */
[----:B------:R-:W-:-:S13]  /*0a70*/  ISETP.NE.AND P0, PT, R2, 0x1, PT ;  /* 0x000000010200780c */ /* 0x000fda0003f05270 */
[----:B------:R-:W-:Y:S08]  /*0a80*/  @!P0 BAR.ARV 0x9, 0x100 ;  /* 0x0244000000008b1d */ /* 0x000ff00000002000 */
[----:B------:R-:W-:Y:S01]  /*0a90*/  BAR.SYNC.DEFER_BLOCKING 0x5, 0x200 ;  /* 0x0148000000007b1d */ /* 0x000fe20000010000 */
[----:B-1----:R-:W-:-:S06]  /*0aa0*/  ULEA UR4, UR5, UR4, 0x18 ;  /* 0x0000000405047291 */ /* 0x002fcc000f8ec03f */
[----:B------:R-:W-:Y:S01]  /*0ab0*/  IMAD.U32 R22, RZ, RZ, UR4 ;  /* 0x00000004ff167e24 */ /* 0x000fe2000f8e00ff */
[----:B------:R-:W-:-:S04]  /*0ac0*/  ULDC UR4, c[0x0][0xc3c] ;  /* 0x00030f0000047ab9 */ /* 0x000fc80000000800 */
[----:B------:R-:W0:Y:S01]  /*0ad0*/  LDS.128 R104, [R22+0x31cd0] ;  /* 0x031cd00016687984 */ /* 0x000e220000000c00 */
[----:B------:R-:W-:Y:S06]  /*0ae0*/  BAR.ARV 0x4, 0x200 ;  /* 0x0108000000007b1d */ /* 0x000fec0000002000 */
[----:B---3--:R-:W-:-:S04]  /*0af0*/  LOP3.LUT R0, R0, 0xffffffef, RZ, 0xc0, !PT ;  /* 0xffffffef00007812 */ /* 0x008fc800078ec0ff */
[----:B------:R-:W-:-:S05]  /*0b00*/  @P0 LOP3.LUT R0, R0, 0x10, RZ, 0xfc, !PT ;  /* 0x0000001000000812 */ /* 0x000fca00078efcff */
[----:B------:R1:W-:Y:S01]  /*0b10*/  STL [R1], R0 ;  /* 0x0000000001007387 */ /* 0x0003e20000100800 */
[----:B0-----:R-:W-:-:S13]  /*0b20*/  ISETP.GE.AND P0, PT, R107, UR4, PT ;  /* 0x000000046b007c0c */ /* 0x001fda000bf06270 */
[----:B-1----:R-:W-:Y:S05]  /*0b30*/  @P0 BRA `(.L_x_11690) ;  /* 0x0000025000700947 */ /* 0x002fea0003800000 */
[----:B------:R-:W2:Y:S01]  /*0b40*/  LDL.LU R20, [R1+0x34] ;  /* 0x0000340001147983 */ /* 0x000ea20000300800 */
[----:B------:R-:W0:Y:S02]  /*0b50*/  S2R R0, SR_TID.X ;  /* 0x0000000000007919 */ /* 0x000e240000002100 */
        /* <DEDUP_REMOVED lines=11> */
[----:B------:R-:W-:Y:S02]  /*0c10*/  LOP3.LUT R7, R5, 0xfffffffe, RZ, 0xc0, !PT ;  /* 0xfffffffe05077812 */ /* 0x000fe400078ec0ff */
[----:B------:R-:W-:Y:S01]  /*0c20*/  SHF.R.S32.HI R19, RZ, 0x1, R5 ;  /* 0x00000001ff137819 */ /* 0x000fe20000011405 */
[----:B------:R-:W-:Y:S01]  /*0c30*/  IMAD.HI R12, R2, 0x55555556, RZ ;  /* 0x55555556020c7827 */ /* 0x000fe200078e02ff */
[----:B------:R-:W-:-:S02]  /*0c40*/  LOP3.LUT R13, R3, 0xffffff80, RZ, 0xc0, !PT ;  /* 0xffffff80030d7812 */ /* 0x000fc400078ec0ff */
[----:B------:R-:W-:Y:S01]  /*0c50*/  LOP3.LUT R3, R4, 0xfffffff0, RZ, 0xc0, !PT ;  /* 0xfffffff004037812 */ /* 0x000fe200078ec0ff */
[----:B------:R-:W-:Y:S01]  /*0c60*/  IMAD.IADD R8, R0, 0x1, -R7 ;  /* 0x0000000100087824 */ /* 0x000fe200078e0a07 */
[----:B------:R-:W-:Y:S02]  /*0c70*/  LEA.HI R7, R5, R19, RZ, 0x1 ;  /* 0x0000001305077211 */ /* 0x000fe400078f08ff */
[----:B------:R-:W-:Y:S01]  /*0c80*/  LEA.HI R15, R12, R12, RZ, 0x1 ;  /* 0x0000000c0c0f7211 */ /* 0x000fe200078f08ff */
[----:B------:R-:W-:Y:S01]  /*0c90*/  IMAD.IADD R3, R0, 0x1, -R3 ;  /* 0x0000000100037824 */ /* 0x000fe200078e0a03 */
[----:B------:R-:W-:Y:S02]  /*0ca0*/  LOP3.LUT R7, R7, 0x7fffffe, RZ, 0xc0, !PT ;  /* 0x07fffffe07077812 */ /* 0x000fe400078ec0ff */
[----:B------:R-:W-:Y:S02]  /*0cb0*/  LEA.HI R10, R10, R9, RZ, 0x2 ;  /* 0x000000090a0a7211 */ /* 0x000fe400078f10ff */
[----:B------:R-:W-:Y:S01]  /*0cc0*/  SHF.R.S32.HI R5, RZ, 0x4, R4 ;  /* 0x00000004ff057819 */ /* 0x000fe20000011404 */
[----:B------:R-:W-:Y:S01]  /*0cd0*/  IMAD R15, R15, -0x3, R2 ;  /* 0xfffffffd0f0f7824 */ /* 0x000fe200078e0202 */
[----:B------:R-:W-:Y:S01]  /*0ce0*/  LOP3.LUT R10, R10, 0xfffffffc, RZ, 0xc0, !PT ;  /* 0xfffffffc0a0a7812 */ /* 0x000fe200078ec0ff */
[----:B------:R-:W-:Y:S01]  /*0cf0*/  IMAD.IADD R11, R0, 0x1, -R11 ;  /* 0x00000001000b7824 */ /* 0x000fe200078e0a0b */
[----:B------:R-:W-:Y:S01]  /*0d00*/  LEA.HI R4, R4, R5, RZ, 0x1 ;  /* 0x0000000504047211 */ /* 0x000fe200078f08ff */
[----:B------:R-:W-:Y:S01]  /*0d10*/  IMAD.IADD R18, R0, 0x1, -R13 ;  /* 0x0000000100127824 */ /* 0x000fe200078e0a0d */
[----:B------:R-:W-:Y:S01]  /*0d20*/  SHF.R.S32.HI R0, RZ, 0x1f, R3 ;  /* 0x0000001fff007819 */ /* 0x000fe20000011403 */
[----:B------:R-:W-:Y:S01]  /*0d30*/  IMAD.IADD R2, R19, 0x1, -R7 ;  /* 0x0000000113027824 */ /* 0x000fe200078e0a07 */
[----:B------:R-:W-:Y:S01]  /*0d40*/  LOP3.LUT R4, R4, 0x1ffffffe, RZ, 0xc0, !PT ;  /* 0x1ffffffe04047812 */ /* 0x000fe200078ec0ff */
[----:B------:R-:W-:-:S02]  /*0d50*/  IMAD.IADD R10, R9, 0x1, -R10 ;  /* 0x00000001090a7824 */ /* 0x000fc400078e0a0a */
[C---:B------:R-:W-:Y:S01]  /*0d60*/  IMAD R17, R5.reuse, 0x8, R2 ;  /* 0x0000000805117824 */ /* 0x040fe200078e0202 */
[CC--:B------:R-:W-:Y:S02]  /*0d70*/  LEA.HI R2, R0.reuse, R3.reuse, RZ, 0x3 ;  /* 0x0000000300027211 */ /* 0x0c0fe400078f18ff */
[----:B------:R-:W-:Y:S02]  /*0d80*/  SHF.R.S32.HI R9, RZ, 0x1f, R18 ;  /* 0x0000001fff097819 */ /* 0x000fe40000011412 */
[----:B------:R-:W-:Y:S01]  /*0d90*/  LEA.HI R0, R0, R3, RZ, 0x2 ;  /* 0x0000000300007211 */ /* 0x000fe200078f10ff */
[----:B------:R-:W-:Y:S01]  /*0da0*/  IMAD.IADD R4, R5, 0x1, -R4 ;  /* 0x0000000105047824 */ /* 0x000fe200078e0a04 */
[----:B------:R-:W-:Y:S01]  /*0db0*/  LEA.HI R12, R9, R18, RZ, 0x2 ;  /* 0x00000012090c7211 */ /* 0x000fe200078f10ff */
[----:B------:R-:W-:Y:S01]  /*0dc0*/  IMAD.SHL.U32 R5, R2, 0x10, RZ ;  /* 0x0000001002057824 */ /* 0x000fe200078e00ff */
[----:B------:R-:W-:Y:S02]  /*0dd0*/  LOP3.LUT R2, R0, 0x7fffffc, RZ, 0xc0, !PT ;  /* 0x07fffffc00027812 */ /* 0x000fe400078ec0ff */
[----:B------:R-:W-:-:S02]  /*0de0*/  SHF.R.S32.HI R0, RZ, 0x2, R0 ;  /* 0x00000002ff007819 */ /* 0x000fc40000011400 */
[--C-:B------:R-:W-:Y:S02]  /*0df0*/  SHF.R.S32.HI R13, RZ, 0x2, R12.reuse ;  /* 0x00000002ff0d7819 */ /* 0x100fe4000001140c */
[----:B------:R-:W-:Y:S02]  /*0e00*/  SHF.R.S32.HI R14, RZ, 0x1f, R12 ;  /* 0x0000001fff0e7819 */ /* 0x000fe4000001140c */
[----:B------:R-:W-:Y:S01]  /*0e10*/  SHF.R.S32.HI R7, RZ, 0x5, R6 ;  /* 0x00000005ff077819 */ /* 0x000fe20000011406 */
[----:B------:R-:W-:Y:S01]  /*0e20*/  IMAD.SHL.U32 R0, R0, 0x40, RZ ;  /* 0x0000004000007824 */ /* 0x000fe200078e00ff */
[----:B------:R-:W-:Y:S02]  /*0e30*/  LEA.HI R14, R14, R13, RZ, 0x3 ;  /* 0x0000000d0e0e7211 */ /* 0x000fe400078f18ff */
[----:B------:R-:W-:Y:S01]  /*0e40*/  LOP3.LUT R6, R5, 0x7fffff80, RZ, 0xc0, !PT ;  /* 0x7fffff8005067812 */ /* 0x000fe200078ec0ff */
[----:B------:R-:W-:Y:S02]  /*0e50*/  IMAD.IADD R5, R3, 0x1, -R2 ;  /* 0x0000000103057824 */ /* 0x000fe400078e0a02 */
[----:B------:R-:W-:Y:S01]  /*0e60*/  IMAD R16, R7, 0x10, R3 ;  /* 0x0000001007107824 */ /* 0x000fe200078e0203 */
[----:B------:R-:W-:Y:S01]  /*0e70*/  LOP3.LUT R14, R14, 0xfffffff8, RZ, 0xc0, !PT ;  /* 0xfffffff80e0e7812 */ /* 0x000fe200078ec0ff */
[----:B------:R-:W-:Y:S01]  /*0e80*/  IMAD.SHL.U32 R3, R4, 0x8, RZ ;  /* 0x0000000804037824 */ /* 0x000fe200078e00ff */
[----:B------:R-:W-:-:S02]  /*0e90*/  LOP3.LUT R0, R0, 0x40, RZ, 0xc0, !PT ;  /* 0x0000004000007812 */ /* 0x000fc400078ec0ff */
[----:B------:R-:W-:Y:S01]  /*0ea0*/  LEA.HI R9, R9, R18, RZ, 0x5 ;  /* 0x0000001209097211 */ /* 0x000fe200078f28ff */
[----:B------:R-:W-:Y:S01]  /*0eb0*/  IMAD R6, R7, 0x100, R6 ;  /* 0x0000010007067824 */ /* 0x000fe200078e0206 */
[----:B------:R-:W-:Y:S01]  /*0ec0*/  LOP3.LUT R2, R0, 0x8, R3, 0xf8, !PT ;  /* 0x0000000800027812 */ /* 0x000fe200078ef803 */
[----:B------:R-:W-:Y:S01]  /*0ed0*/  IMAD.IADD R14, R13, 0x1, -R14 ;  /* 0x000000010d0e7824 */ /* 0x000fe200078e0a0e */
[----:B------:R-:W-:Y:S02]  /*0ee0*/  SHF.R.U32.HI R7, RZ, 0x3, R0 ;  /* 0x00000003ff077819 */ /* 0x000fe40000011600 */
[----:B------:R-:W-:Y:S01]  /*0ef0*/  SHF.R.S32.HI R9, RZ, 0x5, R9 ;  /* 0x00000005ff097819 */ /* 0x000fe20000011409 */
[----:B------:R-:W-:Y:S01]  /*0f00*/  IMAD R5, R5, 0x10, R6 ;  /* 0x0000001005057824 */ /* 0x000fe200078e0206 */
[----:B------:R-:W-:Y:S01]  /*0f10*/  LOP3.LUT R2, R2, R7, RZ, 0x3c, !PT ;  /* 0x0000000702027212 */ /* 0x000fe200078e3cff */
[----:B------:R-:W-:Y:S02]  /*0f20*/  IMAD.U32 R0, R16, 0x20, R3 ;  /* 0x0000002010007824 */ /* 0x000fe400078e0003 */
[----:B------:R-:W-:Y:S01]  /*0f30*/  IMAD R14, R9, 0x10, R14 ;  /* 0x00000010090e7824 */ /* 0x000fe200078e020e */
[----:B------:R-:W-:Y:S01]  /*0f40*/  STL [R1+0xc4], R18 ;  /* 0x0000c41201007387 */ /* 0x000fe20000100800 */
[----:B------:R-:W-:-:S02]  /*0f50*/  IMAD.IADD R5, R2, 0x1, R5 ;  /* 0x0000000102057824 */ /* 0x000fc400078e0205 */
[----:B------:R-:W-:Y:S01]  /*0f60*/  IMAD R6, R15, 0x40, R14 ;  /* 0x000000400f067824 */ /* 0x000fe200078e020e */
[----:B------:R0:W-:Y:S01]  /*0f70*/  STL [R1+0xdc], R0 ;  /* 0x0000dc0001007387 */ /* 0x0001e20000100800 */
[----:B------:R-:W-:-:S03]  /*0f80*/  IMAD.SHL.U32 R14, R8, 0x4, RZ ;  /* 0x00000004080e7824 */ /* 0x000fc600078e00ff */
[----:B------:R-:W-:Y:S01]  /*0f90*/  STL [R1+0xd8], R6 ;  /* 0x0000d80601007387 */ /* 0x000fe20000100800 */
[----:B0-----:R-:W-:Y:S02]  /*0fa0*/  VIADD R0, R22, 0xda00 ;  /* 0x0000da0016007836 */ /* 0x001fe40000000000 */
[----:B------:R-:W-:Y:S02]  /*0fb0*/  IMAD.SHL.U32 R8, R8, 0x8, RZ ;  /* 0x0000000808087824 */ /* 0x000fe400078e00ff */
[----:B------:R-:W-:Y:S02]  /*0fc0*/  IMAD.SHL.U32 R10, R10, 0x40, RZ ;  /* 0x000000400a0a7824 */ /* 0x000fe400078e00ff */
[----:B------:R-:W-:Y:S01]  /*0fd0*/  VIADD R3, R14, 0x20 ;  /* 0x000000200e037836 */ /* 0x000fe20000000000 */
[----:B------:R-:W-:-:S05]  /*0fe0*/  LOP3.LUT R12, R12, 0x7ffffffc, RZ, 0xc0, !PT ;  /* 0x7ffffffc0c0c7812 */ /* 0x000fca00078ec0ff */
[----:B------:R-:W-:Y:S02]  /*0ff0*/  IMAD.IADD R12, R18, 0x1, -R12 ;  /* 0x00000001120c7824 */ /* 0x000fe400078e0a0c */
[----:B------:R-:W-:Y:S01]  /*1000*/  IMAD.SHL.U32 R9, R17, 0x20, RZ ;  /* 0x0000002011097824 */ /* 0x000fe200078e00ff */
[----:B------:R-:W-:-:S04]  /*1010*/  LEA.HI R4, R11, R11, RZ, 0x1 ;  /* 0x0000000b0b047211 */ /* 0x000fc800078f08ff */
[----:B------:R-:W-:-:S05]  /*1020*/  LOP3.LUT R4, R4, 0x1ffffffe, RZ, 0xc0, !PT ;  /* 0x1ffffffe04047812 */ /* 0x000fca00078ec0ff */
[----:B------:R-:W-:Y:S01]  /*1030*/  IMAD.IADD R4, R11, 0x1, -R4 ;  /* 0x000000010b047824 */ /* 0x000fe200078e0a04 */
[----:B------:R-:W-:Y:S01]  /*1040*/  CS2R R144, SRZ ;  /* 0x0000000000907805 */ /* 0x000fe2000001ff00 */
[----:B------:R-:W-:Y:S01]  /*1050*/  IMAD R23, R5, 0x2, R22 ;  /* 0x0000000205177824 */ /* 0x000fe200078e0216 */
[----:B--2---:R-:W-:-:S05]  /*1060*/  LOP3.LUT R2, R20, 0x1, RZ, 0xfc, !PT ;  /* 0x0000000114027812 */ /* 0x004fca00078efcff */
[----:B------:R-:W-:Y:S04]  /*1070*/  STL [R1+0x34], R2 ;  /* 0x0000340201007387 */ /* 0x000fe80000100800 */
[----:B------:R-:W-:Y:S04]  /*1080*/  STL [R1+0xa0], RZ ;  /* 0x0000a0ff01007387 */ /* 0x000fe80000100800 */
[----:B------:R0:W-:Y:S04]  /*1090*/  STL [R1+0xc0], R0 ;  /* 0x0000c00001007387 */ /* 0x0001e80000100800 */
[----:B------:R-:W-:Y:S01]  /*10a0*/  STL [R1+0x30], RZ ;  /* 0x000030ff01007387 */ /* 0x000fe20000100800 */
[----:B0-----:R-:W-:Y:S01]  /*10b0*/  SHF.R.S32.HI R0, RZ, 0x1f, R19 ;  /* 0x0000001fff007819 */ /* 0x001fe20000011413 */
[----:B------:R-:W-:-:S02]  /*10c0*/  VIADD R0, R14, 0x10 ;  /* 0x000000100e007836 */ /* 0x000fc40000000000 */
[----:B------:R-:W-:Y:S04]  /*10d0*/  STL [R1+0x2c], RZ ;  /* 0x00002cff01007387 */ /* 0x000fe80000100800 */
[----:B------:R-:W-:Y:S01]  /*10e0*/  STL [R1+0x38], R14 ;  /* 0x0000380e01007387 */ /* 0x000fe20000100800 */
[----:B------:R-:W-:-:S03]  /*10f0*/  LOP3.LUT R2, R10, 0xc0, RZ, 0xc0, !PT ;  /* 0x000000c00a027812 */ /* 0x000fc600078ec0ff */
[----:B------:R-:W-:Y:S04]  /*1100*/  STL [R1+0x20], R8 ;  /* 0x0000200801007387 */ /* 0x000fe80000100800 */
[----:B------:R0:W-:Y:S04]  /*1110*/  STL [R1+0x54], R0 ;  /* 0x0000540001007387 */ /* 0x0001e80000100800 */
[----:B------:R1:W-:Y:S01]  /*1120*/  STL [R1+0x50], R3 ;  /* 0x0000500301007387 */ /* 0x0003e20000100800 */
[C---:B0-----:R-:W-:Y:S02]  /*1130*/  VIADD R0, R14.reuse, 0x8 ;  /* 0x000000080e007836 */ /* 0x041fe40000000000 */
[----:B-1----:R-:W-:-:S03]  /*1140*/  VIADD R3, R14, 0x18 ;  /* 0x000000180e037836 */ /* 0x002fc60000000000 */
[----:B------:R0:W-:Y:S01]  /*1150*/  STL [R1+0x64], R0 ;  /* 0x0000640001007387 */ /* 0x0001e20000100800 */
[----:B------:R-:W-:-:S03]  /*1160*/  IMAD.SHL.U32 R10, R12, 0x2, RZ ;  /* 0x000000020c0a7824 */ /* 0x000fc600078e00ff */
[----:B------:R1:W-:Y:S04]  /*1170*/  STL [R1+0x40], R2 ;  /* 0x0000400201007387 */ /* 0x0003e80000100800 */
[----:B------:R2:W-:Y:S01]  /*1180*/  STL [R1+0x68], R3 ;  /* 0x0000680301007387 */ /* 0x0005e20000100800 */
[----:B0-----:R-:W-:Y:S02]  /*1190*/  LOP3.LUT R0, R2, 0x8, R8, 0xf8, !PT ;  /* 0x0000000802007812 */ /* 0x001fe400078ef808 */
[----:B-1----:R-:W-:Y:S01]  /*11a0*/  SHF.R.U32.HI R2, RZ, 0x3, R2 ;  /* 0x00000003ff027819 */ /* 0x002fe20000011602 */
[----:B--2---:R-:W-:-:S04]  /*11b0*/  VIADD R3, R14, 0x28 ;  /* 0x000000280e037836 */ /* 0x004fc80000000000 */
[----:B------:R0:W-:Y:S01]  /*11c0*/  STL [R1+0x44], R2 ;  /* 0x0000440201007387 */ /* 0x0001e20000100800 */
[----:B------:R-:W-:Y:S01]  /*11d0*/  LOP3.LUT R0, R0, R2, RZ, 0x3c, !PT ;  /* 0x0000000200007212 */ /* 0x000fe200078e3cff */
[C---:B------:R-:W-:Y:S02]  /*11e0*/  VIADD R8, R10.reuse, 0x8 ;  /* 0x000000080a087836 */ /* 0x040fe40000000000 */
[----:B------:R1:W-:Y:S01]  /*11f0*/  STL [R1+0x6c], R3 ;  /* 0x00006c0301007387 */ /* 0x0003e20000100800 */
[----:B------:R-:W-:-:S03]  /*1200*/  VIADD R7, R10, 0x10 ;  /* 0x000000100a077836 */ /* 0x000fc60000000000 */
[----:B------:R2:W-:Y:S01]  /*1210*/  STL [R1+0x74], R10 ;  /* 0x0000740a01007387 */ /* 0x0005e20000100800 */
[----:B0-----:R-:W-:-:S03]  /*1220*/  VIADD R2, R10, 0x20 ;  /* 0x000000200a027836 */ /* 0x001fc60000000000 */
[----:B------:R0:W-:Y:S01]  /*1230*/  STL [R1+0x48], R9 ;  /* 0x0000480901007387 */ /* 0x0001e20000100800 */
[C---:B-1----:R-:W-:Y:S02]  /*1240*/  VIADD R3, R10.reuse, 0x18 ;  /* 0x000000180a037836 */ /* 0x042fe40000000000 */
[----:B--2---:R-:W-:Y:S01]  /*1250*/  VIADD R10, R10, 0x28 ;  /* 0x000000280a0a7836 */ /* 0x004fe20000000000 */
[----:B------:R-:W-:Y:S01]  /*1260*/  STL [R1+0xb8], R8 ;  /* 0x0000b80801007387 */ /* 0x000fe20000100800 */
[----:B0-----:R-:W-:-:S03]  /*1270*/  IMAD.IADD R9, R9, 0x1, R0 ;  /* 0x0000000109097824 */ /* 0x001fc600078e0200 */
[----:B------:R0:W-:Y:S01]  /*1280*/  STL [R1+0xb4], R7 ;  /* 0x0000b40701007387 */ /* 0x0001e20000100800 */
[----:B------:R-:W-:-:S03]  /*1290*/  SHF.R.S32.HI R0, RZ, 0x1f, R8 ;  /* 0x0000001fff007819 */ /* 0x000fc60000011408 */
[----:B------:R-:W-:Y:S04]  /*12a0*/  STL [R1+0xa4], R10 ;  /* 0x0000a40a01007387 */ /* 0x000fe80000100800 */
[----:B------:R-:W-:Y:S01]  /*12b0*/  STL [R1+0xb0], R3 ;  /* 0x0000b00301007387 */ /* 0x000fe20000100800 */
[----:B0-----:R-:W-:-:S03]  /*12c0*/  SHF.R.S32.HI R7, RZ, 0x1f, R7 ;  /* 0x0000001fff077819 */ /* 0x001fc60000011407 */
[----:B------:R-:W-:Y:S04]  /*12d0*/  STL [R1+0x84], R9 ;  /* 0x0000840901007387 */ /* 0x000fe80000100800 */
[----:B------:R-:W-:Y:S04]  /*12e0*/  STL [R1+0xac], R2 ;  /* 0x0000ac0201007387 */ /* 0x000fe80000100800 */
[----:B------:R0:W-:Y:S04]  /*12f0*/  STL [R1+0xd4], R0 ;  /* 0x0000d40001007387 */ /* 0x0001e80000100800 */
[----:B------:R-:W-:Y:S01]  /*1300*/  STL [R1+0xd0], R7 ;  /* 0x0000d00701007387 */ /* 0x000fe20000100800 */
[----:B0-----:R-:W-:-:S02]  /*1310*/  SHF.R.S32.HI R0, RZ, 0x1f, R3 ;  /* 0x0000001fff007819 */ /* 0x001fc40000011403 */
[----:B------:R-:W-:-:S03]  /*1320*/  SHF.R.S32.HI R2, RZ, 0x1f, R2 ;  /* 0x0000001fff027819 */ /* 0x000fc60000011402 */
[----:B------:R0:W-:Y:S04]  /*1330*/  STL [R1+0xcc], R0 ;  /* 0x0000cc0001007387 */ /* 0x0001e80000100800 */
[----:B------:R1:W-:Y:S01]  /*1340*/  STL [R1+0xc8], R2 ;  /* 0x0000c80201007387 */ /* 0x0003e20000100800 */
[----:B0-----:R-:W-:-:S05]  /*1350*/  IMAD R0, R4, 0x8, R6 ;  /* 0x0000000804007824 */ /* 0x001fca00078e0206 */
[----:B------:R1:W-:Y:S02]  /*1360*/  STL [R1+0x88], R0 ;  /* 0x0000880001007387 */ /* 0x0003e40000100800 */
.L_x_11848:
[----:B01--4-:R-:W0:Y:S02]  /*1370*/  LDC.64 R2, c[0x0][0xc88] ;  /* 0x00032200ff027b82 */ /* 0x013e240000000a00 */
[----:B0-----:R-:W-:-:S05]  /*1380*/  IMAD.WIDE R2, R107, 0x4, R2 ;  /* 0x000000046b027825 */ /* 0x001fca00078e0202 */
[----:B--2---:R-:W2:Y:S01]  /*1390*/  LDG.E R24, desc[UR60][R2.64] ;  /* 0x0000003c02187981 */ /* 0x004ea2000c1e1900 */
[----:B------:R-:W-:Y:S05]  /*13a0*/  YIELD ;  /* 0x0000000000007946 */ /* 0x000fea0003800000 */
[----:B------:R-:W-:Y:S01]  /*13b0*/  ULDC.64 UR4, c[0x0][0xa28] ;  /* 0x00028a0000047ab9 */ /* 0x000fe20000000a00 */
[----:B------:R-:W-:Y:S01]  /*13c0*/  ULDC.64 UR8, c[0x0][0xa18] ;  /* 0x0002860000087ab9 */ /* 0x000fe20000000a00 */
[----:B------:R-:W-:Y:S01]  /*13d0*/  ISETP.NE.U32.AND P1, PT, RZ, UR4, PT ;  /* 0x00000004ff007c0c */ /* 0x000fe2000bf25070 */
[----:B------:R-:W-:Y:S01]  /*13e0*/  IMAD.MOV.U32 R10, RZ, RZ, RZ ;  /* 0x000000ffff0a7224 */ /* 0x000fe200078e00ff */
[----:B------:R-:W-:Y:S01]  /*13f0*/  ULDC.64 UR6, c[0x0][0xa08] ;  /* 0x0002820000067ab9 */ /* 0x000fe20000000a00 */
[----:B------:R-:W-:Y:S01]  /*1400*/  IMAD.MOV.U32 R76, RZ, RZ, RZ ;  /* 0x000000ffff4c7224 */ /* 0x000fe200078e00ff */
[----:B------:R-:W-:-:S02]  /*1410*/  ISETP.NE.AND.EX P1, PT, RZ, UR5, PT, P1 ;  /* 0x00000005ff007c0c */ /* 0x000fc4000bf25310 */
[----:B------:R-:W-:-:S04]  /*1420*/  ISETP.NE.U32.AND P0, PT, RZ, UR6, PT ;  /* 0x00000006ff007c0c */ /* 0x000fc8000bf05070 */
[----:B------:R-:W-:Y:S02]  /*1430*/  ISETP.NE.AND.EX P0, PT, RZ, UR7, PT, P0 ;  /* 0x00000007ff007c0c */ /* 0x000fe4000bf05300 */
[----:B--2---:R-:W-:Y:S01]  /*1440*/  SHF.R.S32.HI R0, RZ, 0x1f, R24 ;  /* 0x0000001fff007819 */ /* 0x004fe20000011418 */
[----:B------:R-:W-:-:S04]  /*1450*/  IMAD.SHL.U32 R26, R24, 0x4, RZ ;  /* 0x00000004181a7824 */ /* 0x000fc800078e00ff */
[C---:B---3--:R-:W-:Y:S01]  /*1460*/  @P1 LEA R4, P2, R24.reuse, UR4, 0x2 ;  /* 0x0000000418041c11 */ /* 0x048fe2000f8410ff */
[----:B------:R-:W-:Y:S01]  /*1470*/  STL [R1+0x94], R24 ;  /* 0x0000941801007387 */ /* 0x000fe20000100800 */
[C-C-:B------:R-:W-:Y:S02]  /*1480*/  SHF.L.U64.HI R25, R24.reuse, 0x2, R0.reuse ;  /* 0x0000000218197819 */ /* 0x140fe40000010200 */
[----:B------:R-:W-:Y:S01]  /*1490*/  @P1 LEA.HI.X R5, R24, UR5, R0, 0x2, P2 ;  /* 0x0000000518051c11 */ /* 0x000fe200090f1400 */
[----:B------:R-:W-:Y:S01]  /*14a0*/  ULDC UR4, c[0x0][0x288] ;  /* 0x0000a20000047ab9 */ /* 0x000fe20000000800 */
[----:B------:R-:W-:Y:S01]  /*14b0*/  ISETP.NE.U32.AND P2, PT, RZ, UR8, PT ;  /* 0x00000008ff007c0c */ /* 0x000fe2000bf45070 */
[----:B------:R0:W-:Y:S01]  /*14c0*/  STL [R1+0xbc], R0 ;  /* 0x0000bc0001007387 */ /* 0x0001e20000100800 */
[----:B------:R-:W-:Y:S02]  /*14d0*/  IADD3 R8, P3, R26, UR6, RZ ;  /* 0x000000061a087c10 */ /* 0x000fe4000ff7e0ff */
[----:B------:R-:W-:Y:S01]  /*14e0*/  ISETP.NE.AND.EX P2, PT, RZ, UR9, PT, P2 ;  /* 0x00000009ff007c0c */ /* 0x000fe2000bf45320 */
[----:B------:R1:W5:Y:S01]  /*14f0*/  @P1 LDG.E R10, desc[UR60][R4.64] ;  /* 0x0000003c040a1981 */ /* 0x000362000c1e1900 */
[----:B------:R-:W-:-:S03]  /*1500*/  IADD3.X R9, R25, UR7, RZ, P3, !PT ;  /* 0x0000000719097c10 */ /* 0x000fc60009ffe4ff */
[----:B------:R1:W-:Y:S01]  /*1510*/  STL [R1+0x98], R26 ;  /* 0x0000981a01007387 */ /* 0x0003e20000100800 */
[----:B0-----:R-:W-:Y:S01]  /*1520*/  IMAD.U32 R0, RZ, RZ, UR4 ;  /* 0x00000004ff007e24 */ /* 0x001fe2000f8e00ff */
[----:B------:R-:W-:Y:S02]  /*1530*/  ULDC.64 UR4, c[0x0][0x418] ;  /* 0x0001060000047ab9 */ /* 0x000fe40000000a00 */
[----:B------:R1:W5:Y:S04]  /*1540*/  @P0 LDG.E R76, desc[UR60][R8.64] ;  /* 0x0000003c084c0981 */ /* 0x000368000c1e1900 */
[----:B------:R-:W-:Y:S01]  /*1550*/  @P2 IADD3 R6, P1, R26, UR8, RZ ;  /* 0x000000081a062c10 */ /* 0x000fe2000ff3e0ff */
[----:B------:R1:W-:Y:S03]  /*1560*/  STL [R1+0x9c], R25 ;  /* 0x00009c1901007387 */ /* 0x0003e60000100800 */
[----:B------:R-:W-:-:S05]  /*1570*/  @P2 IADD3.X R7, R25, UR9, RZ, P1, !PT ;  /* 0x0000000919072c10 */ /* 0x000fca0008ffe4ff */
[----:B------:R-:W2:Y:S01]  /*1580*/  @P2 LDG.E R0, desc[UR60][R6.64] ;  /* 0x0000003c06002981 */ /* 0x000ea2000c1e1900 */
        /* <DEDUP_REMOVED lines=9> */
[----:B--2---:R1:W-:Y:S01]  /*1620*/  STL [R1+0x70], R0 ;  /* 0x0000700001007387 */ /* 0x0043e20000100800 */
[----:B------:R-:W-:Y:S01]  /*1630*/  IMAD.MOV.U32 R12, RZ, RZ, R0 ;  /* 0x000000ffff0c7224 */ /* 0x000fe200078e0000 */
[----:B------:R-:W-:Y:S06]  /*1640*/  @P2 BRA `(.L_x_11691) ;  /* 0x0000000000282947 */ /* 0x000fec0003800000 */
[----:B------:R-:W-:Y:S02]  /*1650*/  ULDC.64 UR4, c[0x0][0xa00] ;  /* 0x0002800000047ab9 */ /* 0x000fe40000000a00 */
[----:B------:R-:W-:-:S04]  /*1660*/  ISETP.NE.U32.AND P1, PT, RZ, UR4, PT ;  /* 0x00000004ff007c0c */ /* 0x000fc8000bf25070 */
[----:B------:R-:W-:-:S13]  /*1670*/  ISETP.NE.AND.EX P1, PT, RZ, UR5, PT, P1 ;  /* 0x00000005ff007c0c */ /* 0x000fda000bf25310 */
[----:B------:R-:W-:Y:S05]  /*1680*/  @!P1 BRA `(.L_x_11691) ;  /* 0x0000000000189947 */ /* 0x000fea0003800000 */
[----:B-1----:R-:W0:Y:S02]  /*1690*/  LDC.64 R4, c[0x0][0xa00] ;  /* 0x00028000ff047b82 */ /* 0x002e240000000a00 */
[----:B0-----:R-:W-:-:S05]  /*16a0*/  IMAD.WIDE R4, R24, 0x4, R4 ;  /* 0x0000000418047825 */ /* 0x001fca00078e0204 */
[----:B------:R-:W2:Y:S04]  /*16b0*/  LDG.E R0, desc[UR60][R4.64] ;  /* 0x0000003c04007981 */ /* 0x000ea8000c1e1900 */
[----:B------:R-:W2:Y:S02]  /*16c0*/  LDG.E R3, desc[UR60][R4.64+0x4] ;  /* 0x0000043c04037981 */ /* 0x000ea4000c1e1900 */
[----:B--2---:R-:W-:-:S05]  /*16d0*/  IMAD.IADD R12, R3, 0x1, -R0 ;  /* 0x00000001030c7824 */ /* 0x004fca00078e0a00 */
[----:B------:R0:W-:Y:S02]  /*16e0*/  STL [R1+0x70], R12 ;  /* 0x0000700c01007387 */ /* 0x0001e40000100800 */
.L_x_11691:
[C---:B------:R-:W-:Y:S01]  /*16f0*/  LOP3.LUT R18, R106.reuse, 0xffff, RZ, 0xc0, !PT ;  /* 0x0000ffff6a127812 */ /* 0x040fe200078ec0ff */
[----:B------:R-:W-:Y:S01]  /*1700*/  ULDC.64 UR4, c[0x0][0xa20] ;  /* 0x0002880000047ab9 */ /* 0x000fe20000000a00 */
[C---:B------:R-:W-:Y:S02]  /*1710*/  LOP3.LUT R3, R106.reuse, 0xff000000, RZ, 0xc0, !PT ;  /* 0xff0000006a037812 */ /* 0x040fe400078ec0ff */
[----:B------:R-:W-:Y:S01]  /*1720*/  ISETP.NE.U32.AND P1, PT, RZ, UR4, PT ;  /* 0x00000004ff007c0c */ /* 0x000fe2000bf25070 */
[----:B------:R2:W-:Y:S01]  /*1730*/  STL [R1+0x8c], R18 ;  /* 0x00008c1201007387 */ /* 0x0005e20000100800 */
[----:B-1----:R-:W-:Y:S02]  /*1740*/  LOP3.LUT R0, R106, 0xff0000, RZ, 0xc0, !PT ;  /* 0x00ff00006a007812 */ /* 0x002fe400078ec0ff */
[----:B------:R-:W-:Y:S02]  /*1750*/  ISETP.NE.AND.EX P1, PT, RZ, UR5, PT, P1 ;  /* 0x00000005ff007c0c */ /* 0x000fe4000bf25310 */
[----:B------:R-:W-:-:S04]  /*1760*/  SHF.R.U32.HI R3, RZ, 0x8, R3 ;  /* 0x00000008ff037819 */ /* 0x000fc80000011603 */
[----:B------:R-:W-:-:S07]  /*1770*/  LEA.HI R11, R0, R3, RZ, 0x10 ;  /* 0x00000003000b7211 */ /* 0x000fce00078f80ff */
[----:B--2---:R-:W-:Y:S05]  /*1780*/  @!P1 BRA `(.L_x_11692) ;  /* 0x0000000000109947 */ /* 0x004fea0003800000 */
[----:B------:R-:W-:-:S04]  /*1790*/  IADD3 R4, P0, R26, UR4, RZ ;  /* 0x000000041a047c10 */ /* 0x000fc8000ff1e0ff */
[----:B------:R-:W-:-:S05]  /*17a0*/  IADD3.X R5, R25, UR5, RZ, P0, !PT ;  /* 0x0000000519057c10 */ /* 0x000fca00087fe4ff */
[----:B------:R1:W5:Y:S01]  /*17b0*/  LDG.E R19, desc[UR60][R4.64] ;  /* 0x0000003c04137981 */ /* 0x000362000c1e1900 */
[----:B------:R-:W-:Y:S05]  /*17c0*/  BRA `(.L_x_11693) ;  /* 0x0000000000107947 */ /* 0x000fea0003800000 */
.L_x_11692:
[----:B------:R-:W-:Y:S05]  /*17d0*/  @!P0 BRA `(.L_x_11693) ;  /* 0x00000000000c8947 */ /* 0x000fea0003800000 */
[----:B------:R-:W2:Y:S04]  /*17e0*/  LDG.E R0, desc[UR60][R8.64] ;  /* 0x0000003c08007981 */ /* 0x000ea8000c1e1900 */
[----:B------:R-:W2:Y:S02]  /*17f0*/  LDG.E R19, desc[UR60][R8.64+0x4] ;  /* 0x0000043c08137981 */ /* 0x000ea4000c1e1900 */
[----:B--2---:R-:W-:-:S07]  /*1800*/  IMAD.IADD R19, R19, 0x1, -R0 ;  /* 0x0000000113137824 */ /* 0x004fce00078e0a00 */
.L_x_11693:
[----:B------:R-:W-:Y:S01]  /*1810*/  ULDC.64 UR4, c[0x0][0xa10] ;  /* 0x0002840000047ab9 */ /* 0x000fe20000000a00 */
[----:B------:R-:W2:Y:S01]  /*1820*/  LDC R8, c[0x0][0x448] ;  /* 0x00011200ff087b82 */ /* 0x000ea20000000800 */
[----:B------:R-:W-:-:S04]  /*1830*/  ISETP.NE.U32.AND P0, PT, RZ, UR4, PT ;  /* 0x00000004ff007c0c */ /* 0x000fc8000bf05070 */
[----:B------:R-:W-:Y:S01]  /*1840*/  ISETP.NE.AND.EX P0, PT, RZ, UR5, PT, P0 ;  /* 0x00000005ff007c0c */ /* 0x000fe2000bf05300 */
[----:B------:R-:W-:-:S12]  /*1850*/  ULDC.64 UR4, c[0x0][0xa30] ;  /* 0x00028c0000047ab9 */ /* 0x000fd80000000a00 */
[----:B-1----:R-:W1:Y:S02]  /*1860*/  @P0 LDC.64 R4, c[0x0][0xa10] ;  /* 0x00028400ff040b82 */ /* 0x002e640000000a00 */
[----:B-1----:R-:W-:-:S05]  /*1870*/  @P0 IMAD.WIDE R4, R24, 0x4, R4 ;  /* 0x0000000418040825 */ /* 0x002fca00078e0204 */
        /* <DEDUP_REMOVED lines=8> */
[----:B--2---:R-:W-:Y:S01]  /*1900*/  ISETP.NE.AND P1, PT, R8, 0x1, PT ;  /* 0x000000010800780c */ /* 0x004fe20003f25270 */
[----:B------:R-:W-:Y:S01]  /*1910*/  IMAD R13, R105, 0xc0, RZ ;  /* 0x000000c0690d7824 */ /* 0x000fe200078e02ff */
[----:B------:R-:W-:Y:S03]  /*1920*/  BSSY B0, `(.L_x_11694) ;  /* 0x0000039000007945 */ /* 0x000fe60003800000 */
[----:B-1----:R-:W-:Y:S01]  /*1930*/  VIADD R4, R13, 0xbf ;  /* 0x000000bf0d047836 */ /* 0x002fe20000000000 */
[----:B------:R1:W-:Y:S07]  /*1940*/  STL [R1+0x7c], R13 ;  /* 0x00007c0d01007387 */ /* 0x0003ee0000100800 */
[----:B------:R-:W2:Y:S01]  /*1950*/  @P1 LDC R9, c[0x0][0x44c] ;  /* 0x00011300ff091b82 */ /* 0x000ea20000000800 */
[----:B-1----:R-:W-:-:S07]  /*1960*/  IMAD.IADD R13, R19, 0x1, -R10 ;  /* 0x00000001130d7824 */ /* 0x002fce00078e0a0a */
[----:B------:R-:W1:Y:S01]  /*1970*/  @P1 LDC R5, c[0x0][0x450] ;  /* 0x00011400ff051b82 */ /* 0x000e620000000800 */
[----:B---3--:R-:W-:Y:S02]  /*1980*/  @P0 IMAD.IADD R2, R3, 0x1, -R0 ;  /* 0x0000000103020824 */ /* 0x008fe400078e0a00 */
[----:B--2---:R-:W-:-:S04]  /*1990*/  @P1 IMAD.HI.U32 R0, R4, R9, RZ ;  /* 0x0000000904001227 */ /* 0x004fc800078e00ff */
[----:B----4-:R-:W-:Y:S01]  /*19a0*/  IMAD.IADD R6, R13, 0x1, R2 ;  /* 0x000000010d067824 */ /* 0x010fe200078e0202 */
[----:B-1----:R-:W-:-:S03]  /*19b0*/  @P1 SHF.R.U32.HI R4, RZ, R5, R0 ;  /* 0x00000005ff041219 */ /* 0x002fc60000011600 */
[C---:B------:R-:W-:Y:S01]  /*19c0*/  VIADD R0, R6.reuse, 0x8f ;  /* 0x0000008f06007836 */ /* 0x040fe20000000000 */
[----:B------:R-:W-:Y:S01]  /*19d0*/  IADD3 R3, R6, 0x90, -R12 ;  /* 0x0000009006037810 */ /* 0x000fe20007ffe80c */
[----:B------:R1:W-:Y:S01]  /*19e0*/  STL [R1+0x78], R6 ;  /* 0x0000780601007387 */ /* 0x0003e20000100800 */
[----:B0-----:R-:W-:Y:S01]  /*19f0*/  LOP3.LUT R12, R11, 0xff, RZ, 0xc0, !PT ;  /* 0x000000ff0b0c7812 */ /* 0x001fe200078ec0ff */
[----:B------:R-:W-:-:S04]  /*1a00*/  IMAD.HI R0, R0, 0x38e38e39, RZ ;  /* 0x38e38e3900007827 */ /* 0x000fc800078e02ff */
[----:B------:R-:W-:Y:S01]  /*1a10*/  IMAD.IADD R4, R3, 0x1, R4 ;  /* 0x0000000103047824 */ /* 0x000fe200078e0204 */
[----:B------:R-:W-:Y:S01]  /*1a20*/  SHF.R.U32.HI R3, RZ, 0x1f, R0 ;  /* 0x0000001fff037819 */ /* 0x000fe20000011600 */
[----:B------:R0:W-:Y:S02]  /*1a30*/  STL [R1+0xa8], R12 ;  /* 0x0000a80c01007387 */ /* 0x0001e40000100800 */
[----:B------:R-:W-:Y:S01]  /*1a40*/  IMAD.HI R4, R4, 0x38e38e39, RZ ;  /* 0x38e38e3904047827 */ /* 0x000fe200078e02ff */
[----:B-1----:R-:W-:Y:S02]  /*1a50*/  SHF.R.U32.HI R6, RZ, 0x10, R11 ;  /* 0x00000010ff067819 */ /* 0x002fe4000001160b */
[----:B------:R-:W-:Y:S01]  /*1a60*/  LEA.HI.SX32 R110, R0, R3, 0x1b ;  /* 0x00000003006e7211 */ /* 0x000fe200078fdaff */
[----:B------:R-:W-:Y:S01]  /*1a70*/  IMAD.MOV.U32 R0, RZ, RZ, RZ ;  /* 0x000000ffff007224 */ /* 0x000fe200078e00ff */
[----:B------:R-:W-:Y:S01]  /*1a80*/  SHF.R.U32.HI R5, RZ, 0x1f, R4 ;  /* 0x0000001fff057819 */ /* 0x000fe20000011604 */
[----:B------:R0:W-:Y:S03]  /*1a90*/  STL [R1+0x90], R6 ;  /* 0x0000900601007387 */ /* 0x0001e60000100800 */
        /* <DEDUP_REMOVED lines=33> */
.L_x_11695:
[----:B------:R-:W-:Y:S05]  /*1cb0*/  BSYNC B0 ;  /* 0x0000000000007941 */ /* 0x000fea0003800000 */
.L_x_11694:
        /* <DEDUP_REMOVED lines=37> */
.L_x_11698:
[----:B------:R-:W-:Y:S05]  /*1f10*/  BSYNC B6 ;  /* 0x0000000000067941 */ /* 0x000fea0003800000 */
.L_x_11697:
        /* <DEDUP_REMOVED lines=20> */
.L_x_11700:
[----:B------:R-:W-:Y:S05]  /*2060*/  BSYNC B6 ;  /* 0x0000000000067941 */ /* 0x000fea0003800000 */
.L_x_11699:
[----:B------:R-:W0:Y:S01]  /*2070*/  S2R R21, SR_TID.X ;  /* 0x0000000000157919 */ /* 0x000e220000002100 */
[----:B------:R-:W-:Y:S01]  /*2080*/  ULDC.64 UR4, c[0x0][0x9f8] ;  /* 0x00027e0000047ab9 */ /* 0x000fe20000000a00 */
[----:B------:R-:W-:Y:S01]  /*2090*/  IMAD.MOV.U32 R0, RZ, RZ, R24 ;  /* 0x000000ffff007224 */ /* 0x000fe200078e0018 */
[----:B------:R-:W-:Y:S01]  /*20a0*/  ISETP.NE.U32.AND P0, PT, RZ, UR4, PT ;  /* 0x00000004ff007c0c */ /* 0x000fe2000bf05070 */
[----:B------:R-:W2:Y:S01]  /*20b0*/  LDL.64 R12, [R1+0x20] ;  /* 0x00002000010c7983 */ /* 0x000ea20000100a00 */
[----:B------:R-:W1:Y:S02]  /*20c0*/  LDC.64 R30, c[0x0][0x300] ;  /* 0x0000c000ff1e7b82 */ /* 0x000e640000000a00 */
[----:B------:R-:W-:Y:S01]  /*20d0*/  ISETP.NE.AND.EX P0, PT, RZ, UR5, PT, P0 ;  /* 0x00000005ff007c0c */ /* 0x000fe2000bf05300 */
[----:B------:R3:W4:Y:S01]  /*20e0*/  LDL.64 R36, [R1+0x20] ;  /* 0x0000200001247983 */ /* 0x0007220000100a00 */
[----:B------:R-:W-:-:S04]  /*20f0*/  IMAD.IADD R76, R76, 0x1, R19 ;  /* 0x000000014c4c7824 */ /* 0x000fc800078e0213 */
[----:B------:R-:W3:Y:S07]  /*2100*/  LDC.64 R68, c[0x0][0x408] ;  /* 0x00010200ff447b82 */ /* 0x000eee0000000a00 */
[----:B------:R-:W-:Y:S01]  /*2110*/  @P0 IADD3 R4, P1, R26, UR4, RZ ;  /* 0x000000041a040c10 */ /* 0x000fe2000ff3e0ff */
[----:B------:R-:W3:Y:S03]  /*2120*/  LDC.64 R74, c[0x0][0x3f8] ;  /* 0x0000fe00ff4a7b82 */ /* 0x000ee60000000a00 */
[----:B------:R-:W-:Y:S01]  /*2130*/  @P0 IADD3.X R5, R25, UR5, RZ, P1, !PT ;  /* 0x0000000519050c10 */ /* 0x000fe20008ffe4ff */
[----:B------:R-:W-:Y:S01]  /*2140*/  ULDC.64 UR4, c[0x0][0xa08] ;  /* 0x0002820000047ab9 */ /* 0x000fe20000000a00 */
[----:B------:R1:W3:Y:S04]  /*2150*/  LDL.64 R24, [R1+0x38] ;  /* 0x0000380001187983 */ /* 0x0002e80000100a00 */
[----:B------:R-:W3:Y:S01]  /*2160*/  @P0 LDG.E R0, desc[UR60][R4.64] ;  /* 0x0000003c04000981 */ /* 0x000ee2000c1e1900 */
[----:B0-----:R-:W-:-:S05]  /*2170*/  VIADD R8, R21, 0xffffff80 ;  /* 0xffffff8015087836 */ /* 0x001fca0000000000 */
[----:B------:R-:W-:-:S04]  /*2180*/  SHF.R.S32.HI R9, RZ, 0x1f, R8 ;  /* 0x0000001fff097819 */ /* 0x000fc80000011408 */
[----:B------:R-:W-:-:S04]  /*2190*/  LEA.HI R9, R9, R8, RZ, 0x2 ;  /* 0x0000000809097211 */ /* 0x000fc800078f10ff */
[--C-:B------:R-:W-:Y:S02]  /*21a0*/  SHF.R.S32.HI R20, RZ, 0x2, R9.reuse ;  /* 0x00000002ff147819 */ /* 0x100fe40000011409 */
[----:B------:R-:W-:-:S04]  /*21b0*/  SHF.R.S32.HI R9, RZ, 0x1f, R9 ;  /* 0x0000001fff097819 */ /* 0x000fc80000011409 */
[----:B------:R-:W-:-:S04]  /*21c0*/  LEA.HI R9, R9, R20, RZ, 0x2 ;  /* 0x0000001409097211 */ /* 0x000fc800078f10ff */
[----:B------:R-:W-:-:S05]  /*21d0*/  LOP3.LUT R9, R9, 0xfffffffc, RZ, 0xc0, !PT ;  /* 0xfffffffc09097812 */ /* 0x000fca00078ec0ff */
[----:B------:R-:W-:Y:S02]  /*21e0*/  IMAD.IADD R20, R20, 0x1, -R9 ;  /* 0x0000000114147824 */ /* 0x000fe400078e0a09 */
[----:B------:R-:W3:Y:S04]  /*21f0*/  LDL.64 R8, [R1+0x38] ;  /* 0x0000380001087983 */ /* 0x000ee80000100a00 */
[----:B------:R-:W3:Y:S01]  /*2200*/  LDL.LU R10, [R1] ;  /* 0x00000000010a7983 */ /* 0x000ee20000300800 */
[C---:B------:R-:W-:Y:S01]  /*2210*/  VIADD R33, R21.reuse, 0xffffff80 ;  /* 0xffffff8015217836 */ /* 0x040fe20000000000 */
[----:B------:R-:W-:Y:S01]  /*2220*/  SHF.R.U32.HI R34, RZ, 0x7, R21 ;  /* 0x00000007ff227819 */ /* 0x000fe20000011615 */
[C---:B------:R-:W-:Y:S02]  /*2230*/  VIADD R32, R21.reuse, 0xffffff80 ;  /* 0xffffff8015207836 */ /* 0x040fe40000000000 */
[----:B------:R-:W-:-:S02]  /*2240*/  VIADD R38, R21, 0xffffff80 ;  /* 0xffffff8015267836 */ /* 0x000fc40000000000 */
[----:B------:R-:W-:Y:S01]  /*2250*/  VIADD R35, R21, 0xffffff80 ;  /* 0xffffff8015237836 */ /* 0x000fe20000000000 */
[----:B------:R-:W-:-:S04]  /*2260*/  LEA.HI R32, R32, R33, RZ, 0x1 ;  /* 0x0000002120207211 */ /* 0x000fc800078f08ff */
[----:B------:R-:W-:Y:S02]  /*2270*/  LEA.HI R35, R35, R38, RZ, 0x1 ;  /* 0x0000002623237211 */ /* 0x000fe400078f08ff */
[----:B------:R-:W-:Y:S01]  /*2280*/  SHF.R.S32.HI R11, RZ, 0x1f, R76 ;  /* 0x0000001fff0b7819 */ /* 0x000fe2000001144c */
[----:B--2---:R-:W0:Y:S01]  /*2290*/  LDC R13, c[0x0][0x3f4] ;  /* 0x0000fd00ff0d7b82 */ /* 0x004e220000000800 */
[----:B----4-:R-:W-:-:S05]  /*22a0*/  IMAD.MOV.U32 R36, RZ, RZ, R12 ;  /* 0x000000ffff247224 */ /* 0x010fca00078e000c */
[----:B------:R-:W-:-:S05]  /*22b0*/  SHF.R.S32.HI R37, RZ, 0x1f, R36 ;  /* 0x0000001fff257819 */ /* 0x000fca0000011424 */
[----:B------:R-:W-:Y:S04]  /*22c0*/  STL [R1+0x24], R37 ;  /* 0x0000242501007387 */ /* 0x000fe80000100800 */
[----:B------:R-:W2:Y:S01]  /*22d0*/  LDL R21, [R1+0x40] ;  /* 0x0000400001157983 */ /* 0x000ea20000100800 */
[----:B---3--:R-:W-:-:S05]  /*22e0*/  IMAD.MOV.U32 R24, RZ, RZ, R8 ;  /* 0x000000ffff187224 */ /* 0x008fca00078e0008 */
[----:B------:R-:W-:-:S05]  /*22f0*/  SHF.R.S32.HI R25, RZ, 0x1f, R24 ;  /* 0x0000001fff197819 */ /* 0x000fca0000011418 */
[----:B------:R-:W-:Y:S04]  /*2300*/  STL [R1+0x3c], R25 ;  /* 0x00003c1901007387 */ /* 0x000fe80000100800 */
[----:B------:R-:W3:Y:S04]  /*2310*/  LDL R33, [R1+0x44] ;  /* 0x0000440001217983 */ /* 0x000ee80000100800 */
[----:B------:R-:W4:Y:S01]  /*2320*/  LDL R38, [R1+0x48] ;  /* 0x0000480001267983 */ /* 0x000f220000100800 */
[-C--:B-1----:R-:W-:Y:S01]  /*2330*/  IMAD R3, R11, R30.reuse, RZ ;  /* 0x0000001e0b037224 */ /* 0x082fe200078e02ff */
[----:B------:R-:W-:Y:S01]  /*2340*/  ISETP.NE.U32.AND P0, PT, RZ, UR4, PT ;  /* 0x00000004ff007c0c */ /* 0x000fe2000bf05070 */
[----:B------:R-:W-:-:S04]  /*2350*/  IMAD.WIDE.U32 R6, R76, R30, RZ ;  /* 0x0000001e4c067225 */ /* 0x000fc800078e00ff */
[----:B------:R-:W-:Y:S01]  /*2360*/  IMAD R3, R76, R31, R3 ;  /* 0x0000001f4c037224 */ /* 0x000fe200078e0203 */
[----:B------:R-:W-:Y:S01]  /*2370*/  ISETP.NE.AND.EX P0, PT, RZ, UR5, PT, P0 ;  /* 0x00000005ff007c0c */ /* 0x000fe2000bf05300 */
[----:B------:R-:W-:Y:S02]  /*2380*/  ULDC.64 UR4, c[0x0][0x308] ;  /* 0x0000c20000047ab9 */ /* 0x000fe40000000a00 */
[----:B------:R-:W-:Y:S01]  /*2390*/  IMAD.IADD R7, R7, 0x1, R3 ;  /* 0x0000000107077824 */ /* 0x000fe200078e0203 */
[----:B------:R-:W-:Y:S02]  /*23a0*/  SHF.R.S32.HI R3, RZ, 0x1f, R0 ;  /* 0x0000001fff037819 */ /* 0x000fe40000011400 */
[----:B------:R-:W-:Y:S01]  /*23b0*/  ISETP.NE.AND P6, PT, R34, 0x1, PT ;  /* 0x000000012200780c */ /* 0x000fe20003fc5270 */
[----:B------:R-:W-:Y:S01]  /*23c0*/  IMAD.WIDE.U32 R4, R18, UR4, R6 ;  /* 0x0000000412047c25 */ /* 0x000fe2000f8e0006 */
[----:B------:R-:W-:-:S03]  /*23d0*/  SEL R85, R3, RZ, !P0 ;  /* 0x000000ff03557207 */ /* 0x000fc60004000000 */
[----:B------:R-:W-:Y:S01]  /*23e0*/  IMAD R5, R18, UR5, R5 ;  /* 0x0000000512057c24 */ /* 0x000fe2000f8e0205 */
[----:B------:R-:W-:Y:S01]  /*23f0*/  ULDC.64 UR4, c[0x0][0x310] ;  /* 0x0000c40000047ab9 */ /* 0x000fe20000000a00 */
[----:B------:R-:W-:Y:S01]  /*2400*/  SEL R19, R0, RZ, !P0 ;  /* 0x000000ff00137207 */ /* 0x000fe20004000000 */
[----:B------:R-:W-:Y:S01]  /*2410*/  IMAD R0, R85, UR4, RZ ;  /* 0x0000000455007c24 */ /* 0x000fe2000f8e02ff */
[----:B------:R-:W-:-:S03]  /*2420*/  SHF.R.S32.HI R32, RZ, 0x1, R32 ;  /* 0x00000001ff207819 */ /* 0x000fc60000011420 */
[C---:B------:R-:W-:Y:S01]  /*2430*/  IMAD R3, R19.reuse, UR5, R0 ;  /* 0x0000000513037c24 */ /* 0x040fe2000f8e0200 */
[----:B------:R-:W-:Y:S01]  /*2440*/  SHF.R.S32.HI R32, RZ, 0x1f, R32 ;  /* 0x0000001fff207819 */ /* 0x000fe20000011420 */
[----:B------:R-:W-:Y:S01]  /*2450*/  IMAD.WIDE.U32 R26, R19, UR4, R4 ;  /* 0x00000004131a7c25 */ /* 0x000fe2000f8e0004 */
[----:B------:R-:W-:Y:S05]  /*2460*/  @!P6 WARPSYNC.ALL ;  /* 0x000000000000e948 */ /* 0x000fea0003800000 */
[----:B------:R-:W-:Y:S01]  /*2470*/  VIADD R0, R36, 0x10 ;  /* 0x0000001024007836 */ /* 0x000fe20000000000 */
[----:B------:R-:W-:Y:S01]  /*2480*/  ULDC.64 UR4, c[0x0][0x330] ;  /* 0x0000cc0000047ab9 */ /* 0x000fe20000000a00 */
[----:B------:R-:W-:Y:S01]  /*2490*/  SHF.R.S32.HI R35, RZ, 0x1, R35 ;  /* 0x00000001ff237819 */ /* 0x000fe20000011423 */
[--C-:B------:R-:W-:Y:S01]  /*24a0*/  IMAD.WIDE.U32 R28, R18, UR4, R36.reuse ;  /* 0x00000004121c7c25 */ /* 0x100fe2000f8e0024 */
[----:B------:R-:W-:Y:S01]  /*24b0*/  ULDC UR4, c[0x0][0x2f4] ;  /* 0x0000bd0000047ab9 */ /* 0x000fe20000000800 */
[----:B------:R-:W-:Y:S01]  /*24c0*/  LOP3.LUT R10, R10, 0xfffffffd, RZ, 0xc0, !PT ;  /* 0xfffffffd0a0a7812 */ /* 0x000fe200078ec0ff */
[----:B------:R-:W-:Y:S01]  /*24d0*/  ULDC.64 UR6, c[0x0][0x338] ;  /* 0x0000ce0000067ab9 */ /* 0x000fe20000000a00 */
[-C--:B------:R-:W-:Y:S01]  /*24e0*/  IMAD R6, R32, R30.reuse, RZ ;  /* 0x0000001e20067224 */ /* 0x080fe200078e02ff */
[----:B------:R-:W-:Y:S01]  /*24f0*/  ISETP.GE.AND P1, PT, R0, UR4, PT ;  /* 0x0000000400007c0c */ /* 0x000fe2000bf26270 */
[----:B------:R-:W-:Y:S01]  /*2500*/  IMAD.WIDE.U32 R4, R35, R30, R36 ;  /* 0x0000001e23047225 */ /* 0x000fe200078e0024 */
[----:B------:R-:W-:-:S03]  /*2510*/  ISETP.GE.AND P0, PT, R36, UR4, PT ;  /* 0x0000000424007c0c */ /* 0x000fc6000bf06270 */
[----:B------:R-:W-:Y:S01]  /*2520*/  IMAD R88, R35, R31, R6 ;  /* 0x0000001f23587224 */ /* 0x000fe200078e0206 */
[----:B------:R-:W-:Y:S02]  /*2530*/  SEL R6, RZ, 0xffffffff, P1 ;  /* 0xffffffffff067807 */ /* 0x000fe40000800000 */
[----:B------:R-:W-:Y:S02]  /*2540*/  IADD3 R89, P1, R26, R4, RZ ;  /* 0x000000041a597210 */ /* 0x000fe40007f3e0ff */
[----:B------:R-:W-:Y:S02]  /*2550*/  SEL R4, RZ, 0x1, P0 ;  /* 0x00000001ff047807 */ /* 0x000fe40000000000 */
[----:B------:R-:W-:Y:S01]  /*2560*/  LOP3.LUT P0, RZ, R20, 0x2, RZ, 0xc0, !PT ;  /* 0x0000000214ff7812 */ /* 0x000fe2000780c0ff */
[----:B------:R-:W-:Y:S02]  /*2570*/  IMAD.SHL.U32 R7, R6, 0x2, RZ ;  /* 0x0000000206077824 */ /* 0x000fe400078e00ff */
[----:B------:R-:W-:-:S03]  /*2580*/  IMAD.IADD R3, R27, 0x1, R3 ;  /* 0x000000011b037824 */ /* 0x000fc600078e0203 */
[----:B------:R-:W-:Y:S01]  /*2590*/  LOP3.LUT R7, R7, 0x2, R4, 0xe2, !PT ;  /* 0x0000000207077812 */ /* 0x000fe200078ee204 */
[C---:B------:R-:W-:Y:S01]  /*25a0*/  VIADD R4, R36.reuse, 0x20 ;  /* 0x0000002024047836 */ /* 0x040fe20000000000 */
[----:B------:R-:W-:Y:S01]  /*25b0*/  IADD3.X R88, R3, R5, R88, P1, !PT ;  /* 0x0000000503587210 */ /* 0x000fe20000ffe458 */
[----:B------:R-:W-:Y:S02]  /*25c0*/  VIADD R5, R36, 0x30 ;  /* 0x0000003024057836 */ /* 0x000fe40000000000 */
[----:B------:R-:W-:Y:S02]  /*25d0*/  IMAD R8, R32, R68, RZ ;  /* 0x0000004420087224 */ /* 0x000fe400078e02ff */
[----:B------:R-:W-:Y:S01]  /*25e0*/  @P0 LOP3.LUT R10, R10, 0x2, RZ, 0xfc, !PT ;  /* 0x000000020a0a0812 */ /* 0x000fe200078efcff */
[----:B------:R-:W-:Y:S01]  /*25f0*/  VIADD R6, R36, 0x40 ;  /* 0x0000004024067836 */ /* 0x000fe20000000000 */
[----:B------:R-:W-:Y:S02]  /*2600*/  ISETP.GE.AND P0, PT, R4, UR4, PT ;  /* 0x0000000404007c0c */ /* 0x000fe4000bf06270 */
[----:B------:R-:W-:Y:S01]  /*2610*/  ISETP.GE.AND P1, PT, R5, UR4, PT ;  /* 0x0000000405007c0c */ /* 0x000fe2000bf26270 */
[----:B------:R-:W-:Y:S01]  /*2620*/  IMAD R15, R35, R69, R8 ;  /* 0x00000045230f7224 */ /* 0x000fe200078e0208 */
[----:B------:R-:W-:-:S02]  /*2630*/  SEL R8, RZ, 0x4, P0 ;  /* 0x00000004ff087807 */ /* 0x000fc40000000000 */
[----:B------:R-:W-:Y:S02]  /*2640*/  SEL R9, RZ, 0x8, P1 ;  /* 0x00000008ff097807 */ /* 0x000fe40000800000 */
[----:B------:R-:W-:Y:S01]  /*2650*/  ISETP.GE.AND P0, PT, R6, UR4, PT ;  /* 0x0000000406007c0c */ /* 0x000fe2000bf06270 */
[-C--:B------:R-:W-:Y:S01]  /*2660*/  IMAD.WIDE.U32 R64, R35, R68.reuse, R36 ;  /* 0x0000004423407225 */ /* 0x080fe200078e0024 */
[----:B------:R-:W-:Y:S02]  /*2670*/  LOP3.LUT R7, R9, R7, R8, 0xfe, !PT ;  /* 0x0000000709077212 */ /* 0x000fe400078efe08 */
[----:B------:R-:W-:Y:S01]  /*2680*/  SEL R12, RZ, 0x10, P0 ;  /* 0x00000010ff0c7807 */ /* 0x000fe20000000000 */
[----:B------:R-:W-:Y:S01]  /*2690*/  IMAD.WIDE.U32 R66, R35, R68, R24 ;  /* 0x0000004423427225 */ /* 0x000fe200078e0018 */
[-C--:B0-----:R-:W-:Y:S02]  /*26a0*/  ISETP.GE.AND P2, PT, R4, R13.reuse, PT ;  /* 0x0000000d0400720c */ /* 0x081fe40003f46270 */
[-C--:B------:R-:W-:Y:S01]  /*26b0*/  ISETP.GE.AND P0, PT, R36, R13.reuse, PT ;  /* 0x0000000d2400720c */ /* 0x080fe20003f06270 */
[----:B------:R-:W-:Y:S01]  /*26c0*/  IMAD R29, R18, UR5, R29 ;  /* 0x00000005121d7c24 */ /* 0x000fe2000f8e021d */
[----:B------:R-:W-:Y:S01]  /*26d0*/  ISETP.GE.AND P1, PT, R0, R13, PT ;  /* 0x0000000d0000720c */ /* 0x000fe20003f26270 */
[----:B------:R-:W-:Y:S01]  /*26e0*/  IMAD R85, R85, UR6, RZ ;  /* 0x0000000655557c24 */ /* 0x000fe2000f8e02ff */
[----:B------:R-:W-:Y:S01]  /*26f0*/  LOP3.LUT R12, R7, R12, RZ, 0xfc, !PT ;  /* 0x0000000c070c7212 */ /* 0x000fe200078efcff */
[----:B------:R-:W-:Y:S01]  /*2700*/  IMAD.IADD R65, R65, 0x1, R15 ;  /* 0x0000000141417824 */ /* 0x000fe200078e020f */
[----:B------:R-:W-:Y:S01]  /*2710*/  SEL R7, R13, RZ, P0 ;  /* 0x000000ff0d077207 */ /* 0x000fe20000000000 */
[----:B------:R-:W-:Y:S01]  /*2720*/  IMAD.IADD R67, R15, 0x1, R67 ;  /* 0x000000010f437824 */ /* 0x000fe200078e0243 */
[C---:B------:R-:W-:Y:S01]  /*2730*/  SEL R15, R13.reuse, RZ, P2 ;  /* 0x000000ff0d0f7207 */ /* 0x040fe20001000000 */
[----:B------:R-:W-:Y:S01]  /*2740*/  IMAD R8, R32, R74, RZ ;  /* 0x0000004a20087224 */ /* 0x000fe200078e02ff */
[----:B------:R-:W-:Y:S01]  /*2750*/  SEL R9, R13, RZ, P1 ;  /* 0x000000ff0d097207 */ /* 0x000fe20000800000 */
[C---:B------:R-:W-:Y:S01]  /*2760*/  IMAD R85, R19.reuse, UR7, R85 ;  /* 0x0000000713557c24 */ /* 0x040fe2000f8e0255 */
[----:B------:R-:W-:Y:S01]  /*2770*/  LOP3.LUT R10, R10, 0xfffffffe, RZ, 0xc0, !PT ;  /* 0xfffffffe0a0a7812 */ /* 0x000fe200078ec0ff */
[----:B------:R-:W-:-:S04]  /*2780*/  IMAD.WIDE.U32 R28, R19, UR6, R28 ;  /* 0x00000006131c7c25 */ /* 0x000fc8000f8e001c */
[C---:B------:R-:W-:Y:S02]  /*2790*/  IMAD R19, R35.reuse, R75, R8 ;  /* 0x0000004b23137224 */ /* 0x040fe400078e0208 */
[----:B------:R-:W-:Y:S02]  /*27a0*/  IMAD.IADD R8, R36, 0x1, R7 ;  /* 0x0000000124087824 */ /* 0x000fe400078e0207 */
[----:B------:R-:W-:Y:S01]  /*27b0*/  IMAD.WIDE.U32 R70, R35, R74, R36 ;  /* 0x0000004a23467225 */ /* 0x000fe200078e0024 */
[----:B------:R-:W-:-:S03]  /*27c0*/  @P2 LOP3.LUT R10, R10, 0x1, RZ, 0xfc, !PT ;  /* 0x000000010a0a2812 */ /* 0x000fc600078efcff */
[----:B------:R-:W-:-:S04]  /*27d0*/  IMAD.WIDE.U32 R72, R35, R74, R24 ;  /* 0x0000004a23487225 */ /* 0x000fc800078e0018 */
[----:B------:R-:W-:Y:S02]  /*27e0*/  IMAD.IADD R18, R4, 0x1, R15 ;  /* 0x0000000104127824 */ /* 0x000fe400078e020f */
[----:B------:R-:W-:Y:S01]  /*27f0*/  IMAD.IADD R14, R0, 0x1, R9 ;  /* 0x00000001000e7824 */ /* 0x000fe200078e0209 */
[----:B------:R-:W-:Y:S01]  /*2800*/  SHF.R.S32.HI R9, RZ, 0x1f, R8 ;  /* 0x0000001fff097819 */ /* 0x000fe20000011408 */
[----:B------:R-:W-:Y:S02]  /*2810*/  IMAD.IADD R71, R71, 0x1, R19 ;  /* 0x0000000147477824 */ /* 0x000fe400078e0213 */
[----:B------:R-:W-:Y:S01]  /*2820*/  IMAD.IADD R73, R19, 0x1, R73 ;  /* 0x0000000113497824 */ /* 0x000fe200078e0249 */
[----:B------:R-:W-:Y:S01]  /*2830*/  SHF.R.S32.HI R19, RZ, 0x1f, R18 ;  /* 0x0000001fff137819 */ /* 0x000fe20000011412 */
[----:B------:R0:W-:Y:S01]  /*2840*/  STL [R1], R10 ;  /* 0x0000000a01007387 */ /* 0x0001e20000100800 */
[----:B------:R-:W-:Y:S02]  /*2850*/  SHF.R.S32.HI R15, RZ, 0x1f, R14 ;  /* 0x0000001fff0f7819 */ /* 0x000fe4000001140e */
[----:B------:R-:W-:-:S02]  /*2860*/  LEA.HI R7, R9, R8, RZ, 0x3 ;  /* 0x0000000809077211 */ /* 0x000fc400078f18ff */
[----:B0-----:R-:W-:Y:S02]  /*2870*/  LEA.HI R10, R9, R8, RZ, 0x5 ;  /* 0x00000008090a7211 */ /* 0x001fe400078f28ff */
[----:B------:R-:W-:Y:S02]  /*2880*/  LEA.HI R9, R19, R18, RZ, 0x3 ;  /* 0x0000001213097211 */ /* 0x000fe400078f18ff */
[----:B------:R-:W-:Y:S02]  /*2890*/  LEA.HI R8, R15, R14, RZ, 0x3 ;  /* 0x0000000e0f087211 */ /* 0x000fe400078f18ff */
[----:B------:R-:W-:Y:S02]  /*28a0*/  LEA.HI R18, R19, R18, RZ, 0x5 ;  /* 0x0000001213127211 */ /* 0x000fe400078f28ff */
[----:B------:R-:W-:Y:S02]  /*28b0*/  LEA.HI R15, R15, R14, RZ, 0x5 ;  /* 0x0000000e0f0f7211 */ /* 0x000fe400078f28ff */
[----:B------:R-:W-:-:S02]  /*28c0*/  SHF.R.S32.HI R24, RZ, 0x5, R18 ;  /* 0x00000005ff187819 */ /* 0x000fc40000011412 */
[----:B------:R-:W-:Y:S02]  /*28d0*/  SHF.R.S32.HI R14, RZ, 0x5, R10 ;  /* 0x00000005ff0e7819 */ /* 0x000fe4000001140a */
[----:B------:R-:W-:Y:S01]  /*28e0*/  SHF.R.S32.HI R19, RZ, 0x5, R15 ;  /* 0x00000005ff137819 */ /* 0x000fe2000001140f */
[----:B------:R-:W-:Y:S01]  /*28f0*/  VIADD R78, R36, 0x50 ;  /* 0x00000050244e7836 */ /* 0x000fe20000000000 */
[----:B-----5:R-:W-:Y:S02]  /*2900*/  SHF.R.S32.HI R25, RZ, 0x1f, R103 ;  /* 0x0000001fff197819 */ /* 0x020fe40000011467 */
[----:B------:R-:W-:Y:S01]  /*2910*/  IADD3 R76, P2, R35, R76, RZ ;  /* 0x0000004c234c7210 */ /* 0x000fe20007f5e0ff */
[----:B------:R-:W-:-:S04]  /*2920*/  IMAD.WIDE.U32 R64, R103, R68, R64 ;  /* 0x0000004467407225 */ /* 0x000fc800078e0040 */
[----:B------:R-:W-:Y:S01]  /*2930*/  IMAD.X R77, R32, 0x1, R11, P2 ;  /* 0x00000001204d7824 */ /* 0x000fe200010e060b */
[----:B------:R-:W-:Y:S01]  /*2940*/  ISETP.GE.AND P2, PT, R78, UR4, PT ;  /* 0x000000044e007c0c */ /* 0x000fe2000bf46270 */
[----:B------:R-:W-:-:S04]  /*2950*/  IMAD.WIDE.U32 R66, R103, R68, R66 ;  /* 0x0000004467427225 */ /* 0x000fc800078e0042 */
[----:B------:R-:W-:Y:S01]  /*2960*/  IMAD.SHL.U32 R106, R13, 0x2, RZ ;  /* 0x000000020d6a7824 */ /* 0x000fe200078e00ff */
[----:B------:R-:W-:Y:S01]  /*2970*/  SEL R13, RZ, 0x20, P2 ;  /* 0x00000020ff0d7807 */ /* 0x000fe20001000000 */
[----:B------:R-:W-:Y:S01]  /*2980*/  IMAD R95, R69, 0x90, RZ ;  /* 0x00000090455f7824 */ /* 0x000fe200078e02ff */
[----:B------:R-:W-:Y:S01]  /*2990*/  LOP3.LUT R11, R9, 0xfffffff8, RZ, 0xc0, !PT ;  /* 0xfffffff8090b7812 */ /* 0x000fe200078ec0ff */
[----:B------:R-:W-:-:S04]  /*29a0*/  IMAD.WIDE.U32 R70, R103, R74, R70 ;  /* 0x0000004a67467225 */ /* 0x000fc800078e0046 */
[----:B------:R-:W-:Y:S01]  /*29b0*/  IMAD.WIDE.U32 R72, R103, R74, R72 ;  /* 0x0000004a67487225 */ /* 0x000fe200078e0048 */
[----:B------:R-:W-:-:S03]  /*29c0*/  SHF.R.S32.HI R97, RZ, 0x1f, R11 ;  /* 0x0000001fff617819 */ /* 0x000fc6000001140b */
[----:B------:R-:W-:Y:S02]  /*29d0*/  VIADD R109, R34, 0x8 ;  /* 0x00000008226d7836 */ /* 0x000fe40000000000 */
[----:B------:R-:W-:Y:S01]  /*29e0*/  IMAD.IADD R85, R29, 0x1, R85 ;  /* 0x000000011d557824 */ /* 0x000fe200078e0255 */
[C---:B--2---:R-:W-:Y:S02]  /*29f0*/  LOP3.LUT R18, R21.reuse, 0x18, R8, 0xf8, !PT ;  /* 0x0000001815127812 */ /* 0x044fe400078ef808 */
[C---:B------:R-:W-:Y:S02]  /*2a00*/  LOP3.LUT R10, R21.reuse, 0x18, R7, 0xf8, !PT ;  /* 0x00000018150a7812 */ /* 0x040fe400078ef807 */
[----:B------:R-:W-:Y:S02]  /*2a10*/  LOP3.LUT R21, R21, 0x18, R9, 0xf8, !PT ;  /* 0x0000001815157812 */ /* 0x000fe400078ef809 */
[-C--:B---3--:R-:W-:Y:S02]  /*2a20*/  LOP3.LUT R18, R18, R33.reuse, RZ, 0x3c, !PT ;  /* 0x0000002112127212 */ /* 0x088fe400078e3cff */
[----:B------:R-:W-:Y:S01]  /*2a30*/  LOP3.LUT R15, R10, R33, RZ, 0x3c, !PT ;  /* 0x000000210a0f7212 */ /* 0x000fe200078e3cff */
[----:B------:R-:W-:-:S02]  /*2a40*/  IMAD R10, R25, R68, RZ ;  /* 0x00000044190a7224 */ /* 0x000fc400078e02ff */
[--C-:B----4-:R-:W-:Y:S01]  /*2a50*/  IMAD R19, R19, 0x1200, R38.reuse ;  /* 0x0000120013137824 */ /* 0x110fe200078e0226 */
[----:B------:R-:W-:Y:S01]  /*2a60*/  LOP3.LUT R21, R21, R33, RZ, 0x3c, !PT ;  /* 0x0000002115157212 */ /* 0x000fe200078e3cff */
[----:B------:R-:W-:Y:S02]  /*2a70*/  IMAD R14, R14, 0x1200, R38 ;  /* 0x000012000e0e7824 */ /* 0x000fe400078e0226 */
[----:B------:R-:W-:Y:S02]  /*2a80*/  IMAD.IADD R101, R19, 0x1, R18 ;  /* 0x0000000113657824 */ /* 0x000fe400078e0212 */
[----:B------:R-:W-:Y:S02]  /*2a90*/  IMAD R24, R24, 0x1200, R38 ;  /* 0x0000120018187824 */ /* 0x000fe400078e0226 */
[----:B------:R-:W-:Y:S02]  /*2aa0*/  IMAD R19, R103, R69, R10 ;  /* 0x0000004567137224 */ /* 0x000fe400078e020a */
[----:B------:R-:W-:-:S02]  /*2ab0*/  IMAD R10, R25, R74, RZ ;  /* 0x0000004a190a7224 */ /* 0x000fc400078e02ff */
[----:B------:R-:W-:Y:S02]  /*2ac0*/  IMAD.IADD R102, R14, 0x1, R15 ;  /* 0x000000010e667824 */ /* 0x000fe400078e020f */
[----:B------:R-:W-:Y:S02]  /*2ad0*/  IMAD R15, R31, 0x90, RZ ;  /* 0x000000901f0f7824 */ /* 0x000fe400078e02ff */
[----:B------:R-:W-:Y:S02]  /*2ae0*/  IMAD.IADD R100, R24, 0x1, R21 ;  /* 0x0000000118647824 */ /* 0x000fe400078e0215 */
[----:B------:R-:W-:Y:S01]  /*2af0*/  IMAD.WIDE.U32 R30, R30, 0x90, RZ ;  /* 0x000000901e1e7825 */ /* 0x000fe200078e00ff */
[----:B------:R-:W-:-:S03]  /*2b00*/  LOP3.LUT R25, R7, 0xfffffff8, RZ, 0xc0, !PT ;  /* 0xfffffff807197812 */ /* 0x000fc600078ec0ff */
[----:B------:R-:W-:Y:S02]  /*2b10*/  IMAD.IADD R84, R65, 0x1, R19 ;  /* 0x0000000141547824 */ /* 0x000fe400078e0213 */
[----:B------:R-:W-:Y:S01]  /*2b20*/  IMAD.IADD R82, R19, 0x1, R67 ;  /* 0x0000000113527824 */ /* 0x000fe200078e0243 */
[----:B------:R-:W-:Y:S01]  /*2b30*/  LOP3.LUT R19, R12, R13, RZ, 0xfc, !PT ;  /* 0x0000000d0c137212 */ /* 0x000fe200078efcff */
[----:B------:R-:W-:Y:S01]  /*2b40*/  IMAD R81, R103, R75, R10 ;  /* 0x0000004b67517224 */ /* 0x000fe200078e020a */
[----:B------:R-:W-:Y:S01]  /*2b50*/  LOP3.LUT R10, R8, 0xfffffff8, RZ, 0xc0, !PT ;  /* 0xfffffff8080a7812 */ /* 0x000fe200078ec0ff */
[----:B------:R-:W-:Y:S02]  /*2b60*/  IMAD R21, R75, 0x90, RZ ;  /* 0x000000904b157824 */ /* 0x000fe400078e02ff */
[----:B------:R-:W-:Y:S01]  /*2b70*/  IMAD.WIDE.U32 R68, R68, 0x90, RZ ;  /* 0x0000009044447825 */ /* 0x000fe200078e00ff */
[----:B------:R-:W-:-:S03]  /*2b80*/  LOP3.LUT R13, R19, 0x2, RZ, 0xc0, !PT ;  /* 0x00000002130d7812 */ /* 0x000fc600078ec0ff */
[----:B------:R-:W-:Y:S01]  /*2b90*/  IMAD.WIDE.U32 R74, R74, 0x90, RZ ;  /* 0x000000904a4a7825 */ /* 0x000fe200078e00ff */
[C---:B------:R-:W-:Y:S02]  /*2ba0*/  LOP3.LUT R14, R19.reuse, 0x4, RZ, 0xc0, !PT ;  /* 0x00000004130e7812 */ /* 0x040fe400078ec0ff */
        /* <DEDUP_REMOVED lines=8> */
[----:B------:R-:W-:Y:S01]  /*2c30*/  LOP3.LUT R12, R12, 0x1, RZ, 0xc0, !PT ;  /* 0x000000010c0c7812 */ /* 0x000fe200078ec0ff */
[----:B------:R-:W-:Y:S01]  /*2c40*/  IMAD.IADD R81, R81, 0x1, R73 ;  /* 0x0000000151517824 */ /* 0x000fe200078e0249 */
[----:B------:R-:W-:Y:S01]  /*2c50*/  LOP3.LUT R19, R19, 0x20, RZ, 0xc0, !PT ;  /* 0x0000002013137812 */ /* 0x000fe200078ec0ff */
[----:B------:R-:W-:Y:S06]  /*2c60*/  @!P6 BAR.SYNC.DEFER_BLOCKING 0x9, 0x100 ;  /* 0x024400000000eb1d */ /* 0x000fec0000010000 */
.L_x_11756:
[----:B0-----:R-:W2:Y:S01]  /*2c70*/  LDL R24, [R1+0x84] ;  /* 0x0000840001187983 */ /* 0x001ea20000100800 */
[----:B------:R-:W0:Y:S01]  /*2c80*/  LDC.64 R90, c[0x0][0x2e8] ;  /* 0x0000ba00ff5a7b82 */ /* 0x000e220000000a00 */
        /* <DEDUP_REMOVED lines=14> */
[----:B------:R-:W-:Y:S02]  /*2d70*/  LEA.HI.X R37, R21, R91, R32, 0x1, P3 ;  /* 0x0000005b15257211 */ /* 0x000fe400018f0c20 */
[----:B-1----:R-:W-:Y:S01]  /*2d80*/  ISETP.GE.AND P3, PT, R104, 0x1, PT ;  /* 0x000000016800780c */ /* 0x002fe20003f66270 */
[----:B--2---:R-:W-:-:S04]  /*2d90*/  IMAD R16, R144, 0x3600, R24 ;  /* 0x0000360090107824 */ /* 0x004fc800078e0218 */
[C---:B------:R-:W-:Y:S02]  /*2da0*/  VIADD R24, R16.reuse, 0x10 ;  /* 0x0000001010187836 */ /* 0x040fe40000000000 */
[C---:B------:R-:W-:Y:S02]  /*2db0*/  @P4 VIADD R24, R16.reuse, 0xfffffff0 ;  /* 0xfffffff010184836 */ /* 0x040fe40000000000 */
[----:B------:R-:W-:Y:S02]  /*2dc0*/  IMAD R79, R16, 0x2, R17 ;  /* 0x00000002104f7824 */ /* 0x000fe400078e0211 */
[----:B------:R-:W-:Y:S02]  /*2dd0*/  IMAD.MOV.U32 R16, RZ, RZ, R35 ;  /* 0x000000ffff107224 */ /* 0x000fe400078e0023 */
        /* <DEDUP_REMOVED lines=15> */
[----:B------:R-:W0:Y:S01]  /*2ed0*/  S2R R38, SR_TID.X ;  /* 0x0000000000267919 */ /* 0x000e220000002100 */
        /* <DEDUP_REMOVED lines=12> */
[----:B0-----:R-:W-:-:S02]  /*2fa0*/  VIADD R39, R38, 0xffffff80 ;  /* 0xffffff8026277836 */ /* 0x001fc40000000000 */
[----:B------:R-:W-:-:S05]  /*2fb0*/  VIADD R38, R38, 0xffffff80 ;  /* 0xffffff8026267836 */ /* 0x000fca0000000000 */
[----:B------:R-:W-:-:S04]  /*2fc0*/  LEA.HI R38, R38, R39, RZ, 0x1 ;  /* 0x0000002726267211 */ /* 0x000fc800078f08ff */
[----:B------:R-:W-:-:S04]  /*2fd0*/  SHF.R.S32.HI R38, RZ, 0x1, R38 ;  /* 0x00000001ff267819 */ /* 0x000fc80000011426 */
[----:B------:R-:W-:Y:S02]  /*2fe0*/  ISETP.GE.AND P4, PT, R38, R86, PT ;  /* 0x000000562600720c */ /* 0x000fe40003f86270 */
[----:B------:R-:W-:-:S11]  /*2ff0*/  CS2R R38, SRZ ;  /* 0x0000000000267805 */ /* 0x000fd6000001ff00 */
[----:B------:R-:W-:Y:S05]  /*3000*/  @P4 BRA `(.L_x_11705) ;  /* 0x0000000000b84947 */ /* 0x000fea0003800000 */
[----:B------:R-:W2:Y:S04]  /*3010*/  LDL.64 R112, [R1+0x38] ;  /* 0x0000380001707983 */ /* 0x000ea80000100a00 */
        /* <DEDUP_REMOVED lines=45> */
.L_x_11705:
[----:B------:R-:W-:Y:S05]  /*32f0*/  BSYNC B1 ;  /* 0x0000000000017941 */ /* 0x000fea0003800000 */
.L_x_11704:
        /* <DEDUP_REMOVED lines=41> */
[----:B------:R-:W-:Y:S02]  /*3590*/  PRMT R118, R118, 0x5410, R21 ;  /* 0x0000541076767816 */ /* 0x000fe40000000015 */
[----:B--2---:R-:W-:-:S13]  /*35a0*/  ISETP.NE.AND P3, PT, R33, 0x3, PT ;  /* 0x000000032100780c */ /* 0x004fda0003f65270 */
[----:B------:R-:W-:Y:S05]  /*35b0*/  @!P3 BRA `(.L_x_11706) ;  /* 0x000000000004b947 */ /* 0x000fea0003800000 */
[----:B------:R-:W-:Y:S01]  /*35c0*/  BPT.TRAP 0x1 ;  /* 0x000000040000795c */ /* 0x000fe20000300000 */
.L_x_11706:
[----:B------:R-:W2:Y:S01]  /*35d0*/  LDL R32, [R1+0x30] ;  /* 0x0000300001207983 */ /* 0x000ea20000100800 */
[----:B------:R-:W-:Y:S01]  /*35e0*/  IMAD R21, R144, 0x8, R22 ;  /* 0x0000000890157824 */ /* 0x000fe200078e0216 */
[----:B------:R-:W-:Y:S01]  /*35f0*/  BSSY B1, `(.L_x_11707) ;  /* 0x0000004000017945 */ /* 0x000fe20003800000 */
[----:B--2---:R-:W-:-:S04]  /*3600*/  SHF.L.U32 R87, R32, 0x1f, RZ ;  /* 0x0000001f20577819 */ /* 0x004fc800000006ff */
[----:B------:R-:W0:Y:S02]  /*3610*/  SYNCS.PHASECHK.TRANS64.TRYWAIT P5, [R21+URZ+0x31c90], R87 ;  /* 0x031c9057150075a7 */ /* 0x000e2400080a017f */
[----:B0-----:R-:W-:Y:S05]  /*3620*/  @!P5 BRA `(.L_x_11708) ;  /* 0x0000022400bcd947 */ /* 0x001fea0003800000 */
.L_x_12021:
[----:B------:R-:W-:Y:S05]  /*3630*/  BSYNC B1 ;  /* 0x0000000000017941 */ /* 0x000fea0003800000 */
.L_x_11707:
[----:B------:R-:W-:Y:S05]  /*3640*/  @P4 BRA `(.L_x_11709) ;  /* 0x0000003400bc4947 */ /* 0x000fea0003800000 */
[----:B------:R-:W-:Y:S01]  /*3650*/  ISETP.NE.AND P4, PT, R12, RZ, PT ;  /* 0x000000ff0c00720c */ /* 0x000fe20003f85270 */
[----:B------:R-:W-:-:S12]  /*3660*/  BSSY B1, `(.L_x_11710) ;  /* 0x0000032000017945 */ /* 0x000fd80003800000 */
[----:B------:R-:W-:Y:S05]  /*3670*/  @!P4 BRA `(.L_x_11711) ;  /* 0x0000000000c0c947 */ /* 0x000fea0003800000 */
[----:B------:R-:W2:Y:S01]  /*3680*/  LDL.64 R56, [R1+0x38] ;  /* 0x0000380001387983 */ /* 0x000ea20000100a00 */
[----:B------:R-:W-:Y:S03]  /*3690*/  BSSY B2, `(.L_x_11712) ;  /* 0x000002d000027945 */ /* 0x000fe60003800000 */
[----:B------:R1:W3:Y:S01]  /*36a0*/  LDS.128 R32, [R79+0x16800] ;  /* 0x016800004f207984 */ /* 0x0002e20000000c00 */
[----:B--2---:R-:W-:-:S13]  /*36b0*/  ISETP.GE.AND P4, PT, R56, R104, PT ;  /* 0x000000683800720c */ /* 0x004fda0003f86270 */
[----:B-1-3--:R-:W-:Y:S05]  /*36c0*/  @P4 BRA `(.L_x_11713) ;  /* 0x0000000000a44947 */ /* 0x00afea0003800000 */
[----:B------:R-:W-:Y:S01]  /*36d0*/  SHF.R.U64 R56, R62, 0x10, R63 ;  /* 0x000000103e387819 */ /* 0x000fe2000000123f */
[----:B------:R-:W-:Y:S01]  /*36e0*/  HADD2.F32 R58, -RZ, R33.H1_H1 ;  /* 0x30000021ff3a7230 */ /* 0x000fe20000004100 */
[--C-:B------:R-:W-:Y:S02]  /*36f0*/  SHF.R.U64 R57, R90, 0x10, R91.reuse ;  /* 0x000000105a397819 */ /* 0x100fe4000000125b */
        /* <DEDUP_REMOVED lines=9> */
[----:B------:R-:W-:Y:S02]  /*3790*/  IMAD.MOV.U32 R63, RZ, RZ, R34 ;  /* 0x000000ffff3f7224 */ /* 0x000fe400078e0022 */
[-C--:B------:R-:W-:Y:S01]  /*37a0*/  FFMA.FTZ R33, R56, R59.reuse, -R33 ;  /* 0x0000003b38217223 */ /* 0x080fe20000010821 */
[----:B------:R-:W-:Y:S02]  /*37b0*/  HADD2.F32 R91, -RZ, R118.H1_H1 ;  /* 0x30000076ff5b7230 */ /* 0x000fe40000004100 */
[----:B------:R-:W-:Y:S01]  /*37c0*/  FFMA.FTZ R56, R58, R59, R57 ;  /* 0x0000003b3a387223 */ /* 0x000fe20000010039 */
[----:B------:R-:W-:-:S02]  /*37d0*/  HADD2.F32 R57, -RZ, R35.H1_H1 ;  /* 0x30000023ff397230 */ /* 0x000fc40000004100 */
[----:B------:R-:W-:Y:S02]  /*37e0*/  HADD2.F32 R59, -RZ, R35.H0_H0 ;  /* 0x20000023ff3b7230 */ /* 0x000fe40000004100 */
[----:B------:R-:W-:Y:S02]  /*37f0*/  HADD2.F32 R34, -RZ, R63.H1_H1 ;  /* 0x3000003fff227230 */ /* 0x000fe40000004100 */
[----:B------:R-:W-:Y:S01]  /*3800*/  FMUL.FTZ R58, R57, R90 ;  /* 0x0000005a393a7220 */ /* 0x000fe20000410000 */
[----:B------:R-:W-:-:S03]  /*3810*/  F2FP.F16.F32.PACK_AB R33, R56, R33 ;  /* 0x000000213821723e */ /* 0x000fc600000000ff */
[C---:B------:R-:W-:Y:S01]  /*3820*/  FFMA.FTZ R35, R59.reuse, R62, -R58 ;  /* 0x0000003e3b237223 */ /* 0x040fe2000001083a */
[----:B------:R-:W-:Y:S01]  /*3830*/  FMUL.FTZ R58, R59, R90 ;  /* 0x0000005a3b3a7220 */ /* 0x000fe20000410000 */
[----:B------:R-:W-:Y:S02]  /*3840*/  HADD2.F32 R90, -RZ, R118.H0_H0 ;  /* 0x20000076ff5a7230 */ /* 0x000fe40000004100 */
        /* <DEDUP_REMOVED lines=8> */
[----:B------:R-:W-:Y:S01]  /*38d0*/  FFMA.FTZ R57, R57, R62, R90 ;  /* 0x0000003e39397223 */ /* 0x000fe2000001005a */
[----:B------:R-:W-:Y:S02]  /*38e0*/  HADD2.F32 R62, -RZ, R63.H0_H0 ;  /* 0x2000003fff3e7230 */ /* 0x000fe40000004100 */
[-C--:B------:R-:W-:Y:S01]  /*38f0*/  FMUL.FTZ R63, R34, R91.reuse ;  /* 0x0000005b223f7220 */ /* 0x080fe20000410000 */
[----:B------:R-:W-:Y:S01]  /*3900*/  HADD2.F32 R59, -RZ, R116.H0_H0 ;  /* 0x20000074ff3b7230 */ /* 0x000fe20000004100 */
[----:B------:R-:W-:Y:S01]  /*3910*/  F2FP.F16.F32.PACK_AB R32, R57, R32 ;  /* 0x000000203920723e */ /* 0x000fe200000000ff */
[----:B------:R-:W-:-:S03]  /*3920*/  FMUL.FTZ R91, R62, R91 ;  /* 0x0000005b3e5b7220 */ /* 0x000fc60000410000 */
[-C--:B------:R-:W-:Y:S01]  /*3930*/  FFMA.FTZ R63, R62, R59.reuse, -R63 ;  /* 0x0000003b3e3f7223 */ /* 0x080fe2000001083f */
[----:B------:R-:W-:-:S05]  /*3940*/  FFMA.FTZ R34, R34, R59, R91 ;  /* 0x0000003b22227223 */ /* 0x000fca000001005b */
[----:B------:R-:W-:-:S07]  /*3950*/  F2FP.F16.F32.PACK_AB R34, R34, R63 ;  /* 0x0000003f2222723e */ /* 0x000fce00000000ff */
.L_x_11713:
[----:B------:R-:W-:Y:S05]  /*3960*/  BSYNC B2 ;  /* 0x0000000000027941 */ /* 0x000fea0003800000 */
.L_x_11712:
[----:B------:R1:W-:Y:S02]  /*3970*/  STG.E.128 desc[UR60][R36.64], R32 ;  /* 0x0000002024007986 */ /* 0x0003e4000c101d3c */
.L_x_11711:
[----:B------:R-:W-:Y:S05]  /*3980*/  BSYNC B1 ;  /* 0x0000000000017941 */ /* 0x000fea0003800000 */
.L_x_11710:
        /* <DEDUP_REMOVED lines=8> */
[----:B------:R-:W-:Y:S01]  /*3a10*/  SHF.R.U64 R56, R54, 0x10, R55 ;  /* 0x0000001036387819 */ /* 0x000fe20000001237 */
[----:B------:R-:W-:Y:S01]  /*3a20*/  IMAD.MOV.U32 R57, RZ, RZ, R33 ;  /* 0x000000ffff397224 */ /* 0x000fe200078e0021 */
[----:B------:R-:W-:Y:S01]  /*3a30*/  SHF.R.U32.HI R54, RZ, 0x10, R55 ;  /* 0x00000010ff367819 */ /* 0x000fe20000011637 */
[----:B------:R-:W-:Y:S01]  /*3a40*/  HADD2.F32 R59, -RZ, R116.H1_H1 ;  /* 0x30000074ff3b7230 */ /* 0x000fe20000004100 */
[--C-:B------:R-:W-:Y:S02]  /*3a50*/  SHF.R.U64 R55, R60, 0x10, R61.reuse ;  /* 0x000000103c377819 */ /* 0x100fe4000000123d */
[--C-:B------:R-:W-:Y:S01]  /*3a60*/  HADD2.F32 R58, -RZ, R57.reuse.H1_H1 ;  /* 0x30000039ff3a7230 */ /* 0x100fe20000004100 */
[----:B------:R-:W-:Y:S01]  /*3a70*/  SHF.R.U32.HI R60, RZ, 0x10, R61 ;  /* 0x00000010ff3c7819 */ /* 0x000fe2000001163d */
[----:B------:R-:W-:Y:S02]  /*3a80*/  HADD2.F32 R62, -RZ, R57.H0_H0 ;  /* 0x20000039ff3e7230 */ /* 0x000fe40000004100 */
[----:B------:R-:W-:-:S02]  /*3a90*/  HADD2.F32 R33, -RZ, R55.H0_H0 ;  /* 0x20000037ff217230 */ /* 0x000fc40000004100 */
[----:B------:R-:W-:Y:S02]  /*3aa0*/  HADD2.F32 R55, -RZ, R56.H0_H0 ;  /* 0x20000038ff377230 */ /* 0x000fe40000004100 */
[----:B------:R-:W-:Y:S02]  /*3ab0*/  HADD2.F32 R60, -RZ, R60.H0_H0 ;  /* 0x2000003cff3c7230 */ /* 0x000fe40000004100 */
[-C--:B------:R-:W-:Y:S01]  /*3ac0*/  FMUL.FTZ R57, R58, R33.reuse ;  /* 0x000000213a397220 */ /* 0x080fe20000410000 */
[----:B------:R-:W-:-:S03]  /*3ad0*/  FMUL.FTZ R33, R62, R33 ;  /* 0x000000213e217220 */ /* 0x000fc60000410000 */
[-C--:B------:R-:W-:Y:S01]  /*3ae0*/  FFMA.FTZ R56, R62, R55.reuse, -R57 ;  /* 0x000000373e387223 */ /* 0x080fe20000010839 */
[----:B------:R-:W-:Y:S01]  /*3af0*/  FFMA.FTZ R33, R58, R55, R33 ;  /* 0x000000373a217223 */ /* 0x000fe20000010021 */
[----:B------:R-:W-:Y:S02]  /*3b00*/  IMAD.MOV.U32 R55, RZ, RZ, R35 ;  /* 0x000000ffff377224 */ /* 0x000fe400078e0023 */
[----:B------:R-:W-:Y:S02]  /*3b10*/  HADD2.F32 R58, -RZ, R54.H0_H0 ;  /* 0x20000036ff3a7230 */ /* 0x000fe40000004100 */
[----:B------:R-:W-:Y:S01]  /*3b20*/  F2FP.F16.F32.PACK_AB R33, R33, R56 ;  /* 0x000000382121723e */ /* 0x000fe200000000ff */
[--C-:B------:R-:W-:Y:S02]  /*3b30*/  HADD2.F32 R35, -RZ, R55.reuse.H1_H1 ;  /* 0x30000037ff237230 */ /* 0x100fe40000004100 */
[----:B------:R-:W-:-:S03]  /*3b40*/  HADD2.F32 R55, -RZ, R55.H0_H0 ;  /* 0x20000037ff377230 */ /* 0x000fc60000004100 */
[-C--:B------:R-:W-:Y:S02]  /*3b50*/  FMUL.FTZ R54, R35, R60.reuse ;  /* 0x0000003c23367220 */ /* 0x080fe40000410000 */
[C---:B------:R-:W-:Y:S02]  /*3b60*/  FMUL.FTZ R60, R55.reuse, R60 ;  /* 0x0000003c373c7220 */ /* 0x040fe40000410000 */
        /* <DEDUP_REMOVED lines=10> */
[--C-:B------:R-:W-:Y:S02]  /*3c10*/  HADD2.F32 R58, -RZ, R34.reuse.H1_H1 ;  /* 0x30000022ff3a7230 */ /* 0x100fe40000004100 */
[----:B------:R-:W-:Y:S01]  /*3c20*/  FFMA.FTZ R32, R32, R55, R59 ;  /* 0x0000003720207223 */ /* 0x000fe2000001003b */
[----:B------:R-:W-:Y:S02]  /*3c30*/  HADD2.F32 R55, -RZ, R117.H0_H0 ;  /* 0x20000075ff377230 */ /* 0x000fe40000004100 */
[----:B------:R-:W-:-:S02]  /*3c40*/  HADD2.F32 R34, -RZ, R34.H0_H0 ;  /* 0x20000022ff227230 */ /* 0x000fc40000004100 */
[----:B------:R-:W-:Y:S02]  /*3c50*/  HADD2.F32 R59, -RZ, R114.H1_H1 ;  /* 0x30000072ff3b7230 */ /* 0x000fe40000004100 */
[----:B------:R-:W-:Y:S01]  /*3c60*/  FMUL.FTZ R61, R58, R55 ;  /* 0x000000373a3d7220 */ /* 0x000fe20000410000 */
[----:B------:R-:W-:Y:S01]  /*3c70*/  F2FP.F16.F32.PACK_AB R32, R32, R57 ;  /* 0x000000392020723e */ /* 0x000fe200000000ff */
[C---:B------:R-:W-:Y:S02]  /*3c80*/  FMUL.FTZ R55, R34.reuse, R55 ;  /* 0x0000003722377220 */ /* 0x040fe40000410000 */
[-C--:B------:R-:W-:Y:S02]  /*3c90*/  FFMA.FTZ R61, R34, R59.reuse, -R61 ;  /* 0x0000003b223d7223 */ /* 0x080fe4000001083d */
[----:B------:R-:W-:-:S05]  /*3ca0*/  FFMA.FTZ R58, R58, R59, R55 ;  /* 0x0000003b3a3a7223 */ /* 0x000fca0000010037 */
[----:B------:R-:W-:-:S07]  /*3cb0*/  F2FP.F16.F32.PACK_AB R34, R58, R61 ;  /* 0x0000003d3a22723e */ /* 0x000fce00000000ff */
.L_x_11717:
[----:B------:R-:W-:Y:S05]  /*3cc0*/  BSYNC B2 ;  /* 0x0000000000027941 */ /* 0x000fea0003800000 */
.L_x_11716:
[----:B------:R2:W-:Y:S02]  /*3cd0*/  STG.E.128 desc[UR60][R36.64+0x20], R32 ;  /* 0x0000202024007986 */ /* 0x0005e4000c101d3c */
.L_x_11715:
[----:B------:R-:W-:Y:S05]  /*3ce0*/  BSYNC B1 ;  /* 0x0000000000017941 */ /* 0x000fea0003800000 */
.L_x_11714:
        /* <DEDUP_REMOVED lines=52> */
.L_x_11721:
[----:B------:R-:W-:Y:S05]  /*4030*/  BSYNC B2 ;  /* 0x0000000000027941 */ /* 0x000fea0003800000 */
.L_x_11720:
[----:B------:R3:W-:Y:S02]  /*4040*/  STG.E.128 desc[UR60][R36.64+0x40], R32 ;  /* 0x0000402024007986 */ /* 0x0007e4000c101d3c */
.L_x_11719:
[----:B------:R-:W-:Y:S05]  /*4050*/  BSYNC B1 ;  /* 0x0000000000017941 */ /* 0x000fea0003800000 */
.L_x_11718:
        /* <DEDUP_REMOVED lines=20> */
[-C--:B------:R-:W-:Y:S01]  /*41a0*/  FFMA.FTZ R50, R51, R46.reuse, -R50 ;  /* 0x0000002e33327223 */ /* 0x080fe20000010832 */
[----:B------:R-:W-:Y:S02]  /*41b0*/  SHF.R.U32.HI R51, RZ, 0x10, R47 ;  /* 0x00000010ff337819 */ /* 0x000fe4000001162f */
[----:B------:R-:W-:Y:S01]  /*41c0*/  FFMA.FTZ R33, R33, R46, R48 ;  /* 0x0000002e21217223 */ /* 0x000fe20000010030 */
[----:B------:R-:W-:Y:S02]  /*41d0*/  IMAD.MOV.U32 R48, RZ, RZ, R35 ;  /* 0x000000ffff307224 */ /* 0x000fe400078e0023 */
[----:B------:R-:W-:-:S02]  /*41e0*/  HADD2.F32 R47, -RZ, R49.H0_H0 ;  /* 0x20000031ff2f7230 */ /* 0x000fc40000004100 */
[----:B------:R-:W-:Y:S01]  /*41f0*/  IMAD.MOV.U32 R35, RZ, RZ, R32 ;  /* 0x000000ffff237224 */ /* 0x000fe200078e0020 */
[----:B------:R-:W-:Y:S01]  /*4200*/  F2FP.F16.F32.PACK_AB R33, R33, R50 ;  /* 0x000000322121723e */ /* 0x000fe200000000ff */
[--C-:B------:R-:W-:Y:S02]  /*4210*/  HADD2.F32 R46, -RZ, R48.reuse.H1_H1 ;  /* 0x30000030ff2e7230 */ /* 0x100fe40000004100 */
[----:B------:R-:W-:Y:S02]  /*4220*/  HADD2.F32 R32, -RZ, R48.H0_H0 ;  /* 0x20000030ff207230 */ /* 0x000fe40000004100 */
[----:B------:R-:W-:Y:S02]  /*4230*/  HADD2.F32 R49, -RZ, R51.H0_H0 ;  /* 0x20000033ff317230 */ /* 0x000fe40000004100 */
[-C--:B------:R-:W-:Y:S01]  /*4240*/  FMUL.FTZ R51, R46, R47.reuse ;  /* 0x0000002f2e337220 */ /* 0x080fe20000410000 */
[----:B------:R-:W-:Y:S01]  /*4250*/  FMUL.FTZ R53, R32, R47 ;  /* 0x0000002f20357220 */ /* 0x000fe20000410000 */
[----:B------:R-:W-:-:S02]  /*4260*/  HADD2.F32 R47, -RZ, R35.H1_H1 ;  /* 0x30000023ff2f7230 */ /* 0x000fc40000004100 */
[-C--:B------:R-:W-:Y:S01]  /*4270*/  FFMA.FTZ R32, R32, R49.reuse, -R51 ;  /* 0x0000003120207223 */ /* 0x080fe20000010833 */
[----:B------:R-:W-:Y:S02]  /*4280*/  HADD2.F32 R51, -RZ, R35.H0_H0 ;  /* 0x20000023ff337230 */ /* 0x000fe40000004100 */
[----:B------:R-:W-:Y:S01]  /*4290*/  FFMA.FTZ R49, R46, R49, R53 ;  /* 0x000000312e317223 */ /* 0x000fe20000010035 */
[----:B------:R-:W-:Y:S02]  /*42a0*/  HADD2.F32 R46, -RZ, R111.H1_H1 ;  /* 0x3000006fff2e7230 */ /* 0x000fe40000004100 */
        /* <DEDUP_REMOVED lines=8> */
[C---:B------:R-:W-:Y:S02]  /*4330*/  FMUL.FTZ R52, R34.reuse, R113 ;  /* 0x0000007122347220 */ /* 0x040fe40000410000 */
[-C--:B------:R-:W-:Y:S02]  /*4340*/  FFMA.FTZ R51, R34, R111.reuse, -R51 ;  /* 0x0000006f22337223 */ /* 0x080fe40000010833 */
[----:B------:R-:W-:Y:S01]  /*4350*/  FFMA.FTZ R52, R35, R111, R52 ;  /* 0x0000006f23347223 */ /* 0x000fe20000010034 */
[----:B------:R-:W-:-:S02]  /*4360*/  F2FP.F16.F32.PACK_AB R35, R49, R32 ;  /* 0x000000203123723e */ /* 0x000fc400000000ff */
[----:B------:R-:W-:Y:S02]  /*4370*/  F2FP.F16.F32.PACK_AB R32, R47, R48 ;  /* 0x000000302f20723e */ /* 0x000fe400000000ff */
[----:B------:R-:W-:-:S07]  /*4380*/  F2FP.F16.F32.PACK_AB R34, R52, R51 ;  /* 0x000000333422723e */ /* 0x000fce00000000ff */
.L_x_11725:
[----:B------:R-:W-:Y:S05]  /*4390*/  BSYNC B2 ;  /* 0x0000000000027941 */ /* 0x000fea0003800000 */
.L_x_11724:
[----:B------:R4:W-:Y:S02]  /*43a0*/  STG.E.128 desc[UR60][R36.64+0x60], R32 ;  /* 0x0000602024007986 */ /* 0x0009e4000c101d3c */
.L_x_11723:
[----:B------:R-:W-:Y:S05]  /*43b0*/  BSYNC B1 ;  /* 0x0000000000017941 */ /* 0x000fea0003800000 */
.L_x_11722:
        /* <DEDUP_REMOVED lines=10> */
[--C-:B------:R-:W-:Y:S01]  /*4460*/  HADD2.F32 R44, -RZ, R35.reuse.H1_H1 ;  /* 0x30000023ff2c7230 */ /* 0x100fe20000004100 */
        /* <DEDUP_REMOVED lines=37> */
.L_x_11729:
[----:B------:R-:W-:Y:S05]  /*46c0*/  BSYNC B2 ;  /* 0x0000000000027941 */ /* 0x000fea0003800000 */
.L_x_11728:
[----:B------:R1:W-:Y:S02]  /*46d0*/  STG.E.128 desc[UR60][R36.64+0x80], R32 ;  /* 0x0000802024007986 */ /* 0x0003e4000c101d3c */
.L_x_11727:
[----:B------:R-:W-:Y:S05]  /*46e0*/  BSYNC B1 ;  /* 0x0000000000017941 */ /* 0x000fea0003800000 */
.L_x_11726:
        /* <DEDUP_REMOVED lines=48> */
.L_x_11731:
[----:B------:R-:W-:Y:S05]  /*49f0*/  BSYNC B1 ;  /* 0x0000000000017941 */ /* 0x000fea0003800000 */
.L_x_11730:
[----:B------:R1:W-:Y:S01]  /*4a00*/  STG.E.128 desc[UR60][R36.64+0xa0], R32 ;  /* 0x0000a02024007986 */ /* 0x0003e2000c101d3c */
[----:B------:R-:W-:Y:S05]  /*4a10*/  BRA `(.L_x_11709) ;  /* 0x0000002000c87947 */ /* 0x000fea0003800000 */
.L_x_11703:
        /* <DEDUP_REMOVED lines=20> */
[----:B------:R-:W2:Y:S01]  /*4b60*/  LDL.64 R62, [R1+0x20] ;  /* 0x00002000013e7983 */ /* 0x000ea20000100a00 */
        /* <DEDUP_REMOVED lines=21> */
[----:B--2---:R-:W-:-:S13]  /*4cc0*/  ISETP.GE.AND P3, PT, R62, R104, PT ;  /* 0x000000683e00720c */ /* 0x004fda0003f66270 */
[----:B------:R-:W5:Y:S04]  /*4cd0*/  @!P3 LDG.E.128 R40, desc[UR60][R44.64] ;  /* 0x0000003c2c28b981 */ /* 0x000f68000c1e1d00 */
[----:B------:R-:W5:Y:S01]  /*4ce0*/  @!P3 LDG.E.128 R52, desc[UR60][R56.64] ;  /* 0x0000003c3834b981 */ /* 0x000f62000c1e1d00 */
[----:B------:R-:W-:-:S13]  /*4cf0*/  ISETP.GE.AND P3, PT, R0, R104, PT ;  /* 0x000000680000720c */ /* 0x000fda0003f66270 */
[----:B------:R-:W5:Y:S04]  /*4d00*/  @!P3 LDG.E.128 R36, desc[UR60][R44.64+0x20] ;  /* 0x0000203c2c24b981 */ /* 0x000f68000c1e1d00 */
[----:B------:R-:W5:Y:S01]  /*4d10*/  @!P3 LDG.E.128 R48, desc[UR60][R56.64+0x20] ;  /* 0x0000203c3830b981 */ /* 0x000f62000c1e1d00 */
[----:B------:R-:W-:-:S13]  /*4d20*/  ISETP.GE.AND P3, PT, R4, R104, PT ;  /* 0x000000680400720c */ /* 0x000fda0003f66270 */
[----:B------:R0:W5:Y:S02]  /*4d30*/  @!P3 LDG.E.128 R32, desc[UR60][R44.64+0x40] ;  /* 0x0000403c2c20b981 */ /* 0x000164000c1e1d00 */
[----:B0-----:R-:W-:-:S06]  /*4d40*/  CS2R R44, SRZ ;  /* 0x00000000002c7805 */ /* 0x001fcc000001ff00 */
[----:B------:R0:W5:Y:S02]  /*4d50*/  @!P3 LDG.E.128 R44, desc[UR60][R56.64+0x40] ;  /* 0x0000403c382cb981 */ /* 0x000164000c1e1d00 */
.L_x_11733:
[----:B------:R-:W-:Y:S05]  /*4d60*/  BSYNC B1 ;  /* 0x0000000000017941 */ /* 0x000fea0003800000 */
.L_x_11732:
        /* <DEDUP_REMOVED lines=47> */
.L_x_11734:
[----:B------:R-:W2:Y:S01]  /*5060*/  LDL R56, [R1+0x30] ;  /* 0x0000300001387983 */ /* 0x000ea20000100800 */
[----:B------:R-:W-:Y:S01]  /*5070*/  IMAD R21, R144, 0x8, R22 ;  /* 0x0000000890157824 */ /* 0x000fe200078e0216 */
[----:B------:R-:W-:Y:S01]  /*5080*/  BSSY B1, `(.L_x_11735) ;  /* 0x0000004000017945 */ /* 0x000fe20003800000 */
[----:B--2---:R-:W-:-:S04]  /*5090*/  SHF.L.U32 R87, R56, 0x1f, RZ ;  /* 0x0000001f38577819 */ /* 0x004fc800000006ff */
[----:B------:R-:W0:Y:S02]  /*50a0*/  SYNCS.PHASECHK.TRANS64.TRYWAIT P5, [R21+URZ+0x31c90], R87 ;  /* 0x031c9057150075a7 */ /* 0x000e2400080a017f */
[----:B0-----:R-:W-:Y:S05]  /*50b0*/  @!P5 BRA `(.L_x_11736) ;  /* 0x0000020c002cd947 */ /* 0x001fea0003800000 */
.L_x_12022:
[----:B------:R-:W-:Y:S05]  /*50c0*/  BSYNC B1 ;  /* 0x0000000000017941 */ /* 0x000fea0003800000 */
.L_x_11735:
[----:B------:R-:W-:Y:S05]  /*50d0*/  @P4 BRA `(.L_x_11709) ;  /* 0x0000001c00184947 */ /* 0x000fea0003800000 */
[----:B------:R-:W1:Y:S01]  /*50e0*/  S2R R56, SR_TID.X ;  /* 0x0000000000387919 */ /* 0x000e620000002100 */
[----:B------:R-:W2:Y:S01]  /*50f0*/  LDC R107, c[0x0][0x2f4] ;  /* 0x0000bd00ff6b7b82 */ /* 0x000ea20000000800 */
[----:B------:R-:W-:Y:S01]  /*5100*/  ISETP.NE.AND P4, PT, R12, RZ, PT ;  /* 0x000000ff0c00720c */ /* 0x000fe20003f85270 */
[----:B------:R-:W-:Y:S01]  /*5110*/  ULDC.64 UR4, c[0x0][0x300] ;  /* 0x0000c00000047ab9 */ /* 0x000fe20000000a00 */
[----:B------:R-:W-:Y:S01]  /*5120*/  IMAD.MOV.U32 R93, RZ, RZ, R92 ;  /* 0x000000ffff5d7224 */ /* 0x000fe200078e005c */
[----:B------:R-:W-:Y:S01]  /*5130*/  BSSY B1, `(.L_x_11737) ;  /* 0x0000092000017945 */ /* 0x000fe20003800000 */
[----:B------:R-:W-:Y:S02]  /*5140*/  IMAD.MOV.U32 R92, RZ, RZ, R60 ;  /* 0x000000ffff5c7224 */ /* 0x000fe400078e003c */
[----:B--2---:R-:W-:Y:S02]  /*5150*/  IMAD.IADD R111, R107, 0x1, -R106 ;  /* 0x000000016b6f7824 */ /* 0x004fe400078e0a6a */
[----:B-1----:R-:W-:-:S02]  /*5160*/  VIADD R58, R56, 0xffffff80 ;  /* 0xffffff80383a7836 */ /* 0x002fc40000000000 */
[C---:B------:R-:W-:Y:S02]  /*5170*/  VIADD R57, R56.reuse, 0xffffff80 ;  /* 0xffffff8038397836 */ /* 0x040fe40000000000 */
[C---:B------:R-:W-:Y:S02]  /*5180*/  VIADD R59, R56.reuse, 0xffffff80 ;  /* 0xffffff80383b7836 */ /* 0x040fe40000000000 */
[----:B------:R-:W-:Y:S01]  /*5190*/  VIADD R56, R56, 0xffffff80 ;  /* 0xffffff8038387836 */ /* 0x000fe20000000000 */
[----:B------:R-:W-:-:S04]  /*51a0*/  LEA.HI R57, R57, R58, RZ, 0x1 ;  /* 0x0000003a39397211 */ /* 0x000fc800078f08ff */
[----:B------:R-:W-:Y:S02]  /*51b0*/  LEA.HI R56, R56, R59, RZ, 0x1 ;  /* 0x0000003b38387211 */ /* 0x000fe400078f08ff */
[----:B------:R-:W-:Y:S02]  /*51c0*/  SHF.R.S32.HI R57, RZ, 0x1, R57 ;  /* 0x00000001ff397819 */ /* 0x000fe40000011439 */
[----:B------:R-:W-:-:S03]  /*51d0*/  SHF.R.S32.HI R56, RZ, 0x1, R56 ;  /* 0x00000001ff387819 */ /* 0x000fc60000011438 */
[----:B------:R-:W-:Y:S01]  /*51e0*/  IMAD.WIDE.U32 R92, R57, UR4, R92 ;  /* 0x00000004395c7c25 */ /* 0x000fe2000f8e005c */
[----:B------:R-:W-:-:S05]  /*51f0*/  SHF.R.S32.HI R56, RZ, 0x1f, R56 ;  /* 0x0000001fff387819 */ /* 0x000fca0000011438 */
[----:B------:R-:W-:-:S04]  /*5200*/  IMAD R56, R56, UR4, RZ ;  /* 0x0000000438387c24 */ /* 0x000fc8000f8e02ff */
[----:B------:R-:W-:-:S04]  /*5210*/  IMAD R56, R57, UR5, R56 ;  /* 0x0000000539387c24 */ /* 0x000fc8000f8e0238 */
[----:B------:R-:W-:Y:S01]  /*5220*/  IMAD.IADD R108, R56, 0x1, R93 ;  /* 0x00000001386c7824 */ /* 0x000fe200078e025d */
[----:B------:R-:W-:Y:S06]  /*5230*/  @!P4 BRA `(.L_x_11738) ;  /* 0x000000080004c947 */ /* 0x000fec0003800000 */
[----:B------:R-:W2:Y:S04]  /*5240*/  LDL R62, [R1+0x40] ;  /* 0x00004000013e7983 */ /* 0x000ea80000100800 */
[----:B------:R-:W3:Y:S04]  /*5250*/  LDL R58, [R1+0x44] ;  /* 0x00004400013a7983 */ /* 0x000ee80000100800 */
[----:B------:R-:W4:Y:S04]  /*5260*/  LDL R59, [R1+0x48] ;  /* 0x00004800013b7983 */ /* 0x000f280000100800 */
[----:B------:R-:W5:Y:S01]  /*5270*/  LDL.64 R114, [R1+0x20] ;  /* 0x0000200001727983 */ /* 0x000f620000100a00 */
        /* <DEDUP_REMOVED lines=8> */
[----:B------:R-:W-:Y:S01]  /*5300*/  SHF.R.S32.HI R57, RZ, 0x2, R57 ;  /* 0x00000002ff397819 */ /* 0x000fe20000011439 */
        /* <DEDUP_REMOVED lines=11> */
[----:B-----5:R-:W-:-:S13]  /*53c0*/  ISETP.GE.AND P4, PT, R114, R104, PT ;  /* 0x000000687200720c */ /* 0x020fda0003f86270 */
        /* <DEDUP_REMOVED lines=91> */
.L_x_11740:
[----:B------:R-:W-:Y:S05]  /*5980*/  BSYNC B2 ;  /* 0x0000000000027941 */ /* 0x000fea0003800000 */
.L_x_11739:
        /* <DEDUP_REMOVED lines=12> */
.L_x_11738:
[----:B------:R-:W-:Y:S05]  /*5a50*/  BSYNC B1 ;  /* 0x0000000000017941 */ /* 0x000fea0003800000 */
.L_x_11737:
        /* <DEDUP_REMOVED lines=118> */
.L_x_11744:
[----:B------:R-:W-:Y:S05]  /*61c0*/  BSYNC B2 ;  /* 0x0000000000027941 */ /* 0x000fea0003800000 */
.L_x_11743:
        /* <DEDUP_REMOVED lines=12> */
.L_x_11742:
[----:B------:R-:W-:Y:S05]  /*6290*/  BSYNC B1 ;  /* 0x0000000000017941 */ /* 0x000fea0003800000 */
.L_x_11741:
[----:B------:R-:W-:-:S13]  /*62a0*/  ISETP.NE.AND P4, PT, R14, RZ, PT ;  /* 0x000000ff0e00720c */ /* 0x000fda0003f85270 */
[----:B------:R-:W-:Y:S05]  /*62b0*/  @!P4 BRA `(.L_x_11709) ;  /* 0x0000000800a0c947 */ /* 0x000fea0003800000 */
[----:B---3--:R-:W3:Y:S04]  /*62c0*/  LDL R36, [R1] ;  /* 0x0000000001247983 */ /* 0x008ee80000100800 */
[----:B------:R-:W2:Y:S04]  /*62d0*/  LDL R39, [R1+0x40] ;  /* 0x0000400001277983 */ /* 0x000ea80000100800 */
[----:B------:R-:W4:Y:S04]  /*62e0*/  LDL R38, [R1+0x48] ;  /* 0x0000480001267983 */ /* 0x000f280000100800 */
[----:B------:R-:W5:Y:S01]  /*62f0*/  LDL R37, [R1+0x44] ;  /* 0x0000440001257983 */ /* 0x000f620000100800 */
[----:B------:R-:W-:Y:S01]  /*6300*/  BSSY B1, `(.L_x_11745) ;  /* 0x0000073000017945 */ /* 0x000fe20003800000 */
[----:B---3--:R-:W-:-:S02]  /*6310*/  LOP3.LUT P6, RZ, R36, 0x1, RZ, 0xc0, !PT ;  /* 0x0000000124ff7812 */ /* 0x008fc400078cc0ff */
[----:B------:R-:W-:Y:S01]  /*6320*/  IADD3 R36, P4, P5, R26, R92, R11 ;  /* 0x0000005c1a247210 */ /* 0x000fe20007d9e00b */
[----:B--2---:R-:W-:Y:S02]  /*6330*/  IMAD.MOV.U32 R40, RZ, RZ, R39 ;  /* 0x000000ffff287224 */ /* 0x004fe400078e0027 */
[----:B----4-:R-:W-:Y:S01]  /*6340*/  IMAD.MOV.U32 R39, RZ, RZ, R38 ;  /* 0x000000ffff277224 */ /* 0x010fe200078e0026 */
[----:B------:R-:W-:Y:S01]  /*6350*/  SEL R111, R106, R111, !P6 ;  /* 0x0000006f6a6f7207 */ /* 0x000fe20007000000 */
[----:B-----5:R-:W-:Y:S01]  /*6360*/  IMAD.MOV.U32 R38, RZ, RZ, R37 ;  /* 0x000000ffff267224 */ /* 0x020fe200078e0025 */
[----:B------:R-:W-:Y:S02]  /*6370*/  IADD3.X R37, R3, R108, R97, P4, P5 ;  /* 0x0000006c03257210 */ /* 0x000fe400027ea461 */
[----:B------:R-:W-:-:S04]  /*6380*/  LEA R48, P4, R36, R90, 0x1 ;  /* 0x0000005a24307211 */ /* 0x000fc800078808ff */
[----:B------:R-:W-:Y:S02]  /*6390*/  LEA.HI.X R49, R36, R91, R37, 0x1, P4 ;  /* 0x0000005b24317211 */ /* 0x000fe400020f0c25 */
[----:B------:R-:W-:-:S04]  /*63a0*/  SHF.R.S32.HI R36, RZ, 0x1f, R111 ;  /* 0x0000001fff247819 */ /* 0x000fc8000001146f */
[----:B------:R-:W-:-:S04]  /*63b0*/  LEA.HI R36, R36, R111, RZ, 0x4 ;  /* 0x0000006f24247211 */ /* 0x000fc800078f20ff */
[----:B------:R-:W-:-:S04]  /*63c0*/  SHF.R.S32.HI R36, RZ, 0x4, R36 ;  /* 0x00000004ff247819 */ /* 0x000fc80000011424 */
        /* <DEDUP_REMOVED lines=13> */
[----:B------:R-:W1:Y:S04]  /*64a0*/  LDS.128 R36, [R37+0x16a00] ;  /* 0x016a000025247984 */ /* 0x000e680000000c00 */
[----:B------:R-:W2:Y:S01]  /*64b0*/  LDS.128 R40, [R40+0x16a00] ;  /* 0x016a000028287984 */ /* 0x000ea20000000c00 */
[----:B------:R-:W-:-:S13]  /*64c0*/  ISETP.GE.AND P4, PT, R4, R104, PT ;  /* 0x000000680400720c */ /* 0x000fda0003f86270 */
[----:B------:R-:W-:Y:S05]  /*64d0*/  @P4 BRA `(.L_x_11746) ;  /* 0x0000000400544947 */ /* 0x000fea0003800000 */
[----:B------:R-:W-:Y:S01]  /*64e0*/  HADD2.F32 R54, -RZ, R121.H1_H1 ;  /* 0x30000079ff367230 */ /* 0x000fe20000004100 */
[----:B------:R-:W-:Y:S01]  /*64f0*/  SHF.R.U64 R44, R44, 0x10, R45 ;  /* 0x000000102c2c7819 */ /* 0x000fe2000000122d */
[----:B--2---:R-:W-:Y:S01]  /*6500*/  HADD2.F32 R51, -RZ, R41.H0_H0 ;  /* 0x20000029ff337230 */ /* 0x004fe20000004100 */
[----:B------:R-:W-:Y:S01]  /*6510*/  SHF.R.U64 R46, R46, 0x10, R47 ;  /* 0x000000102e2e7819 */ /* 0x000fe2000000122f */
[----:B-1----:R-:W-:Y:S02]  /*6520*/  HADD2.F32 R52, -RZ, R37.H0_H0 ;  /* 0x20000025ff347230 */ /* 0x002fe40000004100 */
        /* <DEDUP_REMOVED lines=9> */
[----:B------:R-:W-:Y:S02]  /*65c0*/  HADD2.F32 R53, -RZ, R41.H1_H1 ;  /* 0x30000029ff357230 */ /* 0x000fe40000004100 */
[----:B------:R-:W-:Y:S02]  /*65d0*/  HADD2.F32 R45, -RZ, R43.H0_H0 ;  /* 0x2000002bff2d7230 */ /* 0x000fe40000004100 */
[----:B------:R-:W-:Y:S02]  /*65e0*/  HADD2.F32 R41, -RZ, R54.H0_H0 ;  /* 0x20000036ff297230 */ /* 0x000fe40000004100 */
[----:B------:R-:W-:-:S02]  /*65f0*/  HADD2.F32 R54, -RZ, R37.H1_H1 ;  /* 0x30000025ff367230 */ /* 0x000fc40000004100 */
[----:B------:R-:W-:Y:S02]  /*6600*/  HADD2.F32 R37, -RZ, R55.H0_H0 ;  /* 0x20000037ff257230 */ /* 0x000fe40000004100 */
[CC--:B------:R-:W-:Y:S01]  /*6610*/  FMUL.FTZ R55, R53.reuse, R41.reuse ;  /* 0x0000002935377220 */ /* 0x0c0fe20000410000 */
[----:B------:R-:W-:Y:S02]  /*6620*/  HADD2.F32 R43, -RZ, R43.H1_H1 ;  /* 0x3000002bff2b7230 */ /* 0x000fe40000004100 */
[C---:B------:R-:W-:Y:S01]  /*6630*/  FMUL.FTZ R56, R54.reuse, R41 ;  /* 0x0000002936387220 */ /* 0x040fe20000410000 */
[-C--:B------:R-:W-:Y:S01]  /*6640*/  FFMA.FTZ R41, R54, R37.reuse, -R55 ;  /* 0x0000002536297223 */ /* 0x080fe20000010837 */
[----:B------:R-:W-:Y:S02]  /*6650*/  HADD2.F32 R54, -RZ, R120.H1_H1 ;  /* 0x30000078ff367230 */ /* 0x000fe40000004100 */
[----:B------:R-:W-:Y:S01]  /*6660*/  FFMA.FTZ R37, R53, R37, R56 ;  /* 0x0000002535257223 */ /* 0x000fe20000010038 */
[----:B------:R-:W-:-:S02]  /*6670*/  HADD2.F32 R53, -RZ, R39.H0_H0 ;  /* 0x20000027ff357230 */ /* 0x000fc40000004100 */
[----:B------:R-:W-:Y:S02]  /*6680*/  HADD2.F32 R55, -RZ, R118.H1_H1 ;  /* 0x30000076ff377230 */ /* 0x000fe40000004100 */
[-C--:B------:R-:W-:Y:S01]  /*6690*/  FMUL.FTZ R56, R45, R54.reuse ;  /* 0x000000362d387220 */ /* 0x080fe20000410000 */
[----:B------:R-:W-:Y:S02]  /*66a0*/  HADD2.F32 R120, -RZ, R120.H0_H0 ;  /* 0x20000078ff787230 */ /* 0x000fe40000004100 */
[C---:B------:R-:W-:Y:S01]  /*66b0*/  FMUL.FTZ R54, R53.reuse, R54 ;  /* 0x0000003635367220 */ /* 0x040fe20000410000 */
[----:B------:R-:W-:Y:S02]  /*66c0*/  HADD2.F32 R118, -RZ, R118.H0_H0 ;  /* 0x20000076ff767230 */ /* 0x000fe40000004100 */
[-C--:B------:R-:W-:Y:S01]  /*66d0*/  FFMA.FTZ R56, R53, R55.reuse, -R56 ;  /* 0x0000003735387223 */ /* 0x080fe20000010838 */
[----:B------:R-:W-:Y:S02]  /*66e0*/  HADD2.F32 R53, -RZ, R39.H1_H1 ;  /* 0x30000027ff357230 */ /* 0x000fe40000004100 */
[----:B------:R-:W-:Y:S01]  /*66f0*/  FFMA.FTZ R54, R45, R55, R54 ;  /* 0x000000372d367223 */ /* 0x000fe20000010036 */
[----:B------:R-:W-:-:S02]  /*6700*/  SHF.R.U32.HI R45, RZ, 0x10, R47 ;  /* 0x00000010ff2d7819 */ /* 0x000fc4000001162f */
[--C-:B------:R-:W-:Y:S02]  /*6710*/  SHF.R.U32.HI R55, RZ, 0x10, R35.reuse ;  /* 0x00000010ff377819 */ /* 0x100fe40000011623 */
[----:B------:R-:W-:Y:S01]  /*6720*/  SHF.R.U64 R35, R34, 0x10, R35 ;  /* 0x0000001022237819 */ /* 0x000fe20000001223 */
[----:B------:R-:W-:Y:S01]  /*6730*/  HADD2.F32 R45, -RZ, R45.H0_H0 ;  /* 0x2000002dff2d7230 */ /* 0x000fe20000004100 */
[----:B------:R-:W-:Y:S01]  /*6740*/  F2FP.F16.F32.PACK_AB R41, R41, R52 ;  /* 0x000000342929723e */ /* 0x000fe200000000ff */
[----:B------:R-:W-:Y:S01]  /*6750*/  HADD2.F32 R39, -RZ, R55.H0_H0 ;  /* 0x20000037ff277230 */ /* 0x000fe20000004100 */
[----:B------:R-:W-:Y:S01]  /*6760*/  F2FP.F16.F32.PACK_AB R51, R37, R51 ;  /* 0x000000332533723e */ /* 0x000fe200000000ff */
[----:B------:R-:W-:Y:S02]  /*6770*/  HADD2.F32 R35, -RZ, R35.H0_H0 ;  /* 0x20000023ff237230 */ /* 0x000fe40000004100 */
[-C--:B------:R-:W-:Y:S01]  /*6780*/  FMUL.FTZ R55, R43, R45.reuse ;  /* 0x0000002d2b377220 */ /* 0x080fe20000410000 */
[----:B------:R-:W-:Y:S01]  /*6790*/  FMUL.FTZ R45, R53, R45 ;  /* 0x0000002d352d7220 */ /* 0x000fe20000410000 */
[----:B------:R-:W-:-:S02]  /*67a0*/  IMAD.MOV.U32 R37, RZ, RZ, R41 ;  /* 0x000000ffff257224 */ /* 0x000fc400078e0029 */
[-C--:B------:R-:W-:Y:S01]  /*67b0*/  FFMA.FTZ R55, R53, R39.reuse, -R55 ;  /* 0x0000002735377223 */ /* 0x080fe20000010837 */
[----:B------:R-:W-:Y:S01]  /*67c0*/  FFMA.FTZ R45, R43, R39, R45 ;  /* 0x000000272b2d7223 */ /* 0x000fe2000001002d */
[----:B------:R-:W-:Y:S02]  /*67d0*/  HADD2.F32 R39, -RZ, R40.H0_H0 ;  /* 0x20000028ff277230 */ /* 0x000fe40000004100 */
[----:B------:R-:W-:Y:S01]  /*67e0*/  HADD2.F32 R43, -RZ, R36.H0_H0 ;  /* 0x20000024ff2b7230 */ /* 0x000fe20000004100 */
[----:B------:R-:W-:Y:S01]  /*67f0*/  F2FP.F16.F32.PACK_AB R55, R55, R56 ;  /* 0x000000383737723e */ /* 0x000fe200000000ff */
[----:B------:R-:W-:Y:S02]  /*6800*/  HADD2.F32 R40, -RZ, R40.H1_H1 ;  /* 0x30000028ff287230 */ /* 0x000fe40000004100 */
[-C--:B------:R-:W-:Y:S01]  /*6810*/  FMUL.FTZ R53, R39, R121.reuse ;  /* 0x0000007927357220 */ /* 0x080fe20000410000 */
[----:B------:R-:W-:Y:S02]  /*6820*/  IMAD.MOV.U32 R41, RZ, RZ, R51 ;  /* 0x000000ffff297224 */ /* 0x000fe400078e0033 */
[C---:B------:R-:W-:Y:S01]  /*6830*/  FMUL.FTZ R121, R43.reuse, R121 ;  /* 0x000000792b797220 */ /* 0x040fe20000410000 */
[----:B------:R-:W-:-:S03]  /*6840*/  FFMA.FTZ R53, R43, R119, -R53 ;  /* 0x000000772b357223 */ /* 0x000fc60000010835 */
[----:B------:R-:W-:Y:S01]  /*6850*/  FFMA.FTZ R121, R39, R119, R121 ;  /* 0x0000007727797223 */ /* 0x000fe20000010079 */
[----:B------:R-:W-:Y:S01]  /*6860*/  SHF.R.U64 R39, R32, 0x10, R33 ;  /* 0x0000001020277819 */ /* 0x000fe20000001221 */
        /* <DEDUP_REMOVED lines=8> */
[----:B------:R-:W-:Y:S02]  /*68f0*/  HADD2.F32 R39, -RZ, R42.H0_H0 ;  /* 0x2000002aff277230 */ /* 0x000fe40000004100 */
[----:B------:R-:W-:Y:S02]  /*6900*/  HADD2.F32 R33, -RZ, R38.H0_H0 ;  /* 0x20000026ff217230 */ /* 0x000fe40000004100 */
[----:B------:R-:W-:Y:S02]  /*6910*/  HADD2.F32 R42, -RZ, R42.H1_H1 ;  /* 0x3000002aff2a7230 */ /* 0x000fe40000004100 */
[----:B------:R-:W-:Y:S01]  /*6920*/  FMUL.FTZ R40, R39, R120 ;  /* 0x0000007827287220 */ /* 0x000fe20000410000 */
[----:B------:R-:W-:-:S02]  /*6930*/  HADD2.F32 R38, -RZ, R38.H1_H1 ;  /* 0x30000026ff267230 */ /* 0x000fc40000004100 */
[C---:B------:R-:W-:Y:S01]  /*6940*/  FMUL.FTZ R120, R33.reuse, R120 ;  /* 0x0000007821787220 */ /* 0x040fe20000410000 */
[-C--:B------:R-:W-:Y:S01]  /*6950*/  FMUL.FTZ R47, R42, R43.reuse ;  /* 0x0000002b2a2f7220 */ /* 0x080fe20000410000 */
[-C--:B------:R-:W-:Y:S01]  /*6960*/  FFMA.FTZ R33, R33, R118.reuse, -R40 ;  /* 0x0000007621217223 */ /* 0x080fe20000010828 */
[----:B------:R-:W-:Y:S01]  /*6970*/  FMUL.FTZ R43, R38, R43 ;  /* 0x0000002b262b7220 */ /* 0x000fe20000410000 */
[----:B------:R-:W-:Y:S01]  /*6980*/  FFMA.FTZ R39, R39, R118, R120 ;  /* 0x0000007627277223 */ /* 0x000fe20000010078 */
[----:B------:R-:W-:Y:S01]  /*6990*/  F2FP.F16.F32.PACK_AB R40, R32, R53 ;  /* 0x000000352028723e */ /* 0x000fe200000000ff */
[-C--:B------:R-:W-:Y:S01]  /*69a0*/  FFMA.FTZ R38, R38, R35.reuse, -R47 ;  /* 0x0000002326267223 */ /* 0x080fe2000001082f */
[----:B------:R-:W-:Y:S01]  /*69b0*/  FFMA.FTZ R42, R42, R35, R43 ;  /* 0x000000232a2a7223 */ /* 0x000fe2000001002b */
[----:B------:R-:W-:Y:S02]  /*69c0*/  F2FP.F16.F32.PACK_AB R32, R36, R121 ;  /* 0x000000792420723e */ /* 0x000fe400000000ff */
[----:B------:R-:W-:Y:S01]  /*69d0*/  IMAD.MOV.U32 R36, RZ, RZ, R40 ;  /* 0x000000ffff247224 */ /* 0x000fe200078e0028 */
[----:B------:R-:W-:-:S02]  /*69e0*/  F2FP.F16.F32.PACK_AB R43, R45, R54 ;  /* 0x000000362d2b723e */ /* 0x000fc400000000ff */
[----:B------:R-:W-:Y:S01]  /*69f0*/  F2FP.F16.F32.PACK_AB R42, R42, R39 ;  /* 0x000000272a2a723e */ /* 0x000fe200000000ff */
[----:B------:R-:W-:Y:S01]  /*6a00*/  IMAD.MOV.U32 R40, RZ, RZ, R32 ;  /* 0x000000ffff287224 */ /* 0x000fe200078e0020 */
[----:B------:R-:W-:Y:S01]  /*6a10*/  F2FP.F16.F32.PACK_AB R38, R38, R33 ;  /* 0x000000212626723e */ /* 0x000fe200000000ff */
[----:B------:R-:W-:-:S07]  /*6a20*/  IMAD.MOV.U32 R39, RZ, RZ, R55 ;  /* 0x000000ffff277224 */ /* 0x000fce00078e0037 */
.L_x_11746:
[----:B------:R-:W-:Y:S05]  /*6a30*/  BSYNC B1 ;  /* 0x0000000000017941 */ /* 0x000fea0003800000 */
.L_x_11745:
        /* <DEDUP_REMOVED lines=10> */
.L_x_11702:
[----:B------:R-:W2:Y:S02]  /*6ae0*/  LDL R32, [R1+0x34] ;  /* 0x0000340001207983 */ /* 0x000ea40000100800 */
[----:B--2---:R-:W-:-:S13]  /*6af0*/  ISETP.NE.AND P3, PT, R32, 0x3, PT ;  /* 0x000000032000780c */ /* 0x004fda0003f65270 */
[----:B------:R-:W-:Y:S05]  /*6b00*/  @!P3 BRA `(.L_x_11747) ;  /* 0x000000000004b947 */ /* 0x000fea0003800000 */
[----:B------:R-:W-:Y:S01]  /*6b10*/  BPT.TRAP 0x1 ;  /* 0x000000040000795c */ /* 0x000fe20000300000 */
.L_x_11747:
[----:B------:R-:W2:Y:S01]  /*6b20*/  LDL R32, [R1+0x30] ;  /* 0x0000300001207983 */ /* 0x000ea20000100800 */
[----:B------:R-:W-:Y:S01]  /*6b30*/  IMAD R21, R144, 0x8, R22 ;  /* 0x0000000890157824 */ /* 0x000fe200078e0216 */
[----:B------:R-:W-:Y:S01]  /*6b40*/  BSSY B1, `(.L_x_11748) ;  /* 0x0000006000017945 */ /* 0x000fe20003800000 */
[----:B------:R-:W-:-:S05]  /*6b50*/  IMAD R86, R16, -0x90, R2 ;  /* 0xffffff7010567824 */ /* 0x000fca00078e0202 */
[----:B------:R-:W-:Y:S02]  /*6b60*/  VIMNMX R86, R86, 0x90, PT ;  /* 0x0000009056567848 */ /* 0x000fe40003fe0100 */
[----:B--2---:R-:W-:-:S04]  /*6b70*/  SHF.L.U32 R87, R32, 0x1f, RZ ;  /* 0x0000001f20577819 */ /* 0x004fc800000006ff */
[----:B------:R-:W0:Y:S02]  /*6b80*/  SYNCS.PHASECHK.TRANS64.TRYWAIT P4, [R21+URZ+0x31c90], R87 ;  /* 0x031c9057150075a7 */ /* 0x000e24000808017f */
[----:B0-----:R-:W-:Y:S05]  /*6b90*/  @!P4 BRA `(.L_x_11749) ;  /* 0x000001f00088c947 */ /* 0x001fea0003800000 */
.L_x_12023:
[----:B------:R-:W-:Y:S05]  /*6ba0*/  BSYNC B1 ;  /* 0x0000000000017941 */ /* 0x000fea0003800000 */
.L_x_11748:
[----:B------:R-:W1:Y:S02]  /*6bb0*/  S2R R32, SR_TID.X ;  /* 0x0000000000207919 */ /* 0x000e640000002100 */
[C---:B-1----:R-:W-:Y:S02]  /*6bc0*/  VIADD R33, R32.reuse, 0xffffff80 ;  /* 0xffffff8020217836 */ /* 0x042fe40000000000 */
[----:B------:R-:W-:-:S05]  /*6bd0*/  VIADD R32, R32, 0xffffff80 ;  /* 0xffffff8020207836 */ /* 0x000fca0000000000 */
[----:B------:R-:W-:-:S04]  /*6be0*/  LEA.HI R32, R32, R33, RZ, 0x1 ;  /* 0x0000002120207211 */ /* 0x000fc800078f08ff */
[----:B------:R-:W-:-:S04]  /*6bf0*/  SHF.R.S32.HI R32, RZ, 0x1, R32 ;  /* 0x00000001ff207819 */ /* 0x000fc80000011420 */
        /* <DEDUP_REMOVED lines=20> */
.L_x_11709:
[----:B------:R-:W-:Y:S05]  /*6d40*/  BSYNC B0 ;  /* 0x0000000000007941 */ /* 0x000fea0003800000 */
.L_x_11701:
        /* <DEDUP_REMOVED lines=17> */
.L_x_11751:
[----:B------:R-:W-:Y:S05]  /*6e60*/  BSYNC B0 ;  /* 0x0000000000007941 */ /* 0x000fea0003800000 */
.L_x_11750:
[----:B------:R-:W2:Y:S01]  /*6e70*/  SYNCS.PHASECHK.TRANS64.TRYWAIT P3, [R21+URZ+0x31cb0], R87 ;  /* 0x031cb057150075a7 */ /* 0x000ea2000806017f */
[----:B------:R-:W-:Y:S04]  /*6e80*/  BSSY B0, `(.L_x_11752) ;  /* 0x0000002000007945 */ /* 0x000fe80003800000 */
[----:B--2---:R-:W-:Y:S05]  /*6e90*/  @!P3 BRA `(.L_x_11753) ;  /* 0x000001ec00dcb947 */ /* 0x004fea0003800000 */
.L_x_12024:
[----:B------:R-:W-:Y:S05]  /*6ea0*/  BSYNC B0 ;  /* 0x0000000000007941 */ /* 0x000fea0003800000 */
.L_x_11752:
[----:B-1----:R-:W1:Y:S01]  /*6eb0*/  S2R R32, SR_TID.X ;  /* 0x0000000000207919 */ /* 0x002e620000002100 */
[----:B------:R-:W-:Y:S01]  /*6ec0*/  BSSY B0, `(.L_x_11754) ;  /* 0x0000026000007945 */ /* 0x000fe20003800000 */
[C---:B-1----:R-:W-:Y:S02]  /*6ed0*/  VIADD R33, R32.reuse, 0xffffff80 ;  /* 0xffffff8020217836 */ /* 0x042fe40000000000 */
[----:B------:R-:W-:-:S05]  /*6ee0*/  VIADD R32, R32, 0xffffff80 ;  /* 0xffffff8020207836 */ /* 0x000fca0000000000 */
[----:B------:R-:W-:-:S04]  /*6ef0*/  LEA.HI R32, R32, R33, RZ, 0x1 ;  /* 0x0000002120207211 */ /* 0x000fc800078f08ff */
[----:B------:R-:W-:-:S04]  /*6f00*/  SHF.R.S32.HI R32, RZ, 0x1, R32 ;  /* 0x00000001ff207819 */ /* 0x000fc80000011420 */
[----:B------:R-:W-:-:S13]  /*6f10*/  ISETP.GE.AND P3, PT, R32, R86, PT ;  /* 0x000000562000720c */ /* 0x000fda0003f66270 */
[----:B------:R-:W-:Y:S05]  /*6f20*/  @P3 BRA `(.L_x_11755) ;  /* 0x00000000007c3947 */ /* 0x000fea0003800000 */
[----:B------:R-:W3:Y:S01]  /*6f30*/  LDL.64 R38, [R1+0x20] ;  /* 0x0000200001267983 */ /* 0x000ee20000100a00 */
[----:B------:R-:W-:Y:S01]  /*6f40*/  IMAD.WIDE R34, R16, 0x90, R76 ;  /* 0x0000009010227825 */ /* 0x000fe200078e024c */
[----:B------:R-:W-:-:S03]  /*6f50*/  ULDC.64 UR4, c[0x0][0x328] ;  /* 0x0000ca0000047ab9 */ /* 0x000fc60000000a00 */
[----:B------:R-:W-:Y:S02]  /*6f60*/  IMAD R35, R35, UR4, RZ ;  /* 0x0000000423237c24 */ /* 0x000fe4000f8e02ff */
[----:B------:R-:W-:Y:S02]  /*6f70*/  IMAD.MOV.U32 R32, RZ, RZ, R28 ;  /* 0x000000ffff207224 */ /* 0x000fe400078e001c */
        /* <DEDUP_REMOVED lines=8> */
[----:B---3--:R-:W-:-:S13]  /*7000*/  ISETP.GE.AND P3, PT, R38, UR4, PT ;  /* 0x0000000426007c0c */ /* 0x008fda000bf66270 */
        /* <DEDUP_REMOVED lines=17> */
.L_x_11755:
[----:B------:R-:W-:Y:S05]  /*7120*/  BSYNC B0 ;  /* 0x0000000000007941 */ /* 0x000fea0003800000 */
.L_x_11754:
[----:B------:R-:W3:Y:S01]  /*7130*/  LDL.LU R24, [R1+0x30] ;  /* 0x0000300001187983 */ /* 0x000ee20000300800 */
        /* <DEDUP_REMOVED lines=14> */
[----:B---3--:R-:W-:-:S05]  /*7220*/  LOP3.LUT R24, R24, R21, RZ, 0x3c, !PT ;  /* 0x0000001518187212 */ /* 0x008fca00078e3cff */
[----:B------:R0:W-:Y:S01]  /*7230*/  STL [R1+0x30], R24 ;  /* 0x0000301801007387 */ /* 0x0001e20000100800 */
[----:B------:R-:W-:Y:S05]  /*7240*/  @P2 BRA `(.L_x_11756) ;  /* 0xffffffb800882947 */ /* 0x000fea000383ffff */
[----:B0-----:R-:W0:Y:S01]  /*7250*/  S2R R24, SR_TID.X ;  /* 0x0000000000187919 */ /* 0x001e220000002100 */
[----:B------:R-:W-:Y:S02]  /*7260*/  PLOP3.LUT P0, PT, PT, PT, PT, 0x8, 0x0 ;  /* 0x000000000000781c */ /* 0x000fe40003f0e170 */
[----:B0-----:R-:W-:-:S04]  /*7270*/  SHF.R.U32.HI R24, RZ, 0x7, R24 ;  /* 0x00000007ff187819 */ /* 0x001fc80000011618 */
[----:B------:R-:W-:-:S13]  /*7280*/  ISETP.NE.AND P5, PT, R24, 0x1, PT ;  /* 0x000000011800780c */ /* 0x000fda0003fa5270 */
[----:B------:R-:W-:Y:S06]  /*7290*/  @!P5 BAR.ARV 0x9, 0x100 ;  /* 0x024400000000db1d */ /* 0x000fec0000002000 */
.L_x_11696:
[----:B------:R-:W2:Y:S01]  /*72a0*/  LDL R6, [R1+0x7c] ;  /* 0x00007c0001067983 */ /* 0x000ea20000100800 */
[----:B------:R-:W0:Y:S03]  /*72b0*/  LDC R0, c[0x0][0x448] ;  /* 0x00011200ff007b82 */ /* 0x000e260000000800 */
[----:B------:R-:W3:Y:S04]  /*72c0*/  LDL R5, [R1+0x70] ;  /* 0x0000700001057983 */ /* 0x000ee80000100800 */
[----:B------:R-:W3:Y:S01]  /*72d0*/  LDL R4, [R1+0x78] ;  /* 0x0000780001047983 */ /* 0x000ee20000100800 */
[----:B------:R-:W-:Y:S01]  /*72e0*/  IMAD.MOV.U32 R96, RZ, RZ, RZ ;  /* 0x000000ffff607224 */ /* 0x000fe200078e00ff */
[----:B0-----:R-:W-:-:S13]  /*72f0*/  ISETP.NE.AND P1, PT, R0, 0x1, PT ;  /* 0x000000010000780c */ /* 0x001fda0003f25270 */
[----:B------:R-:W0:Y:S08]  /*7300*/  @P1 LDC R3, c[0x0][0x44c] ;  /* 0x00011300ff031b82 */ /* 0x000e300000000800 */
[----:B------:R-:W4:Y:S01]  /*7310*/  @P1 LDC R2, c[0x0][0x450] ;  /* 0x00011400ff021b82 */ /* 0x000f220000000800 */
[----:B--2---:R-:W-:-:S04]  /*7320*/  VIADD R0, R6, 0xbf ;  /* 0x000000bf06007836 */ /* 0x004fc80000000000 */
[----:B0-----:R-:W-:Y:S01]  /*7330*/  @P1 IMAD.HI.U32 R3, R0, R3, RZ ;  /* 0x0000000300031227 */ /* 0x001fe200078e00ff */
[----:B---3--:R-:W-:-:S04]  /*7340*/  IADD3 R5, R4, 0x90, -R5 ;  /* 0x0000009004057810 */ /* 0x008fc80007ffe805 */
[----:B----4-:R-:W-:-:S05]  /*7350*/  @P1 SHF.R.U32.HI R0, RZ, R2, R3 ;  /* 0x00000002ff001219 */ /* 0x010fca0000011603 */
[----:B------:R-:W-:-:S04]  /*7360*/  IMAD.IADD R0, R5, 0x1, R0 ;  /* 0x0000000105007824 */ /* 0x000fc800078e0200 */
[----:B------:R-:W-:-:S05]  /*7370*/  IMAD.HI R0, R0, 0x38e38e39, RZ ;  /* 0x38e38e3900007827 */ /* 0x000fca00078e02ff */
[----:B------:R-:W-:-:S04]  /*7380*/  SHF.R.U32.HI R3, RZ, 0x1f, R0 ;  /* 0x0000001fff037819 */ /* 0x000fc80000011600 */
[----:B------:R-:W-:-:S04]  /*7390*/  LEA.HI.SX32 R3, R0, R3, 0x1b ;  /* 0x0000000300037211 */ /* 0x000fc800078fdaff */
[----:B------:R-:W-:-:S04]  /*73a0*/  VIMNMX R9, R110, R3, PT ;  /* 0x000000036e097248 */ /* 0x000fc80003fe0100 */
[----:B------:R-:W-:Y:S01]  /*73b0*/  ISETP.GE.AND P1, PT, R9, 0x1, PT ;  /* 0x000000010900780c */ /* 0x000fe20003f26270 */
[----:B------:R-:W-:-:S12]  /*73c0*/  @P0 BRA `(.L_x_11757) ;  /* 0x00000000000c0947 */ /* 0x000fd80003800000 */
[----:B------:R-:W0:Y:S01]  /*73d0*/  FENCE.VIEW.ASYNC.G ;  /* 0x00000000000073c6 */ /* 0x000e220000000100 */
[----:B------:R-:W-:Y:S05]  /*73e0*/  WARPSYNC.ALL ;  /* 0x0000000000007948 */ /* 0x000fea0003800000 */
[----:B0-----:R-:W-:Y:S06]  /*73f0*/  BAR.ARV 0xc, 0x200 ;  /* 0x0308000000007b1d */ /* 0x001fec0000002000 */
.L_x_11757:
        /* <DEDUP_REMOVED lines=33> */
.L_x_11759:
[----:B------:R-:W-:Y:S05]  /*7610*/  BSYNC B0 ;  /* 0x0000000000007941 */ /* 0x000fea0003800000 */
.L_x_11758:
        /* <DEDUP_REMOVED lines=26> */
[----:B------:R-:W-:Y:S01]  /*77c0*/  CS2R R24, SRZ ;  /* 0x0000000000187805 */ /* 0x000fe2000001ff00 */
[----:B--2---:R-:W-:-:S05]  /*77d0*/  IMAD R0, R0, R96, RZ ;  /* 0x0000006000007224 */ /* 0x004fca00078e02ff */
        /* <DEDUP_REMOVED lines=13> */
.L_x_12027:
[----:B------:R-:W1:Y:S01]  /*78b0*/  LDL R3, [R1+0x4c] ;  /* 0x00004c0001037983 */ /* 0x000e620000100800 */
[----:B------:R-:W-:Y:S01]  /*78c0*/  BSSY B6, `(.L_x_11762) ;  /* 0x000001b000067945 */ /* 0x000fe20003800000 */
[----:B-1----:R-:W-:-:S05]  /*78d0*/  IMAD.HI R0, R3, 0x55555556, RZ ;  /* 0x5555555603007827 */ /* 0x002fca00078e02ff */
        /* <DEDUP_REMOVED lines=9> */
[----:B-1----:R-:W-:Y:S01]  /*7970*/  MOV R0, 0x0 ;  /* 0x0000000000007802 */ /* 0x002fe20000000f00 */
[----:B------:R-:W-:Y:S01]  /*7980*/  ULDC.64 UR4, c[0x4][0x1b8] ;  /* 0x01006e0000047ab9 */ /* 0x000fe20000000a00 */
[----:B------:R-:W-:Y:S01]  /*7990*/  ULDC.64 UR6, c[0x4][0x1c0] ;  /* 0x0100700000067ab9 */ /* 0x000fe20000000a00 */
[----:B------:R-:W-:Y:S01]  /*79a0*/  IMAD.U32 R4, RZ, RZ, UR4 ;  /* 0x00000004ff047e24 */ /* 0x000fe2000f8e00ff */
[----:B0-----:R0:W1:Y:S01]  /*79b0*/  LDC.64 R14, c[0x4][R0] ;  /* 0x01000000000e7b82 */ /* 0x0010620000000a00 */
        /* <DEDUP_REMOVED lines=11> */
.L_x_11763:
[----:B------:R-:W-:Y:S05]  /*7a70*/  BSYNC B6 ;  /* 0x0000000000067941 */ /* 0x000fea0003800000 */
.L_x_11762:
[----:B------:R-:W-:Y:S02]  /*7a80*/  ULDC UR4, c[0x0][0x3f4] ;  /* 0x0000fd0000047ab9 */ /* 0x000fe40000000800 */
[----:B------:R-:W-:-:S13]  /*7a90*/  ISETP.LT.AND P0, PT, RZ, UR4, PT ;  /* 0x00000004ff007c0c */ /* 0x000fda000bf01270 */
[----:B------:R-:W-:Y:S05]  /*7aa0*/  @P0 BRA `(.L_x_11764) ;  /* 0x0000000000400947 */ /* 0x000fea0003800000 */
[----:B------:R-:W1:Y:S02]  /*7ab0*/  LDL R16, [R1+0xa0] ;  /* 0x0000a00001107983 */ /* 0x000e640000100800 */
[----:B-1----:R-:W-:-:S04]  /*7ac0*/  LEA.HI R0, R16, R16, RZ, 0x1 ;  /* 0x0000001010007211 */ /* 0x002fc800078f08ff */
        /* <DEDUP_REMOVED lines=8> */
.L_x_11767:
[----:B--2---:R2:W3:Y:S02]  /*7b50*/  SYNCS.PHASECHK.TRANS64.TRYWAIT P0, [R22+URZ+0x31c00], R3 ;  /* 0x031c0003160075a7 */ /* 0x0044e4000800017f */
[----:B---3--:R-:W-:Y:S05]  /*7b60*/  @!P0 NANOSLEEP.SYNCS 0x989680 ;  /* 0x009896800000895d */ /* 0x008fea0003900000 */
[----:B------:R-:W3:Y:S02]  /*7b70*/  @!P0 SYNCS.PHASECHK.TRANS64 P0, [R22+URZ+0x31c00], R3 ;  /* 0x031c0003160085a7 */ /* 0x000ee4000800007f */
[----:B---3--:R-:W-:Y:S05]  /*7b80*/  @!P0 BRA `(.L_x_11767) ;  /* 0xfffffffc00f08947 */ /* 0x008fea000383ffff */
.L_x_11766:
[----:B------:R-:W-:Y:S05]  /*7b90*/  BSYNC B0 ;  /* 0x0000000000007941 */ /* 0x000fea0003800000 */
.L_x_11765:
[----:B------:R-:W-:Y:S05]  /*7ba0*/  BRA `(.L_x_11768) ;  /* 0x0000003c00e47947 */ /* 0x000fea0003800000 */
.L_x_11764:
[----:B------:R-:W2:Y:S01]  /*7bb0*/  LDL R3, [R1+0xc0] ;  /* 0x0000c00001037983 */ /* 0x000ea20000100800 */
[----:B-1---5:R-:W-:Y:S01]  /*7bc0*/  SHF.R.S32.HI R0, RZ, 0x1f, R103 ;  /* 0x0000001fff007819 */ /* 0x022fe20000011467 */
[----:B------:R-:W-:Y:S01]  /*7bd0*/  ULDC.64 UR4, c[0x0][0x3f8] ;  /* 0x0000fe0000047ab9 */ /* 0x000fe20000000a00 */
        /* <DEDUP_REMOVED lines=9> */
[----:B--2---:R-:W-:-:S13]  /*7c70*/  LOP3.LUT P0, RZ, R3, 0x1bf, RZ, 0xc0, !PT ;  /* 0x000001bf03ff7812 */ /* 0x004fda000780c0ff */
[----:B------:R-:W-:Y:S05]  /*7c80*/  @!P0 BRA `(.L_x_11769) ;  /* 0x0000000000408947 */ /* 0x000fea0003800000 */
[----:B------:R-:W-:Y:S01]  /*7c90*/  MOV R0, 0x0 ;  /* 0x0000000000007802 */ /* 0x000fe20000000f00 */
        /* <DEDUP_REMOVED lines=15> */
.L_x_11769:
[----:B------:R-:W2:Y:S01]  /*7d90*/  LDL R24, [R1+0x7c] ;  /* 0x00007c0001187983 */ /* 0x000ea20000100800 */
[----:B------:R-:W-:Y:S01]  /*7da0*/  ULDC.U8 UR4, c[0x0][0x410] ;  /* 0x0001040000047ab9 */ /* 0x000fe20000000000 */
[----:B------:R-:W1:Y:S01]  /*7db0*/  S2R R20, SR_TID.X ;  /* 0x0000000000147919 */ /* 0x000e620000002100 */
[----:B------:R-:W-:Y:S01]  /*7dc0*/  ISETP.NE.AND P0, PT, RZ, UR4, PT ;  /* 0x00000004ff007c0c */ /* 0x000fe2000bf05270 */
[----:B------:R-:W-:Y:S01]  /*7dd0*/  BSSY B0, `(.L_x_11770) ;  /* 0x00003ce000007945 */ /* 0x000fe20003800000 */
[C---:B-1----:R-:W-:Y:S02]  /*7de0*/  VIADD R21, R20.reuse, 0xffffff80 ;  /* 0xffffff8014157836 */ /* 0x042fe40000000000 */
[----:B------:R-:W-:-:S05]  /*7df0*/  VIADD R20, R20, 0xffffff80 ;  /* 0xffffff8014147836 */ /* 0x000fca0000000000 */
[----:B------:R-:W-:-:S04]  /*7e00*/  LEA.HI R20, R20, R21, RZ, 0x1 ;  /* 0x0000001514147211 */ /* 0x000fc800078f08ff */
[----:B------:R-:W-:-:S05]  /*7e10*/  SHF.R.S32.HI R20, RZ, 0x1, R20 ;  /* 0x00000001ff147819 */ /* 0x000fca0000011414 */
[----:B--2---:R-:W-:Y:S01]  /*7e20*/  IMAD.IADD R10, R20, 0x1, R24 ;  /* 0x00000001140a7824 */ /* 0x004fe200078e0218 */
[----:B------:R-:W-:Y:S06]  /*7e30*/  @!P0 BRA `(.L_x_11771) ;  /* 0x0000001c00688947 */ /* 0x000fec0003800000 */
[----:B------:R-:W1:Y:S01]  /*7e40*/  LDC R17, c[0x0][0x448] ;  /* 0x00011200ff117b82 */ /* 0x000e620000000800 */
[----:B------:R-:W-:Y:S01]  /*7e50*/  ULDC.64 UR4, c[0x0][0x3f8] ;  /* 0x0000fe0000047ab9 */ /* 0x000fe20000000a00 */
[----:B------:R-:W-:Y:S01]  /*7e60*/  ULDC.64 UR6, c[0x0][0x408] ;  /* 0x0001020000067ab9 */ /* 0x000fe20000000a00 */
[----:B------:R-:W-:Y:S02]  /*7e70*/  IMAD.MOV.U32 R6, RZ, RZ, R16 ;  /* 0x000000ffff067224 */ /* 0x000fe400078e0010 */
        /* <DEDUP_REMOVED lines=8> */
[----:B--2---:R-:W-:-:S04]  /*7f00*/  @P0 SHF.R.U32.HI R3, RZ, R5, R0 ;  /* 0x00000005ff030219 */ /* 0x004fc80000011600 */
        /* <DEDUP_REMOVED lines=17> */
[----:B------:R1:W2:Y:S04]  /*8020*/  SHFL.IDX PT, R3, R13, RZ, 0x1e1f ;  /* 0x001e1fff0d037589 */ /* 0x0002a800000e0000 */
[----:B------:R-:W3:Y:S04]  /*8030*/  SHFL.IDX PT, R0, R0, RZ, 0x1e1f ;  /* 0x001e1fff00007589 */ /* 0x000ee800000e0000 */
[----:B------:R-:W4:Y:S04]  /*8040*/  SHFL.IDX PT, R5, R5, RZ, 0x1e1f ;  /* 0x001e1fff05057589 */ /* 0x000f2800000e0000 */
[----:B-1----:R-:W0:Y:S02]  /*8050*/  SHFL.IDX PT, R4, R4, RZ, 0x1e1f ;  /* 0x001e1fff04047589 */ /* 0x002e2400000e0000 */
.L_x_12033:
[----:B------:R-:W5:Y:S04]  /*8060*/  LDL R6, [R1+0x70] ;  /* 0x0000700001067983 */ /* 0x000f680000100800 */
[----:B------:R-:W2:Y:S01]  /*8070*/  LDL R49, [R1+0xa0] ;  /* 0x0000a00001317983 */ /* 0x000ea20000100800 */
[----:B------:R-:W-:Y:S01]  /*8080*/  BSSY B1, `(.L_x_11773) ;  /* 0x0000060000017945 */ /* 0x000fe20003800000 */
        /* <DEDUP_REMOVED lines=8> */
[----:B0-----:R-:W-:Y:S01]  /*8110*/  CS2R R14, SRZ ;  /* 0x00000000000e7805 */ /* 0x001fe2000001ff00 */
[----:B-----5:R-:W-:Y:S01]  /*8120*/  IMAD R6, R6, R17, RZ ;  /* 0x0000001106067224 */ /* 0x020fe200078e02ff */
[----:B------:R-:W-:-:S03]  /*8130*/  CS2R R16, SRZ ;  /* 0x0000000000107805 */ /* 0x000fc6000001ff00 */
[----:B------:R-:W-:Y:S01]  /*8140*/  IMAD R105, R105, -0xc0, R6 ;  /* 0xffffff4069697824 */ /* 0x000fe200078e0206 */
[----:B------:R-:W-:Y:S02]  /*8150*/  ISETP.GE.AND P1, PT, R10, R6, PT ;  /* 0x000000060a00720c */ /* 0x000fe40003f26270 */
[----:B------:R-:W-:Y:S02]  /*8160*/  CS2R R10, SRZ ;  /* 0x00000000000a7805 */ /* 0x000fe4000001ff00 */
[----:B--2---:R-:W-:Y:S02]  /*8170*/  LEA.HI R48, R49, R49, RZ, 0x1 ;  /* 0x0000003131307211 */ /* 0x004fe400078f08ff */
[----:B------:R-:W-:-:S04]  /*8180*/  VIMNMX R105, R105, 0xc0, PT ;  /* 0x000000c069697848 */ /* 0x000fc80003fe0100 */
[----:B------:R-:W-:Y:S02]  /*8190*/  ISETP.GE.AND P0, PT, R20, R105, PT ;  /* 0x000000691400720c */ /* 0x000fe40003f06270 */
[----:B------:R-:W-:Y:S01]  /*81a0*/  CS2R R20, SRZ ;  /* 0x0000000000147805 */ /* 0x000fe2000001ff00 */
[----:B------:R-:W-:Y:S10]  /*81b0*/  @P1 BRA `(.L_x_11774) ;  /* 0x0000000400301947 */ /* 0x000ff40003800000 */
[----:B------:R-:W2:Y:S01]  /*81c0*/  LDL R7, [R1+0x64] ;  /* 0x0000640001077983 */ /* 0x000ea20000100800 */
[----:B------:R-:W-:-:S03]  /*81d0*/  ULDC UR4, c[0x0][0x3f4] ;  /* 0x0000fd0000047ab9 */ /* 0x000fc60000000800 */
[----:B------:R-:W3:Y:S04]  /*81e0*/  LDL R40, [R1+0x54] ;  /* 0x0000540001287983 */ /* 0x000ee80000100800 */
[----:B------:R-:W4:Y:S04]  /*81f0*/  LDL R39, [R1+0x68] ;  /* 0x0000680001277983 */ /* 0x000f280000100800 */
[----:B------:R-:W4:Y:S04]  /*8200*/  LDL R38, [R1+0x50] ;  /* 0x0000500001267983 */ /* 0x000f280000100800 */
[----:B------:R-:W4:Y:S04]  /*8210*/  LDL.64 R36, [R1+0x38] ;  /* 0x0000380001247983 */ /* 0x000f280000100a00 */
        /* <DEDUP_REMOVED lines=15> */
[----:B------:R-:W-:-:S03]  /*8310*/  @!P4 IADD3 R6, P1, R0, R9, RZ ;  /* 0x000000090006c210 */ /* 0x000fc60007f3e0ff */
[--C-:B----4-:R-:W-:Y:S01]  /*8320*/  @!P4 IMAD.X R9, R5, 0x1, R10.reuse, P2 ;  /* 0x000000010509c824 */ /* 0x110fe200010e060a */
        /* <DEDUP_REMOVED lines=13> */
[-C--:B------:R-:W-:Y:S02]  /*8400*/  @!P2 IADD3 R40, P4, R4, R41.reuse, RZ ;  /* 0x000000290428a210 */ /* 0x080fe40007f9e0ff */
[----:B------:R-:W-:Y:S01]  /*8410*/  SHF.R.S32.HI R12, RZ, 0x1f, R38 ;  /* 0x0000001fff0c7819 */ /* 0x000fe20000011426 */
[----:B0-----:R-:W-:Y:S01]  /*8420*/  IMAD.SHL.U32 R7, R38, 0x2, RZ ;  /* 0x0000000226077824 */ /* 0x001fe200078e00ff */
[----:B------:R-:W-:Y:S01]  /*8430*/  SHF.L.U64.HI R6, R39, 0x1, R11 ;  /* 0x0000000127067819 */ /* 0x000fe2000001020b */
[----:B------:R-:W-:Y:S01]  /*8440*/  @!P3 IMAD.X R47, R3, 0x1, R10, P5 ;  /* 0x00000001032fb824 */ /* 0x000fe200028e060a */
[----:B------:R-:W-:Y:S01]  /*8450*/  @!P2 IADD3 R42, P5, R0, R41, RZ ;  /* 0x00000029002aa210 */ /* 0x000fe20007fbe0ff */
[----:B------:R-:W-:Y:S01]  /*8460*/  IMAD.SHL.U32 R13, R14, 0x2, RZ ;  /* 0x000000020e0d7824 */ /* 0x000fe200078e00ff */
[----:B------:R-:W-:Y:S01]  /*8470*/  SHF.L.U64.HI R12, R38, 0x1, R12 ;  /* 0x00000001260c7819 */ /* 0x000fe2000001020c */
[--C-:B------:R-:W-:Y:S01]  /*8480*/  @!P2 IMAD.X R41, R5, 0x1, R6.reuse, P4 ;  /* 0x000000010529a824 */ /* 0x100fe200020e0606 */
        /* <DEDUP_REMOVED lines=31> */
.L_x_11774:
[----:B------:R-:W-:Y:S05]  /*8680*/  BSYNC B1 ;  /* 0x0000000000017941 */ /* 0x000fea0003800000 */
.L_x_11773:
[----:B-----5:R-:W-:Y:S01]  /*8690*/  IMAD.MOV.U32 R3, RZ, RZ, R31 ;  /* 0x000000ffff037224 */ /* 0x020fe200078e001f */
[----:B------:R-:W-:Y:S01]  /*86a0*/  LOP3.LUT R48, R48, 0xfffffffe, RZ, 0xc0, !PT ;  /* 0xfffffffe30307812 */ /* 0x000fe200078ec0ff */
[----:B0-----:R-:W-:Y:S01]  /*86b0*/  IMAD.MOV.U32 R4, RZ, RZ, R26 ;  /* 0x000000ffff047224 */ /* 0x001fe200078e001a */
[----:B------:R-:W-:Y:S01]  /*86c0*/  BSSY B1, `(.L_x_11775) ;  /* 0x000002a000017945 */ /* 0x000fe20003800000 */
[----:B---3--:R-:W-:Y:S02]  /*86d0*/  IMAD.MOV.U32 R0, RZ, RZ, R30 ;  /* 0x000000ffff007224 */ /* 0x008fe400078e001e */
[----:B----4-:R-:W-:Y:S01]  /*86e0*/  IMAD.MOV.U32 R5, RZ, RZ, R21 ;  /* 0x000000ffff057224 */ /* 0x010fe200078e0015 */
        /* <DEDUP_REMOVED lines=12> */
[----:B------:R-:W-:-:S02]  /*87b0*/  IMAD.MOV.U32 R4, RZ, RZ, R17 ;  /* 0x000000ffff047224 */ /* 0x000fc400078e0011 */
        /* <DEDUP_REMOVED lines=26> */
.L_x_12034:
[----:B------:R-:W-:Y:S05]  /*8960*/  BSYNC B1 ;  /* 0x0000000000017941 */ /* 0x000fea0003800000 */
.L_x_11775:
[----:B------:R-:W-:Y:S01]  /*8970*/  PRMT R37, R0, 0x5410, R4 ;  /* 0x0000541000257816 */ /* 0x000fe20000000004 */
[----:B------:R-:W-:Y:S06]  /*8980*/  @P0 BRA `(.L_x_11777) ;  /* 0x0000003000480947 */ /* 0x000fec0003800000 */
[----:B------:R-:W2:Y:S01]  /*8990*/  LDL.64 R48, [R1+0x38] ;  /* 0x0000380001307983 */ /* 0x000ea20000100a00 */
[----:B------:R-:W2:Y:S03]  /*89a0*/  LDC R4, c[0x0][0x3f4] ;  /* 0x0000fd00ff047b82 */ /* 0x000ea60000000800 */
[----:B------:R-:W3:Y:S04]  /*89b0*/  LDL R50, [R1+0x84] ;  /* 0x0000840001327983 */ /* 0x000ee80000100800 */
[----:B------:R-:W4:Y:S04]  /*89c0*/  LDL R47, [R1+0x64] ;  /* 0x00006400012f7983 */ /* 0x000f280000100800 */
[----:B------:R-:W5:Y:S04]  /*89d0*/  LDL R46, [R1+0x54] ;  /* 0x00005400012e7983 */ /* 0x000f680000100800 */
[----:B------:R-:W5:Y:S04]  /*89e0*/  LDL R45, [R1+0x68] ;  /* 0x00006800012d7983 */ /* 0x000f680000100800 */
[----:B------:R-:W5:Y:S04]  /*89f0*/  LDL R7, [R1+0x50] ;  /* 0x0000500001077983 */ /* 0x000f680000100800 */
[----:B------:R-:W5:Y:S01]  /*8a00*/  LDL R6, [R1+0x6c] ;  /* 0x00006c0001067983 */ /* 0x000f620000100800 */
[----:B------:R-:W-:-:S04]  /*8a10*/  LEA.HI R32, R33, R32, RZ, 0x2 ;  /* 0x0000002021207211 */ /* 0x000fc800078f10ff */
[--C-:B------:R-:W-:Y:S02]  /*8a20*/  SHF.R.S32.HI R0, RZ, 0x2, R32.reuse ;  /* 0x00000002ff007819 */ /* 0x100fe40000011420 */
[----:B0-----:R-:W-:-:S04]  /*8a30*/  SHF.R.S32.HI R3, RZ, 0x1f, R32 ;  /* 0x0000001fff037819 */ /* 0x001fc80000011420 */
[----:B------:R-:W-:-:S04]  /*8a40*/  LEA.HI R3, R3, R0, RZ, 0x2 ;  /* 0x0000000003037211 */ /* 0x000fc800078f10ff */
[----:B------:R-:W-:Y:S01]  /*8a50*/  LOP3.LUT R5, R3, 0xfffffffc, RZ, 0xc0, !PT ;  /* 0xfffffffc03057812 */ /* 0x000fe200078ec0ff */
[----:B------:R-:W-:Y:S04]  /*8a60*/  BSSY B1, `(.L_x_11778) ;  /* 0x0000036000017945 */ /* 0x000fe80003800000 */
[----:B------:R-:W-:-:S05]  /*8a70*/  IMAD.IADD R5, R0, 0x1, -R5 ;  /* 0x0000000100057824 */ /* 0x000fca00078e0a05 */
[----:B------:R-:W-:Y:S02]  /*8a80*/  LOP3.LUT P0, RZ, R5, 0x2, RZ, 0xc0, !PT ;  /* 0x0000000205ff7812 */ /* 0x000fe4000780c0ff */
[----:B--2---:R-:W-:Y:S01]  /*8a90*/  ISETP.GE.AND P6, PT, R48, R4, PT ;  /* 0x000000043000720c */ /* 0x004fe20003fc6270 */
[----:B---3--:R-:W-:-:S04]  /*8aa0*/  IMAD R3, R50, 0x2, R22 ;  /* 0x0000000232037824 */ /* 0x008fc800078e0216 */
[----:B------:R-:W-:Y:S01]  /*8ab0*/  VIADD R0, R3, 0x20 ;  /* 0x0000002003007836 */ /* 0x000fe20000000000 */
[-C--:B----4-:R-:W-:Y:S02]  /*8ac0*/  ISETP.GE.AND P1, PT, R47, R4.reuse, PT ;  /* 0x000000042f00720c */ /* 0x090fe40003f26270 */
[-C--:B-----5:R-:W-:Y:S02]  /*8ad0*/  ISETP.GE.AND P2, PT, R46, R4.reuse, PT ;  /* 0x000000042e00720c */ /* 0x0a0fe40003f46270 */
[-C--:B------:R-:W-:Y:S02]  /*8ae0*/  ISETP.GE.AND P3, PT, R45, R4.reuse, PT ;  /* 0x000000042d00720c */ /* 0x080fe40003f66270 */
[-C--:B------:R-:W-:Y:S02]  /*8af0*/  ISETP.GE.AND P4, PT, R7, R4.reuse, PT ;  /* 0x000000040700720c */ /* 0x080fe40003f86270 */
[----:B------:R-:W-:Y:S01]  /*8b00*/  ISETP.GE.AND P5, PT, R6, R4, PT ;  /* 0x000000040600720c */ /* 0x000fe20003fa6270 */
[----:B------:R-:W-:-:S12]  /*8b10*/  @P6 BRA `(.L_x_11779) ;  /* 0x0000000000a86947 */ /* 0x000fd80003800000 */
[----:B------:R-:W0:Y:S01]  /*8b20*/  LDS.128 R4, [R3+0xda00] ;  /* 0x00da000003047984 */ /* 0x000e220000000c00 */
[--C-:B------:R-:W-:Y:S01]  /*8b30*/  SHF.R.U64 R51, R34, 0x10, R35.reuse ;  /* 0x0000001022337819 */ /* 0x100fe20000001223 */
[--C-:B------:R-:W-:Y:S01]  /*8b40*/  HADD2.F32 R34, -RZ, R44.reuse.H1_H1 ;  /* 0x3000002cff227230 */ /* 0x100fe20000004100 */
[----:B------:R-:W-:Y:S01]  /*8b50*/  SHF.R.U32.HI R35, RZ, 0x10, R35 ;  /* 0x00000010ff237819 */ /* 0x000fe20000011623 */
[----:B------:R-:W-:Y:S01]  /*8b60*/  HADD2.F32 R44, -RZ, R44.H0_H0 ;  /* 0x2000002cff2c7230 */ /* 0x000fe20000004100 */
[--C-:B------:R-:W-:Y:S02]  /*8b70*/  SHF.R.U32.HI R45, RZ, 0x10, R31.reuse ;  /* 0x00000010ff2d7819 */ /* 0x100fe4000001161f */
[----:B------:R-:W-:Y:S01]  /*8b80*/  SHF.R.U64 R49, R30, 0x10, R31 ;  /* 0x000000101e317819 */ /* 0x000fe2000000121f */
[----:B------:R-:W-:Y:S02]  /*8b90*/  HADD2.F32 R35, -RZ, R35.H0_H0 ;  /* 0x20000023ff237230 */ /* 0x000fe40000004100 */
[----:B------:R-:W-:-:S02]  /*8ba0*/  HADD2.F32 R45, -RZ, R45.H0_H0 ;  /* 0x2000002dff2d7230 */ /* 0x000fc40000004100 */
[--C-:B0-----:R-:W-:Y:S02]  /*8bb0*/  HADD2.F32 R32, -RZ, R7.reuse.H0_H0 ;  /* 0x20000007ff207230 */ /* 0x101fe40000004100 */
[----:B------:R-:W-:Y:S02]  /*8bc0*/  HADD2.F32 R33, -RZ, R7.H1_H1 ;  /* 0x30000007ff217230 */ /* 0x000fe40000004100 */
[--C-:B------:R-:W-:Y:S02]  /*8bd0*/  HADD2.F32 R7, -RZ, R4.reuse.H0_H0 ;  /* 0x20000004ff077230 */ /* 0x100fe40000004100 */
[----:B------:R-:W-:Y:S02]  /*8be0*/  HADD2.F32 R4, -RZ, R4.H1_H1 ;  /* 0x30000004ff047230 */ /* 0x000fe40000004100 */
[C---:B------:R-:W-:Y:S01]  /*8bf0*/  FMUL.FTZ R48, R33.reuse, R35 ;  /* 0x0000002321307220 */ /* 0x040fe20000410000 */
[----:B------:R-:W-:Y:S01]  /*8c00*/  FMUL.FTZ R47, R33, R45 ;  /* 0x0000002d212f7220 */ /* 0x000fe20000410000 */
[----:B------:R-:W-:-:S02]  /*8c10*/  HADD2.F32 R30, -RZ, R6.H0_H0 ;  /* 0x20000006ff1e7230 */ /* 0x000fc40000004100 */
[----:B------:R-:W-:Y:S01]  /*8c20*/  FMUL.FTZ R46, R4, R44 ;  /* 0x0000002c042e7220 */ /* 0x000fe20000410000 */
[----:B------:R-:W-:Y:S01]  /*8c30*/  FFMA.FTZ R50, R32, R45, R48 ;  /* 0x0000002d20327223 */ /* 0x000fe20000010030 */
[----:B------:R-:W-:Y:S02]  /*8c40*/  HADD2.F32 R31, -RZ, R6.H1_H1 ;  /* 0x30000006ff1f7230 */ /* 0x000fe40000004100 */
[-C--:B------:R-:W-:Y:S01]  /*8c50*/  FMUL.FTZ R48, R4, R34.reuse ;  /* 0x0000002204307220 */ /* 0x080fe20000410000 */
[C---:B------:R-:W-:Y:S01]  /*8c60*/  FFMA.FTZ R46, R7.reuse, R34, -R46 ;  /* 0x00000022072e7223 */ /* 0x040fe2000001082e */
[--C-:B------:R-:W-:Y:S02]  /*8c70*/  HADD2.F32 R6, -RZ, R5.reuse.H0_H0 ;  /* 0x20000005ff067230 */ /* 0x100fe40000004100 */
[----:B------:R-:W-:Y:S01]  /*8c80*/  FFMA.FTZ R47, R32, R35, -R47 ;  /* 0x00000023202f7223 */ /* 0x000fe2000001082f */
[----:B------:R-:W-:Y:S02]  /*8c90*/  HADD2.F32 R34, -RZ, R52.H0_H0 ;  /* 0x20000034ff227230 */ /* 0x000fe40000004100 */
[----:B------:R-:W-:Y:S01]  /*8ca0*/  FFMA.FTZ R35, R7, R44, R48 ;  /* 0x0000002c07237223 */ /* 0x000fe20000010030 */
[----:B------:R-:W-:-:S02]  /*8cb0*/  HADD2.F32 R5, -RZ, R5.H1_H1 ;  /* 0x30000005ff057230 */ /* 0x000fc40000004100 */
[----:B------:R-:W-:Y:S02]  /*8cc0*/  HADD2.F32 R32, -RZ, R53.H1_H1 ;  /* 0x30000035ff207230 */ /* 0x000fe40000004100 */
[C---:B------:R-:W-:Y:S01]  /*8cd0*/  FMUL.FTZ R45, R31.reuse, R34 ;  /* 0x000000221f2d7220 */ /* 0x040fe20000410000 */
[----:B------:R-:W-:Y:S02]  /*8ce0*/  HADD2.F32 R33, -RZ, R49.H0_H0 ;  /* 0x20000031ff217230 */ /* 0x000fe40000004100 */
[----:B------:R-:W-:Y:S02]  /*8cf0*/  HADD2.F32 R4, -RZ, R51.H0_H0 ;  /* 0x20000033ff047230 */ /* 0x000fe40000004100 */
[-C--:B------:R-:W-:Y:S01]  /*8d00*/  FMUL.FTZ R31, R31, R32.reuse ;  /* 0x000000201f1f7220 */ /* 0x080fe20000410000 */
[C---:B------:R-:W-:Y:S01]  /*8d10*/  FFMA.FTZ R45, R30.reuse, R32, -R45 ;  /* 0x000000201e2d7223 */ /* 0x040fe2000001082d */
[C---:B------:R-:W-:Y:S01]  /*8d20*/  FMUL.FTZ R7, R5.reuse, R33 ;  /* 0x0000002105077220 */ /* 0x040fe20000410000 */
[----:B------:R-:W-:Y:S01]  /*8d30*/  FMUL.FTZ R44, R5, R4 ;  /* 0x00000004052c7220 */ /* 0x000fe20000410000 */
[----:B------:R-:W-:-:S02]  /*8d40*/  FFMA.FTZ R30, R30, R34, R31 ;  /* 0x000000221e1e7223 */ /* 0x000fc4000001001f */
[----:B------:R-:W-:Y:S01]  /*8d50*/  FFMA.FTZ R5, R6, R4, -R7 ;  /* 0x0000000406057223 */ /* 0x000fe20000010807 */
[----:B------:R-:W-:Y:S01]  /*8d60*/  F2FP.F16.F32.PACK_AB R7, R50, R47 ;  /* 0x0000002f3207723e */ /* 0x000fe200000000ff */
[----:B------:R-:W-:Y:S01]  /*8d70*/  FFMA.FTZ R44, R6, R33, R44 ;  /* 0x00000021062c7223 */ /* 0x000fe2000001002c */
[----:B------:R-:W-:Y:S02]  /*8d80*/  F2FP.F16.F32.PACK_AB R4, R35, R46 ;  /* 0x0000002e2304723e */ /* 0x000fe400000000ff */
[----:B------:R-:W-:Y:S02]  /*8d90*/  F2FP.F16.F32.PACK_AB R6, R30, R45 ;  /* 0x0000002d1e06723e */ /* 0x000fe400000000ff */
[----:B------:R-:W-:-:S05]  /*8da0*/  F2FP.F16.F32.PACK_AB R5, R44, R5 ;  /* 0x000000052c05723e */ /* 0x000fca00000000ff */
[----:B------:R0:W-:Y:S02]  /*8db0*/  STS.128 [R3+0xda00], R4 ;  /* 0x00da000403007388 */ /* 0x0001e40000000c00 */
.L_x_11779:
[----:B------:R-:W-:Y:S05]  /*8dc0*/  BSYNC B1 ;  /* 0x0000000000017941 */ /* 0x000fea0003800000 */
.L_x_11778:
[----:B------:R-:W-:Y:S01]  /*8dd0*/  BSSY B1, `(.L_x_11780) ;  /* 0x000002d000017945 */ /* 0x000fe20003800000 */
[----:B------:R-:W-:-:S03]  /*8de0*/  @P0 VIADD R0, R3, 0xffffffe0 ;  /* 0xffffffe003000836 */ /* 0x000fc60000000000 */
[----:B------:R-:W-:Y:S05]  /*8df0*/  @P1 BRA `(.L_x_11781) ;  /* 0x0000000000a81947 */ /* 0x000fea0003800000 */
[----:B0-----:R-:W0:Y:S01]  /*8e00*/  LDS.128 R4, [R0+0xda00] ;  /* 0x00da000000047984 */ /* 0x001e220000000c00 */
[----:B------:R-:W-:Y:S01]  /*8e10*/  SHF.R.U32.HI R31, RZ, 0x10, R29 ;  /* 0x00000010ff1f7819 */ /* 0x000fe2000001161d */
[----:B------:R-:W-:Y:S01]  /*8e20*/  HADD2.F32 R32, -RZ, R52.H1_H1 ;  /* 0x30000034ff207230 */ /* 0x000fe20000004100 */
        /* <DEDUP_REMOVED lines=39> */
.L_x_11781:
[----:B------:R-:W-:Y:S05]  /*90a0*/  BSYNC B1 ;  /* 0x0000000000017941 */ /* 0x000fea0003800000 */
.L_x_11780:
        /* <DEDUP_REMOVED lines=44> */
.L_x_11783:
[----:B------:R-:W-:Y:S05]  /*9370*/  BSYNC B1 ;  /* 0x0000000000017941 */ /* 0x000fea0003800000 */
.L_x_11782:
        /* <DEDUP_REMOVED lines=44> */
.L_x_11785:
[----:B------:R-:W-:Y:S05]  /*9640*/  BSYNC B1 ;  /* 0x0000000000017941 */ /* 0x000fea0003800000 */
.L_x_11784:
        /* <DEDUP_REMOVED lines=44> */
.L_x_11787:
[----:B------:R-:W-:Y:S05]  /*9910*/  BSYNC B1 ;  /* 0x0000000000017941 */ /* 0x000fea0003800000 */
.L_x_11786:
        /* <DEDUP_REMOVED lines=44> */
.L_x_11771:
        /* <DEDUP_REMOVED lines=30> */
[----:B------:R-:W1:Y:S04]  /*9dc0*/  SHFL.IDX PT, R3, R13, RZ, 0x1e1f ;  /* 0x001e1fff0d037589 */ /* 0x000e6800000e0000 */
[----:B------:R-:W2:Y:S04]  /*9dd0*/  SHFL.IDX PT, R0, R0, RZ, 0x1e1f ;  /* 0x001e1fff00007589 */ /* 0x000ea800000e0000 */
[----:B------:R-:W3:Y:S04]  /*9de0*/  SHFL.IDX PT, R5, R5, RZ, 0x1e1f ;  /* 0x001e1fff05057589 */ /* 0x000ee800000e0000 */
[----:B0-----:R0:W4:Y:S01]  /*9df0*/  SHFL.IDX PT, R14, R4, RZ, 0x1e1f ;  /* 0x001e1fff040e7589 */ /* 0x00112200000e0000 */
[----:B-1----:R-:W-:-:S02]  /*9e00*/  IMAD.MOV.U32 R21, RZ, RZ, R3 ;  /* 0x000000ffff157224 */ /* 0x002fc400078e0003 */
[----:B0-2---:R-:W-:-:S07]  /*9e10*/  IMAD.MOV.U32 R20, RZ, RZ, R0 ;  /* 0x000000ffff147224 */ /* 0x005fce00078e0000 */
.L_x_12040:
[----:B------:R-:W2:Y:S04]  /*9e20*/  LDL R3, [R1+0x70] ;  /* 0x0000700001037983 */ /* 0x000ea80000100800 */
[----:B------:R-:W5:Y:S01]  /*9e30*/  LDL R33, [R1+0xa0] ;  /* 0x0000a00001217983 */ /* 0x000f620000100800 */
[----:B------:R-:W0:Y:S01]  /*9e40*/  S2R R0, SR_TID.X ;  /* 0x0000000000007919 */ /* 0x000e220000002100 */
[----:B------:R-:W-:Y:S01]  /*9e50*/  BSSY B1, `(.L_x_11789) ;  /* 0x0000046000017945 */ /* 0x000fe20003800000 */
[----:B----4-:R-:W-:Y:S01]  /*9e60*/  IMAD.MOV.U32 R34, RZ, RZ, R14 ;  /* 0x000000ffff227224 */ /* 0x010fe200078e000e */
[----:B------:R-:W-:Y:S01]  /*9e70*/  CS2R R6, SRZ ;  /* 0x0000000000067805 */ /* 0x000fe2000001ff00 */
[----:B---3--:R-:W-:Y:S01]  /*9e80*/  IMAD.MOV.U32 R35, RZ, RZ, R5 ;  /* 0x000000ffff237224 */ /* 0x008fe200078e0005 */
        /* <DEDUP_REMOVED lines=9> */
[----:B--2---:R-:W-:Y:S02]  /*9f20*/  IMAD R17, R3, R17, RZ ;  /* 0x0000001103117224 */ /* 0x004fe400078e02ff */
[C---:B0-----:R-:W-:Y:S02]  /*9f30*/  VIADD R3, R0.reuse, 0xffffff80 ;  /* 0xffffff8000037836 */ /* 0x041fe40000000000 */
[----:B------:R-:W-:Y:S01]  /*9f40*/  VIADD R0, R0, 0xffffff80 ;  /* 0xffffff8000007836 */ /* 0x000fe20000000000 */
[----:B------:R-:W-:Y:S01]  /*9f50*/  ISETP.GE.AND P1, PT, R10, R17, PT ;  /* 0x000000110a00720c */ /* 0x000fe20003f26270 */
[----:B------:R-:W-:-:S03]  /*9f60*/  IMAD R105, R105, -0xc0, R17 ;  /* 0xffffff4069697824 */ /* 0x000fc600078e0211 */
[----:B------:R-:W-:Y:S02]  /*9f70*/  LEA.HI R0, R0, R3, RZ, 0x1 ;  /* 0x0000000300007211 */ /* 0x000fe400078f08ff */
[----:B------:R-:W-:Y:S02]  /*9f80*/  VIMNMX R105, R105, 0xc0, PT ;  /* 0x000000c069697848 */ /* 0x000fe40003fe0100 */
[----:B------:R-:W-:Y:S02]  /*9f90*/  SHF.R.S32.HI R0, RZ, 0x1, R0 ;  /* 0x00000001ff007819 */ /* 0x000fe40000011400 */
[----:B------:R-:W-:Y:S02]  /*9fa0*/  CS2R R10, SRZ ;  /* 0x00000000000a7805 */ /* 0x000fe4000001ff00 */
[----:B------:R-:W-:Y:S02]  /*9fb0*/  CS2R R16, SRZ ;  /* 0x0000000000107805 */ /* 0x000fe4000001ff00 */
[----:B------:R-:W-:-:S02]  /*9fc0*/  ISETP.GE.AND P0, PT, R0, R105, PT ;  /* 0x000000690000720c */ /* 0x000fc40003f06270 */
[----:B-----5:R-:W-:Y:S01]  /*9fd0*/  LEA.HI R0, R33, R33, RZ, 0x1 ;  /* 0x0000002121007211 */ /* 0x020fe200078f08ff */
[----:B------:R-:W-:Y:S10]  /*9fe0*/  @P1 BRA `(.L_x_11790) ;  /* 0x0000000000b01947 */ /* 0x000ff40003800000 */
[----:B------:R-:W2:Y:S01]  /*9ff0*/  LDL.64 R42, [R1+0x20] ;  /* 0x00002000012a7983 */ /* 0x000ea20000100a00 */
[----:B------:R-:W-:-:S03]  /*a000*/  ULDC UR4, c[0x0][0x3f4] ;  /* 0x0000fd0000047ab9 */ /* 0x000fc60000000800 */
[----:B------:R-:W3:Y:S04]  /*a010*/  LDL R39, [R1+0x54] ;  /* 0x0000540001277983 */ /* 0x000ee80000100800 */
[----:B------:R-:W4:Y:S04]  /*a020*/  LDL R38, [R1+0x50] ;  /* 0x0000500001267983 */ /* 0x000f280000100800 */
[----:B------:R-:W3:Y:S01]  /*a030*/  LDL.64 R36, [R1+0x38] ;  /* 0x0000380001247983 */ /* 0x000ee20000100a00 */
        /* <DEDUP_REMOVED lines=8> */
[----:B--2---:R-:W-:-:S02]  /*a0c0*/  VIADD R3, R42, 0x10 ;  /* 0x000000102a037836 */ /* 0x004fc40000000000 */
[----:B------:R-:W-:-:S03]  /*a0d0*/  VIADD R4, R42, 0x20 ;  /* 0x000000202a047836 */ /* 0x000fc60000000000 */
[----:B------:R-:W-:Y:S02]  /*a0e0*/  ISETP.GE.AND P2, PT, R3, UR4, PT ;  /* 0x0000000403007c0c */ /* 0x000fe4000bf46270 */
[----:B------:R-:W-:Y:S01]  /*a0f0*/  ISETP.GE.AND P1, PT, R42, UR4, PT ;  /* 0x000000042a007c0c */ /* 0x000fe2000bf26270 */
[C---:B---3--:R-:W-:Y:S02]  /*a100*/  IMAD.IADD R5, R36.reuse, 0x1, R39 ;  /* 0x0000000124057824 */ /* 0x048fe400078e0227 */
[----:B----4-:R-:W-:Y:S01]  /*a110*/  IMAD.IADD R3, R36, 0x1, R38 ;  /* 0x0000000124037824 */ /* 0x010fe200078e0226 */
[----:B------:R-:W-:Y:S02]  /*a120*/  ISETP.GE.AND P3, PT, R4, UR4, PT ;  /* 0x0000000404007c0c */ /* 0x000fe4000bf66270 */
[----:B------:R-:W-:Y:S02]  /*a130*/  SHF.R.S32.HI R6, RZ, 0x1f, R5 ;  /* 0x0000001fff067819 */ /* 0x000fe40000011405 */
[----:B------:R-:W-:-:S02]  /*a140*/  SHF.R.S32.HI R4, RZ, 0x1f, R3 ;  /* 0x0000001fff047819 */ /* 0x000fc40000011403 */
[----:B------:R-:W-:Y:S02]  /*a150*/  LEA.HI R6, R6, R5, RZ, 0x3 ;  /* 0x0000000506067211 */ /* 0x000fe400078f18ff */
[----:B------:R-:W-:Y:S02]  /*a160*/  LEA.HI R3, R4, R3, RZ, 0x3 ;  /* 0x0000000304037211 */ /* 0x000fe400078f18ff */
[----:B------:R-:W-:Y:S02]  /*a170*/  SHF.R.S32.HI R8, RZ, 0x3, R6 ;  /* 0x00000003ff087819 */ /* 0x000fe40000011406 */
[----:B------:R-:W-:Y:S01]  /*a180*/  SHF.R.S32.HI R41, RZ, 0x3, R3 ;  /* 0x00000003ff297819 */ /* 0x000fe20000011403 */
[----:B------:R-:W-:-:S04]  /*a190*/  @!P1 IMAD.WIDE R12, R42, 0x2, R20 ;  /* 0x000000022a0c9825 */ /* 0x000fc800078e0214 */
[----:B------:R-:W-:Y:S01]  /*a1a0*/  @!P2 IMAD.SHL.U32 R3, R8, 0x8, RZ ;  /* 0x000000080803a824 */ /* 0x000fe200078e00ff */
[----:B------:R0:W5:Y:S01]  /*a1b0*/  @!P1 LD.E.128 R16, desc[UR60][R12.64] ;  /* 0x0000003c0c109980 */ /* 0x000162000c101d00 */
[----:B------:R-:W-:Y:S01]  /*a1c0*/  @!P3 IMAD.SHL.U32 R41, R41, 0x8, RZ ;  /* 0x000000082929b824 */ /* 0x000fe200078e00ff */
[----:B------:R-:W-:Y:S01]  /*a1d0*/  CS2R R4, SRZ ;  /* 0x0000000000047805 */ /* 0x000fe2000001ff00 */
[--C-:B------:R-:W-:Y:S01]  /*a1e0*/  @!P2 IMAD.WIDE R36, R3, 0x2, R20.reuse ;  /* 0x000000020324a825 */ /* 0x100fe200078e0214 */
[----:B------:R-:W-:Y:S02]  /*a1f0*/  CS2R R6, SRZ ;  /* 0x0000000000067805 */ /* 0x000fe4000001ff00 */
[----:B------:R-:W-:Y:S01]  /*a200*/  CS2R R8, SRZ ;  /* 0x0000000000087805 */ /* 0x000fe2000001ff00 */
[----:B------:R-:W-:Y:S01]  /*a210*/  @!P3 IMAD.WIDE R38, R41, 0x2, R20 ;  /* 0x000000022926b825 */ /* 0x000fe200078e0214 */
[----:B------:R1:W5:Y:S01]  /*a220*/  @!P2 LD.E.128 R24, desc[UR60][R36.64] ;  /* 0x0000003c2418a980 */ /* 0x000362000c101d00 */
[----:B0-----:R-:W-:-:S02]  /*a230*/  CS2R R12, SRZ ;  /* 0x00000000000c7805 */ /* 0x001fc4000001ff00 */
[--C-:B------:R-:W-:Y:S01]  /*a240*/  @!P2 IMAD.WIDE R20, R3, 0x2, R34.reuse ;  /* 0x000000020314a825 */ /* 0x100fe200078e0222 */
[----:B------:R1:W5:Y:S03]  /*a250*/  @!P3 LD.E.128 R28, desc[UR60][R38.64] ;  /* 0x0000003c261cb980 */ /* 0x000366000c101d00 */
[--C-:B------:R-:W-:Y:S01]  /*a260*/  @!P3 IMAD.WIDE R40, R41, 0x2, R34.reuse ;  /* 0x000000022928b825 */ /* 0x100fe200078e0222 */
[----:B------:R1:W5:Y:S03]  /*a270*/  @!P2 LD.E.128 R8, desc[UR60][R20.64] ;  /* 0x0000003c1408a980 */ /* 0x000366000c101d00 */
[----:B------:R-:W-:Y:S01]  /*a280*/  @!P1 IMAD.WIDE R34, R42, 0x2, R34 ;  /* 0x000000022a229825 */ /* 0x000fe200078e0222 */
[----:B------:R1:W5:Y:S04]  /*a290*/  @!P3 LD.E.128 R12, desc[UR60][R40.64] ;  /* 0x0000003c280cb980 */ /* 0x000368000c101d00 */
[----:B------:R1:W5:Y:S02]  /*a2a0*/  @!P1 LD.E.128 R4, desc[UR60][R34.64] ;  /* 0x0000003c22049980 */ /* 0x000364000c101d00 */
.L_x_11790:
[----:B------:R-:W-:Y:S05]  /*a2b0*/  BSYNC B1 ;  /* 0x0000000000017941 */ /* 0x000fea0003800000 */
.L_x_11789:
[----:B------:R-:W-:Y:S01]  /*a2c0*/  LOP3.LUT R0, R0, 0xfffffffe, RZ, 0xc0, !PT ;  /* 0xfffffffe00007812 */ /* 0x000fe200078ec0ff */
[----:B-----5:R-:W-:Y:S01]  /*a2d0*/  IMAD.MOV.U32 R3, RZ, RZ, R4 ;  /* 0x000000ffff037224 */ /* 0x020fe200078e0004 */
[----:B------:R-:W-:Y:S01]  /*a2e0*/  BSSY B1, `(.L_x_11791) ;  /* 0x000002d000017945 */ /* 0x000fe20003800000 */
[----:B-1----:R-:W-:Y:S02]  /*a2f0*/  IMAD.MOV.U32 R20, RZ, RZ, R5 ;  /* 0x000000ffff147224 */ /* 0x002fe400078e0005 */
        /* <DEDUP_REMOVED lines=42> */
[----:B0-----:R-:W-:Y:S06]  /*a5a0*/  @!P1 BRA `(.L_x_11792) ;  /* 0x000001bc004c9947 */ /* 0x001fec0003800000 */
.L_x_12041:
[----:B------:R-:W-:Y:S05]  /*a5b0*/  BSYNC B1 ;  /* 0x0000000000017941 */ /* 0x000fea0003800000 */
.L_x_11791:
[----:B------:R-:W-:Y:S01]  /*a5c0*/  PRMT R42, R0, 0x5410, R20 ;  /* 0x00005410002a7816 */ /* 0x000fe20000000014 */
[----:B------:R-:W-:Y:S06]  /*a5d0*/  @P0 BRA `(.L_x_11777) ;  /* 0x0000001400340947 */ /* 0x000fec0003800000 */
[----:B------:R-:W2:Y:S01]  /*a5e0*/  LDL.64 R34, [R1+0x20] ;  /* 0x0000200001227983 */ /* 0x000ea20000100a00 */
[----:B------:R-:W2:Y:S03]  /*a5f0*/  LDC R0, c[0x0][0x3f4] ;  /* 0x0000fd00ff007b82 */ /* 0x000ea60000000800 */
[----:B------:R1:W5:Y:S04]  /*a600*/  LDL R67, [R1+0x40] ;  /* 0x0000400001437983 */ /* 0x0003680000100800 */
[----:B------:R1:W5:Y:S04]  /*a610*/  LDL R66, [R1+0xc0] ;  /* 0x0000c00001427983 */ /* 0x0003680000100800 */
[----:B------:R1:W5:Y:S04]  /*a620*/  LDL R65, [R1+0x48] ;  /* 0x0000480001417983 */ /* 0x0003680000100800 */
[----:B------:R1:W5:Y:S01]  /*a630*/  LDL R63, [R1+0x44] ;  /* 0x00004400013f7983 */ /* 0x0003620000100800 */
[----:B------:R-:W-:Y:S01]  /*a640*/  BSSY B1, `(.L_x_11793) ;  /* 0x000006c000017945 */ /* 0x000fe20003800000 */
[C---:B--2---:R-:W-:Y:S01]  /*a650*/  ISETP.GE.AND P0, PT, R34.reuse, R0, PT ;  /* 0x000000002200720c */ /* 0x044fe20003f06270 */
[----:B0-----:R-:W-:-:S02]  /*a660*/  VIADD R3, R34, 0x10 ;  /* 0x0000001022037836 */ /* 0x001fc40000000000 */
[----:B------:R-:W-:-:S03]  /*a670*/  VIADD R33, R34, 0x20 ;  /* 0x0000002022217836 */ /* 0x000fc60000000000 */
[-C--:B------:R-:W-:Y:S02]  /*a680*/  ISETP.GE.AND P1, PT, R3, R0.reuse, PT ;  /* 0x000000000300720c */ /* 0x080fe40003f26270 */
[----:B------:R-:W-:-:S05]  /*a690*/  ISETP.GE.AND P2, PT, R33, R0, PT ;  /* 0x000000002100720c */ /* 0x000fca0003f46270 */
[----:B-1----:R-:W-:Y:S08]  /*a6a0*/  @P0 BRA `(.L_x_11794) ;  /* 0x0000000400940947 */ /* 0x002ff00003800000 */
[----:B------:R-:W-:Y:S01]  /*a6b0*/  LEA.HI R3, R32, R32, RZ, 0x1 ;  /* 0x0000002020037211 */ /* 0x000fe200078f08ff */
[----:B------:R-:W-:Y:S01]  /*a6c0*/  HADD2.F32 R55, -RZ, R55.H0_H0 ;  /* 0x20000037ff377230 */ /* 0x000fe20000004100 */
[--C-:B------:R-:W-:Y:S01]  /*a6d0*/  SHF.R.U64 R16, R16, 0x10, R17.reuse ;  /* 0x0000001010107819 */ /* 0x100fe20000001211 */
[----:B------:R-:W-:Y:S01]  /*a6e0*/  HADD2.F32 R53, -RZ, R53.H0_H0 ;  /* 0x20000035ff357230 */ /* 0x000fe20000004100 */
[----:B------:R-:W-:Y:S01]  /*a6f0*/  LOP3.LUT R3, R3, 0xfffffffe, RZ, 0xc0, !PT ;  /* 0xfffffffe03037812 */ /* 0x000fe200078ec0ff */
[----:B------:R-:W-:Y:S01]  /*a700*/  HADD2.F32 R54, -RZ, R54.H0_H0 ;  /* 0x20000036ff367230 */ /* 0x000fe20000004100 */
[----:B------:R-:W-:Y:S02]  /*a710*/  SHF.R.U32.HI R52, RZ, 0x10, R17 ;  /* 0x00000010ff347819 */ /* 0x000fe40000011611 */
[----:B------:R-:W-:Y:S01]  /*a720*/  SHF.R.U64 R17, R4, 0x10, R5 ;  /* 0x0000001004117819 */ /* 0x000fe20000001205 */
[----:B------:R-:W-:Y:S01]  /*a730*/  IMAD.IADD R3, R32, 0x1, -R3 ;  /* 0x0000000120037824 */ /* 0x000fe200078e0a03 */
[----:B-----5:R-:W-:-:S02]  /*a740*/  LOP3.LUT R32, R67, 0x18, R34, 0xf8, !PT ;  /* 0x0000001843207812 */ /* 0x020fc400078ef822 */
[----:B------:R-:W-:Y:S01]  /*a750*/  SHF.R.U32.HI R56, RZ, 0x10, R5 ;  /* 0x00000010ff387819 */ /* 0x000fe20000011605 */
[----:B------:R-:W-:Y:S01]  /*a760*/  HADD2.F32 R17, -RZ, R17.H0_H0 ;  /* 0x20000011ff117230 */ /* 0x000fe20000004100 */
[----:B------:R-:W-:Y:S02]  /*a770*/  LEA.HI R3, R0, R3, RZ, 0x1d ;  /* 0x0000000300037211 */ /* 0x000fe400078fe8ff */
[----:B------:R-:W-:Y:S01]  /*a780*/  LOP3.LUT R32, R32, R63, RZ, 0x3c, !PT ;  /* 0x0000003f20207212 */ /* 0x000fe200078e3cff */
[----:B------:R-:W-:Y:S01]  /*a790*/  HADD2.F32 R56, -RZ, R56.H0_H0 ;  /* 0x20000038ff387230 */ /* 0x000fe20000004100 */
[----:B------:R-:W-:Y:S02]  /*a7a0*/  SHF.R.S32.HI R20, RZ, 0x1f, R3 ;  /* 0x0000001fff147819 */ /* 0x000fe40000011403 */
[----:B------:R-:W-:Y:S01]  /*a7b0*/  SHF.R.U64 R5, R6, 0x10, R7 ;  /* 0x0000001006057819 */ /* 0x000fe20000001207 */
[----:B------:R-:W-:Y:S01]  /*a7c0*/  IMAD.IADD R33, R65, 0x1, R32 ;  /* 0x0000000141217824 */ /* 0x000fe200078e0220 */
[----:B------:R-:W-:Y:S01]  /*a7d0*/  LEA.HI R20, R20, R3, RZ, 0x2 ;  /* 0x0000000314147211 */ /* 0x000fe200078f10ff */
[----:B------:R-:W-:Y:S01]  /*a7e0*/  IMAD.SHL.U32 R3, R3, 0x8, RZ ;  /* 0x0000000803037824 */ /* 0x000fe200078e00ff */
[----:B------:R-:W-:-:S02]  /*a7f0*/  SHF.R.U64 R4, R18, 0x10, R19 ;  /* 0x0000001012047819 */ /* 0x000fc40000001213 */
[----:B------:R-:W-:Y:S02]  /*a800*/  SHF.R.S32.HI R32, RZ, 0x2, R20 ;  /* 0x00000002ff207819 */ /* 0x000fe40000011414 */
[----:B------:R-:W-:Y:S01]  /*a810*/  LOP3.LUT R20, R67, 0x18, R3, 0xf8, !PT ;  /* 0x0000001843147812 */ /* 0x000fe200078ef803 */
[----:B------:R-:W-:Y:S01]  /*a820*/  IMAD R3, R33, 0x2, R66 ;  /* 0x0000000221037824 */ /* 0x000fe200078e0242 */
[----:B------:R-:W-:Y:S01]  /*a830*/  SHF.R.U32.HI R19, RZ, 0x10, R19 ;  /* 0x00000010ff137819 */ /* 0x000fe20000011613 */
[----:B------:R-:W-:Y:S01]  /*a840*/  IMAD R36, R32, 0x1800, R65 ;  /* 0x0000180020247824 */ /* 0x000fe200078e0241 */
[----:B------:R-:W-:Y:S02]  /*a850*/  LOP3.LUT R37, R20, R63, RZ, 0x3c, !PT ;  /* 0x0000003f14257212 */ /* 0x000fe400078e3cff */
[----:B------:R-:W0:Y:S01]  /*a860*/  LDS.128 R32, [R3] ;  /* 0x0000000003207984 */ /* 0x000e220000000c00 */
[----:B------:R-:W-:Y:S02]  /*a870*/  SHF.R.U32.HI R61, RZ, 0x10, R7 ;  /* 0x00000010ff3d7819 */ /* 0x000fe40000011607 */
        /* <DEDUP_REMOVED lines=16> */
[----:B------:R-:W-:-:S02]  /*a980*/  HADD2.F32 R53, -RZ, R52.H0_H0 ;  /* 0x20000034ff357230 */ /* 0x000fc40000004100 */
[----:B------:R-:W-:Y:S01]  /*a990*/  FMUL.FTZ R57, R37, R56 ;  /* 0x0000003825397220 */ /* 0x000fe20000410000 */
[----:B------:R-:W-:Y:S02]  /*a9a0*/  HADD2.F32 R52, -RZ, R58.H0_H0 ;  /* 0x2000003aff347230 */ /* 0x000fe40000004100 */
[----:B------:R-:W-:Y:S01]  /*a9b0*/  FFMA.FTZ R18, R18, R55, R59 ;  /* 0x0000003712127223 */ /* 0x000fe2000001003b */
[----:B------:R-:W-:Y:S01]  /*a9c0*/  FMUL.FTZ R58, R49, R54 ;  /* 0x00000036313a7220 */ /* 0x000fe20000410000 */
[-C--:B------:R-:W-:Y:S01]  /*a9d0*/  FMUL.FTZ R55, R37, R53.reuse ;  /* 0x0000003525377220 */ /* 0x080fe20000410000 */
[C---:B------:R-:W-:Y:S01]  /*a9e0*/  FFMA.FTZ R37, R48.reuse, R53, -R57 ;  /* 0x0000003530257223 */ /* 0x040fe20000010839 */
[----:B------:R-:W-:Y:S02]  /*a9f0*/  HADD2.F32 R53, -RZ, R60.H0_H0 ;  /* 0x2000003cff357230 */ /* 0x000fe40000004100 */
[----:B------:R-:W-:Y:S01]  /*aa00*/  FMUL.FTZ R49, R49, R52 ;  /* 0x0000003431317220 */ /* 0x000fe20000410000 */
[----:B------:R-:W-:Y:S01]  /*aa10*/  FFMA.FTZ R55, R48, R56, R55 ;  /* 0x0000003830377223 */ /* 0x000fe20000010037 */
[----:B------:R-:W-:-:S02]  /*aa20*/  HADD2.F32 R48, -RZ, R62.H0_H0 ;  /* 0x2000003eff307230 */ /* 0x000fc40000004100 */
        /* <DEDUP_REMOVED lines=14> */
[----:B------:R-:W-:Y:S02]  /*ab10*/  HADD2.F32 R36, -RZ, R36.H1_H1 ;  /* 0x30000024ff247230 */ /* 0x000fe40000004100 */
[----:B------:R-:W-:Y:S01]  /*ab20*/  FMUL.FTZ R64, R39, R50 ;  /* 0x0000003227407220 */ /* 0x000fe20000410000 */
[----:B------:R-:W-:-:S02]  /*ab30*/  HADD2.F32 R38, -RZ, R38.H1_H1 ;  /* 0x30000026ff267230 */ /* 0x000fc40000004100 */
[----:B------:R-:W-:Y:S01]  /*ab40*/  FFMA.FTZ R51, R7, R54, R51 ;  /* 0x0000003607337223 */ /* 0x000fe20000010033 */
[-C--:B------:R-:W-:Y:S01]  /*ab50*/  FMUL.FTZ R52, R39, R48.reuse ;  /* 0x0000003027347220 */ /* 0x080fe20000410000 */
        /* <DEDUP_REMOVED lines=26> */
.L_x_11794:
[----:B------:R-:W-:Y:S05]  /*ad00*/  BSYNC B1 ;  /* 0x0000000000017941 */ /* 0x000fea0003800000 */
.L_x_11793:
[----:B------:R-:W-:Y:S04]  /*ad10*/  BSSY B1, `(.L_x_11795) ;  /* 0x000006d000017945 */ /* 0x000fe80003800000 */
[----:B------:R-:W-:Y:S05]  /*ad20*/  @P1 BRA `(.L_x_11796) ;  /* 0x0000000400ac1947 */ /* 0x000fea0003800000 */
[----:B0-----:R-:W2:Y:S04]  /*ad30*/  LDL R3, [R1+0x54] ;  /* 0x0000540001037983 */ /* 0x001ea80000100800 */
[----:B------:R-:W2:Y:S01]  /*ad40*/  LDL.64 R4, [R1+0x38] ;  /* 0x0000380001047983 */ /* 0x000ea20000100a00 */
[----:B------:R-:W-:Y:S01]  /*ad50*/  SHF.R.U64 R51, R8, 0x10, R9 ;  /* 0x0000001008337819 */ /* 0x000fe20000001209 */
[----:B------:R-:W-:Y:S01]  /*ad60*/  HADD2.F32 R35, -RZ, R45.H0_H0 ;  /* 0x2000002dff237230 */ /* 0x000fe20000004100 */
[----:B------:R-:W-:Y:S01]  /*ad70*/  SHF.R.U64 R8, R26, 0x10, R27 ;  /* 0x000000101a087819 */ /* 0x000fe2000000121b */
[----:B------:R-:W-:Y:S01]  /*ad80*/  HADD2.F32 R34, -RZ, R43.H1_H1 ;  /* 0x3000002bff227230 */ /* 0x000fe20000004100 */
[----:B------:R-:W-:Y:S02]  /*ad90*/  SHF.R.U32.HI R36, RZ, 0x10, R9 ;  /* 0x00000010ff247819 */ /* 0x000fe40000011609 */
[----:B------:R-:W-:-:S02]  /*ada0*/  SHF.R.U32.HI R39, RZ, 0x10, R25 ;  /* 0x00000010ff277819 */ /* 0x000fc40000011619 */
[----:B------:R-:W-:Y:S01]  /*adb0*/  SHF.R.U32.HI R52, RZ, 0x10, R27 ;  /* 0x00000010ff347819 */ /* 0x000fe2000001161b */
[----:B------:R-:W-:Y:S01]  /*adc0*/  HADD2.F32 R36, -RZ, R36.H0_H0 ;  /* 0x20000024ff247230 */ /* 0x000fe20000004100 */
[--C-:B------:R-:W-:Y:S02]  /*add0*/  SHF.R.U64 R49, R10, 0x10, R11.reuse ;  /* 0x000000100a317819 */ /* 0x100fe4000000120b */
[----:B------:R-:W-:Y:S02]  /*ade0*/  SHF.R.U32.HI R47, RZ, 0x10, R11 ;  /* 0x00000010ff2f7819 */ /* 0x000fe4000001160b */
[----:B------:R-:W-:Y:S01]  /*adf0*/  SHF.R.U64 R24, R24, 0x10, R25 ;  /* 0x0000001018187819 */ /* 0x000fe20000001219 */
[----:B--2---:R-:W-:-:S05]  /*ae00*/  IMAD.IADD R3, R4, 0x1, R3 ;  /* 0x0000000104037824 */ /* 0x004fca00078e0203 */
[----:B------:R-:W-:-:S04]  /*ae10*/  SHF.R.S32.HI R4, RZ, 0x1f, R3 ;  /* 0x0000001fff047819 */ /* 0x000fc80000011403 */
[CC--:B------:R-:W-:Y:S02]  /*ae20*/  LEA.HI R5, R4.reuse, R3.reuse, RZ, 0x3 ;  /* 0x0000000304057211 */ /* 0x0c0fe400078f18ff */
[----:B------:R-:W-:Y:S02]  /*ae30*/  LEA.HI R4, R4, R3, RZ, 0x5 ;  /* 0x0000000304047211 */ /* 0x000fe400078f28ff */
[--C-:B------:R-:W-:Y:S02]  /*ae40*/  SHF.R.S32.HI R7, RZ, 0x3, R5.reuse ;  /* 0x00000003ff077819 */ /* 0x100fe40000011405 */
        /* <DEDUP_REMOVED lines=10> */
[----:B------:R-:W-:Y:S01]  /*aef0*/  LOP3.LUT R4, R67, 0x18, R3, 0xf8, !PT ;  /* 0x0000001843047812 */ /* 0x000fe200078ef803 */
[----:B------:R-:W-:Y:S02]  /*af00*/  IMAD R3, R6, 0x2, R66 ;  /* 0x0000000206037824 */ /* 0x000fe400078e0242 */
[----:B------:R-:W-:Y:S01]  /*af10*/  IMAD R16, R5, 0x1800, R65 ;  /* 0x0000180005107824 */ /* 0x000fe200078e0241 */
[----:B------:R-:W-:-:S02]  /*af20*/  LOP3.LUT R17, R4, R63, RZ, 0x3c, !PT ;  /* 0x0000003f04117212 */ /* 0x000fc400078e3cff */
[----:B------:R-:W0:Y:S03]  /*af30*/  LDS.128 R4, [R3] ;  /* 0x0000000003047984 */ /* 0x000e260000000c00 */
        /* <DEDUP_REMOVED lines=13> */
[----:B------:R-:W-:Y:S01]  /*b010*/  FMUL.FTZ R48, R26, R34 ;  /* 0x000000221a307220 */ /* 0x000fe20000410000 */
[----:B------:R-:W-:Y:S02]  /*b020*/  HADD2.F32 R26, -RZ, R39.H0_H0 ;  /* 0x20000027ff1a7230 */ /* 0x000fe40000004100 */
[----:B------:R-:W-:Y:S01]  /*b030*/  FMUL.FTZ R39, R27, R36 ;  /* 0x000000241b277220 */ /* 0x000fe20000410000 */
[----:B------:R-:W-:Y:S01]  /*b040*/  FFMA.FTZ R37, R9, R34, -R38 ;  /* 0x0000002209257223 */ /* 0x000fe20000010826 */
[----:B------:R-:W-:-:S02]  /*b050*/  HADD2.F32 R34, -RZ, R44.H0_H0 ;  /* 0x2000002cff227230 */ /* 0x000fc40000004100 */
[----:B------:R-:W-:Y:S01]  /*b060*/  FFMA.FTZ R48, R9, R35, R48 ;  /* 0x0000002309307223 */ /* 0x000fe20000010030 */
[----:B------:R-:W-:Y:S02]  /*b070*/  HADD2.F32 R9, -RZ, R46.H0_H0 ;  /* 0x2000002eff097230 */ /* 0x000fe40000004100 */
[-C--:B------:R-:W-:Y:S01]  /*b080*/  FMUL.FTZ R27, R27, R26.reuse ;  /* 0x0000001a1b1b7220 */ /* 0x080fe20000410000 */
[----:B------:R-:W-:Y:S01]  /*b090*/  FFMA.FTZ R50, R10, R26, -R39 ;  /* 0x0000001a0a327223 */ /* 0x000fe20000010827 */
[C---:B------:R-:W-:Y:S01]  /*b0a0*/  FMUL.FTZ R26, R32.reuse, R34 ;  /* 0x00000022201a7220 */ /* 0x040fe20000410000 */
[----:B------:R-:W-:Y:S02]  /*b0b0*/  HADD2.F32 R33, -RZ, R19.H1_H1 ;  /* 0x30000013ff217230 */ /* 0x000fe40000004100 */
[-C--:B------:R-:W-:Y:S01]  /*b0c0*/  FMUL.FTZ R39, R32, R9.reuse ;  /* 0x0000000920277220 */ /* 0x080fe20000410000 */
[----:B------:R-:W-:Y:S02]  /*b0d0*/  HADD2.F32 R38, -RZ, R47.H0_H0 ;  /* 0x2000002fff267230 */ /* 0x000fe40000004100 */
[----:B------:R-:W-:Y:S01]  /*b0e0*/  FFMA.FTZ R35, R11, R9, -R26 ;  /* 0x000000090b237223 */ /* 0x000fe2000001081a */
[----:B------:R-:W-:-:S02]  /*b0f0*/  HADD2.F32 R26, -RZ, R52.H0_H0 ;  /* 0x20000034ff1a7230 */ /* 0x000fc40000004100 */
[----:B------:R-:W-:Y:S01]  /*b100*/  FFMA.FTZ R27, R10, R36, R27 ;  /* 0x000000240a1b7223 */ /* 0x000fe2000001001b */
[----:B------:R-:W-:Y:S02]  /*b110*/  HADD2.F32 R17, -RZ, R16.H0_H0 ;  /* 0x20000010ff117230 */ /* 0x000fe40000004100 */
[----:B------:R-:W-:Y:S01]  /*b120*/  FMUL.FTZ R32, R33, R38 ;  /* 0x0000002621207220 */ /* 0x000fe20000410000 */
[----:B------:R-:W-:Y:S02]  /*b130*/  HADD2.F32 R44, -RZ, R44.H1_H1 ;  /* 0x3000002cff2c7230 */ /* 0x000fe40000004100 */
[----:B------:R-:W-:Y:S01]  /*b140*/  FFMA.FTZ R39, R11, R34, R39 ;  /* 0x000000220b277223 */ /* 0x000fe20000010027 */
[----:B------:R-:W-:Y:S02]  /*b150*/  HADD2.F32 R10, -RZ, R45.H1_H1 ;  /* 0x3000002dff0a7230 */ /* 0x000fe40000004100 */
[-C--:B------:R-:W-:Y:S01]  /*b160*/  FFMA.FTZ R36, R25, R26.reuse, -R32 ;  /* 0x0000001a19247223 */ /* 0x080fe20000010820 */
[----:B------:R-:W-:Y:S01]  /*b170*/  FMUL.FTZ R34, R33, R26 ;  /* 0x0000001a21227220 */ /* 0x000fe20000410000 */
[----:B------:R-:W-:Y:S01]  /*b180*/  FMUL.FTZ R32, R17, R44 ;  /* 0x0000002c11207220 */ /* 0x000fe20000410000 */
[----:B------:R-:W-:-:S02]  /*b190*/  HADD2.F32 R19, -RZ, R18.H0_H0 ;  /* 0x20000012ff137230 */ /* 0x000fc40000004100 */
[----:B------:R-:W-:Y:S01]  /*b1a0*/  FMUL.FTZ R17, R17, R10 ;  /* 0x0000000a11117220 */ /* 0x000fe20000410000 */
[----:B------:R-:W-:Y:S02]  /*b1b0*/  HADD2.F32 R26, -RZ, R43.H0_H0 ;  /* 0x2000002bff1a7230 */ /* 0x000fe40000004100 */
        /* <DEDUP_REMOVED lines=34> */
.L_x_11796:
[----:B------:R-:W-:Y:S05]  /*b3e0*/  BSYNC B1 ;  /* 0x0000000000017941 */ /* 0x000fea0003800000 */
.L_x_11795:
[----:B------:R-:W-:Y:S05]  /*b3f0*/  @P2 BRA `(.L_x_11777) ;  /* 0x0000000400ac2947 */ /* 0x000fea0003800000 */
[----:B01----:R-:W2:Y:S04]  /*b400*/  LDL R3, [R1+0x50] ;  /* 0x0000500001037983 */ /* 0x003ea80000100800 */
[----:B------:R-:W2:Y:S01]  /*b410*/  LDL.64 R4, [R1+0x38] ;  /* 0x0000380001047983 */ /* 0x000ea20000100a00 */
[----:B------:R-:W-:Y:S01]  /*b420*/  HADD2.F32 R27, -RZ, R21.H1_H1 ;  /* 0x30000015ff1b7230 */ /* 0x000fe20000004100 */
[--C-:B------:R-:W-:Y:S01]  /*b430*/  SHF.R.U32.HI R20, RZ, 0x10, R13.reuse ;  /* 0x00000010ff147819 */ /* 0x100fe2000001160d */
[----:B------:R-:W-:Y:S01]  /*b440*/  HADD2.F32 R25, -RZ, R41.H1_H1 ;  /* 0x30000029ff197230 */ /* 0x000fe20000004100 */
[----:B------:R-:W-:Y:S02]  /*b450*/  SHF.R.U64 R33, R12, 0x10, R13 ;  /* 0x000000100c217819 */ /* 0x000fe4000000120d */
[--C-:B------:R-:W-:Y:S01]  /*b460*/  SHF.R.U64 R35, R28, 0x10, R29.reuse ;  /* 0x000000101c237819 */ /* 0x100fe2000000121d */
[----:B------:R-:W-:Y:S01]  /*b470*/  HADD2.F32 R20, -RZ, R20.H0_H0 ;  /* 0x20000014ff147230 */ /* 0x000fe20000004100 */
[----:B------:R-:W-:-:S02]  /*b480*/  SHF.R.U32.HI R24, RZ, 0x10, R29 ;  /* 0x00000010ff187819 */ /* 0x000fc4000001161d */
[--C-:B------:R-:W-:Y:S02]  /*b490*/  SHF.R.U64 R34, R30, 0x10, R31.reuse ;  /* 0x000000101e227819 */ /* 0x100fe4000000121f */
[----:B------:R-:W-:Y:S02]  /*b4a0*/  SHF.R.U32.HI R30, RZ, 0x10, R31 ;  /* 0x00000010ff1e7819 */ /* 0x000fe4000001161f */
[--C-:B------:R-:W-:Y:S02]  /*b4b0*/  SHF.R.U32.HI R28, RZ, 0x10, R15.reuse ;  /* 0x00000010ff1c7819 */ /* 0x100fe4000001160f */
        /* <DEDUP_REMOVED lines=11> */
[-C--:B------:R-:W-:Y:S02]  /*b570*/  LOP3.LUT R5, R5, R63.reuse, RZ, 0x3c, !PT ;  /* 0x0000003f05057212 */ /* 0x080fe400078e3cff */
        /* <DEDUP_REMOVED lines=27> */
[----:B------:R-:W-:Y:S01]  /*b730*/  FFMA.FTZ R31, R12, R27, R31 ;  /* 0x0000001b0c1f7223 */ /* 0x000fe2000001001f */
[----:B------:R-:W-:Y:S02]  /*b740*/  HADD2.F32 R25, -RZ, R42.H1_H1 ;  /* 0x3000002aff197230 */ /* 0x000fe40000004100 */
        /* <DEDUP_REMOVED lines=12> */
[----:B------:R-:W-:Y:S01]  /*b810*/  FFMA.FTZ R20, R13, R20, R12 ;  /* 0x000000140d147223 */ /* 0x000fe2000001000c */
[----:B------:R-:W-:Y:S02]  /*b820*/  HADD2.F32 R12, -RZ, R41.H0_H0 ;  /* 0x20000029ff0c7230 */ /* 0x000fe40000004100 */
[-C--:B------:R-:W-:Y:S01]  /*b830*/  FMUL.FTZ R30, R19, R16.reuse ;  /* 0x00000010131e7220 */ /* 0x080fe20000410000 */
[----:B------:R-:W-:Y:S01]  /*b840*/  FFMA.FTZ R28, R15, R16, -R18 ;  /* 0x000000100f1c7223 */ /* 0x000fe20000010812 */
        /* <DEDUP_REMOVED lines=9> */
[----:B------:R-:W-:Y:S01]  /*b8e0*/  FMUL.FTZ R12, R11, R42 ;  /* 0x0000002a0b0c7220 */ /* 0x000fe20000410000 */
        /* <DEDUP_REMOVED lines=28> */
.L_x_11777:
[----:B------:R-:W-:Y:S05]  /*bab0*/  BSYNC B0 ;  /* 0x0000000000007941 */ /* 0x000fea0003800000 */
.L_x_11770:
        /* <DEDUP_REMOVED lines=8> */
.L_x_11768:
[----:B0--3--:R-:W3:Y:S02]  /*bb40*/  LDL R0, [R1+0x34] ;  /* 0x0000340001007983 */ /* 0x009ee40000100800 */
[----:B---3--:R-:W-:-:S13]  /*bb50*/  ISETP.NE.AND P0, PT, R0, 0x3, PT ;  /* 0x000000030000780c */ /* 0x008fda0003f05270 */
[----:B------:R-:W-:Y:S05]  /*bb60*/  @!P0 BRA `(.L_x_11797) ;  /* 0x0000000000048947 */ /* 0x000fea0003800000 */
[----:B------:R-:W-:Y:S01]  /*bb70*/  BPT.TRAP 0x1 ;  /* 0x000000040000795c */ /* 0x000fe20000300000 */
.L_x_11797:
[----:B------:R-:W3:Y:S01]  /*bb80*/  LDL R0, [R1+0x2c] ;  /* 0x00002c0001007983 */ /* 0x000ee20000100800 */
[----:B------:R-:W-:Y:S01]  /*bb90*/  IMAD R21, R145, 0x8, R22 ;  /* 0x0000000891157824 */ /* 0x000fe200078e0216 */
[----:B---3--:R-:W-:-:S04]  /*bba0*/  SHF.L.U32 R0, R0, 0x1f, RZ ;  /* 0x0000001f00007819 */ /* 0x008fc800000006ff */
[----:B------:R0:W3:Y:S01]  /*bbb0*/  SYNCS.PHASECHK.TRANS64.TRYWAIT P2, [R21+URZ+0x31c30], R0 ;  /* 0x031c3000150075a7 */ /* 0x0000e2000804017f */
[----:B------:R-:W-:Y:S05]  /*bbc0*/  @!P0 BRA `(.L_x_11798) ;  /* 0x0000000000048947 */ /* 0x000fea0003800000 */
[----:B------:R-:W-:Y:S01]  /*bbd0*/  BPT.TRAP 0x1 ;  /* 0x000000040000795c */ /* 0x000fe20000300000 */
.L_x_11798:
[----:B-12-4-:R-:W1:Y:S02]  /*bbe0*/  S2R R3, SR_TID.X ;  /* 0x0000000000037919 */ /* 0x016e640000002100 */
[----:B-1----:R-:W-:-:S04]  /*bbf0*/  LOP3.LUT R3, R3, 0x7f, RZ, 0xc0, !PT ;  /* 0x0000007f03037812 */ /* 0x002fc800078ec0ff */
[----:B------:R-:W-:Y:S01]  /*bc00*/  ISETP.NE.AND P1, PT, R3, RZ, PT ;  /* 0x000000ff0300720c */ /* 0x000fe20003f25270 */
[----:B---3--:R-:W-:-:S12]  /*bc10*/  @P2 BRA `(.L_x_11799) ;  /* 0x0000000000082947 */ /* 0x008fd80003800000 */
[----:B------:R-:W1:Y:S02]  /*bc20*/  SYNCS.PHASECHK.TRANS64.TRYWAIT P2, [R21+URZ+0x31c30], R0 ;  /* 0x031c3000150075a7 */ /* 0x000e64000804017f */
[----:B-1----:R-:W-:Y:S05]  /*bc30*/  @!P2 BRA `(.L_x_11800) ;  /* 0x000001a400bca947 */ /* 0x002fea0003800000 */
.L_x_11799:
[----:B------:R-:W-:Y:S05]  /*bc40*/  WARPSYNC.ALL ;  /* 0x0000000000007948 */ /* 0x000fea0003800000 */
[----:B01----:R-:W-:Y:S02]  /*bc50*/  VIADD R0, R22, 0x16a00 ;  /* 0x00016a0016007836 */ /* 0x003fe40000000000 */
[----:B------:R-:W-:Y:S02]  /*bc60*/  IMAD R2, R2, 0x1000, R22 ;  /* 0x0000100002027824 */ /* 0x000fe400078e0216 */
[----:B------:R-:W-:Y:S01]  /*bc70*/  IMAD.MOV.U32 R15, RZ, RZ, -0x7fffffe0 ;  /* 0x80000020ff0f7424 */ /* 0x000fe200078e00ff */
[----:B------:R-:W-:Y:S01]  /*bc80*/  SHF.R.U32.HI R0, RZ, 0x4, R0 ;  /* 0x00000004ff007819 */ /* 0x000fe20000011600 */
[----:B------:R-:W-:-:S02]  /*bc90*/  VIADD R2, R2, 0xda00 ;  /* 0x0000da0002027836 */ /* 0x000fc40000000000 */
[----:B------:R-:W-:Y:S01]  /*bca0*/  IMAD.MOV.U32 R9, RZ, RZ, -0x7fffffe0 ;  /* 0x80000020ff097424 */ /* 0x000fe200078e00ff */
[----:B------:R-:W-:Y:S01]  /*bcb0*/  LOP3.LUT R0, R0, 0x3fff, RZ, 0xc0, !PT ;  /* 0x00003fff00007812 */ /* 0x000fe200078ec0ff */
[----:B------:R-:W-:Y:S01]  /*bcc0*/  WARPGROUP.ARRIVE ;  /* 0x00000000000079c5 */ /* 0x000fe20000000000 */
[----:B------:R-:W-:Y:S01]  /*bcd0*/  SHF.R.U32.HI R2, RZ, 0x4, R2 ;  /* 0x00000004ff027819 */ /* 0x000fe20000011602 */
[----:B------:R-:W-:Y:S01]  /*bce0*/  IMAD.MOV.U32 R3, RZ, RZ, -0x7fffffe0 ;  /* 0x80000020ff037424 */ /* 0x000fe200078e00ff */
[----:B------:R-:W-:Y:S01]  /*bcf0*/  LOP3.LUT R4, R0, 0x10000, RZ, 0xfc, !PT ;  /* 0x0001000000047812 */ /* 0x000fe200078efcff */
[----:B------:R-:W-:Y:S01]  /*bd00*/  IMAD.MOV.U32 R5, RZ, RZ, -0x7fffffe0 ;  /* 0x80000020ff057424 */ /* 0x000fe200078e00ff */
[----:B------:R-:W-:Y:S01]  /*bd10*/  LOP3.LUT R2, R2, 0x3fff, RZ, 0xc0, !PT ;  /* 0x00003fff02027812 */ /* 0x000fe200078ec0ff */
[----:B------:R-:W-:Y:S01]  /*bd20*/  IMAD.MOV.U32 R7, RZ, RZ, -0x7fffffe0 ;  /* 0x80000020ff077424 */ /* 0x000fe200078e00ff */
[----:B------:R-:W0:Y:S01]  /*bd30*/  LDC R18, c[0x0][0x448] ;  /* 0x00011200ff127b82 */ /* 0x000e220000000800 */
[----:B------:R-:W-:Y:S01]  /*bd40*/  IMAD R14, R145, 0x6c0, R4 ;  /* 0x000006c0910e7824 */ /* 0x000fe200078e0204 */
[----:B------:R-:W-:Y:S01]  /*bd50*/  LOP3.LUT R8, R2, 0x10000, RZ, 0xfc, !PT ;  /* 0x0001000002087812 */ /* 0x000fe200078efcff */
[----:B------:R1:W-:Y:S01]  /*bd60*/  STL [R1+0x58], R4 ;  /* 0x0000580401007387 */ /* 0x0003e20000100800 */
[----:B------:R-:W-:-:S02]  /*bd70*/  R2UR UR7, R15 ;  /* 0x000000000f0772ca */ /* 0x000fc400000e0000 */
[C---:B------:R-:W-:Y:S02]  /*bd80*/  R2UR UR6, R14.reuse ;  /* 0x000000000e0672ca */ /* 0x040fe400000e0000 */
[----:B------:R-:W-:Y:S01]  /*bd90*/  R2UR UR5, R9 ;  /* 0x00000000090572ca */ /* 0x000fe200000e0000 */
[----:B------:R-:W-:Y:S01]  /*bda0*/  VIADD R2, R14, 0x40 ;  /* 0x000000400e027836 */ /* 0x000fe20000000000 */
[C---:B------:R-:W-:Y:S02]  /*bdb0*/  R2UR UR4, R8.reuse ;  /* 0x00000000080472ca */ /* 0x040fe400000e0000 */
[----:B------:R-:W-:Y:S02]  /*bdc0*/  R2UR UR11, R3 ;  /* 0x00000000030b72ca */ /* 0x000fe400000e0000 */
[----:B------:R-:W-:Y:S02]  /*bdd0*/  R2UR UR8, R8 ;  /* 0x00000000080872ca */ /* 0x000fe400000e0000 */
[----:B------:R-:W-:Y:S01]  /*bde0*/  R2UR UR9, R9 ;  /* 0x00000000090972ca */ /* 0x000fe200000e0000 */
[----:B-1----:R-:W-:Y:S01]  /*bdf0*/  VIADD R4, R14, 0xc0 ;  /* 0x000000c00e047836 */ /* 0x002fe20000000000 */
[----:B------:R-:W-:-:S02]  /*be00*/  R2UR UR15, R5 ;  /* 0x00000000050f72ca */ /* 0x000fc400000e0000 */
[----:B------:R-:W-:Y:S01]  /*be10*/  R2UR UR13, R9 ;  /* 0x00000000090d72ca */ /* 0x000fe200000e0000 */
[----:B------:R-:W-:Y:S01]  /*be20*/  VIADD R6, R14, 0x100 ;  /* 0x000001000e067836 */ /* 0x000fe20000000000 */
[----:B------:R-:W-:Y:S01]  /*be30*/  R2UR UR12, R8 ;  /* 0x00000000080c72ca */ /* 0x000fe200000e0000 */
[----:B------:R-:W-:Y:S01]  /*be40*/  HGMMA.64x16x16.F32 R88, gdesc[UR4], RZ, !UPT, gsb0 ;  /* 0x00200000045879f0 */ /* 0x000fe2000c0008ff */
[----:B------:R-:W-:Y:S01]  /*be50*/  R2UR UR10, R2 ;  /* 0x00000000020a72ca */ /* 0x000fe200000e0000 */
[----:B------:R-:W-:Y:S01]  /*be60*/  VIADD R2, R14, 0x80 ;  /* 0x000000800e027836 */ /* 0x000fe20000000000 */
[----:B------:R-:W-:Y:S01]  /*be70*/  R2UR UR19, R7 ;  /* 0x00000000071372ca */ /* 0x000fe200000e0000 */
[----:B------:R-:W-:Y:S01]  /*be80*/  IMAD.MOV.U32 R3, RZ, RZ, -0x7fffffe0 ;  /* 0x80000020ff037424 */ /* 0x000fe200078e00ff */
[----:B------:R-:W-:Y:S02]  /*be90*/  R2UR UR16, R8 ;  /* 0x00000000081072ca */ /* 0x000fe400000e0000 */
[----:B------:R-:W-:-:S02]  /*bea0*/  R2UR UR17, R9 ;  /* 0x00000000091172ca */ /* 0x000fc400000e0000 */
[C---:B------:R-:W-:Y:S02]  /*beb0*/  R2UR UR21, R9.reuse ;  /* 0x00000000091572ca */ /* 0x040fe400000e0000 */
[----:B------:R-:W-:Y:S01]  /*bec0*/  R2UR UR25, R9 ;  /* 0x00000000091972ca */ /* 0x000fe200000e0000 */
[----:B------:R-:W-:Y:S01]  /*bed0*/  VIADD R10, R14, 0xc2 ;  /* 0x000000c20e0a7836 */ /* 0x000fe20000000000 */
[C---:B------:R-:W-:Y:S01]  /*bee0*/  R2UR UR20, R8.reuse ;  /* 0x00000000081472ca */ /* 0x040fe200000e0000 */
[----:B------:R-:W-:Y:S01]  /*bef0*/  IMAD.MOV.U32 R11, RZ, RZ, -0x7fffffe0 ;  /* 0x80000020ff0b7424 */ /* 0x000fe200078e00ff */
[C---:B------:R-:W-:Y:S01]  /*bf00*/  R2UR UR24, R8.reuse ;  /* 0x00000000081872ca */ /* 0x040fe200000e0000 */
[----:B------:R-:W-:Y:S01]  /*bf10*/  VIADD R12, R8, 0x300 ;  /* 0x00000300080c7836 */ /* 0x000fe20000000000 */
[----:B------:R-:W2:Y:S01]  /*bf20*/  LDL.LU R0, [R1] ;  /* 0x0000000001007983 */ /* 0x000ea20000300800 */
[----:B------:R-:W-:Y:S01]  /*bf30*/  R2UR UR6, R2 ;  /* 0x00000000020672ca */ /* 0x000fe200000e0000 */
[----:B------:R-:W-:Y:S01]  /*bf40*/  VIADD R2, R14, 0x140 ;  /* 0x000001400e027836 */ /* 0x000fe20000000000 */
[----:B------:R-:W-:Y:S01]  /*bf50*/  R2UR UR7, R3 ;  /* 0x00000000030772ca */ /* 0x000fe200000e0000 */
[----:B------:R-:W-:Y:S01]  /*bf60*/  IMAD.MOV.U32 R3, RZ, RZ, -0x7fffffe0 ;  /* 0x80000020ff037424 */ /* 0x000fe200078e00ff */
[----:B------:R-:W-:Y:S01]  /*bf70*/  R2UR UR4, R8 ;  /* 0x00000000080472ca */ /* 0x000fe200000e0000 */
[----:B------:R-:W-:Y:S01]  /*bf80*/  IMAD.MOV.U32 R5, RZ, RZ, -0x7fffffe0 ;  /* 0x80000020ff057424 */ /* 0x000fe200078e00ff */
[----:B------:R-:W-:Y:S01]  /*bf90*/  R2UR UR5, R9 ;  /* 0x00000000090572ca */ /* 0x000fe200000e0000 */
[----:B------:R-:W-:Y:S01]  /*bfa0*/  IMAD.MOV.U32 R7, RZ, RZ, -0x7fffffe0 ;  /* 0x80000020ff077424 */ /* 0x000fe200078e00ff */
[----:B------:R-:W-:Y:S01]  /*bfb0*/  R2UR UR14, R4 ;  /* 0x00000000040e72ca */ /* 0x000fe200000e0000 */
[----:B------:R-:W-:Y:S01]  /*bfc0*/  VIADD R4, R14, 0x180 ;  /* 0x000001800e047836 */ /* 0x000fe20000000000 */
[----:B------:R-:W-:Y:S01]  /*bfd0*/  R2UR UR18, R6 ;  /* 0x00000000061272ca */ /* 0x000fe200000e0000 */
[----:B------:R-:W-:Y:S01]  /*bfe0*/  VIADD R6, R8, 0x2 ;  /* 0x0000000208067836 */ /* 0x000fe20000000000 */
[----:B------:R-:W-:Y:S01]  /*bff0*/  R2UR UR23, R5 ;  /* 0x00000000051772ca */ /* 0x000fe200000e0000 */
[----:B------:R-:W-:Y:S01]  /*c000*/  IMAD.MOV.U32 R5, RZ, RZ, -0x7fffffe0 ;  /* 0x80000020ff057424 */ /* 0x000fe200078e00ff */
[----:B------:R-:W-:Y:S01]  /*c010*/  R2UR UR22, R4 ;  /* 0x00000000041672ca */ /* 0x000fe200000e0000 */
[----:B------:R-:W-:Y:S01]  /*c020*/  VIADD R4, R14, 0x200 ;  /* 0x000002000e047836 */ /* 0x000fe20000000000 */
[----:B0-----:R-:W-:Y:S01]  /*c030*/  ISETP.NE.AND P5, PT, R18, 0x1, PT ;  /* 0x000000011200780c */ /* 0x001fe20003fa5270 */
[----:B------:R-:W-:-:S02]  /*c040*/  IMAD.MOV.U32 R13, RZ, RZ, -0x7fffffe0 ;  /* 0x80000020ff0d7424 */ /* 0x000fc400078e00ff */
[C---:B------:R-:W-:Y:S02]  /*c050*/  VIADD R16, R14.reuse, 0x302 ;  /* 0x000003020e107836 */ /* 0x040fe40000000000 */
[----:B------:R-:W-:Y:S01]  /*c060*/  IMAD.MOV.U32 R17, RZ, RZ, -0x7fffffe0 ;  /* 0x80000020ff117424 */ /* 0x000fe200078e00ff */
[----:B------:R-:W-:Y:S02]  /*c070*/  WARPGROUP.DEPBAR.LE gsb0, 0x0 ;  /* 0x00008000000079c5 */ /* 0x000fe40000010000 */
[----:B------:R-:W-:Y:S01]  /*c080*/  WARPGROUP.ARRIVE ;  /* 0x00000000000079c5 */ /* 0x000fe20000000000 */
[----:B------:R-:W-:-:S04]  /*c090*/  VIADD R18, R14, 0x500 ;  /* 0x000005000e127836 */ /* 0x000fc80000000000 */
[----:B------:R-:W0:Y:S01]  /*c0a0*/  @P5 LDC R15, c[0x0][0x44c] ;  /* 0x00011300ff0f5b82 */ /* 0x000e220000000800 */
        /* <DEDUP_REMOVED lines=21> */
[----:B-----5:R-:W-:-:S06]  /*c200*/  WARPGROUP.ARRIVE ;  /* 0x00000000000079c5 */ /* 0x020fcc0000000000 */
        /* <DEDUP_REMOVED lines=21> */
[----:B------:R-:W-:Y:S01]  /*c360*/  IMAD.MOV.U32 R19, RZ, RZ, -0x7fffffe0 ;  /* 0x80000020ff137424 */ /* 0x000fe200078e00ff */
[----:B--2---:R-:W-:-:S04]  /*c370*/  LOP3.LUT R0, R0, 0xfffffff7, RZ, 0xc0, !PT ;  /* 0xfffffff700007812 */ /* 0x004fc800078ec0ff */
[----:B------:R-:W-:-:S05]  /*c380*/  @P5 LOP3.LUT R0, R0, 0x8, RZ, 0xfc, !PT ;  /* 0x0000000800005812 */ /* 0x000fca00078efcff */
[----:B------:R1:W-:Y:S04]  /*c390*/  STL [R1], R0 ;  /* 0x0000000001007387 */ /* 0x0003e80000100800 */
[----:B------:R-:W2:Y:S04]  /*c3a0*/  LDL R100, [R1+0x7c] ;  /* 0x00007c0001647983 */ /* 0x000ea80000100800 */
[----:B------:R-:W3:Y:S04]  /*c3b0*/  LDL R98, [R1+0x78] ;  /* 0x0000780001627983 */ /* 0x000ee80000100800 */
[----:B-1----:R-:W2:Y:S04]  /*c3c0*/  LDL R0, [R1+0x88] ;  /* 0x0000880001007983 */ /* 0x002ea80000100800 */
[----:B------:R-:W4:Y:S04]  /*c3d0*/  LDL R97, [R1+0x74] ;  /* 0x0000740001617983 */ /* 0x000f280000100800 */
[----:B------:R-:W4:Y:S01]  /*c3e0*/  LDL R99, [R1+0x70] ;  /* 0x0000700001637983 */ /* 0x000f220000100800 */
[----:B------:R-:W-:-:S02]  /*c3f0*/  WARPGROUP.DEPBAR.LE gsb0, 0x0 ;  /* 0x00008000000079c5 */ /* 0x000fc40000010000 */
[----:B------:R-:W-:-:S06]  /*c400*/  WARPGROUP.ARRIVE ;  /* 0x00000000000079c5 */ /* 0x000fcc0000000000 */
[----:B------:R-:W-:Y:S01]  /*c410*/  HGMMA.64x16x16.F32 R40, gdesc[UR20], RZ, !UPT, gsb0 ;  /* 0x00200000142879f0 */ /* 0x000fe2000c0008ff */
        /* <DEDUP_REMOVED lines=19> */
[----:B------:R-:W-:-:S03]  /*c550*/  IMAD.MOV.U32 R3, RZ, RZ, -0x7fffffe0 ;  /* 0x80000020ff037424 */ /* 0x000fc600078e00ff */
        /* <DEDUP_REMOVED lines=287> */
[----:B------:R-:W-:Y:S01]  /*d750*/  VIADD R16, R14, 0x482 ;  /* 0x000004820e107836 */ /* 0x000fe20000000000 */
[----:B------:R-:W1:Y:S01]  /*d760*/  @P5 LDC R19, c[0x0][0x450] ;  /* 0x00011400ff135b82 */ /* 0x000e620000000800 */
[----:B------:R-:W-:-:S02]  /*d770*/  WARPGROUP.DEPBAR.LE gsb0, 0x0 ;  /* 0x00008000000079c5 */ /* 0x000fc40000010000 */
[----:B------:R-:W-:-:S08]  /*d780*/  WARPGROUP.ARRIVE ;  /* 0x00000000000079c5 */ /* 0x000fd00000000000 */
[----:B------:R-:W-:Y:S01]  /*d790*/  HGMMA.64x16x16.F32 R24, gdesc[UR28], R24, gsb0 ;  /* 0x002000001c1879f0 */ /* 0x000fe20008000818 */
[----:B------:R-:W-:Y:S02]  /*d7a0*/  VIADD R2, R8, 0x602 ;  /* 0x0000060208027836 */ /* 0x000fe40000000000 */
[----:B------:R-:W-:Y:S02]  /*d7b0*/  IMAD.MOV.U32 R17, RZ, RZ, -0x7fffffe0 ;  /* 0x80000020ff117424 */ /* 0x000fe400078e00ff */
[----:B------:R-:W-:Y:S01]  /*d7c0*/  IMAD.MOV.U32 R3, RZ, RZ, -0x7fffffe0 ;  /* 0x80000020ff037424 */ /* 0x000fe200078e00ff */
[----:B------:R-:W-:Y:S02]  /*d7d0*/  R2UR UR10, R16 ;  /* 0x00000000100a72ca */ /* 0x000fe400000e0000 */
[----:B------:R-:W-:Y:S02]  /*d7e0*/  R2UR UR11, R17 ;  /* 0x00000000110b72ca */ /* 0x000fe400000e0000 */
[----:B------:R-:W-:-:S02]  /*d7f0*/  R2UR UR8, R2 ;  /* 0x00000000020872ca */ /* 0x000fc400000e0000 */
        /* <DEDUP_REMOVED lines=10> */
[----:B--2---:R-:W-:Y:S01]  /*d8a0*/  IMAD.IADD R20, R0, 0x1, R100 ;  /* 0x0000000100147824 */ /* 0x004fe200078e0264 */
[----:B------:R-:W-:-:S02]  /*d8b0*/  WARPGROUP.DEPBAR.LE gsb0, 0x0 ;  /* 0x00008000000079c5 */ /* 0x000fc40000010000 */
[----:B------:R-:W-:-:S09]  /*d8c0*/  WARPGROUP.ARRIVE ;  /* 0x00000000000079c5 */ /* 0x000fd20000000000 */
[----:B------:R-:W-:Y:S01]  /*d8d0*/  HGMMA.64x16x16.F32 R80, gdesc[UR4], R80, gsb0 ;  /* 0x00200000045079f0 */ /* 0x000fe20008000850 */
[----:B0-----:R-:W-:-:S04]  /*d8e0*/  @P5 IMAD.HI.U32 R0, R20, R15, RZ ;  /* 0x0000000f14005227 */ /* 0x001fc800078e00ff */
[----:B------:R-:W-:Y:S01]  /*d8f0*/  VIADD R18, R14, 0x502 ;  /* 0x000005020e127836 */ /* 0x000fe20000000000 */
[----:B-1----:R-:W-:Y:S01]  /*d900*/  @P5 SHF.R.U32.HI R20, RZ, R19, R0 ;  /* 0x00000013ff145219 */ /* 0x002fe20000011600 */
        /* <DEDUP_REMOVED lines=28> */
[C---:B------:R-:W-:Y:S02]  /*dad0*/  R2UR UR16, R2.reuse ;  /* 0x00000000021072ca */ /* 0x040fe400000e0000 */
[C---:B------:R-:W-:Y:S02]  /*dae0*/  R2UR UR17, R3.reuse ;  /* 0x00000000031172ca */ /* 0x040fe400000e0000 */
[----:B------:R-:W-:Y:S02]  /*daf0*/  R2UR UR20, R2 ;  /* 0x00000000021472ca */ /* 0x000fe400000e0000 */
[----:B------:R-:W-:Y:S01]  /*db00*/  R2UR UR21, R3 ;  /* 0x00000000031572ca */ /* 0x000fe200000e0000 */
[----:B------:R-:W0:Y:S01]  /*db10*/  SHFL.IDX PT, R0, R20, RZ, 0x1c1f ;  /* 0x001c1fff14007589 */ /* 0x000e2200000e0000 */
[----:B------:R-:W-:Y:S01]  /*db20*/  R2UR UR18, R16 ;  /* 0x00000000101272ca */ /* 0x000fe200000e0000 */
[----:B------:R-:W-:Y:S01]  /*db30*/  IMAD R15, R96, -0x90, RZ ;  /* 0xffffff70600f7824 */ /* 0x000fe200078e02ff */
[----:B------:R-:W-:Y:S01]  /*db40*/  R2UR UR19, R17 ;  /* 0x00000000111372ca */ /* 0x000fe200000e0000 */
[----:B------:R-:W-:Y:S01]  /*db50*/  VIADD R18, R14, 0x642 ;  /* 0x000006420e127836 */ /* 0x000fe20000000000 */
[----:B------:R-:W-:Y:S01]  /*db60*/  R2UR UR8, R2 ;  /* 0x00000000020872ca */ /* 0x000fe200000e0000 */
[----:B------:R-:W-:Y:S01]  /*db70*/  IMAD.MOV.U32 R19, RZ, RZ, -0x7fffffe0 ;  /* 0x80000020ff137424 */ /* 0x000fe200078e00ff */
[----:B------:R-:W-:Y:S01]  /*db80*/  R2UR UR9, R3 ;  /* 0x00000000030972ca */ /* 0x000fe200000e0000 */
[----:B------:R-:W-:Y:S01]  /*db90*/  ULDC UR4, c[0x0][0x988] ;  /* 0x0002620000047ab9 */ /* 0x000fe20000000800 */
[----:B------:R-:W-:-:S02]  /*dba0*/  WARPGROUP.DEPBAR.LE gsb0, 0x0 ;  /* 0x00008000000079c5 */ /* 0x000fc40000010000 */
[----:B------:R-:W-:-:S06]  /*dbb0*/  WARPGROUP.ARRIVE ;  /* 0x00000000000079c5 */ /* 0x000fcc0000000000 */
[----:B------:R-:W-:Y:S01]  /*dbc0*/  HGMMA.64x16x16.F32 R48, gdesc[UR16], R48, gsb0 ;  /* 0x00200000103079f0 */ /* 0x000fe20008000830 */
[----:B------:R-:W-:Y:S02]  /*dbd0*/  VIADD R16, R14, 0x602 ;  /* 0x000006020e107836 */ /* 0x000fe40000000000 */
[----:B------:R-:W-:-:S03]  /*dbe0*/  IMAD.MOV.U32 R17, RZ, RZ, -0x7fffffe0 ;  /* 0x80000020ff117424 */ /* 0x000fc600078e00ff */
[----:B------:R-:W-:Y:S02]  /*dbf0*/  R2UR UR22, R16 ;  /* 0x00000000101672ca */ /* 0x000fe400000e0000 */
[----:B------:R-:W-:Y:S01]  /*dc00*/  R2UR UR23, R17 ;  /* 0x00000000111772ca */ /* 0x000fe200000e0000 */
[----:B---3--:R-:W-:Y:S01]  /*dc10*/  IMAD R17, R96, -0x90, R98 ;  /* 0xffffff7060117824 */ /* 0x008fe200078e0262 */
[----:B----4-:R-:W-:Y:S01]  /*dc20*/  IADD3 R15, -R97, 0x91, R15 ;  /* 0x00000091610f7810 */ /* 0x010fe20007ffe10f */
[----:B------:R-:W-:Y:S02]  /*dc30*/  WARPGROUP.DEPBAR.LE gsb0, 0x0 ;  /* 0x00008000000079c5 */ /* 0x000fe40000010000 */
[----:B------:R-:W-:-:S08]  /*dc40*/  WARPGROUP.ARRIVE ;  /* 0x00000000000079c5 */ /* 0x000fd00000000000 */
[----:B------:R-:W-:Y:S01]  /*dc50*/  HGMMA.64x16x16.F32 R40, gdesc[UR20], R40, gsb0 ;  /* 0x00200000142879f0 */ /* 0x000fe20008000828 */
[----:B------:R-:W-:Y:S02]  /*dc60*/  IADD3 R17, -R97, 0x90, R17 ;  /* 0x0000009061117810 */ /* 0x000fe40007ffe111 */
[----:B------:R-:W-:-:S04]  /*dc70*/  IADD3 R16, -R99, R15, R98 ;  /* 0x0000000f63107210 */ /* 0x000fc80007ffe162 */
[----:B0-----:R-:W-:Y:S01]  /*dc80*/  VIADDMNMX R0, R0, R16, R17, PT ;  /* 0x0000001000007246 */ /* 0x001fe20003800111 */
[----:B------:R-:W-:-:S03]  /*dc90*/  IMAD.MOV.U32 R15, RZ, RZ, -0x7fffffe0 ;  /* 0x80000020ff0f7424 */ /* 0x000fc600078e00ff */
[C---:B------:R-:W-:Y:S02]  /*dca0*/  ISETP.GT.AND P3, PT, R0.reuse, RZ, PT ;  /* 0x000000ff0000720c */ /* 0x040fe40003f64270 */
[----:B------:R-:W-:Y:S02]  /*dcb0*/  ISETP.GT.AND P4, PT, R0, 0x1, PT ;  /* 0x000000010000780c */ /* 0x000fe40003f84270 */
[----:B------:R-:W-:Y:S02]  /*dcc0*/  R2UR UR10, R18 ;  /* 0x00000000120a72ca */ /* 0x000fe400000e0000 */
[----:B------:R-:W-:Y:S02]  /*dcd0*/  R2UR UR11, R19 ;  /* 0x00000000130b72ca */ /* 0x000fe400000e0000 */
[----:B------:R-:W-:Y:S02]  /*dce0*/  ISETP.GT.AND P2, PT, R0, 0x8, PT ;  /* 0x000000080000780c */ /* 0x000fe40003f44270 */
[----:B------:R-:W-:-:S02]  /*dcf0*/  FSEL R88, R88, -INF , P3 ;  /* 0xff80000058587808 */ /* 0x000fc40001800000 */
[----:B------:R-:W-:Y:S01]  /*dd00*/  FSEL R89, R89, -INF , P4 ;  /* 0xff80000059597808 */ /* 0x000fe20002000000 */
[----:B------:R-:W-:Y:S01]  /*dd10*/  VIADD R14, R14, 0x682 ;  /* 0x000006820e0e7836 */ /* 0x000fe20000000000 */
[----:B------:R-:W-:Y:S02]  /*dd20*/  R2UR UR15, R15 ;  /* 0x000000000f0f72ca */ /* 0x000fe400000e0000 */
[----:B------:R-:W-:Y:S02]  /*dd30*/  ISETP.GT.AND P3, PT, R0, 0x9, PT ;  /* 0x000000090000780c */ /* 0x000fe40003f64270 */
[----:B------:R-:W-:Y:S02]  /*dd40*/  FSEL R92, R92, -INF , P2 ;  /* 0xff8000005c5c7808 */ /* 0x000fe40001000000 */
[----:B------:R-:W-:Y:S02]  /*dd50*/  FMNMX.FTZ R15, R88, R89, !PT ;  /* 0x00000059580f7209 */ /* 0x000fe40007810000 */
[----:B------:R-:W-:-:S02]  /*dd60*/  R2UR UR14, R14 ;  /* 0x000000000e0e72ca */ /* 0x000fc400000e0000 */
        /* <DEDUP_REMOVED lines=8> */
[----:B------:R-:W-:-:S05]  /*ddf0*/  ISETP.GT.AND P2, PT, R0, 0x18, PT ;  /* 0x000000180000780c */ /* 0x000fca0003f44270 */
[----:B------:R-:W-:Y:S01]  /*de00*/  HGMMA.64x16x16.F32 R32, gdesc[UR8], R32, gsb0 ;  /* 0x00200000082079f0 */ /* 0x000fe20008000820 */
        /* <DEDUP_REMOVED lines=32> */
[----:B------:R-:W-:Y:S02]  /*e010*/  R2UR UR12, R2 ;  /* 0x00000000020c72ca */ /* 0x000fe400000e0000 */
[----:B------:R-:W-:Y:S02]  /*e020*/  R2UR UR13, R3 ;  /* 0x00000000030d72ca */ /* 0x000fe400000e0000 */
[----:B------:R-:W-:Y:S02]  /*e030*/  ISETP.GT.AND P3, PT, R0, 0x41, PT ;  /* 0x000000410000780c */ /* 0x000fe40003f64270 */
[----:B------:R-:W-:-:S02]  /*e040*/  FSEL R56, R56, -INF , P2 ;  /* 0xff80000038387808 */ /* 0x000fc40001000000 */
[----:B------:R-:W-:Y:S01]  /*e050*/  FMNMX.FTZ R15, R69, R14, !PT ;  /* 0x0000000e450f7209 */ /* 0x000fe20007810000 */
[----:B------:R-:W-:Y:S02]  /*e060*/  WARPGROUP.DEPBAR.LE gsb0, 0x0 ;  /* 0x00008000000079c5 */ /* 0x000fe40000010000 */
[----:B------:R-:W-:Y:S01]  /*e070*/  ISETP.GT.AND P2, PT, R0, 0x48, PT ;  /* 0x000000480000780c */ /* 0x000fe20003f44270 */
[----:B------:R-:W-:Y:S01]  /*e080*/  WARPGROUP.ARRIVE ;  /* 0x00000000000079c5 */ /* 0x000fe20000000000 */
[----:B------:R-:W-:Y:S02]  /*e090*/  FSEL R57, R57, -INF , P3 ;  /* 0xff80000039397808 */ /* 0x000fe40001800000 */
[----:B------:R-:W-:Y:S02]  /*e0a0*/  FMNMX.FTZ R14, R56, R15, !PT ;  /* 0x0000000f380e7209 */ /* 0x000fe40007810000 */
[----:B------:R-:W-:Y:S01]  /*e0b0*/  ISETP.GT.AND P3, PT, R0, 0x49, PT ;  /* 0x000000490000780c */ /* 0x000fe20003f64270 */
[----:B------:R-:W-:Y:S01]  /*e0c0*/  HGMMA.64x16x16.F32 R24, gdesc[UR12], R24, gsb0 ;  /* 0x002000000c1879f0 */ /* 0x000fe20008000818 */
        /* <DEDUP_REMOVED lines=40> */
[----:B------:R-:W-:Y:S01]  /*e350*/  FMNMX.FTZ R14, R36, R15, !PT ;  /* 0x0000000f240e7209 */ /* 0x000fe20007810000 */
[----:B------:R-:W-:Y:S02]  /*e360*/  WARPGROUP.DEPBAR.LE gsb0, 0x0 ;  /* 0x00008000000079c5 */ /* 0x000fe40000010000 */
        /* <DEDUP_REMOVED lines=12> */
[----:B------:R-:W0:Y:S04]  /*e430*/  SHFL.BFLY PT, R15, R18, 0x2, 0x1f ;  /* 0x0c401f00120f7f89 */ /* 0x000e2800000e0000 */
[----:B------:R-:W1:Y:S01]  /*e440*/  SHFL.IDX PT, R20, R20, 0x1, 0x1c1f ;  /* 0x003c1f0014147f89 */ /* 0x000e6200000e0000 */
[----:B0-----:R-:W-:-:S05]  /*e450*/  FMNMX.FTZ R19, R18, R15, !PT ;  /* 0x0000000f12137209 */ /* 0x001fca0007810000 */
[----:B------:R-:W0:Y:S01]  /*e460*/  SHFL.BFLY PT, R14, R19, 0x1, 0x1f ;  /* 0x0c201f00130e7f89 */ /* 0x000e2200000e0000 */
[----:B------:R-:W-:Y:S01]  /*e470*/  IMAD.U32 R0, RZ, RZ, UR4 ;  /* 0x00000004ff007e24 */ /* 0x000fe2000f8e00ff */
[----:B-1----:R-:W-:-:S04]  /*e480*/  VIADDMNMX R16, R20, R16, R17, PT ;  /* 0x0000001014107246 */ /* 0x002fc80003800111 */
[C---:B------:R-:W-:Y:S02]  /*e490*/  ISETP.GT.AND P3, PT, R16.reuse, RZ, PT ;  /* 0x000000ff1000720c */ /* 0x040fe40003f64270 */
[----:B------:R-:W-:Y:S02]  /*e4a0*/  ISETP.GT.AND P4, PT, R16, 0x1, PT ;  /* 0x000000011000780c */ /* 0x000fe40003f84270 */
[----:B0-----:R-:W-:-:S04]  /*e4b0*/  FMNMX.FTZ R14, R19, R14, !PT ;  /* 0x0000000e130e7209 */ /* 0x001fc80007810000 */
[C---:B------:R-:W-:Y:S01]  /*e4c0*/  FSETP.NEU.FTZ.AND P2, PT, R14.reuse, -INF , PT ;  /* 0xff8000000e00780b */ /* 0x040fe20003f5d000 */
[----:B------:R-:W-:-:S05]  /*e4d0*/  FMUL.FTZ R15, R14, R0 ;  /* 0x000000000e0f7220 */ /* 0x000fca0000410000 */
[----:B------:R-:W-:Y:S02]  /*e4e0*/  FSEL R15, R15, RZ, P2 ;  /* 0x000000ff0f0f7208 */ /* 0x000fe40001000000 */
[----:B------:R-:W-:Y:S02]  /*e4f0*/  ISETP.GT.AND P2, PT, R16, 0x8, PT ;  /* 0x000000081000780c */ /* 0x000fe40003f44270 */
[----:B------:R-:W-:Y:S01]  /*e500*/  FSEL R90, R90, -INF , P3 ;  /* 0xff8000005a5a7808 */ /* 0x000fe20001800000 */
[----:B------:R-:W-:Y:S01]  /*e510*/  FFMA.FTZ R89, R89, R0, -R15 ;  /* 0x0000000059597223 */ /* 0x000fe2000001080f */
[----:B------:R-:W-:Y:S02]  /*e520*/  FSEL R91, R91, -INF , P4 ;  /* 0xff8000005b5b7808 */ /* 0x000fe40002000000 */
[----:B------:R-:W-:Y:S01]  /*e530*/  ISETP.GT.AND P3, PT, R16, 0x9, PT ;  /* 0x000000091000780c */ /* 0x000fe20003f64270 */
[----:B------:R0:W-:Y:S01]  /*e540*/  MUFU.EX2 R19, R89 ;  /* 0x0000005900137308 */ /* 0x0001e20000000800 */
[----:B------:R-:W-:-:S02]  /*e550*/  FSEL R94, R94, -INF , P2 ;  /* 0xff8000005e5e7808 */ /* 0x000fc40001000000 */
[----:B------:R-:W-:Y:S02]  /*e560*/  FSEL R95, R95, -INF , P3 ;  /* 0xff8000005f5f7808 */ /* 0x000fe40001800000 */
[----:B------:R-:W-:Y:S02]  /*e570*/  ISETP.GT.AND P2, PT, R16, 0x10, PT ;  /* 0x000000101000780c */ /* 0x000fe40003f44270 */
[----:B0-----:R-:W-:-:S04]  /*e580*/  FMNMX.FTZ R89, R90, R91, !PT ;  /* 0x0000005b5a597209 */ /* 0x001fc80007810000 */
[----:B------:R-:W-:Y:S02]  /*e590*/  FMNMX.FTZ R20, R94, R89, !PT ;  /* 0x000000595e147209 */ /* 0x000fe40007810000 */
[----:B------:R-:W-:Y:S02]  /*e5a0*/  ISETP.GT.AND P3, PT, R16, 0x11, PT ;  /* 0x000000111000780c */ /* 0x000fe40003f64270 */
[----:B------:R-:W-:Y:S02]  /*e5b0*/  FSEL R89, R82, -INF , P2 ;  /* 0xff80000052597808 */ /* 0x000fe40001000000 */
[----:B------:R-:W-:Y:S01]  /*e5c0*/  FMNMX.FTZ R20, R95, R20, !PT ;  /* 0x000000145f147209 */ /* 0x000fe20007810000 */
[-CC-:B------:R-:W-:Y:S01]  /*e5d0*/  FFMA.FTZ R82, R84, R0.reuse, -R15.reuse ;  /* 0x0000000054527223 */ /* 0x180fe2000001080f */
[----:B------:R-:W-:Y:S01]  /*e5e0*/  FSEL R84, R83, -INF , P3 ;  /* 0xff80000053547808 */ /* 0x000fe20001800000 */
[----:B------:R-:W-:Y:S01]  /*e5f0*/  FFMA.FTZ R97, R88, R0, -R15 ;  /* 0x0000000058617223 */ /* 0x000fe2000001080f */
[----:B------:R-:W-:-:S02]  /*e600*/  ISETP.GT.AND P2, PT, R16, 0x18, PT ;  /* 0x000000181000780c */ /* 0x000fc40003f44270 */
[----:B------:R-:W-:Y:S01]  /*e610*/  FMNMX.FTZ R83, R89, R20, !PT ;  /* 0x0000001459537209 */ /* 0x000fe20007810000 */
[-CC-:B------:R-:W-:Y:S01]  /*e620*/  FFMA.FTZ R88, R92, R0.reuse, -R15.reuse ;  /* 0x000000005c587223 */ /* 0x180fe2000001080f */
[----:B------:R-:W-:Y:S01]  /*e630*/  FFMA.FTZ R92, R85, R0, -R15 ;  /* 0x00000000555c7223 */ /* 0x000fe2000001080f */
[----:B------:R-:W-:Y:S02]  /*e640*/  ISETP.GT.AND P3, PT, R16, 0x19, PT ;  /* 0x000000191000780c */ /* 0x000fe40003f64270 */
        /* <DEDUP_REMOVED lines=19> */
[----:B------:R-:W-:Y:S01]  /*e780*/  FMNMX.FTZ R20, R79, R20, !PT ;  /* 0x000000144f147209 */ /* 0x000fe20007810000 */
[----:B------:R-:W-:Y:S01]  /*e790*/  FFMA.FTZ R66, R76, R0, -R15 ;  /* 0x000000004c427223 */ /* 0x000fe2000001080f */
[----:B------:R-:W-:Y:S02]  /*e7a0*/  FSEL R76, R67, -INF , P3 ;  /* 0xff800000434c7808 */ /* 0x000fe40001800000 */
[----:B------:R-:W-:-:S02]  /*e7b0*/  ISETP.GT.AND P2, PT, R16, 0x38, PT ;  /* 0x000000381000780c */ /* 0x000fc40003f44270 */
[----:B------:R-:W-:Y:S01]  /*e7c0*/  FMNMX.FTZ R67, R85, R20, !PT ;  /* 0x0000001455437209 */ /* 0x000fe20007810000 */
[----:B------:R0:W-:Y:S01]  /*e7d0*/  MUFU.EX2 R83, R92 ;  /* 0x0000005c00537308 */ /* 0x0001e20000000800 */
[----:B------:R-:W-:Y:S02]  /*e7e0*/  ISETP.GT.AND P3, PT, R16, 0x39, PT ;  /* 0x000000391000780c */ /* 0x000fe40003f64270 */
[----:B------:R-:W-:Y:S01]  /*e7f0*/  FSEL R70, R70, -INF , P2 ;  /* 0xff80000046467808 */ /* 0x000fe20001000000 */
[----:B0-----:R-:W-:Y:S01]  /*e800*/  FFMA.FTZ R92, R77, R0, -R15 ;  /* 0x000000004d5c7223 */ /* 0x001fe2000001080f */
        /* <DEDUP_REMOVED lines=11> */
[-CC-:B------:R-:W-:Y:S01]  /*e8c0*/  FFMA.FTZ R17, R93, R0.reuse, -R15.reuse ;  /* 0x000000005d117223 */ /* 0x180fe2000001080f */
[----:B------:R-:W-:Y:S01]  /*e8d0*/  ISETP.GT.AND P3, PT, R16, 0x49, PT ;  /* 0x000000491000780c */ /* 0x000fe20003f64270 */
[----:B------:R-:W-:Y:S01]  /*e8e0*/  FFMA.FTZ R93, R65, R0, -R15 ;  /* 0x00000000415d7223 */ /* 0x000fe2000001080f */
[----:B------:R-:W-:Y:S02]  /*e8f0*/  FSEL R62, R62, -INF , P2 ;  /* 0xff8000003e3e7808 */ /* 0x000fe40001000000 */
[----:B------:R-:W-:Y:S01]  /*e900*/  FMNMX.FTZ R65, R64, R59, !PT ;  /* 0x0000003b40417209 */ /* 0x000fe20007810000 */
[----:B------:R0:W-:Y:S01]  /*e910*/  MUFU.EX2 R67, R92 ;  /* 0x0000005c00437308 */ /* 0x0001e20000000800 */
[----:B------:R-:W-:Y:S02]  /*e920*/  ISETP.GT.AND P2, PT, R16, 0x50, PT ;  /* 0x000000501000780c */ /* 0x000fe40003f44270 */
[----:B0-----:R-:W-:-:S02]  /*e930*/  FSEL R92, R63, -INF , P3 ;  /* 0xff8000003f5c7808 */ /* 0x001fc40001800000 */
[----:B------:R-:W-:Y:S02]  /*e940*/  FMNMX.FTZ R63, R62, R65, !PT ;  /* 0x000000413e3f7209 */ /* 0x000fe40007810000 */
[----:B------:R-:W-:Y:S02]  /*e950*/  ISETP.GT.AND P3, PT, R16, 0x51, PT ;  /* 0x000000511000780c */ /* 0x000fe40003f64270 */
[----:B------:R-:W-:Y:S02]  /*e960*/  FSEL R65, R50, -INF , P2 ;  /* 0xff80000032417808 */ /* 0x000fe40001000000 */
[----:B------:R-:W-:Y:S02]  /*e970*/  FMNMX.FTZ R20, R92, R63, !PT ;  /* 0x0000003f5c147209 */ /* 0x000fe40007810000 */
[----:B------:R-:W-:Y:S02]  /*e980*/  ISETP.GT.AND P2, PT, R16, 0x58, PT ;  /* 0x000000581000780c */ /* 0x000fe40003f44270 */
[----:B------:R-:W-:-:S02]  /*e990*/  FSEL R63, R51, -INF , P3 ;  /* 0xff800000333f7808 */ /* 0x000fc40001800000 */
[----:B------:R-:W-:Y:S01]  /*e9a0*/  FMNMX.FTZ R20, R65, R20, !PT ;  /* 0x0000001441147209 */ /* 0x000fe20007810000 */
[----:B------:R-:W-:Y:S01]  /*e9b0*/  FFMA.FTZ R51, R69, R0, -R15 ;  /* 0x0000000045337223 */ /* 0x000fe2000001080f */
[----:B------:R-:W-:Y:S02]  /*e9c0*/  ISETP.GT.AND P3, PT, R16, 0x59, PT ;  /* 0x000000591000780c */ /* 0x000fe40003f64270 */
[----:B------:R-:W-:Y:S02]  /*e9d0*/  FSEL R54, R54, -INF , P2 ;  /* 0xff80000036367808 */ /* 0x000fe40001000000 */
[----:B------:R-:W-:Y:S02]  /*e9e0*/  FMNMX.FTZ R69, R63, R20, !PT ;  /* 0x000000143f457209 */ /* 0x000fe40007810000 */
[----:B------:R-:W-:Y:S02]  /*e9f0*/  FSEL R55, R55, -INF , P3 ;  /* 0xff80000037377808 */ /* 0x000fe40001800000 */
[----:B------:R-:W-:-:S02]  /*ea00*/  ISETP.GT.AND P2, PT, R16, 0x60, PT ;  /* 0x000000601000780c */ /* 0x000fc40003f44270 */
[----:B------:R-:W-:Y:S01]  /*ea10*/  FMNMX.FTZ R20, R54, R69, !PT ;  /* 0x0000004536147209 */ /* 0x000fe20007810000 */
[--C-:B------:R-:W-:Y:S01]  /*ea20*/  FFMA.FTZ R50, R68, R0, -R15.reuse ;  /* 0x0000000044327223 */ /* 0x100fe2000001080f */
[----:B------:R-:W-:Y:S02]  /*ea30*/  ISETP.GT.AND P3, PT, R16, 0x61, PT ;  /* 0x000000611000780c */ /* 0x000fe40003f64270 */
[----:B------:R-:W-:Y:S02]  /*ea40*/  FSEL R68, R42, -INF , P2 ;  /* 0xff8000002a447808 */ /* 0x000fe40001000000 */
[----:B------:R-:W-:Y:S01]  /*ea50*/  FMNMX.FTZ R69, R55, R20, !PT ;  /* 0x0000001437457209 */ /* 0x000fe20007810000 */
[----:B------:R-:W-:Y:S01]  /*ea60*/  FFMA.FTZ R42, R56, R0, -R15 ;  /* 0x00000000382a7223 */ /* 0x000fe2000001080f */
        /* <DEDUP_REMOVED lines=12> */
[----:B------:R-:W-:Y:S02]  /*eb30*/  FMNMX.FTZ R20, R57, R20, !PT ;  /* 0x0000001439147209 */ /* 0x000fe40007810000 */
[----:B0-----:R-:W-:Y:S01]  /*eb40*/  FSEL R93, R34, -INF , P2 ;  /* 0xff800000225d7808 */ /* 0x001fe20001000000 */
[----:B------:R-:W-:Y:S01]  /*eb50*/  FFMA.FTZ R34, R60, R0, -R15 ;  /* 0x000000003c227223 */ /* 0x000fe2000001080f */
[----:B------:R-:W-:Y:S02]  /*eb60*/  FSEL R60, R35, -INF , P3 ;  /* 0xff800000233c7808 */ /* 0x000fe40001800000 */
[----:B------:R-:W-:-:S02]  /*eb70*/  ISETP.GT.AND P2, PT, R16, 0x78, PT ;  /* 0x000000781000780c */ /* 0x000fc40003f44270 */
[----:B------:R-:W-:Y:S01]  /*eb80*/  FMNMX.FTZ R35, R93, R20, !PT ;  /* 0x000000145d237209 */ /* 0x000fe20007810000 */
[----:B------:R0:W1:Y:S01]  /*eb90*/  MUFU.EX2 R18, R97 ;  /* 0x0000006100127308 */ /* 0x0000620000000800 */
[----:B------:R-:W-:Y:S02]  /*eba0*/  ISETP.GT.AND P3, PT, R16, 0x79, PT ;  /* 0x000000791000780c */ /* 0x000fe40003f64270 */
[----:B------:R-:W-:Y:S02]  /*ebb0*/  FMNMX.FTZ R20, R60, R35, !PT ;  /* 0x000000233c147209 */ /* 0x000fe40007810000 */
[----:B0-----:R-:W-:-:S03]  /*ebc0*/  FSEL R97, R38, -INF , P2 ;  /* 0xff80000026617808 */ /* 0x001fc60001000000 */
[----:B------:R0:W-:Y:S01]  /*ebd0*/  MUFU.EX2 R43, R46 ;  /* 0x0000002e002b7308 */ /* 0x0001e20000000800 */
[C---:B------:R-:W-:Y:S02]  /*ebe0*/  ISETP.GT.AND P2, PT, R16.reuse, 0x80, PT ;  /* 0x000000801000780c */ /* 0x040fe40003f44270 */
[----:B------:R-:W-:Y:S01]  /*ebf0*/  FMNMX.FTZ R20, R97, R20, !PT ;  /* 0x0000001461147209 */ /* 0x000fe20007810000 */
[----:B0-----:R-:W-:Y:S01]  /*ec00*/  FFMA.FTZ R46, R61, R0, -R15 ;  /* 0x000000003d2e7223 */ /* 0x001fe2000001080f */
        /* <DEDUP_REMOVED lines=11> */
[----:B------:R-:W-:-:S04]  /*ecc0*/  FMNMX.FTZ R16, R30, R39, !PT ;  /* 0x000000271e107209 */ /* 0x000fc80007810000 */
[----:B------:R-:W-:-:S05]  /*ecd0*/  FMNMX.FTZ R16, R31, R16, !PT ;  /* 0x000000101f107209 */ /* 0x000fca0007810000 */
[----:B------:R-:W0:Y:S01]  /*ece0*/  SHFL.BFLY PT, R39, R16, 0x2, 0x1f ;  /* 0x0c401f0010277f89 */ /* 0x000e2200000e0000 */
[-CC-:B------:R-:W-:Y:S01]  /*ecf0*/  FFMA.FTZ R47, R52, R0.reuse, -R15.reuse ;  /* 0x00000000342f7223 */ /* 0x180fe2000001080f */
[-CC-:B------:R-:W-:Y:S01]  /*ed00*/  FFMA.FTZ R38, R48, R0.reuse, -R15.reuse ;  /* 0x0000000030267223 */ /* 0x180fe2000001080f */
[-CC-:B------:R-:W-:Y:S01]  /*ed10*/  FFMA.FTZ R48, R49, R0.reuse, -R15.reuse ;  /* 0x0000000031307223 */ /* 0x180fe2000001080f */
[----:B------:R-:W-:Y:S01]  /*ed20*/  FFMA.FTZ R49, R53, R0, -R15 ;  /* 0x0000000035317223 */ /* 0x000fe2000001080f */
[----:B0-----:R-:W-:-:S05]  /*ed30*/  FMNMX.FTZ R52, R16, R39, !PT ;  /* 0x0000002710347209 */ /* 0x001fca0007810000 */
[----:B------:R-:W0:Y:S01]  /*ed40*/  SHFL.BFLY PT, R53, R52, 0x1, 0x1f ;  /* 0x0c201f0034357f89 */ /* 0x000e2200000e0000 */
[-CC-:B------:R-:W-:Y:S01]  /*ed50*/  FFMA.FTZ R16, R25, R0.reuse, -R15.reuse ;  /* 0x0000000019107223 */ /* 0x180fe2000001080f */
[----:B------:R2:W-:Y:S01]  /*ed60*/  MUFU.EX2 R35, R46 ;  /* 0x0000002e00237308 */ /* 0x0005e20000000800 */
[-CC-:B------:R-:W-:Y:S01]  /*ed70*/  FFMA.FTZ R39, R32, R0.reuse, -R15.reuse ;  /* 0x0000000020277223 */ /* 0x180fe2000001080f */
[-CC-:B------:R-:W-:Y:S01]  /*ed80*/  FFMA.FTZ R32, R28, R0.reuse, -R15.reuse ;  /* 0x000000001c207223 */ /* 0x180fe2000001080f */
[-CC-:B--2---:R-:W-:Y:S01]  /*ed90*/  FFMA.FTZ R46, R40, R0.reuse, -R15.reuse ;  /* 0x00000000282e7223 */ /* 0x184fe2000001080f */
[----:B------:R-:W-:Y:S01]  /*eda0*/  FFMA.FTZ R40, R44, R0, -R15 ;  /* 0x000000002c287223 */ /* 0x000fe2000001080f */
[----:B0-----:R-:W-:-:S04]  /*edb0*/  FMNMX.FTZ R20, R52, R53, !PT ;  /* 0x0000003534147209 */ /* 0x001fc80007810000 */
[C---:B------:R-:W-:Y:S01]  /*edc0*/  FSETP.NEU.FTZ.AND P2, PT, R20.reuse, -INF , PT ;  /* 0xff8000001400780b */ /* 0x040fe20003f5d000 */
[-C--:B------:R-:W-:Y:S01]  /*edd0*/  FMUL.FTZ R25, R20, R0.reuse ;  /* 0x0000000014197220 */ /* 0x080fe20000410000 */
[-CC-:B------:R-:W-:Y:S01]  /*ede0*/  FFMA.FTZ R44, R45, R0.reuse, -R15.reuse ;  /* 0x000000002d2c7223 */ /* 0x180fe2000001080f */
[----:B------:R-:W-:-:S03]  /*edf0*/  FFMA.FTZ R45, R33, R0, -R15 ;  /* 0x00000000212d7223 */ /* 0x000fc6000001080f */
[----:B------:R-:W-:Y:S01]  /*ee00*/  FSEL R25, R25, RZ, P2 ;  /* 0x000000ff19197208 */ /* 0x000fe20001000000 */
[----:B------:R-:W-:-:S04]  /*ee10*/  FFMA.FTZ R33, R24, R0, -R15 ;  /* 0x0000000018217223 */ /* 0x000fc8000001080f */
[-CC-:B------:R-:W-:Y:S01]  /*ee20*/  FFMA.FTZ R24, R90, R0.reuse, -R25.reuse ;  /* 0x000000005a187223 */ /* 0x180fe20000010819 */
[-CC-:B------:R-:W-:Y:S01]  /*ee30*/  FFMA.FTZ R28, R91, R0.reuse, -R25.reuse ;  /* 0x000000005b1c7223 */ /* 0x180fe20000010819 */
[-CC-:B------:R-:W-:Y:S01]  /*ee40*/  FFMA.FTZ R53, R94, R0.reuse, -R25.reuse ;  /* 0x000000005e357223 */ /* 0x180fe20000010819 */
[----:B------:R-:W-:Y:S01]  /*ee50*/  MUFU.EX2 R88, R88 ;  /* 0x0000005800587308 */ /* 0x000fe20000000800 */
[-C--:B------:R-:W-:Y:S01]  /*ee60*/  FFMA.FTZ R90, R95, R0.reuse, -R25 ;  /* 0x000000005f5a7223 */ /* 0x080fe20000010819 */
[-CC-:B------:R-:W-:Y:S01]  /*ee70*/  FFMA.FTZ R80, R80, R0.reuse, -R15.reuse ;  /* 0x0000000050507223 */ /* 0x180fe2000001080f */
[-CC-:B------:R-:W-:Y:S01]  /*ee80*/  FFMA.FTZ R81, R81, R0.reuse, -R15.reuse ;  /* 0x0000000051517223 */ /* 0x180fe2000001080f */
[----:B------:R-:W-:-:S04]  /*ee90*/  FFMA.FTZ R72, R72, R0, -R15 ;  /* 0x0000000048487223 */ /* 0x000fc8000001080f */
[----:B------:R-:W-:Y:S01]  /*eea0*/  MUFU.EX2 R24, R24 ;  /* 0x0000001800187308 */ /* 0x000fe20000000800 */
[-CC-:B------:R-:W-:Y:S01]  /*eeb0*/  FFMA.FTZ R73, R73, R0.reuse, -R15.reuse ;  /* 0x0000000049497223 */ /* 0x180fe2000001080f */
[-CC-:B------:R-:W-:Y:S01]  /*eec0*/  FFMA.FTZ R41, R41, R0.reuse, -R15.reuse ;  /* 0x0000000029297223 */ /* 0x180fe2000001080f */
[-CC-:B------:R-:W-:Y:S01]  /*eed0*/  FFMA.FTZ R36, R36, R0.reuse, -R15.reuse ;  /* 0x0000000024247223 */ /* 0x180fe2000001080f */
[----:B------:R-:W-:-:S04]  /*eee0*/  FFMA.FTZ R37, R37, R0, -R15 ;  /* 0x0000000025257223 */ /* 0x000fc8000001080f */
[----:B------:R-:W0:Y:S01]  /*eef0*/  MUFU.EX2 R28, R28 ;  /* 0x0000001c001c7308 */ /* 0x000e220000000800 */
[-C--:B------:R-:W-:Y:S01]  /*ef00*/  FFMA.FTZ R15, R29, R0.reuse, -R15 ;  /* 0x000000001d0f7223 */ /* 0x080fe2000001080f */
[-CC-:B------:R-:W-:Y:S01]  /*ef10*/  FFMA.FTZ R29, R89, R0.reuse, -R25.reuse ;  /* 0x00000000591d7223 */ /* 0x180fe20000010819 */
[-CC-:B------:R-:W-:Y:S01]  /*ef20*/  FFMA.FTZ R89, R84, R0.reuse, -R25.reuse ;  /* 0x0000000054597223 */ /* 0x180fe20000010819 */
[----:B------:R-:W-:-:S04]  /*ef30*/  FFMA.FTZ R84, R86, R0, -R25 ;  /* 0x0000000056547223 */ /* 0x000fc80000010819 */
[----:B------:R-:W2:Y:S01]  /*ef40*/  MUFU.EX2 R53, R53 ;  /* 0x0000003500357308 */ /* 0x000ea20000000800 */
[-CC-:B------:R-:W-:Y:S01]  /*ef50*/  FFMA.FTZ R86, R75, R0.reuse, -R25.reuse ;  /* 0x000000004b567223 */ /* 0x180fe20000010819 */
[-CC-:B------:R-:W-:Y:S01]  /*ef60*/  FFMA.FTZ R75, R78, R0.reuse, -R25.reuse ;  /* 0x000000004e4b7223 */ /* 0x180fe20000010819 */
[----:B------:R-:W-:-:S05]  /*ef70*/  FFMA.FTZ R78, R85, R0, -R25 ;  /* 0x00000000554e7223 */ /* 0x000fca0000010819 */
[----:B------:R-:W3:Y:S01]  /*ef80*/  MUFU.EX2 R17, R17 ;  /* 0x0000001100117308 */ /* 0x000ee20000000800 */
[-CC-:B------:R-:W-:Y:S01]  /*ef90*/  FFMA.FTZ R85, R76, R0.reuse, -R25.reuse ;  /* 0x000000004c557223 */ /* 0x180fe20000010819 */
[----:B------:R-:W-:-:S06]  /*efa0*/  FFMA.FTZ R76, R71, R0, -R25 ;  /* 0x00000000474c7223 */ /* 0x000fcc0000010819 */
[----:B------:R-:W4:Y:S01]  /*efb0*/  MUFU.EX2 R90, R90 ;  /* 0x0000005a005a7308 */ /* 0x000f220000000800 */
[-CC-:B------:R-:W-:Y:S01]  /*efc0*/  FFMA.FTZ R71, R77, R0.reuse, -R25.reuse ;  /* 0x000000004d477223 */ /* 0x180fe20000010819 */
[----:B------:R-:W-:-:S06]  /*efd0*/  FFMA.FTZ R77, R62, R0, -R25 ;  /* 0x000000003e4d7223 */ /* 0x000fcc0000010819 */
[----:B------:R0:W-:Y:S01]  /*efe0*/  MUFU.EX2 R52, R16 ;  /* 0x0000001000347308 */ /* 0x0001e20000000800 */
[----:B-1----:R-:W-:Y:S01]  /*eff0*/  FADD.FTZ R91, R18, R19 ;  /* 0x00000013125b7221 */ /* 0x002fe20000010000 */
[----:B------:R-:W-:-:S06]  /*f000*/  FFMA.FTZ R62, R92, R0, -R25 ;  /* 0x000000005c3e7223 */ /* 0x000fcc0000010819 */
[----:B------:R-:W1:Y:S01]  /*f010*/  MUFU.EX2 R80, R80 ;  /* 0x0000005000507308 */ /* 0x000e620000000800 */
[----:B0-----:R-:W-:Y:S02]  /*f020*/  @!P1 VIADD R16, R21, 0x31c40 ;  /* 0x00031c4015109836 */ /* 0x001fe40000000000 */
[----:B------:R-:W-:-:S03]  /*f030*/  FADD.FTZ R92, R24, R28 ;  /* 0x0000001c185c7221 */ /* 0x000fc60000010000 */
[----:B------:R-:W-:Y:S02]  /*f040*/  @!P1 PRMT R16, RZ, 0x654, R16 ;  /* 0x00000654ff109816 */ /* 0x000fe40000000010 */
[----:B------:R-:W0:Y:S01]  /*f050*/  MUFU.EX2 R29, R29 ;  /* 0x0000001d001d7308 */ /* 0x000e220000000800 */
[----:B------:R-:W-:Y:S01]  /*f060*/  FFMA.FTZ R87, R87, R0, -R25 ;  /* 0x0000000057577223 */ /* 0x000fe20000010819 */
[----:B------:R2:W-:Y:S01]  /*f070*/  @!P1 SYNCS.ARRIVE.TRANS64.RED.A1T0 RZ, [R16+URZ], RZ ;  /* 0x000000ff10ff99a7 */ /* 0x0005e2000810043f */
[----:B------:R-:W-:-:S05]  /*f080*/  FADD.FTZ R94, R88, R91 ;  /* 0x0000005b585e7221 */ /* 0x000fca0000010000 */
[----:B------:R-:W-:Y:S01]  /*f090*/  MUFU.EX2 R81, R81 ;  /* 0x0000005100517308 */ /* 0x000fe20000000800 */
[----:B--2---:R-:W-:Y:S01]  /*f0a0*/  F2FP.F16.F32.PACK_AB R16, R19, R18 ;  /* 0x000000121310723e */ /* 0x004fe200000000ff */
[----:B------:R-:W-:-:S06]  /*f0b0*/  FADD.FTZ R19, R53, R92 ;  /* 0x0000005c35137221 */ /* 0x000fcc0000010000 */
[----:B------:R-:W2:Y:S01]  /*f0c0*/  MUFU.EX2 R89, R89 ;  /* 0x0000005900597308 */ /* 0x000ea20000000800 */
[----:B------:R-:W-:Y:S01]  /*f0d0*/  FFMA.FTZ R74, R74, R0, -R25 ;  /* 0x000000004a4a7223 */ /* 0x000fe20000010819 */
[C---:B---3--:R-:W-:Y:S01]  /*f0e0*/  FADD.FTZ R91, R17.reuse, R94 ;  /* 0x0000005e115b7221 */ /* 0x048fe20000010000 */
[----:B------:R-:W-:-:S05]  /*f0f0*/  F2FP.F16.F32.PACK_AB R18, R17, R88 ;  /* 0x000000581112723e */ /* 0x000fca00000000ff */
[----:B------:R-:W3:Y:S01]  /*f100*/  MUFU.EX2 R82, R82 ;  /* 0x0000005200527308 */ /* 0x000ee20000000800 */
[----:B------:R-:W-:Y:S01]  /*f110*/  F2FP.F16.F32.PACK_AB R17, R28, R24 ;  /* 0x000000181c11723e */ /* 0x000fe200000000ff */
[C---:B----4-:R-:W-:Y:S01]  /*f120*/  FADD.FTZ R24, R90.reuse, R19 ;  /* 0x000000135a187221 */ /* 0x050fe20000010000 */
[----:B------:R-:W-:-:S05]  /*f130*/  F2FP.F16.F32.PACK_AB R19, R90, R53 ;  /* 0x000000355a13723e */ /* 0x000fca00000000ff */
[----:B------:R-:W4:Y:S01]  /*f140*/  MUFU.EX2 R84, R84 ;  /* 0x0000005400547308 */ /* 0x000f220000000800 */
[-CC-:B------:R-:W-:Y:S01]  /*f150*/  FFMA.FTZ R53, R63, R0.reuse, -R25.reuse ;  /* 0x000000003f357223 */ /* 0x180fe20000010819 */
[----:B------:R-:W-:Y:S01]  /*f160*/  FFMA.FTZ R28, R56, R0, -R25 ;  /* 0x00000000381c7223 */ /* 0x000fe20000010819 */
[----:B-1----:R-:W-:-:S05]  /*f170*/  FADD.FTZ R56, R80, R91 ;  /* 0x0000005b50387221 */ /* 0x002fca0000010000 */
[----:B------:R-:W1:Y:S01]  /*f180*/  MUFU.EX2 R87, R87 ;  /* 0x0000005700577308 */ /* 0x000e620000000800 */
[----:B------:R-:W-:Y:S01]  /*f190*/  FFMA.FTZ R92, R54, R0, -R25 ;  /* 0x00000000365c7223 */ /* 0x000fe20000010819 */
[----:B0-----:R-:W-:-:S06]  /*f1a0*/  FADD.FTZ R24, R29, R24 ;  /* 0x000000181d187221 */ /* 0x001fcc0000010000 */
[----:B------:R-:W0:Y:S01]  /*f1b0*/  MUFU.EX2 R72, R72 ;  /* 0x0000004800487308 */ /* 0x000e220000000800 */
[----:B--2---:R-:W-:Y:S01]  /*f1c0*/  FADD.FTZ R91, R89, R24 ;  /* 0x00000018595b7221 */ /* 0x004fe20000010000 */
[----:B------:R-:W-:-:S06]  /*f1d0*/  FFMA.FTZ R79, R79, R0, -R25 ;  /* 0x000000004f4f7223 */ /* 0x000fcc0000010819 */
[----:B------:R-:W2:Y:S08]  /*f1e0*/  MUFU.EX2 R74, R74 ;  /* 0x0000004a004a7308 */ /* 0x000eb00000000800 */
[----:B------:R-:W2:Y:S08]  /*f1f0*/  MUFU.EX2 R73, R73 ;  /* 0x0000004900497308 */ /* 0x000eb00000000800 */
[----:B------:R3:W-:Y:S01]  /*f200*/  MUFU.EX2 R54, R53 ;  /* 0x0000003500367308 */ /* 0x0007e20000000800 */
[----:B------:R-:W-:-:S07]  /*f210*/  FFMA.FTZ R63, R60, R0, -R25 ;  /* 0x000000003c3f7223 */ /* 0x000fce0000010819 */
[----:B------:R-:W2:Y:S01]  /*f220*/  MUFU.EX2 R86, R86 ;  /* 0x0000005600567308 */ /* 0x000ea20000000800 */
[----:B---3--:R-:W-:Y:S01]  /*f230*/  FADD.FTZ R53, R81, R56 ;  /* 0x0000003851357221 */ /* 0x008fe20000010000 */
[----:B------:R-:W-:-:S03]  /*f240*/  FFMA.FTZ R56, R27, R0, -R25 ;  /* 0x000000001b387223 */ /* 0x000fc60000010819 */
[----:B------:R-:W-:-:S03]  /*f250*/  FADD.FTZ R24, R82, R53 ;  /* 0x0000003552187221 */ /* 0x000fc60000010000 */
[----:B------:R3:W-:Y:S01]  /*f260*/  MUFU.EX2 R21, R77 ;  /* 0x0000004d00157308 */ /* 0x0007e20000000800 */
[----:B------:R-:W-:Y:S01]  /*f270*/  FADD.FTZ R27, R83, R24 ;  /* 0x00000018531b7221 */ /* 0x000fe20000010000 */
[----:B------:R-:W-:-:S06]  /*f280*/  FFMA.FTZ R70, R70, R0, -R25 ;  /* 0x0000000046467223 */ /* 0x000fcc0000010819 */
[----:B------:R-:W2:Y:S01]  /*f290*/  MUFU.EX2 R66, R66 ;  /* 0x0000004200427308 */ /* 0x000ea20000000800 */
[-CC-:B---3--:R-:W-:Y:S01]  /*f2a0*/  FFMA.FTZ R77, R69, R0.reuse, -R25.reuse ;  /* 0x00000000454d7223 */ /* 0x188fe20000010819 */
[-CC-:B------:R-:W-:Y:S01]  /*f2b0*/  FFMA.FTZ R69, R57, R0.reuse, -R25.reuse ;  /* 0x0000000039457223 */ /* 0x180fe20000010819 */
[----:B------:R-:W-:Y:S01]  /*f2c0*/  FFMA.FTZ R57, R26, R0, -R25 ;  /* 0x000000001a397223 */ /* 0x000fe20000010819 */
[----:B----4-:R-:W-:-:S04]  /*f2d0*/  FADD.FTZ R26, R84, R91 ;  /* 0x0000005b541a7221 */ /* 0x010fc80000010000 */
        /* <DEDUP_REMOVED lines=9> */
[-CC-:B------:R-:W-:Y:S01]  /*f370*/  FFMA.FTZ R53, R30, R0.reuse, -R25.reuse ;  /* 0x000000001e357223 */ /* 0x180fe20000010819 */
[----:B------:R-:W-:Y:S01]  /*f380*/  FFMA.FTZ R60, R31, R0, -R25 ;  /* 0x000000001f3c7223 */ /* 0x000fe20000010819 */
[----:B-1----:R-:W-:Y:S01]  /*f390*/  FADD.FTZ R25, R87, R26 ;  /* 0x0000001a57197221 */ /* 0x002fe20000010000 */
[----:B0-----:R-:W-:-:S04]  /*f3a0*/  FADD.FTZ R24, R72, R27 ;  /* 0x0000001b48187221 */ /* 0x001fc80000010000 */
[----:B------:R-:W0:Y:S01]  /*f3b0*/  MUFU.EX2 R58, R58 ;  /* 0x0000003a003a7308 */ /* 0x000e220000000800 */
[----:B--2---:R-:W-:Y:S01]  /*f3c0*/  FADD.FTZ R25, R74, R25 ;  /* 0x000000194a197221 */ /* 0x004fe20000010000 */
[----:B------:R-:W-:-:S06]  /*f3d0*/  FADD.FTZ R27, R73, R24 ;  /* 0x00000018491b7221 */ /* 0x000fcc0000010000 */
[----:B------:R-:W1:Y:S01]  /*f3e0*/  MUFU.EX2 R78, R78 ;  /* 0x0000004e004e7308 */ /* 0x000e620000000800 */
[----:B------:R-:W-:Y:S01]  /*f3f0*/  FADD.FTZ R24, R86, R25 ;  /* 0x0000001956187221 */ /* 0x000fe20000010000 */
[----:B------:R-:W-:-:S06]  /*f400*/  FADD.FTZ R26, R66, R27 ;  /* 0x0000001b421a7221 */ /* 0x000fcc0000010000 */
[----:B------:R-:W2:Y:S01]  /*f410*/  MUFU.EX2 R85, R85 ;  /* 0x0000005500557308 */ /* 0x000ea20000000800 */
[----:B---3--:R-:W-:Y:S01]  /*f420*/  FADD.FTZ R30, R75, R24 ;  /* 0x000000184b1e7221 */ /* 0x008fe20000010000 */
[----:B------:R3:W-:Y:S01]  /*f430*/  STSM.16.M88.4 [R23+0x24300], R16 ;  /* 0x0243001017007844 */ /* 0x0007e20000000200 */
[----:B------:R-:W-:-:S05]  /*f440*/  FADD.FTZ R27, R67, R26 ;  /* 0x0000001a431b7221 */ /* 0x000fca0000010000 */
[----:B------:R-:W2:Y:S08]  /*f450*/  MUFU.EX2 R50, R50 ;  /* 0x0000003200327308 */ /* 0x000eb00000000800 */
[----:B------:R-:W2:Y:S01]  /*f460*/  MUFU.EX2 R70, R70 ;  /* 0x0000004600467308 */ /* 0x000ea20000000800 */
[----:B---3--:R-:W-:Y:S01]  /*f470*/  F2FP.F16.F32.PACK_AB R17, R89, R29 ;  /* 0x0000001d5911723e */ /* 0x008fe200000000ff */
[----:B----4-:R-:W-:-:S06]  /*f480*/  FADD.FTZ R29, R79, R30 ;  /* 0x0000001e4f1d7221 */ /* 0x010fcc0000010000 */
[----:B------:R-:W3:Y:S01]  /*f490*/  MUFU.EX2 R51, R51 ;  /* 0x0000003300337308 */ /* 0x000ee20000000800 */
[----:B0-----:R-:W-:Y:S01]  /*f4a0*/  FADD.FTZ R30, R58, R27 ;  /* 0x0000001b3a1e7221 */ /* 0x001fe20000010000 */
[----:B------:R-:W-:Y:S01]  /*f4b0*/  F2FP.F16.F32.PACK_AB R24, R73, R72 ;  /* 0x000000484918723e */ /* 0x000fe200000000ff */
[----:B-1----:R-:W-:-:S05]  /*f4c0*/  FADD.FTZ R72, R78, R29 ;  /* 0x0000001d4e487221 */ /* 0x002fca0000010000 */
[----:B------:R-:W0:Y:S01]  /*f4d0*/  MUFU.EX2 R76, R76 ;  /* 0x0000004c004c7308 */ /* 0x000e220000000800 */
[----:B------:R-:W-:Y:S01]  /*f4e0*/  FADD.FTZ R29, R59, R30 ;  /* 0x0000001e3b1d7221 */ /* 0x000fe20000010000 */
[----:B--2---:R-:W-:-:S06]  /*f4f0*/  FADD.FTZ R31, R85, R72 ;  /* 0x00000048551f7221 */ /* 0x004fcc0000010000 */
[----:B------:R-:W1:Y:S01]  /*f500*/  MUFU.EX2 R42, R42 ;  /* 0x0000002a002a7308 */ /* 0x000e620000000800 */
[----:B------:R-:W-:-:S07]  /*f510*/  FADD.FTZ R30, R50, R29 ;  /* 0x0000001d321e7221 */ /* 0x000fce0000010000 */
[----:B------:R-:W2:Y:S01]  /*f520*/  MUFU.EX2 R71, R71 ;  /* 0x0000004700477308 */ /* 0x000ea20000000800 */
[----:B------:R-:W-:Y:S01]  /*f530*/  F2FP.F16.F32.PACK_AB R16, R81, R80 ;  /* 0x000000505110723e */ /* 0x000fe200000000ff */
[----:B------:R-:W-:-:S06]  /*f540*/  FADD.FTZ R31, R70, R31 ;  /* 0x0000001f461f7221 */ /* 0x000fcc0000010000 */
[----:B------:R-:W4:Y:S08]  /*f550*/  MUFU.EX2 R64, R64 ;  /* 0x0000004000407308 */ /* 0x000f300000000800 */
[----:B------:R-:W4:Y:S01]  /*f560*/  MUFU.EX2 R34, R34 ;  /* 0x0000002200227308 */ /* 0x000f220000000800 */
[----:B------:R-:W-:-:S07]  /*f570*/  F2FP.F16.F32.PACK_AB R26, R67, R66 ;  /* 0x00000042431a723e */ /* 0x000fce00000000ff */
[----:B------:R3:W-:Y:S02]  /*f580*/  MUFU.EX2 R81, R28 ;  /* 0x0000001c00517308 */ /* 0x0007e40000000800 */
[----:B---3--:R-:W-:Y:S01]  /*f590*/  F2FP.F16.F32.PACK_AB R28, R59, R58 ;  /* 0x0000003a3b1c723e */ /* 0x008fe200000000ff */
[----:B------:R-:W-:-:S05]  /*f5a0*/  FADD.FTZ R59, R51, R30 ;  /* 0x0000001e333b7221 */ /* 0x000fca0000010000 */
[----:B------:R-:W3:Y:S01]  /*f5b0*/  MUFU.EX2 R62, R62 ;  /* 0x0000003e003e7308 */ /* 0x000ee20000000800 */
[----:B------:R-:W-:Y:S01]  /*f5c0*/  F2FP.F16.F32.PACK_AB R30, R51, R50 ;  /* 0x00000032331e723e */ /* 0x000fe200000000ff */
[----:B0-----:R-:W-:Y:S01]  /*f5d0*/  FADD.FTZ R50, R76, R31 ;  /* 0x0000001f4c327221 */ /* 0x001fe20000010000 */
[----:B-1----:R-:W-:-:S03]  /*f5e0*/  FADD.FTZ R66, R42, R59 ;  /* 0x0000003b2a427221 */ /* 0x002fc60000010000 */
[----:B--2---:R-:W-:Y:S02]  /*f5f0*/  FADD.FTZ R51, R71, R50 ;  /* 0x0000003247337221 */ /* 0x004fe40000010000 */
[----:B------:R-:W0:Y:S01]  /*f600*/  MUFU.EX2 R38, R38 ;  /* 0x0000002600267308 */ /* 0x000e220000000800 */
[----:B------:R-:W-:Y:S01]  /*f610*/  FADD.FTZ R59, R43, R66 ;  /* 0x000000422b3b7221 */ /* 0x000fe20000010000 */
[----:B------:R-:W-:Y:S01]  /*f620*/  F2FP.F16.F32.PACK_AB R18, R83, R82 ;  /* 0x000000525312723e */ /* 0x000fe200000000ff */
[----:B----4-:R-:W-:-:S05]  /*f630*/  FADD.FTZ R66, R64, R51 ;  /* 0x0000003340427221 */ /* 0x010fca0000010000 */
[----:B------:R-:W1:Y:S01]  /*f640*/  MUFU.EX2 R65, R65 ;  /* 0x0000004100417308 */ /* 0x000e620000000800 */
[----:B------:R-:W-:Y:S02]  /*f650*/  F2FP.F16.F32.PACK_AB R19, R87, R84 ;  /* 0x000000545713723e */ /* 0x000fe400000000ff */
[----:B------:R-:W-:-:S05]  /*f660*/  F2FP.F16.F32.PACK_AB R31, R76, R70 ;  /* 0x000000464c1f723e */ /* 0x000fca00000000ff */
[----:B------:R-:W2:Y:S01]  /*f670*/  MUFU.EX2 R48, R48 ;  /* 0x0000003000307308 */ /* 0x000ea20000000800 */
[----:B------:R-:W-:Y:S01]  /*f680*/  FADD.FTZ R70, R34, R59 ;  /* 0x0000003b22467221 */ /* 0x000fe20000010000 */
[----:B------:R-:W-:Y:S01]  /*f690*/  FADD.FTZ R51, R21, R66 ;  /* 0x0000004215337221 */ /* 0x000fe20000010000 */
[----:B------:R4:W-:Y:S01]  /*f6a0*/  STSM.16.M88.4 [R23+0x25b00], R16 ;  /* 0x025b001017007844 */ /* 0x0009e20000000200 */
[----:B------:R-:W-:-:S04]  /*f6b0*/  F2FP.F16.F32.PACK_AB R25, R86, R74 ;  /* 0x0000004a5619723e */ /* 0x000fc800000000ff */
[----:B------:R-:W2:Y:S01]  /*f6c0*/  MUFU.EX2 R47, R47 ;  /* 0x0000002f002f7308 */ /* 0x000ea20000000800 */
[----:B------:R-:W-:-:S07]  /*f6d0*/  F2FP.F16.F32.PACK_AB R27, R79, R75 ;  /* 0x0000004b4f1b723e */ /* 0x000fce00000000ff */
[----:B------:R-:W2:Y:S01]  /*f6e0*/  MUFU.EX2 R55, R92 ;  /* 0x0000005c00377308 */ /* 0x000ea20000000800 */
[----:B----4-:R-:W-:Y:S01]  /*f6f0*/  F2FP.F16.F32.PACK_AB R16, R43, R42 ;  /* 0x0000002a2b10723e */ /* 0x010fe200000000ff */
[----:B------:R-:W-:Y:S01]  /*f700*/  FADD.FTZ R43, R35, R70 ;  /* 0x00000046232b7221 */ /* 0x000fe20000010000 */
[----:B---3--:R-:W-:-:S05]  /*f710*/  FADD.FTZ R42, R62, R51 ;  /* 0x000000333e2a7221 */ /* 0x008fca0000010000 */
[----:B------:R-:W3:Y:S01]  /*f720*/  MUFU.EX2 R49, R49 ;  /* 0x0000003100317308 */ /* 0x000ee20000000800 */
[----:B------:R-:W-:Y:S01]  /*f730*/  F2FP.F16.F32.PACK_AB R29, R85, R78 ;  /* 0x0000004e551d723e */ /* 0x000fe200000000ff */
[----:B------:R1:W-:Y:S01]  /*f740*/  STSM.16.M88.4 [R23+0x27300], R24 ;  /* 0x0273001817007844 */ /* 0x0003e20000000200 */
[----:B0-----:R-:W-:-:S05]  /*f750*/  FADD.FTZ R43, R38, R43 ;  /* 0x0000002b262b7221 */ /* 0x001fca0000010000 */
[----:B------:R-:W0:Y:S01]  /*f760*/  MUFU.EX2 R68, R90 ;  /* 0x0000005a00447308 */ /* 0x000e220000000800 */
[----:B------:R4:W-:Y:S07]  /*f770*/  STSM.16.M88.4 [R23+0x28b00], R28 ;  /* 0x028b001c17007844 */ /* 0x0009ee0000000200 */
[----:B------:R-:W0:Y:S01]  /*f780*/  MUFU.EX2 R46, R46 ;  /* 0x0000002e002e7308 */ /* 0x000e220000000800 */
[----:B-1----:R-:W-:Y:S01]  /*f790*/  FADD.FTZ R25, R65, R42 ;  /* 0x0000002a41197221 */ /* 0x002fe20000010000 */
[----:B--2---:R-:W-:-:S06]  /*f7a0*/  FADD.FTZ R26, R48, R43 ;  /* 0x0000002b301a7221 */ /* 0x004fcc0000010000 */
[----:B------:R-:W1:Y:S01]  /*f7b0*/  MUFU.EX2 R88, R88 ;  /* 0x0000005800587308 */ /* 0x000e620000000800 */
[----:B----4-:R-:W-:Y:S01]  /*f7c0*/  FADD.FTZ R28, R54, R25 ;  /* 0x00000019361c7221 */ /* 0x010fe20000010000 */
[----:B------:R-:W-:Y:S01]  /*f7d0*/  F2FP.F16.F32.PACK_AB R19, R62, R21 ;  /* 0x000000153e13723e */ /* 0x000fe200000000ff */
[----:B------:R-:W-:-:S05]  /*f7e0*/  FADD.FTZ R26, R47, R26 ;  /* 0x0000001a2f1a7221 */ /* 0x000fca0000010000 */
[----:B------:R-:W2:Y:S01]  /*f7f0*/  MUFU.EX2 R41, R41 ;  /* 0x0000002900297308 */ /* 0x000ea20000000800 */
[----:B------:R-:W-:Y:S01]  /*f800*/  F2FP.F16.F32.PACK_AB R18, R35, R34 ;  /* 0x000000222312723e */ /* 0x000fe200000000ff */
[----:B------:R-:W-:Y:S01]  /*f810*/  FADD.FTZ R21, R55, R28 ;  /* 0x0000001c37157221 */ /* 0x000fe20000010000 */
[----:B------:R-:W4:Y:S05]  /*f820*/  @P5 LDC R35, c[0x0][0x44c] ;  /* 0x00011300ff235b82 */ /* 0x000f2a0000000800 */
[----:B------:R-:W2:Y:S01]  /*f830*/  MUFU.EX2 R40, R40 ;  /* 0x0000002800287308 */ /* 0x000ea20000000800 */
[----:B---3--:R-:W-:Y:S01]  /*f840*/  FADD.FTZ R29, R49, R26 ;  /* 0x0000001a311d7221 */ /* 0x008fe20000010000 */
[----:B0-----:R-:W-:Y:S01]  /*f850*/  FADD.FTZ R21, R68, R21 ;  /* 0x0000001544157221 */ /* 0x001fe20000010000 */
[----:B------:R-:W0:Y:S05]  /*f860*/  @P5 LDC R43, c[0x0][0x450] ;  /* 0x00011400ff2b5b82 */ /* 0x000e2a0000000800 */
[----:B------:R-:W3:Y:S01]  /*f870*/  MUFU.EX2 R77, R77 ;  /* 0x0000004d004d7308 */ /* 0x000ee20000000800 */
[----:B------:R-:W-:Y:S01]  /*f880*/  FADD.FTZ R28, R46, R29 ;  /* 0x0000001d2e1c7221 */ /* 0x000fe20000010000 */
[----:B-1----:R-:W-:-:S06]  /*f890*/  FADD.FTZ R30, R88, R21 ;  /* 0x00000015581e7221 */ /* 0x002fcc0000010000 */
[----:B------:R-:W1:Y:S08]  /*f8a0*/  MUFU.EX2 R44, R44 ;  /* 0x0000002c002c7308 */ /* 0x000e700000000800 */
[----:B------:R-:W4:Y:S01]  /*f8b0*/  MUFU.EX2 R58, R69 ;  /* 0x00000045003a7308 */ /* 0x000f220000000800 */
[----:B--2---:R-:W-:Y:S01]  /*f8c0*/  FADD.FTZ R21, R41, R28 ;  /* 0x0000001c29157221 */ /* 0x004fe20000010000 */
[----:B------:R-:W-:-:S06]  /*f8d0*/  FADD.FTZ R30, R81, R30 ;  /* 0x0000001e511e7221 */ /* 0x000fcc0000010000 */
[----:B------:R-:W2:Y:S01]  /*f8e0*/  MUFU.EX2 R39, R39 ;  /* 0x0000002700277308 */ /* 0x000ea20000000800 */
[----:B------:R-:W-:-:S07]  /*f8f0*/  F2FP.F16.F32.PACK_AB R17, R64, R71 ;  /* 0x000000474011723e */ /* 0x000fce00000000ff */
[----:B------:R-:W0:Y:S01]  /*f900*/  MUFU.EX2 R93, R93 ;  /* 0x0000005d005d7308 */ /* 0x000e220000000800 */
[----:B------:R-:W-:Y:S01]  /*f910*/  FADD.FTZ R21, R40, R21 ;  /* 0x0000001528157221 */ /* 0x000fe20000010000 */
[----:B---3--:R-:W-:-:S06]  /*f920*/  FADD.FTZ R31, R77, R30 ;  /* 0x0000001e4d1f7221 */ /* 0x008fcc0000010000 */
[----:B------:R-:W3:Y:S01]  /*f930*/  MUFU.EX2 R45, R45 ;  /* 0x0000002d002d7308 */ /* 0x000ee20000000800 */
[----:B------:R-:W-:-:S07]  /*f940*/  F2FP.F16.F32.PACK_AB R24, R48, R38 ;  /* 0x000000263018723e */ /* 0x000fce00000000ff */
[----:B------:R-:W3:Y:S01]  /*f950*/  MUFU.EX2 R50, R63 ;  /* 0x0000003f00327308 */ /* 0x000ee20000000800 */
[----:B------:R4:W-:Y:S01]  /*f960*/  STSM.16.M88.4 [R23+0x2a300], R16 ;  /* 0x02a3001017007844 */ /* 0x0009e20000000200 */
[----:B-1----:R-:W-:-:S06]  /*f970*/  FADD.FTZ R38, R44, R21 ;  /* 0x000000152c267221 */ /* 0x002fcc0000010000 */
[----:B------:R-:W1:Y:S08]  /*f980*/  MUFU.EX2 R36, R36 ;  /* 0x0000002400247308 */ /* 0x000e700000000800 */
[----:B------:R-:W1:Y:S01]  /*f990*/  MUFU.EX2 R97, R97 ;  /* 0x0000006100617308 */ /* 0x000e620000000800 */
[----:B----4-:R-:W-:Y:S01]  /*f9a0*/  FADD.FTZ R16, R58, R31 ;  /* 0x0000001f3a107221 */ /* 0x010fe20000010000 */
[----:B------:R-:W-:Y:S01]  /*f9b0*/  F2FP.F16.F32.PACK_AB R25, R54, R65 ;  /* 0x000000413619723e */ /* 0x000fe200000000ff */
[----:B--2---:R-:W-:Y:S01]  /*f9c0*/  FADD.FTZ R38, R39, R38 ;  /* 0x0000002627267221 */ /* 0x004fe20000010000 */
[----:B------:R-:W-:-:S04]  /*f9d0*/  F2FP.F16.F32.PACK_AB R26, R49, R47 ;  /* 0x0000002f311a723e */ /* 0x000fc800000000ff */
[----:B------:R-:W2:Y:S01]  /*f9e0*/  MUFU.EX2 R37, R37 ;  /* 0x0000002500257308 */ /* 0x000ea20000000800 */
[----:B------:R-:W-:Y:S01]  /*f9f0*/  F2FP.F16.F32.PACK_AB R27, R68, R55 ;  /* 0x00000037441b723e */ /* 0x000fe200000000ff */
[----:B0-----:R-:W-:-:S06]  /*fa00*/  FADD.FTZ R17, R93, R16 ;  /* 0x000000105d117221 */ /* 0x001fcc0000010000 */
[----:B------:R-:W0:Y:S01]  /*fa10*/  MUFU.EX2 R34, R61 ;  /* 0x0000003d00227308 */ /* 0x000e220000000800 */
[----:B------:R-:W-:-:S04]  /*fa20*/  @P5 IMAD.HI.U32 R18, R100, R35, RZ ;  /* 0x0000002364125227 */ /* 0x000fc800078e00ff */
[----:B---3--:R-:W-:Y:S01]  /*fa30*/  FADD.FTZ R19, R45, R38 ;  /* 0x000000262d137221 */ /* 0x008fe20000010000 */
[----:B------:R3:W-:Y:S01]  /*fa40*/  STSM.16.M88.4 [R23+0x2bb00], R24 ;  /* 0x02bb001817007844 */ /* 0x0007e20000000200 */
[----:B------:R-:W-:Y:S01]  /*fa50*/  FADD.FTZ R16, R50, R17 ;  /* 0x0000001132107221 */ /* 0x000fe20000010000 */
[----:B------:R-:W-:Y:S02]  /*fa60*/  F2FP.F16.F32.PACK_AB R28, R41, R46 ;  /* 0x0000002e291c723e */ /* 0x000fe400000000ff */
[----:B------:R-:W-:Y:S02]  /*fa70*/  F2FP.F16.F32.PACK_AB R29, R81, R88 ;  /* 0x00000058511d723e */ /* 0x000fe400000000ff */
[----:B------:R-:W-:Y:S02]  /*fa80*/  F2FP.F16.F32.PACK_AB R30, R44, R40 ;  /* 0x000000282c1e723e */ /* 0x000fe400000000ff */
[----:B------:R-:W-:Y:S01]  /*fa90*/  F2FP.F16.F32.PACK_AB R31, R58, R77 ;  /* 0x0000004d3a1f723e */ /* 0x000fe200000000ff */
[----:B---3--:R-:W-:Y:S01]  /*faa0*/  IMAD.MOV.U32 R27, RZ, RZ, R100 ;  /* 0x000000ffff1b7224 */ /* 0x008fe200078e0064 */
[----:B------:R-:W-:Y:S01]  /*fab0*/  @P5 SHF.R.U32.HI R27, RZ, R43, R18 ;  /* 0x0000002bff1b5219 */ /* 0x000fe20000011612 */
[----:B-1----:R-:W-:Y:S01]  /*fac0*/  FADD.FTZ R18, R36, R19 ;  /* 0x0000001324127221 */ /* 0x002fe20000010000 */
[----:B------:R-:W-:Y:S01]  /*fad0*/  FADD.FTZ R19, R97, R16 ;  /* 0x0000001061137221 */ /* 0x000fe20000010000 */
[----:B------:R-:W-:-:S02]  /*fae0*/  F2FP.F16.F32.PACK_AB R16, R45, R39 ;  /* 0x000000272d10723e */ /* 0x000fc400000000ff */
[C---:B--2---:R-:W-:Y:S01]  /*faf0*/  FADD.FTZ R24, R37.reuse, R18 ;  /* 0x0000001225187221 */ /* 0x044fe20000010000 */
[----:B0-----:R-:W-:Y:S01]  /*fb00*/  FADD.FTZ R26, R34, R19 ;  /* 0x00000013221a7221 */ /* 0x001fe20000010000 */
[----:B------:R-:W-:Y:S02]  /*fb10*/  F2FP.F16.F32.PACK_AB R17, R50, R93 ;  /* 0x0000005d3211723e */ /* 0x000fe400000000ff */
[----:B------:R-:W-:Y:S02]  /*fb20*/  F2FP.F16.F32.PACK_AB R18, R37, R36 ;  /* 0x000000242512723e */ /* 0x000fe400000000ff */
[----:B------:R-:W-:Y:S01]  /*fb30*/  F2FP.F16.F32.PACK_AB R19, R34, R97 ;  /* 0x000000612213723e */ /* 0x000fe200000000ff */
[----:B------:R-:W-:Y:S04]  /*fb40*/  STSM.16.M88.4 [R23+0x2d300], R28 ;  /* 0x02d3001c17007844 */ /* 0x000fe80000000200 */
[----:B------:R0:W-:Y:S04]  /*fb50*/  STSM.16.M88.4 [R23+0x2eb00], R16 ;  /* 0x02eb001017007844 */ /* 0x0001e80000000200 */
[----:B0-----:R-:W2:Y:S01]  /*fb60*/  LDL R16, [R1+0x80] ;  /* 0x0000800001107983 */ /* 0x001ea20000100800 */
[----:B------:R-:W0:Y:S08]  /*fb70*/  MUFU.EX2 R57, R57 ;  /* 0x0000003900397308 */ /* 0x000e300000000800 */
[----:B------:R-:W1:Y:S08]  /*fb80*/  MUFU.EX2 R33, R33 ;  /* 0x0000002100217308 */ /* 0x000e700000000800 */
[----:B------:R-:W3:Y:S08]  /*fb90*/  MUFU.EX2 R56, R56 ;  /* 0x0000003800387308 */ /* 0x000ef00000000800 */
[----:B------:R-:W-:Y:S08]  /*fba0*/  MUFU.EX2 R53, R53 ;  /* 0x0000003500357308 */ /* 0x000ff00000000800 */
[----:B------:R-:W4:Y:S01]  /*fbb0*/  MUFU.EX2 R60, R60 ;  /* 0x0000003c003c7308 */ /* 0x000f220000000800 */
[----:B0-----:R-:W-:-:S07]  /*fbc0*/  FADD.FTZ R25, R57, R26 ;  /* 0x0000001a39197221 */ /* 0x001fce0000010000 */
[----:B------:R-:W-:Y:S01]  /*fbd0*/  MUFU.EX2 R32, R32 ;  /* 0x0000002000207308 */ /* 0x000fe20000000800 */
[----:B------:R-:W-:-:S07]  /*fbe0*/  IADD3 R26, R27, R98, -R99 ;  /* 0x000000621b1a7210 */ /* 0x000fce0007ffe863 */
[----:B------:R-:W0:Y:S01]  /*fbf0*/  MUFU.EX2 R15, R15 ;  /* 0x0000000f000f7308 */ /* 0x000e220000000800 */
[----:B-1----:R-:W-:Y:S01]  /*fc00*/  FADD.FTZ R21, R33, R24 ;  /* 0x0000001821157221 */ /* 0x002fe20000010000 */
[----:B---3--:R-:W-:Y:S01]  /*fc10*/  FADD.FTZ R28, R56, R25 ;  /* 0x00000019381c7221 */ /* 0x008fe20000010000 */
[----:B------:R-:W-:Y:S01]  /*fc20*/  IMAD.HI R29, R26, 0x38e38e39, RZ ;  /* 0x38e38e391a1d7827 */ /* 0x000fe200078e02ff */
[----:B----4-:R-:W-:-:S03]  /*fc30*/  F2FP.F16.F32.PACK_AB R27, R60, R53 ;  /* 0x000000353c1b723e */ /* 0x010fc600000000ff */
[C---:B------:R-:W-:Y:S01]  /*fc40*/  FADD.FTZ R21, R52.reuse, R21 ;  /* 0x0000001534157221 */ /* 0x040fe20000010000 */
[----:B------:R-:W-:Y:S01]  /*fc50*/  FADD.FTZ R53, R53, R28 ;  /* 0x0000001c35357221 */ /* 0x000fe20000010000 */
[----:B------:R-:W-:Y:S02]  /*fc60*/  F2FP.F16.F32.PACK_AB R24, R52, R33 ;  /* 0x000000213418723e */ /* 0x000fe400000000ff */
[----:B------:R-:W-:Y:S02]  /*fc70*/  F2FP.F16.F32.PACK_AB R25, R56, R57 ;  /* 0x000000393819723e */ /* 0x000fe400000000ff */
[----:B------:R-:W-:Y:S02]  /*fc80*/  SHF.R.U32.HI R28, RZ, 0x1f, R29 ;  /* 0x0000001fff1c7819 */ /* 0x000fe4000001161d */
[----:B0-----:R-:W-:Y:S01]  /*fc90*/  F2FP.F16.F32.PACK_AB R26, R15, R32 ;  /* 0x000000200f1a723e */ /* 0x001fe200000000ff */
[----:B------:R-:W-:Y:S01]  /*fca0*/  FADD.FTZ R32, R32, R21 ;  /* 0x0000001520207221 */ /* 0x000fe20000010000 */
[----:B------:R-:W-:-:S03]  /*fcb0*/  LEA.HI.SX32 R28, R29, R28, 0x1b ;  /* 0x0000001c1d1c7211 */ /* 0x000fc600078fdaff */
[----:B------:R-:W-:Y:S01]  /*fcc0*/  STSM.16.M88.4 [R23+0x30300], R24 ;  /* 0x0303001817007844 */ /* 0x000fe20000000200 */
[----:B------:R-:W-:Y:S01]  /*fcd0*/  FADD.FTZ R17, R15, R32 ;  /* 0x000000200f117221 */ /* 0x000fe20000010000 */
[----:B------:R-:W-:Y:S01]  /*fce0*/  FADD.FTZ R15, R60, R53 ;  /* 0x000000353c0f7221 */ /* 0x000fe20000010000 */
[----:B------:R0:W-:Y:S06]  /*fcf0*/  MEMBAR.ALL.CTA ;  /* 0x0000000000007992 */ /* 0x0001ec0000008000 */
[----:B0-----:R-:W0:Y:S04]  /*fd00*/  FENCE.VIEW.ASYNC.S ;  /* 0x00000000000073c6 */ /* 0x001e280000000000 */
[----:B------:R-:W-:Y:S04]  /*fd10*/  STL [R1+0x18], R17 ;  /* 0x0000181101007387 */ /* 0x000fe80000100800 */
[----:B------:R1:W-:Y:S02]  /*fd20*/  STL [R1+0x28], R15 ;  /* 0x0000280f01007387 */ /* 0x0003e40000100800 */
[----:B-1----:R-:W-:Y:S01]  /*fd30*/  VIADD R15, R96, 0xfffffffe ;  /* 0xfffffffe600f7836 */ /* 0x002fe20000000000 */
        /* <DEDUP_REMOVED lines=23> */
[----:B--2---:R-:W-:-:S05]  /*feb0*/  VIMNMX R16, R16, R28, !PT ;  /* 0x0000001c10107248 */ /* 0x004fca0007fe0100 */
[----:B------:R1:W-:Y:S01]  /*fec0*/  STL [R1+0x60], R16 ;  /* 0x0000601001007387 */ /* 0x0003e20000100800 */
[----:B------:R-:W-:Y:S02]  /*fed0*/  ISETP.GE.AND P2, PT, R15, R16, PT ;  /* 0x000000100f00720c */ /* 0x000fe40003f46270 */
[----:B------:R-:W-:Y:S01]  /*fee0*/  CS2R R28, SRZ ;  /* 0x00000000001c7805 */ /* 0x000fe2000001ff00 */
[----:B0-----:R-:W-:-:S10]  /*fef0*/  NOP ;  /* 0x0000000000007918 */ /* 0x001fd40000000000 */
[----:B-1----:R-:W-:Y:S05]  /*ff00*/  @!P2 BRA `(.L_x_11801) ;  /* 0x0000005000aca947 */ /* 0x002fea0003800000 */
[----:B------:R0:W5:Y:S01]  /*ff10*/  LDL.LU R151, [R1+0x2c] ;  /* 0x00002c0001977983 */ /* 0x0001620000300800 */
[----:B------:R-:W-:Y:S02]  /*ff20*/  IMAD.MOV.U32 R17, RZ, RZ, R20 ;  /* 0x000000ffff117224 */ /* 0x000fe400078e0014 */
[----:B------:R-:W-:Y:S02]  /*ff30*/  IMAD.MOV.U32 R16, RZ, RZ, R14 ;  /* 0x000000ffff107224 */ /* 0x000fe400078e000e */
[----:B------:R-:W-:Y:S02]  /*ff40*/  IMAD.MOV.U32 R150, RZ, RZ, R145 ;  /* 0x000000ffff967224 */ /* 0x000fe400078e0091 */
[----:B------:R-:W-:-:S07]  /*ff50*/  IMAD.MOV.U32 R71, RZ, RZ, RZ ;  /* 0x000000ffff477224 */ /* 0x000fce00078e00ff */
.L_x_11811:
[----:B------:R-:W2:Y:S01]  /*ff60*/  LDL R14, [R1+0x4c] ;  /* 0x00004c00010e7983 */ /* 0x000ea20000100800 */
[----:B------:R-:W-:Y:S01]  /*ff70*/  VIADD R145, R150, 0x1 ;  /* 0x0000000196917836 */ /* 0x000fe20000000000 */
[----:B------:R-:W-:Y:S05]  /*ff80*/  YIELD ;  /* 0x0000000000007946 */ /* 0x000fea0003800000 */
[----:B------:R-:W-:-:S04]  /*ff90*/  ISETP.NE.AND P3, PT, R145, 0x2, PT ;  /* 0x000000029100780c */ /* 0x000fc80003f65270 */
[----:B------:R-:W-:Y:S02]  /*ffa0*/  SEL R0, RZ, 0x1, P3 ;  /* 0x00000001ff007807 */ /* 0x000fe40001800000 */
[----:B------:R-:W-:Y:S02]  /*ffb0*/  SEL R145, R145, RZ, P3 ;  /* 0x000000ff91917207 */ /* 0x000fe40001800000 */
[----:B--2---:R-:W-:Y:S02]  /*ffc0*/  ISETP.NE.AND P2, PT, R14, RZ, PT ;  /* 0x000000ff0e00720c */ /* 0x004fe40003f45270 */
[----:B-----5:R-:W-:-:S05]  /*ffd0*/  LOP3.LUT R14, R151, R0, RZ, 0x3c, !PT ;  /* 0x00000000970e7212 */ /* 0x020fca00078e3cff */
[----:B------:R1:W-:Y:S06]  /*ffe0*/  STL [R1+0x2c], R14 ;  /* 0x00002c0e01007387 */ /* 0x0003ec0000100800 */
[----:B------:R-:W-:Y:S05]  /*fff0*/  @P2 BRA `(.L_x_11802) ;  /* 0x0000000000302947 */ /* 0x000fea0003800000 */
[----:B------:R-:W-:Y:S05]  /*10000*/  @!P0 BRA `(.L_x_11803) ;  /* 0x0000000000048947 */ /* 0x000fea0003800000 */
[----:B------:R-:W-:Y:S01]  /*10010*/  BPT.TRAP 0x1 ;  /* 0x000000040000795c */ /* 0x000fe20000300000 */
.L_x_11803:
[----:B------:R-:W-:Y:S01]  /*10020*/  IMAD R0, R145, 0x8, R22 ;  /* 0x0000000891007824 */ /* 0x000fe200078e0216 */
[----:B------:R-:W-:-:S04]  /*10030*/  SHF.L.U32 R19, R14, 0x1f, RZ ;  /* 0x0000001f0e137819 */ /* 0x000fc800000006ff */
[----:B------:R2:W3:Y:S01]  /*10040*/  SYNCS.PHASECHK.TRANS64.TRYWAIT P3, [R0+URZ+0x31c30], R19 ;  /* 0x031c3013000075a7 */ /* 0x0004e2000806017f */
[----:B------:R-:W-:Y:S05]  /*10050*/  @!P0 BRA `(.L_x_11804) ;  /* 0x0000000000048947 */ /* 0x000fea0003800000 */
[----:B------:R-:W-:Y:S01]  /*10060*/  BPT.TRAP 0x1 ;  /* 0x000000040000795c */ /* 0x000fe20000300000 */
.L_x_11804:
[----:B------:R-:W-:Y:S04]  /*10070*/  BSSY B0, `(.L_x_11802) ;  /* 0x0000004000007945 */ /* 0x000fe80003800000 */
[----:B---3--:R-:W-:Y:S05]  /*10080*/  @P3 BRA `(.L_x_11805) ;  /* 0x0000000000083947 */ /* 0x008fea0003800000 */
[----:B------:R-:W3:Y:S02]  /*10090*/  SYNCS.PHASECHK.TRANS64.TRYWAIT P3, [R0+URZ+0x31c30], R19 ;  /* 0x031c3013000075a7 */ /* 0x000ee4000806017f */
[----:B---3--:R-:W-:Y:S05]  /*100a0*/  @!P3 BRA `(.L_x_11806) ;  /* 0x0000016000b4b947 */ /* 0x008fea0003800000 */
.L_x_11805:
[----:B------:R-:W-:Y:S05]  /*100b0*/  BSYNC B0 ;  /* 0x0000000000007941 */ /* 0x000fea0003800000 */
.L_x_11802:
[----:B-1----:R-:W4:Y:S01]  /*100c0*/  LDL R14, [R1+0x58] ;  /* 0x00005800010e7983 */ /* 0x002f220000100800 */
[----:B--23--:R-:W1:Y:S01]  /*100d0*/  S2R R0, SR_TID.X ;  /* 0x0000000000007919 */ /* 0x00ce620000002100 */
[----:B------:R-:W-:Y:S05]  /*100e0*/  WARPSYNC.ALL ;  /* 0x0000000000007948 */ /* 0x000fea0003800000 */
[----:B------:R-:W-:Y:S02]  /*100f0*/  IMAD.MOV.U32 R77, RZ, RZ, -0x7fffffe0 ;  /* 0x80000020ff4d7424 */ /* 0x000fe400078e00ff */
[----:B------:R-:W-:Y:S02]  /*10100*/  IMAD.MOV.U32 R75, RZ, RZ, -0x7fffffe0 ;  /* 0x80000020ff4b7424 */ /* 0x000fe400078e00ff */
[----:B------:R-:W-:-:S02]  /*10110*/  IMAD.MOV.U32 R19, RZ, RZ, -0x7fffffe0 ;  /* 0x80000020ff137424 */ /* 0x000fc400078e00ff */
[----:B------:R-:W-:Y:S01]  /*10120*/  IMAD.MOV.U32 R73, RZ, RZ, -0x7fffffe0 ;  /* 0x80000020ff497424 */ /* 0x000fe200078e00ff */
[----:B------:R-:W-:Y:S02]  /*10130*/  R2UR UR11, R77 ;  /* 0x000000004d0b72ca */ /* 0x000fe400000e0000 */
[----:B------:R-:W-:Y:S02]  /*10140*/  R2UR UR13, R75 ;  /* 0x000000004b0d72ca */ /* 0x000fe400000e0000 */
[----:B------:R-:W-:Y:S02]  /*10150*/  R2UR UR7, R19 ;  /* 0x00000000130772ca */ /* 0x000fe400000e0000 */
[----:B------:R-:W-:Y:S02]  /*10160*/  R2UR UR9, R73 ;  /* 0x00000000490972ca */ /* 0x000fe400000e0000 */
[----:B-1----:R-:W-:-:S05]  /*10170*/  SHF.R.U32.HI R0, RZ, 0x7, R0 ;  /* 0x00000007ff007819 */ /* 0x002fca0000011600 */
[----:B------:R-:W-:-:S05]  /*10180*/  VIADD R0, R0, 0x8 ;  /* 0x0000000800007836 */ /* 0x000fca0000000000 */
[----:B------:R1:W-:Y:S01]  /*10190*/  BAR.SYNC.DEFER_BLOCKING R0, 0x100 ;  /* 0x000400000000751d */ /* 0x0003e20000010000 */
[----:B------:R-:W-:Y:S01]  /*101a0*/  IMAD.MOV.U32 R21, RZ, RZ, -0x7fffffe0 ;  /* 0x80000020ff157424 */ /* 0x000fe200078e00ff */
[----:B------:R-:W-:-:S04]  /*101b0*/  MOV R79, UR7 ;  /* 0x00000007004f7c02 */ /* 0x000fc80008000f00 */
[----:B------:R-:W-:Y:S01]  /*101c0*/  UMOV UR7, UR9 ;  /* 0x0000000900077c82 */ /* 0x000fe20008000000 */
[----:B------:R-:W-:Y:S01]  /*101d0*/  R2UR UR9, R9 ;  /* 0x00000000090972ca */ /* 0x000fe200000e0000 */
[----:B------:R-:W-:Y:S01]  /*101e0*/  WARPGROUP.ARRIVE ;  /* 0x00000000000079c5 */ /* 0x000fe20000000000 */
[----:B------:R-:W-:-:S13]  /*101f0*/  R2UR UR5, R73 ;  /* 0x00000000490572ca */ /* 0x000fda00000e0000 */
[----:B------:R-:W-:Y:S02]  /*10200*/  MOV R73, UR5 ;  /* 0x0000000500497c02 */ /* 0x000fe40008000f00 */
[C---:B------:R-:W-:Y:S02]  /*10210*/  R2UR UR5, R19.reuse ;  /* 0x00000000130572ca */ /* 0x040fe400000e0000 */
[C---:B------:R-:W-:Y:S02]  /*10220*/  R2UR UR59, R19.reuse ;  /* 0x00000000133b72ca */ /* 0x040fe400000e0000 */
[C---:B------:R-:W-:Y:S02]  /*10230*/  R2UR UR19, R19.reuse ;  /* 0x00000000131372ca */ /* 0x040fe400000e0000 */
[C---:B------:R-:W-:Y:S02]  /*10240*/  R2UR UR27, R19.reuse ;  /* 0x00000000131b72ca */ /* 0x040fe400000e0000 */
[----:B------:R-:W-:-:S02]  /*10250*/  R2UR UR39, R19 ;  /* 0x00000000132772ca */ /* 0x000fc400000e0000 */
[----:B------:R-:W-:-:S03]  /*10260*/  R2UR UR51, R19 ;  /* 0x00000000133372ca */ /* 0x000fc600000e0000 */
[----:B------:R-:W-:Y:S01]  /*10270*/  IMAD.U32 R19, RZ, RZ, UR5 ;  /* 0x00000005ff137e24 */ /* 0x000fe2000f8e00ff */
[C---:B------:R-:W-:Y:S02]  /*10280*/  R2UR UR5, R9.reuse ;  /* 0x00000000090572ca */ /* 0x040fe400000e0000 */
[----:B------:R-:W-:Y:S02]  /*10290*/  R2UR UR56, R8 ;  /* 0x00000000083872ca */ /* 0x000fe400000e0000 */
[----:B------:R-:W-:Y:S01]  /*102a0*/  R2UR UR57, R9 ;  /* 0x00000000093972ca */ /* 0x000fe200000e0000 */
[----:B----4-:R-:W-:-:S04]  /*102b0*/  IMAD R20, R145, 0x6c0, R14 ;  /* 0x000006c091147824 */ /* 0x010fc800078e020e */
[C---:B------:R-:W-:Y:S02]  /*102c0*/  VIADD R18, R20.reuse, 0x80 ;  /* 0x0000008014127836 */ /* 0x040fe40000000000 */
[C---:B------:R-:W-:Y:S02]  /*102d0*/  VIADD R76, R20.reuse, 0x180 ;  /* 0x00000180144c7836 */ /* 0x040fe40000000000 */
[----:B------:R-:W-:Y:S01]  /*102e0*/  VIADD R74, R20, 0xc0 ;  /* 0x000000c0144a7836 */ /* 0x000fe20000000000 */
[----:B------:R-:W-:Y:S01]  /*102f0*/  R2UR UR58, R18 ;  /* 0x00000000123a72ca */ /* 0x000fe200000e0000 */
[C---:B------:R-:W-:Y:S02]  /*10300*/  VIADD R18, R20.reuse, 0x140 ;  /* 0x0000014014127836 */ /* 0x040fe40000000000 */
[----:B------:R-:W-:Y:S01]  /*10310*/  VIADD R72, R20, 0x40 ;  /* 0x0000004014487836 */ /* 0x000fe20000000000 */
[----:B------:R-:W-:Y:S02]  /*10320*/  R2UR UR10, R76 ;  /* 0x000000004c0a72ca */ /* 0x000fe400000e0000 */
[----:B------:R-:W-:-:S02]  /*10330*/  R2UR UR12, R74 ;  /* 0x000000004a0c72ca */ /* 0x000fc400000e0000 */
[----:B------:R-:W-:Y:S02]  /*10340*/  R2UR UR6, R18 ;  /* 0x00000000120672ca */ /* 0x000fe400000e0000 */
[----:B------:R-:W-:Y:S01]  /*10350*/  R2UR UR8, R72 ;  /* 0x00000000480872ca */ /* 0x000fe200000e0000 */
[----:B------:R-:W-:Y:S01]  /*10360*/  VIADD R72, R20, 0x100 ;  /* 0x0000010014487836 */ /* 0x000fe20000000000 */
[----:B------:R-:W-:Y:S01]  /*10370*/  MOV R14, UR11 ;  /* 0x0000000b000e7c02 */ /* 0x000fe20008000f00 */
[----:B------:R-:W-:-:S04]  /*10380*/  UMOV UR11, UR13 ;  /* 0x0000000d000b7c82 */ /* 0x000fc80008000000 */
[----:B-1----:R-:W-:Y:S02]  /*10390*/  MOV R0, UR10 ;  /* 0x0000000a00007c02 */ /* 0x002fe40008000f00 */
[----:B------:R-:W-:Y:S01]  /*103a0*/  UMOV UR10, UR12 ;  /* 0x0000000c000a7c82 */ /* 0x000fe20008000000 */
[----:B------:R-:W-:Y:S02]  /*103b0*/  R2UR UR4, R72 ;  /* 0x00000000480472ca */ /* 0x000fe400000e0000 */
[----:B------:R-:W-:Y:S01]  /*103c0*/  MOV R78, UR6 ;  /* 0x00000006004e7c02 */ /* 0x000fe20008000f00 */
[----:B------:R-:W-:Y:S01]  /*103d0*/  UMOV UR6, UR8 ;  /* 0x0000000800067c82 */ /* 0x000fe20008000000 */
[----:B------:R-:W-:Y:S02]  /*103e0*/  MOV R72, UR11 ;  /* 0x0000000b00487c02 */ /* 0x000fe40008000f00 */
[----:B------:R-:W-:Y:S02]  /*103f0*/  MOV R81, UR10 ;  /* 0x0000000a00517c02 */ /* 0x000fe40008000f00 */
[----:B------:R-:W-:-:S02]  /*10400*/  R2UR UR10, R20 ;  /* 0x00000000140a72ca */ /* 0x000fc400000e0000 */
[----:B------:R-:W-:Y:S02]  /*10410*/  R2UR UR11, R21 ;  /* 0x00000000150b72ca */ /* 0x000fe400000e0000 */
[----:B------:R-:W-:Y:S01]  /*10420*/  R2UR UR8, R8 ;  /* 0x00000000080872ca */ /* 0x000fe200000e0000 */
[----:B------:R-:W-:-:S12]  /*10430*/  VIADD R18, R20, 0x200 ;  /* 0x0000020014127836 */ /* 0x000fd80000000000 */
[----:B------:R-:W-:Y:S01]  /*10440*/  HGMMA.64x16x16.F32 R136, gdesc[UR8], RZ, !UPT, gsb0 ;  /* 0x00200000088879f0 */ /* 0x000fe2000c0008ff */
[----:B------:R-:W-:Y:S01]  /*10450*/  R2UR UR18, R18 ;  /* 0x00000000121272ca */ /* 0x000fe200000e0000 */
[----:B------:R-:W-:-:S05]  /*10460*/  VIADD R18, R20, 0x42 ;  /* 0x0000004214127836 */ /* 0x000fca0000000000 */
[----:B------:R-:W-:Y:S01]  /*10470*/  R2UR UR26, R18 ;  /* 0x00000000121a72ca */ /* 0x000fe200000e0000 */
[----:B------:R-:W-:-:S05]  /*10480*/  VIADD R18, R20, 0x102 ;  /* 0x0000010214127836 */ /* 0x000fca0000000000 */
[----:B------:R-:W-:Y:S01]  /*10490*/  R2UR UR38, R18 ;  /* 0x00000000122672ca */ /* 0x000fe200000e0000 */
[----:B------:R-:W-:-:S05]  /*104a0*/  VIADD R18, R20, 0x1c2 ;  /* 0x000001c214127836 */ /* 0x000fca0000000000 */
[----:B------:R-:W-:Y:S01]  /*104b0*/  R2UR UR50, R18 ;  /* 0x00000000123272ca */ /* 0x000fe200000e0000 */
[----:B------:R-:W-:Y:S01]  /*104c0*/  VIADD R18, R20, 0x240 ;  /* 0x0000024014127836 */ /* 0x000fe20000000000 */
[----:B------:R-:W-:-:S04]  /*104d0*/  MOV R80, UR4 ;  /* 0x0000000400507c02 */ /* 0x000fc80008000f00 */
[----:B------:R-:W-:-:S13]  /*104e0*/  R2UR UR4, R18 ;  /* 0x00000000120472ca */ /* 0x000fda00000e0000 */
[----:B------:R-:W-:Y:S01]  /*104f0*/  IMAD.U32 R18, RZ, RZ, UR4 ;  /* 0x00000004ff127e24 */ /* 0x000fe2000f8e00ff */
[----:B------:R-:W-:Y:S01]  /*10500*/  R2UR UR4, R8 ;  /* 0x00000000080472ca */ /* 0x000fe200000e0000 */
[----:B------:R-:W-:Y:S02]  /*10510*/  WARPGROUP.DEPBAR.LE gsb0, 0x0 ;  /* 0x00008000000079c5 */ /* 0x000fe40000010000 */
[----:B------:R-:W-:-:S10]  /*10520*/  WARPGROUP.ARRIVE ;  /* 0x00000000000079c5 */ /* 0x000fd40000000000 */
[----:B------:R-:W-:Y:S03]  /*10530*/  HGMMA.64x16x16.F32 R128, gdesc[UR4], RZ, !UPT, gsb0 ;  /* 0x00200000048079f0 */ /* 0x000fe6000c0008ff */
[----:B------:R-:W-:Y:S02]  /*10540*/  WARPGROUP.DEPBAR.LE gsb0, 0x0 ;  /* 0x00008000000079c5 */ /* 0x000fe40000010000 */
[----:B------:R-:W-:-:S06]  /*10550*/  WARPGROUP.ARRIVE ;  /* 0x00000000000079c5 */ /* 0x000fcc0000000000 */
[----:B------:R-:W-:Y:S01]  /*10560*/  HGMMA.64x16x16.F32 R120, gdesc[UR56], RZ, !UPT, gsb0 ;  /* 0x00200000387879f0 */ /* 0x000fe2000c0008ff */
[----:B------:R-:W-:Y:S02]  /*10570*/  R2UR UR11, R72 ;  /* 0x00000000480b72ca */ /* 0x000fe400000e0000 */
[----:B------:R-:W-:Y:S02]  /*10580*/  R2UR UR10, R81 ;  /* 0x00000000510a72ca */ /* 0x000fe400000e0000 */
[----:B------:R-:W-:Y:S02]  /*10590*/  R2UR UR8, R8 ;  /* 0x00000000080872ca */ /* 0x000fe400000e0000 */
[----:B------:R-:W-:Y:S01]  /*105a0*/  R2UR UR9, R9 ;  /* 0x00000000090972ca */ /* 0x000fe200000e0000 */
[----:B------:R-:W-:Y:S02]  /*105b0*/  WARPGROUP.DEPBAR.LE gsb0, 0x0 ;  /* 0x00008000000079c5 */ /* 0x000fe40000010000 */
[----:B------:R-:W-:-:S10]  /*105c0*/  WARPGROUP.ARRIVE ;  /* 0x00000000000079c5 */ /* 0x000fd40000000000 */
[----:B------:R-:W-:Y:S01]  /*105d0*/  HGMMA.64x16x16.F32 R112, gdesc[UR8], RZ, !UPT, gsb0 ;  /* 0x00200000087079f0 */ /* 0x000fe2000c0008ff */
[----:B------:R-:W-:Y:S01]  /*105e0*/  R2UR UR5, R73 ;  /* 0x00000000490572ca */ /* 0x000fe200000e0000 */
[----:B------:R-:W-:Y:S02]  /*105f0*/  VIADD R72, R20, 0x440 ;  /* 0x0000044014487836 */ /* 0x000fe40000000000 */
[----:B------:R-:W-:Y:S01]  /*10600*/  IMAD.MOV.U32 R73, RZ, RZ, -0x7fffffe0 ;  /* 0x80000020ff497424 */ /* 0x000fe200078e00ff */
[----:B------:R-:W-:Y:S02]  /*10610*/  R2UR UR4, R80 ;  /* 0x00000000500472ca */ /* 0x000fe400000e0000 */
[----:B------:R-:W-:Y:S02]  /*10620*/  R2UR UR58, R72 ;  /* 0x00000000483a72ca */ /* 0x000fe400000e0000 */
[----:B------:R-:W-:Y:S02]  /*10630*/  R2UR UR59, R73 ;  /* 0x00000000493b72ca */ /* 0x000fe400000e0000 */
[----:B------:R-:W-:-:S02]  /*10640*/  R2UR UR56, R8 ;  /* 0x00000000083872ca */ /* 0x000fc400000e0000 */
[----:B------:R-:W-:-:S07]  /*10650*/  R2UR UR57, R9 ;  /* 0x00000000093972ca */ /* 0x000fce00000e0000 */
[----:B------:R-:W-:Y:S01]  /*10660*/  MOV R153, UR58 ;  /* 0x0000003a00997c02 */ /* 0x000fe20008000f00 */
[----:B------:R-:W-:Y:S01]  /*10670*/  UMOV UR58, UR4 ;  /* 0x00000004003a7c82 */ /* 0x000fe20008000000 */
[----:B------:R-:W-:Y:S01]  /*10680*/  MOV R154, UR59 ;  /* 0x0000003b009a7c02 */ /* 0x000fe20008000f00 */
[----:B------:R-:W-:Y:S01]  /*10690*/  UMOV UR59, UR5 ;  /* 0x00000005003b7c82 */ /* 0x000fe20008000000 */
        /* <DEDUP_REMOVED lines=10> */
[----:B------:R-:W-:Y:S02]  /*10740*/  R2UR UR11, R14 ;  /* 0x000000000e0b72ca */ /* 0x000fe400000e0000 */
[----:B------:R-:W-:Y:S02]  /*10750*/  R2UR UR10, R0 ;  /* 0x00000000000a72ca */ /* 0x000fe400000e0000 */
[----:B------:R-:W-:Y:S02]  /*10760*/  R2UR UR8, R8 ;  /* 0x00000000080872ca */ /* 0x000fe400000e0000 */
[----:B------:R-:W-:Y:S01]  /*10770*/  R2UR UR9, R9 ;  /* 0x00000000090972ca */ /* 0x000fe200000e0000 */
[----:B------:R-:W-:Y:S02]  /*10780*/  VIADD R72, R20, 0x282 ;  /* 0x0000028214487836 */ /* 0x000fe40000000000 */
[----:B------:R-:W-:-:S03]  /*10790*/  IMAD.MOV.U32 R73, RZ, RZ, -0x7fffffe0 ;  /* 0x80000020ff497424 */ /* 0x000fc600078e00ff */
[----:B------:R-:W-:Y:S01]  /*107a0*/  R2UR UR12, R72 ;  /* 0x00000000480c72ca */ /* 0x000fe200000e0000 */
[----:B------:R-:W-:Y:S02]  /*107b0*/  WARPGROUP.DEPBAR.LE gsb0, 0x0 ;  /* 0x00008000000079c5 */ /* 0x000fe40000010000 */
[----:B------:R-:W-:-:S06]  /*107c0*/  WARPGROUP.ARRIVE ;  /* 0x00000000000079c5 */ /* 0x000fcc0000000000 */
[----:B------:R-:W-:Y:S01]  /*107d0*/  HGMMA.64x16x16.F32 R88, gdesc[UR8], RZ, !UPT, gsb0 ;  /* 0x00200000085879f0 */ /* 0x000fe2000c0008ff */
[----:B------:R-:W-:Y:S01]  /*107e0*/  R2UR UR13, R73 ;  /* 0x00000000490d72ca */ /* 0x000fe200000e0000 */
[----:B------:R-:W-:Y:S01]  /*107f0*/  VIADD R74, R20, 0x1c0 ;  /* 0x000001c0144a7836 */ /* 0x000fe20000000000 */
[----:B------:R-:W-:Y:S01]  /*10800*/  R2UR UR15, R75 ;  /* 0x000000004b0f72ca */ /* 0x000fe200000e0000 */
[----:B------:R-:W-:-:S03]  /*10810*/  IMAD.U32 R146, RZ, RZ, UR12 ;  /* 0x0000000cff927e24 */ /* 0x000fc6000f8e00ff */
[----:B------:R-:W-:Y:S01]  /*10820*/  R2UR UR14, R74 ;  /* 0x000000004a0e72ca */ /* 0x000fe200000e0000 */
[----:B------:R-:W-:Y:S01]  /*10830*/  VIADD R74, R20, 0x2 ;  /* 0x00000002144a7836 */ /* 0x000fe20000000000 */
[----:B------:R-:W-:-:S05]  /*10840*/  R2UR UR12, R8 ;  /* 0x00000000080c72ca */ /* 0x000fca00000e0000 */
[----:B------:R-:W-:Y:S01]  /*10850*/  IMAD.U32 R147, RZ, RZ, UR13 ;  /* 0x0000000dff937e24 */ /* 0x000fe2000f8e00ff */
[----:B------:R-:W-:Y:S02]  /*10860*/  R2UR UR13, R9 ;  /* 0x00000000090d72ca */ /* 0x000fe400000e0000 */
        /* <DEDUP_REMOVED lines=12> */
[C---:B------:R-:W-:Y:S02]  /*10930*/  VIADD R74, R20.reuse, 0x380 ;  /* 0x00000380144a7836 */ /* 0x040fe40000000000 */
[----:B------:R-:W-:Y:S01]  /*10940*/  VIADD R76, R20, 0x82 ;  /* 0x00000082144c7836 */ /* 0x000fe20000000000 */
[C---:B------:R-:W-:Y:S02]  /*10950*/  R2UR UR23, R75.reuse ;  /* 0x000000004b1772ca */ /* 0x040fe400000e0000 */
[C---:B------:R-:W-:Y:S02]  /*10960*/  R2UR UR35, R75.reuse ;  /* 0x000000004b2372ca */ /* 0x040fe400000e0000 */
[C---:B------:R-:W-:Y:S02]  /*10970*/  R2UR UR43, R75.reuse ;  /* 0x000000004b2b72ca */ /* 0x040fe400000e0000 */
[----:B------:R-:W-:-:S02]  /*10980*/  R2UR UR49, R75 ;  /* 0x000000004b3172ca */ /* 0x000fc400000e0000 */
[C---:B------:R-:W-:Y:S02]  /*10990*/  R2UR UR45, R75.reuse ;  /* 0x000000004b2d72ca */ /* 0x040fe400000e0000 */
[----:B------:R-:W-:Y:S01]  /*109a0*/  R2UR UR36, R74 ;  /* 0x000000004a2472ca */ /* 0x000fe200000e0000 */
[----:B------:R-:W-:Y:S01]  /*109b0*/  VIADD R74, R20, 0x400 ;  /* 0x00000400144a7836 */ /* 0x000fe20000000000 */
        /* <DEDUP_REMOVED lines=9> */
[----:B------:R1:W-:Y:S01]  /*10a50*/  STL [R1+0xec], R22 ;  /* 0x0000ec1601007387 */ /* 0x0003e20000100800 */
[----:B------:R-:W-:-:S03]  /*10a60*/  VIADD R76, R20, 0x202 ;  /* 0x00000202144c7836 */ /* 0x000fc60000000000 */
[----:B------:R2:W-:Y:S02]  /*10a70*/  STL [R1+0xe8], R17 ;  /* 0x0000e81101007387 */ /* 0x0005e40000100800 */
[----:B------:R-:W-:Y:S02]  /*10a80*/  R2UR UR54, R76 ;  /* 0x000000004c3672ca */ /* 0x000fe400000e0000 */
[----:B-1----:R-:W-:Y:S02]  /*10a90*/  MOV R22, UR61 ;  /* 0x0000003d00167c02 */ /* 0x002fe40008000f00 */
[----:B------:R-:W-:Y:S02]  /*10aa0*/  R2UR UR61, R75 ;  /* 0x000000004b3d72ca */ /* 0x000fe400000e0000 */
[----:B--2---:R-:W-:Y:S02]  /*10ab0*/  MOV R17, UR60 ;  /* 0x0000003c00117c02 */ /* 0x004fe40008000f00 */
[----:B------:R-:W-:Y:S01]  /*10ac0*/  R2UR UR60, R74 ;  /* 0x000000004a3c72ca */ /* 0x000fe200000e0000 */
[----:B------:R-:W-:-:S02]  /*10ad0*/  VIADD R76, R20, 0x2c0 ;  /* 0x000002c0144c7836 */ /* 0x000fc40000000000 */
[C---:B------:R-:W-:Y:S02]  /*10ae0*/  VIADD R74, R20.reuse, 0x2c2 ;  /* 0x000002c2144a7836 */ /* 0x040fe40000000000 */
[----:B------:R-:W-:Y:S01]  /*10af0*/  VIADD R72, R20, 0x302 ;  /* 0x0000030214487836 */ /* 0x000fe20000000000 */
[----:B------:R-:W-:Y:S01]  /*10b00*/  R2UR UR52, R76 ;  /* 0x000000004c3472ca */ /* 0x000fe200000e0000 */
[----:B------:R-:W-:Y:S02]  /*10b10*/  VIADD R76, R20, 0x340 ;  /* 0x00000340144c7836 */ /* 0x000fe40000000000 */
[----:B------:R-:W-:Y:S02]  /*10b20*/  IMAD.MOV.U32 R75, RZ, RZ, -0x7fffffe0 ;  /* 0x80000020ff4b7424 */ /* 0x000fe400078e00ff */
[----:B------:R-:W-:Y:S01]  /*10b30*/  IMAD.MOV.U32 R73, RZ, RZ, -0x7fffffe0 ;  /* 0x80000020ff497424 */ /* 0x000fe200078e00ff */
[----:B------:R-:W-:Y:S02]  /*10b40*/  MOV R14, UR61 ;  /* 0x0000003d000e7c02 */ /* 0x000fe40008000f00 */
[----:B------:R-:W-:-:S02]  /*10b50*/  MOV R157, UR60 ;  /* 0x0000003c009d7c02 */ /* 0x000fc40008000f00 */
[C---:B------:R-:W-:Y:S02]  /*10b60*/  R2UR UR31, R77.reuse ;  /* 0x000000004d1f72ca */ /* 0x040fe400000e0000 */
[C---:B------:R-:W-:Y:S02]  /*10b70*/  R2UR UR47, R77.reuse ;  /* 0x000000004d2f72ca */ /* 0x040fe400000e0000 */
[C---:B------:R-:W-:Y:S02]  /*10b80*/  R2UR UR55, R77.reuse ;  /* 0x000000004d3772ca */ /* 0x040fe400000e0000 */
        /* <DEDUP_REMOVED lines=13> */
[----:B------:R-:W-:-:S02]  /*10c60*/  R2UR UR16, R8 ;  /* 0x00000000081072ca */ /* 0x000fc400000e0000 */
[----:B------:R-:W-:Y:S01]  /*10c70*/  R2UR UR17, R9 ;  /* 0x00000000091172ca */ /* 0x000fe200000e0000 */
[----:B------:R-:W-:Y:S02]  /*10c80*/  WARPGROUP.DEPBAR.LE gsb0, 0x0 ;  /* 0x00008000000079c5 */ /* 0x000fe40000010000 */
[----:B------:R-:W-:Y:S02]  /*10c90*/  R2UR UR24, R76 ;  /* 0x000000004c1872ca */ /* 0x000fe400000e0000 */
[----:B------:R-:W-:Y:S02]  /*10ca0*/  R2UR UR25, R77 ;  /* 0x000000004d1972ca */ /* 0x000fe400000e0000 */
[----:B------:R-:W-:Y:S02]  /*10cb0*/  R2UR UR20, R74 ;  /* 0x000000004a1472ca */ /* 0x000fe400000e0000 */
[----:B------:R-:W-:Y:S02]  /*10cc0*/  R2UR UR21, R75 ;  /* 0x000000004b1572ca */ /* 0x000fe400000e0000 */
[----:B------:R-:W-:-:S02]  /*10cd0*/  R2UR UR6, R72 ;  /* 0x00000000480672ca */ /* 0x000fc400000e0000 */
[----:B------:R-:W-:Y:S02]  /*10ce0*/  R2UR UR7, R73 ;  /* 0x00000000490772ca */ /* 0x000fe400000e0000 */
[----:B------:R-:W-:-:S06]  /*10cf0*/  WARPGROUP.ARRIVE ;  /* 0x00000000000079c5 */ /* 0x000fcc0000000000 */
[----:B------:R-:W-:Y:S01]  /*10d00*/  HGMMA.64x16x16.F32 R72, gdesc[UR16], RZ, !UPT, gsb0 ;  /* 0x00200000104879f0 */ /* 0x000fe2000c0008ff */
[----:B------:R-:W-:Y:S01]  /*10d10*/  UMOV UR12, UR20 ;  /* 0x00000014000c7c82 */ /* 0x000fe20008000000 */
[----:B------:R-:W-:Y:S01]  /*10d20*/  UMOV UR13, UR21 ;  /* 0x00000015000d7c82 */ /* 0x000fe20008000000 */
[----:B------:R-:W-:Y:S02]  /*10d30*/  R2UR UR20, R6 ;  /* 0x00000000061472ca */ /* 0x000fe400000e0000 */
[----:B------:R-:W-:Y:S01]  /*10d40*/  R2UR UR21, R7 ;  /* 0x00000000071572ca */ /* 0x000fe200000e0000 */
[----:B------:R-:W-:Y:S02]  /*10d50*/  WARPGROUP.DEPBAR.LE gsb0, 0x0 ;  /* 0x00008000000079c5 */ /* 0x000fe40000010000 */
[----:B------:R-:W-:-:S10]  /*10d60*/  WARPGROUP.ARRIVE ;  /* 0x00000000000079c5 */ /* 0x000fd40000000000 */
[----:B------:R-:W-:Y:S01]  /*10d70*/  HGMMA.64x16x16.F32 R136, gdesc[UR20], R136, gsb0 ;  /* 0x00200000148879f0 */ /* 0x000fe20008000888 */
        /* <DEDUP_REMOVED lines=35> */
[----:B------:R-:W-:Y:S01]  /*10fb0*/  MOV R156, UR7 ;  /* 0x00000007009c7c02 */ /* 0x000fe20008000f00 */
[----:B------:R-:W-:Y:S01]  /*10fc0*/  UMOV UR7, UR45 ;  /* 0x0000002d00077c82 */ /* 0x000fe20008000000 */
[----:B------:R-:W-:Y:S01]  /*10fd0*/  MOV R155, UR6 ;  /* 0x00000006009b7c02 */ /* 0x000fe20008000f00 */
        /* <DEDUP_REMOVED lines=17> */
[----:B------:R-:W-:Y:S02]  /*110f0*/  VIADD R148, R20, 0x3c2 ;  /* 0x000003c214947836 */ /* 0x000fe40000000000 */
[----:B------:R-:W-:-:S03]  /*11100*/  IMAD.MOV.U32 R149, RZ, RZ, -0x7fffffe0 ;  /* 0x80000020ff957424 */ /* 0x000fc600078e00ff */
        /* <DEDUP_REMOVED lines=14> */
[----:B------:R-:W-:-:S03]  /*111f0*/  IMAD.MOV.U32 R149, RZ, RZ, -0x7fffffe0 ;  /* 0x80000020ff957424 */ /* 0x000fc600078e00ff */
[----:B------:R-:W-:Y:S02]  /*11200*/  R2UR UR30, R148 ;  /* 0x00000000941e72ca */ /* 0x000fe400000e0000 */
[----:B------:R-:W-:Y:S01]  /*11210*/  R2UR UR31, R149 ;  /* 0x00000000951f72ca */ /* 0x000fe200000e0000 */
[----:B------:R1:W-:Y:S01]  /*11220*/  STL [R1+0xe4], R16 ;  /* 0x0000e41001007387 */ /* 0x0003e20000100800 */
[----:B------:R-:W-:-:S03]  /*11230*/  R2UR UR28, R12 ;  /* 0x000000000c1c72ca */ /* 0x000fc600000e0000 */
[----:B------:R2:W-:Y:S01]  /*11240*/  STL [R1+0xe0], R15 ;  /* 0x0000e00f01007387 */ /* 0x0005e20000100800 */
[----:B------:R-:W-:-:S07]  /*11250*/  R2UR UR29, R13 ;  /* 0x000000000d1d72ca */ /* 0x000fce00000e0000 */
[----:B-1----:R-:W-:Y:S02]  /*11260*/  MOV R16, UR31 ;  /* 0x0000001f00107c02 */ /* 0x002fe40008000f00 */
[----:B--2---:R-:W-:Y:S02]  /*11270*/  MOV R15, UR30 ;  /* 0x0000001e000f7c02 */ /* 0x004fe40008000f00 */
        /* <DEDUP_REMOVED lines=52> */
[----:B------:R-:W-:Y:S02]  /*115c0*/  VIADD R18, R20, 0x4c0 ;  /* 0x000004c014127836 */ /* 0x000fe40000000000 */
        /* <DEDUP_REMOVED lines=9> */
[----:B------:R-:W-:Y:S01]  /*11660*/  R2UR UR27, R19 ;  /* 0x00000000131b72ca */ /* 0x000fe200000e0000 */
[----:B------:R-:W-:-:S05]  /*11670*/  VIADD R18, R20, 0x540 ;  /* 0x0000054014127836 */ /* 0x000fca0000000000 */
[----:B------:R-:W-:Y:S01]  /*11680*/  R2UR UR22, R18 ;  /* 0x00000000121672ca */ /* 0x000fe200000e0000 */
[----:B------:R-:W-:-:S04]  /*11690*/  IMAD.MOV.U32 R18, RZ, RZ, R14 ;  /* 0x000000ffff127224 */ /* 0x000fc800078e000e */
[----:B------:R-:W-:Y:S01]  /*116a0*/  MOV R21, UR26 ;  /* 0x0000001a00157c02 */ /* 0x000fe20008000f00 */
[----:B------:R-:W-:Y:S01]  /*116b0*/  UMOV UR26, UR60 ;  /* 0x0000003c001a7c82 */ /* 0x000fe20008000000 */
[----:B------:R-:W-:Y:S01]  /*116c0*/  MOV R148, UR27 ;  /* 0x0000001b00947c02 */ /* 0x000fe20008000f00 */
[----:B------:R-:W-:Y:S01]  /*116d0*/  UMOV UR27, UR61 ;  /* 0x0000003d001b7c82 */ /* 0x000fe20008000000 */
        /* <DEDUP_REMOVED lines=9> */
[----:B------:R-:W-:-:S05]  /*11770*/  IMAD.MOV.U32 R19, RZ, RZ, -0x7fffffe0 ;  /* 0x80000020ff137424 */ /* 0x000fca00078e00ff */
[----:B------:R-:W-:Y:S02]  /*11780*/  R2UR UR23, R19 ;  /* 0x00000000131772ca */ /* 0x000fe400000e0000 */
[----:B------:R-:W-:Y:S02]  /*11790*/  MOV R0, UR22 ;  /* 0x0000001600007c02 */ /* 0x000fe40008000f00 */
[----:B------:R-:W-:Y:S02]  /*117a0*/  R2UR UR22, R146 ;  /* 0x00000000921672ca */ /* 0x000fe400000e0000 */
[----:B------:R-:W-:Y:S02]  /*117b0*/  R2UR UR20, R10 ;  /* 0x000000000a1472ca */ /* 0x000fe400000e0000 */
[----:B------:R-:W-:-:S05]  /*117c0*/  R2UR UR21, R11 ;  /* 0x000000000b1572ca */ /* 0x000fca00000e0000 */
[----:B------:R-:W-:Y:S02]  /*117d0*/  MOV R14, UR23 ;  /* 0x00000017000e7c02 */ /* 0x000fe40008000f00 */
        /* <DEDUP_REMOVED lines=162> */
[----:B------:R-:W-:Y:S02]  /*12200*/  R2UR UR61, R22 ;  /* 0x00000000163d72ca */ /* 0x000fe400000e0000 */
[----:B------:R1:W5:Y:S01]  /*12210*/  LDL.LU R22, [R1+0xec] ;  /* 0x0000ec0001167983 */ /* 0x0003620000300800 */
[----:B------:R-:W-:-:S03]  /*12220*/  R2UR UR60, R17 ;  /* 0x00000000113c72ca */ /* 0x000fc600000e0000 */
[----:B------:R1:W5:Y:S04]  /*12230*/  LDL.LU R17, [R1+0xe8] ;  /* 0x0000e80001117983 */ /* 0x0003680000300800 */
[----:B------:R1:W5:Y:S04]  /*12240*/  LDL.LU R16, [R1+0xe4] ;  /* 0x0000e40001107983 */ /* 0x0003680000300800 */
[----:B------:R1:W5:Y:S01]  /*12250*/  LDL.LU R15, [R1+0xe0] ;  /* 0x0000e000010f7983 */ /* 0x0003620000300800 */
[----:B------:R-:W-:Y:S02]  /*12260*/  WARPGROUP.DEPBAR.LE gsb0, 0x0 ;  /* 0x00008000000079c5 */ /* 0x000fe40000010000 */
        /* <DEDUP_REMOVED lines=39> */
[----:B-1----:R-:W-:Y:S05]  /*124e0*/  @P2 BRA `(.L_x_11807) ;  /* 0x0000000000282947 */ /* 0x002fea0003800000 */
[----:B------:R-:W-:Y:S05]  /*124f0*/  @!P0 BRA `(.L_x_11808) ;  /* 0x0000000000048947 */ /* 0x000fea0003800000 */
[----:B------:R-:W-:Y:S01]  /*12500*/  BPT.TRAP 0x1 ;  /* 0x000000040000795c */ /* 0x000fe20000300000 */
.L_x_11808:
[----:B------:R-:W-:Y:S01]  /*12510*/  SHF.L.U32 R0, R151, 0x1f, RZ ;  /* 0x0000001f97007819 */ /* 0x000fe200000006ff */
[----:B-----5:R-:W-:-:S04]  /*12520*/  IMAD R14, R150, 0x8, R22 ;  /* 0x00000008960e7824 */ /* 0x020fc800078e0216 */
[----:B------:R1:W2:Y:S01]  /*12530*/  SYNCS.PHASECHK.TRANS64.TRYWAIT P2, [R14+URZ+0x31c50], R0 ;  /* 0x031c50000e0075a7 */ /* 0x0002a2000804017f */
[----:B------:R-:W-:Y:S05]  /*12540*/  @!P0 BRA `(.L_x_11809) ;  /* 0x0000000000048947 */ /* 0x000fea0003800000 */
[----:B------:R-:W-:Y:S01]  /*12550*/  BPT.TRAP 0x1 ;  /* 0x000000040000795c */ /* 0x000fe20000300000 */
.L_x_11809:
[----:B--2---:R-:W-:Y:S05]  /*12560*/  @P2 BRA `(.L_x_11807) ;  /* 0x0000000000082947 */ /* 0x004fea0003800000 */
[----:B------:R-:W2:Y:S02]  /*12570*/  SYNCS.PHASECHK.TRANS64.TRYWAIT P2, [R14+URZ+0x31c50], R0 ;  /* 0x031c50000e0075a7 */ /* 0x000ea4000804017f */
[----:B--2---:R-:W-:Y:S05]  /*12580*/  @!P2 BRA `(.L_x_11810) ;  /* 0x0000013c0090a947 */ /* 0x004fea0003800000 */
.L_x_11807:
[----:B------:R-:W3:Y:S01]  /*12590*/  LDL R147, [R1+0x7c] ;  /* 0x00007c0001937983 */ /* 0x000ee20000100800 */
[----:B------:R-:W4:Y:S03]  /*125a0*/  LDC R148, c[0x0][0x448] ;  /* 0x00011200ff947b82 */ /* 0x000f260000000800 */
[----:B------:R-:W3:Y:S04]  /*125b0*/  LDL R18, [R1+0x88] ;  /* 0x0000880001127983 */ /* 0x000ee80000100800 */
[----:B------:R-:W3:Y:S04]  /*125c0*/  LDL R146, [R1+0x74] ;  /* 0x0000740001927983 */ /* 0x000ee80000100800 */
[----:B------:R-:W3:Y:S04]  /*125d0*/  LDL R21, [R1+0x78] ;  /* 0x0000780001157983 */ /* 0x000ee80000100800 */
[----:B------:R-:W3:Y:S01]  /*125e0*/  LDL R19, [R1+0x70] ;  /* 0x0000700001137983 */ /* 0x000ee20000100800 */
[----:B------:R-:W-:Y:S05]  /*125f0*/  WARPSYNC.ALL ;  /* 0x0000000000007948 */ /* 0x000fea0003800000 */
[----:B------:R-:W3:Y:S01]  /*12600*/  LDL.LU R20, [R1] ;  /* 0x0000000001147983 */ /* 0x000ee20000300800 */
[----:B------:R-:W-:Y:S01]  /*12610*/  ULDC UR4, c[0x0][0x988] ;  /* 0x0002620000047ab9 */ /* 0x000fe20000000800 */
[----:B----4-:R-:W-:-:S13]  /*12620*/  ISETP.NE.AND P2, PT, R148, 0x1, PT ;  /* 0x000000019400780c */ /* 0x010fda0003f45270 */
[----:B-12---:R-:W1:Y:S08]  /*12630*/  @P2 LDC R14, c[0x0][0x44c] ;  /* 0x00011300ff0e2b82 */ /* 0x006e700000000800 */
[----:B------:R-:W2:Y:S01]  /*12640*/  @P2 LDC R0, c[0x0][0x450] ;  /* 0x00011400ff002b82 */ /* 0x000ea20000000800 */
[----:B---3--:R-:W-:-:S04]  /*12650*/  IMAD.IADD R18, R18, 0x1, R147 ;  /* 0x0000000112127824 */ /* 0x008fc800078e0293 */
[----:B-1----:R-:W-:-:S05]  /*12660*/  @P2 IMAD.HI.U32 R14, R18, R14, RZ ;  /* 0x0000000e120e2227 */ /* 0x002fca00078e00ff */
[----:B--2---:R-:W-:Y:S01]  /*12670*/  @P2 SHF.R.U32.HI R18, RZ, R0, R14 ;  /* 0x00000000ff122219 */ /* 0x004fe2000001160e */
[----:B-----5:R-:W-:-:S04]  /*12680*/  IMAD R14, R15, -0x90, RZ ;  /* 0xffffff700f0e7824 */ /* 0x020fc800078e02ff */
[----:B------:R-:W1:Y:S01]  /*12690*/  SHFL.IDX PT, R0, R18, RZ, 0x1c1f ;  /* 0x001c1fff12007589 */ /* 0x000e6200000e0000 */
[----:B------:R-:W-:-:S03]  /*126a0*/  IADD3 R14, -R146, 0x1, R14 ;  /* 0x00000001920e7810 */ /* 0x000fc60007ffe10e */
[----:B------:R-:W2:Y:S01]  /*126b0*/  SHFL.IDX PT, R18, R18, 0x1, 0x1c1f ;  /* 0x003c1f0012127f89 */ /* 0x000ea200000e0000 */
[----:B------:R-:W-:Y:S02]  /*126c0*/  IADD3 R14, -R19, R14, R21 ;  /* 0x0000000e130e7210 */ /* 0x000fe40007ffe115 */
[----:B------:R-:W-:-:S04]  /*126d0*/  LOP3.LUT R20, R20, 0xffffffbf, RZ, 0xc0, !PT ;  /* 0xffffffbf14147812 */ /* 0x000fc800078ec0ff */
[----:B------:R-:W-:-:S04]  /*126e0*/  @P1 LOP3.LUT R20, R20, 0x40, RZ, 0xfc, !PT ;  /* 0x0000004014141812 */ /* 0x000fc800078efcff */
[----:B------:R-:W-:-:S04]  /*126f0*/  LOP3.LUT R20, R20, 0xffffffdf, RZ, 0xc0, !PT ;  /* 0xffffffdf14147812 */ /* 0x000fc800078ec0ff */
[----:B------:R-:W-:Y:S01]  /*12700*/  @P0 LOP3.LUT R20, R20, 0x20, RZ, 0xfc, !PT ;  /* 0x0000002014140812 */ /* 0x000fe200078efcff */
[----:B-1----:R-:W-:-:S04]  /*12710*/  IMAD.IADD R0, R14, 0x1, R0 ;  /* 0x000000010e007824 */ /* 0x002fc800078e0200 */
[----:B------:R-:W-:Y:S01]  /*12720*/  STL [R1], R20 ;  /* 0x0000001401007387 */ /* 0x000fe20000100800 */
[----:B--2---:R-:W-:Y:S01]  /*12730*/  IMAD.IADD R18, R14, 0x1, R18 ;  /* 0x000000010e127824 */ /* 0x004fe200078e0212 */
[C---:B------:R-:W-:Y:S02]  /*12740*/  ISETP.GT.AND P2, PT, R0.reuse, RZ, PT ;  /* 0x000000ff0000720c */ /* 0x040fe40003f44270 */
[C---:B------:R-:W-:Y:S02]  /*12750*/  ISETP.GT.AND P4, PT, R0.reuse, 0x1, PT ;  /* 0x000000010000780c */ /* 0x040fe40003f84270 */
[----:B------:R-:W-:Y:S02]  /*12760*/  ISETP.GT.AND P3, PT, R0, 0x8, PT ;  /* 0x000000080000780c */ /* 0x000fe40003f64270 */
[----:B------:R-:W-:Y:S02]  /*12770*/  FSEL R136, R136, -INF , P2 ;  /* 0xff80000088887808 */ /* 0x000fe40001000000 */
[----:B------:R-:W-:-:S02]  /*12780*/  FSEL R137, R137, -INF , P4 ;  /* 0xff80000089897808 */ /* 0x000fc40002000000 */
[----:B------:R-:W-:Y:S02]  /*12790*/  FSEL R140, R140, -INF , P3 ;  /* 0xff8000008c8c7808 */ /* 0x000fe40001800000 */
[C---:B------:R-:W-:Y:S02]  /*127a0*/  ISETP.GT.AND P2, PT, R0.reuse, 0x9, PT ;  /* 0x000000090000780c */ /* 0x040fe40003f44270 */
        /* <DEDUP_REMOVED lines=62> */
[----:B------:R-:W-:Y:S02]  /*12b90*/  FMNMX.FTZ R0, R136, R16, !PT ;  /* 0x0000001088007209 */ /* 0x000fe40007810000 */
[----:B------:R-:W-:-:S02]  /*12ba0*/  FSEL R73, R73, -INF , P2 ;  /* 0xff80000049497808 */ /* 0x000fc40001000000 */
[----:B------:R-:W-:Y:S02]  /*12bb0*/  FMNMX.FTZ R0, R137, R0, !PT ;  /* 0x0000000089007209 */ /* 0x000fe40007810000 */
[----:B------:R-:W-:Y:S02]  /*12bc0*/  ISETP.GT.AND P2, PT, R18, RZ, PT ;  /* 0x000000ff1200720c */ /* 0x000fe40003f44270 */
        /* <DEDUP_REMOVED lines=67> */
[C---:B------:R-:W-:Y:S02]  /*13000*/  ISETP.GT.AND P2, PT, R18.reuse, 0x40, PT ;  /* 0x000000401200780c */ /* 0x040fe40003f44270 */
[----:B------:R-:W-:Y:S01]  /*13010*/  ISETP.GT.AND P1, PT, R18, 0x71, PT ;  /* 0x000000711200780c */ /* 0x000fe20003f24270 */
[----:B------:R-:W1:Y:S01]  /*13020*/  SHFL.BFLY PT, R14, R0, 0x2, 0x1f ;  /* 0x0c401f00000e7f89 */ /* 0x000e6200000e0000 */
[----:B------:R-:W-:-:S02]  /*13030*/  FSEL R106, R106, -INF , P2 ;  /* 0xff8000006a6a7808 */ /* 0x000fc40001000000 */
[C---:B------:R-:W-:Y:S02]  /*13040*/  ISETP.GT.AND P2, PT, R18.reuse, 0x41, PT ;  /* 0x000000411200780c */ /* 0x040fe40003f44270 */
[C---:B------:R-:W-:Y:S02]  /*13050*/  ISETP.GT.AND P0, PT, R18.reuse, 0x78, PT ;  /* 0x000000781200780c */ /* 0x040fe40003f04270 */
[----:B------:R-:W-:Y:S02]  /*13060*/  FSEL R107, R107, -INF , P2 ;  /* 0xff8000006b6b7808 */ /* 0x000fe40001000000 */
[C---:B------:R-:W-:Y:S02]  /*13070*/  ISETP.GT.AND P2, PT, R18.reuse, 0x48, PT ;  /* 0x000000481200780c */ /* 0x040fe40003f44270 */
[----:B------:R-:W-:Y:S02]  /*13080*/  ISETP.GT.AND P3, PT, R18, 0x81, PT ;  /* 0x000000811200780c */ /* 0x000fe40003f64270 */
[----:B------:R-:W-:-:S02]  /*13090*/  FSEL R110, R110, -INF , P2 ;  /* 0xff8000006e6e7808 */ /* 0x000fc40001000000 */
[C---:B------:R-:W-:Y:S02]  /*130a0*/  ISETP.GT.AND P2, PT, R18.reuse, 0x49, PT ;  /* 0x000000491200780c */ /* 0x040fe40003f44270 */
[C---:B------:R-:W-:Y:S02]  /*130b0*/  ISETP.GT.AND P4, PT, R18.reuse, 0x88, PT ;  /* 0x000000881200780c */ /* 0x040fe40003f84270 */
[----:B------:R-:W-:Y:S02]  /*130c0*/  FSEL R111, R111, -INF , P2 ;  /* 0xff8000006f6f7808 */ /* 0x000fe40001000000 */
[C---:B------:R-:W-:Y:S02]  /*130d0*/  ISETP.GT.AND P2, PT, R18.reuse, 0x50, PT ;  /* 0x000000501200780c */ /* 0x040fe40003f44270 */
[----:B------:R-:W-:Y:S02]  /*130e0*/  ISETP.GT.AND P5, PT, R18, 0x89, PT ;  /* 0x000000891200780c */ /* 0x000fe40003fa4270 */
[----:B-1----:R-:W-:-:S02]  /*130f0*/  FMNMX.FTZ R14, R0, R14, !PT ;  /* 0x0000000e000e7209 */ /* 0x002fc40007810000 */
[----:B------:R-:W-:Y:S02]  /*13100*/  FSEL R98, R98, -INF , P2 ;  /* 0xff80000062627808 */ /* 0x000fe40001000000 */
[C---:B------:R-:W-:Y:S01]  /*13110*/  ISETP.GT.AND P2, PT, R18.reuse, 0x51, PT ;  /* 0x000000511200780c */ /* 0x040fe20003f44270 */
[----:B------:R-:W1:Y:S01]  /*13120*/  SHFL.BFLY PT, R0, R14, 0x1, 0x1f ;  /* 0x0c201f000e007f89 */ /* 0x000e6200000e0000 */
[----:B------:R-:W-:Y:S02]  /*13130*/  FSEL R83, R83, -INF , P1 ;  /* 0xff80000053537808 */ /* 0x000fe40000800000 */
[----:B------:R-:W-:Y:S02]  /*13140*/  FSEL R99, R99, -INF , P2 ;  /* 0xff80000063637808 */ /* 0x000fe40001000000 */
[----:B------:R-:W-:Y:S02]  /*13150*/  ISETP.GT.AND P2, PT, R18, 0x58, PT ;  /* 0x000000581200780c */ /* 0x000fe40003f44270 */
[----:B------:R-:W-:-:S02]  /*13160*/  FSEL R86, R86, -INF , P0 ;  /* 0xff80000056567808 */ /* 0x000fc40000000000 */
[----:B------:R-:W-:Y:S02]  /*13170*/  FSEL R102, R102, -INF , P2 ;  /* 0xff80000066667808 */ /* 0x000fe40001000000 */
[C---:B------:R-:W-:Y:S02]  /*13180*/  ISETP.GT.AND P2, PT, R18.reuse, 0x59, PT ;  /* 0x000000591200780c */ /* 0x040fe40003f44270 */
[----:B------:R-:W-:Y:S02]  /*13190*/  FSEL R75, R75, -INF , P3 ;  /* 0xff8000004b4b7808 */ /* 0x000fe40001800000 */
[----:B------:R-:W-:Y:S02]  /*131a0*/  FSEL R103, R103, -INF , P2 ;  /* 0xff80000067677808 */ /* 0x000fe40001000000 */
[----:B------:R-:W-:Y:S02]  /*131b0*/  ISETP.GT.AND P2, PT, R18, 0x60, PT ;  /* 0x000000601200780c */ /* 0x000fe40003f44270 */
[----:B------:R-:W-:-:S02]  /*131c0*/  LOP3.LUT P1, RZ, R20, 0x40, RZ, 0xc0, !PT ;  /* 0x0000004014ff7812 */ /* 0x000fc4000782c0ff */
[----:B------:R-:W-:Y:S02]  /*131d0*/  FSEL R90, R90, -INF , P2 ;  /* 0xff8000005a5a7808 */ /* 0x000fe40001000000 */
[----:B------:R-:W-:Y:S02]  /*131e0*/  ISETP.GT.AND P2, PT, R18, 0x61, PT ;  /* 0x000000611200780c */ /* 0x000fe40003f44270 */
[----:B-1----:R-:W-:Y:S02]  /*131f0*/  FMNMX.FTZ R14, R14, R0, !PT ;  /* 0x000000000e0e7209 */ /* 0x002fe40007810000 */
[----:B------:R-:W-:Y:S02]  /*13200*/  FSEL R91, R91, -INF , P2 ;  /* 0xff8000005b5b7808 */ /* 0x000fe40001000000 */
[----:B------:R-:W-:Y:S02]  /*13210*/  FSETP.NEU.FTZ.AND P6, PT, R14, -INF , PT ;  /* 0xff8000000e00780b */ /* 0x000fe40003fdd000 */
[----:B------:R-:W-:-:S02]  /*13220*/  ISETP.GT.AND P2, PT, R18, 0x68, PT ;  /* 0x000000681200780c */ /* 0x000fc40003f44270 */
[----:B------:R-:W-:Y:S02]  /*13230*/  FSEL R0, R14, RZ, P6 ;  /* 0x000000ff0e007208 */ /* 0x000fe40003000000 */
[----:B------:R-:W-:Y:S02]  /*13240*/  FSEL R94, R94, -INF , P2 ;  /* 0xff8000005e5e7808 */ /* 0x000fe40001000000 */
[----:B------:R-:W-:Y:S01]  /*13250*/  ISETP.GT.AND P2, PT, R18, 0x69, PT ;  /* 0x000000691200780c */ /* 0x000fe20003f44270 */
[----:B------:R-:W-:Y:S01]  /*13260*/  FADD.FTZ R16, -R0, R16 ;  /* 0x0000001000107221 */ /* 0x000fe20000010100 */
[----:B------:R-:W-:Y:S01]  /*13270*/  IMAD.U32 R0, RZ, RZ, UR4 ;  /* 0x00000004ff007e24 */ /* 0x000fe2000f8e00ff */
[----:B------:R-:W-:Y:S02]  /*13280*/  LOP3.LUT P0, RZ, R20, 0x20, RZ, 0xc0, !PT ;  /* 0x0000002014ff7812 */ /* 0x000fe4000780c0ff */
[----:B------:R-:W-:Y:S01]  /*13290*/  FSEL R95, R95, -INF , P2 ;  /* 0xff8000005f5f7808 */ /* 0x000fe20001000000 */
[----:B------:R-:W-:Y:S01]  /*132a0*/  FMUL.FTZ R19, R14, R0 ;  /* 0x000000000e137220 */ /* 0x000fe20000410000 */
[----:B------:R-:W-:-:S04]  /*132b0*/  ISETP.GT.AND P2, PT, R18, 0x70, PT ;  /* 0x000000701200780c */ /* 0x000fc80003f44270 */
[----:B------:R-:W-:Y:S02]  /*132c0*/  FSEL R19, R19, RZ, P6 ;  /* 0x000000ff13137208 */ /* 0x000fe40003000000 */
[----:B------:R-:W-:Y:S02]  /*132d0*/  FSEL R82, R82, -INF , P2 ;  /* 0xff80000052527808 */ /* 0x000fe40001000000 */
[----:B------:R-:W-:Y:S01]  /*132e0*/  ISETP.GT.AND P2, PT, R18, 0x80, PT ;  /* 0x000000801200780c */ /* 0x000fe20003f44270 */
[-CC-:B------:R-:W-:Y:S01]  /*132f0*/  FFMA.FTZ R147, R120, R0.reuse, -R19.reuse ;  /* 0x0000000078937223 */ /* 0x180fe20000010813 */
[-CC-:B------:R-:W-:Y:S01]  /*13300*/  FFMA.FTZ R120, R116, R0.reuse, -R19.reuse ;  /* 0x0000000074787223 */ /* 0x180fe20000010813 */
[-CC-:B------:R-:W-:Y:S01]  /*13310*/  FFMA.FTZ R116, R108, R0.reuse, -R19.reuse ;  /* 0x000000006c747223 */ /* 0x180fe20000010813 */
[-CC-:B------:R-:W-:Y:S01]  /*13320*/  FFMA.FTZ R108, R100, R0.reuse, -R19.reuse ;  /* 0x00000000646c7223 */ /* 0x180fe20000010813 */
[-CC-:B------:R-:W-:Y:S01]  /*13330*/  FFMA.FTZ R100, R92, R0.reuse, -R19.reuse ;  /* 0x000000005c647223 */ /* 0x180fe20000010813 */
[----:B------:R-:W-:Y:S01]  /*13340*/  ISETP.GT.AND P6, PT, R18, 0x79, PT ;  /* 0x000000791200780c */ /* 0x000fe20003fc4270 */
[-CC-:B------:R-:W-:Y:S01]  /*13350*/  FFMA.FTZ R92, R84, R0.reuse, -R19.reuse ;  /* 0x00000000545c7223 */ /* 0x180fe20000010813 */
[----:B------:R-:W2:Y:S01]  /*13360*/  LDL.LU R18, [R1+0x18] ;  /* 0x0000180001127983 */ /* 0x000ea20000300800 */
[-CC-:B------:R-:W-:Y:S01]  /*13370*/  FFMA.FTZ R84, R76, R0.reuse, -R19.reuse ;  /* 0x000000004c547223 */ /* 0x180fe20000010813 */
[-CC-:B------:R-:W-:Y:S01]  /*13380*/  FFMA.FTZ R146, R121, R0.reuse, -R19.reuse ;  /* 0x0000000079927223 */ /* 0x180fe20000010813 */
[-CC-:B------:R-:W-:Y:S01]  /*13390*/  FFMA.FTZ R121, R117, R0.reuse, -R19.reuse ;  /* 0x0000000075797223 */ /* 0x180fe20000010813 */
[----:B------:R-:W3:Y:S01]  /*133a0*/  LDL R76, [R1+0x5c] ;  /* 0x00005c00014c7983 */ /* 0x000ee20000100800 */
        /* <DEDUP_REMOVED lines=27> */
[----:B------:R-:W-:Y:S01]  /*13560*/  FMNMX.FTZ R19, R138, R17, !PT ;  /* 0x000000118a137209 */ /* 0x000fe20007810000 */
[----:B------:R-:W-:Y:S01]  /*13570*/  WARPGROUP.ARRIVE ;  /* 0x00000000000079c5 */ /* 0x000fe20000000000 */
[----:B------:R-:W-:Y:S01]  /*13580*/  FSEL R87, R87, -INF , P6 ;  /* 0xff80000057577808 */ /* 0x000fe20003000000 */
[----:B------:R-:W4:Y:S01]  /*13590*/  LDL.LU R133, [R1+0x28] ;  /* 0x0000280001857983 */ /* 0x000f220000300800 */
[----:B------:R-:W-:Y:S01]  /*135a0*/  FMNMX.FTZ R19, R139, R19, !PT ;  /* 0x000000138b137209 */ /* 0x000fe20007810000 */
[----:B------:R-:W-:Y:S01]  /*135b0*/  FMUL.FTZ R16, R16, R0 ;  /* 0x0000000010107220 */ /* 0x000fe20000410000 */
[----:B------:R-:W-:Y:S01]  /*135c0*/  FSEL R74, R74, -INF , P2 ;  /* 0xff8000004a4a7808 */ /* 0x000fe20001000000 */
[----:B------:R-:W1:Y:S01]  /*135d0*/  S2R R153, SR_TID.X ;  /* 0x0000000000997919 */ /* 0x000e620000002100 */
[----:B------:R-:W-:Y:S01]  /*135e0*/  FMNMX.FTZ R19, R142, R19, !PT ;  /* 0x000000138e137209 */ /* 0x000fe20007810000 */
[----:B------:R-:W-:Y:S03]  /*135f0*/  MUFU.EX2 R136, R136 ;  /* 0x0000008800887308 */ /* 0x000fe60000000800 */
[----:B------:R-:W-:-:S04]  /*13600*/  FMNMX.FTZ R19, R143, R19, !PT ;  /* 0x000000138f137209 */ /* 0x000fc80007810000 */
[----:B------:R-:W-:Y:S02]  /*13610*/  FMNMX.FTZ R19, R130, R19, !PT ;  /* 0x0000001382137209 */ /* 0x000fe40007810000 */
[----:B------:R-:W-:Y:S02]  /*13620*/  FSEL R80, R78, -INF , P4 ;  /* 0xff8000004e507808 */ /* 0x000fe40002000000 */
[----:B------:R-:W-:Y:S01]  /*13630*/  FSEL R81, R79, -INF , P5 ;  /* 0xff8000004f517808 */ /* 0x000fe20002800000 */
[----:B------:R-:W-:Y:S01]  /*13640*/  IMAD.MOV.U32 R77, RZ, RZ, -0x3ffffff0 ;  /* 0xc0000010ff4d7424 */ /* 0x000fe200078e00ff */
[----:B------:R-:W-:Y:S01]  /*13650*/  FMNMX.FTZ R19, R131, R19, !PT ;  /* 0x0000001383137209 */ /* 0x000fe20007810000 */
[----:B------:R-:W2:Y:S03]  /*13660*/  MUFU.EX2 R21, R16 ;  /* 0x0000001000157308 */ /* 0x000ea60000000800 */
[----:B------:R-:W-:-:S04]  /*13670*/  FMNMX.FTZ R19, R134, R19, !PT ;  /* 0x0000001386137209 */ /* 0x000fc80007810000 */
[----:B------:R-:W-:Y:S01]  /*13680*/  FMNMX.FTZ R19, R135, R19, !PT ;  /* 0x0000001387137209 */ /* 0x000fe20007810000 */
[----:B------:R-:W0:Y:S03]  /*13690*/  MUFU.EX2 R16, R137 ;  /* 0x0000008900107308 */ /* 0x000e260000000800 */
        /* <DEDUP_REMOVED lines=32> */
[----:B------:R-:W-:-:S04]  /*138a0*/  FSETP.NEU.FTZ.AND P2, PT, R20, -INF , PT ;  /* 0xff8000001400780b */ /* 0x000fc80003f5d000 */
[----:B------:R-:W-:-:S05]  /*138b0*/  FSEL R19, R20, RZ, P2 ;  /* 0x000000ff14137208 */ /* 0x000fca0001000000 */
[----:B------:R-:W-:Y:S01]  /*138c0*/  FADD.FTZ R17, -R19, R17 ;  /* 0x0000001113117221 */ /* 0x000fe20000010100 */
[----:B------:R-:W-:-:S05]  /*138d0*/  FMUL.FTZ R19, R20, R0 ;  /* 0x0000000014137220 */ /* 0x000fca0000410000 */
        /* <DEDUP_REMOVED lines=21> */
[----:B------:R-:W-:-:S02]  /*13a30*/  R2UR UR9, R77 ;  /* 0x000000004d0972ca */ /* 0x000fc400000e0000 */
[C---:B------:R-:W-:Y:S02]  /*13a40*/  R2UR UR13, R77.reuse ;  /* 0x000000004d0d72ca */ /* 0x040fe400000e0000 */
[C---:B------:R-:W-:Y:S02]  /*13a50*/  R2UR UR17, R77.reuse ;  /* 0x000000004d1172ca */ /* 0x040fe400000e0000 */
[C---:B------:R-:W-:Y:S02]  /*13a60*/  R2UR UR21, R77.reuse ;  /* 0x000000004d1572ca */ /* 0x040fe400000e0000 */
[C---:B------:R-:W-:Y:S02]  /*13a70*/  R2UR UR25, R77.reuse ;  /* 0x000000004d1972ca */ /* 0x040fe400000e0000 */
[C---:B------:R-:W-:Y:S02]  /*13a80*/  R2UR UR29, R77.reuse ;  /* 0x000000004d1d72ca */ /* 0x040fe400000e0000 */
[----:B------:R-:W-:Y:S01]  /*13a90*/  R2UR UR33, R77 ;  /* 0x000000004d2172ca */ /* 0x000fe200000e0000 */
[----:B------:R-:W-:Y:S01]  /*13aa0*/  MUFU.EX2 R140, R140 ;  /* 0x0000008c008c7308 */ /* 0x000fe20000000800 */
[----:B--2---:R-:W-:Y:S01]  /*13ab0*/  FFMA.FTZ R18, R21, R18, R136 ;  /* 0x0000001215127223 */ /* 0x004fe20000010088 */
[----:B---3--:R-:W-:-:S05]  /*13ac0*/  LOP3.LUT R74, R76, 0x10000, RZ, 0xfc, !PT ;  /* 0x000100004c4a7812 */ /* 0x008fca00078efcff */
[----:B------:R-:W-:-:S05]  /*13ad0*/  VIADD R76, R74, 0x180 ;  /* 0x000001804a4c7836 */ /* 0x000fca0000000000 */
[----:B------:R-:W-:Y:S01]  /*13ae0*/  R2UR UR8, R76 ;  /* 0x000000004c0872ca */ /* 0x000fe200000e0000 */
[----:B------:R-:W-:-:S05]  /*13af0*/  VIADD R76, R74, 0x300 ;  /* 0x000003004a4c7836 */ /* 0x000fca0000000000 */
[----:B------:R-:W-:Y:S01]  /*13b00*/  R2UR UR12, R76 ;  /* 0x000000004c0c72ca */ /* 0x000fe200000e0000 */
[----:B------:R-:W-:-:S05]  /*13b10*/  VIADD R76, R74, 0x480 ;  /* 0x000004804a4c7836 */ /* 0x000fca0000000000 */
[----:B------:R-:W-:Y:S01]  /*13b20*/  R2UR UR16, R76 ;  /* 0x000000004c1072ca */ /* 0x000fe200000e0000 */
[----:B------:R-:W-:Y:S02]  /*13b30*/  VIADD R76, R74, 0x600 ;  /* 0x000006004a4c7836 */ /* 0x000fe40000000000 */
[-CC-:B------:R-:W-:Y:S01]  /*13b40*/  FFMA.FTZ R111, R111, R0.reuse, -R19.reuse ;  /* 0x000000006f6f7223 */ /* 0x180fe20000010813 */
[-CC-:B------:R-:W-:Y:S01]  /*13b50*/  FFMA.FTZ R98, R98, R0.reuse, -R19.reuse ;  /* 0x0000000062627223 */ /* 0x180fe20000010813 */
[-CC-:B------:R-:W-:Y:S01]  /*13b60*/  FFMA.FTZ R99, R99, R0.reuse, -R19.reuse ;  /* 0x0000000063637223 */ /* 0x180fe20000010813 */
[-CC-:B------:R-:W-:Y:S01]  /*13b70*/  FFMA.FTZ R102, R102, R0.reuse, -R19.reuse ;  /* 0x0000000066667223 */ /* 0x180fe20000010813 */
[----:B------:R-:W-:Y:S01]  /*13b80*/  R2UR UR20, R76 ;  /* 0x000000004c1472ca */ /* 0x000fe200000e0000 */
        /* <DEDUP_REMOVED lines=12> */
[----:B------:R-:W-:-:S02]  /*13c50*/  VIADD R76, R74, 0x780 ;  /* 0x000007804a4c7836 */ /* 0x000fc40000000000 */
[----:B------:R-:W-:-:S03]  /*13c60*/  VIADD R19, R22, 0x200 ;  /* 0x0000020016137836 */ /* 0x000fc60000000000 */
[----:B------:R-:W-:Y:S01]  /*13c70*/  R2UR UR24, R76 ;  /* 0x000000004c1872ca */ /* 0x000fe200000e0000 */
[C---:B------:R-:W-:Y:S01]  /*13c80*/  VIADD R76, R74.reuse, 0x900 ;  /* 0x000009004a4c7836 */ /* 0x040fe20000000000 */
[----:B------:R-:W-:Y:S01]  /*13c90*/  SHF.R.U32.HI R19, RZ, 0x4, R19 ;  /* 0x00000004ff137819 */ /* 0x000fe20000011613 */
[----:B------:R-:W-:Y:S01]  /*13ca0*/  IMAD.MOV.U32 R75, RZ, RZ, -0x3ffffff0 ;  /* 0xc0000010ff4b7424 */ /* 0x000fe200078e00ff */
[----:B------:R-:W-:Y:S02]  /*13cb0*/  R2UR UR4, R74 ;  /* 0x000000004a0472ca */ /* 0x000fe400000e0000 */
[----:B------:R-:W-:Y:S02]  /*13cc0*/  LOP3.LUT R19, R19, 0x3fff, RZ, 0xc0, !PT ;  /* 0x00003fff13137812 */ /* 0x000fe400078ec0ff */
[----:B------:R-:W-:Y:S01]  /*13cd0*/  R2UR UR28, R76 ;  /* 0x000000004c1c72ca */ /* 0x000fe200000e0000 */
[C---:B------:R-:W-:Y:S01]  /*13ce0*/  VIADD R76, R74.reuse, 0xa80 ;  /* 0x00000a804a4c7836 */ /* 0x040fe20000000000 */
[----:B------:R-:W-:Y:S01]  /*13cf0*/  LOP3.LUT R19, R19, 0x2400000, RZ, 0xfc, !PT ;  /* 0x0240000013137812 */ /* 0x000fe200078efcff */
[----:B------:R-:W-:Y:S01]  /*13d00*/  VIADD R74, R74, 0xc00 ;  /* 0x00000c004a4a7836 */ /* 0x000fe20000000000 */
[----:B------:R-:W-:-:S02]  /*13d10*/  R2UR UR5, R75 ;  /* 0x000000004b0572ca */ /* 0x000fc400000e0000 */
[----:B------:R-:W-:Y:S01]  /*13d20*/  R2UR UR37, R75 ;  /* 0x000000004b2572ca */ /* 0x000fe200000e0000 */
[----:B------:R-:W-:Y:S01]  /*13d30*/  IMAD.MOV.U32 R75, RZ, RZ, -0x7fffffe0 ;  /* 0x80000020ff4b7424 */ /* 0x000fe200078e00ff */
[----:B------:R-:W-:Y:S01]  /*13d40*/  R2UR UR36, R74 ;  /* 0x000000004a2472ca */ /* 0x000fe200000e0000 */
[----:B------:R-:W-:-:S03]  /*13d50*/  IMAD R74, R150, 0x6c0, R19 ;  /* 0x000006c0964a7824 */ /* 0x000fc600078e0213 */
[----:B------:R-:W-:Y:S02]  /*13d60*/  R2UR UR7, R75 ;  /* 0x000000004b0772ca */ /* 0x000fe400000e0000 */
[----:B------:R-:W-:-:S13]  /*13d70*/  R2UR UR6, R74 ;  /* 0x000000004a0672ca */ /* 0x000fda00000e0000 */
[----:B------:R-:W-:Y:S01]  /*13d80*/  HGMMA.64x96x16.F32 R24, gdesc[UR4].tnspB, R24, gsb0 ;  /* 0x41600000041879f0 */ /* 0x000fe20008000818 */
[----:B------:R-:W-:Y:S01]  /*13d90*/  R2UR UR32, R76 ;  /* 0x000000004c2072ca */ /* 0x000fe200000e0000 */
        /* <DEDUP_REMOVED lines=53> */
[----:B------:R-:W-:Y:S01]  /*140f0*/  FMUL.FTZ R17, R17, R0 ;  /* 0x0000000011117220 */ /* 0x000fe20000410000 */
[----:B------:R-:W-:Y:S08]  /*14100*/  MUFU.EX2 R138, R138 ;  /* 0x0000008a008a7308 */ /* 0x000ff00000000800 */
[----:B------:R1:W4:Y:S01]  /*14110*/  MUFU.EX2 R76, R17 ;  /* 0x00000011004c7308 */ /* 0x0003220000000800 */
[C---:B0-----:R-:W-:Y:S01]  /*14120*/  FADD.FTZ R18, R16.reuse, R18 ;  /* 0x0000001210127221 */ /* 0x041fe20000010000 */
[----:B------:R-:W-:-:S06]  /*14130*/  F2FP.F16.F32.PACK_AB R16, R16, R136 ;  /* 0x000000881010723e */ /* 0x000fcc00000000ff */
[----:B------:R-:W0:Y:S01]  /*14140*/  MUFU.EX2 R139, R139 ;  /* 0x0000008b008b7308 */ /* 0x000e220000000800 */
[----:B------:R-:W-:Y:S02]  /*14150*/  WARPGROUP.DEPBAR.LE gsb0, 0x0 ;  /* 0x00008000000079c5 */ /* 0x000fe40000010000 */
[----:B------:R-:W-:-:S06]  /*14160*/  WARPGROUP.ARRIVE ;  /* 0x00000000000079c5 */ /* 0x000fcc0000000000 */
[----:B------:R-:W-:Y:S01]  /*14170*/  HGMMA.64x96x16.F32 R24, gdesc[UR36].tnspB, R24, gsb0 ;  /* 0x41600000241879f0 */ /* 0x000fe20008000818 */
[----:B------:R-:W2:Y:S01]  /*14180*/  MUFU.EX2 R141, R141 ;  /* 0x0000008d008d7308 */ /* 0x000ea20000000800 */
[----:B------:R-:W-:-:S07]  /*14190*/  SHF.R.U32.HI R136, RZ, 0x7, R153 ;  /* 0x00000007ff887819 */ /* 0x000fce0000011699 */
[----:B------:R-:W3:Y:S01]  /*141a0*/  MUFU.EX2 R19, R142 ;  /* 0x0000008e00137308 */ /* 0x000ee20000000800 */
[----:B-1----:R-:W-:-:S07]  /*141b0*/  VIADD R17, R136, 0x9 ;  /* 0x0000000988117836 */ /* 0x002fce0000000000 */
[----:B------:R-:W1:Y:S01]  /*141c0*/  MUFU.EX2 R143, R143 ;  /* 0x0000008f008f7308 */ /* 0x000e620000000800 */
[----:B------:R-:W-:Y:S01]  /*141d0*/  ISETP.GE.U32.AND P2, PT, R153, 0x180, PT ;  /* 0x000001809900780c */ /* 0x000fe20003f46070 */
[----:B------:R-:W-:Y:S02]  /*141e0*/  @!P1 IMAD R75, R145, 0x8, R22 ;  /* 0x00000008914b9824 */ /* 0x000fe400078e0216 */
[----:B----4-:R-:W-:Y:S01]  /*141f0*/  FFMA.FTZ R133, R76, R133, R138 ;  /* 0x000000854c857223 */ /* 0x010fe2000001008a */
[----:B------:R-:W-:Y:S01]  /*14200*/  @!P1 IMAD R74, R150, 0x8, R22 ;  /* 0x00000008964a9824 */ /* 0x000fe200078e0216 */
[----:B------:R-:W-:Y:S01]  /*14210*/  SEL R17, R17, 0x9, !P2 ;  /* 0x0000000911117807 */ /* 0x000fe20005000000 */
[----:B------:R-:W-:Y:S02]  /*14220*/  @!P1 VIADD R75, R75, 0x31c40 ;  /* 0x00031c404b4b9836 */ /* 0x000fe40000000000 */
[----:B------:R-:W-:Y:S01]  /*14230*/  FADD.FTZ R18, R140, R18 ;  /* 0x000000128c127221 */ /* 0x000fe20000010000 */
[----:B0-----:R-:W-:Y:S01]  /*14240*/  FADD.FTZ R133, R139, R133 ;  /* 0x000000858b857221 */ /* 0x001fe20000010000 */
[----:B------:R-:W-:-:S02]  /*14250*/  @!P1 VIADD R74, R74, 0x31c60 ;  /* 0x00031c604a4a9836 */ /* 0x000fc40000000000 */
[----:B--2---:R-:W-:Y:S01]  /*14260*/  FADD.FTZ R72, R141, R18 ;  /* 0x000000128d487221 */ /* 0x004fe20000010000 */
[----:B------:R-:W-:Y:S01]  /*14270*/  @!P1 PRMT R75, RZ, 0x654, R75 ;  /* 0x00000654ff4b9816 */ /* 0x000fe2000000004b */
[----:B---3--:R-:W-:Y:S01]  /*14280*/  FADD.FTZ R133, R19, R133 ;  /* 0x0000008513857221 */ /* 0x008fe20000010000 */
[----:B------:R-:W-:Y:S02]  /*14290*/  F2FP.F16.F32.PACK_AB R18, R141, R140 ;  /* 0x0000008c8d12723e */ /* 0x000fe400000000ff */
[----:B------:R-:W-:Y:S02]  /*142a0*/  @!P1 PRMT R74, RZ, 0x654, R74 ;  /* 0x00000654ff4a9816 */ /* 0x000fe4000000004a */
[C---:B-1----:R-:W-:Y:S01]  /*142b0*/  F2FP.F16.F32.PACK_AB R19, R143.reuse, R19 ;  /* 0x000000138f13723e */ /* 0x042fe200000000ff */
[----:B------:R-:W0:Y:S08]  /*142c0*/  MUFU.EX2 R130, R130 ;  /* 0x0000008200827308 */ /* 0x000e300000000800 */
[----:B------:R-:W-:Y:S01]  /*142d0*/  MUFU.EX2 R131, R131 ;  /* 0x0000008300837308 */ /* 0x000fe20000000800 */
[----:B------:R-:W-:-:S07]  /*142e0*/  FADD.FTZ R133, R143, R133 ;  /* 0x000000858f857221 */ /* 0x000fce0000010000 */
[----:B------:R-:W-:Y:S08]  /*142f0*/  MUFU.EX2 R134, R134 ;  /* 0x0000008600867308 */ /* 0x000ff00000000800 */
[----:B------:R-:W-:Y:S01]  /*14300*/  MUFU.EX2 R136, R147 ;  /* 0x0000009300887308 */ /* 0x000fe20000000800 */
[----:B0-----:R-:W-:-:S07]  /*14310*/  FADD.FTZ R133, R130, R133 ;  /* 0x0000008582857221 */ /* 0x001fce0000010000 */
[----:B------:R-:W-:Y:S01]  /*14320*/  MUFU.EX2 R135, R135 ;  /* 0x0000008700877308 */ /* 0x000fe20000000800 */
[----:B------:R-:W-:Y:S02]  /*14330*/  WARPGROUP.DEPBAR.LE gsb0, 0x0 ;  /* 0x00008000000079c5 */ /* 0x000fe40000010000 */
[----:B------:R0:W-:Y:S06]  /*14340*/  BAR.ARV R17, 0x100 ;  /* 0x000400110000751d */ /* 0x0001ec0000002000 */
[----:B------:R-:W-:Y:S01]  /*14350*/  @!P1 SYNCS.ARRIVE.TRANS64.RED.A1T0 RZ, [R75+URZ], RZ ;  /* 0x000000ff4bff99a7 */ /* 0x000fe2000810043f */
[----:B0-----:R-:W-:Y:S01]  /*14360*/  F2FP.F16.F32.PACK_AB R17, R139, R138 ;  /* 0x0000008a8b11723e */ /* 0x001fe200000000ff */
[----:B------:R0:W-:Y:S04]  /*14370*/  @!P1 SYNCS.ARRIVE.TRANS64.RED.A1T0 RZ, [R74+URZ], RZ ;  /* 0x000000ff4aff99a7 */ /* 0x0001e8000810043f */
[----:B------:R1:W-:Y:S02]  /*14380*/  STSM.16.M88.4 [R23+0x24300], R16 ;  /* 0x0243001017007844 */ /* 0x0003e40000000200 */
[----:B-1----:R-:W1:Y:S08]  /*14390*/  MUFU.EX2 R16, R152 ;  /* 0x0000009800107308 */ /* 0x002e700000000800 */
[----:B------:R-:W2:Y:S08]  /*143a0*/  MUFU.EX2 R17, R151 ;  /* 0x0000009700117308 */ /* 0x000eb00000000800 */
[----:B------:R-:W3:Y:S01]  /*143b0*/  MUFU.EX2 R18, R149 ;  /* 0x0000009500127308 */ /* 0x000ee20000000800 */
[----:B-1----:R-:W-:-:S07]  /*143c0*/  FADD.FTZ R72, R16, R72 ;  /* 0x0000004810487221 */ /* 0x002fce0000010000 */
[----:B------:R-:W1:Y:S01]  /*143d0*/  MUFU.EX2 R19, R148 ;  /* 0x0000009400137308 */ /* 0x000e620000000800 */
[----:B--2---:R-:W-:-:S07]  /*143e0*/  FADD.FTZ R72, R17, R72 ;  /* 0x0000004811487221 */ /* 0x004fce0000010000 */
[----:B------:R-:W-:Y:S08]  /*143f0*/  MUFU.EX2 R137, R146 ;  /* 0x0000009200897308 */ /* 0x000ff00000000800 */
[----:B0-----:R-:W-:Y:S08]  /*14400*/  MUFU.EX2 R74, R128 ;  /* 0x00000080004a7308 */ /* 0x001ff00000000800 */
[----:B------:R-:W-:Y:S08]  /*14410*/  MUFU.EX2 R128, R73 ;  /* 0x0000004900807308 */ /* 0x000ff00000000800 */
[----:B------:R-:W-:Y:S08]  /*14420*/  MUFU.EX2 R75, R125 ;  /* 0x0000007d004b7308 */ /* 0x000ff00000000800 */
[----:B------:R-:W0:Y:S08]  /*14430*/  MUFU.EX2 R73, R122 ;  /* 0x0000007a00497308 */ /* 0x000e300000000800 */
[----:B------:R3:W-:Y:S02]  /*14440*/  MUFU.EX2 R125, R88 ;  /* 0x00000058007d7308 */ /* 0x0007e40000000800 */
[----:B---3--:R-:W-:-:S06]  /*14450*/  FADD.FTZ R88, R18, R72 ;  /* 0x0000004812587221 */ /* 0x008fcc0000010000 */
[----:B------:R-:W2:Y:S01]  /*14460*/  MUFU.EX2 R123, R123 ;  /* 0x0000007b007b7308 */ /* 0x000ea20000000800 */
[----:B------:R-:W-:Y:S01]  /*14470*/  FADD.FTZ R72, R131, R133 ;  /* 0x0000008583487221 */ /* 0x000fe20000010000 */
[C---:B-1----:R-:W-:Y:S01]  /*14480*/  FADD.FTZ R88, R19.reuse, R88 ;  /* 0x0000005813587221 */ /* 0x042fe20000010000 */
[----:B------:R-:W-:Y:S02]  /*14490*/  F2FP.F16.F32.PACK_AB R18, R19, R18 ;  /* 0x000000121312723e */ /* 0x000fe400000000ff */
[----:B------:R-:W-:-:S03]  /*144a0*/  FADD.FTZ R19, R134, R72 ;  /* 0x0000004886137221 */ /* 0x000fc60000010000 */
[----:B------:R-:W1:Y:S01]  /*144b0*/  MUFU.EX2 R126, R126 ;  /* 0x0000007e007e7308 */ /* 0x000e620000000800 */
[----:B------:R-:W-:Y:S01]  /*144c0*/  FADD.FTZ R72, R136, R88 ;  /* 0x0000005888487221 */ /* 0x000fe20000010000 */
[----:B------:R-:W-:-:S06]  /*144d0*/  FADD.FTZ R88, R135, R19 ;  /* 0x0000001387587221 */ /* 0x000fcc0000010000 */
[----:B------:R-:W-:Y:S01]  /*144e0*/  MUFU.EX2 R129, R129 ;  /* 0x0000008100817308 */ /* 0x000fe20000000800 */
[----:B0-----:R-:W-:-:S07]  /*144f0*/  FADD.FTZ R88, R73, R88 ;  /* 0x0000005849587221 */ /* 0x001fce0000010000 */
[----:B------:R-:W-:Y:S08]  /*14500*/  MUFU.EX2 R77, R124 ;  /* 0x0000007c004d7308 */ /* 0x000ff00000000800 */
[----:B------:R-:W-:Y:S08]  /*14510*/  MUFU.EX2 R124, R89 ;  /* 0x00000059007c7308 */ /* 0x000ff00000000800 */
[----:B------:R-:W0:Y:S08]  /*14520*/  MUFU.EX2 R127, R127 ;  /* 0x0000007f007f7308 */ /* 0x000e300000000800 */
[----:B------:R-:W-:Y:S08]  /*14530*/  MUFU.EX2 R132, R132 ;  /* 0x0000008400847308 */ /* 0x000ff00000000800 */
[----:B------:R3:W4:Y:S01]  /*14540*/  MUFU.EX2 R89, R114 ;  /* 0x0000007200597308 */ /* 0x0007220000000800 */
[----:B--2---:R-:W-:Y:S01]  /*14550*/  FADD.FTZ R88, R123, R88 ;  /* 0x000000587b587221 */ /* 0x004fe20000010000 */
[----:B---3--:R-:W-:-:S06]  /*14560*/  FADD.FTZ R114, R137, R72 ;  /* 0x0000004889727221 */ /* 0x008fcc0000010000 */
[----:B------:R-:W2:Y:S01]  /*14570*/  MUFU.EX2 R120, R120 ;  /* 0x0000007800787308 */ /* 0x000ea20000000800 */
[----:B------:R-:W-:-:S07]  /*14580*/  FADD.FTZ R114, R74, R114 ;  /* 0x000000724a727221 */ /* 0x000fce0000010000 */
[----:B------:R-:W3:Y:S01]  /*14590*/  MUFU.EX2 R115, R115 ;  /* 0x0000007300737308 */ /* 0x000ee20000000800 */
[----:B------:R-:W-:Y:S01]  /*145a0*/  FADD.FTZ R114, R75, R114 ;  /* 0x000000724b727221 */ /* 0x000fe20000010000 */
[----:B-1----:R-:W-:-:S06]  /*145b0*/  FADD.FTZ R88, R126, R88 ;  /* 0x000000587e587221 */ /* 0x002fcc0000010000 */
[----:B------:R-:W1:Y:S01]  /*145c0*/  MUFU.EX2 R121, R121 ;  /* 0x0000007900797308 */ /* 0x000e620000000800 */
[----:B0-----:R-:W-:-:S07]  /*145d0*/  FADD.FTZ R88, R127, R88 ;  /* 0x000000587f587221 */ /* 0x001fce0000010000 */
[----:B------:R-:W0:Y:S08]  /*145e0*/  MUFU.EX2 R118, R118 ;  /* 0x0000007600767308 */ /* 0x000e300000000800 */
[----:B------:R2:W-:Y:S01]  /*145f0*/  MUFU.EX2 R122, R90 ;  /* 0x0000005a007a7308 */ /* 0x0005e20000000800 */
[----:B----4-:R-:W-:Y:S01]  /*14600*/  FADD.FTZ R88, R89, R88 ;  /* 0x0000005859587221 */ /* 0x010fe20000010000 */
[----:B--2---:R-:W-:-:S06]  /*14610*/  FADD.FTZ R90, R129, R114 ;  /* 0x00000072815a7221 */ /* 0x004fcc0000010000 */
[----:B------:R-:W2:Y:S01]  /*14620*/  MUFU.EX2 R119, R119 ;  /* 0x0000007700777308 */ /* 0x000ea20000000800 */
[----:B------:R-:W-:-:S07]  /*14630*/  FADD.FTZ R90, R132, R90 ;  /* 0x0000005a845a7221 */ /* 0x000fce0000010000 */
[----:B------:R-:W4:Y:S01]  /*14640*/  MUFU.EX2 R117, R117 ;  /* 0x0000007500757308 */ /* 0x000f220000000800 */
[----:B------:R-:W-:Y:S01]  /*14650*/  FADD.FTZ R90, R120, R90 ;  /* 0x0000005a785a7221 */ /* 0x000fe20000010000 */
[----:B---3--:R-:W-:-:S06]  /*14660*/  FADD.FTZ R88, R115, R88 ;  /* 0x0000005873587221 */ /* 0x008fcc0000010000 */
[----:B------:R-:W3:Y:S01]  /*14670*/  MUFU.EX2 R106, R106 ;  /* 0x0000006a006a7308 */ /* 0x000ee20000000800 */
[----:B-1----:R-:W-:-:S07]  /*14680*/  FADD.FTZ R90, R121, R90 ;  /* 0x0000005a795a7221 */ /* 0x002fce0000010000 */
[----:B------:R-:W1:Y:S01]  /*14690*/  MUFU.EX2 R116, R116 ;  /* 0x0000007400747308 */ /* 0x000e620000000800 */
[----:B------:R-:W-:Y:S01]  /*146a0*/  F2FP.F16.F32.PACK_AB R73, R123, R73 ;  /* 0x000000497b49723e */ /* 0x000fe200000000ff */
[----:B0-----:R-:W-:-:S06]  /*146b0*/  FADD.FTZ R88, R118, R88 ;  /* 0x0000005876587221 */ /* 0x001fcc0000010000 */
[----:B------:R-:W0:Y:S08]  /*146c0*/  MUFU.EX2 R107, R107 ;  /* 0x0000006b006b7308 */ /* 0x000e300000000800 */
[----:B------:R-:W0:Y:S08]  /*146d0*/  MUFU.EX2 R113, R113 ;  /* 0x0000007100717308 */ /* 0x000e300000000800 */
[----:B------:R-:W0:Y:S08]  /*146e0*/  MUFU.EX2 R110, R110 ;  /* 0x0000006e006e7308 */ /* 0x000e300000000800 */
[----:B------:R-:W0:Y:S08]  /*146f0*/  MUFU.EX2 R112, R112 ;  /* 0x0000007000707308 */ /* 0x000e300000000800 */
[----:B------:R2:W-:Y:S02]  /*14700*/  MUFU.EX2 R123, R91 ;  /* 0x0000005b007b7308 */ /* 0x0005e40000000800 */
[----:B--2---:R-:W-:-:S06]  /*14710*/  FADD.FTZ R91, R77, R90 ;  /* 0x0000005a4d5b7221 */ /* 0x004fcc0000010000 */
[----:B------:R-:W2:Y:S01]  /*14720*/  MUFU.EX2 R111, R111 ;  /* 0x0000006f006f7308 */ /* 0x000ea20000000800 */
[----:B------:R-:W-:Y:S01]  /*14730*/  FADD.FTZ R90, R119, R88 ;  /* 0x00000058775a7221 */ /* 0x000fe20000010000 */
[----:B----4-:R-:W-:-:S06]  /*14740*/  FADD.FTZ R88, R117, R91 ;  /* 0x0000005b75587221 */ /* 0x010fcc0000010000 */
[----:B------:R-:W4:Y:S01]  /*14750*/  MUFU.EX2 R109, R109 ;  /* 0x0000006d006d7308 */ /* 0x000f220000000800 */
[----:B---3--:R-:W-:Y:S01]  /*14760*/  FADD.FTZ R90, R106, R90 ;  /* 0x0000005a6a5a7221 */ /* 0x008fe20000010000 */
[----:B-1----:R-:W-:Y:S01]  /*14770*/  FADD.FTZ R88, R116, R88 ;  /* 0x0000005874587221 */ /* 0x002fe20000010000 */
[----:B------:R-:W-:-:S05]  /*14780*/  F2FP.F16.F32.PACK_AB R16, R17, R16 ;  /* 0x000000101110723e */ /* 0x000fca00000000ff */
[----:B------:R-:W1:Y:S01]  /*14790*/  MUFU.EX2 R98, R98 ;  /* 0x0000006200627308 */ /* 0x000e620000000800 */
[----:B------:R-:W-:Y:S01]  /*147a0*/  F2FP.F16.F32.PACK_AB R17, R131, R130 ;  /* 0x000000828311723e */ /* 0x000fe200000000ff */
[----:B0-----:R-:W-:Y:S01]  /*147b0*/  FADD.FTZ R90, R107, R90 ;  /* 0x0000005a6b5a7221 */ /* 0x001fe20000010000 */
[----:B------:R-:W-:-:S05]  /*147c0*/  F2FP.F16.F32.PACK_AB R19, R135, R134 ;  /* 0x000000868713723e */ /* 0x000fca00000000ff */
[----:B------:R-:W0:Y:S01]  /*147d0*/  MUFU.EX2 R108, R108 ;  /* 0x0000006c006c7308 */ /* 0x000e220000000800 */
[----:B------:R-:W-:Y:S01]  /*147e0*/  FADD.FTZ R88, R113, R88 ;  /* 0x0000005871587221 */ /* 0x000fe20000010000 */
[----:B------:R3:W-:Y:S01]  /*147f0*/  STSM.16.M88.4 [R23+0x25b00], R16 ;  /* 0x025b001017007844 */ /* 0x0007e20000000200 */
[----:B------:R-:W-:-:S05]  /*14800*/  FADD.FTZ R90, R110, R90 ;  /* 0x0000005a6e5a7221 */ /* 0x000fca0000010000 */
[----:B------:R-:W0:Y:S08]  /*14810*/  MUFU.EX2 R99, R99 ;  /* 0x0000006300637308 */ /* 0x000e300000000800 */
[----:B------:R-:W0:Y:S01]  /*14820*/  MUFU.EX2 R105, R105 ;  /* 0x0000006900697308 */ /* 0x000e220000000800 */
[----:B---3--:R-:W-:Y:S01]  /*14830*/  FADD.FTZ R16, R112, R88 ;  /* 0x0000005870107221 */ /* 0x008fe20000010000 */
[----:B--2---:R-:W-:-:S06]  /*14840*/  FADD.FTZ R90, R111, R90 ;  /* 0x0000005a6f5a7221 */ /* 0x004fcc0000010000 */
[----:B------:R-:W2:Y:S01]  /*14850*/  MUFU.EX2 R102, R102 ;  /* 0x0000006600667308 */ /* 0x000ea20000000800 */
[----:B----4-:R-:W-:-:S07]  /*14860*/  FADD.FTZ R16, R109, R16 ;  /* 0x000000106d107221 */ /* 0x010fce0000010000 */
[----:B------:R-:W3:Y:S01]  /*14870*/  MUFU.EX2 R104, R104 ;  /* 0x0000006800687308 */ /* 0x000ee20000000800 */
[----:B-1----:R-:W-:Y:S01]  /*14880*/  FADD.FTZ R17, R98, R90 ;  /* 0x0000005a62117221 */ /* 0x002fe20000010000 */
[----:B0-----:R-:W-:-:S06]  /*14890*/  FADD.FTZ R18, R108, R16 ;  /* 0x000000106c127221 */ /* 0x001fcc0000010000 */
[----:B------:R-:W0:Y:S01]  /*148a0*/  MUFU.EX2 R103, R103 ;  /* 0x0000006700677308 */ /* 0x000e220000000800 */
[----:B------:R-:W-:-:S07]  /*148b0*/  F2FP.F16.F32.PACK_AB R74, R75, R74 ;  /* 0x0000004a4b4a723e */ /* 0x000fce00000000ff */
[----:B------:R-:W1:Y:S01]  /*148c0*/  MUFU.EX2 R101, R101 ;  /* 0x0000006500657308 */ /* 0x000e620000000800 */
[----:B------:R-:W-:Y:S01]  /*148d0*/  F2FP.F16.F32.PACK_AB R72, R137, R136 ;  /* 0x000000888948723e */ /* 0x000fe200000000ff */
[----:B------:R-:W-:Y:S01]  /*148e0*/  FADD.FTZ R17, R99, R17 ;  /* 0x0000001163117221 */ /* 0x000fe20000010000 */
[----:B------:R-:W-:-:S05]  /*148f0*/  F2FP.F16.F32.PACK_AB R75, R127, R126 ;  /* 0x0000007e7f4b723e */ /* 0x000fca00000000ff */
[----:B------:R-:W4:Y:S01]  /*14900*/  MUFU.EX2 R100, R100 ;  /* 0x0000006400647308 */ /* 0x000f220000000800 */
[----:B------:R-:W-:Y:S01]  /*14910*/  FADD.FTZ R18, R105, R18 ;  /* 0x0000001269127221 */ /* 0x000fe20000010000 */
[----:B------:R3:W-:Y:S01]  /*14920*/  STSM.16.M88.4 [R23+0x27300], R72 ;  /* 0x0273004817007844 */ /* 0x0007e20000000200 */
[----:B--2---:R-:W-:-:S05]  /*14930*/  FADD.FTZ R19, R102, R17 ;  /* 0x0000001166137221 */ /* 0x004fca0000010000 */
[----:B------:R-:W2:Y:S08]  /*14940*/  MUFU.EX2 R97, R97 ;  /* 0x0000006100617308 */ /* 0x000eb00000000800 */
[----:B------:R-:W2:Y:S01]  /*14950*/  MUFU.EX2 R94, R94 ;  /* 0x0000005e005e7308 */ /* 0x000ea20000000800 */
[----:B---3--:R-:W-:Y:S01]  /*14960*/  FADD.FTZ R72, R104, R18 ;  /* 0x0000001268487221 */ /* 0x008fe20000010000 */
[----:B0-----:R-:W-:-:S06]  /*14970*/  FADD.FTZ R73, R103, R19 ;  /* 0x0000001367497221 */ /* 0x001fcc0000010000 */
[----:B------:R-:W0:Y:S01]  /*14980*/  MUFU.EX2 R96, R96 ;  /* 0x0000006000607308 */ /* 0x000e220000000800 */
[----:B-1----:R-:W-:Y:S01]  /*14990*/  FADD.FTZ R72, R101, R72 ;  /* 0x0000004865487221 */ /* 0x002fe20000010000 */
[----:B------:R-:W-:-:S06]  /*149a0*/  FADD.FTZ R73, R122, R73 ;  /* 0x000000497a497221 */ /* 0x000fcc0000010000 */
[----:B------:R-:W1:Y:S01]  /*149b0*/  MUFU.EX2 R95, R95 ;  /* 0x0000005f005f7308 */ /* 0x000e620000000800 */
[----:B----4-:R-:W-:-:S07]  /*149c0*/  FADD.FTZ R72, R100, R72 ;  /* 0x0000004864487221 */ /* 0x010fce0000010000 */
[----:B------:R-:W3:Y:S01]  /*149d0*/  MUFU.EX2 R93, R93 ;  /* 0x0000005d005d7308 */ /* 0x000ee20000000800 */
[----:B------:R-:W-:Y:S01]  /*149e0*/  FADD.FTZ R73, R123, R73 ;  /* 0x000000497b497221 */ /* 0x000fe20000010000 */
[----:B--2---:R-:W-:-:S06]  /*149f0*/  FADD.FTZ R72, R97, R72 ;  /* 0x0000004861487221 */ /* 0x004fcc0000010000 */
[----:B------:R-:W2:Y:S01]  /*14a00*/  MUFU.EX2 R82, R82 ;  /* 0x0000005200527308 */ /* 0x000ea20000000800 */
[----:B------:R-:W-:-:S07]  /*14a10*/  F2FP.F16.F32.PACK_AB R88, R132, R129 ;  /* 0x000000818458723e */ /* 0x000fce00000000ff */
[----:B------:R-:W4:Y:S01]  /*14a20*/  MUFU.EX2 R92, R92 ;  /* 0x0000005c005c7308 */ /* 0x000f220000000800 */
[----:B------:R-:W-:Y:S02]  /*14a30*/  F2FP.F16.F32.PACK_AB R89, R115, R89 ;  /* 0x000000597359723e */ /* 0x000fe400000000ff */
[----:B------:R-:W-:Y:S02]  /*14a40*/  F2FP.F16.F32.PACK_AB R90, R121, R120 ;  /* 0x00000078795a723e */ /* 0x000fe400000000ff */
[----:B------:R-:W-:-:S03]  /*14a50*/  F2FP.F16.F32.PACK_AB R91, R119, R118 ;  /* 0x00000076775b723e */ /* 0x000fc600000000ff */
[----:B------:R-:W4:Y:S01]  /*14a60*/  MUFU.EX2 R83, R83 ;  /* 0x0000005300537308 */ /* 0x000f220000000800 */
[----:B------:R-:W-:Y:S01]  /*14a70*/  F2FP.F16.F32.PACK_AB R16, R117, R77 ;  /* 0x0000004d7510723e */ /* 0x000fe200000000ff */
[----:B------:R-:W-:Y:S01]  /*14a80*/  FADD.FTZ R73, R94, R73 ;  /* 0x000000495e497221 */ /* 0x000fe20000010000 */
[----:B------:R-:W-:Y:S02]  /*14a90*/  F2FP.F16.F32.PACK_AB R17, R107, R106 ;  /* 0x0000006a6b11723e */ /* 0x000fe400000000ff */
[----:B------:R-:W-:Y:S02]  /*14aa0*/  F2FP.F16.F32.PACK_AB R18, R113, R116 ;  /* 0x000000747112723e */ /* 0x000fe400000000ff */
[----:B------:R-:W-:Y:S01]  /*14ab0*/  F2FP.F16.F32.PACK_AB R19, R111, R110 ;  /* 0x0000006e6f13723e */ /* 0x000fe200000000ff */
[----:B------:R-:W4:Y:S01]  /*14ac0*/  MUFU.EX2 R86, R86 ;  /* 0x0000005600567308 */ /* 0x000f220000000800 */
[----:B0-----:R-:W-:Y:S01]  /*14ad0*/  FADD.FTZ R72, R96, R72 ;  /* 0x0000004860487221 */ /* 0x001fe20000010000 */
[----:B------:R-:W-:Y:S01]  /*14ae0*/  STSM.16.M88.4 [R23+0x28b00], R88 ;  /* 0x028b005817007844 */ /* 0x000fe20000000200 */
[----:B-1----:R-:W-:-:S03]  /*14af0*/  FADD.FTZ R73, R95, R73 ;  /* 0x000000495f497221 */ /* 0x002fc60000010000 */
[----:B------:R3:W-:Y:S02]  /*14b00*/  STSM.16.M88.4 [R23+0x2a300], R16 ;  /* 0x02a3001017007844 */ /* 0x0007e40000000200 */
[----:B------:R-:W0:Y:S08]  /*14b10*/  MUFU.EX2 R87, R87 ;  /* 0x0000005700577308 */ /* 0x000e300000000800 */
[----:B------:R-:W1:Y:S01]  /*14b20*/  MUFU.EX2 R85, R85 ;  /* 0x0000005500557308 */ /* 0x000e620000000800 */
[----:B---3--:R-:W-:Y:S01]  /*14b30*/  FADD.FTZ R19, R93, R72 ;  /* 0x000000485d137221 */ /* 0x008fe20000010000 */
[----:B--2---:R-:W-:-:S06]  /*14b40*/  FADD.FTZ R16, R82, R73 ;  /* 0x0000004952107221 */ /* 0x004fcc0000010000 */
[----:B------:R-:W2:Y:S01]  /*14b50*/  MUFU.EX2 R78, R78 ;  /* 0x0000004e004e7308 */ /* 0x000ea20000000800 */
[----:B------:R-:W3:Y:S01]  /*14b60*/  LDL R72, [R1+0x60] ;  /* 0x0000600001487983 */ /* 0x000ee20000100800 */
[----:B----4-:R-:W-:Y:S01]  /*14b70*/  FADD.FTZ R73, R92, R19 ;  /* 0x000000135c497221 */ /* 0x010fe20000010000 */
[----:B------:R-:W-:-:S05]  /*14b80*/  FADD.FTZ R19, R83, R16 ;  /* 0x0000001053137221 */ /* 0x000fca0000010000 */
[----:B------:R-:W4:Y:S01]  /*14b90*/  MUFU.EX2 R84, R84 ;  /* 0x0000005400547308 */ /* 0x000f220000000800 */
[----:B------:R-:W-:Y:S01]  /*14ba0*/  FADD.FTZ R18, R124, R73 ;  /* 0x000000497c127221 */ /* 0x000fe20000010000 */
[----:B------:R-:W-:-:S03]  /*14bb0*/  FADD.FTZ R16, R86, R19 ;  /* 0x0000001356107221 */ /* 0x000fc60000010000 */
[----:B------:R-:W-:-:S03]  /*14bc0*/  FADD.FTZ R18, R125, R18 ;  /* 0x000000127d127221 */ /* 0x000fc60000010000 */
[----:B------:R-:W4:Y:S01]  /*14bd0*/  MUFU.EX2 R17, R79 ;  /* 0x0000004f00117308 */ /* 0x000f220000000800 */
[----:B0-----:R-:W-:Y:S01]  /*14be0*/  FADD.FTZ R19, R87, R16 ;  /* 0x0000001057137221 */ /* 0x001fe20000010000 */
[----:B-1----:R-:W-:-:S06]  /*14bf0*/  FADD.FTZ R73, R85, R18 ;  /* 0x0000001255497221 */ /* 0x002fcc0000010000 */
[----:B------:R-:W-:Y:S01]  /*14c00*/  MUFU.EX2 R80, R80 ;  /* 0x0000005000507308 */ /* 0x000fe20000000800 */
[----:B--2---:R-:W-:-:S07]  /*14c10*/  FADD.FTZ R18, R78, R19 ;  /* 0x000000134e127221 */ /* 0x004fce0000010000 */
[----:B------:R-:W0:Y:S01]  /*14c20*/  MUFU.EX2 R81, R81 ;  /* 0x0000005100517308 */ /* 0x000e220000000800 */
[----:B----4-:R-:W-:Y:S01]  /*14c30*/  FADD.FTZ R19, R84, R73 ;  /* 0x0000004954137221 */ /* 0x010fe20000010000 */
[----:B------:R-:W-:-:S03]  /*14c40*/  F2FP.F16.F32.PACK_AB R112, R109, R112 ;  /* 0x000000706d70723e */ /* 0x000fc600000000ff */
[----:B------:R-:W-:Y:S01]  /*14c50*/  FADD.FTZ R19, R128, R19 ;  /* 0x0000001380137221 */ /* 0x000fe20000010000 */
[----:B------:R-:W-:Y:S01]  /*14c60*/  F2FP.F16.F32.PACK_AB R113, R99, R98 ;  /* 0x000000626371723e */ /* 0x000fe200000000ff */
[----:B------:R-:W-:Y:S01]  /*14c70*/  FADD.FTZ R73, R17, R18 ;  /* 0x0000001211497221 */ /* 0x000fe20000010000 */
[----:B------:R-:W-:Y:S02]  /*14c80*/  F2FP.F16.F32.PACK_AB R114, R105, R108 ;  /* 0x0000006c6972723e */ /* 0x000fe400000000ff */
[----:B------:R-:W-:Y:S01]  /*14c90*/  F2FP.F16.F32.PACK_AB R115, R103, R102 ;  /* 0x000000666773723e */ /* 0x000fe200000000ff */
[----:B------:R0:W-:Y:S01]  /*14ca0*/  STL [R1+0x18], R19 ;  /* 0x0000181301007387 */ /* 0x0001e20000100800 */
        /* <DEDUP_REMOVED lines=11> */
[----:B0-----:R-:W-:Y:S01]  /*14d60*/  F2FP.F16.F32.PACK_AB R19, R81, R80 ;  /* 0x000000505113723e */ /* 0x001fe200000000ff */
[----:B------:R-:W-:Y:S01]  /*14d70*/  STSM.16.M88.4 [R23+0x2bb00], R112 ;  /* 0x02bb007017007844 */ /* 0x000fe20000000200 */
[----:B------:R-:W-:-:S03]  /*14d80*/  FADD.FTZ R80, R80, R73 ;  /* 0x0000004950507221 */ /* 0x000fc60000010000 */
[----:B------:R-:W-:Y:S04]  /*14d90*/  STSM.16.M88.4 [R23+0x2d300], R104 ;  /* 0x02d3006817007844 */ /* 0x000fe80000000200 */
[----:B------:R-:W-:Y:S04]  /*14da0*/  STSM.16.M88.4 [R23+0x2eb00], R96 ;  /* 0x02eb006017007844 */ /* 0x000fe80000000200 */
[----:B------:R0:W-:Y:S01]  /*14db0*/  STSM.16.M88.4 [R23+0x30300], R16 ;  /* 0x0303001017007844 */ /* 0x0001e20000000200 */
[----:B------:R-:W-:Y:S01]  /*14dc0*/  @!PT LDS RZ, [RZ] ;  /* 0x00000000fffff984 */ /* 0x000fe20000000800 */
[----:B------:R-:W-:Y:S01]  /*14dd0*/  @!PT LDS RZ, [RZ] ;  /* 0x00000000fffff984 */ /* 0x000fe20000000800 */
[----:B------:R-:W-:Y:S01]  /*14de0*/  @!PT LDS RZ, [RZ] ;  /* 0x00000000fffff984 */ /* 0x000fe20000000800 */
[----:B------:R-:W-:Y:S01]  /*14df0*/  @!PT LDS RZ, [RZ] ;  /* 0x00000000fffff984 */ /* 0x000fe20000000800 */
[----:B------:R1:W-:Y:S06]  /*14e00*/  MEMBAR.ALL.CTA ;  /* 0x0000000000007992 */ /* 0x0003ec0000008000 */
[----:B-1----:R-:W1:Y:S01]  /*14e10*/  FENCE.VIEW.ASYNC.S ;  /* 0x00000000000073c6 */ /* 0x002e620000000000 */
[----:B0-----:R-:W-:-:S05]  /*14e20*/  FADD.FTZ R16, R81, R80 ;  /* 0x0000005051107221 */ /* 0x001fca0000010000 */
[----:B------:R0:W-:Y:S04]  /*14e30*/  STL [R1+0x28], R16 ;  /* 0x0000281001007387 */ /* 0x0001e80000100800 */
[----:B------:R2:W5:Y:S01]  /*14e40*/  LDL R151, [R1+0x2c] ;  /* 0x00002c0001977983 */ /* 0x0005620000100800 */
        /* <DEDUP_REMOVED lines=50> */
[----:B0-----:R-:W-:Y:S01]  /*15170*/  IMAD.MOV.U32 R16, RZ, RZ, R14 ;  /* 0x000000ffff107224 */ /* 0x001fe200078e000e */
[C---:B---3--:R-:W-:Y:S01]  /*15180*/  ISETP.GT.AND P2, PT, R15.reuse, R72, PT ;  /* 0x000000480f00720c */ /* 0x048fe20003f44270 */
[----:B------:R-:W-:Y:S01]  /*15190*/  VIADD R15, R15, 0xffffffff ;  /* 0xffffffff0f0f7836 */ /* 0x000fe20000000000 */
[----:B-1----:R-:W-:-:S11]  /*151a0*/  NOP ;  /* 0x0000000000007918 */ /* 0x002fd60000000000 */
[----:B--2---:R-:W-:Y:S05]  /*151b0*/  @P2 BRA `(.L_x_11811) ;  /* 0xffffffac00682947 */ /* 0x004fea000383ffff */
.L_x_11801:
[----:B------:R-:W2:Y:S02]  /*151c0*/  LDL R16, [R1+0x80] ;  /* 0x0000800001107983 */ /* 0x000ea40000100800 */
[----:B--2---:R-:W-:-:S13]  /*151d0*/  ISETP.GE.AND P2, PT, R15, R16, PT ;  /* 0x000000100f00720c */ /* 0x004fda0003f46270 */
[----:B------:R-:W-:Y:S05]  /*151e0*/  @!P2 BRA `(.L_x_11812) ;  /* 0x0000004400eca947 */ /* 0x000fea0003800000 */
[----:B------:R0:W5:Y:S01]  /*151f0*/  LDL.LU R18, [R1+0x2c] ;  /* 0x00002c0001127983 */ /* 0x0001620000300800 */
[----:B------:R-:W-:Y:S02]  /*15200*/  IMAD.MOV.U32 R17, RZ, RZ, R20 ;  /* 0x000000ffff117224 */ /* 0x000fe400078e0014 */
[----:B------:R-:W-:Y:S02]  /*15210*/  IMAD.MOV.U32 R16, RZ, RZ, R14 ;  /* 0x000000ffff107224 */ /* 0x000fe400078e000e */
[----:B------:R-:W-:-:S07]  /*15220*/  IMAD.MOV.U32 R19, RZ, RZ, R145 ;  /* 0x000000ffff137224 */ /* 0x000fce00078e0091 */
.L_x_11823:
[----:B------:R-:W2:Y:S01]  /*15230*/  LDL R0, [R1+0x4c] ;  /* 0x00004c0001007983 */ /* 0x000ea20000100800 */
[----:B------:R-:W-:Y:S01]  /*15240*/  VIADD R145, R19, 0x1 ;  /* 0x0000000113917836 */ /* 0x000fe20000000000 */
[----:B------:R-:W-:Y:S05]  /*15250*/  YIELD ;  /* 0x0000000000007946 */ /* 0x000fea0003800000 */
[----:B------:R-:W-:-:S04]  /*15260*/  ISETP.NE.AND P3, PT, R145, 0x2, PT ;  /* 0x000000029100780c */ /* 0x000fc80003f65270 */
[----:B------:R-:W-:Y:S02]  /*15270*/  SEL R21, RZ, 0x1, P3 ;  /* 0x00000001ff157807 */ /* 0x000fe40001800000 */
[----:B------:R-:W-:Y:S02]  /*15280*/  SEL R145, R145, RZ, P3 ;  /* 0x000000ff91917207 */ /* 0x000fe40001800000 */
[----:B-----5:R-:W-:-:S05]  /*15290*/  LOP3.LUT R14, R18, R21, RZ, 0x3c, !PT ;  /* 0x00000015120e7212 */ /* 0x020fca00078e3cff */
[----:B------:R1:W-:Y:S01]  /*152a0*/  STL [R1+0x2c], R14 ;  /* 0x00002c0e01007387 */ /* 0x0003e20000100800 */
[----:B--2---:R-:W-:-:S13]  /*152b0*/  ISETP.NE.AND P2, PT, R0, RZ, PT ;  /* 0x000000ff0000720c */ /* 0x004fda0003f45270 */
[----:B-1----:R-:W-:Y:S05]  /*152c0*/  @P2 BRA `(.L_x_11813) ;  /* 0x0000000000302947 */ /* 0x002fea0003800000 */
[----:B------:R-:W-:Y:S05]  /*152d0*/  @!P0 BRA `(.L_x_11814) ;  /* 0x0000000000048947 */ /* 0x000fea0003800000 */
[----:B------:R-:W-:Y:S01]  /*152e0*/  BPT.TRAP 0x1 ;  /* 0x000000040000795c */ /* 0x000fe20000300000 */
.L_x_11814:
[----:B------:R-:W-:Y:S01]  /*152f0*/  IMAD R0, R145, 0x8, R22 ;  /* 0x0000000891007824 */ /* 0x000fe200078e0216 */
[----:B------:R-:W-:-:S04]  /*15300*/  SHF.L.U32 R21, R14, 0x1f, RZ ;  /* 0x0000001f0e157819 */ /* 0x000fc800000006ff */
[----:B------:R1:W2:Y:S01]  /*15310*/  SYNCS.PHASECHK.TRANS64.TRYWAIT P3, [R0+URZ+0x31c30], R21 ;  /* 0x031c3015000075a7 */ /* 0x0002a2000806017f */
[----:B------:R-:W-:Y:S05]  /*15320*/  @!P0 BRA `(.L_x_11815) ;  /* 0x0000000000048947 */ /* 0x000fea0003800000 */
[----:B------:R-:W-:Y:S01]  /*15330*/  BPT.TRAP 0x1 ;  /* 0x000000040000795c */ /* 0x000fe20000300000 */
.L_x_11815:
[----:B------:R-:W-:Y:S04]  /*15340*/  BSSY B0, `(.L_x_11813) ;  /* 0x0000004000007945 */ /* 0x000fe80003800000 */
[----:B--2---:R-:W-:Y:S05]  /*15350*/  @P3 BRA `(.L_x_11816) ;  /* 0x0000000000083947 */ /* 0x004fea0003800000 */
[----:B------:R-:W2:Y:S02]  /*15360*/  SYNCS.PHASECHK.TRANS64.TRYWAIT P3, [R0+URZ+0x31c30], R21 ;  /* 0x031c3015000075a7 */ /* 0x000ea4000806017f */
[----:B--2---:R-:W-:Y:S05]  /*15370*/  @!P3 BRA `(.L_x_11817) ;  /* 0x000001100028b947 */ /* 0x004fea0003800000 */
.L_x_11816:
[----:B------:R-:W-:Y:S05]  /*15380*/  BSYNC B0 ;  /* 0x0000000000007941 */ /* 0x000fea0003800000 */
.L_x_11813:
[----:B------:R-:W3:Y:S01]  /*15390*/  LDL R14, [R1+0x58] ;  /* 0x00005800010e7983 */ /* 0x000ee20000100800 */
[----:B-12---:R-:W1:Y:S01]  /*153a0*/  S2R R0, SR_TID.X ;  /* 0x0000000000007919 */ /* 0x006e620000002100 */
        /* <DEDUP_REMOVED lines=29> */
[----:B---3--:R-:W-:-:S04]  /*15580*/  IMAD R146, R145, 0x6c0, R14 ;  /* 0x000006c091927824 */ /* 0x008fc800078e020e */
        /* <DEDUP_REMOVED lines=549> */
.L_x_11819:
[----:B-----5:R-:W-:Y:S01]  /*177e0*/  SHF.L.U32 R0, R18, 0x1f, RZ ;  /* 0x0000001f12007819 */ /* 0x020fe200000006ff */
[----:B------:R-:W-:-:S04]  /*177f0*/  IMAD R14, R19, 0x8, R22 ;  /* 0x00000008130e7824 */ /* 0x000fc800078e0216 */
[----:B------:R1:W2:Y:S01]  /*17800*/  SYNCS.PHASECHK.TRANS64.TRYWAIT P2, [R14+URZ+0x31c50], R0 ;  /* 0x031c50000e0075a7 */ /* 0x0002a2000804017f */
[----:B------:R-:W-:Y:S05]  /*17810*/  @!P0 BRA `(.L_x_11820) ;  /* 0x0000000000048947 */ /* 0x000fea0003800000 */
[----:B------:R-:W-:Y:S01]  /*17820*/  BPT.TRAP 0x1 ;  /* 0x000000040000795c */ /* 0x000fe20000300000 */
.L_x_11820:
[----:B------:R-:W-:Y:S04]  /*17830*/  BSSY B0, `(.L_x_11818) ;  /* 0x0000004000007945 */ /* 0x000fe80003800000 */
[----:B--2---:R-:W-:Y:S05]  /*17840*/  @P2 BRA `(.L_x_11821) ;  /* 0x0000000000082947 */ /* 0x004fea0003800000 */
[----:B------:R-:W2:Y:S02]  /*17850*/  SYNCS.PHASECHK.TRANS64.TRYWAIT P2, [R14+URZ+0x31c50], R0 ;  /* 0x031c50000e0075a7 */ /* 0x000ea4000804017f */
[----:B--2---:R-:W-:Y:S05]  /*17860*/  @!P2 BRA `(.L_x_11822) ;  /* 0x000000ec0000a947 */ /* 0x004fea0003800000 */
.L_x_11821:
[----:B------:R-:W-:Y:S05]  /*17870*/  BSYNC B0 ;  /* 0x0000000000007941 */ /* 0x000fea0003800000 */
.L_x_11818:
[----:B-12--5:R-:W-:Y:S01]  /*17880*/  FMNMX.FTZ R0, R136, R16, !PT ;  /* 0x0000001088007209 */ /* 0x026fe20007810000 */
[----:B------:R-:W2:Y:S01]  /*17890*/  LDL.LU R18, [R1+0x18] ;  /* 0x0000180001127983 */ /* 0x000ea20000300800 */
[----:B------:R-:W-:Y:S05]  /*178a0*/  WARPSYNC.ALL ;  /* 0x0000000000007948 */ /* 0x000fea0003800000 */
[----:B------:R-:W-:Y:S01]  /*178b0*/  FMNMX.FTZ R0, R137, R0, !PT ;  /* 0x0000000089007209 */ /* 0x000fe20007810000 */
[----:B------:R-:W-:-:S03]  /*178c0*/  ULDC UR4, c[0x0][0x988] ;  /* 0x0002620000047ab9 */ /* 0x000fc60000000800 */
        /* <DEDUP_REMOVED lines=37> */
[----:B-1----:R-:W-:Y:S01]  /*17b20*/  FMNMX.FTZ R14, R14, R0, !PT ;  /* 0x000000000e0e7209 */ /* 0x002fe20007810000 */
[----:B------:R-:W-:-:S04]  /*17b30*/  IMAD.U32 R0, RZ, RZ, UR4 ;  /* 0x00000004ff007e24 */ /* 0x000fc8000f8e00ff */
[C---:B------:R-:W-:Y:S01]  /*17b40*/  FADD.FTZ R16, -R14.reuse, R16 ;  /* 0x000000100e107221 */ /* 0x040fe20000010100 */
[----:B------:R-:W-:-:S03]  /*17b50*/  FMUL.FTZ R147, R14, R0 ;  /* 0x000000000e937220 */ /* 0x000fc60000410000 */
[-C--:B------:R-:W-:Y:S01]  /*17b60*/  FMUL.FTZ R16, R16, R0.reuse ;  /* 0x0000000010107220 */ /* 0x080fe20000410000 */
[-CC-:B------:R-:W-:Y:S01]  /*17b70*/  FFMA.FTZ R136, R136, R0.reuse, -R147.reuse ;  /* 0x0000000088887223 */ /* 0x180fe20000010893 */
[----:B------:R-:W-:Y:S01]  /*17b80*/  FMNMX.FTZ R20, R138, R17, !PT ;  /* 0x000000118a147209 */ /* 0x000fe20007810000 */
[-CC-:B------:R-:W-:Y:S01]  /*17b90*/  FFMA.FTZ R146, R133, R0.reuse, -R147.reuse ;  /* 0x0000000085927223 */ /* 0x180fe20000010893 */
[----:B------:R-:W-:Y:S01]  /*17ba0*/  MUFU.EX2 R21, R16 ;  /* 0x0000001000157308 */ /* 0x000fe20000000800 */
[--C-:B------:R-:W-:Y:S01]  /*17bb0*/  FFMA.FTZ R133, R120, R0, -R147.reuse ;  /* 0x0000000078857223 */ /* 0x100fe20000010893 */
[----:B------:R-:W-:Y:S01]  /*17bc0*/  FMNMX.FTZ R20, R139, R20, !PT ;  /* 0x000000148b147209 */ /* 0x000fe20007810000 */
[-CC-:B------:R-:W-:Y:S01]  /*17bd0*/  FFMA.FTZ R120, R117, R0.reuse, -R147.reuse ;  /* 0x0000000075787223 */ /* 0x180fe20000010893 */
[-CC-:B------:R-:W-:Y:S01]  /*17be0*/  FFMA.FTZ R117, R104, R0.reuse, -R147.reuse ;  /* 0x0000000068757223 */ /* 0x180fe20000010893 */
[-CC-:B------:R-:W-:Y:S01]  /*17bf0*/  FFMA.FTZ R104, R101, R0.reuse, -R147.reuse ;  /* 0x0000000065687223 */ /* 0x180fe20000010893 */
[-CC-:B------:R-:W-:Y:S01]  /*17c00*/  FFMA.FTZ R148, R132, R0.reuse, -R147.reuse ;  /* 0x0000000084947223 */ /* 0x180fe20000010893 */
[--C-:B------:R-:W-:Y:S01]  /*17c10*/  FFMA.FTZ R149, R129, R0, -R147.reuse ;  /* 0x0000000081957223 */ /* 0x100fe20000010893 */
[----:B------:R1:W2:Y:S01]  /*17c20*/  MUFU.EX2 R16, R136 ;  /* 0x0000008800107308 */ /* 0x0002a20000000800 */
[----:B------:R-:W-:Y:S01]  /*17c30*/  FMNMX.FTZ R20, R142, R20, !PT ;  /* 0x000000148e147209 */ /* 0x000fe20007810000 */
[-CC-:B------:R-:W-:Y:S01]  /*17c40*/  FFMA.FTZ R101, R88, R0.reuse, -R147.reuse ;  /* 0x0000000058657223 */ /* 0x180fe20000010893 */
[-CC-:B------:R-:W-:Y:S01]  /*17c50*/  FFMA.FTZ R88, R85, R0.reuse, -R147.reuse ;  /* 0x0000000055587223 */ /* 0x180fe20000010893 */
[-CC-:B------:R-:W-:Y:S01]  /*17c60*/  FFMA.FTZ R85, R72, R0.reuse, -R147.reuse ;  /* 0x0000000048557223 */ /* 0x180fe20000010893 */
[-CC-:B------:R-:W-:Y:S01]  /*17c70*/  FFMA.FTZ R132, R121, R0.reuse, -R147.reuse ;  /* 0x0000000079847223 */ /* 0x180fe20000010893 */
[-CC-:B------:R-:W-:Y:S01]  /*17c80*/  FFMA.FTZ R129, R124, R0.reuse, -R147.reuse ;  /* 0x000000007c817223 */ /* 0x180fe20000010893 */
[--C-:B------:R-:W-:Y:S01]  /*17c90*/  FFMA.FTZ R150, R128, R0, -R147.reuse ;  /* 0x0000000080967223 */ /* 0x100fe20000010893 */
[----:B------:R-:W-:Y:S01]  /*17ca0*/  WARPGROUP.ARRIVE ;  /* 0x00000000000079c5 */ /* 0x000fe20000000000 */
[----:B-1----:R-:W3:Y:S01]  /*17cb0*/  LDL R136, [R1+0x5c] ;  /* 0x00005c0001887983 */ /* 0x002ee20000100800 */
        /* <DEDUP_REMOVED lines=29> */
[----:B------:R-:W1:Y:S01]  /*17e90*/  S2R R151, SR_TID.X ;  /* 0x0000000000977919 */ /* 0x000e620000002100 */
[----:B------:R-:W-:Y:S01]  /*17ea0*/  FFMA.FTZ R77, R77, R0, -R147 ;  /* 0x000000004d4d7223 */ /* 0x000fe20000010893 */
[----:B------:R-:W4:Y:S01]  /*17eb0*/  MUFU.EX2 R137, R137 ;  /* 0x0000008900897308 */ /* 0x000f220000000800 */
        /* <DEDUP_REMOVED lines=10> */
[----:B--2---:R-:W-:-:S03]  /*17f60*/  FFMA.FTZ R18, R21, R18, R16 ;  /* 0x0000001215127223 */ /* 0x004fc60000010010 */
        /* <DEDUP_REMOVED lines=16> */
[----:B--2---:R-:W-:-:S05]  /*18070*/  FMNMX.FTZ R20, R20, R72, !PT ;  /* 0x0000004814147209 */ /* 0x004fca0007810000 */
[----:B------:R-:W2:Y:S02]  /*18080*/  SHFL.BFLY PT, R72, R20, 0x1, 0x1f ;  /* 0x0c201f0014487f89 */ /* 0x000ea400000e0000 */
[----:B--2---:R-:W-:Y:S01]  /*18090*/  FMNMX.FTZ R20, R20, R72, !PT ;  /* 0x0000004814147209 */ /* 0x004fe20007810000 */
[----:B------:R-:W-:-:S05]  /*180a0*/  VIADD R72, R22, 0x200 ;  /* 0x0000020016487836 */ /* 0x000fca0000000000 */
[----:B------:R-:W-:-:S04]  /*180b0*/  SHF.R.U32.HI R72, RZ, 0x4, R72 ;  /* 0x00000004ff487819 */ /* 0x000fc80000011648 */
[----:B------:R-:W-:-:S04]  /*180c0*/  LOP3.LUT R72, R72, 0x3fff, RZ, 0xc0, !PT ;  /* 0x00003fff48487812 */ /* 0x000fc800078ec0ff */
[----:B------:R-:W-:Y:S01]  /*180d0*/  LOP3.LUT R72, R72, 0x2400000, RZ, 0xfc, !PT ;  /* 0x0240000048487812 */ /* 0x000fe200078efcff */
[----:B------:R-:W-:-:S04]  /*180e0*/  FMUL.FTZ R73, R20, R0 ;  /* 0x0000000014497220 */ /* 0x000fc80000410000 */
[----:B------:R-:W-:Y:S02]  /*180f0*/  IMAD R72, R19, 0x6c0, R72 ;  /* 0x000006c013487824 */ /* 0x000fe400078e0248 */
[----:B------:R-:W-:Y:S02]  /*18100*/  FFMA.FTZ R76, R74, R0, -R73 ;  /* 0x000000004a4c7223 */ /* 0x000fe40000010849 */
        /* <DEDUP_REMOVED lines=46> */
[----:B------:R-:W-:Y:S01]  /*183f0*/  R2UR UR30, R74 ;  /* 0x000000004a1e72ca */ /* 0x000fe200000e0000 */
[----:B------:R-:W-:Y:S01]  /*18400*/  IMAD.MOV.U32 R73, RZ, RZ, -0x7fffffe0 ;  /* 0x80000020ff497424 */ /* 0x000fe200078e00ff */
[C---:B------:R-:W-:Y:S01]  /*18410*/  R2UR UR6, R72.reuse ;  /* 0x00000000480672ca */ /* 0x040fe200000e0000 */
[----:B------:R-:W-:-:S02]  /*18420*/  VIADD R74, R72, 0x1c0 ;  /* 0x000001c0484a7836 */ /* 0x000fc40000000000 */
[----:B------:R-:W-:Y:S01]  /*18430*/  VIADD R72, R72, 0x200 ;  /* 0x0000020048487836 */ /* 0x000fe20000000000 */
[C---:B------:R-:W-:Y:S02]  /*18440*/  R2UR UR7, R73.reuse ;  /* 0x00000000490772ca */ /* 0x040fe400000e0000 */
[----:B------:R-:W-:Y:S01]  /*18450*/  R2UR UR39, R73 ;  /* 0x00000000492772ca */ /* 0x000fe200000e0000 */
[----:B------:R-:W-:Y:S01]  /*18460*/  IMAD.MOV.U32 R73, RZ, RZ, -0x3ffffff0 ;  /* 0xc0000010ff497424 */ /* 0x000fe200078e00ff */
[----:B------:R-:W-:-:S04]  /*18470*/  R2UR UR38, R72 ;  /* 0x00000000482672ca */ /* 0x000fc800000e0000 */
[----:B------:R-:W-:Y:S02]  /*18480*/  R2UR UR5, R73 ;  /* 0x00000000490572ca */ /* 0x000fe400000e0000 */
[----:B---3--:R-:W-:-:S04]  /*18490*/  LOP3.LUT R72, R136, 0x10000, RZ, 0xfc, !PT ;  /* 0x0001000088487812 */ /* 0x008fc800078efcff */
        /* <DEDUP_REMOVED lines=43> */
[----:B------:R-:W2:Y:S08]  /*18750*/  MUFU.EX2 R140, R140 ;  /* 0x0000008c008c7308 */ /* 0x000eb00000000800 */
[----:B------:R-:W3:Y:S01]  /*18760*/  MUFU.EX2 R141, R141 ;  /* 0x0000008d008d7308 */ /* 0x000ee20000000800 */
[----:B----4-:R-:W-:Y:S01]  /*18770*/  FADD.FTZ R18, R137, R18 ;  /* 0x0000001289127221 */ /* 0x010fe20000010000 */
[----:B------:R-:W-:-:S02]  /*18780*/  VIADD R74, R72, 0x900 ;  /* 0x00000900484a7836 */ /* 0x000fc40000000000 */
[----:B------:R-:W-:Y:S01]  /*18790*/  IMAD.MOV.U32 R75, RZ, RZ, -0x3ffffff0 ;  /* 0xc0000010ff4b7424 */ /* 0x000fe200078e00ff */
[----:B------:R-:W-:Y:S02]  /*187a0*/  WARPGROUP.DEPBAR.LE gsb0, 0x0 ;  /* 0x00008000000079c5 */ /* 0x000fe40000010000 */
[----:B------:R-:W-:-:S06]  /*187b0*/  WARPGROUP.ARRIVE ;  /* 0x00000000000079c5 */ /* 0x000fcc0000000000 */
[----:B------:R-:W-:Y:S01]  /*187c0*/  HGMMA.64x96x16.F32 R24, gdesc[UR24].tnspB, R24, gsb0 ;  /* 0x41600000181879f0 */ /* 0x000fe20008000818 */
[----:B--2---:R-:W-:Y:S01]  /*187d0*/  FADD.FTZ R18, R140, R18 ;  /* 0x000000128c127221 */ /* 0x004fe20000010000 */
[----:B------:R-:W-:Y:S02]  /*187e0*/  F2FP.F16.F32.PACK_AB R16, R137, R16 ;  /* 0x000000108910723e */ /* 0x000fe400000000ff */
[----:B------:R-:W-:Y:S01]  /*187f0*/  R2UR UR28, R74 ;  /* 0x000000004a1c72ca */ /* 0x000fe200000e0000 */
[C---:B---3--:R-:W-:Y:S01]  /*18800*/  FADD.FTZ R137, R141.reuse, R18 ;  /* 0x000000128d897221 */ /* 0x048fe20000010000 */
[----:B------:R-:W-:Y:S02]  /*18810*/  F2FP.F16.F32.PACK_AB R18, R141, R140 ;  /* 0x0000008c8d12723e */ /* 0x000fe400000000ff */
[----:B------:R-:W-:Y:S01]  /*18820*/  R2UR UR29, R75 ;  /* 0x000000004b1d72ca */ /* 0x000fe200000e0000 */
[----:B------:R-:W2:Y:S01]  /*18830*/  LDL.LU R140, [R1+0x28] ;  /* 0x00002800018c7983 */ /* 0x000ea20000300800 */
[----:B------:R-:W-:-:S02]  /*18840*/  VIADD R74, R72, 0xa80 ;  /* 0x00000a80484a7836 */ /* 0x000fc40000000000 */
[----:B------:R-:W-:Y:S01]  /*18850*/  IMAD.MOV.U32 R75, RZ, RZ, -0x3ffffff0 ;  /* 0xc0000010ff4b7424 */ /* 0x000fe200078e00ff */
[----:B------:R-:W-:Y:S02]  /*18860*/  WARPGROUP.DEPBAR.LE gsb0, 0x0 ;  /* 0x00008000000079c5 */ /* 0x000fe40000010000 */
[----:B------:R-:W-:-:S06]  /*18870*/  WARPGROUP.ARRIVE ;  /* 0x00000000000079c5 */ /* 0x000fcc0000000000 */
        /* <DEDUP_REMOVED lines=10> */
[----:B------:R-:W-:-:S04]  /*18920*/  FADD.FTZ R17, -R20, R17 ;  /* 0x0000001114117221 */ /* 0x000fc80000010100 */
[----:B------:R-:W-:-:S04]  /*18930*/  FMUL.FTZ R17, R17, R0 ;  /* 0x0000000011117220 */ /* 0x000fc80000410000 */
[----:B------:R-:W-:Y:S01]  /*18940*/  MUFU.EX2 R136, R17 ;  /* 0x0000001100887308 */ /* 0x000fe20000000800 */
[----:B-1----:R-:W-:-:S07]  /*18950*/  SHF.R.U32.HI R141, RZ, 0x7, R151 ;  /* 0x00000007ff8d7819 */ /* 0x002fce0000011697 */
[----:B------:R-:W2:Y:S01]  /*18960*/  MUFU.EX2 R17, R138 ;  /* 0x0000008a00117308 */ /* 0x000ea20000000800 */
[----:B------:R-:W-:Y:S02]  /*18970*/  WARPGROUP.DEPBAR.LE gsb0, 0x0 ;  /* 0x00008000000079c5 */ /* 0x000fe40000010000 */
[----:B------:R-:W-:-:S06]  /*18980*/  WARPGROUP.ARRIVE ;  /* 0x00000000000079c5 */ /* 0x000fcc0000000000 */
[----:B------:R-:W-:Y:S01]  /*18990*/  HGMMA.64x96x16.F32 R24, gdesc[UR36].tnspB, R24, gsb0 ;  /* 0x41600000241879f0 */ /* 0x000fe20008000818 */
[----:B------:R-:W1:Y:S01]  /*189a0*/  MUFU.EX2 R139, R139 ;  /* 0x0000008b008b7308 */ /* 0x000e620000000800 */
[----:B------:R-:W-:Y:S01]  /*189b0*/  VIADD R72, R141, 0x9 ;  /* 0x000000098d487836 */ /* 0x000fe20000000000 */
[----:B------:R-:W-:Y:S01]  /*189c0*/  ISETP.GE.U32.AND P2, PT, R151, 0x180, PT ;  /* 0x000001809700780c */ /* 0x000fe20003f46070 */
[----:B--2---:R-:W-:-:S03]  /*189d0*/  FFMA.FTZ R73, R136, R140, R17 ;  /* 0x0000008c88497223 */ /* 0x004fc60000010011 */
[----:B------:R-:W-:Y:S02]  /*189e0*/  SEL R72, R72, 0x9, !P2 ;  /* 0x0000000948487807 */ /* 0x000fe40005000000 */
[----:B------:R-:W-:Y:S01]  /*189f0*/  MUFU.EX2 R142, R142 ;  /* 0x0000008e008e7308 */ /* 0x000fe20000000800 */
[----:B------:R-:W-:-:S07]  /*18a00*/  @!P1 IMAD R74, R145, 0x8, R22 ;  /* 0x00000008914a9824 */ /* 0x000fce00078e0216 */
[----:B------:R-:W-:Y:S01]  /*18a10*/  MUFU.EX2 R143, R143 ;  /* 0x0000008f008f7308 */ /* 0x000fe20000000800 */
[----:B------:R-:W-:Y:S01]  /*18a20*/  @!P1 VIADD R74, R74, 0x31c40 ;  /* 0x00031c404a4a9836 */ /* 0x000fe20000000000 */
[----:B-1----:R-:W-:-:S04]  /*18a30*/  F2FP.F16.F32.PACK_AB R17, R139, R17 ;  /* 0x000000118b11723e */ /* 0x002fc800000000ff */
[----:B------:R-:W-:Y:S02]  /*18a40*/  @!P1 PRMT R74, RZ, 0x654, R74 ;  /* 0x00000654ff4a9816 */ /* 0x000fe4000000004a */
[----:B------:R-:W1:Y:S08]  /*18a50*/  MUFU.EX2 R150, R150 ;  /* 0x0000009600967308 */ /* 0x000e700000000800 */
[----:B------:R-:W-:Y:S08]  /*18a60*/  MUFU.EX2 R148, R148 ;  /* 0x0000009400947308 */ /* 0x000ff00000000800 */
[----:B------:R-:W-:Y:S01]  /*18a70*/  MUFU.EX2 R131, R131 ;  /* 0x0000008300837308 */ /* 0x000fe20000000800 */
[----:B-1----:R-:W-:-:S07]  /*18a80*/  FADD.FTZ R137, R150, R137 ;  /* 0x0000008996897221 */ /* 0x002fce0000010000 */
[----:B------:R-:W-:Y:S08]  /*18a90*/  MUFU.EX2 R133, R133 ;  /* 0x0000008500857308 */ /* 0x000ff00000000800 */
[----:B------:R-:W-:Y:S08]  /*18aa0*/  MUFU.EX2 R135, R135 ;  /* 0x0000008700877308 */ /* 0x000ff00000000800 */
[----:B------:R-:W-:Y:S01]  /*18ab0*/  MUFU.EX2 R132, R132 ;  /* 0x0000008400847308 */ /* 0x000fe20000000800 */
[----:B------:R-:W-:-:S02]  /*18ac0*/  WARPGROUP.DEPBAR.LE gsb0, 0x0 ;  /* 0x00008000000079c5 */ /* 0x000fc40000010000 */
[----:B------:R1:W-:Y:S06]  /*18ad0*/  BAR.ARV R72, 0x100 ;  /* 0x000400480000751d */ /* 0x0003ec0000002000 */
[----:B------:R-:W-:Y:S01]  /*18ae0*/  @!P1 SYNCS.ARRIVE.TRANS64.RED.A1T0 RZ, [R74+URZ], RZ ;  /* 0x000000ff4aff99a7 */ /* 0x000fe2000810043f */
[----:B-1----:R-:W-:Y:S01]  /*18af0*/  FADD.FTZ R72, R139, R73 ;  /* 0x000000498b487221 */ /* 0x002fe20000010000 */
[----:B------:R-:W-:-:S04]  /*18b00*/  @!P1 IMAD R73, R19, 0x8, R22 ;  /* 0x0000000813499824 */ /* 0x000fc800078e0216 */
[----:B------:R-:W-:Y:S01]  /*18b10*/  @!P1 VIADD R73, R73, 0x31c60 ;  /* 0x00031c6049499836 */ /* 0x000fe20000000000 */
[----:B------:R-:W-:-:S04]  /*18b20*/  F2FP.F16.F32.PACK_AB R19, R143, R142 ;  /* 0x0000008e8f13723e */ /* 0x000fc800000000ff */
[----:B------:R-:W-:-:S04]  /*18b30*/  @!P1 PRMT R73, RZ, 0x654, R73 ;  /* 0x00000654ff499816 */ /* 0x000fc80000000049 */
[----:B------:R1:W-:Y:S01]  /*18b40*/  @!P1 SYNCS.ARRIVE.TRANS64.RED.A1T0 RZ, [R73+URZ], RZ ;  /* 0x000000ff49ff99a7 */ /* 0x0003e2000810043f */
[----:B------:R2:W-:Y:S01]  /*18b50*/  STSM.16.M88.4 [R23+0x24300], R16 ;  /* 0x0243001017007844 */ /* 0x0005e20000000200 */
[----:B------:R-:W-:Y:S01]  /*18b60*/  FADD.FTZ R72, R142, R72 ;  /* 0x000000488e487221 */ /* 0x000fe20000010000 */
[----:B--2---:R-:W2:Y:S08]  /*18b70*/  MUFU.EX2 R16, R149 ;  /* 0x0000009500107308 */ /* 0x004eb00000000800 */
[----:B------:R-:W3:Y:S08]  /*18b80*/  MUFU.EX2 R17, R130 ;  /* 0x0000008200117308 */ /* 0x000ef00000000800 */
[----:B------:R-:W4:Y:S01]  /*18b90*/  MUFU.EX2 R18, R146 ;  /* 0x0000009200127308 */ /* 0x000f220000000800 */
[----:B------:R-:W-:Y:S01]  /*18ba0*/  FADD.FTZ R72, R143, R72 ;  /* 0x000000488f487221 */ /* 0x000fe20000010000 */
[----:B--2---:R-:W-:-:S06]  /*18bb0*/  FADD.FTZ R137, R16, R137 ;  /* 0x0000008910897221 */ /* 0x004fcc0000010000 */
[----:B------:R-:W2:Y:S01]  /*18bc0*/  MUFU.EX2 R19, R134 ;  /* 0x0000008600137308 */ /* 0x000ea20000000800 */
[----:B---3--:R-:W-:Y:S01]  /*18bd0*/  FADD.FTZ R72, R17, R72 ;  /* 0x0000004811487221 */ /* 0x008fe20000010000 */
[----:B------:R-:W-:-:S06]  /*18be0*/  FADD.FTZ R137, R148, R137 ;  /* 0x0000008994897221 */ /* 0x000fcc0000010000 */
[----:B-1----:R-:W-:Y:S01]  /*18bf0*/  MUFU.EX2 R73, R122 ;  /* 0x0000007a00497308 */ /* 0x002fe20000000800 */
[----:B------:R-:W-:Y:S01]  /*18c00*/  FADD.FTZ R72, R131, R72 ;  /* 0x0000004883487221 */ /* 0x000fe20000010000 */
[----:B----4-:R-:W-:-:S06]  /*18c10*/  FADD.FTZ R137, R18, R137 ;  /* 0x0000008912897221 */ /* 0x010fcc0000010000 */
[----:B------:R-:W1:Y:S01]  /*18c20*/  MUFU.EX2 R75, R129 ;  /* 0x00000081004b7308 */ /* 0x000e620000000800 */
[----:B--2---:R-:W-:Y:S01]  /*18c30*/  FADD.FTZ R72, R19, R72 ;  /* 0x0000004813487221 */ /* 0x004fe20000010000 */
[----:B------:R-:W-:-:S06]  /*18c40*/  FADD.FTZ R137, R133, R137 ;  /* 0x0000008985897221 */ /* 0x000fcc0000010000 */
[----:B------:R-:W2:Y:S08]  /*18c50*/  MUFU.EX2 R123, R123 ;  /* 0x0000007b007b7308 */ /* 0x000eb00000000800 */
[----:B------:R-:W3:Y:S01]  /*18c60*/  MUFU.EX2 R74, R128 ;  /* 0x00000080004a7308 */ /* 0x000ee20000000800 */
[----:B------:R-:W-:-:S07]  /*18c70*/  FADD.FTZ R137, R132, R137 ;  /* 0x0000008984897221 */ /* 0x000fce0000010000 */
[----:B------:R-:W4:Y:S08]  /*18c80*/  MUFU.EX2 R126, R126 ;  /* 0x0000007e007e7308 */ /* 0x000f300000000800 */
[----:B------:R-:W-:Y:S01]  /*18c90*/  MUFU.EX2 R129, R125 ;  /* 0x0000007d00817308 */ /* 0x000fe20000000800 */
[----:B-1----:R-:W-:-:S07]  /*18ca0*/  FADD.FTZ R137, R75, R137 ;  /* 0x000000894b897221 */ /* 0x002fce0000010000 */
[----:B------:R-:W-:Y:S08]  /*18cb0*/  MUFU.EX2 R128, R121 ;  /* 0x0000007900807308 */ /* 0x000ff00000000800 */
[----:B------:R1:W-:Y:S08]  /*18cc0*/  MUFU.EX2 R121, R88 ;  /* 0x0000005800797308 */ /* 0x0003f00000000800 */
[----:B------:R-:W0:Y:S01]  /*18cd0*/  MUFU.EX2 R127, R127 ;  /* 0x0000007f007f7308 */ /* 0x000e220000000800 */
[----:B-1----:R-:W-:-:S07]  /*18ce0*/  FADD.FTZ R88, R135, R72 ;  /* 0x0000004887587221 */ /* 0x002fce0000010000 */
[----:B------:R-:W-:Y:S01]  /*18cf0*/  MUFU.EX2 R124, R124 ;  /* 0x0000007c007c7308 */ /* 0x000fe20000000800 */
[----:B------:R-:W-:-:S07]  /*18d00*/  FADD.FTZ R88, R73, R88 ;  /* 0x0000005849587221 */ /* 0x000fce0000010000 */
[----:B------:R-:W-:Y:S01]  /*18d10*/  MUFU.EX2 R125, R113 ;  /* 0x00000071007d7308 */ /* 0x000fe20000000800 */
[----:B--2---:R-:W-:-:S07]  /*18d20*/  FADD.FTZ R88, R123, R88 ;  /* 0x000000587b587221 */ /* 0x004fce0000010000 */
[----:B------:R-:W-:Y:S01]  /*18d30*/  MUFU.EX2 R113, R89 ;  /* 0x0000005900717308 */ /* 0x000fe20000000800 */
[----:B---3--:R-:W-:-:S07]  /*18d40*/  FADD.FTZ R137, R74, R137 ;  /* 0x000000894a897221 */ /* 0x008fce0000010000 */
[----:B------:R-:W1:Y:S01]  /*18d50*/  MUFU.EX2 R89, R114 ;  /* 0x0000007200597308 */ /* 0x000e620000000800 */
[----:B----4-:R-:W-:-:S07]  /*18d60*/  FADD.FTZ R88, R126, R88 ;  /* 0x000000587e587221 */ /* 0x010fce0000010000 */
[----:B------:R-:W2:Y:S08]  /*18d70*/  MUFU.EX2 R115, R115 ;  /* 0x0000007300737308 */ /* 0x000eb00000000800 */
[----:B------:R-:W3:Y:S01]  /*18d80*/  MUFU.EX2 R120, R120 ;  /* 0x0000007800787308 */ /* 0x000ee20000000800 */
[----:B0-----:R-:W-:-:S07]  /*18d90*/  FADD.FTZ R88, R127, R88 ;  /* 0x000000587f587221 */ /* 0x001fce0000010000 */
[----:B------:R-:W0:Y:S08]  /*18da0*/  MUFU.EX2 R118, R118 ;  /* 0x0000007600767308 */ /* 0x000e300000000800 */
[----:B------:R-:W4:Y:S08]  /*18db0*/  MUFU.EX2 R117, R117 ;  /* 0x0000007500757308 */ /* 0x000f300000000800 */
[----:B------:R2:W-:Y:S01]  /*18dc0*/  MUFU.EX2 R114, R90 ;  /* 0x0000005a00727308 */ /* 0x0005e20000000800 */
[----:B-1----:R-:W-:Y:S01]  /*18dd0*/  FADD.FTZ R88, R89, R88 ;  /* 0x0000005859587221 */ /* 0x002fe20000010000 */
[----:B--2---:R-:W-:-:S06]  /*18de0*/  FADD.FTZ R90, R129, R137 ;  /* 0x00000089815a7221 */ /* 0x004fcc0000010000 */
[----:B------:R-:W1:Y:S01]  /*18df0*/  MUFU.EX2 R119, R119 ;  /* 0x0000007700777308 */ /* 0x000e620000000800 */
[----:B------:R-:W-:-:S07]  /*18e00*/  FADD.FTZ R90, R124, R90 ;  /* 0x0000005a7c5a7221 */ /* 0x000fce0000010000 */
[----:B------:R-:W2:Y:S01]  /*18e10*/  MUFU.EX2 R116, R116 ;  /* 0x0000007400747308 */ /* 0x000ea20000000800 */
[----:B------:R-:W-:Y:S01]  /*18e20*/  FADD.FTZ R90, R128, R90 ;  /* 0x0000005a805a7221 */ /* 0x000fe20000010000 */
[----:B------:R-:W-:-:S03]  /*18e30*/  FADD.FTZ R88, R115, R88 ;  /* 0x0000005873587221 */ /* 0x000fc60000010000 */
[----:B---3--:R-:W-:-:S03]  /*18e40*/  FADD.FTZ R90, R120, R90 ;  /* 0x0000005a785a7221 */ /* 0x008fc60000010000 */
[----:B------:R-:W3:Y:S01]  /*18e50*/  MUFU.EX2 R112, R112 ;  /* 0x0000007000707308 */ /* 0x000ee20000000800 */
[----:B0-----:R-:W-:-:S07]  /*18e60*/  FADD.FTZ R88, R118, R88 ;  /* 0x0000005876587221 */ /* 0x001fce0000010000 */
[----:B------:R-:W0:Y:S08]  /*18e70*/  MUFU.EX2 R109, R109 ;  /* 0x0000006d006d7308 */ /* 0x000e300000000800 */
[----:B------:R4:W-:Y:S02]  /*18e80*/  MUFU.EX2 R122, R91 ;  /* 0x0000005b007a7308 */ /* 0x0009e40000000800 */
[----:B----4-:R-:W-:-:S06]  /*18e90*/  FADD.FTZ R91, R117, R90 ;  /* 0x0000005a755b7221 */ /* 0x010fcc0000010000 */
[----:B------:R-:W4:Y:S01]  /*18ea0*/  MUFU.EX2 R108, R108 ;  /* 0x0000006c006c7308 */ /* 0x000f220000000800 */
[----:B-1----:R-:W-:Y:S01]  /*18eb0*/  FADD.FTZ R90, R119, R88 ;  /* 0x00000058775a7221 */ /* 0x002fe20000010000 */
[----:B--2---:R-:W-:Y:S01]  /*18ec0*/  FADD.FTZ R88, R116, R91 ;  /* 0x0000005b74587221 */ /* 0x004fe20000010000 */
[----:B------:R-:W-:-:S03]  /*18ed0*/  F2FP.F16.F32.PACK_AB R16, R16, R150 ;  /* 0x000000961010723e */ /* 0x000fc600000000ff */
[----:B------:R-:W-:Y:S02]  /*18ee0*/  FADD.FTZ R88, R125, R88 ;  /* 0x000000587d587221 */ /* 0x000fe40000010000 */
[----:B------:R-:W1:Y:S01]  /*18ef0*/  MUFU.EX2 R105, R105 ;  /* 0x0000006900697308 */ /* 0x000e620000000800 */
[----:B------:R-:W-:Y:S02]  /*18f00*/  F2FP.F16.F32.PACK_AB R17, R131, R17 ;  /* 0x000000118311723e */ /* 0x000fe400000000ff */
[----:B------:R-:W-:Y:S02]  /*18f10*/  F2FP.F16.F32.PACK_AB R18, R18, R148 ;  /* 0x000000941212723e */ /* 0x000fe400000000ff */
[----:B------:R-:W-:Y:S01]  /*18f20*/  F2FP.F16.F32.PACK_AB R19, R135, R19 ;  /* 0x000000138713723e */ /* 0x000fe200000000ff */
[----:B---3--:R-:W-:Y:S02]  /*18f30*/  FADD.FTZ R88, R112, R88 ;  /* 0x0000005870587221 */ /* 0x008fe40000010000 */
[----:B------:R-:W2:Y:S02]  /*18f40*/  MUFU.EX2 R104, R104 ;  /* 0x0000006800687308 */ /* 0x000ea40000000800 */
[----:B------:R0:W-:Y:S06]  /*18f50*/  STSM.16.M88.4 [R23+0x25b00], R16 ;  /* 0x025b001017007844 */ /* 0x0001ec0000000200 */
[----:B------:R-:W3:Y:S01]  /*18f60*/  MUFU.EX2 R101, R101 ;  /* 0x0000006500657308 */ /* 0x000ee20000000800 */
[----:B0-----:R-:W-:-:S07]  /*18f70*/  FADD.FTZ R16, R109, R88 ;  /* 0x000000586d107221 */ /* 0x001fce0000010000 */
[----:B------:R-:W0:Y:S01]  /*18f80*/  MUFU.EX2 R100, R100 ;  /* 0x0000006400647308 */ /* 0x000e220000000800 */
[----:B----4-:R-:W-:-:S04]  /*18f90*/  FADD.FTZ R16, R108, R16 ;  /* 0x000000106c107221 */ /* 0x010fc80000010000 */
[----:B-1----:R-:W-:-:S03]  /*18fa0*/  FADD.FTZ R16, R105, R16 ;  /* 0x0000001069107221 */ /* 0x002fc60000010000 */
[----:B------:R-:W1:Y:S01]  /*18fb0*/  MUFU.EX2 R97, R97 ;  /* 0x0000006100617308 */ /* 0x000e620000000800 */
[----:B--2---:R-:W-:-:S07]  /*18fc0*/  FADD.FTZ R16, R104, R16 ;  /* 0x0000001068107221 */ /* 0x004fce0000010000 */
[----:B------:R-:W2:Y:S01]  /*18fd0*/  MUFU.EX2 R96, R96 ;  /* 0x0000006000607308 */ /* 0x000ea20000000800 */
[----:B---3--:R-:W-:-:S07]  /*18fe0*/  FADD.FTZ R16, R101, R16 ;  /* 0x0000001065107221 */ /* 0x008fce0000010000 */
[----:B------:R-:W3:Y:S01]  /*18ff0*/  MUFU.EX2 R93, R93 ;  /* 0x0000005d005d7308 */ /* 0x000ee20000000800 */
[----:B0-----:R-:W-:-:S07]  /*19000*/  FADD.FTZ R16, R100, R16 ;  /* 0x0000001064107221 */ /* 0x001fce0000010000 */
[----:B------:R-:W0:Y:S01]  /*19010*/  MUFU.EX2 R92, R92 ;  /* 0x0000005c005c7308 */ /* 0x000e220000000800 */
[----:B-1----:R-:W-:-:S04]  /*19020*/  FADD.FTZ R16, R97, R16 ;  /* 0x0000001061107221 */ /* 0x002fc80000010000 */
[----:B--2---:R-:W-:-:S03]  /*19030*/  FADD.FTZ R18, R96, R16 ;  /* 0x0000001060127221 */ /* 0x004fc60000010000 */
[----:B------:R-:W1:Y:S01]  /*19040*/  MUFU.EX2 R85, R85 ;  /* 0x0000005500557308 */ /* 0x000e620000000800 */
[----:B---3--:R-:W-:-:S04]  /*19050*/  FADD.FTZ R19, R93, R18 ;  /* 0x000000125d137221 */ /* 0x008fc80000010000 */
[----:B0-----:R-:W-:-:S04]  /*19060*/  FADD.FTZ R18, R92, R19 ;  /* 0x000000135c127221 */ /* 0x001fc80000010000 */
[----:B------:R-:W-:-:S04]  /*19070*/  FADD.FTZ R18, R113, R18 ;  /* 0x0000001271127221 */ /* 0x000fc80000010000 */
[----:B------:R-:W-:-:S04]  /*19080*/  FADD.FTZ R18, R121, R18 ;  /* 0x0000001279127221 */ /* 0x000fc80000010000 */
[----:B-1----:R-:W-:Y:S02]  /*19090*/  FADD.FTZ R19, R85, R18 ;  /* 0x0000001255137221 */ /* 0x002fe40000010000 */
[----:B------:R-:W2:Y:S01]  /*190a0*/  LDL R18, [R1+0x80] ;  /* 0x0000800001127983 */ /* 0x000ea20000100800 */
[----:B------:R-:W0:Y:S08]  /*190b0*/  MUFU.EX2 R106, R106 ;  /* 0x0000006a006a7308 */ /* 0x000e300000000800 */
[----:B------:R-:W1:Y:S08]  /*190c0*/  MUFU.EX2 R107, R107 ;  /* 0x0000006b006b7308 */ /* 0x000e700000000800 */
[----:B------:R-:W3:Y:S01]  /*190d0*/  MUFU.EX2 R110, R110 ;  /* 0x0000006e006e7308 */ /* 0x000ee20000000800 */
[----:B0-----:R-:W-:-:S07]  /*190e0*/  FADD.FTZ R90, R106, R90 ;  /* 0x0000005a6a5a7221 */ /* 0x001fce0000010000 */
[----:B------:R-:W0:Y:S01]  /*190f0*/  MUFU.EX2 R111, R111 ;  /* 0x0000006f006f7308 */ /* 0x000e220000000800 */
[----:B-1----:R-:W-:-:S07]  /*19100*/  FADD.FTZ R90, R107, R90 ;  /* 0x0000005a6b5a7221 */ /* 0x002fce0000010000 */
[----:B------:R-:W1:Y:S01]  /*19110*/  MUFU.EX2 R98, R98 ;  /* 0x0000006200627308 */ /* 0x000e620000000800 */
[----:B---3--:R-:W-:-:S07]  /*19120*/  FADD.FTZ R90, R110, R90 ;  /* 0x0000005a6e5a7221 */ /* 0x008fce0000010000 */
        /* <DEDUP_REMOVED lines=9> */
[----:B-1----:R-:W-:-:S04]  /*191c0*/  FADD.FTZ R17, R103, R17 ;  /* 0x0000001167117221 */ /* 0x002fc80000010000 */
[----:B------:R-:W-:-:S03]  /*191d0*/  FADD.FTZ R17, R114, R17 ;  /* 0x0000001172117221 */ /* 0x000fc60000010000 */
[----:B------:R-:W1:Y:S01]  /*191e0*/  MUFU.EX2 R82, R82 ;  /* 0x0000005200527308 */ /* 0x000e620000000800 */
[----:B------:R-:W-:-:S07]  /*191f0*/  FADD.FTZ R17, R122, R17 ;  /* 0x000000117a117221 */ /* 0x000fce0000010000 */
[----:B------:R-:W4:Y:S01]  /*19200*/  MUFU.EX2 R83, R83 ;  /* 0x0000005300537308 */ /* 0x000f220000000800 */
[----:B---3--:R-:W-:-:S07]  /*19210*/  FADD.FTZ R16, R94, R17 ;  /* 0x000000115e107221 */ /* 0x008fce0000010000 */
[----:B------:R-:W3:Y:S01]  /*19220*/  MUFU.EX2 R86, R86 ;  /* 0x0000005600567308 */ /* 0x000ee20000000800 */
[----:B0-----:R-:W-:-:S07]  /*19230*/  FADD.FTZ R17, R95, R16 ;  /* 0x000000105f117221 */ /* 0x001fce0000010000 */
[----:B------:R-:W0:Y:S01]  /*19240*/  MUFU.EX2 R87, R87 ;  /* 0x0000005700577308 */ /* 0x000e220000000800 */
[----:B-1----:R-:W-:-:S07]  /*19250*/  FADD.FTZ R16, R82, R17 ;  /* 0x0000001152107221 */ /* 0x002fce0000010000 */
[----:B------:R-:W1:Y:S01]  /*19260*/  MUFU.EX2 R84, R84 ;  /* 0x0000005400547308 */ /* 0x000e620000000800 */
[----:B----4-:R-:W-:-:S07]  /*19270*/  FADD.FTZ R17, R83, R16 ;  /* 0x0000001053117221 */ /* 0x010fce0000010000 */
[----:B------:R-:W4:Y:S01]  /*19280*/  MUFU.EX2 R76, R76 ;  /* 0x0000004c004c7308 */ /* 0x000f220000000800 */
[----:B---3--:R-:W-:-:S07]  /*19290*/  FADD.FTZ R16, R86, R17 ;  /* 0x0000001156107221 */ /* 0x008fce0000010000 */
[----:B------:R-:W3:Y:S08]  /*192a0*/  MUFU.EX2 R81, R81 ;  /* 0x0000005100517308 */ /* 0x000ef00000000800 */
[----:B------:R-:W3:Y:S01]  /*192b0*/  MUFU.EX2 R80, R80 ;  /* 0x0000005000507308 */ /* 0x000ee20000000800 */
[----:B0-----:R-:W-:-:S07]  /*192c0*/  FADD.FTZ R17, R87, R16 ;  /* 0x0000001057117221 */ /* 0x001fce0000010000 */
[----:B------:R-:W0:Y:S08]  /*192d0*/  MUFU.EX2 R77, R77 ;  /* 0x0000004d004d7308 */ /* 0x000e300000000800 */
[----:B------:R-:W-:Y:S08]  /*192e0*/  MUFU.EX2 R78, R78 ;  /* 0x0000004e004e7308 */ /* 0x000ff00000000800 */
[----:B------:R-:W0:Y:S01]  /*192f0*/  MUFU.EX2 R79, R79 ;  /* 0x0000004f004f7308 */ /* 0x000e220000000800 */
[----:B-1----:R-:W-:Y:S01]  /*19300*/  FADD.FTZ R16, R84, R19 ;  /* 0x0000001354107221 */ /* 0x002fe20000010000 */
[----:B----4-:R-:W-:Y:S01]  /*19310*/  FADD.FTZ R17, R76, R17 ;  /* 0x000000114c117221 */ /* 0x010fe20000010000 */
[----:B------:R-:W-:-:S02]  /*19320*/  F2FP.F16.F32.PACK_AB R91, R119, R118 ;  /* 0x00000076775b723e */ /* 0x000fc400000000ff */
[----:B---3--:R-:W-:Y:S01]  /*19330*/  FADD.FTZ R16, R81, R16 ;  /* 0x0000001051107221 */ /* 0x008fe20000010000 */
[----:B------:R-:W-:Y:S01]  /*19340*/  F2FP.F16.F32.PACK_AB R119, R111, R110 ;  /* 0x0000006e6f77723e */ /* 0x000fe200000000ff */
[----:B------:R-:W-:Y:S01]  /*19350*/  FADD.FTZ R17, R80, R17 ;  /* 0x0000001150117221 */ /* 0x000fe20000010000 */
[----:B------:R-:W-:Y:S01]  /*19360*/  F2FP.F16.F32.PACK_AB R111, R103, R102 ;  /* 0x00000066676f723e */ /* 0x000fe200000000ff */
[----:B0-----:R-:W-:Y:S01]  /*19370*/  FADD.FTZ R16, R77, R16 ;  /* 0x000000104d107221 */ /* 0x001fe20000010000 */
[----:B------:R-:W-:Y:S02]  /*19380*/  F2FP.F16.F32.PACK_AB R103, R95, R94 ;  /* 0x0000005e5f67723e */ /* 0x000fe400000000ff */
[----:B------:R-:W-:Y:S02]  /*19390*/  F2FP.F16.F32.PACK_AB R95, R87, R86 ;  /* 0x00000056575f723e */ /* 0x000fe400000000ff */
[C---:B------:R-:W-:Y:S01]  /*193a0*/  F2FP.F16.F32.PACK_AB R87, R79.reuse, R78 ;  /* 0x0000004e4f57723e */ /* 0x040fe200000000ff */
[----:B------:R-:W-:Y:S01]  /*193b0*/  FADD.FTZ R78, R78, R17 ;  /* 0x000000114e4e7221 */ /* 0x000fe20000010000 */
[----:B------:R0:W-:Y:S03]  /*193c0*/  STL [R1+0x18], R16 ;  /* 0x0000181001007387 */ /* 0x0001e60000100800 */
[----:B0-----:R-:W-:-:S05]  /*193d0*/  FADD.FTZ R16, R79, R78 ;  /* 0x0000004e4f107221 */ /* 0x001fca0000010000 */
[----:B------:R0:W-:Y:S01]  /*193e0*/  STL [R1+0x28], R16 ;  /* 0x0000281001007387 */ /* 0x0001e20000100800 */
[----:B--2---:R-:W-:-:S03]  /*193f0*/  ISETP.GT.AND P2, PT, R15, R18, PT ;  /* 0x000000120f00720c */ /* 0x004fc60003f44270 */
[----:B------:R1:W5:Y:S01]  /*19400*/  LDL R18, [R1+0x2c] ;  /* 0x00002c0001127983 */ /* 0x0003620000100800 */
        /* <DEDUP_REMOVED lines=14> */
[----:B------:R1:W-:Y:S01]  /*194f0*/  STSM.16.M88.4 [R23+0x27300], R72 ;  /* 0x0273004817007844 */ /* 0x0003e20000000200 */
[----:B------:R-:W-:Y:S02]  /*19500*/  F2FP.F16.F32.PACK_AB R101, R122, R114 ;  /* 0x000000727a65723e */ /* 0x000fe400000000ff */
[----:B------:R-:W-:Y:S02]  /*19510*/  F2FP.F16.F32.PACK_AB R102, R96, R97 ;  /* 0x000000616066723e */ /* 0x000fe400000000ff */
[----:B------:R-:W-:Y:S01]  /*19520*/  F2FP.F16.F32.PACK_AB R92, R92, R93 ;  /* 0x0000005d5c5c723e */ /* 0x000fe200000000ff */
[----:B------:R1:W-:Y:S01]  /*19530*/  STSM.16.M88.4 [R23+0x28b00], R88 ;  /* 0x028b005817007844 */ /* 0x0003e20000000200 */
[----:B------:R-:W-:-:S02]  /*19540*/  F2FP.F16.F32.PACK_AB R93, R83, R82 ;  /* 0x00000052535d723e */ /* 0x000fc400000000ff */
[----:B------:R-:W-:Y:S02]  /*19550*/  F2FP.F16.F32.PACK_AB R94, R121, R113 ;  /* 0x00000071795e723e */ /* 0x000fe400000000ff */
[----:B------:R-:W-:Y:S01]  /*19560*/  F2FP.F16.F32.PACK_AB R84, R84, R85 ;  /* 0x000000555454723e */ /* 0x000fe200000000ff */
[----:B------:R1:W-:Y:S01]  /*19570*/  STSM.16.M88.4 [R23+0x2a300], R116 ;  /* 0x02a3007417007844 */ /* 0x0003e20000000200 */
[----:B------:R-:W-:Y:S02]  /*19580*/  F2FP.F16.F32.PACK_AB R85, R80, R76 ;  /* 0x0000004c5055723e */ /* 0x000fe400000000ff */
[----:B------:R-:W-:Y:S01]  /*19590*/  F2FP.F16.F32.PACK_AB R86, R77, R81 ;  /* 0x000000514d56723e */ /* 0x000fe200000000ff */
[----:B------:R1:W-:Y:S04]  /*195a0*/  STSM.16.M88.4 [R23+0x2bb00], R108 ;  /* 0x02bb006c17007844 */ /* 0x0003e80000000200 */
[----:B------:R1:W-:Y:S04]  /*195b0*/  STSM.16.M88.4 [R23+0x2d300], R100 ;  /* 0x02d3006417007844 */ /* 0x0003e80000000200 */
        /* <DEDUP_REMOVED lines=60> */
[----:B--2---:R-:W-:Y:S01]  /*19980*/  NOP ;  /* 0x0000000000007918 */ /* 0x004fe20000000000 */
[----:B-1----:R-:W-:Y:S05]  /*19990*/  @P2 BRA `(.L_x_11823) ;  /* 0xffffffb800242947 */ /* 0x002fea000383ffff */
.L_x_11812:
[----:B------:R-:W-:Y:S05]  /*199a0*/  WARPSYNC.ALL ;  /* 0x0000000000007948 */ /* 0x000fea0003800000 */
[----:B------:R-:W-:Y:S06]  /*199b0*/  BAR.ARV 0x8, 0x200 ;  /* 0x0208000000007b1d */ /* 0x000fec0000002000 */
[----:B------:R-:W-:Y:S05]  /*199c0*/  @!P0 BRA `(.L_x_11824) ;  /* 0x0000000000048947 */ /* 0x000fea0003800000 */
[----:B------:R-:W-:Y:S01]  /*199d0*/  BPT.TRAP 0x1 ;  /* 0x000000040000795c */ /* 0x000fe20000300000 */
.L_x_11824:
[----:B------:R-:W2:Y:S01]  /*199e0*/  LDL R2, [R1+0x2c] ;  /* 0x00002c0001027983 */ /* 0x000ea20000100800 */
[----:B------:R-:W-:Y:S01]  /*199f0*/  IMAD R10, R145, 0x8, R22 ;  /* 0x00000008910a7824 */ /* 0x000fe200078e0216 */
[----:B--2---:R-:W-:-:S04]  /*19a00*/  SHF.L.U32 R3, R2, 0x1f, RZ ;  /* 0x0000001f02037819 */ /* 0x004fc800000006ff */
[----:B------:R0:W1:Y:S01]  /*19a10*/  SYNCS.PHASECHK.TRANS64.TRYWAIT P2, [R10+URZ+0x31c50], R3 ;  /* 0x031c50030a0075a7 */ /* 0x000062000804017f */
[----:B------:R-:W-:Y:S05]  /*19a20*/  @!P0 BRA `(.L_x_11825) ;  /* 0x0000000000048947 */ /* 0x000fea0003800000 */
[----:B------:R-:W-:Y:S01]  /*19a30*/  BPT.TRAP 0x1 ;  /* 0x000000040000795c */ /* 0x000fe20000300000 */
.L_x_11825:
[----:B------:R-:W2:Y:S01]  /*19a40*/  LDL.LU R2, [R1+0x5c] ;  /* 0x00005c0001027983 */ /* 0x000ea20000300800 */
[----:B------:R-:W-:Y:S02]  /*19a50*/  VIADD R22, R22, 0x200 ;  /* 0x0000020016167836 */ /* 0x000fe40000000000 */
[----:B------:R-:W-:-:S03]  /*19a60*/  IMAD.MOV.U32 R5, RZ, RZ, -0x3ffffff0 ;  /* 0xc0000010ff057424 */ /* 0x000fc600078e00ff */
[----:B------:R-:W-:-:S04]  /*19a70*/  SHF.R.U32.HI R22, RZ, 0x4, R22 ;  /* 0x00000004ff167819 */ /* 0x000fc80000011616 */
[----:B------:R-:W-:-:S04]  /*19a80*/  LOP3.LUT R22, R22, 0x3fff, RZ, 0xc0, !PT ;  /* 0x00003fff16167812 */ /* 0x000fc800078ec0ff */
[----:B------:R-:W-:Y:S02]  /*19a90*/  LOP3.LUT R22, R22, 0x2400000, RZ, 0xfc, !PT ;  /* 0x0240000016167812 */ /* 0x000fe400078efcff */
[----:B--2---:R-:W-:Y:S01]  /*19aa0*/  LOP3.LUT R4, R2, 0x10000, RZ, 0xfc, !PT ;  /* 0x0001000002047812 */ /* 0x004fe200078efcff */
[----:B-1----:R-:W-:Y:S06]  /*19ab0*/  @P2 BRA `(.L_x_11826) ;  /* 0x0000000000082947 */ /* 0x002fec0003800000 */
[----:B------:R-:W1:Y:S02]  /*19ac0*/  SYNCS.PHASECHK.TRANS64.TRYWAIT P0, [R10+URZ+0x31c50], R3 ;  /* 0x031c50030a0075a7 */ /* 0x000e64000800017f */
[----:B-1----:R-:W-:Y:S05]  /*19ad0*/  @!P0 BRA `(.L_x_11827) ;  /* 0x000000c800788947 */ /* 0x002fea0003800000 */
.L_x_11826:
[----:B------:R-:W-:Y:S01]  /*19ae0*/  IMAD R2, R145, 0x6c0, R22 ;  /* 0x000006c091027824 */ /* 0x000fe200078e0216 */
[----:B------:R-:W2:Y:S01]  /*19af0*/  LDL.LU R12, [R1+0x18] ;  /* 0x00001800010c7983 */ /* 0x000ea20000300800 */
        /* <DEDUP_REMOVED lines=11> */
[----:B------:R-:W3:Y:S01]  /*19bb0*/  LDL.LU R11, [R1+0x28] ;  /* 0x00002800010b7983 */ /* 0x000ee20000300800 */
[----:B------:R-:W-:-:S02]  /*19bc0*/  IMAD.MOV.U32 R3, RZ, RZ, -0x7fffffe0 ;  /* 0x80000020ff037424 */ /* 0x000fc400078e00ff */
[----:B------:R-:W-:Y:S01]  /*19bd0*/  IMAD.MOV.U32 R5, RZ, RZ, -0x3ffffff0 ;  /* 0xc0000010ff057424 */ /* 0x000fe200078e00ff */
[----:B------:R-:W4:Y:S01]  /*19be0*/  LDL.LU R13, [R1+0x2c] ;  /* 0x00002c00010d7983 */ /* 0x000f220000300800 */
[----:B------:R-:W-:-:S05]  /*19bf0*/  VIADD R145, R145, 0x1 ;  /* 0x0000000191917836 */ /* 0x000fca0000000000 */
        /* <DEDUP_REMOVED lines=62> */
[C---:B------:R-:W-:Y:S01]  /*19fe0*/  VIADD R8, R2.reuse, 0x1c0 ;  /* 0x000001c002087836 */ /* 0x040fe20000000000 */
        /* <DEDUP_REMOVED lines=15> */
[----:B--2---:R-:W0:Y:S01]  /*1a0e0*/  SHFL.BFLY PT, R2, R12, 0x2, 0x1f ;  /* 0x0c401f000c027f89 */ /* 0x004e2200000e0000 */
[----:B------:R-:W-:Y:S02]  /*1a0f0*/  R2UR UR7, R3 ;  /* 0x00000000030772ca */ /* 0x000fe400000e0000 */
[----:B------:R-:W-:Y:S01]  /*1a100*/  R2UR UR4, R4 ;  /* 0x00000000040472ca */ /* 0x000fe200000e0000 */
[----:B---3--:R-:W1:Y:S01]  /*1a110*/  SHFL.BFLY PT, R3, R11, 0x2, 0x1f ;  /* 0x0c401f000b037f89 */ /* 0x008e6200000e0000 */
[----:B------:R-:W-:Y:S01]  /*1a120*/  R2UR UR5, R5 ;  /* 0x00000000050572ca */ /* 0x000fe200000e0000 */
[----:B0-----:R-:W-:Y:S01]  /*1a130*/  FADD.FTZ R2, R2, R12 ;  /* 0x0000000c02027221 */ /* 0x001fe20000010000 */
[----:B-1----:R-:W-:-:S04]  /*1a140*/  FADD.FTZ R4, R3, R11 ;  /* 0x0000000b03047221 */ /* 0x002fc80000010000 */
[----:B------:R-:W0:Y:S04]  /*1a150*/  SHFL.BFLY PT, R3, R2, 0x1, 0x1f ;  /* 0x0c201f0002037f89 */ /* 0x000e2800000e0000 */
[----:B------:R-:W1:Y:S01]  /*1a160*/  SHFL.BFLY PT, R5, R4, 0x1, 0x1f ;  /* 0x0c201f0004057f89 */ /* 0x000e6200000e0000 */
[----:B0-----:R-:W-:Y:S01]  /*1a170*/  FADD.FTZ R11, R2, R3 ;  /* 0x00000003020b7221 */ /* 0x001fe20000010000 */
[----:B------:R-:W-:Y:S01]  /*1a180*/  SEL R2, RZ, 0x1, P2 ;  /* 0x00000001ff027807 */ /* 0x000fe20001000000 */
[----:B-1----:R-:W-:-:S03]  /*1a190*/  FADD.FTZ R12, R4, R5 ;  /* 0x00000005040c7221 */ /* 0x002fc60000010000 */
[----:B------:R-:W-:Y:S02]  /*1a1a0*/  FSETP.NE.FTZ.AND P0, PT, R11, RZ, PT ;  /* 0x000000ff0b00720b */ /* 0x000fe40003f15000 */
[----:B------:R-:W-:Y:S01]  /*1a1b0*/  CS2R R4, SRZ ;  /* 0x0000000000047805 */ /* 0x000fe2000001ff00 */
[----:B------:R-:W-:Y:S01]  /*1a1c0*/  @!P1 VIADD R10, R10, 0x31c60 ;  /* 0x00031c600a0a9836 */ /* 0x000fe20000000000 */
[----:B----4-:R-:W-:Y:S02]  /*1a1d0*/  LOP3.LUT R13, R13, R2, RZ, 0x3c, !PT ;  /* 0x000000020d0d7212 */ /* 0x010fe400078e3cff */
[----:B------:R-:W-:-:S07]  /*1a1e0*/  FSETP.NE.FTZ.AND P3, PT, R12, RZ, PT ;  /* 0x000000ff0c00720b */ /* 0x000fce0003f75000 */
[----:B------:R-:W0:Y:S08]  /*1a1f0*/  @P0 MUFU.LG2 R6, R11 ;  /* 0x0000000b00060308 */ /* 0x000e300000000c00 */
[----:B------:R1:W-:Y:S01]  /*1a200*/  @P0 MUFU.RCP R5, R11 ;  /* 0x0000000b00050308 */ /* 0x0003e20000001000 */
[----:B------:R-:W-:Y:S02]  /*1a210*/  WARPGROUP.DEPBAR.LE gsb0, 0x0 ;  /* 0x00008000000079c5 */ /* 0x000fe40000010000 */
[----:B-1----:R-:W2:Y:S01]  /*1a220*/  LDL.LU R11, [R1+0xa0] ;  /* 0x0000a000010b7983 */ /* 0x002ea20000300800 */
[----:B------:R-:W-:Y:S01]  /*1a230*/  WARPGROUP.ARRIVE ;  /* 0x00000000000079c5 */ /* 0x000fe20000000000 */
[----:B------:R-:W-:-:S03]  /*1a240*/  @!P1 PRMT R10, RZ, 0x654, R10 ;  /* 0x00000654ff0a9816 */ /* 0x000fc6000000000a */
[----:B------:R-:W1:Y:S02]  /*1a250*/  @P3 MUFU.LG2 R8, R12 ;  /* 0x0000000c00083308 */ /* 0x000e640000000c00 */
[----:B------:R-:W-:Y:S01]  /*1a260*/  HGMMA.64x96x16.F32 R24, gdesc[UR4].tnspB, R24, gsb0 ;  /* 0x41600000041879f0 */ /* 0x000fe20008000818 */
[----:B------:R3:W-:Y:S05]  /*1a270*/  STL [R1+0x2c], R13 ;  /* 0x00002c0d01007387 */ /* 0x0007ea0000100800 */
[----:B------:R-:W4:Y:S01]  /*1a280*/  @P3 MUFU.RCP R4, R12 ;  /* 0x0000000c00043308 */ /* 0x000f220000001000 */
[----:B------:R-:W-:Y:S01]  /*1a290*/  @P0 FMUL.FTZ R7, R0, 0.69314718246459960938 ;  /* 0x3f31721800070820 */ /* 0x000fe20000410000 */
[----:B0-----:R-:W-:Y:S01]  /*1a2a0*/  @P0 FMUL.FTZ R6, R6, 0.69314718246459960938 ;  /* 0x3f31721806060820 */ /* 0x001fe20000410000 */
[----:B------:R-:W-:Y:S01]  /*1a2b0*/  @P3 FMUL.FTZ R0, R0, 0.69314718246459960938 ;  /* 0x3f31721800003820 */ /* 0x000fe20000410000 */
[----:B------:R-:W-:Y:S01]  /*1a2c0*/  IMAD.MOV.U32 R2, RZ, RZ, -0x800000 ;  /* 0xff800000ff027424 */ /* 0x000fe200078e00ff */
[----:B------:R-:W-:Y:S01]  /*1a2d0*/  SEL R145, R145, RZ, P2 ;  /* 0x000000ff91917207 */ /* 0x000fe20001000000 */
[----:B------:R-:W-:-:S02]  /*1a2e0*/  IMAD.MOV.U32 R3, RZ, RZ, -0x800000 ;  /* 0xff800000ff037424 */ /* 0x000fc400078e00ff */
[----:B-1----:R-:W-:Y:S01]  /*1a2f0*/  @P3 FMUL.FTZ R9, R8, 0.69314718246459960938 ;  /* 0x3f31721808093820 */ /* 0x002fe20000410000 */
[----:B------:R-:W-:Y:S01]  /*1a300*/  @P0 FFMA.FTZ R2, R7, R14, R6 ;  /* 0x0000000e07020223 */ /* 0x000fe20000010006 */
[----:B------:R-:W-:Y:S02]  /*1a310*/  PLOP3.LUT P0, PT, PT, PT, PT, 0x8, 0x0 ;  /* 0x000000000000781c */ /* 0x000fe40003f0e170 */
[----:B------:R-:W-:Y:S01]  /*1a320*/  @P3 FFMA.FTZ R3, R0, R20, R9 ;  /* 0x0000001400033223 */ /* 0x000fe20000010009 */
        /* <DEDUP_REMOVED lines=26> */
[-C--:B----4-:R-:W-:Y:S01]  /*1a4d0*/  FMUL.FTZ R26, R26, R4.reuse ;  /* 0x000000041a1a7220 */ /* 0x090fe20000410000 */
        /* <DEDUP_REMOVED lines=23> */
[----:B--2---:R-:W-:-:S05]  /*1a650*/  VIADD R11, R11, 0x1 ;  /* 0x000000010b0b7836 */ /* 0x004fca0000000000 */
[----:B------:R3:W-:Y:S02]  /*1a660*/  STL [R1+0xa0], R11 ;  /* 0x0000a00b01007387 */ /* 0x0007e40000100800 */
.L_x_11760:
        /* <DEDUP_REMOVED lines=12> */
[----:B------:R-:W4:Y:S02]  /*1a730*/  S2R R5, SR_SWINHI ;  /* 0x0000000000057919 */ /* 0x000f240000002f00 */
[----:B-----5:R-:W3:Y:S04]  /*1a740*/  LDL.LU R18, [R1+0x90] ;  /* 0x0000900001127983 */ /* 0x020ee80000300800 */
[----:B------:R-:W3:Y:S01]  /*1a750*/  LDL.LU R78, [R1+0x98] ;  /* 0x00009800014e7983 */ /* 0x000ee20000300800 */
[----:B------:R-:W-:Y:S02]  /*1a760*/  MOV R20, R22 ;  /* 0x0000001600147202 */ /* 0x000fe40000000f00 */
[----:B----4-:R-:W-:-:S03]  /*1a770*/  MOV R21, R5 ;  /* 0x0000000500157202 */ /* 0x010fc60000000f00 */
[----:B--2---:R-:W-:-:S03]  /*1a780*/  IMAD.WIDE R4, R0, 0x2, R20 ;  /* 0x0000000200047825 */ /* 0x004fc600078e0214 */
[----:B------:R-:W-:-:S04]  /*1a790*/  IADD3 R77, P0, R4, 0x6020, RZ ;  /* 0x00006020044d7810 */ /* 0x000fc80007f1e0ff */
[----:B---3--:R-:W-:-:S04]  /*1a7a0*/  LOP3.LUT R10, R77, 0x180, RZ, 0xc0, !PT ;  /* 0x000001804d0a7812 */ /* 0x008fc800078ec0ff */
[----:B------:R-:W-:-:S04]  /*1a7b0*/  SHF.R.U64 R10, R10, 0x3, RZ ;  /* 0x000000030a0a7819 */ /* 0x000fc800000012ff */
[----:B------:R-:W-:Y:S02]  /*1a7c0*/  LOP3.LUT R10, R10, R77, RZ, 0x3c, !PT ;  /* 0x0000004d0a0a7212 */ /* 0x000fe400078e3cff */
[----:B------:R-:W2:Y:S01]  /*1a7d0*/  LDL.LU R77, [R1+0x9c] ;  /* 0x00009c00014d7983 */ /* 0x000ea20000300800 */
[----:B------:R-:W-:Y:S01]  /*1a7e0*/  IMAD.X R11, RZ, RZ, R5, P0 ;  /* 0x000000ffff0b7224 */ /* 0x000fe200000e0605 */
[----:B------:R-:W-:Y:S02]  /*1a7f0*/  ISETP.NE.AND P0, PT, R18, RZ, PT ;  /* 0x000000ff1200720c */ /* 0x000fe40003f05270 */
[----:B------:R-:W-:Y:S02]  /*1a800*/  IADD3 R19, P4, R4, 0x20, RZ ;  /* 0x0000002004137810 */ /* 0x000fe40007f9e0ff */
[----:B------:R-:W-:Y:S01]  /*1a810*/  SEL R76, R18, UR4, P0 ;  /* 0x00000004124c7c07 */ /* 0x000fe20008000000 */
[----:B------:R-:W-:Y:S05]  /*1a820*/  WARPSYNC.ALL ;  /* 0x0000000000007948 */ /* 0x000fea0003800000 */
[----:B------:R-:W-:-:S02]  /*1a830*/  LOP3.LUT R0, R19, 0x180, RZ, 0xc0, !PT ;  /* 0x0000018013007812 */ /* 0x000fc400078ec0ff */
[C---:B------:R-:W-:Y:S02]  /*1a840*/  LOP3.LUT R7, R4.reuse, 0x180, RZ, 0xc0, !PT ;  /* 0x0000018004077812 */ /* 0x040fe400078ec0ff */
[C---:B------:R-:W-:Y:S02]  /*1a850*/  IADD3 R73, P3, R4.reuse, 0x3000, RZ ;  /* 0x0000300004497810 */ /* 0x040fe40007f7e0ff */
[C---:B------:R-:W-:Y:S02]  /*1a860*/  IADD3 R75, P2, R4.reuse, 0x3020, RZ ;  /* 0x00003020044b7810 */ /* 0x040fe40007f5e0ff */
[----:B------:R-:W-:Y:S01]  /*1a870*/  IADD3 R8, P1, R4, 0x6000, RZ ;  /* 0x0000600004087810 */ /* 0x000fe20007f3e0ff */
[----:B------:R-:W-:Y:S01]  /*1a880*/  IMAD.X R13, RZ, RZ, R5, P4 ;  /* 0x000000ffff0d7224 */ /* 0x000fe200020e0605 */
[----:B------:R-:W-:Y:S01]  /*1a890*/  SHF.R.U64 R0, R0, 0x3, RZ ;  /* 0x0000000300007819 */ /* 0x000fe200000012ff */
[----:B------:R-:W-:Y:S01]  /*1a8a0*/  ULDC.64 UR6, c[0x0][0xc08] ;  /* 0x0003020000067ab9 */ /* 0x000fe20000000a00 */
[----:B------:R-:W-:Y:S01]  /*1a8b0*/  SHF.R.U64 R7, R7, 0x3, RZ ;  /* 0x0000000307077819 */ /* 0x000fe200000012ff */
[----:B------:R-:W-:Y:S01]  /*1a8c0*/  ULDC.64 UR4, c[0x0][0xc00] ;  /* 0x0003000000047ab9 */ /* 0x000fe20000000a00 */
[----:B------:R-:W-:-:S02]  /*1a8d0*/  LOP3.LUT R12, R0, R19, RZ, 0x3c, !PT ;  /* 0x00000013000c7212 */ /* 0x000fc400078e3cff */
[----:B------:R-:W-:Y:S02]  /*1a8e0*/  LOP3.LUT R0, R73, 0x180, RZ, 0xc0, !PT ;  /* 0x0000018049007812 */ /* 0x000fe400078ec0ff */
[----:B------:R-:W-:Y:S02]  /*1a8f0*/  LOP3.LUT R4, R7, R4, RZ, 0x3c, !PT ;  /* 0x0000000407047212 */ /* 0x000fe400078e3cff */
[----:B------:R-:W-:Y:S02]  /*1a900*/  LOP3.LUT R6, R75, 0x180, RZ, 0xc0, !PT ;  /* 0x000001804b067812 */ /* 0x000fe400078ec0ff */
[----:B------:R-:W-:Y:S02]  /*1a910*/  LOP3.LUT R7, R8, 0x180, RZ, 0xc0, !PT ;  /* 0x0000018008077812 */ /* 0x000fe400078ec0ff */
[----:B------:R-:W-:Y:S01]  /*1a920*/  SHF.R.U64 R0, R0, 0x3, RZ ;  /* 0x0000000300007819 */ /* 0x000fe200000012ff */
[----:B------:R-:W-:Y:S01]  /*1a930*/  IMAD.X R15, RZ, RZ, R5, P3 ;  /* 0x000000ffff0f7224 */ /* 0x000fe200018e0605 */
[----:B------:R-:W-:-:S02]  /*1a940*/  SHF.R.U64 R6, R6, 0x3, RZ ;  /* 0x0000000306067819 */ /* 0x000fc400000012ff */
[----:B------:R-:W-:Y:S02]  /*1a950*/  SHF.R.U64 R7, R7, 0x3, RZ ;  /* 0x0000000307077819 */ /* 0x000fe400000012ff */
[----:B------:R-:W-:Y:S01]  /*1a960*/  LOP3.LUT R14, R0, R73, RZ, 0x3c, !PT ;  /* 0x00000049000e7212 */ /* 0x000fe200078e3cff */
[--C-:B------:R-:W-:Y:S01]  /*1a970*/  IMAD.X R17, RZ, RZ, R5.reuse, P2 ;  /* 0x000000ffff117224 */ /* 0x100fe200010e0605 */
[----:B------:R-:W-:Y:S01]  /*1a980*/  LOP3.LUT R16, R6, R75, RZ, 0x3c, !PT ;  /* 0x0000004b06107212 */ /* 0x000fe200078e3cff */
[----:B------:R-:W-:Y:S01]  /*1a990*/  IMAD.X R9, RZ, RZ, R5, P1 ;  /* 0x000000ffff097224 */ /* 0x000fe200008e0605 */
[----:B------:R-:W-:Y:S02]  /*1a9a0*/  LOP3.LUT R8, R7, R8, RZ, 0x3c, !PT ;  /* 0x0000000807087212 */ /* 0x000fe400078e3cff */
[----:B------:R-:W-:Y:S02]  /*1a9b0*/  MOV R0, R4 ;  /* 0x0000000400007202 */ /* 0x000fe40000000f00 */
[----:B------:R-:W-:-:S02]  /*1a9c0*/  F2FP.F16.F32.PACK_AB R4, R25, R24 ;  /* 0x000000181904723e */ /* 0x000fc400000000ff */
[----:B------:R-:W-:Y:S02]  /*1a9d0*/  F2FP.F16.F32.PACK_AB R5, R27, R26 ;  /* 0x0000001a1b05723e */ /* 0x000fe400000000ff */
[----:B------:R-:W-:Y:S02]  /*1a9e0*/  F2FP.F16.F32.PACK_AB R6, R29, R28 ;  /* 0x0000001c1d06723e */ /* 0x000fe400000000ff */
[----:B------:R-:W-:Y:S01]  /*1a9f0*/  F2FP.F16.F32.PACK_AB R7, R31, R30 ;  /* 0x0000001e1f07723e */ /* 0x000fe200000000ff */
[----:B------:R-:W-:Y:S01]  /*1aa00*/  BAR.SYNC.DEFER_BLOCKING 0x1, 0x180 ;  /* 0x0046000000007b1d */ /* 0x000fe20000010000 */
[----:B------:R-:W-:Y:S02]  /*1aa10*/  MOV R75, R12 ;  /* 0x0000000c004b7202 */ /* 0x000fe40000000f00 */
[----:B------:R-:W-:Y:S02]  /*1aa20*/  MOV R73, R14 ;  /* 0x0000000e00497202 */ /* 0x000fe40000000f00 */
[----:B------:R-:W-:-:S02]  /*1aa30*/  F2FP.F16.F32.PACK_AB R12, R33, R32 ;  /* 0x00000020210c723e */ /* 0x000fc400000000ff */
[----:B------:R-:W-:Y:S02]  /*1aa40*/  F2FP.F16.F32.PACK_AB R13, R35, R34 ;  /* 0x00000022230d723e */ /* 0x000fe400000000ff */
[----:B------:R-:W-:Y:S02]  /*1aa50*/  F2FP.F16.F32.PACK_AB R14, R37, R36 ;  /* 0x00000024250e723e */ /* 0x000fe400000000ff */
[----:B------:R-:W-:Y:S02]  /*1aa60*/  F2FP.F16.F32.PACK_AB R15, R39, R38 ;  /* 0x00000026270f723e */ /* 0x000fe400000000ff */
[----:B------:R-:W-:Y:S02]  /*1aa70*/  MOV R74, R16 ;  /* 0x00000010004a7202 */ /* 0x000fe40000000f00 */
[----:B------:R-:W-:Y:S02]  /*1aa80*/  F2FP.F16.F32.PACK_AB R16, R41, R40 ;  /* 0x000000282910723e */ /* 0x000fe400000000ff */
[----:B------:R-:W-:-:S02]  /*1aa90*/  F2FP.F16.F32.PACK_AB R17, R43, R42 ;  /* 0x0000002a2b11723e */ /* 0x000fc400000000ff */
[----:B------:R-:W-:Y:S02]  /*1aaa0*/  F2FP.F16.F32.PACK_AB R18, R45, R44 ;  /* 0x0000002c2d12723e */ /* 0x000fe400000000ff */
[----:B------:R-:W-:Y:S02]  /*1aab0*/  F2FP.F16.F32.PACK_AB R19, R47, R46 ;  /* 0x0000002e2f13723e */ /* 0x000fe400000000ff */
[----:B------:R-:W-:Y:S01]  /*1aac0*/  MOV R72, R8 ;  /* 0x0000000800487202 */ /* 0x000fe20000000f00 */
[----:B------:R3:W-:Y:S01]  /*1aad0*/  STSM.16.M88.4 [R0], R4 ;  /* 0x0000000400007844 */ /* 0x0007e20000000200 */
[----:B------:R-:W-:Y:S02]  /*1aae0*/  F2FP.F16.F32.PACK_AB R8, R57, R56 ;  /* 0x000000383908723e */ /* 0x000fe400000000ff */
[----:B------:R-:W-:Y:S01]  /*1aaf0*/  F2FP.F16.F32.PACK_AB R9, R59, R58 ;  /* 0x0000003a3b09723e */ /* 0x000fe200000000ff */
[----:B------:R4:W-:Y:S01]  /*1ab00*/  STSM.16.M88.4 [R75], R12 ;  /* 0x0000000c4b007844 */ /* 0x0009e20000000200 */
[----:B------:R-:W-:-:S03]  /*1ab10*/  ISETP.NE.U32.AND P3, PT, RZ, UR6, PT ;  /* 0x00000006ff007c0c */ /* 0x000fc6000bf65070 */
[----:B------:R0:W-:Y:S01]  /*1ab20*/  STSM.16.M88.4 [R73], R16 ;  /* 0x0000001049007844 */ /* 0x0001e20000000200 */
[----:B---3--:R-:W-:Y:S02]  /*1ab30*/  MOV R0, R10 ;  /* 0x0000000a00007202 */ /* 0x008fe40000000f00 */
[----:B------:R-:W-:Y:S02]  /*1ab40*/  F2FP.F16.F32.PACK_AB R4, R49, R48 ;  /* 0x000000303104723e */ /* 0x000fe400000000ff */
[----:B------:R-:W-:Y:S02]  /*1ab50*/  F2FP.F16.F32.PACK_AB R5, R51, R50 ;  /* 0x000000323305723e */ /* 0x000fe400000000ff */
[----:B------:R-:W-:Y:S02]  /*1ab60*/  F2FP.F16.F32.PACK_AB R6, R53, R52 ;  /* 0x000000343506723e */ /* 0x000fe400000000ff */
[----:B------:R-:W-:Y:S02]  /*1ab70*/  F2FP.F16.F32.PACK_AB R7, R55, R54 ;  /* 0x000000363707723e */ /* 0x000fe400000000ff */
[----:B------:R-:W-:-:S02]  /*1ab80*/  F2FP.F16.F32.PACK_AB R10, R61, R60 ;  /* 0x0000003c3d0a723e */ /* 0x000fc400000000ff */
[----:B------:R-:W-:Y:S02]  /*1ab90*/  F2FP.F16.F32.PACK_AB R11, R63, R62 ;  /* 0x0000003e3f0b723e */ /* 0x000fe400000000ff */
[----:B----4-:R-:W-:Y:S02]  /*1aba0*/  F2FP.F16.F32.PACK_AB R12, R65, R64 ;  /* 0x00000040410c723e */ /* 0x010fe400000000ff */
[----:B------:R-:W-:Y:S02]  /*1abb0*/  F2FP.F16.F32.PACK_AB R13, R67, R66 ;  /* 0x00000042430d723e */ /* 0x000fe400000000ff */
[----:B------:R-:W-:Y:S02]  /*1abc0*/  F2FP.F16.F32.PACK_AB R14, R69, R68 ;  /* 0x00000044450e723e */ /* 0x000fe400000000ff */
[----:B------:R-:W-:Y:S01]  /*1abd0*/  F2FP.F16.F32.PACK_AB R15, R71, R70 ;  /* 0x00000046470f723e */ /* 0x000fe200000000ff */
[----:B------:R-:W-:Y:S04]  /*1abe0*/  STSM.16.M88.4 [R74], R4 ;  /* 0x000000044a007844 */ /* 0x000fe80000000200 */
[----:B------:R3:W-:Y:S01]  /*1abf0*/  STSM.16.M88.4 [R72], R8 ;  /* 0x0000000848007844 */ /* 0x0007e20000000200 */
[----:B------:R-:W-:-:S03]  /*1ac00*/  ISETP.NE.AND.EX P3, PT, RZ, UR7, PT, P3 ;  /* 0x00000007ff007c0c */ /* 0x000fc6000bf65330 */
[----:B------:R4:W-:Y:S01]  /*1ac10*/  STSM.16.M88.4 [R0], R12 ;  /* 0x0000000c00007844 */ /* 0x0009e20000000200 */
[----:B------:R-:W-:Y:S01]  /*1ac20*/  BAR.SYNC.DEFER_BLOCKING 0x1, 0x180 ;  /* 0x0046000000007b1d */ /* 0x000fe20000010000 */
[----:B------:R-:W-:Y:S02]  /*1ac30*/  ISETP.NE.U32.AND P0, PT, RZ, UR4, PT ;  /* 0x00000004ff007c0c */ /* 0x000fe4000bf05070 */
[----:B0-----:R-:W-:Y:S02]  /*1ac40*/  IADD3 R16, P1, R78, UR4, RZ ;  /* 0x000000044e107c10 */ /* 0x001fe4000ff3e0ff */
[----:B------:R-:W-:Y:S01]  /*1ac50*/  ISETP.NE.AND.EX P0, PT, RZ, UR5, PT, P0 ;  /* 0x00000005ff007c0c */ /* 0x000fe2000bf05300 */
[----:B------:R-:W-:Y:S01]  /*1ac60*/  IMAD.MOV.U32 R73, RZ, RZ, RZ ;  /* 0x000000ffff497224 */ /* 0x000fe200078e00ff */
[----:B------:R-:W-:Y:S01]  /*1ac70*/  ISETP.GT.AND P2, PT, R76, 0x1, PT ;  /* 0x000000014c00780c */ /* 0x000fe20003f44270 */
[----:B---3--:R-:W-:Y:S01]  /*1ac80*/  IMAD.MOV.U32 R10, RZ, RZ, 0x9b8 ;  /* 0x000009b8ff0a7424 */ /* 0x008fe200078e00ff */
[----:B----4-:R-:W0:Y:S01]  /*1ac90*/  LDC R0, c[0x0][0xbe8] ;  /* 0x0002fa00ff007b82 */ /* 0x010e220000000800 */
[----:B--2---:R-:W-:-:S02]  /*1aca0*/  IADD3.X R17, R77, UR5, RZ, P1, !PT ;  /* 0x000000054d117c10 */ /* 0x004fc40008ffe4ff */
[----:B------:R-:W-:Y:S01]  /*1acb0*/  @P3 IADD3 R18, P1, R78, UR6, RZ ;  /* 0x000000064e123c10 */ /* 0x000fe2000ff3e0ff */
[----:B------:R-:W-:Y:S02]  /*1acc0*/  ULDC UR6, c[0x0][0xa88] ;  /* 0x0002a20000067ab9 */ /* 0x000fe40000000800 */
[----:B------:R-:W-:Y:S01]  /*1acd0*/  IMAD.U32 R75, RZ, RZ, UR6 ;  /* 0x00000006ff4b7e24 */ /* 0x000fe2000f8e00ff */
[----:B------:R-:W-:Y:S02]  /*1ace0*/  @P3 IADD3.X R19, R77, UR7, RZ, P1, !PT ;  /* 0x000000074d133c10 */ /* 0x000fe40008ffe4ff */
[----:B------:R2:W5:Y:S04]  /*1acf0*/  @P0 LDG.E R73, desc[UR60][R16.64] ;  /* 0x0000003c10490981 */ /* 0x000568000c1e1900 */
[----:B------:R2:W5:Y:S01]  /*1ad00*/  @P3 LDG.E R75, desc[UR60][R18.64] ;  /* 0x0000003c124b3981 */ /* 0x000562000c1e1900 */
[----:B------:R-:W-:-:S04]  /*1ad10*/  SEL R10, R10, 0x978, P2 ;  /* 0x000009780a0a7807 */ /* 0x000fc80001000000 */
[----:B------:R2:W3:Y:S08]  /*1ad20*/  LDC.64 R4, c[0x0][R10+0x220] ;  /* 0x000088000a047b82 */ /* 0x0004f00000000a00 */
[----:B------:R2:W4:Y:S08]  /*1ad30*/  LDC.64 R6, c[0x0][R10+0x218] ;  /* 0x000086000a067b82 */ /* 0x0005300000000a00 */
[----:B------:R2:W1:Y:S01]  /*1ad40*/  LDC.64 R8, c[0x0][R10+0x228] ;  /* 0x00008a000a087b82 */ /* 0x0004620000000a00 */
[----:B0-----:R-:W-:Y:S01]  /*1ad50*/  ISETP.NE.AND P1, PT, R0, 0x1, PT ;  /* 0x000000010000780c */ /* 0x001fe20003f25270 */
[----:B------:R-:W-:-:S12]  /*1ad60*/  @P3 BRA `(.L_x_11830) ;  /* 0x0000000000103947 */ /* 0x000fd80003800000 */
[----:B------:R-:W-:Y:S05]  /*1ad70*/  @!P0 BRA `(.L_x_11830) ;  /* 0x00000000000c8947 */ /* 0x000fea0003800000 */
[----:B------:R-:W2:Y:S04]  /*1ad80*/  LDG.E R12, desc[UR60][R16.64] ;  /* 0x0000003c100c7981 */ /* 0x000ea8000c1e1900 */
[----:B-----5:R-:W2:Y:S02]  /*1ad90*/  LDG.E R75, desc[UR60][R16.64+0x4] ;  /* 0x0000043c104b7981 */ /* 0x020ea4000c1e1900 */
[----:B--2---:R-:W-:-:S07]  /*1ada0*/  IMAD.IADD R75, R75, 0x1, -R12 ;  /* 0x000000014b4b7824 */ /* 0x004fce00078e0a0c */
.L_x_11830:
[----:B------:R-:W3:Y:S01]  /*1adb0*/  LDL.LU R12, [R1+0x94] ;  /* 0x00009400010c7983 */ /* 0x000ee20000300800 */
[----:B--2---:R-:W0:Y:S03]  /*1adc0*/  LDC.64 R10, c[0x0][R10+0x210] ;  /* 0x000084000a0a7b82 */ /* 0x004e260000000a00 */
[----:B------:R-:W2:Y:S04]  /*1add0*/  LDL.LU R17, [R1+0xbc] ;  /* 0x0000bc0001117983 */ /* 0x000ea80000300800 */
[----:B------:R-:W4:Y:S01]  /*1ade0*/  LDL R74, [R1+0x8c] ;  /* 0x00008c00014a7983 */ /* 0x000f220000100800 */
[----:B------:R-:W-:Y:S01]  /*1adf0*/  ISETP.NE.U32.AND P0, PT, RZ, UR4, PT ;  /* 0x00000004ff007c0c */ /* 0x000fe2000bf05070 */
[----:B------:R-:W1:Y:S02]  /*1ae00*/  @P1 LDC R14, c[0x0][0xbec] ;  /* 0x0002fb00ff0e1b82 */ /* 0x000e640000000800 */
[----:B------:R-:W4:Y:S04]  /*1ae10*/  LDL R16, [R1+0x88] ;  /* 0x0000880001107983 */ /* 0x000f280000100800 */
[----:B------:R-:W4:Y:S02]  /*1ae20*/  LDL R76, [R1+0x7c] ;  /* 0x00007c00014c7983 */ /* 0x000f240000100800 */
[----:B------:R-:W0:Y:S02]  /*1ae30*/  @P1 LDC R81, c[0x0][0xbf0] ;  /* 0x0002fc00ff511b82 */ /* 0x000e240000000800 */
[----:B------:R-:W4:Y:S04]  /*1ae40*/  LDL R72, [R1+0xa8] ;  /* 0x0000a80001487983 */ /* 0x000f280000100800 */
[----:B------:R-:W4:Y:S04]  /*1ae50*/  LDL R78, [R1+0xd8] ;  /* 0x0000d800014e7983 */ /* 0x000f280000100800 */
[----:B------:R-:W4:Y:S01]  /*1ae60*/  LDL R18, [R1+0xc4] ;  /* 0x0000c40001127983 */ /* 0x000f220000100800 */
[----:B------:R-:W-:-:S04]  /*1ae70*/  ISETP.NE.AND.EX P0, PT, RZ, UR5, PT, P0 ;  /* 0x00000005ff007c0c */ /* 0x000fc8000bf05300 */
[----:B---3--:R-:W-:Y:S02]  /*1ae80*/  SEL R15, R12, RZ, !P0 ;  /* 0x000000ff0c0f7207 */ /* 0x008fe40004000000 */
[----:B------:R-:W3:Y:S01]  /*1ae90*/  LDC.64 R12, c[0x0][0xba8] ;  /* 0x0002ea00ff0c7b82 */ /* 0x000ee20000000a00 */
[----:B--2---:R-:W-:Y:S02]  /*1aea0*/  SEL R17, R17, RZ, !P0 ;  /* 0x000000ff11117207 */ /* 0x004fe40004000000 */
[----:B------:R-:W-:Y:S02]  /*1aeb0*/  IMAD R5, R5, R15, RZ ;  /* 0x0000000f05057224 */ /* 0x000fe400078e02ff */
[-C--:B----4-:R-:W-:Y:S02]  /*1aec0*/  IMAD R77, R7, R74.reuse, RZ ;  /* 0x0000004a074d7224 */ /* 0x090fe400078e02ff */
[----:B------:R-:W-:Y:S02]  /*1aed0*/  IMAD R79, R4, R17, R5 ;  /* 0x00000011044f7224 */ /* 0x000fe400078e0205 */
[----:B------:R-:W-:-:S04]  /*1aee0*/  IMAD.WIDE.U32 R6, R6, R74, RZ ;  /* 0x0000004a06067225 */ /* 0x000fc800078e00ff */
[----:B------:R-:W-:-:S04]  /*1aef0*/  IMAD.WIDE.U32 R4, R4, R15, RZ ;  /* 0x0000000f04047225 */ /* 0x000fc800078e00ff */
[----:B------:R-:W-:Y:S01]  /*1af00*/  IMAD.IADD R17, R16, 0x1, R76 ;  /* 0x0000000110117824 */ /* 0x000fe200078e024c */
[----:B-----5:R-:W-:-:S03]  /*1af10*/  IADD3 R6, P0, P3, R4, R6, R73 ;  /* 0x0000000604067210 */ /* 0x020fc60007b1e049 */
[----:B-1----:R-:W-:Y:S01]  /*1af20*/  @P1 IMAD.HI.U32 R4, R17, R14, RZ ;  /* 0x0000000e11041227 */ /* 0x002fe200078e00ff */
[----:B------:R-:W-:Y:S01]  /*1af30*/  SEL R19, R72, RZ, P2 ;  /* 0x000000ff48137207 */ /* 0x000fe20001000000 */
[----:B---3--:R-:W1:Y:S02]  /*1af40*/  @!P2 LDC R12, c[0x0][0xb50] ;  /* 0x0002d400ff0cab82 */ /* 0x008e640000000800 */
[----:B------:R-:W-:Y:S02]  /*1af50*/  IMAD.IADD R79, R5, 0x1, R79 ;  /* 0x00000001054f7824 */ /* 0x000fe400078e024f */
[----:B------:R-:W-:Y:S01]  /*1af60*/  IMAD.MOV.U32 R5, RZ, RZ, R17 ;  /* 0x000000ffff057224 */ /* 0x000fe200078e0011 */
[----:B0-----:R-:W-:Y:S01]  /*1af70*/  @P1 SHF.R.U32.HI R5, RZ, R81, R4 ;  /* 0x00000051ff051219 */ /* 0x001fe20000011604 */
[----:B------:R-:W-:Y:S01]  /*1af80*/  IMAD.IADD R7, R7, 0x1, R77 ;  /* 0x0000000107077824 */ /* 0x000fe200078e024d */
[----:B------:R-:W-:Y:S01]  /*1af90*/  SHF.R.S32.HI R14, RZ, 0x1f, R73 ;  /* 0x0000001fff0e7819 */ /* 0x000fe20000011449 */
[-C--:B------:R-:W-:Y:S01]  /*1afa0*/  IMAD R77, R9, R19.reuse, RZ ;  /* 0x00000013094d7224 */ /* 0x080fe200078e02ff */
[----:B------:R-:W0:Y:S01]  /*1afb0*/  @!P2 LDC R13, c[0x0][0xb54] ;  /* 0x0002d500ff0dab82 */ /* 0x000e220000000800 */
[----:B------:R-:W-:Y:S01]  /*1afc0*/  IMAD.WIDE.U32 R8, R8, R19, RZ ;  /* 0x0000001308087225 */ /* 0x000fe200078e00ff */
[----:B------:R-:W-:-:S03]  /*1afd0*/  IADD3.X R7, R79, R7, R14, P0, P3 ;  /* 0x000000074f077210 */ /* 0x000fc600007e640e */
[----:B------:R-:W-:Y:S01]  /*1afe0*/  IMAD.MOV R16, RZ, RZ, -R5 ;  /* 0x000000ffff107224 */ /* 0x000fe200078e0a05 */
[----:B------:R-:W-:Y:S01]  /*1aff0*/  IADD3 R8, P0, P3, R5, R6, R8 ;  /* 0x0000000605087210 */ /* 0x000fe20007b1e008 */
[----:B------:R-:W-:Y:S01]  /*1b000*/  IMAD.IADD R77, R9, 0x1, R77 ;  /* 0x00000001094d7824 */ /* 0x000fe200078e024d */
[----:B------:R-:W-:Y:S01]  /*1b010*/  SHF.R.S32.HI R4, RZ, 0x1f, R5 ;  /* 0x0000001fff047819 */ /* 0x000fe20000011405 */
        /* <DEDUP_REMOVED lines=8> */
[----:B0-----:R-:W-:Y:S01]  /*1b0a0*/  LEA.HI.X R13, R8, R13, R4, 0x2, P0 ;  /* 0x0000000d080d7211 */ /* 0x001fe200000f1404 */
[----:B------:R-:W-:Y:S01]  /*1b0b0*/  SHFL.IDX PT, R6, R12, 0x1, 0x1c1f ;  /* 0x003c1f000c067f89 */ /* 0x000fe200000e0000 */
[----:B------:R-:W-:-:S03]  /*1b0c0*/  IMAD.IADD R19, R78, 0x1, R76 ;  /* 0x000000014e137824 */ /* 0x000fc600078e024c */
        /* <DEDUP_REMOVED lines=11> */
[----:B------:R-:W0:Y:S01]  /*1b180*/  S2R R18, SR_TID.X ;  /* 0x0000000000127919 */ /* 0x000e220000002100 */
[----:B------:R-:W1:Y:S01]  /*1b190*/  @P1 LDC R13, c[0x0][0xbec] ;  /* 0x0002fb00ff0d1b82 */ /* 0x000e620000000800 */
[----:B------:R-:W-:-:S07]  /*1b1a0*/  ULDC.64 UR4, c[0x0][0xaa0] ;  /* 0x0002a80000047ab9 */ /* 0x000fce0000000a00 */
        /* <DEDUP_REMOVED lines=10> */
[----:B------:R-:W-:Y:S01]  /*1b250*/  IADD3 R3, P5, R20, 0x7800, RZ ;  /* 0x0000780014037810 */ /* 0x000fe20007fbe0ff */
[----:B------:R-:W-:Y:S01]  /*1b260*/  IMAD R14, R14, UR4, RZ ;  /* 0x000000040e0e7c24 */ /* 0x000fe2000f8e02ff */
[----:B------:R-:W-:Y:S02]  /*1b270*/  LOP3.LUT R5, R20, 0x180, RZ, 0xc0, !PT ;  /* 0x0000018014057812 */ /* 0x000fe400078ec0ff */
[----:B------:R-:W-:Y:S01]  /*1b280*/  LOP3.LUT R2, R3, 0x180, RZ, 0xc0, !PT ;  /* 0x0000018003027812 */ /* 0x000fe200078ec0ff */
[----:B------:R-:W-:Y:S01]  /*1b290*/  IMAD R11, R73, UR5, R14 ;  /* 0x00000005490b7c24 */ /* 0x000fe2000f8e020e */
[----:B------:R-:W-:Y:S01]  /*1b2a0*/  SHF.R.U64 R5, R5, 0x3, RZ ;  /* 0x0000000305057819 */ /* 0x000fe200000012ff */
[----:B------:R-:W-:Y:S01]  /*1b2b0*/  IMAD.X R37, RZ, RZ, R21, P5 ;  /* 0x000000ffff257224 */ /* 0x000fe200028e0615 */
[----:B------:R-:W-:Y:S02]  /*1b2c0*/  SHF.R.U64 R2, R2, 0x3, RZ ;  /* 0x0000000302027819 */ /* 0x000fe400000012ff */
[----:B------:R-:W-:-:S02]  /*1b2d0*/  IADD3 R17, P0, R20, 0x1800, RZ ;  /* 0x0000180014117810 */ /* 0x000fc40007f1e0ff */
[----:B------:R-:W-:Y:S01]  /*1b2e0*/  LOP3.LUT R36, R2, R3, RZ, 0x3c, !PT ;  /* 0x0000000302247212 */ /* 0x000fe200078e3cff */
[----:B------:R-:W-:Y:S01]  /*1b2f0*/  IMAD.WIDE.U32 R2, R73, UR4, RZ ;  /* 0x0000000449027c25 */ /* 0x000fe2000f8e00ff */
[C---:B------:R-:W-:Y:S01]  /*1b300*/  IADD3 R25, P2, R20.reuse, 0x3000, RZ ;  /* 0x0000300014197810 */ /* 0x040fe20007f5e0ff */
[----:B------:R-:W-:Y:S01]  /*1b310*/  ULDC.64 UR4, c[0x0][0xae8] ;  /* 0x0002ba0000047ab9 */ /* 0x000fe20000000a00 */
[C---:B------:R-:W-:Y:S02]  /*1b320*/  IADD3 R29, P3, R20.reuse, 0x4800, RZ ;  /* 0x00004800141d7810 */ /* 0x040fe40007f7e0ff */
[----:B------:R-:W-:Y:S01]  /*1b330*/  IADD3 R33, P4, R20, 0x6000, RZ ;  /* 0x0000600014217810 */ /* 0x000fe20007f9e0ff */
[----:B------:R-:W-:Y:S01]  /*1b340*/  IMAD.IADD R3, R3, 0x1, R11 ;  /* 0x0000000103037824 */ /* 0x000fe200078e020b */
[----:B------:R-:W-:Y:S01]  /*1b350*/  LOP3.LUT R20, R5, R20, RZ, 0x3c, !PT ;  /* 0x0000001405147212 */ /* 0x000fe200078e3cff */
[----:B------:R-:W-:Y:S01]  /*1b360*/  IMAD R11, R43, 0x60, R10 ;  /* 0x000000602b0b7824 */ /* 0x000fe200078e020a */
[----:B------:R-:W-:Y:S01]  /*1b370*/  LOP3.LUT R16, R17, 0x180, RZ, 0xc0, !PT ;  /* 0x0000018011107812 */ /* 0x000fe200078ec0ff */
[----:B------:R-:W5:Y:S01]  /*1b380*/  LD.E.128 R36, desc[UR60][R36.64] ;  /* 0x0000003c24247980 */ /* 0x000f62000c101d00 */
[----:B------:R-:W-:-:S02]  /*1b390*/  LOP3.LUT R24, R25, 0x180, RZ, 0xc0, !PT ;  /* 0x0000018019187812 */ /* 0x000fc400078ec0ff */
[----:B------:R-:W-:Y:S01]  /*1b3a0*/  LOP3.LUT R28, R29, 0x180, RZ, 0xc0, !PT ;  /* 0x000001801d1c7812 */ /* 0x000fe200078ec0ff */
[----:B------:R0:W5:Y:S01]  /*1b3b0*/  LD.E.128 R4, desc[UR60][R20.64] ;  /* 0x0000003c14047980 */ /* 0x000162000c101d00 */
[----:B------:R-:W-:Y:S02]  /*1b3c0*/  LOP3.LUT R32, R33, 0x180, RZ, 0xc0, !PT ;  /* 0x0000018021207812 */ /* 0x000fe400078ec0ff */
[----:B------:R-:W-:Y:S02]  /*1b3d0*/  SHF.R.U64 R16, R16, 0x3, RZ ;  /* 0x0000000310107819 */ /* 0x000fe400000012ff */
[----:B------:R-:W-:Y:S02]  /*1b3e0*/  SHF.R.U64 R24, R24, 0x3, RZ ;  /* 0x0000000318187819 */ /* 0x000fe400000012ff */
[----:B------:R-:W-:Y:S02]  /*1b3f0*/  SHF.R.U64 R28, R28, 0x3, RZ ;  /* 0x000000031c1c7819 */ /* 0x000fe400000012ff */
[----:B------:R-:W-:Y:S01]  /*1b400*/  SHF.R.U64 R32, R32, 0x3, RZ ;  /* 0x0000000320207819 */ /* 0x000fe200000012ff */
[----:B0-----:R-:W-:Y:S01]  /*1b410*/  IMAD.IADD R20, R76, 0x1, R11 ;  /* 0x000000014c147824 */ /* 0x001fe200078e020b */
[----:B------:R-:W-:Y:S01]  /*1b420*/  LOP3.LUT R16, R16, R17, RZ, 0x3c, !PT ;  /* 0x0000001110107212 */ /* 0x000fe200078e3cff */
[----:B------:R-:W-:Y:S01]  /*1b430*/  IMAD.WIDE.U32 R2, R74, UR4, R2 ;  /* 0x000000044a027c25 */ /* 0x000fe2000f8e0002 */
[----:B------:R-:W-:-:S02]  /*1b440*/  LOP3.LUT R24, R24, R25, RZ, 0x3c, !PT ;  /* 0x0000001918187212 */ /* 0x000fc400078e3cff */
[----:B------:R-:W-:Y:S01]  /*1b450*/  LOP3.LUT R28, R28, R29, RZ, 0x3c, !PT ;  /* 0x0000001d1c1c7212 */ /* 0x000fe200078e3cff */
[----:B-1----:R-:W-:Y:S01]  /*1b460*/  @P1 IMAD.HI.U32 R12, R20, R13, RZ ;  /* 0x0000000d140c1227 */ /* 0x002fe200078e00ff */
[----:B------:R-:W-:Y:S02]  /*1b470*/  LOP3.LUT R32, R32, R33, RZ, 0x3c, !PT ;  /* 0x0000002120207212 */ /* 0x000fe400078e3cff */
[----:B------:R-:W-:Y:S01]  /*1b480*/  SHF.R.S32.HI R14, RZ, 0x1f, R15 ;  /* 0x0000001fff0e7819 */ /* 0x000fe2000001140f */
[--C-:B------:R-:W-:Y:S02]  /*1b490*/  IMAD.X R17, RZ, RZ, R21.reuse, P0 ;  /* 0x000000ffff117224 */ /* 0x100fe400000e0615 */
[--C-:B------:R-:W-:Y:S02]  /*1b4a0*/  IMAD.X R25, RZ, RZ, R21.reuse, P2 ;  /* 0x000000ffff197224 */ /* 0x100fe400010e0615 */
[--C-:B------:R-:W-:Y:S02]  /*1b4b0*/  IMAD.X R29, RZ, RZ, R21.reuse, P3 ;  /* 0x000000ffff1d7224 */ /* 0x100fe400018e0615 */
[----:B------:R-:W-:Y:S01]  /*1b4c0*/  IMAD.X R33, RZ, RZ, R21, P4 ;  /* 0x000000ffff217224 */ /* 0x000fe200020e0615 */
[----:B------:R-:W5:Y:S01]  /*1b4d0*/  LD.E.128 R16, desc[UR60][R16.64] ;  /* 0x0000003c10107980 */ /* 0x000f62000c101d00 */
[----:B------:R-:W-:Y:S01]  /*1b4e0*/  IMAD R3, R74, UR5, R3 ;  /* 0x000000054a037c24 */ /* 0x000fe2000f8e0203 */
[----:B------:R-:W-:Y:S01]  /*1b4f0*/  ULDC.64 UR4, c[0x0][0xaf0] ;  /* 0x0002bc0000047ab9 */ /* 0x000fe20000000a00 */
[----:B------:R-:W-:Y:S01]  /*1b500*/  IMAD.MOV.U32 R11, RZ, RZ, R20 ;  /* 0x000000ffff0b7224 */ /* 0x000fe200078e0014 */
[----:B--2---:R-:W-:Y:S01]  /*1b510*/  @P1 SHF.R.U32.HI R11, RZ, R41, R12 ;  /* 0x00000029ff0b1219 */ /* 0x004fe2000001160c */
        /* <DEDUP_REMOVED lines=8> */
[----:B------:R-:W-:Y:S01]  /*1b5a0*/  IMAD.MOV R15, RZ, RZ, -R11 ;  /* 0x000000ffff0f7224 */ /* 0x000fe200078e0a0b */
        /* <DEDUP_REMOVED lines=32> */
.L_x_12044:
        /* <DEDUP_REMOVED lines=9> */
[CC--:B--2---:R-:W-:Y:S02]  /*1b840*/  @!P1 LEA R12, P3, R40.reuse, R14.reuse, 0x1 ;  /* 0x0000000e280c9211 */ /* 0x0c4fe400078608ff */
[----:B------:R-:W-:Y:S01]  /*1b850*/  @!P2 LEA R20, P4, R43, R14, 0x1 ;  /* 0x0000000e2b14a211 */ /* 0x000fe200078808ff */
[----:B------:R-:W-:Y:S01]  /*1b860*/  @!P0 IMAD.WIDE R10, R9, 0x2, R14 ;  /* 0x00000002090a8825 */ /* 0x000fe200078e020e */
[-C--:B------:R-:W-:Y:S02]  /*1b870*/  @!P1 LEA.HI.X R13, R40, R3.reuse, R42, 0x1, P3 ;  /* 0x00000003280d9211 */ /* 0x080fe400018f0c2a */
[----:B------:R-:W-:Y:S02]  /*1b880*/  @!P2 LEA.HI.X R21, R43, R3, R44, 0x1, P4 ;  /* 0x000000032b15a211 */ /* 0x000fe400020f0c2c */
[----:B-----5:R3:W-:Y:S04]  /*1b890*/  @!P0 ST.E.128 desc[UR60][R10.64], R4 ;  /* 0x000000040a008985 */ /* 0x0207e8000c101d3c */
[----:B------:R3:W-:Y:S04]  /*1b8a0*/  @!P1 ST.E.128 desc[UR60][R12.64], R24 ;  /* 0x000000180c009985 */ /* 0x0007e8000c101d3c */
[----:B------:R3:W-:Y:S02]  /*1b8b0*/  @!P2 ST.E.128 desc[UR60][R20.64], R32 ;  /* 0x000000201400a985 */ /* 0x0007e4000c101d3c */
.L_x_11834:
[----:B------:R-:W-:Y:S05]  /*1b8c0*/  BSYNC B1 ;  /* 0x0000000000017941 */ /* 0x000fea0003800000 */
.L_x_11833:
[----:B------:R-:W-:-:S03]  /*1b8d0*/  UMOV UR4, 0xffffffff ;  /* 0xffffffff00047882 */ /* 0x000fc60000000000 */
[----:B------:R-:W-:Y:S05]  /*1b8e0*/  BRA.DIV UR4, `(.L_x_11835) ;  /* 0x000000ae043c7947 */ /* 0x000fea000b800000 */
[----:B-1----:R1:W4:Y:S04]  /*1b8f0*/  SHFL.IDX PT, R3, R2, 0x1, 0x1c1f ;  /* 0x003c1f0002037f89 */ /* 0x00232800000e0000 */
[----:B--2---:R1:W2:Y:S02]  /*1b900*/  SHFL.IDX PT, R14, R0, 0x1, 0x1c1f ;  /* 0x003c1f00000e7f89 */ /* 0x0042a400000e0000 */
.L_x_12048:
[----:B---3-5:R-:W-:-:S05]  /*1b910*/  VIADD R5, R41, 0x60 ;  /* 0x0000006029057836 */ /* 0x028fca0000000000 */
[----:B------:R-:W-:-:S13]  /*1b920*/  ISETP.GE.AND P0, PT, R5, R8, PT ;  /* 0x000000080500720c */ /* 0x000fda0003f06270 */
[----:B------:R-:W-:Y:S05]  /*1b930*/  @P0 BRA `(.L_x_11836) ;  /* 0x0000001800440947 */ /* 0x000fea0003800000 */
[----:B------:R-:W-:Y:S02]  /*1b940*/  ULDC UR4, c[0x0][0xac8] ;  /* 0x0002b20000047ab9 */ /* 0x000fe40000000800 */
[----:B------:R-:W-:Y:S02]  /*1b950*/  ISETP.GE.AND P1, PT, R9, UR4, PT ;  /* 0x0000000409007c0c */ /* 0x000fe4000bf26270 */
[----:B------:R-:W-:-:S11]  /*1b960*/  ISETP.GE.AND P2, PT, R40, UR4, PT ;  /* 0x0000000428007c0c */ /* 0x000fd6000bf46270 */
[----:B012---:R-:W-:Y:S02]  /*1b970*/  @!P1 IMAD.MOV.U32 R2, RZ, RZ, R14 ;  /* 0x000000ffff029224 */ /* 0x007fe400078e000e */
[C---:B------:R-:W-:Y:S02]  /*1b980*/  @!P2 LEA R6, P0, R40.reuse, R14, 0x1 ;  /* 0x0000000e2806a211 */ /* 0x040fe400078008ff */
        /* <DEDUP_REMOVED lines=10> */
.L_x_11831:
[----:B------:R-:W-:Y:S01]  /*1ba30*/  ULDC.64 UR4, c[0x0][0xb08] ;  /* 0x0002c20000047ab9 */ /* 0x000fe20000000a00 */
[----:B0-----:R-:W0:Y:S01]  /*1ba40*/  @P1 LDC R6, c[0x0][0xbec] ;  /* 0x0002fb00ff061b82 */ /* 0x001e220000000800 */
[----:B------:R-:W-:Y:S01]  /*1ba50*/  IMAD R14, R14, UR4, RZ ;  /* 0x000000040e0e7c24 */ /* 0x000fe2000f8e02ff */
[----:B------:R-:W-:Y:S01]  /*1ba60*/  SHF.R.S32.HI R4, RZ, 0x1f, R15 ;  /* 0x0000001fff047819 */ /* 0x000fe2000001140f */
[----:B------:R-:W-:-:S04]  /*1ba70*/  IMAD.WIDE.U32 R2, R73, UR4, RZ ;  /* 0x0000000449027c25 */ /* 0x000fc8000f8e00ff */
[----:B------:R-:W-:Y:S01]  /*1ba80*/  IMAD R73, R73, UR5, R14 ;  /* 0x0000000549497c24 */ /* 0x000fe2000f8e020e */
[----:B------:R-:W1:Y:S01]  /*1ba90*/  @P1 LDC R11, c[0x0][0xbf0] ;  /* 0x0002fc00ff0b1b82 */ /* 0x000e620000000800 */
[----:B------:R-:W-:Y:S01]  /*1baa0*/  ULDC.64 UR4, c[0x0][0xb38] ;  /* 0x0002ce0000047ab9 */ /* 0x000fe20000000a00 */
[----:B------:R-:W-:Y:S02]  /*1bab0*/  IMAD.MOV.U32 R5, RZ, RZ, R17 ;  /* 0x000000ffff057224 */ /* 0x000fe400078e0011 */
        /* <DEDUP_REMOVED lines=37> */
.L_x_12051:
        /* <DEDUP_REMOVED lines=23> */
[-C--:B------:R-:W-:Y:S01]  /*1be80*/  @!P0 LEA.HI.X R7, R21, R3.reuse, R76, 0x2, P2 ;  /* 0x0000000315078211 */ /* 0x080fe200010f144c */
[----:B------:R-:W-:Y:S01]  /*1be90*/  VIADD R15, R72, 0x30 ;  /* 0x00000030480f7836 */ /* 0x000fe20000000000 */
[----:B------:R-:W-:Y:S02]  /*1bea0*/  ISETP.GE.AND P2, PT, R74, UR4, PT ;  /* 0x000000044a007c0c */ /* 0x000fe4000bf46270 */
[----:B------:R-:W-:Y:S02]  /*1beb0*/  @!P3 LEA.HI.X R11, R18, R3, R20, 0x2, P1 ;  /* 0x00000003120bb211 */ /* 0x000fe400008f1414 */
[----:B------:R-:W-:Y:S01]  /*1bec0*/  ISETP.GE.AND P1, PT, R73, UR4, PT ;  /* 0x0000000449007c0c */ /* 0x000fe2000bf26270 */
[----:B------:R-:W-:Y:S01]  /*1bed0*/  @!P0 ST.E.64 desc[UR60][R6.64], R28 ;  /* 0x0000001c06008985 */ /* 0x000fe2000c101b3c */
[----:B------:R-:W-:-:S02]  /*1bee0*/  @!P4 LEA R12, P5, R16, R14, 0x2 ;  /* 0x0000000e100cc211 */ /* 0x000fc400078a10ff */
[----:B------:R-:W-:Y:S01]  /*1bef0*/  ISETP.GE.AND P0, PT, R15, UR4, PT ;  /* 0x000000040f007c0c */ /* 0x000fe2000bf06270 */
[----:B-1----:R-:W-:Y:S01]  /*1bf00*/  VIADD R25, R72, 0x38 ;  /* 0x0000003848197836 */ /* 0x002fe20000000000 */
[----:B------:R-:W-:Y:S01]  /*1bf10*/  @!P4 LEA.HI.X R13, R16, R3, R17, 0x2, P5 ;  /* 0x00000003100dc211 */ /* 0x000fe200028f1411 */
[----:B------:R-:W-:Y:S03]  /*1bf20*/  @!P3 ST.E.64 desc[UR60][R10.64], R32 ;  /* 0x000000200a00b985 */ /* 0x000fe6000c101b3c */
[----:B------:R-:W-:Y:S01]  /*1bf30*/  ISETP.GE.AND P3, PT, R25, UR4, PT ;  /* 0x0000000419007c0c */ /* 0x000fe2000bf66270 */
[----:B------:R1:W-:Y:S01]  /*1bf40*/  @!P4 ST.E.64 desc[UR60][R12.64], R36 ;  /* 0x000000240c00c985 */ /* 0x0003e2000c101b3c */
[----:B------:R-:W-:Y:S01]  /*1bf50*/  @!P2 LEA R16, P5, R74, R14, 0x2 ;  /* 0x0000000e4a10a211 */ /* 0x000fe200078a10ff */
[----:B------:R-:W-:Y:S01]  /*1bf60*/  VIADD R21, R72, 0x40 ;  /* 0x0000004048157836 */ /* 0x000fe20000000000 */
[----:B------:R-:W-:-:S02]  /*1bf70*/  SHF.R.S32.HI R20, RZ, 0x1f, R73 ;  /* 0x0000001fff147819 */ /* 0x000fc40000011449 */
[CC--:B------:R-:W-:Y:S02]  /*1bf80*/  @!P1 LEA R18, P4, R73.reuse, R14.reuse, 0x2 ;  /* 0x0000000e49129211 */ /* 0x0c0fe400078810ff */
[-C--:B------:R-:W-:Y:S02]  /*1bf90*/  @!P2 LEA.HI.X R17, R74, R3.reuse, R75, 0x2, P5 ;  /* 0x000000034a11a211 */ /* 0x080fe400028f144b */
[-C--:B------:R-:W-:Y:S02]  /*1bfa0*/  @!P1 LEA.HI.X R19, R73, R3.reuse, R20, 0x2, P4 ;  /* 0x0000000349139211 */ /* 0x080fe400020f1414 */
[----:B------:R-:W-:Y:S02]  /*1bfb0*/  SHF.R.S32.HI R24, RZ, 0x1f, R15 ;  /* 0x0000001fff187819 */ /* 0x000fe4000001140f */
[----:B------:R-:W-:Y:S01]  /*1bfc0*/  @!P0 LEA R4, P5, R15, R14, 0x2 ;  /* 0x0000000e0f048211 */ /* 0x000fe200078a10ff */
[C---:B-1----:R-:W-:Y:S01]  /*1bfd0*/  VIADD R13, R72.reuse, 0x48 ;  /* 0x00000048480d7836 */ /* 0x042fe20000000000 */
[----:B------:R-:W-:Y:S01]  /*1bfe0*/  ISETP.GE.AND P4, PT, R21, UR4, PT ;  /* 0x0000000415007c0c */ /* 0x000fe2000bf86270 */
[----:B------:R1:W-:Y:S01]  /*1bff0*/  @!P2 ST.E.64 desc[UR60][R16.64], R40 ;  /* 0x000000281000a985 */ /* 0x0003e2000c101b3c */
[----:B------:R-:W-:Y:S01]  /*1c000*/  @!P0 LEA.HI.X R5, R15, R3, R24, 0x2, P5 ;  /* 0x000000030f058211 */ /* 0x000fe200028f1418 */
[----:B------:R-:W-:Y:S01]  /*1c010*/  VIADD R20, R72, 0x50 ;  /* 0x0000005048147836 */ /* 0x000fe20000000000 */
[----:B------:R-:W-:Y:S01]  /*1c020*/  ISETP.GE.AND P2, PT, R13, UR4, PT ;  /* 0x000000040d007c0c */ /* 0x000fe2000bf46270 */
[----:B------:R2:W-:Y:S01]  /*1c030*/  @!P1 ST.E.64 desc[UR60][R18.64], R44 ;  /* 0x0000002c12009985 */ /* 0x0005e2000c101b3c */
[----:B------:R-:W-:-:S02]  /*1c040*/  SHF.R.S32.HI R24, RZ, 0x1f, R25 ;  /* 0x0000001fff187819 */ /* 0x000fc40000011419 */
[----:B------:R-:W-:Y:S01]  /*1c050*/  @!P3 LEA R6, P1, R25, R14, 0x2 ;  /* 0x0000000e1906b211 */ /* 0x000fe200078210ff */
[----:B------:R-:W-:-:S03]  /*1c060*/  VIADD R15, R72, 0x58 ;  /* 0x00000058480f7836 */ /* 0x000fc60000000000 */
[-C--:B------:R-:W-:Y:S02]  /*1c070*/  @!P3 LEA.HI.X R7, R25, R3.reuse, R24, 0x2, P1 ;  /* 0x000000031907b211 */ /* 0x080fe400008f1418 */
[----:B------:R-:W-:Y:S01]  /*1c080*/  ISETP.GE.AND P1, PT, R20, UR4, PT ;  /* 0x0000000414007c0c */ /* 0x000fe2000bf26270 */
[----:B------:R3:W-:Y:S01]  /*1c090*/  @!P0 ST.E.64 desc[UR60][R4.64], R48 ;  /* 0x0000003004008985 */ /* 0x0007e2000c101b3c */
[----:B------:R-:W-:Y:S02]  /*1c0a0*/  SHF.R.S32.HI R12, RZ, 0x1f, R21 ;  /* 0x0000001fff0c7819 */ /* 0x000fe40000011415 */
[----:B------:R-:W-:Y:S02]  /*1c0b0*/  @!P4 LEA R10, P5, R21, R14, 0x2 ;  /* 0x0000000e150ac211 */ /* 0x000fe400078a10ff */
[----:B------:R-:W-:Y:S02]  /*1c0c0*/  ISETP.GE.AND P0, PT, R15, UR4, PT ;  /* 0x000000040f007c0c */ /* 0x000fe4000bf06270 */
[----:B------:R-:W-:-:S02]  /*1c0d0*/  @!P4 LEA.HI.X R11, R21, R3, R12, 0x2, P5 ;  /* 0x00000003150bc211 */ /* 0x000fc400028f140c */
[----:B-1----:R-:W-:Y:S02]  /*1c0e0*/  SHF.R.S32.HI R16, RZ, 0x1f, R13 ;  /* 0x0000001fff107819 */ /* 0x002fe4000001140d */
[CC--:B------:R-:W-:Y:S02]  /*1c0f0*/  @!P2 LEA R12, P5, R13.reuse, R14.reuse, 0x2 ;  /* 0x0000000e0d0ca211 */ /* 0x0c0fe400078a10ff */
[----:B------:R-:W-:Y:S02]  /*1c100*/  SHF.R.S32.HI R17, RZ, 0x1f, R20 ;  /* 0x0000001fff117819 */ /* 0x000fe40000011414 */
[----:B------:R-:W-:Y:S02]  /*1c110*/  @!P2 LEA.HI.X R13, R13, R3, R16, 0x2, P5 ;  /* 0x000000030d0da211 */ /* 0x000fe400028f1410 */
[----:B------:R-:W-:Y:S02]  /*1c120*/  @!P1 LEA R16, P5, R20, R14, 0x2 ;  /* 0x0000000e14109211 */ /* 0x000fe400078a10ff */
[----:B--2---:R-:W-:-:S02]  /*1c130*/  SHF.R.S32.HI R18, RZ, 0x1f, R15 ;  /* 0x0000001fff127819 */ /* 0x004fc4000001140f */
[-C--:B------:R-:W-:Y:S02]  /*1c140*/  @!P1 LEA.HI.X R17, R20, R3.reuse, R17, 0x2, P5 ;  /* 0x0000000314119211 */ /* 0x080fe400028f1411 */
[C---:B------:R-:W-:Y:S01]  /*1c150*/  @!P0 LEA R14, P5, R15.reuse, R14, 0x2 ;  /* 0x0000000e0f0e8211 */ /* 0x040fe200078a10ff */
[----:B------:R3:W-:Y:S03]  /*1c160*/  @!P3 ST.E.64 desc[UR60][R6.64], R52 ;  /* 0x000000340600b985 */ /* 0x0007e6000c101b3c */
[----:B------:R-:W-:Y:S01]  /*1c170*/  @!P0 LEA.HI.X R15, R15, R3, R18, 0x2, P5 ;  /* 0x000000030f0f8211 */ /* 0x000fe200028f1412 */
[----:B------:R3:W-:Y:S04]  /*1c180*/  @!P4 ST.E.64 desc[UR60][R10.64], R56 ;  /* 0x000000380a00c985 */ /* 0x0007e8000c101b3c */
[----:B------:R3:W-:Y:S04]  /*1c190*/  @!P2 ST.E.64 desc[UR60][R12.64], R60 ;  /* 0x0000003c0c00a985 */ /* 0x0007e8000c101b3c */
[----:B------:R3:W-:Y:S04]  /*1c1a0*/  @!P1 ST.E.64 desc[UR60][R16.64], R64 ;  /* 0x0000004010009985 */ /* 0x0007e8000c101b3c */
[----:B------:R3:W-:Y:S02]  /*1c1b0*/  @!P0 ST.E.64 desc[UR60][R14.64], R68 ;  /* 0x000000440e008985 */ /* 0x0007e4000c101b3c */
.L_x_11839:
[----:B------:R-:W-:Y:S05]  /*1c1c0*/  BSYNC B1 ;  /* 0x0000000000017941 */ /* 0x000fea0003800000 */
.L_x_11838:
[----:B------:R-:W-:-:S03]  /*1c1d0*/  UMOV UR4, 0xffffffff ;  /* 0xffffffff00047882 */ /* 0x000fc60000000000 */
[----:B------:R-:W-:Y:S05]  /*1c1e0*/  BRA.DIV UR4, `(.L_x_11840) ;  /* 0x000000a604787947 */ /* 0x000fea000b800000 */
[----:B-1----:R1:W4:Y:S04]  /*1c1f0*/  SHFL.IDX PT, R3, R2, 0x1, 0x1c1f ;  /* 0x003c1f0002037f89 */ /* 0x00232800000e0000 */
[----:B--23--:R1:W2:Y:S02]  /*1c200*/  SHFL.IDX PT, R14, R0, 0x1, 0x1c1f ;  /* 0x003c1f00000e7f89 */ /* 0x00c2a400000e0000 */
.L_x_12055:
[----:B------:R-:W-:-:S13]  /*1c210*/  ISETP.GE.AND P0, PT, R9, R8, PT ;  /* 0x000000080900720c */ /* 0x000fda0003f06270 */
[----:B------:R-:W-:Y:S05]  /*1c220*/  @P0 BRA `(.L_x_11836) ;  /* 0x0000001000080947 */ /* 0x000fea0003800000 */
[----:B01----:R-:W3:Y:S01]  /*1c230*/  LDL R0, [R1+0xb8] ;  /* 0x0000b80001007983 */ /* 0x003ee20000100800 */
[----:B------:R-:W-:-:S03]  /*1c240*/  ULDC UR4, c[0x0][0xac8] ;  /* 0x0002b20000047ab9 */ /* 0x000fc60000000800 */
[----:B------:R-:W5:Y:S04]  /*1c250*/  LDL R20, [R1+0x74] ;  /* 0x0000740001147983 */ /* 0x000f680000100800 */
[----:B------:R-:W4:Y:S04]  /*1c260*/  LDL R12, [R1+0xb4] ;  /* 0x0000b400010c7983 */ /* 0x000f280000100800 */
        /* <DEDUP_REMOVED lines=8> */
[----:B-----5:R-:W-:Y:S02]  /*1c2f0*/  ISETP.GE.AND P5, PT, R20, UR4, PT ;  /* 0x0000000414007c0c */ /* 0x020fe4000bfa6270 */
[----:B----4-:R-:W-:-:S09]  /*1c300*/  ISETP.GE.AND P0, PT, R12, UR4, PT ;  /* 0x000000040c007c0c */ /* 0x010fd2000bf06270 */
        /* <DEDUP_REMOVED lines=14> */
[----:B------:R-:W-:Y:S01]  /*1c3f0*/  VIADD R15, R20, 0x38 ;  /* 0x00000038140f7836 */ /* 0x000fe20000000000 */
[-C--:B------:R-:W-:Y:S02]  /*1c400*/  @!P3 LEA R10, P5, R18, R14.reuse, 0x2 ;  /* 0x0000000e120ab211 */ /* 0x080fe400078a10ff */
[-C--:B------:R-:W-:Y:S02]  /*1c410*/  @!P4 LEA R12, P2, R16, R14.reuse, 0x2 ;  /* 0x0000000e100cc211 */ /* 0x080fe400078410ff */
[-C--:B------:R-:W-:Y:S02]  /*1c420*/  @!P3 LEA.HI.X R11, R18, R3.reuse, R19, 0x2, P5 ;  /* 0x00000003120bb211 */ /* 0x080fe400028f1413 */
[----:B------:R-:W-:Y:S01]  /*1c430*/  @!P4 LEA.HI.X R13, R16, R3, R17, 0x2, P2 ;  /* 0x00000003100dc211 */ /* 0x000fe200010f1411 */
[C---:B------:R-:W-:Y:S01]  /*1c440*/  VIADD R17, R20.reuse, 0x40 ;  /* 0x0000004014117836 */ /* 0x040fe20000000000 */
[----:B------:R-:W-:Y:S01]  /*1c450*/  ISETP.GE.AND P2, PT, R15, UR4, PT ;  /* 0x000000040f007c0c */ /* 0x000fe2000bf46270 */
[----:B------:R3:W-:Y:S01]  /*1c460*/  @!P3 ST.E.64 desc[UR60][R10.64], R38 ;  /* 0x000000260a00b985 */ /* 0x0007e2000c101b3c */
[----:B------:R-:W-:Y:S01]  /*1c470*/  SHF.R.S32.HI R18, RZ, 0x1f, R21 ;  /* 0x0000001fff127819 */ /* 0x000fe20000011415 */
[----:B------:R-:W-:Y:S01]  /*1c480*/  VIADD R19, R20, 0x48 ;  /* 0x0000004814137836 */ /* 0x000fe20000000000 */
[----:B------:R-:W-:Y:S01]  /*1c490*/  ISETP.GE.AND P3, PT, R17, UR4, PT ;  /* 0x0000000411007c0c */ /* 0x000fe2000bf66270 */
[----:B------:R4:W-:Y:S01]  /*1c4a0*/  @!P4 ST.E.64 desc[UR60][R12.64], R42 ;  /* 0x0000002a0c00c985 */ /* 0x0009e2000c101b3c */
[----:B0-----:R-:W-:-:S02]  /*1c4b0*/  @!P1 LEA R4, P4, R21, R14, 0x2 ;  /* 0x0000000e15049211 */ /* 0x001fc400078810ff */
[----:B------:R-:W-:Y:S02]  /*1c4c0*/  SHF.R.S32.HI R2, RZ, 0x1f, R0 ;  /* 0x0000001fff027819 */ /* 0x000fe40000011400 */
[C---:B-1----:R-:W-:Y:S02]  /*1c4d0*/  @!P0 LEA R6, P5, R0.reuse, R14, 0x2 ;  /* 0x0000000e00068211 */ /* 0x042fe400078a10ff */
        /* <DEDUP_REMOVED lines=9> */
[----:B------:R-:W-:Y:S02]  /*1c570*/  SHF.R.S32.HI R2, RZ, 0x1f, R17 ;  /* 0x0000001fff027819 */ /* 0x000fe40000011411 */
[----:B---3--:R-:W-:-:S04]  /*1c580*/  @!P3 LEA R10, P4, R17, R14, 0x2 ;  /* 0x0000000e110ab211 */ /* 0x008fc800078810ff */
[----:B------:R-:W-:Y:S02]  /*1c590*/  @!P3 LEA.HI.X R11, R17, R3, R2, 0x2, P4 ;  /* 0x00000003110bb211 */ /* 0x000fe400020f1402 */
[----:B------:R-:W-:Y:S02]  /*1c5a0*/  SHF.R.S32.HI R2, RZ, 0x1f, R19 ;  /* 0x0000001fff027819 */ /* 0x000fe40000011413 */
[----:B----4-:R-:W-:-:S04]  /*1c5b0*/  @!P5 LEA R12, P4, R19, R14, 0x2 ;  /* 0x0000000e130cd211 */ /* 0x010fc800078810ff */
        /* <DEDUP_REMOVED lines=17> */
.L_x_11829:
[----:B------:R-:W2:Y:S01]  /*1c6d0*/  LDL.LU R4, [R1+0x98] ;  /* 0x0000980001047983 */ /* 0x000ea20000300800 */
[----:B------:R-:W-:Y:S01]  /*1c6e0*/  ULDC.64 UR6, c[0x0][0xc08] ;  /* 0x0003020000067ab9 */ /* 0x000fe20000000a00 */
[----:B------:R-:W-:Y:S02]  /*1c6f0*/  ULDC.64 UR4, c[0x0][0xc00] ;  /* 0x0003000000047ab9 */ /* 0x000fe40000000a00 */
[----:B------:R-:W4:Y:S04]  /*1c700*/  LDL.LU R0, [R1+0x9c] ;  /* 0x00009c0001007983 */ /* 0x000f280000300800 */
[----:B------:R-:W3:Y:S01]  /*1c710*/  LDL R8, [R1+0x90] ;  /* 0x0000900001087983 */ /* 0x000ee20000100800 */
[----:B------:R-:W-:Y:S01]  /*1c720*/  ISETP.NE.U32.AND P1, PT, RZ, UR6, PT ;  /* 0x00000006ff007c0c */ /* 0x000fe2000bf25070 */
[----:B------:R-:W-:Y:S01]  /*1c730*/  IMAD.MOV.U32 R7, RZ, RZ, RZ ;  /* 0x000000ffff077224 */ /* 0x000fe200078e00ff */
[----:B------:R-:W-:-:S02]  /*1c740*/  ISETP.NE.U32.AND P0, PT, RZ, UR4, PT ;  /* 0x00000004ff007c0c */ /* 0x000fc4000bf05070 */
[----:B------:R-:W-:Y:S02]  /*1c750*/  ISETP.NE.AND.EX P1, PT, RZ, UR7, PT, P1 ;  /* 0x00000007ff007c0c */ /* 0x000fe4000bf25310 */
[----:B------:R-:W-:Y:S01]  /*1c760*/  ISETP.NE.AND.EX P0, PT, RZ, UR5, PT, P0 ;  /* 0x00000005ff007c0c */ /* 0x000fe2000bf05300 */
[----:B------:R-:W0:Y:S01]  /*1c770*/  S2R R9, SR_TID.X ;  /* 0x0000000000097919 */ /* 0x000e220000002100 */
[----:B--2---:R-:W-:Y:S01]  /*1c780*/  IADD3 R2, P2, R4, UR4, RZ ;  /* 0x0000000404027c10 */ /* 0x004fe2000ff5e0ff */
[----:B------:R-:W-:-:S03]  /*1c790*/  ULDC UR4, c[0x0][0xa88] ;  /* 0x0002a20000047ab9 */ /* 0x000fc60000000800 */
[----:B----4-:R-:W-:-:S05]  /*1c7a0*/  IADD3.X R3, R0, UR5, RZ, P2, !PT ;  /* 0x0000000500037c10 */ /* 0x010fca00097fe4ff */
[----:B------:R-:W-:Y:S01]  /*1c7b0*/  @P1 IADD3 R4, P2, R4, UR6, RZ ;  /* 0x0000000604041c10 */ /* 0x000fe2000ff5e0ff */
[----:B------:R-:W-:Y:S01]  /*1c7c0*/  IMAD.U32 R6, RZ, RZ, UR4 ;  /* 0x00000004ff067e24 */ /* 0x000fe2000f8e00ff */
[----:B------:R2:W5:Y:S02]  /*1c7d0*/  @P0 LDG.E R7, desc[UR60][R2.64] ;  /* 0x0000003c02070981 */ /* 0x000564000c1e1900 */
[----:B------:R-:W-:-:S05]  /*1c7e0*/  @P1 IADD3.X R5, R0, UR7, RZ, P2, !PT ;  /* 0x0000000700051c10 */ /* 0x000fca00097fe4ff */
[----:B------:R2:W5:Y:S01]  /*1c7f0*/  @P1 LDG.E R6, desc[UR60][R4.64] ;  /* 0x0000003c04061981 */ /* 0x000562000c1e1900 */
[----:B---3--:R-:W-:Y:S01]  /*1c800*/  ISETP.NE.AND P2, PT, R8, RZ, PT ;  /* 0x000000ff0800720c */ /* 0x008fe20003f45270 */
[----:B0-----:R-:W-:-:S05]  /*1c810*/  VIADD R24, R9, 0xffffff80 ;  /* 0xffffff8009187836 */ /* 0x001fca0000000000 */
        /* <DEDUP_REMOVED lines=9> */
.L_x_11841:
[----:B------:R-:W3:Y:S04]  /*1c8b0*/  LDL.LU R0, [R1+0xbc] ;  /* 0x0000bc0001007983 */ /* 0x000ee80000300800 */
[----:B--2---:R-:W2:Y:S01]  /*1c8c0*/  LDL.LU R2, [R1+0x94] ;  /* 0x0000940001027983 */ /* 0x004ea20000300800 */
[----:B------:R-:W-:Y:S01]  /*1c8d0*/  BSSY B1, `(.L_x_11842) ;  /* 0x0000038000017945 */ /* 0x000fe20003800000 */
[----:B-----5:R-:W-:Y:S02]  /*1c8e0*/  SHF.R.S32.HI R18, RZ, 0x1f, R7 ;  /* 0x0000001fff127819 */ /* 0x020fe40000011407 */
[----:B---3--:R-:W-:Y:S02]  /*1c8f0*/  SEL R20, R0, RZ, !P0 ;  /* 0x000000ff00147207 */ /* 0x008fe40004000000 */
[----:B--2---:R-:W-:Y:S01]  /*1c900*/  SEL R25, R2, RZ, !P0 ;  /* 0x000000ff02197207 */ /* 0x004fe20004000000 */
[----:B------:R-:W-:Y:S06]  /*1c910*/  @P3 BRA `(.L_x_11843) ;  /* 0x0000000000cc3947 */ /* 0x000fec0003800000 */
[----:B------:R-:W2:Y:S01]  /*1c920*/  LDL R2, [R1+0x7c] ;  /* 0x00007c0001027983 */ /* 0x000ea20000100800 */
        /* <DEDUP_REMOVED lines=50> */
.L_x_11843:
[----:B------:R-:W-:Y:S05]  /*1cc50*/  BSYNC B1 ;  /* 0x0000000000017941 */ /* 0x000fea0003800000 */
.L_x_11842:
[----:B------:R-:W-:Y:S05]  /*1cc60*/  @P2 BRA `(.L_x_11836) ;  /* 0x0000000400782947 */ /* 0x000fea0003800000 */
[----:B------:R-:W2:Y:S01]  /*1cc70*/  LDL.LU R10, [R1+0x8c] ;  /* 0x00008c00010a7983 */ /* 0x000ea20000300800 */
[----:B------:R-:W3:Y:S01]  /*1cc80*/  LDC R17, c[0x0][0xbe8] ;  /* 0x0002fa00ff117b82 */ /* 0x000ee20000000800 */
[----:B0-----:R-:W-:Y:S01]  /*1cc90*/  SHF.R.S32.HI R3, RZ, 0x1f, R24 ;  /* 0x0000001fff037819 */ /* 0x001fe20000011418 */
        /* <DEDUP_REMOVED lines=16> */
[----:B------:R-:W0:Y:S08]  /*1cda0*/  @P0 LDC R8, c[0x0][0xbec] ;  /* 0x0002fb00ff080b82 */ /* 0x000e300000000800 */
[----:B------:R-:W3:Y:S01]  /*1cdb0*/  @P0 LDC R11, c[0x0][0xbf0] ;  /* 0x0002fc00ff0b0b82 */ /* 0x000ee20000000800 */
[----:B--2---:R-:W-:-:S04]  /*1cdc0*/  IMAD.WIDE.U32 R2, R10, UR4, R2 ;  /* 0x000000040a027c25 */ /* 0x004fc8000f8e0002 */
[----:B----4-:R-:W-:Y:S02]  /*1cdd0*/  IMAD.IADD R9, R16, 0x1, R0 ;  /* 0x0000000110097824 */ /* 0x010fe400078e0200 */
[----:B------:R-:W-:Y:S01]  /*1cde0*/  IMAD R3, R10, UR5, R3 ;  /* 0x000000050a037c24 */ /* 0x000fe2000f8e0203 */
[----:B------:R-:W-:Y:S01]  /*1cdf0*/  ULDC.64 UR4, c[0x0][0xae0] ;  /* 0x0002b80000047ab9 */ /* 0x000fe20000000a00 */
[----:B0-----:R-:W-:-:S04]  /*1ce00*/  @P0 IMAD.HI.U32 R0, R9, R8, RZ ;  /* 0x0000000809000227 */ /* 0x001fc800078e00ff */
        /* <DEDUP_REMOVED lines=29> */
.L_x_12058:
        /* <DEDUP_REMOVED lines=18> */
.L_x_11846:
[----:B------:R-:W-:Y:S05]  /*1d100*/  BSYNC B1 ;  /* 0x0000000000017941 */ /* 0x000fea0003800000 */
.L_x_11845:
[----:B------:R-:W-:-:S03]  /*1d110*/  UMOV UR4, 0xffffffff ;  /* 0xffffffff00047882 */ /* 0x000fc60000000000 */
[----:B------:R-:W-:Y:S05]  /*1d120*/  BRA.DIV UR4, `(.L_x_11847) ;  /* 0x0000009a04247947 */ /* 0x000fea000b800000 */
[----:B--2---:R2:W0:Y:S04]  /*1d130*/  SHFL.IDX PT, R3, R2, 0x1, 0x1c1f ;  /* 0x003c1f0002037f89 */ /* 0x00442800000e0000 */
[----:B---3--:R2:W3:Y:S02]  /*1d140*/  SHFL.IDX PT, R14, R0, 0x1, 0x1c1f ;  /* 0x003c1f00000e7f89 */ /* 0x0084e400000e0000 */
.L_x_12062:
        /* <DEDUP_REMOVED lines=16> */
.L_x_11836:
[----:B------:R-:W-:Y:S05]  /*1d250*/  BSYNC B0 ;  /* 0x0000000000007941 */ /* 0x000fea0003800000 */
.L_x_11828:
[----:B------:R-:W-:Y:S02]  /*1d260*/  ULDC UR4, c[0x0][0xc3c] ;  /* 0x00030f0000047ab9 */ /* 0x000fe40000000800 */
[----:B-1----:R-:W-:-:S13]  /*1d270*/  ISETP.GE.AND P0, PT, R107, UR4, PT ;  /* 0x000000046b007c0c */ /* 0x002fda000bf06270 */
[----:B------:R-:W-:Y:S05]  /*1d280*/  @!P0 BRA `(.L_x_11848) ;  /* 0xfffffe4000388947 */ /* 0x000fea000383ffff */
[----:B------:R-:W-:Y:S05]  /*1d290*/  BRA `(.L_x_11690) ;  /* 0x0000008800987947 */ /* 0x000fea0003800000 */
.L_x_11688:
[----:B------:R-:W-:-:S08]  /*1d2a0*/  NOP ;  /* 0x0000000000007918 */ /* 0x000fd00000000000 */
[----:B--2---:R-:W0:-:S00]  /*1d2b0*/  USETMAXREG.DEALLOC.CTAPOOL 0x20 ;  /* 0x00000020000079c8 */ /* 0x004e0000080e0500 */
        /* <DEDUP_REMOVED lines=16> */
.L_x_11849:
        /* <DEDUP_REMOVED lines=44> */
.L_x_11853:
        /* <DEDUP_REMOVED lines=37> */
.L_x_11851:
        /* <DEDUP_REMOVED lines=13> */
.L_x_11854:
        /* <DEDUP_REMOVED lines=17> */
[----:B------:R-:W-:Y:S02]  /*1dab0*/  IMAD.MOV R11, RZ, RZ, -R10 ;  /* 0x000000ffff0b7224 */ /* 0x000fe400078e0a0a */
[----:B------:R-:W-:-:S04]  /*1dac0*/  IMAD.HI.U32 R2, R3, R8, RZ ;  /* 0x0000000803027227 */ /* 0x000fc800078e00ff */
[----:B------:R-:W-:-:S05]  /*1dad0*/  IMAD R8, R2, R11, R8 ;  /* 0x0000000b02087224 */ /* 0x000fca00078e0208 */
        /* <DEDUP_REMOVED lines=14> */
[----:B0-----:R-:W-:-:S04]  /*1dbc0*/  IMAD.MOV R8, RZ, RZ, -R3 ;  /* 0x000000ffff087224 */ /* 0x001fc800078e0a03 */
[----:B------:R-:W-:Y:S01]  /*1dbd0*/  IMAD.MOV.U32 R2, RZ, RZ, R8 ;  /* 0x000000ffff027224 */ /* 0x000fe200078e0008 */
[----:B------:R-:W-:-:S03]  /*1dbe0*/  IABS R8, R6 ;  /* 0x0000000600087213 */ /* 0x000fc60000000000 */
[----:B------:R-:W-:Y:S02]  /*1dbf0*/  IMAD R9, R2, R5, RZ ;  /* 0x0000000502097224 */ /* 0x000fe400078e02ff */
[----:B------:R-:W-:Y:S02]  /*1dc00*/  IMAD.MOV.U32 R2, RZ, RZ, RZ ;  /* 0x000000ffff027224 */ /* 0x000fe400078e00ff */
[----:B------:R-:W-:Y:S02]  /*1dc10*/  IMAD.MOV R8, RZ, RZ, -R8 ;  /* 0x000000ffff087224 */ /* 0x000fe400078e0a08 */
[----:B------:R-:W-:Y:S01]  /*1dc20*/  IMAD.HI.U32 R2, R3, R9, R2 ;  /* 0x0000000903027227 */ /* 0x000fe200078e0002 */
[----:B------:R-:W-:-:S05]  /*1dc30*/  IABS R3, R7 ;  /* 0x0000000700037213 */ /* 0x000fca0000000000 */
        /* <DEDUP_REMOVED lines=19> */
.L_x_11855:
[----:B0-----:R-:W0:Y:S02]  /*1dd70*/  LDC.64 R2, c[0x0][0xc90] ;  /* 0x00032400ff027b82 */ /* 0x001e240000000a00 */
        /* <DEDUP_REMOVED lines=32> */
[----:B------:R-:W-:-:S04]  /*1df80*/  VIADDMNMX R7, R7, UR5, R8, PT ;  /* 0x0000000507077c46 */ /* 0x000fc8000b800108 */
[----:B------:R-:W-:Y:S01]  /*1df90*/  IABS R8, R7 ;  /* 0x0000000700087213 */ /* 0x000fe20000000000 */
[----:B------:R-:W-:-:S03]  /*1dfa0*/  IMAD.MOV R26, RZ, RZ, -R7 ;  /* 0x000000ffff1a7224 */ /* 0x000fc600078e0a07 */
        /* <DEDUP_REMOVED lines=24> */
.L_x_11856:
[----:B------:R-:W-:-:S05]  /*1e130*/  LOP3.LUT R2, RZ, R2, RZ, 0x33, !PT ;  /* 0x00000002ff027212 */ /* 0x000fca00078e33ff */
[----:B------:R-:W-:Y:S01]  /*1e140*/  IMAD.IADD R25, R25, 0x1, R2 ;  /* 0x0000000119197824 */ /* 0x000fe200078e0202 */
[----:B------:R-:W-:Y:S06]  /*1e150*/  BRA `(.L_x_11857) ;  /* 0x00000000000c7947 */ /* 0x000fec0003800000 */
.L_x_11852:
[----:B------:R-:W-:Y:S02]  /*1e160*/  IMAD.MOV.U32 R25, RZ, RZ, RZ ;  /* 0x000000ffff197224 */ /* 0x000fe400078e00ff */
[----:B------:R-:W-:Y:S02]  /*1e170*/  IMAD.U32 R24, RZ, RZ, UR6 ;  /* 0x00000006ff187e24 */ /* 0x000fe4000f8e00ff */
[----:B------:R-:W-:-:S07]  /*1e180*/  IMAD.MOV.U32 R26, RZ, RZ, RZ ;  /* 0x000000ffff1a7224 */ /* 0x000fce00078e00ff */
.L_x_11857:
[----:B------:R-:W-:-:S13]  /*1e190*/  ISETP.NE.AND P0, PT, R0, RZ, PT ;  /* 0x000000ff0000720c */ /* 0x000fda0003f05270 */
[----:B------:R-:W0:Y:S01]  /*1e1a0*/  @!P0 S2R R3, SR_CgaCtaId ;  /* 0x0000000000038919 */ /* 0x000e220000008800 */
[----:B------:R-:W-:-:S04]  /*1e1b0*/  @!P0 MOV R0, 0x400 ;  /* 0x0000040000008802 */ /* 0x000fc80000000f00 */
[----:B0-----:R-:W-:-:S05]  /*1e1c0*/  @!P0 LEA R0, R3, R0, 0x18 ;  /* 0x0000000003008211 */ /* 0x001fca00078ec0ff */
[----:B------:R0:W-:Y:S01]  /*1e1d0*/  @!P0 STS.128 [R0+0x31cd0], R24 ;  /* 0x031cd01800008388 */ /* 0x0001e20000000c00 */
[----:B------:R-:W-:Y:S06]  /*1e1e0*/  BAR.ARV 0x5, 0x200 ;  /* 0x0148000000007b1d */ /* 0x000fec0000002000 */
.L_x_11850:
[----:B------:R2:W-:Y:S01]  /*1e1f0*/  STL [R1+0x44], RZ ;  /* 0x000044ff01007387 */ /* 0x0005e20000100800 */
[----:B------:R-:W-:Y:S01]  /*1e200*/  ULDC UR4, c[0x0][0xc3c] ;  /* 0x00030f0000047ab9 */ /* 0x000fe20000000800 */
[----:B------:R-:W-:Y:S01]  /*1e210*/  IMAD.MOV.U32 R28, RZ, RZ, 0x1 ;  /* 0x00000001ff1c7424 */ /* 0x000fe200078e00ff */
[----:B-1----:R-:W-:Y:S01]  /*1e220*/  ISETP.GE.AND P0, PT, R27, UR4, PT ;  /* 0x000000041b007c0c */ /* 0x002fe2000bf06270 */
[----:B------:R-:W-:-:S12]  /*1e230*/  IMAD.MOV.U32 R18, RZ, RZ, RZ ;  /* 0x000000ffff127224 */ /* 0x000fd800078e00ff */
[----:B--2---:R-:W-:Y:S05]  /*1e240*/  @P0 BRA `(.L_x_11858) ;  /* 0x0000007400d00947 */ /* 0x004fea0003800000 */
[----:B------:R-:W2:Y:S04]  /*1e250*/  LDL R7, [R1+0x34] ;  /* 0x0000340001077983 */ /* 0x000ea80000100800 */
[----:B------:R-:W3:Y:S01]  /*1e260*/  LDL.LU R5, [R1] ;  /* 0x0000000001057983 */ /* 0x000ee20000300800 */
[----:B------:R-:W1:Y:S01]  /*1e270*/  S2R R8, SR_TID.X ;  /* 0x0000000000087919 */ /* 0x000e620000002100 */
[----:B------:R-:W4:Y:S01]  /*1e280*/  S2UR UR5, SR_CgaCtaId ;  /* 0x00000000000579c3 */ /* 0x000f220000008800 */
[----:B------:R-:W-:Y:S01]  /*1e290*/  UMOV UR4, 0x400 ;  /* 0x0000040000047882 */ /* 0x000fe20000000000 */
[C---:B-1----:R-:W-:Y:S01]  /*1e2a0*/  LOP3.LUT R6, R8.reuse, 0x7f, RZ, 0xc0, !PT ;  /* 0x0000007f08067812 */ /* 0x042fe200078ec0ff */
[----:B0-----:R-:W-:-:S04]  /*1e2b0*/  IMAD.SHL.U32 R0, R8, 0x8, RZ ;  /* 0x0000000808007824 */ /* 0x001fc800078e00ff */
[----:B------:R-:W-:Y:S01]  /*1e2c0*/  IMAD.SHL.U32 R4, R6, 0x8, RZ ;  /* 0x0000000806047824 */ /* 0x000fe200078e00ff */
[C---:B------:R-:W-:Y:S02]  /*1e2d0*/  LOP3.LUT R3, R0.reuse, 0x20, RZ, 0xc0, !PT ;  /* 0x0000002000037812 */ /* 0x040fe400078ec0ff */
[----:B------:R-:W-:Y:S02]  /*1e2e0*/  LOP3.LUT R2, R0, 0xd8, RZ, 0xc0, !PT ;  /* 0x000000d800027812 */ /* 0x000fe400078ec0ff */
[----:B------:R-:W-:Y:S02]  /*1e2f0*/  ISETP.NE.AND P1, PT, R6, RZ, PT ;  /* 0x000000ff0600720c */ /* 0x000fe40003f25270 */
[----:B------:R-:W-:Y:S02]  /*1e300*/  LOP3.LUT R3, R3, 0x300, R4, 0xf8, !PT ;  /* 0x0000030003037812 */ /* 0x000fe400078ef804 */
[----:B------:R-:W-:-:S04]  /*1e310*/  LOP3.LUT R2, R2, 0x18, R8, 0x78, !PT ;  /* 0x0000001802027812 */ /* 0x000fc800078e7808 */
[----:B------:R-:W-:Y:S02]  /*1e320*/  LOP3.LUT R3, R3, R2, RZ, 0xfc, !PT ;  /* 0x0000000203037212 */ /* 0x000fe400078efcff */
[----:B------:R-:W-:Y:S01]  /*1e330*/  LOP3.LUT P0, R2, R8, 0x1f, RZ, 0xc0, !PT ;  /* 0x0000001f08027812 */ /* 0x000fe2000780c0ff */
[----:B----4-:R-:W-:Y:S01]  /*1e340*/  ULEA UR4, UR5, UR4, 0x18 ;  /* 0x0000000405047291 */ /* 0x010fe2000f8ec03f */
[----:B------:R-:W-:-:S03]  /*1e350*/  SHF.R.U32.HI R4, RZ, 0x2, R6 ;  /* 0x00000002ff047819 */ /* 0x000fc60000011606 */
[----:B------:R0:W-:Y:S02]  /*1e360*/  STL [R1+0xc], R2 ;  /* 0x00000c0201007387 */ /* 0x0001e40000100800 */
[----:B------:R-:W-:Y:S02]  /*1e370*/  IMAD.U32 R16, RZ, RZ, UR4 ;  /* 0x00000004ff107e24 */ /* 0x000fe4000f8e00ff */
[----:B0-----:R-:W-:-:S05]  /*1e380*/  IMAD.SHL.U32 R2, R8, 0x20, RZ ;  /* 0x0000002008027824 */ /* 0x001fca00078e00ff */
[----:B------:R-:W-:Y:S01]  /*1e390*/  LOP3.LUT R4, R4, 0x60, R2, 0xf8, !PT ;  /* 0x0000006004047812 */ /* 0x000fe200078ef802 */
[----:B------:R-:W-:Y:S01]  /*1e3a0*/  IMAD R2, R3, 0x2, R16 ;  /* 0x0000000203027824 */ /* 0x000fe200078e0210 */
[----:B------:R-:W-:Y:S01]  /*1e3b0*/  LOP3.LUT R0, R0, 0x18, RZ, 0xc0, !PT ;  /* 0x0000001800007812 */ /* 0x000fe200078ec0ff */
[----:B------:R-:W-:Y:S01]  /*1e3c0*/  BSSY B8, `(.L_x_11858) ;  /* 0x000075c000087945 */ /* 0x000fe20003800000 */
[----:B------:R-:W-:Y:S02]  /*1e3d0*/  IMAD.MOV.U32 R29, RZ, RZ, RZ ;  /* 0x000000ffff1d7224 */ /* 0x000fe400078e00ff */
[----:B------:R-:W-:Y:S02]  /*1e3e0*/  IMAD.MOV.U32 R18, RZ, RZ, RZ ;  /* 0x000000ffff127224 */ /* 0x000fe400078e00ff */
[----:B------:R-:W-:Y:S01]  /*1e3f0*/  IMAD.MOV.U32 R28, RZ, RZ, 0x1 ;  /* 0x00000001ff1c7424 */ /* 0x000fe200078e00ff */
[----:B------:R-:W-:Y:S01]  /*1e400*/  ULDC.64 UR36, c[0x0][0x198] ;  /* 0x0000660000247ab9 */ /* 0x000fe20000000a00 */
[----:B------:R-:W-:Y:S01]  /*1e410*/  ULDC UR38, c[0x0][0xc] ;  /* 0x0000030000267ab9 */ /* 0x000fe20000000800 */
[----:B---3--:R-:W-:-:S04]  /*1e420*/  LOP3.LUT R5, R5, 0xfffffffd, RZ, 0xc0, !PT ;  /* 0xfffffffd05057812 */ /* 0x008fc800078ec0ff */
[----:B------:R-:W-:-:S04]  /*1e430*/  @P1 LOP3.LUT R5, R5, 0x2, RZ, 0xfc, !PT ;  /* 0x0000000205051812 */ /* 0x000fc800078efcff */
[----:B------:R-:W-:-:S04]  /*1e440*/  LOP3.LUT R5, R5, 0xfffffffe, RZ, 0xc0, !PT ;  /* 0xfffffffe05057812 */ /* 0x000fc800078ec0ff */
[----:B------:R-:W-:Y:S02]  /*1e450*/  @P0 LOP3.LUT R5, R5, 0x1, RZ, 0xfc, !PT ;  /* 0x0000000105050812 */ /* 0x000fe400078efcff */
[----:B------:R-:W-:Y:S02]  /*1e460*/  ISETP.NE.OR P0, PT, R6, RZ, !P0 ;  /* 0x000000ff0600720c */ /* 0x000fe40004705670 */
[----:B--2---:R-:W-:Y:S02]  /*1e470*/  LOP3.LUT R8, R7, 0x2, RZ, 0xfc, !PT ;  /* 0x0000000207087812 */ /* 0x004fe400078efcff */
[----:B------:R-:W-:Y:S01]  /*1e480*/  LOP3.LUT R5, R5, 0xfffffff7, RZ, 0xc0, !PT ;  /* 0xfffffff705057812 */ /* 0x000fe200078ec0ff */
[----:B------:R-:W-:Y:S02]  /*1e490*/  IMAD.MOV.U32 R7, RZ, RZ, 0x1 ;  /* 0x00000001ff077424 */ /* 0x000fe400078e00ff */
[----:B------:R-:W-:Y:S04]  /*1e4a0*/  STL [R1+0x1c], R8 ;  /* 0x00001c0801007387 */ /* 0x000fe80000100800 */
[----:B------:R-:W-:Y:S02]  /*1e4b0*/  STL [R1+0x44], RZ ;  /* 0x000044ff01007387 */ /* 0x000fe40000100800 */
[----:B------:R-:W-:-:S02]  /*1e4c0*/  @P0 LOP3.LUT R5, R5, 0x8, RZ, 0xfc, !PT ;  /* 0x0000000805050812 */ /* 0x000fc400078efcff */
[----:B------:R-:W-:Y:S04]  /*1e4d0*/  STL [R1+0x4], R7 ;  /* 0x0000040701007387 */ /* 0x000fe80000100800 */
[----:B------:R0:W-:Y:S04]  /*1e4e0*/  STL [R1+0x14], R2 ;  /* 0x0000140201007387 */ /* 0x0001e80000100800 */
[----:B------:R1:W-:Y:S01]  /*1e4f0*/  STL [R1], R5 ;  /* 0x0000000501007387 */ /* 0x0003e20000100800 */
[C---:B0-----:R-:W-:Y:S02]  /*1e500*/  LOP3.LUT R2, R0.reuse, 0x20, RZ, 0xfc, !PT ;  /* 0x0000002000027812 */ /* 0x041fe400078efcff */
[----:B------:R-:W-:-:S07]  /*1e510*/  LOP3.LUT R0, R0, 0x40, RZ, 0xfc, !PT ;  /* 0x0000004000007812 */ /* 0x000fce00078efcff */
.L_x_12010:
[----:B0-----:R-:W0:Y:S02]  /*1e520*/  LDC.64 R2, c[0x0][0xc88] ;  /* 0x00032200ff027b82 */ /* 0x001e240000000a00 */
[----:B0-----:R-:W-:-:S05]  /*1e530*/  IMAD.WIDE R2, R27, 0x4, R2 ;  /* 0x000000041b027825 */ /* 0x001fca00078e0202 */
[----:B--2---:R-:W2:Y:S01]  /*1e540*/  LDG.E R14, desc[UR60][R2.64] ;  /* 0x0000003c020e7981 */ /* 0x004ea2000c1e1900 */
        /* <DEDUP_REMOVED lines=18> */
[----:B-1----:R-:W-:Y:S01]  /*1e670*/  @P3 IADD3.X R11, R22, UR7, RZ, P1, !PT ;  /* 0x00000007160b3c10 */ /* 0x002fe20008ffe4ff */
        /* <DEDUP_REMOVED lines=10> */
[----:B--2---:R-:W-:-:S04]  /*1e720*/  IADD3 R2, P0, R19, UR4, RZ ;  /* 0x0000000413027c10 */ /* 0x004fc8000ff1e0ff */
[C---:B------:R-:W-:Y:S02]  /*1e730*/  IADD3.X R3, R22.reuse, UR5, RZ, P0, !PT ;  /* 0x0000000516037c10 */ /* 0x040fe400087fe4ff */
[----:B------:R-:W-:Y:S01]  /*1e740*/  IADD3 R4, P0, R19, UR8, RZ ;  /* 0x0000000813047c10 */ /* 0x000fe2000ff1e0ff */
[----:B------:R-:W-:Y:S02]  /*1e750*/  ULDC UR4, c[0x0][0x288] ;  /* 0x0000a20000047ab9 */ /* 0x000fe40000000800 */
[----:B------:R-:W5:Y:S01]  /*1e760*/  @P2 LDG.E R12, desc[UR60][R6.64] ;  /* 0x0000003c060c2981 */ /* 0x000f62000c1e1900 */
[----:B-1----:R-:W-:Y:S02]  /*1e770*/  IADD3.X R5, R22, UR9, RZ, P0, !PT ;  /* 0x0000000916057c10 */ /* 0x002fe400087fe4ff */
        /* <DEDUP_REMOVED lines=16> */
[----:B--2---:R0:W-:Y:S01]  /*1e880*/  STL [R1+0x30], R8 ;  /* 0x0000300801007387 */ /* 0x0041e20000100800 */
[----:B------:R-:W-:Y:S02]  /*1e890*/  IMAD.MOV.U32 R13, RZ, RZ, R8 ;  /* 0x000000ffff0d7224 */ /* 0x000fe400078e0008 */
[----:B0-----:R-:W-:Y:S01]  /*1e8a0*/  IMAD.U32 R8, RZ, RZ, UR5 ;  /* 0x00000005ff087e24 */ /* 0x001fe2000f8e00ff */
[----:B---3--:R-:W-:Y:S06]  /*1e8b0*/  @P3 BRA `(.L_x_11859) ;  /* 0x0000000000143947 */ /* 0x008fec0003800000 */
[----:B------:R-:W-:Y:S05]  /*1e8c0*/  @!P1 BRA `(.L_x_11859) ;  /* 0x0000000000109947 */ /* 0x000fea0003800000 */
[----:B------:R-:W2:Y:S04]  /*1e8d0*/  LDG.E R11, desc[UR60][R2.64] ;  /* 0x0000003c020b7981 */ /* 0x000ea8000c1e1900 */
[----:B------:R-:W2:Y:S02]  /*1e8e0*/  LDG.E R2, desc[UR60][R2.64+0x4] ;  /* 0x0000043c02027981 */ /* 0x000ea4000c1e1900 */
[----:B--2---:R-:W-:-:S05]  /*1e8f0*/  IMAD.IADD R13, R2, 0x1, -R11 ;  /* 0x00000001020d7824 */ /* 0x004fca00078e0a0b */
[----:B------:R0:W-:Y:S02]  /*1e900*/  STL [R1+0x30], R13 ;  /* 0x0000300d01007387 */ /* 0x0001e40000100800 */
.L_x_11859:
[----:B------:R-:W-:Y:S01]  /*1e910*/  ULDC.64 UR4, c[0x0][0xa20] ;  /* 0x0002880000047ab9 */ /* 0x000fe20000000a00 */
[C---:B------:R-:W-:Y:S01]  /*1e920*/  LOP3.LUT R2, R26.reuse, 0xff000000, RZ, 0xc0, !PT ;  /* 0xff0000001a027812 */ /* 0x040fe200078ec0ff */
[----:B------:R-:W-:Y:S01]  /*1e930*/  IMAD.MOV.U32 R23, RZ, RZ, R14 ;  /* 0x000000ffff177224 */ /* 0x000fe200078e000e */
        /* <DEDUP_REMOVED lines=8> */
[----:B------:R-:W-:-:S04]  /*1e9c0*/  IADD3 R10, P1, R19, UR4, RZ ;  /* 0x00000004130a7c10 */ /* 0x000fc8000ff3e0ff */
[----:B------:R-:W-:-:S05]  /*1e9d0*/  IADD3.X R11, R22, UR5, RZ, P1, !PT ;  /* 0x00000005160b7c10 */ /* 0x000fca0008ffe4ff */
[----:B------:R1:W5:Y:S01]  /*1e9e0*/  LDG.E R10, desc[UR60][R10.64] ;  /* 0x0000003c0a0a7981 */ /* 0x000362000c1e1900 */
[----:B------:R-:W-:Y:S05]  /*1e9f0*/  BRA `(.L_x_11861) ;  /* 0x0000000000107947 */ /* 0x000fea0003800000 */
.L_x_11860:
[----:B------:R-:W-:Y:S05]  /*1ea00*/  @!P2 BRA `(.L_x_11861) ;  /* 0x00000000000ca947 */ /* 0x000fea0003800000 */
[----:B------:R-:W2:Y:S04]  /*1ea10*/  LDG.E R10, desc[UR60][R6.64] ;  /* 0x0000003c060a7981 */ /* 0x000ea8000c1e1900 */
[----:B------:R-:W2:Y:S02]  /*1ea20*/  LDG.E R6, desc[UR60][R6.64+0x4] ;  /* 0x0000043c06067981 */ /* 0x000ea4000c1e1900 */
[----:B--2---:R-:W-:-:S07]  /*1ea30*/  IMAD.IADD R10, R6, 0x1, -R10 ;  /* 0x00000001060a7824 */ /* 0x004fce00078e0a0a */
.L_x_11861:
[----:B------:R-:W2:Y:S04]  /*1ea40*/  @P0 LDG.E R3, desc[UR60][R4.64] ;  /* 0x0000003c04030981 */ /* 0x000ea8000c1e1900 */
[----:B------:R3:W2:Y:S01]  /*1ea50*/  @P0 LDG.E R4, desc[UR60][R4.64+0x4] ;  /* 0x0000043c04040981 */ /* 0x0006a2000c1e1900 */
[----:B-----5:R-:W-:Y:S01]  /*1ea60*/  IMAD.IADD R10, R10, 0x1, -R9 ;  /* 0x000000010a0a7824 */ /* 0x020fe200078e0a09 */
[----:B------:R-:W-:Y:S01]  /*1ea70*/  LOP3.LUT R12, R2, 0xff, RZ, 0xc0, !PT ;  /* 0x000000ff020c7812 */ /* 0x000fe200078ec0ff */
[----:B------:R-:W-:Y:S04]  /*1ea80*/  BSSY B0, `(.L_x_11862) ;  /* 0x0000038000007945 */ /* 0x000fe80003800000 */
[----:B------:R4:W-:Y:S01]  /*1ea90*/  STL [R1+0x48], R12 ;  /* 0x0000480c01007387 */ /* 0x0009e20000100800 */
[----:B---3--:R-:W3:Y:S02]  /*1eaa0*/  LDC R5, c[0x0][0x448] ;  /* 0x00011200ff057b82 */ /* 0x008ee40000000800 */
[----:B---3--:R-:W-:-:S13]  /*1eab0*/  ISETP.NE.AND P1, PT, R5, 0x1, PT ;  /* 0x000000010500780c */ /* 0x008fda0003f25270 */
[----:B------:R-:W3:Y:S08]  /*1eac0*/  @P1 LDC R5, c[0x0][0x44c] ;  /* 0x00011300ff051b82 */ /* 0x000ef00000000800 */
[----:B------:R-:W0:Y:S01]  /*1ead0*/  @P1 LDC R6, c[0x0][0x450] ;  /* 0x00011400ff061b82 */ /* 0x000e220000000800 */
[----:B--2---:R-:W-:Y:S02]  /*1eae0*/  @P0 IMAD.IADD R8, R4, 0x1, -R3 ;  /* 0x0000000104080824 */ /* 0x004fe400078e0a03 */
[----:B------:R-:W-:-:S02]  /*1eaf0*/  IMAD R3, R25, 0xc0, RZ ;  /* 0x000000c019037824 */ /* 0x000fc400078e02ff */
[----:B------:R-:W-:Y:S02]  /*1eb00*/  IMAD.IADD R20, R10, 0x1, R8 ;  /* 0x000000010a147824 */ /* 0x000fe400078e0208 */
[----:B------:R-:W-:-:S04]  /*1eb10*/  VIADD R3, R3, 0xbf ;  /* 0x000000bf03037836 */ /* 0x000fc80000000000 */
[----:B---3--:R-:W-:-:S04]  /*1eb20*/  @P1 IMAD.HI.U32 R5, R3, R5, RZ ;  /* 0x0000000503051227 */ /* 0x008fc800078e00ff */
[----:B------:R-:W-:Y:S01]  /*1eb30*/  IMAD.MOV.U32 R4, RZ, RZ, R3 ;  /* 0x000000ffff047224 */ /* 0x000fe200078e0003 */
[----:B0-----:R-:W-:Y:S01]  /*1eb40*/  @P1 SHF.R.U32.HI R4, RZ, R6, R5 ;  /* 0x00000006ff041219 */ /* 0x001fe20000011605 */
[C---:B------:R-:W-:Y:S01]  /*1eb50*/  VIADD R3, R20.reuse, 0x8f ;  /* 0x0000008f14037836 */ /* 0x040fe20000000000 */
[----:B------:R-:W-:-:S03]  /*1eb60*/  IADD3 R20, R20, 0x90, -R13 ;  /* 0x0000009014147810 */ /* 0x000fc60007ffe80d */
[----:B------:R-:W-:-:S04]  /*1eb70*/  IMAD.HI R3, R3, 0x38e38e39, RZ ;  /* 0x38e38e3903037827 */ /* 0x000fc800078e02ff */
[----:B------:R-:W-:Y:S01]  /*1eb80*/  IMAD.IADD R4, R20, 0x1, R4 ;  /* 0x0000000114047824 */ /* 0x000fe200078e0204 */
[----:B------:R-:W-:-:S03]  /*1eb90*/  SHF.R.U32.HI R21, RZ, 0x1f, R3 ;  /* 0x0000001fff157819 */ /* 0x000fc60000011603 */
[----:B------:R-:W-:Y:S01]  /*1eba0*/  IMAD.HI R4, R4, 0x38e38e39, RZ ;  /* 0x38e38e3904047827 */ /* 0x000fe200078e02ff */
[----:B------:R-:W-:-:S04]  /*1ebb0*/  LEA.HI.SX32 R21, R3, R21, 0x1b ;  /* 0x0000001503157211 */ /* 0x000fc800078fdaff */
[----:B------:R-:W-:-:S04]  /*1ebc0*/  SHF.R.U32.HI R5, RZ, 0x1f, R4 ;  /* 0x0000001fff057819 */ /* 0x000fc80000011604 */
[----:B------:R-:W-:Y:S02]  /*1ebd0*/  LEA.HI.SX32 R5, R4, R5, 0x1b ;  /* 0x0000000504057211 */ /* 0x000fe400078fdaff */
[----:B------:R-:W-:Y:S01]  /*1ebe0*/  SHF.R.U32.HI R4, RZ, 0x10, R2 ;  /* 0x00000010ff047819 */ /* 0x000fe20000011602 */
[----:B------:R-:W-:Y:S01]  /*1ebf0*/  IMAD.MOV.U32 R2, RZ, RZ, RZ ;  /* 0x000000ffff027224 */ /* 0x000fe200078e00ff */
[----:B------:R-:W-:-:S04]  /*1ec00*/  VIMNMX R5, R21, R5, PT ;  /* 0x0000000515057248 */ /* 0x000fc80003fe0100 */
[----:B------:R-:W-:-:S13]  /*1ec10*/  ISETP.GE.AND P1, PT, R5, 0x1, PT ;  /* 0x000000010500780c */ /* 0x000fda0003f26270 */
[----:B----4-:R-:W-:Y:S05]  /*1ec20*/  @!P1 BRA `(.L_x_11863) ;  /* 0x0000000000749947 */ /* 0x010fea0003800000 */
        /* <DEDUP_REMOVED lines=8> */
[----:B------:R0:W2:Y:S02]  /*1ecb0*/  F2I.FTZ.U32.TRUNC.NTZ R3, R2 ;  /* 0x0000000200037305 */ /* 0x0000a4000021f000 */
[----:B0-----:R-:W-:-:S04]  /*1ecc0*/  LOP3.LUT R2, R9, R6, RZ, 0x3c, !PT ;  /* 0x0000000609027212 */ /* 0x001fc800078e3cff */
[----:B------:R-:W-:Y:S01]  /*1ecd0*/  ISETP.GE.AND P1, PT, R2, RZ, PT ;  /* 0x000000ff0200720c */ /* 0x000fe20003f26270 */
[----:B--2---:R-:W-:-:S04]  /*1ece0*/  IMAD.MOV R2, RZ, RZ, -R3 ;  /* 0x000000ffff027224 */ /* 0x004fc800078e0a03 */
[----:B-1----:R-:W-:Y:S02]  /*1ecf0*/  IMAD R11, R2, R7, RZ ;  /* 0x00000007020b7224 */ /* 0x002fe400078e02ff */
        /* <DEDUP_REMOVED lines=16> */
.L_x_11863:
[----:B------:R-:W-:Y:S05]  /*1ee00*/  BSYNC B0 ;  /* 0x0000000000007941 */ /* 0x000fea0003800000 */
.L_x_11862:
        /* <DEDUP_REMOVED lines=24> */
[----:B------:R0:W2:Y:S02]  /*1ef90*/  SHFL.IDX PT, R14, R6, RZ, 0x1f ;  /* 0x00001fff060e7589 */ /* 0x0000a400000e0000 */
.L_x_12065:
[----:B--2---:R-:W-:Y:S02]  /*1efa0*/  ISETP.NE.AND P0, PT, R14, RZ, PT ;  /* 0x000000ff0e00720c */ /* 0x004fe40003f05270 */
[----:B------:R-:W-:-:S11]  /*1efb0*/  PLOP3.LUT P2, PT, PT, PT, PT, 0x8, 0x0 ;  /* 0x000000000000781c */ /* 0x000fd60003f4e170 */
[----:B------:R-:W-:Y:S05]  /*1efc0*/  @P0 BRA `(.L_x_11867) ;  /* 0x00000000000c0947 */ /* 0x000fea0003800000 */
[----:B------:R-:W-:-:S03]  /*1efd0*/  UMOV UR4, 0xffffffff ;  /* 0xffffffff00047882 */ /* 0x000fc60000000000 */
[----:B------:R-:W-:Y:S05]  /*1efe0*/  BRA.DIV UR4, `(.L_x_11868) ;  /* 0x0000007a04f07947 */ /* 0x000fea000b800000 */
[----:B------:R-:W-:-:S13]  /*1eff0*/  ELECT P2, URZ, PT ;  /* 0x00000000003f782f */ /* 0x000fda0003840000 */
.L_x_11867:
        /* <DEDUP_REMOVED lines=9> */
.L_x_12068:
[----:B------:R-:W-:Y:S05]  /*1f090*/  BSYNC B1 ;  /* 0x0000000000017941 */ /* 0x000fea0003800000 */
.L_x_11869:
[----:B------:R-:W-:Y:S04]  /*1f0a0*/  BSSY B1, `(.L_x_11871) ;  /* 0x000008a000017945 */ /* 0x000fe80003800000 */
[----:B------:R-:W-:Y:S05]  /*1f0b0*/  @!P2 BRA `(.L_x_11872) ;  /* 0x000000080020a947 */ /* 0x000fea0003800000 */
[----:B------:R-:W1:Y:S01]  /*1f0c0*/  LDL R8, [R1+0x4] ;  /* 0x0000040001087983 */ /* 0x000e620000100800 */
[----:B------:R-:W-:Y:S01]  /*1f0d0*/  IMAD R9, R29, 0x8, R16 ;  /* 0x000000081d097824 */ /* 0x000fe200078e0210 */
[----:B------:R-:W2:Y:S01]  /*1f0e0*/  S2R R7, SR_TID.X ;  /* 0x0000000000077919 */ /* 0x000ea20000002100 */
[----:B------:R-:W-:Y:S01]  /*1f0f0*/  BSSY B2, `(.L_x_11873) ;  /* 0x0000006000027945 */ /* 0x000fe20003800000 */
[----:B--2---:R-:W-:-:S04]  /*1f100*/  LOP3.LUT R7, R7, 0x7f, RZ, 0xc0, !PT ;  /* 0x0000007f07077812 */ /* 0x004fc800078ec0ff */
[----:B------:R-:W-:Y:S02]  /*1f110*/  ISETP.NE.AND P4, PT, R7, RZ, PT ;  /* 0x000000ff0700720c */ /* 0x000fe40003f85270 */
[----:B-1----:R-:W-:-:S04]  /*1f120*/  SHF.L.U32 R11, R8, 0x1f, RZ ;  /* 0x0000001f080b7819 */ /* 0x002fc800000006ff */
[----:B------:R-:W1:Y:S02]  /*1f130*/  SYNCS.PHASECHK.TRANS64.TRYWAIT P0, [R9+URZ+0x31ca0], R11 ;  /* 0x031ca00b090075a7 */ /* 0x000e64000800017f */
[----:B-1----:R-:W-:Y:S05]  /*1f140*/  @!P0 BRA `(.L_x_11874) ;  /* 0x0000007800d08947 */ /* 0x002fea0003800000 */
.L_x_12069:
[----:B------:R-:W-:Y:S05]  /*1f150*/  BSYNC B2 ;  /* 0x0000000000027941 */ /* 0x000fea0003800000 */
.L_x_11873:
        /* <DEDUP_REMOVED lines=8> */
.L_x_11876:
[----:B------:R-:W-:Y:S05]  /*1f1e0*/  BSYNC B2 ;  /* 0x0000000000027941 */ /* 0x000fea0003800000 */
.L_x_11875:
        /* <DEDUP_REMOVED lines=12> */
.L_x_11877:
        /* <DEDUP_REMOVED lines=16> */
.L_x_11878:
        /* <DEDUP_REMOVED lines=16> */
.L_x_11879:
        /* <DEDUP_REMOVED lines=13> */
.L_x_12070:
[----:B------:R-:W-:Y:S05]  /*1f580*/  BSYNC B2 ;  /* 0x0000000000027941 */ /* 0x000fea0003800000 */
.L_x_11880:
[----:B------:R-:W-:Y:S01]  /*1f590*/  BSSY B2, `(.L_x_11882) ;  /* 0x000000a000027945 */ /* 0x000fe20003800000 */
[----:B------:R-:W-:Y:S02]  /*1f5a0*/  IMAD.MOV.U32 R10, RZ, RZ, 0x0 ;  /* 0x00000000ff0a7424 */ /* 0x000fe400078e00ff */
[----:B01----:R-:W-:Y:S01]  /*1f5b0*/  IMAD.MOV.U32 R11, RZ, RZ, 0x12f00000 ;  /* 0x12f00000ff0b7424 */ /* 0x003fe200078e00ff */
[----:B------:R-:W-:Y:S06]  /*1f5c0*/  @P4 BRA `(.L_x_11883) ;  /* 0x0000000000184947 */ /* 0x000fec0003800000 */
[----:B------:R-:W2:Y:S02]  /*1f5d0*/  LDL R6, [R1] ;  /* 0x0000000001067983 */ /* 0x000ea40000100800 */
[----:B--2---:R-:W-:Y:S01]  /*1f5e0*/  LOP3.LUT P0, RZ, R6, 0x1, RZ, 0xc0, !PT ;  /* 0x0000000106ff7812 */ /* 0x004fe2000780c0ff */
[----:B------:R-:W-:-:S04]  /*1f5f0*/  IMAD.MOV.U32 R6, RZ, RZ, 0x6c00 ;  /* 0x00006c00ff067424 */ /* 0x000fc800078e00ff */
[----:B------:R0:W-:Y:S08]  /*1f600*/  SYNCS.ARRIVE.TRANS64 RZ, [R9+URZ+0x31cb0], R6 ;  /* 0x031cb00609ff79a7 */ /* 0x0001f0000800003f */
[----:B------:R-:W-:Y:S05]  /*1f610*/  @!P0 BRA `(.L_x_11883) ;  /* 0x0000000000048947 */ /* 0x000fea0003800000 */
[----:B------:R-:W-:Y:S01]  /*1f620*/  BPT.TRAP 0x1 ;  /* 0x000000040000795c */ /* 0x000fe20000300000 */
.L_x_11883:
[----:B------:R-:W-:Y:S05]  /*1f630*/  BSYNC B2 ;  /* 0x0000000000027941 */ /* 0x000fea0003800000 */
.L_x_11882:
        /* <DEDUP_REMOVED lines=8> */
.L_x_11884:
        /* <DEDUP_REMOVED lines=15> */
.L_x_11885:
        /* <DEDUP_REMOVED lines=15> */
.L_x_11886:
        /* <DEDUP_REMOVED lines=10> */
.L_x_11872:
[----:B------:R-:W-:Y:S05]  /*1f940*/  BSYNC B1 ;  /* 0x0000000000017941 */ /* 0x000fea0003800000 */
.L_x_11871:
[----:B------:R-:W2:Y:S01]  /*1f950*/  LDL.LU R10, [R1+0x4] ;  /* 0x00000400010a7983 */ /* 0x000ea20000300800 */
[----:B------:R-:W-:Y:S01]  /*1f960*/  VIADD R29, R29, 0x1 ;  /* 0x000000011d1d7836 */ /* 0x000fe20000000000 */
[----:B------:R-:W-:-:S04]  /*1f970*/  PLOP3.LUT P5, PT, PT, PT, PT, 0x8, 0x0 ;  /* 0x000000000000781c */ /* 0x000fc80003fae170 */
[----:B------:R-:W-:-:S04]  /*1f980*/  ISETP.NE.AND P0, PT, R29, 0x2, PT ;  /* 0x000000021d00780c */ /* 0x000fc80003f05270 */
[----:B0-----:R-:W-:Y:S02]  /*1f990*/  SEL R6, RZ, 0x1, P0 ;  /* 0x00000001ff067807 */ /* 0x001fe40000000000 */
[----:B------:R-:W-:Y:S02]  /*1f9a0*/  SEL R29, R29, RZ, P0 ;  /* 0x000000ff1d1d7207 */ /* 0x000fe40000000000 */
[----:B--2---:R-:W-:-:S05]  /*1f9b0*/  LOP3.LUT R10, R10, R6, RZ, 0x3c, !PT ;  /* 0x000000060a0a7212 */ /* 0x004fca00078e3cff */
[----:B------:R0:W-:Y:S02]  /*1f9c0*/  STL [R1+0x4], R10 ;  /* 0x0000040a01007387 */ /* 0x0001e40000100800 */
[----:B0-----:R-:W-:-:S05]  /*1f9d0*/  VIADD R10, R5, 0xfffffffe ;  /* 0xfffffffe050a7836 */ /* 0x001fca0000000000 */
[----:B------:R-:W-:-:S13]  /*1f9e0*/  ISETP.GE.AND P0, PT, R10, R3, PT ;  /* 0x000000030a00720c */ /* 0x000fda0003f06270 */
[----:B------:R-:W-:Y:S05]  /*1f9f0*/  @!P0 BRA `(.L_x_11865) ;  /* 0x0000000800588947 */ /* 0x000fea0003800000 */
.L_x_11903:
[----:B------:R-:W-:Y:S05]  /*1fa00*/  YIELD ;  /* 0x0000000000007946 */ /* 0x000fea0003800000 */
[----:B------:R-:W-:Y:S04]  /*1fa10*/  BSSY B1, `(.L_x_11887) ;  /* 0x000008a000017945 */ /* 0x000fe80003800000 */
[----:B0-----:R-:W-:Y:S05]  /*1fa20*/  @!P2 BRA `(.L_x_11888) ;  /* 0x000000080020a947 */ /* 0x001fea0003800000 */
[----:B------:R-:W2:Y:S01]  /*1fa30*/  LDL R6, [R1+0x4] ;  /* 0x0000040001067983 */ /* 0x000ea20000100800 */
[----:B------:R-:W-:Y:S01]  /*1fa40*/  IMAD R9, R29, 0x8, R16 ;  /* 0x000000081d097824 */ /* 0x000fe200078e0210 */
[----:B------:R-:W0:Y:S01]  /*1fa50*/  S2R R5, SR_TID.X ;  /* 0x0000000000057919 */ /* 0x000e220000002100 */
[----:B------:R-:W-:Y:S01]  /*1fa60*/  BSSY B2, `(.L_x_11889) ;  /* 0x0000006000027945 */ /* 0x000fe20003800000 */
[----:B0-----:R-:W-:-:S04]  /*1fa70*/  LOP3.LUT R5, R5, 0x7f, RZ, 0xc0, !PT ;  /* 0x0000007f05057812 */ /* 0x001fc800078ec0ff */
[----:B------:R-:W-:Y:S02]  /*1fa80*/  ISETP.NE.AND P1, PT, R5, RZ, PT ;  /* 0x000000ff0500720c */ /* 0x000fe40003f25270 */
[----:B--2---:R-:W-:-:S04]  /*1fa90*/  SHF.L.U32 R8, R6, 0x1f, RZ ;  /* 0x0000001f06087819 */ /* 0x004fc800000006ff */
[----:B------:R-:W0:Y:S02]  /*1faa0*/  SYNCS.PHASECHK.TRANS64.TRYWAIT P0, [R9+URZ+0x31ca0], R8 ;  /* 0x031ca008090075a7 */ /* 0x000e24000800017f */
[----:B0-----:R-:W-:Y:S05]  /*1fab0*/  @!P0 BRA `(.L_x_11890) ;  /* 0x00000070009c8947 */ /* 0x001fea0003800000 */
.L_x_12071:
[----:B------:R-:W-:Y:S05]  /*1fac0*/  BSYNC B2 ;  /* 0x0000000000027941 */ /* 0x000fea0003800000 */
.L_x_11889:
[----:B------:R-:W-:Y:S04]  /*1fad0*/  BSSY B2, `(.L_x_11891) ;  /* 0x0000008000027945 */ /* 0x000fe80003800000 */
[----:B------:R-:W-:Y:S05]  /*1fae0*/  @P1 BRA `(.L_x_11892) ;  /* 0x0000000000181947 */ /* 0x000fea0003800000 */
[----:B------:R-:W2:Y:S02]  /*1faf0*/  LDL R5, [R1] ;  /* 0x0000000001057983 */ /* 0x000ea40000100800 */
[----:B--2---:R-:W-:Y:S01]  /*1fb00*/  LOP3.LUT P0, RZ, R5, 0x1, RZ, 0xc0, !PT ;  /* 0x0000000105ff7812 */ /* 0x004fe2000780c0ff */
[----:B------:R-:W-:-:S04]  /*1fb10*/  IMAD.MOV.U32 R5, RZ, RZ, 0x6c00 ;  /* 0x00006c00ff057424 */ /* 0x000fc800078e00ff */
[----:B------:R2:W-:Y:S08]  /*1fb20*/  SYNCS.ARRIVE.TRANS64 RZ, [R9+URZ+0x31c90], R5 ;  /* 0x031c900509ff79a7 */ /* 0x0005f0000800003f */
[----:B------:R-:W-:Y:S05]  /*1fb30*/  @!P0 BRA `(.L_x_11892) ;  /* 0x0000000000048947 */ /* 0x000fea0003800000 */
[----:B------:R-:W-:Y:S01]  /*1fb40*/  BPT.TRAP 0x1 ;  /* 0x000000040000795c */ /* 0x000fe20000300000 */
.L_x_11892:
[----:B------:R-:W-:Y:S05]  /*1fb50*/  BSYNC B2 ;  /* 0x0000000000027941 */ /* 0x000fea0003800000 */
.L_x_11891:
[----:B------:R-:W-:Y:S01]  /*1fb60*/  IMAD.MOV.U32 R14, RZ, RZ, RZ ;  /* 0x000000ffff0e7224 */ /* 0x000fe200078e00ff */
[----:B------:R-:W-:Y:S01]  /*1fb70*/  UIADD3 UR4, UP0, UR36, 0x570, URZ ;  /* 0x0000057024047890 */ /* 0x000fe2000ff1e03f */
[----:B------:R-:W-:Y:S01]  /*1fb80*/  IMAD R7, R29, 0x6c00, R16 ;  /* 0x00006c001d077824 */ /* 0x000fe200078e0210 */
[----:B------:R-:W-:Y:S01]  /*1fb90*/  PLOP3.LUT P0, PT, PT, PT, PT, 0x80, 0x0 ;  /* 0x000000000000781c */ /* 0x000fe20003f0f070 */
[----:B------:R-:W-:Y:S01]  /*1fba0*/  IMAD R6, R10, 0x90, R0 ;  /* 0x000000900a067824 */ /* 0x000fe200078e0200 */
[----:B------:R-:W-:Y:S01]  /*1fbb0*/  R2UR UR10, R14 ;  /* 0x000000000e0a72ca */ /* 0x000fe200000e0000 */
[----:B--2---:R-:W-:Y:S01]  /*1fbc0*/  VIADD R5, R9, 0x31c90 ;  /* 0x00031c9009057836 */ /* 0x004fe20000000000 */
[----:B------:R-:W-:Y:S01]  /*1fbd0*/  UIADD3.X UR5, URZ, UR37, URZ, UP0, !UPT ;  /* 0x000000253f057290 */ /* 0x000fe200087fe43f */
[----:B-1----:R-:W-:Y:S01]  /*1fbe0*/  VIADD R11, R7, 0x16a00 ;  /* 0x00016a00070b7836 */ /* 0x002fe20000000000 */
[----:B------:R-:W-:Y:S01]  /*1fbf0*/  UMOV UR6, 0x0 ;  /* 0x0000000000067882 */ /* 0x000fe20000000000 */
[----:B------:R-:W-:-:S10]  /*1fc00*/  UMOV UR7, 0x12f00000 ;  /* 0x12f0000000077882 */ /* 0x000fd40000000000 */
.L_x_11893:
        /* <DEDUP_REMOVED lines=16> */
.L_x_11894:
        /* <DEDUP_REMOVED lines=16> */
.L_x_11895:
        /* <DEDUP_REMOVED lines=13> */
.L_x_12072:
[----:B------:R-:W-:Y:S05]  /*1fee0*/  BSYNC B2 ;  /* 0x0000000000027941 */ /* 0x000fea0003800000 */
.L_x_11896:
[----:B------:R-:W-:Y:S01]  /*1fef0*/  BSSY B2, `(.L_x_11898) ;  /* 0x000000a000027945 */ /* 0x000fe20003800000 */
[----:B------:R-:W-:Y:S02]  /*1ff00*/  IMAD.MOV.U32 R12, RZ, RZ, 0x0 ;  /* 0x00000000ff0c7424 */ /* 0x000fe400078e00ff */
[----:B------:R-:W-:Y:S01]  /*1ff10*/  IMAD.MOV.U32 R13, RZ, RZ, 0x12f00000 ;  /* 0x12f00000ff0d7424 */ /* 0x000fe200078e00ff */
[----:B------:R-:W-:Y:S06]  /*1ff20*/  @P1 BRA `(.L_x_11899) ;  /* 0x0000000000181947 */ /* 0x000fec0003800000 */
[----:B------:R-:W2:Y:S02]  /*1ff30*/  LDL R5, [R1] ;  /* 0x0000000001057983 */ /* 0x000ea40000100800 */
[----:B--2---:R-:W-:Y:S01]  /*1ff40*/  LOP3.LUT P0, RZ, R5, 0x1, RZ, 0xc0, !PT ;  /* 0x0000000105ff7812 */ /* 0x004fe2000780c0ff */
[----:B------:R-:W-:-:S04]  /*1ff50*/  IMAD.MOV.U32 R5, RZ, RZ, 0x6c00 ;  /* 0x00006c00ff057424 */ /* 0x000fc800078e00ff */
[----:B------:R2:W-:Y:S08]  /*1ff60*/  SYNCS.ARRIVE.TRANS64 RZ, [R9+URZ+0x31cb0], R5 ;  /* 0x031cb00509ff79a7 */ /* 0x0005f0000800003f */
[----:B------:R-:W-:Y:S05]  /*1ff70*/  @!P0 BRA `(.L_x_11899) ;  /* 0x0000000000048947 */ /* 0x000fea0003800000 */
[----:B------:R-:W-:Y:S01]  /*1ff80*/  BPT.TRAP 0x1 ;  /* 0x000000040000795c */ /* 0x000fe20000300000 */
.L_x_11899:
[----:B------:R-:W-:Y:S05]  /*1ff90*/  BSYNC B2 ;  /* 0x0000000000027941 */ /* 0x000fea0003800000 */
.L_x_11898:
        /* <DEDUP_REMOVED lines=8> */
.L_x_11900:
        /* <DEDUP_REMOVED lines=16> */
.L_x_11901:
        /* <DEDUP_REMOVED lines=15> */
.L_x_11902:
        /* <DEDUP_REMOVED lines=10> */
.L_x_11888:
[----:B------:R-:W-:Y:S05]  /*202b0*/  BSYNC B1 ;  /* 0x0000000000017941 */ /* 0x000fea0003800000 */
.L_x_11887:
[----:B------:R-:W2:Y:S01]  /*202c0*/  LDL.LU R8, [R1+0x4] ;  /* 0x0000040001087983 */ /* 0x000ea20000300800 */
[----:B------:R-:W-:-:S05]  /*202d0*/  VIADD R29, R29, 0x1 ;  /* 0x000000011d1d7836 */ /* 0x000fca0000000000 */
[----:B------:R-:W-:-:S04]  /*202e0*/  ISETP.NE.AND P0, PT, R29, 0x2, PT ;  /* 0x000000021d00780c */ /* 0x000fc80003f05270 */
[----:B------:R-:W-:Y:S02]  /*202f0*/  SEL R5, RZ, 0x1, P0 ;  /* 0x00000001ff057807 */ /* 0x000fe40000000000 */
[----:B------:R-:W-:Y:S02]  /*20300*/  SEL R29, R29, RZ, P0 ;  /* 0x000000ff1d1d7207 */ /* 0x000fe40000000000 */
[C---:B------:R-:W-:Y:S01]  /*20310*/  ISETP.GT.AND P0, PT, R10.reuse, R3, PT ;  /* 0x000000030a00720c */ /* 0x040fe20003f04270 */
[----:B------:R-:W-:Y:S01]  /*20320*/  VIADD R10, R10, 0xffffffff ;  /* 0xffffffff0a0a7836 */ /* 0x000fe20000000000 */
[----:B--2---:R-:W-:-:S05]  /*20330*/  LOP3.LUT R8, R8, R5, RZ, 0x3c, !PT ;  /* 0x0000000508087212 */ /* 0x004fca00078e3cff */
[----:B------:R0:W-:Y:S06]  /*20340*/  STL [R1+0x4], R8 ;  /* 0x0000040801007387 */ /* 0x0001ec0000100800 */
[----:B------:R-:W-:Y:S05]  /*20350*/  @P0 BRA `(.L_x_11903) ;  /* 0xfffffff400a80947 */ /* 0x000fea000383ffff */
.L_x_11865:
[----:B------:R-:W-:Y:S05]  /*20360*/  BSYNC B0 ;  /* 0x0000000000007941 */ /* 0x000fea0003800000 */
.L_x_11864:
[----:B------:R-:W2:Y:S01]  /*20370*/  LDC R0, c[0x0][0x448] ;  /* 0x00011200ff007b82 */ /* 0x000ea20000000800 */
[----:B------:R-:W-:Y:S01]  /*20380*/  ISETP.NE.AND P1, PT, R4, RZ, PT ;  /* 0x000000ff0400720c */ /* 0x000fe20003f25270 */
[----:B------:R-:W-:Y:S05]  /*20390*/  @!P5 WARPSYNC.ALL ;  /* 0x000000000000d948 */ /* 0x000fea0003800000 */
[----:B------:R-:W-:Y:S07]  /*203a0*/  BSSY B0, `(.L_x_11904) ;  /* 0x000002d000007945 */ /* 0x000fee0003800000 */
[----:B------:R-:W3:Y:S08]  /*203b0*/  @!P1 LDC R4, c[0x0][0x9f0] ;  /* 0x00027c00ff049b82 */ /* 0x000ef00000000800 */
[----:B------:R-:W-:Y:S01]  /*203c0*/  @!P5 BAR.SYNC.DEFER_BLOCKING 0xc, 0x200 ;  /* 0x030800000000db1d */ /* 0x000fe20000010000 */
[----:B--2---:R-:W-:Y:S01]  /*203d0*/  ISETP.NE.AND P0, PT, R0, 0x1, PT ;  /* 0x000000010000780c */ /* 0x004fe20003f05270 */
[----:B------:R-:W-:-:S04]  /*203e0*/  IMAD.MOV.U32 R0, RZ, RZ, 0xc0 ;  /* 0x000000c0ff007424 */ /* 0x000fc800078e00ff */
[----:B------:R-:W-:-:S08]  /*203f0*/  IMAD R0, R25, R0, 0xbf ;  /* 0x000000bf19007424 */ /* 0x000fd000078e0200 */
[----:B------:R-:W2:Y:S08]  /*20400*/  @P0 LDC R2, c[0x0][0x44c] ;  /* 0x00011300ff020b82 */ /* 0x000eb00000000800 */
[----:B------:R-:W4:Y:S01]  /*20410*/  @P0 LDC R3, c[0x0][0x450] ;  /* 0x00011400ff030b82 */ /* 0x000f220000000800 */
[----:B--2---:R-:W-:-:S05]  /*20420*/  @P0 IMAD.HI.U32 R2, R0, R2, RZ ;  /* 0x0000000200020227 */ /* 0x004fca00078e00ff */
[----:B----4-:R-:W-:-:S05]  /*20430*/  @P0 SHF.R.U32.HI R0, RZ, R3, R2 ;  /* 0x00000003ff000219 */ /* 0x010fca0000011602 */
        /* <DEDUP_REMOVED lines=8> */
[----:B--23--:R-:W-:Y:S05]  /*204c0*/  @!P0 BRA `(.L_x_11905) ;  /* 0x0000000000688947 */ /* 0x00cfea0003800000 */
[-C--:B------:R-:W-:Y:S02]  /*204d0*/  IABS R0, R4.reuse ;  /* 0x0000000400007213 */ /* 0x080fe40000000000 */
[----:B------:R-:W-:Y:S02]  /*204e0*/  IABS R6, R4 ;  /* 0x0000000400067213 */ /* 0x000fe40000000000 */
[----:B------:R-:W2:Y:S03]  /*204f0*/  I2F.RP R2, R0 ;  /* 0x0000000000027306 */ /* 0x000ea60000209400 */
[----:B------:R-:W-:-:S05]  /*20500*/  IMAD.MOV R6, RZ, RZ, -R6 ;  /* 0x000000ffff067224 */ /* 0x000fca00078e0a06 */
[----:B--2---:R-:W2:Y:S02]  /*20510*/  MUFU.RCP R2, R2 ;  /* 0x0000000200027308 */ /* 0x004ea40000001000 */
[----:B--2---:R-:W-:-:S06]  /*20520*/  VIADD R2, R2, 0xffffffe ;  /* 0x0ffffffe02027836 */ /* 0x004fcc0000000000 */
[----:B------:R-:W2:Y:S02]  /*20530*/  F2I.FTZ.U32.TRUNC.NTZ R3, R2 ;  /* 0x0000000200037305 */ /* 0x000ea4000021f000 */
[----:B--2---:R-:W-:-:S04]  /*20540*/  IMAD.MOV R2, RZ, RZ, -R3 ;  /* 0x000000ffff027224 */ /* 0x004fc800078e0a03 */
        /* <DEDUP_REMOVED lines=18> */
.L_x_11905:
[----:B------:R-:W-:Y:S05]  /*20670*/  BSYNC B0 ;  /* 0x0000000000007941 */ /* 0x000fea0003800000 */
.L_x_11904:
[----:B------:R-:W3:Y:S04]  /*20680*/  LDL R0, [R1+0x2c] ;  /* 0x00002c0001007983 */ /* 0x000ee80000100800 */
[----:B------:R-:W3:Y:S01]  /*20690*/  LDL R2, [R1+0x48] ;  /* 0x0000480001027983 */ /* 0x000ee20000100800 */
[----:B------:R-:W-:Y:S01]  /*206a0*/  BSSY B7, `(.L_x_11906) ;  /* 0x0000429000077945 */ /* 0x000fe20003800000 */
[----:B---3--:R-:W-:-:S05]  /*206b0*/  IMAD R2, R2, R0, RZ ;  /* 0x0000000002027224 */ /* 0x008fca00078e02ff */
        /* <DEDUP_REMOVED lines=9> */
[----:B--2---:R-:W2:Y:S01]  /*20750*/  S2R R5, SR_LANEID ;  /* 0x0000000000057919 */ /* 0x004ea20000000000 */
        /* <DEDUP_REMOVED lines=12> */
.L_x_11907:
        /* <DEDUP_REMOVED lines=9> */
[----:B------:R-:W3:Y:S01]  /*208b0*/  LDC.64 R2, c[0x4][R2] ;  /* 0x0100000002027b82 */ /* 0x000ee20000000a00 */
[----:B--2---:R-:W-:Y:S02]  /*208c0*/  IMAD.U32 R5, RZ, RZ, UR7 ;  /* 0x00000007ff057e24 */ /* 0x004fe4000f8e00ff */
[----:B------:R-:W-:Y:S02]  /*208d0*/  IMAD.U32 R6, RZ, RZ, UR8 ;  /* 0x00000008ff067e24 */ /* 0x000fe4000f8e00ff */
[----:B------:R-:W-:-:S02]  /*208e0*/  IMAD.U32 R7, RZ, RZ, UR9 ;  /* 0x00000009ff077e24 */ /* 0x000fc4000f8e00ff */
[----:B------:R-:W-:Y:S02]  /*208f0*/  IMAD.U32 R10, RZ, RZ, UR4 ;  /* 0x00000004ff0a7e24 */ /* 0x000fe4000f8e00ff */
[----:B-1----:R-:W-:Y:S02]  /*20900*/  IMAD.U32 R11, RZ, RZ, UR5 ;  /* 0x00000005ff0b7e24 */ /* 0x002fe4000f8e00ff */
[----:B0-----:R-:W-:Y:S02]  /*20910*/  IMAD.MOV.U32 R8, RZ, RZ, 0x70 ;  /* 0x00000070ff087424 */ /* 0x001fe400078e00ff */
[----:B------:R-:W-:Y:S02]  /*20920*/  IMAD.MOV.U32 R12, RZ, RZ, 0x1 ;  /* 0x00000001ff0c7424 */ /* 0x000fe400078e00ff */
[----:B------:R-:W-:-:S07]  /*20930*/  IMAD.MOV.U32 R13, RZ, RZ, RZ ;  /* 0x000000ffff0d7224 */ /* 0x000fce00078e00ff */
[----:B------:R-:W-:-:S07]  /*20940*/  LEPC R20, `(.L_x_11910) ;  /* 0x000000001014794e */ /* 0x000fce0000000000 */
[----:B---3--:R-:W-:Y:S05]  /*20950*/  CALL.ABS.NOINC R2 ;  /* 0x0000000002007343 */ /* 0x008fea0003c00000 */
.L_x_11910:
[----:B------:R-:W-:Y:S05]  /*20960*/  BSYNC B6 ;  /* 0x0000000000067941 */ /* 0x000fea0003800000 */
.L_x_11909:
        /* <DEDUP_REMOVED lines=10> */
[----:B--2---:R-:W-:Y:S02]  /*20a10*/  IMAD.U32 R5, RZ, RZ, UR7 ;  /* 0x00000007ff057e24 */ /* 0x004fe4000f8e00ff */
[----:B------:R-:W-:Y:S02]  /*20a20*/  IMAD.U32 R6, RZ, RZ, UR8 ;  /* 0x00000008ff067e24 */ /* 0x000fe4000f8e00ff */
[----:B------:R-:W-:-:S02]  /*20a30*/  IMAD.U32 R7, RZ, RZ, UR9 ;  /* 0x00000009ff077e24 */ /* 0x000fc4000f8e00ff */
[----:B------:R-:W-:Y:S02]  /*20a40*/  IMAD.U32 R10, RZ, RZ, UR4 ;  /* 0x00000004ff0a7e24 */ /* 0x000fe4000f8e00ff */
[----:B-1----:R-:W-:Y:S02]  /*20a50*/  IMAD.U32 R11, RZ, RZ, UR5 ;  /* 0x00000005ff0b7e24 */ /* 0x002fe4000f8e00ff */
[----:B0-----:R-:W-:Y:S02]  /*20a60*/  IMAD.MOV.U32 R8, RZ, RZ, 0x70 ;  /* 0x00000070ff087424 */ /* 0x001fe400078e00ff */
[----:B------:R-:W-:Y:S02]  /*20a70*/  IMAD.MOV.U32 R12, RZ, RZ, 0x1 ;  /* 0x00000001ff0c7424 */ /* 0x000fe400078e00ff */
[----:B---3--:R-:W-:-:S07]  /*20a80*/  IMAD.MOV.U32 R13, RZ, RZ, RZ ;  /* 0x000000ffff0d7224 */ /* 0x008fce00078e00ff */
[----:B------:R-:W-:-:S07]  /*20a90*/  LEPC R20, `(.L_x_11913) ;  /* 0x000000001014794e */ /* 0x000fce0000000000 */
[----:B----4-:R-:W-:Y:S05]  /*20aa0*/  CALL.ABS.NOINC R2 ;  /* 0x0000000002007343 */ /* 0x010fea0003c00000 */
.L_x_11913:
        /* <DEDUP_REMOVED lines=16> */
.L_x_11912:
[----:B------:R-:W-:Y:S05]  /*20bb0*/  BSYNC B6 ;  /* 0x0000000000067941 */ /* 0x000fea0003800000 */
.L_x_11911:
[----:B------:R-:W-:Y:S01]  /*20bc0*/  ULDC.64 UR4, c[0x0][0x9f8] ;  /* 0x00027e0000047ab9 */ /* 0x000fe20000000a00 */
[----:B------:R-:W3:Y:S01]  /*20bd0*/  LDL R20, [R1+0x28] ;  /* 0x0000280001147983 */ /* 0x000ee20000100800 */
[----:B------:R-:W-:-:S04]  /*20be0*/  ISETP.NE.U32.AND P0, PT, RZ, UR4, PT ;  /* 0x00000004ff007c0c */ /* 0x000fc8000bf05070 */
[----:B------:R-:W-:-:S13]  /*20bf0*/  ISETP.NE.AND.EX P0, PT, RZ, UR5, PT, P0 ;  /* 0x00000005ff007c0c */ /* 0x000fda000bf05300 */
[----:B------:R-:W-:-:S04]  /*20c00*/  @P0 IADD3 R2, P1, R19, UR4, RZ ;  /* 0x0000000413020c10 */ /* 0x000fc8000ff3e0ff */
[----:B------:R-:W-:Y:S01]  /*20c10*/  @P0 IADD3.X R3, R22, UR5, RZ, P1, !PT ;  /* 0x0000000516030c10 */ /* 0x000fe20008ffe4ff */
[----:B------:R-:W-:-:S04]  /*20c20*/  ULDC.64 UR4, c[0x0][0xa08] ;  /* 0x0002820000047ab9 */ /* 0x000fc80000000a00 */
[----:B------:R4:W5:Y:S02]  /*20c30*/  @P0 LDG.E R23, desc[UR60][R2.64] ;  /* 0x0000003c02170981 */ /* 0x000964000c1e1900 */
[----:B----4-:R-:W4:Y:S02]  /*20c40*/  LDC.64 R2, c[0x0][0x418] ;  /* 0x00010600ff027b82 */ /* 0x010f240000000a00 */
[----:B----4-:R-:W-:Y:S01]  /*20c50*/  LOP3.LUT P0, RZ, R2, UR4, RZ, 0xfc, !PT ;  /* 0x0000000402ff7c12 */ /* 0x010fe2000f80fcff */
[----:B------:R-:W-:-:S03]  /*20c60*/  UMOV UR4, 0xffffffff ;  /* 0xffffffff00047882 */ /* 0x000fc60000000000 */
[----:B------:R-:W-:Y:S01]  /*20c70*/  LOP3.LUT P0, RZ, R3, UR5, RZ, 0xfc, P0 ;  /* 0x0000000503ff7c12 */ /* 0x000fe2000800fcff */
[----:B---3--:R-:W-:Y:S01]  /*20c80*/  VIADD R22, R20, 0xffffffff ;  /* 0xffffffff14167836 */ /* 0x008fe20000000000 */
[----:B-----5:R-:W-:Y:S02]  /*20c90*/  SHF.R.S32.HI R7, RZ, 0x1f, R23 ;  /* 0x0000001fff077819 */ /* 0x020fe40000011417 */
[----:B------:R-:W-:-:S03]  /*20ca0*/  SEL R19, R23, RZ, !P0 ;  /* 0x000000ff17137207 */ /* 0x000fc60004000000 */
[----:B------:R3:W-:Y:S01]  /*20cb0*/  STL [R1+0x8], R7 ;  /* 0x0000080701007387 */ /* 0x0007e20000100800 */
[----:B------:R-:W-:Y:S05]  /*20cc0*/  BRA.DIV UR4, `(.L_x_11914) ;  /* 0x0000006204407947 */ /* 0x000fea000b800000 */
[----:B------:R-:W4:Y:S02]  /*20cd0*/  S2R R0, SR_TID.X ;  /* 0x0000000000007919 */ /* 0x000f240000002100 */
[----:B----4-:R-:W-:-:S04]  /*20ce0*/  SHF.R.U32.HI R0, RZ, 0x5, R0 ;  /* 0x00000005ff007819 */ /* 0x010fc80000011600 */
[----:B------:R-:W-:-:S05]  /*20cf0*/  LOP3.LUT R0, R0, 0x3, RZ, 0xc0, !PT ;  /* 0x0000000300007812 */ /* 0x000fca00078ec0ff */
[----:B------:R4:W0:Y:S02]  /*20d00*/  SHFL.IDX PT, R14, R0, RZ, 0x1f ;  /* 0x00001fff000e7589 */ /* 0x00082400000e0000 */
.L_x_12075:
[----:B----4-:R-:W4:Y:S01]  /*20d10*/  LDL.LU R0, [R1] ;  /* 0x0000000001007983 */ /* 0x010f220000300800 */
[----:B------:R-:W-:Y:S02]  /*20d20*/  PLOP3.LUT P1, PT, PT, PT, PT, 0x8, 0x0 ;  /* 0x000000000000781c */ /* 0x000fe40003f2e170 */
[----:B0-----:R-:W-:Y:S02]  /*20d30*/  ISETP.NE.AND P0, PT, R14, RZ, PT ;  /* 0x000000ff0e00720c */ /* 0x001fe40003f05270 */
[----:B----4-:R-:W-:-:S09]  /*20d40*/  LOP3.LUT R0, R0, 0xfffffffb, RZ, 0xc0, !PT ;  /* 0xfffffffb00007812 */ /* 0x010fd200078ec0ff */
[----:B------:R-:W-:-:S05]  /*20d50*/  @P1 LOP3.LUT R0, R0, 0x4, RZ, 0xfc, !PT ;  /* 0x0000000400001812 */ /* 0x000fca00078efcff */
[----:B------:R0:W-:Y:S01]  /*20d60*/  STL [R1], R0 ;  /* 0x0000000001007387 */ /* 0x0001e20000100800 */
[----:B------:R-:W-:Y:S05]  /*20d70*/  @P0 BRA `(.L_x_11915) ;  /* 0x00000004001c0947 */ /* 0x000fea0003800000 */
[----:B------:R-:W-:-:S03]  /*20d80*/  UMOV UR4, 0xffffffff ;  /* 0xffffffff00047882 */ /* 0x000fc60000000000 */
[----:B------:R-:W-:Y:S05]  /*20d90*/  BRA.DIV UR4, `(.L_x_11916) ;  /* 0x0000006204407947 */ /* 0x000fea000b800000 */
[----:B------:R-:W-:-:S13]  /*20da0*/  ELECT P6, URZ, PT ;  /* 0x00000000003f782f */ /* 0x000fda00038c0000 */
.L_x_12078:
[----:B------:R-:W-:Y:S05]  /*20db0*/  @!P6 BRA `(.L_x_11915) ;  /* 0x00000004000ce947 */ /* 0x000fea0003800000 */
[----:B------:R-:W-:-:S04]  /*20dc0*/  ISETP.NE.U32.AND P0, PT, R2, RZ, PT ;  /* 0x000000ff0200720c */ /* 0x000fc80003f05070 */
[----:B------:R-:W-:-:S13]  /*20dd0*/  ISETP.NE.AND.EX P0, PT, R3, RZ, PT, P0 ;  /* 0x000000ff0300720c */ /* 0x000fda0003f05300 */
[----:B------:R-:W-:Y:S05]  /*20de0*/  @!P0 BRA `(.L_x_11917) ;  /* 0x0000000000488947 */ /* 0x000fea0003800000 */
[----:B------:R-:W4:Y:S01]  /*20df0*/  LDC R6, c[0x0][0x43c] ;  /* 0x00010f00ff067b82 */ /* 0x000f220000000800 */
[----:B0-----:R-:W-:Y:S01]  /*20e00*/  IMAD.MOV.U32 R0, RZ, RZ, R22 ;  /* 0x000000ffff007224 */ /* 0x001fe200078e0016 */
[----:B------:R-:W-:Y:S01]  /*20e10*/  ULDC.64 UR4, c[0x0][0x428] ;  /* 0x00010a0000047ab9 */ /* 0x000fe20000000a00 */
[----:B----4-:R-:W-:-:S13]  /*20e20*/  ISETP.NE.AND P0, PT, R6, 0x1, PT ;  /* 0x000000010600780c */ /* 0x010fda0003f05270 */
[----:B--2---:R-:W0:Y:S02]  /*20e30*/  @P0 LDC.64 R4, c[0x0][0x440] ;  /* 0x00011000ff040b82 */ /* 0x004e240000000a00 */
        /* <DEDUP_REMOVED lines=13> */
.L_x_11917:
[----:B0-----:R-:W-:Y:S01]  /*20f10*/  IMAD R0, R18, 0x8, R16 ;  /* 0x0000000812007824 */ /* 0x001fe200078e0210 */
[----:B----4-:R-:W-:-:S04]  /*20f20*/  SHF.L.U32 R2, R28, 0x1f, RZ ;  /* 0x0000001f1c027819 */ /* 0x010fc800000006ff */
[----:B------:R-:W0:Y:S02]  /*20f30*/  SYNCS.PHASECHK.TRANS64.TRYWAIT P0, [R0+URZ+0x31c40], R2 ;  /* 0x031c4002000075a7 */ /* 0x000e24000800017f */
[----:B0-----:R-:W-:Y:S05]  /*20f40*/  @!P0 BRA `(.L_x_11918) ;  /* 0x0000005c00f48947 */ /* 0x001fea0003800000 */
.L_x_12079:
[----:B------:R-:W4:Y:S02]  /*20f50*/  S2R R3, SR_TID.X ;  /* 0x0000000000037919 */ /* 0x000f240000002100 */
[----:B----4-:R-:W-:Y:S02]  /*20f60*/  LOP3.LUT R4, R3, 0x7f, RZ, 0xc0, !PT ;  /* 0x0000007f03047812 */ /* 0x010fe400078ec0ff */
[----:B------:R4:W5:Y:S02]  /*20f70*/  LDL R3, [R1] ;  /* 0x0000000001037983 */ /* 0x0009640000100800 */
[----:B------:R-:W-:-:S13]  /*20f80*/  ISETP.NE.AND P0, PT, R4, RZ, PT ;  /* 0x000000ff0400720c */ /* 0x000fda0003f05270 */
[----:B----4-:R-:W-:Y:S05]  /*20f90*/  @P0 BRA `(.L_x_11919) ;  /* 0x0000000000140947 */ /* 0x010fea0003800000 */
[----:B-----5:R-:W-:Y:S01]  /*20fa0*/  LOP3.LUT P1, RZ, R3, 0x1, RZ, 0xc0, !PT ;  /* 0x0000000103ff7812 */ /* 0x020fe2000782c0ff */
[----:B0-----:R-:W-:-:S04]  /*20fb0*/  IMAD.MOV.U32 R2, RZ, RZ, 0x6c00 ;  /* 0x00006c00ff027424 */ /* 0x001fc800078e00ff */
[----:B------:R4:W-:Y:S08]  /*20fc0*/  SYNCS.ARRIVE.TRANS64 RZ, [R0+URZ+0x31c30], R2 ;  /* 0x031c300200ff79a7 */ /* 0x0009f0000800003f */
[----:B------:R-:W-:Y:S05]  /*20fd0*/  @!P1 BRA `(.L_x_11919) ;  /* 0x0000000000049947 */ /* 0x000fea0003800000 */
[----:B------:R-:W-:Y:S01]  /*20fe0*/  BPT.TRAP 0x1 ;  /* 0x000000040000795c */ /* 0x000fe20000300000 */
.L_x_11919:
        /* <DEDUP_REMOVED lines=23> */
[----:B------:R0:W-:Y:S01]  /*21160*/  UTMALDG.4D [UR8], [UR4], desc[UR6] ;  /* 0x00000608040075b4 */ /* 0x0001e20008019000 */
[----:B------:R4:W-:Y:S01]  /*21170*/  STL [R1], R3 ;  /* 0x0000000301007387 */ /* 0x0009e20000100800 */
[----:B0-----:R-:W-:Y:S01]  /*21180*/  UMOV UR8, UR15 ;  /* 0x0000000f00087c82 */ /* 0x001fe20008000000 */
[----:B------:R-:W-:-:S02]  /*21190*/  UMOV UR10, UR17 ;  /* 0x00000011000a7c82 */ /* 0x000fc40008000000 */
[----:B------:R0:W-:Y:S02]  /*211a0*/  UTMALDG.4D [UR8], [UR4], desc[UR6] ;  /* 0x00000608040075b4 */ /* 0x0001e40008019000 */
[----:B0-----:R-:W-:Y:S01]  /*211b0*/  UMOV UR8, UR16 ;  /* 0x0000001000087c82 */ /* 0x001fe20008000000 */
[----:B------:R-:W-:Y:S02]  /*211c0*/  UMOV UR10, UR14 ;  /* 0x0000000e000a7c82 */ /* 0x000fe40008000000 */
[----:B------:R4:W-:Y:S02]  /*211d0*/  UTMALDG.4D [UR8], [UR4], desc[UR6] ;  /* 0x00000608040075b4 */ /* 0x0009e40008019000 */
[----:B----4-:R-:W-:Y:S01]  /*211e0*/  NOP ;  /* 0x0000000000007918 */ /* 0x010fe20000000000 */
.L_x_11915:
[----:B------:R-:W4:Y:S04]  /*211f0*/  LDL.LU R4, [R1+0x20] ;  /* 0x0000200001047983 */ /* 0x000f280000300800 */
[----:B------:R-:W5:Y:S04]  /*21200*/  LDL.LU R6, [R1+0x18] ;  /* 0x0000180001067983 */ /* 0x000f680000300800 */
[----:B------:R-:W2:Y:S01]  /*21210*/  LDL.LU R3, [R1+0x40] ;  /* 0x0000400001037983 */ /* 0x000ea20000300800 */
[----:B------:R-:W-:Y:S05]  /*21220*/  WARPSYNC.ALL ;  /* 0x0000000000007948 */ /* 0x000fea0003800000 */
[----:B------:R-:W-:Y:S01]  /*21230*/  ULDC.64 UR6, c[0x0][0xa00] ;  /* 0x0002800000067ab9 */ /* 0x000fe20000000a00 */
[----:B------:R-:W-:Y:S01]  /*21240*/  ULDC.64 UR4, c[0x0][0x298] ;  /* 0x0000a60000047ab9 */ /* 0x000fe20000000a00 */
[----:B0-----:R-:W-:Y:S01]  /*21250*/  VIADD R0, R16, 0xda00 ;  /* 0x0000da0010007836 */ /* 0x001fe20000000000 */
[----:B------:R-:W-:Y:S01]  /*21260*/  BAR.SYNC.DEFER_BLOCKING 0x8, 0x200 ;  /* 0x0208000000007b1d */ /* 0x000fe20000010000 */
[----:B------:R-:W-:-:S03]  /*21270*/  ISETP.NE.U32.AND P0, PT, RZ, UR6, PT ;  /* 0x00000006ff007c0c */ /* 0x000fc6000bf05070 */
[----:B------:R-:W-:Y:S02]  /*21280*/  LOP3.LUT P1, RZ, R0, 0x1bf, RZ, 0xc0, !PT ;  /* 0x000001bf00ff7812 */ /* 0x000fe4000782c0ff */
[----:B------:R-:W-:Y:S01]  /*21290*/  ISETP.NE.AND.EX P0, PT, RZ, UR7, PT, P0 ;  /* 0x00000007ff007c0c */ /* 0x000fe2000bf05300 */
[----:B------:R-:W-:Y:S01]  /*212a0*/  BSSY B6, `(.L_x_11920) ;  /* 0x000001d000067945 */ /* 0x000fe20003800000 */
[----:B----4-:R-:W-:Y:S02]  /*212b0*/  SHF.R.S32.HI R2, RZ, 0x1f, R4 ;  /* 0x0000001fff027819 */ /* 0x010fe40000011404 */
[----:B-----5:R-:W-:-:S03]  /*212c0*/  SEL R6, R6, RZ, !P0 ;  /* 0x000000ff06067207 */ /* 0x020fc60004000000 */
[----:B------:R-:W-:-:S04]  /*212d0*/  IMAD R2, R2, UR4, RZ ;  /* 0x0000000402027c24 */ /* 0x000fc8000f8e02ff */
[C---:B------:R-:W-:Y:S01]  /*212e0*/  IMAD R0, R4.reuse, UR5, R2 ;  /* 0x0000000504007c24 */ /* 0x040fe2000f8e0202 */
[----:B--2---:R-:W-:Y:S01]  /*212f0*/  SEL R2, R3, RZ, !P0 ;  /* 0x000000ff03027207 */ /* 0x004fe20004000000 */
        /* <DEDUP_REMOVED lines=15> */
[----:B---3--:R-:W-:-:S02]  /*213f0*/  IMAD.U32 R7, RZ, RZ, UR7 ;  /* 0x00000007ff077e24 */ /* 0x008fc4000f8e00ff */
[----:B------:R-:W-:Y:S02]  /*21400*/  IMAD.U32 R10, RZ, RZ, UR8 ;  /* 0x00000008ff0a7e24 */ /* 0x000fe4000f8e00ff */
[----:B-1----:R-:W-:Y:S02]  /*21410*/  IMAD.U32 R11, RZ, RZ, UR9 ;  /* 0x00000009ff0b7e24 */ /* 0x002fe4000f8e00ff */
[----:B------:R-:W-:Y:S02]  /*21420*/  IMAD.MOV.U32 R8, RZ, RZ, 0x70 ;  /* 0x00000070ff087424 */ /* 0x000fe400078e00ff */
[----:B------:R-:W-:Y:S02]  /*21430*/  IMAD.MOV.U32 R12, RZ, RZ, 0x1 ;  /* 0x00000001ff0c7424 */ /* 0x000fe400078e00ff */
[----:B------:R-:W-:-:S07]  /*21440*/  IMAD.MOV.U32 R13, RZ, RZ, RZ ;  /* 0x000000ffff0d7224 */ /* 0x000fce00078e00ff */
[----:B------:R-:W-:-:S07]  /*21450*/  LEPC R20, `(.L_x_11921) ;  /* 0x000000001014794e */ /* 0x000fce0000000000 */
[----:B0-----:R-:W-:Y:S05]  /*21460*/  CALL.ABS.NOINC R2 ;  /* 0x0000000002007343 */ /* 0x001fea0003c00000 */
.L_x_11921:
[----:B------:R-:W-:Y:S05]  /*21470*/  BSYNC B6 ;  /* 0x0000000000067941 */ /* 0x000fea0003800000 */
.L_x_11920:
[----:B------:R-:W2:Y:S01]  /*21480*/  LDL.LU R20, [R1+0x20] ;  /* 0x0000200001147983 */ /* 0x000ea20000300800 */
[----:B------:R-:W-:Y:S01]  /*21490*/  ULDC.64 UR6, c[0x0][0x2e0] ;  /* 0x0000b80000067ab9 */ /* 0x000fe20000000a00 */
[----:B------:R-:W4:Y:S01]  /*214a0*/  LDC R10, c[0x0][0x448] ;  /* 0x00011200ff0a7b82 */ /* 0x000f220000000800 */
[----:B------:R-:W-:Y:S01]  /*214b0*/  ULDC.64 UR4, c[0x0][0x2d8] ;  /* 0x0000b60000047ab9 */ /* 0x000fe20000000a00 */
[----:B0-----:R-:W2:Y:S01]  /*214c0*/  LDL.LU.64 R2, [R1+0x38] ;  /* 0x0000380001027983 */ /* 0x001ea20000300a00 */
[----:B------:R-:W-:-:S03]  /*214d0*/  ULDC.64 UR8, c[0x0][0x280] ;  /* 0x0000a00000087ab9 */ /* 0x000fc60000000a00 */
[----:B------:R-:W3:Y:S04]  /*214e0*/  LDL.LU R21, [R1+0x40] ;  /* 0x0000400001157983 */ /* 0x000ee80000300800 */
[----:B------:R-:W3:Y:S01]  /*214f0*/  LDL.LU R4, [R1+0x18] ;  /* 0x0000180001047983 */ /* 0x000ee20000300800 */
[----:B----4-:R-:W-:-:S13]  /*21500*/  ISETP.NE.AND P1, PT, R10, 0x1, PT ;  /* 0x000000010a00780c */ /* 0x010fda0003f25270 */
[----:B------:R-:W0:Y:S01]  /*21510*/  @P1 LDC R5, c[0x0][0x450] ;  /* 0x00011400ff051b82 */ /* 0x000e220000000800 */
[----:B--2---:R-:W-:Y:S02]  /*21520*/  IMAD.MOV.U32 R3, RZ, RZ, R20 ;  /* 0x000000ffff037224 */ /* 0x004fe400078e0014 */
[----:B------:R-:W2:Y:S01]  /*21530*/  S2R R20, SR_TID.X ;  /* 0x0000000000147919 */ /* 0x000ea20000002100 */
[----:B---3--:R-:W-:Y:S02]  /*21540*/  IMAD R0, R21, UR6, RZ ;  /* 0x0000000615007c24 */ /* 0x008fe4000f8e02ff */
[----:B------:R-:W-:-:S04]  /*21550*/  IMAD.WIDE.U32 R2, R17, UR4, R2 ;  /* 0x0000000411027c25 */ /* 0x000fc8000f8e0002 */
[----:B------:R-:W-:Y:S01]  /*21560*/  IMAD R3, R17, UR5, R3 ;  /* 0x0000000511037c24 */ /* 0x000fe2000f8e0203 */
[----:B------:R-:W-:Y:S01]  /*21570*/  ULDC.64 UR4, c[0x0][0x2d0] ;  /* 0x0000b40000047ab9 */ /* 0x000fe20000000a00 */
[C---:B------:R-:W-:Y:S02]  /*21580*/  IMAD R0, R4.reuse, UR7, R0 ;  /* 0x0000000704007c24 */ /* 0x040fe4000f8e0200 */
[----:B------:R-:W-:Y:S01]  /*21590*/  IMAD.WIDE.U32 R2, R4, UR6, R2 ;  /* 0x0000000604027c25 */ /* 0x000fe2000f8e0002 */
[----:B------:R-:W-:Y:S01]  /*215a0*/  ULDC.64 UR6, c[0x0][0x2c8] ;  /* 0x0000b20000067ab9 */ /* 0x000fe20000000a00 */
[----:B------:R-:W3:Y:S02]  /*215b0*/  @P1 LDC R4, c[0x0][0x44c] ;  /* 0x00011300ff041b82 */ /* 0x000ee40000000800 */
[----:B------:R-:W-:Y:S01]  /*215c0*/  IMAD.IADD R3, R3, 0x1, R0 ;  /* 0x0000000103037824 */ /* 0x000fe200078e0200 */
[C---:B--2---:R-:W-:Y:S01]  /*215d0*/  LOP3.LUT R21, R20.reuse, 0x7f, RZ, 0xc0, !PT ;  /* 0x0000007f14157812 */ /* 0x044fe200078ec0ff */
[----:B------:R-:W-:-:S03]  /*215e0*/  IMAD.SHL.U32 R20, R20, 0x20, RZ ;  /* 0x0000002014147824 */ /* 0x000fc600078e00ff */
[----:B------:R-:W-:-:S04]  /*215f0*/  SHF.R.U32.HI R21, RZ, 0x2, R21 ;  /* 0x00000002ff157819 */ /* 0x000fc80000011615 */
[----:B------:R-:W-:Y:S02]  /*21600*/  LOP3.LUT R20, R21, 0x60, R20, 0xf8, !PT ;  /* 0x0000006015147812 */ /* 0x000fe400078ef814 */
[----:B------:R2:W5:Y:S03]  /*21610*/  LDL R21, [R1+0x30] ;  /* 0x0000300001157983 */ /* 0x0005660000100800 */
[----:B------:R-:W-:-:S04]  /*21620*/  IMAD R8, R25, 0xc0, R20 ;  /* 0x000000c019087824 */ /* 0x000fc800078e0214 */
[----:B---3--:R-:W-:-:S04]  /*21630*/  @P1 IMAD.HI.U32 R0, R8, R4, RZ ;  /* 0x0000000408001227 */ /* 0x008fc800078e00ff */
[----:B------:R-:W-:Y:S01]  /*21640*/  IMAD.MOV.U32 R4, RZ, RZ, R8 ;  /* 0x000000ffff047224 */ /* 0x000fe200078e0008 */
[----:B0-----:R-:W-:-:S04]  /*21650*/  @P1 SHF.R.U32.HI R4, RZ, R5, R0 ;  /* 0x00000005ff041219 */ /* 0x001fc80000011600 */
[--C-:B------:R-:W-:Y:S01]  /*21660*/  SHF.R.S32.HI R0, RZ, 0x1f, R4.reuse ;  /* 0x0000001fff007819 */ /* 0x100fe20000011404 */
[----:B------:R-:W-:-:S04]  /*21670*/  IMAD.MOV R6, RZ, RZ, -R4 ;  /* 0x000000ffff067224 */ /* 0x000fc800078e0a04 */
[----:B------:R-:W-:-:S04]  /*21680*/  IMAD R0, R0, UR4, RZ ;  /* 0x0000000400007c24 */ /* 0x000fc8000f8e02ff */
[C---:B------:R-:W-:Y:S02]  /*21690*/  IMAD R0, R4.reuse, UR5, R0 ;  /* 0x0000000504007c24 */ /* 0x040fe4000f8e0200 */
[----:B------:R-:W-:-:S04]  /*216a0*/  IMAD.WIDE.U32 R4, R4, UR4, R2 ;  /* 0x0000000404047c25 */ /* 0x000fc8000f8e0002 */
[----:B------:R-:W-:Y:S02]  /*216b0*/  IMAD.IADD R5, R5, 0x1, R0 ;  /* 0x0000000105057824 */ /* 0x000fe400078e0200 */
[----:B------:R-:W-:-:S05]  /*216c0*/  IMAD R0, R10, R6, R8 ;  /* 0x000000060a007224 */ /* 0x000fca00078e0208 */
[----:B------:R-:W-:-:S05]  /*216d0*/  SHF.R.S32.HI R6, RZ, 0x1f, R0 ;  /* 0x0000001fff067819 */ /* 0x000fca0000011400 */
[----:B------:R-:W-:Y:S02]  /*216e0*/  IMAD R9, R6, UR6, RZ ;  /* 0x0000000606097c24 */ /* 0x000fe4000f8e02ff */
[C---:B------:R-:W-:Y:S02]  /*216f0*/  IMAD.WIDE.U32 R6, R0.reuse, UR6, R4 ;  /* 0x0000000600067c25 */ /* 0x040fe4000f8e0004 */
[----:B------:R-:W0:Y:S02]  /*21700*/  @P1 LDC R5, c[0x0][0x44c] ;  /* 0x00011300ff051b82 */ /* 0x000e240000000800 */
[----:B------:R-:W-:-:S04]  /*21710*/  IMAD R0, R0, UR7, R9 ;  /* 0x0000000700007c24 */ /* 0x000fc8000f8e0209 */
[----:B------:R-:W-:Y:S02]  /*21720*/  IMAD.IADD R0, R7, 0x1, R0 ;  /* 0x0000000107007824 */ /* 0x000fe400078e0200 */
[----:B------:R-:W3:Y:S01]  /*21730*/  @P1 LDC R7, c[0x0][0x450] ;  /* 0x00011400ff071b82 */ /* 0x000ee20000000800 */
[----:B------:R-:W-:Y:S01]  /*21740*/  VIADD R8, R8, 0x80 ;  /* 0x0000008008087836 */ /* 0x000fe20000000000 */
[----:B------:R-:W1:Y:S01]  /*21750*/  S2R R12, SR_TID.X ;  /* 0x00000000000c7919 */ /* 0x000e620000002100 */
[----:B------:R-:W-:-:S04]  /*21760*/  LEA R4, P0, R6, UR8, 0x1 ;  /* 0x0000000806047c11 */ /* 0x000fc8000f8008ff */
[----:B------:R-:W-:Y:S01]  /*21770*/  LEA.HI.X R0, R6, UR9, R0, 0x1, P0 ;  /* 0x0000000906007c11 */ /* 0x000fe200080f0c00 */
[----:B------:R-:W-:Y:S02]  /*21780*/  IMAD.MOV.U32 R6, RZ, RZ, R8 ;  /* 0x000000ffff067224 */ /* 0x000fe400078e0008 */
[----:B0-----:R-:W-:-:S05]  /*21790*/  @P1 IMAD.HI.U32 R5, R8, R5, RZ ;  /* 0x0000000508051227 */ /* 0x001fca00078e00ff */
[----:B---3--:R-:W-:-:S04]  /*217a0*/  @P1 SHF.R.U32.HI R6, RZ, R7, R5 ;  /* 0x00000007ff061219 */ /* 0x008fc80000011605 */
[--C-:B------:R-:W-:Y:S01]  /*217b0*/  SHF.R.S32.HI R7, RZ, 0x1f, R6.reuse ;  /* 0x0000001fff077819 */ /* 0x100fe20000011406 */
[----:B------:R-:W-:-:S04]  /*217c0*/  IMAD.MOV R5, RZ, RZ, -R6 ;  /* 0x000000ffff057224 */ /* 0x000fc800078e0a06 */
[----:B------:R-:W-:Y:S02]  /*217d0*/  IMAD R7, R7, UR4, RZ ;  /* 0x0000000407077c24 */ /* 0x000fe4000f8e02ff */
[----:B------:R-:W-:Y:S01]  /*217e0*/  IMAD.WIDE.U32 R2, R6, UR4, R2 ;  /* 0x0000000406027c25 */ /* 0x000fe2000f8e0002 */
[----:B------:R-:W-:-:S03]  /*217f0*/  ULDC UR4, c[0x0][0x2b8] ;  /* 0x0000ae0000047ab9 */ /* 0x000fc60000000800 */
[----:B------:R-:W-:Y:S02]  /*21800*/  IMAD R5, R10, R5, R8 ;  /* 0x000000050a057224 */ /* 0x000fe400078e0208 */
[----:B------:R-:W-:-:S04]  /*21810*/  IMAD R6, R6, UR5, R7 ;  /* 0x0000000506067c24 */ /* 0x000fc8000f8e0207 */
[----:B------:R-:W-:Y:S01]  /*21820*/  IMAD.IADD R3, R3, 0x1, R6 ;  /* 0x0000000103037824 */ /* 0x000fe200078e0206 */
[----:B------:R-:W-:Y:S01]  /*21830*/  SHF.R.S32.HI R6, RZ, 0x1f, R5 ;  /* 0x0000001fff067819 */ /* 0x000fe20000011405 */
[----:B-1----:R-:W-:-:S04]  /*21840*/  IMAD.SHL.U32 R11, R12, 0x8, RZ ;  /* 0x000000080c0b7824 */ /* 0x002fc800078e00ff */
[----:B------:R-:W-:Y:S01]  /*21850*/  IMAD R6, R6, UR6, RZ ;  /* 0x0000000606067c24 */ /* 0x000fe2000f8e02ff */
[----:B------:R-:W-:Y:S01]  /*21860*/  LOP3.LUT R11, R11, 0x18, RZ, 0xc0, !PT ;  /* 0x000000180b0b7812 */ /* 0x000fe200078ec0ff */
[----:B------:R-:W-:-:S04]  /*21870*/  IMAD.WIDE.U32 R2, R5, UR6, R2 ;  /* 0x0000000605027c25 */ /* 0x000fc8000f8e0002 */
[----:B------:R-:W-:Y:S02]  /*21880*/  IMAD R6, R5, UR7, R6 ;  /* 0x0000000705067c24 */ /* 0x000fe4000f8e0206 */
[----:B------:R-:W-:Y:S01]  /*21890*/  IMAD.SHL.U32 R20, R12, 0x8, RZ ;  /* 0x000000080c147824 */ /* 0x000fe200078e00ff */
[----:B------:R-:W-:Y:S01]  /*218a0*/  LEA R7, P0, R2, UR8, 0x1 ;  /* 0x0000000802077c11 */ /* 0x000fe2000f8008ff */
[----:B------:R-:W-:Y:S01]  /*218b0*/  IMAD.IADD R6, R3, 0x1, R6 ;  /* 0x0000000103067824 */ /* 0x000fe200078e0206 */
[C---:B------:R-:W-:Y:S02]  /*218c0*/  LOP3.LUT R13, R11.reuse, 0x20, RZ, 0xfc, !PT ;  /* 0x000000200b0d7812 */ /* 0x040fe400078efcff */
[----:B------:R-:W-:Y:S02]  /*218d0*/  LOP3.LUT R20, R20, 0x18, RZ, 0xc0, !PT ;  /* 0x0000001814147812 */ /* 0x000fe400078ec0ff */
[----:B------:R-:W-:Y:S01]  /*218e0*/  LOP3.LUT R11, R11, 0x40, RZ, 0xfc, !PT ;  /* 0x000000400b0b7812 */ /* 0x000fe200078efcff */
[----:B------:R-:W-:Y:S01]  /*218f0*/  UMOV UR5, 0xffffffff ;  /* 0xffffffff00057882 */ /* 0x000fe20000000000 */
[----:B------:R-:W-:-:S02]  /*21900*/  LEA.HI.X R6, R2, UR9, R6, 0x1, P0 ;  /* 0x0000000902067c11 */ /* 0x000fc400080f0c06 */
[----:B------:R-:W-:Y:S02]  /*21910*/  LOP3.LUT R12, R12, 0x7f, RZ, 0xc0, !PT ;  /* 0x0000007f0c0c7812 */ /* 0x000fe400078ec0ff */
[----:B------:R-:W-:Y:S02]  /*21920*/  ISETP.GE.AND P3, PT, R20, UR4, PT ;  /* 0x0000000414007c0c */ /* 0x000fe4000bf66270 */
[----:B------:R-:W-:Y:S02]  /*21930*/  ISETP.GE.AND P0, PT, R13, UR4, PT ;  /* 0x000000040d007c0c */ /* 0x000fe4000bf06270 */
[----:B------:R-:W-:Y:S02]  /*21940*/  ISETP.GE.AND P1, PT, R11, UR4, PT ;  /* 0x000000040b007c0c */ /* 0x000fe4000bf26270 */
[----:B------:R-:W-:Y:S01]  /*21950*/  SHF.R.U32.HI R9, RZ, 0x2, R12 ;  /* 0x00000002ff097819 */ /* 0x000fe2000001160c */
[----:B--2---:R-:W-:Y:S10]  /*21960*/  BRA.DIV UR5, `(.L_x_11922) ;  /* 0x0000005605807947 */ /* 0x004ff4000b800000 */
[----:B------:R-:W2:Y:S01]  /*21970*/  LDL R8, [R1+0x14] ;  /* 0x0000140001087983 */ /* 0x000ea20000100800 */
[----:B-----5:R-:W-:Y:S02]  /*21980*/  IMAD R5, R21, R10, RZ ;  /* 0x0000000a15057224 */ /* 0x020fe400078e02ff */
[----:B------:R-:W-:Y:S01]  /*21990*/  IMAD R25, R25, 0xc0, R9 ;  /* 0x000000c019197824 */ /* 0x000fe200078e0209 */
        /* <DEDUP_REMOVED lines=8> */
[----:B------:R-:W-:Y:S01]  /*21a20*/  @!PT LDS RZ, [RZ] ;  /* 0x00000000fffff984 */ /* 0x000fe20000000800 */
[----:B--2---:R-:W-:Y:S04]  /*21a30*/  @!P2 LDGSTS.E.BYPASS.LTC128B.128 [R8+0xda00], desc[UR60][R2.64], !P3 ;  /* 0x0da000000208afae */ /* 0x004fe8000d901d7c */
        /* <DEDUP_REMOVED lines=30> */
[----:B------:R-:W-:-:S05]  /*21c20*/  @!P2 LEA R2, P4, R20, R4, 0x1 ;  /* 0x000000041402a211 */ /* 0x000fca00078808ff */
[----:B--2---:R-:W-:-:S04]  /*21c30*/  @!P2 IMAD.X R0, RZ, RZ, R0, P4 ;  /* 0x000000ffff00a224 */ /* 0x004fc800020e0600 */
[----:B------:R-:W-:Y:S02]  /*21c40*/  @!P2 IMAD.MOV.U32 R3, RZ, RZ, R0 ;  /* 0x000000ffff03a224 */ /* 0x000fe400078e0000 */
[----:B------:R-:W-:Y:S04]  /*21c50*/  SHFL.IDX PT, R0, R6, RZ, 0x1c1f ;  /* 0x001c1fff06007589 */ /* 0x000fe800000e0000 */
[----:B------:R-:W-:Y:S04]  /*21c60*/  @!P2 LDGSTS.E.BYPASS.LTC128B.128 [R8+0xf200], desc[UR60][R2.64], !P3 ;  /* 0x0f2000000208afae */ /* 0x000fe8000d901d7c */
[----:B------:R-:W-:Y:S04]  /*21c70*/  @!P2 LDGSTS.E.BYPASS.LTC128B.128 [R8+0x12200], desc[UR60][R2.64+0x40], !P0 ;  /* 0x122000400208afae */ /* 0x000fe8000c101d7c */
[----:B------:R0:W-:Y:S04]  /*21c80*/  @!P2 LDGSTS.E.BYPASS.LTC128B.128 [R8+0x15200], desc[UR60][R2.64+0x80], !P1 ;  /* 0x152000800208afae */ /* 0x0001e8000c901d7c */
[----:B------:R-:W-:Y:S04]  /*21c90*/  SHFL.IDX PT, R6, R6, 0x1, 0x1c1f ;  /* 0x003c1f0006067f89 */ /* 0x000fe800000e0000 */
[----:B0-----:R-:W0:Y:S01]  /*21ca0*/  SHFL.IDX PT, R2, R7, RZ, 0x1c1f ;  /* 0x001c1fff07027589 */ /* 0x001e2200000e0000 */
[----:B------:R-:W-:-:S05]  /*21cb0*/  VIADD R3, R25, 0x80 ;  /* 0x0000008019037836 */ /* 0x000fca0000000000 */
[----:B------:R-:W-:-:S13]  /*21cc0*/  ISETP.GE.AND P2, PT, R3, R5, PT ;  /* 0x000000050300720c */ /* 0x000fda0003f46270 */
[----:B0-----:R-:W-:-:S05]  /*21cd0*/  @!P2 LEA R2, P4, R20, R2, 0x1 ;  /* 0x000000021402a211 */ /* 0x001fca00078808ff */
[----:B------:R-:W-:-:S04]  /*21ce0*/  @!P2 IMAD.X R0, RZ, RZ, R0, P4 ;  /* 0x000000ffff00a224 */ /* 0x000fc800020e0600 */
[----:B------:R-:W-:-:S05]  /*21cf0*/  @!P2 IMAD.MOV.U32 R3, RZ, RZ, R0 ;  /* 0x000000ffff03a224 */ /* 0x000fca00078e0000 */
[----:B------:R-:W-:Y:S04]  /*21d00*/  @!P2 LDGSTS.E.BYPASS.LTC128B.128 [R8+0xfa00], desc[UR60][R2.64], !P3 ;  /* 0x0fa000000208afae */ /* 0x000fe8000d901d7c */
[----:B------:R-:W-:Y:S04]  /*21d10*/  @!P2 LDGSTS.E.BYPASS.LTC128B.128 [R8+0x12a00], desc[UR60][R2.64+0x40], !P0 ;  /* 0x12a000400208afae */ /* 0x000fe8000c101d7c */
[----:B------:R0:W-:Y:S04]  /*21d20*/  @!P2 LDGSTS.E.BYPASS.LTC128B.128 [R8+0x15a00], desc[UR60][R2.64+0x80], !P1 ;  /* 0x15a000800208afae */ /* 0x0001e8000c901d7c */
[----:B0-----:R0:W1:Y:S02]  /*21d30*/  SHFL.IDX PT, R2, R7, 0x1, 0x1c1f ;  /* 0x003c1f0007027f89 */ /* 0x00106400000e0000 */
.L_x_12092:
        /* <DEDUP_REMOVED lines=13> */
.L_x_11923:
        /* <DEDUP_REMOVED lines=18> */
.L_x_12093:
[----:B------:R-:W-:Y:S05]  /*21f30*/  BSYNC B0 ;  /* 0x0000000000007941 */ /* 0x000fea0003800000 */
.L_x_11924:
        /* <DEDUP_REMOVED lines=52> */
.L_x_11932:
[----:B------:R-:W-:Y:S01]  /*22280*/  IMAD R3, R5, 0x8, R16 ;  /* 0x0000000805037824 */ /* 0x000fe200078e0210 */
[----:B------:R-:W-:Y:S01]  /*22290*/  SHF.L.U32 R2, R9, 0x1f, RZ ;  /* 0x0000001f09027819 */ /* 0x000fe200000006ff */
[----:B------:R-:W-:Y:S03]  /*222a0*/  BSSY B3, `(.L_x_11933) ;  /* 0x0000003000037945 */ /* 0x000fe60003800000 */
[----:B------:R-:W1:Y:S02]  /*222b0*/  SYNCS.PHASECHK.TRANS64.TRYWAIT P0, [R3+URZ+0x31c40], R2 ;  /* 0x031c4002030075a7 */ /* 0x000e64000800017f */
[----:B-1----:R-:W-:Y:S05]  /*222c0*/  @!P0 BRA `(.L_x_11934) ;  /* 0x00000054004c8947 */ /* 0x002fea0003800000 */
.L_x_12094:
[----:B------:R-:W-:Y:S05]  /*222d0*/  BSYNC B3 ;  /* 0x0000000000037941 */ /* 0x000fea0003800000 */
.L_x_11933:
[----:B0-----:R-:W0:Y:S01]  /*222e0*/  S2R R6, SR_TID.X ;  /* 0x0000000000067919 */ /* 0x001e220000002100 */
[----:B------:R-:W-:Y:S01]  /*222f0*/  BSSY B3, `(.L_x_11935) ;  /* 0x000000a000037945 */ /* 0x000fe20003800000 */
[----:B0-----:R-:W-:-:S04]  /*22300*/  LOP3.LUT R6, R6, 0x7f, RZ, 0xc0, !PT ;  /* 0x0000007f06067812 */ /* 0x001fc800078ec0ff */
[----:B------:R-:W-:-:S13]  /*22310*/  ISETP.NE.AND P0, PT, R6, RZ, PT ;  /* 0x000000ff0600720c */ /* 0x000fda0003f05270 */
[----:B------:R-:W-:Y:S05]  /*22320*/  @P0 BRA `(.L_x_11936) ;  /* 0x0000000000180947 */ /* 0x000fea0003800000 */
[----:B------:R-:W2:Y:S01]  /*22330*/  LDL R6, [R1] ;  /* 0x0000000001067983 */ /* 0x000ea20000100800 */
[----:B-1----:R-:W-:-:S04]  /*22340*/  IMAD.MOV.U32 R2, RZ, RZ, 0x6c00 ;  /* 0x00006c00ff027424 */ /* 0x002fc800078e00ff */
[----:B------:R0:W-:Y:S01]  /*22350*/  SYNCS.ARRIVE.TRANS64 RZ, [R3+URZ+0x31c30], R2 ;  /* 0x031c300203ff79a7 */ /* 0x0001e2000800003f */
[----:B--2---:R-:W-:-:S13]  /*22360*/  LOP3.LUT P1, RZ, R6, 0x1, RZ, 0xc0, !PT ;  /* 0x0000000106ff7812 */ /* 0x004fda000782c0ff */
[----:B0-----:R-:W-:Y:S05]  /*22370*/  @!P1 BRA `(.L_x_11936) ;  /* 0x0000000000049947 */ /* 0x001fea0003800000 */
[----:B------:R-:W-:Y:S01]  /*22380*/  BPT.TRAP 0x1 ;  /* 0x000000040000795c */ /* 0x000fe20000300000 */
.L_x_11936:
[----:B------:R-:W-:Y:S05]  /*22390*/  BSYNC B3 ;  /* 0x0000000000037941 */ /* 0x000fea0003800000 */
.L_x_11935:
        /* <DEDUP_REMOVED lines=11> */
.L_x_11937:
        /* <DEDUP_REMOVED lines=16> */
.L_x_11938:
        /* <DEDUP_REMOVED lines=16> */
.L_x_11939:
        /* <DEDUP_REMOVED lines=15> */
.L_x_12095:
[----:B------:R-:W-:Y:S05]  /*22740*/  BSYNC B3 ;  /* 0x0000000000037941 */ /* 0x000fea0003800000 */
.L_x_11940:
        /* <DEDUP_REMOVED lines=10> */
.L_x_11942:
[----:B------:R-:W2:Y:S01]  /*227f0*/  LDL R3, [R1] ;  /* 0x0000000001037983 */ /* 0x000ea20000100800 */
[----:B------:R-:W-:Y:S01]  /*22800*/  BSSY B3, `(.L_x_11943) ;  /* 0x0000004000037945 */ /* 0x000fe20003800000 */
[----:B--2---:R-:W-:-:S13]  /*22810*/  LOP3.LUT P0, RZ, R3, 0x8, RZ, 0xc0, !PT ;  /* 0x0000000803ff7812 */ /* 0x004fda000780c0ff */
[----:B------:R-:W-:Y:S05]  /*22820*/  @P0 BRA `(.L_x_11944) ;  /* 0x0000000000040947 */ /* 0x000fea0003800000 */
[----:B------:R-:W-:Y:S01]  /*22830*/  BPT.TRAP 0x1 ;  /* 0x000000040000795c */ /* 0x000fe20000300000 */
.L_x_11944:
[----:B------:R-:W-:Y:S05]  /*22840*/  BSYNC B3 ;  /* 0x0000000000037941 */ /* 0x000fea0003800000 */
.L_x_11943:
        /* <DEDUP_REMOVED lines=10> */
.L_x_11945:
        /* <DEDUP_REMOVED lines=15> */
.L_x_11946:
        /* <DEDUP_REMOVED lines=15> */
.L_x_11947:
        /* <DEDUP_REMOVED lines=12> */
.L_x_11931:
[----:B------:R-:W-:Y:S05]  /*22b90*/  BSYNC B1 ;  /* 0x0000000000017941 */ /* 0x000fea0003800000 */
.L_x_11930:
[----:B------:R-:W2:Y:S01]  /*22ba0*/  LDL.LU R0, [R1+0x28] ;  /* 0x0000280001007983 */ /* 0x000ea20000300800 */
[----:B------:R-:W-:Y:S02]  /*22bb0*/  IMAD.MOV.U32 R18, RZ, RZ, R5 ;  /* 0x000000ffff127224 */ /* 0x000fe400078e0005 */
[----:B------:R-:W-:Y:S02]  /*22bc0*/  IMAD.MOV.U32 R28, RZ, RZ, R9 ;  /* 0x000000ffff1c7224 */ /* 0x000fe400078e0009 */
[----:B--2---:R-:W-:-:S07]  /*22bd0*/  VIADD R0, R0, 0xfffffffd ;  /* 0xfffffffd00007836 */ /* 0x004fce0000000000 */
.L_x_11929:
[----:B------:R-:W-:Y:S05]  /*22be0*/  BSYNC B2 ;  /* 0x0000000000027941 */ /* 0x000fea0003800000 */
.L_x_11928:
[----:B------:R-:W-:Y:S01]  /*22bf0*/  VIADD R8, R8, 0xfffffffe ;  /* 0xfffffffe08087836 */ /* 0x000fe20000000000 */
[----:B------:R-:W-:-:S04]  /*22c00*/  LOP3.LUT R4, RZ, R4, RZ, 0x33, !PT ;  /* 0x00000004ff047212 */ /* 0x000fc800078e33ff */
[----:B------:R-:W-:-:S13]  /*22c10*/  ISETP.NE.AND P0, PT, R8, R4, PT ;  /* 0x000000040800720c */ /* 0x000fda0003f05270 */
[----:B------:R-:W-:Y:S05]  /*22c20*/  @!P0 BRA `(.L_x_11927) ;  /* 0x0000001400ac8947 */ /* 0x000fea0003800000 */
[----:B------:R-:W-:-:S07]  /*22c30*/  IMAD.MOV.U32 R4, RZ, RZ, R19 ;  /* 0x000000ffff047224 */ /* 0x000fce00078e0013 */
.L_x_11984:
[----:B------:R-:W2:Y:S01]  /*22c40*/  LDL R2, [R1] ;  /* 0x0000000001027983 */ /* 0x000ea20000100800 */
[----:B------:R-:W-:Y:S01]  /*22c50*/  VIADD R6, R18, 0x1 ;  /* 0x0000000112067836 */ /* 0x000fe20000000000 */
[----:B------:R-:W-:Y:S05]  /*22c60*/  YIELD ;  /* 0x0000000000007946 */ /* 0x000fea0003800000 */
[----:B------:R-:W-:Y:S01]  /*22c70*/  ISETP.NE.AND P0, PT, R6, 0x2, PT ;  /* 0x000000020600780c */ /* 0x000fe20003f05270 */
[----:B------:R-:W-:Y:S03]  /*22c80*/  BSSY B1, `(.L_x_11948) ;  /* 0x00000ae000017945 */ /* 0x000fe60003800000 */
[----:B0-----:R-:W-:-:S02]  /*22c90*/  SEL R7, RZ, 0x1, P0 ;  /* 0x00000001ff077807 */ /* 0x001fc40000000000 */
        /* <DEDUP_REMOVED lines=27> */
.L_x_11950:
[----:B------:R-:W-:Y:S01]  /*22e50*/  IMAD R3, R6, 0x8, R16 ;  /* 0x0000000806037824 */ /* 0x000fe200078e0210 */
[----:B------:R-:W-:Y:S01]  /*22e60*/  SHF.L.U32 R2, R7, 0x1f, RZ ;  /* 0x0000001f07027819 */ /* 0x000fe200000006ff */
[----:B------:R-:W-:Y:S03]  /*22e70*/  BSSY B2, `(.L_x_11951) ;  /* 0x0000003000027945 */ /* 0x000fe60003800000 */
[----:B------:R-:W1:Y:S02]  /*22e80*/  SYNCS.PHASECHK.TRANS64.TRYWAIT P0, [R3+URZ+0x31c40], R2 ;  /* 0x031c4002030075a7 */ /* 0x000e64000800017f */
[----:B-1----:R-:W-:Y:S05]  /*22e90*/  @!P0 BRA `(.L_x_11952) ;  /* 0x0000004800808947 */ /* 0x002fea0003800000 */
.L_x_12096:
[----:B------:R-:W-:Y:S05]  /*22ea0*/  BSYNC B2 ;  /* 0x0000000000027941 */ /* 0x000fea0003800000 */
.L_x_11951:
        /* <DEDUP_REMOVED lines=11> */
.L_x_11954:
[----:B------:R-:W-:Y:S05]  /*22f60*/  BSYNC B2 ;  /* 0x0000000000027941 */ /* 0x000fea0003800000 */
.L_x_11953:
        /* <DEDUP_REMOVED lines=11> */
.L_x_11955:
        /* <DEDUP_REMOVED lines=16> */
.L_x_11956:
        /* <DEDUP_REMOVED lines=16> */
.L_x_11957:
        /* <DEDUP_REMOVED lines=15> */
.L_x_12097:
[----:B------:R-:W-:Y:S05]  /*23310*/  BSYNC B2 ;  /* 0x0000000000027941 */ /* 0x000fea0003800000 */
.L_x_11958:
        /* <DEDUP_REMOVED lines=10> */
.L_x_11960:
[----:B------:R-:W2:Y:S01]  /*233c0*/  LDL R3, [R1] ;  /* 0x0000000001037983 */ /* 0x000ea20000100800 */
[----:B------:R-:W-:Y:S01]  /*233d0*/  BSSY B2, `(.L_x_11961) ;  /* 0x0000004000027945 */ /* 0x000fe20003800000 */
[----:B--2---:R-:W-:-:S13]  /*233e0*/  LOP3.LUT P0, RZ, R3, 0x8, RZ, 0xc0, !PT ;  /* 0x0000000803ff7812 */ /* 0x004fda000780c0ff */
[----:B------:R-:W-:Y:S05]  /*233f0*/  @P0 BRA `(.L_x_11962) ;  /* 0x0000000000040947 */ /* 0x000fea0003800000 */
[----:B------:R-:W-:Y:S01]  /*23400*/  BPT.TRAP 0x1 ;  /* 0x000000040000795c */ /* 0x000fe20000300000 */
.L_x_11962:
[----:B------:R-:W-:Y:S05]  /*23410*/  BSYNC B2 ;  /* 0x0000000000027941 */ /* 0x000fea0003800000 */
.L_x_11961:
        /* <DEDUP_REMOVED lines=10> */
.L_x_11963:
        /* <DEDUP_REMOVED lines=15> */
.L_x_11964:
        /* <DEDUP_REMOVED lines=15> */
.L_x_11965:
        /* <DEDUP_REMOVED lines=12> */
.L_x_11949:
[----:B------:R-:W-:Y:S05]  /*23760*/  BSYNC B1 ;  /* 0x0000000000017941 */ /* 0x000fea0003800000 */
.L_x_11948:
        /* <DEDUP_REMOVED lines=33> */
.L_x_11968:
[----:B------:R-:W-:Y:S01]  /*23980*/  IMAD R3, R18, 0x8, R16 ;  /* 0x0000000812037824 */ /* 0x000fe200078e0210 */
[----:B------:R-:W-:Y:S01]  /*23990*/  SHF.L.U32 R2, R28, 0x1f, RZ ;  /* 0x0000001f1c027819 */ /* 0x000fe200000006ff */
[----:B------:R-:W-:Y:S03]  /*239a0*/  BSSY B2, `(.L_x_11969) ;  /* 0x0000003000027945 */ /* 0x000fe60003800000 */
[----:B------:R-:W1:Y:S02]  /*239b0*/  SYNCS.PHASECHK.TRANS64.TRYWAIT P0, [R3+URZ+0x31c40], R2 ;  /* 0x031c4002030075a7 */ /* 0x000e64000800017f */
[----:B-1----:R-:W-:Y:S05]  /*239c0*/  @!P0 BRA `(.L_x_11970) ;  /* 0x0000003c00dc8947 */ /* 0x002fea0003800000 */
.L_x_12098:
[----:B------:R-:W-:Y:S05]  /*239d0*/  BSYNC B2 ;  /* 0x0000000000027941 */ /* 0x000fea0003800000 */
.L_x_11969:
        /* <DEDUP_REMOVED lines=11> */
.L_x_11972:
[----:B------:R-:W-:Y:S05]  /*23a90*/  BSYNC B2 ;  /* 0x0000000000027941 */ /* 0x000fea0003800000 */
.L_x_11971:
        /* <DEDUP_REMOVED lines=11> */
.L_x_11973:
        /* <DEDUP_REMOVED lines=16> */
.L_x_11974:
        /* <DEDUP_REMOVED lines=16> */
.L_x_11975:
        /* <DEDUP_REMOVED lines=15> */
.L_x_12099:
[----:B------:R-:W-:Y:S05]  /*23e40*/  BSYNC B2 ;  /* 0x0000000000027941 */ /* 0x000fea0003800000 */
.L_x_11976:
        /* <DEDUP_REMOVED lines=10> */
.L_x_11978:
[----:B------:R-:W2:Y:S01]  /*23ef0*/  LDL R3, [R1] ;  /* 0x0000000001037983 */ /* 0x000ea20000100800 */
[----:B------:R-:W-:Y:S01]  /*23f00*/  BSSY B2, `(.L_x_11979) ;  /* 0x0000004000027945 */ /* 0x000fe20003800000 */
[----:B--2---:R-:W-:-:S13]  /*23f10*/  LOP3.LUT P0, RZ, R3, 0x8, RZ, 0xc0, !PT ;  /* 0x0000000803ff7812 */ /* 0x004fda000780c0ff */
[----:B------:R-:W-:Y:S05]  /*23f20*/  @P0 BRA `(.L_x_11980) ;  /* 0x0000000000040947 */ /* 0x000fea0003800000 */
[----:B------:R-:W-:Y:S01]  /*23f30*/  BPT.TRAP 0x1 ;  /* 0x000000040000795c */ /* 0x000fe20000300000 */
.L_x_11980:
[----:B------:R-:W-:Y:S05]  /*23f40*/  BSYNC B2 ;  /* 0x0000000000027941 */ /* 0x000fea0003800000 */
.L_x_11979:
        /* <DEDUP_REMOVED lines=10> */
.L_x_11981:
        /* <DEDUP_REMOVED lines=15> */
.L_x_11982:
        /* <DEDUP_REMOVED lines=15> */
.L_x_11983:
        /* <DEDUP_REMOVED lines=12> */
.L_x_11967:
[----:B------:R-:W-:Y:S05]  /*24290*/  BSYNC B1 ;  /* 0x0000000000017941 */ /* 0x000fea0003800000 */
.L_x_11966:
[----:B------:R-:W2:Y:S01]  /*242a0*/  LDL R2, [R1+0x10] ;  /* 0x0000100001027983 */ /* 0x000ea20000100800 */
[----:B------:R-:W-:Y:S01]  /*242b0*/  VIADD R0, R0, 0xfffffffe ;  /* 0xfffffffe00007836 */ /* 0x000fe20000000000 */
[----:B--2---:R-:W-:-:S13]  /*242c0*/  ISETP.GT.AND P0, PT, R8, R2, PT ;  /* 0x000000020800720c */ /* 0x004fda0003f04270 */
[----:B------:R-:W-:Y:S05]  /*242d0*/  @P0 BRA `(.L_x_11984) ;  /* 0xffffffe800580947 */ /* 0x000fea000383ffff */
.L_x_11927:
[----:B------:R-:W-:Y:S05]  /*242e0*/  BSYNC B0 ;  /* 0x0000000000007941 */ /* 0x000fea0003800000 */
.L_x_11926:
        /* <DEDUP_REMOVED lines=17> */
.L_x_11986:
[----:B------:R-:W-:Y:S05]  /*24400*/  BSYNC B0 ;  /* 0x0000000000007941 */ /* 0x000fea0003800000 */
.L_x_11985:
[----:B------:R-:W2:Y:S01]  /*24410*/  LDL R0, [R1] ;  /* 0x0000000001007983 */ /* 0x000ea20000100800 */
[----:B------:R-:W-:Y:S01]  /*24420*/  BSSY B0, `(.L_x_11987) ;  /* 0x000004b000007945 */ /* 0x000fe20003800000 */
[----:B--2---:R-:W-:-:S13]  /*24430*/  LOP3.LUT P0, RZ, R0, 0x4, RZ, 0xc0, !PT ;  /* 0x0000000400ff7812 */ /* 0x004fda000780c0ff */
[----:B------:R-:W-:Y:S05]  /*24440*/  @!P0 BRA `(.L_x_11988) ;  /* 0x0000000400208947 */ /* 0x000fea0003800000 */
[----:B------:R-:W-:Y:S01]  /*24450*/  IMAD R0, R18, 0x8, R16 ;  /* 0x0000000812007824 */ /* 0x000fe200078e0210 */
[----:B------:R-:W-:Y:S01]  /*24460*/  SHF.L.U32 R3, R28, 0x1f, RZ ;  /* 0x0000001f1c037819 */ /* 0x000fe200000006ff */
[----:B------:R-:W-:Y:S03]  /*24470*/  BSSY B1, `(.L_x_11989) ;  /* 0x0000003000017945 */ /* 0x000fe60003800000 */
[----:B------:R-:W1:Y:S02]  /*24480*/  SYNCS.PHASECHK.TRANS64.TRYWAIT P0, [R0+URZ+0x31c60], R3 ;  /* 0x031c6003000075a7 */ /* 0x000e64000800017f */
[----:B-1----:R-:W-:Y:S05]  /*24490*/  @!P0 BRA `(.L_x_11990) ;  /* 0x0000003400508947 */ /* 0x002fea0003800000 */
.L_x_12100:
[----:B------:R-:W-:Y:S05]  /*244a0*/  BSYNC B1 ;  /* 0x0000000000017941 */ /* 0x000fea0003800000 */
.L_x_11989:
[----:B------:R-:W2:Y:S02]  /*244b0*/  S2R R2, SR_TID.X ;  /* 0x0000000000027919 */ /* 0x000ea40000002100 */
[----:B--2---:R-:W-:Y:S02]  /*244c0*/  LOP3.LUT R4, R2, 0x7f, RZ, 0xc0, !PT ;  /* 0x0000007f02047812 */ /* 0x004fe400078ec0ff */
[----:B------:R-:W2:Y:S02]  /*244d0*/  LDL R2, [R1+0x1c] ;  /* 0x00001c0001027983 */ /* 0x000ea40000100800 */
[----:B------:R-:W-:-:S13]  /*244e0*/  ISETP.NE.AND P0, PT, R4, RZ, PT ;  /* 0x000000ff0400720c */ /* 0x000fda0003f05270 */
[----:B-1----:R-:W-:-:S04]  /*244f0*/  @!P0 IMAD.MOV.U32 R3, RZ, RZ, 0x6c00 ;  /* 0x00006c00ff038424 */ /* 0x002fc800078e00ff */
[----:B------:R1:W-:Y:S01]  /*24500*/  @!P0 SYNCS.ARRIVE.TRANS64 RZ, [R0+URZ+0x31c50], R3 ;  /* 0x031c500300ff89a7 */ /* 0x0003e2000800003f */
[----:B--2---:R-:W-:-:S04]  /*24510*/  PRMT R2, R2, 0x9910, RZ ;  /* 0x0000991002027816 */ /* 0x004fc800000000ff */
[----:B------:R-:W-:-:S13]  /*24520*/  ISETP.NE.AND P0, PT, R2, 0x2, PT ;  /* 0x000000020200780c */ /* 0x000fda0003f05270 */
[----:B-1----:R-:W-:Y:S05]  /*24530*/  @P0 BRA `(.L_x_11991) ;  /* 0x0000000000040947 */ /* 0x002fea0003800000 */
[----:B------:R-:W-:Y:S01]  /*24540*/  BPT.TRAP 0x1 ;  /* 0x000000040000795c */ /* 0x000fe20000300000 */
.L_x_11991:
[----:B------:R-:W2:Y:S01]  /*24550*/  LDL R2, [R1] ;  /* 0x0000000001027983 */ /* 0x000ea20000100800 */
[----:B------:R-:W-:Y:S01]  /*24560*/  BSSY B1, `(.L_x_11992) ;  /* 0x0000004000017945 */ /* 0x000fe20003800000 */
[----:B--2---:R-:W-:-:S13]  /*24570*/  LOP3.LUT P0, RZ, R2, 0x8, RZ, 0xc0, !PT ;  /* 0x0000000802ff7812 */ /* 0x004fda000780c0ff */
[----:B------:R-:W-:Y:S05]  /*24580*/  @P0 BRA `(.L_x_11993) ;  /* 0x0000000000040947 */ /* 0x000fea0003800000 */
[----:B------:R-:W-:Y:S01]  /*24590*/  BPT.TRAP 0x1 ;  /* 0x000000040000795c */ /* 0x000fe20000300000 */
.L_x_11993:
[----:B------:R-:W-:Y:S05]  /*245a0*/  BSYNC B1 ;  /* 0x0000000000017941 */ /* 0x000fea0003800000 */
.L_x_11992:
        /* <DEDUP_REMOVED lines=10> */
.L_x_11994:
        /* <DEDUP_REMOVED lines=15> */
.L_x_11995:
        /* <DEDUP_REMOVED lines=15> */
.L_x_11996:
        /* <DEDUP_REMOVED lines=10> */
.L_x_11988:
[----:B------:R-:W-:Y:S05]  /*248d0*/  BSYNC B0 ;  /* 0x0000000000007941 */ /* 0x000fea0003800000 */
.L_x_11987:
[----:B------:R-:W-:-:S05]  /*248e0*/  VIADD R18, R18, 0x1 ;  /* 0x0000000112127836 */ /* 0x000fca0000000000 */
[----:B------:R-:W-:-:S04]  /*248f0*/  ISETP.NE.AND P0, PT, R18, 0x2, PT ;  /* 0x000000021200780c */ /* 0x000fc80003f05270 */
[----:B------:R-:W-:Y:S02]  /*24900*/  SEL R3, RZ, 0x1, P0 ;  /* 0x00000001ff037807 */ /* 0x000fe40000000000 */
[----:B------:R-:W-:Y:S02]  /*24910*/  SEL R18, R18, RZ, P0 ;  /* 0x000000ff12127207 */ /* 0x000fe40000000000 */
[----:B------:R-:W-:-:S07]  /*24920*/  LOP3.LUT R28, R28, R3, RZ, 0x3c, !PT ;  /* 0x000000031c1c7212 */ /* 0x000fce00078e3cff */
.L_x_11908:
[----:B------:R-:W-:Y:S05]  /*24930*/  BSYNC B7 ;  /* 0x0000000000077941 */ /* 0x000fea0003800000 */
.L_x_11906:
        /* <DEDUP_REMOVED lines=12> */
.L_x_11997:
        /* <DEDUP_REMOVED lines=9> */
[----:B--2---:R-:W2:Y:S01]  /*24a90*/  @!P0 LDC.64 R4, c[0x0][0xc78] ;  /* 0x00031e00ff048b82 */ /* 0x004ea20000000a00 */
[----:B0-----:R-:W-:-:S05]  /*24aa0*/  @!P0 IMAD.WIDE R2, R9, 0x4, R2 ;  /* 0x0000000409028825 */ /* 0x001fca00078e0202 */
[----:B------:R2:W3:Y:S02]  /*24ab0*/  @!P0 LDG.E R7, desc[UR60][R2.64] ;  /* 0x0000003c02078981 */ /* 0x0004e4000c1e1900 */
[----:B--2---:R-:W-:-:S05]  /*24ac0*/  @!P0 IMAD.WIDE R2, R9, 0x4, R4 ;  /* 0x0000000409028825 */ /* 0x004fca00078e0204 */
[----:B------:R-:W2:Y:S01]  /*24ad0*/  @!P0 LDG.E R4, desc[UR60][R2.64] ;  /* 0x0000003c02048981 */ /* 0x000ea2000c1e1900 */
        /* <DEDUP_REMOVED lines=28> */
.L_x_12110:
[----:B------:R-:W-:Y:S02]  /*24ca0*/  ULDC UR4, c[0x0][0xc38] ;  /* 0x00030e0000047ab9 */ /* 0x000fe40000000800 */
[----:B------:R-:W-:-:S04]  /*24cb0*/  IMAD.U32 R4, RZ, RZ, UR4 ;  /* 0x00000004ff047e24 */ /* 0x000fc8000f8e00ff */
[----:B--2---:R-:W-:-:S04]  /*24cc0*/  IMAD R3, R14, R4, RZ ;  /* 0x000000040e037224 */ /* 0x004fc800078e02ff */
[----:B------:R-:W-:-:S05]  /*24cd0*/  IMAD.IADD R6, R6, 0x1, R3 ;  /* 0x0000000106067824 */ /* 0x000fca00078e0203 */
[----:B------:R-:W-:-:S13]  /*24ce0*/  ISETP.GT.AND P4, PT, R6, R0, PT ;  /* 0x000000000600720c */ /* 0x000fda0003f84270 */
[----:B------:R-:W-:Y:S05]  /*24cf0*/  @P4 BRA `(.L_x_12000) ;  /* 0x0000000000a84947 */ /* 0x000fea0003800000 */
.L_x_12003:
[----:B0-----:R-:W0:Y:S01]  /*24d00*/  LDC R2, c[0x0][0xc3c] ;  /* 0x00030f00ff027b82 */ /* 0x001e220000000800 */
[----:B------:R-:W-:-:S05]  /*24d10*/  VIADD R27, R27, 0x1f ;  /* 0x0000001f1b1b7836 */ /* 0x000fca0000000000 */
[----:B0-----:R-:W-:-:S13]  /*24d20*/  ISETP.GE.AND P4, PT, R27, R2, PT ;  /* 0x000000021b00720c */ /* 0x001fda0003f86270 */
[----:B------:R-:W-:Y:S05]  /*24d30*/  @P4 BRA `(.L_x_12001) ;  /* 0x0000000800c44947 */ /* 0x000fea0003800000 */
[----:B------:R-:W2:Y:S01]  /*24d40*/  LDL R3, [R1+0xc] ;  /* 0x00000c0001037983 */ /* 0x000ea20000100800 */
[----:B------:R-:W-:Y:S02]  /*24d50*/  IMAD.MOV.U32 R25, RZ, RZ, RZ ;  /* 0x000000ffff197224 */ /* 0x000fe400078e00ff */
[----:B------:R-:W-:Y:S02]  /*24d60*/  IMAD.MOV.U32 R5, RZ, RZ, RZ ;  /* 0x000000ffff057224 */ /* 0x000fe400078e00ff */
[----:B--2---:R-:W-:-:S05]  /*24d70*/  IMAD.IADD R4, R27, 0x1, R3 ;  /* 0x000000011b047824 */ /* 0x004fca00078e0203 */
[----:B------:R-:W-:-:S13]  /*24d80*/  ISETP.GE.OR P4, PT, R4, R2, !P5 ;  /* 0x000000020400720c */ /* 0x000fda0006f86670 */
[----:B------:R-:W0:Y:S02]  /*24d90*/  @!P4 LDC.64 R2, c[0x0][0xc80] ;  /* 0x00032000ff02cb82 */ /* 0x000e240000000a00 */
[----:B0-----:R-:W-:-:S05]  /*24da0*/  @!P4 IMAD.WIDE R2, R4, 0x4, R2 ;  /* 0x000000040402c825 */ /* 0x001fca00078e0202 */
[----:B------:R0:W2:Y:S02]  /*24db0*/  @!P4 LDG.E R25, desc[UR60][R2.64] ;  /* 0x0000003c0219c981 */ /* 0x0000a4000c1e1900 */
[----:B0-----:R-:W0:Y:S02]  /*24dc0*/  @!P4 LDC.64 R2, c[0x0][0xc78] ;  /* 0x00031e00ff02cb82 */ /* 0x001e240000000a00 */
[----:B0-----:R-:W-:-:S05]  /*24dd0*/  @!P4 IMAD.WIDE R2, R4, 0x4, R2 ;  /* 0x000000040402c825 */ /* 0x001fca00078e0202 */
[----:B------:R-:W2:Y:S01]  /*24de0*/  @!P4 LDG.E R5, desc[UR60][R2.64] ;  /* 0x0000003c0205c981 */ /* 0x000ea2000c1e1900 */
[----:B------:R-:W-:Y:S01]  /*24df0*/  UMOV UR4, 0xffffffff ;  /* 0xffffffff00047882 */ /* 0x000fe20000000000 */
[----:B--2---:R-:W-:Y:S02]  /*24e00*/  IMAD R13, R5, R25, RZ ;  /* 0x00000019050d7224 */ /* 0x004fe400078e02ff */
[----:B------:R-:W-:Y:S05]  /*24e10*/  BRA.DIV UR4, `(.L_x_12002) ;  /* 0x00000032043c7947 */ /* 0x000fea000b800000 */
[----:B------:R-:W2:Y:S04]  /*24e20*/  LDL R3, [R1] ;  /* 0x0000000001037983 */ /* 0x000ea80000100800 */
[----:B------:R-:W0:Y:S01]  /*24e30*/  SHFL.UP PT, R14, R13, 0x1, RZ ;  /* 0x042000000d0e7989 */ /* 0x000e2200000e00ff */
[----:B--2---:R-:W-:-:S04]  /*24e40*/  LOP3.LUT P4, RZ, R3, 0x1, RZ, 0xc0, !PT ;  /* 0x0000000103ff7812 */ /* 0x004fc8000788c0ff */
        /* <DEDUP_REMOVED lines=15> */
.L_x_12118:
[----:B------:R-:W-:Y:S02]  /*24f40*/  ULDC UR4, c[0x0][0xc38] ;  /* 0x00030e0000047ab9 */ /* 0x000fe40000000800 */
[----:B------:R-:W-:-:S04]  /*24f50*/  IMAD.U32 R4, RZ, RZ, UR4 ;  /* 0x00000004ff047e24 */ /* 0x000fc8000f8e00ff */
[----:B--2---:R-:W-:-:S04]  /*24f60*/  IMAD R3, R14, R4, RZ ;  /* 0x000000040e037224 */ /* 0x004fc800078e02ff */
[----:B------:R-:W-:-:S05]  /*24f70*/  IMAD.IADD R6, R3, 0x1, R6 ;  /* 0x0000000103067824 */ /* 0x000fca00078e0206 */
[----:B------:R-:W-:-:S13]  /*24f80*/  ISETP.GT.AND P4, PT, R6, R0, PT ;  /* 0x000000000600720c */ /* 0x000fda0003f84270 */
[----:B------:R-:W-:Y:S05]  /*24f90*/  @!P4 BRA `(.L_x_12003) ;  /* 0xfffffffc0058c947 */ /* 0x000fea000383ffff */
.L_x_12000:
[----:B------:R-:W-:Y:S01]  /*24fa0*/  IMAD.IADD R6, R6, 0x1, -R3 ;  /* 0x0000000106067824 */ /* 0x000fe200078e0a03 */
[----:B------:R-:W-:-:S03]  /*24fb0*/  UMOV UR4, 0xffffffff ;  /* 0xffffffff00047882 */ /* 0x000fc60000000000 */
[----:B------:R-:W-:-:S05]  /*24fc0*/  IMAD R3, R2, R4, R6 ;  /* 0x0000000402037224 */ /* 0x000fca00078e0206 */
[----:B------:R-:W-:Y:S01]  /*24fd0*/  ISETP.GT.AND P6, PT, R3, R0, PT ;  /* 0x000000000300720c */ /* 0x000fe20003fc4270 */
[----:B------:R-:W-:-:S12]  /*24fe0*/  BRA.DIV UR4, `(.L_x_12004) ;  /* 0x0000003204887947 */ /* 0x000fd8000b800000 */
[----:B------:R-:W-:-:S04]  /*24ff0*/  VOTE.ANY R3, PT, !P6 ;  /* 0x0000000000037806 */ /* 0x000fc800070e0100 */
[----:B------:R-:W2:Y:S02]  /*25000*/  POPC R7, R3 ;  /* 0x0000000300077309 */ /* 0x000ea40000000000 */
[----:B--2---:R2:W3:Y:S01]  /*25010*/  SHFL.IDX PT, R25, R25, R7, 0x1f ;  /* 0x00001f0719197589 */ /* 0x0044e200000e0000 */
[----:B------:R-:W-:-:S03]  /*25020*/  IMAD.IADD R27, R7, 0x1, R27 ;  /* 0x00000001071b7824 */ /* 0x000fc600078e021b */
[----:B------:R2:W4:Y:S04]  /*25030*/  SHFL.IDX PT, R5, R5, R7, 0x1f ;  /* 0x00001f0705057589 */ /* 0x00052800000e0000 */
.L_x_12123:
[----:B------:R-:W-:-:S13]  /*25040*/  ISETP.NE.AND P0, PT, R3, RZ, PT ;  /* 0x000000ff0300720c */ /* 0x000fda0003f05270 */
[----:B------:R-:W-:Y:S05]  /*25050*/  @!P0 BRA `(.L_x_12005) ;  /* 0x0000000000108947 */ /* 0x000fea0003800000 */
[----:B------:R-:W-:Y:S01]  /*25060*/  UMOV UR4, 0xffffffff ;  /* 0xffffffff00047882 */ /* 0x000fe20000000000 */
[----:B------:R-:W-:Y:S02]  /*25070*/  VIADD R12, R7, 0xffffffff ;  /* 0xffffffff070c7836 */ /* 0x000fe40000000000 */
[----:B------:R-:W-:Y:S05]  /*25080*/  BRA.DIV UR4, `(.L_x_12006) ;  /* 0x0000003204c07947 */ /* 0x000fea000b800000 */
[----:B------:R0:W0:Y:S02]  /*25090*/  SHFL.IDX PT, R24, R2, R12, 0x1f ;  /* 0x00001f0c02187589 */ /* 0x00002400000e0000 */
.L_x_12005:
[----:B----4-:R-:W-:Y:S01]  /*250a0*/  ISETP.NE.AND P0, PT, R5, 0x1, PT ;  /* 0x000000010500780c */ /* 0x010fe20003f05270 */
[----:B0-----:R-:W-:-:S04]  /*250b0*/  IMAD R24, R24, R4, R6 ;  /* 0x0000000418187224 */ /* 0x001fc800078e0206 */
[----:B------:R-:W-:-:S08]  /*250c0*/  IMAD.IADD R0, R0, 0x1, -R24 ;  /* 0x0000000100007824 */ /* 0x000fd000078e0a18 */
[----:B------:R-:W-:Y:S05]  /*250d0*/  @!P0 BRA `(.L_x_12007) ;  /* 0x0000000000dc8947 */ /* 0x000fea0003800000 */
[-C--:B---3--:R-:W-:Y:S01]  /*250e0*/  IABS R6, R25.reuse ;  /* 0x0000001900067213 */ /* 0x088fe20000000000 */
[----:B------:R-:W-:Y:S01]  /*250f0*/  IMAD.MOV.U32 R2, RZ, RZ, RZ ;  /* 0x000000ffff027224 */ /* 0x000fe200078e00ff */
[----:B------:R-:W-:Y:S02]  /*25100*/  IABS R8, R25 ;  /* 0x0000001900087213 */ /* 0x000fe40000000000 */
[----:B------:R-:W0:Y:S03]  /*25110*/  I2F.RP R4, R6 ;  /* 0x0000000600047306 */ /* 0x000e260000209400 */
[----:B------:R-:W-:-:S05]  /*25120*/  IMAD.MOV R8, RZ, RZ, -R8 ;  /* 0x000000ffff087224 */ /* 0x000fca00078e0a08 */
[----:B0-----:R-:W2:Y:S02]  /*25130*/  MUFU.RCP R4, R4 ;  /* 0x0000000400047308 */ /* 0x001ea40000001000 */
[----:B--2---:R-:W-:-:S06]  /*25140*/  VIADD R7, R4, 0xffffffe ;  /* 0x0ffffffe04077836 */ /* 0x004fcc0000000000 */
[----:B------:R-:W0:Y:S02]  /*25150*/  F2I.FTZ.U32.TRUNC.NTZ R3, R7 ;  /* 0x0000000700037305 */ /* 0x000e24000021f000 */
[----:B0-----:R-:W-:-:S04]  /*25160*/  IMAD.MOV R9, RZ, RZ, -R3 ;  /* 0x000000ffff097224 */ /* 0x001fc800078e0a03 */
[----:B------:R-:W-:-:S04]  /*25170*/  IMAD R9, R9, R6, RZ ;  /* 0x0000000609097224 */ /* 0x000fc800078e02ff */
[----:B------:R-:W-:Y:S01]  /*25180*/  IMAD.HI.U32 R2, R3, R9, R2 ;  /* 0x0000000903027227 */ /* 0x000fe200078e0002 */
[----:B------:R-:W-:-:S05]  /*25190*/  IABS R3, R0 ;  /* 0x0000000000037213 */ /* 0x000fca0000000000 */
[----:B------:R-:W-:-:S04]  /*251a0*/  IMAD.HI.U32 R4, R2, R3, RZ ;  /* 0x0000000302047227 */ /* 0x000fc800078e00ff */
[----:B------:R-:W-:Y:S02]  /*251b0*/  IMAD R3, R4, R8, R3 ;  /* 0x0000000804037224 */ /* 0x000fe400078e0203 */
[----:B------:R-:W-:-:S03]  /*251c0*/  IMAD.MOV.U32 R2, RZ, RZ, RZ ;  /* 0x000000ffff027224 */ /* 0x000fc600078e00ff */
        /* <DEDUP_REMOVED lines=9> */
[----:B0-----:R-:W-:Y:S01]  /*25260*/  VIADD R8, R7, 0xffffffe ;  /* 0x0ffffffe07087836 */ /* 0x001fe20000000000 */
[----:B------:R-:W-:-:S05]  /*25270*/  IABS R7, R5 ;  /* 0x0000000500077213 */ /* 0x000fca0000000000 */
[----:B------:R-:W0:Y:S01]  /*25280*/  F2I.FTZ.U32.TRUNC.NTZ R3, R8 ;  /* 0x0000000800037305 */ /* 0x000e22000021f000 */
[----:B------:R-:W-:Y:S02]  /*25290*/  IMAD.MOV R7, RZ, RZ, -R7 ;  /* 0x000000ffff077224 */ /* 0x000fe400078e0a07 */
[----:B0-----:R-:W-:-:S04]  /*252a0*/  IMAD.MOV R9, RZ, RZ, -R3 ;  /* 0x000000ffff097224 */ /* 0x001fc800078e0a03 */
[----:B------:R-:W-:-:S04]  /*252b0*/  IMAD R9, R9, R6, RZ ;  /* 0x0000000609097224 */ /* 0x000fc800078e02ff */
[----:B------:R-:W-:Y:S01]  /*252c0*/  IMAD.HI.U32 R2, R3, R9, R2 ;  /* 0x0000000903027227 */ /* 0x000fe200078e0002 */
[----:B------:R-:W-:-:S04]  /*252d0*/  LOP3.LUT R3, R0, R25, RZ, 0x3c, !PT ;  /* 0x0000001900037212 */ /* 0x000fc800078e3cff */
        /* <DEDUP_REMOVED lines=23> */
.L_x_12007:
[----:B------:R-:W0:Y:S02]  /*25450*/  LDC.64 R2, c[0x0][0xc90] ;  /* 0x00032400ff027b82 */ /* 0x000e240000000a00 */
[----:B0-----:R-:W-:-:S05]  /*25460*/  IMAD.WIDE R2, R27, 0x4, R2 ;  /* 0x000000041b027825 */ /* 0x001fca00078e0202 */
[----:B------:R0:W3:Y:S02]  /*25470*/  LDG.E R6, desc[UR60][R2.64] ;  /* 0x0000003c02067981 */ /* 0x0000e4000c1e1900 */
[----:B0-----:R-:W-:Y:S02]  /*25480*/  IMAD.MOV.U32 R2, RZ, RZ, RZ ;  /* 0x000000ffff027224 */ /* 0x001fe400078e00ff */
[----:B---3--:R-:W-:-:S05]  /*25490*/  IMAD R5, R25, R6, RZ ;  /* 0x0000000619057224 */ /* 0x008fca00078e02ff */
[----:B--2---:R-:W-:-:S04]  /*254a0*/  IABS R7, R5 ;  /* 0x0000000500077213 */ /* 0x004fc80000000000 */
        /* <DEDUP_REMOVED lines=19> */
[----:B------:R-:W-:-:S06]  /*255e0*/  IMAD.MOV.U32 R2, RZ, RZ, RZ ;  /* 0x000000ffff027224 */ /* 0x000fcc00078e00ff */
[----:B------:R-:W-:-:S04]  /*255f0*/  @P0 VIADD R9, R9, 0x1 ;  /* 0x0000000109090836 */ /* 0x000fc80000000000 */
[----:B------:R-:W-:-:S04]  /*25600*/  IMAD.MOV.U32 R7, RZ, RZ, R9 ;  /* 0x000000ffff077224 */ /* 0x000fc800078e0009 */
[----:B------:R-:W-:Y:S01]  /*25610*/  @!P1 IMAD.MOV R7, RZ, RZ, -R7 ;  /* 0x000000ffff079224 */ /* 0x000fe200078e0a07 */
[----:B------:R-:W-:-:S05]  /*25620*/  @!P2 LOP3.LUT R7, RZ, R5, RZ, 0x33, !PT ;  /* 0x00000005ff07a212 */ /* 0x000fca00078e33ff */
[----:B------:R-:W-:Y:S02]  /*25630*/  IMAD R8, R6, R7, RZ ;  /* 0x0000000706087224 */ /* 0x000fe400078e02ff */
[----:B------:R-:W-:Y:S02]  /*25640*/  IMAD.MOV R7, RZ, RZ, -R7 ;  /* 0x000000ffff077224 */ /* 0x000fe400078e0a07 */
[----:B------:R-:W-:Y:S02]  /*25650*/  IMAD.MOV R3, RZ, RZ, -R8 ;  /* 0x000000ffff037224 */ /* 0x000fe400078e0a08 */
[----:B------:R-:W-:-:S03]  /*25660*/  IMAD R5, R5, R7, R0 ;  /* 0x0000000705057224 */ /* 0x000fc600078e0200 */
[----:B------:R-:W-:-:S04]  /*25670*/  VIADDMNMX R4, R3, R4, R6, PT ;  /* 0x0000000403047246 */ /* 0x000fc80003800106 */
        /* <DEDUP_REMOVED lines=8> */
[----:B------:R-:W-:-:S04]  /*25700*/  IMAD R7, R7, R6, RZ ;  /* 0x0000000607077224 */ /* 0x000fc800078e02ff */
[----:B------:R-:W-:Y:S01]  /*25710*/  IMAD.HI.U32 R2, R3, R7, R2 ;  /* 0x0000000703027227 */ /* 0x000fe200078e0002 */
[----:B------:R-:W-:-:S05]  /*25720*/  IABS R3, R5 ;  /* 0x0000000500037213 */ /* 0x000fca0000000000 */
[----:B------:R-:W-:-:S04]  /*25730*/  IMAD.HI.U32 R2, R2, R3, RZ ;  /* 0x0000000302027227 */ /* 0x000fc800078e00ff */
[----:B------:R-:W-:Y:S01]  /*25740*/  IMAD R3, R2, R0, R3 ;  /* 0x0000000002037224 */ /* 0x000fe200078e0203 */
[----:B------:R-:W-:Y:S02]  /*25750*/  LOP3.LUT R0, R5, R4, RZ, 0x3c, !PT ;  /* 0x0000000405007212 */ /* 0x000fe400078e3cff */
[----:B------:R-:W-:Y:S02]  /*25760*/  IADD3 R5, R8, 0x1000000, R5 ;  /* 0x0100000008057810 */ /* 0x000fe40007ffe005 */
        /* <DEDUP_REMOVED lines=11> */
.L_x_12008:
[----:B------:R-:W-:-:S05]  /*25820*/  LOP3.LUT R2, RZ, R2, RZ, 0x33, !PT ;  /* 0x00000002ff027212 */ /* 0x000fca00078e33ff */
[----:B------:R-:W-:Y:S01]  /*25830*/  IMAD.IADD R25, R25, 0x1, R2 ;  /* 0x0000000119197824 */ /* 0x000fe200078e0202 */
[----:B------:R-:W-:Y:S06]  /*25840*/  BRA `(.L_x_12009) ;  /* 0x00000000001c7947 */ /* 0x000fec0003800000 */
.L_x_12001:
[----:B------:R-:W-:Y:S01]  /*25850*/  UMOV UR4, URZ ;  /* 0x0000003f00047c82 */ /* 0x000fe20008000000 */
[----:B------:R-:W-:Y:S01]  /*25860*/  UMOV UR5, URZ ;  /* 0x0000003f00057c82 */ /* 0x000fe20008000000 */
[----:B------:R-:W-:Y:S01]  /*25870*/  ULDC UR6, c[0x0][0xc3c] ;  /* 0x00030f0000067ab9 */ /* 0x000fe20000000800 */
[----:B------:R-:W-:Y:S02]  /*25880*/  IMAD.MOV.U32 R24, RZ, RZ, R0 ;  /* 0x000000ffff187224 */ /* 0x000fe400078e0000 */
[----:B------:R-:W-:Y:S02]  /*25890*/  IMAD.U32 R25, RZ, RZ, UR4 ;  /* 0x00000004ff197e24 */ /* 0x000fe4000f8e00ff */
[----:B------:R-:W-:Y:S02]  /*258a0*/  IMAD.U32 R26, RZ, RZ, UR5 ;  /* 0x00000005ff1a7e24 */ /* 0x000fe4000f8e00ff */
[----:B------:R-:W-:-:S07]  /*258b0*/  IMAD.U32 R27, RZ, RZ, UR6 ;  /* 0x00000006ff1b7e24 */ /* 0x000fce000f8e00ff */
.L_x_12009:
        /* <DEDUP_REMOVED lines=9> */
.L_x_11998:
[----:B------:R-:W-:Y:S02]  /*25950*/  ULDC UR4, c[0x0][0xc3c] ;  /* 0x00030f0000047ab9 */ /* 0x000fe40000000800 */
[----:B----4-:R-:W-:-:S13]  /*25960*/  ISETP.GE.AND P0, PT, R27, UR4, PT ;  /* 0x000000041b007c0c */ /* 0x010fda000bf06270 */
[----:B------:R-:W-:Y:S05]  /*25970*/  @!P0 BRA `(.L_x_12010) ;  /* 0xffffff8800e88947 */ /* 0x000fea000383ffff */
[----:B------:R-:W-:Y:S05]  /*25980*/  BSYNC B8 ;  /* 0x0000000000087941 */ /* 0x000fea0003800000 */
.L_x_11858:
[----:B0-----:R-:W4:Y:S01]  /*25990*/  LDL.LU R0, [R1+0x44] ;  /* 0x0000440001007983 */ /* 0x001f220000300800 */
[----:B------:R-:W-:Y:S01]  /*259a0*/  BSSY B0, `(.L_x_12011) ;  /* 0x000000b000007945 */ /* 0x000fe20003800000 */
[----:B--2---:R-:W0:Y:S01]  /*259b0*/  S2R R5, SR_CgaCtaId ;  /* 0x0000000000057919 */ /* 0x004e220000008800 */
[----:B----4-:R-:W-:-:S05]  /*259c0*/  VIADD R0, R0, 0x1 ;  /* 0x0000000100007836 */ /* 0x010fca0000000000 */
        /* <DEDUP_REMOVED lines=8> */
.L_x_12126:
[----:B------:R-:W-:Y:S05]  /*25a50*/  BSYNC B0 ;  /* 0x0000000000007941 */ /* 0x000fea0003800000 */
.L_x_12011:
[----:B------:R-:W-:-:S03]  /*25a60*/  UMOV UR4, 0xffffffff ;  /* 0xffffffff00047882 */ /* 0x000fc60000000000 */
[----:B------:R-:W-:Y:S05]  /*25a70*/  BRA.DIV UR4, `(.L_x_12013) ;  /* 0x0000002a04807947 */ /* 0x000fea000b800000 */
[----:B0-----:R-:W0:Y:S02]  /*25a80*/  S2R R0, SR_TID.X ;  /* 0x0000000000007919 */ /* 0x001e240000002100 */
[----:B0-----:R-:W-:-:S04]  /*25a90*/  SHF.R.U32.HI R0, RZ, 0x5, R0 ;  /* 0x00000005ff007819 */ /* 0x001fc80000011600 */
[----:B------:R-:W-:-:S05]  /*25aa0*/  LOP3.LUT R0, R0, 0x3, RZ, 0xc0, !PT ;  /* 0x0000000300007812 */ /* 0x000fca00078ec0ff */
[----:B------:R0:W2:Y:S02]  /*25ab0*/  SHFL.IDX PT, R14, R0, RZ, 0x1f ;  /* 0x00001fff000e7589 */ /* 0x0000a400000e0000 */
.L_x_12129:
[----:B--2---:R-:W-:-:S13]  /*25ac0*/  ISETP.NE.AND P0, PT, R14, RZ, PT ;  /* 0x000000ff0e00720c */ /* 0x004fda0003f05270 */
[----:B------:R-:W-:Y:S05]  /*25ad0*/  @P0 BRA `(.L_x_11690) ;  /* 0x0000000000880947 */ /* 0x000fea0003800000 */
[----:B------:R-:W-:-:S03]  /*25ae0*/  UMOV UR4, 0xffffffff ;  /* 0xffffffff00047882 */ /* 0x000fc60000000000 */
[----:B------:R-:W-:Y:S05]  /*25af0*/  BRA.DIV UR4, `(.L_x_12014) ;  /* 0x0000002a04947947 */ /* 0x000fea000b800000 */
[----:B------:R-:W-:-:S13]  /*25b00*/  ELECT P6, URZ, PT ;  /* 0x00000000003f782f */ /* 0x000fda00038c0000 */
.L_x_12132:
[----:B------:R-:W-:Y:S05]  /*25b10*/  @!P6 BRA `(.L_x_11690) ;  /* 0x000000000078e947 */ /* 0x000fea0003800000 */
[----:B0-----:R-:W2:Y:S02]  /*25b20*/  LDL.LU R0, [R1+0x34] ;  /* 0x0000340001007983 */ /* 0x001ea40000300800 */
[----:B--2---:R-:W-:-:S04]  /*25b30*/  LOP3.LUT R0, R0, 0x2, RZ, 0xfc, !PT ;  /* 0x0000000200007812 */ /* 0x004fc800078efcff */
[----:B------:R-:W-:-:S13]  /*25b40*/  ISETP.NE.AND P2, PT, R0, 0x3, PT ;  /* 0x000000030000780c */ /* 0x000fda0003f45270 */
[----:B------:R-:W-:Y:S05]  /*25b50*/  @!P2 BRA `(.L_x_12015) ;  /* 0x000000000004a947 */ /* 0x000fea0003800000 */
[----:B------:R-:W-:Y:S01]  /*25b60*/  BPT.TRAP 0x1 ;  /* 0x000000040000795c */ /* 0x000fe20000300000 */
.L_x_12015:
        /* <DEDUP_REMOVED lines=12> */
.L_x_12133:
[----:B------:R-:W2:Y:S02]  /*25c30*/  SYNCS.PHASECHK.TRANS64.TRYWAIT P0, [R3+URZ], R0 ;  /* 0x00000000030075a7 */ /* 0x000ea4000800017f */
[----:B--2---:R-:W-:Y:S05]  /*25c40*/  @!P0 BRA `(.L_x_12017) ;  /* 0x0000002800748947 */ /* 0x004fea0003800000 */
.L_x_12134:
[----:B------:R-:W-:Y:S05]  /*25c50*/  @!P2 BRA `(.L_x_12018) ;  /* 0x000000000004a947 */ /* 0x000fea0003800000 */
[----:B------:R-:W-:Y:S01]  /*25c60*/  BPT.TRAP 0x1 ;  /* 0x000000040000795c */ /* 0x000fe20000300000 */
.L_x_12018:
[----:B--2---:R-:W-:-:S04]  /*25c70*/  VIADD R3, R9, 0x31c60 ;  /* 0x00031c6009037836 */ /* 0x004fc80000000000 */
[----:B------:R-:W-:-:S04]  /*25c80*/  IMAD R5, R18, 0x8, R3 ;  /* 0x0000000812057824 */ /* 0x000fc800078e0203 */
[----:B------:R-:W2:Y:S02]  /*25c90*/  SYNCS.PHASECHK.TRANS64.TRYWAIT P0, [R5+URZ], R2 ;  /* 0x00000002050075a7 */ /* 0x000ea4000800017f */
[----:B--2---:R-:W-:Y:S05]  /*25ca0*/  @!P0 BRA `(.L_x_12019) ;  /* 0x0000002800708947 */ /* 0x004fea0003800000 */
.L_x_12135:
[----:B------:R-:W-:-:S07]  /*25cb0*/  IMAD R3, R4, 0x8, R3 ;  /* 0x0000000804037824 */ /* 0x000fce00078e0203 */
.L_x_12020:
[----:B----4-:R4:W0:Y:S02]  /*25cc0*/  SYNCS.PHASECHK.TRANS64.TRYWAIT P0, [R3+URZ], R0 ;  /* 0x00000000030075a7 */ /* 0x010824000800017f */
[----:B0-----:R-:W-:Y:S05]  /*25cd0*/  @!P0 NANOSLEEP.SYNCS 0x989680 ;  /* 0x009896800000895d */ /* 0x001fea0003900000 */
[----:B------:R-:W0:Y:S02]  /*25ce0*/  @!P0 SYNCS.PHASECHK.TRANS64 P0, [R3+URZ], R0 ;  /* 0x00000000030085a7 */ /* 0x000e24000800007f */
[----:B0-----:R-:W-:Y:S05]  /*25cf0*/  @!P0 BRA `(.L_x_12020) ;  /* 0xfffffffc00f08947 */ /* 0x001fea000383ffff */
.L_x_11690:
[----:B------:R-:W-:Y:S05]  /*25d00*/  BSYNC B9 ;  /* 0x0000000000097941 */ /* 0x000fea0003800000 */
.L_x_11687:
[----:B------:R-:W-:Y:S05]  /*25d10*/  EXIT ;  /* 0x000000000000794d */ /* 0x000fea0003800000 */
.L_x_11708:
[----:B0-----:R0:W1:Y:S02]  /*25d20*/  SYNCS.PHASECHK.TRANS64.TRYWAIT P5, [R21+URZ+0x31c90], R87 ;  /* 0x031c9057150075a7 */ /* 0x00106400080a017f */
[----:B-1----:R-:W-:Y:S05]  /*25d30*/  @!P5 NANOSLEEP.SYNCS 0x989680 ;  /* 0x009896800000d95d */ /* 0x002fea0003900000 */
[----:B------:R-:W1:Y:S02]  /*25d40*/  @!P5 SYNCS.PHASECHK.TRANS64 P5, [R21+URZ+0x31c90], R87 ;  /* 0x031c90571500d5a7 */ /* 0x000e6400080a007f */
[----:B-1----:R-:W-:Y:S05]  /*25d50*/  @!P5 BRA `(.L_x_11708) ;  /* 0xfffffffc00f0d947 */ /* 0x002fea000383ffff */
[----:B------:R-:W-:Y:S05]  /*25d60*/  BRA `(.L_x_12021) ;  /* 0xfffffdd800307947 */ /* 0x000fea000383ffff */
.L_x_11736:
[----:B0-----:R0:W1:Y:S02]  /*25d70*/  SYNCS.PHASECHK.TRANS64.TRYWAIT P5, [R21+URZ+0x31c90], R87 ;  /* 0x031c9057150075a7 */ /* 0x00106400080a017f */
[----:B-1----:R-:W-:Y:S05]  /*25d80*/  @!P5 NANOSLEEP.SYNCS 0x989680 ;  /* 0x009896800000d95d */ /* 0x002fea0003900000 */
[----:B------:R-:W1:Y:S02]  /*25d90*/  @!P5 SYNCS.PHASECHK.TRANS64 P5, [R21+URZ+0x31c90], R87 ;  /* 0x031c90571500d5a7 */ /* 0x000e6400080a007f */
[----:B-1----:R-:W-:Y:S05]  /*25da0*/  @!P5 BRA `(.L_x_11736) ;  /* 0xfffffffc00f0d947 */ /* 0x002fea000383ffff */
[----:B------:R-:W-:Y:S05]  /*25db0*/  BRA `(.L_x_12022) ;  /* 0xfffffdf000c07947 */ /* 0x000fea000383ffff */
.L_x_11749:
[----:B0-----:R0:W1:Y:S02]  /*25dc0*/  SYNCS.PHASECHK.TRANS64.TRYWAIT P4, [R21+URZ+0x31c90], R87 ;  /* 0x031c9057150075a7 */ /* 0x001064000808017f */
[----:B-1----:R-:W-:Y:S05]  /*25dd0*/  @!P4 NANOSLEEP.SYNCS 0x989680 ;  /* 0x009896800000c95d */ /* 0x002fea0003900000 */
[----:B------:R-:W1:Y:S02]  /*25de0*/  @!P4 SYNCS.PHASECHK.TRANS64 P4, [R21+URZ+0x31c90], R87 ;  /* 0x031c90571500c5a7 */ /* 0x000e64000808007f */
[----:B-1----:R-:W-:Y:S05]  /*25df0*/  @!P4 BRA `(.L_x_11749) ;  /* 0xfffffffc00f0c947 */ /* 0x002fea000383ffff */
[----:B------:R-:W-:Y:S05]  /*25e00*/  BRA `(.L_x_12023) ;  /* 0xfffffe0c00647947 */ /* 0x000fea000383ffff */
.L_x_11753:
[----:B--2---:R2:W3:Y:S02]  /*25e10*/  SYNCS.PHASECHK.TRANS64.TRYWAIT P3, [R21+URZ+0x31cb0], R87 ;  /* 0x031cb057150075a7 */ /* 0x0044e4000806017f */
[----:B---3--:R-:W-:Y:S05]  /*25e20*/  @!P3 NANOSLEEP.SYNCS 0x989680 ;  /* 0x009896800000b95d */ /* 0x008fea0003900000 */
[----:B------:R-:W3:Y:S02]  /*25e30*/  @!P3 SYNCS.PHASECHK.TRANS64 P3, [R21+URZ+0x31cb0], R87 ;  /* 0x031cb0571500b5a7 */ /* 0x000ee4000806007f */
[----:B---3--:R-:W-:Y:S05]  /*25e40*/  @!P3 BRA `(.L_x_11753) ;  /* 0xfffffffc00f0b947 */ /* 0x008fea000383ffff */
[----:B------:R-:W-:Y:S05]  /*25e50*/  BRA `(.L_x_12024) ;  /* 0xfffffe1000107947 */ /* 0x000fea000383ffff */
.L_x_11761:
[----:B------:R-:W-:Y:S01]  /*25e60*/  BSSY B0, `(.L_x_12025) ;  /* 0x0000007000007945 */ /* 0x000fe20003800000 */
[----:B------:R-:W-:Y:S02]  /*25e70*/  IMAD.MOV.U32 R12, RZ, RZ, RZ ;  /* 0x000000ffff0c7224 */ /* 0x000fe400078e00ff */
[----:B------:R-:W-:Y:S02]  /*25e80*/  IMAD.MOV.U32 R11, RZ, RZ, 0x1f ;  /* 0x0000001fff0b7424 */ /* 0x000fe400078e00ff */
[----:B------:R-:W-:-:S07]  /*25e90*/  IMAD.MOV.U32 R15, RZ, RZ, -0x1 ;  /* 0xffffffffff0f7424 */ /* 0x000fce00078e00ff */
[----:B-----5:R-:W-:Y:S05]  /*25ea0*/  WARPSYNC.COLLECTIVE R15, `(.L_x_12026) ;  /* 0x000000000f087348 */ /* 0x020fea0003c00000 */
[----:B------:R0:W1:Y:S02]  /*25eb0*/  SHFL.IDX P6, R14, R13, R12, R11 ;  /* 0x0000000c0d0e7389 */ /* 0x00006400000c000b */
[----:B01---5:R-:W-:Y:S01]  /*25ec0*/  ENDCOLLECTIVE ;  /* 0x000000000000791b */ /* 0x023fe20003800000 */
.L_x_12026:
[----:B------:R-:W-:Y:S05]  /*25ed0*/  BSYNC B0 ;  /* 0x0000000000007941 */ /* 0x000fea0003800000 */
.L_x_12025:
[----:B------:R0:W-:Y:S01]  /*25ee0*/  STL [R1+0x4c], R14 ;  /* 0x00004c0e01007387 */ /* 0x0001e20000100800 */
[----:B------:R-:W-:Y:S05]  /*25ef0*/  BRA `(.L_x_12027) ;  /* 0xfffffe18006c7947 */ /* 0x000fea000383ffff */
.L_x_11772:
[----:B------:R-:W-:Y:S01]  /*25f00*/  BSSY B1, `(.L_x_12028) ;  /* 0x0000007000017945 */ /* 0x000fe20003800000 */
[----:B------:R-:W-:Y:S02]  /*25f10*/  IMAD.MOV.U32 R12, RZ, RZ, RZ ;  /* 0x000000ffff0c7224 */ /* 0x000fe400078e00ff */
[----:B------:R-:W-:Y:S02]  /*25f20*/  IMAD.MOV.U32 R11, RZ, RZ, 0x1e1f ;  /* 0x00001e1fff0b7424 */ /* 0x000fe400078e00ff */
[----:B------:R-:W-:-:S07]  /*25f30*/  IMAD.MOV.U32 R15, RZ, RZ, -0x1 ;  /* 0xffffffffff0f7424 */ /* 0x000fce00078e00ff */
[----:B0-----:R-:W-:Y:S05]  /*25f40*/  WARPSYNC.COLLECTIVE R15, `(.L_x_12029) ;  /* 0x000000000f087348 */ /* 0x001fea0003c00000 */
[----:B0-----:R0:W1:Y:S02]  /*25f50*/  SHFL.IDX P6, R14, R13, R12, R11 ;  /* 0x0000000c0d0e7389 */ /* 0x00106400000c000b */
[----:B01----:R-:W-:Y:S01]  /*25f60*/  ENDCOLLECTIVE ;  /* 0x000000000000791b */ /* 0x003fe20003800000 */
.L_x_12029:
[----:B------:R-:W-:Y:S05]  /*25f70*/  BSYNC B1 ;  /* 0x0000000000017941 */ /* 0x000fea0003800000 */
.L_x_12028:
        /* <DEDUP_REMOVED lines=8> */
.L_x_12030:
[----:B------:R-:W-:Y:S02]  /*26000*/  IMAD.MOV.U32 R13, RZ, RZ, R5 ;  /* 0x000000ffff0d7224 */ /* 0x000fe400078e0005 */
[----:B------:R-:W-:-:S07]  /*26010*/  IMAD.MOV.U32 R0, RZ, RZ, R14 ;  /* 0x000000ffff007224 */ /* 0x000fce00078e000e */
[----:B------:R-:W-:Y:S05]  /*26020*/  WARPSYNC.COLLECTIVE R15, `(.L_x_12031) ;  /* 0x000000000f087348 */ /* 0x000fea0003c00000 */
[----:B------:R0:W1:Y:S02]  /*26030*/  SHFL.IDX P6, R14, R13, R12, R11 ;  /* 0x0000000c0d0e7389 */ /* 0x00006400000c000b */
[----:B01----:R-:W-:Y:S01]  /*26040*/  ENDCOLLECTIVE ;  /* 0x000000000000791b */ /* 0x003fe20003800000 */
.L_x_12031:
[----:B------:R-:W-:Y:S02]  /*26050*/  IMAD.MOV.U32 R13, RZ, RZ, R4 ;  /* 0x000000ffff0d7224 */ /* 0x000fe400078e0004 */
[----:B------:R-:W-:-:S07]  /*26060*/  IMAD.MOV.U32 R5, RZ, RZ, R14 ;  /* 0x000000ffff057224 */ /* 0x000fce00078e000e */
[----:B------:R-:W-:Y:S05]  /*26070*/  WARPSYNC.COLLECTIVE R15, `(.L_x_12032) ;  /* 0x000000000f087348 */ /* 0x000fea0003c00000 */
[----:B------:R0:W1:Y:S02]  /*26080*/  SHFL.IDX P6, R14, R13, R12, R11 ;  /* 0x0000000c0d0e7389 */ /* 0x00006400000c000b */
[----:B01----:R-:W-:Y:S01]  /*26090*/  ENDCOLLECTIVE ;  /* 0x000000000000791b */ /* 0x003fe20003800000 */
.L_x_12032:
[----:B------:R-:W-:Y:S01]  /*260a0*/  IMAD.MOV.U32 R4, RZ, RZ, R14 ;  /* 0x000000ffff047224 */ /* 0x000fe200078e000e */
[----:B------:R-:W-:Y:S06]  /*260b0*/  BRA `(.L_x_12033) ;  /* 0xfffffe1c00e87947 */ /* 0x000fec000383ffff */
.L_x_11776:
[----:B0-----:R0:W1:Y:S02]  /*260c0*/  SYNCS.PHASECHK.TRANS64.TRYWAIT P1, [R22+URZ+0x31c00], R3 ;  /* 0x031c0003160075a7 */ /* 0x001064000802017f */
[----:B-1----:R-:W-:Y:S05]  /*260d0*/  @!P1 NANOSLEEP.SYNCS 0x989680 ;  /* 0x009896800000995d */ /* 0x002fea0003900000 */
[----:B------:R-:W1:Y:S02]  /*260e0*/  @!P1 SYNCS.PHASECHK.TRANS64 P1, [R22+URZ+0x31c00], R3 ;  /* 0x031c0003160095a7 */ /* 0x000e64000802007f */
[----:B-1----:R-:W-:Y:S05]  /*260f0*/  @!P1 BRA `(.L_x_11776) ;  /* 0xfffffffc00f09947 */ /* 0x002fea000383ffff */
[----:B------:R-:W-:Y:S05]  /*26100*/  BRA `(.L_x_12034) ;  /* 0xfffffe2800147947 */ /* 0x000fea000383ffff */
.L_x_11788:
[----:B------:R-:W-:Y:S01]  /*26110*/  BSSY B1, `(.L_x_12035) ;  /* 0x0000007000017945 */ /* 0x000fe20003800000 */
[----:B------:R-:W-:Y:S02]  /*26120*/  IMAD.MOV.U32 R12, RZ, RZ, RZ ;  /* 0x000000ffff0c7224 */ /* 0x000fe400078e00ff */
[----:B------:R-:W-:Y:S02]  /*26130*/  IMAD.MOV.U32 R11, RZ, RZ, 0x1e1f ;  /* 0x00001e1fff0b7424 */ /* 0x000fe400078e00ff */
[----:B------:R-:W-:-:S07]  /*26140*/  IMAD.MOV.U32 R15, RZ, RZ, -0x1 ;  /* 0xffffffffff0f7424 */ /* 0x000fce00078e00ff */
[----:B0-----:R-:W-:Y:S05]  /*26150*/  WARPSYNC.COLLECTIVE R15, `(.L_x_12036) ;  /* 0x000000000f087348 */ /* 0x001fea0003c00000 */
[----:B0-----:R0:W1:Y:S02]  /*26160*/  SHFL.IDX P6, R14, R13, R12, R11 ;  /* 0x0000000c0d0e7389 */ /* 0x00106400000c000b */
[----:B01----:R-:W-:Y:S01]  /*26170*/  ENDCOLLECTIVE ;  /* 0x000000000000791b */ /* 0x003fe20003800000 */
.L_x_12036:
[----:B------:R-:W-:Y:S05]  /*26180*/  BSYNC B1 ;  /* 0x0000000000017941 */ /* 0x000fea0003800000 */
.L_x_12035:
        /* <DEDUP_REMOVED lines=8> */
.L_x_12037:
[----:B------:R-:W-:Y:S02]  /*26210*/  IMAD.MOV.U32 R21, RZ, RZ, R3 ;  /* 0x000000ffff157224 */ /* 0x000fe400078e0003 */
[----:B------:R-:W-:Y:S02]  /*26220*/  IMAD.MOV.U32 R13, RZ, RZ, R5 ;  /* 0x000000ffff0d7224 */ /* 0x000fe400078e0005 */
[----:B------:R-:W-:-:S07]  /*26230*/  IMAD.MOV.U32 R0, RZ, RZ, R14 ;  /* 0x000000ffff007224 */ /* 0x000fce00078e000e */
[----:B------:R-:W-:Y:S05]  /*26240*/  WARPSYNC.COLLECTIVE R15, `(.L_x_12038) ;  /* 0x000000000f087348 */ /* 0x000fea0003c00000 */
[----:B------:R0:W1:Y:S02]  /*26250*/  SHFL.IDX P6, R14, R13, R12, R11 ;  /* 0x0000000c0d0e7389 */ /* 0x00006400000c000b */
[----:B01----:R-:W-:Y:S01]  /*26260*/  ENDCOLLECTIVE ;  /* 0x000000000000791b */ /* 0x003fe20003800000 */
.L_x_12038:
[----:B------:R-:W-:Y:S02]  /*26270*/  IMAD.MOV.U32 R20, RZ, RZ, R0 ;  /* 0x000000ffff147224 */ /* 0x000fe400078e0000 */
[----:B------:R-:W-:Y:S02]  /*26280*/  IMAD.MOV.U32 R13, RZ, RZ, R4 ;  /* 0x000000ffff0d7224 */ /* 0x000fe400078e0004 */
[----:B------:R-:W-:-:S07]  /*26290*/  IMAD.MOV.U32 R5, RZ, RZ, R14 ;  /* 0x000000ffff057224 */ /* 0x000fce00078e000e */
[----:B------:R-:W-:Y:S05]  /*262a0*/  WARPSYNC.COLLECTIVE R15, `(.L_x_12039) ;  /* 0x000000000f087348 */ /* 0x000fea0003c00000 */
[----:B------:R0:W1:Y:S02]  /*262b0*/  SHFL.IDX P6, R14, R13, R12, R11 ;  /* 0x0000000c0d0e7389 */ /* 0x00006400000c000b */
[----:B01----:R-:W-:Y:S01]  /*262c0*/  ENDCOLLECTIVE ;  /* 0x000000000000791b */ /* 0x003fe20003800000 */
.L_x_12039:
[----:B------:R-:W-:Y:S05]  /*262d0*/  BRA `(.L_x_12040) ;  /* 0xfffffe3800d07947 */ /* 0x000fea000383ffff */
.L_x_11792:
[----:B0-----:R0:W1:Y:S02]  /*262e0*/  SYNCS.PHASECHK.TRANS64.TRYWAIT P1, [R22+URZ+0x31c00], R3 ;  /* 0x031c0003160075a7 */ /* 0x001064000802017f */
[----:B-1----:R-:W-:Y:S05]  /*262f0*/  @!P1 NANOSLEEP.SYNCS 0x989680 ;  /* 0x009896800000995d */ /* 0x002fea0003900000 */
[----:B------:R-:W1:Y:S02]  /*26300*/  @!P1 SYNCS.PHASECHK.TRANS64 P1, [R22+URZ+0x31c00], R3 ;  /* 0x031c0003160095a7 */ /* 0x000e64000802007f */
[----:B-1----:R-:W-:Y:S05]  /*26310*/  @!P1 BRA `(.L_x_11792) ;  /* 0xfffffffc00f09947 */ /* 0x002fea000383ffff */
[----:B------:R-:W-:Y:S05]  /*26320*/  BRA `(.L_x_12041) ;  /* 0xfffffe4000a07947 */ /* 0x000fea000383ffff */
.L_x_11800:
[----:B-1----:R1:W2:Y:S02]  /*26330*/  SYNCS.PHASECHK.TRANS64.TRYWAIT P2, [R21+URZ+0x31c30], R0 ;  /* 0x031c3000150075a7 */ /* 0x0022a4000804017f */
[----:B--2---:R-:W-:Y:S05]  /*26340*/  @!P2 NANOSLEEP.SYNCS 0x989680 ;  /* 0x009896800000a95d */ /* 0x004fea0003900000 */
[----:B------:R-:W2:Y:S02]  /*26350*/  @!P2 SYNCS.PHASECHK.TRANS64 P2, [R21+URZ+0x31c30], R0 ;  /* 0x031c30001500a5a7 */ /* 0x000ea4000804007f */
[----:B--2---:R-:W-:Y:S05]  /*26360*/  @!P2 BRA `(.L_x_11800) ;  /* 0xfffffffc00f0a947 */ /* 0x004fea000383ffff */
[----:B------:R-:W-:Y:S05]  /*26370*/  BRA `(.L_x_11799) ;  /* 0xfffffe5800307947 */ /* 0x000fea000383ffff */
.L_x_11806:
[----:B---3--:R3:W4:Y:S02]  /*26380*/  SYNCS.PHASECHK.TRANS64.TRYWAIT P3, [R0+URZ+0x31c30], R19 ;  /* 0x031c3013000075a7 */ /* 0x008724000806017f */
[----:B----4-:R-:W-:Y:S05]  /*26390*/  @!P3 NANOSLEEP.SYNCS 0x989680 ;  /* 0x009896800000b95d */ /* 0x010fea0003900000 */
[----:B------:R-:W4:Y:S02]  /*263a0*/  @!P3 SYNCS.PHASECHK.TRANS64 P3, [R0+URZ+0x31c30], R19 ;  /* 0x031c30130000b5a7 */ /* 0x000f24000806007f */
[----:B----4-:R-:W-:Y:S05]  /*263b0*/  @!P3 BRA `(.L_x_11806) ;  /* 0xfffffffc00f0b947 */ /* 0x010fea000383ffff */
[----:B------:R-:W-:Y:S05]  /*263c0*/  BRA `(.L_x_11805) ;  /* 0xfffffe9c00387947 */ /* 0x000fea000383ffff */
.L_x_11810:
[----:B--2---:R2:W3:Y:S02]  /*263d0*/  SYNCS.PHASECHK.TRANS64.TRYWAIT P2, [R14+URZ+0x31c50], R0 ;  /* 0x031c50000e0075a7 */ /* 0x0044e4000804017f */
[----:B---3--:R-:W-:Y:S05]  /*263e0*/  @!P2 NANOSLEEP.SYNCS 0x989680 ;  /* 0x009896800000a95d */ /* 0x008fea0003900000 */
[----:B------:R-:W3:Y:S02]  /*263f0*/  @!P2 SYNCS.PHASECHK.TRANS64 P2, [R14+URZ+0x31c50], R0 ;  /* 0x031c50000e00a5a7 */ /* 0x000ee4000804007f */
[----:B---3--:R-:W-:Y:S05]  /*26400*/  @!P2 BRA `(.L_x_11810) ;  /* 0xfffffffc00f0a947 */ /* 0x008fea000383ffff */
[----:B------:R-:W-:Y:S05]  /*26410*/  BRA `(.L_x_11807) ;  /* 0xfffffec0005c7947 */ /* 0x000fea000383ffff */
.L_x_11817:
[----:B--2---:R2:W3:Y:S02]  /*26420*/  SYNCS.PHASECHK.TRANS64.TRYWAIT P3, [R0+URZ+0x31c30], R21 ;  /* 0x031c3015000075a7 */ /* 0x0044e4000806017f */
[----:B---3--:R-:W-:Y:S05]  /*26430*/  @!P3 NANOSLEEP.SYNCS 0x989680 ;  /* 0x009896800000b95d */ /* 0x008fea0003900000 */
[----:B------:R-:W3:Y:S02]  /*26440*/  @!P3 SYNCS.PHASECHK.TRANS64 P3, [R0+URZ+0x31c30], R21 ;  /* 0x031c30150000b5a7 */ /* 0x000ee4000806007f */
[----:B---3--:R-:W-:Y:S05]  /*26450*/  @!P3 BRA `(.L_x_11817) ;  /* 0xfffffffc00f0b947 */ /* 0x008fea000383ffff */
[----:B------:R-:W-:Y:S05]  /*26460*/  BRA `(.L_x_11816) ;  /* 0xfffffeec00c47947 */ /* 0x000fea000383ffff */
.L_x_11822:
[----:B--2---:R2:W3:Y:S02]  /*26470*/  SYNCS.PHASECHK.TRANS64.TRYWAIT P2, [R14+URZ+0x31c50], R0 ;  /* 0x031c50000e0075a7 */ /* 0x0044e4000804017f */
[----:B---3--:R-:W-:Y:S05]  /*26480*/  @!P2 NANOSLEEP.SYNCS 0x989680 ;  /* 0x009896800000a95d */ /* 0x008fea0003900000 */
[----:B------:R-:W3:Y:S02]  /*26490*/  @!P2 SYNCS.PHASECHK.TRANS64 P2, [R14+URZ+0x31c50], R0 ;  /* 0x031c50000e00a5a7 */ /* 0x000ee4000804007f */
[----:B---3--:R-:W-:Y:S05]  /*264a0*/  @!P2 BRA `(.L_x_11822) ;  /* 0xfffffffc00f0a947 */ /* 0x008fea000383ffff */
[----:B------:R-:W-:Y:S05]  /*264b0*/  BRA `(.L_x_11821) ;  /* 0xffffff1000ec7947 */ /* 0x000fea000383ffff */
.L_x_11827:
[----:B-1----:R1:W2:Y:S02]  /*264c0*/  SYNCS.PHASECHK.TRANS64.TRYWAIT P0, [R10+URZ+0x31c50], R3 ;  /* 0x031c50030a0075a7 */ /* 0x0022a4000800017f */
[----:B--2---:R-:W-:Y:S05]  /*264d0*/  @!P0 NANOSLEEP.SYNCS 0x989680 ;  /* 0x009896800000895d */ /* 0x004fea0003900000 */
[----:B------:R-:W2:Y:S02]  /*264e0*/  @!P0 SYNCS.PHASECHK.TRANS64 P0, [R10+URZ+0x31c50], R3 ;  /* 0x031c50030a0085a7 */ /* 0x000ea4000800007f */
[----:B--2---:R-:W-:Y:S05]  /*264f0*/  @!P0 BRA `(.L_x_11827) ;  /* 0xfffffffc00f08947 */ /* 0x004fea000383ffff */
[----:B------:R-:W-:Y:S05]  /*26500*/  BRA `(.L_x_11826) ;  /* 0xffffff3400747947 */ /* 0x000fea000383ffff */
.L_x_11832:
[----:B------:R-:W-:Y:S02]  /*26510*/  IMAD.MOV.U32 R13, RZ, RZ, R2 ;  /* 0x000000ffff0d7224 */ /* 0x000fe400078e0002 */
[----:B------:R-:W-:Y:S02]  /*26520*/  IMAD.MOV.U32 R12, RZ, RZ, RZ ;  /* 0x000000ffff0c7224 */ /* 0x000fe400078e00ff */
[----:B------:R-:W-:Y:S02]  /*26530*/  IMAD.MOV.U32 R11, RZ, RZ, 0x1c1f ;  /* 0x00001c1fff0b7424 */ /* 0x000fe400078e00ff */
[----:B------:R-:W-:-:S07]  /*26540*/  IMAD.MOV.U32 R15, RZ, RZ, -0x1 ;  /* 0xffffffffff0f7424 */ /* 0x000fce00078e00ff */
[----:B-----5:R-:W-:Y:S05]  /*26550*/  WARPSYNC.COLLECTIVE R15, `(.L_x_12042) ;  /* 0x000000000f087348 */ /* 0x020fea0003c00000 */
[----:B------:R0:W1:Y:S02]  /*26560*/  SHFL.IDX P6, R14, R13, R12, R11 ;  /* 0x0000000c0d0e7389 */ /* 0x00006400000c000b */
[----:B01---5:R-:W-:Y:S01]  /*26570*/  ENDCOLLECTIVE ;  /* 0x000000000000791b */ /* 0x023fe20003800000 */
.L_x_12042:
[----:B------:R-:W-:Y:S02]  /*26580*/  IMAD.MOV.U32 R13, RZ, RZ, R0 ;  /* 0x000000ffff0d7224 */ /* 0x000fe400078e0000 */
[----:B------:R-:W-:-:S07]  /*26590*/  IMAD.MOV.U32 R3, RZ, RZ, R14 ;  /* 0x000000ffff037224 */ /* 0x000fce00078e000e */
[----:B------:R-:W-:Y:S05]  /*265a0*/  WARPSYNC.COLLECTIVE R15, `(.L_x_12043) ;  /* 0x000000000f087348 */ /* 0x000fea0003c00000 */
[----:B------:R0:W1:Y:S02]  /*265b0*/  SHFL.IDX P6, R14, R13, R12, R11 ;  /* 0x0000000c0d0e7389 */ /* 0x00006400000c000b */
[----:B01----:R-:W-:Y:S01]  /*265c0*/  ENDCOLLECTIVE ;  /* 0x000000000000791b */ /* 0x003fe20003800000 */
.L_x_12043:
[----:B------:R-:W-:Y:S05]  /*265d0*/  BRA `(.L_x_12044) ;  /* 0xffffff5000747947 */ /* 0x000fea000383ffff */
.L_x_11835:
        /* <DEDUP_REMOVED lines=8> */
.L_x_12046:
[----:B------:R-:W-:Y:S05]  /*26660*/  BSYNC B1 ;  /* 0x0000000000017941 */ /* 0x000fea0003800000 */
.L_x_12045:
        /* <DEDUP_REMOVED lines=8> */
.L_x_12047:
[----:B------:R-:W-:Y:S05]  /*266f0*/  BRA `(.L_x_12048) ;  /* 0xffffff5000847947 */ /* 0x000fea000383ffff */
.L_x_11837:
[----:B------:R-:W-:Y:S02]  /*26700*/  IMAD.MOV.U32 R13, RZ, RZ, R2 ;  /* 0x000000ffff0d7224 */ /* 0x000fe400078e0002 */
[----:B------:R-:W-:Y:S02]  /*26710*/  IMAD.MOV.U32 R12, RZ, RZ, RZ ;  /* 0x000000ffff0c7224 */ /* 0x000fe400078e00ff */
[----:B------:R-:W-:Y:S02]  /*26720*/  IMAD.MOV.U32 R11, RZ, RZ, 0x1c1f ;  /* 0x00001c1fff0b7424 */ /* 0x000fe400078e00ff */
[----:B------:R-:W-:-:S07]  /*26730*/  IMAD.MOV.U32 R15, RZ, RZ, -0x1 ;  /* 0xffffffffff0f7424 */ /* 0x000fce00078e00ff */
[----:B------:R-:W-:Y:S05]  /*26740*/  WARPSYNC.COLLECTIVE R15, `(.L_x_12049) ;  /* 0x000000000f087348 */ /* 0x000fea0003c00000 */
[----:B------:R0:W1:Y:S02]  /*26750*/  SHFL.IDX P6, R14, R13, R12, R11 ;  /* 0x0000000c0d0e7389 */ /* 0x00006400000c000b */
[----:B01----:R-:W-:Y:S01]  /*26760*/  ENDCOLLECTIVE ;  /* 0x000000000000791b */ /* 0x003fe20003800000 */
.L_x_12049:
[----:B------:R-:W-:Y:S02]  /*26770*/  IMAD.MOV.U32 R13, RZ, RZ, R0 ;  /* 0x000000ffff0d7224 */ /* 0x000fe400078e0000 */
[----:B------:R-:W-:-:S07]  /*26780*/  IMAD.MOV.U32 R3, RZ, RZ, R14 ;  /* 0x000000ffff037224 */ /* 0x000fce00078e000e */
[----:B------:R-:W-:Y:S05]  /*26790*/  WARPSYNC.COLLECTIVE R15, `(.L_x_12050) ;  /* 0x000000000f087348 */ /* 0x000fea0003c00000 */
[----:B------:R0:W1:Y:S02]  /*267a0*/  SHFL.IDX P6, R14, R13, R12, R11 ;  /* 0x0000000c0d0e7389 */ /* 0x00006400000c000b */
[----:B01----:R-:W-:Y:S01]  /*267b0*/  ENDCOLLECTIVE ;  /* 0x000000000000791b */ /* 0x003fe20003800000 */
.L_x_12050:
[----:B------:R-:W-:Y:S05]  /*267c0*/  BRA `(.L_x_12051) ;  /* 0xffffff5400507947 */ /* 0x000fea000383ffff */
.L_x_11840:
        /* <DEDUP_REMOVED lines=8> */
.L_x_12053:
[----:B------:R-:W-:Y:S05]  /*26850*/  BSYNC B1 ;  /* 0x0000000000017941 */ /* 0x000fea0003800000 */
.L_x_12052:
        /* <DEDUP_REMOVED lines=8> */
.L_x_12054:
[----:B------:R-:W-:Y:S05]  /*268e0*/  BRA `(.L_x_12055) ;  /* 0xffffff5800487947 */ /* 0x000fea000383ffff */
.L_x_11844:
[----:B------:R-:W-:Y:S02]  /*268f0*/  IMAD.MOV.U32 R13, RZ, RZ, R2 ;  /* 0x000000ffff0d7224 */ /* 0x000fe400078e0002 */
[----:B------:R-:W-:Y:S02]  /*26900*/  IMAD.MOV.U32 R12, RZ, RZ, RZ ;  /* 0x000000ffff0c7224 */ /* 0x000fe400078e00ff */
[----:B------:R-:W-:Y:S02]  /*26910*/  IMAD.MOV.U32 R11, RZ, RZ, 0x1c1f ;  /* 0x00001c1fff0b7424 */ /* 0x000fe400078e00ff */
[----:B------:R-:W-:-:S07]  /*26920*/  IMAD.MOV.U32 R15, RZ, RZ, -0x1 ;  /* 0xffffffffff0f7424 */ /* 0x000fce00078e00ff */
[----:B-1----:R-:W-:Y:S05]  /*26930*/  WARPSYNC.COLLECTIVE R15, `(.L_x_12056) ;  /* 0x000000000f087348 */ /* 0x002fea0003c00000 */
[----:B------:R0:W2:Y:S02]  /*26940*/  SHFL.IDX P6, R14, R13, R12, R11 ;  /* 0x0000000c0d0e7389 */ /* 0x0000a400000c000b */
[----:B012---:R-:W-:Y:S01]  /*26950*/  ENDCOLLECTIVE ;  /* 0x000000000000791b */ /* 0x007fe20003800000 */
.L_x_12056:
[----:B------:R-:W-:Y:S02]  /*26960*/  IMAD.MOV.U32 R13, RZ, RZ, R0 ;  /* 0x000000ffff0d7224 */ /* 0x000fe400078e0000 */
[----:B------:R-:W-:-:S07]  /*26970*/  IMAD.MOV.U32 R3, RZ, RZ, R14 ;  /* 0x000000ffff037224 */ /* 0x000fce00078e000e */
[----:B------:R-:W-:Y:S05]  /*26980*/  WARPSYNC.COLLECTIVE R15, `(.L_x_12057) ;  /* 0x000000000f087348 */ /* 0x000fea0003c00000 */
[----:B------:R0:W1:Y:S02]  /*26990*/  SHFL.IDX P6, R14, R13, R12, R11 ;  /* 0x0000000c0d0e7389 */ /* 0x00006400000c000b */
[----:B01----:R-:W-:Y:S01]  /*269a0*/  ENDCOLLECTIVE ;  /* 0x000000000000791b */ /* 0x003fe20003800000 */
.L_x_12057:
[----:B------:R-:W-:Y:S05]  /*269b0*/  BRA `(.L_x_12058) ;  /* 0xffffff6400887947 */ /* 0x000fea000383ffff */
.L_x_11847:
        /* <DEDUP_REMOVED lines=8> */
.L_x_12060:
[----:B------:R-:W-:Y:S05]  /*26a40*/  BSYNC B1 ;  /* 0x0000000000017941 */ /* 0x000fea0003800000 */
.L_x_12059:
        /* <DEDUP_REMOVED lines=8> */
.L_x_12061:
[----:B------:R-:W-:Y:S05]  /*26ad0*/  BRA `(.L_x_12062) ;  /* 0xffffff64009c7947 */ /* 0x000fea000383ffff */
.L_x_11866:
[----:B------:R-:W0:Y:S01]  /*26ae0*/  S2R R7, SR_TID.X ;  /* 0x0000000000077919 */ /* 0x000e220000002100 */
[----:B------:R-:W-:Y:S01]  /*26af0*/  BSSY B1, `(.L_x_12063) ;  /* 0x000000a000017945 */ /* 0x000fe20003800000 */
[----:B------:R-:W-:Y:S02]  /*26b00*/  IMAD.MOV.U32 R12, RZ, RZ, RZ ;  /* 0x000000ffff0c7224 */ /* 0x000fe400078e00ff */
[----:B-1----:R-:W-:Y:S02]  /*26b10*/  IMAD.MOV.U32 R11, RZ, RZ, 0x1f ;  /* 0x0000001fff0b7424 */ /* 0x002fe400078e00ff */
[----:B------:R-:W-:Y:S01]  /*26b20*/  IMAD.MOV.U32 R15, RZ, RZ, -0x1 ;  /* 0xffffffffff0f7424 */ /* 0x000fe200078e00ff */
[----:B0-----:R-:W-:-:S04]  /*26b30*/  SHF.R.U32.HI R7, RZ, 0x5, R7 ;  /* 0x00000005ff077819 */ /* 0x001fc80000011607 */
[----:B------:R-:W-:-:S05]  /*26b40*/  LOP3.LUT R7, R7, 0x3, RZ, 0xc0, !PT ;  /* 0x0000000307077812 */ /* 0x000fca00078ec0ff */
[----:B------:R-:W-:-:S07]  /*26b50*/  IMAD.MOV.U32 R13, RZ, RZ, R7 ;  /* 0x000000ffff0d7224 */ /* 0x000fce00078e0007 */
[----:B------:R-:W-:Y:S05]  /*26b60*/  WARPSYNC.COLLECTIVE R15, `(.L_x_12064) ;  /* 0x000000000f087348 */ /* 0x000fea0003c00000 */
[----:B------:R0:W1:Y:S02]  /*26b70*/  SHFL.IDX P6, R14, R13, R12, R11 ;  /* 0x0000000c0d0e7389 */ /* 0x00006400000c000b */
[----:B01----:R-:W-:Y:S01]  /*26b80*/  ENDCOLLECTIVE ;  /* 0x000000000000791b */ /* 0x003fe20003800000 */
.L_x_12064:
[----:B------:R-:W-:Y:S05]  /*26b90*/  BSYNC B1 ;  /* 0x0000000000017941 */ /* 0x000fea0003800000 */
.L_x_12063:
[----:B------:R-:W-:Y:S05]  /*26ba0*/  BRA `(.L_x_12065) ;  /* 0xffffff8000fc7947 */ /* 0x000fea000383ffff */
.L_x_11868:
[----:B------:R-:W-:Y:S01]  /*26bb0*/  BSSY B1, `(.L_x_12066) ;  /* 0x0000006000017945 */ /* 0x000fe20003800000 */
[----:B------:R-:W-:-:S07]  /*26bc0*/  IMAD.MOV.U32 R15, RZ, RZ, -0x1 ;  /* 0xffffffffff0f7424 */ /* 0x000fce00078e00ff */
[----:B01----:R-:W-:Y:S05]  /*26bd0*/  WARPSYNC.COLLECTIVE R15, `(.L_x_12067) ;  /* 0x000000000f0c7348 */ /* 0x003fea0003c00000 */
[----:B------:R-:W-:Y:S02]  /*26be0*/  ELECT P6, UR62, PT ;  /* 0x00000000003e782f */ /* 0x000fe400038c0000 */
[----:B------:R-:W-:Y:S01]  /*26bf0*/  MOV R14, UR62 ;  /* 0x0000003e000e7c02 */ /* 0x000fe20008000f00 */
[----:B01----:R-:W-:Y:S10]  /*26c00*/  ENDCOLLECTIVE ;  /* 0x000000000000791b */ /* 0x003ff40003800000 */
.L_x_12067:
[----:B------:R-:W-:Y:S05]  /*26c10*/  BSYNC B1 ;  /* 0x0000000000017941 */ /* 0x000fea0003800000 */
.L_x_12066:
[----:B------:R-:W-:Y:S01]  /*26c20*/  PLOP3.LUT P2, PT, P6, PT, PT, 0x80, 0x0 ;  /* 0x000000000000781c */ /* 0x000fe2000374f070 */
[----:B------:R-:W-:-:S12]  /*26c30*/  BRA `(.L_x_11867) ;  /* 0xffffff8000f07947 */ /* 0x000fd8000383ffff */
.L_x_11870:
[----:B0-----:R0:W2:Y:S02]  /*26c40*/  SYNCS.PHASECHK.TRANS64.TRYWAIT P0, [R16+URZ+0x31c20], R6 ;  /* 0x031c2006100075a7 */ /* 0x0010a4000800017f */
[----:B--2---:R-:W-:Y:S05]  /*26c50*/  @!P0 NANOSLEEP.SYNCS 0x989680 ;  /* 0x009896800000895d */ /* 0x004fea0003900000 */
[----:B------:R-:W2:Y:S02]  /*26c60*/  @!P0 SYNCS.PHASECHK.TRANS64 P0, [R16+URZ+0x31c20], R6 ;  /* 0x031c2006100085a7 */ /* 0x000ea4000800007f */
[----:B--2---:R-:W-:Y:S05]  /*26c70*/  @!P0 BRA `(.L_x_11870) ;  /* 0xfffffffc00f08947 */ /* 0x004fea000383ffff */
[----:B------:R-:W-:Y:S05]  /*26c80*/  BRA `(.L_x_12068) ;  /* 0xffffff8400007947 */ /* 0x000fea000383ffff */
.L_x_11874:
[----:B-1----:R1:W2:Y:S02]  /*26c90*/  SYNCS.PHASECHK.TRANS64.TRYWAIT P0, [R9+URZ+0x31ca0], R11 ;  /* 0x031ca00b090075a7 */ /* 0x0022a4000800017f */
[----:B--2---:R-:W-:Y:S05]  /*26ca0*/  @!P0 NANOSLEEP.SYNCS 0x989680 ;  /* 0x009896800000895d */ /* 0x004fea0003900000 */
[----:B------:R-:W2:Y:S02]  /*26cb0*/  @!P0 SYNCS.PHASECHK.TRANS64 P0, [R9+URZ+0x31ca0], R11 ;  /* 0x031ca00b090085a7 */ /* 0x000ea4000800007f */
[----:B--2---:R-:W-:Y:S05]  /*26cc0*/  @!P0 BRA `(.L_x_11874) ;  /* 0xfffffffc00f08947 */ /* 0x004fea000383ffff */
[----:B------:R-:W-:Y:S05]  /*26cd0*/  BRA `(.L_x_12069) ;  /* 0xffffff84001c7947 */ /* 0x000fea000383ffff */
.L_x_11881:
[----:B0-----:R0:W2:Y:S02]  /*26ce0*/  SYNCS.PHASECHK.TRANS64.TRYWAIT P0, [R9+URZ+0x31cc0], R11 ;  /* 0x031cc00b090075a7 */ /* 0x0010a4000800017f */
[----:B--2---:R-:W-:Y:S05]  /*26cf0*/  @!P0 NANOSLEEP.SYNCS 0x989680 ;  /* 0x009896800000895d */ /* 0x004fea0003900000 */
[----:B------:R-:W2:Y:S02]  /*26d00*/  @!P0 SYNCS.PHASECHK.TRANS64 P0, [R9+URZ+0x31cc0], R11 ;  /* 0x031cc00b090085a7 */ /* 0x000ea4000800007f */
[----:B--2---:R-:W-:Y:S05]  /*26d10*/  @!P0 BRA `(.L_x_11881) ;  /* 0xfffffffc00f08947 */ /* 0x004fea000383ffff */
[----:B------:R-:W-:Y:S05]  /*26d20*/  BRA `(.L_x_12070) ;  /* 0xffffff8800147947 */ /* 0x000fea000383ffff */
.L_x_11890:
[----:B0-----:R0:W2:Y:S02]  /*26d30*/  SYNCS.PHASECHK.TRANS64.TRYWAIT P0, [R9+URZ+0x31ca0], R8 ;  /* 0x031ca008090075a7 */ /* 0x0010a4000800017f */
[----:B--2---:R-:W-:Y:S05]  /*26d40*/  @!P0 NANOSLEEP.SYNCS 0x989680 ;  /* 0x009896800000895d */ /* 0x004fea0003900000 */
[----:B------:R-:W2:Y:S02]  /*26d50*/  @!P0 SYNCS.PHASECHK.TRANS64 P0, [R9+URZ+0x31ca0], R8 ;  /* 0x031ca008090085a7 */ /* 0x000ea4000800007f */
[----:B--2---:R-:W-:Y:S05]  /*26d60*/  @!P0 BRA `(.L_x_11890) ;  /* 0xfffffffc00f08947 */ /* 0x004fea000383ffff */
[----:B------:R-:W-:Y:S05]  /*26d70*/  BRA `(.L_x_12071) ;  /* 0xffffff8c00507947 */ /* 0x000fea000383ffff */
.L_x_11897:
[----:B-1----:R1:W2:Y:S02]  /*26d80*/  SYNCS.PHASECHK.TRANS64.TRYWAIT P0, [R9+URZ+0x31cc0], R8 ;  /* 0x031cc008090075a7 */ /* 0x0022a4000800017f */
[----:B--2---:R-:W-:Y:S05]  /*26d90*/  @!P0 NANOSLEEP.SYNCS 0x989680 ;  /* 0x009896800000895d */ /* 0x004fea0003900000 */
[----:B------:R-:W2:Y:S02]  /*26da0*/  @!P0 SYNCS.PHASECHK.TRANS64 P0, [R9+URZ+0x31cc0], R8 ;  /* 0x031cc008090085a7 */ /* 0x000ea4000800007f */
[----:B--2---:R-:W-:Y:S05]  /*26db0*/  @!P0 BRA `(.L_x_11897) ;  /* 0xfffffffc00f08947 */ /* 0x004fea000383ffff */
[----:B------:R-:W-:Y:S05]  /*26dc0*/  BRA `(.L_x_12072) ;  /* 0xffffff9000447947 */ /* 0x000fea000383ffff */
.L_x_11914:
[----:B------:R-:W4:Y:S01]  /*26dd0*/  S2R R20, SR_TID.X ;  /* 0x0000000000147919 */ /* 0x000f220000002100 */
[----:B------:R-:W-:Y:S01]  /*26de0*/  BSSY B0, `(.L_x_12073) ;  /* 0x000000a000007945 */ /* 0x000fe20003800000 */
[----:B------:R-:W-:Y:S02]  /*26df0*/  IMAD.MOV.U32 R12, RZ, RZ, RZ ;  /* 0x000000ffff0c7224 */ /* 0x000fe400078e00ff */
[----:B-1----:R-:W-:Y:S02]  /*26e00*/  IMAD.MOV.U32 R11, RZ, RZ, 0x1f ;  /* 0x0000001fff0b7424 */ /* 0x002fe400078e00ff */
[----:B------:R-:W-:Y:S01]  /*26e10*/  IMAD.MOV.U32 R15, RZ, RZ, -0x1 ;  /* 0xffffffffff0f7424 */ /* 0x000fe200078e00ff */
[----:B----4-:R-:W-:-:S04]  /*26e20*/  SHF.R.U32.HI R20, RZ, 0x5, R20 ;  /* 0x00000005ff147819 */ /* 0x010fc80000011614 */
[----:B------:R-:W-:-:S05]  /*26e30*/  LOP3.LUT R20, R20, 0x3, RZ, 0xc0, !PT ;  /* 0x0000000314147812 */ /* 0x000fca00078ec0ff */
[----:B------:R-:W-:-:S07]  /*26e40*/  IMAD.MOV.U32 R13, RZ, RZ, R20 ;  /* 0x000000ffff0d7224 */ /* 0x000fce00078e0014 */
[----:B0-23--:R-:W-:Y:S05]  /*26e50*/  WARPSYNC.COLLECTIVE R15, `(.L_x_12074) ;  /* 0x000000000f087348 */ /* 0x00dfea0003c00000 */
[----:B------:R1:W4:Y:S02]  /*26e60*/  SHFL.IDX P6, R14, R13, R12, R11 ;  /* 0x0000000c0d0e7389 */ /* 0x00032400000c000b */
[----:B01234-:R-:W-:Y:S01]  /*26e70*/  ENDCOLLECTIVE ;  /* 0x000000000000791b */ /* 0x01ffe20003800000 */
.L_x_12074:
[----:B------:R-:W-:Y:S05]  /*26e80*/  BSYNC B0 ;  /* 0x0000000000007941 */ /* 0x000fea0003800000 */
.L_x_12073:
[----:B------:R-:W-:Y:S05]  /*26e90*/  BRA `(.L_x_12075) ;  /* 0xffffff9c009c7947 */ /* 0x000fea000383ffff */
.L_x_11916:
[----:B------:R-:W-:Y:S01]  /*26ea0*/  BSSY B0, `(.L_x_12076) ;  /* 0x0000006000007945 */ /* 0x000fe20003800000 */
[----:B------:R-:W-:-:S07]  /*26eb0*/  IMAD.MOV.U32 R15, RZ, RZ, -0x1 ;  /* 0xffffffffff0f7424 */ /* 0x000fce00078e00ff */
[----:B0123--:R-:W-:Y:S05]  /*26ec0*/  WARPSYNC.COLLECTIVE R15, `(.L_x_12077) ;  /* 0x000000000f0c7348 */ /* 0x00ffea0003c00000 */
[----:B------:R-:W-:Y:S02]  /*26ed0*/  ELECT P6, UR62, PT ;  /* 0x00000000003e782f */ /* 0x000fe400038c0000 */
[----:B------:R-:W-:Y:S01]  /*26ee0*/  MOV R14, UR62 ;  /* 0x0000003e000e7c02 */ /* 0x000fe20008000f00 */
[----:B0123--:R-:W-:Y:S10]  /*26ef0*/  ENDCOLLECTIVE ;  /* 0x000000000000791b */ /* 0x00fff40003800000 */
.L_x_12077:
[----:B------:R-:W-:Y:S05]  /*26f00*/  BSYNC B0 ;  /* 0x0000000000007941 */ /* 0x000fea0003800000 */
.L_x_12076:
[----:B------:R-:W-:Y:S05]  /*26f10*/  BRA `(.L_x_12078) ;  /* 0xffffff9c00a47947 */ /* 0x000fea000383ffff */
.L_x_11918:
[----:B0-----:R0:W4:Y:S02]  /*26f20*/  SYNCS.PHASECHK.TRANS64.TRYWAIT P0, [R0+URZ+0x31c40], R2 ;  /* 0x031c4002000075a7 */ /* 0x001124000800017f */
[----:B----4-:R-:W-:Y:S05]  /*26f30*/  @!P0 NANOSLEEP.SYNCS 0x989680 ;  /* 0x009896800000895d */ /* 0x010fea0003900000 */
[----:B------:R-:W4:Y:S02]  /*26f40*/  @!P0 SYNCS.PHASECHK.TRANS64 P0, [R0+URZ+0x31c40], R2 ;  /* 0x031c4002000085a7 */ /* 0x000f24000800007f */
[----:B----4-:R-:W-:Y:S05]  /*26f50*/  @!P0 BRA `(.L_x_11918) ;  /* 0xfffffffc00f08947 */ /* 0x010fea000383ffff */
[----:B------:R-:W-:Y:S05]  /*26f60*/  BRA `(.L_x_12079) ;  /* 0xffffff9c00f87947 */ /* 0x000fea000383ffff */
.L_x_11922:
[----:B-----5:R-:W-:Y:S02]  /*26f70*/  IMAD R5, R21, R10, RZ ;  /* 0x0000000a15057224 */ /* 0x020fe400078e02ff */
[----:B------:R0:W5:Y:S01]  /*26f80*/  LDL R10, [R1+0x14] ;  /* 0x00001400010a7983 */ /* 0x0001620000100800 */
[----:B------:R-:W-:Y:S02]  /*26f90*/  IMAD.MOV.U32 R13, RZ, RZ, R0 ;  /* 0x000000ffff0d7224 */ /* 0x000fe400078e0000 */
[----:B------:R-:W-:Y:S02]  /*26fa0*/  IMAD.MOV.U32 R12, RZ, RZ, RZ ;  /* 0x000000ffff0c7224 */ /* 0x000fe400078e00ff */
[----:B------:R-:W-:Y:S02]  /*26fb0*/  IMAD.MOV.U32 R11, RZ, RZ, 0x1c1f ;  /* 0x00001c1fff0b7424 */ /* 0x000fe400078e00ff */
[----:B------:R-:W-:Y:S02]  /*26fc0*/  IMAD.MOV.U32 R15, RZ, RZ, -0x1 ;  /* 0xffffffffff0f7424 */ /* 0x000fe400078e00ff */
[----:B0-----:R-:W-:-:S07]  /*26fd0*/  IMAD R25, R25, 0xc0, R9 ;  /* 0x000000c019197824 */ /* 0x001fce00078e0209 */
[----:B-----5:R-:W-:Y:S05]  /*26fe0*/  WARPSYNC.COLLECTIVE R15, `(.L_x_12080) ;  /* 0x000000000f087348 */ /* 0x020fea0003c00000 */
[----:B------:R0:W1:Y:S02]  /*26ff0*/  SHFL.IDX P6, R14, R13, R12, R11 ;  /* 0x0000000c0d0e7389 */ /* 0x00006400000c000b */
[----:B01---5:R-:W-:Y:S01]  /*27000*/  ENDCOLLECTIVE ;  /* 0x000000000000791b */ /* 0x023fe20003800000 */
.L_x_12080:
[C---:B------:R-:W-:Y:S01]  /*27010*/  VIADD R8, R25.reuse, 0x20 ;  /* 0x0000002019087836 */ /* 0x040fe20000000000 */
[----:B------:R-:W-:Y:S01]  /*27020*/  ISETP.GE.AND P2, PT, R25, R5, PT ;  /* 0x000000051900720c */ /* 0x000fe20003f46270 */
[----:B------:R-:W-:Y:S02]  /*27030*/  IMAD.MOV.U32 R13, RZ, RZ, R4 ;  /* 0x000000ffff0d7224 */ /* 0x000fe400078e0004 */
[----:B------:R-:W-:-:S10]  /*27040*/  IMAD.MOV.U32 R2, RZ, RZ, R14 ;  /* 0x000000ffff027224 */ /* 0x000fd400078e000e */
[----:B------:R-:W-:Y:S05]  /*27050*/  WARPSYNC.COLLECTIVE R15, `(.L_x_12081) ;  /* 0x000000000f087348 */ /* 0x000fea0003c00000 */
[----:B------:R0:W1:Y:S02]  /*27060*/  SHFL.IDX P6, R14, R13, R12, R11 ;  /* 0x0000000c0d0e7389 */ /* 0x00006400000c000b */
[----:B01----:R-:W-:Y:S01]  /*27070*/  ENDCOLLECTIVE ;  /* 0x000000000000791b */ /* 0x003fe20003800000 */
.L_x_12081:
[----:B------:R-:W-:Y:S02]  /*27080*/  IMAD.MOV.U32 R13, RZ, RZ, R0 ;  /* 0x000000ffff0d7224 */ /* 0x000fe400078e0000 */
[----:B------:R-:W-:Y:S02]  /*27090*/  IMAD.MOV.U32 R12, RZ, RZ, 0x1 ;  /* 0x00000001ff0c7424 */ /* 0x000fe400078e00ff */
[----:B------:R-:W-:-:S07]  /*270a0*/  IMAD.MOV.U32 R3, RZ, RZ, R14 ;  /* 0x000000ffff037224 */ /* 0x000fce00078e000e */
[----:B------:R-:W-:Y:S05]  /*270b0*/  WARPSYNC.COLLECTIVE R15, `(.L_x_12082) ;  /* 0x000000000f087348 */ /* 0x000fea0003c00000 */
[----:B------:R0:W1:Y:S02]  /*270c0*/  SHFL.IDX P6, R14, R13, R12, R11 ;  /* 0x0000000c0d0e7389 */ /* 0x00006400000c000b */
[----:B01----:R-:W-:Y:S01]  /*270d0*/  ENDCOLLECTIVE ;  /* 0x000000000000791b */ /* 0x003fe20003800000 */
.L_x_12082:
        /* <DEDUP_REMOVED lines=17> */
.L_x_12083:
[----:B------:R-:W-:Y:S02]  /*271f0*/  IMAD.MOV.U32 R13, RZ, RZ, R0 ;  /* 0x000000ffff0d7224 */ /* 0x000fe400078e0000 */
[----:B------:R-:W-:Y:S02]  /*27200*/  IMAD.MOV.U32 R12, RZ, RZ, 0x2 ;  /* 0x00000002ff0c7424 */ /* 0x000fe400078e00ff */
[----:B------:R-:W-:-:S07]  /*27210*/  IMAD.MOV.U32 R3, RZ, RZ, R14 ;  /* 0x000000ffff037224 */ /* 0x000fce00078e000e */
[----:B------:R-:W-:Y:S05]  /*27220*/  WARPSYNC.COLLECTIVE R15, `(.L_x_12084) ;  /* 0x000000000f087348 */ /* 0x000fea0003c00000 */
[----:B------:R0:W1:Y:S02]  /*27230*/  SHFL.IDX P6, R14, R13, R12, R11 ;  /* 0x0000000c0d0e7389 */ /* 0x00006400000c000b */
[----:B01----:R-:W-:Y:S01]  /*27240*/  ENDCOLLECTIVE ;  /* 0x000000000000791b */ /* 0x003fe20003800000 */
.L_x_12084:
        /* <DEDUP_REMOVED lines=18> */
.L_x_12085:
[----:B------:R-:W-:Y:S02]  /*27370*/  IMAD.MOV.U32 R13, RZ, RZ, R0 ;  /* 0x000000ffff0d7224 */ /* 0x000fe400078e0000 */
[----:B------:R-:W-:Y:S02]  /*27380*/  IMAD.MOV.U32 R12, RZ, RZ, 0x3 ;  /* 0x00000003ff0c7424 */ /* 0x000fe400078e00ff */
[----:B------:R-:W-:-:S07]  /*27390*/  IMAD.MOV.U32 R3, RZ, RZ, R14 ;  /* 0x000000ffff037224 */ /* 0x000fce00078e000e */
[----:B------:R-:W-:Y:S05]  /*273a0*/  WARPSYNC.COLLECTIVE R15, `(.L_x_12086) ;  /* 0x000000000f087348 */ /* 0x000fea0003c00000 */
[----:B------:R0:W1:Y:S02]  /*273b0*/  SHFL.IDX P6, R14, R13, R12, R11 ;  /* 0x0000000c0d0e7389 */ /* 0x00006400000c000b */
[----:B01----:R-:W-:Y:S01]  /*273c0*/  ENDCOLLECTIVE ;  /* 0x000000000000791b */ /* 0x003fe20003800000 */
.L_x_12086:
        /* <DEDUP_REMOVED lines=10> */
.L_x_12087:
        /* <DEDUP_REMOVED lines=13> */
.L_x_12088:
[----:B------:R-:W-:-:S13]  /*27540*/  ISETP.GE.AND P2, PT, R2, R5, PT ;  /* 0x000000050200720c */ /* 0x000fda0003f46270 */
[----:B------:R-:W-:Y:S01]  /*27550*/  @!P2 LEA R2, P4, R20, R4, 0x1 ;  /* 0x000000041402a211 */ /* 0x000fe200078808ff */
[----:B------:R-:W-:-:S04]  /*27560*/  IMAD.MOV.U32 R13, RZ, RZ, R7 ;  /* 0x000000ffff0d7224 */ /* 0x000fc800078e0007 */
[----:B------:R-:W-:-:S04]  /*27570*/  @!P2 IMAD.X R0, RZ, RZ, R0, P4 ;  /* 0x000000ffff00a224 */ /* 0x000fc800020e0600 */
        /* <DEDUP_REMOVED lines=13> */
.L_x_12089:
[----:B------:R-:W-:Y:S02]  /*27650*/  IMAD.MOV.U32 R13, RZ, RZ, R6 ;  /* 0x000000ffff0d7224 */ /* 0x000fe400078e0006 */
[----:B------:R-:W-:Y:S02]  /*27660*/  IMAD.MOV.U32 R12, RZ, RZ, 0x1 ;  /* 0x00000001ff0c7424 */ /* 0x000fe400078e00ff */
[----:B------:R-:W-:-:S07]  /*27670*/  IMAD.MOV.U32 R2, RZ, RZ, R14 ;  /* 0x000000ffff027224 */ /* 0x000fce00078e000e */
[----:B------:R-:W-:Y:S05]  /*27680*/  WARPSYNC.COLLECTIVE R15, `(.L_x_12090) ;  /* 0x000000000f087348 */ /* 0x000fea0003c00000 */
[----:B------:R0:W1:Y:S02]  /*27690*/  SHFL.IDX P6, R14, R13, R12, R11 ;  /* 0x0000000c0d0e7389 */ /* 0x00006400000c000b */
[----:B01----:R-:W-:Y:S01]  /*276a0*/  ENDCOLLECTIVE ;  /* 0x000000000000791b */ /* 0x003fe20003800000 */
.L_x_12090:
        /* <DEDUP_REMOVED lines=14> */
.L_x_12091:
[----:B------:R-:W-:Y:S01]  /*27790*/  IMAD.MOV.U32 R2, RZ, RZ, R14 ;  /* 0x000000ffff027224 */ /* 0x000fe200078e000e */
[----:B------:R-:W-:Y:S06]  /*277a0*/  BRA `(.L_x_12092) ;  /* 0xffffffa400647947 */ /* 0x000fec000383ffff */
.L_x_11925:
[----:B-1----:R1:W2:Y:S02]  /*277b0*/  SYNCS.PHASECHK.TRANS64.TRYWAIT P0, [R16+URZ+0x31c20], R0 ;  /* 0x031c2000100075a7 */ /* 0x0022a4000800017f */
[----:B--2---:R-:W-:Y:S05]  /*277c0*/  @!P0 NANOSLEEP.SYNCS 0x989680 ;  /* 0x009896800000895d */ /* 0x004fea0003900000 */
[----:B------:R-:W2:Y:S02]  /*277d0*/  @!P0 SYNCS.PHASECHK.TRANS64 P0, [R16+URZ+0x31c20], R0 ;  /* 0x031c2000100085a7 */ /* 0x000ea4000800007f */
[----:B--2---:R-:W-:Y:S05]  /*277e0*/  @!P0 BRA `(.L_x_11925) ;  /* 0xfffffffc00f08947 */ /* 0x004fea000383ffff */
[----:B------:R-:W-:Y:S05]  /*277f0*/  BRA `(.L_x_12093) ;  /* 0xffffffa400cc7947 */ /* 0x000fea000383ffff */
.L_x_11934:
[----:B-1----:R1:W2:Y:S02]  /*27800*/  SYNCS.PHASECHK.TRANS64.TRYWAIT P0, [R3+URZ+0x31c40], R2 ;  /* 0x031c4002030075a7 */ /* 0x0022a4000800017f */
[----:B--2---:R-:W-:Y:S05]  /*27810*/  @!P0 NANOSLEEP.SYNCS 0x989680 ;  /* 0x009896800000895d */ /* 0x004fea0003900000 */
[----:B------:R-:W2:Y:S02]  /*27820*/  @!P0 SYNCS.PHASECHK.TRANS64 P0, [R3+URZ+0x31c40], R2 ;  /* 0x031c4002030085a7 */ /* 0x000ea4000800007f */
[----:B--2---:R-:W-:Y:S05]  /*27830*/  @!P0 BRA `(.L_x_11934) ;  /* 0xfffffffc00f08947 */ /* 0x004fea000383ffff */
[----:B------:R-:W-:Y:S05]  /*27840*/  BRA `(.L_x_12094) ;  /* 0xffffffa800a07947 */ /* 0x000fea000383ffff */
.L_x_11941:
[----:B0-----:R0:W1:Y:S02]  /*27850*/  SYNCS.PHASECHK.TRANS64.TRYWAIT P0, [R2+URZ+0x31c60], R3 ;  /* 0x031c6003020075a7 */ /* 0x001064000800017f */
[----:B-1----:R-:W-:Y:S05]  /*27860*/  @!P0 NANOSLEEP.SYNCS 0x989680 ;  /* 0x009896800000895d */ /* 0x002fea0003900000 */
[----:B------:R-:W1:Y:S02]  /*27870*/  @!P0 SYNCS.PHASECHK.TRANS64 P0, [R2+URZ+0x31c60], R3 ;  /* 0x031c6003020085a7 */ /* 0x000e64000800007f */
[----:B-1----:R-:W-:Y:S05]  /*27880*/  @!P0 BRA `(.L_x_11941) ;  /* 0xfffffffc00f08947 */ /* 0x002fea000383ffff */
[----:B------:R-:W-:Y:S05]  /*27890*/  BRA `(.L_x_12095) ;  /* 0xffffffac00a87947 */ /* 0x000fea000383ffff */
.L_x_11952:
[----:B-1----:R1:W2:Y:S02]  /*278a0*/  SYNCS.PHASECHK.TRANS64.TRYWAIT P0, [R3+URZ+0x31c40], R2 ;  /* 0x031c4002030075a7 */ /* 0x0022a4000800017f */
[----:B--2---:R-:W-:Y:S05]  /*278b0*/  @!P0 NANOSLEEP.SYNCS 0x989680 ;  /* 0x009896800000895d */ /* 0x004fea0003900000 */
[----:B------:R-:W2:Y:S02]  /*278c0*/  @!P0 SYNCS.PHASECHK.TRANS64 P0, [R3+URZ+0x31c40], R2 ;  /* 0x031c4002030085a7 */ /* 0x000ea4000800007f */
[----:B--2---:R-:W-:Y:S05]  /*278d0*/  @!P0 BRA `(.L_x_11952) ;  /* 0xfffffffc00f08947 */ /* 0x004fea000383ffff */
[----:B------:R-:W-:Y:S05]  /*278e0*/  BRA `(.L_x_12096) ;  /* 0xffffffb4006c7947 */ /* 0x000fea000383ffff */
.L_x_11959:
[----:B0-----:R0:W1:Y:S02]  /*278f0*/  SYNCS.PHASECHK.TRANS64.TRYWAIT P0, [R2+URZ+0x31c60], R28 ;  /* 0x031c601c020075a7 */ /* 0x001064000800017f */
[----:B-1----:R-:W-:Y:S05]  /*27900*/  @!P0 NANOSLEEP.SYNCS 0x989680 ;  /* 0x009896800000895d */ /* 0x002fea0003900000 */
[----:B------:R-:W1:Y:S02]  /*27910*/  @!P0 SYNCS.PHASECHK.TRANS64 P0, [R2+URZ+0x31c60], R28 ;  /* 0x031c601c020085a7 */ /* 0x000e64000800007f */
[----:B-1----:R-:W-:Y:S05]  /*27920*/  @!P0 BRA `(.L_x_11959) ;  /* 0xfffffffc00f08947 */ /* 0x002fea000383ffff */
[----:B------:R-:W-:Y:S05]  /*27930*/  BRA `(.L_x_12097) ;  /* 0xffffffb800747947 */ /* 0x000fea000383ffff */
.L_x_11970:
[----:B-1----:R1:W2:Y:S02]  /*27940*/  SYNCS.PHASECHK.TRANS64.TRYWAIT P0, [R3+URZ+0x31c40], R2 ;  /* 0x031c4002030075a7 */ /* 0x0022a4000800017f */
[----:B--2---:R-:W-:Y:S05]  /*27950*/  @!P0 NANOSLEEP.SYNCS 0x989680 ;  /* 0x009896800000895d */ /* 0x004fea0003900000 */
[----:B------:R-:W2:Y:S02]  /*27960*/  @!P0 SYNCS.PHASECHK.TRANS64 P0, [R3+URZ+0x31c40], R2 ;  /* 0x031c4002030085a7 */ /* 0x000ea4000800007f */
[----:B--2---:R-:W-:Y:S05]  /*27970*/  @!P0 BRA `(.L_x_11970) ;  /* 0xfffffffc00f08947 */ /* 0x004fea000383ffff */
[----:B------:R-:W-:Y:S05]  /*27980*/  BRA `(.L_x_12098) ;  /* 0xffffffc000107947 */ /* 0x000fea000383ffff */
.L_x_11977:
[----:B0-----:R0:W1:Y:S02]  /*27990*/  SYNCS.PHASECHK.TRANS64.TRYWAIT P0, [R2+URZ+0x31c60], R7 ;  /* 0x031c6007020075a7 */ /* 0x001064000800017f */
[----:B-1----:R-:W-:Y:S05]  /*279a0*/  @!P0 NANOSLEEP.SYNCS 0x989680 ;  /* 0x009896800000895d */ /* 0x002fea0003900000 */
[----:B------:R-:W1:Y:S02]  /*279b0*/  @!P0 SYNCS.PHASECHK.TRANS64 P0, [R2+URZ+0x31c60], R7 ;  /* 0x031c6007020085a7 */ /* 0x000e64000800007f */
[----:B-1----:R-:W-:Y:S05]  /*279c0*/  @!P0 BRA `(.L_x_11977) ;  /* 0xfffffffc00f08947 */ /* 0x002fea000383ffff */
[----:B------:R-:W-:Y:S05]  /*279d0*/  BRA `(.L_x_12099) ;  /* 0xffffffc400187947 */ /* 0x000fea000383ffff */
.L_x_11990:
[----:B-1----:R1:W2:Y:S02]  /*279e0*/  SYNCS.PHASECHK.TRANS64.TRYWAIT P0, [R0+URZ+0x31c60], R3 ;  /* 0x031c6003000075a7 */ /* 0x0022a4000800017f */
[----:B--2---:R-:W-:Y:S05]  /*279f0*/  @!P0 NANOSLEEP.SYNCS 0x989680 ;  /* 0x009896800000895d */ /* 0x004fea0003900000 */
[----:B------:R-:W2:Y:S02]  /*27a00*/  @!P0 SYNCS.PHASECHK.TRANS64 P0, [R0+URZ+0x31c60], R3 ;  /* 0x031c6003000085a7 */ /* 0x000ea4000800007f */
[----:B--2---:R-:W-:Y:S05]  /*27a10*/  @!P0 BRA `(.L_x_11990) ;  /* 0xfffffffc00f08947 */ /* 0x004fea000383ffff */
[----:B------:R-:W-:Y:S05]  /*27a20*/  BRA `(.L_x_12100) ;  /* 0xffffffc8009c7947 */ /* 0x000fea000383ffff */
.L_x_11999:
[----:B------:R-:W-:Y:S01]  /*27a30*/  BSSY B0, `(.L_x_12101) ;  /* 0x0000008000007945 */ /* 0x000fe20003800000 */
[----:B------:R-:W-:Y:S02]  /*27a40*/  IMAD.MOV.U32 R13, RZ, RZ, R24 ;  /* 0x000000ffff0d7224 */ /* 0x000fe400078e0018 */
[----:B------:R-:W-:Y:S02]  /*27a50*/  IMAD.MOV.U32 R12, RZ, RZ, RZ ;  /* 0x000000ffff0c7224 */ /* 0x000fe400078e00ff */
[----:B-1----:R-:W-:Y:S02]  /*27a60*/  IMAD.MOV.U32 R11, RZ, RZ, 0x1f ;  /* 0x0000001fff0b7424 */ /* 0x002fe400078e00ff */
[----:B------:R-:W-:-:S07]  /*27a70*/  IMAD.MOV.U32 R15, RZ, RZ, -0x1 ;  /* 0xffffffffff0f7424 */ /* 0x000fce00078e00ff */
[----:B--2---:R-:W-:Y:S05]  /*27a80*/  WARPSYNC.COLLECTIVE R15, `(.L_x_12102) ;  /* 0x000000000f087348 */ /* 0x004fea0003c00000 */
[----:B------:R0:W1:Y:S02]  /*27a90*/  SHFL.IDX P6, R14, R13, R12, R11 ;  /* 0x0000000c0d0e7389 */ /* 0x00006400000c000b */
[----:B012---:R-:W-:Y:S01]  /*27aa0*/  ENDCOLLECTIVE ;  /* 0x000000000000791b */ /* 0x007fe20003800000 */
.L_x_12102:
[----:B------:R-:W-:Y:S05]  /*27ab0*/  BSYNC B0 ;  /* 0x0000000000007941 */ /* 0x000fea0003800000 */
.L_x_12101:
        /* <DEDUP_REMOVED lines=10> */
.L_x_12103:
        /* <DEDUP_REMOVED lines=21> */
.L_x_12104:
        /* <DEDUP_REMOVED lines=8> */
.L_x_12105:
[----:B------:R-:W-:Y:S01]  /*27d30*/  IMAD.MOV.U32 R12, RZ, RZ, 0x4 ;  /* 0x00000004ff0c7424 */ /* 0x000fe200078e00ff */
[----:B------:R-:W-:-:S05]  /*27d40*/  SEL R3, R14, RZ, P0 ;  /* 0x000000ff0e037207 */ /* 0x000fca0000000000 */
[----:B------:R-:W-:-:S04]  /*27d50*/  IMAD.IADD R2, R4, 0x1, R3 ;  /* 0x0000000104027824 */ /* 0x000fc800078e0203 */
[----:B------:R-:W-:-:S07]  /*27d60*/  IMAD.MOV.U32 R13, RZ, RZ, R2 ;  /* 0x000000ffff0d7224 */ /* 0x000fce00078e0002 */
[----:B------:R-:W-:Y:S05]  /*27d70*/  WARPSYNC.COLLECTIVE R15, `(.L_x_12106) ;  /* 0x000000000f087348 */ /* 0x000fea0003c00000 */
[----:B------:R0:W1:Y:S02]  /*27d80*/  SHFL.UP P6, R14, R13, R12, R11 ;  /* 0x0400000c0d0e7389 */ /* 0x00006400000c000b */
[----:B01----:R-:W-:Y:S01]  /*27d90*/  ENDCOLLECTIVE ;  /* 0x000000000000791b */ /* 0x003fe20003800000 */
.L_x_12106:
[----:B------:R-:W-:Y:S01]  /*27da0*/  IMAD.MOV.U32 R12, RZ, RZ, 0x8 ;  /* 0x00000008ff0c7424 */ /* 0x000fe200078e00ff */
[----:B------:R-:W-:-:S05]  /*27db0*/  SEL R3, R14, RZ, P1 ;  /* 0x000000ff0e037207 */ /* 0x000fca0000800000 */
[----:B------:R-:W-:-:S04]  /*27dc0*/  IMAD.IADD R3, R2, 0x1, R3 ;  /* 0x0000000102037824 */ /* 0x000fc800078e0203 */
[----:B------:R-:W-:-:S07]  /*27dd0*/  IMAD.MOV.U32 R13, RZ, RZ, R3 ;  /* 0x000000ffff0d7224 */ /* 0x000fce00078e0003 */
[----:B------:R-:W-:Y:S05]  /*27de0*/  WARPSYNC.COLLECTIVE R15, `(.L_x_12107) ;  /* 0x000000000f087348 */ /* 0x000fea0003c00000 */
[----:B------:R0:W1:Y:S02]  /*27df0*/  SHFL.UP P6, R14, R13, R12, R11 ;  /* 0x0400000c0d0e7389 */ /* 0x00006400000c000b */
[----:B01----:R-:W-:Y:S01]  /*27e00*/  ENDCOLLECTIVE ;  /* 0x000000000000791b */ /* 0x003fe20003800000 */
.L_x_12107:
[----:B------:R-:W-:Y:S01]  /*27e10*/  IMAD.MOV.U32 R12, RZ, RZ, 0x10 ;  /* 0x00000010ff0c7424 */ /* 0x000fe200078e00ff */
[----:B------:R-:W-:-:S05]  /*27e20*/  SEL R4, R14, RZ, P2 ;  /* 0x000000ff0e047207 */ /* 0x000fca0001000000 */
[----:B------:R-:W-:-:S04]  /*27e30*/  IMAD.IADD R4, R3, 0x1, R4 ;  /* 0x0000000103047824 */ /* 0x000fc800078e0204 */
[----:B------:R-:W-:-:S07]  /*27e40*/  IMAD.MOV.U32 R13, RZ, RZ, R4 ;  /* 0x000000ffff0d7224 */ /* 0x000fce00078e0004 */
[----:B------:R-:W-:Y:S05]  /*27e50*/  WARPSYNC.COLLECTIVE R15, `(.L_x_12108) ;  /* 0x000000000f087348 */ /* 0x000fea0003c00000 */
[----:B------:R0:W1:Y:S02]  /*27e60*/  SHFL.UP P6, R14, R13, R12, R11 ;  /* 0x0400000c0d0e7389 */ /* 0x00006400000c000b */
[----:B01----:R-:W-:Y:S01]  /*27e70*/  ENDCOLLECTIVE ;  /* 0x000000000000791b */ /* 0x003fe20003800000 */
.L_x_12108:
        /* <DEDUP_REMOVED lines=8> */
.L_x_12109:
[----:B------:R-:W-:Y:S05]  /*27f00*/  BRA `(.L_x_12110) ;  /* 0xffffffcc00647947 */ /* 0x000fea000383ffff */
.L_x_12002:
[----:B------:R-:W-:Y:S01]  /*27f10*/  BSSY B0, `(.L_x_12111) ;  /* 0x0000007000007945 */ /* 0x000fe20003800000 */
[----:B------:R-:W-:Y:S02]  /*27f20*/  IMAD.MOV.U32 R12, RZ, RZ, 0x1 ;  /* 0x00000001ff0c7424 */ /* 0x000fe400078e00ff */
[----:B-1----:R-:W-:Y:S02]  /*27f30*/  IMAD.MOV.U32 R11, RZ, RZ, RZ ;  /* 0x000000ffff0b7224 */ /* 0x002fe400078e00ff */
[----:B------:R-:W-:-:S07]  /*27f40*/  IMAD.MOV.U32 R15, RZ, RZ, -0x1 ;  /* 0xffffffffff0f7424 */ /* 0x000fce00078e00ff */
[----:B------:R-:W-:Y:S05]  /*27f50*/  WARPSYNC.COLLECTIVE R15, `(.L_x_12112) ;  /* 0x000000000f087348 */ /* 0x000fea0003c00000 */
[----:B------:R0:W1:Y:S02]  /*27f60*/  SHFL.UP P6, R14, R13, R12, R11 ;  /* 0x0400000c0d0e7389 */ /* 0x00006400000c000b */
[----:B01----:R-:W-:Y:S01]  /*27f70*/  ENDCOLLECTIVE ;  /* 0x000000000000791b */ /* 0x003fe20003800000 */
.L_x_12112:
[----:B------:R-:W-:Y:S05]  /*27f80*/  BSYNC B0 ;  /* 0x0000000000007941 */ /* 0x000fea0003800000 */
.L_x_12111:
[----:B------:R-:W2:Y:S01]  /*27f90*/  LDL R7, [R1] ;  /* 0x0000000001077983 */ /* 0x000ea20000100800 */
[----:B------:R-:W-:Y:S02]  /*27fa0*/  IMAD.MOV.U32 R12, RZ, RZ, 0x2 ;  /* 0x00000002ff0c7424 */ /* 0x000fe400078e00ff */
[----:B------:R-:W-:Y:S02]  /*27fb0*/  IMAD.MOV.U32 R11, RZ, RZ, RZ ;  /* 0x000000ffff0b7224 */ /* 0x000fe400078e00ff */
[----:B------:R-:W-:Y:S01]  /*27fc0*/  IMAD.MOV.U32 R15, RZ, RZ, -0x1 ;  /* 0xffffffffff0f7424 */ /* 0x000fe200078e00ff */
[----:B--2---:R-:W-:-:S04]  /*27fd0*/  LOP3.LUT P4, RZ, R7, 0x1, RZ, 0xc0, !PT ;  /* 0x0000000107ff7812 */ /* 0x004fc8000788c0ff */
[----:B------:R-:W-:-:S05]  /*27fe0*/  SEL R14, R14, RZ, P4 ;  /* 0x000000ff0e0e7207 */ /* 0x000fca0002000000 */
[----:B------:R-:W-:-:S07]  /*27ff0*/  IMAD.IADD R13, R13, 0x1, R14 ;  /* 0x000000010d0d7824 */ /* 0x000fce00078e020e */
[----:B------:R-:W-:Y:S05]  /*28000*/  WARPSYNC.COLLECTIVE R15, `(.L_x_12113) ;  /* 0x000000000f087348 */ /* 0x000fea0003c00000 */
[----:B------:R0:W1:Y:S02]  /*28010*/  SHFL.UP P6, R14, R13, R12, R11 ;  /* 0x0400000c0d0e7389 */ /* 0x00006400000c000b */
[----:B01----:R-:W-:Y:S01]  /*28020*/  ENDCOLLECTIVE ;  /* 0x000000000000791b */ /* 0x003fe20003800000 */
.L_x_12113:
[----:B------:R-:W-:Y:S01]  /*28030*/  IMAD.MOV.U32 R12, RZ, RZ, 0x4 ;  /* 0x00000004ff0c7424 */ /* 0x000fe200078e00ff */
[----:B------:R-:W-:-:S05]  /*28040*/  SEL R14, R14, RZ, P0 ;  /* 0x000000ff0e0e7207 */ /* 0x000fca0000000000 */
[----:B------:R-:W-:-:S04]  /*28050*/  IMAD.IADD R3, R13, 0x1, R14 ;  /* 0x000000010d037824 */ /* 0x000fc800078e020e */
[----:B------:R-:W-:-:S07]  /*28060*/  IMAD.MOV.U32 R13, RZ, RZ, R3 ;  /* 0x000000ffff0d7224 */ /* 0x000fce00078e0003 */
[----:B------:R-:W-:Y:S05]  /*28070*/  WARPSYNC.COLLECTIVE R15, `(.L_x_12114) ;  /* 0x000000000f087348 */ /* 0x000fea0003c00000 */
[----:B------:R0:W1:Y:S02]  /*28080*/  SHFL.UP P6, R14, R13, R12, R11 ;  /* 0x0400000c0d0e7389 */ /* 0x00006400000c000b */
[----:B01----:R-:W-:Y:S01]  /*28090*/  ENDCOLLECTIVE ;  /* 0x000000000000791b */ /* 0x003fe20003800000 */
.L_x_12114:
[----:B------:R-:W-:Y:S01]  /*280a0*/  IMAD.MOV.U32 R12, RZ, RZ, 0x8 ;  /* 0x00000008ff0c7424 */ /* 0x000fe200078e00ff */
[----:B------:R-:W-:-:S05]  /*280b0*/  SEL R4, R14, RZ, P1 ;  /* 0x000000ff0e047207 */ /* 0x000fca0000800000 */
[----:B------:R-:W-:-:S04]  /*280c0*/  IMAD.IADD R4, R3, 0x1, R4 ;  /* 0x0000000103047824 */ /* 0x000fc800078e0204 */
[----:B------:R-:W-:-:S07]  /*280d0*/  IMAD.MOV.U32 R13, RZ, RZ, R4 ;  /* 0x000000ffff0d7224 */ /* 0x000fce00078e0004 */
[----:B------:R-:W-:Y:S05]  /*280e0*/  WARPSYNC.COLLECTIVE R15, `(.L_x_12115) ;  /* 0x000000000f087348 */ /* 0x000fea0003c00000 */
[----:B------:R0:W1:Y:S02]  /*280f0*/  SHFL.UP P6, R14, R13, R12, R11 ;  /* 0x0400000c0d0e7389 */ /* 0x00006400000c000b */
[----:B01----:R-:W-:Y:S01]  /*28100*/  ENDCOLLECTIVE ;  /* 0x000000000000791b */ /* 0x003fe20003800000 */
.L_x_12115:
[----:B------:R-:W-:Y:S01]  /*28110*/  IMAD.MOV.U32 R12, RZ, RZ, 0x10 ;  /* 0x00000010ff0c7424 */ /* 0x000fe200078e00ff */
[----:B------:R-:W-:-:S05]  /*28120*/  SEL R7, R14, RZ, P2 ;  /* 0x000000ff0e077207 */ /* 0x000fca0001000000 */
[----:B------:R-:W-:-:S04]  /*28130*/  IMAD.IADD R7, R4, 0x1, R7 ;  /* 0x0000000104077824 */ /* 0x000fc800078e0207 */
[----:B------:R-:W-:-:S07]  /*28140*/  IMAD.MOV.U32 R13, RZ, RZ, R7 ;  /* 0x000000ffff0d7224 */ /* 0x000fce00078e0007 */
[----:B------:R-:W-:Y:S05]  /*28150*/  WARPSYNC.COLLECTIVE R15, `(.L_x_12116) ;  /* 0x000000000f087348 */ /* 0x000fea0003c00000 */
[----:B------:R0:W1:Y:S02]  /*28160*/  SHFL.UP P6, R14, R13, R12, R11 ;  /* 0x0400000c0d0e7389 */ /* 0x00006400000c000b */
[----:B01----:R-:W-:Y:S01]  /*28170*/  ENDCOLLECTIVE ;  /* 0x000000000000791b */ /* 0x003fe20003800000 */
.L_x_12116:
        /* <DEDUP_REMOVED lines=8> */
.L_x_12117:
[----:B------:R-:W-:Y:S05]  /*28200*/  BRA `(.L_x_12118) ;  /* 0xffffffcc004c7947 */ /* 0x000fea000383ffff */
.L_x_12004:
[----:B------:R-:W-:Y:S01]  /*28210*/  BSSY B0, `(.L_x_12119) ;  /* 0x0000006000007945 */ /* 0x000fe20003800000 */
[----:B------:R-:W-:Y:S01]  /*28220*/  PLOP3.LUT P6, PT, P6, PT, PT, 0x8, 0x0 ;  /* 0x000000000000781c */ /* 0x000fe200037ce170 */
[----:B------:R-:W-:-:S12]  /*28230*/  IMAD.MOV.U32 R15, RZ, RZ, -0x1 ;  /* 0xffffffffff0f7424 */ /* 0x000fd800078e00ff */
[----:B01----:R-:W-:Y:S05]  /*28240*/  WARPSYNC.COLLECTIVE R15, `(.L_x_12120) ;  /* 0x000000000f087348 */ /* 0x003fea0003c00000 */
[----:B------:R-:W-:Y:S01]  /*28250*/  VOTE.ANY R14, PT, P6 ;  /* 0x00000000000e7806 */ /* 0x000fe200030e0100 */
[----:B01----:R-:W-:Y:S06]  /*28260*/  ENDCOLLECTIVE ;  /* 0x000000000000791b */ /* 0x003fec0003800000 */
.L_x_12120:
[----:B------:R-:W-:Y:S05]  /*28270*/  BSYNC B0 ;  /* 0x0000000000007941 */ /* 0x000fea0003800000 */
.L_x_12119:
        /* <DEDUP_REMOVED lines=10> */
.L_x_12121:
[----:B------:R-:W-:Y:S02]  /*28320*/  IMAD.MOV.U32 R13, RZ, RZ, R5 ;  /* 0x000000ffff0d7224 */ /* 0x000fe400078e0005 */
[----:B------:R-:W-:-:S07]  /*28330*/  IMAD.MOV.U32 R25, RZ, RZ, R14 ;  /* 0x000000ffff197224 */ /* 0x000fce00078e000e */
[----:B------:R-:W-:Y:S05]  /*28340*/  WARPSYNC.COLLECTIVE R15, `(.L_x_12122) ;  /* 0x000000000f087348 */ /* 0x000fea0003c00000 */
[----:B------:R0:W1:Y:S02]  /*28350*/  SHFL.IDX P6, R14, R13, R12, R11 ;  /* 0x0000000c0d0e7389 */ /* 0x00006400000c000b */
[----:B01----:R-:W-:Y:S01]  /*28360*/  ENDCOLLECTIVE ;  /* 0x000000000000791b */ /* 0x003fe20003800000 */
.L_x_12122:
[----:B------:R-:W-:Y:S01]  /*28370*/  IMAD.MOV.U32 R5, RZ, RZ, R14 ;  /* 0x000000ffff057224 */ /* 0x000fe200078e000e */
[----:B------:R-:W-:Y:S06]  /*28380*/  BRA `(.L_x_12123) ;  /* 0xffffffcc002c7947 */ /* 0x000fec000383ffff */
.L_x_12006:
[----:B------:R-:W-:Y:S01]  /*28390*/  BSSY B0, `(.L_x_12124) ;  /* 0x0000007000007945 */ /* 0x000fe20003800000 */
[----:B------:R-:W-:Y:S02]  /*283a0*/  IMAD.MOV.U32 R13, RZ, RZ, R2 ;  /* 0x000000ffff0d7224 */ /* 0x000fe400078e0002 */
[----:B-1----:R-:W-:Y:S02]  /*283b0*/  IMAD.MOV.U32 R11, RZ, RZ, 0x1f ;  /* 0x0000001fff0b7424 */ /* 0x002fe400078e00ff */
[----:B------:R-:W-:-:S07]  /*283c0*/  IMAD.MOV.U32 R15, RZ, RZ, -0x1 ;  /* 0xffffffffff0f7424 */ /* 0x000fce00078e00ff */
[----:B0-234-:R-:W-:Y:S05]  /*283d0*/  WARPSYNC.COLLECTIVE R15, `(.L_x_12125) ;  /* 0x000000000f087348 */ /* 0x01dfea0003c00000 */
[----:B------:R1:W0:Y:S02]  /*283e0*/  SHFL.IDX P6, R14, R13, R12, R11 ;  /* 0x0000000c0d0e7389 */ /* 0x00022400000c000b */
[----:B01234-:R-:W-:Y:S01]  /*283f0*/  ENDCOLLECTIVE ;  /* 0x000000000000791b */ /* 0x01ffe20003800000 */
.L_x_12125:
[----:B------:R-:W-:Y:S05]  /*28400*/  BSYNC B0 ;  /* 0x0000000000007941 */ /* 0x000fea0003800000 */
.L_x_12124:
[----:B------:R-:W-:Y:S01]  /*28410*/  IMAD.MOV.U32 R24, RZ, RZ, R14 ;  /* 0x000000ffff187224 */ /* 0x000fe200078e000e */
[----:B------:R-:W-:Y:S06]  /*28420*/  BRA `(.L_x_12005) ;  /* 0xffffffcc001c7947 */ /* 0x000fec000383ffff */
.L_x_12012:
[----:B0-----:R0:W2:Y:S02]  /*28430*/  SYNCS.PHASECHK.TRANS64.TRYWAIT P0, [R9+URZ+0x31c20], R0 ;  /* 0x031c2000090075a7 */ /* 0x0010a4000800017f */
[----:B--2---:R-:W-:Y:S05]  /*28440*/  @!P0 NANOSLEEP.SYNCS 0x989680 ;  /* 0x009896800000895d */ /* 0x004fea0003900000 */
[----:B------:R-:W2:Y:S02]  /*28450*/  @!P0 SYNCS.PHASECHK.TRANS64 P0, [R9+URZ+0x31c20], R0 ;  /* 0x031c2000090085a7 */ /* 0x000ea4000800007f */
[----:B--2---:R-:W-:Y:S05]  /*28460*/  @!P0 BRA `(.L_x_12012) ;  /* 0xfffffffc00f08947 */ /* 0x004fea000383ffff */
[----:B------:R-:W-:Y:S05]  /*28470*/  BRA `(.L_x_12126) ;  /* 0xffffffd400747947 */ /* 0x000fea000383ffff */
.L_x_12013:
[----:B------:R-:W2:Y:S01]  /*28480*/  S2R R2, SR_TID.X ;  /* 0x0000000000027919 */ /* 0x000ea20000002100 */
[----:B------:R-:W-:Y:S01]  /*28490*/  BSSY B0, `(.L_x_12127) ;  /* 0x000000a000007945 */ /* 0x000fe20003800000 */
[----:B------:R-:W-:Y:S02]  /*284a0*/  IMAD.MOV.U32 R12, RZ, RZ, RZ ;  /* 0x000000ffff0c7224 */ /* 0x000fe400078e00ff */
[----:B-1----:R-:W-:Y:S02]  /*284b0*/  IMAD.MOV.U32 R11, RZ, RZ, 0x1f ;  /* 0x0000001fff0b7424 */ /* 0x002fe400078e00ff */
[----:B------:R-:W-:Y:S01]  /*284c0*/  IMAD.MOV.U32 R15, RZ, RZ, -0x1 ;  /* 0xffffffffff0f7424 */ /* 0x000fe200078e00ff */
[----:B--2---:R-:W-:-:S04]  /*284d0*/  SHF.R.U32.HI R2, RZ, 0x5, R2 ;  /* 0x00000005ff027819 */ /* 0x004fc80000011602 */
[----:B------:R-:W-:-:S05]  /*284e0*/  LOP3.LUT R2, R2, 0x3, RZ, 0xc0, !PT ;  /* 0x0000000302027812 */ /* 0x000fca00078ec0ff */
[----:B------:R-:W-:-:S07]  /*284f0*/  IMAD.MOV.U32 R13, RZ, RZ, R2 ;  /* 0x000000ffff0d7224 */ /* 0x000fce00078e0002 */
[----:B0--3--:R-:W-:Y:S05]  /*28500*/  WARPSYNC.COLLECTIVE R15, `(.L_x_12128) ;  /* 0x000000000f087348 */ /* 0x009fea0003c00000 */
[----:B------:R1:W2:Y:S02]  /*28510*/  SHFL.IDX P6, R14, R13, R12, R11 ;  /* 0x0000000c0d0e7389 */ /* 0x0002a400000c000b */
[----:B0123--:R-:W-:Y:S01]  /*28520*/  ENDCOLLECTIVE ;  /* 0x000000000000791b */ /* 0x00ffe20003800000 */
.L_x_12128:
[----:B------:R-:W-:Y:S05]  /*28530*/  BSYNC B0 ;  /* 0x0000000000007941 */ /* 0x000fea0003800000 */
.L_x_12127:
[----:B------:R-:W-:Y:S05]  /*28540*/  BRA `(.L_x_12129) ;  /* 0xffffffd4005c7947 */ /* 0x000fea000383ffff */
.L_x_12014:
[----:B------:R-:W-:Y:S01]  /*28550*/  BSSY B0, `(.L_x_12130) ;  /* 0x0000006000007945 */ /* 0x000fe20003800000 */
[----:B------:R-:W-:-:S07]  /*28560*/  IMAD.MOV.U32 R15, RZ, RZ, -0x1 ;  /* 0xffffffffff0f7424 */ /* 0x000fce00078e00ff */
[----:B01-3--:R-:W-:Y:S05]  /*28570*/  WARPSYNC.COLLECTIVE R15, `(.L_x_12131) ;  /* 0x000000000f0c7348 */ /* 0x00bfea0003c00000 */
[----:B------:R-:W-:Y:S02]  /*28580*/  ELECT P6, UR62, PT ;  /* 0x00000000003e782f */ /* 0x000fe400038c0000 */
[----:B------:R-:W-:Y:S01]  /*28590*/  MOV R14, UR62 ;  /* 0x0000003e000e7c02 */ /* 0x000fe20008000f00 */
[----:B01-3--:R-:W-:Y:S10]  /*285a0*/  ENDCOLLECTIVE ;  /* 0x000000000000791b */ /* 0x00bff40003800000 */
.L_x_12131:
[----:B------:R-:W-:Y:S05]  /*285b0*/  BSYNC B0 ;  /* 0x0000000000007941 */ /* 0x000fea0003800000 */
.L_x_12130:
[----:B------:R-:W-:Y:S05]  /*285c0*/  BRA `(.L_x_12132) ;  /* 0xffffffd400507947 */ /* 0x000fea000383ffff */
.L_x_12016:
[----:B0-----:R0:W2:Y:S02]  /*285d0*/  SYNCS.PHASECHK.TRANS64.TRYWAIT P0, [R7+URZ], R2 ;  /* 0x00000002070075a7 */ /* 0x0010a4000800017f */
[----:B--2---:R-:W-:Y:S05]  /*285e0*/  @!P0 NANOSLEEP.SYNCS 0x989680 ;  /* 0x009896800000895d */ /* 0x004fea0003900000 */
[----:B------:R-:W2:Y:S02]  /*285f0*/  @!P0 SYNCS.PHASECHK.TRANS64 P0, [R7+URZ], R2 ;  /* 0x00000002070085a7 */ /* 0x000ea4000800007f */
[----:B--2---:R-:W-:Y:S05]  /*28600*/  @!P0 BRA `(.L_x_12016) ;  /* 0xfffffffc00f08947 */ /* 0x004fea000383ffff */
[----:B------:R-:W-:Y:S05]  /*28610*/  BRA `(.L_x_12133) ;  /* 0xffffffd400847947 */ /* 0x000fea000383ffff */
.L_x_12017:
[----:B--2---:R2:W4:Y:S02]  /*28620*/  SYNCS.PHASECHK.TRANS64.TRYWAIT P0, [R3+URZ], R0 ;  /* 0x00000000030075a7 */ /* 0x004524000800017f */
[----:B----4-:R-:W-:Y:S05]  /*28630*/  @!P0 NANOSLEEP.SYNCS 0x989680 ;  /* 0x009896800000895d */ /* 0x010fea0003900000 */
[----:B------:R-:W4:Y:S02]  /*28640*/  @!P0 SYNCS.PHASECHK.TRANS64 P0, [R3+URZ], R0 ;  /* 0x00000000030085a7 */ /* 0x000f24000800007f */
[----:B----4-:R-:W-:Y:S05]  /*28650*/  @!P0 BRA `(.L_x_12017) ;  /* 0xfffffffc00f08947 */ /* 0x010fea000383ffff */
[----:B------:R-:W-:Y:S05]  /*28660*/  BRA `(.L_x_12134) ;  /* 0xffffffd400787947 */ /* 0x000fea000383ffff */
.L_x_12019:
[----:B--2---:R2:W4:Y:S02]  /*28670*/  SYNCS.PHASECHK.TRANS64.TRYWAIT P0, [R5+URZ], R2 ;  /* 0x00000002050075a7 */ /* 0x004524000800017f */
[----:B----4-:R-:W-:Y:S05]  /*28680*/  @!P0 NANOSLEEP.SYNCS 0x989680 ;  /* 0x009896800000895d */ /* 0x010fea0003900000 */
[----:B------:R-:W4:Y:S02]  /*28690*/  @!P0 SYNCS.PHASECHK.TRANS64 P0, [R5+URZ], R2 ;  /* 0x00000002050085a7 */ /* 0x000f24000800007f */
[----:B----4-:R-:W-:Y:S05]  /*286a0*/  @!P0 BRA `(.L_x_12019) ;  /* 0xfffffffc00f08947 */ /* 0x010fea000383ffff */
[----:B------:R-:W-:Y:S05]  /*286b0*/  BRA `(.L_x_12135) ;  /* 0xffffffd4007c7947 */ /* 0x000fea000383ffff */
.L_x_12136:
        /* <DEDUP_REMOVED lines=12> */
.L_x_14874:


//--------------------- .text._ZN7cutlass13device_kernelIN5flash11enable_sm90INS1_16FlashAttnFwdSm90INS1_25CollectiveMainloopFwdSm90ILi2EN4cute5tupleIJNS5_1CILi1EEES8_S8_EEENS6_IJNS7_ILi192EEESA_NS7_ILi64EEEEEELi64ENS_6half_tEfNS_4arch4Sm90ELb0ELb0ELb0ELb0ELb0ELb0ELb0ELb0ELb1ELb1ELb1ELb0EEENS1_21CollectiveEpilogueFwdINS6_IJSA_SB_SA_EEES9_SD_SF_Li384ELb0ELb1ELb1ELb0EEENS1_19SingleTileSchedulerILb0ELb1ELb1ELi192EEEEEEEEEvNT_6ParamsE --------------------------
	.section	.text._ZN7cutlass13device_kernelIN5flash11enable_sm90INS1_16FlashAttnFwdSm90INS1_25CollectiveMainloopFwdSm90ILi2EN4cute5tupleIJNS5_1CILi1EEES8_S8_EEENS6_IJNS7_ILi192EEESA_NS7_ILi64EEEEEELi64ENS_6half_tEfNS_4arch4Sm90ELb0ELb0ELb0ELb0ELb0ELb0ELb0ELb0ELb1ELb1ELb1ELb0EEENS1_21CollectiveEpilogueFwdINS6_IJSA_SB_SA_EEES9_SD_SF_Li384ELb0ELb1ELb1ELb0EEENS1_19SingleTileSchedulerILb0ELb1ELb1ELi192EEEEEEEEEvNT_6ParamsE,"ax",@progbits
	.align	128
.text._ZN7cutlass13device_kernelIN5flash11enable_sm90INS1_16FlashAttnFwdSm90INS1_25CollectiveMainloopFwdSm90ILi2EN4cute5tupleIJNS5_1CILi1EEES8_S8_EEENS6_IJNS7_ILi192EEESA_NS7_ILi64EEEEEELi64ENS_6half_tEfNS_4arch4Sm90ELb0ELb0ELb0ELb0ELb0ELb0ELb0ELb0ELb1ELb1ELb1ELb0EEENS1_21CollectiveEpilogueFwdINS6_IJSA_SB_SA_EEES9_SD_SF_Li384ELb0ELb1ELb1ELb0EEENS1_19SingleTileSchedulerILb0ELb1ELb1ELi192EEEEEEEEEvNT_6ParamsE:
        .type           _ZN7cutlass13device_kernelIN5flash11enable_sm90INS1_16FlashAttnFwdSm90INS1_25CollectiveMainloopFwdSm90ILi2EN4cute5tupleIJNS5_1CILi1EEES8_S8_EEENS6_IJNS7_ILi192EEESA_NS7_ILi64EEEEEELi64ENS_6half_tEfNS_4arch4Sm90ELb0ELb0ELb0ELb0ELb0ELb0ELb0ELb0ELb1ELb1ELb1ELb0EEENS1_21CollectiveEpilogueFwdINS6_IJSA_SB_SA_EEES9_SD_SF_Li384ELb0ELb1ELb1ELb0EEENS1_19SingleTileSchedulerILb0ELb1ELb1ELi192EEEEEEEEEvNT_6ParamsE,@function
        .size           _ZN7cutlass13device_kernelIN5flash11enable_sm90INS1_16FlashAttnFwdSm90INS1_25CollectiveMainloopFwdSm90ILi2EN4cute5tupleIJNS5_1CILi1EEES8_S8_EEENS6_IJNS7_ILi192EEESA_NS7_ILi64EEEEEELi64ENS_6half_tEfNS_4arch4Sm90ELb0ELb0ELb0ELb0ELb0ELb0ELb0ELb0ELb1ELb1ELb1ELb0EEENS1_21CollectiveEpilogueFwdINS6_IJSA_SB_SA_EEES9_SD_SF_Li384ELb0ELb1ELb1ELb0EEENS1_19SingleTileSchedulerILb0ELb1ELb1ELi192EEEEEEEEEvNT_6ParamsE,(.L_x_14875 - _ZN7cutlass13device_kernelIN5flash11enable_sm90INS1_16FlashAttnFwdSm90INS1_25CollectiveMainloopFwdSm90ILi2EN4cute5tupleIJNS5_1CILi1EEES8_S8_EEENS6_IJNS7_ILi192EEESA_NS7_ILi64EEEEEELi64ENS_6half_tEfNS_4arch4Sm90ELb0ELb0ELb0ELb0ELb0ELb0ELb0ELb0ELb1ELb1ELb1ELb0EEENS1_21CollectiveEpilogueFwdINS6_IJSA_SB_SA_EEES9_SD_SF_Li384ELb0ELb1ELb1ELb0EEENS1_19SingleTileSchedulerILb0ELb1ELb1ELi192EEEEEEEEEvNT_6ParamsE)
        .other          _ZN7cutlass13device_kernelIN5flash11enable_sm90INS1_16FlashAttnFwdSm90INS1_25CollectiveMainloopFwdSm90ILi2EN4cute5tupleIJNS5_1CILi1EEES8_S8_EEENS6_IJNS7_ILi192EEESA_NS7_ILi64EEEEEELi64ENS_6half_tEfNS_4arch4Sm90ELb0ELb0ELb0ELb0ELb0ELb0ELb0ELb0ELb1ELb1ELb1ELb0EEENS1_21CollectiveEpilogueFwdINS6_IJSA_SB_SA_EEES9_SD_SF_Li384ELb0ELb1ELb1ELb0EEENS1_19SingleTileSchedulerILb0ELb1ELb1ELi192EEEEEEEEEvNT_6ParamsE,@"STO_CUDA_ENTRY STV_DEFAULT"
_ZN7cutlass13device_kernelIN5flash11enable_sm90INS1_16FlashAttnFwdSm90INS1_25CollectiveMainloopFwdSm90ILi2EN4cute5tupleIJNS5_1CILi1EEES8_S8_EEENS6_IJNS7_ILi192EEESA_NS7_ILi64EEEEEELi64ENS_6half_tEfNS_4arch4Sm90ELb0ELb0ELb0ELb0ELb0ELb0ELb0ELb0ELb1ELb1ELb1ELb0EEENS1_21CollectiveEpilogueFwdINS6_IJSA_SB_SA_EEES9_SD_SF_Li384ELb0ELb1ELb1ELb0EEENS1_19SingleTileSchedulerILb0ELb1ELb1ELi192EEEEEEEEEvNT_6ParamsE:
        /* <DEDUP_REMOVED lines=17> */
.L_x_12138:
[----:B------:R-:W-:Y:S05]  /*0110*/  BSYNC B0 ;  /* 0x0000000000007941 */ /* 0x000fea0003800000 */
.L_x_12137:
        /* <DEDUP_REMOVED lines=40> */
.L_x_12139:
        /* <DEDUP_REMOVED lines=22> */
.L_x_12140:
        /* <DEDUP_REMOVED lines=18> */
.L_x_12141:
        /* <DEDUP_REMOVED lines=22> */
.L_x_12142:
        /* <DEDUP_REMOVED lines=22> */
.L_x_12143:
        /* <DEDUP_REMOVED lines=9> */
.L_x_12146:
        /* <DEDUP_REMOVED lines=19> */
[----:B------:R4:W-:Y:S01]  /*0aa0*/  STL [R1+0x14], R5 ;  /* 0x0000140501007387 */ /* 0x0009e20000100800 */
[----:B------:R-:W-:-:S04]  /*0ab0*/  IMAD.MOV R3, RZ, RZ, -R5 ;  /* 0x000000ffff037224 */ /* 0x000fc800078e0a05 */
[----:B------:R-:W-:Y:S01]  /*0ac0*/  IMAD R2, R2, R3, UR4 ;  /* 0x0000000402027e24 */ /* 0x000fe2000f8e0203 */
[----:B------:R-:W-:Y:S06]  /*0ad0*/  @!P0 BRA `(.L_x_12147) ;  /* 0x000000b000848947 */ /* 0x000fec0003800000 */
[----:B----4-:R-:W0:Y:S01]  /*0ae0*/  LDC.64 R4, c[0x0][0x418] ;  /* 0x00010600ff047b82 */ /* 0x010e220000000a00 */
        /* <DEDUP_REMOVED lines=43> */
.L_x_12148:
[-C--:B------:R-:W-:Y:S01]  /*0da0*/  IMAD R2, R8, R3.reuse, RZ ;  /* 0x0000000308027224 */ /* 0x080fe200078e02ff */
[----:B------:R-:W-:Y:S01]  /*0db0*/  PLOP3.LUT P0, PT, PT, PT, PT, 0x80, 0x0 ;  /* 0x000000000000781c */ /* 0x000fe20003f0f070 */
[----:B------:R-:W-:Y:S01]  /*0dc0*/  VIADD R18, R12, 0xffffff80 ;  /* 0xffffff800c127836 */ /* 0x000fe20000000000 */
[----:B------:R-:W-:Y:S01]  /*0dd0*/  CS2R R150, SRZ ;  /* 0x0000000000967805 */ /* 0x000fe2000001ff00 */
[----:B------:R-:W-:Y:S01]  /*0de0*/  IMAD.MOV.U32 R17, RZ, RZ, RZ ;  /* 0x000000ffff117224 */ /* 0x000fe200078e00ff */
[----:B------:R-:W-:Y:S01]  /*0df0*/  VIADDMNMX R16, R2, R3, R0, PT ;  /* 0x0000000302107246 */ /* 0x000fe20003800100 */
[----:B------:R0:W-:Y:S01]  /*0e00*/  STL [R1+0x10], R2 ;  /* 0x0000100201007387 */ /* 0x0001e20000100800 */
[----:B------:R-:W-:Y:S01]  /*0e10*/  IMAD.MOV.U32 R0, RZ, RZ, RZ ;  /* 0x000000ffff007224 */ /* 0x000fe200078e00ff */
        /* <DEDUP_REMOVED lines=26> */
[----:B-1----:R0:W-:Y:S05]  /*0fc0*/  STL [R1+0xc], R0 ;  /* 0x00000c0001007387 */ /* 0x0021ea0000100800 */
[----:B------:R-:W-:-:S13]  /*0fd0*/  PLOP3.LUT P0, PT, PT, PT, UP0, 0x80, 0x0 ;  /* 0x000000000000781c */ /* 0x000fda0003f0f008 */
[----:B0-----:R-:W-:Y:S05]  /*0fe0*/  @!P0 BRA `(.L_x_12150) ;  /* 0x0000000000408947 */ /* 0x001fea0003800000 */
        /* <DEDUP_REMOVED lines=16> */
.L_x_12150:
[----:B------:R-:W-:Y:S02]  /*10f0*/  SHF.L.U32 R2, RZ, 0x1f, RZ ;  /* 0x0000001fff027819 */ /* 0x000fe400000006ff */
[----:B------:R-:W-:Y:S02]  /*1100*/  LOP3.LUT R26, R26, 0x1, RZ, 0xfc, !PT ;  /* 0x000000011a1a7812 */ /* 0x000fe400078efcff */
[----:B------:R-:W0:Y:S02]  /*1110*/  SYNCS.PHASECHK.TRANS64.TRYWAIT P1, [UR36+0x30800], R2 ;  /* 0x03080002ff0075a7 */ /* 0x000e240008020164 */
[----:B------:R-:W-:Y:S01]  /*1120*/  ISETP.NE.AND P0, PT, R26, 0x3, PT ;  /* 0x000000031a00780c */ /* 0x000fe20003f05270 */
[----:B0-----:R-:W-:-:S12]  /*1130*/  @!P1 BRA `(.L_x_12151) ;  /* 0x000000a800f49947 */ /* 0x001fd80003800000 */
.L_x_12246:
[----:B------:R-:W-:Y:S05]  /*1140*/  @!P0 BRA `(.L_x_12152) ;  /* 0x0000000000048947 */ /* 0x000fea0003800000 */
[----:B------:R-:W-:Y:S01]  /*1150*/  BPT.TRAP 0x1 ;  /* 0x000000040000795c */ /* 0x000fe20000300000 */
.L_x_12152:
[----:B------:R1:W2:Y:S01]  /*1160*/  SYNCS.PHASECHK.TRANS64.TRYWAIT P2, [UR36+0x30830], R2 ;  /* 0x03083002ff0075a7 */ /* 0x0002a20008040164 */
[----:B------:R-:W-:Y:S05]  /*1170*/  @!P0 BRA `(.L_x_12153) ;  /* 0x0000000000048947 */ /* 0x000fea0003800000 */
[----:B------:R-:W-:Y:S01]  /*1180*/  BPT.TRAP 0x1 ;  /* 0x000000040000795c */ /* 0x000fe20000300000 */
.L_x_12153:
[----:B0-----:R-:W3:Y:S01]  /*1190*/  LDL R3, [R1+0xc] ;  /* 0x00000c0001037983 */ /* 0x001ee20000100800 */
[----:B------:R-:W-:Y:S01]  /*11a0*/  ISETP.NE.AND P1, PT, R27, RZ, PT ;  /* 0x000000ff1b00720c */ /* 0x000fe20003f25270 */
[----:B---3--:R-:W-:-:S05]  /*11b0*/  IMAD.HI R0, R3, 0x55555556, RZ ;  /* 0x5555555603007827 */ /* 0x008fca00078e02ff */
[----:B------:R-:W-:-:S05]  /*11c0*/  LEA.HI R0, R0, R0, RZ, 0x1 ;  /* 0x0000000000007211 */ /* 0x000fca00078f08ff */
[----:B------:R-:W-:-:S05]  /*11d0*/  IMAD R0, R0, -0x3, R3 ;  /* 0xfffffffd00007824 */ /* 0x000fca00078e0203 */
[----:B------:R-:W-:-:S05]  /*11e0*/  LEA R3, R0, UR36, 0xd ;  /* 0x0000002400037c11 */ /* 0x000fca000f8e68ff */
[----:B------:R0:W-:Y:S01]  /*11f0*/  STL [R1], R3 ;  /* 0x0000000301007387 */ /* 0x0001e20000100800 */
[----:B------:R-:W-:-:S05]  /*1200*/  VIADD R0, R3, 0xc400 ;  /* 0x0000c40003007836 */ /* 0x000fca0000000000 */
[----:B------:R-:W-:-:S04]  /*1210*/  SHF.R.U32.HI R0, RZ, 0x4, R0 ;  /* 0x00000004ff007819 */ /* 0x000fc80000011600 */
[----:B------:R-:W-:Y:S01]  /*1220*/  LOP3.LUT R152, R0, 0x3fff, RZ, 0xc0, !PT ;  /* 0x00003fff00987812 */ /* 0x000fe200078ec0ff */
[----:B0-2---:R-:W-:Y:S06]  /*1230*/  @P2 BRA `(.L_x_12154) ;  /* 0x0000000000082947 */ /* 0x005fec0003800000 */
[----:B------:R-:W0:Y:S02]  /*1240*/  SYNCS.PHASECHK.TRANS64.TRYWAIT P2, [UR36+0x30830], R2 ;  /* 0x03083002ff0075a7 */ /* 0x000e240008040164 */
[----:B0-----:R-:W-:Y:S05]  /*1250*/  @!P2 BRA `(.L_x_12155) ;  /* 0x000000a800c4a947 */ /* 0x001fea0003800000 */
.L_x_12154:
[----:B------:R-:W-:Y:S05]  /*1260*/  WARPSYNC.ALL ;  /* 0x0000000000007948 */ /* 0x000fea0003800000 */
[----:B------:R-:W-:Y:S01]  /*1270*/  MOV R0, RZ ;  /* 0x000000ff00007202 */ /* 0x000fe20000000f00 */
[----:B------:R-:W-:Y:S01]  /*1280*/  IMAD.MOV.U32 R151, RZ, RZ, RZ ;  /* 0x000000ffff977224 */ /* 0x000fe200078e00ff */
[----:B------:R-:W-:Y:S01]  /*1290*/  LOP3.LUT R152, R152, 0x10000, RZ, 0xfc, !PT ;  /* 0x0001000098987812 */ /* 0x000fe200078efcff */
[----:B------:R-:W-:Y:S01]  /*12a0*/  IMAD.MOV.U32 R153, RZ, RZ, 0x40000040 ;  /* 0x40000040ff997424 */ /* 0x000fe200078e00ff */
[----:B------:R-:W-:Y:S01]  /*12b0*/  UIADD3 UR4, UR36, 0x12400, URZ ;  /* 0x0001240024047890 */ /* 0x000fe2000fffe03f */
[----:B------:R-:W2:Y:S01]  /*12c0*/  LDL R121, [R1+0x10] ;  /* 0x0000100001797983 */ /* 0x000ea20000100800 */
[C---:B------:R-:W-:Y:S01]  /*12d0*/  R2UR UR8, R152.reuse ;  /* 0x00000000980872ca */ /* 0x040fe200000e0000 */
[----:B------:R-:W-:Y:S01]  /*12e0*/  WARPGROUP.ARRIVE ;  /* 0x00000000000079c5 */ /* 0x000fe20000000000 */
[----:B------:R-:W-:Y:S01]  /*12f0*/  USHF.R.U32.HI UR4, URZ, 0x4, UR4 ;  /* 0x000000043f047899 */ /* 0x000fe20008011604 */
[----:B------:R-:W-:Y:S01]  /*1300*/  R2UR UR9, R153 ;  /* 0x00000000990972ca */ /* 0x000fe200000e0000 */
[----:B------:R-:W-:Y:S01]  /*1310*/  UMOV UR11, 0x40000040 ;  /* 0x40000040000b7882 */ /* 0x000fe20000000000 */
[----:B------:R-:W-:Y:S01]  /*1320*/  R2UR UR16, R152 ;  /* 0x00000000981072ca */ /* 0x000fe200000e0000 */
[----:B------:R-:W-:Y:S01]  /*1330*/  ULOP3.LUT UR4, UR4, 0x3fff, URZ, 0xc0, !UPT ;  /* 0x00003fff04047892 */ /* 0x000fe2000f8ec03f */
[----:B0-----:R-:W-:Y:S01]  /*1340*/  LOP3.LUT R3, R22, 0xffffff80, RZ, 0xc0, !PT ;  /* 0xffffff8016037812 */ /* 0x001fe200078ec0ff */
[----:B------:R-:W-:Y:S01]  /*1350*/  UMOV UR13, 0x40000040 ;  /* 0x40000040000d7882 */ /* 0x000fe20000000000 */
[----:B------:R-:W-:Y:S01]  /*1360*/  UMOV UR15, 0x40000040 ;  /* 0x40000040000f7882 */ /* 0x000fe20000000000 */
[----:B------:R-:W-:Y:S01]  /*1370*/  ULOP3.LUT UR6, UR4, 0x10000, URZ, 0xfc, !UPT ;  /* 0x0001000004067892 */ /* 0x000fe2000f8efc3f */
[----:B------:R-:W-:Y:S01]  /*1380*/  IMAD.MOV.U32 R9, RZ, RZ, -0x2 ;  /* 0xfffffffeff097424 */ /* 0x000fe200078e00ff */
[----:B------:R-:W-:Y:S01]  /*1390*/  UMOV UR17, 0x40000040 ;  /* 0x4000004000117882 */ /* 0x000fe20000000000 */
[----:B------:R-:W-:Y:S01]  /*13a0*/  UMOV UR19, 0x40000040 ;  /* 0x4000004000137882 */ /* 0x000fe20000000000 */
[----:B------:R-:W-:Y:S01]  /*13b0*/  UIADD3 UR14, UR6, 0x4, URZ ;  /* 0x00000004060e7890 */ /* 0x000fe2000fffe03f */
[----:B------:R-:W-:Y:S01]  /*13c0*/  IMAD.IADD R3, R18, 0x1, -R3 ;  /* 0x0000000112037824 */ /* 0x000fe200078e0a03 */
[----:B------:R-:W-:Y:S01]  /*13d0*/  UIADD3 UR18, UR6, 0x6, URZ ;  /* 0x0000000606127890 */ /* 0x000fe2000fffe03f */
[----:B------:R-:W-:Y:S01]  /*13e0*/  P2R R7, PR, RZ, 0x2 ;  /* 0x00000002ff077803 */ /* 0x000fe20000000000 */
[----:B------:R-:W-:Y:S01]  /*13f0*/  UMOV UR10, UR6 ;  /* 0x00000006000a7c82 */ /* 0x000fe20008000000 */
[----:B------:R-:W-:Y:S01]  /*1400*/  UIADD3 UR12, UR16, 0x4, URZ ;  /* 0x00000004100c7890 */ /* 0x000fe2000fffe03f */
[----:B------:R-:W-:Y:S01]  /*1410*/  HGMMA.64x192x16.F32 R24, gdesc[UR8], RZ, !UPT, gsb0 ;  /* 0x02e00000081879f0 */ /* 0x000fe2000c0008ff */
[----:B------:R-:W-:Y:S01]  /*1420*/  UIADD3 UR8, UR16, 0x2, URZ ;  /* 0x0000000210087890 */ /* 0x000fe2000fffe03f */
[----:B-1----:R-:W-:Y:S01]  /*1430*/  SHF.R.S32.HI R2, RZ, 0x1f, R3 ;  /* 0x0000001fff027819 */ /* 0x002fe20000011403 */
[----:B------:R-:W-:Y:S01]  /*1440*/  UIADD3 UR10, UR6, 0x2, URZ ;  /* 0x00000002060a7890 */ /* 0x000fe2000fffe03f */
[----:B------:R-:W-:Y:S01]  /*1450*/  P2R R5, PR, RZ, 0x1 ;  /* 0x00000001ff057803 */ /* 0x000fe20000000000 */
[----:B------:R-:W-:Y:S01]  /*1460*/  UMOV UR9, 0x40000040 ;  /* 0x4000004000097882 */ /* 0x000fe20000000000 */
[----:B------:R-:W-:Y:S01]  /*1470*/  UMOV UR11, 0x40000040 ;  /* 0x40000040000b7882 */ /* 0x000fe20000000000 */
[----:B------:R-:W-:Y:S01]  /*1480*/  UIADD3 UR16, UR16, 0x6, URZ ;  /* 0x0000000610107890 */ /* 0x000fe2000fffe03f */
[----:B------:R-:W-:Y:S01]  /*1490*/  LEA.HI R2, R2, R3, RZ, 0x2 ;  /* 0x0000000302027211 */ /* 0x000fe200078f10ff */
[----:B------:R-:W-:Y:S01]  /*14a0*/  ULDC UR4, c[0x0][0x988] ;  /* 0x0002620000047ab9 */ /* 0x000fe20000000800 */
[----:B------:R-:W-:-:S02]  /*14b0*/  IMAD.MOV.U32 R149, RZ, RZ, R151 ;  /* 0x000000ffff957224 */ /* 0x000fc400078e0097 */
[----:B------:R-:W-:Y:S01]  /*14c0*/  LOP3.LUT R2, R2, 0x7ffffffc, RZ, 0xc0, !PT ;  /* 0x7ffffffc02027812 */ /* 0x000fe200078ec0ff */
[--C-:B------:R-:W-:Y:S02]  /*14d0*/  IMAD.MOV.U32 R147, RZ, RZ, R151.reuse ;  /* 0x000000ffff937224 */ /* 0x100fe400078e0097 */
[--C-:B------:R-:W-:Y:S02]  /*14e0*/  IMAD.MOV.U32 R145, RZ, RZ, R151.reuse ;  /* 0x000000ffff917224 */ /* 0x100fe400078e0097 */
[----:B------:R-:W-:Y:S02]  /*14f0*/  IMAD.IADD R2, R3, 0x1, -R2 ;  /* 0x0000000103027824 */ /* 0x000fe400078e0a02 */
[--C-:B------:R-:W-:Y:S02]  /*1500*/  IMAD.MOV.U32 R143, RZ, RZ, R151.reuse ;  /* 0x000000ffff8f7224 */ /* 0x100fe400078e0097 */
[----:B------:R-:W-:Y:S02]  /*1510*/  IMAD R2, R2, R9, 0xc0 ;  /* 0x000000c002027424 */ /* 0x000fe400078e0209 */
[----:B------:R-:W-:-:S02]  /*1520*/  IMAD.MOV.U32 R141, RZ, RZ, R151 ;  /* 0x000000ffff8d7224 */ /* 0x000fc400078e0097 */
[----:B------:R-:W-:Y:S02]  /*1530*/  IMAD.IADD R19, R19, 0x1, R2 ;  /* 0x0000000113137824 */ /* 0x000fe400078e0202 */
[----:B------:R-:W-:Y:S02]  /*1540*/  IMAD.MOV.U32 R139, RZ, RZ, R151 ;  /* 0x000000ffff8b7224 */ /* 0x000fe400078e0097 */
[----:B------:R-:W-:Y:S02]  /*1550*/  IMAD R4, R16, -0xc0, R19 ;  /* 0xffffff4010047824 */ /* 0x000fe400078e0213 */
        /* <DEDUP_REMOVED lines=13> */
[----:B------:R-:W-:Y:S01]  /*1630*/  IMAD.MOV.U32 R123, RZ, RZ, R151 ;  /* 0x000000ffff7b7224 */ /* 0x000fe200078e0097 */
[----:B------:R-:W-:Y:S01]  /*1640*/  ISETP.GT.AND P0, PT, R4, 0xa0, PT ;  /* 0x000000a00400780c */ /* 0x000fe20003f04270 */
[----:B------:R-:W-:-:S02]  /*1650*/  WARPGROUP.DEPBAR.LE gsb0, 0x0 ;  /* 0x00008000000079c5 */ /* 0x000fc40000010000 */
[----:B------:R-:W-:-:S06]  /*1660*/  WARPGROUP.ARRIVE ;  /* 0x00000000000079c5 */ /* 0x000fcc0000000000 */
[----:B------:R-:W-:Y:S03]  /*1670*/  HGMMA.64x192x16.F32 R24, gdesc[UR8], R24, gsb0 ;  /* 0x02e00000081879f0 */ /* 0x000fe60008000818 */
[----:B------:R-:W-:Y:S02]  /*1680*/  WARPGROUP.DEPBAR.LE gsb0, 0x0 ;  /* 0x00008000000079c5 */ /* 0x000fe40000010000 */
[----:B------:R-:W-:-:S15]  /*1690*/  WARPGROUP.ARRIVE ;  /* 0x00000000000079c5 */ /* 0x000fde0000000000 */
[----:B------:R-:W-:Y:S03]  /*16a0*/  HGMMA.64x192x16.F32 R24, gdesc[UR12], R24, gsb0 ;  /* 0x02e000000c1879f0 */ /* 0x000fe60008000818 */
[----:B------:R-:W-:Y:S02]  /*16b0*/  WARPGROUP.DEPBAR.LE gsb0, 0x0 ;  /* 0x00008000000079c5 */ /* 0x000fe40000010000 */
[----:B------:R-:W-:-:S15]  /*16c0*/  WARPGROUP.ARRIVE ;  /* 0x00000000000079c5 */ /* 0x000fde0000000000 */
[----:B------:R-:W-:Y:S03]  /*16d0*/  HGMMA.64x192x16.F32 R24, gdesc[UR16], R24, gsb0 ;  /* 0x02e00000101879f0 */ /* 0x000fe60008000818 */
[----:B------:R-:W-:Y:S02]  /*16e0*/  WARPGROUP.DEPBAR.LE gsb0, 0x0 ;  /* 0x00008000000079c5 */ /* 0x000fe40000010000 */
[----:B------:R-:W-:Y:S02]  /*16f0*/  FSEL R24, R24, -INF , P5 ;  /* 0xff80000018187808 */ /* 0x000fe40002800000 */
[----:B------:R-:W-:Y:S02]  /*1700*/  FSEL R25, R25, -INF , P4 ;  /* 0xff80000019197808 */ /* 0x000fe40002000000 */
[----:B------:R-:W-:Y:S02]  /*1710*/  FSEL R28, R28, -INF , P3 ;  /* 0xff8000001c1c7808 */ /* 0x000fe40001800000 */
[----:B------:R-:W-:-:S02]  /*1720*/  FMNMX.FTZ R3, R24, R25, !PT ;  /* 0x0000001918037209 */ /* 0x000fc40007810000 */
        /* <DEDUP_REMOVED lines=139> */
[----:B------:R-:W-:Y:S02]  /*1fe0*/  FMNMX.FTZ R3, R97, R2, !PT ;  /* 0x0000000261037209 */ /* 0x000fe40007810000 */
        /* <DEDUP_REMOVED lines=14> */
[----:B------:R-:W-:Y:S02]  /*20d0*/  FMNMX.FTZ R2, R108, R3, !PT ;  /* 0x000000036c027209 */ /* 0x000fe40007810000 */
[----:B------:R-:W-:-:S02]  /*20e0*/  ISETP.GT.AND P3, PT, R4, 0xb0, PT ;  /* 0x000000b00400780c */ /* 0x000fc40003f64270 */
[----:B------:R-:W-:Y:S02]  /*20f0*/  FSEL R98, R98, -INF , P4 ;  /* 0xff80000062627808 */ /* 0x000fe40002000000 */
[----:B------:R-:W-:Y:S02]  /*2100*/  FSEL R112, R112, -INF , P3 ;  /* 0xff80000070707808 */ /* 0x000fe40001800000 */
[----:B------:R-:W-:Y:S02]  /*2110*/  FMNMX.FTZ R3, R109, R2, !PT ;  /* 0x000000026d037209 */ /* 0x000fe40007810000 */
[----:B------:R-:W-:Y:S02]  /*2120*/  ISETP.GT.AND P4, PT, R4, 0xb1, PT ;  /* 0x000000b10400780c */ /* 0x000fe40003f84270 */
        /* <DEDUP_REMOVED lines=8> */
[----:B------:R-:W-:Y:S01]  /*21b0*/  FMNMX.FTZ R2, R116, R3, !PT ;  /* 0x0000000374027209 */ /* 0x000fe20007810000 */
[----:B------:R-:W-:Y:S01]  /*21c0*/  IMAD.U32 R3, RZ, RZ, UR4 ;  /* 0x00000004ff037e24 */ /* 0x000fe2000f8e00ff */
[----:B------:R-:W-:Y:S02]  /*21d0*/  FSEL R117, R117, -INF , P6 ;  /* 0xff80000075757808 */ /* 0x000fe40003000000 */
[----:B------:R-:W-:Y:S02]  /*21e0*/  P2R R29, PR, RZ, 0x2 ;  /* 0x00000002ff1d7803 */ /* 0x000fe40000000000 */
[----:B------:R-:W-:Y:S02]  /*21f0*/  FMNMX.FTZ R15, R117, R2, !PT ;  /* 0x00000002750f7209 */ /* 0x000fe40007810000 */
[----:B------:R-:W-:Y:S02]  /*2200*/  P2R R23, PR, RZ, 0x1 ;  /* 0x00000001ff177803 */ /* 0x000fe40000000000 */
[C---:B------:R-:W-:Y:S01]  /*2210*/  ISETP.GT.AND P0, PT, R4.reuse, 0x99, PT ;  /* 0x000000990400780c */ /* 0x040fe20003f04270 */
[----:B------:R-:W0:Y:S01]  /*2220*/  SHFL.BFLY PT, R2, R15, 0x2, 0x1f ;  /* 0x0c401f000f027f89 */ /* 0x000e2200000e0000 */
[----:B------:R-:W-:-:S02]  /*2230*/  ISETP.GT.AND P1, PT, R4, 0xa0, PT ;  /* 0x000000a00400780c */ /* 0x000fc40003f24270 */
[----:B------:R-:W-:Y:S02]  /*2240*/  P2R R21, PR, RZ, 0x4 ;  /* 0x00000004ff157803 */ /* 0x000fe40000000000 */
[----:B------:R-:W-:Y:S02]  /*2250*/  FSEL R103, R103, -INF , P0 ;  /* 0xff80000067677808 */ /* 0x000fe40000000000 */
[----:B------:R-:W-:Y:S02]  /*2260*/  FSEL R106, R106, -INF , P1 ;  /* 0xff8000006a6a7808 */ /* 0x000fe40000800000 */
[----:B------:R-:W-:Y:S02]  /*2270*/  ISETP.NE.AND P1, PT, R29, RZ, PT ;  /* 0x000000ff1d00720c */ /* 0x000fe40003f25270 */
[----:B------:R-:W-:Y:S02]  /*2280*/  ISETP.NE.AND P0, PT, R23, RZ, PT ;  /* 0x000000ff1700720c */ /* 0x000fe40003f05270 */
[----:B------:R-:W-:-:S02]  /*2290*/  FSEL R107, R107, -INF , P1 ;  /* 0xff8000006b6b7808 */ /* 0x000fc40000800000 */
[----:B------:R-:W-:Y:S02]  /*22a0*/  FSEL R110, R110, -INF , P0 ;  /* 0xff8000006e6e7808 */ /* 0x000fe40000000000 */
[----:B------:R-:W-:Y:S02]  /*22b0*/  ISETP.NE.AND P1, PT, R7, RZ, PT ;  /* 0x000000ff0700720c */ /* 0x000fe40003f25270 */
[----:B------:R-:W-:Y:S02]  /*22c0*/  FSEL R118, R118, -INF , P5 ;  /* 0xff80000076767808 */ /* 0x000fe40002800000 */
[----:B------:R-:W-:Y:S02]  /*22d0*/  ISETP.NE.AND P0, PT, R5, RZ, PT ;  /* 0x000000ff0500720c */ /* 0x000fe40003f05270 */
[----:B0-----:R-:W-:-:S05]  /*22e0*/  FMNMX.FTZ R19, R15, R2, !PT ;  /* 0x000000020f137209 */ /* 0x001fca0007810000 */
[----:B------:R-:W0:Y:S02]  /*22f0*/  SHFL.BFLY PT, R2, R19, 0x1, 0x1f ;  /* 0x0c201f0013027f89 */ /* 0x000e2400000e0000 */
        /* <DEDUP_REMOVED lines=79> */
[----:B------:R-:W-:Y:S01]  /*27f0*/  MUFU.EX2 R23, R23 ;  /* 0x0000001700177308 */ /* 0x000fe20000000800 */
[--C-:B------:R-:W-:Y:S01]  /*2800*/  IMAD.MOV.U32 R150, RZ, RZ, R151.reuse ;  /* 0x000000ffff967224 */ /* 0x100fe200078e0097 */
[----:B------:R-:W-:Y:S01]  /*2810*/  MOV R146, R151 ;  /* 0x0000009700927202 */ /* 0x000fe20000000f00 */
[--C-:B------:R-:W-:Y:S01]  /*2820*/  IMAD.MOV.U32 R148, RZ, RZ, R151.reuse ;  /* 0x000000ffff947224 */ /* 0x100fe200078e0097 */
[----:B------:R-:W-:Y:S01]  /*2830*/  FMNMX.FTZ R19, R76, R19, !PT ;  /* 0x000000134c137209 */ /* 0x000fe20007810000 */
[----:B------:R-:W-:-:S02]  /*2840*/  IMAD.MOV.U32 R144, RZ, RZ, R151 ;  /* 0x000000ffff907224 */ /* 0x000fc400078e0097 */
[--C-:B------:R-:W-:Y:S01]  /*2850*/  IMAD.MOV.U32 R142, RZ, RZ, R151.reuse ;  /* 0x000000ffff8e7224 */ /* 0x100fe200078e0097 */
[----:B------:R-:W-:Y:S01]  /*2860*/  FMNMX.FTZ R19, R74, R19, !PT ;  /* 0x000000134a137209 */ /* 0x000fe20007810000 */
[----:B------:R-:W-:Y:S01]  /*2870*/  MUFU.EX2 R43, R43 ;  /* 0x0000002b002b7308 */ /* 0x000fe20000000800 */
[--C-:B------:R-:W-:Y:S02]  /*2880*/  IMAD.MOV.U32 R140, RZ, RZ, R151.reuse ;  /* 0x000000ffff8c7224 */ /* 0x100fe400078e0097 */
[----:B------:R-:W-:Y:S01]  /*2890*/  FMNMX.FTZ R19, R80, R19, !PT ;  /* 0x0000001350137209 */ /* 0x000fe20007810000 */
[----:B------:R-:W-:-:S03]  /*28a0*/  IMAD.MOV.U32 R138, RZ, RZ, R151 ;  /* 0x000000ffff8a7224 */ /* 0x000fc600078e0097 */
        /* <DEDUP_REMOVED lines=35> */
[----:B------:R-:W1:Y:S01]  /*2ae0*/  SHFL.BFLY PT, R4, R9, 0x2, 0x1f ;  /* 0x0c401f0009047f89 */ /* 0x000e6200000e0000 */
        /* <DEDUP_REMOVED lines=16> */
[----:B------:R-:W-:Y:S01]  /*2bf0*/  LEA.HI R10, R17, R18, RZ, 0x4 ;  /* 0x00000012110a7211 */ /* 0x000fe200078f20ff */
[-CC-:B------:R-:W-:Y:S01]  /*2c00*/  FFMA.FTZ R132, R27, R3.reuse, -R85.reuse ;  /* 0x000000031b847223 */ /* 0x180fe20000010855 */
[-CC-:B------:R-:W-:Y:S01]  /*2c10*/  FFMA.FTZ R83, R22, R3.reuse, -R85.reuse ;  /* 0x0000000316537223 */ /* 0x180fe20000010855 */
[-CC-:B------:R-:W-:Y:S01]  /*2c20*/  FFMA.FTZ R9, R26, R3.reuse, -R85.reuse ;  /* 0x000000031a097223 */ /* 0x180fe20000010855 */
[----:B------:R-:W-:Y:S01]  /*2c30*/  LOP3.LUT R27, R10, 0xfffffff0, RZ, 0xc0, !PT ;  /* 0xfffffff00a1b7812 */ /* 0x000fe200078ec0ff */
[-CC-:B------:R-:W-:Y:S01]  /*2c40*/  FFMA.FTZ R26, R48, R3.reuse, -R85.reuse ;  /* 0x00000003301a7223 */ /* 0x180fe20000010855 */
[-CC-:B------:R-:W-:Y:S01]  /*2c50*/  FFMA.FTZ R13, R42, R3.reuse, -R85.reuse ;  /* 0x000000032a0d7223 */ /* 0x180fe20000010855 */
[----:B------:R-:W-:Y:S01]  /*2c60*/  FFMA.FTZ R42, R54, R3, -R85 ;  /* 0x00000003362a7223 */ /* 0x000fe20000010855 */
[----:B------:R-:W-:-:S02]  /*2c70*/  IMAD.U32 R54, RZ, RZ, UR36 ;  /* 0x00000024ff367e24 */ /* 0x000fc4000f8e00ff */
[-C--:B------:R-:W-:Y:S01]  /*2c80*/  FFMA.FTZ R11, R30, R3.reuse, -R85 ;  /* 0x000000031e0b7223 */ /* 0x080fe20000010855 */
[----:B------:R-:W-:Y:S01]  /*2c90*/  IMAD.IADD R22, R18, 0x1, -R27 ;  /* 0x0000000112167824 */ /* 0x000fe200078e0a1b */
[----:B------:R-:W-:Y:S01]  /*2ca0*/  MUFU.EX2 R9, R9 ;  /* 0x0000000900097308 */ /* 0x000fe20000000800 */
[-CC-:B------:R-:W-:Y:S01]  /*2cb0*/  FFMA.FTZ R71, R52, R3.reuse, -R85.reuse ;  /* 0x0000000334477223 */ /* 0x180fe20000010855 */
[----:B------:R-:W-:Y:S01]  /*2cc0*/  LEA.HI R18, R17, R18, RZ, 0x5 ;  /* 0x0000001211127211 */ /* 0x000fe200078f28ff */
[-CC-:B------:R-:W-:Y:S01]  /*2cd0*/  FFMA.FTZ R79, R34, R3.reuse, -R85.reuse ;  /* 0x00000003224f7223 */ /* 0x180fe20000010855 */
[----:B------:R-:W-:Y:S01]  /*2ce0*/  SHF.R.S32.HI R27, RZ, 0x1f, R22 ;  /* 0x0000001fff1b7819 */ /* 0x000fe20000011416 */
[-CC-:B------:R-:W-:Y:S01]  /*2cf0*/  FFMA.FTZ R134, R14, R3.reuse, -R85.reuse ;  /* 0x000000030e867223 */ /* 0x180fe20000010855 */
[-CC-:B------:R-:W-:Y:S01]  /*2d00*/  FFMA.FTZ R14, R38, R3.reuse, -R85.reuse ;  /* 0x00000003260e7223 */ /* 0x180fe20000010855 */
[-CC-:B------:R-:W-:Y:S01]  /*2d10*/  FFMA.FTZ R38, R50, R3.reuse, -R85.reuse ;  /* 0x0000000332267223 */ /* 0x180fe20000010855 */
[----:B------:R-:W-:Y:S01]  /*2d20*/  LEA.HI R48, R27, R22, RZ, 0x3 ;  /* 0x000000161b307211 */ /* 0x000fe200078f18ff */
[----:B------:R-:W1:Y:S01]  /*2d30*/  MUFU.EX2 R132, R132 ;  /* 0x0000008400847308 */ /* 0x000e620000000800 */
[-CC-:B------:R-:W-:Y:S01]  /*2d40*/  FFMA.FTZ R50, R62, R3.reuse, -R85.reuse ;  /* 0x000000033e327223 */ /* 0x180fe20000010855 */
[-CC-:B------:R-:W-:Y:S01]  /*2d50*/  FFMA.FTZ R62, R91, R3.reuse, -R85.reuse ;  /* 0x000000035b3e7223 */ /* 0x180fe20000010855 */
[----:B------:R-:W-:Y:S01]  /*2d60*/  LOP3.LUT R89, R48, 0xfffffff8, RZ, 0xc0, !PT ;  /* 0xfffffff830597812 */ /* 0x000fe200078ec0ff */
[-CC-:B------:R-:W-:Y:S01]  /*2d70*/  FFMA.FTZ R34, R46, R3.reuse, -R85.reuse ;  /* 0x000000032e227223 */ /* 0x180fe20000010855 */
[----:B------:R-:W-:Y:S01]  /*2d80*/  FFMA.FTZ R46, R58, R3, -R85 ;  /* 0x000000033a2e7223 */ /* 0x000fe20000010855 */
[----:B------:R-:W-:-:S02]  /*2d90*/  IMAD.SHL.U32 R48, R48, 0x40, RZ ;  /* 0x0000004030307824 */ /* 0x000fc400078e00ff */
[-C--:B------:R-:W-:Y:S01]  /*2da0*/  FFMA.FTZ R58, R8, R3.reuse, -R85 ;  /* 0x00000003083a7223 */ /* 0x080fe20000010855 */
[----:B------:R-:W-:Y:S01]  /*2db0*/  IMAD.IADD R89, R22, 0x1, -R89 ;  /* 0x0000000116597824 */ /* 0x000fe200078e0a59 */
[----:B------:R-:W-:Y:S01]  /*2dc0*/  SHF.R.S32.HI R22, RZ, 0x4, R10 ;  /* 0x00000004ff167819 */ /* 0x000fe2000001140a */
[----:B------:R-:W3:Y:S01]  /*2dd0*/  MUFU.EX2 R11, R11 ;  /* 0x0000000b000b7308 */ /* 0x000ee20000000800 */
[-CC-:B------:R-:W-:Y:S01]  /*2de0*/  FFMA.FTZ R75, R60, R3.reuse, -R85.reuse ;  /* 0x000000033c4b7223 */ /* 0x180fe20000010855 */
[----:B------:R-:W-:Y:S01]  /*2df0*/  IMAD.SHL.U32 R10, R89, 0x40, RZ ;  /* 0x00000040590a7824 */ /* 0x000fe200078e00ff */
[----:B------:R-:W-:Y:S01]  /*2e00*/  LOP3.LUT R60, R48, 0x7ffffe00, RZ, 0xc0, !PT ;  /* 0x7ffffe00303c7812 */ /* 0x000fe200078ec0ff */
[----:B------:R-:W-:Y:S02]  /*2e10*/  IMAD.SHL.U32 R93, R22, 0x8, RZ ;  /* 0x00000008165d7824 */ /* 0x000fe400078e00ff */
[-CC-:B------:R-:W-:Y:S01]  /*2e20*/  FFMA.FTZ R81, R68, R3.reuse, -R85.reuse ;  /* 0x0000000344517223 */ /* 0x180fe20000010855 */
[----:B------:R-:W-:Y:S01]  /*2e30*/  IMAD.SHL.U32 R22, R18, 0x20, RZ ;  /* 0x0000002012167824 */ /* 0x000fe200078e00ff */
[----:B------:R-:W-:Y:S01]  /*2e40*/  LOP3.LUT R10, R10, 0x1c0, RZ, 0xc0, !PT ;  /* 0x000001c00a0a7812 */ /* 0x000fe200078ec0ff */
[----:B------:R-:W4:Y:S01]  /*2e50*/  MUFU.EX2 R136, R136 ;  /* 0x0000008800887308 */ /* 0x000f220000000800 */
[-CC-:B------:R-:W-:Y:S01]  /*2e60*/  FFMA.FTZ R27, R66, R3.reuse, -R85.reuse ;  /* 0x00000003421b7223 */ /* 0x180fe20000010855 */
[-C--:B------:R-:W-:Y:S01]  /*2e70*/  FFMA.FTZ R73, R56, R3.reuse, -R85 ;  /* 0x0000000338497223 */ /* 0x080fe20000010855 */
[----:B------:R-:W-:Y:S01]  /*2e80*/  LOP3.LUT R93, R10, 0x8, R93, 0xf8, !PT ;  /* 0x000000080a5d7812 */ /* 0x000fe200078ef85d */
[-CC-:B------:R-:W-:Y:S01]  /*2e90*/  FFMA.FTZ R56, R20, R3.reuse, -R85.reuse ;  /* 0x0000000314387223 */ /* 0x180fe20000010855 */
[----:B------:R-:W-:Y:S01]  /*2ea0*/  SHF.R.U32.HI R10, RZ, 0x3, R10 ;  /* 0x00000003ff0a7819 */ /* 0x000fe2000001160a */
[--C-:B------:R-:W-:Y:S01]  /*2eb0*/  FFMA.FTZ R77, R64, R3, -R85.reuse ;  /* 0x00000003404d7223 */ /* 0x100fe20000010855 */
[----:B0-----:R-:W-:Y:S01]  /*2ec0*/  F2FP.F16.F32.PACK_AB R20, R49, R45 ;  /* 0x0000002d3114723e */ /* 0x001fe200000000ff */
[----:B------:R-:W0:Y:S01]  /*2ed0*/  MUFU.EX2 R79, R79 ;  /* 0x0000004f004f7308 */ /* 0x000e220000000800 */
[----:B------:R-:W-:Y:S01]  /*2ee0*/  LOP3.LUT R52, R93, R10, RZ, 0x3c, !PT ;  /* 0x0000000a5d347212 */ /* 0x000fe200078e3cff */
[-CC-:B------:R-:W-:Y:S01]  /*2ef0*/  FFMA.FTZ R30, R72, R3.reuse, -R85.reuse ;  /* 0x00000003481e7223 */ /* 0x180fe20000010855 */
[----:B------:R-:W-:Y:S01]  /*2f00*/  @!P1 IADD3 R10, R54, 0x30840, RZ ;  /* 0x00030840360a9810 */ /* 0x000fe20007ffe0ff */
[-CC-:B------:R-:W-:Y:S01]  /*2f10*/  FFMA.FTZ R70, R70, R3.reuse, -R85.reuse ;  /* 0x0000000346467223 */ /* 0x180fe20000010855 */
[----:B------:R-:W-:Y:S01]  /*2f20*/  LOP3.LUT R93, R22, 0x7ffffc00, RZ, 0xc0, !PT ;  /* 0x7ffffc00165d7812 */ /* 0x000fe200078ec0ff */
[-C--:B------:R-:W-:Y:S01]  /*2f30*/  FFMA.FTZ R18, R76, R3.reuse, -R85 ;  /* 0x000000034c127223 */ /* 0x080fe20000010855 */
[----:B------:R-:W-:Y:S01]  /*2f40*/  @!P1 PRMT R10, RZ, 0x654, R10 ;  /* 0x00000654ff0a9816 */ /* 0x000fe2000000000a */
[----:B------:R-:W5:Y:S01]  /*2f50*/  MUFU.EX2 R134, R134 ;  /* 0x0000008600867308 */ /* 0x000f620000000800 */
[----:B------:R-:W-:Y:S01]  /*2f60*/  IADD3 R60, R52, R60, R93 ;  /* 0x0000003c343c7210 */ /* 0x000fe20007ffe05d */
[-CC-:B------:R-:W-:Y:S01]  /*2f70*/  FFMA.FTZ R48, R74, R3.reuse, -R85.reuse ;  /* 0x000000034a307223 */ /* 0x180fe20000010855 */
[----:B------:R2:W-:Y:S01]  /*2f80*/  @!P1 SYNCS.ARRIVE.TRANS64.RED.A1T0 RZ, [R10+URZ], RZ ;  /* 0x000000ff0aff99a7 */ /* 0x0005e2000810043f */
[----:B------:R-:W-:Y:S01]  /*2f90*/  LOP3.LUT P3, RZ, R89, 0x2, RZ, 0xc0, !PT ;  /* 0x0000000259ff7812 */ /* 0x000fe2000786c0ff */
[-CC-:B------:R-:W-:Y:S01]  /*2fa0*/  FFMA.FTZ R80, R80, R3.reuse, -R85.reuse ;  /* 0x0000000350507223 */ /* 0x180fe20000010855 */
[-CC-:B------:R-:W-:Y:S01]  /*2fb0*/  FFMA.FTZ R52, R78, R3.reuse, -R85.reuse ;  /* 0x000000034e347223 */ /* 0x180fe20000010855 */
[-CC-:B------:R-:W-:Y:S01]  /*2fc0*/  FFMA.FTZ R64, R87, R3.reuse, -R85.reuse ;  /* 0x0000000357407223 */ /* 0x180fe20000010855 */
[----:B------:R-:W5:Y:S01]  /*2fd0*/  MUFU.EX2 R14, R14 ;  /* 0x0000000e000e7308 */ /* 0x000f620000000800 */
[----:B------:R-:W-:Y:S01]  /*2fe0*/  LOP3.LUT P2, RZ, R89, 0x4, RZ, 0xc0, !PT ;  /* 0x0000000459ff7812 */ /* 0x000fe2000784c0ff */
[-C--:B------:R-:W-:Y:S01]  /*2ff0*/  FFMA.FTZ R89, R84, R3.reuse, -R85 ;  /* 0x0000000354597223 */ /* 0x080fe20000010855 */
[----:B--2---:R-:W-:Y:S01]  /*3000*/  FADD.FTZ R10, R5, R21 ;  /* 0x00000015050a7221 */ /* 0x004fe20000010000 */
[-CC-:B------:R-:W-:Y:S01]  /*3010*/  FFMA.FTZ R54, R82, R3.reuse, -R85.reuse ;  /* 0x0000000352367223 */ /* 0x180fe20000010855 */
[-CC-:B------:R-:W-:Y:S01]  /*3020*/  FFMA.FTZ R88, R88, R3.reuse, -R85.reuse ;  /* 0x0000000358587223 */ /* 0x180fe20000010855 */
[--C-:B------:R-:W-:Y:S01]  /*3030*/  FFMA.FTZ R86, R86, R3, -R85.reuse ;  /* 0x0000000356567223 */ /* 0x100fe20000010855 */
[----:B------:R-:W-:Y:S01]  /*3040*/  FADD.FTZ R22, R23, R10 ;  /* 0x0000000a17167221 */ /* 0x000fe20000010000 */
[----:B-1----:R-:W-:Y:S01]  /*3050*/  FADD.FTZ R10, R9, R132 ;  /* 0x00000084090a7221 */ /* 0x002fe20000010000 */
[----:B------:R-:W1:Y:S01]  /*3060*/  MUFU.EX2 R83, R83 ;  /* 0x0000005300537308 */ /* 0x000e620000000800 */
[----:B------:R-:W-:Y:S01]  /*3070*/  F2FP.F16.F32.PACK_AB R9, R132, R9 ;  /* 0x000000098409723e */ /* 0x000fe200000000ff */
[----:B------:R-:W-:Y:S01]  /*3080*/  FADD.FTZ R22, R43, R22 ;  /* 0x000000162b167221 */ /* 0x000fe20000010000 */
[----:B---3--:R-:W-:Y:S01]  /*3090*/  FADD.FTZ R91, R11, R10 ;  /* 0x0000000a0b5b7221 */ /* 0x008fe20000010000 */
[----:B------:R-:W-:Y:S01]  /*30a0*/  F2FP.F16.F32.PACK_AB R10, R43, R23 ;  /* 0x000000172b0a723e */ /* 0x000fe200000000ff */
[----:B------:R-:W-:Y:S01]  /*30b0*/  FFMA.FTZ R90, R90, R3, -R85 ;  /* 0x000000035a5a7223 */ /* 0x000fe20000010855 */
[----:B------:R-:W-:Y:S01]  /*30c0*/  FADD.FTZ R22, R45, R22 ;  /* 0x000000162d167221 */ /* 0x000fe20000010000 */
[C---:B----4-:R-:W-:Y:S01]  /*30d0*/  FADD.FTZ R8, R136.reuse, R91 ;  /* 0x0000005b88087221 */ /* 0x050fe20000010000 */
[----:B------:R-:W2:Y:S01]  /*30e0*/  MUFU.EX2 R13, R13 ;  /* 0x0000000d000d7308 */ /* 0x000ea20000000800 */
[----:B------:R-:W-:Y:S01]  /*30f0*/  F2FP.F16.F32.PACK_AB R11, R136, R11 ;  /* 0x0000000b880b723e */ /* 0x000fe200000000ff */
[----:B------:R-:W-:Y:S01]  /*3100*/  FADD.FTZ R22, R49, R22 ;  /* 0x0000001631167221 */ /* 0x000fe20000010000 */
[----:B0-----:R-:W-:Y:S01]  /*3110*/  FADD.FTZ R91, R79, R8 ;  /* 0x000000084f5b7221 */ /* 0x001fe20000010000 */
[----:B------:R-:W-:Y:S01]  /*3120*/  F2FP.F16.F32.PACK_AB R8, R21, R5 ;  /* 0x000000051508723e */ /* 0x000fe200000000ff */
[-C--:B------:R-:W-:Y:S01]  /*3130*/  FFMA.FTZ R94, R94, R3.reuse, -R85 ;  /* 0x000000035e5e7223 */ /* 0x080fe20000010855 */
[----:B------:R-:W-:Y:S01]  /*3140*/  FADD.FTZ R22, R51, R22 ;  /* 0x0000001633167221 */ /* 0x000fe20000010000 */
[----:B-----5:R-:W-:Y:S01]  /*3150*/  FADD.FTZ R93, R134, R91 ;  /* 0x0000005b865d7221 */ /* 0x020fe20000010000 */
[----:B------:R-:W0:Y:S01]  /*3160*/  MUFU.EX2 R26, R26 ;  /* 0x0000001a001a7308 */ /* 0x000e220000000800 */
[-C--:B------:R-:W-:Y:S01]  /*3170*/  FFMA.FTZ R95, R95, R3.reuse, -R85 ;  /* 0x000000035f5f7223 */ /* 0x080fe20000010855 */
[----:B------:R-:W-:Y:S01]  /*3180*/  FADD.FTZ R97, R55, R22 ;  /* 0x0000001637617221 */ /* 0x000fe20000010000 */
[----:B------:R-:W-:Y:S01]  /*3190*/  FADD.FTZ R22, R14, R93 ;  /* 0x0000005d0e167221 */ /* 0x000fe20000010000 */
[-CC-:B------:R-:W-:Y:S01]  /*31a0*/  FFMA.FTZ R98, R98, R3.reuse, -R85.reuse ;  /* 0x0000000362627223 */ /* 0x180fe20000010855 */
[----:B------:R-:W-:Y:S01]  /*31b0*/  FFMA.FTZ R99, R99, R3, -R85 ;  /* 0x0000000363637223 */ /* 0x000fe20000010855 */
[----:B------:R-:W-:Y:S01]  /*31c0*/  FADD.FTZ R68, R12, R97 ;  /* 0x000000610c447221 */ /* 0x000fe20000010000 */
[----:B-1----:R-:W-:Y:S01]  /*31d0*/  FADD.FTZ R66, R83, R22 ;  /* 0x0000001653427221 */ /* 0x002fe20000010000 */
[----:B------:R-:W1:Y:S01]  /*31e0*/  MUFU.EX2 R34, R34 ;  /* 0x0000002200227308 */ /* 0x000e620000000800 */
[----:B------:R-:W-:Y:S01]  /*31f0*/  F2FP.F16.F32.PACK_AB R22, R55, R51 ;  /* 0x000000333716723e */ /* 0x000fe200000000ff */
[----:B------:R-:W-:Y:S01]  /*3200*/  FADD.FTZ R21, R7, R68 ;  /* 0x0000004407157221 */ /* 0x000fe20000010000 */
[----:B--2---:R-:W-:Y:S01]  /*3210*/  FADD.FTZ R5, R13, R66 ;  /* 0x000000420d057221 */ /* 0x004fe20000010000 */
[----:B------:R-:W-:Y:S01]  /*3220*/  F2FP.F16.F32.PACK_AB R12, R7, R12 ;  /* 0x0000000c070c723e */ /* 0x000fe200000000ff */
[-C--:B------:R-:W-:Y:S01]  /*3230*/  FFMA.FTZ R102, R102, R3.reuse, -R85 ;  /* 0x0000000366667223 */ /* 0x080fe20000010855 */
[----:B------:R-:W-:Y:S01]  /*3240*/  FADD.FTZ R66, R6, R21 ;  /* 0x0000001506427221 */ /* 0x000fe20000010000 */
[-C--:B------:R-:W-:Y:S01]  /*3250*/  FFMA.FTZ R103, R103, R3.reuse, -R85 ;  /* 0x0000000367677223 */ /* 0x080fe20000010855 */
[----:B------:R-:W2:Y:S01]  /*3260*/  MUFU.EX2 R71, R71 ;  /* 0x0000004700477308 */ /* 0x000ea20000000800 */
[----:B0-----:R-:W-:Y:S01]  /*3270*/  FADD.FTZ R21, R26, R5 ;  /* 0x000000051a157221 */ /* 0x001fe20000010000 */
[----:B------:R-:W-:Y:S01]  /*3280*/  FADD.FTZ R66, R15, R66 ;  /* 0x000000420f427221 */ /* 0x000fe20000010000 */
[----:B------:R-:W-:Y:S01]  /*3290*/  LEA R5, R60, UR36, 0x1 ;  /* 0x000000243c057c11 */ /* 0x000fe2000f8e08ff */
[--C-:B------:R-:W-:Y:S01]  /*32a0*/  FFMA.FTZ R106, R106, R3, -R85.reuse ;  /* 0x000000036a6a7223 */ /* 0x100fe20000010855 */
[----:B------:R-:W-:Y:S01]  /*32b0*/  F2FP.F16.F32.PACK_AB R13, R26, R13 ;  /* 0x0000000d1a0d723e */ /* 0x000fe200000000ff */
[----:B------:R-:W-:Y:S01]  /*32c0*/  FADD.FTZ R45, R37, R66 ;  /* 0x00000042252d7221 */ /* 0x000fe20000010000 */
[----:B------:R-:W-:Y:S01]  /*32d0*/  FFMA.FTZ R107, R107, R3, -R85 ;  /* 0x000000036b6b7223 */ /* 0x000fe20000010855 */
[----:B------:R-:W0:Y:S01]  /*32e0*/  MUFU.EX2 R38, R38 ;  /* 0x0000002600267308 */ /* 0x000e220000000800 */
[----:B-1----:R-:W-:Y:S01]  /*32f0*/  FADD.FTZ R60, R34, R21 ;  /* 0x00000015223c7221 */ /* 0x002fe20000010000 */
[----:B------:R-:W-:Y:S01]  /*3300*/  FADD.FTZ R66, R120, R45 ;  /* 0x0000002d78427221 */ /* 0x000fe20000010000 */
[C---:B------:R-:W-:Y:S01]  /*3310*/  VIADD R49, R5.reuse, 0x1e800 ;  /* 0x0001e80005317836 */ /* 0x040fe20000000000 */
[----:B------:R-:W-:Y:S01]  /*3320*/  F2FP.F16.F32.PACK_AB R21, R134, R79 ;  /* 0x0000004f8615723e */ /* 0x000fe200000000ff */
[----:B------:R-:W-:-:S02]  /*3330*/  VIADD R154, R5, 0x1e820 ;  /* 0x0001e820059a7836 */ /* 0x000fc40000000000 */
[----:B------:R-:W-:Y:S01]  /*3340*/  FADD.FTZ R45, R39, R66 ;  /* 0x00000042272d7221 */ /* 0x000fe20000010000 */
[----:B------:R-:W-:Y:S01]  /*3350*/  @P3 VIADD R154, R49, 0xffffffe0 ;  /* 0xffffffe0319a3836 */ /* 0x000fe20000000000 */
[----:B------:R-:W1:Y:S01]  /*3360*/  MUFU.EX2 R73, R73 ;  /* 0x0000004900497308 */ /* 0x000e620000000800 */
[----:B--2---:R-:W-:Y:S01]  /*3370*/  FADD.FTZ R23, R71, R60 ;  /* 0x0000003c47177221 */ /* 0x004fe20000010000 */
[----:B------:R2:W-:Y:S01]  /*3380*/  STSM.16.M88.4 [R5+0x1e800], R8 ;  /* 0x01e8000805007844 */ /* 0x0005e20000000200 */
[-CC-:B------:R-:W-:Y:S01]  /*3390*/  FFMA.FTZ R110, R110, R3.reuse, -R85.reuse ;  /* 0x000000036e6e7223 */ /* 0x180fe20000010855 */
[-CC-:B------:R-:W-:Y:S01]  /*33a0*/  FFMA.FTZ R128, R128, R3.reuse, -R85.reuse ;  /* 0x0000000380807223 */ /* 0x180fe20000010855 */
[-CC-:B------:R-:W-:Y:S01]  /*33b0*/  FFMA.FTZ R118, R118, R3.reuse, -R85.reuse ;  /* 0x0000000376767223 */ /* 0x180fe20000010855 */
[----:B------:R-:W-:Y:S01]  /*33c0*/  FFMA.FTZ R85, R130, R3, -R85 ;  /* 0x0000000382557223 */ /* 0x000fe20000010855 */
[----:B------:R-:W-:Y:S01]  /*33d0*/  IMAD.MOV.U32 R136, RZ, RZ, R151 ;  /* 0x000000ffff887224 */ /* 0x000fe200078e0097 */
[----:B------:R-:W3:Y:S01]  /*33e0*/  MUFU.EX2 R42, R42 ;  /* 0x0000002a002a7308 */ /* 0x000ee20000000800 */
[----:B0-----:R-:W-:Y:S01]  /*33f0*/  FADD.FTZ R60, R38, R23 ;  /* 0x00000017263c7221 */ /* 0x001fe20000010000 */
[----:B------:R-:W-:Y:S01]  /*3400*/  F2FP.F16.F32.PACK_AB R23, R83, R14 ;  /* 0x0000000e5317723e */ /* 0x000fe200000000ff */
[--C-:B------:R-:W-:Y:S01]  /*3410*/  IMAD.MOV.U32 R134, RZ, RZ, R151.reuse ;  /* 0x000000ffff867224 */ /* 0x100fe200078e0097 */
[----:B------:R-:W-:Y:S01]  /*3420*/  MOV R132, R151 ;  /* 0x0000009700847202 */ /* 0x000fe20000000f00 */
[----:B------:R-:W-:-:S02]  /*3430*/  IMAD.MOV.U32 R130, RZ, RZ, R151 ;  /* 0x000000ffff827224 */ /* 0x000fc400078e0097 */
[----:B------:R0:W-:Y:S01]  /*3440*/  STSM.16.M88.4 [R154], R20 ;  /* 0x000000149a007844 */ /* 0x0001e20000000200 */
[----:B------:R-:W4:Y:S01]  /*3450*/  MUFU.EX2 R75, R75 ;  /* 0x0000004b004b7308 */ /* 0x000f220000000800 */
[C---:B-1----:R-:W-:Y:S01]  /*3460*/  FADD.FTZ R51, R73.reuse, R60 ;  /* 0x0000003c49337221 */ /* 0x042fe20000010000 */
[----:B------:R-:W-:Y:S01]  /*3470*/  FADD.FTZ R60, R122, R45 ;  /* 0x0000002d7a3c7221 */ /* 0x000fe20000010000 */
[----:B--2---:R-:W-:Y:S01]  /*3480*/  F2FP.F16.F32.PACK_AB R8, R120, R37 ;  /* 0x000000257808723e */ /* 0x004fe200000000ff */
[----:B------:R-:W-:Y:S01]  /*3490*/  IMAD.MOV.U32 R37, RZ, RZ, 0x40 ;  /* 0x00000040ff257424 */ /* 0x000fe200078e00ff */
[----:B------:R-:W-:Y:S01]  /*34a0*/  F2FP.F16.F32.PACK_AB R10, R122, R39 ;  /* 0x000000277a0a723e */ /* 0x000fe200000000ff */
[----:B------:R-:W-:Y:S01]  /*34b0*/  IMAD.MOV.U32 R122, RZ, RZ, R151 ;  /* 0x000000ffff7a7224 */ /* 0x000fe200078e0097 */
[----:B------:R-:W-:Y:S01]  /*34c0*/  F2FP.F16.F32.PACK_AB R9, R73, R38 ;  /* 0x000000264909723e */ /* 0x000fe200000000ff */
[----:B------:R-:W1:Y:S01]  /*34d0*/  MUFU.EX2 R46, R46 ;  /* 0x0000002e002e7308 */ /* 0x000e620000000800 */
[----:B---3--:R-:W-:Y:S01]  /*34e0*/  FADD.FTZ R14, R42, R51 ;  /* 0x000000332a0e7221 */ /* 0x008fe20000010000 */
[----:B------:R-:W-:Y:S01]  /*34f0*/  FADD.FTZ R51, R41, R60 ;  /* 0x0000003c29337221 */ /* 0x000fe20000010000 */
[----:B------:R-:W-:Y:S01]  /*3500*/  SEL R37, R37, 0xffffffc0, !P2 ;  /* 0xffffffc025257807 */ /* 0x000fe20005000000 */
[----:B------:R-:W-:-:S02]  /*3510*/  IMAD.MOV.U32 R120, RZ, RZ, R151 ;  /* 0x000000ffff787224 */ /* 0x000fc400078e0097 */
[C---:B------:R-:W-:Y:S01]  /*3520*/  FADD.FTZ R60, R124.reuse, R51 ;  /* 0x000000337c3c7221 */ /* 0x040fe20000010000 */
[----:B0-----:R-:W-:Y:S01]  /*3530*/  F2FP.F16.F32.PACK_AB R20, R124, R41 ;  /* 0x000000297c14723e */ /* 0x001fe200000000ff */
[----:B------:R-:W0:Y:S01]  /*3540*/  MUFU.EX2 R77, R77 ;  /* 0x0000004d004d7308 */ /* 0x000e220000000800 */
[----:B----4-:R-:W-:Y:S01]  /*3550*/  FADD.FTZ R7, R75, R14 ;  /* 0x0000000e4b077221 */ /* 0x010fe20000010000 */
[----:B------:R-:W-:Y:S01]  /*3560*/  F2FP.F16.F32.PACK_AB R14, R15, R6 ;  /* 0x000000060f0e723e */ /* 0x000fe200000000ff */
[----:B------:R-:W-:Y:S01]  /*3570*/  FADD.FTZ R15, R47, R60 ;  /* 0x0000003c2f0f7221 */ /* 0x000fe20000010000 */
[----:B------:R-:W-:Y:S01]  /*3580*/  F2FP.F16.F32.PACK_AB R11, R75, R42 ;  /* 0x0000002a4b0b723e */ /* 0x000fe200000000ff */
[----:B------:R-:W-:Y:S01]  /*3590*/  IMAD.MOV.U32 R124, RZ, RZ, R151 ;  /* 0x000000ffff7c7224 */ /* 0x000fe200078e0097 */
[C---:B------:R-:W-:Y:S01]  /*35a0*/  F2FP.F16.F32.PACK_AB R22, R126.reuse, R47 ;  /* 0x0000002f7e16723e */ /* 0x040fe200000000ff */
[----:B------:R-:W-:Y:S01]  /*35b0*/  FADD.FTZ R15, R126, R15 ;  /* 0x0000000f7e0f7221 */ /* 0x000fe20000010000 */
[----:B------:R-:W2:Y:S01]  /*35c0*/  MUFU.EX2 R50, R50 ;  /* 0x0000003200327308 */ /* 0x000ea20000000800 */
[----:B-1----:R-:W-:Y:S01]  /*35d0*/  FADD.FTZ R6, R46, R7 ;  /* 0x000000072e067221 */ /* 0x002fe20000010000 */
[----:B------:R-:W-:-:S02]  /*35e0*/  IMAD.MOV.U32 R126, RZ, RZ, R151 ;  /* 0x000000ffff7e7224 */ /* 0x000fc400078e0097 */
[----:B------:R-:W-:Y:S01]  /*35f0*/  FADD.FTZ R60, R24, R15 ;  /* 0x0000000f183c7221 */ /* 0x000fe20000010000 */
[----:B------:R-:W-:Y:S02]  /*3600*/  F2FP.F16.F32.PACK_AB R15, R71, R34 ;  /* 0x00000022470f723e */ /* 0x000fe400000000ff */
[C---:B------:R-:W-:Y:S01]  /*3610*/  F2FP.F16.F32.PACK_AB R24, R25.reuse, R24 ;  /* 0x000000181918723e */ /* 0x040fe200000000ff */
[----:B------:R-:W-:Y:S01]  /*3620*/  FADD.FTZ R60, R25, R60 ;  /* 0x0000003c193c7221 */ /* 0x000fe20000010000 */
[----:B------:R-:W1:Y:S01]  /*3630*/  MUFU.EX2 R81, R81 ;  /* 0x0000005100517308 */ /* 0x000e620000000800 */
[----:B0-----:R-:W-:Y:S02]  /*3640*/  FADD.FTZ R7, R77, R6 ;  /* 0x000000064d077221 */ /* 0x001fe40000010000 */
[----:B------:R-:W-:-:S04]  /*3650*/  FADD.FTZ R21, R29, R60 ;  /* 0x0000003c1d157221 */ /* 0x000fc80000010000 */
[----:B------:R-:W-:Y:S01]  /*3660*/  FADD.FTZ R26, R32, R21 ;  /* 0x00000015201a7221 */ /* 0x000fe20000010000 */
[----:B------:R-:W0:Y:S01]  /*3670*/  MUFU.EX2 R27, R27 ;  /* 0x0000001b001b7308 */ /* 0x000e220000000800 */
[----:B--2---:R-:W-:Y:S01]  /*3680*/  FADD.FTZ R6, R50, R7 ;  /* 0x0000000732067221 */ /* 0x004fe20000010000 */
[----:B------:R-:W-:-:S06]  /*3690*/  F2FP.F16.F32.PACK_AB R21, R77, R46 ;  /* 0x0000002e4d15723e */ /* 0x000fcc00000000ff */
[----:B------:R-:W2:Y:S01]  /*36a0*/  MUFU.EX2 R30, R30 ;  /* 0x0000001e001e7308 */ /* 0x000ea20000000800 */
[----:B-1----:R-:W-:-:S07]  /*36b0*/  FADD.FTZ R6, R81, R6 ;  /* 0x0000000651067221 */ /* 0x002fce0000010000 */
[----:B------:R-:W1:Y:S01]  /*36c0*/  MUFU.EX2 R17, R70 ;  /* 0x0000004600117308 */ /* 0x000e620000000800 */
[----:B0-----:R-:W-:-:S07]  /*36d0*/  FADD.FTZ R7, R27, R6 ;  /* 0x000000061b077221 */ /* 0x001fce0000010000 */
[----:B------:R-:W0:Y:S01]  /*36e0*/  MUFU.EX2 R33, R33 ;  /* 0x0000002100217308 */ /* 0x000e220000000800 */
[----:B--2---:R-:W-:-:S07]  /*36f0*/  FADD.FTZ R6, R30, R7 ;  /* 0x000000071e067221 */ /* 0x004fce0000010000 */
[----:B------:R-:W2:Y:S01]  /*3700*/  MUFU.EX2 R18, R18 ;  /* 0x0000001200127308 */ /* 0x000ea20000000800 */
[----:B-1----:R-:W-:-:S07]  /*3710*/  FADD.FTZ R7, R17, R6 ;  /* 0x0000000611077221 */ /* 0x002fce0000010000 */
[----:B------:R-:W1:Y:S01]  /*3720*/  MUFU.EX2 R36, R36 ;  /* 0x0000002400247308 */ /* 0x000e620000000800 */
[----:B0-----:R-:W-:-:S07]  /*3730*/  FADD.FTZ R23, R33, R26 ;  /* 0x0000001a21177221 */ /* 0x001fce0000010000 */
[----:B------:R-:W0:Y:S01]  /*3740*/  MUFU.EX2 R48, R48 ;  /* 0x0000003000307308 */ /* 0x000e220000000800 */
[----:B--2---:R-:W-:-:S07]  /*3750*/  FADD.FTZ R7, R18, R7 ;  /* 0x0000000712077221 */ /* 0x004fce0000010000 */
[----:B------:R-:W2:Y:S01]  /*3760*/  MUFU.EX2 R35, R35 ;  /* 0x0000002300237308 */ /* 0x000ea20000000800 */
[C---:B-1----:R-:W-:Y:S01]  /*3770*/  FADD.FTZ R6, R36.reuse, R23 ;  /* 0x0000001724067221 */ /* 0x042fe20000010000 */
[----:B------:R-:W-:Y:S02]  /*3780*/  F2FP.F16.F32.PACK_AB R23, R81, R50 ;  /* 0x000000325117723e */ /* 0x000fe400000000ff */
[----:B------:R-:W-:-:S04]  /*3790*/  F2FP.F16.F32.PACK_AB R36, R36, R33 ;  /* 0x000000212424723e */ /* 0x000fc800000000ff */
[----:B------:R-:W1:Y:S01]  /*37a0*/  MUFU.EX2 R87, R80 ;  /* 0x0000005000577308 */ /* 0x000e620000000800 */
[----:B0-----:R-:W-:Y:S01]  /*37b0*/  FADD.FTZ R26, R48, R7 ;  /* 0x00000007301a7221 */ /* 0x001fe20000010000 */
[----:B------:R-:W-:-:S06]  /*37c0*/  IMAD.IADD R7, R37, 0x1, R154 ;  /* 0x0000000125077824 */ /* 0x000fcc00078e029a */
[----:B------:R-:W0:Y:S01]  /*37d0*/  MUFU.EX2 R40, R40 ;  /* 0x0000002800287308 */ /* 0x000e220000000800 */
[----:B--2---:R-:W-:Y:S01]  /*37e0*/  FADD.FTZ R39, R35, R6 ;  /* 0x0000000623277221 */ /* 0x004fe20000010000 */
[----:B------:R-:W-:-:S05]  /*37f0*/  IMAD.IADD R6, R49, 0x1, R37 ;  /* 0x0000000131067824 */ /* 0x000fca00078e0225 */
[----:B------:R2:W-:Y:S01]  /*3800*/  STSM.16.M88.4 [R6], R12 ;  /* 0x0000000c06007844 */ /* 0x0005e20000000200 */
[----:B------:R-:W3:Y:S01]  /*3810*/  MUFU.EX2 R52, R52 ;  /* 0x0000003400347308 */ /* 0x000ee20000000800 */
[----:B-1----:R-:W-:Y:S02]  /*3820*/  FADD.FTZ R37, R87, R26 ;  /* 0x0000001a57257221 */ /* 0x002fe40000010000 */
[----:B------:R1:W-:Y:S04]  /*3830*/  STSM.16.M88.4 [R7], R8 ;  /* 0x0000000807007844 */ /* 0x0003e80000000200 */
[----:B------:R-:W-:Y:S01]  /*3840*/  STSM.16.M88.4 [R5+0x24800], R20 ;  /* 0x0248001405007844 */ /* 0x000fe20000000200 */
[----:B------:R-:W4:Y:S01]  /*3850*/  MUFU.EX2 R19, R19 ;  /* 0x0000001300137308 */ /* 0x000f220000000800 */
[----:B0-----:R-:W-:-:S07]  /*3860*/  FADD.FTZ R38, R40, R39 ;  /* 0x0000002728267221 */ /* 0x001fce0000010000 */
[----:B------:R-:W0:Y:S01]  /*3870*/  MUFU.EX2 R89, R89 ;  /* 0x0000005900597308 */ /* 0x000e220000000800 */
[----:B---3--:R-:W-:-:S07]  /*3880*/  FADD.FTZ R26, R52, R37 ;  /* 0x00000025341a7221 */ /* 0x008fce0000010000 */
[----:B------:R-:W3:Y:S01]  /*3890*/  MUFU.EX2 R28, R28 ;  /* 0x0000001c001c7308 */ /* 0x000ee20000000800 */
[----:B----4-:R-:W-:-:S07]  /*38a0*/  FADD.FTZ R39, R19, R38 ;  /* 0x0000002613277221 */ /* 0x010fce0000010000 */
[----:B------:R-:W4:Y:S01]  /*38b0*/  MUFU.EX2 R54, R54 ;  /* 0x0000003600367308 */ /* 0x000f220000000800 */
[----:B0-----:R-:W-:-:S07]  /*38c0*/  FADD.FTZ R37, R89, R26 ;  /* 0x0000001a59257221 */ /* 0x001fce0000010000 */
[----:B------:R-:W0:Y:S01]  /*38d0*/  MUFU.EX2 R31, R31 ;  /* 0x0000001f001f7308 */ /* 0x000e220000000800 */
[C---:B---3--:R-:W-:Y:S01]  /*38e0*/  FADD.FTZ R26, R28.reuse, R39 ;  /* 0x000000271c1a7221 */ /* 0x048fe20000010000 */
[----:B------:R-:W-:Y:S02]  /*38f0*/  F2FP.F16.F32.PACK_AB R39, R89, R52 ;  /* 0x000000345927723e */ /* 0x000fe400000000ff */
[----:B------:R-:W-:-:S04]  /*3900*/  F2FP.F16.F32.PACK_AB R28, R28, R19 ;  /* 0x000000131c1c723e */ /* 0x000fc800000000ff */
[----:B------:R-:W2:Y:S01]  /*3910*/  MUFU.EX2 R91, R88 ;  /* 0x00000058005b7308 */ /* 0x000ea20000000800 */
[----:B----4-:R-:W-:Y:S01]  /*3920*/  FADD.FTZ R38, R54, R37 ;  /* 0x0000002536267221 */ /* 0x010fe20000010000 */
[----:B------:R-:W-:-:S06]  /*3930*/  F2FP.F16.F32.PACK_AB R37, R87, R48 ;  /* 0x000000305725723e */ /* 0x000fcc00000000ff */
[----:B------:R-:W1:Y:S01]  /*3940*/  MUFU.EX2 R44, R44 ;  /* 0x0000002c002c7308 */ /* 0x000e620000000800 */
[----:B0-----:R-:W-:Y:S01]  /*3950*/  FADD.FTZ R25, R31, R26 ;  /* 0x0000001a1f197221 */ /* 0x001fe20000010000 */
[----:B------:R-:W-:-:S06]  /*3960*/  F2FP.F16.F32.PACK_AB R26, R32, R29 ;  /* 0x0000001d201a723e */ /* 0x000fcc00000000ff */
[----:B------:R-:W0:Y:S01]  /*3970*/  MUFU.EX2 R43, R86 ;  /* 0x00000056002b7308 */ /* 0x000e220000000800 */
[C---:B--2---:R-:W-:Y:S01]  /*3980*/  FADD.FTZ R14, R91.reuse, R38 ;  /* 0x000000265b0e7221 */ /* 0x044fe20000010000 */
[----:B------:R-:W-:Y:S02]  /*3990*/  F2FP.F16.F32.PACK_AB R38, R40, R35 ;  /* 0x000000232826723e */ /* 0x000fe400000000ff */
[----:B------:R-:W-:-:S04]  /*39a0*/  F2FP.F16.F32.PACK_AB R29, R91, R54 ;  /* 0x000000365b1d723e */ /* 0x000fc800000000ff */
[----:B------:R-:W2:Y:S01]  /*39b0*/  MUFU.EX2 R53, R53 ;  /* 0x0000003500357308 */ /* 0x000ea20000000800 */
[----:B-1----:R-:W-:Y:S01]  /*39c0*/  FADD.FTZ R8, R44, R25 ;  /* 0x000000192c087221 */ /* 0x002fe20000010000 */
[----:B------:R-:W-:Y:S02]  /*39d0*/  F2FP.F16.F32.PACK_AB R25, R30, R27 ;  /* 0x0000001b1e19723e */ /* 0x000fe400000000ff */
[----:B------:R-:W-:Y:S02]  /*39e0*/  F2FP.F16.F32.PACK_AB R27, R18, R17 ;  /* 0x00000011121b723e */ /* 0x000fe400000000ff */
[----:B------:R-:W-:Y:S02]  /*39f0*/  F2FP.F16.F32.PACK_AB R30, R44, R31 ;  /* 0x0000001f2c1e723e */ /* 0x000fe400000000ff */
[----:B------:R-:W1:Y:S01]  /*3a00*/  MUFU.EX2 R64, R64 ;  /* 0x0000004000407308 */ /* 0x000e620000000800 */
[----:B0-----:R-:W-:Y:S01]  /*3a10*/  FADD.FTZ R9, R43, R14 ;  /* 0x0000000e2b097221 */ /* 0x001fe20000010000 */
[----:B------:R-:W-:Y:S04]  /*3a20*/  STSM.16.M88.4 [R154+0x6000], R24 ;  /* 0x006000189a007844 */ /* 0x000fe80000000200 */
[----:B------:R-:W-:Y:S02]  /*3a30*/  STSM.16.M88.4 [R6+0x6000], R36 ;  /* 0x0060002406007844 */ /* 0x000fe40000000200 */
[----:B------:R-:W0:Y:S01]  /*3a40*/  MUFU.EX2 R114, R114 ;  /* 0x0000007200727308 */ /* 0x000e220000000800 */
[----:B--2---:R-:W-:-:S07]  /*3a50*/  FADD.FTZ R11, R53, R8 ;  /* 0x00000008350b7221 */ /* 0x004fce0000010000 */
[----:B------:R-:W2:Y:S01]  /*3a60*/  MUFU.EX2 R90, R90 ;  /* 0x0000005a005a7308 */ /* 0x000ea20000000800 */
[C---:B-1----:R-:W-:Y:S01]  /*3a70*/  FADD.FTZ R9, R64.reuse, R9 ;  /* 0x0000000940097221 */ /* 0x042fe20000010000 */
[----:B------:R-:W-:-:S05]  /*3a80*/  F2FP.F16.F32.PACK_AB R31, R64, R43 ;  /* 0x0000002b401f723e */ /* 0x000fca00000000ff */
[----:B------:R-:W-:Y:S01]  /*3a90*/  STSM.16.M88.4 [R7+0x6000], R28 ;  /* 0x0060001c07007844 */ /* 0x000fe20000000200 */
        /* <DEDUP_REMOVED lines=15> */
[----:B--2---:R-:W-:Y:S01]  /*3b90*/  FADD.FTZ R10, R95, R8 ;  /* 0x000000085f0a7221 */ /* 0x004fe20000010000 */
[----:B------:R-:W-:-:S06]  /*3ba0*/  F2FP.F16.F32.PACK_AB R8, R114, R53 ;  /* 0x000000357208723e */ /* 0x000fcc00000000ff */
[----:B------:R-:W2:Y:S01]  /*3bb0*/  MUFU.EX2 R61, R61 ;  /* 0x0000003d003d7308 */ /* 0x000ea20000000800 */
[C---:B-1----:R-:W-:Y:S01]  /*3bc0*/  FADD.FTZ R14, R96.reuse, R9 ;  /* 0x00000009600e7221 */ /* 0x042fe20000010000 */
[----:B------:R-:W-:-:S06]  /*3bd0*/  F2FP.F16.F32.PACK_AB R96, R96, R57 ;  /* 0x000000396060723e */ /* 0x000fcc00000000ff */
[----:B------:R-:W1:Y:S01]  /*3be0*/  MUFU.EX2 R34, R99 ;  /* 0x0000006300227308 */ /* 0x000e620000000800 */
[----:B0-----:R-:W-:Y:S01]  /*3bf0*/  FADD.FTZ R9, R97, R10 ;  /* 0x0000000a61097221 */ /* 0x001fe20000010000 */
[----:B------:R-:W-:-:S06]  /*3c00*/  F2FP.F16.F32.PACK_AB R10, R92, R59 ;  /* 0x0000003b5c0a723e */ /* 0x000fcc00000000ff */
[----:B------:R-:W0:Y:S01]  /*3c10*/  MUFU.EX2 R100, R100 ;  /* 0x0000006400647308 */ /* 0x000e220000000800 */
[----:B--2---:R-:W-:-:S07]  /*3c20*/  FADD.FTZ R11, R61, R14 ;  /* 0x0000000e3d0b7221 */ /* 0x004fce0000010000 */
[----:B------:R-:W2:Y:S01]  /*3c30*/  MUFU.EX2 R102, R102 ;  /* 0x0000006600667308 */ /* 0x000ea20000000800 */
[C---:B-1----:R-:W-:Y:S01]  /*3c40*/  FADD.FTZ R9, R34.reuse, R9 ;  /* 0x0000000922097221 */ /* 0x042fe20000010000 */
[----:B------:R-:W-:-:S06]  /*3c50*/  F2FP.F16.F32.PACK_AB R97, R34, R97 ;  /* 0x000000612261723e */ /* 0x000fcc00000000ff */
[----:B------:R-:W1:Y:S01]  /*3c60*/  MUFU.EX2 R63, R63 ;  /* 0x0000003f003f7308 */ /* 0x000e620000000800 */
[C---:B0-----:R-:W-:Y:S01]  /*3c70*/  FADD.FTZ R18, R100.reuse, R11 ;  /* 0x0000000b64127221 */ /* 0x041fe20000010000 */
[----:B------:R-:W-:Y:S02]  /*3c80*/  F2FP.F16.F32.PACK_AB R11, R95, R94 ;  /* 0x0000005e5f0b723e */ /* 0x000fe400000000ff */
[----:B------:R-:W-:-:S04]  /*3c90*/  F2FP.F16.F32.PACK_AB R98, R100, R61 ;  /* 0x0000003d6462723e */ /* 0x000fc800000000ff */
[----:B------:R-:W0:Y:S01]  /*3ca0*/  MUFU.EX2 R99, R103 ;  /* 0x0000006700637308 */ /* 0x000e220000000800 */
[----:B--2---:R-:W-:Y:S01]  /*3cb0*/  FADD.FTZ R14, R102, R9 ;  /* 0x00000009660e7221 */ /* 0x004fe20000010000 */
[----:B------:R-:W-:-:S05]  /*3cc0*/  F2FP.F16.F32.PACK_AB R9, R45, R90 ;  /* 0x0000005a2d09723e */ /* 0x000fca00000000ff */
[----:B------:R2:W-:Y:S01]  /*3cd0*/  STSM.16.M88.4 [R5+0x2a800], R8 ;  /* 0x02a8000805007844 */ /* 0x0005e20000000200 */
[----:B------:R-:W3:Y:S01]  /*3ce0*/  MUFU.EX2 R104, R104 ;  /* 0x0000006800687308 */ /* 0x000ee20000000800 */
[----:B-1----:R-:W-:-:S07]  /*3cf0*/  FADD.FTZ R13, R63, R18 ;  /* 0x000000123f0d7221 */ /* 0x002fce0000010000 */
[----:B------:R-:W1:Y:S01]  /*3d00*/  MUFU.EX2 R105, R106 ;  /* 0x0000006a00697308 */ /* 0x000e620000000800 */
[C---:B0-----:R-:W-:Y:S01]  /*3d10*/  FADD.FTZ R14, R99.reuse, R14 ;  /* 0x0000000e630e7221 */ /* 0x041fe20000010000 */
[----:B------:R-:W-:-:S05]  /*3d20*/  F2FP.F16.F32.PACK_AB R99, R99, R102 ;  /* 0x000000666363723e */ /* 0x000fca00000000ff */
[----:B------:R0:W-:Y:S01]  /*3d30*/  STSM.16.M88.4 [R154+0xc000], R96 ;  /* 0x00c000609a007844 */ /* 0x0001e20000000200 */
[----:B------:R-:W4:Y:S01]  /*3d40*/  MUFU.EX2 R12, R107 ;  /* 0x0000006b000c7308 */ /* 0x000f220000000800 */
[C---:B---3--:R-:W-:Y:S01]  /*3d50*/  FADD.FTZ R18, R104.reuse, R13 ;  /* 0x0000000d68127221 */ /* 0x048fe20000010000 */
[----:B------:R-:W-:-:S06]  /*3d60*/  F2FP.F16.F32.PACK_AB R104, R104, R63 ;  /* 0x0000003f6868723e */ /* 0x000fcc00000000ff */
[----:B------:R-:W3:Y:S01]  /*3d70*/  MUFU.EX2 R65, R65 ;  /* 0x0000004100417308 */ /* 0x000ee20000000800 */
[----:B-1----:R-:W-:-:S07]  /*3d80*/  FADD.FTZ R13, R105, R14 ;  /* 0x0000000e690d7221 */ /* 0x002fce0000010000 */
[----:B------:R-:W1:Y:S01]  /*3d90*/  MUFU.EX2 R110, R110 ;  /* 0x0000006e006e7308 */ /* 0x000e620000000800 */
[C---:B----4-:R-:W-:Y:S01]  /*3da0*/  FADD.FTZ R13, R12.reuse, R13 ;  /* 0x0000000d0c0d7221 */ /* 0x050fe20000010000 */
[----:B------:R-:W-:Y:S01]  /*3db0*/  F2FP.F16.F32.PACK_AB R105, R12, R105 ;  /* 0x000000690c69723e */ /* 0x000fe200000000ff */
[----:B------:R-:W-:-:S05]  /*3dc0*/  IMAD.MOV.U32 R12, RZ, RZ, RZ ;  /* 0x000000ffff0c7224 */ /* 0x000fca00078e00ff */
[----:B------:R-:W4:Y:S01]  /*3dd0*/  MUFU.EX2 R108, R108 ;  /* 0x0000006c006c7308 */ /* 0x000f220000000800 */
[----:B---3--:R-:W-:-:S07]  /*3de0*/  FADD.FTZ R15, R65, R18 ;  /* 0x00000012410f7221 */ /* 0x008fce0000010000 */
[----:B------:R-:W3:Y:S01]  /*3df0*/  MUFU.EX2 R107, R58 ;  /* 0x0000003a006b7308 */ /* 0x000ee20000000800 */
[----:B-1----:R-:W-:-:S07]  /*3e00*/  FADD.FTZ R14, R110, R13 ;  /* 0x0000000d6e0e7221 */ /* 0x002fce0000010000 */
[----:B------:R-:W1:Y:S01]  /*3e10*/  MUFU.EX2 R67, R67 ;  /* 0x0000004300437308 */ /* 0x000e620000000800 */
[C---:B----4-:R-:W-:Y:S01]  /*3e20*/  FADD.FTZ R18, R108.reuse, R15 ;  /* 0x0000000f6c127221 */ /* 0x050fe20000010000 */
[----:B------:R-:W-:-:S06]  /*3e30*/  F2FP.F16.F32.PACK_AB R106, R108, R65 ;  /* 0x000000416c6a723e */ /* 0x000fcc00000000ff */
[----:B------:R-:W2:Y:S01]  /*3e40*/  MUFU.EX2 R56, R56 ;  /* 0x0000003800387308 */ /* 0x000ea20000000800 */
[C---:B---3--:R-:W-:Y:S01]  /*3e50*/  FADD.FTZ R13, R107.reuse, R14 ;  /* 0x0000000e6b0d7221 */ /* 0x048fe20000010000 */
[----:B------:R-:W-:-:S05]  /*3e60*/  F2FP.F16.F32.PACK_AB R107, R107, R110 ;  /* 0x0000006e6b6b723e */ /* 0x000fca00000000ff */
[----:B------:R0:W-:Y:S01]  /*3e70*/  STSM.16.M88.4 [R6+0xc000], R104 ;  /* 0x00c0006806007844 */ /* 0x0001e20000000200 */
[----:B------:R-:W3:Y:S01]  /*3e80*/  MUFU.EX2 R112, R112 ;  /* 0x0000007000707308 */ /* 0x000ee20000000800 */
[----:B-1----:R-:W-:-:S07]  /*3e90*/  FADD.FTZ R15, R67, R18 ;  /* 0x00000012430f7221 */ /* 0x002fce0000010000 */
[----:B------:R1:W4:Y:S01]  /*3ea0*/  MUFU.EX2 R113, R128 ;  /* 0x0000008000717308 */ /* 0x0003220000000800 */
[----:B--2---:R-:W-:Y:S01]  /*3eb0*/  FADD.FTZ R8, R56, R13 ;  /* 0x0000000d38087221 */ /* 0x004fe20000010000 */
[----:B------:R-:W-:-:S05]  /*3ec0*/  VIADD R13, R16, 0xfffffffe ;  /* 0xfffffffe100d7836 */ /* 0x000fca0000000000 */
[----:B------:R-:W-:Y:S01]  /*3ed0*/  ISETP.GE.AND P2, PT, R13, R121, PT ;  /* 0x000000790d00720c */ /* 0x000fe20003f46270 */
[----:B------:R-:W-:Y:S01]  /*3ee0*/  MUFU.EX2 R69, R69 ;  /* 0x0000004500457308 */ /* 0x000fe20000000800 */
[C---:B---3--:R-:W-:Y:S01]  /*3ef0*/  FADD.FTZ R10, R112.reuse, R15 ;  /* 0x0000000f700a7221 */ /* 0x048fe20000010000 */
[----:B------:R-:W-:Y:S01]  /*3f00*/  F2FP.F16.F32.PACK_AB R112, R112, R67 ;  /* 0x000000437070723e */ /* 0x000fe200000000ff */
[--C-:B-1----:R-:W-:Y:S02]  /*3f10*/  IMAD.MOV.U32 R128, RZ, RZ, R151.reuse ;  /* 0x000000ffff807224 */ /* 0x102fe400078e0097 */
[----:B------:R-:W-:-:S03]  /*3f20*/  IMAD.MOV.U32 R121, RZ, RZ, R151 ;  /* 0x000000ffff797224 */ /* 0x000fc600078e0097 */
[----:B------:R-:W1:Y:S01]  /*3f30*/  MUFU.EX2 R116, R116 ;  /* 0x0000007400747308 */ /* 0x000e620000000800 */
[C---:B----4-:R-:W-:Y:S01]  /*3f40*/  FADD.FTZ R9, R113.reuse, R8 ;  /* 0x0000000871097221 */ /* 0x050fe20000010000 */
[----:B------:R-:W-:-:S06]  /*3f50*/  F2FP.F16.F32.PACK_AB R113, R113, R56 ;  /* 0x000000387171723e */ /* 0x000fcc00000000ff */
[----:B------:R-:W-:Y:S08]  /*3f60*/  MUFU.EX2 R118, R118 ;  /* 0x0000007600767308 */ /* 0x000ff00000000800 */
[----:B------:R-:W2:Y:S01]  /*3f70*/  MUFU.EX2 R85, R85 ;  /* 0x0000005500557308 */ /* 0x000ea20000000800 */
[----:B-1----:R-:W-:Y:S01]  /*3f80*/  F2FP.F16.F32.PACK_AB R114, R116, R69 ;  /* 0x000000457472723e */ /* 0x002fe200000000ff */
[----:B------:R-:W-:-:S04]  /*3f90*/  FADD.FTZ R69, R69, R10 ;  /* 0x0000000a45457221 */ /* 0x000fc80000010000 */
[----:B------:R-:W-:Y:S01]  /*3fa0*/  FADD.FTZ R8, R116, R69 ;  /* 0x0000004574087221 */ /* 0x000fe20000010000 */
[----:B--2---:R-:W-:Y:S01]  /*3fb0*/  F2FP.F16.F32.PACK_AB R115, R85, R118 ;  /* 0x000000765573723e */ /* 0x004fe200000000ff */
[----:B------:R-:W-:-:S04]  /*3fc0*/  FADD.FTZ R118, R118, R9 ;  /* 0x0000000976767221 */ /* 0x000fc80000010000 */
[----:B------:R0:W-:Y:S01]  /*3fd0*/  STSM.16.M88.4 [R7+0xc000], R112 ;  /* 0x00c0007007007844 */ /* 0x0001e20000000200 */
[----:B------:R-:W-:Y:S01]  /*3fe0*/  FADD.FTZ R9, R85, R118 ;  /* 0x0000007655097221 */ /* 0x000fe20000010000 */
[----:B------:R1:W-:Y:S06]  /*3ff0*/  MEMBAR.ALL.CTA ;  /* 0x0000000000007992 */ /* 0x0003ec0000008000 */
[----:B-1----:R-:W1:Y:S02]  /*4000*/  FENCE.VIEW.ASYNC.S ;  /* 0x00000000000073c6 */ /* 0x002e640000000000 */
[----:B-1----:R-:W-:Y:S01]  /*4010*/  NOP ;  /* 0x0000000000007918 */ /* 0x002fe20000000000 */
[----:B------:R-:W-:Y:S05]  /*4020*/  @!P2 BRA `(.L_x_12156) ;  /* 0x0000002800f4a947 */ /* 0x000fea0003800000 */
[----:B------:R-:W-:Y:S01]  /*4030*/  MOV R15, R2 ;  /* 0x00000002000f7202 */ /* 0x000fe20000000f00 */
[C---:B------:R-:W-:Y:S01]  /*4040*/  VIADD R2, R154.reuse, 0x6000 ;  /* 0x000060009a027836 */ /* 0x040fe20000000000 */
[----:B------:R-:W-:Y:S01]  /*4050*/  CS2R R150, SRZ ;  /* 0x0000000000967805 */ /* 0x000fe2000001ff00 */
[----:B------:R-:W-:Y:S01]  /*4060*/  VIADD R0, R154, 0xc000 ;  /* 0x0000c0009a007836 */ /* 0x000fe20000000000 */
[----:B------:R-:W-:Y:S01]  /*4070*/  CS2R R148, SRZ ;  /* 0x0000000000947805 */ /* 0x000fe2000001ff00 */
[----:B------:R-:W-:Y:S01]  /*4080*/  IMAD.MOV.U32 R11, RZ, RZ, R4 ;  /* 0x000000ffff0b7224 */ /* 0x000fe200078e0004 */
[----:B------:R1:W-:Y:S01]  /*4090*/  STL [R1+0x8], R2 ;  /* 0x0000080201007387 */ /* 0x0003e20000100800 */
[----:B------:R-:W-:Y:S01]  /*40a0*/  IMAD.MOV.U32 R10, RZ, RZ, RZ ;  /* 0x000000ffff0a7224 */ /* 0x000fe200078e00ff */
[----:B------:R-:W-:Y:S02]  /*40b0*/  CS2R R146, SRZ ;  /* 0x0000000000927805 */ /* 0x000fe4000001ff00 */
[----:B------:R-:W-:Y:S01]  /*40c0*/  CS2R R144, SRZ ;  /* 0x0000000000907805 */ /* 0x000fe2000001ff00 */
[----:B------:R1:W-:Y:S01]  /*40d0*/  STL [R1+0x4], R0 ;  /* 0x0000040001007387 */ /* 0x0003e20000100800 */
        /* <DEDUP_REMOVED lines=12> */
[----:B-1----:R-:W-:-:S06]  /*41a0*/  UMOV UR4, URZ ;  /* 0x0000003f00047c82 */ /* 0x002fcc0008000000 */
.L_x_12165:
[----:B------:R-:W2:Y:S01]  /*41b0*/  LDL R0, [R1+0xc] ;  /* 0x00000c0001007983 */ /* 0x000ea20000100800 */
[----:B------:R-:W-:-:S04]  /*41c0*/  UIADD3 UR5, UR4, 0x1, URZ ;  /* 0x0000000104057890 */ /* 0x000fc8000fffe03f */
[----:B------:R-:W-:-:S04]  /*41d0*/  UISETP.NE.AND UP0, UPT, UR5, 0x2, UPT ;  /* 0x000000020500788c */ /* 0x000fc8000bf05270 */
[----:B------:R-:W-:Y:S02]  /*41e0*/  USEL UR7, URZ, 0x1, UP0 ;  /* 0x000000013f077887 */ /* 0x000fe40008000000 */
[----:B------:R-:W-:-:S04]  /*41f0*/  USEL UR5, UR5, URZ, UP0 ;  /* 0x0000003f05057287 */ /* 0x000fc80008000000 */
[----:B------:R-:W-:Y:S02]  /*4200*/  LOP3.LUT R12, R10, UR7, RZ, 0x3c, !PT ;  /* 0x000000070a0c7c12 */ /* 0x000fe4000f8e3cff */
[----:B--2---:R-:W-:Y:S01]  /*4210*/  ISETP.NE.AND P3, PT, R0, RZ, PT ;  /* 0x000000ff0000720c */ /* 0x004fe20003f65270 */
[----:B------:R-:W-:-:S12]  /*4220*/  IMAD.U32 R0, RZ, RZ, UR5 ;  /* 0x00000005ff007e24 */ /* 0x000fd8000f8e00ff */
[----:B------:R-:W-:Y:S05]  /*4230*/  @P3 BRA `(.L_x_12157) ;  /* 0x0000000000283947 */ /* 0x000fea0003800000 */
[----:B------:R-:W-:Y:S05]  /*4240*/  @!P0 BRA `(.L_x_12158) ;  /* 0x0000000000048947 */ /* 0x000fea0003800000 */
[----:B------:R-:W-:Y:S01]  /*4250*/  BPT.TRAP 0x1 ;  /* 0x000000040000795c */ /* 0x000fe20000300000 */
.L_x_12158:
[----:B------:R-:W-:Y:S02]  /*4260*/  LEA R3, R0, UR36, 0x3 ;  /* 0x0000002400037c11 */ /* 0x000fe4000f8e18ff */
[----:B------:R-:W-:-:S04]  /*4270*/  SHF.L.U32 R2, R12, 0x1f, RZ ;  /* 0x0000001f0c027819 */ /* 0x000fc800000006ff */
[----:B------:R1:W2:Y:S01]  /*4280*/  SYNCS.PHASECHK.TRANS64.TRYWAIT P2, [R3+URZ+0x30830], R2 ;  /* 0x03083002030075a7 */ /* 0x0002a2000804017f */
[----:B------:R-:W-:Y:S05]  /*4290*/  @!P0 BRA `(.L_x_12159) ;  /* 0x0000000000048947 */ /* 0x000fea0003800000 */
[----:B------:R-:W-:Y:S01]  /*42a0*/  BPT.TRAP 0x1 ;  /* 0x000000040000795c */ /* 0x000fe20000300000 */
.L_x_12159:
[----:B--2---:R-:W-:Y:S05]  /*42b0*/  @P2 BRA `(.L_x_12157) ;  /* 0x0000000000082947 */ /* 0x004fea0003800000 */
[----:B------:R-:W2:Y:S02]  /*42c0*/  SYNCS.PHASECHK.TRANS64.TRYWAIT P2, [R3+URZ+0x30830], R2 ;  /* 0x03083002030075a7 */ /* 0x000ea4000804017f */
[----:B--2---:R-:W-:Y:S05]  /*42d0*/  @!P2 BRA `(.L_x_12160) ;  /* 0x0000007800bca947 */ /* 0x004fea0003800000 */
.L_x_12157:
[----:B------:R-:W3:Y:S01]  /*42e0*/  S2R R4, SR_TID.X ;  /* 0x0000000000047919 */ /* 0x000ee20000002100 */
[----:B------:R-:W-:Y:S01]  /*42f0*/  R2UR UR18, R0 ;  /* 0x00000000001272ca */ /* 0x000fe200000e0000 */
[----:B------:R-:W-:Y:S01]  /*4300*/  UMOV UR23, 0x40000040 ;  /* 0x4000004000177882 */ /* 0x000fe20000000000 */
[----:B------:R-:W-:Y:S01]  /*4310*/  R2UR UR20, R152 ;  /* 0x00000000981472ca */ /* 0x000fe200000e0000 */
[----:B------:R-:W-:Y:S01]  /*4320*/  UMOV UR11, 0x40000040 ;  /* 0x40000040000b7882 */ /* 0x000fe20000000000 */
[----:B------:R-:W-:Y:S01]  /*4330*/  R2UR UR21, R153 ;  /* 0x00000000991572ca */ /* 0x000fe200000e0000 */
[----:B------:R-:W-:Y:S01]  /*4340*/  UMOV UR15, 0x40000040 ;  /* 0x40000040000f7882 */ /* 0x000fe20000000000 */
[----:B------:R-:W-:-:S07]  /*4350*/  UMOV UR19, 0x40000040 ;  /* 0x4000004000137882 */ /* 0x000fce0000000000 */
[----:B------:R-:W-:-:S04]  /*4360*/  UIMAD UR18, UR18, 0x600, UR6 ;  /* 0x00000600121278a4 */ /* 0x000fc8000f8e0206 */
[----:B------:R-:W-:Y:S02]  /*4370*/  UIADD3 UR10, UR18, 0x2, URZ ;  /* 0x00000002120a7890 */ /* 0x000fe4000fffe03f */
[----:B------:R-:W-:Y:S02]  /*4380*/  UIADD3 UR14, UR18, 0x4, URZ ;  /* 0x00000004120e7890 */ /* 0x000fe4000fffe03f */
[----:B------:R-:W-:Y:S01]  /*4390*/  UMOV UR22, UR18 ;  /* 0x0000001200167c82 */ /* 0x000fe20008000000 */
[----:B------:R-:W-:Y:S01]  /*43a0*/  UIADD3 UR18, UR18, 0x6, URZ ;  /* 0x0000000612127890 */ /* 0x000fe2000fffe03f */
[----:B---3--:R-:W-:-:S05]  /*43b0*/  SHF.R.U32.HI R4, RZ, 0x7, R4 ;  /* 0x00000007ff047819 */ /* 0x008fca0000011604 */
[----:B-12---:R-:W-:-:S05]  /*43c0*/  VIADD R2, R4, 0x8 ;  /* 0x0000000804027836 */ /* 0x006fca0000000000 */
[----:B------:R1:W-:Y:S06]  /*43d0*/  BAR.SYNC.DEFER_BLOCKING R2, 0x100 ;  /* 0x000400020000751d */ /* 0x0003ec0000010000 */
[----:B0-----:R-:W-:-:S06]  /*43e0*/  WARPGROUP.ARRIVE ;  /* 0x00000000000079c5 */ /* 0x001fcc0000000000 */
[----:B------:R-:W-:Y:S03]  /*43f0*/  HGMMA.64x192x16.F32 R24, gdesc[UR20], RZ, !UPT, gsb0 ;  /* 0x02e00000141879f0 */ /* 0x000fe6000c0008ff */
[----:B------:R-:W-:Y:S02]  /*4400*/  WARPGROUP.DEPBAR.LE gsb0, 0x0 ;  /* 0x00008000000079c5 */ /* 0x000fe40000010000 */
[----:B------:R-:W-:-:S15]  /*4410*/  WARPGROUP.ARRIVE ;  /* 0x00000000000079c5 */ /* 0x000fde0000000000 */
        /* <DEDUP_REMOVED lines=8> */
[----:B-1----:R-:W-:Y:S05]  /*44a0*/  @P3 BRA `(.L_x_12161) ;  /* 0x0000000000283947 */ /* 0x002fea0003800000 */
[----:B------:R-:W-:Y:S05]  /*44b0*/  @!P0 BRA `(.L_x_12162) ;  /* 0x0000000000048947 */ /* 0x000fea0003800000 */
[----:B------:R-:W-:Y:S01]  /*44c0*/  BPT.TRAP 0x1 ;  /* 0x000000040000795c */ /* 0x000fe20000300000 */
.L_x_12162:
[----:B------:R-:W-:Y:S01]  /*44d0*/  ULEA UR5, UR4, UR36, 0x3 ;  /* 0x0000002404057291 */ /* 0x000fe2000f8e183f */
[----:B------:R-:W-:-:S08]  /*44e0*/  SHF.L.U32 R2, R10, 0x1f, RZ ;  /* 0x0000001f0a027819 */ /* 0x000fd000000006ff */
[----:B------:R0:W1:Y:S01]  /*44f0*/  SYNCS.PHASECHK.TRANS64.TRYWAIT P2, [UR5+0x30850], R2 ;  /* 0x03085002ff0075a7 */ /* 0x0000620008040145 */
[----:B------:R-:W-:Y:S05]  /*4500*/  @!P0 BRA `(.L_x_12163) ;  /* 0x0000000000048947 */ /* 0x000fea0003800000 */
[----:B------:R-:W-:Y:S01]  /*4510*/  BPT.TRAP 0x1 ;  /* 0x000000040000795c */ /* 0x000fe20000300000 */
.L_x_12163:
[----:B-1----:R-:W-:Y:S05]  /*4520*/  @P2 BRA `(.L_x_12161) ;  /* 0x0000000000082947 */ /* 0x002fea0003800000 */
[----:B------:R-:W1:Y:S02]  /*4530*/  SYNCS.PHASECHK.TRANS64.TRYWAIT P2, [UR5+0x30850], R2 ;  /* 0x03085002ff0075a7 */ /* 0x000e640008040145 */
[----:B-1----:R-:W-:Y:S05]  /*4540*/  @!P2 BRA `(.L_x_12164) ;  /* 0x000000780034a947 */ /* 0x002fea0003800000 */
.L_x_12161:
[----:B-1----:R-:W2:Y:S01]  /*4550*/  LDL R3, [R1] ;  /* 0x0000000001037983 */ /* 0x002ea20000100800 */
[----:B------:R-:W-:Y:S01]  /*4560*/  UIADD3 UR5, UR36, 0x400, URZ ;  /* 0x0000040024057890 */ /* 0x000fe2000fffe03f */
[----:B------:R-:W-:Y:S01]  /*4570*/  WARPGROUP.ARRIVE ;  /* 0x00000000000079c5 */ /* 0x000fe20000000000 */
[----:B------:R-:W-:Y:S01]  /*4580*/  UMOV UR23, 0x40000040 ;  /* 0x4000004000177882 */ /* 0x000fe20000000000 */
[----:B------:R-:W-:Y:S01]  /*4590*/  UMOV UR21, 0x40000040 ;  /* 0x4000004000157882 */ /* 0x000fe20000000000 */
[----:B------:R-:W-:Y:S01]  /*45a0*/  USHF.R.U32.HI UR5, URZ, 0x4, UR5 ;  /* 0x000000043f057899 */ /* 0x000fe20008011605 */
[----:B0-----:R-:W-:Y:S02]  /*45b0*/  FMNMX.FTZ R2, R24, R15, !PT ;  /* 0x0000000f18027209 */ /* 0x001fe40007810000 */
[----:B------:R-:W0:Y:S01]  /*45c0*/  S2R R18, SR_TID.X ;  /* 0x0000000000127919 */ /* 0x000e220000002100 */
[----:B------:R-:W-:-:S04]  /*45d0*/  ULOP3.LUT UR5, UR5, 0x3fff, URZ, 0xc0, !UPT ;  /* 0x00003fff05057892 */ /* 0x000fc8000f8ec03f */
[----:B------:R-:W-:-:S07]  /*45e0*/  UIMAD UR10, UR4, 0x600, UR5 ;  /* 0x00000600040a78a4 */ /* 0x000fce000f8e0205 */
[----:B------:R-:W-:Y:S01]  /*45f0*/  UMOV UR22, UR10 ;  /* 0x0000000a00167c82 */ /* 0x000fe20008000000 */
[----:B0-----:R-:W-:Y:S02]  /*4600*/  SHF.R.U32.HI R16, RZ, 0x7, R18 ;  /* 0x00000007ff107819 */ /* 0x001fe40000011612 */
[----:B------:R-:W-:Y:S02]  /*4610*/  ISETP.GE.U32.AND P2, PT, R18, 0x180, PT ;  /* 0x000001801200780c */ /* 0x000fe40003f46070 */
[----:B--2---:R-:W-:Y:S02]  /*4620*/  R2UR UR7, R3 ;  /* 0x00000000030772ca */ /* 0x004fe400000e0000 */
[----:B------:R-:W-:Y:S02]  /*4630*/  FMNMX.FTZ R3, R25, R2, !PT ;  /* 0x0000000219037209 */ /* 0x000fe40007810000 */
[----:B------:R-:W-:-:S04]  /*4640*/  FMNMX.FTZ R2, R26, R11, !PT ;  /* 0x0000000b1a027209 */ /* 0x000fc80007810000 */
[----:B------:R-:W-:Y:S02]  /*4650*/  FMNMX.FTZ R17, R27, R2, !PT ;  /* 0x000000021b117209 */ /* 0x000fe40007810000 */
[----:B------:R-:W-:Y:S02]  /*4660*/  FMNMX.FTZ R2, R28, R3, !PT ;  /* 0x000000031c027209 */ /* 0x000fe40007810000 */
[----:B------:R-:W-:Y:S01]  /*4670*/  FMNMX.FTZ R4, R30, R17, !PT ;  /* 0x000000111e047209 */ /* 0x000fe20007810000 */
[----:B------:R-:W-:Y:S01]  /*4680*/  UIADD3 UR7, UR7, 0x1e800, URZ ;  /* 0x0001e80007077890 */ /* 0x000fe2000fffe03f */
[----:B------:R-:W-:Y:S02]  /*4690*/  FMNMX.FTZ R3, R29, R2, !PT ;  /* 0x000000021d037209 */ /* 0x000fe40007810000 */
[----:B------:R-:W-:Y:S01]  /*46a0*/  FMNMX.FTZ R17, R31, R4, !PT ;  /* 0x000000041f117209 */ /* 0x000fe20007810000 */
[----:B------:R-:W-:Y:S01]  /*46b0*/  USHF.R.U32.HI UR7, URZ, 0x4, UR7 ;  /* 0x000000043f077899 */ /* 0x000fe20008011607 */
[----:B------:R-:W-:-:S02]  /*46c0*/  FMNMX.FTZ R2, R32, R3, !PT ;  /* 0x0000000320027209 */ /* 0x000fc40007810000 */
[----:B------:R-:W-:Y:S01]  /*46d0*/  FMNMX.FTZ R4, R34, R17, !PT ;  /* 0x0000001122047209 */ /* 0x000fe20007810000 */
[----:B------:R-:W-:Y:S01]  /*46e0*/  ULOP3.LUT UR7, UR7, 0x3fff, URZ, 0xc0, !UPT ;  /* 0x00003fff07077892 */ /* 0x000fe2000f8ec03f */
[----:B------:R-:W-:Y:S02]  /*46f0*/  FMNMX.FTZ R3, R33, R2, !PT ;  /* 0x0000000221037209 */ /* 0x000fe40007810000 */
[----:B------:R-:W-:Y:S01]  /*4700*/  FMNMX.FTZ R17, R35, R4, !PT ;  /* 0x0000000423117209 */ /* 0x000fe20007810000 */
[----:B------:R-:W-:Y:S01]  /*4710*/  ULOP3.LUT UR14, UR7, 0x10000, URZ, 0xfc, !UPT ;  /* 0x00010000070e7892 */ /* 0x000fe2000f8efc3f */
[----:B------:R-:W-:Y:S02]  /*4720*/  FMNMX.FTZ R2, R36, R3, !PT ;  /* 0x0000000324027209 */ /* 0x000fe40007810000 */
[----:B------:R-:W-:Y:S02]  /*4730*/  FMNMX.FTZ R4, R38, R17, !PT ;  /* 0x0000001126047209 */ /* 0x000fe40007810000 */
[----:B------:R-:W-:-:S02]  /*4740*/  FMNMX.FTZ R3, R37, R2, !PT ;  /* 0x0000000225037209 */ /* 0x000fc40007810000 */
[----:B------:R-:W-:Y:S01]  /*4750*/  UMOV UR20, UR14 ;  /* 0x0000000e00147c82 */ /* 0x000fe20008000000 */
[----:B------:R-:W-:Y:S01]  /*4760*/  FMNMX.FTZ R17, R39, R4, !PT ;  /* 0x0000000427117209 */ /* 0x000fe20007810000 */
[----:B------:R-:W-:Y:S01]  /*4770*/  HGMMA.64x64x16.F32 R120, gdesc[UR20].tnspB, R120, gsb0 ;  /* 0x40e00000147879f0 */ /* 0x000fe20008000878 */
[----:B------:R-:W-:Y:S01]  /*4780*/  UIADD3 UR22, UR10, 0x80, URZ ;  /* 0x000000800a167890 */ /* 0x000fe2000fffe03f */
[----:B------:R-:W-:Y:S01]  /*4790*/  FMNMX.FTZ R2, R40, R3, !PT ;  /* 0x0000000328027209 */ /* 0x000fe20007810000 */
[----:B------:R-:W-:Y:S01]  /*47a0*/  UIADD3 UR20, UR14, 0x2, URZ ;  /* 0x000000020e147890 */ /* 0x000fe2000fffe03f */
[----:B------:R-:W-:Y:S01]  /*47b0*/  FMNMX.FTZ R4, R42, R17, !PT ;  /* 0x000000112a047209 */ /* 0x000fe20007810000 */
[----:B------:R-:W-:Y:S01]  /*47c0*/  UMOV UR23, 0x40000040 ;  /* 0x4000004000177882 */ /* 0x000fe20000000000 */
[----:B------:R-:W-:Y:S01]  /*47d0*/  UMOV UR21, 0x40000040 ;  /* 0x4000004000157882 */ /* 0x000fe20000000000 */
        /* <DEDUP_REMOVED lines=34> */
[----:B------:R-:W-:Y:S01]  /*4a00*/  FMNMX.FTZ R2, R76, R3, !PT ;  /* 0x000000034c027209 */ /* 0x000fe20007810000 */
[----:B------:R-:W-:Y:S02]  /*4a10*/  WARPGROUP.DEPBAR.LE gsb0, 0x0 ;  /* 0x00008000000079c5 */ /* 0x000fe40000010000 */
[----:B------:R-:W-:Y:S01]  /*4a20*/  WARPGROUP.ARRIVE ;  /* 0x00000000000079c5 */ /* 0x000fe20000000000 */
[----:B------:R-:W-:Y:S02]  /*4a30*/  FMNMX.FTZ R3, R77, R2, !PT ;  /* 0x000000024d037209 */ /* 0x000fe40007810000 */
[----:B------:R-:W-:-:S02]  /*4a40*/  FMNMX.FTZ R4, R78, R17, !PT ;  /* 0x000000114e047209 */ /* 0x000fc40007810000 */
        /* <DEDUP_REMOVED lines=46> */
[----:B------:R-:W-:-:S03]  /*4d30*/  FMNMX.FTZ R4, R118, R17, !PT ;  /* 0x0000001176047209 */ /* 0x000fc60007810000 */
[----:B------:R-:W-:Y:S01]  /*4d40*/  HGMMA.64x64x16.F32 R120, gdesc[UR20].tnspB, R120, gsb0 ;  /* 0x40e00000147879f0 */ /* 0x000fe20008000878 */
[----:B------:R-:W-:Y:S01]  /*4d50*/  UIADD3 UR22, UR10, 0x180, URZ ;  /* 0x000001800a167890 */ /* 0x000fe2000fffe03f */
[----:B------:R-:W0:Y:S01]  /*4d60*/  SHFL.BFLY PT, R3, R14, 0x2, 0x1f ;  /* 0x0c401f000e037f89 */ /* 0x000e2200000e0000 */
[----:B------:R-:W-:Y:S01]  /*4d70*/  UIADD3 UR20, UR14, 0x6, URZ ;  /* 0x000000060e147890 */ /* 0x000fe2000fffe03f */
[----:B------:R-:W-:Y:S01]  /*4d80*/  FMNMX.FTZ R4, R119, R4, !PT ;  /* 0x0000000477047209 */ /* 0x000fe20007810000 */
[----:B------:R-:W-:Y:S01]  /*4d90*/  UMOV UR23, 0x40000040 ;  /* 0x4000004000177882 */ /* 0x000fe20000000000 */
[----:B------:R-:W-:-:S03]  /*4da0*/  UMOV UR21, 0x40000040 ;  /* 0x4000004000157882 */ /* 0x000fc60000000000 */
[----:B------:R-:W1:Y:S01]  /*4db0*/  SHFL.BFLY PT, R17, R4, 0x2, 0x1f ;  /* 0x0c401f0004117f89 */ /* 0x000e6200000e0000 */
[----:B0-----:R-:W-:Y:S01]  /*4dc0*/  FMNMX.FTZ R2, R14, R3, !PT ;  /* 0x000000030e027209 */ /* 0x001fe20007810000 */
[----:B------:R-:W-:-:S04]  /*4dd0*/  VIADD R3, R16, 0x9 ;  /* 0x0000000910037836 */ /* 0x000fc80000000000 */
[----:B------:R-:W0:Y:S01]  /*4de0*/  SHFL.BFLY PT, R19, R2, 0x1, 0x1f ;  /* 0x0c201f0002137f89 */ /* 0x000e2200000e0000 */
[----:B------:R-:W-:Y:S02]  /*4df0*/  SEL R16, R3, 0x9, !P2 ;  /* 0x0000000903107807 */ /* 0x000fe40005000000 */
[----:B-1----:R-:W-:Y:S01]  /*4e00*/  FMNMX.FTZ R10, R4, R17, !PT ;  /* 0x00000011040a7209 */ /* 0x002fe20007810000 */
[----:B------:R-:W1:Y:S01]  /*4e10*/  LDC R3, c[0x0][0x988] ;  /* 0x00026200ff037b82 */ /* 0x000e620000000800 */
[----:B------:R-:W-:-:S03]  /*4e20*/  @!P1 LEA R4, R0, UR36, 0x3 ;  /* 0x0000002400049c11 */ /* 0x000fc6000f8e18ff */
[----:B------:R-:W2:Y:S02]  /*4e30*/  SHFL.BFLY PT, R17, R10, 0x1, 0x1f ;  /* 0x0c201f000a117f89 */ /* 0x000ea400000e0000 */
[----:B------:R-:W-:-:S05]  /*4e40*/  @!P1 VIADD R4, R4, 0x30840 ;  /* 0x0003084004049836 */ /* 0x000fca0000000000 */
[----:B------:R-:W-:Y:S02]  /*4e50*/  @!P1 PRMT R4, RZ, 0x654, R4 ;  /* 0x00000654ff049816 */ /* 0x000fe40000000004 */
[----:B0-----:R-:W-:-:S05]  /*4e60*/  FMNMX.FTZ R2, R2, R19, !PT ;  /* 0x0000001302027209 */ /* 0x001fca0007810000 */
[----:B------:R-:W-:Y:S01]  /*4e70*/  FADD.FTZ R14, -R2, R15 ;  /* 0x0000000f020e7221 */ /* 0x000fe20000010100 */
[----:B------:R-:W-:-:S03]  /*4e80*/  IMAD.U32 R15, RZ, RZ, UR4 ;  /* 0x00000004ff0f7e24 */ /* 0x000fc6000f8e00ff */
[----:B-1----:R-:W-:Y:S02]  /*4e90*/  FMUL.FTZ R14, R14, R3 ;  /* 0x000000030e0e7220 */ /* 0x002fe40000410000 */
[----:B------:R-:W-:-:S04]  /*4ea0*/  @!P1 LEA R15, R15, UR36, 0x3 ;  /* 0x000000240f0f9c11 */ /* 0x000fc8000f8e18ff */
[----:B------:R-:W-:Y:S01]  /*4eb0*/  MUFU.EX2 R14, R14 ;  /* 0x0000000e000e7308 */ /* 0x000fe20000000800 */
[----:B------:R-:W-:Y:S01]  /*4ec0*/  @!P1 VIADD R15, R15, 0x30860 ;  /* 0x000308600f0f9836 */ /* 0x000fe20000000000 */
[----:B------:R-:W-:Y:S02]  /*4ed0*/  WARPGROUP.DEPBAR.LE gsb0, 0x0 ;  /* 0x00008000000079c5 */ /* 0x000fe40000010000 */
[----:B------:R-:W-:Y:S02]  /*4ee0*/  WARPGROUP.ARRIVE ;  /* 0x00000000000079c5 */ /* 0x000fe40000000000 */
[----:B------:R-:W-:-:S04]  /*4ef0*/  @!P1 PRMT R15, RZ, 0x654, R15 ;  /* 0x00000654ff0f9816 */ /* 0x000fc8000000000f */
[----:B------:R-:W-:Y:S01]  /*4f00*/  HGMMA.64x64x16.F32 R120, gdesc[UR20].tnspB, R120, gsb0 ;  /* 0x40e00000147879f0 */ /* 0x000fe20008000878 */
[----:B------:R-:W-:Y:S02]  /*4f10*/  UIADD3 UR22, UR10, 0x200, URZ ;  /* 0x000002000a167890 */ /* 0x000fe4000fffe03f */
[----:B------:R-:W-:Y:S01]  /*4f20*/  UIADD3 UR20, UR14, 0x600, URZ ;  /* 0x000006000e147890 */ /* 0x000fe2000fffe03f */
[----:B------:R-:W-:Y:S01]  /*4f30*/  UMOV UR23, 0x40000040 ;  /* 0x4000004000177882 */ /* 0x000fe20000000000 */
[----:B------:R-:W-:Y:S01]  /*4f40*/  UMOV UR21, 0x40000040 ;  /* 0x4000004000157882 */ /* 0x000fe20000000000 */
[----:B------:R-:W-:Y:S02]  /*4f50*/  WARPGROUP.DEPBAR.LE gsb0, 0x0 ;  /* 0x00008000000079c5 */ /* 0x000fe40000010000 */
[----:B------:R-:W-:-:S06]  /*4f60*/  WARPGROUP.ARRIVE ;  /* 0x00000000000079c5 */ /* 0x000fcc0000000000 */
        /* <DEDUP_REMOVED lines=49> */
[----:B------:R-:W-:Y:S03]  /*5280*/  HGMMA.64x64x16.F32 R120, gdesc[UR20].tnspB, R120, gsb0 ;  /* 0x40e00000147879f0 */ /* 0x000fe60008000878 */
[----:B------:R-:W-:Y:S02]  /*5290*/  WARPGROUP.DEPBAR.LE gsb0, 0x0 ;  /* 0x00008000000079c5 */ /* 0x000fe40000010000 */
[----:B------:R0:W-:Y:S06]  /*52a0*/  BAR.ARV R16, 0x100 ;  /* 0x000400100000751d */ /* 0x0001ec0000002000 */
[----:B------:R2:W-:Y:S02]  /*52b0*/  @!P1 SYNCS.ARRIVE.TRANS64.RED.A1T0 RZ, [R4+URZ], RZ ;  /* 0x000000ff04ff99a7 */ /* 0x0005e4000810043f */
[----:B--2---:R-:W-:Y:S01]  /*52c0*/  FMNMX.FTZ R4, R10, R17, !PT ;  /* 0x000000110a047209 */ /* 0x004fe20007810000 */
[-C--:B------:R-:W-:Y:S01]  /*52d0*/  FMUL.FTZ R10, R2, R3.reuse ;  /* 0x00000003020a7220 */ /* 0x080fe20000410000 */
[----:B------:R1:W-:Y:S03]  /*52e0*/  @!P1 SYNCS.ARRIVE.TRANS64.RED.A1T0 RZ, [R15+URZ], RZ ;  /* 0x000000ff0fff99a7 */ /* 0x0003e6000810043f */
[C---:B------:R-:W-:Y:S01]  /*52f0*/  FADD.FTZ R11, -R4.reuse, R11 ;  /* 0x0000000b040b7221 */ /* 0x040fe20000010100 */
[-C--:B0-----:R-:W-:Y:S01]  /*5300*/  FMUL.FTZ R16, R4, R3.reuse ;  /* 0x0000000304107220 */ /* 0x081fe20000410000 */
[-CC-:B------:R-:W-:Y:S01]  /*5310*/  FFMA.FTZ R19, R24, R3.reuse, -R10.reuse ;  /* 0x0000000318137223 */ /* 0x180fe2000001080a */
[-CC-:B------:R-:W-:Y:S01]  /*5320*/  FFMA.FTZ R157, R25, R3.reuse, -R10.reuse ;  /* 0x00000003199d7223 */ /* 0x180fe2000001080a */
[-C--:B------:R-:W-:Y:S01]  /*5330*/  FFMA.FTZ R156, R28, R3.reuse, -R10 ;  /* 0x000000031c9c7223 */ /* 0x080fe2000001080a */
[-C--:B-1----:R-:W-:Y:S01]  /*5340*/  FMUL.FTZ R15, R11, R3.reuse ;  /* 0x000000030b0f7220 */ /* 0x082fe20000410000 */
[-CC-:B------:R-:W-:Y:S01]  /*5350*/  FFMA.FTZ R11, R26, R3.reuse, -R16.reuse ;  /* 0x000000031a0b7223 */ /* 0x180fe20000010810 */
[-C--:B------:R-:W-:Y:S01]  /*5360*/  FFMA.FTZ R22, R27, R3.reuse, -R16 ;  /* 0x000000031b167223 */ /* 0x080fe20000010810 */
[-C--:B------:R-:W-:Y:S01]  /*5370*/  FFMA.FTZ R155, R29, R3.reuse, -R10 ;  /* 0x000000031d9b7223 */ /* 0x080fe2000001080a */
        /* <DEDUP_REMOVED lines=53> */
[----:B------:R-:W-:Y:S01]  /*56d0*/  FFMA.FTZ R117, R117, R3, -R10 ;  /* 0x0000000375757223 */ /* 0x000fe2000001080a */
[----:B-1----:R-:W-:Y:S01]  /*56e0*/  FFMA.FTZ R17, R14, R8, R19 ;  /* 0x000000080e117223 */ /* 0x002fe20000010013 */
[----:B--2---:R-:W-:Y:S01]  /*56f0*/  F2FP.F16.F32.PACK_AB R9, R22, R11 ;  /* 0x0000000b1609723e */ /* 0x004fe200000000ff */
[--C-:B------:R-:W-:Y:S01]  /*5700*/  FFMA.FTZ R26, R39, R3, -R16.reuse ;  /* 0x00000003271a7223 */ /* 0x100fe20000010810 */
[----:B0-----:R-:W-:Y:S01]  /*5710*/  F2FP.F16.F32.PACK_AB R8, R157, R19 ;  /* 0x000000139d08723e */ /* 0x001fe200000000ff */
[----:B------:R-:W-:Y:S01]  /*5720*/  MUFU.EX2 R21, R21 ;  /* 0x0000001500157308 */ /* 0x000fe20000000800 */
[-CC-:B------:R-:W-:Y:S01]  /*5730*/  FFMA.FTZ R25, R42, R3.reuse, -R16.reuse ;  /* 0x000000032a197223 */ /* 0x180fe20000010810 */
[-CC-:B------:R-:W-:Y:S01]  /*5740*/  FFMA.FTZ R27, R43, R3.reuse, -R16.reuse ;  /* 0x000000032b1b7223 */ /* 0x180fe20000010810 */
[-CC-:B------:R-:W-:Y:S01]  /*5750*/  FFMA.FTZ R24, R50, R3.reuse, -R16.reuse ;  /* 0x0000000332187223 */ /* 0x180fe20000010810 */
[-CC-:B------:R-:W-:Y:S01]  /*5760*/  FFMA.FTZ R28, R47, R3.reuse, -R16.reuse ;  /* 0x000000032f1c7223 */ /* 0x180fe20000010810 */
[-CC-:B------:R-:W-:Y:S01]  /*5770*/  FFMA.FTZ R29, R51, R3.reuse, -R16.reuse ;  /* 0x00000003331d7223 */ /* 0x180fe20000010810 */
[----:B------:R-:W-:-:S02]  /*5780*/  FFMA.FTZ R30, R55, R3, -R16 ;  /* 0x00000003371e7223 */ /* 0x000fc40000010810 */
[----:B------:R-:W0:Y:S01]  /*5790*/  MUFU.EX2 R20, R20 ;  /* 0x0000001400147308 */ /* 0x000e220000000800 */
[----:B---3--:R-:W-:Y:S01]  /*57a0*/  F2FP.F16.F32.PACK_AB R10, R155, R156 ;  /* 0x0000009c9b0a723e */ /* 0x008fe200000000ff */
[----:B------:R-:W-:Y:S01]  /*57b0*/  FADD.FTZ R157, R157, R17 ;  /* 0x000000119d9d7221 */ /* 0x000fe20000010000 */
[----:B------:R-:W-:Y:S01]  /*57c0*/  FADD.FTZ R22, R22, R18 ;  /* 0x0000001216167221 */ /* 0x000fe20000010000 */
[-CC-:B------:R-:W-:Y:S01]  /*57d0*/  FFMA.FTZ R43, R46, R3.reuse, -R16.reuse ;  /* 0x000000032e2b7223 */ /* 0x180fe20000010810 */
[----:B------:R-:W-:-:S03]  /*57e0*/  FFMA.FTZ R51, R54, R3, -R16 ;  /* 0x0000000336337223 */ /* 0x000fc60000010810 */
[----:B------:R-:W-:Y:S08]  /*57f0*/  MUFU.EX2 R33, R33 ;  /* 0x0000002100217308 */ /* 0x000ff00000000800 */
[----:B------:R-:W-:Y:S01]  /*5800*/  MUFU.EX2 R36, R36 ;  /* 0x0000002400247308 */ /* 0x000fe20000000800 */
[----:B0-----:R-:W-:-:S07]  /*5810*/  F2FP.F16.F32.PACK_AB R11, R20, R21 ;  /* 0x00000015140b723e */ /* 0x001fce00000000ff */
[----:B------:R-:W-:Y:S01]  /*5820*/  MUFU.EX2 R37, R37 ;  /* 0x0000002500257308 */ /* 0x000fe20000000800 */
[----:B------:R0:W-:Y:S01]  /*5830*/  STSM.16.M88.4 [R5+0x1e800], R8 ;  /* 0x01e8000805007844 */ /* 0x0001e20000000200 */
[----:B------:R-:W-:-:S06]  /*5840*/  FADD.FTZ R156, R156, R157 ;  /* 0x0000009d9c9c7221 */ /* 0x000fcc0000010000 */
[----:B------:R-:W-:Y:S08]  /*5850*/  MUFU.EX2 R26, R26 ;  /* 0x0000001a001a7308 */ /* 0x000ff00000000800 */
[----:B------:R-:W-:Y:S01]  /*5860*/  MUFU.EX2 R40, R40 ;  /* 0x0000002800287308 */ /* 0x000fe20000000800 */
[-CC-:B0-----:R-:W-:Y:S01]  /*5870*/  FFMA.FTZ R9, R34, R3.reuse, -R16.reuse ;  /* 0x0000000322097223 */ /* 0x181fe20000010810 */
[-CC-:B------:R-:W-:Y:S01]  /*5880*/  FFMA.FTZ R10, R35, R3.reuse, -R16.reuse ;  /* 0x00000003230a7223 */ /* 0x180fe20000010810 */
[----:B------:R-:W-:-:S05]  /*5890*/  FFMA.FTZ R11, R38, R3, -R16 ;  /* 0x00000003260b7223 */ /* 0x000fca0000010810 */
[----:B------:R-:W-:Y:S08]  /*58a0*/  MUFU.EX2 R41, R41 ;  /* 0x0000002900297308 */ /* 0x000ff00000000800 */
[----:B------:R-:W-:Y:S08]  /*58b0*/  MUFU.EX2 R44, R44 ;  /* 0x0000002c002c7308 */ /* 0x000ff00000000800 */
[----:B------:R-:W-:Y:S08]  /*58c0*/  MUFU.EX2 R45, R45 ;  /* 0x0000002d002d7308 */ /* 0x000ff00000000800 */
[----:B------:R-:W-:Y:S01]  /*58d0*/  MUFU.EX2 R48, R48 ;  /* 0x0000003000307308 */ /* 0x000fe20000000800 */
[----:B------:R-:W-:-:S07]  /*58e0*/  FFMA.FTZ R23, R58, R3, -R16 ;  /* 0x000000033a177223 */ /* 0x000fce0000010810 */
[----:B------:R-:W-:Y:S01]  /*58f0*/  MUFU.EX2 R49, R49 ;  /* 0x0000003100317308 */ /* 0x000fe20000000800 */
[----:B------:R-:W-:-:S07]  /*5900*/  FFMA.FTZ R31, R59, R3, -R16 ;  /* 0x000000033b1f7223 */ /* 0x000fce0000010810 */
[----:B------:R-:W-:Y:S08]  /*5910*/  MUFU.EX2 R52, R52 ;  /* 0x0000003400347308 */ /* 0x000ff00000000800 */
[----:B------:R-:W-:Y:S08]  /*5920*/  MUFU.EX2 R53, R53 ;  /* 0x0000003500357308 */ /* 0x000ff00000000800 */
[----:B------:R-:W-:Y:S01]  /*5930*/  MUFU.EX2 R56, R56 ;  /* 0x0000003800387308 */ /* 0x000fe20000000800 */
[----:B------:R-:W-:Y:S01]  /*5940*/  FFMA.FTZ R19, R66, R3, -R16 ;  /* 0x0000000342137223 */ /* 0x000fe20000010810 */
[----:B------:R-:W2:Y:S06]  /*5950*/  LDL R55, [R1+0x8] ;  /* 0x0000080001377983 */ /* 0x000eac0000100800 */
[----:B------:R-:W0:Y:S08]  /*5960*/  MUFU.EX2 R8, R32 ;  /* 0x0000002000087308 */ /* 0x000e300000000800 */
[----:B------:R-:W1:Y:S01]  /*5970*/  MUFU.EX2 R9, R9 ;  /* 0x0000000900097308 */ /* 0x000e620000000800 */
[----:B------:R-:W-:-:S07]  /*5980*/  FADD.FTZ R35, R21, R22 ;  /* 0x0000001615237221 */ /* 0x000fce0000010000 */
[----:B------:R-:W3:Y:S01]  /*5990*/  MUFU.EX2 R10, R10 ;  /* 0x0000000a000a7308 */ /* 0x000ee20000000800 */
[----:B------:R-:W-:Y:S01]  /*59a0*/  FADD.FTZ R155, R155, R156 ;  /* 0x0000009c9b9b7221 */ /* 0x000fe20000010000 */
[----:B------:R-:W-:-:S06]  /*59b0*/  FADD.FTZ R20, R20, R35 ;  /* 0x0000002314147221 */ /* 0x000fcc0000010000 */
[----:B------:R-:W4:Y:S01]  /*59c0*/  MUFU.EX2 R11, R11 ;  /* 0x0000000b000b7308 */ /* 0x000f220000000800 */
[----:B0-----:R-:W-:Y:S01]  /*59d0*/  FADD.FTZ R50, R8, R155 ;  /* 0x0000009b08327221 */ /* 0x001fe20000010000 */
[----:B-1----:R-:W-:-:S06]  /*59e0*/  FADD.FTZ R35, R9, R20 ;  /* 0x0000001409237221 */ /* 0x002fcc0000010000 */
[----:B------:R-:W0:Y:S01]  /*59f0*/  MUFU.EX2 R25, R25 ;  /* 0x0000001900197308 */ /* 0x000e220000000800 */
[----:B------:R-:W-:Y:S01]  /*5a00*/  FADD.FTZ R47, R33, R50 ;  /* 0x00000032212f7221 */ /* 0x000fe20000010000 */
[----:B---3--:R-:W-:-:S06]  /*5a10*/  FADD.FTZ R20, R10, R35 ;  /* 0x000000230a147221 */ /* 0x008fcc0000010000 */
[----:B------:R-:W1:Y:S01]  /*5a20*/  MUFU.EX2 R27, R27 ;  /* 0x0000001b001b7308 */ /* 0x000e620000000800 */
[----:B------:R-:W-:Y:S01]  /*5a30*/  FADD.FTZ R50, R36, R47 ;  /* 0x0000002f24327221 */ /* 0x000fe20000010000 */
[----:B----4-:R-:W-:-:S06]  /*5a40*/  FADD.FTZ R35, R11, R20 ;  /* 0x000000140b237221 */ /* 0x010fcc0000010000 */
[----:B------:R-:W3:Y:S01]  /*5a50*/  MUFU.EX2 R43, R43 ;  /* 0x0000002b002b7308 */ /* 0x000ee20000000800 */
[----:B------:R-:W-:Y:S01]  /*5a60*/  FADD.FTZ R47, R37, R50 ;  /* 0x00000032252f7221 */ /* 0x000fe20000010000 */
[----:B------:R-:W-:-:S06]  /*5a70*/  FADD.FTZ R20, R26, R35 ;  /* 0x000000231a147221 */ /* 0x000fcc0000010000 */
[----:B------:R-:W4:Y:S01]  /*5a80*/  MUFU.EX2 R28, R28 ;  /* 0x0000001c001c7308 */ /* 0x000f220000000800 */
[----:B------:R-:W-:Y:S01]  /*5a90*/  FADD.FTZ R50, R40, R47 ;  /* 0x0000002f28327221 */ /* 0x000fe20000010000 */
[----:B0-----:R-:W-:-:S06]  /*5aa0*/  FADD.FTZ R20, R25, R20 ;  /* 0x0000001419147221 */ /* 0x001fcc0000010000 */
[----:B------:R-:W0:Y:S01]  /*5ab0*/  MUFU.EX2 R24, R24 ;  /* 0x0000001800187308 */ /* 0x000e220000000800 */
[----:B------:R-:W-:Y:S01]  /*5ac0*/  FADD.FTZ R35, R41, R50 ;  /* 0x0000003229237221 */ /* 0x000fe20000010000 */
[----:B-1----:R-:W-:-:S06]  /*5ad0*/  FADD.FTZ R20, R27, R20 ;  /* 0x000000141b147221 */ /* 0x002fcc0000010000 */
[----:B------:R-:W1:Y:S01]  /*5ae0*/  MUFU.EX2 R29, R29 ;  /* 0x0000001d001d7308 */ /* 0x000e620000000800 */
[----:B------:R-:W-:Y:S01]  /*5af0*/  FADD.FTZ R50, R44, R35 ;  /* 0x000000232c327221 */ /* 0x000fe20000010000 */
[----:B---3--:R-:W-:-:S06]  /*5b00*/  FADD.FTZ R35, R43, R20 ;  /* 0x000000142b237221 */ /* 0x008fcc0000010000 */
[----:B------:R-:W3:Y:S01]  /*5b10*/  MUFU.EX2 R51, R51 ;  /* 0x0000003300337308 */ /* 0x000ee20000000800 */
[----:B------:R-:W-:Y:S01]  /*5b20*/  FADD.FTZ R47, R45, R50 ;  /* 0x000000322d2f7221 */ /* 0x000fe20000010000 */
[----:B----4-:R-:W-:-:S06]  /*5b30*/  FADD.FTZ R35, R28, R35 ;  /* 0x000000231c237221 */ /* 0x010fcc0000010000 */
        /* <DEDUP_REMOVED lines=10> */
[----:B------:R-:W-:Y:S01]  /*5be0*/  F2FP.F16.F32.PACK_AB R8, R33, R8 ;  /* 0x000000082108723e */ /* 0x000fe200000000ff */
[----:B---3--:R-:W-:-:S05]  /*5bf0*/  FADD.FTZ R33, R51, R54 ;  /* 0x0000003633217221 */ /* 0x008fca0000010000 */
[----:B------:R-:W3:Y:S01]  /*5c00*/  MUFU.EX2 R31, R31 ;  /* 0x0000001f001f7308 */ /* 0x000ee20000000800 */
[----:B------:R-:W-:Y:S01]  /*5c10*/  F2FP.F16.F32.PACK_AB R9, R10, R9 ;  /* 0x000000090a09723e */ /* 0x000fe200000000ff */
[----:B------:R-:W-:Y:S01]  /*5c20*/  FADD.FTZ R47, R53, R50 ;  /* 0x00000032352f7221 */ /* 0x000fe20000010000 */
[----:B------:R-:W-:-:S05]  /*5c30*/  F2FP.F16.F32.PACK_AB R10, R37, R36 ;  /* 0x00000024250a723e */ /* 0x000fca00000000ff */
[----:B------:R-:W5:Y:S01]  /*5c40*/  MUFU.EX2 R60, R60 ;  /* 0x0000003c003c7308 */ /* 0x000f620000000800 */
[----:B----4-:R-:W-:Y:S01]  /*5c50*/  FADD.FTZ R36, R30, R33 ;  /* 0x000000211e247221 */ /* 0x010fe20000010000 */
[----:B------:R-:W-:-:S06]  /*5c60*/  FFMA.FTZ R34, R67, R3, -R16 ;  /* 0x0000000343227223 */ /* 0x000fcc0000010810 */
[----:B------:R-:W4:Y:S01]  /*5c70*/  MUFU.EX2 R59, R59 ;  /* 0x0000003b003b7308 */ /* 0x000f220000000800 */
[----:B------:R-:W-:Y:S01]  /*5c80*/  FADD.FTZ R50, R56, R47 ;  /* 0x0000002f38327221 */ /* 0x000fe20000010000 */
[----:B0-----:R-:W-:-:S06]  /*5c90*/  FADD.FTZ R36, R23, R36 ;  /* 0x0000002417247221 */ /* 0x001fcc0000010000 */
[----:B------:R-:W0:Y:S01]  /*5ca0*/  MUFU.EX2 R61, R61 ;  /* 0x0000003d003d7308 */ /* 0x000e220000000800 */
[----:B------:R-:W-:-:S07]  /*5cb0*/  FFMA.FTZ R67, R70, R3, -R16 ;  /* 0x0000000346437223 */ /* 0x000fce0000010810 */
[----:B------:R-:W0:Y:S01]  /*5cc0*/  MUFU.EX2 R32, R32 ;  /* 0x0000002000207308 */ /* 0x000e220000000800 */
[----:B-1----:R-:W-:Y:S01]  /*5cd0*/  FADD.FTZ R33, R57, R50 ;  /* 0x0000003239217221 */ /* 0x002fe20000010000 */
[----:B---3--:R-:W-:-:S06]  /*5ce0*/  FADD.FTZ R36, R31, R36 ;  /* 0x000000241f247221 */ /* 0x008fcc0000010000 */
[----:B------:R-:W1:Y:S01]  /*5cf0*/  MUFU.EX2 R64, R64 ;  /* 0x0000004000407308 */ /* 0x000e620000000800 */
[----:B------:R-:W-:-:S07]  /*5d00*/  FFMA.FTZ R17, R71, R3, -R16 ;  /* 0x0000000347117223 */ /* 0x000fce0000010810 */
[----:B------:R-:W3:Y:S01]  /*5d10*/  MUFU.EX2 R19, R19 ;  /* 0x0000001300137308 */ /* 0x000ee20000000800 */
[----:B------:R-:W-:Y:S01]  /*5d20*/  F2FP.F16.F32.PACK_AB R11, R26, R11 ;  /* 0x0000000b1a0b723e */ /* 0x000fe200000000ff */
[----:B-----5:R-:W-:Y:S01]  /*5d30*/  FADD.FTZ R26, R60, R33 ;  /* 0x000000213c1a7221 */ /* 0x020fe20000010000 */
[----:B------:R-:W-:-:S05]  /*5d40*/  F2FP.F16.F32.PACK_AB R40, R41, R40 ;  /* 0x000000282928723e */ /* 0x000fca00000000ff */
[----:B------:R-:W5:Y:S01]  /*5d50*/  MUFU.EX2 R65, R65 ;  /* 0x0000004100417308 */ /* 0x000f620000000800 */
[----:B------:R-:W-:Y:S01]  /*5d60*/  F2FP.F16.F32.PACK_AB R41, R27, R25 ;  /* 0x000000191b29723e */ /* 0x000fe200000000ff */
[----:B----4-:R-:W-:-:S06]  /*5d70*/  FADD.FTZ R25, R59, R36 ;  /* 0x000000243b197221 */ /* 0x010fcc0000010000 */
[----:B------:R-:W4:Y:S01]  /*5d80*/  MUFU.EX2 R34, R34 ;  /* 0x0000002200227308 */ /* 0x000f220000000800 */
[----:B------:R-:W-:Y:S01]  /*5d90*/  FFMA.FTZ R18, R74, R3, -R16 ;  /* 0x000000034a127223 */ /* 0x000fe20000010810 */
[----:B0-----:R-:W-:-:S06]  /*5da0*/  FADD.FTZ R27, R61, R26 ;  /* 0x0000001a3d1b7221 */ /* 0x001fcc0000010000 */
[----:B------:R-:W0:Y:S01]  /*5db0*/  MUFU.EX2 R68, R68 ;  /* 0x0000004400447308 */ /* 0x000e220000000800 */
[----:B------:R-:W-:Y:S01]  /*5dc0*/  FADD.FTZ R26, R32, R25 ;  /* 0x00000019201a7221 */ /* 0x000fe20000010000 */
[----:B------:R-:W-:-:S06]  /*5dd0*/  FFMA.FTZ R21, R75, R3, -R16 ;  /* 0x000000034b157223 */ /* 0x000fcc0000010810 */
[----:B------:R-:W0:Y:S01]  /*5de0*/  MUFU.EX2 R67, R67 ;  /* 0x0000004300437308 */ /* 0x000e220000000800 */
[----:B------:R-:W-:Y:S01]  /*5df0*/  F2FP.F16.F32.PACK_AB R43, R28, R43 ;  /* 0x0000002b1c2b723e */ /* 0x000fe200000000ff */
[----:B-1----:R-:W-:-:S06]  /*5e00*/  FADD.FTZ R28, R64, R27 ;  /* 0x0000001b401c7221 */ /* 0x002fcc0000010000 */
[----:B------:R-:W1:Y:S01]  /*5e10*/  MUFU.EX2 R69, R69 ;  /* 0x0000004500457308 */ /* 0x000e620000000800 */
[----:B---3--:R-:W-:Y:S01]  /*5e20*/  FADD.FTZ R25, R19, R26 ;  /* 0x0000001a13197221 */ /* 0x008fe20000010000 */
[----:B------:R-:W-:-:S06]  /*5e30*/  FFMA.FTZ R75, R78, R3, -R16 ;  /* 0x000000034e4b7223 */ /* 0x000fcc0000010810 */
[----:B------:R-:W3:Y:S01]  /*5e40*/  MUFU.EX2 R17, R17 ;  /* 0x0000001100117308 */ /* 0x000ee20000000800 */
[----:B------:R-:W-:Y:S01]  /*5e50*/  F2FP.F16.F32.PACK_AB R48, R49, R48 ;  /* 0x000000303130723e */ /* 0x000fe200000000ff */
[----:B-----5:R-:W-:Y:S01]  /*5e60*/  FADD.FTZ R27, R65, R28 ;  /* 0x0000001c411b7221 */ /* 0x020fe20000010000 */
[----:B------:R-:W-:-:S05]  /*5e70*/  F2FP.F16.F32.PACK_AB R49, R29, R24 ;  /* 0x000000181d31723e */ /* 0x000fca00000000ff */
[----:B------:R-:W5:Y:S01]  /*5e80*/  MUFU.EX2 R72, R72 ;  /* 0x0000004800487308 */ /* 0x000f620000000800 */
[----:B----4-:R-:W-:Y:S01]  /*5e90*/  FADD.FTZ R24, R34, R25 ;  /* 0x0000001922187221 */ /* 0x010fe20000010000 */
[----:B------:R-:W-:-:S06]  /*5ea0*/  FFMA.FTZ R22, R79, R3, -R16 ;  /* 0x000000034f167223 */ /* 0x000fcc0000010810 */
[----:B------:R-:W4:Y:S01]  /*5eb0*/  MUFU.EX2 R18, R18 ;  /* 0x0000001200127308 */ /* 0x000f220000000800 */
[----:B0-----:R-:W-:Y:S01]  /*5ec0*/  FADD.FTZ R26, R68, R27 ;  /* 0x0000001b441a7221 */ /* 0x001fe20000010000 */
[----:B------:R-:W-:-:S06]  /*5ed0*/  FADD.FTZ R24, R67, R24 ;  /* 0x0000001843187221 */ /* 0x000fcc0000010000 */
[----:B------:R-:W-:Y:S08]  /*5ee0*/  MUFU.EX2 R73, R73 ;  /* 0x0000004900497308 */ /* 0x000ff00000000800 */
[----:B------:R-:W0:Y:S01]  /*5ef0*/  MUFU.EX2 R21, R21 ;  /* 0x0000001500157308 */ /* 0x000e220000000800 */
[----:B-1----:R-:W-:Y:S01]  /*5f00*/  FADD.FTZ R25, R69, R26 ;  /* 0x0000001a45197221 */ /* 0x002fe20000010000 */
[----:B---3--:R-:W-:-:S06]  /*5f10*/  FADD.FTZ R27, R17, R24 ;  /* 0x00000018111b7221 */ /* 0x008fcc0000010000 */
[----:B------:R-:W1:Y:S08]  /*5f20*/  MUFU.EX2 R76, R76 ;  /* 0x0000004c004c7308 */ /* 0x000e700000000800 */
[----:B------:R-:W3:Y:S01]  /*5f30*/  MUFU.EX2 R75, R75 ;  /* 0x0000004b004b7308 */ /* 0x000ee20000000800 */
[----:B-----5:R-:W-:Y:S01]  /*5f40*/  FADD.FTZ R24, R72, R25 ;  /* 0x0000001948187221 */ /* 0x020fe20000010000 */
[----:B----4-:R-:W-:-:S06]  /*5f50*/  FADD.FTZ R26, R18, R27 ;  /* 0x0000001b121a7221 */ /* 0x010fcc0000010000 */
[----:B------:R-:W4:Y:S01]  /*5f60*/  MUFU.EX2 R77, R77 ;  /* 0x0000004d004d7308 */ /* 0x000f220000000800 */
[----:B------:R5:W-:Y:S07]  /*5f70*/  STSM.16.M88.4 [R154], R8 ;  /* 0x000000089a007844 */ /* 0x000bee0000000200 */
[----:B------:R-:W4:Y:S01]  /*5f80*/  MUFU.EX2 R22, R22 ;  /* 0x0000001600167308 */ /* 0x000f220000000800 */
[----:B0-----:R-:W-:-:S07]  /*5f90*/  FADD.FTZ R26, R21, R26 ;  /* 0x0000001a151a7221 */ /* 0x001fce0000010000 */
[----:B------:R-:W0:Y:S01]  /*5fa0*/  MUFU.EX2 R80, R80 ;  /* 0x0000005000507308 */ /* 0x000e220000000800 */
[----:B-----5:R-:W-:-:S04]  /*5fb0*/  FADD.FTZ R9, R73, R24 ;  /* 0x0000001849097221 */ /* 0x020fc80000010000 */
[----:B-1----:R-:W-:Y:S01]  /*5fc0*/  FADD.FTZ R8, R76, R9 ;  /* 0x000000094c087221 */ /* 0x002fe20000010000 */
[----:B---3--:R-:W-:Y:S02]  /*5fd0*/  FADD.FTZ R9, R75, R26 ;  /* 0x0000001a4b097221 */ /* 0x008fe40000010000 */
[----:B------:R-:W-:Y:S01]  /*5fe0*/  MUFU.EX2 R81, R81 ;  /* 0x0000005100517308 */ /* 0x000fe20000000800 */
[----:B----4-:R-:W-:Y:S01]  /*5ff0*/  FADD.FTZ R11, R77, R8 ;  /* 0x000000084d0b7221 */ /* 0x010fe20000010000 */
[C---:B------:R-:W-:Y:S01]  /*6000*/  FADD.FTZ R8, R22.reuse, R9 ;  /* 0x0000000916087221 */ /* 0x040fe20000010000 */
[----:B------:R-:W-:Y:S02]  /*6010*/  F2FP.F16.F32.PACK_AB R75, R22, R75 ;  /* 0x0000004b164b723e */ /* 0x000fe400000000ff */
[----:B------:R-:W3:Y:S01]  /*6020*/  LDL R22, [R1+0x4] ;  /* 0x0000040001167983 */ /* 0x000ee20000100800 */
[----:B------:R-:W-:Y:S02]  /*6030*/  F2FP.F16.F32.PACK_AB R72, R73, R72 ;  /* 0x000000484948723e */ /* 0x000fe400000000ff */
[----:B------:R-:W-:Y:S01]  /*6040*/  F2FP.F16.F32.PACK_AB R73, R21, R18 ;  /* 0x000000121549723e */ /* 0x000fe200000000ff */
[----:B------:R-:W-:Y:S01]  /*6050*/  MUFU.EX2 R84, R84 ;  /* 0x0000005400547308 */ /* 0x000fe20000000800 */
[----:B------:R-:W4:Y:S01]  /*6060*/  LDL R18, [R1+0x10] ;  /* 0x0000100001127983 */ /* 0x000f220000100800 */
[-CC-:B------:R-:W-:Y:S01]  /*6070*/  FFMA.FTZ R39, R82, R3.reuse, -R16.reuse ;  /* 0x0000000352277223 */ /* 0x180fe20000010810 */
[-CC-:B------:R-:W-:Y:S01]  /*6080*/  FFMA.FTZ R46, R83, R3.reuse, -R16.reuse ;  /* 0x00000003532e7223 */ /* 0x180fe20000010810 */
[----:B------:R-:W-:-:S04]  /*6090*/  FFMA.FTZ R83, R86, R3, -R16 ;  /* 0x0000000356537223 */ /* 0x000fc80000010810 */
[----:B------:R-:W1:Y:S01]  /*60a0*/  MUFU.EX2 R39, R39 ;  /* 0x0000002700277308 */ /* 0x000e620000000800 */
[----:B------:R-:W-:-:S07]  /*60b0*/  FFMA.FTZ R38, R87, R3, -R16 ;  /* 0x0000000357267223 */ /* 0x000fce0000010810 */
[----:B------:R-:W5:Y:S01]  /*60c0*/  MUFU.EX2 R46, R46 ;  /* 0x0000002e002e7308 */ /* 0x000f620000000800 */
[----:B------:R-:W-:-:S07]  /*60d0*/  FFMA.FTZ R90, R90, R3, -R16 ;  /* 0x000000035a5a7223 */ /* 0x000fce0000010810 */
[----:B------:R-:W2:Y:S01]  /*60e0*/  MUFU.EX2 R83, R83 ;  /* 0x0000005300537308 */ /* 0x000ea20000000800 */
[----:B------:R-:W-:Y:S01]  /*60f0*/  FFMA.FTZ R42, R91, R3, -R16 ;  /* 0x000000035b2a7223 */ /* 0x000fe20000010810 */
[----:B0-----:R-:W-:-:S06]  /*6100*/  FADD.FTZ R10, R80, R11 ;  /* 0x0000000b500a7221 */ /* 0x001fcc0000010000 */
[----:B------:R-:W0:Y:S01]  /*6110*/  MUFU.EX2 R85, R85 ;  /* 0x0000005500557308 */ /* 0x000e220000000800 */
[----:B-1----:R-:W-:Y:S01]  /*6120*/  FADD.FTZ R9, R39, R8 ;  /* 0x0000000827097221 */ /* 0x002fe20000010000 */
[----:B------:R-:W-:-:S06]  /*6130*/  FFMA.FTZ R91, R94, R3, -R16 ;  /* 0x000000035e5b7223 */ /* 0x000fcc0000010810 */
[----:B------:R-:W1:Y:S01]  /*6140*/  MUFU.EX2 R38, R38 ;  /* 0x0000002600267308 */ /* 0x000e620000000800 */
[----:B------:R-:W-:Y:S01]  /*6150*/  FADD.FTZ R11, R81, R10 ;  /* 0x0000000a510b7221 */ /* 0x000fe20000010000 */
[----:B-----5:R-:W-:-:S06]  /*6160*/  FADD.FTZ R8, R46, R9 ;  /* 0x000000092e087221 */ /* 0x020fcc0000010000 */
[----:B------:R-:W5:Y:S01]  /*6170*/  MUFU.EX2 R88, R88 ;  /* 0x0000005800587308 */ /* 0x000f620000000800 */
[----:B------:R-:W-:-:S07]  /*6180*/  FFMA.FTZ R95, R95, R3, -R16 ;  /* 0x000000035f5f7223 */ /* 0x000fce0000010810 */
[----:B------:R-:W5:Y:S01]  /*6190*/  MUFU.EX2 R20, R90 ;  /* 0x0000005a00147308 */ /* 0x000f620000000800 */
[----:B------:R-:W-:Y:S01]  /*61a0*/  FADD.FTZ R10, R84, R11 ;  /* 0x0000000b540a7221 */ /* 0x000fe20000010000 */
[----:B--2---:R-:W-:-:S06]  /*61b0*/  FADD.FTZ R9, R83, R8 ;  /* 0x0000000853097221 */ /* 0x004fcc0000010000 */
[----:B------:R-:W2:Y:S01]  /*61c0*/  MUFU.EX2 R89, R89 ;  /* 0x0000005900597308 */ /* 0x000ea20000000800 */
[----:B------:R-:W-:-:S07]  /*61d0*/  FFMA.FTZ R98, R98, R3, -R16 ;  /* 0x0000000362627223 */ /* 0x000fce0000010810 */
[----:B------:R-:W2:Y:S01]  /*61e0*/  MUFU.EX2 R35, R42 ;  /* 0x0000002a00237308 */ /* 0x000ea20000000800 */
[----:B0-----:R-:W-:Y:S01]  /*61f0*/  FADD.FTZ R11, R85, R10 ;  /* 0x0000000a550b7221 */ /* 0x001fe20000010000 */
[----:B-1----:R-:W-:-:S06]  /*6200*/  FADD.FTZ R9, R38, R9 ;  /* 0x0000000926097221 */ /* 0x002fcc0000010000 */
[----:B------:R-:W0:Y:S01]  /*6210*/  MUFU.EX2 R92, R92 ;  /* 0x0000005c005c7308 */ /* 0x000e220000000800 */
[----:B------:R-:W-:-:S07]  /*6220*/  FFMA.FTZ R99, R99, R3, -R16 ;  /* 0x0000000363637223 */ /* 0x000fce0000010810 */
[----:B------:R-:W1:Y:S01]  /*6230*/  MUFU.EX2 R91, R91 ;  /* 0x0000005b005b7308 */ /* 0x000e620000000800 */
[----:B-----5:R-:W-:Y:S01]  /*6240*/  FADD.FTZ R8, R88, R11 ;  /* 0x0000000b58087221 */ /* 0x020fe20000010000 */
[----:B------:R-:W-:-:S06]  /*6250*/  FADD.FTZ R10, R20, R9 ;  /* 0x00000009140a7221 */ /* 0x000fcc0000010000 */
[----:B------:R-:W5:Y:S01]  /*6260*/  MUFU.EX2 R93, R93 ;  /* 0x0000005d005d7308 */ /* 0x000f620000000800 */
[----:B------:R-:W-:-:S07]  /*6270*/  FFMA.FTZ R102, R102, R3, -R16 ;  /* 0x0000000366667223 */ /* 0x000fce0000010810 */
[----:B------:R-:W5:Y:S01]  /*6280*/  MUFU.EX2 R95, R95 ;  /* 0x0000005f005f7308 */ /* 0x000f620000000800 */
[----:B--2---:R-:W-:Y:S01]  /*6290*/  FADD.FTZ R9, R89, R8 ;  /* 0x0000000859097221 */ /* 0x004fe20000010000 */
[----:B------:R-:W-:-:S06]  /*62a0*/  FADD.FTZ R10, R35, R10 ;  /* 0x0000000a230a7221 */ /* 0x000fcc0000010000 */
        /* <DEDUP_REMOVED lines=15> */
[----:B------:R-:W2:Y:S08]  /*63a0*/  MUFU.EX2 R101, R101 ;  /* 0x0000006500657308 */ /* 0x000eb00000000800 */
[----:B------:R-:W2:Y:S01]  /*63b0*/  MUFU.EX2 R103, R103 ;  /* 0x0000006700677308 */ /* 0x000ea20000000800 */
[----:B------:R-:W-:Y:S01]  /*63c0*/  FFMA.FTZ R110, R110, R3, -R16 ;  /* 0x000000036e6e7223 */ /* 0x000fe20000010810 */
[----:B0-----:R-:W-:-:S06]  /*63d0*/  FADD.FTZ R9, R97, R8 ;  /* 0x0000000861097221 */ /* 0x001fcc0000010000 */
[----:B------:R-:W0:Y:S01]  /*63e0*/  MUFU.EX2 R104, R104 ;  /* 0x0000006800687308 */ /* 0x000e220000000800 */
[----:B-1----:R-:W-:Y:S01]  /*63f0*/  FADD.FTZ R11, R99, R10 ;  /* 0x0000000a630b7221 */ /* 0x002fe20000010000 */
[----:B------:R-:W-:-:S06]  /*6400*/  FFMA.FTZ R111, R111, R3, -R16 ;  /* 0x000000036f6f7223 */ /* 0x000fcc0000010810 */
[----:B------:R-:W1:Y:S01]  /*6410*/  MUFU.EX2 R106, R106 ;  /* 0x0000006a006a7308 */ /* 0x000e620000000800 */
[----:B------:R-:W-:Y:S01]  /*6420*/  F2FP.F16.F32.PACK_AB R67, R17, R67 ;  /* 0x000000431143723e */ /* 0x000fe200000000ff */
[----:B-----5:R-:W-:-:S06]  /*6430*/  FADD.FTZ R8, R100, R9 ;  /* 0x0000000964087221 */ /* 0x020fcc0000010000 */
[----:B------:R-:W5:Y:S01]  /*6440*/  MUFU.EX2 R105, R105 ;  /* 0x0000006900697308 */ /* 0x000f620000000800 */
[----:B------:R-:W-:-:S07]  /*6450*/  FADD.FTZ R10, R102, R11 ;  /* 0x0000000b660a7221 */ /* 0x000fce0000010000 */
[----:B------:R-:W5:Y:S01]  /*6460*/  MUFU.EX2 R107, R107 ;  /* 0x0000006b006b7308 */ /* 0x000f620000000800 */
[----:B------:R-:W-:Y:S01]  /*6470*/  FFMA.FTZ R114, R114, R3, -R16 ;  /* 0x0000000372727223 */ /* 0x000fe20000010810 */
[----:B--2---:R-:W-:-:S06]  /*6480*/  FADD.FTZ R9, R101, R8 ;  /* 0x0000000865097221 */ /* 0x004fcc0000010000 */
[----:B------:R-:W2:Y:S01]  /*6490*/  MUFU.EX2 R108, R108 ;  /* 0x0000006c006c7308 */ /* 0x000ea20000000800 */
[----:B------:R-:W-:Y:S01]  /*64a0*/  FADD.FTZ R11, R103, R10 ;  /* 0x0000000a670b7221 */ /* 0x000fe20000010000 */
[----:B------:R-:W-:-:S06]  /*64b0*/  FFMA.FTZ R115, R115, R3, -R16 ;  /* 0x0000000373737223 */ /* 0x000fcc0000010810 */
[----:B------:R-:W2:Y:S01]  /*64c0*/  MUFU.EX2 R17, R110 ;  /* 0x0000006e00117308 */ /* 0x000ea20000000800 */
[-CC-:B------:R-:W-:Y:S01]  /*64d0*/  FFMA.FTZ R118, R118, R3.reuse, -R16.reuse ;  /* 0x0000000376767223 */ /* 0x180fe20000010810 */
[----:B------:R-:W-:Y:S01]  /*64e0*/  F2FP.F16.F32.PACK_AB R64, R65, R64 ;  /* 0x000000404140723e */ /* 0x000fe200000000ff */
[----:B------:R-:W-:Y:S01]  /*64f0*/  FFMA.FTZ R16, R119, R3, -R16 ;  /* 0x0000000377107223 */ /* 0x000fe20000010810 */
[----:B------:R-:W-:-:S04]  /*6500*/  F2FP.F16.F32.PACK_AB R65, R34, R19 ;  /* 0x000000132241723e */ /* 0x000fc800000000ff */
[----:B------:R-:W2:Y:S01]  /*6510*/  MUFU.EX2 R109, R109 ;  /* 0x0000006d006d7308 */ /* 0x000ea20000000800 */
[----:B0-----:R-:W-:Y:S01]  /*6520*/  FADD.FTZ R8, R104, R9 ;  /* 0x0000000968087221 */ /* 0x001fe20000010000 */
[----:B-1----:R-:W-:-:S06]  /*6530*/  FADD.FTZ R10, R106, R11 ;  /* 0x0000000b6a0a7221 */ /* 0x002fcc0000010000 */
[----:B------:R-:W0:Y:S01]  /*6540*/  MUFU.EX2 R111, R111 ;  /* 0x0000006f006f7308 */ /* 0x000e220000000800 */
[----:B-----5:R-:W-:Y:S01]  /*6550*/  FADD.FTZ R9, R105, R8 ;  /* 0x0000000869097221 */ /* 0x020fe20000010000 */
[----:B------:R-:W-:-:S06]  /*6560*/  FADD.FTZ R10, R107, R10 ;  /* 0x0000000a6b0a7221 */ /* 0x000fcc0000010000 */
[----:B------:R-:W1:Y:S08]  /*6570*/  MUFU.EX2 R112, R112 ;  /* 0x0000007000707308 */ /* 0x000e700000000800 */
[----:B------:R-:W5:Y:S01]  /*6580*/  MUFU.EX2 R19, R114 ;  /* 0x0000007200137308 */ /* 0x000f620000000800 */
[----:B--2---:R-:W-:Y:S01]  /*6590*/  FADD.FTZ R8, R108, R9 ;  /* 0x000000096c087221 */ /* 0x004fe20000010000 */
[----:B------:R-:W-:-:S06]  /*65a0*/  FADD.FTZ R10, R17, R10 ;  /* 0x0000000a110a7221 */ /* 0x000fcc0000010000 */
[----:B------:R-:W2:Y:S08]  /*65b0*/  MUFU.EX2 R113, R113 ;  /* 0x0000007100717308 */ /* 0x000eb00000000800 */
[----:B------:R-:W2:Y:S01]  /*65c0*/  MUFU.EX2 R115, R115 ;  /* 0x0000007300737308 */ /* 0x000ea20000000800 */
[----:B------:R-:W-:-:S07]  /*65d0*/  FADD.FTZ R9, R109, R8 ;  /* 0x000000086d097221 */ /* 0x000fce0000010000 */
[----:B------:R-:W-:Y:S08]  /*65e0*/  MUFU.EX2 R116, R116 ;  /* 0x0000007400747308 */ /* 0x000ff00000000800 */
[----:B------:R-:W3:Y:S08]  /*65f0*/  MUFU.EX2 R117, R117 ;  /* 0x0000007500757308 */ /* 0x000ef00000000800 */
[----:B------:R-:W-:Y:S08]  /*6600*/  MUFU.EX2 R21, R118 ;  /* 0x0000007600157308 */ /* 0x000ff00000000800 */
[----:B------:R-:W4:Y:S01]  /*6610*/  MUFU.EX2 R16, R16 ;  /* 0x0000001000107308 */ /* 0x000f220000000800 */
[----:B------:R-:W-:Y:S01]  /*6620*/  F2FP.F16.F32.PACK_AB R42, R45, R44 ;  /* 0x0000002c2d2a723e */ /* 0x000fe200000000ff */
[----:B0-----:R-:W-:Y:S01]  /*6630*/  FADD.FTZ R10, R111, R10 ;  /* 0x0000000a6f0a7221 */ /* 0x001fe20000010000 */
[----:B------:R-:W-:-:S02]  /*6640*/  F2FP.F16.F32.PACK_AB R50, R53, R52 ;  /* 0x000000343532723e */ /* 0x000fc400000000ff */
[----:B------:R-:W-:Y:S02]  /*6650*/  F2FP.F16.F32.PACK_AB R51, R30, R51 ;  /* 0x000000331e33723e */ /* 0x000fe400000000ff */
[----:B------:R-:W-:Y:S01]  /*6660*/  F2FP.F16.F32.PACK_AB R56, R57, R56 ;  /* 0x000000383938723e */ /* 0x000fe200000000ff */
[----:B-1----:R-:W-:Y:S01]  /*6670*/  FADD.FTZ R8, R112, R9 ;  /* 0x0000000970087221 */ /* 0x002fe20000010000 */
[----:B------:R-:W-:Y:S02]  /*6680*/  F2FP.F16.F32.PACK_AB R57, R31, R23 ;  /* 0x000000171f39723e */ /* 0x000fe400000000ff */
[----:B------:R-:W-:Y:S02]  /*6690*/  F2FP.F16.F32.PACK_AB R58, R61, R60 ;  /* 0x0000003c3d3a723e */ /* 0x000fe400000000ff */
[----:B------:R-:W-:Y:S01]  /*66a0*/  F2FP.F16.F32.PACK_AB R59, R32, R59 ;  /* 0x0000003b203b723e */ /* 0x000fe200000000ff */
[----:B-----5:R-:W-:Y:S01]  /*66b0*/  FADD.FTZ R10, R19, R10 ;  /* 0x0000000a130a7221 */ /* 0x020fe20000010000 */
[----:B------:R-:W-:Y:S01]  /*66c0*/  F2FP.F16.F32.PACK_AB R66, R69, R68 ;  /* 0x000000444542723e */ /* 0x000fe200000000ff */
[----:B------:R1:W-:Y:S01]  /*66d0*/  STSM.16.M88.4 [R6], R40 ;  /* 0x0000002806007844 */ /* 0x0003e20000000200 */
[----:B------:R-:W-:-:S02]  /*66e0*/  F2FP.F16.F32.PACK_AB R74, R77, R76 ;  /* 0x0000004c4d4a723e */ /* 0x000fc400000000ff */
[----:B------:R-:W-:Y:S01]  /*66f0*/  F2FP.F16.F32.PACK_AB R80, R81, R80 ;  /* 0x000000505150723e */ /* 0x000fe200000000ff */
[----:B------:R1:W-:Y:S01]  /*6700*/  STSM.16.M88.4 [R7], R48 ;  /* 0x0000003007007844 */ /* 0x0003e20000000200 */
[----:B------:R-:W-:Y:S02]  /*6710*/  F2FP.F16.F32.PACK_AB R81, R46, R39 ;  /* 0x000000272e51723e */ /* 0x000fe400000000ff */
[----:B------:R-:W-:Y:S02]  /*6720*/  F2FP.F16.F32.PACK_AB R82, R85, R84 ;  /* 0x000000545552723e */ /* 0x000fe400000000ff */
[----:B------:R-:W-:Y:S02]  /*6730*/  F2FP.F16.F32.PACK_AB R83, R38, R83 ;  /* 0x000000532653723e */ /* 0x000fe400000000ff */
[----:B------:R-:W-:Y:S02]  /*6740*/  F2FP.F16.F32.PACK_AB R88, R89, R88 ;  /* 0x000000585958723e */ /* 0x000fe400000000ff */
[----:B------:R-:W-:Y:S01]  /*6750*/  F2FP.F16.F32.PACK_AB R96, R97, R96 ;  /* 0x000000606160723e */ /* 0x000fe200000000ff */
[----:B------:R1:W-:Y:S01]  /*6760*/  STSM.16.M88.4 [R5+0x24800], R56 ;  /* 0x0248003805007844 */ /* 0x0003e20000000200 */
[----:B------:R-:W-:Y:S01]  /*6770*/  F2FP.F16.F32.PACK_AB R89, R35, R20 ;  /* 0x000000142359723e */ /* 0x000fe200000000ff */
[----:B--2---:R-:W-:Y:S01]  /*6780*/  FADD.FTZ R9, R113, R8 ;  /* 0x0000000871097221 */ /* 0x004fe20000010000 */
[----:B------:R-:W-:-:S02]  /*6790*/  F2FP.F16.F32.PACK_AB R90, R93, R92 ;  /* 0x0000005c5d5a723e */ /* 0x000fc400000000ff */
[----:B------:R-:W-:Y:S02]  /*67a0*/  F2FP.F16.F32.PACK_AB R91, R95, R91 ;  /* 0x0000005b5f5b723e */ /* 0x000fe400000000ff */
[----:B------:R-:W-:Y:S02]  /*67b0*/  F2FP.F16.F32.PACK_AB R97, R99, R98 ;  /* 0x000000626361723e */ /* 0x000fe400000000ff */
[----:B------:R-:W-:Y:S01]  /*67c0*/  F2FP.F16.F32.PACK_AB R104, R105, R104 ;  /* 0x000000686968723e */ /* 0x000fe200000000ff */
[----:B------:R1:W-:Y:S01]  /*67d0*/  STSM.16.M88.4 [R55], R64 ;  /* 0x0000004037007844 */ /* 0x0003e20000000200 */
[----:B------:R-:W-:Y:S01]  /*67e0*/  F2FP.F16.F32.PACK_AB R98, R101, R100 ;  /* 0x000000646562723e */ /* 0x000fe200000000ff */
[----:B------:R-:W-:Y:S01]  /*67f0*/  FADD.FTZ R10, R115, R10 ;  /* 0x0000000a730a7221 */ /* 0x000fe20000010000 */
[----:B------:R-:W-:Y:S02]  /*6800*/  F2FP.F16.F32.PACK_AB R99, R103, R102 ;  /* 0x000000666763723e */ /* 0x000fe400000000ff */
[----:B------:R-:W-:-:S02]  /*6810*/  F2FP.F16.F32.PACK_AB R105, R107, R106 ;  /* 0x0000006a6b69723e */ /* 0x000fc400000000ff */
[----:B------:R-:W-:Y:S01]  /*6820*/  F2FP.F16.F32.PACK_AB R112, R113, R112 ;  /* 0x000000707170723e */ /* 0x000fe200000000ff */
[----:B------:R1:W-:Y:S01]  /*6830*/  STSM.16.M88.4 [R6+0x6000], R72 ;  /* 0x0060004806007844 */ /* 0x0003e20000000200 */
[----:B------:R-:W-:Y:S02]  /*6840*/  F2FP.F16.F32.PACK_AB R106, R109, R108 ;  /* 0x0000006c6d6a723e */ /* 0x000fe400000000ff */
[----:B------:R-:W-:Y:S02]  /*6850*/  F2FP.F16.F32.PACK_AB R107, R111, R17 ;  /* 0x000000116f6b723e */ /* 0x000fe400000000ff */
[----:B------:R-:W-:Y:S01]  /*6860*/  F2FP.F16.F32.PACK_AB R113, R115, R19 ;  /* 0x000000137371723e */ /* 0x000fe200000000ff */
[----:B------:R1:W-:Y:S01]  /*6870*/  STSM.16.M88.4 [R7+0x6000], R80 ;  /* 0x0060005007007844 */ /* 0x0003e20000000200 */
[----:B---3--:R-:W-:Y:S02]  /*6880*/  F2FP.F16.F32.PACK_AB R114, R117, R116 ;  /* 0x000000747572723e */ /* 0x008fe400000000ff */
[----:B----4-:R-:W-:Y:S01]  /*6890*/  F2FP.F16.F32.PACK_AB R115, R16, R21 ;  /* 0x000000151073723e */ /* 0x010fe200000000ff */
[----:B------:R1:W-:Y:S04]  /*68a0*/  STSM.16.M88.4 [R5+0x2a800], R88 ;  /* 0x02a8005805007844 */ /* 0x0003e80000000200 */
        /* <DEDUP_REMOVED lines=8> */
[----:B0-----:R-:W0:Y:S01]  /*6930*/  FENCE.VIEW.ASYNC.S ;  /* 0x00000000000073c6 */ /* 0x001e220000000000 */
[----:B------:R-:W-:Y:S01]  /*6940*/  ISETP.GT.AND P2, PT, R13, R18, PT ;  /* 0x000000120d00720c */ /* 0x000fe20003f44270 */
[----:B------:R-:W-:Y:S01]  /*6950*/  FADD.FTZ R10, R21, R10 ;  /* 0x0000000a150a7221 */ /* 0x000fe20000010000 */
[----:B------:R-:W-:Y:S01]  /*6960*/  FADD.FTZ R8, R116, R9 ;  /* 0x0000000974087221 */ /* 0x000fe20000010000 */
[----:B------:R-:W-:Y:S01]  /*6970*/  R2UR UR4, R0 ;  /* 0x00000000000472ca */ /* 0x000fe200000e0000 */
        /* <DEDUP_REMOVED lines=35> */
[----:B------:R-:W-:Y:S02]  /*6bb0*/  IMAD.MOV.U32 R10, RZ, RZ, R12 ;  /* 0x000000ffff0a7224 */ /* 0x000fe400078e000c */
[----:B------:R-:W-:Y:S02]  /*6bc0*/  IMAD.MOV.U32 R11, RZ, RZ, R4 ;  /* 0x000000ffff0b7224 */ /* 0x000fe400078e0004 */
[----:B------:R-:W-:Y:S01]  /*6bd0*/  IMAD.MOV.U32 R15, RZ, RZ, R2 ;  /* 0x000000ffff0f7224 */ /* 0x000fe200078e0002 */
[----:B0-----:R-:W-:Y:S01]  /*6be0*/  NOP ;  /* 0x0000000000007918 */ /* 0x001fe20000000000 */
[----:B-1----:R-:W-:Y:S05]  /*6bf0*/  @P2 BRA `(.L_x_12165) ;  /* 0xffffffd4006c2947 */ /* 0x002fea000383ffff */
.L_x_12156:
[----:B------:R-:W-:Y:S06]  /*6c00*/  BAR.ARV 0x8, 0x200 ;  /* 0x0208000000007b1d */ /* 0x000fec0000002000 */
[----:B------:R-:W-:Y:S05]  /*6c10*/  @!P0 BRA `(.L_x_12166) ;  /* 0x0000000000048947 */ /* 0x000fea0003800000 */
[----:B------:R-:W-:Y:S01]  /*6c20*/  BPT.TRAP 0x1 ;  /* 0x000000040000795c */ /* 0x000fe20000300000 */
.L_x_12166:
[----:B------:R-:W-:Y:S02]  /*6c30*/  SHF.L.U32 R12, R12, 0x1f, RZ ;  /* 0x0000001f0c0c7819 */ /* 0x000fe400000006ff */
[----:B------:R-:W-:-:S04]  /*6c40*/  LEA R11, R0, UR36, 0x3 ;  /* 0x00000024000b7c11 */ /* 0x000fc8000f8e18ff */
[----:B------:R1:W2:Y:S01]  /*6c50*/  SYNCS.PHASECHK.TRANS64.TRYWAIT P2, [R11+URZ+0x30850], R12 ;  /* 0x0308500c0b0075a7 */ /* 0x0002a2000804017f */
[----:B------:R-:W-:Y:S05]  /*6c60*/  @!P0 BRA `(.L_x_12167) ;  /* 0x0000000000048947 */ /* 0x000fea0003800000 */
[----:B------:R-:W-:Y:S01]  /*6c70*/  BPT.TRAP 0x1 ;  /* 0x000000040000795c */ /* 0x000fe20000300000 */
.L_x_12167:
[----:B--2---:R-:W-:Y:S05]  /*6c80*/  @P2 BRA `(.L_x_12168) ;  /* 0x0000000000082947 */ /* 0x004fea0003800000 */
[----:B------:R-:W2:Y:S02]  /*6c90*/  SYNCS.PHASECHK.TRANS64.TRYWAIT P0, [R11+URZ+0x30850], R12 ;  /* 0x0308500c0b0075a7 */ /* 0x000ea4000800017f */
[----:B--2---:R-:W-:Y:S05]  /*6ca0*/  @!P0 BRA `(.L_x_12169) ;  /* 0x0000005000748947 */ /* 0x004fea0003800000 */
.L_x_12168:
[----:B------:R-:W3:Y:S01]  /*6cb0*/  LDL.LU R5, [R1] ;  /* 0x0000000001057983 */ /* 0x000ee20000300800 */
[----:B------:R-:W-:Y:S01]  /*6cc0*/  R2UR UR5, R0 ;  /* 0x00000000000572ca */ /* 0x000fe200000e0000 */
[----:B------:R-:W-:Y:S01]  /*6cd0*/  UIADD3 UR36, UR36, 0x400, URZ ;  /* 0x0000040024247890 */ /* 0x000fe2000fffe03f */
[----:B------:R-:W-:Y:S01]  /*6ce0*/  WARPGROUP.ARRIVE ;  /* 0x00000000000079c5 */ /* 0x000fe20000000000 */
[----:B------:R-:W-:Y:S01]  /*6cf0*/  UMOV UR7, 0x40000040 ;  /* 0x4000004000077882 */ /* 0x000fe20000000000 */
[----:B------:R-:W-:Y:S01]  /*6d00*/  UMOV UR11, 0x40000040 ;  /* 0x40000040000b7882 */ /* 0x000fe20000000000 */
[----:B------:R-:W-:Y:S01]  /*6d10*/  USHF.R.U32.HI UR36, URZ, 0x4, UR36 ;  /* 0x000000043f247899 */ /* 0x000fe20008011624 */
[----:B------:R-:W0:Y:S01]  /*6d20*/  SHFL.BFLY PT, R0, R9, 0x2, 0x1f ;  /* 0x0c401f0009007f89 */ /* 0x000e2200000e0000 */
[----:B------:R-:W-:Y:S01]  /*6d30*/  UMOV UR9, 0x40000040 ;  /* 0x4000004000097882 */ /* 0x000fe20000000000 */
[----:B------:R-:W-:Y:S01]  /*6d40*/  MOV R31, RZ ;  /* 0x000000ff001f7202 */ /* 0x000fe20000000f00 */
[----:B------:R-:W-:Y:S01]  /*6d50*/  ULOP3.LUT UR6, UR36, 0x3fff, URZ, 0xc0, !UPT ;  /* 0x00003fff24067892 */ /* 0x000fe2000f8ec03f */
[----:B------:R-:W-:-:S02]  /*6d60*/  IMAD.MOV.U32 R16, RZ, RZ, RZ ;  /* 0x000000ffff107224 */ /* 0x000fc400078e00ff */
[----:B------:R-:W-:Y:S01]  /*6d70*/  IMAD.MOV.U32 R17, RZ, RZ, -0x800000 ;  /* 0xff800000ff117424 */ /* 0x000fe200078e00ff */
[----:B------:R-:W-:-:S03]  /*6d80*/  UIMAD UR6, UR5, 0x600, UR6 ;  /* 0x00000600050678a4 */ /* 0x000fc6000f8e0206 */
[----:B------:R-:W-:Y:S01]  /*6d90*/  UMOV UR5, 0x40000040 ;  /* 0x4000004000057882 */ /* 0x000fe20000000000 */
[----:B------:R-:W-:Y:S01]  /*6da0*/  UIADD3 UR10, UR6, 0x80, URZ ;  /* 0x00000080060a7890 */ /* 0x000fe2000fffe03f */
[----:B0-----:R-:W-:Y:S01]  /*6db0*/  FADD.FTZ R6, R0, R9 ;  /* 0x0000000900067221 */ /* 0x001fe20000010000 */
[----:B------:R-:W-:-:S04]  /*6dc0*/  @!P1 VIADD R9, R11, 0x30860 ;  /* 0x000308600b099836 */ /* 0x000fc80000000000 */
[----:B------:R-:W1:Y:S01]  /*6dd0*/  SHFL.BFLY PT, R7, R6, 0x1, 0x1f ;  /* 0x0c201f0006077f89 */ /* 0x000e6200000e0000 */
[----:B------:R-:W-:Y:S01]  /*6de0*/  @!P1 PRMT R9, RZ, 0x654, R9 ;  /* 0x00000654ff099816 */ /* 0x000fe20000000009 */
[----:B-12---:R-:W-:-:S05]  /*6df0*/  FADD.FTZ R12, R6, R7 ;  /* 0x00000007060c7221 */ /* 0x006fca0000010000 */
[----:B------:R-:W-:-:S13]  /*6e00*/  FSETP.NE.FTZ.AND P2, PT, R12, RZ, PT ;  /* 0x000000ff0c00720b */ /* 0x000fda0003f55000 */
[----:B------:R-:W-:Y:S01]  /*6e10*/  @P2 MUFU.RCP R16, R12 ;  /* 0x0000000c00102308 */ /* 0x000fe20000001000 */
[----:B------:R-:W-:Y:S01]  /*6e20*/  @P2 FMUL.FTZ R14, R3, 0.69314718246459960938 ;  /* 0x3f317218030e2820 */ /* 0x000fe20000410000 */
[----:B---3--:R-:W-:Y:S02]  /*6e30*/  R2UR UR4, R5 ;  /* 0x00000000050472ca */ /* 0x008fe400000e0000 */
[----:B------:R-:W0:Y:S11]  /*6e40*/  SHFL.BFLY PT, R5, R8, 0x2, 0x1f ;  /* 0x0c401f0008057f89 */ /* 0x000e3600000e0000 */
[----:B------:R-:W-:-:S04]  /*6e50*/  UIADD3 UR4, UR4, 0x1e800, URZ ;  /* 0x0001e80004047890 */ /* 0x000fc8000fffe03f */
[----:B------:R-:W-:-:S04]  /*6e60*/  USHF.R.U32.HI UR4, URZ, 0x4, UR4 ;  /* 0x000000043f047899 */ /* 0x000fc80008011604 */
[----:B------:R-:W-:-:S04]  /*6e70*/  ULOP3.LUT UR4, UR4, 0x3fff, URZ, 0xc0, !UPT ;  /* 0x00003fff04047892 */ /* 0x000fc8000f8ec03f */
[----:B------:R-:W-:Y:S01]  /*6e80*/  ULOP3.LUT UR4, UR4, 0x10000, URZ, 0xfc, !UPT ;  /* 0x0001000004047892 */ /* 0x000fe2000f8efc3f */
[----:B0-----:R-:W-:Y:S02]  /*6e90*/  FADD.FTZ R5, R5, R8 ;  /* 0x0000000805057221 */ /* 0x001fe40000010000 */
[----:B------:R-:W0:Y:S01]  /*6ea0*/  @P2 MUFU.LG2 R8, R12 ;  /* 0x0000000c00082308 */ /* 0x000e220000000c00 */
[----:B------:R-:W-:Y:S02]  /*6eb0*/  UIADD3 UR8, UR4, 0x2, URZ ;  /* 0x0000000204087890 */ /* 0x000fe4000fffe03f */
[----:B------:R-:W1:Y:S03]  /*6ec0*/  SHFL.BFLY PT, R0, R5, 0x1, 0x1f ;  /* 0x0c201f0005007f89 */ /* 0x000e6600000e0000 */
[----:B------:R-:W-:Y:S01]  /*6ed0*/  HGMMA.64x64x16.F32 R120, gdesc[UR4].tnspB, R120, gsb0 ;  /* 0x40e00000047879f0 */ /* 0x000fe20008000878 */
[----:B------:R-:W-:Y:S01]  /*6ee0*/  UMOV UR7, 0x40000040 ;  /* 0x4000004000077882 */ /* 0x000fe20000000000 */
[----:B------:R-:W-:Y:S01]  /*6ef0*/  UMOV UR5, 0x40000040 ;  /* 0x4000004000057882 */ /* 0x000fe20000000000 */
[----:B-1----:R-:W-:Y:S01]  /*6f00*/  FADD.FTZ R10, R5, R0 ;  /* 0x00000000050a7221 */ /* 0x002fe20000010000 */
[----:B------:R-:W-:-:S04]  /*6f10*/  IMAD.MOV.U32 R0, RZ, RZ, -0x800000 ;  /* 0xff800000ff007424 */ /* 0x000fc800078e00ff */
[----:B------:R-:W-:-:S13]  /*6f20*/  FSETP.NE.FTZ.AND P0, PT, R10, RZ, PT ;  /* 0x000000ff0a00720b */ /* 0x000fda0003f15000 */
[----:B------:R-:W1:Y:S01]  /*6f30*/  @P0 MUFU.LG2 R7, R10 ;  /* 0x0000000a00070308 */ /* 0x000e620000000c00 */
[----:B------:R-:W-:Y:S01]  /*6f40*/  @P0 FMUL.FTZ R5, R3, 0.69314718246459960938 ;  /* 0x3f31721803050820 */ /* 0x000fe20000410000 */
[----:B0-----:R-:W-:-:S04]  /*6f50*/  @P2 FMUL.FTZ R3, R8, 0.69314718246459960938 ;  /* 0x3f31721808032820 */ /* 0x001fc80000410000 */
[----:B------:R-:W-:Y:S02]  /*6f60*/  @P2 FFMA.FTZ R0, R14, R4, R3 ;  /* 0x000000040e002223 */ /* 0x000fe40000010003 */
[----:B------:R-:W0:Y:S01]  /*6f70*/  @P0 MUFU.RCP R31, R10 ;  /* 0x0000000a001f0308 */ /* 0x000e220000001000 */
[----:B-1----:R-:W-:-:S04]  /*6f80*/  @P0 FMUL.FTZ R6, R7, 0.69314718246459960938 ;  /* 0x3f31721807060820 */ /* 0x002fc80000410000 */
[----:B------:R-:W-:Y:S01]  /*6f90*/  @P0 FFMA.FTZ R17, R5, R2, R6 ;  /* 0x0000000205110223 */ /* 0x000fe20000010006 */
[----:B------:R-:W-:Y:S01]  /*6fa0*/  PLOP3.LUT P0, PT, PT, PT, PT, 0x8, 0x0 ;  /* 0x000000000000781c */ /* 0x000fe20003f0e170 */
        /* <DEDUP_REMOVED lines=63> */
[----:B------:R-:W-:Y:S02]  /*73a0*/  UIADD3 UR6, UR6, 0x580, URZ ;  /* 0x0000058006067890 */ /* 0x000fe4000fffe03f */
[----:B------:R-:W-:Y:S01]  /*73b0*/  UIADD3 UR4, UR4, 0xc06, URZ ;  /* 0x00000c0604047890 */ /* 0x000fe2000fffe03f */
[----:B------:R-:W-:Y:S02]  /*73c0*/  WARPGROUP.DEPBAR.LE gsb0, 0x0 ;  /* 0x00008000000079c5 */ /* 0x000fe40000010000 */
[----:B------:R-:W-:-:S06]  /*73d0*/  WARPGROUP.ARRIVE ;  /* 0x00000000000079c5 */ /* 0x000fcc0000000000 */
[----:B------:R-:W-:Y:S03]  /*73e0*/  HGMMA.64x64x16.F32 R120, gdesc[UR8].tnspB, R120, gsb0 ;  /* 0x40e00000087879f0 */ /* 0x000fe60008000878 */
[----:B------:R-:W-:Y:S02]  /*73f0*/  WARPGROUP.DEPBAR.LE gsb0, 0x0 ;  /* 0x00008000000079c5 */ /* 0x000fe40000010000 */
[----:B------:R-:W-:-:S06]  /*7400*/  WARPGROUP.ARRIVE ;  /* 0x00000000000079c5 */ /* 0x000fcc0000000000 */
[----:B------:R-:W-:Y:S03]  /*7410*/  HGMMA.64x64x16.F32 R120, gdesc[UR4].tnspB, R120, gsb0 ;  /* 0x40e00000047879f0 */ /* 0x000fe60008000878 */
[----:B------:R-:W-:Y:S02]  /*7420*/  WARPGROUP.DEPBAR.LE gsb0, 0x0 ;  /* 0x00008000000079c5 */ /* 0x000fe40000010000 */
[----:B------:R1:W-:Y:S01]  /*7430*/  @!P1 SYNCS.ARRIVE.TRANS64.RED.A1T0 RZ, [R9+URZ], RZ ;  /* 0x000000ff09ff99a7 */ /* 0x0003e2000810043f */
        /* <DEDUP_REMOVED lines=32> */
.L_x_12149:
[----:B------:R-:W-:Y:S05]  /*7640*/  @P0 BRA `(.L_x_12170) ;  /* 0x0000000c00b80947 */ /* 0x000fea0003800000 */
[----:B------:R-:W2:Y:S01]  /*7650*/  LDL.LU R47, [R1+0x14] ;  /* 0x00001400012f7983 */ /* 0x000ea20000300800 */
[----:B------:R-:W0:Y:S01]  /*7660*/  LDC R46, c[0x0][0xbe8] ;  /* 0x0002fa00ff2e7b82 */ /* 0x000e220000000800 */
[----:B------:R-:W-:Y:S01]  /*7670*/  ULDC.64 UR4, c[0x0][0xbd0] ;  /* 0x0002f40000047ab9 */ /* 0x000fe20000000a00 */
[----:B------:R-:W-:Y:S01]  /*7680*/  ULDC.64 UR6, c[0x0][0xb38] ;  /* 0x0002ce0000067ab9 */ /* 0x000fe20000000a00 */
[----:B------:R-:W1:Y:S05]  /*7690*/  S2R R16, SR_TID.X ;  /* 0x0000000000107919 */ /* 0x000e6a0000002100 */
[----:B------:R-:W3:Y:S01]  /*76a0*/  S2UR UR9, SR_CTAID.Z ;  /* 0x00000000000979c3 */ /* 0x000ee20000002700 */
[----:B------:R-:W4:Y:S07]  /*76b0*/  S2R R40, SR_CTAID.X ;  /* 0x0000000000287919 */ /* 0x000f2e0000002500 */
[----:B------:R-:W5:Y:S08]  /*76c0*/  LDC.64 R48, c[0x0][0xbd8] ;  /* 0x0002f600ff307b82 */ /* 0x000f700000000a00 */
[----:B------:R-:W5:Y:S08]  /*76d0*/  S2UR UR8, SR_CTAID.Y ;  /* 0x00000000000879c3 */ /* 0x000f700000002600 */
[----:B------:R-:W5:Y:S01]  /*76e0*/  LDC R52, c[0x0][0xc50] ;  /* 0x00031400ff347b82 */ /* 0x000f620000000800 */
[----:B-1----:R-:W-:-:S05]  /*76f0*/  VIADD R27, R16, 0xffffff80 ;  /* 0xffffff80101b7836 */ /* 0x002fca0000000000 */
[----:B------:R-:W-:Y:S02]  /*7700*/  SHF.R.S32.HI R18, RZ, 0x1f, R27 ;  /* 0x0000001fff127819 */ /* 0x000fe4000001141b */
[----:B------:R-:W1:Y:S02]  /*7710*/  LDC.64 R50, c[0x0][0xb40] ;  /* 0x0002d000ff327b82 */ /* 0x000e640000000a00 */
[----:B------:R-:W-:-:S04]  /*7720*/  LEA.HI R26, R18, R27, RZ, 0x7 ;  /* 0x0000001b121a7211 */ /* 0x000fc800078f38ff */
[----:B------:R-:W-:-:S05]  /*7730*/  LOP3.LUT R16, R26, 0xffffff80, RZ, 0xc0, !PT ;  /* 0xffffff801a107812 */ /* 0x000fca00078ec0ff */
[----:B------:R-:W-:-:S05]  /*7740*/  IMAD.IADD R53, R27, 0x1, -R16 ;  /* 0x000000011b357824 */ /* 0x000fca00078e0a10 */
[----:B------:R-:W-:-:S04]  /*7750*/  SHF.R.S32.HI R38, RZ, 0x1f, R53 ;  /* 0x0000001fff267819 */ /* 0x000fc80000011435 */
[----:B------:R-:W-:Y:S02]  /*7760*/  LEA.HI R54, R38, R53, RZ, 0x2 ;  /* 0x0000003526367211 */ /* 0x000fe400078f10ff */
[----:B------:R-:W-:Y:S02]  /*7770*/  LEA.HI R18, R18, R27, RZ, 0x2 ;  /* 0x0000001b12127211 */ /* 0x000fe400078f10ff */
[--C-:B------:R-:W-:Y:S02]  /*7780*/  SHF.R.S32.HI R16, RZ, 0x2, R54.reuse ;  /* 0x00000002ff107819 */ /* 0x100fe40000011436 */
[----:B------:R-:W-:Y:S02]  /*7790*/  SHF.R.S32.HI R19, RZ, 0x1f, R54 ;  /* 0x0000001fff137819 */ /* 0x000fe40000011436 */
[----:B------:R-:W-:Y:S02]  /*77a0*/  LOP3.LUT R18, R18, 0xfffffffc, RZ, 0xc0, !PT ;  /* 0xfffffffc12127812 */ /* 0x000fe400078ec0ff */
[----:B------:R-:W-:Y:S01]  /*77b0*/  LEA.HI R19, R19, R16, RZ, 0x3 ;  /* 0x0000001013137211 */ /* 0x000fe200078f18ff */
[----:B------:R-:W-:Y:S01]  /*77c0*/  BAR.SYNC.DEFER_BLOCKING 0x1, 0x180 ;  /* 0x0046000000007b1d */ /* 0x000fe20000010000 */
[----:B0-----:R-:W-:-:S02]  /*77d0*/  ISETP.NE.AND P0, PT, R46, 0x1, PT ;  /* 0x000000012e00780c */ /* 0x001fc40003f05270 */
[----:B------:R-:W-:Y:S02]  /*77e0*/  LOP3.LUT R19, R19, 0xfffffff8, RZ, 0xc0, !PT ;  /* 0xfffffff813137812 */ /* 0x000fe400078ec0ff */
[----:B------:R-:W-:Y:S01]  /*77f0*/  SHF.R.S32.HI R39, RZ, 0x7, R26 ;  /* 0x00000007ff277819 */ /* 0x000fe2000001141a */
[----:B------:R-:W-:Y:S02]  /*7800*/  IMAD.IADD R26, R27, 0x1, -R18 ;  /* 0x000000011b1a7824 */ /* 0x000fe400078e0a12 */
[----:B------:R-:W-:Y:S02]  /*7810*/  IMAD.IADD R19, R16, 0x1, -R19 ;  /* 0x0000000110137824 */ /* 0x000fe400078e0a13 */
[----:B------:R-:W-:Y:S01]  /*7820*/  IMAD.HI R16, R39, 0x55555556, RZ ;  /* 0x5555555627107827 */ /* 0x000fe200078e02ff */
[----:B------:R-:W-:Y:S02]  /*7830*/  LEA.HI R27, R26, R26, RZ, 0x1 ;  /* 0x0000001a1a1b7211 */ /* 0x000fe400078f08ff */
[----:B------:R-:W-:Y:S01]  /*7840*/  LEA.HI R18, R38, R53, RZ, 0x5 ;  /* 0x0000003526127211 */ /* 0x000fe200078f28ff */
[----:B------:R-:W0:Y:S01]  /*7850*/  @P0 LDC R44, c[0x0][0xbec] ;  /* 0x0002fb00ff2c0b82 */ /* 0x000e220000000800 */
[----:B------:R-:W-:-:S02]  /*7860*/  LEA.HI R16, R16, R16, RZ, 0x1 ;  /* 0x0000001010107211 */ /* 0x000fc400078f08ff */
[----:B------:R-:W-:Y:S02]  /*7870*/  LOP3.LUT R27, R27, 0x1ffffffe, RZ, 0xc0, !PT ;  /* 0x1ffffffe1b1b7812 */ /* 0x000fe400078ec0ff */
[----:B------:R-:W-:Y:S01]  /*7880*/  SHF.R.S32.HI R18, RZ, 0x5, R18 ;  /* 0x00000005ff127819 */ /* 0x000fe20000011412 */
[----:B------:R-:W-:Y:S02]  /*7890*/  IMAD R16, R16, -0x3, R39 ;  /* 0xfffffffd10107824 */ /* 0x000fe400078e0227 */
[----:B------:R-:W3:Y:S01]  /*78a0*/  @P0 LDC R56, c[0x0][0xbec] ;  /* 0x0002fb00ff380b82 */ /* 0x000ee20000000800 */
[----:B------:R-:W-:Y:S02]  /*78b0*/  IMAD.IADD R39, R26, 0x1, -R27 ;  /* 0x000000011a277824 */ /* 0x000fe400078e0a1b */
[----:B------:R-:W-:-:S05]  /*78c0*/  IMAD R27, R18, 0x10, R19 ;  /* 0x00000010121b7824 */ /* 0x000fca00078e0213 */
[----:B------:R-:W1:Y:S01]  /*78d0*/  @P0 LDC R45, c[0x0][0xbf0] ;  /* 0x0002fc00ff2d0b82 */ /* 0x000e620000000800 */
[----:B------:R-:W-:-:S07]  /*78e0*/  IMAD R16, R16, 0x40, R27 ;  /* 0x0000004010107824 */ /* 0x000fce00078e021b */
[----:B------:R-:W1:Y:S01]  /*78f0*/  @P0 LDC R55, c[0x0][0xbf0] ;  /* 0x0002fc00ff370b82 */ /* 0x000e620000000800 */
[----:B------:R-:W-:-:S04]  /*7900*/  IMAD R39, R39, 0x8, R16 ;  /* 0x0000000827277824 */ /* 0x000fc800078e0210 */
[----:B----4-:R-:W-:-:S04]  /*7910*/  IMAD R39, R40, 0xc0, R39 ;  /* 0x000000c028277824 */ /* 0x010fc800078e0227 */
[----:B---3--:R-:W-:-:S04]  /*7920*/  @P0 IMAD.HI.U32 R56, R39, R56, RZ ;  /* 0x0000003827380227 */ /* 0x008fc800078e00ff */
[----:B------:R-:W-:Y:S01]  /*7930*/  IMAD R16, R40, 0xc0, R16 ;  /* 0x000000c028107824 */ /* 0x000fe200078e0210 */
[----:B------:R-:W-:Y:S01]  /*7940*/  LOP3.LUT R54, R54, 0x7ffffffc, RZ, 0xc0, !PT ;  /* 0x7ffffffc36367812 */ /* 0x000fe200078ec0ff */
[----:B------:R-:W-:Y:S01]  /*7950*/  BSSY B0, `(.L_x_12171) ;  /* 0x0000089000007945 */ /* 0x000fe20003800000 */
[----:B--2---:R-:W-:Y:S01]  /*7960*/  SHF.R.S32.HI R42, RZ, 0x1f, R47 ;  /* 0x0000001fff2a7819 */ /* 0x004fe2000001142f */
[----:B------:R-:W-:-:S04]  /*7970*/  IMAD.WIDE.U32 R18, R47, UR4, RZ ;  /* 0x000000042f127c25 */ /* 0x000fc8000f8e00ff */
[C---:B------:R-:W-:Y:S01]  /*7980*/  IMAD R26, R42.reuse, UR4, RZ ;  /* 0x000000042a1a7c24 */ /* 0x040fe2000f8e02ff */
[----:B------:R-:W-:Y:S01]  /*7990*/  USHF.R.S32.HI UR4, URZ, 0x1f, UR9 ;  /* 0x0000001f3f047899 */ /* 0x000fe20008011409 */
[----:B------:R-:W-:Y:S02]  /*79a0*/  IMAD R42, R42, UR6, RZ ;  /* 0x000000062a2a7c24 */ /* 0x000fe4000f8e02ff */
[C---:B------:R-:W-:Y:S02]  /*79b0*/  IMAD R41, R47.reuse, UR5, R26 ;  /* 0x000000052f297c24 */ /* 0x040fe4000f8e021a */
[----:B------:R-:W-:-:S04]  /*79c0*/  IMAD.WIDE.U32 R26, R47, UR6, RZ ;  /* 0x000000062f1a7c25 */ /* 0x000fc8000f8e00ff */
[----:B------:R-:W-:Y:S02]  /*79d0*/  IMAD.IADD R19, R19, 0x1, R41 ;  /* 0x0000000113137824 */ /* 0x000fe400078e0229 */
[----:B-----5:R-:W-:Y:S02]  /*79e0*/  IMAD R38, R48, UR4, RZ ;  /* 0x0000000430267c24 */ /* 0x020fe4000f8e02ff */
[----:B------:R-:W-:Y:S01]  /*79f0*/  IMAD R41, R47, UR7, R42 ;  /* 0x000000072f297c24 */ /* 0x000fe2000f8e022a */
[----:B------:R-:W-:Y:S01]  /*7a00*/  ULDC.64 UR6, c[0x0][0xb48] ;  /* 0x0002d20000067ab9 */ /* 0x000fe20000000a00 */
[----:B------:R-:W-:Y:S02]  /*7a10*/  IMAD.MOV R47, RZ, RZ, -R47 ;  /* 0x000000ffff2f7224 */ /* 0x000fe400078e0a2f */
[----:B------:R-:W-:Y:S02]  /*7a20*/  IMAD R43, R49, UR9, R38 ;  /* 0x00000009312b7c24 */ /* 0x000fe4000f8e0226 */
[----:B------:R-:W-:-:S02]  /*7a30*/  IMAD R49, R52, R47, UR8 ;  /* 0x0000000834317e24 */ /* 0x000fc4000f8e022f */
[----:B------:R-:W-:Y:S01]  /*7a40*/  IMAD.WIDE.U32 R18, R48, UR9, R18 ;  /* 0x0000000930127c25 */ /* 0x000fe2000f8e0012 */
[----:B------:R-:W-:-:S03]  /*7a50*/  IADD3 R27, R27, R41, RZ ;  /* 0x000000291b1b7210 */ /* 0x000fc60007ffe0ff */
[----:B0-----:R-:W-:Y:S01]  /*7a60*/  @P0 IMAD.HI.U32 R38, R39, R44, RZ ;  /* 0x0000002c27260227 */ /* 0x001fe200078e00ff */
[----:B------:R-:W-:-:S03]  /*7a70*/  SHF.R.S32.HI R44, RZ, 0x1f, R49 ;  /* 0x0000001fff2c7819 */ /* 0x000fc60000011431 */
[----:B------:R-:W-:Y:S02]  /*7a80*/  IMAD.IADD R19, R19, 0x1, R43 ;  /* 0x0000000113137824 */ /* 0x000fe400078e022b */
[C---:B-1----:R-:W-:Y:S01]  /*7a90*/  IMAD R42, R50.reuse, UR4, RZ ;  /* 0x00000004322a7c24 */ /* 0x042fe2000f8e02ff */
[----:B------:R-:W-:Y:S01]  /*7aa0*/  ULDC.64 UR4, c[0x0][0xbe0] ;  /* 0x0002f80000047ab9 */ /* 0x000fe20000000a00 */
        /* <DEDUP_REMOVED lines=17> */
[----:B------:R-:W-:Y:S02]  /*7bc0*/  IMAD R47, R49, UR7, R44 ;  /* 0x00000007312f7c24 */ /* 0x000fe4000f8e022c */
[----:B------:R-:W-:-:S02]  /*7bd0*/  IMAD.MOV R44, RZ, RZ, -R43 ;  /* 0x000000ffff2c7224 */ /* 0x000fc400078e0a2b */
[----:B------:R-:W-:Y:S02]  /*7be0*/  IMAD R38, R38, UR4, RZ ;  /* 0x0000000426267c24 */ /* 0x000fe4000f8e02ff */
[C---:B------:R-:W-:Y:S02]  /*7bf0*/  IMAD R41, R46.reuse, R41, R39 ;  /* 0x000000292e297224 */ /* 0x040fe400078e0227 */
[----:B------:R-:W-:Y:S01]  /*7c00*/  IMAD.WIDE.U32 R26, R49, UR6, R26 ;  /* 0x00000006311a7c25 */ /* 0x000fe2000f8e001a */
[----:B------:R-:W-:Y:S01]  /*7c10*/  IADD3.X R19, R45, R19, R42, P0, !PT ;  /* 0x000000132d137210 */ /* 0x000fe200007fe42a */
[----:B------:R-:W-:Y:S02]  /*7c20*/  ULDC.64 UR6, c[0x0][0xbc8] ;  /* 0x0002f20000067ab9 */ /* 0x000fe40000000a00 */
[----:B------:R-:W-:Y:S02]  /*7c30*/  IMAD R39, R46, R44, R39 ;  /* 0x0000002c2e277224 */ /* 0x000fe400078e0227 */
[----:B------:R-:W-:Y:S01]  /*7c40*/  IMAD R45, R43, UR5, R38 ;  /* 0x000000052b2d7c24 */ /* 0x000fe2000f8e0226 */
[----:B------:R-:W-:Y:S01]  /*7c50*/  SHF.R.S32.HI R38, RZ, 0x1f, R41 ;  /* 0x0000001fff267819 */ /* 0x000fe20000011429 */
[----:B------:R-:W-:Y:S01]  /*7c60*/  IMAD.IADD R27, R27, 0x1, R47 ;  /* 0x000000011b1b7824 */ /* 0x000fe200078e022f */
[----:B------:R-:W-:Y:S01]  /*7c70*/  SHF.R.S32.HI R42, RZ, 0x1f, R39 ;  /* 0x0000001fff2a7819 */ /* 0x000fe20000011427 */
[----:B------:R-:W0:Y:S01]  /*7c80*/  S2UR UR5, SR_CgaCtaId ;  /* 0x00000000000579c3 */ /* 0x000e220000008800 */
[----:B------:R-:W-:-:S04]  /*7c90*/  IMAD.WIDE.U32 R26, R43, UR4, R26 ;  /* 0x000000042b1a7c25 */ /* 0x000fc8000f8e001a */
        /* <DEDUP_REMOVED lines=10> */
[----:B------:R-:W-:Y:S01]  /*7d40*/  UMOV UR4, 0x400 ;  /* 0x0000040000047882 */ /* 0x000fe20000000000 */
[----:B------:R-:W-:Y:S01]  /*7d50*/  IMAD.IADD R39, R19, 0x1, R43 ;  /* 0x0000000113277824 */ /* 0x000fe200078e022b */
[----:B------:R-:W-:Y:S01]  /*7d60*/  LEA R48, P1, R26, UR8, 0x2 ;  /* 0x000000081a307c11 */ /* 0x000fe2000f8210ff */
[----:B------:R-:W-:Y:S01]  /*7d70*/  IMAD.IADD R19, R27, 0x1, R41 ;  /* 0x000000011b137824 */ /* 0x000fe200078e0229 */
[----:B------:R-:W-:Y:S02]  /*7d80*/  ULDC UR6, c[0x0][0xa88] ;  /* 0x0002a20000067ab9 */ /* 0x000fe40000000800 */
[----:B------:R-:W-:-:S02]  /*7d90*/  LEA.HI.X R39, R18, UR7, R39, 0x2, P0 ;  /* 0x0000000712277c11 */ /* 0x000fc400080f1427 */
[----:B------:R-:W-:Y:S01]  /*7da0*/  LEA.HI.X R50, R26, UR9, R19, 0x2, P1 ;  /* 0x000000091a327c11 */ /* 0x000fe200088f1413 */
[----:B------:R-:W-:Y:S04]  /*7db0*/  SHFL.IDX PT, R18, R38, RZ, 0x1c1f ;  /* 0x001c1fff26127589 */ /* 0x000fe800000e0000 */
[----:B------:R-:W1:Y:S04]  /*7dc0*/  SHFL.IDX PT, R19, R39, RZ, 0x1c1f ;  /* 0x001c1fff27137589 */ /* 0x000e6800000e0000 */
[----:B------:R-:W-:Y:S04]  /*7dd0*/  SHFL.IDX PT, R26, R38, 0x1, 0x1c1f ;  /* 0x003c1f00261a7f89 */ /* 0x000fe800000e0000 */
        /* <DEDUP_REMOVED lines=13> */
[----:B------:R-:W-:-:S03]  /*7eb0*/  IMAD.IADD R47, R53, 0x1, -R54 ;  /* 0x00000001352f7824 */ /* 0x000fc600078e0a36 */
[----:B------:R0:W1:Y:S04]  /*7ec0*/  SHFL.IDX PT, R42, R48, RZ, 0x1c1f ;  /* 0x001c1fff302a7589 */ /* 0x00006800000e0000 */
[----:B------:R0:W2:Y:S01]  /*7ed0*/  SHFL.IDX PT, R43, R50, RZ, 0x1c1f ;  /* 0x001c1fff322b7589 */ /* 0x0000a200000e0000 */
[----:B------:R-:W-:Y:S01]  /*7ee0*/  SHF.L.U32 R47, R47, 0x1, RZ ;  /* 0x000000012f2f7819 */ /* 0x000fe200000006ff */
[----:B------:R-:W-:Y:S06]  /*7ef0*/  @P2 BRA `(.L_x_12172) ;  /* 0x0000000000b82947 */ /* 0x000fec0003800000 */
[----:B------:R-:W-:Y:S01]  /*7f00*/  ULDC UR4, c[0x0][0xac8] ;  /* 0x0002b20000047ab9 */ /* 0x000fe20000000800 */
[C---:B0-----:R-:W-:Y:S01]  /*7f10*/  VIADD R0, R47.reuse, 0x8 ;  /* 0x000000082f007836 */ /* 0x041fe20000000000 */
[C---:B------:R-:W-:Y:S01]  /*7f20*/  ISETP.GE.AND P0, PT, R47.reuse, UR4, PT ;  /* 0x000000042f007c0c */ /* 0x040fe2000bf06270 */
[C---:B------:R-:W-:Y:S02]  /*7f30*/  VIADD R18, R47.reuse, 0x10 ;  /* 0x000000102f127836 */ /* 0x040fe40000000000 */
[C---:B------:R-:W-:Y:S02]  /*7f40*/  VIADD R19, R47.reuse, 0x18 ;  /* 0x000000182f137836 */ /* 0x040fe40000000000 */
        /* <DEDUP_REMOVED lines=8> */
[----:B-12---:R-:W-:Y:S01]  /*7fd0*/  @!P0 IMAD.WIDE R16, R47, 0x4, R42 ;  /* 0x000000042f108825 */ /* 0x006fe200078e022a */
[----:B------:R-:W-:-:S02]  /*7fe0*/  ISETP.GE.AND P5, PT, R38, UR4, PT ;  /* 0x0000000426007c0c */ /* 0x000fc4000bfa6270 */
[----:B------:R-:W-:Y:S02]  /*7ff0*/  ISETP.GE.AND P6, PT, R39, UR4, PT ;  /* 0x0000000427007c0c */ /* 0x000fe4000bfc6270 */
[----:B------:R0:W-:Y:S01]  /*8000*/  @!P0 ST.E.64 desc[UR42][R16.64], R36 ;  /* 0x0000002410008985 */ /* 0x0001e2000c101b2a */
[----:B------:R-:W-:Y:S02]  /*8010*/  ISETP.GE.AND P0, PT, R0, UR4, PT ;  /* 0x0000000400007c0c */ /* 0x000fe4000bf06270 */
[----:B------:R-:W-:Y:S02]  /*8020*/  @!P1 LEA.HI R18, R18, R18, RZ, 0x1 ;  /* 0x0000001212129211 */ /* 0x000fe400078f08ff */
[----:B------:R-:W-:-:S04]  /*8030*/  @!P3 LEA.HI R26, R26, R26, RZ, 0x1 ;  /* 0x0000001a1a1ab211 */ /* 0x000fc800078f08ff */
[----:B------:R-:W-:Y:S02]  /*8040*/  @!P5 LEA.HI R38, R38, R38, RZ, 0x1 ;  /* 0x000000262626d211 */ /* 0x000fe400078f08ff */
[----:B------:R-:W-:Y:S02]  /*8050*/  @!P6 LEA.HI R40, R39, R39, RZ, 0x1 ;  /* 0x000000272728e211 */ /* 0x000fe400078f08ff */
[----:B------:R-:W-:Y:S02]  /*8060*/  @!P5 LOP3.LUT R41, R38, 0xfffffffe, RZ, 0xc0, !PT ;  /* 0xfffffffe2629d812 */ /* 0x000fe400078ec0ff */
[----:B------:R-:W-:Y:S02]  /*8070*/  @!P0 LEA.HI R0, R0, R0, RZ, 0x1 ;  /* 0x0000000000008211 */ /* 0x000fe400078f08ff */
[----:B0-----:R-:W-:Y:S02]  /*8080*/  @!P2 LEA.HI R16, R19, R19, RZ, 0x1 ;  /* 0x000000131310a211 */ /* 0x001fe400078f08ff */
[----:B------:R-:W-:-:S02]  /*8090*/  @!P4 LEA.HI R36, R27, R27, RZ, 0x1 ;  /* 0x0000001b1b24c211 */ /* 0x000fc400078f08ff */
[----:B------:R-:W-:Y:S02]  /*80a0*/  @!P0 LOP3.LUT R17, R0, 0xfffffffe, RZ, 0xc0, !PT ;  /* 0xfffffffe00118812 */ /* 0x000fe400078ec0ff */
[----:B------:R-:W-:Y:S02]  /*80b0*/  @!P1 LOP3.LUT R19, R18, 0xfffffffe, RZ, 0xc0, !PT ;  /* 0xfffffffe12139812 */ /* 0x000fe400078ec0ff */
[----:B------:R-:W-:Y:S01]  /*80c0*/  @!P2 LOP3.LUT R27, R16, 0xfffffffe, RZ, 0xc0, !PT ;  /* 0xfffffffe101ba812 */ /* 0x000fe200078ec0ff */
[--C-:B------:R-:W-:Y:S01]  /*80d0*/  @!P0 IMAD.WIDE R16, R17, 0x4, R42.reuse ;  /* 0x0000000411108825 */ /* 0x100fe200078e022a */
[----:B------:R-:W-:Y:S02]  /*80e0*/  @!P3 LOP3.LUT R37, R26, 0xfffffffe, RZ, 0xc0, !PT ;  /* 0xfffffffe1a25b812 */ /* 0x000fe400078ec0ff */
[----:B------:R-:W-:Y:S01]  /*80f0*/  @!P4 LOP3.LUT R39, R36, 0xfffffffe, RZ, 0xc0, !PT ;  /* 0xfffffffe2427c812 */ /* 0x000fe200078ec0ff */
[--C-:B------:R-:W-:Y:S01]  /*8100*/  @!P1 IMAD.WIDE R18, R19, 0x4, R42.reuse ;  /* 0x0000000413129825 */ /* 0x100fe200078e022a */
[----:B------:R-:W-:Y:S01]  /*8110*/  @!P6 LOP3.LUT R49, R40, 0xfffffffe, RZ, 0xc0, !PT ;  /* 0xfffffffe2831e812 */ /* 0x000fe200078ec0ff */
[----:B------:R3:W-:Y:S02]  /*8120*/  @!P0 ST.E.64 desc[UR42][R16.64], R2 ;  /* 0x0000000210008985 */ /* 0x0007e4000c101b2a */
[----:B------:R-:W-:-:S02]  /*8130*/  @!P2 IMAD.WIDE R26, R27, 0x4, R42 ;  /* 0x000000041b1aa825 */ /* 0x000fc400078e022a */
[----:B------:R3:W-:Y:S02]  /*8140*/  @!P1 ST.E.64 desc[UR42][R18.64], R4 ;  /* 0x0000000412009985 */ /* 0x0007e4000c101b2a */
[--C-:B------:R-:W-:Y:S02]  /*8150*/  @!P3 IMAD.WIDE R36, R37, 0x4, R42.reuse ;  /* 0x000000042524b825 */ /* 0x100fe400078e022a */
[----:B------:R3:W-:Y:S02]  /*8160*/  @!P2 ST.E.64 desc[UR42][R26.64], R6 ;  /* 0x000000061a00a985 */ /* 0x0007e4000c101b2a */
[--C-:B------:R-:W-:Y:S02]  /*8170*/  @!P4 IMAD.WIDE R38, R39, 0x4, R42.reuse ;  /* 0x000000042726c825 */ /* 0x100fe400078e022a */
[----:B------:R3:W-:Y:S02]  /*8180*/  @!P3 ST.E.64 desc[UR42][R36.64], R10 ;  /* 0x0000000a2400b985 */ /* 0x0007e4000c101b2a */
[----:B------:R-:W-:-:S02]  /*8190*/  @!P5 IMAD.WIDE R40, R41, 0x4, R42 ;  /* 0x000000042928d825 */ /* 0x000fc400078e022a */
[----:B------:R3:W-:Y:S02]  /*81a0*/  @!P4 ST.E.64 desc[UR42][R38.64], R14 ;  /* 0x0000000e2600c985 */ /* 0x0007e4000c101b2a */
[----:B------:R-:W-:Y:S02]  /*81b0*/  @!P6 IMAD.WIDE R42, R49, 0x4, R42 ;  /* 0x00000004312ae825 */ /* 0x000fe400078e022a */
[----:B------:R3:W-:Y:S04]  /*81c0*/  @!P5 ST.E.64 desc[UR42][R40.64], R22 ;  /* 0x000000162800d985 */ /* 0x0007e8000c101b2a */
[----:B------:R3:W-:Y:S02]  /*81d0*/  @!P6 ST.E.64 desc[UR42][R42.64], R30 ;  /* 0x0000001e2a00e985 */ /* 0x0007e4000c101b2a */
.L_x_12172:
[----:B------:R-:W-:Y:S05]  /*81e0*/  BSYNC B0 ;  /* 0x0000000000007941 */ /* 0x000fea0003800000 */
.L_x_12171:
[----:B------:R-:W-:Y:S01]  /*81f0*/  ISETP.GE.AND P0, PT, R44, R45, PT ;  /* 0x0000002d2c00720c */ /* 0x000fe20003f06270 */
[----:B0--3--:R0:W3:Y:S04]  /*8200*/  SHFL.IDX PT, R17, R50, 0x1, 0x1c1f ;  /* 0x003c1f0032117f89 */ /* 0x0090e800000e0000 */
[----:B------:R0:W4:Y:S08]  /*8210*/  SHFL.IDX PT, R16, R48, 0x1, 0x1c1f ;  /* 0x003c1f0030107f89 */ /* 0x00013000000e0000 */
        /* <DEDUP_REMOVED lines=12> */
[----:B------:R-:W-:-:S02]  /*82e0*/  ISETP.GE.AND P4, PT, R10, UR4, PT ;  /* 0x000000040a007c0c */ /* 0x000fc4000bf86270 */
[----:B------:R-:W-:Y:S02]  /*82f0*/  ISETP.GE.AND P5, PT, R11, UR4, PT ;  /* 0x000000040b007c0c */ /* 0x000fe4000bfa6270 */
[----:B------:R-:W-:Y:S01]  /*8300*/  ISETP.GE.AND P6, PT, R15, UR4, PT ;  /* 0x000000040f007c0c */ /* 0x000fe2000bfc6270 */
[C---:B---34-:R-:W-:Y:S01]  /*8310*/  @!P0 IMAD.WIDE R2, R47.reuse, 0x4, R16 ;  /* 0x000000042f028825 */ /* 0x058fe200078e0210 */
[----:B------:R-:W-:Y:S02]  /*8320*/  IADD3 R47, R47, 0x38, RZ ;  /* 0x000000382f2f7810 */ /* 0x000fe40007ffe0ff */
[----:B------:R-:W-:Y:S02]  /*8330*/  @!P1 LEA.HI R0, R0, R0, RZ, 0x1 ;  /* 0x0000000000009211 */ /* 0x000fe400078f08ff */
[----:B------:R-:W-:Y:S01]  /*8340*/  @!P2 LEA.HI R6, R6, R6, RZ, 0x1 ;  /* 0x000000060606a211 */ /* 0x000fe200078f08ff */
[----:B------:R0:W-:Y:S01]  /*8350*/  @!P0 ST.E.64 desc[UR42][R2.64], R28 ;  /* 0x0000001c02008985 */ /* 0x0001e2000c101b2a */
[----:B------:R-:W-:-:S02]  /*8360*/  @!P1 LOP3.LUT R5, R0, 0xfffffffe, RZ, 0xc0, !PT ;  /* 0xfffffffe00059812 */ /* 0x000fc400078ec0ff */
[----:B------:R-:W-:Y:S02]  /*8370*/  @!P3 LEA.HI R0, R7, R7, RZ, 0x1 ;  /* 0x000000070700b211 */ /* 0x000fe400078f08ff */
[----:B------:R-:W-:Y:S01]  /*8380*/  @!P4 LEA.HI R10, R10, R10, RZ, 0x1 ;  /* 0x0000000a0a0ac211 */ /* 0x000fe200078f08ff */
[----:B------:R-:W-:Y:S01]  /*8390*/  @!P1 IMAD.WIDE R4, R5, 0x4, R16 ;  /* 0x0000000405049825 */ /* 0x000fe200078e0210 */
[----:B------:R-:W-:Y:S02]  /*83a0*/  @!P5 LEA.HI R14, R11, R11, RZ, 0x1 ;  /* 0x0000000b0b0ed211 */ /* 0x000fe400078f08ff */
[----:B------:R-:W-:Y:S02]  /*83b0*/  @!P6 LEA.HI R18, R15, R15, RZ, 0x1 ;  /* 0x0000000f0f12e211 */ /* 0x000fe400078f08ff */
[----:B------:R-:W-:Y:S01]  /*83c0*/  @!P2 LOP3.LUT R7, R6, 0xfffffffe, RZ, 0xc0, !PT ;  /* 0xfffffffe0607a812 */ /* 0x000fe200078ec0ff */
[----:B------:R3:W-:Y:S01]  /*83d0*/  @!P1 ST.E.64 desc[UR42][R4.64], R34 ;  /* 0x0000002204009985 */ /* 0x0007e2000c101b2a */
[----:B------:R-:W-:-:S02]  /*83e0*/  @!P3 LOP3.LUT R11, R0, 0xfffffffe, RZ, 0xc0, !PT ;  /* 0xfffffffe000bb812 */ /* 0x000fc400078ec0ff */
[----:B------:R-:W-:Y:S01]  /*83f0*/  @!P4 LOP3.LUT R15, R10, 0xfffffffe, RZ, 0xc0, !PT ;  /* 0xfffffffe0a0fc812 */ /* 0x000fe200078ec0ff */
[--C-:B0-----:R-:W-:Y:S01]  /*8400*/  @!P2 IMAD.WIDE R2, R7, 0x4, R16.reuse ;  /* 0x000000040702a825 */ /* 0x101fe200078e0210 */
[----:B------:R-:W-:Y:S02]  /*8410*/  @!P5 LOP3.LUT R19, R14, 0xfffffffe, RZ, 0xc0, !PT ;  /* 0xfffffffe0e13d812 */ /* 0x000fe400078ec0ff */
[----:B------:R-:W-:Y:S01]  /*8420*/  @!P6 LOP3.LUT R23, R18, 0xfffffffe, RZ, 0xc0, !PT ;  /* 0xfffffffe1217e812 */ /* 0x000fe200078ec0ff */
[--C-:B------:R-:W-:Y:S01]  /*8430*/  @!P4 IMAD.WIDE R6, R15, 0x4, R16.reuse ;  /* 0x000000040f06c825 */ /* 0x100fe200078e0210 */
[----:B------:R0:W-:Y:S01]  /*8440*/  @!P2 ST.E.64 desc[UR42][R2.64], R8 ;  /* 0x000000080200a985 */ /* 0x0001e2000c101b2a */
[----:B------:R-:W-:Y:S02]  /*8450*/  ISETP.GE.AND P0, PT, R47, UR4, PT ;  /* 0x000000042f007c0c */ /* 0x000fe4000bf06270 */
[----:B------:R-:W-:-:S04]  /*8460*/  @!P6 IMAD.WIDE R14, R23, 0x4, R16 ;  /* 0x00000004170ee825 */ /* 0x000fc800078e0210 */
[----:B---3--:R-:W-:-:S04]  /*8470*/  @!P3 IMAD.WIDE R4, R11, 0x4, R16 ;  /* 0x000000040b04b825 */ /* 0x008fc800078e0210 */
[----:B------:R-:W-:Y:S01]  /*8480*/  @!P5 IMAD.WIDE R10, R19, 0x4, R16 ;  /* 0x00000004130ad825 */ /* 0x000fe200078e0210 */
[----:B------:R0:W-:Y:S04]  /*8490*/  @!P3 ST.E.64 desc[UR42][R4.64], R12 ;  /* 0x0000000c0400b985 */ /* 0x0001e8000c101b2a */
[----:B------:R0:W-:Y:S04]  /*84a0*/  @!P4 ST.E.64 desc[UR42][R6.64], R20 ;  /* 0x000000140600c985 */ /* 0x0001e8000c101b2a */
        /* <DEDUP_REMOVED lines=8> */
.L_x_12170:
        /* <DEDUP_REMOVED lines=12> */
[----:B------:R-:W2:Y:S01]  /*85f0*/  LDL.LU R7, [R1+0x14] ;  /* 0x0000140001077983 */ /* 0x000ea20000300800 */
        /* <DEDUP_REMOVED lines=45> */
.L_x_12145:
        /* <DEDUP_REMOVED lines=18> */
.L_x_12173:
[----:B------:R-:W-:Y:S01]  /*89f0*/  ULDC UR7, c[0x0][0xc50] ;  /* 0x0003140000077ab9 */ /* 0x000fe20000000800 */
[----:B------:R-:W-:Y:S01]  /*8a00*/  UMOV UR36, UR6 ;  /* 0x0000000600247c82 */ /* 0x000fe20008000000 */
[----:B------:R-:W-:-:S11]  /*8a10*/  UISETP.NE.AND UP0, UPT, UR7, 0x1, UPT ;  /* 0x000000010700788c */ /* 0x000fd6000bf05270 */
[----:B------:R-:W-:Y:S01]  /*8a20*/  @UP0 ULDC UR4, c[0x0][0xc54] ;  /* 0x0003150000040ab9 */ /* 0x000fe20000000800 */
[----:B------:R-:W-:Y:S01]  /*8a30*/  @UP0 ULDC UR8, c[0x0][0xc58] ;  /* 0x0003160000080ab9 */ /* 0x000fe20000000800 */
[----:B------:R-:W-:-:S04]  /*8a40*/  UIMAD.WIDE.U32 UR4, UR6, UR4, URZ ;  /* 0x00000004060472a5 */ /* 0x000fc8000f8e003f */
[----:B------:R-:W-:-:S12]  /*8a50*/  @UP0 USHF.R.U32.HI UR36, URZ, UR8, UR5 ;  /* 0x000000083f240299 */ /* 0x000fd80008011605 */
.L_x_12174:
        /* <DEDUP_REMOVED lines=26> */
[----:B------:R-:W-:Y:S01]  /*8c00*/  MOV R4, UR4 ;  /* 0x0000000400047c02 */ /* 0x000fe20008000f00 */
[----:B------:R-:W-:-:S03]  /*8c10*/  UIADD3 UR5, UR39, -0x1, UR4 ;  /* 0xffffffff27057890 */ /* 0x000fc6000fffe004 */
[-C--:B------:R-:W-:Y:S02]  /*8c20*/  IABS R5, R4.reuse ;  /* 0x0000000400057213 */ /* 0x080fe40000000000 */
[----:B------:R-:W-:Y:S01]  /*8c30*/  IABS R4, R4 ;  /* 0x0000000400047213 */ /* 0x000fe20000000000 */
[----:B------:R-:W-:Y:S01]  /*8c40*/  IMAD.U32 R6, RZ, RZ, UR5 ;  /* 0x00000005ff067e24 */ /* 0x000fe2000f8e00ff */
[----:B------:R-:W0:Y:S01]  /*8c50*/  I2F.RP R0, R5 ;  /* 0x0000000500007306 */ /* 0x000e220000209400 */
[----:B------:R-:W-:Y:S02]  /*8c60*/  ULOP3.LUT UR5, UR5, UR4, URZ, 0x3c, !UPT ;  /* 0x0000000405057292 */ /* 0x000fe4000f8e3c3f */
[----:B------:R-:W-:-:S04]  /*8c70*/  IMAD.MOV R4, RZ, RZ, -R4 ;  /* 0x000000ffff047224 */ /* 0x000fc800078e0a04 */
        /* <DEDUP_REMOVED lines=21> */
.L_x_12176:
        /* <DEDUP_REMOVED lines=16> */
[----:B------:R-:W-:Y:S01]  /*8ed0*/  MOV R4, UR4 ;  /* 0x0000000400047c02 */ /* 0x000fe20008000f00 */
[----:B------:R-:W-:Y:S01]  /*8ee0*/  IMAD.U32 R5, RZ, RZ, UR5 ;  /* 0x00000005ff057e24 */ /* 0x000fe2000f8e00ff */
        /* <DEDUP_REMOVED lines=11> */
.L_x_12177:
        /* <DEDUP_REMOVED lines=20> */
.L_x_12179:
        /* <DEDUP_REMOVED lines=15> */
.L_x_12178:
        /* <DEDUP_REMOVED lines=10> */
[----:B------:R-:W-:Y:S02]  /*9270*/  LOP3.LUT R17, R17, 0xfffffffe, RZ, 0xc0, !PT ;  /* 0xfffffffe11117812 */ /* 0x000fe400078ec0ff */
[----:B------:R-:W-:Y:S02]  /*9280*/  ISETP.NE.AND.EX P1, PT, R5, RZ, PT, P0 ;  /* 0x000000ff0500720c */ /* 0x000fe40003f25300 */
[----:B------:R-:W-:-:S11]  /*9290*/  IADD3 R18, R25, -0x1, RZ ;  /* 0xffffffff19127810 */ /* 0x000fd60007ffe0ff */
[----:B------:R-:W-:Y:S02]  /*92a0*/  @P1 LOP3.LUT R17, R17, 0x1, RZ, 0xfc, !PT ;  /* 0x0000000111111812 */ /* 0x000fe400078efcff */
[----:B--2---:R-:W-:Y:S02]  /*92b0*/  SHF.R.S32.HI R22, RZ, 0x1f, R19 ;  /* 0x0000001fff167819 */ /* 0x004fe40000011413 */
[----:B------:R-:W-:Y:S01]  /*92c0*/  SEL R16, R19, RZ, !P1 ;  /* 0x000000ff13107207 */ /* 0x000fe20004800000 */
[----:B------:R-:W-:Y:S06]  /*92d0*/  BRA.DIV UR4, `(.L_x_12180) ;  /* 0x0000002a04fc7947 */ /* 0x000fec000b800000 */
[----:B------:R0:W1:Y:S02]  /*92e0*/  SHFL.IDX PT, R14, R29, RZ, 0x1f ;  /* 0x00001fff1d0e7589 */ /* 0x00006400000e0000 */
.L_x_12248:
        /* <DEDUP_REMOVED lines=8> */
.L_x_12251:
        /* <DEDUP_REMOVED lines=23> */
.L_x_12183:
[----:B------:R-:W2:Y:S01]  /*94e0*/  SYNCS.PHASECHK.TRANS64.TRYWAIT P0, [UR38+0x30840], R0 ;  /* 0x03084000ff0075a7 */ /* 0x000ea20008000166 */
[----:B------:R-:W-:Y:S01]  /*94f0*/  ISETP.NE.AND P1, PT, R27, RZ, PT ;  /* 0x000000ff1b00720c */ /* 0x000fe20003f25270 */
[----:B--2---:R-:W-:-:S12]  /*9500*/  @!P0 BRA `(.L_x_12184) ;  /* 0x0000002800b08947 */ /* 0x004fd80003800000 */
.L_x_12252:
[----:B------:R-:W-:Y:S05]  /*9510*/  @P1 BRA `(.L_x_12185) ;  /* 0x0000000000181947 */ /* 0x000fea0003800000 */
[----:B------:R-:W3:Y:S01]  /*9520*/  S2R R2, SR_TID.X ;  /* 0x0000000000027919 */ /* 0x000ee20000002100 */
[----:B--2---:R-:W-:-:S04]  /*9530*/  IMAD.MOV.U32 R0, RZ, RZ, 0x6000 ;  /* 0x00006000ff007424 */ /* 0x004fc800078e00ff */
[----:B------:R4:W-:Y:S01]  /*9540*/  SYNCS.ARRIVE.TRANS64 RZ, [UR38+0x30830], R0 ;  /* 0x03083000ffff79a7 */ /* 0x0009e20008000026 */
[----:B---3--:R-:W-:-:S13]  /*9550*/  LOP3.LUT P0, RZ, R2, 0x1f, RZ, 0xc0, !PT ;  /* 0x0000001f02ff7812 */ /* 0x008fda000780c0ff */
[----:B----4-:R-:W-:Y:S05]  /*9560*/  @!P0 BRA `(.L_x_12185) ;  /* 0x0000000000048947 */ /* 0x010fea0003800000 */
[----:B------:R-:W-:Y:S01]  /*9570*/  BPT.TRAP 0x1 ;  /* 0x000000040000795c */ /* 0x000fe20000300000 */
.L_x_12185:
        /* <DEDUP_REMOVED lines=8> */
[----:B------:R-:W-:Y:S01]  /*9600*/  UIADD3.X UR5, URZ, UR5, URZ, UP0, !UPT ;  /* 0x000000053f057290 */ /* 0x000fe200087fe43f */
[----:B------:R-:W-:Y:S01]  /*9610*/  UMOV UR6, 0x0 ;  /* 0x0000000000067882 */ /* 0x000fe20000000000 */
[----:B------:R-:W-:-:S02]  /*9620*/  UMOV UR7, 0x14f00000 ;  /* 0x14f0000000077882 */ /* 0x000fc40000000000 */
[----:B------:R-:W-:Y:S01]  /*9630*/  UIMAD UR11, UR11, 0xc0, URZ ;  /* 0x000000c00b0b78a4 */ /* 0x000fe2000f8e023f */
[----:B------:R-:W-:Y:S01]  /*9640*/  UMOV UR10, URZ ;  /* 0x0000003f000a7c82 */ /* 0x000fe20008000000 */
[----:B------:R-:W-:Y:S02]  /*9650*/  UMOV UR12, UR36 ;  /* 0x00000024000c7c82 */ /* 0x000fe40008000000 */
[----:B------:R-:W-:-:S05]  /*9660*/  @P0 LOP3.LUT R17, R17, 0x2, RZ, 0xfc, !PT ;  /* 0x0000000211110812 */ /* 0x000fca00078efcff */
[----:B------:R3:W-:Y:S02]  /*9670*/  UTMALDG.4D [UR8], [UR4], desc[UR6] ;  /* 0x00000608040075b4 */ /* 0x0007e40008019000 */
[----:B---3--:R-:W-:Y:S01]  /*9680*/  NOP ;  /* 0x0000000000007918 */ /* 0x008fe20000000000 */
.L_x_12181:
        /* <DEDUP_REMOVED lines=18> */
[----:B-1----:R-:W-:Y:S01]  /*97b0*/  IMAD.U32 R4, RZ, RZ, UR6 ;  /* 0x00000006ff047e24 */ /* 0x002fe2000f8e00ff */
[----:B------:R-:W-:Y:S01]  /*97c0*/  MOV R8, 0x70 ;  /* 0x0000007000087802 */ /* 0x000fe20000000f00 */
[----:B------:R-:W1:Y:S01]  /*97d0*/  LDC.64 R2, c[0x4][R2] ;  /* 0x0100000002027b82 */ /* 0x000e620000000a00 */
        /* <DEDUP_REMOVED lines=8> */
[----:B01----:R-:W-:Y:S05]  /*9860*/  CALL.ABS.NOINC R2 ;  /* 0x0000000002007343 */ /* 0x003fea0003c00000 */
.L_x_12186:
[----:B------:R-:W2:Y:S01]  /*9870*/  LDC R20, c[0x0][0x448] ;  /* 0x00011200ff147b82 */ /* 0x000ea20000000800 */
[----:B------:R-:W3:Y:S01]  /*9880*/  S2R R12, SR_TID.X ;  /* 0x00000000000c7919 */ /* 0x000ee20000002100 */
[----:B------:R-:W-:Y:S01]  /*9890*/  SHF.R.U32.HI R6, RZ, 0x3, R27 ;  /* 0x00000003ff067819 */ /* 0x000fe2000001161b */
[----:B------:R-:W-:Y:S01]  /*98a0*/  UMOV UR4, UR44 ;  /* 0x0000002c00047c82 */ /* 0x000fe20008000000 */
[----:B------:R-:W-:Y:S01]  /*98b0*/  UMOV UR5, UR41 ;  /* 0x0000002900057c82 */ /* 0x000fe20008000000 */
[----:B------:R-:W4:Y:S01]  /*98c0*/  S2R R21, SR_CTAID.X ;  /* 0x0000000000157919 */ /* 0x000f220000002500 */
[----:B------:R-:W-:Y:S01]  /*98d0*/  ULDC.64 UR6, c[0x0][0x2c8] ;  /* 0x0000b20000067ab9 */ /* 0x000fe20000000a00 */
[----:B------:R-:W5:Y:S01]  /*98e0*/  S2R R10, SR_CTAID.Z ;  /* 0x00000000000a7919 */ /* 0x000f620000002700 */
[----:B--2---:R-:W-:Y:S01]  /*98f0*/  ISETP.NE.AND P0, PT, R20, 0x1, PT ;  /* 0x000000011400780c */ /* 0x004fe20003f05270 */
[----:B---3--:R-:W-:-:S12]  /*9900*/  IMAD.SHL.U32 R3, R12, 0x10, RZ ;  /* 0x000000100c037824 */ /* 0x008fd800078e00ff */
[----:B------:R-:W2:Y:S01]  /*9910*/  @P0 LDC R0, c[0x0][0x44c] ;  /* 0x00011300ff000b82 */ /* 0x000ea20000000800 */
[----:B------:R-:W-:-:S05]  /*9920*/  LOP3.LUT R3, R6, 0x70, R3, 0xf8, !PT ;  /* 0x0000007006037812 */ /* 0x000fca00078ef803 */
[----:B----4-:R-:W-:Y:S02]  /*9930*/  IMAD R7, R21, 0xc0, R3 ;  /* 0x000000c015077824 */ /* 0x010fe400078e0203 */
[----:B------:R-:W3:Y:S02]  /*9940*/  @P0 LDC R11, c[0x0][0x44c] ;  /* 0x00011300ff0b0b82 */ /* 0x000ee40000000800 */
[----:B------:R-:W-:Y:S02]  /*9950*/  VIADD R8, R7, 0x80 ;  /* 0x0000008007087836 */ /* 0x000fe40000000000 */
[----:B------:R-:W-:-:S04]  /*9960*/  IMAD.MOV.U32 R9, RZ, RZ, R7 ;  /* 0x000000ffff097224 */ /* 0x000fc800078e0007 */
[----:B-1----:R-:W1:Y:S08]  /*9970*/  @P0 LDC R5, c[0x0][0x450] ;  /* 0x00011400ff050b82 */ /* 0x002e700000000800 */
[----:B------:R-:W4:Y:S01]  /*9980*/  LDC.64 R2, c[0x0][0x2e0] ;  /* 0x0000b800ff027b82 */ /* 0x000f220000000a00 */
[----:B--2---:R-:W-:-:S07]  /*9990*/  @P0 IMAD.HI.U32 R0, R7, R0, RZ ;  /* 0x0000000007000227 */ /* 0x004fce00078e00ff */
[----:B------:R-:W2:Y:S01]  /*99a0*/  @P0 LDC R13, c[0x0][0x450] ;  /* 0x00011400ff0d0b82 */ /* 0x000ea20000000800 */
[----:B---3--:R-:W-:Y:S01]  /*99b0*/  @P0 IMAD.HI.U32 R4, R8, R11, RZ ;  /* 0x0000000b08040227 */ /* 0x008fe200078e00ff */
[----:B-1----:R-:W-:-:S03]  /*99c0*/  @P0 SHF.R.U32.HI R9, RZ, R5, R0 ;  /* 0x00000005ff090219 */ /* 0x002fc60000011600 */
[----:B------:R-:W-:Y:S02]  /*99d0*/  IMAD.MOV.U32 R0, RZ, RZ, R8 ;  /* 0x000000ffff007224 */ /* 0x000fe400078e0008 */
[----:B----4-:R-:W-:-:S04]  /*99e0*/  IMAD R28, R28, R2, RZ ;  /* 0x000000021c1c7224 */ /* 0x010fc800078e02ff */
[C---:B-----5:R-:W-:Y:S02]  /*99f0*/  IMAD R5, R10.reuse, R3, R28 ;  /* 0x000000030a057224 */ /* 0x060fe400078e021c */
[----:B------:R-:W-:Y:S01]  /*9a00*/  IMAD.WIDE.U32 R2, R10, R2, UR4 ;  /* 0x000000040a027e25 */ /* 0x000fe2000f8e0002 */
[----:B------:R-:W-:Y:S01]  /*9a10*/  ULDC.64 UR4, c[0x0][0x2d0] ;  /* 0x0000b40000047ab9 */ /* 0x000fe20000000a00 */
[----:B--2---:R-:W-:Y:S02]  /*9a20*/  @P0 SHF.R.U32.HI R0, RZ, R13, R4 ;  /* 0x0000000dff000219 */ /* 0x004fe40000011604 */
[----:B------:R-:W-:Y:S01]  /*9a30*/  SHF.R.S32.HI R4, RZ, 0x1f, R9 ;  /* 0x0000001fff047819 */ /* 0x000fe20000011409 */
[----:B------:R-:W-:Y:S01]  /*9a40*/  IMAD.IADD R3, R3, 0x1, R5 ;  /* 0x0000000103037824 */ /* 0x000fe200078e0205 */
[----:B------:R-:W-:-:S03]  /*9a50*/  SHF.R.S32.HI R10, RZ, 0x1f, R0 ;  /* 0x0000001fff0a7819 */ /* 0x000fc60000011400 */
[----:B------:R-:W-:-:S04]  /*9a60*/  IMAD R4, R4, UR4, RZ ;  /* 0x0000000404047c24 */ /* 0x000fc8000f8e02ff */
[C---:B------:R-:W-:Y:S02]  /*9a70*/  IMAD R11, R9.reuse, UR5, R4 ;  /* 0x00000005090b7c24 */ /* 0x040fe4000f8e0204 */
[----:B------:R-:W-:-:S04]  /*9a80*/  IMAD.WIDE.U32 R4, R9, UR4, R2 ;  /* 0x0000000409047c25 */ /* 0x000fc8000f8e0002 */
[----:B------:R-:W-:Y:S02]  /*9a90*/  IMAD.MOV R9, RZ, RZ, -R9 ;  /* 0x000000ffff097224 */ /* 0x000fe400078e0a09 */
[----:B------:R-:W-:Y:S02]  /*9aa0*/  IMAD.IADD R5, R5, 0x1, R11 ;  /* 0x0000000105057824 */ /* 0x000fe400078e020b */
[----:B------:R-:W-:Y:S02]  /*9ab0*/  IMAD R9, R20, R9, R7 ;  /* 0x0000000914097224 */ /* 0x000fe400078e0207 */
[----:B------:R-:W-:Y:S02]  /*9ac0*/  IMAD.MOV R7, RZ, RZ, -R0 ;  /* 0x000000ffff077224 */ /* 0x000fe400078e0a00 */
[----:B------:R-:W-:Y:S02]  /*9ad0*/  IMAD R11, R10, UR4, RZ ;  /* 0x000000040a0b7c24 */ /* 0x000fe4000f8e02ff */
[----:B------:R-:W-:Y:S01]  /*9ae0*/  IMAD R7, R20, R7, R8 ;  /* 0x0000000714077224 */ /* 0x000fe200078e0208 */
[----:B------:R-:W-:Y:S01]  /*9af0*/  SHF.R.S32.HI R8, RZ, 0x1f, R9 ;  /* 0x0000001fff087819 */ /* 0x000fe20000011409 */
[----:B------:R-:W-:-:S04]  /*9b00*/  IMAD.WIDE.U32 R2, R0, UR4, R2 ;  /* 0x0000000400027c25 */ /* 0x000fc8000f8e0002 */
[----:B------:R-:W-:Y:S01]  /*9b10*/  IMAD R13, R0, UR5, R11 ;  /* 0x00000005000d7c24 */ /* 0x000fe2000f8e020b */
[----:B------:R-:W-:Y:S01]  /*9b20*/  SHF.R.S32.HI R0, RZ, 0x1f, R7 ;  /* 0x0000001fff007819 */ /* 0x000fe20000011407 */
[----:B------:R-:W-:Y:S01]  /*9b30*/  IMAD R8, R8, UR6, RZ ;  /* 0x0000000608087c24 */ /* 0x000fe2000f8e02ff */
[----:B------:R-:W-:Y:S01]  /*9b40*/  ULDC.64 UR4, c[0x0][0x280] ;  /* 0x0000a00000047ab9 */ /* 0x000fe20000000a00 */
[----:B------:R-:W-:-:S04]  /*9b50*/  IMAD.WIDE.U32 R4, R9, UR6, R4 ;  /* 0x0000000609047c25 */ /* 0x000fc8000f8e0004 */
[----:B------:R-:W-:Y:S01]  /*9b60*/  IMAD R11, R9, UR7, R8 ;  /* 0x00000007090b7c24 */ /* 0x000fe2000f8e0208 */
[----:B------:R-:W-:Y:S01]  /*9b70*/  LEA R9, P0, R4, UR4, 0x1 ;  /* 0x0000000404097c11 */ /* 0x000fe2000f8008ff */
[----:B------:R-:W-:Y:S02]  /*9b80*/  IMAD.IADD R3, R3, 0x1, R13 ;  /* 0x0000000103037824 */ /* 0x000fe400078e020d */
[----:B------:R-:W-:Y:S02]  /*9b90*/  IMAD R0, R0, UR6, RZ ;  /* 0x0000000600007c24 */ /* 0x000fe4000f8e02ff */
[----:B------:R-:W-:Y:S02]  /*9ba0*/  IMAD.IADD R11, R5, 0x1, R11 ;  /* 0x00000001050b7824 */ /* 0x000fe400078e020b */
[C---:B------:R-:W-:Y:S02]  /*9bb0*/  IMAD R13, R7.reuse, UR7, R0 ;  /* 0x00000007070d7c24 */ /* 0x040fe4000f8e0200 */
[----:B------:R-:W-:Y:S01]  /*9bc0*/  IMAD.WIDE.U32 R2, R7, UR6, R2 ;  /* 0x0000000607027c25 */ /* 0x000fe2000f8e0002 */
[----:B------:R-:W-:-:S02]  /*9bd0*/  LEA.HI.X R10, R4, UR5, R11, 0x1, P0 ;  /* 0x00000005040a7c11 */ /* 0x000fc400080f0c0b */
[----:B------:R-:W-:Y:S01]  /*9be0*/  SHF.L.U32 R7, R12, 0x3, RZ ;  /* 0x000000030c077819 */ /* 0x000fe200000006ff */
[----:B------:R-:W-:Y:S01]  /*9bf0*/  IMAD.IADD R3, R3, 0x1, R13 ;  /* 0x0000000103037824 */ /* 0x000fe200078e020d */
[C---:B------:R-:W-:Y:S01]  /*9c00*/  LEA R0, P0, R2.reuse, UR4, 0x1 ;  /* 0x0000000402007c11 */ /* 0x040fe2000f8008ff */
[----:B------:R-:W-:Y:S01]  /*9c10*/  ULDC UR4, c[0x0][0x2b8] ;  /* 0x0000ae0000047ab9 */ /* 0x000fe20000000800 */
[----:B------:R-:W-:Y:S02]  /*9c20*/  IMAD.SHL.U32 R4, R27, 0x8, RZ ;  /* 0x000000081b047824 */ /* 0x000fe400078e00ff */
[----:B------:R-:W-:Y:S02]  /*9c30*/  LEA.HI.X R8, R2, UR5, R3, 0x1, P0 ;  /* 0x0000000502087c11 */ /* 0x000fe400080f0c03 */
[C---:B------:R-:W-:Y:S02]  /*9c40*/  LOP3.LUT R2, R7.reuse, 0x1f8, RZ, 0xc0, !PT ;  /* 0x000001f807027812 */ /* 0x040fe400078ec0ff */
[----:B------:R-:W-:-:S02]  /*9c50*/  LOP3.LUT R7, R7, 0x38, RZ, 0xc0, !PT ;  /* 0x0000003807077812 */ /* 0x000fc400078ec0ff */
[----:B------:R-:W-:Y:S02]  /*9c60*/  LOP3.LUT R3, R2, 0x38, R12, 0x78, !PT ;  /* 0x0000003802037812 */ /* 0x000fe400078e780c */
[----:B------:R-:W-:Y:S01]  /*9c70*/  ISETP.GE.AND P0, PT, R7, UR4, PT ;  /* 0x0000000407007c0c */ /* 0x000fe2000bf06270 */
[----:B------:R-:W-:Y:S01]  /*9c80*/  UMOV UR4, 0xffffffff ;  /* 0xffffffff00047882 */ /* 0x000fe20000000000 */
[----:B------:R-:W-:Y:S02]  /*9c90*/  LOP3.LUT R4, R3, 0x200, R4, 0xf8, !PT ;  /* 0x0000020003047812 */ /* 0x000fe400078ef804 */
[----:B------:R-:W-:Y:S09]  /*9ca0*/  BRA.DIV UR4, `(.L_x_12187) ;  /* 0x0000002204e07947 */ /* 0x000ff2000b800000 */
[----:B------:R-:W1:Y:S01]  /*9cb0*/  S2R R2, SR_CTAID.X ;  /* 0x0000000000027919 */ /* 0x000e620000002500 */
[----:B------:R-:W-:Y:S02]  /*9cc0*/  ULDC UR4, c[0x0][0x288] ;  /* 0x0000a20000047ab9 */ /* 0x000fe40000000800 */
[----:B------:R-:W-:Y:S01]  /*9cd0*/  IMAD R5, R20, UR4, RZ ;  /* 0x0000000414057c24 */ /* 0x000fe2000f8e02ff */
[----:B------:R-:W2:Y:S04]  /*9ce0*/  SHFL.IDX PT, R14, R9, RZ, 0x181f ;  /* 0x00181fff090e7589 */ /* 0x000ea800000e0000 */
[----:B------:R-:W-:Y:S04]  /*9cf0*/  SHFL.IDX PT, R21, R10, 0x1, 0x181f ;  /* 0x00381f000a157f89 */ /* 0x000fe800000e0000 */
[----:B------:R-:W-:Y:S01]  /*9d00*/  SHFL.IDX PT, R20, R10, 0x2, 0x181f ;  /* 0x00581f000a147f89 */ /* 0x000fe200000e0000 */
[----:B-1----:R-:W-:-:S03]  /*9d10*/  IMAD R6, R2, 0xc0, R6 ;  /* 0x000000c002067824 */ /* 0x002fc600078e0206 */
[----:B------:R-:W1:Y:S01]  /*9d20*/  SHFL.IDX PT, R2, R10, RZ, 0x181f ;  /* 0x00181fff0a027589 */ /* 0x000e6200000e0000 */
[C---:B------:R-:W-:Y:S01]  /*9d30*/  VIADD R12, R6.reuse, 0x10 ;  /* 0x00000010060c7836 */ /* 0x040fe20000000000 */
[----:B------:R-:W-:-:S13]  /*9d40*/  ISETP.GE.AND P1, PT, R6, R5, PT ;  /* 0x000000050600720c */ /* 0x000fda0003f26270 */
[----:B--2---:R-:W-:Y:S02]  /*9d50*/  @!P1 LEA R14, P2, R7, R14, 0x1 ;  /* 0x0000000e070e9211 */ /* 0x004fe400078408ff */
[----:B------:R-:W-:-:S03]  /*9d60*/  @!P1 LEA R28, R4, UR38, 0x1 ;  /* 0x00000026041c9c11 */ /* 0x000fc6000f8e08ff */
[----:B-1----:R-:W-:Y:S02]  /*9d70*/  @!P1 IMAD.X R3, RZ, RZ, R2, P2 ;  /* 0x000000ffff039224 */ /* 0x002fe400010e0602 */
[----:B------:R-:W-:Y:S02]  /*9d80*/  @!P1 IMAD.MOV.U32 R2, RZ, RZ, R14 ;  /* 0x000000ffff029224 */ /* 0x000fe400078e000e */
[----:B------:R-:W-:Y:S04]  /*9d90*/  SHFL.IDX PT, R14, R9, 0x2, 0x181f ;  /* 0x00581f00090e7f89 */ /* 0x000fe800000e0000 */
[----:B------:R1:W-:Y:S01]  /*9da0*/  @!P1 LDGSTS.E.BYPASS.LTC128B.128 [R28+0xc400], desc[UR42][R2.64], !P0 ;  /* 0x0c400000021c9fae */ /* 0x0003e2000c101d6a */
[----:B------:R-:W-:Y:S01]  /*9db0*/  ISETP.GE.AND P1, PT, R12, R5, PT ;  /* 0x000000050c00720c */ /* 0x000fe20003f26270 */
[----:B------:R-:W-:-:S05]  /*9dc0*/  VIADD R12, R6, 0x20 ;  /* 0x00000020060c7836 */ /* 0x000fca0000000000 */
[----:B------:R-:W-:Y:S01]  /*9dd0*/  ISETP.GE.AND P2, PT, R12, R5, PT ;  /* 0x000000050c00720c */ /* 0x000fe20003f46270 */
[----:B------:R-:W-:Y:S01]  /*9de0*/  VIADD R12, R6, 0x30 ;  /* 0x00000030060c7836 */ /* 0x000fe20000000000 */
[----:B-1----:R-:W1:Y:S04]  /*9df0*/  SHFL.IDX PT, R2, R9, 0x1, 0x181f ;  /* 0x00381f0009027f89 */ /* 0x002e6800000e0000 */
[----:B------:R-:W2:Y:S01]  /*9e00*/  SHFL.IDX PT, R28, R9, 0x3, 0x181f ;  /* 0x00781f00091c7f89 */ /* 0x000ea200000e0000 */
[----:B-1----:R-:W-:-:S05]  /*9e10*/  @!P1 LEA R2, P3, R7, R2, 0x1 ;  /* 0x0000000207029211 */ /* 0x002fca00078608ff */
[----:B------:R-:W-:Y:S01]  /*9e20*/  @!P1 IMAD.X R3, RZ, RZ, R21, P3 ;  /* 0x000000ffff039224 */ /* 0x000fe200018e0615 */
[----:B------:R-:W-:-:S05]  /*9e30*/  @!P1 LEA R21, R4, UR38, 0x1 ;  /* 0x0000002604159c11 */ /* 0x000fca000f8e08ff */
[----:B------:R1:W-:Y:S02]  /*9e40*/  @!P1 LDGSTS.E.BYPASS.LTC128B.128 [R21+0xcc00], desc[UR42][R2.64], !P0 ;  /* 0x0cc0000002159fae */ /* 0x0003e4000c101d6a */
[----:B-1----:R-:W-:Y:S02]  /*9e50*/  @!P2 LEA R2, P1, R7, R14, 0x1 ;  /* 0x0000000e0702a211 */ /* 0x002fe400078208ff */
[----:B------:R-:W1:Y:S03]  /*9e60*/  SHFL.IDX PT, R21, R10, 0x3, 0x181f ;  /* 0x00781f000a157f89 */ /* 0x000e6600000e0000 */
[----:B------:R-:W-:Y:S01]  /*9e70*/  @!P2 IMAD.X R3, RZ, RZ, R20, P1 ;  /* 0x000000ffff03a224 */ /* 0x000fe200008e0614 */
[----:B------:R-:W-:Y:S01]  /*9e80*/  ISETP.GE.AND P1, PT, R12, R5, PT ;  /* 0x000000050c00720c */ /* 0x000fe20003f26270 */
[----:B------:R-:W3:Y:S01]  /*9e90*/  SHFL.IDX PT, R14, R9, 0x4, 0x181f ;  /* 0x00981f00090e7f89 */ /* 0x000ee200000e0000 */
[----:B------:R-:W-:Y:S01]  /*9ea0*/  @!P2 LEA R20, R4, UR38, 0x1 ;  /* 0x000000260414ac11 */ /* 0x000fe2000f8e08ff */
[----:B------:R-:W-:-:S04]  /*9eb0*/  VIADD R12, R6, 0x40 ;  /* 0x00000040060c7836 */ /* 0x000fc80000000000 */
[----:B------:R4:W-:Y:S01]  /*9ec0*/  @!P2 LDGSTS.E.BYPASS.LTC128B.128 [R20+0xd400], desc[UR42][R2.64], !P0 ;  /* 0x0d4000000214afae */ /* 0x0009e2000c101d6a */
[----:B------:R-:W-:Y:S01]  /*9ed0*/  ISETP.GE.AND P2, PT, R12, R5, PT ;  /* 0x000000050c00720c */ /* 0x000fe20003f46270 */
[----:B------:R-:W-:Y:S02]  /*9ee0*/  VIADD R12, R6, 0x50 ;  /* 0x00000050060c7836 */ /* 0x000fe40000000000 */
[----:B----4-:R-:W4:Y:S02]  /*9ef0*/  SHFL.IDX PT, R20, R10, 0x4, 0x181f ;  /* 0x00981f000a147f89 */ /* 0x010f2400000e0000 */
[----:B--2---:R-:W-:Y:S02]  /*9f00*/  @!P1 LEA R2, P3, R7, R28, 0x1 ;  /* 0x0000001c07029211 */ /* 0x004fe400078608ff */
[----:B------:R-:W2:Y:S03]  /*9f10*/  SHFL.IDX PT, R28, R9, 0x5, 0x181f ;  /* 0x00b81f00091c7f89 */ /* 0x000ea600000e0000 */
[----:B-1----:R-:W-:Y:S01]  /*9f20*/  @!P1 IMAD.X R3, RZ, RZ, R21, P3 ;  /* 0x000000ffff039224 */ /* 0x002fe200018e0615 */
[----:B------:R-:W-:-:S05]  /*9f30*/  @!P1 LEA R21, R4, UR38, 0x1 ;  /* 0x0000002604159c11 */ /* 0x000fca000f8e08ff */
[----:B------:R1:W-:Y:S04]  /*9f40*/  @!P1 LDGSTS.E.BYPASS.LTC128B.128 [R21+0xdc00], desc[UR42][R2.64], !P0 ;  /* 0x0dc0000002159fae */ /* 0x0003e8000c101d6a */
[----:B-1----:R-:W1:Y:S01]  /*9f50*/  SHFL.IDX PT, R21, R10, 0x5, 0x181f ;  /* 0x00b81f000a157f89 */ /* 0x002e6200000e0000 */
[----:B---3--:R-:W-:-:S03]  /*9f60*/  @!P2 LEA R2, P1, R7, R14, 0x1 ;  /* 0x0000000e0702a211 */ /* 0x008fc600078208ff */
[----:B------:R-:W3:Y:S02]  /*9f70*/  SHFL.IDX PT, R14, R9, 0x6, 0x181f ;  /* 0x00d81f00090e7f89 */ /* 0x000ee400000e0000 */
[----:B----4-:R-:W-:Y:S01]  /*9f80*/  @!P2 IMAD.X R3, RZ, RZ, R20, P1 ;  /* 0x000000ffff03a224 */ /* 0x010fe200008e0614 */
[----:B------:R-:W-:Y:S01]  /*9f90*/  ISETP.GE.AND P1, PT, R12, R5, PT ;  /* 0x000000050c00720c */ /* 0x000fe20003f26270 */
[----:B------:R-:W-:Y:S01]  /*9fa0*/  VIADD R12, R6, 0x60 ;  /* 0x00000060060c7836 */ /* 0x000fe20000000000 */
[----:B------:R-:W-:-:S05]  /*9fb0*/  @!P2 LEA R20, R4, UR38, 0x1 ;  /* 0x000000260414ac11 */ /* 0x000fca000f8e08ff */
[----:B------:R4:W-:Y:S01]  /*9fc0*/  @!P2 LDGSTS.E.BYPASS.LTC128B.128 [R20+0xe400], desc[UR42][R2.64], !P0 ;  /* 0x0e4000000214afae */ /* 0x0009e2000c101d6a */
[----:B------:R-:W-:Y:S01]  /*9fd0*/  ISETP.GE.AND P2, PT, R12, R5, PT ;  /* 0x000000050c00720c */ /* 0x000fe20003f46270 */
[----:B------:R-:W-:Y:S02]  /*9fe0*/  VIADD R12, R6, 0x70 ;  /* 0x00000070060c7836 */ /* 0x000fe40000000000 */
[----:B----4-:R-:W4:Y:S02]  /*9ff0*/  SHFL.IDX PT, R20, R10, 0x6, 0x181f ;  /* 0x00d81f000a147f89 */ /* 0x010f2400000e0000 */
[----:B--2---:R-:W-:Y:S02]  /*a000*/  @!P1 LEA R2, P3, R7, R28, 0x1 ;  /* 0x0000001c07029211 */ /* 0x004fe400078608ff */
[----:B------:R-:W-:Y:S02]  /*a010*/  SHFL.IDX PT, R10, R10, 0x7, 0x181f ;  /* 0x00f81f000a0a7f89 */ /* 0x000fe400000e0000 */
[----:B-1----:R-:W-:-:S02]  /*a020*/  @!P1 IADD3.X R3, RZ, R21, RZ, P3, !PT ;  /* 0x00000015ff039210 */ /* 0x002fc40001ffe4ff */
[C---:B------:R-:W-:Y:S01]  /*a030*/  @!P1 LEA R21, R4.reuse, UR38, 0x1 ;  /* 0x0000002604159c11 */ /* 0x040fe2000f8e08ff */
[----:B------:R-:W-:Y:S04]  /*a040*/  SHFL.IDX PT, R28, R0, RZ, 0x181f ;  /* 0x00181fff001c7589 */ /* 0x000fe800000e0000 */
[----:B------:R3:W-:Y:S02]  /*a050*/  @!P1 LDGSTS.E.BYPASS.LTC128B.128 [R21+0xec00], desc[UR42][R2.64], !P0 ;  /* 0x0ec0000002159fae */ /* 0x0007e4000c101d6a */
[----:B---3--:R-:W-:Y:S02]  /*a060*/  @!P2 LEA R2, P1, R7, R14, 0x1 ;  /* 0x0000000e0702a211 */ /* 0x008fe400078208ff */
[----:B------:R-:W1:Y:S01]  /*a070*/  SHFL.IDX PT, R14, R9, 0x7, 0x181f ;  /* 0x00f81f00090e7f89 */ /* 0x000e6200000e0000 */
[----:B------:R-:W-:-:S02]  /*a080*/  @!P2 LEA R21, R4, UR38, 0x1 ;  /* 0x000000260415ac11 */ /* 0x000fc4000f8e08ff */
[----:B----4-:R-:W-:Y:S01]  /*a090*/  @!P2 IMAD.X R3, RZ, RZ, R20, P1 ;  /* 0x000000ffff03a224 */ /* 0x010fe200008e0614 */
[----:B------:R-:W-:Y:S01]  /*a0a0*/  ISETP.GE.AND P1, PT, R12, R5, PT ;  /* 0x000000050c00720c */ /* 0x000fe20003f26270 */
[----:B------:R-:W2:Y:S01]  /*a0b0*/  SHFL.IDX PT, R20, R8, RZ, 0x181f ;  /* 0x00181fff08147589 */ /* 0x000ea200000e0000 */
[----:B------:R-:W-:-:S03]  /*a0c0*/  VIADD R12, R6, 0x80 ;  /* 0x00000080060c7836 */ /* 0x000fc60000000000 */
[----:B------:R3:W-:Y:S02]  /*a0d0*/  @!P2 LDGSTS.E.BYPASS.LTC128B.128 [R21+0xf400], desc[UR42][R2.64], !P0 ;  /* 0x0f4000000215afae */ /* 0x0007e4000c101d6a */
[----:B------:R-:W-:Y:S01]  /*a0e0*/  ISETP.GE.AND P2, PT, R12, R5, PT ;  /* 0x000000050c00720c */ /* 0x000fe20003f46270 */
[----:B------:R-:W-:Y:S01]  /*a0f0*/  VIADD R12, R6, 0x90 ;  /* 0x00000090060c7836 */ /* 0x000fe20000000000 */
[----:B------:R-:W-:Y:S04]  /*a100*/  SHFL.IDX PT, R9, R8, 0x2, 0x181f ;  /* 0x00581f0008097f89 */ /* 0x000fe800000e0000 */
[----:B---3--:R-:W-:Y:S02]  /*a110*/  @!P1 LEA R21, R4, UR38, 0x1 ;  /* 0x0000002604159c11 */ /* 0x008fe4000f8e08ff */
[----:B-1----:R-:W-:-:S02]  /*a120*/  @!P1 LEA R2, P3, R7, R14, 0x1 ;  /* 0x0000000e07029211 */ /* 0x002fc400078608ff */
[----:B------:R-:W1:Y:S03]  /*a130*/  SHFL.IDX PT, R14, R0, 0x1, 0x181f ;  /* 0x00381f00000e7f89 */ /* 0x000e6600000e0000 */
[----:B------:R-:W-:Y:S02]  /*a140*/  @!P1 IMAD.X R3, RZ, RZ, R10, P3 ;  /* 0x000000ffff039224 */ /* 0x000fe400018e060a */
[----:B------:R-:W3:Y:S04]  /*a150*/  SHFL.IDX PT, R10, R8, 0x1, 0x181f ;  /* 0x00381f00080a7f89 */ /* 0x000ee800000e0000 */
[----:B------:R4:W-:Y:S04]  /*a160*/  @!P1 LDGSTS.E.BYPASS.LTC128B.128 [R21+0xfc00], desc[UR42][R2.64], !P0 ;  /* 0x0fc0000002159fae */ /* 0x0009e8000c101d6a */
[----:B------:R-:W-:Y:S01]  /*a170*/  SHFL.IDX PT, R8, R8, 0x3, 0x181f ;  /* 0x00781f0008087f89 */ /* 0x000fe200000e0000 */
[----:B----4-:R-:W-:-:S02]  /*a180*/  @!P2 LEA R2, P1, R7, R28, 0x1 ;  /* 0x0000001c0702a211 */ /* 0x010fc400078208ff */
[----:B------:R-:W-:-:S03]  /*a190*/  @!P2 LEA R28, R4, UR38, 0x1 ;  /* 0x00000026041cac11 */ /* 0x000fc6000f8e08ff */
[----:B--2---:R-:W-:Y:S01]  /*a1a0*/  @!P2 IMAD.X R3, RZ, RZ, R20, P1 ;  /* 0x000000ffff03a224 */ /* 0x004fe200008e0614 */
[----:B------:R-:W-:Y:S01]  /*a1b0*/  ISETP.GE.AND P1, PT, R12, R5, PT ;  /* 0x000000050c00720c */ /* 0x000fe20003f26270 */
[----:B------:R-:W2:Y:S01]  /*a1c0*/  SHFL.IDX PT, R20, R0, 0x2, 0x181f ;  /* 0x00581f0000147f89 */ /* 0x000ea200000e0000 */
[----:B------:R-:W-:-:S03]  /*a1d0*/  VIADD R12, R6, 0xa0 ;  /* 0x000000a0060c7836 */ /* 0x000fc60000000000 */
[----:B------:R1:W-:Y:S02]  /*a1e0*/  @!P2 LDGSTS.E.BYPASS.LTC128B.128 [R28+0x10400], desc[UR42][R2.64], !P0 ;  /* 0x10400000021cafae */ /* 0x0003e4000c101d6a */
[----:B------:R-:W-:-:S06]  /*a1f0*/  ISETP.GE.AND P2, PT, R12, R5, PT ;  /* 0x000000050c00720c */ /* 0x000fcc0003f46270 */
[----:B------:R-:W-:Y:S02]  /*a200*/  @!P1 LEA R21, R4, UR38, 0x1 ;  /* 0x0000002604159c11 */ /* 0x000fe4000f8e08ff */
[----:B-1----:R-:W-:Y:S02]  /*a210*/  @!P1 LEA R2, P3, R7, R14, 0x1 ;  /* 0x0000000e07029211 */ /* 0x002fe400078608ff */
[----:B------:R1:W4:Y:S03]  /*a220*/  SHFL.IDX PT, R14, R0, 0x3, 0x181f ;  /* 0x00781f00000e7f89 */ /* 0x00032600000e0000 */
[----:B---3--:R-:W-:-:S05]  /*a230*/  @!P1 IMAD.X R3, RZ, RZ, R10, P3 ;  /* 0x000000ffff039224 */ /* 0x008fca00018e060a */
[----:B------:R2:W-:Y:S02]  /*a240*/  @!P1 LDGSTS.E.BYPASS.LTC128B.128 [R21+0x10c00], desc[UR42][R2.64], !P0 ;  /* 0x10c0000002159fae */ /* 0x0005e4000c101d6a */
[----:B--2---:R-:W-:-:S05]  /*a250*/  @!P2 LEA R2, P1, R7, R20, 0x1 ;  /* 0x000000140702a211 */ /* 0x004fca00078208ff */
[----:B------:R-:W-:Y:S01]  /*a260*/  @!P2 IMAD.X R3, RZ, RZ, R9, P1 ;  /* 0x000000ffff03a224 */ /* 0x000fe200008e0609 */
[----:B------:R-:W-:-:S05]  /*a270*/  @!P2 LEA R9, R4, UR38, 0x1 ;  /* 0x000000260409ac11 */ /* 0x000fca000f8e08ff */
[----:B----4-:R1:W-:Y:S02]  /*a280*/  @!P2 LDGSTS.E.BYPASS.LTC128B.128 [R9+0x11400], desc[UR42][R2.64], !P0 ;  /* 0x114000000209afae */ /* 0x0103e4000c101d6a */
.L_x_12277:
[----:B------:R-:W-:Y:S02]  /*a290*/  VIADD R6, R6, 0xb0 ;  /* 0x000000b006067836 */ /* 0x000fe40000000000 */
[----:B-1----:R-:W-:-:S03]  /*a2a0*/  IMAD.MOV.U32 R0, RZ, RZ, 0x1 ;  /* 0x00000001ff007424 */ /* 0x002fc600078e00ff */
[----:B------:R-:W-:Y:S02]  /*a2b0*/  ISETP.GE.AND P1, PT, R6, R5, PT ;  /* 0x000000050600720c */ /* 0x000fe40003f26270 */
[----:B------:R-:W-:-:S11]  /*a2c0*/  SHF.L.U32 R0, R0, 0x1f, RZ ;  /* 0x0000001f00007819 */ /* 0x000fd600000006ff */
[----:B------:R-:W-:Y:S02]  /*a2d0*/  @!P1 LEA R2, P2, R7, R14, 0x1 ;  /* 0x0000000e07029211 */ /* 0x000fe400078408ff */
[----:B------:R-:W-:-:S03]  /*a2e0*/  @!P1 LEA R5, R4, UR38, 0x1 ;  /* 0x0000002604059c11 */ /* 0x000fc6000f8e08ff */
[----:B------:R-:W-:-:S05]  /*a2f0*/  @!P1 IMAD.X R3, RZ, RZ, R8, P2 ;  /* 0x000000ffff039224 */ /* 0x000fca00010e0608 */
[----:B------:R-:W-:Y:S01]  /*a300*/  @!PT LDS RZ, [RZ] ;  /* 0x00000000fffff984 */ /* 0x000fe20000000800 */
[----:B------:R-:W-:Y:S01]  /*a310*/  @!PT LDS RZ, [RZ] ;  /* 0x00000000fffff984 */ /* 0x000fe20000000800 */
[----:B------:R-:W-:Y:S01]  /*a320*/  @!PT LDS RZ, [RZ] ;  /* 0x00000000fffff984 */ /* 0x000fe20000000800 */
[----:B------:R1:W-:Y:S01]  /*a330*/  @!P1 LDGSTS.E.BYPASS.LTC128B.128 [R5+0x11c00], desc[UR42][R2.64], !P0 ;  /* 0x11c0000002059fae */ /* 0x0003e2000c101d6a */
[----:B------:R-:W-:Y:S01]  /*a340*/  NOP ;  /* 0x0000000000007918 */ /* 0x000fe20000000000 */
[----:B------:R-:W-:Y:S02]  /*a350*/  SYNCS.ARRIVE.TRANS64.RED.A0T1 RZ, [UR38+0x30800], RZ ;  /* 0x030800ffffff79a7 */ /* 0x000fe40008200426 */
[----:B------:R-:W-:Y:S01]  /*a360*/  ARRIVES.LDGSTSBAR.64.TRANSCNT [UR38+0x30800] ;  /* 0x03080000ff0079b0 */ /* 0x000fe20008000aa6 */
[----:B------:R-:W-:Y:S01]  /*a370*/  NOP ;  /* 0x0000000000007918 */ /* 0x000fe20000000000 */
[----:B------:R-:W-:Y:S01]  /*a380*/  SYNCS.ARRIVE.TRANS64.A1T0 RZ, [UR38+0x30800], RZ ;  /* 0x030800ffffff79a7 */ /* 0x000fe20008100026 */
[----:B------:R-:W-:-:S05]  /*a390*/  VIADD R7, R25, 0xfffffffe ;  /* 0xfffffffe19077836 */ /* 0x000fca0000000000 */
[----:B------:R-:W-:Y:S01]  /*a3a0*/  ISETP.GE.AND P1, PT, R7, R23, PT ;  /* 0x000000170700720c */ /* 0x000fe20003f26270 */
[----:B------:R-:W2:Y:S02]  /*a3b0*/  SYNCS.PHASECHK.TRANS64.TRYWAIT P0, [UR38+0x30820], R0 ;  /* 0x03082000ff0075a7 */ /* 0x000ea40008000166 */
[----:B-12---:R-:W-:Y:S10]  /*a3c0*/  @!P0 BRA `(.L_x_12188) ;  /* 0x0000002800b08947 */ /* 0x006ff40003800000 */
.L_x_12278:
[----:B------:R-:W-:Y:S01]  /*a3d0*/  MOV R8, 0x1 ;  /* 0x0000000100087802 */ /* 0x000fe20000000f00 */
[----:B-1----:R-:W-:Y:S01]  /*a3e0*/  IMAD.MOV.U32 R0, RZ, RZ, RZ ;  /* 0x000000ffff007224 */ /* 0x002fe200078e00ff */
[----:B------:R-:W-:Y:S06]  /*a3f0*/  @!P1 BRA `(.L_x_12189) ;  /* 0x0000001000d09947 */ /* 0x000fec0003800000 */
[----:B------:R-:W-:Y:S01]  /*a400*/  UIADD3 UR4, UR40, 0x1, URZ ;  /* 0x0000000128047890 */ /* 0x000fe2000fffe03f */
[----:B------:R-:W1:Y:S01]  /*a410*/  S2R R4, SR_TID.X ;  /* 0x0000000000047919 */ /* 0x000e620000002100 */
        /* <DEDUP_REMOVED lines=10> */
[----:B-1----:R-:W-:Y:S01]  /*a4c0*/  LOP3.LUT R6, R4, 0x1f, RZ, 0xc0, !PT ;  /* 0x0000001f04067812 */ /* 0x002fe200078ec0ff */
[----:B------:R-:W-:Y:S01]  /*a4d0*/  IMAD.MOV.U32 R4, RZ, RZ, R16 ;  /* 0x000000ffff047224 */ /* 0x000fe200078e0010 */
[----:B------:R-:W-:-:S09]  /*a4e0*/  LOP3.LUT R10, R9, 0x1, RZ, 0xc0, !PT ;  /* 0x00000001090a7812 */ /* 0x000fd200078ec0ff */
[----:B------:R-:W-:Y:S05]  /*a4f0*/  @!P0 BRA `(.L_x_12190) ;  /* 0x0000000c00148947 */ /* 0x000fea0003800000 */
[----:B------:R-:W-:Y:S01]  /*a500*/  BSSY B0, `(.L_x_12190) ;  /* 0x00000c4000007945 */ /* 0x000fe20003800000 */
[----:B------:R-:W-:Y:S02]  /*a510*/  IMAD.IADD R9, R9, 0x1, -R10 ;  /* 0x0000000109097824 */ /* 0x000fe400078e0a0a */
[----:B------:R-:W-:Y:S02]  /*a520*/  IMAD.MOV.U32 R11, RZ, RZ, 0x1 ;  /* 0x00000001ff0b7424 */ /* 0x000fe400078e00ff */
[----:B------:R-:W-:-:S07]  /*a530*/  IMAD.MOV.U32 R4, RZ, RZ, R16 ;  /* 0x000000ffff047224 */ /* 0x000fce00078e0010 */
.L_x_12217:
        /* <DEDUP_REMOVED lines=9> */
[----:B------:R-:W1:Y:S01]  /*a5d0*/  LDC R12, c[0x0][0x43c] ;  /* 0x00010f00ff0c7b82 */ /* 0x000e620000000800 */
[----:B------:R-:W-:Y:S01]  /*a5e0*/  IMAD.MOV.U32 R13, RZ, RZ, R7 ;  /* 0x000000ffff0d7224 */ /* 0x000fe200078e0007 */
[----:B------:R-:W-:Y:S01]  /*a5f0*/  ULDC.64 UR4, c[0x0][0x428] ;  /* 0x00010a0000047ab9 */ /* 0x000fe20000000a00 */
[----:B-1----:R-:W-:-:S13]  /*a600*/  ISETP.NE.AND P0, PT, R12, 0x1, PT ;  /* 0x000000010c00780c */ /* 0x002fda0003f05270 */
[----:B------:R-:W1:Y:S02]  /*a610*/  @P0 LDC.64 R2, c[0x0][0x440] ;  /* 0x00011000ff020b82 */ /* 0x000e640000000a00 */
[----:B-1----:R-:W-:-:S05]  /*a620*/  @P0 IMAD.HI.U32 R2, R7, R2, RZ ;  /* 0x0000000207020227 */ /* 0x002fca00078e00ff */
[----:B------:R-:W-:Y:S01]  /*a630*/  @P0 SHF.R.U32.HI R13, RZ, R3, R2 ;  /* 0x00000003ff0d0219 */ /* 0x000fe20000011602 */
[----:B------:R-:W-:-:S03]  /*a640*/  IMAD R2, R22, UR4, RZ ;  /* 0x0000000416027c24 */ /* 0x000fc6000f8e02ff */
[--C-:B------:R-:W-:Y:S01]  /*a650*/  SHF.R.S32.HI R3, RZ, 0x1f, R13.reuse ;  /* 0x0000001fff037819 */ /* 0x100fe2000001140d */
[----:B------:R-:W-:Y:S02]  /*a660*/  IMAD R5, R19, UR5, R2 ;  /* 0x0000000513057c24 */ /* 0x000fe4000f8e0202 */
[----:B------:R-:W-:-:S04]  /*a670*/  IMAD.MOV.U32 R2, RZ, RZ, R13 ;  /* 0x000000ffff027224 */ /* 0x000fc800078e000d */
[----:B------:R-:W-:Y:S01]  /*a680*/  IMAD.WIDE.U32 R2, R19, UR4, R2 ;  /* 0x0000000413027c25 */ /* 0x000fe2000f8e0002 */
[----:B------:R-:W-:-:S04]  /*a690*/  ULDC.64 UR4, c[0x0][0x418] ;  /* 0x0001060000047ab9 */ /* 0x000fc80000000a00 */
[----:B------:R-:W-:Y:S02]  /*a6a0*/  IADD3 R3, R5, R3, RZ ;  /* 0x0000000305037210 */ /* 0x000fe40007ffe0ff */
[----:B------:R-:W-:-:S04]  /*a6b0*/  LEA R4, P0, R2, UR4, 0x2 ;  /* 0x0000000402047c11 */ /* 0x000fc8000f8010ff */
[----:B------:R-:W-:-:S05]  /*a6c0*/  LEA.HI.X R5, R2, UR5, R3, 0x2, P0 ;  /* 0x0000000502057c11 */ /* 0x000fca00080f1403 */
[----:B------:R1:W5:Y:S01]  /*a6d0*/  LDG.E R4, desc[UR42][R4.64] ;  /* 0x0000002a04047981 */ /* 0x000362000c1e1900 */
[----:B------:R-:W-:-:S04]  /*a6e0*/  IMAD.MOV R2, RZ, RZ, -R13 ;  /* 0x000000ffff027224 */ /* 0x000fc800078e0a0d */
[----:B------:R-:W-:-:S07]  /*a6f0*/  IMAD R12, R12, R2, R7 ;  /* 0x000000020c0c7224 */ /* 0x000fce00078e0207 */
.L_x_12193:
[----:B------:R-:W2:Y:S01]  /*a700*/  SYNCS.PHASECHK.TRANS64.TRYWAIT P0, [UR38+0x30848], R8 ;  /* 0x03084808ff0075a7 */ /* 0x000ea20008000166 */
[----:B------:R-:W-:Y:S01]  /*a710*/  BSSY B2, `(.L_x_12194) ;  /* 0x0000003000027945 */ /* 0x000fe20003800000 */
[----:B------:R-:W-:-:S03]  /*a720*/  ISETP.NE.AND P2, PT, R27, RZ, PT ;  /* 0x000000ff1b00720c */ /* 0x000fc60003f45270 */
[----:B--2---:R-:W-:Y:S10]  /*a730*/  @!P0 BRA `(.L_x_12195) ;  /* 0x0000002400ec8947 */ /* 0x004ff40003800000 */
.L_x_12279:
[----:B------:R-:W-:Y:S05]  /*a740*/  BSYNC B2 ;  /* 0x0000000000027941 */ /* 0x000fea0003800000 */
.L_x_12194:
[----:B------:R-:W-:Y:S04]  /*a750*/  BSSY B2, `(.L_x_12196) ;  /* 0x0000007000027945 */ /* 0x000fe80003800000 */
[----:B------:R-:W-:Y:S05]  /*a760*/  @P2 BRA `(.L_x_12197) ;  /* 0x0000000000142947 */ /* 0x000fea0003800000 */
[----:B------:R-:W-:Y:S01]  /*a770*/  ISETP.NE.AND P0, PT, R6, RZ, PT ;  /* 0x000000ff0600720c */ /* 0x000fe20003f05270 */
[----:B------:R-:W-:-:S04]  /*a780*/  IMAD.MOV.U32 R2, RZ, RZ, 0x6000 ;  /* 0x00006000ff027424 */ /* 0x000fc800078e00ff */
[----:B------:R3:W-:Y:S08]  /*a790*/  SYNCS.ARRIVE.TRANS64 RZ, [UR38+0x30838], R2 ;  /* 0x03083802ffff79a7 */ /* 0x0007f00008000026 */
[----:B---3--:R-:W-:Y:S05]  /*a7a0*/  @!P0 BRA `(.L_x_12197) ;  /* 0x0000000000048947 */ /* 0x008fea0003800000 */
[----:B------:R-:W-:Y:S01]  /*a7b0*/  BPT.TRAP 0x1 ;  /* 0x000000040000795c */ /* 0x000fe20000300000 */
.L_x_12197:
[----:B------:R-:W-:Y:S05]  /*a7c0*/  BSYNC B2 ;  /* 0x0000000000027941 */ /* 0x000fea0003800000 */
.L_x_12196:
[----:B-1----:R-:W-:Y:S01]  /*a7d0*/  IMAD.MOV.U32 R5, RZ, RZ, RZ ;  /* 0x000000ffff057224 */ /* 0x002fe200078e00ff */
        /* <DEDUP_REMOVED lines=10> */
.L_x_12198:
[----:B------:R-:W-:-:S13]  /*a880*/  @P0 ELECT P3, URZ, PT ;  /* 0x00000000003f082f */ /* 0x000fda0003860000 */
[----:B-----5:R-:W-:Y:S02]  /*a890*/  @P3 R2UR UR37, R4 ;  /* 0x00000000042532ca */ /* 0x020fe400000e0000 */
[----:B------:R-:W-:Y:S02]  /*a8a0*/  @P3 R2UR UR35, R2 ;  /* 0x00000000022332ca */ /* 0x000fe400000e0000 */
[----:B------:R-:W-:Y:S02]  /*a8b0*/  @P3 PLOP3.LUT P0, PT, P3, PT, PT, 0x8, 0x0 ;  /* 0x000000000000381c */ /* 0x000fe40001f0e170 */
[----:B------:R-:W-:-:S09]  /*a8c0*/  PLOP3.LUT P3, PT, PT, PT, PT, 0x8, 0x0 ;  /* 0x000000000000781c */ /* 0x000fd20003f6e170 */
[----:B------:R1:W-:Y:S02]  /*a8d0*/  UTMALDG.4D [UR32], [UR4], desc[UR6] ;  /* 0x00000620040075b4 */ /* 0x0003e40008019000 */
[----:B-1----:R-:W-:Y:S05]  /*a8e0*/  @P0 BRA.U.ANY `(.L_x_12198) ;  /* 0xfffffffd00e40947 */ /* 0x002fea000393ffff */
[----:B------:R-:W1:Y:S01]  /*a8f0*/  SYNCS.PHASECHK.TRANS64.TRYWAIT P0, [UR38+0x30860], R8 ;  /* 0x03086008ff0075a7 */ /* 0x000e620008000166 */
[----:B------:R-:W-:Y:S04]  /*a900*/  BSSY B2, `(.L_x_12199) ;  /* 0x0000002000027945 */ /* 0x000fe80003800000 */
[----:B-1----:R-:W-:Y:S05]  /*a910*/  @!P0 BRA `(.L_x_12200) ;  /* 0x00000024008c8947 */ /* 0x002fea0003800000 */
.L_x_12280:
[----:B------:R-:W-:Y:S05]  /*a920*/  BSYNC B2 ;  /* 0x0000000000027941 */ /* 0x000fea0003800000 */
.L_x_12199:
[----:B------:R-:W-:Y:S01]  /*a930*/  BSSY B2, `(.L_x_12201) ;  /* 0x0000009000027945 */ /* 0x000fe20003800000 */
[----:B------:R-:W-:Y:S02]  /*a940*/  IMAD.MOV.U32 R2, RZ, RZ, 0x0 ;  /* 0x00000000ff027424 */ /* 0x000fe400078e00ff */
[----:B-12---:R-:W-:Y:S01]  /*a950*/  IMAD.MOV.U32 R3, RZ, RZ, 0x14f00000 ;  /* 0x14f00000ff037424 */ /* 0x006fe200078e00ff */
[----:B------:R-:W-:Y:S06]  /*a960*/  @P2 BRA `(.L_x_12202) ;  /* 0x0000000000142947 */ /* 0x000fec0003800000 */
[----:B------:R-:W-:Y:S01]  /*a970*/  ISETP.NE.AND P0, PT, R6, RZ, PT ;  /* 0x000000ff0600720c */ /* 0x000fe20003f05270 */
[----:B------:R-:W-:-:S04]  /*a980*/  IMAD.MOV.U32 R8, RZ, RZ, 0x6000 ;  /* 0x00006000ff087424 */ /* 0x000fc800078e00ff */
[----:B------:R1:W-:Y:S08]  /*a990*/  SYNCS.ARRIVE.TRANS64 RZ, [UR38+0x30850], R8 ;  /* 0x03085008ffff79a7 */ /* 0x0003f00008000026 */
[----:B-1----:R-:W-:Y:S05]  /*a9a0*/  @!P0 BRA `(.L_x_12202) ;  /* 0x0000000000048947 */ /* 0x002fea0003800000 */
[----:B------:R-:W-:Y:S01]  /*a9b0*/  BPT.TRAP 0x1 ;  /* 0x000000040000795c */ /* 0x000fe20000300000 */
.L_x_12202:
[----:B------:R-:W-:Y:S05]  /*a9c0*/  BSYNC B2 ;  /* 0x0000000000027941 */ /* 0x000fea0003800000 */
.L_x_12201:
        /* <DEDUP_REMOVED lines=10> */
.L_x_12203:
        /* <DEDUP_REMOVED lines=10> */
.L_x_12192:
[----:B------:R-:W-:Y:S05]  /*ab10*/  BSYNC B1 ;  /* 0x0000000000017941 */ /* 0x000fea0003800000 */
.L_x_12191:
        /* <DEDUP_REMOVED lines=27> */
.L_x_12206:
[----:B------:R-:W2:Y:S01]  /*acd0*/  SYNCS.PHASECHK.TRANS64.TRYWAIT P0, [UR38+0x30840], R12 ;  /* 0x0308400cff0075a7 */ /* 0x000ea20008000166 */
[----:B------:R-:W-:Y:S01]  /*ace0*/  BSSY B2, `(.L_x_12207) ;  /* 0x0000003000027945 */ /* 0x000fe20003800000 */
[----:B------:R-:W-:-:S03]  /*acf0*/  ISETP.NE.AND P2, PT, R27, RZ, PT ;  /* 0x000000ff1b00720c */ /* 0x000fc60003f45270 */
[----:B--2---:R-:W-:Y:S10]  /*ad00*/  @!P0 BRA `(.L_x_12208) ;  /* 0x0000002000a88947 */ /* 0x004ff40003800000 */
.L_x_12281:
[----:B------:R-:W-:Y:S05]  /*ad10*/  BSYNC B2 ;  /* 0x0000000000027941 */ /* 0x000fea0003800000 */
.L_x_12207:
[----:B------:R-:W-:Y:S04]  /*ad20*/  BSSY B2, `(.L_x_12209) ;  /* 0x0000007000027945 */ /* 0x000fe80003800000 */
[----:B------:R-:W-:Y:S05]  /*ad30*/  @P2 BRA `(.L_x_12210) ;  /* 0x0000000000142947 */ /* 0x000fea0003800000 */
[----:B------:R-:W-:Y:S02]  /*ad40*/  ISETP.NE.AND P0, PT, R6, RZ, PT ;  /* 0x000000ff0600720c */ /* 0x000fe40003f05270 */
[----:B------:R-:W-:-:S04]  /*ad50*/  MOV R2, 0x6000 ;  /* 0x0000600000027802 */ /* 0x000fc80000000f00 */
[----:B------:R3:W-:Y:S07]  /*ad60*/  SYNCS.ARRIVE.TRANS64 RZ, [UR38+0x30830], R2 ;  /* 0x03083002ffff79a7 */ /* 0x0007ee0008000026 */
[----:B------:R-:W-:Y:S05]  /*ad70*/  @!P0 BRA `(.L_x_12210) ;  /* 0x0000000000048947 */ /* 0x000fea0003800000 */
[----:B------:R-:W-:Y:S01]  /*ad80*/  BPT.TRAP 0x1 ;  /* 0x000000040000795c */ /* 0x000fe20000300000 */
.L_x_12210:
[----:B------:R-:W-:Y:S05]  /*ad90*/  BSYNC B2 ;  /* 0x0000000000027941 */ /* 0x000fea0003800000 */
.L_x_12209:
[----:B-1----:R-:W-:Y:S01]  /*ada0*/  IMAD.MOV.U32 R5, RZ, RZ, RZ ;  /* 0x000000ffff057224 */ /* 0x002fe200078e00ff */
[----:B------:R-:W-:Y:S01]  /*adb0*/  ULDC.64 UR4, c[0x0][0x198] ;  /* 0x0000660000047ab9 */ /* 0x000fe20000000a00 */
[----:B------:R-:W-:Y:S01]  /*adc0*/  PLOP3.LUT P0, PT, PT, PT, PT, 0x80, 0x0 ;  /* 0x000000000000781c */ /* 0x000fe20003f0f070 */
[----:B------:R-:W-:Y:S01]  /*add0*/  UIADD3 UR4, UP0, UR4, 0x370, URZ ;  /* 0x0000037004047890 */ /* 0x000fe2000ff1e03f */
[----:B---3--:R-:W-:Y:S01]  /*ade0*/  IMAD R2, R13, 0xc0, RZ ;  /* 0x000000c00d027824 */ /* 0x008fe200078e02ff */
[----:B------:R-:W-:Y:S01]  /*adf0*/  R2UR UR10, R5 ;  /* 0x00000000050a72ca */ /* 0x000fe200000e0000 */
[----:B------:R-:W-:Y:S02]  /*ae00*/  UIADD3 UR8, UR38, 0x12400, URZ ;  /* 0x0001240026087890 */ /* 0x000fe4000fffe03f */
[----:B------:R-:W-:Y:S02]  /*ae10*/  UIADD3 UR9, UR38, 0x30830, URZ ;  /* 0x0003083026097890 */ /* 0x000fe4000fffe03f */
[----:B------:R-:W-:Y:S01]  /*ae20*/  UIADD3.X UR5, URZ, UR5, URZ, UP0, !UPT ;  /* 0x000000053f057290 */ /* 0x000fe200087fe43f */
[----:B------:R-:W-:Y:S01]  /*ae30*/  UMOV UR6, 0x0 ;  /* 0x0000000000067882 */ /* 0x000fe20000000000 */
[----:B------:R-:W-:-:S10]  /*ae40*/  UMOV UR7, 0x14f00000 ;  /* 0x14f0000000077882 */ /* 0x000fd40000000000 */
.L_x_12211:
        /* <DEDUP_REMOVED lines=8> */
[----:B------:R-:W-:Y:S01]  /*aed0*/  SHF.L.U32 R2, R11, 0x1f, RZ ;  /* 0x0000001f0b027819 */ /* 0x000fe200000006ff */
[----:B------:R-:W-:Y:S03]  /*aee0*/  BSSY B2, `(.L_x_12212) ;  /* 0x0000003000027945 */ /* 0x000fe60003800000 */
[----:B------:R-:W1:Y:S02]  /*aef0*/  SYNCS.PHASECHK.TRANS64.TRYWAIT P0, [UR38+0x30868], R2 ;  /* 0x03086802ff0075a7 */ /* 0x000e640008000166 */
[----:B-1----:R-:W-:Y:S05]  /*af00*/  @!P0 BRA `(.L_x_12213) ;  /* 0x0000002000408947 */ /* 0x002fea0003800000 */
.L_x_12282:
[----:B------:R-:W-:Y:S05]  /*af10*/  BSYNC B2 ;  /* 0x0000000000027941 */ /* 0x000fea0003800000 */
.L_x_12212:
[----:B------:R-:W-:Y:S01]  /*af20*/  BSSY B2, `(.L_x_12214) ;  /* 0x0000009000027945 */ /* 0x000fe20003800000 */
[----:B-1----:R-:W-:Y:S02]  /*af30*/  IMAD.MOV.U32 R2, RZ, RZ, 0x0 ;  /* 0x00000000ff027424 */ /* 0x002fe400078e00ff */
[----:B--2---:R-:W-:Y:S01]  /*af40*/  IMAD.MOV.U32 R3, RZ, RZ, 0x14f00000 ;  /* 0x14f00000ff037424 */ /* 0x004fe200078e00ff */
[----:B------:R-:W-:Y:S06]  /*af50*/  @P2 BRA `(.L_x_12215) ;  /* 0x0000000000142947 */ /* 0x000fec0003800000 */
[----:B------:R-:W-:Y:S01]  /*af60*/  ISETP.NE.AND P0, PT, R6, RZ, PT ;  /* 0x000000ff0600720c */ /* 0x000fe20003f05270 */
[----:B------:R-:W-:-:S04]  /*af70*/  IMAD.MOV.U32 R11, RZ, RZ, 0x6000 ;  /* 0x00006000ff0b7424 */ /* 0x000fc800078e00ff */
[----:B------:R1:W-:Y:S08]  /*af80*/  SYNCS.ARRIVE.TRANS64 RZ, [UR38+0x30858], R11 ;  /* 0x0308580bffff79a7 */ /* 0x0003f00008000026 */
[----:B-1----:R-:W-:Y:S05]  /*af90*/  @!P0 BRA `(.L_x_12215) ;  /* 0x0000000000048947 */ /* 0x002fea0003800000 */
[----:B------:R-:W-:Y:S01]  /*afa0*/  BPT.TRAP 0x1 ;  /* 0x000000040000795c */ /* 0x000fe20000300000 */
.L_x_12215:
[----:B------:R-:W-:Y:S05]  /*afb0*/  BSYNC B2 ;  /* 0x0000000000027941 */ /* 0x000fea0003800000 */
.L_x_12214:
        /* <DEDUP_REMOVED lines=10> */
.L_x_12216:
        /* <DEDUP_REMOVED lines=10> */
.L_x_12205:
[----:B------:R-:W-:Y:S05]  /*b100*/  BSYNC B1 ;  /* 0x0000000000017941 */ /* 0x000fea0003800000 */
.L_x_12204:
[----:B------:R-:W-:Y:S02]  /*b110*/  VIADD R7, R7, 0xfffffffe ;  /* 0xfffffffe07077836 */ /* 0x000fe40000000000 */
[----:B------:R-:W-:Y:S01]  /*b120*/  IMAD.MOV.U32 R11, RZ, RZ, R8 ;  /* 0x000000ffff0b7224 */ /* 0x000fe200078e0008 */
[----:B------:R-:W-:Y:S06]  /*b130*/  @P1 BRA `(.L_x_12217) ;  /* 0xfffffff400001947 */ /* 0x000fec000383ffff */
[----:B------:R-:W-:Y:S05]  /*b140*/  BSYNC B0 ;  /* 0x0000000000007941 */ /* 0x000fea0003800000 */
.L_x_12190:
        /* <DEDUP_REMOVED lines=26> */
[----:B------:R-:W-:-:S05]  /*b2f0*/  IADD3 R2, -R11, RZ, RZ ;  /* 0x000000ff0b027210 */ /* 0x000fca0007ffe1ff */
[----:B------:R-:W-:-:S07]  /*b300*/  IMAD R7, R10, R2, R7 ;  /* 0x000000020a077224 */ /* 0x000fce00078e0207 */
.L_x_12219:
[----:B------:R-:W2:Y:S01]  /*b310*/  SYNCS.PHASECHK.TRANS64.TRYWAIT P0, [UR38+0x30848], R9 ;  /* 0x03084809ff0075a7 */ /* 0x000ea20008000166 */
[----:B------:R-:W-:Y:S01]  /*b320*/  BSSY B1, `(.L_x_12220) ;  /* 0x0000003000017945 */ /* 0x000fe20003800000 */
[----:B------:R-:W-:-:S03]  /*b330*/  ISETP.NE.AND P1, PT, R27, RZ, PT ;  /* 0x000000ff1b00720c */ /* 0x000fc60003f25270 */
[----:B--2---:R-:W-:Y:S10]  /*b340*/  @!P0 BRA `(.L_x_12221) ;  /* 0x0000001c00488947 */ /* 0x004ff40003800000 */
.L_x_12283:
[----:B------:R-:W-:Y:S05]  /*b350*/  BSYNC B1 ;  /* 0x0000000000017941 */ /* 0x000fea0003800000 */
.L_x_12220:
[----:B------:R-:W-:Y:S04]  /*b360*/  BSSY B1, `(.L_x_12222) ;  /* 0x0000007000017945 */ /* 0x000fe80003800000 */
[----:B------:R-:W-:Y:S05]  /*b370*/  @P1 BRA `(.L_x_12223) ;  /* 0x0000000000141947 */ /* 0x000fea0003800000 */
[----:B------:R-:W-:Y:S01]  /*b380*/  ISETP.NE.AND P0, PT, R6, RZ, PT ;  /* 0x000000ff0600720c */ /* 0x000fe20003f05270 */
[----:B--2---:R-:W-:-:S04]  /*b390*/  IMAD.MOV.U32 R2, RZ, RZ, 0x6000 ;  /* 0x00006000ff027424 */ /* 0x004fc800078e00ff */
[----:B------:R3:W-:Y:S08]  /*b3a0*/  SYNCS.ARRIVE.TRANS64 RZ, [UR38+0x30838], R2 ;  /* 0x03083802ffff79a7 */ /* 0x0007f00008000026 */
[----:B---3--:R-:W-:Y:S05]  /*b3b0*/  @!P0 BRA `(.L_x_12223) ;  /* 0x0000000000048947 */ /* 0x008fea0003800000 */
[----:B------:R-:W-:Y:S01]  /*b3c0*/  BPT.TRAP 0x1 ;  /* 0x000000040000795c */ /* 0x000fe20000300000 */
.L_x_12223:
[----:B------:R-:W-:Y:S05]  /*b3d0*/  BSYNC B1 ;  /* 0x0000000000017941 */ /* 0x000fea0003800000 */
.L_x_12222:
[----:B-1----:R-:W-:Y:S01]  /*b3e0*/  IMAD.MOV.U32 R5, RZ, RZ, RZ ;  /* 0x000000ffff057224 */ /* 0x002fe200078e00ff */
[----:B------:R-:W-:Y:S01]  /*b3f0*/  ULDC.64 UR4, c[0x0][0x198] ;  /* 0x0000660000047ab9 */ /* 0x000fe20000000a00 */
[----:B------:R-:W-:Y:S01]  /*b400*/  PLOP3.LUT P0, PT, PT, PT, PT, 0x80, 0x0 ;  /* 0x000000000000781c */ /* 0x000fe20003f0f070 */
[----:B------:R-:W-:Y:S01]  /*b410*/  UIADD3 UR4, UP0, UR4, 0x370, URZ ;  /* 0x0000037004047890 */ /* 0x000fe2000ff1e03f */
[----:B--2---:R-:W-:Y:S01]  /*b420*/  IMAD R2, R7, 0xc0, RZ ;  /* 0x000000c007027824 */ /* 0x004fe200078e02ff */
[----:B------:R-:W-:Y:S01]  /*b430*/  R2UR UR10, R5 ;  /* 0x00000000050a72ca */ /* 0x000fe200000e0000 */
[----:B------:R-:W-:Y:S02]  /*b440*/  UIADD3 UR8, UR38, 0x18400, URZ ;  /* 0x0001840026087890 */ /* 0x000fe4000fffe03f */
[----:B------:R-:W-:Y:S02]  /*b450*/  UIADD3 UR9, UR38, 0x30838, URZ ;  /* 0x0003083826097890 */ /* 0x000fe4000fffe03f */
[----:B------:R-:W-:Y:S01]  /*b460*/  UIADD3.X UR5, URZ, UR5, URZ, UP0, !UPT ;  /* 0x000000053f057290 */ /* 0x000fe200087fe43f */
[----:B------:R-:W-:Y:S01]  /*b470*/  UMOV UR6, 0x0 ;  /* 0x0000000000067882 */ /* 0x000fe20000000000 */
[----:B------:R-:W-:-:S10]  /*b480*/  UMOV UR7, 0x14f00000 ;  /* 0x14f0000000077882 */ /* 0x000fd40000000000 */
.L_x_12224:
        /* <DEDUP_REMOVED lines=11> */
.L_x_12284:
[----:B------:R-:W-:Y:S05]  /*b540*/  BSYNC B1 ;  /* 0x0000000000017941 */ /* 0x000fea0003800000 */
.L_x_12225:
[----:B------:R-:W-:Y:S01]  /*b550*/  BSSY B1, `(.L_x_12227) ;  /* 0x0000009000017945 */ /* 0x000fe20003800000 */
[----:B-1----:R-:W-:Y:S02]  /*b560*/  IMAD.MOV.U32 R2, RZ, RZ, 0x0 ;  /* 0x00000000ff027424 */ /* 0x002fe400078e00ff */
[----:B------:R-:W-:Y:S01]  /*b570*/  IMAD.MOV.U32 R3, RZ, RZ, 0x14f00000 ;  /* 0x14f00000ff037424 */ /* 0x000fe200078e00ff */
[----:B------:R-:W-:Y:S06]  /*b580*/  @P1 BRA `(.L_x_12228) ;  /* 0x0000000000141947 */ /* 0x000fec0003800000 */
[----:B------:R-:W-:Y:S01]  /*b590*/  ISETP.NE.AND P0, PT, R6, RZ, PT ;  /* 0x000000ff0600720c */ /* 0x000fe20003f05270 */
[----:B------:R-:W-:-:S04]  /*b5a0*/  IMAD.MOV.U32 R9, RZ, RZ, 0x6000 ;  /* 0x00006000ff097424 */ /* 0x000fc800078e00ff */
[----:B------:R1:W-:Y:S08]  /*b5b0*/  SYNCS.ARRIVE.TRANS64 RZ, [UR38+0x30850], R9 ;  /* 0x03085009ffff79a7 */ /* 0x0003f00008000026 */
[----:B-1----:R-:W-:Y:S05]  /*b5c0*/  @!P0 BRA `(.L_x_12228) ;  /* 0x0000000000048947 */ /* 0x002fea0003800000 */
[----:B------:R-:W-:Y:S01]  /*b5d0*/  BPT.TRAP 0x1 ;  /* 0x000000040000795c */ /* 0x000fe20000300000 */
.L_x_12228:
[----:B------:R-:W-:Y:S05]  /*b5e0*/  BSYNC B1 ;  /* 0x0000000000017941 */ /* 0x000fea0003800000 */
.L_x_12227:
        /* <DEDUP_REMOVED lines=10> */
.L_x_12229:
        /* <DEDUP_REMOVED lines=10> */
.L_x_12218:
[----:B------:R-:W-:Y:S05]  /*b730*/  BSYNC B0 ;  /* 0x0000000000007941 */ /* 0x000fea0003800000 */
.L_x_12189:
[----:B------:R-:W-:Y:S01]  /*b740*/  LOP3.LUT P0, RZ, R17, 0x2, RZ, 0xc0, !PT ;  /* 0x0000000211ff7812 */ /* 0x000fe2000780c0ff */
[----:B------:R-:W-:-:S12]  /*b750*/  BSSY B0, `(.L_x_12230) ;  /* 0x0000027000007945 */ /* 0x000fd80003800000 */
[----:B------:R-:W-:Y:S05]  /*b760*/  @!P0 BRA `(.L_x_12231) ;  /* 0x0000000000948947 */ /* 0x000fea0003800000 */
[----:B------:R-:W-:Y:S01]  /*b770*/  LEA R3, R0, UR38, 0x3 ;  /* 0x0000002600037c11 */ /* 0x000fe2000f8e18ff */
[----:B------:R-:W-:Y:S01]  /*b780*/  BSSY B1, `(.L_x_12232) ;  /* 0x0000005000017945 */ /* 0x000fe20003800000 */
[----:B------:R-:W-:Y:S02]  /*b790*/  SHF.L.U32 R2, R8, 0x1f, RZ ;  /* 0x0000001f08027819 */ /* 0x000fe400000006ff */
[----:B------:R-:W-:Y:S02]  /*b7a0*/  ISETP.NE.AND P1, PT, R27, RZ, PT ;  /* 0x000000ff1b00720c */ /* 0x000fe40003f25270 */
[----:B------:R-:W1:Y:S02]  /*b7b0*/  SYNCS.PHASECHK.TRANS64.TRYWAIT P0, [R3+URZ+0x30860], R2 ;  /* 0x03086002030075a7 */ /* 0x000e64000800017f */
[----:B-1----:R-:W-:Y:S09]  /*b7c0*/  @!P0 BRA `(.L_x_12233) ;  /* 0x0000001800588947 */ /* 0x002ff20003800000 */
.L_x_12285:
[----:B------:R-:W-:Y:S05]  /*b7d0*/  BSYNC B1 ;  /* 0x0000000000017941 */ /* 0x000fea0003800000 */
.L_x_12232:
        /* <DEDUP_REMOVED lines=8> */
.L_x_12235:
[----:B------:R-:W-:Y:S05]  /*b860*/  BSYNC B1 ;  /* 0x0000000000017941 */ /* 0x000fea0003800000 */
.L_x_12234:
        /* <DEDUP_REMOVED lines=13> */
.L_x_12236:
        /* <DEDUP_REMOVED lines=8> */
.L_x_12231:
[----:B------:R-:W-:Y:S05]  /*b9c0*/  BSYNC B0 ;  /* 0x0000000000007941 */ /* 0x000fea0003800000 */
.L_x_12230:
[----:B------:R-:W-:Y:S02]  /*b9d0*/  VIADD R0, R0, 0x1 ;  /* 0x0000000100007836 */ /* 0x000fe40000000000 */
[----:B-1----:R-:W-:-:S03]  /*b9e0*/  IMAD.MOV.U32 R2, RZ, RZ, RZ ;  /* 0x000000ffff027224 */ /* 0x002fc600078e00ff */
[----:B------:R-:W-:-:S04]  /*b9f0*/  ISETP.NE.AND P0, PT, R0, 0x2, PT ;  /* 0x000000020000780c */ /* 0x000fc80003f05270 */
[----:B------:R-:W-:Y:S02]  /*ba00*/  SEL R3, RZ, 0x1, P0 ;  /* 0x00000001ff037807 */ /* 0x000fe40000000000 */
[----:B------:R-:W-:Y:S02]  /*ba10*/  SEL R0, R0, RZ, P0 ;  /* 0x000000ff00007207 */ /* 0x000fe40000000000 */
[----:B------:R-:W-:-:S07]  /*ba20*/  LOP3.LUT R8, R8, R3, RZ, 0x3c, !PT ;  /* 0x0000000308087212 */ /* 0x000fce00078e3cff */
.L_x_12175:
[----:B------:R-:W1:Y:S01]  /*ba30*/  S2R R4, SR_CgaCtaId ;  /* 0x0000000000047919 */ /* 0x000e620000008800 */
[----:B------:R-:W-:Y:S02]  /*ba40*/  MOV R3, 0x400 ;  /* 0x0000040000037802 */ /* 0x000fe40000000f00 */
[----:B------:R-:W-:Y:S02]  /*ba50*/  SHF.L.U32 R2, R2, 0x1f, RZ ;  /* 0x0000001f02027819 */ /* 0x000fe400000006ff */
[----:B-1----:R-:W-:-:S04]  /*ba60*/  LEA R7, R4, R3, 0x18 ;  /* 0x0000000304077211 */ /* 0x002fc800078ec0ff */
[----:B------:R-:W1:Y:S02]  /*ba70*/  SYNCS.PHASECHK.TRANS64.TRYWAIT P0, [R7+URZ+0x30820], R2 ;  /* 0x03082002070075a7 */ /* 0x000e64000800017f */
[----:B-1----:R-:W-:Y:S05]  /*ba80*/  @!P0 BRA `(.L_x_12237) ;  /* 0x0000001400bc8947 */ /* 0x002fea0003800000 */
.L_x_12286:
[----:B------:R-:W-:-:S03]  /*ba90*/  UMOV UR4, 0xffffffff ;  /* 0xffffffff00047882 */ /* 0x000fc60000000000 */
[----:B------:R-:W-:Y:S05]  /*baa0*/  BRA.DIV UR4, `(.L_x_12238) ;  /* 0x0000001604c87947 */ /* 0x000fea000b800000 */
[----:B------:R2:W3:Y:S02]  /*bab0*/  SHFL.IDX PT, R14, R29, RZ, 0x1f ;  /* 0x00001fff1d0e7589 */ /* 0x0004e400000e0000 */
.L_x_12289:
[----:B---3--:R-:W-:-:S13]  /*bac0*/  ISETP.NE.AND P0, PT, R14, RZ, PT ;  /* 0x000000ff0e00720c */ /* 0x008fda0003f05270 */
[----:B------:R-:W-:Y:S05]  /*bad0*/  @P0 BRA `(.L_x_12147) ;  /* 0x0000000000840947 */ /* 0x000fea0003800000 */
[----:B------:R-:W-:-:S03]  /*bae0*/  UMOV UR4, 0xffffffff ;  /* 0xffffffff00047882 */ /* 0x000fc60000000000 */
[----:B------:R-:W-:Y:S05]  /*baf0*/  BRA.DIV UR4, `(.L_x_12239) ;  /* 0x0000001604dc7947 */ /* 0x000fea000b800000 */
[----:B------:R-:W-:-:S13]  /*bb00*/  ELECT P6, URZ, PT ;  /* 0x00000000003f782f */ /* 0x000fda00038c0000 */
.L_x_12292:
[----:B------:R-:W-:Y:S05]  /*bb10*/  @!P6 BRA `(.L_x_12147) ;  /* 0x000000000074e947 */ /* 0x000fea0003800000 */
[----:B------:R-:W-:-:S04]  /*bb20*/  LOP3.LUT R26, R26, 0x2, RZ, 0xfc, !PT ;  /* 0x000000021a1a7812 */ /* 0x000fc800078efcff */
[----:B------:R-:W-:-:S13]  /*bb30*/  ISETP.NE.AND P2, PT, R26, 0x3, PT ;  /* 0x000000031a00780c */ /* 0x000fda0003f45270 */
[----:B------:R-:W-:Y:S05]  /*bb40*/  @!P2 BRA `(.L_x_12240) ;  /* 0x000000000004a947 */ /* 0x000fea0003800000 */
[----:B------:R-:W-:Y:S01]  /*bb50*/  BPT.TRAP 0x1 ;  /* 0x000000040000795c */ /* 0x000fe20000300000 */
.L_x_12240:
[----:B------:R-:W-:Y:S01]  /*bb60*/  VIADD R9, R7, 0x30840 ;  /* 0x0003084007097836 */ /* 0x000fe20000000000 */
[----:B------:R-:W-:Y:S02]  /*bb70*/  SHF.L.U32 R4, R8, 0x1f, RZ ;  /* 0x0000001f08047819 */ /* 0x000fe400000006ff */
[C---:B-1----:R-:W-:Y:S01]  /*bb80*/  IADD3 R2, R0.reuse, 0x1, RZ ;  /* 0x0000000100027810 */ /* 0x042fe20007ffe0ff */
        /* <DEDUP_REMOVED lines=9> */
.L_x_12293:
[----:B------:R-:W3:Y:S02]  /*bc20*/  SYNCS.PHASECHK.TRANS64.TRYWAIT P0, [R3+URZ], R2 ;  /* 0x00000002030075a7 */ /* 0x000ee4000800017f */
[----:B---3--:R-:W-:Y:S05]  /*bc30*/  @!P0 BRA `(.L_x_12242) ;  /* 0x0000001400c08947 */ /* 0x008fea0003800000 */
.L_x_12294:
[----:B------:R-:W-:Y:S05]  /*bc40*/  @!P2 BRA `(.L_x_12243) ;  /* 0x000000000004a947 */ /* 0x000fea0003800000 */
[----:B------:R-:W-:Y:S01]  /*bc50*/  BPT.TRAP 0x1 ;  /* 0x000000040000795c */ /* 0x000fe20000300000 */
.L_x_12243:
[----:B---3--:R-:W-:-:S04]  /*bc60*/  VIADD R3, R7, 0x30860 ;  /* 0x0003086007037836 */ /* 0x008fc80000000000 */
[----:B-1----:R-:W-:-:S04]  /*bc70*/  IMAD R5, R0, 0x8, R3 ;  /* 0x0000000800057824 */ /* 0x002fc800078e0203 */
[----:B------:R-:W1:Y:S02]  /*bc80*/  SYNCS.PHASECHK.TRANS64.TRYWAIT P0, [R5+URZ], R4 ;  /* 0x00000004050075a7 */ /* 0x000e64000800017f */
[----:B-1----:R-:W-:Y:S05]  /*bc90*/  @!P0 BRA `(.L_x_12244) ;  /* 0x0000001400bc8947 */ /* 0x002fea0003800000 */
.L_x_12295:
[----:B------:R-:W-:-:S07]  /*bca0*/  IMAD R3, R6, 0x8, R3 ;  /* 0x0000000806037824 */ /* 0x000fce00078e0203 */
.L_x_12245:
[----:B---3--:R3:W4:Y:S02]  /*bcb0*/  SYNCS.PHASECHK.TRANS64.TRYWAIT P0, [R3+URZ], R2 ;  /* 0x00000002030075a7 */ /* 0x008724000800017f */
[----:B----4-:R-:W-:Y:S05]  /*bcc0*/  @!P0 NANOSLEEP.SYNCS 0x989680 ;  /* 0x009896800000895d */ /* 0x010fea0003900000 */
[----:B------:R-:W4:Y:S02]  /*bcd0*/  @!P0 SYNCS.PHASECHK.TRANS64 P0, [R3+URZ], R2 ;  /* 0x00000002030085a7 */ /* 0x000f24000800007f */
[----:B----4-:R-:W-:Y:S05]  /*bce0*/  @!P0 BRA `(.L_x_12245) ;  /* 0xfffffffc00f08947 */ /* 0x010fea000383ffff */
.L_x_12147:
[----:B------:R-:W-:Y:S05]  /*bcf0*/  BSYNC B6 ;  /* 0x0000000000067941 */ /* 0x000fea0003800000 */
.L_x_12144:
[----:B------:R-:W-:Y:S05]  /*bd00*/  EXIT ;  /* 0x000000000000794d */ /* 0x000fea0003800000 */
.L_x_12151:
[----:B0-----:R-:W-:-:S04]  /*bd10*/  IMAD.U32 R3, RZ, RZ, UR36 ;  /* 0x00000024ff037e24 */ /* 0x001fc8000f8e00ff */
[----:B------:R0:W1:Y:S03]  /*bd20*/  SYNCS.PHASECHK.TRANS64.TRYWAIT P1, [R3+URZ+0x30800], R2 ;  /* 0x03080002030075a7 */ /* 0x000066000802017f */
[----:B-1----:R-:W-:Y:S05]  /*bd30*/  @!P1 NANOSLEEP.SYNCS 0x989680 ;  /* 0x009896800000995d */ /* 0x002fea0003900000 */
[----:B------:R-:W1:Y:S02]  /*bd40*/  @!P1 SYNCS.PHASECHK.TRANS64 P1, [R3+URZ+0x30800], R2 ;  /* 0x03080002030095a7 */ /* 0x000e64000802007f */
[----:B-1----:R-:W-:Y:S05]  /*bd50*/  @!P1 BRA `(.L_x_12151) ;  /* 0xfffffffc00ec9947 */ /* 0x002fea000383ffff */
[----:B------:R-:W-:Y:S05]  /*bd60*/  BRA `(.L_x_12246) ;  /* 0xffffff5000f47947 */ /* 0x000fea000383ffff */
.L_x_12155:
[----:B0-----:R-:W-:-:S04]  /*bd70*/  IMAD.U32 R3, RZ, RZ, UR36 ;  /* 0x00000024ff037e24 */ /* 0x001fc8000f8e00ff */
[----:B------:R0:W2:Y:S03]  /*bd80*/  SYNCS.PHASECHK.TRANS64.TRYWAIT P2, [R3+URZ+0x30830], R2 ;  /* 0x03083002030075a7 */ /* 0x0000a6000804017f */
[----:B--2---:R-:W-:Y:S05]  /*bd90*/  @!P2 NANOSLEEP.SYNCS 0x989680 ;  /* 0x009896800000a95d */ /* 0x004fea0003900000 */
[----:B------:R-:W2:Y:S02]  /*bda0*/  @!P2 SYNCS.PHASECHK.TRANS64 P2, [R3+URZ+0x30830], R2 ;  /* 0x030830020300a5a7 */ /* 0x000ea4000804007f */
[----:B--2---:R-:W-:Y:S05]  /*bdb0*/  @!P2 BRA `(.L_x_12155) ;  /* 0xfffffffc00eca947 */ /* 0x004fea000383ffff */
[----:B------:R-:W-:Y:S05]  /*bdc0*/  BRA `(.L_x_12154) ;  /* 0xffffff5400247947 */ /* 0x000fea000383ffff */
.L_x_12160:
[----:B--2---:R2:W3:Y:S02]  /*bdd0*/  SYNCS.PHASECHK.TRANS64.TRYWAIT P2, [R3+URZ+0x30830], R2 ;  /* 0x03083002030075a7 */ /* 0x0044e4000804017f */
[----:B---3--:R-:W-:Y:S05]  /*bde0*/  @!P2 NANOSLEEP.SYNCS 0x989680 ;  /* 0x009896800000a95d */ /* 0x008fea0003900000 */
[----:B------:R-:W3:Y:S02]  /*bdf0*/  @!P2 SYNCS.PHASECHK.TRANS64 P2, [R3+URZ+0x30830], R2 ;  /* 0x030830020300a5a7 */ /* 0x000ee4000804007f */
[----:B---3--:R-:W-:Y:S05]  /*be00*/  @!P2 BRA `(.L_x_12160) ;  /* 0xfffffffc00f0a947 */ /* 0x008fea000383ffff */
[----:B------:R-:W-:Y:S05]  /*be10*/  BRA `(.L_x_12157) ;  /* 0xffffff8400307947 */ /* 0x000fea000383ffff */
.L_x_12164:
[----:B-1----:R-:W-:-:S04]  /*be20*/  IMAD.U32 R3, RZ, RZ, UR5 ;  /* 0x00000005ff037e24 */ /* 0x002fc8000f8e00ff */
[----:B------:R1:W2:Y:S03]  /*be30*/  SYNCS.PHASECHK.TRANS64.TRYWAIT P2, [R3+URZ+0x30850], R2 ;  /* 0x03085002030075a7 */ /* 0x0002a6000804017f */
[----:B--2---:R-:W-:Y:S05]  /*be40*/  @!P2 NANOSLEEP.SYNCS 0x989680 ;  /* 0x009896800000a95d */ /* 0x004fea0003900000 */
[----:B------:R-:W2:Y:S02]  /*be50*/  @!P2 SYNCS.PHASECHK.TRANS64 P2, [R3+URZ+0x30850], R2 ;  /* 0x030850020300a5a7 */ /* 0x000ea4000804007f */
[----:B--2---:R-:W-:Y:S05]  /*be60*/  @!P2 BRA `(.L_x_12164) ;  /* 0xfffffffc00eca947 */ /* 0x004fea000383ffff */
[----:B------:R-:W-:Y:S05]  /*be70*/  BRA `(.L_x_12161) ;  /* 0xffffff8400b47947 */ /* 0x000fea000383ffff */
.L_x_12169:
[----:B--2---:R2:W3:Y:S02]  /*be80*/  SYNCS.PHASECHK.TRANS64.TRYWAIT P0, [R11+URZ+0x30850], R12 ;  /* 0x0308500c0b0075a7 */ /* 0x0044e4000800017f */
[----:B---3--:R-:W-:Y:S05]  /*be90*/  @!P0 NANOSLEEP.SYNCS 0x989680 ;  /* 0x009896800000895d */ /* 0x008fea0003900000 */
[----:B------:R-:W3:Y:S02]  /*bea0*/  @!P0 SYNCS.PHASECHK.TRANS64 P0, [R11+URZ+0x30850], R12 ;  /* 0x0308500c0b0085a7 */ /* 0x000ee4000800007f */
[----:B---3--:R-:W-:Y:S05]  /*beb0*/  @!P0 BRA `(.L_x_12169) ;  /* 0xfffffffc00f08947 */ /* 0x008fea000383ffff */
[----:B------:R-:W-:Y:S05]  /*bec0*/  BRA `(.L_x_12168) ;  /* 0xffffffac00787947 */ /* 0x000fea000383ffff */
.L_x_12180:
[----:B------:R-:W-:Y:S02]  /*bed0*/  IMAD.MOV.U32 R13, RZ, RZ, R29 ;  /* 0x000000ffff0d7224 */ /* 0x000fe400078e001d */
[----:B------:R-:W-:Y:S02]  /*bee0*/  IMAD.MOV.U32 R12, RZ, RZ, RZ ;  /* 0x000000ffff0c7224 */ /* 0x000fe400078e00ff */
[----:B------:R-:W-:Y:S02]  /*bef0*/  IMAD.MOV.U32 R11, RZ, RZ, 0x1f ;  /* 0x0000001fff0b7424 */ /* 0x000fe400078e00ff */
[----:B------:R-:W-:-:S07]  /*bf00*/  IMAD.MOV.U32 R15, RZ, RZ, -0x1 ;  /* 0xffffffffff0f7424 */ /* 0x000fce00078e00ff */
[----:B------:R-:W-:Y:S05]  /*bf10*/  WARPSYNC.COLLECTIVE R15, `(.L_x_12247) ;  /* 0x000000000f087348 */ /* 0x000fea0003c00000 */
[----:B------:R0:W1:Y:S02]  /*bf20*/  SHFL.IDX P6, R14, R13, R12, R11 ;  /* 0x0000000c0d0e7389 */ /* 0x00006400000c000b */
[----:B01----:R-:W-:Y:S01]  /*bf30*/  ENDCOLLECTIVE ;  /* 0x000000000000791b */ /* 0x003fe20003800000 */
.L_x_12247:
[----:B------:R-:W-:Y:S05]  /*bf40*/  BRA `(.L_x_12248) ;  /* 0xffffffd000e87947 */ /* 0x000fea000383ffff */
.L_x_12182:
[----:B------:R-:W-:Y:S01]  /*bf50*/  BSSY B0, `(.L_x_12249) ;  /* 0x0000006000007945 */ /* 0x000fe20003800000 */
[----:B------:R-:W-:-:S07]  /*bf60*/  IMAD.MOV.U32 R15, RZ, RZ, -0x1 ;  /* 0xffffffffff0f7424 */ /* 0x000fce00078e00ff */
[----:B0-----:R-:W-:Y:S05]  /*bf70*/  WARPSYNC.COLLECTIVE R15, `(.L_x_12250) ;  /* 0x000000000f0c7348 */ /* 0x001fea0003c00000 */
[----:B------:R-:W-:Y:S02]  /*bf80*/  ELECT P6, UR62, PT ;  /* 0x00000000003e782f */ /* 0x000fe400038c0000 */
[----:B------:R-:W-:Y:S01]  /*bf90*/  MOV R14, UR62 ;  /* 0x0000003e000e7c02 */ /* 0x000fe20008000f00 */
[----:B0-----:R-:W-:Y:S10]  /*bfa0*/  ENDCOLLECTIVE ;  /* 0x000000000000791b */ /* 0x001ff40003800000 */
.L_x_12250:
[----:B------:R-:W-:Y:S05]  /*bfb0*/  BSYNC B0 ;  /* 0x0000000000007941 */ /* 0x000fea0003800000 */
.L_x_12249:
[----:B------:R-:W-:Y:S05]  /*bfc0*/  BRA `(.L_x_12251) ;  /* 0xffffffd000e87947 */ /* 0x000fea000383ffff */
.L_x_12184:
[----:B--2---:R-:W-:-:S04]  /*bfd0*/  MOV R3, UR38 ;  /* 0x0000002600037c02 */ /* 0x004fc80008000f00 */
[----:B------:R2:W3:Y:S03]  /*bfe0*/  SYNCS.PHASECHK.TRANS64.TRYWAIT P0, [R3+URZ+0x30840], R0 ;  /* 0x03084000030075a7 */ /* 0x0004e6000800017f */
[----:B---3--:R-:W-:Y:S05]  /*bff0*/  @!P0 NANOSLEEP.SYNCS 0x989680 ;  /* 0x009896800000895d */ /* 0x008fea0003900000 */
[----:B------:R-:W3:Y:S02]  /*c000*/  @!P0 SYNCS.PHASECHK.TRANS64 P0, [R3+URZ+0x30840], R0 ;  /* 0x03084000030085a7 */ /* 0x000ee4000800007f */
[----:B---3--:R-:W-:Y:S05]  /*c010*/  @!P0 BRA `(.L_x_12184) ;  /* 0xfffffffc00ec8947 */ /* 0x008fea000383ffff */
[----:B------:R-:W-:Y:S05]  /*c020*/  BRA `(.L_x_12252) ;  /* 0xffffffd400387947 */ /* 0x000fea000383ffff */
.L_x_12187:
[----:B------:R-:W-:Y:S02]  /*c030*/  IMAD.MOV.U32 R13, RZ, RZ, R10 ;  /* 0x000000ffff0d7224 */ /* 0x000fe400078e000a */
[----:B------:R-:W-:Y:S02]  /*c040*/  IMAD.MOV.U32 R12, RZ, RZ, RZ ;  /* 0x000000ffff0c7224 */ /* 0x000fe400078e00ff */
[----:B------:R-:W-:Y:S02]  /*c050*/  IMAD.MOV.U32 R11, RZ, RZ, 0x181f ;  /* 0x0000181fff0b7424 */ /* 0x000fe400078e00ff */
[----:B------:R-:W-:Y:S02]  /*c060*/  IMAD.MOV.U32 R15, RZ, RZ, -0x1 ;  /* 0xffffffffff0f7424 */ /* 0x000fe400078e00ff */
[----:B------:R-:W-:-:S07]  /*c070*/  IMAD R6, R21, 0xc0, R6 ;  /* 0x000000c015067824 */ /* 0x000fce00078e0206 */
[----:B0-----:R-:W-:Y:S05]  /*c080*/  WARPSYNC.COLLECTIVE R15, `(.L_x_12253) ;  /* 0x000000000f087348 */ /* 0x001fea0003c00000 */
[----:B------:R1:W2:Y:S02]  /*c090*/  SHFL.IDX P6, R14, R13, R12, R11 ;  /* 0x0000000c0d0e7389 */ /* 0x0002a400000c000b */
[----:B012---:R-:W-:Y:S01]  /*c0a0*/  ENDCOLLECTIVE ;  /* 0x000000000000791b */ /* 0x007fe20003800000 */
.L_x_12253:
[----:B------:R-:W-:Y:S02]  /*c0b0*/  IMAD.MOV.U32 R13, RZ, RZ, R9 ;  /* 0x000000ffff0d7224 */ /* 0x000fe400078e0009 */
[----:B------:R-:W-:-:S07]  /*c0c0*/  IMAD.MOV.U32 R2, RZ, RZ, R14 ;  /* 0x000000ffff027224 */ /* 0x000fce00078e000e */
[----:B------:R-:W-:Y:S05]  /*c0d0*/  WARPSYNC.COLLECTIVE R15, `(.L_x_12254) ;  /* 0x000000000f087348 */ /* 0x000fea0003c00000 */
[----:B------:R0:W1:Y:S02]  /*c0e0*/  SHFL.IDX P6, R14, R13, R12, R11 ;  /* 0x0000000c0d0e7389 */ /* 0x00006400000c000b */
[----:B01----:R-:W-:Y:S01]  /*c0f0*/  ENDCOLLECTIVE ;  /* 0x000000000000791b */ /* 0x003fe20003800000 */
.L_x_12254:
[----:B------:R-:W-:Y:S02]  /*c100*/  ULDC UR4, c[0x0][0x288] ;  /* 0x0000a20000047ab9 */ /* 0x000fe40000000800 */
[----:B------:R-:W-:-:S05]  /*c110*/  IMAD R5, R20, UR4, RZ ;  /* 0x0000000414057c24 */ /* 0x000fca000f8e02ff */
[----:B------:R-:W-:Y:S01]  /*c120*/  ISETP.GE.AND P1, PT, R6, R5, PT ;  /* 0x000000050600720c */ /* 0x000fe20003f26270 */
[----:B------:R-:W-:Y:S02]  /*c130*/  IMAD.MOV.U32 R13, RZ, RZ, R10 ;  /* 0x000000ffff0d7224 */ /* 0x000fe400078e000a */
[----:B------:R-:W-:-:S10]  /*c140*/  IMAD.MOV.U32 R12, RZ, RZ, 0x1 ;  /* 0x00000001ff0c7424 */ /* 0x000fd400078e00ff */
[----:B------:R-:W-:Y:S02]  /*c150*/  @!P1 LEA R28, R4, UR38, 0x1 ;  /* 0x00000026041c9c11 */ /* 0x000fe4000f8e08ff */
[----:B------:R-:W-:-:S05]  /*c160*/  @!P1 LEA R14, P2, R7, R14, 0x1 ;  /* 0x0000000e070e9211 */ /* 0x000fca00078408ff */
[----:B------:R-:W-:Y:S02]  /*c170*/  @!P1 IMAD.X R3, RZ, RZ, R2, P2 ;  /* 0x000000ffff039224 */ /* 0x000fe400010e0602 */
[----:B------:R-:W-:Y:S02]  /*c180*/  @!P1 IMAD.MOV.U32 R2, RZ, RZ, R14 ;  /* 0x000000ffff029224 */ /* 0x000fe400078e000e */
[----:B------:R-:W-:-:S03]  /*c190*/  VIADD R14, R6, 0x10 ;  /* 0x00000010060e7836 */ /* 0x000fc60000000000 */
[----:B------:R-:W-:Y:S01]  /*c1a0*/  @!PT LDS RZ, [RZ] ;  /* 0x00000000fffff984 */ /* 0x000fe20000000800 */
[----:B------:R-:W-:Y:S01]  /*c1b0*/  @!PT LDS RZ, [RZ] ;  /* 0x00000000fffff984 */ /* 0x000fe20000000800 */
[----:B------:R-:W-:Y:S01]  /*c1c0*/  @!PT LDS RZ, [RZ] ;  /* 0x00000000fffff984 */ /* 0x000fe20000000800 */
[----:B------:R0:W-:Y:S02]  /*c1d0*/  @!P1 LDGSTS.E.BYPASS.LTC128B.128 [R28+0xc400], desc[UR42][R2.64], !P0 ;  /* 0x0c400000021c9fae */ /* 0x0001e4000c101d6a */
[----:B------:R-:W-:-:S13]  /*c1e0*/  ISETP.GE.AND P1, PT, R14, R5, PT ;  /* 0x000000050e00720c */ /* 0x000fda0003f26270 */
[----:B0-----:R-:W-:Y:S05]  /*c1f0*/  WARPSYNC.COLLECTIVE R15, `(.L_x_12255) ;  /* 0x000000000f087348 */ /* 0x001fea0003c00000 */
[----:B------:R1:W2:Y:S02]  /*c200*/  SHFL.IDX P6, R14, R13, R12, R11 ;  /* 0x0000000c0d0e7389 */ /* 0x0002a400000c000b */
[----:B012---:R-:W-:Y:S01]  /*c210*/  ENDCOLLECTIVE ;  /* 0x000000000000791b */ /* 0x007fe20003800000 */
.L_x_12255:
[----:B------:R-:W-:Y:S01]  /*c220*/  MOV R13, R9 ;  /* 0x00000009000d7202 */ /* 0x000fe20000000f00 */
[----:B------:R-:W-:-:S07]  /*c230*/  IMAD.MOV.U32 R21, RZ, RZ, R14 ;  /* 0x000000ffff157224 */ /* 0x000fce00078e000e */
[----:B------:R-:W-:Y:S05]  /*c240*/  WARPSYNC.COLLECTIVE R15, `(.L_x_12256) ;  /* 0x000000000f087348 */ /* 0x000fea0003c00000 */
[----:B------:R0:W1:Y:S02]  /*c250*/  SHFL.IDX P6, R14, R13, R12, R11 ;  /* 0x0000000c0d0e7389 */ /* 0x00006400000c000b */
[----:B01----:R-:W-:Y:S01]  /*c260*/  ENDCOLLECTIVE ;  /* 0x000000000000791b */ /* 0x003fe20003800000 */
.L_x_12256:
[----:B------:R-:W-:Y:S02]  /*c270*/  IMAD.MOV.U32 R13, RZ, RZ, R10 ;  /* 0x000000ffff0d7224 */ /* 0x000fe400078e000a */
[----:B------:R-:W-:Y:S02]  /*c280*/  IMAD.MOV.U32 R12, RZ, RZ, 0x2 ;  /* 0x00000002ff0c7424 */ /* 0x000fe400078e00ff */
[----:B------:R-:W-:Y:S02]  /*c290*/  IMAD.MOV.U32 R2, RZ, RZ, R14 ;  /* 0x000000ffff027224 */ /* 0x000fe400078e000e */
[----:B------:R-:W-:-:S03]  /*c2a0*/  VIADD R14, R6, 0x20 ;  /* 0x00000020060e7836 */ /* 0x000fc60000000000 */
[----:B------:R-:W-:Y:S02]  /*c2b0*/  @!P1 LEA R2, P3, R7, R2, 0x1 ;  /* 0x0000000207029211 */ /* 0x000fe400078608ff */
[----:B------:R-:W-:-:S13]  /*c2c0*/  ISETP.GE.AND P2, PT, R14, R5, PT ;  /* 0x000000050e00720c */ /* 0x000fda0003f46270 */
[----:B------:R-:W-:Y:S05]  /*c2d0*/  WARPSYNC.COLLECTIVE R15, `(.L_x_12257) ;  /* 0x000000000f087348 */ /* 0x000fea0003c00000 */
[----:B------:R0:W1:Y:S02]  /*c2e0*/  SHFL.IDX P6, R14, R13, R12, R11 ;  /* 0x0000000c0d0e7389 */ /* 0x00006400000c000b */
[----:B01----:R-:W-:Y:S01]  /*c2f0*/  ENDCOLLECTIVE ;  /* 0x000000000000791b */ /* 0x003fe20003800000 */
.L_x_12257:
[----:B------:R-:W-:Y:S01]  /*c300*/  @!P1 IMAD.X R3, RZ, RZ, R21, P3 ;  /* 0x000000ffff039224 */ /* 0x000fe200018e0615 */
[----:B------:R-:W-:-:S05]  /*c310*/  @!P1 LEA R21, R4, UR38, 0x1 ;  /* 0x0000002604159c11 */ /* 0x000fca000f8e08ff */
[----:B------:R-:W-:Y:S01]  /*c320*/  @!PT LDS RZ, [RZ] ;  /* 0x00000000fffff984 */ /* 0x000fe20000000800 */
[----:B------:R-:W-:Y:S01]  /*c330*/  @!PT LDS RZ, [RZ] ;  /* 0x00000000fffff984 */ /* 0x000fe20000000800 */
[----:B------:R-:W-:Y:S01]  /*c340*/  @!PT LDS RZ, [RZ] ;  /* 0x00000000fffff984 */ /* 0x000fe20000000800 */
[----:B------:R0:W-:Y:S01]  /*c350*/  @!P1 LDGSTS.E.BYPASS.LTC128B.128 [R21+0xcc00], desc[UR42][R2.64], !P0 ;  /* 0x0cc0000002159fae */ /* 0x0001e2000c101d6a */
[----:B------:R-:W-:Y:S02]  /*c360*/  IMAD.MOV.U32 R13, RZ, RZ, R9 ;  /* 0x000000ffff0d7224 */ /* 0x000fe400078e0009 */
[----:B------:R-:W-:-:S07]  /*c370*/  IMAD.MOV.U32 R20, RZ, RZ, R14 ;  /* 0x000000ffff147224 */ /* 0x000fce00078e000e */
[----:B0-----:R-:W-:Y:S05]  /*c380*/  WARPSYNC.COLLECTIVE R15, `(.L_x_12258) ;  /* 0x000000000f087348 */ /* 0x001fea0003c00000 */
[----:B------:R1:W2:Y:S02]  /*c390*/  SHFL.IDX P6, R14, R13, R12, R11 ;  /* 0x0000000c0d0e7389 */ /* 0x0002a400000c000b */
[----:B012---:R-:W-:Y:S01]  /*c3a0*/  ENDCOLLECTIVE ;  /* 0x000000000000791b */ /* 0x007fe20003800000 */
.L_x_12258:
[----:B------:R-:W-:Y:S02]  /*c3b0*/  IMAD.MOV.U32 R13, RZ, RZ, R10 ;  /* 0x000000ffff0d7224 */ /* 0x000fe400078e000a */
[----:B------:R-:W-:Y:S01]  /*c3c0*/  IMAD.MOV.U32 R12, RZ, RZ, 0x3 ;  /* 0x00000003ff0c7424 */ /* 0x000fe200078e00ff */
[----:B------:R-:W-:Y:S01]  /*c3d0*/  @!P2 LEA R2, P1, R7, R14, 0x1 ;  /* 0x0000000e0702a211 */ /* 0x000fe200078208ff */
[----:B------:R-:W-:-:S04]  /*c3e0*/  VIADD R14, R6, 0x30 ;  /* 0x00000030060e7836 */ /* 0x000fc80000000000 */
[----:B------:R-:W-:Y:S01]  /*c3f0*/  @!P2 IMAD.X R3, RZ, RZ, R20, P1 ;  /* 0x000000ffff03a224 */ /* 0x000fe200008e0614 */
[----:B------:R-:W-:-:S13]  /*c400*/  ISETP.GE.AND P1, PT, R14, R5, PT ;  /* 0x000000050e00720c */ /* 0x000fda0003f26270 */
[----:B------:R-:W-:Y:S05]  /*c410*/  WARPSYNC.COLLECTIVE R15, `(.L_x_12259) ;  /* 0x000000000f087348 */ /* 0x000fea0003c00000 */
[----:B------:R0:W1:Y:S02]  /*c420*/  SHFL.IDX P6, R14, R13, R12, R11 ;  /* 0x0000000c0d0e7389 */ /* 0x00006400000c000b */
[----:B01----:R-:W-:Y:S01]  /*c430*/  ENDCOLLECTIVE ;  /* 0x000000000000791b */ /* 0x003fe20003800000 */
.L_x_12259:
[----:B------:R-:W-:-:S05]  /*c440*/  @!P2 LEA R20, R4, UR38, 0x1 ;  /* 0x000000260414ac11 */ /* 0x000fca000f8e08ff */
[----:B------:R-:W-:Y:S01]  /*c450*/  @!PT LDS RZ, [RZ] ;  /* 0x00000000fffff984 */ /* 0x000fe20000000800 */
[----:B------:R-:W-:Y:S01]  /*c460*/  @!PT LDS RZ, [RZ] ;  /* 0x00000000fffff984 */ /* 0x000fe20000000800 */
[----:B------:R-:W-:Y:S01]  /*c470*/  @!PT LDS RZ, [RZ] ;  /* 0x00000000fffff984 */ /* 0x000fe20000000800 */
[----:B------:R0:W-:Y:S01]  /*c480*/  @!P2 LDGSTS.E.BYPASS.LTC128B.128 [R20+0xd400], desc[UR42][R2.64], !P0 ;  /* 0x0d4000000214afae */ /* 0x0001e2000c101d6a */
[----:B------:R-:W-:Y:S01]  /*c490*/  MOV R13, R9 ;  /* 0x00000009000d7202 */ /* 0x000fe20000000f00 */
[----:B------:R-:W-:-:S07]  /*c4a0*/  IMAD.MOV.U32 R21, RZ, RZ, R14 ;  /* 0x000000ffff157224 */ /* 0x000fce00078e000e */
[----:B0-----:R-:W-:Y:S05]  /*c4b0*/  WARPSYNC.COLLECTIVE R15, `(.L_x_12260) ;  /* 0x000000000f087348 */ /* 0x001fea0003c00000 */
[----:B------:R1:W2:Y:S02]  /*c4c0*/  SHFL.IDX P6, R14, R13, R12, R11 ;  /* 0x0000000c0d0e7389 */ /* 0x0002a400000c000b */
[----:B012---:R-:W-:Y:S01]  /*c4d0*/  ENDCOLLECTIVE ;  /* 0x000000000000791b */ /* 0x007fe20003800000 */
.L_x_12260:
        /* <DEDUP_REMOVED lines=9> */
.L_x_12261:
        /* <DEDUP_REMOVED lines=11> */
.L_x_12262:
        /* <DEDUP_REMOVED lines=9> */
.L_x_12263:
        /* <DEDUP_REMOVED lines=10> */
.L_x_12264:
        /* <DEDUP_REMOVED lines=9> */
.L_x_12265:
[----:B------:R-:W-:Y:S01]  /*c7e0*/  @!P1 IMAD.X R3, RZ, RZ, R21, P3 ;  /* 0x000000ffff039224 */ /* 0x000fe200018e0615 */
[----:B------:R-:W-:-:S05]  /*c7f0*/  @!P1 LEA R21, R4, UR38, 0x1 ;  /* 0x0000002604159c11 */ /* 0x000fca000f8e08ff */
[----:B------:R-:W-:Y:S01]  /*c800*/  @!PT LDS RZ, [RZ] ;  /* 0x00000000fffff984 */ /* 0x000fe20000000800 */
[----:B------:R-:W-:Y:S01]  /*c810*/  @!PT LDS RZ, [RZ] ;  /* 0x00000000fffff984 */ /* 0x000fe20000000800 */
[----:B------:R-:W-:Y:S01]  /*c820*/  @!PT LDS RZ, [RZ] ;  /* 0x00000000fffff984 */ /* 0x000fe20000000800 */
[----:B------:R0:W-:Y:S01]  /*c830*/  @!P1 LDGSTS.E.BYPASS.LTC128B.128 [R21+0xec00], desc[UR42][R2.64], !P0 ;  /* 0x0ec0000002159fae */ /* 0x0001e2000c101d6a */
[----:B------:R-:W-:Y:S01]  /*c840*/  IMAD.MOV.U32 R13, RZ, RZ, R9 ;  /* 0x000000ffff0d7224 */ /* 0x000fe200078e0009 */
[----:B0-----:R-:W-:Y:S01]  /*c850*/  @!P2 LEA R21, R4, UR38, 0x1 ;  /* 0x000000260415ac11 */ /* 0x001fe2000f8e08ff */
[----:B------:R-:W-:-:S07]  /*c860*/  IMAD.MOV.U32 R20, RZ, RZ, R14 ;  /* 0x000000ffff147224 */ /* 0x000fce00078e000e */
[----:B------:R-:W-:Y:S05]  /*c870*/  WARPSYNC.COLLECTIVE R15, `(.L_x_12266) ;  /* 0x000000000f087348 */ /* 0x000fea0003c00000 */
[----:B------:R0:W1:Y:S02]  /*c880*/  SHFL.IDX P6, R14, R13, R12, R11 ;  /* 0x0000000c0d0e7389 */ /* 0x00006400000c000b */
[----:B01----:R-:W-:Y:S01]  /*c890*/  ENDCOLLECTIVE ;  /* 0x000000000000791b */ /* 0x003fe20003800000 */
.L_x_12266:
[----:B------:R-:W-:Y:S02]  /*c8a0*/  IMAD.MOV.U32 R13, RZ, RZ, R10 ;  /* 0x000000ffff0d7224 */ /* 0x000fe400078e000a */
[----:B------:R-:W-:Y:S01]  /*c8b0*/  IMAD.MOV.U32 R12, RZ, RZ, 0x7 ;  /* 0x00000007ff0c7424 */ /* 0x000fe200078e00ff */
[----:B------:R-:W-:-:S13]  /*c8c0*/  @!P2 LEA R2, P1, R7, R14, 0x1 ;  /* 0x0000000e0702a211 */ /* 0x000fda00078208ff */
[----:B------:R-:W-:Y:S05]  /*c8d0*/  WARPSYNC.COLLECTIVE R15, `(.L_x_12267) ;  /* 0x000000000f087348 */ /* 0x000fea0003c00000 */
[----:B------:R0:W1:Y:S02]  /*c8e0*/  SHFL.IDX P6, R14, R13, R12, R11 ;  /* 0x0000000c0d0e7389 */ /* 0x00006400000c000b */
[----:B01----:R-:W-:Y:S01]  /*c8f0*/  ENDCOLLECTIVE ;  /* 0x000000000000791b */ /* 0x003fe20003800000 */
.L_x_12267:
[----:B------:R-:W-:-:S05]  /*c900*/  @!P2 IMAD.X R3, RZ, RZ, R20, P1 ;  /* 0x000000ffff03a224 */ /* 0x000fca00008e0614 */
[----:B------:R-:W-:Y:S01]  /*c910*/  @!PT LDS RZ, [RZ] ;  /* 0x00000000fffff984 */ /* 0x000fe20000000800 */
[----:B------:R-:W-:Y:S01]  /*c920*/  @!PT LDS RZ, [RZ] ;  /* 0x00000000fffff984 */ /* 0x000fe20000000800 */
[----:B------:R-:W-:Y:S01]  /*c930*/  @!PT LDS RZ, [RZ] ;  /* 0x00000000fffff984 */ /* 0x000fe20000000800 */
[----:B------:R0:W-:Y:S01]  /*c940*/  @!P2 LDGSTS.E.BYPASS.LTC128B.128 [R21+0xf400], desc[UR42][R2.64], !P0 ;  /* 0x0f4000000215afae */ /* 0x0001e2000c101d6a */
[----:B------:R-:W-:Y:S01]  /*c950*/  IMAD.MOV.U32 R13, RZ, RZ, R9 ;  /* 0x000000ffff0d7224 */ /* 0x000fe200078e0009 */
[----:B0-----:R-:W-:Y:S01]  /*c960*/  IADD3 R2, R6, 0x70, RZ ;  /* 0x0000007006027810 */ /* 0x001fe20007ffe0ff */
[----:B------:R-:W-:-:S03]  /*c970*/  IMAD.MOV.U32 R10, RZ, RZ, R14 ;  /* 0x000000ffff0a7224 */ /* 0x000fc600078e000e */
[----:B------:R-:W-:-:S13]  /*c980*/  ISETP.GE.AND P1, PT, R2, R5, PT ;  /* 0x000000050200720c */ /* 0x000fda0003f26270 */
[----:B------:R-:W-:Y:S05]  /*c990*/  WARPSYNC.COLLECTIVE R15, `(.L_x_12268) ;  /* 0x000000000f087348 */ /* 0x000fea0003c00000 */
[----:B------:R0:W1:Y:S02]  /*c9a0*/  SHFL.IDX P6, R14, R13, R12, R11 ;  /* 0x0000000c0d0e7389 */ /* 0x00006400000c000b */
[----:B01----:R-:W-:Y:S01]  /*c9b0*/  ENDCOLLECTIVE ;  /* 0x000000000000791b */ /* 0x003fe20003800000 */
.L_x_12268:
[----:B------:R-:W-:Y:S01]  /*c9c0*/  @!P1 LEA R21, R4, UR38, 0x1 ;  /* 0x0000002604159c11 */ /* 0x000fe2000f8e08ff */
[----:B------:R-:W-:Y:S02]  /*c9d0*/  IMAD.MOV.U32 R13, RZ, RZ, R8 ;  /* 0x000000ffff0d7224 */ /* 0x000fe400078e0008 */
[----:B------:R-:W-:Y:S01]  /*c9e0*/  IMAD.MOV.U32 R12, RZ, RZ, RZ ;  /* 0x000000ffff0c7224 */ /* 0x000fe200078e00ff */
[----:B------:R-:W-:-:S13]  /*c9f0*/  @!P1 LEA R2, P3, R7, R14, 0x1 ;  /* 0x0000000e07029211 */ /* 0x000fda00078608ff */
[----:B------:R-:W-:Y:S05]  /*ca00*/  WARPSYNC.COLLECTIVE R15, `(.L_x_12269) ;  /* 0x000000000f087348 */ /* 0x000fea0003c00000 */
[----:B------:R0:W1:Y:S02]  /*ca10*/  SHFL.IDX P6, R14, R13, R12, R11 ;  /* 0x0000000c0d0e7389 */ /* 0x00006400000c000b */
[----:B01----:R-:W-:Y:S01]  /*ca20*/  ENDCOLLECTIVE ;  /* 0x000000000000791b */ /* 0x003fe20003800000 */
.L_x_12269:
[----:B------:R-:W-:Y:S02]  /*ca30*/  @!P1 IMAD.X R3, RZ, RZ, R10, P3 ;  /* 0x000000ffff039224 */ /* 0x000fe400018e060a */
[----:B------:R-:W-:-:S03]  /*ca40*/  VIADD R10, R6, 0x80 ;  /* 0x00000080060a7836 */ /* 0x000fc60000000000 */
[----:B------:R-:W-:Y:S01]  /*ca50*/  @!PT LDS RZ, [RZ] ;  /* 0x00000000fffff984 */ /* 0x000fe20000000800 */
[----:B------:R-:W-:Y:S01]  /*ca60*/  @!PT LDS RZ, [RZ] ;  /* 0x00000000fffff984 */ /* 0x000fe20000000800 */
[----:B------:R-:W-:Y:S01]  /*ca70*/  @!PT LDS RZ, [RZ] ;  /* 0x00000000fffff984 */ /* 0x000fe20000000800 */
[----:B------:R0:W-:Y:S02]  /*ca80*/  @!P1 LDGSTS.E.BYPASS.LTC128B.128 [R21+0xfc00], desc[UR42][R2.64], !P0 ;  /* 0x0fc0000002159fae */ /* 0x0001e4000c101d6a */
[----:B------:R-:W-:Y:S01]  /*ca90*/  ISETP.GE.AND P2, PT, R10, R5, PT ;  /* 0x000000050a00720c */ /* 0x000fe20003f46270 */
[----:B------:R-:W-:Y:S02]  /*caa0*/  VIADD R10, R6, 0x90 ;  /* 0x00000090060a7836 */ /* 0x000fe40000000000 */
[----:B------:R-:W-:Y:S02]  /*cab0*/  IMAD.MOV.U32 R13, RZ, RZ, R0 ;  /* 0x000000ffff0d7224 */ /* 0x000fe400078e0000 */
[----:B------:R-:W-:-:S08]  /*cac0*/  IMAD.MOV.U32 R20, RZ, RZ, R14 ;  /* 0x000000ffff147224 */ /* 0x000fd000078e000e */
[----:B0-----:R-:W-:Y:S05]  /*cad0*/  WARPSYNC.COLLECTIVE R15, `(.L_x_12270) ;  /* 0x000000000f087348 */ /* 0x001fea0003c00000 */
[----:B------:R1:W2:Y:S02]  /*cae0*/  SHFL.IDX P6, R14, R13, R12, R11 ;  /* 0x0000000c0d0e7389 */ /* 0x0002a400000c000b */
[----:B012---:R-:W-:Y:S01]  /*caf0*/  ENDCOLLECTIVE ;  /* 0x000000000000791b */ /* 0x007fe20003800000 */
.L_x_12270:
[----:B------:R-:W-:Y:S02]  /*cb00*/  IMAD.MOV.U32 R13, RZ, RZ, R8 ;  /* 0x000000ffff0d7224 */ /* 0x000fe400078e0008 */
[----:B------:R-:W-:Y:S02]  /*cb10*/  IMAD.MOV.U32 R12, RZ, RZ, 0x1 ;  /* 0x00000001ff0c7424 */ /* 0x000fe400078e00ff */
[----:B------:R-:W-:-:S07]  /*cb20*/  IMAD.MOV.U32 R28, RZ, RZ, R14 ;  /* 0x000000ffff1c7224 */ /* 0x000fce00078e000e */
[----:B------:R-:W-:Y:S05]  /*cb30*/  WARPSYNC.COLLECTIVE R15, `(.L_x_12271) ;  /* 0x000000000f087348 */ /* 0x000fea0003c00000 */
[----:B------:R0:W1:Y:S02]  /*cb40*/  SHFL.IDX P6, R14, R13, R12, R11 ;  /* 0x0000000c0d0e7389 */ /* 0x00006400000c000b */
[----:B01----:R-:W-:Y:S01]  /*cb50*/  ENDCOLLECTIVE ;  /* 0x000000000000791b */ /* 0x003fe20003800000 */
.L_x_12271:
[----:B------:R-:W-:Y:S02]  /*cb60*/  @!P2 LEA R2, P1, R7, R28, 0x1 ;  /* 0x0000001c0702a211 */ /* 0x000fe400078208ff */
[----:B------:R-:W-:-:S03]  /*cb70*/  @!P2 LEA R28, R4, UR38, 0x1 ;  /* 0x00000026041cac11 */ /* 0x000fc6000f8e08ff */
[----:B------:R-:W-:Y:S01]  /*cb80*/  @!P2 IMAD.X R3, RZ, RZ, R20, P1 ;  /* 0x000000ffff03a224 */ /* 0x000fe200008e0614 */
[----:B------:R-:W-:-:S04]  /*cb90*/  ISETP.GE.AND P1, PT, R10, R5, PT ;  /* 0x000000050a00720c */ /* 0x000fc80003f26270 */
[----:B------:R-:W-:Y:S01]  /*cba0*/  @!PT LDS RZ, [RZ] ;  /* 0x00000000fffff984 */ /* 0x000fe20000000800 */
[----:B------:R-:W-:Y:S01]  /*cbb0*/  @!PT LDS RZ, [RZ] ;  /* 0x00000000fffff984 */ /* 0x000fe20000000800 */
[----:B------:R-:W-:Y:S01]  /*cbc0*/  @!PT LDS RZ, [RZ] ;  /* 0x00000000fffff984 */ /* 0x000fe20000000800 */
[----:B------:R0:W-:Y:S01]  /*cbd0*/  @!P2 LDGSTS.E.BYPASS.LTC128B.128 [R28+0x10400], desc[UR42][R2.64], !P0 ;  /* 0x10400000021cafae */ /* 0x0001e2000c101d6a */
[----:B------:R-:W-:-:S08]  /*cbe0*/  MOV R13, R0 ;  /* 0x00000000000d7202 */ /* 0x000fd00000000f00 */
[----:B------:R-:W-:Y:S01]  /*cbf0*/  @!P1 LEA R21, R4, UR38, 0x1 ;  /* 0x0000002604159c11 */ /* 0x000fe2000f8e08ff */
[----:B------:R-:W-:-:S07]  /*cc00*/  IMAD.MOV.U32 R10, RZ, RZ, R14 ;  /* 0x000000ffff0a7224 */ /* 0x000fce00078e000e */
[----:B0-----:R-:W-:Y:S05]  /*cc10*/  WARPSYNC.COLLECTIVE R15, `(.L_x_12272) ;  /* 0x000000000f087348 */ /* 0x001fea0003c00000 */
[----:B------:R1:W2:Y:S02]  /*cc20*/  SHFL.IDX P6, R14, R13, R12, R11 ;  /* 0x0000000c0d0e7389 */ /* 0x0002a400000c000b */
[----:B012---:R-:W-:Y:S01]  /*cc30*/  ENDCOLLECTIVE ;  /* 0x000000000000791b */ /* 0x007fe20003800000 */
.L_x_12272:
[----:B------:R-:W-:Y:S02]  /*cc40*/  IMAD.MOV.U32 R13, RZ, RZ, R8 ;  /* 0x000000ffff0d7224 */ /* 0x000fe400078e0008 */
[----:B------:R-:W-:Y:S01]  /*cc50*/  IMAD.MOV.U32 R12, RZ, RZ, 0x2 ;  /* 0x00000002ff0c7424 */ /* 0x000fe200078e00ff */
[----:B------:R-:W-:-:S13]  /*cc60*/  @!P1 LEA R2, P3, R7, R14, 0x1 ;  /* 0x0000000e07029211 */ /* 0x000fda00078608ff */
[----:B------:R-:W-:Y:S05]  /*cc70*/  WARPSYNC.COLLECTIVE R15, `(.L_x_12273) ;  /* 0x000000000f087348 */ /* 0x000fea0003c00000 */
[----:B------:R0:W1:Y:S02]  /*cc80*/  SHFL.IDX P6, R14, R13, R12, R11 ;  /* 0x0000000c0d0e7389 */ /* 0x00006400000c000b */
[----:B01----:R-:W-:Y:S01]  /*cc90*/  ENDCOLLECTIVE ;  /* 0x000000000000791b */ /* 0x003fe20003800000 */
.L_x_12273:
[----:B------:R-:W-:-:S05]  /*cca0*/  @!P1 IMAD.X R3, RZ, RZ, R10, P3 ;  /* 0x000000ffff039224 */ /* 0x000fca00018e060a */
[----:B------:R-:W-:Y:S01]  /*ccb0*/  @!PT LDS RZ, [RZ] ;  /* 0x00000000fffff984 */ /* 0x000fe20000000800 */
[----:B------:R-:W-:Y:S01]  /*ccc0*/  @!PT LDS RZ, [RZ] ;  /* 0x00000000fffff984 */ /* 0x000fe20000000800 */
[----:B------:R-:W-:Y:S01]  /*ccd0*/  @!PT LDS RZ, [RZ] ;  /* 0x00000000fffff984 */ /* 0x000fe20000000800 */
[----:B------:R0:W-:Y:S01]  /*cce0*/  @!P1 LDGSTS.E.BYPASS.LTC128B.128 [R21+0x10c00], desc[UR42][R2.64], !P0 ;  /* 0x10c0000002159fae */ /* 0x0001e2000c101d6a */
[----:B------:R-:W-:Y:S02]  /*ccf0*/  IMAD.MOV.U32 R13, RZ, RZ, R0 ;  /* 0x000000ffff0d7224 */ /* 0x000fe400078e0000 */
[----:B0-----:R-:W-:Y:S02]  /*cd00*/  VIADD R2, R6, 0xa0 ;  /* 0x000000a006027836 */ /* 0x001fe40000000000 */
[----:B------:R-:W-:-:S03]  /*cd10*/  IMAD.MOV.U32 R9, RZ, RZ, R14 ;  /* 0x000000ffff097224 */ /* 0x000fc600078e000e */
[----:B------:R-:W-:-:S13]  /*cd20*/  ISETP.GE.AND P2, PT, R2, R5, PT ;  /* 0x000000050200720c */ /* 0x000fda0003f46270 */
[----:B------:R-:W-:Y:S05]  /*cd30*/  WARPSYNC.COLLECTIVE R15, `(.L_x_12274) ;  /* 0x000000000f087348 */ /* 0x000fea0003c00000 */
[----:B------:R0:W1:Y:S02]  /*cd40*/  SHFL.IDX P6, R14, R13, R12, R11 ;  /* 0x0000000c0d0e7389 */ /* 0x00006400000c000b */
[----:B01----:R-:W-:Y:S01]  /*cd50*/  ENDCOLLECTIVE ;  /* 0x000000000000791b */ /* 0x003fe20003800000 */
.L_x_12274:
[----:B------:R-:W-:Y:S02]  /*cd60*/  IMAD.MOV.U32 R13, RZ, RZ, R8 ;  /* 0x000000ffff0d7224 */ /* 0x000fe400078e0008 */
[----:B------:R-:W-:Y:S02]  /*cd70*/  IMAD.MOV.U32 R12, RZ, RZ, 0x3 ;  /* 0x00000003ff0c7424 */ /* 0x000fe400078e00ff */
[----:B------:R-:W-:-:S07]  /*cd80*/  IMAD.MOV.U32 R20, RZ, RZ, R14 ;  /* 0x000000ffff147224 */ /* 0x000fce00078e000e */
[----:B------:R-:W-:Y:S05]  /*cd90*/  WARPSYNC.COLLECTIVE R15, `(.L_x_12275) ;  /* 0x000000000f087348 */ /* 0x000fea0003c00000 */
[----:B------:R0:W1:Y:S02]  /*cda0*/  SHFL.IDX P6, R14, R13, R12, R11 ;  /* 0x0000000c0d0e7389 */ /* 0x00006400000c000b */
[----:B01----:R-:W-:Y:S01]  /*cdb0*/  ENDCOLLECTIVE ;  /* 0x000000000000791b */ /* 0x003fe20003800000 */
.L_x_12275:
[----:B------:R-:W-:-:S05]  /*cdc0*/  @!P2 LEA R2, P1, R7, R20, 0x1 ;  /* 0x000000140702a211 */ /* 0x000fca00078208ff */
[----:B------:R-:W-:Y:S01]  /*cdd0*/  @!P2 IMAD.X R3, RZ, RZ, R9, P1 ;  /* 0x000000ffff03a224 */ /* 0x000fe200008e0609 */
[----:B------:R-:W-:Y:S01]  /*cde0*/  @!P2 LEA R9, R4, UR38, 0x1 ;  /* 0x000000260409ac11 */ /* 0x000fe2000f8e08ff */
[----:B------:R-:W-:-:S04]  /*cdf0*/  IMAD.MOV.U32 R13, RZ, RZ, R0 ;  /* 0x000000ffff0d7224 */ /* 0x000fc800078e0000 */
[----:B------:R-:W-:Y:S01]  /*ce00*/  @!PT LDS RZ, [RZ] ;  /* 0x00000000fffff984 */ /* 0x000fe20000000800 */
[----:B------:R-:W-:Y:S01]  /*ce10*/  @!PT LDS RZ, [RZ] ;  /* 0x00000000fffff984 */ /* 0x000fe20000000800 */
[----:B------:R-:W-:Y:S01]  /*ce20*/  @!PT LDS RZ, [RZ] ;  /* 0x00000000fffff984 */ /* 0x000fe20000000800 */
[----:B------:R0:W-:Y:S01]  /*ce30*/  @!P2 LDGSTS.E.BYPASS.LTC128B.128 [R9+0x11400], desc[UR42][R2.64], !P0 ;  /* 0x114000000209afae */ /* 0x0001e2000c101d6a */
[----:B------:R-:W-:-:S07]  /*ce40*/  IMAD.MOV.U32 R8, RZ, RZ, R14 ;  /* 0x000000ffff087224 */ /* 0x000fce00078e000e */
[----:B0-----:R-:W-:Y:S05]  /*ce50*/  WARPSYNC.COLLECTIVE R15, `(.L_x_12276) ;  /* 0x000000000f087348 */ /* 0x001fea0003c00000 */
[----:B------:R1:W2:Y:S02]  /*ce60*/  SHFL.IDX P6, R14, R13, R12, R11 ;  /* 0x0000000c0d0e7389 */ /* 0x0002a400000c000b */
[----:B012---:R-:W-:Y:S01]  /*ce70*/  ENDCOLLECTIVE ;  /* 0x000000000000791b */ /* 0x007fe20003800000 */
.L_x_12276:
[----:B------:R-:W-:Y:S05]  /*ce80*/  BRA `(.L_x_12277) ;  /* 0xffffffd400007947 */ /* 0x000fea000383ffff */
.L_x_12188:
[----:B-1----:R-:W-:-:S04]  /*ce90*/  MOV R3, UR38 ;  /* 0x0000002600037c02 */ /* 0x002fc80008000f00 */
[----:B------:R1:W2:Y:S03]  /*cea0*/  SYNCS.PHASECHK.TRANS64.TRYWAIT P0, [R3+URZ+0x30820], R0 ;  /* 0x03082000030075a7 */ /* 0x0002a6000800017f */
[----:B--2---:R-:W-:Y:S05]  /*ceb0*/  @!P0 NANOSLEEP.SYNCS 0x989680 ;  /* 0x009896800000895d */ /* 0x004fea0003900000 */
[----:B------:R-:W2:Y:S02]  /*cec0*/  @!P0 SYNCS.PHASECHK.TRANS64 P0, [R3+URZ+0x30820], R0 ;  /* 0x03082000030085a7 */ /* 0x000ea4000800007f */
[----:B--2---:R-:W-:Y:S05]  /*ced0*/  @!P0 BRA `(.L_x_12188) ;  /* 0xfffffffc00ec8947 */ /* 0x004fea000383ffff */
[----:B------:R-:W-:Y:S05]  /*cee0*/  BRA `(.L_x_12278) ;  /* 0xffffffd400387947 */ /* 0x000fea000383ffff */
.L_x_12195:
[----:B--2---:R-:W-:-:S04]  /*cef0*/  IMAD.U32 R3, RZ, RZ, UR38 ;  /* 0x00000026ff037e24 */ /* 0x004fc8000f8e00ff */
[----:B------:R2:W3:Y:S03]  /*cf00*/  SYNCS.PHASECHK.TRANS64.TRYWAIT P0, [R3+URZ+0x30848], R8 ;  /* 0x03084808030075a7 */ /* 0x0004e6000800017f */
[----:B---3--:R-:W-:Y:S05]  /*cf10*/  @!P0 NANOSLEEP.SYNCS 0x989680 ;  /* 0x009896800000895d */ /* 0x008fea0003900000 */
[----:B------:R-:W3:Y:S02]  /*cf20*/  @!P0 SYNCS.PHASECHK.TRANS64 P0, [R3+URZ+0x30848], R8 ;  /* 0x03084808030085a7 */ /* 0x000ee4000800007f */
[----:B---3--:R-:W-:Y:S05]  /*cf30*/  @!P0 BRA `(.L_x_12195) ;  /* 0xfffffffc00ec8947 */ /* 0x008fea000383ffff */
[----:B------:R-:W-:Y:S05]  /*cf40*/  BRA `(.L_x_12279) ;  /* 0xffffffd400fc7947 */ /* 0x000fea000383ffff */
.L_x_12200:
[----:B-12---:R-:W-:-:S04]  /*cf50*/  IMAD.U32 R3, RZ, RZ, UR38 ;  /* 0x00000026ff037e24 */ /* 0x006fc8000f8e00ff */
[----:B------:R1:W2:Y:S03]  /*cf60*/  SYNCS.PHASECHK.TRANS64.TRYWAIT P0, [R3+URZ+0x30860], R8 ;  /* 0x03086008030075a7 */ /* 0x0002a6000800017f */
[----:B--2---:R-:W-:Y:S05]  /*cf70*/  @!P0 NANOSLEEP.SYNCS 0x989680 ;  /* 0x009896800000895d */ /* 0x004fea0003900000 */
[----:B------:R-:W2:Y:S02]  /*cf80*/  @!P0 SYNCS.PHASECHK.TRANS64 P0, [R3+URZ+0x30860], R8 ;  /* 0x03086008030085a7 */ /* 0x000ea4000800007f */
[----:B--2---:R-:W-:Y:S05]  /*cf90*/  @!P0 BRA `(.L_x_12200) ;  /* 0xfffffffc00ec8947 */ /* 0x004fea000383ffff */
[----:B------:R-:W-:Y:S05]  /*cfa0*/  BRA `(.L_x_12280) ;  /* 0xffffffd8005c7947 */ /* 0x000fea000383ffff */
.L_x_12208:
[----:B--2---:R-:W-:-:S04]  /*cfb0*/  IMAD.U32 R3, RZ, RZ, UR38 ;  /* 0x00000026ff037e24 */ /* 0x004fc8000f8e00ff */
[----:B------:R2:W3:Y:S03]  /*cfc0*/  SYNCS.PHASECHK.TRANS64.TRYWAIT P0, [R3+URZ+0x30840], R12 ;  /* 0x0308400c030075a7 */ /* 0x0004e6000800017f */
[----:B---3--:R-:W-:Y:S05]  /*cfd0*/  @!P0 NANOSLEEP.SYNCS 0x989680 ;  /* 0x009896800000895d */ /* 0x008fea0003900000 */
[----:B------:R-:W3:Y:S02]  /*cfe0*/  @!P0 SYNCS.PHASECHK.TRANS64 P0, [R3+URZ+0x30840], R12 ;  /* 0x0308400c030085a7 */ /* 0x000ee4000800007f */
[----:B---3--:R-:W-:Y:S05]  /*cff0*/  @!P0 BRA `(.L_x_12208) ;  /* 0xfffffffc00ec8947 */ /* 0x008fea000383ffff */
[----:B------:R-:W-:Y:S05]  /*d000*/  BRA `(.L_x_12281) ;  /* 0xffffffdc00407947 */ /* 0x000fea000383ffff */
.L_x_12213:
[----:B-12---:R-:W-:-:S04]  /*d010*/  IMAD.U32 R3, RZ, RZ, UR38 ;  /* 0x00000026ff037e24 */ /* 0x006fc8000f8e00ff */
[----:B------:R1:W2:Y:S03]  /*d020*/  SYNCS.PHASECHK.TRANS64.TRYWAIT P0, [R3+URZ+0x30868], R2 ;  /* 0x03086802030075a7 */ /* 0x0002a6000800017f */
[----:B--2---:R-:W-:Y:S05]  /*d030*/  @!P0 NANOSLEEP.SYNCS 0x989680 ;  /* 0x009896800000895d */ /* 0x004fea0003900000 */
[----:B------:R-:W2:Y:S02]  /*d040*/  @!P0 SYNCS.PHASECHK.TRANS64 P0, [R3+URZ+0x30868], R2 ;  /* 0x03086802030085a7 */ /* 0x000ea4000800007f */
[----:B--2---:R-:W-:Y:S05]  /*d050*/  @!P0 BRA `(.L_x_12213) ;  /* 0xfffffffc00ec8947 */ /* 0x004fea000383ffff */
[----:B------:R-:W-:Y:S05]  /*d060*/  BRA `(.L_x_12282) ;  /* 0xffffffdc00a87947 */ /* 0x000fea000383ffff */
.L_x_12221:
[----:B--2---:R-:W-:-:S04]  /*d070*/  IMAD.U32 R2, RZ, RZ, UR38 ;  /* 0x00000026ff027e24 */ /* 0x004fc8000f8e00ff */
[----:B------:R2:W3:Y:S03]  /*d080*/  SYNCS.PHASECHK.TRANS64.TRYWAIT P0, [R2+URZ+0x30848], R9 ;  /* 0x03084809020075a7 */ /* 0x0004e6000800017f */
[----:B---3--:R-:W-:Y:S05]  /*d090*/  @!P0 NANOSLEEP.SYNCS 0x989680 ;  /* 0x009896800000895d */ /* 0x008fea0003900000 */
[----:B------:R-:W3:Y:S02]  /*d0a0*/  @!P0 SYNCS.PHASECHK.TRANS64 P0, [R2+URZ+0x30848], R9 ;  /* 0x03084809020085a7 */ /* 0x000ee4000800007f */
[----:B---3--:R-:W-:Y:S05]  /*d0b0*/  @!P0 BRA `(.L_x_12221) ;  /* 0xfffffffc00ec8947 */ /* 0x008fea000383ffff */
[----:B------:R-:W-:Y:S05]  /*d0c0*/  BRA `(.L_x_12283) ;  /* 0xffffffe000a07947 */ /* 0x000fea000383ffff */
.L_x_12226:
[----:B-1----:R-:W-:-:S04]  /*d0d0*/  IMAD.U32 R2, RZ, RZ, UR38 ;  /* 0x00000026ff027e24 */ /* 0x002fc8000f8e00ff */
[----:B------:R1:W2:Y:S03]  /*d0e0*/  SYNCS.PHASECHK.TRANS64.TRYWAIT P0, [R2+URZ+0x30860], R9 ;  /* 0x03086009020075a7 */ /* 0x0002a6000800017f */
[----:B--2---:R-:W-:Y:S05]  /*d0f0*/  @!P0 NANOSLEEP.SYNCS 0x989680 ;  /* 0x009896800000895d */ /* 0x004fea0003900000 */
[----:B------:R-:W2:Y:S02]  /*d100*/  @!P0 SYNCS.PHASECHK.TRANS64 P0, [R2+URZ+0x30860], R9 ;  /* 0x03086009020085a7 */ /* 0x000ea4000800007f */
[----:B--2---:R-:W-:Y:S05]  /*d110*/  @!P0 BRA `(.L_x_12226) ;  /* 0xfffffffc00ec8947 */ /* 0x004fea000383ffff */
[----:B------:R-:W-:Y:S05]  /*d120*/  BRA `(.L_x_12284) ;  /* 0xffffffe400047947 */ /* 0x000fea000383ffff */
.L_x_12233:
[----:B-1----:R1:W2:Y:S02]  /*d130*/  SYNCS.PHASECHK.TRANS64.TRYWAIT P0, [R3+URZ+0x30860], R2 ;  /* 0x03086002030075a7 */ /* 0x0022a4000800017f */
[----:B--2---:R-:W-:Y:S05]  /*d140*/  @!P0 NANOSLEEP.SYNCS 0x989680 ;  /* 0x009896800000895d */ /* 0x004fea0003900000 */
[----:B------:R-:W2:Y:S02]  /*d150*/  @!P0 SYNCS.PHASECHK.TRANS64 P0, [R3+URZ+0x30860], R2 ;  /* 0x03086002030085a7 */ /* 0x000ea4000800007f */
[----:B--2---:R-:W-:Y:S05]  /*d160*/  @!P0 BRA `(.L_x_12233) ;  /* 0xfffffffc00f08947 */ /* 0x004fea000383ffff */
[----:B------:R-:W-:Y:S05]  /*d170*/  BRA `(.L_x_12285) ;  /* 0xffffffe400947947 */ /* 0x000fea000383ffff */
.L_x_12237:
[----:B-1----:R1:W2:Y:S02]  /*d180*/  SYNCS.PHASECHK.TRANS64.TRYWAIT P0, [R7+URZ+0x30820], R2 ;  /* 0x03082002070075a7 */ /* 0x0022a4000800017f */
[----:B--2---:R-:W-:Y:S05]  /*d190*/  @!P0 NANOSLEEP.SYNCS 0x989680 ;  /* 0x009896800000895d */ /* 0x004fea0003900000 */
[----:B------:R-:W2:Y:S02]  /*d1a0*/  @!P0 SYNCS.PHASECHK.TRANS64 P0, [R7+URZ+0x30820], R2 ;  /* 0x03082002070085a7 */ /* 0x000ea4000800007f */
[----:B--2---:R-:W-:Y:S05]  /*d1b0*/  @!P0 BRA `(.L_x_12237) ;  /* 0xfffffffc00f08947 */ /* 0x004fea000383ffff */
[----:B------:R-:W-:Y:S05]  /*d1c0*/  BRA `(.L_x_12286) ;  /* 0xffffffe800307947 */ /* 0x000fea000383ffff */
.L_x_12238:
[----:B------:R-:W-:Y:S01]  /*d1d0*/  BSSY B0, `(.L_x_12287) ;  /* 0x0000008000007945 */ /* 0x000fe20003800000 */
[----:B------:R-:W-:Y:S02]  /*d1e0*/  IMAD.MOV.U32 R13, RZ, RZ, R29 ;  /* 0x000000ffff0d7224 */ /* 0x000fe400078e001d */
[----:B------:R-:W-:Y:S02]  /*d1f0*/  IMAD.MOV.U32 R12, RZ, RZ, RZ ;  /* 0x000000ffff0c7224 */ /* 0x000fe400078e00ff */
[----:B------:R-:W-:Y:S02]  /*d200*/  IMAD.MOV.U32 R11, RZ, RZ, 0x1f ;  /* 0x0000001fff0b7424 */ /* 0x000fe400078e00ff */
[----:B------:R-:W-:-:S07]  /*d210*/  IMAD.MOV.U32 R15, RZ, RZ, -0x1 ;  /* 0xffffffffff0f7424 */ /* 0x000fce00078e00ff */
[----:B01----:R-:W-:Y:S05]  /*d220*/  WARPSYNC.COLLECTIVE R15, `(.L_x_12288) ;  /* 0x000000000f087348 */ /* 0x003fea0003c00000 */
[----:B------:R2:W3:Y:S02]  /*d230*/  SHFL.IDX P6, R14, R13, R12, R11 ;  /* 0x0000000c0d0e7389 */ /* 0x0004e400000c000b */
[----:B0123--:R-:W-:Y:S01]  /*d240*/  ENDCOLLECTIVE ;  /* 0x000000000000791b */ /* 0x00ffe20003800000 */
.L_x_12288:
[----:B------:R-:W-:Y:S05]  /*d250*/  BSYNC B0 ;  /* 0x0000000000007941 */ /* 0x000fea0003800000 */
.L_x_12287:
[----:B------:R-:W-:Y:S05]  /*d260*/  BRA `(.L_x_12289) ;  /* 0xffffffe800147947 */ /* 0x000fea000383ffff */
.L_x_12239:
[----:B------:R-:W-:Y:S01]  /*d270*/  BSSY B0, `(.L_x_12290) ;  /* 0x0000006000007945 */ /* 0x000fe20003800000 */
[----:B------:R-:W-:-:S07]  /*d280*/  IMAD.MOV.U32 R15, RZ, RZ, -0x1 ;  /* 0xffffffffff0f7424 */ /* 0x000fce00078e00ff */
[----:B012---:R-:W-:Y:S05]  /*d290*/  WARPSYNC.COLLECTIVE R15, `(.L_x_12291) ;  /* 0x000000000f0c7348 */ /* 0x007fea0003c00000 */
[----:B------:R-:W-:Y:S02]  /*d2a0*/  ELECT P6, UR62, PT ;  /* 0x00000000003e782f */ /* 0x000fe400038c0000 */
[----:B------:R-:W-:Y:S01]  /*d2b0*/  MOV R14, UR62 ;  /* 0x0000003e000e7c02 */ /* 0x000fe20008000f00 */
[----:B012---:R-:W-:Y:S10]  /*d2c0*/  ENDCOLLECTIVE ;  /* 0x000000000000791b */ /* 0x007ff40003800000 */
.L_x_12291:
[----:B------:R-:W-:Y:S05]  /*d2d0*/  BSYNC B0 ;  /* 0x0000000000007941 */ /* 0x000fea0003800000 */
.L_x_12290:
[----:B------:R-:W-:Y:S05]  /*d2e0*/  BRA `(.L_x_12292) ;  /* 0xffffffe800087947 */ /* 0x000fea000383ffff */
.L_x_12241:
[----:B-1----:R1:W3:Y:S02]  /*d2f0*/  SYNCS.PHASECHK.TRANS64.TRYWAIT P0, [R5+URZ], R4 ;  /* 0x00000004050075a7 */ /* 0x0022e4000800017f */
[----:B---3--:R-:W-:Y:S05]  /*d300*/  @!P0 NANOSLEEP.SYNCS 0x989680 ;  /* 0x009896800000895d */ /* 0x008fea0003900000 */
[----:B------:R-:W3:Y:S02]  /*d310*/  @!P0 SYNCS.PHASECHK.TRANS64 P0, [R5+URZ], R4 ;  /* 0x00000004050085a7 */ /* 0x000ee4000800007f */
[----:B---3--:R-:W-:Y:S05]  /*d320*/  @!P0 BRA `(.L_x_12241) ;  /* 0xfffffffc00f08947 */ /* 0x008fea000383ffff */
[----:B------:R-:W-:Y:S05]  /*d330*/  BRA `(.L_x_12293) ;  /* 0xffffffe800387947 */ /* 0x000fea000383ffff */
.L_x_12242:
[----:B---3--:R3:W4:Y:S02]  /*d340*/  SYNCS.PHASECHK.TRANS64.TRYWAIT P0, [R3+URZ], R2 ;  /* 0x00000002030075a7 */ /* 0x008724000800017f */
[----:B----4-:R-:W-:Y:S05]  /*d350*/  @!P0 NANOSLEEP.SYNCS 0x989680 ;  /* 0x009896800000895d */ /* 0x010fea0003900000 */
[----:B------:R-:W4:Y:S02]  /*d360*/  @!P0 SYNCS.PHASECHK.TRANS64 P0, [R3+URZ], R2 ;  /* 0x00000002030085a7 */ /* 0x000f24000800007f */
[----:B----4-:R-:W-:Y:S05]  /*d370*/  @!P0 BRA `(.L_x_12242) ;  /* 0xfffffffc00f08947 */ /* 0x010fea000383ffff */
[----:B------:R-:W-:Y:S05]  /*d380*/  BRA `(.L_x_12294) ;  /* 0xffffffe8002c7947 */ /* 0x000fea000383ffff */
.L_x_12244:
[----:B-1----:R1:W3:Y:S02]  /*d390*/  SYNCS.PHASECHK.TRANS64.TRYWAIT P0, [R5+URZ], R4 ;  /* 0x00000004050075a7 */ /* 0x0022e4000800017f */
[----:B---3--:R-:W-:Y:S05]  /*d3a0*/  @!P0 NANOSLEEP.SYNCS 0x989680 ;  /* 0x009896800000895d */ /* 0x008fea0003900000 */
[----:B------:R-:W3:Y:S02]  /*d3b0*/  @!P0 SYNCS.PHASECHK.TRANS64 P0, [R5+URZ], R4 ;  /* 0x00000004050085a7 */ /* 0x000ee4000800007f */
[----:B---3--:R-:W-:Y:S05]  /*d3c0*/  @!P0 BRA `(.L_x_12244) ;  /* 0xfffffffc00f08947 */ /* 0x008fea000383ffff */
[----:B------:R-:W-:Y:S05]  /*d3d0*/  BRA `(.L_x_12295) ;  /* 0xffffffe800307947 */ /* 0x000fea000383ffff */
.L_x_12296:
        /* <DEDUP_REMOVED lines=10> */
.L_x_14875:


//--------------------- .text._ZN7cutlass13device_kernelIN5flash11enable_sm90INS1_16FlashAttnFwdSm90INS1_25CollectiveMainloopFwdSm90ILi2EN4cute5tupleIJNS5_1CILi1EEES8_S8_EEENS6_IJNS7_ILi192EEESA_NS7_ILi64EEEEEELi64ENS_6half_tEfNS_4arch4Sm90ELb0ELb0ELb0ELb1ELb0ELb0ELb0ELb0ELb1ELb1ELb1ELb0EEENS1_21CollectiveEpilogueFwdINS6_IJSA_SB_SA_EEES9_SD_SF_Li384ELb1ELb1ELb1ELb0EEENS1_36VarlenDynamicPersistentTileSchedulerILi192ELi192ELi384ELi128ELb1ELb1ELb1ELb0ELb1ELb1EEEEEEEEEvNT_6ParamsE --------------------------
	.section	.text._ZN7cutlass13device_kernelIN5flash11enable_sm90INS1_16FlashAttnFwdSm90INS1_25CollectiveMainloopFwdSm90ILi2EN4cute5tupleIJNS5_1CILi1EEES8_S8_EEENS6_IJNS7_ILi192EEESA_NS7_ILi64EEEEEELi64ENS_6half_tEfNS_4arch4Sm90ELb0ELb0ELb0ELb1ELb0ELb0ELb0ELb0ELb1ELb1ELb1ELb0EEENS1_21CollectiveEpilogueFwdINS6_IJSA_SB_SA_EEES9_SD_SF_Li384ELb1ELb1ELb1ELb0EEENS1_36VarlenDynamicPersistentTileSchedulerILi192ELi192ELi384ELi128ELb1ELb1ELb1ELb0ELb1ELb1EEEEEEEEEvNT_6ParamsE,"ax",@progbits
	.align	128
.text._ZN7cutlass13device_kernelIN5flash11enable_sm90INS1_16FlashAttnFwdSm90INS1_25CollectiveMainloopFwdSm90ILi2EN4cute5tupleIJNS5_1CILi1EEES8_S8_EEENS6_IJNS7_ILi192EEESA_NS7_ILi64EEEEEELi64ENS_6half_tEfNS_4arch4Sm90ELb0ELb0ELb0ELb1ELb0ELb0ELb0ELb0ELb1ELb1ELb1ELb0EEENS1_21CollectiveEpilogueFwdINS6_IJSA_SB_SA_EEES9_SD_SF_Li384ELb1ELb1ELb1ELb0EEENS1_36VarlenDynamicPersistentTileSchedulerILi192ELi192ELi384ELi128ELb1ELb1ELb1ELb0ELb1ELb1EEEEEEEEEvNT_6ParamsE:
        .type           _ZN7cutlass13device_kernelIN5flash11enable_sm90INS1_16FlashAttnFwdSm90INS1_25CollectiveMainloopFwdSm90ILi2EN4cute5tupleIJNS5_1CILi1EEES8_S8_EEENS6_IJNS7_ILi192EEESA_NS7_ILi64EEEEEELi64ENS_6half_tEfNS_4arch4Sm90ELb0ELb0ELb0ELb1ELb0ELb0ELb0ELb0ELb1ELb1ELb1ELb0EEENS1_21CollectiveEpilogueFwdINS6_IJSA_SB_SA_EEES9_SD_SF_Li384ELb1ELb1ELb1ELb0EEENS1_36VarlenDynamicPersistentTileSchedulerILi192ELi192ELi384ELi128ELb1ELb1ELb1ELb0ELb1ELb1EEEEEEEEEvNT_6ParamsE,@function
        .size           _ZN7cutlass13device_kernelIN5flash11enable_sm90INS1_16FlashAttnFwdSm90INS1_25CollectiveMainloopFwdSm90ILi2EN4cute5tupleIJNS5_1CILi1EEES8_S8_EEENS6_IJNS7_ILi192EEESA_NS7_ILi64EEEEEELi64ENS_6half_tEfNS_4arch4Sm90ELb0ELb0ELb0ELb1ELb0ELb0ELb0ELb0ELb1ELb1ELb1ELb0EEENS1_21CollectiveEpilogueFwdINS6_IJSA_SB_SA_EEES9_SD_SF_Li384ELb1ELb1ELb1ELb0EEENS1_36VarlenDynamicPersistentTileSchedulerILi192ELi192ELi384ELi128ELb1ELb1ELb1ELb0ELb1ELb1EEEEEEEEEvNT_6ParamsE,(.L_x_14876 - _ZN7cutlass13device_kernelIN5flash11enable_sm90INS1_16FlashAttnFwdSm90INS1_25CollectiveMainloopFwdSm90ILi2EN4cute5tupleIJNS5_1CILi1EEES8_S8_EEENS6_IJNS7_ILi192EEESA_NS7_ILi64EEEEEELi64ENS_6half_tEfNS_4arch4Sm90ELb0ELb0ELb0ELb1ELb0ELb0ELb0ELb0ELb1ELb1ELb1ELb0EEENS1_21CollectiveEpilogueFwdINS6_IJSA_SB_SA_EEES9_SD_SF_Li384ELb1ELb1ELb1ELb0EEENS1_36VarlenDynamicPersistentTileSchedulerILi192ELi192ELi384ELi128ELb1ELb1ELb1ELb0ELb1ELb1EEEEEEEEEvNT_6ParamsE)
        .other          _ZN7cutlass13device_kernelIN5flash11enable_sm90INS1_16FlashAttnFwdSm90INS1_25CollectiveMainloopFwdSm90ILi2EN4cute5tupleIJNS5_1CILi1EEES8_S8_EEENS6_IJNS7_ILi192EEESA_NS7_ILi64EEEEEELi64ENS_6half_tEfNS_4arch4Sm90ELb0ELb0ELb0ELb1ELb0ELb0ELb0ELb0ELb1ELb1ELb1ELb0EEENS1_21CollectiveEpilogueFwdINS6_IJSA_SB_SA_EEES9_SD_SF_Li384ELb1ELb1ELb1ELb0EEENS1_36VarlenDynamicPersistentTileSchedulerILi192ELi192ELi384ELi128ELb1ELb1ELb1ELb0ELb1ELb1EEEEEEEEEvNT_6ParamsE,@"STO_CUDA_ENTRY STV_DEFAULT"
_ZN7cutlass13device_kernelIN5flash11enable_sm90INS1_16FlashAttnFwdSm90INS1_25CollectiveMainloopFwdSm90ILi2EN4cute5tupleIJNS5_1CILi1EEES8_S8_EEENS6_IJNS7_ILi192EEESA_NS7_ILi64EEEEEELi64ENS_6half_tEfNS_4arch4Sm90ELb0ELb0ELb0ELb1ELb0ELb0ELb0ELb0ELb1ELb1ELb1ELb0EEENS1_21CollectiveEpilogueFwdINS6_IJSA_SB_SA_EEES9_SD_SF_Li384ELb1ELb1ELb1ELb0EEENS1_36VarlenDynamicPersistentTileSchedulerILi192ELi192ELi384ELi128ELb1ELb1ELb1ELb0ELb1ELb1EEEEEEEEEvNT_6ParamsE:
        /* <DEDUP_REMOVED lines=17> */
.L_x_12298:
[----:B------:R-:W-:Y:S05]  /*0110*/  BSYNC B0 ;  /* 0x0000000000007941 */ /* 0x000fea0003800000 */
.L_x_12297:
        /* <DEDUP_REMOVED lines=40> */
.L_x_12299:
        /* <DEDUP_REMOVED lines=22> */
.L_x_12300:
        /* <DEDUP_REMOVED lines=18> */
.L_x_12301:
        /* <DEDUP_REMOVED lines=22> */
.L_x_12302:
        /* <DEDUP_REMOVED lines=22> */
.L_x_12303:
[----:B--2---:R-:W-:Y:S01]  /*08e0*/  ISETP.NE.AND P0, PT, R2, RZ, PT ;  /* 0x000000ff0200720c */ /* 0x004fe20003f05270 */
[----:B------:R-:W-:Y:S01]  /*08f0*/  IMAD.MOV.U32 R2, RZ, RZ, 0x1 ;  /* 0x00000001ff027424 */ /* 0x000fe200078e00ff */
[----:B------:R-:W-:Y:S01]  /*0900*/  NOP ;  /* 0x0000000000007918 */ /* 0x000fe20000000000 */
[----:B------:R-:W-:-:S03]  /*0910*/  ULDC.64 UR40, c[0x0][0x208] ;  /* 0x0000820000287ab9 */ /* 0x000fc60000000a00 */
[----:B------:R-:W-:-:S05]  /*0920*/  SEL R2, R2, 0x2, !P0 ;  /* 0x0000000202027807 */ /* 0x000fca0004000000 */
[----:B------:R2:W-:Y:S01]  /*0930*/  STL [R1+0x44], R2 ;  /* 0x0000440201007387 */ /* 0x0005e20000100800 */
[----:B01-34-:R-:W-:Y:S06]  /*0940*/  BAR.SYNC.DEFER_BLOCKING 0x0 ;  /* 0x0000000000007b1d */ /* 0x01bfec0000010000 */
[----:B------:R-:W-:Y:S05]  /*0950*/  @!P0 BRA `(.L_x_12304) ;  /* 0x0000009400c08947 */ /* 0x000fea0003800000 */
.L_x_12305:
[----:B------:R-:W-:-:S08]  /*0960*/  NOP ;  /* 0x0000000000007918 */ /* 0x000fd00000000000 */
[----:B------:R-:W0:Y:S02]  /*0970*/  USETMAXREG.TRY_ALLOC.CTAPOOL UP0, 0xa0 ;  /* 0x000000a0000079c8 */ /* 0x000e240008000600 */
[----:B0-----:R-:W-:-:S13]  /*0980*/  PLOP3.LUT P0, PT, PT, PT, UP0, 0x80, 0x0 ;  /* 0x000000000000781c */ /* 0x001fda0003f0f008 */
[----:B------:R-:W-:Y:S05]  /*0990*/  @!P0 BRA `(.L_x_12305) ;  /* 0xfffffffc00f08947 */ /* 0x000fea000383ffff */
[----:B--2---:R-:W0:Y:S01]  /*09a0*/  S2R R2, SR_TID.X ;  /* 0x0000000000027919 */ /* 0x004e220000002100 */
        /* <DEDUP_REMOVED lines=13> */
[----:B------:R-:W2:Y:S01]  /*0a80*/  LDL.LU R20, [R1+0x44] ;  /* 0x0000440001147983 */ /* 0x000ea20000300800 */
[----:B------:R-:W-:-:S05]  /*0a90*/  VIADD R19, R2, 0xffffff80 ;  /* 0xffffff8002137836 */ /* 0x000fca0000000000 */
[----:B------:R-:W-:-:S04]  /*0aa0*/  SHF.R.S32.HI R0, RZ, 0x1f, R19 ;  /* 0x0000001fff007819 */ /* 0x000fc80000011413 */
[CC--:B------:R-:W-:Y:S02]  /*0ab0*/  LEA.HI R3, R0.reuse, R19.reuse, RZ, 0x4 ;  /* 0x0000001300037211 */ /* 0x0c0fe400078f20ff */
[----:B------:R-:W-:Y:S02]  /*0ac0*/  LEA.HI R2, R0, R19, RZ, 0x7 ;  /* 0x0000001300027211 */ /* 0x000fe400078f38ff */
[----:B------:R-:W-:Y:S02]  /*0ad0*/  SHF.R.S32.HI R4, RZ, 0x4, R3 ;  /* 0x00000004ff047819 */ /* 0x000fe40000011403 */
[----:B------:R-:W-:Y:S02]  /*0ae0*/  LOP3.LUT R6, R2, 0xffffff80, RZ, 0xc0, !PT ;  /* 0xffffff8002067812 */ /* 0x000fe400078ec0ff */
[C---:B------:R-:W-:Y:S02]  /*0af0*/  LEA.HI R5, R3.reuse, R4, RZ, 0x1 ;  /* 0x0000000403057211 */ /* 0x040fe400078f08ff */
[----:B------:R-:W-:Y:S01]  /*0b00*/  LOP3.LUT R3, R3, 0xfffffff0, RZ, 0xc0, !PT ;  /* 0xfffffff003037812 */ /* 0x000fe200078ec0ff */
[----:B------:R-:W-:Y:S01]  /*0b10*/  IMAD.IADD R18, R19, 0x1, -R6 ;  /* 0x0000000113127824 */ /* 0x000fe200078e0a06 */
[----:B------:R-:W-:-:S02]  /*0b20*/  LOP3.LUT R5, R5, 0x1ffffffe, RZ, 0xc0, !PT ;  /* 0x1ffffffe05057812 */ /* 0x000fc400078ec0ff */
[----:B------:R-:W-:Y:S01]  /*0b30*/  LEA.HI R6, R0, R19, RZ, 0x2 ;  /* 0x0000001300067211 */ /* 0x000fe200078f10ff */
[----:B------:R-:W-:Y:S02]  /*0b40*/  IMAD.IADD R3, R19, 0x1, -R3 ;  /* 0x0000000113037824 */ /* 0x000fe400078e0a03 */
[----:B------:R-:W-:Y:S01]  /*0b50*/  IMAD.IADD R5, R4, 0x1, -R5 ;  /* 0x0000000104057824 */ /* 0x000fe200078e0a05 */
[----:B------:R-:W-:Y:S02]  /*0b60*/  LOP3.LUT R4, R6, 0xfffffffc, RZ, 0xc0, !PT ;  /* 0xfffffffc06047812 */ /* 0x000fe400078ec0ff */
[----:B------:R-:W-:-:S03]  /*0b70*/  SHF.R.S32.HI R13, RZ, 0x1f, R18 ;  /* 0x0000001fff0d7819 */ /* 0x000fc60000011412 */
[----:B------:R-:W-:Y:S01]  /*0b80*/  IMAD.IADD R12, R19, 0x1, -R4 ;  /* 0x00000001130c7824 */ /* 0x000fe200078e0a04 */
[----:B------:R-:W-:Y:S02]  /*0b90*/  SHF.R.S32.HI R4, RZ, 0x1f, R3 ;  /* 0x0000001fff047819 */ /* 0x000fe40000011403 */
[----:B------:R-:W-:Y:S02]  /*0ba0*/  LEA.HI R6, R0, R19, RZ, 0x5 ;  /* 0x0000001300067211 */ /* 0x000fe400078f28ff */
[----:B------:R-:W-:Y:S02]  /*0bb0*/  LEA.HI R14, R13, R18, RZ, 0x2 ;  /* 0x000000120d0e7211 */ /* 0x000fe400078f10ff */
[----:B------:R-:W-:Y:S01]  /*0bc0*/  LEA.HI R4, R4, R3, RZ, 0x3 ;  /* 0x0000000304047211 */ /* 0x000fe200078f18ff */
[----:B------:R-:W-:Y:S01]  /*0bd0*/  IMAD.SHL.U32 R7, R6, 0x20, RZ ;  /* 0x0000002006077824 */ /* 0x000fe200078e00ff */
[--C-:B------:R-:W-:Y:S02]  /*0be0*/  SHF.R.S32.HI R8, RZ, 0x2, R14.reuse ;  /* 0x00000002ff087819 */ /* 0x100fe4000001140e */
[----:B------:R-:W-:-:S02]  /*0bf0*/  SHF.R.S32.HI R15, RZ, 0x1f, R14 ;  /* 0x0000001fff0f7819 */ /* 0x000fc4000001140e */
[----:B------:R-:W-:Y:S02]  /*0c00*/  LOP3.LUT R6, R4, 0xfffffff8, RZ, 0xc0, !PT ;  /* 0xfffffff804067812 */ /* 0x000fe400078ec0ff */
[----:B------:R-:W-:-:S03]  /*0c10*/  LEA.HI R15, R15, R8, RZ, 0x3 ;  /* 0x000000080f0f7211 */ /* 0x000fc600078f18ff */
[----:B------:R-:W-:Y:S01]  /*0c20*/  IMAD.IADD R6, R3, 0x1, -R6 ;  /* 0x0000000103067824 */ /* 0x000fe200078e0a06 */
[----:B------:R-:W-:Y:S02]  /*0c30*/  LEA.HI R16, R12, R12, RZ, 0x1 ;  /* 0x0000000c0c107211 */ /* 0x000fe400078f08ff */
[----:B------:R-:W-:Y:S02]  /*0c40*/  LOP3.LUT R15, R15, 0xfffffff8, RZ, 0xc0, !PT ;  /* 0xfffffff80f0f7812 */ /* 0x000fe400078ec0ff */
[----:B------:R-:W-:Y:S01]  /*0c50*/  SHF.R.S32.HI R21, RZ, 0x7, R2 ;  /* 0x00000007ff157819 */ /* 0x000fe20000011402 */
[----:B------:R-:W-:Y:S01]  /*0c60*/  IMAD.SHL.U32 R2, R6, 0x40, RZ ;  /* 0x0000004006027824 */ /* 0x000fe200078e00ff */
[----:B------:R-:W-:Y:S02]  /*0c70*/  LOP3.LUT R7, R7, 0xfffffc00, RZ, 0xc0, !PT ;  /* 0xfffffc0007077812 */ /* 0x000fe400078ec0ff */
[----:B------:R-:W-:Y:S01]  /*0c80*/  LOP3.LUT R17, R16, 0x1ffffffe, RZ, 0xc0, !PT ;  /* 0x1ffffffe10117812 */ /* 0x000fe200078ec0ff */
[----:B------:R-:W-:Y:S01]  /*0c90*/  IMAD.IADD R16, R8, 0x1, -R15 ;  /* 0x0000000108107824 */ /* 0x000fe200078e0a0f */
[----:B------:R-:W-:Y:S01]  /*0ca0*/  LOP3.LUT R2, R2, 0x1c0, RZ, 0xc0, !PT ;  /* 0x000001c002027812 */ /* 0x000fe200078ec0ff */
[----:B------:R-:W-:-:S02]  /*0cb0*/  IMAD R8, R3, 0x40, R7 ;  /* 0x0000004003087824 */ /* 0x000fc400078e0207 */
[----:B------:R-:W-:Y:S02]  /*0cc0*/  IMAD.SHL.U32 R5, R5, 0x8, RZ ;  /* 0x0000000805057824 */ /* 0x000fe400078e00ff */
[----:B------:R-:W-:Y:S02]  /*0cd0*/  IMAD.SHL.U32 R4, R4, 0x40, RZ ;  /* 0x0000004004047824 */ /* 0x000fe400078e00ff */
[----:B------:R-:W-:Y:S01]  /*0ce0*/  IMAD.IADD R3, R5, 0x1, R8 ;  /* 0x0000000105037824 */ /* 0x000fe200078e0208 */
[----:B------:R-:W-:Y:S01]  /*0cf0*/  LOP3.LUT R5, R2, 0x8, R5, 0xf8, !PT ;  /* 0x0000000802057812 */ /* 0x000fe200078ef805 */
[----:B------:R-:W-:Y:S01]  /*0d00*/  IMAD.IADD R17, R12, 0x1, -R17 ;  /* 0x000000010c117824 */ /* 0x000fe200078e0a11 */
[----:B------:R-:W-:Y:S01]  /*0d10*/  SHF.R.U32.HI R2, RZ, 0x3, R2 ;  /* 0x00000003ff027819 */ /* 0x000fe20000011602 */
[----:B------:R-:W-:Y:S01]  /*0d20*/  IMAD.HI R12, R21, 0x55555556, RZ ;  /* 0x55555556150c7827 */ /* 0x000fe200078e02ff */
[----:B------:R-:W-:Y:S02]  /*0d30*/  LEA.HI R13, R13, R18, RZ, 0x5 ;  /* 0x000000120d0d7211 */ /* 0x000fe400078f28ff */
[----:B------:R-:W-:-:S02]  /*0d40*/  LOP3.LUT R2, R5, R2, RZ, 0x3c, !PT ;  /* 0x0000000205027212 */ /* 0x000fc400078e3cff */
[----:B------:R-:W-:Y:S02]  /*0d50*/  LOP3.LUT R4, R4, 0x7ffffe00, RZ, 0xc0, !PT ;  /* 0x7ffffe0004047812 */ /* 0x000fe400078ec0ff */
[----:B------:R-:W-:Y:S02]  /*0d60*/  LEA.HI R0, R0, R19, RZ, 0x3 ;  /* 0x0000001300007211 */ /* 0x000fe400078f18ff */
[----:B------:R-:W-:Y:S02]  /*0d70*/  LEA.HI R12, R12, R12, RZ, 0x1 ;  /* 0x0000000c0c0c7211 */ /* 0x000fe400078f08ff */
[----:B------:R-:W-:Y:S02]  /*0d80*/  SHF.R.S32.HI R13, RZ, 0x5, R13 ;  /* 0x00000005ff0d7819 */ /* 0x000fe4000001140d */
[----:B------:R-:W-:Y:S02]  /*0d90*/  IADD3 R4, R2, R4, R7 ;  /* 0x0000000402047210 */ /* 0x000fe40007ffe007 */
[----:B------:R-:W-:Y:S01]  /*0da0*/  LOP3.LUT R2, R0, 0xfffffff8, RZ, 0xc0, !PT ;  /* 0xfffffff800027812 */ /* 0x000fe200078ec0ff */
[----:B------:R-:W-:Y:S01]  /*0db0*/  IMAD R12, R12, -0x3, R21 ;  /* 0xfffffffd0c0c7824 */ /* 0x000fe200078e0215 */
[----:B------:R-:W-:Y:S01]  /*0dc0*/  LOP3.LUT R14, R14, 0x7ffffffc, RZ, 0xc0, !PT ;  /* 0x7ffffffc0e0e7812 */ /* 0x000fe200078ec0ff */
[----:B------:R-:W-:-:S02]  /*0dd0*/  IMAD R13, R13, 0x10, R16 ;  /* 0x000000100d0d7824 */ /* 0x000fc400078e0210 */
[----:B------:R-:W-:Y:S02]  /*0de0*/  IMAD.IADD R2, R19, 0x1, -R2 ;  /* 0x0000000113027824 */ /* 0x000fe400078e0a02 */
[----:B------:R-:W-:Y:S02]  /*0df0*/  IMAD R8, R12, 0x40, R13 ;  /* 0x000000400c087824 */ /* 0x000fe400078e020d */
[----:B------:R-:W-:Y:S02]  /*0e00*/  IMAD.MOV.U32 R5, RZ, RZ, R9 ;  /* 0x000000ffff057224 */ /* 0x000fe400078e0009 */
[----:B------:R-:W-:Y:S02]  /*0e10*/  IMAD.IADD R14, R18, 0x1, -R14 ;  /* 0x00000001120e7824 */ /* 0x000fe400078e0a0e */
[----:B------:R-:W-:Y:S01]  /*0e20*/  IMAD.SHL.U32 R9, R2, 0x8, RZ ;  /* 0x0000000802097824 */ /* 0x000fe200078e00ff */
[----:B------:R-:W-:Y:S01]  /*0e30*/  STL [R1+0x60], R3 ;  /* 0x0000600301007387 */ /* 0x000fe20000100800 */
[----:B------:R-:W-:-:S03]  /*0e40*/  IMAD.SHL.U32 R15, R14, 0x2, RZ ;  /* 0x000000020e0f7824 */ /* 0x000fc600078e00ff */
[----:B------:R-:W-:Y:S01]  /*0e50*/  STL [R1+0x58], R8 ;  /* 0x0000580801007387 */ /* 0x000fe20000100800 */
[----:B------:R-:W-:-:S03]  /*0e60*/  VIADD R14, R15, 0x8 ;  /* 0x000000080f0e7836 */ /* 0x000fc60000000000 */
[----:B------:R-:W-:Y:S01]  /*0e70*/  STL [R1+0x38], RZ ;  /* 0x000038ff01007387 */ /* 0x000fe20000100800 */
[----:B------:R-:W-:-:S03]  /*0e80*/  VIADD R13, R15, 0x10 ;  /* 0x000000100f0d7836 */ /* 0x000fc60000000000 */
[----:B------:R0:W-:Y:S01]  /*0e90*/  STL [R1+0x8], R9 ;  /* 0x0000080901007387 */ /* 0x0001e20000100800 */
[----:B------:R-:W-:Y:S01]  /*0ea0*/  R2P PR, R6, 0x6 ;  /* 0x0000000606007804 */ /* 0x000fe20000000000 */
[----:B------:R-:W-:Y:S02]  /*0eb0*/  IMAD.MOV.U32 R7, RZ, RZ, R11 ;  /* 0x000000ffff077224 */ /* 0x000fe400078e000b */
[C---:B------:R-:W-:Y:S01]  /*0ec0*/  VIADD R12, R15.reuse, 0x18 ;  /* 0x000000180f0c7836 */ /* 0x040fe20000000000 */
[----:B------:R-:W-:Y:S01]  /*0ed0*/  STL [R1+0x30], R15 ;  /* 0x0000300f01007387 */ /* 0x000fe20000100800 */
[----:B------:R-:W-:Y:S01]  /*0ee0*/  IMAD.MOV.U32 R6, RZ, RZ, R10 ;  /* 0x000000ffff067224 */ /* 0x000fe200078e000a */
[----:B0-----:R-:W-:Y:S01]  /*0ef0*/  SHF.R.S32.HI R9, RZ, 0x1f, R9 ;  /* 0x0000001fff097819 */ /* 0x001fe20000011409 */
[----:B------:R-:W-:Y:S01]  /*0f00*/  VIADD R11, R15, 0x20 ;  /* 0x000000200f0b7836 */ /* 0x000fe20000000000 */
[----:B------:R-:W-:Y:S01]  /*0f10*/  LEA R16, R4, UR37, 0x1 ;  /* 0x0000002504107c11 */ /* 0x000fe2000f8e08ff */
[----:B------:R-:W-:-:S02]  /*0f20*/  IMAD.MOV.U32 R3, RZ, RZ, 0x40 ;  /* 0x00000040ff037424 */ /* 0x000fc400078e00ff */
[----:B------:R0:W-:Y:S01]  /*0f30*/  STL [R1+0x64], R9 ;  /* 0x0000640901007387 */ /* 0x0001e20000100800 */
[----:B------:R-:W-:Y:S01]  /*0f40*/  VIADD R10, R15, 0x28 ;  /* 0x000000280f0a7836 */ /* 0x000fe20000000000 */
[----:B------:R-:W-:Y:S02]  /*0f50*/  SHF.R.S32.HI R4, RZ, 0x1f, R14 ;  /* 0x0000001fff047819 */ /* 0x000fe4000001140e */
[----:B------:R-:W-:Y:S01]  /*0f60*/  STL [R1+0x28], R14 ;  /* 0x0000280e01007387 */ /* 0x000fe20000100800 */
[----:B------:R-:W-:-:S03]  /*0f70*/  SHF.R.S32.HI R0, RZ, 0x3, R0 ;  /* 0x00000003ff007819 */ /* 0x000fc60000011400 */
[----:B------:R1:W-:Y:S01]  /*0f80*/  STL [R1+0x24], R13 ;  /* 0x0000240d01007387 */ /* 0x0003e20000100800 */
[----:B0-----:R-:W-:-:S03]  /*0f90*/  VIADD R9, R15, 0x30 ;  /* 0x000000300f097836 */ /* 0x001fc60000000000 */
[----:B------:R-:W-:Y:S01]  /*0fa0*/  STL [R1+0x20], R12 ;  /* 0x0000200c01007387 */ /* 0x000fe20000100800 */
[----:B------:R-:W-:Y:S01]  /*0fb0*/  SEL R0, R3, 0xffffffc0, !P2 ;  /* 0xffffffc003007807 */ /* 0x000fe20005000000 */
[----:B------:R-:W-:Y:S02]  /*0fc0*/  VIADD R3, R15, 0x38 ;  /* 0x000000380f037836 */ /* 0x000fe40000000000 */
[----:B------:R0:W-:Y:S01]  /*0fd0*/  STL [R1+0x1c], R11 ;  /* 0x00001c0b01007387 */ /* 0x0001e20000100800 */
[----:B-1----:R-:W-:-:S03]  /*0fe0*/  SHF.R.S32.HI R13, RZ, 0x1f, R13 ;  /* 0x0000001fff0d7819 */ /* 0x002fc6000001140d */
[----:B------:R-:W-:Y:S04]  /*0ff0*/  STL [R1+0x18], R10 ;  /* 0x0000180a01007387 */ /* 0x000fe80000100800 */
[----:B------:R-:W-:Y:S04]  /*1000*/  STL [R1+0x14], R9 ;  /* 0x0000140901007387 */ /* 0x000fe80000100800 */
[----:B------:R1:W-:Y:S01]  /*1010*/  STL [R1+0x54], R4 ;  /* 0x0000540401007387 */ /* 0x0003e20000100800 */
[----:B0-----:R-:W-:-:S03]  /*1020*/  SHF.R.S32.HI R11, RZ, 0x1f, R11 ;  /* 0x0000001fff0b7819 */ /* 0x001fc6000001140b */
[----:B------:R-:W-:Y:S01]  /*1030*/  STL [R1+0x10], R3 ;  /* 0x0000100301007387 */ /* 0x000fe20000100800 */
[----:B-1----:R-:W-:-:S03]  /*1040*/  SHF.R.S32.HI R4, RZ, 0x1f, R12 ;  /* 0x0000001fff047819 */ /* 0x002fc6000001140c */
[----:B------:R-:W-:Y:S04]  /*1050*/  STL [R1+0x50], R13 ;  /* 0x0000500d01007387 */ /* 0x000fe80000100800 */
[----:B------:R0:W-:Y:S01]  /*1060*/  STL [R1+0x4c], R4 ;  /* 0x00004c0401007387 */ /* 0x0001e20000100800 */
[----:B------:R-:W-:-:S03]  /*1070*/  SHF.R.S32.HI R9, RZ, 0x1f, R9 ;  /* 0x0000001fff097819 */ /* 0x000fc60000011409 */
[----:B------:R-:W-:Y:S01]  /*1080*/  STL [R1+0x48], R11 ;  /* 0x0000480b01007387 */ /* 0x000fe20000100800 */
[----:B0-----:R-:W-:-:S05]  /*1090*/  SHF.R.S32.HI R4, RZ, 0x1f, R10 ;  /* 0x0000001fff047819 */ /* 0x001fca000001140a */
[----:B------:R0:W-:Y:S04]  /*10a0*/  STL [R1+0x44], R4 ;  /* 0x0000440401007387 */ /* 0x0001e80000100800 */
[----:B------:R1:W-:Y:S01]  /*10b0*/  STL [R1+0x40], R9 ;  /* 0x0000400901007387 */ /* 0x0003e20000100800 */
[----:B0-----:R-:W-:Y:S01]  /*10c0*/  SHF.R.S32.HI R4, RZ, 0x1f, R3 ;  /* 0x0000001fff047819 */ /* 0x001fe20000011403 */
[----:B------:R-:W-:-:S04]  /*10d0*/  IMAD R3, R17, 0x8, R8 ;  /* 0x0000000811037824 */ /* 0x000fc800078e0208 */
[----:B------:R1:W-:Y:S04]  /*10e0*/  STL [R1+0x3c], R4 ;  /* 0x00003c0401007387 */ /* 0x0003e80000100800 */
[----:B------:R1:W-:Y:S01]  /*10f0*/  STL [R1+0x5c], R3 ;  /* 0x00005c0301007387 */ /* 0x0003e20000100800 */
[C---:B------:R-:W-:Y:S02]  /*1100*/  VIADD R18, R16.reuse, 0x1e800 ;  /* 0x0001e80010127836 */ /* 0x040fe40000000000 */
[----:B------:R-:W-:Y:S02]  /*1110*/  VIADD R23, R16, 0x1e820 ;  /* 0x0001e82010177836 */ /* 0x000fe40000000000 */
[----:B------:R-:W-:Y:S02]  /*1120*/  @P1 VIADD R23, R18, 0xffffffe0 ;  /* 0xffffffe012171836 */ /* 0x000fe40000000000 */
[----:B------:R-:W-:-:S02]  /*1130*/  IMAD.MOV.U32 R2, RZ, RZ, RZ ;  /* 0x000000ffff027224 */ /* 0x000fc400078e00ff */
[----:B------:R-:W-:Y:S02]  /*1140*/  IMAD.IADD R18, R18, 0x1, R0 ;  /* 0x0000000112127824 */ /* 0x000fe400078e0200 */
[----:B------:R-:W-:Y:S02]  /*1150*/  IMAD.IADD R17, R0, 0x1, R23 ;  /* 0x0000000100117824 */ /* 0x000fe400078e0217 */
[C---:B------:R-:W-:Y:S02]  /*1160*/  VIADD R153, R23.reuse, 0x6000 ;  /* 0x0000600017997836 */ /* 0x040fe40000000000 */
[----:B------:R-:W-:Y:S01]  /*1170*/  VIADD R152, R23, 0xc000 ;  /* 0x0000c00017987836 */ /* 0x000fe20000000000 */
[----:B------:R-:W-:Y:S01]  /*1180*/  UMOV UR36, URZ ;  /* 0x0000003f00247c82 */ /* 0x000fe20008000000 */
[----:B-12---:R-:W-:-:S07]  /*1190*/  LOP3.LUT R154, R20, 0x1, RZ, 0xfc, !PT ;  /* 0x00000001149a7812 */ /* 0x006fce00078efcff */
.L_x_12339:
[----:B012-45:R-:W0:Y:S01]  /*11a0*/  LDC.64 R8, c[0x0][0xc88] ;  /* 0x00032200ff087b82 */ /* 0x037e220000000a00 */
[----:B------:R-:W-:-:S07]  /*11b0*/  ULDC.64 UR4, c[0x0][0xa28] ;  /* 0x00028a0000047ab9 */ /* 0x000fce0000000a00 */
[----:B------:R-:W1:Y:S08]  /*11c0*/  LDC.64 R12, c[0x0][0x418] ;  /* 0x00010600ff0c7b82 */ /* 0x000e700000000a00 */
[----:B------:R-:W2:Y:S01]  /*11d0*/  LDC R0, c[0x0][0x424] ;  /* 0x00010900ff007b82 */ /* 0x000ea20000000800 */
[----:B0-----:R-:W-:Y:S01]  /*11e0*/  IMAD.WIDE R8, R7, 0x4, R8 ;  /* 0x0000000407087825 */ /* 0x001fe200078e0208 */
[----:B------:R-:W-:-:S06]  /*11f0*/  ISETP.NE.U32.AND P0, PT, RZ, UR4, PT ;  /* 0x00000004ff007c0c */ /* 0x000fcc000bf05070 */
[----:B------:R-:W0:Y:S01]  /*1200*/  LDC R7, c[0x0][0x2f0] ;  /* 0x0000bc00ff077b82 */ /* 0x000e220000000800 */
[----:B---3--:R-:W3:Y:S01]  /*1210*/  LDG.E R155, desc[UR40][R8.64] ;  /* 0x00000028089b7981 */ /* 0x008ee2000c1e1900 */
[----:B------:R-:W-:Y:S01]  /*1220*/  ISETP.NE.AND.EX P0, PT, RZ, UR5, PT, P0 ;  /* 0x00000005ff007c0c */ /* 0x000fe2000bf05300 */
[----:B------:R-:W-:Y:S01]  /*1230*/  IMAD.MOV.U32 R3, RZ, RZ, RZ ;  /* 0x000000ffff037224 */ /* 0x000fe200078e00ff */
[----:B---3--:R-:W-:-:S11]  /*1240*/  SHF.R.S32.HI R4, RZ, 0x1f, R155 ;  /* 0x0000001fff047819 */ /* 0x008fd6000001149b */
[C---:B------:R-:W-:Y:S01]  /*1250*/  @P0 LEA R10, P1, R155.reuse, UR4, 0x2 ;  /* 0x000000049b0a0c11 */ /* 0x040fe2000f8210ff */
[----:B------:R3:W-:Y:S03]  /*1260*/  STL [R1+0xc], R4 ;  /* 0x00000c0401007387 */ /* 0x0007e60000100800 */
[----:B------:R-:W-:Y:S01]  /*1270*/  @P0 LEA.HI.X R11, R155, UR5, R4, 0x2, P1 ;  /* 0x000000059b0b0c11 */ /* 0x000fe200088f1404 */
[----:B------:R-:W-:Y:S02]  /*1280*/  ULDC.64 UR4, c[0x0][0xa20] ;  /* 0x0002880000047ab9 */ /* 0x000fe40000000a00 */
[----:B------:R-:W-:Y:S02]  /*1290*/  ISETP.NE.U32.AND P1, PT, RZ, UR4, PT ;  /* 0x00000004ff007c0c */ /* 0x000fe4000bf25070 */
[----:B------:R3:W5:Y:S01]  /*12a0*/  @P0 LDG.E R3, desc[UR40][R10.64] ;  /* 0x000000280a030981 */ /* 0x000762000c1e1900 */
[----:B-1----:R-:W-:-:S02]  /*12b0*/  ISETP.NE.U32.AND P0, PT, R12, RZ, PT ;  /* 0x000000ff0c00720c */ /* 0x002fc40003f05070 */
[----:B------:R-:W-:Y:S02]  /*12c0*/  ISETP.NE.AND.EX P1, PT, RZ, UR5, PT, P1 ;  /* 0x00000005ff007c0c */ /* 0x000fe4000bf25310 */
[----:B------:R-:W-:-:S04]  /*12d0*/  ISETP.NE.AND.EX P0, PT, R13, RZ, PT, P0 ;  /* 0x000000ff0d00720c */ /* 0x000fc80003f05300 */
[----:B--2---:R-:W-:-:S05]  /*12e0*/  SEL R0, R0, 0x1, P0 ;  /* 0x0000000100007807 */ /* 0x004fca0000000000 */
[----:B0-----:R-:W-:Y:S02]  /*12f0*/  IMAD R120, R0, R7, RZ ;  /* 0x0000000700787224 */ /* 0x001fe400078e02ff */
[----:B------:R-:W-:-:S04]  /*1300*/  @P1 LEA R8, P2, R155, UR4, 0x2 ;  /* 0x000000049b081c11 */ /* 0x000fc8000f8410ff */
[----:B------:R-:W-:-:S05]  /*1310*/  @P1 LEA.HI.X R9, R155, UR5, R4, 0x2, P2 ;  /* 0x000000059b091c11 */ /* 0x000fca00090f1404 */
[----:B------:R3:W5:Y:S01]  /*1320*/  @P1 LDG.E R120, desc[UR40][R8.64] ;  /* 0x0000002808781981 */ /* 0x000762000c1e1900 */
[----:B------:R-:W-:Y:S05]  /*1330*/  @P1 BRA `(.L_x_12306) ;  /* 0x0000000000241947 */ /* 0x000fea0003800000 */
[----:B------:R-:W-:Y:S02]  /*1340*/  ULDC.64 UR4, c[0x0][0xa08] ;  /* 0x0002820000047ab9 */ /* 0x000fe40000000a00 */
[----:B------:R-:W-:-:S04]  /*1350*/  ISETP.NE.U32.AND P0, PT, RZ, UR4, PT ;  /* 0x00000004ff007c0c */ /* 0x000fc8000bf05070 */
[----:B------:R-:W-:-:S13]  /*1360*/  ISETP.NE.AND.EX P0, PT, RZ, UR5, PT, P0 ;  /* 0x00000005ff007c0c */ /* 0x000fda000bf05300 */
[----:B------:R-:W-:Y:S05]  /*1370*/  @!P0 BRA `(.L_x_12306) ;  /* 0x0000000000148947 */ /* 0x000fea0003800000 */
[----:B---3--:R-:W0:Y:S02]  /*1380*/  LDC.64 R8, c[0x0][0xa08] ;  /* 0x00028200ff087b82 */ /* 0x008e240000000a00 */
[----:B0-----:R-:W-:-:S05]  /*1390*/  IMAD.WIDE R8, R155, 0x4, R8 ;  /* 0x000000049b087825 */ /* 0x001fca00078e0208 */
[----:B-----5:R-:W2:Y:S04]  /*13a0*/  LDG.E R120, desc[UR40][R8.64] ;  /* 0x0000002808787981 */ /* 0x020ea8000c1e1900 */
[----:B------:R-:W2:Y:S02]  /*13b0*/  LDG.E R7, desc[UR40][R8.64+0x4] ;  /* 0x0000042808077981 */ /* 0x000ea4000c1e1900 */
[----:B--2---:R-:W-:-:S07]  /*13c0*/  IMAD.IADD R120, R7, 0x1, -R120 ;  /* 0x0000000107787824 */ /* 0x004fce00078e0a78 */
.L_x_12306:
[----:B-----5:R-:W-:Y:S01]  /*13d0*/  IMAD.IADD R120, R120, 0x1, -R3 ;  /* 0x0000000178787824 */ /* 0x020fe200078e0a03 */
[----:B------:R-:W-:Y:S01]  /*13e0*/  LOP3.LUT R3, R6, 0xff000000, RZ, 0xc0, !PT ;  /* 0xff00000006037812 */ /* 0x000fe200078ec0ff */
[----:B------:R-:W-:Y:S02]  /*13f0*/  IMAD.MOV.U32 R19, RZ, RZ, RZ ;  /* 0x000000ffff137224 */ /* 0x000fe400078e00ff */
[C---:B------:R-:W-:Y:S01]  /*1400*/  VIADD R0, R120.reuse, 0xbf ;  /* 0x000000bf78007836 */ /* 0x040fe20000000000 */
[----:B------:R-:W-:Y:S02]  /*1410*/  SHF.R.U32.HI R3, RZ, 0x8, R3 ;  /* 0x00000008ff037819 */ /* 0x000fe40000011603 */
[----:B------:R-:W-:Y:S01]  /*1420*/  ISETP.GE.AND P0, PT, R120, 0x1, PT ;  /* 0x000000017800780c */ /* 0x000fe20003f06270 */
[----:B---3--:R-:W-:Y:S01]  /*1430*/  IMAD.HI R4, R0, 0x2aaaaaab, RZ ;  /* 0x2aaaaaab00047827 */ /* 0x008fe200078e02ff */
[----:B------:R-:W-:-:S04]  /*1440*/  LOP3.LUT R0, R6, 0xff0000, RZ, 0xc0, !PT ;  /* 0x00ff000006007812 */ /* 0x000fc800078ec0ff */
[----:B------:R-:W-:Y:S02]  /*1450*/  LEA.HI R0, R0, R3, RZ, 0x10 ;  /* 0x0000000300007211 */ /* 0x000fe400078f80ff */
[----:B------:R-:W-:Y:S02]  /*1460*/  SHF.R.U32.HI R7, RZ, 0x1f, R4 ;  /* 0x0000001fff077819 */ /* 0x000fe40000011604 */
[----:B------:R-:W-:Y:S02]  /*1470*/  LOP3.LUT R14, R0, 0xff, RZ, 0xc0, !PT ;  /* 0x000000ff000e7812 */ /* 0x000fe400078ec0ff */
[----:B------:R-:W-:Y:S02]  /*1480*/  LEA.HI.SX32 R11, R4, R7, 0x1b ;  /* 0x00000007040b7211 */ /* 0x000fe400078fdaff */
[----:B------:R-:W-:Y:S01]  /*1490*/  SHF.R.U32.HI R157, RZ, 0x10, R0 ;  /* 0x00000010ff9d7819 */ /* 0x000fe20000011600 */
[----:B------:R0:W-:Y:S01]  /*14a0*/  STL [R1+0x2c], R14 ;  /* 0x00002c0e01007387 */ /* 0x0001e20000100800 */
[----:B------:R-:W-:Y:S05]  /*14b0*/  @!P0 BRA `(.L_x_12307) ;  /* 0x0000000000748947 */ /* 0x000fea0003800000 */
[----:B------:R-:W1:Y:S01]  /*14c0*/  LDC R0, c[0x0][0x9f0] ;  /* 0x00027c00ff007b82 */ /* 0x000e620000000800 */
[----:B------:R-:W-:-:S04]  /*14d0*/  ISETP.NE.AND P0, PT, R157, RZ, PT ;  /* 0x000000ff9d00720c */ /* 0x000fc80003f05270 */
[----:B-1----:R-:W-:-:S04]  /*14e0*/  SEL R12, R157, R0, P0 ;  /* 0x000000009d0c7207 */ /* 0x002fc80000000000 */
[-C--:B------:R-:W-:Y:S02]  /*14f0*/  IABS R4, R12.reuse ;  /* 0x0000000c00047213 */ /* 0x080fe40000000000 */
[----:B------:R-:W-:Y:S02]  /*1500*/  IADD3 R0, R11, -0x1, R12 ;  /* 0xffffffff0b007810 */ /* 0x000fe40007ffe00c */
[----:B------:R-:W1:Y:S01]  /*1510*/  I2F.RP R3, R4 ;  /* 0x0000000400037306 */ /* 0x000e620000209400 */
[----:B------:R-:W-:Y:S02]  /*1520*/  IABS R13, R12 ;  /* 0x0000000c000d7213 */ /* 0x000fe40000000000 */
        /* <DEDUP_REMOVED lines=22> */
.L_x_12307:
[-C--:B------:R-:W-:Y:S01]  /*1690*/  IMAD R22, R14, R19.reuse, RZ ;  /* 0x000000130e167224 */ /* 0x080fe200078e02ff */
[----:B------:R1:W-:Y:S01]  /*16a0*/  STL [R1+0x4], R5 ;  /* 0x0000040501007387 */ /* 0x0003e20000100800 */
[----:B------:R-:W-:Y:S02]  /*16b0*/  LOP3.LUT R156, R6, 0xffff, RZ, 0xc0, !PT ;  /* 0x0000ffff069c7812 */ /* 0x000fe400078ec0ff */
[----:B------:R-:W-:Y:S02]  /*16c0*/  CS2R R58, SRZ ;  /* 0x00000000003a7805 */ /* 0x000fe4000001ff00 */
[----:B------:R-:W-:Y:S02]  /*16d0*/  PLOP3.LUT P0, PT, PT, PT, PT, 0x80, 0x0 ;  /* 0x000000000000781c */ /* 0x000fe40003f0f070 */
[----:B------:R-:W-:Y:S02]  /*16e0*/  CS2R R150, SRZ ;  /* 0x0000000000967805 */ /* 0x000fe4000001ff00 */
[----:B------:R-:W-:-:S02]  /*16f0*/  VIADDMNMX R19, R22, R19, R11, PT ;  /* 0x0000001316137246 */ /* 0x000fc4000380010b */
[----:B------:R-:W-:Y:S02]  /*1700*/  CS2R R40, SRZ ;  /* 0x0000000000287805 */ /* 0x000fe4000001ff00 */
[----:B------:R-:W-:Y:S02]  /*1710*/  CS2R R54, SRZ ;  /* 0x0000000000367805 */ /* 0x000fe4000001ff00 */
[----:B------:R-:W-:Y:S02]  /*1720*/  CS2R R38, SRZ ;  /* 0x0000000000267805 */ /* 0x000fe4000001ff00 */
[----:B------:R-:W-:Y:S02]  /*1730*/  ISETP.GT.AND P1, PT, R19, R22, PT ;  /* 0x000000161300720c */ /* 0x000fe40003f24270 */
        /* <DEDUP_REMOVED lines=12> */
[----:B-1----:R-:W-:Y:S06]  /*1800*/  @!P1 BRA `(.L_x_12308) ;  /* 0x0000006400149947 */ /* 0x002fec0003800000 */
[----:B------:R-:W1:Y:S02]  /*1810*/  S2R R0, SR_TID.X ;  /* 0x0000000000007919 */ /* 0x000e640000002100 */
[----:B-1----:R-:W-:-:S05]  /*1820*/  VIADD R3, R0, 0xffffff80 ;  /* 0xffffff8000037836 */ /* 0x002fca0000000000 */
[----:B------:R-:W-:-:S04]  /*1830*/  SHF.R.S32.HI R0, RZ, 0x1f, R3 ;  /* 0x0000001fff007819 */ /* 0x000fc80000011403 */
[----:B------:R-:W-:-:S04]  /*1840*/  LEA.HI R0, R0, R3, RZ, 0x7 ;  /* 0x0000000300007211 */ /* 0x000fc800078f38ff */
[----:B------:R-:W-:-:S06]  /*1850*/  SHF.R.S32.HI R0, RZ, 0x7, R0 ;  /* 0x00000007ff007819 */ /* 0x000fcc0000011400 */
[----:B------:R-:W1:Y:S02]  /*1860*/  SHFL.IDX PT, R0, R0, RZ, 0x1f ;  /* 0x00001fff00007589 */ /* 0x000e6400000e0000 */
[----:B-1----:R-:W-:-:S13]  /*1870*/  R2UR UR39, R0 ;  /* 0x00000000002772ca */ /* 0x002fda00000e0000 */
[----:B------:R-:W-:-:S04]  /*1880*/  UIMAD.WIDE UR4, UR39, 0x55555556, URZ ;  /* 0x55555556270478a5 */ /* 0x000fc8000f8e023f */
[----:B------:R-:W-:Y:S02]  /*1890*/  ULEA.HI UR38, UR5, UR5, URZ, 0x1 ;  /* 0x0000000505267291 */ /* 0x000fe4000f8f083f */
[----:B------:R-:W-:Y:S02]  /*18a0*/  UIADD3 UR5, UR37, 0x1e800, URZ ;  /* 0x0001e80025057890 */ /* 0x000fe4000fffe03f */
[----:B------:R-:W-:Y:S02]  /*18b0*/  UIMAD UR38, UR38, -0x3, UR39 ;  /* 0xfffffffd262678a4 */ /* 0x000fe4000f8e0227 */
[----:B------:R-:W-:Y:S02]  /*18c0*/  ULOP3.LUT UP0, URZ, UR5, 0x3ff, URZ, 0xc0, !UPT ;  /* 0x000003ff053f7892 */ /* 0x000fe4000f80c03f */
[----:B------:R-:W-:-:S04]  /*18d0*/  ULEA UR4, UR38, UR37, 0xd ;  /* 0x0000002526047291 */ /* 0x000fc8000f8e683f */
[----:B------:R-:W-:Y:S01]  /*18e0*/  PLOP3.LUT P0, PT, PT, PT, UP0, 0x80, 0x0 ;  /* 0x000000000000781c */ /* 0x000fe20003f0f008 */
[----:B------:R-:W-:-:S04]  /*18f0*/  UIADD3 UR4, UR4, 0xc400, URZ ;  /* 0x0000c40004047890 */ /* 0x000fc8000fffe03f */
[----:B------:R-:W-:-:S04]  /*1900*/  USHF.R.U32.HI UR4, URZ, 0x4, UR4 ;  /* 0x000000043f047899 */ /* 0x000fc80008011604 */
[----:B------:R-:W-:-:S04]  /*1910*/  ULOP3.LUT UR42, UR4, 0x3fff, URZ, 0xc0, !UPT ;  /* 0x00003fff042a7892 */ /* 0x000fc8000f8ec03f */
[----:B------:R-:W-:Y:S08]  /*1920*/  @!P0 BRA `(.L_x_12309) ;  /* 0x0000000000408947 */ /* 0x000ff00003800000 */
        /* <DEDUP_REMOVED lines=16> */
.L_x_12309:
[----:B------:R-:W2:Y:S01]  /*1a30*/  LDL R20, [R1+0x38] ;  /* 0x0000380001147983 */ /* 0x000ea20000100800 */
[----:B------:R-:W-:Y:S02]  /*1a40*/  ISETP.NE.AND P0, PT, R154, 0x3, PT ;  /* 0x000000039a00780c */ /* 0x000fe40003f05270 */
[----:B--2---:R-:W-:-:S04]  /*1a50*/  LEA.HI R0, R20, R20, RZ, 0x1 ;  /* 0x0000001414007211 */ /* 0x004fc800078f08ff */
[----:B------:R-:W-:-:S05]  /*1a60*/  LOP3.LUT R0, R0, 0xfffffffe, RZ, 0xc0, !PT ;  /* 0xfffffffe00007812 */ /* 0x000fca00078ec0ff */
[----:B------:R-:W-:-:S05]  /*1a70*/  IMAD.IADD R0, R20, 0x1, -R0 ;  /* 0x0000000114007824 */ /* 0x000fca00078e0a00 */
[----:B------:R-:W-:-:S04]  /*1a80*/  SHF.L.U32 R0, R0, 0x1f, RZ ;  /* 0x0000001f00007819 */ /* 0x000fc800000006ff */
[----:B------:R-:W1:Y:S02]  /*1a90*/  SYNCS.PHASECHK.TRANS64.TRYWAIT P1, [UR37+0x30800], R0 ;  /* 0x03080000ff0075a7 */ /* 0x000e640008020165 */
[----:B-1----:R-:W-:Y:S05]  /*1aa0*/  @!P1 BRA `(.L_x_12310) ;  /* 0x000000dc00e09947 */ /* 0x002fea0003800000 */
.L_x_12450:
[----:B------:R-:W-:Y:S05]  /*1ab0*/  @!P0 BRA `(.L_x_12311) ;  /* 0x0000000000048947 */ /* 0x000fea0003800000 */
[----:B------:R-:W-:Y:S01]  /*1ac0*/  BPT.TRAP 0x1 ;  /* 0x000000040000795c */ /* 0x000fe20000300000 */
.L_x_12311:
[----:B------:R-:W-:Y:S01]  /*1ad0*/  IMAD.U32 R4, RZ, RZ, UR36 ;  /* 0x00000024ff047e24 */ /* 0x000fe2000f8e00ff */
[----:B-1----:R-:W-:-:S04]  /*1ae0*/  SHF.L.U32 R3, R2, 0x1f, RZ ;  /* 0x0000001f02037819 */ /* 0x002fc800000006ff */
[----:B------:R-:W-:-:S04]  /*1af0*/  LEA R4, R4, UR37, 0x3 ;  /* 0x0000002504047c11 */ /* 0x000fc8000f8e18ff */
[----:B------:R1:W2:Y:S01]  /*1b00*/  SYNCS.PHASECHK.TRANS64.TRYWAIT P2, [R4+URZ+0x30830], R3 ;  /* 0x03083003040075a7 */ /* 0x0002a2000804017f */
[----:B------:R-:W-:Y:S05]  /*1b10*/  @!P0 BRA `(.L_x_12312) ;  /* 0x0000000000048947 */ /* 0x000fea0003800000 */
[----:B------:R-:W-:Y:S01]  /*1b20*/  BPT.TRAP 0x1 ;  /* 0x000000040000795c */ /* 0x000fe20000300000 */
.L_x_12312:
[----:B------:R-:W3:Y:S01]  /*1b30*/  S2R R0, SR_TID.X ;  /* 0x0000000000007919 */ /* 0x000ee20000002100 */
[----:B------:R-:W-:Y:S01]  /*1b40*/  IMAD.MOV.U32 R151, RZ, RZ, RZ ;  /* 0x000000ffff977224 */ /* 0x000fe200078e00ff */
[----:B---3--:R-:W-:Y:S01]  /*1b50*/  LOP3.LUT P1, RZ, R0, 0x7f, RZ, 0xc0, !PT ;  /* 0x0000007f00ff7812 */ /* 0x008fe2000782c0ff */
[----:B--2---:R-:W-:-:S12]  /*1b60*/  @P2 BRA `(.L_x_12313) ;  /* 0x0000000000082947 */ /* 0x004fd80003800000 */
[----:B------:R-:W2:Y:S02]  /*1b70*/  SYNCS.PHASECHK.TRANS64.TRYWAIT P2, [R4+URZ+0x30830], R3 ;  /* 0x03083003040075a7 */ /* 0x000ea4000804017f */
[----:B--2---:R-:W-:Y:S05]  /*1b80*/  @!P2 BRA `(.L_x_12314) ;  /* 0x000000dc00c0a947 */ /* 0x004fea0003800000 */
.L_x_12313:
[----:B------:R-:W-:Y:S05]  /*1b90*/  WARPSYNC.ALL ;  /* 0x0000000000007948 */ /* 0x000fea0003800000 */
[----:B------:R-:W-:Y:S01]  /*1ba0*/  UIADD3 UR4, UR37, 0x12400, URZ ;  /* 0x0001240025047890 */ /* 0x000fe2000fffe03f */
[----:B------:R-:W3:Y:S01]  /*1bb0*/  LDL R0, [R1+0x30] ;  /* 0x0000300001007983 */ /* 0x000ee20000100800 */
[----:B------:R-:W-:Y:S01]  /*1bc0*/  WARPGROUP.ARRIVE ;  /* 0x00000000000079c5 */ /* 0x000fe20000000000 */
[----:B------:R-:W-:Y:S01]  /*1bd0*/  UMOV UR5, 0x40000040 ;  /* 0x4000004000057882 */ /* 0x000fe20000000000 */
[----:B------:R-:W-:Y:S01]  /*1be0*/  USHF.R.U32.HI UR4, URZ, 0x4, UR4 ;  /* 0x000000043f047899 */ /* 0x000fe20008011604 */
[----:B------:R-:W-:Y:S01]  /*1bf0*/  P2R R7, PR, RZ, 0x2 ;  /* 0x00000002ff077803 */ /* 0x000fe20000000000 */
[----:B------:R-:W-:Y:S01]  /*1c00*/  UMOV UR7, 0x40000040 ;  /* 0x4000004000077882 */ /* 0x000fe20000000000 */
[----:B------:R-:W-:Y:S01]  /*1c10*/  UMOV UR9, 0x40000040 ;  /* 0x4000004000097882 */ /* 0x000fe20000000000 */
[----:B------:R-:W-:Y:S01]  /*1c20*/  ULOP3.LUT UR4, UR4, 0x3fff, URZ, 0xc0, !UPT ;  /* 0x00003fff04047892 */ /* 0x000fe2000f8ec03f */
[----:B------:R-:W-:Y:S01]  /*1c30*/  P2R R6, PR, RZ, 0x1 ;  /* 0x00000001ff067803 */ /* 0x000fe20000000000 */
[----:B------:R-:W-:Y:S01]  /*1c40*/  UMOV UR11, 0x40000040 ;  /* 0x40000040000b7882 */ /* 0x000fe20000000000 */
[----:B------:R-:W-:Y:S01]  /*1c50*/  UMOV UR13, 0x40000040 ;  /* 0x40000040000d7882 */ /* 0x000fe20000000000 */
[----:B------:R-:W-:Y:S01]  /*1c60*/  ULOP3.LUT UR20, UR4, 0x10000, URZ, 0xfc, !UPT ;  /* 0x0001000004147892 */ /* 0x000fe2000f8efc3f */
[--C-:B------:R-:W-:Y:S01]  /*1c70*/  IMAD.MOV.U32 R150, RZ, RZ, R151.reuse ;  /* 0x000000ffff967224 */ /* 0x100fe200078e0097 */
[----:B------:R-:W-:Y:S01]  /*1c80*/  ULOP3.LUT UR4, UR42, 0x10000, URZ, 0xfc, !UPT ;  /* 0x000100002a047892 */ /* 0x000fe2000f8efc3f */
[--C-:B------:R-:W-:Y:S01]  /*1c90*/  IMAD.MOV.U32 R149, RZ, RZ, R151.reuse ;  /* 0x000000ffff957224 */ /* 0x100fe200078e0097 */
[----:B------:R-:W-:Y:S01]  /*1ca0*/  UIMAD UR6, UR36, 0x600, UR20 ;  /* 0x00000600240678a4 */ /* 0x000fe2000f8e0214 */
[--C-:B------:R-:W-:Y:S01]  /*1cb0*/  IMAD.MOV.U32 R148, RZ, RZ, R151.reuse ;  /* 0x000000ffff947224 */ /* 0x100fe200078e0097 */
[----:B------:R-:W-:Y:S01]  /*1cc0*/  UIADD3 UR8, UR4, 0x2, URZ ;  /* 0x0000000204087890 */ /* 0x000fe2000fffe03f */
[--C-:B------:R-:W-:Y:S01]  /*1cd0*/  IMAD.MOV.U32 R147, RZ, RZ, R151.reuse ;  /* 0x000000ffff937224 */ /* 0x100fe200078e0097 */
[----:B------:R-:W-:Y:S01]  /*1ce0*/  UIADD3 UR10, UR6, 0x2, URZ ;  /* 0x00000002060a7890 */ /* 0x000fe2000fffe03f */
[--C-:B------:R-:W-:Y:S01]  /*1cf0*/  IMAD.MOV.U32 R146, RZ, RZ, R151.reuse ;  /* 0x000000ffff927224 */ /* 0x100fe200078e0097 */
[----:B------:R-:W-:Y:S01]  /*1d00*/  UIADD3 UR12, UR4, 0x4, URZ ;  /* 0x00000004040c7890 */ /* 0x000fe2000fffe03f */
[----:B------:R-:W-:Y:S01]  /*1d10*/  IMAD.MOV.U32 R145, RZ, RZ, R151 ;  /* 0x000000ffff917224 */ /* 0x000fe200078e0097 */
[----:B------:R-:W-:-:S02]  /*1d20*/  UIADD3 UR14, UR6, 0x4, URZ ;  /* 0x00000004060e7890 */ /* 0x000fc4000fffe03f */
[----:B------:R-:W-:Y:S01]  /*1d30*/  HGMMA.64x192x16.F32 R24, gdesc[UR4], RZ, !UPT, gsb0 ;  /* 0x02e00000041879f0 */ /* 0x000fe2000c0008ff */
[----:B------:R-:W-:Y:S01]  /*1d40*/  UMOV UR15, 0x40000040 ;  /* 0x40000040000f7882 */ /* 0x000fe20000000000 */
[----:B------:R-:W-:Y:S01]  /*1d50*/  UIADD3 UR16, UR4, 0x6, URZ ;  /* 0x0000000604107890 */ /* 0x000fe2000fffe03f */
[--C-:B------:R-:W-:Y:S01]  /*1d60*/  IMAD.MOV.U32 R144, RZ, RZ, R151.reuse ;  /* 0x000000ffff907224 */ /* 0x100fe200078e0097 */
[----:B------:R-:W-:Y:S01]  /*1d70*/  UIADD3 UR18, UR6, 0x6, URZ ;  /* 0x0000000606127890 */ /* 0x000fe2000fffe03f */
[--C-:B------:R-:W-:Y:S01]  /*1d80*/  IMAD.MOV.U32 R143, RZ, RZ, R151.reuse ;  /* 0x000000ffff8f7224 */ /* 0x100fe200078e0097 */
[----:B------:R-:W-:Y:S01]  /*1d90*/  UMOV UR17, 0x40000040 ;  /* 0x4000004000117882 */ /* 0x000fe20000000000 */
[----:B------:R-:W-:Y:S01]  /*1da0*/  UMOV UR19, 0x40000040 ;  /* 0x4000004000137882 */ /* 0x000fe20000000000 */
[----:B------:R-:W-:Y:S01]  /*1db0*/  ULDC UR6, c[0x0][0x988] ;  /* 0x0002620000067ab9 */ /* 0x000fe20000000800 */
        /* <DEDUP_REMOVED lines=24> */
[----:B------:R-:W-:Y:S01]  /*1f40*/  HGMMA.64x192x16.F32 R24, gdesc[UR8], R24, gsb0 ;  /* 0x02e00000081879f0 */ /* 0x000fe20008000818 */
[----:B---3--:R-:W-:-:S05]  /*1f50*/  IADD3 R120, R120, 0xc0, -R0 ;  /* 0x000000c078787810 */ /* 0x008fca0007ffe800 */
[----:B------:R-:W-:Y:S02]  /*1f60*/  IMAD R5, R19, -0xc0, R120 ;  /* 0xffffff4013057824 */ /* 0x000fe400078e0278 */
[----:B------:R-:W-:-:S03]  /*1f70*/  IMAD.MOV.U32 R120, RZ, RZ, R151 ;  /* 0x000000ffff787224 */ /* 0x000fc600078e0097 */
        /* <DEDUP_REMOVED lines=17> */
[----:B-12---:R-:W-:-:S02]  /*2090*/  FMNMX.FTZ R3, R24, R25, !PT ;  /* 0x0000001918037209 */ /* 0x006fc40007810000 */
        /* <DEDUP_REMOVED lines=170> */
[----:B------:R-:W-:Y:S02]  /*2b40*/  P2R R11, PR, RZ, 0x4 ;  /* 0x00000004ff0b7803 */ /* 0x000fe40000000000 */
[----:B------:R-:W-:Y:S02]  /*2b50*/  FMNMX.FTZ R12, R117, R0, !PT ;  /* 0x00000000750c7209 */ /* 0x000fe40007810000 */
[----:B------:R-:W-:Y:S02]  /*2b60*/  P2R R9, PR, RZ, 0x2 ;  /* 0x00000002ff097803 */ /* 0x000fe40000000000 */
[----:B------:R-:W-:Y:S01]  /*2b70*/  ISETP.GT.AND P1, PT, R5, 0xa0, PT ;  /* 0x000000a00500780c */ /* 0x000fe20003f24270 */
[----:B------:R-:W1:Y:S01]  /*2b80*/  SHFL.BFLY PT, R3, R12, 0x2, 0x1f ;  /* 0x0c401f000c037f89 */ /* 0x000e6200000e0000 */
[----:B------:R-:W-:-:S02]  /*2b90*/  P2R R10, PR, RZ, 0x1 ;  /* 0x00000001ff0a7803 */ /* 0x000fc40000000000 */
[----:B------:R-:W-:Y:S02]  /*2ba0*/  FSEL R106, R106, -INF , P1 ;  /* 0xff8000006a6a7808 */ /* 0x000fe40000800000 */
[----:B------:R-:W-:Y:S02]  /*2bb0*/  ISETP.NE.AND P1, PT, R9, RZ, PT ;  /* 0x000000ff0900720c */ /* 0x000fe40003f25270 */
[----:B------:R-:W-:Y:S02]  /*2bc0*/  ISETP.GT.AND P0, PT, R5, 0x99, PT ;  /* 0x000000990500780c */ /* 0x000fe40003f04270 */
[----:B------:R-:W-:Y:S02]  /*2bd0*/  FSEL R107, R107, -INF , P1 ;  /* 0xff8000006b6b7808 */ /* 0x000fe40000800000 */
[----:B------:R-:W-:Y:S02]  /*2be0*/  ISETP.NE.AND P1, PT, R7, RZ, PT ;  /* 0x000000ff0700720c */ /* 0x000fe40003f25270 */
[----:B------:R-:W-:-:S02]  /*2bf0*/  FSEL R103, R103, -INF , P0 ;  /* 0xff80000067677808 */ /* 0x000fc40000000000 */
[----:B------:R-:W-:Y:S02]  /*2c00*/  ISETP.NE.AND P0, PT, R10, RZ, PT ;  /* 0x000000ff0a00720c */ /* 0x000fe40003f05270 */
[----:B------:R-:W-:Y:S02]  /*2c10*/  FSEL R114, R114, -INF , P3 ;  /* 0xff80000072727808 */ /* 0x000fe40001800000 */
[----:B------:R-:W-:Y:S02]  /*2c20*/  FSEL R110, R110, -INF , P0 ;  /* 0xff8000006e6e7808 */ /* 0x000fe40000000000 */
[----:B------:R-:W-:Y:S02]  /*2c30*/  ISETP.NE.AND P0, PT, R6, RZ, PT ;  /* 0x000000ff0600720c */ /* 0x000fe40003f05270 */
[----:B------:R-:W-:Y:S01]  /*2c40*/  FSEL R115, R115, -INF , P4 ;  /* 0xff80000073737808 */ /* 0x000fe20002000000 */
[----:B------:R-:W-:Y:S01]  /*2c50*/  @!P1 VIADD R4, R4, 0x30840 ;  /* 0x0003084004049836 */ /* 0x000fe20000000000 */
[----:B-1----:R-:W-:Y:S01]  /*2c60*/  FMNMX.FTZ R13, R12, R3, !PT ;  /* 0x000000030c0d7209 */ /* 0x002fe20007810000 */
[----:B------:R-:W-:Y:S01]  /*2c70*/  IMAD.U32 R3, RZ, RZ, UR6 ;  /* 0x00000006ff037e24 */ /* 0x000fe2000f8e00ff */
[----:B------:R-:W-:-:S02]  /*2c80*/  FSEL R118, R118, -INF , P5 ;  /* 0xff80000076767808 */ /* 0x000fc40002800000 */
[----:B------:R-:W-:Y:S01]  /*2c90*/  FSEL R119, R119, -INF , P6 ;  /* 0xff80000077777808 */ /* 0x000fe20003000000 */
[----:B------:R-:W1:Y:S01]  /*2ca0*/  SHFL.BFLY PT, R0, R13, 0x1, 0x1f ;  /* 0x0c201f000d007f89 */ /* 0x000e6200000e0000 */
[----:B------:R-:W-:-:S04]  /*2cb0*/  @!P1 PRMT R4, RZ, 0x654, R4 ;  /* 0x00000654ff049816 */ /* 0x000fc80000000004 */
[----:B------:R2:W-:Y:S01]  /*2cc0*/  @!P1 SYNCS.ARRIVE.TRANS64.RED.A1T0 RZ, [R4+URZ], RZ ;  /* 0x000000ff04ff99a7 */ /* 0x0005e2000810043f */
[----:B-1----:R-:W-:-:S04]  /*2cd0*/  FMNMX.FTZ R0, R13, R0, !PT ;  /* 0x000000000d007209 */ /* 0x002fc80007810000 */
[C---:B------:R-:W-:Y:S01]  /*2ce0*/  FSETP.NEU.FTZ.AND P2, PT, R0.reuse, -INF , PT ;  /* 0xff8000000000780b */ /* 0x040fe20003f5d000 */
[----:B------:R-:W-:-:S05]  /*2cf0*/  FMUL.FTZ R8, R0, R3 ;  /* 0x0000000300087220 */ /* 0x000fca0000410000 */
[----:B------:R-:W-:Y:S02]  /*2d00*/  FSEL R8, R8, RZ, P2 ;  /* 0x000000ff08087208 */ /* 0x000fe40001000000 */
[----:B------:R-:W-:Y:S02]  /*2d10*/  ISETP.NE.AND P2, PT, R11, RZ, PT ;  /* 0x000000ff0b00720c */ /* 0x000fe40003f45270 */
        /* <DEDUP_REMOVED lines=11> */
[--C-:B0-----:R-:W-:Y:S01]  /*2dd0*/  FFMA.FTZ R14, R33, R3, -R8.reuse ;  /* 0x00000003210e7223 */ /* 0x101fe20000010808 */
        /* <DEDUP_REMOVED lines=14> */
[--C-:B------:R-:W-:Y:S01]  /*2ec0*/  FFMA.FTZ R45, R72, R3, -R8.reuse ;  /* 0x00000003482d7223 */ /* 0x100fe20000010808 */
[----:B------:R-:W-:Y:S01]  /*2ed0*/  FSEL R111, R111, -INF , P2 ;  /* 0xff8000006f6f7808 */ /* 0x000fe20001000000 */
[----:B------:R-:W-:Y:S01]  /*2ee0*/  MUFU.EX2 R5, R5 ;  /* 0x0000000500057308 */ /* 0x000fe20000000800 */
[----:B------:R-:W-:Y:S01]  /*2ef0*/  FMNMX.FTZ R36, R42, R11, !PT ;  /* 0x0000000b2a247209 */ /* 0x000fe20007810000 */
[-CC-:B------:R-:W-:Y:S01]  /*2f00*/  FFMA.FTZ R32, R53, R3.reuse, -R8.reuse ;  /* 0x0000000335207223 */ /* 0x180fe20000010808 */
[-CC-:B------:R-:W-:Y:S01]  /*2f10*/  FFMA.FTZ R53, R77, R3.reuse, -R8.reuse ;  /* 0x000000034d357223 */ /* 0x180fe20000010808 */
[-CC-:B------:R-:W-:Y:S01]  /*2f20*/  FFMA.FTZ R77, R100, R3.reuse, -R8.reuse ;  /* 0x00000003644d7223 */ /* 0x180fe20000010808 */
[----:B------:R-:W-:Y:S01]  /*2f30*/  FMNMX.FTZ R11, R43, R36, !PT ;  /* 0x000000242b0b7209 */ /* 0x000fe20007810000 */
[-CC-:B------:R-:W-:Y:S01]  /*2f40*/  FFMA.FTZ R36, R57, R3.reuse, -R8.reuse ;  /* 0x0000000339247223 */ /* 0x180fe20000010808 */
[--C-:B------:R-:W-:Y:S01]  /*2f50*/  FFMA.FTZ R57, R81, R3, -R8.reuse ;  /* 0x0000000351397223 */ /* 0x100fe20000010808 */
[----:B------:R-:W2:Y:S01]  /*2f60*/  MUFU.EX2 R6, R6 ;  /* 0x0000000600067308 */ /* 0x000ea20000000800 */
[----:B------:R-:W-:Y:S01]  /*2f70*/  FMNMX.FTZ R40, R46, R11, !PT ;  /* 0x0000000b2e287209 */ /* 0x000fe20007810000 */
[-CC-:B------:R-:W-:Y:S01]  /*2f80*/  FFMA.FTZ R81, R108, R3.reuse, -R8.reuse ;  /* 0x000000036c517223 */ /* 0x180fe20000010808 */
[-CC-:B------:R-:W-:Y:S01]  /*2f90*/  FFMA.FTZ R61, R61, R3.reuse, -R8.reuse ;  /* 0x000000033d3d7223 */ /* 0x180fe20000010808 */
[----:B------:R-:W-:Y:S01]  /*2fa0*/  FFMA.FTZ R116, R116, R3, -R8 ;  /* 0x0000000374747223 */ /* 0x000fe20000010808 */
[----:B------:R-:W-:-:S03]  /*2fb0*/  FMNMX.FTZ R11, R47, R40, !PT ;  /* 0x000000282f0b7209 */ /* 0x000fc60007810000 */
[----:B------:R-:W0:Y:S01]  /*2fc0*/  MUFU.EX2 R7, R7 ;  /* 0x0000000700077308 */ /* 0x000e220000000800 */
[----:B------:R-:W-:-:S04]  /*2fd0*/  FMNMX.FTZ R40, R50, R11, !PT ;  /* 0x0000000b32287209 */ /* 0x000fc80007810000 */
[----:B------:R-:W-:-:S03]  /*2fe0*/  FMNMX.FTZ R11, R51, R40, !PT ;  /* 0x00000028330b7209 */ /* 0x000fc60007810000 */
[----:B------:R-:W1:Y:S01]  /*2ff0*/  MUFU.EX2 R13, R13 ;  /* 0x0000000d000d7308 */ /* 0x000e620000000800 */
[----:B------:R-:W-:Y:S02]  /*3000*/  FMNMX.FTZ R40, R54, R11, !PT ;  /* 0x0000000b36287209 */ /* 0x000fe40007810000 */
[----:B--2---:R-:W-:Y:S02]  /*3010*/  F2FP.F16.F32.PACK_AB R4, R6, R5 ;  /* 0x000000050604723e */ /* 0x004fe400000000ff */
[----:B------:R-:W-:-:S03]  /*3020*/  FMNMX.FTZ R11, R55, R40, !PT ;  /* 0x00000028370b7209 */ /* 0x000fc60007810000 */
[----:B------:R-:W2:Y:S01]  /*3030*/  MUFU.EX2 R12, R12 ;  /* 0x0000000c000c7308 */ /* 0x000ea20000000800 */
[----:B------:R-:W-:-:S04]  /*3040*/  FMNMX.FTZ R40, R58, R11, !PT ;  /* 0x0000000b3a287209 */ /* 0x000fc80007810000 */
[----:B------:R-:W-:Y:S01]  /*3050*/  FMNMX.FTZ R11, R59, R40, !PT ;  /* 0x000000283b0b7209 */ /* 0x000fe20007810000 */
[-CC-:B------:R-:W-:Y:S01]  /*3060*/  FFMA.FTZ R40, R65, R3.reuse, -R8.reuse ;  /* 0x0000000341287223 */ /* 0x180fe20000010808 */
[--C-:B------:R-:W-:Y:S01]  /*3070*/  FFMA.FTZ R65, R88, R3, -R8.reuse ;  /* 0x0000000358417223 */ /* 0x100fe20000010808 */
[----:B------:R-:W3:Y:S01]  /*3080*/  MUFU.EX2 R14, R14 ;  /* 0x0000000e000e7308 */ /* 0x000ee20000000800 */
[----:B------:R-:W-:Y:S01]  /*3090*/  FMNMX.FTZ R44, R62, R11, !PT ;  /* 0x0000000b3e2c7209 */ /* 0x000fe20007810000 */
[----:B------:R-:W-:-:S03]  /*30a0*/  FFMA.FTZ R88, R113, R3, -R8 ;  /* 0x0000000371587223 */ /* 0x000fc60000010808 */
[----:B------:R-:W-:-:S03]  /*30b0*/  FMNMX.FTZ R11, R63, R44, !PT ;  /* 0x0000002c3f0b7209 */ /* 0x000fc60007810000 */
[----:B------:R-:W-:Y:S01]  /*30c0*/  MUFU.EX2 R15, R15 ;  /* 0x0000000f000f7308 */ /* 0x000fe20000000800 */
[----:B------:R-:W-:-:S04]  /*30d0*/  FMNMX.FTZ R44, R66, R11, !PT ;  /* 0x0000000b422c7209 */ /* 0x000fc80007810000 */
        /* <DEDUP_REMOVED lines=9> */
[----:B------:R-:W-:Y:S01]  /*3170*/  FMNMX.FTZ R11, R75, R48, !PT ;  /* 0x000000304b0b7209 */ /* 0x000fe20007810000 */
[-CC-:B------:R-:W-:Y:S01]  /*3180*/  FFMA.FTZ R48, R73, R3.reuse, -R8.reuse ;  /* 0x0000000349307223 */ /* 0x180fe20000010808 */
[--C-:B------:R-:W-:Y:S02]  /*3190*/  FFMA.FTZ R73, R96, R3, -R8.reuse ;  /* 0x0000000360497223 */ /* 0x100fe40000010808 */
[----:B------:R-:W-:Y:S01]  /*31a0*/  FMNMX.FTZ R52, R78, R11, !PT ;  /* 0x0000000b4e347209 */ /* 0x000fe20007810000 */
[----:B------:R-:W-:Y:S03]  /*31b0*/  MUFU.EX2 R10, R10 ;  /* 0x0000000a000a7308 */ /* 0x000fe60000000800 */
[----:B------:R-:W-:Y:S01]  /*31c0*/  FMNMX.FTZ R11, R79, R52, !PT ;  /* 0x000000344f0b7209 */ /* 0x000fe20007810000 */
[----:B------:R-:W-:-:S03]  /*31d0*/  FFMA.FTZ R52, R76, R3, -R8 ;  /* 0x000000034c347223 */ /* 0x000fc60000010808 */
[----:B------:R-:W-:Y:S01]  /*31e0*/  FMNMX.FTZ R56, R82, R11, !PT ;  /* 0x0000000b52387209 */ /* 0x000fe20007810000 */
[----:B------:R-:W-:Y:S03]  /*31f0*/  MUFU.EX2 R20, R20 ;  /* 0x0000001400147308 */ /* 0x000fe60000000800 */
[----:B------:R-:W-:-:S04]  /*3200*/  FMNMX.FTZ R11, R83, R56, !PT ;  /* 0x00000038530b7209 */ /* 0x000fc80007810000 */
        /* <DEDUP_REMOVED lines=15> */
[-CC-:B------:R-:W-:Y:S01]  /*3300*/  FFMA.FTZ R64, R85, R3.reuse, -R8.reuse ;  /* 0x0000000355407223 */ /* 0x180fe20000010808 */
[----:B------:R-:W-:-:S02]  /*3310*/  FFMA.FTZ R85, R112, R3, -R8 ;  /* 0x0000000370557223 */ /* 0x000fc40000010808 */
        /* <DEDUP_REMOVED lines=18> */
[----:B------:R-:W-:-:S04]  /*3440*/  FFMA.FTZ R76, R97, R3, -R8 ;  /* 0x00000003614c7223 */ /* 0x000fc80000010808 */
[----:B------:R-:W4:Y:S01]  /*3450*/  SHFL.BFLY PT, R80, R11, 0x2, 0x1f ;  /* 0x0c401f000b507f89 */ /* 0x000f2200000e0000 */
[----:B------:R-:W-:Y:S08]  /*3460*/  MUFU.EX2 R37, R37 ;  /* 0x0000002500257308 */ /* 0x000ff00000000800 */
[----:B------:R-:W-:Y:S08]  /*3470*/  MUFU.EX2 R40, R40 ;  /* 0x0000002800287308 */ /* 0x000ff00000000800 */
[----:B------:R-:W-:Y:S01]  /*3480*/  MUFU.EX2 R41, R41 ;  /* 0x0000002900297308 */ /* 0x000fe20000000800 */
[----:B----4-:R-:W-:Y:S01]  /*3490*/  FMNMX.FTZ R89, R11, R80, !PT ;  /* 0x000000500b597209 */ /* 0x010fe20007810000 */
[----:B------:R-:W-:-:S06]  /*34a0*/  FFMA.FTZ R80, R105, R3, -R8 ;  /* 0x0000000369507223 */ /* 0x000fcc0000010808 */
[----:B------:R-:W-:Y:S01]  /*34b0*/  MUFU.EX2 R44, R44 ;  /* 0x0000002c002c7308 */ /* 0x000fe20000000800 */
[----:B------:R-:W-:Y:S01]  /*34c0*/  FFMA.FTZ R8, R117, R3, -R8 ;  /* 0x0000000375087223 */ /* 0x000fe20000010808 */
[----:B------:R-:W4:Y:S06]  /*34d0*/  SHFL.BFLY PT, R96, R89, 0x1, 0x1f ;  /* 0x0c201f0059607f89 */ /* 0x000f2c00000e0000 */
[----:B------:R-:W-:Y:S08]  /*34e0*/  MUFU.EX2 R45, R45 ;  /* 0x0000002d002d7308 */ /* 0x000ff00000000800 */
[----:B------:R-:W-:Y:S08]  /*34f0*/  MUFU.EX2 R48, R48 ;  /* 0x0000003000307308 */ /* 0x000ff00000000800 */
[----:B------:R-:W-:Y:S01]  /*3500*/  MUFU.EX2 R52, R52 ;  /* 0x0000003400347308 */ /* 0x000fe20000000800 */
[----:B----4-:R-:W-:-:S04]  /*3510*/  FMNMX.FTZ R11, R89, R96, !PT ;  /* 0x00000060590b7209 */ /* 0x010fc80007810000 */
        /* <DEDUP_REMOVED lines=13> */
[----:B------:R-:W-:Y:S01]  /*35f0*/  FADD.FTZ R66, R5, R6 ;  /* 0x0000000605427221 */ /* 0x000fe20000010000 */
[-CC-:B------:R-:W-:Y:S01]  /*3600*/  FFMA.FTZ R108, R38, R3.reuse, -R96.reuse ;  /* 0x00000003266c7223 */ /* 0x180fe20000010860 */
[-CC-:B------:R-:W-:Y:S01]  /*3610*/  FFMA.FTZ R30, R43, R3.reuse, -R96.reuse ;  /* 0x000000032b1e7223 */ /* 0x180fe20000010860 */
[-C--:B------:R-:W-:Y:S01]  /*3620*/  FFMA.FTZ R43, R67, R3.reuse, -R96 ;  /* 0x00000003432b7223 */ /* 0x080fe20000010860 */
[----:B0-----:R-:W-:Y:S01]  /*3630*/  FADD.FTZ R66, R7, R66 ;  /* 0x0000004207427221 */ /* 0x001fe20000010000 */
[----:B------:R-:W-:Y:S01]  /*3640*/  FFMA.FTZ R109, R39, R3, -R96 ;  /* 0x00000003276d7223 */ /* 0x000fe20000010860 */
[C---:B-1----:R-:W-:Y:S01]  /*3650*/  F2FP.F16.F32.PACK_AB R6, R13.reuse, R7 ;  /* 0x000000070d06723e */ /* 0x042fe200000000ff */
[----:B------:R-:W0:Y:S01]  /*3660*/  MUFU.EX2 R97, R97 ;  /* 0x0000006100617308 */ /* 0x000e220000000800 */
[----:B------:R-:W-:Y:S01]  /*3670*/  FADD.FTZ R67, R13, R66 ;  /* 0x000000420d437221 */ /* 0x000fe20000010000 */
[-CC-:B------:R-:W-:Y:S01]  /*3680*/  FFMA.FTZ R27, R42, R3.reuse, -R96.reuse ;  /* 0x000000032a1b7223 */ /* 0x180fe20000010860 */
[-CC-:B------:R-:W-:Y:S01]  /*3690*/  FFMA.FTZ R31, R46, R3.reuse, -R96.reuse ;  /* 0x000000032e1f7223 */ /* 0x180fe20000010860 */
[-CC-:B------:R-:W-:Y:S01]  /*36a0*/  FFMA.FTZ R46, R70, R3.reuse, -R96.reuse ;  /* 0x00000003462e7223 */ /* 0x180fe20000010860 */
[----:B--2---:R-:W-:Y:S01]  /*36b0*/  FADD.FTZ R7, R12, R67 ;  /* 0x000000430c077221 */ /* 0x004fe20000010000 */
[----:B---3--:R-:W-:Y:S01]  /*36c0*/  F2FP.F16.F32.PACK_AB R12, R14, R12 ;  /* 0x0000000c0e0c723e */ /* 0x008fe200000000ff */
        /* <DEDUP_REMOVED lines=26> */
[----:B--2---:R-:W-:Y:S01]  /*3870*/  FADD.FTZ R5, R101, R66 ;  /* 0x0000004265057221 */ /* 0x004fe20000010000 */
[----:B------:R-:W-:Y:S01]  /*3880*/  FADD.FTZ R66, R14, R7 ;  /* 0x000000070e427221 */ /* 0x000fe20000010000 */
[-CC-:B------:R-:W-:Y:S01]  /*3890*/  FFMA.FTZ R98, R98, R3.reuse, -R96.reuse ;  /* 0x0000000362627223 */ /* 0x180fe20000010860 */
[-CC-:B------:R-:W-:Y:S01]  /*38a0*/  FFMA.FTZ R99, R99, R3.reuse, -R96.reuse ;  /* 0x0000000363637223 */ /* 0x180fe20000010860 */
[-C--:B------:R-:W-:Y:S01]  /*38b0*/  FFMA.FTZ R102, R102, R3.reuse, -R96 ;  /* 0x0000000366667223 */ /* 0x080fe20000010860 */
[----:B------:R-:W-:Y:S01]  /*38c0*/  FADD.FTZ R70, R15, R66 ;  /* 0x000000420f467221 */ /* 0x000fe20000010000 */
[-C--:B------:R-:W-:Y:S01]  /*38d0*/  FFMA.FTZ R66, R82, R3.reuse, -R96 ;  /* 0x0000000352427223 */ /* 0x080fe20000010860 */
[----:B------:R-:W2:Y:S01]  /*38e0*/  MUFU.EX2 R108, R108 ;  /* 0x0000006c006c7308 */ /* 0x000ea20000000800 */
[----:B0-----:R-:W-:Y:S01]  /*38f0*/  FADD.FTZ R14, R104, R5 ;  /* 0x00000005680e7221 */ /* 0x001fe20000010000 */
[----:B------:R-:W-:Y:S01]  /*3900*/  FADD.FTZ R70, R25, R70 ;  /* 0x0000004619467221 */ /* 0x000fe20000010000 */
[----:B------:R-:W-:Y:S01]  /*3910*/  F2FP.F16.F32.PACK_AB R5, R97, R26 ;  /* 0x0000001a6105723e */ /* 0x000fe200000000ff */
[-CC-:B------:R-:W-:Y:S01]  /*3920*/  FFMA.FTZ R82, R94, R3.reuse, -R96.reuse ;  /* 0x000000035e527223 */ /* 0x180fe20000010860 */
[-CC-:B------:R-:W-:Y:S01]  /*3930*/  FFMA.FTZ R103, R103, R3.reuse, -R96.reuse ;  /* 0x0000000367677223 */ /* 0x180fe20000010860 */
[-CC-:B------:R-:W-:Y:S01]  /*3940*/  FFMA.FTZ R106, R106, R3.reuse, -R96.reuse ;  /* 0x000000036a6a7223 */ /* 0x180fe20000010860 */
[----:B------:R-:W-:Y:S01]  /*3950*/  FFMA.FTZ R107, R107, R3, -R96 ;  /* 0x000000036b6b7223 */ /* 0x000fe20000010860 */
[----:B------:R-:W0:Y:S01]  /*3960*/  MUFU.EX2 R109, R109 ;  /* 0x0000006d006d7308 */ /* 0x000e220000000800 */
[----:B-1----:R-:W-:Y:S01]  /*3970*/  FADD.FTZ R7, R105, R14 ;  /* 0x0000000e69077221 */ /* 0x002fe20000010000 */
[----:B------:R-:W-:Y:S01]  /*3980*/  F2FP.F16.F32.PACK_AB R14, R25, R15 ;  /* 0x0000000f190e723e */ /* 0x000fe200000000ff */
[----:B------:R-:W-:Y:S01]  /*3990*/  FADD.FTZ R25, R9, R70 ;  /* 0x0000004609197221 */ /* 0x000fe20000010000 */
[----:B------:R-:W-:Y:S01]  /*39a0*/  F2FP.F16.F32.PACK_AB R13, R105, R104 ;  /* 0x00000068690d723e */ /* 0x000fe200000000ff */
[-CC-:B------:R-:W-:Y:S01]  /*39b0*/  FFMA.FTZ R110, R110, R3.reuse, -R96.reuse ;  /* 0x000000036e6e7223 */ /* 0x180fe20000010860 */
[-CC-:B------:R-:W-:Y:S01]  /*39c0*/  FFMA.FTZ R111, R111, R3.reuse, -R96.reuse ;  /* 0x000000036f6f7223 */ /* 0x180fe20000010860 */
[----:B------:R-:W-:Y:S01]  /*39d0*/  FADD.FTZ R87, R10, R25 ;  /* 0x000000190a577221 */ /* 0x000fe20000010000 */
[----:B------:R-:W1:Y:S01]  /*39e0*/  MUFU.EX2 R27, R27 ;  /* 0x0000001b001b7308 */ /* 0x000e620000000800 */
[----:B--2---:R-:W-:Y:S01]  /*39f0*/  FADD.FTZ R26, R108, R7 ;  /* 0x000000076c1a7221 */ /* 0x004fe20000010000 */
[----:B------:R-:W-:Y:S01]  /*3a00*/  F2FP.F16.F32.PACK_AB R7, R101, R100 ;  /* 0x000000646507723e */ /* 0x000fe200000000ff */
[----:B------:R-:W-:Y:S01]  /*3a10*/  FADD.FTZ R70, R20, R87 ;  /* 0x0000005714467221 */ /* 0x000fe20000010000 */
[-CC-:B------:R-:W-:Y:S01]  /*3a20*/  FFMA.FTZ R114, R114, R3.reuse, -R96.reuse ;  /* 0x0000000372727223 */ /* 0x180fe20000010860 */
[-CC-:B------:R-:W-:Y:S01]  /*3a30*/  FFMA.FTZ R118, R118, R3.reuse, -R96.reuse ;  /* 0x0000000376767223 */ /* 0x180fe20000010860 */
[-C--:B------:R-:W-:Y:S01]  /*3a40*/  FFMA.FTZ R115, R115, R3.reuse, -R96 ;  /* 0x0000000373737223 */ /* 0x080fe20000010860 */
[----:B------:R-:W-:Y:S01]  /*3a50*/  FADD.FTZ R87, R21, R70 ;  /* 0x0000004615577221 */ /* 0x000fe20000010000 */
[----:B------:R-:W2:Y:S01]  /*3a60*/  MUFU.EX2 R30, R30 ;  /* 0x0000001e001e7308 */ /* 0x000ea20000000800 */
[C---:B0-----:R-:W-:Y:S01]  /*3a70*/  FADD.FTZ R26, R109.reuse, R26 ;  /* 0x0000001a6d1a7221 */ /* 0x041fe20000010000 */
[----:B------:R0:W-:Y:S01]  /*3a80*/  STSM.16.M88.4 [R16+0x1e800], R4 ;  /* 0x01e8000410007844 */ /* 0x0001e20000000200 */
[----:B------:R-:W-:Y:S01]  /*3a90*/  FADD.FTZ R87, R24, R87 ;  /* 0x0000005718577221 */ /* 0x000fe20000010000 */
[----:B------:R-:W-:Y:S01]  /*3aa0*/  F2FP.F16.F32.PACK_AB R15, R109, R108 ;  /* 0x0000006c6d0f723e */ /* 0x000fe200000000ff */
[----:B------:R-:W-:Y:S01]  /*3ab0*/  FFMA.FTZ R96, R119, R3, -R96 ;  /* 0x0000000377607223 */ /* 0x000fe20000010860 */
[C---:B------:R-:W-:Y:S01]  /*3ac0*/  F2FP.F16.F32.PACK_AB R24, R28.reuse, R24 ;  /* 0x000000181c18723e */ /* 0x040fe200000000ff */
[----:B------:R-:W-:Y:S01]  /*3ad0*/  FADD.FTZ R70, R28, R87 ;  /* 0x000000571c467221 */ /* 0x000fe20000010000 */
[----:B------:R-:W3:Y:S01]  /*3ae0*/  MUFU.EX2 R31, R31 ;  /* 0x0000001f001f7308 */ /* 0x000ee20000000800 */
[----:B-1----:R-:W-:Y:S01]  /*3af0*/  FADD.FTZ R25, R27, R26 ;  /* 0x0000001a1b197221 */ /* 0x002fe20000010000 */
[----:B------:R1:W-:Y:S01]  /*3b00*/  STSM.16.M88.4 [R23], R12 ;  /* 0x0000000c17007844 */ /* 0x0003e20000000200 */
[----:B------:R-:W-:-:S04]  /*3b10*/  FADD.FTZ R87, R29, R70 ;  /* 0x000000461d577221 */ /* 0x000fc80000010000 */
[----:B------:R-:W-:Y:S01]  /*3b20*/  FADD.FTZ R70, R32, R87 ;  /* 0x0000005720467221 */ /* 0x000fe20000010000 */
[----:B------:R-:W4:Y:S01]  /*3b30*/  MUFU.EX2 R34, R34 ;  /* 0x0000002200227308 */ /* 0x000f220000000800 */
[----:B--2---:R-:W-:Y:S01]  /*3b40*/  FADD.FTZ R26, R30, R25 ;  /* 0x000000191e1a7221 */ /* 0x004fe20000010000 */
[----:B0-----:R-:W-:Y:S01]  /*3b50*/  F2FP.F16.F32.PACK_AB R4, R10, R9 ;  /* 0x000000090a04723e */ /* 0x001fe200000000ff */
[----:B------:R-:W-:Y:S01]  /*3b60*/  FADD.FTZ R87, R33, R70 ;  /* 0x0000004621577221 */ /* 0x000fe20000010000 */
[----:B------:R-:W-:-:S03]  /*3b70*/  F2FP.F16.F32.PACK_AB R6, R21, R20 ;  /* 0x000000141506723e */ /* 0x000fc600000000ff */
[C---:B------:R-:W-:Y:S01]  /*3b80*/  FADD.FTZ R70, R36.reuse, R87 ;  /* 0x0000005724467221 */ /* 0x040fe20000010000 */
[----:B------:R-:W0:Y:S01]  /*3b90*/  MUFU.EX2 R38, R38 ;  /* 0x0000002600267308 */ /* 0x000e220000000800 */
[----:B---3--:R-:W-:Y:S01]  /*3ba0*/  FADD.FTZ R25, R31, R26 ;  /* 0x0000001a1f197221 */ /* 0x008fe20000010000 */
[----:B-1----:R-:W-:Y:S01]  /*3bb0*/  F2FP.F16.F32.PACK_AB R12, R36, R33 ;  /* 0x00000021240c723e */ /* 0x002fe200000000ff */
[----:B------:R-:W-:Y:S01]  /*3bc0*/  FADD.FTZ R70, R49, R70 ;  /* 0x0000004631467221 */ /* 0x000fe20000010000 */
[----:B------:R-:W-:-:S03]  /*3bd0*/  F2FP.F16.F32.PACK_AB R14, R61, R49 ;  /* 0x000000313d0e723e */ /* 0x000fc600000000ff */
[----:B------:R-:W-:Y:S01]  /*3be0*/  FADD.FTZ R70, R61, R70 ;  /* 0x000000463d467221 */ /* 0x000fe20000010000 */
[----:B------:R-:W1:Y:S01]  /*3bf0*/  MUFU.EX2 R39, R39 ;  /* 0x0000002700277308 */ /* 0x000e620000000800 */
[----:B----4-:R-:W-:Y:S02]  /*3c00*/  FADD.FTZ R25, R34, R25 ;  /* 0x0000001922197221 */ /* 0x010fe40000010000 */
[----:B------:R-:W-:-:S04]  /*3c10*/  FADD.FTZ R9, R37, R70 ;  /* 0x0000004625097221 */ /* 0x000fc80000010000 */
[----:B------:R-:W-:Y:S01]  /*3c20*/  FADD.FTZ R20, R40, R9 ;  /* 0x0000000928147221 */ /* 0x000fe20000010000 */
[----:B------:R-:W2:Y:S01]  /*3c30*/  MUFU.EX2 R42, R42 ;  /* 0x0000002a002a7308 */ /* 0x000ea20000000800 */
[----:B0-----:R-:W-:Y:S01]  /*3c40*/  FADD.FTZ R26, R38, R25 ;  /* 0x00000019261a7221 */ /* 0x001fe20000010000 */
[----:B------:R-:W-:Y:S01]  /*3c50*/  F2FP.F16.F32.PACK_AB R40, R40, R37 ;  /* 0x000000252828723e */ /* 0x000fe200000000ff */
[----:B------:R-:W-:-:S04]  /*3c60*/  FADD.FTZ R5, R41, R20 ;  /* 0x0000001429057221 */ /* 0x000fc80000010000 */
[----:B------:R-:W-:Y:S01]  /*3c70*/  FADD.FTZ R28, R44, R5 ;  /* 0x000000052c1c7221 */ /* 0x000fe20000010000 */
[----:B------:R-:W0:Y:S01]  /*3c80*/  MUFU.EX2 R47, R47 ;  /* 0x0000002f002f7308 */ /* 0x000e220000000800 */
[----:B-1----:R-:W-:Y:S01]  /*3c90*/  FADD.FTZ R25, R39, R26 ;  /* 0x0000001a27197221 */ /* 0x002fe20000010000 */
[----:B------:R-:W-:Y:S01]  /*3ca0*/  F2FP.F16.F32.PACK_AB R5, R30, R27 ;  /* 0x0000001b1e05723e */ /* 0x000fe200000000ff */
[----:B------:R-:W-:-:S04]  /*3cb0*/  FADD.FTZ R15, R45, R28 ;  /* 0x0000001c2d0f7221 */ /* 0x000fc80000010000 */
[----:B------:R-:W-:Y:S01]  /*3cc0*/  FADD.FTZ R15, R48, R15 ;  /* 0x0000000f300f7221 */ /* 0x000fe20000010000 */
[----:B------:R-:W1:Y:S01]  /*3cd0*/  MUFU.EX2 R50, R50 ;  /* 0x0000003200327308 */ /* 0x000e620000000800 */
[----:B--2---:R-:W-:Y:S01]  /*3ce0*/  FADD.FTZ R26, R42, R25 ;  /* 0x000000192a1a7221 */ /* 0x004fe20000010000 */
[----:B------:R-:W-:Y:S01]  /*3cf0*/  F2FP.F16.F32.PACK_AB R48, R48, R45 ;  /* 0x0000002d3030723e */ /* 0x000fe200000000ff */
[----:B------:R-:W-:-:S05]  /*3d00*/  FADD.FTZ R28, R52, R15 ;  /* 0x0000000f341c7221 */ /* 0x000fca0000010000 */
[----:B------:R-:W2:Y:S01]  /*3d10*/  MUFU.EX2 R51, R51 ;  /* 0x0000003300337308 */ /* 0x000ea20000000800 */
[C---:B0-----:R-:W-:Y:S01]  /*3d20*/  FADD.FTZ R25, R47.reuse, R26 ;  /* 0x0000001a2f197221 */ /* 0x041fe20000010000 */
[----:B------:R-:W-:Y:S02]  /*3d30*/  F2FP.F16.F32.PACK_AB R27, R47, R42 ;  /* 0x0000002a2f1b723e */ /* 0x000fe400000000ff */
[----:B------:R-:W-:-:S04]  /*3d40*/  F2FP.F16.F32.PACK_AB R42, R44, R41 ;  /* 0x000000292c2a723e */ /* 0x000fc800000000ff */
[----:B------:R-:W0:Y:S01]  /*3d50*/  MUFU.EX2 R54, R54 ;  /* 0x0000003600367308 */ /* 0x000e220000000800 */
[----:B-1----:R-:W-:-:S07]  /*3d60*/  FADD.FTZ R26, R50, R25 ;  /* 0x00000019321a7221 */ /* 0x002fce0000010000 */
[----:B------:R-:W1:Y:S01]  /*3d70*/  MUFU.EX2 R59, R59 ;  /* 0x0000003b003b7308 */ /* 0x000e620000000800 */
[----:B--2---:R-:W-:Y:S01]  /*3d80*/  FADD.FTZ R25, R51, R26 ;  /* 0x0000001a33197221 */ /* 0x004fe20000010000 */
[----:B------:R-:W-:-:S06]  /*3d90*/  F2FP.F16.F32.PACK_AB R26, R32, R29 ;  /* 0x0000001d201a723e */ /* 0x000fcc00000000ff */
        /* <DEDUP_REMOVED lines=13> */
[----:B------:R-:W-:-:S05]  /*3e70*/  F2FP.F16.F32.PACK_AB R7, R34, R31 ;  /* 0x0000001f2207723e */ /* 0x000fca00000000ff */
[----:B------:R1:W-:Y:S01]  /*3e80*/  STSM.16.M88.4 [R18], R4 ;  /* 0x0000000412007844 */ /* 0x0003e20000000200 */
[----:B------:R-:W3:Y:S01]  /*3e90*/  MUFU.EX2 R62, R62 ;  /* 0x0000003e003e7308 */ /* 0x000ee20000000800 */
[C---:B--2---:R-:W-:Y:S01]  /*3ea0*/  FADD.FTZ R13, R55.reuse, R20 ;  /* 0x00000014370d7221 */ /* 0x044fe20000010000 */
[----:B------:R-:W-:Y:S01]  /*3eb0*/  F2FP.F16.F32.PACK_AB R43, R55, R46 ;  /* 0x0000002e372b723e */ /* 0x000fe200000000ff */
[----:B------:R-:W-:Y:S05]  /*3ec0*/  STSM.16.M88.4 [R17], R24 ;  /* 0x0000001811007844 */ /* 0x000fea0000000200 */
[----:B------:R-:W2:Y:S01]  /*3ed0*/  MUFU.EX2 R63, R63 ;  /* 0x0000003f003f7308 */ /* 0x000ea20000000800 */
[----:B0-----:R-:W-:Y:S01]  /*3ee0*/  FADD.FTZ R21, R58, R13 ;  /* 0x0000000d3a157221 */ /* 0x001fe20000010000 */
[----:B------:R-:W-:-:S02]  /*3ef0*/  F2FP.F16.F32.PACK_AB R13, R51, R50 ;  /* 0x00000032330d723e */ /* 0x000fc400000000ff */
[----:B------:R-:W-:-:S03]  /*3f00*/  F2FP.F16.F32.PACK_AB R50, R53, R52 ;  /* 0x000000343532723e */ /* 0x000fc600000000ff */
[----:B------:R0:W-:Y:S01]  /*3f10*/  STSM.16.M88.4 [R16+0x24800], R12 ;  /* 0x0248000c10007844 */ /* 0x0001e20000000200 */
[----:B------:R-:W4:Y:S01]  /*3f20*/  MUFU.EX2 R67, R67 ;  /* 0x0000004300437308 */ /* 0x000f220000000800 */
[C---:B---3--:R-:W-:Y:S01]  /*3f30*/  FADD.FTZ R20, R62.reuse, R21 ;  /* 0x000000153e147221 */ /* 0x048fe20000010000 */
[----:B------:R-:W-:Y:S01]  /*3f40*/  FADD.FTZ R21, R53, R28 ;  /* 0x0000001c35157221 */ /* 0x000fe20000010000 */
[----:B------:R-:W-:Y:S01]  /*3f50*/  F2FP.F16.F32.PACK_AB R49, R62, R58 ;  /* 0x0000003a3e31723e */ /* 0x000fe200000000ff */
[----:B------:R-:W-:Y:S02]  /*3f60*/  STSM.16.M88.4 [R153], R40 ;  /* 0x0000002899007844 */ /* 0x000fe40000000200 */
[----:B------:R-:W-:Y:S02]  /*3f70*/  FADD.FTZ R28, R56, R21 ;  /* 0x00000015381c7221 */ /* 0x000fe40000010000 */
[----:B------:R-:W3:Y:S01]  /*3f80*/  MUFU.EX2 R57, R57 ;  /* 0x0000003900397308 */ /* 0x000ee20000000800 */
[----:B--2---:R-:W-:-:S07]  /*3f90*/  FADD.FTZ R20, R63, R20 ;  /* 0x000000143f147221 */ /* 0x004fce0000010000 */
[----:B------:R-:W2:Y:S01]  /*3fa0*/  MUFU.EX2 R66, R66 ;  /* 0x0000004200427308 */ /* 0x000ea20000000800 */
[C---:B----4-:R-:W-:Y:S01]  /*3fb0*/  FADD.FTZ R21, R67.reuse, R20 ;  /* 0x0000001443157221 */ /* 0x050fe20000010000 */
[----:B------:R-:W-:-:S05]  /*3fc0*/  F2FP.F16.F32.PACK_AB R51, R67, R63 ;  /* 0x0000003f4333723e */ /* 0x000fca00000000ff */
[----:B------:R-:W-:Y:S01]  /*3fd0*/  STSM.16.M88.4 [R18+0x6000], R48 ;  /* 0x0060003012007844 */ /* 0x000fe20000000200 */
[----:B------:R-:W4:Y:S01]  /*3fe0*/  MUFU.EX2 R60, R60 ;  /* 0x0000003c003c7308 */ /* 0x000f220000000800 */
[C---:B---3--:R-:W-:Y:S01]  /*3ff0*/  FADD.FTZ R29, R57.reuse, R28 ;  /* 0x0000001c391d7221 */ /* 0x048fe20000010000 */
[----:B------:R-:W-:-:S06]  /*4000*/  F2FP.F16.F32.PACK_AB R56, R57, R56 ;  /* 0x000000383938723e */ /* 0x000fcc00000000ff */
[----:B------:R-:W1:Y:S01]  /*4010*/  MUFU.EX2 R71, R71 ;  /* 0x0000004700477308 */ /* 0x000e620000000800 */
[----:B--2---:R-:W-:-:S07]  /*4020*/  FADD.FTZ R20, R66, R21 ;  /* 0x0000001542147221 */ /* 0x004fce0000010000 */
[----:B------:R-:W2:Y:S01]  /*4030*/  MUFU.EX2 R64, R64 ;  /* 0x0000004000407308 */ /* 0x000ea20000000800 */
[----:B----4-:R-:W-:-:S07]  /*4040*/  FADD.FTZ R29, R60, R29 ;  /* 0x0000001d3c1d7221 */ /* 0x010fce0000010000 */
        /* <DEDUP_REMOVED lines=12> */
[----:B------:R-:W-:-:S05]  /*4110*/  F2FP.F16.F32.PACK_AB R59, R75, R74 ;  /* 0x0000004a4b3b723e */ /* 0x000fca00000000ff */
[----:B------:R-:W-:Y:S01]  /*4120*/  STSM.16.M88.4 [R17+0x6000], R56 ;  /* 0x0060003811007844 */ /* 0x000fe20000000200 */
        /* <DEDUP_REMOVED lines=19> */
[----:B------:R-:W-:-:S06]  /*4260*/  F2FP.F16.F32.PACK_AB R76, R76, R73 ;  /* 0x000000494c4c723e */ /* 0x000fcc00000000ff */
[----:B------:R-:W1:Y:S01]  /*4270*/  MUFU.EX2 R9, R98 ;  /* 0x0000006200097308 */ /* 0x000e620000000800 */
[C---:B--2---:R-:W-:Y:S01]  /*4280*/  FADD.FTZ R4, R83.reuse, R4 ;  /* 0x0000000453047221 */ /* 0x044fe20000010000 */
[----:B------:R-:W-:-:S05]  /*4290*/  F2FP.F16.F32.PACK_AB R71, R83, R82 ;  /* 0x000000525347723e */ /* 0x000fca00000000ff */
[----:B------:R-:W-:Y:S01]  /*42a0*/  STSM.16.M88.4 [R16+0x2a800], R68 ;  /* 0x02a8004410007844 */ /* 0x000fe20000000200 */
[----:B------:R-:W0:Y:S01]  /*42b0*/  MUFU.EX2 R93, R93 ;  /* 0x0000005d005d7308 */ /* 0x000e220000000800 */
[----:B---3--:R-:W-:-:S07]  /*42c0*/  FADD.FTZ R6, R77, R6 ;  /* 0x000000064d067221 */ /* 0x008fce0000010000 */
        /* <DEDUP_REMOVED lines=17> */
[----:B------:R-:W-:-:S05]  /*43e0*/  F2FP.F16.F32.PACK_AB R79, R103, R102 ;  /* 0x00000066674f723e */ /* 0x000fca00000000ff */
[----:B------:R-:W-:Y:S01]  /*43f0*/  STSM.16.M88.4 [R152], R76 ;  /* 0x0000004c98007844 */ /* 0x000fe20000000200 */
        /* <DEDUP_REMOVED lines=16> */
[----:B------:R-:W-:-:S05]  /*4500*/  F2FP.F16.F32.PACK_AB R83, R111, R110 ;  /* 0x0000006e6f53723e */ /* 0x000fca00000000ff */
[----:B------:R-:W-:Y:S01]  /*4510*/  STSM.16.M88.4 [R18+0xc000], R80 ;  /* 0x00c0005012007844 */ /* 0x000fe20000000200 */
[----:B------:R-:W0:Y:S01]  /*4520*/  MUFU.EX2 R6, R115 ;  /* 0x0000007300067308 */ /* 0x000e220000000800 */
[C---:B--2---:R-:W-:Y:S01]  /*4530*/  FADD.FTZ R14, R88.reuse, R7 ;  /* 0x00000007580e7221 */ /* 0x044fe20000010000 */
[----:B------:R-:W-:-:S06]  /*4540*/  F2FP.F16.F32.PACK_AB R4, R88, R85 ;  /* 0x000000555804723e */ /* 0x000fcc00000000ff */
[----:B------:R-:W-:Y:S01]  /*4550*/  MUFU.EX2 R89, R116 ;  /* 0x0000007400597308 */ /* 0x000fe20000000800 */
[----:B-1----:R-:W-:-:S07]  /*4560*/  FADD.FTZ R7, R5, R12 ;  /* 0x0000000c05077221 */ /* 0x002fce0000010000 */
[----:B------:R-:W1:Y:S01]  /*4570*/  MUFU.EX2 R8, R8 ;  /* 0x0000000800087308 */ /* 0x000e620000000800 */
[C---:B0-----:R-:W-:Y:S01]  /*4580*/  FADD.FTZ R9, R6.reuse, R7 ;  /* 0x0000000706097221 */ /* 0x041fe20000010000 */
[----:B------:R-:W-:-:S06]  /*4590*/  F2FP.F16.F32.PACK_AB R5, R6, R5 ;  /* 0x000000050605723e */ /* 0x000fcc00000000ff */
[----:B------:R-:W-:Y:S08]  /*45a0*/  MUFU.EX2 R118, R118 ;  /* 0x0000007600767308 */ /* 0x000ff00000000800 */
[----:B------:R-:W0:Y:S01]  /*45b0*/  MUFU.EX2 R13, R96 ;  /* 0x00000060000d7308 */ /* 0x000e220000000800 */
[----:B-1----:R-:W-:Y:S01]  /*45c0*/  F2FP.F16.F32.PACK_AB R6, R8, R89 ;  /* 0x000000590806723e */ /* 0x002fe200000000ff */
[----:B------:R-:W-:Y:S01]  /*45d0*/  FADD.FTZ R89, R89, R14 ;  /* 0x0000000e59597221 */ /* 0x000fe20000010000 */
[----:B0-----:R-:W-:Y:S01]  /*45e0*/  F2FP.F16.F32.PACK_AB R7, R13, R118 ;  /* 0x000000760d07723e */ /* 0x001fe200000000ff */
[----:B------:R-:W-:-:S02]  /*45f0*/  FADD.FTZ R118, R118, R9 ;  /* 0x0000000976767221 */ /* 0x000fc40000010000 */
[----:B------:R-:W-:Y:S01]  /*4600*/  FADD.FTZ R9, R8, R89 ;  /* 0x0000005908097221 */ /* 0x000fe20000010000 */
[----:B------:R-:W-:Y:S01]  /*4610*/  VIADD R8, R19, 0xfffffffe ;  /* 0xfffffffe13087836 */ /* 0x000fe20000000000 */
[----:B------:R0:W-:Y:S04]  /*4620*/  STSM.16.M88.4 [R17+0xc000], R4 ;  /* 0x00c0000411007844 */ /* 0x0001e80000000200 */
[----:B------:R-:W-:Y:S01]  /*4630*/  ISETP.GE.AND P2, PT, R8, R22, PT ;  /* 0x000000160800720c */ /* 0x000fe20003f46270 */
[----:B------:R1:W-:Y:S06]  /*4640*/  MEMBAR.ALL.CTA ;  /* 0x0000000000007992 */ /* 0x0003ec0000008000 */
[----:B-1----:R-:W1:Y:S01]  /*4650*/  FENCE.VIEW.ASYNC.S ;  /* 0x00000000000073c6 */ /* 0x002e620000000000 */
[----:B0-----:R-:W-:Y:S01]  /*4660*/  FADD.FTZ R5, R13, R118 ;  /* 0x000000760d057221 */ /* 0x001fe20000010000 */
[----:B-1----:R-:W-:-:S04]  /*4670*/  NOP ;  /* 0x0000000000007918 */ /* 0x002fc80000000000 */
[----:B------:R-:W-:Y:S05]  /*4680*/  @!P2 BRA `(.L_x_12315) ;  /* 0x0000002800c8a947 */ /* 0x000fea0003800000 */
[----:B------:R-:W-:Y:S01]  /*4690*/  IMAD.MOV.U32 R7, RZ, RZ, R11 ;  /* 0x000000ffff077224 */ /* 0x000fe200078e000b */
[----:B------:R-:W-:Y:S01]  /*46a0*/  CS2R R150, SRZ ;  /* 0x0000000000967805 */ /* 0x000fe2000001ff00 */
        /* <DEDUP_REMOVED lines=17> */
[----:B------:R-:W-:-:S06]  /*47c0*/  UMOV UR6, UR36 ;  /* 0x0000002400067c82 */ /* 0x000fcc0008000000 */
.L_x_12324:
[----:B------:R-:W-:Y:S01]  /*47d0*/  UIADD3 UR36, UR6, 0x1, URZ ;  /* 0x0000000106247890 */ /* 0x000fe2000fffe03f */
[----:B------:R-:W-:-:S03]  /*47e0*/  ISETP.NE.AND P3, PT, RZ, UR39, PT ;  /* 0x00000027ff007c0c */ /* 0x000fc6000bf65270 */
[----:B------:R-:W-:-:S04]  /*47f0*/  UISETP.NE.AND UP0, UPT, UR36, 0x2, UPT ;  /* 0x000000022400788c */ /* 0x000fc8000bf05270 */
[----:B------:R-:W-:Y:S02]  /*4800*/  USEL UR7, URZ, 0x1, UP0 ;  /* 0x000000013f077887 */ /* 0x000fe40008000000 */
[----:B------:R-:W-:-:S04]  /*4810*/  USEL UR36, UR36, URZ, UP0 ;  /* 0x0000003f24247287 */ /* 0x000fc80008000000 */
[----:B------:R-:W-:Y:S01]  /*4820*/  LOP3.LUT R2, R4, UR7, RZ, 0x3c, !PT ;  /* 0x0000000704027c12 */ /* 0x000fe2000f8e3cff */
[----:B----4-:R-:W-:Y:S07]  /*4830*/  @P3 BRA `(.L_x_12316) ;  /* 0x0000000000283947 */ /* 0x010fee0003800000 */
[----:B------:R-:W-:Y:S05]  /*4840*/  @!P0 BRA `(.L_x_12317) ;  /* 0x0000000000048947 */ /* 0x000fea0003800000 */
[----:B------:R-:W-:Y:S01]  /*4850*/  BPT.TRAP 0x1 ;  /* 0x000000040000795c */ /* 0x000fe20000300000 */
.L_x_12317:
[----:B------:R-:W-:Y:S01]  /*4860*/  ULEA UR7, UR36, UR37, 0x3 ;  /* 0x0000002524077291 */ /* 0x000fe2000f8e183f */
[----:B------:R-:W-:-:S08]  /*4870*/  SHF.L.U32 R0, R2, 0x1f, RZ ;  /* 0x0000001f02007819 */ /* 0x000fd000000006ff */
[----:B------:R0:W1:Y:S01]  /*4880*/  SYNCS.PHASECHK.TRANS64.TRYWAIT P2, [UR7+0x30830], R0 ;  /* 0x03083000ff0075a7 */ /* 0x0000620008040147 */
[----:B------:R-:W-:Y:S05]  /*4890*/  @!P0 BRA `(.L_x_12318) ;  /* 0x0000000000048947 */ /* 0x000fea0003800000 */
[----:B------:R-:W-:Y:S01]  /*48a0*/  BPT.TRAP 0x1 ;  /* 0x000000040000795c */ /* 0x000fe20000300000 */
.L_x_12318:
[----:B-1----:R-:W-:Y:S05]  /*48b0*/  @P2 BRA `(.L_x_12316) ;  /* 0x0000000000082947 */ /* 0x002fea0003800000 */
[----:B------:R-:W1:Y:S02]  /*48c0*/  SYNCS.PHASECHK.TRANS64.TRYWAIT P2, [UR7+0x30830], R0 ;  /* 0x03083000ff0075a7 */ /* 0x000e640008040147 */
[----:B-1----:R-:W-:Y:S05]  /*48d0*/  @!P2 BRA `(.L_x_12319) ;  /* 0x000000b00080a947 */ /* 0x002fea0003800000 */
.L_x_12316:
[----:B-1----:R-:W1:Y:S01]  /*48e0*/  S2R R3, SR_TID.X ;  /* 0x0000000000037919 */ /* 0x002e620000002100 */
[----:B------:R-:W-:Y:S01]  /*48f0*/  UIMAD UR26, UR36, 0x600, UR20 ;  /* 0x00000600241a78a4 */ /* 0x000fe2000f8e0214 */
[----:B------:R-:W-:Y:S01]  /*4900*/  UMOV UR24, UR4 ;  /* 0x0000000400187c82 */ /* 0x000fe20008000000 */
        /* <DEDUP_REMOVED lines=23> */
[----:B0-----:R-:W-:Y:S05]  /*4a80*/  @P3 BRA `(.L_x_12320) ;  /* 0x0000000000283947 */ /* 0x001fea0003800000 */
[----:B------:R-:W-:Y:S05]  /*4a90*/  @!P0 BRA `(.L_x_12321) ;  /* 0x0000000000048947 */ /* 0x000fea0003800000 */
[----:B------:R-:W-:Y:S01]  /*4aa0*/  BPT.TRAP 0x1 ;  /* 0x000000040000795c */ /* 0x000fe20000300000 */
.L_x_12321:
[----:B------:R-:W-:Y:S01]  /*4ab0*/  ULEA UR7, UR6, UR37, 0x3 ;  /* 0x0000002506077291 */ /* 0x000fe2000f8e183f */
[----:B------:R-:W-:-:S08]  /*4ac0*/  SHF.L.U32 R0, R4, 0x1f, RZ ;  /* 0x0000001f04007819 */ /* 0x000fd000000006ff */
[----:B------:R0:W1:Y:S01]  /*4ad0*/  SYNCS.PHASECHK.TRANS64.TRYWAIT P2, [UR7+0x30850], R0 ;  /* 0x03085000ff0075a7 */ /* 0x0000620008040147 */
[----:B------:R-:W-:Y:S05]  /*4ae0*/  @!P0 BRA `(.L_x_12322) ;  /* 0x0000000000048947 */ /* 0x000fea0003800000 */
[----:B------:R-:W-:Y:S01]  /*4af0*/  BPT.TRAP 0x1 ;  /* 0x000000040000795c */ /* 0x000fe20000300000 */
.L_x_12322:
[----:B-1----:R-:W-:Y:S05]  /*4b00*/  @P2 BRA `(.L_x_12320) ;  /* 0x0000000000082947 */ /* 0x002fea0003800000 */
[----:B------:R-:W1:Y:S02]  /*4b10*/  SYNCS.PHASECHK.TRANS64.TRYWAIT P2, [UR7+0x30850], R0 ;  /* 0x03085000ff0075a7 */ /* 0x000e640008040147 */
[----:B-1----:R-:W-:Y:S05]  /*4b20*/  @!P2 BRA `(.L_x_12323) ;  /* 0x000000b00004a947 */ /* 0x002fea0003800000 */
.L_x_12320:
[----:B------:R-:W-:Y:S01]  /*4b30*/  ULEA UR10, UR38, UR37, 0xd ;  /* 0x00000025260a7291 */ /* 0x000fe2000f8e683f */
[----:B------:R-:W-:Y:S01]  /*4b40*/  WARPGROUP.ARRIVE ;  /* 0x00000000000079c5 */ /* 0x000fe20000000000 */
[----:B------:R-:W-:Y:S01]  /*4b50*/  UIADD3 UR7, UR37, 0x400, URZ ;  /* 0x0000040025077890 */ /* 0x000fe2000fffe03f */
[----:B01----:R-:W-:Y:S01]  /*4b60*/  FMNMX.FTZ R0, R24, R6, !PT ;  /* 0x0000000618007209 */ /* 0x003fe20007810000 */
[----:B------:R-:W-:Y:S01]  /*4b70*/  UIADD3 UR10, UR10, 0x1e800, URZ ;  /* 0x0001e8000a0a7890 */ /* 0x000fe2000fffe03f */
[----:B------:R-:W-:Y:S01]  /*4b80*/  FMNMX.FTZ R11, R26, R7, !PT ;  /* 0x000000071a0b7209 */ /* 0x000fe20007810000 */
[----:B------:R-:W-:Y:S01]  /*4b90*/  USHF.R.U32.HI UR7, URZ, 0x4, UR7 ;  /* 0x000000043f077899 */ /* 0x000fe20008011607 */
[----:B------:R-:W-:Y:S01]  /*4ba0*/  FMNMX.FTZ R0, R25, R0, !PT ;  /* 0x0000000019007209 */ /* 0x000fe20007810000 */
[----:B------:R-:W-:Y:S01]  /*4bb0*/  USHF.R.U32.HI UR10, URZ, 0x4, UR10 ;  /* 0x000000043f0a7899 */ /* 0x000fe2000801160a */
[----:B------:R-:W-:Y:S01]  /*4bc0*/  FMNMX.FTZ R11, R27, R11, !PT ;  /* 0x0000000b1b0b7209 */ /* 0x000fe20007810000 */
[----:B------:R-:W-:Y:S01]  /*4bd0*/  ULOP3.LUT UR7, UR7, 0x3fff, URZ, 0xc0, !UPT ;  /* 0x00003fff07077892 */ /* 0x000fe2000f8ec03f */
[----:B------:R-:W-:Y:S01]  /*4be0*/  FMNMX.FTZ R0, R28, R0, !PT ;  /* 0x000000001c007209 */ /* 0x000fe20007810000 */
[----:B------:R-:W-:Y:S01]  /*4bf0*/  ULOP3.LUT UR10, UR10, 0x3fff, URZ, 0xc0, !UPT ;  /* 0x00003fff0a0a7892 */ /* 0x000fe2000f8ec03f */
[----:B------:R-:W-:Y:S01]  /*4c00*/  FMNMX.FTZ R11, R30, R11, !PT ;  /* 0x0000000b1e0b7209 */ /* 0x000fe20007810000 */
[----:B------:R-:W-:Y:S01]  /*4c10*/  UIMAD UR14, UR6, 0x600, UR7 ;  /* 0x00000600060e78a4 */ /* 0x000fe2000f8e0207 */
[----:B------:R-:W-:Y:S01]  /*4c20*/  FMNMX.FTZ R0, R29, R0, !PT ;  /* 0x000000001d007209 */ /* 0x000fe20007810000 */
[----:B------:R-:W-:Y:S01]  /*4c30*/  ULOP3.LUT UR10, UR10, 0x10000, URZ, 0xfc, !UPT ;  /* 0x000100000a0a7892 */ /* 0x000fe2000f8efc3f */
[----:B------:R-:W-:Y:S01]  /*4c40*/  FMNMX.FTZ R11, R31, R11, !PT ;  /* 0x0000000b1f0b7209 */ /* 0x000fe20007810000 */
[----:B------:R-:W-:Y:S01]  /*4c50*/  UMOV UR27, 0x40000040 ;  /* 0x40000040001b7882 */ /* 0x000fe20000000000 */
[----:B------:R-:W-:Y:S01]  /*4c60*/  UMOV UR25, 0x40000040 ;  /* 0x4000004000197882 */ /* 0x000fe20000000000 */
[----:B------:R-:W-:Y:S01]  /*4c70*/  FMNMX.FTZ R0, R32, R0, !PT ;  /* 0x0000000020007209 */ /* 0x000fe20007810000 */
[----:B------:R-:W-:Y:S01]  /*4c80*/  UMOV UR26, UR14 ;  /* 0x0000000e001a7c82 */ /* 0x000fe20008000000 */
[----:B------:R-:W-:Y:S01]  /*4c90*/  FMNMX.FTZ R11, R34, R11, !PT ;  /* 0x0000000b220b7209 */ /* 0x000fe20007810000 */
        /* <DEDUP_REMOVED lines=9> */
[----:B------:R-:W-:Y:S01]  /*4d30*/  FMNMX.FTZ R11, R38, R11, !PT ;  /* 0x0000000b260b7209 */ /* 0x000fe20007810000 */
[----:B------:R-:W0:Y:S01]  /*4d40*/  S2R R19, SR_TID.X ;  /* 0x0000000000137919 */ /* 0x000e220000002100 */
        /* <DEDUP_REMOVED lines=96> */
[----:B0-----:R-:W-:Y:S01]  /*5350*/  SHF.R.U32.HI R15, RZ, 0x7, R19 ;  /* 0x00000007ff0f7819 */ /* 0x001fe20000011613 */
[----:B------:R-:W0:Y:S01]  /*5360*/  SHFL.BFLY PT, R3, R0, 0x2, 0x1f ;  /* 0x0c401f0000037f89 */ /* 0x000e2200000e0000 */
[----:B------:R-:W-:-:S03]  /*5370*/  ISETP.GE.U32.AND P2, PT, R19, 0x180, PT ;  /* 0x000001801300780c */ /* 0x000fc60003f46070 */
[----:B------:R-:W1:Y:S01]  /*5380*/  SHFL.BFLY PT, R13, R11, 0x2, 0x1f ;  /* 0x0c401f000b0d7f89 */ /* 0x000e6200000e0000 */
[----:B0-----:R-:W-:Y:S02]  /*5390*/  FMNMX.FTZ R0, R0, R3, !PT ;  /* 0x0000000300007209 */ /* 0x001fe40007810000 */
[----:B-1----:R-:W-:-:S03]  /*53a0*/  FMNMX.FTZ R11, R11, R13, !PT ;  /* 0x0000000d0b0b7209 */ /* 0x002fc60007810000 */
[----:B------:R-:W0:Y:S04]  /*53b0*/  SHFL.BFLY PT, R3, R0, 0x1, 0x1f ;  /* 0x0c201f0000037f89 */ /* 0x000e2800000e0000 */
[----:B------:R-:W1:Y:S01]  /*53c0*/  SHFL.BFLY PT, R13, R11, 0x1, 0x1f ;  /* 0x0c201f000b0d7f89 */ /* 0x000e6200000e0000 */
[----:B0-----:R-:W-:Y:S02]  /*53d0*/  FMNMX.FTZ R0, R0, R3, !PT ;  /* 0x0000000300007209 */ /* 0x001fe40007810000 */
[----:B------:R-:W0:Y:S01]  /*53e0*/  LDC R3, c[0x0][0x988] ;  /* 0x00026200ff037b82 */ /* 0x000e220000000800 */
[----:B-1----:R-:W-:Y:S02]  /*53f0*/  FMNMX.FTZ R11, R11, R13, !PT ;  /* 0x0000000d0b0b7209 */ /* 0x002fe40007810000 */
[----:B------:R-:W-:Y:S01]  /*5400*/  FADD.FTZ R6, -R0, R6 ;  /* 0x0000000600067221 */ /* 0x000fe20000010100 */
[----:B------:R-:W-:-:S02]  /*5410*/  WARPGROUP.DEPBAR.LE gsb0, 0x0 ;  /* 0x00008000000079c5 */ /* 0x000fc40000010000 */
[----:B------:R-:W-:Y:S01]  /*5420*/  WARPGROUP.ARRIVE ;  /* 0x00000000000079c5 */ /* 0x000fe20000000000 */
[----:B------:R-:W-:-:S05]  /*5430*/  FADD.FTZ R7, -R11, R7 ;  /* 0x000000070b077221 */ /* 0x000fca0000010100 */
[----:B------:R-:W-:Y:S01]  /*5440*/  HGMMA.64x64x16.F32 R120, gdesc[UR24].tnspB, R120, gsb0 ;  /* 0x40e00000187879f0 */ /* 0x000fe20008000878 */
[----:B------:R-:W-:Y:S02]  /*5450*/  UIADD3 UR26, UR14, 0x200, URZ ;  /* 0x000002000e1a7890 */ /* 0x000fe4000fffe03f */
[----:B------:R-:W-:Y:S01]  /*5460*/  UIADD3 UR24, UR10, 0x600, URZ ;  /* 0x000006000a187890 */ /* 0x000fe2000fffe03f */
[----:B------:R-:W-:Y:S01]  /*5470*/  UMOV UR27, 0x40000040 ;  /* 0x40000040001b7882 */ /* 0x000fe20000000000 */
[----:B------:R-:W-:Y:S01]  /*5480*/  UMOV UR25, 0x40000040 ;  /* 0x4000004000197882 */ /* 0x000fe20000000000 */
[-C--:B0-----:R-:W-:Y:S01]  /*5490*/  FMUL.FTZ R7, R7, R3.reuse ;  /* 0x0000000307077220 */ /* 0x081fe20000410000 */
[-C--:B------:R-:W-:Y:S01]  /*54a0*/  FMUL.FTZ R4, R0, R3.reuse ;  /* 0x0000000300047220 */ /* 0x080fe20000410000 */
[-C--:B------:R-:W-:Y:S01]  /*54b0*/  FMUL.FTZ R14, R11, R3.reuse ;  /* 0x000000030b0e7220 */ /* 0x080fe20000410000 */
[-C--:B------:R-:W-:Y:S01]  /*54c0*/  FMUL.FTZ R6, R6, R3.reuse ;  /* 0x0000000306067220 */ /* 0x080fe20000410000 */
        /* <DEDUP_REMOVED lines=9> */
[----:B0-----:R-:W-:-:S02]  /*5560*/  VIADD R7, R15, 0x9 ;  /* 0x000000090f077836 */ /* 0x001fc40000000000 */
[-CC-:B------:R-:W-:Y:S01]  /*5570*/  FFMA.FTZ R40, R40, R3.reuse, -R4.reuse ;  /* 0x0000000328287223 */ /* 0x180fe20000010804 */
[-CC-:B------:R-:W-:Y:S01]  /*5580*/  FFMA.FTZ R41, R41, R3.reuse, -R4.reuse ;  /* 0x0000000329297223 */ /* 0x180fe20000010804 */
[-CC-:B------:R-:W-:Y:S01]  /*5590*/  FFMA.FTZ R44, R44, R3.reuse, -R4.reuse ;  /* 0x000000032c2c7223 */ /* 0x180fe20000010804 */
[-CC-:B------:R-:W-:Y:S01]  /*55a0*/  FFMA.FTZ R45, R45, R3.reuse, -R4.reuse ;  /* 0x000000032d2d7223 */ /* 0x180fe20000010804 */
[----:B------:R-:W-:Y:S01]  /*55b0*/  SEL R7, R7, 0x9, !P2 ;  /* 0x0000000907077807 */ /* 0x000fe20005000000 */
        /* <DEDUP_REMOVED lines=47> */
[----:B------:R-:W-:Y:S01]  /*58b0*/  FFMA.FTZ R43, R43, R3, -R14 ;  /* 0x000000032b2b7223 */ /* 0x000fe2000001080e */
[----:B------:R-:W-:-:S02]  /*58c0*/  WARPGROUP.DEPBAR.LE gsb0, 0x0 ;  /* 0x00008000000079c5 */ /* 0x000fc40000010000 */
[----:B------:R-:W-:Y:S01]  /*58d0*/  WARPGROUP.ARRIVE ;  /* 0x00000000000079c5 */ /* 0x000fe20000000000 */
[-CC-:B------:R-:W-:Y:S01]  /*58e0*/  FFMA.FTZ R46, R46, R3.reuse, -R14.reuse ;  /* 0x000000032e2e7223 */ /* 0x180fe2000001080e */
[-CC-:B------:R-:W-:Y:S01]  /*58f0*/  FFMA.FTZ R47, R47, R3.reuse, -R14.reuse ;  /* 0x000000032f2f7223 */ /* 0x180fe2000001080e */
[----:B------:R-:W1:Y:S01]  /*5900*/  MUFU.EX2 R25, R25 ;  /* 0x0000001900197308 */ /* 0x000e620000000800 */
[-CC-:B------:R-:W-:Y:S01]  /*5910*/  FFMA.FTZ R50, R50, R3.reuse, -R14.reuse ;  /* 0x0000000332327223 */ /* 0x180fe2000001080e */
[-CC-:B------:R-:W-:Y:S01]  /*5920*/  FFMA.FTZ R51, R51, R3.reuse, -R14.reuse ;  /* 0x0000000333337223 */ /* 0x180fe2000001080e */
[----:B------:R-:W-:Y:S01]  /*5930*/  HGMMA.64x64x16.F32 R120, gdesc[UR24].tnspB, R120, gsb0 ;  /* 0x40e00000187879f0 */ /* 0x000fe20008000878 */
[----:B------:R-:W-:Y:S01]  /*5940*/  UIADD3 UR26, UR14, 0x280, URZ ;  /* 0x000002800e1a7890 */ /* 0x000fe2000fffe03f */
[-CC-:B------:R-:W-:Y:S01]  /*5950*/  FFMA.FTZ R54, R54, R3.reuse, -R14.reuse ;  /* 0x0000000336367223 */ /* 0x180fe2000001080e */
[----:B------:R-:W-:Y:S01]  /*5960*/  UIADD3 UR24, UR10, 0x602, URZ ;  /* 0x000006020a187890 */ /* 0x000fe2000fffe03f */
[----:B------:R-:W-:Y:S01]  /*5970*/  FFMA.FTZ R55, R55, R3, -R14 ;  /* 0x0000000337377223 */ /* 0x000fe2000001080e */
[----:B------:R-:W-:Y:S01]  /*5980*/  UMOV UR27, 0x40000040 ;  /* 0x40000040001b7882 */ /* 0x000fe20000000000 */
[----:B------:R-:W-:Y:S01]  /*5990*/  UMOV UR25, 0x40000040 ;  /* 0x4000004000197882 */ /* 0x000fe20000000000 */
[----:B------:R-:W2:Y:S01]  /*59a0*/  MUFU.EX2 R26, R26 ;  /* 0x0000001a001a7308 */ /* 0x000ea20000000800 */
[----:B0-----:R-:W-:Y:S01]  /*59b0*/  FFMA.FTZ R6, R10, R9, R4 ;  /* 0x000000090a067223 */ /* 0x001fe20000010004 */
[-CC-:B------:R-:W-:Y:S01]  /*59c0*/  FFMA.FTZ R58, R58, R3.reuse, -R14.reuse ;  /* 0x000000033a3a7223 */ /* 0x180fe2000001080e */
[-CC-:B------:R-:W-:Y:S01]  /*59d0*/  FFMA.FTZ R59, R59, R3.reuse, -R14.reuse ;  /* 0x000000033b3b7223 */ /* 0x180fe2000001080e */
[-CC-:B------:R-:W-:Y:S01]  /*59e0*/  FFMA.FTZ R62, R62, R3.reuse, -R14.reuse ;  /* 0x000000033e3e7223 */ /* 0x180fe2000001080e */
[-CC-:B------:R-:W-:Y:S01]  /*59f0*/  FFMA.FTZ R63, R63, R3.reuse, -R14.reuse ;  /* 0x000000033f3f7223 */ /* 0x180fe2000001080e */
[-C--:B------:R-:W-:Y:S01]  /*5a00*/  FFMA.FTZ R66, R66, R3.reuse, -R14 ;  /* 0x0000000342427223 */ /* 0x080fe2000001080e */
[----:B-1----:R-:W-:Y:S01]  /*5a10*/  FADD.FTZ R6, R25, R6 ;  /* 0x0000000619067221 */ /* 0x002fe20000010000 */
[----:B------:R-:W0:Y:S01]  /*5a20*/  MUFU.EX2 R28, R28 ;  /* 0x0000001c001c7308 */ /* 0x000e220000000800 */
        /* <DEDUP_REMOVED lines=10> */
[-CC-:B------:R-:W-:Y:S01]  /*5ad0*/  FFMA.FTZ R83, R83, R3.reuse, -R14.reuse ;  /* 0x0000000353537223 */ /* 0x180fe2000001080e */
[-CC-:B------:R-:W-:Y:S01]  /*5ae0*/  FFMA.FTZ R86, R86, R3.reuse, -R14.reuse ;  /* 0x0000000356567223 */ /* 0x180fe2000001080e */
[-CC-:B------:R-:W-:Y:S01]  /*5af0*/  FFMA.FTZ R87, R87, R3.reuse, -R14.reuse ;  /* 0x0000000357577223 */ /* 0x180fe2000001080e */
[-CC-:B------:R-:W-:Y:S01]  /*5b00*/  FFMA.FTZ R90, R90, R3.reuse, -R14.reuse ;  /* 0x000000035a5a7223 */ /* 0x180fe2000001080e */
[-C--:B------:R-:W-:Y:S01]  /*5b10*/  FFMA.FTZ R91, R91, R3.reuse, -R14 ;  /* 0x000000035b5b7223 */ /* 0x080fe2000001080e */
        /* <DEDUP_REMOVED lines=18> */
[----:B------:R-:W-:Y:S01]  /*5c40*/  FFMA.FTZ R119, R119, R3, -R14 ;  /* 0x0000000377777223 */ /* 0x000fe2000001080e */
[----:B--2---:R-:W-:Y:S01]  /*5c50*/  FADD.FTZ R9, R29, R6 ;  /* 0x000000061d097221 */ /* 0x004fe20000010000 */
[----:B------:R-:W-:-:S02]  /*5c60*/  F2FP.F16.F32.PACK_AB R4, R25, R4 ;  /* 0x000000041904723e */ /* 0x000fc400000000ff */
[----:B------:R-:W-:Y:S02]  /*5c70*/  F2FP.F16.F32.PACK_AB R6, R29, R28 ;  /* 0x0000001c1d06723e */ /* 0x000fe400000000ff */
[----:B------:R-:W2:Y:S01]  /*5c80*/  MUFU.EX2 R12, R32 ;  /* 0x00000020000c7308 */ /* 0x000ea20000000800 */
[----:B------:R-:W-:Y:S01]  /*5c90*/  F2FP.F16.F32.PACK_AB R5, R27, R26 ;  /* 0x0000001a1b05723e */ /* 0x000fe200000000ff */
[----:B0-----:R-:W-:Y:S01]  /*5ca0*/  FADD.FTZ R13, R30, R13 ;  /* 0x0000000d1e0d7221 */ /* 0x001fe20000010000 */
[C---:B------:R-:W-:Y:S01]  /*5cb0*/  ISETP.GT.AND P2, PT, R8.reuse, R22, PT ;  /* 0x000000160800720c */ /* 0x040fe20003f44270 */
[----:B------:R-:W-:-:S04]  /*5cc0*/  VIADD R8, R8, 0xffffffff ;  /* 0xffffffff08087836 */ /* 0x000fc80000000000 */
[----:B------:R-:W0:Y:S01]  /*5cd0*/  MUFU.EX2 R33, R33 ;  /* 0x0000002100217308 */ /* 0x000e220000000800 */
[----:B-1----:R-:W-:-:S07]  /*5ce0*/  FADD.FTZ R13, R31, R13 ;  /* 0x0000000d1f0d7221 */ /* 0x002fce0000010000 */
[----:B------:R-:W1:Y:S01]  /*5cf0*/  MUFU.EX2 R34, R34 ;  /* 0x0000002200227308 */ /* 0x000e620000000800 */
[----:B--2---:R-:W-:Y:S01]  /*5d00*/  FADD.FTZ R9, R12, R9 ;  /* 0x000000090c097221 */ /* 0x004fe20000010000 */
[----:B------:R-:W-:Y:S02]  /*5d10*/  WARPGROUP.DEPBAR.LE gsb0, 0x0 ;  /* 0x00008000000079c5 */ /* 0x000fe40000010000 */
[----:B------:R-:W-:-:S04]  /*5d20*/  WARPGROUP.ARRIVE ;  /* 0x00000000000079c5 */ /* 0x000fc80000000000 */
[----:B------:R-:W2:Y:S01]  /*5d30*/  MUFU.EX2 R36, R36 ;  /* 0x0000002400247308 */ /* 0x000ea20000000800 */
[C---:B0-----:R-:W-:Y:S01]  /*5d40*/  FADD.FTZ R9, R33.reuse, R9 ;  /* 0x0000000921097221 */ /* 0x041fe20000010000 */
[----:B------:R-:W-:Y:S01]  /*5d50*/  F2FP.F16.F32.PACK_AB R12, R33, R12 ;  /* 0x0000000c210c723e */ /* 0x000fe200000000ff */
[----:B------:R-:W-:Y:S01]  /*5d60*/  HGMMA.64x64x16.F32 R120, gdesc[UR24].tnspB, R120, gsb0 ;  /* 0x40e00000187879f0 */ /* 0x000fe20008000878 */
[----:B------:R-:W-:Y:S02]  /*5d70*/  UIADD3 UR26, UR14, 0x300, URZ ;  /* 0x000003000e1a7890 */ /* 0x000fe4000fffe03f */
[----:B------:R-:W-:Y:S02]  /*5d80*/  UIADD3 UR24, UR10, 0x604, URZ ;  /* 0x000006040a187890 */ /* 0x000fe4000fffe03f */
[----:B------:R-:W0:Y:S01]  /*5d90*/  MUFU.EX2 R35, R35 ;  /* 0x0000002300237308 */ /* 0x000e220000000800 */
[----:B------:R-:W-:Y:S01]  /*5da0*/  UMOV UR27, 0x40000040 ;  /* 0x40000040001b7882 */ /* 0x000fe20000000000 */
[----:B------:R-:W-:Y:S01]  /*5db0*/  UMOV UR25, 0x40000040 ;  /* 0x4000004000197882 */ /* 0x000fe20000000000 */
[----:B-1----:R-:W-:-:S05]  /*5dc0*/  FADD.FTZ R13, R34, R13 ;  /* 0x0000000d220d7221 */ /* 0x002fca0000010000 */
        /* <DEDUP_REMOVED lines=10> */
[----:B------:R-:W-:Y:S01]  /*5e70*/  MUFU.EX2 R43, R43 ;  /* 0x0000002b002b7308 */ /* 0x000fe20000000800 */
[----:B0-----:R-:W-:-:S07]  /*5e80*/  FADD.FTZ R26, R40, R26 ;  /* 0x0000001a281a7221 */ /* 0x001fce0000010000 */
        /* <DEDUP_REMOVED lines=8> */
[----:B------:R-:W-:Y:S01]  /*5f10*/  HGMMA.64x64x16.F32 R120, gdesc[UR24].tnspB, R120, gsb0 ;  /* 0x40e00000187879f0 */ /* 0x000fe20008000878 */
        /* <DEDUP_REMOVED lines=84> */
[----:B------:R-:W-:Y:S07]  /*6460*/  HGMMA.64x64x16.F32 R120, gdesc[UR24].tnspB, R120, gsb0 ;  /* 0x40e00000187879f0 */ /* 0x000fee0008000878 */
        /* <DEDUP_REMOVED lines=35> */
[----:B------:R-:W-:Y:S01]  /*66a0*/  FMUL.FTZ R149, R149, R10 ;  /* 0x0000000a95957220 */ /* 0x000fe20000410000 */
        /* <DEDUP_REMOVED lines=23> */
[----:B------:R-:W-:Y:S01]  /*6820*/  FMUL.FTZ R151, R151, R19 ;  /* 0x0000001397977220 */ /* 0x000fe20000410000 */
[----:B------:R0:W-:Y:S01]  /*6830*/  @!P1 SYNCS.ARRIVE.TRANS64.RED.A1T0 RZ, [R7+URZ], RZ ;  /* 0x000000ff07ff99a7 */ /* 0x0001e2000810043f */
[----:B------:R-:W-:Y:S01]  /*6840*/  MUFU.EX2 R118, R118 ;  /* 0x0000007600767308 */ /* 0x000fe20000000800 */
[----:B0-----:R-:W-:-:S07]  /*6850*/  F2FP.F16.F32.PACK_AB R7, R31, R30 ;  /* 0x0000001e1f07723e */ /* 0x001fce00000000ff */
[----:B------:R-:W-:Y:S01]  /*6860*/  MUFU.EX2 R119, R119 ;  /* 0x0000007700777308 */ /* 0x000fe20000000800 */
[----:B------:R0:W-:Y:S04]  /*6870*/  STSM.16.M88.4 [R16+0x1e800], R4 ;  /* 0x01e8000410007844 */ /* 0x0001e80000000200 */
[----:B------:R1:W-:Y:S03]  /*6880*/  STSM.16.M88.4 [R23], R12 ;  /* 0x0000000c17007844 */ /* 0x0003e60000000200 */
[----:B0-----:R-:W0:Y:S08]  /*6890*/  MUFU.EX2 R4, R41 ;  /* 0x0000002900047308 */ /* 0x001e300000000800 */
[----:B------:R-:W2:Y:S08]  /*68a0*/  MUFU.EX2 R5, R42 ;  /* 0x0000002a00057308 */ /* 0x000eb00000000800 */
[----:B------:R-:W3:Y:S01]  /*68b0*/  MUFU.EX2 R6, R44 ;  /* 0x0000002c00067308 */ /* 0x000ee20000000800 */
[C---:B0-----:R-:W-:Y:S01]  /*68c0*/  FADD.FTZ R26, R4.reuse, R26 ;  /* 0x0000001a041a7221 */ /* 0x041fe20000010000 */
[----:B------:R-:W-:-:S06]  /*68d0*/  F2FP.F16.F32.PACK_AB R4, R4, R40 ;  /* 0x000000280404723e */ /* 0x000fcc00000000ff */
[----:B------:R-:W0:Y:S01]  /*68e0*/  MUFU.EX2 R7, R46 ;  /* 0x0000002e00077308 */ /* 0x000e220000000800 */
[----:B--2---:R-:W-:Y:S01]  /*68f0*/  FADD.FTZ R9, R5, R9 ;  /* 0x0000000905097221 */ /* 0x004fe20000010000 */
[----:B------:R-:W-:-:S03]  /*6900*/  F2FP.F16.F32.PACK_AB R5, R43, R5 ;  /* 0x000000052b05723e */ /* 0x000fc600000000ff */
[----:B------:R-:W-:Y:S01]  /*6910*/  FADD.FTZ R9, R43, R9 ;  /* 0x000000092b097221 */ /* 0x000fe20000010000 */
[----:B---3--:R-:W-:Y:S01]  /*6920*/  FADD.FTZ R26, R6, R26 ;  /* 0x0000001a061a7221 */ /* 0x008fe20000010000 */
[----:B------:R-:W-:-:S03]  /*6930*/  F2FP.F16.F32.PACK_AB R6, R45, R6 ;  /* 0x000000062d06723e */ /* 0x000fc600000000ff */
[----:B------:R-:W-:Y:S01]  /*6940*/  FADD.FTZ R26, R45, R26 ;  /* 0x0000001a2d1a7221 */ /* 0x000fe20000010000 */
[----:B0-----:R-:W-:-:S03]  /*6950*/  FADD.FTZ R9, R7, R9 ;  /* 0x0000000907097221 */ /* 0x001fc60000010000 */
[----:B------:R-:W-:Y:S01]  /*6960*/  FADD.FTZ R26, R48, R26 ;  /* 0x0000001a301a7221 */ /* 0x000fe20000010000 */
[----:B------:R-:W-:Y:S01]  /*6970*/  F2FP.F16.F32.PACK_AB R48, R49, R48 ;  /* 0x000000303130723e */ /* 0x000fe200000000ff */
[----:B------:R-:W-:Y:S02]  /*6980*/  FADD.FTZ R9, R47, R9 ;  /* 0x000000092f097221 */ /* 0x000fe40000010000 */
[----:B------:R-:W-:Y:S01]  /*6990*/  FADD.FTZ R26, R49, R26 ;  /* 0x0000001a311a7221 */ /* 0x000fe20000010000 */
[----:B------:R-:W-:Y:S01]  /*69a0*/  F2FP.F16.F32.PACK_AB R49, R25, R50 ;  /* 0x000000321931723e */ /* 0x000fe200000000ff */
[----:B------:R-:W-:Y:S02]  /*69b0*/  FADD.FTZ R9, R50, R9 ;  /* 0x0000000932097221 */ /* 0x000fe40000010000 */
[----:B------:R-:W-:Y:S01]  /*69c0*/  FADD.FTZ R27, R52, R26 ;  /* 0x0000001a341b7221 */ /* 0x000fe20000010000 */
[----:B------:R-:W-:Y:S01]  /*69d0*/  F2FP.F16.F32.PACK_AB R7, R47, R7 ;  /* 0x000000072f07723e */ /* 0x000fe200000000ff */
[----:B------:R-:W-:-:S02]  /*69e0*/  FADD.FTZ R26, R25, R9 ;  /* 0x00000009191a7221 */ /* 0x000fc40000010000 */
[----:B------:R-:W-:Y:S01]  /*69f0*/  FADD.FTZ R27, R53, R27 ;  /* 0x0000001b351b7221 */ /* 0x000fe20000010000 */
[----:B------:R-:W0:Y:S01]  /*6a00*/  MUFU.EX2 R9, R91 ;  /* 0x0000005b00097308 */ /* 0x000e220000000800 */
[----:B------:R2:W-:Y:S01]  /*6a10*/  STSM.16.M88.4 [R18], R4 ;  /* 0x0000000412007844 */ /* 0x0005e20000000200 */
[----:B------:R-:W-:Y:S01]  /*6a20*/  FADD.FTZ R26, R51, R26 ;  /* 0x0000001a331a7221 */ /* 0x000fe20000010000 */
[----:B------:R-:W-:Y:S01]  /*6a30*/  FADD.FTZ R27, R56, R27 ;  /* 0x0000001b381b7221 */ /* 0x000fe20000010000 */
[----:B------:R-:W-:Y:S02]  /*6a40*/  F2FP.F16.F32.PACK_AB R56, R57, R56 ;  /* 0x000000383938723e */ /* 0x000fe400000000ff */
[----:B------:R-:W-:Y:S01]  /*6a50*/  FADD.FTZ R26, R55, R26 ;  /* 0x0000001a371a7221 */ /* 0x000fe20000010000 */
[----:B------:R-:W-:Y:S01]  /*6a60*/  FADD.FTZ R27, R57, R27 ;  /* 0x0000001b391b7221 */ /* 0x000fe20000010000 */
[----:B------:R-:W3:Y:S01]  /*6a70*/  MUFU.EX2 R91, R94 ;  /* 0x0000005e005b7308 */ /* 0x000ee20000000800 */
[----:B------:R-:W-:Y:S01]  /*6a80*/  F2FP.F16.F32.PACK_AB R50, R53, R52 ;  /* 0x000000343532723e */ /* 0x000fe200000000ff */
[----:B------:R-:W-:Y:S01]  /*6a90*/  FADD.FTZ R26, R58, R26 ;  /* 0x0000001a3a1a7221 */ /* 0x000fe20000010000 */
[----:B------:R-:W-:Y:S01]  /*6aa0*/  FADD.FTZ R28, R60, R27 ;  /* 0x0000001b3c1c7221 */ /* 0x000fe20000010000 */
[----:B------:R-:W-:-:S02]  /*6ab0*/  F2FP.F16.F32.PACK_AB R51, R55, R51 ;  /* 0x000000333733723e */ /* 0x000fc400000000ff */
[C---:B------:R-:W-:Y:S01]  /*6ac0*/  FADD.FTZ R27, R24.reuse, R26 ;  /* 0x0000001a181b7221 */ /* 0x040fe20000010000 */
[----:B------:R-:W-:Y:S01]  /*6ad0*/  FADD.FTZ R26, R61, R28 ;  /* 0x0000001c3d1a7221 */ /* 0x000fe20000010000 */
[----:B------:R-:W-:Y:S01]  /*6ae0*/  F2FP.F16.F32.PACK_AB R57, R24, R58 ;  /* 0x0000003a1839723e */ /* 0x000fe200000000ff */
[----:B------:R4:W-:Y:S01]  /*6af0*/  STSM.16.M88.4 [R17], R48 ;  /* 0x0000003011007844 */ /* 0x0009e20000000200 */
        /* <DEDUP_REMOVED lines=23> */
[----:B--2---:R-:W-:Y:S01]  /*6c70*/  FADD.FTZ R5, R77, R26 ;  /* 0x0000001a4d057221 */ /* 0x004fe20000010000 */
[----:B------:R-:W-:Y:S01]  /*6c80*/  F2FP.F16.F32.PACK_AB R73, R20, R74 ;  /* 0x0000004a1449723e */ /* 0x000fe200000000ff */
[----:B------:R4:W-:Y:S01]  /*6c90*/  STSM.16.M88.4 [R153], R64 ;  /* 0x0000004099007844 */ /* 0x0009e20000000200 */
        /* <DEDUP_REMOVED lines=24> */
[----:B------:R-:W-:Y:S01]  /*6e20*/  F2FP.F16.F32.PACK_AB R89, R9, R90 ;  /* 0x0000005a0959723e */ /* 0x000fe200000000ff */
[----:B------:R4:W-:Y:S01]  /*6e30*/  STSM.16.M88.4 [R17+0x6000], R80 ;  /* 0x0060005011007844 */ /* 0x0009e20000000200 */
[----:B---3--:R-:W-:Y:S01]  /*6e40*/  FADD.FTZ R4, R91, R4 ;  /* 0x000000045b047221 */ /* 0x008fe20000010000 */
        /* <DEDUP_REMOVED lines=24> */
[----:B------:R4:W-:Y:S01]  /*6fd0*/  STSM.16.M88.4 [R152], R96 ;  /* 0x0000006098007844 */ /* 0x0009e20000000200 */
[----:B------:R-:W-:Y:S01]  /*6fe0*/  FADD.FTZ R4, R110, R5 ;  /* 0x000000056e047221 */ /* 0x000fe20000010000 */
[----:B------:R-:W-:Y:S01]  /*6ff0*/  FADD.FTZ R6, R112, R7 ;  /* 0x0000000770067221 */ /* 0x000fe20000010000 */
[----:B------:R-:W-:-:S02]  /*7000*/  F2FP.F16.F32.PACK_AB R112, R113, R112 ;  /* 0x000000707170723e */ /* 0x000fc400000000ff */
[----:B------:R-:W-:Y:S01]  /*7010*/  FADD.FTZ R5, R111, R4 ;  /* 0x000000046f057221 */ /* 0x000fe20000010000 */
[----:B------:R-:W-:Y:S01]  /*7020*/  FADD.FTZ R7, R113, R6 ;  /* 0x0000000671077221 */ /* 0x000fe20000010000 */
[----:B------:R-:W-:Y:S01]  /*7030*/  F2FP.F16.F32.PACK_AB R106, R109, R108 ;  /* 0x0000006c6d6a723e */ /* 0x000fe200000000ff */
[----:B------:R-:W-:Y:S02]  /*7040*/  IMAD.MOV.U32 R6, RZ, RZ, R0 ;  /* 0x000000ffff067224 */ /* 0x000fe400078e0000 */
[----:B------:R-:W-:Y:S01]  /*7050*/  FADD.FTZ R5, R114, R5 ;  /* 0x0000000572057221 */ /* 0x000fe20000010000 */
[----:B------:R-:W-:Y:S01]  /*7060*/  F2FP.F16.F32.PACK_AB R107, R111, R110 ;  /* 0x0000006e6f6b723e */ /* 0x000fe200000000ff */
[----:B------:R-:W-:Y:S01]  /*7070*/  FADD.FTZ R4, R116, R7 ;  /* 0x0000000774047221 */ /* 0x000fe20000010000 */
[C---:B------:R-:W-:Y:S01]  /*7080*/  F2FP.F16.F32.PACK_AB R113, R115.reuse, R114 ;  /* 0x000000727371723e */ /* 0x040fe200000000ff */
[----:B------:R-:W-:Y:S01]  /*7090*/  FADD.FTZ R5, R115, R5 ;  /* 0x0000000573057221 */ /* 0x000fe20000010000 */
[----:B------:R-:W-:Y:S01]  /*70a0*/  F2FP.F16.F32.PACK_AB R114, R117, R116 ;  /* 0x000000747572723e */ /* 0x000fe200000000ff */
[----:B------:R4:W-:Y:S01]  /*70b0*/  STSM.16.M88.4 [R18+0xc000], R104 ;  /* 0x00c0006812007844 */ /* 0x0009e20000000200 */
[----:B------:R-:W-:Y:S01]  /*70c0*/  F2FP.F16.F32.PACK_AB R115, R119, R118 ;  /* 0x000000767773723e */ /* 0x000fe200000000ff */
[----:B------:R-:W-:Y:S01]  /*70d0*/  FADD.FTZ R5, R118, R5 ;  /* 0x0000000576057221 */ /* 0x000fe20000010000 */
[----:B------:R-:W-:Y:S01]  /*70e0*/  FADD.FTZ R9, R117, R4 ;  /* 0x0000000475097221 */ /* 0x000fe20000010000 */
[----:B------:R-:W-:-:S02]  /*70f0*/  IMAD.MOV.U32 R4, RZ, RZ, R2 ;  /* 0x000000ffff047224 */ /* 0x000fc400078e0002 */
[----:B------:R4:W-:Y:S01]  /*7100*/  STSM.16.M88.4 [R17+0xc000], R112 ;  /* 0x00c0007011007844 */ /* 0x0009e20000000200 */
        /* <DEDUP_REMOVED lines=10> */
.L_x_12315:
[----:B------:R-:W-:Y:S06]  /*71b0*/  BAR.ARV 0x8, 0x200 ;  /* 0x0208000000007b1d */ /* 0x000fec0000002000 */
[----:B------:R-:W-:Y:S05]  /*71c0*/  @!P0 BRA `(.L_x_12325) ;  /* 0x0000000000048947 */ /* 0x000fea0003800000 */
[----:B------:R-:W-:Y:S01]  /*71d0*/  BPT.TRAP 0x1 ;  /* 0x000000040000795c */ /* 0x000fe20000300000 */
.L_x_12325:
[----:B------:R-:W-:Y:S01]  /*71e0*/  ULEA UR12, UR36, UR37, 0x3 ;  /* 0x00000025240c7291 */ /* 0x000fe2000f8e183f */
[----:B------:R-:W-:-:S08]  /*71f0*/  SHF.L.U32 R4, R2, 0x1f, RZ ;  /* 0x0000001f02047819 */ /* 0x000fd000000006ff */
[----:B------:R0:W1:Y:S01]  /*7200*/  SYNCS.PHASECHK.TRANS64.TRYWAIT P2, [UR12+0x30850], R4 ;  /* 0x03085004ff0075a7 */ /* 0x000062000804014c */
[----:B------:R-:W-:Y:S05]  /*7210*/  @!P0 BRA `(.L_x_12326) ;  /* 0x0000000000048947 */ /* 0x000fea0003800000 */
[----:B------:R-:W-:Y:S01]  /*7220*/  BPT.TRAP 0x1 ;  /* 0x000000040000795c */ /* 0x000fe20000300000 */
.L_x_12326:
[----:B-1----:R-:W-:Y:S05]  /*7230*/  @P2 BRA `(.L_x_12327) ;  /* 0x0000000000082947 */ /* 0x002fea0003800000 */
[----:B------:R-:W1:Y:S02]  /*7240*/  SYNCS.PHASECHK.TRANS64.TRYWAIT P0, [UR12+0x30850], R4 ;  /* 0x03085004ff0075a7 */ /* 0x000e64000800014c */
[----:B-1----:R-:W-:Y:S05]  /*7250*/  @!P0 BRA `(.L_x_12328) ;  /* 0x0000008800508947 */ /* 0x002fea0003800000 */
.L_x_12327:
[----:B------:R-:W-:Y:S01]  /*7260*/  ULEA UR38, UR38, UR37, 0xd ;  /* 0x0000002526267291 */ /* 0x000fe2000f8e683f */
[----:B------:R-:W2:Y:S01]  /*7270*/  LDL.LU R14, [R1+0x38] ;  /* 0x00003800010e7983 */ /* 0x000ea20000300800 */
[----:B------:R-:W-:Y:S01]  /*7280*/  UIADD3 UR37, UR37, 0x400, URZ ;  /* 0x0000040025257890 */ /* 0x000fe2000fffe03f */
[----:B------:R-:W-:Y:S01]  /*7290*/  WARPGROUP.ARRIVE ;  /* 0x00000000000079c5 */ /* 0x000fe20000000000 */
[----:B------:R-:W-:Y:S01]  /*72a0*/  UIADD3 UR38, UR38, 0x1e800, URZ ;  /* 0x0001e80026267890 */ /* 0x000fe2000fffe03f */
[----:B01----:R-:W0:Y:S01]  /*72b0*/  SHFL.BFLY PT, R4, R9, 0x2, 0x1f ;  /* 0x0c401f0009047f89 */ /* 0x003e2200000e0000 */
[----:B------:R-:W-:Y:S01]  /*72c0*/  USHF.R.U32.HI UR37, URZ, 0x4, UR37 ;  /* 0x000000043f257899 */ /* 0x000fe20008011625 */
[----:B------:R-:W-:Y:S01]  /*72d0*/  IMAD.U32 R10, RZ, RZ, UR12 ;  /* 0x0000000cff0a7e24 */ /* 0x000fe2000f8e00ff */
[----:B------:R-:W-:Y:S01]  /*72e0*/  USHF.R.U32.HI UR38, URZ, 0x4, UR38 ;  /* 0x000000043f267899 */ /* 0x000fe20008011626 */
[----:B------:R-:W1:Y:S01]  /*72f0*/  SHFL.BFLY PT, R6, R5, 0x2, 0x1f ;  /* 0x0c401f0005067f89 */ /* 0x000e6200000e0000 */
[----:B------:R-:W-:Y:S01]  /*7300*/  ULOP3.LUT UR6, UR37, 0x3fff, URZ, 0xc0, !UPT ;  /* 0x00003fff25067892 */ /* 0x000fe2000f8ec03f */
[----:B------:R-:W-:Y:S01]  /*7310*/  @!P1 VIADD R10, R10, 0x30860 ;  /* 0x000308600a0a9836 */ /* 0x000fe20000000000 */
[----:B------:R-:W-:Y:S01]  /*7320*/  ULOP3.LUT UR4, UR38, 0x3fff, URZ, 0xc0, !UPT ;  /* 0x00003fff26047892 */ /* 0x000fe2000f8ec03f */
[----:B------:R-:W-:Y:S01]  /*7330*/  IMAD.MOV.U32 R41, RZ, RZ, RZ ;  /* 0x000000ffff297224 */ /* 0x000fe200078e00ff */
[----:B------:R-:W-:Y:S01]  /*7340*/  UIMAD UR6, UR36, 0x600, UR6 ;  /* 0x00000600240678a4 */ /* 0x000fe2000f8e0206 */
[----:B------:R-:W-:Y:S01]  /*7350*/  IMAD.MOV.U32 R8, RZ, RZ, RZ ;  /* 0x000000ffff087224 */ /* 0x000fe200078e00ff */
[----:B------:R-:W-:Y:S01]  /*7360*/  ULOP3.LUT UR4, UR4, 0x10000, URZ, 0xfc, !UPT ;  /* 0x0001000004047892 */ /* 0x000fe2000f8efc3f */
[----:B------:R-:W-:Y:S01]  /*7370*/  @!P1 PRMT R10, RZ, 0x654, R10 ;  /* 0x00000654ff0a9816 */ /* 0x000fe2000000000a */
[----:B------:R-:W-:Y:S01]  /*7380*/  UMOV UR7, 0x40000040 ;  /* 0x4000004000077882 */ /* 0x000fe20000000000 */
[----:B------:R-:W-:Y:S01]  /*7390*/  UMOV UR5, 0x40000040 ;  /* 0x4000004000057882 */ /* 0x000fe20000000000 */
[----:B------:R-:W-:Y:S01]  /*73a0*/  UIADD3 UR10, UR6, 0x80, URZ ;  /* 0x00000080060a7890 */ /* 0x000fe2000fffe03f */
[----:B----4-:R-:W-:Y:S01]  /*73b0*/  IMAD.MOV.U32 R59, RZ, RZ, -0x800000 ;  /* 0xff800000ff3b7424 */ /* 0x010fe200078e00ff */
[----:B------:R-:W-:Y:S01]  /*73c0*/  UIADD3 UR8, UR4, 0x2, URZ ;  /* 0x0000000204087890 */ /* 0x000fe2000fffe03f */
[----:B------:R-:W-:Y:S01]  /*73d0*/  IMAD.MOV.U32 R58, RZ, RZ, -0x800000 ;  /* 0xff800000ff3a7424 */ /* 0x000fe200078e00ff */
[----:B------:R-:W-:Y:S01]  /*73e0*/  UMOV UR11, 0x40000040 ;  /* 0x40000040000b7882 */ /* 0x000fe20000000000 */
[----:B------:R-:W-:Y:S01]  /*73f0*/  HGMMA.64x64x16.F32 R120, gdesc[UR4].tnspB, R120, gsb0 ;  /* 0x40e00000047879f0 */ /* 0x000fe20008000878 */
[----:B------:R-:W-:Y:S01]  /*7400*/  UMOV UR9, 0x40000040 ;  /* 0x4000004000097882 */ /* 0x000fe20000000000 */
[----:B------:R-:W-:Y:S01]  /*7410*/  UMOV UR7, 0x40000040 ;  /* 0x4000004000077882 */ /* 0x000fe20000000000 */
[----:B------:R-:W-:Y:S01]  /*7420*/  UMOV UR5, 0x40000040 ;  /* 0x4000004000057882 */ /* 0x000fe20000000000 */
[----:B0-----:R-:W-:Y:S01]  /*7430*/  FADD.FTZ R4, R4, R9 ;  /* 0x0000000904047221 */ /* 0x001fe20000010000 */
[----:B------:R-:W-:Y:S01]  /*7440*/  UIADD3 UR36, UR36, 0x1, URZ ;  /* 0x0000000124247890 */ /* 0x000fe2000fffe03f */
[----:B-1----:R-:W-:-:S03]  /*7450*/  FADD.FTZ R6, R6, R5 ;  /* 0x0000000506067221 */ /* 0x002fc60000010000 */
[----:B------:R-:W0:Y:S01]  /*7460*/  SHFL.BFLY PT, R7, R4, 0x1, 0x1f ;  /* 0x0c201f0004077f89 */ /* 0x000e2200000e0000 */
[----:B------:R-:W-:-:S03]  /*7470*/  UISETP.NE.AND UP0, UPT, UR36, 0x2, UPT ;  /* 0x000000022400788c */ /* 0x000fc6000bf05270 */
[----:B------:R-:W1:Y:S01]  /*7480*/  SHFL.BFLY PT, R13, R6, 0x1, 0x1f ;  /* 0x0c201f00060d7f89 */ /* 0x000e6200000e0000 */
[----:B------:R-:W-:Y:S01]  /*7490*/  USEL UR36, UR36, URZ, UP0 ;  /* 0x0000003f24247287 */ /* 0x000fe20008000000 */
[----:B0-----:R-:W-:Y:S01]  /*74a0*/  FADD.FTZ R12, R4, R7 ;  /* 0x00000007040c7221 */ /* 0x001fe20000010000 */
[----:B-1----:R-:W-:-:S04]  /*74b0*/  FADD.FTZ R13, R6, R13 ;  /* 0x0000000d060d7221 */ /* 0x002fc80000010000 */
[----:B------:R-:W-:Y:S02]  /*74c0*/  FSETP.NE.FTZ.AND P0, PT, R12, RZ, PT ;  /* 0x000000ff0c00720b */ /* 0x000fe40003f15000 */
[----:B------:R-:W-:-:S11]  /*74d0*/  FSETP.NE.FTZ.AND P2, PT, R13, RZ, PT ;  /* 0x000000ff0d00720b */ /* 0x000fd60003f55000 */
[----:B------:R-:W0:Y:S01]  /*74e0*/  @P0 MUFU.LG2 R7, R12 ;  /* 0x0000000c00070308 */ /* 0x000e220000000c00 */
[C---:B------:R-:W-:Y:S01]  /*74f0*/  @P0 FMUL.FTZ R5, R3.reuse, 0.69314718246459960938 ;  /* 0x3f31721803050820 */ /* 0x040fe20000410000 */
[----:B------:R-:W-:-:S06]  /*7500*/  @P2 FMUL.FTZ R3, R3, 0.69314718246459960938 ;  /* 0x3f31721803032820 */ /* 0x000fcc0000410000 */
[----:B------:R-:W1:Y:S08]  /*7510*/  @P2 MUFU.LG2 R9, R13 ;  /* 0x0000000d00092308 */ /* 0x000e700000000c00 */
[----:B------:R-:W3:Y:S01]  /*7520*/  @P0 MUFU.RCP R41, R12 ;  /* 0x0000000c00290308 */ /* 0x000ee20000001000 */
[----:B0-----:R-:W-:-:S04]  /*7530*/  @P0 FMUL.FTZ R4, R7, 0.69314718246459960938 ;  /* 0x3f31721807040820 */ /* 0x001fc80000410000 */
[----:B------:R-:W-:Y:S01]  /*7540*/  @P0 FFMA.FTZ R59, R5, R0, R4 ;  /* 0x00000000053b0223 */ /* 0x000fe20000010004 */
[----:B------:R-:W-:Y:S02]  /*7550*/  PLOP3.LUT P0, PT, PT, PT, PT, 0x8, 0x0 ;  /* 0x000000000000781c */ /* 0x000fe40003f0e170 */
[----:B------:R-:W0:Y:S01]  /*7560*/  @P2 MUFU.RCP R8, R13 ;  /* 0x0000000d00082308 */ /* 0x000e220000001000 */
[----:B------:R-:W-:Y:S02]  /*7570*/  WARPGROUP.DEPBAR.LE gsb0, 0x0 ;  /* 0x00008000000079c5 */ /* 0x000fe40000010000 */
[----:B------:R-:W-:Y:S01]  /*7580*/  WARPGROUP.ARRIVE ;  /* 0x00000000000079c5 */ /* 0x000fe20000000000 */
[----:B-1----:R-:W-:-:S04]  /*7590*/  @P2 FMUL.FTZ R6, R9, 0.69314718246459960938 ;  /* 0x3f31721809062820 */ /* 0x002fc80000410000 */
[----:B------:R-:W-:Y:S01]  /*75a0*/  @P2 FFMA.FTZ R58, R3, R11, R6 ;  /* 0x0000000b033a2223 */ /* 0x000fe20000010006 */
        /* <DEDUP_REMOVED lines=19> */
[----:B--2---:R-:W-:-:S05]  /*76e0*/  VIADD R14, R14, 0x1 ;  /* 0x000000010e0e7836 */ /* 0x004fca0000000000 */
[----:B------:R1:W-:Y:S01]  /*76f0*/  STL [R1+0x38], R14 ;  /* 0x0000380e01007387 */ /* 0x0003e20000100800 */
        /* <DEDUP_REMOVED lines=49> */
[----:B------:R-:W-:Y:S01]  /*7a10*/  HGMMA.64x64x16.F32 R120, gdesc[UR4].tnspB, R120, gsb0 ;  /* 0x40e00000047879f0 */ /* 0x000fe20008000878 */
[----:B------:R-:W-:-:S06]  /*7a20*/  USEL UR4, URZ, 0x1, UP0 ;  /* 0x000000013f047887 */ /* 0x000fcc0008000000 */
[----:B------:R-:W-:Y:S01]  /*7a30*/  LOP3.LUT R2, R2, UR4, RZ, 0x3c, !PT ;  /* 0x0000000402027c12 */ /* 0x000fe2000f8e3cff */
        /* <DEDUP_REMOVED lines=34> */
.L_x_12308:
[----:B------:R-:W1:Y:S08]  /*7c60*/  S2UR UR4, SR_CgaCtaId ;  /* 0x00000000000479c3 */ /* 0x000e700000008800 */
[----:B------:R-:W-:Y:S06]  /*7c70*/  BAR.SYNC.DEFER_BLOCKING 0x5, 0x200 ;  /* 0x0148000000007b1d */ /* 0x000fec0000010000 */
[----:B------:R-:W-:Y:S01]  /*7c80*/  UMOV UR37, 0x400 ;  /* 0x0000040000257882 */ /* 0x000fe20000000000 */
[----:B------:R-:W-:Y:S01]  /*7c90*/  BSSY B0, `(.L_x_12329) ;  /* 0x0000238000007945 */ /* 0x000fe20003800000 */
[----:B-1----:R-:W-:-:S09]  /*7ca0*/  ULEA UR37, UR4, UR37, 0x18 ;  /* 0x0000002504257291 */ /* 0x002fd2000f8ec03f */
[----:B------:R-:W1:Y:S01]  /*7cb0*/  LDS.128 R4, [UR37+0x308d0] ;  /* 0x0308d025ff047984 */ /* 0x000e620008000c00 */
[----:B------:R-:W-:Y:S06]  /*7cc0*/  BAR.ARV 0x4, 0x200 ;  /* 0x0108000000007b1d */ /* 0x000fec0000002000 */
[----:B------:R-:W-:Y:S05]  /*7cd0*/  @P0 BRA `(.L_x_12330) ;  /* 0x0000001800300947 */ /* 0x000fea0003800000 */
[----:B------:R-:W0:Y:S01]  /*7ce0*/  LDL R0, [R1+0x60] ;  /* 0x0000600001007983 */ /* 0x000e220000100800 */
[----:B------:R-:W2:Y:S03]  /*7cf0*/  S2UR UR6, SR_SWINHI ;  /* 0x00000000000679c3 */ /* 0x000ea60000002f00 */
[----:B------:R-:W3:Y:S01]  /*7d00*/  LDL.LU R70, [R1+0xc] ;  /* 0x00000c0001467983 */ /* 0x000ee20000300800 */
[----:B------:R-:W-:-:S04]  /*7d10*/  F2FP.F16.F32.PACK_AB R24, R21, R20 ;  /* 0x000000141518723e */ /* 0x000fc800000000ff */
[----:B------:R-:W4:Y:S01]  /*7d20*/  LDC.64 R60, c[0x0][0xc00] ;  /* 0x00030000ff3c7b82 */ /* 0x000f220000000a00 */
[----:B------:R-:W-:Y:S02]  /*7d30*/  F2FP.F16.F32.PACK_AB R25, R43, R42 ;  /* 0x0000002a2b19723e */ /* 0x000fe400000000ff */
[----:B------:R-:W-:Y:S02]  /*7d40*/  F2FP.F16.F32.PACK_AB R26, R29, R28 ;  /* 0x0000001c1d1a723e */ /* 0x000fe400000000ff */
[----:B------:R-:W-:Y:S01]  /*7d50*/  F2FP.F16.F32.PACK_AB R27, R45, R44 ;  /* 0x0000002c2d1b723e */ /* 0x000fe200000000ff */
[----:B------:R-:W-:Y:S01]  /*7d60*/  IMAD.SHL.U32 R65, R155, 0x4, RZ ;  /* 0x000000049b417824 */ /* 0x000fe200078e00ff */
[----:B------:R-:W3:Y:S04]  /*7d70*/  LDL R69, [R1+0x5c] ;  /* 0x00005c0001457983 */ /* 0x000ee80000100800 */
[----:B------:R-:W3:Y:S04]  /*7d80*/  LDL R68, [R1+0x4] ;  /* 0x0000040001447983 */ /* 0x000ee80000100800 */
[----:B------:R-:W3:Y:S01]  /*7d90*/  LDL R66, [R1+0x2c] ;  /* 0x00002c0001427983 */ /* 0x000ee20000100800 */
[----:B------:R-:W-:Y:S01]  /*7da0*/  UMOV UR4, UR37 ;  /* 0x0000002500047c82 */ /* 0x000fe20008000000 */
[----:B--2---:R-:W-:Y:S01]  /*7db0*/  UMOV UR5, UR6 ;  /* 0x0000000600057c82 */ /* 0x004fe20008000000 */
[----:B------:R-:W-:-:S02]  /*7dc0*/  IMAD.U32 R56, RZ, RZ, UR4 ;  /* 0x00000004ff387e24 */ /* 0x000fc4000f8e00ff */
[----:B------:R-:W-:Y:S01]  /*7dd0*/  IMAD.U32 R57, RZ, RZ, UR5 ;  /* 0x00000005ff397e24 */ /* 0x000fe2000f8e00ff */
[----:B------:R-:W-:Y:S01]  /*7de0*/  ULDC.64 UR4, c[0x0][0xc08] ;  /* 0x0003020000047ab9 */ /* 0x000fe20000000a00 */
[----:B------:R-:W-:Y:S01]  /*7df0*/  BAR.SYNC.DEFER_BLOCKING 0x1, 0x180 ;  /* 0x0046000000007b1d */ /* 0x000fe20000010000 */
[----:B0-----:R-:W-:-:S03]  /*7e00*/  IMAD.WIDE R14, R0, 0x2, R56 ;  /* 0x00000002000e7825 */ /* 0x001fc600078e0238 */
[C---:B------:R-:W-:Y:S02]  /*7e10*/  LOP3.LUT R3, R14.reuse, 0x380, RZ, 0xc0, !PT ;  /* 0x000003800e037812 */ /* 0x040fe400078ec0ff */
[C---:B------:R-:W-:Y:S02]  /*7e20*/  IADD3 R63, P0, R14.reuse, 0x60, RZ ;  /* 0x000000600e3f7810 */ /* 0x040fe40007f1e0ff */
[----:B------:R-:W-:Y:S02]  /*7e30*/  SHF.R.U64 R3, R3, 0x3, RZ ;  /* 0x0000000303037819 */ /* 0x000fe400000012ff */
[C---:B-1----:R-:W-:Y:S02]  /*7e40*/  IADD3 R4, P1, R14.reuse, 0x40, RZ ;  /* 0x000000400e047810 */ /* 0x042fe40007f3e0ff */
[----:B------:R-:W-:Y:S02]  /*7e50*/  IADD3 R19, P2, R14, 0x20, RZ ;  /* 0x000000200e137810 */ /* 0x000fe40007f5e0ff */
[----:B------:R-:W-:-:S02]  /*7e60*/  LOP3.LUT R14, R3, R14, RZ, 0x3c, !PT ;  /* 0x0000000e030e7212 */ /* 0x000fc400078e3cff */
[----:B------:R-:W-:Y:S02]  /*7e70*/  LOP3.LUT R8, R63, 0x380, RZ, 0xc0, !PT ;  /* 0x000003803f087812 */ /* 0x000fe400078ec0ff */
        /* <DEDUP_REMOVED lines=8> */
[----:B------:R-:W-:Y:S01]  /*7f00*/  MOV R14, R14 ;  /* 0x0000000e000e7202 */ /* 0x000fe20000000f00 */
[----:B------:R-:W-:Y:S01]  /*7f10*/  IMAD.X R13, RZ, RZ, R15, P0 ;  /* 0x000000ffff0d7224 */ /* 0x000fe200000e060f */
[----:B------:R-:W-:-:S02]  /*7f20*/  LOP3.LUT R10, R3, R4, RZ, 0x3c, !PT ;  /* 0x00000004030a7212 */ /* 0x000fc400078e3cff */
[----:B------:R-:W-:Y:S01]  /*7f30*/  LOP3.LUT R8, R0, R19, RZ, 0x3c, !PT ;  /* 0x0000001300087212 */ /* 0x000fe200078e3cff */
[----:B------:R0:W-:Y:S01]  /*7f40*/  STSM.16.M88.4 [R14], R24 ;  /* 0x000000180e007844 */ /* 0x0001e20000000200 */
        /* <DEDUP_REMOVED lines=9> */
[----:B0-----:R-:W-:Y:S02]  /*7fe0*/  F2FP.F16.F32.PACK_AB R14, R37, R36 ;  /* 0x00000024250e723e */ /* 0x001fe400000000ff */
[----:B------:R-:W-:-:S02]  /*7ff0*/  F2FP.F16.F32.PACK_AB R15, R53, R52 ;  /* 0x00000034350f723e */ /* 0x000fc400000000ff */
[----:B------:R-:W-:Y:S02]  /*8000*/  F2FP.F16.F32.PACK_AB R24, R39, R38 ;  /* 0x000000262718723e */ /* 0x000fe400000000ff */
[----:B------:R-:W-:Y:S02]  /*8010*/  F2FP.F16.F32.PACK_AB R25, R55, R54 ;  /* 0x000000363719723e */ /* 0x000fe400000000ff */
[----:B------:R-:W-:Y:S02]  /*8020*/  F2FP.F16.F32.PACK_AB R26, R41, R40 ;  /* 0x00000028291a723e */ /* 0x000fe400000000ff */
[----:B------:R-:W-:Y:S01]  /*8030*/  F2FP.F16.F32.PACK_AB R27, R151, R150 ;  /* 0x00000096971b723e */ /* 0x000fe200000000ff */
[----:B------:R0:W-:Y:S04]  /*8040*/  STSM.16.M88.4 [R3], R8 ;  /* 0x0000000803007844 */ /* 0x0001e80000000200 */
[----:B------:R-:W-:Y:S04]  /*8050*/  STSM.16.M88.4 [R19], R12 ;  /* 0x0000000c13007844 */ /* 0x000fe80000000200 */
[----:B------:R1:W-:Y:S01]  /*8060*/  STSM.16.M88.4 [R0], R24 ;  /* 0x0000001800007844 */ /* 0x0003e20000000200 */
[----:B------:R-:W-:Y:S01]  /*8070*/  BAR.SYNC.DEFER_BLOCKING 0x1, 0x180 ;  /* 0x0046000000007b1d */ /* 0x000fe20000010000 */
[----:B----4-:R-:W-:-:S04]  /*8080*/  ISETP.NE.U32.AND P0, PT, R60, RZ, PT ;  /* 0x000000ff3c00720c */ /* 0x010fc80003f05070 */
[----:B------:R-:W-:Y:S02]  /*8090*/  ISETP.NE.AND.EX P0, PT, R61, RZ, PT, P0 ;  /* 0x000000ff3d00720c */ /* 0x000fe40003f05300 */
[----:B---3--:R-:W-:Y:S02]  /*80a0*/  SHF.L.U64.HI R22, R155, 0x2, R70 ;  /* 0x000000029b167819 */ /* 0x008fe40000010246 */
[----:B------:R-:W-:Y:S01]  /*80b0*/  IADD3 R62, P1, R65, R60, RZ ;  /* 0x0000003c413e7210 */ /* 0x000fe20007f3e0ff */
[----:B------:R-:W-:Y:S01]  /*80c0*/  IMAD.MOV.U32 R4, RZ, RZ, RZ ;  /* 0x000000ffff047224 */ /* 0x000fe200078e00ff */
[----:B0-----:R-:W0:Y:S03]  /*80d0*/  LDC R8, c[0x0][0xad4] ;  /* 0x0002b500ff087b82 */ /* 0x001e260000000800 */
[----:B------:R-:W-:-:S05]  /*80e0*/  IMAD.X R63, R22, 0x1, R61, P1 ;  /* 0x00000001163f7824 */ /* 0x000fca00008e063d */
[----:B-1----:R-:W1:Y:S01]  /*80f0*/  LDC R0, c[0x0][0xbe8] ;  /* 0x0002fa00ff007b82 */ /* 0x002e620000000800 */
[----:B------:R-:W2:Y:S01]  /*8100*/  @P0 LDG.E R4, desc[UR40][R62.64] ;  /* 0x000000283e040981 */ /* 0x000ea2000c1e1900 */
[----:B------:R-:W-:-:S04]  /*8110*/  ISETP.NE.U32.AND P1, PT, RZ, UR4, PT ;  /* 0x00000004ff007c0c */ /* 0x000fc8000bf25070 */
[----:B------:R-:W-:-:S13]  /*8120*/  ISETP.NE.AND.EX P1, PT, RZ, UR5, PT, P1 ;  /* 0x00000005ff007c0c */ /* 0x000fda000bf25310 */
[----:B------:R-:W-:-:S04]  /*8130*/  @P1 IADD3 R64, P2, R65, UR4, RZ ;  /* 0x0000000441401c10 */ /* 0x000fc8000ff5e0ff */
[----:B------:R-:W-:Y:S02]  /*8140*/  @P1 IADD3.X R65, R22, UR5, RZ, P2, !PT ;  /* 0x0000000516411c10 */ /* 0x000fe400097fe4ff */
[----:B------:R-:W-:Y:S01]  /*8150*/  ISETP.NE.AND P2, PT, R157, RZ, PT ;  /* 0x000000ff9d00720c */ /* 0x000fe20003f45270 */
[----:B------:R-:W-:-:S03]  /*8160*/  IMAD.MOV.U32 R22, RZ, RZ, 0x9b8 ;  /* 0x000009b8ff167424 */ /* 0x000fc600078e00ff */
[----:B0-----:R-:W-:-:S04]  /*8170*/  SEL R8, R157, R8, P2 ;  /* 0x000000089d087207 */ /* 0x001fc80001000000 */
[----:B------:R-:W-:Y:S02]  /*8180*/  ISETP.GT.AND P3, PT, R8, 0x1, PT ;  /* 0x000000010800780c */ /* 0x000fe40003f64270 */
[----:B-1----:R-:W-:Y:S01]  /*8190*/  ISETP.NE.AND P4, PT, R0, 0x1, PT ;  /* 0x000000010000780c */ /* 0x002fe20003f85270 */
[----:B------:R-:W0:Y:S01]  /*81a0*/  LDC.64 R8, c[0x0][0xba8] ;  /* 0x0002ea00ff087b82 */ /* 0x000e220000000a00 */
[----:B------:R-:W-:-:S07]  /*81b0*/  SEL R22, R22, 0x978, P3 ;  /* 0x0000097816167807 */ /* 0x000fce0001800000 */
[----:B------:R-:W1:Y:S01]  /*81c0*/  LDC.64 R12, c[0x0][R22+0x220] ;  /* 0x00008800160c7b82 */ /* 0x000e620000000a00 */
[----:B------:R-:W-:-:S07]  /*81d0*/  ISETP.NE.U32.AND P2, PT, R60, RZ, PT ;  /* 0x000000ff3c00720c */ /* 0x000fce0003f45070 */
[----:B------:R-:W3:Y:S01]  /*81e0*/  LDC.64 R14, c[0x0][R22+0x218] ;  /* 0x00008600160e7b82 */ /* 0x000ee20000000a00 */
[----:B------:R-:W-:-:S07]  /*81f0*/  ISETP.NE.AND.EX P2, PT, R61, RZ, PT, P2 ;  /* 0x000000ff3d00720c */ /* 0x000fce0003f45320 */
[----:B------:R-:W4:Y:S01]  /*8200*/  @P4 LDC R26, c[0x0][0xbec] ;  /* 0x0002fb00ff1a4b82 */ /* 0x000f220000000800 */
[----:B------:R-:W-:Y:S01]  /*8210*/  ULDC UR4, c[0x0][0xa88] ;  /* 0x0002a20000047ab9 */ /* 0x000fe20000000800 */
[----:B------:R-:W-:Y:S01]  /*8220*/  SEL R155, R155, RZ, !P2 ;  /* 0x000000ff9b9b7207 */ /* 0x000fe20005000000 */
[----:B------:R-:W-:-:S05]  /*8230*/  IMAD.U32 R3, RZ, RZ, UR4 ;  /* 0x00000004ff037e24 */ /* 0x000fca000f8e00ff */
[----:B------:R-:W4:Y:S01]  /*8240*/  @P4 LDC R67, c[0x0][0xbf0] ;  /* 0x0002fc00ff434b82 */ /* 0x000f220000000800 */
[----:B------:R-:W-:Y:S01]  /*8250*/  SEL R19, R70, RZ, !P2 ;  /* 0x000000ff46137207 */ /* 0x000fe20005000000 */
[-C--:B-1----:R-:W-:Y:S01]  /*8260*/  IMAD R13, R13, R155.reuse, RZ ;  /* 0x0000009b0d0d7224 */ /* 0x082fe200078e02ff */
[----:B------:R1:W5:Y:S05]  /*8270*/  @P1 LDG.E R3, desc[UR40][R64.64] ;  /* 0x0000002840031981 */ /* 0x00036a000c1e1900 */
[----:B------:R-:W4:Y:S01]  /*8280*/  LDC.64 R10, c[0x0][R22+0x228] ;  /* 0x00008a00160a7b82 */ /* 0x000f220000000a00 */
[----:B------:R-:W-:-:S04]  /*8290*/  IMAD.WIDE.U32 R24, R12, R155, RZ ;  /* 0x0000009b0c187225 */ /* 0x000fc800078e00ff */
[----:B-1----:R-:W-:Y:S02]  /*82a0*/  IMAD R65, R12, R19, R13 ;  /* 0x000000130c417224 */ /* 0x002fe400078e020d */
[-C--:B---3--:R-:W-:Y:S01]  /*82b0*/  IMAD R19, R15, R156.reuse, RZ ;  /* 0x0000009c0f137224 */ /* 0x088fe200078e02ff */
[----:B0-----:R-:W0:Y:S01]  /*82c0*/  @!P3 LDC R8, c[0x0][0xb50] ;  /* 0x0002d400ff08bb82 */ /* 0x001e220000000800 */
[----:B------:R-:W-:-:S04]  /*82d0*/  IMAD.WIDE.U32 R14, R14, R156, RZ ;  /* 0x0000009c0e0e7225 */ /* 0x000fc800078e00ff */
[----:B------:R-:W-:-:S03]  /*82e0*/  IMAD R27, R68, 0xc0, R69 ;  /* 0x000000c0441b7824 */ /* 0x000fc600078e0245 */
[----:B------:R1:W3:Y:S01]  /*82f0*/  LDC.64 R12, c[0x0][R22+0x210] ;  /* 0x00008400160c7b82 */ /* 0x0002e20000000a00 */
[----:B------:R-:W-:Y:S01]  /*8300*/  SEL R61, R66, RZ, P3 ;  /* 0x000000ff423d7207 */ /* 0x000fe20001800000 */
[----:B------:R-:W-:Y:S02]  /*8310*/  IMAD.IADD R60, R15, 0x1, R19 ;  /* 0x000000010f3c7824 */ /* 0x000fe400078e0213 */
[----:B------:R-:W-:Y:S02]  /*8320*/  IMAD.MOV.U32 R15, RZ, RZ, R27 ;  /* 0x000000ffff0f7224 */ /* 0x000fe400078e001b */
[----:B------:R-:W-:Y:S02]  /*8330*/  IMAD.IADD R65, R25, 0x1, R65 ;  /* 0x0000000119417824 */ /* 0x000fe400078e0241 */
[-C--:B----4-:R-:W-:Y:S01]  /*8340*/  IMAD R25, R11, R61.reuse, RZ ;  /* 0x0000003d0b197224 */ /* 0x090fe200078e02ff */
[----:B------:R-:W4:Y:S01]  /*8350*/  @!P3 LDC R9, c[0x0][0xb54] ;  /* 0x0002d500ff09bb82 */ /* 0x000f220000000800 */
[----:B------:R-:W-:-:S04]  /*8360*/  IMAD.WIDE.U32 R10, R10, R61, RZ ;  /* 0x0000003d0a0a7225 */ /* 0x000fc800078e00ff */
[----:B------:R-:W-:Y:S01]  /*8370*/  IMAD.IADD R25, R11, 0x1, R25 ;  /* 0x000000010b197824 */ /* 0x000fe200078e0219 */
[--C-:B--2---:R-:W-:Y:S01]  /*8380*/  IADD3 R24, P2, P5, R24, R14, R4.reuse ;  /* 0x0000000e18187210 */ /* 0x104fe20007d5e004 */
[----:B------:R-:W-:Y:S01]  /*8390*/  @P4 IMAD.HI.U32 R14, R27, R26, RZ ;  /* 0x0000001a1b0e4227 */ /* 0x000fe200078e00ff */
[----:B------:R-:W-:-:S04]  /*83a0*/  SHF.R.S32.HI R19, RZ, 0x1f, R4 ;  /* 0x0000001fff137819 */ /* 0x000fc80000011404 */
[----:B------:R-:W-:Y:S02]  /*83b0*/  @P4 SHF.R.U32.HI R15, RZ, R67, R14 ;  /* 0x00000043ff0f4219 */ /* 0x000fe4000001160e */
[----:B------:R-:W-:-:S03]  /*83c0*/  IADD3.X R14, R65, R60, R19, P2, P5 ;  /* 0x0000003c410e7210 */ /* 0x000fc600017ea413 */
[--C-:B-1----:R-:W-:Y:S01]  /*83d0*/  IMAD.MOV R22, RZ, RZ, -R15.reuse ;  /* 0x000000ffff167224 */ /* 0x102fe200078e0a0f */
[----:B------:R-:W-:Y:S02]  /*83e0*/  IADD3 R10, P2, P5, R15, R24, R10 ;  /* 0x000000180f0a7210 */ /* 0x000fe40007d5e00a */
[----:B------:R-:W-:Y:S01]  /*83f0*/  SHF.R.S32.HI R11, RZ, 0x1f, R15 ;  /* 0x0000001fff0b7819 */ /* 0x000fe2000001140f */
[----:B------:R-:W-:-:S03]  /*8400*/  IMAD R15, R0, R22, R27 ;  /* 0x00000016000f7224 */ /* 0x000fc600078e021b */
[----:B------:R-:W-:Y:S01]  /*8410*/  IADD3.X R11, R11, R14, R25, P2, P5 ;  /* 0x0000000e0b0b7210 */ /* 0x000fe200017ea419 */
[-C--:B---3--:R-:W-:Y:S01]  /*8420*/  IMAD R13, R13, R15.reuse, RZ ;  /* 0x0000000f0d0d7224 */ /* 0x088fe200078e02ff */
[----:B------:R-:W-:Y:S01]  /*8430*/  SHF.R.S32.HI R25, RZ, 0x1f, R15 ;  /* 0x0000001fff197819 */ /* 0x000fe2000001140f */
[----:B------:R-:W-:-:S04]  /*8440*/  IMAD.WIDE.U32 R10, R12, R15, R10 ;  /* 0x0000000f0c0a7225 */ /* 0x000fc800078e000a */
[----:B------:R-:W-:Y:S01]  /*8450*/  IMAD R13, R12, R25, R13 ;  /* 0x000000190c0d7224 */ /* 0x000fe200078e020d */
[----:B0-----:R-:W-:-:S03]  /*8460*/  LEA R12, P2, R10, R8, 0x2 ;  /* 0x000000080a0c7211 */ /* 0x001fc600078410ff */
[----:B------:R-:W-:-:S05]  /*8470*/  IMAD.IADD R11, R11, 0x1, R13 ;  /* 0x000000010b0b7824 */ /* 0x000fca00078e020d */
[----:B----4-:R-:W-:Y:S01]  /*8480*/  LEA.HI.X R13, R10, R9, R11, 0x2, P2 ;  /* 0x000000090a0d7211 */ /* 0x010fe200010f140b */
[----:B------:R-:W-:Y:S06]  /*8490*/  @P1 BRA `(.L_x_12331) ;  /* 0x0000000000101947 */ /* 0x000fec0003800000 */
[----:B------:R-:W-:Y:S05]  /*84a0*/  @!P0 BRA `(.L_x_12331) ;  /* 0x00000000000c8947 */ /* 0x000fea0003800000 */
[----:B------:R-:W2:Y:S04]  /*84b0*/  LDG.E R8, desc[UR40][R62.64] ;  /* 0x000000283e087981 */ /* 0x000ea8000c1e1900 */
[----:B-----5:R-:W2:Y:S02]  /*84c0*/  LDG.E R3, desc[UR40][R62.64+0x4] ;  /* 0x000004283e037981 */ /* 0x020ea4000c1e1900 */
[----:B--2---:R-:W-:-:S07]  /*84d0*/  IMAD.IADD R3, R3, 0x1, -R8 ;  /* 0x0000000103037824 */ /* 0x004fce00078e0a08 */
.L_x_12331:
        /* <DEDUP_REMOVED lines=9> */
[----:B------:R-:W-:Y:S01]  /*8570*/  LOP3.LUT R15, R15, 0xffffff80, RZ, 0xc0, !PT ;  /* 0xffffff800f0f7812 */ /* 0x000fe200078ec0ff */
[----:B-----5:R-:W-:-:S04]  /*8580*/  IMAD R3, R3, R0, RZ ;  /* 0x0000000003037224 */ /* 0x020fc800078e02ff */
[----:B------:R-:W-:-:S05]  /*8590*/  IMAD.IADD R15, R22, 0x1, -R15 ;  /* 0x00000001160f7824 */ /* 0x000fca00078e0a0f */
[----:B------:R-:W-:Y:S01]  /*85a0*/  LOP3.LUT P0, RZ, R15, 0x3, RZ, 0xc0, !PT ;  /* 0x000000030fff7812 */ /* 0x000fe2000780c0ff */
[----:B--2---:R-:W-:-:S04]  /*85b0*/  IMAD R14, R68, 0xc0, R14 ;  /* 0x000000c0440e7824 */ /* 0x004fc800078e020e */
[C---:B------:R-:W-:Y:S01]  /*85c0*/  VIADD R22, R14.reuse, 0x8 ;  /* 0x000000080e167836 */ /* 0x040fe20000000000 */
[----:B------:R-:W-:-:S04]  /*85d0*/  ISETP.GE.OR P1, PT, R14, R3, P0 ;  /* 0x000000030e00720c */ /* 0x000fc80000726670 */
[----:B------:R-:W-:-:S09]  /*85e0*/  ISETP.GE.OR P0, PT, R22, R3, P0 ;  /* 0x000000031600720c */ /* 0x000fd20000706670 */
[----:B0-----:R0:W-:Y:S04]  /*85f0*/  @!P1 ST.E desc[UR40][R8.64], R59 ;  /* 0x0000003b08009985 */ /* 0x0011e8000c101928 */
[----:B------:R0:W-:Y:S01]  /*8600*/  @!P0 ST.E desc[UR40][R10.64], R58 ;  /* 0x0000003a0a008985 */ /* 0x0001e2000c101928 */
[----:B------:R-:W-:Y:S05]  /*8610*/  @P3 BRA `(.L_x_12332) ;  /* 0x0000000400cc3947 */ /* 0x000fea0003800000 */
[----:B------:R-:W0:Y:S01]  /*8620*/  LDL R60, [R1+0x8] ;  /* 0x00000800013c7983 */ /* 0x000e220000100800 */
[----:B------:R-:W1:Y:S01]  /*8630*/  @P4 LDC R33, c[0x0][0xbec] ;  /* 0x0002fb00ff214b82 */ /* 0x000e620000000800 */
[----:B------:R-:W-:Y:S01]  /*8640*/  ULDC.64 UR4, c[0x0][0xaa0] ;  /* 0x0002a80000047ab9 */ /* 0x000fe20000000a00 */
[----:B------:R-:W2:Y:S01]  /*8650*/  S2R R15, SR_TID.X ;  /* 0x00000000000f7919 */ /* 0x000ea20000002100 */
[----:B------:R-:W3:Y:S05]  /*8660*/  LDL R37, [R1+0x64] ;  /* 0x0000640001257983 */ /* 0x000eea0000100800 */
[----:B------:R-:W4:Y:S01]  /*8670*/  @P4 LDC R35, c[0x0][0xbf0] ;  /* 0x0002fc00ff234b82 */ /* 0x000f220000000800 */
[----:B--2---:R-:W-:-:S05]  /*8680*/  VIADD R62, R15, 0xffffff80 ;  /* 0xffffff800f3e7836 */ /* 0x004fca0000000000 */
[----:B------:R-:W-:-:S04]  /*8690*/  SHF.R.S32.HI R61, RZ, 0x1f, R62 ;  /* 0x0000001fff3d7819 */ /* 0x000fc8000001143e */
[----:B------:R-:W-:-:S04]  /*86a0*/  LEA.HI R61, R61, R62, RZ, 0x3 ;  /* 0x0000003e3d3d7211 */ /* 0x000fc800078f18ff */
[----:B------:R-:W-:Y:S02]  /*86b0*/  SHF.R.S32.HI R61, RZ, 0x3, R61 ;  /* 0x00000003ff3d7819 */ /* 0x000fe4000001143d */
[----:B------:R-:W-:-:S04]  /*86c0*/  SHF.R.S32.HI R22, RZ, 0x1f, R62 ;  /* 0x0000001fff167819 */ /* 0x000fc8000001143e */
[----:B------:R-:W-:Y:S01]  /*86d0*/  LEA.HI R22, R22, R62, RZ, 0x3 ;  /* 0x0000003e16167211 */ /* 0x000fe200078f18ff */
[----:B------:R-:W-:-:S03]  /*86e0*/  IMAD R19, R19, UR4, RZ ;  /* 0x0000000413137c24 */ /* 0x000fc6000f8e02ff */
[----:B------:R-:W-:Y:S01]  /*86f0*/  LOP3.LUT R22, R22, 0xfffffff8, RZ, 0xc0, !PT ;  /* 0xfffffff816167812 */ /* 0x000fe200078ec0ff */
[----:B0-----:R-:W-:-:S04]  /*8700*/  IMAD R9, R61, 0x40, R60 ;  /* 0x000000403d097824 */ /* 0x001fc800078e023c */
[----:B------:R-:W-:-:S03]  /*8710*/  IMAD.WIDE R56, R9, 0x2, R56 ;  /* 0x0000000209387825 */ /* 0x000fc600078e0238 */
[C---:B------:R-:W-:Y:S02]  /*8720*/  IADD3 R25, P0, R56.reuse, 0x1800, RZ ;  /* 0x0000180038197810 */ /* 0x040fe40007f1e0ff */
[C---:B------:R-:W-:Y:S02]  /*8730*/  IADD3 R29, P1, R56.reuse, 0x3000, RZ ;  /* 0x00003000381d7810 */ /* 0x040fe40007f3e0ff */
[----:B------:R-:W-:Y:S02]  /*8740*/  LOP3.LUT R13, R56, 0x380, RZ, 0xc0, !PT ;  /* 0x00000380380d7812 */ /* 0x000fe400078ec0ff */
[----:B------:R-:W-:Y:S02]  /*8750*/  LOP3.LUT R24, R25, 0x380, RZ, 0xc0, !PT ;  /* 0x0000038019187812 */ /* 0x000fe400078ec0ff */
[----:B------:R-:W-:Y:S02]  /*8760*/  LOP3.LUT R28, R29, 0x380, RZ, 0xc0, !PT ;  /* 0x000003801d1c7812 */ /* 0x000fe400078ec0ff */
[----:B------:R-:W-:-:S02]  /*8770*/  SHF.R.U64 R13, R13, 0x3, RZ ;  /* 0x000000030d0d7819 */ /* 0x000fc400000012ff */
[----:B------:R-:W-:Y:S02]  /*8780*/  SHF.R.U64 R24, R24, 0x3, RZ ;  /* 0x0000000318187819 */ /* 0x000fe400000012ff */
[----:B------:R-:W-:Y:S02]  /*8790*/  SHF.R.U64 R28, R28, 0x3, RZ ;  /* 0x000000031c1c7819 */ /* 0x000fe400000012ff */
[----:B------:R-:W-:Y:S01]  /*87a0*/  LOP3.LUT R12, R13, R56, RZ, 0x3c, !PT ;  /* 0x000000380d0c7212 */ /* 0x000fe200078e3cff */
[--C-:B------:R-:W-:Y:S01]  /*87b0*/  IMAD.MOV.U32 R13, RZ, RZ, R57.reuse ;  /* 0x000000ffff0d7224 */ /* 0x100fe200078e0039 */
[----:B------:R-:W-:Y:S01]  /*87c0*/  LOP3.LUT R24, R24, R25, RZ, 0x3c, !PT ;  /* 0x0000001918187212 */ /* 0x000fe200078e3cff */
[--C-:B------:R-:W-:Y:S01]  /*87d0*/  IMAD.X R25, RZ, RZ, R57.reuse, P0 ;  /* 0x000000ffff197224 */ /* 0x100fe200000e0639 */
[----:B------:R-:W-:Y:S01]  /*87e0*/  LOP3.LUT R28, R28, R29, RZ, 0x3c, !PT ;  /* 0x0000001d1c1c7212 */ /* 0x000fe200078e3cff */
[----:B------:R-:W-:Y:S02]  /*87f0*/  IMAD.X R29, RZ, RZ, R57, P1 ;  /* 0x000000ffff1d7224 */ /* 0x000fe400008e0639 */
[----:B------:R-:W2:Y:S04]  /*8800*/  LD.E.128 R12, desc[UR40][R12.64] ;  /* 0x000000280c0c7980 */ /* 0x000ea8000c101d00 */
[----:B------:R-:W2:Y:S04]  /*8810*/  LD.E.128 R24, desc[UR40][R24.64] ;  /* 0x0000002818187980 */ /* 0x000ea8000c101d00 */
[----:B------:R-:W2:Y:S01]  /*8820*/  LD.E.128 R28, desc[UR40][R28.64] ;  /* 0x000000281c1c7980 */ /* 0x000ea2000c101d00 */
[----:B------:R-:W-:-:S02]  /*8830*/  IMAD.IADD R22, R62, 0x1, -R22 ;  /* 0x000000013e167824 */ /* 0x000fc400078e0a16 */
[C---:B------:R-:W-:Y:S02]  /*8840*/  IMAD R19, R4.reuse, UR5, R19 ;  /* 0x0000000504137c24 */ /* 0x040fe4000f8e0213 */
[----:B------:R-:W-:Y:S01]  /*8850*/  IMAD.WIDE.U32 R20, R4, UR4, RZ ;  /* 0x0000000404147c25 */ /* 0x000fe2000f8e00ff */
[----:B------:R-:W-:-:S03]  /*8860*/  ULDC.64 UR4, c[0x0][0xae8] ;  /* 0x0002ba0000047ab9 */ /* 0x000fc60000000a00 */
[----:B------:R-:W-:Y:S02]  /*8870*/  IMAD R4, R22, 0x30, R61 ;  /* 0x0000003016047824 */ /* 0x000fe400078e023d */
[----:B------:R-:W-:Y:S02]  /*8880*/  IMAD.IADD R21, R21, 0x1, R19 ;  /* 0x0000000115157824 */ /* 0x000fe400078e0213 */
[----:B------:R-:W-:Y:S02]  /*8890*/  IMAD R32, R68, 0xc0, R4 ;  /* 0x000000c044207824 */ /* 0x000fe400078e0204 */
[----:B------:R-:W-:Y:S01]  /*88a0*/  IMAD.WIDE.U32 R20, R156, UR4, R20 ;  /* 0x000000049c147c25 */ /* 0x000fe2000f8e0014 */
[----:B------:R-:W-:-:S03]  /*88b0*/  SHF.R.S32.HI R22, RZ, 0x1f, R155 ;  /* 0x0000001fff167819 */ /* 0x000fc6000001149b */
        /* <DEDUP_REMOVED lines=11> */
[----:B------:R-:W-:Y:S02]  /*8970*/  IMAD.IADD R21, R21, 0x1, R33 ;  /* 0x0000000115157824 */ /* 0x000fe400078e0221 */
[----:B------:R-:W-:Y:S02]  /*8980*/  IMAD R33, R0, R35, R32 ;  /* 0x0000002300217224 */ /* 0x000fe400078e0220 */
[----:B------:R-:W-:Y:S02]  /*8990*/  IMAD R4, R4, UR4, RZ ;  /* 0x0000000404047c24 */ /* 0x000fe4000f8e02ff */
[----:B------:R-:W-:Y:S01]  /*89a0*/  IMAD.WIDE.U32 R20, R19, UR4, R20 ;  /* 0x0000000413147c25 */ /* 0x000fe2000f8e0014 */
[----:B------:R-:W-:-:S03]  /*89b0*/  SHF.R.S32.HI R0, RZ, 0x1f, R33 ;  /* 0x0000001fff007819 */ /* 0x000fc60000011421 */
[----:B------:R-:W-:Y:S01]  /*89c0*/  IMAD R35, R19, UR5, R4 ;  /* 0x0000000513237c24 */ /* 0x000fe2000f8e0204 */
[----:B------:R-:W-:Y:S02]  /*89d0*/  ULDC.64 UR4, c[0x0][0xad8] ;  /* 0x0002b60000047ab9 */ /* 0x000fe40000000a00 */
[----:B------:R-:W-:Y:S02]  /*89e0*/  IMAD R0, R0, UR4, RZ ;  /* 0x0000000400007c24 */ /* 0x000fe4000f8e02ff */
[----:B------:R-:W-:Y:S01]  /*89f0*/  IMAD.IADD R21, R21, 0x1, R35 ;  /* 0x0000000115157824 */ /* 0x000fe200078e0223 */
[----:B------:R-:W-:Y:S01]  /*8a00*/  IADD3 R11, P0, R56, 0x4800, RZ ;  /* 0x00004800380b7810 */ /* 0x000fe20007f1e0ff */
[C---:B------:R-:W-:Y:S02]  /*8a10*/  IMAD R19, R33.reuse, UR5, R0 ;  /* 0x0000000521137c24 */ /* 0x040fe4000f8e0200 */
[----:B------:R-:W-:Y:S01]  /*8a20*/  IMAD.WIDE.U32 R20, R33, UR4, R20 ;  /* 0x0000000421147c25 */ /* 0x000fe2000f8e0014 */
[----:B------:R-:W-:Y:S01]  /*8a30*/  LOP3.LUT R8, R11, 0x380, RZ, 0xc0, !PT ;  /* 0x000003800b087812 */ /* 0x000fe200078ec0ff */
[----:B------:R-:W-:-:S02]  /*8a40*/  ULDC.64 UR4, c[0x0][0xa80] ;  /* 0x0002a00000047ab9 */ /* 0x000fc40000000a00 */
[----:B------:R-:W-:Y:S01]  /*8a50*/  IMAD.X R9, RZ, RZ, R57, P0 ;  /* 0x000000ffff097224 */ /* 0x000fe200000e0639 */
[----:B------:R-:W-:Y:S01]  /*8a60*/  LEA R22, P0, R20, UR4, 0x1 ;  /* 0x0000000414167c11 */ /* 0x000fe2000f8008ff */
[----:B------:R-:W-:Y:S01]  /*8a70*/  IMAD.IADD R19, R21, 0x1, R19 ;  /* 0x0000000115137824 */ /* 0x000fe200078e0213 */
[----:B------:R-:W-:Y:S01]  /*8a80*/  SHF.R.U64 R8, R8, 0x3, RZ ;  /* 0x0000000308087819 */ /* 0x000fe200000012ff */
[----:B------:R-:W-:Y:S01]  /*8a90*/  IMAD R36, R68, 0xc0, R61 ;  /* 0x000000c044247824 */ /* 0x000fe200078e023d */
[----:B------:R-:W-:Y:S02]  /*8aa0*/  ULDC UR4, c[0x0][0xac8] ;  /* 0x0002b20000047ab9 */ /* 0x000fe40000000800 */
[----:B------:R-:W-:Y:S01]  /*8ab0*/  LEA.HI.X R19, R20, UR5, R19, 0x1, P0 ;  /* 0x0000000514137c11 */ /* 0x000fe200080f0c13 */
[----:B------:R-:W-:Y:S01]  /*8ac0*/  SHFL.IDX PT, R32, R22, 0x1, 0x181f ;  /* 0x00381f0016207f89 */ /* 0x000fe200000e0000 */
[----:B------:R-:W-:-:S03]  /*8ad0*/  LOP3.LUT R8, R8, R11, RZ, 0x3c, !PT ;  /* 0x0000000b08087212 */ /* 0x000fc600078e3cff */
[----:B------:R-:W0:Y:S04]  /*8ae0*/  SHFL.IDX PT, R20, R22, RZ, 0x181f ;  /* 0x00181fff16147589 */ /* 0x000e2800000e0000 */
[----:B------:R-:W1:Y:S01]  /*8af0*/  SHFL.IDX PT, R34, R22, 0x2, 0x181f ;  /* 0x00581f0016227f89 */ /* 0x000e6200000e0000 */
[----:B------:R-:W-:-:S03]  /*8b00*/  ISETP.GE.AND P0, PT, R60, UR4, PT ;  /* 0x000000043c007c0c */ /* 0x000fc6000bf06270 */
[----:B------:R-:W3:Y:S01]  /*8b10*/  SHFL.IDX PT, R21, R19, RZ, 0x181f ;  /* 0x00181fff13157589 */ /* 0x000ee200000e0000 */
[----:B------:R-:W-:-:S03]  /*8b20*/  VIADD R0, R36, 0x30 ;  /* 0x0000003024007836 */ /* 0x000fc60000000000 */
[----:B------:R-:W4:Y:S01]  /*8b30*/  SHFL.IDX PT, R33, R19, 0x1, 0x181f ;  /* 0x00381f0013217f89 */ /* 0x000f2200000e0000 */
[----:B------:R-:W-:-:S03]  /*8b40*/  VIADD R4, R36, 0x60 ;  /* 0x0000006024047836 */ /* 0x000fc60000000000 */
[----:B------:R-:W4:Y:S04]  /*8b50*/  SHFL.IDX PT, R35, R19, 0x2, 0x181f ;  /* 0x00581f0013237f89 */ /* 0x000f2800000e0000 */
[----:B------:R-:W5:Y:S01]  /*8b60*/  LD.E.128 R8, desc[UR40][R8.64] ;  /* 0x0000002808087980 */ /* 0x000f62000c101d00 */
[-C--:B------:R-:W-:Y:S01]  /*8b70*/  ISETP.GE.OR P1, PT, R36, R3.reuse, P0 ;  /* 0x000000032400720c */ /* 0x080fe20000726670 */
[----:B------:R-:W-:Y:S01]  /*8b80*/  @!PT LDS RZ, [RZ] ;  /* 0x00000000fffff984 */ /* 0x000fe20000000800 */
[----:B------:R-:W-:Y:S01]  /*8b90*/  @!PT LDS RZ, [RZ] ;  /* 0x00000000fffff984 */ /* 0x000fe20000000800 */
[----:B------:R-:W-:Y:S01]  /*8ba0*/  @!PT LDS RZ, [RZ] ;  /* 0x00000000fffff984 */ /* 0x000fe20000000800 */
[----:B------:R-:W-:Y:S01]  /*8bb0*/  @!PT LDS RZ, [RZ] ;  /* 0x00000000fffff984 */ /* 0x000fe20000000800 */
[----:B------:R0:W-:Y:S06]  /*8bc0*/  MEMBAR.ALL.CTA ;  /* 0x0000000000007992 */ /* 0x0001ec0000008000 */
[----:B0-----:R-:W0:Y:S01]  /*8bd0*/  FENCE.VIEW.ASYNC.S ;  /* 0x00000000000073c6 */ /* 0x001e220000000000 */
[----:B------:R-:W-:-:S02]  /*8be0*/  ISETP.GE.OR P2, PT, R0, R3, P0 ;  /* 0x000000030000720c */ /* 0x000fc40000746670 */
[----:B------:R-:W-:Y:S01]  /*8bf0*/  ISETP.GE.OR P3, PT, R4, R3, P0 ;  /* 0x000000030400720c */ /* 0x000fe20000766670 */
[----:B------:R-:W-:-:S04]  /*8c00*/  UIADD3 UR4, UR37, 0x30820, URZ ;  /* 0x0003082025047890 */ /* 0x000fc8000fffe03f */
[----:B------:R-:W-:Y:S01]  /*8c10*/  UPRMT UR4, URZ, 0x654, UR4 ;  /* 0x000006543f047896 */ /* 0x000fe20008000004 */
[----:B------:R-:W-:-:S05]  /*8c20*/  @!P1 LEA R20, P4, R60, R20, 0x1 ;  /* 0x000000143c149211 */ /* 0x000fca00078808ff */
[C---:B------:R-:W-:Y:S02]  /*8c30*/  @!P2 LEA R32, P5, R60.reuse, R32, 0x1 ;  /* 0x000000203c20a211 */ /* 0x040fe400078a08ff */
[C---:B-1----:R-:W-:Y:S02]  /*8c40*/  @!P3 LEA R34, P6, R60.reuse, R34, 0x1 ;  /* 0x000000223c22b211 */ /* 0x042fe400078c08ff */
[C-C-:B---3--:R-:W-:Y:S02]  /*8c50*/  @!P1 LEA.HI.X R21, R60.reuse, R21, R37.reuse, 0x1, P4 ;  /* 0x000000153c159211 */ /* 0x148fe400020f0c25 */
[C-C-:B----4-:R-:W-:Y:S02]  /*8c60*/  @!P2 LEA.HI.X R33, R60.reuse, R33, R37.reuse, 0x1, P5 ;  /* 0x000000213c21a211 */ /* 0x150fe400028f0c25 */
[----:B------:R-:W-:Y:S01]  /*8c70*/  @!P3 LEA.HI.X R35, R60, R35, R37, 0x1, P6 ;  /* 0x000000233c23b211 */ /* 0x000fe200030f0c25 */
[----:B0-----:R-:W-:Y:S01]  /*8c80*/  SYNCS.ARRIVE.TRANS64.RED.A1T0 RZ, [UR4], RZ ;  /* 0x000000ffffff79a7 */ /* 0x001fe20008100404 */
[----:B------:R-:W-:-:S05]  /*8c90*/  VIADD R0, R36, 0x90 ;  /* 0x0000009024007836 */ /* 0x000fca0000000000 */
[----:B------:R-:W-:Y:S01]  /*8ca0*/  ISETP.GE.OR P0, PT, R0, R3, P0 ;  /* 0x000000030000720c */ /* 0x000fe20000706670 */
[----:B------:R-:W0:Y:S04]  /*8cb0*/  SHFL.IDX PT, R22, R22, 0x3, 0x181f ;  /* 0x00781f0016167f89 */ /* 0x000e2800000e0000 */
[----:B------:R-:W1:Y:S04]  /*8cc0*/  SHFL.IDX PT, R19, R19, 0x3, 0x181f ;  /* 0x00781f0013137f89 */ /* 0x000e6800000e0000 */
[----:B--2---:R2:W-:Y:S04]  /*8cd0*/  @!P1 ST.E.128 desc[UR40][R20.64], R12 ;  /* 0x0000000c14009985 */ /* 0x0045e8000c101d28 */
[----:B------:R2:W-:Y:S04]  /*8ce0*/  @!P2 ST.E.128 desc[UR40][R32.64], R24 ;  /* 0x000000182000a985 */ /* 0x0005e8000c101d28 */
[----:B------:R2:W-:Y:S01]  /*8cf0*/  @!P3 ST.E.128 desc[UR40][R34.64], R28 ;  /* 0x0000001c2200b985 */ /* 0x0005e2000c101d28 */
[----:B01----:R-:W-:Y:S05]  /*8d00*/  @P0 BRA `(.L_x_12333) ;  /* 0x0000001000c00947 */ /* 0x003fea0003800000 */
[----:B--2---:R-:W-:-:S04]  /*8d10*/  LEA R12, P0, R60, R22, 0x1 ;  /* 0x000000163c0c7211 */ /* 0x004fc800078008ff */
[----:B------:R-:W-:-:S05]  /*8d20*/  LEA.HI.X R13, R60, R19, R37, 0x1, P0 ;  /* 0x000000133c0d7211 */ /* 0x000fca00000f0c25 */
[----:B-----5:R0:W-:Y:S01]  /*8d30*/  ST.E.128 desc[UR40][R12.64], R8 ;  /* 0x000000080c007985 */ /* 0x0201e2000c101d28 */
[----:B------:R-:W-:Y:S05]  /*8d40*/  BRA `(.L_x_12333) ;  /* 0x0000001000b07947 */ /* 0x000fea0003800000 */
.L_x_12332:
[----:B0-----:R-:W0:Y:S01]  /*8d50*/  @P4 LDC R10, c[0x0][0xbec] ;  /* 0x0002fb00ff0a4b82 */ /* 0x001e220000000800 */
[----:B------:R-:W-:Y:S01]  /*8d60*/  ULDC.64 UR4, c[0x0][0xb08] ;  /* 0x0002c20000047ab9 */ /* 0x000fe20000000a00 */
[----:B------:R-:W-:Y:S01]  /*8d70*/  IMAD.MOV.U32 R11, RZ, RZ, R27 ;  /* 0x000000ffff0b7224 */ /* 0x000fe200078e001b */
[----:B------:R1:W5:Y:S01]  /*8d80*/  LDL R67, [R1+0x30] ;  /* 0x0000300001437983 */ /* 0x0003620000100800 */
[----:B------:R-:W-:Y:S01]  /*8d90*/  IMAD R19, R19, UR4, RZ ;  /* 0x0000000413137c24 */ /* 0x000fe2000f8e02ff */
[----:B------:R-:W-:Y:S01]  /*8da0*/  ULDC.64 UR6, c[0x0][0xb30] ;  /* 0x0002cc0000067ab9 */ /* 0x000fe20000000a00 */
[C---:B------:R-:W-:Y:S01]  /*8db0*/  IMAD.WIDE.U32 R8, R4.reuse, UR4, RZ ;  /* 0x0000000404087c25 */ /* 0x040fe2000f8e00ff */
[----:B------:R1:W5:Y:S01]  /*8dc0*/  LDL R65, [R1+0x28] ;  /* 0x0000280001417983 */ /* 0x0003620000100800 */
[----:B------:R-:W2:Y:S02]  /*8dd0*/  @P4 LDC R15, c[0x0][0xbf0] ;  /* 0x0002fc00ff0f4b82 */ /* 0x000ea40000000800 */
[----:B------:R-:W-:Y:S01]  /*8de0*/  IMAD R19, R4, UR5, R19 ;  /* 0x0000000504137c24 */ /* 0x000fe2000f8e0213 */
[----:B------:R-:W-:Y:S01]  /*8df0*/  ULDC.64 UR4, c[0x0][0xb38] ;  /* 0x0002ce0000047ab9 */ /* 0x000fe20000000a00 */
[----:B------:R-:W-:Y:S01]  /*8e00*/  SHF.R.S32.HI R4, RZ, 0x1f, R155 ;  /* 0x0000001fff047819 */ /* 0x000fe2000001149b */
[----:B------:R1:W5:Y:S01]  /*8e10*/  LDL R64, [R1+0x50] ;  /* 0x0000500001407983 */ /* 0x0003620000100800 */
[----:B------:R-:W-:-:S03]  /*8e20*/  IMAD.IADD R9, R9, 0x1, R19 ;  /* 0x0000000109097824 */ /* 0x000fc600078e0213 */
[----:B------:R1:W5:Y:S01]  /*8e30*/  LDL R63, [R1+0x24] ;  /* 0x00002400013f7983 */ /* 0x0003620000100800 */
[----:B------:R-:W-:-:S03]  /*8e40*/  IMAD.WIDE.U32 R8, R156, UR4, R8 ;  /* 0x000000049c087c25 */ /* 0x000fc6000f8e0008 */
[----:B------:R1:W5:Y:S01]  /*8e50*/  LDL R26, [R1+0x20] ;  /* 0x00002000011a7983 */ /* 0x0003620000100800 */
[----:B------:R-:W-:Y:S01]  /*8e60*/  IMAD R9, R156, UR5, R9 ;  /* 0x000000059c097c24 */ /* 0x000fe2000f8e0209 */
[----:B------:R-:W-:Y:S01]  /*8e70*/  ULDC.64 UR4, c[0x0][0xb40] ;  /* 0x0002d00000047ab9 */ /* 0x000fe20000000a00 */
[----:B0-----:R-:W-:Y:S01]  /*8e80*/  @P4 IMAD.HI.U32 R10, R27, R10, RZ ;  /* 0x0000000a1b0a4227 */ /* 0x001fe200078e00ff */
[----:B------:R1:W5:Y:S03]  /*8e90*/  LDL R62, [R1+0x48] ;  /* 0x00004800013e7983 */ /* 0x0003660000100800 */
[----:B------:R-:W-:Y:S01]  /*8ea0*/  IMAD R4, R4, UR4, RZ ;  /* 0x0000000404047c24 */ /* 0x000fe2000f8e02ff */
[----:B------:R1:W5:Y:S01]  /*8eb0*/  LDL R61, [R1+0x1c] ;  /* 0x00001c00013d7983 */ /* 0x0003620000100800 */
[----:B------:R-:W-:Y:S01]  /*8ec0*/  IMAD.WIDE.U32 R8, R155, UR4, R8 ;  /* 0x000000049b087c25 */ /* 0x000fe2000f8e0008 */
[----:B--2---:R-:W-:-:S02]  /*8ed0*/  @P4 SHF.R.U32.HI R11, RZ, R15, R10 ;  /* 0x0000000fff0b4219 */ /* 0x004fc4000001160a */
[----:B------:R1:W5:Y:S01]  /*8ee0*/  LDL R60, [R1+0x44] ;  /* 0x00004400013c7983 */ /* 0x0003620000100800 */
[----:B------:R-:W-:Y:S01]  /*8ef0*/  IMAD R13, R155, UR5, R4 ;  /* 0x000000059b0d7c24 */ /* 0x000fe2000f8e0204 */
[----:B------:R-:W-:Y:S01]  /*8f00*/  ULDC.64 UR4, c[0x0][0xb48] ;  /* 0x0002d20000047ab9 */ /* 0x000fe20000000a00 */
[----:B------:R-:W-:Y:S01]  /*8f10*/  SHF.R.S32.HI R4, RZ, 0x1f, R11 ;  /* 0x0000001fff047819 */ /* 0x000fe2000001140b */
[----:B------:R1:W5:Y:S01]  /*8f20*/  LDL R59, [R1+0x18] ;  /* 0x00001800013b7983 */ /* 0x0003620000100800 */
[----:B------:R-:W-:Y:S02]  /*8f30*/  IMAD.IADD R9, R9, 0x1, R13 ;  /* 0x0000000109097824 */ /* 0x000fe400078e020d */
[----:B------:R-:W-:Y:S01]  /*8f40*/  IMAD.MOV R13, RZ, RZ, -R11 ;  /* 0x000000ffff0d7224 */ /* 0x000fe200078e0a0b */
[----:B------:R1:W5:Y:S01]  /*8f50*/  LDL R58, [R1+0x40] ;  /* 0x00004000013a7983 */ /* 0x0003620000100800 */
[----:B------:R-:W-:-:S03]  /*8f60*/  IMAD.WIDE.U32 R8, R66, UR4, R8 ;  /* 0x0000000442087c25 */ /* 0x000fc6000f8e0008 */
[----:B------:R1:W5:Y:S01]  /*8f70*/  LDL R57, [R1+0x14] ;  /* 0x0000140001397983 */ /* 0x0003620000100800 */
[----:B------:R-:W-:Y:S02]  /*8f80*/  IMAD R13, R0, R13, R27 ;  /* 0x0000000d000d7224 */ /* 0x000fe400078e021b */
[----:B------:R-:W-:Y:S01]  /*8f90*/  IMAD R9, R66, UR5, R9 ;  /* 0x0000000542097c24 */ /* 0x000fe2000f8e0209 */
[----:B------:R1:W5:Y:S01]  /*8fa0*/  LDL R27, [R1+0x4c] ;  /* 0x00004c00011b7983 */ /* 0x0003620000100800 */
[----:B------:R-:W-:-:S03]  /*8fb0*/  IMAD R4, R4, UR6, RZ ;  /* 0x0000000604047c24 */ /* 0x000fc6000f8e02ff */
[----:B------:R1:W5:Y:S04]  /*8fc0*/  LDL R66, [R1+0x54] ;  /* 0x0000540001427983 */ /* 0x0003680000100800 */
[----:B------:R1:W5:Y:S04]  /*8fd0*/  LDL R56, [R1+0x3c] ;  /* 0x00003c0001387983 */ /* 0x0003680000100800 */
[----:B------:R1:W5:Y:S01]  /*8fe0*/  LDL R19, [R1+0x10] ;  /* 0x0000100001137983 */ /* 0x0003620000100800 */
[----:B------:R-:W-:Y:S01]  /*8ff0*/  SHF.R.S32.HI R0, RZ, 0x1f, R13 ;  /* 0x0000001fff007819 */ /* 0x000fe2000001140d */
[----:B------:R-:W-:-:S02]  /*9000*/  IMAD R15, R11, UR7, R4 ;  /* 0x000000070b0f7c24 */ /* 0x000fc4000f8e0204 */
[----:B------:R-:W-:Y:S01]  /*9010*/  IMAD.WIDE.U32 R8, R11, UR6, R8 ;  /* 0x000000060b087c25 */ /* 0x000fe2000f8e0008 */
[----:B------:R-:W-:-:S03]  /*9020*/  ULDC.64 UR6, c[0x0][0xb28] ;  /* 0x0002ca0000067ab9 */ /* 0x000fc60000000a00 */
[----:B------:R-:W-:Y:S02]  /*9030*/  IMAD R0, R0, UR6, RZ ;  /* 0x0000000600007c24 */ /* 0x000fe4000f8e02ff */
[----:B------:R-:W-:Y:S01]  /*9040*/  IMAD.IADD R9, R9, 0x1, R15 ;  /* 0x0000000109097824 */ /* 0x000fe200078e020f */
        /* <DEDUP_REMOVED lines=9> */
[----:B------:R1:W0:Y:S01]  /*90e0*/  SHFL.IDX PT, R10, R0, RZ, 0x1c1f ;  /* 0x001c1fff000a7589 */ /* 0x00022200000e0000 */
[----:B------:R-:W-:Y:S01]  /*90f0*/  BSSY B1, `(.L_x_12334) ;  /* 0x0000024000017945 */ /* 0x000fe20003800000 */
[----:B------:R-:W-:Y:S02]  /*9100*/  SYNCS.ARRIVE.TRANS64.RED.A1T0 RZ, [UR4], RZ ;  /* 0x000000ffffff79a7 */ /* 0x000fe40008100404 */
[----:B------:R1:W2:Y:S01]  /*9110*/  SHFL.IDX PT, R11, R4, RZ, 0x1c1f ;  /* 0x001c1fff040b7589 */ /* 0x0002a200000e0000 */
[----:B------:R-:W-:Y:S05]  /*9120*/  @P0 BRA `(.L_x_12335) ;  /* 0x0000000000800947 */ /* 0x000fea0003800000 */
[----:B------:R-:W-:Y:S02]  /*9130*/  ULDC UR4, c[0x0][0xac8] ;  /* 0x0002b20000047ab9 */ /* 0x000fe40000000800 */
[----:B-----5:R-:W-:Y:S02]  /*9140*/  ISETP.GE.AND P1, PT, R65, UR4, PT ;  /* 0x0000000441007c0c */ /* 0x020fe4000bf26270 */
[----:B------:R-:W-:Y:S02]  /*9150*/  ISETP.GE.AND P0, PT, R67, UR4, PT ;  /* 0x0000000443007c0c */ /* 0x000fe4000bf06270 */
[----:B------:R-:W-:Y:S02]  /*9160*/  ISETP.GE.AND P5, PT, R63, UR4, PT ;  /* 0x000000043f007c0c */ /* 0x000fe4000bfa6270 */
[----:B------:R-:W-:-:S07]  /*9170*/  ISETP.GE.AND P3, PT, R26, UR4, PT ;  /* 0x000000041a007c0c */ /* 0x000fce000bf66270 */
[-C--:B0-----:R-:W-:Y:S02]  /*9180*/  @!P1 LEA R12, P2, R65, R10.reuse, 0x2 ;  /* 0x0000000a410c9211 */ /* 0x081fe400078410ff */
[----:B--2---:R-:W-:Y:S02]  /*9190*/  @!P0 IMAD.WIDE R8, R67, 0x4, R10 ;  /* 0x0000000443088825 */ /* 0x004fe400078e020a */
[----:B------:R-:W-:Y:S02]  /*91a0*/  @!P1 LEA.HI.X R13, R65, R11, R66, 0x2, P2 ;  /* 0x0000000b410d9211 */ /* 0x000fe400010f1442 */
[----:B------:R-:W-:Y:S01]  /*91b0*/  ISETP.GE.AND P2, PT, R61, UR4, PT ;  /* 0x000000043d007c0c */ /* 0x000fe2000bf46270 */
[----:B------:R0:W-:Y:S01]  /*91c0*/  @!P0 ST.E.64 desc[UR40][R8.64], R20 ;  /* 0x0000001408008985 */ /* 0x0001e2000c101b28 */
[----:B------:R-:W-:Y:S02]  /*91d0*/  @!P5 LEA R14, P4, R63, R10, 0x2 ;  /* 0x0000000a3f0ed211 */ /* 0x000fe400078810ff */
[----:B------:R-:W-:Y:S01]  /*91e0*/  ISETP.GE.AND P0, PT, R57, UR4, PT ;  /* 0x0000000439007c0c */ /* 0x000fe2000bf06270 */
[----:B------:R2:W-:Y:S01]  /*91f0*/  @!P1 ST.E.64 desc[UR40][R12.64], R28 ;  /* 0x0000001c0c009985 */ /* 0x0005e2000c101b28 */
[----:B------:R-:W-:-:S02]  /*9200*/  ISETP.GE.AND P1, PT, R59, UR4, PT ;  /* 0x000000043b007c0c */ /* 0x000fc4000bf26270 */
[-C--:B------:R-:W-:Y:S02]  /*9210*/  @!P5 LEA.HI.X R15, R63, R11.reuse, R64, 0x2, P4 ;  /* 0x0000000b3f0fd211 */ /* 0x080fe400020f1440 */
[----:B------:R-:W-:Y:S02]  /*9220*/  ISETP.GE.AND P4, PT, R19, UR4, PT ;  /* 0x0000000413007c0c */ /* 0x000fe4000bf86270 */
[CC--:B------:R-:W-:Y:S01]  /*9230*/  @!P3 LEA R24, P6, R26.reuse, R10.reuse, 0x2 ;  /* 0x0000000a1a18b211 */ /* 0x0c0fe200078c10ff */
[----:B------:R3:W-:Y:S01]  /*9240*/  @!P5 ST.E.64 desc[UR40][R14.64], R30 ;  /* 0x0000001e0e00d985 */ /* 0x0007e2000c101b28 */
[----:B0-----:R-:W-:Y:S02]  /*9250*/  @!P2 LEA R8, P5, R61, R10, 0x2 ;  /* 0x0000000a3d08a211 */ /* 0x001fe400078a10ff */
[----:B------:R-:W-:-:S03]  /*9260*/  @!P3 LEA.HI.X R25, R26, R11, R27, 0x2, P6 ;  /* 0x0000000b1a19b211 */ /* 0x000fc600030f141b */
[-C--:B--2---:R-:W-:Y:S02]  /*9270*/  @!P1 LEA R12, P6, R59, R10.reuse, 0x2 ;  /* 0x0000000a3b0c9211 */ /* 0x084fe400078c10ff */
[-C--:B------:R-:W-:Y:S01]  /*9280*/  @!P2 LEA.HI.X R9, R61, R11.reuse, R62, 0x2, P5 ;  /* 0x0000000b3d09a211 */ /* 0x080fe200028f143e */
[----:B------:R3:W-:Y:S01]  /*9290*/  @!P3 ST.E.64 desc[UR40][R24.64], R32 ;  /* 0x000000201800b985 */ /* 0x0007e2000c101b28 */
[-C--:B------:R-:W-:Y:S02]  /*92a0*/  @!P0 LEA R20, P3, R57, R10.reuse, 0x2 ;  /* 0x0000000a39148211 */ /* 0x080fe400078610ff */
[----:B------:R-:W-:Y:S01]  /*92b0*/  @!P4 LEA R10, P5, R19, R10, 0x2 ;  /* 0x0000000a130ac211 */ /* 0x000fe200078a10ff */
[----:B------:R3:W-:Y:S01]  /*92c0*/  @!P2 ST.E.64 desc[UR40][R8.64], R34 ;  /* 0x000000220800a985 */ /* 0x0007e2000c101b28 */
[-C--:B------:R-:W-:Y:S02]  /*92d0*/  @!P1 LEA.HI.X R13, R59, R11.reuse, R60, 0x2, P6 ;  /* 0x0000000b3b0d9211 */ /* 0x080fe400030f143c */
[----:B------:R-:W-:-:S02]  /*92e0*/  @!P0 LEA.HI.X R21, R57, R11, R58, 0x2, P3 ;  /* 0x0000000b39158211 */ /* 0x000fc400018f143a */
[----:B------:R-:W-:Y:S01]  /*92f0*/  @!P4 LEA.HI.X R11, R19, R11, R56, 0x2, P5 ;  /* 0x0000000b130bc211 */ /* 0x000fe200028f1438 */
[----:B------:R3:W-:Y:S04]  /*9300*/  @!P1 ST.E.64 desc[UR40][R12.64], R36 ;  /* 0x000000240c009985 */ /* 0x0007e8000c101b28 */
[----:B------:R3:W-:Y:S04]  /*9310*/  @!P0 ST.E.64 desc[UR40][R20.64], R38 ;  /* 0x0000002614008985 */ /* 0x0007e8000c101b28 */
[----:B------:R3:W-:Y:S02]  /*9320*/  @!P4 ST.E.64 desc[UR40][R10.64], R40 ;  /* 0x000000280a00c985 */ /* 0x0007e4000c101b28 */
.L_x_12335:
[----:B------:R-:W-:Y:S05]  /*9330*/  BSYNC B1 ;  /* 0x0000000000017941 */ /* 0x000fea0003800000 */
.L_x_12334:
[----:B------:R-:W-:Y:S01]  /*9340*/  ISETP.GE.AND P0, PT, R22, R3, PT ;  /* 0x000000031600720c */ /* 0x000fe20003f06270 */
[----:B--23--:R2:W3:Y:S04]  /*9350*/  SHFL.IDX PT, R11, R4, 0x1, 0x1c1f ;  /* 0x003c1f00040b7f89 */ /* 0x00c4e800000e0000 */
[----:B0-----:R2:W0:Y:S08]  /*9360*/  SHFL.IDX PT, R10, R0, 0x1, 0x1c1f ;  /* 0x003c1f00000a7f89 */ /* 0x00143000000e0000 */
[----:B--2---:R-:W-:Y:S05]  /*9370*/  @P0 BRA `(.L_x_12333) ;  /* 0x0000000c00240947 */ /* 0x004fea0003800000 */
[----:B------:R-:W-:Y:S02]  /*9380*/  ULDC UR4, c[0x0][0xac8] ;  /* 0x0002b20000047ab9 */ /* 0x000fe40000000800 */
[----:B-----5:R-:W-:Y:S02]  /*9390*/  ISETP.GE.AND P0, PT, R67, UR4, PT ;  /* 0x0000000443007c0c */ /* 0x020fe4000bf06270 */
[----:B------:R-:W-:Y:S02]  /*93a0*/  ISETP.GE.AND P5, PT, R65, UR4, PT ;  /* 0x0000000441007c0c */ /* 0x000fe4000bfa6270 */
[----:B------:R-:W-:Y:S02]  /*93b0*/  ISETP.GE.AND P3, PT, R63, UR4, PT ;  /* 0x000000043f007c0c */ /* 0x000fe4000bf66270 */
[----:B------:R-:W-:Y:S02]  /*93c0*/  ISETP.GE.AND P2, PT, R26, UR4, PT ;  /* 0x000000041a007c0c */ /* 0x000fe4000bf46270 */
[----:B------:R-:W-:-:S05]  /*93d0*/  ISETP.GE.AND P1, PT, R61, UR4, PT ;  /* 0x000000043d007c0c */ /* 0x000fca000bf26270 */
[----:B0--3--:R-:W-:Y:S02]  /*93e0*/  @!P0 IMAD.WIDE R8, R67, 0x4, R10 ;  /* 0x0000000443088825 */ /* 0x009fe400078e020a */
[-C--:B------:R-:W-:Y:S02]  /*93f0*/  @!P5 LEA R12, P4, R65, R10.reuse, 0x2 ;  /* 0x0000000a410cd211 */ /* 0x080fe400078810ff */
[----:B------:R-:W-:Y:S01]  /*9400*/  @!P3 LEA R14, P6, R63, R10, 0x2 ;  /* 0x0000000a3f0eb211 */ /* 0x000fe200078c10ff */
[----:B------:R0:W-:Y:S01]  /*9410*/  @!P0 ST.E.64 desc[UR40][R8.64], R42 ;  /* 0x0000002a08008985 */ /* 0x0001e2000c101b28 */
[----:B------:R-:W-:Y:S02]  /*9420*/  ISETP.GE.AND P0, PT, R59, UR4, PT ;  /* 0x000000043b007c0c */ /* 0x000fe4000bf06270 */
[----:B------:R-:W-:Y:S02]  /*9430*/  @!P5 LEA.HI.X R13, R65, R11, R66, 0x2, P4 ;  /* 0x0000000b410dd211 */ /* 0x000fe400020f1442 */
[----:B------:R-:W-:-:S02]  /*9440*/  ISETP.GE.AND P4, PT, R57, UR4, PT ;  /* 0x0000000439007c0c */ /* 0x000fc4000bf86270 */
[----:B------:R-:W-:Y:S01]  /*9450*/  @!P3 LEA.HI.X R15, R63, R11, R64, 0x2, P6 ;  /* 0x0000000b3f0fb211 */ /* 0x000fe200030f1440 */
[----:B------:R2:W-:Y:S01]  /*9460*/  @!P5 ST.E.64 desc[UR40][R12.64], R44 ;  /* 0x0000002c0c00d985 */ /* 0x0005e2000c101b28 */
[----:B------:R-:W-:-:S03]  /*9470*/  @!P2 LEA R20, P5, R26, R10, 0x2 ;  /* 0x0000000a1a14a211 */ /* 0x000fc600078a10ff */
[----:B------:R2:W-:Y:S01]  /*9480*/  @!P3 ST.E.64 desc[UR40][R14.64], R46 ;  /* 0x0000002e0e00b985 */ /* 0x0005e2000c101b28 */
[-C--:B------:R-:W-:Y:S02]  /*9490*/  @!P2 LEA.HI.X R21, R26, R11.reuse, R27, 0x2, P5 ;  /* 0x0000000b1a15a211 */ /* 0x080fe400028f141b */
[-C--:B0-----:R-:W-:Y:S02]  /*94a0*/  @!P1 LEA R8, P6, R61, R10.reuse, 0x2 ;  /* 0x0000000a3d089211 */ /* 0x081fe400078c10ff */
[-C--:B------:R-:W-:Y:S01]  /*94b0*/  @!P0 LEA R24, P3, R59, R10.reuse, 0x2 ;  /* 0x0000000a3b188211 */ /* 0x080fe200078610ff */
[----:B------:R2:W-:Y:S01]  /*94c0*/  @!P2 ST.E.64 desc[UR40][R20.64], R48 ;  /* 0x000000301400a985 */ /* 0x0005e2000c101b28 */
[----:B------:R-:W-:Y:S02]  /*94d0*/  @!P4 LEA R26, P5, R57, R10, 0x2 ;  /* 0x0000000a391ac211 */ /* 0x000fe400078a10ff */
[-C--:B------:R-:W-:Y:S02]  /*94e0*/  @!P1 LEA.HI.X R9, R61, R11.reuse, R62, 0x2, P6 ;  /* 0x0000000b3d099211 */ /* 0x080fe400030f143e */
[----:B------:R-:W-:-:S02]  /*94f0*/  @!P0 LEA.HI.X R25, R59, R11, R60, 0x2, P3 ;  /* 0x0000000b3b198211 */ /* 0x000fc400018f143c */
[----:B------:R-:W-:Y:S01]  /*9500*/  @!P4 LEA.HI.X R27, R57, R11, R58, 0x2, P5 ;  /* 0x0000000b391bc211 */ /* 0x000fe200028f143a */
[----:B------:R2:W-:Y:S04]  /*9510*/  @!P1 ST.E.64 desc[UR40][R8.64], R50 ;  /* 0x0000003208009985 */ /* 0x0005e8000c101b28 */
[----:B------:R2:W-:Y:S01]  /*9520*/  @!P0 ST.E.64 desc[UR40][R24.64], R52 ;  /* 0x0000003418008985 */ /* 0x0005e2000c101b28 */
[----:B------:R-:W-:-:S03]  /*9530*/  ISETP.GE.AND P0, PT, R19, UR4, PT ;  /* 0x0000000413007c0c */ /* 0x000fc6000bf06270 */
[----:B------:R2:W-:Y:S10]  /*9540*/  @!P4 ST.E.64 desc[UR40][R26.64], R54 ;  /* 0x000000361a00c985 */ /* 0x0005f4000c101b28 */
[----:B------:R-:W-:Y:S05]  /*9550*/  @P0 BRA `(.L_x_12333) ;  /* 0x0000000800ac0947 */ /* 0x000fea0003800000 */
[----:B--2---:R-:W-:-:S04]  /*9560*/  LEA R8, P0, R19, R10, 0x2 ;  /* 0x0000000a13087211 */ /* 0x004fc800078010ff */
[----:B------:R-:W-:-:S05]  /*9570*/  LEA.HI.X R9, R19, R11, R56, 0x2, P0 ;  /* 0x0000000b13097211 */ /* 0x000fca00000f1438 */
[----:B------:R4:W-:Y:S01]  /*9580*/  ST.E.64 desc[UR40][R8.64], R150 ;  /* 0x0000009608007985 */ /* 0x0009e2000c101b28 */
[----:B------:R-:W-:Y:S05]  /*9590*/  BRA `(.L_x_12333) ;  /* 0x00000008009c7947 */ /* 0x000fea0003800000 */
.L_x_12330:
[----:B-1----:R-:W2:Y:S01]  /*95a0*/  LDL R4, [R1+0xc] ;  /* 0x00000c0001047983 */ /* 0x002ea20000100800 */
[----:B------:R-:W1:Y:S01]  /*95b0*/  LDC.64 R10, c[0x0][0xc00] ;  /* 0x00030000ff0a7b82 */ /* 0x000e620000000a00 */
[----:B------:R-:W-:Y:S01]  /*95c0*/  ULDC.64 UR4, c[0x0][0xc08] ;  /* 0x0003020000047ab9 */ /* 0x000fe20000000a00 */
[----:B------:R-:W-:Y:S01]  /*95d0*/  IMAD.MOV.U32 R3, RZ, RZ, RZ ;  /* 0x000000ffff037224 */ /* 0x000fe200078e00ff */
[----:B------:R-:W-:-:S04]  /*95e0*/  ISETP.NE.U32.AND P1, PT, RZ, UR4, PT ;  /* 0x00000004ff007c0c */ /* 0x000fc8000bf25070 */
[----:B------:R-:W-:Y:S01]  /*95f0*/  ISETP.NE.AND.EX P1, PT, RZ, UR5, PT, P1 ;  /* 0x00000005ff007c0c */ /* 0x000fe2000bf25310 */
[----:B------:R-:W3:Y:S01]  /*9600*/  LDC.64 R8, c[0x0][0xc00] ;  /* 0x00030000ff087b82 */ /* 0x000ee20000000a00 */
[----:B-1----:R-:W-:-:S04]  /*9610*/  ISETP.NE.U32.AND P0, PT, R10, RZ, PT ;  /* 0x000000ff0a00720c */ /* 0x002fc80003f05070 */
[----:B------:R-:W-:Y:S01]  /*9620*/  ISETP.NE.AND.EX P0, PT, R11, RZ, PT, P0 ;  /* 0x000000ff0b00720c */ /* 0x000fe20003f05300 */
[----:B---3--:R-:W-:-:S06]  /*9630*/  IMAD.WIDE R10, R155, 0x4, R8 ;  /* 0x000000049b0a7825 */ /* 0x008fcc00078e0208 */
[----:B------:R-:W-:Y:S01]  /*9640*/  @P1 LEA R8, P2, R155, UR4, 0x2 ;  /* 0x000000049b081c11 */ /* 0x000fe2000f8410ff */
[----:B------:R-:W-:Y:S02]  /*9650*/  ULDC UR4, c[0x0][0xa88] ;  /* 0x0002a20000047ab9 */ /* 0x000fe40000000800 */
[----:B------:R-:W-:-:S03]  /*9660*/  IMAD.U32 R0, RZ, RZ, UR4 ;  /* 0x00000004ff007e24 */ /* 0x000fc6000f8e00ff */
[----:B------:R1:W5:Y:S01]  /*9670*/  @P0 LDG.E R3, desc[UR40][R10.64] ;  /* 0x000000280a030981 */ /* 0x000362000c1e1900 */
[----:B------:R-:W3:Y:S02]  /*9680*/  S2R R12, SR_TID.X ;  /* 0x00000000000c7919 */ /* 0x000ee40000002100 */
[----:B---3--:R-:W-:Y:S01]  /*9690*/  VIADD R30, R12, 0xffffff80 ;  /* 0xffffff800c1e7836 */ /* 0x008fe20000000000 */
[----:B--2---:R-:W-:-:S05]  /*96a0*/  @P1 LEA.HI.X R9, R155, UR5, R4, 0x2, P2 ;  /* 0x000000059b091c11 */ /* 0x004fca00090f1404 */
[----:B------:R1:W5:Y:S01]  /*96b0*/  @P1 LDG.E R0, desc[UR40][R8.64] ;  /* 0x0000002808001981 */ /* 0x000362000c1e1900 */
[----:B------:R-:W-:Y:S02]  /*96c0*/  ISETP.NE.AND P2, PT, R157, RZ, PT ;  /* 0x000000ff9d00720c */ /* 0x000fe40003f45270 */
[----:B------:R-:W-:-:S11]  /*96d0*/  ISETP.GT.AND P3, PT, R30, 0xbf, PT ;  /* 0x000000bf1e00780c */ /* 0x000fd60003f64270 */
[----:B------:R-:W2:Y:S02]  /*96e0*/  @!P2 LDC R157, c[0x0][0xad4] ;  /* 0x0002b500ff9dab82 */ /* 0x000ea40000000800 */
[----:B--2---:R-:W-:Y:S01]  /*96f0*/  ISETP.GT.AND P2, PT, R157, 0x1, PT ;  /* 0x000000019d00780c */ /* 0x004fe20003f44270 */
[----:B-1----:R-:W-:-:S12]  /*9700*/  @P1 BRA `(.L_x_12336) ;  /* 0x0000000000101947 */ /* 0x002fd80003800000 */
[----:B------:R-:W-:Y:S05]  /*9710*/  @!P0 BRA `(.L_x_12336) ;  /* 0x00000000000c8947 */ /* 0x000fea0003800000 */
[----:B------:R-:W2:Y:S04]  /*9720*/  LDG.E R9, desc[UR40][R10.64] ;  /* 0x000000280a097981 */ /* 0x000ea8000c1e1900 */
[----:B-----5:R-:W2:Y:S02]  /*9730*/  LDG.E R0, desc[UR40][R10.64+0x4] ;  /* 0x000004280a007981 */ /* 0x020ea4000c1e1900 */
[----:B--2---:R-:W-:-:S07]  /*9740*/  IMAD.IADD R0, R0, 0x1, -R9 ;  /* 0x0000000100007824 */ /* 0x004fce00078e0a09 */
.L_x_12336:
[----:B------:R-:W-:Y:S01]  /*9750*/  BSSY B1, `(.L_x_12337) ;  /* 0x0000038000017945 */ /* 0x000fe20003800000 */
[----:B------:R-:W-:Y:S02]  /*9760*/  SEL R155, R155, RZ, !P0 ;  /* 0x000000ff9b9b7207 */ /* 0x000fe40004000000 */
[----:B------:R-:W-:Y:S02]  /*9770*/  SEL R28, R4, RZ, !P0 ;  /* 0x000000ff041c7207 */ /* 0x000fe40004000000 */
[----:B-----5:R-:W-:Y:S01]  /*9780*/  SHF.R.S32.HI R26, RZ, 0x1f, R3 ;  /* 0x0000001fff1a7819 */ /* 0x020fe20000011403 */
        /* <DEDUP_REMOVED lines=8> */
[----:B------:R-:W2:Y:S01]  /*9810*/  LDL.LU R32, [R1+0x2c] ;  /* 0x00002c0001207983 */ /* 0x000ea20000300800 */
[----:B------:R-:W-:Y:S01]  /*9820*/  ISETP.NE.AND P1, PT, R33, 0x1, PT ;  /* 0x000000012100780c */ /* 0x000fe20003f25270 */
[----:B------:R-:W-:Y:S01]  /*9830*/  IMAD.MOV.U32 R22, RZ, RZ, 0x9b8 ;  /* 0x000009b8ff167424 */ /* 0x000fe200078e00ff */
[----:B------:R-:W-:Y:S01]  /*9840*/  ISETP.GT.AND P0, PT, R157, 0x1, PT ;  /* 0x000000019d00780c */ /* 0x000fe20003f04270 */
[----:B------:R-:W1:Y:S01]  /*9850*/  LDC.64 R8, c[0x0][0xba8] ;  /* 0x0002ea00ff087b82 */ /* 0x000e620000000a00 */
[----:B------:R-:W-:Y:S02]  /*9860*/  IMAD.MOV.U32 R19, RZ, RZ, R31 ;  /* 0x000000ffff137224 */ /* 0x000fe400078e001f */
[----:B------:R-:W-:-:S05]  /*9870*/  SEL R22, R22, 0x978, P0 ;  /* 0x0000097816167807 */ /* 0x000fca0000000000 */
[----:B------:R-:W3:Y:S08]  /*9880*/  LDC.64 R12, c[0x0][R22+0x220] ;  /* 0x00008800160c7b82 */ /* 0x000ef00000000a00 */
[----:B------:R-:W4:Y:S08]  /*9890*/  @P1 LDC R4, c[0x0][0xbec] ;  /* 0x0002fb00ff041b82 */ /* 0x000f300000000800 */
[----:B------:R-:W5:Y:S08]  /*98a0*/  LDC.64 R10, c[0x0][R22+0x218] ;  /* 0x00008600160a7b82 */ /* 0x000f700000000a00 */
[----:B------:R-:W1:Y:S01]  /*98b0*/  @P1 LDC R29, c[0x0][0xbf0] ;  /* 0x0002fc00ff1d1b82 */ /* 0x000e620000000800 */
[----:B---3--:R-:W-:-:S02]  /*98c0*/  IMAD R13, R13, R155, RZ ;  /* 0x0000009b0d0d7224 */ /* 0x008fc400078e02ff */
[----:B------:R-:W-:-:S05]  /*98d0*/  IMAD.WIDE.U32 R24, R12, R155, RZ ;  /* 0x0000009b0c187225 */ /* 0x000fca00078e00ff */
[----:B0-----:R-:W0:Y:S01]  /*98e0*/  LDC.64 R14, c[0x0][R22+0x228] ;  /* 0x00008a00160e7b82 */ /* 0x001e220000000a00 */
[----:B----4-:R-:W-:-:S07]  /*98f0*/  @P1 IMAD.HI.U32 R4, R31, R4, RZ ;  /* 0x000000041f041227 */ /* 0x010fce00078e00ff */
[----:B------:R-:W3:Y:S01]  /*9900*/  LDC.64 R20, c[0x0][R22+0x210] ;  /* 0x0000840016147b82 */ /* 0x000ee20000000a00 */
[-C--:B-----5:R-:W-:Y:S02]  /*9910*/  IMAD R27, R11, R156.reuse, RZ ;  /* 0x0000009c0b1b7224 */ /* 0x0a0fe400078e02ff */
[----:B------:R-:W-:-:S04]  /*9920*/  IMAD.WIDE.U32 R10, R10, R156, RZ ;  /* 0x0000009c0a0a7225 */ /* 0x000fc800078e00ff */
[----:B------:R-:W-:Y:S01]  /*9930*/  IMAD.IADD R27, R11, 0x1, R27 ;  /* 0x000000010b1b7824 */ /* 0x000fe200078e021b */
[----:B-1----:R-:W-:Y:S01]  /*9940*/  @P1 SHF.R.U32.HI R19, RZ, R29, R4 ;  /* 0x0000001dff131219 */ /* 0x002fe20000011604 */
[----:B------:R-:W-:Y:S01]  /*9950*/  IMAD R29, R12, R28, R13 ;  /* 0x0000001c0c1d7224 */ /* 0x000fe200078e020d */
[----:B------:R-:W1:Y:S01]  /*9960*/  @!P0 LDC R8, c[0x0][0xb50] ;  /* 0x0002d400ff088b82 */ /* 0x000e620000000800 */
[----:B------:R-:W-:Y:S02]  /*9970*/  IADD3 R4, P1, P3, R24, R10, R3 ;  /* 0x0000000a18047210 */ /* 0x000fe40007b3e003 */
[----:B------:R-:W-:Y:S02]  /*9980*/  IMAD.MOV R12, RZ, RZ, -R19 ;  /* 0x000000ffff0c7224 */ /* 0x000fe400078e0a13 */
[----:B------:R-:W-:-:S03]  /*9990*/  IMAD.IADD R29, R25, 0x1, R29 ;  /* 0x00000001191d7824 */ /* 0x000fc600078e021d */
[----:B------:R-:W4:Y:S01]  /*99a0*/  @!P0 LDC R9, c[0x0][0xb54] ;  /* 0x0002d500ff098b82 */ /* 0x000f220000000800 */
[----:B--2---:R-:W-:-:S05]  /*99b0*/  SEL R13, R32, RZ, P0 ;  /* 0x000000ff200d7207 */ /* 0x004fca0000000000 */
[----:B0-----:R-:W-:-:S04]  /*99c0*/  IMAD.WIDE.U32 R10, R14, R13, RZ ;  /* 0x0000000d0e0a7225 */ /* 0x001fc800078e00ff */
[----:B------:R-:W-:Y:S02]  /*99d0*/  IMAD R15, R15, R13, RZ ;  /* 0x0000000d0f0f7224 */ /* 0x000fe400078e02ff */
[----:B------:R-:W-:Y:S01]  /*99e0*/  IMAD R13, R33, R12, R31 ;  /* 0x0000000c210d7224 */ /* 0x000fe200078e021f */
[----:B------:R-:W-:Y:S01]  /*99f0*/  IADD3.X R12, R29, R27, R26, P1, P3 ;  /* 0x0000001b1d0c7210 */ /* 0x000fe20000fe641a */
[----:B------:R-:W-:Y:S01]  /*9a00*/  IMAD.IADD R15, R11, 0x1, R15 ;  /* 0x000000010b0f7824 */ /* 0x000fe200078e020f */
[----:B------:R-:W-:Y:S01]  /*9a10*/  IADD3 R10, P0, P1, R19, R4, R10 ;  /* 0x00000004130a7210 */ /* 0x000fe2000791e00a */
[----:B---3--:R-:W-:Y:S01]  /*9a20*/  IMAD R4, R21, R13, RZ ;  /* 0x0000000d15047224 */ /* 0x008fe200078e02ff */
        /* <DEDUP_REMOVED lines=8> */
[----:B----4-:R-:W-:-:S05]  /*9ab0*/  LEA.HI.X R9, R10, R9, R4, 0x2, P0 ;  /* 0x000000090a097211 */ /* 0x010fca00000f1404 */
[----:B------:R1:W-:Y:S02]  /*9ac0*/  STG.E desc[UR40][R8.64], R11 ;  /* 0x0000000b08007986 */ /* 0x0003e4000c101928 */
.L_x_12338:
[----:B------:R-:W-:Y:S05]  /*9ad0*/  BSYNC B1 ;  /* 0x0000000000017941 */ /* 0x000fea0003800000 */
.L_x_12337:
[----:B------:R-:W-:Y:S05]  /*9ae0*/  @P2 BRA `(.L_x_12333) ;  /* 0x0000000400482947 */ /* 0x000fea0003800000 */
[----:B------:R-:W2:Y:S01]  /*9af0*/  LDL R12, [R1+0x8] ;  /* 0x00000800010c7983 */ /* 0x000ea20000100800 */
[----:B------:R-:W3:Y:S03]  /*9b00*/  LDC R15, c[0x0][0xbe8] ;  /* 0x0002fa00ff0f7b82 */ /* 0x000ee60000000800 */
[----:B------:R-:W4:Y:S01]  /*9b10*/  LDL R10, [R1+0x64] ;  /* 0x00006400010a7983 */ /* 0x000f220000100800 */
[--C-:B0-----:R-:W-:Y:S01]  /*9b20*/  SHF.R.S32.HI R14, RZ, 0x1f, R30.reuse ;  /* 0x0000001fff0e7819 */ /* 0x101fe2000001141e */
[----:B------:R-:W-:Y:S01]  /*9b30*/  ULDC.64 UR4, c[0x0][0xaa0] ;  /* 0x0002a80000047ab9 */ /* 0x000fe20000000a00 */
[----:B------:R-:W-:Y:S01]  /*9b40*/  SHF.R.S32.HI R25, RZ, 0x1f, R30 ;  /* 0x0000001fff197819 */ /* 0x000fe2000001141e */
[----:B------:R-:W5:Y:S01]  /*9b50*/  LDL.LU R20, [R1+0x4] ;  /* 0x0000040001147983 */ /* 0x000f620000300800 */
[-C--:B------:R-:W-:Y:S01]  /*9b60*/  LEA.HI R14, R14, R30.reuse, RZ, 0x3 ;  /* 0x0000001e0e0e7211 */ /* 0x080fe200078f18ff */
[----:B------:R-:W-:Y:S01]  /*9b70*/  IMAD R4, R26, UR4, RZ ;  /* 0x000000041a047c24 */ /* 0x000fe2000f8e02ff */
[----:B------:R-:W-:Y:S01]  /*9b80*/  LEA.HI R25, R25, R30, RZ, 0x3 ;  /* 0x0000001e19197211 */ /* 0x000fe200078f18ff */
[C---:B-1----:R-:W-:Y:S01]  /*9b90*/  IMAD.WIDE.U32 R8, R3.reuse, UR4, RZ ;  /* 0x0000000403087c25 */ /* 0x042fe2000f8e00ff */
[----:B------:R-:W-:Y:S01]  /*9ba0*/  LOP3.LUT R14, R14, 0xfffffff8, RZ, 0xc0, !PT ;  /* 0xfffffff80e0e7812 */ /* 0x000fe200078ec0ff */
[----:B------:R-:W-:Y:S01]  /*9bb0*/  ULDC.64 UR6, c[0x0][0xaf0] ;  /* 0x0002bc0000067ab9 */ /* 0x000fe20000000a00 */
[----:B------:R-:W-:Y:S01]  /*9bc0*/  SHF.R.S32.HI R25, RZ, 0x3, R25 ;  /* 0x00000003ff197819 */ /* 0x000fe20000011419 */
[----:B------:R-:W-:Y:S01]  /*9bd0*/  IMAD R11, R3, UR5, R4 ;  /* 0x00000005030b7c24 */ /* 0x000fe2000f8e0204 */
[----:B------:R-:W-:Y:S01]  /*9be0*/  ULDC.64 UR4, c[0x0][0xae8] ;  /* 0x0002ba0000047ab9 */ /* 0x000fe20000000a00 */
[----:B------:R-:W-:-:S02]  /*9bf0*/  IMAD.IADD R14, R30, 0x1, -R14 ;  /* 0x000000011e0e7824 */ /* 0x000fc400078e0a0e */
[----:B------:R-:W-:Y:S02]  /*9c00*/  IMAD.IADD R9, R9, 0x1, R11 ;  /* 0x0000000109097824 */ /* 0x000fe400078e020b */
[----:B------:R-:W-:Y:S02]  /*9c10*/  IMAD R3, R14, 0x30, R25 ;  /* 0x000000300e037824 */ /* 0x000fe400078e0219 */
[----:B------:R-:W-:Y:S01]  /*9c20*/  IMAD.WIDE.U32 R8, R156, UR4, R8 ;  /* 0x000000049c087c25 */ /* 0x000fe2000f8e0008 */
[----:B---3--:R-:W-:-:S03]  /*9c30*/  ISETP.NE.AND P0, PT, R15, 0x1, PT ;  /* 0x000000010f00780c */ /* 0x008fc60003f05270 */
[----:B------:R-:W-:Y:S01]  /*9c40*/  IMAD R9, R156, UR5, R9 ;  /* 0x000000059c097c24 */ /* 0x000fe2000f8e0209 */
[----:B------:R-:W-:Y:S01]  /*9c50*/  ULDC.64 UR4, c[0x0][0xae0] ;  /* 0x0002b80000047ab9 */ /* 0x000fe20000000a00 */
[----:B------:R-:W-:Y:S02]  /*9c60*/  IMAD R21, R0, R15, RZ ;  /* 0x0000000f00157224 */ /* 0x000fe400078e02ff */
[----:B------:R-:W-:-:S06]  /*9c70*/  IMAD.WIDE.U32 R8, R155, UR6, R8 ;  /* 0x000000069b087c25 */ /* 0x000fcc000f8e0008 */
[----:B------:R-:W0:Y:S08]  /*9c80*/  @P0 LDC R13, c[0x0][0xbec] ;  /* 0x0002fb00ff0d0b82 */ /* 0x000e300000000800 */
[----:B------:R-:W1:Y:S01]  /*9c90*/  @P0 LDC R19, c[0x0][0xbf0] ;  /* 0x0002fc00ff130b82 */ /* 0x000e620000000800 */
[----:B--2---:R-:W-:Y:S02]  /*9ca0*/  IMAD.MOV.U32 R22, RZ, RZ, R12 ;  /* 0x000000ffff167224 */ /* 0x004fe400078e000c */
[----:B----4-:R-:W-:-:S02]  /*9cb0*/  IMAD.MOV.U32 R24, RZ, RZ, R10 ;  /* 0x000000ffff187224 */ /* 0x010fc400078e000a */
[----:B------:R-:W-:Y:S02]  /*9cc0*/  IMAD R10, R28, UR6, RZ ;  /* 0x000000061c0a7c24 */ /* 0x000fe4000f8e02ff */
[----:B-----5:R-:W-:-:S04]  /*9cd0*/  IMAD R12, R20, 0xc0, R3 ;  /* 0x000000c0140c7824 */ /* 0x020fc800078e0203 */
[----:B0-----:R-:W-:-:S04]  /*9ce0*/  @P0 IMAD.HI.U32 R4, R12, R13, RZ ;  /* 0x0000000d0c040227 */ /* 0x001fc800078e00ff */
[----:B------:R-:W-:Y:S01]  /*9cf0*/  IMAD.MOV.U32 R3, RZ, RZ, R12 ;  /* 0x000000ffff037224 */ /* 0x000fe200078e000c */
[----:B-1----:R-:W-:Y:S01]  /*9d00*/  @P0 SHF.R.U32.HI R3, RZ, R19, R4 ;  /* 0x00000013ff030219 */ /* 0x002fe20000011604 */
[----:B------:R-:W-:-:S03]  /*9d10*/  IMAD R13, R155, UR7, R10 ;  /* 0x000000079b0d7c24 */ /* 0x000fc6000f8e020a */
[--C-:B------:R-:W-:Y:S01]  /*9d20*/  SHF.R.S32.HI R4, RZ, 0x1f, R3.reuse ;  /* 0x0000001fff047819 */ /* 0x100fe20000011403 */
[----:B------:R-:W-:Y:S02]  /*9d30*/  IMAD.MOV R11, RZ, RZ, -R3 ;  /* 0x000000ffff0b7224 */ /* 0x000fe400078e0a03 */
[----:B------:R-:W-:Y:S02]  /*9d40*/  IMAD.IADD R9, R9, 0x1, R13 ;  /* 0x0000000109097824 */ /* 0x000fe400078e020d */
[----:B------:R-:W-:Y:S02]  /*9d50*/  IMAD R11, R15, R11, R12 ;  /* 0x0000000b0f0b7224 */ /* 0x000fe400078e020c */
[----:B------:R-:W-:Y:S02]  /*9d60*/  IMAD R4, R4, UR4, RZ ;  /* 0x0000000404047c24 */ /* 0x000fe4000f8e02ff */
        /* <DEDUP_REMOVED lines=9> */
[----:B------:R-:W-:Y:S02]  /*9e00*/  IMAD R4, R20, 0xc0, R25 ;  /* 0x000000c014047824 */ /* 0x000fe400078e0219 */
[----:B------:R-:W-:Y:S01]  /*9e10*/  IMAD.IADD R3, R9, 0x1, R3 ;  /* 0x0000000109037824 */ /* 0x000fe200078e0203 */
[----:B------:R-:W-:Y:S01]  /*9e20*/  LEA R9, P0, R8, UR4, 0x1 ;  /* 0x0000000408097c11 */ /* 0x000fe2000f8008ff */
[----:B------:R-:W-:Y:S01]  /*9e30*/  ULDC UR4, c[0x0][0xac8] ;  /* 0x0002b20000047ab9 */ /* 0x000fe20000000800 */
[----:B------:R-:W-:Y:S02]  /*9e40*/  VIADD R0, R4, 0x30 ;  /* 0x0000003004007836 */ /* 0x000fe40000000000 */
[----:B------:R-:W-:Y:S01]  /*9e50*/  LEA.HI.X R14, R8, UR5, R3, 0x1, P0 ;  /* 0x00000005080e7c11 */ /* 0x000fe200080f0c03 */
[----:B------:R-:W0:Y:S01]  /*9e60*/  SHFL.IDX PT, R10, R9, 0x1, 0x181f ;  /* 0x00381f00090a7f89 */ /* 0x000e2200000e0000 */
[----:B------:R-:W-:Y:S01]  /*9e70*/  ISETP.GE.AND P0, PT, R22, UR4, PT ;  /* 0x0000000416007c0c */ /* 0x000fe2000bf06270 */
[----:B------:R-:W-:-:S02]  /*9e80*/  VIADD R3, R4, 0x60 ;  /* 0x0000006004037836 */ /* 0x000fc40000000000 */
[----:B------:R-:W1:Y:S01]  /*9e90*/  SHFL.IDX PT, R8, R9, RZ, 0x181f ;  /* 0x00181fff09087589 */ /* 0x000e6200000e0000 */
[CC--:B------:R-:W-:Y:S01]  /*9ea0*/  ISETP.GE.OR P3, PT, R4.reuse, R21.reuse, P0 ;  /* 0x000000150400720c */ /* 0x0c0fe20000766670 */
[----:B------:R-:W-:Y:S01]  /*9eb0*/  VIADD R4, R4, 0x90 ;  /* 0x0000009004047836 */ /* 0x000fe20000000000 */
[-C--:B------:R-:W-:Y:S01]  /*9ec0*/  ISETP.GE.OR P2, PT, R0, R21.reuse, P0 ;  /* 0x000000150000720c */ /* 0x080fe20000746670 */
[----:B------:R-:W2:Y:S01]  /*9ed0*/  SHFL.IDX PT, R12, R9, 0x2, 0x181f ;  /* 0x00581f00090c7f89 */ /* 0x000ea200000e0000 */
[-C--:B------:R-:W-:Y:S02]  /*9ee0*/  ISETP.GE.OR P1, PT, R3, R21.reuse, P0 ;  /* 0x000000150300720c */ /* 0x080fe40000726670 */
[----:B------:R-:W-:Y:S01]  /*9ef0*/  ISETP.GE.OR P0, PT, R4, R21, P0 ;  /* 0x000000150400720c */ /* 0x000fe20000706670 */
[----:B------:R-:W3:Y:S04]  /*9f00*/  SHFL.IDX PT, R11, R14, RZ, 0x181f ;  /* 0x00181fff0e0b7589 */ /* 0x000ee800000e0000 */
[----:B------:R3:W4:Y:S04]  /*9f10*/  SHFL.IDX PT, R20, R9, 0x3, 0x181f ;  /* 0x00781f0009147f89 */ /* 0x00072800000e0000 */
[----:B------:R-:W5:Y:S04]  /*9f20*/  SHFL.IDX PT, R13, R14, 0x1, 0x181f ;  /* 0x00381f000e0d7f89 */ /* 0x000f6800000e0000 */
[----:B------:R-:W5:Y:S01]  /*9f30*/  SHFL.IDX PT, R15, R14, 0x2, 0x181f ;  /* 0x00581f000e0f7f89 */ /* 0x000f6200000e0000 */
[----:B0-----:R-:W-:-:S03]  /*9f40*/  @!P2 LEA R10, P5, R22, R10, 0x1 ;  /* 0x0000000a160aa211 */ /* 0x001fc600078a08ff */
[----:B------:R4:W0:Y:S01]  /*9f50*/  SHFL.IDX PT, R19, R14, 0x3, 0x181f ;  /* 0x00781f000e137f89 */ /* 0x00082200000e0000 */
[C---:B-1----:R-:W-:Y:S02]  /*9f60*/  @!P3 LEA R8, P6, R22.reuse, R8, 0x1 ;  /* 0x000000081608b211 */ /* 0x042fe400078c08ff */
[C---:B--2---:R-:W-:Y:S02]  /*9f70*/  @!P1 LEA R12, P4, R22.reuse, R12, 0x1 ;  /* 0x0000000c160c9211 */ /* 0x044fe400078808ff */
[C---:B---3--:R-:W-:Y:S02]  /*9f80*/  @!P3 LEA.HI.X R9, R22.reuse, R11, R24, 0x1, P6 ;  /* 0x0000000b1609b211 */ /* 0x048fe400030f0c18 */
[----:B----4-:R-:W-:-:S03]  /*9f90*/  @!P0 LEA R14, P6, R22, R20, 0x1 ;  /* 0x00000014160e8211 */ /* 0x010fc600078c08ff */
[----:B------:R1:W-:Y:S01]  /*9fa0*/  @!P3 ST.E.128 desc[UR40][R8.64], RZ ;  /* 0x000000ff0800b985 */ /* 0x0003e2000c101d28 */
[C-C-:B-----5:R-:W-:Y:S02]  /*9fb0*/  @!P2 LEA.HI.X R11, R22.reuse, R13, R24.reuse, 0x1, P5 ;  /* 0x0000000d160ba211 */ /* 0x160fe400028f0c18 */
[----:B------:R-:W-:-:S03]  /*9fc0*/  @!P1 LEA.HI.X R13, R22, R15, R24, 0x1, P4 ;  /* 0x0000000f160d9211 */ /* 0x000fc600020f0c18 */
[----:B------:R1:W-:Y:S01]  /*9fd0*/  @!P2 ST.E.128 desc[UR40][R10.64], RZ ;  /* 0x000000ff0a00a985 */ /* 0x0003e2000c101d28 */
[----:B0-----:R-:W-:-:S03]  /*9fe0*/  @!P0 LEA.HI.X R15, R22, R19, R24, 0x1, P6 ;  /* 0x00000013160f8211 */ /* 0x001fc600030f0c18 */
[----:B------:R1:W-:Y:S04]  /*9ff0*/  @!P1 ST.E.128 desc[UR40][R12.64], RZ ;  /* 0x000000ff0c009985 */ /* 0x0003e8000c101d28 */
[----:B------:R1:W-:Y:S02]  /*a000*/  @!P0 ST.E.128 desc[UR40][R14.64], RZ ;  /* 0x000000ff0e008985 */ /* 0x0003e4000c101d28 */
.L_x_12333:
[----:B------:R-:W-:Y:S05]  /*a010*/  BSYNC B0 ;  /* 0x0000000000007941 */ /* 0x000fea0003800000 */
.L_x_12329:
[----:B------:R-:W-:Y:S02]  /*a020*/  ULDC UR4, c[0x0][0xc3c] ;  /* 0x00030f0000047ab9 */ /* 0x000fe40000000800 */
[----:B------:R-:W-:-:S13]  /*a030*/  ISETP.GE.AND P0, PT, R7, UR4, PT ;  /* 0x0000000407007c0c */ /* 0x000fda000bf06270 */
[----:B------:R-:W-:Y:S05]  /*a040*/  @!P0 BRA `(.L_x_12339) ;  /* 0xffffff7000548947 */ /* 0x000fea000383ffff */
[----:B------:R-:W-:Y:S05]  /*a050*/  EXIT ;  /* 0x000000000000794d */ /* 0x000fea0003800000 */
.L_x_12304:
        /* <DEDUP_REMOVED lines=16> */
.L_x_12340:
        /* <DEDUP_REMOVED lines=44> */
.L_x_12344:
        /* <DEDUP_REMOVED lines=36> */
.L_x_12342:
        /* <DEDUP_REMOVED lines=19> */
.L_x_12345:
        /* <DEDUP_REMOVED lines=54> */
.L_x_12343:
[----:B------:R-:W-:Y:S02]  /*aaf0*/  IMAD.MOV.U32 R25, RZ, RZ, RZ ;  /* 0x000000ffff197224 */ /* 0x000fe400078e00ff */
[----:B------:R-:W-:Y:S02]  /*ab00*/  IMAD.U32 R24, RZ, RZ, UR6 ;  /* 0x00000006ff187e24 */ /* 0x000fe4000f8e00ff */
[----:B------:R-:W-:-:S07]  /*ab10*/  IMAD.MOV.U32 R26, RZ, RZ, RZ ;  /* 0x000000ffff1a7224 */ /* 0x000fce00078e00ff */
.L_x_12346:
[----:B------:R-:W-:-:S13]  /*ab20*/  ISETP.NE.AND P0, PT, R0, RZ, PT ;  /* 0x000000ff0000720c */ /* 0x000fda0003f05270 */
[----:B------:R-:W0:Y:S01]  /*ab30*/  @!P0 S2R R3, SR_CgaCtaId ;  /* 0x0000000000038919 */ /* 0x000e220000008800 */
[----:B------:R-:W-:-:S04]  /*ab40*/  @!P0 MOV R0, 0x400 ;  /* 0x0000040000008802 */ /* 0x000fc80000000f00 */
[----:B0-----:R-:W-:-:S05]  /*ab50*/  @!P0 LEA R0, R3, R0, 0x18 ;  /* 0x0000000003008211 */ /* 0x001fca00078ec0ff */
[----:B------:R1:W-:Y:S01]  /*ab60*/  @!P0 STS.128 [R0+0x308d0], R24 ;  /* 0x0308d01800008388 */ /* 0x0003e20000000c00 */
[----:B------:R-:W-:Y:S06]  /*ab70*/  BAR.ARV 0x5, 0x200 ;  /* 0x0148000000007b1d */ /* 0x000fec0000002000 */
.L_x_12341:
        /* <DEDUP_REMOVED lines=20> */
[----:B------:R-:W-:Y:S02]  /*acc0*/  LOP3.LUT R2, R0, 0x1f8, RZ, 0xc0, !PT ;  /* 0x000001f800027812 */ /* 0x000fe400078ec0ff */
[----:B------:R-:W-:Y:S02]  /*acd0*/  SHF.R.U32.HI R4, RZ, 0x3, R4 ;  /* 0x00000003ff047819 */ /* 0x000fe40000011604 */
[----:B------:R-:W-:-:S04]  /*ace0*/  LOP3.LUT R2, R2, 0x38, R5, 0x78, !PT ;  /* 0x0000003802027812 */ /* 0x000fc800078e7805 */
[----:B------:R-:W-:Y:S01]  /*acf0*/  LOP3.LUT R2, R2, 0x200, R3, 0xf8, !PT ;  /* 0x0000020002027812 */ /* 0x000fe200078ef803 */
[----:B------:R-:W-:-:S04]  /*ad00*/  IMAD.SHL.U32 R3, R5, 0x10, RZ ;  /* 0x0000001005037824 */ /* 0x000fc800078e00ff */
[----:B------:R-:W-:Y:S01]  /*ad10*/  IMAD R0, R2, 0x2, R17 ;  /* 0x0000000202007824 */ /* 0x000fe200078e0211 */
[----:B------:R-:W-:-:S04]  /*ad20*/  LOP3.LUT R3, R4, 0x70, R3, 0xf8, !PT ;  /* 0x0000007004037812 */ /* 0x000fc800078ef803 */
[----:B------:R3:W-:Y:S03]  /*ad30*/  STL [R1+0x8], R0 ;  /* 0x0000080001007387 */ /* 0x0007e60000100800 */
.L_x_12437:
[----:B0-----:R-:W0:Y:S02]  /*ad40*/  LDC.64 R2, c[0x0][0xc88] ;  /* 0x00032200ff027b82 */ /* 0x001e240000000a00 */
[----:B0-----:R-:W-:-:S05]  /*ad50*/  IMAD.WIDE R2, R27, 0x4, R2 ;  /* 0x000000041b027825 */ /* 0x001fca00078e0202 */
[----:B--2---:R-:W2:Y:S01]  /*ad60*/  LDG.E R10, desc[UR40][R2.64] ;  /* 0x00000028020a7981 */ /* 0x004ea2000c1e1900 */
[----:B------:R-:W-:Y:S05]  /*ad70*/  YIELD ;  /* 0x0000000000007946 */ /* 0x000fea0003800000 */
[----:B------:R-:W-:Y:S01]  /*ad80*/  ULDC.64 UR4, c[0x0][0xa28] ;  /* 0x00028a0000047ab9 */ /* 0x000fe20000000a00 */
[----:B---3--:R-:W-:Y:S01]  /*ad90*/  IMAD.MOV.U32 R0, RZ, RZ, RZ ;  /* 0x000000ffff007224 */ /* 0x008fe200078e00ff */
[----:B------:R-:W-:Y:S01]  /*ada0*/  ISETP.NE.U32.AND P0, PT, RZ, UR4, PT ;  /* 0x00000004ff007c0c */ /* 0x000fe2000bf05070 */
[----:B------:R-:W-:Y:S01]  /*adb0*/  IMAD.MOV.U32 R6, RZ, RZ, RZ ;  /* 0x000000ffff067224 */ /* 0x000fe200078e00ff */
[----:B------:R-:W-:Y:S01]  /*adc0*/  ULDC.64 UR8, c[0x0][0xa08] ;  /* 0x0002820000087ab9 */ /* 0x000fe20000000a00 */
[----:B------:R-:W-:Y:S01]  /*add0*/  ULDC.64 UR6, c[0x0][0xa18] ;  /* 0x0002860000067ab9 */ /* 0x000fe20000000a00 */
[----:B------:R-:W-:-:S02]  /*ade0*/  ISETP.NE.AND.EX P0, PT, RZ, UR5, PT, P0 ;  /* 0x00000005ff007c0c */ /* 0x000fc4000bf05300 */
[----:B------:R-:W-:Y:S02]  /*adf0*/  ISETP.NE.U32.AND P2, PT, RZ, UR8, PT ;  /* 0x00000008ff007c0c */ /* 0x000fe4000bf45070 */
        /* <DEDUP_REMOVED lines=22> */
[----:B------:R-:W5:Y:S01]  /*af60*/  @P0 LDG.E R8, desc[UR40][R4.64] ;  /* 0x0000002804080981 */ /* 0x000f62000c1e1900 */
[----:B------:R-:W-:-:S03]  /*af70*/  ULDC.64 UR4, c[0x0][0x418] ;  /* 0x0001060000047ab9 */ /* 0x000fc60000000a00 */
        /* <DEDUP_REMOVED lines=14> */
[----:B------:R-:W2:Y:S04]  /*b060*/  LDG.E R6, desc[UR40][R2.64] ;  /* 0x0000002802067981 */ /* 0x000ea8000c1e1900 */
[----:B0-----:R-:W2:Y:S02]  /*b070*/  LDG.E R9, desc[UR40][R2.64+0x4] ;  /* 0x0000042802097981 */ /* 0x001ea4000c1e1900 */
[----:B--2---:R-:W-:-:S05]  /*b080*/  IMAD.IADD R2, R9, 0x1, -R6 ;  /* 0x0000000109027824 */ /* 0x004fca00078e0a06 */
[----:B------:R1:W-:Y:S02]  /*b090*/  STL [R1+0x30], R2 ;  /* 0x0000300201007387 */ /* 0x0003e40000100800 */
.L_x_12348:
        /* <DEDUP_REMOVED lines=15> */
.L_x_12349:
[----:B------:R-:W-:Y:S05]  /*b190*/  @!P0 BRA `(.L_x_12350) ;  /* 0x00000000000c8947 */ /* 0x000fea0003800000 */
[----:B------:R-:W2:Y:S04]  /*b1a0*/  LDG.E R7, desc[UR40][R4.64] ;  /* 0x0000002804077981 */ /* 0x000ea8000c1e1900 */
[----:B------:R-:W2:Y:S02]  /*b1b0*/  LDG.E R2, desc[UR40][R4.64+0x4] ;  /* 0x0000042804027981 */ /* 0x000ea4000c1e1900 */
[----:B--2---:R-:W-:-:S07]  /*b1c0*/  IMAD.IADD R7, R2, 0x1, -R7 ;  /* 0x0000000102077824 */ /* 0x004fce00078e0a07 */
.L_x_12350:
[----:B-----5:R-:W-:Y:S01]  /*b1d0*/  IMAD.IADD R7, R7, 0x1, -R0 ;  /* 0x0000000107077824 */ /* 0x020fe200078e0a00 */
[----:B0-----:R-:W-:Y:S01]  /*b1e0*/  LOP3.LUT R9, R6, 0xff, RZ, 0xc0, !PT ;  /* 0x000000ff06097812 */ /* 0x001fe200078ec0ff */
        /* <DEDUP_REMOVED lines=14> */
[----:B------:R-:W1:Y:S02]  /*b2d0*/  @!P0 LDC R6, c[0x0][0x9f0] ;  /* 0x00027c00ff068b82 */ /* 0x000e640000000800 */
[-C--:B-1----:R-:W-:Y:S02]  /*b2e0*/  IABS R0, R6.reuse ;  /* 0x0000000600007213 */ /* 0x082fe40000000000 */
[----:B------:R-:W-:Y:S02]  /*b2f0*/  IABS R5, R6 ;  /* 0x0000000600057213 */ /* 0x000fe40000000000 */
[----:B0-----:R-:W0:Y:S03]  /*b300*/  I2F.RP R2, R0 ;  /* 0x0000000000027306 */ /* 0x001e260000209400 */
        /* <DEDUP_REMOVED lines=24> */
.L_x_12352:
[----:B------:R-:W-:Y:S05]  /*b490*/  BSYNC B0 ;  /* 0x0000000000007941 */ /* 0x000fea0003800000 */
.L_x_12351:
[----:B------:R-:W-:Y:S01]  /*b4a0*/  IMAD.MOV.U32 R0, RZ, RZ, R7 ;  /* 0x000000ffff007224 */ /* 0x000fe200078e0007 */
[----:B------:R-:W-:Y:S03]  /*b4b0*/  BSSY B7, `(.L_x_12353) ;  /* 0x000035a000077945 */ /* 0x000fe60003800000 */
[----:B0-----:R-:W-:-:S05]  /*b4c0*/  IMAD R2, R9, R0, RZ ;  /* 0x0000000009027224 */ /* 0x001fca00078e02ff */
        /* <DEDUP_REMOVED lines=11> */
[----:B------:R-:W2:Y:S01]  /*b580*/  LDC.64 R2, c[0x0][0xc60] ;  /* 0x00031800ff027b82 */ /* 0x000ea20000000a00 */
[----:B------:R-:W0:Y:S02]  /*b590*/  FLO.U32 R0, UR4 ;  /* 0x0000000400007d00 */ /* 0x000e2400080e0000 */
[----:B0-----:R-:W-:-:S06]  /*b5a0*/  ISETP.EQ.U32.AND P0, PT, R0, R5, PT ;  /* 0x000000050000720c */ /* 0x001fcc0003f02070 */
[----:B------:R-:W2:Y:S07]  /*b5b0*/  POPC R5, UR4 ;  /* 0x0000000400057d09 */ /* 0x000eae0008000000 */
[----:B--2---:R-:W2:Y:S01]  /*b5c0*/  @P0 ATOMG.E.ADD.STRONG.GPU PT, R3, desc[UR40][R2.64], R5 ;  /* 0x00000005020309a8 */ /* 0x004ea200081ee1e8 */
[----:B------:R-:W0:Y:S02]  /*b5d0*/  S2R R4, SR_LTMASK ;  /* 0x0000000000047919 */ /* 0x000e240000003900 */
[----:B0-----:R-:W-:-:S04]  /*b5e0*/  LOP3.LUT R4, R4, UR4, RZ, 0xc0, !PT ;  /* 0x0000000404047c12 */ /* 0x001fc8000f8ec0ff */
[----:B-1----:R-:W0:Y:S01]  /*b5f0*/  POPC R7, R4 ;  /* 0x0000000400077309 */ /* 0x002e220000000000 */
[----:B--2---:R-:W0:Y:S02]  /*b600*/  SHFL.IDX PT, R0, R3, R0, 0x1f ;  /* 0x00001f0003007589 */ /* 0x004e2400000e0000 */
[----:B0-----:R-:W-:Y:S01]  /*b610*/  IADD3 R24, R0, UR36, R7 ;  /* 0x0000002400187c10 */ /* 0x001fe2000fffe007 */
[----:B------:R-:W-:Y:S06]  /*b620*/  BRA `(.L_x_12355) ;  /* 0x0000003400087947 */ /* 0x000fec0003800000 */
.L_x_12354:
        /* <DEDUP_REMOVED lines=20> */
.L_x_12357:
[----:B------:R-:W-:Y:S05]  /*b770*/  BSYNC B6 ;  /* 0x0000000000067941 */ /* 0x000fea0003800000 */
.L_x_12356:
        /* <DEDUP_REMOVED lines=8> */
[----:B------:R0:W2:Y:S01]  /*b800*/  LDC.64 R2, c[0x4][R0] ;  /* 0x0100000000027b82 */ /* 0x0000a20000000a00 */
[----:B------:R-:W-:Y:S02]  /*b810*/  IMAD.U32 R4, RZ, RZ, UR6 ;  /* 0x00000006ff047e24 */ /* 0x000fe4000f8e00ff */
[----:B------:R-:W-:Y:S02]  /*b820*/  IMAD.U32 R5, RZ, RZ, UR7 ;  /* 0x00000007ff057e24 */ /* 0x000fe4000f8e00ff */
[----:B------:R-:W-:Y:S02]  /*b830*/  IMAD.U32 R6, RZ, RZ, UR8 ;  /* 0x00000008ff067e24 */ /* 0x000fe4000f8e00ff */
[----:B-1----:R-:W-:-:S02]  /*b840*/  IMAD.U32 R7, RZ, RZ, UR9 ;  /* 0x00000009ff077e24 */ /* 0x002fc4000f8e00ff */
[----:B------:R-:W-:Y:S02]  /*b850*/  IMAD.U32 R10, RZ, RZ, UR4 ;  /* 0x00000004ff0a7e24 */ /* 0x000fe4000f8e00ff */
[----:B------:R-:W-:Y:S02]  /*b860*/  IMAD.U32 R11, RZ, RZ, UR5 ;  /* 0x00000005ff0b7e24 */ /* 0x000fe4000f8e00ff */
[----:B------:R-:W-:Y:S02]  /*b870*/  IMAD.MOV.U32 R8, RZ, RZ, 0x70 ;  /* 0x00000070ff087424 */ /* 0x000fe400078e00ff */
[----:B------:R-:W-:Y:S02]  /*b880*/  IMAD.MOV.U32 R12, RZ, RZ, 0x1 ;  /* 0x00000001ff0c7424 */ /* 0x000fe400078e00ff */
[----:B0-----:R-:W-:-:S07]  /*b890*/  IMAD.MOV.U32 R13, RZ, RZ, RZ ;  /* 0x000000ffff0d7224 */ /* 0x001fce00078e00ff */
[----:B------:R-:W-:-:S07]  /*b8a0*/  LEPC R20, `(.L_x_12360) ;  /* 0x000000001014794e */ /* 0x000fce0000000000 */
[----:B--2---:R-:W-:Y:S05]  /*b8b0*/  CALL.ABS.NOINC R2 ;  /* 0x0000000002007343 */ /* 0x004fea0003c00000 */
.L_x_12360:
        /* <DEDUP_REMOVED lines=16> */
.L_x_12359:
[----:B------:R-:W-:Y:S05]  /*b9c0*/  BSYNC B6 ;  /* 0x0000000000067941 */ /* 0x000fea0003800000 */
.L_x_12358:
[----:B------:R-:W-:Y:S01]  /*b9d0*/  ULDC.64 UR4, c[0x0][0x9f8] ;  /* 0x00027e0000047ab9 */ /* 0x000fe20000000a00 */
[----:B------:R-:W2:Y:S01]  /*b9e0*/  LDL R20, [R1+0x1c] ;  /* 0x00001c0001147983 */ /* 0x000ea20000100800 */
[----:B------:R-:W-:-:S04]  /*b9f0*/  ISETP.NE.U32.AND P0, PT, RZ, UR4, PT ;  /* 0x00000004ff007c0c */ /* 0x000fc8000bf05070 */
[----:B------:R-:W-:-:S13]  /*ba00*/  ISETP.NE.AND.EX P0, PT, RZ, UR5, PT, P0 ;  /* 0x00000005ff007c0c */ /* 0x000fda000bf05300 */
[----:B------:R-:W-:-:S04]  /*ba10*/  @P0 IADD3 R2, P1, R19, UR4, RZ ;  /* 0x0000000413020c10 */ /* 0x000fc8000ff3e0ff */
[----:B------:R-:W-:Y:S01]  /*ba20*/  @P0 IADD3.X R3, R22, UR5, RZ, P1, !PT ;  /* 0x0000000516030c10 */ /* 0x000fe20008ffe4ff */
[----:B------:R-:W-:-:S04]  /*ba30*/  ULDC.64 UR4, c[0x0][0xa08] ;  /* 0x0002820000047ab9 */ /* 0x000fc80000000a00 */
[----:B------:R0:W1:Y:S02]  /*ba40*/  @P0 LDG.E R23, desc[UR40][R2.64] ;  /* 0x0000002802170981 */ /* 0x000064000c1e1900 */
[----:B0-----:R-:W0:Y:S02]  /*ba50*/  LDC.64 R2, c[0x0][0x418] ;  /* 0x00010600ff027b82 */ /* 0x001e240000000a00 */
[----:B0-----:R-:W-:Y:S01]  /*ba60*/  LOP3.LUT P0, RZ, R2, UR4, RZ, 0xfc, !PT ;  /* 0x0000000402ff7c12 */ /* 0x001fe2000f80fcff */
[----:B------:R-:W-:-:S03]  /*ba70*/  UMOV UR4, 0xffffffff ;  /* 0xffffffff00047882 */ /* 0x000fc60000000000 */
[----:B------:R-:W-:Y:S01]  /*ba80*/  LOP3.LUT P0, RZ, R3, UR5, RZ, 0xfc, P0 ;  /* 0x0000000503ff7c12 */ /* 0x000fe2000800fcff */
[----:B--2---:R-:W-:Y:S01]  /*ba90*/  VIADD R22, R20, 0xffffffff ;  /* 0xffffffff14167836 */ /* 0x004fe20000000000 */
[----:B-1----:R-:W-:Y:S02]  /*baa0*/  SHF.R.S32.HI R7, RZ, 0x1f, R23 ;  /* 0x0000001fff077819 */ /* 0x002fe40000011417 */
[----:B------:R-:W-:-:S03]  /*bab0*/  SEL R19, R23, RZ, !P0 ;  /* 0x000000ff17137207 */ /* 0x000fc60004000000 */
[----:B------:R0:W-:Y:S01]  /*bac0*/  STL [R1], R7 ;  /* 0x0000000701007387 */ /* 0x0001e20000100800 */
[----:B------:R-:W-:Y:S05]  /*bad0*/  BRA.DIV UR4, `(.L_x_12361) ;  /* 0x0000004204487947 */ /* 0x000fea000b800000 */
[----:B------:R-:W1:Y:S02]  /*bae0*/  S2R R0, SR_TID.X ;  /* 0x0000000000007919 */ /* 0x000e640000002100 */
[----:B-1----:R-:W-:-:S04]  /*baf0*/  SHF.R.U32.HI R0, RZ, 0x5, R0 ;  /* 0x00000005ff007819 */ /* 0x002fc80000011600 */
[----:B------:R-:W-:-:S05]  /*bb00*/  LOP3.LUT R0, R0, 0x3, RZ, 0xc0, !PT ;  /* 0x0000000300007812 */ /* 0x000fca00078ec0ff */
[----:B------:R1:W2:Y:S02]  /*bb10*/  SHFL.IDX PT, R14, R0, RZ, 0x1f ;  /* 0x00001fff000e7589 */ /* 0x0002a400000e0000 */
.L_x_12453:
        /* <DEDUP_REMOVED lines=8> */
.L_x_12456:
[----:B------:R-:W-:Y:S05]  /*bba0*/  @!P6 BRA `(.L_x_12362) ;  /* 0x0000000000e0e947 */ /* 0x000fea0003800000 */
[----:B------:R-:W-:-:S04]  /*bbb0*/  ISETP.NE.U32.AND P0, PT, R2, RZ, PT ;  /* 0x000000ff0200720c */ /* 0x000fc80003f05070 */
[----:B------:R-:W-:-:S13]  /*bbc0*/  ISETP.NE.AND.EX P0, PT, R3, RZ, PT, P0 ;  /* 0x000000ff0300720c */ /* 0x000fda0003f05300 */
[----:B------:R-:W-:Y:S05]  /*bbd0*/  @!P0 BRA `(.L_x_12364) ;  /* 0x0000000000488947 */ /* 0x000fea0003800000 */
[----:B------:R-:W2:Y:S01]  /*bbe0*/  LDC R6, c[0x0][0x43c] ;  /* 0x00010f00ff067b82 */ /* 0x000ea20000000800 */
[----:B-1----:R-:W-:Y:S01]  /*bbf0*/  IMAD.MOV.U32 R0, RZ, RZ, R22 ;  /* 0x000000ffff007224 */ /* 0x002fe200078e0016 */
[----:B------:R-:W-:Y:S01]  /*bc00*/  ULDC.64 UR4, c[0x0][0x428] ;  /* 0x00010a0000047ab9 */ /* 0x000fe20000000a00 */
[----:B--2---:R-:W-:-:S13]  /*bc10*/  ISETP.NE.AND P0, PT, R6, 0x1, PT ;  /* 0x000000010600780c */ /* 0x004fda0003f05270 */
[----:B------:R-:W1:Y:S02]  /*bc20*/  @P0 LDC.64 R4, c[0x0][0x440] ;  /* 0x00011000ff040b82 */ /* 0x000e640000000a00 */
[----:B-1----:R-:W-:-:S05]  /*bc30*/  @P0 IMAD.HI.U32 R4, R22, R4, RZ ;  /* 0x0000000416040227 */ /* 0x002fca00078e00ff */
        /* <DEDUP_REMOVED lines=12> */
.L_x_12364:
[----:B-1----:R-:W-:Y:S01]  /*bd00*/  IMAD R0, R18, 0x8, R17 ;  /* 0x0000000812007824 */ /* 0x002fe200078e0211 */
[----:B--2---:R-:W-:-:S04]  /*bd10*/  SHF.L.U32 R2, R28, 0x1f, RZ ;  /* 0x0000001f1c027819 */ /* 0x004fc800000006ff */
[----:B------:R-:W1:Y:S02]  /*bd20*/  SYNCS.PHASECHK.TRANS64.TRYWAIT P0, [R0+URZ+0x30840], R2 ;  /* 0x03084002000075a7 */ /* 0x000e64000800017f */
[----:B-1----:R-:W-:Y:S05]  /*bd30*/  @!P0 BRA `(.L_x_12365) ;  /* 0x0000004000048947 */ /* 0x002fea0003800000 */
.L_x_12457:
[----:B------:R-:W2:Y:S02]  /*bd40*/  S2R R3, SR_TID.X ;  /* 0x0000000000037919 */ /* 0x000ea40000002100 */
        /* <DEDUP_REMOVED lines=10> */
.L_x_12366:
[----:B------:R-:W-:Y:S01]  /*bdf0*/  R2UR UR9, R0 ;  /* 0x00000000000972ca */ /* 0x000fe200000e0000 */
[----:B-1----:R-:W-:Y:S01]  /*be00*/  IMAD R0, R18, 0x6000, R17 ;  /* 0x0000600012007824 */ /* 0x002fe200078e0211 */
[----:B------:R-:W-:Y:S01]  /*be10*/  R2UR UR11, R22 ;  /* 0x00000000160b72ca */ /* 0x000fe200000e0000 */
[----:B------:R-:W-:Y:S01]  /*be20*/  UIADD3 UR6, UP0, UR38, 0x370, URZ ;  /* 0x0000037026067890 */ /* 0x000fe2000ff1e03f */
[----:B------:R-:W-:Y:S01]  /*be30*/  R2UR UR4, R26 ;  /* 0x000000001a0472ca */ /* 0x000fe200000e0000 */
[----:B------:R-:W-:Y:S01]  /*be40*/  UMOV UR5, 0x14f00000 ;  /* 0x14f0000000057882 */ /* 0x000fe20000000000 */
[----:B------:R-:W-:Y:S01]  /*be50*/  R2UR UR8, R0 ;  /* 0x00000000000872ca */ /* 0x000fe200000e0000 */
[----:B------:R-:W-:Y:S01]  /*be60*/  UIADD3.X UR7, URZ, UR39, URZ, UP0, !UPT ;  /* 0x000000273f077290 */ /* 0x000fe200087fe43f */
[----:B------:R-:W-:Y:S01]  /*be70*/  R2UR UR12, R16 ;  /* 0x00000000100c72ca */ /* 0x000fe200000e0000 */
[----:B------:R-:W-:Y:S01]  /*be80*/  UMOV UR10, URZ ;  /* 0x0000003f000a7c82 */ /* 0x000fe20008000000 */
[----:B-----5:R-:W-:-:S02]  /*be90*/  R2UR UR13, R19 ;  /* 0x00000000130d72ca */ /* 0x020fc400000e0000 */
[----:B------:R-:W-:Y:S01]  /*bea0*/  PLOP3.LUT P0, PT, PT, PT, PT, 0x80, 0x0 ;  /* 0x000000000000781c */ /* 0x000fe20003f0f070 */
[----:B------:R-:W-:Y:S01]  /*beb0*/  UIADD3 UR9, UR9, 0x30830, URZ ;  /* 0x0003083009097890 */ /* 0x000fe2000fffe03f */
[----:B------:R-:W-:-:S03]  /*bec0*/  LOP3.LUT R29, R29, 0xfffffffe, RZ, 0xc0, !PT ;  /* 0xfffffffe1d1d7812 */ /* 0x000fc600078ec0ff */
[----:B------:R-:W-:Y:S02]  /*bed0*/  UIMAD UR11, UR11, 0xc0, UR4 ;  /* 0x000000c00b0b78a4 */ /* 0x000fe4000f8e0204 */
[----:B------:R-:W-:Y:S01]  /*bee0*/  UIADD3 UR8, UR8, 0x12400, URZ ;  /* 0x0001240008087890 */ /* 0x000fe2000fffe03f */
[----:B------:R-:W-:-:S05]  /*bef0*/  UMOV UR4, 0x0 ;  /* 0x0000000000047882 */ /* 0x000fca0000000000 */
[----:B------:R-:W-:-:S03]  /*bf00*/  @P0 LOP3.LUT R29, R29, 0x1, RZ, 0xfc, !PT ;  /* 0x000000011d1d0812 */ /* 0x000fc600078efcff */
[----:B------:R2:W-:Y:S02]  /*bf10*/  UTMALDG.4D [UR8], [UR6], desc[UR4] ;  /* 0x00000408060075b4 */ /* 0x0005e40008019000 */
[----:B--2---:R-:W-:Y:S02]  /*bf20*/  NOP ;  /* 0x0000000000007918 */ /* 0x004fe40000000000 */
.L_x_12362:
[----:B------:R-:W2:Y:S04]  /*bf30*/  LDL.LU R4, [R1+0x10] ;  /* 0x0000100001047983 */ /* 0x000ea80000300800 */
[----:B------:R-:W3:Y:S04]  /*bf40*/  LDL.LU R6, [R1+0xc] ;  /* 0x00000c0001067983 */ /* 0x000ee80000300800 */
[----:B------:R-:W4:Y:S01]  /*bf50*/  LDL.LU R3, [R1+0x20] ;  /* 0x0000200001037983 */ /* 0x000f220000300800 */
[----:B------:R-:W-:Y:S05]  /*bf60*/  WARPSYNC.ALL ;  /* 0x0000000000007948 */ /* 0x000fea0003800000 */
[----:B------:R-:W-:Y:S01]  /*bf70*/  ULDC.64 UR6, c[0x0][0xa00] ;  /* 0x0002800000067ab9 */ /* 0x000fe20000000a00 */
[----:B------:R-:W-:Y:S01]  /*bf80*/  ULDC.64 UR4, c[0x0][0x298] ;  /* 0x0000a60000047ab9 */ /* 0x000fe20000000a00 */
[----:B-1----:R-:W-:Y:S01]  /*bf90*/  VIADD R0, R17, 0xc400 ;  /* 0x0000c40011007836 */ /* 0x002fe20000000000 */
[----:B------:R-:W-:Y:S01]  /*bfa0*/  BAR.SYNC.DEFER_BLOCKING 0x8, 0x200 ;  /* 0x0208000000007b1d */ /* 0x000fe20000010000 */
[----:B------:R-:W-:-:S03]  /*bfb0*/  ISETP.NE.U32.AND P0, PT, RZ, UR6, PT ;  /* 0x00000006ff007c0c */ /* 0x000fc6000bf05070 */
[----:B------:R-:W-:Y:S02]  /*bfc0*/  LOP3.LUT P1, RZ, R0, 0x3ff, RZ, 0xc0, !PT ;  /* 0x000003ff00ff7812 */ /* 0x000fe4000782c0ff */
[----:B------:R-:W-:Y:S01]  /*bfd0*/  ISETP.NE.AND.EX P0, PT, RZ, UR7, PT, P0 ;  /* 0x00000007ff007c0c */ /* 0x000fe2000bf05300 */
[----:B------:R-:W-:Y:S01]  /*bfe0*/  BSSY B6, `(.L_x_12367) ;  /* 0x000001d000067945 */ /* 0x000fe20003800000 */
[----:B--2---:R-:W-:Y:S02]  /*bff0*/  SHF.R.S32.HI R2, RZ, 0x1f, R4 ;  /* 0x0000001fff027819 */ /* 0x004fe40000011404 */
[----:B---3--:R-:W-:-:S03]  /*c000*/  SEL R6, R6, RZ, !P0 ;  /* 0x000000ff06067207 */ /* 0x008fc60004000000 */
[----:B------:R-:W-:-:S04]  /*c010*/  IMAD R2, R2, UR4, RZ ;  /* 0x0000000402027c24 */ /* 0x000fc8000f8e02ff */
[C---:B------:R-:W-:Y:S01]  /*c020*/  IMAD R0, R4.reuse, UR5, R2 ;  /* 0x0000000504007c24 */ /* 0x040fe2000f8e0202 */
[----:B----4-:R-:W-:Y:S01]  /*c030*/  SEL R2, R3, RZ, !P0 ;  /* 0x000000ff03027207 */ /* 0x010fe20004000000 */
[----:B------:R-:W-:-:S04]  /*c040*/  IMAD.WIDE.U32 R4, R4, UR4, RZ ;  /* 0x0000000404047c25 */ /* 0x000fc8000f8e00ff */
[----:B------:R-:W-:Y:S01]  /*c050*/  IMAD.IADD R0, R5, 0x1, R0 ;  /* 0x0000000105007824 */ /* 0x000fe200078e0200 */
[----:B------:R1:W-:Y:S04]  /*c060*/  STL.64 [R1+0x28], R4 ;  /* 0x0000280401007387 */ /* 0x0003e80000100a00 */
[----:B------:R1:W-:Y:S04]  /*c070*/  STL [R1+0xc], R6 ;  /* 0x00000c0601007387 */ /* 0x0003e80000100800 */
[----:B------:R1:W-:Y:S04]  /*c080*/  STL [R1+0x20], R2 ;  /* 0x0000200201007387 */ /* 0x0003e80000100800 */
[----:B------:R1:W-:Y:S01]  /*c090*/  STL [R1+0x10], R0 ;  /* 0x0000100001007387 */ /* 0x0003e20000100800 */
[----:B------:R-:W-:Y:S05]  /*c0a0*/  @!P1 BRA `(.L_x_12368) ;  /* 0x0000000000409947 */ /* 0x000fea0003800000 */
[----:B-1----:R-:W-:Y:S01]  /*c0b0*/  MOV R2, 0x0 ;  /* 0x0000000000027802 */ /* 0x002fe20000000f00 */
        /* <DEDUP_REMOVED lines=15> */
.L_x_12368:
[----:B------:R-:W-:Y:S05]  /*c1b0*/  BSYNC B6 ;  /* 0x0000000000067941 */ /* 0x000fea0003800000 */
.L_x_12367:
[----:B------:R-:W2:Y:S01]  /*c1c0*/  LDL.LU R20, [R1+0x10] ;  /* 0x0000100001147983 */ /* 0x000ea20000300800 */
[----:B------:R-:W3:Y:S01]  /*c1d0*/  LDC R9, c[0x0][0x448] ;  /* 0x00011200ff097b82 */ /* 0x000ee20000000800 */
[----:B------:R-:W-:Y:S01]  /*c1e0*/  ULDC.64 UR4, c[0x0][0x2d8] ;  /* 0x0000b60000047ab9 */ /* 0x000fe20000000a00 */
[----:B------:R-:W-:Y:S01]  /*c1f0*/  ULDC.64 UR6, c[0x0][0x2e0] ;  /* 0x0000b80000067ab9 */ /* 0x000fe20000000a00 */
[----:B-1----:R-:W2:Y:S01]  /*c200*/  LDL.LU.64 R2, [R1+0x28] ;  /* 0x0000280001027983 */ /* 0x002ea20000300a00 */
[----:B------:R-:W-:-:S03]  /*c210*/  ULDC.64 UR8, c[0x0][0x280] ;  /* 0x0000a00000087ab9 */ /* 0x000fc60000000a00 */
[----:B------:R-:W4:Y:S04]  /*c220*/  LDL.LU R21, [R1+0x20] ;  /* 0x0000200001157983 */ /* 0x000f280000300800 */
[----:B------:R-:W4:Y:S04]  /*c230*/  LDL.LU R4, [R1+0xc] ;  /* 0x00000c0001047983 */ /* 0x000f280000300800 */
[----:B------:R1:W5:Y:S01]  /*c240*/  LDL R10, [R1+0x8] ;  /* 0x00000800010a7983 */ /* 0x0003620000100800 */
[----:B---3--:R-:W-:-:S13]  /*c250*/  ISETP.NE.AND P0, PT, R9, 0x1, PT ;  /* 0x000000010900780c */ /* 0x008fda0003f05270 */
[----:B------:R-:W3:Y:S08]  /*c260*/  @P0 LDC R5, c[0x0][0x450] ;  /* 0x00011400ff050b82 */ /* 0x000ef00000000800 */
[----:B------:R-:W1:Y:S01]  /*c270*/  @P0 LDC R8, c[0x0][0x450] ;  /* 0x00011400ff080b82 */ /* 0x000e620000000800 */
[----:B------:R-:W1:Y:S01]  /*c280*/  S2R R11, SR_TID.X ;  /* 0x00000000000b7919 */ /* 0x000e620000002100 */
[----:B--2---:R-:W-:-:S02]  /*c290*/  IMAD.MOV.U32 R3, RZ, RZ, R20 ;  /* 0x000000ffff037224 */ /* 0x004fc400078e0014 */
        /* <DEDUP_REMOVED lines=13> */
[----:B------:R-:W-:-:S05]  /*c370*/  LOP3.LUT R20, R21, 0x70, R20, 0xf8, !PT ;  /* 0x0000007015147812 */ /* 0x000fca00078ef814 */
[----:B------:R-:W-:-:S04]  /*c380*/  IMAD R6, R25, 0xc0, R20 ;  /* 0x000000c019067824 */ /* 0x000fc800078e0214 */
[----:B----4-:R-:W-:-:S04]  /*c390*/  @P0 IMAD.HI.U32 R0, R6, R4, RZ ;  /* 0x0000000406000227 */ /* 0x010fc800078e00ff */
[----:B------:R-:W-:Y:S01]  /*c3a0*/  IMAD.MOV.U32 R4, RZ, RZ, R6 ;  /* 0x000000ffff047224 */ /* 0x000fe200078e0006 */
[----:B---3--:R-:W-:-:S04]  /*c3b0*/  @P0 SHF.R.U32.HI R4, RZ, R5, R0 ;  /* 0x00000005ff040219 */ /* 0x008fc80000011600 */
[----:B------:R-:W-:-:S05]  /*c3c0*/  SHF.R.S32.HI R0, RZ, 0x1f, R4 ;  /* 0x0000001fff007819 */ /* 0x000fca0000011404 */
[----:B------:R-:W-:-:S04]  /*c3d0*/  IMAD R0, R0, UR4, RZ ;  /* 0x0000000400007c24 */ /* 0x000fc8000f8e02ff */
[C---:B0-----:R-:W-:Y:S02]  /*c3e0*/  IMAD R7, R4.reuse, UR5, R0 ;  /* 0x0000000504077c24 */ /* 0x041fe4000f8e0200 */
[----:B------:R-:W-:Y:S02]  /*c3f0*/  IMAD.MOV R0, RZ, RZ, -R4 ;  /* 0x000000ffff007224 */ /* 0x000fe400078e0a04 */
[----:B------:R-:W-:-:S04]  /*c400*/  IMAD.WIDE.U32 R4, R4, UR4, R2 ;  /* 0x0000000404047c25 */ /* 0x000fc8000f8e0002 */
[----:B------:R-:W-:Y:S02]  /*c410*/  IMAD R0, R9, R0, R6 ;  /* 0x0000000009007224 */ /* 0x000fe400078e0206 */
[----:B------:R-:W-:-:S03]  /*c420*/  IMAD.IADD R5, R5, 0x1, R7 ;  /* 0x0000000105057824 */ /* 0x000fc600078e0207 */
[----:B------:R-:W-:-:S05]  /*c430*/  SHF.R.S32.HI R7, RZ, 0x1f, R0 ;  /* 0x0000001fff077819 */ /* 0x000fca0000011400 */
[----:B------:R-:W-:Y:S02]  /*c440*/  IMAD R7, R7, UR6, RZ ;  /* 0x0000000607077c24 */ /* 0x000fe4000f8e02ff */
[----:B------:R-:W-:-:S04]  /*c450*/  IMAD.WIDE.U32 R4, R0, UR6, R4 ;  /* 0x0000000600047c25 */ /* 0x000fc8000f8e0004 */
[----:B------:R-:W-:-:S04]  /*c460*/  IMAD R7, R0, UR7, R7 ;  /* 0x0000000700077c24 */ /* 0x000fc8000f8e0207 */
[----:B------:R-:W-:Y:S02]  /*c470*/  IMAD.IADD R5, R5, 0x1, R7 ;  /* 0x0000000105057824 */ /* 0x000fe400078e0207 */
[----:B------:R-:W0:Y:S01]  /*c480*/  @P0 LDC R7, c[0x0][0x44c] ;  /* 0x00011300ff070b82 */ /* 0x000e220000000800 */
[----:B------:R-:W-:-:S04]  /*c490*/  LEA R0, P1, R4, UR8, 0x1 ;  /* 0x0000000804007c11 */ /* 0x000fc8000f8208ff */
[----:B------:R-:W-:Y:S01]  /*c4a0*/  LEA.HI.X R4, R4, UR9, R5, 0x1, P1 ;  /* 0x0000000904047c11 */ /* 0x000fe200088f0c05 */
[----:B------:R-:W-:-:S04]  /*c4b0*/  VIADD R5, R6, 0x80 ;  /* 0x0000008006057836 */ /* 0x000fc80000000000 */
[----:B------:R-:W-:Y:S02]  /*c4c0*/  IMAD.MOV.U32 R6, RZ, RZ, R5 ;  /* 0x000000ffff067224 */ /* 0x000fe400078e0005 */
[----:B0-----:R-:W-:-:S05]  /*c4d0*/  @P0 IMAD.HI.U32 R7, R5, R7, RZ ;  /* 0x0000000705070227 */ /* 0x001fca00078e00ff */
[----:B-1----:R-:W-:-:S05]  /*c4e0*/  @P0 SHF.R.U32.HI R6, RZ, R8, R7 ;  /* 0x00000008ff060219 */ /* 0x002fca0000011607 */
[----:B------:R-:W-:-:S04]  /*c4f0*/  IMAD.MOV R7, RZ, RZ, -R6 ;  /* 0x000000ffff077224 */ /* 0x000fc800078e0a06 */
[----:B------:R-:W-:Y:S01]  /*c500*/  IMAD R5, R9, R7, R5 ;  /* 0x0000000709057224 */ /* 0x000fe200078e0205 */
[----:B------:R-:W-:Y:S01]  /*c510*/  SHF.R.S32.HI R7, RZ, 0x1f, R6 ;  /* 0x0000001fff077819 */ /* 0x000fe20000011406 */
[----:B------:R-:W-:-:S04]  /*c520*/  IMAD.WIDE.U32 R2, R6, UR4, R2 ;  /* 0x0000000406027c25 */ /* 0x000fc8000f8e0002 */
[----:B------:R-:W-:Y:S01]  /*c530*/  IMAD R7, R7, UR4, RZ ;  /* 0x0000000407077c24 */ /* 0x000fe2000f8e02ff */
[----:B------:R-:W-:-:S03]  /*c540*/  ULDC UR4, c[0x0][0x2b8] ;  /* 0x0000ae0000047ab9 */ /* 0x000fc60000000800 */
[----:B------:R-:W-:Y:S01]  /*c550*/  IMAD R7, R6, UR5, R7 ;  /* 0x0000000506077c24 */ /* 0x000fe2000f8e0207 */
[----:B------:R-:W-:Y:S01]  /*c560*/  SHF.R.S32.HI R6, RZ, 0x1f, R5 ;  /* 0x0000001fff067819 */ /* 0x000fe20000011405 */
[----:B------:R-:W-:Y:S02]  /*c570*/  IMAD.SHL.U32 R20, R11, 0x8, RZ ;  /* 0x000000080b147824 */ /* 0x000fe400078e00ff */
[----:B------:R-:W-:Y:S02]  /*c580*/  IMAD.IADD R3, R3, 0x1, R7 ;  /* 0x0000000103037824 */ /* 0x000fe400078e0207 */
[----:B------:R-:W-:Y:S02]  /*c590*/  IMAD R6, R6, UR6, RZ ;  /* 0x0000000606067c24 */ /* 0x000fe4000f8e02ff */
[----:B------:R-:W-:Y:S01]  /*c5a0*/  IMAD.WIDE.U32 R2, R5, UR6, R2 ;  /* 0x0000000605027c25 */ /* 0x000fe2000f8e0002 */
[----:B------:R-:W-:-:S03]  /*c5b0*/  LOP3.LUT R20, R20, 0x38, RZ, 0xc0, !PT ;  /* 0x0000003814147812 */ /* 0x000fc600078ec0ff */
[----:B------:R-:W-:Y:S01]  /*c5c0*/  IMAD R6, R5, UR7, R6 ;  /* 0x0000000705067c24 */ /* 0x000fe2000f8e0206 */
[----:B------:R-:W-:-:S03]  /*c5d0*/  LEA R5, P1, R2, UR8, 0x1 ;  /* 0x0000000802057c11 */ /* 0x000fc6000f8208ff */
[----:B------:R-:W-:Y:S01]  /*c5e0*/  IMAD.IADD R6, R3, 0x1, R6 ;  /* 0x0000000103067824 */ /* 0x000fe200078e0206 */
[----:B------:R-:W-:Y:S01]  /*c5f0*/  ISETP.GE.AND P0, PT, R20, UR4, PT ;  /* 0x0000000414007c0c */ /* 0x000fe2000bf06270 */
[----:B------:R-:W-:Y:S01]  /*c600*/  UMOV UR4, 0xffffffff ;  /* 0xffffffff00047882 */ /* 0x000fe20000000000 */
[----:B------:R-:W-:Y:S02]  /*c610*/  LOP3.LUT R21, R11, 0x7f, RZ, 0xc0, !PT ;  /* 0x0000007f0b157812 */ /* 0x000fe400078ec0ff */
[----:B------:R-:W-:Y:S02]  /*c620*/  LEA.HI.X R2, R2, UR9, R6, 0x1, P1 ;  /* 0x0000000902027c11 */ /* 0x000fe400088f0c06 */
[----:B------:R-:W-:Y:S01]  /*c630*/  SHF.R.U32.HI R21, RZ, 0x3, R21 ;  /* 0x00000003ff157819 */ /* 0x000fe20000011615 */
[----:B------:R-:W-:Y:S06]  /*c640*/  BRA.DIV UR4, `(.L_x_12369) ;  /* 0x0000003604d47947 */ /* 0x000fec000b800000 */
[----:B------:R-:W2:Y:S01]  /*c650*/  LDL.LU R6, [R1+0x30] ;  /* 0x0000300001067983 */ /* 0x000ea20000300800 */
[----:B------:R-:W-:-:S03]  /*c660*/  IMAD R25, R25, 0xc0, R21 ;  /* 0x000000c019197824 */ /* 0x000fc600078e0215 */
[----:B------:R-:W0:Y:S04]  /*c670*/  SHFL.IDX PT, R7, R0, RZ, 0x181f ;  /* 0x00181fff00077589 */ /* 0x000e2800000e0000 */
[----:B------:R-:W-:Y:S01]  /*c680*/  SHFL.IDX PT, R8, R5, RZ, 0x181f ;  /* 0x00181fff05087589 */ /* 0x000fe200000e0000 */
        /* <DEDUP_REMOVED lines=8> */
[----:B-----5:R0:W-:Y:S02]  /*c710*/  @!P1 LDGSTS.E.BYPASS.LTC128B.128 [R10+0xc400], desc[UR40][R6.64], !P0 ;  /* 0x0c400000060a9fae */ /* 0x0201e4000c101d68 */
[----:B0-----:R-:W-:Y:S02]  /*c720*/  VIADD R6, R25, 0x10 ;  /* 0x0000001019067836 */ /* 0x001fe40000000000 */
        /* <DEDUP_REMOVED lines=8> */
[----:B------:R0:W-:Y:S02]  /*c7b0*/  @!P1 LDGSTS.E.BYPASS.LTC128B.128 [R10+0xcc00], desc[UR40][R6.64], !P0 ;  /* 0x0cc00000060a9fae */ /* 0x0001e4000c101d68 */
        /* <DEDUP_REMOVED lines=50> */
[----:B------:R0:W-:Y:S04]  /*cae0*/  @!P1 LDGSTS.E.BYPASS.LTC128B.128 [R10+0xf400], desc[UR40][R6.64], !P0 ;  /* 0x0f400000060a9fae */ /* 0x0001e8000c101d68 */
[----:B0-----:R0:W1:Y:S02]  /*caf0*/  SHFL.IDX PT, R6, R0, 0x7, 0x181f ;  /* 0x00f81f0000067f89 */ /* 0x00106400000e0000 */
[----:B0-----:R-:W-:-:S05]  /*cb00*/  VIADD R0, R25, 0x80 ;  /* 0x0000008019007836 */ /* 0x001fca0000000000 */
[----:B------:R-:W-:Y:S01]  /*cb10*/  ISETP.GE.AND P2, PT, R0, R3, PT ;  /* 0x000000030000720c */ /* 0x000fe20003f46270 */
[----:B------:R-:W-:-:S05]  /*cb20*/  VIADD R0, R25, 0x70 ;  /* 0x0000007019007836 */ /* 0x000fca0000000000 */
[----:B------:R-:W-:Y:S02]  /*cb30*/  ISETP.GE.AND P1, PT, R0, R3, PT ;  /* 0x000000030000720c */ /* 0x000fe40003f26270 */
[----:B------:R-:W0:Y:S11]  /*cb40*/  SHFL.IDX PT, R0, R2, RZ, 0x181f ;  /* 0x00181fff02007589 */ /* 0x000e3600000e0000 */
[----:B-1----:R-:W-:-:S05]  /*cb50*/  @!P1 LEA R6, P3, R20, R6, 0x1 ;  /* 0x0000000614069211 */ /* 0x002fca00078608ff */
[----:B------:R-:W-:-:S04]  /*cb60*/  @!P1 IMAD.X R4, RZ, RZ, R4, P3 ;  /* 0x000000ffff049224 */ /* 0x000fc800018e0604 */
[----:B------:R-:W-:-:S05]  /*cb70*/  @!P1 IMAD.MOV.U32 R7, RZ, RZ, R4 ;  /* 0x000000ffff079224 */ /* 0x000fca00078e0004 */
[----:B------:R1:W-:Y:S02]  /*cb80*/  @!P1 LDGSTS.E.BYPASS.LTC128B.128 [R10+0xfc00], desc[UR40][R6.64], !P0 ;  /* 0x0fc00000060a9fae */ /* 0x0003e4000c101d68 */
[----:B-1----:R-:W-:-:S05]  /*cb90*/  @!P2 LEA R6, P1, R20, R8, 0x1 ;  /* 0x000000081406a211 */ /* 0x002fca00078208ff */
[----:B0-----:R-:W-:-:S04]  /*cba0*/  @!P2 IMAD.X R0, RZ, RZ, R0, P1 ;  /* 0x000000ffff00a224 */ /* 0x001fc800008e0600 */
[----:B------:R-:W-:Y:S02]  /*cbb0*/  @!P2 IMAD.MOV.U32 R7, RZ, RZ, R0 ;  /* 0x000000ffff07a224 */ /* 0x000fe400078e0000 */
[----:B------:R-:W-:-:S03]  /*cbc0*/  VIADD R0, R25, 0x90 ;  /* 0x0000009019007836 */ /* 0x000fc60000000000 */
[----:B------:R0:W-:Y:S02]  /*cbd0*/  @!P2 LDGSTS.E.BYPASS.LTC128B.128 [R10+0x10400], desc[UR40][R6.64], !P0 ;  /* 0x10400000060aafae */ /* 0x0001e4000c101d68 */
[----:B------:R-:W-:Y:S02]  /*cbe0*/  ISETP.GE.AND P1, PT, R0, R3, PT ;  /* 0x000000030000720c */ /* 0x000fe40003f26270 */
[----:B------:R-:W-:Y:S04]  /*cbf0*/  SHFL.IDX PT, R0, R2, 0x1, 0x181f ;  /* 0x00381f0002007f89 */ /* 0x000fe800000e0000 */
[----:B0-----:R-:W0:Y:S07]  /*cc00*/  SHFL.IDX PT, R6, R5, 0x1, 0x181f ;  /* 0x00381f0005067f89 */ /* 0x001e2e00000e0000 */
[----:B0-----:R-:W-:-:S05]  /*cc10*/  @!P1 LEA R6, P2, R20, R6, 0x1 ;  /* 0x0000000614069211 */ /* 0x001fca00078408ff */
[----:B------:R-:W-:-:S04]  /*cc20*/  @!P1 IMAD.X R0, RZ, RZ, R0, P2 ;  /* 0x000000ffff009224 */ /* 0x000fc800010e0600 */
        /* <DEDUP_REMOVED lines=9> */
[----:B------:R0:W1:Y:S04]  /*ccc0*/  SHFL.IDX PT, R0, R2, 0x3, 0x181f ;  /* 0x00781f0002007f89 */ /* 0x00006800000e0000 */
[----:B------:R0:W-:Y:S04]  /*ccd0*/  @!P1 LDGSTS.E.BYPASS.LTC128B.128 [R10+0x11400], desc[UR40][R6.64], !P0 ;  /* 0x11400000060a9fae */ /* 0x0001e8000c101d68 */
[----:B------:R0:W2:Y:S02]  /*cce0*/  SHFL.IDX PT, R2, R5, 0x3, 0x181f ;  /* 0x00781f0005027f89 */ /* 0x0000a400000e0000 */
.L_x_12482:
[----:B------:R-:W-:Y:S02]  /*ccf0*/  VIADD R25, R25, 0xb0 ;  /* 0x000000b019197836 */ /* 0x000fe40000000000 */
[----:B------:R-:W-:-:S03]  /*cd00*/  VIADD R8, R17, 0x30800 ;  /* 0x0003080011087836 */ /* 0x000fc60000000000 */
[----:B------:R-:W-:-:S13]  /*cd10*/  ISETP.GE.AND P1, PT, R25, R3, PT ;  /* 0x000000031900720c */ /* 0x000fda0003f26270 */
[----:B0-2---:R-:W-:-:S05]  /*cd20*/  @!P1 LEA R2, P2, R20, R2, 0x1 ;  /* 0x0000000214029211 */ /* 0x005fca00078408ff */
[----:B-1----:R-:W-:-:S05]  /*cd30*/  @!P1 IMAD.X R3, RZ, RZ, R0, P2 ;  /* 0x000000ffff039224 */ /* 0x002fca00010e0600 */
[----:B------:R-:W-:Y:S01]  /*cd40*/  @!PT LDS RZ, [RZ] ;  /* 0x00000000fffff984 */ /* 0x000fe20000000800 */
[----:B------:R-:W-:Y:S01]  /*cd50*/  @!PT LDS RZ, [RZ] ;  /* 0x00000000fffff984 */ /* 0x000fe20000000800 */
[----:B------:R-:W-:Y:S01]  /*cd60*/  @!PT LDS RZ, [RZ] ;  /* 0x00000000fffff984 */ /* 0x000fe20000000800 */
[----:B------:R0:W-:Y:S01]  /*cd70*/  @!P1 LDGSTS.E.BYPASS.LTC128B.128 [R10+0x11c00], desc[UR40][R2.64], !P0 ;  /* 0x11c00000020a9fae */ /* 0x0001e2000c101d68 */
[----:B------:R-:W-:Y:S01]  /*cd80*/  PLOP3.LUT P0, PT, PT, PT, PT, 0x80, 0x0 ;  /* 0x000000000000781c */ /* 0x000fe20003f0f070 */
[----:B------:R-:W-:-:S12]  /*cd90*/  NOP ;  /* 0x0000000000007918 */ /* 0x000fd80000000000 */
.L_x_12370:
        /* <DEDUP_REMOVED lines=18> */
.L_x_12483:
[----:B------:R-:W-:Y:S05]  /*cec0*/  BSYNC B0 ;  /* 0x0000000000007941 */ /* 0x000fea0003800000 */
.L_x_12371:
[----:B------:R-:W0:Y:S04]  /*ced0*/  LDL R2, [R1+0x1c] ;  /* 0x00001c0001027983 */ /* 0x000e280000100800 */
[----:B------:R-:W2:Y:S01]  /*cee0*/  LDL R3, [R1+0x4] ;  /* 0x0000040001037983 */ /* 0x000ea20000100800 */
[----:B------:R-:W-:Y:S01]  /*cef0*/  BSSY B0, `(.L_x_12373) ;  /* 0x0000175000007945 */ /* 0x000fe20003800000 */
[----:B0-----:R-:W-:-:S05]  /*cf00*/  VIADD R0, R2, 0xfffffffe ;  /* 0xfffffffe02007836 */ /* 0x001fca0000000000 */
        /* <DEDUP_REMOVED lines=47> */
.L_x_12379:
[----:B------:R-:W-:Y:S01]  /*d200*/  IMAD R2, R6, 0x8, R17 ;  /* 0x0000000806027824 */ /* 0x000fe200078e0211 */
[----:B------:R-:W-:Y:S01]  /*d210*/  SHF.L.U32 R3, R10, 0x1f, RZ ;  /* 0x0000001f0a037819 */ /* 0x000fe200000006ff */
[----:B------:R-:W-:Y:S03]  /*d220*/  BSSY B3, `(.L_x_12380) ;  /* 0x0000003000037945 */ /* 0x000fe60003800000 */
[----:B------:R-:W1:Y:S02]  /*d230*/  SYNCS.PHASECHK.TRANS64.TRYWAIT P0, [R2+URZ+0x30840], R3 ;  /* 0x03084003020075a7 */ /* 0x000e64000800017f */
[----:B-1----:R-:W-:Y:S05]  /*d240*/  @!P0 BRA `(.L_x_12381) ;  /* 0x0000003800d08947 */ /* 0x002fea0003800000 */
.L_x_12484:
[----:B------:R-:W-:Y:S05]  /*d250*/  BSYNC B3 ;  /* 0x0000000000037941 */ /* 0x000fea0003800000 */
.L_x_12380:
        /* <DEDUP_REMOVED lines=12> */
.L_x_12383:
[----:B------:R-:W-:Y:S05]  /*d320*/  BSYNC B3 ;  /* 0x0000000000037941 */ /* 0x000fea0003800000 */
.L_x_12382:
        /* <DEDUP_REMOVED lines=8> */
[----:B------:R-:W-:Y:S01]  /*d3b0*/  IMAD R5, R0, 0xc0, R26 ;  /* 0x000000c000057824 */ /* 0x000fe200078e021a */
[----:B------:R-:W-:Y:S01]  /*d3c0*/  UMOV UR6, 0x0 ;  /* 0x0000000000067882 */ /* 0x000fe20000000000 */
[----:B------:R-:W-:-:S10]  /*d3d0*/  UMOV UR7, 0x14f00000 ;  /* 0x14f0000000077882 */ /* 0x000fd40000000000 */
.L_x_12384:
        /* <DEDUP_REMOVED lines=15> */
.L_x_12485:
[----:B------:R-:W-:Y:S05]  /*d4d0*/  BSYNC B3 ;  /* 0x0000000000037941 */ /* 0x000fea0003800000 */
.L_x_12385:
        /* <DEDUP_REMOVED lines=12> */
.L_x_12388:
[----:B------:R-:W-:Y:S05]  /*d5a0*/  BSYNC B3 ;  /* 0x0000000000037941 */ /* 0x000fea0003800000 */
.L_x_12387:
        /* <DEDUP_REMOVED lines=11> */
.L_x_12389:
        /* <DEDUP_REMOVED lines=12> */
.L_x_12378:
[----:B------:R-:W-:Y:S05]  /*d720*/  BSYNC B1 ;  /* 0x0000000000017941 */ /* 0x000fea0003800000 */
.L_x_12377:
[----:B------:R-:W2:Y:S01]  /*d730*/  LDL.LU R0, [R1+0x1c] ;  /* 0x00001c0001007983 */ /* 0x000ea20000300800 */
[----:B------:R-:W-:Y:S02]  /*d740*/  IMAD.MOV.U32 R28, RZ, RZ, R10 ;  /* 0x000000ffff1c7224 */ /* 0x000fe400078e000a */
[----:B------:R-:W-:Y:S02]  /*d750*/  IMAD.MOV.U32 R18, RZ, RZ, R6 ;  /* 0x000000ffff127224 */ /* 0x000fe400078e0006 */
[----:B--2---:R-:W-:-:S07]  /*d760*/  VIADD R0, R0, 0xfffffffd ;  /* 0xfffffffd00007836 */ /* 0x004fce0000000000 */
.L_x_12376:
[----:B------:R-:W-:Y:S05]  /*d770*/  BSYNC B2 ;  /* 0x0000000000027941 */ /* 0x000fea0003800000 */
.L_x_12375:
[----:B------:R-:W-:Y:S01]  /*d780*/  VIADD R7, R7, 0xfffffffe ;  /* 0xfffffffe07077836 */ /* 0x000fe20000000000 */
[----:B------:R-:W-:-:S04]  /*d790*/  LOP3.LUT R2, RZ, R9, RZ, 0x33, !PT ;  /* 0x00000009ff027212 */ /* 0x000fc800078e33ff */
[----:B------:R-:W-:-:S13]  /*d7a0*/  ISETP.NE.AND P0, PT, R7, R2, PT ;  /* 0x000000020700720c */ /* 0x000fda0003f05270 */
[----:B------:R-:W-:Y:S05]  /*d7b0*/  @!P0 BRA `(.L_x_12374) ;  /* 0x0000000c00a08947 */ /* 0x000fea0003800000 */
[----:B------:R-:W-:-:S07]  /*d7c0*/  IMAD.MOV.U32 R4, RZ, RZ, R19 ;  /* 0x000000ffff047224 */ /* 0x000fce00078e0013 */
.L_x_12416:
        /* <DEDUP_REMOVED lines=32> */
.L_x_12392:
[----:B------:R-:W-:Y:S01]  /*d9d0*/  IMAD R2, R6, 0x8, R17 ;  /* 0x0000000806027824 */ /* 0x000fe200078e0211 */
[----:B------:R-:W-:Y:S01]  /*d9e0*/  SHF.L.U32 R3, R7, 0x1f, RZ ;  /* 0x0000001f07037819 */ /* 0x000fe200000006ff */
[----:B------:R-:W-:Y:S03]  /*d9f0*/  BSSY B2, `(.L_x_12393) ;  /* 0x0000003000027945 */ /* 0x000fe60003800000 */
[----:B------:R-:W1:Y:S02]  /*da00*/  SYNCS.PHASECHK.TRANS64.TRYWAIT P0, [R2+URZ+0x30840], R3 ;  /* 0x03084003020075a7 */ /* 0x000e64000800017f */
[----:B-1----:R-:W-:Y:S05]  /*da10*/  @!P0 BRA `(.L_x_12394) ;  /* 0x0000003400048947 */ /* 0x002fea0003800000 */
.L_x_12486:
[----:B------:R-:W-:Y:S05]  /*da20*/  BSYNC B2 ;  /* 0x0000000000027941 */ /* 0x000fea0003800000 */
.L_x_12393:
        /* <DEDUP_REMOVED lines=12> */
.L_x_12396:
[----:B------:R-:W-:Y:S05]  /*daf0*/  BSYNC B2 ;  /* 0x0000000000027941 */ /* 0x000fea0003800000 */
.L_x_12395:
        /* <DEDUP_REMOVED lines=11> */
.L_x_12397:
        /* <DEDUP_REMOVED lines=15> */
.L_x_12487:
[----:B------:R-:W-:Y:S05]  /*dca0*/  BSYNC B2 ;  /* 0x0000000000027941 */ /* 0x000fea0003800000 */
.L_x_12398:
        /* <DEDUP_REMOVED lines=11> */
.L_x_12401:
[----:B------:R-:W-:Y:S05]  /*dd60*/  BSYNC B2 ;  /* 0x0000000000027941 */ /* 0x000fea0003800000 */
.L_x_12400:
        /* <DEDUP_REMOVED lines=10> */
.L_x_12402:
        /* <DEDUP_REMOVED lines=12> */
.L_x_12391:
[----:B------:R-:W-:Y:S05]  /*ded0*/  BSYNC B1 ;  /* 0x0000000000017941 */ /* 0x000fea0003800000 */
.L_x_12390:
        /* <DEDUP_REMOVED lines=32> */
.L_x_12405:
[----:B------:R-:W-:Y:S01]  /*e0e0*/  IMAD R2, R18, 0x8, R17 ;  /* 0x0000000812027824 */ /* 0x000fe200078e0211 */
[----:B------:R-:W-:Y:S01]  /*e0f0*/  SHF.L.U32 R3, R28, 0x1f, RZ ;  /* 0x0000001f1c037819 */ /* 0x000fe200000006ff */
[----:B------:R-:W-:Y:S03]  /*e100*/  BSSY B2, `(.L_x_12406) ;  /* 0x0000003000027945 */ /* 0x000fe60003800000 */
[----:B------:R-:W1:Y:S02]  /*e110*/  SYNCS.PHASECHK.TRANS64.TRYWAIT P0, [R2+URZ+0x30840], R3 ;  /* 0x03084003020075a7 */ /* 0x000e64000800017f */
[----:B-1----:R-:W-:Y:S05]  /*e120*/  @!P0 BRA `(.L_x_12407) ;  /* 0x0000002c00688947 */ /* 0x002fea0003800000 */
.L_x_12488:
[----:B------:R-:W-:Y:S05]  /*e130*/  BSYNC B2 ;  /* 0x0000000000027941 */ /* 0x000fea0003800000 */
.L_x_12406:
        /* <DEDUP_REMOVED lines=12> */
.L_x_12409:
[----:B------:R-:W-:Y:S05]  /*e200*/  BSYNC B2 ;  /* 0x0000000000027941 */ /* 0x000fea0003800000 */
.L_x_12408:
        /* <DEDUP_REMOVED lines=8> */
[----:B------:R-:W-:Y:S01]  /*e290*/  VIADD R3, R3, 0x30 ;  /* 0x0000003003037836 */ /* 0x000fe20000000000 */
[----:B------:R-:W-:Y:S01]  /*e2a0*/  UMOV UR6, 0x0 ;  /* 0x0000000000067882 */ /* 0x000fe20000000000 */
[----:B------:R-:W-:Y:S01]  /*e2b0*/  IMAD R11, R10, 0xc0, R26 ;  /* 0x000000c00a0b7824 */ /* 0x000fe200078e021a */
[----:B------:R-:W-:-:S09]  /*e2c0*/  UMOV UR7, 0x14f00000 ;  /* 0x14f0000000077882 */ /* 0x000fd20000000000 */
.L_x_12410:
        /* <DEDUP_REMOVED lines=15> */
.L_x_12489:
[----:B------:R-:W-:Y:S05]  /*e3c0*/  BSYNC B2 ;  /* 0x0000000000027941 */ /* 0x000fea0003800000 */
.L_x_12411:
        /* <DEDUP_REMOVED lines=11> */
.L_x_12414:
[----:B------:R-:W-:Y:S05]  /*e480*/  BSYNC B2 ;  /* 0x0000000000027941 */ /* 0x000fea0003800000 */
.L_x_12413:
        /* <DEDUP_REMOVED lines=10> */
.L_x_12415:
        /* <DEDUP_REMOVED lines=12> */
.L_x_12404:
[----:B------:R-:W-:Y:S05]  /*e5f0*/  BSYNC B1 ;  /* 0x0000000000017941 */ /* 0x000fea0003800000 */
.L_x_12403:
[----:B------:R-:W2:Y:S01]  /*e600*/  LDL R2, [R1+0x4] ;  /* 0x0000040001027983 */ /* 0x000ea20000100800 */
[----:B------:R-:W-:Y:S01]  /*e610*/  VIADD R0, R0, 0xfffffffe ;  /* 0xfffffffe00007836 */ /* 0x000fe20000000000 */
[----:B--2---:R-:W-:-:S13]  /*e620*/  ISETP.GT.AND P0, PT, R9, R2, PT ;  /* 0x000000020900720c */ /* 0x004fda0003f04270 */
[----:B------:R-:W-:Y:S05]  /*e630*/  @P0 BRA `(.L_x_12416) ;  /* 0xfffffff000640947 */ /* 0x000fea000383ffff */
.L_x_12374:
[----:B------:R-:W-:Y:S05]  /*e640*/  BSYNC B0 ;  /* 0x0000000000007941 */ /* 0x000fea0003800000 */
.L_x_12373:
        /* <DEDUP_REMOVED lines=17> */
.L_x_12418:
[----:B------:R-:W-:Y:S05]  /*e760*/  BSYNC B0 ;  /* 0x0000000000007941 */ /* 0x000fea0003800000 */
.L_x_12417:
[----:B------:R-:W-:Y:S01]  /*e770*/  LOP3.LUT P0, RZ, R29, 0x1, RZ, 0xc0, !PT ;  /* 0x000000011dff7812 */ /* 0x000fe2000780c0ff */
[----:B------:R-:W-:-:S12]  /*e780*/  BSSY B0, `(.L_x_12419) ;  /* 0x0000027000007945 */ /* 0x000fd80003800000 */
[----:B------:R-:W-:Y:S05]  /*e790*/  @!P0 BRA `(.L_x_12420) ;  /* 0x0000000000948947 */ /* 0x000fea0003800000 */
[----:B------:R-:W-:Y:S01]  /*e7a0*/  IMAD R3, R18, 0x8, R17 ;  /* 0x0000000812037824 */ /* 0x000fe200078e0211 */
[----:B------:R-:W-:Y:S01]  /*e7b0*/  SHF.L.U32 R0, R28, 0x1f, RZ ;  /* 0x0000001f1c007819 */ /* 0x000fe200000006ff */
[----:B------:R-:W-:Y:S01]  /*e7c0*/  BSSY B1, `(.L_x_12421) ;  /* 0x0000004000017945 */ /* 0x000fe20003800000 */
[----:B------:R-:W-:Y:S02]  /*e7d0*/  ISETP.NE.AND P1, PT, R6, RZ, PT ;  /* 0x000000ff0600720c */ /* 0x000fe40003f25270 */
[----:B------:R-:W0:Y:S02]  /*e7e0*/  SYNCS.PHASECHK.TRANS64.TRYWAIT P0, [R3+URZ+0x30860], R0 ;  /* 0x03086000030075a7 */ /* 0x000e24000800017f */
[----:B0-----:R-:W-:Y:S09]  /*e7f0*/  @!P0 BRA `(.L_x_12422) ;  /* 0x0000002400dc8947 */ /* 0x001ff20003800000 */
.L_x_12490:
[----:B------:R-:W-:Y:S05]  /*e800*/  BSYNC B1 ;  /* 0x0000000000017941 */ /* 0x000fea0003800000 */
.L_x_12421:
        /* <DEDUP_REMOVED lines=9> */
.L_x_12424:
[----:B------:R-:W-:Y:S05]  /*e8a0*/  BSYNC B1 ;  /* 0x0000000000017941 */ /* 0x000fea0003800000 */
.L_x_12423:
[----:B0-----:R-:W-:Y:S01]  /*e8b0*/  IMAD R0, R18, 0x6000, R17 ;  /* 0x0000600012007824 */ /* 0x001fe200078e0211 */
        /* <DEDUP_REMOVED lines=9> */
.L_x_12425:
        /* <DEDUP_REMOVED lines=10> */
.L_x_12420:
[----:B------:R-:W-:Y:S05]  /*e9f0*/  BSYNC B0 ;  /* 0x0000000000007941 */ /* 0x000fea0003800000 */
.L_x_12419:
[----:B------:R-:W-:-:S05]  /*ea00*/  VIADD R18, R18, 0x1 ;  /* 0x0000000112127836 */ /* 0x000fca0000000000 */
[----:B------:R-:W-:-:S04]  /*ea10*/  ISETP.NE.AND P0, PT, R18, 0x2, PT ;  /* 0x000000021200780c */ /* 0x000fc80003f05270 */
[----:B------:R-:W-:Y:S02]  /*ea20*/  SEL R3, RZ, 0x1, P0 ;  /* 0x00000001ff037807 */ /* 0x000fe40000000000 */
[----:B------:R-:W-:Y:S02]  /*ea30*/  SEL R18, R18, RZ, P0 ;  /* 0x000000ff12127207 */ /* 0x000fe40000000000 */
[----:B------:R-:W-:-:S07]  /*ea40*/  LOP3.LUT R28, R28, R3, RZ, 0x3c, !PT ;  /* 0x000000031c1c7212 */ /* 0x000fce00078e3cff */
.L_x_12355:
[----:B------:R-:W-:Y:S05]  /*ea50*/  BSYNC B7 ;  /* 0x0000000000077941 */ /* 0x000fea0003800000 */
.L_x_12353:
[----:B------:R-:W-:-:S13]  /*ea60*/  LOP3.LUT P0, RZ, R29, 0x2, RZ, 0xc0, !PT ;  /* 0x000000021dff7812 */ /* 0x000fda000780c0ff */
[----:B------:R-:W-:Y:S05]  /*ea70*/  @!P0 BRA `(.L_x_12426) ;  /* 0x0000000000248947 */ /* 0x000fea0003800000 */
[----:B------:R-:W-:Y:S05]  /*ea80*/  WARPSYNC.ALL ;  /* 0x0000000000007948 */ /* 0x000fea0003800000 */
[----:B------:R-:W0:Y:S08]  /*ea90*/  S2UR UR5, SR_CgaCtaId ;  /* 0x00000000000579c3 */ /* 0x000e300000008800 */
[----:B------:R-:W-:Y:S06]  /*eaa0*/  BAR.SYNC.DEFER_BLOCKING 0x5, 0x200 ;  /* 0x0148000000007b1d */ /* 0x000fec0000010000 */
[----:B------:R-:W-:-:S02]  /*eab0*/  UMOV UR4, 0x400 ;  /* 0x0000040000047882 */ /* 0x000fc40000000000 */
[----:B0-----:R-:W-:-:S06]  /*eac0*/  ULEA UR4, UR5, UR4, 0x18 ;  /* 0x0000000405047291 */ /* 0x001fcc000f8ec03f */
[----:B------:R-:W-:-:S05]  /*ead0*/  IMAD.U32 R17, RZ, RZ, UR4 ;  /* 0x00000004ff117e24 */ /* 0x000fca000f8e00ff */
[----:B------:R2:W3:Y:S01]  /*eae0*/  LDS.128 R24, [R17+0x308d0] ;  /* 0x0308d00011187984 */ /* 0x0004e20000000c00 */
[----:B------:R-:W-:Y:S06]  /*eaf0*/  BAR.ARV 0x4, 0x200 ;  /* 0x0108000000007b1d */ /* 0x000fec0000002000 */
[----:B------:R-:W-:Y:S05]  /*eb00*/  BRA `(.L_x_12427) ;  /* 0x0000000800d07947 */ /* 0x000fea0003800000 */
.L_x_12426:
[----:B------:R-:W0:Y:S01]  /*eb10*/  S2R R0, SR_TID.X ;  /* 0x0000000000007919 */ /* 0x000e220000002100 */
[----:B------:R-:W-:Y:S01]  /*eb20*/  UMOV UR4, 0xffffffff ;  /* 0xffffffff00047882 */ /* 0x000fe20000000000 */
[----:B0-----:R-:W-:-:S04]  /*eb30*/  LOP3.LUT R9, R0, 0x1f, RZ, 0xc0, !PT ;  /* 0x0000001f00097812 */ /* 0x001fc800078ec0ff */
[----:B------:R-:W-:Y:S01]  /*eb40*/  ISETP.NE.AND P0, PT, R9, 0x1f, PT ;  /* 0x0000001f0900780c */ /* 0x000fe20003f05270 */
[----:B------:R-:W-:-:S12]  /*eb50*/  BRA.DIV UR4, `(.L_x_12428) ;  /* 0x0000002604187947 */ /* 0x000fd8000b800000 */
[----:B-1----:R-:W-:Y:S01]  /*eb60*/  IMAD.IADD R7, R27, 0x1, R9 ;  /* 0x000000011b077824 */ /* 0x002fe200078e0209 */
[----:B------:R-:W-:-:S04]  /*eb70*/  ULDC UR4, c[0x0][0xc3c] ;  /* 0x00030f0000047ab9 */ /* 0x000fc80000000800 */
        /* <DEDUP_REMOVED lines=36> */
.L_x_12500:
[----:B------:R-:W-:Y:S02]  /*edc0*/  ULDC UR4, c[0x0][0xc38] ;  /* 0x00030e0000047ab9 */ /* 0x000fe40000000800 */
[----:B------:R-:W-:-:S04]  /*edd0*/  IMAD.U32 R2, RZ, RZ, UR4 ;  /* 0x00000004ff027e24 */ /* 0x000fc8000f8e00ff */
[----:B-1----:R-:W-:-:S04]  /*ede0*/  IMAD R5, R14, R2, RZ ;  /* 0x000000020e057224 */ /* 0x002fc800078e02ff */
[----:B------:R-:W-:-:S05]  /*edf0*/  IMAD.IADD R6, R6, 0x1, R5 ;  /* 0x0000000106067824 */ /* 0x000fca00078e0205 */
[----:B------:R-:W-:-:S13]  /*ee00*/  ISETP.GT.AND P6, PT, R6, R0, PT ;  /* 0x000000000600720c */ /* 0x000fda0003fc4270 */
[----:B------:R-:W-:Y:S05]  /*ee10*/  @P6 BRA `(.L_x_12429) ;  /* 0x0000000000a46947 */ /* 0x000fea0003800000 */
.L_x_12432:
[----:B------:R-:W1:Y:S01]  /*ee20*/  LDC R2, c[0x0][0xc3c] ;  /* 0x00030f00ff027b82 */ /* 0x000e620000000800 */
[----:B------:R-:W-:-:S05]  /*ee30*/  VIADD R27, R27, 0x1f ;  /* 0x0000001f1b1b7836 */ /* 0x000fca0000000000 */
[----:B-1----:R-:W-:-:S13]  /*ee40*/  ISETP.GE.AND P6, PT, R27, R2, PT ;  /* 0x000000021b00720c */ /* 0x002fda0003fc6270 */
[----:B------:R-:W-:Y:S05]  /*ee50*/  @P6 BRA `(.L_x_12430) ;  /* 0x0000000400b86947 */ /* 0x000fea0003800000 */
[----:B0-----:R-:W0:Y:S01]  /*ee60*/  S2R R3, SR_TID.X ;  /* 0x0000000000037919 */ /* 0x001e220000002100 */
[----:B------:R-:W-:Y:S01]  /*ee70*/  IMAD.MOV.U32 R7, RZ, RZ, RZ ;  /* 0x000000ffff077224 */ /* 0x000fe200078e00ff */
        /* <DEDUP_REMOVED lines=29> */
.L_x_12508:
[----:B------:R-:W-:Y:S02]  /*f050*/  ULDC UR4, c[0x0][0xc38] ;  /* 0x00030e0000047ab9 */ /* 0x000fe40000000800 */
[----:B------:R-:W-:-:S04]  /*f060*/  IMAD.U32 R2, RZ, RZ, UR4 ;  /* 0x00000004ff027e24 */ /* 0x000fc8000f8e00ff */
[----:B-1----:R-:W-:-:S04]  /*f070*/  IMAD R5, R14, R2, RZ ;  /* 0x000000020e057224 */ /* 0x002fc800078e02ff */
[----:B------:R-:W-:-:S05]  /*f080*/  IMAD.IADD R6, R5, 0x1, R6 ;  /* 0x0000000105067824 */ /* 0x000fca00078e0206 */
[----:B------:R-:W-:-:S13]  /*f090*/  ISETP.GT.AND P6, PT, R6, R0, PT ;  /* 0x000000000600720c */ /* 0x000fda0003fc4270 */
[----:B------:R-:W-:Y:S05]  /*f0a0*/  @!P6 BRA `(.L_x_12432) ;  /* 0xfffffffc005ce947 */ /* 0x000fea000383ffff */
.L_x_12429:
        /* <DEDUP_REMOVED lines=9> */
.L_x_12513:
[----:B------:R-:W-:-:S13]  /*f140*/  ISETP.NE.AND P0, PT, R8, RZ, PT ;  /* 0x000000ff0800720c */ /* 0x000fda0003f05270 */
[----:B------:R-:W-:Y:S05]  /*f150*/  @!P0 BRA `(.L_x_12434) ;  /* 0x0000000000108947 */ /* 0x000fea0003800000 */
[----:B------:R-:W-:Y:S01]  /*f160*/  UMOV UR4, 0xffffffff ;  /* 0xffffffff00047882 */ /* 0x000fe20000000000 */
[----:B------:R-:W-:Y:S02]  /*f170*/  VIADD R12, R5, 0xffffffff ;  /* 0xffffffff050c7836 */ /* 0x000fe40000000000 */
[----:B------:R-:W-:Y:S05]  /*f180*/  BRA.DIV UR4, `(.L_x_12435) ;  /* 0x0000002604dc7947 */ /* 0x000fea000b800000 */
[----:B------:R4:W0:Y:S02]  /*f190*/  SHFL.IDX PT, R24, R3, R12, 0x1f ;  /* 0x00001f0c03187589 */ /* 0x00082400000e0000 */
.L_x_12434:
[----:B--2---:R-:W-:Y:S01]  /*f1a0*/  IABS R8, R7 ;  /* 0x0000000700087213 */ /* 0x004fe20000000000 */
[----:B0-----:R-:W-:Y:S01]  /*f1b0*/  IMAD R24, R24, R2, R6 ;  /* 0x0000000218187224 */ /* 0x001fe200078e0206 */
[----:B---3--:R-:W-:Y:S01]  /*f1c0*/  IABS R6, R4 ;  /* 0x0000000400067213 */ /* 0x008fe20000000000 */
[----:B------:R-:W-:Y:S01]  /*f1d0*/  IMAD.MOV.U32 R2, RZ, RZ, RZ ;  /* 0x000000ffff027224 */ /* 0x000fe200078e00ff */
[----:B------:R-:W0:Y:S01]  /*f1e0*/  I2F.RP R9, R8 ;  /* 0x0000000800097306 */ /* 0x000e220000209400 */
[----:B------:R-:W-:Y:S02]  /*f1f0*/  IMAD.IADD R0, R0, 0x1, -R24 ;  /* 0x0000000100007824 */ /* 0x000fe400078e0a18 */
[----:B------:R-:W-:-:S05]  /*f200*/  IMAD.IADD R27, R5, 0x1, R27 ;  /* 0x00000001051b7824 */ /* 0x000fca00078e021b */
[----:B----4-:R-:W-:Y:S08]  /*f210*/  I2F.RP R12, R6 ;  /* 0x00000006000c7306 */ /* 0x010ff00000209400 */
[----:B0-----:R-:W0:Y:S02]  /*f220*/  MUFU.RCP R9, R9 ;  /* 0x0000000900097308 */ /* 0x001e240000001000 */
[----:B0-----:R-:W-:Y:S01]  /*f230*/  VIADD R10, R9, 0xffffffe ;  /* 0x0ffffffe090a7836 */ /* 0x001fe20000000000 */
[----:B------:R-:W-:-:S05]  /*f240*/  IABS R9, R7 ;  /* 0x0000000700097213 */ /* 0x000fca0000000000 */
[----:B------:R0:W2:Y:S02]  /*f250*/  F2I.FTZ.U32.TRUNC.NTZ R3, R10 ;  /* 0x0000000a00037305 */ /* 0x0000a4000021f000 */
[----:B0-----:R-:W-:Y:S01]  /*f260*/  IABS R10, R0 ;  /* 0x00000000000a7213 */ /* 0x001fe20000000000 */
[----:B--2---:R-:W-:-:S04]  /*f270*/  IMAD.MOV R11, RZ, RZ, -R3 ;  /* 0x000000ffff0b7224 */ /* 0x004fc800078e0a03 */
        /* <DEDUP_REMOVED lines=8> */
[----:B------:R-:W-:-:S04]  /*f300*/  IMAD.MOV.U32 R2, RZ, RZ, RZ ;  /* 0x000000ffff027224 */ /* 0x000fc800078e00ff */
[----:B------:R-:W0:Y:S06]  /*f310*/  F2I.FTZ.U32.TRUNC.NTZ R3, R3 ;  /* 0x0000000300037305 */ /* 0x000e2c000021f000 */
[----:B------:R-:W-:Y:S02]  /*f320*/  @!P1 IMAD.IADD R11, R11, 0x1, -R8 ;  /* 0x000000010b0b9824 */ /* 0x000fe400078e0a08 */
[----:B------:R-:W-:Y:S01]  /*f330*/  @!P1 VIADD R9, R9, 0x1 ;  /* 0x0000000109099836 */ /* 0x000fe20000000000 */
[----:B------:R-:W-:Y:S02]  /*f340*/  ISETP.NE.AND P1, PT, R7, RZ, PT ;  /* 0x000000ff0700720c */ /* 0x000fe40003f25270 */
[----:B------:R-:W-:Y:S01]  /*f350*/  ISETP.GE.U32.AND P0, PT, R11, R8, PT ;  /* 0x000000080b00720c */ /* 0x000fe20003f06070 */
[----:B0-----:R-:W-:-:S04]  /*f360*/  IMAD.MOV R11, RZ, RZ, -R3 ;  /* 0x000000ffff0b7224 */ /* 0x001fc800078e0a03 */
[----:B------:R-:W-:-:S08]  /*f370*/  IMAD R11, R11, R6, RZ ;  /* 0x000000060b0b7224 */ /* 0x000fd000078e02ff */
[----:B------:R-:W-:Y:S02]  /*f380*/  @P0 VIADD R9, R9, 0x1 ;  /* 0x0000000109090836 */ /* 0x000fe40000000000 */
[----:B------:R-:W-:Y:S01]  /*f390*/  IMAD.HI.U32 R8, R3, R11, R2 ;  /* 0x0000000b03087227 */ /* 0x000fe200078e0002 */
[----:B------:R-:W-:-:S04]  /*f3a0*/  LOP3.LUT R2, R0, R7, RZ, 0x3c, !PT ;  /* 0x0000000700027212 */ /* 0x000fc800078e3cff */
[----:B------:R-:W-:Y:S02]  /*f3b0*/  ISETP.GE.AND P2, PT, R2, RZ, PT ;  /* 0x000000ff0200720c */ /* 0x000fe40003f46270 */
[----:B------:R-:W-:-:S05]  /*f3c0*/  IABS R2, R4 ;  /* 0x0000000400027213 */ /* 0x000fca0000000000 */
[----:B------:R-:W-:-:S06]  /*f3d0*/  IMAD.MOV R2, RZ, RZ, -R2 ;  /* 0x000000ffff027224 */ /* 0x000fcc00078e0a02 */
[----:B------:R-:W-:Y:S01]  /*f3e0*/  @!P2 IMAD.MOV R9, RZ, RZ, -R9 ;  /* 0x000000ffff09a224 */ /* 0x000fe200078e0a09 */
[----:B------:R-:W-:-:S04]  /*f3f0*/  @!P1 LOP3.LUT R9, RZ, R7, RZ, 0x33, !PT ;  /* 0x00000007ff099212 */ /* 0x000fc800078e33ff */
[-C--:B------:R-:W-:Y:S01]  /*f400*/  IABS R3, R9.reuse ;  /* 0x0000000900037213 */ /* 0x080fe20000000000 */
[----:B------:R-:W-:-:S04]  /*f410*/  IMAD R7, R7, R9, RZ ;  /* 0x0000000907077224 */ /* 0x000fc800078e02ff */
        /* <DEDUP_REMOVED lines=18> */
.L_x_12430:
[----:B------:R-:W-:Y:S01]  /*f540*/  UMOV UR4, URZ ;  /* 0x0000003f00047c82 */ /* 0x000fe20008000000 */
[----:B------:R-:W-:Y:S01]  /*f550*/  UMOV UR5, URZ ;  /* 0x0000003f00057c82 */ /* 0x000fe20008000000 */
[----:B------:R-:W-:Y:S01]  /*f560*/  ULDC UR6, c[0x0][0xc3c] ;  /* 0x00030f0000067ab9 */ /* 0x000fe20000000800 */
[----:B------:R-:W-:Y:S02]  /*f570*/  IMAD.MOV.U32 R24, RZ, RZ, R0 ;  /* 0x000000ffff187224 */ /* 0x000fe400078e0000 */
[----:B------:R-:W-:Y:S02]  /*f580*/  IMAD.U32 R25, RZ, RZ, UR4 ;  /* 0x00000004ff197e24 */ /* 0x000fe4000f8e00ff */
[----:B------:R-:W-:Y:S02]  /*f590*/  IMAD.U32 R26, RZ, RZ, UR5 ;  /* 0x00000005ff1a7e24 */ /* 0x000fe4000f8e00ff */
[----:B------:R-:W-:-:S07]  /*f5a0*/  IMAD.U32 R27, RZ, RZ, UR6 ;  /* 0x00000006ff1b7e24 */ /* 0x000fce000f8e00ff */
.L_x_12436:
        /* <DEDUP_REMOVED lines=10> */
.L_x_12427:
[----:B------:R-:W-:Y:S02]  /*f650*/  ULDC UR4, c[0x0][0xc3c] ;  /* 0x00030f0000047ab9 */ /* 0x000fe40000000800 */
[----:B---3--:R-:W-:-:S13]  /*f660*/  ISETP.GE.AND P0, PT, R27, UR4, PT ;  /* 0x000000041b007c0c */ /* 0x008fda000bf06270 */
[----:B------:R-:W-:Y:S05]  /*f670*/  @!P0 BRA `(.L_x_12437) ;  /* 0xffffffb400b08947 */ /* 0x000fea000383ffff */
[----:B------:R-:W-:Y:S05]  /*f680*/  BSYNC B8 ;  /* 0x0000000000087941 */ /* 0x000fea0003800000 */
.L_x_12347:
[----:B-1----:R-:W3:Y:S01]  /*f690*/  LDL.LU R0, [R1+0x34] ;  /* 0x0000340001007983 */ /* 0x002ee20000300800 */
[----:B------:R-:W-:Y:S01]  /*f6a0*/  BSSY B0, `(.L_x_12438) ;  /* 0x000000b000007945 */ /* 0x000fe20003800000 */
[----:B------:R-:W1:Y:S01]  /*f6b0*/  S2R R5, SR_CgaCtaId ;  /* 0x0000000000057919 */ /* 0x000e620000008800 */
        /* <DEDUP_REMOVED lines=9> */
.L_x_12516:
[----:B------:R-:W-:Y:S05]  /*f750*/  BSYNC B0 ;  /* 0x0000000000007941 */ /* 0x000fea0003800000 */
.L_x_12438:
[----:B------:R-:W-:-:S03]  /*f760*/  UMOV UR4, 0xffffffff ;  /* 0xffffffff00047882 */ /* 0x000fc60000000000 */
[----:B------:R-:W-:Y:S05]  /*f770*/  BRA.DIV UR4, `(.L_x_12440) ;  /* 0x00000022049c7947 */ /* 0x000fea000b800000 */
[----:B-1----:R-:W1:Y:S02]  /*f780*/  S2R R0, SR_TID.X ;  /* 0x0000000000007919 */ /* 0x002e640000002100 */
[----:B-1----:R-:W-:-:S04]  /*f790*/  SHF.R.U32.HI R0, RZ, 0x5, R0 ;  /* 0x00000005ff007819 */ /* 0x002fc80000011600 */
[----:B------:R-:W-:-:S05]  /*f7a0*/  LOP3.LUT R0, R0, 0x3, RZ, 0xc0, !PT ;  /* 0x0000000300007812 */ /* 0x000fca00078ec0ff */
[----:B------:R1:W3:Y:S02]  /*f7b0*/  SHFL.IDX PT, R14, R0, RZ, 0x1f ;  /* 0x00001fff000e7589 */ /* 0x0002e400000e0000 */
.L_x_12519:
[----:B---3--:R-:W-:Y:S01]  /*f7c0*/  ISETP.NE.AND P0, PT, R14, RZ, PT ;  /* 0x000000ff0e00720c */ /* 0x008fe20003f05270 */
[----:B------:R-:W-:-:S12]  /*f7d0*/  BSSY B0, `(.L_x_12441) ;  /* 0x0000024000007945 */ /* 0x000fd80003800000 */
[----:B------:R-:W-:Y:S05]  /*f7e0*/  @P0 BRA `(.L_x_12442) ;  /* 0x0000000000880947 */ /* 0x000fea0003800000 */
[----:B------:R-:W-:-:S03]  /*f7f0*/  UMOV UR4, 0xffffffff ;  /* 0xffffffff00047882 */ /* 0x000fc60000000000 */
[----:B------:R-:W-:Y:S05]  /*f800*/  BRA.DIV UR4, `(.L_x_12443) ;  /* 0x0000002204ac7947 */ /* 0x000fea000b800000 */
[----:B------:R-:W-:-:S13]  /*f810*/  ELECT P6, URZ, PT ;  /* 0x00000000003f782f */ /* 0x000fda00038c0000 */
.L_x_12522:
[----:B------:R-:W-:Y:S05]  /*f820*/  @!P6 BRA `(.L_x_12442) ;  /* 0x000000000078e947 */ /* 0x000fea0003800000 */
[----:B-1----:R-:W3:Y:S02]  /*f830*/  LDL.LU R0, [R1+0x44] ;  /* 0x0000440001007983 */ /* 0x002ee40000300800 */
[----:B---3--:R-:W-:-:S04]  /*f840*/  LOP3.LUT R0, R0, 0x2, RZ, 0xfc, !PT ;  /* 0x0000000200007812 */ /* 0x008fc800078efcff */
[----:B------:R-:W-:-:S13]  /*f850*/  ISETP.NE.AND P2, PT, R0, 0x3, PT ;  /* 0x000000030000780c */ /* 0x000fda0003f45270 */
[----:B------:R-:W-:Y:S05]  /*f860*/  @!P2 BRA `(.L_x_12444) ;  /* 0x000000000004a947 */ /* 0x000fea0003800000 */
[----:B------:R-:W-:Y:S01]  /*f870*/  BPT.TRAP 0x1 ;  /* 0x000000040000795c */ /* 0x000fe20000300000 */
.L_x_12444:
        /* <DEDUP_REMOVED lines=12> */
.L_x_12523:
[----:B------:R-:W3:Y:S02]  /*f940*/  SYNCS.PHASECHK.TRANS64.TRYWAIT P0, [R3+URZ], R0 ;  /* 0x00000000030075a7 */ /* 0x000ee4000800017f */
[----:B---3--:R-:W-:Y:S05]  /*f950*/  @!P0 BRA `(.L_x_12446) ;  /* 0x00000020008c8947 */ /* 0x008fea0003800000 */
.L_x_12524:
[----:B------:R-:W-:Y:S05]  /*f960*/  @!P2 BRA `(.L_x_12447) ;  /* 0x000000000004a947 */ /* 0x000fea0003800000 */
[----:B------:R-:W-:Y:S01]  /*f970*/  BPT.TRAP 0x1 ;  /* 0x000000040000795c */ /* 0x000fe20000300000 */
.L_x_12447:
[----:B---3--:R-:W-:-:S04]  /*f980*/  VIADD R3, R9, 0x30860 ;  /* 0x0003086009037836 */ /* 0x008fc80000000000 */
[----:B------:R-:W-:-:S04]  /*f990*/  IMAD R5, R18, 0x8, R3 ;  /* 0x0000000812057824 */ /* 0x000fc800078e0203 */
[----:B------:R-:W3:Y:S02]  /*f9a0*/  SYNCS.PHASECHK.TRANS64.TRYWAIT P0, [R5+URZ], R2 ;  /* 0x00000002050075a7 */ /* 0x000ee4000800017f */
[----:B---3--:R-:W-:Y:S05]  /*f9b0*/  @!P0 BRA `(.L_x_12448) ;  /* 0x0000002000888947 */ /* 0x008fea0003800000 */
.L_x_12525:
[----:B------:R-:W-:-:S07]  /*f9c0*/  IMAD R3, R4, 0x8, R3 ;  /* 0x0000000804037824 */ /* 0x000fce00078e0203 */
.L_x_12449:
[----:B----4-:R4:W0:Y:S02]  /*f9d0*/  SYNCS.PHASECHK.TRANS64.TRYWAIT P0, [R3+URZ], R0 ;  /* 0x00000000030075a7 */ /* 0x010824000800017f */
[----:B0-----:R-:W-:Y:S05]  /*f9e0*/  @!P0 NANOSLEEP.SYNCS 0x989680 ;  /* 0x009896800000895d */ /* 0x001fea0003900000 */
[----:B------:R-:W0:Y:S02]  /*f9f0*/  @!P0 SYNCS.PHASECHK.TRANS64 P0, [R3+URZ], R0 ;  /* 0x00000000030085a7 */ /* 0x000e24000800007f */
[----:B0-----:R-:W-:Y:S05]  /*fa00*/  @!P0 BRA `(.L_x_12449) ;  /* 0xfffffffc00f08947 */ /* 0x001fea000383ffff */
.L_x_12442:
[----:B------:R-:W-:Y:S05]  /*fa10*/  BSYNC B0 ;  /* 0x0000000000007941 */ /* 0x000fea0003800000 */
.L_x_12441:
[----:B------:R-:W-:Y:S05]  /*fa20*/  EXIT ;  /* 0x000000000000794d */ /* 0x000fea0003800000 */
.L_x_12310:
[----:B-1----:R-:W-:-:S04]  /*fa30*/  IMAD.U32 R3, RZ, RZ, UR37 ;  /* 0x00000025ff037e24 */ /* 0x002fc8000f8e00ff */
[----:B------:R1:W2:Y:S03]  /*fa40*/  SYNCS.PHASECHK.TRANS64.TRYWAIT P1, [R3+URZ+0x30800], R0 ;  /* 0x03080000030075a7 */ /* 0x0002a6000802017f */
[----:B--2---:R-:W-:Y:S05]  /*fa50*/  @!P1 NANOSLEEP.SYNCS 0x989680 ;  /* 0x009896800000995d */ /* 0x004fea0003900000 */
[----:B------:R-:W2:Y:S02]  /*fa60*/  @!P1 SYNCS.PHASECHK.TRANS64 P1, [R3+URZ+0x30800], R0 ;  /* 0x03080000030095a7 */ /* 0x000ea4000802007f */
[----:B--2---:R-:W-:Y:S05]  /*fa70*/  @!P1 BRA `(.L_x_12310) ;  /* 0xfffffffc00ec9947 */ /* 0x004fea000383ffff */
[----:B------:R-:W-:Y:S05]  /*fa80*/  BRA `(.L_x_12450) ;  /* 0xffffff2000087947 */ /* 0x000fea000383ffff */
.L_x_12314:
[----:B--2---:R2:W3:Y:S02]  /*fa90*/  SYNCS.PHASECHK.TRANS64.TRYWAIT P2, [R4+URZ+0x30830], R3 ;  /* 0x03083003040075a7 */ /* 0x0044e4000804017f */
[----:B---3--:R-:W-:Y:S05]  /*faa0*/  @!P2 NANOSLEEP.SYNCS 0x989680 ;  /* 0x009896800000a95d */ /* 0x008fea0003900000 */
[----:B------:R-:W3:Y:S02]  /*fab0*/  @!P2 SYNCS.PHASECHK.TRANS64 P2, [R4+URZ+0x30830], R3 ;  /* 0x030830030400a5a7 */ /* 0x000ee4000804007f */
[----:B---3--:R-:W-:Y:S05]  /*fac0*/  @!P2 BRA `(.L_x_12314) ;  /* 0xfffffffc00f0a947 */ /* 0x008fea000383ffff */
[----:B------:R-:W-:Y:S05]  /*fad0*/  BRA `(.L_x_12313) ;  /* 0xffffff20002c7947 */ /* 0x000fea000383ffff */
.L_x_12319:
[----:B-1----:R-:W-:-:S04]  /*fae0*/  IMAD.U32 R3, RZ, RZ, UR7 ;  /* 0x00000007ff037e24 */ /* 0x002fc8000f8e00ff */
[----:B------:R1:W2:Y:S03]  /*faf0*/  SYNCS.PHASECHK.TRANS64.TRYWAIT P2, [R3+URZ+0x30830], R0 ;  /* 0x03083000030075a7 */ /* 0x0002a6000804017f */
[----:B--2---:R-:W-:Y:S05]  /*fb00*/  @!P2 NANOSLEEP.SYNCS 0x989680 ;  /* 0x009896800000a95d */ /* 0x004fea0003900000 */
[----:B------:R-:W2:Y:S02]  /*fb10*/  @!P2 SYNCS.PHASECHK.TRANS64 P2, [R3+URZ+0x30830], R0 ;  /* 0x030830000300a5a7 */ /* 0x000ea4000804007f */
[----:B--2---:R-:W-:Y:S05]  /*fb20*/  @!P2 BRA `(.L_x_12319) ;  /* 0xfffffffc00eca947 */ /* 0x004fea000383ffff */
[----:B------:R-:W-:Y:S05]  /*fb30*/  BRA `(.L_x_12316) ;  /* 0xffffff4c00687947 */ /* 0x000fea000383ffff */
.L_x_12323:
[----:B-1----:R-:W-:-:S04]  /*fb40*/  IMAD.U32 R3, RZ, RZ, UR7 ;  /* 0x00000007ff037e24 */ /* 0x002fc8000f8e00ff */
[----:B------:R1:W2:Y:S03]  /*fb50*/  SYNCS.PHASECHK.TRANS64.TRYWAIT P2, [R3+URZ+0x30850], R0 ;  /* 0x03085000030075a7 */ /* 0x0002a6000804017f */
[----:B--2---:R-:W-:Y:S05]  /*fb60*/  @!P2 NANOSLEEP.SYNCS 0x989680 ;  /* 0x009896800000a95d */ /* 0x004fea0003900000 */
[----:B------:R-:W2:Y:S02]  /*fb70*/  @!P2 SYNCS.PHASECHK.TRANS64 P2, [R3+URZ+0x30850], R0 ;  /* 0x030850000300a5a7 */ /* 0x000ea4000804007f */
[----:B--2---:R-:W-:Y:S05]  /*fb80*/  @!P2 BRA `(.L_x_12323) ;  /* 0xfffffffc00eca947 */ /* 0x004fea000383ffff */
[----:B------:R-:W-:Y:S05]  /*fb90*/  BRA `(.L_x_12320) ;  /* 0xffffff4c00e47947 */ /* 0x000fea000383ffff */
.L_x_12328:
[----:B-1----:R-:W-:-:S04]  /*fba0*/  IMAD.U32 R7, RZ, RZ, UR12 ;  /* 0x0000000cff077e24 */ /* 0x002fc8000f8e00ff */
[----:B------:R1:W2:Y:S03]  /*fbb0*/  SYNCS.PHASECHK.TRANS64.TRYWAIT P0, [R7+URZ+0x30850], R4 ;  /* 0x03085004070075a7 */ /* 0x0002a6000800017f */
[----:B--2---:R-:W-:Y:S05]  /*fbc0*/  @!P0 NANOSLEEP.SYNCS 0x989680 ;  /* 0x009896800000895d */ /* 0x004fea0003900000 */
[----:B------:R-:W2:Y:S02]  /*fbd0*/  @!P0 SYNCS.PHASECHK.TRANS64 P0, [R7+URZ+0x30850], R4 ;  /* 0x03085004070085a7 */ /* 0x000ea4000800007f */
[----:B--2---:R-:W-:Y:S05]  /*fbe0*/  @!P0 BRA `(.L_x_12328) ;  /* 0xfffffffc00ec8947 */ /* 0x004fea000383ffff */
[----:B------:R-:W-:Y:S05]  /*fbf0*/  BRA `(.L_x_12327) ;  /* 0xffffff7400987947 */ /* 0x000fea000383ffff */
.L_x_12361:
        /* <DEDUP_REMOVED lines=11> */
.L_x_12452:
[----:B------:R-:W-:Y:S05]  /*fcb0*/  BSYNC B0 ;  /* 0x0000000000007941 */ /* 0x000fea0003800000 */
.L_x_12451:
[----:B------:R-:W-:Y:S05]  /*fcc0*/  BRA `(.L_x_12453) ;  /* 0xffffffbc00947947 */ /* 0x000fea000383ffff */
.L_x_12363:
[----:B------:R-:W-:Y:S01]  /*fcd0*/  BSSY B0, `(.L_x_12454) ;  /* 0x0000006000007945 */ /* 0x000fe20003800000 */
[----:B------:R-:W-:-:S07]  /*fce0*/  IMAD.MOV.U32 R15, RZ, RZ, -0x1 ;  /* 0xffffffffff0f7424 */ /* 0x000fce00078e00ff */
[----:B01----:R-:W-:Y:S05]  /*fcf0*/  WARPSYNC.COLLECTIVE R15, `(.L_x_12455) ;  /* 0x000000000f0c7348 */ /* 0x003fea0003c00000 */
[----:B------:R-:W-:Y:S02]  /*fd00*/  ELECT P6, UR62, PT ;  /* 0x00000000003e782f */ /* 0x000fe400038c0000 */
[----:B------:R-:W-:Y:S01]  /*fd10*/  MOV R14, UR62 ;  /* 0x0000003e000e7c02 */ /* 0x000fe20008000f00 */
[----:B01----:R-:W-:Y:S10]  /*fd20*/  ENDCOLLECTIVE ;  /* 0x000000000000791b */ /* 0x003ff40003800000 */
.L_x_12455:
[----:B------:R-:W-:Y:S05]  /*fd30*/  BSYNC B0 ;  /* 0x0000000000007941 */ /* 0x000fea0003800000 */
.L_x_12454:
[----:B------:R-:W-:Y:S05]  /*fd40*/  BRA `(.L_x_12456) ;  /* 0xffffffbc00947947 */ /* 0x000fea000383ffff */
.L_x_12365:
[----:B-1----:R1:W2:Y:S02]  /*fd50*/  SYNCS.PHASECHK.TRANS64.TRYWAIT P0, [R0+URZ+0x30840], R2 ;  /* 0x03084002000075a7 */ /* 0x0022a4000800017f */
[----:B--2---:R-:W-:Y:S05]  /*fd60*/  @!P0 NANOSLEEP.SYNCS 0x989680 ;  /* 0x009896800000895d */ /* 0x004fea0003900000 */
[----:B------:R-:W2:Y:S02]  /*fd70*/  @!P0 SYNCS.PHASECHK.TRANS64 P0, [R0+URZ+0x30840], R2 ;  /* 0x03084002000085a7 */ /* 0x000ea4000800007f */
[----:B--2---:R-:W-:Y:S05]  /*fd80*/  @!P0 BRA `(.L_x_12365) ;  /* 0xfffffffc00f08947 */ /* 0x004fea000383ffff */
[----:B------:R-:W-:Y:S05]  /*fd90*/  BRA `(.L_x_12457) ;  /* 0xffffffbc00e87947 */ /* 0x000fea000383ffff */
.L_x_12369:
        /* <DEDUP_REMOVED lines=12> */
.L_x_12458:
[----:B------:R-:W-:Y:S02]  /*fe60*/  IMAD.MOV.U32 R13, RZ, RZ, R0 ;  /* 0x000000ffff0d7224 */ /* 0x000fe400078e0000 */
[----:B------:R-:W-:-:S07]  /*fe70*/  IMAD.MOV.U32 R6, RZ, RZ, R14 ;  /* 0x000000ffff067224 */ /* 0x000fce00078e000e */
[----:B------:R-:W-:Y:S05]  /*fe80*/  WARPSYNC.COLLECTIVE R15, `(.L_x_12459) ;  /* 0x000000000f087348 */ /* 0x000fea0003c00000 */
[----:B------:R0:W1:Y:S02]  /*fe90*/  SHFL.IDX P6, R14, R13, R12, R11 ;  /* 0x0000000c0d0e7389 */ /* 0x00006400000c000b */
[----:B01----:R-:W-:Y:S01]  /*fea0*/  ENDCOLLECTIVE ;  /* 0x000000000000791b */ /* 0x003fe20003800000 */
.L_x_12459:
[----:B------:R-:W-:Y:S02]  /*feb0*/  IMAD.MOV.U32 R13, RZ, RZ, R4 ;  /* 0x000000ffff0d7224 */ /* 0x000fe400078e0004 */
[----:B------:R-:W-:Y:S02]  /*fec0*/  IMAD.MOV.U32 R12, RZ, RZ, 0x1 ;  /* 0x00000001ff0c7424 */ /* 0x000fe400078e00ff */
[----:B------:R-:W-:-:S07]  /*fed0*/  IMAD.MOV.U32 R7, RZ, RZ, R14 ;  /* 0x000000ffff077224 */ /* 0x000fce00078e000e */
[----:B------:R-:W-:Y:S05]  /*fee0*/  WARPSYNC.COLLECTIVE R15, `(.L_x_12460) ;  /* 0x000000000f087348 */ /* 0x000fea0003c00000 */
[----:B------:R0:W1:Y:S02]  /*fef0*/  SHFL.IDX P6, R14, R13, R12, R11 ;  /* 0x0000000c0d0e7389 */ /* 0x00006400000c000b */
[----:B01----:R-:W-:Y:S01]  /*ff00*/  ENDCOLLECTIVE ;  /* 0x000000000000791b */ /* 0x003fe20003800000 */
.L_x_12460:
        /* <DEDUP_REMOVED lines=9> */
[----:B------:R0:W-:Y:S01]  /*ffa0*/  @!P1 LDGSTS.E.BYPASS.LTC128B.128 [R10+0xc400], desc[UR40][R6.64], !P0 ;  /* 0x0c400000060a9fae */ /* 0x0001e2000c101d68 */
[----:B------:R-:W-:Y:S01]  /*ffb0*/  ISETP.GE.AND P1, PT, R8, R3, PT ;  /* 0x000000030800720c */ /* 0x000fe20003f26270 */
[----:B0-----:R-:W-:-:S12]  /*ffc0*/  IMAD.MOV.U32 R6, RZ, RZ, R14 ;  /* 0x000000ffff067224 */ /* 0x001fd800078e000e */
[----:B------:R-:W-:Y:S05]  /*ffd0*/  WARPSYNC.COLLECTIVE R15, `(.L_x_12461) ;  /* 0x000000000f087348 */ /* 0x000fea0003c00000 */
[----:B------:R0:W1:Y:S02]  /*ffe0*/  SHFL.IDX P6, R14, R13, R12, R11 ;  /* 0x0000000c0d0e7389 */ /* 0x00006400000c000b */
[----:B01----:R-:W-:Y:S01]  /*fff0*/  ENDCOLLECTIVE ;  /* 0x000000000000791b */ /* 0x003fe20003800000 */
.L_x_12461:
[----:B------:R-:W-:Y:S02]  /*10000*/  IMAD.MOV.U32 R13, RZ, RZ, R4 ;  /* 0x000000ffff0d7224 */ /* 0x000fe400078e0004 */
[----:B------:R-:W-:Y:S02]  /*10010*/  IMAD.MOV.U32 R12, RZ, RZ, 0x2 ;  /* 0x00000002ff0c7424 */ /* 0x000fe400078e00ff */
[----:B------:R-:W-:-:S07]  /*10020*/  IMAD.MOV.U32 R7, RZ, RZ, R14 ;  /* 0x000000ffff077224 */ /* 0x000fce00078e000e */
[----:B------:R-:W-:Y:S05]  /*10030*/  WARPSYNC.COLLECTIVE R15, `(.L_x_12462) ;  /* 0x000000000f087348 */ /* 0x000fea0003c00000 */
[----:B------:R0:W1:Y:S02]  /*10040*/  SHFL.IDX P6, R14, R13, R12, R11 ;  /* 0x0000000c0d0e7389 */ /* 0x00006400000c000b */
[----:B01----:R-:W-:Y:S01]  /*10050*/  ENDCOLLECTIVE ;  /* 0x000000000000791b */ /* 0x003fe20003800000 */
.L_x_12462:
        /* <DEDUP_REMOVED lines=9> */
[----:B------:R0:W-:Y:S02]  /*100f0*/  @!P1 LDGSTS.E.BYPASS.LTC128B.128 [R10+0xcc00], desc[UR40][R6.64], !P0 ;  /* 0x0cc00000060a9fae */ /* 0x0001e4000c101d68 */
[----:B0-----:R-:W-:-:S05]  /*10100*/  VIADD R6, R25, 0x20 ;  /* 0x0000002019067836 */ /* 0x001fca0000000000 */
[----:B------:R-:W-:Y:S01]  /*10110*/  ISETP.GE.AND P1, PT, R6, R3, PT ;  /* 0x000000030600720c */ /* 0x000fe20003f26270 */
[----:B------:R-:W-:-:S12]  /*10120*/  IMAD.MOV.U32 R6, RZ, RZ, R14 ;  /* 0x000000ffff067224 */ /* 0x000fd800078e000e */
[----:B------:R-:W-:Y:S05]  /*10130*/  WARPSYNC.COLLECTIVE R15, `(.L_x_12463) ;  /* 0x000000000f087348 */ /* 0x000fea0003c00000 */
[----:B------:R0:W1:Y:S02]  /*10140*/  SHFL.IDX P6, R14, R13, R12, R11 ;  /* 0x0000000c0d0e7389 */ /* 0x00006400000c000b */
[----:B01----:R-:W-:Y:S01]  /*10150*/  ENDCOLLECTIVE ;  /* 0x000000000000791b */ /* 0x003fe20003800000 */
.L_x_12463:
[----:B------:R-:W-:Y:S02]  /*10160*/  IMAD.MOV.U32 R13, RZ, RZ, R4 ;  /* 0x000000ffff0d7224 */ /* 0x000fe400078e0004 */
[----:B------:R-:W-:Y:S02]  /*10170*/  IMAD.MOV.U32 R12, RZ, RZ, 0x3 ;  /* 0x00000003ff0c7424 */ /* 0x000fe400078e00ff */
[----:B------:R-:W-:-:S07]  /*10180*/  IMAD.MOV.U32 R7, RZ, RZ, R14 ;  /* 0x000000ffff077224 */ /* 0x000fce00078e000e */
[----:B------:R-:W-:Y:S05]  /*10190*/  WARPSYNC.COLLECTIVE R15, `(.L_x_12464) ;  /* 0x000000000f087348 */ /* 0x000fea0003c00000 */
[----:B------:R0:W1:Y:S02]  /*101a0*/  SHFL.IDX P6, R14, R13, R12, R11 ;  /* 0x0000000c0d0e7389 */ /* 0x00006400000c000b */
[----:B01----:R-:W-:Y:S01]  /*101b0*/  ENDCOLLECTIVE ;  /* 0x000000000000791b */ /* 0x003fe20003800000 */
.L_x_12464:
        /* <DEDUP_REMOVED lines=16> */
.L_x_12465:
[----:B------:R-:W-:Y:S02]  /*102c0*/  IMAD.MOV.U32 R13, RZ, RZ, R4 ;  /* 0x000000ffff0d7224 */ /* 0x000fe400078e0004 */
[----:B------:R-:W-:Y:S02]  /*102d0*/  IMAD.MOV.U32 R12, RZ, RZ, 0x4 ;  /* 0x00000004ff0c7424 */ /* 0x000fe400078e00ff */
[----:B------:R-:W-:-:S07]  /*102e0*/  IMAD.MOV.U32 R7, RZ, RZ, R14 ;  /* 0x000000ffff077224 */ /* 0x000fce00078e000e */
[----:B------:R-:W-:Y:S05]  /*102f0*/  WARPSYNC.COLLECTIVE R15, `(.L_x_12466) ;  /* 0x000000000f087348 */ /* 0x000fea0003c00000 */
[----:B------:R0:W1:Y:S02]  /*10300*/  SHFL.IDX P6, R14, R13, R12, R11 ;  /* 0x0000000c0d0e7389 */ /* 0x00006400000c000b */
[----:B01----:R-:W-:Y:S01]  /*10310*/  ENDCOLLECTIVE ;  /* 0x000000000000791b */ /* 0x003fe20003800000 */
.L_x_12466:
        /* <DEDUP_REMOVED lines=16> */
.L_x_12467:
[----:B------:R-:W-:Y:S02]  /*10420*/  IMAD.MOV.U32 R13, RZ, RZ, R4 ;  /* 0x000000ffff0d7224 */ /* 0x000fe400078e0004 */
[----:B------:R-:W-:Y:S02]  /*10430*/  IMAD.MOV.U32 R12, RZ, RZ, 0x5 ;  /* 0x00000005ff0c7424 */ /* 0x000fe400078e00ff */
[----:B------:R-:W-:-:S07]  /*10440*/  IMAD.MOV.U32 R7, RZ, RZ, R14 ;  /* 0x000000ffff077224 */ /* 0x000fce00078e000e */
[----:B------:R-:W-:Y:S05]  /*10450*/  WARPSYNC.COLLECTIVE R15, `(.L_x_12468) ;  /* 0x000000000f087348 */ /* 0x000fea0003c00000 */
[----:B------:R0:W1:Y:S02]  /*10460*/  SHFL.IDX P6, R14, R13, R12, R11 ;  /* 0x0000000c0d0e7389 */ /* 0x00006400000c000b */
[----:B01----:R-:W-:Y:S01]  /*10470*/  ENDCOLLECTIVE ;  /* 0x000000000000791b */ /* 0x003fe20003800000 */
.L_x_12468:
        /* <DEDUP_REMOVED lines=16> */
.L_x_12469:
[----:B------:R-:W-:Y:S02]  /*10580*/  IMAD.MOV.U32 R13, RZ, RZ, R4 ;  /* 0x000000ffff0d7224 */ /* 0x000fe400078e0004 */
[----:B------:R-:W-:Y:S02]  /*10590*/  IMAD.MOV.U32 R12, RZ, RZ, 0x6 ;  /* 0x00000006ff0c7424 */ /* 0x000fe400078e00ff */
[----:B------:R-:W-:-:S07]  /*105a0*/  IMAD.MOV.U32 R7, RZ, RZ, R14 ;  /* 0x000000ffff077224 */ /* 0x000fce00078e000e */
[----:B------:R-:W-:Y:S05]  /*105b0*/  WARPSYNC.COLLECTIVE R15, `(.L_x_12470) ;  /* 0x000000000f087348 */ /* 0x000fea0003c00000 */
[----:B------:R0:W1:Y:S02]  /*105c0*/  SHFL.IDX P6, R14, R13, R12, R11 ;  /* 0x0000000c0d0e7389 */ /* 0x00006400000c000b */
[----:B01----:R-:W-:Y:S01]  /*105d0*/  ENDCOLLECTIVE ;  /* 0x000000000000791b */ /* 0x003fe20003800000 */
.L_x_12470:
        /* <DEDUP_REMOVED lines=16> */
.L_x_12471:
[----:B------:R-:W-:Y:S02]  /*106e0*/  IMAD.MOV.U32 R13, RZ, RZ, R4 ;  /* 0x000000ffff0d7224 */ /* 0x000fe400078e0004 */
[----:B------:R-:W-:Y:S02]  /*106f0*/  IMAD.MOV.U32 R12, RZ, RZ, 0x7 ;  /* 0x00000007ff0c7424 */ /* 0x000fe400078e00ff */
[----:B------:R-:W-:-:S07]  /*10700*/  IMAD.MOV.U32 R7, RZ, RZ, R14 ;  /* 0x000000ffff077224 */ /* 0x000fce00078e000e */
[----:B------:R-:W-:Y:S05]  /*10710*/  WARPSYNC.COLLECTIVE R15, `(.L_x_12472) ;  /* 0x000000000f087348 */ /* 0x000fea0003c00000 */
[----:B------:R0:W1:Y:S02]  /*10720*/  SHFL.IDX P6, R14, R13, R12, R11 ;  /* 0x0000000c0d0e7389 */ /* 0x00006400000c000b */
[----:B01----:R-:W-:Y:S01]  /*10730*/  ENDCOLLECTIVE ;  /* 0x000000000000791b */ /* 0x003fe20003800000 */
.L_x_12472:
[----:B------:R-:W-:-:S05]  /*10740*/  @!P1 LEA R7, P2, R20, R7, 0x1 ;  /* 0x0000000714079211 */ /* 0x000fca00078408ff */
[----:B------:R-:W-:-:S05]  /*10750*/  @!P1 IMAD.X R6, RZ, RZ, R6, P2 ;  /* 0x000000ffff069224 */ /* 0x000fca00010e0606 */
[-C--:B------:R-:W-:Y:S01]  /*10760*/  @!P1 LOP3.LUT R7, R7, R6.reuse, RZ, 0x3c, !PT ;  /* 0x0000000607079212 */ /* 0x080fe200078e3cff */
[----:B------:R-:W-:Y:S02]  /*10770*/  IMAD.MOV.U32 R13, RZ, RZ, R0 ;  /* 0x000000ffff0d7224 */ /* 0x000fe400078e0000 */
[----:B------:R-:W-:Y:S01]  /*10780*/  VIADD R0, R25, 0x70 ;  /* 0x0000007019007836 */ /* 0x000fe20000000000 */
[----:B------:R-:W-:-:S04]  /*10790*/  @!P1 LOP3.LUT R6, R7, R6, RZ, 0x3c, !PT ;  /* 0x0000000607069212 */ /* 0x000fc800078e3cff */
[----:B------:R-:W-:Y:S01]  /*107a0*/  @!P1 LOP3.LUT R7, R7, R6, RZ, 0x3c, !PT ;  /* 0x0000000607079212 */ /* 0x000fe200078e3cff */
[----:B------:R-:W-:-:S07]  /*107b0*/  IMAD.MOV.U32 R4, RZ, RZ, R14 ;  /* 0x000000ffff047224 */ /* 0x000fce00078e000e */
[----:B------:R-:W-:Y:S05]  /*107c0*/  WARPSYNC.COLLECTIVE R15, `(.L_x_12473) ;  /* 0x000000000f087348 */ /* 0x000fea0003c00000 */
[----:B------:R0:W1:Y:S02]  /*107d0*/  SHFL.IDX P6, R14, R13, R12, R11 ;  /* 0x0000000c0d0e7389 */ /* 0x00006400000c000b */
[----:B01----:R-:W-:Y:S01]  /*107e0*/  ENDCOLLECTIVE ;  /* 0x000000000000791b */ /* 0x003fe20003800000 */
.L_x_12473:
[----:B------:R-:W-:Y:S01]  /*107f0*/  @!PT LDS RZ, [RZ] ;  /* 0x00000000fffff984 */ /* 0x000fe20000000800 */
[----:B------:R-:W-:Y:S01]  /*10800*/  @!PT LDS RZ, [RZ] ;  /* 0x00000000fffff984 */ /* 0x000fe20000000800 */
[----:B------:R-:W-:Y:S01]  /*10810*/  @!PT LDS RZ, [RZ] ;  /* 0x00000000fffff984 */ /* 0x000fe20000000800 */
[----:B------:R0:W-:Y:S01]  /*10820*/  @!P1 LDGSTS.E.BYPASS.LTC128B.128 [R10+0xf400], desc[UR40][R6.64], !P0 ;  /* 0x0f400000060a9fae */ /* 0x0001e2000c101d68 */
[----:B------:R-:W-:Y:S01]  /*10830*/  ISETP.GE.AND P1, PT, R0, R3, PT ;  /* 0x000000030000720c */ /* 0x000fe20003f26270 */
[----:B------:R-:W-:-:S05]  /*10840*/  VIADD R0, R25, 0x80 ;  /* 0x0000008019007836 */ /* 0x000fca0000000000 */
[----:B------:R-:W-:Y:S01]  /*10850*/  ISETP.GE.AND P2, PT, R0, R3, PT ;  /* 0x000000030000720c */ /* 0x000fe20003f46270 */
[----:B------:R-:W-:Y:S02]  /*10860*/  IMAD.MOV.U32 R13, RZ, RZ, R2 ;  /* 0x000000ffff0d7224 */ /* 0x000fe400078e0002 */
[----:B------:R-:W-:Y:S02]  /*10870*/  IMAD.MOV.U32 R12, RZ, RZ, RZ ;  /* 0x000000ffff0c7224 */ /* 0x000fe400078e00ff */
[----:B0-----:R-:W-:-:S08]  /*10880*/  IMAD.MOV.U32 R6, RZ, RZ, R14 ;  /* 0x000000ffff067224 */ /* 0x001fd000078e000e */
[----:B------:R-:W-:Y:S05]  /*10890*/  WARPSYNC.COLLECTIVE R15, `(.L_x_12474) ;  /* 0x000000000f087348 */ /* 0x000fea0003c00000 */
[----:B------:R0:W1:Y:S02]  /*108a0*/  SHFL.IDX P6, R14, R13, R12, R11 ;  /* 0x0000000c0d0e7389 */ /* 0x00006400000c000b */
[----:B01----:R-:W-:Y:S01]  /*108b0*/  ENDCOLLECTIVE ;  /* 0x000000000000791b */ /* 0x003fe20003800000 */
.L_x_12474:
[----:B------:R-:W-:-:S05]  /*108c0*/  @!P1 LEA R6, P3, R20, R6, 0x1 ;  /* 0x0000000614069211 */ /* 0x000fca00078608ff */
[----:B------:R-:W-:-:S04]  /*108d0*/  @!P1 IMAD.X R4, RZ, RZ, R4, P3 ;  /* 0x000000ffff049224 */ /* 0x000fc800018e0604 */
[----:B------:R-:W-:Y:S02]  /*108e0*/  @!P1 IMAD.MOV.U32 R7, RZ, RZ, R4 ;  /* 0x000000ffff079224 */ /* 0x000fe400078e0004 */
[----:B------:R-:W-:Y:S02]  /*108f0*/  IMAD.MOV.U32 R13, RZ, RZ, R5 ;  /* 0x000000ffff0d7224 */ /* 0x000fe400078e0005 */
[----:B------:R-:W-:Y:S01]  /*10900*/  VIADD R4, R25, 0xa0 ;  /* 0x000000a019047836 */ /* 0x000fe20000000000 */
        /* <DEDUP_REMOVED lines=8> */
.L_x_12475:
[----:B------:R-:W-:Y:S02]  /*10990*/  IMAD.MOV.U32 R13, RZ, RZ, R2 ;  /* 0x000000ffff0d7224 */ /* 0x000fe400078e0002 */
[----:B------:R-:W-:Y:S02]  /*109a0*/  IMAD.MOV.U32 R12, RZ, RZ, 0x1 ;  /* 0x00000001ff0c7424 */ /* 0x000fe400078e00ff */
[----:B------:R-:W-:-:S07]  /*109b0*/  IMAD.MOV.U32 R8, RZ, RZ, R14 ;  /* 0x000000ffff087224 */ /* 0x000fce00078e000e */
[----:B------:R-:W-:Y:S05]  /*109c0*/  WARPSYNC.COLLECTIVE R15, `(.L_x_12476) ;  /* 0x000000000f087348 */ /* 0x000fea0003c00000 */
[----:B------:R0:W1:Y:S02]  /*109d0*/  SHFL.IDX P6, R14, R13, R12, R11 ;  /* 0x0000000c0d0e7389 */ /* 0x00006400000c000b */
[----:B01----:R-:W-:Y:S01]  /*109e0*/  ENDCOLLECTIVE ;  /* 0x000000000000791b */ /* 0x003fe20003800000 */
.L_x_12476:
        /* <DEDUP_REMOVED lines=8> */
[----:B------:R0:W-:Y:S02]  /*10a70*/  @!P2 LDGSTS.E.BYPASS.LTC128B.128 [R10+0x10400], desc[UR40][R6.64], !P0 ;  /* 0x10400000060aafae */ /* 0x0001e4000c101d68 */
[----:B------:R-:W-:Y:S01]  /*10a80*/  ISETP.GE.AND P1, PT, R0, R3, PT ;  /* 0x000000030000720c */ /* 0x000fe20003f26270 */
[----:B------:R-:W-:-:S12]  /*10a90*/  IMAD.MOV.U32 R0, RZ, RZ, R14 ;  /* 0x000000ffff007224 */ /* 0x000fd800078e000e */
[----:B0-----:R-:W-:Y:S05]  /*10aa0*/  WARPSYNC.COLLECTIVE R15, `(.L_x_12477) ;  /* 0x000000000f087348 */ /* 0x001fea0003c00000 */
[----:B------:R1:W2:Y:S02]  /*10ab0*/  SHFL.IDX P6, R14, R13, R12, R11 ;  /* 0x0000000c0d0e7389 */ /* 0x0002a400000c000b */
[----:B012---:R-:W-:Y:S01]  /*10ac0*/  ENDCOLLECTIVE ;  /* 0x000000000000791b */ /* 0x007fe20003800000 */
.L_x_12477:
[----:B------:R-:W-:Y:S02]  /*10ad0*/  IMAD.MOV.U32 R13, RZ, RZ, R2 ;  /* 0x000000ffff0d7224 */ /* 0x000fe400078e0002 */
[----:B------:R-:W-:Y:S02]  /*10ae0*/  IMAD.MOV.U32 R12, RZ, RZ, 0x2 ;  /* 0x00000002ff0c7424 */ /* 0x000fe400078e00ff */
[----:B------:R-:W-:-:S07]  /*10af0*/  IMAD.MOV.U32 R6, RZ, RZ, R14 ;  /* 0x000000ffff067224 */ /* 0x000fce00078e000e */
[----:B------:R-:W-:Y:S05]  /*10b00*/  WARPSYNC.COLLECTIVE R15, `(.L_x_12478) ;  /* 0x000000000f087348 */ /* 0x000fea0003c00000 */
[----:B------:R0:W1:Y:S02]  /*10b10*/  SHFL.IDX P6, R14, R13, R12, R11 ;  /* 0x0000000c0d0e7389 */ /* 0x00006400000c000b */
[----:B01----:R-:W-:Y:S01]  /*10b20*/  ENDCOLLECTIVE ;  /* 0x000000000000791b */ /* 0x003fe20003800000 */
.L_x_12478:
[----:B------:R-:W-:-:S05]  /*10b30*/  @!P1 LEA R6, P2, R20, R6, 0x1 ;  /* 0x0000000614069211 */ /* 0x000fca00078408ff */
[----:B------:R-:W-:-:S04]  /*10b40*/  @!P1 IMAD.X R0, RZ, RZ, R0, P2 ;  /* 0x000000ffff009224 */ /* 0x000fc800010e0600 */
[----:B------:R-:W-:Y:S02]  /*10b50*/  @!P1 IMAD.MOV.U32 R7, RZ, RZ, R0 ;  /* 0x000000ffff079224 */ /* 0x000fe400078e0000 */
[----:B------:R-:W-:-:S03]  /*10b60*/  IMAD.MOV.U32 R13, RZ, RZ, R5 ;  /* 0x000000ffff0d7224 */ /* 0x000fc600078e0005 */
[----:B------:R-:W-:Y:S01]  /*10b70*/  @!PT LDS RZ, [RZ] ;  /* 0x00000000fffff984 */ /* 0x000fe20000000800 */
[----:B------:R-:W-:Y:S01]  /*10b80*/  @!PT LDS RZ, [RZ] ;  /* 0x00000000fffff984 */ /* 0x000fe20000000800 */
[----:B------:R-:W-:Y:S01]  /*10b90*/  @!PT LDS RZ, [RZ] ;  /* 0x00000000fffff984 */ /* 0x000fe20000000800 */
[----:B------:R0:W-:Y:S01]  /*10ba0*/  @!P1 LDGSTS.E.BYPASS.LTC128B.128 [R10+0x10c00], desc[UR40][R6.64], !P0 ;  /* 0x10c00000060a9fae */ /* 0x0001e2000c101d68 */
[----:B------:R-:W-:Y:S01]  /*10bb0*/  ISETP.GE.AND P1, PT, R4, R3, PT ;  /* 0x000000030400720c */ /* 0x000fe20003f26270 */
[----:B------:R-:W-:-:S12]  /*10bc0*/  IMAD.MOV.U32 R0, RZ, RZ, R14 ;  /* 0x000000ffff007224 */ /* 0x000fd800078e000e */
[----:B0-----:R-:W-:Y:S05]  /*10bd0*/  WARPSYNC.COLLECTIVE R15, `(.L_x_12479) ;  /* 0x000000000f087348 */ /* 0x001fea0003c00000 */
[----:B------:R1:W2:Y:S02]  /*10be0*/  SHFL.IDX P6, R14, R13, R12, R11 ;  /* 0x0000000c0d0e7389 */ /* 0x0002a400000c000b */
[----:B012---:R-:W-:Y:S01]  /*10bf0*/  ENDCOLLECTIVE ;  /* 0x000000000000791b */ /* 0x007fe20003800000 */
.L_x_12479:
[----:B------:R-:W-:Y:S02]  /*10c00*/  IMAD.MOV.U32 R13, RZ, RZ, R2 ;  /* 0x000000ffff0d7224 */ /* 0x000fe400078e0002 */
[----:B------:R-:W-:Y:S02]  /*10c10*/  IMAD.MOV.U32 R12, RZ, RZ, 0x3 ;  /* 0x00000003ff0c7424 */ /* 0x000fe400078e00ff */
[----:B------:R-:W-:-:S07]  /*10c20*/  IMAD.MOV.U32 R6, RZ, RZ, R14 ;  /* 0x000000ffff067224 */ /* 0x000fce00078e000e */
[----:B------:R-:W-:Y:S05]  /*10c30*/  WARPSYNC.COLLECTIVE R15, `(.L_x_12480) ;  /* 0x000000000f087348 */ /* 0x000fea0003c00000 */
[----:B------:R0:W1:Y:S02]  /*10c40*/  SHFL.IDX P6, R14, R13, R12, R11 ;  /* 0x0000000c0d0e7389 */ /* 0x00006400000c000b */
[----:B01----:R-:W-:Y:S01]  /*10c50*/  ENDCOLLECTIVE ;  /* 0x000000000000791b */ /* 0x003fe20003800000 */
.L_x_12480:
        /* <DEDUP_REMOVED lines=12> */
.L_x_12481:
[----:B------:R-:W-:Y:S01]  /*10d20*/  IMAD.MOV.U32 R2, RZ, RZ, R14 ;  /* 0x000000ffff027224 */ /* 0x000fe200078e000e */
[----:B------:R-:W-:Y:S06]  /*10d30*/  BRA `(.L_x_12482) ;  /* 0xffffffbc00ec7947 */ /* 0x000fec000383ffff */
.L_x_12372:
[----:B0-----:R0:W1:Y:S02]  /*10d40*/  SYNCS.PHASECHK.TRANS64.TRYWAIT P0, [R17+URZ+0x30820], R0 ;  /* 0x03082000110075a7 */ /* 0x001064000800017f */
[----:B-1----:R-:W-:Y:S05]  /*10d50*/  @!P0 NANOSLEEP.SYNCS 0x989680 ;  /* 0x009896800000895d */ /* 0x002fea0003900000 */
[----:B------:R-:W1:Y:S02]  /*10d60*/  @!P0 SYNCS.PHASECHK.TRANS64 P0, [R17+URZ+0x30820], R0 ;  /* 0x03082000110085a7 */ /* 0x000e64000800007f */
[----:B-1----:R-:W-:Y:S05]  /*10d70*/  @!P0 BRA `(.L_x_12372) ;  /* 0xfffffffc00f08947 */ /* 0x002fea000383ffff */
[----:B------:R-:W-:Y:S05]  /*10d80*/  BRA `(.L_x_12483) ;  /* 0xffffffc0004c7947 */ /* 0x000fea000383ffff */
.L_x_12381:
[----:B-1----:R1:W2:Y:S02]  /*10d90*/  SYNCS.PHASECHK.TRANS64.TRYWAIT P0, [R2+URZ+0x30840], R3 ;  /* 0x03084003020075a7 */ /* 0x0022a4000800017f */
[----:B--2---:R-:W-:Y:S05]  /*10da0*/  @!P0 NANOSLEEP.SYNCS 0x989680 ;  /* 0x009896800000895d */ /* 0x004fea0003900000 */
[----:B------:R-:W2:Y:S02]  /*10db0*/  @!P0 SYNCS.PHASECHK.TRANS64 P0, [R2+URZ+0x30840], R3 ;  /* 0x03084003020085a7 */ /* 0x000ea4000800007f */
[----:B--2---:R-:W-:Y:S05]  /*10dc0*/  @!P0 BRA `(.L_x_12381) ;  /* 0xfffffffc00f08947 */ /* 0x004fea000383ffff */
[----:B------:R-:W-:Y:S05]  /*10dd0*/  BRA `(.L_x_12484) ;  /* 0xffffffc4001c7947 */ /* 0x000fea000383ffff */
.L_x_12386:
[----:B0-----:R0:W1:Y:S02]  /*10de0*/  SYNCS.PHASECHK.TRANS64.TRYWAIT P0, [R3+URZ+0x60], R2 ;  /* 0x00006002030075a7 */ /* 0x001064000800017f */
[----:B-1----:R-:W-:Y:S05]  /*10df0*/  @!P0 NANOSLEEP.SYNCS 0x989680 ;  /* 0x009896800000895d */ /* 0x002fea0003900000 */
[----:B------:R-:W1:Y:S02]  /*10e00*/  @!P0 SYNCS.PHASECHK.TRANS64 P0, [R3+URZ+0x60], R2 ;  /* 0x00006002030085a7 */ /* 0x000e64000800007f */
[----:B-1----:R-:W-:Y:S05]  /*10e10*/  @!P0 BRA `(.L_x_12386) ;  /* 0xfffffffc00f08947 */ /* 0x002fea000383ffff */
[----:B------:R-:W-:Y:S05]  /*10e20*/  BRA `(.L_x_12485) ;  /* 0xffffffc400a87947 */ /* 0x000fea000383ffff */
.L_x_12394:
[----:B-1----:R1:W2:Y:S02]  /*10e30*/  SYNCS.PHASECHK.TRANS64.TRYWAIT P0, [R2+URZ+0x30840], R3 ;  /* 0x03084003020075a7 */ /* 0x0022a4000800017f */
[----:B--2---:R-:W-:Y:S05]  /*10e40*/  @!P0 NANOSLEEP.SYNCS 0x989680 ;  /* 0x009896800000895d */ /* 0x004fea0003900000 */
[----:B------:R-:W2:Y:S02]  /*10e50*/  @!P0 SYNCS.PHASECHK.TRANS64 P0, [R2+URZ+0x30840], R3 ;  /* 0x03084003020085a7 */ /* 0x000ea4000800007f */
[----:B--2---:R-:W-:Y:S05]  /*10e60*/  @!P0 BRA `(.L_x_12394) ;  /* 0xfffffffc00f08947 */ /* 0x004fea000383ffff */
[----:B------:R-:W-:Y:S05]  /*10e70*/  BRA `(.L_x_12486) ;  /* 0xffffffc800e87947 */ /* 0x000fea000383ffff */
.L_x_12399:
[----:B0-----:R0:W1:Y:S02]  /*10e80*/  SYNCS.PHASECHK.TRANS64.TRYWAIT P0, [R10+URZ+0x60], R28 ;  /* 0x0000601c0a0075a7 */ /* 0x001064000800017f */
[----:B-1----:R-:W-:Y:S05]  /*10e90*/  @!P0 NANOSLEEP.SYNCS 0x989680 ;  /* 0x009896800000895d */ /* 0x002fea0003900000 */
[----:B------:R-:W1:Y:S02]  /*10ea0*/  @!P0 SYNCS.PHASECHK.TRANS64 P0, [R10+URZ+0x60], R28 ;  /* 0x0000601c0a0085a7 */ /* 0x000e64000800007f */
[----:B-1----:R-:W-:Y:S05]  /*10eb0*/  @!P0 BRA `(.L_x_12399) ;  /* 0xfffffffc00f08947 */ /* 0x002fea000383ffff */
[----:B------:R-:W-:Y:S05]  /*10ec0*/  BRA `(.L_x_12487) ;  /* 0xffffffcc00747947 */ /* 0x000fea000383ffff */
.L_x_12407:
[----:B-1----:R1:W2:Y:S02]  /*10ed0*/  SYNCS.PHASECHK.TRANS64.TRYWAIT P0, [R2+URZ+0x30840], R3 ;  /* 0x03084003020075a7 */ /* 0x0022a4000800017f */
[----:B--2---:R-:W-:Y:S05]  /*10ee0*/  @!P0 NANOSLEEP.SYNCS 0x989680 ;  /* 0x009896800000895d */ /* 0x004fea0003900000 */
[----:B------:R-:W2:Y:S02]  /*10ef0*/  @!P0 SYNCS.PHASECHK.TRANS64 P0, [R2+URZ+0x30840], R3 ;  /* 0x03084003020085a7 */ /* 0x000ea4000800007f */
[----:B--2---:R-:W-:Y:S05]  /*10f00*/  @!P0 BRA `(.L_x_12407) ;  /* 0xfffffffc00f08947 */ /* 0x004fea000383ffff */
[----:B------:R-:W-:Y:S05]  /*10f10*/  BRA `(.L_x_12488) ;  /* 0xffffffd000847947 */ /* 0x000fea000383ffff */
.L_x_12412:
[----:B0-----:R0:W1:Y:S02]  /*10f20*/  SYNCS.PHASECHK.TRANS64.TRYWAIT P0, [R7+URZ+0x60], R2 ;  /* 0x00006002070075a7 */ /* 0x001064000800017f */
[----:B-1----:R-:W-:Y:S05]  /*10f30*/  @!P0 NANOSLEEP.SYNCS 0x989680 ;  /* 0x009896800000895d */ /* 0x002fea0003900000 */
[----:B------:R-:W1:Y:S02]  /*10f40*/  @!P0 SYNCS.PHASECHK.TRANS64 P0, [R7+URZ+0x60], R2 ;  /* 0x00006002070085a7 */ /* 0x000e64000800007f */
[----:B-1----:R-:W-:Y:S05]  /*10f50*/  @!P0 BRA `(.L_x_12412) ;  /* 0xfffffffc00f08947 */ /* 0x002fea000383ffff */
[----:B------:R-:W-:Y:S05]  /*10f60*/  BRA `(.L_x_12489) ;  /* 0xffffffd400147947 */ /* 0x000fea000383ffff */
.L_x_12422:
[----:B0-----:R0:W1:Y:S02]  /*10f70*/  SYNCS.PHASECHK.TRANS64.TRYWAIT P0, [R3+URZ+0x30860], R0 ;  /* 0x03086000030075a7 */ /* 0x001064000800017f */
[----:B-1----:R-:W-:Y:S05]  /*10f80*/  @!P0 NANOSLEEP.SYNCS 0x989680 ;  /* 0x009896800000895d */ /* 0x002fea0003900000 */
[----:B------:R-:W1:Y:S02]  /*10f90*/  @!P0 SYNCS.PHASECHK.TRANS64 P0, [R3+URZ+0x30860], R0 ;  /* 0x03086000030085a7 */ /* 0x000e64000800007f */
[----:B-1----:R-:W-:Y:S05]  /*10fa0*/  @!P0 BRA `(.L_x_12422) ;  /* 0xfffffffc00f08947 */ /* 0x002fea000383ffff */
[----:B------:R-:W-:Y:S05]  /*10fb0*/  BRA `(.L_x_12490) ;  /* 0xffffffd800107947 */ /* 0x000fea000383ffff */
.L_x_12428:
[----:B------:R-:W-:Y:S01]  /*10fc0*/  BSSY B0, `(.L_x_12491) ;  /* 0x0000008000007945 */ /* 0x000fe20003800000 */
[----:B------:R-:W-:Y:S02]  /*10fd0*/  IMAD.MOV.U32 R13, RZ, RZ, R24 ;  /* 0x000000ffff0d7224 */ /* 0x000fe400078e0018 */
[----:B------:R-:W-:Y:S02]  /*10fe0*/  IMAD.MOV.U32 R12, RZ, RZ, RZ ;  /* 0x000000ffff0c7224 */ /* 0x000fe400078e00ff */
[----:B------:R-:W-:Y:S02]  /*10ff0*/  IMAD.MOV.U32 R11, RZ, RZ, 0x1f ;  /* 0x0000001fff0b7424 */ /* 0x000fe400078e00ff */
[----:B------:R-:W-:-:S07]  /*11000*/  IMAD.MOV.U32 R15, RZ, RZ, -0x1 ;  /* 0xffffffffff0f7424 */ /* 0x000fce00078e00ff */
[----:B-1----:R-:W-:Y:S05]  /*11010*/  WARPSYNC.COLLECTIVE R15, `(.L_x_12492) ;  /* 0x000000000f087348 */ /* 0x002fea0003c00000 */
[----:B------:R0:W2:Y:S02]  /*11020*/  SHFL.IDX P6, R14, R13, R12, R11 ;  /* 0x0000000c0d0e7389 */ /* 0x0000a400000c000b */
[----:B012---:R-:W-:Y:S01]  /*11030*/  ENDCOLLECTIVE ;  /* 0x000000000000791b */ /* 0x007fe20003800000 */
.L_x_12492:
[----:B------:R-:W-:Y:S05]  /*11040*/  BSYNC B0 ;  /* 0x0000000000007941 */ /* 0x000fea0003800000 */
.L_x_12491:
        /* <DEDUP_REMOVED lines=9> */
.L_x_12493:
        /* <DEDUP_REMOVED lines=24> */
.L_x_12494:
[----:B------:R-:W-:Y:S01]  /*11260*/  IMAD.MOV.U32 R12, RZ, RZ, 0x2 ;  /* 0x00000002ff0c7424 */ /* 0x000fe200078e00ff */
[----:B------:R-:W-:-:S05]  /*11270*/  SEL R14, R14, RZ, P1 ;  /* 0x000000ff0e0e7207 */ /* 0x000fca0000800000 */
[----:B------:R-:W-:-:S04]  /*11280*/  IMAD.IADD R5, R13, 0x1, R14 ;  /* 0x000000010d057824 */ /* 0x000fc800078e020e */
[----:B------:R-:W-:-:S07]  /*11290*/  IMAD.MOV.U32 R13, RZ, RZ, R5 ;  /* 0x000000ffff0d7224 */ /* 0x000fce00078e0005 */
[----:B------:R-:W-:Y:S05]  /*112a0*/  WARPSYNC.COLLECTIVE R15, `(.L_x_12495) ;  /* 0x000000000f087348 */ /* 0x000fea0003c00000 */
[----:B------:R0:W1:Y:S02]  /*112b0*/  SHFL.UP P6, R14, R13, R12, R11 ;  /* 0x0400000c0d0e7389 */ /* 0x00006400000c000b */
[----:B01----:R-:W-:Y:S01]  /*112c0*/  ENDCOLLECTIVE ;  /* 0x000000000000791b */ /* 0x003fe20003800000 */
.L_x_12495:
[----:B------:R-:W-:Y:S01]  /*112d0*/  IMAD.MOV.U32 R12, RZ, RZ, 0x4 ;  /* 0x00000004ff0c7424 */ /* 0x000fe200078e00ff */
[----:B------:R-:W-:-:S05]  /*112e0*/  SEL R2, R14, RZ, P2 ;  /* 0x000000ff0e027207 */ /* 0x000fca0001000000 */
[----:B------:R-:W-:-:S04]  /*112f0*/  IMAD.IADD R2, R5, 0x1, R2 ;  /* 0x0000000105027824 */ /* 0x000fc800078e0202 */
[----:B------:R-:W-:-:S07]  /*11300*/  IMAD.MOV.U32 R13, RZ, RZ, R2 ;  /* 0x000000ffff0d7224 */ /* 0x000fce00078e0002 */
[----:B------:R-:W-:Y:S05]  /*11310*/  WARPSYNC.COLLECTIVE R15, `(.L_x_12496) ;  /* 0x000000000f087348 */ /* 0x000fea0003c00000 */
[----:B------:R0:W1:Y:S02]  /*11320*/  SHFL.UP P6, R14, R13, R12, R11 ;  /* 0x0400000c0d0e7389 */ /* 0x00006400000c000b */
[----:B01----:R-:W-:Y:S01]  /*11330*/  ENDCOLLECTIVE ;  /* 0x000000000000791b */ /* 0x003fe20003800000 */
.L_x_12496:
[----:B------:R-:W-:Y:S01]  /*11340*/  IMAD.MOV.U32 R12, RZ, RZ, 0x8 ;  /* 0x00000008ff0c7424 */ /* 0x000fe200078e00ff */
[----:B------:R-:W-:-:S05]  /*11350*/  SEL R3, R14, RZ, P3 ;  /* 0x000000ff0e037207 */ /* 0x000fca0001800000 */
[----:B------:R-:W-:-:S04]  /*11360*/  IMAD.IADD R3, R2, 0x1, R3 ;  /* 0x0000000102037824 */ /* 0x000fc800078e0203 */
[----:B------:R-:W-:-:S07]  /*11370*/  IMAD.MOV.U32 R13, RZ, RZ, R3 ;  /* 0x000000ffff0d7224 */ /* 0x000fce00078e0003 */
[----:B------:R-:W-:Y:S05]  /*11380*/  WARPSYNC.COLLECTIVE R15, `(.L_x_12497) ;  /* 0x000000000f087348 */ /* 0x000fea0003c00000 */
[----:B------:R0:W1:Y:S02]  /*11390*/  SHFL.UP P6, R14, R13, R12, R11 ;  /* 0x0400000c0d0e7389 */ /* 0x00006400000c000b */
[----:B01----:R-:W-:Y:S01]  /*113a0*/  ENDCOLLECTIVE ;  /* 0x000000000000791b */ /* 0x003fe20003800000 */
.L_x_12497:
[----:B------:R-:W-:Y:S01]  /*113b0*/  IMAD.MOV.U32 R12, RZ, RZ, 0x10 ;  /* 0x00000010ff0c7424 */ /* 0x000fe200078e00ff */
[----:B------:R-:W-:-:S05]  /*113c0*/  SEL R14, R14, RZ, P4 ;  /* 0x000000ff0e0e7207 */ /* 0x000fca0002000000 */
[----:B------:R-:W-:-:S04]  /*113d0*/  IMAD.IADD R5, R3, 0x1, R14 ;  /* 0x0000000103057824 */ /* 0x000fc800078e020e */
[----:B------:R-:W-:-:S07]  /*113e0*/  IMAD.MOV.U32 R13, RZ, RZ, R5 ;  /* 0x000000ffff0d7224 */ /* 0x000fce00078e0005 */
[----:B------:R-:W-:Y:S05]  /*113f0*/  WARPSYNC.COLLECTIVE R15, `(.L_x_12498) ;  /* 0x000000000f087348 */ /* 0x000fea0003c00000 */
[----:B------:R0:W1:Y:S02]  /*11400*/  SHFL.UP P6, R14, R13, R12, R11 ;  /* 0x0400000c0d0e7389 */ /* 0x00006400000c000b */
[----:B01----:R-:W-:Y:S01]  /*11410*/  ENDCOLLECTIVE ;  /* 0x000000000000791b */ /* 0x003fe20003800000 */
.L_x_12498:
        /* <DEDUP_REMOVED lines=8> */
.L_x_12499:
[----:B------:R-:W-:Y:S05]  /*114a0*/  BRA `(.L_x_12500) ;  /* 0xffffffd800447947 */ /* 0x000fea000383ffff */
.L_x_12431:
[----:B------:R-:W-:Y:S01]  /*114b0*/  BSSY B0, `(.L_x_12501) ;  /* 0x0000007000007945 */ /* 0x000fe20003800000 */
[----:B------:R-:W-:Y:S02]  /*114c0*/  IMAD.MOV.U32 R12, RZ, RZ, 0x1 ;  /* 0x00000001ff0c7424 */ /* 0x000fe400078e00ff */
[----:B------:R-:W-:Y:S02]  /*114d0*/  IMAD.MOV.U32 R11, RZ, RZ, RZ ;  /* 0x000000ffff0b7224 */ /* 0x000fe400078e00ff */
[----:B------:R-:W-:-:S07]  /*114e0*/  IMAD.MOV.U32 R15, RZ, RZ, -0x1 ;  /* 0xffffffffff0f7424 */ /* 0x000fce00078e00ff */
[----:B------:R-:W-:Y:S05]  /*114f0*/  WARPSYNC.COLLECTIVE R15, `(.L_x_12502) ;  /* 0x000000000f087348 */ /* 0x000fea0003c00000 */
[----:B------:R0:W1:Y:S02]  /*11500*/  SHFL.UP P6, R14, R13, R12, R11 ;  /* 0x0400000c0d0e7389 */ /* 0x00006400000c000b */
[----:B01----:R-:W-:Y:S01]  /*11510*/  ENDCOLLECTIVE ;  /* 0x000000000000791b */ /* 0x003fe20003800000 */
.L_x_12502:
[----:B------:R-:W-:Y:S05]  /*11520*/  BSYNC B0 ;  /* 0x0000000000007941 */ /* 0x000fea0003800000 */
.L_x_12501:
        /* <DEDUP_REMOVED lines=8> */
.L_x_12503:
[----:B------:R-:W-:Y:S01]  /*115b0*/  IMAD.MOV.U32 R12, RZ, RZ, 0x4 ;  /* 0x00000004ff0c7424 */ /* 0x000fe200078e00ff */
[----:B------:R-:W-:-:S05]  /*115c0*/  SEL R2, R14, RZ, P2 ;  /* 0x000000ff0e027207 */ /* 0x000fca0001000000 */
[----:B------:R-:W-:-:S04]  /*115d0*/  IMAD.IADD R2, R13, 0x1, R2 ;  /* 0x000000010d027824 */ /* 0x000fc800078e0202 */
[----:B------:R-:W-:-:S07]  /*115e0*/  IMAD.MOV.U32 R13, RZ, RZ, R2 ;  /* 0x000000ffff0d7224 */ /* 0x000fce00078e0002 */
[----:B------:R-:W-:Y:S05]  /*115f0*/  WARPSYNC.COLLECTIVE R15, `(.L_x_12504) ;  /* 0x000000000f087348 */ /* 0x000fea0003c00000 */
[----:B------:R0:W1:Y:S02]  /*11600*/  SHFL.UP P6, R14, R13, R12, R11 ;  /* 0x0400000c0d0e7389 */ /* 0x00006400000c000b */
[----:B01----:R-:W-:Y:S01]  /*11610*/  ENDCOLLECTIVE ;  /* 0x000000000000791b */ /* 0x003fe20003800000 */
.L_x_12504:
[----:B------:R-:W-:Y:S01]  /*11620*/  IMAD.MOV.U32 R12, RZ, RZ, 0x8 ;  /* 0x00000008ff0c7424 */ /* 0x000fe200078e00ff */
[----:B------:R-:W-:-:S05]  /*11630*/  SEL R3, R14, RZ, P3 ;  /* 0x000000ff0e037207 */ /* 0x000fca0001800000 */
[----:B------:R-:W-:-:S04]  /*11640*/  IMAD.IADD R3, R2, 0x1, R3 ;  /* 0x0000000102037824 */ /* 0x000fc800078e0203 */
[----:B------:R-:W-:-:S07]  /*11650*/  IMAD.MOV.U32 R13, RZ, RZ, R3 ;  /* 0x000000ffff0d7224 */ /* 0x000fce00078e0003 */
[----:B------:R-:W-:Y:S05]  /*11660*/  WARPSYNC.COLLECTIVE R15, `(.L_x_12505) ;  /* 0x000000000f087348 */ /* 0x000fea0003c00000 */
[----:B------:R0:W1:Y:S02]  /*11670*/  SHFL.UP P6, R14, R13, R12, R11 ;  /* 0x0400000c0d0e7389 */ /* 0x00006400000c000b */
[----:B01----:R-:W-:Y:S01]  /*11680*/  ENDCOLLECTIVE ;  /* 0x000000000000791b */ /* 0x003fe20003800000 */
.L_x_12505:
[----:B------:R-:W-:Y:S01]  /*11690*/  IMAD.MOV.U32 R12, RZ, RZ, 0x10 ;  /* 0x00000010ff0c7424 */ /* 0x000fe200078e00ff */
[----:B------:R-:W-:-:S05]  /*116a0*/  SEL R14, R14, RZ, P4 ;  /* 0x000000ff0e0e7207 */ /* 0x000fca0002000000 */
[----:B------:R-:W-:-:S04]  /*116b0*/  IMAD.IADD R5, R3, 0x1, R14 ;  /* 0x0000000103057824 */ /* 0x000fc800078e020e */
[----:B------:R-:W-:-:S07]  /*116c0*/  IMAD.MOV.U32 R13, RZ, RZ, R5 ;  /* 0x000000ffff0d7224 */ /* 0x000fce00078e0005 */
[----:B------:R-:W-:Y:S05]  /*116d0*/  WARPSYNC.COLLECTIVE R15, `(.L_x_12506) ;  /* 0x000000000f087348 */ /* 0x000fea0003c00000 */
[----:B------:R0:W1:Y:S02]  /*116e0*/  SHFL.UP P6, R14, R13, R12, R11 ;  /* 0x0400000c0d0e7389 */ /* 0x00006400000c000b */
[----:B01----:R-:W-:Y:S01]  /*116f0*/  ENDCOLLECTIVE ;  /* 0x000000000000791b */ /* 0x003fe20003800000 */
.L_x_12506:
        /* <DEDUP_REMOVED lines=8> */
.L_x_12507:
[----:B------:R-:W-:Y:S05]  /*11780*/  BRA `(.L_x_12508) ;  /* 0xffffffd800307947 */ /* 0x000fea000383ffff */
.L_x_12433:
[----:B------:R-:W-:Y:S01]  /*11790*/  BSSY B0, `(.L_x_12509) ;  /* 0x0000006000007945 */ /* 0x000fe20003800000 */
[----:B------:R-:W-:Y:S01]  /*117a0*/  PLOP3.LUT P6, PT, P6, PT, PT, 0x8, 0x0 ;  /* 0x000000000000781c */ /* 0x000fe200037ce170 */
[----:B------:R-:W-:-:S12]  /*117b0*/  IMAD.MOV.U32 R15, RZ, RZ, -0x1 ;  /* 0xffffffffff0f7424 */ /* 0x000fd800078e00ff */
[----:B0-----:R-:W-:Y:S05]  /*117c0*/  WARPSYNC.COLLECTIVE R15, `(.L_x_12510) ;  /* 0x000000000f087348 */ /* 0x001fea0003c00000 */
[----:B------:R-:W-:Y:S01]  /*117d0*/  VOTE.ANY R14, PT, P6 ;  /* 0x00000000000e7806 */ /* 0x000fe200030e0100 */
[----:B0-----:R-:W-:Y:S06]  /*117e0*/  ENDCOLLECTIVE ;  /* 0x000000000000791b */ /* 0x001fec0003800000 */
.L_x_12510:
[----:B------:R-:W-:Y:S05]  /*117f0*/  BSYNC B0 ;  /* 0x0000000000007941 */ /* 0x000fea0003800000 */
.L_x_12509:
        /* <DEDUP_REMOVED lines=9> */
.L_x_12511:
[----:B------:R-:W-:Y:S02]  /*11890*/  IMAD.MOV.U32 R13, RZ, RZ, R4 ;  /* 0x000000ffff0d7224 */ /* 0x000fe400078e0004 */
[----:B------:R-:W-:-:S07]  /*118a0*/  IMAD.MOV.U32 R7, RZ, RZ, R14 ;  /* 0x000000ffff077224 */ /* 0x000fce00078e000e */
[----:B------:R-:W-:Y:S05]  /*118b0*/  WARPSYNC.COLLECTIVE R15, `(.L_x_12512) ;  /* 0x000000000f087348 */ /* 0x000fea0003c00000 */
[----:B------:R0:W1:Y:S02]  /*118c0*/  SHFL.IDX P6, R14, R13, R12, R11 ;  /* 0x0000000c0d0e7389 */ /* 0x00006400000c000b */
[----:B01----:R-:W-:Y:S01]  /*118d0*/  ENDCOLLECTIVE ;  /* 0x000000000000791b */ /* 0x003fe20003800000 */
.L_x_12512:
[----:B------:R-:W-:Y:S01]  /*118e0*/  IMAD.MOV.U32 R4, RZ, RZ, R14 ;  /* 0x000000ffff047224 */ /* 0x000fe200078e000e */
[----:B------:R-:W-:Y:S06]  /*118f0*/  BRA `(.L_x_12513) ;  /* 0xffffffd800107947 */ /* 0x000fec000383ffff */
.L_x_12435:
[----:B------:R-:W-:Y:S01]  /*11900*/  BSSY B0, `(.L_x_12514) ;  /* 0x0000007000007945 */ /* 0x000fe20003800000 */
[----:B------:R-:W-:Y:S02]  /*11910*/  IMAD.MOV.U32 R13, RZ, RZ, R3 ;  /* 0x000000ffff0d7224 */ /* 0x000fe400078e0003 */
[----:B------:R-:W-:Y:S02]  /*11920*/  IMAD.MOV.U32 R11, RZ, RZ, 0x1f ;  /* 0x0000001fff0b7424 */ /* 0x000fe400078e00ff */
[----:B------:R-:W-:-:S07]  /*11930*/  IMAD.MOV.U32 R15, RZ, RZ, -0x1 ;  /* 0xffffffffff0f7424 */ /* 0x000fce00078e00ff */
[----:B0123--:R-:W-:Y:S05]  /*11940*/  WARPSYNC.COLLECTIVE R15, `(.L_x_12515) ;  /* 0x000000000f087348 */ /* 0x00ffea0003c00000 */
[----:B------:R4:W0:Y:S02]  /*11950*/  SHFL.IDX P6, R14, R13, R12, R11 ;  /* 0x0000000c0d0e7389 */ /* 0x00082400000c000b */
[----:B01234-:R-:W-:Y:S01]  /*11960*/  ENDCOLLECTIVE ;  /* 0x000000000000791b */ /* 0x01ffe20003800000 */
.L_x_12515:
[----:B------:R-:W-:Y:S05]  /*11970*/  BSYNC B0 ;  /* 0x0000000000007941 */ /* 0x000fea0003800000 */
.L_x_12514:
[----:B------:R-:W-:Y:S01]  /*11980*/  IMAD.MOV.U32 R24, RZ, RZ, R14 ;  /* 0x000000ffff187224 */ /* 0x000fe200078e000e */
[----:B------:R-:W-:Y:S06]  /*11990*/  BRA `(.L_x_12434) ;  /* 0xffffffd800007947 */ /* 0x000fec000383ffff */
.L_x_12439:
[----:B-1----:R1:W3:Y:S02]  /*119a0*/  SYNCS.PHASECHK.TRANS64.TRYWAIT P0, [R9+URZ+0x30820], R0 ;  /* 0x03082000090075a7 */ /* 0x0022e4000800017f */
[----:B---3--:R-:W-:Y:S05]  /*119b0*/  @!P0 NANOSLEEP.SYNCS 0x989680 ;  /* 0x009896800000895d */ /* 0x008fea0003900000 */
[----:B------:R-:W3:Y:S02]  /*119c0*/  @!P0 SYNCS.PHASECHK.TRANS64 P0, [R9+URZ+0x30820], R0 ;  /* 0x03082000090085a7 */ /* 0x000ee4000800007f */
[----:B---3--:R-:W-:Y:S05]  /*119d0*/  @!P0 BRA `(.L_x_12439) ;  /* 0xfffffffc00f08947 */ /* 0x008fea000383ffff */
[----:B------:R-:W-:Y:S05]  /*119e0*/  BRA `(.L_x_12516) ;  /* 0xffffffdc00587947 */ /* 0x000fea000383ffff */
.L_x_12440:
        /* <DEDUP_REMOVED lines=11> */
.L_x_12518:
[----:B------:R-:W-:Y:S05]  /*11aa0*/  BSYNC B0 ;  /* 0x0000000000007941 */ /* 0x000fea0003800000 */
.L_x_12517:
[----:B------:R-:W-:Y:S05]  /*11ab0*/  BRA `(.L_x_12519) ;  /* 0xffffffdc00407947 */ /* 0x000fea000383ffff */
.L_x_12443:
[----:B------:R-:W-:Y:S01]  /*11ac0*/  BSSY B1, `(.L_x_12520) ;  /* 0x0000006000017945 */ /* 0x000fe20003800000 */
[----:B------:R-:W-:-:S07]  /*11ad0*/  IMAD.MOV.U32 R15, RZ, RZ, -0x1 ;  /* 0xffffffffff0f7424 */ /* 0x000fce00078e00ff */
[----:B012---:R-:W-:Y:S05]  /*11ae0*/  WARPSYNC.COLLECTIVE R15, `(.L_x_12521) ;  /* 0x000000000f0c7348 */ /* 0x007fea0003c00000 */
[----:B------:R-:W-:Y:S02]  /*11af0*/  ELECT P6, UR62, PT ;  /* 0x00000000003e782f */ /* 0x000fe400038c0000 */
[----:B------:R-:W-:Y:S01]  /*11b00*/  MOV R14, UR62 ;  /* 0x0000003e000e7c02 */ /* 0x000fe20008000f00 */
[----:B012---:R-:W-:Y:S10]  /*11b10*/  ENDCOLLECTIVE ;  /* 0x000000000000791b */ /* 0x007ff40003800000 */
.L_x_12521:
[----:B------:R-:W-:Y:S05]  /*11b20*/  BSYNC B1 ;  /* 0x0000000000017941 */ /* 0x000fea0003800000 */
.L_x_12520:
[----:B------:R-:W-:Y:S05]  /*11b30*/  BRA `(.L_x_12522) ;  /* 0xffffffdc00387947 */ /* 0x000fea000383ffff */
.L_x_12445:
[----:B-1----:R1:W3:Y:S02]  /*11b40*/  SYNCS.PHASECHK.TRANS64.TRYWAIT P0, [R7+URZ], R2 ;  /* 0x00000002070075a7 */ /* 0x0022e4000800017f */
[----:B---3--:R-:W-:Y:S05]  /*11b50*/  @!P0 NANOSLEEP.SYNCS 0x989680 ;  /* 0x009896800000895d */ /* 0x008fea0003900000 */
[----:B------:R-:W3:Y:S02]  /*11b60*/  @!P0 SYNCS.PHASECHK.TRANS64 P0, [R7+URZ], R2 ;  /* 0x00000002070085a7 */ /* 0x000ee4000800007f */
[----:B---3--:R-:W-:Y:S05]  /*11b70*/  @!P0 BRA `(.L_x_12445) ;  /* 0xfffffffc00f08947 */ /* 0x008fea000383ffff */
[----:B------:R-:W-:Y:S05]  /*11b80*/  BRA `(.L_x_12523) ;  /* 0xffffffdc006c7947 */ /* 0x000fea000383ffff */
.L_x_12446:
[----:B---3--:R3:W4:Y:S02]  /*11b90*/  SYNCS.PHASECHK.TRANS64.TRYWAIT P0, [R3+URZ], R0 ;  /* 0x00000000030075a7 */ /* 0x008724000800017f */
[----:B----4-:R-:W-:Y:S05]  /*11ba0*/  @!P0 NANOSLEEP.SYNCS 0x989680 ;  /* 0x009896800000895d */ /* 0x010fea0003900000 */
[----:B------:R-:W4:Y:S02]  /*11bb0*/  @!P0 SYNCS.PHASECHK.TRANS64 P0, [R3+URZ], R0 ;  /* 0x00000000030085a7 */ /* 0x000f24000800007f */
[----:B----4-:R-:W-:Y:S05]  /*11bc0*/  @!P0 BRA `(.L_x_12446) ;  /* 0xfffffffc00f08947 */ /* 0x010fea000383ffff */
[----:B------:R-:W-:Y:S05]  /*11bd0*/  BRA `(.L_x_12524) ;  /* 0xffffffdc00607947 */ /* 0x000fea000383ffff */
.L_x_12448:
[----:B---3--:R3:W4:Y:S02]  /*11be0*/  SYNCS.PHASECHK.TRANS64.TRYWAIT P0, [R5+URZ], R2 ;  /* 0x00000002050075a7 */ /* 0x008724000800017f */
[----:B----4-:R-:W-:Y:S05]  /*11bf0*/  @!P0 NANOSLEEP.SYNCS 0x989680 ;  /* 0x009896800000895d */ /* 0x010fea0003900000 */
[----:B------:R-:W4:Y:S02]  /*11c00*/  @!P0 SYNCS.PHASECHK.TRANS64 P0, [R5+URZ], R2 ;  /* 0x00000002050085a7 */ /* 0x000f24000800007f */
[----:B----4-:R-:W-:Y:S05]  /*11c10*/  @!P0 BRA `(.L_x_12448) ;  /* 0xfffffffc00f08947 */ /* 0x010fea000383ffff */
[----:B------:R-:W-:Y:S05]  /*11c20*/  BRA `(.L_x_12525) ;  /* 0xffffffdc00647947 */ /* 0x000fea000383ffff */
.L_x_12526:
        /* <DEDUP_REMOVED lines=13> */
.L_x_14876:


//--------------------- .text._ZN7cutlass13device_kernelIN5flash11enable_sm90INS1_16FlashAttnFwdSm90INS1_25CollectiveMainloopFwdSm90ILi2EN4cute5tupleIJNS5_1CILi1EEES8_S8_EEENS6_IJNS7_ILi192EEESA_NS7_ILi64EEEEEELi64ENS_6half_tEfNS_4arch4Sm90ELb0ELb0ELb0ELb1ELb0ELb1ELb0ELb0ELb1ELb1ELb1ELb0EEENS1_21CollectiveEpilogueFwdINS6_IJSA_SB_SA_EEES9_SD_SF_Li384ELb1ELb1ELb1ELb0EEENS1_36VarlenDynamicPersistentTileSchedulerILi192ELi192ELi384ELi128ELb1ELb1ELb1ELb0ELb1ELb1EEEEEEEEEvNT_6ParamsE --------------------------
	.section	.text._ZN7cutlass13device_kernelIN5flash11enable_sm90INS1_16FlashAttnFwdSm90INS1_25CollectiveMainloopFwdSm90ILi2EN4cute5tupleIJNS5_1CILi1EEES8_S8_EEENS6_IJNS7_ILi192EEESA_NS7_ILi64EEEEEELi64ENS_6half_tEfNS_4arch4Sm90ELb0ELb0ELb0ELb1ELb0ELb1ELb0ELb0ELb1ELb1ELb1ELb0EEENS1_21CollectiveEpilogueFwdINS6_IJSA_SB_SA_EEES9_SD_SF_Li384ELb1ELb1ELb1ELb0EEENS1_36VarlenDynamicPersistentTileSchedulerILi192ELi192ELi384ELi128ELb1ELb1ELb1ELb0ELb1ELb1EEEEEEEEEvNT_6ParamsE,"ax",@progbits
	.align	128
.text._ZN7cutlass13device_kernelIN5flash11enable_sm90INS1_16FlashAttnFwdSm90INS1_25CollectiveMainloopFwdSm90ILi2EN4cute5tupleIJNS5_1CILi1EEES8_S8_EEENS6_IJNS7_ILi192EEESA_NS7_ILi64EEEEEELi64ENS_6half_tEfNS_4arch4Sm90ELb0ELb0ELb0ELb1ELb0ELb1ELb0ELb0ELb1ELb1ELb1ELb0EEENS1_21CollectiveEpilogueFwdINS6_IJSA_SB_SA_EEES9_SD_SF_Li384ELb1ELb1ELb1ELb0EEENS1_36VarlenDynamicPersistentTileSchedulerILi192ELi192ELi384ELi128ELb1ELb1ELb1ELb0ELb1ELb1EEEEEEEEEvNT_6ParamsE:
        .type           _ZN7cutlass13device_kernelIN5flash11enable_sm90INS1_16FlashAttnFwdSm90INS1_25CollectiveMainloopFwdSm90ILi2EN4cute5tupleIJNS5_1CILi1EEES8_S8_EEENS6_IJNS7_ILi192EEESA_NS7_ILi64EEEEEELi64ENS_6half_tEfNS_4arch4Sm90ELb0ELb0ELb0ELb1ELb0ELb1ELb0ELb0ELb1ELb1ELb1ELb0EEENS1_21CollectiveEpilogueFwdINS6_IJSA_SB_SA_EEES9_SD_SF_Li384ELb1ELb1ELb1ELb0EEENS1_36VarlenDynamicPersistentTileSchedulerILi192ELi192ELi384ELi128ELb1ELb1ELb1ELb0ELb1ELb1EEEEEEEEEvNT_6ParamsE,@function
        .size           _ZN7cutlass13device_kernelIN5flash11enable_sm90INS1_16FlashAttnFwdSm90INS1_25CollectiveMainloopFwdSm90ILi2EN4cute5tupleIJNS5_1CILi1EEES8_S8_EEENS6_IJNS7_ILi192EEESA_NS7_ILi64EEEEEELi64ENS_6half_tEfNS_4arch4Sm90ELb0ELb0ELb0ELb1ELb0ELb1ELb0ELb0ELb1ELb1ELb1ELb0EEENS1_21CollectiveEpilogueFwdINS6_IJSA_SB_SA_EEES9_SD_SF_Li384ELb1ELb1ELb1ELb0EEENS1_36VarlenDynamicPersistentTileSchedulerILi192ELi192ELi384ELi128ELb1ELb1ELb1ELb0ELb1ELb1EEEEEEEEEvNT_6ParamsE,(.L_x_14877 - _ZN7cutlass13device_kernelIN5flash11enable_sm90INS1_16FlashAttnFwdSm90INS1_25CollectiveMainloopFwdSm90ILi2EN4cute5tupleIJNS5_1CILi1EEES8_S8_EEENS6_IJNS7_ILi192EEESA_NS7_ILi64EEEEEELi64ENS_6half_tEfNS_4arch4Sm90ELb0ELb0ELb0ELb1ELb0ELb1ELb0ELb0ELb1ELb1ELb1ELb0EEENS1_21CollectiveEpilogueFwdINS6_IJSA_SB_SA_EEES9_SD_SF_Li384ELb1ELb1ELb1ELb0EEENS1_36VarlenDynamicPersistentTileSchedulerILi192ELi192ELi384ELi128ELb1ELb1ELb1ELb0ELb1ELb1EEEEEEEEEvNT_6ParamsE)
        .other          _ZN7cutlass13device_kernelIN5flash11enable_sm90INS1_16FlashAttnFwdSm90INS1_25CollectiveMainloopFwdSm90ILi2EN4cute5tupleIJNS5_1CILi1EEES8_S8_EEENS6_IJNS7_ILi192EEESA_NS7_ILi64EEEEEELi64ENS_6half_tEfNS_4arch4Sm90ELb0ELb0ELb0ELb1ELb0ELb1ELb0ELb0ELb1ELb1ELb1ELb0EEENS1_21CollectiveEpilogueFwdINS6_IJSA_SB_SA_EEES9_SD_SF_Li384ELb1ELb1ELb1ELb0EEENS1_36VarlenDynamicPersistentTileSchedulerILi192ELi192ELi384ELi128ELb1ELb1ELb1ELb0ELb1ELb1EEEEEEEEEvNT_6ParamsE,@"STO_CUDA_ENTRY STV_DEFAULT"
_ZN7cutlass13device_kernelIN5flash11enable_sm90INS1_16FlashAttnFwdSm90INS1_25CollectiveMainloopFwdSm90ILi2EN4cute5tupleIJNS5_1CILi1EEES8_S8_EEENS6_IJNS7_ILi192EEESA_NS7_ILi64EEEEEELi64ENS_6half_tEfNS_4arch4Sm90ELb0ELb0ELb0ELb1ELb0ELb1ELb0ELb0ELb1ELb1ELb1ELb0EEENS1_21CollectiveEpilogueFwdINS6_IJSA_SB_SA_EEES9_SD_SF_Li384ELb1ELb1ELb1ELb0EEENS1_36VarlenDynamicPersistentTileSchedulerILi192ELi192ELi384ELi128ELb1ELb1ELb1ELb0ELb1ELb1EEEEEEEEEvNT_6ParamsE:
        /* <DEDUP_REMOVED lines=23> */
.L_x_12528:
[----:B------:R-:W-:Y:S05]  /*0170*/  BSYNC B0 ;  /* 0x0000000000007941 */ /* 0x000fea0003800000 */
.L_x_12527:
        /* <DEDUP_REMOVED lines=40> */
.L_x_12529:
        /* <DEDUP_REMOVED lines=22> */
.L_x_12530:
        /* <DEDUP_REMOVED lines=18> */
.L_x_12531:
        /* <DEDUP_REMOVED lines=22> */
.L_x_12532:
        /* <DEDUP_REMOVED lines=22> */
.L_x_12533:
        /* <DEDUP_REMOVED lines=9> */
.L_x_12536:
        /* <DEDUP_REMOVED lines=26> */
[----:B------:R-:W-:-:S04]  /*0b70*/  SHF.R.S32.HI R0, RZ, 0x1f, R13 ;  /* 0x0000001fff007819 */ /* 0x000fc8000001140d */
[----:B------:R-:W-:-:S04]  /*0b80*/  LEA.HI R3, R0, R13, RZ, 0x7 ;  /* 0x0000000d00037211 */ /* 0x000fc800078f38ff */
[----:B------:R-:W-:Y:S02]  /*0b90*/  LOP3.LUT R5, R3, 0xffffff80, RZ, 0xc0, !PT ;  /* 0xffffff8003057812 */ /* 0x000fe400078ec0ff */
[----:B------:R-:W-:-:S03]  /*0ba0*/  LEA.HI R4, R0, R13, RZ, 0x4 ;  /* 0x0000000d00047211 */ /* 0x000fc600078f20ff */
[C---:B------:R-:W-:Y:S01]  /*0bb0*/  IMAD.IADD R12, R13.reuse, 0x1, -R5 ;  /* 0x000000010d0c7824 */ /* 0x040fe200078e0a05 */
[C---:B------:R-:W-:Y:S02]  /*0bc0*/  LOP3.LUT R5, R4.reuse, 0xfffffff0, RZ, 0xc0, !PT ;  /* 0xfffffff004057812 */ /* 0x040fe400078ec0ff */
[----:B------:R-:W-:Y:S02]  /*0bd0*/  SHF.R.S32.HI R7, RZ, 0x4, R4 ;  /* 0x00000004ff077819 */ /* 0x000fe40000011404 */
[----:B------:R-:W-:Y:S01]  /*0be0*/  SHF.R.S32.HI R9, RZ, 0x1f, R12 ;  /* 0x0000001fff097819 */ /* 0x000fe2000001140c */
[----:B------:R-:W-:Y:S01]  /*0bf0*/  IMAD.IADD R5, R13, 0x1, -R5 ;  /* 0x000000010d057824 */ /* 0x000fe200078e0a05 */
[----:B------:R-:W-:Y:S02]  /*0c00*/  LEA.HI R6, R4, R7, RZ, 0x1 ;  /* 0x0000000704067211 */ /* 0x000fe400078f08ff */
[----:B------:R-:W-:Y:S02]  /*0c10*/  LEA.HI R8, R9, R12, RZ, 0x2 ;  /* 0x0000000c09087211 */ /* 0x000fe400078f10ff */
[----:B------:R-:W-:-:S02]  /*0c20*/  SHF.R.S32.HI R4, RZ, 0x1f, R5 ;  /* 0x0000001fff047819 */ /* 0x000fc40000011405 */
[--C-:B------:R-:W-:Y:S02]  /*0c30*/  SHF.R.S32.HI R10, RZ, 0x2, R8.reuse ;  /* 0x00000002ff0a7819 */ /* 0x100fe40000011408 */
[----:B------:R-:W-:Y:S02]  /*0c40*/  SHF.R.S32.HI R11, RZ, 0x1f, R8 ;  /* 0x0000001fff0b7819 */ /* 0x000fe40000011408 */
[----:B------:R-:W-:Y:S02]  /*0c50*/  LOP3.LUT R6, R6, 0x1ffffffe, RZ, 0xc0, !PT ;  /* 0x1ffffffe06067812 */ /* 0x000fe400078ec0ff */
[----:B------:R-:W-:Y:S02]  /*0c60*/  LEA.HI R4, R4, R5, RZ, 0x3 ;  /* 0x0000000504047211 */ /* 0x000fe400078f18ff */
[----:B------:R-:W-:Y:S02]  /*0c70*/  LEA.HI R11, R11, R10, RZ, 0x3 ;  /* 0x0000000a0b0b7211 */ /* 0x000fe400078f18ff */
[----:B------:R-:W-:-:S02]  /*0c80*/  IADD3 R7, R7, -R6, RZ ;  /* 0x8000000607077210 */ /* 0x000fc40007ffe0ff */
[----:B------:R-:W-:Y:S02]  /*0c90*/  LOP3.LUT R6, R4, 0xfffffff8, RZ, 0xc0, !PT ;  /* 0xfffffff804067812 */ /* 0x000fe400078ec0ff */
[----:B------:R-:W-:Y:S02]  /*0ca0*/  LOP3.LUT R11, R11, 0xfffffff8, RZ, 0xc0, !PT ;  /* 0xfffffff80b0b7812 */ /* 0x000fe400078ec0ff */
[----:B------:R-:W-:Y:S02]  /*0cb0*/  SHF.R.S32.HI R15, RZ, 0x7, R3 ;  /* 0x00000007ff0f7819 */ /* 0x000fe40000011403 */
[----:B------:R-:W-:Y:S02]  /*0cc0*/  LEA.HI R9, R9, R12, RZ, 0x5 ;  /* 0x0000000c09097211 */ /* 0x000fe400078f28ff */
[----:B------:R-:W-:Y:S01]  /*0cd0*/  LEA.HI R8, R0, R13, RZ, 0x5 ;  /* 0x0000000d00087211 */ /* 0x000fe200078f28ff */
[----:B------:R-:W-:Y:S01]  /*0ce0*/  IMAD.IADD R6, R5, 0x1, -R6 ;  /* 0x0000000105067824 */ /* 0x000fe200078e0a06 */
[----:B------:R-:W-:Y:S01]  /*0cf0*/  SHF.R.S32.HI R9, RZ, 0x5, R9 ;  /* 0x00000005ff097819 */ /* 0x000fe20000011409 */
[----:B------:R-:W-:Y:S01]  /*0d00*/  IMAD.IADD R12, R10, 0x1, -R11 ;  /* 0x000000010a0c7824 */ /* 0x000fe200078e0a0b */
[----:B------:R-:W-:Y:S01]  /*0d10*/  SHF.R.S32.HI R16, RZ, 0x5, R8 ;  /* 0x00000005ff107819 */ /* 0x000fe20000011408 */
[----:B------:R-:W-:-:S04]  /*0d20*/  IMAD.HI R10, R15, 0x55555556, RZ ;  /* 0x555555560f0a7827 */ /* 0x000fc800078e02ff */
[----:B------:R-:W-:Y:S01]  /*0d30*/  IMAD.SHL.U32 R3, R6, 0x40, RZ ;  /* 0x0000004006037824 */ /* 0x000fe200078e00ff */
[----:B------:R-:W-:Y:S01]  /*0d40*/  LEA.HI R11, R10, R10, RZ, 0x1 ;  /* 0x0000000a0a0b7211 */ /* 0x000fe200078f08ff */
[----:B------:R-:W-:Y:S02]  /*0d50*/  IMAD R12, R9, 0x10, R12 ;  /* 0x00000010090c7824 */ /* 0x000fe400078e020c */
[----:B------:R-:W-:Y:S01]  /*0d60*/  IMAD.SHL.U32 R9, R16, 0x400, RZ ;  /* 0x0000040010097824 */ /* 0x000fe200078e00ff */
[----:B------:R-:W-:Y:S01]  /*0d70*/  LOP3.LUT R3, R3, 0x1c0, RZ, 0xc0, !PT ;  /* 0x000001c003037812 */ /* 0x000fe200078ec0ff */
[----:B------:R-:W-:Y:S01]  /*0d80*/  IMAD.SHL.U32 R8, R7, 0x8, RZ ;  /* 0x0000000807087824 */ /* 0x000fe200078e00ff */
[----:B------:R-:W-:Y:S01]  /*0d90*/  LEA.HI R0, R0, R13, RZ, 0x2 ;  /* 0x0000000d00007211 */ /* 0x000fe200078f10ff */
[----:B------:R-:W-:Y:S01]  /*0da0*/  IMAD R5, R5, 0x40, R9 ;  /* 0x0000004005057824 */ /* 0x000fe200078e0209 */
[----:B------:R-:W-:Y:S01]  /*0db0*/  SHF.R.U32.HI R10, RZ, 0x3, R3 ;  /* 0x00000003ff0a7819 */ /* 0x000fe20000011603 */
[----:B------:R-:W-:Y:S01]  /*0dc0*/  IMAD R11, R11, -0x3, R15 ;  /* 0xfffffffd0b0b7824 */ /* 0x000fe200078e020f */
[----:B------:R-:W-:-:S02]  /*0dd0*/  LOP3.LUT R7, R3, 0x8, R8, 0xf8, !PT ;  /* 0x0000000803077812 */ /* 0x000fc400078ef808 */
[----:B------:R-:W-:Y:S01]  /*0de0*/  SHF.L.U32 R4, R4, 0x6, RZ ;  /* 0x0000000604047819 */ /* 0x000fe200000006ff */
[----:B------:R-:W-:Y:S01]  /*0df0*/  IMAD.IADD R5, R8, 0x1, R5 ;  /* 0x0000000108057824 */ /* 0x000fe200078e0205 */
[----:B------:R-:W-:Y:S01]  /*0e00*/  SHF.R.S32.HI R18, RZ, 0x2, R0 ;  /* 0x00000002ff127819 */ /* 0x000fe20000011400 */
[----:B------:R-:W-:Y:S01]  /*0e10*/  IMAD R3, R11, 0x40, R12 ;  /* 0x000000400b037824 */ /* 0x000fe200078e020c */
[----:B------:R-:W-:Y:S02]  /*0e20*/  LOP3.LUT R7, R7, R10, RZ, 0x3c, !PT ;  /* 0x0000000a07077212 */ /* 0x000fe400078e3cff */
[----:B------:R-:W-:Y:S02]  /*0e30*/  LOP3.LUT R4, R4, 0x7ffffe00, RZ, 0xc0, !PT ;  /* 0x7ffffe0004047812 */ /* 0x000fe400078ec0ff */
[----:B------:R-:W-:Y:S01]  /*0e40*/  IADD3 R8, R18, 0x60, RZ ;  /* 0x0000006012087810 */ /* 0x000fe20007ffe0ff */
[----:B------:R0:W-:Y:S01]  /*0e50*/  STL [R1+0x78], R5 ;  /* 0x0000780501007387 */ /* 0x0001e20000100800 */
[----:B------:R-:W-:-:S02]  /*0e60*/  IADD3 R7, R7, R4, R9 ;  /* 0x0000000407077210 */ /* 0x000fc40007ffe009 */
[----:B------:R-:W-:Y:S01]  /*0e70*/  SHF.R.S32.HI R4, RZ, 0x1f, R8 ;  /* 0x0000001fff047819 */ /* 0x000fe20000011408 */
[----:B------:R1:W-:Y:S03]  /*0e80*/  STL [R1+0x74], R3 ;  /* 0x0000740301007387 */ /* 0x0003e60000100800 */
[----:B------:R-:W-:Y:S02]  /*0e90*/  LEA.HI R4, R4, R8, RZ, 0x3 ;  /* 0x0000000804047211 */ /* 0x000fe400078f18ff */
[----:B0-----:R-:W-:Y:S02]  /*0ea0*/  SHF.R.S32.HI R5, RZ, 0x1f, R0 ;  /* 0x0000001fff057819 */ /* 0x001fe40000011400 */
[----:B-1----:R-:W-:Y:S01]  /*0eb0*/  LOP3.LUT R3, R0, 0xfffffffc, RZ, 0xc0, !PT ;  /* 0xfffffffc00037812 */ /* 0x002fe200078ec0ff */
[----:B------:R-:W-:Y:S01]  /*0ec0*/  IMAD.SHL.U32 R0, R8, 0x40, RZ ;  /* 0x0000004008007824 */ /* 0x000fe200078e00ff */
[----:B------:R-:W-:-:S03]  /*0ed0*/  LEA.HI R5, R5, R18, RZ, 0x3 ;  /* 0x0000001205057211 */ /* 0x000fc600078f18ff */
[----:B------:R-:W-:Y:S01]  /*0ee0*/  IMAD.IADD R3, R13, 0x1, -R3 ;  /* 0x000000010d037824 */ /* 0x000fe200078e0a03 */
[----:B------:R-:W-:Y:S01]  /*0ef0*/  R2P PR, R6, 0x6 ;  /* 0x0000000606007804 */ /* 0x000fe20000000000 */
[----:B------:R-:W-:Y:S01]  /*0f00*/  IMAD.SHL.U32 R4, R4, 0x40, RZ ;  /* 0x0000004004047824 */ /* 0x000fe200078e00ff */
[----:B------:R-:W-:Y:S01]  /*0f10*/  LOP3.LUT R0, R0, 0x1c0, RZ, 0xc0, !PT ;  /* 0x000001c000007812 */ /* 0x000fe200078ec0ff */
[----:B------:R-:W-:Y:S01]  /*0f20*/  IMAD.SHL.U32 R16, R3, 0x8, RZ ;  /* 0x0000000803107824 */ /* 0x000fe200078e00ff */
[----:B------:R-:W-:Y:S01]  /*0f30*/  LOP3.LUT R5, R5, 0xfffffff8, RZ, 0xc0, !PT ;  /* 0xfffffff805057812 */ /* 0x000fe200078ec0ff */
[----:B------:R-:W-:Y:S01]  /*0f40*/  IMAD R157, R7, 0x2, R2 ;  /* 0x00000002079d7824 */ /* 0x000fe200078e0202 */
[----:B------:R-:W-:Y:S01]  /*0f50*/  SHF.R.U32.HI R8, RZ, 0x3, R0 ;  /* 0x00000003ff087819 */ /* 0x000fe20000011600 */
[----:B------:R-:W-:Y:S01]  /*0f60*/  IMAD.SHL.U32 R22, R3, 0x4, RZ ;  /* 0x0000000403167824 */ /* 0x000fe200078e00ff */
[----:B------:R-:W-:Y:S01]  /*0f70*/  LOP3.LUT R3, R0, 0x38, R16, 0xf8, !PT ;  /* 0x0000003800037812 */ /* 0x000fe200078ef810 */
[----:B------:R-:W-:Y:S01]  /*0f80*/  IMAD.MOV.U32 R6, RZ, RZ, 0x40 ;  /* 0x00000040ff067424 */ /* 0x000fe200078e00ff */
[----:B------:R-:W-:-:S02]  /*0f90*/  LOP3.LUT R4, R4, 0xfffffe00, RZ, 0xc0, !PT ;  /* 0xfffffe0004047812 */ /* 0x000fc400078ec0ff */
[----:B------:R-:W-:Y:S01]  /*0fa0*/  SHF.R.S32.HI R9, RZ, 0x1f, R18 ;  /* 0x0000001fff097819 */ /* 0x000fe20000011412 */
[----:B------:R-:W-:Y:S01]  /*0fb0*/  IMAD.IADD R9, R18, 0x1, -R5 ;  /* 0x0000000112097824 */ /* 0x000fe200078e0a05 */
[C---:B------:R-:W-:Y:S02]  /*0fc0*/  IADD3 R0, R157.reuse, 0x1e800, RZ ;  /* 0x0001e8009d007810 */ /* 0x040fe40007ffe0ff */
[----:B------:R-:W-:Y:S02]  /*0fd0*/  LOP3.LUT R5, R4, R3, R8, 0xf6, !PT ;  /* 0x0000000304057212 */ /* 0x000fe400078ef608 */
[----:B------:R-:W-:Y:S01]  /*0fe0*/  SEL R3, R6, 0xffffffc0, !P2 ;  /* 0xffffffc006037807 */ /* 0x000fe20005000000 */
[----:B------:R-:W-:Y:S01]  /*0ff0*/  STL [R1+0x64], RZ ;  /* 0x000064ff01007387 */ /* 0x000fe20000100800 */
[----:B------:R-:W-:Y:S02]  /*1000*/  VIADD R7, R157, 0x1e820 ;  /* 0x0001e8209d077836 */ /* 0x000fe40000000000 */
[C---:B------:R-:W-:Y:S01]  /*1010*/  @P1 VIADD R7, R0.reuse, 0xffffffe0 ;  /* 0xffffffe000071836 */ /* 0x040fe20000000000 */
[----:B------:R0:W-:Y:S01]  /*1020*/  STL [R1+0x48], R4 ;  /* 0x0000480401007387 */ /* 0x0001e20000100800 */
[----:B------:R-:W-:-:S03]  /*1030*/  IMAD.IADD R0, R0, 0x1, R3 ;  /* 0x0000000100007824 */ /* 0x000fc600078e0203 */
[----:B------:R-:W-:Y:S01]  /*1040*/  STL [R1+0x34], R9 ;  /* 0x0000340901007387 */ /* 0x000fe20000100800 */
[----:B0-----:R-:W-:-:S03]  /*1050*/  IMAD R4, R5, 0x2, R2 ;  /* 0x0000000205047824 */ /* 0x001fc600078e0202 */
[----:B------:R-:W-:Y:S04]  /*1060*/  STL [R1+0x4c], R7 ;  /* 0x00004c0701007387 */ /* 0x000fe80000100800 */
[----:B------:R0:W-:Y:S04]  /*1070*/  STL [R1+0x70], R4 ;  /* 0x0000700401007387 */ /* 0x0001e80000100800 */
[----:B------:R1:W-:Y:S01]  /*1080*/  STL [R1+0x8], R0 ;  /* 0x0000080001007387 */ /* 0x0003e20000100800 */
[----:B0-----:R-:W-:Y:S01]  /*1090*/  IADD3 R4, R3, R7, RZ ;  /* 0x0000000703047210 */ /* 0x001fe20007ffe0ff */
[----:B------:R-:W-:-:S02]  /*10a0*/  VIADD R3, R7, 0x6000 ;  /* 0x0000600007037836 */ /* 0x000fc40000000000 */
[----:B-1----:R-:W-:Y:S02]  /*10b0*/  VIADD R0, R7, 0xc000 ;  /* 0x0000c00007007836 */ /* 0x002fe40000000000 */
[----:B------:R0:W-:Y:S04]  /*10c0*/  STL [R1+0x4], R4 ;  /* 0x0000040401007387 */ /* 0x0001e80000100800 */
[----:B------:R0:W-:Y:S04]  /*10d0*/  STL [R1+0x50], R0 ;  /* 0x0000500001007387 */ /* 0x0001e80000100800 */
[----:B------:R0:W-:Y:S01]  /*10e0*/  STL [R1+0x54], R3 ;  /* 0x0000540301007387 */ /* 0x0001e20000100800 */
[----:B------:R-:W-:Y:S01]  /*10f0*/  IMAD.MOV.U32 R19, RZ, RZ, RZ ;  /* 0x000000ffff137224 */ /* 0x000fe200078e00ff */
[----:B------:R-:W-:Y:S01]  /*1100*/  CS2R R152, SRZ ;  /* 0x0000000000987805 */ /* 0x000fe2000001ff00 */
[----:B------:R-:W-:-:S02]  /*1110*/  IMAD.MOV.U32 R156, RZ, RZ, RZ ;  /* 0x000000ffff9c7224 */ /* 0x000fc400078e00ff */
[----:B------:R-:W-:Y:S01]  /*1120*/  VIADD R154, R22, 0x10 ;  /* 0x00000010169a7836 */ /* 0x000fe20000000000 */
[----:B0-2---:R-:W-:-:S07]  /*1130*/  LOP3.LUT R155, R14, 0x1, RZ, 0xfc, !PT ;  /* 0x000000010e9b7812 */ /* 0x005fce00078efcff */
.L_x_12667:
[----:B01-3--:R-:W0:Y:S02]  /*1140*/  LDC.64 R4, c[0x0][0xc88] ;  /* 0x00032200ff047b82 */ /* 0x00be240000000a00 */
[----:B0-----:R-:W-:-:S05]  /*1150*/  IMAD.WIDE R4, R35, 0x4, R4 ;  /* 0x0000000423047825 */ /* 0x001fca00078e0204 */
[----:B--2-4-:R-:W2:Y:S01]  /*1160*/  LDG.E R38, desc[UR56][R4.64] ;  /* 0x0000003804267981 */ /* 0x014ea2000c1e1900 */
        /* <DEDUP_REMOVED lines=35> */
[----:B------:R-:W-:Y:S01]  /*13a0*/  MOV R27, UR5 ;  /* 0x00000005001b7c02 */ /* 0x000fe20008000f00 */
        /* <DEDUP_REMOVED lines=11> */
.L_x_12538:
        /* <DEDUP_REMOVED lines=15> */
.L_x_12539:
[----:B------:R-:W-:Y:S05]  /*1550*/  @!P0 BRA `(.L_x_12540) ;  /* 0x00000000000c8947 */ /* 0x000fea0003800000 */
[----:B------:R-:W2:Y:S04]  /*1560*/  LDG.E R3, desc[UR56][R8.64] ;  /* 0x0000003808037981 */ /* 0x000ea8000c1e1900 */
[----:B------:R-:W2:Y:S02]  /*1570*/  LDG.E R32, desc[UR56][R8.64+0x4] ;  /* 0x0000043808207981 */ /* 0x000ea4000c1e1900 */
[----:B--2---:R-:W-:-:S07]  /*1580*/  IMAD.IADD R32, R32, 0x1, -R3 ;  /* 0x0000000120207824 */ /* 0x004fce00078e0a03 */
.L_x_12540:
[----:B------:R-:W-:Y:S01]  /*1590*/  ULDC.64 UR4, c[0x0][0xa10] ;  /* 0x0002840000047ab9 */ /* 0x000fe20000000a00 */
[----:B------:R-:W2:Y:S01]  /*15a0*/  LDL.LU R34, [R1] ;  /* 0x0000000001227983 */ /* 0x000ea20000300800 */
[----:B------:R-:W-:-:S04]  /*15b0*/  ISETP.NE.U32.AND P0, PT, RZ, UR4, PT ;  /* 0x00000004ff007c0c */ /* 0x000fc8000bf05070 */
[----:B------:R-:W-:Y:S01]  /*15c0*/  ISETP.NE.AND.EX P0, PT, RZ, UR5, PT, P0 ;  /* 0x00000005ff007c0c */ /* 0x000fe2000bf05300 */
[----:B------:R-:W-:-:S12]  /*15d0*/  ULDC.64 UR4, c[0x0][0xa30] ;  /* 0x00028c0000047ab9 */ /* 0x000fd80000000a00 */
[----:B0-----:R-:W0:Y:S02]  /*15e0*/  @P0 LDC.64 R4, c[0x0][0xa10] ;  /* 0x00028400ff040b82 */ /* 0x001e240000000a00 */
[----:B0-----:R-:W-:-:S05]  /*15f0*/  @P0 IMAD.WIDE R4, R38, 0x4, R4 ;  /* 0x0000000426040825 */ /* 0x001fca00078e0204 */
[----:B------:R-:W3:Y:S04]  /*1600*/  @P0 LDG.E R0, desc[UR56][R4.64] ;  /* 0x0000003804000981 */ /* 0x000ee8000c1e1900 */
[----:B------:R-:W3:Y:S01]  /*1610*/  @P0 LDG.E R3, desc[UR56][R4.64+0x4] ;  /* 0x0000043804030981 */ /* 0x000ee2000c1e1900 */
[----:B------:R-:W-:Y:S01]  /*1620*/  ISETP.NE.U32.AND P1, PT, RZ, UR4, PT ;  /* 0x00000004ff007c0c */ /* 0x000fe2000bf25070 */
[----:B-----5:R-:W-:-:S03]  /*1630*/  IMAD.MOV.U32 R25, RZ, RZ, R32 ;  /* 0x000000ffff197224 */ /* 0x020fc600078e0020 */
[----:B------:R-:W-:-:S13]  /*1640*/  ISETP.NE.AND.EX P1, PT, RZ, UR5, PT, P1 ;  /* 0x00000005ff007c0c */ /* 0x000fda000bf25310 */
[----:B------:R-:W-:-:S04]  /*1650*/  @P1 IADD3 R6, P2, R36, UR4, RZ ;  /* 0x0000000424061c10 */ /* 0x000fc8000ff5e0ff */
[----:B------:R-:W-:-:S05]  /*1660*/  @P1 IADD3.X R7, R37, UR5, RZ, P2, !PT ;  /* 0x0000000525071c10 */ /* 0x000fca00097fe4ff */
[----:B------:R0:W5:Y:S01]  /*1670*/  @P1 LDG.E R25, desc[UR56][R6.64] ;  /* 0x0000003806191981 */ /* 0x000162000c1e1900 */
[----:B------:R-:W-:Y:S01]  /*1680*/  IMAD.IADD R12, R32, 0x1, -R11 ;  /* 0x00000001200c7824 */ /* 0x000fe200078e0a0b */
[----:B------:R-:W-:Y:S01]  /*1690*/  LOP3.LUT R13, R10, 0xff, RZ, 0xc0, !PT ;  /* 0x000000ff0a0d7812 */ /* 0x000fe200078ec0ff */
[----:B------:R-:W-:Y:S01]  /*16a0*/  BSSY B0, `(.L_x_12541) ;  /* 0x000002d000007945 */ /* 0x000fe20003800000 */
[----:B------:R-:W-:-:S03]  /*16b0*/  SHF.R.U32.HI R8, RZ, 0x10, R10 ;  /* 0x00000010ff087819 */ /* 0x000fc6000001160a */
[----:B------:R0:W-:Y:S01]  /*16c0*/  STL [R1+0x6c], R13 ;  /* 0x00006c0d01007387 */ /* 0x0001e20000100800 */
        /* <DEDUP_REMOVED lines=9> */
[----:B------:R-:W-:Y:S02]  /*1760*/  IMAD.MOV.U32 R3, RZ, RZ, RZ ;  /* 0x000000ffff037224 */ /* 0x000fe400078e00ff */
        /* <DEDUP_REMOVED lines=32> */
.L_x_12542:
[----:B------:R-:W-:Y:S05]  /*1970*/  BSYNC B0 ;  /* 0x0000000000007941 */ /* 0x000fea0003800000 */
.L_x_12541:
        /* <DEDUP_REMOVED lines=29> */
[----:B0-----:R-:W-:Y:S01]  /*1b50*/  MOV R8, 0x70 ;  /* 0x0000007000087802 */ /* 0x001fe20000000f00 */
[----:B------:R-:W-:Y:S02]  /*1b60*/  IMAD.U32 R6, RZ, RZ, UR4 ;  /* 0x00000004ff067e24 */ /* 0x000fe4000f8e00ff */
[----:B------:R-:W-:-:S02]  /*1b70*/  IMAD.U32 R7, RZ, RZ, UR5 ;  /* 0x00000005ff077e24 */ /* 0x000fc4000f8e00ff */
[----:B------:R-:W-:Y:S02]  /*1b80*/  IMAD.U32 R11, RZ, RZ, UR7 ;  /* 0x00000007ff0b7e24 */ /* 0x000fe4000f8e00ff */
[----:B------:R-:W-:Y:S02]  /*1b90*/  IMAD.MOV.U32 R12, RZ, RZ, 0x1 ;  /* 0x00000001ff0c7424 */ /* 0x000fe400078e00ff */
[----:B-1----:R-:W-:-:S07]  /*1ba0*/  IMAD.MOV.U32 R13, RZ, RZ, RZ ;  /* 0x000000ffff0d7224 */ /* 0x002fce00078e00ff */
[----:B------:R-:W-:-:S07]  /*1bb0*/  LEPC R20, `(.L_x_12545) ;  /* 0x000000001014794e */ /* 0x000fce0000000000 */
[----:B--2--5:R-:W-:Y:S05]  /*1bc0*/  CALL.ABS.NOINC R14 ;  /* 0x000000000e007343 */ /* 0x024fea0003c00000 */
.L_x_12545:
[----:B------:R-:W-:Y:S05]  /*1bd0*/  BSYNC B6 ;  /* 0x0000000000067941 */ /* 0x000fea0003800000 */
.L_x_12544:
        /* <DEDUP_REMOVED lines=20> */
.L_x_12547:
[----:B------:R-:W-:Y:S05]  /*1d20*/  BSYNC B6 ;  /* 0x0000000000067941 */ /* 0x000fea0003800000 */
.L_x_12546:
[----:B------:R-:W-:Y:S01]  /*1d30*/  ULDC.64 UR4, c[0x0][0x9f8] ;  /* 0x00027e0000047ab9 */ /* 0x000fe20000000a00 */
[----:B------:R-:W-:Y:S01]  /*1d40*/  IMAD.MOV.U32 R0, RZ, RZ, R38 ;  /* 0x000000ffff007224 */ /* 0x000fe200078e0026 */
[----:B------:R-:W-:Y:S01]  /*1d50*/  ISETP.NE.U32.AND P0, PT, RZ, UR4, PT ;  /* 0x00000004ff007c0c */ /* 0x000fe2000bf05070 */
[----:B------:R-:W2:Y:S01]  /*1d60*/  LDL R12, [R1+0x34] ;  /* 0x00003400010c7983 */ /* 0x000ea20000100800 */
[----:B------:R-:W0:Y:S02]  /*1d70*/  LDC.64 R58, c[0x0][0x300] ;  /* 0x0000c000ff3a7b82 */ /* 0x000e240000000a00 */
[----:B------:R-:W-:Y:S01]  /*1d80*/  ISETP.NE.AND.EX P0, PT, RZ, UR5, PT, P0 ;  /* 0x00000005ff007c0c */ /* 0x000fe2000bf05300 */
[----:B------:R-:W3:Y:S01]  /*1d90*/  LDL R14, [R1+0x48] ;  /* 0x00004800010e7983 */ /* 0x000ee20000100800 */
[----:B------:R-:W1:Y:S01]  /*1da0*/  S2R R31, SR_TID.X ;  /* 0x00000000001f7919 */ /* 0x000e620000002100 */
[----:B------:R-:W-:-:S03]  /*1db0*/  IADD3 R41, R35, R32, RZ ;  /* 0x0000002023297210 */ /* 0x000fc60007ffe0ff */
[----:B------:R-:W4:Y:S07]  /*1dc0*/  LDC R39, c[0x0][0x3f4] ;  /* 0x0000fd00ff277b82 */ /* 0x000f2e0000000800 */
[----:B------:R-:W-:Y:S01]  /*1dd0*/  @P0 IADD3 R4, P1, R36, UR4, RZ ;  /* 0x0000000424040c10 */ /* 0x000fe2000ff3e0ff */
[----:B------:R-:W4:Y:S03]  /*1de0*/  LDC.64 R20, c[0x0][0x3f8] ;  /* 0x0000fe00ff147b82 */ /* 0x000f260000000a00 */
[----:B------:R-:W-:Y:S01]  /*1df0*/  @P0 IADD3.X R5, R37, UR5, RZ, P1, !PT ;  /* 0x0000000525050c10 */ /* 0x000fe20008ffe4ff */
[----:B------:R-:W-:-:S04]  /*1e00*/  ULDC.64 UR4, c[0x0][0xa08] ;  /* 0x0002820000047ab9 */ /* 0x000fc80000000a00 */
[----:B------:R1:W3:Y:S01]  /*1e10*/  @P0 LDG.E R0, desc[UR56][R4.64] ;  /* 0x0000003804000981 */ /* 0x0002e2000c1e1900 */
[----:B------:R-:W-:Y:S01]  /*1e20*/  SHF.R.S32.HI R43, RZ, 0x1f, R41 ;  /* 0x0000001fff2b7819 */ /* 0x000fe20000011429 */
[-C--:B0-----:R-:W-:Y:S01]  /*1e30*/  IMAD.WIDE.U32 R6, R41, R58.reuse, RZ ;  /* 0x0000003a29067225 */ /* 0x081fe200078e00ff */
[----:B------:R-:W-:Y:S02]  /*1e40*/  ISETP.NE.U32.AND P0, PT, RZ, UR4, PT ;  /* 0x00000004ff007c0c */ /* 0x000fe4000bf05070 */
[----:B------:R-:W-:Y:S01]  /*1e50*/  SHF.R.S32.HI R40, RZ, 0x1f, R18 ;  /* 0x0000001fff287819 */ /* 0x000fe20000011412 */
[----:B------:R-:W-:Y:S01]  /*1e60*/  IMAD R8, R43, R58, RZ ;  /* 0x0000003a2b087224 */ /* 0x000fe200078e02ff */
[----:B------:R-:W-:Y:S01]  /*1e70*/  ISETP.NE.AND.EX P0, PT, RZ, UR5, PT, P0 ;  /* 0x00000005ff007c0c */ /* 0x000fe2000bf05300 */
[----:B------:R-:W-:Y:S01]  /*1e80*/  ULDC.64 UR4, c[0x0][0x308] ;  /* 0x0000c20000047ab9 */ /* 0x000fe20000000a00 */
[----:B------:R-:W-:Y:S01]  /*1e90*/  SHF.R.S32.HI R17, RZ, 0x1f, R16 ;  /* 0x0000001fff117819 */ /* 0x000fe20000011410 */
[----:B------:R-:W-:-:S04]  /*1ea0*/  IMAD R3, R41, R59, R8 ;  /* 0x0000003b29037224 */ /* 0x000fc800078e0208 */
[----:B------:R-:W-:Y:S01]  /*1eb0*/  IMAD.IADD R7, R7, 0x1, R3 ;  /* 0x0000000107077824 */ /* 0x000fe200078e0203 */
[----:B-1----:R-:W-:Y:S01]  /*1ec0*/  SHF.R.U32.HI R38, RZ, 0x7, R31 ;  /* 0x00000007ff267819 */ /* 0x002fe2000001161f */
[----:B------:R-:W-:-:S03]  /*1ed0*/  IMAD.WIDE.U32 R4, R42, UR4, R6 ;  /* 0x000000042a047c25 */ /* 0x000fc6000f8e0006 */
[----:B------:R-:W-:Y:S01]  /*1ee0*/  ISETP.NE.AND P6, PT, R38, 0x1, PT ;  /* 0x000000012600780c */ /* 0x000fe20003fc5270 */
[----:B------:R-:W0:Y:S01]  /*1ef0*/  LDC.64 R6, c[0x0][0x408] ;  /* 0x00010200ff067b82 */ /* 0x000e220000000a00 */
[----:B------:R-:W-:Y:S01]  /*1f00*/  IMAD R5, R42, UR5, R5 ;  /* 0x000000052a057c24 */ /* 0x000fe2000f8e0205 */
[----:B------:R-:W-:Y:S01]  /*1f10*/  ULDC.64 UR4, c[0x0][0x310] ;  /* 0x0000c40000047ab9 */ /* 0x000fe20000000a00 */
[----:B------:R-:W-:-:S03]  /*1f20*/  SHF.R.S32.HI R23, RZ, 0x1f, R22 ;  /* 0x0000001fff177819 */ /* 0x000fc60000011416 */
[----:B----4-:R-:W-:-:S04]  /*1f30*/  IMAD.WIDE.U32 R56, R18, R20, R22 ;  /* 0x0000001412387225 */ /* 0x010fc800078e0016 */
[----:B------:R-:W-:Y:S02]  /*1f40*/  VIADD R95, R38, 0x8 ;  /* 0x00000008265f7836 */ /* 0x000fe40000000000 */
[----:B------:R-:W-:-:S04]  /*1f50*/  VIADD R32, R18, 0x60 ;  /* 0x0000006012207836 */ /* 0x000fc80000000000 */
[----:B------:R-:W-:-:S05]  /*1f60*/  IMAD.SHL.U32 R32, R32, 0x40, RZ ;  /* 0x0000004020207824 */ /* 0x000fca00078e00ff */
[----:B------:R-:W-:Y:S01]  /*1f70*/  LOP3.LUT R32, R32, 0x1c0, RZ, 0xc0, !PT ;  /* 0x000001c020207812 */ /* 0x000fe200078ec0ff */
[----:B------:R-:W-:-:S03]  /*1f80*/  IMAD R31, R21, 0xc0, RZ ;  /* 0x000000c0151f7824 */ /* 0x000fc600078e02ff */
[----:B------:R-:W-:Y:S01]  /*1f90*/  SHF.R.U32.HI R32, RZ, 0x3, R32 ;  /* 0x00000003ff207819 */ /* 0x000fe20000011620 */
[----:B------:R-:W-:Y:S02]  /*1fa0*/  IMAD R73, R59, 0xc0, RZ ;  /* 0x000000c03b497824 */ /* 0x000fe400078e02ff */
[----:B0-----:R-:W-:Y:S02]  /*1fb0*/  IMAD R71, R7, 0xc0, RZ ;  /* 0x000000c007477824 */ /* 0x001fe400078e02ff */
[----:B------:R-:W-:Y:S01]  /*1fc0*/  VIADD R77, R16, 0x20 ;  /* 0x00000020104d7836 */ /* 0x000fe20000000000 */
[----:B------:R-:W-:Y:S01]  /*1fd0*/  SHF.L.U32 R74, R39, 0x1, RZ ;  /* 0x00000001274a7819 */ /* 0x000fe200000006ff */
[C---:B--2---:R-:W-:Y:S01]  /*1fe0*/  IMAD.SHL.U32 R78, R12.reuse, 0x40, RZ ;  /* 0x000000400c4e7824 */ /* 0x044fe200078e00ff */
[----:B------:R-:W-:Y:S01]  /*1ff0*/  LOP3.LUT P1, RZ, R12, 0x4, RZ, 0xc0, !PT ;  /* 0x000000040cff7812 */ /* 0x000fe2000782c0ff */
[----:B------:R-:W-:-:S05]  /*2000*/  VIADD R12, R18, 0x60 ;  /* 0x00000060120c7836 */ /* 0x000fca0000000000 */
[----:B------:R-:W-:Y:S02]  /*2010*/  SHF.R.S32.HI R76, RZ, 0x1f, R12 ;  /* 0x0000001fff4c7819 */ /* 0x000fe4000001140c */
[----:B------:R-:W0:Y:S01]  /*2020*/  S2R R12, SR_TID.X ;  /* 0x00000000000c7919 */ /* 0x000e220000002100 */
[----:B---3--:R-:W-:Y:S02]  /*2030*/  SHF.R.S32.HI R3, RZ, 0x1f, R0 ;  /* 0x0000001fff037819 */ /* 0x008fe40000011400 */
[----:B------:R-:W-:Y:S02]  /*2040*/  SEL R61, R0, RZ, !P0 ;  /* 0x000000ff003d7207 */ /* 0x000fe40004000000 */
[----:B------:R-:W-:-:S03]  /*2050*/  SEL R10, R3, RZ, !P0 ;  /* 0x000000ff030a7207 */ /* 0x000fc60004000000 */
[----:B------:R-:W-:-:S04]  /*2060*/  IMAD.WIDE.U32 R62, R61, UR4, R4 ;  /* 0x000000043d3e7c25 */ /* 0x000fc8000f8e0004 */
[----:B------:R-:W-:Y:S02]  /*2070*/  IMAD R0, R10, UR4, RZ ;  /* 0x000000040a007c24 */ /* 0x000fe4000f8e02ff */
[----:B------:R-:W-:-:S04]  /*2080*/  IMAD.WIDE.U32 R4, R18, R58, R16 ;  /* 0x0000003a12047225 */ /* 0x000fc800078e0010 */
[----:B------:R-:W-:Y:S01]  /*2090*/  IMAD R3, R61, UR5, R0 ;  /* 0x000000053d037c24 */ /* 0x000fe2000f8e0200 */
[----:B------:R-:W-:Y:S05]  /*20a0*/  @!P6 WARPSYNC.ALL ;  /* 0x000000000000e948 */ /* 0x000fea0003800000 */
[----:B------:R-:W-:Y:S01]  /*20b0*/  IMAD R0, R40, R58, RZ ;  /* 0x0000003a28007224 */ /* 0x000fe200078e02ff */
[----:B------:R-:W-:Y:S01]  /*20c0*/  ULDC.64 UR4, c[0x0][0x330] ;  /* 0x0000cc0000047ab9 */ /* 0x000fe20000000a00 */
[----:B------:R-:W-:Y:S01]  /*20d0*/  IMAD.IADD R80, R63, 0x1, R3 ;  /* 0x000000013f507824 */ /* 0x000fe200078e0203 */
[----:B------:R-:W-:Y:S01]  /*20e0*/  @!P6 BAR.SYNC.DEFER_BLOCKING 0x9, 0x100 ;  /* 0x024400000000eb1d */ /* 0x000fe20000010000 */
[----:B------:R-:W-:Y:S01]  /*20f0*/  IMAD.WIDE.U32 R8, R42, UR4, R16 ;  /* 0x000000042a087c25 */ /* 0x000fe2000f8e0010 */
[----:B------:R-:W-:-:S03]  /*2100*/  IADD3 R81, P0, R62, R4, RZ ;  /* 0x000000043e517210 */ /* 0x000fc60007f1e0ff */
[----:B------:R-:W-:Y:S02]  /*2110*/  IMAD R79, R18, R59, R0 ;  /* 0x0000003b124f7224 */ /* 0x000fe400078e0200 */
[----:B------:R-:W-:Y:S01]  /*2120*/  IMAD R9, R42, UR5, R9 ;  /* 0x000000052a097c24 */ /* 0x000fe2000f8e0209 */
[----:B------:R-:W-:Y:S01]  /*2130*/  ULDC.64 UR4, c[0x0][0x338] ;  /* 0x0000ce0000047ab9 */ /* 0x000fe20000000a00 */
[----:B------:R-:W-:Y:S01]  /*2140*/  IMAD R0, R40, R20, RZ ;  /* 0x0000001428007224 */ /* 0x000fe200078e02ff */
[----:B------:R-:W-:Y:S01]  /*2150*/  IADD3.X R79, R80, R5, R79, P0, !PT ;  /* 0x00000005504f7210 */ /* 0x000fe200007fe44f */
[----:B------:R-:W-:Y:S01]  /*2160*/  IMAD R3, R10, UR4, RZ ;  /* 0x000000040a037c24 */ /* 0x000fe2000f8e02ff */
[----:B------:R-:W-:Y:S01]  /*2170*/  ISETP.GE.AND P0, PT, R16, R39, PT ;  /* 0x000000271000720c */ /* 0x000fe20003f06270 */
[----:B------:R-:W-:Y:S02]  /*2180*/  IMAD.MOV.U32 R42, RZ, RZ, R34 ;  /* 0x000000ffff2a7224 */ /* 0x000fe400078e0022 */
[----:B------:R-:W-:Y:S01]  /*2190*/  IMAD R37, R61, UR5, R3 ;  /* 0x000000053d257c24 */ /* 0x000fe2000f8e0203 */
[----:B------:R-:W-:Y:S01]  /*21a0*/  SEL R3, R39, RZ, P0 ;  /* 0x000000ff27037207 */ /* 0x000fe20000000000 */
[----:B------:R-:W-:-:S02]  /*21b0*/  IMAD R5, R18, R21, R0 ;  /* 0x0000001512057224 */ /* 0x000fc400078e0200 */
[----:B------:R-:W-:Y:S01]  /*21c0*/  IMAD R0, R40, R6, RZ ;  /* 0x0000000628007224 */ /* 0x000fe200078e02ff */
[----:B------:R-:W-:Y:S01]  /*21d0*/  IADD3 R3, R16, R3, RZ ;  /* 0x0000000310037210 */ /* 0x000fe20007ffe0ff */
[----:B------:R-:W-:Y:S01]  /*21e0*/  IMAD.WIDE.U32 R34, R18, R20, R16 ;  /* 0x0000001412227225 */ /* 0x000fe200078e0010 */
[----:B------:R-:W-:-:S03]  /*21f0*/  LOP3.LUT R42, R42, 0xfffffffb, RZ, 0xc0, !PT ;  /* 0xfffffffb2a2a7812 */ /* 0x000fc600078ec0ff */
[----:B------:R-:W-:Y:S02]  /*2200*/  IMAD.IADD R57, R57, 0x1, R5 ;  /* 0x0000000139397824 */ /* 0x000fe400078e0205 */
[----:B------:R-:W-:Y:S01]  /*2210*/  IMAD R13, R18, R7, R0 ;  /* 0x00000007120d7224 */ /* 0x000fe200078e0200 */
[----:B------:R-:W-:Y:S01]  /*2220*/  SHF.R.S32.HI R0, RZ, 0x1f, R3 ;  /* 0x0000001fff007819 */ /* 0x000fe20000011403 */
[----:B------:R-:W-:Y:S01]  /*2230*/  IMAD.IADD R35, R5, 0x1, R35 ;  /* 0x0000000105237824 */ /* 0x000fe200078e0223 */
[----:B-----5:R-:W-:Y:S01]  /*2240*/  SHF.R.S32.HI R5, RZ, 0x1f, R25 ;  /* 0x0000001fff057819 */ /* 0x020fe20000011419 */
[----:B0-----:R-:W-:Y:S01]  /*2250*/  VIADD R38, R12, 0xffffff80 ;  /* 0xffffff800c267836 */ /* 0x001fe20000000000 */
[----:B------:R-:W-:Y:S02]  /*2260*/  LEA.HI R3, R0, R3, RZ, 0x3 ;  /* 0x0000000300037211 */ /* 0x000fe400078f18ff */
[----:B------:R-:W-:Y:S01]  /*2270*/  @P1 LOP3.LUT R42, R42, 0x4, RZ, 0xfc, !PT ;  /* 0x000000042a2a1812 */ /* 0x000fe200078efcff */
[----:B------:R-:W-:Y:S01]  /*2280*/  IMAD R0, R5, R6, RZ ;  /* 0x0000000605007224 */ /* 0x000fe200078e02ff */
[----:B------:R-:W-:Y:S01]  /*2290*/  LOP3.LUT R78, R78, 0x1c0, RZ, 0xc0, !PT ;  /* 0x000001c04e4e7812 */ /* 0x000fe200078ec0ff */
[----:B------:R-:W-:Y:S01]  /*22a0*/  VIADD R12, R18, 0x60 ;  /* 0x00000060120c7836 */ /* 0x000fe20000000000 */
[----:B------:R-:W-:Y:S01]  /*22b0*/  SHF.R.S32.HI R36, RZ, 0x1f, R38 ;  /* 0x0000001fff247819 */ /* 0x000fe20000011426 */
[----:B------:R-:W-:Y:S01]  /*22c0*/  IMAD R15, R25, R7, R0 ;  /* 0x00000007190f7224 */ /* 0x000fe200078e0200 */
[----:B------:R0:W-:Y:S01]  /*22d0*/  STL [R1], R42 ;  /* 0x0000002a01007387 */ /* 0x0001e20000100800 */
[----:B------:R-:W-:Y:S01]  /*22e0*/  SHF.R.U32.HI R75, RZ, 0x3, R78 ;  /* 0x00000003ff4b7819 */ /* 0x000fe2000001164e */
[----:B------:R-:W-:Y:S01]  /*22f0*/  IMAD.SHL.U32 R12, R12, 0x40, RZ ;  /* 0x000000400c0c7824 */ /* 0x000fe200078e00ff */
[----:B------:R-:W-:-:S02]  /*2300*/  LOP3.LUT R0, R78, 0x18, R16, 0xf8, !PT ;  /* 0x000000184e007812 */ /* 0x000fc400078ef810 */
[----:B------:R-:W-:Y:S01]  /*2310*/  LEA.HI R36, R36, R38, RZ, 0x5 ;  /* 0x0000002624247211 */ /* 0x000fe200078f28ff */
[----:B------:R-:W-:Y:S01]  /*2320*/  IMAD.WIDE.U32 R60, R61, UR4, R8 ;  /* 0x000000043d3c7c25 */ /* 0x000fe2000f8e0008 */
[----:B------:R-:W-:Y:S01]  /*2330*/  LOP3.LUT R0, R0, R75, RZ, 0x3c, !PT ;  /* 0x0000004b00007212 */ /* 0x000fe200078e3cff */
[----:B------:R-:W-:Y:S01]  /*2340*/  ULDC UR4, c[0x0][0x2f4] ;  /* 0x0000bd0000047ab9 */ /* 0x000fe20000000800 */
[----:B------:R-:W-:Y:S01]  /*2350*/  SHF.R.S32.HI R36, RZ, 0x5, R36 ;  /* 0x00000005ff247819 */ /* 0x000fe20000011424 */
[----:B------:R-:W-:Y:S01]  /*2360*/  IMAD.WIDE.U32 R10, R18, R6, R22 ;  /* 0x00000006120a7225 */ /* 0x000fe200078e0016 */
[----:B------:R-:W-:-:S03]  /*2370*/  LOP3.LUT R12, R12, 0x1c0, RZ, 0xc0, !PT ;  /* 0x000001c00c0c7812 */ /* 0x000fc600078ec0ff */
[----:B------:R-:W-:Y:S01]  /*2380*/  IMAD.WIDE.U32 R8, R18, R6, R16 ;  /* 0x0000000612087225 */ /* 0x000fe200078e0010 */
[----:B------:R-:W-:-:S03]  /*2390*/  LOP3.LUT R12, R12, 0x38, R3, 0xf8, !PT ;  /* 0x000000380c0c7812 */ /* 0x000fc600078ef803 */
[-C--:B------:R-:W-:Y:S02]  /*23a0*/  IMAD R4, R5, R20.reuse, RZ ;  /* 0x0000001405047224 */ /* 0x080fe400078e02ff */
[----:B------:R-:W-:Y:S01]  /*23b0*/  IMAD R70, R36, 0x200, R0 ;  /* 0x0000020024467824 */ /* 0x000fe200078e0200 */
[----:B------:R-:W-:Y:S01]  /*23c0*/  LOP3.LUT R0, R78, 0x38, R3, 0xf8, !PT ;  /* 0x000000384e007812 */ /* 0x000fe200078ef803 */
[----:B------:R-:W-:Y:S02]  /*23d0*/  IMAD.IADD R11, R11, 0x1, R13 ;  /* 0x000000010b0b7824 */ /* 0x000fe400078e020d */
[----:B------:R-:W-:Y:S02]  /*23e0*/  IMAD.IADD R9, R13, 0x1, R9 ;  /* 0x000000010d097824 */ /* 0x000fe400078e0209 */
[C---:B------:R-:W-:Y:S01]  /*23f0*/  IMAD R13, R25.reuse, R21, R4 ;  /* 0x00000015190d7224 */ /* 0x040fe200078e0204 */
[----:B------:R-:W-:Y:S01]  /*2400*/  IADD3 R4, P1, R18, R41, RZ ;  /* 0x0000002912047210 */ /* 0x000fe20007f3e0ff */
[----:B------:R-:W-:Y:S01]  /*2410*/  IMAD.WIDE.U32 R56, R25, R20, R56 ;  /* 0x0000001419387225 */ /* 0x000fe200078e0038 */
[----:B------:R-:W-:-:S03]  /*2420*/  LOP3.LUT R0, R0, R75, RZ, 0x3c, !PT ;  /* 0x0000004b00007212 */ /* 0x000fc600078e3cff */
[----:B------:R-:W-:Y:S01]  /*2430*/  IMAD.WIDE.U32 R34, R25, R20, R34 ;  /* 0x0000001419227225 */ /* 0x000fe200078e0022 */
[----:B------:R-:W-:-:S03]  /*2440*/  LOP3.LUT R12, R12, R32, RZ, 0x3c, !PT ;  /* 0x000000200c0c7212 */ /* 0x000fc600078e3cff */
[----:B------:R-:W-:Y:S01]  /*2450*/  IMAD.WIDE.U32 R20, R20, 0xc0, RZ ;  /* 0x000000c014147825 */ /* 0x000fe200078e00ff */
[----:B------:R-:W-:-:S03]  /*2460*/  LOP3.LUT R65, R3, 0xfffffff8, RZ, 0xc0, !PT ;  /* 0xfffffff803417812 */ /* 0x000fc600078ec0ff */
[----:B------:R-:W-:-:S04]  /*2470*/  IMAD.WIDE.U32 R10, R25, R6, R10 ;  /* 0x00000006190a7225 */ /* 0x000fc800078e000a */
[----:B------:R-:W-:Y:S01]  /*2480*/  IMAD.WIDE.U32 R8, R25, R6, R8 ;  /* 0x0000000619087225 */ /* 0x000fe200078e0008 */
[----:B------:R-:W-:-:S03]  /*2490*/  SHF.R.S32.HI R64, RZ, 0x3, R3 ;  /* 0x00000003ff407819 */ /* 0x000fc60000011403 */
[----:B------:R-:W-:-:S04]  /*24a0*/  IMAD.WIDE.U32 R58, R58, 0xc0, RZ ;  /* 0x000000c03a3a7825 */ /* 0x000fc800078e00ff */
[----:B------:R-:W-:Y:S01]  /*24b0*/  IMAD.WIDE.U32 R6, R6, 0xc0, RZ ;  /* 0x000000c006067825 */ /* 0x000fe200078e00ff */
[----:B------:R-:W-:-:S03]  /*24c0*/  IADD3 R68, R13, R35, RZ ;  /* 0x000000230d447210 */ /* 0x000fc60007ffe0ff */
[----:B------:R-:W-:Y:S01]  /*24d0*/  IMAD.IADD R72, R21, 0x1, R31 ;  /* 0x0000000115487824 */ /* 0x000fe200078e021f */
[----:B------:R-:W-:Y:S01]  /*24e0*/  LEA R31, R36, R0, 0x9 ;  /* 0x00000000241f7211 */ /* 0x000fe200078e48ff */
[----:B------:R-:W-:Y:S01]  /*24f0*/  IMAD.X R5, R40, 0x1, R43, P1 ;  /* 0x0000000128057824 */ /* 0x000fe200008e062b */
[----:B------:R-:W-:Y:S01]  /*2500*/  ISETP.GE.AND P1, PT, R16, UR4, PT ;  /* 0x0000000410007c0c */ /* 0x000fe2000bf26270 */
[----:B------:R-:W-:Y:S01]  /*2510*/  IMAD.IADD R73, R59, 0x1, R73 ;  /* 0x000000013b497824 */ /* 0x000fe200078e0249 */
[----:B------:R-:W-:Y:S01]  /*2520*/  ISETP.GE.AND P2, PT, R77, UR4, PT ;  /* 0x000000044d007c0c */ /* 0x000fe2000bf46270 */
[----:B------:R-:W-:Y:S01]  /*2530*/  IMAD.IADD R71, R7, 0x1, R71 ;  /* 0x0000000107477824 */ /* 0x000fe200078e0247 */
[----:B------:R-:W-:Y:S01]  /*2540*/  SHF.R.S32.HI R32, RZ, 0x1f, R65 ;  /* 0x0000001fff207819 */ /* 0x000fe20000011441 */
[----:B------:R-:W-:Y:S02]  /*2550*/  IMAD.IADD R69, R57, 0x1, R13 ;  /* 0x0000000139457824 */ /* 0x000fe400078e020d */
[----:B------:R-:W-:-:S02]  /*2560*/  IMAD.IADD R67, R11, 0x1, R15 ;  /* 0x000000010b437824 */ /* 0x000fc400078e020f */
[----:B------:R-:W-:Y:S02]  /*2570*/  IMAD.IADD R66, R15, 0x1, R9 ;  /* 0x000000010f427824 */ /* 0x000fe400078e0209 */
[----:B------:R-:W-:Y:S02]  /*2580*/  IMAD.IADD R3, R14, 0x1, R12 ;  /* 0x000000010e037824 */ /* 0x000fe400078e020c */
[----:B0-----:R-:W-:-:S07]  /*2590*/  IMAD.IADD R0, R61, 0x1, R37 ;  /* 0x000000013d007824 */ /* 0x001fce00078e0225 */
.L_x_12597:
[----:B------:R-:W2:Y:S01]  /*25a0*/  LDL R39, [R1+0x34] ;  /* 0x0000340001277983 */ /* 0x000ea20000100800 */
[----:B------:R-:W0:Y:S03]  /*25b0*/  LDC.64 R90, c[0x0][0x300] ;  /* 0x0000c000ff5a7b82 */ /* 0x000e260000000a00 */
[----:B------:R-:W3:Y:S01]  /*25c0*/  LDL.LU R38, [R1] ;  /* 0x0000000001267983 */ /* 0x000ee20000300800 */
[----:B------:R-:W-:Y:S01]  /*25d0*/  VIADD R37, R29, 0xffffffff ;  /* 0xffffffff1d257836 */ /* 0x000fe20000000000 */
[----:B------:R-:W-:Y:S05]  /*25e0*/  YIELD ;  /* 0x0000000000007946 */ /* 0x000fea0003800000 */
[----:B------:R-:W1:Y:S01]  /*25f0*/  LDC.64 R84, c[0x0][0x2e8] ;  /* 0x0000ba00ff547b82 */ /* 0x000e620000000a00 */
[----:B------:R-:W-:Y:S01]  /*2600*/  SHF.R.S32.HI R36, RZ, 0x1f, R37 ;  /* 0x0000001fff247819 */ /* 0x000fe20000011425 */
[-C--:B------:R-:W-:Y:S01]  /*2610*/  IMAD R13, R73, R37.reuse, RZ ;  /* 0x00000025490d7224 */ /* 0x080fe200078e02ff */
[----:B------:R-:W-:Y:S01]  /*2620*/  BSSY B0, `(.L_x_12548) ;  /* 0x00002c9000007945 */ /* 0x000fe20003800000 */
[----:B------:R-:W-:-:S04]  /*2630*/  IMAD.WIDE.U32 R88, R58, R37, RZ ;  /* 0x000000253a587225 */ /* 0x000fc800078e00ff */
[----:B------:R-:W-:Y:S01]  /*2640*/  IMAD R13, R36, R58, R13 ;  /* 0x0000003a240d7224 */ /* 0x000fe200078e020d */
[----:B------:R-:W-:Y:S01]  /*2650*/  IADD3 R14, P3, R81, R88, RZ ;  /* 0x00000058510e7210 */ /* 0x000fe20007f7e0ff */
[----:B------:R-:W4:Y:S01]  /*2660*/  LDC R92, c[0x0][0x3f4] ;  /* 0x0000fd00ff5c7b82 */ /* 0x000f220000000800 */
[----:B------:R-:W-:Y:S02]  /*2670*/  IMAD R87, R19, 0x3000, R70 ;  /* 0x0000300013577824 */ /* 0x000fe400078e0246 */
[----:B------:R-:W-:Y:S02]  /*2680*/  IMAD.IADD R89, R89, 0x1, R13 ;  /* 0x0000000159597824 */ /* 0x000fe400078e020d */
[----:B0-----:R-:W-:Y:S02]  /*2690*/  IMAD R29, R91, 0x60, RZ ;  /* 0x000000605b1d7824 */ /* 0x001fe400078e02ff */
[----:B------:R-:W-:-:S04]  /*26a0*/  IMAD.WIDE.U32 R12, R90, 0x60, R88 ;  /* 0x000000605a0c7825 */ /* 0x000fc800078e0058 */
[----:B------:R-:W-:Y:S01]  /*26b0*/  IMAD.X R15, R89, 0x1, R79, P3 ;  /* 0x00000001590f7824 */ /* 0x000fe200018e064f */
[----:B------:R-:W-:Y:S01]  /*26c0*/  IADD3 R12, P3, R81, R12, RZ ;  /* 0x0000000c510c7210 */ /* 0x000fe20007f7e0ff */
[----:B------:R-:W-:-:S03]  /*26d0*/  VIADD R83, R87, 0x20 ;  /* 0x0000002057537836 */ /* 0x000fc60000000000 */
[----:B------:R-:W-:Y:S01]  /*26e0*/  IADD3.X R13, R79, R13, R29, P3, !PT ;  /* 0x0000000d4f0d7210 */ /* 0x000fe20001ffe41d */
[----:B------:R-:W-:Y:S01]  /*26f0*/  IMAD.MOV.U32 R29, RZ, RZ, R37 ;  /* 0x000000ffff1d7224 */ /* 0x000fe200078e0025 */
[----:B-1----:R-:W-:-:S04]  /*2700*/  LEA R42, P3, R14, R84, 0x1 ;  /* 0x000000540e2a7211 */ /* 0x002fc800078608ff */
[----:B------:R-:W-:Y:S02]  /*2710*/  LEA.HI.X R43, R14, R85, R15, 0x1, P3 ;  /* 0x000000550e2b7211 */ /* 0x000fe400018f0c0f */
[----:B------:R-:W-:-:S04]  /*2720*/  LEA R40, P3, R12, R84, 0x1 ;  /* 0x000000540c287211 */ /* 0x000fc800078608ff */
[----:B------:R-:W-:Y:S02]  /*2730*/  LEA.HI.X R41, R12, R85, R13, 0x1, P3 ;  /* 0x000000550c297211 */ /* 0x000fe400018f0c0d */
[----:B------:R-:W-:Y:S02]  /*2740*/  ISETP.GT.AND P3, PT, R37, R30, PT ;  /* 0x0000001e2500720c */ /* 0x000fe40003f64270 */
[----:B--2---:R-:W-:Y:S02]  /*2750*/  LOP3.LUT P4, RZ, R39, 0x4, RZ, 0xc0, !PT ;  /* 0x0000000427ff7812 */ /* 0x004fe4000788c0ff */
[----:B---3--:R-:W-:-:S09]  /*2760*/  LOP3.LUT R38, R38, 0xfffffffd, RZ, 0xc0, !PT ;  /* 0xfffffffd26267812 */ /* 0x008fd200078ec0ff */
[----:B------:R-:W-:Y:S02]  /*2770*/  @P3 LOP3.LUT R38, R38, 0x2, RZ, 0xfc, !PT ;  /* 0x0000000226263812 */ /* 0x000fe400078efcff */
[----:B----4-:R-:W-:-:S03]  /*2780*/  ISETP.GE.AND P3, PT, R92, 0x1, PT ;  /* 0x000000015c00780c */ /* 0x010fc60003f66270 */
[----:B------:R0:W-:Y:S01]  /*2790*/  STL [R1], R38 ;  /* 0x0000002601007387 */ /* 0x0001e20000100800 */
[C---:B------:R-:W-:Y:S01]  /*27a0*/  @P4 IADD3 R83, R87.reuse, -0x20, RZ ;  /* 0xffffffe057534810 */ /* 0x040fe20007ffe0ff */
[----:B------:R-:W-:-:S04]  /*27b0*/  IMAD R87, R87, 0x2, R28 ;  /* 0x0000000257577824 */ /* 0x000fc800078e021c */
[----:B------:R-:W-:-:S04]  /*27c0*/  IMAD R83, R83, 0x2, R28 ;  /* 0x0000000253537824 */ /* 0x000fc800078e021c */
[----:B0-----:R-:W-:Y:S05]  /*27d0*/  @!P3 BRA `(.L_x_12549) ;  /* 0x00000028004cb947 */ /* 0x001fea0003800000 */
        /* <DEDUP_REMOVED lines=29> */
[----:B------:R-:W-:-:S04]  /*29b0*/  IADD3 R15, P3, R10, R48, RZ ;  /* 0x000000300a0f7210 */ /* 0x000fc80007f7e0ff */
        /* <DEDUP_REMOVED lines=14> */
.L_x_12552:
[----:B------:R-:W-:Y:S05]  /*2aa0*/  BSYNC B1 ;  /* 0x0000000000017941 */ /* 0x000fea0003800000 */
.L_x_12551:
[----:B0-----:R-:W-:Y:S01]  /*2ab0*/  VIADD R12, R18, 0x60 ;  /* 0x00000060120c7836 */ /* 0x001fe20000000000 */
[----:B------:R-:W-:Y:S01]  /*2ac0*/  BSSY B1, `(.L_x_12553) ;  /* 0x0000021000017945 */ /* 0x000fe20003800000 */
[----:B-----5:R-:W-:Y:S02]  /*2ad0*/  IMAD.MOV.U32 R90, RZ, RZ, R52 ;  /* 0x000000ffff5a7224 */ /* 0x020fe400078e0034 */
[----:B------:R-:W-:Y:S01]  /*2ae0*/  IMAD.MOV.U32 R91, RZ, RZ, R53 ;  /* 0x000000ffff5b7224 */ /* 0x000fe200078e0035 */
[----:B------:R-:W-:-:S13]  /*2af0*/  ISETP.GE.AND P5, PT, R12, R86, PT ;  /* 0x000000560c00720c */ /* 0x000fda0003fa6270 */
[----:B------:R-:W-:Y:S05]  /*2b00*/  @P5 BRA `(.L_x_12554) ;  /* 0x0000000000705947 */ /* 0x000fea0003800000 */
[----:B------:R-:W0:Y:S01]  /*2b10*/  LDC.64 R12, c[0x0][0x3f8] ;  /* 0x0000fe00ff0c7b82 */ /* 0x000e220000000a00 */
        /* <DEDUP_REMOVED lines=27> */
.L_x_12554:
[----:B------:R-:W-:Y:S05]  /*2cd0*/  BSYNC B1 ;  /* 0x0000000000017941 */ /* 0x000fea0003800000 */
.L_x_12553:
[----:B0-----:R-:W-:Y:S01]  /*2ce0*/  IMAD.MOV.U32 R12, RZ, RZ, R84 ;  /* 0x000000ffff0c7224 */ /* 0x001fe200078e0054 */
        /* <DEDUP_REMOVED lines=8> */
[----:B------:R-:W-:Y:S02]  /*2d70*/  ISETP.NE.AND P3, PT, R155, 0x3, PT ;  /* 0x000000039b00780c */ /* 0x000fe40003f65270 */
        /* <DEDUP_REMOVED lines=13> */
[----:B------:R-:W-:-:S04]  /*2e50*/  PRMT R49, R12, 0x5410, R13 ;  /* 0x000054100c317816 */ /* 0x000fc8000000000d */
[----:B------:R-:W-:Y:S01]  /*2e60*/  PRMT R51, R14, 0x5410, R15 ;  /* 0x000054100e337816 */ /* 0x000fe2000000000f */
[----:B------:R-:W-:Y:S06]  /*2e70*/  @!P3 BRA `(.L_x_12555) ;  /* 0x000000000004b947 */ /* 0x000fec0003800000 */
[----:B------:R-:W-:Y:S01]  /*2e80*/  BPT.TRAP 0x1 ;  /* 0x000000040000795c */ /* 0x000fe20000300000 */
.L_x_12555:
[----:B------:R-:W-:Y:S01]  /*2e90*/  IMAD R82, R19, 0x8, R2 ;  /* 0x0000000813527824 */ /* 0x000fe200078e0202 */
[----:B------:R-:W-:Y:S01]  /*2ea0*/  SHF.L.U32 R94, R153, 0x1f, RZ ;  /* 0x0000001f995e7819 */ /* 0x000fe200000006ff */
[----:B------:R-:W-:Y:S03]  /*2eb0*/  BSSY B1, `(.L_x_12556) ;  /* 0x0000003000017945 */ /* 0x000fe60003800000 */
[----:B------:R-:W0:Y:S02]  /*2ec0*/  SYNCS.PHASECHK.TRANS64.TRYWAIT P6, [R82+URZ+0x30890], R94 ;  /* 0x0308905e520075a7 */ /* 0x000e2400080c017f */
[----:B0-----:R-:W-:Y:S05]  /*2ed0*/  @!P6 BRA `(.L_x_12557) ;  /* 0x0000014c007ce947 */ /* 0x001fea0003800000 */
.L_x_12810:
[----:B------:R-:W-:Y:S05]  /*2ee0*/  BSYNC B1 ;  /* 0x0000000000017941 */ /* 0x000fea0003800000 */
.L_x_12556:
[----:B------:R-:W-:Y:S04]  /*2ef0*/  BSSY B1, `(.L_x_12558) ;  /* 0x0000063000017945 */ /* 0x000fe80003800000 */
[----:B------:R-:W-:Y:S05]  /*2f00*/  @P4 BRA `(.L_x_12559) ;  /* 0x0000000400844947 */ /* 0x000fea0003800000 */
[----:B------:R-:W-:Y:S04]  /*2f10*/  BSSY B2, `(.L_x_12560) ;  /* 0x0000030000027945 */ /* 0x000fe80003800000 */
[----:B------:R-:W-:Y:S05]  /*2f20*/  @P1 BRA `(.L_x_12561) ;  /* 0x0000000000b81947 */ /* 0x000fea0003800000 */
[----:B------:R1:W2:Y:S01]  /*2f30*/  LDS.128 R12, [R87+0x12000] ;  /* 0x01200000570c7984 */ /* 0x0002a20000000c00 */
[----:B------:R-:W-:Y:S01]  /*2f40*/  ISETP.GE.AND P4, PT, R22, R92, PT ;  /* 0x0000005c1600720c */ /* 0x000fe20003f86270 */
[----:B------:R-:W-:-:S12]  /*2f50*/  BSSY B3, `(.L_x_12562) ;  /* 0x000002a000037945 */ /* 0x000fd80003800000 */
[----:B-1----:R-:W-:Y:S05]  /*2f60*/  @P4 BRA `(.L_x_12563) ;  /* 0x0000000000a04947 */ /* 0x002fea0003800000 */
[----:B------:R-:W-:Y:S02]  /*2f70*/  SHF.R.U32.HI R98, RZ, 0x10, R89 ;  /* 0x00000010ff627819 */ /* 0x000fe40000011659 */
[----:B------:R-:W-:Y:S02]  /*2f80*/  SHF.R.U64 R93, R84, 0x10, R85 ;  /* 0x00000010545d7819 */ /* 0x000fe40000001255 */
[----:B------:R-:W-:Y:S01]  /*2f90*/  SHF.R.U64 R84, R88, 0x10, R89 ;  /* 0x0000001058547819 */ /* 0x000fe20000001259 */
[----:B------:R-:W-:Y:S01]  /*2fa0*/  HADD2.F32 R98, -RZ, R98.H0_H0 ;  /* 0x20000062ff627230 */ /* 0x000fe20000004100 */
[----:B------:R-:W-:Y:S01]  /*2fb0*/  SHF.R.U32.HI R96, RZ, 0x10, R85 ;  /* 0x00000010ff607819 */ /* 0x000fe20000011655 */
[--C-:B--2---:R-:W-:Y:S02]  /*2fc0*/  HADD2.F32 R85, -RZ, R15.reuse.H1_H1 ;  /* 0x3000000fff557230 */ /* 0x104fe40000004100 */
[----:B------:R-:W-:Y:S02]  /*2fd0*/  HADD2.F32 R15, -RZ, R15.H0_H0 ;  /* 0x2000000fff0f7230 */ /* 0x000fe40000004100 */
[----:B------:R-:W-:-:S02]  /*2fe0*/  HADD2.F32 R89, -RZ, R84.H0_H0 ;  /* 0x20000054ff597230 */ /* 0x000fc40000004100 */
[-C--:B------:R-:W-:Y:S01]  /*2ff0*/  FMUL.FTZ R102, R85, R98.reuse ;  /* 0x0000006255667220 */ /* 0x080fe20000410000 */
[--C-:B------:R-:W-:Y:S02]  /*3000*/  HADD2.F32 R84, -RZ, R13.reuse.H1_H1 ;  /* 0x3000000dff547230 */ /* 0x100fe40000004100 */
[C---:B------:R-:W-:Y:S01]  /*3010*/  FMUL.FTZ R98, R15.reuse, R98 ;  /* 0x000000620f627220 */ /* 0x040fe20000410000 */
[----:B------:R-:W-:Y:S02]  /*3020*/  HADD2.F32 R96, -RZ, R96.H0_H0 ;  /* 0x20000060ff607230 */ /* 0x000fe40000004100 */
[----:B------:R-:W-:Y:S02]  /*3030*/  HADD2.F32 R13, -RZ, R13.H0_H0 ;  /* 0x2000000dff0d7230 */ /* 0x000fe40000004100 */
[----:B------:R-:W-:Y:S01]  /*3040*/  FMUL.FTZ R100, R84, R89 ;  /* 0x0000005954647220 */ /* 0x000fe20000410000 */
[----:B------:R-:W-:Y:S02]  /*3050*/  HADD2.F32 R88, -RZ, R93.H0_H0 ;  /* 0x2000005dff587230 */ /* 0x000fe40000004100 */
[----:B------:R-:W-:Y:S01]  /*3060*/  FFMA.FTZ R102, R15, R96, -R102 ;  /* 0x000000600f667223 */ /* 0x000fe20000010866 */
[----:B------:R-:W-:-:S02]  /*3070*/  HADD2.F32 R15, -RZ, R12.H1_H1 ;  /* 0x3000000cff0f7230 */ /* 0x000fc40000004100 */
[----:B------:R-:W-:Y:S01]  /*3080*/  FMUL.FTZ R89, R13, R89 ;  /* 0x000000590d597220 */ /* 0x000fe20000410000 */
[----:B------:R-:W-:Y:S01]  /*3090*/  FFMA.FTZ R99, R85, R96, R98 ;  /* 0x0000006055637223 */ /* 0x000fe20000010062 */
[--C-:B------:R-:W-:Y:S02]  /*30a0*/  HADD2.F32 R93, -RZ, R101.reuse.H0_H0 ;  /* 0x20000065ff5d7230 */ /* 0x100fe40000004100 */
[-C--:B------:R-:W-:Y:S01]  /*30b0*/  FFMA.FTZ R13, R13, R88.reuse, -R100 ;  /* 0x000000580d0d7223 */ /* 0x080fe20000010864 */
[----:B------:R-:W-:Y:S02]  /*30c0*/  HADD2.F32 R12, -RZ, R12.H0_H0 ;  /* 0x2000000cff0c7230 */ /* 0x000fe40000004100 */
[----:B------:R-:W-:Y:S01]  /*30d0*/  FFMA.FTZ R84, R84, R88, R89 ;  /* 0x0000005854547223 */ /* 0x000fe20000010059 */
[----:B------:R-:W-:Y:S02]  /*30e0*/  HADD2.F32 R96, -RZ, R101.H1_H1 ;  /* 0x30000065ff607230 */ /* 0x000fe40000004100 */
[----:B------:R-:W-:-:S02]  /*30f0*/  HADD2.F32 R85, -RZ, R14.H1_H1 ;  /* 0x3000000eff557230 */ /* 0x000fc40000004100 */
[----:B------:R-:W-:Y:S01]  /*3100*/  FMUL.FTZ R98, R12, R93 ;  /* 0x0000005d0c627220 */ /* 0x000fe20000410000 */
[----:B------:R-:W-:Y:S01]  /*3110*/  HADD2.F32 R14, -RZ, R14.H0_H0 ;  /* 0x2000000eff0e7230 */ /* 0x000fe20000004100 */
[----:B------:R-:W-:Y:S01]  /*3120*/  F2FP.F16.F32.PACK_AB R13, R84, R13 ;  /* 0x0000000d540d723e */ /* 0x000fe200000000ff */
[--C-:B------:R-:W-:Y:S02]  /*3130*/  HADD2.F32 R88, -RZ, R97.reuse.H0_H0 ;  /* 0x20000061ff587230 */ /* 0x100fe40000004100 */
[----:B------:R-:W-:Y:S02]  /*3140*/  HADD2.F32 R89, -RZ, R97.H1_H1 ;  /* 0x30000061ff597230 */ /* 0x000fe40000004100 */
[----:B------:R-:W-:Y:S01]  /*3150*/  FMUL.FTZ R97, R15, R93 ;  /* 0x0000005d0f617220 */ /* 0x000fe20000410000 */
[-C--:B------:R-:W-:Y:S01]  /*3160*/  FMUL.FTZ R93, R85, R96.reuse ;  /* 0x00000060555d7220 */ /* 0x080fe20000410000 */
[----:B------:R-:W-:Y:S01]  /*3170*/  FMUL.FTZ R96, R14, R96 ;  /* 0x000000600e607220 */ /* 0x000fe20000410000 */
[-C--:B------:R-:W-:Y:S01]  /*3180*/  FFMA.FTZ R98, R15, R88.reuse, R98 ;  /* 0x000000580f627223 */ /* 0x080fe20000010062 */
[----:B------:R-:W-:Y:S01]  /*3190*/  FFMA.FTZ R97, R12, R88, -R97 ;  /* 0x000000580c617223 */ /* 0x000fe20000010861 */
[-C--:B------:R-:W-:Y:S01]  /*31a0*/  FFMA.FTZ R93, R14, R89.reuse, -R93 ;  /* 0x000000590e5d7223 */ /* 0x080fe2000001085d */
[----:B------:R-:W-:Y:S01]  /*31b0*/  FFMA.FTZ R96, R85, R89, R96 ;  /* 0x0000005955607223 */ /* 0x000fe20000010060 */
[----:B------:R-:W-:-:S02]  /*31c0*/  F2FP.F16.F32.PACK_AB R15, R99, R102 ;  /* 0x00000066630f723e */ /* 0x000fc400000000ff */
[----:B------:R-:W-:Y:S02]  /*31d0*/  F2FP.F16.F32.PACK_AB R12, R98, R97 ;  /* 0x00000061620c723e */ /* 0x000fe400000000ff */
[----:B------:R-:W-:-:S07]  /*31e0*/  F2FP.F16.F32.PACK_AB R14, R96, R93 ;  /* 0x0000005d600e723e */ /* 0x000fce00000000ff */
.L_x_12563:
[----:B------:R-:W-:Y:S05]  /*31f0*/  BSYNC B3 ;  /* 0x0000000000037941 */ /* 0x000fea0003800000 */
.L_x_12562:
[----:B--2---:R1:W-:Y:S02]  /*3200*/  STG.E.128 desc[UR56][R42.64], R12 ;  /* 0x0000000c2a007986 */ /* 0x0043e4000c101d38 */
.L_x_12561:
[----:B------:R-:W-:Y:S05]  /*3210*/  BSYNC B2 ;  /* 0x0000000000027941 */ /* 0x000fea0003800000 */
.L_x_12560:
[----:B------:R-:W-:Y:S05]  /*3220*/  @P2 BRA `(.L_x_12559) ;  /* 0x0000000000bc2947 */ /* 0x000fea0003800000 */
[----:B-1----:R1:W2:Y:S01]  /*3230*/  LDS.128 R12, [R83+0x12000] ;  /* 0x01200000530c7984 */ /* 0x0022a20000000c00 */
        /* <DEDUP_REMOVED lines=13> */
[----:B------:R-:W-:Y:S02]  /*3310*/  HADD2.F32 R53, -RZ, R15.H1_H1 ;  /* 0x3000000fff357230 */ /* 0x000fe40000004100 */
[----:B------:R-:W-:Y:S02]  /*3320*/  HADD2.F32 R13, -RZ, R13.H0_H0 ;  /* 0x2000000dff0d7230 */ /* 0x000fe40000004100 */
[-C--:B------:R-:W-:Y:S01]  /*3330*/  FMUL.FTZ R96, R14, R55.reuse ;  /* 0x000000370e607220 */ /* 0x080fe20000410000 */
        /* <DEDUP_REMOVED lines=8> */
[--C-:B------:R-:W-:Y:S02]  /*33c0*/  HADD2.F32 R13, -RZ, R12.reuse.H1_H1 ;  /* 0x3000000cff0d7230 */ /* 0x100fe40000004100 */
[----:B------:R-:W-:Y:S01]  /*33d0*/  FFMA.FTZ R93, R53, R84, R88 ;  /* 0x00000054355d7223 */ /* 0x000fe20000010058 */
[----:B------:R-:W-:Y:S02]  /*33e0*/  HADD2.F32 R91, -RZ, R91.H0_H0 ;  /* 0x2000005bff5b7230 */ /* 0x000fe40000004100 */
[----:B------:R-:W-:Y:S02]  /*33f0*/  HADD2.F32 R12, -RZ, R12.H0_H0 ;  /* 0x2000000cff0c7230 */ /* 0x000fe40000004100 */
[----:B------:R-:W-:Y:S02]  /*3400*/  HADD2.F32 R55, -RZ, R90.H1_H1 ;  /* 0x3000005aff377230 */ /* 0x000fe40000004100 */
[----:B------:R-:W-:Y:S01]  /*3410*/  FMUL.FTZ R85, R13, R91 ;  /* 0x0000005b0d557220 */ /* 0x000fe20000410000 */
[----:B------:R-:W-:-:S02]  /*3420*/  HADD2.F32 R14, -RZ, R52.H1_H1 ;  /* 0x30000034ff0e7230 */ /* 0x000fc40000004100 */
        /* <DEDUP_REMOVED lines=8> */
[-C--:B------:R-:W-:Y:S01]  /*34b0*/  FFMA.FTZ R91, R52, R53.reuse, -R91 ;  /* 0x00000035345b7223 */ /* 0x080fe2000001085b */
[----:B------:R-:W-:Y:S01]  /*34c0*/  F2FP.F16.F32.PACK_AB R15, R93, R98 ;  /* 0x000000625d0f723e */ /* 0x000fe200000000ff */
[----:B------:R-:W-:Y:S01]  /*34d0*/  FFMA.FTZ R14, R14, R53, R55 ;  /* 0x000000350e0e7223 */ /* 0x000fe20000010037 */
[----:B------:R-:W-:-:S04]  /*34e0*/  F2FP.F16.F32.PACK_AB R12, R54, R85 ;  /* 0x00000055360c723e */ /* 0x000fc800000000ff */
[----:B------:R-:W-:-:S07]  /*34f0*/  F2FP.F16.F32.PACK_AB R14, R14, R91 ;  /* 0x0000005b0e0e723e */ /* 0x000fce00000000ff */
.L_x_12565:
[----:B------:R-:W-:Y:S05]  /*3500*/  BSYNC B2 ;  /* 0x0000000000027941 */ /* 0x000fea0003800000 */
.L_x_12564:
[----:B--2---:R2:W-:Y:S02]  /*3510*/  STG.E.128 desc[UR56][R42.64+0x40], R12 ;  /* 0x0000400c2a007986 */ /* 0x0045e4000c101d38 */
.L_x_12559:
[----:B------:R-:W-:Y:S05]  /*3520*/  BSYNC B1 ;  /* 0x0000000000017941 */ /* 0x000fea0003800000 */
.L_x_12558:
[----:B------:R-:W-:Y:S05]  /*3530*/  @P5 BRA `(.L_x_12566) ;  /* 0x0000001c005c5947 */ /* 0x000fea0003800000 */
[----:B------:R-:W-:Y:S04]  /*3540*/  BSSY B1, `(.L_x_12567) ;  /* 0x0000031000017945 */ /* 0x000fe80003800000 */
[----:B------:R-:W-:Y:S05]  /*3550*/  @P1 BRA `(.L_x_12568) ;  /* 0x0000000000bc1947 */ /* 0x000fea0003800000 */
[----:B-12---:R1:W2:Y:S01]  /*3560*/  LDS.128 R12, [R87+0x15000] ;  /* 0x01500000570c7984 */ /* 0x0062a20000000c00 */
        /* <DEDUP_REMOVED lines=44> */
.L_x_12570:
[----:B------:R-:W-:Y:S05]  /*3830*/  BSYNC B2 ;  /* 0x0000000000027941 */ /* 0x000fea0003800000 */
.L_x_12569:
[----:B--2---:R3:W-:Y:S02]  /*3840*/  STG.E.128 desc[UR56][R40.64], R12 ;  /* 0x0000000c28007986 */ /* 0x0047e4000c101d38 */
.L_x_12568:
[----:B------:R-:W-:Y:S05]  /*3850*/  BSYNC B1 ;  /* 0x0000000000017941 */ /* 0x000fea0003800000 */
.L_x_12567:
[----:B------:R-:W-:Y:S05]  /*3860*/  @P2 BRA `(.L_x_12566) ;  /* 0x0000001800902947 */ /* 0x000fea0003800000 */
[----:B-123--:R1:W2:Y:S01]  /*3870*/  LDS.128 R12, [R83+0x15000] ;  /* 0x01500000530c7984 */ /* 0x00e2a20000000c00 */
        /* <DEDUP_REMOVED lines=44> */
.L_x_12572:
[----:B------:R-:W-:Y:S05]  /*3b40*/  BSYNC B1 ;  /* 0x0000000000017941 */ /* 0x000fea0003800000 */
.L_x_12571:
[----:B--2---:R4:W-:Y:S01]  /*3b50*/  STG.E.128 desc[UR56][R40.64+0x40], R12 ;  /* 0x0000400c28007986 */ /* 0x0049e2000c101d38 */
[----:B------:R-:W-:Y:S05]  /*3b60*/  BRA `(.L_x_12566) ;  /* 0x0000001400d07947 */ /* 0x000fea0003800000 */
.L_x_12550:
[C---:B------:R-:W-:Y:S02]  /*3b70*/  ISETP.GE.AND P3, PT, R18.reuse, R86, PT ;  /* 0x000000561200720c */ /* 0x040fe40003f66270 */
[----:B------:R-:W-:Y:S02]  /*3b80*/  CS2R R38, SRZ ;  /* 0x0000000000267805 */ /* 0x000fe4000001ff00 */
[----:B------:R-:W-:Y:S01]  /*3b90*/  CS2R R36, SRZ ;  /* 0x0000000000247805 */ /* 0x000fe2000001ff00 */
[----:B------:R-:W-:Y:S01]  /*3ba0*/  VIADD R44, R18, 0x60 ;  /* 0x00000060122c7836 */ /* 0x000fe20000000000 */
[----:B------:R-:W-:-:S13]  /*3bb0*/  ISETP.GE.OR P3, PT, R16, R92, P3 ;  /* 0x0000005c1000720c */ /* 0x000fda0001f66670 */
[----:B------:R-:W0:Y:S01]  /*3bc0*/  @!P3 LDC.64 R40, c[0x0][0x3e8] ;  /* 0x0000fa00ff28bb82 */ /* 0x000e220000000a00 */
[----:B------:R-:W-:-:S05]  /*3bd0*/  @!P3 IADD3 R14, P4, R34, R50, RZ ;  /* 0x00000032220eb210 */ /* 0x000fca0007f9e0ff */
[----:B------:R-:W-:Y:S01]  /*3be0*/  @!P3 IMAD.X R15, R93, 0x1, R68, P4 ;  /* 0x000000015d0fb824 */ /* 0x000fe200020e0644 */
[----:B------:R-:W-:Y:S01]  /*3bf0*/  @!P3 IADD3 R12, P4, R8, R48, RZ ;  /* 0x00000030080cb210 */ /* 0x000fe20007f9e0ff */
[----:B------:R-:W1:Y:S04]  /*3c00*/  @!P3 LDC.64 R42, c[0x0][0x400] ;  /* 0x00010000ff2abb82 */ /* 0x000e680000000a00 */
[----:B------:R-:W-:Y:S01]  /*3c10*/  @!P3 IMAD.X R13, R82, 0x1, R66, P4 ;  /* 0x00000001520db824 */ /* 0x000fe200020e0642 */
[----:B0-----:R-:W-:-:S04]  /*3c20*/  @!P3 LEA R40, P4, R14, R40, 0x1 ;  /* 0x000000280e28b211 */ /* 0x001fc800078808ff */
[----:B------:R-:W-:Y:S02]  /*3c30*/  @!P3 LEA.HI.X R41, R14, R41, R15, 0x1, P4 ;  /* 0x000000290e29b211 */ /* 0x000fe400020f0c0f */
[----:B------:R-:W-:Y:S02]  /*3c40*/  CS2R R14, SRZ ;  /* 0x00000000000e7805 */ /* 0x000fe4000001ff00 */
[----:B-1----:R-:W-:-:S04]  /*3c50*/  @!P3 LEA R42, P4, R12, R42, 0x1 ;  /* 0x0000002a0c2ab211 */ /* 0x002fc800078808ff */
[----:B------:R-:W-:Y:S02]  /*3c60*/  @!P3 LEA.HI.X R43, R12, R43, R13, 0x1, P4 ;  /* 0x0000002b0c2bb211 */ /* 0x000fe400020f0c0d */
[----:B------:R-:W-:-:S03]  /*3c70*/  CS2R R12, SRZ ;  /* 0x00000000000c7805 */ /* 0x000fc6000001ff00 */
[----:B------:R0:W5:Y:S04]  /*3c80*/  @!P3 LDG.E.128 R36, desc[UR56][R42.64] ;  /* 0x000000382a24b981 */ /* 0x000168000c1e1d00 */
[----:B------:R1:W5:Y:S01]  /*3c90*/  @!P3 LDG.E.128 R12, desc[UR56][R40.64] ;  /* 0x00000038280cb981 */ /* 0x000362000c1e1d00 */
[----:B------:R-:W-:-:S04]  /*3ca0*/  ISETP.GE.AND P3, PT, R44, R86, PT ;  /* 0x000000562c00720c */ /* 0x000fc80003f66270 */
[----:B------:R-:W-:Y:S01]  /*3cb0*/  ISETP.GE.OR P3, PT, R16, R92, P3 ;  /* 0x0000005c1000720c */ /* 0x000fe20001f66670 */
[----:B------:R-:W-:Y:S01]  /*3cc0*/  BSSY B1, `(.L_x_12573) ;  /* 0x000001a000017945 */ /* 0x000fe20003800000 */
[----:B0-----:R-:W-:Y:S02]  /*3cd0*/  CS2R R42, SRZ ;  /* 0x00000000002a7805 */ /* 0x001fe4000001ff00 */
[----:B------:R-:W-:Y:S02]  /*3ce0*/  CS2R R46, SRZ ;  /* 0x00000000002e7805 */ /* 0x000fe4000001ff00 */
[----:B------:R-:W-:Y:S02]  /*3cf0*/  CS2R R44, SRZ ;  /* 0x00000000002c7805 */ /* 0x000fe4000001ff00 */
[----:B-1----:R-:W-:-:S05]  /*3d00*/  CS2R R40, SRZ ;  /* 0x0000000000287805 */ /* 0x002fca000001ff00 */
[----:B------:R-:W-:Y:S05]  /*3d10*/  @P3 BRA `(.L_x_12574) ;  /* 0x0000000000503947 */ /* 0x000fea0003800000 */
[----:B------:R-:W0:Y:S01]  /*3d20*/  LDC.64 R40, c[0x0][0x3f8] ;  /* 0x0000fe00ff287b82 */ /* 0x000e220000000a00 */
[----:B------:R-:W-:Y:S01]  /*3d30*/  IMAD.MOV.U32 R51, RZ, RZ, R93 ;  /* 0x000000ffff337224 */ /* 0x000fe200078e005d */
[----:B------:R-:W-:Y:S01]  /*3d40*/  MOV R49, R82 ;  /* 0x0000005200317202 */ /* 0x000fe20000000f00 */
        /* <DEDUP_REMOVED lines=17> */
.L_x_12574:
[----:B------:R-:W-:Y:S05]  /*3e60*/  BSYNC B1 ;  /* 0x0000000000017941 */ /* 0x000fea0003800000 */
.L_x_12573:
[----:B-----5:R-:W-:Y:S01]  /*3e70*/  IMAD.MOV.U32 R48, RZ, RZ, R42 ;  /* 0x000000ffff307224 */ /* 0x020fe200078e002a */
[----:B------:R-:W-:Y:S01]  /*3e80*/  ISETP.NE.AND P3, PT, R155, 0x3, PT ;  /* 0x000000039b00780c */ /* 0x000fe20003f65270 */
[----:B------:R-:W-:Y:S01]  /*3e90*/  IMAD.MOV.U32 R49, RZ, RZ, R43 ;  /* 0x000000ffff317224 */ /* 0x000fe200078e002b */
[----:B------:R-:W-:Y:S01]  /*3ea0*/  ISETP.GE.AND P4, PT, R16, R92, PT ;  /* 0x0000005c1000720c */ /* 0x000fe20003f86270 */
        /* <DEDUP_REMOVED lines=26> */
[----:B------:R-:W-:Y:S06]  /*4050*/  @!P3 BRA `(.L_x_12575) ;  /* 0x000000000004b947 */ /* 0x000fec0003800000 */
[----:B------:R-:W-:Y:S01]  /*4060*/  BPT.TRAP 0x1 ;  /* 0x000000040000795c */ /* 0x000fe20000300000 */
.L_x_12575:
[----:B------:R-:W-:Y:S01]  /*4070*/  IMAD R82, R19, 0x8, R2 ;  /* 0x0000000813527824 */ /* 0x000fe200078e0202 */
[----:B------:R-:W-:Y:S01]  /*4080*/  SHF.L.U32 R94, R153, 0x1f, RZ ;  /* 0x0000001f995e7819 */ /* 0x000fe200000006ff */
[----:B------:R-:W0:Y:S01]  /*4090*/  LDC R97, c[0x0][0x2f4] ;  /* 0x0000bd00ff617b82 */ /* 0x000e220000000800 */
[----:B------:R-:W-:Y:S02]  /*40a0*/  BSSY B1, `(.L_x_12576) ;  /* 0x0000004000017945 */ /* 0x000fe40003800000 */
[----:B------:R-:W1:Y:S01]  /*40b0*/  SYNCS.PHASECHK.TRANS64.TRYWAIT P5, [R82+URZ+0x30890], R94 ;  /* 0x0308905e520075a7 */ /* 0x000e6200080a017f */
[----:B0-----:R-:W-:Y:S01]  /*40c0*/  IMAD.IADD R99, R97, 0x1, -R74 ;  /* 0x0000000161637824 */ /* 0x001fe200078e0a4a */
[----:B-1----:R-:W-:Y:S06]  /*40d0*/  @!P5 BRA `(.L_x_12577) ;  /* 0x0000013c0010d947 */ /* 0x002fec0003800000 */
.L_x_12811:
[----:B------:R-:W-:Y:S05]  /*40e0*/  BSYNC B1 ;  /* 0x0000000000017941 */ /* 0x000fea0003800000 */
.L_x_12576:
[----:B------:R-:W-:Y:S01]  /*40f0*/  ISETP.GE.OR P5, PT, R18, R86, P1 ;  /* 0x000000561200720c */ /* 0x000fe20000fa6670 */
[----:B------:R-:W-:-:S12]  /*4100*/  BSSY B1, `(.L_x_12578) ;  /* 0x000007e000017945 */ /* 0x000fd80003800000 */
[----:B------:R-:W-:Y:S05]  /*4110*/  @P5 BRA `(.L_x_12579) ;  /* 0x0000000400f05947 */ /* 0x000fea0003800000 */
[----:B------:R-:W1:Y:S01]  /*4120*/  S2R R49, SR_TID.X ;  /* 0x0000000000317919 */ /* 0x000e620000002100 */
[----:B------:R-:W-:Y:S01]  /*4130*/  SHF.R.S32.HI R48, RZ, 0x1f, R18 ;  /* 0x0000001fff307819 */ /* 0x000fe20000011412 */
[-C--:B------:R-:W-:Y:S01]  /*4140*/  IMAD.WIDE.U32 R92, R18, R90.reuse, R88 ;  /* 0x0000005a125c7225 */ /* 0x080fe200078e0058 */
[----:B------:R-:W-:Y:S03]  /*4150*/  BSSY B2, `(.L_x_12580) ;  /* 0x000006c000027945 */ /* 0x000fe60003800000 */
[----:B------:R-:W-:Y:S01]  /*4160*/  IMAD R48, R48, R90, RZ ;  /* 0x0000005a30307224 */ /* 0x000fe200078e02ff */
[----:B------:R-:W-:-:S03]  /*4170*/  IADD3 R96, P5, P6, R62, R92, R65 ;  /* 0x0000005c3e607210 */ /* 0x000fc60007ebe041 */
[----:B------:R-:W-:Y:S01]  /*4180*/  IMAD R101, R18, R91, R48 ;  /* 0x0000005b12657224 */ /* 0x000fe200078e0230 */
[----:B------:R-:W-:-:S03]  /*4190*/  SEL R48, R74, R99, !P0 ;  /* 0x000000634a307207 */ /* 0x000fc60004000000 */
[----:B------:R-:W-:-:S05]  /*41a0*/  IMAD.IADD R101, R101, 0x1, R93 ;  /* 0x0000000165657824 */ /* 0x000fca00078e025d */
[----:B------:R-:W-:Y:S01]  /*41b0*/  IADD3.X R98, R80, R101, R32, P5, P6 ;  /* 0x0000006550627210 */ /* 0x000fe20002fec420 */
[----:B-1----:R-:W-:Y:S01]  /*41c0*/  VIADD R51, R49, 0xffffff80 ;  /* 0xffffff8031337836 */ /* 0x002fe20000000000 */
[----:B------:R-:W-:-:S04]  /*41d0*/  SHF.R.S32.HI R49, RZ, 0x1f, R48 ;  /* 0x0000001fff317819 */ /* 0x000fc80000011430 */
[----:B------:R-:W-:Y:S02]  /*41e0*/  LEA.HI R49, R49, R48, RZ, 0x4 ;  /* 0x0000003031317211 */ /* 0x000fe400078f20ff */
[----:B------:R-:W-:Y:S02]  /*41f0*/  SHF.R.S32.HI R50, RZ, 0x1f, R51 ;  /* 0x0000001fff327819 */ /* 0x000fe40000011433 */
[----:B------:R-:W-:Y:S02]  /*4200*/  LEA.HI.SX32 R49, R49, R64, 0x1c ;  /* 0x0000004031317211 */ /* 0x000fe400078fe2ff */
[----:B------:R-:W-:Y:S02]  /*4210*/  LEA.HI R50, R50, R51, RZ, 0x5 ;  /* 0x0000003332327211 */ /* 0x000fe400078f28ff */
[----:B------:R-:W-:Y:S01]  /*4220*/  SHF.L.U32 R103, R49, 0x3, RZ ;  /* 0x0000000331677819 */ /* 0x000fe200000006ff */
[----:B------:R-:W-:Y:S01]  /*4230*/  IMAD R49, R19, 0x3000, R31 ;  /* 0x0000300013317824 */ /* 0x000fe200078e021f */
[----:B------:R-:W-:-:S02]  /*4240*/  SHF.R.S32.HI R50, RZ, 0x5, R50 ;  /* 0x00000005ff327819 */ /* 0x000fc40000011432 */
[----:B------:R-:W-:Y:S01]  /*4250*/  LOP3.LUT R48, R78, 0x38, R103, 0xf8, !PT ;  /* 0x000000384e307812 */ /* 0x000fe200078ef867 */
[----:B------:R-:W-:-:S03]  /*4260*/  IMAD R49, R49, 0x2, R2 ;  /* 0x0000000231317824 */ /* 0x000fc600078e0202 */
[----:B------:R-:W-:-:S05]  /*4270*/  LOP3.LUT R48, R48, R75, RZ, 0x3c, !PT ;  /* 0x0000004b30307212 */ /* 0x000fca00078e3cff */
[----:B------:R-:W-:-:S04]  /*4280*/  IMAD R48, R50, 0x200, R48 ;  /* 0x0000020032307824 */ /* 0x000fc800078e0230 */
[----:B------:R-:W-:-:S04]  /*4290*/  IMAD R51, R19, 0x3000, R48 ;  /* 0x0000300013337824 */ /* 0x000fc800078e0230 */
[----:B------:R-:W-:Y:S02]  /*42a0*/  IMAD R52, R51, 0x2, R2 ;  /* 0x0000000233347824 */ /* 0x000fe400078e0202 */
[----:B------:R-:W1:Y:S04]  /*42b0*/  LDS.128 R48, [R49+0x12400] ;  /* 0x0124000031307984 */ /* 0x000e680000000c00 */
[----:B------:R-:W2:Y:S01]  /*42c0*/  LDS.128 R52, [R52+0x12400] ;  /* 0x0124000034347984 */ /* 0x000ea20000000c00 */
[----:B------:R-:W-:Y:S05]  /*42d0*/  @P4 BRA `(.L_x_12581) ;  /* 0x00000004004c4947 */ /* 0x000fea0003800000 */
[--C-:B------:R-:W-:Y:S01]  /*42e0*/  SHF.R.U64 R12, R12, 0x10, R13.reuse ;  /* 0x000000100c0c7819 */ /* 0x100fe2000000120d */
[----:B------:R-:W-:Y:S01]  /*42f0*/  HADD2.F32 R113, -RZ, R113.H0_H0 ;  /* 0x20000071ff717230 */ /* 0x000fe20000004100 */
[----:B------:R-:W-:Y:S01]  /*4300*/  SHF.R.U32.HI R100, RZ, 0x10, R13 ;  /* 0x00000010ff647819 */ /* 0x000fe2000001160d */
[----:B--2---:R-:W-:Y:S01]  /*4310*/  HADD2.F32 R108, -RZ, R53.H0_H0 ;  /* 0x20000035ff6c7230 */ /* 0x004fe20000004100 */
[----:B------:R-:W-:Y:S01]  /*4320*/  SHF.R.U64 R13, R36, 0x10, R37 ;  /* 0x00000010240d7819 */ /* 0x000fe20000001225 */
[----:B-1----:R-:W-:Y:S01]  /*4330*/  HADD2.F32 R110, -RZ, R49.H0_H0 ;  /* 0x20000031ff6e7230 */ /* 0x002fe20000004100 */
[--C-:B------:R-:W-:Y:S01]  /*4340*/  SHF.R.U64 R14, R14, 0x10, R15.reuse ;  /* 0x000000100e0e7819 */ /* 0x100fe2000000120f */
[----:B------:R-:W-:Y:S01]  /*4350*/  HADD2.F32 R111, -RZ, R111.H0_H0 ;  /* 0x2000006fff6f7230 */ /* 0x000fe20000004100 */
[----:B------:R-:W-:Y:S01]  /*4360*/  SHF.R.U32.HI R36, RZ, 0x10, R15 ;  /* 0x00000010ff247819 */ /* 0x000fe2000001160f */
[----:B------:R-:W-:Y:S01]  /*4370*/  HADD2.F32 R53, -RZ, R53.H1_H1 ;  /* 0x30000035ff357230 */ /* 0x000fe20000004100 */
[--C-:B------:R-:W-:Y:S01]  /*4380*/  SHF.R.U64 R15, R38, 0x10, R39.reuse ;  /* 0x00000010260f7819 */ /* 0x100fe20000001227 */
[----:B------:R-:W-:Y:S01]  /*4390*/  HADD2.F32 R49, -RZ, R49.H1_H1 ;  /* 0x30000031ff317230 */ /* 0x000fe20000004100 */
[----:B------:R-:W-:Y:S01]  /*43a0*/  SHF.R.U32.HI R38, RZ, 0x10, R39 ;  /* 0x00000010ff267819 */ /* 0x000fe20000011627 */
[-C--:B------:R-:W-:Y:S01]  /*43b0*/  FMUL.FTZ R39, R108, R113.reuse ;  /* 0x000000716c277220 */ /* 0x080fe20000410000 */
[----:B------:R-:W-:Y:S01]  /*43c0*/  SHF.R.U32.HI R37, RZ, 0x10, R37 ;  /* 0x00000010ff257819 */ /* 0x000fe20000011625 */
[----:B------:R-:W-:Y:S01]  /*43d0*/  FMUL.FTZ R113, R110, R113 ;  /* 0x000000716e717220 */ /* 0x000fe20000410000 */
[----:B------:R-:W-:-:S02]  /*43e0*/  HADD2.F32 R13, -RZ, R13.H0_H0 ;  /* 0x2000000dff0d7230 */ /* 0x000fc40000004100 */
[-C--:B------:R-:W-:Y:S01]  /*43f0*/  FFMA.FTZ R39, R110, R111.reuse, -R39 ;  /* 0x0000006f6e277223 */ /* 0x080fe20000010827 */
[----:B------:R-:W-:Y:S02]  /*4400*/  HADD2.F32 R110, -RZ, R37.H0_H0 ;  /* 0x20000025ff6e7230 */ /* 0x000fe40000004100 */
[----:B------:R-:W-:Y:S01]  /*4410*/  FFMA.FTZ R37, R108, R111, R113 ;  /* 0x0000006f6c257223 */ /* 0x000fe20000010071 */
[----:B------:R-:W-:Y:S02]  /*4420*/  HADD2.F32 R108, -RZ, R100.H0_H0 ;  /* 0x20000064ff6c7230 */ /* 0x000fe40000004100 */
[-C--:B------:R-:W-:Y:S01]  /*4430*/  FMUL.FTZ R100, R53, R110.reuse ;  /* 0x0000006e35647220 */ /* 0x080fe20000410000 */
[C---:B------:R-:W-:Y:S01]  /*4440*/  FMUL.FTZ R114, R49.reuse, R110 ;  /* 0x0000006e31727220 */ /* 0x040fe20000410000 */
[----:B------:R-:W-:Y:S02]  /*4450*/  HADD2.F32 R110, -RZ, R112.H1_H1 ;  /* 0x30000070ff6e7230 */ /* 0x000fe40000004100 */
[----:B------:R-:W-:Y:S01]  /*4460*/  FFMA.FTZ R100, R49, R108, -R100 ;  /* 0x0000006c31647223 */ /* 0x000fe20000010864 */
[----:B------:R-:W-:-:S02]  /*4470*/  HADD2.F32 R49, -RZ, R55.H0_H0 ;  /* 0x20000037ff317230 */ /* 0x000fc40000004100 */
[----:B------:R-:W-:Y:S01]  /*4480*/  FFMA.FTZ R108, R53, R108, R114 ;  /* 0x0000006c356c7223 */ /* 0x000fe20000010072 */
[----:B------:R-:W-:Y:S02]  /*4490*/  HADD2.F32 R53, -RZ, R51.H0_H0 ;  /* 0x20000033ff357230 */ /* 0x000fe40000004100 */
[----:B------:R-:W-:Y:S02]  /*44a0*/  HADD2.F32 R112, -RZ, R112.H0_H0 ;  /* 0x20000070ff707230 */ /* 0x000fe40000004100 */
[-C--:B------:R-:W-:Y:S01]  /*44b0*/  FMUL.FTZ R116, R49, R110.reuse ;  /* 0x0000006e31747220 */ /* 0x080fe20000410000 */
[----:B------:R-:W-:Y:S02]  /*44c0*/  HADD2.F32 R55, -RZ, R55.H1_H1 ;  /* 0x30000037ff377230 */ /* 0x000fe40000004100 */
[C---:B------:R-:W-:Y:S01]  /*44d0*/  FMUL.FTZ R118, R53.reuse, R110 ;  /* 0x0000006e35767220 */ /* 0x040fe20000410000 */
[----:B------:R-:W-:Y:S02]  /*44e0*/  HADD2.F32 R114, -RZ, R38.H0_H0 ;  /* 0x20000026ff727230 */ /* 0x000fe40000004100 */
[----:B------:R-:W-:Y:S01]  /*44f0*/  FFMA.FTZ R38, R53, R112, -R116 ;  /* 0x0000007035267223 */ /* 0x000fe20000010874 */
[----:B------:R-:W-:Y:S01]  /*4500*/  HADD2.F32 R51, -RZ, R51.H1_H1 ;  /* 0x30000033ff337230 */ /* 0x000fe20000004100 */
[----:B------:R-:W-:Y:S01]  /*4510*/  F2FP.F16.F32.PACK_AB R39, R100, R39 ;  /* 0x000000276427723e */ /* 0x000fe200000000ff */
[----:B------:R-:W-:-:S02]  /*4520*/  HADD2.F32 R110, -RZ, R36.H0_H0 ;  /* 0x20000024ff6e7230 */ /* 0x000fc40000004100 */
[----:B------:R-:W-:Y:S01]  /*4530*/  FMUL.FTZ R116, R55, R114 ;  /* 0x0000007237747220 */ /* 0x000fe20000410000 */
        /* <DEDUP_REMOVED lines=8> */
[----:B------:R-:W-:Y:S01]  /*45c0*/  HADD2.F32 R112, -RZ, R48.H0_H0 ;  /* 0x20000030ff707230 */ /* 0x000fe20000004100 */
[----:B------:R-:W-:Y:S01]  /*45d0*/  F2FP.F16.F32.PACK_AB R38, R49, R38 ;  /* 0x000000263126723e */ /* 0x000fe200000000ff */
[----:B------:R-:W-:-:S02]  /*45e0*/  HADD2.F32 R52, -RZ, R52.H1_H1 ;  /* 0x30000034ff347230 */ /* 0x000fc40000004100 */
[-C--:B------:R-:W-:Y:S01]  /*45f0*/  FMUL.FTZ R111, R110, R109.reuse ;  /* 0x0000006d6e6f7220 */ /* 0x080fe20000410000 */
[----:B------:R-:W-:Y:S02]  /*4600*/  HADD2.F32 R48, -RZ, R48.H1_H1 ;  /* 0x30000030ff307230 */ /* 0x000fe40000004100 */
[----:B------:R-:W-:Y:S01]  /*4610*/  FMUL.FTZ R109, R112, R109 ;  /* 0x0000006d706d7220 */ /* 0x000fe20000410000 */
[----:B------:R-:W-:Y:S02]  /*4620*/  HADD2.F32 R55, -RZ, R12.H0_H0 ;  /* 0x2000000cff377230 */ /* 0x000fe40000004100 */
[----:B------:R-:W-:Y:S01]  /*4630*/  FMUL.FTZ R113, R52, R13 ;  /* 0x0000000d34717220 */ /* 0x000fe20000410000 */
[----:B------:R-:W-:Y:S01]  /*4640*/  FFMA.FTZ R12, R112, R53, -R111 ;  /* 0x00000035700c7223 */ /* 0x000fe2000001086f */
[----:B------:R-:W-:Y:S01]  /*4650*/  FMUL.FTZ R115, R48, R13 ;  /* 0x0000000d30737220 */ /* 0x000fe20000410000 */
[----:B------:R-:W-:Y:S01]  /*4660*/  FFMA.FTZ R13, R110, R53, R109 ;  /* 0x000000356e0d7223 */ /* 0x000fe2000001006d */
[----:B------:R-:W-:Y:S01]  /*4670*/  FFMA.FTZ R53, R48, R55, -R113 ;  /* 0x0000003730357223 */ /* 0x000fe20000010871 */
[----:B------:R-:W-:-:S02]  /*4680*/  HADD2.F32 R109, -RZ, R15.H0_H0 ;  /* 0x2000000fff6d7230 */ /* 0x000fc40000004100 */
[----:B------:R-:W-:Y:S01]  /*4690*/  FFMA.FTZ R52, R52, R55, R115 ;  /* 0x0000003734347223 */ /* 0x000fe20000010073 */
[----:B------:R-:W-:Y:S02]  /*46a0*/  HADD2.F32 R55, -RZ, R54.H0_H0 ;  /* 0x20000036ff377230 */ /* 0x000fe40000004100 */
[--C-:B------:R-:W-:Y:S02]  /*46b0*/  HADD2.F32 R110, -RZ, R107.reuse.H0_H0 ;  /* 0x2000006bff6e7230 */ /* 0x100fe40000004100 */
[----:B------:R-:W-:Y:S01]  /*46c0*/  HADD2.F32 R15, -RZ, R50.H0_H0 ;  /* 0x20000032ff0f7230 */ /* 0x000fe20000004100 */
[----:B------:R-:W-:Y:S01]  /*46d0*/  F2FP.F16.F32.PACK_AB R52, R52, R13 ;  /* 0x0000000d3434723e */ /* 0x000fe200000000ff */
[----:B------:R-:W-:Y:S02]  /*46e0*/  HADD2.F32 R54, -RZ, R54.H1_H1 ;  /* 0x30000036ff367230 */ /* 0x000fe40000004100 */
[----:B------:R-:W-:Y:S02]  /*46f0*/  HADD2.F32 R50, -RZ, R50.H1_H1 ;  /* 0x30000032ff327230 */ /* 0x000fe40000004100 */
[----:B------:R-:W-:-:S02]  /*4700*/  HADD2.F32 R48, -RZ, R107.H1_H1 ;  /* 0x3000006bff307230 */ /* 0x000fc40000004100 */
[-C--:B------:R-:W-:Y:S01]  /*4710*/  FMUL.FTZ R111, R54, R109.reuse ;  /* 0x0000006d366f7220 */ /* 0x080fe20000410000 */
[----:B------:R-:W-:Y:S02]  /*4720*/  HADD2.F32 R107, -RZ, R14.H0_H0 ;  /* 0x2000000eff6b7230 */ /* 0x000fe40000004100 */
[-C--:B------:R-:W-:Y:S01]  /*4730*/  FMUL.FTZ R14, R55, R110.reuse ;  /* 0x0000006e370e7220 */ /* 0x080fe20000410000 */
[C---:B------:R-:W-:Y:S01]  /*4740*/  FMUL.FTZ R110, R15.reuse, R110 ;  /* 0x0000006e0f6e7220 */ /* 0x040fe20000410000 */
[C---:B------:R-:W-:Y:S01]  /*4750*/  FMUL.FTZ R109, R50.reuse, R109 ;  /* 0x0000006d326d7220 */ /* 0x040fe20000410000 */
[----:B------:R-:W-:Y:S02]  /*4760*/  IMAD.MOV.U32 R49, RZ, RZ, R39 ;  /* 0x000000ffff317224 */ /* 0x000fe400078e0027 */
        /* <DEDUP_REMOVED lines=9> */
[----:B------:R-:W-:-:S07]  /*4800*/  F2FP.F16.F32.PACK_AB R54, R109, R110 ;  /* 0x0000006e6d36723e */ /* 0x000fce00000000ff */
.L_x_12581:
[----:B------:R-:W-:Y:S05]  /*4810*/  BSYNC B2 ;  /* 0x0000000000027941 */ /* 0x000fea0003800000 */
.L_x_12580:
[----:B------:R-:W-:Y:S02]  /*4820*/  ISETP.GE.AND P5, PT, R103, R97, PT ;  /* 0x000000616700720c */ /* 0x000fe40003fa6270 */
[----:B------:R-:W-:-:S11]  /*4830*/  P2R R13, PR, RZ, 0x1 ;  /* 0x00000001ff0d7803 */ /* 0x000fd60000000000 */
[--C-:B------:R-:W-:Y:S02]  /*4840*/  @!P5 SHF.R.S32.HI R12, RZ, 0x1f, R103.reuse ;  /* 0x0000001fff0cd819 */ /* 0x100fe40000011467 */
[----:B------:R-:W-:-:S04]  /*4850*/  @!P5 IADD3 R92, P0, P6, R62, R92, R103 ;  /* 0x0000005c3e5cd210 */ /* 0x000fc80007e1e067 */
[----:B------:R-:W-:Y:S02]  /*4860*/  @!P5 IADD3.X R101, R80, R101, R12, P0, P6 ;  /* 0x000000655065d210 */ /* 0x000fe400007ec40c */
[CC--:B------:R-:W-:Y:S02]  /*4870*/  LEA R12, P6, R96.reuse, R84.reuse, 0x1 ;  /* 0x00000054600c7211 */ /* 0x0c0fe400078c08ff */
[----:B------:R-:W-:Y:S02]  /*4880*/  ISETP.NE.AND P0, PT, R13, RZ, PT ;  /* 0x000000ff0d00720c */ /* 0x000fe40003f05270 */
[----:B------:R-:W-:Y:S02]  /*4890*/  LEA.HI.X R13, R96, R85, R98, 0x1, P6 ;  /* 0x00000055600d7211 */ /* 0x000fe400030f0c62 */
[----:B------:R-:W-:-:S03]  /*48a0*/  @!P5 LEA R14, P6, R92, R84, 0x1 ;  /* 0x000000545c0ed211 */ /* 0x000fc600078c08ff */
[----:B-1----:R1:W-:Y:S01]  /*48b0*/  STG.E.128 desc[UR56][R12.64], R48 ;  /* 0x000000300c007986 */ /* 0x0023e2000c101d38 */
[----:B------:R-:W-:-:S05]  /*48c0*/  @!P5 LEA.HI.X R15, R92, R85, R101, 0x1, P6 ;  /* 0x000000555c0fd211 */ /* 0x000fca00030f0c65 */
[----:B--2---:R1:W-:Y:S04]  /*48d0*/  @!P5 STG.E.128 desc[UR56][R14.64], R52 ;  /* 0x000000340e00d986 */ /* 0x0043e8000c101d38 */
.L_x_12579:
[----:B------:R-:W-:Y:S05]  /*48e0*/  BSYNC B1 ;  /* 0x0000000000017941 */ /* 0x000fea0003800000 */
.L_x_12578:
[----:B-1----:R-:W-:Y:S01]  /*48f0*/  IADD3 R13, R18, 0x60, RZ ;  /* 0x00000060120d7810 */ /* 0x002fe20007ffe0ff */
[----:B------:R-:W-:-:S03]  /*4900*/  IMAD R12, R76, R90, RZ ;  /* 0x0000005a4c0c7224 */ /* 0x000fc600078e02ff */
[C---:B------:R-:W-:Y:S01]  /*4910*/  ISETP.GE.OR P5, PT, R13.reuse, R86, P1 ;  /* 0x000000560d00720c */ /* 0x040fe20000fa6670 */
[----:B------:R-:W-:-:S04]  /*4920*/  IMAD.WIDE.U32 R88, R13, R90, R88 ;  /* 0x0000005a0d587225 */ /* 0x000fc800078e0058 */
[----:B------:R-:W-:-:S08]  /*4930*/  IMAD R51, R13, R91, R12 ;  /* 0x0000005b0d337224 */ /* 0x000fd000078e020c */
[----:B------:R-:W-:Y:S05]  /*4940*/  @P5 BRA `(.L_x_12566) ;  /* 0x0000000800585947 */ /* 0x000fea0003800000 */
[----:B------:R-:W2:Y:S01]  /*4950*/  LDL R14, [R1+0x48] ;  /* 0x00004800010e7983 */ /* 0x000ea20000100800 */
[----:B------:R-:W-:Y:S01]  /*4960*/  IMAD.IADD R51, R89, 0x1, R51 ;  /* 0x0000000159337824 */ /* 0x000fe200078e0233 */
[----:B------:R-:W-:Y:S01]  /*4970*/  IADD3 R12, P5, P6, R62, R88, R65 ;  /* 0x000000583e0c7210 */ /* 0x000fe20007ebe041 */
[----:B------:R-:W-:Y:S01]  /*4980*/  VIADD R15, R18, 0x60 ;  /* 0x00000060120f7836 */ /* 0x000fe20000000000 */
[----:B------:R-:W-:Y:S01]  /*4990*/  SEL R99, R74, R99, !P0 ;  /* 0x000000634a637207 */ /* 0x000fe20004000000 */
[----:B------:R-:W-:Y:S01]  /*49a0*/  VIADD R36, R18, 0x60 ;  /* 0x0000006012247836 */ /* 0x000fe20000000000 */
[----:B------:R-:W-:Y:S01]  /*49b0*/  IADD3.X R13, R80, R51, R32, P5, P6 ;  /* 0x00000033500d7210 */ /* 0x000fe20002fec420 */
[----:B------:R-:W-:Y:S01]  /*49c0*/  IMAD.SHL.U32 R15, R15, 0x40, RZ ;  /* 0x000000400f0f7824 */ /* 0x000fe200078e00ff */
[----:B------:R-:W-:Y:S01]  /*49d0*/  LEA R48, P5, R12, R84, 0x1 ;  /* 0x000000540c307211 */ /* 0x000fe200078a08ff */
[----:B------:R-:W-:Y:S01]  /*49e0*/  IMAD.SHL.U32 R36, R36, 0x40, RZ ;  /* 0x0000004024247824 */ /* 0x000fe200078e00ff */
[----:B------:R-:W-:Y:S02]  /*49f0*/  BSSY B1, `(.L_x_12582) ;  /* 0x0000067000017945 */ /* 0x000fe40003800000 */
[----:B------:R-:W-:Y:S01]  /*4a00*/  LEA.HI.X R49, R12, R85, R13, 0x1, P5 ;  /* 0x000000550c317211 */ /* 0x000fe200028f0c0d */
[----:B------:R-:W-:Y:S01]  /*4a10*/  IMAD R13, R19, 0x3000, R3 ;  /* 0x00003000130d7824 */ /* 0x000fe200078e0203 */
[----:B------:R-:W-:-:S02]  /*4a20*/  SHF.R.S32.HI R12, RZ, 0x1f, R99 ;  /* 0x0000001fff0c7819 */ /* 0x000fc40000011463 */
[----:B------:R-:W-:Y:S01]  /*4a30*/  LOP3.LUT R15, R15, 0x1c0, RZ, 0xc0, !PT ;  /* 0x000001c00f0f7812 */ /* 0x000fe200078ec0ff */
[----:B------:R-:W-:Y:S01]  /*4a40*/  IMAD R13, R13, 0x2, R2 ;  /* 0x000000020d0d7824 */ /* 0x000fe200078e0202 */
[----:B------:R-:W-:Y:S02]  /*4a50*/  LEA.HI R99, R12, R99, RZ, 0x4 ;  /* 0x000000630c637211 */ /* 0x000fe400078f20ff */
[----:B------:R-:W-:Y:S02]  /*4a60*/  LOP3.LUT R36, R36, 0x1c0, RZ, 0xc0, !PT ;  /* 0x000001c024247812 */ /* 0x000fe400078ec0ff */
[----:B------:R-:W-:Y:S02]  /*4a70*/  LEA.HI.SX32 R53, R99, R64, 0x1c ;  /* 0x0000004063357211 */ /* 0x000fe400078fe2ff */
[----:B------:R-:W-:-:S03]  /*4a80*/  SHF.R.U32.HI R15, RZ, 0x3, R15 ;  /* 0x00000003ff0f7819 */ /* 0x000fc6000001160f */
[----:B------:R-:W-:-:S05]  /*4a90*/  IMAD.SHL.U32 R53, R53, 0x8, RZ ;  /* 0x0000000835357824 */ /* 0x000fca00078e00ff */
[----:B------:R-:W-:-:S04]  /*4aa0*/  LOP3.LUT R12, R36, 0x38, R53, 0xf8, !PT ;  /* 0x00000038240c7812 */ /* 0x000fc800078ef835 */
[----:B------:R-:W-:-:S04]  /*4ab0*/  LOP3.LUT R12, R12, R15, RZ, 0x3c, !PT ;  /* 0x0000000f0c0c7212 */ /* 0x000fc800078e3cff */
[----:B--2---:R-:W-:-:S05]  /*4ac0*/  IADD3 R12, R14, R12, RZ ;  /* 0x0000000c0e0c7210 */ /* 0x004fca0007ffe0ff */
[----:B------:R-:W-:-:S04]  /*4ad0*/  IMAD R15, R19, 0x3000, R12 ;  /* 0x00003000130f7824 */ /* 0x000fc800078e020c */
[----:B------:R-:W-:Y:S02]  /*4ae0*/  IMAD R36, R15, 0x2, R2 ;  /* 0x000000020f247824 */ /* 0x000fe400078e0202 */
[----:B------:R-:W1:Y:S04]  /*4af0*/  LDS.128 R12, [R13+0x12400] ;  /* 0x012400000d0c7984 */ /* 0x000e680000000c00 */
[----:B------:R-:W2:Y:S01]  /*4b00*/  LDS.128 R36, [R36+0x12400] ;  /* 0x0124000024247984 */ /* 0x000ea20000000c00 */
[----:B------:R-:W-:Y:S05]  /*4b10*/  @P4 BRA `(.L_x_12583) ;  /* 0x0000000400504947 */ /* 0x000fea0003800000 */
[----:B------:R-:W-:Y:S01]  /*4b20*/  SHF.R.U64 R44, R44, 0x10, R45 ;  /* 0x000000102c2c7819 */ /* 0x000fe2000000122d */
[----:B--2---:R-:W-:Y:S01]  /*4b30*/  IMAD.MOV.U32 R52, RZ, RZ, R39 ;  /* 0x000000ffff347224 */ /* 0x004fe200078e0027 */
[----:B------:R-:W-:Y:S01]  /*4b40*/  SHF.R.U32.HI R55, RZ, 0x10, R45 ;  /* 0x00000010ff377819 */ /* 0x000fe2000001162d */
[----:B------:R-:W-:Y:S01]  /*4b50*/  IMAD.MOV.U32 R45, RZ, RZ, R37 ;  /* 0x000000ffff2d7224 */ /* 0x000fe200078e0025 */
[----:B------:R-:W-:Y:S01]  /*4b60*/  SHF.R.U64 R40, R40, 0x10, R41 ;  /* 0x0000001028287819 */ /* 0x000fe20000001229 */
[----:B-1----:R-:W-:Y:S01]  /*4b70*/  IMAD.MOV.U32 R37, RZ, RZ, R15 ;  /* 0x000000ffff257224 */ /* 0x002fe200078e000f */
[----:B------:R-:W-:Y:S01]  /*4b80*/  SHF.R.U32.HI R54, RZ, 0x10, R41 ;  /* 0x00000010ff367819 */ /* 0x000fe20000011629 */
[----:B------:R-:W-:Y:S01]  /*4b90*/  HADD2.F32 R90, -RZ, R106.H1_H1 ;  /* 0x3000006aff5a7230 */ /* 0x000fe20000004100 */
[----:B------:R-:W-:Y:S01]  /*4ba0*/  SHF.R.U64 R41, R42, 0x10, R43 ;  /* 0x000000102a297819 */ /* 0x000fe2000000122b */
[----:B------:R-:W-:Y:S01]  /*4bb0*/  HADD2.F32 R39, -RZ, R45.H0_H0 ;  /* 0x2000002dff277230 */ /* 0x000fe20000004100 */
[--C-:B------:R-:W-:Y:S01]  /*4bc0*/  SHF.R.U64 R42, R46, 0x10, R47.reuse ;  /* 0x000000102e2a7819 */ /* 0x100fe2000000122f */
[----:B------:R-:W-:Y:S01]  /*4bd0*/  HADD2.F32 R15, -RZ, R13.H0_H0 ;  /* 0x2000000dff0f7230 */ /* 0x000fe20000004100 */
[----:B------:R-:W-:Y:S01]  /*4be0*/  SHF.R.U32.HI R47, RZ, 0x10, R47 ;  /* 0x00000010ff2f7819 */ /* 0x000fe2000001162f */
[----:B------:R-:W-:-:S02]  /*4bf0*/  HADD2.F32 R45, -RZ, R45.H1_H1 ;  /* 0x3000002dff2d7230 */ /* 0x000fc40000004100 */
[-C--:B------:R-:W-:Y:S01]  /*4c00*/  FMUL.FTZ R92, R39, R90.reuse ;  /* 0x0000005a275c7220 */ /* 0x080fe20000410000 */
[----:B------:R-:W-:Y:S02]  /*4c10*/  HADD2.F32 R55, -RZ, R55.H0_H0 ;  /* 0x20000037ff377230 */ /* 0x000fe40000004100 */
[----:B------:R-:W-:Y:S01]  /*4c20*/  FMUL.FTZ R90, R15, R90 ;  /* 0x0000005a0f5a7220 */ /* 0x000fe20000410000 */
[----:B------:R-:W-:Y:S01]  /*4c30*/  HADD2.F32 R46, -RZ, R13.H1_H1 ;  /* 0x3000000dff2e7230 */ /* 0x000fe20000004100 */
[----:B------:R-:W-:Y:S01]  /*4c40*/  SHF.R.U32.HI R43, RZ, 0x10, R43 ;  /* 0x00000010ff2b7819 */ /* 0x000fe2000001162b */
[----:B------:R-:W-:Y:S02]  /*4c50*/  HADD2.F32 R50, -RZ, R104.H1_H1 ;  /* 0x30000068ff327230 */ /* 0x000fe40000004100 */
[-C--:B------:R-:W-:Y:S01]  /*4c60*/  FMUL.FTZ R91, R45, R55.reuse ;  /* 0x000000372d5b7220 */ /* 0x080fe20000410000 */
[----:B------:R-:W-:Y:S02]  /*4c70*/  HADD2.F32 R54, -RZ, R54.H0_H0 ;  /* 0x20000036ff367230 */ /* 0x000fe40000004100 */
[----:B------:R-:W-:Y:S01]  /*4c80*/  FMUL.FTZ R96, R46, R55 ;  /* 0x000000372e607220 */ /* 0x000fe20000410000 */
[----:B------:R-:W-:-:S02]  /*4c90*/  HADD2.F32 R47, -RZ, R47.H0_H0 ;  /* 0x2000002fff2f7230 */ /* 0x000fc40000004100 */
[-C--:B------:R-:W-:Y:S01]  /*4ca0*/  FFMA.FTZ R13, R15, R50.reuse, -R92 ;  /* 0x000000320f0d7223 */ /* 0x080fe2000001085c */
[----:B------:R-:W-:Y:S01]  /*4cb0*/  FFMA.FTZ R15, R39, R50, R90 ;  /* 0x00000032270f7223 */ /* 0x000fe2000001005a */
[-C--:B------:R-:W-:Y:S01]  /*4cc0*/  FFMA.FTZ R46, R46, R54.reuse, -R91 ;  /* 0x000000362e2e7223 */ /* 0x080fe2000001085b */
[----:B------:R-:W-:Y:S01]  /*4cd0*/  FFMA.FTZ R50, R45, R54, R96 ;  /* 0x000000362d327223 */ /* 0x000fe20000010060 */
[--C-:B------:R-:W-:Y:S02]  /*4ce0*/  HADD2.F32 R45, -RZ, R52.reuse.H0_H0 ;  /* 0x20000034ff2d7230 */ /* 0x100fe40000004100 */
[----:B------:R-:W-:Y:S01]  /*4cf0*/  HADD2.F32 R54, -RZ, R52.H1_H1 ;  /* 0x30000034ff367230 */ /* 0x000fe20000004100 */
[----:B------:R-:W-:Y:S01]  /*4d00*/  F2FP.F16.F32.PACK_AB R13, R46, R13 ;  /* 0x0000000d2e0d723e */ /* 0x000fe200000000ff */
[----:B------:R-:W-:Y:S02]  /*4d10*/  HADD2.F32 R52, -RZ, R37.H1_H1 ;  /* 0x30000025ff347230 */ /* 0x000fe40000004100 */
[----:B------:R-:W-:-:S02]  /*4d20*/  HADD2.F32 R43, -RZ, R43.H0_H0 ;  /* 0x2000002bff2b7230 */ /* 0x000fc40000004100 */
[-C--:B------:R-:W-:Y:S01]  /*4d30*/  FMUL.FTZ R55, R54, R47.reuse ;  /* 0x0000002f36377220 */ /* 0x080fe20000410000 */
[----:B------:R-:W-:Y:S02]  /*4d40*/  HADD2.F32 R92, -RZ, R105.H1_H1 ;  /* 0x30000069ff5c7230 */ /* 0x000fe40000004100 */
[C---:B------:R-:W-:Y:S01]  /*4d50*/  FMUL.FTZ R47, R52.reuse, R47 ;  /* 0x0000002f342f7220 */ /* 0x040fe20000410000 */
[----:B------:R-:W-:Y:S02]  /*4d60*/  HADD2.F32 R39, -RZ, R37.H0_H0 ;  /* 0x20000025ff277230 */ /* 0x000fe40000004100 */
[-C--:B------:R-:W-:Y:S01]  /*4d70*/  FFMA.FTZ R52, R52, R43.reuse, -R55 ;  /* 0x0000002b34347223 */ /* 0x080fe20000010837 */
[----:B------:R-:W-:Y:S02]  /*4d80*/  HADD2.F32 R90, -RZ, R102.H1_H1 ;  /* 0x30000066ff5a7230 */ /* 0x000fe40000004100 */
[----:B------:R-:W-:Y:S01]  /*4d90*/  FFMA.FTZ R54, R54, R43, R47 ;  /* 0x0000002b36367223 */ /* 0x000fe2000001002f */
        /* <DEDUP_REMOVED lines=8> */
[----:B------:R-:W-:-:S02]  /*4e20*/  HADD2.F32 R36, -RZ, R36.H1_H1 ;  /* 0x30000024ff247230 */ /* 0x000fc40000004100 */
[----:B------:R-:W-:Y:S02]  /*4e30*/  HADD2.F32 R12, -RZ, R12.H1_H1 ;  /* 0x3000000cff0c7230 */ /* 0x000fe40000004100 */
[-C--:B------:R-:W-:Y:S01]  /*4e40*/  FMUL.FTZ R55, R43, R106.reuse ;  /* 0x0000006a2b377220 */ /* 0x080fe20000410000 */
[----:B------:R-:W-:Y:S02]  /*4e50*/  HADD2.F32 R104, -RZ, R104.H0_H0 ;  /* 0x20000068ff687230 */ /* 0x000fe40000004100 */
[-C--:B------:R-:W-:Y:S01]  /*4e60*/  FMUL.FTZ R91, R36, R47.reuse ;  /* 0x0000002f245b7220 */ /* 0x080fe20000410000 */
[----:B------:R-:W-:Y:S02]  /*4e70*/  HADD2.F32 R45, -RZ, R40.H0_H0 ;  /* 0x20000028ff2d7230 */ /* 0x000fe40000004100 */
[----:B------:R-:W-:Y:S01]  /*4e80*/  FMUL.FTZ R47, R12, R47 ;  /* 0x0000002f0c2f7220 */ /* 0x000fe20000410000 */
[C---:B------:R-:W-:Y:S01]  /*4e90*/  FMUL.FTZ R40, R44.reuse, R106 ;  /* 0x0000006a2c287220 */ /* 0x040fe20000410000 */
[----:B------:R-:W-:Y:S01]  /*4ea0*/  FFMA.FTZ R55, R44, R104, R55 ;  /* 0x000000682c377223 */ /* 0x000fe20000010037 */
[----:B------:R-:W-:-:S02]  /*4eb0*/  HADD2.F32 R105, -RZ, R105.H0_H0 ;  /* 0x20000069ff697230 */ /* 0x000fc40000004100 */
[-C--:B------:R-:W-:Y:S01]  /*4ec0*/  FFMA.FTZ R44, R36, R45.reuse, R47 ;  /* 0x0000002d242c7223 */ /* 0x080fe2000001002f */
[----:B------:R-:W-:Y:S01]  /*4ed0*/  FFMA.FTZ R91, R12, R45, -R91 ;  /* 0x0000002d0c5b7223 */ /* 0x000fe2000001085b */
[----:B------:R-:W-:Y:S02]  /*4ee0*/  HADD2.F32 R36, -RZ, R38.H0_H0 ;  /* 0x20000026ff247230 */ /* 0x000fe40000004100 */
[----:B------:R-:W-:Y:S01]  /*4ef0*/  FFMA.FTZ R40, R43, R104, -R40 ;  /* 0x000000682b287223 */ /* 0x000fe20000010828 */
[----:B------:R-:W-:Y:S01]  /*4f00*/  HADD2.F32 R45, -RZ, R42.H0_H0 ;  /* 0x2000002aff2d7230 */ /* 0x000fe20000004100 */
[----:B------:R-:W-:Y:S01]  /*4f10*/  F2FP.F16.F32.PACK_AB R52, R52, R37 ;  /* 0x000000253434723e */ /* 0x000fe200000000ff */
[----:B------:R-:W-:Y:S02]  /*4f20*/  HADD2.F32 R12, -RZ, R14.H0_H0 ;  /* 0x2000000eff0c7230 */ /* 0x000fe40000004100 */
[----:B------:R-:W-:Y:S01]  /*4f30*/  FMUL.FTZ R47, R36, R105 ;  /* 0x00000069242f7220 */ /* 0x000fe20000410000 */
[----:B------:R-:W-:Y:S01]  /*4f40*/  HADD2.F32 R38, -RZ, R38.H1_H1 ;  /* 0x30000026ff267230 */ /* 0x000fe20000004100 */
[----:B------:R-:W-:Y:S01]  /*4f50*/  F2FP.F16.F32.PACK_AB R37, R50, R15 ;  /* 0x0000000f3225723e */ /* 0x000fe200000000ff */
        /* <DEDUP_REMOVED lines=15> */
[----:B------:R-:W-:-:S07]  /*5050*/  F2FP.F16.F32.PACK_AB R38, R38, R105 ;  /* 0x000000692626723e */ /* 0x000fce00000000ff */
.L_x_12583:
[----:B------:R-:W-:Y:S05]  /*5060*/  BSYNC B1 ;  /* 0x0000000000017941 */ /* 0x000fea0003800000 */
.L_x_12582:
        /* <DEDUP_REMOVED lines=10> */
.L_x_12549:
[----:B------:R-:W-:-:S13]  /*5110*/  ISETP.NE.AND P3, PT, R155, 0x3, PT ;  /* 0x000000039b00780c */ /* 0x000fda0003f65270 */
[----:B------:R-:W-:Y:S05]  /*5120*/  @!P3 BRA `(.L_x_12584) ;  /* 0x000000000004b947 */ /* 0x000fea0003800000 */
[----:B------:R-:W-:Y:S01]  /*5130*/  BPT.TRAP 0x1 ;  /* 0x000000040000795c */ /* 0x000fe20000300000 */
.L_x_12584:
[----:B------:R-:W-:Y:S01]  /*5140*/  LEA R82, R19, R2, 0x3 ;  /* 0x0000000213527211 */ /* 0x000fe200078e18ff */
[----:B------:R-:W-:Y:S01]  /*5150*/  IMAD R86, R29, -0xc0, R27 ;  /* 0xffffff401d567824 */ /* 0x000fe200078e021b */
[----:B------:R-:W-:Y:S01]  /*5160*/  SHF.L.U32 R94, R153, 0x1f, RZ ;  /* 0x0000001f995e7819 */ /* 0x000fe200000006ff */
[----:B------:R-:W-:Y:S03]  /*5170*/  BSSY B1, `(.L_x_12585) ;  /* 0x0000004000017945 */ /* 0x000fe60003800000 */
[----:B------:R-:W0:Y:S01]  /*5180*/  SYNCS.PHASECHK.TRANS64.TRYWAIT P4, [R82+URZ+0x30890], R94 ;  /* 0x0308905e520075a7 */ /* 0x000e22000808017f */
[----:B------:R-:W-:Y:S01]  /*5190*/  VIMNMX R86, R86, 0xc0, PT ;  /* 0x000000c056567848 */ /* 0x000fe20003fe0100 */
[----:B0-----:R-:W-:Y:S06]  /*51a0*/  @!P4 BRA `(.L_x_12586) ;  /* 0x0000012800f0c947 */ /* 0x001fec0003800000 */
.L_x_12812:
[----:B------:R-:W-:Y:S05]  /*51b0*/  BSYNC B1 ;  /* 0x0000000000017941 */ /* 0x000fea0003800000 */
.L_x_12585:
[----:B------:R-:W-:Y:S01]  /*51c0*/  ISETP.GE.AND P4, PT, R18, R86, PT ;  /* 0x000000561200720c */ /* 0x000fe20003f86270 */
[----:B------:R-:W-:-:S12]  /*51d0*/  BSSY B1, `(.L_x_12587) ;  /* 0x0000006000017945 */ /* 0x000fd80003800000 */
[----:B------:R-:W-:Y:S05]  /*51e0*/  @P4 BRA `(.L_x_12588) ;  /* 0x0000000000104947 */ /* 0x000fea0003800000 */
[----:B------:R-:W1:Y:S04]  /*51f0*/  @!P1 LDS.128 R12, [R87+0x12000] ;  /* 0x01200000570c9984 */ /* 0x000e680000000c00 */
[----:B------:R-:W2:Y:S04]  /*5200*/  @!P2 LDS.128 R36, [R83+0x12000] ;  /* 0x012000005324a984 */ /* 0x000ea80000000c00 */
[----:B-1----:R1:W-:Y:S04]  /*5210*/  @!P1 STG.E.128 desc[UR56][R42.64], R12 ;  /* 0x0000000c2a009986 */ /* 0x0023e8000c101d38 */
[----:B--2---:R1:W-:Y:S02]  /*5220*/  @!P2 STG.E.128 desc[UR56][R42.64+0x40], R36 ;  /* 0x000040242a00a986 */ /* 0x0043e4000c101d38 */
.L_x_12588:
[----:B------:R-:W-:Y:S05]  /*5230*/  BSYNC B1 ;  /* 0x0000000000017941 */ /* 0x000fea0003800000 */
.L_x_12587:
[----:B-1----:R-:W-:-:S05]  /*5240*/  VIADD R12, R18, 0x60 ;  /* 0x00000060120c7836 */ /* 0x002fca0000000000 */
[----:B------:R-:W-:-:S13]  /*5250*/  ISETP.GE.AND P4, PT, R12, R86, PT ;  /* 0x000000560c00720c */ /* 0x000fda0003f86270 */
[----:B------:R-:W-:Y:S05]  /*5260*/  @P4 BRA `(.L_x_12566) ;  /* 0x0000000000104947 */ /* 0x000fea0003800000 */
[----:B------:R-:W1:Y:S04]  /*5270*/  @!P1 LDS.128 R12, [R87+0x15000] ;  /* 0x01500000570c9984 */ /* 0x000e680000000c00 */
[----:B------:R-:W2:Y:S04]  /*5280*/  @!P2 LDS.128 R36, [R83+0x15000] ;  /* 0x015000005324a984 */ /* 0x000ea80000000c00 */
[----:B-1----:R1:W-:Y:S04]  /*5290*/  @!P1 STG.E.128 desc[UR56][R40.64], R12 ;  /* 0x0000000c28009986 */ /* 0x0023e8000c101d38 */
[----:B--2---:R1:W-:Y:S02]  /*52a0*/  @!P2 STG.E.128 desc[UR56][R40.64+0x40], R36 ;  /* 0x000040242800a986 */ /* 0x0043e4000c101d38 */
.L_x_12566:
[----:B------:R-:W-:Y:S05]  /*52b0*/  BSYNC B0 ;  /* 0x0000000000007941 */ /* 0x000fea0003800000 */
.L_x_12548:
        /* <DEDUP_REMOVED lines=17> */
.L_x_12590:
[----:B------:R-:W-:Y:S05]  /*53d0*/  BSYNC B0 ;  /* 0x0000000000007941 */ /* 0x000fea0003800000 */
.L_x_12589:
[----:B------:R-:W2:Y:S01]  /*53e0*/  SYNCS.PHASECHK.TRANS64.TRYWAIT P3, [R82+URZ+0x308b0], R94 ;  /* 0x0308b05e520075a7 */ /* 0x000ea2000806017f */
[----:B------:R-:W-:Y:S01]  /*53f0*/  ULDC UR58, c[0x0][0x2f4] ;  /* 0x0000bd00003a7ab9 */ /* 0x000fe20000000800 */
[----:B------:R-:W-:Y:S01]  /*5400*/  ULDC.64 UR38, c[0x0][0x328] ;  /* 0x0000ca0000267ab9 */ /* 0x000fe20000000a00 */
[----:B------:R-:W-:Y:S01]  /*5410*/  ULDC.64 UR36, c[0x0][0x318] ;  /* 0x0000c60000247ab9 */ /* 0x000fe20000000a00 */
[----:B------:R-:W-:Y:S01]  /*5420*/  BSSY B0, `(.L_x_12591) ;  /* 0x0000003000007945 */ /* 0x000fe20003800000 */
[----:B------:R-:W-:-:S03]  /*5430*/  IMAD.WIDE R36, R29, 0xc0, R4 ;  /* 0x000000c01d247825 */ /* 0x000fc600078e0204 */
[----:B--2---:R-:W-:Y:S05]  /*5440*/  @!P3 BRA `(.L_x_12592) ;  /* 0x00000128005cb947 */ /* 0x004fea0003800000 */
.L_x_12813:
[----:B------:R-:W-:Y:S05]  /*5450*/  BSYNC B0 ;  /* 0x0000000000007941 */ /* 0x000fea0003800000 */
.L_x_12591:
[----:B------:R-:W-:Y:S01]  /*5460*/  ISETP.GE.AND P3, PT, R18, R86, PT ;  /* 0x000000561200720c */ /* 0x000fe20003f66270 */
[----:B------:R-:W-:-:S12]  /*5470*/  BSSY B0, `(.L_x_12593) ;  /* 0x0000010000007945 */ /* 0x000fd80003800000 */
        /* <DEDUP_REMOVED lines=10> */
[----:B------:R-:W1:Y:S04]  /*5520*/  @!P3 LDS.128 R12, [R87] ;  /* 0x00000000570cb984 */ /* 0x000e680000000c00 */
[----:B-1----:R-:W-:Y:S01]  /*5530*/  @!P3 STG.E.128 desc[UR56][R38.64], R12 ;  /* 0x0000000c2600b986 */ /* 0x002fe2000c101d38 */
[----:B------:R-:W-:-:S13]  /*5540*/  ISETP.GE.AND P3, PT, R77, UR58, PT ;  /* 0x0000003a4d007c0c */ /* 0x000fda000bf66270 */
[----:B------:R-:W1:Y:S04]  /*5550*/  @!P3 LDS.128 R12, [R83] ;  /* 0x00000000530cb984 */ /* 0x000e680000000c00 */
[----:B-1----:R3:W-:Y:S02]  /*5560*/  @!P3 STG.E.128 desc[UR56][R38.64+0x40], R12 ;  /* 0x0000400c2600b986 */ /* 0x0027e4000c101d38 */
.L_x_12594:
[----:B------:R-:W-:Y:S05]  /*5570*/  BSYNC B0 ;  /* 0x0000000000007941 */ /* 0x000fea0003800000 */
.L_x_12593:
[----:B-1-3--:R-:W-:Y:S01]  /*5580*/  VIADD R12, R18, 0x60 ;  /* 0x00000060120c7836 */ /* 0x00afe20000000000 */
[----:B------:R-:W-:Y:S04]  /*5590*/  BSSY B0, `(.L_x_12595) ;  /* 0x0000013000007945 */ /* 0x000fe80003800000 */
[----:B------:R-:W-:-:S13]  /*55a0*/  ISETP.GE.AND P3, PT, R12, R86, PT ;  /* 0x000000560c00720c */ /* 0x000fda0003f66270 */
[----:B------:R-:W-:Y:S05]  /*55b0*/  @P3 BRA `(.L_x_12596) ;  /* 0x0000000000403947 */ /* 0x000fea0003800000 */
[----:B------:R-:W-:Y:S01]  /*55c0*/  IADD3 R15, P3, R36, 0x60, RZ ;  /* 0x00000060240f7810 */ /* 0x000fe20007f7e0ff */
[----:B------:R-:W-:Y:S02]  /*55d0*/  IMAD.MOV.U32 R12, RZ, RZ, R60 ;  /* 0x000000ffff0c7224 */ /* 0x000fe400078e003c */
[----:B------:R-:W-:Y:S01]  /*55e0*/  IMAD.MOV.U32 R13, RZ, RZ, R0 ;  /* 0x000000ffff0d7224 */ /* 0x000fe200078e0000 */
[----:B------:R-:W-:Y:S01]  /*55f0*/  IADD3.X R36, RZ, R37, RZ, P3, !PT ;  /* 0x00000025ff247210 */ /* 0x000fe20001ffe4ff */
        /* <DEDUP_REMOVED lines=12> */
.L_x_12596:
[----:B------:R-:W-:Y:S05]  /*56c0*/  BSYNC B0 ;  /* 0x0000000000007941 */ /* 0x000fea0003800000 */
.L_x_12595:
[----:B-1----:R-:W3:Y:S01]  /*56d0*/  LDL R12, [R1] ;  /* 0x00000000010c7983 */ /* 0x002ee20000100800 */
        /* <DEDUP_REMOVED lines=22> */
.L_x_12543:
[----:B------:R-:W-:Y:S01]  /*5840*/  IMAD.MOV.U32 R3, RZ, RZ, RZ ;  /* 0x000000ffff037224 */ /* 0x000fe200078e00ff */
[----:B------:R-:W-:Y:S06]  /*5850*/  @P0 BRA `(.L_x_12598) ;  /* 0x00000000000c0947 */ /* 0x000fec0003800000 */
[----:B------:R-:W1:Y:S01]  /*5860*/  FENCE.VIEW.ASYNC.G ;  /* 0x00000000000073c6 */ /* 0x000e620000000100 */
[----:B------:R-:W-:Y:S05]  /*5870*/  WARPSYNC.ALL ;  /* 0x0000000000007948 */ /* 0x000fea0003800000 */
[----:B-1----:R-:W-:Y:S06]  /*5880*/  BAR.ARV 0xc, 0x200 ;  /* 0x0308000000007b1d */ /* 0x002fec0000002000 */
.L_x_12598:
        /* <DEDUP_REMOVED lines=16> */
[----:B0-----:R-:W-:Y:S01]  /*5990*/  IADD3 R4, R3, 0xffffffe, RZ ;  /* 0x0ffffffe03047810 */ /* 0x001fe20007ffe0ff */
[----:B------:R-:W-:-:S05]  /*59a0*/  IMAD.MOV R3, RZ, RZ, -R10 ;  /* 0x000000ffff037224 */ /* 0x000fca00078e0a0a */
        /* <DEDUP_REMOVED lines=16> */
.L_x_12600:
[----:B------:R-:W-:Y:S05]  /*5ab0*/  BSYNC B0 ;  /* 0x0000000000007941 */ /* 0x000fea0003800000 */
.L_x_12599:
        /* <DEDUP_REMOVED lines=18> */
[----:B--2---:R-:W-:-:S05]  /*5be0*/  IMAD R0, R0, R3, RZ ;  /* 0x0000000300007224 */ /* 0x004fca00078e02ff */
[----:B------:R1:W-:Y:S01]  /*5bf0*/  STL [R1+0x38], R0 ;  /* 0x0000380001007387 */ /* 0x0003e20000100800 */
[----:B------:R-:W-:Y:S02]  /*5c00*/  VIADDMNMX R136, R0, R3, R26, PT ;  /* 0x0000000300887246 */ /* 0x000fe4000380011a */
[----:B------:R-:W-:Y:S02]  /*5c10*/  CS2R R26, SRZ ;  /* 0x00000000001a7805 */ /* 0x000fe4000001ff00 */
[----:B------:R-:W-:-:S13]  /*5c20*/  ISETP.GT.AND P1, PT, R136, R0, PT ;  /* 0x000000008800720c */ /* 0x000fda0003f24270 */
[----:B-1----:R-:W-:Y:S05]  /*5c30*/  @!P1 BRA `(.L_x_12601) ;  /* 0x0000009000089947 */ /* 0x002fea0003800000 */
[----:B------:R-:W-:-:S03]  /*5c40*/  UMOV UR4, 0xffffffff ;  /* 0xffffffff00047882 */ /* 0x000fc60000000000 */
[----:B------:R-:W-:Y:S05]  /*5c50*/  BRA.DIV UR4, `(.L_x_12602) ;  /* 0x00000122046c7947 */ /* 0x000fea000b800000 */
[----:B------:R-:W1:Y:S02]  /*5c60*/  S2R R0, SR_TID.X ;  /* 0x0000000000007919 */ /* 0x000e640000002100 */
[----:B-1----:R-:W-:-:S05]  /*5c70*/  VIADD R3, R0, 0xffffff80 ;  /* 0xffffff8000037836 */ /* 0x002fca0000000000 */
[----:B------:R-:W-:-:S04]  /*5c80*/  SHF.R.S32.HI R0, RZ, 0x1f, R3 ;  /* 0x0000001fff007819 */ /* 0x000fc80000011403 */
[----:B------:R-:W-:-:S04]  /*5c90*/  LEA.HI R0, R0, R3, RZ, 0x7 ;  /* 0x0000000300007211 */ /* 0x000fc800078f38ff */
[----:B------:R-:W-:-:S06]  /*5ca0*/  SHF.R.S32.HI R0, RZ, 0x7, R0 ;  /* 0x00000007ff007819 */ /* 0x000fcc0000011400 */
[----:B------:R-:W1:Y:S04]  /*5cb0*/  SHFL.IDX PT, R0, R0, RZ, 0x1f ;  /* 0x00001fff00007589 */ /* 0x000e6800000e0000 */
[----:B-1----:R1:W-:Y:S02]  /*5cc0*/  STL [R1+0x40], R0 ;  /* 0x0000400001007387 */ /* 0x0023e40000100800 */
.L_x_12816:
[----:B------:R-:W1:Y:S01]  /*5cd0*/  LDL R3, [R1+0x40] ;  /* 0x0000400001037983 */ /* 0x000e620000100800 */
[----:B------:R-:W-:Y:S01]  /*5ce0*/  BSSY B6, `(.L_x_12603) ;  /* 0x000001c000067945 */ /* 0x000fe20003800000 */
[----:B-1----:R-:W-:-:S05]  /*5cf0*/  IMAD.HI R0, R3, 0x55555556, RZ ;  /* 0x5555555603007827 */ /* 0x002fca00078e02ff */
[----:B------:R-:W-:-:S05]  /*5d00*/  LEA.HI R0, R0, R0, RZ, 0x1 ;  /* 0x0000000000007211 */ /* 0x000fca00078f08ff */
[----:B------:R-:W-:-:S04]  /*5d10*/  IMAD R3, R0, -0x3, R3 ;  /* 0xfffffffd00037824 */ /* 0x000fc800078e0203 */
[----:B------:R-:W-:Y:S01]  /*5d20*/  IMAD R0, R3, 0x2000, R2 ;  /* 0x0000200003007824 */ /* 0x000fe200078e0202 */
[----:B------:R1:W-:Y:S03]  /*5d30*/  STL [R1+0x3c], R3 ;  /* 0x00003c0301007387 */ /* 0x0003e60000100800 */
[----:B------:R-:W-:-:S05]  /*5d40*/  VIADD R0, R0, 0xc400 ;  /* 0x0000c40000007836 */ /* 0x000fca0000000000 */
[----:B------:R-:W-:Y:S01]  /*5d50*/  SHF.R.U32.HI R0, RZ, 0x4, R0 ;  /* 0x00000004ff007819 */ /* 0x000fe20000011600 */
[----:B-1----:R-:W-:-:S03]  /*5d60*/  VIADD R3, R2, 0x1e800 ;  /* 0x0001e80002037836 */ /* 0x002fc60000000000 */
[----:B------:R-:W-:Y:S02]  /*5d70*/  LOP3.LUT R29, R0, 0x3fff, RZ, 0xc0, !PT ;  /* 0x00003fff001d7812 */ /* 0x000fe400078ec0ff */
[----:B------:R-:W-:-:S13]  /*5d80*/  LOP3.LUT P0, RZ, R3, 0x3ff, RZ, 0xc0, !PT ;  /* 0x000003ff03ff7812 */ /* 0x000fda000780c0ff */
[----:B------:R-:W-:Y:S05]  /*5d90*/  @!P0 BRA `(.L_x_12604) ;  /* 0x0000000000408947 */ /* 0x000fea0003800000 */
[----:B------:R-:W-:Y:S01]  /*5da0*/  MOV R0, 0x0 ;  /* 0x0000000000007802 */ /* 0x000fe20000000f00 */
[----:B------:R-:W-:Y:S01]  /*5db0*/  ULDC.64 UR4, c[0x4][0x1b8] ;  /* 0x01006e0000047ab9 */ /* 0x000fe20000000a00 */
[----:B------:R-:W-:Y:S01]  /*5dc0*/  ULDC.64 UR6, c[0x4][0x1c0] ;  /* 0x0100700000067ab9 */ /* 0x000fe20000000a00 */
[----:B------:R-:W-:Y:S01]  /*5dd0*/  IMAD.U32 R4, RZ, RZ, UR4 ;  /* 0x00000004ff047e24 */ /* 0x000fe2000f8e00ff */
[----:B0-----:R0:W1:Y:S01]  /*5de0*/  LDC.64 R14, c[0x4][R0] ;  /* 0x01000000000e7b82 */ /* 0x0010620000000a00 */
        /* <DEDUP_REMOVED lines=11> */
.L_x_12604:
[----:B------:R-:W-:Y:S05]  /*5ea0*/  BSYNC B6 ;  /* 0x0000000000067941 */ /* 0x000fea0003800000 */
.L_x_12603:
        /* <DEDUP_REMOVED lines=13> */
.L_x_12608:
[----:B--2---:R2:W3:Y:S02]  /*5f80*/  SYNCS.PHASECHK.TRANS64.TRYWAIT P0, [R2+URZ+0x30800], R3 ;  /* 0x03080003020075a7 */ /* 0x0044e4000800017f */
[----:B---3--:R-:W-:Y:S05]  /*5f90*/  @!P0 NANOSLEEP.SYNCS 0x989680 ;  /* 0x009896800000895d */ /* 0x008fea0003900000 */
[----:B------:R-:W3:Y:S02]  /*5fa0*/  @!P0 SYNCS.PHASECHK.TRANS64 P0, [R2+URZ+0x30800], R3 ;  /* 0x03080003020085a7 */ /* 0x000ee4000800007f */
[----:B---3--:R-:W-:Y:S05]  /*5fb0*/  @!P0 BRA `(.L_x_12608) ;  /* 0xfffffffc00f08947 */ /* 0x008fea000383ffff */
.L_x_12607:
[----:B------:R-:W-:Y:S05]  /*5fc0*/  BSYNC B0 ;  /* 0x0000000000007941 */ /* 0x000fea0003800000 */
.L_x_12606:
[----:B------:R-:W-:Y:S05]  /*5fd0*/  BRA `(.L_x_12609) ;  /* 0x0000002000f87947 */ /* 0x000fea0003800000 */
.L_x_12605:
[----:B-----5:R-:W-:Y:S01]  /*5fe0*/  SHF.R.S32.HI R0, RZ, 0x1f, R25 ;  /* 0x0000001fff007819 */ /* 0x020fe20000011419 */
[----:B------:R-:W-:Y:S01]  /*5ff0*/  VIADD R3, R2, 0xc400 ;  /* 0x0000c40002037836 */ /* 0x000fe20000000000 */
[----:B------:R-:W-:Y:S01]  /*6000*/  ULDC.64 UR4, c[0x0][0x3f8] ;  /* 0x0000fe0000047ab9 */ /* 0x000fe20000000a00 */
[----:B------:R-:W-:Y:S01]  /*6010*/  ULDC.64 UR6, c[0x0][0x408] ;  /* 0x0001020000067ab9 */ /* 0x000fe20000000a00 */
[----:B------:R-:W-:Y:S01]  /*6020*/  IMAD.WIDE.U32 R4, R25, UR4, RZ ;  /* 0x0000000419047c25 */ /* 0x000fe2000f8e00ff */
[----:B------:R-:W-:Y:S01]  /*6030*/  BSSY B6, `(.L_x_12610) ;  /* 0x0000020000067945 */ /* 0x000fe20003800000 */
[----:B------:R-:W-:Y:S02]  /*6040*/  LOP3.LUT P0, RZ, R3, 0x3ff, RZ, 0xc0, !PT ;  /* 0x000003ff03ff7812 */ /* 0x000fe4000780c0ff */
[C---:B0-----:R-:W-:Y:S02]  /*6050*/  IMAD R6, R0.reuse, UR4, RZ ;  /* 0x0000000400067c24 */ /* 0x041fe4000f8e02ff */
[----:B------:R-:W-:-:S02]  /*6060*/  IMAD R0, R0, UR6, RZ ;  /* 0x0000000600007c24 */ /* 0x000fc4000f8e02ff */
[C---:B------:R-:W-:Y:S01]  /*6070*/  IMAD R3, R25.reuse, UR5, R6 ;  /* 0x0000000519037c24 */ /* 0x040fe2000f8e0206 */
[----:B------:R-:W-:Y:S01]  /*6080*/  ULDC.64 UR4, c[0x0][0x3e8] ;  /* 0x0000fa0000047ab9 */ /* 0x000fe20000000a00 */
[----:B------:R-:W-:-:S04]  /*6090*/  IMAD.WIDE.U32 R6, R25, UR6, RZ ;  /* 0x0000000619067c25 */ /* 0x000fc8000f8e00ff */
[----:B------:R-:W-:Y:S01]  /*60a0*/  IMAD R9, R25, UR7, R0 ;  /* 0x0000000719097c24 */ /* 0x000fe2000f8e0200 */
[----:B------:R-:W-:Y:S01]  /*60b0*/  ULDC.64 UR6, c[0x0][0x400] ;  /* 0x0001000000067ab9 */ /* 0x000fe20000000a00 */
[----:B------:R-:W-:Y:S01]  /*60c0*/  IMAD.IADD R5, R3, 0x1, R5 ;  /* 0x0000000103057824 */ /* 0x000fe200078e0205 */
[----:B------:R-:W-:Y:S01]  /*60d0*/  LEA R25, P1, R4, UR4, 0x1 ;  /* 0x0000000404197c11 */ /* 0x000fe2000f8208ff */
[----:B------:R-:W-:Y:S01]  /*60e0*/  IMAD.IADD R3, R9, 0x1, R7 ;  /* 0x0000000109037824 */ /* 0x000fe200078e0207 */
[----:B------:R-:W-:Y:S02]  /*60f0*/  LEA R27, P2, R6, UR6, 0x1 ;  /* 0x00000006061b7c11 */ /* 0x000fe4000f8408ff */
[----:B------:R-:W-:Y:S02]  /*6100*/  LEA.HI.X R26, R4, UR5, R5, 0x1, P1 ;  /* 0x00000005041a7c11 */ /* 0x000fe400088f0c05 */
[----:B------:R-:W-:Y:S01]  /*6110*/  LEA.HI.X R28, R6, UR7, R3, 0x1, P2 ;  /* 0x00000007061c7c11 */ /* 0x000fe200090f0c03 */
        /* <DEDUP_REMOVED lines=17> */
.L_x_12611:
[----:B------:R-:W-:Y:S05]  /*6230*/  BSYNC B6 ;  /* 0x0000000000067941 */ /* 0x000fea0003800000 */
.L_x_12610:
        /* <DEDUP_REMOVED lines=11> */
.L_x_12822:
[----:B------:R-:W5:Y:S01]  /*62f0*/  LDL R30, [R1+0x34] ;  /* 0x00003400011e7983 */ /* 0x000f620000100800 */
[----:B------:R-:W-:-:S03]  /*6300*/  ULDC UR4, c[0x0][0x448] ;  /* 0x0001120000047ab9 */ /* 0x000fc60000000800 */
[----:B------:R-:W2:Y:S01]  /*6310*/  LDL R12, [R1+0x64] ;  /* 0x00006400010c7983 */ /* 0x000ea20000100800 */
[----:B------:R-:W-:-:S05]  /*6320*/  IMAD R24, R24, UR4, RZ ;  /* 0x0000000418187c24 */ /* 0x000fca000f8e02ff */
[----:B------:R-:W-:Y:S01]  /*6330*/  ISETP.GE.AND P0, PT, R4, R24, PT ;  /* 0x000000180400720c */ /* 0x000fe20003f06270 */
[----:B------:R-:W-:Y:S01]  /*6340*/  BSSY B1, `(.L_x_12615) ;  /* 0x0000026000017945 */ /* 0x000fe20003800000 */
[----:B0-----:R-:W-:Y:S01]  /*6350*/  IMAD R26, R33, -0xc0, R24 ;  /* 0xffffff40211a7824 */ /* 0x001fe200078e0218 */
[----:B------:R-:W-:Y:S02]  /*6360*/  CS2R R10, SRZ ;  /* 0x00000000000a7805 */ /* 0x000fe4000001ff00 */
[----:B-----5:R-:W-:-:S04]  /*6370*/  SHF.L.U32 R6, R30, 0x6, RZ ;  /* 0x000000061e067819 */ /* 0x020fc800000006ff */
[----:B------:R-:W-:Y:S02]  /*6380*/  LOP3.LUT R7, R6, 0x1c0, RZ, 0xc0, !PT ;  /* 0x000001c006077812 */ /* 0x000fe400078ec0ff */
[----:B--2---:R-:W-:Y:S02]  /*6390*/  LEA.HI R6, R12, R12, RZ, 0x1 ;  /* 0x0000000c0c067211 */ /* 0x004fe400078f08ff */
[----:B------:R-:W-:Y:S02]  /*63a0*/  LOP3.LUT R8, R7, 0x18, R16, 0xf8, !PT ;  /* 0x0000001807087812 */ /* 0x000fe400078ef810 */
[----:B------:R-:W-:Y:S02]  /*63b0*/  LOP3.LUT R4, R6, 0xfffffffe, RZ, 0xc0, !PT ;  /* 0xfffffffe06047812 */ /* 0x000fe400078ec0ff */
[----:B------:R-:W-:-:S03]  /*63c0*/  SHF.R.U32.HI R7, RZ, 0x3, R7 ;  /* 0x00000003ff077819 */ /* 0x000fc60000011607 */
[----:B------:R-:W-:Y:S01]  /*63d0*/  IMAD.IADD R27, R12, 0x1, -R4 ;  /* 0x000000010c1b7824 */ /* 0x000fe200078e0a04 */
[----:B------:R-:W-:Y:S02]  /*63e0*/  LOP3.LUT R28, R8, R7, RZ, 0x3c, !PT ;  /* 0x00000007081c7212 */ /* 0x000fe400078e3cff */
[----:B------:R-:W-:Y:S02]  /*63f0*/  CS2R R8, SRZ ;  /* 0x0000000000087805 */ /* 0x000fe4000001ff00 */
[----:B------:R-:W-:Y:S02]  /*6400*/  CS2R R6, SRZ ;  /* 0x0000000000067805 */ /* 0x000fe4000001ff00 */
[----:B------:R-:W-:Y:S01]  /*6410*/  CS2R R12, SRZ ;  /* 0x00000000000c7805 */ /* 0x000fe2000001ff00 */
[----:B------:R-:W-:Y:S06]  /*6420*/  @P0 BRA `(.L_x_12616) ;  /* 0x00000000005c0947 */ /* 0x000fec0003800000 */
[----:B------:R-:W-:Y:S01]  /*6430*/  ULDC UR4, c[0x0][0x3f4] ;  /* 0x0000fd0000047ab9 */ /* 0x000fe20000000800 */
[----:B------:R-:W-:Y:S01]  /*6440*/  IMAD.SHL.U32 R9, R154, 0x2, RZ ;  /* 0x000000029a097824 */ /* 0x000fe200078e00ff */
[----:B------:R-:W-:Y:S01]  /*6450*/  ISETP.GE.AND P2, PT, R22, UR4, PT ;  /* 0x0000000416007c0c */ /* 0x000fe2000bf46270 */
[----:B------:R-:W-:Y:S01]  /*6460*/  IMAD.MOV.U32 R6, RZ, RZ, R0 ;  /* 0x000000ffff067224 */ /* 0x000fe200078e0000 */
[----:B------:R-:W-:Y:S01]  /*6470*/  ISETP.GE.AND P3, PT, R154, UR4, PT ;  /* 0x000000049a007c0c */ /* 0x000fe2000bf66270 */
[----:B-1----:R-:W-:Y:S01]  /*6480*/  IMAD.MOV.U32 R7, RZ, RZ, R3 ;  /* 0x000000ffff077224 */ /* 0x002fe200078e0003 */
[----:B------:R-:W-:Y:S01]  /*6490*/  SHF.R.S32.HI R13, RZ, 0x1f, R154 ;  /* 0x0000001fff0d7819 */ /* 0x000fe2000001149a */
[----:B---3--:R-:W-:Y:S01]  /*64a0*/  IMAD.MOV.U32 R15, RZ, RZ, R5 ;  /* 0x000000ffff0f7224 */ /* 0x008fe200078e0005 */
[----:B------:R-:W-:-:S07]  /*64b0*/  CS2R R10, SRZ ;  /* 0x00000000000a7805 */ /* 0x000fce000001ff00 */
[----:B------:R-:W-:Y:S01]  /*64c0*/  @!P2 IMAD.WIDE R20, R22, 0x2, R6 ;  /* 0x000000021614a825 */ /* 0x000fe200078e0206 */
[----:B------:R-:W-:Y:S02]  /*64d0*/  SHF.L.U64.HI R6, R154, 0x1, R13 ;  /* 0x000000019a067819 */ /* 0x000fe4000001020d */
[-C--:B------:R-:W-:Y:S02]  /*64e0*/  @!P3 IADD3 R24, P0, R0, R9.reuse, RZ ;  /* 0x000000090018b210 */ /* 0x080fe40007f1e0ff */
[----:B----4-:R-:W-:Y:S02]  /*64f0*/  @!P3 IADD3 R4, P1, R14, R9, RZ ;  /* 0x000000090e04b210 */ /* 0x010fe40007f3e0ff */
[----:B------:R-:W-:Y:S02]  /*6500*/  CS2R R8, SRZ ;  /* 0x0000000000087805 */ /* 0x000fe4000001ff00 */
[----:B------:R-:W-:Y:S01]  /*6510*/  CS2R R12, SRZ ;  /* 0x00000000000c7805 */ /* 0x000fe2000001ff00 */
[----:B------:R-:W-:Y:S01]  /*6520*/  @!P3 IMAD.X R25, R3, 0x1, R6, P0 ;  /* 0x000000010319b824 */ /* 0x000fe200000e0606 */
[----:B------:R-:W-:-:S02]  /*6530*/  @!P3 IADD3.X R5, R5, R6, RZ, P1, !PT ;  /* 0x000000060505b210 */ /* 0x000fc40000ffe4ff */
[----:B------:R-:W-:Y:S01]  /*6540*/  CS2R R6, SRZ ;  /* 0x0000000000067805 */ /* 0x000fe2000001ff00 */
[----:B------:R-:W-:Y:S01]  /*6550*/  @!P2 IMAD.WIDE R14, R22, 0x2, R14 ;  /* 0x00000002160ea825 */ /* 0x000fe200078e020e */
[----:B------:R0:W5:Y:S04]  /*6560*/  @!P2 LD.E.64 R10, desc[UR56][R20.64] ;  /* 0x00000038140aa980 */ /* 0x000168000c101b00 */
[----:B------:R0:W5:Y:S04]  /*6570*/  @!P2 LD.E.64 R8, desc[UR56][R14.64] ;  /* 0x000000380e08a980 */ /* 0x000168000c101b00 */
[----:B------:R0:W5:Y:S04]  /*6580*/  @!P3 LD.E.64 R12, desc[UR56][R24.64] ;  /* 0x00000038180cb980 */ /* 0x000168000c101b00 */
[----:B------:R0:W5:Y:S02]  /*6590*/  @!P3 LD.E.64 R6, desc[UR56][R4.64] ;  /* 0x000000380406b980 */ /* 0x000164000c101b00 */
.L_x_12616:
[----:B------:R-:W-:Y:S05]  /*65a0*/  BSYNC B1 ;  /* 0x0000000000017941 */ /* 0x000fea0003800000 */
.L_x_12615:
[----:B------:R-:W1:Y:S01]  /*65b0*/  S2R R0, SR_TID.X ;  /* 0x0000000000007919 */ /* 0x000e620000002100 */
[----:B0--3--:R-:W-:Y:S01]  /*65c0*/  SHF.L.U32 R5, R27, 0x1f, RZ ;  /* 0x0000001f1b057819 */ /* 0x009fe200000006ff */
[--C-:B-----5:R-:W-:Y:S01]  /*65d0*/  IMAD.MOV.U32 R15, RZ, RZ, R11.reuse ;  /* 0x000000ffff0f7224 */ /* 0x120fe200078e000b */
[----:B------:R-:W-:Y:S01]  /*65e0*/  LOP3.LUT P1, RZ, R30, 0x4, RZ, 0xc0, !PT ;  /* 0x000000041eff7812 */ /* 0x000fe2000782c0ff */
[----:B------:R-:W-:Y:S01]  /*65f0*/  IMAD.MOV.U32 R32, RZ, RZ, R10 ;  /* 0x000000ffff207224 */ /* 0x000fe200078e000a */
[----:B------:R-:W0:Y:S01]  /*6600*/  SYNCS.PHASECHK.TRANS64.TRYWAIT P0, [R2+URZ+0x30800], R5 ;  /* 0x03080005020075a7 */ /* 0x000e22000800017f */
[----:B------:R-:W-:Y:S01]  /*6610*/  SHF.R.U64 R34, R10, 0x10, R11 ;  /* 0x000000100a227819 */ /* 0x000fe2000000120b */
[----:B------:R-:W-:Y:S01]  /*6620*/  IMAD.MOV.U32 R10, RZ, RZ, R13 ;  /* 0x000000ffff0a7224 */ /* 0x000fe200078e000d */
[----:B------:R-:W-:Y:S01]  /*6630*/  SHF.R.U32.HI R20, RZ, 0x10, R11 ;  /* 0x00000010ff147819 */ /* 0x000fe2000001160b */
[----:B------:R-:W-:Y:S01]  /*6640*/  IMAD.MOV.U32 R11, RZ, RZ, R12 ;  /* 0x000000ffff0b7224 */ /* 0x000fe200078e000c */
[----:B------:R-:W-:Y:S01]  /*6650*/  SHF.R.U64 R21, R12, 0x10, R13 ;  /* 0x000000100c157819 */ /* 0x000fe2000000120d */
[--C-:B------:R-:W-:Y:S01]  /*6660*/  IMAD.MOV.U32 R12, RZ, RZ, R9.reuse ;  /* 0x000000ffff0c7224 */ /* 0x100fe200078e0009 */
[--C-:B------:R-:W-:Y:S01]  /*6670*/  SHF.R.U64 R35, R8, 0x10, R9.reuse ;  /* 0x0000001008237819 */ /* 0x100fe20000001209 */
[----:B------:R-:W-:Y:S01]  /*6680*/  IMAD.MOV.U32 R30, RZ, RZ, R8 ;  /* 0x000000ffff1e7224 */ /* 0x000fe200078e0008 */
[----:B------:R-:W-:Y:S01]  /*6690*/  SHF.R.U32.HI R25, RZ, 0x10, R9 ;  /* 0x00000010ff197819 */ /* 0x000fe20000011609 */
[----:B------:R-:W-:Y:S01]  /*66a0*/  IMAD.MOV.U32 R9, RZ, RZ, R6 ;  /* 0x000000ffff097224 */ /* 0x000fe200078e0006 */
[----:B------:R-:W-:Y:S01]  /*66b0*/  SHF.R.U32.HI R24, RZ, 0x10, R13 ;  /* 0x00000010ff187819 */ /* 0x000fe2000001160d */
[--C-:B----4-:R-:W-:Y:S01]  /*66c0*/  IMAD.MOV.U32 R14, RZ, RZ, R7.reuse ;  /* 0x000000ffff0e7224 */ /* 0x110fe200078e0007 */
[----:B------:R-:W-:Y:S01]  /*66d0*/  VIMNMX R13, R26, 0xc0, PT ;  /* 0x000000c01a0d7848 */ /* 0x000fe20003fe0100 */
[----:B------:R-:W-:Y:S01]  /*66e0*/  BSSY B1, `(.L_x_12617) ;  /* 0x0000016000017945 */ /* 0x000fe20003800000 */
[----:B------:R-:W-:-:S02]  /*66f0*/  SHF.R.U64 R6, R6, 0x10, R7 ;  /* 0x0000001006067819 */ /* 0x000fc40000001207 */
[----:B------:R-:W-:Y:S02]  /*6700*/  PRMT R8, R10, 0x5410, R24 ;  /* 0x000054100a087816 */ /* 0x000fe40000000018 */
[----:B------:R-:W-:Y:S02]  /*6710*/  PRMT R11, R11, 0x5410, R9 ;  /* 0x000054100b0b7816 */ /* 0x000fe40000000009 */
[----:B------:R-:W-:Y:S02]  /*6720*/  SHF.R.U32.HI R7, RZ, 0x10, R7 ;  /* 0x00000010ff077819 */ /* 0x000fe40000011607 */
[----:B------:R-:W-:Y:S02]  /*6730*/  PRMT R32, R32, 0x5410, R15 ;  /* 0x0000541020207816 */ /* 0x000fe4000000000f */
[----:B------:R-:W-:Y:S01]  /*6740*/  PRMT R34, R34, 0x5410, R20 ;  /* 0x0000541022227816 */ /* 0x000fe20000000014 */
[----:B-1----:R-:W-:Y:S01]  /*6750*/  VIADD R3, R0, 0xffffff80 ;  /* 0xffffff8000037836 */ /* 0x002fe20000000000 */
[----:B------:R-:W-:-:S02]  /*6760*/  PRMT R10, R21, 0x7610, R10 ;  /* 0x00007610150a7816 */ /* 0x000fc4000000000a */
[----:B------:R-:W-:Y:S02]  /*6770*/  PRMT R30, R30, 0x5410, R12 ;  /* 0x000054101e1e7816 */ /* 0x000fe4000000000c */
[----:B------:R-:W-:Y:S02]  /*6780*/  SHF.R.S32.HI R0, RZ, 0x1f, R3 ;  /* 0x0000001fff007819 */ /* 0x000fe40000011403 */
[----:B------:R-:W-:Y:S02]  /*6790*/  PRMT R35, R35, 0x5410, R25 ;  /* 0x0000541023237816 */ /* 0x000fe40000000019 */
[----:B------:R-:W-:Y:S02]  /*67a0*/  LEA.HI R0, R0, R3, RZ, 0x5 ;  /* 0x0000000300007211 */ /* 0x000fe400078f28ff */
[----:B------:R-:W-:Y:S02]  /*67b0*/  PRMT R9, R14, 0x7610, R9 ;  /* 0x000076100e097816 */ /* 0x000fe40000000009 */
[----:B------:R-:W-:-:S05]  /*67c0*/  SHF.R.S32.HI R0, RZ, 0x5, R0 ;  /* 0x00000005ff007819 */ /* 0x000fca0000011400 */
[----:B------:R-:W-:-:S05]  /*67d0*/  IMAD R3, R0, 0x200, R28 ;  /* 0x0000020000037824 */ /* 0x000fca00078e021c */
[----:B------:R-:W-:-:S05]  /*67e0*/  LEA R3, R3, R2, 0x1 ;  /* 0x0000000203037211 */ /* 0x000fca00078e08ff */
[C---:B------:R-:W-:Y:S02]  /*67f0*/  VIADD R4, R3.reuse, 0xc400 ;  /* 0x0000c40003047836 */ /* 0x040fe40000000000 */
[----:B------:R-:W-:-:S03]  /*6800*/  VIADD R0, R3, 0xc440 ;  /* 0x0000c44003007836 */ /* 0x000fc60000000000 */
[----:B------:R-:W-:Y:S02]  /*6810*/  @P1 IADD3 R0, R4, -0x40, RZ ;  /* 0xffffffc004001810 */ /* 0x000fe40007ffe0ff */
[----:B------:R-:W-:Y:S01]  /*6820*/  ISETP.GE.AND P1, PT, R18, R13, PT ;  /* 0x0000000d1200720c */ /* 0x000fe20003f26270 */
[----:B0-----:R-:W-:-:S12]  /*6830*/  @!P0 BRA `(.L_x_12618) ;  /* 0x0000011800248947 */ /* 0x001fd80003800000 */
.L_x_12823:
[----:B------:R-:W-:Y:S05]  /*6840*/  BSYNC B1 ;  /* 0x0000000000017941 */ /* 0x000fea0003800000 */
.L_x_12617:
[----:B------:R-:W-:Y:S01]  /*6850*/  BSSY B1, `(.L_x_12619) ;  /* 0x0000057000017945 */ /* 0x000fe20003800000 */
[----:B------:R-:W-:Y:S02]  /*6860*/  PRMT R10, R10, 0x5410, R6 ;  /* 0x000054100a0a7816 */ /* 0x000fe40000000006 */
[----:B------:R-:W-:Y:S01]  /*6870*/  PRMT R9, R9, 0x5410, R7 ;  /* 0x0000541009097816 */ /* 0x000fe20000000007 */
[----:B------:R-:W-:Y:S06]  /*6880*/  @P1 BRA `(.L_x_12620) ;  /* 0x00000004004c1947 */ /* 0x000fec0003800000 */
[----:B0-----:R-:W0:Y:S01]  /*6890*/  LDC R5, c[0x0][0x3f4] ;  /* 0x0000fd00ff057b82 */ /* 0x001e220000000800 */
        /* <DEDUP_REMOVED lines=14> */
[----:B------:R-:W-:Y:S01]  /*6980*/  FMUL.FTZ R4, R4, R21 ;  /* 0x0000001504047220 */ /* 0x000fe20000410000 */
[--C-:B------:R-:W-:Y:S02]  /*6990*/  HADD2.F32 R15, -RZ, R6.reuse.H0_H0 ;  /* 0x20000006ff0f7230 */ /* 0x100fe40000004100 */
[----:B------:R-:W-:Y:S02]  /*69a0*/  HADD2.F32 R20, -RZ, R7.H0_H0 ;  /* 0x20000007ff147230 */ /* 0x000fe40000004100 */
[C---:B------:R-:W-:Y:S01]  /*69b0*/  FFMA.FTZ R28, R12.reuse, R25, R4 ;  /* 0x000000190c1c7223 */ /* 0x040fe20000010004 */
[C---:B------:R-:W-:Y:S01]  /*69c0*/  FMUL.FTZ R31, R5.reuse, R26 ;  /* 0x0000001a051f7220 */ /* 0x040fe20000410000 */
[----:B------:R-:W-:Y:S01]  /*69d0*/  FFMA.FTZ R27, R12, R21, -R27 ;  /* 0x000000150c1b7223 */ /* 0x000fe2000001081b */
        /* <DEDUP_REMOVED lines=22> */
.L_x_12622:
[----:B------:R-:W-:Y:S05]  /*6b40*/  BSYNC B2 ;  /* 0x0000000000027941 */ /* 0x000fea0003800000 */
.L_x_12621:
[----:B------:R-:W-:Y:S05]  /*6b50*/  @P1 BRA `(.L_x_12620) ;  /* 0x0000000000981947 */ /* 0x000fea0003800000 */
[----:B0-----:R-:W0:Y:S01]  /*6b60*/  LDS.128 R4, [R0] ;  /* 0x0000000000047984 */ /* 0x001e220000000c00 */
[--C-:B------:R-:W-:Y:S02]  /*6b70*/  HADD2.F32 R25, -RZ, R11.reuse.H1_H1 ;  /* 0x3000000bff197230 */ /* 0x100fe40000004100 */
[----:B------:R-:W-:Y:S02]  /*6b80*/  HADD2.F32 R21, -RZ, R11.H0_H0 ;  /* 0x2000000bff157230 */ /* 0x000fe40000004100 */
[--C-:B------:R-:W-:Y:S02]  /*6b90*/  HADD2.F32 R24, -RZ, R10.reuse.H0_H0 ;  /* 0x2000000aff187230 */ /* 0x100fe40000004100 */
[----:B------:R-:W-:Y:S02]  /*6ba0*/  HADD2.F32 R26, -RZ, R10.H1_H1 ;  /* 0x3000000aff1a7230 */ /* 0x000fe40000004100 */
        /* <DEDUP_REMOVED lines=16> */
[--C-:B------:R-:W-:Y:S02]  /*6cb0*/  HADD2.F32 R12, -RZ, R9.reuse.H0_H0 ;  /* 0x20000009ff0c7230 */ /* 0x100fe40000004100 */
[--C-:B------:R-:W-:Y:S02]  /*6cc0*/  HADD2.F32 R4, -RZ, R8.reuse.H0_H0 ;  /* 0x20000008ff047230 */ /* 0x100fe40000004100 */
        /* <DEDUP_REMOVED lines=15> */
.L_x_12620:
[----:B------:R-:W-:Y:S05]  /*6dc0*/  BSYNC B1 ;  /* 0x0000000000017941 */ /* 0x000fea0003800000 */
.L_x_12619:
        /* <DEDUP_REMOVED lines=11> */
[--C-:B------:R-:W-:Y:S02]  /*6e80*/  HADD2.F32 R31, -RZ, R35.reuse.H0_H0 ;  /* 0x20000023ff1f7230 */ /* 0x100fe40000004100 */
        /* <DEDUP_REMOVED lines=10> */
[-C--:B------:R-:W-:Y:S01]  /*6f30*/  FMUL.FTZ R20, R31, R5.reuse ;  /* 0x000000051f147220 */ /* 0x080fe20000410000 */
[-C--:B------:R-:W-:Y:S01]  /*6f40*/  FFMA.FTZ R4, R24, R12.reuse, -R21 ;  /* 0x0000000c18047223 */ /* 0x080fe20000010815 */
[----:B------:R-:W-:Y:S01]  /*6f50*/  FFMA.FTZ R25, R26, R12, R25 ;  /* 0x0000000c1a197223 */ /* 0x000fe20000010019 */
[C---:B------:R-:W-:Y:S01]  /*6f60*/  FMUL.FTZ R12, R27.reuse, R5 ;  /* 0x000000051b0c7220 */ /* 0x040fe20000410000 */
[--C-:B------:R-:W-:Y:S02]  /*6f70*/  HADD2.F32 R15, -RZ, R7.reuse.H0_H0 ;  /* 0x20000007ff0f7230 */ /* 0x100fe40000004100 */
        /* <DEDUP_REMOVED lines=19> */
.L_x_12625:
[----:B------:R-:W-:Y:S05]  /*70b0*/  BSYNC B1 ;  /* 0x0000000000017941 */ /* 0x000fea0003800000 */
.L_x_12624:
[----:B------:R-:W-:Y:S05]  /*70c0*/  @P1 BRA `(.L_x_12623) ;  /* 0x0000001000981947 */ /* 0x000fea0003800000 */
[----:B0-----:R-:W0:Y:S01]  /*70d0*/  LDS.128 R4, [R0+0x3000] ;  /* 0x0030000000047984 */ /* 0x001e220000000c00 */
[--C-:B------:R-:W-:Y:S02]  /*70e0*/  HADD2.F32 R21, -RZ, R11.reuse.H1_H1 ;  /* 0x3000000bff157230 */ /* 0x100fe40000004100 */
[--C-:B------:R-:W-:Y:S02]  /*70f0*/  HADD2.F32 R24, -RZ, R10.reuse.H0_H0 ;  /* 0x2000000aff187230 */ /* 0x100fe40000004100 */
[----:B------:R-:W-:Y:S02]  /*7100*/  HADD2.F32 R26, -RZ, R10.H1_H1 ;  /* 0x3000000aff1a7230 */ /* 0x000fe40000004100 */
[----:B------:R-:W-:Y:S02]  /*7110*/  HADD2.F32 R15, -RZ, R11.H0_H0 ;  /* 0x2000000bff0f7230 */ /* 0x000fe40000004100 */
[----:B------:R-:W-:Y:S02]  /*7120*/  HADD2.F32 R25, -RZ, R9.H0_H0 ;  /* 0x20000009ff197230 */ /* 0x000fe40000004100 */
[----:B0-----:R-:W-:-:S02]  /*7130*/  HADD2.F32 R3, -RZ, R4.H0_H0 ;  /* 0x20000004ff037230 */ /* 0x001fc40000004100 */
[----:B------:R-:W-:Y:S02]  /*7140*/  HADD2.F32 R4, -RZ, R4.H1_H1 ;  /* 0x30000004ff047230 */ /* 0x000fe40000004100 */
[--C-:B------:R-:W-:Y:S02]  /*7150*/  HADD2.F32 R10, -RZ, R5.reuse.H0_H0 ;  /* 0x20000005ff0a7230 */ /* 0x100fe40000004100 */
[----:B------:R-:W-:Y:S02]  /*7160*/  HADD2.F32 R5, -RZ, R5.H1_H1 ;  /* 0x30000005ff057230 */ /* 0x000fe40000004100 */
[-C--:B------:R-:W-:Y:S01]  /*7170*/  FMUL.FTZ R14, R21, R4.reuse ;  /* 0x00000004150e7220 */ /* 0x080fe20000410000 */
[C---:B------:R-:W-:Y:S01]  /*7180*/  FMUL.FTZ R20, R15.reuse, R4 ;  /* 0x000000040f147220 */ /* 0x040fe20000410000 */
[----:B------:R-:W-:Y:S02]  /*7190*/  HADD2.F32 R11, -RZ, R6.H0_H0 ;  /* 0x20000006ff0b7230 */ /* 0x000fe40000004100 */
[----:B------:R-:W-:Y:S01]  /*71a0*/  FMUL.FTZ R13, R26, R5 ;  /* 0x000000051a0d7220 */ /* 0x000fe20000410000 */
[----:B------:R-:W-:Y:S01]  /*71b0*/  FFMA.FTZ R4, R15, R3, -R14 ;  /* 0x000000030f047223 */ /* 0x000fe2000001080e */
[----:B------:R-:W-:Y:S01]  /*71c0*/  FMUL.FTZ R15, R24, R5 ;  /* 0x00000005180f7220 */ /* 0x000fe20000410000 */
[----:B------:R-:W-:-:S02]  /*71d0*/  HADD2.F32 R12, -RZ, R7.H0_H0 ;  /* 0x20000007ff0c7230 */ /* 0x000fc40000004100 */
[-C--:B------:R-:W-:Y:S01]  /*71e0*/  FFMA.FTZ R5, R24, R10.reuse, -R13 ;  /* 0x0000000a18057223 */ /* 0x080fe2000001080d */
[----:B------:R-:W-:Y:S02]  /*71f0*/  HADD2.F32 R6, -RZ, R6.H1_H1 ;  /* 0x30000006ff067230 */ /* 0x000fe40000004100 */
[----:B------:R-:W-:Y:S01]  /*7200*/  FFMA.FTZ R3, R21, R3, R20 ;  /* 0x0000000315037223 */ /* 0x000fe20000010014 */
[----:B------:R-:W-:Y:S02]  /*7210*/  HADD2.F32 R7, -RZ, R7.H1_H1 ;  /* 0x30000007ff077230 */ /* 0x000fe40000004100 */
[----:B------:R-:W-:Y:S01]  /*7220*/  FFMA.FTZ R10, R26, R10, R15 ;  /* 0x0000000a1a0a7223 */ /* 0x000fe2000001000f */
[----:B------:R-:W-:Y:S02]  /*7230*/  HADD2.F32 R24, -RZ, R9.H1_H1 ;  /* 0x30000009ff187230 */ /* 0x000fe40000004100 */
[--C-:B------:R-:W-:Y:S01]  /*7240*/  HADD2.F32 R21, -RZ, R8.reuse.H0_H0 ;  /* 0x20000008ff157230 */ /* 0x100fe20000004100 */
[----:B------:R-:W-:Y:S01]  /*7250*/  F2FP.F16.F32.PACK_AB R4, R3, R4 ;  /* 0x000000040304723e */ /* 0x000fe200000000ff */
[----:B------:R-:W-:-:S02]  /*7260*/  HADD2.F32 R20, -RZ, R8.H1_H1 ;  /* 0x30000008ff147230 */ /* 0x000fc40000004100 */
[-C--:B------:R-:W-:Y:S01]  /*7270*/  FMUL.FTZ R8, R25, R6.reuse ;  /* 0x0000000619087220 */ /* 0x080fe20000410000 */
[----:B------:R-:W-:Y:S01]  /*7280*/  FMUL.FTZ R9, R24, R7 ;  /* 0x0000000718097220 */ /* 0x000fe20000410000 */
[C---:B------:R-:W-:Y:S01]  /*7290*/  FMUL.FTZ R14, R21.reuse, R6 ;  /* 0x00000006150e7220 */ /* 0x040fe20000410000 */
[----:B------:R-:W-:Y:S01]  /*72a0*/  F2FP.F16.F32.PACK_AB R5, R10, R5 ;  /* 0x000000050a05723e */ /* 0x000fe200000000ff */
        /* <DEDUP_REMOVED lines=9> */
.L_x_12613:
[----:B------:R-:W-:-:S03]  /*7340*/  UMOV UR4, 0xffffffff ;  /* 0xffffffff00047882 */ /* 0x000fc60000000000 */
[----:B------:R-:W-:Y:S05]  /*7350*/  BRA.DIV UR4, `(.L_x_12626) ;  /* 0x0000010e04707947 */ /* 0x000fea000b800000 */
[----:B------:R0:W1:Y:S04]  /*7360*/  SHFL.IDX PT, R0, R26, RZ, 0x1c1f ;  /* 0x001c1fff1a007589 */ /* 0x00006800000e0000 */
[----:B------:R0:W2:Y:S04]  /*7370*/  SHFL.IDX PT, R3, R25, RZ, 0x1c1f ;  /* 0x001c1fff19037589 */ /* 0x0000a800000e0000 */
[----:B------:R0:W3:Y:S04]  /*7380*/  SHFL.IDX PT, R20, R28, RZ, 0x1c1f ;  /* 0x001c1fff1c147589 */ /* 0x0000e800000e0000 */
[----:B------:R0:W4:Y:S02]  /*7390*/  SHFL.IDX PT, R14, R27, RZ, 0x1c1f ;  /* 0x001c1fff1b0e7589 */ /* 0x00012400000e0000 */
.L_x_12829:
[----:B------:R-:W5:Y:S01]  /*73a0*/  LDL R6, [R1+0x64] ;  /* 0x0000640001067983 */ /* 0x000f620000100800 */
[----:B------:R-:W-:Y:S01]  /*73b0*/  ULDC UR4, c[0x0][0x448] ;  /* 0x0001120000047ab9 */ /* 0x000fe20000000800 */
[----:B------:R-:W-:Y:S01]  /*73c0*/  BSSY B1, `(.L_x_12627) ;  /* 0x000001a000017945 */ /* 0x000fe20003800000 */
[----:B------:R-:W-:Y:S01]  /*73d0*/  IMAD R24, R24, UR4, RZ ;  /* 0x0000000418187c24 */ /* 0x000fe2000f8e02ff */
[----:B------:R-:W-:Y:S02]  /*73e0*/  CS2R R8, SRZ ;  /* 0x0000000000087805 */ /* 0x000fe4000001ff00 */
[----:B------:R-:W-:Y:S02]  /*73f0*/  CS2R R10, SRZ ;  /* 0x00000000000a7805 */ /* 0x000fe4000001ff00 */
[----:B------:R-:W-:Y:S01]  /*7400*/  ISETP.GE.AND P0, PT, R4, R24, PT ;  /* 0x000000180400720c */ /* 0x000fe20003f06270 */
[----:B------:R-:W-:Y:S01]  /*7410*/  IMAD R24, R33, -0xc0, R24 ;  /* 0xffffff4021187824 */ /* 0x000fe200078e0218 */
[----:B-----5:R-:W-:-:S04]  /*7420*/  LEA.HI R5, R6, R6, RZ, 0x1 ;  /* 0x0000000606057211 */ /* 0x020fc800078f08ff */
[----:B------:R-:W-:-:S05]  /*7430*/  LOP3.LUT R5, R5, 0xfffffffe, RZ, 0xc0, !PT ;  /* 0xfffffffe05057812 */ /* 0x000fca00078ec0ff */
[----:B0-----:R-:W-:Y:S01]  /*7440*/  IMAD.IADD R25, R6, 0x1, -R5 ;  /* 0x0000000106197824 */ /* 0x001fe200078e0a05 */
[----:B------:R-:W-:Y:S02]  /*7450*/  CS2R R4, SRZ ;  /* 0x0000000000047805 */ /* 0x000fe4000001ff00 */
[----:B------:R-:W-:Y:S02]  /*7460*/  CS2R R6, SRZ ;  /* 0x0000000000067805 */ /* 0x000fe4000001ff00 */
[----:B------:R-:W-:Y:S01]  /*7470*/  SHF.L.U32 R25, R25, 0x1f, RZ ;  /* 0x0000001f19197819 */ /* 0x000fe200000006ff */
[----:B------:R-:W-:Y:S06]  /*7480*/  @P0 BRA `(.L_x_12628) ;  /* 0x0000000000340947 */ /* 0x000fec0003800000 */
[----:B------:R-:W-:Y:S01]  /*7490*/  ULDC UR4, c[0x0][0x3f4] ;  /* 0x0000fd0000047ab9 */ /* 0x000fe20000000800 */
[C---:B------:R-:W-:Y:S01]  /*74a0*/  IMAD.SHL.U32 R15, R16.reuse, 0x2, RZ ;  /* 0x00000002100f7824 */ /* 0x040fe200078e00ff */
[C---:B------:R-:W-:Y:S02]  /*74b0*/  ISETP.GE.AND P2, PT, R16.reuse, UR4, PT ;  /* 0x0000000410007c0c */ /* 0x040fe4000bf46270 */
[----:B------:R-:W-:Y:S02]  /*74c0*/  SHF.R.S32.HI R5, RZ, 0x1f, R16 ;  /* 0x0000001fff057819 */ /* 0x000fe40000011410 */
[----:B--2---:R-:W-:Y:S02]  /*74d0*/  IADD3 R12, P0, R3, R15, RZ ;  /* 0x0000000f030c7210 */ /* 0x004fe40007f1e0ff */
[----:B------:R-:W-:Y:S02]  /*74e0*/  SHF.L.U64.HI R3, R16, 0x1, R5 ;  /* 0x0000000110037819 */ /* 0x000fe40000010205 */
[----:B------:R-:W-:-:S02]  /*74f0*/  CS2R R4, SRZ ;  /* 0x0000000000047805 */ /* 0x000fc4000001ff00 */
[----:B----4-:R-:W-:Y:S01]  /*7500*/  IADD3 R14, P1, R14, R15, RZ ;  /* 0x0000000f0e0e7210 */ /* 0x010fe20007f3e0ff */
[----:B-1----:R-:W-:-:S04]  /*7510*/  IMAD.X R13, R0, 0x1, R3, P0 ;  /* 0x00000001000d7824 */ /* 0x002fc800000e0603 */
[----:B---3--:R-:W-:Y:S01]  /*7520*/  IMAD.X R15, R20, 0x1, R3, P1 ;  /* 0x00000001140f7824 */ /* 0x008fe200008e0603 */
[----:B------:R-:W-:Y:S07]  /*7530*/  @P2 BRA `(.L_x_12628) ;  /* 0x0000000000082947 */ /* 0x000fee0003800000 */
[----:B------:R0:W5:Y:S04]  /*7540*/  LD.E.128 R4, desc[UR56][R12.64] ;  /* 0x000000380c047980 */ /* 0x000168000c101d00 */
[----:B------:R0:W5:Y:S02]  /*7550*/  LD.E.128 R8, desc[UR56][R14.64] ;  /* 0x000000380e087980 */ /* 0x000164000c101d00 */
.L_x_12628:
[----:B------:R-:W-:Y:S05]  /*7560*/  BSYNC B1 ;  /* 0x0000000000017941 */ /* 0x000fea0003800000 */
.L_x_12627:
[----:B------:R-:W3:Y:S01]  /*7570*/  SYNCS.PHASECHK.TRANS64.TRYWAIT P1, [R2+URZ+0x30800], R25 ;  /* 0x03080019020075a7 */ /* 0x000ee2000802017f */
[----:B0----5:R-:W-:Y:S01]  /*7580*/  MOV R15, R5 ;  /* 0x00000005000f7202 */ /* 0x021fe20000000f00 */
[----:B------:R-:W-:Y:S01]  /*7590*/  IMAD.MOV.U32 R21, RZ, RZ, R4 ;  /* 0x000000ffff157224 */ /* 0x000fe200078e0004 */
[--C-:B--2---:R-:W-:Y:S01]  /*75a0*/  SHF.R.U64 R3, R4, 0x10, R5.reuse ;  /* 0x0000001004037819 */ /* 0x104fe20000001205 */
[----:B------:R-:W-:Y:S01]  /*75b0*/  IMAD.MOV.U32 R13, RZ, RZ, R6 ;  /* 0x000000ffff0d7224 */ /* 0x000fe200078e0006 */
[----:B----4-:R-:W-:Y:S01]  /*75c0*/  SHF.R.U32.HI R14, RZ, 0x10, R5 ;  /* 0x00000010ff0e7819 */ /* 0x010fe20000011605 */
[----:B------:R-:W-:Y:S01]  /*75d0*/  IMAD.MOV.U32 R4, RZ, RZ, R8 ;  /* 0x000000ffff047224 */ /* 0x000fe200078e0008 */
[----:B------:R-:W-:Y:S01]  /*75e0*/  PRMT R15, R15, 0x5410, R3 ;  /* 0x000054100f0f7816 */ /* 0x000fe20000000003 */
[----:B------:R-:W-:Y:S01]  /*75f0*/  IMAD.MOV.U32 R5, RZ, RZ, R10 ;  /* 0x000000ffff057224 */ /* 0x000fe200078e000a */
[--C-:B------:R-:W-:Y:S01]  /*7600*/  SHF.R.U64 R12, R6, 0x10, R7.reuse ;  /* 0x00000010060c7819 */ /* 0x100fe20000001207 */
[----:B-1----:R-:W-:Y:S01]  /*7610*/  IMAD.MOV.U32 R0, RZ, RZ, R7 ;  /* 0x000000ffff007224 */ /* 0x002fe200078e0007 */
[----:B------:R-:W-:Y:S01]  /*7620*/  VIMNMX R3, R24, 0xc0, PT ;  /* 0x000000c018037848 */ /* 0x000fe20003fe0100 */
[--C-:B---3--:R-:W-:Y:S01]  /*7630*/  IMAD.MOV.U32 R20, RZ, RZ, R9.reuse ;  /* 0x000000ffff147224 */ /* 0x108fe200078e0009 */
[----:B------:R-:W-:Y:S01]  /*7640*/  SHF.R.U64 R8, R8, 0x10, R9 ;  /* 0x0000001008087819 */ /* 0x000fe20000001209 */
[--C-:B------:R-:W-:Y:S01]  /*7650*/  IMAD.MOV.U32 R6, RZ, RZ, R11.reuse ;  /* 0x000000ffff067224 */ /* 0x100fe200078e000b */
[----:B------:R-:W-:Y:S01]  /*7660*/  SHF.R.U64 R10, R10, 0x10, R11 ;  /* 0x000000100a0a7819 */ /* 0x000fe2000000120b */
[----:B------:R-:W0:Y:S01]  /*7670*/  LDC R27, c[0x0][0x3f4] ;  /* 0x0000fd00ff1b7b82 */ /* 0x000e220000000800 */
[----:B------:R-:W-:Y:S01]  /*7680*/  IADD3 R26, R18, 0x60, RZ ;  /* 0x00000060121a7810 */ /* 0x000fe20007ffe0ff */
[----:B------:R-:W-:Y:S01]  /*7690*/  BSSY B1, `(.L_x_12629) ;  /* 0x0000010000017945 */ /* 0x000fe20003800000 */
[----:B------:R-:W-:-:S02]  /*76a0*/  SHF.R.U32.HI R7, RZ, 0x10, R7 ;  /* 0x00000010ff077819 */ /* 0x000fc40000011607 */
[----:B------:R-:W-:Y:S02]  /*76b0*/  SHF.R.U32.HI R9, RZ, 0x10, R9 ;  /* 0x00000010ff097819 */ /* 0x000fe40000011609 */
[----:B------:R-:W-:Y:S02]  /*76c0*/  SHF.R.U32.HI R11, RZ, 0x10, R11 ;  /* 0x00000010ff0b7819 */ /* 0x000fe4000001160b */
[----:B------:R-:W-:Y:S02]  /*76d0*/  PRMT R21, R21, 0x5410, R4 ;  /* 0x0000541015157816 */ /* 0x000fe40000000004 */
[----:B------:R-:W-:Y:S02]  /*76e0*/  PRMT R0, R7, 0x5410, R0 ;  /* 0x0000541007007816 */ /* 0x000fe40000000000 */
[----:B------:R-:W-:Y:S02]  /*76f0*/  PRMT R20, R20, 0x5410, R8 ;  /* 0x0000541014147816 */ /* 0x000fe40000000008 */
[----:B------:R-:W-:-:S02]  /*7700*/  PRMT R14, R14, 0x5410, R9 ;  /* 0x000054100e0e7816 */ /* 0x000fc40000000009 */
[----:B------:R-:W-:Y:S02]  /*7710*/  PRMT R13, R13, 0x5410, R5 ;  /* 0x000054100d0d7816 */ /* 0x000fe40000000005 */
[----:B------:R-:W-:Y:S02]  /*7720*/  PRMT R12, R12, 0x5410, R10 ;  /* 0x000054100c0c7816 */ /* 0x000fe4000000000a */
[C---:B0-----:R-:W-:Y:S01]  /*7730*/  ISETP.GE.AND P0, PT, R16.reuse, R27, PT ;  /* 0x0000001b1000720c */ /* 0x041fe20003f06270 */
[----:B------:R-:W-:-:S03]  /*7740*/  IMAD.IADD R4, R16, 0x1, R27 ;  /* 0x0000000110047824 */ /* 0x000fc600078e021b */
[-C--:B------:R-:W-:Y:S02]  /*7750*/  ISETP.GE.OR P2, PT, R18, R3.reuse, P0 ;  /* 0x000000031200720c */ /* 0x080fe40000746670 */
[----:B------:R-:W-:Y:S02]  /*7760*/  ISETP.GE.OR P0, PT, R26, R3, P0 ;  /* 0x000000031a00720c */ /* 0x000fe40000706670 */
[----:B------:R-:W-:Y:S01]  /*7770*/  PRMT R3, R6, 0x5410, R11 ;  /* 0x0000541006037816 */ /* 0x000fe2000000000b */
[----:B------:R-:W-:Y:S10]  /*7780*/  @!P1 BRA `(.L_x_12630) ;  /* 0x0000010800d49947 */ /* 0x000ff40003800000 */
.L_x_12830:
[----:B------:R-:W-:Y:S05]  /*7790*/  BSYNC B1 ;  /* 0x0000000000017941 */ /* 0x000fea0003800000 */
.L_x_12629:
[----:B------:R-:W-:Y:S01]  /*77a0*/  BSSY B1, `(.L_x_12631) ;  /* 0x000005f000017945 */ /* 0x000fe20003800000 */
[----:B------:R-:W-:-:S03]  /*77b0*/  LOP3.LUT R24, R4, 0x38, RZ, 0xc0, !PT ;  /* 0x0000003804187812 */ /* 0x000fc600078ec0ff */
[----:B------:R-:W-:Y:S05]  /*77c0*/  @P2 BRA `(.L_x_12632) ;  /* 0x0000000400702947 */ /* 0x000fea0003800000 */
[----:B------:R-:W2:Y:S01]  /*77d0*/  LDL R6, [R1+0x34] ;  /* 0x0000340001067983 */ /* 0x000ea20000100800 */
[----:B------:R-:W1:Y:S02]  /*77e0*/  S2R R5, SR_TID.X ;  /* 0x0000000000057919 */ /* 0x000e640000002100 */
[----:B-1----:R-:W-:-:S05]  /*77f0*/  VIADD R5, R5, 0xffffff80 ;  /* 0xffffff8005057836 */ /* 0x002fca0000000000 */
[----:B------:R-:W-:-:S04]  /*7800*/  SHF.R.S32.HI R10, RZ, 0x1f, R5 ;  /* 0x0000001fff0a7819 */ /* 0x000fc80000011405 */
[----:B------:R-:W-:-:S04]  /*7810*/  LEA.HI R10, R10, R5, RZ, 0x5 ;  /* 0x000000050a0a7211 */ /* 0x000fc800078f28ff */
[----:B------:R-:W-:Y:S01]  /*7820*/  SHF.R.S32.HI R10, RZ, 0x5, R10 ;  /* 0x00000005ff0a7819 */ /* 0x000fe2000001140a */
[--C-:B------:R-:W-:Y:S02]  /*7830*/  HADD2.F32 R34, -RZ, R21.reuse.H0_H0 ;  /* 0x20000015ff227230 */ /* 0x100fe40000004100 */
[----:B------:R-:W-:Y:S02]  /*7840*/  HADD2.F32 R36, -RZ, R21.H1_H1 ;  /* 0x30000015ff247230 */ /* 0x000fe40000004100 */
[----:B------:R-:W-:Y:S02]  /*7850*/  HADD2.F32 R37, -RZ, R20.H1_H1 ;  /* 0x30000014ff257230 */ /* 0x000fe40000004100 */
[----:B------:R-:W-:Y:S02]  /*7860*/  HADD2.F32 R35, -RZ, R15.H1_H1 ;  /* 0x3000000fff237230 */ /* 0x000fe40000004100 */
[----:B--2---:R-:W-:-:S05]  /*7870*/  IMAD.SHL.U32 R4, R6, 0x40, RZ ;  /* 0x0000004006047824 */ /* 0x004fca00078e00ff */
[----:B------:R-:W-:-:S04]  /*7880*/  LOP3.LUT R7, R4, 0x1c0, RZ, 0xc0, !PT ;  /* 0x000001c004077812 */ /* 0x000fc800078ec0ff */
[--C-:B------:R-:W-:Y:S02]  /*7890*/  SHF.R.U32.HI R9, RZ, 0x3, R7.reuse ;  /* 0x00000003ff097819 */ /* 0x100fe40000011607 */
[----:B------:R-:W-:Y:S02]  /*78a0*/  LOP3.LUT R4, R7, 0x38, R16, 0xf8, !PT ;  /* 0x0000003807047812 */ /* 0x000fe400078ef810 */
[----:B------:R-:W-:Y:S02]  /*78b0*/  LOP3.LUT R8, R9, R24, R7, 0x1e, !PT ;  /* 0x0000001809087212 */ /* 0x000fe400078e1e07 */
[----:B------:R-:W-:-:S03]  /*78c0*/  LOP3.LUT R4, R4, R9, RZ, 0x3c, !PT ;  /* 0x0000000904047212 */ /* 0x000fc600078e3cff */
[C---:B------:R-:W-:Y:S02]  /*78d0*/  IMAD R9, R10.reuse, 0x200, R8 ;  /* 0x000002000a097824 */ /* 0x040fe400078e0208 */
[----:B------:R-:W-:-:S03]  /*78e0*/  IMAD R5, R10, 0x200, R4 ;  /* 0x000002000a057824 */ /* 0x000fc600078e0204 */
[----:B------:R-:W-:Y:S01]  /*78f0*/  LEA R44, R9, R2, 0x1 ;  /* 0x00000002092c7211 */ /* 0x000fe200078e08ff */
[----:B------:R-:W-:-:S04]  /*7900*/  IMAD R43, R5, 0x2, R2 ;  /* 0x00000002052b7824 */ /* 0x000fc800078e0202 */
[----:B------:R-:W1:Y:S04]  /*7910*/  LDS.128 R8, [R44+0xc400] ;  /* 0x00c400002c087984 */ /* 0x000e680000000c00 */
[----:B------:R-:W0:Y:S01]  /*7920*/  LDS.128 R4, [R43+0xc400] ;  /* 0x00c400002b047984 */ /* 0x000e220000000c00 */
[--C-:B-1----:R-:W-:Y:S02]  /*7930*/  HADD2.F32 R30, -RZ, R8.reuse.H0_H0 ;  /* 0x20000008ff1e7230 */ /* 0x102fe40000004100 */
[----:B------:R-:W-:Y:S02]  /*7940*/  HADD2.F32 R8, -RZ, R8.H1_H1 ;  /* 0x30000008ff087230 */ /* 0x000fe40000004100 */
[--C-:B0-----:R-:W-:Y:S02]  /*7950*/  HADD2.F32 R25, -RZ, R4.reuse.H0_H0 ;  /* 0x20000004ff197230 */ /* 0x101fe40000004100 */
[C---:B------:R-:W-:Y:S01]  /*7960*/  FMUL.FTZ R38, R30.reuse, R36 ;  /* 0x000000241e267220 */ /* 0x040fe20000410000 */
[----:B------:R-:W-:Y:S01]  /*7970*/  FMUL.FTZ R40, R30, R34 ;  /* 0x000000221e287220 */ /* 0x000fe20000410000 */
[----:B------:R-:W-:-:S02]  /*7980*/  HADD2.F32 R4, -RZ, R4.H1_H1 ;  /* 0x30000004ff047230 */ /* 0x000fc40000004100 */
[C---:B------:R-:W-:Y:S01]  /*7990*/  FMUL.FTZ R39, R8.reuse, R37 ;  /* 0x0000002508277220 */ /* 0x040fe20000410000 */
[----:B------:R-:W-:Y:S02]  /*79a0*/  HADD2.F32 R31, -RZ, R9.H0_H0 ;  /* 0x20000009ff1f7230 */ /* 0x000fe40000004100 */
[C---:B------:R-:W-:Y:S01]  /*79b0*/  FFMA.FTZ R38, R25.reuse, R34, -R38 ;  /* 0x0000002219267223 */ /* 0x040fe20000010826 */
[----:B------:R-:W-:Y:S02]  /*79c0*/  HADD2.F32 R30, -RZ, R20.H0_H0 ;  /* 0x20000014ff1e7230 */ /* 0x000fe40000004100 */
[----:B------:R-:W-:Y:S01]  /*79d0*/  FFMA.FTZ R40, R25, R36, R40 ;  /* 0x0000002419287223 */ /* 0x000fe20000010028 */
[----:B------:R-:W-:Y:S02]  /*79e0*/  HADD2.F32 R25, -RZ, R15.H0_H0 ;  /* 0x2000000fff197230 */ /* 0x000fe40000004100 */
[----:B------:R-:W-:Y:S01]  /*79f0*/  FMUL.FTZ R41, R8, R35 ;  /* 0x0000002308297220 */ /* 0x000fe20000410000 */
[----:B------:R-:W-:-:S02]  /*7a00*/  HADD2.F32 R26, -RZ, R5.H0_H0 ;  /* 0x20000005ff1a7230 */ /* 0x000fc40000004100 */
[C---:B------:R-:W-:Y:S01]  /*7a10*/  FFMA.FTZ R39, R4.reuse, R35, -R39 ;  /* 0x0000002304277223 */ /* 0x040fe20000010827 */
[C---:B------:R-:W-:Y:S01]  /*7a20*/  FMUL.FTZ R35, R31.reuse, R30 ;  /* 0x0000001e1f237220 */ /* 0x040fe20000410000 */
[----:B------:R-:W-:Y:S02]  /*7a30*/  HADD2.F32 R9, -RZ, R9.H1_H1 ;  /* 0x30000009ff097230 */ /* 0x000fe40000004100 */
[----:B------:R-:W-:Y:S01]  /*7a40*/  FMUL.FTZ R31, R31, R25 ;  /* 0x000000191f1f7220 */ /* 0x000fe20000410000 */
[--C-:B------:R-:W-:Y:S02]  /*7a50*/  HADD2.F32 R34, -RZ, R14.reuse.H1_H1 ;  /* 0x3000000eff227230 */ /* 0x100fe40000004100 */
[----:B------:R-:W-:Y:S01]  /*7a60*/  FFMA.FTZ R41, R4, R37, R41 ;  /* 0x0000002504297223 */ /* 0x000fe20000010029 */
[----:B------:R-:W-:Y:S02]  /*7a70*/  HADD2.F32 R4, -RZ, R14.H0_H0 ;  /* 0x2000000eff047230 */ /* 0x000fe40000004100 */
[----:B------:R-:W-:Y:S01]  /*7a80*/  FFMA.FTZ R35, R26, R25, -R35 ;  /* 0x000000191a237223 */ /* 0x000fe20000010823 */
[----:B------:R-:W-:-:S02]  /*7a90*/  HADD2.F32 R5, -RZ, R5.H1_H1 ;  /* 0x30000005ff057230 */ /* 0x000fc40000004100 */
[----:B------:R-:W-:Y:S01]  /*7aa0*/  FFMA.FTZ R26, R26, R30, R31 ;  /* 0x0000001e1a1a7223 */ /* 0x000fe2000001001f */
[--C-:B------:R-:W-:Y:S02]  /*7ab0*/  HADD2.F32 R32, -RZ, R10.reuse.H0_H0 ;  /* 0x2000000aff207230 */ /* 0x100fe40000004100 */
[C---:B------:R-:W-:Y:S01]  /*7ac0*/  FMUL.FTZ R30, R9.reuse, R34 ;  /* 0x00000022091e7220 */ /* 0x040fe20000410000 */
[--C-:B------:R-:W-:Y:S02]  /*7ad0*/  HADD2.F32 R8, -RZ, R13.reuse.H0_H0 ;  /* 0x2000000dff087230 */ /* 0x100fe40000004100 */
[----:B------:R-:W-:Y:S01]  /*7ae0*/  FMUL.FTZ R36, R9, R4 ;  /* 0x0000000409247220 */ /* 0x000fe20000410000 */
[----:B------:R-:W-:Y:S02]  /*7af0*/  HADD2.F32 R25, -RZ, R13.H1_H1 ;  /* 0x3000000dff197230 */ /* 0x000fe40000004100 */
[----:B------:R-:W-:Y:S02]  /*7b00*/  HADD2.F32 R10, -RZ, R10.H1_H1 ;  /* 0x3000000aff0a7230 */ /* 0x000fe40000004100 */
[----:B------:R-:W-:-:S02]  /*7b10*/  HADD2.F32 R31, -RZ, R12.H1_H1 ;  /* 0x3000000cff1f7230 */ /* 0x000fc40000004100 */
[C---:B------:R-:W-:Y:S01]  /*7b20*/  FFMA.FTZ R30, R5.reuse, R4, -R30 ;  /* 0x00000004051e7223 */ /* 0x040fe2000001081e */
[--C-:B------:R-:W-:Y:S02]  /*7b30*/  HADD2.F32 R27, -RZ, R6.reuse.H0_H0 ;  /* 0x20000006ff1b7230 */ /* 0x100fe40000004100 */
[C---:B------:R-:W-:Y:S01]  /*7b40*/  FMUL.FTZ R4, R32.reuse, R25 ;  /* 0x0000001920047220 */ /* 0x040fe20000410000 */
[----:B------:R-:W-:Y:S02]  /*7b50*/  HADD2.F32 R6, -RZ, R6.H1_H1 ;  /* 0x30000006ff067230 */ /* 0x000fe40000004100 */
[----:B------:R-:W-:Y:S01]  /*7b60*/  FMUL.FTZ R42, R32, R8 ;  /* 0x00000008202a7220 */ /* 0x000fe20000410000 */
[----:B------:R-:W-:Y:S02]  /*7b70*/  HADD2.F32 R9, -RZ, R12.H0_H0 ;  /* 0x2000000cff097230 */ /* 0x000fe40000004100 */
[----:B------:R-:W-:Y:S01]  /*7b80*/  FFMA.FTZ R37, R5, R34, R36 ;  /* 0x0000002205257223 */ /* 0x000fe20000010024 */
[----:B------:R-:W-:Y:S01]  /*7b90*/  FMUL.FTZ R5, R10, R31 ;  /* 0x0000001f0a057220 */ /* 0x000fe20000410000 */
[C---:B------:R-:W-:Y:S01]  /*7ba0*/  FFMA.FTZ R32, R27.reuse, R8, -R4 ;  /* 0x000000081b207223 */ /* 0x040fe20000010804 */
[----:B------:R-:W-:Y:S01]  /*7bb0*/  FFMA.FTZ R42, R27, R25, R42 ;  /* 0x000000191b2a7223 */ /* 0x000fe2000001002a */
[----:B------:R-:W-:-:S02]  /*7bc0*/  HADD2.F32 R33, -RZ, R11.H0_H0 ;  /* 0x2000000bff217230 */ /* 0x000fc40000004100 */
[-C--:B------:R-:W-:Y:S01]  /*7bd0*/  FMUL.FTZ R27, R10, R9.reuse ;  /* 0x000000090a1b7220 */ /* 0x080fe20000410000 */
[----:B------:R-:W-:Y:S01]  /*7be0*/  FFMA.FTZ R25, R6, R9, -R5 ;  /* 0x0000000906197223 */ /* 0x000fe20000010805 */
[----:B------:R-:W-:Y:S02]  /*7bf0*/  HADD2.F32 R11, -RZ, R11.H1_H1 ;  /* 0x3000000bff0b7230 */ /* 0x000fe40000004100 */
[--C-:B------:R-:W-:Y:S02]  /*7c00*/  HADD2.F32 R5, -RZ, R3.reuse.H0_H0 ;  /* 0x20000003ff057230 */ /* 0x100fe40000004100 */
[----:B------:R-:W-:Y:S02]  /*7c10*/  HADD2.F32 R10, -RZ, R3.H1_H1 ;  /* 0x30000003ff0a7230 */ /* 0x000fe40000004100 */
[--C-:B------:R-:W-:Y:S02]  /*7c20*/  HADD2.F32 R4, -RZ, R0.reuse.H1_H1 ;  /* 0x30000000ff047230 */ /* 0x100fe40000004100 */
[----:B------:R-:W-:-:S02]  /*7c30*/  HADD2.F32 R8, -RZ, R0.H0_H0 ;  /* 0x20000000ff087230 */ /* 0x000fc40000004100 */
[--C-:B------:R-:W-:Y:S02]  /*7c40*/  HADD2.F32 R28, -RZ, R7.reuse.H0_H0 ;  /* 0x20000007ff1c7230 */ /* 0x100fe40000004100 */
[----:B------:R-:W-:Y:S01]  /*7c50*/  FFMA.FTZ R27, R6, R31, R27 ;  /* 0x0000001f061b7223 */ /* 0x000fe2000001001b */
[----:B------:R-:W-:Y:S02]  /*7c60*/  HADD2.F32 R7, -RZ, R7.H1_H1 ;  /* 0x30000007ff077230 */ /* 0x000fe40000004100 */
[-C--:B------:R-:W-:Y:S01]  /*7c70*/  FMUL.FTZ R9, R33, R5.reuse ;  /* 0x0000000521097220 */ /* 0x080fe20000410000 */
[----:B------:R-:W-:Y:S01]  /*7c80*/  FMUL.FTZ R34, R11, R10 ;  /* 0x0000000a0b227220 */ /* 0x000fe20000410000 */
        /* <DEDUP_REMOVED lines=14> */
[----:B------:R1:W-:Y:S04]  /*7d70*/  STS.128 [R43+0xc400], R4 ;  /* 0x00c400042b007388 */ /* 0x0003e80000000c00 */
[----:B------:R1:W-:Y:S02]  /*7d80*/  STS.128 [R44+0xc400], R8 ;  /* 0x00c400082c007388 */ /* 0x0003e40000000c00 */
.L_x_12632:
[----:B------:R-:W-:Y:S05]  /*7d90*/  BSYNC B1 ;  /* 0x0000000000017941 */ /* 0x000fea0003800000 */
.L_x_12631:
[----:B------:R-:W-:Y:S05]  /*7da0*/  @P0 BRA `(.L_x_12623) ;  /* 0x0000000400600947 */ /* 0x000fea0003800000 */
[----:B-1----:R-:W2:Y:S01]  /*7db0*/  LDL R8, [R1+0x48] ;  /* 0x0000480001087983 */ /* 0x002ea20000100800 */
[C---:B------:R-:W-:Y:S02]  /*7dc0*/  VIADD R4, R18.reuse, 0x60 ;  /* 0x0000006012047836 */ /* 0x040fe40000000000 */
[----:B------:R-:W-:Y:S01]  /*7dd0*/  VIADD R5, R18, 0x60 ;  /* 0x0000006012057836 */ /* 0x000fe20000000000 */
[----:B------:R-:W3:Y:S01]  /*7de0*/  LDL R43, [R1+0x70] ;  /* 0x00007000012b7983 */ /* 0x000ee20000100800 */
[----:B------:R-:W-:Y:S02]  /*7df0*/  IMAD.SHL.U32 R4, R4, 0x40, RZ ;  /* 0x0000004004047824 */ /* 0x000fe400078e00ff */
[----:B------:R-:W-:-:S03]  /*7e00*/  IMAD.SHL.U32 R5, R5, 0x40, RZ ;  /* 0x0000004005057824 */ /* 0x000fc600078e00ff */
[----:B------:R-:W-:Y:S02]  /*7e10*/  LOP3.LUT R4, R4, 0x1c0, RZ, 0xc0, !PT ;  /* 0x000001c004047812 */ /* 0x000fe400078ec0ff */
[----:B------:R-:W-:Y:S02]  /*7e20*/  LOP3.LUT R5, R5, 0x1c0, RZ, 0xc0, !PT ;  /* 0x000001c005057812 */ /* 0x000fe400078ec0ff */
[----:B------:R-:W-:-:S04]  /*7e30*/  SHF.R.U32.HI R4, RZ, 0x3, R4 ;  /* 0x00000003ff047819 */ /* 0x000fc80000011604 */
[----:B------:R-:W-:Y:S01]  /*7e40*/  LOP3.LUT R24, R4, R24, R5, 0x1e, !PT ;  /* 0x0000001804187212 */ /* 0x000fe200078e1e05 */
[--C-:B------:R-:W-:Y:S02]  /*7e50*/  HADD2.F32 R33, -RZ, R21.reuse.H0_H0 ;  /* 0x20000015ff217230 */ /* 0x100fe40000004100 */
[----:B------:R-:W-:Y:S02]  /*7e60*/  HADD2.F32 R35, -RZ, R21.H1_H1 ;  /* 0x30000015ff237230 */ /* 0x000fe40000004100 */
[--C-:B------:R-:W-:Y:S02]  /*7e70*/  HADD2.F32 R40, -RZ, R20.reuse.H1_H1 ;  /* 0x30000014ff287230 */ /* 0x100fe40000004100 */
[--C-:B------:R-:W-:Y:S02]  /*7e80*/  HADD2.F32 R38, -RZ, R15.reuse.H1_H1 ;  /* 0x3000000fff267230 */ /* 0x100fe40000004100 */
[----:B------:R-:W-:Y:S02]  /*7e90*/  HADD2.F32 R42, -RZ, R20.H0_H0 ;  /* 0x20000014ff2a7230 */ /* 0x000fe40000004100 */
[----:B------:R-:W-:-:S02]  /*7ea0*/  HADD2.F32 R20, -RZ, R15.H0_H0 ;  /* 0x2000000fff147230 */ /* 0x000fc40000004100 */
[----:B------:R-:W-:Y:S02]  /*7eb0*/  HADD2.F32 R39, -RZ, R14.H1_H1 ;  /* 0x3000000eff277230 */ /* 0x000fe40000004100 */
[--C-:B------:R-:W-:Y:S02]  /*7ec0*/  HADD2.F32 R37, -RZ, R13.reuse.H0_H0 ;  /* 0x2000000dff257230 */ /* 0x100fe40000004100 */
[----:B------:R-:W-:Y:S02]  /*7ed0*/  HADD2.F32 R41, -RZ, R13.H1_H1 ;  /* 0x3000000dff297230 */ /* 0x000fe40000004100 */
[----:B--2---:R-:W-:-:S04]  /*7ee0*/  IMAD.IADD R9, R8, 0x1, R24 ;  /* 0x0000000108097824 */ /* 0x004fc800078e0218 */
[----:B------:R-:W-:Y:S01]  /*7ef0*/  IMAD R24, R9, 0x2, R2 ;  /* 0x0000000209187824 */ /* 0x000fe200078e0202 */
[----:B---3--:R-:W0:Y:S04]  /*7f00*/  LDS.128 R4, [R43+0xc400] ;  /* 0x00c400002b047984 */ /* 0x008e280000000c00 */
[----:B------:R-:W1:Y:S01]  /*7f10*/  LDS.128 R8, [R24+0xc400] ;  /* 0x00c4000018087984 */ /* 0x000e620000000c00 */
[----:B0-----:R-:W-:Y:S02]  /*7f20*/  HADD2.F32 R25, -RZ, R4.H0_H0 ;  /* 0x20000004ff197230 */ /* 0x001fe40000004100 */
[--C-:B-1----:R-:W-:Y:S02]  /*7f30*/  HADD2.F32 R21, -RZ, R8.reuse.H0_H0 ;  /* 0x20000008ff157230 */ /* 0x102fe40000004100 */
[----:B------:R-:W-:-:S03]  /*7f40*/  HADD2.F32 R8, -RZ, R8.H1_H1 ;  /* 0x30000008ff087230 */ /* 0x000fc60000004100 */
[-C--:B------:R-:W-:Y:S01]  /*7f50*/  FMUL.FTZ R36, R33, R21.reuse ;  /* 0x0000001521247220 */ /* 0x080fe20000410000 */
[--C-:B------:R-:W-:Y:S02]  /*7f60*/  HADD2.F32 R30, -RZ, R9.reuse.H0_H0 ;  /* 0x20000009ff1e7230 */ /* 0x100fe40000004100 */
[C---:B------:R-:W-:Y:S01]  /*7f70*/  FMUL.FTZ R34, R35.reuse, R21 ;  /* 0x0000001523227220 */ /* 0x040fe20000410000 */
[----:B------:R-:W-:Y:S02]  /*7f80*/  HADD2.F32 R4, -RZ, R4.H1_H1 ;  /* 0x30000004ff047230 */ /* 0x000fe40000004100 */
[----:B------:R-:W-:Y:S01]  /*7f90*/  FFMA.FTZ R36, R35, R25, R36 ;  /* 0x0000001923247223 */ /* 0x000fe20000010024 */
[----:B------:R-:W-:Y:S02]  /*7fa0*/  HADD2.F32 R9, -RZ, R9.H1_H1 ;  /* 0x30000009ff097230 */ /* 0x000fe40000004100 */
[-C--:B------:R-:W-:Y:S01]  /*7fb0*/  FMUL.FTZ R21, R40, R8.reuse ;  /* 0x0000000828157220 */ /* 0x080fe20000410000 */
[----:B------:R-:W-:Y:S01]  /*7fc0*/  FMUL.FTZ R15, R38, R8 ;  /* 0x00000008260f7220 */ /* 0x000fe20000410000 */
[----:B------:R-:W-:-:S02]  /*7fd0*/  HADD2.F32 R35, -RZ, R14.H0_H0 ;  /* 0x2000000eff237230 */ /* 0x000fc40000004100 */
[----:B------:R-:W-:Y:S01]  /*7fe0*/  FFMA.FTZ R34, R33, R25, -R34 ;  /* 0x0000001921227223 */ /* 0x000fe20000010822 */
[--C-:B------:R-:W-:Y:S02]  /*7ff0*/  HADD2.F32 R26, -RZ, R5.reuse.H0_H0 ;  /* 0x20000005ff1a7230 */ /* 0x100fe40000004100 */
[-C--:B------:R-:W-:Y:S01]  /*8000*/  FMUL.FTZ R25, R42, R30.reuse ;  /* 0x0000001e2a197220 */ /* 0x080fe20000410000 */
[----:B------:R-:W-:Y:S01]  /*8010*/  FMUL.FTZ R33, R20, R30 ;  /* 0x0000001e14217220 */ /* 0x000fe20000410000 */
[----:B------:R-:W-:Y:S02]  /*8020*/  HADD2.F32 R5, -RZ, R5.H1_H1 ;  /* 0x30000005ff057230 */ /* 0x000fe40000004100 */
[-C--:B------:R-:W-:Y:S01]  /*8030*/  FFMA.FTZ R21, R38, R4.reuse, -R21 ;  /* 0x0000000426157223 */ /* 0x080fe20000010815 */
[--C-:B------:R-:W-:Y:S02]  /*8040*/  HADD2.F32 R31, -RZ, R10.reuse.H0_H0 ;  /* 0x2000000aff1f7230 */ /* 0x100fe40000004100 */
[----:B------:R-:W-:Y:S01]  /*8050*/  FFMA.FTZ R15, R40, R4, R15 ;  /* 0x00000004280f7223 */ /* 0x000fe2000001000f */
[----:B------:R-:W-:-:S02]  /*8060*/  HADD2.F32 R10, -RZ, R10.H1_H1 ;  /* 0x3000000aff0a7230 */ /* 0x000fc40000004100 */
[-C--:B------:R-:W-:Y:S01]  /*8070*/  FMUL.FTZ R4, R39, R9.reuse ;  /* 0x0000000927047220 */ /* 0x080fe20000410000 */
[C---:B------:R-:W-:Y:S01]  /*8080*/  FMUL.FTZ R8, R35.reuse, R9 ;  /* 0x0000000923087220 */ /* 0x040fe20000410000 */
[----:B------:R-:W-:Y:S02]  /*8090*/  HADD2.F32 R30, -RZ, R12.H1_H1 ;  /* 0x3000000cff1e7230 */ /* 0x000fe40000004100 */
[-C--:B------:R-:W-:Y:S01]  /*80a0*/  FFMA.FTZ R25, R20, R26.reuse, -R25 ;  /* 0x0000001a14197223 */ /* 0x080fe20000010819 */
[----:B------:R-:W-:Y:S01]  /*80b0*/  FFMA.FTZ R33, R42, R26, R33 ;  /* 0x0000001a2a217223 */ /* 0x000fe20000010021 */
[----:B------:R-:W-:Y:S02]  /*80c0*/  HADD2.F32 R27, -RZ, R6.H0_H0 ;  /* 0x20000006ff1b7230 */ /* 0x000fe40000004100 */
[-C--:B------:R-:W-:Y:S01]  /*80d0*/  FFMA.FTZ R14, R35, R5.reuse, -R4 ;  /* 0x00000005230e7223 */ /* 0x080fe20000010804 */
[----:B------:R-:W-:Y:S02]  /*80e0*/  HADD2.F32 R26, -RZ, R12.H0_H0 ;  /* 0x2000000cff1a7230 */ /* 0x000fe40000004100 */
[----:B------:R-:W-:Y:S01]  /*80f0*/  FFMA.FTZ R12, R39, R5, R8 ;  /* 0x00000005270c7223 */ /* 0x000fe20000010008 */
[----:B------:R-:W-:-:S02]  /*8100*/  HADD2.F32 R6, -RZ, R6.H1_H1 ;  /* 0x30000006ff067230 */ /* 0x000fc40000004100 */
[-C--:B------:R-:W-:Y:S01]  /*8110*/  FMUL.FTZ R5, R30, R10.reuse ;  /* 0x0000000a1e057220 */ /* 0x080fe20000410000 */
[-C--:B------:R-:W-:Y:S01]  /*8120*/  FMUL.FTZ R4, R41, R31.reuse ;  /* 0x0000001f29047220 */ /* 0x080fe20000410000 */
[C---:B------:R-:W-:Y:S01]  /*8130*/  FMUL.FTZ R20, R37.reuse, R31 ;  /* 0x0000001f25147220 */ /* 0x040fe20000410000 */
[C---:B------:R-:W-:Y:S01]  /*8140*/  FMUL.FTZ R9, R26.reuse, R10 ;  /* 0x0000000a1a097220 */ /* 0x040fe20000410000 */
[--C-:B------:R-:W-:Y:S02]  /*8150*/  HADD2.F32 R32, -RZ, R11.reuse.H0_H0 ;  /* 0x2000000bff207230 */ /* 0x100fe40000004100 */
[----:B------:R-:W-:Y:S01]  /*8160*/  FFMA.FTZ R10, R26, R6, -R5 ;  /* 0x000000061a0a7223 */ /* 0x000fe20000010805 */
[----:B------:R-:W-:Y:S02]  /*8170*/  HADD2.F32 R11, -RZ, R11.H1_H1 ;  /* 0x3000000bff0b7230 */ /* 0x000fe40000004100 */
[-C--:B------:R-:W-:Y:S01]  /*8180*/  FFMA.FTZ R13, R37, R27.reuse, -R4 ;  /* 0x0000001b250d7223 */ /* 0x080fe20000010804 */
[----:B------:R-:W-:Y:S01]  /*8190*/  FFMA.FTZ R20, R41, R27, R20 ;  /* 0x0000001b29147223 */ /* 0x000fe20000010014 */
[----:B------:R-:W-:-:S02]  /*81a0*/  HADD2.F32 R26, -RZ, R3.H0_H0 ;  /* 0x20000003ff1a7230 */ /* 0x000fc40000004100 */
[--C-:B------:R-:W-:Y:S02]  /*81b0*/  HADD2.F32 R8, -RZ, R0.reuse.H1_H1 ;  /* 0x30000000ff087230 */ /* 0x100fe40000004100 */
[----:B------:R-:W-:Y:S02]  /*81c0*/  HADD2.F32 R31, -RZ, R3.H1_H1 ;  /* 0x30000003ff1f7230 */ /* 0x000fe40000004100 */
[----:B------:R-:W-:Y:S02]  /*81d0*/  HADD2.F32 R27, -RZ, R0.H0_H0 ;  /* 0x20000000ff1b7230 */ /* 0x000fe40000004100 */
[----:B------:R-:W-:Y:S01]  /*81e0*/  FFMA.FTZ R3, R30, R6, R9 ;  /* 0x000000061e037223 */ /* 0x000fe20000010009 */
[--C-:B------:R-:W-:Y:S02]  /*81f0*/  HADD2.F32 R28, -RZ, R7.reuse.H0_H0 ;  /* 0x20000007ff1c7230 */ /* 0x100fe40000004100 */
[----:B------:R-:W-:Y:S01]  /*8200*/  FMUL.FTZ R5, R26, R32 ;  /* 0x000000201a057220 */ /* 0x000fe20000410000 */
[----:B------:R-:W-:-:S02]  /*8210*/  HADD2.F32 R7, -RZ, R7.H1_H1 ;  /* 0x30000007ff077230 */ /* 0x000fc40000004100 */
[C---:B------:R-:W-:Y:S01]  /*8220*/  FMUL.FTZ R9, R8.reuse, R32 ;  /* 0x0000002008097220 */ /* 0x040fe20000410000 */
        /* <DEDUP_REMOVED lines=14> */
[----:B------:R2:W-:Y:S04]  /*8310*/  STS.128 [R43+0xc400], R4 ;  /* 0x00c400042b007388 */ /* 0x0005e80000000c00 */
[----:B------:R2:W-:Y:S02]  /*8320*/  STS.128 [R24+0xc400], R8 ;  /* 0x00c4000818007388 */ /* 0x0005e40000000c00 */
.L_x_12623:
[----:B------:R-:W-:Y:S05]  /*8330*/  BSYNC B0 ;  /* 0x0000000000007941 */ /* 0x000fea0003800000 */
.L_x_12612:
[----:B------:R-:W-:Y:S01]  /*8340*/  @!PT LDS RZ, [RZ] ;  /* 0x00000000fffff984 */ /* 0x000fe20000000800 */
[----:B------:R-:W-:Y:S01]  /*8350*/  @!PT LDS RZ, [RZ] ;  /* 0x00000000fffff984 */ /* 0x000fe20000000800 */
[----:B------:R-:W-:Y:S01]  /*8360*/  @!PT LDS RZ, [RZ] ;  /* 0x00000000fffff984 */ /* 0x000fe20000000800 */
[----:B------:R-:W-:Y:S01]  /*8370*/  @!PT LDS RZ, [RZ] ;  /* 0x00000000fffff984 */ /* 0x000fe20000000800 */
[----:B------:R3:W-:Y:S06]  /*8380*/  MEMBAR.ALL.CTA ;  /* 0x0000000000007992 */ /* 0x0007ec0000008000 */
[----:B---3--:R-:W3:Y:S01]  /*8390*/  FENCE.VIEW.ASYNC.S ;  /* 0x00000000000073c6 */ /* 0x008ee20000000000 */
[----:B------:R-:W-:Y:S05]  /*83a0*/  WARPSYNC.ALL ;  /* 0x0000000000007948 */ /* 0x000fea0003800000 */
[----:B---3--:R-:W-:Y:S06]  /*83b0*/  BAR.SYNC.DEFER_BLOCKING 0xd, 0x180 ;  /* 0x0346000000007b1d */ /* 0x008fec0000010000 */
.L_x_12609:
[----:B------:R-:W-:-:S13]  /*83c0*/  ISETP.NE.AND P0, PT, R155, 0x3, PT ;  /* 0x000000039b00780c */ /* 0x000fda0003f05270 */
[----:B------:R-:W-:Y:S05]  /*83d0*/  @!P0 BRA `(.L_x_12633) ;  /* 0x0000000000048947 */ /* 0x000fea0003800000 */
[----:B------:R-:W-:Y:S01]  /*83e0*/  BPT.TRAP 0x1 ;  /* 0x000000040000795c */ /* 0x000fe20000300000 */
.L_x_12633:
[----:B012---:R-:W-:Y:S02]  /*83f0*/  LEA R8, R152, R2, 0x3 ;  /* 0x0000000298087211 */ /* 0x007fe400078e18ff */
[----:B------:R-:W-:-:S04]  /*8400*/  SHF.L.U32 R3, R156, 0x1f, RZ ;  /* 0x0000001f9c037819 */ /* 0x000fc800000006ff */
[----:B------:R0:W1:Y:S01]  /*8410*/  SYNCS.PHASECHK.TRANS64.TRYWAIT P1, [R8+URZ+0x30830], R3 ;  /* 0x03083003080075a7 */ /* 0x000062000802017f */
[----:B------:R-:W-:Y:S05]  /*8420*/  @!P0 BRA `(.L_x_12634) ;  /* 0x0000000000048947 */ /* 0x000fea0003800000 */
[----:B------:R-:W-:Y:S01]  /*8430*/  BPT.TRAP 0x1 ;  /* 0x000000040000795c */ /* 0x000fe20000300000 */
.L_x_12634:
[----:B------:R-:W-:Y:S01]  /*8440*/  VIADD R0, R2, 0x12400 ;  /* 0x0001240002007836 */ /* 0x000fe20000000000 */
[----:B------:R-:W-:Y:S01]  /*8450*/  LOP3.LUT R4, R29, 0x10000, RZ, 0xfc, !PT ;  /* 0x000100001d047812 */ /* 0x000fe200078efcff */
[----:B------:R-:W-:-:S03]  /*8460*/  IMAD.MOV.U32 R5, RZ, RZ, 0x40000040 ;  /* 0x40000040ff057424 */ /* 0x000fc600078e00ff */
[----:B------:R-:W-:Y:S02]  /*8470*/  SHF.R.U32.HI R0, RZ, 0x4, R0 ;  /* 0x00000004ff007819 */ /* 0x000fe40000011600 */
[----:B------:R2:W-:Y:S02]  /*8480*/  STL.64 [R1+0x10], R4 ;  /* 0x0000100401007387 */ /* 0x0005e40000100a00 */
[----:B------:R-:W-:-:S04]  /*8490*/  LOP3.LUT R0, R0, 0x3fff, RZ, 0xc0, !PT ;  /* 0x00003fff00007812 */ /* 0x000fc800078ec0ff */
[----:B------:R-:W-:-:S05]  /*84a0*/  LOP3.LUT R0, R0, 0x10000, RZ, 0xfc, !PT ;  /* 0x0001000000007812 */ /* 0x000fca00078efcff */
[----:B------:R2:W-:Y:S01]  /*84b0*/  STL [R1+0x44], R0 ;  /* 0x0000440001007387 */ /* 0x0005e20000100800 */
[----:B-1----:R-:W-:Y:S05]  /*84c0*/  @P1 BRA `(.L_x_12635) ;  /* 0x0000000000081947 */ /* 0x002fea0003800000 */
[----:B------:R-:W1:Y:S02]  /*84d0*/  SYNCS.PHASECHK.TRANS64.TRYWAIT P1, [R8+URZ+0x30830], R3 ;  /* 0x03083003080075a7 */ /* 0x000e64000802017f */
[----:B-1----:R-:W-:Y:S05]  /*84e0*/  @!P1 BRA `(.L_x_12636) ;  /* 0x000000fc00909947 */ /* 0x002fea0003800000 */
.L_x_12635:
[----:B--2---:R-:W2:Y:S04]  /*84f0*/  LDL R0, [R1+0x44] ;  /* 0x0000440001007983 */ /* 0x004ea80000100800 */
[----:B------:R-:W3:Y:S01]  /*8500*/  LDL.64 R10, [R1+0x10] ;  /* 0x00001000010a7983 */ /* 0x000ee20000100a00 */
[----:B------:R-:W-:Y:S01]  /*8510*/  IMAD.MOV.U32 R5, RZ, RZ, 0x40000040 ;  /* 0x40000040ff057424 */ /* 0x000fe200078e00ff */
[----:B------:R-:W-:Y:S05]  /*8520*/  WARPSYNC.ALL ;  /* 0x0000000000007948 */ /* 0x000fea0003800000 */
[----:B------:R-:W-:Y:S01]  /*8530*/  R2UR UR7, R5 ;  /* 0x00000000050772ca */ /* 0x000fe200000e0000 */
[----:B-----5:R-:W-:Y:S01]  /*8540*/  WARPGROUP.ARRIVE ;  /* 0x00000000000079c5 */ /* 0x020fe20000000000 */
[----:B------:R-:W-:Y:S01]  /*8550*/  IMAD.MOV.U32 R7, RZ, RZ, 0x40000040 ;  /* 0x40000040ff077424 */ /* 0x000fe200078e00ff */
[----:B------:R-:W-:Y:S01]  /*8560*/  MOV R15, 0x40000040 ;  /* 0x40000040000f7802 */ /* 0x000fe20000000f00 */
[----:B------:R-:W-:Y:S01]  /*8570*/  IMAD.MOV.U32 R13, RZ, RZ, 0x40000040 ;  /* 0x40000040ff0d7424 */ /* 0x000fe200078e00ff */
[----:B------:R-:W-:-:S02]  /*8580*/  MOV R5, 0x40000040 ;  /* 0x4000004000057802 */ /* 0x000fc40000000f00 */
[----:B------:R-:W4:Y:S01]  /*8590*/  S2R R137, SR_TID.X ;  /* 0x0000000000897919 */ /* 0x000f220000002100 */
[----:B------:R-:W-:Y:S02]  /*85a0*/  P2R R9, PR, RZ, 0x1 ;  /* 0x00000001ff097803 */ /* 0x000fe40000000000 */
[----:B----4-:R-:W-:Y:S01]  /*85b0*/  LOP3.LUT R137, R137, 0x7f, RZ, 0xc0, !PT ;  /* 0x0000007f89897812 */ /* 0x010fe200078ec0ff */
[----:B--2---:R-:W-:Y:S02]  /*85c0*/  IMAD R4, R152, 0x600, R0 ;  /* 0x0000060098047824 */ /* 0x004fe400078e0200 */
[----:B------:R-:W2:Y:S01]  /*85d0*/  S2R R0, SR_TID.X ;  /* 0x0000000000007919 */ /* 0x000ea20000002100 */
[----:B---3--:R-:W-:Y:S01]  /*85e0*/  R2UR UR4, R10 ;  /* 0x000000000a0472ca */ /* 0x008fe200000e0000 */
[----:B------:R-:W-:Y:S01]  /*85f0*/  VIADD R6, R4, 0x2 ;  /* 0x0000000204067836 */ /* 0x000fe20000000000 */
[----:B------:R-:W-:Y:S01]  /*8600*/  R2UR UR5, R11 ;  /* 0x000000000b0572ca */ /* 0x000fe200000e0000 */
[----:B------:R-:W-:Y:S01]  /*8610*/  VIADD R14, R10, 0x2 ;  /* 0x000000020a0e7836 */ /* 0x000fe20000000000 */
[----:B------:R-:W-:Y:S01]  /*8620*/  R2UR UR6, R4 ;  /* 0x00000000040672ca */ /* 0x000fe200000e0000 */
[----:B------:R-:W-:-:S03]  /*8630*/  VIADD R12, R10, 0x4 ;  /* 0x000000040a0c7836 */ /* 0x000fc60000000000 */
[----:B------:R3:W-:Y:S04]  /*8640*/  STL.64 [R1+0x28], R14 ;  /* 0x0000280e01007387 */ /* 0x0007e80000100a00 */
[----:B------:R-:W-:Y:S05]  /*8650*/  STL.64 [R1+0x20], R12 ;  /* 0x0000200c01007387 */ /* 0x000fea0000100a00 */
[----:B------:R-:W-:Y:S01]  /*8660*/  HGMMA.64x192x16.F32 R24, gdesc[UR4], RZ, !UPT, gsb0 ;  /* 0x02e00000041879f0 */ /* 0x000fe2000c0008ff */
[----:B------:R-:W-:Y:S01]  /*8670*/  R2UR UR6, R6 ;  /* 0x00000000060672ca */ /* 0x000fe200000e0000 */
[----:B------:R-:W-:Y:S01]  /*8680*/  VIADD R6, R4, 0x4 ;  /* 0x0000000404067836 */ /* 0x000fe20000000000 */
[----:B------:R-:W-:Y:S01]  /*8690*/  R2UR UR7, R7 ;  /* 0x00000000070772ca */ /* 0x000fe200000e0000 */
[----:B------:R-:W-:Y:S01]  /*86a0*/  IMAD.MOV.U32 R7, RZ, RZ, 0x40000040 ;  /* 0x40000040ff077424 */ /* 0x000fe200078e00ff */
[----:B------:R-:W-:Y:S01]  /*86b0*/  R2UR UR4, R14 ;  /* 0x000000000e0472ca */ /* 0x000fe200000e0000 */
[----:B------:R-:W-:Y:S01]  /*86c0*/  VIADD R4, R4, 0x6 ;  /* 0x0000000604047836 */ /* 0x000fe20000000000 */
[----:B------:R-:W-:Y:S01]  /*86d0*/  R2UR UR5, R15 ;  /* 0x000000000f0572ca */ /* 0x000fe200000e0000 */
[----:B--2---:R-:W-:Y:S01]  /*86e0*/  VIADD R0, R0, 0xffffff80 ;  /* 0xffffff8000007836 */ /* 0x004fe20000000000 */
[----:B------:R-:W-:-:S02]  /*86f0*/  WARPGROUP.DEPBAR.LE gsb0, 0x0 ;  /* 0x00008000000079c5 */ /* 0x000fc40000010000 */
[----:B------:R-:W-:-:S09]  /*8700*/  WARPGROUP.ARRIVE ;  /* 0x00000000000079c5 */ /* 0x000fd20000000000 */
[----:B------:R-:W-:Y:S01]  /*8710*/  HGMMA.64x192x16.F32 R24, gdesc[UR4], R24, gsb0 ;  /* 0x02e00000041879f0 */ /* 0x000fe20008000818 */
[----:B------:R-:W-:Y:S01]  /*8720*/  R2UR UR6, R6 ;  /* 0x00000000060672ca */ /* 0x000fe200000e0000 */
[----:B------:R-:W-:Y:S01]  /*8730*/  VIADD R6, R10, 0x6 ;  /* 0x000000060a067836 */ /* 0x000fe20000000000 */
[----:B------:R-:W-:Y:S01]  /*8740*/  R2UR UR7, R7 ;  /* 0x00000000070772ca */ /* 0x000fe200000e0000 */
[----:B------:R-:W-:Y:S01]  /*8750*/  IMAD.MOV.U32 R7, RZ, RZ, 0x40000040 ;  /* 0x40000040ff077424 */ /* 0x000fe200078e00ff */
[----:B------:R-:W-:Y:S02]  /*8760*/  R2UR UR4, R12 ;  /* 0x000000000c0472ca */ /* 0x000fe400000e0000 */
[----:B------:R-:W-:Y:S02]  /*8770*/  R2UR UR5, R13 ;  /* 0x000000000d0572ca */ /* 0x000fe400000e0000 */
[----:B------:R-:W-:Y:S01]  /*8780*/  SHF.R.S32.HI R10, RZ, 0x1f, R0 ;  /* 0x0000001fff0a7819 */ /* 0x000fe20000011400 */
[----:B------:R2:W-:Y:S03]  /*8790*/  STL.64 [R1+0x18], R6 ;  /* 0x0000180601007387 */ /* 0x0005e60000100a00 */
[----:B------:R-:W-:-:S04]  /*87a0*/  LEA.HI R10, R10, R0, RZ, 0x7 ;  /* 0x000000000a0a7211 */ /* 0x000fc800078f38ff */
[----:B------:R-:W-:-:S05]  /*87b0*/  LOP3.LUT R10, R10, 0xffffff80, RZ, 0xc0, !PT ;  /* 0xffffff800a0a7812 */ /* 0x000fca00078ec0ff */
[----:B------:R-:W-:-:S05]  /*87c0*/  IMAD.IADD R10, R0, 0x1, -R10 ;  /* 0x00000001000a7824 */ /* 0x000fca00078e0a0a */
[----:B------:R-:W-:-:S04]  /*87d0*/  SHF.R.S32.HI R0, RZ, 0x1f, R10 ;  /* 0x0000001fff007819 */ /* 0x000fc8000001140a */
[----:B------:R-:W-:-:S04]  /*87e0*/  LEA.HI R0, R0, R10, RZ, 0x2 ;  /* 0x0000000a00007211 */ /* 0x000fc800078f10ff */
[----:B------:R-:W-:-:S05]  /*87f0*/  LOP3.LUT R0, R0, 0x7ffffffc, RZ, 0xc0, !PT ;  /* 0x7ffffffc00007812 */ /* 0x000fca00078ec0ff */
[----:B------:R-:W-:-:S04]  /*8800*/  IMAD.IADD R0, R10, 0x1, -R0 ;  /* 0x000000010a007824 */ /* 0x000fc800078e0a00 */
[----:B01----:R-:W-:-:S05]  /*8810*/  IMAD.SHL.U32 R3, R0, 0x2, RZ ;  /* 0x0000000200037824 */ /* 0x003fca00078e00ff */
[----:B------:R-:W-:Y:S01]  /*8820*/  IADD3 R3, R120, 0xc0, -R3 ;  /* 0x000000c078037810 */ /* 0x000fe20007ffe803 */
[----:B------:R-:W-:Y:S02]  /*8830*/  WARPGROUP.DEPBAR.LE gsb0, 0x0 ;  /* 0x00008000000079c5 */ /* 0x000fe40000010000 */
[----:B------:R-:W-:-:S06]  /*8840*/  WARPGROUP.ARRIVE ;  /* 0x00000000000079c5 */ /* 0x000fcc0000000000 */
[----:B------:R-:W-:Y:S01]  /*8850*/  HGMMA.64x192x16.F32 R24, gdesc[UR4], R24, gsb0 ;  /* 0x02e00000041879f0 */ /* 0x000fe20008000818 */
[----:B------:R-:W-:Y:S01]  /*8860*/  R2UR UR6, R4 ;  /* 0x00000000040672ca */ /* 0x000fe200000e0000 */
[----:B------:R-:W-:Y:S01]  /*8870*/  IMAD R4, R136, -0xc0, R3 ;  /* 0xffffff4088047824 */ /* 0x000fe200078e0203 */
[----:B------:R-:W-:Y:S02]  /*8880*/  R2UR UR7, R5 ;  /* 0x00000000050772ca */ /* 0x000fe400000e0000 */
[----:B------:R-:W-:Y:S02]  /*8890*/  R2UR UR4, R6 ;  /* 0x00000000060472ca */ /* 0x000fe400000e0000 */
[----:B------:R-:W-:Y:S02]  /*88a0*/  R2UR UR5, R7 ;  /* 0x00000000070572ca */ /* 0x000fe400000e0000 */
[C---:B------:R-:W-:Y:S02]  /*88b0*/  ISETP.GT.AND P4, PT, R4.reuse, RZ, PT ;  /* 0x000000ff0400720c */ /* 0x040fe40003f84270 */
[----:B------:R-:W-:-:S02]  /*88c0*/  ISETP.GT.AND P3, PT, R4, 0x1, PT ;  /* 0x000000010400780c */ /* 0x000fc40003f64270 */
[C---:B------:R-:W-:Y:S02]  /*88d0*/  ISETP.GT.AND P1, PT, R4.reuse, 0x8, PT ;  /* 0x000000080400780c */ /* 0x040fe40003f24270 */
[C---:B------:R-:W-:Y:S02]  /*88e0*/  ISETP.GT.AND P2, PT, R4.reuse, 0x9, PT ;  /* 0x000000090400780c */ /* 0x040fe40003f44270 */
[C---:B------:R-:W-:Y:S02]  /*88f0*/  ISETP.GT.AND P5, PT, R4.reuse, 0x10, PT ;  /* 0x000000100400780c */ /* 0x040fe40003fa4270 */
[C---:B------:R-:W-:Y:S02]  /*8900*/  ISETP.GT.AND P0, PT, R4.reuse, 0x99, PT ;  /* 0x000000990400780c */ /* 0x040fe40003f04270 */
[----:B------:R-:W-:Y:S01]  /*8910*/  ISETP.GT.AND P6, PT, R4, 0xa0, PT ;  /* 0x000000a00400780c */ /* 0x000fe20003fc4270 */
[----:B------:R-:W-:Y:S02]  /*8920*/  WARPGROUP.DEPBAR.LE gsb0, 0x0 ;  /* 0x00008000000079c5 */ /* 0x000fe40000010000 */
[----:B------:R-:W-:-:S06]  /*8930*/  WARPGROUP.ARRIVE ;  /* 0x00000000000079c5 */ /* 0x000fcc0000000000 */
[----:B------:R-:W-:Y:S01]  /*8940*/  HGMMA.64x192x16.F32 R24, gdesc[UR4], R24, gsb0 ;  /* 0x02e00000041879f0 */ /* 0x000fe20008000818 */
[----:B------:R-:W-:Y:S02]  /*8950*/  ULDC UR4, c[0x0][0x988] ;  /* 0x0002620000047ab9 */ /* 0x000fe40000000800 */
        /* <DEDUP_REMOVED lines=167> */
[----:B------:R-:W-:Y:S02]  /*93d0*/  FSEL R113, R113, -INF , P4 ;  /* 0xff80000071717808 */ /* 0x000fe40002000000 */
[----:B------:R-:W-:Y:S02]  /*93e0*/  FMNMX.FTZ R0, R112, R0, !PT ;  /* 0x0000000070007209 */ /* 0x000fe40007810000 */
[----:B------:R-:W-:Y:S02]  /*93f0*/  ISETP.GT.AND P5, PT, R4, 0xb8, PT ;  /* 0x000000b80400780c */ /* 0x000fe40003fa4270 */
[----:B------:R-:W-:Y:S02]  /*9400*/  FMNMX.FTZ R0, R113, R0, !PT ;  /* 0x0000000071007209 */ /* 0x000fe40007810000 */
[----:B------:R-:W-:Y:S02]  /*9410*/  FSEL R116, R116, -INF , P5 ;  /* 0xff80000074747808 */ /* 0x000fe40002800000 */
[----:B------:R-:W-:-:S02]  /*9420*/  ISETP.GT.AND P6, PT, R4, 0xb9, PT ;  /* 0x000000b90400780c */ /* 0x000fc40003fc4270 */
[----:B------:R-:W-:Y:S02]  /*9430*/  FMNMX.FTZ R0, R116, R0, !PT ;  /* 0x0000000074007209 */ /* 0x000fe40007810000 */
[----:B------:R-:W-:Y:S02]  /*9440*/  FSEL R117, R117, -INF , P6 ;  /* 0xff80000075757808 */ /* 0x000fe40003000000 */
[----:B---3--:R-:W-:Y:S02]  /*9450*/  FMNMX.FTZ R14, R135, R134, !PT ;  /* 0x00000086870e7209 */ /* 0x008fe40007810000 */
[----:B------:R-:W-:Y:S02]  /*9460*/  FMNMX.FTZ R0, R117, R0, !PT ;  /* 0x0000000075007209 */ /* 0x000fe40007810000 */
[----:B------:R-:W-:Y:S02]  /*9470*/  FMNMX.FTZ R11, R133, R14, !PT ;  /* 0x0000000e850b7209 */ /* 0x000fe40007810000 */
[----:B------:R-:W-:Y:S01]  /*9480*/  P2R R10, PR, RZ, 0x4 ;  /* 0x00000004ff0a7803 */ /* 0x000fe20000000000 */
[----:B------:R-:W0:Y:S01]  /*9490*/  SHFL.BFLY PT, R3, R0, 0x2, 0x1f ;  /* 0x0c401f0000037f89 */ /* 0x000e2200000e0000 */
[----:B------:R-:W-:-:S02]  /*94a0*/  FMNMX.FTZ R14, R132, R11, !PT ;  /* 0x0000000b840e7209 */ /* 0x000fc40007810000 */
[----:B--2---:R-:W-:Y:S02]  /*94b0*/  P2R R6, PR, RZ, 0x1 ;  /* 0x00000001ff067803 */ /* 0x004fe40000000000 */
[----:B------:R-:W-:Y:S02]  /*94c0*/  FMNMX.FTZ R11, R131, R14, !PT ;  /* 0x0000000e830b7209 */ /* 0x000fe40007810000 */
[----:B------:R-:W-:Y:S02]  /*94d0*/  ISETP.GT.AND P0, PT, R4, 0xa0, PT ;  /* 0x000000a00400780c */ /* 0x000fe40003f04270 */
[----:B------:R-:W-:Y:S02]  /*94e0*/  FMNMX.FTZ R14, R130, R11, !PT ;  /* 0x0000000b820e7209 */ /* 0x000fe40007810000 */
[----:B------:R-:W-:Y:S02]  /*94f0*/  FSEL R106, R106, -INF , P0 ;  /* 0xff8000006a6a7808 */ /* 0x000fe40000000000 */
[----:B------:R-:W-:-:S02]  /*9500*/  FMNMX.FTZ R11, R129, R14, !PT ;  /* 0x0000000e810b7209 */ /* 0x000fc40007810000 */
[----:B------:R-:W-:Y:S02]  /*9510*/  ISETP.NE.AND P0, PT, R6, RZ, PT ;  /* 0x000000ff0600720c */ /* 0x000fe40003f05270 */
[----:B------:R-:W-:Y:S02]  /*9520*/  FMNMX.FTZ R14, R128, R11, !PT ;  /* 0x0000000b800e7209 */ /* 0x000fe40007810000 */
[----:B------:R-:W-:Y:S02]  /*9530*/  FSEL R107, R107, -INF , P0 ;  /* 0xff8000006b6b7808 */ /* 0x000fe40000000000 */
[----:B------:R-:W-:Y:S02]  /*9540*/  FMNMX.FTZ R11, R127, R14, !PT ;  /* 0x0000000e7f0b7209 */ /* 0x000fe40007810000 */
[----:B------:R-:W-:Y:S02]  /*9550*/  ISETP.NE.AND P0, PT, R9, RZ, PT ;  /* 0x000000ff0900720c */ /* 0x000fe40003f05270 */
[----:B0-----:R-:W-:-:S02]  /*9560*/  FMNMX.FTZ R3, R0, R3, !PT ;  /* 0x0000000300037209 */ /* 0x001fc40007810000 */
[----:B------:R-:W-:Y:S02]  /*9570*/  FMNMX.FTZ R14, R126, R11, !PT ;  /* 0x0000000b7e0e7209 */ /* 0x000fe40007810000 */
[----:B------:R-:W-:Y:S01]  /*9580*/  P2R R7, PR, RZ, 0x2 ;  /* 0x00000002ff077803 */ /* 0x000fe20000000000 */
[----:B------:R-:W0:Y:S01]  /*9590*/  SHFL.BFLY PT, R0, R3, 0x1, 0x1f ;  /* 0x0c201f0003007f89 */ /* 0x000e2200000e0000 */
[----:B------:R-:W-:Y:S02]  /*95a0*/  FMNMX.FTZ R11, R125, R14, !PT ;  /* 0x0000000e7d0b7209 */ /* 0x000fe40007810000 */
[----:B------:R-:W-:Y:S02]  /*95b0*/  ISETP.GT.AND P1, PT, R4, 0x99, PT ;  /* 0x000000990400780c */ /* 0x000fe40003f24270 */
[----:B------:R-:W-:Y:S02]  /*95c0*/  FMNMX.FTZ R14, R124, R11, !PT ;  /* 0x0000000b7c0e7209 */ /* 0x000fe40007810000 */
[----:B------:R-:W-:-:S02]  /*95d0*/  FSEL R103, R103, -INF , P1 ;  /* 0xff80000067677808 */ /* 0x000fc40000800000 */
[----:B------:R-:W-:Y:S02]  /*95e0*/  FMNMX.FTZ R11, R123, R14, !PT ;  /* 0x0000000e7b0b7209 */ /* 0x000fe40007810000 */
[----:B------:R-:W-:Y:S02]  /*95f0*/  ISETP.NE.AND P1, PT, R7, RZ, PT ;  /* 0x000000ff0700720c */ /* 0x000fe40003f25270 */
[----:B------:R-:W-:Y:S02]  /*9600*/  FMNMX.FTZ R14, R122, R11, !PT ;  /* 0x0000000b7a0e7209 */ /* 0x000fe40007810000 */
[----:B------:R-:W-:Y:S02]  /*9610*/  FSEL R110, R110, -INF , P1 ;  /* 0xff8000006e6e7808 */ /* 0x000fe40000800000 */
[----:B------:R-:W-:Y:S02]  /*9620*/  FMNMX.FTZ R11, R121, R14, !PT ;  /* 0x0000000e790b7209 */ /* 0x000fe40007810000 */
[----:B------:R-:W-:-:S02]  /*9630*/  FSEL R114, R114, -INF , P3 ;  /* 0xff80000072727808 */ /* 0x000fc40001800000 */
[----:B------:R-:W-:Y:S02]  /*9640*/  FMNMX.FTZ R11, R120, R11, !PT ;  /* 0x0000000b780b7209 */ /* 0x000fe40007810000 */
[----:B------:R-:W-:Y:S02]  /*9650*/  FSEL R115, R115, -INF , P4 ;  /* 0xff80000073737808 */ /* 0x000fe40002000000 */
[----:B0-----:R-:W-:Y:S01]  /*9660*/  FMNMX.FTZ R3, R3, R0, !PT ;  /* 0x0000000003037209 */ /* 0x001fe20007810000 */
[----:B------:R-:W-:Y:S01]  /*9670*/  IMAD.U32 R0, RZ, RZ, UR4 ;  /* 0x00000004ff007e24 */ /* 0x000fe2000f8e00ff */
[----:B------:R-:W-:Y:S02]  /*9680*/  FMNMX.FTZ R14, R58, R11, !PT ;  /* 0x0000000b3a0e7209 */ /* 0x000fe40007810000 */
[C---:B------:R-:W-:Y:S01]  /*9690*/  FSETP.NEU.FTZ.AND P2, PT, R3.reuse, -INF , PT ;  /* 0xff8000000300780b */ /* 0x040fe20003f5d000 */
[----:B------:R-:W-:Y:S01]  /*96a0*/  FMUL.FTZ R5, R3, R0 ;  /* 0x0000000003057220 */ /* 0x000fe20000410000 */
[----:B------:R-:W-:-:S02]  /*96b0*/  FMNMX.FTZ R11, R59, R14, !PT ;  /* 0x0000000e3b0b7209 */ /* 0x000fc40007810000 */
[----:B------:R-:W-:Y:S02]  /*96c0*/  FSEL R118, R118, -INF , P5 ;  /* 0xff80000076767808 */ /* 0x000fe40002800000 */
[----:B------:R-:W-:Y:S02]  /*96d0*/  FSEL R5, R5, RZ, P2 ;  /* 0x000000ff05057208 */ /* 0x000fe40001000000 */
[----:B------:R-:W-:Y:S02]  /*96e0*/  ISETP.NE.AND P2, PT, R10, RZ, PT ;  /* 0x000000ff0a00720c */ /* 0x000fe40003f45270 */
[----:B------:R-:W-:Y:S01]  /*96f0*/  FSEL R119, R119, -INF , P6 ;  /* 0xff80000077777808 */ /* 0x000fe20003000000 */
[-CC-:B------:R-:W-:Y:S01]  /*9700*/  FFMA.FTZ R6, R25, R0.reuse, -R5.reuse ;  /* 0x0000000019067223 */ /* 0x180fe20000010805 */
[-CC-:B------:R-:W-:Y:S01]  /*9710*/  FFMA.FTZ R25, R32, R0.reuse, -R5.reuse ;  /* 0x0000000020197223 */ /* 0x180fe20000010805 */
[----:B------:R-:W-:Y:S01]  /*9720*/  FMNMX.FTZ R32, R62, R11, !PT ;  /* 0x0000000b3e207209 */ /* 0x000fe20007810000 */
[-CC-:B------:R-:W-:Y:S01]  /*9730*/  FFMA.FTZ R27, R36, R0.reuse, -R5.reuse ;  /* 0x00000000241b7223 */ /* 0x180fe20000010805 */
[-CC-:B------:R-:W-:Y:S01]  /*9740*/  FFMA.FTZ R9, R40, R0.reuse, -R5.reuse ;  /* 0x0000000028097223 */ /* 0x180fe20000010805 */
[----:B------:R-:W-:Y:S01]  /*9750*/  FSEL R111, R111, -INF , P2 ;  /* 0xff8000006f6f7808 */ /* 0x000fe20001000000 */
[--C-:B------:R-:W-:Y:S01]  /*9760*/  FFMA.FTZ R7, R28, R0, -R5.reuse ;  /* 0x000000001c077223 */ /* 0x100fe20000010805 */
[----:B------:R-:W-:Y:S01]  /*9770*/  FMNMX.FTZ R11, R63, R32, !PT ;  /* 0x000000203f0b7209 */ /* 0x000fe20007810000 */
[-CC-:B------:R-:W-:Y:S01]  /*9780*/  FFMA.FTZ R28, R49, R0.reuse, -R5.reuse ;  /* 0x00000000311c7223 */ /* 0x180fe20000010805 */
[-CC-:B------:R-:W-:Y:S01]  /*9790*/  FFMA.FTZ R30, R37, R0.reuse, -R5.reuse ;  /* 0x00000000251e7223 */ /* 0x180fe20000010805 */
        /* <DEDUP_REMOVED lines=9> */
[----:B------:R-:W-:Y:S01]  /*9830*/  FMNMX.FTZ R34, R70, R11, !PT ;  /* 0x0000000b46227209 */ /* 0x000fe20007810000 */
[-CC-:B------:R-:W-:Y:S01]  /*9840*/  FFMA.FTZ R10, R41, R0.reuse, -R5.reuse ;  /* 0x00000000290a7223 */ /* 0x180fe20000010805 */
[----:B------:R-:W0:Y:S01]  /*9850*/  MUFU.EX2 R4, R4 ;  /* 0x0000000400047308 */ /* 0x000e220000000800 */
[--C-:B------:R-:W-:Y:S01]  /*9860*/  FFMA.FTZ R20, R45, R0, -R5.reuse ;  /* 0x000000002d147223 */ /* 0x100fe20000010805 */
[----:B------:R-:W-:Y:S01]  /*9870*/  FMNMX.FTZ R11, R71, R34, !PT ;  /* 0x00000022470b7209 */ /* 0x000fe20007810000 */
[-CC-:B------:R-:W-:Y:S01]  /*9880*/  FFMA.FTZ R21, R48, R0.reuse, -R5.reuse ;  /* 0x0000000030157223 */ /* 0x180fe20000010805 */
[-CC-:B------:R-:W-:Y:S01]  /*9890*/  FFMA.FTZ R29, R52, R0.reuse, -R5.reuse ;  /* 0x00000000341d7223 */ /* 0x180fe20000010805 */
[-CC-:B------:R-:W-:Y:S01]  /*98a0*/  FFMA.FTZ R31, R53, R0.reuse, -R5.reuse ;  /* 0x00000000351f7223 */ /* 0x180fe20000010805 */
[----:B------:R-:W-:Y:S01]  /*98b0*/  FMNMX.FTZ R34, R74, R11, !PT ;  /* 0x0000000b4a227209 */ /* 0x000fe20007810000 */
[-CC-:B------:R-:W-:Y:S01]  /*98c0*/  FFMA.FTZ R42, R56, R0.reuse, -R5.reuse ;  /* 0x00000000382a7223 */ /* 0x180fe20000010805 */
[----:B------:R-:W1:Y:S01]  /*98d0*/  MUFU.EX2 R7, R7 ;  /* 0x0000000700077308 */ /* 0x000e620000000800 */
[--C-:B------:R-:W-:Y:S01]  /*98e0*/  FFMA.FTZ R44, R60, R0, -R5.reuse ;  /* 0x000000003c2c7223 */ /* 0x100fe20000010805 */
[----:B------:R-:W-:Y:S01]  /*98f0*/  FMNMX.FTZ R11, R75, R34, !PT ;  /* 0x000000224b0b7209 */ /* 0x000fe20007810000 */
[-CC-:B------:R-:W-:Y:S01]  /*9900*/  FFMA.FTZ R57, R93, R0.reuse, -R5.reuse ;  /* 0x000000005d397223 */ /* 0x180fe20000010805 */
[-CC-:B------:R-:W-:Y:S01]  /*9910*/  FFMA.FTZ R52, R61, R0.reuse, -R5.reuse ;  /* 0x000000003d347223 */ /* 0x180fe20000010805 */
[-CC-:B------:R-:W-:Y:S01]  /*9920*/  FFMA.FTZ R13, R64, R0.reuse, -R5.reuse ;  /* 0x00000000400d7223 */ /* 0x180fe20000010805 */
[----:B------:R-:W-:Y:S01]  /*9930*/  FMNMX.FTZ R34, R78, R11, !PT ;  /* 0x0000000b4e227209 */ /* 0x000fe20007810000 */
[-CC-:B------:R-:W-:Y:S01]  /*9940*/  FFMA.FTZ R14, R65, R0.reuse, -R5.reuse ;  /* 0x00000000410e7223 */ /* 0x180fe20000010805 */
[----:B------:R-:W2:Y:S01]  /*9950*/  MUFU.EX2 R24, R24 ;  /* 0x0000001800187308 */ /* 0x000ea20000000800 */
[--C-:B------:R-:W-:Y:S01]  /*9960*/  FFMA.FTZ R15, R68, R0, -R5.reuse ;  /* 0x00000000440f7223 */ /* 0x100fe20000010805 */
[----:B------:R-:W-:Y:S01]  /*9970*/  FMNMX.FTZ R11, R79, R34, !PT ;  /* 0x000000224f0b7209 */ /* 0x000fe20007810000 */
[-CC-:B------:R-:W-:Y:S01]  /*9980*/  FFMA.FTZ R32, R69, R0.reuse, -R5.reuse ;  /* 0x0000000045207223 */ /* 0x180fe20000010805 */
[-CC-:B------:R-:W-:Y:S01]  /*9990*/  FFMA.FTZ R33, R72, R0.reuse, -R5.reuse ;  /* 0x0000000048217223 */ /* 0x180fe20000010805 */
[-CC-:B------:R-:W-:Y:S01]  /*99a0*/  FFMA.FTZ R38, R73, R0.reuse, -R5.reuse ;  /* 0x0000000049267223 */ /* 0x180fe20000010805 */
[----:B------:R-:W-:Y:S01]  /*99b0*/  FMNMX.FTZ R34, R82, R11, !PT ;  /* 0x0000000b52227209 */ /* 0x000fe20007810000 */
[-CC-:B------:R-:W-:Y:S01]  /*99c0*/  FFMA.FTZ R39, R76, R0.reuse, -R5.reuse ;  /* 0x000000004c277223 */ /* 0x180fe20000010805 */
[----:B------:R-:W3:Y:S01]  /*99d0*/  MUFU.EX2 R25, R25 ;  /* 0x0000001900197308 */ /* 0x000ee20000000800 */
[--C-:B------:R-:W-:Y:S01]  /*99e0*/  FFMA.FTZ R41, R77, R0, -R5.reuse ;  /* 0x000000004d297223 */ /* 0x100fe20000010805 */
[----:B------:R-:W-:Y:S01]  /*99f0*/  FMNMX.FTZ R11, R83, R34, !PT ;  /* 0x00000022530b7209 */ /* 0x000fe20007810000 */
[-CC-:B------:R-:W-:Y:S01]  /*9a00*/  FFMA.FTZ R35, R81, R0.reuse, -R5.reuse ;  /* 0x0000000051237223 */ /* 0x180fe20000010805 */
[-CC-:B------:R-:W-:Y:S01]  /*9a10*/  FFMA.FTZ R45, R89, R0.reuse, -R5.reuse ;  /* 0x00000000592d7223 */ /* 0x180fe20000010805 */
[-CC-:B------:R-:W-:Y:S01]  /*9a20*/  FFMA.FTZ R54, R92, R0.reuse, -R5.reuse ;  /* 0x000000005c367223 */ /* 0x180fe20000010805 */
[----:B------:R-:W-:Y:S01]  /*9a30*/  FMNMX.FTZ R34, R86, R11, !PT ;  /* 0x0000000b56227209 */ /* 0x000fe20007810000 */
[-CC-:B------:R-:W-:Y:S01]  /*9a40*/  FFMA.FTZ R51, R97, R0.reuse, -R5.reuse ;  /* 0x0000000061337223 */ /* 0x180fe20000010805 */
[----:B------:R-:W4:Y:S01]  /*9a50*/  MUFU.EX2 R26, R26 ;  /* 0x0000001a001a7308 */ /* 0x000f220000000800 */
        /* <DEDUP_REMOVED lines=10> */
[----:B------:R-:W-:Y:S01]  /*9b00*/  FFMA.FTZ R50, R116, R0, -R5 ;  /* 0x0000000074327223 */ /* 0x000fe20000010805 */
[----:B------:R-:W4:Y:S01]  /*9b10*/  MUFU.EX2 R27, R27 ;  /* 0x0000001b001b7308 */ /* 0x000f220000000800 */
[----:B------:R-:W4:Y:S01]  /*9b20*/  LDL R100, [R1+0x4c] ;  /* 0x00004c0001647983 */ /* 0x000f220000100800 */
[----:B------:R-:W-:-:S04]  /*9b30*/  FMNMX.FTZ R36, R94, R11, !PT ;  /* 0x0000000b5e247209 */ /* 0x000fc80007810000 */
[----:B------:R-:W-:Y:S01]  /*9b40*/  FMNMX.FTZ R11, R95, R36, !PT ;  /* 0x000000245f0b7209 */ /* 0x000fe20007810000 */
[----:B------:R-:W-:Y:S01]  /*9b50*/  FFMA.FTZ R36, R84, R0, -R5 ;  /* 0x0000000054247223 */ /* 0x000fe20000010805 */
[----:B------:R-:W4:Y:S02]  /*9b60*/  MUFU.EX2 R30, R30 ;  /* 0x0000001e001e7308 */ /* 0x000f240000000800 */
        /* <DEDUP_REMOVED lines=20> */
[----:B------:R-:W-:Y:S02]  /*9cb0*/  MUFU.EX2 R28, R28 ;  /* 0x0000001c001c7308 */ /* 0x000fe40000000800 */
[----:B------:R-:W0:Y:S06]  /*9cc0*/  SHFL.BFLY PT, R47, R11, 0x2, 0x1f ;  /* 0x0c401f000b2f7f89 */ /* 0x000e2c00000e0000 */
[----:B------:R-:W-:Y:S08]  /*9cd0*/  MUFU.EX2 R29, R29 ;  /* 0x0000001d001d7308 */ /* 0x000ff00000000800 */
[----:B------:R-:W-:Y:S08]  /*9ce0*/  MUFU.EX2 R31, R31 ;  /* 0x0000001f001f7308 */ /* 0x000ff00000000800 */
[----:B------:R-:W-:Y:S01]  /*9cf0*/  MUFU.EX2 R42, R42 ;  /* 0x0000002a002a7308 */ /* 0x000fe20000000800 */
[----:B0-----:R-:W-:Y:S01]  /*9d00*/  FMNMX.FTZ R11, R11, R47, !PT ;  /* 0x0000002f0b0b7209 */ /* 0x001fe20007810000 */
[----:B------:R-:W-:-:S04]  /*9d10*/  FFMA.FTZ R47, R112, R0, -R5 ;  /* 0x00000000702f7223 */ /* 0x000fc80000010805 */
[----:B------:R-:W0:Y:S02]  /*9d20*/  SHFL.BFLY PT, R49, R11, 0x1, 0x1f ;  /* 0x0c201f000b317f89 */ /* 0x000e2400000e0000 */
[----:B------:R-:W-:Y:S08]  /*9d30*/  MUFU.EX2 R43, R43 ;  /* 0x0000002b002b7308 */ /* 0x000ff00000000800 */
[----:B------:R-:W-:Y:S08]  /*9d40*/  MUFU.EX2 R44, R44 ;  /* 0x0000002c002c7308 */ /* 0x000ff00000000800 */
[----:B------:R-:W-:Y:S01]  /*9d50*/  MUFU.EX2 R52, R52 ;  /* 0x0000003400347308 */ /* 0x000fe20000000800 */
[----:B0-----:R-:W-:Y:S01]  /*9d60*/  FMNMX.FTZ R11, R11, R49, !PT ;  /* 0x000000310b0b7209 */ /* 0x001fe20007810000 */
[----:B------:R-:W-:-:S06]  /*9d70*/  FFMA.FTZ R49, R117, R0, -R5 ;  /* 0x0000000075317223 */ /* 0x000fcc0000010805 */
[----:B------:R-:W-:Y:S01]  /*9d80*/  MUFU.EX2 R13, R13 ;  /* 0x0000000d000d7308 */ /* 0x000fe20000000800 */
[C---:B------:R-:W-:Y:S01]  /*9d90*/  FSETP.NEU.FTZ.AND P1, PT, R11.reuse, -INF , PT ;  /* 0xff8000000b00780b */ /* 0x040fe20003f3d000 */
[----:B------:R-:W-:-:S05]  /*9da0*/  FMUL.FTZ R85, R11, R0 ;  /* 0x000000000b557220 */ /* 0x000fca0000410000 */
[----:B------:R-:W-:Y:S01]  /*9db0*/  FSEL R85, R85, RZ, P1 ;  /* 0x000000ff55557208 */ /* 0x000fe20000800000 */
[----:B------:R-:W-:Y:S01]  /*9dc0*/  MUFU.EX2 R14, R14 ;  /* 0x0000000e000e7308 */ /* 0x000fe20000000800 */
[----:B------:R-:W-:-:S03]  /*9dd0*/  ISETP.NE.AND P1, PT, R137, RZ, PT ;  /* 0x000000ff8900720c */ /* 0x000fc60003f25270 */
        /* <DEDUP_REMOVED lines=10> */
[----:B------:R-:W-:Y:S01]  /*9e80*/  @!P1 IADD3 R8, R8, 0x30840, RZ ;  /* 0x0003084008089810 */ /* 0x000fe20007ffe0ff */
[-CC-:B------:R-:W-:Y:S01]  /*9e90*/  FFMA.FTZ R64, R126, R0.reuse, -R85.reuse ;  /* 0x000000007e407223 */ /* 0x180fe20000010855 */
[-CC-:B------:R-:W-:Y:S01]  /*9ea0*/  FFMA.FTZ R65, R125, R0.reuse, -R85.reuse ;  /* 0x000000007d417223 */ /* 0x180fe20000010855 */
[-CC-:B------:R-:W-:Y:S01]  /*9eb0*/  FFMA.FTZ R68, R124, R0.reuse, -R85.reuse ;  /* 0x000000007c447223 */ /* 0x180fe20000010855 */
[----:B------:R-:W-:Y:S01]  /*9ec0*/  @!P1 PRMT R8, RZ, 0x654, R8 ;  /* 0x00000654ff089816 */ /* 0x000fe20000000008 */
[----:B------:R-:W0:Y:S01]  /*9ed0*/  MUFU.EX2 R72, R72 ;  /* 0x0000004800487308 */ /* 0x000e220000000800 */
[-CC-:B------:R-:W-:Y:S01]  /*9ee0*/  FFMA.FTZ R69, R123, R0.reuse, -R85.reuse ;  /* 0x000000007b457223 */ /* 0x180fe20000010855 */
[-CC-:B------:R-:W-:Y:S01]  /*9ef0*/  FFMA.FTZ R76, R122, R0.reuse, -R85.reuse ;  /* 0x000000007a4c7223 */ /* 0x180fe20000010855 */
[----:B------:R1:W-:Y:S01]  /*9f00*/  @!P1 SYNCS.ARRIVE.TRANS64.RED.A1T0 RZ, [R8+URZ], RZ ;  /* 0x000000ff08ff99a7 */ /* 0x0003e2000810043f */
[-CC-:B------:R-:W-:Y:S01]  /*9f10*/  FFMA.FTZ R77, R121, R0.reuse, -R85.reuse ;  /* 0x00000000794d7223 */ /* 0x180fe20000010855 */
[-CC-:B------:R-:W-:Y:S01]  /*9f20*/  FFMA.FTZ R80, R120, R0.reuse, -R85.reuse ;  /* 0x0000000078507223 */ /* 0x180fe20000010855 */
[----:B------:R-:W-:-:S02]  /*9f30*/  FFMA.FTZ R58, R58, R0, -R85 ;  /* 0x000000003a3a7223 */ /* 0x000fc40000010855 */
[----:B------:R-:W-:Y:S01]  /*9f40*/  MUFU.EX2 R73, R73 ;  /* 0x0000004900497308 */ /* 0x000fe20000000800 */
[-CC-:B-1----:R-:W-:Y:S01]  /*9f50*/  FFMA.FTZ R8, R66, R0.reuse, -R85.reuse ;  /* 0x0000000042087223 */ /* 0x182fe20000010855 */
[-CC-:B------:R-:W-:Y:S01]  /*9f60*/  FFMA.FTZ R66, R67, R0.reuse, -R85.reuse ;  /* 0x0000000043427223 */ /* 0x180fe20000010855 */
[-CC-:B------:R-:W-:Y:S01]  /*9f70*/  FFMA.FTZ R67, R70, R0.reuse, -R85.reuse ;  /* 0x0000000046437223 */ /* 0x180fe20000010855 */
[-CC-:B------:R-:W-:Y:S01]  /*9f80*/  FFMA.FTZ R70, R71, R0.reuse, -R85.reuse ;  /* 0x0000000047467223 */ /* 0x180fe20000010855 */
[----:B------:R-:W-:Y:S01]  /*9f90*/  FFMA.FTZ R71, R74, R0, -R85 ;  /* 0x000000004a477223 */ /* 0x000fe20000010855 */
[----:B------:R-:W-:Y:S01]  /*9fa0*/  FADD.FTZ R74, R4, R6 ;  /* 0x00000006044a7221 */ /* 0x000fe20000010000 */
[----:B------:R-:W-:Y:S01]  /*9fb0*/  F2FP.F16.F32.PACK_AB R4, R6, R4 ;  /* 0x000000040604723e */ /* 0x000fe200000000ff */
[----:B------:R-:W1:Y:S02]  /*9fc0*/  MUFU.EX2 R81, R81 ;  /* 0x0000005100517308 */ /* 0x000e640000000800 */
[----:B------:R-:W-:-:S04]  /*9fd0*/  FADD.FTZ R97, R7, R74 ;  /* 0x0000004a07617221 */ /* 0x000fc80000010000 */
[C---:B--2---:R-:W-:Y:S02]  /*9fe0*/  FADD.FTZ R6, R24.reuse, R97 ;  /* 0x0000006118067221 */ /* 0x044fe40000010000 */
[----:B------:R-:W2:Y:S02]  /*9ff0*/  MUFU.EX2 R84, R84 ;  /* 0x0000005400547308 */ /* 0x000ea40000000800 */
[----:B---3--:R-:W-:Y:S01]  /*a000*/  FADD.FTZ R97, R25, R6 ;  /* 0x0000000619617221 */ /* 0x008fe20000010000 */
[----:B------:R-:W-:-:S03]  /*a010*/  F2FP.F16.F32.PACK_AB R6, R24, R7 ;  /* 0x000000071806723e */ /* 0x000fc600000000ff */
[C---:B----4-:R-:W-:Y:S02]  /*a020*/  FADD.FTZ R24, R26.reuse, R97 ;  /* 0x000000611a187221 */ /* 0x050fe40000010000 */
[----:B------:R-:W3:Y:S02]  /*a030*/  MUFU.EX2 R88, R88 ;  /* 0x0000005800587308 */ /* 0x000ee40000000800 */
[----:B------:R-:W-:Y:S01]  /*a040*/  FADD.FTZ R7, R27, R24 ;  /* 0x000000181b077221 */ /* 0x000fe20000010000 */
[----:B------:R-:W-:Y:S02]  /*a050*/  F2FP.F16.F32.PACK_AB R24, R26, R25 ;  /* 0x000000191a18723e */ /* 0x000fe400000000ff */
[C---:B------:R-:W-:Y:S01]  /*a060*/  F2FP.F16.F32.PACK_AB R26, R30.reuse, R27 ;  /* 0x0000001b1e1a723e */ /* 0x040fe200000000ff */
[----:B------:R-:W-:Y:S01]  /*a070*/  FADD.FTZ R74, R30, R7 ;  /* 0x000000071e4a7221 */ /* 0x000fe20000010000 */
[----:B0-----:R-:W-:Y:S01]  /*a080*/  FADD.FTZ R30, R5, R72 ;  /* 0x00000048051e7221 */ /* 0x001fe20000010000 */
[----:B-1----:R-:W-:Y:S01]  /*a090*/  F2FP.F16.F32.PACK_AB R7, R81, R73 ;  /* 0x000000495107723e */ /* 0x002fe200000000ff */
[----:B------:R-:W0:Y:S02]  /*a0a0*/  MUFU.EX2 R89, R89 ;  /* 0x0000005900597308 */ /* 0x000e240000000800 */
[----:B------:R-:W-:Y:S01]  /*a0b0*/  FADD.FTZ R30, R73, R30 ;  /* 0x0000001e491e7221 */ /* 0x000fe20000010000 */
[----:B------:R-:W-:Y:S01]  /*a0c0*/  FADD.FTZ R73, R9, R74 ;  /* 0x0000004a09497221 */ /* 0x000fe20000010000 */
[----:B------:R-:W-:Y:S01]  /*a0d0*/  F2FP.F16.F32.PACK_AB R5, R72, R5 ;  /* 0x000000054805723e */ /* 0x000fe200000000ff */
[----:B------:R-:W4:Y:S01]  /*a0e0*/  LDL R74, [R1+0x8] ;  /* 0x00000800014a7983 */ /* 0x000f220000100800 */
[----:B------:R-:W-:Y:S01]  /*a0f0*/  FADD.FTZ R25, R81, R30 ;  /* 0x0000001e51197221 */ /* 0x000fe20000010000 */
[----:B------:R-:W-:Y:S01]  /*a100*/  FADD.FTZ R81, R10, R73 ;  /* 0x000000490a517221 */ /* 0x000fe20000010000 */
[----:B------:R-:W1:Y:S03]  /*a110*/  MUFU.EX2 R92, R92 ;  /* 0x0000005c005c7308 */ /* 0x000e660000000800 */
[----:B------:R-:W-:-:S04]  /*a120*/  FADD.FTZ R81, R12, R81 ;  /* 0x000000510c517221 */ /* 0x000fc80000010000 */
[----:B------:R-:W-:Y:S01]  /*a130*/  FADD.FTZ R72, R20, R81 ;  /* 0x0000005114487221 */ /* 0x000fe20000010000 */
[----:B------:R-:W1:Y:S03]  /*a140*/  MUFU.EX2 R61, R61 ;  /* 0x0000003d003d7308 */ /* 0x000e660000000800 */
[----:B------:R-:W-:-:S04]  /*a150*/  FADD.FTZ R81, R21, R72 ;  /* 0x0000004815517221 */ /* 0x000fc80000010000 */
[----:B------:R-:W-:Y:S01]  /*a160*/  FADD.FTZ R72, R28, R81 ;  /* 0x000000511c487221 */ /* 0x000fe20000010000 */
[----:B------:R-:W1:Y:S03]  /*a170*/  MUFU.EX2 R64, R64 ;  /* 0x0000004000407308 */ /* 0x000e660000000800 */
[----:B------:R-:W-:-:S04]  /*a180*/  FADD.FTZ R72, R29, R72 ;  /* 0x000000481d487221 */ /* 0x000fc80000010000 */
[----:B------:R-:W-:Y:S01]  /*a190*/  FADD.FTZ R81, R31, R72 ;  /* 0x000000481f517221 */ /* 0x000fe20000010000 */
[----:B------:R-:W1:Y:S01]  /*a1a0*/  MUFU.EX2 R65, R65 ;  /* 0x0000004100417308 */ /* 0x000e620000000800 */
[----:B------:R-:W4:Y:S01]  /*a1b0*/  LDL R72, [R1+0x4] ;  /* 0x0000040001487983 */ /* 0x000f220000100800 */
[----:B--2---:R-:W-:-:S04]  /*a1c0*/  FADD.FTZ R25, R84, R25 ;  /* 0x0000001954197221 */ /* 0x004fc80000010000 */
[----:B---3--:R-:W-:Y:S02]  /*a1d0*/  FADD.FTZ R30, R88, R25 ;  /* 0x00000019581e7221 */ /* 0x008fe40000010000 */
[----:B------:R-:W2:Y:S02]  /*a1e0*/  MUFU.EX2 R68, R68 ;  /* 0x0000004400447308 */ /* 0x000ea40000000800 */
[----:B0-----:R-:W-:-:S04]  /*a1f0*/  FADD.FTZ R27, R89, R30 ;  /* 0x0000001e591b7221 */ /* 0x001fc80000010000 */
[----:B-1----:R-:W-:Y:S02]  /*a200*/  FADD.FTZ R30, R92, R27 ;  /* 0x0000001b5c1e7221 */ /* 0x002fe40000010000 */
[----:B------:R-:W0:Y:S02]  /*a210*/  MUFU.EX2 R69, R69 ;  /* 0x0000004500457308 */ /* 0x000e240000000800 */
[----:B------:R-:W-:-:S04]  /*a220*/  FADD.FTZ R73, R61, R30 ;  /* 0x0000001e3d497221 */ /* 0x000fc80000010000 */
[----:B------:R-:W-:Y:S02]  /*a230*/  FADD.FTZ R30, R64, R73 ;  /* 0x00000049401e7221 */ /* 0x000fe40000010000 */
[----:B------:R-:W1:Y:S02]  /*a240*/  MUFU.EX2 R76, R76 ;  /* 0x0000004c004c7308 */ /* 0x000e640000000800 */
[----:B------:R-:W-:-:S06]  /*a250*/  FADD.FTZ R73, R65, R30 ;  /* 0x0000001e41497221 */ /* 0x000fcc0000010000 */
[----:B------:R-:W3:Y:S01]  /*a260*/  MUFU.EX2 R77, R77 ;  /* 0x0000004d004d7308 */ /* 0x000ee20000000800 */
[----:B--2---:R-:W-:Y:S01]  /*a270*/  FADD.FTZ R30, R68, R73 ;  /* 0x00000049441e7221 */ /* 0x004fe20000010000 */
[----:B------:R-:W-:-:S06]  /*a280*/  FFMA.FTZ R59, R59, R0, -R85 ;  /* 0x000000003b3b7223 */ /* 0x000fcc0000010855 */
[----:B------:R-:W2:Y:S01]  /*a290*/  MUFU.EX2 R80, R80 ;  /* 0x0000005000507308 */ /* 0x000ea20000000800 */
[----:B0-----:R-:W-:Y:S01]  /*a2a0*/  FADD.FTZ R73, R69, R30 ;  /* 0x0000001e45497221 */ /* 0x001fe20000010000 */
[----:B------:R-:W-:Y:S01]  /*a2b0*/  FFMA.FTZ R62, R62, R0, -R85 ;  /* 0x000000003e3e7223 */ /* 0x000fe20000010855 */
[----:B------:R-:W-:-:S05]  /*a2c0*/  F2FP.F16.F32.PACK_AB R25, R88, R84 ;  /* 0x000000545819723e */ /* 0x000fca00000000ff */
[----:B------:R-:W0:Y:S01]  /*a2d0*/  MUFU.EX2 R58, R58 ;  /* 0x0000003a003a7308 */ /* 0x000e220000000800 */
[----:B-1----:R-:W-:Y:S01]  /*a2e0*/  FADD.FTZ R30, R76, R73 ;  /* 0x000000494c1e7221 */ /* 0x002fe20000010000 */
[----:B------:R-:W4:Y:S01]  /*a2f0*/  LDL R84, [R1+0x54] ;  /* 0x0000540001547983 */ /* 0x000f220000100800 */
[----:B------:R-:W-:-:S05]  /*a300*/  FFMA.FTZ R63, R63, R0, -R85 ;  /* 0x000000003f3f7223 */ /* 0x000fca0000010855 */
[----:B------:R-:W1:Y:S01]  /*a310*/  MUFU.EX2 R59, R59 ;  /* 0x0000003b003b7308 */ /* 0x000e620000000800 */
[----:B---3--:R-:W-:Y:S01]  /*a320*/  FADD.FTZ R73, R77, R30 ;  /* 0x0000001e4d497221 */ /* 0x008fe20000010000 */
[----:B------:R-:W-:-:S06]  /*a330*/  FADD.FTZ R30, R42, R81 ;  /* 0x000000512a1e7221 */ /* 0x000fcc0000010000 */
[----:B------:R-:W3:Y:S01]  /*a340*/  MUFU.EX2 R62, R62 ;  /* 0x0000003e003e7308 */ /* 0x000ee20000000800 */
[----:B--2---:R-:W-:Y:S01]  /*a350*/  FADD.FTZ R73, R80, R73 ;  /* 0x0000004950497221 */ /* 0x004fe20000010000 */
[----:B------:R-:W-:-:S06]  /*a360*/  FADD.FTZ R81, R43, R30 ;  /* 0x0000001e2b517221 */ /* 0x000fcc0000010000 */
[----:B------:R-:W2:Y:S01]  /*a370*/  MUFU.EX2 R63, R63 ;  /* 0x0000003f003f7308 */ /* 0x000ea20000000800 */
[----:B0-----:R-:W-:Y:S01]  /*a380*/  FADD.FTZ R30, R58, R73 ;  /* 0x000000493a1e7221 */ /* 0x001fe20000010000 */
[----:B------:R0:W-:Y:S01]  /*a390*/  STSM.16.M88.4 [R157+0x1e800], R4 ;  /* 0x01e800049d007844 */ /* 0x0001e20000000200 */
[----:B------:R-:W-:-:S05]  /*a3a0*/  FADD.FTZ R81, R44, R81 ;  /* 0x000000512c517221 */ /* 0x000fca0000010000 */
[----:B------:R-:W2:Y:S08]  /*a3b0*/  MUFU.EX2 R8, R8 ;  /* 0x0000000800087308 */ /* 0x000eb00000000800 */
[----:B------:R-:W2:Y:S01]  /*a3c0*/  MUFU.EX2 R15, R15 ;  /* 0x0000000f000f7308 */ /* 0x000ea20000000800 */
[----:B0-----:R-:W-:Y:S01]  /*a3d0*/  F2FP.F16.F32.PACK_AB R4, R10, R9 ;  /* 0x000000090a04723e */ /* 0x001fe200000000ff */
[----:B-1----:R-:W-:Y:S01]  /*a3e0*/  FADD.FTZ R9, R59, R30 ;  /* 0x0000001e3b097221 */ /* 0x002fe20000010000 */
[----:B------:R-:W-:-:S05]  /*a3f0*/  F2FP.F16.F32.PACK_AB R6, R20, R12 ;  /* 0x0000000c1406723e */ /* 0x000fca00000000ff */
[----:B------:R-:W0:Y:S01]  /*a400*/  MUFU.EX2 R66, R66 ;  /* 0x0000004200427308 */ /* 0x000e220000000800 */
[----:B------:R-:W-:Y:S01]  /*a410*/  FADD.FTZ R12, R52, R81 ;  /* 0x00000051340c7221 */ /* 0x000fe20000010000 */
[----:B---3--:R-:W-:-:S03]  /*a420*/  FADD.FTZ R10, R62, R9 ;  /* 0x000000093e0a7221 */ /* 0x008fc60000010000 */
[----:B------:R-:W-:Y:S01]  /*a430*/  FADD.FTZ R7, R13, R12 ;  /* 0x0000000c0d077221 */ /* 0x000fe20000010000 */
[----:B--2---:R-:W-:Y:S01]  /*a440*/  FADD.FTZ R5, R63, R10 ;  /* 0x0000000a3f057221 */ /* 0x004fe20000010000 */
[----:B------:R-:W-:Y:S01]  /*a450*/  F2FP.F16.F32.PACK_AB R27, R92, R89 ;  /* 0x000000595c1b723e */ /* 0x000fe200000000ff */
[----:B------:R-:W1:Y:S01]  /*a460*/  MUFU.EX2 R32, R32 ;  /* 0x0000002000207308 */ /* 0x000e620000000800 */
[----:B------:R-:W-:Y:S01]  /*a470*/  FADD.FTZ R10, R14, R7 ;  /* 0x000000070e0a7221 */ /* 0x000fe20000010000 */
[----:B------:R-:W-:Y:S01]  /*a480*/  FADD.FTZ R7, R8, R5 ;  /* 0x0000000508077221 */ /* 0x000fe20000010000 */
[----:B------:R-:W-:Y:S02]  /*a490*/  F2FP.F16.F32.PACK_AB R5, R64, R61 ;  /* 0x0000003d4005723e */ /* 0x000fe400000000ff */
[----:B------:R-:W-:Y:S01]  /*a4a0*/  FADD.FTZ R9, R15, R10 ;  /* 0x0000000a0f097221 */ /* 0x000fe20000010000 */
[----:B------:R2:W-:Y:S02]  /*a4b0*/  STSM.16.M88.4 [R100], R24 ;  /* 0x0000001864007844 */ /* 0x0005e40000000200 */
[----:B------:R-:W-:Y:S01]  /*a4c0*/  MUFU.EX2 R33, R33 ;  /* 0x0000002100217308 */ /* 0x000fe20000000800 */
[----:B0-----:R-:W-:Y:S01]  /*a4d0*/  FADD.FTZ R10, R66, R7 ;  /* 0x00000007420a7221 */ /* 0x001fe20000010000 */
[----:B------:R-:W-:-:S02]  /*a4e0*/  F2FP.F16.F32.PACK_AB R7, R68, R65 ;  /* 0x000000414407723e */ /* 0x000fc400000000ff */
[----:B------:R-:W-:-:S04]  /*a4f0*/  F2FP.F16.F32.PACK_AB R30, R52, R44 ;  /* 0x0000002c341e723e */ /* 0x000fc800000000ff */
[----:B------:R-:W-:Y:S01]  /*a500*/  MUFU.EX2 R38, R38 ;  /* 0x0000002600267308 */ /* 0x000fe20000000800 */
[----:B--2---:R-:W-:Y:S02]  /*a510*/  F2FP.F16.F32.PACK_AB R24, R28, R21 ;  /* 0x000000151c18723e */ /* 0x004fe400000000ff */
[----:B------:R-:W-:-:S05]  /*a520*/  F2FP.F16.F32.PACK_AB R26, R31, R29 ;  /* 0x0000001d1f1a723e */ /* 0x000fca00000000ff */
[----:B------:R-:W-:Y:S01]  /*a530*/  MUFU.EX2 R39, R39 ;  /* 0x0000002700277308 */ /* 0x000fe20000000800 */
[----:B------:R-:W-:Y:S02]  /*a540*/  F2FP.F16.F32.PACK_AB R25, R76, R69 ;  /* 0x000000454c19723e */ /* 0x000fe400000000ff */
[----:B------:R-:W-:Y:S02]  /*a550*/  F2FP.F16.F32.PACK_AB R27, R80, R77 ;  /* 0x0000004d501b723e */ /* 0x000fe400000000ff */
[----:B------:R-:W-:Y:S02]  /*a560*/  F2FP.F16.F32.PACK_AB R28, R43, R42 ;  /* 0x0000002a2b1c723e */ /* 0x000fe400000000ff */
[----:B------:R-:W-:Y:S01]  /*a570*/  F2FP.F16.F32.PACK_AB R29, R59, R58 ;  /* 0x0000003a3b1d723e */ /* 0x000fe200000000ff */
[----:B------:R-:W-:Y:S01]  /*a580*/  MUFU.EX2 R41, R41 ;  /* 0x0000002900297308 */ /* 0x000fe20000000800 */
[----:B------:R-:W-:-:S07]  /*a590*/  F2FP.F16.F32.PACK_AB R31, R63, R62 ;  /* 0x0000003e3f1f723e */ /* 0x000fce00000000ff */
        /* <DEDUP_REMOVED lines=16> */
[----:B----4-:R-:W-:Y:S07]  /*a6a0*/  STSM.16.M88.4 [R74], R4 ;  /* 0x000000044a007844 */ /* 0x010fee0000000200 */
[----:B------:R-:W-:Y:S08]  /*a6b0*/  MUFU.EX2 R47, R47 ;  /* 0x0000002f002f7308 */ /* 0x000ff00000000800 */
[----:B------:R-:W-:Y:S08]  /*a6c0*/  MUFU.EX2 R48, R48 ;  /* 0x0000003000307308 */ /* 0x000ff00000000800 */
[----:B------:R-:W-:Y:S08]  /*a6d0*/  MUFU.EX2 R50, R50 ;  /* 0x0000003200327308 */ /* 0x000ff00000000800 */
[----:B------:R-:W-:Y:S01]  /*a6e0*/  MUFU.EX2 R49, R49 ;  /* 0x0000003100317308 */ /* 0x000fe20000000800 */
[----:B------:R-:W-:Y:S04]  /*a6f0*/  STSM.16.M88.4 [R72], R24 ;  /* 0x0000001848007844 */ /* 0x000fe80000000200 */
[----:B------:R0:W-:Y:S04]  /*a700*/  STSM.16.M88.4 [R157+0x24800], R28 ;  /* 0x0248001c9d007844 */ /* 0x0001e80000000200 */
[----:B0-----:R-:W2:Y:S04]  /*a710*/  LDL R29, [R1+0x50] ;  /* 0x00005000011d7983 */ /* 0x001ea80000100800 */
[----:B------:R-:W3:Y:S01]  /*a720*/  LDL R28, [R1+0x38] ;  /* 0x00003800011c7983 */ /* 0x000ee20000100800 */
[----:B------:R-:W0:Y:S01]  /*a730*/  MUFU.EX2 R67, R67 ;  /* 0x0000004300437308 */ /* 0x000e220000000800 */
[-CC-:B------:R-:W-:Y:S01]  /*a740*/  FFMA.FTZ R75, R75, R0.reuse, -R85.reuse ;  /* 0x000000004b4b7223 */ /* 0x180fe20000010855 */
[----:B------:R-:W-:-:S06]  /*a750*/  FFMA.FTZ R78, R78, R0, -R85 ;  /* 0x000000004e4e7223 */ /* 0x000fcc0000010855 */
[----:B------:R-:W4:Y:S01]  /*a760*/  MUFU.EX2 R70, R70 ;  /* 0x0000004600467308 */ /* 0x000f220000000800 */
[----:B------:R-:W-:-:S07]  /*a770*/  FFMA.FTZ R79, R79, R0, -R85 ;  /* 0x000000004f4f7223 */ /* 0x000fce0000010855 */
[----:B------:R-:W4:Y:S01]  /*a780*/  MUFU.EX2 R71, R71 ;  /* 0x0000004700477308 */ /* 0x000f220000000800 */
[----:B-1----:R-:W-:Y:S01]  /*a790*/  FADD.FTZ R12, R32, R9 ;  /* 0x00000009200c7221 */ /* 0x002fe20000010000 */
[----:B0-----:R-:W-:-:S06]  /*a7a0*/  FADD.FTZ R9, R67, R10 ;  /* 0x0000000a43097221 */ /* 0x001fcc0000010000 */
[----:B------:R-:W0:Y:S01]  /*a7b0*/  MUFU.EX2 R75, R75 ;  /* 0x0000004b004b7308 */ /* 0x000e220000000800 */
[----:B------:R-:W-:Y:S01]  /*a7c0*/  FFMA.FTZ R82, R82, R0, -R85 ;  /* 0x0000000052527223 */ /* 0x000fe20000010855 */
[----:B------:R-:W-:Y:S01]  /*a7d0*/  FADD.FTZ R21, R33, R12 ;  /* 0x0000000c21157221 */ /* 0x000fe20000010000 */
[----:B----4-:R-:W-:-:S05]  /*a7e0*/  FADD.FTZ R10, R70, R9 ;  /* 0x00000009460a7221 */ /* 0x010fca0000010000 */
[----:B------:R-:W1:Y:S01]  /*a7f0*/  MUFU.EX2 R78, R78 ;  /* 0x0000004e004e7308 */ /* 0x000e620000000800 */
[----:B------:R-:W-:Y:S01]  /*a800*/  FFMA.FTZ R83, R83, R0, -R85 ;  /* 0x0000000053537223 */ /* 0x000fe20000010855 */
[----:B------:R-:W-:Y:S01]  /*a810*/  FADD.FTZ R12, R38, R21 ;  /* 0x00000015260c7221 */ /* 0x000fe20000010000 */
[----:B------:R-:W-:-:S05]  /*a820*/  FADD.FTZ R10, R71, R10 ;  /* 0x0000000a470a7221 */ /* 0x000fca0000010000 */
[----:B------:R-:W4:Y:S01]  /*a830*/  MUFU.EX2 R79, R79 ;  /* 0x0000004f004f7308 */ /* 0x000f220000000800 */
[----:B------:R-:W-:Y:S01]  /*a840*/  FFMA.FTZ R86, R86, R0, -R85 ;  /* 0x0000000056567223 */ /* 0x000fe20000010855 */
[----:B------:R-:W-:Y:S01]  /*a850*/  FADD.FTZ R12, R39, R12 ;  /* 0x0000000c270c7221 */ /* 0x000fe20000010000 */
[----:B0-----:R-:W-:-:S05]  /*a860*/  FADD.FTZ R9, R75, R10 ;  /* 0x0000000a4b097221 */ /* 0x001fca0000010000 */
[----:B------:R-:W0:Y:S01]  /*a870*/  MUFU.EX2 R82, R82 ;  /* 0x0000005200527308 */ /* 0x000e220000000800 */
[----:B------:R-:W-:Y:S01]  /*a880*/  FFMA.FTZ R87, R87, R0, -R85 ;  /* 0x0000000057577223 */ /* 0x000fe20000010855 */
[----:B------:R-:W-:Y:S01]  /*a890*/  FADD.FTZ R21, R41, R12 ;  /* 0x0000000c29157221 */ /* 0x000fe20000010000 */
[----:B-1----:R-:W-:-:S05]  /*a8a0*/  FADD.FTZ R10, R78, R9 ;  /* 0x000000094e0a7221 */ /* 0x002fca0000010000 */
[----:B------:R-:W1:Y:S01]  /*a8b0*/  MUFU.EX2 R83, R83 ;  /* 0x0000005300537308 */ /* 0x000e620000000800 */
[----:B------:R-:W-:Y:S01]  /*a8c0*/  FFMA.FTZ R90, R90, R0, -R85 ;  /* 0x000000005a5a7223 */ /* 0x000fe20000010855 */
[----:B------:R-:W-:Y:S01]  /*a8d0*/  FADD.FTZ R12, R34, R21 ;  /* 0x00000015220c7221 */ /* 0x000fe20000010000 */
[----:B----4-:R-:W-:-:S05]  /*a8e0*/  FADD.FTZ R9, R79, R10 ;  /* 0x0000000a4f097221 */ /* 0x010fca0000010000 */
        /* <DEDUP_REMOVED lines=10> */
[----:B------:R-:W-:Y:S01]  /*a990*/  F2FP.F16.F32.PACK_AB R4, R14, R13 ;  /* 0x0000000d0e04723e */ /* 0x000fe200000000ff */
[----:B------:R-:W-:Y:S01]  /*a9a0*/  FADD.FTZ R13, R37, R20 ;  /* 0x00000014250d7221 */ /* 0x000fe20000010000 */
[----:B------:R-:W-:-:S04]  /*a9b0*/  F2FP.F16.F32.PACK_AB R5, R66, R8 ;  /* 0x000000084205723e */ /* 0x000fc800000000ff */
[----:B------:R-:W1:Y:S01]  /*a9c0*/  MUFU.EX2 R91, R91 ;  /* 0x0000005b005b7308 */ /* 0x000e620000000800 */
[----:B----4-:R-:W-:Y:S01]  /*a9d0*/  FADD.FTZ R8, R86, R9 ;  /* 0x0000000956087221 */ /* 0x010fe20000010000 */
[----:B------:R-:W-:Y:S01]  /*a9e0*/  FFMA.FTZ R98, R98, R0, -R85 ;  /* 0x0000000062627223 */ /* 0x000fe20000010855 */
[----:B------:R-:W-:-:S05]  /*a9f0*/  FADD.FTZ R10, R40, R13 ;  /* 0x0000000d280a7221 */ /* 0x000fca0000010000 */
[----:B------:R-:W4:Y:S01]  /*aa00*/  MUFU.EX2 R94, R94 ;  /* 0x0000005e005e7308 */ /* 0x000f220000000800 */
[----:B0-----:R-:W-:Y:S01]  /*aa10*/  FADD.FTZ R9, R87, R8 ;  /* 0x0000000857097221 */ /* 0x001fe20000010000 */
[----:B------:R-:W-:Y:S01]  /*aa20*/  FFMA.FTZ R99, R99, R0, -R85 ;  /* 0x0000000063637223 */ /* 0x000fe20000010855 */
[----:B------:R-:W-:-:S05]  /*aa30*/  FADD.FTZ R21, R45, R10 ;  /* 0x0000000a2d157221 */ /* 0x000fca0000010000 */
[----:B------:R-:W0:Y:S01]  /*aa40*/  MUFU.EX2 R95, R95 ;  /* 0x0000005f005f7308 */ /* 0x000e220000000800 */
[----:B-1----:R-:W-:Y:S01]  /*aa50*/  FADD.FTZ R8, R90, R9 ;  /* 0x000000095a087221 */ /* 0x002fe20000010000 */
[----:B------:R-:W-:Y:S01]  /*aa60*/  FFMA.FTZ R102, R102, R0, -R85 ;  /* 0x0000000066667223 */ /* 0x000fe20000010855 */
[----:B------:R-:W-:-:S05]  /*aa70*/  FADD.FTZ R10, R54, R21 ;  /* 0x00000015360a7221 */ /* 0x000fca0000010000 */
[----:B------:R-:W1:Y:S01]  /*aa80*/  MUFU.EX2 R98, R98 ;  /* 0x0000006200627308 */ /* 0x000e620000000800 */
[----:B------:R-:W-:Y:S01]  /*aa90*/  FADD.FTZ R9, R91, R8 ;  /* 0x000000085b097221 */ /* 0x000fe20000010000 */
[----:B------:R-:W-:Y:S01]  /*aaa0*/  FFMA.FTZ R103, R103, R0, -R85 ;  /* 0x0000000067677223 */ /* 0x000fe20000010855 */
[----:B------:R-:W-:Y:S01]  /*aab0*/  F2FP.F16.F32.PACK_AB R6, R32, R15 ;  /* 0x0000000f2006723e */ /* 0x000fe200000000ff */
[----:B------:R-:W-:Y:S01]  /*aac0*/  FADD.FTZ R21, R57, R10 ;  /* 0x0000000a39157221 */ /* 0x000fe20000010000 */
[----:B------:R-:W-:-:S03]  /*aad0*/  F2FP.F16.F32.PACK_AB R7, R70, R67 ;  /* 0x000000434607723e */ /* 0x000fc600000000ff */
[----:B------:R-:W1:Y:S01]  /*aae0*/  MUFU.EX2 R99, R99 ;  /* 0x0000006300637308 */ /* 0x000e620000000800 */
[----:B----4-:R-:W-:Y:S01]  /*aaf0*/  FADD.FTZ R8, R94, R9 ;  /* 0x000000095e087221 */ /* 0x010fe20000010000 */
[----:B------:R-:W-:Y:S01]  /*ab00*/  FFMA.FTZ R106, R106, R0, -R85 ;  /* 0x000000006a6a7223 */ /* 0x000fe20000010855 */
[----:B------:R-:W-:Y:S02]  /*ab10*/  F2FP.F16.F32.PACK_AB R12, R38, R33 ;  /* 0x00000021260c723e */ /* 0x000fe400000000ff */
[----:B------:R-:W-:-:S03]  /*ab20*/  F2FP.F16.F32.PACK_AB R14, R41, R39 ;  /* 0x00000027290e723e */ /* 0x000fc600000000ff */
[----:B------:R-:W4:Y:S01]  /*ab30*/  MUFU.EX2 R102, R102 ;  /* 0x0000006600667308 */ /* 0x000f220000000800 */
[----:B------:R-:W-:Y:S02]  /*ab40*/  F2FP.F16.F32.PACK_AB R13, R75, R71 ;  /* 0x000000474b0d723e */ /* 0x000fe400000000ff */
[----:B------:R-:W-:Y:S01]  /*ab50*/  F2FP.F16.F32.PACK_AB R15, R79, R78 ;  /* 0x0000004e4f0f723e */ /* 0x000fe200000000ff */
[----:B------:R0:W-:Y:S01]  /*ab60*/  STSM.16.M88.4 [R84], R4 ;  /* 0x0000000454007844 */ /* 0x0001e20000000200 */
[----:B------:R-:W-:Y:S01]  /*ab70*/  FADD.FTZ R10, R46, R21 ;  /* 0x000000152e0a7221 */ /* 0x000fe20000010000 */
[-CC-:B------:R-:W-:Y:S02]  /*ab80*/  FFMA.FTZ R107, R107, R0.reuse, -R85.reuse ;  /* 0x000000006b6b7223 */ /* 0x180fe40000010855 */
[----:B------:R-:W4:Y:S01]  /*ab90*/  MUFU.EX2 R103, R103 ;  /* 0x0000006700677308 */ /* 0x000f220000000800 */
[----:B------:R1:W-:Y:S01]  /*aba0*/  STSM.16.M88.4 [R74+0x6000], R12 ;  /* 0x0060000c4a007844 */ /* 0x0003e20000000200 */
[----:B------:R-:W-:-:S06]  /*abb0*/  FFMA.FTZ R110, R110, R0, -R85 ;  /* 0x000000006e6e7223 */ /* 0x000fcc0000010855 */
[----:B------:R-:W4:Y:S01]  /*abc0*/  MUFU.EX2 R106, R106 ;  /* 0x0000006a006a7308 */ /* 0x000f220000000800 */
[----:B0-----:R-:W-:Y:S01]  /*abd0*/  FADD.FTZ R7, R95, R8 ;  /* 0x000000085f077221 */ /* 0x001fe20000010000 */
[----:B-1----:R-:W-:-:S03]  /*abe0*/  FADD.FTZ R12, R51, R10 ;  /* 0x0000000a330c7221 */ /* 0x002fc60000010000 */
[----:B------:R-:W-:-:S03]  /*abf0*/  FADD.FTZ R10, R98, R7 ;  /* 0x00000007620a7221 */ /* 0x000fc60000010000 */
[----:B------:R-:W0:Y:S01]  /*ac00*/  MUFU.EX2 R107, R107 ;  /* 0x0000006b006b7308 */ /* 0x000e220000000800 */
[-CC-:B------:R-:W-:Y:S01]  /*ac10*/  FFMA.FTZ R111, R111, R0.reuse, -R85.reuse ;  /* 0x000000006f6f7223 */ /* 0x180fe20000010855 */
[----:B------:R-:W-:Y:S01]  /*ac20*/  FADD.FTZ R9, R99, R10 ;  /* 0x0000000a63097221 */ /* 0x000fe20000010000 */
[-CC-:B------:R-:W-:Y:S01]  /*ac30*/  FFMA.FTZ R114, R114, R0.reuse, -R85.reuse ;  /* 0x0000000072727223 */ /* 0x180fe20000010855 */
[-CC-:B------:R-:W-:Y:S01]  /*ac40*/  FFMA.FTZ R115, R115, R0.reuse, -R85.reuse ;  /* 0x0000000073737223 */ /* 0x180fe20000010855 */
[-C--:B------:R-:W-:Y:S01]  /*ac50*/  FFMA.FTZ R118, R118, R0.reuse, -R85 ;  /* 0x0000000076767223 */ /* 0x080fe20000010855 */
[----:B----4-:R-:W-:Y:S02]  /*ac60*/  FADD.FTZ R10, R102, R9 ;  /* 0x00000009660a7221 */ /* 0x010fe40000010000 */
[----:B------:R-:W1:Y:S01]  /*ac70*/  MUFU.EX2 R110, R110 ;  /* 0x0000006e006e7308 */ /* 0x000e620000000800 */
[----:B------:R-:W-:Y:S01]  /*ac80*/  FFMA.FTZ R85, R119, R0, -R85 ;  /* 0x0000000077557223 */ /* 0x000fe20000010855 */
[----:B------:R-:W-:Y:S01]  /*ac90*/  FADD.FTZ R13, R53, R12 ;  /* 0x0000000c350d7221 */ /* 0x000fe20000010000 */
[----:B------:R-:W-:-:S05]  /*aca0*/  FADD.FTZ R9, R103, R10 ;  /* 0x0000000a67097221 */ /* 0x000fca0000010000 */
[----:B------:R-:W4:Y:S01]  /*acb0*/  MUFU.EX2 R111, R111 ;  /* 0x0000006f006f7308 */ /* 0x000f220000000800 */
[----:B------:R-:W-:Y:S01]  /*acc0*/  FADD.FTZ R12, R96, R13 ;  /* 0x0000000d600c7221 */ /* 0x000fe20000010000 */
[----:B------:R-:W-:-:S03]  /*acd0*/  FADD.FTZ R10, R106, R9 ;  /* 0x000000096a0a7221 */ /* 0x000fc60000010000 */
[----:B------:R-:W-:-:S03]  /*ace0*/  FADD.FTZ R12, R55, R12 ;  /* 0x0000000c370c7221 */ /* 0x000fc60000010000 */
[----:B------:R-:W4:Y:S01]  /*acf0*/  MUFU.EX2 R25, R114 ;  /* 0x0000007200197308 */ /* 0x000f220000000800 */
[----:B0-----:R-:W-:Y:S01]  /*ad00*/  FADD.FTZ R9, R107, R10 ;  /* 0x0000000a6b097221 */ /* 0x001fe20000010000 */
[----:B------:R-:W-:-:S06]  /*ad10*/  FADD.FTZ R13, R93, R12 ;  /* 0x0000000c5d0d7221 */ /* 0x000fcc0000010000 */
[----:B------:R-:W0:Y:S08]  /*ad20*/  MUFU.EX2 R8, R115 ;  /* 0x0000007300087308 */ /* 0x000e300000000800 */
[----:B------:R-:W-:Y:S08]  /*ad30*/  MUFU.EX2 R118, R118 ;  /* 0x0000007600767308 */ /* 0x000ff00000000800 */
[----:B------:R-:W0:Y:S01]  /*ad40*/  MUFU.EX2 R85, R85 ;  /* 0x0000005500557308 */ /* 0x000e220000000800 */
[----:B-1----:R-:W-:Y:S01]  /*ad50*/  FADD.FTZ R10, R110, R9 ;  /* 0x000000096e0a7221 */ /* 0x002fe20000010000 */
[----:B------:R-:W-:Y:S01]  /*ad60*/  F2FP.F16.F32.PACK_AB R4, R35, R34 ;  /* 0x000000222304723e */ /* 0x000fe200000000ff */
[----:B------:R-:W-:Y:S01]  /*ad70*/  FADD.FTZ R13, R56, R13 ;  /* 0x0000000d380d7221 */ /* 0x000fe20000010000 */
[----:B------:R-:W-:-:S02]  /*ad80*/  F2FP.F16.F32.PACK_AB R6, R37, R36 ;  /* 0x000000242506723e */ /* 0x000fc400000000ff */
[----:B------:R-:W-:Y:S02]  /*ad90*/  F2FP.F16.F32.PACK_AB R5, R83, R82 ;  /* 0x000000525305723e */ /* 0x000fe400000000ff */
[----:B------:R-:W-:Y:S01]  /*ada0*/  F2FP.F16.F32.PACK_AB R7, R87, R86 ;  /* 0x000000565707723e */ /* 0x000fe200000000ff */
[----:B----4-:R-:W-:Y:S01]  /*adb0*/  FADD.FTZ R10, R111, R10 ;  /* 0x0000000a6f0a7221 */ /* 0x010fe20000010000 */
[----:B------:R-:W-:Y:S01]  /*adc0*/  F2FP.F16.F32.PACK_AB R40, R45, R40 ;  /* 0x000000282d28723e */ /* 0x000fe200000000ff */
[----:B------:R-:W-:Y:S01]  /*add0*/  FADD.FTZ R20, R60, R13 ;  /* 0x0000000d3c147221 */ /* 0x000fe20000010000 */
[----:B------:R-:W-:Y:S01]  /*ade0*/  F2FP.F16.F32.PACK_AB R42, R57, R54 ;  /* 0x00000036392a723e */ /* 0x000fe200000000ff */
[----:B------:R1:W-:Y:S01]  /*adf0*/  STSM.16.M88.4 [R72+0x6000], R4 ;  /* 0x0060000448007844 */ /* 0x0003e20000000200 */
[----:B------:R-:W-:Y:S02]  /*ae00*/  F2FP.F16.F32.PACK_AB R41, R91, R90 ;  /* 0x0000005a5b29723e */ /* 0x000fe400000000ff */
[----:B------:R-:W-:Y:S01]  /*ae10*/  F2FP.F16.F32.PACK_AB R43, R95, R94 ;  /* 0x0000005e5f2b723e */ /* 0x000fe200000000ff */
[----:B------:R-:W-:Y:S01]  /*ae20*/  FADD.FTZ R21, R25, R10 ;  /* 0x0000000a19157221 */ /* 0x000fe20000010000 */
[----:B------:R-:W-:-:S02]  /*ae30*/  F2FP.F16.F32.PACK_AB R12, R51, R46 ;  /* 0x0000002e330c723e */ /* 0x000fc400000000ff */
[----:B------:R-:W-:Y:S02]  /*ae40*/  F2FP.F16.F32.PACK_AB R14, R96, R53 ;  /* 0x00000035600e723e */ /* 0x000fe400000000ff */
[----:B------:R-:W-:Y:S02]  /*ae50*/  F2FP.F16.F32.PACK_AB R13, R99, R98 ;  /* 0x00000062630d723e */ /* 0x000fe400000000ff */
[----:B------:R-:W-:Y:S02]  /*ae60*/  F2FP.F16.F32.PACK_AB R15, R103, R102 ;  /* 0x00000066670f723e */ /* 0x000fe400000000ff */
[----:B------:R-:W-:Y:S02]  /*ae70*/  F2FP.F16.F32.PACK_AB R24, R48, R47 ;  /* 0x0000002f3018723e */ /* 0x000fe400000000ff */
[----:B0-----:R-:W-:Y:S02]  /*ae80*/  F2FP.F16.F32.PACK_AB R25, R8, R25 ;  /* 0x000000190819723e */ /* 0x001fe400000000ff */
[----:B-1----:R-:W-:-:S02]  /*ae90*/  F2FP.F16.F32.PACK_AB R4, R93, R55 ;  /* 0x000000375d04723e */ /* 0x002fc400000000ff */
[----:B------:R-:W-:Y:S02]  /*aea0*/  F2FP.F16.F32.PACK_AB R6, R60, R56 ;  /* 0x000000383c06723e */ /* 0x000fe400000000ff */
[----:B------:R-:W-:Y:S02]  /*aeb0*/  F2FP.F16.F32.PACK_AB R5, R107, R106 ;  /* 0x0000006a6b05723e */ /* 0x000fe400000000ff */
[----:B------:R-:W-:Y:S02]  /*aec0*/  F2FP.F16.F32.PACK_AB R7, R111, R110 ;  /* 0x0000006e6f07723e */ /* 0x000fe400000000ff */
[----:B------:R-:W-:Y:S02]  /*aed0*/  F2FP.F16.F32.PACK_AB R26, R49, R50 ;  /* 0x00000032311a723e */ /* 0x000fe400000000ff */
[----:B------:R-:W-:Y:S01]  /*aee0*/  F2FP.F16.F32.PACK_AB R27, R85, R118 ;  /* 0x00000076551b723e */ /* 0x000fe200000000ff */
[----:B------:R-:W-:Y:S01]  /*aef0*/  STSM.16.M88.4 [R157+0x2a800], R40 ;  /* 0x02a800289d007844 */ /* 0x000fe20000000200 */
[----:B------:R-:W-:Y:S01]  /*af00*/  FADD.FTZ R21, R8, R21 ;  /* 0x0000001508157221 */ /* 0x000fe20000010000 */
[----:B------:R-:W-:-:S02]  /*af10*/  VIADD R8, R136, 0xfffffffe ;  /* 0xfffffffe88087836 */ /* 0x000fc40000000000 */
[----:B------:R-:W-:Y:S01]  /*af20*/  FADD.FTZ R9, R47, R20 ;  /* 0x000000142f097221 */ /* 0x000fe20000010000 */
[----:B------:R-:W-:-:S03]  /*af30*/  IMAD.MOV.U32 R151, RZ, RZ, RZ ;  /* 0x000000ffff977224 */ /* 0x000fc600078e00ff */
[----:B------:R-:W-:Y:S01]  /*af40*/  FADD.FTZ R9, R48, R9 ;  /* 0x0000000930097221 */ /* 0x000fe20000010000 */
[----:B------:R-:W-:-:S03]  /*af50*/  FADD.FTZ R20, R118, R21 ;  /* 0x0000001576147221 */ /* 0x000fc60000010000 */
[----:B------:R-:W-:Y:S01]  /*af60*/  FADD.FTZ R50, R50, R9 ;  /* 0x0000000932327221 */ /* 0x000fe20000010000 */
[----:B------:R-:W-:Y:S01]  /*af70*/  FADD.FTZ R20, R85, R20 ;  /* 0x0000001455147221 */ /* 0x000fe20000010000 */
        /* <DEDUP_REMOVED lines=9> */
[----:B--2---:R-:W-:Y:S04]  /*b010*/  STSM.16.M88.4 [R29], R12 ;  /* 0x0000000c1d007844 */ /* 0x004fe80000000200 */
[----:B------:R0:W-:Y:S04]  /*b020*/  STSM.16.M88.4 [R74+0xc000], R4 ;  /* 0x00c000044a007844 */ /* 0x0001e80000000200 */
[----:B------:R1:W-:Y:S01]  /*b030*/  STSM.16.M88.4 [R72+0xc000], R24 ;  /* 0x00c0001848007844 */ /* 0x0003e20000000200 */
[----:B------:R2:W-:Y:S06]  /*b040*/  MEMBAR.ALL.CTA ;  /* 0x0000000000007992 */ /* 0x0005ec0000008000 */
[----:B--2---:R-:W2:Y:S01]  /*b050*/  FENCE.VIEW.ASYNC.S ;  /* 0x00000000000073c6 */ /* 0x004ea20000000000 */
[----:B---3--:R-:W-:Y:S01]  /*b060*/  ISETP.GE.AND P2, PT, R8, R28, PT ;  /* 0x0000001c0800720c */ /* 0x008fe20003f46270 */
[--C-:B------:R-:W-:Y:S01]  /*b070*/  IMAD.MOV.U32 R144, RZ, RZ, R151.reuse ;  /* 0x000000ffff907224 */ /* 0x100fe200078e0097 */
[----:B------:R-:W-:Y:S01]  /*b080*/  MOV R122, R151 ;  /* 0x00000097007a7202 */ /* 0x000fe20000000f00 */
[----:B------:R-:W-:-:S02]  /*b090*/  IMAD.MOV.U32 R143, RZ, RZ, R151 ;  /* 0x000000ffff8f7224 */ /* 0x000fc400078e0097 */
[--C-:B------:R-:W-:Y:S02]  /*b0a0*/  IMAD.MOV.U32 R142, RZ, RZ, R151.reuse ;  /* 0x000000ffff8e7224 */ /* 0x100fe400078e0097 */
[----:B0-----:R-:W-:Y:S01]  /*b0b0*/  FADD.FTZ R6, R49, R50 ;  /* 0x0000003231067221 */ /* 0x001fe20000010000 */
        /* <DEDUP_REMOVED lines=18> */
[----:B--2---:R-:W-:Y:S01]  /*b1e0*/  NOP ;  /* 0x0000000000007918 */ /* 0x004fe20000000000 */
[----:B-1----:R-:W-:Y:S05]  /*b1f0*/  @!P2 BRA `(.L_x_12637) ;  /* 0x0000002c007ca947 */ /* 0x002fea0003800000 */
        /* <DEDUP_REMOVED lines=20> */
.L_x_12648:
        /* <DEDUP_REMOVED lines=11> */
.L_x_12639:
[----:B------:R-:W-:Y:S01]  /*b3f0*/  IMAD R0, R152, 0x8, R2 ;  /* 0x0000000898007824 */ /* 0x000fe200078e0202 */
[----:B------:R-:W-:-:S04]  /*b400*/  SHF.L.U32 R3, R156, 0x1f, RZ ;  /* 0x0000001f9c037819 */ /* 0x000fc800000006ff */
[----:B------:R0:W1:Y:S01]  /*b410*/  SYNCS.PHASECHK.TRANS64.TRYWAIT P3, [R0+URZ+0x30830], R3 ;  /* 0x03083003000075a7 */ /* 0x000062000806017f */
[----:B------:R-:W-:Y:S05]  /*b420*/  @!P0 BRA `(.L_x_12640) ;  /* 0x0000000000048947 */ /* 0x000fea0003800000 */
[----:B------:R-:W-:Y:S01]  /*b430*/  BPT.TRAP 0x1 ;  /* 0x000000040000795c */ /* 0x000fe20000300000 */
.L_x_12640:
[----:B------:R-:W-:Y:S04]  /*b440*/  BSSY B0, `(.L_x_12638) ;  /* 0x0000004000007945 */ /* 0x000fe80003800000 */
[----:B-1----:R-:W-:Y:S05]  /*b450*/  @P3 BRA `(.L_x_12641) ;  /* 0x0000000000083947 */ /* 0x002fea0003800000 */
[----:B------:R-:W1:Y:S02]  /*b460*/  SYNCS.PHASECHK.TRANS64.TRYWAIT P3, [R0+URZ+0x30830], R3 ;  /* 0x03083003000075a7 */ /* 0x000e64000806017f */
[----:B-1----:R-:W-:Y:S05]  /*b470*/  @!P3 BRA `(.L_x_12642) ;  /* 0x000000cc00c0b947 */ /* 0x002fea0003800000 */
.L_x_12641:
[----:B------:R-:W-:Y:S05]  /*b480*/  BSYNC B0 ;  /* 0x0000000000007941 */ /* 0x000fea0003800000 */
.L_x_12638:
[----:B01----:R-:W2:Y:S04]  /*b490*/  LDL R3, [R1+0x44] ;  /* 0x0000440001037983 */ /* 0x003ea80000100800 */
[----:B------:R-:W3:Y:S01]  /*b4a0*/  LDL.64 R24, [R1+0x10] ;  /* 0x0000100001187983 */ /* 0x000ee20000100a00 */
[----:B------:R-:W-:Y:S05]  /*b4b0*/  WARPSYNC.ALL ;  /* 0x0000000000007948 */ /* 0x000fea0003800000 */
[----:B------:R-:W-:Y:S01]  /*b4c0*/  IMAD.MOV.U32 R11, RZ, RZ, 0x40000040 ;  /* 0x40000040ff0b7424 */ /* 0x000fe200078e00ff */
[----:B------:R-:W0:Y:S04]  /*b4d0*/  S2R R0, SR_TID.X ;  /* 0x0000000000007919 */ /* 0x000e280000002100 */
[----:B------:R-:W-:-:S02]  /*b4e0*/  R2UR UR7, R11 ;  /* 0x000000000b0772ca */ /* 0x000fc400000e0000 */
[----:B------:R-:W-:Y:S01]  /*b4f0*/  R2UR UR19, R11 ;  /* 0x000000000b1372ca */ /* 0x000fe200000e0000 */
[----:B------:R-:W-:-:S05]  /*b500*/  IMAD.MOV.U32 R15, RZ, RZ, 0x40000040 ;  /* 0x40000040ff0f7424 */ /* 0x000fca00078e00ff */
[----:B------:R-:W-:Y:S02]  /*b510*/  R2UR UR15, R15 ;  /* 0x000000000f0f72ca */ /* 0x000fe400000e0000 */
[----:B0-----:R-:W-:-:S05]  /*b520*/  SHF.R.U32.HI R0, RZ, 0x7, R0 ;  /* 0x00000007ff007819 */ /* 0x001fca0000011600 */
[----:B------:R-:W-:Y:S02]  /*b530*/  VIADD R0, R0, 0x8 ;  /* 0x0000000800007836 */ /* 0x000fe40000000000 */
[----:B------:R-:W-:Y:S02]  /*b540*/  IMAD.MOV.U32 R13, RZ, RZ, 0x40000040 ;  /* 0x40000040ff0d7424 */ /* 0x000fe400078e00ff */
[----:B--2---:R-:W-:-:S04]  /*b550*/  IMAD R10, R152, 0x600, R3 ;  /* 0x00000600980a7824 */ /* 0x004fc800078e0203 */
[C---:B------:R-:W-:Y:S01]  /*b560*/  VIADD R12, R10.reuse, 0x2 ;  /* 0x000000020a0c7836 */ /* 0x040fe20000000000 */
[C---:B------:R-:W-:Y:S02]  /*b570*/  R2UR UR6, R10.reuse ;  /* 0x000000000a0672ca */ /* 0x040fe400000e0000 */
[C---:B------:R-:W-:Y:S01]  /*b580*/  IADD3 R14, R10.reuse, 0x4, RZ ;  /* 0x000000040a0e7810 */ /* 0x040fe20007ffe0ff */
[----:B------:R-:W-:-:S05]  /*b590*/  VIADD R10, R10, 0x6 ;  /* 0x000000060a0a7836 */ /* 0x000fca0000000000 */
[----:B------:R-:W-:Y:S02]  /*b5a0*/  R2UR UR18, R10 ;  /* 0x000000000a1272ca */ /* 0x000fe400000e0000 */
[----:B------:R-:W2:Y:S01]  /*b5b0*/  LDL.64 R10, [R1+0x28] ;  /* 0x00002800010a7983 */ /* 0x000ea20000100a00 */
[----:B------:R-:W-:-:S03]  /*b5c0*/  R2UR UR14, R14 ;  /* 0x000000000e0e72ca */ /* 0x000fc600000e0000 */
[----:B------:R-:W4:Y:S01]  /*b5d0*/  LDL.64 R14, [R1+0x20] ;  /* 0x00002000010e7983 */ /* 0x000f220000100a00 */
[----:B---3--:R-:W-:Y:S02]  /*b5e0*/  R2UR UR4, R24 ;  /* 0x00000000180472ca */ /* 0x008fe400000e0000 */
[----:B------:R-:W-:Y:S01]  /*b5f0*/  R2UR UR5, R25 ;  /* 0x00000000190572ca */ /* 0x000fe200000e0000 */
[----:B------:R0:W-:Y:S06]  /*b600*/  BAR.SYNC.DEFER_BLOCKING R0, 0x100 ;  /* 0x000400000000751d */ /* 0x0001ec0000010000 */
[----:B------:R-:W-:-:S06]  /*b610*/  WARPGROUP.ARRIVE ;  /* 0x00000000000079c5 */ /* 0x000fcc0000000000 */
[----:B------:R-:W-:Y:S01]  /*b620*/  HGMMA.64x192x16.F32 R24, gdesc[UR4], RZ, !UPT, gsb0 ;  /* 0x02e00000041879f0 */ /* 0x000fe2000c0008ff */
[----:B------:R-:W-:Y:S02]  /*b630*/  R2UR UR10, R12 ;  /* 0x000000000c0a72ca */ /* 0x000fe400000e0000 */
[----:B------:R-:W-:Y:S02]  /*b640*/  R2UR UR11, R13 ;  /* 0x000000000d0b72ca */ /* 0x000fe400000e0000 */
[----:B------:R-:W3:Y:S01]  /*b650*/  LDL.64 R12, [R1+0x18] ;  /* 0x00001800010c7983 */ /* 0x000ee20000100a00 */
[----:B------:R-:W-:Y:S02]  /*b660*/  WARPGROUP.DEPBAR.LE gsb0, 0x0 ;  /* 0x00008000000079c5 */ /* 0x000fe40000010000 */
[----:B------:R-:W-:Y:S01]  /*b670*/  WARPGROUP.ARRIVE ;  /* 0x00000000000079c5 */ /* 0x000fe20000000000 */
[----:B--2---:R-:W-:Y:S02]  /*b680*/  R2UR UR8, R10 ;  /* 0x000000000a0872ca */ /* 0x004fe400000e0000 */
[----:B------:R-:W-:-:S13]  /*b690*/  R2UR UR9, R11 ;  /* 0x000000000b0972ca */ /* 0x000fda00000e0000 */
[----:B------:R-:W-:Y:S01]  /*b6a0*/  HGMMA.64x192x16.F32 R24, gdesc[UR8], R24, gsb0 ;  /* 0x02e00000081879f0 */ /* 0x000fe20008000818 */
[----:B----4-:R-:W-:Y:S02]  /*b6b0*/  R2UR UR12, R14 ;  /* 0x000000000e0c72ca */ /* 0x010fe400000e0000 */
[----:B------:R-:W-:Y:S02]  /*b6c0*/  R2UR UR13, R15 ;  /* 0x000000000f0d72ca */ /* 0x000fe400000e0000 */
[----:B---3--:R-:W-:Y:S02]  /*b6d0*/  R2UR UR16, R12 ;  /* 0x000000000c1072ca */ /* 0x008fe400000e0000 */
[----:B------:R-:W-:Y:S01]  /*b6e0*/  R2UR UR17, R13 ;  /* 0x000000000d1172ca */ /* 0x000fe200000e0000 */
[----:B------:R-:W-:Y:S02]  /*b6f0*/  WARPGROUP.DEPBAR.LE gsb0, 0x0 ;  /* 0x00008000000079c5 */ /* 0x000fe40000010000 */
[----:B------:R-:W-:-:S10]  /*b700*/  WARPGROUP.ARRIVE ;  /* 0x00000000000079c5 */ /* 0x000fd40000000000 */
        /* <DEDUP_REMOVED lines=8> */
.L_x_12644:
[----:B------:R-:W-:Y:S01]  /*b790*/  SHF.L.U32 R0, R9, 0x1f, RZ ;  /* 0x0000001f09007819 */ /* 0x000fe200000006ff */
[----:B------:R-:W-:-:S04]  /*b7a0*/  IMAD R3, R7, 0x8, R2 ;  /* 0x0000000807037824 */ /* 0x000fc800078e0202 */
[----:B------:R0:W1:Y:S01]  /*b7b0*/  SYNCS.PHASECHK.TRANS64.TRYWAIT P2, [R3+URZ+0x30850], R0 ;  /* 0x03085000030075a7 */ /* 0x000062000804017f */
[----:B------:R-:W-:Y:S05]  /*b7c0*/  @!P0 BRA `(.L_x_12645) ;  /* 0x0000000000048947 */ /* 0x000fea0003800000 */
[----:B------:R-:W-:Y:S01]  /*b7d0*/  BPT.TRAP 0x1 ;  /* 0x000000040000795c */ /* 0x000fe20000300000 */
.L_x_12645:
[----:B------:R-:W-:Y:S04]  /*b7e0*/  BSSY B0, `(.L_x_12643) ;  /* 0x0000004000007945 */ /* 0x000fe80003800000 */
[----:B-1----:R-:W-:Y:S05]  /*b7f0*/  @P2 BRA `(.L_x_12646) ;  /* 0x0000000000082947 */ /* 0x002fea0003800000 */
[----:B------:R-:W1:Y:S02]  /*b800*/  SYNCS.PHASECHK.TRANS64.TRYWAIT P2, [R3+URZ+0x30850], R0 ;  /* 0x03085000030075a7 */ /* 0x000e64000804017f */
[----:B-1----:R-:W-:Y:S05]  /*b810*/  @!P2 BRA `(.L_x_12647) ;  /* 0x000000c800eca947 */ /* 0x002fea0003800000 */
.L_x_12646:
[----:B------:R-:W-:Y:S05]  /*b820*/  BSYNC B0 ;  /* 0x0000000000007941 */ /* 0x000fea0003800000 */
.L_x_12643:
[----:B------:R-:W-:Y:S01]  /*b830*/  FMNMX.FTZ R11, R26, R5, !PT ;  /* 0x000000051a0b7209 */ /* 0x000fe20007810000 */
[----:B------:R-:W2:Y:S01]  /*b840*/  LDL R21, [R1+0x3c] ;  /* 0x00003c0001157983 */ /* 0x000ea20000100800 */
[----:B01----:R-:W-:Y:S01]  /*b850*/  FMNMX.FTZ R0, R24, R4, !PT ;  /* 0x0000000418007209 */ /* 0x003fe20007810000 */
[----:B------:R-:W-:Y:S05]  /*b860*/  WARPSYNC.ALL ;  /* 0x0000000000007948 */ /* 0x000fea0003800000 */
[----:B------:R-:W-:Y:S01]  /*b870*/  FMNMX.FTZ R11, R27, R11, !PT ;  /* 0x0000000b1b0b7209 */ /* 0x000fe20007810000 */
[----:B------:R-:W-:Y:S01]  /*b880*/  ULDC UR4, c[0x0][0x988] ;  /* 0x0002620000047ab9 */ /* 0x000fe20000000800 */
[----:B------:R-:W-:Y:S01]  /*b890*/  FMNMX.FTZ R0, R25, R0, !PT ;  /* 0x0000000019007209 */ /* 0x000fe20007810000 */
[----:B------:R-:W-:Y:S01]  /*b8a0*/  WARPGROUP.ARRIVE ;  /* 0x00000000000079c5 */ /* 0x000fe20000000000 */
[----:B------:R-:W-:Y:S01]  /*b8b0*/  FMNMX.FTZ R11, R30, R11, !PT ;  /* 0x0000000b1e0b7209 */ /* 0x000fe20007810000 */
[----:B------:R-:W-:Y:S01]  /*b8c0*/  UMOV UR5, 0x40000040 ;  /* 0x4000004000057882 */ /* 0x000fe20000000000 */
[----:B------:R-:W-:Y:S01]  /*b8d0*/  FMNMX.FTZ R0, R28, R0, !PT ;  /* 0x000000001c007209 */ /* 0x000fe20007810000 */
[----:B------:R-:W-:Y:S01]  /*b8e0*/  IMAD.MOV.U32 R15, RZ, RZ, 0x40000040 ;  /* 0x40000040ff0f7424 */ /* 0x000fe200078e00ff */
[----:B------:R-:W-:Y:S01]  /*b8f0*/  FMNMX.FTZ R11, R31, R11, !PT ;  /* 0x0000000b1f0b7209 */ /* 0x000fe20007810000 */
[----:B------:R-:W-:Y:S01]  /*b900*/  UMOV UR9, 0x40000040 ;  /* 0x4000004000097882 */ /* 0x000fe20000000000 */
        /* <DEDUP_REMOVED lines=98> */
[C---:B------:R-:W-:Y:S01]  /*bf30*/  R2UR UR11, R15.reuse ;  /* 0x000000000f0b72ca */ /* 0x040fe200000e0000 */
[----:B------:R-:W0:Y:S01]  /*bf40*/  SHFL.BFLY PT, R12, R11, 0x2, 0x1f ;  /* 0x0c401f000b0c7f89 */ /* 0x000e2200000e0000 */
[C---:B------:R-:W-:Y:S02]  /*bf50*/  R2UR UR15, R15.reuse ;  /* 0x000000000f0f72ca */ /* 0x040fe400000e0000 */
[C---:B------:R-:W-:Y:S01]  /*bf60*/  R2UR UR19, R15.reuse ;  /* 0x000000000f1372ca */ /* 0x040fe200000e0000 */
[----:B------:R-:W1:Y:S01]  /*bf70*/  SHFL.BFLY PT, R3, R0, 0x2, 0x1f ;  /* 0x0c401f0000037f89 */ /* 0x000e6200000e0000 */
[C---:B------:R-:W-:Y:S02]  /*bf80*/  R2UR UR23, R15.reuse ;  /* 0x000000000f1772ca */ /* 0x040fe400000e0000 */
[----:B------:R-:W-:-:S02]  /*bf90*/  R2UR UR27, R15 ;  /* 0x000000000f1b72ca */ /* 0x000fc400000e0000 */
[C---:B------:R-:W-:Y:S02]  /*bfa0*/  R2UR UR31, R15.reuse ;  /* 0x000000000f1f72ca */ /* 0x040fe400000e0000 */
[C---:B------:R-:W-:Y:S02]  /*bfb0*/  R2UR UR35, R15.reuse ;  /* 0x000000000f2372ca */ /* 0x040fe400000e0000 */
[C---:B------:R-:W-:Y:S02]  /*bfc0*/  R2UR UR43, R15.reuse ;  /* 0x000000000f2b72ca */ /* 0x040fe400000e0000 */
[C---:B------:R-:W-:Y:S02]  /*bfd0*/  R2UR UR47, R15.reuse ;  /* 0x000000000f2f72ca */ /* 0x040fe400000e0000 */
[----:B------:R-:W-:Y:S02]  /*bfe0*/  R2UR UR51, R15 ;  /* 0x000000000f3372ca */ /* 0x000fe400000e0000 */
[----:B0-----:R-:W-:-:S02]  /*bff0*/  FMNMX.FTZ R11, R11, R12, !PT ;  /* 0x0000000c0b0b7209 */ /* 0x001fc40007810000 */
[----:B-1----:R-:W-:-:S03]  /*c000*/  FMNMX.FTZ R3, R0, R3, !PT ;  /* 0x0000000300037209 */ /* 0x002fc60007810000 */
[----:B------:R-:W0:Y:S04]  /*c010*/  SHFL.BFLY PT, R12, R11, 0x1, 0x1f ;  /* 0x0c201f000b0c7f89 */ /* 0x000e2800000e0000 */
[----:B------:R-:W1:Y:S01]  /*c020*/  SHFL.BFLY PT, R0, R3, 0x1, 0x1f ;  /* 0x0c201f0003007f89 */ /* 0x000e6200000e0000 */
[----:B0-----:R-:W-:Y:S02]  /*c030*/  FMNMX.FTZ R11, R11, R12, !PT ;  /* 0x0000000c0b0b7209 */ /* 0x001fe40007810000 */
[----:B------:R-:W-:Y:S02]  /*c040*/  IADD3 R12, R2, 0x400, RZ ;  /* 0x00000400020c7810 */ /* 0x000fe40007ffe0ff */
[----:B-1----:R-:W-:Y:S01]  /*c050*/  FMNMX.FTZ R3, R3, R0, !PT ;  /* 0x0000000003037209 */ /* 0x002fe20007810000 */
[----:B------:R-:W-:Y:S01]  /*c060*/  IMAD.U32 R0, RZ, RZ, UR4 ;  /* 0x00000004ff007e24 */ /* 0x000fe2000f8e00ff */
[----:B------:R-:W-:Y:S01]  /*c070*/  SHF.R.U32.HI R12, RZ, 0x4, R12 ;  /* 0x00000004ff0c7819 */ /* 0x000fe2000001160c */
[----:B------:R-:W-:Y:S01]  /*c080*/  UMOV UR53, 0x40000040 ;  /* 0x4000004000357882 */ /* 0x000fe20000000000 */
[C---:B------:R-:W-:Y:S01]  /*c090*/  FADD.FTZ R5, -R11.reuse, R5 ;  /* 0x000000050b057221 */ /* 0x040fe20000010100 */
[-C--:B------:R-:W-:Y:S01]  /*c0a0*/  FMUL.FTZ R13, R11, R0.reuse ;  /* 0x000000000b0d7220 */ /* 0x080fe20000410000 */
[----:B------:R-:W-:Y:S01]  /*c0b0*/  LOP3.LUT R12, R12, 0x3fff, RZ, 0xc0, !PT ;  /* 0x00003fff0c0c7812 */ /* 0x000fe200078ec0ff */
[C---:B------:R-:W-:Y:S01]  /*c0c0*/  FADD.FTZ R4, -R3.reuse, R4 ;  /* 0x0000000403047221 */ /* 0x040fe20000010100 */
[-C--:B------:R-:W-:Y:S01]  /*c0d0*/  FMUL.FTZ R9, R3, R0.reuse ;  /* 0x0000000003097220 */ /* 0x080fe20000410000 */
[-CC-:B------:R-:W-:Y:S01]  /*c0e0*/  FFMA.FTZ R26, R26, R0.reuse, -R13.reuse ;  /* 0x000000001a1a7223 */ /* 0x180fe2000001080d */
[----:B------:R-:W-:Y:S01]  /*c0f0*/  FFMA.FTZ R27, R27, R0, -R13 ;  /* 0x000000001b1b7223 */ /* 0x000fe2000001080d */
[----:B------:R-:W-:-:S02]  /*c100*/  IMAD R12, R7, 0x600, R12 ;  /* 0x00000600070c7824 */ /* 0x000fc400078e020c */
[-CC-:B------:R-:W-:Y:S01]  /*c110*/  FFMA.FTZ R30, R30, R0.reuse, -R13.reuse ;  /* 0x000000001e1e7223 */ /* 0x180fe2000001080d */
[-CC-:B------:R-:W-:Y:S01]  /*c120*/  FFMA.FTZ R31, R31, R0.reuse, -R13.reuse ;  /* 0x000000001f1f7223 */ /* 0x180fe2000001080d */
[-CC-:B------:R-:W-:Y:S01]  /*c130*/  FFMA.FTZ R34, R34, R0.reuse, -R13.reuse ;  /* 0x0000000022227223 */ /* 0x180fe2000001080d */
[C---:B------:R-:W-:Y:S01]  /*c140*/  VIADD R14, R12.reuse, 0x80 ;  /* 0x000000800c0e7836 */ /* 0x040fe20000000000 */
[----:B------:R-:W-:Y:S01]  /*c150*/  R2UR UR6, R12 ;  /* 0x000000000c0672ca */ /* 0x000fe200000e0000 */
[-CC-:B------:R-:W-:Y:S01]  /*c160*/  FFMA.FTZ R35, R35, R0.reuse, -R13.reuse ;  /* 0x0000000023237223 */ /* 0x180fe2000001080d */
[-CC-:B------:R-:W-:Y:S01]  /*c170*/  FFMA.FTZ R38, R38, R0.reuse, -R13.reuse ;  /* 0x0000000026267223 */ /* 0x180fe2000001080d */
[-CC-:B------:R-:W-:Y:S01]  /*c180*/  FFMA.FTZ R39, R39, R0.reuse, -R13.reuse ;  /* 0x0000000027277223 */ /* 0x180fe2000001080d */
[----:B------:R-:W-:Y:S01]  /*c190*/  R2UR UR10, R14 ;  /* 0x000000000e0a72ca */ /* 0x000fe200000e0000 */
[----:B------:R-:W-:Y:S02]  /*c1a0*/  VIADD R14, R12, 0x100 ;  /* 0x000001000c0e7836 */ /* 0x000fe40000000000 */
[-CC-:B------:R-:W-:Y:S01]  /*c1b0*/  FFMA.FTZ R42, R42, R0.reuse, -R13.reuse ;  /* 0x000000002a2a7223 */ /* 0x180fe2000001080d */
[-CC-:B------:R-:W-:Y:S01]  /*c1c0*/  FFMA.FTZ R43, R43, R0.reuse, -R13.reuse ;  /* 0x000000002b2b7223 */ /* 0x180fe2000001080d */
[-CC-:B------:R-:W-:Y:S01]  /*c1d0*/  FFMA.FTZ R46, R46, R0.reuse, -R13.reuse ;  /* 0x000000002e2e7223 */ /* 0x180fe2000001080d */
[----:B------:R-:W-:Y:S01]  /*c1e0*/  FFMA.FTZ R47, R47, R0, -R13 ;  /* 0x000000002f2f7223 */ /* 0x000fe2000001080d */
[----:B------:R-:W-:Y:S01]  /*c1f0*/  R2UR UR14, R14 ;  /* 0x000000000e0e72ca */ /* 0x000fe200000e0000 */
[----:B------:R-:W-:-:S02]  /*c200*/  VIADD R14, R12, 0x180 ;  /* 0x000001800c0e7836 */ /* 0x000fc40000000000 */
[-CC-:B------:R-:W-:Y:S01]  /*c210*/  FFMA.FTZ R50, R50, R0.reuse, -R13.reuse ;  /* 0x0000000032327223 */ /* 0x180fe2000001080d */
[-CC-:B------:R-:W-:Y:S01]  /*c220*/  FFMA.FTZ R51, R51, R0.reuse, -R13.reuse ;  /* 0x0000000033337223 */ /* 0x180fe2000001080d */
[-CC-:B------:R-:W-:Y:S01]  /*c230*/  FFMA.FTZ R54, R54, R0.reuse, -R13.reuse ;  /* 0x0000000036367223 */ /* 0x180fe2000001080d */
[-CC-:B------:R-:W-:Y:S01]  /*c240*/  FFMA.FTZ R55, R55, R0.reuse, -R13.reuse ;  /* 0x0000000037377223 */ /* 0x180fe2000001080d */
[----:B------:R-:W-:Y:S01]  /*c250*/  R2UR UR18, R14 ;  /* 0x000000000e1272ca */ /* 0x000fe200000e0000 */
[-CC-:B------:R-:W-:Y:S01]  /*c260*/  FFMA.FTZ R58, R58, R0.reuse, -R13.reuse ;  /* 0x000000003a3a7223 */ /* 0x180fe2000001080d */
[----:B------:R-:W-:Y:S01]  /*c270*/  IADD3 R14, R12, 0x200, RZ ;  /* 0x000002000c0e7810 */ /* 0x000fe20007ffe0ff */
        /* <DEDUP_REMOVED lines=35> */
[C---:B------:R-:W-:Y:S01]  /*c4b0*/  IADD3 R14, R12.reuse, 0x500, RZ ;  /* 0x000005000c0e7810 */ /* 0x040fe20007ffe0ff */
[----:B------:R-:W-:Y:S02]  /*c4c0*/  VIADD R12, R12, 0x580 ;  /* 0x000005800c0c7836 */ /* 0x000fe40000000000 */
[-CC-:B------:R-:W-:Y:S01]  /*c4d0*/  FFMA.FTZ R107, R107, R0.reuse, -R13.reuse ;  /* 0x000000006b6b7223 */ /* 0x180fe2000001080d */
[-CC-:B------:R-:W-:Y:S01]  /*c4e0*/  FFMA.FTZ R110, R110, R0.reuse, -R13.reuse ;  /* 0x000000006e6e7223 */ /* 0x180fe2000001080d */
[-CC-:B------:R-:W-:Y:S01]  /*c4f0*/  FFMA.FTZ R111, R111, R0.reuse, -R13.reuse ;  /* 0x000000006f6f7223 */ /* 0x180fe2000001080d */
[----:B------:R-:W-:Y:S01]  /*c500*/  FFMA.FTZ R114, R114, R0, -R13 ;  /* 0x0000000072727223 */ /* 0x000fe2000001080d */
[----:B------:R-:W-:Y:S01]  /*c510*/  R2UR UR54, R12 ;  /* 0x000000000c3672ca */ /* 0x000fe200000e0000 */
[----:B--2---:R-:W-:-:S02]  /*c520*/  IMAD R12, R21, 0x2000, R2 ;  /* 0x00002000150c7824 */ /* 0x004fc400078e0202 */
[-CC-:B------:R-:W-:Y:S01]  /*c530*/  FFMA.FTZ R115, R115, R0.reuse, -R13.reuse ;  /* 0x0000000073737223 */ /* 0x180fe2000001080d */
[-CC-:B------:R-:W-:Y:S01]  /*c540*/  FFMA.FTZ R118, R118, R0.reuse, -R13.reuse ;  /* 0x0000000076767223 */ /* 0x180fe2000001080d */
[-C--:B------:R-:W-:Y:S01]  /*c550*/  FFMA.FTZ R119, R119, R0.reuse, -R13 ;  /* 0x0000000077777223 */ /* 0x080fe2000001080d */
[----:B------:R-:W-:Y:S01]  /*c560*/  IMAD.MOV.U32 R13, RZ, RZ, 0x40000040 ;  /* 0x40000040ff0d7424 */ /* 0x000fe200078e00ff */
[----:B------:R-:W-:Y:S01]  /*c570*/  R2UR UR4, R12 ;  /* 0x000000000c0472ca */ /* 0x000fe200000e0000 */
[-C--:B------:R-:W-:Y:S01]  /*c580*/  FMUL.FTZ R4, R4, R0.reuse ;  /* 0x0000000004047220 */ /* 0x080fe20000410000 */
[-CC-:B------:R-:W-:Y:S01]  /*c590*/  FFMA.FTZ R24, R24, R0.reuse, -R9.reuse ;  /* 0x0000000018187223 */ /* 0x180fe20000010809 */
[-CC-:B------:R-:W-:Y:S01]  /*c5a0*/  FFMA.FTZ R25, R25, R0.reuse, -R9.reuse ;  /* 0x0000000019197223 */ /* 0x180fe20000010809 */
[----:B------:R-:W-:Y:S01]  /*c5b0*/  R2UR UR7, R13 ;  /* 0x000000000d0772ca */ /* 0x000fe200000e0000 */
[----:B------:R-:W-:Y:S01]  /*c5c0*/  MUFU.EX2 R10, R4 ;  /* 0x00000004000a7308 */ /* 0x000fe20000000800 */
[-CC-:B------:R-:W-:Y:S01]  /*c5d0*/  FFMA.FTZ R28, R28, R0.reuse, -R9.reuse ;  /* 0x000000001c1c7223 */ /* 0x180fe20000010809 */
[-CC-:B------:R-:W-:Y:S01]  /*c5e0*/  FFMA.FTZ R29, R29, R0.reuse, -R9.reuse ;  /* 0x000000001d1d7223 */ /* 0x180fe20000010809 */
[----:B------:R-:W-:Y:S01]  /*c5f0*/  R2UR UR50, R14 ;  /* 0x000000000e3272ca */ /* 0x000fe200000e0000 */
[-CC-:B------:R-:W-:Y:S01]  /*c600*/  FFMA.FTZ R32, R32, R0.reuse, -R9.reuse ;  /* 0x0000000020207223 */ /* 0x180fe20000010809 */
[----:B------:R-:W-:Y:S01]  /*c610*/  R2UR UR55, R13 ;  /* 0x000000000d3772ca */ /* 0x000fe200000e0000 */
[-CC-:B------:R-:W-:Y:S01]  /*c620*/  FFMA.FTZ R33, R33, R0.reuse, -R9.reuse ;  /* 0x0000000021217223 */ /* 0x180fe20000010809 */
[-CC-:B------:R-:W-:Y:S01]  /*c630*/  FFMA.FTZ R36, R36, R0.reuse, -R9.reuse ;  /* 0x0000000024247223 */ /* 0x180fe20000010809 */
[----:B------:R-:W-:Y:S01]  /*c640*/  UIADD3 UR4, UR4, 0x1e800, URZ ;  /* 0x0001e80004047890 */ /* 0x000fe2000fffe03f */
[----:B------:R-:W0:Y:S01]  /*c650*/  MUFU.EX2 R4, R24 ;  /* 0x0000001800047308 */ /* 0x000e220000000800 */
[-CC-:B------:R-:W-:Y:S01]  /*c660*/  FFMA.FTZ R37, R37, R0.reuse, -R9.reuse ;  /* 0x0000000025257223 */ /* 0x180fe20000010809 */
[-CC-:B------:R-:W-:Y:S01]  /*c670*/  FFMA.FTZ R40, R40, R0.reuse, -R9.reuse ;  /* 0x0000000028287223 */ /* 0x180fe20000010809 */
[----:B------:R-:W-:Y:S01]  /*c680*/  USHF.R.U32.HI UR4, URZ, 0x4, UR4 ;  /* 0x000000043f047899 */ /* 0x000fe20008011604 */
[-CC-:B------:R-:W-:Y:S01]  /*c690*/  FFMA.FTZ R41, R41, R0.reuse, -R9.reuse ;  /* 0x0000000029297223 */ /* 0x180fe20000010809 */
[-CC-:B------:R-:W-:Y:S01]  /*c6a0*/  FFMA.FTZ R44, R44, R0.reuse, -R9.reuse ;  /* 0x000000002c2c7223 */ /* 0x180fe20000010809 */
[-CC-:B------:R-:W-:Y:S01]  /*c6b0*/  FFMA.FTZ R45, R45, R0.reuse, -R9.reuse ;  /* 0x000000002d2d7223 */ /* 0x180fe20000010809 */
[----:B------:R-:W-:Y:S01]  /*c6c0*/  ULOP3.LUT UR4, UR4, 0x3fff, URZ, 0xc0, !UPT ;  /* 0x00003fff04047892 */ /* 0x000fe2000f8ec03f */
[----:B------:R-:W1:Y:S01]  /*c6d0*/  MUFU.EX2 R25, R25 ;  /* 0x0000001900197308 */ /* 0x000e620000000800 */
[-CC-:B------:R-:W-:Y:S01]  /*c6e0*/  FFMA.FTZ R48, R48, R0.reuse, -R9.reuse ;  /* 0x0000000030307223 */ /* 0x180fe20000010809 */
[-CC-:B------:R-:W-:Y:S01]  /*c6f0*/  FFMA.FTZ R49, R49, R0.reuse, -R9.reuse ;  /* 0x0000000031317223 */ /* 0x180fe20000010809 */
[----:B------:R-:W-:Y:S01]  /*c700*/  ULOP3.LUT UR4, UR4, 0x10000, URZ, 0xfc, !UPT ;  /* 0x0001000004047892 */ /* 0x000fe2000f8efc3f */
[-CC-:B------:R-:W-:Y:S01]  /*c710*/  FFMA.FTZ R52, R52, R0.reuse, -R9.reuse ;  /* 0x0000000034347223 */ /* 0x180fe20000010809 */
[-CC-:B------:R-:W-:Y:S01]  /*c720*/  FFMA.FTZ R53, R53, R0.reuse, -R9.reuse ;  /* 0x0000000035357223 */ /* 0x180fe20000010809 */
[----:B------:R-:W-:Y:S01]  /*c730*/  FFMA.FTZ R56, R56, R0, -R9 ;  /* 0x0000000038387223 */ /* 0x000fe20000010809 */
[----:B------:R-:W-:Y:S01]  /*c740*/  UIADD3 UR8, UR4, 0x2, URZ ;  /* 0x0000000204087890 */ /* 0x000fe2000fffe03f */
[----:B------:R-:W2:Y:S01]  /*c750*/  MUFU.EX2 R28, R28 ;  /* 0x0000001c001c7308 */ /* 0x000ea20000000800 */
[----:B------:R-:W-:Y:S01]  /*c760*/  UIADD3 UR12, UR4, 0x4, URZ ;  /* 0x00000004040c7890 */ /* 0x000fe2000fffe03f */
[----:B0-----:R-:W-:Y:S01]  /*c770*/  FFMA.FTZ R6, R10, R6, R4 ;  /* 0x000000060a067223 */ /* 0x001fe20000010004 */
[----:B------:R-:W-:-:S02]  /*c780*/  UIADD3 UR16, UR4, 0x6, URZ ;  /* 0x0000000604107890 */ /* 0x000fc4000fffe03f */
[----:B------:R-:W-:Y:S01]  /*c790*/  HGMMA.64x64x16.F32 R120, gdesc[UR4].tnspB, R120, gsb0 ;  /* 0x40e00000047879f0 */ /* 0x000fe20008000878 */
[----:B------:R-:W-:Y:S01]  /*c7a0*/  UIADD3 UR20, UR4, 0x600, URZ ;  /* 0x0000060004147890 */ /* 0x000fe2000fffe03f */
[--C-:B------:R-:W-:Y:S01]  /*c7b0*/  FFMA.FTZ R57, R57, R0, -R9.reuse ;  /* 0x0000000039397223 */ /* 0x100fe20000010809 */
[----:B------:R-:W-:Y:S01]  /*c7c0*/  UIADD3 UR24, UR4, 0x602, URZ ;  /* 0x0000060204187890 */ /* 0x000fe2000fffe03f */
[----:B------:R-:W0:Y:S01]  /*c7d0*/  MUFU.EX2 R29, R29 ;  /* 0x0000001d001d7308 */ /* 0x000e220000000800 */
[----:B------:R-:W-:Y:S01]  /*c7e0*/  UIADD3 UR28, UR4, 0x604, URZ ;  /* 0x00000604041c7890 */ /* 0x000fe2000fffe03f */
[C---:B-1----:R-:W-:Y:S01]  /*c7f0*/  FADD.FTZ R6, R25.reuse, R6 ;  /* 0x0000000619067221 */ /* 0x042fe20000010000 */
[----:B------:R-:W-:Y:S01]  /*c800*/  UIADD3 UR32, UR4, 0x606, URZ ;  /* 0x0000060604207890 */ /* 0x000fe2000fffe03f */
[----:B------:R-:W-:Y:S01]  /*c810*/  F2FP.F16.F32.PACK_AB R4, R25, R4 ;  /* 0x000000041904723e */ /* 0x000fe200000000ff */
[----:B------:R-:W-:Y:S01]  /*c820*/  UIADD3 UR40, UR4, 0xc00, URZ ;  /* 0x00000c0004287890 */ /* 0x000fe2000fffe03f */
[-CC-:B------:R-:W-:Y:S01]  /*c830*/  FFMA.FTZ R60, R60, R0.reuse, -R9.reuse ;  /* 0x000000003c3c7223 */ /* 0x180fe20000010809 */
[----:B------:R-:W-:Y:S01]  /*c840*/  UIADD3 UR44, UR4, 0xc02, URZ ;  /* 0x00000c02042c7890 */ /* 0x000fe2000fffe03f */
[-CC-:B------:R-:W-:Y:S01]  /*c850*/  FFMA.FTZ R61, R61, R0.reuse, -R9.reuse ;  /* 0x000000003d3d7223 */ /* 0x180fe20000010809 */
[----:B--2---:R-:W-:Y:S01]  /*c860*/  FADD.FTZ R6, R28, R6 ;  /* 0x000000061c067221 */ /* 0x004fe20000010000 */
[----:B------:R-:W-:Y:S01]  /*c870*/  UIADD3 UR48, UR4, 0xc04, URZ ;  /* 0x00000c0404307890 */ /* 0x000fe2000fffe03f */
[-CC-:B------:R-:W-:Y:S01]  /*c880*/  FFMA.FTZ R64, R64, R0.reuse, -R9.reuse ;  /* 0x0000000040407223 */ /* 0x180fe20000010809 */
[----:B------:R-:W-:Y:S01]  /*c890*/  UIADD3 UR52, UR4, 0xc06, URZ ;  /* 0x00000c0604347890 */ /* 0x000fe2000fffe03f */
[-CC-:B------:R-:W-:Y:S01]  /*c8a0*/  FFMA.FTZ R65, R65, R0.reuse, -R9.reuse ;  /* 0x0000000041417223 */ /* 0x180fe20000010809 */
[-CC-:B------:R-:W-:Y:S01]  /*c8b0*/  FFMA.FTZ R68, R68, R0.reuse, -R9.reuse ;  /* 0x0000000044447223 */ /* 0x180fe20000010809 */
[-CC-:B------:R-:W-:Y:S01]  /*c8c0*/  FFMA.FTZ R69, R69, R0.reuse, -R9.reuse ;  /* 0x0000000045457223 */ /* 0x180fe20000010809 */
[--C-:B------:R-:W-:Y:S01]  /*c8d0*/  FFMA.FTZ R72, R72, R0, -R9.reuse ;  /* 0x0000000048487223 */ /* 0x100fe20000010809 */
[C---:B0-----:R-:W-:Y:S01]  /*c8e0*/  FADD.FTZ R25, R29.reuse, R6 ;  /* 0x000000061d197221 */ /* 0x041fe20000010000 */
[----:B------:R-:W-:Y:S01]  /*c8f0*/  F2FP.F16.F32.PACK_AB R6, R29, R28 ;  /* 0x0000001c1d06723e */ /* 0x000fe200000000ff */
[-CC-:B------:R-:W-:Y:S01]  /*c900*/  FFMA.FTZ R73, R73, R0.reuse, -R9.reuse ;  /* 0x0000000049497223 */ /* 0x180fe20000010809 */
[----:B------:R-:W2:Y:S01]  /*c910*/  LDL R29, [R1+0x4c] ;  /* 0x00004c00011d7983 */ /* 0x000ea20000100800 */
        /* <DEDUP_REMOVED lines=23> */
[----:B------:R-:W0:Y:S01]  /*ca90*/  S2R R117, SR_TID.X ;  /* 0x0000000000757919 */ /* 0x000e220000002100 */
[----:B------:R-:W-:Y:S08]  /*caa0*/  MUFU.EX2 R27, R27 ;  /* 0x0000001b001b7308 */ /* 0x000ff00000000800 */
[----:B------:R-:W-:Y:S08]  /*cab0*/  MUFU.EX2 R21, R5 ;  /* 0x0000000500157308 */ /* 0x000ff00000000800 */
[----:B------:R-:W1:Y:S08]  /*cac0*/  MUFU.EX2 R5, R26 ;  /* 0x0000001a00057308 */ /* 0x000e700000000800 */
[----:B------:R-:W-:Y:S01]  /*cad0*/  MUFU.EX2 R30, R30 ;  /* 0x0000001e001e7308 */ /* 0x000fe20000000800 */
[----:B------:R-:W-:-:S02]  /*cae0*/  WARPGROUP.DEPBAR.LE gsb0, 0x0 ;  /* 0x00008000000079c5 */ /* 0x000fc40000010000 */
[----:B------:R-:W-:Y:S01]  /*caf0*/  WARPGROUP.ARRIVE ;  /* 0x00000000000079c5 */ /* 0x000fe20000000000 */
[----:B0-----:R-:W-:-:S04]  /*cb00*/  SHF.R.U32.HI R13, RZ, 0x7, R117 ;  /* 0x00000007ff0d7819 */ /* 0x001fc80000011675 */
[----:B------:R-:W0:Y:S01]  /*cb10*/  MUFU.EX2 R31, R31 ;  /* 0x0000001f001f7308 */ /* 0x000e220000000800 */
[----:B------:R-:W-:Y:S01]  /*cb20*/  @!P1 IMAD R14, R152, 0x8, R2 ;  /* 0x00000008980e9824 */ /* 0x000fe200078e0202 */
[----:B------:R-:W-:Y:S01]  /*cb30*/  ISETP.GE.U32.AND P2, PT, R117, 0x180, PT ;  /* 0x000001807500780c */ /* 0x000fe20003f46070 */
[----:B------:R-:W-:Y:S01]  /*cb40*/  HGMMA.64x64x16.F32 R120, gdesc[UR8].tnspB, R120, gsb0 ;  /* 0x40e00000087879f0 */ /* 0x000fe20008000878 */
[----:B------:R-:W-:Y:S02]  /*cb50*/  VIADD R12, R13, 0x9 ;  /* 0x000000090d0c7836 */ /* 0x000fe40000000000 */
[----:B-1----:R-:W-:Y:S01]  /*cb60*/  FFMA.FTZ R20, R21, R20, R5 ;  /* 0x0000001415147223 */ /* 0x002fe20000010005 */
[----:B------:R-:W-:Y:S01]  /*cb70*/  @!P1 VIADD R14, R14, 0x30840 ;  /* 0x000308400e0e9836 */ /* 0x000fe20000000000 */
[----:B------:R-:W3:Y:S01]  /*cb80*/  LDL R117, [R1+0x4] ;  /* 0x0000040001757983 */ /* 0x000ee20000100800 */
[----:B------:R-:W-:Y:S02]  /*cb90*/  WARPGROUP.DEPBAR.LE gsb0, 0x0 ;  /* 0x00008000000079c5 */ /* 0x000fe40000010000 */
[----:B------:R-:W-:-:S06]  /*cba0*/  WARPGROUP.ARRIVE ;  /* 0x00000000000079c5 */ /* 0x000fcc0000000000 */
[----:B------:R-:W-:Y:S03]  /*cbb0*/  HGMMA.64x64x16.F32 R120, gdesc[UR12].tnspB, R120, gsb0 ;  /* 0x40e000000c7879f0 */ /* 0x000fe60008000878 */
        /* <DEDUP_REMOVED lines=23> */
[----:B------:R-:W-:Y:S01]  /*cd30*/  HGMMA.64x64x16.F32 R120, gdesc[UR48].tnspB, R120, gsb0 ;  /* 0x40e00000307879f0 */ /* 0x000fe20008000878 */
[----:B------:R-:W-:Y:S02]  /*cd40*/  @!P1 IMAD R13, R7, 0x8, R2 ;  /* 0x00000008070d9824 */ /* 0x000fe400078e0202 */
[----:B------:R-:W-:Y:S02]  /*cd50*/  WARPGROUP.DEPBAR.LE gsb0, 0x0 ;  /* 0x00008000000079c5 */ /* 0x000fe40000010000 */
[----:B------:R-:W-:-:S06]  /*cd60*/  WARPGROUP.ARRIVE ;  /* 0x00000000000079c5 */ /* 0x000fcc0000000000 */
[----:B------:R-:W-:Y:S01]  /*cd70*/  HGMMA.64x64x16.F32 R120, gdesc[UR52].tnspB, R120, gsb0 ;  /* 0x40e00000347879f0 */ /* 0x000fe20008000878 */
[----:B------:R-:W-:Y:S02]  /*cd80*/  @!P1 IADD3 R13, R13, 0x30860, RZ ;  /* 0x000308600d0d9810 */ /* 0x000fe40007ffe0ff */
[----:B------:R-:W-:Y:S02]  /*cd90*/  SEL R12, R12, 0x9, !P2 ;  /* 0x000000090c0c7807 */ /* 0x000fe40005000000 */
[----:B------:R-:W-:Y:S02]  /*cda0*/  @!P1 PRMT R14, RZ, 0x654, R14 ;  /* 0x00000654ff0e9816 */ /* 0x000fe4000000000e */
[----:B------:R-:W-:Y:S02]  /*cdb0*/  F2FP.F16.F32.PACK_AB R5, R27, R5 ;  /* 0x000000051b05723e */ /* 0x000fe400000000ff */
[----:B------:R-:W-:Y:S02]  /*cdc0*/  @!P1 PRMT R13, RZ, 0x654, R13 ;  /* 0x00000654ff0d9816 */ /* 0x000fe4000000000d */
[----:B0-----:R-:W-:Y:S01]  /*cdd0*/  F2FP.F16.F32.PACK_AB R7, R31, R30 ;  /* 0x0000001e1f07723e */ /* 0x001fe200000000ff */
[----:B------:R-:W0:Y:S08]  /*cde0*/  MUFU.EX2 R32, R32 ;  /* 0x0000002000207308 */ /* 0x000e300000000800 */
[----:B------:R-:W-:Y:S08]  /*cdf0*/  MUFU.EX2 R36, R36 ;  /* 0x0000002400247308 */ /* 0x000ff00000000800 */
[----:B------:R-:W-:Y:S01]  /*ce00*/  MUFU.EX2 R35, R35 ;  /* 0x0000002300237308 */ /* 0x000fe20000000800 */
[----:B0-----:R-:W-:-:S07]  /*ce10*/  FADD.FTZ R25, R32, R25 ;  /* 0x0000001920197221 */ /* 0x001fce0000010000 */
[----:B------:R-:W-:Y:S01]  /*ce20*/  MUFU.EX2 R39, R39 ;  /* 0x0000002700277308 */ /* 0x000fe20000000800 */
[----:B------:R-:W-:Y:S02]  /*ce30*/  WARPGROUP.DEPBAR.LE gsb0, 0x0 ;  /* 0x00008000000079c5 */ /* 0x000fe40000010000 */
[----:B------:R0:W-:Y:S06]  /*ce40*/  BAR.ARV R12, 0x100 ;  /* 0x0004000c0000751d */ /* 0x0001ec0000002000 */
[----:B------:R-:W-:Y:S01]  /*ce50*/  @!P1 SYNCS.ARRIVE.TRANS64.RED.A1T0 RZ, [R14+URZ], RZ ;  /* 0x000000ff0eff99a7 */ /* 0x000fe2000810043f */
[----:B------:R1:W-:Y:S01]  /*ce60*/  @!P1 SYNCS.ARRIVE.TRANS64.RED.A1T0 RZ, [R13+URZ], RZ ;  /* 0x000000ff0dff99a7 */ /* 0x0003e2000810043f */
[----:B------:R4:W-:Y:S01]  /*ce70*/  STSM.16.M88.4 [R157+0x1e800], R4 ;  /* 0x01e800049d007844 */ /* 0x0009e20000000200 */
[----:B0-----:R-:W-:-:S04]  /*ce80*/  FADD.FTZ R12, R27, R20 ;  /* 0x000000141b0c7221 */ /* 0x001fc80000010000 */
[----:B------:R-:W-:Y:S02]  /*ce90*/  FADD.FTZ R12, R30, R12 ;  /* 0x0000000c1e0c7221 */ /* 0x000fe40000010000 */
[----:B------:R-:W5:Y:S01]  /*cea0*/  LDL R30, [R1+0x38] ;  /* 0x00003800011e7983 */ /* 0x000f620000100800 */
[----:B----4-:R0:W4:Y:S08]  /*ceb0*/  MUFU.EX2 R4, R33 ;  /* 0x0000002100047308 */ /* 0x0101300000000800 */
[----:B------:R-:W1:Y:S01]  /*cec0*/  MUFU.EX2 R5, R34 ;  /* 0x0000002200057308 */ /* 0x000e620000000800 */
[----:B0-----:R-:W3:Y:S01]  /*ced0*/  LDL R33, [R1+0x8] ;  /* 0x0000080001217983 */ /* 0x001ee20000100800 */
[----:B------:R-:W-:-:S03]  /*cee0*/  FADD.FTZ R12, R31, R12 ;  /* 0x0000000c1f0c7221 */ /* 0x000fc60000010000 */
[----:B------:R-:W5:Y:S03]  /*cef0*/  LDL R31, [R1+0x50] ;  /* 0x00005000011f7983 */ /* 0x000f660000100800 */
[----:B------:R-:W0:Y:S08]  /*cf00*/  MUFU.EX2 R6, R37 ;  /* 0x0000002500067308 */ /* 0x000e300000000800 */
[----:B------:R-:W0:Y:S01]  /*cf10*/  MUFU.EX2 R7, R38 ;  /* 0x0000002600077308 */ /* 0x000e220000000800 */
[----:B----4-:R-:W-:Y:S01]  /*cf20*/  FADD.FTZ R25, R4, R25 ;  /* 0x0000001904197221 */ /* 0x010fe20000010000 */
[----:B-1----:R-:W-:-:S03]  /*cf30*/  FADD.FTZ R12, R5, R12 ;  /* 0x0000000c050c7221 */ /* 0x002fc60000010000 */
[----:B------:R-:W-:Y:S01]  /*cf40*/  FADD.FTZ R25, R36, R25 ;  /* 0x0000001924197221 */ /* 0x000fe20000010000 */
[C---:B------:R-:W-:Y:S01]  /*cf50*/  FADD.FTZ R12, R35.reuse, R12 ;  /* 0x0000000c230c7221 */ /* 0x040fe20000010000 */
[----:B------:R-:W-:Y:S02]  /*cf60*/  F2FP.F16.F32.PACK_AB R4, R4, R32 ;  /* 0x000000200404723e */ /* 0x000fe400000000ff */
[C---:B0-----:R-:W-:Y:S01]  /*cf70*/  FADD.FTZ R25, R6.reuse, R25 ;  /* 0x0000001906197221 */ /* 0x041fe20000010000 */
[----:B------:R-:W-:Y:S02]  /*cf80*/  F2FP.F16.F32.PACK_AB R5, R35, R5 ;  /* 0x000000052305723e */ /* 0x000fe400000000ff */
[----:B------:R-:W-:Y:S01]  /*cf90*/  F2FP.F16.F32.PACK_AB R6, R6, R36 ;  /* 0x000000240606723e */ /* 0x000fe200000000ff */
[----:B------:R-:W-:Y:S01]  /*cfa0*/  FADD.FTZ R12, R7, R12 ;  /* 0x0000000c070c7221 */ /* 0x000fe20000010000 */
[----:B------:R-:W-:-:S05]  /*cfb0*/  F2FP.F16.F32.PACK_AB R7, R39, R7 ;  /* 0x000000072707723e */ /* 0x000fca00000000ff */
[----:B--2---:R0:W-:Y:S04]  /*cfc0*/  STSM.16.M88.4 [R29], R4 ;  /* 0x000000041d007844 */ /* 0x0041e80000000200 */
[----:B0-----:R-:W2:Y:S01]  /*cfd0*/  LDL R29, [R1+0x54] ;  /* 0x00005400011d7983 */ /* 0x001ea20000100800 */
[----:B------:R-:W0:Y:S08]  /*cfe0*/  MUFU.EX2 R40, R40 ;  /* 0x0000002800287308 */ /* 0x000e300000000800 */
[----:B------:R-:W1:Y:S08]  /*cff0*/  MUFU.EX2 R41, R41 ;  /* 0x0000002900297308 */ /* 0x000e700000000800 */
[----:B------:R-:W4:Y:S08]  /*d000*/  MUFU.EX2 R13, R42 ;  /* 0x0000002a000d7308 */ /* 0x000f300000000800 */
[----:B------:R-:W4:Y:S08]  /*d010*/  MUFU.EX2 R44, R44 ;  /* 0x0000002c002c7308 */ /* 0x000f300000000800 */
[----:B------:R-:W4:Y:S01]  /*d020*/  MUFU.EX2 R43, R43 ;  /* 0x0000002b002b7308 */ /* 0x000f220000000800 */
[----:B0-----:R-:W-:Y:S01]  /*d030*/  FADD.FTZ R25, R40, R25 ;  /* 0x0000001928197221 */ /* 0x001fe20000010000 */
[----:B------:R-:W-:-:S06]  /*d040*/  FADD.FTZ R20, R39, R12 ;  /* 0x0000000c27147221 */ /* 0x000fcc0000010000 */
[----:B------:R-:W0:Y:S08]  /*d050*/  MUFU.EX2 R14, R45 ;  /* 0x0000002d000e7308 */ /* 0x000e300000000800 */
[----:B------:R-:W0:Y:S01]  /*d060*/  MUFU.EX2 R15, R46 ;  /* 0x0000002e000f7308 */ /* 0x000e220000000800 */
[----:B-1----:R-:W-:Y:S01]  /*d070*/  FADD.FTZ R25, R41, R25 ;  /* 0x0000001929197221 */ /* 0x002fe20000010000 */
[----:B----4-:R-:W-:-:S06]  /*d080*/  FADD.FTZ R20, R13, R20 ;  /* 0x000000140d147221 */ /* 0x010fcc0000010000 */
[----:B------:R-:W1:Y:S08]  /*d090*/  MUFU.EX2 R48, R48 ;  /* 0x0000003000307308 */ /* 0x000e700000000800 */
[----:B------:R-:W4:Y:S01]  /*d0a0*/  MUFU.EX2 R47, R47 ;  /* 0x0000002f002f7308 */ /* 0x000f220000000800 */
[----:B------:R-:W-:Y:S01]  /*d0b0*/  FADD.FTZ R25, R44, R25 ;  /* 0x000000192c197221 */ /* 0x000fe20000010000 */
[----:B------:R-:W-:-:S06]  /*d0c0*/  FADD.FTZ R20, R43, R20 ;  /* 0x000000142b147221 */ /* 0x000fcc0000010000 */
        /* <DEDUP_REMOVED lines=25> */
[----:B------:R-:W3:Y:S01]  /*d260*/  MUFU.EX2 R62, R62 ;  /* 0x0000003e003e7308 */ /* 0x000ee20000000800 */
[----:B0-----:R-:W-:Y:S01]  /*d270*/  FADD.FTZ R25, R57, R25 ;  /* 0x0000001939197221 */ /* 0x001fe20000010000 */
[----:B------:R-:W-:-:S06]  /*d280*/  FADD.FTZ R20, R58, R20 ;  /* 0x000000143a147221 */ /* 0x000fcc0000010000 */
[----:B------:R-:W0:Y:S08]  /*d290*/  MUFU.EX2 R64, R64 ;  /* 0x0000004000407308 */ /* 0x000e300000000800 */
[----:B------:R-:W5:Y:S01]  /*d2a0*/  MUFU.EX2 R63, R63 ;  /* 0x0000003f003f7308 */ /* 0x000f620000000800 */
[----:B-1----:R-:W-:Y:S01]  /*d2b0*/  FADD.FTZ R25, R60, R25 ;  /* 0x000000193c197221 */ /* 0x002fe20000010000 */
[----:B----4-:R-:W-:-:S06]  /*d2c0*/  FADD.FTZ R20, R59, R20 ;  /* 0x000000143b147221 */ /* 0x010fcc0000010000 */
[----:B------:R-:W1:Y:S08]  /*d2d0*/  MUFU.EX2 R65, R65 ;  /* 0x0000004100417308 */ /* 0x000e700000000800 */
[----:B------:R-:W4:Y:S01]  /*d2e0*/  MUFU.EX2 R66, R66 ;  /* 0x0000004200427308 */ /* 0x000f220000000800 */
[----:B------:R-:W-:Y:S01]  /*d2f0*/  FADD.FTZ R25, R61, R25 ;  /* 0x000000193d197221 */ /* 0x000fe20000010000 */
[----:B---3--:R-:W-:-:S06]  /*d300*/  FADD.FTZ R20, R62, R20 ;  /* 0x000000143e147221 */ /* 0x008fcc0000010000 */
[----:B------:R-:W3:Y:S08]  /*d310*/  MUFU.EX2 R68, R68 ;  /* 0x0000004400447308 */ /* 0x000ef00000000800 */
[----:B------:R-:W3:Y:S01]  /*d320*/  MUFU.EX2 R67, R67 ;  /* 0x0000004300437308 */ /* 0x000ee20000000800 */
[----:B0-----:R-:W-:Y:S01]  /*d330*/  FADD.FTZ R25, R64, R25 ;  /* 0x0000001940197221 */ /* 0x001fe20000010000 */
[----:B-----5:R-:W-:-:S06]  /*d340*/  FADD.FTZ R20, R63, R20 ;  /* 0x000000143f147221 */ /* 0x020fcc0000010000 */
[----:B------:R-:W0:Y:S08]  /*d350*/  MUFU.EX2 R69, R69 ;  /* 0x0000004500457308 */ /* 0x000e300000000800 */
[----:B------:R-:W5:Y:S01]  /*d360*/  MUFU.EX2 R70, R70 ;  /* 0x0000004600467308 */ /* 0x000f620000000800 */
[----:B-1----:R-:W-:Y:S01]  /*d370*/  FADD.FTZ R28, R65, R25 ;  /* 0x00000019411c7221 */ /* 0x002fe20000010000 */
[----:B----4-:R-:W-:-:S06]  /*d380*/  FADD.FTZ R20, R66, R20 ;  /* 0x0000001442147221 */ /* 0x010fcc0000010000 */
[----:B------:R-:W1:Y:S08]  /*d390*/  MUFU.EX2 R72, R72 ;  /* 0x0000004800487308 */ /* 0x000e700000000800 */
[----:B------:R-:W4:Y:S01]  /*d3a0*/  MUFU.EX2 R71, R71 ;  /* 0x0000004700477308 */ /* 0x000f220000000800 */
[----:B---3--:R-:W-:Y:S01]  /*d3b0*/  FADD.FTZ R28, R68, R28 ;  /* 0x0000001c441c7221 */ /* 0x008fe20000010000 */
[----:B------:R-:W-:-:S06]  /*d3c0*/  FADD.FTZ R20, R67, R20 ;  /* 0x0000001443147221 */ /* 0x000fcc0000010000 */
        /* <DEDUP_REMOVED lines=12> */
[----:B------:R-:W3:Y:S01]  /*d490*/  MUFU.EX2 R80, R80 ;  /* 0x0000005000507308 */ /* 0x000ee20000000800 */
[----:B------:R-:W-:-:S07]  /*d4a0*/  F2FP.F16.F32.PACK_AB R12, R41, R40 ;  /* 0x00000028290c723e */ /* 0x000fce00000000ff */
[----:B------:R-:W2:Y:S01]  /*d4b0*/  MUFU.EX2 R79, R79 ;  /* 0x0000004f004f7308 */ /* 0x000ea20000000800 */
[----:B------:R-:W-:Y:S02]  /*d4c0*/  F2FP.F16.F32.PACK_AB R13, R43, R13 ;  /* 0x0000000d2b0d723e */ /* 0x000fe400000000ff */
[----:B------:R-:W-:Y:S02]  /*d4d0*/  F2FP.F16.F32.PACK_AB R14, R14, R44 ;  /* 0x0000002c0e0e723e */ /* 0x000fe400000000ff */
[----:B------:R-:W-:-:S03]  /*d4e0*/  F2FP.F16.F32.PACK_AB R15, R47, R15 ;  /* 0x0000000f2f0f723e */ /* 0x000fc600000000ff */
[----:B------:R-:W2:Y:S01]  /*d4f0*/  MUFU.EX2 R81, R81 ;  /* 0x0000005100517308 */ /* 0x000ea20000000800 */
[----:B0-----:R-:W-:Y:S01]  /*d500*/  FADD.FTZ R28, R76, R28 ;  /* 0x0000001c4c1c7221 */ /* 0x001fe20000010000 */
[----:B-----5:R-:W-:-:S06]  /*d510*/  FADD.FTZ R7, R75, R20 ;  /* 0x000000144b077221 */ /* 0x020fcc0000010000 */
[----:B------:R-:W0:Y:S01]  /*d520*/  MUFU.EX2 R82, R82 ;  /* 0x0000005200527308 */ /* 0x000e220000000800 */
[----:B------:R1:W-:Y:S07]  /*d530*/  STSM.16.M88.4 [R33], R12 ;  /* 0x0000000c21007844 */ /* 0x0003ee0000000200 */
[----:B------:R-:W5:Y:S01]  /*d540*/  MUFU.EX2 R84, R84 ;  /* 0x0000005400547308 */ /* 0x000f620000000800 */
[----:B------:R-:W-:-:S07]  /*d550*/  F2FP.F16.F32.PACK_AB R24, R24, R48 ;  /* 0x000000301818723e */ /* 0x000fce00000000ff */
[----:B------:R-:W5:Y:S01]  /*d560*/  MUFU.EX2 R83, R83 ;  /* 0x0000005300537308 */ /* 0x000f620000000800 */
[----:B-1----:R-:W-:Y:S01]  /*d570*/  FADD.FTZ R13, R77, R28 ;  /* 0x0000001c4d0d7221 */ /* 0x002fe20000010000 */
[----:B----4-:R-:W-:Y:S01]  /*d580*/  FADD.FTZ R14, R78, R7 ;  /* 0x000000074e0e7221 */ /* 0x010fe20000010000 */
[----:B------:R-:W-:Y:S02]  /*d590*/  F2FP.F16.F32.PACK_AB R25, R51, R50 ;  /* 0x000000323319723e */ /* 0x000fe400000000ff */
[----:B------:R-:W-:-:S03]  /*d5a0*/  F2FP.F16.F32.PACK_AB R26, R26, R52 ;  /* 0x000000341a1a723e */ /* 0x000fc600000000ff */
[----:B------:R-:W1:Y:S01]  /*d5b0*/  MUFU.EX2 R85, R85 ;  /* 0x0000005500557308 */ /* 0x000e620000000800 */
[----:B------:R-:W-:Y:S01]  /*d5c0*/  F2FP.F16.F32.PACK_AB R27, R55, R27 ;  /* 0x0000001b371b723e */ /* 0x000fe200000000ff */
[----:B---3--:R-:W-:Y:S01]  /*d5d0*/  FADD.FTZ R20, R80, R13 ;  /* 0x0000000d50147221 */ /* 0x008fe20000010000 */
[----:B--2---:R-:W-:-:S05]  /*d5e0*/  FADD.FTZ R15, R79, R14 ;  /* 0x0000000e4f0f7221 */ /* 0x004fca0000010000 */
[----:B------:R-:W2:Y:S01]  /*d5f0*/  MUFU.EX2 R86, R86 ;  /* 0x0000005600567308 */ /* 0x000ea20000000800 */
[----:B------:R3:W-:Y:S07]  /*d600*/  STSM.16.M88.4 [R117], R24 ;  /* 0x0000001875007844 */ /* 0x0007ee0000000200 */
[----:B------:R-:W4:Y:S08]  /*d610*/  MUFU.EX2 R88, R88 ;  /* 0x0000005800587308 */ /* 0x000f300000000800 */
[----:B------:R-:W4:Y:S01]  /*d620*/  MUFU.EX2 R87, R87 ;  /* 0x0000005700577308 */ /* 0x000f220000000800 */
[----:B---3--:R-:W-:Y:S01]  /*d630*/  FADD.FTZ R25, R81, R20 ;  /* 0x0000001451197221 */ /* 0x008fe20000010000 */
[----:B0-----:R-:W-:-:S06]  /*d640*/  FADD.FTZ R20, R82, R15 ;  /* 0x0000000f52147221 */ /* 0x001fcc0000010000 */
[----:B------:R-:W-:Y:S01]  /*d650*/  MUFU.EX2 R89, R89 ;  /* 0x0000005900597308 */ /* 0x000fe20000000800 */
[----:B-----5:R-:W-:Y:S01]  /*d660*/  FADD.FTZ R24, R84, R25 ;  /* 0x0000001954187221 */ /* 0x020fe20000010000 */
[----:B------:R-:W-:-:S06]  /*d670*/  FADD.FTZ R25, R83, R20 ;  /* 0x0000001453197221 */ /* 0x000fcc0000010000 */
[----:B------:R-:W0:Y:S01]  /*d680*/  MUFU.EX2 R90, R90 ;  /* 0x0000005a005a7308 */ /* 0x000e220000000800 */
[----:B-1----:R-:W-:Y:S01]  /*d690*/  FADD.FTZ R27, R85, R24 ;  /* 0x00000018551b7221 */ /* 0x002fe20000010000 */
[----:B------:R-:W-:-:S06]  /*d6a0*/  F2FP.F16.F32.PACK_AB R4, R57, R56 ;  /* 0x000000383904723e */ /* 0x000fcc00000000ff */
[----:B------:R-:W-:Y:S01]  /*d6b0*/  MUFU.EX2 R92, R92 ;  /* 0x0000005c005c7308 */ /* 0x000fe20000000800 */
[----:B------:R-:W-:Y:S01]  /*d6c0*/  F2FP.F16.F32.PACK_AB R5, R59, R58 ;  /* 0x0000003a3b05723e */ /* 0x000fe200000000ff */
[----:B--2---:R-:W-:Y:S01]  /*d6d0*/  FADD.FTZ R20, R86, R25 ;  /* 0x0000001956147221 */ /* 0x004fe20000010000 */
[----:B------:R-:W-:-:S05]  /*d6e0*/  F2FP.F16.F32.PACK_AB R6, R61, R60 ;  /* 0x0000003c3d06723e */ /* 0x000fca00000000ff */
[----:B------:R-:W1:Y:S01]  /*d6f0*/  MUFU.EX2 R91, R91 ;  /* 0x0000005b005b7308 */ /* 0x000e620000000800 */
[----:B------:R-:W-:Y:S02]  /*d700*/  F2FP.F16.F32.PACK_AB R7, R63, R62 ;  /* 0x0000003e3f07723e */ /* 0x000fe400000000ff */
[----:B------:R-:W-:Y:S02]  /*d710*/  F2FP.F16.F32.PACK_AB R12, R65, R64 ;  /* 0x00000040410c723e */ /* 0x000fe400000000ff */
[----:B------:R-:W-:-:S03]  /*d720*/  F2FP.F16.F32.PACK_AB R13, R67, R66 ;  /* 0x00000042430d723e */ /* 0x000fc600000000ff */
[----:B------:R-:W-:Y:S01]  /*d730*/  MUFU.EX2 R93, R93 ;  /* 0x0000005d005d7308 */ /* 0x000fe20000000800 */
[----:B------:R-:W-:Y:S02]  /*d740*/  F2FP.F16.F32.PACK_AB R14, R69, R68 ;  /* 0x00000044450e723e */ /* 0x000fe400000000ff */
[----:B------:R-:W-:Y:S01]  /*d750*/  F2FP.F16.F32.PACK_AB R15, R71, R70 ;  /* 0x00000046470f723e */ /* 0x000fe200000000ff */
[----:B----4-:R-:W-:-:S04]  /*d760*/  FADD.FTZ R26, R88, R27 ;  /* 0x0000001b581a7221 */ /* 0x010fc80000010000 */
[----:B------:R-:W2:Y:S01]  /*d770*/  MUFU.EX2 R94, R94 ;  /* 0x0000005e005e7308 */ /* 0x000ea20000000800 */
[----:B------:R-:W-:Y:S01]  /*d780*/  FADD.FTZ R27, R87, R20 ;  /* 0x00000014571b7221 */ /* 0x000fe20000010000 */
[----:B------:R0:W-:Y:S06]  /*d790*/  STSM.16.M88.4 [R157+0x24800], R4 ;  /* 0x024800049d007844 */ /* 0x0001ec0000000200 */
[----:B------:R-:W3:Y:S01]  /*d7a0*/  MUFU.EX2 R96, R96 ;  /* 0x0000006000607308 */ /* 0x000ee20000000800 */
[----:B------:R4:W-:Y:S07]  /*d7b0*/  STSM.16.M88.4 [R29], R12 ;  /* 0x0000000c1d007844 */ /* 0x0009ee0000000200 */
[----:B------:R-:W5:Y:S01]  /*d7c0*/  MUFU.EX2 R95, R95 ;  /* 0x0000005f005f7308 */ /* 0x000f620000000800 */
[----:B0-----:R-:W-:-:S07]  /*d7d0*/  FADD.FTZ R4, R90, R27 ;  /* 0x0000001b5a047221 */ /* 0x001fce0000010000 */
[----:B------:R-:W0:Y:S01]  /*d7e0*/  MUFU.EX2 R97, R97 ;  /* 0x0000006100617308 */ /* 0x000e220000000800 */
[----:B----4-:R-:W-:Y:S01]  /*d7f0*/  FADD.FTZ R29, R89, R26 ;  /* 0x0000001a591d7221 */ /* 0x010fe20000010000 */
[----:B-1----:R-:W-:-:S06]  /*d800*/  FADD.FTZ R5, R91, R4 ;  /* 0x000000045b057221 */ /* 0x002fcc0000010000 */
[----:B------:R-:W1:Y:S01]  /*d810*/  MUFU.EX2 R98, R98 ;  /* 0x0000006200627308 */ /* 0x000e620000000800 */
[----:B------:R-:W-:Y:S01]  /*d820*/  FADD.FTZ R6, R92, R29 ;  /* 0x0000001d5c067221 */ /* 0x000fe20000010000 */
[----:B--2---:R-:W-:-:S06]  /*d830*/  FADD.FTZ R12, R94, R5 ;  /* 0x000000055e0c7221 */ /* 0x004fcc0000010000 */
[----:B------:R-:W2:Y:S01]  /*d840*/  MUFU.EX2 R100, R100 ;  /* 0x0000006400647308 */ /* 0x000ea20000000800 */
[----:B------:R-:W-:-:S07]  /*d850*/  FADD.FTZ R7, R93, R6 ;  /* 0x000000065d077221 */ /* 0x000fce0000010000 */
[----:B------:R-:W4:Y:S01]  /*d860*/  MUFU.EX2 R99, R99 ;  /* 0x0000006300637308 */ /* 0x000f220000000800 */
[----:B---3--:R-:W-:Y:S01]  /*d870*/  FADD.FTZ R14, R96, R7 ;  /* 0x00000007600e7221 */ /* 0x008fe20000010000 */
[----:B-----5:R-:W-:-:S06]  /*d880*/  FADD.FTZ R13, R95, R12 ;  /* 0x0000000c5f0d7221 */ /* 0x020fcc0000010000 */
[----:B------:R-:W3:Y:S08]  /*d890*/  MUFU.EX2 R101, R101 ;  /* 0x0000006500657308 */ /* 0x000ef00000000800 */
[----:B------:R-:W5:Y:S01]  /*d8a0*/  MUFU.EX2 R102, R102 ;  /* 0x0000006600667308 */ /* 0x000f620000000800 */
[----:B0-----:R-:W-:Y:S01]  /*d8b0*/  FADD.FTZ R15, R97, R14 ;  /* 0x0000000e610f7221 */ /* 0x001fe20000010000 */
[----:B-1----:R-:W-:-:S06]  /*d8c0*/  FADD.FTZ R12, R98, R13 ;  /* 0x0000000d620c7221 */ /* 0x002fcc0000010000 */
[----:B------:R-:W0:Y:S08]  /*d8d0*/  MUFU.EX2 R104, R104 ;  /* 0x0000006800687308 */ /* 0x000e300000000800 */
[----:B------:R-:W1:Y:S01]  /*d8e0*/  MUFU.EX2 R103, R103 ;  /* 0x0000006700677308 */ /* 0x000e620000000800 */
[----:B--2---:R-:W-:Y:S01]  /*d8f0*/  FADD.FTZ R14, R100, R15 ;  /* 0x0000000f640e7221 */ /* 0x004fe20000010000 */
[----:B----4-:R-:W-:-:S06]  /*d900*/  FADD.FTZ R13, R99, R12 ;  /* 0x0000000c630d7221 */ /* 0x010fcc0000010000 */
[----:B------:R-:W2:Y:S01]  /*d910*/  MUFU.EX2 R105, R105 ;  /* 0x0000006900697308 */ /* 0x000ea20000000800 */
[----:B------:R-:W-:-:S07]  /*d920*/  F2FP.F16.F32.PACK_AB R24, R73, R72 ;  /* 0x000000484918723e */ /* 0x000fce00000000ff */
[----:B------:R-:W4:Y:S01]  /*d930*/  MUFU.EX2 R106, R106 ;  /* 0x0000006a006a7308 */ /* 0x000f220000000800 */
[----:B------:R-:W-:Y:S01]  /*d940*/  F2FP.F16.F32.PACK_AB R25, R75, R74 ;  /* 0x0000004a4b19723e */ /* 0x000fe200000000ff */
[----:B---3--:R-:W-:Y:S01]  /*d950*/  FADD.FTZ R15, R101, R14 ;  /* 0x0000000e650f7221 */ /* 0x008fe20000010000 */
[----:B------:R-:W-:-:S05]  /*d960*/  F2FP.F16.F32.PACK_AB R26, R77, R76 ;  /* 0x0000004c4d1a723e */ /* 0x000fca00000000ff */
[----:B------:R-:W3:Y:S01]  /*d970*/  MUFU.EX2 R108, R108 ;  /* 0x0000006c006c7308 */ /* 0x000ee20000000800 */
[----:B------:R-:W-:Y:S01]  /*d980*/  F2FP.F16.F32.PACK_AB R27, R79, R78 ;  /* 0x0000004e4f1b723e */ /* 0x000fe200000000ff */
[----:B-----5:R-:W-:-:S06]  /*d990*/  FADD.FTZ R20, R102, R13 ;  /* 0x0000000d66147221 */ /* 0x020fcc0000010000 */
[----:B------:R-:W5:Y:S01]  /*d9a0*/  MUFU.EX2 R107, R107 ;  /* 0x0000006b006b7308 */ /* 0x000f620000000800 */
[----:B------:R-:W-:Y:S02]  /*d9b0*/  F2FP.F16.F32.PACK_AB R4, R81, R80 ;  /* 0x000000505104723e */ /* 0x000fe400000000ff */
[----:B------:R-:W-:Y:S02]  /*d9c0*/  F2FP.F16.F32.PACK_AB R5, R83, R82 ;  /* 0x000000525305723e */ /* 0x000fe400000000ff */
[----:B------:R-:W-:-:S03]  /*d9d0*/  F2FP.F16.F32.PACK_AB R6, R85, R84 ;  /* 0x000000545506723e */ /* 0x000fc600000000ff */
[----:B------:R-:W5:Y:S01]  /*d9e0*/  MUFU.EX2 R110, R110 ;  /* 0x0000006e006e7308 */ /* 0x000f620000000800 */
[----:B------:R-:W-:Y:S01]  /*d9f0*/  F2FP.F16.F32.PACK_AB R7, R87, R86 ;  /* 0x000000565707723e */ /* 0x000fe200000000ff */
[----:B------:R1:W-:Y:S01]  /*da00*/  STSM.16.M88.4 [R33+0x6000], R24 ;  /* 0x0060001821007844 */ /* 0x0003e20000000200 */
[----:B0-----:R-:W-:-:S05]  /*da10*/  FADD.FTZ R28, R104, R15 ;  /* 0x0000000f681c7221 */ /* 0x001fca0000010000 */
[----:B------:R-:W0:Y:S01]  /*da20*/  MUFU.EX2 R109, R109 ;  /* 0x0000006d006d7308 */ /* 0x000e220000000800 */
[----:B------:R2:W-:Y:S07]  /*da30*/  STSM.16.M88.4 [R117+0x6000], R4 ;  /* 0x0060000475007844 */ /* 0x0005ee0000000200 */
[----:B------:R-:W0:Y:S01]  /*da40*/  MUFU.EX2 R111, R111 ;  /* 0x0000006f006f7308 */ /* 0x000e220000000800 */
[----:B-1----:R-:W-:-:S07]  /*da50*/  FADD.FTZ R25, R103, R20 ;  /* 0x0000001467197221 */ /* 0x002fce0000010000 */
[----:B------:R-:W1:Y:S01]  /*da60*/  MUFU.EX2 R112, R112 ;  /* 0x0000007000707308 */ /* 0x000e620000000800 */
[----:B--2---:R-:W-:Y:S01]  /*da70*/  FADD.FTZ R5, R105, R28 ;  /* 0x0000001c69057221 */ /* 0x004fe20000010000 */
[----:B----4-:R-:W-:-:S06]  /*da80*/  FADD.FTZ R4, R106, R25 ;  /* 0x000000196a047221 */ /* 0x010fcc0000010000 */
[----:B------:R-:W2:Y:S01]  /*da90*/  MUFU.EX2 R114, R114 ;  /* 0x0000007200727308 */ /* 0x000ea20000000800 */
[----:B---3--:R-:W-:Y:S01]  /*daa0*/  FADD.FTZ R6, R108, R5 ;  /* 0x000000056c067221 */ /* 0x008fe20000010000 */
[----:B-----5:R-:W-:-:S06]  /*dab0*/  FADD.FTZ R5, R107, R4 ;  /* 0x000000046b057221 */ /* 0x020fcc0000010000 */
[----:B------:R-:W3:Y:S01]  /*dac0*/  MUFU.EX2 R113, R113 ;  /* 0x0000007100717308 */ /* 0x000ee20000000800 */
[----:B------:R-:W-:-:S07]  /*dad0*/  FADD.FTZ R4, R110, R5 ;  /* 0x000000056e047221 */ /* 0x000fce0000010000 */
[----:B------:R-:W4:Y:S01]  /*dae0*/  MUFU.EX2 R115, R115 ;  /* 0x0000007300737308 */ /* 0x000f220000000800 */
[----:B0-----:R-:W-:-:S07]  /*daf0*/  FADD.FTZ R7, R109, R6 ;  /* 0x000000066d077221 */ /* 0x001fce0000010000 */
[----:B------:R-:W-:Y:S08]  /*db00*/  MUFU.EX2 R116, R116 ;  /* 0x0000007400747308 */ /* 0x000ff00000000800 */
[----:B------:R-:W0:Y:S08]  /*db10*/  MUFU.EX2 R9, R9 ;  /* 0x0000000900097308 */ /* 0x000e300000000800 */
[----:B------:R-:W-:Y:S08]  /*db20*/  MUFU.EX2 R118, R118 ;  /* 0x0000007600767308 */ /* 0x000ff00000000800 */
[----:B------:R-:W5:Y:S01]  /*db30*/  MUFU.EX2 R119, R119 ;  /* 0x0000007700777308 */ /* 0x000f620000000800 */
[----:B------:R-:W-:Y:S01]  /*db40*/  FADD.FTZ R5, R111, R4 ;  /* 0x000000046f057221 */ /* 0x000fe20000010000 */
[----:B-1----:R-:W-:Y:S01]  /*db50*/  FADD.FTZ R6, R112, R7 ;  /* 0x0000000770067221 */ /* 0x002fe20000010000 */
[----:B------:R-:W-:-:S02]  /*db60*/  F2FP.F16.F32.PACK_AB R96, R97, R96 ;  /* 0x000000606160723e */ /* 0x000fc400000000ff */
[----:B--2---:R-:W-:Y:S01]  /*db70*/  FADD.FTZ R5, R114, R5 ;  /* 0x0000000572057221 */ /* 0x004fe20000010000 */
[----:B------:R-:W-:Y:S01]  /*db80*/  F2FP.F16.F32.PACK_AB R12, R89, R88 ;  /* 0x00000058590c723e */ /* 0x000fe200000000ff */
[----:B---3--:R-:W-:Y:S01]  /*db90*/  FADD.FTZ R7, R113, R6 ;  /* 0x0000000671077221 */ /* 0x008fe20000010000 */
[----:B------:R-:W-:Y:S02]  /*dba0*/  F2FP.F16.F32.PACK_AB R13, R91, R90 ;  /* 0x0000005a5b0d723e */ /* 0x000fe400000000ff */
[----:B------:R-:W-:Y:S02]  /*dbb0*/  F2FP.F16.F32.PACK_AB R14, R93, R92 ;  /* 0x0000005c5d0e723e */ /* 0x000fe400000000ff */
[----:B------:R-:W-:Y:S02]  /*dbc0*/  F2FP.F16.F32.PACK_AB R15, R95, R94 ;  /* 0x0000005e5f0f723e */ /* 0x000fe400000000ff */
[----:B------:R-:W-:Y:S02]  /*dbd0*/  F2FP.F16.F32.PACK_AB R97, R99, R98 ;  /* 0x000000626361723e */ /* 0x000fe400000000ff */
[----:B------:R-:W-:Y:S01]  /*dbe0*/  F2FP.F16.F32.PACK_AB R104, R105, R104 ;  /* 0x000000686968723e */ /* 0x000fe200000000ff */
[----:B----4-:R-:W-:Y:S01]  /*dbf0*/  FADD.FTZ R5, R115, R5 ;  /* 0x0000000573057221 */ /* 0x010fe20000010000 */
        /* <DEDUP_REMOVED lines=8> */
[----:B-----5:R-:W-:Y:S01]  /*dc80*/  F2FP.F16.F32.PACK_AB R115, R119, R118 ;  /* 0x000000767773723e */ /* 0x020fe200000000ff */
        /* <DEDUP_REMOVED lines=9> */
[----:B-1----:R-:W1:Y:S01]  /*dd20*/  FENCE.VIEW.ASYNC.S ;  /* 0x00000000000073c6 */ /* 0x002e620000000000 */
[----:B------:R-:W-:Y:S01]  /*dd30*/  ISETP.GT.AND P2, PT, R8, R30, PT ;  /* 0x0000001e0800720c */ /* 0x000fe20003f44270 */
        /* <DEDUP_REMOVED lines=41> */
[----:B-1----:R-:W-:Y:S01]  /*dfd0*/  NOP ;  /* 0x0000000000007918 */ /* 0x002fe20000000000 */
[----:B0-----:R-:W-:Y:S05]  /*dfe0*/  @P2 BRA `(.L_x_12648) ;  /* 0xffffffd000d42947 */ /* 0x001fea000383ffff */
.L_x_12637:
[----:B------:R-:W-:Y:S05]  /*dff0*/  WARPSYNC.ALL ;  /* 0x0000000000007948 */ /* 0x000fea0003800000 */
[----:B------:R-:W-:Y:S06]  /*e000*/  BAR.ARV 0x8, 0x200 ;  /* 0x0208000000007b1d */ /* 0x000fec0000002000 */
[----:B------:R-:W-:Y:S05]  /*e010*/  @!P0 BRA `(.L_x_12649) ;  /* 0x0000000000048947 */ /* 0x000fea0003800000 */
[----:B------:R-:W-:Y:S01]  /*e020*/  BPT.TRAP 0x1 ;  /* 0x000000040000795c */ /* 0x000fe20000300000 */
.L_x_12649:
[----:B------:R-:W-:Y:S01]  /*e030*/  IMAD R13, R152, 0x8, R2 ;  /* 0x00000008980d7824 */ /* 0x000fe200078e0202 */
[----:B------:R-:W-:-:S04]  /*e040*/  SHF.L.U32 R4, R156, 0x1f, RZ ;  /* 0x0000001f9c047819 */ /* 0x000fc800000006ff */
[----:B------:R0:W1:Y:S01]  /*e050*/  SYNCS.PHASECHK.TRANS64.TRYWAIT P2, [R13+URZ+0x30850], R4 ;  /* 0x030850040d0075a7 */ /* 0x000062000804017f */
[----:B------:R-:W-:Y:S05]  /*e060*/  @!P0 BRA `(.L_x_12650) ;  /* 0x0000000000048947 */ /* 0x000fea0003800000 */
[----:B------:R-:W-:Y:S01]  /*e070*/  BPT.TRAP 0x1 ;  /* 0x000000040000795c */ /* 0x000fe20000300000 */
.L_x_12650:
[----:B------:R-:W2:Y:S02]  /*e080*/  LDL.LU R5, [R1+0x3c] ;  /* 0x00003c0001057983 */ /* 0x000ea40000300800 */
[----:B--2---:R-:W-:Y:S02]  /*e090*/  IMAD R5, R5, 0x2000, R2 ;  /* 0x0000200005057824 */ /* 0x004fe400078e0202 */
[----:B------:R-:W-:Y:S02]  /*e0a0*/  VIADD R2, R2, 0x400 ;  /* 0x0000040002027836 */ /* 0x000fe40000000000 */
[----:B------:R-:W-:-:S03]  /*e0b0*/  VIADD R5, R5, 0x1e800 ;  /* 0x0001e80005057836 */ /* 0x000fc60000000000 */
[----:B------:R-:W-:Y:S02]  /*e0c0*/  SHF.R.U32.HI R2, RZ, 0x4, R2 ;  /* 0x00000004ff027819 */ /* 0x000fe40000011602 */
[----:B------:R-:W-:Y:S02]  /*e0d0*/  SHF.R.U32.HI R5, RZ, 0x4, R5 ;  /* 0x00000004ff057819 */ /* 0x000fe40000011605 */
[----:B------:R-:W-:Y:S02]  /*e0e0*/  LOP3.LUT R7, R2, 0x3fff, RZ, 0xc0, !PT ;  /* 0x00003fff02077812 */ /* 0x000fe400078ec0ff */
[----:B------:R-:W-:Y:S01]  /*e0f0*/  LOP3.LUT R5, R5, 0x3fff, RZ, 0xc0, !PT ;  /* 0x00003fff05057812 */ /* 0x000fe200078ec0ff */
[----:B-1----:R-:W-:Y:S06]  /*e100*/  @P2 BRA `(.L_x_12651) ;  /* 0x0000000000082947 */ /* 0x002fec0003800000 */
[----:B------:R-:W1:Y:S02]  /*e110*/  SYNCS.PHASECHK.TRANS64.TRYWAIT P0, [R13+URZ+0x30850], R4 ;  /* 0x030850040d0075a7 */ /* 0x000e64000800017f */
[----:B-1----:R-:W-:Y:S05]  /*e120*/  @!P0 BRA `(.L_x_12652) ;  /* 0x000000a000bc8947 */ /* 0x002fea0003800000 */
.L_x_12651:
[----:B------:R-:W-:Y:S01]  /*e130*/  LOP3.LUT R2, R5, 0x10000, RZ, 0xfc, !PT ;  /* 0x0001000005027812 */ /* 0x000fe200078efcff */
[----:B01----:R-:W-:Y:S01]  /*e140*/  IMAD R4, R152, 0x600, R7 ;  /* 0x0000060098047824 */ /* 0x003fe200078e0207 */
[----:B------:R-:W2:Y:S01]  /*e150*/  LDL.LU R14, [R1+0x64] ;  /* 0x00006400010e7983 */ /* 0x000ea20000300800 */
[----:B------:R-:W-:Y:S01]  /*e160*/  IMAD.MOV.U32 R5, RZ, RZ, 0x40000040 ;  /* 0x40000040ff057424 */ /* 0x000fe200078e00ff */
[----:B------:R-:W-:Y:S05]  /*e170*/  WARPSYNC.ALL ;  /* 0x0000000000007948 */ /* 0x000fea0003800000 */
[----:B------:R-:W-:Y:S01]  /*e180*/  R2UR UR4, R2 ;  /* 0x00000000020472ca */ /* 0x000fe200000e0000 */
[----:B------:R-:W-:Y:S01]  /*e190*/  WARPGROUP.ARRIVE ;  /* 0x00000000000079c5 */ /* 0x000fe20000000000 */
[C---:B------:R-:W-:Y:S01]  /*e1a0*/  R2UR UR6, R4.reuse ;  /* 0x00000000040672ca */ /* 0x040fe200000e0000 */
[----:B------:R-:W-:Y:S01]  /*e1b0*/  UMOV UR5, 0x40000040 ;  /* 0x4000004000057882 */ /* 0x000fe20000000000 */
[----:B------:R-:W-:Y:S01]  /*e1c0*/  R2UR UR7, R5 ;  /* 0x00000000050772ca */ /* 0x000fe200000e0000 */
[----:B------:R-:W-:Y:S01]  /*e1d0*/  IMAD.MOV.U32 R9, RZ, RZ, 0x40000040 ;  /* 0x40000040ff097424 */ /* 0x000fe200078e00ff */
[----:B------:R-:W-:Y:S01]  /*e1e0*/  IADD3 R8, R4, 0x80, RZ ;  /* 0x0000008004087810 */ /* 0x000fe20007ffe0ff */
[----:B------:R-:W-:Y:S01]  /*e1f0*/  UMOV UR9, 0x40000040 ;  /* 0x4000004000097882 */ /* 0x000fe20000000000 */
[----:B------:R-:W-:Y:S01]  /*e200*/  IMAD.MOV.U32 R5, RZ, RZ, 0x40000040 ;  /* 0x40000040ff057424 */ /* 0x000fe200078e00ff */
[----:B------:R-:W0:Y:S01]  /*e210*/  SHFL.BFLY PT, R7, R6, 0x2, 0x1f ;  /* 0x0c401f0006077f89 */ /* 0x000e2200000e0000 */
[----:B------:R-:W-:Y:S01]  /*e220*/  R2UR UR10, R8 ;  /* 0x00000000080a72ca */ /* 0x000fe200000e0000 */
[----:B------:R-:W-:Y:S01]  /*e230*/  VIADD R8, R4, 0x100 ;  /* 0x0000010004087836 */ /* 0x000fe20000000000 */
[----:B------:R-:W-:Y:S01]  /*e240*/  R2UR UR11, R9 ;  /* 0x00000000090b72ca */ /* 0x000fe200000e0000 */
[----:B------:R-:W-:-:S02]  /*e250*/  IMAD.MOV.U32 R9, RZ, RZ, 0x40000040 ;  /* 0x40000040ff097424 */ /* 0x000fc400078e00ff */
[----:B------:R-:W-:Y:S02]  /*e260*/  IMAD.MOV.U32 R45, RZ, RZ, RZ ;  /* 0x000000ffff2d7224 */ /* 0x000fe400078e00ff */
[----:B------:R-:W-:Y:S01]  /*e270*/  HGMMA.64x64x16.F32 R120, gdesc[UR4].tnspB, R120, gsb0 ;  /* 0x40e00000047879f0 */ /* 0x000fe20008000878 */
[----:B------:R-:W-:Y:S01]  /*e280*/  R2UR UR4, R2 ;  /* 0x00000000020472ca */ /* 0x000fe200000e0000 */
[----:B------:R-:W-:Y:S01]  /*e290*/  UMOV UR5, 0x40000040 ;  /* 0x4000004000057882 */ /* 0x000fe20000000000 */
[----:B------:R-:W-:Y:S01]  /*e2a0*/  R2UR UR7, R5 ;  /* 0x00000000050772ca */ /* 0x000fe200000e0000 */
[----:B------:R-:W-:Y:S02]  /*e2b0*/  VIADD R152, R152, 0x1 ;  /* 0x0000000198987836 */ /* 0x000fe40000000000 */
[----:B------:R-:W-:Y:S02]  /*e2c0*/  IMAD.MOV.U32 R61, RZ, RZ, -0x800000 ;  /* 0xff800000ff3d7424 */ /* 0x000fe400078e00ff */
[----:B------:R-:W-:Y:S01]  /*e2d0*/  IMAD.MOV.U32 R60, RZ, RZ, -0x800000 ;  /* 0xff800000ff3c7424 */ /* 0x000fe200078e00ff */
[----:B------:R-:W-:-:S04]  /*e2e0*/  ISETP.NE.AND P2, PT, R152, 0x2, PT ;  /* 0x000000029800780c */ /* 0x000fc80003f45270 */
[----:B------:R-:W-:Y:S01]  /*e2f0*/  SEL R5, RZ, 0x1, P2 ;  /* 0x00000001ff057807 */ /* 0x000fe20001000000 */
[----:B------:R-:W-:Y:S01]  /*e300*/  UIADD3 UR8, UR4, 0x2, URZ ;  /* 0x0000000204087890 */ /* 0x000fe2000fffe03f */
[----:B------:R-:W-:Y:S01]  /*e310*/  SEL R152, R152, RZ, P2 ;  /* 0x000000ff98987207 */ /* 0x000fe20001000000 */
[----:B0-----:R-:W-:Y:S01]  /*e320*/  FADD.FTZ R7, R7, R6 ;  /* 0x0000000607077221 */ /* 0x001fe20000010000 */
[----:B------:R-:W-:Y:S01]  /*e330*/  IMAD.MOV.U32 R6, RZ, RZ, RZ ;  /* 0x000000ffff067224 */ /* 0x000fe200078e00ff */
[----:B------:R-:W-:-:S03]  /*e340*/  LOP3.LUT R156, R156, R5, RZ, 0x3c, !PT ;  /* 0x000000059c9c7212 */ /* 0x000fc600078e3cff */
[----:B------:R-:W0:Y:S02]  /*e350*/  SHFL.BFLY PT, R2, R7, 0x1, 0x1f ;  /* 0x0c201f0007027f89 */ /* 0x000e2400000e0000 */
[----:B0-----:R-:W-:Y:S01]  /*e360*/  FADD.FTZ R10, R7, R2 ;  /* 0x00000002070a7221 */ /* 0x001fe20000010000 */
[----:B------:R-:W-:-:S04]  /*e370*/  @!P1 IADD3 R7, R13, 0x30860, RZ ;  /* 0x000308600d079810 */ /* 0x000fc80007ffe0ff */
[----:B------:R-:W-:Y:S02]  /*e380*/  FSETP.NE.FTZ.AND P0, PT, R10, RZ, PT ;  /* 0x000000ff0a00720b */ /* 0x000fe40003f15000 */
[----:B------:R-:W-:-:S11]  /*e390*/  @!P1 PRMT R7, RZ, 0x654, R7 ;  /* 0x00000654ff079816 */ /* 0x000fd60000000007 */
[----:B------:R-:W-:Y:S01]  /*e3a0*/  @P0 MUFU.RCP R45, R10 ;  /* 0x0000000a002d0308 */ /* 0x000fe20000001000 */
[----:B------:R-:W-:Y:S01]  /*e3b0*/  @P0 FMUL.FTZ R2, R0, 0.69314718246459960938 ;  /* 0x3f31721800020820 */ /* 0x000fe20000410000 */
[----:B------:R-:W-:Y:S02]  /*e3c0*/  WARPGROUP.DEPBAR.LE gsb0, 0x0 ;  /* 0x00008000000079c5 */ /* 0x000fe40000010000 */
[----:B------:R-:W-:-:S06]  /*e3d0*/  WARPGROUP.ARRIVE ;  /* 0x00000000000079c5 */ /* 0x000fcc0000000000 */
[----:B------:R-:W-:Y:S01]  /*e3e0*/  HGMMA.64x64x16.F32 R120, gdesc[UR8].tnspB, R120, gsb0 ;  /* 0x40e00000087879f0 */ /* 0x000fe20008000878 */
[----:B------:R-:W-:Y:S01]  /*e3f0*/  R2UR UR10, R8 ;  /* 0x00000000080a72ca */ /* 0x000fe200000e0000 */
[----:B------:R-:W-:Y:S01]  /*e400*/  UIADD3 UR8, UR4, 0x4, URZ ;  /* 0x0000000404087890 */ /* 0x000fe2000fffe03f */
[----:B------:R-:W-:Y:S01]  /*e410*/  R2UR UR11, R9 ;  /* 0x00000000090b72ca */ /* 0x000fe200000e0000 */
[----:B------:R-:W-:Y:S01]  /*e420*/  UMOV UR9, 0x40000040 ;  /* 0x4000004000097882 */ /* 0x000fe20000000000 */
[----:B------:R-:W-:Y:S02]  /*e430*/  VIADD R8, R4, 0x180 ;  /* 0x0000018004087836 */ /* 0x000fe40000000000 */
[----:B------:R-:W-:Y:S01]  /*e440*/  IMAD.MOV.U32 R9, RZ, RZ, 0x40000040 ;  /* 0x40000040ff097424 */ /* 0x000fe200078e00ff */
[----:B------:R-:W-:Y:S02]  /*e450*/  WARPGROUP.DEPBAR.LE gsb0, 0x0 ;  /* 0x00008000000079c5 */ /* 0x000fe40000010000 */
[----:B------:R-:W-:-:S06]  /*e460*/  WARPGROUP.ARRIVE ;  /* 0x00000000000079c5 */ /* 0x000fcc0000000000 */
[----:B------:R-:W-:Y:S01]  /*e470*/  HGMMA.64x64x16.F32 R120, gdesc[UR8].tnspB, R120, gsb0 ;  /* 0x40e00000087879f0 */ /* 0x000fe20008000878 */
[----:B------:R-:W-:Y:S01]  /*e480*/  R2UR UR10, R8 ;  /* 0x00000000080a72ca */ /* 0x000fe200000e0000 */
[----:B------:R-:W-:Y:S01]  /*e490*/  UIADD3 UR8, UR4, 0x6, URZ ;  /* 0x0000000604087890 */ /* 0x000fe2000fffe03f */
[----:B------:R-:W-:Y:S01]  /*e4a0*/  R2UR UR11, R9 ;  /* 0x00000000090b72ca */ /* 0x000fe200000e0000 */
[----:B------:R-:W-:Y:S01]  /*e4b0*/  UMOV UR9, 0x40000040 ;  /* 0x4000004000097882 */ /* 0x000fe20000000000 */
[----:B------:R-:W-:Y:S01]  /*e4c0*/  IMAD.MOV.U32 R9, RZ, RZ, 0x40000040 ;  /* 0x40000040ff097424 */ /* 0x000fe200078e00ff */
[----:B------:R-:W-:Y:S01]  /*e4d0*/  IADD3 R8, R4, 0x200, RZ ;  /* 0x0000020004087810 */ /* 0x000fe20007ffe0ff */
[----:B------:R-:W-:Y:S02]  /*e4e0*/  WARPGROUP.DEPBAR.LE gsb0, 0x0 ;  /* 0x00008000000079c5 */ /* 0x000fe40000010000 */
[----:B------:R-:W-:-:S07]  /*e4f0*/  WARPGROUP.ARRIVE ;  /* 0x00000000000079c5 */ /* 0x000fce0000000000 */
[----:B------:R-:W-:Y:S01]  /*e500*/  HGMMA.64x64x16.F32 R120, gdesc[UR8].tnspB, R120, gsb0 ;  /* 0x40e00000087879f0 */ /* 0x000fe20008000878 */
[----:B------:R-:W-:Y:S01]  /*e510*/  R2UR UR10, R8 ;  /* 0x00000000080a72ca */ /* 0x000fe200000e0000 */
[----:B------:R-:W-:Y:S01]  /*e520*/  UIADD3 UR8, UR4, 0x600, URZ ;  /* 0x0000060004087890 */ /* 0x000fe2000fffe03f */
[----:B------:R-:W-:Y:S01]  /*e530*/  R2UR UR11, R9 ;  /* 0x00000000090b72ca */ /* 0x000fe200000e0000 */
[----:B------:R-:W-:Y:S01]  /*e540*/  UMOV UR9, 0x40000040 ;  /* 0x4000004000097882 */ /* 0x000fe20000000000 */
[----:B------:R-:W-:Y:S02]  /*e550*/  VIADD R8, R4, 0x280 ;  /* 0x0000028004087836 */ /* 0x000fe40000000000 */
[----:B------:R-:W-:Y:S02]  /*e560*/  IMAD.MOV.U32 R9, RZ, RZ, 0x40000040 ;  /* 0x40000040ff097424 */ /* 0x000fe400078e00ff */
[----:B--2---:R-:W-:-:S05]  /*e570*/  VIADD R14, R14, 0x1 ;  /* 0x000000010e0e7836 */ /* 0x004fca0000000000 */
[----:B------:R-:W-:Y:S01]  /*e580*/  STL [R1+0x64], R14 ;  /* 0x0000640e01007387 */ /* 0x000fe20000100800 */
        /* <DEDUP_REMOVED lines=44> */
[C---:B------:R-:W-:Y:S01]  /*e850*/  IADD3 R8, R4.reuse, 0x500, RZ ;  /* 0x0000050004087810 */ /* 0x040fe20007ffe0ff */
[----:B------:R-:W-:-:S05]  /*e860*/  VIADD R4, R4, 0x580 ;  /* 0x0000058004047836 */ /* 0x000fca0000000000 */
[----:B------:R-:W-:Y:S01]  /*e870*/  R2UR UR6, R4 ;  /* 0x00000000040672ca */ /* 0x000fe200000e0000 */
[----:B------:R-:W-:Y:S02]  /*e880*/  WARPGROUP.DEPBAR.LE gsb0, 0x0 ;  /* 0x00008000000079c5 */ /* 0x000fe40000010000 */
[----:B------:R-:W-:-:S06]  /*e890*/  WARPGROUP.ARRIVE ;  /* 0x00000000000079c5 */ /* 0x000fcc0000000000 */
[----:B------:R-:W-:Y:S01]  /*e8a0*/  HGMMA.64x64x16.F32 R120, gdesc[UR8].tnspB, R120, gsb0 ;  /* 0x40e00000087879f0 */ /* 0x000fe20008000878 */
[----:B------:R-:W-:Y:S01]  /*e8b0*/  R2UR UR10, R8 ;  /* 0x00000000080a72ca */ /* 0x000fe200000e0000 */
[----:B------:R-:W-:Y:S01]  /*e8c0*/  UIADD3 UR8, UR4, 0xc04, URZ ;  /* 0x00000c0404087890 */ /* 0x000fe2000fffe03f */
[----:B------:R-:W-:Y:S01]  /*e8d0*/  R2UR UR11, R9 ;  /* 0x00000000090b72ca */ /* 0x000fe200000e0000 */
[----:B------:R-:W-:Y:S01]  /*e8e0*/  UMOV UR9, 0x40000040 ;  /* 0x4000004000097882 */ /* 0x000fe20000000000 */
[----:B------:R-:W-:Y:S01]  /*e8f0*/  UIADD3 UR4, UR4, 0xc06, URZ ;  /* 0x00000c0604047890 */ /* 0x000fe2000fffe03f */
[----:B------:R-:W0:Y:S02]  /*e900*/  SHFL.BFLY PT, R9, R20, 0x2, 0x1f ;  /* 0x0c401f0014097f89 */ /* 0x000e2400000e0000 */
[----:B0-----:R-:W-:-:S05]  /*e910*/  FADD.FTZ R9, R9, R20 ;  /* 0x0000001409097221 */ /* 0x001fca0000010000 */
[----:B------:R-:W0:Y:S02]  /*e920*/  SHFL.BFLY PT, R4, R9, 0x1, 0x1f ;  /* 0x0c201f0009047f89 */ /* 0x000e2400000e0000 */
[----:B0-----:R-:W-:Y:S02]  /*e930*/  FADD.FTZ R12, R9, R4 ;  /* 0x00000004090c7221 */ /* 0x001fe40000010000 */
[----:B------:R-:W0:Y:S03]  /*e940*/  @P0 MUFU.LG2 R4, R10 ;  /* 0x0000000a00040308 */ /* 0x000e260000000c00 */
[----:B------:R-:W-:Y:S01]  /*e950*/  FSETP.NE.FTZ.AND P3, PT, R12, RZ, PT ;  /* 0x000000ff0c00720b */ /* 0x000fe20003f75000 */
[----:B------:R-:W-:Y:S02]  /*e960*/  WARPGROUP.DEPBAR.LE gsb0, 0x0 ;  /* 0x00008000000079c5 */ /* 0x000fe40000010000 */
[----:B------:R-:W-:-:S10]  /*e970*/  WARPGROUP.ARRIVE ;  /* 0x00000000000079c5 */ /* 0x000fd40000000000 */
[----:B------:R-:W1:Y:S01]  /*e980*/  @P3 MUFU.LG2 R8, R12 ;  /* 0x0000000c00083308 */ /* 0x000e620000000c00 */
[----:B0-----:R-:W-:Y:S01]  /*e990*/  @P0 FMUL.FTZ R5, R4, 0.69314718246459960938 ;  /* 0x3f31721804050820 */ /* 0x001fe20000410000 */
[----:B------:R-:W-:Y:S01]  /*e9a0*/  @P3 FMUL.FTZ R9, R0, 0.69314718246459960938 ;  /* 0x3f31721800093820 */ /* 0x000fe20000410000 */
[----:B------:R-:W-:Y:S02]  /*e9b0*/  HGMMA.64x64x16.F32 R120, gdesc[UR8].tnspB, R120, gsb0 ;  /* 0x40e00000087879f0 */ /* 0x000fe40008000878 */
[----:B------:R-:W-:Y:S01]  /*e9c0*/  @P0 FFMA.FTZ R61, R2, R3, R5 ;  /* 0x00000003023d0223 */ /* 0x000fe20000010005 */
[----:B------:R-:W-:Y:S02]  /*e9d0*/  PLOP3.LUT P0, PT, PT, PT, PT, 0x8, 0x0 ;  /* 0x000000000000781c */ /* 0x000fe40003f0e170 */
[----:B------:R-:W0:Y:S01]  /*e9e0*/  @P3 MUFU.RCP R6, R12 ;  /* 0x0000000c00063308 */ /* 0x000e220000001000 */
[----:B-1----:R-:W-:-:S04]  /*e9f0*/  @P3 FMUL.FTZ R8, R8, 0.69314718246459960938 ;  /* 0x3f31721808083820 */ /* 0x002fc80000410000 */
[----:B------:R-:W-:Y:S01]  /*ea00*/  @P3 FFMA.FTZ R60, R9, R11, R8 ;  /* 0x0000000b093c3223 */ /* 0x000fe20000010008 */
[----:B------:R-:W-:Y:S02]  /*ea10*/  WARPGROUP.DEPBAR.LE gsb0, 0x0 ;  /* 0x00008000000079c5 */ /* 0x000fe40000010000 */
[----:B------:R-:W-:-:S06]  /*ea20*/  WARPGROUP.ARRIVE ;  /* 0x00000000000079c5 */ /* 0x000fcc0000000000 */
[----:B------:R-:W-:Y:S03]  /*ea30*/  HGMMA.64x64x16.F32 R120, gdesc[UR4].tnspB, R120, gsb0 ;  /* 0x40e00000047879f0 */ /* 0x000fe60008000878 */
        /* <DEDUP_REMOVED lines=34> */
.L_x_12601:
[----:B------:R-:W2:Y:S01]  /*ec60*/  LDL R74, [R1+0x5c] ;  /* 0x00005c00014a7983 */ /* 0x000ea20000100800 */
[----:B------:R-:W-:Y:S05]  /*ec70*/  WARPSYNC.ALL ;  /* 0x0000000000007948 */ /* 0x000fea0003800000 */
[----:B------:R-:W1:Y:S01]  /*ec80*/  S2R R0, SR_TID.X ;  /* 0x0000000000007919 */ /* 0x000e620000002100 */
[----:B------:R-:W3:Y:S01]  /*ec90*/  S2UR UR5, SR_CgaCtaId ;  /* 0x00000000000579c3 */ /* 0x000ee20000008800 */
[----:B------:R-:W-:Y:S01]  /*eca0*/  UMOV UR4, 0x400 ;  /* 0x0000040000047882 */ /* 0x000fe20000000000 */
[----:B------:R-:W-:Y:S01]  /*ecb0*/  BSSY B0, `(.L_x_12653) ;  /* 0x0000249000007945 */ /* 0x000fe20003800000 */
[----:B---3--:R-:W-:-:S06]  /*ecc0*/  ULEA UR4, UR5, UR4, 0x18 ;  /* 0x0000000405047291 */ /* 0x008fcc000f8ec03f */
[----:B------:R-:W-:Y:S01]  /*ecd0*/  MOV R2, UR4 ;  /* 0x0000000400027c02 */ /* 0x000fe20008000f00 */
[----:B------:R-:W-:Y:S01]  /*ece0*/  BAR.SYNC.DEFER_BLOCKING 0x5, 0x200 ;  /* 0x0148000000007b1d */ /* 0x000fe20000010000 */
[----:B-1----:R-:W-:-:S05]  /*ecf0*/  VIADD R75, R0, 0xffffff80 ;  /* 0xffffff80004b7836 */ /* 0x002fca0000000000 */
[----:B------:R-:W-:-:S04]  /*ed00*/  SHF.R.S32.HI R71, RZ, 0x1f, R75 ;  /* 0x0000001fff477819 */ /* 0x000fc8000001144b */
[----:B------:R-:W-:-:S04]  /*ed10*/  LEA.HI R62, R71, R75, RZ, 0x3 ;  /* 0x0000004b473e7211 */ /* 0x000fc800078f18ff */
[----:B------:R-:W-:Y:S02]  /*ed20*/  LOP3.LUT R3, R62, 0xfffffff8, RZ, 0xc0, !PT ;  /* 0xfffffff83e037812 */ /* 0x000fe400078ec0ff */
[----:B------:R-:W-:-:S03]  /*ed30*/  SHF.R.S32.HI R62, RZ, 0x3, R62 ;  /* 0x00000003ff3e7819 */ /* 0x000fc6000001143e */
[----:B------:R-:W-:-:S04]  /*ed40*/  IMAD.IADD R3, R75, 0x1, -R3 ;  /* 0x000000014b037824 */ /* 0x000fc800078e0a03 */
[----:B------:R-:W-:Y:S01]  /*ed50*/  IMAD.SHL.U32 R59, R3, 0x8, RZ ;  /* 0x00000008033b7824 */ /* 0x000fe200078e00ff */
[----:B0-----:R0:W1:Y:S04]  /*ed60*/  LDS.128 R32, [R2+0x308d0] ;  /* 0x0308d00002207984 */ /* 0x0010680000000c00 */
[----:B------:R-:W-:Y:S01]  /*ed70*/  SHF.R.S32.HI R58, RZ, 0x1f, R59 ;  /* 0x0000001fff3a7819 */ /* 0x000fe2000001143b */
[----:B------:R-:W-:Y:S06]  /*ed80*/  BAR.ARV 0x4, 0x200 ;  /* 0x0108000000007b1d */ /* 0x000fec0000002000 */
[----:B--2---:R-:W-:Y:S01]  /*ed90*/  SHF.R.S32.HI R63, RZ, 0x1f, R74 ;  /* 0x0000001fff3f7819 */ /* 0x004fe2000001144a */
[----:B------:R-:W-:-:S03]  /*eda0*/  IMAD.SHL.U32 R66, R74, 0x4, RZ ;  /* 0x000000044a427824 */ /* 0x000fc600078e00ff */
[----:B------:R-:W-:Y:S01]  /*edb0*/  SHF.L.U64.HI R67, R74, 0x2, R63 ;  /* 0x000000024a437819 */ /* 0x000fe2000001023f */
[----:B01----:R-:W-:Y:S06]  /*edc0*/  @P0 BRA `(.L_x_12654) ;  /* 0x0000001800540947 */ /* 0x003fec0003800000 */
[----:B------:R-:W2:Y:S01]  /*edd0*/  LDL R0, [R1+0x78] ;  /* 0x0000780001007983 */ /* 0x000ea20000100800 */
[----:B------:R-:W-:-:S03]  /*ede0*/  ULDC UR4, c[0x0][0xad4] ;  /* 0x0002b50000047ab9 */ /* 0x000fc60000000800 */
[----:B------:R-:W3:Y:S01]  /*edf0*/  LDL.LU R64, [R1+0x60] ;  /* 0x0000600001407983 */ /* 0x000ee20000300800 */
[----:B------:R-:W-:Y:S01]  /*ee00*/  F2FP.F16.F32.PACK_AB R14, R27, R26 ;  /* 0x0000001a1b0e723e */ /* 0x000fe200000000ff */
[----:B------:R-:W-:Y:S01]  /*ee10*/  IMAD.MOV.U32 R32, RZ, RZ, RZ ;  /* 0x000000ffff207224 */ /* 0x000fe200078e00ff */
[----:B------:R-:W0:Y:S01]  /*ee20*/  S2R R5, SR_SWINHI ;  /* 0x0000000000057919 */ /* 0x000e220000002f00 */
[----:B------:R-:W-:Y:S02]  /*ee30*/  MOV R24, R2 ;  /* 0x0000000200187202 */ /* 0x000fe40000000f00 */
[----:B0----5:R-:W-:-:S03]  /*ee40*/  MOV R25, R5 ;  /* 0x0000000500197202 */ /* 0x021fc60000000f00 */
[----:B--2---:R-:W-:-:S03]  /*ee50*/  IMAD.WIDE R10, R0, 0x2, R24 ;  /* 0x00000002000a7825 */ /* 0x004fc600078e0218 */
[C---:B------:R-:W-:Y:S02]  /*ee60*/  IADD3 R65, P0, R10.reuse, 0x60, RZ ;  /* 0x000000600a417810 */ /* 0x040fe40007f1e0ff */
[C---:B------:R-:W-:Y:S02]  /*ee70*/  IADD3 R15, P1, R10.reuse, 0x40, RZ ;  /* 0x000000400a0f7810 */ /* 0x040fe40007f3e0ff */
[----:B------:R-:W-:Y:S01]  /*ee80*/  IADD3 R13, P2, R10, 0x20, RZ ;  /* 0x000000200a0d7810 */ /* 0x000fe20007f5e0ff */
[--C-:B------:R-:W-:Y:S01]  /*ee90*/  IMAD.X R5, RZ, RZ, R11.reuse, P0 ;  /* 0x000000ffff057224 */ /* 0x100fe200000e060b */
[----:B---3--:R-:W-:Y:S01]  /*eea0*/  ISETP.NE.AND P0, PT, R64, RZ, PT ;  /* 0x000000ff4000720c */ /* 0x008fe20003f05270 */
        /* <DEDUP_REMOVED lines=8> */
[----:B------:R-:W-:-:S02]  /*ef30*/  LOP3.LUT R12, R65, 0x380, RZ, 0xc0, !PT ;  /* 0x00000380410c7812 */ /* 0x000fc400078ec0ff */
        /* <DEDUP_REMOVED lines=8> */
[----:B------:R-:W-:Y:S02]  /*efc0*/  MOV R10, R10 ;  /* 0x0000000a000a7202 */ /* 0x000fe40000000f00 */
[----:B------:R-:W-:Y:S02]  /*efd0*/  F2FP.F16.F32.PACK_AB R12, R21, R20 ;  /* 0x00000014150c723e */ /* 0x000fe400000000ff */
[----:B------:R-:W-:Y:S02]  /*efe0*/  F2FP.F16.F32.PACK_AB R13, R43, R42 ;  /* 0x0000002a2b0d723e */ /* 0x000fe400000000ff */
[----:B------:R-:W-:Y:S01]  /*eff0*/  F2FP.F16.F32.PACK_AB R15, R47, R46 ;  /* 0x0000002e2f0f723e */ /* 0x000fe200000000ff */
[----:B------:R-:W-:Y:S01]  /*f000*/  BAR.SYNC.DEFER_BLOCKING 0x1, 0x180 ;  /* 0x0046000000007b1d */ /* 0x000fe20000010000 */
[----:B------:R-:W-:-:S02]  /*f010*/  IADD3.X R9, RZ, R11, RZ, P2, !PT ;  /* 0x0000000bff097210 */ /* 0x000fc400017fe4ff */
[----:B------:R-:W-:Y:S02]  /*f020*/  MOV R68, R6 ;  /* 0x0000000600447202 */ /* 0x000fe40000000f00 */
[----:B------:R-:W-:Y:S02]  /*f030*/  MOV R0, R4 ;  /* 0x0000000400007202 */ /* 0x000fe40000000f00 */
[----:B------:R-:W-:Y:S02]  /*f040*/  MOV R69, R8 ;  /* 0x0000000800457202 */ /* 0x000fe40000000f00 */
[----:B------:R-:W-:Y:S02]  /*f050*/  F2FP.F16.F32.PACK_AB R4, R29, R28 ;  /* 0x0000001c1d04723e */ /* 0x000fe400000000ff */
[----:B------:R-:W-:Y:S02]  /*f060*/  F2FP.F16.F32.PACK_AB R5, R49, R48 ;  /* 0x000000303105723e */ /* 0x000fe400000000ff */
[----:B------:R-:W-:-:S02]  /*f070*/  F2FP.F16.F32.PACK_AB R6, R31, R30 ;  /* 0x0000001e1f06723e */ /* 0x000fc400000000ff */
[----:B------:R-:W-:Y:S02]  /*f080*/  F2FP.F16.F32.PACK_AB R7, R51, R50 ;  /* 0x000000323307723e */ /* 0x000fe400000000ff */
[----:B------:R-:W-:Y:S02]  /*f090*/  F2FP.F16.F32.PACK_AB R8, R37, R36 ;  /* 0x000000242508723e */ /* 0x000fe400000000ff */
[----:B------:R-:W-:Y:S02]  /*f0a0*/  F2FP.F16.F32.PACK_AB R9, R53, R52 ;  /* 0x000000343509723e */ /* 0x000fe400000000ff */
[----:B------:R-:W-:Y:S02]  /*f0b0*/  F2FP.F16.F32.PACK_AB R11, R55, R54 ;  /* 0x00000036370b723e */ /* 0x000fe400000000ff */
[----:B------:R-:W-:Y:S01]  /*f0c0*/  ISETP.NE.U32.AND P3, PT, RZ, UR6, PT ;  /* 0x00000006ff007c0c */ /* 0x000fe2000bf65070 */
[----:B------:R0:W-:Y:S01]  /*f0d0*/  STSM.16.M88.4 [R10], R12 ;  /* 0x0000000c0a007844 */ /* 0x0001e20000000200 */
[----:B------:R-:W-:-:S02]  /*f0e0*/  ISETP.NE.U32.AND P0, PT, RZ, UR4, PT ;  /* 0x00000004ff007c0c */ /* 0x000fc4000bf05070 */
[----:B------:R-:W-:Y:S01]  /*f0f0*/  IADD3 R64, P1, R66, UR4, RZ ;  /* 0x0000000442407c10 */ /* 0x000fe2000ff3e0ff */
[----:B------:R1:W-:Y:S01]  /*f100*/  STSM.16.M88.4 [R69], R4 ;  /* 0x0000000445007844 */ /* 0x0003e20000000200 */
[----:B------:R-:W-:Y:S02]  /*f110*/  ISETP.NE.AND.EX P3, PT, RZ, UR7, PT, P3 ;  /* 0x00000007ff007c0c */ /* 0x000fe4000bf65330 */
[----:B------:R-:W-:Y:S02]  /*f120*/  ISETP.NE.AND.EX P0, PT, RZ, UR5, PT, P0 ;  /* 0x00000005ff007c0c */ /* 0x000fe4000bf05300 */
[----:B------:R-:W-:Y:S02]  /*f130*/  IADD3.X R65, R67, UR5, RZ, P1, !PT ;  /* 0x0000000543417c10 */ /* 0x000fe40008ffe4ff */
[----:B0-----:R-:W-:Y:S02]  /*f140*/  F2FP.F16.F32.PACK_AB R10, R39, R38 ;  /* 0x00000026270a723e */ /* 0x001fe400000000ff */
[----:B------:R-:W-:-:S02]  /*f150*/  F2FP.F16.F32.PACK_AB R12, R41, R40 ;  /* 0x00000028290c723e */ /* 0x000fc400000000ff */
[----:B------:R-:W-:Y:S01]  /*f160*/  F2FP.F16.F32.PACK_AB R13, R57, R56 ;  /* 0x00000038390d723e */ /* 0x000fe200000000ff */
[----:B------:R-:W-:Y:S01]  /*f170*/  STSM.16.M88.4 [R68], R8 ;  /* 0x0000000844007844 */ /* 0x000fe20000000200 */
[----:B------:R-:W-:Y:S02]  /*f180*/  F2FP.F16.F32.PACK_AB R14, R45, R44 ;  /* 0x0000002c2d0e723e */ /* 0x000fe400000000ff */
[----:B------:R-:W-:-:S05]  /*f190*/  F2FP.F16.F32.PACK_AB R15, R151, R150 ;  /* 0x00000096970f723e */ /* 0x000fca00000000ff */
[----:B------:R0:W-:Y:S01]  /*f1a0*/  STSM.16.M88.4 [R0], R12 ;  /* 0x0000000c00007844 */ /* 0x0001e20000000200 */
[----:B------:R-:W-:Y:S01]  /*f1b0*/  BAR.SYNC.DEFER_BLOCKING 0x1, 0x180 ;  /* 0x0046000000007b1d */ /* 0x000fe20000010000 */
[----:B------:R-:W-:-:S05]  /*f1c0*/  @P3 IADD3 R66, P1, R66, UR6, RZ ;  /* 0x0000000642423c10 */ /* 0x000fca000ff3e0ff */
[----:B------:R-:W-:Y:S01]  /*f1d0*/  ULDC UR6, c[0x0][0xa88] ;  /* 0x0002a20000067ab9 */ /* 0x000fe20000000800 */
[----:B------:R-:W-:Y:S01]  /*f1e0*/  @P3 IADD3.X R67, R67, UR7, RZ, P1, !PT ;  /* 0x0000000743433c10 */ /* 0x000fe20008ffe4ff */
[----:B-1----:R-:W-:Y:S01]  /*f1f0*/  IMAD.U32 R69, RZ, RZ, UR6 ;  /* 0x00000006ff457e24 */ /* 0x002fe2000f8e00ff */
[----:B------:R-:W-:Y:S01]  /*f200*/  ISETP.GT.AND P2, PT, R70, 0x1, PT ;  /* 0x000000014600780c */ /* 0x000fe20003f44270 */
[----:B------:R-:W-:Y:S01]  /*f210*/  IMAD.MOV.U32 R4, RZ, RZ, 0x9b8 ;  /* 0x000009b8ff047424 */ /* 0x000fe200078e00ff */
[----:B0-----:R-:W0:Y:S01]  /*f220*/  LDC R0, c[0x0][0xbe8] ;  /* 0x0002fa00ff007b82 */ /* 0x001e220000000800 */
[----:B------:R1:W5:Y:S04]  /*f230*/  @P0 LDG.E R32, desc[UR56][R64.64] ;  /* 0x0000003840200981 */ /* 0x000368000c1e1900 */
[----:B------:R1:W5:Y:S01]  /*f240*/  @P3 LDG.E R69, desc[UR56][R66.64] ;  /* 0x0000003842453981 */ /* 0x000362000c1e1900 */
[----:B------:R-:W-:-:S02]  /*f250*/  SEL R4, R4, 0x978, P2 ;  /* 0x0000097804047807 */ /* 0x000fc40001000000 */
[----:B------:R-:W-:Y:S02]  /*f260*/  LEA.HI R71, R71, R75, RZ, 0x2 ;  /* 0x0000004b47477211 */ /* 0x000fe400078f10ff */
[----:B------:R1:W2:Y:S01]  /*f270*/  LDC.64 R12, c[0x0][R4+0x220] ;  /* 0x00008800040c7b82 */ /* 0x0002a20000000a00 */
[----:B0-----:R-:W-:-:S07]  /*f280*/  ISETP.NE.AND P1, PT, R0, 0x1, PT ;  /* 0x000000010000780c */ /* 0x001fce0003f25270 */
[----:B------:R1:W0:Y:S08]  /*f290*/  LDC.64 R14, c[0x0][R4+0x218] ;  /* 0x00008600040e7b82 */ /* 0x0002300000000a00 */
[----:B------:R1:W3:Y:S01]  /*f2a0*/  LDC.64 R10, c[0x0][R4+0x228] ;  /* 0x00008a00040a7b82 */ /* 0x0002e20000000a00 */
[----:B--2---:R-:W-:Y:S05]  /*f2b0*/  @P3 BRA `(.L_x_12655) ;  /* 0x0000000000103947 */ /* 0x004fea0003800000 */
[----:B------:R-:W-:Y:S05]  /*f2c0*/  @!P0 BRA `(.L_x_12655) ;  /* 0x00000000000c8947 */ /* 0x000fea0003800000 */
[----:B------:R-:W2:Y:S04]  /*f2d0*/  LDG.E R6, desc[UR56][R64.64] ;  /* 0x0000003840067981 */ /* 0x000ea8000c1e1900 */
[----:B-----5:R-:W2:Y:S02]  /*f2e0*/  LDG.E R69, desc[UR56][R64.64+0x4] ;  /* 0x0000043840457981 */ /* 0x020ea4000c1e1900 */
[----:B--2---:R-:W-:-:S07]  /*f2f0*/  IMAD.IADD R69, R69, 0x1, -R6 ;  /* 0x0000000145457824 */ /* 0x004fce00078e0a06 */
.L_x_12655:
[----:B------:R-:W2:Y:S04]  /*f300*/  LDL R76, [R1+0x74] ;  /* 0x00007400014c7983 */ /* 0x000ea80000100800 */
[----:B------:R-:W0:Y:S04]  /*f310*/  LDL R72, [R1+0x58] ;  /* 0x0000580001487983 */ /* 0x000e280000100800 */
[----:B------:R-:W4:Y:S04]  /*f320*/  LDL R73, [R1+0x68] ;  /* 0x0000680001497983 */ /* 0x000f280000100800 */
[----:B------:R-:W3:Y:S01]  /*f330*/  LDL R70, [R1+0x6c] ;  /* 0x00006c0001467983 */ /* 0x000ee20000100800 */
[----:B------:R-:W-:Y:S01]  /*f340*/  LOP3.LUT R71, R71, 0xfffffffc, RZ, 0xc0, !PT ;  /* 0xfffffffc47477812 */ /* 0x000fe200078ec0ff */
[----:B-1----:R-:W1:Y:S01]  /*f350*/  LDC.64 R4, c[0x0][R4+0x210] ;  /* 0x0000840004047b82 */ /* 0x002e620000000a00 */
[----:B------:R-:W-:-:S03]  /*f360*/  ISETP.NE.U32.AND P0, PT, RZ, UR4, PT ;  /* 0x00000004ff007c0c */ /* 0x000fc6000bf05070 */
[----:B------:R-:W-:Y:S01]  /*f370*/  IMAD.IADD R65, R75, 0x1, -R71 ;  /* 0x000000014b417824 */ /* 0x000fe200078e0a47 */
[----:B------:R-:W-:-:S03]  /*f380*/  ISETP.NE.AND.EX P0, PT, RZ, UR5, PT, P0 ;  /* 0x00000005ff007c0c */ /* 0x000fc6000bf05300 */
[----:B------:R-:W1:Y:S01]  /*f390*/  @P1 LDC R64, c[0x0][0xbec] ;  /* 0x0002fb00ff401b82 */ /* 0x000e620000000800 */
[----:B------:R-:W-:Y:S02]  /*f3a0*/  LEA.HI R9, R65, R65, RZ, 0x1 ;  /* 0x0000004141097211 */ /* 0x000fe400078f08ff */
[----:B------:R-:W-:Y:S02]  /*f3b0*/  SEL R8, R74, RZ, !P0 ;  /* 0x000000ff4a087207 */ /* 0x000fe40004000000 */
[----:B------:R-:W-:-:S03]  /*f3c0*/  LOP3.LUT R66, R9, 0x1ffffffe, RZ, 0xc0, !PT ;  /* 0x1ffffffe09427812 */ /* 0x000fc600078ec0ff */
[----:B------:R-:W1:Y:S01]  /*f3d0*/  @P1 LDC R71, c[0x0][0xbf0] ;  /* 0x0002fc00ff471b82 */ /* 0x000e620000000800 */
[----:B------:R-:W-:-:S07]  /*f3e0*/  SEL R63, R63, RZ, !P0 ;  /* 0x000000ff3f3f7207 */ /* 0x000fce0004000000 */
[----:B------:R-:W1:Y:S01]  /*f3f0*/  LDC.64 R6, c[0x0][0xba8] ;  /* 0x0002ea00ff067b82 */ /* 0x000e620000000a00 */
[----:B------:R-:W-:Y:S01]  /*f400*/  IADD3 R66, R65, -R66, RZ ;  /* 0x8000004241427210 */ /* 0x000fe20007ffe0ff */
[-C--:B------:R-:W-:Y:S01]  /*f410*/  IMAD R9, R13, R8.reuse, RZ ;  /* 0x000000080d097224 */ /* 0x080fe200078e02ff */
[----:B------:R-:W1:Y:S03]  /*f420*/  S2R R68, SR_TID.X ;  /* 0x0000000000447919 */ /* 0x000e660000002100 */
[C---:B------:R-:W-:Y:S02]  /*f430*/  IMAD R67, R12.reuse, R63, R9 ;  /* 0x0000003f0c437224 */ /* 0x040fe400078e0209 */
[----:B------:R-:W-:-:S04]  /*f440*/  IMAD.WIDE.U32 R12, R12, R8, RZ ;  /* 0x000000080c0c7225 */ /* 0x000fc800078e00ff */
[----:B------:R-:W-:Y:S01]  /*f450*/  IMAD.IADD R67, R13, 0x1, R67 ;  /* 0x000000010d437824 */ /* 0x000fe200078e0243 */
[----:B-1----:R-:W1:Y:S08]  /*f460*/  @!P2 LDC R6, c[0x0][0xb50] ;  /* 0x0002d400ff06ab82 */ /* 0x002e700000000800 */
[----:B------:R-:W1:Y:S01]  /*f470*/  @!P2 LDC R7, c[0x0][0xb54] ;  /* 0x0002d500ff07ab82 */ /* 0x000e620000000800 */
[----:B------:R-:W-:-:S05]  /*f480*/  VIADD R77, R68, 0xffffff80 ;  /* 0xffffff80444d7836 */ /* 0x000fca0000000000 */
[----:B------:R-:W-:-:S04]  /*f490*/  SHF.R.S32.HI R68, RZ, 0x1f, R77 ;  /* 0x0000001fff447819 */ /* 0x000fc8000001144d */
[----:B------:R-:W-:-:S04]  /*f4a0*/  LEA.HI R68, R68, R77, RZ, 0x7 ;  /* 0x0000004d44447211 */ /* 0x000fc800078f38ff */
[----:B------:R-:W-:-:S05]  /*f4b0*/  LOP3.LUT R68, R68, 0xffffff80, RZ, 0xc0, !PT ;  /* 0xffffff8044447812 */ /* 0x000fca00078ec0ff */
[----:B------:R-:W-:Y:S02]  /*f4c0*/  IMAD.IADD R68, R77, 0x1, -R68 ;  /* 0x000000014d447824 */ /* 0x000fe400078e0a44 */
[----:B--2---:R-:W-:Y:S02]  /*f4d0*/  IMAD R65, R66, 0x8, R76 ;  /* 0x0000000842417824 */ /* 0x004fe400078e024c */
[-C--:B0-----:R-:W-:Y:S02]  /*f4e0*/  IMAD R9, R15, R72.reuse, RZ ;  /* 0x000000480f097224 */ /* 0x081fe400078e02ff */
[----:B------:R-:W-:-:S04]  /*f4f0*/  IMAD.WIDE.U32 R14, R14, R72, RZ ;  /* 0x000000480e0e7225 */ /* 0x000fc800078e00ff */
[----:B----4-:R-:W-:Y:S01]  /*f500*/  IMAD R65, R73, 0xc0, R65 ;  /* 0x000000c049417824 */ /* 0x010fe200078e0241 */
[----:B-----5:R-:W-:Y:S02]  /*f510*/  IADD3 R14, P0, P3, R12, R14, R32 ;  /* 0x0000000e0c0e7210 */ /* 0x020fe40007b1e020 */
[----:B---3--:R-:W-:Y:S01]  /*f520*/  SEL R63, R70, RZ, P2 ;  /* 0x000000ff463f7207 */ /* 0x008fe20001000000 */
[----:B------:R-:W-:-:S04]  /*f530*/  @P1 IMAD.HI.U32 R12, R65, R64, RZ ;  /* 0x00000040410c1227 */ /* 0x000fc800078e00ff */
[----:B------:R-:W-:Y:S01]  /*f540*/  IMAD.MOV.U32 R13, RZ, RZ, R65 ;  /* 0x000000ffff0d7224 */ /* 0x000fe200078e0041 */
[----:B------:R-:W-:Y:S01]  /*f550*/  @P1 SHF.R.U32.HI R13, RZ, R71, R12 ;  /* 0x00000047ff0d1219 */ /* 0x000fe2000001160c */
[----:B------:R-:W-:Y:S02]  /*f560*/  IMAD.IADD R66, R15, 0x1, R9 ;  /* 0x000000010f427824 */ /* 0x000fe400078e0209 */
[-C--:B------:R-:W-:Y:S01]  /*f570*/  IMAD R15, R11, R63.reuse, RZ ;  /* 0x0000003f0b0f7224 */ /* 0x080fe200078e02ff */
[----:B------:R-:W-:Y:S01]  /*f580*/  SHF.R.S32.HI R9, RZ, 0x1f, R32 ;  /* 0x0000001fff097819 */ /* 0x000fe20000011420 */
[----:B------:R-:W-:-:S04]  /*f590*/  IMAD.WIDE.U32 R10, R10, R63, RZ ;  /* 0x0000003f0a0a7225 */ /* 0x000fc800078e00ff */
[----:B------:R-:W-:Y:S01]  /*f5a0*/  IMAD.MOV R63, RZ, RZ, -R13 ;  /* 0x000000ffff3f7224 */ /* 0x000fe200078e0a0d */
[----:B------:R-:W-:Y:S02]  /*f5b0*/  IADD3.X R12, R67, R66, R9, P0, P3 ;  /* 0x00000042430c7210 */ /* 0x000fe400007e6409 */
[----:B------:R-:W-:Y:S02]  /*f5c0*/  IADD3 R15, R11, R15, RZ ;  /* 0x0000000f0b0f7210 */ /* 0x000fe40007ffe0ff */
[----:B------:R-:W-:Y:S02]  /*f5d0*/  IADD3 R10, P0, P3, R13, R14, R10 ;  /* 0x0000000e0d0a7210 */ /* 0x000fe40007b1e00a */
[----:B------:R-:W-:Y:S01]  /*f5e0*/  SHF.R.S32.HI R11, RZ, 0x1f, R13 ;  /* 0x0000001fff0b7819 */ /* 0x000fe2000001140d */
[----:B------:R-:W-:-:S03]  /*f5f0*/  IMAD R13, R0, R63, R65 ;  /* 0x0000003f000d7224 */ /* 0x000fc600078e0241 */
[----:B------:R-:W-:Y:S01]  /*f600*/  IADD3.X R11, R11, R12, R15, P0, P3 ;  /* 0x0000000c0b0b7210 */ /* 0x000fe200007e640f */
[-C--:B------:R-:W-:Y:S01]  /*f610*/  IMAD R5, R5, R13.reuse, RZ ;  /* 0x0000000d05057224 */ /* 0x080fe200078e02ff */
[----:B------:R-:W-:Y:S01]  /*f620*/  SHF.R.S32.HI R15, RZ, 0x1f, R13 ;  /* 0x0000001fff0f7819 */ /* 0x000fe2000001140d */
[----:B------:R-:W-:-:S04]  /*f630*/  IMAD.WIDE.U32 R10, R4, R13, R10 ;  /* 0x0000000d040a7225 */ /* 0x000fc800078e000a */
[----:B------:R-:W-:-:S04]  /*f640*/  IMAD R5, R4, R15, R5 ;  /* 0x0000000f04057224 */ /* 0x000fc800078e0205 */
[----:B------:R-:W-:Y:S01]  /*f650*/  IMAD.IADD R4, R11, 0x1, R5 ;  /* 0x000000010b047824 */ /* 0x000fe200078e0205 */
[----:B-1----:R-:W-:-:S04]  /*f660*/  LEA R11, P0, R10, R6, 0x2 ;  /* 0x000000060a0b7211 */ /* 0x002fc800078010ff */
[----:B------:R-:W-:Y:S01]  /*f670*/  LEA.HI.X R7, R10, R7, R4, 0x2, P0 ;  /* 0x000000070a077211 */ /* 0x000fe200000f1404 */
        /* <DEDUP_REMOVED lines=13> */
[----:B0-----:R-:W0:Y:S01]  /*f750*/  @P1 LDC R13, c[0x0][0xbec] ;  /* 0x0002fb00ff0d1b82 */ /* 0x001e220000000800 */
[----:B------:R-:W-:Y:S01]  /*f760*/  ULDC.64 UR4, c[0x0][0xaa0] ;  /* 0x0002a80000047ab9 */ /* 0x000fe20000000a00 */
[----:B------:R-:W-:Y:S02]  /*f770*/  IMAD R5, R62, 0x40, R59 ;  /* 0x000000403e057824 */ /* 0x000fe400078e023b */
[----:B------:R-:W-:Y:S02]  /*f780*/  IMAD R9, R9, UR4, RZ ;  /* 0x0000000409097c24 */ /* 0x000fe4000f8e02ff */
[----:B------:R-:W-:Y:S02]  /*f790*/  IMAD.WIDE R24, R5, 0x2, R24 ;  /* 0x0000000205187825 */ /* 0x000fe400078e0218 */
[----:B------:R-:W1:Y:S02]  /*f7a0*/  @P1 LDC R14, c[0x0][0xbf0] ;  /* 0x0002fc00ff0e1b82 */ /* 0x000e640000000800 */
[----:B------:R-:W-:Y:S01]  /*f7b0*/  IMAD R9, R32, UR5, R9 ;  /* 0x0000000520097c24 */ /* 0x000fe2000f8e0209 */
[----:B------:R-:W-:Y:S01]  /*f7c0*/  IADD3 R27, P0, R24, 0x1800, RZ ;  /* 0x00001800181b7810 */ /* 0x000fe20007f1e0ff */
[----:B------:R-:W-:Y:S01]  /*f7d0*/  IMAD.WIDE.U32 R10, R32, UR4, RZ ;  /* 0x00000004200a7c25 */ /* 0x000fe2000f8e00ff */
[C---:B------:R-:W-:Y:S01]  /*f7e0*/  IADD3 R29, P2, R24.reuse, 0x3000, RZ ;  /* 0x00003000181d7810 */ /* 0x040fe20007f5e0ff */
[----:B------:R-:W-:Y:S01]  /*f7f0*/  ULDC.64 UR4, c[0x0][0xae8] ;  /* 0x0002ba0000047ab9 */ /* 0x000fe20000000a00 */
[----:B------:R-:W-:Y:S01]  /*f800*/  IADD3 R37, P3, R24, 0x4800, RZ ;  /* 0x0000480018257810 */ /* 0x000fe20007f7e0ff */
[----:B------:R-:W-:Y:S01]  /*f810*/  IMAD R3, R3, 0x30, R62 ;  /* 0x0000003003037824 */ /* 0x000fe200078e023e */
[----:B------:R-:W-:Y:S01]  /*f820*/  LOP3.LUT R26, R27, 0x380, RZ, 0xc0, !PT ;  /* 0x000003801b1a7812 */ /* 0x000fe200078ec0ff */
[----:B------:R-:W-:Y:S01]  /*f830*/  IMAD.IADD R11, R11, 0x1, R9 ;  /* 0x000000010b0b7824 */ /* 0x000fe200078e0209 */
[----:B------:R-:W-:Y:S01]  /*f840*/  LOP3.LUT R28, R29, 0x380, RZ, 0xc0, !PT ;  /* 0x000003801d1c7812 */ /* 0x000fe200078ec0ff */
[----:B------:R-:W-:Y:S01]  /*f850*/  IMAD R12, R73, 0xc0, R3 ;  /* 0x000000c0490c7824 */ /* 0x000fe200078e0203 */
[----:B------:R-:W-:Y:S01]  /*f860*/  LOP3.LUT R36, R37, 0x380, RZ, 0xc0, !PT ;  /* 0x0000038025247812 */ /* 0x000fe200078ec0ff */
[----:B------:R-:W-:Y:S01]  /*f870*/  IMAD.WIDE.U32 R10, R72, UR4, R10 ;  /* 0x00000004480a7c25 */ /* 0x000fe2000f8e000a */
[----:B------:R-:W-:-:S02]  /*f880*/  LOP3.LUT R5, R24, 0x380, RZ, 0xc0, !PT ;  /* 0x0000038018057812 */ /* 0x000fc400078ec0ff */
[----:B------:R-:W-:Y:S01]  /*f890*/  SHF.R.S32.HI R9, RZ, 0x1f, R8 ;  /* 0x0000001fff097819 */ /* 0x000fe20000011408 */
[----:B0-----:R-:W-:Y:S01]  /*f8a0*/  @P1 IMAD.HI.U32 R3, R12, R13, RZ ;  /* 0x0000000d0c031227 */ /* 0x001fe200078e00ff */
[----:B------:R-:W-:Y:S02]  /*f8b0*/  SHF.R.U64 R26, R26, 0x3, RZ ;  /* 0x000000031a1a7819 */ /* 0x000fe400000012ff */
[----:B------:R-:W-:Y:S01]  /*f8c0*/  SHF.R.U64 R28, R28, 0x3, RZ ;  /* 0x000000031c1c7819 */ /* 0x000fe200000012ff */
[----:B------:R-:W-:Y:S01]  /*f8d0*/  IMAD R11, R72, UR5, R11 ;  /* 0x00000005480b7c24 */ /* 0x000fe2000f8e020b */
[----:B------:R-:W-:Y:S01]  /*f8e0*/  SHF.R.U64 R36, R36, 0x3, RZ ;  /* 0x0000000324247819 */ /* 0x000fe200000012ff */
[----:B------:R-:W-:Y:S01]  /*f8f0*/  ULDC.64 UR4, c[0x0][0xaf0] ;  /* 0x0002bc0000047ab9 */ /* 0x000fe20000000a00 */
[----:B------:R-:W-:Y:S01]  /*f900*/  SHF.R.U64 R5, R5, 0x3, RZ ;  /* 0x0000000305057819 */ /* 0x000fe200000012ff */
[----:B------:R-:W-:Y:S01]  /*f910*/  IMAD R9, R9, UR4, RZ ;  /* 0x0000000409097c24 */ /* 0x000fe2000f8e02ff */
[----:B------:R-:W-:Y:S01]  /*f920*/  LOP3.LUT R26, R26, R27, RZ, 0x3c, !PT ;  /* 0x0000001b1a1a7212 */ /* 0x000fe200078e3cff */
[----:B------:R-:W-:Y:S01]  /*f930*/  IMAD.MOV.U32 R13, RZ, RZ, R12 ;  /* 0x000000ffff0d7224 */ /* 0x000fe200078e000c */
[----:B------:R-:W-:Y:S01]  /*f940*/  LOP3.LUT R28, R28, R29, RZ, 0x3c, !PT ;  /* 0x0000001d1c1c7212 */ /* 0x000fe200078e3cff */
[--C-:B------:R-:W-:Y:S01]  /*f950*/  IMAD.X R29, RZ, RZ, R25.reuse, P2 ;  /* 0x000000ffff1d7224 */ /* 0x100fe200010e0619 */
[----:B------:R-:W-:Y:S01]  /*f960*/  LOP3.LUT R36, R36, R37, RZ, 0x3c, !PT ;  /* 0x0000002524247212 */ /* 0x000fe200078e3cff */
[--C-:B------:R-:W-:Y:S01]  /*f970*/  IMAD.X R37, RZ, RZ, R25.reuse, P3 ;  /* 0x000000ffff257224 */ /* 0x100fe200018e0619 */
[----:B------:R-:W-:Y:S01]  /*f980*/  LOP3.LUT R4, R5, R24, RZ, 0x3c, !PT ;  /* 0x0000001805047212 */ /* 0x000fe200078e3cff */
[----:B------:R-:W-:Y:S01]  /*f990*/  IMAD.MOV.U32 R5, RZ, RZ, R25 ;  /* 0x000000ffff057224 */ /* 0x000fe200078e0019 */
[----:B-1----:R-:W-:Y:S01]  /*f9a0*/  @P1 SHF.R.U32.HI R13, RZ, R14, R3 ;  /* 0x0000000eff0d1219 */ /* 0x002fe20000011603 */
[C---:B------:R-:W-:Y:S01]  /*f9b0*/  IMAD R15, R8.reuse, UR5, R9 ;  /* 0x00000005080f7c24 */ /* 0x040fe2000f8e0209 */
[----:B------:R-:W-:Y:S01]  /*f9c0*/  IADD3.X R27, RZ, R25, RZ, P0, !PT ;  /* 0x00000019ff1b7210 */ /* 0x000fe200007fe4ff */
[----:B------:R-:W-:Y:S01]  /*f9d0*/  IMAD.WIDE.U32 R8, R8, UR4, R10 ;  /* 0x0000000408087c25 */ /* 0x000fe2000f8e000a */
[--C-:B------:R-:W-:Y:S01]  /*f9e0*/  SHF.R.S32.HI R10, RZ, 0x1f, R13.reuse ;  /* 0x0000001fff0a7819 */ /* 0x100fe2000001140d */
[----:B------:R-:W5:Y:S01]  /*f9f0*/  LD.E.128 R4, desc[UR56][R4.64] ;  /* 0x0000003804047980 */ /* 0x000f62000c101d00 */
[----:B------:R-:W-:Y:S01]  /*fa00*/  ULDC.64 UR4, c[0x0][0xae0] ;  /* 0x0002b80000047ab9 */ /* 0x000fe20000000a00 */
[----:B------:R-:W-:-:S02]  /*fa10*/  IMAD.MOV R11, RZ, RZ, -R13 ;  /* 0x000000ffff0b7224 */ /* 0x000fc400078e0a0d */
[----:B------:R-:W5:Y:S01]  /*fa20*/  LD.E.128 R24, desc[UR56][R26.64] ;  /* 0x000000381a187980 */ /* 0x000f62000c101d00 */
[----:B------:R-:W-:Y:S01]  /*fa30*/  IADD3 R9, R9, R15, RZ ;  /* 0x0000000f09097210 */ /* 0x000fe20007ffe0ff */
[----:B------:R-:W-:Y:S02]  /*fa40*/  IMAD R11, R0, R11, R12 ;  /* 0x0000000b000b7224 */ /* 0x000fe400078e020c */
[----:B------:R-:W5:Y:S04]  /*fa50*/  LD.E.128 R28, desc[UR56][R28.64] ;  /* 0x000000381c1c7980 */ /* 0x000f68000c101d00 */
[----:B------:R-:W5:Y:S01]  /*fa60*/  LD.E.128 R36, desc[UR56][R36.64] ;  /* 0x0000003824247980 */ /* 0x000f62000c101d00 */
[----:B------:R-:W-:Y:S01]  /*fa70*/  IMAD R10, R10, UR4, RZ ;  /* 0x000000040a0a7c24 */ /* 0x000fe2000f8e02ff */
[----:B------:R-:W-:Y:S01]  /*fa80*/  SHF.R.S32.HI R0, RZ, 0x1f, R11 ;  /* 0x0000001fff007819 */ /* 0x000fe2000001140b */
[C---:B------:R-:W-:Y:S01]  /*fa90*/  IMAD.WIDE.U32 R8, R13.reuse, UR4, R8 ;  /* 0x000000040d087c25 */ /* 0x040fe2000f8e0008 */
[----:B------:R-:W-:Y:S01]  /*faa0*/  @!PT LDS RZ, [RZ] ;  /* 0x00000000fffff984 */ /* 0x000fe20000000800 */
[----:B------:R-:W-:Y:S01]  /*fab0*/  @!PT LDS RZ, [RZ] ;  /* 0x00000000fffff984 */ /* 0x000fe20000000800 */
[----:B------:R-:W-:Y:S01]  /*fac0*/  @!PT LDS RZ, [RZ] ;  /* 0x00000000fffff984 */ /* 0x000fe20000000800 */
[----:B------:R-:W-:Y:S01]  /*fad0*/  @!PT LDS RZ, [RZ] ;  /* 0x00000000fffff984 */ /* 0x000fe20000000800 */
[----:B------:R0:W-:Y:S06]  /*fae0*/  MEMBAR.ALL.CTA ;  /* 0x0000000000007992 */ /* 0x0001ec0000008000 */
[----:B0-----:R-:W0:Y:S01]  /*faf0*/  FENCE.VIEW.ASYNC.S ;  /* 0x00000000000073c6 */ /* 0x001e220000000000 */
[----:B------:R-:W-:Y:S01]  /*fb00*/  IMAD R15, R13, UR5, R10 ;  /* 0x000000050d0f7c24 */ /* 0x000fe2000f8e020a */
[----:B------:R-:W-:Y:S01]  /*fb10*/  ULDC.64 UR4, c[0x0][0xad8] ;  /* 0x0002b60000047ab9 */ /* 0x000fe20000000a00 */
[----:B------:R-:W-:-:S02]  /*fb20*/  VIADD R3, R2, 0x30820 ;  /* 0x0003082002037836 */ /* 0x000fc40000000000 */
[----:B------:R-:W-:Y:S02]  /*fb30*/  IMAD.IADD R9, R9, 0x1, R15 ;  /* 0x0000000109097824 */ /* 0x000fe400078e020f */
[----:B------:R-:W-:Y:S01]  /*fb40*/  IMAD R0, R0, UR4, RZ ;  /* 0x0000000400007c24 */ /* 0x000fe2000f8e02ff */
[----:B------:R-:W-:Y:S01]  /*fb50*/  PRMT R3, RZ, 0x654, R3 ;  /* 0x00000654ff037816 */ /* 0x000fe20000000003 */
[----:B------:R-:W-:-:S04]  /*fb60*/  IMAD.WIDE.U32 R8, R11, UR4, R8 ;  /* 0x000000040b087c25 */ /* 0x000fc8000f8e0008 */
[----:B------:R-:W-:Y:S01]  /*fb70*/  IMAD R41, R11, UR5, R0 ;  /* 0x000000050b297c24 */ /* 0x000fe2000f8e0200 */
[----:B------:R-:W-:Y:S02]  /*fb80*/  ULDC.64 UR4, c[0x0][0xa80] ;  /* 0x0002a00000047ab9 */ /* 0x000fe40000000a00 */
[C---:B------:R-:W-:Y:S01]  /*fb90*/  LEA R40, P0, R8.reuse, UR4, 0x1 ;  /* 0x0000000408287c11 */ /* 0x040fe2000f8008ff */
[----:B------:R-:W-:Y:S01]  /*fba0*/  IMAD.IADD R41, R9, 0x1, R41 ;  /* 0x0000000109297824 */ /* 0x000fe200078e0229 */
[----:B------:R-:W-:Y:S01]  /*fbb0*/  UMOV UR4, 0xffffffff ;  /* 0xffffffff00047882 */ /* 0x000fe20000000000 */
[----:B0-----:R0:W-:Y:S03]  /*fbc0*/  SYNCS.ARRIVE.TRANS64.RED.A1T0 RZ, [R3+URZ], RZ ;  /* 0x000000ff03ff79a7 */ /* 0x0011e6000810043f */
[----:B------:R-:W-:Y:S01]  /*fbd0*/  LEA.HI.X R41, R8, UR5, R41, 0x1, P0 ;  /* 0x0000000508297c11 */ /* 0x000fe200080f0c29 */
[----:B------:R-:W-:Y:S06]  /*fbe0*/  BRA.DIV UR4, `(.L_x_12657) ;  /* 0x0000008a04207947 */ /* 0x000fec000b800000 */
[----:B0-----:R-:W0:Y:S01]  /*fbf0*/  SHFL.IDX PT, R3, R40, RZ, 0x181f ;  /* 0x00181fff28037589 */ /* 0x001e2200000e0000 */
[----:B------:R-:W-:Y:S01]  /*fc00*/  ULDC UR4, c[0x0][0xac8] ;  /* 0x0002b20000047ab9 */ /* 0x000fe20000000800 */
[----:B------:R-:W-:Y:S01]  /*fc10*/  IMAD R42, R73, 0xc0, R62 ;  /* 0x000000c0492a7824 */ /* 0x000fe200078e023e */
[----:B------:R-:W-:Y:S01]  /*fc20*/  ISETP.GE.AND P0, PT, R59, UR4, PT ;  /* 0x000000043b007c0c */ /* 0x000fe2000bf06270 */
[----:B------:R-:W1:Y:S02]  /*fc30*/  SHFL.IDX PT, R9, R40, 0x1, 0x181f ;  /* 0x00381f0028097f89 */ /* 0x000e6400000e0000 */
[C---:B------:R-:W-:Y:S01]  /*fc40*/  VIADD R12, R42.reuse, 0x30 ;  /* 0x000000302a0c7836 */ /* 0x040fe20000000000 */
[CC--:B------:R-:W-:Y:S01]  /*fc50*/  ISETP.GE.OR P2, PT, R42.reuse, R63.reuse, P0 ;  /* 0x0000003f2a00720c */ /* 0x0c0fe20000746670 */
[----:B------:R-:W2:Y:S01]  /*fc60*/  SHFL.IDX PT, R0, R41, RZ, 0x181f ;  /* 0x00181fff29007589 */ /* 0x000ea200000e0000 */
[----:B------:R-:W-:Y:S02]  /*fc70*/  IADD3 R20, R42, 0x60, RZ ;  /* 0x000000602a147810 */ /* 0x000fe40007ffe0ff */
[-C--:B------:R-:W-:Y:S01]  /*fc80*/  ISETP.GE.OR P3, PT, R12, R63.reuse, P0 ;  /* 0x0000003f0c00720c */ /* 0x080fe20000766670 */
[----:B------:R-:W3:Y:S01]  /*fc90*/  SHFL.IDX PT, R14, R40, 0x2, 0x181f ;  /* 0x00581f00280e7f89 */ /* 0x000ee200000e0000 */
[----:B------:R-:W-:-:S03]  /*fca0*/  ISETP.GE.OR P4, PT, R20, R63, P0 ;  /* 0x0000003f1400720c */ /* 0x000fc60000786670 */
[----:B------:R-:W4:Y:S04]  /*fcb0*/  SHFL.IDX PT, R8, R41, 0x1, 0x181f ;  /* 0x00381f0029087f89 */ /* 0x000f2800000e0000 */
[----:B------:R-:W4:Y:S01]  /*fcc0*/  SHFL.IDX PT, R10, R41, 0x2, 0x181f ;  /* 0x00581f00290a7f89 */ /* 0x000f2200000e0000 */
[----:B0-----:R-:W-:-:S03]  /*fcd0*/  @!P2 LEA R32, P5, R59, R3, 0x1 ;  /* 0x000000033b20a211 */ /* 0x001fc600078a08ff */
[C---:B-1----:R-:W-:Y:S02]  /*fce0*/  @!P3 LEA R20, P1, R59.reuse, R9, 0x1 ;  /* 0x000000093b14b211 */ /* 0x042fe400078208ff */
[C-C-:B--2---:R-:W-:Y:S02]  /*fcf0*/  @!P2 LEA.HI.X R3, R59.reuse, R0, R58.reuse, 0x1, P5 ;  /* 0x000000003b03a211 */ /* 0x144fe400028f0c3a */
[----:B------:R-:W0:Y:S01]  /*fd00*/  SHFL.IDX PT, R0, R41, 0x3, 0x181f ;  /* 0x00781f0029007f89 */ /* 0x000e2200000e0000 */
[C---:B---3--:R-:W-:Y:S02]  /*fd10*/  @!P4 LEA R43, P5, R59.reuse, R14, 0x1 ;  /* 0x0000000e3b2bc211 */ /* 0x048fe400078a08ff */
[----:B------:R-:W-:Y:S01]  /*fd20*/  @!P2 IMAD.MOV.U32 R9, RZ, RZ, R3 ;  /* 0x000000ffff09a224 */ /* 0x000fe200078e0003 */
[----:B------:R-:W1:Y:S01]  /*fd30*/  SHFL.IDX PT, R14, R40, 0x3, 0x181f ;  /* 0x00781f00280e7f89 */ /* 0x000e6200000e0000 */
[C---:B----4-:R-:W-:Y:S01]  /*fd40*/  @!P3 LEA.HI.X R21, R59.reuse, R8, R58, 0x1, P1 ;  /* 0x000000083b15b211 */ /* 0x050fe200008f0c3a */
[----:B------:R-:W-:Y:S01]  /*fd50*/  @!P2 IMAD.MOV.U32 R8, RZ, RZ, R32 ;  /* 0x000000ffff08a224 */ /* 0x000fe200078e0020 */
[----:B------:R-:W-:-:S04]  /*fd60*/  @!P4 LEA.HI.X R10, R59, R10, R58, 0x1, P5 ;  /* 0x0000000a3b0ac211 */ /* 0x000fc800028f0c3a */
[----:B-----5:R2:W-:Y:S04]  /*fd70*/  @!P2 ST.E.128 desc[UR56][R8.64], R4 ;  /* 0x000000040800a985 */ /* 0x0205e8000c101d38 */
[----:B------:R3:W-:Y:S01]  /*fd80*/  @!P3 ST.E.128 desc[UR56][R20.64], R24 ;  /* 0x000000181400b985 */ /* 0x0007e2000c101d38 */
[----:B--2---:R-:W-:Y:S02]  /*fd90*/  @!P4 IMAD.MOV.U32 R4, RZ, RZ, R43 ;  /* 0x000000ffff04c224 */ /* 0x004fe400078e002b */
[----:B------:R-:W-:-:S05]  /*fda0*/  @!P4 IMAD.MOV.U32 R5, RZ, RZ, R10 ;  /* 0x000000ffff05c224 */ /* 0x000fca00078e000a */
[----:B01----:R3:W-:Y:S02]  /*fdb0*/  @!P4 ST.E.128 desc[UR56][R4.64], R28 ;  /* 0x0000001c0400c985 */ /* 0x0037e4000c101d38 */
.L_x_12839:
[----:B------:R-:W-:-:S05]  /*fdc0*/  VIADD R42, R42, 0x90 ;  /* 0x000000902a2a7836 */ /* 0x000fca0000000000 */
[----:B------:R-:W-:-:S13]  /*fdd0*/  ISETP.GE.OR P0, PT, R42, R63, P0 ;  /* 0x0000003f2a00720c */ /* 0x000fda0000706670 */
[----:B------:R-:W-:Y:S05]  /*fde0*/  @P0 BRA `(.L_x_12658) ;  /* 0x0000001000d40947 */ /* 0x000fea0003800000 */
[----:B------:R-:W-:-:S04]  /*fdf0*/  LEA R14, P0, R59, R14, 0x1 ;  /* 0x0000000e3b0e7211 */ /* 0x000fc800078008ff */
[----:B------:R-:W-:-:S05]  /*fe00*/  LEA.HI.X R15, R59, R0, R58, 0x1, P0 ;  /* 0x000000003b0f7211 */ /* 0x000fca00000f0c3a */
[----:B------:R4:W-:Y:S01]  /*fe10*/  ST.E.128 desc[UR56][R14.64], R36 ;  /* 0x000000240e007985 */ /* 0x0009e2000c101d38 */
[----:B------:R-:W-:Y:S05]  /*fe20*/  BRA `(.L_x_12658) ;  /* 0x0000001000c47947 */ /* 0x000fea0003800000 */
.L_x_12656:
[----:B------:R-:W-:Y:S01]  /*fe30*/  ULDC.64 UR4, c[0x0][0xb08] ;  /* 0x0002c20000047ab9 */ /* 0x000fe20000000a00 */
[----:B0-----:R-:W0:Y:S01]  /*fe40*/  @P1 LDC R12, c[0x0][0xbec] ;  /* 0x0002fb00ff0c1b82 */ /* 0x001e220000000800 */
[----:B------:R-:W-:Y:S01]  /*fe50*/  IMAD R9, R9, UR4, RZ ;  /* 0x0000000409097c24 */ /* 0x000fe2000f8e02ff */
[----:B------:R-:W-:Y:S01]  /*fe60*/  SHF.R.S32.HI R3, RZ, 0x1f, R8 ;  /* 0x0000001fff037819 */ /* 0x000fe20000011408 */
[----:B------:R-:W-:Y:S01]  /*fe70*/  IMAD.WIDE.U32 R4, R32, UR4, RZ ;  /* 0x0000000420047c25 */ /* 0x000fe2000f8e00ff */
[----:B------:R-:W-:-:S03]  /*fe80*/  ULDC.64 UR6, c[0x0][0xb30] ;  /* 0x0002cc0000067ab9 */ /* 0x000fc60000000a00 */
[----:B------:R-:W-:Y:S01]  /*fe90*/  IMAD R9, R32, UR5, R9 ;  /* 0x0000000520097c24 */ /* 0x000fe2000f8e0209 */
[----:B------:R-:W1:Y:S01]  /*fea0*/  @P1 LDC R11, c[0x0][0xbf0] ;  /* 0x0002fc00ff0b1b82 */ /* 0x000e620000000800 */
[----:B------:R-:W-:-:S03]  /*feb0*/  ULDC.64 UR4, c[0x0][0xb38] ;  /* 0x0002ce0000047ab9 */ /* 0x000fc60000000a00 */
[----:B------:R-:W-:-:S03]  /*fec0*/  IADD3 R5, R5, R9, RZ ;  /* 0x0000000905057210 */ /* 0x000fc60007ffe0ff */
[----:B------:R-:W-:-:S04]  /*fed0*/  IMAD.WIDE.U32 R4, R72, UR4, R4 ;  /* 0x0000000448047c25 */ /* 0x000fc8000f8e0004 */
[----:B------:R-:W-:Y:S01]  /*fee0*/  IMAD R5, R72, UR5, R5 ;  /* 0x0000000548057c24 */ /* 0x000fe2000f8e0205 */
[----:B------:R-:W-:Y:S02]  /*fef0*/  ULDC.64 UR4, c[0x0][0xb40] ;  /* 0x0002d00000047ab9 */ /* 0x000fe40000000a00 */
[----:B------:R-:W-:Y:S02]  /*ff00*/  IMAD R3, R3, UR4, RZ ;  /* 0x0000000403037c24 */ /* 0x000fe4000f8e02ff */
[----:B0-----:R-:W-:-:S04]  /*ff10*/  @P1 IMAD.HI.U32 R12, R65, R12, RZ ;  /* 0x0000000c410c1227 */ /* 0x001fc800078e00ff */
[C---:B------:R-:W-:Y:S02]  /*ff20*/  IMAD R7, R8.reuse, UR5, R3 ;  /* 0x0000000508077c24 */ /* 0x040fe4000f8e0203 */
[----:B------:R-:W-:Y:S01]  /*ff30*/  IMAD.WIDE.U32 R8, R8, UR4, R4 ;  /* 0x0000000408087c25 */ /* 0x000fe2000f8e0004 */
[----:B------:R-:W-:-:S03]  /*ff40*/  ULDC.64 UR4, c[0x0][0xb48] ;  /* 0x0002d20000047ab9 */ /* 0x000fc60000000a00 */
[----:B------:R-:W-:Y:S01]  /*ff50*/  IMAD.MOV.U32 R3, RZ, RZ, R65 ;  /* 0x000000ffff037224 */ /* 0x000fe200078e0041 */
[----:B-1----:R-:W-:Y:S01]  /*ff60*/  @P1 SHF.R.U32.HI R3, RZ, R11, R12 ;  /* 0x0000000bff031219 */ /* 0x002fe2000001160c */
[----:B------:R-:W-:-:S03]  /*ff70*/  IMAD.IADD R9, R9, 0x1, R7 ;  /* 0x0000000109097824 */ /* 0x000fc600078e0207 */
[----:B------:R-:W-:Y:S01]  /*ff80*/  SHF.R.S32.HI R7, RZ, 0x1f, R3 ;  /* 0x0000001fff077819 */ /* 0x000fe20000011403 */
[----:B------:R-:W-:-:S04]  /*ff90*/  IMAD.WIDE.U32 R4, R70, UR4, R8 ;  /* 0x0000000446047c25 */ /* 0x000fc8000f8e0008 */
[----:B------:R-:W-:Y:S02]  /*ffa0*/  IMAD.MOV R9, RZ, RZ, -R3 ;  /* 0x000000ffff097224 */ /* 0x000fe400078e0a03 */
[----:B------:R-:W-:Y:S02]  /*ffb0*/  IMAD R8, R7, UR6, RZ ;  /* 0x0000000607087c24 */ /* 0x000fe4000f8e02ff */
[----:B------:R-:W-:Y:S01]  /*ffc0*/  IMAD R5, R70, UR5, R5 ;  /* 0x0000000546057c24 */ /* 0x000fe2000f8e0205 */
[----:B------:R-:W-:Y:S01]  /*ffd0*/  ULDC.64 UR4, c[0x0][0xb28] ;  /* 0x0002ca0000047ab9 */ /* 0x000fe20000000a00 */
[----:B------:R-:W-:Y:S02]  /*ffe0*/  IMAD R7, R0, R9, R65 ;  /* 0x0000000900077224 */ /* 0x000fe400078e0241 */
[C---:B------:R-:W-:Y:S02]  /*fff0*/  IMAD R9, R3.reuse, UR7, R8 ;  /* 0x0000000703097c24 */ /* 0x040fe4000f8e0208 */
[----:B------:R-:W-:Y:S01]  /*10000*/  IMAD.WIDE.U32 R4, R3, UR6, R4 ;  /* 0x0000000603047c25 */ /* 0x000fe2000f8e0004 */
[----:B------:R-:W-:-:S02]  /*10010*/  SHF.R.S32.HI R3, RZ, 0x1f, R68 ;  /* 0x0000001fff037819 */ /* 0x000fc40000011444 */
[----:B------:R-:W-:Y:S01]  /*10020*/  SHF.R.S32.HI R0, RZ, 0x1f, R7 ;  /* 0x0000001fff007819 */ /* 0x000fe20000011407 */
[----:B------:R-:W-:Y:S01]  /*10030*/  IMAD.IADD R5, R5, 0x1, R9 ;  /* 0x0000000105057824 */ /* 0x000fe200078e0209 */
[----:B------:R-:W-:Y:S01]  /*10040*/  LEA.HI R8, R3, R68, RZ, 0x2 ;  /* 0x0000004403087211 */ /* 0x000fe200078f10ff */
[----:B------:R-:W-:Y:S02]  /*10050*/  VIADD R3, R2, 0x30820 ;  /* 0x0003082002037836 */ /* 0x000fe40000000000 */
[----:B------:R-:W-:Y:S01]  /*10060*/  IMAD R0, R0, UR4, RZ ;  /* 0x0000000400007c24 */ /* 0x000fe2000f8e02ff */
[----:B------:R-:W-:Y:S01]  /*10070*/  LOP3.LUT R9, R8, 0x7ffffffc, RZ, 0xc0, !PT ;  /* 0x7ffffffc08097812 */ /* 0x000fe200078ec0ff */
[C---:B------:R-:W-:Y:S01]  /*10080*/  IMAD.WIDE.U32 R4, R7.reuse, UR4, R4 ;  /* 0x0000000407047c25 */ /* 0x040fe2000f8e0004 */
[----:B------:R-:W-:Y:S02]  /*10090*/  PRMT R8, RZ, 0x654, R3 ;  /* 0x00000654ff087816 */ /* 0x000fe40000000003 */
[----:B------:R-:W-:Y:S01]  /*100a0*/  IADD3 R9, R68, -R9, RZ ;  /* 0x8000000944097210 */ /* 0x000fe20007ffe0ff */
[----:B------:R-:W-:Y:S01]  /*100b0*/  IMAD R3, R7, UR5, R0 ;  /* 0x0000000507037c24 */ /* 0x000fe2000f8e0200 */
[----:B------:R-:W-:Y:S01]  /*100c0*/  ULDC.64 UR4, c[0x0][0xb00] ;  /* 0x0002c00000047ab9 */ /* 0x000fe20000000a00 */
[----:B------:R0:W-:Y:S01]  /*100d0*/  SYNCS.ARRIVE.TRANS64.RED.A1T0 RZ, [R8+URZ], RZ ;  /* 0x000000ff08ff79a7 */ /* 0x0001e2000810043f */
[----:B------:R-:W-:Y:S01]  /*100e0*/  LEA R0, P0, R4, UR4, 0x2 ;  /* 0x0000000404007c11 */ /* 0x000fe2000f8010ff */
[----:B------:R-:W-:Y:S01]  /*100f0*/  IMAD.SHL.U32 R7, R9, 0x2, RZ ;  /* 0x0000000209077824 */ /* 0x000fe200078e00ff */
[----:B------:R-:W-:Y:S01]  /*10100*/  UMOV UR4, 0xffffffff ;  /* 0xffffffff00047882 */ /* 0x000fe20000000000 */
[----:B------:R-:W-:-:S02]  /*10110*/  IMAD.IADD R3, R5, 0x1, R3 ;  /* 0x0000000105037824 */ /* 0x000fc400078e0203 */
[C---:B------:R-:W-:Y:S01]  /*10120*/  VIADD R32, R7.reuse, 0x30 ;  /* 0x0000003007207836 */ /* 0x040fe20000000000 */
[C---:B------:R-:W-:Y:S01]  /*10130*/  IADD3 R65, R7.reuse, 0x10, RZ ;  /* 0x0000001007417810 */ /* 0x040fe20007ffe0ff */
[C---:B------:R-:W-:Y:S01]  /*10140*/  VIADD R60, R7.reuse, 0x38 ;  /* 0x00000038073c7836 */ /* 0x040fe20000000000 */
[----:B------:R-:W-:Y:S01]  /*10150*/  LEA.HI.X R4, R4, UR5, R3, 0x2, P0 ;  /* 0x0000000504047c11 */ /* 0x000fe200080f1403 */
        /* <DEDUP_REMOVED lines=10> */
[----:B------:R-:W-:Y:S01]  /*10200*/  SHF.R.S32.HI R73, RZ, 0x1f, R32 ;  /* 0x0000001fff497819 */ /* 0x000fe20000011420 */
[----:B0-----:R-:W-:Y:S06]  /*10210*/  BRA.DIV UR4, `(.L_x_12659) ;  /* 0x00000086049c7947 */ /* 0x001fec000b800000 */
[----:B------:R0:W1:Y:S04]  /*10220*/  SHFL.IDX PT, R3, R4, RZ, 0x1c1f ;  /* 0x001c1fff04037589 */ /* 0x00006800000e0000 */
[----:B------:R0:W2:Y:S02]  /*10230*/  SHFL.IDX PT, R14, R0, RZ, 0x1c1f ;  /* 0x001c1fff000e7589 */ /* 0x0000a400000e0000 */
.L_x_12842:
[----:B------:R-:W-:Y:S01]  /*10240*/  ISETP.GE.AND P0, PT, R10, R63, PT ;  /* 0x0000003f0a00720c */ /* 0x000fe20003f06270 */
[----:B------:R-:W-:-:S12]  /*10250*/  BSSY B1, `(.L_x_12660) ;  /* 0x0000023000017945 */ /* 0x000fd80003800000 */
[----:B------:R-:W-:Y:S05]  /*10260*/  @P0 BRA `(.L_x_12661) ;  /* 0x0000000000840947 */ /* 0x000fea0003800000 */
[----:B------:R-:W-:Y:S02]  /*10270*/  ULDC UR4, c[0x0][0xac8] ;  /* 0x0002b20000047ab9 */ /* 0x000fe40000000800 */
[----:B------:R-:W-:Y:S02]  /*10280*/  ISETP.GE.AND P3, PT, R7, UR4, PT ;  /* 0x0000000407007c0c */ /* 0x000fe4000bf66270 */
[----:B------:R-:W-:Y:S02]  /*10290*/  ISETP.GE.AND P1, PT, R62, UR4, PT ;  /* 0x000000043e007c0c */ /* 0x000fe4000bf26270 */
[----:B------:R-:W-:Y:S02]  /*102a0*/  ISETP.GE.AND P0, PT, R65, UR4, PT ;  /* 0x0000000441007c0c */ /* 0x000fe4000bf06270 */
[----:B------:R-:W-:-:S07]  /*102b0*/  ISETP.GE.AND P4, PT, R67, UR4, PT ;  /* 0x0000000443007c0c */ /* 0x000fce000bf86270 */
[----:B-1----:R-:W-:Y:S02]  /*102c0*/  @!P3 IMAD.MOV.U32 R15, RZ, RZ, R3 ;  /* 0x000000ffff0fb224 */ /* 0x002fe400078e0003 */
[CC--:B--2---:R-:W-:Y:S01]  /*102d0*/  @!P1 LEA R10, P5, R62.reuse, R14.reuse, 0x2 ;  /* 0x0000000e3e0a9211 */ /* 0x0c4fe200078a10ff */
[----:B------:R-:W-:Y:S01]  /*102e0*/  @!P3 IMAD.WIDE R8, R7, 0x4, R14 ;  /* 0x000000040708b825 */ /* 0x000fe200078e020e */
[----:B------:R-:W-:Y:S02]  /*102f0*/  @!P0 LEA R12, P2, R65, R14, 0x2 ;  /* 0x0000000e410c8211 */ /* 0x000fe400078410ff */
[-C--:B------:R-:W-:Y:S02]  /*10300*/  @!P1 LEA.HI.X R11, R62, R3.reuse, R64, 0x2, P5 ;  /* 0x000000033e0b9211 */ /* 0x080fe400028f1440 */
[----:B------:R1:W-:Y:S01]  /*10310*/  @!P3 ST.E.64 desc[UR56][R8.64], R20 ;  /* 0x000000140800b985 */ /* 0x0003e2000c101b38 */
[----:B------:R-:W-:Y:S02]  /*10320*/  ISETP.GE.AND P3, PT, R69, UR4, PT ;  /* 0x0000000445007c0c */ /* 0x000fe4000bf66270 */
[----:B------:R-:W-:Y:S01]  /*10330*/  @!P0 LEA.HI.X R13, R65, R3, R66, 0x2, P2 ;  /* 0x00000003410d8211 */ /* 0x000fe200010f1442 */
[----:B------:R2:W-:Y:S01]  /*10340*/  @!P1 ST.E.64 desc[UR56][R10.64], R26 ;  /* 0x0000001a0a009985 */ /* 0x0005e2000c101b38 */
[----:B------:R-:W-:-:S02]  /*10350*/  ISETP.GE.AND P2, PT, R71, UR4, PT ;  /* 0x0000000447007c0c */ /* 0x000fc4000bf46270 */
[CC--:B------:R-:W-:Y:S01]  /*10360*/  @!P4 LEA R24, P5, R67.reuse, R14.reuse, 0x2 ;  /* 0x0000000e4318c211 */ /* 0x0c0fe200078a10ff */
[----:B------:R3:W-:Y:S01]  /*10370*/  @!P0 ST.E.64 desc[UR56][R12.64], R28 ;  /* 0x0000001c0c008985 */ /* 0x0007e2000c101b38 */
[----:B------:R-:W-:Y:S02]  /*10380*/  ISETP.GE.AND P1, PT, R32, UR4, PT ;  /* 0x0000000420007c0c */ /* 0x000fe4000bf26270 */
[----:B------:R-:W-:Y:S02]  /*10390*/  ISETP.GE.AND P0, PT, R60, UR4, PT ;  /* 0x000000043c007c0c */ /* 0x000fe4000bf06270 */
[----:B------:R-:W-:Y:S02]  /*103a0*/  @!P4 LEA.HI.X R25, R67, R3, R68, 0x2, P5 ;  /* 0x000000034319c211 */ /* 0x000fe400028f1444 */
[----:B------:R-:W-:-:S03]  /*103b0*/  @!P3 LEA R58, P5, R69, R14, 0x2 ;  /* 0x0000000e453ab211 */ /* 0x000fc600078a10ff */
[----:B------:R3:W-:Y:S01]  /*103c0*/  @!P4 ST.E.64 desc[UR56][R24.64], R30 ;  /* 0x0000001e1800c985 */ /* 0x0007e2000c101b38 */
[-C--:B-1----:R-:W-:Y:S02]  /*103d0*/  @!P2 LEA R8, P4, R71, R14.reuse, 0x2 ;  /* 0x0000000e4708a211 */ /* 0x082fe400078810ff */
[-C--:B------:R-:W-:Y:S02]  /*103e0*/  @!P3 LEA.HI.X R59, R69, R3.reuse, R70, 0x2, P5 ;  /* 0x00000003453bb211 */ /* 0x080fe400028f1446 */
[-C--:B--2---:R-:W-:Y:S02]  /*103f0*/  @!P1 LEA R10, P5, R32, R14.reuse, 0x2 ;  /* 0x0000000e200a9211 */ /* 0x084fe400078a10ff */
        /* <DEDUP_REMOVED lines=8> */
.L_x_12661:
[----:B------:R-:W-:Y:S05]  /*10480*/  BSYNC B1 ;  /* 0x0000000000017941 */ /* 0x000fea0003800000 */
.L_x_12660:
[----:B------:R-:W-:-:S03]  /*10490*/  UMOV UR4, 0xffffffff ;  /* 0xffffffff00047882 */ /* 0x000fc60000000000 */
[----:B------:R-:W-:Y:S05]  /*104a0*/  BRA.DIV UR4, `(.L_x_12662) ;  /* 0x00000086042c7947 */ /* 0x000fea000b800000 */
[----:B-1----:R1:W4:Y:S04]  /*104b0*/  SHFL.IDX PT, R3, R4, 0x1, 0x1c1f ;  /* 0x003c1f0004037f89 */ /* 0x00232800000e0000 */
[----:B--23--:R1:W2:Y:S02]  /*104c0*/  SHFL.IDX PT, R14, R0, 0x1, 0x1c1f ;  /* 0x003c1f00000e7f89 */ /* 0x00c2a400000e0000 */
.L_x_12846:
[----:B------:R-:W-:-:S13]  /*104d0*/  ISETP.GE.AND P0, PT, R6, R63, PT ;  /* 0x0000003f0600720c */ /* 0x000fda0003f06270 */
[----:B------:R-:W-:Y:S05]  /*104e0*/  @P0 BRA `(.L_x_12658) ;  /* 0x0000000c00140947 */ /* 0x000fea0003800000 */
[----:B------:R-:W-:Y:S02]  /*104f0*/  ULDC UR4, c[0x0][0xac8] ;  /* 0x0002b20000047ab9 */ /* 0x000fe40000000800 */
[----:B------:R-:W-:Y:S02]  /*10500*/  ISETP.GE.AND P4, PT, R7, UR4, PT ;  /* 0x0000000407007c0c */ /* 0x000fe4000bf86270 */
[----:B------:R-:W-:Y:S02]  /*10510*/  ISETP.GE.AND P5, PT, R62, UR4, PT ;  /* 0x000000043e007c0c */ /* 0x000fe4000bfa6270 */
[----:B------:R-:W-:Y:S02]  /*10520*/  ISETP.GE.AND P0, PT, R65, UR4, PT ;  /* 0x0000000441007c0c */ /* 0x000fe4000bf06270 */
[----:B------:R-:W-:Y:S02]  /*10530*/  ISETP.GE.AND P1, PT, R67, UR4, PT ;  /* 0x0000000443007c0c */ /* 0x000fe4000bf26270 */
[----:B------:R-:W-:-:S05]  /*10540*/  ISETP.GE.AND P2, PT, R69, UR4, PT ;  /* 0x0000000445007c0c */ /* 0x000fca000bf46270 */
[----:B----4-:R-:W-:Y:S02]  /*10550*/  @!P4 IMAD.MOV.U32 R15, RZ, RZ, R3 ;  /* 0x000000ffff0fc224 */ /* 0x010fe400078e0003 */
        /* <DEDUP_REMOVED lines=9> */
[----:B------:R-:W-:Y:S02]  /*105f0*/  ISETP.GE.AND P4, PT, R32, UR4, PT ;  /* 0x0000000420007c0c */ /* 0x000fe4000bf86270 */
[-C--:B------:R-:W-:Y:S01]  /*10600*/  @!P1 LEA.HI.X R11, R67, R3.reuse, R68, 0x2, P5 ;  /* 0x00000003430b9211 */ /* 0x080fe200028f1444 */
[----:B------:R1:W-:Y:S01]  /*10610*/  @!P0 ST.E.64 desc[UR56][R8.64], R48 ;  /* 0x0000003008008985 */ /* 0x0003e2000c101b38 */
[C---:B------:R-:W-:Y:S02]  /*10620*/  @!P2 LEA R12, P5, R69.reuse, R14, 0x2 ;  /* 0x0000000e450ca211 */ /* 0x040fe400078a10ff */
[----:B------:R-:W-:Y:S01]  /*10630*/  ISETP.GE.AND P0, PT, R60, UR4, PT ;  /* 0x000000043c007c0c */ /* 0x000fe2000bf06270 */
[----:B------:R1:W-:Y:S01]  /*10640*/  @!P1 ST.E.64 desc[UR56][R10.64], R50 ;  /* 0x000000320a009985 */ /* 0x0003e2000c101b38 */
[----:B------:R-:W-:-:S02]  /*10650*/  @!P2 LEA.HI.X R13, R69, R3, R70, 0x2, P5 ;  /* 0x00000003450da211 */ /* 0x000fc400028f1446 */
[----:B------:R-:W-:-:S03]  /*10660*/  @!P3 LEA R20, P5, R71, R14, 0x2 ;  /* 0x0000000e4714b211 */ /* 0x000fc600078a10ff */
[----:B------:R1:W-:Y:S01]  /*10670*/  @!P2 ST.E.64 desc[UR56][R12.64], R52 ;  /* 0x000000340c00a985 */ /* 0x0003e2000c101b38 */
[----:B------:R-:W-:Y:S02]  /*10680*/  @!P3 LEA.HI.X R21, R71, R3, R72, 0x2, P5 ;  /* 0x000000034715b211 */ /* 0x000fe400028f1448 */
[----:B0-----:R-:W-:-:S03]  /*10690*/  @!P4 LEA R4, P5, R32, R14, 0x2 ;  /* 0x0000000e2004c211 */ /* 0x001fc600078a10ff */
[----:B------:R1:W-:Y:S01]  /*106a0*/  @!P3 ST.E.64 desc[UR56][R20.64], R54 ;  /* 0x000000361400b985 */ /* 0x0003e2000c101b38 */
[----:B------:R-:W-:-:S05]  /*106b0*/  @!P4 LEA.HI.X R5, R32, R3, R73, 0x2, P5 ;  /* 0x000000032005c211 */ /* 0x000fca00028f1449 */
[----:B------:R1:W-:Y:S01]  /*106c0*/  @!P4 ST.E.64 desc[UR56][R4.64], R56 ;  /* 0x000000380400c985 */ /* 0x0003e2000c101b38 */
[----:B------:R-:W-:Y:S05]  /*106d0*/  @P0 BRA `(.L_x_12658) ;  /* 0x0000000800980947 */ /* 0x000fea0003800000 */
[----:B------:R-:W-:-:S04]  /*106e0*/  LEA R14, P0, R60, R14, 0x2 ;  /* 0x0000000e3c0e7211 */ /* 0x000fc800078010ff */
[----:B------:R-:W-:-:S05]  /*106f0*/  LEA.HI.X R15, R60, R3, R61, 0x2, P0 ;  /* 0x000000033c0f7211 */ /* 0x000fca00000f143d */
[----:B------:R0:W-:Y:S01]  /*10700*/  ST.E.64 desc[UR56][R14.64], R150 ;  /* 0x000000960e007985 */ /* 0x0001e2000c101b38 */
[----:B------:R-:W-:Y:S05]  /*10710*/  BRA `(.L_x_12658) ;  /* 0x0000000800887947 */ /* 0x000fea0003800000 */
.L_x_12654:
[----:B------:R-:W2:Y:S01]  /*10720*/  LDL R8, [R1+0x60] ;  /* 0x0000600001087983 */ /* 0x000ea20000100800 */
[----:B------:R-:W-:Y:S01]  /*10730*/  ULDC.64 UR6, c[0x0][0xc08] ;  /* 0x0003020000067ab9 */ /* 0x000fe20000000a00 */
[----:B------:R-:W-:Y:S01]  /*10740*/  ULDC.64 UR4, c[0x0][0xc00] ;  /* 0x0003000000047ab9 */ /* 0x000fe20000000a00 */
[----:B------:R-:W-:Y:S02]  /*10750*/  ISETP.NE.U32.AND P1, PT, RZ, UR6, PT ;  /* 0x00000006ff007c0c */ /* 0x000fe4000bf25070 */
[----:B------:R-:W-:Y:S02]  /*10760*/  ISETP.NE.U32.AND P0, PT, RZ, UR4, PT ;  /* 0x00000004ff007c0c */ /* 0x000fe4000bf05070 */
[----:B------:R-:W-:Y:S02]  /*10770*/  ISETP.NE.AND.EX P1, PT, RZ, UR7, PT, P1 ;  /* 0x00000007ff007c0c */ /* 0x000fe4000bf25310 */
[----:B------:R-:W-:Y:S02]  /*10780*/  IADD3 R4, P2, R66, UR4, RZ ;  /* 0x0000000442047c10 */ /* 0x000fe4000ff5e0ff */
[----:B------:R-:W-:-:S02]  /*10790*/  ISETP.NE.AND.EX P0, PT, RZ, UR5, PT, P0 ;  /* 0x00000005ff007c0c */ /* 0x000fc4000bf05300 */
[----:B------:R-:W-:Y:S01]  /*107a0*/  IADD3.X R5, R67, UR5, RZ, P2, !PT ;  /* 0x0000000543057c10 */ /* 0x000fe200097fe4ff */
[----:B------:R-:W-:Y:S01]  /*107b0*/  ULDC UR4, c[0x0][0xa88] ;  /* 0x0002a20000047ab9 */ /* 0x000fe20000000800 */
[----:B-----5:R-:W-:Y:S01]  /*107c0*/  MOV R25, RZ ;  /* 0x000000ff00197202 */ /* 0x020fe20000000f00 */
[----:B------:R-:W-:-:S04]  /*107d0*/  IMAD.U32 R21, RZ, RZ, UR4 ;  /* 0x00000004ff157e24 */ /* 0x000fc8000f8e00ff */
[----:B------:R-:W-:-:S04]  /*107e0*/  @P1 IADD3 R6, P2, R66, UR6, RZ ;  /* 0x0000000642061c10 */ /* 0x000fc8000ff5e0ff */
[----:B------:R-:W-:Y:S01]  /*107f0*/  @P1 IADD3.X R7, R67, UR7, RZ, P2, !PT ;  /* 0x0000000743071c10 */ /* 0x000fe200097fe4ff */
[----:B------:R0:W5:Y:S04]  /*10800*/  @P0 LDG.E R25, desc[UR56][R4.64] ;  /* 0x0000003804190981 */ /* 0x000168000c1e1900 */
[----:B------:R0:W5:Y:S01]  /*10810*/  @P1 LDG.E R21, desc[UR56][R6.64] ;  /* 0x0000003806151981 */ /* 0x000162000c1e1900 */
[----:B------:R-:W-:Y:S02]  /*10820*/  ISETP.GT.AND P3, PT, R75, 0xbf, PT ;  /* 0x000000bf4b00780c */ /* 0x000fe40003f64270 */
[----:B--2---:R-:W-:-:S13]  /*10830*/  ISETP.NE.AND P2, PT, R8, RZ, PT ;  /* 0x000000ff0800720c */ /* 0x004fda0003f45270 */
[----:B------:R-:W1:Y:S02]  /*10840*/  @!P2 LDC R8, c[0x0][0xad4] ;  /* 0x0002b500ff08ab82 */ /* 0x000e640000000800 */
[----:B-1----:R0:W-:Y:S01]  /*10850*/  @!P2 STL [R1+0x60], R8 ;  /* 0x000060080100a387 */ /* 0x0021e20000100800 */
[----:B------:R-:W-:Y:S01]  /*10860*/  ISETP.GT.AND P2, PT, R8, 0x1, PT ;  /* 0x000000010800780c */ /* 0x000fe20003f44270 */
[----:B------:R-:W-:-:S12]  /*10870*/  @P1 BRA `(.L_x_12663) ;  /* 0x0000000000101947 */ /* 0x000fd80003800000 */
[----:B------:R-:W-:Y:S05]  /*10880*/  @!P0 BRA `(.L_x_12663) ;  /* 0x00000000000c8947 */ /* 0x000fea0003800000 */
[----:B------:R-:W2:Y:S04]  /*10890*/  LDG.E R0, desc[UR56][R4.64] ;  /* 0x0000003804007981 */ /* 0x000ea8000c1e1900 */
[----:B-----5:R-:W2:Y:S02]  /*108a0*/  LDG.E R21, desc[UR56][R4.64+0x4] ;  /* 0x0000043804157981 */ /* 0x020ea4000c1e1900 */
[----:B--2---:R-:W-:-:S07]  /*108b0*/  IMAD.IADD R21, R21, 0x1, -R0 ;  /* 0x0000000115157824 */ /* 0x004fce00078e0a00 */
.L_x_12663:
[----:B------:R-:W-:Y:S01]  /*108c0*/  BSSY B1, `(.L_x_12664) ;  /* 0x000003a000017945 */ /* 0x000fe20003800000 */
[----:B------:R-:W-:Y:S02]  /*108d0*/  SEL R37, R74, RZ, !P0 ;  /* 0x000000ff4a257207 */ /* 0x000fe40004000000 */
[----:B------:R-:W-:Y:S02]  /*108e0*/  SEL R63, R63, RZ, !P0 ;  /* 0x000000ff3f3f7207 */ /* 0x000fe40004000000 */
[----:B-----5:R-:W-:Y:S01]  /*108f0*/  SHF.R.S32.HI R24, RZ, 0x1f, R25 ;  /* 0x0000001fff187819 */ /* 0x020fe20000011419 */
[----:B------:R-:W-:Y:S06]  /*10900*/  @P3 BRA `(.L_x_12665) ;  /* 0x0000000000d43947 */ /* 0x000fec0003800000 */
[----:B------:R-:W2:Y:S01]  /*10910*/  LDL R0, [R1+0x68] ;  /* 0x0000680001007983 */ /* 0x000ea20000100800 */
[----:B------:R-:W1:Y:S01]  /*10920*/  LDC R26, c[0x0][0xbe8] ;  /* 0x0002fa00ff1a7b82 */ /* 0x000e620000000800 */
[----:B0-----:R-:W2:Y:S02]  /*10930*/  S2R R4, SR_TID.X ;  /* 0x0000000000047919 */ /* 0x001ea40000002100 */
[----:B--2---:R-:W-:Y:S02]  /*10940*/  IMAD R0, R0, 0xc0, R4 ;  /* 0x000000c000007824 */ /* 0x004fe400078e0204 */
[----:B-1----:R-:W-:Y:S02]  /*10950*/  IMAD R4, R21, R26, RZ ;  /* 0x0000001a15047224 */ /* 0x002fe400078e02ff */
        /* <DEDUP_REMOVED lines=26> */
[----:B------:R-:W-:Y:S01]  /*10b00*/  IMAD.WIDE.U32 R14, R10, R37, RZ ;  /* 0x000000250a0e7225 */ /* 0x000fe200078e00ff */
[----:B------:R-:W-:-:S03]  /*10b10*/  IADD3 R29, R9, R29, RZ ;  /* 0x0000001d091d7210 */ /* 0x000fc60007ffe0ff */
        /* <DEDUP_REMOVED lines=20> */
.L_x_12665:
[----:B------:R-:W-:Y:S05]  /*10c60*/  BSYNC B1 ;  /* 0x0000000000017941 */ /* 0x000fea0003800000 */
.L_x_12664:
[----:B------:R-:W-:Y:S05]  /*10c70*/  @P2 BRA `(.L_x_12658) ;  /* 0x0000000400302947 */ /* 0x000fea0003800000 */
[----:B------:R-:W2:Y:S01]  /*10c80*/  LDL.LU R12, [R1+0x58] ;  /* 0x00005800010c7983 */ /* 0x000ea20000300800 */
[----:B------:R-:W3:Y:S01]  /*10c90*/  LDC R10, c[0x0][0xbe8] ;  /* 0x0002fa00ff0a7b82 */ /* 0x000ee20000000800 */
[----:B------:R-:W-:Y:S01]  /*10ca0*/  ULDC.64 UR4, c[0x0][0xaa0] ;  /* 0x0002a80000047ab9 */ /* 0x000fe20000000a00 */
[----:B------:R-:W-:Y:S01]  /*10cb0*/  IMAD R3, R3, 0x30, R62 ;  /* 0x0000003003037824 */ /* 0x000fe200078e023e */
[----:B------:R-:W4:Y:S01]  /*10cc0*/  LDL R26, [R1+0x68] ;  /* 0x00006800011a7983 */ /* 0x000f220000100800 */
[----:B------:R-:W-:Y:S01]  /*10cd0*/  IMAD R0, R24, UR4, RZ ;  /* 0x0000000418007c24 */ /* 0x000fe2000f8e02ff */
[----:B------:R-:W-:Y:S01]  /*10ce0*/  ULDC.64 UR6, c[0x0][0xaf0] ;  /* 0x0002bc0000067ab9 */ /* 0x000fe20000000a00 */
[----:B01----:R-:W-:-:S04]  /*10cf0*/  IMAD.WIDE.U32 R4, R25, UR4, RZ ;  /* 0x0000000419047c25 */ /* 0x003fc8000f8e00ff */
[----:B------:R-:W-:Y:S01]  /*10d00*/  IMAD R7, R25, UR5, R0 ;  /* 0x0000000519077c24 */ /* 0x000fe2000f8e0200 */
[----:B------:R-:W-:Y:S01]  /*10d10*/  ULDC.64 UR4, c[0x0][0xae8] ;  /* 0x0002ba0000047ab9 */ /* 0x000fe20000000a00 */
[----:B------:R-:W-:-:S03]  /*10d20*/  IMAD R6, R63, UR6, RZ ;  /* 0x000000063f067c24 */ /* 0x000fc6000f8e02ff */
[----:B------:R-:W-:Y:S02]  /*10d30*/  IADD3 R5, R5, R7, RZ ;  /* 0x0000000705057210 */ /* 0x000fe40007ffe0ff */
[----:B---3--:R-:W-:-:S13]  /*10d40*/  ISETP.NE.AND P0, PT, R10, 0x1, PT ;  /* 0x000000010a00780c */ /* 0x008fda0003f05270 */
[----:B------:R-:W0:Y:S08]  /*10d50*/  @P0 LDC R9, c[0x0][0xbec] ;  /* 0x0002fb00ff090b82 */ /* 0x000e300000000800 */
[----:B------:R-:W1:Y:S01]  /*10d60*/  @P0 LDC R11, c[0x0][0xbf0] ;  /* 0x0002fc00ff0b0b82 */ /* 0x000e620000000800 */
[----:B--2---:R-:W-:-:S04]  /*10d70*/  IMAD.WIDE.U32 R4, R12, UR4, R4 ;  /* 0x000000040c047c25 */ /* 0x004fc8000f8e0004 */
[----:B----4-:R-:W-:Y:S02]  /*10d80*/  IMAD R8, R26, 0xc0, R3 ;  /* 0x000000c01a087824 */ /* 0x010fe400078e0203 */
[----:B------:R-:W-:Y:S01]  /*10d90*/  IMAD R5, R12, UR5, R5 ;  /* 0x000000050c057c24 */ /* 0x000fe2000f8e0205 */
[----:B------:R-:W-:Y:S01]  /*10da0*/  ULDC.64 UR4, c[0x0][0xae0] ;  /* 0x0002b80000047ab9 */ /* 0x000fe20000000a00 */
[----:B0-----:R-:W-:-:S04]  /*10db0*/  @P0 IMAD.HI.U32 R0, R8, R9, RZ ;  /* 0x0000000908000227 */ /* 0x001fc800078e00ff */
[----:B------:R-:W-:Y:S01]  /*10dc0*/  IMAD.MOV.U32 R3, RZ, RZ, R8 ;  /* 0x000000ffff037224 */ /* 0x000fe200078e0008 */
[----:B-1----:R-:W-:Y:S01]  /*10dd0*/  @P0 SHF.R.U32.HI R3, RZ, R11, R0 ;  /* 0x0000000bff030219 */ /* 0x002fe20000011600 */
[C---:B------:R-:W-:Y:S02]  /*10de0*/  IMAD R9, R37.reuse, UR7, R6 ;  /* 0x0000000725097c24 */ /* 0x040fe4000f8e0206 */
[----:B------:R-:W-:Y:S01]  /*10df0*/  IMAD.WIDE.U32 R4, R37, UR6, R4 ;  /* 0x0000000625047c25 */ /* 0x000fe2000f8e0004 */
[--C-:B------:R-:W-:Y:S01]  /*10e00*/  SHF.R.S32.HI R0, RZ, 0x1f, R3.reuse ;  /* 0x0000001fff007819 */ /* 0x100fe20000011403 */
[----:B------:R-:W-:Y:S02]  /*10e10*/  ULDC.64 UR6, c[0x0][0xa80] ;  /* 0x0002a00000067ab9 */ /* 0x000fe40000000a00 */
[----:B------:R-:W-:Y:S02]  /*10e20*/  IMAD.MOV R7, RZ, RZ, -R3 ;  /* 0x000000ffff077224 */ /* 0x000fe400078e0a03 */
[----:B------:R-:W-:-:S02]  /*10e30*/  IMAD R0, R0, UR4, RZ ;  /* 0x0000000400007c24 */ /* 0x000fc4000f8e02ff */
        /* <DEDUP_REMOVED lines=10> */
[----:B------:R-:W-:Y:S02]  /*10ee0*/  ULDC UR4, c[0x0][0xac8] ;  /* 0x0002b20000047ab9 */ /* 0x000fe40000000800 */
[----:B------:R-:W-:Y:S01]  /*10ef0*/  ISETP.GE.AND P0, PT, R59, UR4, PT ;  /* 0x000000043b007c0c */ /* 0x000fe2000bf06270 */
[----:B------:R-:W-:Y:S01]  /*10f00*/  IMAD.IADD R3, R5, 0x1, R3 ;  /* 0x0000000105037824 */ /* 0x000fe200078e0203 */
[----:B------:R-:W-:Y:S01]  /*10f10*/  LEA R7, P1, R4, UR6, 0x1 ;  /* 0x0000000604077c11 */ /* 0x000fe2000f8208ff */
[----:B------:R-:W-:-:S03]  /*10f20*/  UMOV UR4, 0xffffffff ;  /* 0xffffffff00047882 */ /* 0x000fc60000000000 */
[----:B------:R-:W-:Y:S01]  /*10f30*/  LEA.HI.X R20, R4, UR7, R3, 0x1, P1 ;  /* 0x0000000704147c11 */ /* 0x000fe200088f0c03 */
[----:B------:R-:W-:Y:S08]  /*10f40*/  BRA.DIV UR4, `(.L_x_12666) ;  /* 0x0000007a04cc7947 */ /* 0x000ff0000b800000 */
[----:B------:R-:W0:Y:S01]  /*10f50*/  SHFL.IDX PT, R3, R7, RZ, 0x181f ;  /* 0x00181fff07037589 */ /* 0x000e2200000e0000 */
[----:B------:R-:W-:Y:S02]  /*10f60*/  IMAD R21, R21, R10, RZ ;  /* 0x0000000a15157224 */ /* 0x000fe400078e02ff */
[----:B------:R-:W-:Y:S01]  /*10f70*/  IMAD R24, R26, 0xc0, R62 ;  /* 0x000000c01a187824 */ /* 0x000fe200078e023e */
[----:B------:R-:W1:Y:S03]  /*10f80*/  SHFL.IDX PT, R0, R20, RZ, 0x181f ;  /* 0x00181fff14007589 */ /* 0x000e6600000e0000 */
[C---:B------:R-:W-:Y:S01]  /*10f90*/  VIADD R10, R24.reuse, 0x60 ;  /* 0x00000060180a7836 */ /* 0x040fe20000000000 */
[----:B------:R-:W2:Y:S01]  /*10fa0*/  SHFL.IDX PT, R5, R7, 0x1, 0x181f ;  /* 0x00381f0007057f89 */ /* 0x000ea200000e0000 */
[CC--:B------:R-:W-:Y:S02]  /*10fb0*/  ISETP.GE.OR P2, PT, R24.reuse, R21.reuse, P0 ;  /* 0x000000151800720c */ /* 0x0c0fe40000746670 */
[----:B------:R-:W-:Y:S01]  /*10fc0*/  IADD3 R8, R24, 0x30, RZ ;  /* 0x0000003018087810 */ /* 0x000fe20007ffe0ff */
[----:B------:R-:W3:Y:S01]  /*10fd0*/  SHFL.IDX PT, R14, R7, 0x2, 0x181f ;  /* 0x00581f00070e7f89 */ /* 0x000ee200000e0000 */
[----:B------:R-:W-:-:S02]  /*10fe0*/  ISETP.GE.OR P4, PT, R10, R21, P0 ;  /* 0x000000150a00720c */ /* 0x000fc40000786670 */
[----:B------:R-:W-:Y:S01]  /*10ff0*/  ISETP.GE.OR P3, PT, R8, R21, P0 ;  /* 0x000000150800720c */ /* 0x000fe20000766670 */
[----:B------:R-:W4:Y:S04]  /*11000*/  SHFL.IDX PT, R4, R20, 0x1, 0x181f ;  /* 0x00381f0014047f89 */ /* 0x000f2800000e0000 */
[----:B------:R-:W5:Y:S02]  /*11010*/  SHFL.IDX PT, R6, R20, 0x2, 0x181f ;  /* 0x00581f0014067f89 */ /* 0x000f6400000e0000 */
[----:B0-----:R-:W-:-:S04]  /*11020*/  @!P2 LEA R10, P5, R59, R3, 0x1 ;  /* 0x000000033b0aa211 */ /* 0x001fc800078a08ff */
[C---:B-1----:R-:W-:Y:S02]  /*11030*/  @!P2 LEA.HI.X R3, R59.reuse, R0, R58, 0x1, P5 ;  /* 0x000000003b03a211 */ /* 0x042fe400028f0c3a */
[----:B------:R0:W1:Y:S01]  /*11040*/  SHFL.IDX PT, R0, R20, 0x3, 0x181f ;  /* 0x00781f0014007f89 */ /* 0x00006200000e0000 */
[C---:B--2---:R-:W-:Y:S02]  /*11050*/  @!P3 LEA R8, P1, R59.reuse, R5, 0x1 ;  /* 0x000000053b08b211 */ /* 0x044fe400078208ff */
[----:B------:R-:W-:Y:S01]  /*11060*/  @!P2 IMAD.MOV.U32 R11, RZ, RZ, R3 ;  /* 0x000000ffff0ba224 */ /* 0x000fe200078e0003 */
[----:B---3--:R-:W-:-:S04]  /*11070*/  @!P4 LEA R25, P5, R59, R14, 0x1 ;  /* 0x0000000e3b19c211 */ /* 0x008fc800078a08ff */
[----:B------:R0:W-:Y:S01]  /*11080*/  @!P2 ST.E.128 desc[UR56][R10.64], RZ ;  /* 0x000000ff0a00a985 */ /* 0x0001e2000c101d38 */
[C-C-:B----4-:R-:W-:Y:S01]  /*11090*/  @!P3 LEA.HI.X R9, R59.reuse, R4, R58.reuse, 0x1, P1 ;  /* 0x000000043b09b211 */ /* 0x150fe200008f0c3a */
[----:B------:R-:W-:Y:S02]  /*110a0*/  @!P4 IMAD.MOV.U32 R4, RZ, RZ, R25 ;  /* 0x000000ffff04c224 */ /* 0x000fe400078e0019 */
[----:B------:R0:W2:Y:S01]  /*110b0*/  SHFL.IDX PT, R14, R7, 0x3, 0x181f ;  /* 0x00781f00070e7f89 */ /* 0x0000a200000e0000 */
[----:B-----5:R-:W-:-:S03]  /*110c0*/  @!P4 LEA.HI.X R5, R59, R6, R58, 0x1, P5 ;  /* 0x000000063b05c211 */ /* 0x020fc600028f0c3a */
[----:B------:R0:W-:Y:S04]  /*110d0*/  @!P3 ST.E.128 desc[UR56][R8.64], RZ ;  /* 0x000000ff0800b985 */ /* 0x0001e8000c101d38 */
[----:B------:R0:W-:Y:S02]  /*110e0*/  @!P4 ST.E.128 desc[UR56][R4.64], RZ ;  /* 0x000000ff0400c985 */ /* 0x0001e4000c101d38 */
.L_x_12855:
[----:B------:R-:W-:-:S05]  /*110f0*/  VIADD R24, R24, 0x90 ;  /* 0x0000009018187836 */ /* 0x000fca0000000000 */
[----:B------:R-:W-:-:S13]  /*11100*/  ISETP.GE.OR P0, PT, R24, R21, P0 ;  /* 0x000000151800720c */ /* 0x000fda0000706670 */
[----:B--2---:R-:W-:-:S04]  /*11110*/  @!P0 LEA R14, P1, R59, R14, 0x1 ;  /* 0x0000000e3b0e8211 */ /* 0x004fc800078208ff */
[----:B-1----:R-:W-:-:S05]  /*11120*/  @!P0 LEA.HI.X R15, R59, R0, R58, 0x1, P1 ;  /* 0x000000003b0f8211 */ /* 0x002fca00008f0c3a */
[----:B------:R2:W-:Y:S04]  /*11130*/  @!P0 ST.E.128 desc[UR56][R14.64], RZ ;  /* 0x000000ff0e008985 */ /* 0x0005e8000c101d38 */
.L_x_12658:
[----:B------:R-:W-:Y:S05]  /*11140*/  BSYNC B0 ;  /* 0x0000000000007941 */ /* 0x000fea0003800000 */
.L_x_12653:
[----:B------:R-:W-:Y:S02]  /*11150*/  ULDC UR4, c[0x0][0xc3c] ;  /* 0x00030f0000047ab9 */ /* 0x000fe40000000800 */
[----:B------:R-:W-:-:S13]  /*11160*/  ISETP.GE.AND P0, PT, R35, UR4, PT ;  /* 0x0000000423007c0c */ /* 0x000fda000bf06270 */
[----:B------:R-:W-:Y:S05]  /*11170*/  @!P0 BRA `(.L_x_12667) ;  /* 0xfffffefc00f08947 */ /* 0x000fea000383ffff */
[----:B------:R-:W-:Y:S05]  /*11180*/  BRA `(.L_x_12537) ;  /* 0x0000006800c87947 */ /* 0x000fea0003800000 */
.L_x_12535:
        /* <DEDUP_REMOVED lines=18> */
.L_x_12668:
[----:B------:R-:W1:Y:S01]  /*112b0*/  S2R R0, SR_TID.X ;  /* 0x0000000000007919 */ /* 0x000e620000002100 */
[----:B------:R-:W-:Y:S01]  /*112c0*/  ULDC UR4, c[0x0][0xc3c] ;  /* 0x00030f0000047ab9 */ /* 0x000fe20000000800 */
[----:B------:R-:W-:Y:S01]  /*112d0*/  MOV R7, RZ ;  /* 0x000000ff00077202 */ /* 0x000fe20000000f00 */
        /* <DEDUP_REMOVED lines=35> */
[----:B--2---:R-:W-:Y:S02]  /*11510*/  ISETP.GT.AND P6, PT, R8, UR6, PT ;  /* 0x0000000608007c0c */ /* 0x004fe4000bfc4270 */
[----:B------:R-:W-:-:S11]  /*11520*/  MOV R3, R8 ;  /* 0x0000000800037202 */ /* 0x000fd60000000f00 */
[----:B------:R-:W-:Y:S05]  /*11530*/  @P6 BRA `(.L_x_12670) ;  /* 0x00000000009c6947 */ /* 0x000fea0003800000 */
[----:B------:R-:W-:Y:S01]  /*11540*/  IMAD.MOV.U32 R8, RZ, RZ, R3 ;  /* 0x000000ffff087224 */ /* 0x000fe200078e0003 */
[----:B------:R-:W-:Y:S01]  /*11550*/  UMOV UR4, URZ ;  /* 0x0000003f00047c82 */ /* 0x000fe20008000000 */
[----:B------:R-:W-:-:S05]  /*11560*/  ULDC UR5, c[0x0][0xc38] ;  /* 0x00030e0000057ab9 */ /* 0x000fca0000000800 */
.L_x_12672:
        /* <DEDUP_REMOVED lines=36> */
.L_x_12670:
        /* <DEDUP_REMOVED lines=15> */
[----:B0-----:R-:W-:Y:S01]  /*118a0*/  IADD3 R11, RZ, -R3, RZ ;  /* 0x80000003ff0b7210 */ /* 0x001fe20007ffe0ff */
[----:B------:R-:W-:Y:S06]  /*118b0*/  @!P0 BRA `(.L_x_12673) ;  /* 0x0000000000088947 */ /* 0x000fec0003800000 */
[----:B------:R-:W-:-:S05]  /*118c0*/  VIADD R5, R27, 0xffffffff ;  /* 0xffffffff1b057836 */ /* 0x000fca0000000000 */
[----:B------:R0:W1:Y:S02]  /*118d0*/  SHFL.IDX PT, R24, R2, R5, 0x1f ;  /* 0x00001f0502187589 */ /* 0x00006400000e0000 */
.L_x_12673:
        /* <DEDUP_REMOVED lines=14> */
[----:B------:R-:W-:Y:S02]  /*119c0*/  ISETP.GT.U32.AND P1, PT, R4, R9, PT ;  /* 0x000000090400720c */ /* 0x000fe40003f24070 */
[----:B0-----:R-:W-:-:S11]  /*119d0*/  IADD3 R3, R8, 0xffffffe, RZ ;  /* 0x0ffffffe08037810 */ /* 0x001fd60007ffe0ff */
        /* <DEDUP_REMOVED lines=9> */
[----:B------:R-:W-:Y:S01]  /*11a70*/  IMAD.MOV.U32 R4, RZ, RZ, R2 ;  /* 0x000000ffff047224 */ /* 0x000fe200078e0002 */
[----:B------:R-:W-:Y:S02]  /*11a80*/  MOV R2, R8 ;  /* 0x0000000800027202 */ /* 0x000fe40000000f00 */
        /* <DEDUP_REMOVED lines=24> */
[----:B------:R-:W-:-:S05]  /*11c10*/  IMAD R7, R7, 0x1000000, R2 ;  /* 0x0100000007077824 */ /* 0x000fca00078e0202 */
[----:B------:R-:W-:Y:S01]  /*11c20*/  LEA R26, R4, R7, 0x10 ;  /* 0x00000007041a7211 */ /* 0x000fe200078e80ff */
[----:B------:R-:W-:Y:S06]  /*11c30*/  BRA `(.L_x_12674) ;  /* 0x00000000000c7947 */ /* 0x000fec0003800000 */
.L_x_12671:
[----:B------:R-:W-:Y:S02]  /*11c40*/  IMAD.MOV.U32 R25, RZ, RZ, RZ ;  /* 0x000000ffff197224 */ /* 0x000fe400078e00ff */
[----:B------:R-:W-:Y:S02]  /*11c50*/  IMAD.U32 R24, RZ, RZ, UR6 ;  /* 0x00000006ff187e24 */ /* 0x000fe4000f8e00ff */
[----:B------:R-:W-:-:S07]  /*11c60*/  IMAD.MOV.U32 R26, RZ, RZ, RZ ;  /* 0x000000ffff1a7224 */ /* 0x000fce00078e00ff */
.L_x_12674:
[----:B------:R-:W-:-:S13]  /*11c70*/  ISETP.NE.AND P0, PT, R0, RZ, PT ;  /* 0x000000ff0000720c */ /* 0x000fda0003f05270 */
[----:B------:R-:W0:Y:S01]  /*11c80*/  @!P0 S2R R3, SR_CgaCtaId ;  /* 0x0000000000038919 */ /* 0x000e220000008800 */
[----:B------:R-:W-:-:S04]  /*11c90*/  @!P0 MOV R0, 0x400 ;  /* 0x0000040000008802 */ /* 0x000fc80000000f00 */
[----:B0-----:R-:W-:-:S05]  /*11ca0*/  @!P0 LEA R0, R3, R0, 0x18 ;  /* 0x0000000003008211 */ /* 0x001fca00078ec0ff */
[----:B------:R0:W-:Y:S01]  /*11cb0*/  @!P0 STS.128 [R0+0x308d0], R24 ;  /* 0x0308d01800008388 */ /* 0x0001e20000000c00 */
[----:B------:R-:W-:Y:S06]  /*11cc0*/  BAR.ARV 0x5, 0x200 ;  /* 0x0148000000007b1d */ /* 0x000fec0000002000 */
.L_x_12669:
[----:B------:R2:W-:Y:S01]  /*11cd0*/  STL [R1+0x38], RZ ;  /* 0x000038ff01007387 */ /* 0x0005e20000100800 */
[----:B------:R-:W-:Y:S01]  /*11ce0*/  ULDC UR4, c[0x0][0xc3c] ;  /* 0x00030f0000047ab9 */ /* 0x000fe20000000800 */
[----:B------:R-:W-:Y:S01]  /*11cf0*/  IMAD.MOV.U32 R28, RZ, RZ, 0x1 ;  /* 0x00000001ff1c7424 */ /* 0x000fe200078e00ff */
[----:B-1----:R-:W-:Y:S01]  /*11d00*/  ISETP.GE.AND P0, PT, R27, UR4, PT ;  /* 0x000000041b007c0c */ /* 0x002fe2000bf06270 */
[----:B------:R-:W-:-:S12]  /*11d10*/  IMAD.MOV.U32 R18, RZ, RZ, RZ ;  /* 0x000000ffff127224 */ /* 0x000fd800078e00ff */
[----:B--2---:R-:W-:Y:S05]  /*11d20*/  @P0 BRA `(.L_x_12675) ;  /* 0x0000005c00040947 */ /* 0x004fea0003800000 */
[----:B------:R-:W0:Y:S01]  /*11d30*/  S2R R5, SR_TID.X ;  /* 0x0000000000057919 */ /* 0x000e220000002100 */
[----:B------:R-:W1:Y:S01]  /*11d40*/  S2UR UR5, SR_CgaCtaId ;  /* 0x00000000000579c3 */ /* 0x000e620000008800 */
[----:B------:R-:W-:Y:S01]  /*11d50*/  UMOV UR4, 0x400 ;  /* 0x0000040000047882 */ /* 0x000fe20000000000 */
[----:B------:R-:W-:Y:S01]  /*11d60*/  BSSY B8, `(.L_x_12675) ;  /* 0x00005bd000087945 */ /* 0x000fe20003800000 */
[----:B------:R-:W-:Y:S01]  /*11d70*/  STL [R1+0x38], RZ ;  /* 0x000038ff01007387 */ /* 0x000fe20000100800 */
[----:B------:R-:W-:Y:S01]  /*11d80*/  IMAD.MOV.U32 R29, RZ, RZ, RZ ;  /* 0x000000ffff1d7224 */ /* 0x000fe200078e00ff */
[----:B------:R-:W-:Y:S01]  /*11d90*/  ULDC.64 UR38, c[0x0][0x198] ;  /* 0x0000660000267ab9 */ /* 0x000fe20000000a00 */
[----:B------:R-:W-:Y:S01]  /*11da0*/  IMAD.MOV.U32 R18, RZ, RZ, RZ ;  /* 0x000000ffff127224 */ /* 0x000fe200078e00ff */
[----:B------:R-:W-:Y:S01]  /*11db0*/  ULDC UR36, c[0x0][0xc] ;  /* 0x0000030000247ab9 */ /* 0x000fe20000000800 */
[----:B------:R-:W-:Y:S01]  /*11dc0*/  IMAD.MOV.U32 R28, RZ, RZ, 0x1 ;  /* 0x00000001ff1c7424 */ /* 0x000fe200078e00ff */
[----:B-1----:R-:W-:-:S06]  /*11dd0*/  ULEA UR4, UR5, UR4, 0x18 ;  /* 0x0000000405047291 */ /* 0x002fcc000f8ec03f */
[----:B------:R-:W-:Y:S01]  /*11de0*/  IMAD.U32 R16, RZ, RZ, UR4 ;  /* 0x00000004ff107e24 */ /* 0x000fe2000f8e00ff */
[C---:B0-----:R-:W-:Y:S02]  /*11df0*/  SHF.L.U32 R0, R5.reuse, 0x3, RZ ;  /* 0x0000000305007819 */ /* 0x041fe400000006ff */
[----:B------:R-:W-:Y:S02]  /*11e00*/  LOP3.LUT R4, R5, 0x7f, RZ, 0xc0, !PT ;  /* 0x0000007f05047812 */ /* 0x000fe400078ec0ff */
[----:B------:R-:W-:Y:S01]  /*11e10*/  LOP3.LUT R2, R0, 0x1f8, RZ, 0xc0, !PT ;  /* 0x000001f800027812 */ /* 0x000fe200078ec0ff */
[----:B------:R-:W-:Y:S02]  /*11e20*/  IMAD.MOV.U32 R0, RZ, RZ, 0x1 ;  /* 0x00000001ff007424 */ /* 0x000fe400078e00ff */
[----:B------:R-:W-:Y:S01]  /*11e30*/  IMAD.SHL.U32 R3, R4, 0x8, RZ ;  /* 0x0000000804037824 */ /* 0x000fe200078e00ff */
[----:B------:R-:W-:Y:S02]  /*11e40*/  LOP3.LUT R2, R2, 0x38, R5, 0x78, !PT ;  /* 0x0000003802027812 */ /* 0x000fe400078e7805 */
[----:B------:R0:W-:Y:S01]  /*11e50*/  STL [R1+0x4], R0 ;  /* 0x0000040001007387 */ /* 0x0001e20000100800 */
[----:B------:R-:W-:-:S02]  /*11e60*/  SHF.R.U32.HI R4, RZ, 0x3, R4 ;  /* 0x00000003ff047819 */ /* 0x000fc40000011604 */
[----:B------:R-:W-:Y:S01]  /*11e70*/  LOP3.LUT R3, R2, 0x200, R3, 0xf8, !PT ;  /* 0x0000020002037812 */ /* 0x000fe200078ef803 */
[----:B------:R-:W-:-:S05]  /*11e80*/  IMAD.SHL.U32 R2, R5, 0x10, RZ ;  /* 0x0000001005027824 */ /* 0x000fca00078e00ff */
[----:B------:R-:W-:Y:S02]  /*11e90*/  LOP3.LUT R2, R4, 0x70, R2, 0xf8, !PT ;  /* 0x0000007004027812 */ /* 0x000fe400078ef802 */
[----:B0-----:R-:W-:-:S05]  /*11ea0*/  LEA R0, R3, R16, 0x1 ;  /* 0x0000001003007211 */ /* 0x001fca00078e08ff */
[----:B------:R0:W-:Y:S02]  /*11eb0*/  STL [R1+0x10], R0 ;  /* 0x0000100001007387 */ /* 0x0001e40000100800 */
.L_x_12799:
[----:B-1----:R-:W1:Y:S02]  /*11ec0*/  LDC.64 R2, c[0x0][0xc88] ;  /* 0x00032200ff027b82 */ /* 0x002e640000000a00 */
[----:B-1----:R-:W-:-:S05]  /*11ed0*/  IMAD.WIDE R2, R27, 0x4, R2 ;  /* 0x000000041b027825 */ /* 0x002fca00078e0202 */
[----:B0-----:R-:W0:Y:S01]  /*11ee0*/  LDG.E R13, desc[UR56][R2.64] ;  /* 0x00000038020d7981 */ /* 0x001e22000c1e1900 */
[----:B------:R-:W-:Y:S05]  /*11ef0*/  YIELD ;  /* 0x0000000000007946 */ /* 0x000fea0003800000 */
[----:B------:R-:W-:Y:S01]  /*11f00*/  ULDC.64 UR4, c[0x0][0xa28] ;  /* 0x00028a0000047ab9 */ /* 0x000fe20000000a00 */
[----:B------:R-:W-:Y:S02]  /*11f10*/  CS2R R8, SRZ ;  /* 0x0000000000087805 */ /* 0x000fe4000001ff00 */
[----:B------:R-:W-:Y:S01]  /*11f20*/  ISETP.NE.U32.AND P0, PT, RZ, UR4, PT ;  /* 0x00000004ff007c0c */ /* 0x000fe2000bf05070 */
[----:B------:R-:W-:-:S03]  /*11f30*/  ULDC.64 UR6, c[0x0][0xa00] ;  /* 0x0002800000067ab9 */ /* 0x000fc60000000a00 */
[----:B------:R-:W-:Y:S02]  /*11f40*/  ISETP.NE.AND.EX P0, PT, RZ, UR5, PT, P0 ;  /* 0x00000005ff007c0c */ /* 0x000fe4000bf05300 */
[----:B0-----:R-:W-:Y:S01]  /*11f50*/  SHF.R.S32.HI R0, RZ, 0x1f, R13 ;  /* 0x0000001fff007819 */ /* 0x001fe2000001140d */
[----:B------:R-:W-:-:S10]  /*11f60*/  IMAD.SHL.U32 R19, R13, 0x4, RZ ;  /* 0x000000040d137824 */ /* 0x000fd400078e00ff */
[C---:B------:R-:W-:Y:S01]  /*11f70*/  @P0 LEA R4, P1, R13.reuse, UR4, 0x2 ;  /* 0x000000040d040c11 */ /* 0x040fe2000f8210ff */
[----:B------:R-:W-:Y:S01]  /*11f80*/  STL [R1+0x14], R13 ;  /* 0x0000140d01007387 */ /* 0x000fe20000100800 */
[C-C-:B------:R-:W-:Y:S02]  /*11f90*/  SHF.L.U64.HI R22, R13.reuse, 0x2, R0.reuse ;  /* 0x000000020d167819 */ /* 0x140fe40000010200 */
[----:B--2---:R-:W-:Y:S01]  /*11fa0*/  @P0 LEA.HI.X R5, R13, UR5, R0, 0x2, P1 ;  /* 0x000000050d050c11 */ /* 0x004fe200088f1400 */
[----:B------:R-:W-:Y:S01]  /*11fb0*/  ULDC.64 UR4, c[0x0][0xa08] ;  /* 0x0002820000047ab9 */ /* 0x000fe20000000a00 */
[----:B------:R-:W-:Y:S01]  /*11fc0*/  ISETP.NE.U32.AND P1, PT, RZ, UR6, PT ;  /* 0x00000006ff007c0c */ /* 0x000fe2000bf25070 */
[----:B------:R0:W-:Y:S01]  /*11fd0*/  STL [R1+0x2c], R0 ;  /* 0x00002c0001007387 */ /* 0x0001e20000100800 */
[----:B------:R-:W-:-:S03]  /*11fe0*/  IADD3 R2, P2, R19, UR6, RZ ;  /* 0x0000000613027c10 */ /* 0x000fc6000ff5e0ff */
[----:B------:R1:W5:Y:S01]  /*11ff0*/  @P0 LDG.E R9, desc[UR56][R4.64] ;  /* 0x0000003804090981 */ /* 0x000362000c1e1900 */
[----:B------:R-:W-:Y:S01]  /*12000*/  ISETP.NE.AND.EX P0, PT, RZ, UR7, PT, P1 ;  /* 0x00000007ff007c0c */ /* 0x000fe2000bf05310 */
[----:B------:R-:W-:Y:S01]  /*12010*/  IMAD.MOV.U32 R12, RZ, RZ, RZ ;  /* 0x000000ffff0c7224 */ /* 0x000fe200078e00ff */
[C---:B------:R-:W-:Y:S01]  /*12020*/  IADD3.X R3, R22.reuse, UR7, RZ, P2, !PT ;  /* 0x0000000716037c10 */ /* 0x040fe200097fe4ff */
[----:B------:R-:W-:Y:S01]  /*12030*/  ULDC.64 UR6, c[0x0][0xa10] ;  /* 0x0002840000067ab9 */ /* 0x000fe20000000a00 */
[----:B------:R-:W-:Y:S01]  /*12040*/  ISETP.NE.U32.AND P1, PT, RZ, UR4, PT ;  /* 0x00000004ff007c0c */ /* 0x000fe2000bf25070 */
[----:B0-----:R-:W-:Y:S01]  /*12050*/  IMAD.MOV.U32 R0, RZ, RZ, RZ ;  /* 0x000000ffff007224 */ /* 0x001fe200078e00ff */
[C---:B------:R-:W-:Y:S02]  /*12060*/  IADD3 R6, P3, R19.reuse, UR4, RZ ;  /* 0x0000000413067c10 */ /* 0x040fe4000ff7e0ff */
[----:B------:R-:W-:Y:S02]  /*12070*/  ISETP.NE.AND.EX P1, PT, RZ, UR5, PT, P1 ;  /* 0x00000005ff007c0c */ /* 0x000fe4000bf25310 */
[----:B------:R-:W-:Y:S01]  /*12080*/  IADD3.X R7, R22, UR5, RZ, P3, !PT ;  /* 0x0000000516077c10 */ /* 0x000fe20009ffe4ff */
[----:B------:R-:W-:Y:S01]  /*12090*/  ULDC.64 UR4, c[0x0][0xa18] ;  /* 0x0002860000047ab9 */ /* 0x000fe20000000a00 */
[----:B-1----:R-:W-:Y:S01]  /*120a0*/  IADD3 R4, P4, R19, UR6, RZ ;  /* 0x0000000613047c10 */ /* 0x002fe2000ff9e0ff */
[----:B------:R-:W2:Y:S01]  /*120b0*/  @P0 LDG.E R8, desc[UR56][R2.64] ;  /* 0x0000003802080981 */ /* 0x000ea2000c1e1900 */
[----:B------:R-:W-:-:S02]  /*120c0*/  ISETP.NE.U32.AND P3, PT, RZ, UR4, PT ;  /* 0x00000004ff007c0c */ /* 0x000fc4000bf65070 */
[----:B------:R-:W-:Y:S02]  /*120d0*/  IADD3.X R5, R22, UR7, RZ, P4, !PT ;  /* 0x0000000716057c10 */ /* 0x000fe4000a7fe4ff */
[----:B------:R-:W-:Y:S02]  /*120e0*/  ISETP.NE.AND.EX P3, PT, RZ, UR5, PT, P3 ;  /* 0x00000005ff007c0c */ /* 0x000fe4000bf65330 */
[----:B------:R-:W-:Y:S01]  /*120f0*/  ISETP.NE.U32.AND P2, PT, RZ, UR6, PT ;  /* 0x00000006ff007c0c */ /* 0x000fe2000bf45070 */
[----:B------:R-:W5:Y:S03]  /*12100*/  @P1 LDG.E R12, desc[UR56][R6.64] ;  /* 0x00000038060c1981 */ /* 0x000f66000c1e1900 */
[----:B------:R-:W-:-:S07]  /*12110*/  ISETP.NE.AND.EX P2, PT, RZ, UR7, PT, P2 ;  /* 0x00000007ff007c0c */ /* 0x000fce000bf45320 */
[----:B------:R-:W-:Y:S01]  /*12120*/  @P3 IADD3 R10, P4, R19, UR4, RZ ;  /* 0x00000004130a3c10 */ /* 0x000fe2000ff9e0ff */
[----:B------:R-:W-:-:S03]  /*12130*/  ULDC UR4, c[0x0][0x288] ;  /* 0x0000a20000047ab9 */ /* 0x000fc60000000800 */
[----:B------:R-:W-:Y:S02]  /*12140*/  @P3 IADD3.X R11, R22, UR5, RZ, P4, !PT ;  /* 0x00000005160b3c10 */ /* 0x000fe4000a7fe4ff */
[----:B------:R-:W5:Y:S04]  /*12150*/  @P2 LDG.E R0, desc[UR56][R4.64] ;  /* 0x0000003804002981 */ /* 0x000f68000c1e1900 */
[----:B--2---:R0:W-:Y:S02]  /*12160*/  STL [R1+0x20], R8 ;  /* 0x0000200801007387 */ /* 0x0041e40000100800 */
[----:B0-----:R-:W-:Y:S01]  /*12170*/  MOV R8, UR4 ;  /* 0x0000000400087c02 */ /* 0x001fe20008000f00 */
        /* <DEDUP_REMOVED lines=12> */
[----:B---3--:R-:W-:Y:S06]  /*12240*/  @P3 BRA `(.L_x_12676) ;  /* 0x0000000000143947 */ /* 0x008fec0003800000 */
[----:B------:R-:W-:Y:S05]  /*12250*/  @!P0 BRA `(.L_x_12676) ;  /* 0x0000000000108947 */ /* 0x000fea0003800000 */
[----:B------:R-:W2:Y:S04]  /*12260*/  LDG.E R11, desc[UR56][R2.64] ;  /* 0x00000038020b7981 */ /* 0x000ea8000c1e1900 */
[----:B------:R-:W2:Y:S02]  /*12270*/  LDG.E R2, desc[UR56][R2.64+0x4] ;  /* 0x0000043802027981 */ /* 0x000ea4000c1e1900 */
[----:B--2---:R-:W-:-:S05]  /*12280*/  IMAD.IADD R2, R2, 0x1, -R11 ;  /* 0x0000000102027824 */ /* 0x004fca00078e0a0b */
[----:B------:R0:W-:Y:S02]  /*12290*/  STL [R1+0x3c], R2 ;  /* 0x00003c0201007387 */ /* 0x0001e40000100800 */
.L_x_12676:
[----:B------:R-:W-:Y:S01]  /*122a0*/  ULDC.64 UR4, c[0x0][0xa20] ;  /* 0x0002880000047ab9 */ /* 0x000fe20000000a00 */
[C---:B------:R-:W-:Y:S01]  /*122b0*/  LOP3.LUT R11, R26.reuse, 0xff000000, RZ, 0xc0, !PT ;  /* 0xff0000001a0b7812 */ /* 0x040fe200078ec0ff */
[----:B------:R-:W-:Y:S01]  /*122c0*/  IMAD.MOV.U32 R23, RZ, RZ, R13 ;  /* 0x000000ffff177224 */ /* 0x000fe200078e000d */
[----:B------:R-:W-:Y:S02]  /*122d0*/  ISETP.NE.U32.AND P0, PT, RZ, UR4, PT ;  /* 0x00000004ff007c0c */ /* 0x000fe4000bf05070 */
[----:B------:R-:W-:Y:S02]  /*122e0*/  SHF.R.U32.HI R11, RZ, 0x8, R11 ;  /* 0x00000008ff0b7819 */ /* 0x000fe4000001160b */
[----:B------:R-:W-:Y:S02]  /*122f0*/  ISETP.NE.AND.EX P0, PT, RZ, UR5, PT, P0 ;  /* 0x00000005ff007c0c */ /* 0x000fe4000bf05300 */
[C---:B0-----:R-:W-:Y:S02]  /*12300*/  LOP3.LUT R2, R26.reuse, 0xff0000, RZ, 0xc0, !PT ;  /* 0x00ff00001a027812 */ /* 0x041fe400078ec0ff */
        /* <DEDUP_REMOVED lines=8> */
.L_x_12677:
[----:B------:R-:W-:Y:S05]  /*12390*/  @!P1 BRA `(.L_x_12678) ;  /* 0x00000000000c9947 */ /* 0x000fea0003800000 */
[----:B------:R-:W2:Y:S04]  /*123a0*/  LDG.E R10, desc[UR56][R6.64] ;  /* 0x00000038060a7981 */ /* 0x000ea8000c1e1900 */
[----:B------:R-:W2:Y:S02]  /*123b0*/  LDG.E R6, desc[UR56][R6.64+0x4] ;  /* 0x0000043806067981 */ /* 0x000ea4000c1e1900 */
[----:B--2---:R-:W-:-:S07]  /*123c0*/  IADD3 R10, -R10, R6, RZ ;  /* 0x000000060a0a7210 */ /* 0x004fce0007ffe1ff */
.L_x_12678:
[----:B0-----:R-:W2:Y:S01]  /*123d0*/  @P2 LDG.E R2, desc[UR56][R4.64] ;  /* 0x0000003804022981 */ /* 0x001ea2000c1e1900 */
[----:B-----5:R-:W-:-:S03]  /*123e0*/  IMAD.IADD R10, R10, 0x1, -R9 ;  /* 0x000000010a0a7824 */ /* 0x020fc600078e0a09 */
[----:B------:R-:W2:Y:S01]  /*123f0*/  @P2 LDG.E R4, desc[UR56][R4.64+0x4] ;  /* 0x0000043804042981 */ /* 0x000ea2000c1e1900 */
[----:B------:R-:W-:Y:S01]  /*12400*/  LOP3.LUT R13, R11, 0xff, RZ, 0xc0, !PT ;  /* 0x000000ff0b0d7812 */ /* 0x000fe200078ec0ff */
[----:B------:R-:W-:Y:S01]  /*12410*/  BSSY B0, `(.L_x_12679) ;  /* 0x000002b000007945 */ /* 0x000fe20003800000 */
        /* <DEDUP_REMOVED lines=9> */
[----:B------:R-:W-:Y:S01]  /*124b0*/  SHF.R.U32.HI R4, RZ, 0x10, R11 ;  /* 0x00000010ff047819 */ /* 0x000fe2000001160b */
[----:B------:R-:W-:Y:S01]  /*124c0*/  IMAD.MOV.U32 R3, RZ, RZ, RZ ;  /* 0x000000ffff037224 */ /* 0x000fe200078e00ff */
[----:B------:R-:W-:Y:S06]  /*124d0*/  @!P1 BRA `(.L_x_12680) ;  /* 0x0000000000789947 */ /* 0x000fec0003800000 */
[----:B------:R-:W-:Y:S01]  /*124e0*/  ISETP.NE.AND P0, PT, R4, RZ, PT ;  /* 0x000000ff0400720c */ /* 0x000fe20003f05270 */
[----:B------:R-:W-:-:S03]  /*124f0*/  ULDC UR4, c[0x0][0x9f0] ;  /* 0x00027c0000047ab9 */ /* 0x000fc60000000800 */
[----:B------:R-:W-:-:S04]  /*12500*/  SEL R5, R4, UR4, P0 ;  /* 0x0000000404057c07 */ /* 0x000fc80008000000 */
[----:B------:R-:W-:Y:S02]  /*12510*/  IABS R6, R5 ;  /* 0x0000000500067213 */ /* 0x000fe40000000000 */
[----:B------:R-:W-:Y:S02]  /*12520*/  IADD3 R7, R5, -0x1, R12 ;  /* 0xffffffff05077810 */ /* 0x000fe40007ffe00c */
[----:B------:R-:W1:Y:S08]  /*12530*/  I2F.RP R2, R6 ;  /* 0x0000000600027306 */ /* 0x000e700000209400 */
[----:B-1----:R-:W1:Y:S02]  /*12540*/  MUFU.RCP R2, R2 ;  /* 0x0000000200027308 */ /* 0x002e640000001000 */
[----:B-1----:R-:W-:-:S06]  /*12550*/  IADD3 R2, R2, 0xffffffe, RZ ;  /* 0x0ffffffe02027810 */ /* 0x002fcc0007ffe0ff */
        /* <DEDUP_REMOVED lines=21> */
[----:B------:R-:W-:-:S07]  /*126b0*/  IMAD.MOV.U32 R3, RZ, RZ, R2 ;  /* 0x000000ffff037224 */ /* 0x000fce00078e0002 */
.L_x_12680:
[----:B------:R-:W-:Y:S05]  /*126c0*/  BSYNC B0 ;  /* 0x0000000000007941 */ /* 0x000fea0003800000 */
.L_x_12679:
[-C--:B------:R-:W-:Y:S01]  /*126d0*/  IMAD R2, R13, R3.reuse, RZ ;  /* 0x000000030d027224 */ /* 0x080fe200078e02ff */
[----:B------:R-:W-:Y:S04]  /*126e0*/  BSSY B0, `(.L_x_12681) ;  /* 0x00000db000007945 */ /* 0x000fe80003800000 */
[C---:B------:R-:W-:Y:S01]  /*126f0*/  VIADDMNMX R3, R2.reuse, R3, R12, PT ;  /* 0x0000000302037246 */ /* 0x040fe2000380010c */
[----:B------:R-:W-:-:S04]  /*12700*/  IMAD R2, R2, 0xc0, -R10 ;  /* 0x000000c002027824 */ /* 0x000fc800078e0a0a */
[----:B------:R-:W-:Y:S01]  /*12710*/  IMAD R3, R3, 0xc0, -R10 ;  /* 0x000000c003037824 */ /* 0x000fe200078e0a0a */
[----:B------:R-:W-:-:S04]  /*12720*/  VIMNMX R2, RZ, R2, !PT ;  /* 0x00000002ff027248 */ /* 0x000fc80007fe0100 */
[----:B------:R-:W-:-:S04]  /*12730*/  VIMNMX R3, R3, R8, PT ;  /* 0x0000000803037248 */ /* 0x000fc80003fe0100 */
[----:B------:R-:W-:-:S13]  /*12740*/  ISETP.GT.AND P0, PT, R3, R2, PT ;  /* 0x000000020300720c */ /* 0x000fda0003f04270 */
[----:B------:R-:W-:Y:S02]  /*12750*/  @P0 VIADD R5, R3, 0xbf ;  /* 0x000000bf03050836 */ /* 0x000fe40000000000 */
[----:B------:R-:W-:-:S04]  /*12760*/  IMAD.WIDE.U32 R2, R2, -0x55555555, RZ ;  /* 0xaaaaaaab02027825 */ /* 0x000fc800078e00ff */
[----:B------:R-:W-:Y:S01]  /*12770*/  @P0 IMAD.HI R2, R5, 0x2aaaaaab, RZ ;  /* 0x2aaaaaab05020827 */ /* 0x000fe200078e02ff */
[----:B------:R-:W-:-:S04]  /*12780*/  SHF.R.U32.HI R3, RZ, 0x7, R3 ;  /* 0x00000007ff037819 */ /* 0x000fc80000011603 */
[----:B------:R-:W-:Y:S01]  /*12790*/  @P0 SHF.R.U32.HI R6, RZ, 0x1f, R2 ;  /* 0x0000001fff060819 */ /* 0x000fe20000011602 */
[----:B------:R-:W-:-:S03]  /*127a0*/  IMAD.MOV.U32 R5, RZ, RZ, R3 ;  /* 0x000000ffff057224 */ /* 0x000fc600078e0003 */
[----:B------:R-:W-:Y:S02]  /*127b0*/  @P0 LEA.HI.SX32 R5, R2, R6, 0x1b ;  /* 0x0000000602050211 */ /* 0x000fe400078fdaff */
[----:B------:R-:W-:Y:S02]  /*127c0*/  PLOP3.LUT P0, PT, PT, PT, PT, 0x80, 0x0 ;  /* 0x000000000000781c */ /* 0x000fe40003f0f070 */
        /* <DEDUP_REMOVED lines=9> */
.L_x_12858:
[----:B--2---:R-:W-:Y:S02]  /*12860*/  ISETP.NE.AND P0, PT, R14, RZ, PT ;  /* 0x000000ff0e00720c */ /* 0x004fe40003f05270 */
[----:B------:R-:W-:-:S11]  /*12870*/  PLOP3.LUT P6, PT, PT, PT, PT, 0x8, 0x0 ;  /* 0x000000000000781c */ /* 0x000fd60003fce170 */
[----:B------:R-:W-:Y:S05]  /*12880*/  @P0 BRA `(.L_x_12684) ;  /* 0x00000000000c0947 */ /* 0x000fea0003800000 */
[----:B------:R-:W-:-:S03]  /*12890*/  UMOV UR4, 0xffffffff ;  /* 0xffffffff00047882 */ /* 0x000fc60000000000 */
[----:B------:R-:W-:Y:S05]  /*128a0*/  BRA.DIV UR4, `(.L_x_12685) ;  /* 0x0000006604a87947 */ /* 0x000fea000b800000 */
[----:B------:R-:W-:-:S13]  /*128b0*/  ELECT P6, URZ, PT ;  /* 0x00000000003f782f */ /* 0x000fda00038c0000 */
.L_x_12684:
[----:B-1----:R-:W2:Y:S01]  /*128c0*/  LDL R6, [R1+0x38] ;  /* 0x0000380001067983 */ /* 0x002ea20000100800 */
[----:B------:R-:W-:Y:S01]  /*128d0*/  BSSY B1, `(.L_x_12686) ;  /* 0x0000008000017945 */ /* 0x000fe20003800000 */
[----:B--2---:R-:W-:-:S04]  /*128e0*/  IADD3 R6, R6, 0x1, RZ ;  /* 0x0000000106067810 */ /* 0x004fc80007ffe0ff */
[----:B------:R-:W-:-:S04]  /*128f0*/  LEA.HI R7, R6, R6, RZ, 0x1 ;  /* 0x0000000606077211 */ /* 0x000fc800078f08ff */
[----:B------:R-:W-:-:S05]  /*12900*/  LOP3.LUT R7, R7, 0xfffffffe, RZ, 0xc0, !PT ;  /* 0xfffffffe07077812 */ /* 0x000fca00078ec0ff */
[----:B------:R-:W-:-:S05]  /*12910*/  IMAD.IADD R6, R6, 0x1, -R7 ;  /* 0x0000000106067824 */ /* 0x000fca00078e0a07 */
[----:B------:R-:W-:-:S04]  /*12920*/  SHF.L.U32 R6, R6, 0x1f, RZ ;  /* 0x0000001f06067819 */ /* 0x000fc800000006ff */
[----:B------:R-:W1:Y:S02]  /*12930*/  SYNCS.PHASECHK.TRANS64.TRYWAIT P0, [R16+URZ+0x30820], R6 ;  /* 0x03082006100075a7 */ /* 0x000e64000800017f */
[----:B-1----:R-:W-:Y:S05]  /*12940*/  @!P0 BRA `(.L_x_12687) ;  /* 0x0000006400a08947 */ /* 0x002fea0003800000 */
.L_x_12861:
[----:B------:R-:W-:Y:S05]  /*12950*/  BSYNC B1 ;  /* 0x0000000000017941 */ /* 0x000fea0003800000 */
.L_x_12686:
[----:B------:R-:W-:Y:S04]  /*12960*/  BSSY B1, `(.L_x_12688) ;  /* 0x000004e000017945 */ /* 0x000fe80003800000 */
[----:B------:R-:W-:Y:S05]  /*12970*/  @!P6 BRA `(.L_x_12689) ;  /* 0x000000040030e947 */ /* 0x000fea0003800000 */
[----:B------:R-:W1:Y:S01]  /*12980*/  LDL R9, [R1+0x4] ;  /* 0x0000040001097983 */ /* 0x000e620000100800 */
[----:B------:R-:W2:Y:S02]  /*12990*/  S2R R7, SR_TID.X ;  /* 0x0000000000077919 */ /* 0x000ea40000002100 */
[----:B--2---:R-:W-:Y:S01]  /*129a0*/  LOP3.LUT R8, R7, 0x7f, RZ, 0xc0, !PT ;  /* 0x0000007f07087812 */ /* 0x004fe200078ec0ff */
[----:B------:R-:W-:Y:S01]  /*129b0*/  IMAD R7, R29, 0x8, R16 ;  /* 0x000000081d077824 */ /* 0x000fe200078e0210 */
[----:B------:R-:W-:Y:S02]  /*129c0*/  BSSY B2, `(.L_x_12690) ;  /* 0x0000005000027945 */ /* 0x000fe40003800000 */
[----:B------:R-:W-:Y:S02]  /*129d0*/  ISETP.NE.AND P2, PT, R8, RZ, PT ;  /* 0x000000ff0800720c */ /* 0x000fe40003f45270 */
[----:B-1----:R-:W-:-:S04]  /*129e0*/  SHF.L.U32 R6, R9, 0x1f, RZ ;  /* 0x0000001f09067819 */ /* 0x002fc800000006ff */
[----:B------:R-:W1:Y:S02]  /*129f0*/  SYNCS.PHASECHK.TRANS64.TRYWAIT P0, [R7+URZ+0x308a0], R6 ;  /* 0x0308a006070075a7 */ /* 0x000e64000800017f */
[----:B-1----:R-:W-:Y:S05]  /*12a00*/  @!P0 BRA `(.L_x_12691) ;  /* 0x0000006400848947 */ /* 0x002fea0003800000 */
.L_x_12862:
[----:B------:R-:W-:Y:S05]  /*12a10*/  BSYNC B2 ;  /* 0x0000000000027941 */ /* 0x000fea0003800000 */
.L_x_12690:
[----:B------:R-:W-:Y:S04]  /*12a20*/  BSSY B2, `(.L_x_12692) ;  /* 0x0000009000027945 */ /* 0x000fe80003800000 */
[----:B------:R-:W-:Y:S05]  /*12a30*/  @P2 BRA `(.L_x_12693) ;  /* 0x00000000001c2947 */ /* 0x000fea0003800000 */
[----:B------:R-:W2:Y:S02]  /*12a40*/  S2R R8, SR_TID.X ;  /* 0x0000000000087919 */ /* 0x000ea40000002100 */
[----:B--2---:R-:W-:Y:S01]  /*12a50*/  LOP3.LUT R9, R8, 0x1f, RZ, 0xc0, !PT ;  /* 0x0000001f08097812 */ /* 0x004fe200078ec0ff */
[----:B------:R-:W-:-:S03]  /*12a60*/  IMAD.MOV.U32 R8, RZ, RZ, 0x6000 ;  /* 0x00006000ff087424 */ /* 0x000fc600078e00ff */
[----:B------:R-:W-:Y:S01]  /*12a70*/  ISETP.NE.AND P0, PT, R9, RZ, PT ;  /* 0x000000ff0900720c */ /* 0x000fe20003f05270 */
[----:B------:R2:W-:-:S12]  /*12a80*/  SYNCS.ARRIVE.TRANS64 RZ, [R7+URZ+0x30890], R8 ;  /* 0x0308900807ff79a7 */ /* 0x0005d8000800003f */
[----:B--2---:R-:W-:Y:S05]  /*12a90*/  @!P0 BRA `(.L_x_12693) ;  /* 0x0000000000048947 */ /* 0x004fea0003800000 */
[----:B------:R-:W-:Y:S01]  /*12aa0*/  BPT.TRAP 0x1 ;  /* 0x000000040000795c */ /* 0x000fe20000300000 */
.L_x_12693:
[----:B------:R-:W-:Y:S05]  /*12ab0*/  BSYNC B2 ;  /* 0x0000000000027941 */ /* 0x000fea0003800000 */
.L_x_12692:
[----:B0-----:R-:W-:Y:S01]  /*12ac0*/  IMAD.MOV.U32 R12, RZ, RZ, RZ ;  /* 0x000000ffff0c7224 */ /* 0x001fe200078e00ff */
[----:B------:R-:W-:Y:S01]  /*12ad0*/  UIADD3 UR4, UP0, UR38, 0x570, URZ ;  /* 0x0000057026047890 */ /* 0x000fe2000ff1e03f */
[----:B------:R-:W-:Y:S01]  /*12ae0*/  IMAD R8, R5, 0xc0, R0 ;  /* 0x000000c005087824 */ /* 0x000fe200078e0200 */
[----:B------:R-:W-:Y:S01]  /*12af0*/  PLOP3.LUT P0, PT, PT, PT, PT, 0x80, 0x0 ;  /* 0x000000000000781c */ /* 0x000fe20003f0f070 */
[----:B------:R-:W-:Y:S01]  /*12b00*/  IMAD R11, R29, 0x6000, R16 ;  /* 0x000060001d0b7824 */ /* 0x000fe200078e0210 */
[----:B------:R-:W-:Y:S01]  /*12b10*/  R2UR UR10, R12 ;  /* 0x000000000c0a72ca */ /* 0x000fe200000e0000 */
[----:B------:R-:W-:Y:S01]  /*12b20*/  VIADD R8, R8, 0xffffff40 ;  /* 0xffffff4008087836 */ /* 0x000fe20000000000 */
[----:B------:R-:W-:Y:S01]  /*12b30*/  IADD3 R9, R7, 0x30890, RZ ;  /* 0x0003089007097810 */ /* 0x000fe20007ffe0ff */
[----:B------:R-:W-:Y:S01]  /*12b40*/  VIADD R10, R11, 0x12400 ;  /* 0x000124000b0a7836 */ /* 0x000fe20000000000 */
[----:B------:R-:W-:Y:S01]  /*12b50*/  UIADD3.X UR5, URZ, UR39, URZ, UP0, !UPT ;  /* 0x000000273f057290 */ /* 0x000fe200087fe43f */
[----:B------:R-:W-:Y:S01]  /*12b60*/  UMOV UR6, 0x0 ;  /* 0x0000000000067882 */ /* 0x000fe20000000000 */
[----:B------:R-:W-:-:S10]  /*12b70*/  UMOV UR7, 0x12f00000 ;  /* 0x12f0000000077882 */ /* 0x000fd40000000000 */
.L_x_12694:
        /* <DEDUP_REMOVED lines=13> */
.L_x_12863:
[----:B------:R-:W-:Y:S05]  /*12c50*/  BSYNC B2 ;  /* 0x0000000000027941 */ /* 0x000fea0003800000 */
.L_x_12695:
[----:B------:R-:W-:Y:S01]  /*12c60*/  BSSY B2, `(.L_x_12697) ;  /* 0x000000b000027945 */ /* 0x000fe20003800000 */
[----:B------:R-:W-:Y:S02]  /*12c70*/  IMAD.MOV.U32 R14, RZ, RZ, 0x0 ;  /* 0x00000000ff0e7424 */ /* 0x000fe400078e00ff */
[----:B------:R-:W-:Y:S01]  /*12c80*/  IMAD.MOV.U32 R15, RZ, RZ, 0x12f00000 ;  /* 0x12f00000ff0f7424 */ /* 0x000fe200078e00ff */
[----:B------:R-:W-:Y:S06]  /*12c90*/  @P2 BRA `(.L_x_12698) ;  /* 0x00000000001c2947 */ /* 0x000fec0003800000 */
[----:B------:R-:W2:Y:S01]  /*12ca0*/  S2R R9, SR_TID.X ;  /* 0x0000000000097919 */ /* 0x000ea20000002100 */
[----:B01----:R-:W-:-:S04]  /*12cb0*/  IMAD.MOV.U32 R6, RZ, RZ, 0x6000 ;  /* 0x00006000ff067424 */ /* 0x003fc800078e00ff */
[----:B------:R3:W-:Y:S01]  /*12cc0*/  SYNCS.ARRIVE.TRANS64 RZ, [R7+URZ+0x308b0], R6 ;  /* 0x0308b00607ff79a7 */ /* 0x0007e2000800003f */
[----:B--2---:R-:W-:-:S04]  /*12cd0*/  LOP3.LUT R9, R9, 0x1f, RZ, 0xc0, !PT ;  /* 0x0000001f09097812 */ /* 0x004fc800078ec0ff */
[----:B------:R-:W-:-:S13]  /*12ce0*/  ISETP.NE.AND P0, PT, R9, RZ, PT ;  /* 0x000000ff0900720c */ /* 0x000fda0003f05270 */
[----:B---3--:R-:W-:Y:S05]  /*12cf0*/  @!P0 BRA `(.L_x_12698) ;  /* 0x0000000000048947 */ /* 0x008fea0003800000 */
[----:B------:R-:W-:Y:S01]  /*12d00*/  BPT.TRAP 0x1 ;  /* 0x000000040000795c */ /* 0x000fe20000300000 */
.L_x_12698:
[----:B------:R-:W-:Y:S05]  /*12d10*/  BSYNC B2 ;  /* 0x0000000000027941 */ /* 0x000fea0003800000 */
.L_x_12697:
[----:B------:R-:W-:Y:S01]  /*12d20*/  R2UR UR10, R12 ;  /* 0x000000000c0a72ca */ /* 0x000fe200000e0000 */
[----:B------:R-:W-:Y:S01]  /*12d30*/  UIADD3 UR4, UP0, UR38, 0x670, URZ ;  /* 0x0000067026047890 */ /* 0x000fe2000ff1e03f */
[----:B------:R-:W-:Y:S01]  /*12d40*/  R2UR UR6, R14 ;  /* 0x000000000e0672ca */ /* 0x000fe200000e0000 */
[----:B------:R-:W-:Y:S01]  /*12d50*/  VIADD R11, R11, 0x400 ;  /* 0x000004000b0b7836 */ /* 0x000fe20000000000 */
[----:B------:R-:W-:Y:S01]  /*12d60*/  R2UR UR7, R15 ;  /* 0x000000000f0772ca */ /* 0x000fe200000e0000 */
[----:B------:R-:W-:Y:S01]  /*12d70*/  UIADD3.X UR5, URZ, UR39, URZ, UP0, !UPT ;  /* 0x000000273f057290 */ /* 0x000fe200087fe43f */
[----:B------:R-:W-:Y:S02]  /*12d80*/  PLOP3.LUT P0, PT, PT, PT, PT, 0x80, 0x0 ;  /* 0x000000000000781c */ /* 0x000fe40003f0f070 */
[----:B01----:R-:W-:-:S11]  /*12d90*/  IADD3 R7, R7, 0x308b0, RZ ;  /* 0x000308b007077810 */ /* 0x003fd60007ffe0ff */
.L_x_12699:
        /* <DEDUP_REMOVED lines=10> */
.L_x_12689:
[----:B------:R-:W-:Y:S05]  /*12e40*/  BSYNC B1 ;  /* 0x0000000000017941 */ /* 0x000fea0003800000 */
.L_x_12688:
[----:B------:R-:W2:Y:S01]  /*12e50*/  LDL.LU R9, [R1+0x4] ;  /* 0x0000040001097983 */ /* 0x000ea20000300800 */
[----:B------:R-:W-:Y:S01]  /*12e60*/  VIADD R29, R29, 0x1 ;  /* 0x000000011d1d7836 */ /* 0x000fe20000000000 */
[----:B------:R-:W-:Y:S01]  /*12e70*/  PLOP3.LUT P0, PT, PT, PT, PT, 0x8, 0x0 ;  /* 0x000000000000781c */ /* 0x000fe20003f0e170 */
[----:B------:R-:W-:-:S03]  /*12e80*/  VIADD R5, R5, 0xfffffffe ;  /* 0xfffffffe05057836 */ /* 0x000fc60000000000 */
[----:B------:R-:W-:Y:S02]  /*12e90*/  ISETP.NE.AND P2, PT, R29, 0x2, PT ;  /* 0x000000021d00780c */ /* 0x000fe40003f45270 */
[----:B------:R-:W-:Y:S02]  /*12ea0*/  ISETP.GE.AND P3, PT, R5, R3, PT ;  /* 0x000000030500720c */ /* 0x000fe40003f66270 */
[----:B-1----:R-:W-:Y:S02]  /*12eb0*/  SEL R6, RZ, 0x1, P2 ;  /* 0x00000001ff067807 */ /* 0x002fe40001000000 */
[----:B------:R-:W-:Y:S02]  /*12ec0*/  SEL R29, R29, RZ, P2 ;  /* 0x000000ff1d1d7207 */ /* 0x000fe40001000000 */
[----:B--2---:R-:W-:-:S05]  /*12ed0*/  LOP3.LUT R9, R9, R6, RZ, 0x3c, !PT ;  /* 0x0000000609097212 */ /* 0x004fca00078e3cff */
[----:B------:R1:W-:Y:S02]  /*12ee0*/  STL [R1+0x4], R9 ;  /* 0x0000040901007387 */ /* 0x0003e40000100800 */
[----:B------:R-:W-:Y:S05]  /*12ef0*/  @!P3 BRA `(.L_x_12682) ;  /* 0x000000040064b947 */ /* 0x000fea0003800000 */
.L_x_12712:
[----:B------:R-:W-:Y:S05]  /*12f00*/  YIELD ;  /* 0x0000000000007946 */ /* 0x000fea0003800000 */
[----:B------:R-:W-:Y:S04]  /*12f10*/  BSSY B1, `(.L_x_12700) ;  /* 0x000004d000017945 */ /* 0x000fe80003800000 */
[----:B--2---:R-:W-:Y:S05]  /*12f20*/  @!P6 BRA `(.L_x_12701) ;  /* 0x00000004002ce947 */ /* 0x004fea0003800000 */
[----:B------:R-:W2:Y:S01]  /*12f30*/  LDL R7, [R1+0x4] ;  /* 0x0000040001077983 */ /* 0x000ea20000100800 */
[----:B------:R-:W3:Y:S02]  /*12f40*/  S2R R6, SR_TID.X ;  /* 0x0000000000067919 */ /* 0x000ee40000002100 */
[----:B---3--:R-:W-:Y:S01]  /*12f50*/  LOP3.LUT R8, R6, 0x7f, RZ, 0xc0, !PT ;  /* 0x0000007f06087812 */ /* 0x008fe200078ec0ff */
[----:B------:R-:W-:Y:S01]  /*12f60*/  IMAD R6, R29, 0x8, R16 ;  /* 0x000000081d067824 */ /* 0x000fe200078e0210 */
[----:B------:R-:W-:Y:S02]  /*12f70*/  BSSY B2, `(.L_x_12702) ;  /* 0x0000005000027945 */ /* 0x000fe40003800000 */
[----:B------:R-:W-:Y:S02]  /*12f80*/  ISETP.NE.AND P3, PT, R8, RZ, PT ;  /* 0x000000ff0800720c */ /* 0x000fe40003f65270 */
[----:B--2---:R-:W-:-:S04]  /*12f90*/  SHF.L.U32 R7, R7, 0x1f, RZ ;  /* 0x0000001f07077819 */ /* 0x004fc800000006ff */
[----:B------:R-:W2:Y:S02]  /*12fa0*/  SYNCS.PHASECHK.TRANS64.TRYWAIT P2, [R6+URZ+0x308a0], R7 ;  /* 0x0308a007060075a7 */ /* 0x000ea4000804017f */
[----:B--2---:R-:W-:Y:S05]  /*12fb0*/  @!P2 BRA `(.L_x_12703) ;  /* 0x000000600040a947 */ /* 0x004fea0003800000 */
.L_x_12864:
[----:B------:R-:W-:Y:S05]  /*12fc0*/  BSYNC B2 ;  /* 0x0000000000027941 */ /* 0x000fea0003800000 */
.L_x_12702:
[----:B------:R-:W-:Y:S04]  /*12fd0*/  BSSY B2, `(.L_x_12704) ;  /* 0x0000009000027945 */ /* 0x000fe80003800000 */
[----:B------:R-:W-:Y:S05]  /*12fe0*/  @P3 BRA `(.L_x_12705) ;  /* 0x00000000001c3947 */ /* 0x000fea0003800000 */
[----:B------:R-:W1:Y:S02]  /*12ff0*/  S2R R8, SR_TID.X ;  /* 0x0000000000087919 */ /* 0x000e640000002100 */
[----:B-1----:R-:W-:Y:S01]  /*13000*/  LOP3.LUT R9, R8, 0x1f, RZ, 0xc0, !PT ;  /* 0x0000001f08097812 */ /* 0x002fe200078ec0ff */
[----:B------:R-:W-:-:S03]  /*13010*/  IMAD.MOV.U32 R8, RZ, RZ, 0x6000 ;  /* 0x00006000ff087424 */ /* 0x000fc600078e00ff */
[----:B------:R-:W-:Y:S01]  /*13020*/  ISETP.NE.AND P2, PT, R9, RZ, PT ;  /* 0x000000ff0900720c */ /* 0x000fe20003f45270 */
[----:B------:R3:W-:-:S12]  /*13030*/  SYNCS.ARRIVE.TRANS64 RZ, [R6+URZ+0x30890], R8 ;  /* 0x0308900806ff79a7 */ /* 0x0007d8000800003f */
[----:B---3--:R-:W-:Y:S05]  /*13040*/  @!P2 BRA `(.L_x_12705) ;  /* 0x000000000004a947 */ /* 0x008fea0003800000 */
[----:B------:R-:W-:Y:S01]  /*13050*/  BPT.TRAP 0x1 ;  /* 0x000000040000795c */ /* 0x000fe20000300000 */
.L_x_12705:
[----:B------:R-:W-:Y:S05]  /*13060*/  BSYNC B2 ;  /* 0x0000000000027941 */ /* 0x000fea0003800000 */
.L_x_12704:
[----:B0-----:R-:W-:Y:S01]  /*13070*/  IMAD.MOV.U32 R12, RZ, RZ, RZ ;  /* 0x000000ffff0c7224 */ /* 0x001fe200078e00ff */
[----:B------:R-:W-:Y:S01]  /*13080*/  UIADD3 UR4, UP0, UR38, 0x570, URZ ;  /* 0x0000057026047890 */ /* 0x000fe2000ff1e03f */
[----:B------:R-:W-:Y:S01]  /*13090*/  IMAD R8, R29, 0x6000, R16 ;  /* 0x000060001d087824 */ /* 0x000fe200078e0210 */
[----:B------:R-:W-:Y:S01]  /*130a0*/  PLOP3.LUT P2, PT, PT, PT, PT, 0x80, 0x0 ;  /* 0x000000000000781c */ /* 0x000fe20003f4f070 */
[----:B-1----:R-:W-:Y:S01]  /*130b0*/  IMAD R9, R5, 0xc0, R0 ;  /* 0x000000c005097824 */ /* 0x002fe200078e0200 */
[----:B------:R-:W-:Y:S01]  /*130c0*/  R2UR UR10, R12 ;  /* 0x000000000c0a72ca */ /* 0x000fe200000e0000 */
[----:B------:R-:W-:Y:S01]  /*130d0*/  VIADD R11, R8, 0x12400 ;  /* 0x00012400080b7836 */ /* 0x000fe20000000000 */
[----:B------:R-:W-:Y:S01]  /*130e0*/  IADD3 R10, R6, 0x30890, RZ ;  /* 0x00030890060a7810 */ /* 0x000fe20007ffe0ff */
[----:B------:R-:W-:Y:S01]  /*130f0*/  UIADD3.X UR5, URZ, UR39, URZ, UP0, !UPT ;  /* 0x000000273f057290 */ /* 0x000fe200087fe43f */
[----:B------:R-:W-:Y:S01]  /*13100*/  UMOV UR6, 0x0 ;  /* 0x0000000000067882 */ /* 0x000fe20000000000 */
[----:B------:R-:W-:-:S10]  /*13110*/  UMOV UR7, 0x12f00000 ;  /* 0x12f0000000077882 */ /* 0x000fd40000000000 */
.L_x_12706:
        /* <DEDUP_REMOVED lines=13> */
.L_x_12865:
[----:B------:R-:W-:Y:S05]  /*131f0*/  BSYNC B2 ;  /* 0x0000000000027941 */ /* 0x000fea0003800000 */
.L_x_12707:
[----:B------:R-:W-:Y:S01]  /*13200*/  BSSY B2, `(.L_x_12709) ;  /* 0x000000b000027945 */ /* 0x000fe20003800000 */
[----:B------:R-:W-:Y:S02]  /*13210*/  IMAD.MOV.U32 R10, RZ, RZ, 0x0 ;  /* 0x00000000ff0a7424 */ /* 0x000fe400078e00ff */
[----:B------:R-:W-:Y:S01]  /*13220*/  IMAD.MOV.U32 R11, RZ, RZ, 0x12f00000 ;  /* 0x12f00000ff0b7424 */ /* 0x000fe200078e00ff */
[----:B------:R-:W-:Y:S06]  /*13230*/  @P3 BRA `(.L_x_12710) ;  /* 0x00000000001c3947 */ /* 0x000fec0003800000 */
[----:B------:R-:W1:Y:S01]  /*13240*/  S2R R13, SR_TID.X ;  /* 0x00000000000d7919 */ /* 0x000e620000002100 */
[----:B0-2---:R-:W-:-:S04]  /*13250*/  IMAD.MOV.U32 R7, RZ, RZ, 0x6000 ;  /* 0x00006000ff077424 */ /* 0x005fc800078e00ff */
[----:B------:R3:W-:Y:S01]  /*13260*/  SYNCS.ARRIVE.TRANS64 RZ, [R6+URZ+0x308b0], R7 ;  /* 0x0308b00706ff79a7 */ /* 0x0007e2000800003f */
[----:B-1----:R-:W-:-:S04]  /*13270*/  LOP3.LUT R13, R13, 0x1f, RZ, 0xc0, !PT ;  /* 0x0000001f0d0d7812 */ /* 0x002fc800078ec0ff */
[----:B------:R-:W-:-:S13]  /*13280*/  ISETP.NE.AND P2, PT, R13, RZ, PT ;  /* 0x000000ff0d00720c */ /* 0x000fda0003f45270 */
[----:B---3--:R-:W-:Y:S05]  /*13290*/  @!P2 BRA `(.L_x_12710) ;  /* 0x000000000004a947 */ /* 0x008fea0003800000 */
[----:B------:R-:W-:Y:S01]  /*132a0*/  BPT.TRAP 0x1 ;  /* 0x000000040000795c */ /* 0x000fe20000300000 */
.L_x_12710:
[----:B------:R-:W-:Y:S05]  /*132b0*/  BSYNC B2 ;  /* 0x0000000000027941 */ /* 0x000fea0003800000 */
.L_x_12709:
[----:B------:R-:W-:Y:S01]  /*132c0*/  R2UR UR10, R12 ;  /* 0x000000000c0a72ca */ /* 0x000fe200000e0000 */
[----:B------:R-:W-:Y:S01]  /*132d0*/  UIADD3 UR4, UP0, UR38, 0x670, URZ ;  /* 0x0000067026047890 */ /* 0x000fe2000ff1e03f */
[----:B------:R-:W-:Y:S01]  /*132e0*/  R2UR UR6, R10 ;  /* 0x000000000a0672ca */ /* 0x000fe200000e0000 */
[----:B------:R-:W-:Y:S01]  /*132f0*/  VIADD R8, R8, 0x400 ;  /* 0x0000040008087836 */ /* 0x000fe20000000000 */
[----:B------:R-:W-:Y:S01]  /*13300*/  R2UR UR7, R11 ;  /* 0x000000000b0772ca */ /* 0x000fe200000e0000 */
[----:B------:R-:W-:Y:S01]  /*13310*/  UIADD3.X UR5, URZ, UR39, URZ, UP0, !UPT ;  /* 0x000000273f057290 */ /* 0x000fe200087fe43f */
[----:B------:R-:W-:Y:S02]  /*13320*/  PLOP3.LUT P2, PT, PT, PT, PT, 0x80, 0x0 ;  /* 0x000000000000781c */ /* 0x000fe40003f4f070 */
[----:B0-2---:R-:W-:-:S11]  /*13330*/  IADD3 R6, R6, 0x308b0, RZ ;  /* 0x000308b006067810 */ /* 0x005fd60007ffe0ff */
.L_x_12711:
        /* <DEDUP_REMOVED lines=10> */
.L_x_12701:
[----:B------:R-:W-:Y:S05]  /*133e0*/  BSYNC B1 ;  /* 0x0000000000017941 */ /* 0x000fea0003800000 */
.L_x_12700:
[----:B------:R-:W2:Y:S01]  /*133f0*/  LDL.LU R7, [R1+0x4] ;  /* 0x0000040001077983 */ /* 0x000ea20000300800 */
[----:B------:R-:W-:Y:S01]  /*13400*/  VIADD R29, R29, 0x1 ;  /* 0x000000011d1d7836 */ /* 0x000fe20000000000 */
[C---:B------:R-:W-:Y:S01]  /*13410*/  ISETP.GT.AND P3, PT, R5.reuse, R3, PT ;  /* 0x000000030500720c */ /* 0x040fe20003f64270 */
[----:B------:R-:W-:-:S03]  /*13420*/  VIADD R5, R5, 0xffffffff ;  /* 0xffffffff05057836 */ /* 0x000fc60000000000 */
[----:B------:R-:W-:-:S04]  /*13430*/  ISETP.NE.AND P2, PT, R29, 0x2, PT ;  /* 0x000000021d00780c */ /* 0x000fc80003f45270 */
[----:B------:R-:W-:Y:S02]  /*13440*/  SEL R6, RZ, 0x1, P2 ;  /* 0x00000001ff067807 */ /* 0x000fe40001000000 */
[----:B------:R-:W-:Y:S02]  /*13450*/  SEL R29, R29, RZ, P2 ;  /* 0x000000ff1d1d7207 */ /* 0x000fe40001000000 */
[----:B--2---:R-:W-:-:S05]  /*13460*/  LOP3.LUT R7, R7, R6, RZ, 0x3c, !PT ;  /* 0x0000000607077212 */ /* 0x004fca00078e3cff */
[----:B------:R2:W-:Y:S01]  /*13470*/  STL [R1+0x4], R7 ;  /* 0x0000040701007387 */ /* 0x0005e20000100800 */
[----:B------:R-:W-:Y:S05]  /*13480*/  @P3 BRA `(.L_x_12712) ;  /* 0xfffffff8009c3947 */ /* 0x000fea000383ffff */
.L_x_12682:
[----:B------:R-:W-:Y:S05]  /*13490*/  BSYNC B0 ;  /* 0x0000000000007941 */ /* 0x000fea0003800000 */
.L_x_12681:
[----:B--2---:R2:W5:Y:S01]  /*134a0*/  LDL R7, [R1+0x1c] ;  /* 0x00001c0001077983 */ /* 0x0045620000100800 */
[----:B------:R-:W-:Y:S05]  /*134b0*/  @!P0 WARPSYNC.ALL ;  /* 0x0000000000008948 */ /* 0x000fea0003800000 */
[----:B------:R2:W-:Y:S01]  /*134c0*/  STL [R1+0x28], RZ ;  /* 0x000028ff01007387 */ /* 0x0005e20000100800 */
[----:B------:R-:W-:Y:S01]  /*134d0*/  BSSY B0, `(.L_x_12713) ;  /* 0x000001f000007945 */ /* 0x000fe20003800000 */
[----:B------:R-:W-:Y:S06]  /*134e0*/  @!P0 BAR.SYNC.DEFER_BLOCKING 0xc, 0x200 ;  /* 0x0308000000008b1d */ /* 0x000fec0000010000 */
[----:B--2---:R-:W-:Y:S05]  /*134f0*/  @!P1 BRA `(.L_x_12714) ;  /* 0x0000000000709947 */ /* 0x004fea0003800000 */
[----:B------:R-:W-:-:S13]  /*13500*/  ISETP.NE.AND P0, PT, R4, RZ, PT ;  /* 0x000000ff0400720c */ /* 0x000fda0003f05270 */
[----:B------:R-:W2:Y:S02]  /*13510*/  @!P0 LDC R4, c[0x0][0x9f0] ;  /* 0x00027c00ff048b82 */ /* 0x000ea40000000800 */
[-C--:B--2---:R-:W-:Y:S02]  /*13520*/  IABS R0, R4.reuse ;  /* 0x0000000400007213 */ /* 0x084fe40000000000 */
[----:B------:R-:W-:Y:S02]  /*13530*/  IABS R6, R4 ;  /* 0x0000000400067213 */ /* 0x000fe40000000000 */
[----:B------:R-:W2:Y:S02]  /*13540*/  I2F.RP R2, R0 ;  /* 0x0000000000027306 */ /* 0x000ea40000209400 */
[----:B------:R-:W-:-:S06]  /*13550*/  IADD3 R6, RZ, -R6, RZ ;  /* 0x80000006ff067210 */ /* 0x000fcc0007ffe0ff */
[----:B--2---:R-:W2:Y:S02]  /*13560*/  MUFU.RCP R2, R2 ;  /* 0x0000000200027308 */ /* 0x004ea40000001000 */
[----:B--2---:R-:W-:-:S06]  /*13570*/  VIADD R2, R2, 0xffffffe ;  /* 0x0ffffffe02027836 */ /* 0x004fcc0000000000 */
[----:B------:R-:W2:Y:S02]  /*13580*/  F2I.FTZ.U32.TRUNC.NTZ R3, R2 ;  /* 0x0000000200037305 */ /* 0x000ea4000021f000 */
[----:B--2---:R-:W-:-:S04]  /*13590*/  IMAD.MOV R2, RZ, RZ, -R3 ;  /* 0x000000ffff027224 */ /* 0x004fc800078e0a03 */
[----:B------:R-:W-:Y:S02]  /*135a0*/  IMAD R5, R2, R0, RZ ;  /* 0x0000000002057224 */ /* 0x000fe400078e02ff */
        /* <DEDUP_REMOVED lines=17> */
.L_x_12714:
[----:B------:R-:W-:Y:S05]  /*136c0*/  BSYNC B0 ;  /* 0x0000000000007941 */ /* 0x000fea0003800000 */
.L_x_12713:
[----:B------:R-:W3:Y:S04]  /*136d0*/  LDL R0, [R1+0x28] ;  /* 0x0000280001007983 */ /* 0x000ee80000100800 */
[----:B------:R-:W3:Y:S01]  /*136e0*/  LDL R2, [R1+0x40] ;  /* 0x0000400001027983 */ /* 0x000ee20000100800 */
[----:B------:R-:W-:Y:S01]  /*136f0*/  BSSY B7, `(.L_x_12715) ;  /* 0x0000360000077945 */ /* 0x000fe20003800000 */
[----:B---3--:R-:W-:-:S05]  /*13700*/  IMAD R2, R2, R0, RZ ;  /* 0x0000000002027224 */ /* 0x008fca00078e02ff */
[----:B-----5:R-:W-:Y:S01]  /*13710*/  VIADDMNMX R0, R2, R0, R7, PT ;  /* 0x0000000002007246 */ /* 0x020fe20003800107 */
        /* <DEDUP_REMOVED lines=21> */
.L_x_12716:
        /* <DEDUP_REMOVED lines=8> */
[----:B------:R-:W-:Y:S01]  /*138f0*/  MOV R4, UR6 ;  /* 0x0000000600047c02 */ /* 0x000fe20008000f00 */
[----:B--2---:R-:W-:Y:S01]  /*13900*/  IMAD.U32 R5, RZ, RZ, UR7 ;  /* 0x00000007ff057e24 */ /* 0x004fe2000f8e00ff */
[----:B------:R-:W2:Y:S01]  /*13910*/  LDC.64 R2, c[0x4][R2] ;  /* 0x0100000002027b82 */ /* 0x000ea20000000a00 */
[----:B------:R-:W-:Y:S01]  /*13920*/  IMAD.U32 R6, RZ, RZ, UR8 ;  /* 0x00000008ff067e24 */ /* 0x000fe2000f8e00ff */
[----:B------:R-:W-:Y:S01]  /*13930*/  MOV R8, 0x70 ;  /* 0x0000007000087802 */ /* 0x000fe20000000f00 */
[----:B------:R-:W-:Y:S02]  /*13940*/  IMAD.U32 R7, RZ, RZ, UR9 ;  /* 0x00000009ff077e24 */ /* 0x000fe4000f8e00ff */
[----:B------:R-:W-:-:S02]  /*13950*/  IMAD.U32 R10, RZ, RZ, UR4 ;  /* 0x00000004ff0a7e24 */ /* 0x000fc4000f8e00ff */
[----:B------:R-:W-:Y:S02]  /*13960*/  IMAD.U32 R11, RZ, RZ, UR5 ;  /* 0x00000005ff0b7e24 */ /* 0x000fe4000f8e00ff */
[----:B0-----:R-:W-:Y:S02]  /*13970*/  IMAD.MOV.U32 R12, RZ, RZ, 0x1 ;  /* 0x00000001ff0c7424 */ /* 0x001fe400078e00ff */
[----:B------:R-:W-:-:S07]  /*13980*/  IMAD.MOV.U32 R13, RZ, RZ, RZ ;  /* 0x000000ffff0d7224 */ /* 0x000fce00078e00ff */
[----:B------:R-:W-:-:S07]  /*13990*/  LEPC R20, `(.L_x_12719) ;  /* 0x000000001014794e */ /* 0x000fce0000000000 */
[----:B-12---:R-:W-:Y:S05]  /*139a0*/  CALL.ABS.NOINC R2 ;  /* 0x0000000002007343 */ /* 0x006fea0003c00000 */
.L_x_12719:
[----:B------:R-:W-:Y:S05]  /*139b0*/  BSYNC B6 ;  /* 0x0000000000067941 */ /* 0x000fea0003800000 */
.L_x_12718:
        /* <DEDUP_REMOVED lines=9> */
[----:B------:R-:W-:Y:S01]  /*13a50*/  IMAD.U32 R4, RZ, RZ, UR6 ;  /* 0x00000006ff047e24 */ /* 0x000fe2000f8e00ff */
[----:B------:R-:W-:Y:S01]  /*13a60*/  MOV R6, UR8 ;  /* 0x0000000800067c02 */ /* 0x000fe20008000f00 */
[----:B--2---:R-:W-:Y:S01]  /*13a70*/  IMAD.U32 R5, RZ, RZ, UR7 ;  /* 0x00000007ff057e24 */ /* 0x004fe2000f8e00ff */
[----:B0-----:R-:W-:Y:S01]  /*13a80*/  MOV R13, RZ ;  /* 0x000000ff000d7202 */ /* 0x001fe20000000f00 */
[----:B------:R-:W-:Y:S02]  /*13a90*/  IMAD.U32 R7, RZ, RZ, UR9 ;  /* 0x00000009ff077e24 */ /* 0x000fe4000f8e00ff */
[----:B------:R-:W-:-:S02]  /*13aa0*/  IMAD.U32 R10, RZ, RZ, UR4 ;  /* 0x00000004ff0a7e24 */ /* 0x000fc4000f8e00ff */
[----:B------:R-:W-:Y:S02]  /*13ab0*/  IMAD.U32 R11, RZ, RZ, UR5 ;  /* 0x00000005ff0b7e24 */ /* 0x000fe4000f8e00ff */
[----:B------:R-:W-:Y:S02]  /*13ac0*/  IMAD.MOV.U32 R8, RZ, RZ, 0x70 ;  /* 0x00000070ff087424 */ /* 0x000fe400078e00ff */
[----:B---3--:R-:W-:-:S07]  /*13ad0*/  IMAD.MOV.U32 R12, RZ, RZ, 0x1 ;  /* 0x00000001ff0c7424 */ /* 0x008fce00078e00ff */
[----:B------:R-:W-:-:S07]  /*13ae0*/  LEPC R20, `(.L_x_12722) ;  /* 0x000000001014794e */ /* 0x000fce0000000000 */
[----:B-1--4-:R-:W-:Y:S05]  /*13af0*/  CALL.ABS.NOINC R2 ;  /* 0x0000000002007343 */ /* 0x012fea0003c00000 */
.L_x_12722:
        /* <DEDUP_REMOVED lines=16> */
.L_x_12721:
[----:B------:R-:W-:Y:S05]  /*13c00*/  BSYNC B6 ;  /* 0x0000000000067941 */ /* 0x000fea0003800000 */
.L_x_12720:
        /* <DEDUP_REMOVED lines=21> */
.L_x_12868:
        /* <DEDUP_REMOVED lines=10> */
.L_x_12871:
        /* <DEDUP_REMOVED lines=11> */
[----:B------:R-:W-:Y:S02]  /*13eb0*/  IADD3 R4, -R0, RZ, RZ ;  /* 0x000000ff00047210 */ /* 0x000fe40007ffe1ff */
[----:B------:R-:W-:-:S03]  /*13ec0*/  SHF.R.S32.HI R5, RZ, 0x1f, R0 ;  /* 0x0000001fff057819 */ /* 0x000fc60000011400 */
        /* <DEDUP_REMOVED lines=9> */
.L_x_12726:
[----:B0-----:R-:W-:Y:S01]  /*13f60*/  IMAD R0, R18, 0x8, R16 ;  /* 0x0000000812007824 */ /* 0x001fe200078e0210 */
[----:B----4-:R-:W-:-:S04]  /*13f70*/  SHF.L.U32 R2, R28, 0x1f, RZ ;  /* 0x0000001f1c027819 */ /* 0x010fc800000006ff */
[----:B------:R-:W0:Y:S02]  /*13f80*/  SYNCS.PHASECHK.TRANS64.TRYWAIT P0, [R0+URZ+0x30840], R2 ;  /* 0x03084002000075a7 */ /* 0x000e24000800017f */
[----:B0-----:R-:W-:Y:S05]  /*13f90*/  @!P0 BRA `(.L_x_12727) ;  /* 0x0000005000c48947 */ /* 0x001fea0003800000 */
.L_x_12872:
[----:B------:R-:W4:Y:S02]  /*13fa0*/  S2R R3, SR_TID.X ;  /* 0x0000000000037919 */ /* 0x000f240000002100 */
[----:B----4-:R-:W-:-:S04]  /*13fb0*/  LOP3.LUT R3, R3, 0x7f, RZ, 0xc0, !PT ;  /* 0x0000007f03037812 */ /* 0x010fc800078ec0ff */
[----:B------:R-:W-:-:S13]  /*13fc0*/  ISETP.NE.AND P0, PT, R3, RZ, PT ;  /* 0x000000ff0300720c */ /* 0x000fda0003f05270 */
[----:B------:R-:W-:Y:S05]  /*13fd0*/  @P0 BRA `(.L_x_12728) ;  /* 0x00000000001c0947 */ /* 0x000fea0003800000 */
[----:B------:R-:W4:Y:S01]  /*13fe0*/  S2R R3, SR_TID.X ;  /* 0x0000000000037919 */ /* 0x000f220000002100 */
[----:B0-----:R-:W-:-:S04]  /*13ff0*/  IMAD.MOV.U32 R2, RZ, RZ, 0x6000 ;  /* 0x00006000ff027424 */ /* 0x001fc800078e00ff */
[----:B------:R0:W-:Y:S01]  /*14000*/  SYNCS.ARRIVE.TRANS64 RZ, [R0+URZ+0x30830], R2 ;  /* 0x0308300200ff79a7 */ /* 0x0001e2000800003f */
[----:B----4-:R-:W-:-:S04]  /*14010*/  LOP3.LUT R3, R3, 0x1f, RZ, 0xc0, !PT ;  /* 0x0000001f03037812 */ /* 0x010fc800078ec0ff */
[----:B------:R-:W-:-:S13]  /*14020*/  ISETP.NE.AND P0, PT, R3, RZ, PT ;  /* 0x000000ff0300720c */ /* 0x000fda0003f05270 */
[----:B0-----:R-:W-:Y:S05]  /*14030*/  @!P0 BRA `(.L_x_12728) ;  /* 0x0000000000048947 */ /* 0x001fea0003800000 */
[----:B------:R-:W-:Y:S01]  /*14040*/  BPT.TRAP 0x1 ;  /* 0x000000040000795c */ /* 0x000fe20000300000 */
.L_x_12728:
[----:B0-----:R-:W4:Y:S01]  /*14050*/  LDL.LU R2, [R1] ;  /* 0x0000000001027983 */ /* 0x001f220000300800 */
[----:B------:R-:W-:Y:S01]  /*14060*/  R2UR UR9, R0 ;  /* 0x00000000000972ca */ /* 0x000fe200000e0000 */
[----:B------:R-:W-:Y:S01]  /*14070*/  IMAD R0, R18, 0x6000, R16 ;  /* 0x0000600012007824 */ /* 0x000fe200078e0210 */
[----:B------:R-:W-:Y:S01]  /*14080*/  R2UR UR11, R22 ;  /* 0x00000000160b72ca */ /* 0x000fe200000e0000 */
[----:B------:R-:W-:Y:S01]  /*14090*/  UIADD3 UR6, UP0, UR38, 0x370, URZ ;  /* 0x0000037026067890 */ /* 0x000fe2000ff1e03f */
[----:B------:R-:W-:Y:S01]  /*140a0*/  R2UR UR4, R26 ;  /* 0x000000001a0472ca */ /* 0x000fe200000e0000 */
[----:B------:R-:W-:Y:S01]  /*140b0*/  UMOV UR5, 0x14f00000 ;  /* 0x14f0000000057882 */ /* 0x000fe20000000000 */
[----:B------:R-:W-:Y:S01]  /*140c0*/  R2UR UR8, R0 ;  /* 0x00000000000872ca */ /* 0x000fe200000e0000 */
[----:B------:R-:W-:Y:S01]  /*140d0*/  UIADD3.X UR7, URZ, UR39, URZ, UP0, !UPT ;  /* 0x000000273f077290 */ /* 0x000fe200087fe43f */
[----:B------:R-:W-:Y:S01]  /*140e0*/  PLOP3.LUT P0, PT, PT, PT, PT, 0x80, 0x0 ;  /* 0x000000000000781c */ /* 0x000fe20003f0f070 */
[----:B------:R-:W-:Y:S01]  /*140f0*/  UMOV UR10, URZ ;  /* 0x0000003f000a7c82 */ /* 0x000fe20008000000 */
[----:B------:R-:W-:-:S02]  /*14100*/  R2UR UR12, R17 ;  /* 0x00000000110c72ca */ /* 0x000fc400000e0000 */
[----:B-----5:R-:W-:Y:S01]  /*14110*/  R2UR UR13, R19 ;  /* 0x00000000130d72ca */ /* 0x020fe200000e0000 */
[----:B------:R-:W-:-:S04]  /*14120*/  UIADD3 UR9, UR9, 0x30830, URZ ;  /* 0x0003083009097890 */ /* 0x000fc8000fffe03f */
[----:B------:R-:W-:Y:S02]  /*14130*/  UIMAD UR11, UR11, 0xc0, UR4 ;  /* 0x000000c00b0b78a4 */ /* 0x000fe4000f8e0204 */
[----:B------:R-:W-:Y:S01]  /*14140*/  UIADD3 UR8, UR8, 0x12400, URZ ;  /* 0x0001240008087890 */ /* 0x000fe2000fffe03f */
[----:B------:R-:W-:-:S08]  /*14150*/  UMOV UR4, 0x0 ;  /* 0x0000000000047882 */ /* 0x000fd00000000000 */
[----:B------:R0:W-:Y:S01]  /*14160*/  UTMALDG.4D [UR8], [UR6], desc[UR4] ;  /* 0x00000408060075b4 */ /* 0x0001e20008019000 */
[----:B----4-:R-:W-:-:S04]  /*14170*/  LOP3.LUT R2, R2, 0xfffffffe, RZ, 0xc0, !PT ;  /* 0xfffffffe02027812 */ /* 0x010fc800078ec0ff */
[----:B------:R-:W-:-:S05]  /*14180*/  @P0 LOP3.LUT R2, R2, 0x1, RZ, 0xfc, !PT ;  /* 0x0000000102020812 */ /* 0x000fca00078efcff */
[----:B------:R0:W-:Y:S01]  /*14190*/  STL [R1], R2 ;  /* 0x0000000201007387 */ /* 0x0001e20000100800 */
[----:B------:R-:W-:Y:S01]  /*141a0*/  NOP ;  /* 0x0000000000007918 */ /* 0x000fe20000000000 */
.L_x_12724:
[----:B------:R-:W4:Y:S04]  /*141b0*/  LDL.LU R4, [R1+0x20] ;  /* 0x0000200001047983 */ /* 0x000f280000300800 */
[----:B------:R-:W5:Y:S04]  /*141c0*/  LDL.LU R6, [R1+0x14] ;  /* 0x0000140001067983 */ /* 0x000f680000300800 */
[----:B------:R-:W2:Y:S01]  /*141d0*/  LDL.LU R3, [R1+0x2c] ;  /* 0x00002c0001037983 */ /* 0x000ea20000300800 */
[----:B------:R-:W-:Y:S05]  /*141e0*/  WARPSYNC.ALL ;  /* 0x0000000000007948 */ /* 0x000fea0003800000 */
[----:B0-----:R-:W-:Y:S01]  /*141f0*/  ULDC.64 UR4, c[0x0][0x298] ;  /* 0x0000a60000047ab9 */ /* 0x001fe20000000a00 */
[----:B------:R-:W-:Y:S01]  /*14200*/  ULDC.64 UR6, c[0x0][0xa00] ;  /* 0x0002800000067ab9 */ /* 0x000fe20000000a00 */
[----:B------:R-:W-:Y:S01]  /*14210*/  VIADD R0, R16, 0xc400 ;  /* 0x0000c40010007836 */ /* 0x000fe20000000000 */
        /* <DEDUP_REMOVED lines=26> */
[----:B---3--:R-:W-:-:S02]  /*143c0*/  IMAD.U32 R7, RZ, RZ, UR7 ;  /* 0x00000007ff077e24 */ /* 0x008fc4000f8e00ff */
[----:B------:R-:W-:Y:S02]  /*143d0*/  IMAD.U32 R10, RZ, RZ, UR8 ;  /* 0x00000008ff0a7e24 */ /* 0x000fe4000f8e00ff */
[----:B------:R-:W-:Y:S02]  /*143e0*/  IMAD.MOV.U32 R8, RZ, RZ, 0x70 ;  /* 0x00000070ff087424 */ /* 0x000fe400078e00ff */
[----:B------:R-:W-:Y:S02]  /*143f0*/  IMAD.MOV.U32 R12, RZ, RZ, 0x1 ;  /* 0x00000001ff0c7424 */ /* 0x000fe400078e00ff */
[----:B------:R-:W-:-:S07]  /*14400*/  IMAD.MOV.U32 R13, RZ, RZ, RZ ;  /* 0x000000ffff0d7224 */ /* 0x000fce00078e00ff */
[----:B------:R-:W-:-:S07]  /*14410*/  LEPC R20, `(.L_x_12730) ;  /* 0x000000001014794e */ /* 0x000fce0000000000 */
[----:B01----:R-:W-:Y:S05]  /*14420*/  CALL.ABS.NOINC R2 ;  /* 0x0000000002007343 */ /* 0x003fea0003c00000 */
.L_x_12730:
[----:B------:R-:W-:Y:S05]  /*14430*/  BSYNC B6 ;  /* 0x0000000000067941 */ /* 0x000fea0003800000 */
.L_x_12729:
[----:B------:R-:W2:Y:S01]  /*14440*/  LDL.LU R20, [R1+0x20] ;  /* 0x0000200001147983 */ /* 0x000ea20000300800 */
[----:B-1----:R-:W1:Y:S01]  /*14450*/  LDC R9, c[0x0][0x448] ;  /* 0x00011200ff097b82 */ /* 0x002e620000000800 */
[----:B------:R-:W-:Y:S01]  /*14460*/  ULDC.64 UR4, c[0x0][0x2d8] ;  /* 0x0000b60000047ab9 */ /* 0x000fe20000000a00 */
[----:B------:R-:W-:Y:S01]  /*14470*/  ULDC.64 UR6, c[0x0][0x2e0] ;  /* 0x0000b80000067ab9 */ /* 0x000fe20000000a00 */
[----:B0-----:R-:W2:Y:S01]  /*14480*/  LDL.LU.64 R2, [R1+0x30] ;  /* 0x0000300001027983 */ /* 0x001ea20000300a00 */
[----:B------:R-:W-:-:S03]  /*14490*/  ULDC.64 UR8, c[0x0][0x280] ;  /* 0x0000a00000087ab9 */ /* 0x000fc60000000a00 */
[----:B------:R-:W4:Y:S04]  /*144a0*/  LDL.LU R21, [R1+0x2c] ;  /* 0x00002c0001157983 */ /* 0x000f280000300800 */
[----:B------:R-:W3:Y:S04]  /*144b0*/  LDL.LU R4, [R1+0x14] ;  /* 0x0000140001047983 */ /* 0x000ee80000300800 */
[----:B------:R0:W5:Y:S01]  /*144c0*/  LDL R10, [R1+0x10] ;  /* 0x00001000010a7983 */ /* 0x0001620000100800 */
[----:B-1----:R-:W-:-:S13]  /*144d0*/  ISETP.NE.AND P0, PT, R9, 0x1, PT ;  /* 0x000000010900780c */ /* 0x002fda0003f05270 */
[----:B------:R-:W1:Y:S08]  /*144e0*/  @P0 LDC R5, c[0x0][0x450] ;  /* 0x00011400ff050b82 */ /* 0x000e700000000800 */
[----:B------:R-:W0:Y:S01]  /*144f0*/  @P0 LDC R8, c[0x0][0x450] ;  /* 0x00011400ff080b82 */ /* 0x000e220000000800 */
[----:B------:R-:W0:Y:S01]  /*14500*/  S2R R11, SR_TID.X ;  /* 0x00000000000b7919 */ /* 0x000e220000002100 */
[----:B--2---:R-:W-:-:S02]  /*14510*/  IMAD.MOV.U32 R3, RZ, RZ, R20 ;  /* 0x000000ffff037224 */ /* 0x004fc400078e0014 */
[----:B------:R-:W2:Y:S01]  /*14520*/  S2R R20, SR_TID.X ;  /* 0x0000000000147919 */ /* 0x000ea20000002100 */
[----:B------:R-:W-:-:S04]  /*14530*/  IMAD.WIDE.U32 R2, R17, UR4, R2 ;  /* 0x0000000411027c25 */ /* 0x000fc8000f8e0002 */
[----:B------:R-:W-:Y:S01]  /*14540*/  IMAD R3, R17, UR5, R3 ;  /* 0x0000000511037c24 */ /* 0x000fe2000f8e0203 */
[----:B------:R-:W-:Y:S01]  /*14550*/  ULDC.64 UR4, c[0x0][0x2d0] ;  /* 0x0000b40000047ab9 */ /* 0x000fe20000000a00 */
[----:B----4-:R-:W-:Y:S02]  /*14560*/  IMAD R0, R21, UR6, RZ ;  /* 0x0000000615007c24 */ /* 0x010fe4000f8e02ff */
[----:B---3--:R-:W-:-:S04]  /*14570*/  IMAD.WIDE.U32 R2, R4, UR6, R2 ;  /* 0x0000000604027c25 */ /* 0x008fc8000f8e0002 */
[----:B------:R-:W-:Y:S01]  /*14580*/  IMAD R0, R4, UR7, R0 ;  /* 0x0000000704007c24 */ /* 0x000fe2000f8e0200 */
[----:B------:R-:W-:Y:S01]  /*14590*/  ULDC.64 UR6, c[0x0][0x2c8] ;  /* 0x0000b20000067ab9 */ /* 0x000fe20000000a00 */
[----:B------:R-:W3:Y:S03]  /*145a0*/  @P0 LDC R4, c[0x0][0x44c] ;  /* 0x00011300ff040b82 */ /* 0x000ee60000000800 */
[----:B------:R-:W-:Y:S02]  /*145b0*/  IADD3 R3, R3, R0, RZ ;  /* 0x0000000003037210 */ /* 0x000fe40007ffe0ff */
[C---:B--2---:R-:W-:Y:S01]  /*145c0*/  LOP3.LUT R21, R20.reuse, 0x7f, RZ, 0xc0, !PT ;  /* 0x0000007f14157812 */ /* 0x044fe200078ec0ff */
[----:B------:R-:W-:-:S03]  /*145d0*/  IMAD.SHL.U32 R20, R20, 0x10, RZ ;  /* 0x0000001014147824 */ /* 0x000fc600078e00ff */
[----:B------:R-:W-:-:S04]  /*145e0*/  SHF.R.U32.HI R21, RZ, 0x3, R21 ;  /* 0x00000003ff157819 */ /* 0x000fc80000011615 */
[----:B------:R-:W-:-:S05]  /*145f0*/  LOP3.LUT R20, R21, 0x70, R20, 0xf8, !PT ;  /* 0x0000007015147812 */ /* 0x000fca00078ef814 */
[----:B------:R-:W-:-:S04]  /*14600*/  IMAD R6, R25, 0xc0, R20 ;  /* 0x000000c019067824 */ /* 0x000fc800078e0214 */
[----:B---3--:R-:W-:-:S04]  /*14610*/  @P0 IMAD.HI.U32 R0, R6, R4, RZ ;  /* 0x0000000406000227 */ /* 0x008fc800078e00ff */
        /* <DEDUP_REMOVED lines=11> */
[----:B------:R-:W-:-:S04]  /*146d0*/  IMAD.WIDE.U32 R4, R0, UR6, R4 ;  /* 0x0000000600047c25 */ /* 0x000fc8000f8e0004 */
[----:B------:R-:W-:-:S04]  /*146e0*/  IMAD R7, R0, UR7, R7 ;  /* 0x0000000700077c24 */ /* 0x000fc8000f8e0207 */
[----:B------:R-:W-:Y:S02]  /*146f0*/  IMAD.IADD R5, R5, 0x1, R7 ;  /* 0x0000000105057824 */ /* 0x000fe400078e0207 */
[----:B------:R-:W1:Y:S01]  /*14700*/  @P0 LDC R7, c[0x0][0x44c] ;  /* 0x00011300ff070b82 */ /* 0x000e620000000800 */
[----:B------:R-:W-:-:S04]  /*14710*/  LEA R0, P1, R4, UR8, 0x1 ;  /* 0x0000000804007c11 */ /* 0x000fc8000f8208ff */
[----:B------:R-:W-:Y:S01]  /*14720*/  LEA.HI.X R4, R4, UR9, R5, 0x1, P1 ;  /* 0x0000000904047c11 */ /* 0x000fe200088f0c05 */
[----:B------:R-:W-:-:S05]  /*14730*/  VIADD R5, R6, 0x80 ;  /* 0x0000008006057836 */ /* 0x000fca0000000000 */
[----:B------:R-:W-:Y:S01]  /*14740*/  MOV R6, R5 ;  /* 0x0000000500067202 */ /* 0x000fe20000000f00 */
[----:B-1----:R-:W-:-:S05]  /*14750*/  @P0 IMAD.HI.U32 R7, R5, R7, RZ ;  /* 0x0000000705070227 */ /* 0x002fca00078e00ff */
[----:B0-----:R-:W-:-:S05]  /*14760*/  @P0 SHF.R.U32.HI R6, RZ, R8, R7 ;  /* 0x00000008ff060219 */ /* 0x001fca0000011607 */
        /* <DEDUP_REMOVED lines=24> */
[----:B------:R-:W-:Y:S04]  /*148f0*/  SHFL.IDX PT, R7, R4, RZ, 0x181f ;  /* 0x00181fff04077589 */ /* 0x000fe800000e0000 */
[----:B------:R-:W-:Y:S01]  /*14900*/  SHFL.IDX PT, R8, R2, RZ, 0x181f ;  /* 0x00181fff02087589 */ /* 0x000fe200000e0000 */
[----:B--2---:R-:W-:-:S03]  /*14910*/  IMAD R3, R6, R9, RZ ;  /* 0x0000000906037224 */ /* 0x004fc600078e02ff */
[----:B------:R-:W0:Y:S02]  /*14920*/  SHFL.IDX PT, R6, R0, RZ, 0x181f ;  /* 0x00181fff00067589 */ /* 0x000e2400000e0000 */
[----:B------:R-:W-:-:S13]  /*14930*/  ISETP.GE.AND P1, PT, R25, R3, PT ;  /* 0x000000031900720c */ /* 0x000fda0003f26270 */
[----:B0-----:R-:W-:-:S05]  /*14940*/  @!P1 LEA R6, P2, R20, R6, 0x1 ;  /* 0x0000000614069211 */ /* 0x001fca00078408ff */
[----:B------:R-:W-:-:S05]  /*14950*/  @!P1 IMAD.X R7, RZ, RZ, R7, P2 ;  /* 0x000000ffff079224 */ /* 0x000fca00010e0607 */
[----:B-----5:R0:W-:Y:S02]  /*14960*/  @!P1 LDGSTS.E.BYPASS.LTC128B.128 [R10+0xc400], desc[UR56][R6.64], !P0 ;  /* 0x0c400000060a9fae */ /* 0x0201e4000c101d78 */
[----:B0-----:R-:W-:Y:S02]  /*14970*/  IADD3 R6, R25, 0x10, RZ ;  /* 0x0000001019067810 */ /* 0x001fe40007ffe0ff */
[----:B------:R-:W0:Y:S02]  /*14980*/  SHFL.IDX PT, R7, R0, 0x1, 0x181f ;  /* 0x00381f0000077f89 */ /* 0x000e2400000e0000 */
        /* <DEDUP_REMOVED lines=60> */
[----:B0-----:R-:W-:-:S04]  /*14d50*/  IADD3 R0, R25, 0x80, RZ ;  /* 0x0000008019007810 */ /* 0x001fc80007ffe0ff */
[----:B------:R-:W-:Y:S01]  /*14d60*/  ISETP.GE.AND P2, PT, R0, R3, PT ;  /* 0x000000030000720c */ /* 0x000fe20003f46270 */
[----:B------:R-:W-:-:S05]  /*14d70*/  VIADD R0, R25, 0x70 ;  /* 0x0000007019007836 */ /* 0x000fca0000000000 */
[----:B------:R-:W-:Y:S02]  /*14d80*/  ISETP.GE.AND P1, PT, R0, R3, PT ;  /* 0x000000030000720c */ /* 0x000fe40003f26270 */
[----:B------:R-:W0:Y:S11]  /*14d90*/  SHFL.IDX PT, R0, R5, RZ, 0x181f ;  /* 0x00181fff05007589 */ /* 0x000e3600000e0000 */
[----:B-1----:R-:W-:-:S05]  /*14da0*/  @!P1 LEA R6, P3, R20, R6, 0x1 ;  /* 0x0000000614069211 */ /* 0x002fca00078608ff */
[----:B------:R-:W-:-:S04]  /*14db0*/  @!P1 IMAD.X R4, RZ, RZ, R4, P3 ;  /* 0x000000ffff049224 */ /* 0x000fc800018e0604 */
[----:B------:R-:W-:-:S05]  /*14dc0*/  @!P1 IMAD.MOV.U32 R7, RZ, RZ, R4 ;  /* 0x000000ffff079224 */ /* 0x000fca00078e0004 */
[----:B------:R1:W-:Y:S01]  /*14dd0*/  @!P1 LDGSTS.E.BYPASS.LTC128B.128 [R10+0xfc00], desc[UR56][R6.64], !P0 ;  /* 0x0fc00000060a9fae */ /* 0x0003e2000c101d78 */
[----:B0-----:R-:W-:-:S05]  /*14de0*/  @!P2 LEA R0, P1, R20, R0, 0x1 ;  /* 0x000000001400a211 */ /* 0x001fca00078208ff */
[----:B-1----:R-:W-:-:S04]  /*14df0*/  @!P2 IMAD.X R6, RZ, RZ, R8, P1 ;  /* 0x000000ffff06a224 */ /* 0x002fc800008e0608 */
[----:B------:R-:W-:Y:S01]  /*14e00*/  @!P2 IMAD.MOV.U32 R7, RZ, RZ, R6 ;  /* 0x000000ffff07a224 */ /* 0x000fe200078e0006 */
[----:B------:R-:W-:Y:S01]  /*14e10*/  @!P2 MOV R6, R0 ;  /* 0x000000000006a202 */ /* 0x000fe20000000f00 */
[----:B------:R-:W-:-:S04]  /*14e20*/  VIADD R0, R25, 0x90 ;  /* 0x0000009019007836 */ /* 0x000fc80000000000 */
[----:B------:R0:W-:Y:S01]  /*14e30*/  @!P2 LDGSTS.E.BYPASS.LTC128B.128 [R10+0x10400], desc[UR56][R6.64], !P0 ;  /* 0x10400000060aafae */ /* 0x0001e2000c101d78 */
[----:B------:R-:W-:-:S03]  /*14e40*/  ISETP.GE.AND P1, PT, R0, R3, PT ;  /* 0x000000030000720c */ /* 0x000fc60003f26270 */
[----:B------:R-:W-:Y:S04]  /*14e50*/  SHFL.IDX PT, R0, R2, 0x1, 0x181f ;  /* 0x00381f0002007f89 */ /* 0x000fe800000e0000 */
[----:B0-----:R-:W0:Y:S06]  /*14e60*/  SHFL.IDX PT, R6, R5, 0x1, 0x181f ;  /* 0x00381f0005067f89 */ /* 0x001e2c00000e0000 */
        /* <DEDUP_REMOVED lines=9> */
[----:B------:R-:W-:-:S05]  /*14f00*/  @!P1 IMAD.X R0, RZ, RZ, R0, P2 ;  /* 0x000000ffff009224 */ /* 0x000fca00010e0600 */
[----:B------:R-:W-:Y:S02]  /*14f10*/  @!P1 MOV R7, R0 ;  /* 0x0000000000079202 */ /* 0x000fe40000000f00 */
[----:B------:R0:W1:Y:S04]  /*14f20*/  SHFL.IDX PT, R0, R2, 0x3, 0x181f ;  /* 0x00781f0002007f89 */ /* 0x00006800000e0000 */
[----:B------:R0:W-:Y:S04]  /*14f30*/  @!P1 LDGSTS.E.BYPASS.LTC128B.128 [R10+0x11400], desc[UR56][R6.64], !P0 ;  /* 0x11400000060a9fae */ /* 0x0001e8000c101d78 */
[----:B------:R0:W2:Y:S02]  /*14f40*/  SHFL.IDX PT, R2, R5, 0x3, 0x181f ;  /* 0x00781f0005027f89 */ /* 0x0000a400000e0000 */
.L_x_12897:
        /* <DEDUP_REMOVED lines=11> */
.L_x_12732:
        /* <DEDUP_REMOVED lines=18> */
.L_x_12898:
[----:B------:R-:W-:Y:S05]  /*15120*/  BSYNC B0 ;  /* 0x0000000000007941 */ /* 0x000fea0003800000 */
.L_x_12733:
[----:B------:R-:W0:Y:S04]  /*15130*/  LDL R2, [R1+0x24] ;  /* 0x0000240001027983 */ /* 0x000e280000100800 */
[----:B------:R-:W2:Y:S01]  /*15140*/  LDL R3, [R1+0xc] ;  /* 0x00000c0001037983 */ /* 0x000ea20000100800 */
[----:B------:R-:W-:Y:S01]  /*15150*/  BSSY B0, `(.L_x_12735) ;  /* 0x0000178000007945 */ /* 0x000fe20003800000 */
[----:B0-----:R-:W-:-:S04]  /*15160*/  IADD3 R0, R2, -0x2, RZ ;  /* 0xfffffffe02007810 */ /* 0x001fc80007ffe0ff */
        /* <DEDUP_REMOVED lines=35> */
[----:B0-----:R-:W-:Y:S01]  /*153a0*/  @P0 IMAD.HI.U32 R6, R0, R2, RZ ;  /* 0x0000000200060227 */ /* 0x001fe200078e00ff */
[----:B------:R-:W-:-:S04]  /*153b0*/  MOV R2, R0 ;  /* 0x0000000000027202 */ /* 0x000fc80000000f00 */
        /* <DEDUP_REMOVED lines=11> */
.L_x_12741:
[----:B------:R-:W-:Y:S01]  /*15470*/  IMAD R2, R5, 0x8, R16 ;  /* 0x0000000805027824 */ /* 0x000fe200078e0210 */
[----:B------:R-:W-:Y:S01]  /*15480*/  SHF.L.U32 R3, R10, 0x1f, RZ ;  /* 0x0000001f0a037819 */ /* 0x000fe200000006ff */
[----:B------:R-:W-:Y:S03]  /*15490*/  BSSY B3, `(.L_x_12742) ;  /* 0x0000003000037945 */ /* 0x000fe60003800000 */
[----:B------:R-:W1:Y:S02]  /*154a0*/  SYNCS.PHASECHK.TRANS64.TRYWAIT P0, [R2+URZ+0x30840], R3 ;  /* 0x03084003020075a7 */ /* 0x000e64000800017f */
[----:B-1----:R-:W-:Y:S05]  /*154b0*/  @!P0 BRA `(.L_x_12743) ;  /* 0x0000004c00848947 */ /* 0x002fea0003800000 */
.L_x_12899:
[----:B------:R-:W-:Y:S05]  /*154c0*/  BSYNC B3 ;  /* 0x0000000000037941 */ /* 0x000fea0003800000 */
.L_x_12742:
        /* <DEDUP_REMOVED lines=12> */
.L_x_12745:
[----:B------:R-:W-:Y:S05]  /*15590*/  BSYNC B3 ;  /* 0x0000000000037941 */ /* 0x000fea0003800000 */
.L_x_12744:
[----:B------:R-:W-:Y:S01]  /*155a0*/  IMAD.MOV.U32 R11, RZ, RZ, RZ ;  /* 0x000000ffff0b7224 */ /* 0x000fe200078e00ff */
[----:B------:R-:W-:Y:S01]  /*155b0*/  UIADD3 UR4, UP0, UR38, 0x370, URZ ;  /* 0x0000037026047890 */ /* 0x000fe2000ff1e03f */
[----:B-1----:R-:W-:Y:S01]  /*155c0*/  IMAD R3, R5, 0x6000, R16 ;  /* 0x0000600005037824 */ /* 0x002fe200078e0210 */
[----:B------:R-:W-:Y:S01]  /*155d0*/  PLOP3.LUT P0, PT, PT, PT, PT, 0x80, 0x0 ;  /* 0x000000000000781c */ /* 0x000fe20003f0f070 */
[----:B------:R-:W-:Y:S01]  /*155e0*/  IMAD R7, R0, 0xc0, R26 ;  /* 0x000000c000077824 */ /* 0x000fe200078e021a */
[----:B------:R-:W-:Y:S01]  /*155f0*/  R2UR UR10, R11 ;  /* 0x000000000b0a72ca */ /* 0x000fe200000e0000 */
[----:B------:R-:W-:Y:S01]  /*15600*/  VIADD R3, R3, 0x12400 ;  /* 0x0001240003037836 */ /* 0x000fe20000000000 */
[----:B------:R-:W-:Y:S01]  /*15610*/  IADD3 R2, R2, 0x30830, RZ ;  /* 0x0003083002027810 */ /* 0x000fe20007ffe0ff */
[----:B------:R-:W-:Y:S01]  /*15620*/  UIADD3.X UR5, URZ, UR39, URZ, UP0, !UPT ;  /* 0x000000273f057290 */ /* 0x000fe200087fe43f */
[----:B------:R-:W-:Y:S01]  /*15630*/  UMOV UR6, 0x0 ;  /* 0x0000000000067882 */ /* 0x000fe20000000000 */
[----:B------:R-:W-:-:S10]  /*15640*/  UMOV UR7, 0x14f00000 ;  /* 0x14f0000000077882 */ /* 0x000fd40000000000 */
.L_x_12746:
        /* <DEDUP_REMOVED lines=15> */
.L_x_12900:
[----:B------:R-:W-:Y:S05]  /*15740*/  BSYNC B3 ;  /* 0x0000000000037941 */ /* 0x000fea0003800000 */
.L_x_12747:
[----:B------:R-:W-:Y:S01]  /*15750*/  BSSY B3, `(.L_x_12749) ;  /* 0x000000c000037945 */ /* 0x000fe20003800000 */
[----:B------:R-:W-:Y:S02]  /*15760*/  IMAD.MOV.U32 R12, RZ, RZ, 0x0 ;  /* 0x00000000ff0c7424 */ /* 0x000fe400078e00ff */
[----:B------:R-:W-:Y:S01]  /*15770*/  IMAD.MOV.U32 R13, RZ, RZ, 0x14f00000 ;  /* 0x14f00000ff0d7424 */ /* 0x000fe200078e00ff */
[----:B------:R-:W-:Y:S06]  /*15780*/  @P1 BRA `(.L_x_12750) ;  /* 0x0000000000201947 */ /* 0x000fec0003800000 */
[----:B------:R-:W1:Y:S01]  /*15790*/  S2R R7, SR_TID.X ;  /* 0x0000000000077919 */ /* 0x000e620000002100 */
[----:B0-----:R-:W-:Y:S01]  /*157a0*/  IMAD R2, R18, 0x8, R16 ;  /* 0x0000000812027824 */ /* 0x001fe200078e0210 */
[----:B------:R-:W-:-:S04]  /*157b0*/  MOV R3, 0x6000 ;  /* 0x0000600000037802 */ /* 0x000fc80000000f00 */
[----:B------:R2:W-:Y:S01]  /*157c0*/  SYNCS.ARRIVE.TRANS64 RZ, [R2+URZ+0x30850], R3 ;  /* 0x0308500302ff79a7 */ /* 0x0005e2000800003f */
[----:B-1----:R-:W-:-:S04]  /*157d0*/  LOP3.LUT R7, R7, 0x1f, RZ, 0xc0, !PT ;  /* 0x0000001f07077812 */ /* 0x002fc800078ec0ff */
[----:B------:R-:W-:-:S13]  /*157e0*/  ISETP.NE.AND P0, PT, R7, RZ, PT ;  /* 0x000000ff0700720c */ /* 0x000fda0003f05270 */
[----:B--2---:R-:W-:Y:S05]  /*157f0*/  @!P0 BRA `(.L_x_12750) ;  /* 0x0000000000048947 */ /* 0x004fea0003800000 */
[----:B------:R-:W-:Y:S01]  /*15800*/  BPT.TRAP 0x1 ;  /* 0x000000040000795c */ /* 0x000fe20000300000 */
.L_x_12750:
[----:B------:R-:W-:Y:S05]  /*15810*/  BSYNC B3 ;  /* 0x0000000000037941 */ /* 0x000fea0003800000 */
.L_x_12749:
        /* <DEDUP_REMOVED lines=11> */
.L_x_12751:
        /* <DEDUP_REMOVED lines=12> */
.L_x_12740:
[----:B------:R-:W-:Y:S05]  /*15990*/  BSYNC B1 ;  /* 0x0000000000017941 */ /* 0x000fea0003800000 */
.L_x_12739:
[----:B------:R-:W2:Y:S01]  /*159a0*/  LDL.LU R0, [R1+0x24] ;  /* 0x0000240001007983 */ /* 0x000ea20000300800 */
[----:B------:R-:W-:Y:S02]  /*159b0*/  IMAD.MOV.U32 R18, RZ, RZ, R5 ;  /* 0x000000ffff127224 */ /* 0x000fe400078e0005 */
[----:B------:R-:W-:Y:S01]  /*159c0*/  IMAD.MOV.U32 R28, RZ, RZ, R10 ;  /* 0x000000ffff1c7224 */ /* 0x000fe200078e000a */
[----:B--2---:R-:W-:-:S07]  /*159d0*/  IADD3 R0, R0, -0x3, RZ ;  /* 0xfffffffd00007810 */ /* 0x004fce0007ffe0ff */
.L_x_12738:
[----:B------:R-:W-:Y:S05]  /*159e0*/  BSYNC B2 ;  /* 0x0000000000027941 */ /* 0x000fea0003800000 */
.L_x_12737:
[----:B------:R-:W-:Y:S01]  /*159f0*/  VIADD R9, R9, 0xfffffffe ;  /* 0xfffffffe09097836 */ /* 0x000fe20000000000 */
[----:B------:R-:W-:-:S04]  /*15a00*/  LOP3.LUT R4, RZ, R4, RZ, 0x33, !PT ;  /* 0x00000004ff047212 */ /* 0x000fc800078e33ff */
[----:B------:R-:W-:-:S13]  /*15a10*/  ISETP.NE.AND P0, PT, R9, R4, PT ;  /* 0x000000040900720c */ /* 0x000fda0003f05270 */
[----:B------:R-:W-:Y:S05]  /*15a20*/  @!P0 BRA `(.L_x_12736) ;  /* 0x0000000c00a88947 */ /* 0x000fea0003800000 */
[----:B------:R-:W-:-:S07]  /*15a30*/  IMAD.MOV.U32 R4, RZ, RZ, R19 ;  /* 0x000000ffff047224 */ /* 0x000fce00078e0013 */
.L_x_12778:
        /* <DEDUP_REMOVED lines=33> */
.L_x_12754:
[----:B------:R-:W-:Y:S01]  /*15c50*/  IMAD R2, R6, 0x8, R16 ;  /* 0x0000000806027824 */ /* 0x000fe200078e0210 */
[----:B------:R-:W-:Y:S01]  /*15c60*/  SHF.L.U32 R3, R7, 0x1f, RZ ;  /* 0x0000001f07037819 */ /* 0x000fe200000006ff */
[----:B------:R-:W-:Y:S03]  /*15c70*/  BSSY B2, `(.L_x_12755) ;  /* 0x0000003000027945 */ /* 0x000fe60003800000 */
[----:B------:R-:W1:Y:S02]  /*15c80*/  SYNCS.PHASECHK.TRANS64.TRYWAIT P0, [R2+URZ+0x30840], R3 ;  /* 0x03084003020075a7 */ /* 0x000e64000800017f */
[----:B-1----:R-:W-:Y:S05]  /*15c90*/  @!P0 BRA `(.L_x_12756) ;  /* 0x0000004400b48947 */ /* 0x002fea0003800000 */
.L_x_12901:
[----:B------:R-:W-:Y:S05]  /*15ca0*/  BSYNC B2 ;  /* 0x0000000000027941 */ /* 0x000fea0003800000 */
.L_x_12755:
        /* <DEDUP_REMOVED lines=12> */
.L_x_12758:
[----:B------:R-:W-:Y:S05]  /*15d70*/  BSYNC B2 ;  /* 0x0000000000027941 */ /* 0x000fea0003800000 */
.L_x_12757:
[----:B------:R-:W-:Y:S01]  /*15d80*/  MOV R5, RZ ;  /* 0x000000ff00057202 */ /* 0x000fe20000000f00 */
[----:B-1----:R-:W-:Y:S01]  /*15d90*/  IMAD R3, R6, 0x6000, R16 ;  /* 0x0000600006037824 */ /* 0x002fe200078e0210 */
[----:B------:R-:W-:Y:S01]  /*15da0*/  UIADD3 UR4, UP0, UR38, 0x370, URZ ;  /* 0x0000037026047890 */ /* 0x000fe2000ff1e03f */
        /* <DEDUP_REMOVED lines=8> */
.L_x_12759:
        /* <DEDUP_REMOVED lines=15> */
.L_x_12902:
[----:B------:R-:W-:Y:S05]  /*15f20*/  BSYNC B2 ;  /* 0x0000000000027941 */ /* 0x000fea0003800000 */
.L_x_12760:
[----:B------:R-:W-:Y:S01]  /*15f30*/  BSSY B2, `(.L_x_12762) ;  /* 0x000000b000027945 */ /* 0x000fe20003800000 */
[----:B------:R-:W-:Y:S02]  /*15f40*/  IMAD.MOV.U32 R2, RZ, RZ, 0x0 ;  /* 0x00000000ff027424 */ /* 0x000fe400078e00ff */
[----:B------:R-:W-:Y:S01]  /*15f50*/  IMAD.MOV.U32 R3, RZ, RZ, 0x14f00000 ;  /* 0x14f00000ff037424 */ /* 0x000fe200078e00ff */
[----:B------:R-:W-:Y:S06]  /*15f60*/  @P1 BRA `(.L_x_12763) ;  /* 0x00000000001c1947 */ /* 0x000fec0003800000 */
[----:B------:R-:W1:Y:S02]  /*15f70*/  S2R R11, SR_TID.X ;  /* 0x00000000000b7919 */ /* 0x000e640000002100 */
[----:B-1----:R-:W-:Y:S02]  /*15f80*/  LOP3.LUT R12, R11, 0x1f, RZ, 0xc0, !PT ;  /* 0x0000001f0b0c7812 */ /* 0x002fe400078ec0ff */
[----:B------:R-:W-:Y:S02]  /*15f90*/  MOV R11, 0x6000 ;  /* 0x00006000000b7802 */ /* 0x000fe40000000f00 */
[----:B------:R-:W-:Y:S02]  /*15fa0*/  ISETP.NE.AND P0, PT, R12, RZ, PT ;  /* 0x000000ff0c00720c */ /* 0x000fe40003f05270 */
[----:B------:R1:W-:Y:S11]  /*15fb0*/  SYNCS.ARRIVE.TRANS64 RZ, [R10+URZ+0x50], R11 ;  /* 0x0000500b0aff79a7 */ /* 0x0003f6000800003f */
[----:B-1----:R-:W-:Y:S05]  /*15fc0*/  @!P0 BRA `(.L_x_12763) ;  /* 0x0000000000048947 */ /* 0x002fea0003800000 */
[----:B------:R-:W-:Y:S01]  /*15fd0*/  BPT.TRAP 0x1 ;  /* 0x000000040000795c */ /* 0x000fe20000300000 */
.L_x_12763:
[----:B------:R-:W-:Y:S05]  /*15fe0*/  BSYNC B2 ;  /* 0x0000000000027941 */ /* 0x000fea0003800000 */
.L_x_12762:
        /* <DEDUP_REMOVED lines=10> */
.L_x_12764:
        /* <DEDUP_REMOVED lines=12> */
.L_x_12753:
[----:B------:R-:W-:Y:S05]  /*16150*/  BSYNC B1 ;  /* 0x0000000000017941 */ /* 0x000fea0003800000 */
.L_x_12752:
[----:B------:R-:W2:Y:S01]  /*16160*/  LDL R2, [R1] ;  /* 0x0000000001027983 */ /* 0x000ea20000100800 */
[----:B------:R-:W-:Y:S01]  /*16170*/  VIADD R18, R6, 0x1 ;  /* 0x0000000106127836 */ /* 0x000fe20000000000 */
[----:B------:R-:W-:Y:S01]  /*16180*/  BSSY B1, `(.L_x_12765) ;  /* 0x0000070000017945 */ /* 0x000fe20003800000 */
[----:B------:R-:W-:-:S03]  /*16190*/  IADD3 R9, R0, -0x1, RZ ;  /* 0xffffffff00097810 */ /* 0x000fc60007ffe0ff */
        /* <DEDUP_REMOVED lines=29> */
.L_x_12767:
[----:B------:R-:W-:Y:S01]  /*16370*/  IMAD R2, R18, 0x8, R16 ;  /* 0x0000000812027824 */ /* 0x000fe200078e0210 */
[----:B------:R-:W-:Y:S01]  /*16380*/  SHF.L.U32 R3, R28, 0x1f, RZ ;  /* 0x0000001f1c037819 */ /* 0x000fe200000006ff */
[----:B------:R-:W-:Y:S03]  /*16390*/  BSSY B2, `(.L_x_12768) ;  /* 0x0000003000027945 */ /* 0x000fe60003800000 */
[----:B------:R-:W1:Y:S02]  /*163a0*/  SYNCS.PHASECHK.TRANS64.TRYWAIT P0, [R2+URZ+0x30840], R3 ;  /* 0x03084003020075a7 */ /* 0x000e64000800017f */
[----:B-1----:R-:W-:Y:S05]  /*163b0*/  @!P0 BRA `(.L_x_12769) ;  /* 0x0000004000148947 */ /* 0x002fea0003800000 */
.L_x_12903:
[----:B------:R-:W-:Y:S05]  /*163c0*/  BSYNC B2 ;  /* 0x0000000000027941 */ /* 0x000fea0003800000 */
.L_x_12768:
[----:B0-----:R-:W0:Y:S01]  /*163d0*/  S2R R5, SR_TID.X ;  /* 0x0000000000057919 */ /* 0x001e220000002100 */
[----:B------:R-:W-:Y:S01]  /*163e0*/  BSSY B2, `(.L_x_12770) ;  /* 0x000000b000027945 */ /* 0x000fe20003800000 */
[----:B0-----:R-:W-:-:S04]  /*163f0*/  LOP3.LUT R5, R5, 0x7f, RZ, 0xc0, !PT ;  /* 0x0000007f05057812 */ /* 0x001fc800078ec0ff */
[----:B------:R-:W-:-:S13]  /*16400*/  ISETP.NE.AND P1, PT, R5, RZ, PT ;  /* 0x000000ff0500720c */ /* 0x000fda0003f25270 */
[----:B------:R-:W-:Y:S05]  /*16410*/  @P1 BRA `(.L_x_12771) ;  /* 0x00000000001c1947 */ /* 0x000fea0003800000 */
[----:B------:R-:W0:Y:S01]  /*16420*/  S2R R5, SR_TID.X ;  /* 0x0000000000057919 */ /* 0x000e220000002100 */
[----:B-1----:R-:W-:-:S04]  /*16430*/  MOV R3, 0x6000 ;  /* 0x0000600000037802 */ /* 0x002fc80000000f00 */
[----:B------:R2:W-:Y:S01]  /*16440*/  SYNCS.ARRIVE.TRANS64 RZ, [R2+URZ+0x30830], R3 ;  /* 0x0308300302ff79a7 */ /* 0x0005e2000800003f */
[----:B0-----:R-:W-:-:S04]  /*16450*/  LOP3.LUT R5, R5, 0x1f, RZ, 0xc0, !PT ;  /* 0x0000001f05057812 */ /* 0x001fc800078ec0ff */
[----:B------:R-:W-:-:S13]  /*16460*/  ISETP.NE.AND P0, PT, R5, RZ, PT ;  /* 0x000000ff0500720c */ /* 0x000fda0003f05270 */
[----:B--2---:R-:W-:Y:S05]  /*16470*/  @!P0 BRA `(.L_x_12771) ;  /* 0x0000000000048947 */ /* 0x004fea0003800000 */
[----:B------:R-:W-:Y:S01]  /*16480*/  BPT.TRAP 0x1 ;  /* 0x000000040000795c */ /* 0x000fe20000300000 */
.L_x_12771:
[----:B------:R-:W-:Y:S05]  /*16490*/  BSYNC B2 ;  /* 0x0000000000027941 */ /* 0x000fea0003800000 */
.L_x_12770:
[----:B-1----:R-:W-:Y:S01]  /*164a0*/  IMAD.MOV.U32 R2, RZ, RZ, RZ ;  /* 0x000000ffff027224 */ /* 0x002fe200078e00ff */
        /* <DEDUP_REMOVED lines=11> */
.L_x_12772:
        /* <DEDUP_REMOVED lines=15> */
.L_x_12904:
[----:B------:R-:W-:Y:S05]  /*16650*/  BSYNC B2 ;  /* 0x0000000000027941 */ /* 0x000fea0003800000 */
.L_x_12773:
[----:B------:R-:W-:Y:S01]  /*16660*/  BSSY B2, `(.L_x_12775) ;  /* 0x000000b000027945 */ /* 0x000fe20003800000 */
[----:B------:R-:W-:Y:S01]  /*16670*/  MOV R12, 0x0 ;  /* 0x00000000000c7802 */ /* 0x000fe20000000f00 */
[----:B------:R-:W-:Y:S02]  /*16680*/  IMAD.MOV.U32 R13, RZ, RZ, 0x14f00000 ;  /* 0x14f00000ff0d7424 */ /* 0x000fe400078e00ff */
[----:B------:R-:W-:Y:S05]  /*16690*/  @P1 BRA `(.L_x_12776) ;  /* 0x00000000001c1947 */ /* 0x000fea0003800000 */
[----:B------:R-:W1:Y:S02]  /*166a0*/  S2R R5, SR_TID.X ;  /* 0x0000000000057919 */ /* 0x000e640000002100 */
[----:B-1----:R-:W-:Y:S01]  /*166b0*/  LOP3.LUT R11, R5, 0x1f, RZ, 0xc0, !PT ;  /* 0x0000001f050b7812 */ /* 0x002fe200078ec0ff */
[----:B------:R-:W-:-:S03]  /*166c0*/  IMAD.MOV.U32 R5, RZ, RZ, 0x6000 ;  /* 0x00006000ff057424 */ /* 0x000fc600078e00ff */
[----:B------:R-:W-:Y:S01]  /*166d0*/  ISETP.NE.AND P0, PT, R11, RZ, PT ;  /* 0x000000ff0b00720c */ /* 0x000fe20003f05270 */
[----:B------:R1:W-:-:S12]  /*166e0*/  SYNCS.ARRIVE.TRANS64 RZ, [R3+URZ+0x50], R5 ;  /* 0x0000500503ff79a7 */ /* 0x0003d8000800003f */
[----:B-1----:R-:W-:Y:S05]  /*166f0*/  @!P0 BRA `(.L_x_12776) ;  /* 0x0000000000048947 */ /* 0x002fea0003800000 */
[----:B------:R-:W-:Y:S01]  /*16700*/  BPT.TRAP 0x1 ;  /* 0x000000040000795c */ /* 0x000fe20000300000 */
.L_x_12776:
[----:B------:R-:W-:Y:S05]  /*16710*/  BSYNC B2 ;  /* 0x0000000000027941 */ /* 0x000fea0003800000 */
.L_x_12775:
        /* <DEDUP_REMOVED lines=10> */
.L_x_12777:
        /* <DEDUP_REMOVED lines=10> */
[----:B------:R-:W-:Y:S01]  /*16860*/  IMAD.MOV.U32 R22, RZ, RZ, R10 ;  /* 0x000000ffff167224 */ /* 0x000fe200078e000a */
[----:B------:R-:W-:-:S07]  /*16870*/  MOV R19, R4 ;  /* 0x0000000400137202 */ /* 0x000fce0000000f00 */
.L_x_12766:
[----:B------:R-:W-:Y:S05]  /*16880*/  BSYNC B1 ;  /* 0x0000000000017941 */ /* 0x000fea0003800000 */
.L_x_12765:
[----:B------:R-:W2:Y:S01]  /*16890*/  LDL R2, [R1+0xc] ;  /* 0x00000c0001027983 */ /* 0x000ea20000100800 */
[----:B------:R-:W-:Y:S01]  /*168a0*/  VIADD R0, R0, 0xfffffffe ;  /* 0xfffffffe00007836 */ /* 0x000fe20000000000 */
[----:B--2---:R-:W-:-:S13]  /*168b0*/  ISETP.GT.AND P0, PT, R9, R2, PT ;  /* 0x000000020900720c */ /* 0x004fda0003f04270 */
[----:B------:R-:W-:Y:S05]  /*168c0*/  @P0 BRA `(.L_x_12778) ;  /* 0xfffffff0005c0947 */ /* 0x000fea000383ffff */
.L_x_12736:
[----:B------:R-:W-:Y:S05]  /*168d0*/  BSYNC B0 ;  /* 0x0000000000007941 */ /* 0x000fea0003800000 */
.L_x_12735:
        /* <DEDUP_REMOVED lines=17> */
.L_x_12780:
[----:B------:R-:W-:Y:S05]  /*169f0*/  BSYNC B0 ;  /* 0x0000000000007941 */ /* 0x000fea0003800000 */
.L_x_12779:
        /* <DEDUP_REMOVED lines=10> */
.L_x_12905:
[----:B------:R-:W-:Y:S05]  /*16aa0*/  BSYNC B1 ;  /* 0x0000000000017941 */ /* 0x000fea0003800000 */
.L_x_12783:
        /* <DEDUP_REMOVED lines=9> */
.L_x_12786:
[----:B------:R-:W-:Y:S05]  /*16b40*/  BSYNC B1 ;  /* 0x0000000000017941 */ /* 0x000fea0003800000 */
.L_x_12785:
        /* <DEDUP_REMOVED lines=10> */
.L_x_12787:
        /* <DEDUP_REMOVED lines=10> */
.L_x_12782:
[----:B------:R-:W-:Y:S05]  /*16c90*/  BSYNC B0 ;  /* 0x0000000000007941 */ /* 0x000fea0003800000 */
.L_x_12781:
[----:B------:R-:W-:-:S04]  /*16ca0*/  IADD3 R18, R18, 0x1, RZ ;  /* 0x0000000112127810 */ /* 0x000fc80007ffe0ff */
[----:B------:R-:W-:-:S04]  /*16cb0*/  ISETP.NE.AND P0, PT, R18, 0x2, PT ;  /* 0x000000021200780c */ /* 0x000fc80003f05270 */
[----:B------:R-:W-:Y:S02]  /*16cc0*/  SEL R3, RZ, 0x1, P0 ;  /* 0x00000001ff037807 */ /* 0x000fe40000000000 */
[----:B------:R-:W-:Y:S02]  /*16cd0*/  SEL R18, R18, RZ, P0 ;  /* 0x000000ff12127207 */ /* 0x000fe40000000000 */
[----:B------:R-:W-:-:S07]  /*16ce0*/  LOP3.LUT R28, R28, R3, RZ, 0x3c, !PT ;  /* 0x000000031c1c7212 */ /* 0x000fce00078e3cff */
.L_x_12717:
[----:B------:R-:W-:Y:S05]  /*16cf0*/  BSYNC B7 ;  /* 0x0000000000077941 */ /* 0x000fea0003800000 */
.L_x_12715:
        /* <DEDUP_REMOVED lines=12> */
.L_x_12788:
[----:B------:R-:W1:Y:S01]  /*16dc0*/  S2R R0, SR_TID.X ;  /* 0x0000000000007919 */ /* 0x000e620000002100 */
[----:B------:R-:W-:Y:S01]  /*16dd0*/  UMOV UR4, 0xffffffff ;  /* 0xffffffff00047882 */ /* 0x000fe20000000000 */
[----:B-1----:R-:W-:-:S04]  /*16de0*/  LOP3.LUT R9, R0, 0x1f, RZ, 0xc0, !PT ;  /* 0x0000001f00097812 */ /* 0x002fc800078ec0ff */
[----:B------:R-:W-:Y:S01]  /*16df0*/  ISETP.NE.AND P0, PT, R9, 0x1f, PT ;  /* 0x0000001f0900780c */ /* 0x000fe20003f05270 */
[----:B------:R-:W-:-:S12]  /*16e00*/  BRA.DIV UR4, `(.L_x_12790) ;  /* 0x0000003604bc7947 */ /* 0x000fd8000b800000 */
[----:B------:R-:W-:Y:S01]  /*16e10*/  IMAD.IADD R7, R27, 0x1, R9 ;  /* 0x000000011b077824 */ /* 0x000fe200078e0209 */
[----:B------:R-:W-:-:S04]  /*16e20*/  ULDC UR4, c[0x0][0xc3c] ;  /* 0x00030f0000047ab9 */ /* 0x000fc80000000800 */
[----:B------:R-:W-:-:S13]  /*16e30*/  ISETP.GE.OR P1, PT, R7, UR4, !P0 ;  /* 0x0000000407007c0c */ /* 0x000fda000c726670 */
[----:B------:R-:W1:Y:S08]  /*16e40*/  @!P1 LDC.64 R2, c[0x0][0xc80] ;  /* 0x00032000ff029b82 */ /* 0x000e700000000a00 */
[----:B--2---:R-:W2:Y:S01]  /*16e50*/  @!P1 LDC.64 R4, c[0x0][0xc78] ;  /* 0x00031e00ff049b82 */ /* 0x004ea20000000a00 */
[----:B-1----:R-:W-:-:S05]  /*16e60*/  @!P1 IMAD.WIDE R2, R7, 0x4, R2 ;  /* 0x0000000407029825 */ /* 0x002fca00078e0202 */
        /* <DEDUP_REMOVED lines=11> */
[----:B-1----:R-:W-:Y:S01]  /*16f20*/  MOV R24, RZ ;  /* 0x000000ff00187202 */ /* 0x002fe20000000f00 */
[----:B---3--:R-:W-:Y:S01]  /*16f30*/  @!P1 IMAD.MOV.U32 R7, RZ, RZ, R8 ;  /* 0x000000ffff079224 */ /* 0x008fe200078e0008 */
[----:B--2---:R-:W-:-:S02]  /*16f40*/  @!P1 MOV R4, R5 ;  /* 0x0000000500049202 */ /* 0x004fc40000000f00 */
[----:B------:R-:W-:-:S03]  /*16f50*/  ISETP.NE.AND P1, PT, R9, RZ, PT ;  /* 0x000000ff0900720c */ /* 0x000fc60003f25270 */
[----:B0-----:R-:W-:-:S05]  /*16f60*/  IMAD R13, R4, R7, RZ ;  /* 0x00000007040d7224 */ /* 0x001fca00078e02ff */
        /* <DEDUP_REMOVED lines=16> */
.L_x_12915:
[----:B------:R-:W-:Y:S02]  /*17070*/  ULDC UR4, c[0x0][0xc38] ;  /* 0x00030e0000047ab9 */ /* 0x000fe40000000800 */
[----:B------:R-:W-:-:S04]  /*17080*/  IMAD.U32 R2, RZ, RZ, UR4 ;  /* 0x00000004ff027e24 */ /* 0x000fc8000f8e00ff */
[----:B-1----:R-:W-:-:S04]  /*17090*/  IMAD R5, R14, R2, RZ ;  /* 0x000000020e057224 */ /* 0x002fc800078e02ff */
[----:B------:R-:W-:-:S05]  /*170a0*/  IMAD.IADD R6, R6, 0x1, R5 ;  /* 0x0000000106067824 */ /* 0x000fca00078e0205 */
[----:B------:R-:W-:-:S13]  /*170b0*/  ISETP.GT.AND P6, PT, R6, R0, PT ;  /* 0x000000000600720c */ /* 0x000fda0003fc4270 */
[----:B------:R-:W-:Y:S05]  /*170c0*/  @P6 BRA `(.L_x_12791) ;  /* 0x0000000000a46947 */ /* 0x000fea0003800000 */
.L_x_12794:
        /* <DEDUP_REMOVED lines=13> */
[----:B-1----:R-:W-:Y:S01]  /*171a0*/  @!P6 IMAD.WIDE R2, R9, 0x4, R4 ;  /* 0x000000040902e825 */ /* 0x002fe200078e0204 */
[----:B------:R-:W-:-:S06]  /*171b0*/  MOV R4, RZ ;  /* 0x000000ff00047202 */ /* 0x000fcc0000000f00 */
        /* <DEDUP_REMOVED lines=20> */
.L_x_12923:
[----:B------:R-:W-:Y:S02]  /*17300*/  ULDC UR4, c[0x0][0xc38] ;  /* 0x00030e0000047ab9 */ /* 0x000fe40000000800 */
[----:B------:R-:W-:-:S05]  /*17310*/  MOV R2, UR4 ;  /* 0x0000000400027c02 */ /* 0x000fca0008000f00 */
[----:B-1----:R-:W-:-:S04]  /*17320*/  IMAD R5, R14, R2, RZ ;  /* 0x000000020e057224 */ /* 0x002fc800078e02ff */
[----:B------:R-:W-:-:S05]  /*17330*/  IMAD.IADD R6, R5, 0x1, R6 ;  /* 0x0000000105067824 */ /* 0x000fca00078e0206 */
[----:B------:R-:W-:-:S13]  /*17340*/  ISETP.GT.AND P6, PT, R6, R0, PT ;  /* 0x000000000600720c */ /* 0x000fda0003fc4270 */
[----:B------:R-:W-:Y:S05]  /*17350*/  @!P6 BRA `(.L_x_12794) ;  /* 0xfffffffc005ce947 */ /* 0x000fea000383ffff */
.L_x_12791:
        /* <DEDUP_REMOVED lines=9> */
.L_x_12928:
[----:B------:R-:W-:-:S13]  /*173f0*/  ISETP.NE.AND P0, PT, R8, RZ, PT ;  /* 0x000000ff0800720c */ /* 0x000fda0003f05270 */
[----:B------:R-:W-:Y:S05]  /*17400*/  @!P0 BRA `(.L_x_12796) ;  /* 0x0000000000108947 */ /* 0x000fea0003800000 */
[----:B------:R-:W-:Y:S01]  /*17410*/  UMOV UR4, 0xffffffff ;  /* 0xffffffff00047882 */ /* 0x000fe20000000000 */
[----:B------:R-:W-:Y:S02]  /*17420*/  VIADD R12, R5, 0xffffffff ;  /* 0xffffffff050c7836 */ /* 0x000fe40000000000 */
[----:B------:R-:W-:Y:S05]  /*17430*/  BRA.DIV UR4, `(.L_x_12797) ;  /* 0x0000003a04807947 */ /* 0x000fea000b800000 */
[----:B------:R4:W0:Y:S02]  /*17440*/  SHFL.IDX PT, R24, R3, R12, 0x1f ;  /* 0x00001f0c03187589 */ /* 0x00082400000e0000 */
.L_x_12796:
[----:B--2---:R-:W-:Y:S01]  /*17450*/  IABS R8, R7 ;  /* 0x0000000700087213 */ /* 0x004fe20000000000 */
[----:B0-----:R-:W-:Y:S01]  /*17460*/  IMAD R24, R24, R2, R6 ;  /* 0x0000000218187224 */ /* 0x001fe200078e0206 */
[----:B---3--:R-:W-:Y:S01]  /*17470*/  IABS R6, R4 ;  /* 0x0000000400067213 */ /* 0x008fe20000000000 */
[----:B------:R-:W-:Y:S01]  /*17480*/  IMAD.IADD R27, R5, 0x1, R27 ;  /* 0x00000001051b7824 */ /* 0x000fe200078e021b */
[----:B------:R-:W0:Y:S01]  /*17490*/  I2F.RP R9, R8 ;  /* 0x0000000800097306 */ /* 0x000e220000209400 */
[----:B------:R-:W-:Y:S01]  /*174a0*/  MOV R2, RZ ;  /* 0x000000ff00027202 */ /* 0x000fe20000000f00 */
[----:B------:R-:W-:-:S06]  /*174b0*/  IMAD.IADD R0, R0, 0x1, -R24 ;  /* 0x0000000100007824 */ /* 0x000fcc00078e0a18 */
        /* <DEDUP_REMOVED lines=14> */
[----:B0-----:R-:W-:Y:S01]  /*175a0*/  VIADD R10, R2, 0xffffffe ;  /* 0x0ffffffe020a7836 */ /* 0x001fe20000000000 */
[----:B------:R-:W-:-:S03]  /*175b0*/  MOV R2, RZ ;  /* 0x000000ff00027202 */ /* 0x000fc60000000f00 */
[----:B------:R-:W0:Y:S08]  /*175c0*/  F2I.FTZ.U32.TRUNC.NTZ R3, R10 ;  /* 0x0000000a00037305 */ /* 0x000e30000021f000 */
[----:B------:R-:W-:Y:S02]  /*175d0*/  @!P1 IMAD.IADD R11, R11, 0x1, -R8 ;  /* 0x000000010b0b9824 */ /* 0x000fe400078e0a08 */
[----:B------:R-:W-:Y:S01]  /*175e0*/  @!P1 VIADD R9, R9, 0x1 ;  /* 0x0000000109099836 */ /* 0x000fe20000000000 */
[----:B------:R-:W-:-:S02]  /*175f0*/  ISETP.NE.AND P1, PT, R7, RZ, PT ;  /* 0x000000ff0700720c */ /* 0x000fc40003f25270 */
        /* <DEDUP_REMOVED lines=13> */
[----:B------:R-:W-:Y:S01]  /*176d0*/  IMAD.HI.U32 R2, R2, R3, RZ ;  /* 0x0000000302027227 */ /* 0x000fe200078e00ff */
[----:B------:R-:W-:-:S03]  /*176e0*/  IADD3 R25, R0, -R7, RZ ;  /* 0x8000000700197210 */ /* 0x000fc60007ffe0ff */
        /* <DEDUP_REMOVED lines=16> */
.L_x_12792:
[----:B------:R-:W-:Y:S01]  /*177f0*/  UMOV UR4, URZ ;  /* 0x0000003f00047c82 */ /* 0x000fe20008000000 */
[----:B------:R-:W-:Y:S01]  /*17800*/  UMOV UR5, URZ ;  /* 0x0000003f00057c82 */ /* 0x000fe20008000000 */
[----:B------:R-:W-:Y:S01]  /*17810*/  ULDC UR6, c[0x0][0xc3c] ;  /* 0x00030f0000067ab9 */ /* 0x000fe20000000800 */
[----:B------:R-:W-:Y:S02]  /*17820*/  IMAD.MOV.U32 R24, RZ, RZ, R0 ;  /* 0x000000ffff187224 */ /* 0x000fe400078e0000 */
[----:B------:R-:W-:Y:S02]  /*17830*/  IMAD.U32 R25, RZ, RZ, UR4 ;  /* 0x00000004ff197e24 */ /* 0x000fe4000f8e00ff */
[----:B------:R-:W-:Y:S02]  /*17840*/  IMAD.U32 R26, RZ, RZ, UR5 ;  /* 0x00000005ff1a7e24 */ /* 0x000fe4000f8e00ff */
[----:B------:R-:W-:-:S07]  /*17850*/  IMAD.U32 R27, RZ, RZ, UR6 ;  /* 0x00000006ff1b7e24 */ /* 0x000fce000f8e00ff */
.L_x_12798:
        /* <DEDUP_REMOVED lines=10> */
.L_x_12789:
[----:B------:R-:W-:Y:S02]  /*17900*/  ULDC UR4, c[0x0][0xc3c] ;  /* 0x00030f0000047ab9 */ /* 0x000fe40000000800 */
[----:B----4-:R-:W-:-:S13]  /*17910*/  ISETP.GE.AND P0, PT, R27, UR4, PT ;  /* 0x000000041b007c0c */ /* 0x010fda000bf06270 */
[----:B------:R-:W-:Y:S05]  /*17920*/  @!P0 BRA `(.L_x_12799) ;  /* 0xffffffa400648947 */ /* 0x000fea000383ffff */
[----:B------:R-:W-:Y:S05]  /*17930*/  BSYNC B8 ;  /* 0x0000000000087941 */ /* 0x000fea0003800000 */
.L_x_12675:
[----:B0-----:R-:W4:Y:S01]  /*17940*/  LDL.LU R0, [R1+0x38] ;  /* 0x0000380001007983 */ /* 0x001f220000300800 */
[----:B------:R-:W-:Y:S01]  /*17950*/  BSSY B0, `(.L_x_12800) ;  /* 0x000000b000007945 */ /* 0x000fe20003800000 */
[----:B-12---:R-:W0:Y:S01]  /*17960*/  S2R R5, SR_CgaCtaId ;  /* 0x0000000000057919 */ /* 0x006e220000008800 */
[----:B----4-:R-:W-:-:S04]  /*17970*/  IADD3 R0, R0, 0x1, RZ ;  /* 0x0000000100007810 */ /* 0x010fc80007ffe0ff */
        /* <DEDUP_REMOVED lines=8> */
.L_x_12931:
[----:B------:R-:W-:Y:S05]  /*17a00*/  BSYNC B0 ;  /* 0x0000000000007941 */ /* 0x000fea0003800000 */
.L_x_12800:
[----:B------:R-:W-:-:S03]  /*17a10*/  UMOV UR4, 0xffffffff ;  /* 0xffffffff00047882 */ /* 0x000fc60000000000 */
[----:B------:R-:W-:Y:S05]  /*17a20*/  BRA.DIV UR4, `(.L_x_12802) ;  /* 0x0000003604407947 */ /* 0x000fea000b800000 */
[----:B0-----:R-:W0:Y:S02]  /*17a30*/  S2R R0, SR_TID.X ;  /* 0x0000000000007919 */ /* 0x001e240000002100 */
[----:B0-----:R-:W-:-:S04]  /*17a40*/  SHF.R.U32.HI R0, RZ, 0x5, R0 ;  /* 0x00000005ff007819 */ /* 0x001fc80000011600 */
[----:B------:R-:W-:-:S05]  /*17a50*/  LOP3.LUT R0, R0, 0x3, RZ, 0xc0, !PT ;  /* 0x0000000300007812 */ /* 0x000fca00078ec0ff */
[----:B------:R0:W1:Y:S02]  /*17a60*/  SHFL.IDX PT, R14, R0, RZ, 0x1f ;  /* 0x00001fff000e7589 */ /* 0x00006400000e0000 */
.L_x_12934:
[----:B-1----:R-:W-:-:S13]  /*17a70*/  ISETP.NE.AND P0, PT, R14, RZ, PT ;  /* 0x000000ff0e00720c */ /* 0x002fda0003f05270 */
[----:B------:R-:W-:Y:S05]  /*17a80*/  @P0 BRA `(.L_x_12537) ;  /* 0x0000000000880947 */ /* 0x000fea0003800000 */
[----:B------:R-:W-:-:S03]  /*17a90*/  UMOV UR4, 0xffffffff ;  /* 0xffffffff00047882 */ /* 0x000fc60000000000 */
[----:B------:R-:W-:Y:S05]  /*17aa0*/  BRA.DIV UR4, `(.L_x_12803) ;  /* 0x0000003604547947 */ /* 0x000fea000b800000 */
[----:B------:R-:W-:-:S13]  /*17ab0*/  ELECT P6, URZ, PT ;  /* 0x00000000003f782f */ /* 0x000fda00038c0000 */
.L_x_12937:
[----:B------:R-:W-:Y:S05]  /*17ac0*/  @!P6 BRA `(.L_x_12537) ;  /* 0x000000000078e947 */ /* 0x000fea0003800000 */
[----:B0-----:R-:W2:Y:S02]  /*17ad0*/  LDL.LU R0, [R1+0x50] ;  /* 0x0000500001007983 */ /* 0x001ea40000300800 */
[----:B--2---:R-:W-:-:S04]  /*17ae0*/  LOP3.LUT R0, R0, 0x2, RZ, 0xfc, !PT ;  /* 0x0000000200007812 */ /* 0x004fc800078efcff */
[----:B------:R-:W-:-:S13]  /*17af0*/  ISETP.NE.AND P2, PT, R0, 0x3, PT ;  /* 0x000000030000780c */ /* 0x000fda0003f45270 */
[----:B------:R-:W-:Y:S05]  /*17b00*/  @!P2 BRA `(.L_x_12804) ;  /* 0x000000000004a947 */ /* 0x000fea0003800000 */
[----:B------:R-:W-:Y:S01]  /*17b10*/  BPT.TRAP 0x1 ;  /* 0x000000040000795c */ /* 0x000fe20000300000 */
.L_x_12804:
        /* <DEDUP_REMOVED lines=12> */
.L_x_12938:
[----:B------:R-:W1:Y:S02]  /*17be0*/  SYNCS.PHASECHK.TRANS64.TRYWAIT P0, [R3+URZ], R0 ;  /* 0x00000000030075a7 */ /* 0x000e64000800017f */
[----:B-1----:R-:W-:Y:S05]  /*17bf0*/  @!P0 BRA `(.L_x_12806) ;  /* 0x0000003400348947 */ /* 0x002fea0003800000 */
.L_x_12939:
[----:B------:R-:W-:Y:S05]  /*17c00*/  @!P2 BRA `(.L_x_12807) ;  /* 0x000000000004a947 */ /* 0x000fea0003800000 */
[----:B------:R-:W-:Y:S01]  /*17c10*/  BPT.TRAP 0x1 ;  /* 0x000000040000795c */ /* 0x000fe20000300000 */
.L_x_12807:
[----:B-1----:R-:W-:-:S05]  /*17c20*/  IADD3 R3, R9, 0x30860, RZ ;  /* 0x0003086009037810 */ /* 0x002fca0007ffe0ff */
[----:B------:R-:W-:-:S04]  /*17c30*/  IMAD R5, R18, 0x8, R3 ;  /* 0x0000000812057824 */ /* 0x000fc800078e0203 */
[----:B------:R-:W1:Y:S02]  /*17c40*/  SYNCS.PHASECHK.TRANS64.TRYWAIT P0, [R5+URZ], R2 ;  /* 0x00000002050075a7 */ /* 0x000e64000800017f */
[----:B-1----:R-:W-:Y:S05]  /*17c50*/  @!P0 BRA `(.L_x_12808) ;  /* 0x0000003400308947 */ /* 0x002fea0003800000 */
.L_x_12940:
[----:B------:R-:W-:-:S07]  /*17c60*/  IMAD R3, R4, 0x8, R3 ;  /* 0x0000000804037824 */ /* 0x000fce00078e0203 */
.L_x_12809:
[----:B--2---:R2:W4:Y:S02]  /*17c70*/  SYNCS.PHASECHK.TRANS64.TRYWAIT P0, [R3+URZ], R0 ;  /* 0x00000000030075a7 */ /* 0x004524000800017f */
[----:B----4-:R-:W-:Y:S05]  /*17c80*/  @!P0 NANOSLEEP.SYNCS 0x989680 ;  /* 0x009896800000895d */ /* 0x010fea0003900000 */
[----:B------:R-:W4:Y:S02]  /*17c90*/  @!P0 SYNCS.PHASECHK.TRANS64 P0, [R3+URZ], R0 ;  /* 0x00000000030085a7 */ /* 0x000f24000800007f */
[----:B----4-:R-:W-:Y:S05]  /*17ca0*/  @!P0 BRA `(.L_x_12809) ;  /* 0xfffffffc00f08947 */ /* 0x010fea000383ffff */
.L_x_12537:
[----:B------:R-:W-:Y:S05]  /*17cb0*/  BSYNC B9 ;  /* 0x0000000000097941 */ /* 0x000fea0003800000 */
.L_x_12534:
[----:B------:R-:W-:Y:S05]  /*17cc0*/  EXIT ;  /* 0x000000000000794d */ /* 0x000fea0003800000 */
.L_x_12557:
[----:B0-----:R0:W1:Y:S02]  /*17cd0*/  SYNCS.PHASECHK.TRANS64.TRYWAIT P6, [R82+URZ+0x30890], R94 ;  /* 0x0308905e520075a7 */ /* 0x00106400080c017f */
[----:B-1----:R-:W-:Y:S05]  /*17ce0*/  @!P6 NANOSLEEP.SYNCS 0x989680 ;  /* 0x009896800000e95d */ /* 0x002fea0003900000 */
[----:B------:R-:W1:Y:S02]  /*17cf0*/  @!P6 SYNCS.PHASECHK.TRANS64 P6, [R82+URZ+0x30890], R94 ;  /* 0x0308905e5200e5a7 */ /* 0x000e6400080c007f */
[----:B-1----:R-:W-:Y:S05]  /*17d00*/  @!P6 BRA `(.L_x_12557) ;  /* 0xfffffffc00f0e947 */ /* 0x002fea000383ffff */
[----:B------:R-:W-:Y:S05]  /*17d10*/  BRA `(.L_x_12810) ;  /* 0xfffffeb000707947 */ /* 0x000fea000383ffff */
.L_x_12577:
[----:B0-----:R0:W1:Y:S02]  /*17d20*/  SYNCS.PHASECHK.TRANS64.TRYWAIT P5, [R82+URZ+0x30890], R94 ;  /* 0x0308905e520075a7 */ /* 0x00106400080a017f */
[----:B-1----:R-:W-:Y:S05]  /*17d30*/  @!P5 NANOSLEEP.SYNCS 0x989680 ;  /* 0x009896800000d95d */ /* 0x002fea0003900000 */
[----:B------:R-:W1:Y:S02]  /*17d40*/  @!P5 SYNCS.PHASECHK.TRANS64 P5, [R82+URZ+0x30890], R94 ;  /* 0x0308905e5200d5a7 */ /* 0x000e6400080a007f */
[----:B-1----:R-:W-:Y:S05]  /*17d50*/  @!P5 BRA `(.L_x_12577) ;  /* 0xfffffffc00f0d947 */ /* 0x002fea000383ffff */
[----:B------:R-:W-:Y:S05]  /*17d60*/  BRA `(.L_x_12811) ;  /* 0xfffffec000dc7947 */ /* 0x000fea000383ffff */
.L_x_12586:
[----:B0-----:R0:W1:Y:S02]  /*17d70*/  SYNCS.PHASECHK.TRANS64.TRYWAIT P4, [R82+URZ+0x30890], R94 ;  /* 0x0308905e520075a7 */ /* 0x001064000808017f */
[----:B-1----:R-:W-:Y:S05]  /*17d80*/  @!P4 NANOSLEEP.SYNCS 0x989680 ;  /* 0x009896800000c95d */ /* 0x002fea0003900000 */
[----:B------:R-:W1:Y:S02]  /*17d90*/  @!P4 SYNCS.PHASECHK.TRANS64 P4, [R82+URZ+0x30890], R94 ;  /* 0x0308905e5200c5a7 */ /* 0x000e64000808007f */
[----:B-1----:R-:W-:Y:S05]  /*17da0*/  @!P4 BRA `(.L_x_12586) ;  /* 0xfffffffc00f0c947 */ /* 0x002fea000383ffff */
[----:B------:R-:W-:Y:S05]  /*17db0*/  BRA `(.L_x_12812) ;  /* 0xfffffed000fc7947 */ /* 0x000fea000383ffff */
.L_x_12592:
[----:B--2---:R2:W3:Y:S02]  /*17dc0*/  SYNCS.PHASECHK.TRANS64.TRYWAIT P3, [R82+URZ+0x308b0], R94 ;  /* 0x0308b05e520075a7 */ /* 0x0044e4000806017f */
[----:B---3--:R-:W-:Y:S05]  /*17dd0*/  @!P3 NANOSLEEP.SYNCS 0x989680 ;  /* 0x009896800000b95d */ /* 0x008fea0003900000 */
[----:B------:R-:W3:Y:S02]  /*17de0*/  @!P3 SYNCS.PHASECHK.TRANS64 P3, [R82+URZ+0x308b0], R94 ;  /* 0x0308b05e5200b5a7 */ /* 0x000ee4000806007f */
[----:B---3--:R-:W-:Y:S05]  /*17df0*/  @!P3 BRA `(.L_x_12592) ;  /* 0xfffffffc00f0b947 */ /* 0x008fea000383ffff */
[----:B------:R-:W-:Y:S05]  /*17e00*/  BRA `(.L_x_12813) ;  /* 0xfffffed400907947 */ /* 0x000fea000383ffff */
.L_x_12602:
[----:B------:R-:W1:Y:S01]  /*17e10*/  S2R R0, SR_TID.X ;  /* 0x0000000000007919 */ /* 0x000e620000002100 */
[----:B------:R-:W-:Y:S01]  /*17e20*/  BSSY B0, `(.L_x_12814) ;  /* 0x000000c000007945 */ /* 0x000fe20003800000 */
[----:B------:R-:W-:Y:S01]  /*17e30*/  IMAD.MOV.U32 R12, RZ, RZ, RZ ;  /* 0x000000ffff0c7224 */ /* 0x000fe200078e00ff */
[----:B------:R-:W-:Y:S01]  /*17e40*/  MOV R11, 0x1f ;  /* 0x0000001f000b7802 */ /* 0x000fe20000000f00 */
[----:B------:R-:W-:Y:S02]  /*17e50*/  IMAD.MOV.U32 R15, RZ, RZ, -0x1 ;  /* 0xffffffffff0f7424 */ /* 0x000fe400078e00ff */
[----:B-1----:R-:W-:-:S05]  /*17e60*/  VIADD R4, R0, 0xffffff80 ;  /* 0xffffff8000047836 */ /* 0x002fca0000000000 */
[----:B------:R-:W-:-:S04]  /*17e70*/  SHF.R.S32.HI R0, RZ, 0x1f, R4 ;  /* 0x0000001fff007819 */ /* 0x000fc80000011404 */
[----:B------:R-:W-:-:S04]  /*17e80*/  LEA.HI R0, R0, R4, RZ, 0x7 ;  /* 0x0000000400007211 */ /* 0x000fc800078f38ff */
[----:B------:R-:W-:-:S05]  /*17e90*/  SHF.R.S32.HI R0, RZ, 0x7, R0 ;  /* 0x00000007ff007819 */ /* 0x000fca0000011400 */
[----:B0-----:R-:W-:-:S07]  /*17ea0*/  IMAD.MOV.U32 R13, RZ, RZ, R0 ;  /* 0x000000ffff0d7224 */ /* 0x001fce00078e0000 */
[----:B-----5:R-:W-:Y:S05]  /*17eb0*/  WARPSYNC.COLLECTIVE R15, `(.L_x_12815) ;  /* 0x000000000f087348 */ /* 0x020fea0003c00000 */
[----:B------:R0:W1:Y:S02]  /*17ec0*/  SHFL.IDX P6, R14, R13, R12, R11 ;  /* 0x0000000c0d0e7389 */ /* 0x00006400000c000b */
[----:B01---5:R-:W-:Y:S01]  /*17ed0*/  ENDCOLLECTIVE ;  /* 0x000000000000791b */ /* 0x023fe20003800000 */
.L_x_12815:
[----:B------:R-:W-:Y:S05]  /*17ee0*/  BSYNC B0 ;  /* 0x0000000000007941 */ /* 0x000fea0003800000 */
.L_x_12814:
[----:B------:R0:W-:Y:S01]  /*17ef0*/  STL [R1+0x40], R14 ;  /* 0x0000400e01007387 */ /* 0x0001e20000100800 */
[----:B------:R-:W-:Y:S05]  /*17f00*/  BRA `(.L_x_12816) ;  /* 0xfffffedc00707947 */ /* 0x000fea000383ffff */
.L_x_12614:
        /* <DEDUP_REMOVED lines=8> */
.L_x_12818:
[----:B------:R-:W-:Y:S05]  /*17f90*/  BSYNC B1 ;  /* 0x0000000000017941 */ /* 0x000fea0003800000 */
.L_x_12817:
[----:B------:R-:W-:Y:S01]  /*17fa0*/  IMAD.MOV.U32 R13, RZ, RZ, R25 ;  /* 0x000000ffff0d7224 */ /* 0x000fe200078e0019 */
[----:B------:R-:W-:Y:S01]  /*17fb0*/  MOV R3, R14 ;  /* 0x0000000e00037202 */ /* 0x000fe20000000f00 */
[----:B------:R-:W-:Y:S02]  /*17fc0*/  IMAD.MOV.U32 R12, RZ, RZ, RZ ;  /* 0x000000ffff0c7224 */ /* 0x000fe400078e00ff */
[----:B------:R-:W-:Y:S02]  /*17fd0*/  IMAD.MOV.U32 R11, RZ, RZ, 0x1c1f ;  /* 0x00001c1fff0b7424 */ /* 0x000fe400078e00ff */
[----:B------:R-:W-:-:S07]  /*17fe0*/  IMAD.MOV.U32 R15, RZ, RZ, -0x1 ;  /* 0xffffffffff0f7424 */ /* 0x000fce00078e00ff */
[----:B------:R-:W-:Y:S05]  /*17ff0*/  WARPSYNC.COLLECTIVE R15, `(.L_x_12819) ;  /* 0x000000000f087348 */ /* 0x000fea0003c00000 */
[----:B------:R0:W1:Y:S02]  /*18000*/  SHFL.IDX P6, R14, R13, R12, R11 ;  /* 0x0000000c0d0e7389 */ /* 0x00006400000c000b */
[----:B01----:R-:W-:Y:S01]  /*18010*/  ENDCOLLECTIVE ;  /* 0x000000000000791b */ /* 0x003fe20003800000 */
.L_x_12819:
[----:B------:R-:W-:Y:S01]  /*18020*/  MOV R13, R28 ;  /* 0x0000001c000d7202 */ /* 0x000fe20000000f00 */
[----:B------:R-:W-:-:S07]  /*18030*/  IMAD.MOV.U32 R0, RZ, RZ, R14 ;  /* 0x000000ffff007224 */ /* 0x000fce00078e000e */
[----:B------:R-:W-:Y:S05]  /*18040*/  WARPSYNC.COLLECTIVE R15, `(.L_x_12820) ;  /* 0x000000000f087348 */ /* 0x000fea0003c00000 */
[----:B------:R0:W1:Y:S02]  /*18050*/  SHFL.IDX P6, R14, R13, R12, R11 ;  /* 0x0000000c0d0e7389 */ /* 0x00006400000c000b */
[----:B01----:R-:W-:Y:S01]  /*18060*/  ENDCOLLECTIVE ;  /* 0x000000000000791b */ /* 0x003fe20003800000 */
.L_x_12820:
[----:B------:R-:W-:Y:S02]  /*18070*/  IMAD.MOV.U32 R13, RZ, RZ, R27 ;  /* 0x000000ffff0d7224 */ /* 0x000fe400078e001b */
[----:B------:R-:W-:-:S07]  /*18080*/  IMAD.MOV.U32 R5, RZ, RZ, R14 ;  /* 0x000000ffff057224 */ /* 0x000fce00078e000e */
[----:B------:R-:W-:Y:S05]  /*18090*/  WARPSYNC.COLLECTIVE R15, `(.L_x_12821) ;  /* 0x000000000f087348 */ /* 0x000fea0003c00000 */
[----:B------:R0:W1:Y:S02]  /*180a0*/  SHFL.IDX P6, R14, R13, R12, R11 ;  /* 0x0000000c0d0e7389 */ /* 0x00006400000c000b */
[----:B01----:R-:W-:Y:S01]  /*180b0*/  ENDCOLLECTIVE ;  /* 0x000000000000791b */ /* 0x003fe20003800000 */
.L_x_12821:
[----:B------:R-:W-:Y:S05]  /*180c0*/  BRA `(.L_x_12822) ;  /* 0xfffffee000887947 */ /* 0x000fea000383ffff */
.L_x_12618:
[----:B0-----:R0:W1:Y:S02]  /*180d0*/  SYNCS.PHASECHK.TRANS64.TRYWAIT P0, [R2+URZ+0x30800], R5 ;  /* 0x03080005020075a7 */ /* 0x001064000800017f */
[----:B-1----:R-:W-:Y:S05]  /*180e0*/  @!P0 NANOSLEEP.SYNCS 0x989680 ;  /* 0x009896800000895d */ /* 0x002fea0003900000 */
[----:B------:R-:W1:Y:S02]  /*180f0*/  @!P0 SYNCS.PHASECHK.TRANS64 P0, [R2+URZ+0x30800], R5 ;  /* 0x03080005020085a7 */ /* 0x000e64000800007f */
[----:B-1----:R-:W-:Y:S05]  /*18100*/  @!P0 BRA `(.L_x_12618) ;  /* 0xfffffffc00f08947 */ /* 0x002fea000383ffff */
[----:B------:R-:W-:Y:S05]  /*18110*/  BRA `(.L_x_12823) ;  /* 0xfffffee400c87947 */ /* 0x000fea000383ffff */
.L_x_12626:
        /* <DEDUP_REMOVED lines=8> */
.L_x_12825:
[----:B------:R-:W-:Y:S05]  /*181a0*/  BSYNC B1 ;  /* 0x0000000000017941 */ /* 0x000fea0003800000 */
.L_x_12824:
        /* <DEDUP_REMOVED lines=8> */
.L_x_12826:
[----:B------:R-:W-:Y:S01]  /*18230*/  IMAD.MOV.U32 R13, RZ, RZ, R28 ;  /* 0x000000ffff0d7224 */ /* 0x000fe200078e001c */
[----:B------:R-:W-:-:S07]  /*18240*/  MOV R3, R14 ;  /* 0x0000000e00037202 */ /* 0x000fce0000000f00 */
[----:B------:R-:W-:Y:S05]  /*18250*/  WARPSYNC.COLLECTIVE R15, `(.L_x_12827) ;  /* 0x000000000f087348 */ /* 0x000fea0003c00000 */
[----:B------:R0:W1:Y:S02]  /*18260*/  SHFL.IDX P6, R14, R13, R12, R11 ;  /* 0x0000000c0d0e7389 */ /* 0x00006400000c000b */
[----:B01----:R-:W-:Y:S01]  /*18270*/  ENDCOLLECTIVE ;  /* 0x000000000000791b */ /* 0x003fe20003800000 */
.L_x_12827:
[----:B------:R-:W-:Y:S02]  /*18280*/  IMAD.MOV.U32 R13, RZ, RZ, R27 ;  /* 0x000000ffff0d7224 */ /* 0x000fe400078e001b */
[----:B------:R-:W-:-:S07]  /*18290*/  IMAD.MOV.U32 R20, RZ, RZ, R14 ;  /* 0x000000ffff147224 */ /* 0x000fce00078e000e */
[----:B------:R-:W-:Y:S05]  /*182a0*/  WARPSYNC.COLLECTIVE R15, `(.L_x_12828) ;  /* 0x000000000f087348 */ /* 0x000fea0003c00000 */
[----:B------:R0:W1:Y:S02]  /*182b0*/  SHFL.IDX P6, R14, R13, R12, R11 ;  /* 0x0000000c0d0e7389 */ /* 0x00006400000c000b */
[----:B01----:R-:W-:Y:S01]  /*182c0*/  ENDCOLLECTIVE ;  /* 0x000000000000791b */ /* 0x003fe20003800000 */
.L_x_12828:
[----:B------:R-:W-:Y:S05]  /*182d0*/  BRA `(.L_x_12829) ;  /* 0xfffffef000307947 */ /* 0x000fea000383ffff */
.L_x_12630:
[----:B0-----:R0:W1:Y:S02]  /*182e0*/  SYNCS.PHASECHK.TRANS64.TRYWAIT P1, [R2+URZ+0x30800], R25 ;  /* 0x03080019020075a7 */ /* 0x001064000802017f */
[----:B-1----:R-:W-:Y:S05]  /*182f0*/  @!P1 NANOSLEEP.SYNCS 0x989680 ;  /* 0x009896800000995d */ /* 0x002fea0003900000 */
[----:B------:R-:W1:Y:S02]  /*18300*/  @!P1 SYNCS.PHASECHK.TRANS64 P1, [R2+URZ+0x30800], R25 ;  /* 0x03080019020095a7 */ /* 0x000e64000802007f */
[----:B-1----:R-:W-:Y:S05]  /*18310*/  @!P1 BRA `(.L_x_12630) ;  /* 0xfffffffc00f09947 */ /* 0x002fea000383ffff */
[----:B------:R-:W-:Y:S05]  /*18320*/  BRA `(.L_x_12830) ;  /* 0xfffffef400187947 */ /* 0x000fea000383ffff */
.L_x_12636:
[----:B-1----:R1:W3:Y:S02]  /*18330*/  SYNCS.PHASECHK.TRANS64.TRYWAIT P1, [R8+URZ+0x30830], R3 ;  /* 0x03083003080075a7 */ /* 0x0022e4000802017f */
[----:B---3--:R-:W-:Y:S05]  /*18340*/  @!P1 NANOSLEEP.SYNCS 0x989680 ;  /* 0x009896800000995d */ /* 0x008fea0003900000 */
[----:B------:R-:W3:Y:S02]  /*18350*/  @!P1 SYNCS.PHASECHK.TRANS64 P1, [R8+URZ+0x30830], R3 ;  /* 0x03083003080095a7 */ /* 0x000ee4000802007f */
[----:B---3--:R-:W-:Y:S05]  /*18360*/  @!P1 BRA `(.L_x_12636) ;  /* 0xfffffffc00f09947 */ /* 0x008fea000383ffff */
[----:B------:R-:W-:Y:S05]  /*18370*/  BRA `(.L_x_12635) ;  /* 0xffffff00005c7947 */ /* 0x000fea000383ffff */
.L_x_12642:
[----:B-1----:R1:W2:Y:S02]  /*18380*/  SYNCS.PHASECHK.TRANS64.TRYWAIT P3, [R0+URZ+0x30830], R3 ;  /* 0x03083003000075a7 */ /* 0x0022a4000806017f */
[----:B--2---:R-:W-:Y:S05]  /*18390*/  @!P3 NANOSLEEP.SYNCS 0x989680 ;  /* 0x009896800000b95d */ /* 0x004fea0003900000 */
[----:B------:R-:W2:Y:S02]  /*183a0*/  @!P3 SYNCS.PHASECHK.TRANS64 P3, [R0+URZ+0x30830], R3 ;  /* 0x030830030000b5a7 */ /* 0x000ea4000806007f */
[----:B--2---:R-:W-:Y:S05]  /*183b0*/  @!P3 BRA `(.L_x_12642) ;  /* 0xfffffffc00f0b947 */ /* 0x004fea000383ffff */
[----:B------:R-:W-:Y:S05]  /*183c0*/  BRA `(.L_x_12641) ;  /* 0xffffff30002c7947 */ /* 0x000fea000383ffff */
.L_x_12647:
[----:B-1----:R1:W2:Y:S02]  /*183d0*/  SYNCS.PHASECHK.TRANS64.TRYWAIT P2, [R3+URZ+0x30850], R0 ;  /* 0x03085000030075a7 */ /* 0x0022a4000804017f */
[----:B--2---:R-:W-:Y:S05]  /*183e0*/  @!P2 NANOSLEEP.SYNCS 0x989680 ;  /* 0x009896800000a95d */ /* 0x004fea0003900000 */
[----:B------:R-:W2:Y:S02]  /*183f0*/  @!P2 SYNCS.PHASECHK.TRANS64 P2, [R3+URZ+0x30850], R0 ;  /* 0x030850000300a5a7 */ /* 0x000ea4000804007f */
[----:B--2---:R-:W-:Y:S05]  /*18400*/  @!P2 BRA `(.L_x_12647) ;  /* 0xfffffffc00f0a947 */ /* 0x004fea000383ffff */
[----:B------:R-:W-:Y:S05]  /*18410*/  BRA `(.L_x_12646) ;  /* 0xffffff3400007947 */ /* 0x000fea000383ffff */
.L_x_12652:
[----:B-1----:R1:W2:Y:S02]  /*18420*/  SYNCS.PHASECHK.TRANS64.TRYWAIT P0, [R13+URZ+0x30850], R4 ;  /* 0x030850040d0075a7 */ /* 0x0022a4000800017f */
[----:B--2---:R-:W-:Y:S05]  /*18430*/  @!P0 NANOSLEEP.SYNCS 0x989680 ;  /* 0x009896800000895d */ /* 0x004fea0003900000 */
[----:B------:R-:W2:Y:S02]  /*18440*/  @!P0 SYNCS.PHASECHK.TRANS64 P0, [R13+URZ+0x30850], R4 ;  /* 0x030850040d0085a7 */ /* 0x000ea4000800007f */
[----:B--2---:R-:W-:Y:S05]  /*18450*/  @!P0 BRA `(.L_x_12652) ;  /* 0xfffffffc00f08947 */ /* 0x004fea000383ffff */
[----:B------:R-:W-:Y:S05]  /*18460*/  BRA `(.L_x_12651) ;  /* 0xffffff5c00307947 */ /* 0x000fea000383ffff */
.L_x_12657:
[----:B------:R-:W-:Y:S01]  /*18470*/  IMAD.MOV.U32 R13, RZ, RZ, R41 ;  /* 0x000000ffff0d7224 */ /* 0x000fe200078e0029 */
[----:B------:R-:W-:Y:S01]  /*18480*/  MOV R11, 0x181f ;  /* 0x0000181f000b7802 */ /* 0x000fe20000000f00 */
[----:B------:R-:W-:Y:S02]  /*18490*/  IMAD.MOV.U32 R12, RZ, RZ, RZ ;  /* 0x000000ffff0c7224 */ /* 0x000fe400078e00ff */
[----:B------:R-:W-:Y:S02]  /*184a0*/  IMAD.MOV.U32 R15, RZ, RZ, -0x1 ;  /* 0xffffffffff0f7424 */ /* 0x000fe400078e00ff */
[----:B------:R-:W-:-:S07]  /*184b0*/  IMAD R42, R73, 0xc0, R62 ;  /* 0x000000c0492a7824 */ /* 0x000fce00078e023e */
[----:B0----5:R-:W-:Y:S05]  /*184c0*/  WARPSYNC.COLLECTIVE R15, `(.L_x_12831) ;  /* 0x000000000f087348 */ /* 0x021fea0003c00000 */
[----:B------:R1:W2:Y:S02]  /*184d0*/  SHFL.IDX P6, R14, R13, R12, R11 ;  /* 0x0000000c0d0e7389 */ /* 0x0002a400000c000b */
[----:B012--5:R-:W-:Y:S01]  /*184e0*/  ENDCOLLECTIVE ;  /* 0x000000000000791b */ /* 0x027fe20003800000 */
.L_x_12831:
[----:B------:R-:W-:Y:S02]  /*184f0*/  VIADD R20, R42, 0x30 ;  /* 0x000000302a147836 */ /* 0x000fe40000000000 */
[----:B------:R-:W-:Y:S02]  /*18500*/  IMAD.MOV.U32 R13, RZ, RZ, R40 ;  /* 0x000000ffff0d7224 */ /* 0x000fe400078e0028 */
[----:B------:R-:W-:-:S07]  /*18510*/  IMAD.MOV.U32 R0, RZ, RZ, R14 ;  /* 0x000000ffff007224 */ /* 0x000fce00078e000e */
[----:B------:R-:W-:Y:S05]  /*18520*/  WARPSYNC.COLLECTIVE R15, `(.L_x_12832) ;  /* 0x000000000f087348 */ /* 0x000fea0003c00000 */
[----:B------:R0:W1:Y:S02]  /*18530*/  SHFL.IDX P6, R14, R13, R12, R11 ;  /* 0x0000000c0d0e7389 */ /* 0x00006400000c000b */
[----:B01----:R-:W-:Y:S01]  /*18540*/  ENDCOLLECTIVE ;  /* 0x000000000000791b */ /* 0x003fe20003800000 */
.L_x_12832:
[----:B------:R-:W-:Y:S02]  /*18550*/  ULDC UR4, c[0x0][0xac8] ;  /* 0x0002b20000047ab9 */ /* 0x000fe40000000800 */
[----:B------:R-:W-:-:S04]  /*18560*/  ISETP.GE.AND P0, PT, R59, UR4, PT ;  /* 0x000000043b007c0c */ /* 0x000fc8000bf06270 */
[-C--:B------:R-:W-:Y:S01]  /*18570*/  ISETP.GE.OR P4, PT, R20, R63.reuse, P0 ;  /* 0x0000003f1400720c */ /* 0x080fe20000786670 */
[C---:B------:R-:W-:Y:S01]  /*18580*/  VIADD R20, R42.reuse, 0x60 ;  /* 0x000000602a147836 */ /* 0x040fe20000000000 */
[----:B------:R-:W-:-:S04]  /*18590*/  ISETP.GE.OR P3, PT, R42, R63, P0 ;  /* 0x0000003f2a00720c */ /* 0x000fc80000766670 */
[----:B------:R-:W-:Y:S01]  /*185a0*/  ISETP.GE.OR P2, PT, R20, R63, P0 ;  /* 0x0000003f1400720c */ /* 0x000fe20000746670 */
[----:B------:R-:W-:Y:S01]  /*185b0*/  IMAD.MOV.U32 R13, RZ, RZ, R41 ;  /* 0x000000ffff0d7224 */ /* 0x000fe200078e0029 */
[----:B------:R-:W-:Y:S01]  /*185c0*/  MOV R12, 0x1 ;  /* 0x00000001000c7802 */ /* 0x000fe20000000f00 */
[----:B------:R-:W-:-:S10]  /*185d0*/  IMAD.MOV.U32 R3, RZ, RZ, R14 ;  /* 0x000000ffff037224 */ /* 0x000fd400078e000e */
[----:B------:R-:W-:Y:S05]  /*185e0*/  WARPSYNC.COLLECTIVE R15, `(.L_x_12833) ;  /* 0x000000000f087348 */ /* 0x000fea0003c00000 */
[----:B------:R0:W1:Y:S02]  /*185f0*/  SHFL.IDX P6, R14, R13, R12, R11 ;  /* 0x0000000c0d0e7389 */ /* 0x00006400000c000b */
[----:B01----:R-:W-:Y:S01]  /*18600*/  ENDCOLLECTIVE ;  /* 0x000000000000791b */ /* 0x003fe20003800000 */
.L_x_12833:
[----:B------:R-:W-:-:S04]  /*18610*/  @!P3 LEA R32, P5, R59, R3, 0x1 ;  /* 0x000000033b20b211 */ /* 0x000fc800078a08ff */
[----:B------:R-:W-:Y:S01]  /*18620*/  @!P3 LEA.HI.X R3, R59, R0, R58, 0x1, P5 ;  /* 0x000000003b03b211 */ /* 0x000fe200028f0c3a */
[----:B------:R-:W-:Y:S02]  /*18630*/  IMAD.MOV.U32 R13, RZ, RZ, R40 ;  /* 0x000000ffff0d7224 */ /* 0x000fe400078e0028 */
[----:B------:R-:W-:-:S07]  /*18640*/  IMAD.MOV.U32 R8, RZ, RZ, R14 ;  /* 0x000000ffff087224 */ /* 0x000fce00078e000e */
[----:B------:R-:W-:Y:S05]  /*18650*/  WARPSYNC.COLLECTIVE R15, `(.L_x_12834) ;  /* 0x000000000f087348 */ /* 0x000fea0003c00000 */
[----:B------:R0:W1:Y:S02]  /*18660*/  SHFL.IDX P6, R14, R13, R12, R11 ;  /* 0x0000000c0d0e7389 */ /* 0x00006400000c000b */
[----:B01----:R-:W-:Y:S01]  /*18670*/  ENDCOLLECTIVE ;  /* 0x000000000000791b */ /* 0x003fe20003800000 */
.L_x_12834:
[----:B------:R-:W-:Y:S02]  /*18680*/  IMAD.MOV.U32 R13, RZ, RZ, R41 ;  /* 0x000000ffff0d7224 */ /* 0x000fe400078e0029 */
[----:B------:R-:W-:Y:S02]  /*18690*/  IMAD.MOV.U32 R12, RZ, RZ, 0x2 ;  /* 0x00000002ff0c7424 */ /* 0x000fe400078e00ff */
[----:B------:R-:W-:-:S07]  /*186a0*/  IMAD.MOV.U32 R9, RZ, RZ, R14 ;  /* 0x000000ffff097224 */ /* 0x000fce00078e000e */
[----:B------:R-:W-:Y:S05]  /*186b0*/  WARPSYNC.COLLECTIVE R15, `(.L_x_12835) ;  /* 0x000000000f087348 */ /* 0x000fea0003c00000 */
[----:B------:R0:W1:Y:S02]  /*186c0*/  SHFL.IDX P6, R14, R13, R12, R11 ;  /* 0x0000000c0d0e7389 */ /* 0x00006400000c000b */
[----:B01----:R-:W-:Y:S01]  /*186d0*/  ENDCOLLECTIVE ;  /* 0x000000000000791b */ /* 0x003fe20003800000 */
.L_x_12835:
[----:B------:R-:W-:Y:S01]  /*186e0*/  @!P4 LEA R20, P1, R59, R9, 0x1 ;  /* 0x000000093b14c211 */ /* 0x000fe200078208ff */
[----:B------:R-:W-:-:S03]  /*186f0*/  @!P3 IMAD.MOV.U32 R9, RZ, RZ, R3 ;  /* 0x000000ffff09b224 */ /* 0x000fc600078e0003 */
[----:B------:R-:W-:Y:S01]  /*18700*/  @!P4 LEA.HI.X R21, R59, R8, R58, 0x1, P1 ;  /* 0x000000083b15c211 */ /* 0x000fe200008f0c3a */
[----:B------:R-:W-:-:S05]  /*18710*/  @!P3 IMAD.MOV.U32 R8, RZ, RZ, R32 ;  /* 0x000000ffff08b224 */ /* 0x000fca00078e0020 */
[----:B------:R0:W-:Y:S01]  /*18720*/  @!P3 ST.E.128 desc[UR56][R8.64], R4 ;  /* 0x000000040800b985 */ /* 0x0001e2000c101d38 */
[----:B------:R-:W-:-:S03]  /*18730*/  IMAD.MOV.U32 R13, RZ, RZ, R40 ;  /* 0x000000ffff0d7224 */ /* 0x000fc600078e0028 */
[----:B------:R0:W-:Y:S01]  /*18740*/  @!P4 ST.E.128 desc[UR56][R20.64], R24 ;  /* 0x000000181400c985 */ /* 0x0001e2000c101d38 */
[----:B------:R-:W-:-:S07]  /*18750*/  MOV R10, R14 ;  /* 0x0000000e000a7202 */ /* 0x000fce0000000f00 */
[----:B0-----:R-:W-:Y:S05]  /*18760*/  WARPSYNC.COLLECTIVE R15, `(.L_x_12836) ;  /* 0x000000000f087348 */ /* 0x001fea0003c00000 */
[----:B------:R1:W2:Y:S02]  /*18770*/  SHFL.IDX P6, R14, R13, R12, R11 ;  /* 0x0000000c0d0e7389 */ /* 0x0002a400000c000b */
[----:B012---:R-:W-:Y:S01]  /*18780*/  ENDCOLLECTIVE ;  /* 0x000000000000791b */ /* 0x007fe20003800000 */
.L_x_12836:
[----:B------:R-:W-:Y:S01]  /*18790*/  MOV R13, R41 ;  /* 0x00000029000d7202 */ /* 0x000fe20000000f00 */
[----:B------:R-:W-:Y:S01]  /*187a0*/  IMAD.MOV.U32 R12, RZ, RZ, 0x3 ;  /* 0x00000003ff0c7424 */ /* 0x000fe200078e00ff */
[----:B------:R-:W-:-:S13]  /*187b0*/  @!P2 LEA R43, P5, R59, R14, 0x1 ;  /* 0x0000000e3b2ba211 */ /* 0x000fda00078a08ff */
[----:B------:R-:W-:Y:S05]  /*187c0*/  WARPSYNC.COLLECTIVE R15, `(.L_x_12837) ;  /* 0x000000000f087348 */ /* 0x000fea0003c00000 */
[----:B------:R0:W1:Y:S02]  /*187d0*/  SHFL.IDX P6, R14, R13, R12, R11 ;  /* 0x0000000c0d0e7389 */ /* 0x00006400000c000b */
[----:B01----:R-:W-:Y:S01]  /*187e0*/  ENDCOLLECTIVE ;  /* 0x000000000000791b */ /* 0x003fe20003800000 */
.L_x_12837:
[----:B------:R-:W-:Y:S01]  /*187f0*/  @!P2 LEA.HI.X R10, R59, R10, R58, 0x1, P5 ;  /* 0x0000000a3b0aa211 */ /* 0x000fe200028f0c3a */
[----:B------:R-:W-:-:S04]  /*18800*/  @!P2 IMAD.MOV.U32 R4, RZ, RZ, R43 ;  /* 0x000000ffff04a224 */ /* 0x000fc800078e002b */
[----:B------:R-:W-:-:S05]  /*18810*/  @!P2 IMAD.MOV.U32 R5, RZ, RZ, R10 ;  /* 0x000000ffff05a224 */ /* 0x000fca00078e000a */
[----:B------:R0:W-:Y:S01]  /*18820*/  @!P2 ST.E.128 desc[UR56][R4.64], R28 ;  /* 0x0000001c0400a985 */ /* 0x0001e2000c101d38 */
[----:B------:R-:W-:Y:S02]  /*18830*/  IMAD.MOV.U32 R13, RZ, RZ, R40 ;  /* 0x000000ffff0d7224 */ /* 0x000fe400078e0028 */
[----:B------:R-:W-:-:S07]  /*18840*/  IMAD.MOV.U32 R0, RZ, RZ, R14 ;  /* 0x000000ffff007224 */ /* 0x000fce00078e000e */
[----:B0-----:R-:W-:Y:S05]  /*18850*/  WARPSYNC.COLLECTIVE R15, `(.L_x_12838) ;  /* 0x000000000f087348 */ /* 0x001fea0003c00000 */
[----:B------:R1:W2:Y:S02]  /*18860*/  SHFL.IDX P6, R14, R13, R12, R11 ;  /* 0x0000000c0d0e7389 */ /* 0x0002a400000c000b */
[----:B012---:R-:W-:Y:S01]  /*18870*/  ENDCOLLECTIVE ;  /* 0x000000000000791b */ /* 0x007fe20003800000 */
.L_x_12838:
[----:B------:R-:W-:Y:S05]  /*18880*/  BRA `(.L_x_12839) ;  /* 0xffffff74004c7947 */ /* 0x000fea000383ffff */
.L_x_12659:
[----:B------:R-:W-:Y:S01]  /*18890*/  MOV R13, R4 ;  /* 0x00000004000d7202 */ /* 0x000fe20000000f00 */
[----:B------:R-:W-:Y:S02]  /*188a0*/  IMAD.MOV.U32 R12, RZ, RZ, RZ ;  /* 0x000000ffff0c7224 */ /* 0x000fe400078e00ff */
[----:B------:R-:W-:Y:S02]  /*188b0*/  IMAD.MOV.U32 R11, RZ, RZ, 0x1c1f ;  /* 0x00001c1fff0b7424 */ /* 0x000fe400078e00ff */
[----:B------:R-:W-:-:S07]  /*188c0*/  IMAD.MOV.U32 R15, RZ, RZ, -0x1 ;  /* 0xffffffffff0f7424 */ /* 0x000fce00078e00ff */
[----:B------:R-:W-:Y:S05]  /*188d0*/  WARPSYNC.COLLECTIVE R15, `(.L_x_12840) ;  /* 0x000000000f087348 */ /* 0x000fea0003c00000 */
[----:B------:R0:W1:Y:S02]  /*188e0*/  SHFL.IDX P6, R14, R13, R12, R11 ;  /* 0x0000000c0d0e7389 */ /* 0x00006400000c000b */
[----:B01----:R-:W-:Y:S01]  /*188f0*/  ENDCOLLECTIVE ;  /* 0x000000000000791b */ /* 0x003fe20003800000 */
.L_x_12840:
[----:B------:R-:W-:Y:S02]  /*18900*/  IMAD.MOV.U32 R13, RZ, RZ, R0 ;  /* 0x000000ffff0d7224 */ /* 0x000fe400078e0000 */
[----:B------:R-:W-:-:S07]  /*18910*/  IMAD.MOV.U32 R3, RZ, RZ, R14 ;  /* 0x000000ffff037224 */ /* 0x000fce00078e000e */
[----:B------:R-:W-:Y:S05]  /*18920*/  WARPSYNC.COLLECTIVE R15, `(.L_x_12841) ;  /* 0x000000000f087348 */ /* 0x000fea0003c00000 */
[----:B------:R0:W1:Y:S02]  /*18930*/  SHFL.IDX P6, R14, R13, R12, R11 ;  /* 0x0000000c0d0e7389 */ /* 0x00006400000c000b */
[----:B01----:R-:W-:Y:S01]  /*18940*/  ENDCOLLECTIVE ;  /* 0x000000000000791b */ /* 0x003fe20003800000 */
.L_x_12841:
[----:B------:R-:W-:Y:S05]  /*18950*/  BRA `(.L_x_12842) ;  /* 0xffffff7800387947 */ /* 0x000fea000383ffff */
.L_x_12662:
[----:B------:R-:W-:Y:S01]  /*18960*/  BSSY B1, `(.L_x_12843) ;  /* 0x0000008000017945 */ /* 0x000fe20003800000 */
[----:B---3--:R-:W-:Y:S01]  /*18970*/  MOV R13, R4 ;  /* 0x00000004000d7202 */ /* 0x008fe20000000f00 */
[----:B------:R-:W-:Y:S02]  /*18980*/  IMAD.MOV.U32 R12, RZ, RZ, 0x1 ;  /* 0x00000001ff0c7424 */ /* 0x000fe400078e00ff */
[----:B------:R-:W-:Y:S02]  /*18990*/  IMAD.MOV.U32 R11, RZ, RZ, 0x1c1f ;  /* 0x00001c1fff0b7424 */ /* 0x000fe400078e00ff */
[----:B------:R-:W-:-:S07]  /*189a0*/  IMAD.MOV.U32 R15, RZ, RZ, -0x1 ;  /* 0xffffffffff0f7424 */ /* 0x000fce00078e00ff */
[----:B012---:R-:W-:Y:S05]  /*189b0*/  WARPSYNC.COLLECTIVE R15, `(.L_x_12844) ;  /* 0x000000000f087348 */ /* 0x007fea0003c00000 */
[----:B--2---:R2:W3:Y:S02]  /*189c0*/  SHFL.IDX P6, R14, R13, R12, R11 ;  /* 0x0000000c0d0e7389 */ /* 0x0044e400000c000b */
[----:B0123--:R-:W-:Y:S01]  /*189d0*/  ENDCOLLECTIVE ;  /* 0x000000000000791b */ /* 0x00ffe20003800000 */
.L_x_12844:
[----:B------:R-:W-:Y:S05]  /*189e0*/  BSYNC B1 ;  /* 0x0000000000017941 */ /* 0x000fea0003800000 */
.L_x_12843:
        /* <DEDUP_REMOVED lines=8> */
.L_x_12845:
[----:B------:R-:W-:Y:S05]  /*18a70*/  BRA `(.L_x_12846) ;  /* 0xffffff7800947947 */ /* 0x000fea000383ffff */
.L_x_12666:
[----:B------:R-:W-:Y:S01]  /*18a80*/  IMAD.MOV.U32 R13, RZ, RZ, R20 ;  /* 0x000000ffff0d7224 */ /* 0x000fe200078e0014 */
[----:B------:R-:W-:Y:S01]  /*18a90*/  MOV R15, 0xffffffff ;  /* 0xffffffff000f7802 */ /* 0x000fe20000000f00 */
[----:B------:R-:W-:Y:S02]  /*18aa0*/  IMAD.MOV.U32 R12, RZ, RZ, RZ ;  /* 0x000000ffff0c7224 */ /* 0x000fe400078e00ff */
[----:B------:R-:W-:Y:S02]  /*18ab0*/  IMAD.MOV.U32 R11, RZ, RZ, 0x181f ;  /* 0x0000181fff0b7424 */ /* 0x000fe400078e00ff */
[----:B------:R-:W-:Y:S02]  /*18ac0*/  IMAD R24, R26, 0xc0, R62 ;  /* 0x000000c01a187824 */ /* 0x000fe400078e023e */
[----:B------:R-:W-:-:S07]  /*18ad0*/  IMAD R21, R21, R10, RZ ;  /* 0x0000000a15157224 */ /* 0x000fce00078e02ff */
[----:B------:R-:W-:Y:S05]  /*18ae0*/  WARPSYNC.COLLECTIVE R15, `(.L_x_12847) ;  /* 0x000000000f087348 */ /* 0x000fea0003c00000 */
[----:B------:R0:W1:Y:S02]  /*18af0*/  SHFL.IDX P6, R14, R13, R12, R11 ;  /* 0x0000000c0d0e7389 */ /* 0x00006400000c000b */
[----:B01----:R-:W-:Y:S01]  /*18b00*/  ENDCOLLECTIVE ;  /* 0x000000000000791b */ /* 0x003fe20003800000 */
.L_x_12847:
[C---:B------:R-:W-:Y:S01]  /*18b10*/  VIADD R8, R24.reuse, 0x30 ;  /* 0x0000003018087836 */ /* 0x040fe20000000000 */
[----:B------:R-:W-:-:S04]  /*18b20*/  ISETP.GE.OR P3, PT, R24, R21, P0 ;  /* 0x000000151800720c */ /* 0x000fc80000766670 */
[----:B------:R-:W-:Y:S01]  /*18b30*/  ISETP.GE.OR P4, PT, R8, R21, P0 ;  /* 0x000000150800720c */ /* 0x000fe20000786670 */
[----:B------:R-:W-:-:S05]  /*18b40*/  VIADD R8, R24, 0x60 ;  /* 0x0000006018087836 */ /* 0x000fca0000000000 */
[----:B------:R-:W-:Y:S01]  /*18b50*/  ISETP.GE.OR P2, PT, R8, R21, P0 ;  /* 0x000000150800720c */ /* 0x000fe20000746670 */
[----:B------:R-:W-:Y:S02]  /*18b60*/  IMAD.MOV.U32 R13, RZ, RZ, R7 ;  /* 0x000000ffff0d7224 */ /* 0x000fe400078e0007 */
[----:B------:R-:W-:-:S10]  /*18b70*/  IMAD.MOV.U32 R0, RZ, RZ, R14 ;  /* 0x000000ffff007224 */ /* 0x000fd400078e000e */
[----:B------:R-:W-:Y:S05]  /*18b80*/  WARPSYNC.COLLECTIVE R15, `(.L_x_12848) ;  /* 0x000000000f087348 */ /* 0x000fea0003c00000 */
[----:B------:R0:W1:Y:S02]  /*18b90*/  SHFL.IDX P6, R14, R13, R12, R11 ;  /* 0x0000000c0d0e7389 */ /* 0x00006400000c000b */
[----:B01----:R-:W-:Y:S01]  /*18ba0*/  ENDCOLLECTIVE ;  /* 0x000000000000791b */ /* 0x003fe20003800000 */
.L_x_12848:
[----:B------:R-:W-:Y:S02]  /*18bb0*/  IMAD.MOV.U32 R13, RZ, RZ, R20 ;  /* 0x000000ffff0d7224 */ /* 0x000fe400078e0014 */
[----:B------:R-:W-:Y:S02]  /*18bc0*/  IMAD.MOV.U32 R12, RZ, RZ, 0x1 ;  /* 0x00000001ff0c7424 */ /* 0x000fe400078e00ff */
[----:B------:R-:W-:-:S07]  /*18bd0*/  IMAD.MOV.U32 R3, RZ, RZ, R14 ;  /* 0x000000ffff037224 */ /* 0x000fce00078e000e */
[----:B------:R-:W-:Y:S05]  /*18be0*/  WARPSYNC.COLLECTIVE R15, `(.L_x_12849) ;  /* 0x000000000f087348 */ /* 0x000fea0003c00000 */
[----:B------:R0:W1:Y:S02]  /*18bf0*/  SHFL.IDX P6, R14, R13, R12, R11 ;  /* 0x0000000c0d0e7389 */ /* 0x00006400000c000b */
[----:B01----:R-:W-:Y:S01]  /*18c00*/  ENDCOLLECTIVE ;  /* 0x000000000000791b */ /* 0x003fe20003800000 */
.L_x_12849:
[----:B------:R-:W-:-:S04]  /*18c10*/  @!P3 LEA R10, P5, R59, R3, 0x1 ;  /* 0x000000033b0ab211 */ /* 0x000fc800078a08ff */
[----:B------:R-:W-:Y:S01]  /*18c20*/  @!P3 LEA.HI.X R3, R59, R0, R58, 0x1, P5 ;  /* 0x000000003b03b211 */ /* 0x000fe200028f0c3a */
[----:B------:R-:W-:Y:S01]  /*18c30*/  IMAD.MOV.U32 R13, RZ, RZ, R7 ;  /* 0x000000ffff0d7224 */ /* 0x000fe200078e0007 */
[----:B------:R-:W-:-:S07]  /*18c40*/  MOV R4, R14 ;  /* 0x0000000e00047202 */ /* 0x000fce0000000f00 */
[----:B------:R-:W-:Y:S05]  /*18c50*/  WARPSYNC.COLLECTIVE R15, `(.L_x_12850) ;  /* 0x000000000f087348 */ /* 0x000fea0003c00000 */
[----:B------:R0:W1:Y:S02]  /*18c60*/  SHFL.IDX P6, R14, R13, R12, R11 ;  /* 0x0000000c0d0e7389 */ /* 0x00006400000c000b */
[----:B01----:R-:W-:Y:S01]  /*18c70*/  ENDCOLLECTIVE ;  /* 0x000000000000791b */ /* 0x003fe20003800000 */
.L_x_12850:
[----:B------:R-:W-:Y:S02]  /*18c80*/  IMAD.MOV.U32 R13, RZ, RZ, R20 ;  /* 0x000000ffff0d7224 */ /* 0x000fe400078e0014 */
[----:B------:R-:W-:Y:S02]  /*18c90*/  IMAD.MOV.U32 R12, RZ, RZ, 0x2 ;  /* 0x00000002ff0c7424 */ /* 0x000fe400078e00ff */
[----:B------:R-:W-:-:S07]  /*18ca0*/  IMAD.MOV.U32 R5, RZ, RZ, R14 ;  /* 0x000000ffff057224 */ /* 0x000fce00078e000e */
[----:B------:R-:W-:Y:S05]  /*18cb0*/  WARPSYNC.COLLECTIVE R15, `(.L_x_12851) ;  /* 0x000000000f087348 */ /* 0x000fea0003c00000 */
[----:B------:R0:W1:Y:S02]  /*18cc0*/  SHFL.IDX P6, R14, R13, R12, R11 ;  /* 0x0000000c0d0e7389 */ /* 0x00006400000c000b */
[----:B01----:R-:W-:Y:S01]  /*18cd0*/  ENDCOLLECTIVE ;  /* 0x000000000000791b */ /* 0x003fe20003800000 */
.L_x_12851:
[----:B------:R-:W-:-:S04]  /*18ce0*/  @!P4 LEA R8, P1, R59, R5, 0x1 ;  /* 0x000000053b08c211 */ /* 0x000fc800078208ff */
[----:B------:R-:W-:Y:S02]  /*18cf0*/  @!P4 LEA.HI.X R9, R59, R4, R58, 0x1, P1 ;  /* 0x000000043b09c211 */ /* 0x000fe400008f0c3a */
[----:B------:R-:W-:Y:S01]  /*18d00*/  MOV R13, R7 ;  /* 0x00000007000d7202 */ /* 0x000fe20000000f00 */
[----:B------:R-:W-:-:S07]  /*18d10*/  IMAD.MOV.U32 R6, RZ, RZ, R14 ;  /* 0x000000ffff067224 */ /* 0x000fce00078e000e */
[----:B------:R-:W-:Y:S05]  /*18d20*/  WARPSYNC.COLLECTIVE R15, `(.L_x_12852) ;  /* 0x000000000f087348 */ /* 0x000fea0003c00000 */
[----:B------:R0:W1:Y:S02]  /*18d30*/  SHFL.IDX P6, R14, R13, R12, R11 ;  /* 0x0000000c0d0e7389 */ /* 0x00006400000c000b */
[----:B01----:R-:W-:Y:S01]  /*18d40*/  ENDCOLLECTIVE ;  /* 0x000000000000791b */ /* 0x003fe20003800000 */
.L_x_12852:
[----:B------:R-:W-:Y:S02]  /*18d50*/  @!P3 IMAD.MOV.U32 R11, RZ, RZ, R3 ;  /* 0x000000ffff0bb224 */ /* 0x000fe400078e0003 */
[----:B------:R-:W-:Y:S02]  /*18d60*/  IMAD.MOV.U32 R13, RZ, RZ, R20 ;  /* 0x000000ffff0d7224 */ /* 0x000fe400078e0014 */
[----:B------:R-:W-:Y:S01]  /*18d70*/  IMAD.MOV.U32 R12, RZ, RZ, 0x3 ;  /* 0x00000003ff0c7424 */ /* 0x000fe200078e00ff */
[----:B------:R0:W-:Y:S04]  /*18d80*/  @!P3 ST.E.128 desc[UR56][R10.64], RZ ;  /* 0x000000ff0a00b985 */ /* 0x0001e8000c101d38 */
[----:B------:R1:W-:Y:S01]  /*18d90*/  @!P4 ST.E.128 desc[UR56][R8.64], RZ ;  /* 0x000000ff0800c985 */ /* 0x0003e2000c101d38 */
[----:B------:R-:W-:-:S04]  /*18da0*/  @!P2 LEA R25, P5, R59, R14, 0x1 ;  /* 0x0000000e3b19a211 */ /* 0x000fc800078a08ff */
[----:B------:R-:W-:Y:S01]  /*18db0*/  @!P2 LEA.HI.X R5, R59, R6, R58, 0x1, P5 ;  /* 0x000000063b05a211 */ /* 0x000fe200028f0c3a */
[----:B------:R-:W-:Y:S01]  /*18dc0*/  @!P2 IMAD.MOV.U32 R4, RZ, RZ, R25 ;  /* 0x000000ffff04a224 */ /* 0x000fe200078e0019 */
[----:B0-----:R-:W-:-:S04]  /*18dd0*/  MOV R11, 0x181f ;  /* 0x0000181f000b7802 */ /* 0x001fc80000000f00 */
[----:B------:R1:W-:Y:S03]  /*18de0*/  @!P2 ST.E.128 desc[UR56][R4.64], RZ ;  /* 0x000000ff0400a985 */ /* 0x0003e6000c101d38 */
[----:B-1----:R-:W-:Y:S05]  /*18df0*/  WARPSYNC.COLLECTIVE R15, `(.L_x_12853) ;  /* 0x000000000f087348 */ /* 0x002fea0003c00000 */
[----:B------:R0:W2:Y:S02]  /*18e00*/  SHFL.IDX P6, R14, R13, R12, R11 ;  /* 0x0000000c0d0e7389 */ /* 0x0000a400000c000b */
[----:B012---:R-:W-:Y:S01]  /*18e10*/  ENDCOLLECTIVE ;  /* 0x000000000000791b */ /* 0x007fe20003800000 */
.L_x_12853:
[----:B------:R-:W-:Y:S02]  /*18e20*/  IMAD.MOV.U32 R13, RZ, RZ, R7 ;  /* 0x000000ffff0d7224 */ /* 0x000fe400078e0007 */
[----:B------:R-:W-:-:S07]  /*18e30*/  IMAD.MOV.U32 R0, RZ, RZ, R14 ;  /* 0x000000ffff007224 */ /* 0x000fce00078e000e */
[----:B------:R-:W-:Y:S05]  /*18e40*/  WARPSYNC.COLLECTIVE R15, `(.L_x_12854) ;  /* 0x000000000f087348 */ /* 0x000fea0003c00000 */
[----:B------:R0:W1:Y:S02]  /*18e50*/  SHFL.IDX P6, R14, R13, R12, R11 ;  /* 0x0000000c0d0e7389 */ /* 0x00006400000c000b */
[----:B01----:R-:W-:Y:S01]  /*18e60*/  ENDCOLLECTIVE ;  /* 0x000000000000791b */ /* 0x003fe20003800000 */
.L_x_12854:
[----:B------:R-:W-:Y:S05]  /*18e70*/  BRA `(.L_x_12855) ;  /* 0xffffff80009c7947 */ /* 0x000fea000383ffff */
.L_x_12683:
[----:B------:R-:W1:Y:S01]  /*18e80*/  S2R R7, SR_TID.X ;  /* 0x0000000000077919 */ /* 0x000e620000002100 */
[----:B------:R-:W-:Y:S01]  /*18e90*/  BSSY B1, `(.L_x_12856) ;  /* 0x000000a000017945 */ /* 0x000fe20003800000 */
[----:B0-----:R-:W-:Y:S01]  /*18ea0*/  IMAD.MOV.U32 R12, RZ, RZ, RZ ;  /* 0x000000ffff0c7224 */ /* 0x001fe200078e00ff */
[----:B------:R-:W-:Y:S01]  /*18eb0*/  MOV R11, 0x1f ;  /* 0x0000001f000b7802 */ /* 0x000fe20000000f00 */
[----:B------:R-:W-:Y:S01]  /*18ec0*/  IMAD.MOV.U32 R15, RZ, RZ, -0x1 ;  /* 0xffffffffff0f7424 */ /* 0x000fe200078e00ff */
[----:B-1----:R-:W-:-:S04]  /*18ed0*/  SHF.R.U32.HI R7, RZ, 0x5, R7 ;  /* 0x00000005ff077819 */ /* 0x002fc80000011607 */
[----:B------:R-:W-:-:S05]  /*18ee0*/  LOP3.LUT R7, R7, 0x3, RZ, 0xc0, !PT ;  /* 0x0000000307077812 */ /* 0x000fca00078ec0ff */
[----:B------:R-:W-:-:S07]  /*18ef0*/  IMAD.MOV.U32 R13, RZ, RZ, R7 ;  /* 0x000000ffff0d7224 */ /* 0x000fce00078e0007 */
[----:B------:R-:W-:Y:S05]  /*18f00*/  WARPSYNC.COLLECTIVE R15, `(.L_x_12857) ;  /* 0x000000000f087348 */ /* 0x000fea0003c00000 */
[----:B------:R0:W1:Y:S02]  /*18f10*/  SHFL.IDX P6, R14, R13, R12, R11 ;  /* 0x0000000c0d0e7389 */ /* 0x00006400000c000b */
[----:B01----:R-:W-:Y:S01]  /*18f20*/  ENDCOLLECTIVE ;  /* 0x000000000000791b */ /* 0x003fe20003800000 */
.L_x_12857:
[----:B------:R-:W-:Y:S05]  /*18f30*/  BSYNC B1 ;  /* 0x0000000000017941 */ /* 0x000fea0003800000 */
.L_x_12856:
[----:B------:R-:W-:Y:S05]  /*18f40*/  BRA `(.L_x_12858) ;  /* 0xffffff9800447947 */ /* 0x000fea000383ffff */
.L_x_12685:
[----:B------:R-:W-:Y:S01]  /*18f50*/  BSSY B1, `(.L_x_12859) ;  /* 0x0000006000017945 */ /* 0x000fe20003800000 */
[----:B------:R-:W-:-:S07]  /*18f60*/  IMAD.MOV.U32 R15, RZ, RZ, -0x1 ;  /* 0xffffffffff0f7424 */ /* 0x000fce00078e00ff */
[----:B01----:R-:W-:Y:S05]  /*18f70*/  WARPSYNC.COLLECTIVE R15, `(.L_x_12860) ;  /* 0x000000000f0c7348 */ /* 0x003fea0003c00000 */
[----:B------:R-:W-:Y:S02]  /*18f80*/  ELECT P6, UR62, PT ;  /* 0x00000000003e782f */ /* 0x000fe400038c0000 */
[----:B------:R-:W-:Y:S01]  /*18f90*/  MOV R14, UR62 ;  /* 0x0000003e000e7c02 */ /* 0x000fe20008000f00 */
[----:B01----:R-:W-:Y:S10]  /*18fa0*/  ENDCOLLECTIVE ;  /* 0x000000000000791b */ /* 0x003ff40003800000 */
.L_x_12860:
[----:B------:R-:W-:Y:S05]  /*18fb0*/  BSYNC B1 ;  /* 0x0000000000017941 */ /* 0x000fea0003800000 */
.L_x_12859:
[----:B------:R-:W-:Y:S05]  /*18fc0*/  BRA `(.L_x_12684) ;  /* 0xffffff98003c7947 */ /* 0x000fea000383ffff */
.L_x_12687:
[----:B-1----:R1:W2:Y:S02]  /*18fd0*/  SYNCS.PHASECHK.TRANS64.TRYWAIT P0, [R16+URZ+0x30820], R6 ;  /* 0x03082006100075a7 */ /* 0x0022a4000800017f */
[----:B--2---:R-:W-:Y:S05]  /*18fe0*/  @!P0 NANOSLEEP.SYNCS 0x989680 ;  /* 0x009896800000895d */ /* 0x004fea0003900000 */
[----:B------:R-:W2:Y:S02]  /*18ff0*/  @!P0 SYNCS.PHASECHK.TRANS64 P0, [R16+URZ+0x30820], R6 ;  /* 0x03082006100085a7 */ /* 0x000ea4000800007f */
[----:B--2---:R-:W-:Y:S05]  /*19000*/  @!P0 BRA `(.L_x_12687) ;  /* 0xfffffffc00f08947 */ /* 0x004fea000383ffff */
[----:B------:R-:W-:Y:S05]  /*19010*/  BRA `(.L_x_12861) ;  /* 0xffffff98004c7947 */ /* 0x000fea000383ffff */
.L_x_12691:
[----:B-1----:R1:W2:Y:S02]  /*19020*/  SYNCS.PHASECHK.TRANS64.TRYWAIT P0, [R7+URZ+0x308a0], R6 ;  /* 0x0308a006070075a7 */ /* 0x0022a4000800017f */
[----:B--2---:R-:W-:Y:S05]  /*19030*/  @!P0 NANOSLEEP.SYNCS 0x989680 ;  /* 0x009896800000895d */ /* 0x004fea0003900000 */
[----:B------:R-:W2:Y:S02]  /*19040*/  @!P0 SYNCS.PHASECHK.TRANS64 P0, [R7+URZ+0x308a0], R6 ;  /* 0x0308a006070085a7 */ /* 0x000ea4000800007f */
[----:B--2---:R-:W-:Y:S05]  /*19050*/  @!P0 BRA `(.L_x_12691) ;  /* 0xfffffffc00f08947 */ /* 0x004fea000383ffff */
[----:B------:R-:W-:Y:S05]  /*19060*/  BRA `(.L_x_12862) ;  /* 0xffffff9800687947 */ /* 0x000fea000383ffff */
.L_x_12696:
[----:B0-----:R0:W2:Y:S02]  /*19070*/  SYNCS.PHASECHK.TRANS64.TRYWAIT P0, [R7+URZ+0x308c0], R6 ;  /* 0x0308c006070075a7 */ /* 0x0010a4000800017f */
[----:B--2---:R-:W-:Y:S05]  /*19080*/  @!P0 NANOSLEEP.SYNCS 0x989680 ;  /* 0x009896800000895d */ /* 0x004fea0003900000 */
[----:B------:R-:W2:Y:S02]  /*19090*/  @!P0 SYNCS.PHASECHK.TRANS64 P0, [R7+URZ+0x308c0], R6 ;  /* 0x0308c006070085a7 */ /* 0x000ea4000800007f */
[----:B--2---:R-:W-:Y:S05]  /*190a0*/  @!P0 BRA `(.L_x_12696) ;  /* 0xfffffffc00f08947 */ /* 0x004fea000383ffff */
[----:B------:R-:W-:Y:S05]  /*190b0*/  BRA `(.L_x_12863) ;  /* 0xffffff9800e47947 */ /* 0x000fea000383ffff */
.L_x_12703:
[----:B--2---:R2:W3:Y:S02]  /*190c0*/  SYNCS.PHASECHK.TRANS64.TRYWAIT P2, [R6+URZ+0x308a0], R7 ;  /* 0x0308a007060075a7 */ /* 0x0044e4000804017f */
[----:B---3--:R-:W-:Y:S05]  /*190d0*/  @!P2 NANOSLEEP.SYNCS 0x989680 ;  /* 0x009896800000a95d */ /* 0x008fea0003900000 */
[----:B------:R-:W3:Y:S02]  /*190e0*/  @!P2 SYNCS.PHASECHK.TRANS64 P2, [R6+URZ+0x308a0], R7 ;  /* 0x0308a0070600a5a7 */ /* 0x000ee4000804007f */
[----:B---3--:R-:W-:Y:S05]  /*190f0*/  @!P2 BRA `(.L_x_12703) ;  /* 0xfffffffc00f0a947 */ /* 0x008fea000383ffff */
[----:B------:R-:W-:Y:S05]  /*19100*/  BRA `(.L_x_12864) ;  /* 0xffffff9c00ac7947 */ /* 0x000fea000383ffff */
.L_x_12708:
[----:B0-----:R0:W1:Y:S02]  /*19110*/  SYNCS.PHASECHK.TRANS64.TRYWAIT P2, [R6+URZ+0x308c0], R7 ;  /* 0x0308c007060075a7 */ /* 0x001064000804017f */
[----:B-1----:R-:W-:Y:S05]  /*19120*/  @!P2 NANOSLEEP.SYNCS 0x989680 ;  /* 0x009896800000a95d */ /* 0x002fea0003900000 */
[----:B------:R-:W1:Y:S02]  /*19130*/  @!P2 SYNCS.PHASECHK.TRANS64 P2, [R6+URZ+0x308c0], R7 ;  /* 0x0308c0070600a5a7 */ /* 0x000e64000804007f */
[----:B-1----:R-:W-:Y:S05]  /*19140*/  @!P2 BRA `(.L_x_12708) ;  /* 0xfffffffc00f0a947 */ /* 0x002fea000383ffff */
[----:B------:R-:W-:Y:S05]  /*19150*/  BRA `(.L_x_12865) ;  /* 0xffffffa000247947 */ /* 0x000fea000383ffff */
.L_x_12723:
[----:B------:R-:W4:Y:S01]  /*19160*/  S2R R20, SR_TID.X ;  /* 0x0000000000147919 */ /* 0x000f220000002100 */
[----:B------:R-:W-:Y:S01]  /*19170*/  BSSY B0, `(.L_x_12866) ;  /* 0x000000a000007945 */ /* 0x000fe20003800000 */
[----:B0-----:R-:W-:Y:S01]  /*19180*/  IMAD.MOV.U32 R12, RZ, RZ, RZ ;  /* 0x000000ffff0c7224 */ /* 0x001fe200078e00ff */
[----:B------:R-:W-:Y:S01]  /*19190*/  MOV R15, 0xffffffff ;  /* 0xffffffff000f7802 */ /* 0x000fe20000000f00 */
[----:B------:R-:W-:Y:S01]  /*191a0*/  IMAD.MOV.U32 R11, RZ, RZ, 0x1f ;  /* 0x0000001fff0b7424 */ /* 0x000fe200078e00ff */
[----:B----4-:R-:W-:-:S04]  /*191b0*/  SHF.R.U32.HI R20, RZ, 0x5, R20 ;  /* 0x00000005ff147819 */ /* 0x010fc80000011614 */
[----:B------:R-:W-:-:S05]  /*191c0*/  LOP3.LUT R20, R20, 0x3, RZ, 0xc0, !PT ;  /* 0x0000000314147812 */ /* 0x000fca00078ec0ff */
[----:B------:R-:W-:-:S07]  /*191d0*/  IMAD.MOV.U32 R13, RZ, RZ, R20 ;  /* 0x000000ffff0d7224 */ /* 0x000fce00078e0014 */
[----:B-123--:R-:W-:Y:S05]  /*191e0*/  WARPSYNC.COLLECTIVE R15, `(.L_x_12867) ;  /* 0x000000000f087348 */ /* 0x00efea0003c00000 */
[----:B------:R0:W4:Y:S02]  /*191f0*/  SHFL.IDX P6, R14, R13, R12, R11 ;  /* 0x0000000c0d0e7389 */ /* 0x00012400000c000b */
[----:B01234-:R-:W-:Y:S01]  /*19200*/  ENDCOLLECTIVE ;  /* 0x000000000000791b */ /* 0x01ffe20003800000 */
.L_x_12867:
[----:B------:R-:W-:Y:S05]  /*19210*/  BSYNC B0 ;  /* 0x0000000000007941 */ /* 0x000fea0003800000 */
.L_x_12866:
[----:B------:R-:W-:Y:S05]  /*19220*/  BRA `(.L_x_12868) ;  /* 0xffffffa800cc7947 */ /* 0x000fea000383ffff */
.L_x_12725:
[----:B------:R-:W-:Y:S01]  /*19230*/  BSSY B0, `(.L_x_12869) ;  /* 0x0000006000007945 */ /* 0x000fe20003800000 */
[----:B------:R-:W-:-:S07]  /*19240*/  IMAD.MOV.U32 R15, RZ, RZ, -0x1 ;  /* 0xffffffffff0f7424 */ /* 0x000fce00078e00ff */
[----:B0123--:R-:W-:Y:S05]  /*19250*/  WARPSYNC.COLLECTIVE R15, `(.L_x_12870) ;  /* 0x000000000f0c7348 */ /* 0x00ffea0003c00000 */
[----:B------:R-:W-:Y:S02]  /*19260*/  ELECT P6, UR62, PT ;  /* 0x00000000003e782f */ /* 0x000fe400038c0000 */
[----:B------:R-:W-:Y:S01]  /*19270*/  MOV R14, UR62 ;  /* 0x0000003e000e7c02 */ /* 0x000fe20008000f00 */
[----:B0123--:R-:W-:Y:S10]  /*19280*/  ENDCOLLECTIVE ;  /* 0x000000000000791b */ /* 0x00fff40003800000 */
.L_x_12870:
[----:B------:R-:W-:Y:S05]  /*19290*/  BSYNC B0 ;  /* 0x0000000000007941 */ /* 0x000fea0003800000 */
.L_x_12869:
[----:B------:R-:W-:Y:S05]  /*192a0*/  BRA `(.L_x_12871) ;  /* 0xffffffa800d47947 */ /* 0x000fea000383ffff */
.L_x_12727:
[----:B0-----:R0:W4:Y:S02]  /*192b0*/  SYNCS.PHASECHK.TRANS64.TRYWAIT P0, [R0+URZ+0x30840], R2 ;  /* 0x03084002000075a7 */ /* 0x001124000800017f */
[----:B----4-:R-:W-:Y:S05]  /*192c0*/  @!P0 NANOSLEEP.SYNCS 0x989680 ;  /* 0x009896800000895d */ /* 0x010fea0003900000 */
[----:B------:R-:W4:Y:S02]  /*192d0*/  @!P0 SYNCS.PHASECHK.TRANS64 P0, [R0+URZ+0x30840], R2 ;  /* 0x03084002000085a7 */ /* 0x000f24000800007f */
[----:B----4-:R-:W-:Y:S05]  /*192e0*/  @!P0 BRA `(.L_x_12727) ;  /* 0xfffffffc00f08947 */ /* 0x010fea000383ffff */
[----:B------:R-:W-:Y:S05]  /*192f0*/  BRA `(.L_x_12872) ;  /* 0xffffffac00287947 */ /* 0x000fea000383ffff */
.L_x_12731:
        /* <DEDUP_REMOVED lines=12> */
.L_x_12873:
[----:B------:R-:W-:Y:S01]  /*193c0*/  IMAD.MOV.U32 R13, RZ, RZ, R0 ;  /* 0x000000ffff0d7224 */ /* 0x000fe200078e0000 */
[----:B------:R-:W-:-:S07]  /*193d0*/  MOV R7, R14 ;  /* 0x0000000e00077202 */ /* 0x000fce0000000f00 */
[----:B------:R-:W-:Y:S05]  /*193e0*/  WARPSYNC.COLLECTIVE R15, `(.L_x_12874) ;  /* 0x000000000f087348 */ /* 0x000fea0003c00000 */
[----:B------:R0:W1:Y:S02]  /*193f0*/  SHFL.IDX P6, R14, R13, R12, R11 ;  /* 0x0000000c0d0e7389 */ /* 0x00006400000c000b */
[----:B01----:R-:W-:Y:S01]  /*19400*/  ENDCOLLECTIVE ;  /* 0x000000000000791b */ /* 0x003fe20003800000 */
.L_x_12874:
[----:B------:R-:W-:Y:S01]  /*19410*/  IMAD.MOV.U32 R13, RZ, RZ, R4 ;  /* 0x000000ffff0d7224 */ /* 0x000fe200078e0004 */
[----:B------:R-:W-:Y:S01]  /*19420*/  MOV R12, 0x1 ;  /* 0x00000001000c7802 */ /* 0x000fe20000000f00 */
[----:B------:R-:W-:-:S07]  /*19430*/  IMAD.MOV.U32 R6, RZ, RZ, R14 ;  /* 0x000000ffff067224 */ /* 0x000fce00078e000e */
[----:B------:R-:W-:Y:S05]  /*19440*/  WARPSYNC.COLLECTIVE R15, `(.L_x_12875) ;  /* 0x000000000f087348 */ /* 0x000fea0003c00000 */
[----:B------:R0:W1:Y:S02]  /*19450*/  SHFL.IDX P6, R14, R13, R12, R11 ;  /* 0x0000000c0d0e7389 */ /* 0x00006400000c000b */
[----:B01----:R-:W-:Y:S01]  /*19460*/  ENDCOLLECTIVE ;  /* 0x000000000000791b */ /* 0x003fe20003800000 */
.L_x_12875:
[----:B------:R-:W-:-:S05]  /*19470*/  @!P1 LEA R6, P2, R20, R6, 0x1 ;  /* 0x0000000614069211 */ /* 0x000fca00078408ff */
[----:B------:R-:W-:-:S05]  /*19480*/  @!P1 IMAD.X R7, RZ, RZ, R7, P2 ;  /* 0x000000ffff079224 */ /* 0x000fca00010e0607 */
[----:B------:R-:W-:Y:S01]  /*19490*/  @!PT LDS RZ, [RZ] ;  /* 0x00000000fffff984 */ /* 0x000fe20000000800 */
[----:B------:R-:W-:Y:S01]  /*194a0*/  @!PT LDS RZ, [RZ] ;  /* 0x00000000fffff984 */ /* 0x000fe20000000800 */
[----:B------:R-:W-:Y:S01]  /*194b0*/  @!PT LDS RZ, [RZ] ;  /* 0x00000000fffff984 */ /* 0x000fe20000000800 */
[----:B------:R0:W-:Y:S01]  /*194c0*/  @!P1 LDGSTS.E.BYPASS.LTC128B.128 [R10+0xc400], desc[UR56][R6.64], !P0 ;  /* 0x0c400000060a9fae */ /* 0x0001e2000c101d78 */
[----:B------:R-:W-:Y:S01]  /*194d0*/  IMAD.MOV.U32 R13, RZ, RZ, R0 ;  /* 0x000000ffff0d7224 */ /* 0x000fe200078e0000 */
[----:B------:R-:W-:Y:S01]  /*194e0*/  ISETP.GE.AND P1, PT, R8, R3, PT ;  /* 0x000000030800720c */ /* 0x000fe20003f26270 */
[----:B0-----:R-:W-:-:S12]  /*194f0*/  IMAD.MOV.U32 R6, RZ, RZ, R14 ;  /* 0x000000ffff067224 */ /* 0x001fd800078e000e */
[----:B------:R-:W-:Y:S05]  /*19500*/  WARPSYNC.COLLECTIVE R15, `(.L_x_12876) ;  /* 0x000000000f087348 */ /* 0x000fea0003c00000 */
[----:B------:R0:W1:Y:S02]  /*19510*/  SHFL.IDX P6, R14, R13, R12, R11 ;  /* 0x0000000c0d0e7389 */ /* 0x00006400000c000b */
[----:B01----:R-:W-:Y:S01]  /*19520*/  ENDCOLLECTIVE ;  /* 0x000000000000791b */ /* 0x003fe20003800000 */
.L_x_12876:
[----:B------:R-:W-:Y:S01]  /*19530*/  MOV R13, R4 ;  /* 0x00000004000d7202 */ /* 0x000fe20000000f00 */
[----:B------:R-:W-:Y:S02]  /*19540*/  IMAD.MOV.U32 R12, RZ, RZ, 0x2 ;  /* 0x00000002ff0c7424 */ /* 0x000fe400078e00ff */
[----:B------:R-:W-:-:S07]  /*19550*/  IMAD.MOV.U32 R7, RZ, RZ, R14 ;  /* 0x000000ffff077224 */ /* 0x000fce00078e000e */
[----:B------:R-:W-:Y:S05]  /*19560*/  WARPSYNC.COLLECTIVE R15, `(.L_x_12877) ;  /* 0x000000000f087348 */ /* 0x000fea0003c00000 */
[----:B------:R0:W1:Y:S02]  /*19570*/  SHFL.IDX P6, R14, R13, R12, R11 ;  /* 0x0000000c0d0e7389 */ /* 0x00006400000c000b */
[----:B01----:R-:W-:Y:S01]  /*19580*/  ENDCOLLECTIVE ;  /* 0x000000000000791b */ /* 0x003fe20003800000 */
.L_x_12877:
        /* <DEDUP_REMOVED lines=16> */
.L_x_12878:
[----:B------:R-:W-:Y:S02]  /*19690*/  IMAD.MOV.U32 R13, RZ, RZ, R4 ;  /* 0x000000ffff0d7224 */ /* 0x000fe400078e0004 */
[----:B------:R-:W-:Y:S02]  /*196a0*/  IMAD.MOV.U32 R12, RZ, RZ, 0x3 ;  /* 0x00000003ff0c7424 */ /* 0x000fe400078e00ff */
[----:B------:R-:W-:-:S07]  /*196b0*/  IMAD.MOV.U32 R7, RZ, RZ, R14 ;  /* 0x000000ffff077224 */ /* 0x000fce00078e000e */
[----:B------:R-:W-:Y:S05]  /*196c0*/  WARPSYNC.COLLECTIVE R15, `(.L_x_12879) ;  /* 0x000000000f087348 */ /* 0x000fea0003c00000 */
[----:B------:R0:W1:Y:S02]  /*196d0*/  SHFL.IDX P6, R14, R13, R12, R11 ;  /* 0x0000000c0d0e7389 */ /* 0x00006400000c000b */
[----:B01----:R-:W-:Y:S01]  /*196e0*/  ENDCOLLECTIVE ;  /* 0x000000000000791b */ /* 0x003fe20003800000 */
.L_x_12879:
        /* <DEDUP_REMOVED lines=10> */
[----:B0-----:R-:W-:-:S04]  /*19790*/  IADD3 R6, R25, 0x30, RZ ;  /* 0x0000003019067810 */ /* 0x001fc80007ffe0ff */
[----:B------:R-:W-:Y:S01]  /*197a0*/  ISETP.GE.AND P1, PT, R6, R3, PT ;  /* 0x000000030600720c */ /* 0x000fe20003f26270 */
[----:B------:R-:W-:-:S12]  /*197b0*/  IMAD.MOV.U32 R6, RZ, RZ, R14 ;  /* 0x000000ffff067224 */ /* 0x000fd800078e000e */
[----:B------:R-:W-:Y:S05]  /*197c0*/  WARPSYNC.COLLECTIVE R15, `(.L_x_12880) ;  /* 0x000000000f087348 */ /* 0x000fea0003c00000 */
[----:B------:R0:W1:Y:S02]  /*197d0*/  SHFL.IDX P6, R14, R13, R12, R11 ;  /* 0x0000000c0d0e7389 */ /* 0x00006400000c000b */
[----:B01----:R-:W-:Y:S01]  /*197e0*/  ENDCOLLECTIVE ;  /* 0x000000000000791b */ /* 0x003fe20003800000 */
.L_x_12880:
[----:B------:R-:W-:Y:S02]  /*197f0*/  IMAD.MOV.U32 R13, RZ, RZ, R4 ;  /* 0x000000ffff0d7224 */ /* 0x000fe400078e0004 */
[----:B------:R-:W-:Y:S02]  /*19800*/  IMAD.MOV.U32 R12, RZ, RZ, 0x4 ;  /* 0x00000004ff0c7424 */ /* 0x000fe400078e00ff */
[----:B------:R-:W-:-:S07]  /*19810*/  IMAD.MOV.U32 R7, RZ, RZ, R14 ;  /* 0x000000ffff077224 */ /* 0x000fce00078e000e */
[----:B------:R-:W-:Y:S05]  /*19820*/  WARPSYNC.COLLECTIVE R15, `(.L_x_12881) ;  /* 0x000000000f087348 */ /* 0x000fea0003c00000 */
[----:B------:R0:W1:Y:S02]  /*19830*/  SHFL.IDX P6, R14, R13, R12, R11 ;  /* 0x0000000c0d0e7389 */ /* 0x00006400000c000b */
[----:B01----:R-:W-:Y:S01]  /*19840*/  ENDCOLLECTIVE ;  /* 0x000000000000791b */ /* 0x003fe20003800000 */
.L_x_12881:
[----:B------:R-:W-:-:S04]  /*19850*/  @!P1 LEA R7, P2, R20, R7, 0x1 ;  /* 0x0000000714079211 */ /* 0x000fc800078408ff */
[----:B------:R-:W-:-:S04]  /*19860*/  @!P1 IADD3.X R6, RZ, R6, RZ, P2, !PT ;  /* 0x00000006ff069210 */ /* 0x000fc800017fe4ff */
        /* <DEDUP_REMOVED lines=14> */
.L_x_12882:
[----:B------:R-:W-:Y:S02]  /*19950*/  IMAD.MOV.U32 R13, RZ, RZ, R4 ;  /* 0x000000ffff0d7224 */ /* 0x000fe400078e0004 */
[----:B------:R-:W-:Y:S01]  /*19960*/  IMAD.MOV.U32 R12, RZ, RZ, 0x5 ;  /* 0x00000005ff0c7424 */ /* 0x000fe200078e00ff */
[----:B------:R-:W-:-:S07]  /*19970*/  MOV R7, R14 ;  /* 0x0000000e00077202 */ /* 0x000fce0000000f00 */
[----:B------:R-:W-:Y:S05]  /*19980*/  WARPSYNC.COLLECTIVE R15, `(.L_x_12883) ;  /* 0x000000000f087348 */ /* 0x000fea0003c00000 */
[----:B------:R0:W1:Y:S02]  /*19990*/  SHFL.IDX P6, R14, R13, R12, R11 ;  /* 0x0000000c0d0e7389 */ /* 0x00006400000c000b */
[----:B01----:R-:W-:Y:S01]  /*199a0*/  ENDCOLLECTIVE ;  /* 0x000000000000791b */ /* 0x003fe20003800000 */
.L_x_12883:
[----:B------:R-:W-:-:S05]  /*199b0*/  @!P1 LEA R7, P2, R20, R7, 0x1 ;  /* 0x0000000714079211 */ /* 0x000fca00078408ff */
[----:B------:R-:W-:-:S05]  /*199c0*/  @!P1 IMAD.X R6, RZ, RZ, R6, P2 ;  /* 0x000000ffff069224 */ /* 0x000fca00010e0606 */
[----:B------:R-:W-:Y:S02]  /*199d0*/  @!P1 LOP3.LUT R7, R7, R6, RZ, 0x3c, !PT ;  /* 0x0000000607079212 */ /* 0x000fe400078e3cff */
[----:B------:R-:W-:Y:S02]  /*199e0*/  MOV R13, R0 ;  /* 0x00000000000d7202 */ /* 0x000fe40000000f00 */
        /* <DEDUP_REMOVED lines=12> */
.L_x_12884:
[----:B------:R-:W-:Y:S02]  /*19ab0*/  IMAD.MOV.U32 R13, RZ, RZ, R4 ;  /* 0x000000ffff0d7224 */ /* 0x000fe400078e0004 */
[----:B------:R-:W-:Y:S02]  /*19ac0*/  IMAD.MOV.U32 R12, RZ, RZ, 0x6 ;  /* 0x00000006ff0c7424 */ /* 0x000fe400078e00ff */
[----:B------:R-:W-:-:S07]  /*19ad0*/  IMAD.MOV.U32 R7, RZ, RZ, R14 ;  /* 0x000000ffff077224 */ /* 0x000fce00078e000e */
[----:B------:R-:W-:Y:S05]  /*19ae0*/  WARPSYNC.COLLECTIVE R15, `(.L_x_12885) ;  /* 0x000000000f087348 */ /* 0x000fea0003c00000 */
[----:B------:R0:W1:Y:S02]  /*19af0*/  SHFL.IDX P6, R14, R13, R12, R11 ;  /* 0x0000000c0d0e7389 */ /* 0x00006400000c000b */
[----:B01----:R-:W-:Y:S01]  /*19b00*/  ENDCOLLECTIVE ;  /* 0x000000000000791b */ /* 0x003fe20003800000 */
.L_x_12885:
        /* <DEDUP_REMOVED lines=11> */
[----:B------:R-:W-:Y:S02]  /*19bc0*/  ISETP.GE.AND P1, PT, R6, R3, PT ;  /* 0x000000030600720c */ /* 0x000fe40003f26270 */
[----:B------:R-:W-:-:S11]  /*19bd0*/  MOV R6, R14 ;  /* 0x0000000e00067202 */ /* 0x000fd60000000f00 */
[----:B------:R-:W-:Y:S05]  /*19be0*/  WARPSYNC.COLLECTIVE R15, `(.L_x_12886) ;  /* 0x000000000f087348 */ /* 0x000fea0003c00000 */
[----:B------:R0:W1:Y:S02]  /*19bf0*/  SHFL.IDX P6, R14, R13, R12, R11 ;  /* 0x0000000c0d0e7389 */ /* 0x00006400000c000b */
[----:B01----:R-:W-:Y:S01]  /*19c00*/  ENDCOLLECTIVE ;  /* 0x000000000000791b */ /* 0x003fe20003800000 */
.L_x_12886:
[----:B------:R-:W-:Y:S02]  /*19c10*/  IMAD.MOV.U32 R13, RZ, RZ, R4 ;  /* 0x000000ffff0d7224 */ /* 0x000fe400078e0004 */
[----:B------:R-:W-:Y:S02]  /*19c20*/  IMAD.MOV.U32 R12, RZ, RZ, 0x7 ;  /* 0x00000007ff0c7424 */ /* 0x000fe400078e00ff */
[----:B------:R-:W-:-:S07]  /*19c30*/  IMAD.MOV.U32 R7, RZ, RZ, R14 ;  /* 0x000000ffff077224 */ /* 0x000fce00078e000e */
[----:B------:R-:W-:Y:S05]  /*19c40*/  WARPSYNC.COLLECTIVE R15, `(.L_x_12887) ;  /* 0x000000000f087348 */ /* 0x000fea0003c00000 */
[----:B------:R0:W1:Y:S02]  /*19c50*/  SHFL.IDX P6, R14, R13, R12, R11 ;  /* 0x0000000c0d0e7389 */ /* 0x00006400000c000b */
[----:B01----:R-:W-:Y:S01]  /*19c60*/  ENDCOLLECTIVE ;  /* 0x000000000000791b */ /* 0x003fe20003800000 */
.L_x_12887:
[----:B------:R-:W-:-:S05]  /*19c70*/  @!P1 LEA R7, P2, R20, R7, 0x1 ;  /* 0x0000000714079211 */ /* 0x000fca00078408ff */
[----:B------:R-:W-:-:S05]  /*19c80*/  @!P1 IMAD.X R6, RZ, RZ, R6, P2 ;  /* 0x000000ffff069224 */ /* 0x000fca00010e0606 */
[-C--:B------:R-:W-:Y:S01]  /*19c90*/  @!P1 LOP3.LUT R7, R7, R6.reuse, RZ, 0x3c, !PT ;  /* 0x0000000607079212 */ /* 0x080fe200078e3cff */
[----:B------:R-:W-:Y:S02]  /*19ca0*/  IMAD.MOV.U32 R13, RZ, RZ, R0 ;  /* 0x000000ffff0d7224 */ /* 0x000fe400078e0000 */
[----:B------:R-:W-:Y:S01]  /*19cb0*/  VIADD R0, R25, 0x70 ;  /* 0x0000007019007836 */ /* 0x000fe20000000000 */
[----:B------:R-:W-:-:S04]  /*19cc0*/  @!P1 LOP3.LUT R6, R7, R6, RZ, 0x3c, !PT ;  /* 0x0000000607069212 */ /* 0x000fc800078e3cff */
[----:B------:R-:W-:Y:S02]  /*19cd0*/  @!P1 LOP3.LUT R7, R7, R6, RZ, 0x3c, !PT ;  /* 0x0000000607079212 */ /* 0x000fe400078e3cff */
[----:B------:R-:W-:-:S07]  /*19ce0*/  MOV R4, R14 ;  /* 0x0000000e00047202 */ /* 0x000fce0000000f00 */
[----:B------:R-:W-:Y:S05]  /*19cf0*/  WARPSYNC.COLLECTIVE R15, `(.L_x_12888) ;  /* 0x000000000f087348 */ /* 0x000fea0003c00000 */
[----:B------:R0:W1:Y:S02]  /*19d00*/  SHFL.IDX P6, R14, R13, R12, R11 ;  /* 0x0000000c0d0e7389 */ /* 0x00006400000c000b */
[----:B01----:R-:W-:Y:S01]  /*19d10*/  ENDCOLLECTIVE ;  /* 0x000000000000791b */ /* 0x003fe20003800000 */
.L_x_12888:
[----:B------:R-:W-:Y:S01]  /*19d20*/  @!PT LDS RZ, [RZ] ;  /* 0x00000000fffff984 */ /* 0x000fe20000000800 */
[----:B------:R-:W-:Y:S01]  /*19d30*/  @!PT LDS RZ, [RZ] ;  /* 0x00000000fffff984 */ /* 0x000fe20000000800 */
[----:B------:R-:W-:Y:S01]  /*19d40*/  @!PT LDS RZ, [RZ] ;  /* 0x00000000fffff984 */ /* 0x000fe20000000800 */
[----:B------:R0:W-:Y:S01]  /*19d50*/  @!P1 LDGSTS.E.BYPASS.LTC128B.128 [R10+0xf400], desc[UR56][R6.64], !P0 ;  /* 0x0f400000060a9fae */ /* 0x0001e2000c101d78 */
[----:B------:R-:W-:Y:S02]  /*19d60*/  ISETP.GE.AND P1, PT, R0, R3, PT ;  /* 0x000000030000720c */ /* 0x000fe40003f26270 */
[----:B------:R-:W-:-:S04]  /*19d70*/  IADD3 R0, R25, 0x80, RZ ;  /* 0x0000008019007810 */ /* 0x000fc80007ffe0ff */
[----:B------:R-:W-:Y:S01]  /*19d80*/  ISETP.GE.AND P2, PT, R0, R3, PT ;  /* 0x000000030000720c */ /* 0x000fe20003f46270 */
[----:B------:R-:W-:Y:S02]  /*19d90*/  IMAD.MOV.U32 R13, RZ, RZ, R2 ;  /* 0x000000ffff0d7224 */ /* 0x000fe400078e0002 */
[----:B------:R-:W-:Y:S02]  /*19da0*/  IMAD.MOV.U32 R12, RZ, RZ, RZ ;  /* 0x000000ffff0c7224 */ /* 0x000fe400078e00ff */
[----:B0-----:R-:W-:-:S08]  /*19db0*/  IMAD.MOV.U32 R6, RZ, RZ, R14 ;  /* 0x000000ffff067224 */ /* 0x001fd000078e000e */
[----:B------:R-:W-:Y:S05]  /*19dc0*/  WARPSYNC.COLLECTIVE R15, `(.L_x_12889) ;  /* 0x000000000f087348 */ /* 0x000fea0003c00000 */
[----:B------:R0:W1:Y:S02]  /*19dd0*/  SHFL.IDX P6, R14, R13, R12, R11 ;  /* 0x0000000c0d0e7389 */ /* 0x00006400000c000b */
[----:B01----:R-:W-:Y:S01]  /*19de0*/  ENDCOLLECTIVE ;  /* 0x000000000000791b */ /* 0x003fe20003800000 */
.L_x_12889:
        /* <DEDUP_REMOVED lines=13> */
.L_x_12890:
[----:B------:R-:W-:Y:S02]  /*19ec0*/  IMAD.MOV.U32 R13, RZ, RZ, R2 ;  /* 0x000000ffff0d7224 */ /* 0x000fe400078e0002 */
[----:B------:R-:W-:Y:S02]  /*19ed0*/  IMAD.MOV.U32 R12, RZ, RZ, 0x1 ;  /* 0x00000001ff0c7424 */ /* 0x000fe400078e00ff */
[----:B------:R-:W-:-:S07]  /*19ee0*/  IMAD.MOV.U32 R0, RZ, RZ, R14 ;  /* 0x000000ffff007224 */ /* 0x000fce00078e000e */
[----:B------:R-:W-:Y:S05]  /*19ef0*/  WARPSYNC.COLLECTIVE R15, `(.L_x_12891) ;  /* 0x000000000f087348 */ /* 0x000fea0003c00000 */
[----:B------:R0:W1:Y:S02]  /*19f00*/  SHFL.IDX P6, R14, R13, R12, R11 ;  /* 0x0000000c0d0e7389 */ /* 0x00006400000c000b */
[----:B01----:R-:W-:Y:S01]  /*19f10*/  ENDCOLLECTIVE ;  /* 0x000000000000791b */ /* 0x003fe20003800000 */
.L_x_12891:
[----:B------:R-:W-:-:S04]  /*19f20*/  @!P2 LEA R0, P1, R20, R0, 0x1 ;  /* 0x000000001400a211 */ /* 0x000fc800078208ff */
[----:B------:R-:W-:-:S05]  /*19f30*/  @!P2 IADD3.X R6, RZ, R8, RZ, P1, !PT ;  /* 0x00000008ff06a210 */ /* 0x000fca0000ffe4ff */
[----:B------:R-:W-:Y:S02]  /*19f40*/  @!P2 IMAD.MOV.U32 R7, RZ, RZ, R6 ;  /* 0x000000ffff07a224 */ /* 0x000fe400078e0006 */
[----:B------:R-:W-:Y:S02]  /*19f50*/  @!P2 IMAD.MOV.U32 R6, RZ, RZ, R0 ;  /* 0x000000ffff06a224 */ /* 0x000fe400078e0000 */
[----:B------:R-:W-:Y:S02]  /*19f60*/  VIADD R0, R25, 0x90 ;  /* 0x0000009019007836 */ /* 0x000fe40000000000 */
[----:B------:R-:W-:Y:S01]  /*19f70*/  IMAD.MOV.U32 R13, RZ, RZ, R5 ;  /* 0x000000ffff0d7224 */ /* 0x000fe200078e0005 */
[----:B------:R-:W-:Y:S01]  /*19f80*/  @!PT LDS RZ, [RZ] ;  /* 0x00000000fffff984 */ /* 0x000fe20000000800 */
[----:B------:R-:W-:Y:S01]  /*19f90*/  @!PT LDS RZ, [RZ] ;  /* 0x00000000fffff984 */ /* 0x000fe20000000800 */
[----:B------:R-:W-:Y:S01]  /*19fa0*/  @!PT LDS RZ, [RZ] ;  /* 0x00000000fffff984 */ /* 0x000fe20000000800 */
[----:B------:R0:W-:Y:S02]  /*19fb0*/  @!P2 LDGSTS.E.BYPASS.LTC128B.128 [R10+0x10400], desc[UR56][R6.64], !P0 ;  /* 0x10400000060aafae */ /* 0x0001e4000c101d78 */
[----:B------:R-:W-:Y:S02]  /*19fc0*/  ISETP.GE.AND P1, PT, R0, R3, PT ;  /* 0x000000030000720c */ /* 0x000fe40003f26270 */
[----:B------:R-:W-:-:S11]  /*19fd0*/  MOV R0, R14 ;  /* 0x0000000e00007202 */ /* 0x000fd60000000f00 */
[----:B0-----:R-:W-:Y:S05]  /*19fe0*/  WARPSYNC.COLLECTIVE R15, `(.L_x_12892) ;  /* 0x000000000f087348 */ /* 0x001fea0003c00000 */
[----:B------:R1:W2:Y:S02]  /*19ff0*/  SHFL.IDX P6, R14, R13, R12, R11 ;  /* 0x0000000c0d0e7389 */ /* 0x0002a400000c000b */
[----:B012---:R-:W-:Y:S01]  /*1a000*/  ENDCOLLECTIVE ;  /* 0x000000000000791b */ /* 0x007fe20003800000 */
.L_x_12892:
[----:B------:R-:W-:Y:S01]  /*1a010*/  IMAD.MOV.U32 R13, RZ, RZ, R2 ;  /* 0x000000ffff0d7224 */ /* 0x000fe200078e0002 */
[----:B------:R-:W-:Y:S01]  /*1a020*/  MOV R12, 0x2 ;  /* 0x00000002000c7802 */ /* 0x000fe20000000f00 */
[----:B------:R-:W-:-:S07]  /*1a030*/  IMAD.MOV.U32 R6, RZ, RZ, R14 ;  /* 0x000000ffff067224 */ /* 0x000fce00078e000e */
[----:B------:R-:W-:Y:S05]  /*1a040*/  WARPSYNC.COLLECTIVE R15, `(.L_x_12893) ;  /* 0x000000000f087348 */ /* 0x000fea0003c00000 */
[----:B------:R0:W1:Y:S02]  /*1a050*/  SHFL.IDX P6, R14, R13, R12, R11 ;  /* 0x0000000c0d0e7389 */ /* 0x00006400000c000b */
[----:B01----:R-:W-:Y:S01]  /*1a060*/  ENDCOLLECTIVE ;  /* 0x000000000000791b */ /* 0x003fe20003800000 */
.L_x_12893:
        /* <DEDUP_REMOVED lines=13> */
.L_x_12894:
[----:B------:R-:W-:Y:S02]  /*1a140*/  IMAD.MOV.U32 R13, RZ, RZ, R2 ;  /* 0x000000ffff0d7224 */ /* 0x000fe400078e0002 */
[----:B------:R-:W-:Y:S02]  /*1a150*/  IMAD.MOV.U32 R12, RZ, RZ, 0x3 ;  /* 0x00000003ff0c7424 */ /* 0x000fe400078e00ff */
[----:B------:R-:W-:-:S07]  /*1a160*/  IMAD.MOV.U32 R6, RZ, RZ, R14 ;  /* 0x000000ffff067224 */ /* 0x000fce00078e000e */
[----:B------:R-:W-:Y:S05]  /*1a170*/  WARPSYNC.COLLECTIVE R15, `(.L_x_12895) ;  /* 0x000000000f087348 */ /* 0x000fea0003c00000 */
[----:B------:R0:W1:Y:S02]  /*1a180*/  SHFL.IDX P6, R14, R13, R12, R11 ;  /* 0x0000000c0d0e7389 */ /* 0x00006400000c000b */
[----:B01----:R-:W-:Y:S01]  /*1a190*/  ENDCOLLECTIVE ;  /* 0x000000000000791b */ /* 0x003fe20003800000 */
.L_x_12895:
[----:B------:R-:W-:-:S05]  /*1a1a0*/  @!P1 LEA R6, P2, R20, R6, 0x1 ;  /* 0x0000000614069211 */ /* 0x000fca00078408ff */
[----:B------:R-:W-:-:S05]  /*1a1b0*/  @!P1 IMAD.X R0, RZ, RZ, R0, P2 ;  /* 0x000000ffff009224 */ /* 0x000fca00010e0600 */
[----:B------:R-:W-:Y:S01]  /*1a1c0*/  @!P1 MOV R7, R0 ;  /* 0x0000000000079202 */ /* 0x000fe20000000f00 */
        /* <DEDUP_REMOVED lines=9> */
.L_x_12896:
[----:B------:R-:W-:Y:S01]  /*1a260*/  IMAD.MOV.U32 R2, RZ, RZ, R14 ;  /* 0x000000ffff027224 */ /* 0x000fe200078e000e */
[----:B------:R-:W-:Y:S06]  /*1a270*/  BRA `(.L_x_12897) ;  /* 0xffffffac00347947 */ /* 0x000fec000383ffff */
.L_x_12734:
[----:B0-----:R0:W1:Y:S02]  /*1a280*/  SYNCS.PHASECHK.TRANS64.TRYWAIT P0, [R16+URZ+0x30820], R0 ;  /* 0x03082000100075a7 */ /* 0x001064000800017f */
[----:B-1----:R-:W-:Y:S05]  /*1a290*/  @!P0 NANOSLEEP.SYNCS 0x989680 ;  /* 0x009896800000895d */ /* 0x002fea0003900000 */
[----:B------:R-:W1:Y:S02]  /*1a2a0*/  @!P0 SYNCS.PHASECHK.TRANS64 P0, [R16+URZ+0x30820], R0 ;  /* 0x03082000100085a7 */ /* 0x000e64000800007f */
[----:B-1----:R-:W-:Y:S05]  /*1a2b0*/  @!P0 BRA `(.L_x_12734) ;  /* 0xfffffffc00f08947 */ /* 0x002fea000383ffff */
[----:B------:R-:W-:Y:S05]  /*1a2c0*/  BRA `(.L_x_12898) ;  /* 0xffffffac00947947 */ /* 0x000fea000383ffff */
.L_x_12743:
[----:B-1----:R1:W2:Y:S02]  /*1a2d0*/  SYNCS.PHASECHK.TRANS64.TRYWAIT P0, [R2+URZ+0x30840], R3 ;  /* 0x03084003020075a7 */ /* 0x0022a4000800017f */
[----:B--2---:R-:W-:Y:S05]  /*1a2e0*/  @!P0 NANOSLEEP.SYNCS 0x989680 ;  /* 0x009896800000895d */ /* 0x004fea0003900000 */
[----:B------:R-:W2:Y:S02]  /*1a2f0*/  @!P0 SYNCS.PHASECHK.TRANS64 P0, [R2+URZ+0x30840], R3 ;  /* 0x03084003020085a7 */ /* 0x000ea4000800007f */
[----:B--2---:R-:W-:Y:S05]  /*1a300*/  @!P0 BRA `(.L_x_12743) ;  /* 0xfffffffc00f08947 */ /* 0x004fea000383ffff */
[----:B------:R-:W-:Y:S05]  /*1a310*/  BRA `(.L_x_12899) ;  /* 0xffffffb000687947 */ /* 0x000fea000383ffff */
.L_x_12748:
[----:B0-----:R0:W1:Y:S02]  /*1a320*/  SYNCS.PHASECHK.TRANS64.TRYWAIT P0, [R3+URZ+0x60], R2 ;  /* 0x00006002030075a7 */ /* 0x001064000800017f */
[----:B-1----:R-:W-:Y:S05]  /*1a330*/  @!P0 NANOSLEEP.SYNCS 0x989680 ;  /* 0x009896800000895d */ /* 0x002fea0003900000 */
[----:B------:R-:W1:Y:S02]  /*1a340*/  @!P0 SYNCS.PHASECHK.TRANS64 P0, [R3+URZ+0x60], R2 ;  /* 0x00006002030085a7 */ /* 0x000e64000800007f */
[----:B-1----:R-:W-:Y:S05]  /*1a350*/  @!P0 BRA `(.L_x_12748) ;  /* 0xfffffffc00f08947 */ /* 0x002fea000383ffff */
[----:B------:R-:W-:Y:S05]  /*1a360*/  BRA `(.L_x_12900) ;  /* 0xffffffb000f47947 */ /* 0x000fea000383ffff */
.L_x_12756:
[----:B-1----:R1:W2:Y:S02]  /*1a370*/  SYNCS.PHASECHK.TRANS64.TRYWAIT P0, [R2+URZ+0x30840], R3 ;  /* 0x03084003020075a7 */ /* 0x0022a4000800017f */
[----:B--2---:R-:W-:Y:S05]  /*1a380*/  @!P0 NANOSLEEP.SYNCS 0x989680 ;  /* 0x009896800000895d */ /* 0x004fea0003900000 */
[----:B------:R-:W2:Y:S02]  /*1a390*/  @!P0 SYNCS.PHASECHK.TRANS64 P0, [R2+URZ+0x30840], R3 ;  /* 0x03084003020085a7 */ /* 0x000ea4000800007f */
[----:B--2---:R-:W-:Y:S05]  /*1a3a0*/  @!P0 BRA `(.L_x_12756) ;  /* 0xfffffffc00f08947 */ /* 0x004fea000383ffff */
[----:B------:R-:W-:Y:S05]  /*1a3b0*/  BRA `(.L_x_12901) ;  /* 0xffffffb800387947 */ /* 0x000fea000383ffff */
.L_x_12761:
[----:B0-----:R0:W1:Y:S02]  /*1a3c0*/  SYNCS.PHASECHK.TRANS64.TRYWAIT P0, [R10+URZ+0x60], R28 ;  /* 0x0000601c0a0075a7 */ /* 0x001064000800017f */
[----:B-1----:R-:W-:Y:S05]  /*1a3d0*/  @!P0 NANOSLEEP.SYNCS 0x989680 ;  /* 0x009896800000895d */ /* 0x002fea0003900000 */
[----:B------:R-:W1:Y:S02]  /*1a3e0*/  @!P0 SYNCS.PHASECHK.TRANS64 P0, [R10+URZ+0x60], R28 ;  /* 0x0000601c0a0085a7 */ /* 0x000e64000800007f */
[----:B-1----:R-:W-:Y:S05]  /*1a3f0*/  @!P0 BRA `(.L_x_12761) ;  /* 0xfffffffc00f08947 */ /* 0x002fea000383ffff */
[----:B------:R-:W-:Y:S05]  /*1a400*/  BRA `(.L_x_12902) ;  /* 0xffffffb800c47947 */ /* 0x000fea000383ffff */
.L_x_12769:
[----:B-1----:R1:W2:Y:S02]  /*1a410*/  SYNCS.PHASECHK.TRANS64.TRYWAIT P0, [R2+URZ+0x30840], R3 ;  /* 0x03084003020075a7 */ /* 0x0022a4000800017f */
[----:B--2---:R-:W-:Y:S05]  /*1a420*/  @!P0 NANOSLEEP.SYNCS 0x989680 ;  /* 0x009896800000895d */ /* 0x004fea0003900000 */
[----:B------:R-:W2:Y:S02]  /*1a430*/  @!P0 SYNCS.PHASECHK.TRANS64 P0, [R2+URZ+0x30840], R3 ;  /* 0x03084003020085a7 */ /* 0x000ea4000800007f */
[----:B--2---:R-:W-:Y:S05]  /*1a440*/  @!P0 BRA `(.L_x_12769) ;  /* 0xfffffffc00f08947 */ /* 0x004fea000383ffff */
[----:B------:R-:W-:Y:S05]  /*1a450*/  BRA `(.L_x_12903) ;  /* 0xffffffbc00d87947 */ /* 0x000fea000383ffff */
.L_x_12774:
[----:B0-----:R0:W1:Y:S02]  /*1a460*/  SYNCS.PHASECHK.TRANS64.TRYWAIT P0, [R3+URZ+0x60], R7 ;  /* 0x00006007030075a7 */ /* 0x001064000800017f */
[----:B-1----:R-:W-:Y:S05]  /*1a470*/  @!P0 NANOSLEEP.SYNCS 0x989680 ;  /* 0x009896800000895d */ /* 0x002fea0003900000 */
[----:B------:R-:W1:Y:S02]  /*1a480*/  @!P0 SYNCS.PHASECHK.TRANS64 P0, [R3+URZ+0x60], R7 ;  /* 0x00006007030085a7 */ /* 0x000e64000800007f */
[----:B-1----:R-:W-:Y:S05]  /*1a490*/  @!P0 BRA `(.L_x_12774) ;  /* 0xfffffffc00f08947 */ /* 0x002fea000383ffff */
[----:B------:R-:W-:Y:S05]  /*1a4a0*/  BRA `(.L_x_12904) ;  /* 0xffffffc000687947 */ /* 0x000fea000383ffff */
.L_x_12784:
[----:B0-----:R0:W1:Y:S02]  /*1a4b0*/  SYNCS.PHASECHK.TRANS64.TRYWAIT P0, [R3+URZ+0x30860], R0 ;  /* 0x03086000030075a7 */ /* 0x001064000800017f */
[----:B-1----:R-:W-:Y:S05]  /*1a4c0*/  @!P0 NANOSLEEP.SYNCS 0x989680 ;  /* 0x009896800000895d */ /* 0x002fea0003900000 */
[----:B------:R-:W1:Y:S02]  /*1a4d0*/  @!P0 SYNCS.PHASECHK.TRANS64 P0, [R3+URZ+0x30860], R0 ;  /* 0x03086000030085a7 */ /* 0x000e64000800007f */
[----:B-1----:R-:W-:Y:S05]  /*1a4e0*/  @!P0 BRA `(.L_x_12784) ;  /* 0xfffffffc00f08947 */ /* 0x002fea000383ffff */
[----:B------:R-:W-:Y:S05]  /*1a4f0*/  BRA `(.L_x_12905) ;  /* 0xffffffc400687947 */ /* 0x000fea000383ffff */
.L_x_12790:
[----:B------:R-:W-:Y:S01]  /*1a500*/  BSSY B0, `(.L_x_12906) ;  /* 0x0000008000007945 */ /* 0x000fe20003800000 */
[----:B0-----:R-:W-:Y:S01]  /*1a510*/  MOV R13, R24 ;  /* 0x00000018000d7202 */ /* 0x001fe20000000f00 */
[----:B------:R-:W-:Y:S02]  /*1a520*/  IMAD.MOV.U32 R12, RZ, RZ, RZ ;  /* 0x000000ffff0c7224 */ /* 0x000fe400078e00ff */
[----:B------:R-:W-:Y:S02]  /*1a530*/  IMAD.MOV.U32 R11, RZ, RZ, 0x1f ;  /* 0x0000001fff0b7424 */ /* 0x000fe400078e00ff */
[----:B------:R-:W-:-:S07]  /*1a540*/  IMAD.MOV.U32 R15, RZ, RZ, -0x1 ;  /* 0xffffffffff0f7424 */ /* 0x000fce00078e00ff */
[----:B--2---:R-:W-:Y:S05]  /*1a550*/  WARPSYNC.COLLECTIVE R15, `(.L_x_12907) ;  /* 0x000000000f087348 */ /* 0x004fea0003c00000 */
[----:B------:R0:W1:Y:S02]  /*1a560*/  SHFL.IDX P6, R14, R13, R12, R11 ;  /* 0x0000000c0d0e7389 */ /* 0x00006400000c000b */
[----:B012---:R-:W-:Y:S01]  /*1a570*/  ENDCOLLECTIVE ;  /* 0x000000000000791b */ /* 0x007fe20003800000 */
.L_x_12907:
[----:B------:R-:W-:Y:S05]  /*1a580*/  BSYNC B0 ;  /* 0x0000000000007941 */ /* 0x000fea0003800000 */
.L_x_12906:
[----:B------:R-:W-:Y:S01]  /*1a590*/  IMAD.MOV.U32 R13, RZ, RZ, R24 ;  /* 0x000000ffff0d7224 */ /* 0x000fe200078e0018 */
[----:B------:R-:W-:Y:S01]  /*1a5a0*/  MOV R12, 0x1 ;  /* 0x00000001000c7802 */ /* 0x000fe20000000f00 */
[----:B------:R-:W-:Y:S02]  /*1a5b0*/  IMAD.MOV.U32 R11, RZ, RZ, 0x1f ;  /* 0x0000001fff0b7424 */ /* 0x000fe400078e00ff */
[----:B------:R-:W-:Y:S02]  /*1a5c0*/  IMAD.MOV.U32 R15, RZ, RZ, -0x1 ;  /* 0xffffffffff0f7424 */ /* 0x000fe400078e00ff */
[----:B------:R-:W-:Y:S02]  /*1a5d0*/  IMAD.IADD R7, R27, 0x1, R9 ;  /* 0x000000011b077824 */ /* 0x000fe400078e0209 */
[----:B------:R-:W-:-:S07]  /*1a5e0*/  IMAD.MOV.U32 R0, RZ, RZ, R14 ;  /* 0x000000ffff007224 */ /* 0x000fce00078e000e */
[----:B------:R-:W-:Y:S05]  /*1a5f0*/  WARPSYNC.COLLECTIVE R15, `(.L_x_12908) ;  /* 0x000000000f087348 */ /* 0x000fea0003c00000 */
[----:B------:R0:W1:Y:S02]  /*1a600*/  SHFL.IDX P6, R14, R13, R12, R11 ;  /* 0x0000000c0d0e7389 */ /* 0x00006400000c000b */
[----:B01----:R-:W-:Y:S01]  /*1a610*/  ENDCOLLECTIVE ;  /* 0x000000000000791b */ /* 0x003fe20003800000 */
.L_x_12908:
        /* <DEDUP_REMOVED lines=16> */
[C---:B------:R-:W-:Y:S02]  /*1a720*/  ISETP.GE.U32.AND P5, PT, R9.reuse, 0x10, PT ;  /* 0x000000100900780c */ /* 0x040fe40003fa6070 */
[----:B--2---:R-:W-:Y:S01]  /*1a730*/  @!P1 MOV R7, R8 ;  /* 0x0000000800079202 */ /* 0x004fe20000000f00 */
[----:B---3--:R-:W-:Y:S01]  /*1a740*/  @!P1 IMAD.MOV.U32 R4, RZ, RZ, R5 ;  /* 0x000000ffff049224 */ /* 0x008fe200078e0005 */
[----:B------:R-:W-:-:S03]  /*1a750*/  ISETP.NE.AND P1, PT, R9, RZ, PT ;  /* 0x000000ff0900720c */ /* 0x000fc60003f25270 */
[----:B------:R-:W-:-:S10]  /*1a760*/  IMAD R13, R4, R7, RZ ;  /* 0x00000007040d7224 */ /* 0x000fd400078e02ff */
[----:B------:R-:W-:Y:S05]  /*1a770*/  WARPSYNC.COLLECTIVE R15, `(.L_x_12909) ;  /* 0x000000000f087348 */ /* 0x000fea0003c00000 */
[----:B------:R0:W1:Y:S02]  /*1a780*/  SHFL.UP P6, R14, R13, R12, R11 ;  /* 0x0400000c0d0e7389 */ /* 0x00006400000c000b */
[----:B01----:R-:W-:Y:S01]  /*1a790*/  ENDCOLLECTIVE ;  /* 0x000000000000791b */ /* 0x003fe20003800000 */
.L_x_12909:
[----:B------:R-:W-:Y:S02]  /*1a7a0*/  MOV R12, 0x2 ;  /* 0x00000002000c7802 */ /* 0x000fe40000000f00 */
[----:B------:R-:W-:-:S05]  /*1a7b0*/  SEL R14, R14, RZ, P1 ;  /* 0x000000ff0e0e7207 */ /* 0x000fca0000800000 */
[----:B------:R-:W-:-:S04]  /*1a7c0*/  IMAD.IADD R5, R13, 0x1, R14 ;  /* 0x000000010d057824 */ /* 0x000fc800078e020e */
[----:B------:R-:W-:-:S07]  /*1a7d0*/  IMAD.MOV.U32 R13, RZ, RZ, R5 ;  /* 0x000000ffff0d7224 */ /* 0x000fce00078e0005 */
[----:B------:R-:W-:Y:S05]  /*1a7e0*/  WARPSYNC.COLLECTIVE R15, `(.L_x_12910) ;  /* 0x000000000f087348 */ /* 0x000fea0003c00000 */
[----:B------:R0:W1:Y:S02]  /*1a7f0*/  SHFL.UP P6, R14, R13, R12, R11 ;  /* 0x0400000c0d0e7389 */ /* 0x00006400000c000b */
[----:B01----:R-:W-:Y:S01]  /*1a800*/  ENDCOLLECTIVE ;  /* 0x000000000000791b */ /* 0x003fe20003800000 */
.L_x_12910:
[----:B------:R-:W-:Y:S01]  /*1a810*/  IMAD.MOV.U32 R12, RZ, RZ, 0x4 ;  /* 0x00000004ff0c7424 */ /* 0x000fe200078e00ff */
[----:B------:R-:W-:-:S05]  /*1a820*/  SEL R2, R14, RZ, P2 ;  /* 0x000000ff0e027207 */ /* 0x000fca0001000000 */
[----:B------:R-:W-:-:S04]  /*1a830*/  IMAD.IADD R2, R5, 0x1, R2 ;  /* 0x0000000105027824 */ /* 0x000fc800078e0202 */
[----:B------:R-:W-:-:S07]  /*1a840*/  IMAD.MOV.U32 R13, RZ, RZ, R2 ;  /* 0x000000ffff0d7224 */ /* 0x000fce00078e0002 */
[----:B------:R-:W-:Y:S05]  /*1a850*/  WARPSYNC.COLLECTIVE R15, `(.L_x_12911) ;  /* 0x000000000f087348 */ /* 0x000fea0003c00000 */
[----:B------:R0:W1:Y:S02]  /*1a860*/  SHFL.UP P6, R14, R13, R12, R11 ;  /* 0x0400000c0d0e7389 */ /* 0x00006400000c000b */
[----:B01----:R-:W-:Y:S01]  /*1a870*/  ENDCOLLECTIVE ;  /* 0x000000000000791b */ /* 0x003fe20003800000 */
.L_x_12911:
[----:B------:R-:W-:Y:S02]  /*1a880*/  MOV R12, 0x8 ;  /* 0x00000008000c7802 */ /* 0x000fe40000000f00 */
[----:B------:R-:W-:-:S05]  /*1a890*/  SEL R3, R14, RZ, P3 ;  /* 0x000000ff0e037207 */ /* 0x000fca0001800000 */
[----:B------:R-:W-:-:S04]  /*1a8a0*/  IMAD.IADD R8, R2, 0x1, R3 ;  /* 0x0000000102087824 */ /* 0x000fc800078e0203 */
[----:B------:R-:W-:-:S07]  /*1a8b0*/  IMAD.MOV.U32 R13, RZ, RZ, R8 ;  /* 0x000000ffff0d7224 */ /* 0x000fce00078e0008 */
[----:B------:R-:W-:Y:S05]  /*1a8c0*/  WARPSYNC.COLLECTIVE R15, `(.L_x_12912) ;  /* 0x000000000f087348 */ /* 0x000fea0003c00000 */
[----:B------:R0:W1:Y:S02]  /*1a8d0*/  SHFL.UP P6, R14, R13, R12, R11 ;  /* 0x0400000c0d0e7389 */ /* 0x00006400000c000b */
[----:B01----:R-:W-:Y:S01]  /*1a8e0*/  ENDCOLLECTIVE ;  /* 0x000000000000791b */ /* 0x003fe20003800000 */
.L_x_12912:
[----:B------:R-:W-:Y:S01]  /*1a8f0*/  IMAD.MOV.U32 R12, RZ, RZ, 0x10 ;  /* 0x00000010ff0c7424 */ /* 0x000fe200078e00ff */
[----:B------:R-:W-:-:S05]  /*1a900*/  SEL R5, R14, RZ, P4 ;  /* 0x000000ff0e057207 */ /* 0x000fca0002000000 */
[----:B------:R-:W-:-:S04]  /*1a910*/  IMAD.IADD R5, R8, 0x1, R5 ;  /* 0x0000000108057824 */ /* 0x000fc800078e0205 */
[----:B------:R-:W-:-:S07]  /*1a920*/  IMAD.MOV.U32 R13, RZ, RZ, R5 ;  /* 0x000000ffff0d7224 */ /* 0x000fce00078e0005 */
[----:B------:R-:W-:Y:S05]  /*1a930*/  WARPSYNC.COLLECTIVE R15, `(.L_x_12913) ;  /* 0x000000000f087348 */ /* 0x000fea0003c00000 */
[----:B------:R0:W1:Y:S02]  /*1a940*/  SHFL.UP P6, R14, R13, R12, R11 ;  /* 0x0400000c0d0e7389 */ /* 0x00006400000c000b */
[----:B01----:R-:W-:Y:S01]  /*1a950*/  ENDCOLLECTIVE ;  /* 0x000000000000791b */ /* 0x003fe20003800000 */
.L_x_12913:
[----:B------:R-:W-:Y:S01]  /*1a960*/  MOV R12, 0x1f ;  /* 0x0000001f000c7802 */ /* 0x000fe20000000f00 */
[----:B------:R-:W-:Y:S01]  /*1a970*/  IMAD.MOV.U32 R11, RZ, RZ, 0x1f ;  /* 0x0000001fff0b7424 */ /* 0x000fe200078e00ff */
[----:B------:R-:W-:-:S05]  /*1a980*/  SEL R14, R14, RZ, P5 ;  /* 0x000000ff0e0e7207 */ /* 0x000fca0002800000 */
[----:B------:R-:W-:-:S04]  /*1a990*/  IMAD.IADD R3, R5, 0x1, R14 ;  /* 0x0000000105037824 */ /* 0x000fc800078e020e */
[----:B------:R-:W-:-:S07]  /*1a9a0*/  IMAD.MOV.U32 R13, RZ, RZ, R3 ;  /* 0x000000ffff0d7224 */ /* 0x000fce00078e0003 */
[----:B------:R-:W-:Y:S05]  /*1a9b0*/  WARPSYNC.COLLECTIVE R15, `(.L_x_12914) ;  /* 0x000000000f087348 */ /* 0x000fea0003c00000 */
[----:B------:R0:W1:Y:S02]  /*1a9c0*/  SHFL.IDX P6, R14, R13, R12, R11 ;  /* 0x0000000c0d0e7389 */ /* 0x00006400000c000b */
[----:B01----:R-:W-:Y:S01]  /*1a9d0*/  ENDCOLLECTIVE ;  /* 0x000000000000791b */ /* 0x003fe20003800000 */
.L_x_12914:
[----:B------:R-:W-:Y:S05]  /*1a9e0*/  BRA `(.L_x_12915) ;  /* 0xffffffc400a07947 */ /* 0x000fea000383ffff */
.L_x_12793:
[----:B------:R-:W-:Y:S01]  /*1a9f0*/  BSSY B0, `(.L_x_12916) ;  /* 0x0000007000007945 */ /* 0x000fe20003800000 */
[----:B------:R-:W-:Y:S02]  /*1aa00*/  IMAD.MOV.U32 R12, RZ, RZ, 0x1 ;  /* 0x00000001ff0c7424 */ /* 0x000fe400078e00ff */
[----:B------:R-:W-:Y:S02]  /*1aa10*/  IMAD.MOV.U32 R11, RZ, RZ, RZ ;  /* 0x000000ffff0b7224 */ /* 0x000fe400078e00ff */
[----:B------:R-:W-:-:S07]  /*1aa20*/  IMAD.MOV.U32 R15, RZ, RZ, -0x1 ;  /* 0xffffffffff0f7424 */ /* 0x000fce00078e00ff */
[----:B------:R-:W-:Y:S05]  /*1aa30*/  WARPSYNC.COLLECTIVE R15, `(.L_x_12917) ;  /* 0x000000000f087348 */ /* 0x000fea0003c00000 */
[----:B------:R0:W1:Y:S02]  /*1aa40*/  SHFL.UP P6, R14, R13, R12, R11 ;  /* 0x0400000c0d0e7389 */ /* 0x00006400000c000b */
[----:B01----:R-:W-:Y:S01]  /*1aa50*/  ENDCOLLECTIVE ;  /* 0x000000000000791b */ /* 0x003fe20003800000 */
.L_x_12917:
[----:B------:R-:W-:Y:S05]  /*1aa60*/  BSYNC B0 ;  /* 0x0000000000007941 */ /* 0x000fea0003800000 */
.L_x_12916:
[----:B------:R-:W-:Y:S01]  /*1aa70*/  SEL R14, R14, RZ, P1 ;  /* 0x000000ff0e0e7207 */ /* 0x000fe20000800000 */
[----:B------:R-:W-:Y:S02]  /*1aa80*/  IMAD.MOV.U32 R12, RZ, RZ, 0x2 ;  /* 0x00000002ff0c7424 */ /* 0x000fe400078e00ff */
[----:B------:R-:W-:Y:S01]  /*1aa90*/  IMAD.MOV.U32 R11, RZ, RZ, RZ ;  /* 0x000000ffff0b7224 */ /* 0x000fe200078e00ff */
[----:B------:R-:W-:Y:S01]  /*1aaa0*/  IADD3 R13, R13, R14, RZ ;  /* 0x0000000e0d0d7210 */ /* 0x000fe20007ffe0ff */
[----:B------:R-:W-:-:S07]  /*1aab0*/  IMAD.MOV.U32 R15, RZ, RZ, -0x1 ;  /* 0xffffffffff0f7424 */ /* 0x000fce00078e00ff */
[----:B------:R-:W-:Y:S05]  /*1aac0*/  WARPSYNC.COLLECTIVE R15, `(.L_x_12918) ;  /* 0x000000000f087348 */ /* 0x000fea0003c00000 */
[----:B------:R0:W1:Y:S02]  /*1aad0*/  SHFL.UP P6, R14, R13, R12, R11 ;  /* 0x0400000c0d0e7389 */ /* 0x00006400000c000b */
[----:B01----:R-:W-:Y:S01]  /*1aae0*/  ENDCOLLECTIVE ;  /* 0x000000000000791b */ /* 0x003fe20003800000 */
.L_x_12918:
[----:B------:R-:W-:Y:S02]  /*1aaf0*/  MOV R12, 0x4 ;  /* 0x00000004000c7802 */ /* 0x000fe40000000f00 */
[----:B------:R-:W-:-:S05]  /*1ab00*/  SEL R2, R14, RZ, P2 ;  /* 0x000000ff0e027207 */ /* 0x000fca0001000000 */
[----:B------:R-:W-:-:S04]  /*1ab10*/  IMAD.IADD R2, R13, 0x1, R2 ;  /* 0x000000010d027824 */ /* 0x000fc800078e0202 */
[----:B------:R-:W-:-:S07]  /*1ab20*/  IMAD.MOV.U32 R13, RZ, RZ, R2 ;  /* 0x000000ffff0d7224 */ /* 0x000fce00078e0002 */
[----:B------:R-:W-:Y:S05]  /*1ab30*/  WARPSYNC.COLLECTIVE R15, `(.L_x_12919) ;  /* 0x000000000f087348 */ /* 0x000fea0003c00000 */
[----:B------:R0:W1:Y:S02]  /*1ab40*/  SHFL.UP P6, R14, R13, R12, R11 ;  /* 0x0400000c0d0e7389 */ /* 0x00006400000c000b */
[----:B01----:R-:W-:Y:S01]  /*1ab50*/  ENDCOLLECTIVE ;  /* 0x000000000000791b */ /* 0x003fe20003800000 */
.L_x_12919:
[----:B------:R-:W-:Y:S01]  /*1ab60*/  IMAD.MOV.U32 R12, RZ, RZ, 0x8 ;  /* 0x00000008ff0c7424 */ /* 0x000fe200078e00ff */
[----:B------:R-:W-:-:S05]  /*1ab70*/  SEL R3, R14, RZ, P3 ;  /* 0x000000ff0e037207 */ /* 0x000fca0001800000 */
[----:B------:R-:W-:-:S04]  /*1ab80*/  IMAD.IADD R3, R2, 0x1, R3 ;  /* 0x0000000102037824 */ /* 0x000fc800078e0203 */
[----:B------:R-:W-:-:S07]  /*1ab90*/  IMAD.MOV.U32 R13, RZ, RZ, R3 ;  /* 0x000000ffff0d7224 */ /* 0x000fce00078e0003 */
[----:B------:R-:W-:Y:S05]  /*1aba0*/  WARPSYNC.COLLECTIVE R15, `(.L_x_12920) ;  /* 0x000000000f087348 */ /* 0x000fea0003c00000 */
[----:B------:R0:W1:Y:S02]  /*1abb0*/  SHFL.UP P6, R14, R13, R12, R11 ;  /* 0x0400000c0d0e7389 */ /* 0x00006400000c000b */
[----:B01----:R-:W-:Y:S01]  /*1abc0*/  ENDCOLLECTIVE ;  /* 0x000000000000791b */ /* 0x003fe20003800000 */
.L_x_12920:
[----:B------:R-:W-:Y:S02]  /*1abd0*/  MOV R12, 0x10 ;  /* 0x00000010000c7802 */ /* 0x000fe40000000f00 */
[----:B------:R-:W-:-:S05]  /*1abe0*/  SEL R14, R14, RZ, P4 ;  /* 0x000000ff0e0e7207 */ /* 0x000fca0002000000 */
[----:B------:R-:W-:-:S04]  /*1abf0*/  IMAD.IADD R5, R3, 0x1, R14 ;  /* 0x0000000103057824 */ /* 0x000fc800078e020e */
[----:B------:R-:W-:-:S07]  /*1ac00*/  IMAD.MOV.U32 R13, RZ, RZ, R5 ;  /* 0x000000ffff0d7224 */ /* 0x000fce00078e0005 */
[----:B------:R-:W-:Y:S05]  /*1ac10*/  WARPSYNC.COLLECTIVE R15, `(.L_x_12921) ;  /* 0x000000000f087348 */ /* 0x000fea0003c00000 */
[----:B------:R0:W1:Y:S02]  /*1ac20*/  SHFL.UP P6, R14, R13, R12, R11 ;  /* 0x0400000c0d0e7389 */ /* 0x00006400000c000b */
[----:B01----:R-:W-:Y:S01]  /*1ac30*/  ENDCOLLECTIVE ;  /* 0x000000000000791b */ /* 0x003fe20003800000 */
.L_x_12921:
        /* <DEDUP_REMOVED lines=8> */
.L_x_12922:
[----:B------:R-:W-:Y:S05]  /*1acc0*/  BRA `(.L_x_12923) ;  /* 0xffffffc4008c7947 */ /* 0x000fea000383ffff */
.L_x_12795:
[----:B------:R-:W-:Y:S01]  /*1acd0*/  BSSY B0, `(.L_x_12924) ;  /* 0x0000006000007945 */ /* 0x000fe20003800000 */
[----:B------:R-:W-:Y:S01]  /*1ace0*/  PLOP3.LUT P6, PT, P6, PT, PT, 0x8, 0x0 ;  /* 0x000000000000781c */ /* 0x000fe200037ce170 */
[----:B------:R-:W-:-:S12]  /*1acf0*/  IMAD.MOV.U32 R15, RZ, RZ, -0x1 ;  /* 0xffffffffff0f7424 */ /* 0x000fd800078e00ff */
[----:B0-----:R-:W-:Y:S05]  /*1ad00*/  WARPSYNC.COLLECTIVE R15, `(.L_x_12925) ;  /* 0x000000000f087348 */ /* 0x001fea0003c00000 */
[----:B------:R-:W-:Y:S01]  /*1ad10*/  VOTE.ANY R14, PT, P6 ;  /* 0x00000000000e7806 */ /* 0x000fe200030e0100 */
[----:B0-----:R-:W-:Y:S06]  /*1ad20*/  ENDCOLLECTIVE ;  /* 0x000000000000791b */ /* 0x001fec0003800000 */
.L_x_12925:
[----:B------:R-:W-:Y:S05]  /*1ad30*/  BSYNC B0 ;  /* 0x0000000000007941 */ /* 0x000fea0003800000 */
.L_x_12924:
[----:B------:R-:W-:Y:S01]  /*1ad40*/  MOV R8, R14 ;  /* 0x0000000e00087202 */ /* 0x000fe20000000f00 */
[----:B------:R-:W-:Y:S02]  /*1ad50*/  IMAD.MOV.U32 R13, RZ, RZ, R7 ;  /* 0x000000ffff0d7224 */ /* 0x000fe400078e0007 */
[----:B------:R-:W-:Y:S01]  /*1ad60*/  IMAD.MOV.U32 R11, RZ, RZ, 0x1f ;  /* 0x0000001fff0b7424 */ /* 0x000fe200078e00ff */
[----:B------:R-:W0:Y:S01]  /*1ad70*/  POPC R5, R8 ;  /* 0x0000000800057309 */ /* 0x000e220000000000 */
[----:B------:R-:W-:Y:S02]  /*1ad80*/  IMAD.MOV.U32 R15, RZ, RZ, -0x1 ;  /* 0xffffffffff0f7424 */ /* 0x000fe400078e00ff */
[----:B0-----:R-:W-:-:S07]  /*1ad90*/  IMAD.MOV.U32 R12, RZ, RZ, R5 ;  /* 0x000000ffff0c7224 */ /* 0x001fce00078e0005 */
[----:B------:R-:W-:Y:S05]  /*1ada0*/  WARPSYNC.COLLECTIVE R15, `(.L_x_12926) ;  /* 0x000000000f087348 */ /* 0x000fea0003c00000 */
[----:B------:R0:W1:Y:S02]  /*1adb0*/  SHFL.IDX P6, R14, R13, R12, R11 ;  /* 0x0000000c0d0e7389 */ /* 0x00006400000c000b */
[----:B01----:R-:W-:Y:S01]  /*1adc0*/  ENDCOLLECTIVE ;  /* 0x000000000000791b */ /* 0x003fe20003800000 */
.L_x_12926:
[----:B------:R-:W-:Y:S01]  /*1add0*/  MOV R13, R4 ;  /* 0x00000004000d7202 */ /* 0x000fe20000000f00 */
[----:B------:R-:W-:-:S07]  /*1ade0*/  IMAD.MOV.U32 R7, RZ, RZ, R14 ;  /* 0x000000ffff077224 */ /* 0x000fce00078e000e */
[----:B------:R-:W-:Y:S05]  /*1adf0*/  WARPSYNC.COLLECTIVE R15, `(.L_x_12927) ;  /* 0x000000000f087348 */ /* 0x000fea0003c00000 */
[----:B------:R0:W1:Y:S02]  /*1ae00*/  SHFL.IDX P6, R14, R13, R12, R11 ;  /* 0x0000000c0d0e7389 */ /* 0x00006400000c000b */
[----:B01----:R-:W-:Y:S01]  /*1ae10*/  ENDCOLLECTIVE ;  /* 0x000000000000791b */ /* 0x003fe20003800000 */
.L_x_12927:
[----:B------:R-:W-:Y:S01]  /*1ae20*/  IMAD.MOV.U32 R4, RZ, RZ, R14 ;  /* 0x000000ffff047224 */ /* 0x000fe200078e000e */
[----:B------:R-:W-:Y:S06]  /*1ae30*/  BRA `(.L_x_12928) ;  /* 0xffffffc4006c7947 */ /* 0x000fec000383ffff */
.L_x_12797:
[----:B------:R-:W-:Y:S01]  /*1ae40*/  BSSY B0, `(.L_x_12929) ;  /* 0x0000007000007945 */ /* 0x000fe20003800000 */
[----:B------:R-:W-:Y:S02]  /*1ae50*/  IMAD.MOV.U32 R13, RZ, RZ, R3 ;  /* 0x000000ffff0d7224 */ /* 0x000fe400078e0003 */
[----:B------:R-:W-:Y:S02]  /*1ae60*/  IMAD.MOV.U32 R11, RZ, RZ, 0x1f ;  /* 0x0000001fff0b7424 */ /* 0x000fe400078e00ff */
[----:B------:R-:W-:-:S07]  /*1ae70*/  IMAD.MOV.U32 R15, RZ, RZ, -0x1 ;  /* 0xffffffffff0f7424 */ /* 0x000fce00078e00ff */
[----:B0123--:R-:W-:Y:S05]  /*1ae80*/  WARPSYNC.COLLECTIVE R15, `(.L_x_12930) ;  /* 0x000000000f087348 */ /* 0x00ffea0003c00000 */
[----:B------:R4:W0:Y:S02]  /*1ae90*/  SHFL.IDX P6, R14, R13, R12, R11 ;  /* 0x0000000c0d0e7389 */ /* 0x00082400000c000b */
[----:B01234-:R-:W-:Y:S01]  /*1aea0*/  ENDCOLLECTIVE ;  /* 0x000000000000791b */ /* 0x01ffe20003800000 */
.L_x_12930:
[----:B------:R-:W-:Y:S05]  /*1aeb0*/  BSYNC B0 ;  /* 0x0000000000007941 */ /* 0x000fea0003800000 */
.L_x_12929:
[----:B------:R-:W-:Y:S01]  /*1aec0*/  IMAD.MOV.U32 R24, RZ, RZ, R14 ;  /* 0x000000ffff187224 */ /* 0x000fe200078e000e */
[----:B------:R-:W-:Y:S06]  /*1aed0*/  BRA `(.L_x_12796) ;  /* 0xffffffc4005c7947 */ /* 0x000fec000383ffff */
.L_x_12801:
[----:B0-----:R0:W1:Y:S02]  /*1aee0*/  SYNCS.PHASECHK.TRANS64.TRYWAIT P0, [R9+URZ+0x30820], R0 ;  /* 0x03082000090075a7 */ /* 0x001064000800017f */
[----:B-1----:R-:W-:Y:S05]  /*1aef0*/  @!P0 NANOSLEEP.SYNCS 0x989680 ;  /* 0x009896800000895d */ /* 0x002fea0003900000 */
[----:B------:R-:W1:Y:S02]  /*1af00*/  @!P0 SYNCS.PHASECHK.TRANS64 P0, [R9+URZ+0x30820], R0 ;  /* 0x03082000090085a7 */ /* 0x000e64000800007f */
[----:B-1----:R-:W-:Y:S05]  /*1af10*/  @!P0 BRA `(.L_x_12801) ;  /* 0xfffffffc00f08947 */ /* 0x002fea000383ffff */
[----:B------:R-:W-:Y:S05]  /*1af20*/  BRA `(.L_x_12931) ;  /* 0xffffffc800b47947 */ /* 0x000fea000383ffff */
.L_x_12802:
        /* <DEDUP_REMOVED lines=8> */
[----:B0--3--:R-:W-:Y:S05]  /*1afb0*/  WARPSYNC.COLLECTIVE R15, `(.L_x_12933) ;  /* 0x000000000f087348 */ /* 0x009fea0003c00000 */
[----:B------:R1:W2:Y:S02]  /*1afc0*/  SHFL.IDX P6, R14, R13, R12, R11 ;  /* 0x0000000c0d0e7389 */ /* 0x0002a400000c000b */
[----:B0123--:R-:W-:Y:S01]  /*1afd0*/  ENDCOLLECTIVE ;  /* 0x000000000000791b */ /* 0x00ffe20003800000 */
.L_x_12933:
[----:B------:R-:W-:Y:S05]  /*1afe0*/  BSYNC B0 ;  /* 0x0000000000007941 */ /* 0x000fea0003800000 */
.L_x_12932:
[----:B------:R-:W-:Y:S05]  /*1aff0*/  BRA `(.L_x_12934) ;  /* 0xffffffc8009c7947 */ /* 0x000fea000383ffff */
.L_x_12803:
[----:B------:R-:W-:Y:S01]  /*1b000*/  BSSY B0, `(.L_x_12935) ;  /* 0x0000006000007945 */ /* 0x000fe20003800000 */
[----:B------:R-:W-:-:S07]  /*1b010*/  IMAD.MOV.U32 R15, RZ, RZ, -0x1 ;  /* 0xffffffffff0f7424 */ /* 0x000fce00078e00ff */
[----:B0--3--:R-:W-:Y:S05]  /*1b020*/  WARPSYNC.COLLECTIVE R15, `(.L_x_12936) ;  /* 0x000000000f0c7348 */ /* 0x009fea0003c00000 */
[----:B------:R-:W-:Y:S02]  /*1b030*/  ELECT P6, UR62, PT ;  /* 0x00000000003e782f */ /* 0x000fe400038c0000 */
[----:B------:R-:W-:Y:S01]  /*1b040*/  MOV R14, UR62 ;  /* 0x0000003e000e7c02 */ /* 0x000fe20008000f00 */
[----:B0--3--:R-:W-:Y:S10]  /*1b050*/  ENDCOLLECTIVE ;  /* 0x000000000000791b */ /* 0x009ff40003800000 */
.L_x_12936:
[----:B------:R-:W-:Y:S05]  /*1b060*/  BSYNC B0 ;  /* 0x0000000000007941 */ /* 0x000fea0003800000 */
.L_x_12935:
[----:B------:R-:W-:Y:S05]  /*1b070*/  BRA `(.L_x_12937) ;  /* 0xffffffc800907947 */ /* 0x000fea000383ffff */
.L_x_12805:
[----:B0-----:R0:W1:Y:S02]  /*1b080*/  SYNCS.PHASECHK.TRANS64.TRYWAIT P0, [R7+URZ], R2 ;  /* 0x00000002070075a7 */ /* 0x001064000800017f */
[----:B-1----:R-:W-:Y:S05]  /*1b090*/  @!P0 NANOSLEEP.SYNCS 0x989680 ;  /* 0x009896800000895d */ /* 0x002fea0003900000 */
[----:B------:R-:W1:Y:S02]  /*1b0a0*/  @!P0 SYNCS.PHASECHK.TRANS64 P0, [R7+URZ], R2 ;  /* 0x00000002070085a7 */ /* 0x000e64000800007f */
[----:B-1----:R-:W-:Y:S05]  /*1b0b0*/  @!P0 BRA `(.L_x_12805) ;  /* 0xfffffffc00f08947 */ /* 0x002fea000383ffff */
[----:B------:R-:W-:Y:S05]  /*1b0c0*/  BRA `(.L_x_12938) ;  /* 0xffffffc800c47947 */ /* 0x000fea000383ffff */
.L_x_12806:
[----:B-1----:R1:W2:Y:S02]  /*1b0d0*/  SYNCS.PHASECHK.TRANS64.TRYWAIT P0, [R3+URZ], R0 ;  /* 0x00000000030075a7 */ /* 0x0022a4000800017f */
[----:B--2---:R-:W-:Y:S05]  /*1b0e0*/  @!P0 NANOSLEEP.SYNCS 0x989680 ;  /* 0x009896800000895d */ /* 0x004fea0003900000 */
[----:B------:R-:W2:Y:S02]  /*1b0f0*/  @!P0 SYNCS.PHASECHK.TRANS64 P0, [R3+URZ], R0 ;  /* 0x00000000030085a7 */ /* 0x000ea4000800007f */
[----:B--2---:R-:W-:Y:S05]  /*1b100*/  @!P0 BRA `(.L_x_12806) ;  /* 0xfffffffc00f08947 */ /* 0x004fea000383ffff */
[----:B------:R-:W-:Y:S05]  /*1b110*/  BRA `(.L_x_12939) ;  /* 0xffffffc800b87947 */ /* 0x000fea000383ffff */
.L_x_12808:
[----:B-1----:R1:W2:Y:S02]  /*1b120*/  SYNCS.PHASECHK.TRANS64.TRYWAIT P0, [R5+URZ], R2 ;  /* 0x00000002050075a7 */ /* 0x0022a4000800017f */
[----:B--2---:R-:W-:Y:S05]  /*1b130*/  @!P0 NANOSLEEP.SYNCS 0x989680 ;  /* 0x009896800000895d */ /* 0x004fea0003900000 */
[----:B------:R-:W2:Y:S02]  /*1b140*/  @!P0 SYNCS.PHASECHK.TRANS64 P0, [R5+URZ], R2 ;  /* 0x00000002050085a7 */ /* 0x000ea4000800007f */
[----:B--2---:R-:W-:Y:S05]  /*1b150*/  @!P0 BRA `(.L_x_12808) ;  /* 0xfffffffc00f08947 */ /* 0x004fea000383ffff */
[----:B------:R-:W-:Y:S05]  /*1b160*/  BRA `(.L_x_12940) ;  /* 0xffffffc800bc7947 */ /* 0x000fea000383ffff */
.L_x_12941:
        /* <DEDUP_REMOVED lines=9> */
.L_x_14877:


//--------------------- .text._ZN7cutlass13device_kernelIN5flash11enable_sm90INS1_16FlashAttnFwdSm90INS1_25CollectiveMainloopFwdSm90ILi2EN4cute5tupleIJNS5_1CILi1EEES8_S8_EEENS6_IJNS7_ILi192EEENS7_ILi128EEENS7_ILi64EEEEEELi64ENS_6half_tEfNS_4arch4Sm90ELb0ELb1ELb0ELb0ELb0ELb0ELb0ELb1ELb1ELb1ELb1ELb0EEENS1_21CollectiveEpilogueFwdINS6_IJSA_SC_SB_EEES9_SE_SG_Li384ELb0ELb1ELb1ELb0EEENS1_19SingleTileSchedulerILb0ELb1ELb1ELi192EEEEEEEEEvNT_6ParamsE --------------------------
	.section	.text._ZN7cutlass13device_kernelIN5flash11enable_sm90INS1_16FlashAttnFwdSm90INS1_25CollectiveMainloopFwdSm90ILi2EN4cute5tupleIJNS5_1CILi1EEES8_S8_EEENS6_IJNS7_ILi192EEENS7_ILi128EEENS7_ILi64EEEEEELi64ENS_6half_tEfNS_4arch4Sm90ELb0ELb1ELb0ELb0ELb0ELb0ELb0ELb1ELb1ELb1ELb1ELb0EEENS1_21CollectiveEpilogueFwdINS6_IJSA_SC_SB_EEES9_SE_SG_Li384ELb0ELb1ELb1ELb0EEENS1_19SingleTileSchedulerILb0ELb1ELb1ELi192EEEEEEEEEvNT_6ParamsE,"ax",@progbits
	.align	128
.text._ZN7cutlass13device_kernelIN5flash11enable_sm90INS1_16FlashAttnFwdSm90INS1_25CollectiveMainloopFwdSm90ILi2EN4cute5tupleIJNS5_1CILi1EEES8_S8_EEENS6_IJNS7_ILi192EEENS7_ILi128EEENS7_ILi64EEEEEELi64ENS_6half_tEfNS_4arch4Sm90ELb0ELb1ELb0ELb0ELb0ELb0ELb0ELb1ELb1ELb1ELb1ELb0EEENS1_21CollectiveEpilogueFwdINS6_IJSA_SC_SB_EEES9_SE_SG_Li384ELb0ELb1ELb1ELb0EEENS1_19SingleTileSchedulerILb0ELb1ELb1ELi192EEEEEEEEEvNT_6ParamsE:
        .type           _ZN7cutlass13device_kernelIN5flash11enable_sm90INS1_16FlashAttnFwdSm90INS1_25CollectiveMainloopFwdSm90ILi2EN4cute5tupleIJNS5_1CILi1EEES8_S8_EEENS6_IJNS7_ILi192EEENS7_ILi128EEENS7_ILi64EEEEEELi64ENS_6half_tEfNS_4arch4Sm90ELb0ELb1ELb0ELb0ELb0ELb0ELb0ELb1ELb1ELb1ELb1ELb0EEENS1_21CollectiveEpilogueFwdINS6_IJSA_SC_SB_EEES9_SE_SG_Li384ELb0ELb1ELb1ELb0EEENS1_19SingleTileSchedulerILb0ELb1ELb1ELi192EEEEEEEEEvNT_6ParamsE,@function
        .size           _ZN7cutlass13device_kernelIN5flash11enable_sm90INS1_16FlashAttnFwdSm90INS1_25CollectiveMainloopFwdSm90ILi2EN4cute5tupleIJNS5_1CILi1EEES8_S8_EEENS6_IJNS7_ILi192EEENS7_ILi128EEENS7_ILi64EEEEEELi64ENS_6half_tEfNS_4arch4Sm90ELb0ELb1ELb0ELb0ELb0ELb0ELb0ELb1ELb1ELb1ELb1ELb0EEENS1_21CollectiveEpilogueFwdINS6_IJSA_SC_SB_EEES9_SE_SG_Li384ELb0ELb1ELb1ELb0EEENS1_19SingleTileSchedulerILb0ELb1ELb1ELi192EEEEEEEEEvNT_6ParamsE,(.L_x_14878 - _ZN7cutlass13device_kernelIN5flash11enable_sm90INS1_16FlashAttnFwdSm90INS1_25CollectiveMainloopFwdSm90ILi2EN4cute5tupleIJNS5_1CILi1EEES8_S8_EEENS6_IJNS7_ILi192EEENS7_ILi128EEENS7_ILi64EEEEEELi64ENS_6half_tEfNS_4arch4Sm90ELb0ELb1ELb0ELb0ELb0ELb0ELb0ELb1ELb1ELb1ELb1ELb0EEENS1_21CollectiveEpilogueFwdINS6_IJSA_SC_SB_EEES9_SE_SG_Li384ELb0ELb1ELb1ELb0EEENS1_19SingleTileSchedulerILb0ELb1ELb1ELi192EEEEEEEEEvNT_6ParamsE)
        .other          _ZN7cutlass13device_kernelIN5flash11enable_sm90INS1_16FlashAttnFwdSm90INS1_25CollectiveMainloopFwdSm90ILi2EN4cute5tupleIJNS5_1CILi1EEES8_S8_EEENS6_IJNS7_ILi192EEENS7_ILi128EEENS7_ILi64EEEEEELi64ENS_6half_tEfNS_4arch4Sm90ELb0ELb1ELb0ELb0ELb0ELb0ELb0ELb1ELb1ELb1ELb1ELb0EEENS1_21CollectiveEpilogueFwdINS6_IJSA_SC_SB_EEES9_SE_SG_Li384ELb0ELb1ELb1ELb0EEENS1_19SingleTileSchedulerILb0ELb1ELb1ELi192EEEEEEEEEvNT_6ParamsE,@"STO_CUDA_ENTRY STV_DEFAULT"
_ZN7cutlass13device_kernelIN5flash11enable_sm90INS1_16FlashAttnFwdSm90INS1_25CollectiveMainloopFwdSm90ILi2EN4cute5tupleIJNS5_1CILi1EEES8_S8_EEENS6_IJNS7_ILi192EEENS7_ILi128EEENS7_ILi64EEEEEELi64ENS_6half_tEfNS_4arch4Sm90ELb0ELb1ELb0ELb0ELb0ELb0ELb0ELb1ELb1ELb1ELb1ELb0EEENS1_21CollectiveEpilogueFwdINS6_IJSA_SC_SB_EEES9_SE_SG_Li384ELb0ELb1ELb1ELb0EEENS1_19SingleTileSchedulerILb0ELb1ELb1ELi192EEEEEEEEEvNT_6ParamsE:
        /* <DEDUP_REMOVED lines=17> */
.L_x_12943:
[----:B------:R-:W-:Y:S05]  /*0110*/  BSYNC B0 ;  /* 0x0000000000007941 */ /* 0x000fea0003800000 */
.L_x_12942:
        /* <DEDUP_REMOVED lines=41> */
.L_x_12944:
        /* <DEDUP_REMOVED lines=22> */
.L_x_12945:
        /* <DEDUP_REMOVED lines=18> */
.L_x_12946:
        /* <DEDUP_REMOVED lines=22> */
.L_x_12947:
        /* <DEDUP_REMOVED lines=22> */
.L_x_12948:
[----:B------:R-:W-:Y:S01]  /*08f0*/  PLOP3.LUT P0, PT, PT, PT, UP0, 0x80, 0x0 ;  /* 0x000000000000781c */ /* 0x000fe20003f0f008 */
[----:B------:R-:W-:Y:S01]  /*0900*/  UMOV UR45, 0x1 ;  /* 0x00000001002d7882 */ /* 0x000fe20000000000 */
[----:B------:R-:W-:Y:S01]  /*0910*/  NOP ;  /* 0x0000000000007918 */ /* 0x000fe20000000000 */
[----:B------:R-:W-:Y:S01]  /*0920*/  USEL UR45, UR45, 0x2, !UP0 ;  /* 0x000000022d2d7887 */ /* 0x000fe2000c000000 */
[----:B------:R-:W-:Y:S01]  /*0930*/  BSSY B6, `(.L_x_12949) ;  /* 0x00010f7000067945 */ /* 0x000fe20003800000 */
[----:B------:R-:W-:Y:S01]  /*0940*/  ULDC.64 UR48, c[0x0][0x208] ;  /* 0x0000820000307ab9 */ /* 0x000fe20000000a00 */
[----:B------:R-:W-:Y:S01]  /*0950*/  LOP3.LUT R19, R2, 0x7f, RZ, 0xc0, !PT ;  /* 0x0000007f02137812 */ /* 0x000fe200078ec0ff */
[----:B012-4-:R-:W-:Y:S06]  /*0960*/  BAR.SYNC.DEFER_BLOCKING 0x0 ;  /* 0x0000000000007b1d */ /* 0x017fec0000010000 */
[----:B------:R-:W-:Y:S05]  /*0970*/  @!P0 BRA `(.L_x_12950) ;  /* 0x000000d4008c8947 */ /* 0x000fea0003800000 */
.L_x_12951:
        /* <DEDUP_REMOVED lines=18> */
[----:B------:R-:W-:-:S04]  /*0aa0*/  UIADD3 UR4, -UR36, URZ, URZ ;  /* 0x0000003f24047290 */ /* 0x000fc8000fffe13f */
        /* <DEDUP_REMOVED lines=40> */
.L_x_12954:
[----:B------:R-:W-:-:S11]  /*0d30*/  UISETP.NE.AND UP1, UPT, UR5, 0x1, UPT ;  /* 0x000000010500788c */ /* 0x000fd6000bf25270 */
[----:B------:R-:W-:Y:S02]  /*0d40*/  @UP1 ULDC.64 UR10, c[0x0][0x9e8] ;  /* 0x00027a00000a1ab9 */ /* 0x000fe40000000a00 */
[----:B------:R-:W-:-:S04]  /*0d50*/  UIMAD.WIDE.U32 UR8, UR4, UR10, URZ ;  /* 0x0000000a040872a5 */ /* 0x000fc8000f8e003f */
[----:B------:R-:W-:-:S12]  /*0d60*/  @UP1 USHF.R.U32.HI UR4, URZ, UR11, UR9 ;  /* 0x0000000b3f041299 */ /* 0x000fd80008011609 */
.L_x_12955:
[----:B------:R-:W-:-:S06]  /*0d70*/  UIMAD UR4, UR4, UR5, UR5 ;  /* 0x00000005040472a4 */ /* 0x000fcc000f8e0205 */
[----:B------:R-:W-:-:S07]  /*0d80*/  VIMNMX R0, R0, UR4, PT ;  /* 0x0000000400007c48 */ /* 0x000fce000bfe0100 */
.L_x_12953:
        /* <DEDUP_REMOVED lines=30> */
.L_x_12957:
[----:B------:R-:W-:-:S11]  /*0f70*/  UISETP.NE.AND UP0, UPT, UR5, 0x1, UPT ;  /* 0x000000010500788c */ /* 0x000fd6000bf05270 */
[----:B------:R-:W-:Y:S02]  /*0f80*/  @UP0 ULDC.64 UR10, c[0x0][0x9e8] ;  /* 0x00027a00000a0ab9 */ /* 0x000fe40000000a00 */
[----:B------:R-:W-:-:S04]  /*0f90*/  UIMAD.WIDE.U32 UR8, UR4, UR10, URZ ;  /* 0x0000000a040872a5 */ /* 0x000fc8000f8e003f */
[----:B------:R-:W-:-:S12]  /*0fa0*/  @UP0 USHF.R.U32.HI UR4, URZ, UR11, UR9 ;  /* 0x0000000b3f040299 */ /* 0x000fd80008011609 */
.L_x_12958:
[----:B------:R-:W-:-:S04]  /*0fb0*/  UIMAD UR4, UR4, UR5, URZ ;  /* 0x00000005040472a4 */ /* 0x000fc8000f8e023f */
[----:B------:R-:W-:-:S04]  /*0fc0*/  UISETP.LT.AND UP0, UPT, UR7, UR4, UPT ;  /* 0x000000040700728c */ /* 0x000fc8000bf01270 */
[----:B------:R-:W-:-:S12]  /*0fd0*/  USEL UR7, UR7, UR4, !UP0 ;  /* 0x0000000407077287 */ /* 0x000fd8000c000000 */
.L_x_12956:
        /* <DEDUP_REMOVED lines=47> */
.L_x_12959:
[----:B------:R-:W-:Y:S02]  /*12d0*/  UIMAD UR37, UR37, UR4, UR9 ;  /* 0x00000004252572a4 */ /* 0x000fe4000f8e0209 */
[----:B------:R-:W-:Y:S01]  /*12e0*/  IMAD.U32 R3, RZ, RZ, UR4 ;  /* 0x00000004ff037e24 */ /* 0x000fe2000f8e00ff */
[----:B------:R-:W-:Y:S01]  /*12f0*/  PLOP3.LUT P0, PT, PT, PT, PT, 0x80, 0x0 ;  /* 0x000000000000781c */ /* 0x000fe20003f0f070 */
        /* <DEDUP_REMOVED lines=27> */
[----:B0-----:R-:W-:Y:S01]  /*14b0*/  ULEA UR38, UR6, UR38, 0x18 ;  /* 0x0000002606267291 */ /* 0x001fe2000f8ec03f */
[----:B-1----:R-:W-:-:S13]  /*14c0*/  R2UR UR39, R0 ;  /* 0x00000000002772ca */ /* 0x002fda00000e0000 */
[----:B------:R-:W-:Y:S02]  /*14d0*/  UIMAD.WIDE UR4, UR39, 0x55555556, URZ ;  /* 0x55555556270478a5 */ /* 0x000fe4000f8e023f */
[----:B------:R-:W-:Y:S02]  /*14e0*/  UIADD3 UR4, UR38, 0x8400, URZ ;  /* 0x0000840026047890 */ /* 0x000fe4000fffe03f */
[----:B------:R-:W-:Y:S02]  /*14f0*/  ULEA.HI UR5, UR5, UR5, URZ, 0x1 ;  /* 0x0000000505057291 */ /* 0x000fe4000f8f083f */
[----:B------:R-:W-:Y:S02]  /*1500*/  ULOP3.LUT UP0, URZ, UR4, 0x3ff, URZ, 0xc0, !UPT ;  /* 0x000003ff043f7892 */ /* 0x000fe4000f80c03f */
[----:B------:R-:W-:-:S04]  /*1510*/  UIMAD UR5, UR5, -0x3, UR39 ;  /* 0xfffffffd050578a4 */ /* 0x000fc8000f8e0227 */
[----:B------:R-:W-:Y:S01]  /*1520*/  PLOP3.LUT P0, PT, PT, PT, UP0, 0x80, 0x0 ;  /* 0x000000000000781c */ /* 0x000fe20003f0f008 */
[----:B------:R-:W-:-:S04]  /*1530*/  ULEA UR5, UR5, UR4, 0xd ;  /* 0x0000000405057291 */ /* 0x000fc8000f8e683f */
[----:B------:R-:W-:-:S04]  /*1540*/  USHF.R.U32.HI UR5, URZ, 0x4, UR5 ;  /* 0x000000043f057899 */ /* 0x000fc80008011605 */
        /* <DEDUP_REMOVED lines=18> */
.L_x_12961:
[----:B------:R-:W-:-:S04]  /*1670*/  SHF.L.U32 R0, RZ, 0x1f, RZ ;  /* 0x0000001fff007819 */ /* 0x000fc800000006ff */
[----:B------:R-:W0:Y:S02]  /*1680*/  SYNCS.PHASECHK.TRANS64.TRYWAIT P0, [UR38+0x16800], R0 ;  /* 0x01680000ff0075a7 */ /* 0x000e240008000166 */
[----:B0-----:R-:W-:Y:S05]  /*1690*/  @!P0 BRA `(.L_x_12962) ;  /* 0x0000010000888947 */ /* 0x001fea0003800000 */
.L_x_13113:
[----:B------:R-:W-:-:S06]  /*16a0*/  ULOP3.LUT UR4, UR45, 0x1, URZ, 0xfc, !UPT ;  /* 0x000000012d047892 */ /* 0x000fcc000f8efc3f */
[----:B0-----:R-:W-:-:S05]  /*16b0*/  IMAD.U32 R3, RZ, RZ, UR4 ;  /* 0x00000004ff037e24 */ /* 0x001fca000f8e00ff */
[----:B------:R-:W-:-:S13]  /*16c0*/  ISETP.NE.AND P0, PT, R3, 0x3, PT ;  /* 0x000000030300780c */ /* 0x000fda0003f05270 */
[----:B------:R-:W-:Y:S05]  /*16d0*/  @!P0 BRA `(.L_x_12963) ;  /* 0x0000000000048947 */ /* 0x000fea0003800000 */
[----:B------:R-:W-:Y:S01]  /*16e0*/  BPT.TRAP 0x1 ;  /* 0x000000040000795c */ /* 0x000fe20000300000 */
.L_x_12963:
[----:B------:R0:W1:Y:S01]  /*16f0*/  SYNCS.PHASECHK.TRANS64.TRYWAIT P2, [UR38+0x16830], R0 ;  /* 0x01683000ff0075a7 */ /* 0x0000620008040166 */
[----:B------:R-:W-:Y:S05]  /*1700*/  @!P0 BRA `(.L_x_12964) ;  /* 0x0000000000048947 */ /* 0x000fea0003800000 */
[----:B------:R-:W-:Y:S01]  /*1710*/  BPT.TRAP 0x1 ;  /* 0x000000040000795c */ /* 0x000fe20000300000 */
.L_x_12964:
[----:B------:R-:W-:Y:S01]  /*1720*/  IMAD.U32 R12, RZ, RZ, UR41 ;  /* 0x00000029ff0c7e24 */ /* 0x000fe2000f8e00ff */
[----:B------:R-:W-:-:S04]  /*1730*/  ISETP.NE.AND P1, PT, R19, RZ, PT ;  /* 0x000000ff1300720c */ /* 0x000fc80003f25270 */
[----:B------:R-:W-:Y:S01]  /*1740*/  LOP3.LUT R12, R12, 0x10000, RZ, 0xfc, !PT ;  /* 0x000100000c0c7812 */ /* 0x000fe200078efcff */
[----:B-1----:R-:W-:Y:S08]  /*1750*/  @P2 BRA `(.L_x_12965) ;  /* 0x0000000000082947 */ /* 0x002ff00003800000 */
[----:B------:R-:W1:Y:S02]  /*1760*/  SYNCS.PHASECHK.TRANS64.TRYWAIT P2, [UR38+0x16830], R0 ;  /* 0x01683000ff0075a7 */ /* 0x000e640008040166 */
[----:B-1----:R-:W-:Y:S05]  /*1770*/  @!P2 BRA `(.L_x_12966) ;  /* 0x000001000068a947 */ /* 0x002fea0003800000 */
.L_x_12965:
        /* <DEDUP_REMOVED lines=11> */
[----:B-1----:R-:W-:Y:S01]  /*1830*/  LOP3.LUT R3, R88, 0xffffff80, RZ, 0xc0, !PT ;  /* 0xffffff8058037812 */ /* 0x002fe200078ec0ff */
[----:B------:R-:W-:Y:S01]  /*1840*/  UMOV UR15, 0x40000040 ;  /* 0x40000040000f7882 */ /* 0x000fe20000000000 */
[----:B------:R-:W-:Y:S01]  /*1850*/  UMOV UR17, 0x40000040 ;  /* 0x4000004000117882 */ /* 0x000fe20000000000 */
[----:B------:R-:W-:Y:S01]  /*1860*/  ULOP3.LUT UR24, UR4, 0x10000, URZ, 0xfc, !UPT ;  /* 0x0001000004187892 */ /* 0x000fe2000f8efc3f */
[----:B------:R-:W-:Y:S01]  /*1870*/  LEA.HI R89, R89, R18, RZ, 0x2 ;  /* 0x0000001259597211 */ /* 0x000fe200078f10ff */
[----:B------:R-:W-:Y:S01]  /*1880*/  UMOV UR19, 0x40000040 ;  /* 0x4000004000137882 */ /* 0x000fe20000000000 */
[----:B------:R-:W-:Y:S01]  /*1890*/  IMAD.IADD R5, R18, 0x1, -R3 ;  /* 0x0000000112057824 */ /* 0x000fe200078e0a03 */
[----:B------:R-:W-:Y:S01]  /*18a0*/  UIADD3 UR14, UR24, 0x4, URZ ;  /* 0x00000004180e7890 */ /* 0x000fe2000fffe03f */
[----:B------:R-:W-:Y:S01]  /*18b0*/  LOP3.LUT R89, R89, 0xfffffffc, RZ, 0xc0, !PT ;  /* 0xfffffffc59597812 */ /* 0x000fe200078ec0ff */
[----:B------:R-:W-:Y:S01]  /*18c0*/  UIADD3 UR12, UR16, 0x4, URZ ;  /* 0x00000004100c7890 */ /* 0x000fe2000fffe03f */
[----:B------:R-:W-:Y:S01]  /*18d0*/  IMAD.HI R6, R90, 0x55555556, RZ ;  /* 0x555555565a067827 */ /* 0x000fe200078e02ff */
[----:B------:R-:W-:Y:S01]  /*18e0*/  UMOV UR10, UR24 ;  /* 0x00000018000a7c82 */ /* 0x000fe20008000000 */
[----:B------:R-:W-:Y:S01]  /*18f0*/  UIADD3 UR18, UR24, 0x6, URZ ;  /* 0x0000000618127890 */ /* 0x000fe2000fffe03f */
[----:B------:R-:W-:Y:S01]  /*1900*/  HGMMA.64x128x16.F32 R24, gdesc[UR8], RZ, !UPT, gsb0 ;  /* 0x01e00000081879f0 */ /* 0x000fe2000c0008ff */
[----:B------:R-:W-:Y:S01]  /*1910*/  UIADD3 UR8, UR16, 0x2, URZ ;  /* 0x0000000210087890 */ /* 0x000fe2000fffe03f */
[----:B0-----:R-:W-:Y:S01]  /*1920*/  SHF.R.S32.HI R0, RZ, 0x1f, R5 ;  /* 0x0000001fff007819 */ /* 0x001fe20000011405 */
[----:B------:R-:W-:Y:S01]  /*1930*/  UIADD3 UR10, UR24, 0x2, URZ ;  /* 0x00000002180a7890 */ /* 0x000fe2000fffe03f */
[----:B------:R-:W-:Y:S01]  /*1940*/  IMAD.IADD R89, R18, 0x1, -R89 ;  /* 0x0000000112597824 */ /* 0x000fe200078e0a59 */
[----:B------:R-:W-:Y:S01]  /*1950*/  UMOV UR9, 0x40000040 ;  /* 0x4000004000097882 */ /* 0x000fe20000000000 */
[----:B------:R-:W-:Y:S01]  /*1960*/  UMOV UR11, 0x40000040 ;  /* 0x40000040000b7882 */ /* 0x000fe20000000000 */
[----:B------:R-:W-:Y:S01]  /*1970*/  UIADD3 UR16, UR16, 0x6, URZ ;  /* 0x0000000610107890 */ /* 0x000fe2000fffe03f */
[CC--:B------:R-:W-:Y:S01]  /*1980*/  LEA.HI R4, R0.reuse, R5.reuse, RZ, 0x2 ;  /* 0x0000000500047211 */ /* 0x0c0fe200078f10ff */
[----:B------:R-:W-:Y:S01]  /*1990*/  ULDC UR4, c[0x0][0x448] ;  /* 0x0001120000047ab9 */ /* 0x000fe20000000800 */
[----:B------:R-:W-:Y:S01]  /*19a0*/  LEA.HI R3, R0, R5, RZ, 0x5 ;  /* 0x0000000500037211 */ /* 0x000fe200078f28ff */
[----:B------:R-:W-:Y:S01]  /*19b0*/  UISETP.NE.AND UP0, UPT, UR4, 0x1, UPT ;  /* 0x000000010400788c */ /* 0x000fe2000bf05270 */
[--C-:B------:R-:W-:Y:S01]  /*19c0*/  SHF.R.S32.HI R0, RZ, 0x2, R4.reuse ;  /* 0x00000002ff007819 */ /* 0x100fe20000011404 */
[----:B------:R-:W-:Y:S01]  /*19d0*/  ULDC UR27, c[0x0][0x2f0] ;  /* 0x0000bc00001b7ab9 */ /* 0x000fe20000000800 */
[----:B------:R-:W-:Y:S01]  /*19e0*/  SHF.R.S32.HI R7, RZ, 0x1f, R4 ;  /* 0x0000001fff077819 */ /* 0x000fe20000011404 */
[----:B------:R-:W-:Y:S01]  /*19f0*/  ULDC UR6, c[0x0][0x288] ;  /* 0x0000a20000067ab9 */ /* 0x000fe20000000800 */
[----:B------:R-:W-:Y:S01]  /*1a00*/  SHF.R.S32.HI R3, RZ, 0x5, R3 ;  /* 0x00000005ff037819 */ /* 0x000fe20000011403 */
[----:B------:R-:W-:Y:S01]  /*1a10*/  IMAD.U32 R8, RZ, RZ, UR6 ;  /* 0x00000006ff087e24 */ /* 0x000fe2000f8e00ff */
[----:B------:R-:W-:Y:S01]  /*1a20*/  LEA.HI R7, R7, R0, RZ, 0x3 ;  /* 0x0000000007077211 */ /* 0x000fe200078f18ff */
[----:B------:R-:W-:Y:S01]  /*1a30*/  ULDC UR25, c[0x0][0x9dc] ;  /* 0x0002770000197ab9 */ /* 0x000fe20000000800 */
[----:B------:R-:W-:Y:S01]  /*1a40*/  LEA.HI R9, R6, R6, RZ, 0x1 ;  /* 0x0000000606097211 */ /* 0x000fe200078f08ff */
[----:B------:R-:W-:Y:S01]  /*1a50*/  ULOP3.LUT UR25, URZ, UR25, URZ, 0x33, !UPT ;  /* 0x000000193f197292 */ /* 0x000fe2000f8e333f */
[----:B------:R-:W-:Y:S01]  /*1a60*/  LEA R6, R3, UR40, 0x4 ;  /* 0x0000002803067c11 */ /* 0x000fe2000f8e20ff */
[----:B------:R-:W-:Y:S01]  /*1a70*/  @UP0 ULDC UR4, c[0x0][0x44c] ;  /* 0x0001130000040ab9 */ /* 0x000fe20000000800 */
[----:B------:R-:W-:Y:S01]  /*1a80*/  LOP3.LUT R7, R7, 0xfffffff8, RZ, 0xc0, !PT ;  /* 0xfffffff807077812 */ /* 0x000fe200078ec0ff */
[----:B------:R-:W-:Y:S01]  /*1a90*/  IMAD R9, R9, -0x3, R90 ;  /* 0xfffffffd09097824 */ /* 0x000fe200078e025a */
[----:B------:R-:W-:-:S02]  /*1aa0*/  LEA.HI R3, R89, R89, RZ, 0x1 ;  /* 0x0000005959037211 */ /* 0x000fc400078f08ff */
[----:B------:R-:W-:Y:S02]  /*1ab0*/  IADD3 R6, R6, R0, -R7 ;  /* 0x0000000006067210 */ /* 0x000fe40007ffe807 */
[----:B------:R-:W-:Y:S01]  /*1ac0*/  LOP3.LUT R0, R3, 0x1ffffffe, RZ, 0xc0, !PT ;  /* 0x1ffffffe03007812 */ /* 0x000fe200078ec0ff */
[----:B------:R-:W-:Y:S01]  /*1ad0*/  IMAD.U32 R3, RZ, RZ, UR38 ;  /* 0x00000026ff037e24 */ /* 0x000fe2000f8e00ff */
[----:B------:R-:W-:Y:S01]  /*1ae0*/  PLOP3.LUT P2, PT, PT, PT, UP0, 0x80, 0x0 ;  /* 0x000000000000781c */ /* 0x000fe20003f4f008 */
[----:B------:R-:W-:Y:S01]  /*1af0*/  IMAD R9, R9, 0x40, R6 ;  /* 0x0000004009097824 */ /* 0x000fe200078e0206 */
[----:B------:R-:W-:Y:S01]  /*1b00*/  PLOP3.LUT P3, PT, PT, PT, UP0, 0x80, 0x0 ;  /* 0x000000000000781c */ /* 0x000fe20003f6f008 */
[----:B------:R-:W-:Y:S01]  /*1b10*/  IMAD.IADD R0, R89, 0x1, -R0 ;  /* 0x0000000159007824 */ /* 0x000fe200078e0a00 */
[----:B------:R-:W-:Y:S01]  /*1b20*/  LEA R100, R22, 0xffffff80, 0x7 ;  /* 0xffffff8016647811 */ /* 0x000fe200078e38ff */
[----:B------:R-:W-:Y:S02]  /*1b30*/  @!P1 VIADD R3, R3, 0x16840 ;  /* 0x0001684003039836 */ /* 0x000fe40000000000 */
[----:B------:R-:W-:-:S02]  /*1b40*/  IMAD R0, R0, 0x8, R9 ;  /* 0x0000000800007824 */ /* 0x000fc400078e0209 */
[----:B------:R-:W-:Y:S02]  /*1b50*/  IMAD.MOV.U32 R9, RZ, RZ, -0x80 ;  /* 0xffffff80ff097424 */ /* 0x000fe400078e00ff */
[----:B------:R-:W-:Y:S02]  /*1b60*/  IMAD.MOV.U32 R7, RZ, RZ, R0 ;  /* 0x000000ffff077224 */ /* 0x000fe400078e0000 */
[----:B------:R-:W-:Y:S01]  /*1b70*/  @P2 IMAD.HI.U32 R6, R0, UR4, RZ ;  /* 0x0000000400062c27 */ /* 0x000fe2000f8e00ff */
[----:B------:R-:W-:-:S03]  /*1b80*/  @UP0 ULDC UR4, c[0x0][0x450] ;  /* 0x0001140000040ab9 */ /* 0x000fc60000000800 */
[----:B------:R-:W-:Y:S01]  /*1b90*/  IMAD R11, R22, R9, 0x80 ;  /* 0x00000080160b7424 */ /* 0x000fe200078e0209 */
[----:B------:R-:W-:Y:S01]  /*1ba0*/  @P3 SHF.R.U32.HI R7, RZ, UR4, R6 ;  /* 0x00000004ff073c19 */ /* 0x000fe20008011606 */
[----:B------:R-:W-:Y:S01]  /*1bb0*/  ULDC.64 UR4, c[0x0][0x9e0] ;  /* 0x0002780000047ab9 */ /* 0x000fe20000000a00 */
[----:B------:R-:W-:Y:S01]  /*1bc0*/  LOP3.LUT R6, R4, 0x7ffffffc, RZ, 0xc0, !PT ;  /* 0x7ffffffc04067812 */ /* 0x000fe200078ec0ff */
[----:B------:R-:W-:Y:S01]  /*1bd0*/  UISETP.GE.AND UP1, UPT, UR5, 0x1, UPT ;  /* 0x000000010500788c */ /* 0x000fe2000bf26270 */
[----:B------:R-:W-:Y:S01]  /*1be0*/  @!P1 PRMT R4, RZ, 0x654, R3 ;  /* 0x00000654ff049816 */ /* 0x000fe20000000003 */
[----:B------:R-:W0:Y:S02]  /*1bf0*/  SHFL.IDX PT, R9, R7, RZ, 0x1c1f ;  /* 0x001c1fff07097589 */ /* 0x000e2400000e0000 */
[----:B------:R-:W-:Y:S02]  /*1c00*/  IMAD.IADD R3, R5, 0x1, -R6 ;  /* 0x0000000105037824 */ /* 0x000fe400078e0a06 */
[----:B------:R-:W-:Y:S01]  /*1c10*/  VIADD R6, R11, 0x1 ;  /* 0x000000010b067836 */ /* 0x000fe20000000000 */
[----:B------:R-:W-:-:S03]  /*1c20*/  PLOP3.LUT P2, PT, PT, PT, UP1, 0x40, 0x0 ;  /* 0x000000000000781c */ /* 0x000fc60003f4e818 */
[----:B------:R-:W-:-:S04]  /*1c30*/  IMAD R5, R3, -0x2, R6 ;  /* 0xfffffffe03057824 */ /* 0x000fc800078e0206 */
[----:B------:R-:W-:-:S04]  /*1c40*/  IMAD R5, R16, UR27, R5 ;  /* 0x0000001b10057c24 */ /* 0x000fc8000f8e0205 */
[----:B------:R-:W-:-:S04]  /*1c50*/  IMAD.IADD R5, R5, 0x1, -R8 ;  /* 0x0000000105057824 */ /* 0x000fc800078e0a08 */
[C---:B------:R-:W-:Y:S02]  /*1c60*/  VIADD R102, R5.reuse, UR4 ;  /* 0x0000000405667c36 */ /* 0x040fe40008000000 */
[----:B------:R-:W-:-:S04]  /*1c70*/  VIADD R19, R5, UR25 ;  /* 0x0000001905137c36 */ /* 0x000fc80008000000 */
[----:B0-----:R-:W-:Y:S01]  /*1c80*/  IMAD.IADD R6, R19, 0x1, R9 ;  /* 0x0000000113067824 */ /* 0x001fe200078e0209 */
        /* <DEDUP_REMOVED lines=28> */
.L_x_12969:
[----:B------:R-:W-:-:S06]  /*1e50*/  UISETP.NE.AND UP2, UPT, UR5, 0x1, UPT ;  /* 0x000000010500788c */ /* 0x000fcc000bf45270 */
[----:B------:R-:W-:-:S05]  /*1e60*/  PLOP3.LUT P2, PT, PT, PT, UP2, 0x80, 0x0 ;  /* 0x000000000000781c */ /* 0x000fca0003f4f028 */
[----:B------:R-:W-:-:S08]  /*1e70*/  @UP2 ULDC.64 UR6, c[0x0][0x9e8] ;  /* 0x00027a0000062ab9 */ /* 0x000fd00000000a00 */
[----:B------:R-:W-:-:S05]  /*1e80*/  @P2 IMAD.HI.U32 R4, R9, UR6, RZ ;  /* 0x0000000609042c27 */ /* 0x000fca000f8e00ff */
[----:B------:R-:W-:-:S07]  /*1e90*/  @P2 SHF.R.U32.HI R9, RZ, UR7, R4 ;  /* 0x00000007ff092c19 */ /* 0x000fce0008011604 */
.L_x_12970:
[----:B------:R-:W-:Y:S05]  /*1ea0*/  BSYNC B0 ;  /* 0x0000000000007941 */ /* 0x000fea0003800000 */
.L_x_12968:
[----:B------:R-:W-:-:S04]  /*1eb0*/  IMAD R4, R9, UR5, -R100 ;  /* 0x0000000509047c24 */ /* 0x000fc8000f8e0a64 */
[----:B------:R-:W-:-:S05]  /*1ec0*/  IMAD R4, R3, -0x2, R4 ;  /* 0xfffffffe03047824 */ /* 0x000fca00078e0204 */
[----:B------:R-:W-:Y:S02]  /*1ed0*/  VIMNMX R6, R6, R4, !PT ;  /* 0x0000000406067248 */ /* 0x000fe40007fe0100 */
[----:B------:R-:W-:-:S07]  /*1ee0*/  VIADDMNMX R5, R4, UR5, R5, PT ;  /* 0x0000000504057c46 */ /* 0x000fce000b800105 */
.L_x_12967:
[C---:B------:R-:W-:Y:S01]  /*1ef0*/  ISETP.GE.AND P4, PT, R11.reuse, 0x9, PT ;  /* 0x000000090b00780c */ /* 0x040fe20003f86270 */
[----:B------:R-:W0:Y:S01]  /*1f00*/  SHFL.IDX PT, R7, R7, 0x1, 0x1c1f ;  /* 0x003c1f0007077f89 */ /* 0x000e2200000e0000 */
[C---:B------:R-:W-:Y:S02]  /*1f10*/  ISETP.GE.AND P2, PT, R11.reuse, 0x2, PT ;  /* 0x000000020b00780c */ /* 0x040fe40003f46270 */
        /* <DEDUP_REMOVED lines=9> */
[----:B------:R-:W-:Y:S01]  /*1fb0*/  ISETP.GT.AND P3, PT, R6, 0x9, !P5 ;  /* 0x000000090600780c */ /* 0x000fe20006f64270 */
[----:B0-----:R-:W-:Y:S01]  /*1fc0*/  IMAD.IADD R9, R19, 0x1, R7 ;  /* 0x0000000113097824 */ /* 0x001fe200078e0207 */
[----:B------:R-:W-:Y:S02]  /*1fd0*/  ISETP.GE.AND P5, PT, R11, 0x11, PT ;  /* 0x000000110b00780c */ /* 0x000fe40003fa6270 */
[C---:B------:R-:W-:Y:S02]  /*1fe0*/  ISETP.LT.OR P4, PT, R5.reuse, 0x9, P4 ;  /* 0x000000090500780c */ /* 0x040fe40002781670 */
[----:B------:R-:W-:Y:S02]  /*1ff0*/  ISETP.LT.OR P3, PT, R5, 0xa, P3 ;  /* 0x0000000a0500780c */ /* 0x000fe40001f61670 */
[----:B------:R-:W-:Y:S02]  /*2000*/  FSEL R130, R28, -INF , !P4 ;  /* 0xff8000001c827808 */ /* 0x000fe40006000000 */
[----:B------:R-:W-:-:S02]  /*2010*/  ISETP.GE.AND P4, PT, R11, 0x12, PT ;  /* 0x000000120b00780c */ /* 0x000fc40003f86270 */
[----:B------:R-:W-:Y:S02]  /*2020*/  LOP3.LUT R18, R18, 0xfffffff7, RZ, 0xc0, !PT ;  /* 0xfffffff712127812 */ /* 0x000fe400078ec0ff */
[----:B------:R-:W-:Y:S02]  /*2030*/  FSEL R132, R29, -INF , !P3 ;  /* 0xff8000001d847808 */ /* 0x000fe40005800000 */
[----:B------:R-:W-:Y:S02]  /*2040*/  ISETP.GT.AND P3, PT, R6, 0x10, !P5 ;  /* 0x000000100600780c */ /* 0x000fe40006f64270 */
[----:B------:R-:W-:Y:S02]  /*2050*/  @P5 LOP3.LUT R18, R18, 0x8, RZ, 0xfc, !PT ;  /* 0x0000000812125812 */ /* 0x000fe400078efcff */
[----:B------:R-:W-:Y:S02]  /*2060*/  ISETP.LT.OR P3, PT, R5, 0x11, P3 ;  /* 0x000000110500780c */ /* 0x000fe40001f61670 */
[----:B------:R-:W-:-:S02]  /*2070*/  LOP3.LUT R18, R18, 0xfdffffff, RZ, 0xc0, !PT ;  /* 0xfdffffff12127812 */ /* 0x000fc400078ec0ff */
[----:B------:R-:W-:Y:S02]  /*2080*/  FSEL R128, R32, -INF , !P3 ;  /* 0xff80000020807808 */ /* 0x000fe40005800000 */
[----:B------:R-:W-:Y:S02]  /*2090*/  @P4 LOP3.LUT R18, R18, 0x2000000, RZ, 0xfc, !PT ;  /* 0x0200000012124812 */ /* 0x000fe400078efcff */
[----:B------:R-:W-:Y:S02]  /*20a0*/  ISETP.GT.AND P3, PT, R6, 0x11, !P4 ;  /* 0x000000110600780c */ /* 0x000fe40006764270 */
        /* <DEDUP_REMOVED lines=156> */
[----:B------:R-:W-:Y:S02]  /*2a70*/  ISETP.LT.OR P6, PT, R5, 0x7a, P6 ;  /* 0x0000007a0500780c */ /* 0x000fe400037c1670 */
[----:B------:R-:W-:Y:S02]  /*2a80*/  VIADDMNMX R5, R7, R102, R15, PT ;  /* 0x0000006607057246 */ /* 0x000fe4000380010f */
[----:B------:R-:W-:Y:S02]  /*2a90*/  FSEL R24, R85, -INF , !P6 ;  /* 0xff80000055187808 */ /* 0x000fe40007000000 */
[----:B------:R-:W-:-:S13]  /*2aa0*/  PLOP3.LUT P6, PT, PT, PT, UP1, 0x40, 0x0 ;  /* 0x000000000000781c */ /* 0x000fda0003fce818 */
        /* <DEDUP_REMOVED lines=15> */
.L_x_12973:
[----:B------:R-:W-:-:S06]  /*2ba0*/  UISETP.NE.AND UP2, UPT, UR5, 0x1, UPT ;  /* 0x000000010500788c */ /* 0x000fcc000bf45270 */
[----:B------:R-:W-:-:S05]  /*2bb0*/  PLOP3.LUT P6, PT, PT, PT, UP2, 0x80, 0x0 ;  /* 0x000000000000781c */ /* 0x000fca0003fcf028 */
[----:B------:R-:W-:-:S08]  /*2bc0*/  @UP2 ULDC.64 UR6, c[0x0][0x9e8] ;  /* 0x00027a0000062ab9 */ /* 0x000fd00000000a00 */
[----:B------:R-:W-:Y:S01]  /*2bd0*/  @P6 IMAD.HI.U32 R6, R7, UR6, RZ ;  /* 0x0000000607066c27 */ /* 0x000fe2000f8e00ff */
[----:B------:R-:W-:-:S13]  /*2be0*/  PLOP3.LUT P6, PT, PT, PT, UP2, 0x80, 0x0 ;  /* 0x000000000000781c */ /* 0x000fda0003fcf028 */
[----:B------:R-:W-:-:S07]  /*2bf0*/  @P6 SHF.R.U32.HI R7, RZ, UR7, R6 ;  /* 0x00000007ff076c19 */ /* 0x000fce0008011606 */
.L_x_12974:
[----:B------:R-:W-:Y:S05]  /*2c00*/  BSYNC B0 ;  /* 0x0000000000007941 */ /* 0x000fea0003800000 */
.L_x_12972:
[----:B------:R-:W-:-:S04]  /*2c10*/  IMAD R6, R7, UR5, -R100 ;  /* 0x0000000507067c24 */ /* 0x000fc8000f8e0a64 */
[----:B------:R-:W-:-:S05]  /*2c20*/  IMAD R6, R3, -0x2, R6 ;  /* 0xfffffffe03067824 */ /* 0x000fca00078e0206 */
[----:B------:R-:W-:Y:S02]  /*2c30*/  VIMNMX R9, R9, R6, !PT ;  /* 0x0000000609097248 */ /* 0x000fe40007fe0100 */
[----:B------:R-:W-:-:S07]  /*2c40*/  VIADDMNMX R5, R6, UR5, R5, PT ;  /* 0x0000000506057c46 */ /* 0x000fce000b800105 */
.L_x_12971:
[----:B------:R-:W-:Y:S01]  /*2c50*/  ISETP.GT.AND P2, PT, R9, 0x1, !P2 ;  /* 0x000000010900780c */ /* 0x000fe20005744270 */
[----:B------:R-:W-:Y:S01]  /*2c60*/  ULDC UR6, c[0x0][0x988] ;  /* 0x0002620000067ab9 */ /* 0x000fe20000000800 */
[----:B------:R-:W-:Y:S01]  /*2c70*/  LOP3.LUT P6, RZ, R18, 0x8, RZ, 0xc0, !PT ;  /* 0x0000000812ff7812 */ /* 0x000fe200078cc0ff */
[----:B------:R-:W-:Y:S01]  /*2c80*/  @UP0 ULDC UR11, c[0x0][0x450] ;  /* 0x00011400000b0ab9 */ /* 0x000fe20000000800 */
        /* <DEDUP_REMOVED lines=74> */
[----:B------:R-:W-:Y:S01]  /*3130*/  FMNMX.FTZ R11, R24, R7, !PT ;  /* 0x00000007180b7209 */ /* 0x000fe20007810000 */
[----:B------:R-:W-:Y:S01]  /*3140*/  IMAD.U32 R7, RZ, RZ, UR6 ;  /* 0x00000006ff077e24 */ /* 0x000fe2000f8e00ff */
[----:B------:R-:W-:Y:S01]  /*3150*/  ISETP.LT.OR P2, PT, R5, 0x31, P2 ;  /* 0x000000310500780c */ /* 0x000fe20001741670 */
[----:B------:R-:W-:Y:S01]  /*3160*/  @UP0 ULDC UR6, c[0x0][0x44c] ;  /* 0x0001130000060ab9 */ /* 0x000fe20000000800 */
[----:B------:R-:W-:Y:S01]  /*3170*/  ISETP.GT.AND P3, PT, R9, 0x70, !P3 ;  /* 0x000000700900780c */ /* 0x000fe20005f64270 */
[----:B------:R-:W0:Y:S01]  /*3180*/  SHFL.BFLY PT, R6, R11, 0x2, 0x1f ;  /* 0x0c401f000b067f89 */ /* 0x000e2200000e0000 */
[----:B------:R-:W-:Y:S01]  /*3190*/  FSEL R50, R50, -INF , !P2 ;  /* 0xff80000032327808 */ /* 0x000fe20005000000 */
[----:B------:R-:W-:Y:S01]  /*31a0*/  UIMAD.WIDE.U32 UR6, UR40, UR6, URZ ;  /* 0x00000006280672a5 */ /* 0x000fe2000f8e003f */
[----:B------:R-:W-:-:S02]  /*31b0*/  LOP3.LUT P2, RZ, R18, 0x20000, RZ, 0xc0, !PT ;  /* 0x0002000012ff7812 */ /* 0x000fc4000784c0ff */
[C---:B------:R-:W-:Y:S01]  /*31c0*/  ISETP.GT.AND P4, PT, R9.reuse, 0x71, !P4 ;  /* 0x000000710900780c */ /* 0x040fe20006784270 */
[----:B------:R-:W-:Y:S01]  /*31d0*/  @UP0 USHF.R.U32.HI UR40, URZ, UR11, UR7 ;  /* 0x0000000b3f280299 */ /* 0x000fe20008011607 */
[----:B------:R-:W-:Y:S02]  /*31e0*/  ISETP.GT.AND P2, PT, R9, 0x31, !P2 ;  /* 0x000000310900780c */ /* 0x000fe40005744270 */
[C---:B------:R-:W-:Y:S02]  /*31f0*/  ISETP.LT.OR P3, PT, R5.reuse, 0x71, P3 ;  /* 0x000000710500780c */ /* 0x040fe40001f61670 */
[----:B------:R-:W-:Y:S02]  /*3200*/  ISETP.LT.OR P2, PT, R5, 0x32, P2 ;  /* 0x000000320500780c */ /* 0x000fe40001741670 */
[----:B------:R-:W-:Y:S02]  /*3210*/  ISETP.GT.AND P5, PT, R9, 0x78, !P5 ;  /* 0x000000780900780c */ /* 0x000fe40006fa4270 */
[----:B------:R-:W-:-:S02]  /*3220*/  FSEL R108, R51, -INF , !P2 ;  /* 0xff800000336c7808 */ /* 0x000fc40005000000 */
[----:B------:R-:W-:Y:S02]  /*3230*/  LOP3.LUT P2, RZ, R18, 0x10000, RZ, 0xc0, !PT ;  /* 0x0001000012ff7812 */ /* 0x000fe4000784c0ff */
[----:B------:R-:W-:Y:S02]  /*3240*/  ISETP.LT.OR P4, PT, R5, 0x72, P4 ;  /* 0x000000720500780c */ /* 0x000fe40002781670 */
        /* <DEDUP_REMOVED lines=14> */
[----:B------:R-:W-:Y:S02]  /*3330*/  R2UR UR10, R23 ;  /* 0x00000000170a72ca */ /* 0x000fe400000e0000 */
[----:B------:R-:W-:-:S04]  /*3340*/  ISETP.LT.OR P2, PT, R5, 0x41, P2 ;  /* 0x000000410500780c */ /* 0x000fc80001741670 */
[----:B------:R-:W-:Y:S02]  /*3350*/  FSEL R106, R58, -INF , !P2 ;  /* 0xff8000003a6a7808 */ /* 0x000fe40005000000 */
[----:B------:R-:W-:Y:S02]  /*3360*/  LOP3.LUT P2, RZ, R18, 0x2000, RZ, 0xc0, !PT ;  /* 0x0000200012ff7812 */ /* 0x000fe4000784c0ff */
[----:B0-----:R-:W-:Y:S02]  /*3370*/  FMNMX.FTZ R6, R15, R6, !PT ;  /* 0x000000060f067209 */ /* 0x001fe40007810000 */
[----:B------:R-:W-:Y:S01]  /*3380*/  ISETP.GT.AND P2, PT, R9, 0x41, !P2 ;  /* 0x000000410900780c */ /* 0x000fe20005744270 */
[----:B------:R-:W-:Y:S02]  /*3390*/  UIADD3 UR40, UR10, UR40, URZ ;  /* 0x000000280a287290 */ /* 0x000fe4000fffe03f */
[----:B------:R-:W-:Y:S01]  /*33a0*/  FMUL.FTZ R25, R6, R7 ;  /* 0x0000000706197220 */ /* 0x000fe20000410000 */
[----:B------:R-:W-:Y:S01]  /*33b0*/  ISETP.LT.OR P2, PT, R5, 0x42, P2 ;  /* 0x000000420500780c */ /* 0x000fe20001741670 */
[----:B------:R-:W-:-:S03]  /*33c0*/  UIADD3 UR4, UR40, UR4, URZ ;  /* 0x0000000428047290 */ /* 0x000fc6000fffe03f */
        /* <DEDUP_REMOVED lines=41> */
[-CC-:B------:R-:W-:Y:S01]  /*3660*/  FFMA.FTZ R40, R40, R7.reuse, -R25.reuse ;  /* 0x0000000728287223 */ /* 0x180fe20000010819 */
[----:B------:R-:W-:Y:S01]  /*3670*/  ISETP.LT.OR P2, PT, R5, 0x1, P2 ;  /* 0x000000010500780c */ /* 0x000fe20001741670 */
[-CC-:B------:R-:W-:Y:S01]  /*3680*/  FFMA.FTZ R35, R36, R7.reuse, -R25.reuse ;  /* 0x0000000724237223 */ /* 0x180fe20000010819 */
[C---:B------:R-:W-:Y:S01]  /*3690*/  ISETP.GT.AND P6, PT, R9.reuse, 0x79, !P6 ;  /* 0x000000790900780c */ /* 0x040fe200077c4270 */
[-CC-:B------:R-:W-:Y:S01]  /*36a0*/  FFMA.FTZ R37, R28, R7.reuse, -R25.reuse ;  /* 0x000000071c257223 */ /* 0x180fe20000010819 */
[----:B------:R-:W-:Y:S01]  /*36b0*/  FSEL R26, R26, -INF , !P2 ;  /* 0xff8000001a1a7808 */ /* 0x000fe20005000000 */
[-CC-:B------:R-:W-:Y:S01]  /*36c0*/  FFMA.FTZ R148, R136, R7.reuse, -R25.reuse ;  /* 0x0000000788947223 */ /* 0x180fe20000010819 */
[----:B------:R-:W-:Y:S01]  /*36d0*/  LOP3.LUT P2, RZ, R18, 0x4000000, RZ, 0xc0, !PT ;  /* 0x0400000012ff7812 */ /* 0x000fe2000784c0ff */
[-CC-:B------:R-:W-:Y:S01]  /*36e0*/  FFMA.FTZ R11, R134, R7.reuse, -R25.reuse ;  /* 0x00000007860b7223 */ /* 0x180fe20000010819 */
[----:B------:R-:W-:Y:S01]  /*36f0*/  FMNMX.FTZ R19, R26, R120, !PT ;  /* 0x000000781a137209 */ /* 0x000fe20007810000 */
[--C-:B------:R-:W-:Y:S01]  /*3700*/  FFMA.FTZ R150, R130, R7, -R25.reuse ;  /* 0x0000000782967223 */ /* 0x100fe20000010819 */
[----:B------:R-:W-:Y:S01]  /*3710*/  ISETP.GT.AND P2, PT, R9, 0x69, !P2 ;  /* 0x000000690900780c */ /* 0x000fe20005744270 */
[----:B------:R-:W-:Y:S01]  /*3720*/  MUFU.EX2 R148, R148 ;  /* 0x0000009400947308 */ /* 0x000fe20000000800 */
[----:B------:R-:W-:Y:S01]  /*3730*/  FMNMX.FTZ R19, R30, R19, !PT ;  /* 0x000000131e137209 */ /* 0x000fe20007810000 */
[-CC-:B------:R-:W-:Y:S01]  /*3740*/  FFMA.FTZ R15, R132, R7.reuse, -R25.reuse ;  /* 0x00000007840f7223 */ /* 0x180fe20000010819 */
[----:B------:R-:W-:Y:S01]  /*3750*/  ISETP.LT.OR P2, PT, R5, 0x6a, P2 ;  /* 0x0000006a0500780c */ /* 0x000fe20001741670 */
[--C-:B------:R-:W-:Y:S01]  /*3760*/  FFMA.FTZ R144, R128, R7, -R25.reuse ;  /* 0x0000000780907223 */ /* 0x100fe20000010819 */
[----:B------:R-:W-:Y:S01]  /*3770*/  FMNMX.FTZ R19, R118, R19, !PT ;  /* 0x0000001376137209 */ /* 0x000fe20007810000 */
[--C-:B------:R-:W-:Y:S01]  /*3780*/  FFMA.FTZ R43, R10, R7, -R25.reuse ;  /* 0x000000070a2b7223 */ /* 0x100fe20000010819 */
[----:B------:R-:W-:Y:S01]  /*3790*/  FSEL R18, R79, -INF , !P2 ;  /* 0xff8000004f127808 */ /* 0x000fe20005000000 */
[----:B------:R-:W0:Y:S01]  /*37a0*/  MUFU.EX2 R11, R11 ;  /* 0x0000000b000b7308 */ /* 0x000e220000000800 */
[----:B------:R-:W-:Y:S01]  /*37b0*/  FMNMX.FTZ R21, R34, R19, !PT ;  /* 0x0000001322157209 */ /* 0x000fe20007810000 */
[-CC-:B------:R-:W-:Y:S01]  /*37c0*/  FFMA.FTZ R126, R126, R7.reuse, -R25.reuse ;  /* 0x000000077e7e7223 */ /* 0x180fe20000010819 */
[----:B------:R-:W-:Y:S01]  /*37d0*/  ISETP.LT.OR P6, PT, R5, 0x7a, P6 ;  /* 0x0000007a0500780c */ /* 0x000fe200037c1670 */
[--C-:B------:R-:W-:Y:S01]  /*37e0*/  FFMA.FTZ R146, R98, R7, -R25.reuse ;  /* 0x0000000762927223 */ /* 0x100fe20000010819 */
[----:B------:R-:W-:Y:S01]  /*37f0*/  FMNMX.FTZ R21, R116, R21, !PT ;  /* 0x0000001574157209 */ /* 0x000fe20007810000 */
[--C-:B------:R-:W-:Y:S01]  /*3800*/  FFMA.FTZ R44, R44, R7, -R25.reuse ;  /* 0x000000072c2c7223 */ /* 0x100fe20000010819 */
[----:B------:R-:W-:Y:S01]  /*3810*/  FSEL R36, R87, -INF , !P6 ;  /* 0xff80000057247808 */ /* 0x000fe20007000000 */
        /* <DEDUP_REMOVED lines=23> */
[----:B------:R-:W-:Y:S01]  /*3990*/  FFMA.FTZ R14, R80, R7, -R25 ;  /* 0x00000007500e7223 */ /* 0x000fe20000010819 */
[----:B------:R3:W4:Y:S01]  /*39a0*/  MUFU.EX2 R19, R126 ;  /* 0x0000007e00137308 */ /* 0x0007220000000800 */
[----:B------:R-:W-:-:S02]  /*39b0*/  FMNMX.FTZ R29, R50, R27, !PT ;  /* 0x0000001b321d7209 */ /* 0x000fc40007810000 */
[----:B------:R-:W-:Y:S02]  /*39c0*/  F2FP.F16.F32.PACK_AB R148, R11, R148 ;  /* 0x000000940b94723e */ /* 0x000fe400000000ff */
[----:B------:R-:W-:-:S03]  /*39d0*/  FMNMX.FTZ R29, R108, R29, !PT ;  /* 0x0000001d6c1d7209 */ /* 0x000fc60007810000 */
[----:B------:R-:W5:Y:S01]  /*39e0*/  MUFU.EX2 R146, R146 ;  /* 0x0000009200927308 */ /* 0x000f620000000800 */
[----:B------:R-:W-:Y:S01]  /*39f0*/  FMNMX.FTZ R29, R54, R29, !PT ;  /* 0x0000001d361d7209 */ /* 0x000fe20007810000 */
[----:B---3--:R-:W-:-:S03]  /*3a00*/  FFMA.FTZ R126, R76, R7, -R25 ;  /* 0x000000074c7e7223 */ /* 0x008fc60000010819 */
[----:B------:R-:W-:-:S03]  /*3a10*/  FMNMX.FTZ R29, R46, R29, !PT ;  /* 0x0000001d2e1d7209 */ /* 0x000fc60007810000 */
[----:B------:R-:W3:Y:S01]  /*3a20*/  MUFU.EX2 R21, R88 ;  /* 0x0000005800157308 */ /* 0x000ee20000000800 */
[----:B------:R-:W-:-:S04]  /*3a30*/  FMNMX.FTZ R31, R106, R29, !PT ;  /* 0x0000001d6a1f7209 */ /* 0x000fc80007810000 */
[----:B------:R-:W-:-:S03]  /*3a40*/  FMNMX.FTZ R31, R100, R31, !PT ;  /* 0x0000001f641f7209 */ /* 0x000fc60007810000 */
[----:B------:R1:W-:Y:S01]  /*3a50*/  MUFU.EX2 R29, R40 ;  /* 0x00000028001d7308 */ /* 0x0003e20000000800 */
[----:B------:R-:W-:-:S04]  /*3a60*/  FMNMX.FTZ R31, R104, R31, !PT ;  /* 0x0000001f681f7209 */ /* 0x000fc80007810000 */
[----:B------:R-:W-:-:S03]  /*3a70*/  FMNMX.FTZ R31, R58, R31, !PT ;  /* 0x0000001f3a1f7209 */ /* 0x000fc60007810000 */
[----:B------:R2:W-:Y:S01]  /*3a80*/  MUFU.EX2 R5, R35 ;  /* 0x0000002300057308 */ /* 0x0005e20000000800 */
[----:B------:R-:W-:Y:S02]  /*3a90*/  FMNMX.FTZ R33, R66, R31, !PT ;  /* 0x0000001f42217209 */ /* 0x000fe40007810000 */
[----:B-1----:R-:W-:Y:S02]  /*3aa0*/  FSEL R40, R83, -INF , !P4 ;  /* 0xff80000053287808 */ /* 0x002fe40006000000 */
[----:B------:R-:W-:-:S03]  /*3ab0*/  FMNMX.FTZ R33, R62, R33, !PT ;  /* 0x000000213e217209 */ /* 0x000fc60007810000 */
[----:B------:R1:W-:Y:S01]  /*3ac0*/  MUFU.EX2 R31, R44 ;  /* 0x0000002c001f7308 */ /* 0x0003e20000000800 */
[----:B------:R-:W-:Y:S01]  /*3ad0*/  FMNMX.FTZ R33, R70, R33, !PT ;  /* 0x0000002146217209 */ /* 0x000fe20007810000 */
[----:B--2---:R-:W-:-:S03]  /*3ae0*/  FFMA.FTZ R35, R32, R7, -R25 ;  /* 0x0000000720237223 */ /* 0x004fc60000010819 */
[----:B------:R-:W-:-:S03]  /*3af0*/  FMNMX.FTZ R33, R122, R33, !PT ;  /* 0x000000217a217209 */ /* 0x000fc60007810000 */
[----:B------:R-:W2:Y:S01]  /*3b00*/  MUFU.EX2 R140, R140 ;  /* 0x0000008c008c7308 */ /* 0x000ea20000000800 */
[----:B------:R-:W-:Y:S01]  /*3b10*/  FMNMX.FTZ R33, R74, R33, !PT ;  /* 0x000000214a217209 */ /* 0x000fe20007810000 */
[----:B-1----:R-:W-:Y:S01]  /*3b20*/  FADD.FTZ R44, R150, R47 ;  /* 0x0000002f962c7221 */ /* 0x002fe20000010000 */
[C---:B------:R-:W-:Y:S02]  /*3b30*/  F2FP.F16.F32.PACK_AB R150, R15.reuse, R150 ;  /* 0x000000960f96723e */ /* 0x040fe400000000ff */
[----:B------:R-:W-:Y:S01]  /*3b40*/  FMNMX.FTZ R33, R124, R33, !PT ;  /* 0x000000217c217209 */ /* 0x000fe20007810000 */
[----:B------:R-:W-:Y:S02]  /*3b50*/  FADD.FTZ R47, R15, R44 ;  /* 0x0000002c0f2f7221 */ /* 0x000fe40000010000 */
[----:B------:R-:W1:Y:S01]  /*3b60*/  MUFU.EX2 R27, R90 ;  /* 0x0000005a001b7308 */ /* 0x000e620000000800 */
[----:B------:R-:W-:Y:S01]  /*3b70*/  FMNMX.FTZ R33, R78, R33, !PT ;  /* 0x000000214e217209 */ /* 0x000fe20007810000 */
[----:B0-----:R-:W-:Y:S01]  /*3b80*/  FADD.FTZ R44, R144, R47 ;  /* 0x0000002f902c7221 */ /* 0x001fe20000010000 */
[----:B----4-:R-:W-:-:S02]  /*3b90*/  F2FP.F16.F32.PACK_AB R144, R19, R144 ;  /* 0x000000901390723e */ /* 0x010fc400000000ff */
[----:B------:R-:W-:Y:S01]  /*3ba0*/  FMNMX.FTZ R33, R18, R33, !PT ;  /* 0x0000002112217209 */ /* 0x000fe20007810000 */
[----:B------:R-:W-:Y:S02]  /*3bb0*/  FADD.FTZ R47, R19, R44 ;  /* 0x0000002c132f7221 */ /* 0x000fe40000010000 */
[----:B------:R-:W0:Y:S01]  /*3bc0*/  MUFU.EX2 R142, R142 ;  /* 0x0000008e008e7308 */ /* 0x000e220000000800 */
[----:B------:R-:W-:-:S04]  /*3bd0*/  FMNMX.FTZ R33, R82, R33, !PT ;  /* 0x0000002152217209 */ /* 0x000fc80007810000 */
[----:B------:R-:W-:-:S03]  /*3be0*/  FMNMX.FTZ R33, R40, R33, !PT ;  /* 0x0000002128217209 */ /* 0x000fc60007810000 */
[----:B------:R-:W-:Y:S01]  /*3bf0*/  MUFU.EX2 R136, R136 ;  /* 0x0000008800887308 */ /* 0x000fe20000000800 */
[----:B------:R-:W-:-:S04]  /*3c00*/  FMNMX.FTZ R33, R86, R33, !PT ;  /* 0x0000002156217209 */ /* 0x000fc80007810000 */
[----:B------:R-:W-:Y:S01]  /*3c10*/  FMNMX.FTZ R39, R36, R33, !PT ;  /* 0x0000002124277209 */ /* 0x000fe20007810000 */
[-CC-:B------:R-:W-:Y:S02]  /*3c20*/  FFMA.FTZ R33, R4, R7.reuse, -R25.reuse ;  /* 0x0000000704217223 */ /* 0x180fe40000010819 */
[----:B------:R-:W-:Y:S02]  /*3c30*/  MUFU.EX2 R9, R48 ;  /* 0x0000003000097308 */ /* 0x000fe40000000800 */
[----:B------:R-:W4:Y:S06]  /*3c40*/  SHFL.BFLY PT, R4, R39, 0x2, 0x1f ;  /* 0x0c401f0027047f89 */ /* 0x000f2c00000e0000 */
[----:B------:R-:W-:Y:S08]  /*3c50*/  MUFU.EX2 R138, R138 ;  /* 0x0000008a008a7308 */ /* 0x000ff00000000800 */
[----:B------:R-:W-:Y:S08]  /*3c60*/  MUFU.EX2 R132, R132 ;  /* 0x0000008400847308 */ /* 0x000ff00000000800 */
[----:B------:R-:W-:Y:S01]  /*3c70*/  MUFU.EX2 R134, R134 ;  /* 0x0000008600867308 */ /* 0x000fe20000000800 */
[----:B----4-:R-:W-:Y:S01]  /*3c80*/  FMNMX.FTZ R28, R39, R4, !PT ;  /* 0x00000004271c7209 */ /* 0x010fe20007810000 */
[-CC-:B------:R-:W-:Y:S01]  /*3c90*/  FFMA.FTZ R39, R20, R7.reuse, -R25.reuse ;  /* 0x0000000714277223 */ /* 0x180fe20000010819 */
[-CC-:B------:R-:W-:Y:S01]  /*3ca0*/  FFMA.FTZ R20, R84, R7.reuse, -R25.reuse ;  /* 0x0000000754147223 */ /* 0x180fe20000010819 */
[----:B------:R-:W-:-:S02]  /*3cb0*/  FFMA.FTZ R25, R24, R7, -R25 ;  /* 0x0000000718197223 */ /* 0x000fc40000010819 */
        /* <DEDUP_REMOVED lines=9> */
[----:B------:R-:W-:Y:S02]  /*3d50*/  FSEL R45, R45, RZ, P2 ;  /* 0x000000ff2d2d7208 */ /* 0x000fe40001000000 */
[----:B------:R-:W-:-:S03]  /*3d60*/  PLOP3.LUT P2, PT, PT, PT, UP1, 0x40, 0x0 ;  /* 0x000000000000781c */ /* 0x000fc60003f4e818 */
[-CC-:B------:R-:W-:Y:S01]  /*3d70*/  FFMA.FTZ R149, R26, R7.reuse, -R45.reuse ;  /* 0x000000071a957223 */ /* 0x180fe2000001082d */
[-CC-:B------:R-:W-:Y:S01]  /*3d80*/  FFMA.FTZ R24, R120, R7.reuse, -R45.reuse ;  /* 0x0000000778187223 */ /* 0x180fe2000001082d */
[-CC-:B------:R-:W-:Y:S01]  /*3d90*/  FFMA.FTZ R151, R30, R7.reuse, -R45.reuse ;  /* 0x000000071e977223 */ /* 0x180fe2000001082d */
[-CC-:B------:R-:W-:Y:S01]  /*3da0*/  FFMA.FTZ R26, R118, R7.reuse, -R45.reuse ;  /* 0x00000007761a7223 */ /* 0x180fe2000001082d */
[-CC-:B------:R-:W-:Y:S01]  /*3db0*/  FFMA.FTZ R141, R42, R7.reuse, -R45.reuse ;  /* 0x000000072a8d7223 */ /* 0x180fe2000001082d */
[-C--:B------:R-:W-:Y:S01]  /*3dc0*/  FFMA.FTZ R42, R46, R7.reuse, -R45 ;  /* 0x000000072e2a7223 */ /* 0x080fe2000001082d */
[----:B------:R-:W-:Y:S01]  /*3dd0*/  MUFU.EX2 R149, R149 ;  /* 0x0000009500957308 */ /* 0x000fe20000000800 */
[----:B-----5:R-:W-:Y:S01]  /*3de0*/  FADD.FTZ R46, R146, R47 ;  /* 0x0000002f922e7221 */ /* 0x020fe20000010000 */
[-CC-:B------:R-:W-:Y:S01]  /*3df0*/  FFMA.FTZ R145, R34, R7.reuse, -R45.reuse ;  /* 0x0000000722917223 */ /* 0x180fe2000001082d */
[-CC-:B------:R-:W-:Y:S01]  /*3e00*/  FFMA.FTZ R28, R116, R7.reuse, -R45.reuse ;  /* 0x00000007741c7223 */ /* 0x180fe2000001082d */
[-CC-:B------:R-:W-:Y:S01]  /*3e10*/  FFMA.FTZ R147, R38, R7.reuse, -R45.reuse ;  /* 0x0000000726937223 */ /* 0x180fe2000001082d */
[----:B---3--:R-:W-:Y:S01]  /*3e20*/  FADD.FTZ R47, R21, R46 ;  /* 0x0000002e152f7221 */ /* 0x008fe20000010000 */
[-CC-:B------:R-:W-:Y:S01]  /*3e30*/  FFMA.FTZ R30, R114, R7.reuse, -R45.reuse ;  /* 0x00000007721e7223 */ /* 0x180fe2000001082d */
[-C--:B------:R-:W-:Y:S01]  /*3e40*/  FFMA.FTZ R137, R50, R7.reuse, -R45 ;  /* 0x0000000732897223 */ /* 0x080fe2000001082d */
[----:B------:R-:W3:Y:S01]  /*3e50*/  MUFU.EX2 R24, R24 ;  /* 0x0000001800187308 */ /* 0x000ee20000000800 */
[----:B--2---:R-:W-:Y:S01]  /*3e60*/  FADD.FTZ R46, R140, R47 ;  /* 0x0000002f8c2e7221 */ /* 0x004fe20000010000 */
[-CC-:B------:R-:W-:Y:S01]  /*3e70*/  FFMA.FTZ R32, R112, R7.reuse, -R45.reuse ;  /* 0x0000000770207223 */ /* 0x180fe2000001082d */
[-CC-:B------:R-:W-:Y:S01]  /*3e80*/  FFMA.FTZ R143, R102, R7.reuse, -R45.reuse ;  /* 0x00000007668f7223 */ /* 0x180fe2000001082d */
[-CC-:B------:R-:W-:Y:S01]  /*3e90*/  FFMA.FTZ R34, R110, R7.reuse, -R45.reuse ;  /* 0x000000076e227223 */ /* 0x180fe2000001082d */
[----:B-1----:R-:W-:Y:S01]  /*3ea0*/  FADD.FTZ R47, R27, R46 ;  /* 0x0000002e1b2f7221 */ /* 0x002fe20000010000 */
        /* <DEDUP_REMOVED lines=11> */
[----:B---3--:R-:W-:Y:S01]  /*3f60*/  FADD.FTZ R48, R149, R24 ;  /* 0x0000001895307221 */ /* 0x008fe20000010000 */
[----:B------:R-:W-:Y:S01]  /*3f70*/  FADD.FTZ R50, R136, R49 ;  /* 0x0000003188327221 */ /* 0x000fe20000010000 */
[-CC-:B------:R-:W-:Y:S01]  /*3f80*/  FFMA.FTZ R70, R70, R7.reuse, -R45.reuse ;  /* 0x0000000746467223 */ /* 0x180fe2000001082d */
[-CC-:B------:R-:W-:Y:S01]  /*3f90*/  FFMA.FTZ R122, R122, R7.reuse, -R45.reuse ;  /* 0x000000077a7a7223 */ /* 0x180fe2000001082d */
[-CC-:B------:R-:W-:Y:S01]  /*3fa0*/  FFMA.FTZ R74, R74, R7.reuse, -R45.reuse ;  /* 0x000000074a4a7223 */ /* 0x180fe2000001082d */
[----:B------:R-:W-:Y:S01]  /*3fb0*/  FADD.FTZ R49, R31, R50 ;  /* 0x000000321f317221 */ /* 0x000fe20000010000 */
[-C--:B------:R-:W-:Y:S01]  /*3fc0*/  FFMA.FTZ R124, R124, R7.reuse, -R45 ;  /* 0x000000077c7c7223 */ /* 0x080fe2000001082d */
[----:B------:R-:W2:Y:S01]  /*3fd0*/  MUFU.EX2 R145, R145 ;  /* 0x0000009100917308 */ /* 0x000ea20000000800 */
[----:B-1----:R-:W-:Y:S01]  /*3fe0*/  FADD.FTZ R47, R151, R48 ;  /* 0x00000030972f7221 */ /* 0x002fe20000010000 */
[----:B------:R-:W-:Y:S01]  /*3ff0*/  FADD.FTZ R52, R138, R49 ;  /* 0x000000318a347221 */ /* 0x000fe20000010000 */
        /* <DEDUP_REMOVED lines=8> */
[----:B------:R-:W-:-:S02]  /*4080*/  F2FP.F16.F32.PACK_AB R138, R9, R138 ;  /* 0x0000008a098a723e */ /* 0x000fc400000000ff */
[----:B------:R-:W-:Y:S02]  /*4090*/  F2FP.F16.F32.PACK_AB R146, R21, R146 ;  /* 0x000000921592723e */ /* 0x000fe400000000ff */
[----:B------:R-:W-:Y:S01]  /*40a0*/  F2FP.F16.F32.PACK_AB R140, R27, R140 ;  /* 0x0000008c1b8c723e */ /* 0x000fe200000000ff */
[----:B------:R-:W0:Y:S01]  /*40b0*/  MUFU.EX2 R147, R147 ;  /* 0x0000009300937308 */ /* 0x000e220000000800 */
[----:B--2---:R-:W-:Y:S01]  /*40c0*/  FADD.FTZ R47, R145, R48 ;  /* 0x00000030912f7221 */ /* 0x004fe20000010000 */
[----:B------:R-:W-:Y:S01]  /*40d0*/  FFMA.FTZ R48, R62, R7, -R45 ;  /* 0x000000073e307223 */ /* 0x000fe2000001082d */
[----:B------:R-:W-:Y:S02]  /*40e0*/  F2FP.F16.F32.PACK_AB R142, R29, R142 ;  /* 0x0000008e1d8e723e */ /* 0x000fe400000000ff */
[----:B------:R-:W-:Y:S02]  /*40f0*/  F2FP.F16.F32.PACK_AB R136, R31, R136 ;  /* 0x000000881f88723e */ /* 0x000fe400000000ff */
[----:B------:R-:W-:Y:S01]  /*4100*/  F2FP.F16.F32.PACK_AB R149, R24, R149 ;  /* 0x000000951895723e */ /* 0x000fe200000000ff */
[----:B------:R-:W2:Y:S01]  /*4110*/  MUFU.EX2 R30, R30 ;  /* 0x0000001e001e7308 */ /* 0x000ea20000000800 */
[----:B-1----:R-:W-:Y:S01]  /*4120*/  FADD.FTZ R50, R28, R47 ;  /* 0x0000002f1c327221 */ /* 0x002fe20000010000 */
[----:B------:R-:W-:Y:S01]  /*4130*/  FADD.FTZ R47, R9, R52 ;  /* 0x00000034092f7221 */ /* 0x000fe20000010000 */
[----:B------:R-:W-:-:S02]  /*4140*/  F2FP.F16.F32.PACK_AB R151, R26, R151 ;  /* 0x000000971a97723e */ /* 0x000fc400000000ff */
[----:B------:R-:W-:Y:S01]  /*4150*/  F2FP.F16.F32.PACK_AB R145, R28, R145 ;  /* 0x000000911c91723e */ /* 0x000fe200000000ff */
[----:B------:R-:W-:Y:S01]  /*4160*/  FADD.FTZ R52, R132, R47 ;  /* 0x0000002f84347221 */ /* 0x000fe20000010000 */
[----:B------:R-:W-:Y:S01]  /*4170*/  F2FP.F16.F32.PACK_AB R132, R5, R132 ;  /* 0x000000840584723e */ /* 0x000fe200000000ff */
[----:B------:R-:W1:Y:S01]  /*4180*/  MUFU.EX2 R141, R141 ;  /* 0x0000008d008d7308 */ /* 0x000e620000000800 */
[----:B0-----:R-:W-:Y:S01]  /*4190*/  FADD.FTZ R23, R147, R50 ;  /* 0x0000003293177221 */ /* 0x001fe20000010000 */
[----:B------:R-:W-:-:S04]  /*41a0*/  FADD.FTZ R47, R5, R52 ;  /* 0x00000034052f7221 */ /* 0x000fc80000010000 */
[----:B------:R-:W-:Y:S01]  /*41b0*/  FADD.FTZ R52, R134, R47 ;  /* 0x0000002f86347221 */ /* 0x000fe20000010000 */
[C---:B------:R-:W-:Y:S01]  /*41c0*/  F2FP.F16.F32.PACK_AB R134, R33.reuse, R134 ;  /* 0x000000862186723e */ /* 0x040fe200000000ff */
[----:B------:R-:W0:Y:S01]  /*41d0*/  MUFU.EX2 R32, R32 ;  /* 0x0000002000207308 */ /* 0x000e220000000800 */
[C---:B--2---:R-:W-:Y:S01]  /*41e0*/  FADD.FTZ R50, R30.reuse, R23 ;  /* 0x000000171e327221 */ /* 0x044fe20000010000 */
[----:B------:R-:W-:Y:S01]  /*41f0*/  FADD.FTZ R47, R33, R52 ;  /* 0x00000034212f7221 */ /* 0x000fe20000010000 */
[----:B------:R-:W-:-:S03]  /*4200*/  F2FP.F16.F32.PACK_AB R147, R30, R147 ;  /* 0x000000931e93723e */ /* 0x000fc600000000ff */
[----:B------:R-:W-:Y:S01]  /*4210*/  FADD.FTZ R52, R128, R47 ;  /* 0x0000002f80347221 */ /* 0x000fe20000010000 */
[----:B------:R-:W-:Y:S01]  /*4220*/  F2FP.F16.F32.PACK_AB R128, R35, R128 ;  /* 0x000000802380723e */ /* 0x000fe200000000ff */
[----:B------:R-:W2:Y:S01]  /*4230*/  MUFU.EX2 R143, R143 ;  /* 0x0000008f008f7308 */ /* 0x000ea20000000800 */
[----:B-1----:R-:W-:Y:S01]  /*4240*/  FADD.FTZ R23, R141, R50 ;  /* 0x000000328d177221 */ /* 0x002fe20000010000 */
[----:B------:R-:W-:-:S04]  /*4250*/  FADD.FTZ R45, R35, R52 ;  /* 0x00000034232d7221 */ /* 0x000fc80000010000 */
[----:B------:R-:W-:Y:S01]  /*4260*/  FADD.FTZ R52, R130, R45 ;  /* 0x0000002d82347221 */ /* 0x000fe20000010000 */
[C---:B------:R-:W-:Y:S01]  /*4270*/  F2FP.F16.F32.PACK_AB R130, R37.reuse, R130 ;  /* 0x000000822582723e */ /* 0x040fe200000000ff */
[----:B------:R-:W1:Y:S01]  /*4280*/  MUFU.EX2 R34, R34 ;  /* 0x0000002200227308 */ /* 0x000e620000000800 */
[C---:B0-----:R-:W-:Y:S01]  /*4290*/  FADD.FTZ R50, R32.reuse, R23 ;  /* 0x0000001720327221 */ /* 0x041fe20000010000 */
[----:B------:R-:W-:Y:S01]  /*42a0*/  FADD.FTZ R15, R37, R52 ;  /* 0x00000034250f7221 */ /* 0x000fe20000010000 */
[----:B------:R-:W-:-:S05]  /*42b0*/  F2FP.F16.F32.PACK_AB R141, R32, R141 ;  /* 0x0000008d208d723e */ /* 0x000fca00000000ff */
        /* <DEDUP_REMOVED lines=38> */
[----:B------:R-:W-:Y:S01]  /*4520*/  MUFU.EX2 R70, R70 ;  /* 0x0000004600467308 */ /* 0x000fe20000000800 */
[C---:B-1----:R-:W-:Y:S01]  /*4530*/  FADD.FTZ R5, R48.reuse, R5 ;  /* 0x0000000530057221 */ /* 0x042fe20000010000 */
[----:B------:R-:W-:-:S06]  /*4540*/  F2FP.F16.F32.PACK_AB R129, R48, R129 ;  /* 0x000000813081723e */ /* 0x000fcc00000000ff */
[----:B------:R-:W1:Y:S01]  /*4550*/  MUFU.EX2 R20, R20 ;  /* 0x0000001400147308 */ /* 0x000e620000000800 */
[C---:B0-----:R-:W-:Y:S01]  /*4560*/  FADD.FTZ R9, R43.reuse, R52 ;  /* 0x000000342b097221 */ /* 0x041fe20000010000 */
[----:B------:R-:W-:-:S06]  /*4570*/  F2FP.F16.F32.PACK_AB R120, R43, R14 ;  /* 0x0000000e2b78723e */ /* 0x000fcc00000000ff */
[----:B------:R-:W0:Y:S08]  /*4580*/  MUFU.EX2 R131, R122 ;  /* 0x0000007a00837308 */ /* 0x000e300000000800 */
[----:B------:R-:W2:Y:S01]  /*4590*/  MUFU.EX2 R74, R74 ;  /* 0x0000004a004a7308 */ /* 0x000ea20000000800 */
[----:B-1----:R-:W-:-:S07]  /*45a0*/  FADD.FTZ R50, R20, R9 ;  /* 0x0000000914327221 */ /* 0x002fce0000010000 */
[----:B------:R1:W3:Y:S08]  /*45b0*/  MUFU.EX2 R125, R124 ;  /* 0x0000007c007d7308 */ /* 0x0002f00000000800 */
[----:B------:R-:W4:Y:S01]  /*45c0*/  MUFU.EX2 R78, R78 ;  /* 0x0000004e004e7308 */ /* 0x000f220000000800 */
[----:B-1----:R-:W-:Y:S01]  /*45d0*/  F2FP.F16.F32.PACK_AB R124, R39, R4 ;  /* 0x00000004277c723e */ /* 0x002fe200000000ff */
[----:B------:R-:W-:-:S04]  /*45e0*/  FADD.FTZ R4, R70, R5 ;  /* 0x0000000546047221 */ /* 0x000fc80000010000 */
[C---:B0-----:R-:W-:Y:S01]  /*45f0*/  FADD.FTZ R9, R131.reuse, R4 ;  /* 0x0000000483097221 */ /* 0x041fe20000010000 */
[----:B------:R-:W-:Y:S01]  /*4600*/  F2FP.F16.F32.PACK_AB R131, R131, R70 ;  /* 0x000000468383723e */ /* 0x000fe200000000ff */
[----:B------:R-:W0:Y:S02]  /*4610*/  MUFU.EX2 R127, R18 ;  /* 0x00000012007f7308 */ /* 0x000e240000000800 */
[----:B--2---:R-:W-:-:S04]  /*4620*/  FADD.FTZ R4, R74, R9 ;  /* 0x000000094a047221 */ /* 0x004fc80000010000 */
[C---:B---3--:R-:W-:Y:S01]  /*4630*/  FADD.FTZ R9, R125.reuse, R4 ;  /* 0x000000047d097221 */ /* 0x048fe20000010000 */
[----:B------:R-:W-:Y:S01]  /*4640*/  F2FP.F16.F32.PACK_AB R125, R125, R74 ;  /* 0x0000004a7d7d723e */ /* 0x000fe200000000ff */
[----:B------:R-:W1:Y:S02]  /*4650*/  MUFU.EX2 R82, R82 ;  /* 0x0000005200527308 */ /* 0x000e640000000800 */
[----:B----4-:R-:W-:-:S06]  /*4660*/  FADD.FTZ R4, R78, R9 ;  /* 0x000000094e047221 */ /* 0x010fcc0000010000 */
        /* <DEDUP_REMOVED lines=10> */
[----:B------:R-:W-:-:S03]  /*4710*/  VIADD R9, R22, 0xfffffffe ;  /* 0xfffffffe16097836 */ /* 0x000fc60000000000 */
[C---:B-1----:R-:W-:Y:S01]  /*4720*/  FADD.FTZ R4, R123.reuse, R4 ;  /* 0x000000047b047221 */ /* 0x042fe20000010000 */
[----:B------:R-:W-:Y:S01]  /*4730*/  F2FP.F16.F32.PACK_AB R123, R123, R86 ;  /* 0x000000567b7b723e */ /* 0x000fe200000000ff */
[C---:B--2---:R-:W-:Y:S01]  /*4740*/  FADD.FTZ R5, R25.reuse, R50 ;  /* 0x0000003219057221 */ /* 0x044fe20000010000 */
        /* <DEDUP_REMOVED lines=12> */
.L_x_12976:
[----:B------:R-:W-:-:S11]  /*4810*/  UISETP.NE.AND UP2, UPT, UR5, 0x1, UPT ;  /* 0x000000010500788c */ /* 0x000fd6000bf45270 */
[----:B------:R-:W-:Y:S02]  /*4820*/  @UP2 ULDC.64 UR14, c[0x0][0x9e8] ;  /* 0x00027a00000e2ab9 */ /* 0x000fe40000000a00 */
[----:B------:R-:W-:-:S04]  /*4830*/  UIMAD.WIDE.U32 UR6, UR10, UR14, URZ ;  /* 0x0000000e0a0672a5 */ /* 0x000fc8000f8e003f */
[----:B------:R-:W-:-:S12]  /*4840*/  @UP2 USHF.R.U32.HI UR10, URZ, UR15, UR7 ;  /* 0x0000000f3f0a2299 */ /* 0x000fd80008011607 */
.L_x_12977:
[----:B------:R-:W-:-:S04]  /*4850*/  UIMAD UR5, UR10, UR5, UR5 ;  /* 0x000000050a0572a4 */ /* 0x000fc8000f8e0205 */
[----:B------:R-:W-:-:S04]  /*4860*/  UISETP.LT.AND UP2, UPT, UR4, UR5, UPT ;  /* 0x000000050400728c */ /* 0x000fc8000bf41270 */
[----:B------:R-:W-:-:S12]  /*4870*/  USEL UR4, UR4, UR5, UP2 ;  /* 0x0000000504047287 */ /* 0x000fd80009000000 */
.L_x_12975:
        /* <DEDUP_REMOVED lines=23> */
[----:B------:R-:W-:-:S11]  /*49f0*/  CS2R R88, SRZ ;  /* 0x0000000000587805 */ /* 0x000fd6000001ff00 */
[----:B------:R-:W-:Y:S05]  /*4a00*/  @!P2 BRA `(.L_x_12978) ;  /* 0x0000002c0078a947 */ /* 0x000fea0003800000 */
[----:B------:R-:W-:Y:S01]  /*4a10*/  IMAD.MOV.U32 R119, RZ, RZ, RZ ;  /* 0x000000ffff777224 */ /* 0x000fe200078e00ff */
[----:B------:R-:W-:Y:S01]  /*4a20*/  UMOV UR7, URZ ;  /* 0x0000003f00077c82 */ /* 0x000fe20008000000 */
[----:B------:R-:W-:Y:S01]  /*4a30*/  UMOV UR6, URZ ;  /* 0x0000003f00067c82 */ /* 0x000fe20008000000 */
[----:B------:R-:W-:Y:S01]  /*4a40*/  ULDC UR29, c[0x0][0x9e4] ;  /* 0x00027900001d7ab9 */ /* 0x000fe20000000800 */
[----:B------:R-:W-:Y:S01]  /*4a50*/  ULDC UR27, c[0x0][0x2f0] ;  /* 0x0000bc00001b7ab9 */ /* 0x000fe20000000800 */
[----:B------:R-:W-:-:S05]  /*4a60*/  ULDC UR28, c[0x0][0x9e0] ;  /* 0x00027800001c7ab9 */ /* 0x000fca0000000800 */
.L_x_12995:
        /* <DEDUP_REMOVED lines=9> */
.L_x_12980:
[----:B------:R-:W-:Y:S01]  /*4b00*/  ULEA UR10, UR4, UR38, 0x3 ;  /* 0x00000026040a7291 */ /* 0x000fe2000f8e183f */
[----:B------:R-:W-:-:S05]  /*4b10*/  IMAD.U32 R7, RZ, RZ, UR5 ;  /* 0x00000005ff077e24 */ /* 0x000fca000f8e00ff */
[----:B------:R-:W-:-:S04]  /*4b20*/  SHF.L.U32 R7, R7, 0x1f, RZ ;  /* 0x0000001f07077819 */ /* 0x000fc800000006ff */
[----:B------:R0:W1:Y:S01]  /*4b30*/  SYNCS.PHASECHK.TRANS64.TRYWAIT P2, [UR10+0x16830], R7 ;  /* 0x01683007ff0075a7 */ /* 0x000062000804014a */
[----:B------:R-:W-:Y:S05]  /*4b40*/  @!P0 BRA `(.L_x_12981) ;  /* 0x0000000000048947 */ /* 0x000fea0003800000 */
[----:B------:R-:W-:Y:S01]  /*4b50*/  BPT.TRAP 0x1 ;  /* 0x000000040000795c */ /* 0x000fe20000300000 */
.L_x_12981:
[----:B-1----:R-:W-:Y:S05]  /*4b60*/  @P2 BRA `(.L_x_12979) ;  /* 0x0000000000082947 */ /* 0x002fea0003800000 */
[----:B------:R-:W1:Y:S02]  /*4b70*/  SYNCS.PHASECHK.TRANS64.TRYWAIT P2, [UR10+0x16830], R7 ;  /* 0x01683007ff0075a7 */ /* 0x000e64000804014a */
[----:B-1----:R-:W-:Y:S05]  /*4b80*/  @!P2 BRA `(.L_x_12982) ;  /* 0x000000cc007ca947 */ /* 0x002fea0003800000 */
.L_x_12979:
        /* <DEDUP_REMOVED lines=27> */
.L_x_12984:
[----:B------:R-:W-:Y:S01]  /*4d40*/  ULEA UR10, UR6, UR38, 0x3 ;  /* 0x00000026060a7291 */ /* 0x000fe2000f8e183f */
[----:B------:R-:W-:-:S05]  /*4d50*/  IMAD.U32 R7, RZ, RZ, UR7 ;  /* 0x00000007ff077e24 */ /* 0x000fca000f8e00ff */
[----:B------:R-:W-:-:S04]  /*4d60*/  SHF.L.U32 R7, R7, 0x1f, RZ ;  /* 0x0000001f07077819 */ /* 0x000fc800000006ff */
[----:B------:R0:W1:Y:S01]  /*4d70*/  SYNCS.PHASECHK.TRANS64.TRYWAIT P2, [UR10+0x16850], R7 ;  /* 0x01685007ff0075a7 */ /* 0x000062000804014a */
[----:B------:R-:W-:Y:S05]  /*4d80*/  @!P0 BRA `(.L_x_12985) ;  /* 0x0000000000048947 */ /* 0x000fea0003800000 */
[----:B------:R-:W-:Y:S01]  /*4d90*/  BPT.TRAP 0x1 ;  /* 0x000000040000795c */ /* 0x000fe20000300000 */
.L_x_12985:
[----:B-1----:R-:W-:Y:S05]  /*4da0*/  @P2 BRA `(.L_x_12983) ;  /* 0x0000000000082947 */ /* 0x002fea0003800000 */
[----:B------:R-:W1:Y:S02]  /*4db0*/  SYNCS.PHASECHK.TRANS64.TRYWAIT P2, [UR10+0x16850], R7 ;  /* 0x01685007ff0075a7 */ /* 0x000e64000804014a */
[----:B-1----:R-:W-:Y:S05]  /*4dc0*/  @!P2 BRA `(.L_x_12986) ;  /* 0x000000cc0004a947 */ /* 0x002fea0003800000 */
.L_x_12983:
[----:B------:R-:W-:Y:S01]  /*4dd0*/  UIADD3 UR7, UR38, 0x400, URZ ;  /* 0x0000040026077890 */ /* 0x000fe2000fffe03f */
[----:B------:R-:W-:Y:S01]  /*4de0*/  WARPGROUP.ARRIVE ;  /* 0x00000000000079c5 */ /* 0x000fe20000000000 */
[----:B------:R-:W-:Y:S01]  /*4df0*/  UMOV UR11, 0x40000040 ;  /* 0x40000040000b7882 */ /* 0x000fe20000000000 */
[----:B------:R-:W-:Y:S01]  /*4e00*/  PLOP3.LUT P2, PT, PT, PT, UP0, 0x80, 0x0 ;  /* 0x000000000000781c */ /* 0x000fe20003f4f008 */
[----:B------:R-:W-:Y:S01]  /*4e10*/  USHF.R.U32.HI UR7, URZ, 0x4, UR7 ;  /* 0x000000043f077899 */ /* 0x000fe20008011607 */
[----:B------:R-:W-:Y:S01]  /*4e20*/  PLOP3.LUT P3, PT, PT, PT, UP0, 0x80, 0x0 ;  /* 0x000000000000781c */ /* 0x000fe20003f6f008 */
[----:B-1----:R-:W1:Y:S01]  /*4e30*/  LDC R8, c[0x0][0x288] ;  /* 0x0000a200ff087b82 */ /* 0x002e620000000800 */
[----:B------:R-:W-:Y:S01]  /*4e40*/  IMAD.MOV.U32 R18, RZ, RZ, R0 ;  /* 0x000000ffff127224 */ /* 0x000fe200078e0000 */
[----:B------:R-:W-:Y:S01]  /*4e50*/  ULOP3.LUT UR7, UR7, 0x3fff, URZ, 0xc0, !UPT ;  /* 0x00003fff07077892 */ /* 0x000fe2000f8ec03f */
[----:B------:R-:W-:Y:S02]  /*4e60*/  IMAD.U32 R15, RZ, RZ, UR4 ;  /* 0x00000004ff0f7e24 */ /* 0x000fe4000f8e00ff */
[----:B------:R-:W-:Y:S01]  /*4e70*/  VIADD R11, R17, 0x9 ;  /* 0x00000009110b7836 */ /* 0x000fe20000000000 */
[----:B------:R-:W-:-:S02]  /*4e80*/  ULEA UR7, UR6, UR7, 0xa ;  /* 0x0000000706077291 */ /* 0x000fc4000f8e503f */
[----:B------:R-:W-:-:S05]  /*4e90*/  @!P1 LEA R15, R15, UR38, 0x3 ;  /* 0x000000260f0f9c11 */ /* 0x000fca000f8e18ff */
[----:B------:R-:W-:Y:S01]  /*4ea0*/  UMOV UR10, UR7 ;  /* 0x00000007000a7c82 */ /* 0x000fe20008000000 */
[----:B------:R-:W-:Y:S01]  /*4eb0*/  @!P1 VIADD R15, R15, 0x16840 ;  /* 0x000168400f0f9836 */ /* 0x000fe20000000000 */
[----:B------:R-:W-:Y:S01]  /*4ec0*/  HGMMA.64x64x16.F32 R88, R148, gdesc[UR8].tnspB, R88, gsb0 ;  /* 0x40e0000894587df0 */ /* 0x000fe20008000858 */
[----:B------:R-:W-:Y:S01]  /*4ed0*/  UIADD3 UR10, UR7, 0x80, URZ ;  /* 0x00000080070a7890 */ /* 0x000fe2000fffe03f */
[----:B------:R-:W-:Y:S02]  /*4ee0*/  UMOV UR11, 0x40000040 ;  /* 0x40000040000b7882 */ /* 0x000fe40000000000 */
[----:B------:R-:W-:Y:S01]  /*4ef0*/  @!P1 PRMT R15, RZ, 0x654, R15 ;  /* 0x00000654ff0f9816 */ /* 0x000fe2000000000f */
[----:B------:R-:W-:Y:S02]  /*4f00*/  WARPGROUP.DEPBAR.LE gsb0, 0x0 ;  /* 0x00008000000079c5 */ /* 0x000fe40000010000 */
[----:B------:R-:W-:-:S06]  /*4f10*/  WARPGROUP.ARRIVE ;  /* 0x00000000000079c5 */ /* 0x000fcc0000000000 */
[----:B------:R-:W-:Y:S01]  /*4f20*/  HGMMA.64x64x16.F32 R88, R144, gdesc[UR8].tnspB, R88, gsb0 ;  /* 0x40e0000890587df0 */ /* 0x000fe20008000858 */
[----:B------:R-:W-:Y:S01]  /*4f30*/  UIADD3 UR10, UR7, 0x100, URZ ;  /* 0x00000100070a7890 */ /* 0x000fe2000fffe03f */
[----:B------:R-:W-:Y:S01]  /*4f40*/  UMOV UR11, 0x40000040 ;  /* 0x40000040000b7882 */ /* 0x000fe20000000000 */
        /* <DEDUP_REMOVED lines=24> */
[----:B------:R-:W-:Y:S02]  /*50d0*/  UMOV UR11, 0x40000040 ;  /* 0x40000040000b7882 */ /* 0x000fe40000000000 */
[----:B------:R-:W-:Y:S02]  /*50e0*/  @UP0 ULDC UR7, c[0x0][0x44c] ;  /* 0x0001130000070ab9 */ /* 0x000fe40000000800 */
[----:B0-----:R-:W-:Y:S01]  /*50f0*/  @P2 IMAD.HI.U32 R7, R0, UR7, RZ ;  /* 0x0000000700072c27 */ /* 0x001fe2000f8e00ff */
[----:B------:R-:W-:Y:S01]  /*5100*/  @UP0 ULDC UR7, c[0x0][0x450] ;  /* 0x0001140000070ab9 */ /* 0x000fe20000000800 */
[----:B------:R-:W-:-:S03]  /*5110*/  ISETP.GE.U32.AND P2, PT, R2, 0x180, PT ;  /* 0x000001800200780c */ /* 0x000fc60003f46070 */
[----:B------:R-:W-:Y:S01]  /*5120*/  @P3 SHF.R.U32.HI R18, RZ, UR7, R7 ;  /* 0x00000007ff123c19 */ /* 0x000fe20008011607 */
[----:B------:R-:W-:Y:S01]  /*5130*/  IMAD.SHL.U32 R7, R9, 0x80, RZ ;  /* 0x0000008009077824 */ /* 0x000fe200078e00ff */
[----:B------:R-:W-:Y:S02]  /*5140*/  SEL R14, R11, 0x9, !P2 ;  /* 0x000000090b0e7807 */ /* 0x000fe40005000000 */
[----:B------:R-:W-:Y:S01]  /*5150*/  PLOP3.LUT P2, PT, PT, PT, UP1, 0x40, 0x0 ;  /* 0x000000000000781c */ /* 0x000fe20003f4e818 */
[----:B------:R-:W0:Y:S01]  /*5160*/  SHFL.IDX PT, R22, R18, RZ, 0x1c1f ;  /* 0x001c1fff12167589 */ /* 0x000e2200000e0000 */
[----:B------:R-:W-:-:S05]  /*5170*/  IADD3 R20, -R7, 0x1, RZ ;  /* 0x0000000107147810 */ /* 0x000fca0007ffe1ff */
[----:B------:R-:W-:-:S04]  /*5180*/  IMAD R11, R3, -0x2, R20 ;  /* 0xfffffffe030b7824 */ /* 0x000fc800078e0214 */
[----:B------:R-:W-:Y:S01]  /*5190*/  IMAD R11, R16, UR27, R11 ;  /* 0x0000001b100b7c24 */ /* 0x000fe2000f8e020b */
[----:B------:R-:W-:Y:S02]  /*51a0*/  WARPGROUP.DEPBAR.LE gsb0, 0x0 ;  /* 0x00008000000079c5 */ /* 0x000fe40000010000 */
[----:B------:R-:W-:-:S06]  /*51b0*/  WARPGROUP.ARRIVE ;  /* 0x00000000000079c5 */ /* 0x000fcc0000000000 */
[----:B------:R-:W-:Y:S03]  /*51c0*/  HGMMA.64x64x16.F32 R88, R120, gdesc[UR8].tnspB, R88, gsb0 ;  /* 0x40e0000878587df0 */ /* 0x000fe60008000858 */
[----:B------:R-:W-:Y:S02]  /*51d0*/  WARPGROUP.DEPBAR.LE gsb0, 0x0 ;  /* 0x00008000000079c5 */ /* 0x000fe40000010000 */
[----:B------:R2:W-:Y:S06]  /*51e0*/  BAR.ARV R14, 0x100 ;  /* 0x0004000e0000751d */ /* 0x0005ec0000002000 */
[----:B------:R1:W-:Y:S02]  /*51f0*/  @!P1 SYNCS.ARRIVE.TRANS64.RED.A1T0 RZ, [R15+URZ], RZ ;  /* 0x000000ff0fff99a7 */ /* 0x0003e4000810043f */
[----:B-1----:R-:W-:-:S04]  /*5200*/  IMAD.IADD R15, R11, 0x1, -R8 ;  /* 0x000000010b0f7824 */ /* 0x002fc800078e0a08 */
[C---:B------:R-:W-:Y:S02]  /*5210*/  VIADD R11, R15.reuse, UR28 ;  /* 0x0000001c0f0b7c36 */ /* 0x040fe40008000000 */
[----:B------:R-:W-:Y:S02]  /*5220*/  VIADD R15, R15, UR25 ;  /* 0x000000190f0f7c36 */ /* 0x000fe40008000000 */
[--C-:B0-----:R-:W-:Y:S02]  /*5230*/  IMAD.IADD R19, R11, 0x1, R22.reuse ;  /* 0x000000010b137824 */ /* 0x101fe400078e0216 */
[----:B------:R-:W-:Y:S01]  /*5240*/  IMAD.IADD R21, R15, 0x1, R22 ;  /* 0x000000010f157824 */ /* 0x000fe200078e0216 */
[----:B--2---:R-:W-:Y:S06]  /*5250*/  @P2 BRA `(.L_x_12987) ;  /* 0x00000000005c2947 */ /* 0x004fec0003800000 */
        /* <DEDUP_REMOVED lines=13> */
.L_x_12989:
[----:B------:R-:W-:-:S05]  /*5330*/  IMAD.U32 R20, RZ, RZ, UR29 ;  /* 0x0000001dff147e24 */ /* 0x000fca000f8e00ff */
[----:B------:R-:W-:-:S13]  /*5340*/  ISETP.NE.AND P2, PT, R20, 0x1, PT ;  /* 0x000000011400780c */ /* 0x000fda0003f45270 */
[----:B------:R-:W0:Y:S02]  /*5350*/  @P2 LDC.64 R120, c[0x0][0x9e8] ;  /* 0x00027a00ff782b82 */ /* 0x000e240000000a00 */
[----:B0-----:R-:W-:-:S05]  /*5360*/  @P2 IMAD.HI.U32 R14, R23, R120, RZ ;  /* 0x00000078170e2227 */ /* 0x001fca00078e00ff */
[----:B------:R-:W-:-:S07]  /*5370*/  @P2 SHF.R.U32.HI R23, RZ, R121, R14 ;  /* 0x00000079ff172219 */ /* 0x000fce000001160e */
.L_x_12990:
[----:B------:R-:W-:Y:S05]  /*5380*/  BSYNC B0 ;  /* 0x0000000000007941 */ /* 0x000fea0003800000 */
.L_x_12988:
[----:B------:R-:W-:-:S04]  /*5390*/  IMAD R14, R23, R20, -R7 ;  /* 0x00000014170e7224 */ /* 0x000fc800078e0a07 */
[----:B------:R-:W-:-:S05]  /*53a0*/  IMAD R14, R3, -0x2, R14 ;  /* 0xfffffffe030e7824 */ /* 0x000fca00078e020e */
[----:B------:R-:W-:Y:S02]  /*53b0*/  VIADDMNMX R19, R14, R20, R19, PT ;  /* 0x000000140e137246 */ /* 0x000fe40003800113 */
[----:B------:R-:W-:-:S07]  /*53c0*/  VIMNMX R21, R21, R14, !PT ;  /* 0x0000000e15157248 */ /* 0x000fce0007fe0100 */
.L_x_12987:
        /* <DEDUP_REMOVED lines=14> */
[----:B------:R-:W-:Y:S01]  /*54b0*/  ISETP.LT.OR P6, PT, R19, 0x9, P6 ;  /* 0x000000091300780c */ /* 0x000fe200037c1670 */
        /* <DEDUP_REMOVED lines=8> */
[C---:B------:R-:W-:Y:S02]  /*5540*/  ISETP.GT.AND P3, PT, R21.reuse, 0x19, P2 ;  /* 0x000000191500780c */ /* 0x040fe40001764270 */
        /* <DEDUP_REMOVED lines=91> */
.L_x_12993:
[----:B------:R-:W-:-:S05]  /*5b00*/  IMAD.U32 R140, RZ, RZ, UR29 ;  /* 0x0000001dff8c7e24 */ /* 0x000fca000f8e00ff */
[----:B------:R-:W-:-:S13]  /*5b10*/  ISETP.NE.AND P3, PT, R140, 0x1, PT ;  /* 0x000000018c00780c */ /* 0x000fda0003f65270 */
[----:B------:R-:W0:Y:S02]  /*5b20*/  @P3 LDC.64 R138, c[0x0][0x9e8] ;  /* 0x00027a00ff8a3b82 */ /* 0x000e240000000a00 */
[----:B0-----:R-:W-:-:S05]  /*5b30*/  @P3 IMAD.HI.U32 R138, R19, R138, RZ ;  /* 0x0000008a138a3227 */ /* 0x001fca00078e00ff */
[----:B------:R-:W-:-:S07]  /*5b40*/  @P3 SHF.R.U32.HI R19, RZ, R139, R138 ;  /* 0x0000008bff133219 */ /* 0x000fce000001168a */
.L_x_12994:
[----:B------:R-:W-:Y:S05]  /*5b50*/  BSYNC B0 ;  /* 0x0000000000007941 */ /* 0x000fea0003800000 */
.L_x_12992:
[----:B------:R-:W-:-:S04]  /*5b60*/  IMAD R14, R19, R140, -R7 ;  /* 0x0000008c130e7224 */ /* 0x000fc800078e0a07 */
[----:B------:R-:W-:-:S05]  /*5b70*/  IMAD R14, R3, -0x2, R14 ;  /* 0xfffffffe030e7824 */ /* 0x000fca00078e020e */
[----:B------:R-:W-:Y:S02]  /*5b80*/  VIADDMNMX R11, R14, R140, R11, PT ;  /* 0x0000008c0e0b7246 */ /* 0x000fe4000380010b */
[----:B------:R-:W-:-:S07]  /*5b90*/  VIMNMX R15, R15, R14, !PT ;  /* 0x0000000e0f0f7248 */ /* 0x000fce0007fe0100 */
.L_x_12991:
        /* <DEDUP_REMOVED lines=22> */
[----:B------:R-:W-:Y:S02]  /*5d00*/  ISETP.GT.AND P5, PT, R15, 0x10, P2 ;  /* 0x000000100f00780c */ /* 0x000fe400017a4270 */
[----:B------:R-:W-:Y:S02]  /*5d10*/  FMNMX.FTZ R7, R44, R7, !PT ;  /* 0x000000072c077209 */ /* 0x000fe40007810000 */
[C---:B------:R-:W-:Y:S02]  /*5d20*/  ISETP.LT.OR P3, PT, R11.reuse, 0xa, P3 ;  /* 0x0000000a0b00780c */ /* 0x040fe40001f61670 */
        /* <DEDUP_REMOVED lines=19> */
[----:B------:R-:W-:-:S02]  /*5e60*/  ISETP.LT.OR P3, PT, R11, 0x22, P3 ;  /* 0x000000220b00780c */ /* 0x000fc40001f61670 */
        /* <DEDUP_REMOVED lines=25> */
[-CC-:B------:R-:W-:Y:S01]  /*6000*/  FFMA.FTZ R21, R144, R7.reuse, -R19.reuse ;  /* 0x0000000790157223 */ /* 0x180fe20000010813 */
[----:B------:R-:W-:Y:S01]  /*6010*/  FSEL R144, R39, -INF , !P5 ;  /* 0xff80000027907808 */ /* 0x000fe20006800000 */
[-CC-:B------:R-:W-:Y:S01]  /*6020*/  FFMA.FTZ R150, R146, R7.reuse, -R19.reuse ;  /* 0x0000000792967223 */ /* 0x180fe20000010813 */
[----:B------:R-:W-:Y:S01]  /*6030*/  ISETP.LT.OR P4, PT, R11, 0x21, P4 ;  /* 0x000000210b00780c */ /* 0x000fe20002781670 */
[-CC-:B------:R-:W-:Y:S01]  /*6040*/  FFMA.FTZ R31, R36, R7.reuse, -R19.reuse ;  /* 0x00000007241f7223 */ /* 0x180fe20000010813 */
[C---:B------:R-:W-:Y:S01]  /*6050*/  ISETP.GT.AND P5, PT, R15.reuse, 0x28, P2 ;  /* 0x000000280f00780c */ /* 0x040fe200017a4270 */
[-CC-:B------:R-:W-:Y:S01]  /*6060*/  FFMA.FTZ R23, R152, R7.reuse, -R19.reuse ;  /* 0x0000000798177223 */ /* 0x180fe20000010813 */
[----:B------:R-:W-:Y:S01]  /*6070*/  FSEL R42, R42, -INF , !P4 ;  /* 0xff8000002a2a7808 */ /* 0x000fe20006000000 */
[-CC-:B------:R-:W-:Y:S01]  /*6080*/  FFMA.FTZ R33, R40, R7.reuse, -R19.reuse ;  /* 0x0000000728217223 */ /* 0x180fe20000010813 */
[----:B------:R-:W-:Y:S01]  /*6090*/  ISETP.GT.AND P4, PT, R15, RZ, P2 ;  /* 0x000000ff0f00720c */ /* 0x000fe20001784270 */
[-CC-:B------:R-:W-:Y:S01]  /*60a0*/  FFMA.FTZ R44, R44, R7.reuse, -R19.reuse ;  /* 0x000000072c2c7223 */ /* 0x180fe20000010813 */
[C---:B------:R-:W-:Y:S01]  /*60b0*/  ISETP.LT.OR P5, PT, R11.reuse, 0x29, P5 ;  /* 0x000000290b00780c */ /* 0x040fe20002fa1670 */
[-CC-:B------:R-:W-:Y:S01]  /*60c0*/  FFMA.FTZ R48, R48, R7.reuse, -R19.reuse ;  /* 0x0000000730307223 */ /* 0x180fe20000010813 */
[----:B------:R-:W-:Y:S01]  /*60d0*/  ISETP.LT.OR P4, PT, R11, 0x1, P4 ;  /* 0x000000010b00780c */ /* 0x000fe20002781670 */
[-CC-:B------:R-:W-:Y:S01]  /*60e0*/  FFMA.FTZ R52, R52, R7.reuse, -R19.reuse ;  /* 0x0000000734347223 */ /* 0x180fe20000010813 */
[----:B------:R-:W-:Y:S01]  /*60f0*/  FSEL R146, R43, -INF , !P3 ;  /* 0xff8000002b927808 */ /* 0x000fe20005800000 */
[-CC-:B------:R-:W-:Y:S01]  /*6100*/  FFMA.FTZ R56, R56, R7.reuse, -R19.reuse ;  /* 0x0000000738387223 */ /* 0x180fe20000010813 */
[----:B------:R-:W-:Y:S01]  /*6110*/  FSEL R26, R26, -INF , !P4 ;  /* 0xff8000001a1a7808 */ /* 0x000fe20006000000 */
[-CC-:B------:R-:W-:Y:S01]  /*6120*/  FFMA.FTZ R39, R68, R7.reuse, -R19.reuse ;  /* 0x0000000744277223 */ /* 0x180fe20000010813 */
[C---:B------:R-:W-:Y:S01]  /*6130*/  ISETP.GT.AND P3, PT, R15.reuse, 0x29, P2 ;  /* 0x000000290f00780c */ /* 0x040fe20001764270 */
[-CC-:B------:R-:W-:Y:S01]  /*6140*/  FFMA.FTZ R20, R20, R7.reuse, -R19.reuse ;  /* 0x0000000714147223 */ /* 0x180fe20000010813 */
[----:B------:R-:W-:Y:S01]  /*6150*/  FMNMX.FTZ R25, R26, R10, !PT ;  /* 0x0000000a1a197209 */ /* 0x000fe20007810000 */
[-CC-:B------:R-:W-:Y:S01]  /*6160*/  FFMA.FTZ R18, R18, R7.reuse, -R19.reuse ;  /* 0x0000000712127223 */ /* 0x180fe20000010813 */
[----:B------:R-:W-:Y:S01]  /*6170*/  FSEL R46, R46, -INF , !P5 ;  /* 0xff8000002e2e7808 */ /* 0x000fe20006800000 */
[--C-:B------:R-:W-:Y:S01]  /*6180*/  FFMA.FTZ R22, R22, R7, -R19.reuse ;  /* 0x0000000716167223 */ /* 0x100fe20000010813 */
[----:B------:R-:W-:Y:S01]  /*6190*/  FMNMX.FTZ R27, R138, R25, !PT ;  /* 0x000000198a1b7209 */ /* 0x000fe20007810000 */
[-CC-:B------:R-:W-:Y:S01]  /*61a0*/  FFMA.FTZ R24, R24, R7.reuse, -R19.reuse ;  /* 0x0000000718187223 */ /* 0x180fe20000010813 */
        /* <DEDUP_REMOVED lines=8> */
[----:B------:R-:W-:Y:S01]  /*6230*/  FFMA.FTZ R68, R134, R7, -R19 ;  /* 0x0000000786447223 */ /* 0x000fe20000010813 */
[----:B------:R-:W-:Y:S01]  /*6240*/  ISETP.GT.AND P3, PT, R15, 0x31, P2 ;  /* 0x000000310f00780c */ /* 0x000fe20001764270 */
[----:B------:R-:W-:Y:S01]  /*6250*/  MUFU.EX2 R148, R148 ;  /* 0x0000009400947308 */ /* 0x000fe20000000800 */
[----:B------:R-:W-:-:S02]  /*6260*/  FMNMX.FTZ R27, R34, R27, !PT ;  /* 0x0000001b221b7209 */ /* 0x000fc40007810000 */
[----:B------:R-:W-:Y:S02]  /*6270*/  FSEL R152, R47, -INF , !P4 ;  /* 0xff8000002f987808 */ /* 0x000fe40006000000 */
[----:B0-----:R-:W-:Y:S02]  /*6280*/  FMNMX.FTZ R29, R142, R27, !PT ;  /* 0x0000001b8e1d7209 */ /* 0x001fe40007810000 */
[----:B------:R-:W-:Y:S01]  /*6290*/  ISETP.LT.OR P5, PT, R11, 0x31, P5 ;  /* 0x000000310b00780c */ /* 0x000fe20002fa1670 */
[----:B------:R0:W-:Y:S01]  /*62a0*/  MUFU.EX2 R27, R31 ;  /* 0x0000001f001b7308 */ /* 0x0001e20000000800 */
[----:B------:R-:W-:Y:S02]  /*62b0*/  FMNMX.FTZ R29, R38, R29, !PT ;  /* 0x0000001d261d7209 */ /* 0x000fe40007810000 */
[----:B------:R-:W-:Y:S02]  /*62c0*/  ISETP.GT.AND P4, PT, R15, 0x38, P2 ;  /* 0x000000380f00780c */ /* 0x000fe40001784270 */
[----:B------:R-:W-:-:S02]  /*62d0*/  FMNMX.FTZ R29, R144, R29, !PT ;  /* 0x0000001d901d7209 */ /* 0x000fc40007810000 */
[----:B------:R-:W-:Y:S01]  /*62e0*/  ISETP.LT.OR P3, PT, R11, 0x32, P3 ;  /* 0x000000320b00780c */ /* 0x000fe20001f61670 */
[----:B------:R-:W-:Y:S01]  /*62f0*/  MUFU.EX2 R21, R21 ;  /* 0x0000001500157308 */ /* 0x000fe20000000800 */
[----:B------:R-:W-:Y:S02]  /*6300*/  FMNMX.FTZ R29, R42, R29, !PT ;  /* 0x0000001d2a1d7209 */ /* 0x000fe40007810000 */
[----:B------:R-:W-:Y:S02]  /*6310*/  FSEL R50, R50, -INF , !P5 ;  /* 0xff80000032327808 */ /* 0x000fe40006800000 */
[----:B0-----:R-:W-:Y:S02]  /*6320*/  FMNMX.FTZ R31, R146, R29, !PT ;  /* 0x0000001d921f7209 */ /* 0x001fe40007810000 */
[----:B------:R-:W-:Y:S01]  /*6330*/  ISETP.GT.AND P5, PT, R15, 0x39, P2 ;  /* 0x000000390f00780c */ /* 0x000fe200017a4270 */
[----:B------:R0:W-:Y:S01]  /*6340*/  MUFU.EX2 R29, R33 ;  /* 0x00000021001d7308 */ /* 0x0001e20000000800 */
[----:B------:R-:W-:-:S02]  /*6350*/  FMNMX.FTZ R31, R46, R31, !PT ;  /* 0x0000001f2e1f7209 */ /* 0x000fc40007810000 */
[----:B------:R-:W-:Y:S02]  /*6360*/  FSEL R32, R51, -INF , !P3 ;  /* 0xff80000033207808 */ /* 0x000fe40005800000 */
[----:B------:R-:W-:Y:S02]  /*6370*/  FMNMX.FTZ R31, R152, R31, !PT ;  /* 0x0000001f981f7209 */ /* 0x000fe40007810000 */
[----:B------:R-:W-:Y:S01]  /*6380*/  ISETP.LT.OR P4, PT, R11, 0x39, P4 ;  /* 0x000000390b00780c */ /* 0x000fe20002781670 */
[----:B------:R-:W-:Y:S01]  /*6390*/  MUFU.EX2 R150, R150 ;  /* 0x0000009600967308 */ /* 0x000fe20000000800 */
[----:B------:R-:W-:Y:S02]  /*63a0*/  FMNMX.FTZ R31, R50, R31, !PT ;  /* 0x0000001f321f7209 */ /* 0x000fe40007810000 */
[----:B------:R-:W-:Y:S02]  /*63b0*/  ISETP.GT.AND P3, PT, R15, 0x40, P2 ;  /* 0x000000400f00780c */ /* 0x000fe40001764270 */
[----:B------:R-:W-:-:S02]  /*63c0*/  ISETP.LT.OR P5, PT, R11, 0x3a, P5 ;  /* 0x0000003a0b00780c */ /* 0x000fc40002fa1670 */
[----:B------:R-:W-:Y:S01]  /*63d0*/  FSEL R54, R54, -INF , !P4 ;  /* 0xff80000036367808 */ /* 0x000fe20006000000 */
[----:B------:R-:W-:Y:S01]  /*63e0*/  MUFU.EX2 R23, R23 ;  /* 0x0000001700177308 */ /* 0x000fe20000000800 */
[----:B0-----:R-:W-:Y:S02]  /*63f0*/  FMNMX.FTZ R33, R32, R31, !PT ;  /* 0x0000001f20217209 */ /* 0x001fe40007810000 */
[----:B------:R-:W-:Y:S02]  /*6400*/  ISETP.GT.AND P4, PT, R15, 0x41, P2 ;  /* 0x000000410f00780c */ /* 0x000fe40001784270 */
[----:B------:R-:W-:Y:S02]  /*6410*/  FSEL R36, R55, -INF , !P5 ;  /* 0xff80000037247808 */ /* 0x000fe40006800000 */
[----:B------:R-:W-:Y:S01]  /*6420*/  ISETP.LT.OR P3, PT, R11, 0x41, P3 ;  /* 0x000000410b00780c */ /* 0x000fe20001f61670 */
[----:B------:R-:W-:Y:S01]  /*6430*/  MUFU.EX2 R31, R44 ;  /* 0x0000002c001f7308 */ /* 0x000fe20000000800 */
[----:B------:R-:W-:-:S02]  /*6440*/  FMNMX.FTZ R33, R54, R33, !PT ;  /* 0x0000002136217209 */ /* 0x000fc40007810000 */
[----:B------:R-:W-:Y:S02]  /*6450*/  ISETP.GT.AND P5, PT, R15, 0x48, P2 ;  /* 0x000000480f00780c */ /* 0x000fe400017a4270 */
[----:B------:R-:W-:Y:S02]  /*6460*/  ISETP.LT.OR P4, PT, R11, 0x42, P4 ;  /* 0x000000420b00780c */ /* 0x000fe40002781670 */
[----:B------:R-:W-:Y:S01]  /*6470*/  FSEL R58, R58, -INF , !P3 ;  /* 0xff8000003a3a7808 */ /* 0x000fe20005800000 */
[----:B------:R-:W-:Y:S01]  /*6480*/  MUFU.EX2 R20, R20 ;  /* 0x0000001400147308 */ /* 0x000fe20000000800 */
[----:B------:R-:W-:Y:S02]  /*6490*/  FMNMX.FTZ R33, R36, R33, !PT ;  /* 0x0000002124217209 */ /* 0x000fe40007810000 */
[----:B------:R-:W-:Y:S02]  /*64a0*/  ISETP.GT.AND P3, PT, R15, 0x49, P2 ;  /* 0x000000490f00780c */ /* 0x000fe40001764270 */
[----:B------:R-:W-:-:S02]  /*64b0*/  FSEL R40, R59, -INF , !P4 ;  /* 0xff8000003b287808 */ /* 0x000fc40006000000 */
[----:B------:R-:W-:Y:S01]  /*64c0*/  ISETP.LT.OR P5, PT, R11, 0x49, P5 ;  /* 0x000000490b00780c */ /* 0x000fe20002fa1670 */
[----:B------:R-:W-:Y:S01]  /*64d0*/  MUFU.EX2 R18, R18 ;  /* 0x0000001200127308 */ /* 0x000fe20000000800 */
[----:B------:R-:W-:Y:S02]  /*64e0*/  FMNMX.FTZ R33, R58, R33, !PT ;  /* 0x000000213a217209 */ /* 0x000fe40007810000 */
[----:B------:R-:W-:Y:S02]  /*64f0*/  ISETP.GT.AND P4, PT, R15, 0x50, P2 ;  /* 0x000000500f00780c */ /* 0x000fe40001784270 */
[----:B------:R-:W-:Y:S02]  /*6500*/  ISETP.LT.OR P3, PT, R11, 0x4a, P3 ;  /* 0x0000004a0b00780c */ /* 0x000fe40001f61670 */
[----:B------:R-:W-:Y:S01]  /*6510*/  FSEL R62, R62, -INF , !P5 ;  /* 0xff8000003e3e7808 */ /* 0x000fe20006800000 */
[----:B------:R-:W-:Y:S01]  /*6520*/  MUFU.EX2 R22, R22 ;  /* 0x0000001600167308 */ /* 0x000fe20000000800 */
[----:B------:R-:W-:-:S02]  /*6530*/  FMNMX.FTZ R35, R40, R33, !PT ;  /* 0x0000002128237209 */ /* 0x000fc40007810000 */
[----:B------:R-:W-:Y:S02]  /*6540*/  ISETP.GT.AND P5, PT, R15, 0x51, P2 ;  /* 0x000000510f00780c */ /* 0x000fe400017a4270 */
[----:B------:R-:W-:Y:S02]  /*6550*/  FSEL R154, R63, -INF , !P3 ;  /* 0xff8000003f9a7808 */ /* 0x000fe40005800000 */
[----:B------:R-:W-:Y:S01]  /*6560*/  ISETP.LT.OR P4, PT, R11, 0x51, P4 ;  /* 0x000000510b00780c */ /* 0x000fe20002781670 */
[----:B------:R0:W-:Y:S01]  /*6570*/  MUFU.EX2 R33, R48 ;  /* 0x0000003000217308 */ /* 0x0001e20000000800 */
[----:B------:R-:W-:Y:S02]  /*6580*/  FMNMX.FTZ R35, R62, R35, !PT ;  /* 0x000000233e237209 */ /* 0x000fe40007810000 */
[----:B------:R-:W-:Y:S02]  /*6590*/  ISETP.GT.AND P3, PT, R15, 0x58, P2 ;  /* 0x000000580f00780c */ /* 0x000fe40001764270 */
[----:B------:R-:W-:-:S02]  /*65a0*/  ISETP.LT.OR P5, PT, R11, 0x52, P5 ;  /* 0x000000520b00780c */ /* 0x000fc40002fa1670 */
[----:B------:R-:W-:Y:S01]  /*65b0*/  FSEL R66, R66, -INF , !P4 ;  /* 0xff80000042427808 */ /* 0x000fe20006000000 */
[----:B------:R-:W-:Y:S01]  /*65c0*/  MUFU.EX2 R24, R24 ;  /* 0x0000001800187308 */ /* 0x000fe20000000800 */
[----:B------:R-:W-:Y:S01]  /*65d0*/  FMNMX.FTZ R35, R154, R35, !PT ;  /* 0x000000239a237209 */ /* 0x000fe20007810000 */
[----:B0-----:R-:W-:Y:S01]  /*65e0*/  FFMA.FTZ R48, R120, R7, -R19 ;  /* 0x0000000778307223 */ /* 0x001fe20000010813 */
        /* <DEDUP_REMOVED lines=13> */
[----:B------:R0:W-:Y:S01]  /*66c0*/  MUFU.EX2 R35, R52 ;  /* 0x0000003400237308 */ /* 0x0001e20000000800 */
[----:B------:R-:W-:Y:S02]  /*66d0*/  FMNMX.FTZ R44, R70, R37, !PT ;  /* 0x00000025462c7209 */ /* 0x000fe40007810000 */
[----:B------:R-:W-:Y:S02]  /*66e0*/  ISETP.GT.AND P4, PT, R15, 0x68, P2 ;  /* 0x000000680f00780c */ /* 0x000fe40001784270 */
[----:B------:R-:W-:Y:S02]  /*66f0*/  ISETP.LT.OR P3, PT, R11, 0x62, P3 ;  /* 0x000000620b00780c */ /* 0x000fe40001f61670 */
[----:B------:R-:W-:Y:S01]  /*6700*/  FSEL R74, R74, -INF , !P5 ;  /* 0xff8000004a4a7808 */ /* 0x000fe20006800000 */
[----:B------:R-:W-:Y:S01]  /*6710*/  MUFU.EX2 R39, R39 ;  /* 0x0000002700277308 */ /* 0x000fe20000000800 */
[----:B------:R-:W-:Y:S01]  /*6720*/  FMNMX.FTZ R37, R71, R44, !PT ;  /* 0x0000002c47257209 */ /* 0x000fe20007810000 */
[-CC-:B0-----:R-:W-:Y:S01]  /*6730*/  FFMA.FTZ R52, R122, R7.reuse, -R19.reuse ;  /* 0x000000077a347223 */ /* 0x181fe20000010813 */
[----:B------:R-:W-:Y:S01]  /*6740*/  ISETP.GT.AND P5, PT, R15, 0x69, P2 ;  /* 0x000000690f00780c */ /* 0x000fe200017a4270 */
[----:B------:R-:W-:Y:S01]  /*6750*/  FFMA.FTZ R122, R84, R7, -R19 ;  /* 0x00000007547a7223 */ /* 0x000fe20000010813 */
        /* <DEDUP_REMOVED lines=12> */
[----:B------:R-:W-:Y:S01]  /*6820*/  MUFU.EX2 R45, R45 ;  /* 0x0000002d002d7308 */ /* 0x000fe20000000800 */
[----:B------:R-:W-:Y:S02]  /*6830*/  FMNMX.FTZ R37, R78, R37, !PT ;  /* 0x000000254e257209 */ /* 0x000fe40007810000 */
[----:B------:R-:W-:Y:S02]  /*6840*/  ISETP.GT.AND P5, PT, R15, 0x78, P2 ;  /* 0x000000780f00780c */ /* 0x000fe400017a4270 */
[----:B------:R-:W-:-:S02]  /*6850*/  ISETP.LT.OR P4, PT, R11, 0x72, P4 ;  /* 0x000000720b00780c */ /* 0x000fc40002781670 */
[----:B------:R-:W-:Y:S01]  /*6860*/  FSEL R82, R82, -INF , !P3 ;  /* 0xff80000052527808 */ /* 0x000fe20005800000 */
[----:B------:R-:W-:Y:S01]  /*6870*/  MUFU.EX2 R68, R68 ;  /* 0x0000004400447308 */ /* 0x000fe20000000800 */
[----:B------:R-:W-:Y:S02]  /*6880*/  FMNMX.FTZ R37, R120, R37, !PT ;  /* 0x0000002578257209 */ /* 0x000fe40007810000 */
[----:B------:R-:W-:Y:S02]  /*6890*/  ISETP.GT.AND P2, PT, R15, 0x79, P2 ;  /* 0x000000790f00780c */ /* 0x000fe40001744270 */
[----:B------:R-:W-:Y:S02]  /*68a0*/  ISETP.LT.OR P5, PT, R11, 0x79, P5 ;  /* 0x000000790b00780c */ /* 0x000fe40002fa1670 */
[----:B------:R-:W-:Y:S01]  /*68b0*/  FSEL R83, R83, -INF , !P4 ;  /* 0xff80000053537808 */ /* 0x000fe20006000000 */
[----:B------:R0:W1:Y:S01]  /*68c0*/  MUFU.EX2 R15, R56 ;  /* 0x00000038000f7308 */ /* 0x0000620000000800 */
[----:B------:R-:W-:-:S02]  /*68d0*/  FMNMX.FTZ R44, R82, R37, !PT ;  /* 0x00000025522c7209 */ /* 0x000fc40007810000 */
[----:B------:R-:W-:Y:S01]  /*68e0*/  ISETP.LT.OR P2, PT, R11, 0x7a, P2 ;  /* 0x0000007a0b00780c */ /* 0x000fe20001741670 */
[-CC-:B------:R-:W-:Y:S01]  /*68f0*/  FFMA.FTZ R11, R60, R7.reuse, -R19.reuse ;  /* 0x000000073c0b7223 */ /* 0x180fe20000010813 */
[----:B------:R-:W-:Y:S01]  /*6900*/  FSEL R86, R86, -INF , !P5 ;  /* 0xff80000056567808 */ /* 0x000fe20006800000 */
[-CC-:B------:R-:W-:Y:S01]  /*6910*/  FFMA.FTZ R60, R126, R7.reuse, -R19.reuse ;  /* 0x000000077e3c7223 */ /* 0x180fe20000010813 */
[----:B------:R-:W-:Y:S01]  /*6920*/  FMNMX.FTZ R37, R83, R44, !PT ;  /* 0x0000002c53257209 */ /* 0x000fe20007810000 */
[-CC-:B------:R-:W-:Y:S01]  /*6930*/  FFMA.FTZ R126, R76, R7.reuse, -R19.reuse ;  /* 0x000000074c7e7223 */ /* 0x180fe20000010813 */
[----:B------:R-:W-:Y:S01]  /*6940*/  FSEL R87, R87, -INF , !P2 ;  /* 0xff80000057577808 */ /* 0x000fe20005000000 */
[--C-:B0-----:R-:W-:Y:S01]  /*6950*/  FFMA.FTZ R56, R124, R7, -R19.reuse ;  /* 0x000000077c387223 */ /* 0x101fe20000010813 */
[----:B------:R-:W-:Y:S01]  /*6960*/  FMNMX.FTZ R44, R86, R37, !PT ;  /* 0x00000025562c7209 */ /* 0x000fe20007810000 */
[-CC-:B------:R-:W-:Y:S01]  /*6970*/  FFMA.FTZ R37, R64, R7.reuse, -R19.reuse ;  /* 0x0000000740257223 */ /* 0x180fe20000010813 */
[-CC-:B------:R-:W-:Y:S01]  /*6980*/  FFMA.FTZ R64, R128, R7.reuse, -R19.reuse ;  /* 0x0000000780407223 */ /* 0x180fe20000010813 */
[----:B------:R-:W-:Y:S01]  /*6990*/  FFMA.FTZ R124, R72, R7, -R19 ;  /* 0x00000007487c7223 */ /* 0x000fe20000010813 */
[----:B------:R-:W-:Y:S01]  /*69a0*/  FMNMX.FTZ R44, R87, R44, !PT ;  /* 0x0000002c572c7209 */ /* 0x000fe20007810000 */
[----:B------:R-:W-:Y:S01]  /*69b0*/  MUFU.EX2 R11, R11 ;  /* 0x0000000b000b7308 */ /* 0x000fe20000000800 */
[----:B-1----:R-:W-:-:S03]  /*69c0*/  F2FP.F16.F32.PACK_AB R132, R52, R15 ;  /* 0x0000000f3484723e */ /* 0x002fc600000000ff */
[----:B------:R-:W0:Y:S04]  /*69d0*/  SHFL.BFLY PT, R41, R44, 0x2, 0x1f ;  /* 0x0c401f002c297f89 */ /* 0x000e2800000e0000 */
[----:B------:R-:W1:Y:S08]  /*69e0*/  MUFU.EX2 R56, R56 ;  /* 0x0000003800387308 */ /* 0x000e700000000800 */
[----:B------:R-:W-:Y:S08]  /*69f0*/  MUFU.EX2 R37, R37 ;  /* 0x0000002500257308 */ /* 0x000ff00000000800 */
[----:B------:R-:W2:Y:S01]  /*6a00*/  MUFU.EX2 R60, R60 ;  /* 0x0000003c003c7308 */ /* 0x000ea20000000800 */
[----:B-1----:R-:W-:-:S02]  /*6a10*/  F2FP.F16.F32.PACK_AB R134, R56, R11 ;  /* 0x0000000b3886723e */ /* 0x002fc400000000ff */
[----:B0-----:R-:W-:Y:S01]  /*6a20*/  FMNMX.FTZ R47, R44, R41, !PT ;  /* 0x000000292c2f7209 */ /* 0x001fe20007810000 */
[----:B------:R-:W-:-:S04]  /*6a30*/  FFMA.FTZ R41, R130, R7, -R19 ;  /* 0x0000000782297223 */ /* 0x000fc80000010813 */
[----:B------:R-:W0:Y:S01]  /*6a40*/  MUFU.EX2 R64, R64 ;  /* 0x0000004000407308 */ /* 0x000e220000000800 */
[----:B------:R-:W1:Y:S07]  /*6a50*/  SHFL.BFLY PT, R44, R47, 0x1, 0x1f ;  /* 0x0c201f002f2c7f89 */ /* 0x000e6e00000e0000 */
[----:B------:R-:W-:Y:S01]  /*6a60*/  MUFU.EX2 R124, R124 ;  /* 0x0000007c007c7308 */ /* 0x000fe20000000800 */
[----:B--2---:R-:W-:-:S07]  /*6a70*/  F2FP.F16.F32.PACK_AB R128, R60, R37 ;  /* 0x000000253c80723e */ /* 0x004fce00000000ff */
[----:B------:R-:W-:Y:S01]  /*6a80*/  MUFU.EX2 R41, R41 ;  /* 0x0000002900297308 */ /* 0x000fe20000000800 */
[----:B0-----:R-:W-:-:S07]  /*6a90*/  F2FP.F16.F32.PACK_AB R130, R64, R39 ;  /* 0x000000274082723e */ /* 0x001fce00000000ff */
[----:B------:R-:W-:Y:S01]  /*6aa0*/  MUFU.EX2 R126, R126 ;  /* 0x0000007e007e7308 */ /* 0x000fe20000000800 */
[----:B-1----:R-:W-:Y:S01]  /*6ab0*/  FMNMX.FTZ R44, R47, R44, !PT ;  /* 0x0000002c2f2c7209 */ /* 0x002fe20007810000 */
[-C--:B------:R-:W-:Y:S01]  /*6ac0*/  FFMA.FTZ R47, R136, R7.reuse, -R19 ;  /* 0x00000007882f7223 */ /* 0x080fe20000010813 */
[----:B------:R-:W-:Y:S01]  /*6ad0*/  FMUL.FTZ R19, R6, R7 ;  /* 0x0000000706137220 */ /* 0x000fe20000410000 */
[----:B------:R-:W-:Y:S02]  /*6ae0*/  F2FP.F16.F32.PACK_AB R136, R28, R33 ;  /* 0x000000211c88723e */ /* 0x000fe400000000ff */
[C---:B------:R-:W-:Y:S01]  /*6af0*/  FMUL.FTZ R51, R44.reuse, R7 ;  /* 0x000000072c337220 */ /* 0x040fe20000410000 */
[----:B------:R-:W-:Y:S01]  /*6b00*/  FSETP.NEU.FTZ.AND P2, PT, R44, -INF , PT ;  /* 0xff8000002c00780b */ /* 0x000fe20003f5d000 */
[----:B------:R-:W-:Y:S03]  /*6b10*/  MUFU.EX2 R122, R122 ;  /* 0x0000007a007a7308 */ /* 0x000fe60000000800 */
        /* <DEDUP_REMOVED lines=18> */
[----:B0-----:R-:W-:Y:S01]  /*6c40*/  FFMA.FTZ R46, R19, R5, R148 ;  /* 0x00000005132e7223 */ /* 0x001fe20000010094 */
[----:B------:R-:W-:Y:S01]  /*6c50*/  MUFU.EX2 R149, R149 ;  /* 0x0000009500957308 */ /* 0x000fe20000000800 */
[-CC-:B------:R-:W-:Y:S01]  /*6c60*/  FFMA.FTZ R133, R58, R7.reuse, -R51.reuse ;  /* 0x000000073a857223 */ /* 0x180fe20000010833 */
[C---:B------:R-:W-:Y:S01]  /*6c70*/  F2FP.F16.F32.PACK_AB R148, R21.reuse, R148 ;  /* 0x000000941594723e */ /* 0x040fe200000000ff */
[----:B------:R-:W-:Y:S01]  /*6c80*/  FADD.FTZ R5, R21, R46 ;  /* 0x0000002e15057221 */ /* 0x000fe20000010000 */
[-CC-:B------:R-:W-:Y:S01]  /*6c90*/  FFMA.FTZ R40, R40, R7.reuse, -R51.reuse ;  /* 0x0000000728287223 */ /* 0x180fe20000010833 */
[----:B------:R-:W-:Y:S01]  /*6ca0*/  FFMA.FTZ R135, R62, R7, -R51 ;  /* 0x000000073e877223 */ /* 0x000fe20000010833 */
[----:B------:R-:W-:Y:S01]  /*6cb0*/  F2FP.F16.F32.PACK_AB R146, R18, R27 ;  /* 0x0000001b1292723e */ /* 0x000fe200000000ff */
[----:B------:R-:W-:Y:S01]  /*6cc0*/  FADD.FTZ R46, R150, R5 ;  /* 0x00000005962e7221 */ /* 0x000fe20000010000 */
[----:B------:R-:W-:Y:S01]  /*6cd0*/  FSEL R5, R44, RZ, P2 ;  /* 0x000000ff2c057208 */ /* 0x000fe20001000000 */
[----:B------:R-:W-:Y:S01]  /*6ce0*/  MUFU.EX2 R151, R151 ;  /* 0x0000009700977308 */ /* 0x000fe20000000800 */
[----:B------:R-:W-:Y:S01]  /*6cf0*/  F2FP.F16.F32.PACK_AB R140, R22, R29 ;  /* 0x0000001d168c723e */ /* 0x000fe200000000ff */
[----:B------:R-:W-:Y:S01]  /*6d00*/  FADD.FTZ R50, R23, R46 ;  /* 0x0000002e17327221 */ /* 0x000fe20000010000 */
[-CC-:B------:R-:W-:Y:S01]  /*6d10*/  FFMA.FTZ R46, R36, R7.reuse, -R51.reuse ;  /* 0x00000007242e7223 */ /* 0x180fe20000010833 */
[----:B------:R-:W-:Y:S01]  /*6d20*/  FADD.FTZ R36, -R5, R10 ;  /* 0x0000000a05247221 */ /* 0x000fe20000010100 */
[-CC-:B------:R-:W-:Y:S01]  /*6d30*/  FFMA.FTZ R129, R66, R7.reuse, -R51.reuse ;  /* 0x0000000742817223 */ /* 0x180fe20000010833 */
[----:B------:R-:W-:Y:S01]  /*6d40*/  FADD.FTZ R49, R25, R50 ;  /* 0x0000003219317221 */ /* 0x000fe20000010000 */
[-C--:B------:R-:W-:Y:S01]  /*6d50*/  FFMA.FTZ R131, R70, R7.reuse, -R51 ;  /* 0x0000000746837223 */ /* 0x080fe20000010833 */
[-C--:B------:R-:W-:Y:S01]  /*6d60*/  FMUL.FTZ R36, R36, R7.reuse ;  /* 0x0000000724247220 */ /* 0x080fe20000410000 */
[----:B------:R0:W-:Y:S01]  /*6d70*/  MUFU.EX2 R10, R46 ;  /* 0x0000002e000a7308 */ /* 0x0001e20000000800 */
[----:B------:R-:W-:Y:S01]  /*6d80*/  FADD.FTZ R50, R20, R49 ;  /* 0x0000003114327221 */ /* 0x000fe20000010000 */
[-CC-:B------:R-:W-:Y:S01]  /*6d90*/  FFMA.FTZ R71, R71, R7.reuse, -R51.reuse ;  /* 0x0000000747477223 */ /* 0x180fe20000010833 */
[--C-:B------:R-:W-:Y:S01]  /*6da0*/  FFMA.FTZ R125, R74, R7, -R51.reuse ;  /* 0x000000074a7d7223 */ /* 0x100fe20000010833 */
[----:B------:R-:W-:Y:S01]  /*6db0*/  F2FP.F16.F32.PACK_AB R144, R20, R25 ;  /* 0x000000191490723e */ /* 0x000fe200000000ff */
[----:B------:R-:W-:Y:S01]  /*6dc0*/  FADD.FTZ R5, R27, R50 ;  /* 0x000000321b057221 */ /* 0x000fe20000010000 */
[-CC-:B------:R-:W-:Y:S01]  /*6dd0*/  FFMA.FTZ R75, R75, R7.reuse, -R51.reuse ;  /* 0x000000074b4b7223 */ /* 0x180fe20000010833 */
[-C--:B------:R-:W-:Y:S01]  /*6de0*/  FFMA.FTZ R78, R78, R7.reuse, -R51 ;  /* 0x000000074e4e7223 */ /* 0x080fe20000010833 */
[----:B------:R-:W1:Y:S01]  /*6df0*/  MUFU.EX2 R49, R36 ;  /* 0x0000002400317308 */ /* 0x000e620000000800 */
[----:B------:R-:W-:Y:S01]  /*6e00*/  FADD.FTZ R50, R18, R5 ;  /* 0x0000000512327221 */ /* 0x000fe20000010000 */
[-CC-:B------:R-:W-:Y:S01]  /*6e10*/  FFMA.FTZ R82, R82, R7.reuse, -R51.reuse ;  /* 0x0000000752527223 */ /* 0x180fe20000010833 */
[-CC-:B------:R-:W-:Y:S01]  /*6e20*/  FFMA.FTZ R83, R83, R7.reuse, -R51.reuse ;  /* 0x0000000753537223 */ /* 0x180fe20000010833 */
[----:B------:R-:W-:Y:S01]  /*6e30*/  FFMA.FTZ R86, R86, R7, -R51 ;  /* 0x0000000756567223 */ /* 0x000fe20000010833 */
[----:B------:R-:W-:Y:S01]  /*6e40*/  FADD.FTZ R5, R29, R50 ;  /* 0x000000321d057221 */ /* 0x000fe20000010000 */
[----:B------:R-:W-:Y:S01]  /*6e50*/  @!P1 LEA R50, R53, UR38, 0x3 ;  /* 0x0000002635329c11 */ /* 0x000fe2000f8e18ff */
[----:B------:R-:W-:Y:S01]  /*6e60*/  FMUL.FTZ R88, R88, R19 ;  /* 0x0000001358587220 */ /* 0x000fe20000410000 */
[----:B------:R-:W2:Y:S01]  /*6e70*/  MUFU.EX2 R26, R26 ;  /* 0x0000001a001a7308 */ /* 0x000ea20000000800 */
[----:B0-----:R-:W-:Y:S01]  /*6e80*/  FADD.FTZ R46, R22, R5 ;  /* 0x00000005162e7221 */ /* 0x001fe20000010000 */
[----:B------:R-:W-:Y:S01]  /*6e90*/  ISETP.GT.AND P2, PT, R9, UR26, PT ;  /* 0x0000001a09007c0c */ /* 0x000fe2000bf44270 */
[----:B------:R-:W-:Y:S01]  /*6ea0*/  @!P1 VIADD R50, R50, 0x16860 ;  /* 0x0001686032329836 */ /* 0x000fe20000000000 */
[----:B------:R-:W-:Y:S01]  /*6eb0*/  F2FP.F16.F32.PACK_AB R150, R23, R150 ;  /* 0x000000961796723e */ /* 0x000fe200000000ff */
[----:B------:R-:W-:Y:S01]  /*6ec0*/  FADD.FTZ R5, R31, R46 ;  /* 0x0000002e1f057221 */ /* 0x000fe20000010000 */
[C---:B------:R-:W-:Y:S01]  /*6ed0*/  F2FP.F16.F32.PACK_AB R142, R24.reuse, R31 ;  /* 0x0000001f188e723e */ /* 0x040fe200000000ff */
[----:B------:R-:W-:Y:S01]  /*6ee0*/  FMUL.FTZ R89, R89, R19 ;  /* 0x0000001359597220 */ /* 0x000fe20000410000 */
[----:B------:R-:W-:Y:S01]  /*6ef0*/  @!P1 PRMT R46, RZ, 0x654, R50 ;  /* 0x00000654ff2e9816 */ /* 0x000fe20000000032 */
[----:B------:R-:W0:Y:S01]  /*6f00*/  MUFU.EX2 R145, R145 ;  /* 0x0000009100917308 */ /* 0x000e220000000800 */
[----:B------:R-:W-:Y:S01]  /*6f10*/  FADD.FTZ R50, R24, R5 ;  /* 0x0000000518327221 */ /* 0x000fe20000010000 */
[----:B------:R-:W-:Y:S01]  /*6f20*/  F2FP.F16.F32.PACK_AB R138, R48, R35 ;  /* 0x00000023308a723e */ /* 0x000fe200000000ff */
[----:B------:R1:W-:Y:S01]  /*6f30*/  @!P1 SYNCS.ARRIVE.TRANS64.RED.A1T0 RZ, [R46+URZ], RZ ;  /* 0x000000ff2eff99a7 */ /* 0x0003e2000810043f */
[-C--:B------:R-:W-:Y:S01]  /*6f40*/  FMUL.FTZ R92, R92, R19.reuse ;  /* 0x000000135c5c7220 */ /* 0x080fe20000410000 */
[----:B------:R-:W-:Y:S01]  /*6f50*/  FADD.FTZ R5, R33, R50 ;  /* 0x0000003221057221 */ /* 0x000fe20000010000 */
[-C--:B------:R-:W-:Y:S01]  /*6f60*/  FMUL.FTZ R93, R93, R19.reuse ;  /* 0x000000135d5d7220 */ /* 0x080fe20000410000 */
[-C--:B------:R-:W-:Y:S01]  /*6f70*/  FMUL.FTZ R96, R96, R19.reuse ;  /* 0x0000001360607220 */ /* 0x080fe20000410000 */
[----:B------:R-:W3:Y:S01]  /*6f80*/  MUFU.EX2 R30, R30 ;  /* 0x0000001e001e7308 */ /* 0x000ee20000000800 */
[----:B------:R-:W-:Y:S01]  /*6f90*/  FADD.FTZ R50, R28, R5 ;  /* 0x000000051c327221 */ /* 0x000fe20000010000 */
[----:B------:R-:W-:Y:S01]  /*6fa0*/  FMUL.FTZ R97, R97, R19 ;  /* 0x0000001361617220 */ /* 0x000fe20000410000 */
[----:B-1----:R-:W-:Y:S01]  /*6fb0*/  FFMA.FTZ R46, R49, R4, R6 ;  /* 0x00000004312e7223 */ /* 0x002fe20000010006 */
[----:B------:R-:W-:Y:S01]  /*6fc0*/  FFMA.FTZ R4, R154, R7, -R51 ;  /* 0x000000079a047223 */ /* 0x000fe20000010833 */
[----:B------:R-:W-:Y:S01]  /*6fd0*/  FADD.FTZ R53, R35, R50 ;  /* 0x0000003223357221 */ /* 0x000fe20000010000 */
[-C--:B------:R-:W-:Y:S01]  /*6fe0*/  FMUL.FTZ R100, R100, R19.reuse ;  /* 0x0000001364647220 */ /* 0x080fe20000410000 */
[C---:B------:R-:W-:Y:S01]  /*6ff0*/  FADD.FTZ R46, R149.reuse, R46 ;  /* 0x0000002e952e7221 */ /* 0x040fe20000010000 */
[----:B------:R-:W1:Y:S01]  /*7000*/  MUFU.EX2 R147, R147 ;  /* 0x0000009300937308 */ /* 0x000e620000000800 */
[----:B------:R-:W-:Y:S01]  /*7010*/  FADD.FTZ R50, R48, R53 ;  /* 0x0000003530327221 */ /* 0x000fe20000010000 */
[----:B------:R-:W-:Y:S01]  /*7020*/  F2FP.F16.F32.PACK_AB R149, R149, R6 ;  /* 0x000000069595723e */ /* 0x000fe200000000ff */
[----:B------:R-:W-:Y:S01]  /*7030*/  FADD.FTZ R5, R151, R46 ;  /* 0x0000002e97057221 */ /* 0x000fe20000010000 */
[-C--:B------:R-:W-:Y:S01]  /*7040*/  FMUL.FTZ R101, R101, R19.reuse ;  /* 0x0000001365657220 */ /* 0x080fe20000410000 */
[----:B------:R-:W-:Y:S01]  /*7050*/  FADD.FTZ R53, R15, R50 ;  /* 0x000000320f357221 */ /* 0x000fe20000010000 */
[-C--:B------:R-:W-:Y:S01]  /*7060*/  FMUL.FTZ R104, R104, R19.reuse ;  /* 0x0000001368687220 */ /* 0x080fe20000410000 */
[----:B--2---:R-:W-:Y:S01]  /*7070*/  FADD.FTZ R46, R26, R5 ;  /* 0x000000051a2e7221 */ /* 0x004fe20000010000 */
[----:B------:R-:W2:Y:S01]  /*7080*/  MUFU.EX2 R34, R34 ;  /* 0x0000002200227308 */ /* 0x000ea20000000800 */
[----:B------:R-:W-:Y:S01]  /*7090*/  FADD.FTZ R54, R52, R53 ;  /* 0x0000003534367221 */ /* 0x000fe20000010000 */
[----:B------:R-:W-:Y:S01]  /*70a0*/  FMUL.FTZ R105, R105, R19 ;  /* 0x0000001369697220 */ /* 0x000fe20000410000 */
[----:B0-----:R-:W-:Y:S01]  /*70b0*/  FADD.FTZ R5, R145, R46 ;  /* 0x0000002e91057221 */ /* 0x001fe20000010000 */
[----:B------:R-:W-:Y:S01]  /*70c0*/  FFMA.FTZ R46, R120, R7, -R51 ;  /* 0x00000007782e7223 */ /* 0x000fe20000010833 */
[----:B------:R-:W-:Y:S01]  /*70d0*/  FADD.FTZ R53, R11, R54 ;  /* 0x000000360b357221 */ /* 0x000fe20000010000 */
[----:B------:R-:W-:Y:S01]  /*70e0*/  F2FP.F16.F32.PACK_AB R120, R68, R45 ;  /* 0x0000002d4478723e */ /* 0x000fe200000000ff */
[----:B---3--:R-:W-:Y:S01]  /*70f0*/  FADD.FTZ R50, R30, R5 ;  /* 0x000000051e327221 */ /* 0x008fe20000010000 */
[----:B------:R-:W0:Y:S01]  /*7100*/  MUFU.EX2 R141, R141 ;  /* 0x0000008d008d7308 */ /* 0x000e220000000800 */
[----:B------:R-:W-:Y:S01]  /*7110*/  FADD.FTZ R54, R56, R53 ;  /* 0x0000003538367221 */ /* 0x000fe20000010000 */
[-C--:B------:R-:W-:Y:S01]  /*7120*/  FMUL.FTZ R108, R108, R19.reuse ;  /* 0x000000136c6c7220 */ /* 0x080fe20000410000 */
[----:B-1----:R-:W-:Y:S01]  /*7130*/  FADD.FTZ R5, R147, R50 ;  /* 0x0000003293057221 */ /* 0x002fe20000010000 */
[-C--:B------:R-:W-:Y:S01]  /*7140*/  FMUL.FTZ R109, R109, R19.reuse ;  /* 0x000000136d6d7220 */ /* 0x080fe20000410000 */
[----:B------:R-:W-:Y:S01]  /*7150*/  FADD.FTZ R53, R37, R54 ;  /* 0x0000003625357221 */ /* 0x000fe20000010000 */
[-C--:B------:R-:W-:Y:S01]  /*7160*/  FMUL.FTZ R112, R112, R19.reuse ;  /* 0x0000001370707220 */ /* 0x080fe20000410000 */
[-C--:B------:R-:W-:Y:S01]  /*7170*/  FMUL.FTZ R113, R113, R19.reuse ;  /* 0x0000001371717220 */ /* 0x080fe20000410000 */
[----:B------:R-:W1:Y:S01]  /*7180*/  MUFU.EX2 R38, R38 ;  /* 0x0000002600267308 */ /* 0x000e620000000800 */
[----:B--2---:R-:W-:Y:S01]  /*7190*/  FADD.FTZ R50, R34, R5 ;  /* 0x0000000522327221 */ /* 0x004fe20000010000 */
[----:B------:R-:W-:Y:S01]  /*71a0*/  FADD.FTZ R54, R60, R53 ;  /* 0x000000353c367221 */ /* 0x000fe20000010000 */
[-C--:B------:R-:W-:Y:S01]  /*71b0*/  FMUL.FTZ R116, R116, R19.reuse ;  /* 0x0000001374747220 */ /* 0x080fe20000410000 */
[----:B------:R-:W-:Y:S01]  /*71c0*/  FMUL.FTZ R117, R117, R19 ;  /* 0x0000001375757220 */ /* 0x000fe20000410000 */
[----:B------:R-:W-:Y:S01]  /*71d0*/  F2FP.F16.F32.PACK_AB R151, R26, R151 ;  /* 0x000000971a97723e */ /* 0x000fe200000000ff */
[----:B------:R-:W-:Y:S01]  /*71e0*/  FADD.FTZ R21, R39, R54 ;  /* 0x0000003627157221 */ /* 0x000fe20000010000 */
[----:B------:R-:W-:Y:S01]  /*71f0*/  F2FP.F16.F32.PACK_AB R145, R30, R145 ;  /* 0x000000911e91723e */ /* 0x000fe200000000ff */
[----:B------:R-:W2:Y:S01]  /*7200*/  MUFU.EX2 R143, R143 ;  /* 0x0000008f008f7308 */ /* 0x000ea20000000800 */
[----:B0-----:R-:W-:Y:S01]  /*7210*/  FADD.FTZ R5, R141, R50 ;  /* 0x000000328d057221 */ /* 0x001fe20000010000 */
[----:B------:R-:W-:Y:S01]  /*7220*/  FADD.FTZ R21, R64, R21 ;  /* 0x0000001540157221 */ /* 0x000fe20000010000 */
[----:B------:R-:W-:Y:S01]  /*7230*/  F2FP.F16.F32.PACK_AB R147, R34, R147 ;  /* 0x000000932293723e */ /* 0x000fe200000000ff */
[----:B------:R-:W-:-:S02]  /*7240*/  VIADD R9, R9, 0xffffffff ;  /* 0xffffffff09097836 */ /* 0x000fc40000000000 */
[----:B------:R-:W-:Y:S01]  /*7250*/  FMUL.FTZ R90, R90, R49 ;  /* 0x000000315a5a7220 */ /* 0x000fe20000410000 */
[----:B------:R-:W-:Y:S01]  /*7260*/  FADD.FTZ R22, R124, R21 ;  /* 0x000000157c167221 */ /* 0x000fe20000010000 */
[C---:B------:R-:W-:Y:S01]  /*7270*/  F2FP.F16.F32.PACK_AB R124, R41.reuse, R124 ;  /* 0x0000007c297c723e */ /* 0x040fe200000000ff */
[----:B------:R-:W0:Y:S01]  /*7280*/  MUFU.EX2 R42, R42 ;  /* 0x0000002a002a7308 */ /* 0x000e220000000800 */
[C---:B-1----:R-:W-:Y:S01]  /*7290*/  FADD.FTZ R50, R38.reuse, R5 ;  /* 0x0000000526327221 */ /* 0x042fe20000010000 */
[----:B------:R-:W-:Y:S01]  /*72a0*/  FADD.FTZ R21, R41, R22 ;  /* 0x0000001629157221 */ /* 0x000fe20000010000 */
[----:B------:R-:W-:Y:S01]  /*72b0*/  F2FP.F16.F32.PACK_AB R141, R38, R141 ;  /* 0x0000008d268d723e */ /* 0x000fe200000000ff */
[-C--:B------:R-:W-:Y:S01]  /*72c0*/  FMUL.FTZ R91, R91, R49.reuse ;  /* 0x000000315b5b7220 */ /* 0x080fe20000410000 */
[-C--:B------:R-:W-:Y:S01]  /*72d0*/  FMUL.FTZ R94, R94, R49.reuse ;  /* 0x000000315e5e7220 */ /* 0x080fe20000410000 */
[----:B------:R-:W-:Y:S01]  /*72e0*/  FADD.FTZ R22, R126, R21 ;  /* 0x000000157e167221 */ /* 0x000fe20000010000 */
[----:B------:R-:W-:Y:S01]  /*72f0*/  F2FP.F16.F32.PACK_AB R126, R43, R126 ;  /* 0x0000007e2b7e723e */ /* 0x000fe200000000ff */
[----:B------:R-:W1:Y:S01]  /*7300*/  MUFU.EX2 R137, R137 ;  /* 0x0000008900897308 */ /* 0x000e620000000800 */
[----:B--2---:R-:W-:Y:S01]  /*7310*/  FADD.FTZ R5, R143, R50 ;  /* 0x000000328f057221 */ /* 0x004fe20000010000 */
[----:B------:R-:W-:Y:S01]  /*7320*/  FADD.FTZ R22, R43, R22 ;  /* 0x000000162b167221 */ /* 0x000fe20000010000 */
[-C--:B------:R-:W-:Y:S01]  /*7330*/  FMUL.FTZ R95, R95, R49.reuse ;  /* 0x000000315f5f7220 */ /* 0x080fe20000410000 */
[-C--:B------:R-:W-:Y:S01]  /*7340*/  FMUL.FTZ R98, R98, R49.reuse ;  /* 0x0000003162627220 */ /* 0x080fe20000410000 */
[-C--:B------:R-:W-:Y:S01]  /*7350*/  FMUL.FTZ R99, R99, R49.reuse ;  /* 0x0000003163637220 */ /* 0x080fe20000410000 */
[----:B------:R-:W-:Y:S01]  /*7360*/  FADD.FTZ R11, R45, R22 ;  /* 0x000000162d0b7221 */ /* 0x000fe20000010000 */
[----:B------:R-:W-:Y:S01]  /*7370*/  FMUL.FTZ R102, R102, R49 ;  /* 0x0000003166667220 */ /* 0x000fe20000410000 */
[----:B------:R-:W2:Y:S01]  /*7380*/  MUFU.EX2 R32, R32 ;  /* 0x0000002000207308 */ /* 0x000ea20000000800 */
[----:B0-----:R-:W-:Y:S01]  /*7390*/  FADD.FTZ R50, R42, R5 ;  /* 0x000000052a327221 */ /* 0x001fe20000010000 */
[----:B------:R-:W-:Y:S01]  /*73a0*/  FADD.FTZ R11, R68, R11 ;  /* 0x0000000b440b7221 */ /* 0x000fe20000010000 */
[----:B------:R-:W-:Y:S01]  /*73b0*/  F2FP.F16.F32.PACK_AB R143, R42, R143 ;  /* 0x0000008f2a8f723e */ /* 0x000fe200000000ff */
[-C--:B------:R-:W-:Y:S01]  /*73c0*/  FMUL.FTZ R103, R103, R49.reuse ;  /* 0x0000003167677220 */ /* 0x080fe20000410000 */
[-C--:B------:R-:W-:Y:S01]  /*73d0*/  FMUL.FTZ R106, R106, R49.reuse ;  /* 0x000000316a6a7220 */ /* 0x080fe20000410000 */
[----:B------:R-:W-:Y:S01]  /*73e0*/  FADD.FTZ R22, R122, R11 ;  /* 0x0000000b7a167221 */ /* 0x000fe20000010000 */
        /* <DEDUP_REMOVED lines=8> */
[----:B------:R-:W-:Y:S01]  /*7470*/  FMUL.FTZ R119, R119, R49 ;  /* 0x0000003177777220 */ /* 0x000fe20000410000 */
[----:B------:R-:W1:Y:S01]  /*7480*/  MUFU.EX2 R133, R133 ;  /* 0x0000008500857308 */ /* 0x000e620000000800 */
[C---:B--2---:R-:W-:Y:S01]  /*7490*/  FADD.FTZ R18, R32.reuse, R5 ;  /* 0x0000000520127221 */ /* 0x044fe20000010000 */
[----:B------:R-:W-:Y:S01]  /*74a0*/  F2FP.F16.F32.PACK_AB R137, R32, R137 ;  /* 0x000000892089723e */ /* 0x000fe200000000ff */
[----:B------:R-:W-:-:S05]  /*74b0*/  IMAD.MOV.U32 R6, RZ, RZ, R14 ;  /* 0x000000ffff067224 */ /* 0x000fca00078e000e */
[----:B------:R2:W3:Y:S01]  /*74c0*/  MUFU.EX2 R36, R40 ;  /* 0x0000002800247308 */ /* 0x0004e20000000800 */
[----:B0-----:R-:W-:Y:S01]  /*74d0*/  FADD.FTZ R5, R139, R18 ;  /* 0x000000128b057221 */ /* 0x001fe20000010000 */
[----:B------:R-:W-:-:S03]  /*74e0*/  F2FP.F16.F32.PACK_AB R139, R10, R139 ;  /* 0x0000008b0a8b723e */ /* 0x000fc600000000ff */
[----:B------:R-:W-:Y:S01]  /*74f0*/  FADD.FTZ R18, R10, R5 ;  /* 0x000000050a127221 */ /* 0x000fe20000010000 */
[----:B------:R-:W-:Y:S02]  /*7500*/  IMAD.MOV.U32 R10, RZ, RZ, R44 ;  /* 0x000000ffff0a7224 */ /* 0x000fe400078e002c */
[----:B------:R-:W0:Y:S01]  /*7510*/  MUFU.EX2 R135, R135 ;  /* 0x0000008700877308 */ /* 0x000e220000000800 */
[-CC-:B--2---:R-:W-:Y:S01]  /*7520*/  FFMA.FTZ R40, R156, R7.reuse, -R51.reuse ;  /* 0x000000079c287223 */ /* 0x184fe20000010833 */
[----:B-1----:R-:W-:Y:S01]  /*7530*/  FADD.FTZ R5, R133, R18 ;  /* 0x0000001285057221 */ /* 0x002fe20000010000 */
[----:B------:R-:W-:-:S05]  /*7540*/  FFMA.FTZ R51, R87, R7, -R51 ;  /* 0x0000000757337223 */ /* 0x000fca0000010833 */
[----:B------:R-:W1:Y:S01]  /*7550*/  MUFU.EX2 R4, R4 ;  /* 0x0000000400047308 */ /* 0x000e620000000800 */
[C---:B---3--:R-:W-:Y:S01]  /*7560*/  FADD.FTZ R18, R36.reuse, R5 ;  /* 0x0000000524127221 */ /* 0x048fe20000010000 */
        /* <DEDUP_REMOVED lines=33> */
[C---:B-1----:R-:W-:Y:S01]  /*7780*/  FADD.FTZ R5, R47.reuse, R22 ;  /* 0x000000162f057221 */ /* 0x042fe20000010000 */
[----:B------:R-:W-:Y:S02]  /*7790*/  F2FP.F16.F32.PACK_AB R122, R47, R122 ;  /* 0x0000007a2f7a723e */ /* 0x000fe400000000ff */
[C---:B--2---:R-:W-:Y:S01]  /*77a0*/  FADD.FTZ R4, R51.reuse, R18 ;  /* 0x0000001233047221 */ /* 0x044fe20000010000 */
[----:B------:R-:W-:Y:S01]  /*77b0*/  F2FP.F16.F32.PACK_AB R123, R51, R123 ;  /* 0x0000007b337b723e */ /* 0x000fe200000000ff */
[----:B------:R-:W-:Y:S06]  /*77c0*/  @P2 BRA `(.L_x_12995) ;  /* 0xffffffd000a82947 */ /* 0x000fec000383ffff */
[----:B------:R-:W-:Y:S02]  /*77d0*/  IMAD.MOV.U32 R10, RZ, RZ, R44 ;  /* 0x000000ffff0a7224 */ /* 0x000fe400078e002c */
[----:B------:R-:W-:-:S07]  /*77e0*/  IMAD.MOV.U32 R6, RZ, RZ, R14 ;  /* 0x000000ffff067224 */ /* 0x000fce00078e000e */
.L_x_12978:
[----:B------:R-:W0:Y:S01]  /*77f0*/  S2UR UR6, SR_CTAID.X ;  /* 0x00000000000679c3 */ /* 0x000e220000002500 */
[----:B------:R-:W-:Y:S01]  /*7800*/  ULDC UR7, c[0x0][0x448] ;  /* 0x0001120000077ab9 */ /* 0x000fe20000000800 */
[----:B------:R-:W-:Y:S01]  /*7810*/  IADD3 R11, -R8, 0x1, RZ ;  /* 0x00000001080b7810 */ /* 0x000fe20007ffe1ff */
[----:B------:R-:W-:Y:S01]  /*7820*/  UISETP.NE.AND UP0, UPT, UR7, 0x1, UPT ;  /* 0x000000010700788c */ /* 0x000fe2000bf05270 */
[----:B------:R-:W-:Y:S01]  /*7830*/  ULDC UR14, c[0x0][0x9e4] ;  /* 0x00027900000e7ab9 */ /* 0x000fe20000000800 */
[----:B------:R-:W-:Y:S02]  /*7840*/  UMOV UR10, 0xc0 ;  /* 0x000000c0000a7882 */ /* 0x000fe40000000000 */
[----:B------:R-:W-:Y:S01]  /*7850*/  IMAD R11, R16, UR27, R11 ;  /* 0x0000001b100b7c24 */ /* 0x000fe2000f8e020b */
[----:B------:R-:W-:-:S04]  /*7860*/  UISETP.GE.AND UP1, UPT, UR14, 0x1, UPT ;  /* 0x000000010e00788c */ /* 0x000fc8000bf26270 */
[----:B------:R-:W-:Y:S02]  /*7870*/  R2UR UR11, R11 ;  /* 0x000000000b0b72ca */ /* 0x000fe400000e0000 */
[----:B------:R-:W-:Y:S01]  /*7880*/  PLOP3.LUT P6, PT, PT, PT, UP1, 0x80, 0x0 ;  /* 0x000000000000781c */ /* 0x000fe20003fcf018 */
[----:B------:R-:W-:Y:S01]  /*7890*/  @UP0 ULDC UR15, c[0x0][0x450] ;  /* 0x00011400000f0ab9 */ /* 0x000fe20000000800 */
[----:B0-----:R-:W-:-:S03]  /*78a0*/  UIMAD UR10, UR6, UR10, 0xbf ;  /* 0x000000bf060a74a4 */ /* 0x001fc6000f8e020a */
[----:B------:R-:W-:Y:S02]  /*78b0*/  @UP0 ULDC UR6, c[0x0][0x44c] ;  /* 0x0001130000060ab9 */ /* 0x000fe40000000800 */
[----:B------:R-:W-:-:S04]  /*78c0*/  UIMAD.WIDE.U32 UR6, UR10, UR6, URZ ;  /* 0x000000060a0672a5 */ /* 0x000fc8000f8e003f */
[----:B------:R-:W-:-:S04]  /*78d0*/  @UP0 USHF.R.U32.HI UR10, URZ, UR15, UR7 ;  /* 0x0000000f3f0a0299 */ /* 0x000fc80008011607 */
        /* <DEDUP_REMOVED lines=14> */
.L_x_12997:
[----:B------:R-:W-:-:S11]  /*79c0*/  UISETP.NE.AND UP1, UPT, UR14, 0x1, UPT ;  /* 0x000000010e00788c */ /* 0x000fd6000bf25270 */
[----:B------:R-:W-:Y:S02]  /*79d0*/  @UP1 ULDC.64 UR18, c[0x0][0x9e8] ;  /* 0x00027a0000121ab9 */ /* 0x000fe40000000a00 */
[----:B------:R-:W-:-:S04]  /*79e0*/  UIMAD.WIDE.U32 UR6, UR10, UR18, URZ ;  /* 0x000000120a0672a5 */ /* 0x000fc8000f8e003f */
[----:B------:R-:W-:-:S12]  /*79f0*/  @UP1 USHF.R.U32.HI UR10, URZ, UR19, UR7 ;  /* 0x000000133f0a1299 */ /* 0x000fd80008011607 */
.L_x_12998:
[----:B------:R-:W-:-:S04]  /*7a00*/  UIMAD UR10, UR10, UR14, URZ ;  /* 0x0000000e0a0a72a4 */ /* 0x000fc8000f8e023f */
[----:B------:R-:W-:-:S04]  /*7a10*/  UISETP.LT.AND UP1, UPT, UR11, UR10, UPT ;  /* 0x0000000a0b00728c */ /* 0x000fc8000bf21270 */
[----:B------:R-:W-:-:S12]  /*7a20*/  USEL UR11, UR11, UR10, !UP1 ;  /* 0x0000000a0b0b7287 */ /* 0x000fd8000c800000 */
.L_x_12996:
        /* <DEDUP_REMOVED lines=12> */
.L_x_13008:
        /* <DEDUP_REMOVED lines=9> */
.L_x_13001:
[----:B------:R-:W-:Y:S01]  /*7b80*/  ULEA UR10, UR4, UR38, 0x3 ;  /* 0x00000026040a7291 */ /* 0x000fe2000f8e183f */
[----:B------:R-:W-:-:S05]  /*7b90*/  IMAD.U32 R6, RZ, RZ, UR5 ;  /* 0x00000005ff067e24 */ /* 0x000fca000f8e00ff */
[----:B------:R-:W-:-:S04]  /*7ba0*/  SHF.L.U32 R6, R6, 0x1f, RZ ;  /* 0x0000001f06067819 */ /* 0x000fc800000006ff */
[----:B------:R0:W1:Y:S01]  /*7bb0*/  SYNCS.PHASECHK.TRANS64.TRYWAIT P2, [UR10+0x16830], R6 ;  /* 0x01683006ff0075a7 */ /* 0x000062000804014a */
[----:B------:R-:W-:Y:S05]  /*7bc0*/  @!P0 BRA `(.L_x_13002) ;  /* 0x0000000000048947 */ /* 0x000fea0003800000 */
[----:B------:R-:W-:Y:S01]  /*7bd0*/  BPT.TRAP 0x1 ;  /* 0x000000040000795c */ /* 0x000fe20000300000 */
.L_x_13002:
[----:B-1----:R-:W-:Y:S05]  /*7be0*/  @P2 BRA `(.L_x_13000) ;  /* 0x0000000000082947 */ /* 0x002fea0003800000 */
[----:B------:R-:W1:Y:S02]  /*7bf0*/  SYNCS.PHASECHK.TRANS64.TRYWAIT P2, [UR10+0x16830], R6 ;  /* 0x01683006ff0075a7 */ /* 0x000e64000804014a */
[----:B-1----:R-:W-:Y:S05]  /*7c00*/  @!P2 BRA `(.L_x_13003) ;  /* 0x0000009c008ca947 */ /* 0x002fea0003800000 */
.L_x_13000:
        /* <DEDUP_REMOVED lines=27> */
.L_x_13005:
[----:B------:R-:W-:Y:S01]  /*7dc0*/  ULEA UR10, UR7, UR38, 0x3 ;  /* 0x00000026070a7291 */ /* 0x000fe2000f8e183f */
[----:B------:R-:W-:-:S05]  /*7dd0*/  IMAD.U32 R6, RZ, RZ, UR26 ;  /* 0x0000001aff067e24 */ /* 0x000fca000f8e00ff */
[----:B------:R-:W-:-:S04]  /*7de0*/  SHF.L.U32 R6, R6, 0x1f, RZ ;  /* 0x0000001f06067819 */ /* 0x000fc800000006ff */
[----:B------:R0:W1:Y:S01]  /*7df0*/  SYNCS.PHASECHK.TRANS64.TRYWAIT P2, [UR10+0x16850], R6 ;  /* 0x01685006ff0075a7 */ /* 0x000062000804014a */
[----:B------:R-:W-:Y:S05]  /*7e00*/  @!P0 BRA `(.L_x_13006) ;  /* 0x0000000000048947 */ /* 0x000fea0003800000 */
[----:B------:R-:W-:Y:S01]  /*7e10*/  BPT.TRAP 0x1 ;  /* 0x000000040000795c */ /* 0x000fe20000300000 */
.L_x_13006:
[----:B-1----:R-:W-:Y:S05]  /*7e20*/  @P2 BRA `(.L_x_13004) ;  /* 0x0000000000082947 */ /* 0x002fea0003800000 */
[----:B------:R-:W1:Y:S02]  /*7e30*/  SYNCS.PHASECHK.TRANS64.TRYWAIT P2, [UR10+0x16850], R6 ;  /* 0x01685006ff0075a7 */ /* 0x000e64000804014a */
[----:B-1----:R-:W-:Y:S05]  /*7e40*/  @!P2 BRA `(.L_x_13007) ;  /* 0x0000009c0014a947 */ /* 0x002fea0003800000 */
.L_x_13004:
[----:B------:R-:W-:Y:S01]  /*7e50*/  UIADD3 UR10, UR38, 0x400, URZ ;  /* 0x00000400260a7890 */ /* 0x000fe2000fffe03f */
[----:B------:R-:W-:Y:S01]  /*7e60*/  WARPGROUP.ARRIVE ;  /* 0x00000000000079c5 */ /* 0x000fe20000000000 */
[----:B------:R-:W-:Y:S01]  /*7e70*/  UMOV UR11, 0x40000040 ;  /* 0x40000040000b7882 */ /* 0x000fe20000000000 */
[----:B------:R-:W-:Y:S01]  /*7e80*/  UMOV UR15, 0x40000040 ;  /* 0x40000040000f7882 */ /* 0x000fe20000000000 */
[----:B------:R-:W-:Y:S01]  /*7e90*/  USHF.R.U32.HI UR10, URZ, 0x4, UR10 ;  /* 0x000000043f0a7899 */ /* 0x000fe2000801160a */
[----:B01----:R-:W-:Y:S01]  /*7ea0*/  FMNMX.FTZ R6, R24, R15, !PT ;  /* 0x0000000f18067209 */ /* 0x003fe20007810000 */
[----:B------:R-:W-:Y:S01]  /*7eb0*/  UMOV UR26, UR5 ;  /* 0x00000005001a7c82 */ /* 0x000fe20008000000 */
[----:B------:R-:W-:Y:S01]  /*7ec0*/  ISETP.GE.U32.AND P2, PT, R2, 0x180, PT ;  /* 0x000001800200780c */ /* 0x000fe20003f46070 */
[----:B------:R-:W-:Y:S01]  /*7ed0*/  ULOP3.LUT UR10, UR10, 0x3fff, URZ, 0xc0, !UPT ;  /* 0x00003fff0a0a7892 */ /* 0x000fe2000f8ec03f */
[----:B------:R-:W-:-:S03]  /*7ee0*/  FMNMX.FTZ R7, R25, R6, !PT ;  /* 0x0000000619077209 */ /* 0x000fc60007810000 */
[----:B------:R-:W-:Y:S01]  /*7ef0*/  ULEA UR10, UR7, UR10, 0xa ;  /* 0x0000000a070a7291 */ /* 0x000fe2000f8e503f */
[----:B------:R-:W-:-:S03]  /*7f00*/  FMNMX.FTZ R6, R28, R7, !PT ;  /* 0x000000071c067209 */ /* 0x000fc60007810000 */
[----:B------:R-:W-:Y:S01]  /*7f10*/  UIADD3 UR14, UR10, 0x80, URZ ;  /* 0x000000800a0e7890 */ /* 0x000fe2000fffe03f */
[----:B------:R-:W-:-:S04]  /*7f20*/  FMNMX.FTZ R7, R29, R6, !PT ;  /* 0x000000061d077209 */ /* 0x000fc80007810000 */
[----:B------:R-:W-:Y:S01]  /*7f30*/  HGMMA.64x64x16.F32 R88, R148, gdesc[UR8].tnspB, R88, gsb0 ;  /* 0x40e0000894587df0 */ /* 0x000fe20008000858 */
        /* <DEDUP_REMOVED lines=25> */
[----:B------:R-:W-:Y:S01]  /*80d0*/  HGMMA.64x64x16.F32 R88, R144, gdesc[UR12].tnspB, R88, gsb0 ;  /* 0x40e0000c90587df0 */ /* 0x000fe20008000858 */
[----:B------:R-:W-:Y:S01]  /*80e0*/  UIADD3 UR14, UR10, 0x100, URZ ;  /* 0x000001000a0e7890 */ /* 0x000fe2000fffe03f */
[----:B------:R-:W-:Y:S01]  /*80f0*/  UMOV UR15, 0x40000040 ;  /* 0x40000040000f7882 */ /* 0x000fe20000000000 */
        /* <DEDUP_REMOVED lines=11> */
[----:B------:R-:W-:Y:S01]  /*81b0*/  WARPGROUP.ARRIVE ;  /* 0x00000000000079c5 */ /* 0x000fe20000000000 */
[----:B-1----:R-:W-:-:S02]  /*81c0*/  FMNMX.FTZ R6, R10, R19, !PT ;  /* 0x000000130a067209 */ /* 0x002fc40007810000 */
[----:B------:R-:W-:-:S03]  /*81d0*/  FMNMX.FTZ R10, R26, R11, !PT ;  /* 0x0000000b1a0a7209 */ /* 0x000fc60007810000 */
[----:B------:R-:W-:Y:S01]  /*81e0*/  HGMMA.64x64x16.F32 R88, R140, gdesc[UR12].tnspB, R88, gsb0 ;  /* 0x40e0000c8c587df0 */ /* 0x000fe20008000858 */
[----:B------:R-:W-:Y:S01]  /*81f0*/  UIADD3 UR14, UR10, 0x180, URZ ;  /* 0x000001800a0e7890 */ /* 0x000fe2000fffe03f */
[----:B------:R-:W-:Y:S01]  /*8200*/  FMNMX.FTZ R21, R27, R10, !PT ;  /* 0x0000000a1b157209 */ /* 0x000fe20007810000 */
[----:B------:R-:W-:Y:S01]  /*8210*/  UMOV UR15, 0x40000040 ;  /* 0x40000040000f7882 */ /* 0x000fe20000000000 */
[----:B------:R-:W-:Y:S02]  /*8220*/  FADD.FTZ R14, -R6, R15 ;  /* 0x0000000f060e7221 */ /* 0x000fe40000010100 */
[----:B------:R-:W-:Y:S02]  /*8230*/  FMNMX.FTZ R10, R30, R21, !PT ;  /* 0x000000151e0a7209 */ /* 0x000fe40007810000 */
[-C--:B0-----:R-:W-:Y:S01]  /*8240*/  FMUL.FTZ R18, R14, R7.reuse ;  /* 0x000000070e127220 */ /* 0x081fe20000410000 */
[----:B------:R-:W-:Y:S01]  /*8250*/  FMUL.FTZ R14, R6, R7 ;  /* 0x00000007060e7220 */ /* 0x000fe20000410000 */
[----:B------:R-:W-:-:S02]  /*8260*/  FMNMX.FTZ R23, R31, R10, !PT ;  /* 0x0000000a1f177209 */ /* 0x000fc40007810000 */
[----:B------:R0:W-:Y:S01]  /*8270*/  MUFU.EX2 R8, R18 ;  /* 0x0000001200087308 */ /* 0x0001e20000000800 */
[--C-:B------:R-:W-:Y:S01]  /*8280*/  FFMA.FTZ R33, R33, R7, -R14.reuse ;  /* 0x0000000721217223 */ /* 0x100fe2000001080e */
[----:B------:R-:W-:Y:S01]  /*8290*/  FMNMX.FTZ R10, R34, R23, !PT ;  /* 0x00000017220a7209 */ /* 0x000fe20007810000 */
[-CC-:B------:R-:W-:Y:S01]  /*82a0*/  FFMA.FTZ R148, R25, R7.reuse, -R14.reuse ;  /* 0x0000000719947223 */ /* 0x180fe2000001080e */
[-CC-:B------:R-:W-:Y:S01]  /*82b0*/  FFMA.FTZ R25, R37, R7.reuse, -R14.reuse ;  /* 0x0000000725197223 */ /* 0x180fe2000001080e */
[-CC-:B------:R-:W-:Y:S01]  /*82c0*/  FFMA.FTZ R45, R45, R7.reuse, -R14.reuse ;  /* 0x000000072d2d7223 */ /* 0x180fe2000001080e */
[----:B------:R-:W-:Y:S01]  /*82d0*/  FMNMX.FTZ R23, R35, R10, !PT ;  /* 0x0000000a23177209 */ /* 0x000fe20007810000 */
[-CC-:B------:R-:W-:Y:S01]  /*82e0*/  FFMA.FTZ R57, R57, R7.reuse, -R14.reuse ;  /* 0x0000000739397223 */ /* 0x180fe2000001080e */
        /* <DEDUP_REMOVED lines=15> */
[-CC-:B0-----:R-:W-:Y:S01]  /*83e0*/  FFMA.FTZ R18, R64, R7.reuse, -R14.reuse ;  /* 0x0000000740127223 */ /* 0x181fe2000001080e */
[-CC-:B------:R-:W-:Y:S01]  /*83f0*/  FFMA.FTZ R20, R68, R7.reuse, -R14.reuse ;  /* 0x0000000744147223 */ /* 0x180fe2000001080e */
[--C-:B------:R-:W-:Y:S01]  /*8400*/  FFMA.FTZ R22, R72, R7, -R14.reuse ;  /* 0x0000000748167223 */ /* 0x100fe2000001080e */
[----:B------:R-:W-:Y:S01]  /*8410*/  FMNMX.FTZ R10, R46, R23, !PT ;  /* 0x000000172e0a7209 */ /* 0x000fe20007810000 */
[-CC-:B------:R-:W-:Y:S01]  /*8420*/  FFMA.FTZ R24, R76, R7.reuse, -R14.reuse ;  /* 0x000000074c187223 */ /* 0x180fe2000001080e */
[-CC-:B------:R-:W-:Y:S01]  /*8430*/  FFMA.FTZ R28, R80, R7.reuse, -R14.reuse ;  /* 0x00000007501c7223 */ /* 0x180fe2000001080e */
[-CC-:B------:R-:W-:Y:S01]  /*8440*/  FFMA.FTZ R84, R84, R7.reuse, -R14.reuse ;  /* 0x0000000754547223 */ /* 0x180fe2000001080e */
[----:B------:R-:W-:Y:S01]  /*8450*/  FMNMX.FTZ R23, R47, R10, !PT ;  /* 0x0000000a2f177209 */ /* 0x000fe20007810000 */
[----:B------:R-:W-:Y:S01]  /*8460*/  FFMA.FTZ R85, R85, R7, -R14 ;  /* 0x0000000755557223 */ /* 0x000fe2000001080e */
[----:B------:R-:W0:Y:S02]  /*8470*/  MUFU.EX2 R15, R15 ;  /* 0x0000000f000f7308 */ /* 0x000e240000000800 */
[----:B------:R-:W-:-:S04]  /*8480*/  FMNMX.FTZ R10, R50, R23, !PT ;  /* 0x00000017320a7209 */ /* 0x000fc80007810000 */
[----:B------:R-:W-:Y:S02]  /*8490*/  FMNMX.FTZ R23, R51, R10, !PT ;  /* 0x0000000a33177209 */ /* 0x000fe40007810000 */
[----:B------:R-:W2:Y:S02]  /*84a0*/  MUFU.EX2 R148, R148 ;  /* 0x0000009400947308 */ /* 0x000ea40000000800 */
[----:B------:R-:W-:-:S04]  /*84b0*/  FMNMX.FTZ R10, R54, R23, !PT ;  /* 0x00000017360a7209 */ /* 0x000fc80007810000 */
[----:B-1----:R-:W-:Y:S02]  /*84c0*/  FMNMX.FTZ R33, R55, R10, !PT ;  /* 0x0000000a37217209 */ /* 0x002fe40007810000 */
[----:B------:R-:W-:Y:S01]  /*84d0*/  MUFU.EX2 R23, R45 ;  /* 0x0000002d00177308 */ /* 0x000fe20000000800 */
[----:B0-----:R-:W-:Y:S01]  /*84e0*/  FFMA.FTZ R5, R8, R5, R15 ;  /* 0x0000000508057223 */ /* 0x001fe2000001000f */
[----:B------:R-:W-:-:S04]  /*84f0*/  FMNMX.FTZ R10, R58, R33, !PT ;  /* 0x000000213a0a7209 */ /* 0x000fc80007810000 */
[----:B------:R-:W-:Y:S02]  /*8500*/  FMNMX.FTZ R33, R59, R10, !PT ;  /* 0x0000000a3b217209 */ /* 0x000fe40007810000 */
[----:B------:R-:W0:Y:S01]  /*8510*/  MUFU.EX2 R150, R150 ;  /* 0x0000009600967308 */ /* 0x000e220000000800 */
[----:B--2---:R-:W-:Y:S01]  /*8520*/  FADD.FTZ R5, R148, R5 ;  /* 0x0000000594057221 */ /* 0x004fe20000010000 */
[----:B------:R-:W-:Y:S02]  /*8530*/  FMNMX.FTZ R10, R62, R33, !PT ;  /* 0x000000213e0a7209 */ /* 0x000fe40007810000 */
[----:B------:R-:W-:Y:S02]  /*8540*/  F2FP.F16.F32.PACK_AB R148, R148, R15 ;  /* 0x0000000f9494723e */ /* 0x000fe400000000ff */
[----:B------:R-:W-:Y:S02]  /*8550*/  FMNMX.FTZ R37, R63, R10, !PT ;  /* 0x0000000a3f257209 */ /* 0x000fe40007810000 */
[----:B------:R1:W-:Y:S01]  /*8560*/  MUFU.EX2 R33, R49 ;  /* 0x0000003100217308 */ /* 0x0003e20000000800 */
[----:B------:R-:W-:-:S02]  /*8570*/  WARPGROUP.DEPBAR.LE gsb0, 0x0 ;  /* 0x00008000000079c5 */ /* 0x000fc40000010000 */
[----:B------:R-:W-:Y:S01]  /*8580*/  WARPGROUP.ARRIVE ;  /* 0x00000000000079c5 */ /* 0x000fe20000000000 */
[----:B------:R-:W-:Y:S01]  /*8590*/  FMNMX.FTZ R10, R66, R37, !PT ;  /* 0x00000025420a7209 */ /* 0x000fe20007810000 */
[-CC-:B------:R-:W-:Y:S01]  /*85a0*/  FFMA.FTZ R140, R40, R7.reuse, -R14.reuse ;  /* 0x00000007288c7223 */ /* 0x180fe2000001080e */
[-CC-:B------:R-:W-:Y:S02]  /*85b0*/  FFMA.FTZ R142, R44, R7.reuse, -R14.reuse ;  /* 0x000000072c8e7223 */ /* 0x180fe4000001080e */
[----:B------:R-:W2:Y:S01]  /*85c0*/  MUFU.EX2 R19, R19 ;  /* 0x0000001300137308 */ /* 0x000ea20000000800 */
[----:B------:R-:W-:Y:S01]  /*85d0*/  FMNMX.FTZ R37, R67, R10, !PT ;  /* 0x0000000a43257209 */ /* 0x000fe20007810000 */
[----:B------:R-:W-:Y:S01]  /*85e0*/  HGMMA.64x64x16.F32 R88, R136, gdesc[UR12].tnspB, R88, gsb0 ;  /* 0x40e0000c88587df0 */ /* 0x000fe20008000858 */
[----:B------:R-:W-:Y:S01]  /*85f0*/  UIADD3 UR14, UR10, 0x200, URZ ;  /* 0x000002000a0e7890 */ /* 0x000fe2000fffe03f */
[--C-:B-1----:R-:W-:Y:S01]  /*8600*/  FFMA.FTZ R49, R65, R7, -R14.reuse ;  /* 0x0000000741317223 */ /* 0x102fe2000001080e */
[----:B------:R-:W-:Y:S01]  /*8610*/  UMOV UR15, 0x40000040 ;  /* 0x40000040000f7882 */ /* 0x000fe20000000000 */
        /* <DEDUP_REMOVED lines=14> */
[----:B------:R3:W-:Y:S02]  /*8700*/  MUFU.EX2 R45, R61 ;  /* 0x0000003d002d7308 */ /* 0x0007e40000000800 */
[----:B------:R-:W-:-:S05]  /*8710*/  FMNMX.FTZ R10, R87, R10, !PT ;  /* 0x0000000a570a7209 */ /* 0x000fca0007810000 */
[----:B-1----:R-:W1:Y:S01]  /*8720*/  SHFL.BFLY PT, R57, R10, 0x2, 0x1f ;  /* 0x0c401f000a397f89 */ /* 0x002e6200000e0000 */
[----:B------:R-:W-:Y:S01]  /*8730*/  MUFU.EX2 R140, R140 ;  /* 0x0000008c008c7308 */ /* 0x000fe20000000800 */
[----:B---3--:R-:W-:-:S07]  /*8740*/  FFMA.FTZ R61, R77, R7, -R14 ;  /* 0x000000074d3d7223 */ /* 0x008fce000001080e */
[----:B------:R-:W-:Y:S08]  /*8750*/  MUFU.EX2 R29, R29 ;  /* 0x0000001d001d7308 */ /* 0x000ff00000000800 */
[----:B------:R-:W-:Y:S01]  /*8760*/  MUFU.EX2 R142, R142 ;  /* 0x0000008e008e7308 */ /* 0x000fe20000000800 */
[----:B-1----:R-:W-:Y:S01]  /*8770*/  FMNMX.FTZ R32, R10, R57, !PT ;  /* 0x000000390a207209 */ /* 0x002fe20007810000 */
[----:B------:R-:W-:-:S06]  /*8780*/  FFMA.FTZ R57, R73, R7, -R14 ;  /* 0x0000000749397223 */ /* 0x000fcc000001080e */
[----:B------:R-:W-:Y:S01]  /*8790*/  MUFU.EX2 R41, R41 ;  /* 0x0000002900297308 */ /* 0x000fe20000000800 */
[----:B------:R-:W1:Y:S01]  /*87a0*/  SHFL.BFLY PT, R69, R32, 0x1, 0x1f ;  /* 0x0c201f0020457f89 */ /* 0x000e6200000e0000 */
[----:B------:R-:W-:Y:S02]  /*87b0*/  WARPGROUP.DEPBAR.LE gsb0, 0x0 ;  /* 0x00008000000079c5 */ /* 0x000fe40000010000 */
[----:B------:R-:W-:Y:S01]  /*87c0*/  WARPGROUP.ARRIVE ;  /* 0x00000000000079c5 */ /* 0x000fe20000000000 */
[-CC-:B------:R-:W-:Y:S01]  /*87d0*/  FFMA.FTZ R136, R48, R7.reuse, -R14.reuse ;  /* 0x0000000730887223 */ /* 0x180fe2000001080e */
[----:B------:R-:W-:Y:S02]  /*87e0*/  FFMA.FTZ R138, R52, R7, -R14 ;  /* 0x00000007348a7223 */ /* 0x000fe4000001080e */
[----:B------:R-:W-:Y:S02]  /*87f0*/  MUFU.EX2 R18, R18 ;  /* 0x0000001200127308 */ /* 0x000fe40000000800 */
[----:B------:R-:W-:Y:S01]  /*8800*/  HGMMA.64x64x16.F32 R88, R132, gdesc[UR12].tnspB, R88, gsb0 ;  /* 0x40e0000c84587df0 */ /* 0x000fe20008000858 */
[----:B------:R-:W-:Y:S01]  /*8810*/  UIADD3 UR14, UR10, 0x280, URZ ;  /* 0x000002800a0e7890 */ /* 0x000fe2000fffe03f */
[----:B------:R-:W-:-:S04]  /*8820*/  UMOV UR15, 0x40000040 ;  /* 0x40000040000f7882 */ /* 0x000fc80000000000 */
[----:B------:R-:W-:Y:S01]  /*8830*/  MUFU.EX2 R136, R136 ;  /* 0x0000008800887308 */ /* 0x000fe20000000800 */
[----:B-1----:R-:W-:-:S07]  /*8840*/  FMNMX.FTZ R10, R32, R69, !PT ;  /* 0x00000045200a7209 */ /* 0x002fce0007810000 */
[----:B------:R-:W-:Y:S01]  /*8850*/  MUFU.EX2 R138, R138 ;  /* 0x0000008a008a7308 */ /* 0x000fe20000000800 */
[----:B------:R-:W-:-:S04]  /*8860*/  FMUL.FTZ R36, R10, R7 ;  /* 0x000000070a247220 */ /* 0x000fc80000410000 */
[-CC-:B------:R-:W-:Y:S01]  /*8870*/  FFMA.FTZ R149, R27, R7.reuse, -R36.reuse ;  /* 0x000000071b957223 */ /* 0x180fe20000010824 */
[----:B------:R-:W-:Y:S02]  /*8880*/  VIADD R27, R17, 0x9 ;  /* 0x00000009111b7836 */ /* 0x000fe40000000000 */
[-CC-:B------:R-:W-:Y:S01]  /*8890*/  FFMA.FTZ R151, R30, R7.reuse, -R36.reuse ;  /* 0x000000071e977223 */ /* 0x180fe20000010824 */
[-CC-:B------:R-:W-:Y:S01]  /*88a0*/  FFMA.FTZ R145, R34, R7.reuse, -R36.reuse ;  /* 0x0000000722917223 */ /* 0x180fe20000010824 */
[-CC-:B------:R-:W-:Y:S01]  /*88b0*/  FFMA.FTZ R30, R35, R7.reuse, -R36.reuse ;  /* 0x00000007231e7223 */ /* 0x180fe20000010824 */
[-CC-:B------:R-:W-:Y:S01]  /*88c0*/  FFMA.FTZ R147, R38, R7.reuse, -R36.reuse ;  /* 0x0000000726937223 */ /* 0x180fe20000010824 */
[----:B------:R-:W-:Y:S01]  /*88d0*/  MUFU.EX2 R149, R149 ;  /* 0x0000009500957308 */ /* 0x000fe20000000800 */
[----:B------:R-:W-:Y:S01]  /*88e0*/  SEL R27, R27, 0x9, !P2 ;  /* 0x000000091b1b7807 */ /* 0x000fe20005000000 */
[-CC-:B------:R-:W-:Y:S01]  /*88f0*/  FFMA.FTZ R34, R39, R7.reuse, -R36.reuse ;  /* 0x0000000727227223 */ /* 0x180fe20000010824 */
[-CC-:B------:R-:W-:Y:S01]  /*8900*/  FFMA.FTZ R137, R50, R7.reuse, -R36.reuse ;  /* 0x0000000732897223 */ /* 0x180fe20000010824 */
[----:B0-----:R-:W-:Y:S01]  /*8910*/  FADD.FTZ R50, R150, R5 ;  /* 0x0000000596327221 */ /* 0x001fe20000010000 */
        /* <DEDUP_REMOVED lines=16> */
[C---:B------:R-:W-:Y:S01]  /*8a20*/  ISETP.GT.AND P2, PT, R9.reuse, UR6, PT ;  /* 0x0000000609007c0c */ /* 0x040fe2000bf44270 */
[----:B------:R-:W-:Y:S01]  /*8a30*/  VIADD R9, R9, 0xffffffff ;  /* 0xffffffff09097836 */ /* 0x000fe20000000000 */
[----:B--2---:R-:W-:Y:S01]  /*8a40*/  F2FP.F16.F32.PACK_AB R150, R19, R150 ;  /* 0x000000961396723e */ /* 0x004fe200000000ff */
        /* <DEDUP_REMOVED lines=8> */
[----:B------:R-:W-:Y:S02]  /*8ad0*/  FADD.FTZ R14, -R10, R11 ;  /* 0x0000000b0a0e7221 */ /* 0x000fe40000010100 */
[----:B------:R-:W-:Y:S01]  /*8ae0*/  MUFU.EX2 R38, R38 ;  /* 0x0000002600267308 */ /* 0x000fe20000000800 */
[-CC-:B------:R-:W-:Y:S01]  /*8af0*/  FFMA.FTZ R133, R58, R7.reuse, -R36.reuse ;  /* 0x000000073a857223 */ /* 0x180fe20000010824 */
[----:B------:R-:W-:Y:S01]  /*8b00*/  HGMMA.64x64x16.F32 R88, R128, gdesc[UR12].tnspB, R88, gsb0 ;  /* 0x40e0000c80587df0 */ /* 0x000fe20008000858 */
[----:B------:R-:W-:Y:S01]  /*8b10*/  UIADD3 UR14, UR10, 0x300, URZ ;  /* 0x000003000a0e7890 */ /* 0x000fe2000fffe03f */
[-C--:B------:R-:W-:Y:S01]  /*8b20*/  FMUL.FTZ R69, R14, R7.reuse ;  /* 0x000000070e457220 */ /* 0x080fe20000410000 */
[----:B------:R-:W-:Y:S01]  /*8b30*/  UMOV UR15, 0x40000040 ;  /* 0x40000040000f7882 */ /* 0x000fe20000000000 */
[----:B------:R-:W-:Y:S01]  /*8b40*/  UIADD3 UR10, UR10, 0x380, URZ ;  /* 0x000003800a0a7890 */ /* 0x000fe2000fffe03f */
[-CC-:B------:R-:W-:Y:S01]  /*8b50*/  FFMA.FTZ R14, R26, R7.reuse, -R36.reuse ;  /* 0x000000071a0e7223 */ /* 0x180fe20000010824 */
[-CC-:B------:R-:W-:Y:S01]  /*8b60*/  FFMA.FTZ R26, R31, R7.reuse, -R36.reuse ;  /* 0x000000071f1a7223 */ /* 0x180fe20000010824 */
[----:B------:R-:W-:Y:S01]  /*8b70*/  IMAD.U32 R31, RZ, RZ, UR4 ;  /* 0x00000004ff1f7e24 */ /* 0x000fe2000f8e00ff */
[----:B------:R-:W-:Y:S01]  /*8b80*/  MUFU.EX2 R69, R69 ;  /* 0x0000004500457308 */ /* 0x000fe20000000800 */
[----:B------:R-:W-:-:S03]  /*8b90*/  FFMA.FTZ R135, R62, R7, -R36 ;  /* 0x000000073e877223 */ /* 0x000fc60000010824 */
[----:B------:R-:W-:-:S04]  /*8ba0*/  @!P1 LEA R31, R31, UR38, 0x3 ;  /* 0x000000261f1f9c11 */ /* 0x000fc8000f8e18ff */
[----:B------:R-:W0:Y:S01]  /*8bb0*/  MUFU.EX2 R14, R14 ;  /* 0x0000000e000e7308 */ /* 0x000e220000000800 */
[----:B------:R-:W-:-:S05]  /*8bc0*/  @!P1 VIADD R31, R31, 0x16840 ;  /* 0x000168401f1f9836 */ /* 0x000fca0000000000 */
[----:B------:R-:W-:Y:S02]  /*8bd0*/  @!P1 PRMT R31, RZ, 0x654, R31 ;  /* 0x00000654ff1f9816 */ /* 0x000fe4000000001f */
[----:B------:R-:W1:Y:S08]  /*8be0*/  MUFU.EX2 R26, R26 ;  /* 0x0000001a001a7308 */ /* 0x000e700000000800 */
[----:B------:R-:W2:Y:S01]  /*8bf0*/  MUFU.EX2 R143, R143 ;  /* 0x0000008f008f7308 */ /* 0x000ea20000000800 */
[----:B0-----:R-:W-:-:S04]  /*8c00*/  FFMA.FTZ R4, R69, R4, R14 ;  /* 0x0000000445047223 */ /* 0x001fc8000001000e */
[----:B------:R-:W-:Y:S01]  /*8c10*/  FADD.FTZ R48, R149, R4 ;  /* 0x0000000495307221 */ /* 0x000fe20000010000 */
[----:B------:R-:W-:Y:S01]  /*8c20*/  FFMA.FTZ R4, R63, R7, -R36 ;  /* 0x000000073f047223 */ /* 0x000fe20000010824 */
[----:B------:R-:W-:Y:S01]  /*8c30*/  F2FP.F16.F32.PACK_AB R149, R149, R14 ;  /* 0x0000000e9595723e */ /* 0x000fe200000000ff */
[----:B------:R-:W0:Y:S01]  /*8c40*/  MUFU.EX2 R40, R40 ;  /* 0x0000002800287308 */ /* 0x000e220000000800 */
[----:B------:R-:W-:Y:S01]  /*8c50*/  FADD.FTZ R5, R151, R48 ;  /* 0x0000003097057221 */ /* 0x000fe20000010000 */
[----:B-1----:R-:W-:-:S03]  /*8c60*/  F2FP.F16.F32.PACK_AB R151, R26, R151 ;  /* 0x000000971a97723e */ /* 0x002fc600000000ff */
[----:B------:R-:W-:-:S03]  /*8c70*/  FADD.FTZ R48, R26, R5 ;  /* 0x000000051a307221 */ /* 0x000fc60000010000 */
[----:B------:R-:W1:Y:S01]  /*8c80*/  MUFU.EX2 R137, R137 ;  /* 0x0000008900897308 */ /* 0x000e620000000800 */
[----:B------:R-:W-:Y:S01]  /*8c90*/  FADD.FTZ R5, R145, R48 ;  /* 0x0000003091057221 */ /* 0x000fe20000010000 */
[----:B------:R-:W-:Y:S01]  /*8ca0*/  FFMA.FTZ R48, R67, R7, -R36 ;  /* 0x0000000743307223 */ /* 0x000fe20000010824 */
[C---:B------:R-:W-:Y:S02]  /*8cb0*/  F2FP.F16.F32.PACK_AB R145, R30.reuse, R145 ;  /* 0x000000911e91723e */ /* 0x040fe400000000ff */
[----:B------:R-:W-:-:S03]  /*8cc0*/  FADD.FTZ R52, R30, R5 ;  /* 0x000000051e347221 */ /* 0x000fc60000010000 */
[----:B------:R-:W3:Y:S01]  /*8cd0*/  MUFU.EX2 R42, R42 ;  /* 0x0000002a002a7308 */ /* 0x000ee20000000800 */
[----:B------:R-:W-:Y:S01]  /*8ce0*/  FADD.FTZ R5, R147, R52 ;  /* 0x0000003493057221 */ /* 0x000fe20000010000 */
[----:B------:R-:W-:-:S03]  /*8cf0*/  F2FP.F16.F32.PACK_AB R147, R34, R147 ;  /* 0x000000932293723e */ /* 0x000fc600000000ff */
[----:B------:R-:W-:-:S03]  /*8d00*/  FADD.FTZ R52, R34, R5 ;  /* 0x0000000522347221 */ /* 0x000fc60000010000 */
[----:B------:R-:W4:Y:S01]  /*8d10*/  MUFU.EX2 R139, R139 ;  /* 0x0000008b008b7308 */ /* 0x000f220000000800 */
[----:B------:R-:W-:Y:S01]  /*8d20*/  FADD.FTZ R5, R141, R52 ;  /* 0x000000348d057221 */ /* 0x000fe20000010000 */
[----:B------:R-:W-:-:S03]  /*8d30*/  F2FP.F16.F32.PACK_AB R141, R38, R141 ;  /* 0x0000008d268d723e */ /* 0x000fc600000000ff */
[----:B------:R-:W-:-:S03]  /*8d40*/  FADD.FTZ R52, R38, R5 ;  /* 0x0000000526347221 */ /* 0x000fc60000010000 */
[----:B------:R-:W5:Y:S01]  /*8d50*/  MUFU.EX2 R44, R44 ;  /* 0x0000002c002c7308 */ /* 0x000f620000000800 */
[----:B--2---:R-:W-:Y:S01]  /*8d60*/  FADD.FTZ R5, R143, R52 ;  /* 0x000000348f057221 */ /* 0x004fe20000010000 */
[----:B0-----:R-:W-:-:S03]  /*8d70*/  F2FP.F16.F32.PACK_AB R143, R40, R143 ;  /* 0x0000008f288f723e */ /* 0x001fc600000000ff */
[----:B------:R-:W-:Y:S01]  /*8d80*/  FADD.FTZ R52, R40, R5 ;  /* 0x0000000528347221 */ /* 0x000fe20000010000 */
[----:B------:R-:W-:Y:S02]  /*8d90*/  WARPGROUP.DEPBAR.LE gsb0, 0x0 ;  /* 0x00008000000079c5 */ /* 0x000fe40000010000 */
[----:B------:R-:W-:Y:S01]  /*8da0*/  WARPGROUP.ARRIVE ;  /* 0x00000000000079c5 */ /* 0x000fe20000000000 */
[----:B------:R-:W-:Y:S01]  /*8db0*/  MUFU.EX2 R132, R132 ;  /* 0x0000008400847308 */ /* 0x000fe20000000800 */
[----:B-1----:R-:W-:Y:S01]  /*8dc0*/  FADD.FTZ R5, R137, R52 ;  /* 0x0000003489057221 */ /* 0x002fe20000010000 */
[-CC-:B------:R-:W-:Y:S01]  /*8dd0*/  FFMA.FTZ R129, R66, R7.reuse, -R36.reuse ;  /* 0x0000000742817223 */ /* 0x180fe20000010824 */
[----:B------:R-:W-:Y:S01]  /*8de0*/  FFMA.FTZ R131, R70, R7, -R36 ;  /* 0x0000000746837223 */ /* 0x000fe20000010824 */
[C---:B---3--:R-:W-:Y:S01]  /*8df0*/  F2FP.F16.F32.PACK_AB R137, R42.reuse, R137 ;  /* 0x000000892a89723e */ /* 0x048fe200000000ff */
[----:B------:R-:W-:Y:S01]  /*8e00*/  HGMMA.64x64x16.F32 R88, R124, gdesc[UR12].tnspB, R88, gsb0 ;  /* 0x40e0000c7c587df0 */ /* 0x000fe20008000858 */
[----:B------:R-:W-:-:S02]  /*8e10*/  FADD.FTZ R52, R42, R5 ;  /* 0x000000052a347221 */ /* 0x000fc40000010000 */
[----:B------:R-:W0:Y:S02]  /*8e20*/  MUFU.EX2 R133, R133 ;  /* 0x0000008500857308 */ /* 0x000e240000000800 */
[----:B----4-:R-:W-:Y:S01]  /*8e30*/  FADD.FTZ R5, R139, R52 ;  /* 0x000000348b057221 */ /* 0x010fe20000010000 */
[----:B-----5:R-:W-:-:S03]  /*8e40*/  F2FP.F16.F32.PACK_AB R139, R44, R139 ;  /* 0x0000008b2c8b723e */ /* 0x020fc600000000ff */
[----:B------:R-:W-:Y:S02]  /*8e50*/  FADD.FTZ R26, R44, R5 ;  /* 0x000000052c1a7221 */ /* 0x000fe40000010000 */
[----:B------:R-:W1:Y:S08]  /*8e60*/  MUFU.EX2 R46, R46 ;  /* 0x0000002e002e7308 */ /* 0x000e700000000800 */
[----:B------:R-:W-:Y:S01]  /*8e70*/  MUFU.EX2 R134, R134 ;  /* 0x0000008600867308 */ /* 0x000fe20000000800 */
[----:B0-----:R-:W-:-:S07]  /*8e80*/  FADD.FTZ R5, R133, R26 ;  /* 0x0000001a85057221 */ /* 0x001fce0000010000 */
[----:B------:R-:W0:Y:S01]  /*8e90*/  MUFU.EX2 R135, R135 ;  /* 0x0000008700877308 */ /* 0x000e220000000800 */
[C---:B-1----:R-:W-:Y:S01]  /*8ea0*/  FADD.FTZ R26, R46.reuse, R5 ;  /* 0x000000052e1a7221 */ /* 0x042fe20000010000 */
[----:B------:R-:W-:-:S06]  /*8eb0*/  F2FP.F16.F32.PACK_AB R133, R46, R133 ;  /* 0x000000852e85723e */ /* 0x000fcc00000000ff */
[----:B------:R-:W1:Y:S08]  /*8ec0*/  MUFU.EX2 R4, R4 ;  /* 0x0000000400047308 */ /* 0x000e700000000800 */
[----:B------:R-:W2:Y:S01]  /*8ed0*/  MUFU.EX2 R129, R129 ;  /* 0x0000008100817308 */ /* 0x000ea20000000800 */
[----:B0-----:R-:W-:-:S07]  /*8ee0*/  FADD.FTZ R5, R135, R26 ;  /* 0x0000001a87057221 */ /* 0x001fce0000010000 */
[----:B------:R-:W0:Y:S01]  /*8ef0*/  MUFU.EX2 R49, R49 ;  /* 0x0000003100317308 */ /* 0x000e220000000800 */
[C---:B-1----:R-:W-:Y:S01]  /*8f00*/  FADD.FTZ R26, R4.reuse, R5 ;  /* 0x00000005041a7221 */ /* 0x042fe20000010000 */
[----:B------:R-:W-:-:S06]  /*8f10*/  F2FP.F16.F32.PACK_AB R135, R4, R135 ;  /* 0x000000870487723e */ /* 0x000fcc00000000ff */
[----:B------:R-:W1:Y:S01]  /*8f20*/  MUFU.EX2 R48, R48 ;  /* 0x0000003000307308 */ /* 0x000e620000000800 */
[----:B--2---:R-:W-:-:S07]  /*8f30*/  FADD.FTZ R5, R129, R26 ;  /* 0x0000001a81057221 */ /* 0x004fce0000010000 */
[----:B------:R-:W-:Y:S01]  /*8f40*/  MUFU.EX2 R20, R20 ;  /* 0x0000001400147308 */ /* 0x000fe20000000800 */
[----:B0-----:R-:W-:-:S07]  /*8f50*/  F2FP.F16.F32.PACK_AB R128, R49, R18 ;  /* 0x000000123180723e */ /* 0x001fce00000000ff */
[----:B------:R-:W0:Y:S01]  /*8f60*/  MUFU.EX2 R131, R131 ;  /* 0x0000008300837308 */ /* 0x000e220000000800 */
[C---:B-1----:R-:W-:Y:S01]  /*8f70*/  FADD.FTZ R26, R48.reuse, R5 ;  /* 0x00000005301a7221 */ /* 0x042fe20000010000 */
[----:B------:R-:W-:Y:S01]  /*8f80*/  F2FP.F16.F32.PACK_AB R129, R48, R129 ;  /* 0x000000813081723e */ /* 0x000fe200000000ff */
[----:B------:R-:W-:Y:S02]  /*8f90*/  WARPGROUP.DEPBAR.LE gsb0, 0x0 ;  /* 0x00008000000079c5 */ /* 0x000fe40000010000 */
[----:B------:R-:W-:Y:S01]  /*8fa0*/  WARPGROUP.ARRIVE ;  /* 0x00000000000079c5 */ /* 0x000fe20000000000 */
[----:B------:R-:W-:Y:S02]  /*8fb0*/  FFMA.FTZ R125, R74, R7, -R36 ;  /* 0x000000074a7d7223 */ /* 0x000fe40000010824 */
[----:B------:R-:W1:Y:S03]  /*8fc0*/  MUFU.EX2 R53, R53 ;  /* 0x0000003500357308 */ /* 0x000e660000000800 */
[----:B------:R-:W-:Y:S05]  /*8fd0*/  HGMMA.64x64x16.F32 R88, R120, gdesc[UR8].tnspB, R88, gsb0 ;  /* 0x40e0000878587df0 */ /* 0x000fea0008000858 */
[----:B------:R-:W-:Y:S01]  /*8fe0*/  MUFU.EX2 R22, R22 ;  /* 0x0000001600167308 */ /* 0x000fe20000000800 */
[----:B0-----:R-:W-:-:S07]  /*8ff0*/  FADD.FTZ R5, R131, R26 ;  /* 0x0000001a83057221 */ /* 0x001fce0000010000 */
[----:B------:R-:W-:Y:S01]  /*9000*/  MUFU.EX2 R125, R125 ;  /* 0x0000007d007d7308 */ /* 0x000fe20000000800 */
[----:B-1----:R-:W-:-:S07]  /*9010*/  F2FP.F16.F32.PACK_AB R130, R53, R20 ;  /* 0x000000143582723e */ /* 0x002fce00000000ff */
[----:B------:R-:W0:Y:S08]  /*9020*/  MUFU.EX2 R57, R57 ;  /* 0x0000003900397308 */ /* 0x000e300000000800 */
[----:B------:R-:W-:Y:S08]  /*9030*/  MUFU.EX2 R14, R75 ;  /* 0x0000004b000e7308 */ /* 0x000ff00000000800 */
[----:B------:R-:W-:Y:S01]  /*9040*/  MUFU.EX2 R24, R24 ;  /* 0x0000001800187308 */ /* 0x000fe20000000800 */
[----:B0-----:R-:W-:-:S07]  /*9050*/  F2FP.F16.F32.PACK_AB R124, R57, R22 ;  /* 0x00000016397c723e */ /* 0x001fce00000000ff */
[----:B------:R-:W-:Y:S08]  /*9060*/  MUFU.EX2 R78, R78 ;  /* 0x0000004e004e7308 */ /* 0x000ff00000000800 */
[----:B------:R-:W0:Y:S08]  /*9070*/  MUFU.EX2 R61, R61 ;  /* 0x0000003d003d7308 */ /* 0x000e300000000800 */
[----:B------:R-:W1:Y:S08]  /*9080*/  MUFU.EX2 R79, R79 ;  /* 0x0000004f004f7308 */ /* 0x000e700000000800 */
[----:B------:R-:W-:Y:S01]  /*9090*/  MUFU.EX2 R28, R28 ;  /* 0x0000001c001c7308 */ /* 0x000fe20000000800 */
[----:B0-----:R-:W-:-:S07]  /*90a0*/  F2FP.F16.F32.PACK_AB R126, R61, R24 ;  /* 0x000000183d7e723e */ /* 0x001fce00000000ff */
[----:B------:R-:W-:Y:S01]  /*90b0*/  MUFU.EX2 R82, R82 ;  /* 0x0000005200527308 */ /* 0x000fe20000000800 */
[----:B------:R-:W-:Y:S02]  /*90c0*/  WARPGROUP.DEPBAR.LE gsb0, 0x0 ;  /* 0x00008000000079c5 */ /* 0x000fe40000010000 */
[----:B------:R0:W-:Y:S06]  /*90d0*/  BAR.ARV R27, 0x100 ;  /* 0x0004001b0000751d */ /* 0x0001ec0000002000 */
[----:B------:R2:W-:Y:S01]  /*90e0*/  @!P1 SYNCS.ARRIVE.TRANS64.RED.A1T0 RZ, [R31+URZ], RZ ;  /* 0x000000ff1fff99a7 */ /* 0x0005e2000810043f */
[----:B------:R-:W3:Y:S01]  /*90f0*/  MUFU.EX2 R65, R65 ;  /* 0x0000004100417308 */ /* 0x000ee20000000800 */
[----:B-1----:R-:W-:Y:S01]  /*9100*/  F2FP.F16.F32.PACK_AB R127, R79, R78 ;  /* 0x0000004e4f7f723e */ /* 0x002fe200000000ff */
[-C--:B------:R-:W-:Y:S01]  /*9110*/  FMUL.FTZ R88, R88, R8.reuse ;  /* 0x0000000858587220 */ /* 0x080fe20000410000 */
[-C--:B------:R-:W-:Y:S01]  /*9120*/  FMUL.FTZ R89, R89, R8.reuse ;  /* 0x0000000859597220 */ /* 0x080fe20000410000 */
[-C--:B------:R-:W-:Y:S01]  /*9130*/  FMUL.FTZ R92, R92, R8.reuse ;  /* 0x000000085c5c7220 */ /* 0x080fe20000410000 */
[-C--:B------:R-:W-:Y:S01]  /*9140*/  FMUL.FTZ R93, R93, R8.reuse ;  /* 0x000000085d5d7220 */ /* 0x080fe20000410000 */
[-C--:B------:R-:W-:Y:S01]  /*9150*/  FMUL.FTZ R96, R96, R8.reuse ;  /* 0x0000000860607220 */ /* 0x080fe20000410000 */
[----:B--2---:R-:W-:Y:S01]  /*9160*/  IMAD.U32 R31, RZ, RZ, UR7 ;  /* 0x00000007ff1f7e24 */ /* 0x004fe2000f8e00ff */
[----:B------:R-:W1:Y:S01]  /*9170*/  MUFU.EX2 R83, R83 ;  /* 0x0000005300537308 */ /* 0x000e620000000800 */
[----:B------:R-:W-:Y:S01]  /*9180*/  UMOV UR7, UR4 ;  /* 0x0000000400077c82 */ /* 0x000fe20008000000 */
[-C--:B------:R-:W-:Y:S01]  /*9190*/  FMUL.FTZ R97, R97, R8.reuse ;  /* 0x0000000861617220 */ /* 0x080fe20000410000 */
[-C--:B------:R-:W-:Y:S01]  /*91a0*/  FMUL.FTZ R100, R100, R8.reuse ;  /* 0x0000000864647220 */ /* 0x080fe20000410000 */
[----:B------:R-:W-:Y:S01]  /*91b0*/  @!P1 LEA R31, R31, UR38, 0x3 ;  /* 0x000000261f1f9c11 */ /* 0x000fe2000f8e18ff */
[-C--:B------:R-:W-:Y:S01]  /*91c0*/  FMUL.FTZ R101, R101, R8.reuse ;  /* 0x0000000865657220 */ /* 0x080fe20000410000 */
[-C--:B------:R-:W-:Y:S01]  /*91d0*/  FMUL.FTZ R104, R104, R8.reuse ;  /* 0x0000000868687220 */ /* 0x080fe20000410000 */
[----:B------:R-:W-:Y:S01]  /*91e0*/  FMUL.FTZ R105, R105, R8 ;  /* 0x0000000869697220 */ /* 0x000fe20000410000 */
[----:B------:R-:W-:Y:S01]  /*91f0*/  MUFU.EX2 R32, R84 ;  /* 0x0000005400207308 */ /* 0x000fe20000000800 */
[----:B0-----:R-:W-:Y:S01]  /*9200*/  @!P1 VIADD R27, R31, 0x16860 ;  /* 0x000168601f1b9836 */ /* 0x001fe20000000000 */
[----:B---3--:R-:W-:Y:S01]  /*9210*/  F2FP.F16.F32.PACK_AB R120, R65, R28 ;  /* 0x0000001c4178723e */ /* 0x008fe200000000ff */
[-C--:B------:R-:W-:Y:S01]  /*9220*/  FMUL.FTZ R108, R108, R8.reuse ;  /* 0x000000086c6c7220 */ /* 0x080fe20000410000 */
[-C--:B------:R-:W-:Y:S01]  /*9230*/  FMUL.FTZ R109, R109, R8.reuse ;  /* 0x000000086d6d7220 */ /* 0x080fe20000410000 */
[----:B------:R-:W-:Y:S01]  /*9240*/  FMUL.FTZ R112, R112, R8 ;  /* 0x0000000870707220 */ /* 0x000fe20000410000 */
[----:B------:R-:W-:Y:S01]  /*9250*/  @!P1 PRMT R31, RZ, 0x654, R27 ;  /* 0x00000654ff1f9816 */ /* 0x000fe2000000001b */
[----:B------:R-:W-:Y:S01]  /*9260*/  FADD.FTZ R27, R19, R50 ;  /* 0x00000032131b7221 */ /* 0x000fe20000010000 */
[----:B------:R-:W-:Y:S01]  /*9270*/  MUFU.EX2 R86, R86 ;  /* 0x0000005600567308 */ /* 0x000fe20000000800 */
[----:B-1----:R-:W-:Y:S01]  /*9280*/  F2FP.F16.F32.PACK_AB R121, R83, R82 ;  /* 0x000000525379723e */ /* 0x002fe200000000ff */
[----:B------:R0:W-:Y:S01]  /*9290*/  @!P1 SYNCS.ARRIVE.TRANS64.RED.A1T0 RZ, [R31+URZ], RZ ;  /* 0x000000ff1fff99a7 */ /* 0x0001e2000810043f */
[----:B------:R-:W-:Y:S01]  /*92a0*/  FADD.FTZ R50, R144, R27 ;  /* 0x0000001b90327221 */ /* 0x000fe20000010000 */
[----:B------:R-:W-:Y:S01]  /*92b0*/  F2FP.F16.F32.PACK_AB R144, R21, R144 ;  /* 0x000000901590723e */ /* 0x000fe200000000ff */
[-C--:B------:R-:W-:Y:S01]  /*92c0*/  FMUL.FTZ R113, R113, R8.reuse ;  /* 0x0000000871717220 */ /* 0x080fe20000410000 */
[----:B------:R-:W-:Y:S01]  /*92d0*/  FMUL.FTZ R116, R116, R8 ;  /* 0x0000000874747220 */ /* 0x000fe20000410000 */
[----:B------:R-:W-:Y:S01]  /*92e0*/  FADD.FTZ R27, R21, R50 ;  /* 0x00000032151b7221 */ /* 0x000fe20000010000 */
[-CC-:B------:R-:W-:Y:S01]  /*92f0*/  FFMA.FTZ R50, R71, R7.reuse, -R36.reuse ;  /* 0x0000000747327223 */ /* 0x180fe20000010824 */
[----:B------:R-:W-:Y:S01]  /*9300*/  FFMA.FTZ R36, R87, R7, -R36 ;  /* 0x0000000757247223 */ /* 0x000fe20000010824 */
[----:B------:R-:W1:Y:S01]  /*9310*/  MUFU.EX2 R11, R85 ;  /* 0x00000055000b7308 */ /* 0x000e620000000800 */
[----:B------:R-:W-:Y:S01]  /*9320*/  FADD.FTZ R54, R146, R27 ;  /* 0x0000001b92367221 */ /* 0x000fe20000010000 */
[----:B------:R-:W-:Y:S01]  /*9330*/  F2FP.F16.F32.PACK_AB R146, R25, R146 ;  /* 0x000000921992723e */ /* 0x000fe200000000ff */
[----:B------:R-:W-:Y:S01]  /*9340*/  FMUL.FTZ R117, R117, R8 ;  /* 0x0000000875757220 */ /* 0x000fe20000410000 */
[-C--:B------:R-:W-:Y:S01]  /*9350*/  FMUL.FTZ R90, R90, R69.reuse ;  /* 0x000000455a5a7220 */ /* 0x080fe20000410000 */
[----:B------:R-:W-:Y:S01]  /*9360*/  FADD.FTZ R27, R25, R54 ;  /* 0x00000036191b7221 */ /* 0x000fe20000010000 */
[-C--:B------:R-:W-:Y:S01]  /*9370*/  FMUL.FTZ R91, R91, R69.reuse ;  /* 0x000000455b5b7220 */ /* 0x080fe20000410000 */
[-C--:B------:R-:W-:Y:S01]  /*9380*/  FMUL.FTZ R94, R94, R69.reuse ;  /* 0x000000455e5e7220 */ /* 0x080fe20000410000 */
[----:B------:R-:W2:Y:S01]  /*9390*/  MUFU.EX2 R50, R50 ;  /* 0x0000003200327308 */ /* 0x000ea20000000800 */
[----:B------:R-:W-:Y:S01]  /*93a0*/  FADD.FTZ R54, R140, R27 ;  /* 0x0000001b8c367221 */ /* 0x000fe20000010000 */
[----:B------:R-:W-:Y:S01]  /*93b0*/  F2FP.F16.F32.PACK_AB R140, R29, R140 ;  /* 0x0000008c1d8c723e */ /* 0x000fe200000000ff */
[-C--:B------:R-:W-:Y:S01]  /*93c0*/  FMUL.FTZ R95, R95, R69.reuse ;  /* 0x000000455f5f7220 */ /* 0x080fe20000410000 */
[-C--:B------:R-:W-:Y:S01]  /*93d0*/  FMUL.FTZ R98, R98, R69.reuse ;  /* 0x0000004562627220 */ /* 0x080fe20000410000 */
[----:B------:R-:W-:Y:S01]  /*93e0*/  FADD.FTZ R27, R29, R54 ;  /* 0x000000361d1b7221 */ /* 0x000fe20000010000 */
[-C--:B------:R-:W-:Y:S01]  /*93f0*/  FMUL.FTZ R99, R99, R69.reuse ;  /* 0x0000004563637220 */ /* 0x080fe20000410000 */
[-C--:B------:R-:W-:Y:S01]  /*9400*/  FMUL.FTZ R102, R102, R69.reuse ;  /* 0x0000004566667220 */ /* 0x080fe20000410000 */
[----:B------:R-:W3:Y:S01]  /*9410*/  MUFU.EX2 R123, R36 ;  /* 0x00000024007b7308 */ /* 0x000ee20000000800 */
[----:B------:R-:W-:Y:S01]  /*9420*/  FADD.FTZ R54, R142, R27 ;  /* 0x0000001b8e367221 */ /* 0x000fe20000010000 */
[----:B-1----:R-:W-:Y:S01]  /*9430*/  F2FP.F16.F32.PACK_AB R122, R11, R32 ;  /* 0x000000200b7a723e */ /* 0x002fe200000000ff */
[-C--:B------:R-:W-:Y:S01]  /*9440*/  FMUL.FTZ R103, R103, R69.reuse ;  /* 0x0000004567677220 */ /* 0x080fe20000410000 */
[C---:B------:R-:W-:Y:S01]  /*9450*/  F2FP.F16.F32.PACK_AB R142, R23.reuse, R142 ;  /* 0x0000008e178e723e */ /* 0x040fe200000000ff */
[----:B------:R-:W-:Y:S01]  /*9460*/  FADD.FTZ R27, R23, R54 ;  /* 0x00000036171b7221 */ /* 0x000fe20000010000 */
[-C--:B------:R-:W-:Y:S01]  /*9470*/  FMUL.FTZ R106, R106, R69.reuse ;  /* 0x000000456a6a7220 */ /* 0x080fe20000410000 */
[-C--:B------:R-:W-:Y:S01]  /*9480*/  FMUL.FTZ R107, R107, R69.reuse ;  /* 0x000000456b6b7220 */ /* 0x080fe20000410000 */
[-C--:B------:R-:W-:Y:S01]  /*9490*/  FMUL.FTZ R110, R110, R69.reuse ;  /* 0x000000456e6e7220 */ /* 0x080fe20000410000 */
[----:B------:R-:W-:Y:S01]  /*94a0*/  FADD.FTZ R54, R136, R27 ;  /* 0x0000001b88367221 */ /* 0x000fe20000010000 */
[----:B--2---:R-:W-:Y:S01]  /*94b0*/  FADD.FTZ R26, R50, R5 ;  /* 0x00000005321a7221 */ /* 0x004fe20000010000 */
        /* <DEDUP_REMOVED lines=19> */
[----:B------:R-:W-:-:S03]  /*95f0*/  FADD.FTZ R5, R82, R5 ;  /* 0x0000000552057221 */ /* 0x000fc60000010000 */
[----:B------:R-:W-:Y:S01]  /*9600*/  FADD.FTZ R30, R134, R15 ;  /* 0x0000000f861e7221 */ /* 0x000fe20000010000 */
[----:B------:R-:W-:Y:S01]  /*9610*/  FADD.FTZ R5, R83, R5 ;  /* 0x0000000553057221 */ /* 0x000fe20000010000 */
[C---:B------:R-:W-:Y:S02]  /*9620*/  F2FP.F16.F32.PACK_AB R134, R45.reuse, R134 ;  /* 0x000000862d86723e */ /* 0x040fe400000000ff */
[----:B------:R-:W-:Y:S01]  /*9630*/  FADD.FTZ R15, R45, R30 ;  /* 0x0000001e2d0f7221 */ /* 0x000fe20000010000 */
[----:B------:R-:W-:-:S03]  /*9640*/  FADD.FTZ R14, R86, R5 ;  /* 0x00000005560e7221 */ /* 0x000fc60000010000 */
[----:B------:R-:W-:-:S04]  /*9650*/  FADD.FTZ R30, R18, R15 ;  /* 0x0000000f121e7221 */ /* 0x000fc80000010000 */
        /* <DEDUP_REMOVED lines=9> */
[----:B------:R-:W-:Y:S01]  /*96f0*/  FADD.FTZ R4, R32, R15 ;  /* 0x0000000f20047221 */ /* 0x000fe20000010000 */
[----:B------:R-:W-:-:S03]  /*9700*/  IMAD.MOV.U32 R15, RZ, RZ, R6 ;  /* 0x000000ffff0f7224 */ /* 0x000fc600078e0006 */
[----:B------:R-:W-:Y:S01]  /*9710*/  FADD.FTZ R5, R11, R4 ;  /* 0x000000040b057221 */ /* 0x000fe20000010000 */
[C---:B---3--:R-:W-:Y:S01]  /*9720*/  FADD.FTZ R4, R123.reuse, R14 ;  /* 0x0000000e7b047221 */ /* 0x048fe20000010000 */
[----:B------:R-:W-:Y:S01]  /*9730*/  F2FP.F16.F32.PACK_AB R123, R123, R86 ;  /* 0x000000567b7b723e */ /* 0x000fe200000000ff */
[----:B------:R-:W-:Y:S01]  /*9740*/  IMAD.MOV.U32 R11, RZ, RZ, R10 ;  /* 0x000000ffff0b7224 */ /* 0x000fe200078e000a */
[----:B0-----:R-:W-:Y:S06]  /*9750*/  @P2 BRA `(.L_x_13008) ;  /* 0xffffffe000e42947 */ /* 0x001fec000383ffff */
.L_x_12999:
[----:B------:R-:W-:-:S13]  /*9760*/  ISETP.GE.AND P2, PT, R9, UR37, PT ;  /* 0x0000002509007c0c */ /* 0x000fda000bf46270 */
[----:B------:R-:W-:Y:S05]  /*9770*/  @!P2 BRA `(.L_x_13009) ;  /* 0x0000002c0064a947 */ /* 0x000fea0003800000 */
[C---:B------:R-:W-:Y:S01]  /*9780*/  VIADD R14, R17.reuse, 0x9 ;  /* 0x00000009110e7836 */ /* 0x040fe20000000000 */
[----:B------:R-:W-:Y:S01]  /*9790*/  ISETP.GE.U32.AND P2, PT, R2, 0x180, PT ;  /* 0x000001800200780c */ /* 0x000fe20003f46070 */
[----:B------:R-:W-:Y:S01]  /*97a0*/  IMAD.MOV.U32 R11, RZ, RZ, R10 ;  /* 0x000000ffff0b7224 */ /* 0x000fe200078e000a */
[----:B------:R-:W-:Y:S01]  /*97b0*/  UMOV UR7, UR5 ;  /* 0x0000000500077c82 */ /* 0x000fe20008000000 */
[----:B------:R-:W-:Y:S01]  /*97c0*/  IMAD.MOV.U32 R8, RZ, RZ, R6 ;  /* 0x000000ffff087224 */ /* 0x000fe200078e0006 */
[----:B------:R-:W-:Y:S01]  /*97d0*/  SEL R14, R14, 0x9, !P2 ;  /* 0x000000090e0e7807 */ /* 0x000fe20005000000 */
[----:B------:R-:W-:Y:S01]  /*97e0*/  VIADD R17, R17, 0x8 ;  /* 0x0000000811117836 */ /* 0x000fe20000000000 */
[----:B------:R-:W-:Y:S01]  /*97f0*/  UMOV UR6, UR4 ;  /* 0x0000000400067c82 */ /* 0x000fe20008000000 */
[----:B------:R-:W-:Y:S01]  /*9800*/  ULDC UR26, c[0x0][0x9e4] ;  /* 0x00027900001a7ab9 */ /* 0x000fe20000000800 */
[----:B------:R-:W-:Y:S01]  /*9810*/  ULDC UR27, c[0x0][0x288] ;  /* 0x0000a200001b7ab9 */ /* 0x000fe20000000800 */
[----:B------:R-:W-:Y:S01]  /*9820*/  ULDC UR28, c[0x0][0x2f0] ;  /* 0x0000bc00001c7ab9 */ /* 0x000fe20000000800 */
[----:B------:R-:W-:-:S05]  /*9830*/  ULDC UR29, c[0x0][0x9e0] ;  /* 0x00027800001d7ab9 */ /* 0x000fca0000000800 */
.L_x_13026:
        /* <DEDUP_REMOVED lines=9> */
.L_x_13011:
[----:B------:R-:W-:Y:S01]  /*98d0*/  ULEA UR10, UR4, UR38, 0x3 ;  /* 0x00000026040a7291 */ /* 0x000fe2000f8e183f */
[----:B------:R-:W-:-:S05]  /*98e0*/  IMAD.U32 R6, RZ, RZ, UR5 ;  /* 0x00000005ff067e24 */ /* 0x000fca000f8e00ff */
[----:B------:R-:W-:-:S04]  /*98f0*/  SHF.L.U32 R6, R6, 0x1f, RZ ;  /* 0x0000001f06067819 */ /* 0x000fc800000006ff */
[----:B------:R0:W1:Y:S01]  /*9900*/  SYNCS.PHASECHK.TRANS64.TRYWAIT P2, [UR10+0x16830], R6 ;  /* 0x01683006ff0075a7 */ /* 0x000062000804014a */
[----:B------:R-:W-:Y:S05]  /*9910*/  @!P0 BRA `(.L_x_13012) ;  /* 0x0000000000048947 */ /* 0x000fea0003800000 */
[----:B------:R-:W-:Y:S01]  /*9920*/  BPT.TRAP 0x1 ;  /* 0x000000040000795c */ /* 0x000fe20000300000 */
.L_x_13012:
[----:B-1----:R-:W-:Y:S05]  /*9930*/  @P2 BRA `(.L_x_13010) ;  /* 0x0000000000082947 */ /* 0x002fea0003800000 */
[----:B------:R-:W1:Y:S02]  /*9940*/  SYNCS.PHASECHK.TRANS64.TRYWAIT P2, [UR10+0x16830], R6 ;  /* 0x01683006ff0075a7 */ /* 0x000e64000804014a */
[----:B-1----:R-:W-:Y:S05]  /*9950*/  @!P2 BRA `(.L_x_13013) ;  /* 0x000000800068a947 */ /* 0x002fea0003800000 */
.L_x_13010:
        /* <DEDUP_REMOVED lines=26> */
.L_x_13015:
[----:B------:R-:W-:Y:S01]  /*9b00*/  ULEA UR10, UR6, UR38, 0x3 ;  /* 0x00000026060a7291 */ /* 0x000fe2000f8e183f */
[----:B01----:R-:W-:-:S05]  /*9b10*/  IMAD.U32 R6, RZ, RZ, UR7 ;  /* 0x00000007ff067e24 */ /* 0x003fca000f8e00ff */
[----:B------:R-:W-:-:S04]  /*9b20*/  SHF.L.U32 R6, R6, 0x1f, RZ ;  /* 0x0000001f06067819 */ /* 0x000fc800000006ff */
[----:B------:R0:W1:Y:S01]  /*9b30*/  SYNCS.PHASECHK.TRANS64.TRYWAIT P2, [UR10+0x16850], R6 ;  /* 0x01685006ff0075a7 */ /* 0x000062000804014a */
[----:B------:R-:W-:Y:S05]  /*9b40*/  @!P0 BRA `(.L_x_13016) ;  /* 0x0000000000048947 */ /* 0x000fea0003800000 */
[----:B------:R-:W-:Y:S01]  /*9b50*/  BPT.TRAP 0x1 ;  /* 0x000000040000795c */ /* 0x000fe20000300000 */
.L_x_13016:
[----:B-1----:R-:W-:Y:S05]  /*9b60*/  @P2 BRA `(.L_x_13014) ;  /* 0x0000000000082947 */ /* 0x002fea0003800000 */
[----:B------:R-:W1:Y:S02]  /*9b70*/  SYNCS.PHASECHK.TRANS64.TRYWAIT P2, [UR10+0x16850], R6 ;  /* 0x01685006ff0075a7 */ /* 0x000e64000804014a */
[----:B-1----:R-:W-:Y:S05]  /*9b80*/  @!P2 BRA `(.L_x_13017) ;  /* 0x0000007c00f4a947 */ /* 0x002fea0003800000 */
.L_x_13014:
[----:B------:R-:W-:Y:S01]  /*9b90*/  UIADD3 UR7, UR38, 0x400, URZ ;  /* 0x0000040026077890 */ /* 0x000fe2000fffe03f */
[----:B------:R-:W-:Y:S01]  /*9ba0*/  WARPGROUP.ARRIVE ;  /* 0x00000000000079c5 */ /* 0x000fe20000000000 */
[----:B------:R-:W-:Y:S01]  /*9bb0*/  UMOV UR11, 0x40000040 ;  /* 0x40000040000b7882 */ /* 0x000fe20000000000 */
[----:B------:R-:W-:Y:S01]  /*9bc0*/  UMOV UR15, 0x40000040 ;  /* 0x40000040000f7882 */ /* 0x000fe20000000000 */
[----:B------:R-:W-:Y:S01]  /*9bd0*/  USHF.R.U32.HI UR7, URZ, 0x4, UR7 ;  /* 0x000000043f077899 */ /* 0x000fe20008011607 */
[----:B------:R-:W-:Y:S01]  /*9be0*/  PLOP3.LUT P2, PT, PT, PT, UP0, 0x80, 0x0 ;  /* 0x000000000000781c */ /* 0x000fe20003f4f008 */
[----:B-1----:R-:W-:Y:S02]  /*9bf0*/  IMAD.U32 R7, RZ, RZ, UR4 ;  /* 0x00000004ff077e24 */ /* 0x002fe4000f8e00ff */
[----:B------:R-:W-:Y:S01]  /*9c00*/  ULOP3.LUT UR7, UR7, 0x3fff, URZ, 0xc0, !UPT ;  /* 0x00003fff07077892 */ /* 0x000fe2000f8ec03f */
[----:B------:R-:W-:Y:S02]  /*9c10*/  IMAD.SHL.U32 R21, R9, 0x80, RZ ;  /* 0x0000008009157824 */ /* 0x000fe400078e00ff */
[----:B------:R-:W-:Y:S01]  /*9c20*/  @!P1 LEA R7, R7, UR38, 0x3 ;  /* 0x0000002607079c11 */ /* 0x000fe2000f8e18ff */
[----:B------:R-:W-:Y:S01]  /*9c30*/  ULEA UR10, UR6, UR7, 0xa ;  /* 0x00000007060a7291 */ /* 0x000fe2000f8e503f */
[----:B0-----:R-:W-:Y:S01]  /*9c40*/  IMAD.MOV.U32 R6, RZ, RZ, R0 ;  /* 0x000000ffff067224 */ /* 0x001fe200078e0000 */
[----:B------:R-:W-:Y:S01]  /*9c50*/  IADD3 R10, -R21, 0x1, RZ ;  /* 0x00000001150a7810 */ /* 0x000fe20007ffe1ff */
[----:B------:R-:W-:Y:S01]  /*9c60*/  @UP0 ULDC UR7, c[0x0][0x44c] ;  /* 0x0001130000070ab9 */ /* 0x000fe20000000800 */
[----:B------:R-:W-:-:S02]  /*9c70*/  UIADD3 UR14, UR10, 0x80, URZ ;  /* 0x000000800a0e7890 */ /* 0x000fc4000fffe03f */
[----:B------:R-:W-:Y:S01]  /*9c80*/  @P2 IMAD.HI.U32 R15, R0, UR7, RZ ;  /* 0x00000007000f2c27 */ /* 0x000fe2000f8e00ff */
[----:B------:R-:W-:Y:S02]  /*9c90*/  @UP0 ULDC UR7, c[0x0][0x450] ;  /* 0x0001140000070ab9 */ /* 0x000fe40000000800 */
[----:B------:R-:W-:Y:S01]  /*9ca0*/  HGMMA.64x64x16.F32 R88, R148, gdesc[UR8].tnspB, R88, gsb0 ;  /* 0x40e0000894587df0 */ /* 0x000fe20008000858 */
[----:B------:R-:W-:Y:S01]  /*9cb0*/  UMOV UR11, 0x40000040 ;  /* 0x40000040000b7882 */ /* 0x000fe20000000000 */
[----:B------:R-:W-:Y:S01]  /*9cc0*/  @P2 SHF.R.U32.HI R6, RZ, UR7, R15 ;  /* 0x00000007ff062c19 */ /* 0x000fe2000801160f */
[----:B------:R-:W-:Y:S02]  /*9cd0*/  @!P1 VIADD R15, R7, 0x16840 ;  /* 0x00016840070f9836 */ /* 0x000fe40000000000 */
[----:B------:R-:W-:Y:S02]  /*9ce0*/  IMAD R7, R3, -0x2, R10 ;  /* 0xfffffffe03077824 */ /* 0x000fe400078e020a */
[----:B------:R-:W0:Y:S01]  /*9cf0*/  SHFL.IDX PT, R10, R6, RZ, 0x1c1f ;  /* 0x001c1fff060a7589 */ /* 0x000e2200000e0000 */
[----:B------:R-:W-:Y:S01]  /*9d00*/  @!P1 PRMT R15, RZ, 0x654, R15 ;  /* 0x00000654ff0f9816 */ /* 0x000fe2000000000f */
[----:B------:R-:W-:-:S04]  /*9d10*/  IMAD R7, R16, UR28, R7 ;  /* 0x0000001c10077c24 */ /* 0x000fc8000f8e0207 */
[----:B------:R-:W-:-:S04]  /*9d20*/  VIADD R7, R7, -UR27 ;  /* 0x8000001b07077c36 */ /* 0x000fc80008000000 */
[----:B------:R-:W-:-:S04]  /*9d30*/  VIADD R19, R7, UR25 ;  /* 0x0000001907137c36 */ /* 0x000fc80008000000 */
[----:B0-----:R-:W-:Y:S01]  /*9d40*/  IMAD.IADD R23, R19, 0x1, R10 ;  /* 0x0000000113177824 */ /* 0x001fe200078e020a */
        /* <DEDUP_REMOVED lines=25> */
[----:B------:R-:W-:Y:S01]  /*9ee0*/  UIADD3 UR10, UR10, 0x380, URZ ;  /* 0x000003800a0a7890 */ /* 0x000fe2000fffe03f */
[----:B------:R-:W-:Y:S02]  /*9ef0*/  WARPGROUP.DEPBAR.LE gsb0, 0x0 ;  /* 0x00008000000079c5 */ /* 0x000fe40000010000 */
[----:B------:R-:W-:-:S06]  /*9f00*/  WARPGROUP.ARRIVE ;  /* 0x00000000000079c5 */ /* 0x000fcc0000000000 */
[----:B------:R-:W-:Y:S03]  /*9f10*/  HGMMA.64x64x16.F32 R88, R124, gdesc[UR12].tnspB, R88, gsb0 ;  /* 0x40e0000c7c587df0 */ /* 0x000fe60008000858 */
[----:B------:R-:W-:Y:S02]  /*9f20*/  WARPGROUP.DEPBAR.LE gsb0, 0x0 ;  /* 0x00008000000079c5 */ /* 0x000fe40000010000 */
[----:B------:R-:W-:-:S06]  /*9f30*/  WARPGROUP.ARRIVE ;  /* 0x00000000000079c5 */ /* 0x000fcc0000000000 */
[----:B------:R-:W-:Y:S03]  /*9f40*/  HGMMA.64x64x16.F32 R88, R120, gdesc[UR8].tnspB, R88, gsb0 ;  /* 0x40e0000878587df0 */ /* 0x000fe60008000858 */
[----:B------:R-:W-:Y:S02]  /*9f50*/  WARPGROUP.DEPBAR.LE gsb0, 0x0 ;  /* 0x00008000000079c5 */ /* 0x000fe40000010000 */
[----:B------:R0:W-:Y:S06]  /*9f60*/  BAR.ARV R14, 0x100 ;  /* 0x0004000e0000751d */ /* 0x0001ec0000002000 */
[----:B------:R1:W-:Y:S02]  /*9f70*/  @!P1 SYNCS.ARRIVE.TRANS64.RED.A1T0 RZ, [R15+URZ], RZ ;  /* 0x000000ff0fff99a7 */ /* 0x0003e4000810043f */
[----:B-1----:R-:W-:-:S04]  /*9f80*/  VIADD R15, R7, UR29 ;  /* 0x0000001d070f7c36 */ /* 0x002fc80008000000 */
[----:B------:R-:W-:Y:S01]  /*9f90*/  IMAD.IADD R7, R15, 0x1, R10 ;  /* 0x000000010f077824 */ /* 0x000fe200078e020a */
[----:B0-----:R-:W-:Y:S06]  /*9fa0*/  @!P6 BRA `(.L_x_13018) ;  /* 0x00000000005ce947 */ /* 0x001fec0003800000 */
        /* <DEDUP_REMOVED lines=13> */
.L_x_13020:
[----:B------:R-:W-:-:S05]  /*a080*/  IMAD.U32 R20, RZ, RZ, UR26 ;  /* 0x0000001aff147e24 */ /* 0x000fca000f8e00ff */
[----:B------:R-:W-:-:S13]  /*a090*/  ISETP.NE.AND P2, PT, R20, 0x1, PT ;  /* 0x000000011400780c */ /* 0x000fda0003f45270 */
[----:B------:R-:W0:Y:S02]  /*a0a0*/  @P2 LDC.64 R120, c[0x0][0x9e8] ;  /* 0x00027a00ff782b82 */ /* 0x000e240000000a00 */
[----:B0-----:R-:W-:-:S05]  /*a0b0*/  @P2 IMAD.HI.U32 R18, R10, R120, RZ ;  /* 0x000000780a122227 */ /* 0x001fca00078e00ff */
[----:B------:R-:W-:-:S07]  /*a0c0*/  @P2 SHF.R.U32.HI R10, RZ, R121, R18 ;  /* 0x00000079ff0a2219 */ /* 0x000fce0000011612 */
.L_x_13021:
[----:B------:R-:W-:Y:S05]  /*a0d0*/  BSYNC B0 ;  /* 0x0000000000007941 */ /* 0x000fea0003800000 */
.L_x_13019:
[----:B------:R-:W-:-:S04]  /*a0e0*/  IMAD R10, R10, R20, -R21 ;  /* 0x000000140a0a7224 */ /* 0x000fc800078e0a15 */
[----:B------:R-:W-:-:S05]  /*a0f0*/  IMAD R10, R3, -0x2, R10 ;  /* 0xfffffffe030a7824 */ /* 0x000fca00078e020a */
[----:B------:R-:W-:Y:S02]  /*a100*/  VIADDMNMX R7, R10, R20, R7, PT ;  /* 0x000000140a077246 */ /* 0x000fe40003800107 */
[----:B------:R-:W-:-:S07]  /*a110*/  VIMNMX R23, R23, R10, !PT ;  /* 0x0000000a17177248 */ /* 0x000fce0007fe0100 */
.L_x_13018:
        /* <DEDUP_REMOVED lines=114> */
.L_x_13024:
[----:B------:R-:W-:-:S05]  /*a840*/  IMAD.U32 R138, RZ, RZ, UR26 ;  /* 0x0000001aff8a7e24 */ /* 0x000fca000f8e00ff */
[----:B------:R-:W-:-:S13]  /*a850*/  ISETP.NE.AND P3, PT, R138, 0x1, PT ;  /* 0x000000018a00780c */ /* 0x000fda0003f65270 */
[----:B------:R-:W0:Y:S02]  /*a860*/  @P3 LDC.64 R6, c[0x0][0x9e8] ;  /* 0x00027a00ff063b82 */ /* 0x000e240000000a00 */
[----:B0-----:R-:W-:-:S05]  /*a870*/  @P3 IMAD.HI.U32 R6, R23, R6, RZ ;  /* 0x0000000617063227 */ /* 0x001fca00078e00ff */
[----:B------:R-:W-:-:S07]  /*a880*/  @P3 SHF.R.U32.HI R23, RZ, R7, R6 ;  /* 0x00000007ff173219 */ /* 0x000fce0000011606 */
.L_x_13025:
[----:B------:R-:W-:Y:S05]  /*a890*/  BSYNC B0 ;  /* 0x0000000000007941 */ /* 0x000fea0003800000 */
.L_x_13023:
[----:B------:R-:W-:-:S04]  /*a8a0*/  IMAD R6, R23, R138, -R21 ;  /* 0x0000008a17067224 */ /* 0x000fc800078e0a15 */
[----:B------:R-:W-:-:S05]  /*a8b0*/  IMAD R6, R3, -0x2, R6 ;  /* 0xfffffffe03067824 */ /* 0x000fca00078e0206 */
[----:B------:R-:W-:Y:S02]  /*a8c0*/  VIADDMNMX R15, R6, R138, R15, PT ;  /* 0x0000008a060f7246 */ /* 0x000fe4000380010f */
[----:B------:R-:W-:-:S07]  /*a8d0*/  VIMNMX R19, R19, R6, !PT ;  /* 0x0000000613137248 */ /* 0x000fce0007fe0100 */
.L_x_13022:
        /* <DEDUP_REMOVED lines=67> */
[----:B0-----:R-:W-:-:S05]  /*ad10*/  FMUL.FTZ R21, R6, R7 ;  /* 0x0000000706157220 */ /* 0x001fca0000410000 */
[----:B------:R-:W-:-:S05]  /*ad20*/  FSEL R21, R21, RZ, P5 ;  /* 0x000000ff15157208 */ /* 0x000fca0002800000 */
[-CC-:B------:R-:W-:Y:S01]  /*ad30*/  FFMA.FTZ R148, R144, R7.reuse, -R21.reuse ;  /* 0x0000000790947223 */ /* 0x180fe20000010815 */
[----:B------:R-:W-:Y:S01]  /*ad40*/  FSEL R144, R39, -INF , !P4 ;  /* 0xff80000027907808 */ /* 0x000fe20006000000 */
[-CC-:B------:R-:W-:Y:S01]  /*ad50*/  FFMA.FTZ R23, R146, R7.reuse, -R21.reuse ;  /* 0x0000000792177223 */ /* 0x180fe20000010815 */
[----:B------:R-:W-:Y:S01]  /*ad60*/  ISETP.GT.AND P4, PT, R19, 0x21, P2 ;  /* 0x000000211300780c */ /* 0x000fe20001784270 */
[-CC-:B------:R-:W-:Y:S01]  /*ad70*/  FFMA.FTZ R31, R32, R7.reuse, -R21.reuse ;  /* 0x00000007201f7223 */ /* 0x180fe20000010815 */
[-CC-:B------:R-:W-:Y:S01]  /*ad80*/  FFMA.FTZ R25, R24, R7.reuse, -R21.reuse ;  /* 0x0000000718197223 */ /* 0x180fe20000010815 */
[----:B------:R-:W-:Y:S01]  /*ad90*/  FSEL R24, R47, -INF , !P3 ;  /* 0xff8000002f187808 */ /* 0x000fe20005800000 */
[-CC-:B------:R-:W-:Y:S01]  /*ada0*/  FFMA.FTZ R33, R36, R7.reuse, -R21.reuse ;  /* 0x0000000724217223 */ /* 0x180fe20000010815 */
[----:B------:R-:W-:Y:S01]  /*adb0*/  ISETP.LT.OR P4, PT, R15, 0x22, P4 ;  /* 0x000000220f00780c */ /* 0x000fe20002781670 */
[-CC-:B------:R-:W-:Y:S01]  /*adc0*/  FFMA.FTZ R36, R10, R7.reuse, -R21.reuse ;  /* 0x000000070a247223 */ /* 0x180fe20000010815 */
[----:B------:R-:W-:Y:S01]  /*add0*/  ISETP.GT.AND P3, PT, R19, 0x31, P2 ;  /* 0x000000311300780c */ /* 0x000fe20001764270 */
        /* <DEDUP_REMOVED lines=18> */
[----:B------:R-:W-:Y:S01]  /*af00*/  FFMA.FTZ R47, R80, R7, -R21 ;  /* 0x00000007502f7223 */ /* 0x000fe20000010815 */
[----:B------:R-:W-:Y:S01]  /*af10*/  FMNMX.FTZ R29, R138, R27, !PT ;  /* 0x0000001b8a1d7209 */ /* 0x000fe20007810000 */
[----:B------:R-:W-:Y:S01]  /*af20*/  MUFU.EX2 R148, R148 ;  /* 0x0000009400947308 */ /* 0x000fe20000000800 */
[----:B------:R-:W-:-:S02]  /*af30*/  FSEL R50, R50, -INF , !P4 ;  /* 0xff80000032327808 */ /* 0x000fc40006000000 */
[----:B------:R-:W-:Y:S02]  /*af40*/  FMNMX.FTZ R29, R30, R29, !PT ;  /* 0x0000001d1e1d7209 */ /* 0x000fe40007810000 */
[----:B------:R-:W-:Y:S02]  /*af50*/  ISETP.GT.AND P4, PT, R19, 0x38, P2 ;  /* 0x000000381300780c */ /* 0x000fe40001784270 */
[----:B------:R-:W-:Y:S01]  /*af60*/  FMNMX.FTZ R29, R140, R29, !PT ;  /* 0x0000001d8c1d7209 */ /* 0x000fe20007810000 */
[----:B------:R0:W-:Y:S01]  /*af70*/  MUFU.EX2 R27, R31 ;  /* 0x0000001f001b7308 */ /* 0x0001e20000000800 */
[----:B------:R-:W-:Y:S02]  /*af80*/  ISETP.LT.OR P4, PT, R15, 0x39, P4 ;  /* 0x000000390f00780c */ /* 0x000fe40002781670 */
[----:B------:R-:W-:Y:S02]  /*af90*/  FMNMX.FTZ R29, R34, R29, !PT ;  /* 0x0000001d221d7209 */ /* 0x000fe40007810000 */
[----:B------:R-:W-:-:S02]  /*afa0*/  ISETP.GT.AND P3, PT, R19, 0x39, P2 ;  /* 0x000000391300780c */ /* 0x000fc40001764270 */
[----:B------:R-:W-:Y:S01]  /*afb0*/  FSEL R54, R54, -INF , !P4 ;  /* 0xff80000036367808 */ /* 0x000fe20006000000 */
[----:B------:R-:W-:Y:S01]  /*afc0*/  MUFU.EX2 R23, R23 ;  /* 0x0000001700177308 */ /* 0x000fe20000000800 */
[----:B0-----:R-:W-:Y:S02]  /*afd0*/  FMNMX.FTZ R31, R142, R29, !PT ;  /* 0x0000001d8e1f7209 */ /* 0x001fe40007810000 */
[----:B------:R-:W-:Y:S02]  /*afe0*/  ISETP.GT.AND P4, PT, R19, 0x40, P2 ;  /* 0x000000401300780c */ /* 0x000fe40001784270 */
[----:B------:R-:W-:Y:S02]  /*aff0*/  FMNMX.FTZ R31, R38, R31, !PT ;  /* 0x0000001f261f7209 */ /* 0x000fe40007810000 */
[----:B------:R-:W-:Y:S01]  /*b000*/  ISETP.LT.OR P3, PT, R15, 0x3a, P3 ;  /* 0x0000003a0f00780c */ /* 0x000fe20001f61670 */
[----:B------:R0:W-:Y:S01]  /*b010*/  MUFU.EX2 R29, R33 ;  /* 0x00000021001d7308 */ /* 0x0001e20000000800 */
[----:B------:R-:W-:-:S02]  /*b020*/  FMNMX.FTZ R31, R144, R31, !PT ;  /* 0x0000001f901f7209 */ /* 0x000fc40007810000 */
[----:B------:R-:W-:Y:S02]  /*b030*/  ISETP.LT.OR P4, PT, R15, 0x41, P4 ;  /* 0x000000410f00780c */ /* 0x000fe40002781670 */
[----:B------:R-:W-:Y:S02]  /*b040*/  FMNMX.FTZ R31, R42, R31, !PT ;  /* 0x0000001f2a1f7209 */ /* 0x000fe40007810000 */
[----:B------:R-:W-:Y:S01]  /*b050*/  FSEL R152, R55, -INF , !P3 ;  /* 0xff80000037987808 */ /* 0x000fe20005800000 */
[----:B------:R-:W-:Y:S01]  /*b060*/  MUFU.EX2 R150, R150 ;  /* 0x0000009600967308 */ /* 0x000fe20000000800 */
[----:B0-----:R-:W-:Y:S02]  /*b070*/  FMNMX.FTZ R33, R146, R31, !PT ;  /* 0x0000001f92217209 */ /* 0x001fe40007810000 */
[----:B------:R-:W-:Y:S02]  /*b080*/  ISETP.GT.AND P3, PT, R19, 0x41, P2 ;  /* 0x000000411300780c */ /* 0x000fe40001764270 */
[----:B------:R-:W-:-:S02]  /*b090*/  FMNMX.FTZ R33, R46, R33, !PT ;  /* 0x000000212e217209 */ /* 0x000fc40007810000 */
[----:B------:R-:W-:Y:S01]  /*b0a0*/  FSEL R58, R58, -INF , !P4 ;  /* 0xff8000003a3a7808 */ /* 0x000fe20006000000 */
[----:B------:R0:W-:Y:S01]  /*b0b0*/  MUFU.EX2 R31, R10 ;  /* 0x0000000a001f7308 */ /* 0x0001e20000000800 */
[----:B------:R-:W-:Y:S02]  /*b0c0*/  FMNMX.FTZ R33, R24, R33, !PT ;  /* 0x0000002118217209 */ /* 0x000fe40007810000 */
[----:B------:R-:W-:Y:S02]  /*b0d0*/  ISETP.GT.AND P4, PT, R19, 0x48, P2 ;  /* 0x000000481300780c */ /* 0x000fe40001784270 */
[----:B------:R-:W-:Y:S02]  /*b0e0*/  FMNMX.FTZ R33, R50, R33, !PT ;  /* 0x0000002132217209 */ /* 0x000fe40007810000 */
[C---:B------:R-:W-:Y:S01]  /*b0f0*/  ISETP.LT.OR P3, PT, R15.reuse, 0x42, P3 ;  /* 0x000000420f00780c */ /* 0x040fe20001f61670 */
[----:B------:R-:W-:Y:S01]  /*b100*/  MUFU.EX2 R25, R25 ;  /* 0x0000001900197308 */ /* 0x000fe20000000800 */
[----:B------:R-:W-:Y:S01]  /*b110*/  FMNMX.FTZ R35, R32, R33, !PT ;  /* 0x0000002120237209 */ /* 0x000fe20007810000 */
[----:B0-----:R-:W-:Y:S01]  /*b120*/  FFMA.FTZ R10, R44, R7, -R21 ;  /* 0x000000072c0a7223 */ /* 0x001fe20000010815 */
[----:B------:R-:W-:-:S02]  /*b130*/  ISETP.LT.OR P4, PT, R15, 0x49, P4 ;  /* 0x000000490f00780c */ /* 0x000fc40002781670 */
[----:B------:R-:W-:Y:S02]  /*b140*/  FMNMX.FTZ R35, R54, R35, !PT ;  /* 0x0000002336237209 */ /* 0x000fe40007810000 */
[----:B------:R-:W-:Y:S01]  /*b150*/  FSEL R40, R59, -INF , !P3 ;  /* 0xff8000003b287808 */ /* 0x000fe20005800000 */
[----:B------:R-:W-:Y:S01]  /*b160*/  MUFU.EX2 R33, R10 ;  /* 0x0000000a00217308 */ /* 0x000fe20000000800 */
[C---:B------:R-:W-:Y:S02]  /*b170*/  ISETP.GT.AND P3, PT, R19.reuse, 0x49, P2 ;  /* 0x000000491300780c */ /* 0x040fe40001764270 */
[----:B------:R-:W-:Y:S02]  /*b180*/  FMNMX.FTZ R35, R152, R35, !PT ;  /* 0x0000002398237209 */ /* 0x000fe40007810000 */
[----:B------:R-:W-:Y:S02]  /*b190*/  FSEL R62, R62, -INF , !P4 ;  /* 0xff8000003e3e7808 */ /* 0x000fe40006000000 */
[----:B------:R-:W-:Y:S01]  /*b1a0*/  ISETP.GT.AND P4, PT, R19, 0x50, P2 ;  /* 0x000000501300780c */ /* 0x000fe20001784270 */
[----:B------:R-:W-:Y:S01]  /*b1b0*/  MUFU.EX2 R20, R20 ;  /* 0x0000001400147308 */ /* 0x000fe20000000800 */
[----:B------:R-:W-:-:S02]  /*b1c0*/  ISETP.LT.OR P3, PT, R15, 0x4a, P3 ;  /* 0x0000004a0f00780c */ /* 0x000fc40001f61670 */
[----:B------:R-:W-:Y:S02]  /*b1d0*/  FMNMX.FTZ R35, R58, R35, !PT ;  /* 0x000000233a237209 */ /* 0x000fe40007810000 */
[----:B------:R-:W-:Y:S02]  /*b1e0*/  ISETP.LT.OR P4, PT, R15, 0x51, P4 ;  /* 0x000000510f00780c */ /* 0x000fe40002781670 */
[----:B------:R-:W-:Y:S01]  /*b1f0*/  FSEL R154, R63, -INF , !P3 ;  /* 0xff8000003f9a7808 */ /* 0x000fe20005800000 */
[----:B------:R-:W-:Y:S01]  /*b200*/  MUFU.EX2 R36, R36 ;  /* 0x0000002400247308 */ /* 0x000fe20000000800 */
[----:B------:R-:W-:Y:S02]  /*b210*/  ISETP.GT.AND P3, PT, R19, 0x51, P2 ;  /* 0x000000511300780c */ /* 0x000fe40001764270 */
[----:B------:R-:W-:Y:S02]  /*b220*/  FMNMX.FTZ R37, R40, R35, !PT ;  /* 0x0000002328257209 */ /* 0x000fe40007810000 */
[----:B------:R-:W-:-:S02]  /*b230*/  FSEL R66, R66, -INF , !P4 ;  /* 0xff80000042427808 */ /* 0x000fc40006000000 */
[----:B------:R-:W-:Y:S01]  /*b240*/  ISETP.GT.AND P4, PT, R19, 0x58, P2 ;  /* 0x000000581300780c */ /* 0x000fe20001784270 */
[----:B------:R0:W-:Y:S01]  /*b250*/  MUFU.EX2 R35, R48 ;  /* 0x0000003000237308 */ /* 0x0001e20000000800 */
[C---:B------:R-:W-:Y:S02]  /*b260*/  ISETP.LT.OR P3, PT, R15.reuse, 0x52, P3 ;  /* 0x000000520f00780c */ /* 0x040fe40001f61670 */
[----:B------:R-:W-:Y:S02]  /*b270*/  FMNMX.FTZ R37, R62, R37, !PT ;  /* 0x000000253e257209 */ /* 0x000fe40007810000 */
[----:B------:R-:W-:Y:S02]  /*b280*/  ISETP.LT.OR P4, PT, R15, 0x59, P4 ;  /* 0x000000590f00780c */ /* 0x000fe40002781670 */
[----:B------:R-:W-:Y:S01]  /*b290*/  FSEL R44, R67, -INF , !P3 ;  /* 0xff800000432c7808 */ /* 0x000fe20005800000 */
[----:B------:R-:W-:Y:S01]  /*b2a0*/  MUFU.EX2 R18, R18 ;  /* 0x0000001200127308 */ /* 0x000fe20000000800 */
[----:B------:R-:W-:Y:S01]  /*b2b0*/  FMNMX.FTZ R37, R154, R37, !PT ;  /* 0x000000259a257209 */ /* 0x000fe20007810000 */
[----:B0-----:R-:W-:Y:S01]  /*b2c0*/  FFMA.FTZ R48, R120, R7, -R21 ;  /* 0x0000000778307223 */ /* 0x001fe20000010815 */
[----:B------:R-:W-:-:S02]  /*b2d0*/  ISETP.GT.AND P3, PT, R19, 0x59, P2 ;  /* 0x000000591300780c */ /* 0x000fc40001764270 */
[----:B------:R-:W-:Y:S02]  /*b2e0*/  FSEL R70, R70, -INF , !P4 ;  /* 0xff80000046467808 */ /* 0x000fe40006000000 */
[----:B------:R-:W-:Y:S01]  /*b2f0*/  FMNMX.FTZ R37, R66, R37, !PT ;  /* 0x0000002542257209 */ /* 0x000fe20007810000 */
[----:B------:R-:W-:Y:S01]  /*b300*/  MUFU.EX2 R22, R22 ;  /* 0x0000001600167308 */ /* 0x000fe20000000800 */
[----:B------:R-:W-:Y:S02]  /*b310*/  ISETP.GT.AND P4, PT, R19, 0x60, P2 ;  /* 0x000000601300780c */ /* 0x000fe40001784270 */
[C---:B------:R-:W-:Y:S02]  /*b320*/  ISETP.LT.OR P3, PT, R15.reuse, 0x5a, P3 ;  /* 0x0000005a0f00780c */ /* 0x040fe40001f61670 */
[----:B------:R-:W-:Y:S02]  /*b330*/  FMNMX.FTZ R39, R44, R37, !PT ;  /* 0x000000252c277209 */ /* 0x000fe40007810000 */
[----:B------:R-:W-:Y:S01]  /*b340*/  ISETP.LT.OR P4, PT, R15, 0x61, P4 ;  /* 0x000000610f00780c */ /* 0x000fe20002781670 */
[----:B------:R0:W-:Y:S01]  /*b350*/  MUFU.EX2 R37, R52 ;  /* 0x0000003400257308 */ /* 0x0001e20000000800 */
[----:B------:R-:W-:-:S02]  /*b360*/  FSEL R156, R71, -INF , !P3 ;  /* 0xff800000479c7808 */ /* 0x000fc40005800000 */
[C---:B------:R-:W-:Y:S02]  /*b370*/  ISETP.GT.AND P3, PT, R19.reuse, 0x61, P2 ;  /* 0x000000611300780c */ /* 0x040fe40001764270 */
[----:B------:R-:W-:Y:S02]  /*b380*/  FMNMX.FTZ R39, R70, R39, !PT ;  /* 0x0000002746277209 */ /* 0x000fe40007810000 */
[----:B------:R-:W-:Y:S01]  /*b390*/  FSEL R74, R74, -INF , !P4 ;  /* 0xff8000004a4a7808 */ /* 0x000fe20006000000 */
[----:B------:R-:W-:Y:S01]  /*b3a0*/  MUFU.EX2 R28, R28 ;  /* 0x0000001c001c7308 */ /* 0x000fe20000000800 */
[----:B------:R-:W-:Y:S01]  /*b3b0*/  ISETP.GT.AND P4, PT, R19, 0x68, P2 ;  /* 0x000000681300780c */ /* 0x000fe20001784270 */
[-CC-:B0-----:R-:W-:Y:S01]  /*b3c0*/  FFMA.FTZ R52, R122, R7.reuse, -R21.reuse ;  /* 0x000000077a347223 */ /* 0x181fe20000010815 */
[----:B------:R-:W-:Y:S01]  /*b3d0*/  ISETP.LT.OR P3, PT, R15, 0x62, P3 ;  /* 0x000000620f00780c */ /* 0x000fe20001f61670 */
[----:B------:R-:W-:Y:S01]  /*b3e0*/  FFMA.FTZ R122, R84, R7, -R21 ;  /* 0x00000007547a7223 */ /* 0x000fe20000010815 */
[----:B------:R-:W-:-:S02]  /*b3f0*/  FMNMX.FTZ R39, R156, R39, !PT ;  /* 0x000000279c277209 */ /* 0x000fc40007810000 */
[----:B------:R-:W-:Y:S01]  /*b400*/  ISETP.LT.OR P4, PT, R15, 0x69, P4 ;  /* 0x000000690f00780c */ /* 0x000fe20002781670 */
[----:B------:R-:W-:Y:S01]  /*b410*/  MUFU.EX2 R48, R48 ;  /* 0x0000003000307308 */ /* 0x000fe20000000800 */
[----:B------:R-:W-:Y:S02]  /*b420*/  FSEL R75, R75, -INF , !P3 ;  /* 0xff8000004b4b7808 */ /* 0x000fe40005800000 */
[C---:B------:R-:W-:Y:S02]  /*b430*/  ISETP.GT.AND P3, PT, R19.reuse, 0x69, P2 ;  /* 0x000000691300780c */ /* 0x040fe40001764270 */
[----:B------:R-:W-:Y:S01]  /*b440*/  FMNMX.FTZ R10, R74, R39, !PT ;  /* 0x000000274a0a7209 */ /* 0x000fe20007810000 */
[-CC-:B------:R-:W-:Y:S01]  /*b450*/  FFMA.FTZ R39, R56, R7.reuse, -R21.reuse ;  /* 0x0000000738277223 */ /* 0x180fe20000010815 */
[----:B------:R-:W-:Y:S01]  /*b460*/  FSEL R78, R78, -INF , !P4 ;  /* 0xff8000004e4e7808 */ /* 0x000fe20006000000 */
[-CC-:B------:R-:W-:Y:S01]  /*b470*/  FFMA.FTZ R56, R124, R7.reuse, -R21.reuse ;  /* 0x000000077c387223 */ /* 0x180fe20000010815 */
[----:B------:R-:W-:Y:S01]  /*b480*/  ISETP.GT.AND P4, PT, R19, 0x70, P2 ;  /* 0x000000701300780c */ /* 0x000fe20001784270 */
[----:B------:R-:W-:Y:S01]  /*b490*/  FFMA.FTZ R124, R72, R7, -R21 ;  /* 0x00000007487c7223 */ /* 0x000fe20000010815 */
[----:B------:R-:W-:Y:S01]  /*b4a0*/  ISETP.LT.OR P3, PT, R15, 0x6a, P3 ;  /* 0x0000006a0f00780c */ /* 0x000fe20001f61670 */
[----:B------:R-:W-:Y:S01]  /*b4b0*/  MUFU.EX2 R39, R39 ;  /* 0x0000002700277308 */ /* 0x000fe20000000800 */
[----:B------:R-:W-:-:S02]  /*b4c0*/  FMNMX.FTZ R41, R75, R10, !PT ;  /* 0x0000000a4b297209 */ /* 0x000fc40007810000 */
[----:B------:R-:W-:Y:S02]  /*b4d0*/  ISETP.LT.OR P4, PT, R15, 0x71, P4 ;  /* 0x000000710f00780c */ /* 0x000fe40002781670 */
[----:B------:R-:W-:Y:S02]  /*b4e0*/  FSEL R120, R79, -INF , !P3 ;  /* 0xff8000004f787808 */ /* 0x000fe40005800000 */
[C---:B------:R-:W-:Y:S01]  /*b4f0*/  ISETP.GT.AND P3, PT, R19.reuse, 0x71, P2 ;  /* 0x000000711300780c */ /* 0x040fe20001764270 */
[----:B------:R-:W0:Y:S01]  /*b500*/  MUFU.EX2 R52, R52 ;  /* 0x0000003400347308 */ /* 0x000e220000000800 */
[----:B------:R-:W-:Y:S02]  /*b510*/  FMNMX.FTZ R41, R78, R41, !PT ;  /* 0x000000294e297209 */ /* 0x000fe40007810000 */
[----:B------:R-:W-:Y:S02]  /*b520*/  FSEL R82, R82, -INF , !P4 ;  /* 0xff80000052527808 */ /* 0x000fe40006000000 */
[----:B------:R-:W-:-:S02]  /*b530*/  ISETP.GT.AND P4, PT, R19, 0x78, P2 ;  /* 0x000000781300780c */ /* 0x000fc40001784270 */
[----:B------:R-:W-:Y:S01]  /*b540*/  ISETP.LT.OR P3, PT, R15, 0x72, P3 ;  /* 0x000000720f00780c */ /* 0x000fe20001f61670 */
[----:B------:R-:W-:Y:S01]  /*b550*/  MUFU.EX2 R56, R56 ;  /* 0x0000003800387308 */ /* 0x000fe20000000800 */
[----:B------:R-:W-:Y:S02]  /*b560*/  FMNMX.FTZ R41, R120, R41, !PT ;  /* 0x0000002978297209 */ /* 0x000fe40007810000 */
[----:B------:R-:W-:Y:S02]  /*b570*/  ISETP.GT.AND P2, PT, R19, 0x79, P2 ;  /* 0x000000791300780c */ /* 0x000fe40001744270 */
[----:B------:R-:W-:Y:S02]  /*b580*/  ISETP.LT.OR P4, PT, R15, 0x79, P4 ;  /* 0x000000790f00780c */ /* 0x000fe40002781670 */
[----:B------:R-:W-:Y:S01]  /*b590*/  FSEL R83, R83, -INF , !P3 ;  /* 0xff80000053537808 */ /* 0x000fe20005800000 */
[----:B------:R-:W-:Y:S01]  /*b5a0*/  MUFU.EX2 R124, R124 ;  /* 0x0000007c007c7308 */ /* 0x000fe20000000800 */
[----:B------:R-:W-:Y:S01]  /*b5b0*/  FMNMX.FTZ R10, R82, R41, !PT ;  /* 0x00000029520a7209 */ /* 0x000fe20007810000 */
[-CC-:B------:R-:W-:Y:S01]  /*b5c0*/  FFMA.FTZ R41, R68, R7.reuse, -R21.reuse ;  /* 0x0000000744297223 */ /* 0x180fe20000010815 */
[----:B------:R-:W-:Y:S01]  /*b5d0*/  ISETP.LT.OR P2, PT, R15, 0x7a, P2 ;  /* 0x0000007a0f00780c */ /* 0x000fe20001741670 */
[-CC-:B------:R-:W-:Y:S01]  /*b5e0*/  FFMA.FTZ R15, R60, R7.reuse, -R21.reuse ;  /* 0x000000073c0f7223 */ /* 0x180fe20000010815 */
[----:B------:R-:W-:Y:S01]  /*b5f0*/  FSEL R86, R86, -INF , !P4 ;  /* 0xff80000056567808 */ /* 0x000fe20006000000 */
[-CC-:B------:R-:W-:Y:S01]  /*b600*/  FFMA.FTZ R60, R126, R7.reuse, -R21.reuse ;  /* 0x000000077e3c7223 */ /* 0x180fe20000010815 */
[----:B------:R-:W-:Y:S01]  /*b610*/  FMNMX.FTZ R19, R83, R10, !PT ;  /* 0x0000000a53137209 */ /* 0x000fe20007810000 */
[-CC-:B------:R-:W-:Y:S01]  /*b620*/  FFMA.FTZ R126, R76, R7.reuse, -R21.reuse ;  /* 0x000000074c7e7223 */ /* 0x180fe20000010815 */
[----:B------:R-:W-:Y:S01]  /*b630*/  FSEL R87, R87, -INF , !P2 ;  /* 0xff80000057577808 */ /* 0x000fe20005000000 */
[--C-:B------:R-:W-:Y:S01]  /*b640*/  FFMA.FTZ R68, R134, R7, -R21.reuse ;  /* 0x0000000786447223 */ /* 0x100fe20000010815 */
[----:B------:R-:W-:Y:S01]  /*b650*/  FMNMX.FTZ R10, R86, R19, !PT ;  /* 0x00000013560a7209 */ /* 0x000fe20007810000 */
[-CC-:B------:R-:W-:Y:S01]  /*b660*/  FFMA.FTZ R19, R64, R7.reuse, -R21.reuse ;  /* 0x0000000740137223 */ /* 0x180fe20000010815 */
[----:B------:R-:W-:Y:S01]  /*b670*/  FSEL R51, R6, RZ, P5 ;  /* 0x000000ff06337208 */ /* 0x000fe20002800000 */
[----:B------:R-:W-:Y:S01]  /*b680*/  FFMA.FTZ R64, R128, R7, -R21 ;  /* 0x0000000780407223 */ /* 0x000fe20000010815 */
[----:B------:R-:W-:Y:S01]  /*b690*/  FMNMX.FTZ R10, R87, R10, !PT ;  /* 0x0000000a570a7209 */ /* 0x000fe20007810000 */
[----:B------:R-:W1:Y:S01]  /*b6a0*/  MUFU.EX2 R15, R15 ;  /* 0x0000000f000f7308 */ /* 0x000e620000000800 */
[----:B0-----:R-:W-:Y:S01]  /*b6b0*/  F2FP.F16.F32.PACK_AB R132, R52, R39 ;  /* 0x000000273484723e */ /* 0x001fe200000000ff */
[----:B------:R-:W-:-:S02]  /*b6c0*/  FADD.FTZ R8, -R51, R8 ;  /* 0x0000000833087221 */ /* 0x000fc40000010100 */
[----:B------:R-:W0:Y:S04]  /*b6d0*/  SHFL.BFLY PT, R43, R10, 0x2, 0x1f ;  /* 0x0c401f000a2b7f89 */ /* 0x000e2800000e0000 */
[----:B------:R-:W-:Y:S08]  /*b6e0*/  MUFU.EX2 R19, R19 ;  /* 0x0000001300137308 */ /* 0x000ff00000000800 */
[----:B------:R-:W2:Y:S01]  /*b6f0*/  MUFU.EX2 R60, R60 ;  /* 0x0000003c003c7308 */ /* 0x000ea20000000800 */
[----:B-1----:R-:W-:-:S07]  /*b700*/  F2FP.F16.F32.PACK_AB R134, R56, R15 ;  /* 0x0000000f3886723e */ /* 0x002fce00000000ff */
[----:B------:R-:W-:Y:S01]  /*b710*/  MUFU.EX2 R41, R41 ;  /* 0x0000002900297308 */ /* 0x000fe20000000800 */
[----:B0-----:R-:W-:Y:S01]  /*b720*/  FMNMX.FTZ R49, R10, R43, !PT ;  /* 0x0000002b0a317209 */ /* 0x001fe20007810000 */
[----:B------:R-:W-:-:S06]  /*b730*/  FFMA.FTZ R43, R130, R7, -R21 ;  /* 0x00000007822b7223 */ /* 0x000fcc0000010815 */
[----:B------:R-:W0:Y:S01]  /*b740*/  MUFU.EX2 R64, R64 ;  /* 0x0000004000407308 */ /* 0x000e220000000800 */
[----:B------:R-:W1:Y:S01]  /*b750*/  SHFL.BFLY PT, R10, R49, 0x1, 0x1f ;  /* 0x0c201f00310a7f89 */ /* 0x000e6200000e0000 */
[----:B--2---:R-:W-:-:S06]  /*b760*/  F2FP.F16.F32.PACK_AB R128, R60, R19 ;  /* 0x000000133c80723e */ /* 0x004fcc00000000ff */
[----:B------:R-:W-:Y:S08]  /*b770*/  MUFU.EX2 R43, R43 ;  /* 0x0000002b002b7308 */ /* 0x000ff00000000800 */
        /* <DEDUP_REMOVED lines=31> */
[-CC-:B------:R-:W-:Y:S01]  /*b970*/  FFMA.FTZ R133, R58, R7.reuse, -R51.reuse ;  /* 0x000000073a857223 */ /* 0x180fe20000010833 */
[C---:B------:R-:W-:Y:S01]  /*b980*/  FADD.FTZ R5, R23.reuse, R42 ;  /* 0x0000002a17057221 */ /* 0x040fe20000010000 */
[-CC-:B------:R-:W-:Y:S01]  /*b990*/  FFMA.FTZ R40, R40, R7.reuse, -R51.reuse ;  /* 0x0000000728287223 */ /* 0x180fe20000010833 */
[----:B------:R-:W-:Y:S01]  /*b9a0*/  F2FP.F16.F32.PACK_AB R148, R23, R148 ;  /* 0x000000941794723e */ /* 0x000fe200000000ff */
[----:B------:R-:W-:Y:S01]  /*b9b0*/  FFMA.FTZ R135, R62, R7, -R51 ;  /* 0x000000073e877223 */ /* 0x000fe20000010833 */
[----:B------:R-:W-:Y:S01]  /*b9c0*/  FADD.FTZ R42, R150, R5 ;  /* 0x00000005962a7221 */ /* 0x000fe20000010000 */
[----:B------:R-:W-:Y:S01]  /*b9d0*/  MUFU.EX2 R151, R151 ;  /* 0x0000009700977308 */ /* 0x000fe20000000800 */
[----:B------:R-:W-:Y:S01]  /*b9e0*/  F2FP.F16.F32.PACK_AB R140, R18, R31 ;  /* 0x0000001f128c723e */ /* 0x000fe200000000ff */
[-CC-:B------:R-:W-:Y:S01]  /*b9f0*/  FFMA.FTZ R129, R66, R7.reuse, -R51.reuse ;  /* 0x0000000742817223 */ /* 0x180fe20000010833 */
[----:B------:R-:W-:Y:S01]  /*ba00*/  FADD.FTZ R46, R25, R42 ;  /* 0x0000002a192e7221 */ /* 0x000fe20000010000 */
[----:B------:R-:W-:Y:S01]  /*ba10*/  FSEL R42, R10, RZ, P2 ;  /* 0x000000ff0a2a7208 */ /* 0x000fe20001000000 */
[----:B------:R-:W-:Y:S01]  /*ba20*/  FFMA.FTZ R44, R44, R7, -R51 ;  /* 0x000000072c2c7223 */ /* 0x000fe20000010833 */
[----:B------:R-:W-:Y:S01]  /*ba30*/  F2FP.F16.F32.PACK_AB R146, R36, R29 ;  /* 0x0000001d2492723e */ /* 0x000fe200000000ff */
[----:B------:R-:W-:Y:S01]  /*ba40*/  FADD.FTZ R5, R27, R46 ;  /* 0x0000002e1b057221 */ /* 0x000fe20000010000 */
[----:B------:R-:W-:Y:S01]  /*ba50*/  MUFU.EX2 R26, R26 ;  /* 0x0000001a001a7308 */ /* 0x000fe20000000800 */
[----:B------:R-:W-:Y:S01]  /*ba60*/  FADD.FTZ R46, -R42, R11 ;  /* 0x0000000b2a2e7221 */ /* 0x000fe20000010100 */
[----:B------:R-:W-:Y:S01]  /*ba70*/  F2FP.F16.F32.PACK_AB R142, R22, R33 ;  /* 0x00000021168e723e */ /* 0x000fe200000000ff */
[----:B------:R-:W-:Y:S01]  /*ba80*/  FADD.FTZ R50, R20, R5 ;  /* 0x0000000514327221 */ /* 0x000fe20000010000 */
[-CC-:B------:R-:W-:Y:S01]  /*ba90*/  FFMA.FTZ R131, R70, R7.reuse, -R51.reuse ;  /* 0x0000000746837223 */ /* 0x180fe20000010833 */
[-C--:B------:R-:W-:Y:S01]  /*baa0*/  FMUL.FTZ R11, R46, R7.reuse ;  /* 0x000000072e0b7220 */ /* 0x080fe20000410000 */
[-CC-:B------:R-:W-:Y:S01]  /*bab0*/  FFMA.FTZ R156, R156, R7.reuse, -R51.reuse ;  /* 0x000000079c9c7223 */ /* 0x180fe20000010833 */
[----:B------:R-:W-:Y:S01]  /*bac0*/  FADD.FTZ R5, R29, R50 ;  /* 0x000000321d057221 */ /* 0x000fe20000010000 */
[----:B------:R-:W-:Y:S01]  /*bad0*/  IMAD.U32 R50, RZ, RZ, UR6 ;  /* 0x00000006ff327e24 */ /* 0x000fe2000f8e00ff */
[----:B------:R-:W-:Y:S01]  /*bae0*/  MUFU.EX2 R145, R145 ;  /* 0x0000009100917308 */ /* 0x000fe20000000800 */
[----:B------:R-:W-:Y:S01]  /*baf0*/  FFMA.FTZ R125, R74, R7, -R51 ;  /* 0x000000074a7d7223 */ /* 0x000fe20000010833 */
[----:B------:R-:W-:Y:S01]  /*bb00*/  FADD.FTZ R46, R36, R5 ;  /* 0x00000005242e7221 */ /* 0x000fe20000010000 */
[----:B------:R-:W-:Y:S01]  /*bb10*/  F2FP.F16.F32.PACK_AB R144, R20, R27 ;  /* 0x0000001b1490723e */ /* 0x000fe200000000ff */
[-CC-:B------:R-:W-:Y:S01]  /*bb20*/  FFMA.FTZ R75, R75, R7.reuse, -R51.reuse ;  /* 0x000000074b4b7223 */ /* 0x180fe20000010833 */
[----:B------:R-:W-:Y:S01]  /*bb30*/  @!P1 LEA R50, R50, UR38, 0x3 ;  /* 0x0000002632329c11 */ /* 0x000fe2000f8e18ff */
[----:B------:R-:W-:Y:S01]  /*bb40*/  FADD.FTZ R5, R31, R46 ;  /* 0x0000002e1f057221 */ /* 0x000fe20000010000 */
[-CC-:B------:R-:W-:Y:S01]  /*bb50*/  FFMA.FTZ R78, R78, R7.reuse, -R51.reuse ;  /* 0x000000074e4e7223 */ /* 0x180fe20000010833 */
[----:B------:R-:W0:Y:S01]  /*bb60*/  MUFU.EX2 R11, R11 ;  /* 0x0000000b000b7308 */ /* 0x000e220000000800 */
[----:B------:R-:W-:Y:S01]  /*bb70*/  FFMA.FTZ R82, R82, R7, -R51 ;  /* 0x0000000752527223 */ /* 0x000fe20000010833 */
[----:B------:R-:W-:Y:S01]  /*bb80*/  FADD.FTZ R46, R18, R5 ;  /* 0x00000005122e7221 */ /* 0x000fe20000010000 */
[----:B------:R-:W-:-:S02]  /*bb90*/  @!P1 VIADD R50, R50, 0x16860 ;  /* 0x0001686032329836 */ /* 0x000fc40000000000 */
[-CC-:B------:R-:W-:Y:S01]  /*bba0*/  FFMA.FTZ R83, R83, R7.reuse, -R51.reuse ;  /* 0x0000000753537223 */ /* 0x180fe20000010833 */
[----:B------:R-:W-:Y:S01]  /*bbb0*/  FFMA.FTZ R86, R86, R7, -R51 ;  /* 0x0000000756567223 */ /* 0x000fe20000010833 */
[----:B------:R-:W-:Y:S01]  /*bbc0*/  FADD.FTZ R5, R33, R46 ;  /* 0x0000002e21057221 */ /* 0x000fe20000010000 */
[----:B------:R-:W-:Y:S01]  /*bbd0*/  ISETP.GT.AND P2, PT, R9, UR37, PT ;  /* 0x0000002509007c0c */ /* 0x000fe2000bf44270 */
[----:B------:R-:W1:Y:S01]  /*bbe0*/  MUFU.EX2 R30, R30 ;  /* 0x0000001e001e7308 */ /* 0x000e620000000800 */
[----:B------:R-:W-:Y:S01]  /*bbf0*/  @!P1 PRMT R46, RZ, 0x654, R50 ;  /* 0x00000654ff2e9816 */ /* 0x000fe20000000032 */
[----:B------:R-:W-:Y:S01]  /*bc00*/  FADD.FTZ R50, R22, R5 ;  /* 0x0000000516327221 */ /* 0x000fe20000010000 */
[----:B------:R-:W-:Y:S01]  /*bc10*/  UMOV UR6, UR4 ;  /* 0x0000000400067c82 */ /* 0x000fe20008000000 */
[----:B------:R-:W-:Y:S01]  /*bc20*/  F2FP.F16.F32.PACK_AB R150, R25, R150 ;  /* 0x000000961996723e */ /* 0x000fe200000000ff */
[----:B------:R2:W-:Y:S01]  /*bc30*/  @!P1 SYNCS.ARRIVE.TRANS64.RED.A1T0 RZ, [R46+URZ], RZ ;  /* 0x000000ff2eff99a7 */ /* 0x0005e2000810043f */
[----:B------:R-:W-:Y:S01]  /*bc40*/  FADD.FTZ R5, R35, R50 ;  /* 0x0000003223057221 */ /* 0x000fe20000010000 */
[----:B------:R-:W-:Y:S01]  /*bc50*/  F2FP.F16.F32.PACK_AB R138, R48, R37 ;  /* 0x00000025308a723e */ /* 0x000fe200000000ff */
[----:B------:R-:W3:Y:S01]  /*bc60*/  MUFU.EX2 R147, R147 ;  /* 0x0000009300937308 */ /* 0x000ee20000000800 */
[-C--:B0-----:R-:W-:Y:S01]  /*bc70*/  FMUL.FTZ R90, R90, R11.reuse ;  /* 0x0000000b5a5a7220 */ /* 0x081fe20000410000 */
[----:B------:R-:W-:Y:S01]  /*bc80*/  FADD.FTZ R50, R28, R5 ;  /* 0x000000051c327221 */ /* 0x000fe20000010000 */
[-C--:B------:R-:W-:Y:S01]  /*bc90*/  FMUL.FTZ R91, R91, R11.reuse ;  /* 0x0000000b5b5b7220 */ /* 0x080fe20000410000 */
[----:B------:R-:W-:Y:S01]  /*bca0*/  FMUL.FTZ R94, R94, R11 ;  /* 0x0000000b5e5e7220 */ /* 0x000fe20000410000 */
[----:B--2---:R-:W-:Y:S01]  /*bcb0*/  FFMA.FTZ R46, R11, R4, R8 ;  /* 0x000000040b2e7223 */ /* 0x004fe20000010008 */
[----:B------:R-:W-:Y:S01]  /*bcc0*/  FADD.FTZ R53, R37, R50 ;  /* 0x0000003225357221 */ /* 0x000fe20000010000 */
[----:B------:R-:W-:Y:S01]  /*bcd0*/  FFMA.FTZ R4, R154, R7, -R51 ;  /* 0x000000079a047223 */ /* 0x000fe20000010833 */
[----:B------:R-:W0:Y:S01]  /*bce0*/  MUFU.EX2 R34, R34 ;  /* 0x0000002200227308 */ /* 0x000e220000000800 */
[C---:B------:R-:W-:Y:S01]  /*bcf0*/  FADD.FTZ R46, R149.reuse, R46 ;  /* 0x0000002e952e7221 */ /* 0x040fe20000010000 */
[----:B------:R-:W-:Y:S01]  /*bd00*/  FADD.FTZ R50, R48, R53 ;  /* 0x0000003530327221 */ /* 0x000fe20000010000 */
[----:B------:R-:W-:Y:S01]  /*bd10*/  F2FP.F16.F32.PACK_AB R149, R149, R8 ;  /* 0x000000089595723e */ /* 0x000fe200000000ff */
        /* <DEDUP_REMOVED lines=11> */
[-C--:B------:R-:W-:Y:S01]  /*bdd0*/  FFMA.FTZ R46, R120, R7.reuse, -R51 ;  /* 0x00000007782e7223 */ /* 0x080fe20000010833 */
[----:B------:R-:W4:Y:S01]  /*bde0*/  MUFU.EX2 R38, R38 ;  /* 0x0000002600267308 */ /* 0x000f220000000800 */
[----:B-1----:R-:W-:Y:S01]  /*bdf0*/  FADD.FTZ R50, R30, R5 ;  /* 0x000000051e327221 */ /* 0x002fe20000010000 */
[----:B------:R-:W-:Y:S01]  /*be00*/  FADD.FTZ R54, R56, R53 ;  /* 0x0000003538367221 */ /* 0x000fe20000010000 */
[----:B------:R-:W-:Y:S01]  /*be10*/  FFMA.FTZ R51, R87, R7, -R51 ;  /* 0x0000000757337223 */ /* 0x000fe20000010833 */
[-C--:B------:R-:W-:Y:S01]  /*be20*/  FMUL.FTZ R103, R103, R11.reuse ;  /* 0x0000000b67677220 */ /* 0x080fe20000410000 */
[----:B---3--:R-:W-:Y:S01]  /*be30*/  FADD.FTZ R5, R147, R50 ;  /* 0x0000003293057221 */ /* 0x008fe20000010000 */
[----:B------:R-:W-:Y:S01]  /*be40*/  FADD.FTZ R53, R19, R54 ;  /* 0x0000003613357221 */ /* 0x000fe20000010000 */
[-C--:B------:R-:W-:Y:S01]  /*be50*/  FMUL.FTZ R106, R106, R11.reuse ;  /* 0x0000000b6a6a7220 */ /* 0x080fe20000410000 */
[----:B------:R-:W1:Y:S01]  /*be60*/  MUFU.EX2 R143, R143 ;  /* 0x0000008f008f7308 */ /* 0x000e620000000800 */
[----:B0-----:R-:W-:Y:S01]  /*be70*/  FADD.FTZ R50, R34, R5 ;  /* 0x0000000522327221 */ /* 0x001fe20000010000 */
[----:B------:R-:W-:Y:S01]  /*be80*/  FADD.FTZ R54, R60, R53 ;  /* 0x000000353c367221 */ /* 0x000fe20000010000 */
[-C--:B------:R-:W-:Y:S01]  /*be90*/  FMUL.FTZ R107, R107, R11.reuse ;  /* 0x0000000b6b6b7220 */ /* 0x080fe20000410000 */
[-C--:B------:R-:W-:Y:S01]  /*bea0*/  FMUL.FTZ R110, R110, R11.reuse ;  /* 0x0000000b6e6e7220 */ /* 0x080fe20000410000 */
[----:B--2---:R-:W-:Y:S01]  /*beb0*/  FADD.FTZ R5, R141, R50 ;  /* 0x000000328d057221 */ /* 0x004fe20000010000 */
[----:B------:R-:W-:Y:S01]  /*bec0*/  FADD.FTZ R23, R41, R54 ;  /* 0x0000003629177221 */ /* 0x000fe20000010000 */
[-C--:B------:R-:W-:Y:S01]  /*bed0*/  FMUL.FTZ R111, R111, R11.reuse ;  /* 0x0000000b6f6f7220 */ /* 0x080fe20000410000 */
[----:B------:R-:W0:Y:S01]  /*bee0*/  MUFU.EX2 R24, R24 ;  /* 0x0000001800187308 */ /* 0x000e220000000800 */
[----:B----4-:R-:W-:Y:S01]  /*bef0*/  FADD.FTZ R50, R38, R5 ;  /* 0x0000000526327221 */ /* 0x010fe20000010000 */
[----:B------:R-:W-:Y:S01]  /*bf00*/  FADD.FTZ R23, R64, R23 ;  /* 0x0000001740177221 */ /* 0x000fe20000010000 */
[-C--:B------:R-:W-:Y:S01]  /*bf10*/  FMUL.FTZ R114, R114, R11.reuse ;  /* 0x0000000b72727220 */ /* 0x080fe20000410000 */
[-C--:B------:R-:W-:Y:S01]  /*bf20*/  FMUL.FTZ R115, R115, R11.reuse ;  /* 0x0000000b73737220 */ /* 0x080fe20000410000 */
[-C--:B------:R-:W-:Y:S01]  /*bf30*/  FMUL.FTZ R118, R118, R11.reuse ;  /* 0x0000000b76767220 */ /* 0x080fe20000410000 */
[----:B------:R-:W-:Y:S01]  /*bf40*/  FADD.FTZ R36, R124, R23 ;  /* 0x000000177c247221 */ /* 0x000fe20000010000 */
[----:B------:R-:W-:Y:S01]  /*bf50*/  FMUL.FTZ R119, R119, R11 ;  /* 0x0000000b77777220 */ /* 0x000fe20000410000 */
[----:B------:R-:W2:Y:S01]  /*bf60*/  MUFU.EX2 R137, R137 ;  /* 0x0000008900897308 */ /* 0x000ea20000000800 */
[----:B-1----:R-:W-:Y:S01]  /*bf70*/  FADD.FTZ R5, R143, R50 ;  /* 0x000000328f057221 */ /* 0x002fe20000010000 */
[C---:B------:R-:W-:Y:S01]  /*bf80*/  FADD.FTZ R23, R43.reuse, R36 ;  /* 0x000000242b177221 */ /* 0x040fe20000010000 */
[----:B------:R-:W-:Y:S01]  /*bf90*/  F2FP.F16.F32.PACK_AB R124, R43, R124 ;  /* 0x0000007c2b7c723e */ /* 0x000fe200000000ff */
[-C--:B------:R-:W-:Y:S01]  /*bfa0*/  FMUL.FTZ R88, R88, R21.reuse ;  /* 0x0000001558587220 */ /* 0x080fe20000410000 */
[-C--:B------:R-:W-:Y:S01]  /*bfb0*/  FMUL.FTZ R89, R89, R21.reuse ;  /* 0x0000001559597220 */ /* 0x080fe20000410000 */
[----:B------:R-:W-:Y:S01]  /*bfc0*/  FADD.FTZ R22, R126, R23 ;  /* 0x000000177e167221 */ /* 0x000fe20000010000 */
[C---:B------:R-:W-:Y:S01]  /*bfd0*/  F2FP.F16.F32.PACK_AB R126, R45.reuse, R126 ;  /* 0x0000007e2d7e723e */ /* 0x040fe200000000ff */
[----:B------:R-:W1:Y:S01]  /*bfe0*/  MUFU.EX2 R32, R32 ;  /* 0x0000002000207308 */ /* 0x000e620000000800 */
[----:B0-----:R-:W-:Y:S01]  /*bff0*/  FADD.FTZ R50, R24, R5 ;  /* 0x0000000518327221 */ /* 0x001fe20000010000 */
[----:B------:R-:W-:Y:S01]  /*c000*/  FADD.FTZ R22, R45, R22 ;  /* 0x000000162d167221 */ /* 0x000fe20000010000 */
[-C--:B------:R-:W-:Y:S01]  /*c010*/  FMUL.FTZ R92, R92, R21.reuse ;  /* 0x000000155c5c7220 */ /* 0x080fe20000410000 */
[-C--:B------:R-:W-:Y:S01]  /*c020*/  FMUL.FTZ R93, R93, R21.reuse ;  /* 0x000000155d5d7220 */ /* 0x080fe20000410000 */
[-C--:B------:R-:W-:Y:S01]  /*c030*/  FMUL.FTZ R96, R96, R21.reuse ;  /* 0x0000001560607220 */ /* 0x080fe20000410000 */
[----:B------:R-:W-:Y:S01]  /*c040*/  FADD.FTZ R15, R47, R22 ;  /* 0x000000162f0f7221 */ /* 0x000fe20000010000 */
        /* <DEDUP_REMOVED lines=18> */
[----:B0-----:R-:W-:Y:S01]  /*c170*/  FADD.FTZ R5, R139, R18 ;  /* 0x000000128b057221 */ /* 0x001fe20000010000 */
[----:B------:R-:W-:Y:S01]  /*c180*/  F2FP.F16.F32.PACK_AB R145, R30, R145 ;  /* 0x000000911e91723e */ /* 0x000fe200000000ff */
[----:B------:R-:W-:Y:S01]  /*c190*/  IMAD.MOV.U32 R8, RZ, RZ, R6 ;  /* 0x000000ffff087224 */ /* 0x000fe200078e0006 */
[----:B------:R-:W-:Y:S01]  /*c1a0*/  F2FP.F16.F32.PACK_AB R147, R34, R147 ;  /* 0x000000932293723e */ /* 0x000fe200000000ff */
[----:B------:R-:W-:Y:S01]  /*c1b0*/  IMAD.MOV.U32 R11, RZ, RZ, R10 ;  /* 0x000000ffff0b7224 */ /* 0x000fe200078e000a */
[----:B------:R-:W-:-:S02]  /*c1c0*/  F2FP.F16.F32.PACK_AB R141, R38, R141 ;  /* 0x0000008d268d723e */ /* 0x000fc400000000ff */
[----:B------:R-:W0:Y:S01]  /*c1d0*/  MUFU.EX2 R40, R40 ;  /* 0x0000002800287308 */ /* 0x000e220000000800 */
[----:B--2---:R-:W-:Y:S01]  /*c1e0*/  FADD.FTZ R18, R42, R5 ;  /* 0x000000052a127221 */ /* 0x004fe20000010000 */
[----:B------:R-:W-:Y:S02]  /*c1f0*/  F2FP.F16.F32.PACK_AB R143, R24, R143 ;  /* 0x0000008f188f723e */ /* 0x000fe400000000ff */
[----:B------:R-:W-:Y:S02]  /*c200*/  F2FP.F16.F32.PACK_AB R137, R32, R137 ;  /* 0x000000892089723e */ /* 0x000fe400000000ff */
[----:B------:R-:W-:Y:S02]  /*c210*/  F2FP.F16.F32.PACK_AB R139, R42, R139 ;  /* 0x0000008b2a8b723e */ /* 0x000fe400000000ff */
        /* <DEDUP_REMOVED lines=41> */
[----:B0-----:R-:W-:Y:S01]  /*c4b0*/  FADD.FTZ R18, R123, R18 ;  /* 0x000000127b127221 */ /* 0x001fe20000010000 */
[C---:B--2---:R-:W-:Y:S01]  /*c4c0*/  FADD.FTZ R5, R49.reuse, R22 ;  /* 0x0000001631057221 */ /* 0x044fe20000010000 */
[----:B------:R-:W-:Y:S02]  /*c4d0*/  F2FP.F16.F32.PACK_AB R122, R49, R122 ;  /* 0x0000007a317a723e */ /* 0x000fe400000000ff */
[C---:B-1----:R-:W-:Y:S01]  /*c4e0*/  FADD.FTZ R4, R51.reuse, R18 ;  /* 0x0000001233047221 */ /* 0x042fe20000010000 */
[----:B------:R-:W-:Y:S01]  /*c4f0*/  F2FP.F16.F32.PACK_AB R123, R51, R123 ;  /* 0x0000007b337b723e */ /* 0x000fe200000000ff */
[----:B------:R-:W-:Y:S06]  /*c500*/  @P2 BRA `(.L_x_13026) ;  /* 0xffffffd000cc2947 */ /* 0x000fec000383ffff */
.L_x_13009:
[----:B------:R-:W-:Y:S06]  /*c510*/  BAR.ARV 0x8, 0x200 ;  /* 0x0208000000007b1d */ /* 0x000fec0000002000 */
[----:B------:R-:W-:Y:S05]  /*c520*/  @!P0 BRA `(.L_x_13027) ;  /* 0x0000000000048947 */ /* 0x000fea0003800000 */
[----:B------:R-:W-:Y:S01]  /*c530*/  BPT.TRAP 0x1 ;  /* 0x000000040000795c */ /* 0x000fe20000300000 */
.L_x_13027:
[----:B------:R-:W-:Y:S01]  /*c540*/  ULEA UR7, UR4, UR38, 0x3 ;  /* 0x0000002604077291 */ /* 0x000fe2000f8e183f */
[----:B------:R-:W-:-:S05]  /*c550*/  IMAD.U32 R0, RZ, RZ, UR5 ;  /* 0x00000005ff007e24 */ /* 0x000fca000f8e00ff */
[----:B------:R-:W-:-:S04]  /*c560*/  SHF.L.U32 R0, R0, 0x1f, RZ ;  /* 0x0000001f00007819 */ /* 0x000fc800000006ff */
[----:B------:R0:W1:Y:S01]  /*c570*/  SYNCS.PHASECHK.TRANS64.TRYWAIT P2, [UR7+0x16850], R0 ;  /* 0x01685000ff0075a7 */ /* 0x0000620008040147 */
[----:B------:R-:W-:Y:S05]  /*c580*/  @!P0 BRA `(.L_x_13028) ;  /* 0x0000000000048947 */ /* 0x000fea0003800000 */
[----:B------:R-:W-:Y:S01]  /*c590*/  BPT.TRAP 0x1 ;  /* 0x000000040000795c */ /* 0x000fe20000300000 */
.L_x_13028:
[----:B-1----:R-:W-:Y:S05]  /*c5a0*/  @P2 BRA `(.L_x_13029) ;  /* 0x0000000000082947 */ /* 0x002fea0003800000 */
[----:B------:R-:W1:Y:S02]  /*c5b0*/  SYNCS.PHASECHK.TRANS64.TRYWAIT P0, [UR7+0x16850], R0 ;  /* 0x01685000ff0075a7 */ /* 0x000e640008000147 */
[----:B-1----:R-:W-:Y:S05]  /*c5c0*/  @!P0 BRA `(.L_x_13030) ;  /* 0x00000054007c8947 */ /* 0x002fea0003800000 */
.L_x_13029:
        /* <DEDUP_REMOVED lines=8> */
[----:B------:R-:W-:Y:S02]  /*c650*/  @!P1 VIADD R13, R13, 0x16860 ;  /* 0x000168600d0d9836 */ /* 0x000fe40000000000 */
[----:B------:R-:W-:Y:S01]  /*c660*/  IMAD.MOV.U32 R11, RZ, RZ, RZ ;  /* 0x000000ffff0b7224 */ /* 0x000fe200078e00ff */
[----:B------:R-:W-:-:S02]  /*c670*/  ULEA UR4, UR4, UR38, 0xa ;  /* 0x0000002604047291 */ /* 0x000fc4000f8e503f */
[----:B------:R-:W-:Y:S02]  /*c680*/  @!P1 PRMT R13, RZ, 0x654, R13 ;  /* 0x00000654ff0d9816 */ /* 0x000fe4000000000d */
[----:B------:R-:W-:-:S03]  /*c690*/  UIADD3 UR6, UR4, 0x80, URZ ;  /* 0x0000008004067890 */ /* 0x000fc6000fffe03f */
[----:B------:R-:W-:Y:S02]  /*c6a0*/  UMOV UR10, UR4 ;  /* 0x00000004000a7c82 */ /* 0x000fe40008000000 */
[----:B------:R-:W-:Y:S01]  /*c6b0*/  HGMMA.64x64x16.F32 R88, R148, gdesc[UR8].tnspB, R88, gsb0 ;  /* 0x40e0000894587df0 */ /* 0x000fe20008000858 */
        /* <DEDUP_REMOVED lines=12> */
[----:B------:R-:W-:-:S04]  /*c780*/  FSETP.NE.FTZ.AND P0, PT, R14, RZ, PT ;  /* 0x000000ff0e00720b */ /* 0x000fc80003f15000 */
        /* <DEDUP_REMOVED lines=8> */
[----:B------:R-:W-:Y:S01]  /*c810*/  PLOP3.LUT P0, PT, PT, PT, PT, 0x8, 0x0 ;  /* 0x000000000000781c */ /* 0x000fe20003f0e170 */
[----:B------:R-:W-:Y:S02]  /*c820*/  WARPGROUP.DEPBAR.LE gsb0, 0x0 ;  /* 0x00008000000079c5 */ /* 0x000fe40000010000 */
[----:B------:R-:W-:Y:S01]  /*c830*/  WARPGROUP.ARRIVE ;  /* 0x00000000000079c5 */ /* 0x000fe20000000000 */
[----:B------:R-:W0:Y:S01]  /*c840*/  @P2 MUFU.RCP R11, R15 ;  /* 0x0000000f000b2308 */ /* 0x000e220000001000 */
[----:B-1----:R-:W-:-:S04]  /*c850*/  @P2 FMUL.FTZ R7, R12, 0.69314718246459960938 ;  /* 0x3f3172180c072820 */ /* 0x002fc80000410000 */
[----:B------:R-:W-:Y:S01]  /*c860*/  HGMMA.64x64x16.F32 R88, R144, gdesc[UR8].tnspB, R88, gsb0 ;  /* 0x40e0000890587df0 */ /* 0x000fe20008000858 */
[----:B------:R-:W-:Y:S01]  /*c870*/  UMOV UR10, UR6 ;  /* 0x00000006000a7c82 */ /* 0x000fe20008000000 */
[----:B------:R-:W-:Y:S01]  /*c880*/  UMOV UR11, 0x40000040 ;  /* 0x40000040000b7882 */ /* 0x000fe20000000000 */
[----:B------:R-:W-:Y:S01]  /*c890*/  UIADD3 UR6, UR4, 0x180, URZ ;  /* 0x0000018004067890 */ /* 0x000fe2000fffe03f */
[----:B------:R-:W-:Y:S01]  /*c8a0*/  @P2 FFMA.FTZ R0, R16, R10, R7 ;  /* 0x0000000a10002223 */ /* 0x000fe20000010007 */
[----:B------:R-:W-:Y:S02]  /*c8b0*/  WARPGROUP.DEPBAR.LE gsb0, 0x0 ;  /* 0x00008000000079c5 */ /* 0x000fe40000010000 */
[----:B------:R-:W-:-:S06]  /*c8c0*/  WARPGROUP.ARRIVE ;  /* 0x00000000000079c5 */ /* 0x000fcc0000000000 */
[----:B------:R-:W-:Y:S01]  /*c8d0*/  HGMMA.64x64x16.F32 R88, R140, gdesc[UR8].tnspB, R88, gsb0 ;  /* 0x40e000088c587df0 */ /* 0x000fe20008000858 */
[----:B------:R-:W-:Y:S01]  /*c8e0*/  UMOV UR10, UR6 ;  /* 0x00000006000a7c82 */ /* 0x000fe20008000000 */
[----:B------:R-:W-:Y:S01]  /*c8f0*/  UMOV UR11, 0x40000040 ;  /* 0x40000040000b7882 */ /* 0x000fe20000000000 */
[----:B------:R-:W-:Y:S01]  /*c900*/  UIADD3 UR6, UR4, 0x200, URZ ;  /* 0x0000020004067890 */ /* 0x000fe2000fffe03f */
        /* <DEDUP_REMOVED lines=11> */
[----:B------:R-:W-:Y:S02]  /*c9c0*/  UIADD3 UR6, UR4, 0x300, URZ ;  /* 0x0000030004067890 */ /* 0x000fe4000fffe03f */
[----:B------:R-:W-:Y:S01]  /*c9d0*/  UIADD3 UR4, UR4, 0x380, URZ ;  /* 0x0000038004047890 */ /* 0x000fe2000fffe03f */
[----:B------:R-:W-:Y:S02]  /*c9e0*/  WARPGROUP.DEPBAR.LE gsb0, 0x0 ;  /* 0x00008000000079c5 */ /* 0x000fe40000010000 */
[----:B------:R-:W-:-:S06]  /*c9f0*/  WARPGROUP.ARRIVE ;  /* 0x00000000000079c5 */ /* 0x000fcc0000000000 */
[----:B------:R-:W-:Y:S01]  /*ca00*/  HGMMA.64x64x16.F32 R88, R128, gdesc[UR8].tnspB, R88, gsb0 ;  /* 0x40e0000880587df0 */ /* 0x000fe20008000858 */
[----:B------:R-:W-:Y:S01]  /*ca10*/  UMOV UR10, UR6 ;  /* 0x00000006000a7c82 */ /* 0x000fe20008000000 */
[----:B------:R-:W-:Y:S01]  /*ca20*/  UMOV UR11, 0x40000040 ;  /* 0x40000040000b7882 */ /* 0x000fe20000000000 */
[----:B------:R-:W-:Y:S02]  /*ca30*/  WARPGROUP.DEPBAR.LE gsb0, 0x0 ;  /* 0x00008000000079c5 */ /* 0x000fe40000010000 */
[----:B------:R-:W-:-:S06]  /*ca40*/  WARPGROUP.ARRIVE ;  /* 0x00000000000079c5 */ /* 0x000fcc0000000000 */
[----:B------:R-:W-:Y:S01]  /*ca50*/  HGMMA.64x64x16.F32 R88, R124, gdesc[UR8].tnspB, R88, gsb0 ;  /* 0x40e000087c587df0 */ /* 0x000fe20008000858 */
[----:B------:R-:W-:Y:S01]  /*ca60*/  UMOV UR10, UR4 ;  /* 0x00000004000a7c82 */ /* 0x000fe20008000000 */
[----:B------:R-:W-:Y:S01]  /*ca70*/  UMOV UR11, 0x40000040 ;  /* 0x40000040000b7882 */ /* 0x000fe20000000000 */
[----:B------:R-:W-:Y:S02]  /*ca80*/  WARPGROUP.DEPBAR.LE gsb0, 0x0 ;  /* 0x00008000000079c5 */ /* 0x000fe40000010000 */
[----:B------:R-:W-:-:S06]  /*ca90*/  WARPGROUP.ARRIVE ;  /* 0x00000000000079c5 */ /* 0x000fcc0000000000 */
[----:B------:R-:W-:Y:S03]  /*caa0*/  HGMMA.64x64x16.F32 R88, R120, gdesc[UR8].tnspB, R88, gsb0 ;  /* 0x40e0000878587df0 */ /* 0x000fe60008000858 */
        /* <DEDUP_REMOVED lines=34> */
.L_x_12960:
[----:B------:R-:W-:Y:S05]  /*ccd0*/  @P0 BRA `(.L_x_13031) ;  /* 0x0000000c00c80947 */ /* 0x000fea0003800000 */
[----:B------:R-:W-:Y:S01]  /*cce0*/  VIADD R2, R2, 0xffffff80 ;  /* 0xffffff8002027836 */ /* 0x000fe20000000000 */
[----:B------:R-:W0:Y:S01]  /*ccf0*/  LDC R17, c[0x0][0xbe8] ;  /* 0x0002fa00ff117b82 */ /* 0x000e220000000800 */
[----:B------:R-:W1:Y:S01]  /*cd00*/  S2R R19, SR_CTAID.X ;  /* 0x0000000000137919 */ /* 0x000e620000002500 */
[----:B------:R-:W-:Y:S02]  /*cd10*/  USHF.R.S32.HI UR7, URZ, 0x1f, UR36 ;  /* 0x0000001f3f077899 */ /* 0x000fe40008011424 */
[----:B------:R-:W-:Y:S01]  /*cd20*/  IMAD R16, RZ, RZ, -UR36 ;  /* 0x80000024ff107e24 */ /* 0x000fe2000f8e02ff */
[----:B------:R-:W-:Y:S01]  /*cd30*/  SHF.R.S32.HI R5, RZ, 0x1f, R2 ;  /* 0x0000001fff057819 */ /* 0x000fe20000011402 */
[----:B------:R-:W-:Y:S01]  /*cd40*/  ULDC.64 UR8, c[0x0][0xbd0] ;  /* 0x0002f40000087ab9 */ /* 0x000fe20000000a00 */
[----:B------:R-:W-:Y:S01]  /*cd50*/  BSSY B0, `(.L_x_13032) ;  /* 0x00000b6000007945 */ /* 0x000fe20003800000 */
[----:B------:R-:W-:Y:S01]  /*cd60*/  UIMAD UR6, UR7, UR8, URZ ;  /* 0x00000008070672a4 */ /* 0x000fe2000f8e023f */
[CC--:B------:R-:W-:Y:S01]  /*cd70*/  LEA.HI R4, R5.reuse, R2.reuse, RZ, 0x7 ;  /* 0x0000000205047211 */ /* 0x0c0fe200078f38ff */
[----:B------:R-:W2:Y:S01]  /*cd80*/  S2UR UR12, SR_CTAID.Z ;  /* 0x00000000000c79c3 */ /* 0x000ea20000002700 */
[----:B------:R-:W-:Y:S01]  /*cd90*/  LEA.HI R8, R5, R2, RZ, 0x2 ;  /* 0x0000000205087211 */ /* 0x000fe200078f10ff */
[----:B------:R-:W-:Y:S01]  /*cda0*/  UIMAD.WIDE.U32 UR4, UR36, UR8, URZ ;  /* 0x00000008240472a5 */ /* 0x000fe2000f8e003f */
[----:B------:R-:W-:Y:S01]  /*cdb0*/  LOP3.LUT R7, R4, 0xffffff80, RZ, 0xc0, !PT ;  /* 0xffffff8004077812 */ /* 0x000fe200078ec0ff */
[----:B------:R-:W-:Y:S01]  /*cdc0*/  UIMAD UR6, UR36, UR9, UR6 ;  /* 0x00000009240672a4 */ /* 0x000fe2000f8e0206 */
[----:B------:R-:W-:-:S02]  /*cdd0*/  SHF.R.S32.HI R4, RZ, 0x7, R4 ;  /* 0x00000007ff047819 */ /* 0x000fc40000011404 */
[----:B------:R-:W-:Y:S01]  /*cde0*/  LOP3.LUT R13, R8, 0xfffffffc, RZ, 0xc0, !PT ;  /* 0xfffffffc080d7812 */ /* 0x000fe200078ec0ff */
[----:B------:R-:W-:Y:S01]  /*cdf0*/  IMAD.IADD R22, R2, 0x1, -R7 ;  /* 0x0000000102167824 */ /* 0x000fe200078e0a07 */
[----:B------:R-:W3:Y:S01]  /*ce00*/  S2UR UR11, SR_CTAID.Y ;  /* 0x00000000000b79c3 */ /* 0x000ee20000002600 */
[----:B------:R-:W-:Y:S01]  /*ce10*/  IMAD.HI R5, R4, 0x55555556, RZ ;  /* 0x5555555604057827 */ /* 0x000fe200078e02ff */
[----:B------:R-:W-:Y:S02]  /*ce20*/  UIADD3 UR6, UR5, UR6, URZ ;  /* 0x0000000605067290 */ /* 0x000fe4000fffe03f */
[----:B------:R-:W-:Y:S01]  /*ce30*/  SHF.R.S32.HI R9, RZ, 0x1f, R22 ;  /* 0x0000001fff097819 */ /* 0x000fe20000011416 */
[----:B------:R-:W-:-:S03]  /*ce40*/  IMAD.IADD R13, R2, 0x1, -R13 ;  /* 0x00000001020d7824 */ /* 0x000fc600078e0a0d */
[----:B------:R-:W-:Y:S01]  /*ce50*/  BAR.SYNC.DEFER_BLOCKING 0x1, 0x180 ;  /* 0x0046000000007b1d */ /* 0x000fe20000010000 */
[----:B0-----:R-:W-:Y:S02]  /*ce60*/  ISETP.NE.AND P0, PT, R17, 0x1, PT ;  /* 0x000000011100780c */ /* 0x001fe40003f05270 */
[----:B------:R-:W-:Y:S02]  /*ce70*/  LEA.HI R23, R9, R22, RZ, 0x2 ;  /* 0x0000001609177211 */ /* 0x000fe400078f10ff */
[----:B------:R-:W-:-:S03]  /*ce80*/  LEA.HI R5, R5, R5, RZ, 0x1 ;  /* 0x0000000505057211 */ /* 0x000fc600078f08ff */
[----:B------:R-:W3:Y:S01]  /*ce90*/  LDC R21, c[0x0][0xc50] ;  /* 0x00031400ff157b82 */ /* 0x000ee20000000800 */
[--C-:B------:R-:W-:Y:S01]  /*cea0*/  SHF.R.S32.HI R6, RZ, 0x2, R23.reuse ;  /* 0x00000002ff067819 */ /* 0x100fe20000011417 */
[----:B------:R-:W-:Y:S01]  /*ceb0*/  ULDC.64 UR8, c[0x0][0xb38] ;  /* 0x0002ce0000087ab9 */ /* 0x000fe20000000a00 */
[----:B------:R-:W-:Y:S01]  /*cec0*/  SHF.R.S32.HI R7, RZ, 0x1f, R23 ;  /* 0x0000001fff077819 */ /* 0x000fe20000011417 */
[----:B--2---:R-:W-:Y:S01]  /*ced0*/  USHF.R.S32.HI UR10, URZ, 0x1f, UR12 ;  /* 0x0000001f3f0a7899 */ /* 0x004fe2000801140c */
[----:B------:R-:W-:Y:S01]  /*cee0*/  LEA.HI R9, R9, R22, RZ, 0x5 ;  /* 0x0000001609097211 */ /* 0x000fe200078f28ff */
[----:B------:R-:W-:Y:S01]  /*cef0*/  UIMAD UR7, UR7, UR8, URZ ;  /* 0x00000008070772a4 */ /* 0x000fe2000f8e023f */
[----:B------:R-:W-:Y:S01]  /*cf00*/  LEA.HI R7, R7, R6, RZ, 0x3 ;  /* 0x0000000607077211 */ /* 0x000fe200078f18ff */
[----:B------:R-:W0:Y:S01]  /*cf10*/  LDC.64 R14, c[0x0][0xb40] ;  /* 0x0002d000ff0e7b82 */ /* 0x000e220000000a00 */
[----:B------:R-:W-:Y:S02]  /*cf20*/  SHF.R.S32.HI R9, RZ, 0x5, R9 ;  /* 0x00000005ff097819 */ /* 0x000fe40000011409 */
[----:B------:R-:W-:Y:S01]  /*cf30*/  LOP3.LUT R11, R7, 0xfffffff8, RZ, 0xc0, !PT ;  /* 0xfffffff8070b7812 */ /* 0x000fe200078ec0ff */
[----:B------:R-:W-:Y:S01]  /*cf40*/  IMAD R7, R5, -0x3, R4 ;  /* 0xfffffffd05077824 */ /* 0x000fe200078e0204 */
[----:B------:R-:W-:Y:S01]  /*cf50*/  LEA.HI R4, R13, R13, RZ, 0x1 ;  /* 0x0000000d0d047211 */ /* 0x000fe200078f08ff */
[----:B------:R-:W-:Y:S01]  /*cf60*/  IMAD.U32 R5, RZ, RZ, UR5 ;  /* 0x00000005ff057e24 */ /* 0x000fe2000f8e00ff */
[----:B------:R-:W-:Y:S01]  /*cf70*/  LOP3.LUT R23, R23, 0x7ffffffc, RZ, 0xc0, !PT ;  /* 0x7ffffffc17177812 */ /* 0x000fe200078ec0ff */
[----:B------:R-:W-:Y:S01]  /*cf80*/  IMAD.IADD R2, R6, 0x1, -R11 ;  /* 0x0000000106027824 */ /* 0x000fe200078e0a0b */
[----:B------:R-:W-:Y:S01]  /*cf90*/  LOP3.LUT R4, R4, 0x1ffffffe, RZ, 0xc0, !PT ;  /* 0x1ffffffe04047812 */ /* 0x000fe200078ec0ff */
[----:B------:R-:W2:Y:S01]  /*cfa0*/  LDC.64 R10, c[0x0][0xbd8] ;  /* 0x0002f600ff0a7b82 */ /* 0x000ea20000000a00 */
[----:B------:R-:W-:Y:S01]  /*cfb0*/  IMAD.U32 R5, RZ, RZ, UR6 ;  /* 0x00000006ff057e24 */ /* 0x000fe2000f8e00ff */
[----:B------:R-:W-:Y:S01]  /*cfc0*/  UIMAD UR6, UR36, UR9, UR7 ;  /* 0x00000009240672a4 */ /* 0x000fe2000f8e0207 */
[----:B------:R-:W-:-:S02]  /*cfd0*/  IMAD R2, R9, 0x10, R2 ;  /* 0x0000001009027824 */ /* 0x000fc400078e0202 */
[----:B------:R-:W-:Y:S02]  /*cfe0*/  IMAD.IADD R25, R13, 0x1, -R4 ;  /* 0x000000010d197824 */ /* 0x000fe400078e0a04 */
[----:B------:R-:W-:Y:S01]  /*cff0*/  IMAD R2, R7, 0x40, R2 ;  /* 0x0000004007027824 */ /* 0x000fe200078e0202 */
[----:B------:R-:W4:Y:S01]  /*d000*/  @P0 LDC R9, c[0x0][0xbec] ;  /* 0x0002fb00ff090b82 */ /* 0x000f220000000800 */
[----:B------:R-:W-:Y:S01]  /*d010*/  IMAD.U32 R4, RZ, RZ, UR4 ;  /* 0x00000004ff047e24 */ /* 0x000fe2000f8e00ff */
[----:B------:R-:W-:Y:S01]  /*d020*/  UIMAD.WIDE.U32 UR4, UR36, UR8, URZ ;  /* 0x00000008240472a5 */ /* 0x000fe2000f8e003f */
[--C-:B------:R-:W-:Y:S02]  /*d030*/  IMAD R6, R25, 0x8, R2.reuse ;  /* 0x0000000819067824 */ /* 0x100fe400078e0202 */
[----:B---3--:R-:W-:Y:S01]  /*d040*/  IMAD R21, R21, R16, UR11 ;  /* 0x0000000b15157e24 */ /* 0x008fe2000f8e0210 */
[----:B------:R-:W-:Y:S01]  /*d050*/  UIADD3 UR6, UR5, UR6, URZ ;  /* 0x0000000605067290 */ /* 0x000fe2000fffe03f */
[----:B0-----:R-:W-:Y:S01]  /*d060*/  IMAD R12, R14, UR10, RZ ;  /* 0x0000000a0e0c7c24 */ /* 0x001fe2000f8e02ff */
[----:B------:R-:W0:Y:S01]  /*d070*/  @P0 LDC R13, c[0x0][0xbf0] ;  /* 0x0002fc00ff0d0b82 */ /* 0x000e220000000800 */
[----:B------:R-:W-:Y:S01]  /*d080*/  IMAD.U32 R7, RZ, RZ, UR5 ;  /* 0x00000005ff077e24 */ /* 0x000fe2000f8e00ff */
[----:B------:R-:W-:Y:S01]  /*d090*/  ULDC.64 UR8, c[0x0][0xb28] ;  /* 0x0002ca0000087ab9 */ /* 0x000fe20000000a00 */
[----:B-1----:R-:W-:-:S02]  /*d0a0*/  IMAD R2, R19, 0xc0, R2 ;  /* 0x000000c013027824 */ /* 0x002fc400078e0202 */
[----:B------:R-:W-:Y:S01]  /*d0b0*/  IMAD.U32 R7, RZ, RZ, UR6 ;  /* 0x00000006ff077e24 */ /* 0x000fe2000f8e00ff */
[----:B------:R-:W-:Y:S01]  /*d0c0*/  ULDC.64 UR6, c[0x0][0xb48] ;  /* 0x0002d20000067ab9 */ /* 0x000fe20000000a00 */
[----:B------:R-:W-:Y:S01]  /*d0d0*/  VIADD R16, R2, 0x8 ;  /* 0x0000000802107836 */ /* 0x000fe20000000000 */
[----:B------:R-:W1:Y:S01]  /*d0e0*/  @P0 LDC R27, c[0x0][0xbec] ;  /* 0x0002fb00ff1b0b82 */ /* 0x000e620000000800 */
[C---:B--2---:R-:W-:Y:S02]  /*d0f0*/  IMAD R8, R10.reuse, UR10, RZ ;  /* 0x0000000a0a087c24 */ /* 0x044fe4000f8e02ff */
[----:B------:R-:W-:-:S04]  /*d100*/  IMAD.WIDE.U32 R4, R10, UR12, R4 ;  /* 0x0000000c0a047c25 */ /* 0x000fc8000f8e0004 */
[----:B------:R-:W-:Y:S01]  /*d110*/  IMAD R11, R11, UR12, R8 ;  /* 0x0000000c0b0b7c24 */ /* 0x000fe2000f8e0208 */
[----:B------:R-:W2:Y:S01]  /*d120*/  @P0 LDC R18, c[0x0][0xbf0] ;  /* 0x0002fc00ff120b82 */ /* 0x000ea20000000800 */
[----:B------:R-:W-:Y:S02]  /*d130*/  IMAD R8, R19, 0xc0, R6 ;  /* 0x000000c013087824 */ /* 0x000fe400078e0206 */
[----:B------:R-:W-:Y:S01]  /*d140*/  IMAD.U32 R6, RZ, RZ, UR4 ;  /* 0x00000004ff067e24 */ /* 0x000fe2000f8e00ff */
[----:B------:R-:W-:Y:S01]  /*d150*/  ULDC.64 UR4, c[0x0][0xbe0] ;  /* 0x0002f80000047ab9 */ /* 0x000fe20000000a00 */
[----:B----4-:R-:W-:-:S04]  /*d160*/  @P0 IMAD.HI.U32 R10, R8, R9, RZ ;  /* 0x00000009080a0227 */ /* 0x010fc800078e00ff */
[----:B------:R-:W-:Y:S01]  /*d170*/  IMAD.MOV.U32 R9, RZ, RZ, R8 ;  /* 0x000000ffff097224 */ /* 0x000fe200078e0008 */
[----:B0-----:R-:W-:Y:S01]  /*d180*/  @P0 SHF.R.U32.HI R9, RZ, R13, R10 ;  /* 0x0000000dff090219 */ /* 0x001fe2000001160a */
[----:B------:R-:W-:Y:S01]  /*d190*/  IMAD R13, R15, UR12, R12 ;  /* 0x0000000c0f0d7c24 */ /* 0x000fe2000f8e020c */
[----:B------:R-:W-:Y:S01]  /*d1a0*/  SHF.R.S32.HI R12, RZ, 0x1f, R21 ;  /* 0x0000001fff0c7819 */ /* 0x000fe20000011415 */
[----:B------:R-:W-:-:S04]  /*d1b0*/  IMAD.WIDE.U32 R6, R14, UR12, R6 ;  /* 0x0000000c0e067c25 */ /* 0x000fc8000f8e0006 */
[----:B------:R-:W-:Y:S02]  /*d1c0*/  IMAD.IADD R5, R5, 0x1, R11 ;  /* 0x0000000105057824 */ /* 0x000fe400078e020b */
        /* <DEDUP_REMOVED lines=43> */
[----:B------:R-:W-:Y:S01]  /*d480*/  IMAD R17, R17, UR6, RZ ;  /* 0x0000000611117c24 */ /* 0x000fe2000f8e02ff */
[----:B------:R-:W-:Y:S01]  /*d490*/  LEA.HI.X R9, R4, UR7, R9, 0x2, P0 ;  /* 0x0000000704097c11 */ /* 0x000fe200080f1409 */
[----:B------:R-:W-:Y:S01]  /*d4a0*/  IMAD.IADD R19, R22, 0x1, -R23 ;  /* 0x0000000116137824 */ /* 0x000fe200078e0a17 */
[----:B------:R-:W-:Y:S01]  /*d4b0*/  LEA.HI.X R20, R6, UR9, R5, 0x2, P1 ;  /* 0x0000000906147c11 */ /* 0x000fe200088f1405 */
        /* <DEDUP_REMOVED lines=8> */
[----:B------:R-:W-:Y:S01]  /*d540*/  SHFL.IDX PT, R6, R8, 0x1, 0x1c1f ;  /* 0x003c1f0008067f89 */ /* 0x000fe200000e0000 */
[----:B------:R-:W-:-:S03]  /*d550*/  IMAD.SHL.U32 R19, R19, 0x2, RZ ;  /* 0x0000000213137824 */ /* 0x000fc600078e00ff */
[----:B------:R-:W1:Y:S03]  /*d560*/  SHFL.IDX PT, R7, R9, 0x1, 0x1c1f ;  /* 0x003c1f0009077f89 */ /* 0x000e6600000e0000 */
[----:B------:R-:W-:Y:S01]  /*d570*/  SYNCS.ARRIVE.TRANS64.RED.A1T0 RZ, [UR4], RZ ;  /* 0x000000ffffff79a7 */ /* 0x000fe20008100404 */
[----:B------:R2:W3:Y:S04]  /*d580*/  SHFL.IDX PT, R14, R18, RZ, 0x1c1f ;  /* 0x001c1fff120e7589 */ /* 0x0004e800000e0000 */
[----:B------:R2:W4:Y:S04]  /*d590*/  SHFL.IDX PT, R15, R20, RZ, 0x1c1f ;  /* 0x001c1fff140f7589 */ /* 0x00052800000e0000 */
[----:B0-----:R2:W-:Y:S04]  /*d5a0*/  @!P1 ST.E desc[UR48][R4.64], R3 ;  /* 0x0000000304009985 */ /* 0x0015e8000c101930 */
[----:B-1----:R2:W-:Y:S01]  /*d5b0*/  @!P0 ST.E desc[UR48][R6.64], R0 ;  /* 0x0000000006008985 */ /* 0x0025e2000c101930 */
[----:B------:R-:W-:Y:S05]  /*d5c0*/  @P2 BRA `(.L_x_13033) ;  /* 0x0000000000b82947 */ /* 0x000fea0003800000 */
[----:B------:R-:W-:Y:S01]  /*d5d0*/  ULDC UR4, c[0x0][0xac8] ;  /* 0x0002b20000047ab9 */ /* 0x000fe20000000800 */
[C---:B--2---:R-:W-:Y:S01]  /*d5e0*/  VIADD R0, R19.reuse, 0x8 ;  /* 0x0000000813007836 */ /* 0x044fe20000000000 */
        /* <DEDUP_REMOVED lines=11> */
[----:B---34-:R-:W-:Y:S01]  /*d6a0*/  @!P0 IMAD.WIDE R2, R19, 0x4, R14 ;  /* 0x0000000413028825 */ /* 0x018fe200078e020e */
[----:B------:R-:W-:-:S02]  /*d6b0*/  ISETP.GE.AND P5, PT, R9, UR4, PT ;  /* 0x0000000409007c0c */ /* 0x000fc4000bfa6270 */
[----:B------:R-:W-:Y:S02]  /*d6c0*/  ISETP.GE.AND P6, PT, R11, UR4, PT ;  /* 0x000000040b007c0c */ /* 0x000fe4000bfc6270 */
[----:B------:R0:W-:Y:S01]  /*d6d0*/  @!P0 ST.E.64 desc[UR48][R2.64], R88 ;  /* 0x0000005802008985 */ /* 0x0001e2000c101b30 */
[----:B------:R-:W-:Y:S02]  /*d6e0*/  ISETP.GE.AND P0, PT, R0, UR4, PT ;  /* 0x0000000400007c0c */ /* 0x000fe4000bf06270 */
[----:B------:R-:W-:Y:S02]  /*d6f0*/  @!P1 LEA.HI R4, R4, R4, RZ, 0x1 ;  /* 0x0000000404049211 */ /* 0x000fe400078f08ff */
[----:B------:R-:W-:Y:S02]  /*d700*/  @!P3 LEA.HI R6, R6, R6, RZ, 0x1 ;  /* 0x000000060606b211 */ /* 0x000fe400078f08ff */
[----:B------:R-:W-:Y:S02]  /*d710*/  @!P4 LEA.HI R8, R7, R7, RZ, 0x1 ;  /* 0x000000070708c211 */ /* 0x000fe400078f08ff */
[----:B------:R-:W-:-:S02]  /*d720*/  @!P5 LEA.HI R10, R9, R9, RZ, 0x1 ;  /* 0x00000009090ad211 */ /* 0x000fc400078f08ff */
[----:B------:R-:W-:Y:S02]  /*d730*/  @!P6 LEA.HI R12, R11, R11, RZ, 0x1 ;  /* 0x0000000b0b0ce211 */ /* 0x000fe400078f08ff */
[----:B------:R-:W-:Y:S02]  /*d740*/  @!P3 LOP3.LUT R9, R6, 0xfffffffe, RZ, 0xc0, !PT ;  /* 0xfffffffe0609b812 */ /* 0x000fe400078ec0ff */
[----:B------:R-:W-:Y:S02]  /*d750*/  @!P0 LEA.HI R0, R0, R0, RZ, 0x1 ;  /* 0x0000000000008211 */ /* 0x000fe400078f08ff */
[----:B0-----:R-:W-:Y:S02]  /*d760*/  @!P2 LEA.HI R2, R5, R5, RZ, 0x1 ;  /* 0x000000050502a211 */ /* 0x001fe400078f08ff */
[----:B------:R-:W-:Y:S02]  /*d770*/  @!P0 LOP3.LUT R3, R0, 0xfffffffe, RZ, 0xc0, !PT ;  /* 0xfffffffe00038812 */ /* 0x000fe400078ec0ff */
[----:B------:R-:W-:-:S02]  /*d780*/  @!P1 LOP3.LUT R5, R4, 0xfffffffe, RZ, 0xc0, !PT ;  /* 0xfffffffe04059812 */ /* 0x000fc400078ec0ff */
[----:B------:R-:W-:Y:S01]  /*d790*/  @!P2 LOP3.LUT R7, R2, 0xfffffffe, RZ, 0xc0, !PT ;  /* 0xfffffffe0207a812 */ /* 0x000fe200078ec0ff */
[--C-:B------:R-:W-:Y:S01]  /*d7a0*/  @!P0 IMAD.WIDE R2, R3, 0x4, R14.reuse ;  /* 0x0000000403028825 */ /* 0x100fe200078e020e */
[----:B------:R-:W-:Y:S02]  /*d7b0*/  @!P4 LOP3.LUT R11, R8, 0xfffffffe, RZ, 0xc0, !PT ;  /* 0xfffffffe080bc812 */ /* 0x000fe400078ec0ff */
[----:B------:R-:W-:Y:S01]  /*d7c0*/  @!P5 LOP3.LUT R13, R10, 0xfffffffe, RZ, 0xc0, !PT ;  /* 0xfffffffe0a0dd812 */ /* 0x000fe200078ec0ff */
[--C-:B------:R-:W-:Y:S01]  /*d7d0*/  @!P1 IMAD.WIDE R4, R5, 0x4, R14.reuse ;  /* 0x0000000405049825 */ /* 0x100fe200078e020e */
[----:B------:R-:W-:Y:S01]  /*d7e0*/  @!P6 LOP3.LUT R21, R12, 0xfffffffe, RZ, 0xc0, !PT ;  /* 0xfffffffe0c15e812 */ /* 0x000fe200078ec0ff */
[----:B------:R0:W-:Y:S02]  /*d7f0*/  @!P0 ST.E.64 desc[UR48][R2.64], R92 ;  /* 0x0000005c02008985 */ /* 0x0001e4000c101b30 */
[--C-:B------:R-:W-:Y:S02]  /*d800*/  @!P2 IMAD.WIDE R6, R7, 0x4, R14.reuse ;  /* 0x000000040706a825 */ /* 0x100fe400078e020e */
        /* <DEDUP_REMOVED lines=8> */
[----:B------:R0:W-:Y:S04]  /*d890*/  @!P5 ST.E.64 desc[UR48][R12.64], R112 ;  /* 0x000000700c00d985 */ /* 0x0001e8000c101b30 */
[----:B------:R0:W-:Y:S02]  /*d8a0*/  @!P6 ST.E.64 desc[UR48][R14.64], R116 ;  /* 0x000000740e00e985 */ /* 0x0001e4000c101b30 */
.L_x_13033:
[----:B------:R-:W-:Y:S05]  /*d8b0*/  BSYNC B0 ;  /* 0x0000000000007941 */ /* 0x000fea0003800000 */
.L_x_13032:
        /* <DEDUP_REMOVED lines=18> */
[C---:B01----:R-:W-:Y:S02]  /*d9e0*/  @!P0 IMAD.WIDE R2, R19.reuse, 0x4, R12 ;  /* 0x0000000413028825 */ /* 0x043fe400078e020c */
[----:B------:R-:W-:Y:S02]  /*d9f0*/  @!P1 LEA.HI R0, R0, R0, RZ, 0x1 ;  /* 0x0000000000009211 */ /* 0x000fe400078f08ff */
[----:B------:R-:W-:Y:S01]  /*da00*/  @!P2 LEA.HI R6, R6, R6, RZ, 0x1 ;  /* 0x000000060606a211 */ /* 0x000fe200078f08ff */
[----:B------:R0:W-:Y:S01]  /*da10*/  @!P0 ST.E.64 desc[UR48][R2.64], R90 ;  /* 0x0000005a02008985 */ /* 0x0001e2000c101b30 */
[----:B------:R-:W-:Y:S01]  /*da20*/  @!P1 LOP3.LUT R5, R0, 0xfffffffe, RZ, 0xc0, !PT ;  /* 0xfffffffe00059812 */ /* 0x000fe200078ec0ff */
[----:B------:R-:W-:Y:S01]  /*da30*/  VIADD R19, R19, 0x38 ;  /* 0x0000003813137836 */ /* 0x000fe20000000000 */
[----:B------:R-:W-:-:S02]  /*da40*/  @!P3 LEA.HI R0, R7, R7, RZ, 0x1 ;  /* 0x000000070700b211 */ /* 0x000fc400078f08ff */
[----:B------:R-:W-:Y:S01]  /*da50*/  @!P4 LEA.HI R8, R8, R8, RZ, 0x1 ;  /* 0x000000080808c211 */ /* 0x000fe200078f08ff */
[--C-:B------:R-:W-:Y:S01]  /*da60*/  @!P1 IMAD.WIDE R4, R5, 0x4, R12.reuse ;  /* 0x0000000405049825 */ /* 0x100fe200078e020c */
[----:B------:R-:W-:Y:S02]  /*da70*/  @!P5 LEA.HI R10, R9, R9, RZ, 0x1 ;  /* 0x00000009090ad211 */ /* 0x000fe400078f08ff */
[----:B---3--:R-:W-:Y:S02]  /*da80*/  @!P6 LEA.HI R14, R11, R11, RZ, 0x1 ;  /* 0x0000000b0b0ee211 */ /* 0x008fe400078f08ff */
[----:B------:R-:W-:Y:S01]  /*da90*/  @!P2 LOP3.LUT R7, R6, 0xfffffffe, RZ, 0xc0, !PT ;  /* 0xfffffffe0607a812 */ /* 0x000fe200078ec0ff */
[----:B------:R1:W-:Y:S01]  /*daa0*/  @!P1 ST.E.64 desc[UR48][R4.64], R94 ;  /* 0x0000005e04009985 */ /* 0x0003e2000c101b30 */
[----:B------:R-:W-:Y:S02]  /*dab0*/  @!P3 LOP3.LUT R9, R0, 0xfffffffe, RZ, 0xc0, !PT ;  /* 0xfffffffe0009b812 */ /* 0x000fe400078ec0ff */
[----:B------:R-:W-:Y:S01]  /*dac0*/  @!P4 LOP3.LUT R11, R8, 0xfffffffe, RZ, 0xc0, !PT ;  /* 0xfffffffe080bc812 */ /* 0x000fe200078ec0ff */
[----:B0-----:R-:W-:Y:S01]  /*dad0*/  @!P2 IMAD.WIDE R2, R7, 0x4, R12 ;  /* 0x000000040702a825 */ /* 0x001fe200078e020c */
[----:B----4-:R-:W-:-:S02]  /*dae0*/  @!P5 LOP3.LUT R15, R10, 0xfffffffe, RZ, 0xc0, !PT ;  /* 0xfffffffe0a0fd812 */ /* 0x010fc400078ec0ff */
[----:B------:R-:W-:Y:S01]  /*daf0*/  @!P6 LOP3.LUT R17, R14, 0xfffffffe, RZ, 0xc0, !PT ;  /* 0xfffffffe0e11e812 */ /* 0x000fe200078ec0ff */
[--C-:B------:R-:W-:Y:S01]  /*db00*/  @!P4 IMAD.WIDE R6, R11, 0x4, R12.reuse ;  /* 0x000000040b06c825 */ /* 0x100fe200078e020c */
[----:B------:R0:W-:Y:S01]  /*db10*/  @!P2 ST.E.64 desc[UR48][R2.64], R98 ;  /* 0x000000620200a985 */ /* 0x0001e2000c101b30 */
[----:B------:R-:W-:Y:S02]  /*db20*/  ISETP.GE.AND P0, PT, R19, UR4, PT ;  /* 0x0000000413007c0c */ /* 0x000fe4000bf06270 */
[----:B------:R-:W-:-:S04]  /*db30*/  @!P6 IMAD.WIDE R10, R17, 0x4, R12 ;  /* 0x00000004110ae825 */ /* 0x000fc800078e020c */
[----:B-1----:R-:W-:-:S04]  /*db40*/  @!P3 IMAD.WIDE R4, R9, 0x4, R12 ;  /* 0x000000040904b825 */ /* 0x002fc800078e020c */
        /* <DEDUP_REMOVED lines=11> */
.L_x_13031:
        /* <DEDUP_REMOVED lines=13> */
[----:B------:R-:W-:Y:S01]  /*dcd0*/  USHF.R.S32.HI UR6, URZ, 0x1f, UR36 ;  /* 0x0000001f3f067899 */ /* 0x000fe20008011424 */
[----:B------:R-:W-:Y:S01]  /*dce0*/  IMAD.MOV.U32 R5, RZ, RZ, R0 ;  /* 0x000000ffff057224 */ /* 0x000fe200078e0000 */
[----:B------:R-:W-:Y:S02]  /*dcf0*/  ULDC.64 UR8, c[0x0][0xbd0] ;  /* 0x0002f40000087ab9 */ /* 0x000fe40000000a00 */
[----:B------:R-:W-:Y:S02]  /*dd00*/  UIMAD UR6, UR6, UR8, URZ ;  /* 0x00000008060672a4 */ /* 0x000fe4000f8e023f */
[----:B------:R-:W-:Y:S01]  /*dd10*/  UIMAD.WIDE.U32 UR4, UR36, UR8, URZ ;  /* 0x00000008240472a5 */ /* 0x000fe2000f8e003f */
[----:B------:R-:W1:Y:S01]  /*dd20*/  LDC.64 R10, c[0x0][0xbd8] ;  /* 0x0002f600ff0a7b82 */ /* 0x000e620000000a00 */
[----:B------:R-:W-:-:S04]  /*dd30*/  UIMAD UR6, UR36, UR9, UR6 ;  /* 0x00000009240672a4 */ /* 0x000fc8000f8e0206 */
[----:B------:R-:W-:Y:S02]  /*dd40*/  UIADD3 UR6, UR5, UR6, URZ ;  /* 0x0000000605067290 */ /* 0x000fe4000fffe03f */
[----:B------:R-:W-:Y:S01]  /*dd50*/  IMAD.U32 R3, RZ, RZ, UR5 ;  /* 0x00000005ff037e24 */ /* 0x000fe2000f8e00ff */
[----:B------:R-:W2:Y:S01]  /*dd60*/  @P0 LDC R7, c[0x0][0xbec] ;  /* 0x0002fb00ff070b82 */ /* 0x000ea20000000800 */
[----:B------:R-:W-:Y:S01]  /*dd70*/  IMAD.U32 R2, RZ, RZ, UR4 ;  /* 0x00000004ff027e24 */ /* 0x000fe2000f8e00ff */
[----:B------:R-:W-:Y:S01]  /*dd80*/  ULDC.64 UR4, c[0x0][0xbe0] ;  /* 0x0002f80000047ab9 */ /* 0x000fe20000000a00 */
[----:B------:R-:W-:-:S05]  /*dd90*/  IMAD.U32 R3, RZ, RZ, UR6 ;  /* 0x00000006ff037e24 */ /* 0x000fca000f8e00ff */
[----:B------:R-:W3:Y:S01]  /*dda0*/  @P0 LDC R9, c[0x0][0xbf0] ;  /* 0x0002fc00ff090b82 */ /* 0x000ee20000000800 */
[----:B0-----:R-:W-:-:S07]  /*ddb0*/  USHF.R.S32.HI UR8, URZ, 0x1f, UR7 ;  /* 0x0000001f3f087899 */ /* 0x001fce0008011407 */
[----:B------:R-:W0:Y:S01]  /*ddc0*/  S2UR UR10, SR_CTAID.Y ;  /* 0x00000000000a79c3 */ /* 0x000e220000002600 */
[C---:B-1----:R-:W-:Y:S02]  /*ddd0*/  IMAD R12, R10.reuse, UR8, RZ ;  /* 0x000000080a0c7c24 */ /* 0x042fe4000f8e02ff */
[----:B------:R-:W-:-:S04]  /*dde0*/  IMAD.WIDE.U32 R2, R10, UR7, R2 ;  /* 0x000000070a027c25 */ /* 0x000fc8000f8e0002 */
[----:B------:R-:W-:Y:S01]  /*ddf0*/  IMAD R11, R11, UR7, R12 ;  /* 0x000000070b0b7c24 */ /* 0x000fe2000f8e020c */
[----:B------:R-:W0:Y:S01]  /*de00*/  LDC R8, c[0x0][0xc50] ;  /* 0x00031400ff087b82 */ /* 0x000e220000000800 */
[----:B--2---:R-:W-:-:S04]  /*de10*/  @P0 IMAD.HI.U32 R4, R0, R7, RZ ;  /* 0x0000000700040227 */ /* 0x004fc800078e00ff */
[----:B------:R-:W-:Y:S02]  /*de20*/  IMAD R7, RZ, RZ, -UR36 ;  /* 0x80000024ff077e24 */ /* 0x000fe4000f8e02ff */
[----:B------:R-:W-:Y:S01]  /*de30*/  IMAD.IADD R3, R11, 0x1, R3 ;  /* 0x000000010b037824 */ /* 0x000fe200078e0203 */
[----:B---3--:R-:W-:Y:S01]  /*de40*/  @P0 SHF.R.U32.HI R5, RZ, R9, R4 ;  /* 0x00000009ff050219 */ /* 0x008fe20000011604 */
[----:B0-----:R-:W-:-:S04]  /*de50*/  IMAD R9, R8, R7, UR10 ;  /* 0x0000000a08097e24 */ /* 0x001fc8000f8e0207 */
        /* <DEDUP_REMOVED lines=21> */
.L_x_12950:
        /* <DEDUP_REMOVED lines=18> */
.L_x_13034:
[----:B------:R-:W-:Y:S01]  /*e0d0*/  ULDC UR7, c[0x0][0xc50] ;  /* 0x0003140000077ab9 */ /* 0x000fe20000000800 */
[----:B------:R-:W-:Y:S01]  /*e0e0*/  UMOV UR36, UR6 ;  /* 0x0000000600247c82 */ /* 0x000fe20008000000 */
[----:B------:R-:W-:-:S11]  /*e0f0*/  UISETP.NE.AND UP0, UPT, UR7, 0x1, UPT ;  /* 0x000000010700788c */ /* 0x000fd6000bf05270 */
[----:B------:R-:W-:Y:S01]  /*e100*/  @UP0 ULDC UR4, c[0x0][0xc54] ;  /* 0x0003150000040ab9 */ /* 0x000fe20000000800 */
[----:B------:R-:W-:Y:S01]  /*e110*/  @UP0 ULDC UR8, c[0x0][0xc58] ;  /* 0x0003160000080ab9 */ /* 0x000fe20000000800 */
[----:B------:R-:W-:-:S04]  /*e120*/  UIMAD.WIDE.U32 UR4, UR6, UR4, URZ ;  /* 0x00000004060472a5 */ /* 0x000fc8000f8e003f */
[----:B------:R-:W-:-:S12]  /*e130*/  @UP0 USHF.R.U32.HI UR36, URZ, UR8, UR5 ;  /* 0x000000083f240299 */ /* 0x000fd80008011605 */
.L_x_13035:
        /* <DEDUP_REMOVED lines=45> */
.L_x_13038:
[----:B------:R-:W-:-:S11]  /*e410*/  UISETP.NE.AND UP0, UPT, UR5, 0x1, UPT ;  /* 0x000000010500788c */ /* 0x000fd6000bf05270 */
[----:B------:R-:W-:Y:S02]  /*e420*/  @UP0 ULDC.64 UR14, c[0x0][0x9e8] ;  /* 0x00027a00000e0ab9 */ /* 0x000fe40000000a00 */
[----:B------:R-:W-:-:S04]  /*e430*/  UIMAD.WIDE.U32 UR6, UR8, UR14, URZ ;  /* 0x0000000e080672a5 */ /* 0x000fc8000f8e003f */
[----:B------:R-:W-:-:S12]  /*e440*/  @UP0 USHF.R.U32.HI UR8, URZ, UR15, UR7 ;  /* 0x0000000f3f080299 */ /* 0x000fd80008011607 */
.L_x_13039:
[----:B------:R-:W-:-:S04]  /*e450*/  UIMAD UR8, UR8, UR5, UR5 ;  /* 0x00000005080872a4 */ /* 0x000fc8000f8e0205 */
[----:B------:R-:W-:-:S04]  /*e460*/  UISETP.LT.AND UP0, UPT, UR4, UR8, UPT ;  /* 0x000000080400728c */ /* 0x000fc8000bf01270 */
[----:B------:R-:W-:-:S12]  /*e470*/  USEL UR4, UR4, UR8, UP0 ;  /* 0x0000000804047287 */ /* 0x000fd80008000000 */
.L_x_13037:
        /* <DEDUP_REMOVED lines=26> */
.L_x_13041:
[----:B------:R-:W-:-:S11]  /*e620*/  UISETP.NE.AND UP0, UPT, UR5, 0x1, UPT ;  /* 0x000000010500788c */ /* 0x000fd6000bf05270 */
[----:B------:R-:W-:Y:S02]  /*e630*/  @UP0 ULDC.64 UR10, c[0x0][0x9e8] ;  /* 0x00027a00000a0ab9 */ /* 0x000fe40000000a00 */
[----:B------:R-:W-:-:S04]  /*e640*/  UIMAD.WIDE.U32 UR6, UR4, UR10, URZ ;  /* 0x0000000a040672a5 */ /* 0x000fc8000f8e003f */
[----:B------:R-:W-:-:S12]  /*e650*/  @UP0 USHF.R.U32.HI UR4, URZ, UR11, UR7 ;  /* 0x0000000b3f040299 */ /* 0x000fd80008011607 */
.L_x_13042:
[----:B------:R-:W-:-:S04]  /*e660*/  UIMAD UR4, UR4, UR5, URZ ;  /* 0x00000005040472a4 */ /* 0x000fc8000f8e023f */
[----:B------:R-:W-:-:S04]  /*e670*/  UISETP.LT.AND UP0, UPT, UR8, UR4, UPT ;  /* 0x000000040800728c */ /* 0x000fc8000bf01270 */
[----:B------:R-:W-:-:S12]  /*e680*/  USEL UR8, UR8, UR4, !UP0 ;  /* 0x0000000408087287 */ /* 0x000fd8000c000000 */
.L_x_13040:
        /* <DEDUP_REMOVED lines=46> */
.L_x_13043:
[----:B------:R-:W-:Y:S01]  /*e970*/  UIMAD UR41, UR42, UR46, UR43 ;  /* 0x0000002e2a2972a4 */ /* 0x000fe2000f8e022b */
[----:B------:R-:W-:Y:S02]  /*e980*/  IMAD.U32 R26, RZ, RZ, UR12 ;  /* 0x0000000cff1a7e24 */ /* 0x000fe4000f8e00ff */
[----:B------:R-:W-:Y:S02]  /*e990*/  IMAD.MOV.U32 R0, RZ, RZ, RZ ;  /* 0x000000ffff007224 */ /* 0x000fe400078e00ff */
[----:B------:R-:W-:Y:S02]  /*e9a0*/  IMAD.MOV.U32 R4, RZ, RZ, 0x1 ;  /* 0x00000001ff047424 */ /* 0x000fe400078e00ff */
[----:B------:R-:W-:-:S05]  /*e9b0*/  IMAD.U32 R3, RZ, RZ, UR41 ;  /* 0x00000029ff037e24 */ /* 0x000fca000f8e00ff */
[----:B------:R-:W-:Y:S01]  /*e9c0*/  VIADDMNMX R26, R3, UR46, R26, PT ;  /* 0x0000002e031a7c46 */ /* 0x000fe2000b80011a */
[----:B------:R-:W-:-:S03]  /*e9d0*/  IMAD.MOV.U32 R3, RZ, RZ, 0x1 ;  /* 0x00000001ff037424 */ /* 0x000fc600078e00ff */
        /* <DEDUP_REMOVED lines=25> */
.L_x_13044:
        /* <DEDUP_REMOVED lines=20> */
.L_x_13046:
        /* <DEDUP_REMOVED lines=15> */
.L_x_13045:
[----:B------:R-:W0:Y:S01]  /*eda0*/  LDC.64 R4, c[0x0][0x9f8] ;  /* 0x00027e00ff047b82 */ /* 0x000e220000000a00 */
[----:B------:R-:W-:Y:S01]  /*edb0*/  IMAD.MOV.U32 R25, RZ, RZ, R27 ;  /* 0x000000ffff197224 */ /* 0x000fe200078e001b */
        /* <DEDUP_REMOVED lines=16> */
.L_x_13115:
        /* <DEDUP_REMOVED lines=8> */
.L_x_13118:
        /* <DEDUP_REMOVED lines=23> */
.L_x_13050:
[----:B------:R-:W2:Y:S01]  /*f0b0*/  SYNCS.PHASECHK.TRANS64.TRYWAIT P0, [UR38+0x16840], R0 ;  /* 0x01684000ff0075a7 */ /* 0x000ea20008000166 */
[----:B------:R-:W-:Y:S01]  /*f0c0*/  ISETP.NE.AND P1, PT, R19, RZ, PT ;  /* 0x000000ff1300720c */ /* 0x000fe20003f25270 */
[----:B--2---:R-:W-:-:S12]  /*f0d0*/  @!P0 BRA `(.L_x_13051) ;  /* 0x0000002c00108947 */ /* 0x004fd80003800000 */
.L_x_13119:
[----:B------:R-:W-:Y:S05]  /*f0e0*/  @P1 BRA `(.L_x_13052) ;  /* 0x0000000000141947 */ /* 0x000fea0003800000 */
[----:B------:R-:W-:Y:S01]  /*f0f0*/  LOP3.LUT P0, RZ, R2, 0x1f, RZ, 0xc0, !PT ;  /* 0x0000001f02ff7812 */ /* 0x000fe2000780c0ff */
[----:B--2---:R-:W-:-:S04]  /*f100*/  IMAD.MOV.U32 R0, RZ, RZ, 0x4000 ;  /* 0x00004000ff007424 */ /* 0x004fc800078e00ff */
[----:B------:R3:W-:Y:S08]  /*f110*/  SYNCS.ARRIVE.TRANS64 RZ, [UR38+0x16830], R0 ;  /* 0x01683000ffff79a7 */ /* 0x0007f00008000026 */
[----:B---3--:R-:W-:Y:S05]  /*f120*/  @!P0 BRA `(.L_x_13052) ;  /* 0x0000000000048947 */ /* 0x008fea0003800000 */
[----:B------:R-:W-:Y:S01]  /*f130*/  BPT.TRAP 0x1 ;  /* 0x000000040000795c */ /* 0x000fe20000300000 */
.L_x_13052:
        /* <DEDUP_REMOVED lines=11> */
[----:B------:R-:W-:Y:S01]  /*f1f0*/  USHF.L.U32 UR11, UR11, 0x7, URZ ;  /* 0x000000070b0b7899 */ /* 0x000fe2000800063f */
[----:B------:R-:W-:Y:S01]  /*f200*/  UMOV UR10, URZ ;  /* 0x0000003f000a7c82 */ /* 0x000fe20008000000 */
[----:B------:R-:W-:Y:S02]  /*f210*/  UMOV UR12, UR36 ;  /* 0x00000024000c7c82 */ /* 0x000fe40008000000 */
[----:B------:R-:W-:-:S05]  /*f220*/  @P0 LOP3.LUT R18, R18, 0x2, RZ, 0xfc, !PT ;  /* 0x0000000212120812 */ /* 0x000fca00078efcff */
[----:B------:R3:W-:Y:S02]  /*f230*/  UTMALDG.4D [UR8], [UR4], desc[UR6] ;  /* 0x00000608040075b4 */ /* 0x0007e40008019000 */
[----:B---3--:R-:W-:Y:S01]  /*f240*/  NOP ;  /* 0x0000000000007918 */ /* 0x008fe20000000000 */
.L_x_13048:
        /* <DEDUP_REMOVED lines=29> */
.L_x_13053:
[----:B--2---:R-:W2:Y:S01]  /*f420*/  LDC R3, c[0x0][0x448] ;  /* 0x00011200ff037b82 */ /* 0x004ea20000000800 */
[----:B-1----:R-:W-:Y:S01]  /*f430*/  IMAD.SHL.U32 R5, R2, 0x10, RZ ;  /* 0x0000001002057824 */ /* 0x002fe200078e00ff */
[----:B------:R-:W-:Y:S01]  /*f440*/  SHF.R.U32.HI R0, RZ, 0x3, R19 ;  /* 0x00000003ff007819 */ /* 0x000fe20000011613 */
[----:B------:R-:W-:Y:S01]  /*f450*/  UMOV UR4, UR50 ;  /* 0x0000003200047c82 */ /* 0x000fe20008000000 */
[----:B------:R-:W-:Y:S01]  /*f460*/  UMOV UR5, UR47 ;  /* 0x0000002f00057c82 */ /* 0x000fe20008000000 */
[----:B------:R-:W-:Y:S01]  /*f470*/  ULDC.64 UR6, c[0x0][0x2c8] ;  /* 0x0000b20000067ab9 */ /* 0x000fe20000000a00 */
[----:B------:R-:W-:Y:S02]  /*f480*/  LOP3.LUT R5, R0, 0x70, R5, 0xf8, !PT ;  /* 0x0000007000057812 */ /* 0x000fe400078ef805 */
[----:B------:R-:W1:Y:S03]  /*f490*/  LDC.64 R6, c[0x0][0x2e0] ;  /* 0x0000b800ff067b82 */ /* 0x000e660000000a00 */
[----:B------:R-:W-:-:S04]  /*f4a0*/  VIADD R10, R5, UR40 ;  /* 0x00000028050a7c36 */ /* 0x000fc80008000000 */
[----:B------:R-:W-:Y:S01]  /*f4b0*/  IMAD.MOV.U32 R11, RZ, RZ, R10 ;  /* 0x000000ffff0b7224 */ /* 0x000fe200078e000a */
[----:B--2---:R-:W-:-:S13]  /*f4c0*/  ISETP.NE.AND P0, PT, R3, 0x1, PT ;  /* 0x000000010300780c */ /* 0x004fda0003f05270 */
[----:B------:R-:W2:Y:S08]  /*f4d0*/  @P0 LDC R9, c[0x0][0x44c] ;  /* 0x00011300ff090b82 */ /* 0x000eb00000000800 */
[----:B------:R-:W3:Y:S08]  /*f4e0*/  @P0 LDC R13, c[0x0][0x450] ;  /* 0x00011400ff0d0b82 */ /* 0x000ef00000000800 */
[----:B------:R-:W4:Y:S08]  /*f4f0*/  @P0 LDC R15, c[0x0][0x44c] ;  /* 0x00011300ff0f0b82 */ /* 0x000f300000000800 */
[----:B------:R-:W5:Y:S01]  /*f500*/  @P0 LDC R21, c[0x0][0x450] ;  /* 0x00011400ff150b82 */ /* 0x000f620000000800 */
[----:B--2---:R-:W-:-:S05]  /*f510*/  @P0 IMAD.HI.U32 R4, R10, R9, RZ ;  /* 0x000000090a040227 */ /* 0x004fca00078e00ff */
[----:B---3--:R-:W-:Y:S01]  /*f520*/  @P0 SHF.R.U32.HI R11, RZ, R13, R4 ;  /* 0x0000000dff0b0219 */ /* 0x008fe20000011604 */
[----:B------:R-:W-:-:S04]  /*f530*/  VIADD R4, R10, 0x80 ;  /* 0x000000800a047836 */ /* 0x000fc80000000000 */
[----:B------:R-:W-:Y:S02]  /*f540*/  IMAD.MOV.U32 R5, RZ, RZ, R4 ;  /* 0x000000ffff057224 */ /* 0x000fe400078e0004 */
[----:B----4-:R-:W-:-:S05]  /*f550*/  @P0 IMAD.HI.U32 R8, R4, R15, RZ ;  /* 0x0000000f04080227 */ /* 0x010fca00078e00ff */
[----:B-----5:R-:W-:Y:S01]  /*f560*/  @P0 SHF.R.U32.HI R5, RZ, R21, R8 ;  /* 0x00000015ff050219 */ /* 0x020fe20000011608 */
[-C--:B-1----:R-:W-:Y:S02]  /*f570*/  IMAD R8, R17, R6.reuse, RZ ;  /* 0x0000000611087224 */ /* 0x082fe400078e02ff */
[----:B------:R-:W-:Y:S02]  /*f580*/  IMAD.SHL.U32 R17, R2, 0x8, RZ ;  /* 0x0000000802117824 */ /* 0x000fe400078e00ff */
[C---:B------:R-:W-:Y:S01]  /*f590*/  IMAD R9, R27.reuse, R7, R8 ;  /* 0x000000071b097224 */ /* 0x040fe200078e0208 */
[----:B------:R-:W-:Y:S01]  /*f5a0*/  SHF.R.S32.HI R8, RZ, 0x1f, R11 ;  /* 0x0000001fff087819 */ /* 0x000fe2000001140b */
[----:B------:R-:W-:Y:S01]  /*f5b0*/  IMAD.WIDE.U32 R6, R27, R6, UR4 ;  /* 0x000000041b067e25 */ /* 0x000fe2000f8e0006 */
[----:B------:R-:W-:-:S03]  /*f5c0*/  ULDC.64 UR4, c[0x0][0x2d0] ;  /* 0x0000b40000047ab9 */ /* 0x000fc60000000a00 */
[----:B------:R-:W-:Y:S02]  /*f5d0*/  IMAD R8, R8, UR4, RZ ;  /* 0x0000000408087c24 */ /* 0x000fe4000f8e02ff */
[----:B------:R-:W-:Y:S02]  /*f5e0*/  IMAD.IADD R7, R7, 0x1, R9 ;  /* 0x0000000107077824 */ /* 0x000fe400078e0209 */
[C---:B------:R-:W-:Y:S02]  /*f5f0*/  IMAD R13, R11.reuse, UR5, R8 ;  /* 0x000000050b0d7c24 */ /* 0x040fe4000f8e0208 */
[----:B------:R-:W-:-:S04]  /*f600*/  IMAD.WIDE.U32 R8, R11, UR4, R6 ;  /* 0x000000040b087c25 */ /* 0x000fc8000f8e0006 */
[----:B------:R-:W-:Y:S02]  /*f610*/  IMAD.MOV R11, RZ, RZ, -R11 ;  /* 0x000000ffff0b7224 */ /* 0x000fe400078e0a0b */
[----:B------:R-:W-:Y:S02]  /*f620*/  IMAD.IADD R9, R9, 0x1, R13 ;  /* 0x0000000109097824 */ /* 0x000fe400078e020d */
[----:B------:R-:W-:Y:S01]  /*f630*/  IMAD R13, R3, R11, R10 ;  /* 0x0000000b030d7224 */ /* 0x000fe200078e020a */
[--C-:B------:R-:W-:Y:S01]  /*f640*/  SHF.R.S32.HI R10, RZ, 0x1f, R5.reuse ;  /* 0x0000001fff0a7819 */ /* 0x100fe20000011405 */
[----:B------:R-:W-:Y:S02]  /*f650*/  IMAD.MOV R11, RZ, RZ, -R5 ;  /* 0x000000ffff0b7224 */ /* 0x000fe400078e0a05 */
[----:B------:R-:W-:-:S04]  /*f660*/  IMAD.WIDE.U32 R6, R5, UR4, R6 ;  /* 0x0000000405067c25 */ /* 0x000fc8000f8e0006 */
[----:B------:R-:W-:Y:S01]  /*f670*/  IMAD R11, R3, R11, R4 ;  /* 0x0000000b030b7224 */ /* 0x000fe200078e0204 */
[----:B------:R-:W-:Y:S01]  /*f680*/  SHF.R.S32.HI R4, RZ, 0x1f, R13 ;  /* 0x0000001fff047819 */ /* 0x000fe2000001140d */
[----:B------:R-:W-:Y:S02]  /*f690*/  IMAD R10, R10, UR4, RZ ;  /* 0x000000040a0a7c24 */ /* 0x000fe4000f8e02ff */
[----:B------:R-:W-:-:S04]  /*f6a0*/  IMAD.WIDE.U32 R8, R13, UR6, R8 ;  /* 0x000000060d087c25 */ /* 0x000fc8000f8e0008 */
[----:B------:R-:W-:Y:S02]  /*f6b0*/  IMAD R4, R4, UR6, RZ ;  /* 0x0000000604047c24 */ /* 0x000fe4000f8e02ff */
[----:B------:R-:W-:Y:S01]  /*f6c0*/  IMAD R15, R5, UR5, R10 ;  /* 0x00000005050f7c24 */ /* 0x000fe2000f8e020a */
[----:B------:R-:W-:Y:S01]  /*f6d0*/  ULDC.64 UR4, c[0x0][0x280] ;  /* 0x0000a00000047ab9 */ /* 0x000fe20000000a00 */
[----:B------:R-:W-:Y:S01]  /*f6e0*/  IMAD R5, R13, UR7, R4 ;  /* 0x000000070d057c24 */ /* 0x000fe2000f8e0204 */
[----:B------:R-:W-:Y:S01]  /*f6f0*/  SHF.R.S32.HI R4, RZ, 0x1f, R11 ;  /* 0x0000001fff047819 */ /* 0x000fe2000001140b */
[----:B------:R-:W-:Y:S02]  /*f700*/  IMAD.IADD R7, R7, 0x1, R15 ;  /* 0x0000000107077824 */ /* 0x000fe400078e020f */
[----:B------:R-:W-:Y:S01]  /*f710*/  IMAD.IADD R5, R9, 0x1, R5 ;  /* 0x0000000109057824 */ /* 0x000fe200078e0205 */
[----:B------:R-:W-:Y:S01]  /*f720*/  LEA R9, P0, R8, UR4, 0x1 ;  /* 0x0000000408097c11 */ /* 0x000fe2000f8008ff */
[----:B------:R-:W-:-:S02]  /*f730*/  IMAD R4, R4, UR6, RZ ;  /* 0x0000000604047c24 */ /* 0x000fc4000f8e02ff */
[----:B------:R-:W-:Y:S01]  /*f740*/  IMAD.WIDE.U32 R6, R11, UR6, R6 ;  /* 0x000000060b067c25 */ /* 0x000fe2000f8e0006 */
[----:B------:R-:W-:-:S03]  /*f750*/  LEA.HI.X R8, R8, UR5, R5, 0x1, P0 ;  /* 0x0000000508087c11 */ /* 0x000fc600080f0c05 */
[----:B------:R-:W-:Y:S02]  /*f760*/  IMAD R13, R11, UR7, R4 ;  /* 0x000000070b0d7c24 */ /* 0x000fe4000f8e0204 */
[----:B------:R-:W-:Y:S02]  /*f770*/  IMAD.SHL.U32 R10, R19, 0x8, RZ ;  /* 0x00000008130a7824 */ /* 0x000fe400078e00ff */
[----:B------:R-:W-:Y:S01]  /*f780*/  IMAD.IADD R5, R7, 0x1, R13 ;  /* 0x0000000107057824 */ /* 0x000fe200078e020d */
[----:B------:R-:W-:Y:S01]  /*f790*/  LEA R7, P0, R6, UR4, 0x1 ;  /* 0x0000000406077c11 */ /* 0x000fe2000f8008ff */
[----:B------:R-:W-:-:S03]  /*f7a0*/  ULDC UR4, c[0x0][0x2b8] ;  /* 0x0000ae0000047ab9 */ /* 0x000fc60000000800 */
[----:B------:R-:W-:Y:S02]  /*f7b0*/  LEA.HI.X R6, R6, UR5, R5, 0x1, P0 ;  /* 0x0000000506067c11 */ /* 0x000fe400080f0c05 */
[C---:B------:R-:W-:Y:S02]  /*f7c0*/  LOP3.LUT R5, R17.reuse, 0x1f8, RZ, 0xc0, !PT ;  /* 0x000001f811057812 */ /* 0x040fe400078ec0ff */
[----:B------:R-:W-:Y:S02]  /*f7d0*/  LOP3.LUT R17, R17, 0x38, RZ, 0xc0, !PT ;  /* 0x0000003811117812 */ /* 0x000fe400078ec0ff */
[----:B------:R-:W-:Y:S02]  /*f7e0*/  LOP3.LUT R5, R5, 0x38, R2, 0x78, !PT ;  /* 0x0000003805057812 */ /* 0x000fe400078e7802 */
[----:B------:R-:W-:Y:S01]  /*f7f0*/  ISETP.GE.AND P0, PT, R17, UR4, PT ;  /* 0x0000000411007c0c */ /* 0x000fe2000bf06270 */
[----:B------:R-:W-:Y:S01]  /*f800*/  UMOV UR4, 0xffffffff ;  /* 0xffffffff00047882 */ /* 0x000fe20000000000 */
[----:B------:R-:W-:-:S02]  /*f810*/  LOP3.LUT R10, R5, 0x200, R10, 0xf8, !PT ;  /* 0x00000200050a7812 */ /* 0x000fc400078ef80a */
[----:B------:R-:W-:Y:S09]  /*f820*/  BRA.DIV UR4, `(.L_x_13054) ;  /* 0x0000002604547947 */ /* 0x000ff2000b800000 */
[----:B------:R-:W1:Y:S01]  /*f830*/  SHFL.IDX PT, R14, R9, RZ, 0x181f ;  /* 0x00181fff090e7589 */ /* 0x000e6200000e0000 */
[----:B------:R-:W-:Y:S01]  /*f840*/  ULDC UR4, c[0x0][0x288] ;  /* 0x0000a20000047ab9 */ /* 0x000fe20000000800 */
[----:B------:R-:W-:Y:S02]  /*f850*/  VIADD R0, R0, UR40 ;  /* 0x0000002800007c36 */ /* 0x000fe40008000000 */
[----:B------:R-:W2:Y:S01]  /*f860*/  SHFL.IDX PT, R4, R8, RZ, 0x181f ;  /* 0x00181fff08047589 */ /* 0x000ea200000e0000 */
[----:B------:R-:W-:Y:S02]  /*f870*/  IMAD R3, R3, UR4, RZ ;  /* 0x0000000403037c24 */ /* 0x000fe4000f8e02ff */
[C---:B------:R-:W-:Y:S01]  /*f880*/  VIADD R12, R0.reuse, 0x10 ;  /* 0x00000010000c7836 */ /* 0x040fe20000000000 */
[----:B------:R-:W-:Y:S02]  /*f890*/  SHFL.IDX PT, R27, R8, 0x1, 0x181f ;  /* 0x00381f00081b7f89 */ /* 0x000fe400000e0000 */
[----:B------:R-:W-:-:S02]  /*f8a0*/  ISETP.GE.AND P1, PT, R0, R3, PT ;  /* 0x000000030000720c */ /* 0x000fc40003f26270 */
[----:B------:R-:W-:Y:S04]  /*f8b0*/  SHFL.IDX PT, R28, R9, 0x2, 0x181f ;  /* 0x00581f00091c7f89 */ /* 0x000fe800000e0000 */
[----:B------:R-:W-:Y:S07]  /*f8c0*/  SHFL.IDX PT, R20, R8, 0x2, 0x181f ;  /* 0x00581f0008147f89 */ /* 0x000fee00000e0000 */
[----:B------:R-:W-:-:S02]  /*f8d0*/  @!P1 LEA R21, R10, UR38, 0x1 ;  /* 0x000000260a159c11 */ /* 0x000fc4000f8e08ff */
[----:B-1----:R-:W-:-:S05]  /*f8e0*/  @!P1 LEA R14, P2, R17, R14, 0x1 ;  /* 0x0000000e110e9211 */ /* 0x002fca00078408ff */
[----:B--2---:R-:W-:Y:S02]  /*f8f0*/  @!P1 IMAD.X R5, RZ, RZ, R4, P2 ;  /* 0x000000ffff059224 */ /* 0x004fe400010e0604 */
[----:B------:R-:W-:Y:S02]  /*f900*/  @!P1 IMAD.MOV.U32 R4, RZ, RZ, R14 ;  /* 0x000000ffff049224 */ /* 0x000fe400078e000e */
[----:B------:R-:W1:Y:S04]  /*f910*/  SHFL.IDX PT, R14, R9, 0x1, 0x181f ;  /* 0x00381f00090e7f89 */ /* 0x000e6800000e0000 */
[----:B------:R2:W-:Y:S01]  /*f920*/  @!P1 LDGSTS.E.BYPASS.LTC128B.128 [R21+0x8400], desc[UR48][R4.64], !P0 ;  /* 0x0840000004159fae */ /* 0x0005e2000c101d70 */
[----:B------:R-:W-:Y:S01]  /*f930*/  ISETP.GE.AND P1, PT, R12, R3, PT ;  /* 0x000000030c00720c */ /* 0x000fe20003f26270 */
[----:B------:R-:W-:-:S05]  /*f940*/  VIADD R12, R0, 0x20 ;  /* 0x00000020000c7836 */ /* 0x000fca0000000000 */
[----:B------:R-:W-:Y:S01]  /*f950*/  ISETP.GE.AND P2, PT, R12, R3, PT ;  /* 0x000000030c00720c */ /* 0x000fe20003f46270 */
[----:B------:R-:W-:Y:S01]  /*f960*/  VIADD R12, R0, 0x30 ;  /* 0x00000030000c7836 */ /* 0x000fe20000000000 */
[----:B--2---:R-:W-:Y:S05]  /*f970*/  SHFL.IDX PT, R21, R8, 0x3, 0x181f ;  /* 0x00781f0008157f89 */ /* 0x004fea00000e0000 */
[----:B-1----:R-:W-:Y:S02]  /*f980*/  @!P1 LEA R4, P3, R17, R14, 0x1 ;  /* 0x0000000e11049211 */ /* 0x002fe400078608ff */
[----:B------:R-:W1:Y:S04]  /*f990*/  SHFL.IDX PT, R14, R9, 0x3, 0x181f ;  /* 0x00781f00090e7f89 */ /* 0x000e6800000e0000 */
[C---:B------:R-:W-:Y:S01]  /*f9a0*/  @!P2 LEA R29, R10.reuse, UR38, 0x1 ;  /* 0x000000260a1dac11 */ /* 0x040fe2000f8e08ff */
[----:B------:R-:W-:Y:S01]  /*f9b0*/  @!P1 IMAD.X R5, RZ, RZ, R27, P3 ;  /* 0x000000ffff059224 */ /* 0x000fe200018e061b */
[----:B------:R-:W-:-:S05]  /*f9c0*/  @!P1 LEA R27, R10, UR38, 0x1 ;  /* 0x000000260a1b9c11 */ /* 0x000fca000f8e08ff */
[----:B------:R2:W-:Y:S02]  /*f9d0*/  @!P1 LDGSTS.E.BYPASS.LTC128B.128 [R27+0x8c00], desc[UR48][R4.64], !P0 ;  /* 0x08c00000041b9fae */ /* 0x0005e4000c101d70 */
[----:B--2---:R-:W-:Y:S02]  /*f9e0*/  @!P2 LEA R4, P1, R17, R28, 0x1 ;  /* 0x0000001c1104a211 */ /* 0x004fe400078208ff */
[----:B------:R-:W2:Y:S03]  /*f9f0*/  SHFL.IDX PT, R28, R9, 0x4, 0x181f ;  /* 0x00981f00091c7f89 */ /* 0x000ea600000e0000 */
[----:B------:R-:W-:Y:S01]  /*fa00*/  @!P2 IMAD.X R5, RZ, RZ, R20, P1 ;  /* 0x000000ffff05a224 */ /* 0x000fe200008e0614 */
[----:B------:R-:W-:Y:S01]  /*fa10*/  ISETP.GE.AND P1, PT, R12, R3, PT ;  /* 0x000000030c00720c */ /* 0x000fe20003f26270 */
[----:B------:R-:W3:Y:S01]  /*fa20*/  SHFL.IDX PT, R20, R8, 0x4, 0x181f ;  /* 0x00981f0008147f89 */ /* 0x000ee200000e0000 */
[----:B------:R-:W-:-:S03]  /*fa30*/  VIADD R12, R0, 0x40 ;  /* 0x00000040000c7836 */ /* 0x000fc60000000000 */
[----:B------:R1:W-:Y:S02]  /*fa40*/  @!P2 LDGSTS.E.BYPASS.LTC128B.128 [R29+0x9400], desc[UR48][R4.64], !P0 ;  /* 0x09400000041dafae */ /* 0x0003e4000c101d70 */
[----:B------:R-:W-:Y:S01]  /*fa50*/  ISETP.GE.AND P2, PT, R12, R3, PT ;  /* 0x000000030c00720c */ /* 0x000fe20003f46270 */
[----:B------:R-:W-:-:S05]  /*fa60*/  VIADD R12, R0, 0x50 ;  /* 0x00000050000c7836 */ /* 0x000fca0000000000 */
[C---:B------:R-:W-:Y:S02]  /*fa70*/  @!P1 LEA R27, R10.reuse, UR38, 0x1 ;  /* 0x000000260a1b9c11 */ /* 0x040fe4000f8e08ff */
[C---:B-1----:R-:W-:Y:S02]  /*fa80*/  @!P1 LEA R4, P3, R17.reuse, R14, 0x1 ;  /* 0x0000000e11049211 */ /* 0x042fe400078608ff */
[----:B------:R-:W1:Y:S03]  /*fa90*/  SHFL.IDX PT, R14, R9, 0x5, 0x181f ;  /* 0x00b81f00090e7f89 */ /* 0x000e6600000e0000 */
[----:B------:R-:W-:Y:S01]  /*faa0*/  @!P2 LEA R29, R10, UR38, 0x1 ;  /* 0x000000260a1dac11 */ /* 0x000fe2000f8e08ff */
[----:B------:R-:W-:Y:S02]  /*fab0*/  @!P1 IMAD.X R5, RZ, RZ, R21, P3 ;  /* 0x000000ffff059224 */ /* 0x000fe400018e0615 */
[----:B------:R-:W4:Y:S04]  /*fac0*/  SHFL.IDX PT, R21, R8, 0x5, 0x181f ;  /* 0x00b81f0008157f89 */ /* 0x000f2800000e0000 */
[----:B------:R2:W-:Y:S02]  /*fad0*/  @!P1 LDGSTS.E.BYPASS.LTC128B.128 [R27+0x9c00], desc[UR48][R4.64], !P0 ;  /* 0x09c00000041b9fae */ /* 0x0005e4000c101d70 */
[----:B--2---:R-:W-:-:S02]  /*fae0*/  @!P2 LEA R4, P1, R17, R28, 0x1 ;  /* 0x0000001c1104a211 */ /* 0x004fc400078208ff */
[----:B------:R-:W2:Y:S03]  /*faf0*/  SHFL.IDX PT, R28, R9, 0x6, 0x181f ;  /* 0x00d81f00091c7f89 */ /* 0x000ea600000e0000 */
[----:B---3--:R-:W-:Y:S01]  /*fb00*/  @!P2 IMAD.X R5, RZ, RZ, R20, P1 ;  /* 0x000000ffff05a224 */ /* 0x008fe200008e0614 */
[----:B------:R-:W-:Y:S01]  /*fb10*/  ISETP.GE.AND P1, PT, R12, R3, PT ;  /* 0x000000030c00720c */ /* 0x000fe20003f26270 */
[----:B------:R-:W3:Y:S01]  /*fb20*/  SHFL.IDX PT, R20, R8, 0x6, 0x181f ;  /* 0x00d81f0008147f89 */ /* 0x000ee200000e0000 */
[----:B------:R-:W-:-:S03]  /*fb30*/  VIADD R12, R0, 0x60 ;  /* 0x00000060000c7836 */ /* 0x000fc60000000000 */
[----:B------:R1:W-:Y:S02]  /*fb40*/  @!P2 LDGSTS.E.BYPASS.LTC128B.128 [R29+0xa400], desc[UR48][R4.64], !P0 ;  /* 0x0a400000041dafae */ /* 0x0003e4000c101d70 */
[----:B------:R-:W-:Y:S01]  /*fb50*/  ISETP.GE.AND P2, PT, R12, R3, PT ;  /* 0x000000030c00720c */ /* 0x000fe20003f46270 */
[----:B------:R-:W-:Y:S01]  /*fb60*/  VIADD R12, R0, 0x70 ;  /* 0x00000070000c7836 */ /* 0x000fe20000000000 */
[----:B------:R-:W-:Y:S04]  /*fb70*/  SHFL.IDX PT, R8, R8, 0x7, 0x181f ;  /* 0x00f81f0008087f89 */ /* 0x000fe800000e0000 */
[C---:B-1----:R-:W-:Y:S02]  /*fb80*/  @!P1 LEA R4, P3, R17.reuse, R14, 0x1 ;  /* 0x0000000e11049211 */ /* 0x042fe400078608ff */
[----:B------:R-:W1:Y:S05]  /*fb90*/  SHFL.IDX PT, R14, R9, 0x7, 0x181f ;  /* 0x00f81f00090e7f89 */ /* 0x000e6a00000e0000 */
[C---:B------:R-:W-:Y:S01]  /*fba0*/  @!P2 LEA R27, R10.reuse, UR38, 0x1 ;  /* 0x000000260a1bac11 */ /* 0x040fe2000f8e08ff */
[----:B----4-:R-:W-:Y:S01]  /*fbb0*/  @!P1 IMAD.X R5, RZ, RZ, R21, P3 ;  /* 0x000000ffff059224 */ /* 0x010fe200018e0615 */
[----:B------:R-:W-:Y:S01]  /*fbc0*/  @!P1 LEA R21, R10, UR38, 0x1 ;  /* 0x000000260a159c11 */ /* 0x000fe2000f8e08ff */
[----:B------:R-:W-:Y:S04]  /*fbd0*/  SHFL.IDX PT, R9, R6, 0x1, 0x181f ;  /* 0x00381f0006097f89 */ /* 0x000fe800000e0000 */
[----:B------:R2:W-:Y:S02]  /*fbe0*/  @!P1 LDGSTS.E.BYPASS.LTC128B.128 [R21+0xac00], desc[UR48][R4.64], !P0 ;  /* 0x0ac0000004159fae */ /* 0x0005e4000c101d70 */
[----:B--2---:R-:W-:-:S02]  /*fbf0*/  @!P2 LEA R4, P1, R17, R28, 0x1 ;  /* 0x0000001c1104a211 */ /* 0x004fc400078208ff */
[----:B------:R-:W2:Y:S03]  /*fc00*/  SHFL.IDX PT, R28, R7, RZ, 0x181f ;  /* 0x00181fff071c7589 */ /* 0x000ea600000e0000 */
[----:B---3--:R-:W-:Y:S01]  /*fc10*/  @!P2 IMAD.X R5, RZ, RZ, R20, P1 ;  /* 0x000000ffff05a224 */ /* 0x008fe200008e0614 */
[----:B------:R-:W-:Y:S01]  /*fc20*/  ISETP.GE.AND P1, PT, R12, R3, PT ;  /* 0x000000030c00720c */ /* 0x000fe20003f26270 */
[----:B------:R-:W3:Y:S01]  /*fc30*/  SHFL.IDX PT, R20, R6, RZ, 0x181f ;  /* 0x00181fff06147589 */ /* 0x000ee200000e0000 */
[----:B------:R-:W-:-:S03]  /*fc40*/  VIADD R12, R0, 0x80 ;  /* 0x00000080000c7836 */ /* 0x000fc60000000000 */
[----:B------:R1:W-:Y:S02]  /*fc50*/  @!P2 LDGSTS.E.BYPASS.LTC128B.128 [R27+0xb400], desc[UR48][R4.64], !P0 ;  /* 0x0b400000041bafae */ /* 0x0003e4000c101d70 */
[----:B------:R-:W-:Y:S01]  /*fc60*/  ISETP.GE.AND P2, PT, R12, R3, PT ;  /* 0x000000030c00720c */ /* 0x000fe20003f46270 */
[----:B------:R-:W-:-:S05]  /*fc70*/  VIADD R12, R0, 0xa0 ;  /* 0x000000a0000c7836 */ /* 0x000fca0000000000 */
[C---:B------:R-:W-:Y:S02]  /*fc80*/  @!P1 LEA R21, R10.reuse, UR38, 0x1 ;  /* 0x000000260a159c11 */ /* 0x040fe4000f8e08ff */
[----:B-1----:R-:W-:Y:S02]  /*fc90*/  @!P1 LEA R4, P3, R17, R14, 0x1 ;  /* 0x0000000e11049211 */ /* 0x002fe400078608ff */
[----:B------:R-:W1:Y:S03]  /*fca0*/  SHFL.IDX PT, R14, R7, 0x1, 0x181f ;  /* 0x00381f00070e7f89 */ /* 0x000e6600000e0000 */
[----:B------:R-:W-:Y:S01]  /*fcb0*/  @!P2 LEA R27, R10, UR38, 0x1 ;  /* 0x000000260a1bac11 */ /* 0x000fe2000f8e08ff */
[----:B------:R-:W-:Y:S02]  /*fcc0*/  @!P1 IMAD.X R5, RZ, RZ, R8, P3 ;  /* 0x000000ffff059224 */ /* 0x000fe400018e0608 */
[----:B------:R-:W-:-:S03]  /*fcd0*/  VIADD R8, R0, 0x90 ;  /* 0x0000009000087836 */ /* 0x000fc60000000000 */
[----:B------:R2:W-:Y:S02]  /*fce0*/  @!P1 LDGSTS.E.BYPASS.LTC128B.128 [R21+0xbc00], desc[UR48][R4.64], !P0 ;  /* 0x0bc0000004159fae */ /* 0x0005e4000c101d70 */
[----:B--2---:R-:W-:-:S05]  /*fcf0*/  @!P2 LEA R4, P1, R17, R28, 0x1 ;  /* 0x0000001c1104a211 */ /* 0x004fca00078208ff */
[----:B---3--:R-:W-:Y:S01]  /*fd00*/  @!P2 IMAD.X R5, RZ, RZ, R20, P1 ;  /* 0x000000ffff05a224 */ /* 0x008fe200008e0614 */
[-C--:B------:R-:W-:Y:S01]  /*fd10*/  ISETP.GE.AND P1, PT, R8, R3.reuse, PT ;  /* 0x000000030800720c */ /* 0x080fe20003f26270 */
[----:B------:R-:W2:Y:S04]  /*fd20*/  SHFL.IDX PT, R20, R7, 0x2, 0x181f ;  /* 0x00581f0007147f89 */ /* 0x000ea800000e0000 */
[----:B------:R-:W3:Y:S04]  /*fd30*/  SHFL.IDX PT, R8, R6, 0x2, 0x181f ;  /* 0x00581f0006087f89 */ /* 0x000ee800000e0000 */
[----:B------:R1:W-:Y:S01]  /*fd40*/  @!P2 LDGSTS.E.BYPASS.LTC128B.128 [R27+0xc400], desc[UR48][R4.64], !P0 ;  /* 0x0c400000041bafae */ /* 0x0003e2000c101d70 */
[----:B------:R-:W-:-:S03]  /*fd50*/  ISETP.GE.AND P2, PT, R12, R3, PT ;  /* 0x000000030c00720c */ /* 0x000fc60003f46270 */
[----:B------:R-:W4:Y:S01]  /*fd60*/  SHFL.IDX PT, R6, R6, 0x3, 0x181f ;  /* 0x00781f0006067f89 */ /* 0x000f2200000e0000 */
[----:B-1----:R-:W-:-:S09]  /*fd70*/  @!P1 LEA R4, P3, R17, R14, 0x1 ;  /* 0x0000000e11049211 */ /* 0x002fd200078608ff */
[C---:B------:R-:W-:Y:S01]  /*fd80*/  @!P2 LEA R21, R10.reuse, UR38, 0x1 ;  /* 0x000000260a15ac11 */ /* 0x040fe2000f8e08ff */
[----:B------:R1:W0:Y:S01]  /*fd90*/  SHFL.IDX PT, R14, R7, 0x3, 0x181f ;  /* 0x00781f00070e7f89 */ /* 0x00022200000e0000 */
[----:B------:R-:W-:Y:S01]  /*fda0*/  @!P1 IMAD.X R5, RZ, RZ, R9, P3 ;  /* 0x000000ffff059224 */ /* 0x000fe200018e0609 */
[----:B------:R-:W-:-:S05]  /*fdb0*/  @!P1 LEA R9, R10, UR38, 0x1 ;  /* 0x000000260a099c11 */ /* 0x000fca000f8e08ff */
[----:B------:R2:W-:Y:S02]  /*fdc0*/  @!P1 LDGSTS.E.BYPASS.LTC128B.128 [R9+0xcc00], desc[UR48][R4.64], !P0 ;  /* 0x0cc0000004099fae */ /* 0x0005e4000c101d70 */
[----:B--2---:R-:W-:-:S05]  /*fdd0*/  @!P2 LEA R4, P1, R17, R20, 0x1 ;  /* 0x000000141104a211 */ /* 0x004fca00078208ff */
[----:B---3--:R-:W-:-:S05]  /*fde0*/  @!P2 IMAD.X R5, RZ, RZ, R8, P1 ;  /* 0x000000ffff05a224 */ /* 0x008fca00008e0608 */
[----:B0---4-:R1:W-:Y:S03]  /*fdf0*/  @!P2 LDGSTS.E.BYPASS.LTC128B.128 [R21+0xd400], desc[UR48][R4.64], !P0 ;  /* 0x0d4000000415afae */ /* 0x0113e6000c101d70 */
.L_x_13144:
[----:B------:R-:W-:-:S05]  /*fe00*/  VIADD R0, R0, 0xb0 ;  /* 0x000000b000007836 */ /* 0x000fca0000000000 */
[----:B------:R-:W-:Y:S01]  /*fe10*/  ISETP.GE.AND P1, PT, R0, R3, PT ;  /* 0x000000030000720c */ /* 0x000fe20003f26270 */
[----:B------:R-:W-:-:S05]  /*fe20*/  IMAD.MOV.U32 R0, RZ, RZ, 0x1 ;  /* 0x00000001ff007424 */ /* 0x000fca00078e00ff */
[----:B------:R-:W-:-:S07]  /*fe30*/  SHF.L.U32 R0, R0, 0x1f, RZ ;  /* 0x0000001f00007819 */ /* 0x000fce00000006ff */
[----:B-1----:R-:W-:Y:S02]  /*fe40*/  @!P1 LEA R4, P2, R17, R14, 0x1 ;  /* 0x0000000e11049211 */ /* 0x002fe400078408ff */
        /* <DEDUP_REMOVED lines=11> */
[----:B0-----:R-:W-:-:S05]  /*ff00*/  VIADD R3, R26, 0xfffffffe ;  /* 0xfffffffe1a037836 */ /* 0x001fca0000000000 */
[----:B------:R-:W-:Y:S01]  /*ff10*/  ISETP.GE.AND P1, PT, R3, UR41, PT ;  /* 0x0000002903007c0c */ /* 0x000fe2000bf26270 */
[----:B------:R-:W0:Y:S02]  /*ff20*/  SYNCS.PHASECHK.TRANS64.TRYWAIT P0, [UR38+0x16820], R0 ;  /* 0x01682000ff0075a7 */ /* 0x000e240008000166 */
[----:B0-----:R-:W-:Y:S10]  /*ff30*/  @!P0 BRA `(.L_x_13055) ;  /* 0x0000002c00288947 */ /* 0x001ff40003800000 */
.L_x_13145:
[----:B------:R-:W-:Y:S02]  /*ff40*/  IMAD.MOV.U32 R12, RZ, RZ, 0x1 ;  /* 0x00000001ff0c7424 */ /* 0x000fe400078e00ff */
        /* <DEDUP_REMOVED lines=26> */
.L_x_13084:
        /* <DEDUP_REMOVED lines=28> */
.L_x_13060:
[----:B------:R-:W1:Y:S01]  /*102b0*/  SYNCS.PHASECHK.TRANS64.TRYWAIT P0, [UR38+0x16848], R12 ;  /* 0x0168480cff0075a7 */ /* 0x000e620008000166 */
[----:B------:R-:W-:Y:S01]  /*102c0*/  BSSY B2, `(.L_x_13061) ;  /* 0x0000003000027945 */ /* 0x000fe20003800000 */
[----:B------:R-:W-:-:S03]  /*102d0*/  ISETP.NE.AND P2, PT, R19, RZ, PT ;  /* 0x000000ff1300720c */ /* 0x000fc60003f45270 */
[----:B-1----:R-:W-:Y:S10]  /*102e0*/  @!P0 BRA `(.L_x_13062) ;  /* 0x0000002800548947 */ /* 0x002ff40003800000 */
.L_x_13146:
[----:B------:R-:W-:Y:S05]  /*102f0*/  BSYNC B2 ;  /* 0x0000000000027941 */ /* 0x000fea0003800000 */
.L_x_13061:
[----:B------:R-:W-:Y:S04]  /*10300*/  BSSY B2, `(.L_x_13063) ;  /* 0x0000007000027945 */ /* 0x000fe80003800000 */
[----:B------:R-:W-:Y:S05]  /*10310*/  @P2 BRA `(.L_x_13064) ;  /* 0x0000000000142947 */ /* 0x000fea0003800000 */
[----:B------:R-:W-:Y:S01]  /*10320*/  ISETP.NE.AND P0, PT, R8, RZ, PT ;  /* 0x000000ff0800720c */ /* 0x000fe20003f05270 */
[----:B0-----:R-:W-:-:S04]  /*10330*/  IMAD.MOV.U32 R4, RZ, RZ, 0x4000 ;  /* 0x00004000ff047424 */ /* 0x001fc800078e00ff */
[----:B------:R1:W-:Y:S08]  /*10340*/  SYNCS.ARRIVE.TRANS64 RZ, [UR38+0x16838], R4 ;  /* 0x01683804ffff79a7 */ /* 0x0003f00008000026 */
[----:B-1----:R-:W-:Y:S05]  /*10350*/  @!P0 BRA `(.L_x_13064) ;  /* 0x0000000000048947 */ /* 0x002fea0003800000 */
[----:B------:R-:W-:Y:S01]  /*10360*/  BPT.TRAP 0x1 ;  /* 0x000000040000795c */ /* 0x000fe20000300000 */
.L_x_13064:
[----:B------:R-:W-:Y:S05]  /*10370*/  BSYNC B2 ;  /* 0x0000000000027941 */ /* 0x000fea0003800000 */
.L_x_13063:
        /* <DEDUP_REMOVED lines=11> */
.L_x_13065:
[----:B------:R-:W-:-:S13]  /*10430*/  @P0 ELECT P3, URZ, PT ;  /* 0x00000000003f082f */ /* 0x000fda0003860000 */
[----:B-----5:R-:W-:Y:S02]  /*10440*/  @P3 R2UR UR37, R6 ;  /* 0x00000000062532ca */ /* 0x020fe400000e0000 */
        /* <DEDUP_REMOVED lines=8> */
.L_x_13147:
[----:B------:R-:W-:Y:S05]  /*104d0*/  BSYNC B2 ;  /* 0x0000000000027941 */ /* 0x000fea0003800000 */
.L_x_13066:
        /* <DEDUP_REMOVED lines=9> */
.L_x_13069:
[----:B------:R-:W-:Y:S05]  /*10570*/  BSYNC B2 ;  /* 0x0000000000027941 */ /* 0x000fea0003800000 */
.L_x_13068:
        /* <DEDUP_REMOVED lines=10> */
.L_x_13070:
        /* <DEDUP_REMOVED lines=10> */
.L_x_13059:
[----:B------:R-:W-:Y:S05]  /*106c0*/  BSYNC B1 ;  /* 0x0000000000017941 */ /* 0x000fea0003800000 */
.L_x_13058:
        /* <DEDUP_REMOVED lines=27> */
.L_x_13073:
[----:B------:R-:W1:Y:S01]  /*10880*/  SYNCS.PHASECHK.TRANS64.TRYWAIT P0, [UR38+0x16840], R14 ;  /* 0x0168400eff0075a7 */ /* 0x000e620008000166 */
[----:B------:R-:W-:Y:S01]  /*10890*/  BSSY B2, `(.L_x_13074) ;  /* 0x0000003000027945 */ /* 0x000fe20003800000 */
[----:B------:R-:W-:-:S03]  /*108a0*/  ISETP.NE.AND P2, PT, R19, RZ, PT ;  /* 0x000000ff1300720c */ /* 0x000fc60003f45270 */
[----:B-1----:R-:W-:Y:S10]  /*108b0*/  @!P0 BRA `(.L_x_13075) ;  /* 0x0000002400108947 */ /* 0x002ff40003800000 */
.L_x_13148:
[----:B------:R-:W-:Y:S05]  /*108c0*/  BSYNC B2 ;  /* 0x0000000000027941 */ /* 0x000fea0003800000 */
.L_x_13074:
[----:B------:R-:W-:Y:S04]  /*108d0*/  BSSY B2, `(.L_x_13076) ;  /* 0x0000007000027945 */ /* 0x000fe80003800000 */
[----:B------:R-:W-:Y:S05]  /*108e0*/  @P2 BRA `(.L_x_13077) ;  /* 0x0000000000142947 */ /* 0x000fea0003800000 */
[----:B------:R-:W-:Y:S01]  /*108f0*/  ISETP.NE.AND P0, PT, R8, RZ, PT ;  /* 0x000000ff0800720c */ /* 0x000fe20003f05270 */
[----:B0-----:R-:W-:-:S04]  /*10900*/  IMAD.MOV.U32 R4, RZ, RZ, 0x4000 ;  /* 0x00004000ff047424 */ /* 0x001fc800078e00ff */
[----:B------:R1:W-:Y:S08]  /*10910*/  SYNCS.ARRIVE.TRANS64 RZ, [UR38+0x16830], R4 ;  /* 0x01683004ffff79a7 */ /* 0x0003f00008000026 */
[----:B-1----:R-:W-:Y:S05]  /*10920*/  @!P0 BRA `(.L_x_13077) ;  /* 0x0000000000048947 */ /* 0x002fea0003800000 */
[----:B------:R-:W-:Y:S01]  /*10930*/  BPT.TRAP 0x1 ;  /* 0x000000040000795c */ /* 0x000fe20000300000 */
.L_x_13077:
[----:B------:R-:W-:Y:S05]  /*10940*/  BSYNC B2 ;  /* 0x0000000000027941 */ /* 0x000fea0003800000 */
.L_x_13076:
        /* <DEDUP_REMOVED lines=11> */
.L_x_13078:
        /* <DEDUP_REMOVED lines=12> */
.L_x_13149:
[----:B------:R-:W-:Y:S05]  /*10ac0*/  BSYNC B2 ;  /* 0x0000000000027941 */ /* 0x000fea0003800000 */
.L_x_13079:
        /* <DEDUP_REMOVED lines=9> */
.L_x_13082:
[----:B------:R-:W-:Y:S05]  /*10b60*/  BSYNC B2 ;  /* 0x0000000000027941 */ /* 0x000fea0003800000 */
.L_x_13081:
        /* <DEDUP_REMOVED lines=10> */
.L_x_13083:
        /* <DEDUP_REMOVED lines=10> */
.L_x_13072:
[----:B------:R-:W-:Y:S05]  /*10cb0*/  BSYNC B1 ;  /* 0x0000000000017941 */ /* 0x000fea0003800000 */
.L_x_13071:
[----:B------:R-:W-:Y:S02]  /*10cc0*/  VIADD R3, R3, 0xfffffffe ;  /* 0xfffffffe03037836 */ /* 0x000fe40000000000 */
[----:B------:R-:W-:Y:S01]  /*10cd0*/  IMAD.MOV.U32 R11, RZ, RZ, R12 ;  /* 0x000000ffff0b7224 */ /* 0x000fe200078e000c */
[----:B------:R-:W-:Y:S06]  /*10ce0*/  @P1 BRA `(.L_x_13084) ;  /* 0xfffffff400001947 */ /* 0x000fec000383ffff */
[----:B------:R-:W-:Y:S05]  /*10cf0*/  BSYNC B0 ;  /* 0x0000000000007941 */ /* 0x000fea0003800000 */
.L_x_13057:
        /* <DEDUP_REMOVED lines=28> */
.L_x_13086:
[----:B------:R-:W1:Y:S01]  /*10ec0*/  SYNCS.PHASECHK.TRANS64.TRYWAIT P0, [UR38+0x16848], R9 ;  /* 0x01684809ff0075a7 */ /* 0x000e620008000166 */
[----:B------:R-:W-:Y:S01]  /*10ed0*/  BSSY B1, `(.L_x_13087) ;  /* 0x0000003000017945 */ /* 0x000fe20003800000 */
[----:B------:R-:W-:-:S03]  /*10ee0*/  ISETP.NE.AND P1, PT, R19, RZ, PT ;  /* 0x000000ff1300720c */ /* 0x000fc60003f25270 */
[----:B-1----:R-:W-:Y:S10]  /*10ef0*/  @!P0 BRA `(.L_x_13088) ;  /* 0x0000001c00b08947 */ /* 0x002ff40003800000 */
.L_x_13150:
[----:B------:R-:W-:Y:S05]  /*10f00*/  BSYNC B1 ;  /* 0x0000000000017941 */ /* 0x000fea0003800000 */
.L_x_13087:
[----:B------:R-:W-:Y:S04]  /*10f10*/  BSSY B1, `(.L_x_13089) ;  /* 0x0000007000017945 */ /* 0x000fe80003800000 */
[----:B------:R-:W-:Y:S05]  /*10f20*/  @P1 BRA `(.L_x_13090) ;  /* 0x0000000000141947 */ /* 0x000fea0003800000 */
[----:B------:R-:W-:Y:S01]  /*10f30*/  ISETP.NE.AND P0, PT, R8, RZ, PT ;  /* 0x000000ff0800720c */ /* 0x000fe20003f05270 */
[----:B0-----:R-:W-:-:S04]  /*10f40*/  IMAD.MOV.U32 R4, RZ, RZ, 0x4000 ;  /* 0x00004000ff047424 */ /* 0x001fc800078e00ff */
[----:B------:R1:W-:Y:S08]  /*10f50*/  SYNCS.ARRIVE.TRANS64 RZ, [UR38+0x16838], R4 ;  /* 0x01683804ffff79a7 */ /* 0x0003f00008000026 */
[----:B-1----:R-:W-:Y:S05]  /*10f60*/  @!P0 BRA `(.L_x_13090) ;  /* 0x0000000000048947 */ /* 0x002fea0003800000 */
[----:B------:R-:W-:Y:S01]  /*10f70*/  BPT.TRAP 0x1 ;  /* 0x000000040000795c */ /* 0x000fe20000300000 */
.L_x_13090:
[----:B------:R-:W-:Y:S05]  /*10f80*/  BSYNC B1 ;  /* 0x0000000000017941 */ /* 0x000fea0003800000 */
.L_x_13089:
        /* <DEDUP_REMOVED lines=11> */
.L_x_13091:
        /* <DEDUP_REMOVED lines=11> */
.L_x_13151:
[----:B------:R-:W-:Y:S05]  /*110f0*/  BSYNC B1 ;  /* 0x0000000000017941 */ /* 0x000fea0003800000 */
.L_x_13092:
        /* <DEDUP_REMOVED lines=9> */
.L_x_13095:
[----:B------:R-:W-:Y:S05]  /*11190*/  BSYNC B1 ;  /* 0x0000000000017941 */ /* 0x000fea0003800000 */
.L_x_13094:
        /* <DEDUP_REMOVED lines=10> */
.L_x_13096:
        /* <DEDUP_REMOVED lines=10> */
.L_x_13085:
[----:B------:R-:W-:Y:S05]  /*112e0*/  BSYNC B0 ;  /* 0x0000000000007941 */ /* 0x000fea0003800000 */
.L_x_13056:
        /* <DEDUP_REMOVED lines=9> */
.L_x_13152:
[----:B------:R-:W-:Y:S05]  /*11380*/  BSYNC B1 ;  /* 0x0000000000017941 */ /* 0x000fea0003800000 */
.L_x_13099:
[----:B------:R-:W-:Y:S04]  /*11390*/  BSSY B1, `(.L_x_13101) ;  /* 0x0000007000017945 */ /* 0x000fe80003800000 */
[----:B------:R-:W-:Y:S05]  /*113a0*/  @P1 BRA `(.L_x_13102) ;  /* 0x0000000000141947 */ /* 0x000fea0003800000 */
[----:B------:R-:W-:Y:S01]  /*113b0*/  LOP3.LUT P0, RZ, R2, 0x1f, RZ, 0xc0, !PT ;  /* 0x0000001f02ff7812 */ /* 0x000fe2000780c0ff */
[----:B0-----:R-:W-:-:S04]  /*113c0*/  IMAD.MOV.U32 R3, RZ, RZ, 0x4000 ;  /* 0x00004000ff037424 */ /* 0x001fc800078e00ff */
[----:B------:R1:W-:Y:S08]  /*113d0*/  SYNCS.ARRIVE.TRANS64 RZ, [R4+URZ+0x16850], R3 ;  /* 0x0168500304ff79a7 */ /* 0x0003f0000800003f */
[----:B------:R-:W-:Y:S05]  /*113e0*/  @!P0 BRA `(.L_x_13102) ;  /* 0x0000000000048947 */ /* 0x000fea0003800000 */
[----:B------:R-:W-:Y:S01]  /*113f0*/  BPT.TRAP 0x1 ;  /* 0x000000040000795c */ /* 0x000fe20000300000 */
.L_x_13102:
[----:B------:R-:W-:Y:S05]  /*11400*/  BSYNC B1 ;  /* 0x0000000000017941 */ /* 0x000fea0003800000 */
.L_x_13101:
        /* <DEDUP_REMOVED lines=13> */
.L_x_13103:
        /* <DEDUP_REMOVED lines=8> */
.L_x_13098:
[----:B------:R-:W-:Y:S05]  /*11560*/  BSYNC B0 ;  /* 0x0000000000007941 */ /* 0x000fea0003800000 */
.L_x_13097:
[----:B------:R-:W-:Y:S02]  /*11570*/  VIADD R0, R0, 0x1 ;  /* 0x0000000100007836 */ /* 0x000fe40000000000 */
[----:B01----:R-:W-:-:S03]  /*11580*/  IMAD.MOV.U32 R4, RZ, RZ, RZ ;  /* 0x000000ffff047224 */ /* 0x003fc600078e00ff */
[----:B------:R-:W-:-:S04]  /*11590*/  ISETP.NE.AND P0, PT, R0, 0x2, PT ;  /* 0x000000020000780c */ /* 0x000fc80003f05270 */
[----:B------:R-:W-:Y:S02]  /*115a0*/  SEL R3, RZ, 0x1, P0 ;  /* 0x00000001ff037807 */ /* 0x000fe40000000000 */
[----:B------:R-:W-:Y:S02]  /*115b0*/  SEL R0, R0, RZ, P0 ;  /* 0x000000ff00007207 */ /* 0x000fe40000000000 */
[----:B------:R-:W-:-:S07]  /*115c0*/  LOP3.LUT R3, R12, R3, RZ, 0x3c, !PT ;  /* 0x000000030c037212 */ /* 0x000fce00078e3cff */
.L_x_13036:
[----:B------:R-:W0:Y:S01]  /*115d0*/  S2R R5, SR_CgaCtaId ;  /* 0x0000000000057919 */ /* 0x000e220000008800 */
[----:B------:R-:W-:Y:S02]  /*115e0*/  MOV R2, 0x400 ;  /* 0x0000040000027802 */ /* 0x000fe40000000f00 */
[----:B------:R-:W-:Y:S02]  /*115f0*/  SHF.L.U32 R4, R4, 0x1f, RZ ;  /* 0x0000001f04047819 */ /* 0x000fe400000006ff */
[----:B0-----:R-:W-:-:S04]  /*11600*/  LEA R7, R5, R2, 0x18 ;  /* 0x0000000205077211 */ /* 0x001fc800078ec0ff */
[----:B------:R-:W0:Y:S02]  /*11610*/  SYNCS.PHASECHK.TRANS64.TRYWAIT P0, [R7+URZ+0x16820], R4 ;  /* 0x01682004070075a7 */ /* 0x000e24000800017f */
[----:B0-----:R-:W-:Y:S05]  /*11620*/  @!P0 BRA `(.L_x_13104) ;  /* 0x0000001800288947 */ /* 0x001fea0003800000 */
.L_x_13153:
[----:B------:R-:W-:-:S03]  /*11630*/  UMOV UR4, 0xffffffff ;  /* 0xffffffff00047882 */ /* 0x000fc60000000000 */
[----:B------:R-:W-:Y:S05]  /*11640*/  BRA.DIV UR4, `(.L_x_13105) ;  /* 0x0000001a04347947 */ /* 0x000fea000b800000 */
[----:B------:R1:W2:Y:S02]  /*11650*/  SHFL.IDX PT, R14, R16, RZ, 0x1f ;  /* 0x00001fff100e7589 */ /* 0x0002a400000e0000 */
.L_x_13156:
[----:B--2---:R-:W-:-:S13]  /*11660*/  ISETP.NE.AND P0, PT, R14, RZ, PT ;  /* 0x000000ff0e00720c */ /* 0x004fda0003f05270 */
[----:B------:R-:W-:Y:S05]  /*11670*/  @P0 BRA `(.L_x_12952) ;  /* 0x0000000000880947 */ /* 0x000fea0003800000 */
[----:B------:R-:W-:-:S03]  /*11680*/  UMOV UR4, 0xffffffff ;  /* 0xffffffff00047882 */ /* 0x000fc60000000000 */
[----:B------:R-:W-:Y:S05]  /*11690*/  BRA.DIV UR4, `(.L_x_13106) ;  /* 0x0000001a04487947 */ /* 0x000fea000b800000 */
[----:B------:R-:W-:-:S13]  /*116a0*/  ELECT P6, URZ, PT ;  /* 0x00000000003f782f */ /* 0x000fda00038c0000 */
.L_x_13159:
[----:B------:R-:W-:Y:S05]  /*116b0*/  @!P6 BRA `(.L_x_12952) ;  /* 0x000000000078e947 */ /* 0x000fea0003800000 */
[----:B------:R-:W-:-:S06]  /*116c0*/  ULOP3.LUT UR4, UR45, 0x2, URZ, 0xfc, !UPT ;  /* 0x000000022d047892 */ /* 0x000fcc000f8efc3f */
[----:B------:R-:W-:-:S05]  /*116d0*/  IMAD.U32 R2, RZ, RZ, UR4 ;  /* 0x00000004ff027e24 */ /* 0x000fca000f8e00ff */
[----:B------:R-:W-:-:S13]  /*116e0*/  ISETP.NE.AND P2, PT, R2, 0x3, PT ;  /* 0x000000030200780c */ /* 0x000fda0003f45270 */
[----:B------:R-:W-:Y:S05]  /*116f0*/  @!P2 BRA `(.L_x_13107) ;  /* 0x000000000004a947 */ /* 0x000fea0003800000 */
[----:B------:R-:W-:Y:S01]  /*11700*/  BPT.TRAP 0x1 ;  /* 0x000000040000795c */ /* 0x000fe20000300000 */
.L_x_13107:
        /* <DEDUP_REMOVED lines=12> */
.L_x_13160:
[----:B------:R-:W2:Y:S02]  /*117d0*/  SYNCS.PHASECHK.TRANS64.TRYWAIT P0, [R3+URZ], R2 ;  /* 0x00000002030075a7 */ /* 0x000ea4000800017f */
[----:B--2---:R-:W-:Y:S05]  /*117e0*/  @!P0 BRA `(.L_x_13109) ;  /* 0x0000001800288947 */ /* 0x004fea0003800000 */
.L_x_13161:
[----:B------:R-:W-:Y:S05]  /*117f0*/  @!P2 BRA `(.L_x_13110) ;  /* 0x000000000004a947 */ /* 0x000fea0003800000 */
[----:B------:R-:W-:Y:S01]  /*11800*/  BPT.TRAP 0x1 ;  /* 0x000000040000795c */ /* 0x000fe20000300000 */
.L_x_13110:
[----:B--2---:R-:W-:-:S04]  /*11810*/  VIADD R3, R7, 0x16860 ;  /* 0x0001686007037836 */ /* 0x004fc80000000000 */
[----:B------:R-:W-:-:S04]  /*11820*/  IMAD R0, R0, 0x8, R3 ;  /* 0x0000000800007824 */ /* 0x000fc800078e0203 */
[----:B------:R-:W2:Y:S02]  /*11830*/  SYNCS.PHASECHK.TRANS64.TRYWAIT P0, [R0+URZ], R5 ;  /* 0x00000005000075a7 */ /* 0x000ea4000800017f */
[----:B--2---:R-:W-:Y:S05]  /*11840*/  @!P0 BRA `(.L_x_13111) ;  /* 0x0000001800248947 */ /* 0x004fea0003800000 */
.L_x_13162:
[----:B------:R-:W-:-:S07]  /*11850*/  IMAD R3, R8, 0x8, R3 ;  /* 0x0000000808037824 */ /* 0x000fce00078e0203 */
.L_x_13112:
[----:B---3--:R3:W4:Y:S02]  /*11860*/  SYNCS.PHASECHK.TRANS64.TRYWAIT P0, [R3+URZ], R2 ;  /* 0x00000002030075a7 */ /* 0x008724000800017f */
[----:B----4-:R-:W-:Y:S05]  /*11870*/  @!P0 NANOSLEEP.SYNCS 0x989680 ;  /* 0x009896800000895d */ /* 0x010fea0003900000 */
[----:B------:R-:W4:Y:S02]  /*11880*/  @!P0 SYNCS.PHASECHK.TRANS64 P0, [R3+URZ], R2 ;  /* 0x00000002030085a7 */ /* 0x000f24000800007f */
[----:B----4-:R-:W-:Y:S05]  /*11890*/  @!P0 BRA `(.L_x_13112) ;  /* 0xfffffffc00f08947 */ /* 0x010fea000383ffff */
.L_x_12952:
[----:B------:R-:W-:Y:S05]  /*118a0*/  BSYNC B6 ;  /* 0x0000000000067941 */ /* 0x000fea0003800000 */
.L_x_12949:
[----:B------:R-:W-:Y:S05]  /*118b0*/  EXIT ;  /* 0x000000000000794d */ /* 0x000fea0003800000 */
.L_x_12962:
[----:B0-----:R-:W-:-:S04]  /*118c0*/  IMAD.U32 R3, RZ, RZ, UR38 ;  /* 0x00000026ff037e24 */ /* 0x001fc8000f8e00ff */
[----:B------:R0:W1:Y:S03]  /*118d0*/  SYNCS.PHASECHK.TRANS64.TRYWAIT P0, [R3+URZ+0x16800], R0 ;  /* 0x01680000030075a7 */ /* 0x000066000800017f */
[----:B-1----:R-:W-:Y:S05]  /*118e0*/  @!P0 NANOSLEEP.SYNCS 0x989680 ;  /* 0x009896800000895d */ /* 0x002fea0003900000 */
[----:B------:R-:W1:Y:S02]  /*118f0*/  @!P0 SYNCS.PHASECHK.TRANS64 P0, [R3+URZ+0x16800], R0 ;  /* 0x01680000030085a7 */ /* 0x000e64000800007f */
[----:B-1----:R-:W-:Y:S05]  /*11900*/  @!P0 BRA `(.L_x_12962) ;  /* 0xfffffffc00ec8947 */ /* 0x002fea000383ffff */
[----:B------:R-:W-:Y:S05]  /*11910*/  BRA `(.L_x_13113) ;  /* 0xfffffefc00607947 */ /* 0x000fea000383ffff */
.L_x_12966:
[----:B-1----:R-:W-:-:S04]  /*11920*/  IMAD.U32 R3, RZ, RZ, UR38 ;  /* 0x00000026ff037e24 */ /* 0x002fc8000f8e00ff */
[----:B------:R1:W2:Y:S03]  /*11930*/  SYNCS.PHASECHK.TRANS64.TRYWAIT P2, [R3+URZ+0x16830], R0 ;  /* 0x01683000030075a7 */ /* 0x0002a6000804017f */
[----:B--2---:R-:W-:Y:S05]  /*11940*/  @!P2 NANOSLEEP.SYNCS 0x989680 ;  /* 0x009896800000a95d */ /* 0x004fea0003900000 */
[----:B------:R-:W2:Y:S02]  /*11950*/  @!P2 SYNCS.PHASECHK.TRANS64 P2, [R3+URZ+0x16830], R0 ;  /* 0x016830000300a5a7 */ /* 0x000ea4000804007f */
[----:B--2---:R-:W-:Y:S05]  /*11960*/  @!P2 BRA `(.L_x_12966) ;  /* 0xfffffffc00eca947 */ /* 0x004fea000383ffff */
[----:B------:R-:W-:Y:S05]  /*11970*/  BRA `(.L_x_12965) ;  /* 0xfffffefc00807947 */ /* 0x000fea000383ffff */
.L_x_12982:
[----:B-1----:R-:W-:-:S04]  /*11980*/  IMAD.U32 R8, RZ, RZ, UR10 ;  /* 0x0000000aff087e24 */ /* 0x002fc8000f8e00ff */
[----:B------:R1:W2:Y:S03]  /*11990*/  SYNCS.PHASECHK.TRANS64.TRYWAIT P2, [R8+URZ+0x16830], R7 ;  /* 0x01683007080075a7 */ /* 0x0002a6000804017f */
[----:B--2---:R-:W-:Y:S05]  /*119a0*/  @!P2 NANOSLEEP.SYNCS 0x989680 ;  /* 0x009896800000a95d */ /* 0x004fea0003900000 */
[----:B------:R-:W2:Y:S02]  /*119b0*/  @!P2 SYNCS.PHASECHK.TRANS64 P2, [R8+URZ+0x16830], R7 ;  /* 0x016830070800a5a7 */ /* 0x000ea4000804007f */
[----:B--2---:R-:W-:Y:S05]  /*119c0*/  @!P2 BRA `(.L_x_12982) ;  /* 0xfffffffc00eca947 */ /* 0x004fea000383ffff */
[----:B------:R-:W-:Y:S05]  /*119d0*/  BRA `(.L_x_12979) ;  /* 0xffffff30006c7947 */ /* 0x000fea000383ffff */
.L_x_12986:
[----:B-1----:R-:W-:-:S04]  /*119e0*/  IMAD.U32 R8, RZ, RZ, UR10 ;  /* 0x0000000aff087e24 */ /* 0x002fc8000f8e00ff */
[----:B------:R1:W2:Y:S03]  /*119f0*/  SYNCS.PHASECHK.TRANS64.TRYWAIT P2, [R8+URZ+0x16850], R7 ;  /* 0x01685007080075a7 */ /* 0x0002a6000804017f */
[----:B--2---:R-:W-:Y:S05]  /*11a00*/  @!P2 NANOSLEEP.SYNCS 0x989680 ;  /* 0x009896800000a95d */ /* 0x004fea0003900000 */
[----:B------:R-:W2:Y:S02]  /*11a10*/  @!P2 SYNCS.PHASECHK.TRANS64 P2, [R8+URZ+0x16850], R7 ;  /* 0x016850070800a5a7 */ /* 0x000ea4000804007f */
[----:B--2---:R-:W-:Y:S05]  /*11a20*/  @!P2 BRA `(.L_x_12986) ;  /* 0xfffffffc00eca947 */ /* 0x004fea000383ffff */
[----:B------:R-:W-:Y:S05]  /*11a30*/  BRA `(.L_x_12983) ;  /* 0xffffff3000e47947 */ /* 0x000fea000383ffff */
.L_x_13003:
[----:B-1----:R-:W-:-:S04]  /*11a40*/  IMAD.U32 R7, RZ, RZ, UR10 ;  /* 0x0000000aff077e24 */ /* 0x002fc8000f8e00ff */
[----:B------:R1:W2:Y:S03]  /*11a50*/  SYNCS.PHASECHK.TRANS64.TRYWAIT P2, [R7+URZ+0x16830], R6 ;  /* 0x01683006070075a7 */ /* 0x0002a6000804017f */
[----:B--2---:R-:W-:Y:S05]  /*11a60*/  @!P2 NANOSLEEP.SYNCS 0x989680 ;  /* 0x009896800000a95d */ /* 0x004fea0003900000 */
[----:B------:R-:W2:Y:S02]  /*11a70*/  @!P2 SYNCS.PHASECHK.TRANS64 P2, [R7+URZ+0x16830], R6 ;  /* 0x016830060700a5a7 */ /* 0x000ea4000804007f */
[----:B--2---:R-:W-:Y:S05]  /*11a80*/  @!P2 BRA `(.L_x_13003) ;  /* 0xfffffffc00eca947 */ /* 0x004fea000383ffff */
[----:B------:R-:W-:Y:S05]  /*11a90*/  BRA `(.L_x_13000) ;  /* 0xffffff60005c7947 */ /* 0x000fea000383ffff */
.L_x_13007:
[----:B-1----:R-:W-:-:S04]  /*11aa0*/  IMAD.U32 R7, RZ, RZ, UR10 ;  /* 0x0000000aff077e24 */ /* 0x002fc8000f8e00ff */
[----:B------:R1:W2:Y:S03]  /*11ab0*/  SYNCS.PHASECHK.TRANS64.TRYWAIT P2, [R7+URZ+0x16850], R6 ;  /* 0x01685006070075a7 */ /* 0x0002a6000804017f */
[----:B--2---:R-:W-:Y:S05]  /*11ac0*/  @!P2 NANOSLEEP.SYNCS 0x989680 ;  /* 0x009896800000a95d */ /* 0x004fea0003900000 */
[----:B------:R-:W2:Y:S02]  /*11ad0*/  @!P2 SYNCS.PHASECHK.TRANS64 P2, [R7+URZ+0x16850], R6 ;  /* 0x016850060700a5a7 */ /* 0x000ea4000804007f */
[----:B--2---:R-:W-:Y:S05]  /*11ae0*/  @!P2 BRA `(.L_x_13007) ;  /* 0xfffffffc00eca947 */ /* 0x004fea000383ffff */
[----:B------:R-:W-:Y:S05]  /*11af0*/  BRA `(.L_x_13004) ;  /* 0xffffff6000d47947 */ /* 0x000fea000383ffff */
.L_x_13013:
[----:B-1----:R-:W-:-:S04]  /*11b00*/  IMAD.U32 R7, RZ, RZ, UR10 ;  /* 0x0000000aff077e24 */ /* 0x002fc8000f8e00ff */
[----:B------:R1:W2:Y:S03]  /*11b10*/  SYNCS.PHASECHK.TRANS64.TRYWAIT P2, [R7+URZ+0x16830], R6 ;  /* 0x01683006070075a7 */ /* 0x0002a6000804017f */
[----:B--2---:R-:W-:Y:S05]  /*11b20*/  @!P2 NANOSLEEP.SYNCS 0x989680 ;  /* 0x009896800000a95d */ /* 0x004fea0003900000 */
[----:B------:R-:W2:Y:S02]  /*11b30*/  @!P2 SYNCS.PHASECHK.TRANS64 P2, [R7+URZ+0x16830], R6 ;  /* 0x016830060700a5a7 */ /* 0x000ea4000804007f */
[----:B--2---:R-:W-:Y:S05]  /*11b40*/  @!P2 BRA `(.L_x_13013) ;  /* 0xfffffffc00eca947 */ /* 0x004fea000383ffff */
[----:B------:R-:W-:Y:S05]  /*11b50*/  BRA `(.L_x_13010) ;  /* 0xffffff7c00807947 */ /* 0x000fea000383ffff */
.L_x_13017:
[----:B-1----:R-:W-:-:S04]  /*11b60*/  IMAD.U32 R7, RZ, RZ, UR10 ;  /* 0x0000000aff077e24 */ /* 0x002fc8000f8e00ff */
[----:B------:R1:W2:Y:S03]  /*11b70*/  SYNCS.PHASECHK.TRANS64.TRYWAIT P2, [R7+URZ+0x16850], R6 ;  /* 0x01685006070075a7 */ /* 0x0002a6000804017f */
[----:B--2---:R-:W-:Y:S05]  /*11b80*/  @!P2 NANOSLEEP.SYNCS 0x989680 ;  /* 0x009896800000a95d */ /* 0x004fea0003900000 */
[----:B------:R-:W2:Y:S02]  /*11b90*/  @!P2 SYNCS.PHASECHK.TRANS64 P2, [R7+URZ+0x16850], R6 ;  /* 0x016850060700a5a7 */ /* 0x000ea4000804007f */
[----:B--2---:R-:W-:Y:S05]  /*11ba0*/  @!P2 BRA `(.L_x_13017) ;  /* 0xfffffffc00eca947 */ /* 0x004fea000383ffff */
[----:B------:R-:W-:Y:S05]  /*11bb0*/  BRA `(.L_x_13014) ;  /* 0xffffff7c00f47947 */ /* 0x000fea000383ffff */
.L_x_13030:
[----:B-1----:R-:W-:-:S04]  /*11bc0*/  IMAD.U32 R3, RZ, RZ, UR7 ;  /* 0x00000007ff037e24 */ /* 0x002fc8000f8e00ff */
[----:B------:R1:W2:Y:S03]  /*11bd0*/  SYNCS.PHASECHK.TRANS64.TRYWAIT P0, [R3+URZ+0x16850], R0 ;  /* 0x01685000030075a7 */ /* 0x0002a6000800017f */
[----:B--2---:R-:W-:Y:S05]  /*11be0*/  @!P0 NANOSLEEP.SYNCS 0x989680 ;  /* 0x009896800000895d */ /* 0x004fea0003900000 */
[----:B------:R-:W2:Y:S02]  /*11bf0*/  @!P0 SYNCS.PHASECHK.TRANS64 P0, [R3+URZ+0x16850], R0 ;  /* 0x01685000030085a7 */ /* 0x000ea4000800007f */
[----:B--2---:R-:W-:Y:S05]  /*11c00*/  @!P0 BRA `(.L_x_13030) ;  /* 0xfffffffc00ec8947 */ /* 0x004fea000383ffff */
[----:B------:R-:W-:Y:S05]  /*11c10*/  BRA `(.L_x_13029) ;  /* 0xffffffa8006c7947 */ /* 0x000fea000383ffff */
.L_x_13047:
[----:B------:R-:W-:Y:S02]  /*11c20*/  IMAD.MOV.U32 R13, RZ, RZ, R16 ;  /* 0x000000ffff0d7224 */ /* 0x000fe400078e0010 */
[----:B------:R-:W-:Y:S02]  /*11c30*/  IMAD.MOV.U32 R12, RZ, RZ, RZ ;  /* 0x000000ffff0c7224 */ /* 0x000fe400078e00ff */
[----:B------:R-:W-:Y:S02]  /*11c40*/  IMAD.MOV.U32 R11, RZ, RZ, 0x1f ;  /* 0x0000001fff0b7424 */ /* 0x000fe400078e00ff */
[----:B------:R-:W-:-:S07]  /*11c50*/  IMAD.MOV.U32 R15, RZ, RZ, -0x1 ;  /* 0xffffffffff0f7424 */ /* 0x000fce00078e00ff */
[----:B------:R-:W-:Y:S05]  /*11c60*/  WARPSYNC.COLLECTIVE R15, `(.L_x_13114) ;  /* 0x000000000f087348 */ /* 0x000fea0003c00000 */
[----:B------:R0:W1:Y:S02]  /*11c70*/  SHFL.IDX P6, R14, R13, R12, R11 ;  /* 0x0000000c0d0e7389 */ /* 0x00006400000c000b */
[----:B01----:R-:W-:Y:S01]  /*11c80*/  ENDCOLLECTIVE ;  /* 0x000000000000791b */ /* 0x003fe20003800000 */
.L_x_13114:
[----:B------:R-:W-:Y:S05]  /*11c90*/  BRA `(.L_x_13115) ;  /* 0xffffffd000887947 */ /* 0x000fea000383ffff */
.L_x_13049:
[----:B------:R-:W-:Y:S01]  /*11ca0*/  BSSY B0, `(.L_x_13116) ;  /* 0x0000006000007945 */ /* 0x000fe20003800000 */
[----:B------:R-:W-:-:S07]  /*11cb0*/  IMAD.MOV.U32 R15, RZ, RZ, -0x1 ;  /* 0xffffffffff0f7424 */ /* 0x000fce00078e00ff */
[----:B0-----:R-:W-:Y:S05]  /*11cc0*/  WARPSYNC.COLLECTIVE R15, `(.L_x_13117) ;  /* 0x000000000f0c7348 */ /* 0x001fea0003c00000 */
[----:B------:R-:W-:Y:S02]  /*11cd0*/  ELECT P6, UR62, PT ;  /* 0x00000000003e782f */ /* 0x000fe400038c0000 */
[----:B------:R-:W-:Y:S01]  /*11ce0*/  MOV R14, UR62 ;  /* 0x0000003e000e7c02 */ /* 0x000fe20008000f00 */
[----:B0-----:R-:W-:Y:S10]  /*11cf0*/  ENDCOLLECTIVE ;  /* 0x000000000000791b */ /* 0x001ff40003800000 */
.L_x_13117:
[----:B------:R-:W-:Y:S05]  /*11d00*/  BSYNC B0 ;  /* 0x0000000000007941 */ /* 0x000fea0003800000 */
.L_x_13116:
[----:B------:R-:W-:Y:S05]  /*11d10*/  BRA `(.L_x_13118) ;  /* 0xffffffd000887947 */ /* 0x000fea000383ffff */
.L_x_13051:
[----:B--2---:R-:W-:-:S04]  /*11d20*/  IMAD.U32 R3, RZ, RZ, UR38 ;  /* 0x00000026ff037e24 */ /* 0x004fc8000f8e00ff */
[----:B------:R2:W3:Y:S03]  /*11d30*/  SYNCS.PHASECHK.TRANS64.TRYWAIT P0, [R3+URZ+0x16840], R0 ;  /* 0x01684000030075a7 */ /* 0x0004e6000800017f */
[----:B---3--:R-:W-:Y:S05]  /*11d40*/  @!P0 NANOSLEEP.SYNCS 0x989680 ;  /* 0x009896800000895d */ /* 0x008fea0003900000 */
[----:B------:R-:W3:Y:S02]  /*11d50*/  @!P0 SYNCS.PHASECHK.TRANS64 P0, [R3+URZ+0x16840], R0 ;  /* 0x01684000030085a7 */ /* 0x000ee4000800007f */
[----:B---3--:R-:W-:Y:S05]  /*11d60*/  @!P0 BRA `(.L_x_13051) ;  /* 0xfffffffc00ec8947 */ /* 0x008fea000383ffff */
[----:B------:R-:W-:Y:S05]  /*11d70*/  BRA `(.L_x_13119) ;  /* 0xffffffd000d87947 */ /* 0x000fea000383ffff */
.L_x_13054:
        /* <DEDUP_REMOVED lines=8> */
.L_x_13120:
[----:B------:R-:W-:Y:S02]  /*11e00*/  IMAD.MOV.U32 R13, RZ, RZ, R9 ;  /* 0x000000ffff0d7224 */ /* 0x000fe400078e0009 */
[----:B------:R-:W-:-:S07]  /*11e10*/  IMAD.MOV.U32 R4, RZ, RZ, R14 ;  /* 0x000000ffff047224 */ /* 0x000fce00078e000e */
[----:B------:R-:W-:Y:S05]  /*11e20*/  WARPSYNC.COLLECTIVE R15, `(.L_x_13121) ;  /* 0x000000000f087348 */ /* 0x000fea0003c00000 */
[----:B------:R0:W1:Y:S02]  /*11e30*/  SHFL.IDX P6, R14, R13, R12, R11 ;  /* 0x0000000c0d0e7389 */ /* 0x00006400000c000b */
[----:B01----:R-:W-:Y:S01]  /*11e40*/  ENDCOLLECTIVE ;  /* 0x000000000000791b */ /* 0x003fe20003800000 */
.L_x_13121:
[----:B------:R-:W-:Y:S02]  /*11e50*/  ULDC UR4, c[0x0][0x288] ;  /* 0x0000a20000047ab9 */ /* 0x000fe40000000800 */
[----:B------:R-:W-:-:S05]  /*11e60*/  IMAD R3, R3, UR4, RZ ;  /* 0x0000000403037c24 */ /* 0x000fca000f8e02ff */
[C---:B------:R-:W-:Y:S01]  /*11e70*/  ISETP.GE.AND P1, PT, R0.reuse, R3, PT ;  /* 0x000000030000720c */ /* 0x040fe20003f26270 */
[----:B------:R-:W-:Y:S02]  /*11e80*/  VIADD R12, R0, 0x10 ;  /* 0x00000010000c7836 */ /* 0x000fe40000000000 */
[----:B------:R-:W-:-:S10]  /*11e90*/  IMAD.MOV.U32 R13, RZ, RZ, R8 ;  /* 0x000000ffff0d7224 */ /* 0x000fd400078e0008 */
[----:B------:R-:W-:Y:S02]  /*11ea0*/  @!P1 LEA R21, R10, UR38, 0x1 ;  /* 0x000000260a159c11 */ /* 0x000fe4000f8e08ff */
[----:B------:R-:W-:-:S05]  /*11eb0*/  @!P1 LEA R14, P2, R17, R14, 0x1 ;  /* 0x0000000e110e9211 */ /* 0x000fca00078408ff */
[----:B------:R-:W-:Y:S02]  /*11ec0*/  @!P1 IMAD.X R5, RZ, RZ, R4, P2 ;  /* 0x000000ffff059224 */ /* 0x000fe400010e0604 */
[----:B------:R-:W-:-:S05]  /*11ed0*/  @!P1 IMAD.MOV.U32 R4, RZ, RZ, R14 ;  /* 0x000000ffff049224 */ /* 0x000fca00078e000e */
[----:B------:R-:W-:Y:S01]  /*11ee0*/  @!PT LDS RZ, [RZ] ;  /* 0x00000000fffff984 */ /* 0x000fe20000000800 */
[----:B------:R-:W-:Y:S01]  /*11ef0*/  @!PT LDS RZ, [RZ] ;  /* 0x00000000fffff984 */ /* 0x000fe20000000800 */
[----:B------:R-:W-:Y:S01]  /*11f00*/  @!PT LDS RZ, [RZ] ;  /* 0x00000000fffff984 */ /* 0x000fe20000000800 */
[----:B------:R0:W-:Y:S01]  /*11f10*/  @!P1 LDGSTS.E.BYPASS.LTC128B.128 [R21+0x8400], desc[UR48][R4.64], !P0 ;  /* 0x0840000004159fae */ /* 0x0001e2000c101d70 */
[----:B------:R-:W-:Y:S01]  /*11f20*/  ISETP.GE.AND P1, PT, R12, R3, PT ;  /* 0x000000030c00720c */ /* 0x000fe20003f26270 */
[----:B------:R-:W-:-:S12]  /*11f30*/  IMAD.MOV.U32 R12, RZ, RZ, 0x1 ;  /* 0x00000001ff0c7424 */ /* 0x000fd800078e00ff */
[----:B0-----:R-:W-:Y:S05]  /*11f40*/  WARPSYNC.COLLECTIVE R15, `(.L_x_13122) ;  /* 0x000000000f087348 */ /* 0x001fea0003c00000 */
[----:B------:R1:W2:Y:S02]  /*11f50*/  SHFL.IDX P6, R14, R13, R12, R11 ;  /* 0x0000000c0d0e7389 */ /* 0x0002a400000c000b */
[----:B012---:R-:W-:Y:S01]  /*11f60*/  ENDCOLLECTIVE ;  /* 0x000000000000791b */ /* 0x007fe20003800000 */
.L_x_13122:
[----:B------:R-:W-:Y:S02]  /*11f70*/  IMAD.MOV.U32 R13, RZ, RZ, R9 ;  /* 0x000000ffff0d7224 */ /* 0x000fe400078e0009 */
[----:B------:R-:W-:-:S07]  /*11f80*/  IMAD.MOV.U32 R27, RZ, RZ, R14 ;  /* 0x000000ffff1b7224 */ /* 0x000fce00078e000e */
[----:B------:R-:W-:Y:S05]  /*11f90*/  WARPSYNC.COLLECTIVE R15, `(.L_x_13123) ;  /* 0x000000000f087348 */ /* 0x000fea0003c00000 */
[----:B------:R0:W1:Y:S02]  /*11fa0*/  SHFL.IDX P6, R14, R13, R12, R11 ;  /* 0x0000000c0d0e7389 */ /* 0x00006400000c000b */
[----:B01----:R-:W-:Y:S01]  /*11fb0*/  ENDCOLLECTIVE ;  /* 0x000000000000791b */ /* 0x003fe20003800000 */
.L_x_13123:
        /* <DEDUP_REMOVED lines=9> */
.L_x_13124:
[----:B------:R-:W-:-:S05]  /*12050*/  @!P1 LEA R27, R10, UR38, 0x1 ;  /* 0x000000260a1b9c11 */ /* 0x000fca000f8e08ff */
[----:B------:R-:W-:Y:S01]  /*12060*/  @!PT LDS RZ, [RZ] ;  /* 0x00000000fffff984 */ /* 0x000fe20000000800 */
[----:B------:R-:W-:Y:S01]  /*12070*/  @!PT LDS RZ, [RZ] ;  /* 0x00000000fffff984 */ /* 0x000fe20000000800 */
[----:B------:R-:W-:Y:S01]  /*12080*/  @!PT LDS RZ, [RZ] ;  /* 0x00000000fffff984 */ /* 0x000fe20000000800 */
[----:B------:R0:W-:Y:S01]  /*12090*/  @!P1 LDGSTS.E.BYPASS.LTC128B.128 [R27+0x8c00], desc[UR48][R4.64], !P0 ;  /* 0x08c00000041b9fae */ /* 0x0001e2000c101d70 */
[----:B------:R-:W-:Y:S01]  /*120a0*/  @!P2 LEA R29, R10, UR38, 0x1 ;  /* 0x000000260a1dac11 */ /* 0x000fe2000f8e08ff */
[----:B------:R-:W-:Y:S02]  /*120b0*/  IMAD.MOV.U32 R13, RZ, RZ, R9 ;  /* 0x000000ffff0d7224 */ /* 0x000fe400078e0009 */
[----:B------:R-:W-:-:S07]  /*120c0*/  IMAD.MOV.U32 R20, RZ, RZ, R14 ;  /* 0x000000ffff147224 */ /* 0x000fce00078e000e */
[----:B0-----:R-:W-:Y:S05]  /*120d0*/  WARPSYNC.COLLECTIVE R15, `(.L_x_13125) ;  /* 0x000000000f087348 */ /* 0x001fea0003c00000 */
[----:B------:R1:W2:Y:S02]  /*120e0*/  SHFL.IDX P6, R14, R13, R12, R11 ;  /* 0x0000000c0d0e7389 */ /* 0x0002a400000c000b */
[----:B012---:R-:W-:Y:S01]  /*120f0*/  ENDCOLLECTIVE ;  /* 0x000000000000791b */ /* 0x007fe20003800000 */
.L_x_13125:
[----:B------:R-:W-:Y:S02]  /*12100*/  IMAD.MOV.U32 R13, RZ, RZ, R8 ;  /* 0x000000ffff0d7224 */ /* 0x000fe400078e0008 */
[----:B------:R-:W-:Y:S02]  /*12110*/  IMAD.MOV.U32 R12, RZ, RZ, 0x3 ;  /* 0x00000003ff0c7424 */ /* 0x000fe400078e00ff */
[----:B------:R-:W-:Y:S02]  /*12120*/  IMAD.MOV.U32 R28, RZ, RZ, R14 ;  /* 0x000000ffff1c7224 */ /* 0x000fe400078e000e */
[----:B------:R-:W-:-:S03]  /*12130*/  VIADD R14, R0, 0x30 ;  /* 0x00000030000e7836 */ /* 0x000fc60000000000 */
[----:B------:R-:W-:-:S05]  /*12140*/  @!P2 LEA R4, P1, R17, R28, 0x1 ;  /* 0x0000001c1104a211 */ /* 0x000fca00078208ff */
[----:B------:R-:W-:Y:S01]  /*12150*/  @!P2 IMAD.X R5, RZ, RZ, R20, P1 ;  /* 0x000000ffff05a224 */ /* 0x000fe200008e0614 */
[----:B------:R-:W-:-:S13]  /*12160*/  ISETP.GE.AND P1, PT, R14, R3, PT ;  /* 0x000000030e00720c */ /* 0x000fda0003f26270 */
[----:B------:R-:W-:Y:S05]  /*12170*/  WARPSYNC.COLLECTIVE R15, `(.L_x_13126) ;  /* 0x000000000f087348 */ /* 0x000fea0003c00000 */
[----:B------:R0:W1:Y:S02]  /*12180*/  SHFL.IDX P6, R14, R13, R12, R11 ;  /* 0x0000000c0d0e7389 */ /* 0x00006400000c000b */
[----:B01----:R-:W-:Y:S01]  /*12190*/  ENDCOLLECTIVE ;  /* 0x000000000000791b */ /* 0x003fe20003800000 */
.L_x_13126:
        /* <DEDUP_REMOVED lines=10> */
.L_x_13127:
        /* <DEDUP_REMOVED lines=9> */
.L_x_13128:
        /* <DEDUP_REMOVED lines=10> */
.L_x_13129:
        /* <DEDUP_REMOVED lines=10> */
.L_x_13130:
        /* <DEDUP_REMOVED lines=9> */
.L_x_13131:
        /* <DEDUP_REMOVED lines=9> */
.L_x_13132:
        /* <DEDUP_REMOVED lines=11> */
.L_x_13133:
[----:B------:R-:W-:Y:S02]  /*125e0*/  IMAD.MOV.U32 R13, RZ, RZ, R8 ;  /* 0x000000ffff0d7224 */ /* 0x000fe400078e0008 */
[----:B------:R-:W-:Y:S02]  /*125f0*/  IMAD.MOV.U32 R12, RZ, RZ, 0x7 ;  /* 0x00000007ff0c7424 */ /* 0x000fe400078e00ff */
[----:B------:R-:W-:-:S07]  /*12600*/  IMAD.MOV.U32 R28, RZ, RZ, R14 ;  /* 0x000000ffff1c7224 */ /* 0x000fce00078e000e */
[----:B------:R-:W-:Y:S05]  /*12610*/  WARPSYNC.COLLECTIVE R15, `(.L_x_13134) ;  /* 0x000000000f087348 */ /* 0x000fea0003c00000 */
[----:B------:R0:W1:Y:S02]  /*12620*/  SHFL.IDX P6, R14, R13, R12, R11 ;  /* 0x0000000c0d0e7389 */ /* 0x00006400000c000b */
[----:B01----:R-:W-:Y:S01]  /*12630*/  ENDCOLLECTIVE ;  /* 0x000000000000791b */ /* 0x003fe20003800000 */
.L_x_13134:
[----:B------:R-:W-:-:S05]  /*12640*/  @!P2 LEA R4, P1, R17, R28, 0x1 ;  /* 0x0000001c1104a211 */ /* 0x000fca00078208ff */
[----:B------:R-:W-:-:S05]  /*12650*/  @!P2 IMAD.X R5, RZ, RZ, R20, P1 ;  /* 0x000000ffff05a224 */ /* 0x000fca00008e0614 */
        /* <DEDUP_REMOVED lines=9> */
.L_x_13135:
[----:B------:R-:W-:-:S05]  /*126f0*/  VIADD R4, R0, 0x70 ;  /* 0x0000007000047836 */ /* 0x000fca0000000000 */
[----:B------:R-:W-:Y:S01]  /*12700*/  ISETP.GE.AND P1, PT, R4, R3, PT ;  /* 0x000000030400720c */ /* 0x000fe20003f26270 */
[----:B------:R-:W-:Y:S02]  /*12710*/  IMAD.MOV.U32 R13, RZ, RZ, R6 ;  /* 0x000000ffff0d7224 */ /* 0x000fe400078e0006 */
[----:B------:R-:W-:-:S10]  /*12720*/  IMAD.MOV.U32 R12, RZ, RZ, RZ ;  /* 0x000000ffff0c7224 */ /* 0x000fd400078e00ff */
[----:B------:R-:W-:Y:S02]  /*12730*/  @!P1 LEA R21, R10, UR38, 0x1 ;  /* 0x000000260a159c11 */ /* 0x000fe4000f8e08ff */
[----:B------:R-:W-:-:S13]  /*12740*/  @!P1 LEA R4, P3, R17, R14, 0x1 ;  /* 0x0000000e11049211 */ /* 0x000fda00078608ff */
[----:B------:R-:W-:Y:S05]  /*12750*/  WARPSYNC.COLLECTIVE R15, `(.L_x_13136) ;  /* 0x000000000f087348 */ /* 0x000fea0003c00000 */
[----:B------:R0:W1:Y:S02]  /*12760*/  SHFL.IDX P6, R14, R13, R12, R11 ;  /* 0x0000000c0d0e7389 */ /* 0x00006400000c000b */
[----:B01----:R-:W-:Y:S01]  /*12770*/  ENDCOLLECTIVE ;  /* 0x000000000000791b */ /* 0x003fe20003800000 */
.L_x_13136:
        /* <DEDUP_REMOVED lines=8> */
[----:B------:R-:W-:-:S10]  /*12800*/  IMAD.MOV.U32 R13, RZ, RZ, R7 ;  /* 0x000000ffff0d7224 */ /* 0x000fd400078e0007 */
[----:B------:R-:W-:Y:S01]  /*12810*/  @!P2 LEA R27, R10, UR38, 0x1 ;  /* 0x000000260a1bac11 */ /* 0x000fe2000f8e08ff */
[----:B0-----:R-:W-:-:S07]  /*12820*/  IMAD.MOV.U32 R20, RZ, RZ, R14 ;  /* 0x000000ffff147224 */ /* 0x001fce00078e000e */
[----:B------:R-:W-:Y:S05]  /*12830*/  WARPSYNC.COLLECTIVE R15, `(.L_x_13137) ;  /* 0x000000000f087348 */ /* 0x000fea0003c00000 */
[----:B------:R0:W1:Y:S02]  /*12840*/  SHFL.IDX P6, R14, R13, R12, R11 ;  /* 0x0000000c0d0e7389 */ /* 0x00006400000c000b */
[----:B01----:R-:W-:Y:S01]  /*12850*/  ENDCOLLECTIVE ;  /* 0x000000000000791b */ /* 0x003fe20003800000 */
.L_x_13137:
[----:B------:R-:W-:Y:S02]  /*12860*/  IMAD.MOV.U32 R13, RZ, RZ, R6 ;  /* 0x000000ffff0d7224 */ /* 0x000fe400078e0006 */
[----:B------:R-:W-:Y:S02]  /*12870*/  IMAD.MOV.U32 R12, RZ, RZ, 0x1 ;  /* 0x00000001ff0c7424 */ /* 0x000fe400078e00ff */
[----:B------:R-:W-:-:S07]  /*12880*/  IMAD.MOV.U32 R28, RZ, RZ, R14 ;  /* 0x000000ffff1c7224 */ /* 0x000fce00078e000e */
[----:B------:R-:W-:Y:S05]  /*12890*/  WARPSYNC.COLLECTIVE R15, `(.L_x_13138) ;  /* 0x000000000f087348 */ /* 0x000fea0003c00000 */
[----:B------:R0:W1:Y:S02]  /*128a0*/  SHFL.IDX P6, R14, R13, R12, R11 ;  /* 0x0000000c0d0e7389 */ /* 0x00006400000c000b */
[----:B01----:R-:W-:Y:S01]  /*128b0*/  ENDCOLLECTIVE ;  /* 0x000000000000791b */ /* 0x003fe20003800000 */
.L_x_13138:
[----:B------:R-:W-:-:S05]  /*128c0*/  @!P2 LEA R4, P1, R17, R28, 0x1 ;  /* 0x0000001c1104a211 */ /* 0x000fca00078208ff */
[----:B------:R-:W-:Y:S01]  /*128d0*/  @!P2 IMAD.X R5, RZ, RZ, R20, P1 ;  /* 0x000000ffff05a224 */ /* 0x000fe200008e0614 */
[----:B------:R-:W-:-:S04]  /*128e0*/  ISETP.GE.AND P1, PT, R8, R3, PT ;  /* 0x000000030800720c */ /* 0x000fc80003f26270 */
        /* <DEDUP_REMOVED lines=9> */
.L_x_13139:
[----:B------:R-:W-:Y:S02]  /*12980*/  IMAD.MOV.U32 R13, RZ, RZ, R6 ;  /* 0x000000ffff0d7224 */ /* 0x000fe400078e0006 */
[----:B------:R-:W-:Y:S01]  /*12990*/  IMAD.MOV.U32 R12, RZ, RZ, 0x2 ;  /* 0x00000002ff0c7424 */ /* 0x000fe200078e00ff */
[----:B------:R-:W-:-:S13]  /*129a0*/  @!P1 LEA R4, P3, R17, R14, 0x1 ;  /* 0x0000000e11049211 */ /* 0x000fda00078608ff */
[----:B------:R-:W-:Y:S05]  /*129b0*/  WARPSYNC.COLLECTIVE R15, `(.L_x_13140) ;  /* 0x000000000f087348 */ /* 0x000fea0003c00000 */
[----:B------:R0:W1:Y:S02]  /*129c0*/  SHFL.IDX P6, R14, R13, R12, R11 ;  /* 0x0000000c0d0e7389 */ /* 0x00006400000c000b */
[----:B01----:R-:W-:Y:S01]  /*129d0*/  ENDCOLLECTIVE ;  /* 0x000000000000791b */ /* 0x003fe20003800000 */
.L_x_13140:
[----:B------:R-:W-:Y:S01]  /*129e0*/  @!P1 IMAD.X R5, RZ, RZ, R9, P3 ;  /* 0x000000ffff059224 */ /* 0x000fe200018e0609 */
[----:B------:R-:W-:-:S05]  /*129f0*/  @!P1 LEA R9, R10, UR38, 0x1 ;  /* 0x000000260a099c11 */ /* 0x000fca000f8e08ff */
[----:B------:R-:W-:Y:S01]  /*12a00*/  @!PT LDS RZ, [RZ] ;  /* 0x00000000fffff984 */ /* 0x000fe20000000800 */
[----:B------:R-:W-:Y:S01]  /*12a10*/  @!PT LDS RZ, [RZ] ;  /* 0x00000000fffff984 */ /* 0x000fe20000000800 */
[----:B------:R-:W-:Y:S01]  /*12a20*/  @!PT LDS RZ, [RZ] ;  /* 0x00000000fffff984 */ /* 0x000fe20000000800 */
[----:B------:R0:W-:Y:S01]  /*12a30*/  @!P1 LDGSTS.E.BYPASS.LTC128B.128 [R9+0xcc00], desc[UR48][R4.64], !P0 ;  /* 0x0cc0000004099fae */ /* 0x0001e2000c101d70 */
[----:B------:R-:W-:Y:S02]  /*12a40*/  IMAD.MOV.U32 R13, RZ, RZ, R7 ;  /* 0x000000ffff0d7224 */ /* 0x000fe400078e0007 */
[----:B0-----:R-:W-:Y:S02]  /*12a50*/  VIADD R4, R0, 0xa0 ;  /* 0x000000a000047836 */ /* 0x001fe40000000000 */
[----:B------:R-:W-:-:S07]  /*12a60*/  IMAD.MOV.U32 R8, RZ, RZ, R14 ;  /* 0x000000ffff087224 */ /* 0x000fce00078e000e */
[----:B------:R-:W-:Y:S05]  /*12a70*/  WARPSYNC.COLLECTIVE R15, `(.L_x_13141) ;  /* 0x000000000f087348 */ /* 0x000fea0003c00000 */
[----:B------:R0:W1:Y:S02]  /*12a80*/  SHFL.IDX P6, R14, R13, R12, R11 ;  /* 0x0000000c0d0e7389 */ /* 0x00006400000c000b */
[----:B01----:R-:W-:Y:S01]  /*12a90*/  ENDCOLLECTIVE ;  /* 0x000000000000791b */ /* 0x003fe20003800000 */
.L_x_13141:
[----:B------:R-:W-:Y:S01]  /*12aa0*/  ISETP.GE.AND P2, PT, R4, R3, PT ;  /* 0x000000030400720c */ /* 0x000fe20003f46270 */
[----:B------:R-:W-:-:S12]  /*12ab0*/  IMAD.MOV.U32 R13, RZ, RZ, R6 ;  /* 0x000000ffff0d7224 */ /* 0x000fd800078e0006 */
[----:B------:R-:W-:Y:S01]  /*12ac0*/  @!P2 LEA R21, R10, UR38, 0x1 ;  /* 0x000000260a15ac11 */ /* 0x000fe2000f8e08ff */
[----:B------:R-:W-:Y:S02]  /*12ad0*/  IMAD.MOV.U32 R12, RZ, RZ, 0x3 ;  /* 0x00000003ff0c7424 */ /* 0x000fe400078e00ff */
[----:B------:R-:W-:-:S07]  /*12ae0*/  IMAD.MOV.U32 R20, RZ, RZ, R14 ;  /* 0x000000ffff147224 */ /* 0x000fce00078e000e */
[----:B------:R-:W-:Y:S05]  /*12af0*/  WARPSYNC.COLLECTIVE R15, `(.L_x_13142) ;  /* 0x000000000f087348 */ /* 0x000fea0003c00000 */
[----:B------:R0:W1:Y:S02]  /*12b00*/  SHFL.IDX P6, R14, R13, R12, R11 ;  /* 0x0000000c0d0e7389 */ /* 0x00006400000c000b */
[----:B01----:R-:W-:Y:S01]  /*12b10*/  ENDCOLLECTIVE ;  /* 0x000000000000791b */ /* 0x003fe20003800000 */
.L_x_13142:
        /* <DEDUP_REMOVED lines=11> */
.L_x_13143:
[----:B------:R-:W-:Y:S05]  /*12bd0*/  BRA `(.L_x_13144) ;  /* 0xffffffd000887947 */ /* 0x000fea000383ffff */
.L_x_13055:
[----:B0-----:R-:W-:-:S04]  /*12be0*/  IMAD.U32 R5, RZ, RZ, UR38 ;  /* 0x00000026ff057e24 */ /* 0x001fc8000f8e00ff */
[----:B------:R0:W1:Y:S03]  /*12bf0*/  SYNCS.PHASECHK.TRANS64.TRYWAIT P0, [R5+URZ+0x16820], R0 ;  /* 0x01682000050075a7 */ /* 0x000066000800017f */
[----:B-1----:R-:W-:Y:S05]  /*12c00*/  @!P0 NANOSLEEP.SYNCS 0x989680 ;  /* 0x009896800000895d */ /* 0x002fea0003900000 */
[----:B------:R-:W1:Y:S02]  /*12c10*/  @!P0 SYNCS.PHASECHK.TRANS64 P0, [R5+URZ+0x16820], R0 ;  /* 0x01682000050085a7 */ /* 0x000e64000800007f */
[----:B-1----:R-:W-:Y:S05]  /*12c20*/  @!P0 BRA `(.L_x_13055) ;  /* 0xfffffffc00ec8947 */ /* 0x002fea000383ffff */
[----:B------:R-:W-:Y:S05]  /*12c30*/  BRA `(.L_x_13145) ;  /* 0xffffffd000c07947 */ /* 0x000fea000383ffff */
.L_x_13062:
[----:B0-----:R-:W-:-:S04]  /*12c40*/  IMAD.U32 R5, RZ, RZ, UR38 ;  /* 0x00000026ff057e24 */ /* 0x001fc8000f8e00ff */
[----:B------:R0:W1:Y:S03]  /*12c50*/  SYNCS.PHASECHK.TRANS64.TRYWAIT P0, [R5+URZ+0x16848], R12 ;  /* 0x0168480c050075a7 */ /* 0x000066000800017f */
[----:B-1----:R-:W-:Y:S05]  /*12c60*/  @!P0 NANOSLEEP.SYNCS 0x989680 ;  /* 0x009896800000895d */ /* 0x002fea0003900000 */
[----:B------:R-:W1:Y:S02]  /*12c70*/  @!P0 SYNCS.PHASECHK.TRANS64 P0, [R5+URZ+0x16848], R12 ;  /* 0x0168480c050085a7 */ /* 0x000e64000800007f */
[----:B-1----:R-:W-:Y:S05]  /*12c80*/  @!P0 BRA `(.L_x_13062) ;  /* 0xfffffffc00ec8947 */ /* 0x002fea000383ffff */
[----:B------:R-:W-:Y:S05]  /*12c90*/  BRA `(.L_x_13146) ;  /* 0xffffffd400947947 */ /* 0x000fea000383ffff */
.L_x_13067:
[----:B0-----:R-:W-:-:S04]  /*12ca0*/  IMAD.U32 R5, RZ, RZ, UR38 ;  /* 0x00000026ff057e24 */ /* 0x001fc8000f8e00ff */
[----:B------:R0:W1:Y:S03]  /*12cb0*/  SYNCS.PHASECHK.TRANS64.TRYWAIT P0, [R5+URZ+0x16860], R12 ;  /* 0x0168600c050075a7 */ /* 0x000066000800017f */
[----:B-1----:R-:W-:Y:S05]  /*12cc0*/  @!P0 NANOSLEEP.SYNCS 0x989680 ;  /* 0x009896800000895d */ /* 0x002fea0003900000 */
[----:B------:R-:W1:Y:S02]  /*12cd0*/  @!P0 SYNCS.PHASECHK.TRANS64 P0, [R5+URZ+0x16860], R12 ;  /* 0x0168600c050085a7 */ /* 0x000e64000800007f */
[----:B-1----:R-:W-:Y:S05]  /*12ce0*/  @!P0 BRA `(.L_x_13067) ;  /* 0xfffffffc00ec8947 */ /* 0x002fea000383ffff */
[----:B------:R-:W-:Y:S05]  /*12cf0*/  BRA `(.L_x_13147) ;  /* 0xffffffd400f47947 */ /* 0x000fea000383ffff */
.L_x_13075:
[----:B0-----:R-:W-:-:S04]  /*12d00*/  IMAD.U32 R5, RZ, RZ, UR38 ;  /* 0x00000026ff057e24 */ /* 0x001fc8000f8e00ff */
[----:B------:R0:W1:Y:S03]  /*12d10*/  SYNCS.PHASECHK.TRANS64.TRYWAIT P0, [R5+URZ+0x16840], R14 ;  /* 0x0168400e050075a7 */ /* 0x000066000800017f */
[----:B-1----:R-:W-:Y:S05]  /*12d20*/  @!P0 NANOSLEEP.SYNCS 0x989680 ;  /* 0x009896800000895d */ /* 0x002fea0003900000 */
[----:B------:R-:W1:Y:S02]  /*12d30*/  @!P0 SYNCS.PHASECHK.TRANS64 P0, [R5+URZ+0x16840], R14 ;  /* 0x0168400e050085a7 */ /* 0x000e64000800007f */
[----:B-1----:R-:W-:Y:S05]  /*12d40*/  @!P0 BRA `(.L_x_13075) ;  /* 0xfffffffc00ec8947 */ /* 0x002fea000383ffff */
[----:B------:R-:W-:Y:S05]  /*12d50*/  BRA `(.L_x_13148) ;  /* 0xffffffd800d87947 */ /* 0x000fea000383ffff */
.L_x_13080:
[----:B0-----:R-:W-:-:S04]  /*12d60*/  IMAD.U32 R5, RZ, RZ, UR38 ;  /* 0x00000026ff057e24 */ /* 0x001fc8000f8e00ff */
[----:B------:R0:W1:Y:S03]  /*12d70*/  SYNCS.PHASECHK.TRANS64.TRYWAIT P0, [R5+URZ+0x16868], R4 ;  /* 0x01686804050075a7 */ /* 0x000066000800017f */
[----:B-1----:R-:W-:Y:S05]  /*12d80*/  @!P0 NANOSLEEP.SYNCS 0x989680 ;  /* 0x009896800000895d */ /* 0x002fea0003900000 */
[----:B------:R-:W1:Y:S02]  /*12d90*/  @!P0 SYNCS.PHASECHK.TRANS64 P0, [R5+URZ+0x16868], R4 ;  /* 0x01686804050085a7 */ /* 0x000e64000800007f */
[----:B-1----:R-:W-:Y:S05]  /*12da0*/  @!P0 BRA `(.L_x_13080) ;  /* 0xfffffffc00ec8947 */ /* 0x002fea000383ffff */
[----:B------:R-:W-:Y:S05]  /*12db0*/  BRA `(.L_x_13149) ;  /* 0xffffffdc00407947 */ /* 0x000fea000383ffff */
.L_x_13088:
[----:B0-----:R-:W-:-:S04]  /*12dc0*/  IMAD.U32 R4, RZ, RZ, UR38 ;  /* 0x00000026ff047e24 */ /* 0x001fc8000f8e00ff */
[----:B------:R0:W1:Y:S03]  /*12dd0*/  SYNCS.PHASECHK.TRANS64.TRYWAIT P0, [R4+URZ+0x16848], R9 ;  /* 0x01684809040075a7 */ /* 0x000066000800017f */
[----:B-1----:R-:W-:Y:S05]  /*12de0*/  @!P0 NANOSLEEP.SYNCS 0x989680 ;  /* 0x009896800000895d */ /* 0x002fea0003900000 */
[----:B------:R-:W1:Y:S02]  /*12df0*/  @!P0 SYNCS.PHASECHK.TRANS64 P0, [R4+URZ+0x16848], R9 ;  /* 0x01684809040085a7 */ /* 0x000e64000800007f */
[----:B-1----:R-:W-:Y:S05]  /*12e00*/  @!P0 BRA `(.L_x_13088) ;  /* 0xfffffffc00ec8947 */ /* 0x002fea000383ffff */
[----:B------:R-:W-:Y:S05]  /*12e10*/  BRA `(.L_x_13150) ;  /* 0xffffffe000387947 */ /* 0x000fea000383ffff */
.L_x_13093:
[----:B0-----:R-:W-:-:S04]  /*12e20*/  IMAD.U32 R4, RZ, RZ, UR38 ;  /* 0x00000026ff047e24 */ /* 0x001fc8000f8e00ff */
[----:B------:R0:W1:Y:S03]  /*12e30*/  SYNCS.PHASECHK.TRANS64.TRYWAIT P0, [R4+URZ+0x16860], R9 ;  /* 0x01686009040075a7 */ /* 0x000066000800017f */
[----:B-1----:R-:W-:Y:S05]  /*12e40*/  @!P0 NANOSLEEP.SYNCS 0x989680 ;  /* 0x009896800000895d */ /* 0x002fea0003900000 */
[----:B------:R-:W1:Y:S02]  /*12e50*/  @!P0 SYNCS.PHASECHK.TRANS64 P0, [R4+URZ+0x16860], R9 ;  /* 0x01686009040085a7 */ /* 0x000e64000800007f */
[----:B-1----:R-:W-:Y:S05]  /*12e60*/  @!P0 BRA `(.L_x_13093) ;  /* 0xfffffffc00ec8947 */ /* 0x002fea000383ffff */
[----:B------:R-:W-:Y:S05]  /*12e70*/  BRA `(.L_x_13151) ;  /* 0xffffffe0009c7947 */ /* 0x000fea000383ffff */
.L_x_13100:
[----:B0-----:R0:W1:Y:S02]  /*12e80*/  SYNCS.PHASECHK.TRANS64.TRYWAIT P0, [R4+URZ+0x16860], R3 ;  /* 0x01686003040075a7 */ /* 0x001064000800017f */
[----:B-1----:R-:W-:Y:S05]  /*12e90*/  @!P0 NANOSLEEP.SYNCS 0x989680 ;  /* 0x009896800000895d */ /* 0x002fea0003900000 */
[----:B------:R-:W1:Y:S02]  /*12ea0*/  @!P0 SYNCS.PHASECHK.TRANS64 P0, [R4+URZ+0x16860], R3 ;  /* 0x01686003040085a7 */ /* 0x000e64000800007f */
[----:B-1----:R-:W-:Y:S05]  /*12eb0*/  @!P0 BRA `(.L_x_13100) ;  /* 0xfffffffc00f08947 */ /* 0x002fea000383ffff */
[----:B------:R-:W-:Y:S05]  /*12ec0*/  BRA `(.L_x_13152) ;  /* 0xffffffe4002c7947 */ /* 0x000fea000383ffff */
.L_x_13104:
[----:B0-----:R0:W1:Y:S02]  /*12ed0*/  SYNCS.PHASECHK.TRANS64.TRYWAIT P0, [R7+URZ+0x16820], R4 ;  /* 0x01682004070075a7 */ /* 0x001064000800017f */
[----:B-1----:R-:W-:Y:S05]  /*12ee0*/  @!P0 NANOSLEEP.SYNCS 0x989680 ;  /* 0x009896800000895d */ /* 0x002fea0003900000 */
[----:B------:R-:W1:Y:S02]  /*12ef0*/  @!P0 SYNCS.PHASECHK.TRANS64 P0, [R7+URZ+0x16820], R4 ;  /* 0x01682004070085a7 */ /* 0x000e64000800007f */
[----:B-1----:R-:W-:Y:S05]  /*12f00*/  @!P0 BRA `(.L_x_13104) ;  /* 0xfffffffc00f08947 */ /* 0x002fea000383ffff */
[----:B------:R-:W-:Y:S05]  /*12f10*/  BRA `(.L_x_13153) ;  /* 0xffffffe400c47947 */ /* 0x000fea000383ffff */
.L_x_13105:
        /* <DEDUP_REMOVED lines=8> */
.L_x_13155:
[----:B------:R-:W-:Y:S05]  /*12fa0*/  BSYNC B0 ;  /* 0x0000000000007941 */ /* 0x000fea0003800000 */
.L_x_13154:
[----:B------:R-:W-:Y:S05]  /*12fb0*/  BRA `(.L_x_13156) ;  /* 0xffffffe400a87947 */ /* 0x000fea000383ffff */
.L_x_13106:
[----:B------:R-:W-:Y:S01]  /*12fc0*/  BSSY B0, `(.L_x_13157) ;  /* 0x0000006000007945 */ /* 0x000fe20003800000 */
[----:B------:R-:W-:-:S07]  /*12fd0*/  IMAD.MOV.U32 R15, RZ, RZ, -0x1 ;  /* 0xffffffffff0f7424 */ /* 0x000fce00078e00ff */
[----:B01----:R-:W-:Y:S05]  /*12fe0*/  WARPSYNC.COLLECTIVE R15, `(.L_x_13158) ;  /* 0x000000000f0c7348 */ /* 0x003fea0003c00000 */
[----:B------:R-:W-:Y:S02]  /*12ff0*/  ELECT P6, UR62, PT ;  /* 0x00000000003e782f */ /* 0x000fe400038c0000 */
[----:B------:R-:W-:Y:S01]  /*13000*/  MOV R14, UR62 ;  /* 0x0000003e000e7c02 */ /* 0x000fe20008000f00 */
[----:B01----:R-:W-:Y:S10]  /*13010*/  ENDCOLLECTIVE ;  /* 0x000000000000791b */ /* 0x003ff40003800000 */
.L_x_13158:
[----:B------:R-:W-:Y:S05]  /*13020*/  BSYNC B0 ;  /* 0x0000000000007941 */ /* 0x000fea0003800000 */
.L_x_13157:
[----:B------:R-:W-:Y:S05]  /*13030*/  BRA `(.L_x_13159) ;  /* 0xffffffe4009c7947 */ /* 0x000fea000383ffff */
.L_x_13108:
[----:B0-----:R0:W2:Y:S02]  /*13040*/  SYNCS.PHASECHK.TRANS64.TRYWAIT P0, [R6+URZ], R5 ;  /* 0x00000005060075a7 */ /* 0x0010a4000800017f */
[----:B--2---:R-:W-:Y:S05]  /*13050*/  @!P0 NANOSLEEP.SYNCS 0x989680 ;  /* 0x009896800000895d */ /* 0x004fea0003900000 */
[----:B------:R-:W2:Y:S02]  /*13060*/  @!P0 SYNCS.PHASECHK.TRANS64 P0, [R6+URZ], R5 ;  /* 0x00000005060085a7 */ /* 0x000ea4000800007f */
[----:B--2---:R-:W-:Y:S05]  /*13070*/  @!P0 BRA `(.L_x_13108) ;  /* 0xfffffffc00f08947 */ /* 0x004fea000383ffff */
[----:B------:R-:W-:Y:S05]  /*13080*/  BRA `(.L_x_13160) ;  /* 0xffffffe400d07947 */ /* 0x000fea000383ffff */
.L_x_13109:
[----:B--2---:R2:W3:Y:S02]  /*13090*/  SYNCS.PHASECHK.TRANS64.TRYWAIT P0, [R3+URZ], R2 ;  /* 0x00000002030075a7 */ /* 0x0044e4000800017f */
[----:B---3--:R-:W-:Y:S05]  /*130a0*/  @!P0 NANOSLEEP.SYNCS 0x989680 ;  /* 0x009896800000895d */ /* 0x008fea0003900000 */
[----:B------:R-:W3:Y:S02]  /*130b0*/  @!P0 SYNCS.PHASECHK.TRANS64 P0, [R3+URZ], R2 ;  /* 0x00000002030085a7 */ /* 0x000ee4000800007f */
[----:B---3--:R-:W-:Y:S05]  /*130c0*/  @!P0 BRA `(.L_x_13109) ;  /* 0xfffffffc00f08947 */ /* 0x008fea000383ffff */
[----:B------:R-:W-:Y:S05]  /*130d0*/  BRA `(.L_x_13161) ;  /* 0xffffffe400c47947 */ /* 0x000fea000383ffff */
.L_x_13111:
[----:B--2---:R2:W3:Y:S02]  /*130e0*/  SYNCS.PHASECHK.TRANS64.TRYWAIT P0, [R0+URZ], R5 ;  /* 0x00000005000075a7 */ /* 0x0044e4000800017f */
[----:B---3--:R-:W-:Y:S05]  /*130f0*/  @!P0 NANOSLEEP.SYNCS 0x989680 ;  /* 0x009896800000895d */ /* 0x008fea0003900000 */
[----:B------:R-:W3:Y:S02]  /*13100*/  @!P0 SYNCS.PHASECHK.TRANS64 P0, [R0+URZ], R5 ;  /* 0x00000005000085a7 */ /* 0x000ee4000800007f */
[----:B---3--:R-:W-:Y:S05]  /*13110*/  @!P0 BRA `(.L_x_13111) ;  /* 0xfffffffc00f08947 */ /* 0x008fea000383ffff */
[----:B------:R-:W-:Y:S05]  /*13120*/  BRA `(.L_x_13162) ;  /* 0xffffffe400c87947 */ /* 0x000fea000383ffff */
.L_x_13163:
        /* <DEDUP_REMOVED lines=13> */
.L_x_14878:


//--------------------- .text._ZN7cutlass13device_kernelIN5flash11enable_sm90INS1_16FlashAttnFwdSm90INS1_25CollectiveMainloopFwdSm90ILi2EN4cute5tupleIJNS5_1CILi1EEES8_S8_EEENS6_IJNS7_ILi192EEENS7_ILi128EEENS7_ILi64EEEEEELi64ENS_6half_tEfNS_4arch4Sm90ELb0ELb1ELb0ELb1ELb0ELb0ELb0ELb1ELb1ELb1ELb1ELb0EEENS1_21CollectiveEpilogueFwdINS6_IJSA_SC_SB_EEES9_SE_SG_Li384ELb1ELb1ELb1ELb0EEENS1_36VarlenDynamicPersistentTileSchedulerILi192ELi128ELi384ELi128ELb1ELb1ELb1ELb1ELb0ELb1EEEEEEEEEvNT_6ParamsE --------------------------
	.section	.text._ZN7cutlass13device_kernelIN5flash11enable_sm90INS1_16FlashAttnFwdSm90INS1_25CollectiveMainloopFwdSm90ILi2EN4cute5tupleIJNS5_1CILi1EEES8_S8_EEENS6_IJNS7_ILi192EEENS7_ILi128EEENS7_ILi64EEEEEELi64ENS_6half_tEfNS_4arch4Sm90ELb0ELb1ELb0ELb1ELb0ELb0ELb0ELb1ELb1ELb1ELb1ELb0EEENS1_21CollectiveEpilogueFwdINS6_IJSA_SC_SB_EEES9_SE_SG_Li384ELb1ELb1ELb1ELb0EEENS1_36VarlenDynamicPersistentTileSchedulerILi192ELi128ELi384ELi128ELb1ELb1ELb1ELb1ELb0ELb1EEEEEEEEEvNT_6ParamsE,"ax",@progbits
	.align	128
.text._ZN7cutlass13device_kernelIN5flash11enable_sm90INS1_16FlashAttnFwdSm90INS1_25CollectiveMainloopFwdSm90ILi2EN4cute5tupleIJNS5_1CILi1EEES8_S8_EEENS6_IJNS7_ILi192EEENS7_ILi128EEENS7_ILi64EEEEEELi64ENS_6half_tEfNS_4arch4Sm90ELb0ELb1ELb0ELb1ELb0ELb0ELb0ELb1ELb1ELb1ELb1ELb0EEENS1_21CollectiveEpilogueFwdINS6_IJSA_SC_SB_EEES9_SE_SG_Li384ELb1ELb1ELb1ELb0EEENS1_36VarlenDynamicPersistentTileSchedulerILi192ELi128ELi384ELi128ELb1ELb1ELb1ELb1ELb0ELb1EEEEEEEEEvNT_6ParamsE:
        .type           _ZN7cutlass13device_kernelIN5flash11enable_sm90INS1_16FlashAttnFwdSm90INS1_25CollectiveMainloopFwdSm90ILi2EN4cute5tupleIJNS5_1CILi1EEES8_S8_EEENS6_IJNS7_ILi192EEENS7_ILi128EEENS7_ILi64EEEEEELi64ENS_6half_tEfNS_4arch4Sm90ELb0ELb1ELb0ELb1ELb0ELb0ELb0ELb1ELb1ELb1ELb1ELb0EEENS1_21CollectiveEpilogueFwdINS6_IJSA_SC_SB_EEES9_SE_SG_Li384ELb1ELb1ELb1ELb0EEENS1_36VarlenDynamicPersistentTileSchedulerILi192ELi128ELi384ELi128ELb1ELb1ELb1ELb1ELb0ELb1EEEEEEEEEvNT_6ParamsE,@function
        .size           _ZN7cutlass13device_kernelIN5flash11enable_sm90INS1_16FlashAttnFwdSm90INS1_25CollectiveMainloopFwdSm90ILi2EN4cute5tupleIJNS5_1CILi1EEES8_S8_EEENS6_IJNS7_ILi192EEENS7_ILi128EEENS7_ILi64EEEEEELi64ENS_6half_tEfNS_4arch4Sm90ELb0ELb1ELb0ELb1ELb0ELb0ELb0ELb1ELb1ELb1ELb1ELb0EEENS1_21CollectiveEpilogueFwdINS6_IJSA_SC_SB_EEES9_SE_SG_Li384ELb1ELb1ELb1ELb0EEENS1_36VarlenDynamicPersistentTileSchedulerILi192ELi128ELi384ELi128ELb1ELb1ELb1ELb1ELb0ELb1EEEEEEEEEvNT_6ParamsE,(.L_x_14879 - _ZN7cutlass13device_kernelIN5flash11enable_sm90INS1_16FlashAttnFwdSm90INS1_25CollectiveMainloopFwdSm90ILi2EN4cute5tupleIJNS5_1CILi1EEES8_S8_EEENS6_IJNS7_ILi192EEENS7_ILi128EEENS7_ILi64EEEEEELi64ENS_6half_tEfNS_4arch4Sm90ELb0ELb1ELb0ELb1ELb0ELb0ELb0ELb1ELb1ELb1ELb1ELb0EEENS1_21CollectiveEpilogueFwdINS6_IJSA_SC_SB_EEES9_SE_SG_Li384ELb1ELb1ELb1ELb0EEENS1_36VarlenDynamicPersistentTileSchedulerILi192ELi128ELi384ELi128ELb1ELb1ELb1ELb1ELb0ELb1EEEEEEEEEvNT_6ParamsE)
        .other          _ZN7cutlass13device_kernelIN5flash11enable_sm90INS1_16FlashAttnFwdSm90INS1_25CollectiveMainloopFwdSm90ILi2EN4cute5tupleIJNS5_1CILi1EEES8_S8_EEENS6_IJNS7_ILi192EEENS7_ILi128EEENS7_ILi64EEEEEELi64ENS_6half_tEfNS_4arch4Sm90ELb0ELb1ELb0ELb1ELb0ELb0ELb0ELb1ELb1ELb1ELb1ELb0EEENS1_21CollectiveEpilogueFwdINS6_IJSA_SC_SB_EEES9_SE_SG_Li384ELb1ELb1ELb1ELb0EEENS1_36VarlenDynamicPersistentTileSchedulerILi192ELi128ELi384ELi128ELb1ELb1ELb1ELb1ELb0ELb1EEEEEEEEEvNT_6ParamsE,@"STO_CUDA_ENTRY STV_DEFAULT"
_ZN7cutlass13device_kernelIN5flash11enable_sm90INS1_16FlashAttnFwdSm90INS1_25CollectiveMainloopFwdSm90ILi2EN4cute5tupleIJNS5_1CILi1EEES8_S8_EEENS6_IJNS7_ILi192EEENS7_ILi128EEENS7_ILi64EEEEEELi64ENS_6half_tEfNS_4arch4Sm90ELb0ELb1ELb0ELb1ELb0ELb0ELb0ELb1ELb1ELb1ELb1ELb0EEENS1_21CollectiveEpilogueFwdINS6_IJSA_SC_SB_EEES9_SE_SG_Li384ELb1ELb1ELb1ELb0EEENS1_36VarlenDynamicPersistentTileSchedulerILi192ELi128ELi384ELi128ELb1ELb1ELb1ELb1ELb0ELb1EEEEEEEEEvNT_6ParamsE:
        /* <DEDUP_REMOVED lines=18> */
.L_x_13165:
[----:B------:R-:W-:Y:S05]  /*0120*/  BSYNC B0 ;  /* 0x0000000000007941 */ /* 0x000fea0003800000 */
.L_x_13164:
        /* <DEDUP_REMOVED lines=41> */
.L_x_13166:
        /* <DEDUP_REMOVED lines=22> */
.L_x_13167:
        /* <DEDUP_REMOVED lines=18> */
.L_x_13168:
        /* <DEDUP_REMOVED lines=22> */
.L_x_13169:
        /* <DEDUP_REMOVED lines=22> */
.L_x_13170:
[----:B------:R-:W-:Y:S01]  /*0900*/  PLOP3.LUT P0, PT, PT, PT, UP0, 0x80, 0x0 ;  /* 0x000000000000781c */ /* 0x000fe20003f0f008 */
[----:B------:R-:W-:Y:S01]  /*0910*/  UMOV UR36, 0x1 ;  /* 0x0000000100247882 */ /* 0x000fe20000000000 */
[----:B------:R-:W-:Y:S01]  /*0920*/  NOP ;  /* 0x0000000000007918 */ /* 0x000fe20000000000 */
[----:B------:R-:W-:Y:S01]  /*0930*/  USEL UR36, UR36, 0x2, !UP0 ;  /* 0x0000000224247887 */ /* 0x000fe2000c000000 */
[----:B------:R-:W-:Y:S01]  /*0940*/  ULDC.64 UR52, c[0x0][0x208] ;  /* 0x0000820000347ab9 */ /* 0x000fe20000000a00 */
[----:B012-4-:R-:W-:Y:S08]  /*0950*/  BAR.SYNC.DEFER_BLOCKING 0x0 ;  /* 0x0000000000007b1d */ /* 0x017ff00000010000 */
[----:B------:R-:W-:Y:S05]  /*0960*/  @!P0 BRA `(.L_x_13171) ;  /* 0x000000ec008c8947 */ /* 0x000fea0003800000 */
.L_x_13172:
        /* <DEDUP_REMOVED lines=29> */
[----:B------:R-:W-:Y:S02]  /*0b40*/  LEA.HI R3, R0, R13, RZ, 0x4 ;  /* 0x0000000d00037211 */ /* 0x000fe400078f20ff */
[----:B------:R-:W-:Y:S01]  /*0b50*/  LOP3.LUT R6, R2, 0xffffff80, RZ, 0xc0, !PT ;  /* 0xffffff8002067812 */ /* 0x000fe200078ec0ff */
[----:B------:R-:W-:Y:S01]  /*0b60*/  IMAD.SHL.U32 R5, R4, 0x20, RZ ;  /* 0x0000002004057824 */ /* 0x000fe200078e00ff */
[----:B------:R-:W-:Y:S02]  /*0b70*/  LOP3.LUT R4, R3, 0x3fffff0, RZ, 0xc0, !PT ;  /* 0x03fffff003047812 */ /* 0x000fe400078ec0ff */
[----:B------:R-:W-:Y:S01]  /*0b80*/  SHF.R.S32.HI R14, RZ, 0x7, R2 ;  /* 0x00000007ff0e7819 */ /* 0x000fe20000011402 */
[----:B------:R-:W-:Y:S01]  /*0b90*/  IMAD.IADD R12, R13, 0x1, -R6 ;  /* 0x000000010d0c7824 */ /* 0x000fe200078e0a06 */
[----:B------:R-:W-:Y:S01]  /*0ba0*/  LOP3.LUT R5, R5, 0xfffffc00, RZ, 0xc0, !PT ;  /* 0xfffffc0005057812 */ /* 0x000fe200078ec0ff */
[----:B------:R-:W-:Y:S01]  /*0bb0*/  IMAD.IADD R4, R13, 0x1, -R4 ;  /* 0x000000010d047824 */ /* 0x000fe200078e0a04 */
[----:B------:R-:W-:Y:S01]  /*0bc0*/  SHF.R.S32.HI R6, RZ, 0x4, R3 ;  /* 0x00000004ff067819 */ /* 0x000fe20000011403 */
[----:B------:R-:W-:Y:S01]  /*0bd0*/  IMAD.HI R2, R14, 0x55555556, RZ ;  /* 0x555555560e027827 */ /* 0x000fe200078e02ff */
[----:B------:R-:W-:-:S02]  /*0be0*/  SHF.R.S32.HI R7, RZ, 0x1f, R12 ;  /* 0x0000001fff077819 */ /* 0x000fc4000001140c */
[----:B------:R-:W-:Y:S01]  /*0bf0*/  LEA.HI R3, R3, R6, RZ, 0x1 ;  /* 0x0000000603037211 */ /* 0x000fe200078f08ff */
[----:B------:R-:W-:Y:S01]  /*0c00*/  IMAD R4, R4, 0x40, R5 ;  /* 0x0000004004047824 */ /* 0x000fe200078e0205 */
[CC--:B------:R-:W-:Y:S02]  /*0c10*/  LEA.HI R5, R7.reuse, R12.reuse, RZ, 0x2 ;  /* 0x0000000c07057211 */ /* 0x0c0fe400078f10ff */
[----:B------:R-:W-:Y:S02]  /*0c20*/  LEA.HI R7, R7, R12, RZ, 0x5 ;  /* 0x0000000c07077211 */ /* 0x000fe400078f28ff */
[--C-:B------:R-:W-:Y:S02]  /*0c30*/  SHF.R.S32.HI R8, RZ, 0x2, R5.reuse ;  /* 0x00000002ff087819 */ /* 0x100fe40000011405 */
[----:B------:R-:W-:Y:S02]  /*0c40*/  SHF.R.S32.HI R9, RZ, 0x1f, R5 ;  /* 0x0000001fff097819 */ /* 0x000fe40000011405 */
[----:B------:R-:W-:-:S02]  /*0c50*/  LOP3.LUT R3, R3, 0x1ffffffe, RZ, 0xc0, !PT ;  /* 0x1ffffffe03037812 */ /* 0x000fc400078ec0ff */
[----:B------:R-:W-:Y:S02]  /*0c60*/  LEA.HI R9, R9, R8, RZ, 0x3 ;  /* 0x0000000809097211 */ /* 0x000fe400078f18ff */
[----:B------:R-:W-:Y:S01]  /*0c70*/  LEA.HI R2, R2, R2, RZ, 0x1 ;  /* 0x0000000202027211 */ /* 0x000fe200078f08ff */
[----:B------:R-:W-:Y:S01]  /*0c80*/  IMAD.IADD R3, R6, 0x1, -R3 ;  /* 0x0000000106037824 */ /* 0x000fe200078e0a03 */
[----:B------:R-:W-:Y:S02]  /*0c90*/  LOP3.LUT R9, R9, 0xfffffff8, RZ, 0xc0, !PT ;  /* 0xfffffff809097812 */ /* 0x000fe400078ec0ff */
[----:B------:R-:W-:Y:S01]  /*0ca0*/  SHF.R.S32.HI R7, RZ, 0x5, R7 ;  /* 0x00000005ff077819 */ /* 0x000fe20000011407 */
[----:B------:R-:W-:Y:S01]  /*0cb0*/  IMAD R2, R2, -0x3, R14 ;  /* 0xfffffffd02027824 */ /* 0x000fe200078e020e */
[-C--:B------:R-:W-:Y:S01]  /*0cc0*/  LEA.HI R10, R0, R13.reuse, RZ, 0x2 ;  /* 0x0000000d000a7211 */ /* 0x080fe200078f10ff */
[----:B------:R-:W-:Y:S01]  /*0cd0*/  IMAD.IADD R8, R8, 0x1, -R9 ;  /* 0x0000000108087824 */ /* 0x000fe200078e0a09 */
[----:B------:R-:W-:Y:S01]  /*0ce0*/  LEA.HI R0, R0, R13, RZ, 0x3 ;  /* 0x0000000d00007211 */ /* 0x000fe200078f18ff */
[----:B------:R-:W-:Y:S01]  /*0cf0*/  IMAD R3, R3, 0x8, R4 ;  /* 0x0000000803037824 */ /* 0x000fe200078e0204 */
[----:B------:R-:W-:Y:S01]  /*0d00*/  LOP3.LUT R10, R10, 0xfffffffc, RZ, 0xc0, !PT ;  /* 0xfffffffc0a0a7812 */ /* 0x000fe200078ec0ff */
[----:B------:R-:W-:Y:S01]  /*0d10*/  IMAD R7, R7, 0x10, R8 ;  /* 0x0000001007077824 */ /* 0x000fe200078e0208 */
[----:B------:R-:W-:-:S02]  /*0d20*/  LOP3.LUT R5, R5, 0x7ffffffc, RZ, 0xc0, !PT ;  /* 0x7ffffffc05057812 */ /* 0x000fc400078ec0ff */
[----:B------:R0:W-:Y:S01]  /*0d30*/  STL [R1+0x38], R3 ;  /* 0x0000380301007387 */ /* 0x0001e20000100800 */
[----:B------:R-:W-:Y:S01]  /*0d40*/  IMAD R2, R2, 0x40, R7 ;  /* 0x0000004002027824 */ /* 0x000fe200078e0207 */
[----:B------:R-:W-:Y:S01]  /*0d50*/  LOP3.LUT R18, R0, 0xfffffff8, RZ, 0xc0, !PT ;  /* 0xfffffff800127812 */ /* 0x000fe200078ec0ff */
[C---:B------:R-:W-:Y:S01]  /*0d60*/  IMAD.IADD R10, R13.reuse, 0x1, -R10 ;  /* 0x000000010d0a7824 */ /* 0x040fe200078e0a0a */
[----:B------:R-:W-:Y:S01]  /*0d70*/  SHF.R.S32.HI R157, RZ, 0x3, R0 ;  /* 0x00000003ff9d7819 */ /* 0x000fe20000011400 */
[----:B------:R-:W-:Y:S01]  /*0d80*/  IMAD.IADD R5, R12, 0x1, -R5 ;  /* 0x000000010c057824 */ /* 0x000fe200078e0a05 */
[----:B------:R1:W-:Y:S01]  /*0d90*/  STL [R1+0x34], R2 ;  /* 0x0000340201007387 */ /* 0x0003e20000100800 */
[----:B------:R-:W-:Y:S02]  /*0da0*/  IMAD.IADD R18, R13, 0x1, -R18 ;  /* 0x000000010d127824 */ /* 0x000fe400078e0a12 */
[----:B------:R-:W-:Y:S01]  /*0db0*/  IMAD.SHL.U32 R16, R5, 0x2, RZ ;  /* 0x0000000205107824 */ /* 0x000fe200078e00ff */
[----:B0-----:R-:W-:Y:S01]  /*0dc0*/  LEA.HI R3, R10, R10, RZ, 0x1 ;  /* 0x0000000a0a037211 */ /* 0x001fe200078f08ff */
[----:B------:R-:W-:-:S02]  /*0dd0*/  IMAD.SHL.U32 R19, R18, 0x8, RZ ;  /* 0x0000000812137824 */ /* 0x000fc400078e00ff */
[C---:B------:R-:W-:Y:S01]  /*0de0*/  VIADD R156, R16.reuse, 0x8 ;  /* 0x00000008109c7836 */ /* 0x040fe20000000000 */
[----:B------:R-:W-:Y:S01]  /*0df0*/  LOP3.LUT R3, R3, 0x1ffffffe, RZ, 0xc0, !PT ;  /* 0x1ffffffe03037812 */ /* 0x000fe200078ec0ff */
        /* <DEDUP_REMOVED lines=13> */
[----:B------:R-:W-:-:S02]  /*0ed0*/  SHF.R.S32.HI R5, RZ, 0x1f, R152 ;  /* 0x0000001fff057819 */ /* 0x000fc40000011498 */
[----:B------:R-:W-:Y:S01]  /*0ee0*/  SHF.R.S32.HI R4, RZ, 0x1f, R23 ;  /* 0x0000001fff047819 */ /* 0x000fe20000011417 */
[----:B------:R-:W-:Y:S01]  /*0ef0*/  IMAD R17, R3, 0x8, R2 ;  /* 0x0000000803117824 */ /* 0x000fe200078e0202 */
[----:B-1----:R-:W-:-:S07]  /*0f00*/  SHF.R.S32.HI R0, RZ, 0x1f, R22 ;  /* 0x0000001fff007819 */ /* 0x002fce0000011416 */
.L_x_13264:
        /* <DEDUP_REMOVED lines=11> */
[----:B0123--:R-:W-:Y:S02]  /*0fc0*/  IMAD.U32 R2, RZ, RZ, UR8 ;  /* 0x00000008ff027e24 */ /* 0x00ffe4000f8e00ff */
[----:B------:R-:W-:Y:S01]  /*0fd0*/  IMAD.U32 R3, RZ, RZ, UR9 ;  /* 0x00000009ff037e24 */ /* 0x000fe2000f8e00ff */
[----:B------:R-:W-:Y:S02]  /*0fe0*/  @UP1 UIMAD.WIDE UR8, UR6, 0x4, UR10 ;  /* 0x00000004060818a5 */ /* 0x000fe4000f8e020a */
[----:B------:R-:W-:Y:S02]  /*0ff0*/  ULOP3.LUT UR4, UR7, 0xff000000, URZ, 0xc0, !UPT ;  /* 0xff00000007047892 */ /* 0x000fe4000f8ec03f */
[----:B------:R-:W2:Y:S01]  /*1000*/  @P0 LDG.E R2, desc[UR52][R2.64] ;  /* 0x0000003402020981 */ /* 0x000ea2000c1e1900 */
[----:B------:R-:W-:Y:S01]  /*1010*/  ULDC.64 UR10, c[0x0][0xa20] ;  /* 0x00028800000a7ab9 */ /* 0x000fe20000000a00 */
[----:B------:R-:W-:-:S02]  /*1020*/  IMAD.U32 R4, RZ, RZ, UR8 ;  /* 0x00000008ff047e24 */ /* 0x000fc4000f8e00ff */
        /* <DEDUP_REMOVED lines=19> */
[----:B----45:R-:W-:-:S14]  /*1160*/  @P2 BRA `(.L_x_13173) ;  /* 0x0000000000342947 */ /* 0x030fdc0003800000 */
        /* <DEDUP_REMOVED lines=13> */
.L_x_13173:
        /* <DEDUP_REMOVED lines=9> */
.L_x_13174:
        /* <DEDUP_REMOVED lines=13> */
.L_x_13175:
        /* <DEDUP_REMOVED lines=26> */
.L_x_13177:
[----:B------:R-:W-:-:S11]  /*1540*/  UISETP.NE.AND UP1, UPT, UR5, 0x1, UPT ;  /* 0x000000010500788c */ /* 0x000fd6000bf25270 */
[----:B------:R-:W-:Y:S02]  /*1550*/  @UP1 ULDC.64 UR10, c[0x0][0x9e8] ;  /* 0x00027a00000a1ab9 */ /* 0x000fe40000000a00 */
[----:B------:R-:W-:-:S04]  /*1560*/  UIMAD.WIDE.U32 UR6, UR8, UR10, URZ ;  /* 0x0000000a080672a5 */ /* 0x000fc8000f8e003f */
[----:B------:R-:W-:-:S12]  /*1570*/  @UP1 USHF.R.U32.HI UR8, URZ, UR11, UR7 ;  /* 0x0000000b3f081299 */ /* 0x000fd80008011607 */
.L_x_13178:
[----:B------:R-:W-:-:S04]  /*1580*/  UIMAD UR8, UR8, UR5, UR5 ;  /* 0x00000005080872a4 */ /* 0x000fc8000f8e0205 */
[----:B------:R-:W-:-:S04]  /*1590*/  UISETP.LT.AND UP1, UPT, UR4, UR8, UPT ;  /* 0x000000080400728c */ /* 0x000fc8000bf21270 */
[----:B------:R-:W-:-:S12]  /*15a0*/  USEL UR4, UR4, UR8, UP1 ;  /* 0x0000000804047287 */ /* 0x000fd80008800000 */
.L_x_13176:
        /* <DEDUP_REMOVED lines=30> */
.L_x_13180:
[----:B------:R-:W-:-:S11]  /*1790*/  UISETP.NE.AND UP0, UPT, UR5, 0x1, UPT ;  /* 0x000000010500788c */ /* 0x000fd6000bf05270 */
[----:B------:R-:W-:Y:S02]  /*17a0*/  @UP0 ULDC.64 UR10, c[0x0][0x9e8] ;  /* 0x00027a00000a0ab9 */ /* 0x000fe40000000a00 */
[----:B------:R-:W-:-:S04]  /*17b0*/  UIMAD.WIDE.U32 UR8, UR7, UR10, URZ ;  /* 0x0000000a070872a5 */ /* 0x000fc8000f8e003f */
[----:B------:R-:W-:-:S12]  /*17c0*/  @UP0 USHF.R.U32.HI UR7, URZ, UR11, UR9 ;  /* 0x0000000b3f070299 */ /* 0x000fd80008011609 */
.L_x_13181:
[----:B------:R-:W-:-:S04]  /*17d0*/  UIMAD UR5, UR7, UR5, URZ ;  /* 0x00000005070572a4 */ /* 0x000fc8000f8e023f */
[----:B------:R-:W-:-:S04]  /*17e0*/  UISETP.LT.AND UP0, UPT, UR4, UR5, UPT ;  /* 0x000000050400728c */ /* 0x000fc8000bf01270 */
[----:B------:R-:W-:-:S12]  /*17f0*/  USEL UR4, UR4, UR5, !UP0 ;  /* 0x0000000504047287 */ /* 0x000fd8000c000000 */
.L_x_13179:
        /* <DEDUP_REMOVED lines=48> */
.L_x_13182:
        /* <DEDUP_REMOVED lines=24> */
[----:B------:R-:W0:Y:S01]  /*1c80*/  S2R R0, SR_TID.X ;  /* 0x0000000000007919 */ /* 0x000e220000002100 */
[----:B------:R-:W1:Y:S01]  /*1c90*/  S2UR UR6, SR_CgaCtaId ;  /* 0x00000000000679c3 */ /* 0x000e620000008800 */
[----:B------:R-:W-:Y:S02]  /*1ca0*/  UMOV UR45, 0x400 ;  /* 0x00000400002d7882 */ /* 0x000fe40000000000 */
[----:B-1----:R-:W-:Y:S01]  /*1cb0*/  ULEA UR45, UR6, UR45, 0x18 ;  /* 0x0000002d062d7291 */ /* 0x002fe2000f8ec03f */
[----:B0-----:R-:W-:-:S05]  /*1cc0*/  VIADD R4, R0, 0xffffff80 ;  /* 0xffffff8000047836 */ /* 0x001fca0000000000 */
[----:B------:R-:W-:-:S04]  /*1cd0*/  SHF.R.S32.HI R0, RZ, 0x1f, R4 ;  /* 0x0000001fff007819 */ /* 0x000fc80000011404 */
[----:B------:R-:W-:-:S04]  /*1ce0*/  LEA.HI R0, R0, R4, RZ, 0x7 ;  /* 0x0000000400007211 */ /* 0x000fc800078f38ff */
[----:B------:R-:W-:-:S06]  /*1cf0*/  SHF.R.S32.HI R0, RZ, 0x7, R0 ;  /* 0x00000007ff007819 */ /* 0x000fcc0000011400 */
[----:B------:R-:W0:Y:S02]  /*1d00*/  SHFL.IDX PT, R0, R0, RZ, 0x1f ;  /* 0x00001fff00007589 */ /* 0x000e2400000e0000 */
[----:B0-----:R-:W-:-:S13]  /*1d10*/  R2UR UR44, R0 ;  /* 0x00000000002c72ca */ /* 0x001fda00000e0000 */
        /* <DEDUP_REMOVED lines=26> */
.L_x_13184:
        /* <DEDUP_REMOVED lines=9> */
.L_x_13387:
[----:B------:R-:W-:Y:S05]  /*1f50*/  @!P0 BRA `(.L_x_13186) ;  /* 0x0000000000048947 */ /* 0x000fea0003800000 */
[----:B------:R-:W-:Y:S01]  /*1f60*/  BPT.TRAP 0x1 ;  /* 0x000000040000795c */ /* 0x000fe20000300000 */
.L_x_13186:
[----:B0-----:R-:W-:Y:S02]  /*1f70*/  IMAD.U32 R3, RZ, RZ, UR47 ;  /* 0x0000002fff037e24 */ /* 0x001fe4000f8e00ff */
[----:B------:R-:W-:-:S03]  /*1f80*/  IMAD.U32 R0, RZ, RZ, UR50 ;  /* 0x00000032ff007e24 */ /* 0x000fc6000f8e00ff */
[----:B------:R-:W-:Y:S02]  /*1f90*/  LEA R3, R3, UR45, 0x3 ;  /* 0x0000002d03037c11 */ /* 0x000fe4000f8e18ff */
[----:B------:R-:W-:-:S04]  /*1fa0*/  SHF.L.U32 R0, R0, 0x1f, RZ ;  /* 0x0000001f00007819 */ /* 0x000fc800000006ff */
[----:B------:R0:W1:Y:S01]  /*1fb0*/  SYNCS.PHASECHK.TRANS64.TRYWAIT P2, [R3+URZ+0x16830], R0 ;  /* 0x01683000030075a7 */ /* 0x000062000804017f */
[----:B------:R-:W-:Y:S05]  /*1fc0*/  @!P0 BRA `(.L_x_13187) ;  /* 0x0000000000048947 */ /* 0x000fea0003800000 */
[----:B------:R-:W-:Y:S01]  /*1fd0*/  BPT.TRAP 0x1 ;  /* 0x000000040000795c */ /* 0x000fe20000300000 */
.L_x_13187:
[----:B------:R-:W2:Y:S02]  /*1fe0*/  S2R R2, SR_TID.X ;  /* 0x0000000000027919 */ /* 0x000ea40000002100 */
[----:B--2---:R-:W-:Y:S01]  /*1ff0*/  LOP3.LUT P1, RZ, R2, 0x7f, RZ, 0xc0, !PT ;  /* 0x0000007f02ff7812 */ /* 0x004fe2000782c0ff */
[----:B-1----:R-:W-:-:S12]  /*2000*/  @P2 BRA `(.L_x_13188) ;  /* 0x0000000000082947 */ /* 0x002fd80003800000 */
[----:B------:R-:W1:Y:S02]  /*2010*/  SYNCS.PHASECHK.TRANS64.TRYWAIT P2, [R3+URZ+0x16830], R0 ;  /* 0x01683000030075a7 */ /* 0x000e64000804017f */
[----:B-1----:R-:W-:Y:S05]  /*2020*/  @!P2 BRA `(.L_x_13189) ;  /* 0x0000013c006ca947 */ /* 0x002fea0003800000 */
.L_x_13188:
        /* <DEDUP_REMOVED lines=77> */
.L_x_13192:
[----:B------:R-:W-:-:S06]  /*2500*/  UISETP.NE.AND UP2, UPT, UR7, 0x1, UPT ;  /* 0x000000010700788c */ /* 0x000fcc000bf45270 */
[----:B------:R-:W-:-:S05]  /*2510*/  PLOP3.LUT P2, PT, PT, PT, UP2, 0x80, 0x0 ;  /* 0x000000000000781c */ /* 0x000fca0003f4f028 */
[----:B------:R-:W-:-:S08]  /*2520*/  @UP2 ULDC.64 UR10, c[0x0][0x9e8] ;  /* 0x00027a00000a2ab9 */ /* 0x000fd00000000a00 */
[----:B------:R-:W-:-:S05]  /*2530*/  @P2 IMAD.HI.U32 R10, R3, UR10, RZ ;  /* 0x0000000a030a2c27 */ /* 0x000fca000f8e00ff */
[----:B------:R-:W-:-:S07]  /*2540*/  @P2 SHF.R.U32.HI R3, RZ, UR11, R10 ;  /* 0x0000000bff032c19 */ /* 0x000fce000801160a */
.L_x_13193:
[----:B------:R-:W-:Y:S05]  /*2550*/  BSYNC B0 ;  /* 0x0000000000007941 */ /* 0x000fea0003800000 */
.L_x_13191:
[----:B------:R-:W-:-:S04]  /*2560*/  IMAD R3, R3, UR7, -R5 ;  /* 0x0000000703037c24 */ /* 0x000fc8000f8e0a05 */
[----:B------:R-:W-:-:S05]  /*2570*/  IMAD.IADD R3, R3, 0x1, -R16 ;  /* 0x0000000103037824 */ /* 0x000fca00078e0a10 */
[----:B------:R-:W-:Y:S02]  /*2580*/  VIMNMX R4, R4, R3, !PT ;  /* 0x0000000304047248 */ /* 0x000fe40007fe0100 */
[----:B------:R-:W-:-:S07]  /*2590*/  VIADDMNMX R0, R3, UR7, R0, PT ;  /* 0x0000000703007c46 */ /* 0x000fce000b800100 */
.L_x_13190:
        /* <DEDUP_REMOVED lines=205> */
.L_x_13196:
[----:B------:R-:W-:-:S06]  /*3270*/  UISETP.NE.AND UP2, UPT, UR7, 0x1, UPT ;  /* 0x000000010700788c */ /* 0x000fcc000bf45270 */
[----:B------:R-:W-:-:S05]  /*3280*/  PLOP3.LUT P6, PT, PT, PT, UP2, 0x80, 0x0 ;  /* 0x000000000000781c */ /* 0x000fca0003fcf028 */
[----:B------:R-:W-:-:S08]  /*3290*/  @UP2 ULDC.64 UR10, c[0x0][0x9e8] ;  /* 0x00027a00000a2ab9 */ /* 0x000fd00000000a00 */
[----:B------:R-:W-:Y:S01]  /*32a0*/  @P6 IMAD.HI.U32 R6, R2, UR10, RZ ;  /* 0x0000000a02066c27 */ /* 0x000fe2000f8e00ff */
[----:B------:R-:W-:-:S13]  /*32b0*/  PLOP3.LUT P6, PT, PT, PT, UP2, 0x80, 0x0 ;  /* 0x000000000000781c */ /* 0x000fda0003fcf028 */
[----:B------:R-:W-:-:S07]  /*32c0*/  @P6 SHF.R.U32.HI R2, RZ, UR11, R6 ;  /* 0x0000000bff026c19 */ /* 0x000fce0008011606 */
.L_x_13197:
[----:B------:R-:W-:Y:S05]  /*32d0*/  BSYNC B0 ;  /* 0x0000000000007941 */ /* 0x000fea0003800000 */
.L_x_13195:
[----:B------:R-:W-:-:S04]  /*32e0*/  IMAD R5, R2, UR7, -R5 ;  /* 0x0000000702057c24 */ /* 0x000fc8000f8e0a05 */
[----:B------:R-:W-:-:S05]  /*32f0*/  IMAD.IADD R5, R5, 0x1, -R16 ;  /* 0x0000000105057824 */ /* 0x000fca00078e0a10 */
[----:B------:R-:W-:Y:S02]  /*3300*/  VIMNMX R4, R4, R5, !PT ;  /* 0x0000000504047248 */ /* 0x000fe40007fe0100 */
[----:B------:R-:W-:-:S07]  /*3310*/  VIADDMNMX R0, R5, UR7, R0, PT ;  /* 0x0000000705007c46 */ /* 0x000fce000b800100 */
.L_x_13194:
[----:B------:R-:W-:Y:S01]  /*3320*/  ISETP.GT.AND P2, PT, R4, 0x1, !P2 ;  /* 0x000000010400780c */ /* 0x000fe20005744270 */
[----:B------:R-:W-:Y:S01]  /*3330*/  ULDC UR21, c[0x0][0x988] ;  /* 0x0002620000157ab9 */ /* 0x000fe20000000800 */
[----:B------:R-:W-:Y:S01]  /*3340*/  LOP3.LUT P6, RZ, R10, 0x8, RZ, 0xc0, !PT ;  /* 0x000000080aff7812 */ /* 0x000fe200078cc0ff */
        /* <DEDUP_REMOVED lines=27> */
[----:B------:R-:W-:Y:S02]  /*3500*/  LOP3.LUT P6, RZ, R10, 0x8000, RZ, 0xc0, !PT ;  /* 0x000080000aff7812 */ /* 0x000fe400078cc0ff */
        /* <DEDUP_REMOVED lines=55> */
[----:B------:R-:W-:Y:S01]  /*3880*/  ISETP.GT.AND P3, PT, R4, 0x70, !P3 ;  /* 0x000000700400780c */ /* 0x000fe20005f64270 */
[----:B------:R-:W0:Y:S01]  /*3890*/  SHFL.BFLY PT, R2, R5, 0x2, 0x1f ;  /* 0x0c401f0005027f89 */ /* 0x000e2200000e0000 */
[----:B------:R-:W-:-:S02]  /*38a0*/  FSEL R50, R50, -INF , !P2 ;  /* 0xff80000032327808 */ /* 0x000fc40005000000 */
[----:B------:R-:W-:Y:S02]  /*38b0*/  LOP3.LUT P2, RZ, R10, 0x20000, RZ, 0xc0, !PT ;  /* 0x000200000aff7812 */ /* 0x000fe4000784c0ff */
[C---:B------:R-:W-:Y:S02]  /*38c0*/  ISETP.GT.AND P4, PT, R4.reuse, 0x71, !P4 ;  /* 0x000000710400780c */ /* 0x040fe40006784270 */
[C---:B------:R-:W-:Y:S02]  /*38d0*/  ISETP.GT.AND P2, PT, R4.reuse, 0x31, !P2 ;  /* 0x000000310400780c */ /* 0x040fe40005744270 */
[----:B------:R-:W-:Y:S02]  /*38e0*/  ISETP.GT.AND P5, PT, R4, 0x78, !P5 ;  /* 0x000000780400780c */ /* 0x000fe40006fa4270 */
[C---:B------:R-:W-:Y:S02]  /*38f0*/  ISETP.LT.OR P2, PT, R0.reuse, 0x32, P2 ;  /* 0x000000320000780c */ /* 0x040fe40001741670 */
[----:B------:R-:W-:-:S02]  /*3900*/  ISETP.LT.OR P3, PT, R0, 0x71, P3 ;  /* 0x000000710000780c */ /* 0x000fc40001f61670 */
[----:B------:R-:W-:Y:S02]  /*3910*/  FSEL R51, R51, -INF , !P2 ;  /* 0xff80000033337808 */ /* 0x000fe40005000000 */
[----:B------:R-:W-:Y:S02]  /*3920*/  LOP3.LUT P2, RZ, R10, 0x10000, RZ, 0xc0, !PT ;  /* 0x000100000aff7812 */ /* 0x000fe4000784c0ff */
[----:B------:R-:W-:Y:S02]  /*3930*/  ISETP.LT.OR P4, PT, R0, 0x72, P4 ;  /* 0x000000720000780c */ /* 0x000fe40002781670 */
[----:B------:R-:W-:Y:S02]  /*3940*/  ISETP.GT.AND P2, PT, R4, 0x38, !P2 ;  /* 0x000000380400780c */ /* 0x000fe40005744270 */
[----:B------:R-:W-:Y:S02]  /*3950*/  FSEL R82, R82, -INF , !P3 ;  /* 0xff80000052527808 */ /* 0x000fe40005800000 */
[----:B------:R-:W-:-:S02]  /*3960*/  ISETP.LT.OR P2, PT, R0, 0x39, P2 ;  /* 0x000000390000780c */ /* 0x000fc40001741670 */
[----:B0-----:R-:W-:Y:S02]  /*3970*/  FMNMX.FTZ R7, R5, R2, !PT ;  /* 0x0000000205077209 */ /* 0x001fe40007810000 */
[----:B------:R-:W-:Y:S02]  /*3980*/  FSEL R54, R54, -INF , !P2 ;  /* 0xff80000036367808 */ /* 0x000fe40005000000 */
[----:B------:R-:W-:Y:S01]  /*3990*/  ISETP.GT.AND P2, PT, R4, 0x39, !P6 ;  /* 0x000000390400780c */ /* 0x000fe20007744270 */
[----:B------:R-:W0:Y:S01]  /*39a0*/  SHFL.BFLY PT, R2, R7, 0x1, 0x1f ;  /* 0x0c201f0007027f89 */ /* 0x000e2200000e0000 */
[----:B------:R-:W-:Y:S02]  /*39b0*/  LOP3.LUT P6, RZ, R10, 0x10, RZ, 0xc0, !PT ;  /* 0x000000100aff7812 */ /* 0x000fe400078cc0ff */
[C---:B------:R-:W-:Y:S02]  /*39c0*/  ISETP.LT.OR P2, PT, R0.reuse, 0x3a, P2 ;  /* 0x0000003a0000780c */ /* 0x040fe40001741670 */
[----:B------:R-:W-:-:S02]  /*39d0*/  ISETP.LT.OR P5, PT, R0, 0x79, P5 ;  /* 0x000000790000780c */ /* 0x000fc40002fa1670 */
[----:B------:R-:W-:Y:S02]  /*39e0*/  FSEL R55, R55, -INF , !P2 ;  /* 0xff80000037377808 */ /* 0x000fe40005000000 */
        /* <DEDUP_REMOVED lines=62> */
[--C-:B------:R-:W-:Y:S01]  /*3dd0*/  FFMA.FTZ R150, R28, UR21, -R6.reuse ;  /* 0x000000151c967c23 */ /* 0x100fe20008010806 */
[----:B------:R-:W-:Y:S01]  /*3de0*/  ISETP.GT.AND P2, PT, R4, 0x69, !P2 ;  /* 0x000000690400780c */ /* 0x000fe20005744270 */
[----:B------:R-:W-:Y:S01]  /*3df0*/  MUFU.EX2 R148, R148 ;  /* 0x0000009400947308 */ /* 0x000fe20000000800 */
[----:B------:R-:W-:Y:S01]  /*3e00*/  FMNMX.FTZ R8, R30, R7, !PT ;  /* 0x000000071e087209 */ /* 0x000fe20007810000 */
[--C-:B------:R-:W-:Y:S01]  /*3e10*/  FFMA.FTZ R144, R32, UR21, -R6.reuse ;  /* 0x0000001520907c23 */ /* 0x100fe20008010806 */
[----:B------:R-:W-:Y:S01]  /*3e20*/  ISETP.LT.OR P2, PT, R0, 0x6a, P2 ;  /* 0x0000006a0000780c */ /* 0x000fe20001741670 */
[--C-:B------:R-:W-:Y:S01]  /*3e30*/  FFMA.FTZ R33, R33, UR21, -R6.reuse ;  /* 0x0000001521217c23 */ /* 0x100fe20008010806 */
[----:B------:R-:W-:Y:S01]  /*3e40*/  FMNMX.FTZ R7, R31, R8, !PT ;  /* 0x000000081f077209 */ /* 0x000fe20007810000 */
[--C-:B------:R-:W-:Y:S01]  /*3e50*/  FFMA.FTZ R146, R36, UR21, -R6.reuse ;  /* 0x0000001524927c23 */ /* 0x100fe20008010806 */
[----:B------:R-:W-:Y:S01]  /*3e60*/  FSEL R79, R79, -INF , !P2 ;  /* 0xff8000004f4f7808 */ /* 0x000fe20005000000 */
[----:B------:R-:W0:Y:S01]  /*3e70*/  MUFU.EX2 R3, R3 ;  /* 0x0000000300037308 */ /* 0x000e220000000800 */
[----:B------:R-:W-:Y:S01]  /*3e80*/  FMNMX.FTZ R8, R34, R7, !PT ;  /* 0x0000000722087209 */ /* 0x000fe20007810000 */
[--C-:B------:R-:W-:Y:S01]  /*3e90*/  FFMA.FTZ R37, R37, UR21, -R6.reuse ;  /* 0x0000001525257c23 */ /* 0x100fe20008010806 */
[----:B------:R-:W-:Y:S01]  /*3ea0*/  ISETP.LT.OR P6, PT, R0, 0x7a, P6 ;  /* 0x0000007a0000780c */ /* 0x000fe200037c1670 */
[--C-:B------:R-:W-:Y:S01]  /*3eb0*/  FFMA.FTZ R140, R40, UR21, -R6.reuse ;  /* 0x00000015288c7c23 */ /* 0x100fe20008010806 */
[----:B------:R-:W-:Y:S01]  /*3ec0*/  FMNMX.FTZ R9, R35, R8, !PT ;  /* 0x0000000823097209 */ /* 0x000fe20007810000 */
[--C-:B------:R-:W-:Y:S01]  /*3ed0*/  FFMA.FTZ R45, R45, UR21, -R6.reuse ;  /* 0x000000152d2d7c23 */ /* 0x100fe20008010806 */
[----:B------:R-:W-:Y:S01]  /*3ee0*/  FSEL R87, R87, -INF , !P6 ;  /* 0xff80000057577808 */ /* 0x000fe20007000000 */
        /* <DEDUP_REMOVED lines=18> */
[--C-:B------:R-:W-:Y:S01]  /*4010*/  FFMA.FTZ R126, R76, UR21, -R6.reuse ;  /* 0x000000154c7e7c23 */ /* 0x100fe20008010806 */
[--C-:B------:R-:W-:Y:S01]  /*4020*/  FFMA.FTZ R120, R80, UR21, -R6.reuse ;  /* 0x0000001550787c23 */ /* 0x100fe20008010806 */
[----:B------:R-:W-:Y:S01]  /*4030*/  FFMA.FTZ R122, R84, UR21, -R6 ;  /* 0x00000015547a7c23 */ /* 0x000fe20008010806 */
[----:B------:R-:W-:-:S03]  /*4040*/  FMNMX.FTZ R11, R47, R8, !PT ;  /* 0x000000082f0b7209 */ /* 0x000fc60007810000 */
[----:B------:R4:W5:Y:S01]  /*4050*/  MUFU.EX2 R7, R33 ;  /* 0x0000002100077308 */ /* 0x0009620000000800 */
[----:B------:R-:W-:-:S04]  /*4060*/  FMNMX.FTZ R8, R50, R11, !PT ;  /* 0x0000000b32087209 */ /* 0x000fc80007810000 */
[----:B------:R-:W-:-:S03]  /*4070*/  FMNMX.FTZ R13, R51, R8, !PT ;  /* 0x00000008330d7209 */ /* 0x000fc60007810000 */
[----:B------:R-:W-:Y:S01]  /*4080*/  MUFU.EX2 R11, R41 ;  /* 0x00000029000b7308 */ /* 0x000fe20000000800 */
[----:B------:R-:W-:Y:S01]  /*4090*/  FMNMX.FTZ R8, R54, R13, !PT ;  /* 0x0000000d36087209 */ /* 0x000fe20007810000 */
[----:B----4-:R-:W-:-:S03]  /*40a0*/  FFMA.FTZ R33, R65, UR21, -R6 ;  /* 0x0000001541217c23 */ /* 0x010fc60008010806 */
[----:B------:R-:W-:-:S03]  /*40b0*/  FMNMX.FTZ R13, R55, R8, !PT ;  /* 0x00000008370d7209 */ /* 0x000fc60007810000 */
[----:B------:R-:W4:Y:S01]  /*40c0*/  MUFU.EX2 R146, R146 ;  /* 0x0000009200927308 */ /* 0x000f220000000800 */
[----:B------:R-:W-:-:S04]  /*40d0*/  FMNMX.FTZ R8, R58, R13, !PT ;  /* 0x0000000d3a087209 */ /* 0x000fc80007810000 */
[----:B------:R-:W-:-:S03]  /*40e0*/  FMNMX.FTZ R15, R59, R8, !PT ;  /* 0x000000083b0f7209 */ /* 0x000fc60007810000 */
[----:B------:R0:W4:Y:S01]  /*40f0*/  MUFU.EX2 R9, R37 ;  /* 0x0000002500097308 */ /* 0x0001220000000800 */
[----:B------:R-:W-:-:S04]  /*4100*/  FMNMX.FTZ R8, R62, R15, !PT ;  /* 0x0000000f3e087209 */ /* 0x000fc80007810000 */
[----:B------:R-:W-:-:S03]  /*4110*/  FMNMX.FTZ R15, R63, R8, !PT ;  /* 0x000000083f0f7209 */ /* 0x000fc60007810000 */
[----:B------:R-:W4:Y:S01]  /*4120*/  MUFU.EX2 R140, R140 ;  /* 0x0000008c008c7308 */ /* 0x000f220000000800 */
[----:B------:R-:W-:Y:S01]  /*4130*/  FMNMX.FTZ R8, R66, R15, !PT ;  /* 0x0000000f42087209 */ /* 0x000fe20007810000 */
[----:B0-----:R-:W-:-:S03]  /*4140*/  FFMA.FTZ R37, R69, UR21, -R6 ;  /* 0x0000001545257c23 */ /* 0x001fc60008010806 */
[----:B------:R-:W-:-:S03]  /*4150*/  FMNMX.FTZ R21, R67, R8, !PT ;  /* 0x0000000843157209 */ /* 0x000fc60007810000 */
[----:B------:R0:W-:Y:S01]  /*4160*/  MUFU.EX2 R13, R45 ;  /* 0x0000002d000d7308 */ /* 0x0001e20000000800 */
[----:B------:R-:W-:-:S04]  /*4170*/  FMNMX.FTZ R8, R70, R21, !PT ;  /* 0x0000001546087209 */ /* 0x000fc80007810000 */
[----:B------:R-:W-:-:S03]  /*4180*/  FMNMX.FTZ R21, R71, R8, !PT ;  /* 0x0000000847157209 */ /* 0x000fc60007810000 */
[----:B------:R1:W-:Y:S01]  /*4190*/  MUFU.EX2 R15, R49 ;  /* 0x00000031000f7308 */ /* 0x0003e20000000800 */
[----:B------:R-:W-:Y:S01]  /*41a0*/  FMNMX.FTZ R8, R74, R21, !PT ;  /* 0x000000154a087209 */ /* 0x000fe20007810000 */
[----:B0-----:R-:W-:-:S03]  /*41b0*/  FFMA.FTZ R45, R77, UR21, -R6 ;  /* 0x000000154d2d7c23 */ /* 0x001fc60008010806 */
[----:B------:R-:W-:-:S03]  /*41c0*/  FMNMX.FTZ R25, R75, R8, !PT ;  /* 0x000000084b197209 */ /* 0x000fc60007810000 */
[----:B------:R0:W-:Y:S01]  /*41d0*/  MUFU.EX2 R21, R53 ;  /* 0x0000003500157308 */ /* 0x0001e20000000800 */
[----:B------:R-:W-:Y:S01]  /*41e0*/  FMNMX.FTZ R4, R78, R25, !PT ;  /* 0x000000194e047209 */ /* 0x000fe20007810000 */
[----:B-1----:R-:W-:-:S03]  /*41f0*/  FFMA.FTZ R49, R81, UR21, -R6 ;  /* 0x0000001551317c23 */ /* 0x002fc60008010806 */
        /* <DEDUP_REMOVED lines=8> */
[----:B------:R-:W-:Y:S02]  /*4280*/  MUFU.EX2 R138, R138 ;  /* 0x0000008a008a7308 */ /* 0x000fe40000000800 */
[----:B------:R-:W1:Y:S06]  /*4290*/  SHFL.BFLY PT, R41, R0, 0x2, 0x1f ;  /* 0x0c401f0000297f89 */ /* 0x000e6c00000e0000 */
[----:B------:R-:W-:Y:S08]  /*42a0*/  MUFU.EX2 R132, R132 ;  /* 0x0000008400847308 */ /* 0x000ff00000000800 */
[----:B------:R-:W-:Y:S08]  /*42b0*/  MUFU.EX2 R25, R57 ;  /* 0x0000003900197308 */ /* 0x000ff00000000800 */
[----:B------:R-:W-:Y:S01]  /*42c0*/  MUFU.EX2 R134, R134 ;  /* 0x0000008600867308 */ /* 0x000fe20000000800 */
[----:B-1----:R-:W-:Y:S01]  /*42d0*/  FMNMX.FTZ R4, R0, R41, !PT ;  /* 0x0000002900047209 */ /* 0x002fe20007810000 */
[----:B------:R-:W-:-:S04]  /*42e0*/  FFMA.FTZ R41, R73, UR21, -R6 ;  /* 0x0000001549297c23 */ /* 0x000fc80008010806 */
[----:B0-----:R-:W0:Y:S02]  /*42f0*/  SHFL.BFLY PT, R53, R4, 0x1, 0x1f ;  /* 0x0c201f0004357f89 */ /* 0x001e2400000e0000 */
        /* <DEDUP_REMOVED lines=9> */
[----:B------:R-:W-:Y:S01]  /*4390*/  MUFU.EX2 R37, R37 ;  /* 0x0000002500257308 */ /* 0x000fe20000000800 */
[----:B------:R-:W-:-:S03]  /*43a0*/  PLOP3.LUT P2, PT, PT, PT, UP1, 0x40, 0x0 ;  /* 0x000000000000781c */ /* 0x000fc60003f4e818 */
[--C-:B------:R-:W-:Y:S01]  /*43b0*/  FFMA.FTZ R4, R27, UR21, -R24.reuse ;  /* 0x000000151b047c23 */ /* 0x100fe20008010818 */
[----:B------:R-:W-:Y:S01]  /*43c0*/  FADD.FTZ R27, R148, R3 ;  /* 0x00000003941b7221 */ /* 0x000fe20000010000 */
[--C-:B------:R-:W-:Y:S01]  /*43d0*/  FFMA.FTZ R149, R26, UR21, -R24.reuse ;  /* 0x000000151a957c23 */ /* 0x100fe20008010818 */
[--C-:B------:R-:W-:Y:S01]  /*43e0*/  FFMA.FTZ R151, R30, UR21, -R24.reuse ;  /* 0x000000151e977c23 */ /* 0x100fe20008010818 */
[--C-:B------:R-:W-:Y:S01]  /*43f0*/  FFMA.FTZ R6, R31, UR21, -R24.reuse ;  /* 0x000000151f067c23 */ /* 0x100fe20008010818 */
[----:B------:R-:W-:Y:S01]  /*4400*/  FADD.FTZ R26, R150, R27 ;  /* 0x0000001b961a7221 */ /* 0x000fe20000010000 */
[----:B------:R-:W-:Y:S01]  /*4410*/  MUFU.EX2 R4, R4 ;  /* 0x0000000400047308 */ /* 0x000fe20000000800 */
[--C-:B------:R-:W-:Y:S01]  /*4420*/  FFMA.FTZ R145, R34, UR21, -R24.reuse ;  /* 0x0000001522917c23 */ /* 0x100fe20008010818 */
[----:B------:R-:W-:Y:S01]  /*4430*/  FFMA.FTZ R8, R35, UR21, -R24 ;  /* 0x0000001523087c23 */ /* 0x000fe20008010818 */
[----:B--2---:R-:W-:Y:S01]  /*4440*/  FADD.FTZ R27, R5, R26 ;  /* 0x0000001a051b7221 */ /* 0x004fe20000010000 */
[--C-:B------:R-:W-:Y:S01]  /*4450*/  FFMA.FTZ R147, R38, UR21, -R24.reuse ;  /* 0x0000001526937c23 */ /* 0x100fe20008010818 */
[--C-:B------:R-:W-:Y:S01]  /*4460*/  FFMA.FTZ R10, R39, UR21, -R24.reuse ;  /* 0x00000015270a7c23 */ /* 0x100fe20008010818 */
[--C-:B------:R-:W-:Y:S01]  /*4470*/  FFMA.FTZ R141, R42, UR21, -R24.reuse ;  /* 0x000000152a8d7c23 */ /* 0x100fe20008010818 */
[----:B---3--:R-:W-:Y:S01]  /*4480*/  FADD.FTZ R28, R144, R27 ;  /* 0x0000001b901c7221 */ /* 0x008fe20000010000 */
[----:B------:R-:W0:Y:S01]  /*4490*/  MUFU.EX2 R149, R149 ;  /* 0x0000009500957308 */ /* 0x000e220000000800 */
[--C-:B------:R-:W-:Y:S01]  /*44a0*/  FFMA.FTZ R12, R43, UR21, -R24.reuse ;  /* 0x000000152b0c7c23 */ /* 0x100fe20008010818 */
[----:B------:R-:W-:Y:S01]  /*44b0*/  FFMA.FTZ R143, R46, UR21, -R24 ;  /* 0x000000152e8f7c23 */ /* 0x000fe20008010818 */
[----:B-----5:R-:W-:Y:S01]  /*44c0*/  FADD.FTZ R27, R7, R28 ;  /* 0x0000001c071b7221 */ /* 0x020fe20000010000 */
[--C-:B------:R-:W-:Y:S01]  /*44d0*/  FFMA.FTZ R14, R47, UR21, -R24.reuse ;  /* 0x000000152f0e7c23 */ /* 0x100fe20008010818 */
[--C-:B------:R-:W-:Y:S01]  /*44e0*/  FFMA.FTZ R137, R50, UR21, -R24.reuse ;  /* 0x0000001532897c23 */ /* 0x100fe20008010818 */
[--C-:B------:R-:W-:Y:S01]  /*44f0*/  FFMA.FTZ R20, R51, UR21, -R24.reuse ;  /* 0x0000001533147c23 */ /* 0x100fe20008010818 */
[----:B----4-:R-:W-:Y:S01]  /*4500*/  FADD.FTZ R28, R146, R27 ;  /* 0x0000001b921c7221 */ /* 0x010fe20000010000 */
[----:B------:R-:W1:Y:S01]  /*4510*/  MUFU.EX2 R151, R151 ;  /* 0x0000009700977308 */ /* 0x000e620000000800 */
[--C-:B------:R-:W-:Y:S01]  /*4520*/  FFMA.FTZ R139, R54, UR21, -R24.reuse ;  /* 0x00000015368b7c23 */ /* 0x100fe20008010818 */
[----:B------:R-:W-:Y:S01]  /*4530*/  FFMA.FTZ R26, R55, UR21, -R24 ;  /* 0x00000015371a7c23 */ /* 0x000fe20008010818 */
[----:B------:R-:W-:Y:S01]  /*4540*/  FADD.FTZ R27, R9, R28 ;  /* 0x0000001c091b7221 */ /* 0x000fe20000010000 */
[--C-:B------:R-:W-:Y:S01]  /*4550*/  FFMA.FTZ R133, R58, UR21, -R24.reuse ;  /* 0x000000153a857c23 */ /* 0x100fe20008010818 */
[----:B------:R-:W-:Y:S01]  /*4560*/  FFMA.FTZ R28, R59, UR21, -R24 ;  /* 0x000000153b1c7c23 */ /* 0x000fe20008010818 */
[----:B------:R-:W-:Y:S01]  /*4570*/  F2FP.F16.F32.PACK_AB R148, R3, R148 ;  /* 0x000000940394723e */ /* 0x000fe200000000ff */
[----:B------:R-:W-:Y:S01]  /*4580*/  FADD.FTZ R30, R140, R27 ;  /* 0x0000001b8c1e7221 */ /* 0x000fe20000010000 */
[----:B------:R-:W2:Y:S01]  /*4590*/  MUFU.EX2 R6, R6 ;  /* 0x0000000600067308 */ /* 0x000ea20000000800 */
[----:B0-----:R-:W-:Y:S01]  /*45a0*/  FADD.FTZ R32, R149, R4 ;  /* 0x0000000495207221 */ /* 0x001fe20000010000 */
[----:B------:R-:W-:Y:S01]  /*45b0*/  FFMA.FTZ R135, R62, UR21, -R24 ;  /* 0x000000153e877c23 */ /* 0x000fe20008010818 */
[----:B------:R-:W-:Y:S01]  /*45c0*/  FADD.FTZ R27, R11, R30 ;  /* 0x0000001e0b1b7221 */ /* 0x000fe20000010000 */
[--C-:B------:R-:W-:Y:S01]  /*45d0*/  FFMA.FTZ R129, R66, UR21, -R24.reuse ;  /* 0x0000001542817c23 */ /* 0x100fe20008010818 */
[--C-:B------:R-:W-:Y:S01]  /*45e0*/  FFMA.FTZ R131, R70, UR21, -R24.reuse ;  /* 0x0000001546837c23 */ /* 0x100fe20008010818 */
[----:B------:R-:W-:Y:S01]  /*45f0*/  FFMA.FTZ R74, R74, UR21, -R24 ;  /* 0x000000154a4a7c23 */ /* 0x000fe20008010818 */
[----:B------:R-:W-:Y:S01]  /*4600*/  FADD.FTZ R30, R142, R27 ;  /* 0x0000001b8e1e7221 */ /* 0x000fe20000010000 */
[----:B------:R-:W0:Y:S01]  /*4610*/  MUFU.EX2 R145, R145 ;  /* 0x0000009100917308 */ /* 0x000e220000000800 */
[----:B-1----:R-:W-:Y:S01]  /*4620*/  FADD.FTZ R27, R151, R32 ;  /* 0x00000020971b7221 */ /* 0x002fe20000010000 */
[----:B------:R-:W-:Y:S01]  /*4630*/  FFMA.FTZ R75, R75, UR21, -R24 ;  /* 0x000000154b4b7c23 */ /* 0x000fe20008010818 */
[----:B------:R-:W-:Y:S01]  /*4640*/  FADD.FTZ R31, R13, R30 ;  /* 0x0000001e0d1f7221 */ /* 0x000fe20000010000 */
[--C-:B------:R-:W-:Y:S01]  /*4650*/  FFMA.FTZ R30, R63, UR21, -R24.reuse ;  /* 0x000000153f1e7c23 */ /* 0x100fe20008010818 */
[--C-:B------:R-:W-:Y:S01]  /*4660*/  FFMA.FTZ R78, R78, UR21, -R24.reuse ;  /* 0x000000154e4e7c23 */ /* 0x100fe20008010818 */
[--C-:B------:R-:W-:Y:S01]  /*4670*/  FFMA.FTZ R79, R79, UR21, -R24.reuse ;  /* 0x000000154f4f7c23 */ /* 0x100fe20008010818 */
[----:B------:R-:W-:Y:S01]  /*4680*/  FADD.FTZ R34, R136, R31 ;  /* 0x0000001f88227221 */ /* 0x000fe20000010000 */
[----:B------:R-:W1:Y:S01]  /*4690*/  MUFU.EX2 R8, R8 ;  /* 0x0000000800087308 */ /* 0x000e620000000800 */
[----:B--2---:R-:W-:Y:S01]  /*46a0*/  FADD.FTZ R32, R6, R27 ;  /* 0x0000001b06207221 */ /* 0x004fe20000010000 */
[----:B------:R-:W-:Y:S01]  /*46b0*/  FFMA.FTZ R82, R82, UR21, -R24 ;  /* 0x0000001552527c23 */ /* 0x000fe20008010818 */
[----:B------:R-:W-:Y:S01]  /*46c0*/  FADD.FTZ R31, R15, R34 ;  /* 0x000000220f1f7221 */ /* 0x000fe20000010000 */
[----:B------:R-:W-:Y:S01]  /*46d0*/  F2FP.F16.F32.PACK_AB R150, R5, R150 ;  /* 0x000000960596723e */ /* 0x000fe200000000ff */
        /* <DEDUP_REMOVED lines=13> */
[----:B------:R-:W-:Y:S01]  /*47b0*/  F2FP.F16.F32.PACK_AB R144, R7, R144 ;  /* 0x000000900790723e */ /* 0x000fe200000000ff */
[----:B------:R-:W-:Y:S01]  /*47c0*/  FADD.FTZ R31, R25, R38 ;  /* 0x00000026191f7221 */ /* 0x000fe20000010000 */
[----:B------:R-:W-:-:S02]  /*47d0*/  F2FP.F16.F32.PACK_AB R146, R9, R146 ;  /* 0x000000920992723e */ /* 0x000fc400000000ff */
[----:B------:R-:W-:Y:S01]  /*47e0*/  F2FP.F16.F32.PACK_AB R140, R11, R140 ;  /* 0x0000008c0b8c723e */ /* 0x000fe200000000ff */
[----:B------:R-:W-:Y:S01]  /*47f0*/  FADD.FTZ R38, R134, R31 ;  /* 0x0000001f86267221 */ /* 0x000fe20000010000 */
[----:B------:R-:W1:Y:S01]  /*4800*/  MUFU.EX2 R141, R141 ;  /* 0x0000008d008d7308 */ /* 0x000e620000000800 */
[----:B--2---:R-:W-:Y:S01]  /*4810*/  FADD.FTZ R27, R147, R36 ;  /* 0x00000024931b7221 */ /* 0x004fe20000010000 */
[----:B------:R-:W-:Y:S01]  /*4820*/  F2FP.F16.F32.PACK_AB R142, R13, R142 ;  /* 0x0000008e0d8e723e */ /* 0x000fe200000000ff */
[----:B------:R-:W-:Y:S01]  /*4830*/  FADD.FTZ R31, R29, R38 ;  /* 0x000000261d1f7221 */ /* 0x000fe20000010000 */
[----:B------:R-:W-:Y:S02]  /*4840*/  F2FP.F16.F32.PACK_AB R136, R15, R136 ;  /* 0x000000880f88723e */ /* 0x000fe400000000ff */
[----:B------:R-:W-:Y:S01]  /*4850*/  F2FP.F16.F32.PACK_AB R138, R21, R138 ;  /* 0x0000008a158a723e */ /* 0x000fe200000000ff */
[----:B------:R-:W-:Y:S01]  /*4860*/  FADD.FTZ R38, R128, R31 ;  /* 0x0000001f80267221 */ /* 0x000fe20000010000 */
[----:B------:R-:W2:Y:S01]  /*4870*/  MUFU.EX2 R12, R12 ;  /* 0x0000000c000c7308 */ /* 0x000ea20000000800 */
[----:B0-----:R-:W-:Y:S01]  /*4880*/  FADD.FTZ R36, R10, R27 ;  /* 0x0000001b0a247221 */ /* 0x001fe20000010000 */
[----:B------:R-:W-:-:S02]  /*4890*/  F2FP.F16.F32.PACK_AB R132, R25, R132 ;  /* 0x000000841984723e */ /* 0x000fc400000000ff */
[----:B------:R-:W-:Y:S02]  /*48a0*/  F2FP.F16.F32.PACK_AB R134, R29, R134 ;  /* 0x000000861d86723e */ /* 0x000fe400000000ff */
[----:B------:R-:W-:Y:S02]  /*48b0*/  F2FP.F16.F32.PACK_AB R128, R33, R128 ;  /* 0x000000802180723e */ /* 0x000fe400000000ff */
[----:B------:R-:W0:Y:S01]  /*48c0*/  MUFU.EX2 R143, R143 ;  /* 0x0000008f008f7308 */ /* 0x000e220000000800 */
[----:B-1----:R-:W-:Y:S01]  /*48d0*/  FADD.FTZ R27, R141, R36 ;  /* 0x000000248d1b7221 */ /* 0x002fe20000010000 */
[----:B------:R-:W-:Y:S02]  /*48e0*/  F2FP.F16.F32.PACK_AB R151, R6, R151 ;  /* 0x000000970697723e */ /* 0x000fe400000000ff */
[----:B------:R-:W-:Y:S02]  /*48f0*/  F2FP.F16.F32.PACK_AB R145, R8, R145 ;  /* 0x000000910891723e */ /* 0x000fe400000000ff */
[----:B------:R-:W-:-:S02]  /*4900*/  F2FP.F16.F32.PACK_AB R147, R10, R147 ;  /* 0x000000930a93723e */ /* 0x000fc400000000ff */
        /* <DEDUP_REMOVED lines=9> */
[----:B------:R-:W-:Y:S01]  /*49a0*/  FADD.FTZ R38, R130, R27 ;  /* 0x0000001b82267221 */ /* 0x000fe20000010000 */
[----:B------:R-:W-:Y:S01]  /*49b0*/  F2FP.F16.F32.PACK_AB R130, R37, R130 ;  /* 0x000000822582723e */ /* 0x000fe200000000ff */
        /* <DEDUP_REMOVED lines=81> */
.L_x_13199:
[----:B------:R-:W-:-:S11]  /*4ed0*/  UISETP.NE.AND UP2, UPT, UR7, 0x1, UPT ;  /* 0x000000010700788c */ /* 0x000fd6000bf45270 */
[----:B------:R-:W-:Y:S02]  /*4ee0*/  @UP2 ULDC.64 UR18, c[0x0][0x9e8] ;  /* 0x00027a0000122ab9 */ /* 0x000fe40000000a00 */
[----:B------:R-:W-:-:S04]  /*4ef0*/  UIMAD.WIDE.U32 UR10, UR14, UR18, URZ ;  /* 0x000000120e0a72a5 */ /* 0x000fc8000f8e003f */
[----:B------:R-:W-:-:S12]  /*4f00*/  @UP2 USHF.R.U32.HI UR14, URZ, UR19, UR11 ;  /* 0x000000133f0e2299 */ /* 0x000fd8000801160b */
.L_x_13200:
[----:B------:R-:W-:-:S04]  /*4f10*/  UIMAD UR7, UR14, UR7, UR7 ;  /* 0x000000070e0772a4 */ /* 0x000fc8000f8e0207 */
[----:B------:R-:W-:-:S04]  /*4f20*/  UISETP.LT.AND UP2, UPT, UR6, UR7, UPT ;  /* 0x000000070600728c */ /* 0x000fc8000bf41270 */
[----:B------:R-:W-:-:S12]  /*4f30*/  USEL UR6, UR6, UR7, UP2 ;  /* 0x0000000706067287 */ /* 0x000fd80009000000 */
.L_x_13198:
        /* <DEDUP_REMOVED lines=21> */
[----:B------:R-:W-:-:S13]  /*5090*/  ISETP.GE.AND P2, PT, R3, UR27, PT ;  /* 0x0000001b03007c0c */ /* 0x000fda000bf46270 */
[----:B------:R-:W-:Y:S05]  /*50a0*/  @!P2 BRA `(.L_x_13201) ;  /* 0x0000002c007ca947 */ /* 0x000fea0003800000 */
[----:B------:R-:W-:Y:S01]  /*50b0*/  IMAD.MOV.U32 R119, RZ, RZ, RZ ;  /* 0x000000ffff777224 */ /* 0x000fe200078e00ff */
[----:B------:R-:W-:Y:S01]  /*50c0*/  ULDC UR22, c[0x0][0x9e4] ;  /* 0x0002790000167ab9 */ /* 0x000fe20000000800 */
[----:B------:R-:W-:Y:S01]  /*50d0*/  ULDC UR23, c[0x0][0x9dc] ;  /* 0x0002770000177ab9 */ /* 0x000fe20000000800 */
[----:B------:R-:W-:Y:S01]  /*50e0*/  ULDC UR21, c[0x0][0x988] ;  /* 0x0002620000157ab9 */ /* 0x000fe20000000800 */
[----:B------:R-:W-:-:S05]  /*50f0*/  ULDC UR24, c[0x0][0x9e0] ;  /* 0x0002780000187ab9 */ /* 0x000fca0000000800 */
.L_x_13218:
        /* <DEDUP_REMOVED lines=9> */
.L_x_13203:
[----:B------:R-:W-:Y:S01]  /*5190*/  ULEA UR6, UR26, UR45, 0x3 ;  /* 0x0000002d1a067291 */ /* 0x000fe2000f8e183f */
[----:B------:R-:W-:-:S05]  /*51a0*/  IMAD.U32 R6, RZ, RZ, UR25 ;  /* 0x00000019ff067e24 */ /* 0x000fca000f8e00ff */
[----:B------:R-:W-:-:S04]  /*51b0*/  SHF.L.U32 R6, R6, 0x1f, RZ ;  /* 0x0000001f06067819 */ /* 0x000fc800000006ff */
[----:B------:R0:W1:Y:S01]  /*51c0*/  SYNCS.PHASECHK.TRANS64.TRYWAIT P2, [UR6+0x16830], R6 ;  /* 0x01683006ff0075a7 */ /* 0x0000620008040146 */
[----:B------:R-:W-:Y:S05]  /*51d0*/  @!P0 BRA `(.L_x_13204) ;  /* 0x0000000000048947 */ /* 0x000fea0003800000 */
[----:B------:R-:W-:Y:S01]  /*51e0*/  BPT.TRAP 0x1 ;  /* 0x000000040000795c */ /* 0x000fe20000300000 */
.L_x_13204:
[----:B-1----:R-:W-:Y:S05]  /*51f0*/  @P2 BRA `(.L_x_13202) ;  /* 0x0000000000082947 */ /* 0x002fea0003800000 */
[----:B------:R-:W1:Y:S02]  /*5200*/  SYNCS.PHASECHK.TRANS64.TRYWAIT P2, [UR6+0x16830], R6 ;  /* 0x01683006ff0075a7 */ /* 0x000e640008040146 */
[----:B-1----:R-:W-:Y:S05]  /*5210*/  @!P2 BRA `(.L_x_13205) ;  /* 0x0000010c0004a947 */ /* 0x002fea0003800000 */
.L_x_13202:
        /* <DEDUP_REMOVED lines=27> */
.L_x_13207:
[----:B------:R-:W-:Y:S01]  /*53d0*/  ULEA UR6, UR47, UR45, 0x3 ;  /* 0x0000002d2f067291 */ /* 0x000fe2000f8e183f */
[----:B------:R-:W-:-:S05]  /*53e0*/  IMAD.U32 R6, RZ, RZ, UR50 ;  /* 0x00000032ff067e24 */ /* 0x000fca000f8e00ff */
[----:B------:R-:W-:-:S04]  /*53f0*/  SHF.L.U32 R6, R6, 0x1f, RZ ;  /* 0x0000001f06067819 */ /* 0x000fc800000006ff */
[----:B------:R0:W1:Y:S01]  /*5400*/  SYNCS.PHASECHK.TRANS64.TRYWAIT P2, [UR6+0x16850], R6 ;  /* 0x01685006ff0075a7 */ /* 0x0000620008040146 */
[----:B------:R-:W-:Y:S05]  /*5410*/  @!P0 BRA `(.L_x_13208) ;  /* 0x0000000000048947 */ /* 0x000fea0003800000 */
[----:B------:R-:W-:Y:S01]  /*5420*/  BPT.TRAP 0x1 ;  /* 0x000000040000795c */ /* 0x000fe20000300000 */
.L_x_13208:
[----:B-1----:R-:W-:Y:S05]  /*5430*/  @P2 BRA `(.L_x_13206) ;  /* 0x0000000000082947 */ /* 0x002fea0003800000 */
[----:B------:R-:W1:Y:S02]  /*5440*/  SYNCS.PHASECHK.TRANS64.TRYWAIT P2, [UR6+0x16850], R6 ;  /* 0x01685006ff0075a7 */ /* 0x000e640008040146 */
[----:B-1----:R-:W-:Y:S05]  /*5450*/  @!P2 BRA `(.L_x_13209) ;  /* 0x00000108008ca947 */ /* 0x002fea0003800000 */
.L_x_13206:
        /* <DEDUP_REMOVED lines=9> */
[----:B-1----:R-:W-:-:S03]  /*54f0*/  IMAD.U32 R7, RZ, RZ, UR26 ;  /* 0x0000001aff077e24 */ /* 0x002fc6000f8e00ff */
[----:B------:R-:W-:Y:S02]  /*5500*/  ULEA UR10, UR47, UR6, 0xa ;  /* 0x000000062f0a7291 */ /* 0x000fe4000f8e503f */
[----:B------:R-:W-:-:S05]  /*5510*/  @!P1 LEA R7, R7, UR45, 0x3 ;  /* 0x0000002d07079c11 */ /* 0x000fca000f8e18ff */
[----:B------:R-:W-:Y:S01]  /*5520*/  UMOV UR6, UR10 ;  /* 0x0000000a00067c82 */ /* 0x000fe20008000000 */
[----:B------:R-:W-:Y:S01]  /*5530*/  @!P1 VIADD R7, R7, 0x16840 ;  /* 0x0001684007079836 */ /* 0x000fe20000000000 */
[----:B------:R-:W-:Y:S01]  /*5540*/  HGMMA.64x64x16.F32 R88, R148, gdesc[UR4].tnspB, R88, gsb0 ;  /* 0x40e0000494587df0 */ /* 0x000fe20008000858 */
[----:B------:R-:W-:Y:S01]  /*5550*/  UIADD3 UR6, UR10, 0x80, URZ ;  /* 0x000000800a067890 */ /* 0x000fe2000fffe03f */
[----:B------:R-:W-:Y:S02]  /*5560*/  UMOV UR7, 0x40000040 ;  /* 0x4000004000077882 */ /* 0x000fe40000000000 */
[----:B------:R-:W-:Y:S02]  /*5570*/  @!P1 PRMT R7, RZ, 0x654, R7 ;  /* 0x00000654ff079816 */ /* 0x000fe40000000007 */
[----:B--2---:R-:W-:Y:S01]  /*5580*/  SHF.R.U32.HI R8, RZ, 0x7, R9 ;  /* 0x00000007ff087819 */ /* 0x004fe20000011609 */
        /* <DEDUP_REMOVED lines=33> */
[----:B------:R-:W-:Y:S02]  /*57a0*/  @UP0 ULDC UR6, c[0x0][0x44c] ;  /* 0x0001130000060ab9 */ /* 0x000fe40000000800 */
[----:B0-----:R-:W-:Y:S01]  /*57b0*/  @P2 IMAD.HI.U32 R6, R14, UR6, RZ ;  /* 0x000000060e062c27 */ /* 0x001fe2000f8e00ff */
[----:B------:R-:W-:Y:S01]  /*57c0*/  @UP0 ULDC UR6, c[0x0][0x450] ;  /* 0x0001140000060ab9 */ /* 0x000fe20000000800 */
[----:B------:R-:W-:Y:S02]  /*57d0*/  ISETP.GE.U32.AND P2, PT, R9, 0x180, PT ;  /* 0x000001800900780c */ /* 0x000fe40003f46070 */
[----:B------:R-:W-:Y:S01]  /*57e0*/  IMAD.SHL.U32 R9, R3, 0x80, RZ ;  /* 0x0000008003097824 */ /* 0x000fe200078e00ff */
[----:B------:R-:W-:Y:S01]  /*57f0*/  @P3 SHF.R.U32.HI R14, RZ, UR6, R6 ;  /* 0x00000006ff0e3c19 */ /* 0x000fe20008011606 */
[----:B------:R-:W-:Y:S01]  /*5800*/  VIADD R6, R8, 0x9 ;  /* 0x0000000908067836 */ /* 0x000fe20000000000 */
[----:B------:R-:W-:Y:S01]  /*5810*/  ULOP3.LUT UR6, URZ, UR23, URZ, 0x33, !UPT ;  /* 0x000000173f067292 */ /* 0x000fe2000f8e333f */
[----:B------:R-:W-:-:S02]  /*5820*/  IMAD.U32 R8, RZ, RZ, UR46 ;  /* 0x0000002eff087e24 */ /* 0x000fc4000f8e00ff */
[----:B------:R-:W0:Y:S01]  /*5830*/  SHFL.IDX PT, R11, R14, RZ, 0x1c1f ;  /* 0x001c1fff0e0b7589 */ /* 0x000e2200000e0000 */
[----:B------:R-:W-:Y:S02]  /*5840*/  SEL R6, R6, 0x9, !P2 ;  /* 0x0000000906067807 */ /* 0x000fe40005000000 */
[----:B------:R-:W-:Y:S01]  /*5850*/  PLOP3.LUT P2, PT, PT, PT, UP1, 0x40, 0x0 ;  /* 0x000000000000781c */ /* 0x000fe20003f4e818 */
        /* <DEDUP_REMOVED lines=23> */
.L_x_13212:
[----:B------:R-:W-:-:S05]  /*59d0*/  IMAD.U32 R20, RZ, RZ, UR22 ;  /* 0x00000016ff147e24 */ /* 0x000fca000f8e00ff */
[----:B------:R-:W-:-:S13]  /*59e0*/  ISETP.NE.AND P2, PT, R20, 0x1, PT ;  /* 0x000000011400780c */ /* 0x000fda0003f45270 */
[----:B------:R-:W0:Y:S02]  /*59f0*/  @P2 LDC.64 R6, c[0x0][0x9e8] ;  /* 0x00027a00ff062b82 */ /* 0x000e240000000a00 */
[----:B0-----:R-:W-:-:S05]  /*5a00*/  @P2 IMAD.HI.U32 R6, R11, R6, RZ ;  /* 0x000000060b062227 */ /* 0x001fca00078e00ff */
[----:B------:R-:W-:-:S07]  /*5a10*/  @P2 SHF.R.U32.HI R11, RZ, R7, R6 ;  /* 0x00000007ff0b2219 */ /* 0x000fce0000011606 */
.L_x_13213:
[----:B------:R-:W-:Y:S05]  /*5a20*/  BSYNC B0 ;  /* 0x0000000000007941 */ /* 0x000fea0003800000 */
.L_x_13211:
[----:B------:R-:W-:-:S04]  /*5a30*/  IMAD R11, R11, R20, -R9 ;  /* 0x000000140b0b7224 */ /* 0x000fc800078e0a09 */
[----:B------:R-:W-:-:S05]  /*5a40*/  IMAD.IADD R11, R11, 0x1, -R16 ;  /* 0x000000010b0b7824 */ /* 0x000fca00078e0a10 */
[----:B------:R-:W-:Y:S02]  /*5a50*/  VIADDMNMX R10, R11, R20, R10, PT ;  /* 0x000000140b0a7246 */ /* 0x000fe4000380010a */
[----:B------:R-:W-:-:S07]  /*5a60*/  VIMNMX R8, R8, R11, !PT ;  /* 0x0000000b08087248 */ /* 0x000fce0007fe0100 */
.L_x_13210:
        /* <DEDUP_REMOVED lines=115> */
.L_x_13216:
[----:B------:R-:W-:-:S05]  /*61a0*/  IMAD.U32 R10, RZ, RZ, UR22 ;  /* 0x00000016ff0a7e24 */ /* 0x000fca000f8e00ff */
[----:B------:R-:W-:-:S13]  /*61b0*/  ISETP.NE.AND P3, PT, R10, 0x1, PT ;  /* 0x000000010a00780c */ /* 0x000fda0003f65270 */
[----:B------:R-:W0:Y:S02]  /*61c0*/  @P3 LDC.64 R6, c[0x0][0x9e8] ;  /* 0x00027a00ff063b82 */ /* 0x000e240000000a00 */
[----:B0-----:R-:W-:-:S05]  /*61d0*/  @P3 IMAD.HI.U32 R6, R8, R6, RZ ;  /* 0x0000000608063227 */ /* 0x001fca00078e00ff */
[----:B------:R-:W-:-:S07]  /*61e0*/  @P3 SHF.R.U32.HI R8, RZ, R7, R6 ;  /* 0x00000007ff083219 */ /* 0x000fce0000011606 */
.L_x_13217:
[----:B------:R-:W-:Y:S05]  /*61f0*/  BSYNC B0 ;  /* 0x0000000000007941 */ /* 0x000fea0003800000 */
.L_x_13215:
[----:B------:R-:W-:-:S04]  /*6200*/  IMAD R9, R8, R10, -R9 ;  /* 0x0000000a08097224 */ /* 0x000fc800078e0a09 */
[----:B------:R-:W-:-:S05]  /*6210*/  IMAD.IADD R9, R9, 0x1, -R16 ;  /* 0x0000000109097824 */ /* 0x000fca00078e0a10 */
[----:B------:R-:W-:Y:S02]  /*6220*/  VIADDMNMX R13, R9, R10, R13, PT ;  /* 0x0000000a090d7246 */ /* 0x000fe4000380010d */
[----:B------:R-:W-:-:S07]  /*6230*/  VIMNMX R12, R12, R9, !PT ;  /* 0x000000090c0c7248 */ /* 0x000fce0007fe0100 */
.L_x_13214:
[----:B------:R-:W-:Y:S01]  /*6240*/  FMNMX.FTZ R6, R11, R2, !PT ;  /* 0x000000020b067209 */ /* 0x000fe20007810000 */
[----:B------:R-:W-:Y:S01]  /*6250*/  UMOV UR50, UR25 ;  /* 0x0000001900327c82 */ /* 0x000fe20008000000 */
        /* <DEDUP_REMOVED lines=36> */
[----:B------:R-:W-:Y:S02]  /*64a0*/  ISETP.LT.OR P3, PT, R13, 0xa, P3 ;  /* 0x0000000a0d00780c */ /* 0x000fe40001f61670 */
[----:B------:R-:W-:Y:S02]  /*64b0*/  FMNMX.FTZ R7, R61, R6, !PT ;  /* 0x000000063d077209 */ /* 0x000fe40007810000 */
[----:B------:R-:W-:Y:S02]  /*64c0*/  FMNMX.FTZ R21, R27, R10, !PT ;  /* 0x0000000a1b157209 */ /* 0x000fe40007810000 */
[----:B------:R-:W-:Y:S02]  /*64d0*/  FMNMX.FTZ R6, R64, R7, !PT ;  /* 0x0000000740067209 */ /* 0x000fe40007810000 */
[----:B------:R-:W-:-:S02]  /*64e0*/  ISETP.LT.OR P4, PT, R13, 0x11, P4 ;  /* 0x000000110d00780c */ /* 0x000fc40002781670 */
[----:B------:R-:W-:Y:S02]  /*64f0*/  FMNMX.FTZ R7, R65, R6, !PT ;  /* 0x0000000641077209 */ /* 0x000fe40007810000 */
[----:B------:R-:W-:Y:S02]  /*6500*/  FSEL R31, R31, -INF , !P3 ;  /* 0xff8000001f1f7808 */ /* 0x000fe40005800000 */
[----:B------:R-:W-:Y:S02]  /*6510*/  FMNMX.FTZ R6, R68, R7, !PT ;  /* 0x0000000744067209 */ /* 0x000fe40007810000 */
[----:B------:R-:W-:Y:S02]  /*6520*/  FMNMX.FTZ R10, R30, R21, !PT ;  /* 0x000000151e0a7209 */ /* 0x000fe40007810000 */
        /* <DEDUP_REMOVED lines=17> */
[C---:B------:R-:W-:Y:S02]  /*6640*/  ISETP.GT.AND P3, PT, R12.reuse, 0x21, P2 ;  /* 0x000000210c00780c */ /* 0x040fe40001764270 */
[----:B------:R-:W-:Y:S01]  /*6650*/  FSEL R39, R39, -INF , !P4 ;  /* 0xff80000027277808 */ /* 0x000fe20006000000 */
[----:B------:R-:W0:Y:S01]  /*6660*/  SHFL.BFLY PT, R6, R7, 0x2, 0x1f ;  /* 0x0c401f0007067f89 */ /* 0x000e2200000e0000 */
[----:B------:R-:W-:-:S02]  /*6670*/  ISETP.GT.AND P4, PT, R12, 0x28, P2 ;  /* 0x000000280c00780c */ /* 0x000fc40001784270 */
[C---:B------:R-:W-:Y:S02]  /*6680*/  ISETP.LT.OR P3, PT, R13.reuse, 0x22, P3 ;  /* 0x000000220d00780c */ /* 0x040fe40001f61670 */
[----:B------:R-:W-:Y:S02]  /*6690*/  ISETP.LT.OR P4, PT, R13, 0x29, P4 ;  /* 0x000000290d00780c */ /* 0x000fe40002781670 */
[----:B------:R-:W-:Y:S02]  /*66a0*/  FSEL R43, R43, -INF , !P3 ;  /* 0xff8000002b2b7808 */ /* 0x000fe40005800000 */
[----:B------:R-:W-:Y:S02]  /*66b0*/  ISETP.GT.AND P3, PT, R12, 0x29, P2 ;  /* 0x000000290c00780c */ /* 0x000fe40001764270 */
[----:B------:R-:W-:Y:S02]  /*66c0*/  FSEL R46, R46, -INF , !P4 ;  /* 0xff8000002e2e7808 */ /* 0x000fe40006000000 */
[----:B------:R-:W-:-:S02]  /*66d0*/  ISETP.GT.AND P4, PT, R12, 0x30, P2 ;  /* 0x000000300c00780c */ /* 0x000fc40001784270 */
[----:B------:R-:W-:Y:S02]  /*66e0*/  ISETP.LT.OR P5, PT, R13, 0x2a, P3 ;  /* 0x0000002a0d00780c */ /* 0x000fe40001fa1670 */
[C---:B------:R-:W-:Y:S02]  /*66f0*/  ISETP.GT.AND P3, PT, R12.reuse, 0x31, P2 ;  /* 0x000000310c00780c */ /* 0x040fe40001764270 */
[----:B------:R-:W-:Y:S02]  /*6700*/  FSEL R47, R47, -INF , !P5 ;  /* 0xff8000002f2f7808 */ /* 0x000fe40006800000 */
[----:B------:R-:W-:Y:S02]  /*6710*/  ISETP.LT.OR P4, PT, R13, 0x31, P4 ;  /* 0x000000310d00780c */ /* 0x000fe40002781670 */
[----:B------:R-:W-:Y:S02]  /*6720*/  ISETP.GT.AND P5, PT, R12, 0x38, P2 ;  /* 0x000000380c00780c */ /* 0x000fe400017a4270 */
[----:B0-----:R-:W-:-:S02]  /*6730*/  FMNMX.FTZ R8, R7, R6, !PT ;  /* 0x0000000607087209 */ /* 0x001fc40007810000 */
[----:B------:R-:W-:Y:S02]  /*6740*/  ISETP.LT.OR P3, PT, R13, 0x32, P3 ;  /* 0x000000320d00780c */ /* 0x000fe40001f61670 */
[----:B------:R-:W-:Y:S01]  /*6750*/  FSEL R50, R50, -INF , !P4 ;  /* 0xff80000032327808 */ /* 0x000fe20006000000 */
[----:B------:R-:W0:Y:S01]  /*6760*/  SHFL.BFLY PT, R9, R8, 0x1, 0x1f ;  /* 0x0c201f0008097f89 */ /* 0x000e2200000e0000 */
[C---:B------:R-:W-:Y:S02]  /*6770*/  ISETP.GT.AND P4, PT, R12.reuse, 0x39, P2 ;  /* 0x000000390c00780c */ /* 0x040fe40001784270 */
[----:B------:R-:W-:Y:S02]  /*6780*/  FSEL R51, R51, -INF , !P3 ;  /* 0xff80000033337808 */ /* 0x000fe40005800000 */
[----:B------:R-:W-:Y:S02]  /*6790*/  ISETP.LT.OR P5, PT, R13, 0x39, P5 ;  /* 0x000000390d00780c */ /* 0x000fe40002fa1670 */
[----:B------:R-:W-:-:S02]  /*67a0*/  ISETP.GT.AND P3, PT, R12, 0x40, P2 ;  /* 0x000000400c00780c */ /* 0x000fc40001764270 */
[----:B------:R-:W-:Y:S02]  /*67b0*/  ISETP.LT.OR P4, PT, R13, 0x3a, P4 ;  /* 0x0000003a0d00780c */ /* 0x000fe40002781670 */
[----:B------:R-:W-:Y:S02]  /*67c0*/  FSEL R54, R54, -INF , !P5 ;  /* 0xff80000036367808 */ /* 0x000fe40006800000 */
[C---:B------:R-:W-:Y:S02]  /*67d0*/  ISETP.GT.AND P5, PT, R12.reuse, 0x41, P2 ;  /* 0x000000410c00780c */ /* 0x040fe400017a4270 */
[----:B------:R-:W-:Y:S02]  /*67e0*/  FSEL R55, R55, -INF , !P4 ;  /* 0xff80000037377808 */ /* 0x000fe40006000000 */
[----:B------:R-:W-:Y:S02]  /*67f0*/  ISETP.LT.OR P3, PT, R13, 0x41, P3 ;  /* 0x000000410d00780c */ /* 0x000fe40001f61670 */
[----:B------:R-:W-:-:S02]  /*6800*/  ISETP.GT.AND P4, PT, R12, 0x48, P2 ;  /* 0x000000480c00780c */ /* 0x000fc40001784270 */
[----:B------:R-:W-:Y:S02]  /*6810*/  ISETP.LT.OR P5, PT, R13, 0x42, P5 ;  /* 0x000000420d00780c */ /* 0x000fe40002fa1670 */
[----:B------:R-:W-:Y:S02]  /*6820*/  FSEL R58, R58, -INF , !P3 ;  /* 0xff8000003a3a7808 */ /* 0x000fe40005800000 */
[----:B0-----:R-:W-:Y:S02]  /*6830*/  FMNMX.FTZ R6, R8, R9, !PT ;  /* 0x0000000908067209 */ /* 0x001fe40007810000 */
[----:B------:R-:W-:Y:S02]  /*6840*/  ISETP.GT.AND P3, PT, R12, 0x49, P2 ;  /* 0x000000490c00780c */ /* 0x000fe40001764270 */
[C---:B------:R-:W-:Y:S01]  /*6850*/  FSETP.NEU.FTZ.AND P6, PT, R6.reuse, -INF , PT ;  /* 0xff8000000600780b */ /* 0x040fe20003fdd000 */
[----:B------:R-:W-:Y:S01]  /*6860*/  FMUL.FTZ R9, R6, UR21 ;  /* 0x0000001506097c20 */ /* 0x000fe20008410000 */
[----:B------:R-:W-:-:S02]  /*6870*/  FSEL R59, R59, -INF , !P5 ;  /* 0xff8000003b3b7808 */ /* 0x000fc40006800000 */
[----:B------:R-:W-:Y:S02]  /*6880*/  ISETP.LT.OR P4, PT, R13, 0x49, P4 ;  /* 0x000000490d00780c */ /* 0x000fe40002781670 */
[----:B------:R-:W-:Y:S02]  /*6890*/  FSEL R8, R9, RZ, P6 ;  /* 0x000000ff09087208 */ /* 0x000fe40003000000 */
[----:B------:R-:W-:Y:S02]  /*68a0*/  ISETP.GT.AND P5, PT, R12, 0x50, P2 ;  /* 0x000000500c00780c */ /* 0x000fe400017a4270 */
        /* <DEDUP_REMOVED lines=45> */
[----:B------:R-:W-:Y:S01]  /*6b80*/  MUFU.EX2 R148, R148 ;  /* 0x0000009400947308 */ /* 0x000fe20000000800 */
[----:B------:R-:W-:Y:S01]  /*6b90*/  FMNMX.FTZ R10, R58, R33, !PT ;  /* 0x000000213a0a7209 */ /* 0x000fe20007810000 */
[--C-:B------:R-:W-:Y:S01]  /*6ba0*/  FFMA.FTZ R33, R49, UR21, -R8.reuse ;  /* 0x0000001531217c23 */ /* 0x100fe20008010808 */
[----:B------:R-:W-:Y:S01]  /*6bb0*/  ISETP.GT.AND P4, PT, R12, 0x60, P2 ;  /* 0x000000600c00780c */ /* 0x000fe20001784270 */
[----:B------:R-:W-:Y:S01]  /*6bc0*/  FFMA.FTZ R49, R69, UR21, -R8 ;  /* 0x0000001545317c23 */ /* 0x000fe20008010808 */
[----:B------:R-:W-:-:S02]  /*6bd0*/  FMNMX.FTZ R37, R59, R10, !PT ;  /* 0x0000000a3b257209 */ /* 0x000fc40007810000 */
[----:B------:R-:W-:Y:S01]  /*6be0*/  ISETP.LT.OR P5, PT, R13, 0x5a, P5 ;  /* 0x0000005a0d00780c */ /* 0x000fe20002fa1670 */
[----:B------:R-:W-:Y:S01]  /*6bf0*/  MUFU.EX2 R7, R7 ;  /* 0x0000000700077308 */ /* 0x000fe20000000800 */
[----:B------:R-:W-:Y:S02]  /*6c00*/  FMNMX.FTZ R10, R62, R37, !PT ;  /* 0x000000253e0a7209 */ /* 0x000fe40007810000 */
[----:B------:R-:W-:Y:S02]  /*6c10*/  FSEL R70, R70, -INF , !P3 ;  /* 0xff80000046467808 */ /* 0x000fe40005800000 */
[----:B------:R-:W-:Y:S02]  /*6c20*/  FMNMX.FTZ R37, R63, R10, !PT ;  /* 0x0000000a3f257209 */ /* 0x000fe40007810000 */
[----:B------:R-:W-:Y:S01]  /*6c30*/  ISETP.GT.AND P3, PT, R12, 0x61, P2 ;  /* 0x000000610c00780c */ /* 0x000fe20001764270 */
[----:B------:R-:W-:Y:S01]  /*6c40*/  MUFU.EX2 R150, R150 ;  /* 0x0000009600967308 */ /* 0x000fe20000000800 */
[----:B------:R-:W-:Y:S01]  /*6c50*/  FMNMX.FTZ R10, R66, R37, !PT ;  /* 0x00000025420a7209 */ /* 0x000fe20007810000 */
[--C-:B------:R-:W-:Y:S01]  /*6c60*/  FFMA.FTZ R37, R53, UR21, -R8.reuse ;  /* 0x0000001535257c23 */ /* 0x100fe20008010808 */
[----:B------:R-:W-:Y:S01]  /*6c70*/  FSEL R71, R71, -INF , !P5 ;  /* 0xff80000047477808 */ /* 0x000fe20006800000 */
[----:B------:R-:W-:Y:S01]  /*6c80*/  FFMA.FTZ R53, R73, UR21, -R8 ;  /* 0x0000001549357c23 */ /* 0x000fe20008010808 */
[----:B------:R-:W-:-:S02]  /*6c90*/  FMNMX.FTZ R41, R67, R10, !PT ;  /* 0x0000000a43297209 */ /* 0x000fc40007810000 */
[C---:B------:R-:W-:Y:S01]  /*6ca0*/  ISETP.LT.OR P4, PT, R13.reuse, 0x61, P4 ;  /* 0x000000610d00780c */ /* 0x040fe20002781670 */
        /* <DEDUP_REMOVED lines=11> */
[----:B------:R-:W-:Y:S01]  /*6d60*/  FMNMX.FTZ R10, R74, R41, !PT ;  /* 0x000000294a0a7209 */ /* 0x000fe20007810000 */
[----:B------:R-:W-:Y:S01]  /*6d70*/  FFMA.FTZ R41, R57, UR21, -R8 ;  /* 0x0000001539297c23 */ /* 0x000fe20008010808 */
[----:B------:R-:W-:Y:S02]  /*6d80*/  ISETP.GT.AND P3, PT, R12, 0x70, P2 ;  /* 0x000000700c00780c */ /* 0x000fe40001764270 */
[----:B------:R-:W-:-:S02]  /*6d90*/  ISETP.LT.OR P4, PT, R13, 0x6a, P4 ;  /* 0x0000006a0d00780c */ /* 0x000fc40002781670 */
[----:B------:R-:W-:Y:S01]  /*6da0*/  FSEL R78, R78, -INF , !P5 ;  /* 0xff8000004e4e7808 */ /* 0x000fe20006800000 */
[----:B------:R-:W-:Y:S01]  /*6db0*/  MUFU.EX2 R146, R146 ;  /* 0x0000009200927308 */ /* 0x000fe20000000800 */
[----:B------:R-:W-:Y:S02]  /*6dc0*/  FMNMX.FTZ R45, R75, R10, !PT ;  /* 0x0000000a4b2d7209 */ /* 0x000fe40007810000 */
        /* <DEDUP_REMOVED lines=11> */
[----:B------:R-:W-:-:S02]  /*6e80*/  ISETP.LT.OR P4, PT, R13, 0x79, P4 ;  /* 0x000000790d00780c */ /* 0x000fc40002781670 */
[----:B------:R-:W-:Y:S01]  /*6e90*/  FSEL R83, R83, -INF , !P5 ;  /* 0xff80000053537808 */ /* 0x000fe20006800000 */
[----:B------:R-:W-:Y:S01]  /*6ea0*/  MUFU.EX2 R25, R25 ;  /* 0x0000001900197308 */ /* 0x000fe20000000800 */
[----:B------:R-:W-:Y:S02]  /*6eb0*/  FMNMX.FTZ R10, R82, R45, !PT ;  /* 0x0000002d520a7209 */ /* 0x000fe40007810000 */
[----:B------:R-:W-:Y:S01]  /*6ec0*/  ISETP.LT.OR P2, PT, R13, 0x7a, P2 ;  /* 0x0000007a0d00780c */ /* 0x000fe20001741670 */
[--C-:B------:R-:W-:Y:S01]  /*6ed0*/  FFMA.FTZ R13, R61, UR21, -R8.reuse ;  /* 0x000000153d0d7c23 */ /* 0x100fe20008010808 */
[----:B------:R-:W-:Y:S01]  /*6ee0*/  FSEL R86, R86, -INF , !P4 ;  /* 0xff80000056567808 */ /* 0x000fe20006000000 */
[----:B------:R-:W-:Y:S01]  /*6ef0*/  FFMA.FTZ R61, R81, UR21, -R8 ;  /* 0x00000015513d7c23 */ /* 0x000fe20008010808 */
[----:B------:R-:W-:Y:S01]  /*6f00*/  FMNMX.FTZ R45, R83, R10, !PT ;  /* 0x0000000a532d7209 */ /* 0x000fe20007810000 */
[----:B------:R-:W-:Y:S01]  /*6f10*/  MUFU.EX2 R142, R142 ;  /* 0x0000008e008e7308 */ /* 0x000fe20000000800 */
[----:B------:R-:W-:-:S02]  /*6f20*/  FSEL R87, R87, -INF , !P2 ;  /* 0xff80000057577808 */ /* 0x000fc40005000000 */
[----:B------:R-:W-:Y:S01]  /*6f30*/  FMNMX.FTZ R10, R86, R45, !PT ;  /* 0x0000002d560a7209 */ /* 0x000fe20007810000 */
[----:B------:R-:W-:Y:S01]  /*6f40*/  FFMA.FTZ R45, R65, UR21, -R8 ;  /* 0x00000015412d7c23 */ /* 0x000fe20008010808 */
[----:B------:R-:W-:Y:S02]  /*6f50*/  FSEL R69, R6, RZ, P6 ;  /* 0x000000ff06457208 */ /* 0x000fe40003000000 */
[----:B------:R-:W-:Y:S01]  /*6f60*/  FMNMX.FTZ R10, R87, R10, !PT ;  /* 0x0000000a570a7209 */ /* 0x000fe20007810000 */
[----:B------:R-:W-:Y:S02]  /*6f70*/  MUFU.EX2 R29, R29 ;  /* 0x0000001d001d7308 */ /* 0x000fe40000000800 */
[----:B------:R-:W-:Y:S02]  /*6f80*/  FADD.FTZ R2, -R69, R2 ;  /* 0x0000000245027221 */ /* 0x000fe40000010100 */
[----:B------:R-:W0:Y:S04]  /*6f90*/  SHFL.BFLY PT, R57, R10, 0x2, 0x1f ;  /* 0x0c401f000a397f89 */ /* 0x000e2800000e0000 */
[----:B------:R-:W-:Y:S08]  /*6fa0*/  MUFU.EX2 R136, R136 ;  /* 0x0000008800887308 */ /* 0x000ff00000000800 */
[----:B------:R-:W-:Y:S08]  /*6fb0*/  MUFU.EX2 R33, R33 ;  /* 0x0000002100217308 */ /* 0x000ff00000000800 */
[----:B------:R-:W-:Y:S01]  /*6fc0*/  MUFU.EX2 R138, R138 ;  /* 0x0000008a008a7308 */ /* 0x000fe20000000800 */
[----:B0-----:R-:W-:Y:S01]  /*6fd0*/  FMNMX.FTZ R12, R10, R57, !PT ;  /* 0x000000390a0c7209 */ /* 0x001fe20007810000 */
[----:B------:R-:W-:-:S06]  /*6fe0*/  FFMA.FTZ R57, R77, UR21, -R8 ;  /* 0x000000154d397c23 */ /* 0x000fcc0008010808 */
[----:B------:R-:W-:Y:S01]  /*6ff0*/  MUFU.EX2 R37, R37 ;  /* 0x0000002500257308 */ /* 0x000fe20000000800 */
[----:B------:R-:W0:Y:S07]  /*7000*/  SHFL.BFLY PT, R65, R12, 0x1, 0x1f ;  /* 0x0c201f000c417f89 */ /* 0x000e2e00000e0000 */
[----:B------:R-:W-:Y:S08]  /*7010*/  MUFU.EX2 R132, R132 ;  /* 0x0000008400847308 */ /* 0x000ff00000000800 */
[----:B------:R-:W-:Y:S08]  /*7020*/  MUFU.EX2 R41, R41 ;  /* 0x0000002900297308 */ /* 0x000ff00000000800 */
[----:B------:R-:W-:Y:S01]  /*7030*/  MUFU.EX2 R134, R134 ;  /* 0x0000008600867308 */ /* 0x000fe20000000800 */
[----:B0-----:R-:W-:Y:S01]  /*7040*/  FMNMX.FTZ R8, R12, R65, !PT ;  /* 0x000000410c087209 */ /* 0x001fe20007810000 */
[----:B------:R-:W-:-:S03]  /*7050*/  FMUL.FTZ R65, R2, UR21 ;  /* 0x0000001502417c20 */ /* 0x000fc60008410000 */
[C---:B------:R-:W-:Y:S01]  /*7060*/  FSETP.NEU.FTZ.AND P2, PT, R8.reuse, -INF , PT ;  /* 0xff8000000800780b */ /* 0x040fe20003f5d000 */
[----:B------:R-:W-:Y:S02]  /*7070*/  FMUL.FTZ R32, R8, UR21 ;  /* 0x0000001508207c20 */ /* 0x000fe40008410000 */
[----:B------:R-:W0:Y:S03]  /*7080*/  MUFU.EX2 R65, R65 ;  /* 0x0000004100417308 */ /* 0x000e260000000800 */
        /* <DEDUP_REMOVED lines=10> */
[----:B0-----:R-:W-:Y:S01]  /*7130*/  FFMA.FTZ R28, R65, R5, R148 ;  /* 0x00000005411c7223 */ /* 0x001fe20000010094 */
[--C-:B------:R-:W-:Y:S01]  /*7140*/  FFMA.FTZ R141, R42, UR21, -R32.reuse ;  /* 0x000000152a8d7c23 */ /* 0x100fe20008010820 */
[--C-:B------:R-:W-:Y:S01]  /*7150*/  FFMA.FTZ R20, R43, UR21, -R32.reuse ;  /* 0x000000152b147c23 */ /* 0x100fe20008010820 */
[----:B------:R-:W-:Y:S01]  /*7160*/  FFMA.FTZ R143, R46, UR21, -R32 ;  /* 0x000000152e8f7c23 */ /* 0x000fe20008010820 */
[----:B------:R-:W-:Y:S01]  /*7170*/  FADD.FTZ R5, R7, R28 ;  /* 0x0000001c07057221 */ /* 0x000fe20000010000 */
[----:B------:R-:W-:Y:S01]  /*7180*/  MUFU.EX2 R2, R2 ;  /* 0x0000000200027308 */ /* 0x000fe20000000800 */
[--C-:B------:R-:W-:Y:S01]  /*7190*/  FFMA.FTZ R24, R47, UR21, -R32.reuse ;  /* 0x000000152f187c23 */ /* 0x100fe20008010820 */
[--C-:B------:R-:W-:Y:S01]  /*71a0*/  FFMA.FTZ R137, R50, UR21, -R32.reuse ;  /* 0x0000001532897c23 */ /* 0x100fe20008010820 */
[----:B------:R-:W-:Y:S01]  /*71b0*/  FADD.FTZ R28, R150, R5 ;  /* 0x00000005961c7221 */ /* 0x000fe20000010000 */
[----:B------:R-:W-:Y:S01]  /*71c0*/  FSEL R5, R8, RZ, P2 ;  /* 0x000000ff08057208 */ /* 0x000fe20001000000 */
[--C-:B------:R-:W-:Y:S01]  /*71d0*/  FFMA.FTZ R26, R51, UR21, -R32.reuse ;  /* 0x00000015331a7c23 */ /* 0x100fe20008010820 */
[----:B------:R-:W-:Y:S01]  /*71e0*/  FFMA.FTZ R139, R54, UR21, -R32 ;  /* 0x00000015368b7c23 */ /* 0x000fe20008010820 */
[----:B------:R-:W-:Y:S01]  /*71f0*/  FADD.FTZ R15, R9, R28 ;  /* 0x0000001c090f7221 */ /* 0x000fe20000010000 */
[----:B------:R-:W-:Y:S01]  /*7200*/  MUFU.EX2 R151, R151 ;  /* 0x0000009700977308 */ /* 0x000fe20000000800 */
[----:B------:R-:W-:Y:S01]  /*7210*/  FADD.FTZ R5, -R5, R0 ;  /* 0x0000000005057221 */ /* 0x000fe20000010100 */
[--C-:B------:R-:W-:Y:S01]  /*7220*/  FFMA.FTZ R28, R55, UR21, -R32.reuse ;  /* 0x00000015371c7c23 */ /* 0x100fe20008010820 */
[----:B------:R-:W-:Y:S01]  /*7230*/  FADD.FTZ R30, R144, R15 ;  /* 0x0000000f901e7221 */ /* 0x000fe20000010000 */
[--C-:B------:R-:W-:Y:S01]  /*7240*/  FFMA.FTZ R133, R58, UR21, -R32.reuse ;  /* 0x000000153a857c23 */ /* 0x100fe20008010820 */
[----:B------:R-:W-:Y:S01]  /*7250*/  FMUL.FTZ R0, R5, UR21 ;  /* 0x0000001505007c20 */ /* 0x000fe20008410000 */
[----:B------:R-:W-:Y:S01]  /*7260*/  FFMA.FTZ R135, R62, UR21, -R32 ;  /* 0x000000153e877c23 */ /* 0x000fe20008010820 */
[----:B------:R-:W-:Y:S01]  /*7270*/  FADD.FTZ R15, R11, R30 ;  /* 0x0000001e0b0f7221 */ /* 0x000fe20000010000 */
[----:B------:R-:W-:Y:S01]  /*7280*/  MUFU.EX2 R10, R10 ;  /* 0x0000000a000a7308 */ /* 0x000fe20000000800 */
[----:B------:R-:W-:Y:S01]  /*7290*/  F2FP.F16.F32.PACK_AB R148, R7, R148 ;  /* 0x000000940794723e */ /* 0x000fe200000000ff */
[----:B------:R-:W-:Y:S01]  /*72a0*/  FFMA.FTZ R129, R66, UR21, -R32 ;  /* 0x0000001542817c23 */ /* 0x000fe20008010820 */
[----:B------:R-:W-:Y:S01]  /*72b0*/  FADD.FTZ R30, R146, R15 ;  /* 0x0000000f921e7221 */ /* 0x000fe20000010000 */
[----:B------:R-:W-:-:S02]  /*72c0*/  IMAD.U32 R15, RZ, RZ, UR47 ;  /* 0x0000002fff0f7e24 */ /* 0x000fc4000f8e00ff */
[--C-:B------:R-:W-:Y:S01]  /*72d0*/  FFMA.FTZ R131, R70, UR21, -R32.reuse ;  /* 0x0000001546837c23 */ /* 0x100fe20008010820 */
[----:B------:R-:W-:Y:S01]  /*72e0*/  FFMA.FTZ R74, R74, UR21, -R32 ;  /* 0x000000154a4a7c23 */ /* 0x000fe20008010820 */
[----:B------:R-:W-:Y:S01]  /*72f0*/  FADD.FTZ R5, R21, R30 ;  /* 0x0000001e15057221 */ /* 0x000fe20000010000 */
[----:B------:R-:W0:Y:S01]  /*7300*/  MUFU.EX2 R0, R0 ;  /* 0x0000000000007308 */ /* 0x000e220000000800 */
[----:B------:R-:W-:Y:S01]  /*7310*/  @!P1 LEA R15, R15, UR45, 0x3 ;  /* 0x0000002d0f0f9c11 */ /* 0x000fe2000f8e18ff */
[--C-:B------:R-:W-:Y:S01]  /*7320*/  FFMA.FTZ R75, R75, UR21, -R32.reuse ;  /* 0x000000154b4b7c23 */ /* 0x100fe20008010820 */
[----:B------:R-:W-:Y:S01]  /*7330*/  FADD.FTZ R30, R140, R5 ;  /* 0x000000058c1e7221 */ /* 0x000fe20000010000 */
[--C-:B------:R-:W-:Y:S01]  /*7340*/  FFMA.FTZ R78, R78, UR21, -R32.reuse ;  /* 0x000000154e4e7c23 */ /* 0x100fe20008010820 */
[----:B------:R-:W-:Y:S01]  /*7350*/  FFMA.FTZ R79, R79, UR21, -R32 ;  /* 0x000000154f4f7c23 */ /* 0x000fe20008010820 */
[----:B------:R-:W-:Y:S02]  /*7360*/  @!P1 VIADD R15, R15, 0x16860 ;  /* 0x000168600f0f9836 */ /* 0x000fe40000000000 */
[----:B------:R-:W-:Y:S01]  /*7370*/  FADD.FTZ R5, R25, R30 ;  /* 0x0000001e19057221 */ /* 0x000fe20000010000 */
[----:B------:R-:W1:Y:S01]  /*7380*/  MUFU.EX2 R145, R145 ;  /* 0x0000009100917308 */ /* 0x000e620000000800 */
[--C-:B------:R-:W-:Y:S01]  /*7390*/  FFMA.FTZ R30, R59, UR21, -R32.reuse ;  /* 0x000000153b1e7c23 */ /* 0x100fe20008010820 */
[--C-:B------:R-:W-:Y:S01]  /*73a0*/  FFMA.FTZ R82, R82, UR21, -R32.reuse ;  /* 0x0000001552527c23 */ /* 0x100fe20008010820 */
[----:B------:R-:W-:Y:S01]  /*73b0*/  FADD.FTZ R34, R142, R5 ;  /* 0x000000058e227221 */ /* 0x000fe20000010000 */
[----:B------:R-:W-:Y:S01]  /*73c0*/  @!P1 PRMT R5, RZ, 0x654, R15 ;  /* 0x00000654ff059816 */ /* 0x000fe2000000000f */
[--C-:B------:R-:W-:Y:S01]  /*73d0*/  FFMA.FTZ R83, R83, UR21, -R32.reuse ;  /* 0x0000001553537c23 */ /* 0x100fe20008010820 */
[----:B------:R-:W-:Y:S01]  /*73e0*/  FFMA.FTZ R86, R86, UR21, -R32 ;  /* 0x0000001556567c23 */ /* 0x000fe20008010820 */
[----:B------:R-:W-:Y:S01]  /*73f0*/  FADD.FTZ R15, R29, R34 ;  /* 0x000000221d0f7221 */ /* 0x000fe20000010000 */
[----:B------:R2:W-:Y:S01]  /*7400*/  @!P1 SYNCS.ARRIVE.TRANS64.RED.A1T0 RZ, [R5+URZ], RZ ;  /* 0x000000ff05ff99a7 */ /* 0x0005e2000810043f */
[----:B------:R-:W3:Y:S01]  /*7410*/  MUFU.EX2 R12, R12 ;  /* 0x0000000c000c7308 */ /* 0x000ee20000000800 */
[----:B------:R-:W-:Y:S01]  /*7420*/  ISETP.GT.AND P2, PT, R3, UR27, PT ;  /* 0x0000001b03007c0c */ /* 0x000fe2000bf44270 */
[----:B------:R-:W-:Y:S01]  /*7430*/  FADD.FTZ R34, R136, R15 ;  /* 0x0000000f88227221 */ /* 0x000fe20000010000 */
[----:B------:R-:W-:Y:S01]  /*7440*/  UMOV UR47, UR26 ;  /* 0x0000001a002f7c82 */ /* 0x000fe20008000000 */
[-C--:B0-----:R-:W-:Y:S01]  /*7450*/  FMUL.FTZ R90, R90, R0.reuse ;  /* 0x000000005a5a7220 */ /* 0x081fe20000410000 */
[----:B------:R-:W-:Y:S01]  /*7460*/  FMUL.FTZ R91, R91, R0 ;  /* 0x000000005b5b7220 */ /* 0x000fe20000410000 */
[----:B------:R-:W-:Y:S01]  /*7470*/  FADD.FTZ R15, R33, R34 ;  /* 0x00000022210f7221 */ /* 0x000fe20000010000 */
[----:B--2---:R-:W-:Y:S01]  /*7480*/  FFMA.FTZ R5, R0, R4, R149 ;  /* 0x0000000400057223 */ /* 0x004fe20000010095 */
[----:B------:R-:W0:Y:S01]  /*7490*/  MUFU.EX2 R147, R147 ;  /* 0x0000009300937308 */ /* 0x000e220000000800 */
[--C-:B------:R-:W-:Y:S01]  /*74a0*/  FFMA.FTZ R4, R63, UR21, -R32.reuse ;  /* 0x000000153f047c23 */ /* 0x100fe20008010820 */
[----:B------:R-:W-:Y:S01]  /*74b0*/  FFMA.FTZ R34, R67, UR21, -R32 ;  /* 0x0000001543227c23 */ /* 0x000fe20008010820 */
[C---:B------:R-:W-:Y:S01]  /*74c0*/  FADD.FTZ R36, R2.reuse, R5 ;  /* 0x0000000502247221 */ /* 0x040fe20000010000 */
[----:B------:R-:W-:Y:S01]  /*74d0*/  F2FP.F16.F32.PACK_AB R149, R2, R149 ;  /* 0x000000950295723e */ /* 0x000fe200000000ff */
[-C--:B------:R-:W-:Y:S01]  /*74e0*/  FMUL.FTZ R94, R94, R0.reuse ;  /* 0x000000005e5e7220 */ /* 0x080fe20000410000 */
[-C--:B------:R-:W-:Y:S01]  /*74f0*/  FMUL.FTZ R95, R95, R0.reuse ;  /* 0x000000005f5f7220 */ /* 0x080fe20000410000 */
[----:B------:R-:W-:Y:S01]  /*7500*/  FADD.FTZ R5, R151, R36 ;  /* 0x0000002497057221 */ /* 0x000fe20000010000 */
[----:B------:R-:W2:Y:S01]  /*7510*/  MUFU.EX2 R14, R14 ;  /* 0x0000000e000e7308 */ /* 0x000ea20000000800 */
[----:B------:R-:W-:Y:S01]  /*7520*/  FADD.FTZ R36, R138, R15 ;  /* 0x0000000f8a247221 */ /* 0x000fe20000010000 */
[-C--:B------:R-:W-:Y:S01]  /*7530*/  FMUL.FTZ R98, R98, R0.reuse ;  /* 0x0000000062627220 */ /* 0x080fe20000410000 */
[----:B------:R-:W-:Y:S01]  /*7540*/  FADD.FTZ R38, R10, R5 ;  /* 0x000000050a267221 */ /* 0x000fe20000010000 */
[-C--:B------:R-:W-:Y:S01]  /*7550*/  FMUL.FTZ R99, R99, R0.reuse ;  /* 0x0000000063637220 */ /* 0x080fe20000410000 */
[----:B------:R-:W-:Y:S01]  /*7560*/  FADD.FTZ R15, R37, R36 ;  /* 0x00000024250f7221 */ /* 0x000fe20000010000 */
[----:B------:R-:W-:Y:S01]  /*7570*/  FFMA.FTZ R36, R71, UR21, -R32 ;  /* 0x0000001547247c23 */ /* 0x000fe20008010820 */
[----:B-1----:R-:W-:Y:S01]  /*7580*/  FADD.FTZ R5, R145, R38 ;  /* 0x0000002691057221 */ /* 0x002fe20000010000 */
[----:B------:R-:W1:Y:S01]  /*7590*/  MUFU.EX2 R141, R141 ;  /* 0x0000008d008d7308 */ /* 0x000e620000000800 */
[----:B------:R-:W-:Y:S01]  /*75a0*/  FADD.FTZ R40, R132, R15 ;  /* 0x0000000f84287221 */ /* 0x000fe20000010000 */
[----:B------:R-:W-:Y:S01]  /*75b0*/  FFMA.FTZ R32, R87, UR21, -R32 ;  /* 0x0000001557207c23 */ /* 0x000fe20008010820 */
[----:B---3--:R-:W-:Y:S01]  /*75c0*/  FADD.FTZ R38, R12, R5 ;  /* 0x000000050c267221 */ /* 0x008fe20000010000 */
[-C--:B------:R-:W-:Y:S01]  /*75d0*/  FMUL.FTZ R102, R102, R0.reuse ;  /* 0x0000000066667220 */ /* 0x080fe20000410000 */
[----:B------:R-:W-:Y:S01]  /*75e0*/  FADD.FTZ R15, R41, R40 ;  /* 0x00000028290f7221 */ /* 0x000fe20000010000 */
[-C--:B------:R-:W-:Y:S01]  /*75f0*/  FMUL.FTZ R103, R103, R0.reuse ;  /* 0x0000000067677220 */ /* 0x080fe20000410000 */
[----:B0-----:R-:W-:Y:S01]  /*7600*/  FADD.FTZ R5, R147, R38 ;  /* 0x0000002693057221 */ /* 0x001fe20000010000 */
[----:B------:R-:W0:Y:S01]  /*7610*/  MUFU.EX2 R13, R13 ;  /* 0x0000000d000d7308 */ /* 0x000e220000000800 */
[----:B------:R-:W-:Y:S01]  /*7620*/  FADD.FTZ R40, R134, R15 ;  /* 0x0000000f86287221 */ /* 0x000fe20000010000 */
[-C--:B------:R-:W-:Y:S01]  /*7630*/  FMUL.FTZ R106, R106, R0.reuse ;  /* 0x000000006a6a7220 */ /* 0x080fe20000410000 */
[----:B--2---:R-:W-:Y:S01]  /*7640*/  FADD.FTZ R38, R14, R5 ;  /* 0x000000050e267221 */ /* 0x004fe20000010000 */
        /* <DEDUP_REMOVED lines=8> */
[----:B------:R-:W-:Y:S01]  /*76d0*/  FMUL.FTZ R119, R119, R0 ;  /* 0x0000000077777220 */ /* 0x000fe20000410000 */
[----:B------:R-:W-:Y:S01]  /*76e0*/  F2FP.F16.F32.PACK_AB R150, R9, R150 ;  /* 0x000000960996723e */ /* 0x000fe200000000ff */
[-C--:B------:R-:W-:Y:S01]  /*76f0*/  FMUL.FTZ R88, R88, R65.reuse ;  /* 0x0000004158587220 */ /* 0x080fe20000410000 */
[----:B------:R-:W-:Y:S01]  /*7700*/  F2FP.F16.F32.PACK_AB R144, R11, R144 ;  /* 0x000000900b90723e */ /* 0x000fe200000000ff */
[----:B------:R-:W1:Y:S01]  /*7710*/  MUFU.EX2 R128, R128 ;  /* 0x0000008000807308 */ /* 0x000e620000000800 */
[----:B0-----:R-:W-:Y:S01]  /*7720*/  FADD.FTZ R15, R13, R40 ;  /* 0x000000280d0f7221 */ /* 0x001fe20000010000 */
[----:B------:R-:W-:Y:S01]  /*7730*/  F2FP.F16.F32.PACK_AB R146, R21, R146 ;  /* 0x000000921592723e */ /* 0x000fe200000000ff */
[-C--:B------:R-:W-:Y:S01]  /*7740*/  FMUL.FTZ R89, R89, R65.reuse ;  /* 0x0000004159597220 */ /* 0x080fe20000410000 */
[----:B------:R-:W-:Y:S01]  /*7750*/  F2FP.F16.F32.PACK_AB R140, R25, R140 ;  /* 0x0000008c198c723e */ /* 0x000fe200000000ff */
[-C--:B------:R-:W-:Y:S01]  /*7760*/  FMUL.FTZ R92, R92, R65.reuse ;  /* 0x000000415c5c7220 */ /* 0x080fe20000410000 */
[----:B------:R-:W-:Y:S01]  /*7770*/  F2FP.F16.F32.PACK_AB R142, R29, R142 ;  /* 0x0000008e1d8e723e */ /* 0x000fe200000000ff */
[-C--:B------:R-:W-:Y:S01]  /*7780*/  FMUL.FTZ R93, R93, R65.reuse ;  /* 0x000000415d5d7220 */ /* 0x080fe20000410000 */
[----:B------:R-:W0:Y:S01]  /*7790*/  MUFU.EX2 R143, R143 ;  /* 0x0000008f008f7308 */ /* 0x000e220000000800 */
[----:B--2---:R-:W-:Y:S01]  /*77a0*/  FADD.FTZ R38, R20, R5 ;  /* 0x0000000514267221 */ /* 0x004fe20000010000 */
[----:B------:R-:W-:Y:S01]  /*77b0*/  F2FP.F16.F32.PACK_AB R136, R33, R136 ;  /* 0x000000882188723e */ /* 0x000fe200000000ff */
[-C--:B------:R-:W-:Y:S01]  /*77c0*/  FMUL.FTZ R96, R96, R65.reuse ;  /* 0x0000004160607220 */ /* 0x080fe20000410000 */
[----:B------:R-:W-:Y:S01]  /*77d0*/  F2FP.F16.F32.PACK_AB R138, R37, R138 ;  /* 0x0000008a258a723e */ /* 0x000fe200000000ff */
[-C--:B------:R-:W-:Y:S01]  /*77e0*/  FMUL.FTZ R97, R97, R65.reuse ;  /* 0x0000004161617220 */ /* 0x080fe20000410000 */
[----:B------:R-:W-:Y:S01]  /*77f0*/  F2FP.F16.F32.PACK_AB R132, R41, R132 ;  /* 0x000000842984723e */ /* 0x000fe200000000ff */
[-C--:B------:R-:W-:Y:S01]  /*7800*/  FMUL.FTZ R100, R100, R65.reuse ;  /* 0x0000004164647220 */ /* 0x080fe20000410000 */
[----:B------:R-:W2:Y:S01]  /*7810*/  MUFU.EX2 R45, R45 ;  /* 0x0000002d002d7308 */ /* 0x000ea20000000800 */
[----:B-1----:R-:W-:Y:S01]  /*7820*/  FADD.FTZ R40, R128, R15 ;  /* 0x0000000f80287221 */ /* 0x002fe20000010000 */
[----:B------:R-:W-:Y:S01]  /*7830*/  F2FP.F16.F32.PACK_AB R134, R13, R134 ;  /* 0x000000860d86723e */ /* 0x000fe200000000ff */
        /* <DEDUP_REMOVED lines=10> */
[----:B------:R-:W-:Y:S01]  /*78e0*/  FMUL.FTZ R117, R117, R65 ;  /* 0x0000004175757220 */ /* 0x000fe20000410000 */
[----:B------:R-:W-:Y:S01]  /*78f0*/  F2FP.F16.F32.PACK_AB R151, R10, R151 ;  /* 0x000000970a97723e */ /* 0x000fe200000000ff */
[----:B------:R-:W-:Y:S01]  /*7900*/  VIADD R3, R3, 0xffffffff ;  /* 0xffffffff03037836 */ /* 0x000fe20000000000 */
[----:B------:R-:W0:Y:S01]  /*7910*/  MUFU.EX2 R130, R130 ;  /* 0x0000008200827308 */ /* 0x000e220000000800 */
[C---:B--2---:R-:W-:Y:S01]  /*7920*/  FADD.FTZ R15, R45.reuse, R40 ;  /* 0x000000282d0f7221 */ /* 0x044fe20000010000 */
[----:B------:R-:W-:Y:S01]  /*7930*/  F2FP.F16.F32.PACK_AB R128, R45, R128 ;  /* 0x000000802d80723e */ /* 0x000fe200000000ff */
[----:B------:R-:W-:Y:S01]  /*7940*/  IMAD.MOV.U32 R2, RZ, RZ, R6 ;  /* 0x000000ffff027224 */ /* 0x000fe200078e0006 */
[----:B------:R-:W-:Y:S01]  /*7950*/  F2FP.F16.F32.PACK_AB R145, R12, R145 ;  /* 0x000000910c91723e */ /* 0x000fe200000000ff */
[----:B------:R-:W-:Y:S01]  /*7960*/  IMAD.MOV.U32 R0, RZ, RZ, R8 ;  /* 0x000000ffff007224 */ /* 0x000fe200078e0008 */
[----:B------:R-:W-:-:S02]  /*7970*/  F2FP.F16.F32.PACK_AB R147, R14, R147 ;  /* 0x000000930e93723e */ /* 0x000fc400000000ff */
[----:B------:R-:W2:Y:S01]  /*7980*/  MUFU.EX2 R137, R137 ;  /* 0x0000008900897308 */ /* 0x000ea20000000800 */
[----:B-1----:R-:W-:Y:S01]  /*7990*/  FADD.FTZ R38, R24, R5 ;  /* 0x0000000518267221 */ /* 0x002fe20000010000 */
[----:B------:R-:W-:Y:S02]  /*79a0*/  F2FP.F16.F32.PACK_AB R141, R20, R141 ;  /* 0x0000008d148d723e */ /* 0x000fe400000000ff */
[----:B------:R-:W-:-:S04]  /*79b0*/  F2FP.F16.F32.PACK_AB R143, R24, R143 ;  /* 0x0000008f188f723e */ /* 0x000fc800000000ff */
        /* <DEDUP_REMOVED lines=74> */
[----:B------:R-:W-:Y:S01]  /*7e60*/  IMAD.MOV.U32 R0, RZ, RZ, R8 ;  /* 0x000000ffff007224 */ /* 0x000fe200078e0008 */
[----:B------:R-:W-:Y:S01]  /*7e70*/  UMOV UR47, UR26 ;  /* 0x0000001a002f7c82 */ /* 0x000fe20008000000 */
[----:B------:R-:W-:Y:S01]  /*7e80*/  IMAD.MOV.U32 R2, RZ, RZ, R6 ;  /* 0x000000ffff027224 */ /* 0x000fe200078e0006 */
[----:B------:R-:W-:-:S06]  /*7e90*/  UMOV UR50, UR25 ;  /* 0x0000001900327c82 */ /* 0x000fcc0008000000 */
.L_x_13201:
        /* <DEDUP_REMOVED lines=24> */
.L_x_13220:
[----:B------:R-:W-:-:S11]  /*8020*/  UISETP.NE.AND UP1, UPT, UR14, 0x1, UPT ;  /* 0x000000010e00788c */ /* 0x000fd6000bf25270 */
[----:B------:R-:W-:Y:S02]  /*8030*/  @UP1 ULDC.64 UR18, c[0x0][0x9e8] ;  /* 0x00027a0000121ab9 */ /* 0x000fe40000000a00 */
[----:B------:R-:W-:-:S04]  /*8040*/  UIMAD.WIDE.U32 UR6, UR10, UR18, URZ ;  /* 0x000000120a0672a5 */ /* 0x000fc8000f8e003f */
[----:B------:R-:W-:-:S12]  /*8050*/  @UP1 USHF.R.U32.HI UR10, URZ, UR19, UR7 ;  /* 0x000000133f0a1299 */ /* 0x000fd80008011607 */
.L_x_13221:
[----:B------:R-:W-:-:S04]  /*8060*/  UIMAD UR10, UR10, UR14, URZ ;  /* 0x0000000e0a0a72a4 */ /* 0x000fc8000f8e023f */
[----:B------:R-:W-:-:S04]  /*8070*/  UISETP.LT.AND UP1, UPT, UR23, UR10, UPT ;  /* 0x0000000a1700728c */ /* 0x000fc8000bf21270 */
[----:B------:R-:W-:-:S12]  /*8080*/  USEL UR23, UR23, UR10, !UP1 ;  /* 0x0000000a17177287 */ /* 0x000fd8000c800000 */
.L_x_13219:
        /* <DEDUP_REMOVED lines=13> */
.L_x_13231:
        /* <DEDUP_REMOVED lines=9> */
.L_x_13224:
[----:B------:R-:W-:Y:S01]  /*81f0*/  ULEA UR6, UR47, UR45, 0x3 ;  /* 0x0000002d2f067291 */ /* 0x000fe2000f8e183f */
[----:B------:R-:W-:-:S05]  /*8200*/  IMAD.U32 R0, RZ, RZ, UR50 ;  /* 0x00000032ff007e24 */ /* 0x000fca000f8e00ff */
[----:B------:R-:W-:-:S04]  /*8210*/  SHF.L.U32 R0, R0, 0x1f, RZ ;  /* 0x0000001f00007819 */ /* 0x000fc800000006ff */
[----:B------:R0:W1:Y:S01]  /*8220*/  SYNCS.PHASECHK.TRANS64.TRYWAIT P2, [UR6+0x16830], R0 ;  /* 0x01683000ff0075a7 */ /* 0x0000620008040146 */
[----:B------:R-:W-:Y:S05]  /*8230*/  @!P0 BRA `(.L_x_13225) ;  /* 0x0000000000048947 */ /* 0x000fea0003800000 */
[----:B------:R-:W-:Y:S01]  /*8240*/  BPT.TRAP 0x1 ;  /* 0x000000040000795c */ /* 0x000fe20000300000 */
.L_x_13225:
[----:B-1----:R-:W-:Y:S05]  /*8250*/  @P2 BRA `(.L_x_13223) ;  /* 0x0000000000082947 */ /* 0x002fea0003800000 */
[----:B------:R-:W1:Y:S02]  /*8260*/  SYNCS.PHASECHK.TRANS64.TRYWAIT P2, [UR6+0x16830], R0 ;  /* 0x01683000ff0075a7 */ /* 0x000e640008040146 */
[----:B-1----:R-:W-:Y:S05]  /*8270*/  @!P2 BRA `(.L_x_13226) ;  /* 0x000000dc001ca947 */ /* 0x002fea0003800000 */
.L_x_13223:
[----:B------:R-:W2:Y:S01]  /*8280*/  S2R R2, SR_TID.X ;  /* 0x0000000000027919 */ /* 0x000ea20000002100 */
        /* <DEDUP_REMOVED lines=8> */
[----:B--2---:R-:W-:-:S05]  /*8310*/  SHF.R.U32.HI R2, RZ, 0x7, R2 ;  /* 0x00000007ff027819 */ /* 0x004fca0000011602 */
[----:B01----:R-:W-:-:S05]  /*8320*/  VIADD R0, R2, 0x8 ;  /* 0x0000000802007836 */ /* 0x003fca0000000000 */
        /* <DEDUP_REMOVED lines=16> */
.L_x_13228:
[----:B------:R-:W-:Y:S01]  /*8430*/  ULEA UR6, UR23, UR45, 0x3 ;  /* 0x0000002d17067291 */ /* 0x000fe2000f8e183f */
[----:B------:R-:W-:-:S05]  /*8440*/  IMAD.U32 R0, RZ, RZ, UR24 ;  /* 0x00000018ff007e24 */ /* 0x000fca000f8e00ff */
[----:B------:R-:W-:-:S04]  /*8450*/  SHF.L.U32 R0, R0, 0x1f, RZ ;  /* 0x0000001f00007819 */ /* 0x000fc800000006ff */
[----:B------:R0:W1:Y:S01]  /*8460*/  SYNCS.PHASECHK.TRANS64.TRYWAIT P2, [UR6+0x16850], R0 ;  /* 0x01685000ff0075a7 */ /* 0x0000620008040146 */
[----:B------:R-:W-:Y:S05]  /*8470*/  @!P0 BRA `(.L_x_13229) ;  /* 0x0000000000048947 */ /* 0x000fea0003800000 */
[----:B------:R-:W-:Y:S01]  /*8480*/  BPT.TRAP 0x1 ;  /* 0x000000040000795c */ /* 0x000fe20000300000 */
.L_x_13229:
[----:B-1----:R-:W-:Y:S05]  /*8490*/  @P2 BRA `(.L_x_13227) ;  /* 0x0000000000082947 */ /* 0x002fea0003800000 */
[----:B------:R-:W1:Y:S02]  /*84a0*/  SYNCS.PHASECHK.TRANS64.TRYWAIT P2, [UR6+0x16850], R0 ;  /* 0x01685000ff0075a7 */ /* 0x000e640008040146 */
[----:B-1----:R-:W-:Y:S05]  /*84b0*/  @!P2 BRA `(.L_x_13230) ;  /* 0x000000d800a4a947 */ /* 0x002fea0003800000 */
.L_x_13227:
[----:B------:R-:W-:Y:S01]  /*84c0*/  UIADD3 UR6, UR45, 0x400, URZ ;  /* 0x000004002d067890 */ /* 0x000fe2000fffe03f */
[----:B------:R-:W-:Y:S01]  /*84d0*/  WARPGROUP.ARRIVE ;  /* 0x00000000000079c5 */ /* 0x000fe20000000000 */
[----:B------:R-:W-:Y:S01]  /*84e0*/  UMOV UR7, 0x40000040 ;  /* 0x4000004000077882 */ /* 0x000fe20000000000 */
[----:B01----:R-:W-:Y:S01]  /*84f0*/  FMNMX.FTZ R0, R24, R7, !PT ;  /* 0x0000000718007209 */ /* 0x003fe20007810000 */
[----:B------:R-:W-:Y:S01]  /*8500*/  USHF.R.U32.HI UR6, URZ, 0x4, UR6 ;  /* 0x000000043f067899 */ /* 0x000fe20008011606 */
[----:B------:R-:W-:Y:S02]  /*8510*/  UMOV UR24, UR50 ;  /* 0x0000003200187c82 */ /* 0x000fe40008000000 */
[----:B------:R-:W-:Y:S01]  /*8520*/  FMNMX.FTZ R9, R25, R0, !PT ;  /* 0x0000000019097209 */ /* 0x000fe20007810000 */
[----:B------:R-:W-:-:S03]  /*8530*/  ULOP3.LUT UR6, UR6, 0x3fff, URZ, 0xc0, !UPT ;  /* 0x00003fff06067892 */ /* 0x000fc6000f8ec03f */
[----:B------:R-:W-:Y:S01]  /*8540*/  FMNMX.FTZ R0, R28, R9, !PT ;  /* 0x000000091c007209 */ /* 0x000fe20007810000 */
[----:B------:R-:W-:-:S03]  /*8550*/  ULEA UR10, UR23, UR6, 0xa ;  /* 0x00000006170a7291 */ /* 0x000fc6000f8e503f */
[----:B------:R-:W-:-:S04]  /*8560*/  FMNMX.FTZ R9, R29, R0, !PT ;  /* 0x000000001d097209 */ /* 0x000fc80007810000 */
[----:B------:R-:W-:Y:S01]  /*8570*/  UMOV UR6, UR10 ;  /* 0x0000000a00067c82 */ /* 0x000fe20008000000 */
        /* <DEDUP_REMOVED lines=44> */
[----:B------:R-:W-:Y:S01]  /*8840*/  FMNMX.FTZ R11, R35, R0, !PT ;  /* 0x00000000230b7209 */ /* 0x000fe20007810000 */
[----:B------:R-:W-:Y:S02]  /*8850*/  WARPGROUP.DEPBAR.LE gsb0, 0x0 ;  /* 0x00008000000079c5 */ /* 0x000fe40000010000 */
[----:B------:R-:W-:Y:S01]  /*8860*/  WARPGROUP.ARRIVE ;  /* 0x00000000000079c5 */ /* 0x000fe20000000000 */
[----:B------:R-:W-:Y:S02]  /*8870*/  FMNMX.FTZ R0, R38, R11, !PT ;  /* 0x0000000b26007209 */ /* 0x000fe40007810000 */
[----:B0-----:R-:W-:Y:S02]  /*8880*/  FMNMX.FTZ R2, R9, R2, !PT ;  /* 0x0000000209027209 */ /* 0x001fe40007810000 */
[----:B------:R-:W-:Y:S01]  /*8890*/  FMNMX.FTZ R11, R39, R0, !PT ;  /* 0x00000000270b7209 */ /* 0x000fe20007810000 */
[----:B------:R-:W-:Y:S01]  /*88a0*/  HGMMA.64x64x16.F32 R88, R140, gdesc[UR4].tnspB, R88, gsb0 ;  /* 0x40e000048c587df0 */ /* 0x000fe20008000858 */
[----:B------:R-:W-:Y:S01]  /*88b0*/  UIADD3 UR6, UR10, 0x180, URZ ;  /* 0x000001800a067890 */ /* 0x000fe2000fffe03f */
[----:B------:R-:W-:Y:S01]  /*88c0*/  FMUL.FTZ R8, R2, UR21 ;  /* 0x0000001502087c20 */ /* 0x000fe20008410000 */
[----:B------:R-:W-:Y:S01]  /*88d0*/  UMOV UR7, 0x40000040 ;  /* 0x4000004000077882 */ /* 0x000fe20000000000 */
[----:B------:R-:W-:Y:S01]  /*88e0*/  FMNMX.FTZ R0, R42, R11, !PT ;  /* 0x0000000b2a007209 */ /* 0x000fe20007810000 */
[----:B------:R-:W-:Y:S01]  /*88f0*/  FADD.FTZ R7, -R2, R7 ;  /* 0x0000000702077221 */ /* 0x000fe20000010100 */
        /* <DEDUP_REMOVED lines=36> */
[----:B------:R-:W1:Y:S01]  /*8b40*/  MUFU.EX2 R7, R7 ;  /* 0x0000000700077308 */ /* 0x000e620000000800 */
[----:B------:R-:W-:-:S04]  /*8b50*/  FMNMX.FTZ R21, R63, R0, !PT ;  /* 0x000000003f157209 */ /* 0x000fc80007810000 */
[----:B------:R-:W-:-:S03]  /*8b60*/  FMNMX.FTZ R0, R66, R21, !PT ;  /* 0x0000001542007209 */ /* 0x000fc60007810000 */
[----:B------:R-:W2:Y:S01]  /*8b70*/  MUFU.EX2 R9, R9 ;  /* 0x0000000900097308 */ /* 0x000ea20000000800 */
        /* <DEDUP_REMOVED lines=15> */
[----:B------:R-:W-:Y:S01]  /*8c70*/  HGMMA.64x64x16.F32 R88, R136, gdesc[UR4].tnspB, R88, gsb0 ;  /* 0x40e0000488587df0 */ /* 0x000fe20008000858 */
[----:B------:R-:W-:Y:S01]  /*8c80*/  UIADD3 UR6, UR10, 0x200, URZ ;  /* 0x000002000a067890 */ /* 0x000fe2000fffe03f */
[----:B------:R-:W-:Y:S01]  /*8c90*/  FFMA.FTZ R44, R81, UR21, -R8 ;  /* 0x00000015512c7c23 */ /* 0x000fe20008010808 */
[----:B------:R-:W-:Y:S01]  /*8ca0*/  UMOV UR7, 0x40000040 ;  /* 0x4000004000077882 */ /* 0x000fe20000000000 */
        /* <DEDUP_REMOVED lines=16> */
[----:B0-----:R-:W-:-:S07]  /*8db0*/  FMNMX.FTZ R0, R45, R0, !PT ;  /* 0x000000002d007209 */ /* 0x001fce0007810000 */
[----:B------:R-:W-:Y:S01]  /*8dc0*/  MUFU.EX2 R21, R57 ;  /* 0x0000003900157308 */ /* 0x000fe20000000800 */
[----:B------:R-:W-:Y:S02]  /*8dd0*/  WARPGROUP.DEPBAR.LE gsb0, 0x0 ;  /* 0x00008000000079c5 */ /* 0x000fe40000010000 */
[----:B------:R-:W-:Y:S01]  /*8de0*/  WARPGROUP.ARRIVE ;  /* 0x00000000000079c5 */ /* 0x000fe20000000000 */
[--C-:B------:R-:W-:Y:S01]  /*8df0*/  FFMA.FTZ R136, R48, UR21, -R8.reuse ;  /* 0x0000001530887c23 */ /* 0x100fe20008010808 */
[----:B------:R-:W-:Y:S01]  /*8e00*/  FMUL.FTZ R48, R0, UR21 ;  /* 0x0000001500307c20 */ /* 0x000fe20008410000 */
[----:B------:R-:W-:Y:S02]  /*8e10*/  FFMA.FTZ R138, R52, UR21, -R8 ;  /* 0x00000015348a7c23 */ /* 0x000fe40008010808 */
[----:B------:R-:W-:Y:S01]  /*8e20*/  MUFU.EX2 R25, R61 ;  /* 0x0000003d00197308 */ /* 0x000fe20000000800 */
[----:B------:R-:W-:Y:S01]  /*8e30*/  HGMMA.64x64x16.F32 R88, R132, gdesc[UR4].tnspB, R88, gsb0 ;  /* 0x40e0000484587df0 */ /* 0x000fe20008000858 */
        /* <DEDUP_REMOVED lines=33> */
[----:B------:R-:W-:-:S06]  /*9050*/  FFMA.FTZ R86, R86, UR21, -R48 ;  /* 0x0000001556567c23 */ /* 0x000fcc0008010830 */
[----:B------:R-:W-:Y:S08]  /*9060*/  MUFU.EX2 R145, R145 ;  /* 0x0000009100917308 */ /* 0x000ff00000000800 */
[----:B------:R-:W-:Y:S08]  /*9070*/  MUFU.EX2 R34, R34 ;  /* 0x0000002200227308 */ /* 0x000ff00000000800 */
[----:B------:R-:W-:Y:S08]  /*9080*/  MUFU.EX2 R147, R147 ;  /* 0x0000009300937308 */ /* 0x000ff00000000800 */
[----:B------:R-:W-:Y:S08]  /*9090*/  MUFU.EX2 R52, R52 ;  /* 0x0000003400347308 */ /* 0x000ff00000000800 */
[----:B------:R-:W-:Y:S01]  /*90a0*/  MUFU.EX2 R141, R141 ;  /* 0x0000008d008d7308 */ /* 0x000fe20000000800 */
[----:B------:R-:W-:-:S02]  /*90b0*/  WARPGROUP.DEPBAR.LE gsb0, 0x0 ;  /* 0x00008000000079c5 */ /* 0x000fc40000010000 */
[----:B------:R-:W-:-:S06]  /*90c0*/  WARPGROUP.ARRIVE ;  /* 0x00000000000079c5 */ /* 0x000fcc0000000000 */
[----:B------:R-:W0:Y:S01]  /*90d0*/  S2R R135, SR_TID.X ;  /* 0x0000000000877919 */ /* 0x000e220000002100 */
[--C-:B------:R-:W-:Y:S01]  /*90e0*/  FFMA.FTZ R132, R56, UR21, -R8.reuse ;  /* 0x0000001538847c23 */ /* 0x100fe20008010808 */
[----:B------:R-:W-:Y:S01]  /*90f0*/  FFMA.FTZ R134, R60, UR21, -R8 ;  /* 0x000000153c867c23 */ /* 0x000fe20008010808 */
[----:B------:R-:W-:Y:S01]  /*9100*/  FADD.FTZ R8, -R0, R6 ;  /* 0x0000000600087221 */ /* 0x000fe20000010100 */
[----:B-1----:R-:W-:Y:S01]  /*9110*/  FFMA.FTZ R56, R7, R5, R148 ;  /* 0x0000000507387223 */ /* 0x002fe20000010094 */
[----:B------:R-:W-:Y:S01]  /*9120*/  HGMMA.64x64x16.F32 R88, R128, gdesc[UR4].tnspB, R88, gsb0 ;  /* 0x40e0000480587df0 */ /* 0x000fe20008000858 */
[----:B------:R-:W-:Y:S01]  /*9130*/  UIADD3 UR6, UR10, 0x300, URZ ;  /* 0x000003000a067890 */ /* 0x000fe2000fffe03f */
[----:B------:R-:W-:Y:S01]  /*9140*/  FMUL.FTZ R8, R8, UR21 ;  /* 0x0000001508087c20 */ /* 0x000fe20008410000 */
[----:B------:R-:W-:Y:S01]  /*9150*/  UMOV UR7, 0x40000040 ;  /* 0x4000004000077882 */ /* 0x000fe20000000000 */
[----:B------:R-:W-:Y:S01]  /*9160*/  FFMA.FTZ R133, R58, UR21, -R48 ;  /* 0x000000153a857c23 */ /* 0x000fe20008010830 */
[----:B------:R-:W-:Y:S01]  /*9170*/  MUFU.EX2 R38, R38 ;  /* 0x0000002600267308 */ /* 0x000fe20000000800 */
[----:B--2---:R-:W-:-:S07]  /*9180*/  F2FP.F16.F32.PACK_AB R148, R9, R148 ;  /* 0x000000940994723e */ /* 0x004fce00000000ff */
[----:B------:R-:W1:Y:S08]  /*9190*/  MUFU.EX2 R8, R8 ;  /* 0x0000000800087308 */ /* 0x000e700000000800 */
[----:B------:R-:W-:Y:S01]  /*91a0*/  MUFU.EX2 R143, R143 ;  /* 0x0000008f008f7308 */ /* 0x000fe20000000800 */
[----:B0-----:R-:W-:Y:S02]  /*91b0*/  SHF.R.U32.HI R49, RZ, 0x7, R135 ;  /* 0x00000007ff317819 */ /* 0x001fe40000011687 */
[----:B------:R-:W-:Y:S01]  /*91c0*/  ISETP.GE.U32.AND P2, PT, R135, 0x180, PT ;  /* 0x000001808700780c */ /* 0x000fe20003f46070 */
[----:B-1----:R-:W-:-:S04]  /*91d0*/  FFMA.FTZ R5, R8, R4, R149 ;  /* 0x0000000408057223 */ /* 0x002fc80000010095 */
[----:B------:R-:W-:Y:S01]  /*91e0*/  MUFU.EX2 R42, R42 ;  /* 0x0000002a002a7308 */ /* 0x000fe20000000800 */
[----:B------:R-:W-:Y:S02]  /*91f0*/  VIADD R31, R49, 0x9 ;  /* 0x00000009311f7836 */ /* 0x000fe40000000000 */
[----:B------:R-:W-:Y:S01]  /*9200*/  FFMA.FTZ R135, R62, UR21, -R48 ;  /* 0x000000153e877c23 */ /* 0x000fe20008010830 */
[----:B------:R-:W-:Y:S02]  /*9210*/  F2FP.F16.F32.PACK_AB R149, R26, R149 ;  /* 0x000000951a95723e */ /* 0x000fe400000000ff */
[----:B------:R-:W-:Y:S02]  /*9220*/  SEL R31, R31, 0x9, !P2 ;  /* 0x000000091f1f7807 */ /* 0x000fe40005000000 */
[----:B------:R-:W-:Y:S01]  /*9230*/  MUFU.EX2 R136, R136 ;  /* 0x0000008800887308 */ /* 0x000fe20000000800 */
[C---:B------:R-:W-:Y:S01]  /*9240*/  ISETP.GT.AND P2, PT, R3.reuse, UR22, PT ;  /* 0x0000001603007c0c */ /* 0x040fe2000bf44270 */
[----:B------:R-:W-:-:S06]  /*9250*/  VIADD R3, R3, 0xffffffff ;  /* 0xffffffff03037836 */ /* 0x000fcc0000000000 */
[----:B------:R-:W-:Y:S08]  /*9260*/  MUFU.EX2 R137, R137 ;  /* 0x0000008900897308 */ /* 0x000ff00000000800 */
[----:B------:R-:W-:Y:S08]  /*9270*/  MUFU.EX2 R50, R50 ;  /* 0x0000003200327308 */ /* 0x000ff00000000800 */
[----:B------:R-:W-:Y:S08]  /*9280*/  MUFU.EX2 R138, R138 ;  /* 0x0000008a008a7308 */ /* 0x000ff00000000800 */
[----:B------:R-:W-:Y:S01]  /*9290*/  MUFU.EX2 R139, R139 ;  /* 0x0000008b008b7308 */ /* 0x000fe20000000800 */
[----:B------:R-:W-:-:S02]  /*92a0*/  WARPGROUP.DEPBAR.LE gsb0, 0x0 ;  /* 0x00008000000079c5 */ /* 0x000fc40000010000 */
[----:B------:R-:W-:-:S05]  /*92b0*/  WARPGROUP.ARRIVE ;  /* 0x00000000000079c5 */ /* 0x000fca0000000000 */
[----:B------:R-:W-:Y:S01]  /*92c0*/  MUFU.EX2 R46, R46 ;  /* 0x0000002e002e7308 */ /* 0x000fe20000000800 */
[--C-:B------:R-:W-:Y:S01]  /*92d0*/  FFMA.FTZ R129, R66, UR21, -R48.reuse ;  /* 0x0000001542817c23 */ /* 0x100fe20008010830 */
[----:B------:R-:W-:Y:S01]  /*92e0*/  FFMA.FTZ R131, R70, UR21, -R48 ;  /* 0x0000001546837c23 */ /* 0x000fe20008010830 */
[----:B------:R-:W-:Y:S01]  /*92f0*/  HGMMA.64x64x16.F32 R88, R124, gdesc[UR4].tnspB, R88, gsb0 ;  /* 0x40e000047c587df0 */ /* 0x000fe20008000858 */
[----:B------:R-:W-:Y:S01]  /*9300*/  UIADD3 UR6, UR10, 0x380, URZ ;  /* 0x000003800a067890 */ /* 0x000fe2000fffe03f */
        /* <DEDUP_REMOVED lines=11> */
[----:B0-----:R-:W-:Y:S01]  /*93c0*/  F2FP.F16.F32.PACK_AB R128, R28, R20 ;  /* 0x000000141c80723e */ /* 0x001fe200000000ff */
[----:B------:R-:W-:-:S02]  /*93d0*/  WARPGROUP.DEPBAR.LE gsb0, 0x0 ;  /* 0x00008000000079c5 */ /* 0x000fc40000010000 */
[----:B------:R-:W-:-:S04]  /*93e0*/  WARPGROUP.ARRIVE ;  /* 0x00000000000079c5 */ /* 0x000fc80000000000 */
[----:B------:R-:W0:Y:S02]  /*93f0*/  MUFU.EX2 R32, R32 ;  /* 0x0000002000207308 */ /* 0x000e240000000800 */
[----:B------:R-:W-:Y:S06]  /*9400*/  HGMMA.64x64x16.F32 R88, R120, gdesc[UR4].tnspB, R88, gsb0 ;  /* 0x40e0000478587df0 */ /* 0x000fec0008000858 */
[----:B------:R-:W-:Y:S08]  /*9410*/  MUFU.EX2 R33, R33 ;  /* 0x0000002100217308 */ /* 0x000ff00000000800 */
[----:B------:R-:W-:Y:S01]  /*9420*/  MUFU.EX2 R74, R74 ;  /* 0x0000004a004a7308 */ /* 0x000fe20000000800 */
[----:B0-----:R-:W-:-:S07]  /*9430*/  F2FP.F16.F32.PACK_AB R130, R32, R29 ;  /* 0x0000001d2082723e */ /* 0x001fce00000000ff */
[----:B------:R-:W0:Y:S08]  /*9440*/  MUFU.EX2 R36, R36 ;  /* 0x0000002400247308 */ /* 0x000e300000000800 */
[----:B------:R-:W1:Y:S08]  /*9450*/  MUFU.EX2 R75, R75 ;  /* 0x0000004b004b7308 */ /* 0x000e700000000800 */
[----:B------:R-:W-:Y:S01]  /*9460*/  MUFU.EX2 R37, R37 ;  /* 0x0000002500257308 */ /* 0x000fe20000000800 */
[----:B0-----:R-:W-:-:S07]  /*9470*/  F2FP.F16.F32.PACK_AB R124, R36, R33 ;  /* 0x00000021247c723e */ /* 0x001fce00000000ff */
[----:B------:R-:W-:Y:S01]  /*9480*/  MUFU.EX2 R78, R78 ;  /* 0x0000004e004e7308 */ /* 0x000fe20000000800 */
[----:B-1----:R-:W-:-:S07]  /*9490*/  F2FP.F16.F32.PACK_AB R125, R75, R74 ;  /* 0x0000004a4b7d723e */ /* 0x002fce00000000ff */
[----:B------:R-:W0:Y:S08]  /*94a0*/  MUFU.EX2 R40, R40 ;  /* 0x0000002800287308 */ /* 0x000e300000000800 */
[----:B------:R-:W-:Y:S08]  /*94b0*/  MUFU.EX2 R79, R79 ;  /* 0x0000004f004f7308 */ /* 0x000ff00000000800 */
[----:B------:R-:W-:Y:S01]  /*94c0*/  MUFU.EX2 R41, R41 ;  /* 0x0000002900297308 */ /* 0x000fe20000000800 */
[----:B0-----:R-:W-:Y:S01]  /*94d0*/  F2FP.F16.F32.PACK_AB R126, R40, R37 ;  /* 0x00000025287e723e */ /* 0x001fe200000000ff */
        /* <DEDUP_REMOVED lines=9> */
[-C--:B------:R-:W-:Y:S01]  /*9570*/  FMUL.FTZ R97, R97, R7.reuse ;  /* 0x0000000761617220 */ /* 0x080fe20000410000 */
[----:B-1----:R-:W-:Y:S01]  /*9580*/  IMAD.U32 R27, RZ, RZ, UR23 ;  /* 0x00000017ff1b7e24 */ /* 0x002fe2000f8e00ff */
[----:B------:R-:W-:Y:S01]  /*9590*/  MUFU.EX2 R44, R44 ;  /* 0x0000002c002c7308 */ /* 0x000fe20000000800 */
[----:B------:R-:W-:Y:S01]  /*95a0*/  UMOV UR23, UR47 ;  /* 0x0000002f00177c82 */ /* 0x000fe20008000000 */
[-C--:B------:R-:W-:Y:S01]  /*95b0*/  FMUL.FTZ R100, R100, R7.reuse ;  /* 0x0000000764647220 */ /* 0x080fe20000410000 */
[-C--:B------:R-:W-:Y:S01]  /*95c0*/  FMUL.FTZ R101, R101, R7.reuse ;  /* 0x0000000765657220 */ /* 0x080fe20000410000 */
[----:B------:R-:W-:Y:S01]  /*95d0*/  @!P1 LEA R4, R27, UR45, 0x3 ;  /* 0x0000002d1b049c11 */ /* 0x000fe2000f8e18ff */
[----:B------:R-:W-:Y:S01]  /*95e0*/  FADD.FTZ R27, R9, R56 ;  /* 0x00000038091b7221 */ /* 0x000fe20000010000 */
[----:B------:R-:W-:Y:S01]  /*95f0*/  FADD.FTZ R56, R26, R5 ;  /* 0x000000051a387221 */ /* 0x000fe20000010000 */
[----:B------:R-:W-:Y:S01]  /*9600*/  FMUL.FTZ R104, R104, R7 ;  /* 0x0000000768687220 */ /* 0x000fe20000410000 */
[----:B------:R-:W-:Y:S01]  /*9610*/  MUFU.EX2 R83, R83 ;  /* 0x0000005300537308 */ /* 0x000fe20000000800 */
[----:B------:R-:W-:Y:S01]  /*9620*/  FADD.FTZ R58, R150, R27 ;  /* 0x0000001b963a7221 */ /* 0x000fe20000010000 */
[----:B------:R-:W-:Y:S01]  /*9630*/  FADD.FTZ R5, R151, R56 ;  /* 0x0000003897057221 */ /* 0x000fe20000010000 */
[----:B0-----:R-:W-:-:S02]  /*9640*/  @!P1 VIADD R31, R4, 0x16860 ;  /* 0x00016860041f9836 */ /* 0x001fc40000000000 */
[----:B------:R-:W-:Y:S01]  /*9650*/  FFMA.FTZ R4, R63, UR21, -R48 ;  /* 0x000000153f047c23 */ /* 0x000fe20008010830 */
[----:B------:R-:W-:Y:S01]  /*9660*/  FADD.FTZ R27, R15, R58 ;  /* 0x0000003a0f1b7221 */ /* 0x000fe20000010000 */
[----:B------:R-:W-:Y:S01]  /*9670*/  FADD.FTZ R56, R30, R5 ;  /* 0x000000051e387221 */ /* 0x000fe20000010000 */
[----:B------:R-:W-:Y:S01]  /*9680*/  FFMA.FTZ R58, R71, UR21, -R48 ;  /* 0x00000015473a7c23 */ /* 0x000fe20008010830 */
[----:B------:R-:W-:Y:S01]  /*9690*/  MUFU.EX2 R45, R84 ;  /* 0x00000054002d7308 */ /* 0x000fe20000000800 */
[----:B------:R-:W-:Y:S01]  /*96a0*/  FADD.FTZ R27, R144, R27 ;  /* 0x0000001b901b7221 */ /* 0x000fe20000010000 */
[----:B------:R-:W-:Y:S01]  /*96b0*/  FADD.FTZ R5, R145, R56 ;  /* 0x0000003891057221 */ /* 0x000fe20000010000 */
[C---:B------:R-:W-:Y:S01]  /*96c0*/  F2FP.F16.F32.PACK_AB R144, R10.reuse, R144 ;  /* 0x000000900a90723e */ /* 0x040fe200000000ff */
[--C-:B------:R-:W-:Y:S01]  /*96d0*/  FFMA.FTZ R56, R67, UR21, -R48.reuse ;  /* 0x0000001543387c23 */ /* 0x100fe20008010830 */
[----:B------:R-:W-:Y:S01]  /*96e0*/  FADD.FTZ R27, R10, R27 ;  /* 0x0000001b0a1b7221 */ /* 0x000fe20000010000 */
[----:B------:R-:W-:Y:S01]  /*96f0*/  FADD.FTZ R60, R34, R5 ;  /* 0x00000005223c7221 */ /* 0x000fe20000010000 */
[----:B------:R-:W-:Y:S01]  /*9700*/  FFMA.FTZ R48, R87, UR21, -R48 ;  /* 0x0000001557307c23 */ /* 0x000fe20008010830 */
[----:B------:R-:W0:Y:S01]  /*9710*/  MUFU.EX2 R4, R4 ;  /* 0x0000000400047308 */ /* 0x000e220000000800 */
[----:B------:R-:W-:Y:S01]  /*9720*/  FADD.FTZ R27, R146, R27 ;  /* 0x0000001b921b7221 */ /* 0x000fe20000010000 */
[----:B------:R-:W-:Y:S01]  /*9730*/  FADD.FTZ R5, R147, R60 ;  /* 0x0000003c93057221 */ /* 0x000fe20000010000 */
[C---:B------:R-:W-:Y:S01]  /*9740*/  F2FP.F16.F32.PACK_AB R146, R12.reuse, R146 ;  /* 0x000000920c92723e */ /* 0x040fe200000000ff */
[-C--:B------:R-:W-:Y:S01]  /*9750*/  FMUL.FTZ R105, R105, R7.reuse ;  /* 0x0000000769697220 */ /* 0x080fe20000410000 */
[----:B------:R-:W-:Y:S01]  /*9760*/  FADD.FTZ R27, R12, R27 ;  /* 0x0000001b0c1b7221 */ /* 0x000fe20000010000 */
[----:B------:R-:W-:Y:S01]  /*9770*/  FADD.FTZ R60, R52, R5 ;  /* 0x00000005343c7221 */ /* 0x000fe20000010000 */
[----:B------:R-:W-:Y:S01]  /*9780*/  @!P1 PRMT R31, RZ, 0x654, R31 ;  /* 0x00000654ff1f9816 */ /* 0x000fe2000000001f */
[----:B------:R-:W-:Y:S01]  /*9790*/  MUFU.EX2 R56, R56 ;  /* 0x0000003800387308 */ /* 0x000fe20000000800 */
[----:B------:R-:W-:Y:S01]  /*97a0*/  FADD.FTZ R62, R140, R27 ;  /* 0x0000001b8c3e7221 */ /* 0x000fe20000010000 */
[----:B------:R-:W-:Y:S01]  /*97b0*/  FADD.FTZ R5, R141, R60 ;  /* 0x0000003c8d057221 */ /* 0x000fe20000010000 */
[----:B------:R1:W-:Y:S01]  /*97c0*/  @!P1 SYNCS.ARRIVE.TRANS64.RED.A1T0 RZ, [R31+URZ], RZ ;  /* 0x000000ff1fff99a7 */ /* 0x0003e2000810043f */
        /* <DEDUP_REMOVED lines=15> */
[----:B------:R-:W-:Y:S01]  /*98c0*/  FMUL.FTZ R117, R117, R7 ;  /* 0x0000000775757220 */ /* 0x000fe20000410000 */
[----:B------:R-:W-:Y:S01]  /*98d0*/  F2FP.F16.F32.PACK_AB R150, R15, R150 ;  /* 0x000000960f96723e */ /* 0x000fe200000000ff */
[----:B------:R-:W-:Y:S01]  /*98e0*/  FADD.FTZ R27, R14, R27 ;  /* 0x0000001b0e1b7221 */ /* 0x000fe20000010000 */
[----:B------:R-:W-:Y:S01]  /*98f0*/  FADD.FTZ R60, R50, R5 ;  /* 0x00000005323c7221 */ /* 0x000fe20000010000 */
[----:B------:R-:W-:Y:S01]  /*9900*/  F2FP.F16.F32.PACK_AB R151, R30, R151 ;  /* 0x000000971e97723e */ /* 0x000fe200000000ff */
[----:B------:R-:W2:Y:S01]  /*9910*/  MUFU.EX2 R6, R85 ;  /* 0x0000005500067308 */ /* 0x000ea20000000800 */
        /* <DEDUP_REMOVED lines=18> */
[C---:B0-----:R-:W-:Y:S01]  /*9a40*/  F2FP.F16.F32.PACK_AB R135, R4.reuse, R135 ;  /* 0x000000870487723e */ /* 0x041fe200000000ff */
[-C--:B------:R-:W-:Y:S01]  /*9a50*/  FMUL.FTZ R95, R95, R8.reuse ;  /* 0x000000085f5f7220 */ /* 0x080fe20000410000 */
[----:B------:R-:W-:Y:S01]  /*9a60*/  FADD.FTZ R9, R25, R12 ;  /* 0x0000000c19097221 */ /* 0x000fe20000010000 */
[----:B------:R-:W-:Y:S01]  /*9a70*/  FADD.FTZ R10, R4, R5 ;  /* 0x00000005040a7221 */ /* 0x000fe20000010000 */
[----:B--2---:R-:W-:Y:S01]  /*9a80*/  F2FP.F16.F32.PACK_AB R122, R6, R45 ;  /* 0x0000002d067a723e */ /* 0x004fe200000000ff */
        /* <DEDUP_REMOVED lines=47> */
[----:B---3--:R-:W-:Y:S01]  /*9d80*/  FADD.FTZ R4, R48, R4 ;  /* 0x0000000430047221 */ /* 0x008fe20000010000 */
[----:B------:R-:W-:Y:S01]  /*9d90*/  F2FP.F16.F32.PACK_AB R120, R44, R41 ;  /* 0x000000292c78723e */ /* 0x000fe200000000ff */
[----:B------:R-:W-:Y:S01]  /*9da0*/  IMAD.MOV.U32 R6, RZ, RZ, R0 ;  /* 0x000000ffff067224 */ /* 0x000fe200078e0000 */
[----:B------:R-:W-:Y:S01]  /*9db0*/  F2FP.F16.F32.PACK_AB R121, R83, R121 ;  /* 0x000000795379723e */ /* 0x000fe200000000ff */
[----:B------:R-:W-:Y:S01]  /*9dc0*/  IMAD.MOV.U32 R7, RZ, RZ, R2 ;  /* 0x000000ffff077224 */ /* 0x000fe200078e0002 */
[----:B------:R-:W-:Y:S01]  /*9dd0*/  F2FP.F16.F32.PACK_AB R123, R48, R123 ;  /* 0x0000007b307b723e */ /* 0x000fe200000000ff */
[----:B-1----:R-:W-:Y:S06]  /*9de0*/  @P2 BRA `(.L_x_13231) ;  /* 0xffffffe000dc2947 */ /* 0x002fec000383ffff */
.L_x_13222:
        /* <DEDUP_REMOVED lines=10> */
.L_x_13249:
        /* <DEDUP_REMOVED lines=9> */
.L_x_13234:
[----:B------:R-:W-:Y:S01]  /*9f20*/  ULEA UR6, UR47, UR45, 0x3 ;  /* 0x0000002d2f067291 */ /* 0x000fe2000f8e183f */
[----:B------:R-:W-:-:S05]  /*9f30*/  IMAD.U32 R0, RZ, RZ, UR50 ;  /* 0x00000032ff007e24 */ /* 0x000fca000f8e00ff */
[----:B------:R-:W-:-:S04]  /*9f40*/  SHF.L.U32 R0, R0, 0x1f, RZ ;  /* 0x0000001f00007819 */ /* 0x000fc800000006ff */
[----:B------:R0:W1:Y:S01]  /*9f50*/  SYNCS.PHASECHK.TRANS64.TRYWAIT P2, [UR6+0x16830], R0 ;  /* 0x01683000ff0075a7 */ /* 0x0000620008040146 */
[----:B------:R-:W-:Y:S05]  /*9f60*/  @!P0 BRA `(.L_x_13235) ;  /* 0x0000000000048947 */ /* 0x000fea0003800000 */
[----:B------:R-:W-:Y:S01]  /*9f70*/  BPT.TRAP 0x1 ;  /* 0x000000040000795c */ /* 0x000fe20000300000 */
.L_x_13235:
[----:B-1----:R-:W-:Y:S05]  /*9f80*/  @P2 BRA `(.L_x_13233) ;  /* 0x0000000000082947 */ /* 0x002fea0003800000 */
[----:B------:R-:W1:Y:S02]  /*9f90*/  SYNCS.PHASECHK.TRANS64.TRYWAIT P2, [UR6+0x16830], R0 ;  /* 0x01683000ff0075a7 */ /* 0x000e640008040146 */
[----:B-1----:R-:W-:Y:S05]  /*9fa0*/  @!P2 BRA `(.L_x_13236) ;  /* 0x000000c00000a947 */ /* 0x002fea0003800000 */
.L_x_13233:
        /* <DEDUP_REMOVED lines=27> */
.L_x_13238:
[----:B------:R-:W-:Y:S01]  /*a160*/  ULEA UR6, UR25, UR45, 0x3 ;  /* 0x0000002d19067291 */ /* 0x000fe2000f8e183f */
[----:B------:R-:W-:-:S05]  /*a170*/  IMAD.U32 R0, RZ, RZ, UR26 ;  /* 0x0000001aff007e24 */ /* 0x000fca000f8e00ff */
[----:B------:R-:W-:-:S04]  /*a180*/  SHF.L.U32 R0, R0, 0x1f, RZ ;  /* 0x0000001f00007819 */ /* 0x000fc800000006ff */
[----:B------:R0:W1:Y:S01]  /*a190*/  SYNCS.PHASECHK.TRANS64.TRYWAIT P2, [UR6+0x16850], R0 ;  /* 0x01685000ff0075a7 */ /* 0x0000620008040146 */
[----:B------:R-:W-:Y:S05]  /*a1a0*/  @!P0 BRA `(.L_x_13239) ;  /* 0x0000000000048947 */ /* 0x000fea0003800000 */
[----:B------:R-:W-:Y:S01]  /*a1b0*/  BPT.TRAP 0x1 ;  /* 0x000000040000795c */ /* 0x000fe20000300000 */
.L_x_13239:
[----:B-1----:R-:W-:Y:S05]  /*a1c0*/  @P2 BRA `(.L_x_13237) ;  /* 0x0000000000082947 */ /* 0x002fea0003800000 */
[----:B------:R-:W1:Y:S02]  /*a1d0*/  SYNCS.PHASECHK.TRANS64.TRYWAIT P2, [UR6+0x16850], R0 ;  /* 0x01685000ff0075a7 */ /* 0x000e640008040146 */
[----:B-1----:R-:W-:Y:S05]  /*a1e0*/  @!P2 BRA `(.L_x_13240) ;  /* 0x000000bc0088a947 */ /* 0x002fea0003800000 */
.L_x_13237:
[----:B------:R-:W-:Y:S01]  /*a1f0*/  UIADD3 UR6, UR45, 0x400, URZ ;  /* 0x000004002d067890 */ /* 0x000fe2000fffe03f */
[----:B------:R-:W-:Y:S01]  /*a200*/  WARPGROUP.ARRIVE ;  /* 0x00000000000079c5 */ /* 0x000fe20000000000 */
[----:B------:R-:W-:-:S05]  /*a210*/  UMOV UR7, 0x40000040 ;  /* 0x4000004000077882 */ /* 0x000fca0000000000 */
[----:B------:R-:W2:Y:S01]  /*a220*/  S2R R9, SR_TID.X ;  /* 0x0000000000097919 */ /* 0x000ea20000002100 */
[----:B------:R-:W-:Y:S01]  /*a230*/  USHF.R.U32.HI UR6, URZ, 0x4, UR6 ;  /* 0x000000043f067899 */ /* 0x000fe20008011606 */
[----:B------:R-:W-:Y:S01]  /*a240*/  PLOP3.LUT P2, PT, PT, PT, UP0, 0x80, 0x0 ;  /* 0x000000000000781c */ /* 0x000fe20003f4f008 */
[----:B------:R-:W-:Y:S02]  /*a250*/  VIADD R13, R17, UR39 ;  /* 0x00000027110d7c36 */ /* 0x000fe40008000000 */
[----:B------:R-:W-:Y:S01]  /*a260*/  ULOP3.LUT UR6, UR6, 0x3fff, URZ, 0xc0, !UPT ;  /* 0x00003fff06067892 */ /* 0x000fe2000f8ec03f */
[----:B-1----:R-:W-:Y:S02]  /*a270*/  IMAD.U32 R2, RZ, RZ, UR47 ;  /* 0x0000002fff027e24 */ /* 0x002fe4000f8e00ff */
[----:B------:R-:W-:Y:S01]  /*a280*/  IMAD.SHL.U32 R11, R3, 0x80, RZ ;  /* 0x00000080030b7824 */ /* 0x000fe200078e00ff */
[----:B------:R-:W-:Y:S01]  /*a290*/  ULEA UR10, UR25, UR6, 0xa ;  /* 0x00000006190a7291 */ /* 0x000fe2000f8e503f */
[----:B------:R-:W-:Y:S01]  /*a2a0*/  IMAD.U32 R15, RZ, RZ, UR46 ;  /* 0x0000002eff0f7e24 */ /* 0x000fe2000f8e00ff */
        /* <DEDUP_REMOVED lines=43> */
[----:B------:R-:W-:-:S04]  /*a560*/  @UP0 ULDC UR6, c[0x0][0x450] ;  /* 0x0001140000060ab9 */ /* 0x000fc80000000800 */
[----:B------:R-:W-:Y:S01]  /*a570*/  @P2 SHF.R.U32.HI R13, RZ, UR6, R0 ;  /* 0x00000006ff0d2c19 */ /* 0x000fe20008011600 */
[----:B------:R-:W-:Y:S01]  /*a580*/  VIADD R0, R8, 0x9 ;  /* 0x0000000908007836 */ /* 0x000fe20000000000 */
[----:B------:R-:W-:Y:S01]  /*a590*/  ISETP.GE.U32.AND P2, PT, R9, 0x180, PT ;  /* 0x000001800900780c */ /* 0x000fe20003f46070 */
[----:B------:R-:W-:Y:S02]  /*a5a0*/  ULOP3.LUT UR6, URZ, UR24, URZ, 0x33, !UPT ;  /* 0x000000183f067292 */ /* 0x000fe4000f8e333f */
[----:B------:R-:W0:Y:S01]  /*a5b0*/  SHFL.IDX PT, R9, R13, RZ, 0x1c1f ;  /* 0x001c1fff0d097589 */ /* 0x000e2200000e0000 */
[----:B------:R-:W-:Y:S02]  /*a5c0*/  SEL R8, R0, 0x9, !P2 ;  /* 0x0000000900087807 */ /* 0x000fe40005000000 */
[----:B------:R-:W-:-:S04]  /*a5d0*/  IADD3 R0, -R16, 0x1, -R11 ;  /* 0x0000000110007810 */ /* 0x000fc80007ffe90b */
[----:B------:R-:W-:-:S05]  /*a5e0*/  IADD3 R0, -R15, UR40, R0 ;  /* 0x000000280f007c10 */ /* 0x000fca000fffe100 */
[C---:B------:R-:W-:Y:S02]  /*a5f0*/  VIADD R12, R0.reuse, UR23 ;  /* 0x00000017000c7c36 */ /* 0x040fe40008000000 */
[----:B------:R-:W-:-:S04]  /*a600*/  VIADD R10, R0, UR6 ;  /* 0x00000006000a7c36 */ /* 0x000fc80008000000 */
[--C-:B0-----:R-:W-:Y:S01]  /*a610*/  IMAD.IADD R0, R10, 0x1, R9.reuse ;  /* 0x000000010a007824 */ /* 0x101fe200078e0209 */
[----:B------:R-:W-:Y:S02]  /*a620*/  WARPGROUP.DEPBAR.LE gsb0, 0x0 ;  /* 0x00008000000079c5 */ /* 0x000fe40000010000 */
[----:B------:R0:W-:Y:S06]  /*a630*/  BAR.ARV R8, 0x100 ;  /* 0x000400080000751d */ /* 0x0001ec0000002000 */
[----:B------:R1:W-:Y:S02]  /*a640*/  @!P1 SYNCS.ARRIVE.TRANS64.RED.A1T0 RZ, [R2+URZ], RZ ;  /* 0x000000ff02ff99a7 */ /* 0x0003e4000810043f */
[----:B-1----:R-:W-:Y:S01]  /*a650*/  IMAD.IADD R2, R12, 0x1, R9 ;  /* 0x000000010c027824 */ /* 0x002fe200078e0209 */
[----:B0-----:R-:W-:Y:S06]  /*a660*/  @!P5 BRA `(.L_x_13241) ;  /* 0x00000000005cd947 */ /* 0x001fec0003800000 */
        /* <DEDUP_REMOVED lines=13> */
.L_x_13243:
[----:B------:R-:W-:-:S05]  /*a740*/  IMAD.U32 R20, RZ, RZ, UR22 ;  /* 0x00000016ff147e24 */ /* 0x000fca000f8e00ff */
[----:B------:R-:W-:-:S13]  /*a750*/  ISETP.NE.AND P2, PT, R20, 0x1, PT ;  /* 0x000000011400780c */ /* 0x000fda0003f45270 */
[----:B------:R-:W0:Y:S02]  /*a760*/  @P2 LDC.64 R8, c[0x0][0x9e8] ;  /* 0x00027a00ff082b82 */ /* 0x000e240000000a00 */
[----:B0-----:R-:W-:-:S05]  /*a770*/  @P2 IMAD.HI.U32 R8, R14, R8, RZ ;  /* 0x000000080e082227 */ /* 0x001fca00078e00ff */
[----:B------:R-:W-:-:S07]  /*a780*/  @P2 SHF.R.U32.HI R14, RZ, R9, R8 ;  /* 0x00000009ff0e2219 */ /* 0x000fce0000011608 */
.L_x_13244:
[----:B------:R-:W-:Y:S05]  /*a790*/  BSYNC B0 ;  /* 0x0000000000007941 */ /* 0x000fea0003800000 */
.L_x_13242:
[----:B------:R-:W-:-:S04]  /*a7a0*/  IMAD R9, R14, R20, -R11 ;  /* 0x000000140e097224 */ /* 0x000fc800078e0a0b */
[----:B------:R-:W-:-:S05]  /*a7b0*/  IMAD.IADD R9, R9, 0x1, -R16 ;  /* 0x0000000109097824 */ /* 0x000fca00078e0a10 */
[----:B------:R-:W-:Y:S02]  /*a7c0*/  VIADDMNMX R2, R9, R20, R2, PT ;  /* 0x0000001409027246 */ /* 0x000fe40003800102 */
[----:B------:R-:W-:-:S07]  /*a7d0*/  VIMNMX R0, R0, R9, !PT ;  /* 0x0000000900007248 */ /* 0x000fce0007fe0100 */
.L_x_13241:
        /* <DEDUP_REMOVED lines=114> */
.L_x_13247:
[----:B------:R-:W-:-:S05]  /*af00*/  IMAD.U32 R2, RZ, RZ, UR22 ;  /* 0x00000016ff027e24 */ /* 0x000fca000f8e00ff */
[----:B------:R-:W-:-:S13]  /*af10*/  ISETP.NE.AND P3, PT, R2, 0x1, PT ;  /* 0x000000010200780c */ /* 0x000fda0003f65270 */
[----:B------:R-:W0:Y:S02]  /*af20*/  @P3 LDC.64 R8, c[0x0][0x9e8] ;  /* 0x00027a00ff083b82 */ /* 0x000e240000000a00 */
[----:B0-----:R-:W-:-:S05]  /*af30*/  @P3 IMAD.HI.U32 R8, R0, R8, RZ ;  /* 0x0000000800083227 */ /* 0x001fca00078e00ff */
[----:B------:R-:W-:-:S07]  /*af40*/  @P3 SHF.R.U32.HI R0, RZ, R9, R8 ;  /* 0x00000009ff003219 */ /* 0x000fce0000011608 */
.L_x_13248:
[----:B------:R-:W-:Y:S05]  /*af50*/  BSYNC B0 ;  /* 0x0000000000007941 */ /* 0x000fea0003800000 */
.L_x_13246:
[----:B------:R-:W-:-:S04]  /*af60*/  IMAD R11, R0, R2, -R11 ;  /* 0x00000002000b7224 */ /* 0x000fc800078e0a0b */
[----:B------:R-:W-:-:S05]  /*af70*/  IMAD.IADD R11, R11, 0x1, -R16 ;  /* 0x000000010b0b7824 */ /* 0x000fca00078e0a10 */
[----:B------:R-:W-:Y:S02]  /*af80*/  VIADDMNMX R12, R11, R2, R12, PT ;  /* 0x000000020b0c7246 */ /* 0x000fe4000380010c */
[----:B------:R-:W-:-:S07]  /*af90*/  VIMNMX R10, R10, R11, !PT ;  /* 0x0000000b0a0a7248 */ /* 0x000fce0007fe0100 */
.L_x_13245:
        /* <DEDUP_REMOVED lines=34> */
[----:B------:R-:W-:Y:S02]  /*b1c0*/  ISETP.GT.AND P3, PT, R10, RZ, P2 ;  /* 0x000000ff0a00720c */ /* 0x000fe40001764270 */
        /* <DEDUP_REMOVED lines=17> */
[----:B------:R-:W-:Y:S02]  /*b2e0*/  FMNMX.FTZ R8, R13, R6, !PT ;  /* 0x000000060d087209 */ /* 0x000fe40007810000 */
[----:B------:R-:W-:Y:S02]  /*b2f0*/  FMNMX.FTZ R0, R76, R9, !PT ;  /* 0x000000094c007209 */ /* 0x000fe40007810000 */
[----:B------:R-:W-:-:S02]  /*b300*/  FSEL R30, R30, -INF , !P6 ;  /* 0xff8000001e1e7808 */ /* 0x000fc40007000000 */
[----:B------:R-:W-:Y:S02]  /*b310*/  FMNMX.FTZ R9, R77, R0, !PT ;  /* 0x000000004d097209 */ /* 0x000fe40007810000 */
[----:B------:R-:W-:Y:S02]  /*b320*/  FSEL R38, R38, -INF , !P4 ;  /* 0xff80000026267808 */ /* 0x000fe40006000000 */
[----:B------:R-:W-:Y:S02]  /*b330*/  FMNMX.FTZ R0, R80, R9, !PT ;  /* 0x0000000950007209 */ /* 0x000fe40007810000 */
[----:B------:R-:W-:Y:S02]  /*b340*/  FMNMX.FTZ R21, R27, R8, !PT ;  /* 0x000000081b157209 */ /* 0x000fe40007810000 */
[----:B------:R-:W-:Y:S02]  /*b350*/  FMNMX.FTZ R9, R81, R0, !PT ;  /* 0x0000000051097209 */ /* 0x000fe40007810000 */
[----:B------:R-:W-:-:S02]  /*b360*/  ISETP.GT.AND P4, PT, R10, 0x20, P2 ;  /* 0x000000200a00780c */ /* 0x000fc40001784270 */
[----:B------:R-:W-:Y:S02]  /*b370*/  FMNMX.FTZ R0, R84, R9, !PT ;  /* 0x0000000954007209 */ /* 0x000fe40007810000 */
[----:B------:R-:W-:Y:S02]  /*b380*/  FMNMX.FTZ R8, R30, R21, !PT ;  /* 0x000000151e087209 */ /* 0x000fe40007810000 */
[----:B------:R-:W-:Y:S02]  /*b390*/  FMNMX.FTZ R0, R85, R0, !PT ;  /* 0x0000000055007209 */ /* 0x000fe40007810000 */
[----:B------:R-:W-:Y:S02]  /*b3a0*/  ISETP.LT.OR P4, PT, R12, 0x21, P4 ;  /* 0x000000210c00780c */ /* 0x000fe40002781670 */
[----:B------:R-:W-:Y:S01]  /*b3b0*/  FMNMX.FTZ R21, R31, R8, !PT ;  /* 0x000000081f157209 */ /* 0x000fe20007810000 */
[----:B------:R-:W0:Y:S01]  /*b3c0*/  SHFL.BFLY PT, R9, R0, 0x2, 0x1f ;  /* 0x0c401f0000097f89 */ /* 0x000e2200000e0000 */
[----:B------:R-:W-:-:S02]  /*b3d0*/  FSEL R42, R42, -INF , !P4 ;  /* 0xff8000002a2a7808 */ /* 0x000fc40006000000 */
[----:B------:R-:W-:Y:S02]  /*b3e0*/  ISETP.GT.AND P4, PT, R10, 0x28, P2 ;  /* 0x000000280a00780c */ /* 0x000fe40001784270 */
[----:B------:R-:W-:Y:S02]  /*b3f0*/  FMNMX.FTZ R8, R34, R21, !PT ;  /* 0x0000001522087209 */ /* 0x000fe40007810000 */
[----:B------:R-:W-:Y:S02]  /*b400*/  ISETP.LT.OR P4, PT, R12, 0x29, P4 ;  /* 0x000000290c00780c */ /* 0x000fe40002781670 */
[----:B------:R-:W-:Y:S02]  /*b410*/  ISETP.GT.AND P3, PT, R10, 0x30, P2 ;  /* 0x000000300a00780c */ /* 0x000fe40001764270 */
[----:B------:R-:W-:Y:S02]  /*b420*/  FSEL R46, R46, -INF , !P4 ;  /* 0xff8000002e2e7808 */ /* 0x000fe40006000000 */
[----:B------:R-:W-:-:S02]  /*b430*/  ISETP.GT.AND P4, PT, R10, 0x29, P2 ;  /* 0x000000290a00780c */ /* 0x000fc40001784270 */
[C---:B------:R-:W-:Y:S02]  /*b440*/  ISETP.LT.OR P3, PT, R12.reuse, 0x31, P3 ;  /* 0x000000310c00780c */ /* 0x040fe40001f61670 */
[----:B------:R-:W-:Y:S02]  /*b450*/  ISETP.LT.OR P4, PT, R12, 0x2a, P4 ;  /* 0x0000002a0c00780c */ /* 0x000fe40002781670 */
[----:B------:R-:W-:Y:S02]  /*b460*/  FSEL R50, R50, -INF , !P3 ;  /* 0xff80000032327808 */ /* 0x000fe40005800000 */
[----:B------:R-:W-:Y:S02]  /*b470*/  FSEL R47, R47, -INF , !P4 ;  /* 0xff8000002f2f7808 */ /* 0x000fe40006000000 */
[----:B------:R-:W-:Y:S02]  /*b480*/  ISETP.GT.AND P4, PT, R10, 0x31, P2 ;  /* 0x000000310a00780c */ /* 0x000fe40001784270 */
[----:B0-----:R-:W-:-:S02]  /*b490*/  FMNMX.FTZ R9, R0, R9, !PT ;  /* 0x0000000900097209 */ /* 0x001fc40007810000 */
[----:B------:R-:W-:Y:S02]  /*b4a0*/  ISETP.GT.AND P3, PT, R10, 0x38, P2 ;  /* 0x000000380a00780c */ /* 0x000fe40001764270 */
[C---:B------:R-:W-:Y:S01]  /*b4b0*/  ISETP.LT.OR P4, PT, R12.reuse, 0x32, P4 ;  /* 0x000000320c00780c */ /* 0x040fe20002781670 */
[----:B------:R-:W0:Y:S01]  /*b4c0*/  SHFL.BFLY PT, R2, R9, 0x1, 0x1f ;  /* 0x0c201f0009027f89 */ /* 0x000e2200000e0000 */
[----:B------:R-:W-:Y:S02]  /*b4d0*/  ISETP.LT.OR P3, PT, R12, 0x39, P3 ;  /* 0x000000390c00780c */ /* 0x000fe40001f61670 */
[----:B------:R-:W-:Y:S02]  /*b4e0*/  FSEL R51, R51, -INF , !P4 ;  /* 0xff80000033337808 */ /* 0x000fe40006000000 */
[----:B------:R-:W-:Y:S02]  /*b4f0*/  ISETP.GT.AND P4, PT, R10, 0x39, P2 ;  /* 0x000000390a00780c */ /* 0x000fe40001784270 */
[----:B------:R-:W-:-:S02]  /*b500*/  FSEL R54, R54, -INF , !P3 ;  /* 0xff80000036367808 */ /* 0x000fc40005800000 */
[----:B------:R-:W-:Y:S02]  /*b510*/  ISETP.GT.AND P3, PT, R10, 0x40, P2 ;  /* 0x000000400a00780c */ /* 0x000fe40001764270 */
[C---:B------:R-:W-:Y:S02]  /*b520*/  ISETP.LT.OR P4, PT, R12.reuse, 0x3a, P4 ;  /* 0x0000003a0c00780c */ /* 0x040fe40002781670 */
[----:B------:R-:W-:Y:S02]  /*b530*/  ISETP.LT.OR P3, PT, R12, 0x41, P3 ;  /* 0x000000410c00780c */ /* 0x000fe40001f61670 */
[----:B------:R-:W-:Y:S02]  /*b540*/  FSEL R55, R55, -INF , !P4 ;  /* 0xff80000037377808 */ /* 0x000fe40006000000 */
[----:B------:R-:W-:Y:S02]  /*b550*/  ISETP.GT.AND P4, PT, R10, 0x41, P2 ;  /* 0x000000410a00780c */ /* 0x000fe40001784270 */
[----:B------:R-:W-:-:S02]  /*b560*/  FSEL R58, R58, -INF , !P3 ;  /* 0xff8000003a3a7808 */ /* 0x000fc40005800000 */
[----:B------:R-:W-:Y:S02]  /*b570*/  ISETP.GT.AND P3, PT, R10, 0x48, P2 ;  /* 0x000000480a00780c */ /* 0x000fe40001764270 */
[C---:B------:R-:W-:Y:S02]  /*b580*/  ISETP.LT.OR P4, PT, R12.reuse, 0x42, P4 ;  /* 0x000000420c00780c */ /* 0x040fe40002781670 */
        /* <DEDUP_REMOVED lines=8> */
[----:B------:R-:W-:Y:S01]  /*b610*/  ISETP.GT.AND P3, PT, R10, 0x50, P2 ;  /* 0x000000500a00780c */ /* 0x000fe20001764270 */
[--C-:B------:R-:W-:Y:S01]  /*b620*/  FFMA.FTZ R9, R25, UR21, -R0.reuse ;  /* 0x0000001519097c23 */ /* 0x100fe20008010800 */
[----:B------:R-:W-:Y:S01]  /*b630*/  FMNMX.FTZ R25, R35, R8, !PT ;  /* 0x0000000823197209 */ /* 0x000fe20007810000 */
[--C-:B------:R-:W-:Y:S01]  /*b640*/  FFMA.FTZ R11, R29, UR21, -R0.reuse ;  /* 0x000000151d0b7c23 */ /* 0x100fe20008010800 */
        /* <DEDUP_REMOVED lines=13> */
[----:B------:R-:W-:Y:S01]  /*b720*/  ISETP.GT.AND P4, PT, R10, 0x51, P2 ;  /* 0x000000510a00780c */ /* 0x000fe20001784270 */
        /* <DEDUP_REMOVED lines=43> */
[--C-:B------:R-:W-:Y:S01]  /*b9e0*/  FFMA.FTZ R37, R53, UR21, -R0.reuse ;  /* 0x0000001535257c23 */ /* 0x100fe20008010800 */
[----:B------:R-:W-:Y:S01]  /*b9f0*/  ISETP.GT.AND P4, PT, R10, 0x61, P2 ;  /* 0x000000610a00780c */ /* 0x000fe20001784270 */
[----:B------:R-:W-:Y:S01]  /*ba00*/  FFMA.FTZ R53, R69, UR21, -R0 ;  /* 0x0000001545357c23 */ /* 0x000fe20008010800 */
[----:B------:R-:W-:Y:S01]  /*ba10*/  FMNMX.FTZ R41, R67, R8, !PT ;  /* 0x0000000843297209 */ /* 0x000fe20007810000 */
[----:B------:R-:W-:Y:S01]  /*ba20*/  MUFU.EX2 R15, R15 ;  /* 0x0000000f000f7308 */ /* 0x000fe20000000800 */
        /* <DEDUP_REMOVED lines=8> */
[----:B------:R-:W-:Y:S01]  /*bab0*/  ISETP.GT.AND P4, PT, R10, 0x69, P2 ;  /* 0x000000690a00780c */ /* 0x000fe20001784270 */
[----:B------:R-:W-:Y:S01]  /*bac0*/  MUFU.EX2 R21, R21 ;  /* 0x0000001500157308 */ /* 0x000fe20000000800 */
[----:B------:R-:W-:Y:S01]  /*bad0*/  FMNMX.FTZ R8, R74, R41, !PT ;  /* 0x000000294a087209 */ /* 0x000fe20007810000 */
[--C-:B------:R-:W-:Y:S01]  /*bae0*/  FFMA.FTZ R41, R57, UR21, -R0.reuse ;  /* 0x0000001539297c23 */ /* 0x100fe20008010800 */
[----:B------:R-:W-:Y:S01]  /*baf0*/  FSEL R78, R78, -INF , !P3 ;  /* 0xff8000004e4e7808 */ /* 0x000fe20005800000 */
[----:B------:R-:W-:Y:S01]  /*bb00*/  FFMA.FTZ R57, R73, UR21, -R0 ;  /* 0x0000001549397c23 */ /* 0x000fe20008010800 */
[----:B------:R-:W-:Y:S02]  /*bb10*/  ISETP.GT.AND P3, PT, R10, 0x70, P2 ;  /* 0x000000700a00780c */ /* 0x000fe40001764270 */
[----:B------:R-:W-:Y:S01]  /*bb20*/  ISETP.LT.OR P4, PT, R12, 0x6a, P4 ;  /* 0x0000006a0c00780c */ /* 0x000fe20002781670 */
[----:B------:R-:W-:Y:S01]  /*bb30*/  MUFU.EX2 R140, R140 ;  /* 0x0000008c008c7308 */ /* 0x000fe20000000800 */
[----:B------:R-:W-:-:S02]  /*bb40*/  FMNMX.FTZ R45, R75, R8, !PT ;  /* 0x000000084b2d7209 */ /* 0x000fc40007810000 */
[----:B------:R-:W-:Y:S02]  /*bb50*/  ISETP.LT.OR P3, PT, R12, 0x71, P3 ;  /* 0x000000710c00780c */ /* 0x000fe40001f61670 */
[----:B------:R-:W-:Y:S02]  /*bb60*/  FSEL R79, R79, -INF , !P4 ;  /* 0xff8000004f4f7808 */ /* 0x000fe40006000000 */
[----:B------:R-:W-:Y:S01]  /*bb70*/  ISETP.GT.AND P4, PT, R10, 0x71, P2 ;  /* 0x000000710a00780c */ /* 0x000fe20001784270 */
[----:B------:R-:W-:Y:S01]  /*bb80*/  MUFU.EX2 R25, R25 ;  /* 0x0000001900197308 */ /* 0x000fe20000000800 */
        /* <DEDUP_REMOVED lines=11> */
[----:B------:R-:W-:Y:S01]  /*bc40*/  FFMA.FTZ R45, R61, UR21, -R0 ;  /* 0x000000153d2d7c23 */ /* 0x000fe20008010800 */
[----:B------:R-:W-:-:S02]  /*bc50*/  ISETP.LT.OR P2, PT, R12, 0x7a, P2 ;  /* 0x0000007a0c00780c */ /* 0x000fc40001741670 */
[----:B------:R-:W-:Y:S02]  /*bc60*/  FSEL R86, R86, -INF , !P3 ;  /* 0xff80000056567808 */ /* 0x000fe40005800000 */
[----:B------:R-:W-:Y:S01]  /*bc70*/  FMNMX.FTZ R49, R83, R8, !PT ;  /* 0x0000000853317209 */ /* 0x000fe20007810000 */
[----:B------:R-:W-:Y:S01]  /*bc80*/  MUFU.EX2 R136, R136 ;  /* 0x0000008800887308 */ /* 0x000fe20000000800 */
[----:B------:R-:W-:Y:S02]  /*bc90*/  FSEL R87, R87, -INF , !P2 ;  /* 0xff80000057577808 */ /* 0x000fe40005000000 */
[----:B------:R-:W-:Y:S01]  /*bca0*/  FMNMX.FTZ R8, R86, R49, !PT ;  /* 0x0000003156087209 */ /* 0x000fe20007810000 */
[--C-:B------:R-:W-:Y:S01]  /*bcb0*/  FFMA.FTZ R49, R65, UR21, -R0.reuse ;  /* 0x0000001541317c23 */ /* 0x100fe20008010800 */
[--C-:B------:R-:W-:Y:S02]  /*bcc0*/  FFMA.FTZ R65, R81, UR21, -R0.reuse ;  /* 0x0000001551417c23 */ /* 0x100fe40008010800 */
[----:B------:R-:W-:Y:S01]  /*bcd0*/  FMNMX.FTZ R8, R87, R8, !PT ;  /* 0x0000000857087209 */ /* 0x000fe20007810000 */
[----:B------:R-:W-:Y:S04]  /*bce0*/  MUFU.EX2 R33, R33 ;  /* 0x0000002100217308 */ /* 0x000fe80000000800 */
[----:B------:R-:W0:Y:S04]  /*bcf0*/  SHFL.BFLY PT, R61, R8, 0x2, 0x1f ;  /* 0x0c401f00083d7f89 */ /* 0x000e2800000e0000 */
[----:B------:R-:W-:Y:S08]  /*bd00*/  MUFU.EX2 R138, R138 ;  /* 0x0000008a008a7308 */ /* 0x000ff00000000800 */
[----:B------:R-:W-:Y:S08]  /*bd10*/  MUFU.EX2 R37, R37 ;  /* 0x0000002500257308 */ /* 0x000ff00000000800 */
[----:B------:R-:W-:Y:S01]  /*bd20*/  MUFU.EX2 R132, R132 ;  /* 0x0000008400847308 */ /* 0x000fe20000000800 */
[----:B0-----:R-:W-:Y:S01]  /*bd30*/  FMNMX.FTZ R10, R8, R61, !PT ;  /* 0x0000003d080a7209 */ /* 0x001fe20007810000 */
[----:B------:R-:W-:Y:S01]  /*bd40*/  FFMA.FTZ R61, R77, UR21, -R0 ;  /* 0x000000154d3d7c23 */ /* 0x000fe20008010800 */
[----:B------:R-:W-:-:S05]  /*bd50*/  FSEL R8, R2, RZ, P6 ;  /* 0x000000ff02087208 */ /* 0x000fca0003000000 */
[----:B------:R-:W-:Y:S01]  /*bd60*/  MUFU.EX2 R41, R41 ;  /* 0x0000002900297308 */ /* 0x000fe20000000800 */
[----:B------:R-:W0:Y:S01]  /*bd70*/  SHFL.BFLY PT, R69, R10, 0x1, 0x1f ;  /* 0x0c201f000a457f89 */ /* 0x000e2200000e0000 */
[----:B------:R-:W-:-:S04]  /*bd80*/  FADD.FTZ R8, -R8, R7 ;  /* 0x0000000708087221 */ /* 0x000fc80000010100 */
[----:B------:R-:W-:Y:S02]  /*bd90*/  FMUL.FTZ R7, R8, UR21 ;  /* 0x0000001508077c20 */ /* 0x000fe40008410000 */
[----:B------:R-:W-:Y:S08]  /*bda0*/  MUFU.EX2 R134, R134 ;  /* 0x0000008600867308 */ /* 0x000ff00000000800 */
[----:B------:R-:W1:Y:S08]  /*bdb0*/  MUFU.EX2 R7, R7 ;  /* 0x0000000700077308 */ /* 0x000e700000000800 */
[----:B------:R-:W-:Y:S01]  /*bdc0*/  MUFU.EX2 R45, R45 ;  /* 0x0000002d002d7308 */ /* 0x000fe20000000800 */
[----:B0-----:R-:W-:-:S04]  /*bdd0*/  FMNMX.FTZ R0, R10, R69, !PT ;  /* 0x000000450a007209 */ /* 0x001fc80007810000 */
[C---:B------:R-:W-:Y:S01]  /*bde0*/  FSETP.NEU.FTZ.AND P2, PT, R0.reuse, -INF , PT ;  /* 0xff8000000000780b */ /* 0x040fe20003f5d000 */
[----:B------:R-:W-:Y:S02]  /*bdf0*/  FMUL.FTZ R32, R0, UR21 ;  /* 0x0000001500207c20 */ /* 0x000fe40008410000 */
[----:B------:R-:W-:Y:S01]  /*be00*/  MUFU.EX2 R128, R128 ;  /* 0x0000008000807308 */ /* 0x000fe20000000800 */
[----:B-1----:R-:W-:Y:S01]  /*be10*/  FFMA.FTZ R28, R7, R5, R148 ;  /* 0x00000005071c7223 */ /* 0x002fe20000010094 */
[C---:B------:R-:W-:Y:S01]  /*be20*/  F2FP.F16.F32.PACK_AB R148, R9.reuse, R148 ;  /* 0x000000940994723e */ /* 0x040fe200000000ff */
[-C--:B------:R-:W-:Y:S01]  /*be30*/  FMUL.FTZ R88, R88, R7.reuse ;  /* 0x0000000758587220 */ /* 0x080fe20000410000 */
[----:B------:R-:W-:Y:S01]  /*be40*/  FSEL R32, R32, RZ, P2 ;  /* 0x000000ff20207208 */ /* 0x000fe20001000000 */
[----:B------:R-:W-:Y:S01]  /*be50*/  FADD.FTZ R5, R9, R28 ;  /* 0x0000001c09057221 */ /* 0x000fe20000010000 */
[-C--:B------:R-:W-:Y:S01]  /*be60*/  FMUL.FTZ R89, R89, R7.reuse ;  /* 0x0000000759597220 */ /* 0x080fe20000410000 */
[-C--:B------:R-:W-:Y:S01]  /*be70*/  FMUL.FTZ R92, R92, R7.reuse ;  /* 0x000000075c5c7220 */ /* 0x080fe20000410000 */
[----:B------:R-:W-:Y:S01]  /*be80*/  MUFU.EX2 R49, R49 ;  /* 0x0000003100317308 */ /* 0x000fe20000000800 */
[----:B------:R-:W-:Y:S01]  /*be90*/  FADD.FTZ R28, R150, R5 ;  /* 0x00000005961c7221 */ /* 0x000fe20000010000 */
[--C-:B------:R-:W-:Y:S01]  /*bea0*/  FFMA.FTZ R149, R13, UR21, -R32.reuse ;  /* 0x000000150d957c23 */ /* 0x100fe20008010820 */
[----:B------:R-:W-:Y:S01]  /*beb0*/  FSEL R5, R0, RZ, P2 ;  /* 0x000000ff00057208 */ /* 0x000fe20001000000 */
[----:B------:R-:W-:Y:S01]  /*bec0*/  FFMA.FTZ R151, R30, UR21, -R32 ;  /* 0x000000151e977c23 */ /* 0x000fe20008010820 */
[----:B------:R-:W-:Y:S01]  /*bed0*/  FADD.FTZ R13, R11, R28 ;  /* 0x0000001c0b0d7221 */ /* 0x000fe20000010000 */
[--C-:B------:R-:W-:Y:S01]  /*bee0*/  FFMA.FTZ R8, R27, UR21, -R32.reuse ;  /* 0x000000151b087c23 */ /* 0x100fe20008010820 */
[----:B------:R-:W-:Y:S01]  /*bef0*/  FFMA.FTZ R10, R31, UR21, -R32 ;  /* 0x000000151f0a7c23 */ /* 0x000fe20008010820 */
[----:B------:R-:W-:Y:S01]  /*bf00*/  FADD.FTZ R5, -R5, R6 ;  /* 0x0000000605057221 */ /* 0x000fe20000010100 */
[----:B------:R-:W-:Y:S01]  /*bf10*/  FADD.FTZ R30, R144, R13 ;  /* 0x0000000d901e7221 */ /* 0x000fe20000010000 */
[----:B------:R-:W-:Y:S01]  /*bf20*/  MUFU.EX2 R149, R149 ;  /* 0x0000009500957308 */ /* 0x000fe20000000800 */
[----:B------:R-:W-:Y:S01]  /*bf30*/  FFMA.FTZ R145, R34, UR21, -R32 ;  /* 0x0000001522917c23 */ /* 0x000fe20008010820 */
[----:B------:R-:W-:Y:S01]  /*bf40*/  FMUL.FTZ R5, R5, UR21 ;  /* 0x0000001505057c20 */ /* 0x000fe20008410000 */
        /* <DEDUP_REMOVED lines=22> */
[----:B0-----:R-:W-:Y:S01]  /*c0b0*/  FFMA.FTZ R5, R6, R4, R149 ;  /* 0x0000000406057223 */ /* 0x001fe20000010095 */
        /* <DEDUP_REMOVED lines=21> */
[--C-:B------:R-:W-:Y:S01]  /*c210*/  FFMA.FTZ R36, R71, UR21, -R32.reuse ;  /* 0x0000001547247c23 */ /* 0x100fe20008010820 */
[----:B------:R-:W2:Y:S01]  /*c220*/  MUFU.EX2 R12, R12 ;  /* 0x0000000c000c7308 */ /* 0x000ea20000000800 */
[----:B0-----:R-:W-:Y:S01]  /*c230*/  FADD.FTZ R38, R10, R5 ;  /* 0x000000050a267221 */ /* 0x001fe20000010000 */
[----:B------:R-:W-:Y:S01]  /*c240*/  FADD.FTZ R40, R132, R13 ;  /* 0x0000000d84287221 */ /* 0x000fe20000010000 */
[----:B------:R-:W-:Y:S01]  /*c250*/  FFMA.FTZ R32, R87, UR21, -R32 ;  /* 0x0000001557207c23 */ /* 0x000fe20008010820 */
[----:B------:R-:W-:Y:S01]  /*c260*/  IMAD.U32 R27, RZ, RZ, UR25 ;  /* 0x00000019ff1b7e24 */ /* 0x000fe2000f8e00ff */
[----:B------:R-:W-:Y:S01]  /*c270*/  ISETP.GT.AND P2, PT, R3, UR43, PT ;  /* 0x0000002b03007c0c */ /* 0x000fe2000bf44270 */
[----:B------:R-:W-:Y:S01]  /*c280*/  FADD.FTZ R13, R41, R40 ;  /* 0x00000028290d7221 */ /* 0x000fe20000010000 */
[----:B------:R-:W-:Y:S01]  /*c290*/  UMOV UR25, UR47 ;  /* 0x0000002f00197c82 */ /* 0x000fe20008000000 */
[----:B------:R-:W0:Y:S01]  /*c2a0*/  MUFU.EX2 R147, R147 ;  /* 0x0000009300937308 */ /* 0x000e220000000800 */
[----:B-1----:R-:W-:Y:S01]  /*c2b0*/  FADD.FTZ R5, R145, R38 ;  /* 0x0000002691057221 */ /* 0x002fe20000010000 */
[----:B------:R-:W-:Y:S01]  /*c2c0*/  FADD.FTZ R40, R134, R13 ;  /* 0x0000000d86287221 */ /* 0x000fe20000010000 */
[----:B------:R-:W-:Y:S01]  /*c2d0*/  @!P1 LEA R27, R27, UR45, 0x3 ;  /* 0x0000002d1b1b9c11 */ /* 0x000fe2000f8e18ff */
[-C--:B------:R-:W-:Y:S01]  /*c2e0*/  FMUL.FTZ R93, R93, R7.reuse ;  /* 0x000000075d5d7220 */ /* 0x080fe20000410000 */
[-C--:B------:R-:W-:Y:S01]  /*c2f0*/  FMUL.FTZ R96, R96, R7.reuse ;  /* 0x0000000760607220 */ /* 0x080fe20000410000 */
[----:B------:R-:W-:Y:S01]  /*c300*/  FADD.FTZ R13, R45, R40 ;  /* 0x000000282d0d7221 */ /* 0x000fe20000010000 */
[----:B------:R-:W-:Y:S01]  /*c310*/  FMUL.FTZ R97, R97, R7 ;  /* 0x0000000761617220 */ /* 0x000fe20000410000 */
[----:B------:R-:W1:Y:S01]  /*c320*/  MUFU.EX2 R14, R14 ;  /* 0x0000000e000e7308 */ /* 0x000e620000000800 */
[----:B--2---:R-:W-:Y:S01]  /*c330*/  FADD.FTZ R38, R12, R5 ;  /* 0x000000050c267221 */ /* 0x004fe20000010000 */
[----:B------:R-:W-:Y:S01]  /*c340*/  FADD.FTZ R40, R128, R13 ;  /* 0x0000000d80287221 */ /* 0x000fe20000010000 */
[----:B------:R-:W-:-:S02]  /*c350*/  @!P1 VIADD R27, R27, 0x16860 ;  /* 0x000168601b1b9836 */ /* 0x000fc40000000000 */
[-C--:B------:R-:W-:Y:S01]  /*c360*/  FMUL.FTZ R100, R100, R7.reuse ;  /* 0x0000000764647220 */ /* 0x080fe20000410000 */
[-C--:B------:R-:W-:Y:S01]  /*c370*/  FMUL.FTZ R101, R101, R7.reuse ;  /* 0x0000000765657220 */ /* 0x080fe20000410000 */
[----:B------:R-:W-:Y:S01]  /*c380*/  FADD.FTZ R13, R49, R40 ;  /* 0x00000028310d7221 */ /* 0x000fe20000010000 */
[-C--:B------:R-:W-:Y:S01]  /*c390*/  FMUL.FTZ R104, R104, R7.reuse ;  /* 0x0000000768687220 */ /* 0x080fe20000410000 */
[----:B------:R-:W2:Y:S01]  /*c3a0*/  MUFU.EX2 R141, R141 ;  /* 0x0000008d008d7308 */ /* 0x000ea20000000800 */
[----:B0-----:R-:W-:Y:S01]  /*c3b0*/  FADD.FTZ R5, R147, R38 ;  /* 0x0000002693057221 */ /* 0x001fe20000010000 */
[----:B------:R-:W-:Y:S01]  /*c3c0*/  @!P1 PRMT R27, RZ, 0x654, R27 ;  /* 0x00000654ff1b9816 */ /* 0x000fe2000000001b */
[-C--:B------:R-:W-:Y:S01]  /*c3d0*/  FMUL.FTZ R105, R105, R7.reuse ;  /* 0x0000000769697220 */ /* 0x080fe20000410000 */
[-C--:B------:R-:W-:Y:S01]  /*c3e0*/  FMUL.FTZ R108, R108, R7.reuse ;  /* 0x000000076c6c7220 */ /* 0x080fe20000410000 */
[-C--:B------:R-:W-:Y:S01]  /*c3f0*/  FMUL.FTZ R109, R109, R7.reuse ;  /* 0x000000076d6d7220 */ /* 0x080fe20000410000 */
[----:B------:R0:W-:Y:S01]  /*c400*/  @!P1 SYNCS.ARRIVE.TRANS64.RED.A1T0 RZ, [R27+URZ], RZ ;  /* 0x000000ff1bff99a7 */ /* 0x0001e2000810043f */
[-C--:B------:R-:W-:Y:S01]  /*c410*/  FMUL.FTZ R112, R112, R7.reuse ;  /* 0x0000000770707220 */ /* 0x080fe20000410000 */
[----:B------:R-:W3:Y:S01]  /*c420*/  MUFU.EX2 R20, R20 ;  /* 0x0000001400147308 */ /* 0x000ee20000000800 */
[----:B-1----:R-:W-:Y:S01]  /*c430*/  FADD.FTZ R38, R14, R5 ;  /* 0x000000050e267221 */ /* 0x002fe20000010000 */
[-C--:B------:R-:W-:Y:S01]  /*c440*/  FMUL.FTZ R113, R113, R7.reuse ;  /* 0x0000000771717220 */ /* 0x080fe20000410000 */
[-C--:B------:R-:W-:Y:S01]  /*c450*/  FMUL.FTZ R116, R116, R7.reuse ;  /* 0x0000000774747220 */ /* 0x080fe20000410000 */
[----:B------:R-:W-:Y:S01]  /*c460*/  FMUL.FTZ R117, R117, R7 ;  /* 0x0000000775757220 */ /* 0x000fe20000410000 */
        /* <DEDUP_REMOVED lines=20> */
[----:B-1----:R-:W-:Y:S01]  /*c5b0*/  FADD.FTZ R5, R143, R38 ;  /* 0x000000268f057221 */ /* 0x002fe20000010000 */
[----:B------:R-:W-:Y:S01]  /*c5c0*/  FMUL.FTZ R119, R119, R6 ;  /* 0x0000000677777220 */ /* 0x000fe20000410000 */
[----:B------:R-:W-:Y:S01]  /*c5d0*/  F2FP.F16.F32.PACK_AB R150, R11, R150 ;  /* 0x000000960b96723e */ /* 0x000fe200000000ff */
[----:B------:R-:W-:Y:S01]  /*c5e0*/  VIADD R3, R3, 0xffffffff ;  /* 0xffffffff03037836 */ /* 0x000fe20000000000 */
[----:B------:R-:W-:Y:S01]  /*c5f0*/  F2FP.F16.F32.PACK_AB R144, R15, R144 ;  /* 0x000000900f90723e */ /* 0x000fe200000000ff */
[----:B------:R-:W-:Y:S01]  /*c600*/  IMAD.MOV.U32 R7, RZ, RZ, R2 ;  /* 0x000000ffff077224 */ /* 0x000fe200078e0002 */
[----:B------:R-:W-:Y:S01]  /*c610*/  F2FP.F16.F32.PACK_AB R146, R21, R146 ;  /* 0x000000921592723e */ /* 0x000fe200000000ff */
[----:B------:R-:W1:Y:S01]  /*c620*/  MUFU.EX2 R137, R137 ;  /* 0x0000008900897308 */ /* 0x000e620000000800 */
[----:B--2---:R-:W-:Y:S01]  /*c630*/  FADD.FTZ R38, R24, R5 ;  /* 0x0000000518267221 */ /* 0x004fe20000010000 */
[----:B------:R-:W-:Y:S01]  /*c640*/  F2FP.F16.F32.PACK_AB R140, R25, R140 ;  /* 0x0000008c198c723e */ /* 0x000fe200000000ff */
[----:B------:R-:W-:Y:S01]  /*c650*/  IMAD.MOV.U32 R6, RZ, RZ, R0 ;  /* 0x000000ffff067224 */ /* 0x000fe200078e0000 */
[----:B------:R-:W-:-:S02]  /*c660*/  F2FP.F16.F32.PACK_AB R142, R29, R142 ;  /* 0x0000008e1d8e723e */ /* 0x000fc400000000ff */
[----:B------:R-:W-:Y:S02]  /*c670*/  F2FP.F16.F32.PACK_AB R136, R33, R136 ;  /* 0x000000882188723e */ /* 0x000fe400000000ff */
[----:B------:R-:W2:Y:S01]  /*c680*/  MUFU.EX2 R53, R53 ;  /* 0x0000003500357308 */ /* 0x000ea20000000800 */
[----:B---3--:R-:W-:Y:S01]  /*c690*/  FADD.FTZ R40, R130, R13 ;  /* 0x0000000d82287221 */ /* 0x008fe20000010000 */
[----:B------:R-:W-:Y:S02]  /*c6a0*/  F2FP.F16.F32.PACK_AB R138, R37, R138 ;  /* 0x0000008a258a723e */ /* 0x000fe400000000ff */
[----:B------:R-:W-:Y:S02]  /*c6b0*/  F2FP.F16.F32.PACK_AB R132, R41, R132 ;  /* 0x000000842984723e */ /* 0x000fe400000000ff */
[----:B------:R-:W-:Y:S02]  /*c6c0*/  F2FP.F16.F32.PACK_AB R134, R45, R134 ;  /* 0x000000862d86723e */ /* 0x000fe400000000ff */
[----:B------:R-:W3:Y:S01]  /*c6d0*/  MUFU.EX2 R26, R26 ;  /* 0x0000001a001a7308 */ /* 0x000ee20000000800 */
[----:B-1----:R-:W-:Y:S01]  /*c6e0*/  FADD.FTZ R5, R137, R38 ;  /* 0x0000002689057221 */ /* 0x002fe20000010000 */
[----:B------:R-:W-:-:S02]  /*c6f0*/  F2FP.F16.F32.PACK_AB R128, R49, R128 ;  /* 0x000000803180723e */ /* 0x000fc400000000ff */
[----:B------:R-:W-:Y:S02]  /*c700*/  F2FP.F16.F32.PACK_AB R149, R8, R149 ;  /* 0x000000950895723e */ /* 0x000fe400000000ff */
[----:B------:R-:W-:Y:S02]  /*c710*/  F2FP.F16.F32.PACK_AB R151, R10, R151 ;  /* 0x000000970a97723e */ /* 0x000fe400000000ff */
[----:B------:R-:W1:Y:S01]  /*c720*/  MUFU.EX2 R124, R124 ;  /* 0x0000007c007c7308 */ /* 0x000e620000000800 */
[C---:B--2---:R-:W-:Y:S01]  /*c730*/  FADD.FTZ R9, R53.reuse, R40 ;  /* 0x0000002835097221 */ /* 0x044fe20000010000 */
[----:B------:R-:W-:Y:S02]  /*c740*/  F2FP.F16.F32.PACK_AB R130, R53, R130 ;  /* 0x000000823582723e */ /* 0x000fe400000000ff */
[----:B------:R-:W-:Y:S02]  /*c750*/  F2FP.F16.F32.PACK_AB R145, R12, R145 ;  /* 0x000000910c91723e */ /* 0x000fe400000000ff */
[----:B------:R-:W-:-:S02]  /*c760*/  F2FP.F16.F32.PACK_AB R147, R14, R147 ;  /* 0x000000930e93723e */ /* 0x000fc400000000ff */
[----:B------:R-:W2:Y:S01]  /*c770*/  MUFU.EX2 R139, R139 ;  /* 0x0000008b008b7308 */ /* 0x000ea20000000800 */
[----:B---3--:R-:W-:Y:S01]  /*c780*/  FADD.FTZ R38, R26, R5 ;  /* 0x000000051a267221 */ /* 0x008fe20000010000 */
[----:B------:R-:W-:Y:S02]  /*c790*/  F2FP.F16.F32.PACK_AB R141, R20, R141 ;  /* 0x0000008d148d723e */ /* 0x000fe400000000ff */
[----:B------:R-:W-:Y:S02]  /*c7a0*/  F2FP.F16.F32.PACK_AB R143, R24, R143 ;  /* 0x0000008f188f723e */ /* 0x000fe400000000ff */
[----:B------:R-:W-:Y:S02]  /*c7b0*/  F2FP.F16.F32.PACK_AB R137, R26, R137 ;  /* 0x000000891a89723e */ /* 0x000fe400000000ff */
        /* <DEDUP_REMOVED lines=59> */
[C---:B-1----:R-:W-:Y:S01]  /*cb70*/  FADD.FTZ R5, R69.reuse, R40 ;  /* 0x0000002845057221 */ /* 0x042fe20000010000 */
[----:B------:R-:W-:Y:S02]  /*cb80*/  F2FP.F16.F32.PACK_AB R122, R69, R122 ;  /* 0x0000007a457a723e */ /* 0x000fe400000000ff */
[C---:B--2---:R-:W-:Y:S01]  /*cb90*/  FADD.FTZ R4, R32.reuse, R9 ;  /* 0x0000000920047221 */ /* 0x044fe20000010000 */
[----:B------:R-:W-:Y:S01]  /*cba0*/  F2FP.F16.F32.PACK_AB R123, R32, R86 ;  /* 0x00000056207b723e */ /* 0x000fe200000000ff */
[----:B0-----:R-:W-:Y:S06]  /*cbb0*/  @P2 BRA `(.L_x_13249) ;  /* 0xffffffd000b42947 */ /* 0x001fec000383ffff */
.L_x_13232:
[----:B------:R-:W-:Y:S06]  /*cbc0*/  BAR.ARV 0x8, 0x200 ;  /* 0x0208000000007b1d */ /* 0x000fec0000002000 */
[----:B------:R-:W-:Y:S05]  /*cbd0*/  @!P0 BRA `(.L_x_13250) ;  /* 0x0000000000048947 */ /* 0x000fea0003800000 */
[----:B------:R-:W-:Y:S01]  /*cbe0*/  BPT.TRAP 0x1 ;  /* 0x000000040000795c */ /* 0x000fe20000300000 */
.L_x_13250:
[----:B------:R-:W-:Y:S01]  /*cbf0*/  ULEA UR5, UR47, UR45, 0x3 ;  /* 0x0000002d2f057291 */ /* 0x000fe2000f8e183f */
[----:B------:R-:W-:-:S05]  /*cc00*/  IMAD.U32 R3, RZ, RZ, UR50 ;  /* 0x00000032ff037e24 */ /* 0x000fca000f8e00ff */
[----:B------:R-:W-:-:S04]  /*cc10*/  SHF.L.U32 R3, R3, 0x1f, RZ ;  /* 0x0000001f03037819 */ /* 0x000fc800000006ff */
[----:B------:R0:W1:Y:S01]  /*cc20*/  SYNCS.PHASECHK.TRANS64.TRYWAIT P2, [UR5+0x16850], R3 ;  /* 0x01685003ff0075a7 */ /* 0x0000620008040145 */
[----:B------:R-:W-:Y:S05]  /*cc30*/  @!P0 BRA `(.L_x_13251) ;  /* 0x0000000000048947 */ /* 0x000fea0003800000 */
[----:B------:R-:W-:Y:S01]  /*cc40*/  BPT.TRAP 0x1 ;  /* 0x000000040000795c */ /* 0x000fe20000300000 */
.L_x_13251:
[----:B-1----:R-:W-:Y:S05]  /*cc50*/  @P2 BRA `(.L_x_13252) ;  /* 0x0000000000082947 */ /* 0x002fea0003800000 */
[----:B------:R-:W1:Y:S02]  /*cc60*/  SYNCS.PHASECHK.TRANS64.TRYWAIT P0, [UR5+0x16850], R3 ;  /* 0x01685003ff0075a7 */ /* 0x000e640008000145 */
[----:B-1----:R-:W-:Y:S05]  /*cc70*/  @!P0 BRA `(.L_x_13253) ;  /* 0x0000009000fc8947 */ /* 0x002fea0003800000 */
.L_x_13252:
[----:B------:R-:W-:Y:S01]  /*cc80*/  UIADD3 UR45, UR45, 0x400, URZ ;  /* 0x000004002d2d7890 */ /* 0x000fe2000fffe03f */
[----:B------:R-:W-:Y:S01]  /*cc90*/  WARPGROUP.ARRIVE ;  /* 0x00000000000079c5 */ /* 0x000fe20000000000 */
[----:B------:R-:W-:Y:S01]  /*cca0*/  UMOV UR7, 0x40000040 ;  /* 0x4000004000077882 */ /* 0x000fe20000000000 */
[----:B-1----:R-:W1:Y:S01]  /*ccb0*/  SHFL.BFLY PT, R6, R5, 0x2, 0x1f ;  /* 0x0c401f0005067f89 */ /* 0x002e6200000e0000 */
[----:B------:R-:W-:Y:S01]  /*ccc0*/  USHF.R.U32.HI UR45, URZ, 0x4, UR45 ;  /* 0x000000043f2d7899 */ /* 0x000fe2000801162d */
[----:B------:R-:W-:Y:S01]  /*ccd0*/  IMAD.U32 R9, RZ, RZ, UR5 ;  /* 0x00000005ff097e24 */ /* 0x000fe2000f8e00ff */
[----:B------:R-:W-:Y:S01]  /*cce0*/  UIADD3 UR48, UR48, 0x1, URZ ;  /* 0x0000000130307890 */ /* 0x000fe2000fffe03f */
[----:B0-----:R-:W0:Y:S01]  /*ccf0*/  SHFL.BFLY PT, R3, R4, 0x2, 0x1f ;  /* 0x0c401f0004037f89 */ /* 0x001e2200000e0000 */
[----:B------:R-:W-:Y:S01]  /*cd00*/  ULOP3.LUT UR4, UR45, 0x3fff, URZ, 0xc0, !UPT ;  /* 0x00003fff2d047892 */ /* 0x000fe2000f8ec03f */
[----:B------:R-:W-:Y:S02]  /*cd10*/  @!P1 VIADD R9, R9, 0x16860 ;  /* 0x0001686009099836 */ /* 0x000fe40000000000 */
[----:B------:R-:W-:Y:S01]  /*cd20*/  IMAD.U32 R12, RZ, RZ, UR21 ;  /* 0x00000015ff0c7e24 */ /* 0x000fe2000f8e00ff */
[----:B------:R-:W-:Y:S01]  /*cd30*/  ULEA UR4, UR47, UR4, 0xa ;  /* 0x000000042f047291 */ /* 0x000fe2000f8e503f */
[----:B------:R-:W-:Y:S01]  /*cd40*/  IMAD.MOV.U32 R21, RZ, RZ, -0x800000 ;  /* 0xff800000ff157424 */ /* 0x000fe200078e00ff */
[----:B------:R-:W-:Y:S01]  /*cd50*/  @!P1 PRMT R9, RZ, 0x654, R9 ;  /* 0x00000654ff099816 */ /* 0x000fe20000000009 */
[----:B------:R-:W-:Y:S01]  /*cd60*/  UIADD3 UR47, UR47, 0x1, URZ ;  /* 0x000000012f2f7890 */ /* 0x000fe2000fffe03f */
[----:B------:R-:W-:-:S03]  /*cd70*/  IMAD.MOV.U32 R20, RZ, RZ, -0x800000 ;  /* 0xff800000ff147424 */ /* 0x000fc600078e00ff */
[----:B------:R-:W-:Y:S01]  /*cd80*/  UMOV UR6, UR4 ;  /* 0x0000000400067c82 */ /* 0x000fe20008000000 */
[----:B------:R-:W-:Y:S01]  /*cd90*/  UISETP.NE.AND UP0, UPT, UR47, 0x2, UPT ;  /* 0x000000022f00788c */ /* 0x000fe2000bf05270 */
[----:B------:R-:W-:Y:S01]  /*cda0*/  HGMMA.64x64x16.F32 R88, R148, gdesc[UR4].tnspB, R88, gsb0 ;  /* 0x40e0000494587df0 */ /* 0x000fe20008000858 */
[----:B------:R-:W-:Y:S01]  /*cdb0*/  UIADD3 UR6, UR4, 0x80, URZ ;  /* 0x0000008004067890 */ /* 0x000fe2000fffe03f */
[----:B------:R-:W-:Y:S01]  /*cdc0*/  UMOV UR7, 0x40000040 ;  /* 0x4000004000077882 */ /* 0x000fe20000000000 */
[----:B------:R-:W-:Y:S01]  /*cdd0*/  USEL UR47, UR47, URZ, UP0 ;  /* 0x0000003f2f2f7287 */ /* 0x000fe20008000000 */
[----:B-1----:R-:W-:Y:S01]  /*cde0*/  FADD.FTZ R6, R6, R5 ;  /* 0x0000000506067221 */ /* 0x002fe20000010000 */
[----:B0-----:R-:W-:Y:S01]  /*cdf0*/  FADD.FTZ R7, R3, R4 ;  /* 0x0000000403077221 */ /* 0x001fe20000010000 */
[----:B------:R-:W-:-:S03]  /*ce00*/  IMAD.MOV.U32 R4, RZ, RZ, RZ ;  /* 0x000000ffff047224 */ /* 0x000fc600078e00ff */
[----:B------:R-:W0:Y:S04]  /*ce10*/  SHFL.BFLY PT, R3, R6, 0x1, 0x1f ;  /* 0x0c201f0006037f89 */ /* 0x000e2800000e0000 */
[----:B------:R-:W1:Y:S01]  /*ce20*/  SHFL.BFLY PT, R8, R7, 0x1, 0x1f ;  /* 0x0c201f0007087f89 */ /* 0x000e6200000e0000 */
[----:B0-----:R-:W-:Y:S01]  /*ce30*/  FADD.FTZ R10, R6, R3 ;  /* 0x00000003060a7221 */ /* 0x001fe20000010000 */
[----:B------:R-:W-:Y:S02]  /*ce40*/  IMAD.U32 R3, RZ, RZ, UR21 ;  /* 0x00000015ff037e24 */ /* 0x000fe4000f8e00ff */
[----:B-1----:R-:W-:Y:S02]  /*ce50*/  FADD.FTZ R11, R7, R8 ;  /* 0x00000008070b7221 */ /* 0x002fe40000010000 */
[----:B------:R-:W-:Y:S01]  /*ce60*/  FSETP.NE.FTZ.AND P0, PT, R10, RZ, PT ;  /* 0x000000ff0a00720b */ /* 0x000fe20003f15000 */
[----:B------:R-:W-:-:S02]  /*ce70*/  IMAD.MOV.U32 R7, RZ, RZ, RZ ;  /* 0x000000ffff077224 */ /* 0x000fc400078e00ff */
[----:B------:R-:W-:-:S10]  /*ce80*/  FSETP.NE.FTZ.AND P2, PT, R11, RZ, PT ;  /* 0x000000ff0b00720b */ /* 0x000fd40003f55000 */
[----:B------:R-:W0:Y:S01]  /*ce90*/  @P0 MUFU.LG2 R5, R10 ;  /* 0x0000000a00050308 */ /* 0x000e220000000c00 */
[----:B------:R-:W-:-:S07]  /*cea0*/  @P0 FMUL.FTZ R3, R3, 0.69314718246459960938 ;  /* 0x3f31721803030820 */ /* 0x000fce0000410000 */
[----:B------:R-:W1:Y:S08]  /*ceb0*/  @P2 MUFU.LG2 R8, R11 ;  /* 0x0000000b00082308 */ /* 0x000e700000000c00 */
[----:B------:R2:W3:Y:S01]  /*cec0*/  @P0 MUFU.RCP R4, R10 ;  /* 0x0000000a00040308 */ /* 0x0004e20000001000 */
[----:B0-----:R-:W-:-:S04]  /*ced0*/  @P0 FMUL.FTZ R6, R5, 0.69314718246459960938 ;  /* 0x3f31721805060820 */ /* 0x001fc80000410000 */
[----:B------:R-:W-:Y:S01]  /*cee0*/  @P0 FFMA.FTZ R21, R3, R2, R6 ;  /* 0x0000000203150223 */ /* 0x000fe20000010006 */
[----:B------:R-:W-:Y:S01]  /*cef0*/  PLOP3.LUT P0, PT, PT, PT, PT, 0x8, 0x0 ;  /* 0x000000000000781c */ /* 0x000fe20003f0e170 */
[----:B------:R-:W-:Y:S02]  /*cf00*/  WARPGROUP.DEPBAR.LE gsb0, 0x0 ;  /* 0x00008000000079c5 */ /* 0x000fe40000010000 */
[----:B------:R-:W-:Y:S01]  /*cf10*/  WARPGROUP.ARRIVE ;  /* 0x00000000000079c5 */ /* 0x000fe20000000000 */
[----:B------:R-:W0:Y:S01]  /*cf20*/  @P2 MUFU.RCP R7, R11 ;  /* 0x0000000b00072308 */ /* 0x000e220000001000 */
[----:B--2---:R-:W-:Y:S01]  /*cf30*/  @P2 FMUL.FTZ R10, R12, 0.69314718246459960938 ;  /* 0x3f3172180c0a2820 */ /* 0x004fe20000410000 */
[----:B-1----:R-:W-:-:S03]  /*cf40*/  @P2 FMUL.FTZ R5, R8, 0.69314718246459960938 ;  /* 0x3f31721808052820 */ /* 0x002fc60000410000 */
[----:B------:R-:W-:Y:S01]  /*cf50*/  HGMMA.64x64x16.F32 R88, R144, gdesc[UR4].tnspB, R88, gsb0 ;  /* 0x40e0000490587df0 */ /* 0x000fe20008000858 */
[----:B------:R-:W-:Y:S01]  /*cf60*/  UIADD3 UR6, UR4, 0x100, URZ ;  /* 0x0000010004067890 */ /* 0x000fe2000fffe03f */
[----:B------:R-:W-:Y:S01]  /*cf70*/  @P2 FFMA.FTZ R20, R10, R0, R5 ;  /* 0x000000000a142223 */ /* 0x000fe20000010005 */
        /* <DEDUP_REMOVED lines=24> */
[----:B------:R-:W-:Y:S01]  /*d100*/  HGMMA.64x64x16.F32 R88, R124, gdesc[UR4].tnspB, R88, gsb0 ;  /* 0x40e000047c587df0 */ /* 0x000fe20008000858 */
[----:B------:R-:W-:Y:S01]  /*d110*/  UMOV UR6, UR4 ;  /* 0x0000000400067c82 */ /* 0x000fe20008000000 */
[----:B------:R-:W-:Y:S01]  /*d120*/  UMOV UR7, 0x40000040 ;  /* 0x4000004000077882 */ /* 0x000fe20000000000 */
[----:B------:R-:W-:-:S04]  /*d130*/  USEL UR4, URZ, 0x1, UP0 ;  /* 0x000000013f047887 */ /* 0x000fc80008000000 */
[----:B------:R-:W-:Y:S01]  /*d140*/  ULOP3.LUT UR50, UR50, UR4, URZ, 0x3c, !UPT ;  /* 0x0000000432327292 */ /* 0x000fe2000f8e3c3f */
[----:B------:R-:W-:Y:S02]  /*d150*/  WARPGROUP.DEPBAR.LE gsb0, 0x0 ;  /* 0x00008000000079c5 */ /* 0x000fe40000010000 */
[----:B------:R-:W-:-:S06]  /*d160*/  WARPGROUP.ARRIVE ;  /* 0x00000000000079c5 */ /* 0x000fcc0000000000 */
[----:B------:R-:W-:Y:S03]  /*d170*/  HGMMA.64x64x16.F32 R88, R120, gdesc[UR4].tnspB, R88, gsb0 ;  /* 0x40e0000478587df0 */ /* 0x000fe60008000858 */
        /* <DEDUP_REMOVED lines=34> */
.L_x_13183:
        /* <DEDUP_REMOVED lines=11> */
[----:B------:R-:W2:Y:S01]  /*d450*/  LDL R8, [R1+0x38] ;  /* 0x0000380001087983 */ /* 0x000ea20000100800 */
[----:B------:R-:W-:Y:S01]  /*d460*/  F2FP.F16.F32.PACK_AB R12, R105, R104 ;  /* 0x00000068690c723e */ /* 0x000fe200000000ff */
[----:B------:R-:W-:Y:S01]  /*d470*/  ULDC.64 UR10, c[0x0][0xc00] ;  /* 0x00030000000a7ab9 */ /* 0x000fe20000000a00 */
[----:B------:R-:W-:Y:S01]  /*d480*/  F2FP.F16.F32.PACK_AB R14, R109, R108 ;  /* 0x0000006c6d0e723e */ /* 0x000fe200000000ff */
[----:B------:R-:W0:Y:S01]  /*d490*/  S2R R5, SR_SWINHI ;  /* 0x0000000000057919 */ /* 0x000e220000002f00 */
[----:B------:R-:W-:Y:S01]  /*d4a0*/  F2FP.F16.F32.PACK_AB R15, R111, R110 ;  /* 0x0000006e6f0f723e */ /* 0x000fe200000000ff */
[----:B------:R-:W-:Y:S01]  /*d4b0*/  ULDC.64 UR8, c[0x0][0xc00] ;  /* 0x0003000000087ab9 */ /* 0x000fe20000000a00 */
[----:B------:R-:W-:Y:S01]  /*d4c0*/  F2FP.F16.F32.PACK_AB R24, R113, R112 ;  /* 0x000000707118723e */ /* 0x000fe200000000ff */
[----:B------:R-:W-:Y:S01]  /*d4d0*/  UIMAD.WIDE UR8, UR38, 0x4, UR8 ;  /* 0x00000004260878a5 */ /* 0x000fe2000f8e0208 */
[----:B------:R-:W-:Y:S02]  /*d4e0*/  F2FP.F16.F32.PACK_AB R25, R115, R114 ;  /* 0x000000727319723e */ /* 0x000fe400000000ff */
[----:B------:R-:W-:-:S02]  /*d4f0*/  F2FP.F16.F32.PACK_AB R26, R117, R116 ;  /* 0x00000074751a723e */ /* 0x000fc400000000ff */
[----:B------:R-:W-:Y:S01]  /*d500*/  F2FP.F16.F32.PACK_AB R27, R119, R118 ;  /* 0x00000076771b723e */ /* 0x000fe200000000ff */
[----:B------:R-:W-:Y:S02]  /*d510*/  IMAD.U32 R30, RZ, RZ, UR8 ;  /* 0x00000008ff1e7e24 */ /* 0x000fe4000f8e00ff */
[----:B------:R-:W-:Y:S01]  /*d520*/  IMAD.U32 R31, RZ, RZ, UR9 ;  /* 0x00000009ff1f7e24 */ /* 0x000fe2000f8e00ff */
[----:B------:R-:W-:Y:S01]  /*d530*/  ULDC.64 UR8, c[0x0][0xc08] ;  /* 0x0003020000087ab9 */ /* 0x000fe20000000a00 */
[----:B------:R-:W-:Y:S02]  /*d540*/  MOV R28, R0 ;  /* 0x00000000001c7202 */ /* 0x000fe40000000f00 */
[----:B0-----:R-:W-:Y:S01]  /*d550*/  MOV R29, R5 ;  /* 0x00000005001d7202 */ /* 0x001fe20000000f00 */
[----:B------:R-:W-:Y:S02]  /*d560*/  BAR.SYNC.DEFER_BLOCKING 0x1, 0x180 ;  /* 0x0046000000007b1d */ /* 0x000fe40000010000 */
[----:B--2---:R-:W-:-:S03]  /*d570*/  IMAD.WIDE R4, R8, 0x2, R28 ;  /* 0x0000000208047825 */ /* 0x004fc600078e021c */
[C---:B------:R-:W-:Y:S02]  /*d580*/  IADD3 R9, P1, R4.reuse, 0x40, RZ ;  /* 0x0000004004097810 */ /* 0x040fe40007f3e0ff */
[C---:B------:R-:W-:Y:S02]  /*d590*/  IADD3 R11, P2, R4.reuse, 0x20, RZ ;  /* 0x00000020040b7810 */ /* 0x040fe40007f5e0ff */
[C---:B------:R-:W-:Y:S02]  /*d5a0*/  IADD3 R13, P0, R4.reuse, 0x60, RZ ;  /* 0x00000060040d7810 */ /* 0x040fe40007f1e0ff */
[----:B------:R-:W-:Y:S02]  /*d5b0*/  LOP3.LUT R7, R4, 0x380, RZ, 0xc0, !PT ;  /* 0x0000038004077812 */ /* 0x000fe400078ec0ff */
[----:B------:R-:W-:Y:S02]  /*d5c0*/  LOP3.LUT R8, R9, 0x380, RZ, 0xc0, !PT ;  /* 0x0000038009087812 */ /* 0x000fe400078ec0ff */
[----:B------:R-:W-:-:S02]  /*d5d0*/  LOP3.LUT R10, R11, 0x380, RZ, 0xc0, !PT ;  /* 0x000003800b0a7812 */ /* 0x000fc400078ec0ff */
[----:B------:R-:W-:Y:S02]  /*d5e0*/  LOP3.LUT R6, R13, 0x380, RZ, 0xc0, !PT ;  /* 0x000003800d067812 */ /* 0x000fe400078ec0ff */
        /* <DEDUP_REMOVED lines=10> */
[----:B------:R-:W-:-:S02]  /*d690*/  LOP3.LUT R6, R6, R13, RZ, 0x3c, !PT ;  /* 0x0000000d06067212 */ /* 0x000fc400078e3cff */
[----:B------:R-:W-:Y:S02]  /*d6a0*/  MOV R36, R4 ;  /* 0x0000000400247202 */ /* 0x000fe40000000f00 */
        /* <DEDUP_REMOVED lines=12> */
[----:B------:R-:W-:Y:S02]  /*d770*/  F2FP.F16.F32.PACK_AB R13, R107, R106 ;  /* 0x0000006a6b0d723e */ /* 0x000fe400000000ff */
[----:B------:R-:W-:Y:S01]  /*d780*/  ISETP.NE.U32.AND P0, PT, RZ, UR10, PT ;  /* 0x0000000aff007c0c */ /* 0x000fe2000bf05070 */
[----:B------:R-:W-:Y:S03]  /*d790*/  STSM.16.M88.4 [R35], R8 ;  /* 0x0000000823007844 */ /* 0x000fe60000000200 */
[----:B------:R-:W-:Y:S01]  /*d7a0*/  ISETP.NE.AND.EX P0, PT, RZ, UR11, PT, P0 ;  /* 0x0000000bff007c0c */ /* 0x000fe2000bf05300 */
[----:B------:R-:W-:Y:S04]  /*d7b0*/  STSM.16.M88.4 [R34], R12 ;  /* 0x0000000c22007844 */ /* 0x000fe80000000200 */
[----:B------:R0:W-:Y:S01]  /*d7c0*/  STSM.16.M88.4 [R32], R24 ;  /* 0x0000001820007844 */ /* 0x0001e20000000200 */
[----:B------:R-:W-:Y:S08]  /*d7d0*/  BAR.SYNC.DEFER_BLOCKING 0x1, 0x180 ;  /* 0x0046000000007b1d */ /* 0x000ff00000010000 */
[----:B0-----:R-:W0:Y:S01]  /*d7e0*/  LDC R32, c[0x0][0xbe8] ;  /* 0x0002fa00ff207b82 */ /* 0x001e220000000800 */
        /* <DEDUP_REMOVED lines=15> */
[----:B------:R-:W-:Y:S01]  /*d8e0*/  IMAD.U32 R5, RZ, RZ, UR9 ;  /* 0x00000009ff057e24 */ /* 0x000fe2000f8e00ff */
[----:B------:R-:W-:-:S03]  /*d8f0*/  UISETP.GT.AND UP1, UPT, UR4, 0x1, UPT ;  /* 0x000000010400788c */ /* 0x000fc6000bf24270 */
[----:B------:R-:W1:Y:S01]  /*d900*/  @P1 LDC R11, c[0x0][0xbf0] ;  /* 0x0002fc00ff0b1b82 */ /* 0x000e620000000800 */
[----:B------:R-:W-:Y:S01]  /*d910*/  USEL UR19, UR19, 0x978, UP1 ;  /* 0x0000097813137887 */ /* 0x000fe20008800000 */
[----:B------:R-:W-:Y:S01]  /*d920*/  VIADD R25, R17, UR39 ;  /* 0x0000002711197c36 */ /* 0x000fe20008000000 */
[----:B------:R-:W-:Y:S01]  /*d930*/  UISETP.NE.U32.AND UP0, UPT, UR10, URZ, UPT ;  /* 0x0000003f0a00728c */ /* 0x000fe2000bf05070 */
[----:B------:R0:W5:Y:S01]  /*d940*/  @P4 LDG.E R9, desc[UR52][R4.64] ;  /* 0x0000003404094981 */ /* 0x000162000c1e1900 */
[----:B------:R-:W-:Y:S01]  /*d950*/  UMOV UR4, URZ ;  /* 0x0000003f00047c82 */ /* 0x000fe20008000000 */
[----:B------:R-:W-:Y:S01]  /*d960*/  USHF.R.S32.HI UR10, URZ, 0x1f, UR38 ;  /* 0x0000001f3f0a7899 */ /* 0x000fe20008011426 */
[----:B------:R-:W-:Y:S01]  /*d970*/  IMAD.MOV.U32 R7, RZ, RZ, R25 ;  /* 0x000000ffff077224 */ /* 0x000fe200078e0019 */
[----:B------:R-:W-:Y:S02]  /*d980*/  UISETP.NE.AND.EX UP0, UPT, UR11, URZ, UPT, UP0 ;  /* 0x0000003f0b00728c */ /* 0x000fe4000bf05300 */
[----:B------:R-:W-:-:S02]  /*d990*/  USEL UR9, UR41, URZ, UP1 ;  /* 0x0000003f29097287 */ /* 0x000fc40008800000 */
[----:B------:R-:W-:Y:S02]  /*d9a0*/  USEL UR8, UR38, URZ, !UP0 ;  /* 0x0000003f26087287 */ /* 0x000fe4000c000000 */
[----:B------:R-:W-:Y:S01]  /*d9b0*/  USEL UR18, UR10, URZ, !UP0 ;  /* 0x0000003f0a127287 */ /* 0x000fe2000c000000 */
[----:B------:R-:W-:Y:S02]  /*d9c0*/  ULDC.64 UR12, c[0x0][UR19+0x220] ;  /* 0x00008800130c7abb */ /* 0x000fe40008000a00 */
[----:B------:R-:W-:Y:S01]  /*d9d0*/  ULDC.64 UR10, c[0x0][UR19+0x218] ;  /* 0x00008600130a7abb */ /* 0x000fe20008000a00 */
[----:B0-----:R-:W-:Y:S01]  /*d9e0*/  @P1 IMAD.HI.U32 R4, R25, R6, RZ ;  /* 0x0000000619041227 */ /* 0x001fe200078e00ff */
[----:B------:R-:W-:Y:S01]  /*d9f0*/  ULDC.64 UR14, c[0x0][UR19+0x228] ;  /* 0x00008a00130e7abb */ /* 0x000fe20008000a00 */
[----:B------:R-:W-:Y:S02]  /*da00*/  UIMAD UR13, UR13, UR8, URZ ;  /* 0x000000080d0d72a4 */ /* 0x000fe4000f8e023f */
[----:B------:R-:W-:-:S02]  /*da10*/  UIMAD.WIDE.U32 UR16, UR10, UR37, URZ ;  /* 0x000000250a1072a5 */ /* 0x000fc4000f8e003f */
[----:B------:R-:W-:Y:S01]  /*da20*/  UIMAD UR20, UR11, UR37, URZ ;  /* 0x000000250b1472a4 */ /* 0x000fe2000f8e023f */
[----:B-1----:R-:W-:Y:S01]  /*da30*/  @P1 SHF.R.U32.HI R7, RZ, R11, R4 ;  /* 0x0000000bff071219 */ /* 0x002fe20000011604 */
[----:B------:R-:W-:Y:S02]  /*da40*/  UIMAD.WIDE.U32 UR10, UR12, UR8, URZ ;  /* 0x000000080c0a72a5 */ /* 0x000fe4000f8e003f */
[----:B------:R-:W-:Y:S02]  /*da50*/  UIMAD.WIDE.U32 UR22, UR14, UR9, URZ ;  /* 0x000000090e1672a5 */ /* 0x000fe4000f8e003f */
[----:B------:R-:W-:Y:S01]  /*da60*/  UIMAD UR9, UR15, UR9, URZ ;  /* 0x000000090f0972a4 */ /* 0x000fe2000f8e023f */
[----:B------:R-:W-:Y:S01]  /*da70*/  IMAD.MOV R11, RZ, RZ, -R7 ;  /* 0x000000ffff0b7224 */ /* 0x000fe200078e0a07 */
[----:B------:R-:W-:Y:S02]  /*da80*/  UIMAD UR13, UR12, UR18, UR13 ;  /* 0x000000120c0d72a4 */ /* 0x000fe4000f8e020d */
        /* <DEDUP_REMOVED lines=30> */
.L_x_13256:
        /* <DEDUP_REMOVED lines=13> */
[----:B--2---:R-:W-:-:S04]  /*dd40*/  VIADD R13, R12, UR39 ;  /* 0x000000270c0d7c36 */ /* 0x004fc80008000000 */
[C---:B------:R-:W-:Y:S01]  /*dd50*/  VIADD R15, R13.reuse, 0x8 ;  /* 0x000000080d0f7836 */ /* 0x040fe20000000000 */
[----:B------:R-:W-:-:S04]  /*dd60*/  ISETP.GE.OR P2, PT, R13, R30, P0 ;  /* 0x0000001e0d00720c */ /* 0x000fc80000746670 */
[----:B------:R-:W-:-:S09]  /*dd70*/  ISETP.GE.OR P0, PT, R15, R30, P0 ;  /* 0x0000001e0f00720c */ /* 0x000fd20000706670 */
[----:B0-----:R0:W-:Y:S04]  /*dd80*/  @!P2 ST.E desc[UR52][R4.64], R21 ;  /* 0x000000150400a985 */ /* 0x0011e8000c101934 */
[----:B------:R0:W-:Y:S01]  /*dd90*/  @!P0 ST.E desc[UR52][R6.64], R20 ;  /* 0x0000001406008985 */ /* 0x0001e2000c101934 */
[----:B------:R-:W-:-:S13]  /*dda0*/  PLOP3.LUT P0, PT, PT, PT, UP1, 0x80, 0x0 ;  /* 0x000000000000781c */ /* 0x000fda0003f0f018 */
[----:B0-----:R-:W-:Y:S05]  /*ddb0*/  @P0 BRA `(.L_x_13257) ;  /* 0x0000000400b00947 */ /* 0x001fea0003800000 */
[----:B------:R-:W-:Y:S01]  /*ddc0*/  IMAD R3, R157, 0x40, R19 ;  /* 0x000000409d037824 */ /* 0x000fe200078e0213 */
[----:B------:R-:W-:-:S03]  /*ddd0*/  ULDC.64 UR12, c[0x0][0xaa0] ;  /* 0x0002a800000c7ab9 */ /* 0x000fc60000000a00 */
        /* <DEDUP_REMOVED lines=16> */
[----:B------:R-:W3:Y:S04]  /*dee0*/  LD.E.128 R8, desc[UR52][R8.64] ;  /* 0x0000003408087980 */ /* 0x000ee8000c101d00 */
[----:B------:R-:W4:Y:S01]  /*def0*/  LD.E.128 R12, desc[UR52][R12.64] ;  /* 0x000000340c0c7980 */ /* 0x000f22000c101d00 */
[----:B------:R-:W-:-:S04]  /*df00*/  IADD3 R3, P0, R28, 0x4800, RZ ;  /* 0x000048001c037810 */ /* 0x000fc80007f1e0ff */
[----:B------:R-:W-:Y:S01]  /*df10*/  LOP3.LUT R2, R3, 0x380, RZ, 0xc0, !PT ;  /* 0x0000038003027812 */ /* 0x000fe200078ec0ff */
[----:B------:R-:W-:Y:S01]  /*df20*/  IMAD.X R25, RZ, RZ, R29, P0 ;  /* 0x000000ffff197224 */ /* 0x000fe200000e061d */
[----:B------:R-:W-:Y:S01]  /*df30*/  UIMAD UR9, UR14, UR12, URZ ;  /* 0x0000000c0e0972a4 */ /* 0x000fe2000f8e023f */
[----:B------:R-:W0:Y:S01]  /*df40*/  @P1 LDC R29, c[0x0][0xbf0] ;  /* 0x0002fc00ff1d1b82 */ /* 0x000e220000000800 */
[----:B------:R-:W-:-:S04]  /*df50*/  SHF.R.U64 R2, R2, 0x3, RZ ;  /* 0x0000000302027819 */ /* 0x000fc800000012ff */
[----:B------:R-:W-:-:S03]  /*df60*/  LOP3.LUT R24, R2, R3, RZ, 0x3c, !PT ;  /* 0x0000000302187212 */ /* 0x000fc600078e3cff */
[----:B------:R-:W1:Y:S01]  /*df70*/  @P1 LDC R3, c[0x0][0xbec] ;  /* 0x0002fb00ff031b82 */ /* 0x000e620000000800 */
[----:B------:R-:W-:Y:S02]  /*df80*/  UIMAD.WIDE.U32 UR10, UR4, UR12, URZ ;  /* 0x0000000c040a72a5 */ /* 0x000fe4000f8e003f */
[----:B------:R-:W-:Y:S01]  /*df90*/  UIMAD UR9, UR4, UR13, UR9 ;  /* 0x0000000d040972a4 */ /* 0x000fe2000f8e0209 */
[----:B------:R-:W-:Y:S01]  /*dfa0*/  IMAD R2, R18, 0x30, R157 ;  /* 0x0000003012027824 */ /* 0x000fe200078e029d */
[----:B------:R-:W5:Y:S01]  /*dfb0*/  LD.E.128 R24, desc[UR52][R24.64] ;  /* 0x0000003418187980 */ /* 0x000f62000c101d00 */
[----:B------:R-:W-:Y:S01]  /*dfc0*/  ULDC.64 UR12, c[0x0][0xae8] ;  /* 0x0002ba00000c7ab9 */ /* 0x000fe20000000a00 */
[----:B------:R-:W-:Y:S01]  /*dfd0*/  UIADD3 UR11, UR11, UR9, URZ ;  /* 0x000000090b0b7290 */ /* 0x000fe2000fffe03f */
[----:B------:R-:W-:Y:S01]  /*dfe0*/  VIADD R28, R2, UR39 ;  /* 0x00000027021c7c36 */ /* 0x000fe20008000000 */
[----:B------:R-:W-:Y:S01]  /*dff0*/  USHF.R.S32.HI UR4, URZ, 0x1f, UR8 ;  /* 0x0000001f3f047899 */ /* 0x000fe20008011408 */
[----:B------:R-:W-:Y:S01]  /*e000*/  @!PT LDS RZ, [RZ] ;  /* 0x00000000fffff984 */ /* 0x000fe20000000800 */
[----:B------:R-:W-:Y:S01]  /*e010*/  @!PT LDS RZ, [RZ] ;  /* 0x00000000fffff984 */ /* 0x000fe20000000800 */
[----:B------:R-:W-:Y:S01]  /*e020*/  @!PT LDS RZ, [RZ] ;  /* 0x00000000fffff984 */ /* 0x000fe20000000800 */
[----:B------:R-:W-:Y:S01]  /*e030*/  @!PT LDS RZ, [RZ] ;  /* 0x00000000fffff984 */ /* 0x000fe20000000800 */
[----:B------:R0:W-:Y:S06]  /*e040*/  MEMBAR.ALL.CTA ;  /* 0x0000000000007992 */ /* 0x0001ec0000008000 */
[----:B0-----:R-:W0:Y:S01]  /*e050*/  FENCE.VIEW.ASYNC.S ;  /* 0x00000000000073c6 */ /* 0x001e220000000000 */
[----:B------:R-:W-:Y:S01]  /*e060*/  UIMAD.WIDE.U32 UR10, UR37, UR12, UR10 ;  /* 0x0000000c250a72a5 */ /* 0x000fe2000f8e000a */
[----:B------:R-:W-:Y:S01]  /*e070*/  IMAD.MOV.U32 R21, RZ, RZ, R28 ;  /* 0x000000ffff157224 */ /* 0x000fe200078e001c */
[----:B------:R-:W-:Y:S01]  /*e080*/  SHF.R.S32.HI R35, RZ, 0x1f, R19 ;  /* 0x0000001fff237819 */ /* 0x000fe20000011413 */
[----:B------:R-:W-:Y:S01]  /*e090*/  VIADD R0, R0, 0x16820 ;  /* 0x0001682000007836 */ /* 0x000fe20000000000 */
[----:B------:R-:W-:-:S03]  /*e0a0*/  UIMAD UR11, UR37, UR13, UR11 ;  /* 0x0000000d250b72a4 */ /* 0x000fc6000f8e020b */
[----:B------:R-:W-:Y:S01]  /*e0b0*/  ULDC.64 UR12, c[0x0][0xaf0] ;  /* 0x0002bc00000c7ab9 */ /* 0x000fe20000000a00 */
[----:B------:R-:W-:Y:S01]  /*e0c0*/  PRMT R0, RZ, 0x654, R0 ;  /* 0x00000654ff007816 */ /* 0x000fe20000000000 */
[----:B------:R-:W-:Y:S01]  /*e0d0*/  UIMAD UR4, UR4, UR12, URZ ;  /* 0x0000000c040472a4 */ /* 0x000fe2000f8e023f */
[----:B-1----:R-:W-:-:S03]  /*e0e0*/  @P1 IMAD.HI.U32 R2, R28, R3, RZ ;  /* 0x000000031c021227 */ /* 0x002fc600078e00ff */
[----:B------:R-:W-:Y:S02]  /*e0f0*/  UIMAD UR4, UR8, UR13, UR4 ;  /* 0x0000000d080472a4 */ /* 0x000fe4000f8e0204 */
[----:B------:R-:W-:Y:S01]  /*e100*/  UIMAD.WIDE.U32 UR8, UR8, UR12, UR10 ;  /* 0x0000000c080872a5 */ /* 0x000fe2000f8e000a */
[----:B------:R-:W-:Y:S02]  /*e110*/  @P1 SHF.R.U32.HI R21, RZ, R29, R2 ;  /* 0x0000001dff151219 */ /* 0x000fe40000011602 */
[----:B------:R-:W-:Y:S01]  /*e120*/  ULDC.64 UR10, c[0x0][0xae0] ;  /* 0x0002b800000a7ab9 */ /* 0x000fe20000000a00 */
[----:B------:R-:W-:Y:S01]  /*e130*/  UIADD3 UR4, UR9, UR4, URZ ;  /* 0x0000000409047290 */ /* 0x000fe2000fffe03f */
[--C-:B------:R-:W-:Y:S01]  /*e140*/  SHF.R.S32.HI R20, RZ, 0x1f, R21.reuse ;  /* 0x0000001fff147819 */ /* 0x100fe20000011415 */
[----:B------:R-:W-:Y:S01]  /*e150*/  IMAD.MOV R29, RZ, RZ, -R21 ;  /* 0x000000ffff1d7224 */ /* 0x000fe200078e0a15 */
[----:B0-----:R0:W-:Y:S01]  /*e160*/  SYNCS.ARRIVE.TRANS64.RED.A1T0 RZ, [R0+URZ], RZ ;  /* 0x000000ff00ff79a7 */ /* 0x0011e2000810043f */
[----:B------:R-:W-:-:S02]  /*e170*/  IMAD.U32 R3, RZ, RZ, UR9 ;  /* 0x00000009ff037e24 */ /* 0x000fc4000f8e00ff */
[----:B------:R-:W-:Y:S02]  /*e180*/  IMAD R20, R20, UR10, RZ ;  /* 0x0000000a14147c24 */ /* 0x000fe4000f8e02ff */
[----:B------:R-:W-:Y:S02]  /*e190*/  IMAD R29, R32, R29, R28 ;  /* 0x0000001d201d7224 */ /* 0x000fe400078e021c */
[----:B------:R-:W-:Y:S01]  /*e1a0*/  IMAD.U32 R2, RZ, RZ, UR8 ;  /* 0x00000008ff027e24 */ /* 0x000fe2000f8e00ff */
[----:B------:R-:W-:Y:S01]  /*e1b0*/  ULDC.64 UR8, c[0x0][0xad8] ;  /* 0x0002b60000087ab9 */ /* 0x000fe20000000a00 */
[----:B------:R-:W-:Y:S01]  /*e1c0*/  IMAD.U32 R3, RZ, RZ, UR4 ;  /* 0x00000004ff037e24 */ /* 0x000fe2000f8e00ff */
[----:B------:R-:W-:Y:S01]  /*e1d0*/  ULDC UR4, c[0x0][0xac8] ;  /* 0x0002b20000047ab9 */ /* 0x000fe20000000800 */
[C---:B------:R-:W-:Y:S01]  /*e1e0*/  IMAD R31, R21.reuse, UR11, R20 ;  /* 0x0000000b151f7c24 */ /* 0x040fe2000f8e0214 */
[----:B------:R-:W-:Y:S01]  /*e1f0*/  SHF.R.S32.HI R20, RZ, 0x1f, R29 ;  /* 0x0000001fff147819 */ /* 0x000fe2000001141d */
[----:B------:R-:W-:-:S04]  /*e200*/  IMAD.WIDE.U32 R2, R21, UR10, R2 ;  /* 0x0000000a15027c25 */ /* 0x000fc8000f8e0002 */
[----:B------:R-:W-:Y:S02]  /*e210*/  IMAD.IADD R3, R3, 0x1, R31 ;  /* 0x0000000103037824 */ /* 0x000fe400078e021f */
[----:B------:R-:W-:Y:S02]  /*e220*/  IMAD R20, R20, UR8, RZ ;  /* 0x0000000814147c24 */ /* 0x000fe4000f8e02ff */
[----:B------:R-:W-:-:S04]  /*e230*/  IMAD.WIDE.U32 R2, R29, UR8, R2 ;  /* 0x000000081d027c25 */ /* 0x000fc8000f8e0002 */
[----:B------:R-:W-:Y:S01]  /*e240*/  IMAD R21, R29, UR9, R20 ;  /* 0x000000091d157c24 */ /* 0x000fe2000f8e0214 */
[----:B------:R-:W-:Y:S01]  /*e250*/  ULDC.64 UR8, c[0x0][0xa80] ;  /* 0x0002a00000087ab9 */ /* 0x000fe20000000a00 */
[----:B------:R-:W-:Y:S01]  /*e260*/  VIADD R31, R157, UR39 ;  /* 0x000000279d1f7c36 */ /* 0x000fe20008000000 */
[C---:B------:R-:W-:Y:S01]  /*e270*/  LEA R32, P0, R2.reuse, UR8, 0x1 ;  /* 0x0000000802207c11 */ /* 0x040fe2000f8008ff */
[----:B------:R-:W-:Y:S02]  /*e280*/  IMAD.IADD R3, R3, 0x1, R21 ;  /* 0x0000000103037824 */ /* 0x000fe400078e0215 */
[C---:B------:R-:W-:Y:S02]  /*e290*/  VIADD R21, R31.reuse, 0x60 ;  /* 0x000000601f157836 */ /* 0x040fe40000000000 */
[----:B------:R-:W1:Y:S01]  /*e2a0*/  SHFL.IDX PT, R20, R32, 0x1, 0x181f ;  /* 0x00381f0020147f89 */ /* 0x000e6200000e0000 */
[----:B------:R-:W-:Y:S01]  /*e2b0*/  LEA.HI.X R33, R2, UR9, R3, 0x1, P0 ;  /* 0x0000000902217c11 */ /* 0x000fe200080f0c03 */
[----:B------:R-:W-:Y:S01]  /*e2c0*/  VIADD R3, R31, 0x30 ;  /* 0x000000301f037836 */ /* 0x000fe20000000000 */
[----:B------:R-:W-:Y:S01]  /*e2d0*/  ISETP.GE.AND P0, PT, R19, UR4, PT ;  /* 0x0000000413007c0c */ /* 0x000fe2000bf06270 */
[----:B------:R-:W0:Y:S03]  /*e2e0*/  SHFL.IDX PT, R2, R32, RZ, 0x181f ;  /* 0x00181fff20027589 */ /* 0x000e2600000e0000 */
[-C--:B------:R-:W-:Y:S01]  /*e2f0*/  ISETP.GE.OR P1, PT, R31, R30.reuse, P0 ;  /* 0x0000001e1f00720c */ /* 0x080fe20000726670 */
[----:B------:R-:W0:Y:S01]  /*e300*/  SHFL.IDX PT, R28, R32, 0x2, 0x181f ;  /* 0x00581f00201c7f89 */ /* 0x000e2200000e0000 */
[-C--:B------:R-:W-:Y:S01]  /*e310*/  ISETP.GE.OR P2, PT, R3, R30.reuse, P0 ;  /* 0x0000001e0300720c */ /* 0x080fe20000746670 */
[----:B------:R-:W-:Y:S01]  /*e320*/  VIADD R31, R31, 0x90 ;  /* 0x000000901f1f7836 */ /* 0x000fe20000000000 */
[-C--:B------:R-:W-:Y:S01]  /*e330*/  ISETP.GE.OR P3, PT, R21, R30.reuse, P0 ;  /* 0x0000001e1500720c */ /* 0x080fe20000766670 */
[----:B------:R-:W0:Y:S03]  /*e340*/  SHFL.IDX PT, R34, R33, RZ, 0x181f ;  /* 0x00181fff21227589 */ /* 0x000e2600000e0000 */
[----:B------:R-:W-:Y:S01]  /*e350*/  ISETP.GE.OR P0, PT, R31, R30, P0 ;  /* 0x0000001e1f00720c */ /* 0x000fe20000706670 */
[----:B------:R-:W0:Y:S04]  /*e360*/  SHFL.IDX PT, R36, R33, 0x1, 0x181f ;  /* 0x00381f0021247f89 */ /* 0x000e2800000e0000 */
[----:B------:R-:W0:Y:S02]  /*e370*/  SHFL.IDX PT, R38, R33, 0x2, 0x181f ;  /* 0x00581f0021267f89 */ /* 0x000e2400000e0000 */
[----:B-1----:R-:W-:-:S02]  /*e380*/  @!P2 LEA R20, P5, R19, R20, 0x1 ;  /* 0x000000141314a211 */ /* 0x002fc400078a08ff */
[----:B------:R-:W1:Y:S01]  /*e390*/  SHFL.IDX PT, R32, R32, 0x3, 0x181f ;  /* 0x00781f0020207f89 */ /* 0x000e6200000e0000 */
[----:B0-----:R-:W-:-:S03]  /*e3a0*/  @!P1 LEA R2, P4, R19, R2, 0x1 ;  /* 0x0000000213029211 */ /* 0x001fc600078808ff */
[----:B------:R0:W0:Y:S01]  /*e3b0*/  SHFL.IDX PT, R0, R33, 0x3, 0x181f ;  /* 0x00781f0021007f89 */ /* 0x00002200000e0000 */
[C---:B------:R-:W-:Y:S02]  /*e3c0*/  @!P3 LEA R28, P6, R19.reuse, R28, 0x1 ;  /* 0x0000001c131cb211 */ /* 0x040fe400078c08ff */
[C-C-:B------:R-:W-:Y:S02]  /*e3d0*/  @!P1 LEA.HI.X R3, R19.reuse, R34, R35.reuse, 0x1, P4 ;  /* 0x0000002213039211 */ /* 0x140fe400020f0c23 */
[C-C-:B------:R-:W-:Y:S02]  /*e3e0*/  @!P2 LEA.HI.X R21, R19.reuse, R36, R35.reuse, 0x1, P5 ;  /* 0x000000241315a211 */ /* 0x140fe400028f0c23 */
[----:B------:R-:W-:Y:S01]  /*e3f0*/  @!P3 LEA.HI.X R29, R19, R38, R35, 0x1, P6 ;  /* 0x00000026131db211 */ /* 0x000fe200030f0c23 */
[----:B--2---:R2:W-:Y:S04]  /*e400*/  @!P1 ST.E.128 desc[UR52][R2.64], R4 ;  /* 0x0000000402009985 */ /* 0x0045e8000c101d34 */
[----:B---3--:R2:W-:Y:S04]  /*e410*/  @!P2 ST.E.128 desc[UR52][R20.64], R8 ;  /* 0x000000081400a985 */ /* 0x0085e8000c101d34 */
[----:B----4-:R2:W-:Y:S01]  /*e420*/  @!P3 ST.E.128 desc[UR52][R28.64], R12 ;  /* 0x0000000c1c00b985 */ /* 0x0105e2000c101d34 */
[----:B01----:R-:W-:Y:S05]  /*e430*/  @P0 BRA `(.L_x_13258) ;  /* 0x0000001000c00947 */ /* 0x003fea0003800000 */
[----:B--2---:R-:W-:-:S04]  /*e440*/  LEA R2, P0, R19, R32, 0x1 ;  /* 0x0000002013027211 */ /* 0x004fc800078008ff */
[----:B------:R-:W-:-:S05]  /*e450*/  LEA.HI.X R3, R19, R0, R35, 0x1, P0 ;  /* 0x0000000013037211 */ /* 0x000fca00000f0c23 */
[----:B-----5:R0:W-:Y:S01]  /*e460*/  ST.E.128 desc[UR52][R2.64], R24 ;  /* 0x0000001802007985 */ /* 0x0201e2000c101d34 */
[----:B------:R-:W-:Y:S05]  /*e470*/  BRA `(.L_x_13258) ;  /* 0x0000001000b07947 */ /* 0x000fea0003800000 */
.L_x_13257:
        /* <DEDUP_REMOVED lines=11> */
[----:B------:R-:W-:Y:S01]  /*e530*/  SHF.R.S32.HI R20, RZ, 0x1f, R22 ;  /* 0x0000001fff147819 */ /* 0x000fe20000011416 */
[----:B------:R-:W-:Y:S01]  /*e540*/  ULDC.64 UR12, c[0x0][0xb38] ;  /* 0x0002ce00000c7ab9 */ /* 0x000fe20000000a00 */
[----:B------:R-:W-:Y:S01]  /*e550*/  SHF.R.S32.HI R24, RZ, 0x1f, R23 ;  /* 0x0000001fff187819 */ /* 0x000fe20000011417 */
        /* <DEDUP_REMOVED lines=49> */
[-C--:B-1----:R-:W-:Y:S02]  /*e870*/  @!P0 LEA R4, P2, R16, R21.reuse, 0x2 ;  /* 0x0000001510048211 */ /* 0x082fe400078410ff */
[----:B0-----:R-:W-:Y:S02]  /*e880*/  @!P1 LEA R6, P4, R156, R21, 0x2 ;  /* 0x000000159c069211 */ /* 0x001fe400078810ff */
[-C--:B--2---:R-:W-:Y:S02]  /*e890*/  @!P0 LEA.HI.X R5, R16, R13.reuse, R33, 0x2, P2 ;  /* 0x0000000d10058211 */ /* 0x084fe400010f1421 */
[----:B------:R-:W-:Y:S02]  /*e8a0*/  @!P1 LEA.HI.X R7, R156, R13, R31, 0x2, P4 ;  /* 0x0000000d9c079211 */ /* 0x000fe400020f141f */
[----:B------:R-:W-:Y:S01]  /*e8b0*/  ISETP.GE.AND P2, PT, R153, UR4, PT ;  /* 0x0000000499007c0c */ /* 0x000fe2000bf46270 */
[----:B------:R0:W-:Y:S01]  /*e8c0*/  @!P0 ST.E.64 desc[UR52][R4.64], R2 ;  /* 0x0000000204008985 */ /* 0x0001e2000c101b34 */
[----:B------:R-:W-:-:S02]  /*e8d0*/  @!P5 LEA R8, P4, R155, R21, 0x2 ;  /* 0x000000159b08d211 */ /* 0x000fc400078810ff */
[----:B------:R-:W-:Y:S01]  /*e8e0*/  ISETP.GE.AND P0, PT, R23, UR4, PT ;  /* 0x0000000417007c0c */ /* 0x000fe2000bf06270 */
[----:B------:R1:W-:Y:S01]  /*e8f0*/  @!P1 ST.E.64 desc[UR52][R6.64], R92 ;  /* 0x0000005c06009985 */ /* 0x0003e2000c101b34 */
[----:B------:R-:W-:Y:S02]  /*e900*/  ISETP.GE.AND P1, PT, R152, UR4, PT ;  /* 0x0000000498007c0c */ /* 0x000fe4000bf26270 */
[----:B------:R-:W-:Y:S02]  /*e910*/  @!P5 LEA.HI.X R9, R155, R13, R29, 0x2, P4 ;  /* 0x0000000d9b09d211 */ /* 0x000fe400020f141d */
[----:B------:R-:W-:Y:S02]  /*e920*/  ISETP.GE.AND P4, PT, R22, UR4, PT ;  /* 0x0000000416007c0c */ /* 0x000fe4000bf86270 */
[-C--:B------:R-:W-:Y:S01]  /*e930*/  @!P3 LEA R10, P6, R154, R21.reuse, 0x2 ;  /* 0x000000159a0ab211 */ /* 0x080fe200078c10ff */
[----:B------:R3:W-:Y:S01]  /*e940*/  @!P5 ST.E.64 desc[UR52][R8.64], R96 ;  /* 0x000000600800d985 */ /* 0x0007e2000c101b34 */
[----:B0-----:R-:W-:-:S02]  /*e950*/  @!P2 LEA R2, P5, R153, R21, 0x2 ;  /* 0x000000159902a211 */ /* 0x001fc400078a10ff */
[----:B------:R-:W-:-:S03]  /*e960*/  @!P3 LEA.HI.X R11, R154, R13, R28, 0x2, P6 ;  /* 0x0000000d9a0bb211 */ /* 0x000fc600030f141c */
[----:B------:R-:W-:Y:S02]  /*e970*/  @!P1 LEA R4, P6, R152, R21, 0x2 ;  /* 0x0000001598049211 */ /* 0x000fe400078c10ff */
[----:B------:R-:W-:Y:S01]  /*e980*/  @!P2 LEA.HI.X R3, R153, R13, R27, 0x2, P5 ;  /* 0x0000000d9903a211 */ /* 0x000fe200028f141b */
[----:B------:R3:W-:Y:S01]  /*e990*/  @!P3 ST.E.64 desc[UR52][R10.64], R100 ;  /* 0x000000640a00b985 */ /* 0x0007e2000c101b34 */
[CC--:B-1----:R-:W-:Y:S02]  /*e9a0*/  @!P0 LEA R6, P3, R23.reuse, R21.reuse, 0x2 ;  /* 0x0000001517068211 */ /* 0x0c2fe400078610ff */
        /* <DEDUP_REMOVED lines=8> */
.L_x_13260:
[----:B------:R-:W-:Y:S05]  /*ea30*/  BSYNC B1 ;  /* 0x0000000000017941 */ /* 0x000fea0003800000 */
.L_x_13259:
[----:B------:R-:W-:Y:S01]  /*ea40*/  ISETP.GE.AND P0, PT, R15, R30, PT ;  /* 0x0000001e0f00720c */ /* 0x000fe20003f06270 */
[----:B-1----:R1:W4:Y:S04]  /*ea50*/  SHFL.IDX PT, R21, R14, 0x1, 0x1c1f ;  /* 0x003c1f000e157f89 */ /* 0x00232800000e0000 */
[----:B------:R1:W0:Y:S08]  /*ea60*/  SHFL.IDX PT, R25, R0, 0x1, 0x1c1f ;  /* 0x003c1f0000197f89 */ /* 0x00023000000e0000 */
[----:B-1----:R-:W-:Y:S05]  /*ea70*/  @P0 BRA `(.L_x_13258) ;  /* 0x0000000c00300947 */ /* 0x002fea0003800000 */
[----:B------:R-:W-:Y:S02]  /*ea80*/  ULDC UR4, c[0x0][0xac8] ;  /* 0x0002b20000047ab9 */ /* 0x000fe40000000800 */
[----:B------:R-:W-:Y:S02]  /*ea90*/  ISETP.GE.AND P1, PT, R16, UR4, PT ;  /* 0x0000000410007c0c */ /* 0x000fe4000bf26270 */
[----:B------:R-:W-:Y:S02]  /*eaa0*/  ISETP.GE.AND P5, PT, R156, UR4, PT ;  /* 0x000000049c007c0c */ /* 0x000fe4000bfa6270 */
[----:B------:R-:W-:Y:S02]  /*eab0*/  ISETP.GE.AND P3, PT, R155, UR4, PT ;  /* 0x000000049b007c0c */ /* 0x000fe4000bf66270 */
[----:B------:R-:W-:-:S07]  /*eac0*/  ISETP.GE.AND P2, PT, R154, UR4, PT ;  /* 0x000000049a007c0c */ /* 0x000fce000bf46270 */
[-C--:B0--3--:R-:W-:Y:S02]  /*ead0*/  @!P1 LEA R2, P0, R16, R25.reuse, 0x2 ;  /* 0x0000001910029211 */ /* 0x089fe400078010ff */
[----:B------:R-:W-:Y:S02]  /*eae0*/  @!P5 LEA R4, P4, R156, R25, 0x2 ;  /* 0x000000199c04d211 */ /* 0x000fe400078810ff */
[-C--:B----4-:R-:W-:Y:S02]  /*eaf0*/  @!P1 LEA.HI.X R3, R16, R21.reuse, R33, 0x2, P0 ;  /* 0x0000001510039211 */ /* 0x090fe400000f1421 */
[----:B------:R-:W-:Y:S02]  /*eb00*/  ISETP.GE.AND P0, PT, R152, UR4, PT ;  /* 0x0000000498007c0c */ /* 0x000fe4000bf06270 */
[----:B------:R-:W-:Y:S01]  /*eb10*/  @!P5 LEA.HI.X R5, R156, R21, R31, 0x2, P4 ;  /* 0x000000159c05d211 */ /* 0x000fe200020f141f */
[----:B------:R0:W-:Y:S01]  /*eb20*/  @!P1 ST.E.64 desc[UR52][R2.64], R90 ;  /* 0x0000005a02009985 */ /* 0x0001e2000c101b34 */
[----:B------:R-:W-:-:S02]  /*eb30*/  ISETP.GE.AND P1, PT, R153, UR4, PT ;  /* 0x0000000499007c0c */ /* 0x000fc4000bf26270 */
[----:B------:R-:W-:Y:S01]  /*eb40*/  ISETP.GE.AND P4, PT, R23, UR4, PT ;  /* 0x0000000417007c0c */ /* 0x000fe2000bf86270 */
[----:B------:R1:W-:Y:S01]  /*eb50*/  @!P5 ST.E.64 desc[UR52][R4.64], R94 ;  /* 0x0000005e0400d985 */ /* 0x0003e2000c101b34 */
[CC--:B------:R-:W-:Y:S02]  /*eb60*/  @!P3 LEA R6, P6, R155.reuse, R25.reuse, 0x2 ;  /* 0x000000199b06b211 */ /* 0x0c0fe400078c10ff */
[C---:B------:R-:W-:Y:S02]  /*eb70*/  @!P2 LEA R8, P5, R154.reuse, R25, 0x2 ;  /* 0x000000199a08a211 */ /* 0x040fe400078a10ff */
[-C--:B------:R-:W-:Y:S02]  /*eb80*/  @!P3 LEA.HI.X R7, R155, R21.reuse, R29, 0x2, P6 ;  /* 0x000000159b07b211 */ /* 0x080fe400030f141d */
[----:B------:R-:W-:-:S03]  /*eb90*/  @!P2 LEA.HI.X R9, R154, R21, R28, 0x2, P5 ;  /* 0x000000159a09a211 */ /* 0x000fc600028f141c */
[----:B------:R1:W-:Y:S01]  /*eba0*/  @!P3 ST.E.64 desc[UR52][R6.64], R98 ;  /* 0x000000620600b985 */ /* 0x0003e2000c101b34 */
[-C--:B0-----:R-:W-:Y:S02]  /*ebb0*/  @!P1 LEA R2, P6, R153, R25.reuse, 0x2 ;  /* 0x0000001999029211 */ /* 0x081fe400078c10ff */
[CC--:B------:R-:W-:Y:S01]  /*ebc0*/  @!P0 LEA R10, P3, R152.reuse, R25.reuse, 0x2 ;  /* 0x00000019980a8211 */ /* 0x0c0fe200078610ff */
[----:B------:R1:W-:Y:S01]  /*ebd0*/  @!P2 ST.E.64 desc[UR52][R8.64], R102 ;  /* 0x000000660800a985 */ /* 0x0003e2000c101b34 */
[----:B------:R-:W-:Y:S02]  /*ebe0*/  @!P4 LEA R12, P5, R23, R25, 0x2 ;  /* 0x00000019170cc211 */ /* 0x000fe400078a10ff */
[-C--:B------:R-:W-:Y:S02]  /*ebf0*/  @!P1 LEA.HI.X R3, R153, R21.reuse, R27, 0x2, P6 ;  /* 0x0000001599039211 */ /* 0x080fe400030f141b */
[-C--:B------:R-:W-:Y:S02]  /*ec00*/  @!P0 LEA.HI.X R11, R152, R21.reuse, R26, 0x2, P3 ;  /* 0x00000015980b8211 */ /* 0x080fe400018f141a */
[----:B--2---:R-:W-:Y:S01]  /*ec10*/  @!P4 LEA.HI.X R13, R23, R21, R24, 0x2, P5 ;  /* 0x00000015170dc211 */ /* 0x004fe200028f1418 */
[----:B------:R1:W-:Y:S04]  /*ec20*/  @!P1 ST.E.64 desc[UR52][R2.64], R106 ;  /* 0x0000006a02009985 */ /* 0x0003e8000c101b34 */
[----:B------:R1:W-:Y:S01]  /*ec30*/  @!P0 ST.E.64 desc[UR52][R10.64], R110 ;  /* 0x0000006e0a008985 */ /* 0x0003e2000c101b34 */
[----:B------:R-:W-:-:S03]  /*ec40*/  ISETP.GE.AND P0, PT, R22, UR4, PT ;  /* 0x0000000416007c0c */ /* 0x000fc6000bf06270 */
[----:B------:R1:W-:Y:S10]  /*ec50*/  @!P4 ST.E.64 desc[UR52][R12.64], R114 ;  /* 0x000000720c00c985 */ /* 0x0003f4000c101b34 */
[----:B------:R-:W-:Y:S05]  /*ec60*/  @P0 BRA `(.L_x_13258) ;  /* 0x0000000800b40947 */ /* 0x000fea0003800000 */
[----:B-1----:R-:W-:-:S04]  /*ec70*/  LEA R2, P0, R22, R25, 0x2 ;  /* 0x0000001916027211 */ /* 0x002fc800078010ff */
[----:B------:R-:W-:-:S05]  /*ec80*/  LEA.HI.X R3, R22, R21, R20, 0x2, P0 ;  /* 0x0000001516037211 */ /* 0x000fca00000f1414 */
[----:B------:R0:W-:Y:S01]  /*ec90*/  ST.E.64 desc[UR52][R2.64], R118 ;  /* 0x0000007602007985 */ /* 0x0001e2000c101b34 */
[----:B------:R-:W-:Y:S05]  /*eca0*/  BRA `(.L_x_13258) ;  /* 0x0000000800a47947 */ /* 0x000fea0003800000 */
.L_x_13255:
        /* <DEDUP_REMOVED lines=32> */
.L_x_13261:
        /* <DEDUP_REMOVED lines=59> */
.L_x_13263:
[----:B------:R-:W-:Y:S05]  /*f260*/  BSYNC B1 ;  /* 0x0000000000017941 */ /* 0x000fea0003800000 */
.L_x_13262:
[----:B------:R-:W-:-:S06]  /*f270*/  UISETP.GT.AND UP0, UPT, UR42, 0x1, UPT ;  /* 0x000000012a00788c */ /* 0x000fcc000bf04270 */
[----:B------:R-:W-:-:S13]  /*f280*/  PLOP3.LUT P0, PT, PT, PT, UP0, 0x80, 0x0 ;  /* 0x000000000000781c */ /* 0x000fda0003f0f008 */
[----:B------:R-:W-:Y:S05]  /*f290*/  @P0 BRA `(.L_x_13258) ;  /* 0x0000000400280947 */ /* 0x000fea0003800000 */
[----:B------:R-:W1:Y:S01]  /*f2a0*/  LDC R11, c[0x0][0xbe8] ;  /* 0x0002fa00ff0b7b82 */ /* 0x000e620000000800 */
[----:B------:R-:W-:Y:S01]  /*f2b0*/  ULDC.64 UR14, c[0x0][0xaa0] ;  /* 0x0002a800000e7ab9 */ /* 0x000fe20000000a00 */
[----:B------:R-:W-:Y:S01]  /*f2c0*/  IMAD R2, R18, 0x30, R157 ;  /* 0x0000003012027824 */ /* 0x000fe200078e029d */
[----:B------:R-:W-:Y:S01]  /*f2d0*/  UIMAD UR10, UR21, UR14, URZ ;  /* 0x0000000e150a72a4 */ /* 0x000fe2000f8e023f */
[----:B------:R-:W-:Y:S01]  /*f2e0*/  VIADD R30, R157, UR39 ;  /* 0x000000279d1e7c36 */ /* 0x000fe20008000000 */
[----:B------:R-:W-:Y:S01]  /*f2f0*/  UIMAD.WIDE.U32 UR8, UR4, UR14, URZ ;  /* 0x0000000e040872a5 */ /* 0x000fe2000f8e003f */
[----:B0-----:R-:W-:Y:S01]  /*f300*/  VIADD R4, R2, UR39 ;  /* 0x0000002702047c36 */ /* 0x001fe20008000000 */
[----:B------:R-:W-:Y:S01]  /*f310*/  UIMAD UR10, UR4, UR15, UR10 ;  /* 0x0000000f040a72a4 */ /* 0x000fe2000f8e020a */
[----:B------:R-:W-:Y:S02]  /*f320*/  SHF.R.S32.HI R13, RZ, 0x1f, R19 ;  /* 0x0000001fff0d7819 */ /* 0x000fe40000011413 */
[----:B------:R-:W-:Y:S01]  /*f330*/  IMAD.MOV.U32 R5, RZ, RZ, R4 ;  /* 0x000000ffff057224 */ /* 0x000fe200078e0004 */
        /* <DEDUP_REMOVED lines=16> */
[----:B------:R-:W-:Y:S01]  /*f440*/  ULDC UR4, c[0x0][0xac8] ;  /* 0x0002b20000047ab9 */ /* 0x000fe20000000800 */
        /* <DEDUP_REMOVED lines=14> */
[----:B------:R-:W-:-:S03]  /*f530*/  ULDC.64 UR8, c[0x0][0xa80] ;  /* 0x0002a00000087ab9 */ /* 0x000fc60000000a00 */
[----:B------:R-:W-:Y:S01]  /*f540*/  IMAD.IADD R3, R3, 0x1, R5 ;  /* 0x0000000103037824 */ /* 0x000fe200078e0205 */
[----:B------:R-:W-:Y:S01]  /*f550*/  LEA R4, P0, R2, UR8, 0x1 ;  /* 0x0000000802047c11 */ /* 0x000fe2000f8008ff */
[----:B-----5:R-:W-:Y:S02]  /*f560*/  IMAD R11, R0, R11, RZ ;  /* 0x0000000b000b7224 */ /* 0x020fe400078e02ff */
[----:B------:R-:W-:Y:S01]  /*f570*/  VIADD R0, R30, 0x30 ;  /* 0x000000301e007836 */ /* 0x000fe20000000000 */
[----:B------:R-:W-:Y:S01]  /*f580*/  LEA.HI.X R8, R2, UR9, R3, 0x1, P0 ;  /* 0x0000000902087c11 */ /* 0x000fe200080f0c03 */
[----:B------:R-:W0:Y:S01]  /*f590*/  SHFL.IDX PT, R6, R4, RZ, 0x181f ;  /* 0x00181fff04067589 */ /* 0x000e2200000e0000 */
[----:B------:R-:W-:Y:S01]  /*f5a0*/  ISETP.GE.AND P0, PT, R19, UR4, PT ;  /* 0x0000000413007c0c */ /* 0x000fe2000bf06270 */
[C---:B------:R-:W-:Y:S02]  /*f5b0*/  VIADD R2, R30.reuse, 0x60 ;  /* 0x000000601e027836 */ /* 0x040fe40000000000 */
[----:B------:R-:W1:Y:S01]  /*f5c0*/  SHFL.IDX PT, R14, R4, 0x1, 0x181f ;  /* 0x00381f00040e7f89 */ /* 0x000e6200000e0000 */
[CC--:B------:R-:W-:Y:S01]  /*f5d0*/  ISETP.GE.OR P3, PT, R30.reuse, R11.reuse, P0 ;  /* 0x0000000b1e00720c */ /* 0x0c0fe20000766670 */
[----:B------:R-:W-:Y:S01]  /*f5e0*/  VIADD R3, R30, 0x90 ;  /* 0x000000901e037836 */ /* 0x000fe20000000000 */
[-C--:B------:R-:W-:Y:S01]  /*f5f0*/  ISETP.GE.OR P2, PT, R0, R11.reuse, P0 ;  /* 0x0000000b0000720c */ /* 0x080fe20000746670 */
[----:B------:R-:W2:Y:S01]  /*f600*/  SHFL.IDX PT, R24, R4, 0x2, 0x181f ;  /* 0x00581f0004187f89 */ /* 0x000ea200000e0000 */
[----:B------:R-:W-:-:S02]  /*f610*/  ISETP.GE.OR P1, PT, R2, R11, P0 ;  /* 0x0000000b0200720c */ /* 0x000fc40000726670 */
[----:B------:R-:W-:Y:S01]  /*f620*/  ISETP.GE.OR P0, PT, R3, R11, P0 ;  /* 0x0000000b0300720c */ /* 0x000fe20000706670 */
[----:B------:R-:W3:Y:S04]  /*f630*/  SHFL.IDX PT, R10, R8, RZ, 0x181f ;  /* 0x00181fff080a7589 */ /* 0x000ee800000e0000 */
[----:B------:R1:W4:Y:S04]  /*f640*/  SHFL.IDX PT, R28, R4, 0x3, 0x181f ;  /* 0x00781f00041c7f89 */ /* 0x00032800000e0000 */
[----:B------:R-:W4:Y:S04]  /*f650*/  SHFL.IDX PT, R12, R8, 0x1, 0x181f ;  /* 0x00381f00080c7f89 */ /* 0x000f2800000e0000 */
[----:B------:R-:W4:Y:S01]  /*f660*/  SHFL.IDX PT, R20, R8, 0x2, 0x181f ;  /* 0x00581f0008147f89 */ /* 0x000f2200000e0000 */
[----:B0-----:R-:W-:-:S03]  /*f670*/  @!P3 LEA R2, P6, R19, R6, 0x1 ;  /* 0x000000061302b211 */ /* 0x001fc600078c08ff */
[----:B------:R4:W0:Y:S01]  /*f680*/  SHFL.IDX PT, R26, R8, 0x3, 0x181f ;  /* 0x00781f00081a7f89 */ /* 0x00082200000e0000 */
[C---:B-1----:R-:W-:Y:S02]  /*f690*/  @!P2 LEA R4, P5, R19.reuse, R14, 0x1 ;  /* 0x0000000e1304a211 */ /* 0x042fe400078a08ff */
[C---:B--2---:R-:W-:Y:S02]  /*f6a0*/  @!P1 LEA R6, P4, R19.reuse, R24, 0x1 ;  /* 0x0000001813069211 */ /* 0x044fe400078808ff */
[C---:B---3--:R-:W-:Y:S02]  /*f6b0*/  @!P3 LEA.HI.X R3, R19.reuse, R10, R13, 0x1, P6 ;  /* 0x0000000a1303b211 */ /* 0x048fe400030f0c0d */
[----:B----4-:R-:W-:-:S03]  /*f6c0*/  @!P0 LEA R8, P6, R19, R28, 0x1 ;  /* 0x0000001c13088211 */ /* 0x010fc600078c08ff */
[----:B------:R1:W-:Y:S01]  /*f6d0*/  @!P3 ST.E.128 desc[UR52][R2.64], RZ ;  /* 0x000000ff0200b985 */ /* 0x0003e2000c101d34 */
[C-C-:B------:R-:W-:Y:S02]  /*f6e0*/  @!P2 LEA.HI.X R5, R19.reuse, R12, R13.reuse, 0x1, P5 ;  /* 0x0000000c1305a211 */ /* 0x140fe400028f0c0d */
[----:B------:R-:W-:-:S03]  /*f6f0*/  @!P1 LEA.HI.X R7, R19, R20, R13, 0x1, P4 ;  /* 0x0000001413079211 */ /* 0x000fc600020f0c0d */
[----:B------:R1:W-:Y:S01]  /*f700*/  @!P2 ST.E.128 desc[UR52][R4.64], RZ ;  /* 0x000000ff0400a985 */ /* 0x0003e2000c101d34 */
[----:B0-----:R-:W-:-:S03]  /*f710*/  @!P0 LEA.HI.X R9, R19, R26, R13, 0x1, P6 ;  /* 0x0000001a13098211 */ /* 0x001fc600030f0c0d */
[----:B------:R1:W-:Y:S04]  /*f720*/  @!P1 ST.E.128 desc[UR52][R6.64], RZ ;  /* 0x000000ff06009985 */ /* 0x0003e8000c101d34 */
[----:B------:R1:W-:Y:S02]  /*f730*/  @!P0 ST.E.128 desc[UR52][R8.64], RZ ;  /* 0x000000ff08008985 */ /* 0x0003e4000c101d34 */
.L_x_13258:
[----:B------:R-:W-:Y:S05]  /*f740*/  BSYNC B0 ;  /* 0x0000000000007941 */ /* 0x000fea0003800000 */
.L_x_13254:
[----:B------:R-:W-:Y:S02]  /*f750*/  ULDC UR4, c[0x0][0xc3c] ;  /* 0x00030f0000047ab9 */ /* 0x000fe40000000800 */
[----:B------:R-:W-:-:S06]  /*f760*/  UISETP.GE.AND UP0, UPT, UR6, UR4, UPT ;  /* 0x000000040600728c */ /* 0x000fcc000bf06270 */
[----:B------:R-:W-:-:S13]  /*f770*/  PLOP3.LUT P0, PT, PT, PT, UP0, 0x80, 0x0 ;  /* 0x000000000000781c */ /* 0x000fda0003f0f008 */
[----:B------:R-:W-:Y:S05]  /*f780*/  @!P0 BRA `(.L_x_13264) ;  /* 0xffffff1400e08947 */ /* 0x000fea000383ffff */
[----:B------:R-:W-:Y:S05]  /*f790*/  EXIT ;  /* 0x000000000000794d */ /* 0x000fea0003800000 */
.L_x_13171:
        /* <DEDUP_REMOVED lines=18> */
.L_x_13265:
        /* <DEDUP_REMOVED lines=44> */
.L_x_13269:
        /* <DEDUP_REMOVED lines=37> */
.L_x_13267:
        /* <DEDUP_REMOVED lines=13> */
.L_x_13270:
        /* <DEDUP_REMOVED lines=62> */
.L_x_13271:
        /* <DEDUP_REMOVED lines=62> */
.L_x_13272:
[----:B------:R-:W-:-:S05]  /*10660*/  LOP3.LUT R2, RZ, R2, RZ, 0x33, !PT ;  /* 0x00000002ff027212 */ /* 0x000fca00078e33ff */
[----:B------:R-:W-:Y:S01]  /*10670*/  IMAD.IADD R25, R25, 0x1, R2 ;  /* 0x0000000119197824 */ /* 0x000fe200078e0202 */
[----:B------:R-:W-:Y:S06]  /*10680*/  BRA `(.L_x_13273) ;  /* 0x00000000000c7947 */ /* 0x000fec0003800000 */
.L_x_13268:
[----:B------:R-:W-:Y:S02]  /*10690*/  IMAD.MOV.U32 R25, RZ, RZ, RZ ;  /* 0x000000ffff197224 */ /* 0x000fe400078e00ff */
[----:B------:R-:W-:Y:S02]  /*106a0*/  IMAD.U32 R24, RZ, RZ, UR6 ;  /* 0x00000006ff187e24 */ /* 0x000fe4000f8e00ff */
[----:B------:R-:W-:-:S07]  /*106b0*/  IMAD.MOV.U32 R26, RZ, RZ, RZ ;  /* 0x000000ffff1a7224 */ /* 0x000fce00078e00ff */
.L_x_13273:
[----:B------:R-:W-:-:S13]  /*106c0*/  ISETP.NE.AND P0, PT, R0, RZ, PT ;  /* 0x000000ff0000720c */ /* 0x000fda0003f05270 */
[----:B------:R-:W0:Y:S01]  /*106d0*/  @!P0 S2R R3, SR_CgaCtaId ;  /* 0x0000000000038919 */ /* 0x000e220000008800 */
[----:B------:R-:W-:-:S04]  /*106e0*/  @!P0 MOV R0, 0x400 ;  /* 0x0000040000008802 */ /* 0x000fc80000000f00 */
[----:B0-----:R-:W-:-:S05]  /*106f0*/  @!P0 LEA R0, R3, R0, 0x18 ;  /* 0x0000000003008211 */ /* 0x001fca00078ec0ff */
[----:B------:R2:W-:Y:S01]  /*10700*/  @!P0 STS.128 [R0+0x168d0], R24 ;  /* 0x0168d01800008388 */ /* 0x0005e20000000c00 */
[----:B------:R-:W-:Y:S06]  /*10710*/  BAR.ARV 0x5, 0x200 ;  /* 0x0148000000007b1d */ /* 0x000fec0000002000 */
.L_x_13266:
        /* <DEDUP_REMOVED lines=20> */
[----:B0-----:R-:W-:Y:S02]  /*10860*/  LOP3.LUT R2, R0, 0x1f8, RZ, 0xc0, !PT ;  /* 0x000001f800027812 */ /* 0x001fe400078ec0ff */
[----:B------:R-:W-:Y:S02]  /*10870*/  SHF.R.U32.HI R4, RZ, 0x3, R4 ;  /* 0x00000003ff047819 */ /* 0x000fe40000011604 */
[----:B------:R-:W-:-:S04]  /*10880*/  LOP3.LUT R2, R2, 0x38, R5, 0x78, !PT ;  /* 0x0000003802027812 */ /* 0x000fc800078e7805 */
[----:B------:R-:W-:Y:S01]  /*10890*/  LOP3.LUT R2, R2, 0x200, R3, 0xf8, !PT ;  /* 0x0000020002027812 */ /* 0x000fe200078ef803 */
[----:B------:R-:W-:-:S04]  /*108a0*/  IMAD.SHL.U32 R3, R5, 0x10, RZ ;  /* 0x0000001005037824 */ /* 0x000fc800078e00ff */
[----:B------:R-:W-:Y:S01]  /*108b0*/  IMAD R0, R2, 0x2, R17 ;  /* 0x0000000202007824 */ /* 0x000fe200078e0211 */
[----:B------:R-:W-:-:S04]  /*108c0*/  LOP3.LUT R3, R4, 0x70, R3, 0xf8, !PT ;  /* 0x0000007004037812 */ /* 0x000fc800078ef803 */
[----:B------:R4:W-:Y:S03]  /*108d0*/  STL [R1+0x4], R0 ;  /* 0x0000040001007387 */ /* 0x0009e60000100800 */
.L_x_13374:
[----:B------:R-:W-:Y:S05]  /*108e0*/  YIELD ;  /* 0x0000000000007946 */ /* 0x000fea0003800000 */
[----:B------:R-:W-:Y:S01]  /*108f0*/  ULDC.64 UR4, c[0x0][0xa28] ;  /* 0x00028a0000047ab9 */ /* 0x000fe20000000a00 */
[----:B------:R-:W-:Y:S02]  /*10900*/  CS2R R8, SRZ ;  /* 0x0000000000087805 */ /* 0x000fe4000001ff00 */
[----:B------:R-:W-:Y:S01]  /*10910*/  ISETP.NE.U32.AND P0, PT, RZ, UR4, PT ;  /* 0x00000004ff007c0c */ /* 0x000fe2000bf05070 */
[----:B01----:R-:W0:Y:S01]  /*10920*/  LDC.64 R4, c[0x0][0xa00] ;  /* 0x00028000ff047b82 */ /* 0x003e220000000a00 */
[----:B----4-:R-:W-:Y:S01]  /*10930*/  IMAD.MOV.U32 R0, RZ, RZ, RZ ;  /* 0x000000ffff007224 */ /* 0x010fe200078e00ff */
[----:B------:R-:W-:Y:S01]  /*10940*/  ULDC.64 UR6, c[0x0][0xa08] ;  /* 0x0002820000067ab9 */ /* 0x000fe20000000a00 */
[----:B------:R-:W-:Y:S01]  /*10950*/  ISETP.NE.AND.EX P0, PT, RZ, UR5, PT, P0 ;  /* 0x00000005ff007c0c */ /* 0x000fe2000bf05300 */
[----:B------:R-:W-:-:S12]  /*10960*/  ULDC.64 UR4, c[0x0][0xa18] ;  /* 0x0002860000047ab9 */ /* 0x000fd80000000a00 */
[----:B------:R-:W1:Y:S02]  /*10970*/  @P0 LDC.64 R2, c[0x0][0xa28] ;  /* 0x00028a00ff020b82 */ /* 0x000e640000000a00 */
        /* <DEDUP_REMOVED lines=15> */
[----:B------:R0:W5:Y:S01]  /*10a70*/  @P1 LDG.E R9, desc[UR52][R2.64] ;  /* 0x0000003402091981 */ /* 0x000162000c1e1900 */
[----:B-1----:R-:W-:-:S03]  /*10a80*/  @P2 IMAD.WIDE R6, R27, 0x4, R6 ;  /* 0x000000041b062825 */ /* 0x002fc600078e0206 */
        /* <DEDUP_REMOVED lines=8> */
[----:B------:R-:W-:-:S04]  /*10b10*/  USEL UR4, UR4, 0x1, UP0 ;  /* 0x0000000104047887 */ /* 0x000fc80008000000 */
[----:B------:R-:W-:-:S06]  /*10b20*/  UIMAD UR4, UR4, UR5, URZ ;  /* 0x00000005040472a4 */ /* 0x000fcc000f8e023f */
[----:B------:R-:W-:Y:S01]  /*10b30*/  IMAD.U32 R11, RZ, RZ, UR4 ;  /* 0x00000004ff0b7e24 */ /* 0x000fe2000f8e00ff */
        /* <DEDUP_REMOVED lines=8> */
.L_x_13275:
        /* <DEDUP_REMOVED lines=14> */
.L_x_13276:
[----:B------:R-:W-:Y:S05]  /*10ca0*/  @!P1 BRA `(.L_x_13277) ;  /* 0x00000000000c9947 */ /* 0x000fea0003800000 */
[----:B------:R-:W2:Y:S04]  /*10cb0*/  LDG.E R4, desc[UR52][R2.64] ;  /* 0x0000003402047981 */ /* 0x000ea8000c1e1900 */
[----:B------:R-:W2:Y:S02]  /*10cc0*/  LDG.E R11, desc[UR52][R2.64+0x4] ;  /* 0x00000434020b7981 */ /* 0x000ea4000c1e1900 */
[----:B--2---:R-:W-:-:S07]  /*10cd0*/  IMAD.IADD R11, R11, 0x1, -R4 ;  /* 0x000000010b0b7824 */ /* 0x004fce00078e0a04 */
.L_x_13277:
[----:B0-----:R-:W0:Y:S01]  /*10ce0*/  LDC R2, c[0x0][0x448] ;  /* 0x00011200ff027b82 */ /* 0x001e220000000800 */
[----:B------:R-:W-:Y:S02]  /*10cf0*/  IMAD R12, R25, 0xc0, RZ ;  /* 0x000000c0190c7824 */ /* 0x000fe400078e02ff */
[----:B-----5:R-:W-:Y:S02]  /*10d00*/  IMAD.IADD R8, R11, 0x1, -R8 ;  /* 0x000000010b087824 */ /* 0x020fe400078e0a08 */
[----:B------:R-:W-:Y:S01]  /*10d10*/  VIADD R5, R12, 0xbf ;  /* 0x000000bf0c057836 */ /* 0x000fe20000000000 */
[----:B------:R2:W-:Y:S01]  /*10d20*/  STL [R1+0x8], R12 ;  /* 0x0000080c01007387 */ /* 0x0005e20000100800 */
[----:B0-----:R-:W-:Y:S02]  /*10d30*/  ISETP.NE.AND P1, PT, R2, 0x1, PT ;  /* 0x000000010200780c */ /* 0x001fe40003f25270 */
[----:B------:R-:W0:Y:S11]  /*10d40*/  LDC.64 R2, c[0x0][0x9e0] ;  /* 0x00027800ff027b82 */ /* 0x000e360000000a00 */
[----:B------:R-:W3:Y:S08]  /*10d50*/  @P1 LDC R6, c[0x0][0x44c] ;  /* 0x00011300ff061b82 */ /* 0x000ef00000000800 */
[----:B------:R-:W4:Y:S01]  /*10d60*/  @P1 LDC R4, c[0x0][0x450] ;  /* 0x00011400ff041b82 */ /* 0x000f220000000800 */
[----:B0-----:R-:W-:Y:S01]  /*10d70*/  ISETP.GE.AND P2, PT, R3, 0x1, PT ;  /* 0x000000010300780c */ /* 0x001fe20003f46270 */
[----:B---3--:R-:W-:Y:S01]  /*10d80*/  @P1 IMAD.HI.U32 R7, R5, R6, RZ ;  /* 0x0000000605071227 */ /* 0x008fe200078e00ff */
[----:B------:R-:W-:-:S04]  /*10d90*/  IADD3 R6, R8, 0x1, -R10 ;  /* 0x0000000108067810 */ /* 0x000fc80007ffe80a */
[----:B----4-:R-:W-:Y:S01]  /*10da0*/  @P1 SHF.R.U32.HI R5, RZ, R4, R7 ;  /* 0x00000004ff051219 */ /* 0x010fe20000011607 */
[----:B------:R-:W-:-:S05]  /*10db0*/  VIADD R4, R8, 0x7f ;  /* 0x0000007f08047836 */ /* 0x000fca0000000000 */
[----:B------:R-:W-:-:S04]  /*10dc0*/  SHF.R.S32.HI R7, RZ, 0x1f, R4 ;  /* 0x0000001fff077819 */ /* 0x000fc80000011404 */
[----:B------:R-:W-:Y:S01]  /*10dd0*/  LEA.HI R4, R7, R4, RZ, 0x7 ;  /* 0x0000000407047211 */ /* 0x000fe200078f38ff */
[----:B------:R-:W-:-:S03]  /*10de0*/  IMAD.IADD R7, R6, 0x1, R5 ;  /* 0x0000000106077824 */ /* 0x000fc600078e0205 */
[----:B------:R-:W-:Y:S01]  /*10df0*/  SHF.R.S32.HI R9, RZ, 0x7, R4 ;  /* 0x00000007ff097819 */ /* 0x000fe20000011404 */
[----:B------:R-:W-:-:S04]  /*10e00*/  IMAD.IADD R2, R7, 0x1, R2 ;  /* 0x0000000107027824 */ /* 0x000fc800078e0202 */
[----:B------:R2:W-:Y:S01]  /*10e10*/  STL [R1+0x40], R9 ;  /* 0x0000400901007387 */ /* 0x0005e20000100800 */
[----:B------:R-:W-:Y:S05]  /*10e20*/  @!P2 BRA `(.L_x_13278) ;  /* 0x000000000048a947 */ /* 0x000fea0003800000 */
        /* <DEDUP_REMOVED lines=11> */
.L_x_13280:
[----:B------:R-:W-:-:S13]  /*10ee0*/  ISETP.NE.AND P0, PT, R3, 0x1, PT ;  /* 0x000000010300780c */ /* 0x000fda0003f05270 */
[----:B------:R-:W0:Y:S02]  /*10ef0*/  @P0 LDC.64 R4, c[0x0][0x9e8] ;  /* 0x00027a00ff040b82 */ /* 0x000e240000000a00 */
[----:B0-----:R-:W-:-:S05]  /*10f00*/  @P0 IMAD.HI.U32 R4, R6, R4, RZ ;  /* 0x0000000406040227 */ /* 0x001fca00078e00ff */
[----:B------:R-:W-:-:S07]  /*10f10*/  @P0 SHF.R.U32.HI R6, RZ, R5, R4 ;  /* 0x00000005ff060219 */ /* 0x000fce0000011604 */
.L_x_13281:
[----:B------:R-:W-:Y:S05]  /*10f20*/  BSYNC B0 ;  /* 0x0000000000007941 */ /* 0x000fea0003800000 */
.L_x_13279:
[----:B------:R-:W-:-:S05]  /*10f30*/  IMAD R5, R6, R3, R3 ;  /* 0x0000000306057224 */ /* 0x000fca00078e0203 */
[----:B------:R-:W-:-:S07]  /*10f40*/  VIMNMX R2, R2, R5, PT ;  /* 0x0000000502027248 */ /* 0x000fce0003fe0100 */
.L_x_13278:
[----:B------:R-:W0:Y:S01]  /*10f50*/  @P1 LDC R4, c[0x0][0x44c] ;  /* 0x00011300ff041b82 */ /* 0x000e220000000800 */
[----:B------:R-:W-:Y:S01]  /*10f60*/  VIADD R2, R2, 0x7f ;  /* 0x0000007f02027836 */ /* 0x000fe20000000000 */
[----:B------:R-:W-:Y:S01]  /*10f70*/  ULDC UR4, c[0x0][0x9dc] ;  /* 0x0002770000047ab9 */ /* 0x000fe20000000800 */
[----:B------:R-:W-:-:S05]  /*10f80*/  IMAD.MOV.U32 R5, RZ, RZ, R12 ;  /* 0x000000ffff057224 */ /* 0x000fca00078e000c */
[----:B------:R-:W3:Y:S01]  /*10f90*/  @P1 LDC R7, c[0x0][0x450] ;  /* 0x00011400ff071b82 */ /* 0x000ee20000000800 */
[----:B0-----:R-:W-:-:S05]  /*10fa0*/  @P1 IMAD.HI.U32 R4, R12, R4, RZ ;  /* 0x000000040c041227 */ /* 0x001fca00078e00ff */
[----:B---3--:R-:W-:Y:S02]  /*10fb0*/  @P1 SHF.R.U32.HI R5, RZ, R7, R4 ;  /* 0x00000007ff051219 */ /* 0x008fe40000011604 */
[----:B------:R-:W-:Y:S02]  /*10fc0*/  SHF.R.S32.HI R7, RZ, 0x1f, R2 ;  /* 0x0000001fff077819 */ /* 0x000fe40000011402 */
[----:B------:R-:W-:Y:S02]  /*10fd0*/  IADD3 R8, R5, R8, -R10 ;  /* 0x0000000805087210 */ /* 0x000fe40007ffe80a */
[----:B------:R-:W-:-:S04]  /*10fe0*/  LEA.HI R7, R7, R2, RZ, 0x7 ;  /* 0x0000000207077211 */ /* 0x000fc800078f38ff */
[----:B------:R-:W-:-:S04]  /*10ff0*/  SHF.R.S32.HI R2, RZ, 0x7, R7 ;  /* 0x00000007ff027819 */ /* 0x000fc80000011407 */
[----:B------:R-:W-:Y:S01]  /*11000*/  VIMNMX R6, R9, R2, PT ;  /* 0x0000000209067248 */ /* 0x000fe20003fe0100 */
[----:B------:R0:W-:Y:S02]  /*11010*/  STL [R1+0x3c], R2 ;  /* 0x00003c0201007387 */ /* 0x0001e40000100800 */
[----:B0-----:R-:W-:Y:S01]  /*11020*/  VIADD R2, R8, -UR4 ;  /* 0x8000000408027c36 */ /* 0x001fe20008000000 */
        /* <DEDUP_REMOVED lines=12> */
.L_x_13284:
[----:B------:R-:W-:-:S13]  /*110f0*/  ISETP.NE.AND P0, PT, R3, 0x1, PT ;  /* 0x000000010300780c */ /* 0x000fda0003f05270 */
[----:B------:R-:W0:Y:S02]  /*11100*/  @P0 LDC.64 R4, c[0x0][0x9e8] ;  /* 0x00027a00ff040b82 */ /* 0x000e240000000a00 */
[----:B0-----:R-:W-:-:S05]  /*11110*/  @P0 IMAD.HI.U32 R4, R7, R4, RZ ;  /* 0x0000000407040227 */ /* 0x001fca00078e00ff */
[----:B------:R-:W-:-:S07]  /*11120*/  @P0 SHF.R.U32.HI R7, RZ, R5, R4 ;  /* 0x00000005ff070219 */ /* 0x000fce0000011604 */
.L_x_13285:
[----:B------:R-:W-:Y:S05]  /*11130*/  BSYNC B0 ;  /* 0x0000000000007941 */ /* 0x000fea0003800000 */
.L_x_13283:
[----:B------:R-:W-:-:S05]  /*11140*/  IMAD R3, R7, R3, RZ ;  /* 0x0000000307037224 */ /* 0x000fca00078e02ff */
[----:B------:R-:W-:-:S07]  /*11150*/  VIMNMX R2, R2, R3, !PT ;  /* 0x0000000302027248 */ /* 0x000fce0007fe0100 */
.L_x_13282:
[----:B------:R-:W-:Y:S01]  /*11160*/  SHF.R.S32.HI R3, RZ, 0x1f, R2 ;  /* 0x0000001fff037819 */ /* 0x000fe20000011402 */
[----:B------:R-:W-:Y:S01]  /*11170*/  IMAD.MOV.U32 R5, RZ, RZ, RZ ;  /* 0x000000ffff057224 */ /* 0x000fe200078e00ff */
[----:B------:R-:W-:Y:S01]  /*11180*/  SHF.R.U32.HI R4, RZ, 0x10, R0 ;  /* 0x00000010ff047819 */ /* 0x000fe20000011600 */
[----:B------:R-:W-:Y:S01]  /*11190*/  BSSY B0, `(.L_x_13286) ;  /* 0x0000029000007945 */ /* 0x000fe20003800000 */
[----:B------:R-:W-:Y:S01]  /*111a0*/  LEA.HI R3, R3, R2, RZ, 0x7 ;  /* 0x0000000203037211 */ /* 0x000fe200078f38ff */
[----:B--2---:R-:W-:Y:S01]  /*111b0*/  IMAD.MOV.U32 R12, RZ, RZ, R5 ;  /* 0x000000ffff0c7224 */ /* 0x004fe200078e0005 */
        /* <DEDUP_REMOVED lines=10> */
[-C--:B-1----:R-:W-:Y:S01]  /*11260*/  IABS R0, R4.reuse ;  /* 0x0000000400007213 */ /* 0x082fe20000000000 */
[----:B------:R-:W-:Y:S01]  /*11270*/  IMAD.MOV.U32 R2, RZ, RZ, RZ ;  /* 0x000000ffff027224 */ /* 0x000fe200078e00ff */
[----:B------:R-:W-:Y:S02]  /*11280*/  IABS R7, R4 ;  /* 0x0000000400077213 */ /* 0x000fe40000000000 */
[----:B------:R-:W1:Y:S03]  /*11290*/  I2F.RP R8, R0 ;  /* 0x0000000000087306 */ /* 0x000e660000209400 */
[----:B------:R-:W-:-:S05]  /*112a0*/  IMAD.MOV R7, RZ, RZ, -R7 ;  /* 0x000000ffff077224 */ /* 0x000fca00078e0a07 */
[----:B-1----:R-:W1:Y:S02]  /*112b0*/  MUFU.RCP R8, R8 ;  /* 0x0000000800087308 */ /* 0x002e640000001000 */
[----:B-1----:R-:W-:-:S06]  /*112c0*/  VIADD R9, R8, 0xffffffe ;  /* 0x0ffffffe08097836 */ /* 0x002fcc0000000000 */
[----:B------:R-:W0:Y:S02]  /*112d0*/  F2I.FTZ.U32.TRUNC.NTZ R3, R9 ;  /* 0x0000000900037305 */ /* 0x000e24000021f000 */
[----:B0-----:R-:W-:-:S04]  /*112e0*/  IMAD.MOV R5, RZ, RZ, -R3 ;  /* 0x000000ffff057224 */ /* 0x001fc800078e0a03 */
[----:B------:R-:W-:-:S04]  /*112f0*/  IMAD R5, R5, R0, RZ ;  /* 0x0000000005057224 */ /* 0x000fc800078e02ff */
        /* <DEDUP_REMOVED lines=18> */
.L_x_13287:
[----:B------:R-:W-:Y:S05]  /*11420*/  BSYNC B0 ;  /* 0x0000000000007941 */ /* 0x000fea0003800000 */
.L_x_13286:
        /* <DEDUP_REMOVED lines=14> */
[----:B------:R-:W3:Y:S08]  /*11510*/  FLO.U32 R0, UR4 ;  /* 0x0000000400007d00 */ /* 0x000ef000080e0000 */
[----:B0-----:R-:W4:Y:S01]  /*11520*/  POPC R5, UR4 ;  /* 0x0000000400057d09 */ /* 0x001f220008000000 */
[----:B---3--:R-:W-:-:S13]  /*11530*/  ISETP.EQ.U32.AND P0, PT, R0, R7, PT ;  /* 0x000000070000720c */ /* 0x008fda0003f02070 */
[----:B----4-:R-:W3:Y:S01]  /*11540*/  @P0 ATOMG.E.ADD.STRONG.GPU PT, R3, desc[UR52][R2.64], R5 ;  /* 0x00000005020309a8 */ /* 0x010ee200081ee1f4 */
[----:B-1----:R-:W0:Y:S02]  /*11550*/  S2R R4, SR_LTMASK ;  /* 0x0000000000047919 */ /* 0x002e240000003900 */
[----:B0-----:R-:W-:-:S04]  /*11560*/  LOP3.LUT R4, R4, UR4, RZ, 0xc0, !PT ;  /* 0x0000000404047c12 */ /* 0x001fc8000f8ec0ff */
[----:B------:R-:W0:Y:S01]  /*11570*/  POPC R7, R4 ;  /* 0x0000000400077309 */ /* 0x000e220000000000 */
[----:B---3--:R-:W0:Y:S02]  /*11580*/  SHFL.IDX PT, R0, R3, R0, 0x1f ;  /* 0x00001f0003007589 */ /* 0x008e2400000e0000 */
[----:B0-----:R-:W-:Y:S01]  /*11590*/  IADD3 R24, R0, UR37, R7 ;  /* 0x0000002500187c10 */ /* 0x001fe2000fffe007 */
[----:B------:R-:W-:Y:S06]  /*115a0*/  BRA `(.L_x_13290) ;  /* 0x0000003000f47947 */ /* 0x000fec0003800000 */
.L_x_13289:
        /* <DEDUP_REMOVED lines=20> */
.L_x_13292:
[----:B------:R-:W-:Y:S05]  /*116f0*/  BSYNC B6 ;  /* 0x0000000000067941 */ /* 0x000fea0003800000 */
.L_x_13291:
        /* <DEDUP_REMOVED lines=20> */
.L_x_13295:
        /* <DEDUP_REMOVED lines=15> */
.L_x_13294:
[----:B------:R-:W-:Y:S05]  /*11930*/  BSYNC B6 ;  /* 0x0000000000067941 */ /* 0x000fea0003800000 */
.L_x_13293:
        /* <DEDUP_REMOVED lines=20> */
.L_x_13390:
        /* <DEDUP_REMOVED lines=10> */
.L_x_13393:
        /* <DEDUP_REMOVED lines=21> */
.L_x_13299:
[----:B---3--:R-:W-:Y:S01]  /*11c70*/  IMAD R0, R18, 0x8, R17 ;  /* 0x0000000812007824 */ /* 0x008fe200078e0211 */
[----:B----4-:R-:W-:-:S04]  /*11c80*/  SHF.L.U32 R2, R28, 0x1f, RZ ;  /* 0x0000001f1c027819 */ /* 0x010fc800000006ff */
[----:B------:R-:W3:Y:S02]  /*11c90*/  SYNCS.PHASECHK.TRANS64.TRYWAIT P0, [R0+URZ+0x16840], R2 ;  /* 0x01684002000075a7 */ /* 0x000ee4000800017f */
[----:B---3--:R-:W-:Y:S05]  /*11ca0*/  @!P0 BRA `(.L_x_13300) ;  /* 0x00000044005c8947 */ /* 0x008fea0003800000 */
.L_x_13394:
        /* <DEDUP_REMOVED lines=11> */
.L_x_13301:
[----:B---3--:R-:W3:Y:S01]  /*11d60*/  LDL.LU R2, [R1] ;  /* 0x0000000001027983 */ /* 0x008ee20000300800 */
        /* <DEDUP_REMOVED lines=13> */
[----:B------:R-:W-:Y:S02]  /*11e40*/  ULEA UR11, UR11, UR4, 0x7 ;  /* 0x000000040b0b7291 */ /* 0x000fe4000f8e383f */
[----:B------:R-:W-:Y:S01]  /*11e50*/  UIADD3 UR8, UR8, 0xe400, URZ ;  /* 0x0000e40008087890 */ /* 0x000fe2000fffe03f */
[----:B------:R-:W-:-:S08]  /*11e60*/  UMOV UR4, 0x0 ;  /* 0x0000000000047882 */ /* 0x000fd00000000000 */
[----:B------:R4:W-:Y:S01]  /*11e70*/  UTMALDG.4D [UR8], [UR6], desc[UR4] ;  /* 0x00000408060075b4 */ /* 0x0009e20008019000 */
[----:B---3--:R-:W-:-:S04]  /*11e80*/  LOP3.LUT R2, R2, 0xfffffffe, RZ, 0xc0, !PT ;  /* 0xfffffffe02027812 */ /* 0x008fc800078ec0ff */
[----:B------:R-:W-:-:S05]  /*11e90*/  @P0 LOP3.LUT R2, R2, 0x1, RZ, 0xfc, !PT ;  /* 0x0000000102020812 */ /* 0x000fca00078efcff */
[----:B------:R4:W-:Y:S01]  /*11ea0*/  STL [R1], R2 ;  /* 0x0000000201007387 */ /* 0x0009e20000100800 */
[----:B------:R-:W-:Y:S01]  /*11eb0*/  NOP ;  /* 0x0000000000007918 */ /* 0x000fe20000000000 */
.L_x_13297:
        /* <DEDUP_REMOVED lines=39> */
.L_x_13303:
[----:B------:R-:W-:Y:S05]  /*12130*/  BSYNC B6 ;  /* 0x0000000000067941 */ /* 0x000fea0003800000 */
.L_x_13302:
[----:B------:R-:W3:Y:S01]  /*12140*/  LDL.LU R20, [R1+0x30] ;  /* 0x0000300001147983 */ /* 0x000ee20000300800 */
[----:B------:R-:W-:Y:S01]  /*12150*/  ULDC.64 UR6, c[0x0][0x2e0] ;  /* 0x0000b80000067ab9 */ /* 0x000fe20000000a00 */
[----:B------:R-:W1:Y:S01]  /*12160*/  LDC R9, c[0x0][0x448] ;  /* 0x00011200ff097b82 */ /* 0x000e620000000800 */
[----:B------:R-:W-:Y:S01]  /*12170*/  ULDC.64 UR4, c[0x0][0x2d8] ;  /* 0x0000b60000047ab9 */ /* 0x000fe20000000a00 */
[----:B0-----:R-:W3:Y:S01]  /*12180*/  LDL.LU.64 R2, [R1+0x28] ;  /* 0x0000280001027983 */ /* 0x001ee20000300a00 */
[----:B------:R-:W-:-:S03]  /*12190*/  ULDC.64 UR8, c[0x0][0x280] ;  /* 0x0000a00000087ab9 */ /* 0x000fc60000000a00 */
[----:B------:R-:W4:Y:S04]  /*121a0*/  LDL.LU R21, [R1+0x38] ;  /* 0x0000380001157983 */ /* 0x000f280000300800 */
[----:B------:R-:W4:Y:S04]  /*121b0*/  LDL.LU R4, [R1+0x10] ;  /* 0x0000100001047983 */ /* 0x000f280000300800 */
[----:B--2---:R-:W2:Y:S01]  /*121c0*/  LDL R12, [R1+0x8] ;  /* 0x00000800010c7983 */ /* 0x004ea20000100800 */
[----:B-1----:R-:W-:-:S13]  /*121d0*/  ISETP.NE.AND P1, PT, R9, 0x1, PT ;  /* 0x000000010900780c */ /* 0x002fda0003f25270 */
[----:B------:R-:W0:Y:S08]  /*121e0*/  @P1 LDC R5, c[0x0][0x450] ;  /* 0x00011400ff051b82 */ /* 0x000e300000000800 */
[----:B------:R-:W1:Y:S01]  /*121f0*/  @P1 LDC R8, c[0x0][0x450] ;  /* 0x00011400ff081b82 */ /* 0x000e620000000800 */
[----:B---3--:R-:W-:Y:S02]  /*12200*/  IMAD.MOV.U32 R3, RZ, RZ, R20 ;  /* 0x000000ffff037224 */ /* 0x008fe400078e0014 */
[----:B------:R-:W3:Y:S01]  /*12210*/  S2R R20, SR_TID.X ;  /* 0x0000000000147919 */ /* 0x000ee20000002100 */
[----:B----4-:R-:W-:-:S02]  /*12220*/  IMAD R0, R21, UR6, RZ ;  /* 0x0000000615007c24 */ /* 0x010fc4000f8e02ff */
[----:B------:R-:W-:-:S04]  /*12230*/  IMAD.WIDE.U32 R2, R16, UR4, R2 ;  /* 0x0000000410027c25 */ /* 0x000fc8000f8e0002 */
[----:B------:R-:W-:Y:S01]  /*12240*/  IMAD R3, R16, UR5, R3 ;  /* 0x0000000510037c24 */ /* 0x000fe2000f8e0203 */
[----:B------:R-:W-:Y:S01]  /*12250*/  ULDC.64 UR4, c[0x0][0x2d0] ;  /* 0x0000b40000047ab9 */ /* 0x000fe20000000a00 */
[C---:B------:R-:W-:Y:S02]  /*12260*/  IMAD R0, R4.reuse, UR7, R0 ;  /* 0x0000000704007c24 */ /* 0x040fe4000f8e0200 */
[----:B------:R-:W-:Y:S01]  /*12270*/  IMAD.WIDE.U32 R2, R4, UR6, R2 ;  /* 0x0000000604027c25 */ /* 0x000fe2000f8e0002 */
[----:B------:R-:W-:Y:S01]  /*12280*/  ULDC.64 UR6, c[0x0][0x2c8] ;  /* 0x0000b20000067ab9 */ /* 0x000fe20000000a00 */
[----:B------:R-:W4:Y:S02]  /*12290*/  @P1 LDC R4, c[0x0][0x44c] ;  /* 0x00011300ff041b82 */ /* 0x000f240000000800 */
[----:B------:R-:W-:Y:S01]  /*122a0*/  IMAD.IADD R3, R3, 0x1, R0 ;  /* 0x0000000103037824 */ /* 0x000fe200078e0200 */
[C---:B---3--:R-:W-:Y:S01]  /*122b0*/  LOP3.LUT R21, R20.reuse, 0x7f, RZ, 0xc0, !PT ;  /* 0x0000007f14157812 */ /* 0x048fe200078ec0ff */
[----:B------:R-:W-:-:S03]  /*122c0*/  IMAD.SHL.U32 R20, R20, 0x10, RZ ;  /* 0x0000001014147824 */ /* 0x000fc600078e00ff */
[----:B------:R-:W-:-:S04]  /*122d0*/  SHF.R.U32.HI R21, RZ, 0x3, R21 ;  /* 0x00000003ff157819 */ /* 0x000fc80000011615 */
[----:B------:R-:W-:-:S05]  /*122e0*/  LOP3.LUT R20, R21, 0x70, R20, 0xf8, !PT ;  /* 0x0000007015147812 */ /* 0x000fca00078ef814 */
[----:B--2---:R-:W-:Y:S02]  /*122f0*/  IMAD.IADD R6, R20, 0x1, R12 ;  /* 0x0000000114067824 */ /* 0x004fe400078e020c */
[----:B------:R2:W5:Y:S02]  /*12300*/  LDL R20, [R1+0x4] ;  /* 0x0000040001147983 */ /* 0x0005640000100800 */
[----:B----4-:R-:W-:Y:S01]  /*12310*/  @P1 IMAD.HI.U32 R0, R6, R4, RZ ;  /* 0x0000000406001227 */ /* 0x010fe200078e00ff */
[----:B------:R-:W3:Y:S03]  /*12320*/  S2R R10, SR_TID.X ;  /* 0x00000000000a7919 */ /* 0x000ee60000002100 */
[----:B------:R-:W-:Y:S01]  /*12330*/  IMAD.MOV.U32 R4, RZ, RZ, R6 ;  /* 0x000000ffff047224 */ /* 0x000fe200078e0006 */
[----:B0-----:R-:W-:-:S04]  /*12340*/  @P1 SHF.R.U32.HI R4, RZ, R5, R0 ;  /* 0x00000005ff041219 */ /* 0x001fc80000011600 */
        /* <DEDUP_REMOVED lines=9> */
[----:B------:R-:W-:Y:S02]  /*123e0*/  IMAD R7, R7, UR6, RZ ;  /* 0x0000000607077c24 */ /* 0x000fe4000f8e02ff */
[----:B---3--:R-:W-:Y:S02]  /*123f0*/  IMAD.SHL.U32 R21, R10, 0x8, RZ ;  /* 0x000000080a157824 */ /* 0x008fe400078e00ff */
[----:B------:R-:W-:Y:S01]  /*12400*/  IMAD R7, R0, UR7, R7 ;  /* 0x0000000700077c24 */ /* 0x000fe2000f8e0207 */
[C---:B------:R-:W-:Y:S02]  /*12410*/  LEA R0, P0, R4.reuse, UR8, 0x1 ;  /* 0x0000000804007c11 */ /* 0x040fe4000f8008ff */
[----:B------:R-:W-:Y:S01]  /*12420*/  LOP3.LUT R21, R21, 0x38, RZ, 0xc0, !PT ;  /* 0x0000003815157812 */ /* 0x000fe200078ec0ff */
[----:B------:R-:W-:Y:S02]  /*12430*/  IMAD.IADD R5, R5, 0x1, R7 ;  /* 0x0000000105057824 */ /* 0x000fe400078e0207 */
[----:B------:R-:W0:Y:S03]  /*12440*/  @P1 LDC R7, c[0x0][0x44c] ;  /* 0x00011300ff071b82 */ /* 0x000e260000000800 */
[----:B------:R-:W-:Y:S01]  /*12450*/  LEA.HI.X R4, R4, UR9, R5, 0x1, P0 ;  /* 0x0000000904047c11 */ /* 0x000fe200080f0c05 */
[----:B------:R-:W-:-:S04]  /*12460*/  VIADD R5, R6, 0x80 ;  /* 0x0000008006057836 */ /* 0x000fc80000000000 */
[----:B------:R-:W-:Y:S02]  /*12470*/  IMAD.MOV.U32 R6, RZ, RZ, R5 ;  /* 0x000000ffff067224 */ /* 0x000fe400078e0005 */
[----:B0-----:R-:W-:-:S05]  /*12480*/  @P1 IMAD.HI.U32 R7, R5, R7, RZ ;  /* 0x0000000705071227 */ /* 0x001fca00078e00ff */
[----:B-1----:R-:W-:-:S05]  /*12490*/  @P1 SHF.R.U32.HI R6, RZ, R8, R7 ;  /* 0x00000008ff061219 */ /* 0x002fca0000011607 */
        /* <DEDUP_REMOVED lines=9> */
[----:B------:R-:W-:Y:S02]  /*12530*/  UMOV UR4, 0xffffffff ;  /* 0xffffffff00047882 */ /* 0x000fe40000000000 */
[----:B------:R-:W-:Y:S02]  /*12540*/  IMAD.IADD R3, R3, 0x1, R7 ;  /* 0x0000000103037824 */ /* 0x000fe400078e0207 */
[----:B------:R-:W-:-:S02]  /*12550*/  IMAD R6, R6, UR6, RZ ;  /* 0x0000000606067c24 */ /* 0x000fc4000f8e02ff */
[----:B------:R-:W-:-:S04]  /*12560*/  IMAD.WIDE.U32 R2, R5, UR6, R2 ;  /* 0x0000000605027c25 */ /* 0x000fc8000f8e0002 */
[----:B------:R-:W-:Y:S01]  /*12570*/  IMAD R6, R5, UR7, R6 ;  /* 0x0000000705067c24 */ /* 0x000fe2000f8e0206 */
[----:B------:R-:W-:-:S03]  /*12580*/  LEA R5, P1, R2, UR8, 0x1 ;  /* 0x0000000802057c11 */ /* 0x000fc6000f8208ff */
[----:B------:R-:W-:-:S05]  /*12590*/  IMAD.IADD R6, R3, 0x1, R6 ;  /* 0x0000000103067824 */ /* 0x000fca00078e0206 */
[----:B------:R-:W-:Y:S01]  /*125a0*/  LEA.HI.X R2, R2, UR9, R6, 0x1, P1 ;  /* 0x0000000902027c11 */ /* 0x000fe200088f0c06 */
[----:B--2---:R-:W-:Y:S06]  /*125b0*/  BRA.DIV UR4, `(.L_x_13304) ;  /* 0x0000003e042c7947 */ /* 0x004fec000b800000 */
[----:B------:R-:W0:Y:S02]  /*125c0*/  S2R R7, SR_TID.X ;  /* 0x0000000000077919 */ /* 0x000e240000002100 */
[----:B0-----:R-:W-:Y:S02]  /*125d0*/  LOP3.LUT R8, R7, 0x7f, RZ, 0xc0, !PT ;  /* 0x0000007f07087812 */ /* 0x001fe400078ec0ff */
[----:B------:R-:W2:Y:S04]  /*125e0*/  LDL.LU R7, [R1+0xc] ;  /* 0x00000c0001077983 */ /* 0x000ea80000300800 */
[----:B------:R-:W3:Y:S01]  /*125f0*/  LDL.LU R11, [R1+0x8] ;  /* 0x00000800010b7983 */ /* 0x000ee20000300800 */
[----:B------:R-:W-:-:S03]  /*12600*/  SHF.R.U32.HI R10, RZ, 0x3, R8 ;  /* 0x00000003ff0a7819 */ /* 0x000fc60000011608 */
[----:B------:R-:W0:Y:S01]  /*12610*/  SHFL.IDX PT, R8, R0, RZ, 0x181f ;  /* 0x00181fff00087589 */ /* 0x000e2200000e0000 */
[----:B--2---:R-:W-:-:S03]  /*12620*/  IMAD R3, R7, R9, RZ ;  /* 0x0000000907037224 */ /* 0x004fc600078e02ff */
[----:B------:R-:W1:Y:S01]  /*12630*/  SHFL.IDX PT, R7, R4, RZ, 0x181f ;  /* 0x00181fff04077589 */ /* 0x000e6200000e0000 */
[----:B---3--:R-:W-:-:S05]  /*12640*/  IMAD.IADD R6, R10, 0x1, R11 ;  /* 0x000000010a067824 */ /* 0x008fca00078e020b */
[----:B------:R-:W-:-:S13]  /*12650*/  ISETP.GE.AND P1, PT, R6, R3, PT ;  /* 0x000000030600720c */ /* 0x000fda0003f26270 */
[----:B0-----:R-:W-:-:S05]  /*12660*/  @!P1 LEA R8, P2, R21, R8, 0x1 ;  /* 0x0000000815089211 */ /* 0x001fca00078408ff */
[----:B-1----:R-:W-:-:S04]  /*12670*/  @!P1 IMAD.X R7, RZ, RZ, R7, P2 ;  /* 0x000000ffff079224 */ /* 0x002fc800010e0607 */
[----:B------:R-:W-:Y:S02]  /*12680*/  @!P1 IMAD.MOV.U32 R9, RZ, RZ, R7 ;  /* 0x000000ffff099224 */ /* 0x000fe400078e0007 */
[----:B------:R-:W-:-:S03]  /*12690*/  VIADD R7, R6, 0x10 ;  /* 0x0000001006077836 */ /* 0x000fc60000000000 */
[----:B------:R-:W-:Y:S01]  /*126a0*/  @!PT LDS RZ, [RZ] ;  /* 0x00000000fffff984 */ /* 0x000fe20000000800 */
[----:B-----5:R0:W-:Y:S02]  /*126b0*/  @!P1 LDGSTS.E.BYPASS.LTC128B.128 [R20+0x8400], desc[UR52][R8.64], !P0 ;  /* 0x0840000008149fae */ /* 0x0201e4000c101d74 */
        /* <DEDUP_REMOVED lines=42> */
[----:B------:R-:W-:Y:S04]  /*12960*/  SHFL.IDX PT, R4, R4, 0x7, 0x181f ;  /* 0x00f81f0004047f89 */ /* 0x000fe800000e0000 */
[----:B0-----:R-:W0:Y:S03]  /*12970*/  SHFL.IDX PT, R8, R0, 0x6, 0x181f ;  /* 0x00d81f0000087f89 */ /* 0x001e2600000e0000 */
[----:B0-----:R-:W-:-:S05]  /*12980*/  @!P1 LEA R8, P2, R21, R8, 0x1 ;  /* 0x0000000815089211 */ /* 0x001fca00078408ff */
[----:B------:R-:W-:-:S04]  /*12990*/  @!P1 IMAD.X R7, RZ, RZ, R7, P2 ;  /* 0x000000ffff079224 */ /* 0x000fc800010e0607 */
[----:B------:R-:W-:Y:S02]  /*129a0*/  @!P1 IMAD.MOV.U32 R9, RZ, RZ, R7 ;  /* 0x000000ffff099224 */ /* 0x000fe400078e0007 */
[----:B------:R-:W-:Y:S04]  /*129b0*/  SHFL.IDX PT, R7, R5, RZ, 0x181f ;  /* 0x00181fff05077589 */ /* 0x000fe800000e0000 */
        /* <DEDUP_REMOVED lines=11> */
[----:B------:R-:W-:-:S05]  /*12a70*/  @!P2 LEA R7, P1, R21, R7, 0x1 ;  /* 0x000000071507a211 */ /* 0x000fca00078208ff */
[----:B0-----:R-:W-:Y:S02]  /*12a80*/  @!P2 IMAD.X R0, RZ, RZ, R0, P1 ;  /* 0x000000ffff00a224 */ /* 0x001fe400008e0600 */
[----:B-1----:R-:W-:Y:S02]  /*12a90*/  @!P2 IMAD.MOV.U32 R8, RZ, RZ, R7 ;  /* 0x000000ffff08a224 */ /* 0x002fe400078e0007 */
        /* <DEDUP_REMOVED lines=20> */
.L_x_13419:
[----:B------:R-:W-:Y:S02]  /*12be0*/  VIADD R6, R6, 0xb0 ;  /* 0x000000b006067836 */ /* 0x000fe40000000000 */
[----:B0-----:R-:W-:-:S03]  /*12bf0*/  VIADD R8, R17, 0x16800 ;  /* 0x0001680011087836 */ /* 0x001fc60000000000 */
[----:B------:R-:W-:-:S13]  /*12c00*/  ISETP.GE.AND P1, PT, R6, R3, PT ;  /* 0x000000030600720c */ /* 0x000fda0003f26270 */
[----:B--2---:R-:W-:-:S05]  /*12c10*/  @!P1 LEA R2, P2, R21, R2, 0x1 ;  /* 0x0000000215029211 */ /* 0x004fca00078408ff */
[----:B-1----:R-:W-:-:S05]  /*12c20*/  @!P1 IMAD.X R3, RZ, RZ, R0, P2 ;  /* 0x000000ffff039224 */ /* 0x002fca00010e0600 */
[----:B------:R-:W-:Y:S01]  /*12c30*/  @!PT LDS RZ, [RZ] ;  /* 0x00000000fffff984 */ /* 0x000fe20000000800 */
[----:B------:R-:W-:Y:S01]  /*12c40*/  @!PT LDS RZ, [RZ] ;  /* 0x00000000fffff984 */ /* 0x000fe20000000800 */
[----:B------:R-:W-:Y:S01]  /*12c50*/  @!PT LDS RZ, [RZ] ;  /* 0x00000000fffff984 */ /* 0x000fe20000000800 */
[----:B------:R0:W-:Y:S01]  /*12c60*/  @!P1 LDGSTS.E.BYPASS.LTC128B.128 [R20+0xdc00], desc[UR52][R2.64], !P0 ;  /* 0x0dc0000002149fae */ /* 0x0001e2000c101d74 */
[----:B------:R-:W-:Y:S01]  /*12c70*/  PLOP3.LUT P0, PT, PT, PT, PT, 0x80, 0x0 ;  /* 0x000000000000781c */ /* 0x000fe20003f0f070 */
[----:B------:R-:W-:-:S12]  /*12c80*/  NOP ;  /* 0x0000000000007918 */ /* 0x000fd80000000000 */
.L_x_13305:
        /* <DEDUP_REMOVED lines=18> */
.L_x_13420:
[----:B------:R-:W-:Y:S05]  /*12db0*/  BSYNC B0 ;  /* 0x0000000000007941 */ /* 0x000fea0003800000 */
.L_x_13306:
        /* <DEDUP_REMOVED lines=56> */
.L_x_13314:
[----:B------:R-:W-:Y:S01]  /*13140*/  IMAD R2, R7, 0x8, R17 ;  /* 0x0000000807027824 */ /* 0x000fe200078e0211 */
[----:B------:R-:W-:Y:S01]  /*13150*/  SHF.L.U32 R3, R9, 0x1f, RZ ;  /* 0x0000001f09037819 */ /* 0x000fe200000006ff */
[----:B------:R-:W-:Y:S03]  /*13160*/  BSSY B3, `(.L_x_13315) ;  /* 0x0000003000037945 */ /* 0x000fe60003800000 */
[----:B------:R-:W1:Y:S02]  /*13170*/  SYNCS.PHASECHK.TRANS64.TRYWAIT P0, [R2+URZ+0x16840], R3 ;  /* 0x01684003020075a7 */ /* 0x000e64000800017f */
[----:B-1----:R-:W-:Y:S05]  /*13180*/  @!P0 BRA `(.L_x_13316) ;  /* 0x00000040000c8947 */ /* 0x002fea0003800000 */
.L_x_13421:
[----:B------:R-:W-:Y:S05]  /*13190*/  BSYNC B3 ;  /* 0x0000000000037941 */ /* 0x000fea0003800000 */
.L_x_13315:
        /* <DEDUP_REMOVED lines=12> */
.L_x_13318:
[----:B------:R-:W-:Y:S05]  /*13260*/  BSYNC B3 ;  /* 0x0000000000037941 */ /* 0x000fea0003800000 */
.L_x_13317:
        /* <DEDUP_REMOVED lines=11> */
.L_x_13319:
        /* <DEDUP_REMOVED lines=15> */
.L_x_13422:
[----:B------:R-:W-:Y:S05]  /*13410*/  BSYNC B3 ;  /* 0x0000000000037941 */ /* 0x000fea0003800000 */
.L_x_13320:
        /* <DEDUP_REMOVED lines=12> */
.L_x_13323:
[----:B------:R-:W-:Y:S05]  /*134e0*/  BSYNC B3 ;  /* 0x0000000000037941 */ /* 0x000fea0003800000 */
.L_x_13322:
        /* <DEDUP_REMOVED lines=11> */
.L_x_13324:
        /* <DEDUP_REMOVED lines=12> */
.L_x_13313:
[----:B------:R-:W-:Y:S05]  /*13660*/  BSYNC B1 ;  /* 0x0000000000017941 */ /* 0x000fea0003800000 */
.L_x_13312:
[----:B------:R-:W2:Y:S01]  /*13670*/  LDL.LU R0, [R1+0x1c] ;  /* 0x00001c0001007983 */ /* 0x000ea20000300800 */
[----:B------:R-:W-:Y:S02]  /*13680*/  IMAD.MOV.U32 R18, RZ, RZ, R7 ;  /* 0x000000ffff127224 */ /* 0x000fe400078e0007 */
[----:B------:R-:W-:Y:S02]  /*13690*/  IMAD.MOV.U32 R28, RZ, RZ, R9 ;  /* 0x000000ffff1c7224 */ /* 0x000fe400078e0009 */
[----:B--2---:R-:W-:-:S07]  /*136a0*/  VIADD R0, R0, 0xfffffffd ;  /* 0xfffffffd00007836 */ /* 0x004fce0000000000 */
.L_x_13311:
[----:B------:R-:W-:Y:S05]  /*136b0*/  BSYNC B2 ;  /* 0x0000000000027941 */ /* 0x000fea0003800000 */
.L_x_13310:
[----:B------:R-:W-:-:S05]  /*136c0*/  VIADD R3, R10, 0xfffffffe ;  /* 0xfffffffe0a037836 */ /* 0x000fca0000000000 */
[----:B------:R-:W-:-:S13]  /*136d0*/  ISETP.NE.AND P0, PT, R3, R6, PT ;  /* 0x000000060300720c */ /* 0x000fda0003f05270 */
[----:B------:R-:W-:Y:S05]  /*136e0*/  @!P0 BRA `(.L_x_13309) ;  /* 0x0000000c009c8947 */ /* 0x000fea0003800000 */
[----:B------:R-:W-:-:S07]  /*136f0*/  IMAD.MOV.U32 R4, RZ, RZ, R19 ;  /* 0x000000ffff047224 */ /* 0x000fce00078e0013 */
.L_x_13351:
        /* <DEDUP_REMOVED lines=32> */
.L_x_13327:
[----:B------:R-:W-:Y:S01]  /*13900*/  IMAD R2, R6, 0x8, R17 ;  /* 0x0000000806027824 */ /* 0x000fe200078e0211 */
[----:B------:R-:W-:Y:S01]  /*13910*/  SHF.L.U32 R3, R7, 0x1f, RZ ;  /* 0x0000001f07037819 */ /* 0x000fe200000006ff */
[----:B------:R-:W-:Y:S03]  /*13920*/  BSSY B2, `(.L_x_13328) ;  /* 0x0000003000027945 */ /* 0x000fe60003800000 */
[----:B------:R-:W1:Y:S02]  /*13930*/  SYNCS.PHASECHK.TRANS64.TRYWAIT P0, [R2+URZ+0x16840], R3 ;  /* 0x01684003020075a7 */ /* 0x000e64000800017f */
[----:B-1----:R-:W-:Y:S05]  /*13940*/  @!P0 BRA `(.L_x_13329) ;  /* 0x0000003800448947 */ /* 0x002fea0003800000 */
.L_x_13423:
[----:B------:R-:W-:Y:S05]  /*13950*/  BSYNC B2 ;  /* 0x0000000000027941 */ /* 0x000fea0003800000 */
.L_x_13328:
        /* <DEDUP_REMOVED lines=12> */
.L_x_13331:
[----:B------:R-:W-:Y:S05]  /*13a20*/  BSYNC B2 ;  /* 0x0000000000027941 */ /* 0x000fea0003800000 */
.L_x_13330:
        /* <DEDUP_REMOVED lines=11> */
.L_x_13332:
        /* <DEDUP_REMOVED lines=15> */
.L_x_13424:
[----:B------:R-:W-:Y:S05]  /*13bd0*/  BSYNC B2 ;  /* 0x0000000000027941 */ /* 0x000fea0003800000 */
.L_x_13333:
[----:B------:R-:W-:Y:S01]  /*13be0*/  BSSY B2, `(.L_x_13335) ;  /* 0x000000b000027945 */ /* 0x000fe20003800000 */
[----:B------:R-:W-:Y:S02]  /*13bf0*/  IMAD.MOV.U32 R2, RZ, RZ, 0x0 ;  /* 0x00000000ff027424 */ /* 0x000fe400078e00ff */
[----:B0-----:R-:W-:Y:S01]  /*13c00*/  IMAD.MOV.U32 R3, RZ, RZ, 0x14f00000 ;  /* 0x14f00000ff037424 */ /* 0x001fe200078e00ff */
        /* <DEDUP_REMOVED lines=8> */
.L_x_13336:
[----:B------:R-:W-:Y:S05]  /*13c90*/  BSYNC B2 ;  /* 0x0000000000027941 */ /* 0x000fea0003800000 */
.L_x_13335:
        /* <DEDUP_REMOVED lines=10> */
.L_x_13337:
        /* <DEDUP_REMOVED lines=12> */
.L_x_13326:
[----:B------:R-:W-:Y:S05]  /*13e00*/  BSYNC B1 ;  /* 0x0000000000017941 */ /* 0x000fea0003800000 */
.L_x_13325:
        /* <DEDUP_REMOVED lines=32> */
.L_x_13340:
[----:B------:R-:W-:Y:S01]  /*14010*/  IMAD R2, R18, 0x8, R17 ;  /* 0x0000000812027824 */ /* 0x000fe200078e0211 */
[----:B------:R-:W-:Y:S01]  /*14020*/  SHF.L.U32 R3, R28, 0x1f, RZ ;  /* 0x0000001f1c037819 */ /* 0x000fe200000006ff */
[----:B------:R-:W-:Y:S03]  /*14030*/  BSSY B2, `(.L_x_13341) ;  /* 0x0000003000027945 */ /* 0x000fe60003800000 */
[----:B------:R-:W1:Y:S02]  /*14040*/  SYNCS.PHASECHK.TRANS64.TRYWAIT P0, [R2+URZ+0x16840], R3 ;  /* 0x01684003020075a7 */ /* 0x000e64000800017f */
[----:B-1----:R-:W-:Y:S05]  /*14050*/  @!P0 BRA `(.L_x_13342) ;  /* 0x0000003000a88947 */ /* 0x002fea0003800000 */
.L_x_13425:
[----:B------:R-:W-:Y:S05]  /*14060*/  BSYNC B2 ;  /* 0x0000000000027941 */ /* 0x000fea0003800000 */
.L_x_13341:
        /* <DEDUP_REMOVED lines=12> */
.L_x_13344:
[----:B------:R-:W-:Y:S05]  /*14130*/  BSYNC B2 ;  /* 0x0000000000027941 */ /* 0x000fea0003800000 */
.L_x_13343:
        /* <DEDUP_REMOVED lines=12> */
.L_x_13345:
        /* <DEDUP_REMOVED lines=15> */
.L_x_13426:
[----:B------:R-:W-:Y:S05]  /*142f0*/  BSYNC B2 ;  /* 0x0000000000027941 */ /* 0x000fea0003800000 */
.L_x_13346:
        /* <DEDUP_REMOVED lines=11> */
.L_x_13349:
[----:B------:R-:W-:Y:S05]  /*143b0*/  BSYNC B2 ;  /* 0x0000000000027941 */ /* 0x000fea0003800000 */
.L_x_13348:
        /* <DEDUP_REMOVED lines=10> */
.L_x_13350:
        /* <DEDUP_REMOVED lines=12> */
.L_x_13339:
[----:B------:R-:W-:Y:S05]  /*14520*/  BSYNC B1 ;  /* 0x0000000000017941 */ /* 0x000fea0003800000 */
.L_x_13338:
[----:B------:R-:W-:Y:S01]  /*14530*/  ISETP.GT.AND P0, PT, R9, R29, PT ;  /* 0x0000001d0900720c */ /* 0x000fe20003f04270 */
[----:B------:R-:W-:-:S12]  /*14540*/  VIADD R0, R0, 0xfffffffe ;  /* 0xfffffffe00007836 */ /* 0x000fd80000000000 */
[----:B------:R-:W-:Y:S05]  /*14550*/  @P0 BRA `(.L_x_13351) ;  /* 0xfffffff000680947 */ /* 0x000fea000383ffff */
.L_x_13309:
[----:B------:R-:W-:Y:S05]  /*14560*/  BSYNC B0 ;  /* 0x0000000000007941 */ /* 0x000fea0003800000 */
.L_x_13308:
        /* <DEDUP_REMOVED lines=17> */
.L_x_13353:
[----:B------:R-:W-:Y:S05]  /*14680*/  BSYNC B0 ;  /* 0x0000000000007941 */ /* 0x000fea0003800000 */
.L_x_13352:
        /* <DEDUP_REMOVED lines=10> */
.L_x_13427:
[----:B------:R-:W-:Y:S05]  /*14730*/  BSYNC B1 ;  /* 0x0000000000017941 */ /* 0x000fea0003800000 */
.L_x_13356:
        /* <DEDUP_REMOVED lines=9> */
.L_x_13359:
[----:B------:R-:W-:Y:S05]  /*147d0*/  BSYNC B1 ;  /* 0x0000000000017941 */ /* 0x000fea0003800000 */
.L_x_13358:
        /* <DEDUP_REMOVED lines=10> */
.L_x_13360:
        /* <DEDUP_REMOVED lines=10> */
.L_x_13355:
[----:B------:R-:W-:Y:S05]  /*14920*/  BSYNC B0 ;  /* 0x0000000000007941 */ /* 0x000fea0003800000 */
.L_x_13354:
[----:B------:R-:W-:-:S05]  /*14930*/  VIADD R18, R18, 0x1 ;  /* 0x0000000112127836 */ /* 0x000fca0000000000 */
[----:B------:R-:W-:-:S04]  /*14940*/  ISETP.NE.AND P0, PT, R18, 0x2, PT ;  /* 0x000000021200780c */ /* 0x000fc80003f05270 */
[----:B------:R-:W-:Y:S02]  /*14950*/  SEL R3, RZ, 0x1, P0 ;  /* 0x00000001ff037807 */ /* 0x000fe40000000000 */
[----:B------:R-:W-:Y:S02]  /*14960*/  SEL R18, R18, RZ, P0 ;  /* 0x000000ff12127207 */ /* 0x000fe40000000000 */
[----:B------:R-:W-:-:S07]  /*14970*/  LOP3.LUT R28, R28, R3, RZ, 0x3c, !PT ;  /* 0x000000031c1c7212 */ /* 0x000fce00078e3cff */
.L_x_13290:
[----:B------:R-:W-:Y:S05]  /*14980*/  BSYNC B7 ;  /* 0x0000000000077941 */ /* 0x000fea0003800000 */
.L_x_13288:
        /* <DEDUP_REMOVED lines=12> */
.L_x_13361:
        /* <DEDUP_REMOVED lines=8> */
[----:B01----:R-:W0:Y:S08]  /*14ad0*/  @!P1 LDC.64 R4, c[0x0][0xc80] ;  /* 0x00032000ff049b82 */ /* 0x003e300000000a00 */
[----:B------:R-:W1:Y:S01]  /*14ae0*/  @!P1 LDC.64 R2, c[0x0][0xc78] ;  /* 0x00031e00ff029b82 */ /* 0x000e620000000a00 */
[----:B0-----:R-:W-:-:S06]  /*14af0*/  @!P1 IMAD.WIDE R4, R7, 0x4, R4 ;  /* 0x0000000407049825 */ /* 0x001fcc00078e0204 */
[----:B------:R-:W3:Y:S01]  /*14b00*/  @!P1 LDG.E R4, desc[UR52][R4.64] ;  /* 0x0000003404049981 */ /* 0x000ee2000c1e1900 */
[----:B-1----:R-:W-:-:S06]  /*14b10*/  @!P1 IMAD.WIDE R2, R7, 0x4, R2 ;  /* 0x0000000407029825 */ /* 0x002fcc00078e0202 */
[----:B------:R-:W4:Y:S01]  /*14b20*/  @!P1 LDG.E R2, desc[UR52][R2.64] ;  /* 0x0000003402029981 */ /* 0x000f22000c1e1900 */
[----:B------:R-:W-:Y:S02]  /*14b30*/  IMAD.MOV.U32 R25, RZ, RZ, RZ ;  /* 0x000000ffff197224 */ /* 0x000fe400078e00ff */
[----:B------:R-:W-:Y:S01]  /*14b40*/  IMAD.MOV.U32 R8, RZ, RZ, RZ ;  /* 0x000000ffff087224 */ /* 0x000fe200078e00ff */
[C---:B------:R-:W-:Y:S02]  /*14b50*/  ISETP.GE.U32.AND P2, PT, R9.reuse, 0x2, PT ;  /* 0x000000020900780c */ /* 0x040fe40003f46070 */
[C---:B------:R-:W-:Y:S02]  /*14b60*/  ISETP.GE.U32.AND P3, PT, R9.reuse, 0x4, PT ;  /* 0x000000040900780c */ /* 0x040fe40003f66070 */
[C---:B------:R-:W-:Y:S02]  /*14b70*/  ISETP.GE.U32.AND P4, PT, R9.reuse, 0x8, PT ;  /* 0x000000080900780c */ /* 0x040fe40003f86070 */
[----:B------:R-:W-:Y:S01]  /*14b80*/  ISETP.GE.U32.AND P5, PT, R9, 0x10, PT ;  /* 0x000000100900780c */ /* 0x000fe20003fa6070 */
[----:B------:R-:W-:Y:S04]  /*14b90*/  SHFL.IDX PT, R0, R24, RZ, 0x1f ;  /* 0x00001fff18007589 */ /* 0x000fe800000e0000 */
[----:B------:R0:W-:Y:S02]  /*14ba0*/  SHFL.IDX PT, R6, R24, 0x1, 0x1f ;  /* 0x00201f0018067f89 */ /* 0x0001e400000e0000 */
[----:B0-----:R-:W-:-:S02]  /*14bb0*/  IMAD.MOV.U32 R24, RZ, RZ, RZ ;  /* 0x000000ffff187224 */ /* 0x001fc400078e00ff */
[----:B---3--:R-:W-:Y:S02]  /*14bc0*/  @!P1 IMAD.MOV.U32 R25, RZ, RZ, R4 ;  /* 0x000000ffff199224 */ /* 0x008fe400078e0004 */
[----:B----4-:R-:W-:-:S04]  /*14bd0*/  @!P1 IMAD.MOV.U32 R8, RZ, RZ, R2 ;  /* 0x000000ffff089224 */ /* 0x010fc800078e0002 */
[----:B------:R-:W-:-:S05]  /*14be0*/  IMAD R13, R8, R25, RZ ;  /* 0x00000019080d7224 */ /* 0x000fca00078e02ff */
[----:B------:R-:W0:Y:S01]  /*14bf0*/  SHFL.UP PT, R14, R13, 0x1, RZ ;  /* 0x042000000d0e7989 */ /* 0x000e2200000e00ff */
[----:B------:R-:W-:-:S04]  /*14c00*/  ISETP.NE.AND P1, PT, R9, RZ, PT ;  /* 0x000000ff0900720c */ /* 0x000fc80003f25270 */
        /* <DEDUP_REMOVED lines=15> */
.L_x_13437:
[----:B------:R-:W-:Y:S02]  /*14d00*/  ULDC UR4, c[0x0][0xc38] ;  /* 0x00030e0000047ab9 */ /* 0x000fe40000000800 */
[----:B------:R-:W-:-:S04]  /*14d10*/  IMAD.U32 R4, RZ, RZ, UR4 ;  /* 0x00000004ff047e24 */ /* 0x000fc8000f8e00ff */
[----:B-1----:R-:W-:-:S04]  /*14d20*/  IMAD R5, R14, R4, RZ ;  /* 0x000000040e057224 */ /* 0x002fc800078e02ff */
[----:B------:R-:W-:-:S05]  /*14d30*/  IMAD.IADD R6, R6, 0x1, R5 ;  /* 0x0000000106067824 */ /* 0x000fca00078e0205 */
[----:B------:R-:W-:-:S13]  /*14d40*/  ISETP.GT.AND P6, PT, R6, R0, PT ;  /* 0x000000000600720c */ /* 0x000fda0003fc4270 */
[----:B------:R-:W-:Y:S05]  /*14d50*/  @P6 BRA `(.L_x_13364) ;  /* 0x0000000000a46947 */ /* 0x000fea0003800000 */
.L_x_13367:
        /* <DEDUP_REMOVED lines=11> */
[----:B------:R-:W-:Y:S02]  /*14e10*/  IMAD.MOV.U32 R8, RZ, RZ, RZ ;  /* 0x000000ffff087224 */ /* 0x000fe400078e00ff */
[----:B0-----:R-:W-:-:S05]  /*14e20*/  @!P6 IMAD.WIDE R2, R7, 0x4, R2 ;  /* 0x000000040702e825 */ /* 0x001fca00078e0202 */
[----:B------:R1:W3:Y:S02]  /*14e30*/  @!P6 LDG.E R25, desc[UR52][R2.64] ;  /* 0x000000340219e981 */ /* 0x0002e4000c1e1900 */
[----:B-1----:R-:W-:-:S05]  /*14e40*/  @!P6 IMAD.WIDE R2, R7, 0x4, R4 ;  /* 0x000000040702e825 */ /* 0x002fca00078e0204 */
        /* <DEDUP_REMOVED lines=20> */
.L_x_13445:
[----:B------:R-:W-:Y:S02]  /*14f90*/  ULDC UR4, c[0x0][0xc38] ;  /* 0x00030e0000047ab9 */ /* 0x000fe40000000800 */
[----:B------:R-:W-:-:S04]  /*14fa0*/  IMAD.U32 R4, RZ, RZ, UR4 ;  /* 0x00000004ff047e24 */ /* 0x000fc8000f8e00ff */
[----:B-1----:R-:W-:-:S04]  /*14fb0*/  IMAD R5, R14, R4, RZ ;  /* 0x000000040e057224 */ /* 0x002fc800078e02ff */
[----:B------:R-:W-:-:S05]  /*14fc0*/  IMAD.IADD R6, R5, 0x1, R6 ;  /* 0x0000000105067824 */ /* 0x000fca00078e0206 */
[----:B------:R-:W-:-:S13]  /*14fd0*/  ISETP.GT.AND P6, PT, R6, R0, PT ;  /* 0x000000000600720c */ /* 0x000fda0003fc4270 */
[----:B------:R-:W-:Y:S05]  /*14fe0*/  @!P6 BRA `(.L_x_13367) ;  /* 0xfffffffc005ce947 */ /* 0x000fea000383ffff */
.L_x_13364:
[----:B------:R-:W-:Y:S01]  /*14ff0*/  IMAD.IADD R5, R6, 0x1, -R5 ;  /* 0x0000000106057824 */ /* 0x000fe200078e0a05 */
[----:B------:R-:W-:-:S03]  /*15000*/  UMOV UR4, 0xffffffff ;  /* 0xffffffff00047882 */ /* 0x000fc60000000000 */
[----:B------:R-:W-:-:S05]  /*15010*/  IMAD R7, R3, R4, R5 ;  /* 0x0000000403077224 */ /* 0x000fca00078e0205 */
[----:B------:R-:W-:Y:S01]  /*15020*/  ISETP.GT.AND P6, PT, R7, R0, PT ;  /* 0x000000000700720c */ /* 0x000fe20003fc4270 */
[----:B------:R-:W-:-:S12]  /*15030*/  BRA.DIV UR4, `(.L_x_13368) ;  /* 0x0000002a04dc7947 */ /* 0x000fd8000b800000 */
[----:B------:R-:W-:-:S04]  /*15040*/  VOTE.ANY R2, PT, !P6 ;  /* 0x0000000000027806 */ /* 0x000fc800070e0100 */
[----:B--2---:R-:W1:Y:S02]  /*15050*/  POPC R12, R2 ;  /* 0x00000002000c7309 */ /* 0x004e640000000000 */
[----:B-1----:R1:W2:Y:S01]  /*15060*/  SHFL.IDX PT, R25, R25, R12, 0x1f ;  /* 0x00001f0c19197589 */ /* 0x0022a200000e0000 */
[----:B------:R-:W-:-:S03]  /*15070*/  IMAD.IADD R27, R12, 0x1, R27 ;  /* 0x000000010c1b7824 */ /* 0x000fc600078e021b */
[----:B------:R1:W3:Y:S04]  /*15080*/  SHFL.IDX PT, R8, R8, R12, 0x1f ;  /* 0x00001f0c08087589 */ /* 0x0002e800000e0000 */
.L_x_13450:
[----:B------:R-:W-:-:S13]  /*15090*/  ISETP.NE.AND P0, PT, R2, RZ, PT ;  /* 0x000000ff0200720c */ /* 0x000fda0003f05270 */
[----:B------:R-:W-:Y:S05]  /*150a0*/  @!P0 BRA `(.L_x_13369) ;  /* 0x0000000000108947 */ /* 0x000fea0003800000 */
[----:B------:R-:W-:Y:S01]  /*150b0*/  UMOV UR4, 0xffffffff ;  /* 0xffffffff00047882 */ /* 0x000fe20000000000 */
[----:B-1----:R-:W-:Y:S02]  /*150c0*/  VIADD R12, R12, 0xffffffff ;  /* 0xffffffff0c0c7836 */ /* 0x002fe40000000000 */
[----:B------:R-:W-:Y:S05]  /*150d0*/  BRA.DIV UR4, `(.L_x_13370) ;  /* 0x0000002e04107947 */ /* 0x000fea000b800000 */
[----:B------:R4:W1:Y:S02]  /*150e0*/  SHFL.IDX PT, R24, R3, R12, 0x1f ;  /* 0x00001f0c03187589 */ /* 0x00086400000e0000 */
.L_x_13369:
[----:B---3--:R-:W-:Y:S01]  /*150f0*/  ISETP.NE.AND P0, PT, R8, 0x1, PT ;  /* 0x000000010800780c */ /* 0x008fe20003f05270 */
[----:B-1----:R-:W-:-:S04]  /*15100*/  IMAD R24, R24, R4, R5 ;  /* 0x0000000418187224 */ /* 0x002fc800078e0205 */
[----:B------:R-:W-:-:S08]  /*15110*/  IMAD.IADD R0, R0, 0x1, -R24 ;  /* 0x0000000100007824 */ /* 0x000fd000078e0a18 */
[----:B------:R-:W-:Y:S05]  /*15120*/  @!P0 BRA `(.L_x_13371) ;  /* 0x0000000000dc8947 */ /* 0x000fea0003800000 */
[----:B--2---:R-:W-:Y:S02]  /*15130*/  IABS R4, R25 ;  /* 0x0000001900047213 */ /* 0x004fe40000000000 */
[----:B------:R-:W-:Y:S02]  /*15140*/  IABS R5, R8 ;  /* 0x0000000800057213 */ /* 0x000fe40000000000 */
[----:B------:R-:W1:Y:S08]  /*15150*/  I2F.RP R6, R4 ;  /* 0x0000000400067306 */ /* 0x000e700000209400 */
[----:B------:R-:W2:Y:S08]  /*15160*/  I2F.RP R9, R5 ;  /* 0x0000000500097306 */ /* 0x000eb00000209400 */
[----:B-1----:R-:W1:Y:S08]  /*15170*/  MUFU.RCP R6, R6 ;  /* 0x0000000600067308 */ /* 0x002e700000001000 */
[----:B--2---:R-:W-:Y:S01]  /*15180*/  MUFU.RCP R9, R9 ;  /* 0x0000000900097308 */ /* 0x004fe20000001000 */
[----:B-1----:R-:W-:-:S07]  /*15190*/  VIADD R2, R6, 0xffffffe ;  /* 0x0ffffffe06027836 */ /* 0x002fce0000000000 */
[----:B0---4-:R0:W1:Y:S02]  /*151a0*/  F2I.FTZ.U32.TRUNC.NTZ R3, R2 ;  /* 0x0000000200037305 */ /* 0x011064000021f000 */
[----:B0-----:R-:W-:Y:S02]  /*151b0*/  IMAD.MOV.U32 R2, RZ, RZ, RZ ;  /* 0x000000ffff027224 */ /* 0x001fe400078e00ff */
[----:B-1----:R-:W-:-:S04]  /*151c0*/  IMAD.MOV R7, RZ, RZ, -R3 ;  /* 0x000000ffff077224 */ /* 0x002fc800078e0a03 */
[----:B------:R-:W-:-:S04]  /*151d0*/  IMAD R7, R7, R4, RZ ;  /* 0x0000000407077224 */ /* 0x000fc800078e02ff */
[----:B------:R-:W-:Y:S01]  /*151e0*/  IMAD.HI.U32 R3, R3, R7, R2 ;  /* 0x0000000703037227 */ /* 0x000fe200078e0002 */
[----:B------:R-:W-:Y:S02]  /*151f0*/  IABS R7, R0 ;  /* 0x0000000000077213 */ /* 0x000fe40000000000 */
[----:B------:R-:W-:-:S03]  /*15200*/  IABS R2, R25 ;  /* 0x0000001900027213 */ /* 0x000fc60000000000 */
[----:B------:R-:W-:-:S04]  /*15210*/  IMAD.HI.U32 R6, R3, R7, RZ ;  /* 0x0000000703067227 */ /* 0x000fc800078e00ff */
[----:B------:R-:W-:Y:S02]  /*15220*/  IMAD.MOV R2, RZ, RZ, -R2 ;  /* 0x000000ffff027224 */ /* 0x000fe400078e0a02 */
[----:B------:R-:W-:Y:S02]  /*15230*/  VIADD R3, R9, 0xffffffe ;  /* 0x0ffffffe09037836 */ /* 0x000fe40000000000 */
        /* <DEDUP_REMOVED lines=38> */
.L_x_13371:
[----:B0---4-:R-:W0:Y:S02]  /*154a0*/  LDC.64 R2, c[0x0][0xc90] ;  /* 0x00032400ff027b82 */ /* 0x011e240000000a00 */
        /* <DEDUP_REMOVED lines=59> */
.L_x_13372:
[----:B------:R-:W-:-:S05]  /*15860*/  LOP3.LUT R0, RZ, R3, RZ, 0x33, !PT ;  /* 0x00000003ff007212 */ /* 0x000fca00078e33ff */
[----:B------:R-:W-:Y:S01]  /*15870*/  IMAD.IADD R25, R25, 0x1, R0 ;  /* 0x0000000119197824 */ /* 0x000fe200078e0200 */
[----:B------:R-:W-:Y:S06]  /*15880*/  BRA `(.L_x_13373) ;  /* 0x00000000001c7947 */ /* 0x000fec0003800000 */
.L_x_13365:
[----:B------:R-:W-:Y:S01]  /*15890*/  UMOV UR4, URZ ;  /* 0x0000003f00047c82 */ /* 0x000fe20008000000 */
[----:B------:R-:W-:Y:S01]  /*158a0*/  UMOV UR5, URZ ;  /* 0x0000003f00057c82 */ /* 0x000fe20008000000 */
[----:B------:R-:W-:Y:S01]  /*158b0*/  ULDC UR6, c[0x0][0xc3c] ;  /* 0x00030f0000067ab9 */ /* 0x000fe20000000800 */
[----:B------:R-:W-:Y:S02]  /*158c0*/  IMAD.MOV.U32 R24, RZ, RZ, R0 ;  /* 0x000000ffff187224 */ /* 0x000fe400078e0000 */
[----:B------:R-:W-:Y:S02]  /*158d0*/  IMAD.U32 R25, RZ, RZ, UR4 ;  /* 0x00000004ff197e24 */ /* 0x000fe4000f8e00ff */
[----:B------:R-:W-:Y:S02]  /*158e0*/  IMAD.U32 R26, RZ, RZ, UR5 ;  /* 0x00000005ff1a7e24 */ /* 0x000fe4000f8e00ff */
[----:B------:R-:W-:-:S07]  /*158f0*/  IMAD.U32 R27, RZ, RZ, UR6 ;  /* 0x00000006ff1b7e24 */ /* 0x000fce000f8e00ff */
.L_x_13373:
[----:B------:R-:W1:Y:S01]  /*15900*/  S2R R0, SR_TID.X ;  /* 0x0000000000007919 */ /* 0x000e620000002100 */
[----:B------:R-:W-:Y:S05]  /*15910*/  WARPSYNC.ALL ;  /* 0x0000000000007948 */ /* 0x000fea0003800000 */
[----:B------:R-:W-:Y:S01]  /*15920*/  BAR.SYNC.DEFER_BLOCKING 0x4, 0x200 ;  /* 0x0108000000007b1d */ /* 0x000fe20000010000 */
[----:B-1----:R-:W-:-:S04]  /*15930*/  LOP3.LUT R0, R0, 0x1f, RZ, 0xc0, !PT ;  /* 0x0000001f00007812 */ /* 0x002fc800078ec0ff */
[----:B------:R-:W-:-:S13]  /*15940*/  ISETP.NE.AND P0, PT, R0, RZ, PT ;  /* 0x000000ff0000720c */ /* 0x000fda0003f05270 */
[----:B0-----:R-:W0:Y:S01]  /*15950*/  @!P0 S2R R3, SR_CgaCtaId ;  /* 0x0000000000038919 */ /* 0x001e220000008800 */
[----:B------:R-:W-:-:S04]  /*15960*/  @!P0 MOV R0, 0x400 ;  /* 0x0000040000008802 */ /* 0x000fc80000000f00 */
[----:B0-----:R-:W-:-:S05]  /*15970*/  @!P0 LEA R17, R3, R0, 0x18 ;  /* 0x0000000003118211 */ /* 0x001fca00078ec0ff */
[----:B------:R0:W-:Y:S01]  /*15980*/  @!P0 STS.128 [R17+0x168d0], R24 ;  /* 0x0168d01811008388 */ /* 0x0001e20000000c00 */
[----:B------:R-:W-:Y:S06]  /*15990*/  BAR.ARV 0x5, 0x200 ;  /* 0x0148000000007b1d */ /* 0x000fec0000002000 */
.L_x_13362:
[----:B------:R-:W-:Y:S02]  /*159a0*/  ULDC UR4, c[0x0][0xc3c] ;  /* 0x00030f0000047ab9 */ /* 0x000fe40000000800 */
[----:B----4-:R-:W-:-:S13]  /*159b0*/  ISETP.GE.AND P0, PT, R27, UR4, PT ;  /* 0x000000041b007c0c */ /* 0x010fda000bf06270 */
[----:B------:R-:W-:Y:S05]  /*159c0*/  @!P0 BRA `(.L_x_13374) ;  /* 0xffffffac00c48947 */ /* 0x000fea000383ffff */
[----:B------:R-:W-:Y:S05]  /*159d0*/  BSYNC B8 ;  /* 0x0000000000087941 */ /* 0x000fea0003800000 */
.L_x_13274:
        /* <DEDUP_REMOVED lines=12> */
.L_x_13453:
[----:B------:R-:W-:Y:S05]  /*15aa0*/  BSYNC B0 ;  /* 0x0000000000007941 */ /* 0x000fea0003800000 */
.L_x_13375:
[----:B------:R-:W-:-:S03]  /*15ab0*/  UMOV UR4, 0xffffffff ;  /* 0xffffffff00047882 */ /* 0x000fc60000000000 */
[----:B------:R-:W-:Y:S05]  /*15ac0*/  BRA.DIV UR4, `(.L_x_13377) ;  /* 0x0000002204d07947 */ /* 0x000fea000b800000 */
[----:B0-----:R-:W0:Y:S02]  /*15ad0*/  S2R R0, SR_TID.X ;  /* 0x0000000000007919 */ /* 0x001e240000002100 */
[----:B0-----:R-:W-:-:S04]  /*15ae0*/  SHF.R.U32.HI R0, RZ, 0x5, R0 ;  /* 0x00000005ff007819 */ /* 0x001fc80000011600 */
[----:B------:R-:W-:-:S05]  /*15af0*/  LOP3.LUT R0, R0, 0x3, RZ, 0xc0, !PT ;  /* 0x0000000300007812 */ /* 0x000fca00078ec0ff */
[----:B------:R0:W2:Y:S02]  /*15b00*/  SHFL.IDX PT, R14, R0, RZ, 0x1f ;  /* 0x00001fff000e7589 */ /* 0x0000a400000e0000 */
.L_x_13456:
[----:B--2---:R-:W-:Y:S01]  /*15b10*/  ISETP.NE.AND P0, PT, R14, RZ, PT ;  /* 0x000000ff0e00720c */ /* 0x004fe20003f05270 */
[----:B------:R-:W-:-:S12]  /*15b20*/  BSSY B0, `(.L_x_13378) ;  /* 0x0000024000007945 */ /* 0x000fd80003800000 */
[----:B------:R-:W-:Y:S05]  /*15b30*/  @P0 BRA `(.L_x_13379) ;  /* 0x0000000000880947 */ /* 0x000fea0003800000 */
[----:B------:R-:W-:-:S03]  /*15b40*/  UMOV UR4, 0xffffffff ;  /* 0xffffffff00047882 */ /* 0x000fc60000000000 */
[----:B------:R-:W-:Y:S05]  /*15b50*/  BRA.DIV UR4, `(.L_x_13380) ;  /* 0x0000002204e07947 */ /* 0x000fea000b800000 */
[----:B------:R-:W-:-:S13]  /*15b60*/  ELECT P6, URZ, PT ;  /* 0x00000000003f782f */ /* 0x000fda00038c0000 */
.L_x_13459:
[----:B------:R-:W-:Y:S05]  /*15b70*/  @!P6 BRA `(.L_x_13379) ;  /* 0x000000000078e947 */ /* 0x000fea0003800000 */
[----:B------:R-:W-:-:S06]  /*15b80*/  ULOP3.LUT UR4, UR36, 0x2, URZ, 0xfc, !UPT ;  /* 0x0000000224047892 */ /* 0x000fcc000f8efc3f */
[----:B0-----:R-:W-:-:S05]  /*15b90*/  IMAD.U32 R0, RZ, RZ, UR4 ;  /* 0x00000004ff007e24 */ /* 0x001fca000f8e00ff */
[----:B------:R-:W-:-:S13]  /*15ba0*/  ISETP.NE.AND P2, PT, R0, 0x3, PT ;  /* 0x000000030000780c */ /* 0x000fda0003f45270 */
[----:B------:R-:W-:Y:S05]  /*15bb0*/  @!P2 BRA `(.L_x_13381) ;  /* 0x000000000004a947 */ /* 0x000fea0003800000 */
[----:B------:R-:W-:Y:S01]  /*15bc0*/  BPT.TRAP 0x1 ;  /* 0x000000040000795c */ /* 0x000fe20000300000 */
.L_x_13381:
        /* <DEDUP_REMOVED lines=12> */
.L_x_13460:
[----:B------:R-:W1:Y:S02]  /*15c90*/  SYNCS.PHASECHK.TRANS64.TRYWAIT P0, [R3+URZ], R0 ;  /* 0x00000000030075a7 */ /* 0x000e64000800017f */
[----:B-1----:R-:W-:Y:S05]  /*15ca0*/  @!P0 BRA `(.L_x_13383) ;  /* 0x0000002000c08947 */ /* 0x002fea0003800000 */
.L_x_13461:
[----:B------:R-:W-:Y:S05]  /*15cb0*/  @!P2 BRA `(.L_x_13384) ;  /* 0x000000000004a947 */ /* 0x000fea0003800000 */
[----:B------:R-:W-:Y:S01]  /*15cc0*/  BPT.TRAP 0x1 ;  /* 0x000000040000795c */ /* 0x000fe20000300000 */
.L_x_13384:
[----:B-1----:R-:W-:-:S04]  /*15cd0*/  VIADD R3, R9, 0x16860 ;  /* 0x0001686009037836 */ /* 0x002fc80000000000 */
[----:B------:R-:W-:-:S04]  /*15ce0*/  IMAD R5, R18, 0x8, R3 ;  /* 0x0000000812057824 */ /* 0x000fc800078e0203 */
[----:B------:R-:W1:Y:S02]  /*15cf0*/  SYNCS.PHASECHK.TRANS64.TRYWAIT P0, [R5+URZ], R2 ;  /* 0x00000002050075a7 */ /* 0x000e64000800017f */
[----:B-1----:R-:W-:Y:S05]  /*15d00*/  @!P0 BRA `(.L_x_13385) ;  /* 0x0000002000bc8947 */ /* 0x002fea0003800000 */
.L_x_13462:
[----:B------:R-:W-:-:S07]  /*15d10*/  IMAD R3, R4, 0x8, R3 ;  /* 0x0000000804037824 */ /* 0x000fce00078e0203 */
.L_x_13386:
[----:B--2---:R2:W4:Y:S02]  /*15d20*/  SYNCS.PHASECHK.TRANS64.TRYWAIT P0, [R3+URZ], R0 ;  /* 0x00000000030075a7 */ /* 0x004524000800017f */
[----:B----4-:R-:W-:Y:S05]  /*15d30*/  @!P0 NANOSLEEP.SYNCS 0x989680 ;  /* 0x009896800000895d */ /* 0x010fea0003900000 */
[----:B------:R-:W4:Y:S02]  /*15d40*/  @!P0 SYNCS.PHASECHK.TRANS64 P0, [R3+URZ], R0 ;  /* 0x00000000030085a7 */ /* 0x000f24000800007f */
[----:B----4-:R-:W-:Y:S05]  /*15d50*/  @!P0 BRA `(.L_x_13386) ;  /* 0xfffffffc00f08947 */ /* 0x010fea000383ffff */
.L_x_13379:
[----:B------:R-:W-:Y:S05]  /*15d60*/  BSYNC B0 ;  /* 0x0000000000007941 */ /* 0x000fea0003800000 */
.L_x_13378:
[----:B------:R-:W-:Y:S05]  /*15d70*/  EXIT ;  /* 0x000000000000794d */ /* 0x000fea0003800000 */
.L_x_13185:
[----:B0-----:R-:W-:-:S04]  /*15d80*/  IMAD.U32 R3, RZ, RZ, UR45 ;  /* 0x0000002dff037e24 */ /* 0x001fc8000f8e00ff */
[----:B------:R0:W1:Y:S03]  /*15d90*/  SYNCS.PHASECHK.TRANS64.TRYWAIT P1, [R3+URZ+0x16800], R0 ;  /* 0x01680000030075a7 */ /* 0x000066000802017f */
[----:B-1----:R-:W-:Y:S05]  /*15da0*/  @!P1 NANOSLEEP.SYNCS 0x989680 ;  /* 0x009896800000995d */ /* 0x002fea0003900000 */
[----:B------:R-:W1:Y:S02]  /*15db0*/  @!P1 SYNCS.PHASECHK.TRANS64 P1, [R3+URZ+0x16800], R0 ;  /* 0x01680000030095a7 */ /* 0x000e64000802007f */
[----:B-1----:R-:W-:Y:S05]  /*15dc0*/  @!P1 BRA `(.L_x_13185) ;  /* 0xfffffffc00ec9947 */ /* 0x002fea000383ffff */
[----:B------:R-:W-:Y:S05]  /*15dd0*/  BRA `(.L_x_13387) ;  /* 0xfffffec0005c7947 */ /* 0x000fea000383ffff */
.L_x_13189:
[----:B-1----:R1:W2:Y:S02]  /*15de0*/  SYNCS.PHASECHK.TRANS64.TRYWAIT P2, [R3+URZ+0x16830], R0 ;  /* 0x01683000030075a7 */ /* 0x0022a4000804017f */
[----:B--2---:R-:W-:Y:S05]  /*15df0*/  @!P2 NANOSLEEP.SYNCS 0x989680 ;  /* 0x009896800000a95d */ /* 0x004fea0003900000 */
[----:B------:R-:W2:Y:S02]  /*15e00*/  @!P2 SYNCS.PHASECHK.TRANS64 P2, [R3+URZ+0x16830], R0 ;  /* 0x016830000300a5a7 */ /* 0x000ea4000804007f */
[----:B--2---:R-:W-:Y:S05]  /*15e10*/  @!P2 BRA `(.L_x_13189) ;  /* 0xfffffffc00f0a947 */ /* 0x004fea000383ffff */
[----:B------:R-:W-:Y:S05]  /*15e20*/  BRA `(.L_x_13188) ;  /* 0xfffffec000807947 */ /* 0x000fea000383ffff */
.L_x_13205:
[----:B-1----:R-:W-:-:S04]  /*15e30*/  IMAD.U32 R7, RZ, RZ, UR6 ;  /* 0x00000006ff077e24 */ /* 0x002fc8000f8e00ff */
[----:B------:R1:W2:Y:S03]  /*15e40*/  SYNCS.PHASECHK.TRANS64.TRYWAIT P2, [R7+URZ+0x16830], R6 ;  /* 0x01683006070075a7 */ /* 0x0002a6000804017f */
[----:B--2---:R-:W-:Y:S05]  /*15e50*/  @!P2 NANOSLEEP.SYNCS 0x989680 ;  /* 0x009896800000a95d */ /* 0x004fea0003900000 */
[----:B------:R-:W2:Y:S02]  /*15e60*/  @!P2 SYNCS.PHASECHK.TRANS64 P2, [R7+URZ+0x16830], R6 ;  /* 0x016830060700a5a7 */ /* 0x000ea4000804007f */
[----:B--2---:R-:W-:Y:S05]  /*15e70*/  @!P2 BRA `(.L_x_13205) ;  /* 0xfffffffc00eca947 */ /* 0x004fea000383ffff */
[----:B------:R-:W-:Y:S05]  /*15e80*/  BRA `(.L_x_13202) ;  /* 0xfffffef000e47947 */ /* 0x000fea000383ffff */
.L_x_13209:
[----:B-1----:R-:W-:-:S04]  /*15e90*/  IMAD.U32 R7, RZ, RZ, UR6 ;  /* 0x00000006ff077e24 */ /* 0x002fc8000f8e00ff */
[----:B------:R1:W2:Y:S03]  /*15ea0*/  SYNCS.PHASECHK.TRANS64.TRYWAIT P2, [R7+URZ+0x16850], R6 ;  /* 0x01685006070075a7 */ /* 0x0002a6000804017f */
[----:B--2---:R-:W-:Y:S05]  /*15eb0*/  @!P2 NANOSLEEP.SYNCS 0x989680 ;  /* 0x009896800000a95d */ /* 0x004fea0003900000 */
[----:B------:R-:W2:Y:S02]  /*15ec0*/  @!P2 SYNCS.PHASECHK.TRANS64 P2, [R7+URZ+0x16850], R6 ;  /* 0x016850060700a5a7 */ /* 0x000ea4000804007f */
[----:B--2---:R-:W-:Y:S05]  /*15ed0*/  @!P2 BRA `(.L_x_13209) ;  /* 0xfffffffc00eca947 */ /* 0x004fea000383ffff */
[----:B------:R-:W-:Y:S05]  /*15ee0*/  BRA `(.L_x_13206) ;  /* 0xfffffef4005c7947 */ /* 0x000fea000383ffff */
.L_x_13226:
[----:B-1----:R-:W-:-:S04]  /*15ef0*/  IMAD.U32 R9, RZ, RZ, UR6 ;  /* 0x00000006ff097e24 */ /* 0x002fc8000f8e00ff */
[----:B------:R1:W2:Y:S03]  /*15f00*/  SYNCS.PHASECHK.TRANS64.TRYWAIT P2, [R9+URZ+0x16830], R0 ;  /* 0x01683000090075a7 */ /* 0x0002a6000804017f */
[----:B--2---:R-:W-:Y:S05]  /*15f10*/  @!P2 NANOSLEEP.SYNCS 0x989680 ;  /* 0x009896800000a95d */ /* 0x004fea0003900000 */
[----:B------:R-:W2:Y:S02]  /*15f20*/  @!P2 SYNCS.PHASECHK.TRANS64 P2, [R9+URZ+0x16830], R0 ;  /* 0x016830000900a5a7 */ /* 0x000ea4000804007f */
[----:B--2---:R-:W-:Y:S05]  /*15f30*/  @!P2 BRA `(.L_x_13226) ;  /* 0xfffffffc00eca947 */ /* 0x004fea000383ffff */
[----:B------:R-:W-:Y:S05]  /*15f40*/  BRA `(.L_x_13223) ;  /* 0xffffff2000cc7947 */ /* 0x000fea000383ffff */
.L_x_13230:
[----:B-1----:R-:W-:-:S04]  /*15f50*/  IMAD.U32 R2, RZ, RZ, UR6 ;  /* 0x00000006ff027e24 */ /* 0x002fc8000f8e00ff */
[----:B------:R1:W2:Y:S03]  /*15f60*/  SYNCS.PHASECHK.TRANS64.TRYWAIT P2, [R2+URZ+0x16850], R0 ;  /* 0x01685000020075a7 */ /* 0x0002a6000804017f */
[----:B--2---:R-:W-:Y:S05]  /*15f70*/  @!P2 NANOSLEEP.SYNCS 0x989680 ;  /* 0x009896800000a95d */ /* 0x004fea0003900000 */
[----:B------:R-:W2:Y:S02]  /*15f80*/  @!P2 SYNCS.PHASECHK.TRANS64 P2, [R2+URZ+0x16850], R0 ;  /* 0x016850000200a5a7 */ /* 0x000ea4000804007f */
[----:B--2---:R-:W-:Y:S05]  /*15f90*/  @!P2 BRA `(.L_x_13230) ;  /* 0xfffffffc00eca947 */ /* 0x004fea000383ffff */
[----:B------:R-:W-:Y:S05]  /*15fa0*/  BRA `(.L_x_13227) ;  /* 0xffffff2400447947 */ /* 0x000fea000383ffff */
.L_x_13236:
[----:B-1----:R-:W-:-:S04]  /*15fb0*/  IMAD.U32 R9, RZ, RZ, UR6 ;  /* 0x00000006ff097e24 */ /* 0x002fc8000f8e00ff */
[----:B------:R1:W2:Y:S03]  /*15fc0*/  SYNCS.PHASECHK.TRANS64.TRYWAIT P2, [R9+URZ+0x16830], R0 ;  /* 0x01683000090075a7 */ /* 0x0002a6000804017f */
[----:B--2---:R-:W-:Y:S05]  /*15fd0*/  @!P2 NANOSLEEP.SYNCS 0x989680 ;  /* 0x009896800000a95d */ /* 0x004fea0003900000 */
[----:B------:R-:W2:Y:S02]  /*15fe0*/  @!P2 SYNCS.PHASECHK.TRANS64 P2, [R9+URZ+0x16830], R0 ;  /* 0x016830000900a5a7 */ /* 0x000ea4000804007f */
[----:B--2---:R-:W-:Y:S05]  /*15ff0*/  @!P2 BRA `(.L_x_13236) ;  /* 0xfffffffc00eca947 */ /* 0x004fea000383ffff */
[----:B------:R-:W-:Y:S05]  /*16000*/  BRA `(.L_x_13233) ;  /* 0xffffff3c00e87947 */ /* 0x000fea000383ffff */
.L_x_13240:
[----:B-1----:R-:W-:-:S04]  /*16010*/  IMAD.U32 R2, RZ, RZ, UR6 ;  /* 0x00000006ff027e24 */ /* 0x002fc8000f8e00ff */
[----:B------:R1:W2:Y:S03]  /*16020*/  SYNCS.PHASECHK.TRANS64.TRYWAIT P2, [R2+URZ+0x16850], R0 ;  /* 0x01685000020075a7 */ /* 0x0002a6000804017f */
[----:B--2---:R-:W-:Y:S05]  /*16030*/  @!P2 NANOSLEEP.SYNCS 0x989680 ;  /* 0x009896800000a95d */ /* 0x004fea0003900000 */
[----:B------:R-:W2:Y:S02]  /*16040*/  @!P2 SYNCS.PHASECHK.TRANS64 P2, [R2+URZ+0x16850], R0 ;  /* 0x016850000200a5a7 */ /* 0x000ea4000804007f */
[----:B--2---:R-:W-:Y:S05]  /*16050*/  @!P2 BRA `(.L_x_13240) ;  /* 0xfffffffc00eca947 */ /* 0x004fea000383ffff */
[----:B------:R-:W-:Y:S05]  /*16060*/  BRA `(.L_x_13237) ;  /* 0xffffff4000607947 */ /* 0x000fea000383ffff */
.L_x_13253:
[----:B-1----:R-:W-:-:S04]  /*16070*/  IMAD.U32 R6, RZ, RZ, UR5 ;  /* 0x00000005ff067e24 */ /* 0x002fc8000f8e00ff */
[----:B------:R1:W2:Y:S03]  /*16080*/  SYNCS.PHASECHK.TRANS64.TRYWAIT P0, [R6+URZ+0x16850], R3 ;  /* 0x01685003060075a7 */ /* 0x0002a6000800017f */
[----:B--2---:R-:W-:Y:S05]  /*16090*/  @!P0 NANOSLEEP.SYNCS 0x989680 ;  /* 0x009896800000895d */ /* 0x004fea0003900000 */
[----:B------:R-:W2:Y:S02]  /*160a0*/  @!P0 SYNCS.PHASECHK.TRANS64 P0, [R6+URZ+0x16850], R3 ;  /* 0x01685003060085a7 */ /* 0x000ea4000800007f */
[----:B--2---:R-:W-:Y:S05]  /*160b0*/  @!P0 BRA `(.L_x_13253) ;  /* 0xfffffffc00ec8947 */ /* 0x004fea000383ffff */
[----:B------:R-:W-:Y:S05]  /*160c0*/  BRA `(.L_x_13252) ;  /* 0xffffff6800ec7947 */ /* 0x000fea000383ffff */
.L_x_13296:
        /* <DEDUP_REMOVED lines=11> */
.L_x_13389:
[----:B------:R-:W-:Y:S05]  /*16180*/  BSYNC B0 ;  /* 0x0000000000007941 */ /* 0x000fea0003800000 */
.L_x_13388:
[----:B------:R-:W-:Y:S05]  /*16190*/  BRA `(.L_x_13390) ;  /* 0xffffffb800387947 */ /* 0x000fea000383ffff */
.L_x_13298:
[----:B------:R-:W-:Y:S01]  /*161a0*/  BSSY B0, `(.L_x_13391) ;  /* 0x0000006000007945 */ /* 0x000fe20003800000 */
[----:B------:R-:W-:-:S07]  /*161b0*/  IMAD.MOV.U32 R15, RZ, RZ, -0x1 ;  /* 0xffffffffff0f7424 */ /* 0x000fce00078e00ff */
[----:B0123--:R-:W-:Y:S05]  /*161c0*/  WARPSYNC.COLLECTIVE R15, `(.L_x_13392) ;  /* 0x000000000f0c7348 */ /* 0x00ffea0003c00000 */
[----:B------:R-:W-:Y:S02]  /*161d0*/  ELECT P6, UR62, PT ;  /* 0x00000000003e782f */ /* 0x000fe400038c0000 */
[----:B------:R-:W-:Y:S01]  /*161e0*/  MOV R14, UR62 ;  /* 0x0000003e000e7c02 */ /* 0x000fe20008000f00 */
[----:B0123--:R-:W-:Y:S10]  /*161f0*/  ENDCOLLECTIVE ;  /* 0x000000000000791b */ /* 0x00fff40003800000 */
.L_x_13392:
[----:B------:R-:W-:Y:S05]  /*16200*/  BSYNC B0 ;  /* 0x0000000000007941 */ /* 0x000fea0003800000 */
.L_x_13391:
[----:B------:R-:W-:Y:S05]  /*16210*/  BRA `(.L_x_13393) ;  /* 0xffffffb800407947 */ /* 0x000fea000383ffff */
.L_x_13300:
[----:B---3--:R3:W4:Y:S02]  /*16220*/  SYNCS.PHASECHK.TRANS64.TRYWAIT P0, [R0+URZ+0x16840], R2 ;  /* 0x01684002000075a7 */ /* 0x008724000800017f */
[----:B----4-:R-:W-:Y:S05]  /*16230*/  @!P0 NANOSLEEP.SYNCS 0x989680 ;  /* 0x009896800000895d */ /* 0x010fea0003900000 */
[----:B------:R-:W4:Y:S02]  /*16240*/  @!P0 SYNCS.PHASECHK.TRANS64 P0, [R0+URZ+0x16840], R2 ;  /* 0x01684002000085a7 */ /* 0x000f24000800007f */
[----:B----4-:R-:W-:Y:S05]  /*16250*/  @!P0 BRA `(.L_x_13300) ;  /* 0xfffffffc00f08947 */ /* 0x010fea000383ffff */
[----:B------:R-:W-:Y:S05]  /*16260*/  BRA `(.L_x_13394) ;  /* 0xffffffb800907947 */ /* 0x000fea000383ffff */
.L_x_13304:
[----:B------:R-:W2:Y:S01]  /*16270*/  LDL.LU R11, [R1+0xc] ;  /* 0x00000c00010b7983 */ /* 0x000ea20000300800 */
[----:B------:R-:W-:Y:S01]  /*16280*/  IMAD.MOV.U32 R6, RZ, RZ, R12 ;  /* 0x000000ffff067224 */ /* 0x000fe200078e000c */
[----:B------:R-:W-:Y:S01]  /*16290*/  LOP3.LUT R10, R10, 0x7f, RZ, 0xc0, !PT ;  /* 0x0000007f0a0a7812 */ /* 0x000fe200078ec0ff */
[----:B------:R-:W-:Y:S02]  /*162a0*/  IMAD.MOV.U32 R13, RZ, RZ, R4 ;  /* 0x000000ffff0d7224 */ /* 0x000fe400078e0004 */
[----:B------:R-:W-:Y:S01]  /*162b0*/  IMAD.MOV.U32 R12, RZ, RZ, RZ ;  /* 0x000000ffff0c7224 */ /* 0x000fe200078e00ff */
[----:B------:R-:W-:Y:S01]  /*162c0*/  SHF.R.U32.HI R10, RZ, 0x3, R10 ;  /* 0x00000003ff0a7819 */ /* 0x000fe2000001160a */
[----:B------:R-:W-:-:S04]  /*162d0*/  IMAD.MOV.U32 R15, RZ, RZ, -0x1 ;  /* 0xffffffffff0f7424 */ /* 0x000fc800078e00ff */
        /* <DEDUP_REMOVED lines=8> */
.L_x_13395:
[----:B------:R-:W-:Y:S02]  /*16360*/  IMAD.MOV.U32 R13, RZ, RZ, R0 ;  /* 0x000000ffff0d7224 */ /* 0x000fe400078e0000 */
[----:B------:R-:W-:-:S07]  /*16370*/  IMAD.MOV.U32 R7, RZ, RZ, R14 ;  /* 0x000000ffff077224 */ /* 0x000fce00078e000e */
[----:B------:R-:W-:Y:S05]  /*16380*/  WARPSYNC.COLLECTIVE R15, `(.L_x_13396) ;  /* 0x000000000f087348 */ /* 0x000fea0003c00000 */
[----:B------:R0:W1:Y:S02]  /*16390*/  SHFL.IDX P6, R14, R13, R12, R11 ;  /* 0x0000000c0d0e7389 */ /* 0x00006400000c000b */
[----:B01----:R-:W-:Y:S01]  /*163a0*/  ENDCOLLECTIVE ;  /* 0x000000000000791b */ /* 0x003fe20003800000 */
.L_x_13396:
[----:B------:R-:W-:Y:S02]  /*163b0*/  IMAD.MOV.U32 R13, RZ, RZ, R4 ;  /* 0x000000ffff0d7224 */ /* 0x000fe400078e0004 */
[----:B------:R-:W-:Y:S02]  /*163c0*/  IMAD.MOV.U32 R12, RZ, RZ, 0x1 ;  /* 0x00000001ff0c7424 */ /* 0x000fe400078e00ff */
[----:B------:R-:W-:-:S07]  /*163d0*/  IMAD.MOV.U32 R8, RZ, RZ, R14 ;  /* 0x000000ffff087224 */ /* 0x000fce00078e000e */
[----:B------:R-:W-:Y:S05]  /*163e0*/  WARPSYNC.COLLECTIVE R15, `(.L_x_13397) ;  /* 0x000000000f087348 */ /* 0x000fea0003c00000 */
[----:B------:R0:W1:Y:S02]  /*163f0*/  SHFL.IDX P6, R14, R13, R12, R11 ;  /* 0x0000000c0d0e7389 */ /* 0x00006400000c000b */
[----:B01----:R-:W-:Y:S01]  /*16400*/  ENDCOLLECTIVE ;  /* 0x000000000000791b */ /* 0x003fe20003800000 */
.L_x_13397:
        /* <DEDUP_REMOVED lines=13> */
.L_x_13398:
[----:B------:R-:W-:Y:S02]  /*164e0*/  IMAD.MOV.U32 R13, RZ, RZ, R4 ;  /* 0x000000ffff0d7224 */ /* 0x000fe400078e0004 */
[----:B------:R-:W-:Y:S02]  /*164f0*/  IMAD.MOV.U32 R12, RZ, RZ, 0x2 ;  /* 0x00000002ff0c7424 */ /* 0x000fe400078e00ff */
[----:B------:R-:W-:-:S07]  /*16500*/  IMAD.MOV.U32 R8, RZ, RZ, R14 ;  /* 0x000000ffff087224 */ /* 0x000fce00078e000e */
[----:B------:R-:W-:Y:S05]  /*16510*/  WARPSYNC.COLLECTIVE R15, `(.L_x_13399) ;  /* 0x000000000f087348 */ /* 0x000fea0003c00000 */
[----:B------:R0:W1:Y:S02]  /*16520*/  SHFL.IDX P6, R14, R13, R12, R11 ;  /* 0x0000000c0d0e7389 */ /* 0x00006400000c000b */
[----:B01----:R-:W-:Y:S01]  /*16530*/  ENDCOLLECTIVE ;  /* 0x000000000000791b */ /* 0x003fe20003800000 */
.L_x_13399:
        /* <DEDUP_REMOVED lines=14> */
.L_x_13400:
[----:B------:R-:W-:Y:S02]  /*16620*/  IMAD.MOV.U32 R13, RZ, RZ, R4 ;  /* 0x000000ffff0d7224 */ /* 0x000fe400078e0004 */
[----:B------:R-:W-:Y:S02]  /*16630*/  IMAD.MOV.U32 R12, RZ, RZ, 0x3 ;  /* 0x00000003ff0c7424 */ /* 0x000fe400078e00ff */
[----:B------:R-:W-:-:S07]  /*16640*/  IMAD.MOV.U32 R8, RZ, RZ, R14 ;  /* 0x000000ffff087224 */ /* 0x000fce00078e000e */
[----:B------:R-:W-:Y:S05]  /*16650*/  WARPSYNC.COLLECTIVE R15, `(.L_x_13401) ;  /* 0x000000000f087348 */ /* 0x000fea0003c00000 */
[----:B------:R0:W1:Y:S02]  /*16660*/  SHFL.IDX P6, R14, R13, R12, R11 ;  /* 0x0000000c0d0e7389 */ /* 0x00006400000c000b */
[----:B01----:R-:W-:Y:S01]  /*16670*/  ENDCOLLECTIVE ;  /* 0x000000000000791b */ /* 0x003fe20003800000 */
.L_x_13401:
        /* <DEDUP_REMOVED lines=14> */
.L_x_13402:
[----:B------:R-:W-:Y:S02]  /*16760*/  IMAD.MOV.U32 R13, RZ, RZ, R4 ;  /* 0x000000ffff0d7224 */ /* 0x000fe400078e0004 */
[----:B------:R-:W-:Y:S02]  /*16770*/  IMAD.MOV.U32 R12, RZ, RZ, 0x4 ;  /* 0x00000004ff0c7424 */ /* 0x000fe400078e00ff */
[----:B------:R-:W-:-:S07]  /*16780*/  IMAD.MOV.U32 R8, RZ, RZ, R14 ;  /* 0x000000ffff087224 */ /* 0x000fce00078e000e */
[----:B------:R-:W-:Y:S05]  /*16790*/  WARPSYNC.COLLECTIVE R15, `(.L_x_13403) ;  /* 0x000000000f087348 */ /* 0x000fea0003c00000 */
[----:B------:R0:W1:Y:S02]  /*167a0*/  SHFL.IDX P6, R14, R13, R12, R11 ;  /* 0x0000000c0d0e7389 */ /* 0x00006400000c000b */
[----:B01----:R-:W-:Y:S01]  /*167b0*/  ENDCOLLECTIVE ;  /* 0x000000000000791b */ /* 0x003fe20003800000 */
.L_x_13403:
        /* <DEDUP_REMOVED lines=14> */
.L_x_13404:
[----:B------:R-:W-:Y:S02]  /*168a0*/  IMAD.MOV.U32 R13, RZ, RZ, R4 ;  /* 0x000000ffff0d7224 */ /* 0x000fe400078e0004 */
[----:B------:R-:W-:Y:S02]  /*168b0*/  IMAD.MOV.U32 R12, RZ, RZ, 0x5 ;  /* 0x00000005ff0c7424 */ /* 0x000fe400078e00ff */
[----:B------:R-:W-:-:S07]  /*168c0*/  IMAD.MOV.U32 R8, RZ, RZ, R14 ;  /* 0x000000ffff087224 */ /* 0x000fce00078e000e */
[----:B------:R-:W-:Y:S05]  /*168d0*/  WARPSYNC.COLLECTIVE R15, `(.L_x_13405) ;  /* 0x000000000f087348 */ /* 0x000fea0003c00000 */
[----:B------:R0:W1:Y:S02]  /*168e0*/  SHFL.IDX P6, R14, R13, R12, R11 ;  /* 0x0000000c0d0e7389 */ /* 0x00006400000c000b */
[----:B01----:R-:W-:Y:S01]  /*168f0*/  ENDCOLLECTIVE ;  /* 0x000000000000791b */ /* 0x003fe20003800000 */
.L_x_13405:
        /* <DEDUP_REMOVED lines=14> */
.L_x_13406:
[----:B------:R-:W-:Y:S02]  /*169e0*/  IMAD.MOV.U32 R13, RZ, RZ, R4 ;  /* 0x000000ffff0d7224 */ /* 0x000fe400078e0004 */
[----:B------:R-:W-:Y:S02]  /*169f0*/  IMAD.MOV.U32 R12, RZ, RZ, 0x6 ;  /* 0x00000006ff0c7424 */ /* 0x000fe400078e00ff */
[----:B------:R-:W-:-:S07]  /*16a00*/  IMAD.MOV.U32 R8, RZ, RZ, R14 ;  /* 0x000000ffff087224 */ /* 0x000fce00078e000e */
[----:B------:R-:W-:Y:S05]  /*16a10*/  WARPSYNC.COLLECTIVE R15, `(.L_x_13407) ;  /* 0x000000000f087348 */ /* 0x000fea0003c00000 */
[----:B------:R0:W1:Y:S02]  /*16a20*/  SHFL.IDX P6, R14, R13, R12, R11 ;  /* 0x0000000c0d0e7389 */ /* 0x00006400000c000b */
[----:B01----:R-:W-:Y:S01]  /*16a30*/  ENDCOLLECTIVE ;  /* 0x000000000000791b */ /* 0x003fe20003800000 */
.L_x_13407:
        /* <DEDUP_REMOVED lines=14> */
.L_x_13408:
[----:B------:R-:W-:Y:S02]  /*16b20*/  IMAD.MOV.U32 R13, RZ, RZ, R4 ;  /* 0x000000ffff0d7224 */ /* 0x000fe400078e0004 */
[----:B------:R-:W-:Y:S02]  /*16b30*/  IMAD.MOV.U32 R12, RZ, RZ, 0x7 ;  /* 0x00000007ff0c7424 */ /* 0x000fe400078e00ff */
[----:B------:R-:W-:-:S07]  /*16b40*/  IMAD.MOV.U32 R8, RZ, RZ, R14 ;  /* 0x000000ffff087224 */ /* 0x000fce00078e000e */
[----:B------:R-:W-:Y:S05]  /*16b50*/  WARPSYNC.COLLECTIVE R15, `(.L_x_13409) ;  /* 0x000000000f087348 */ /* 0x000fea0003c00000 */
[----:B------:R0:W1:Y:S02]  /*16b60*/  SHFL.IDX P6, R14, R13, R12, R11 ;  /* 0x0000000c0d0e7389 */ /* 0x00006400000c000b */
[----:B01----:R-:W-:Y:S01]  /*16b70*/  ENDCOLLECTIVE ;  /* 0x000000000000791b */ /* 0x003fe20003800000 */
.L_x_13409:
        /* <DEDUP_REMOVED lines=8> */
[----:B------:R0:W-:Y:S04]  /*16c00*/  @!P1 LDGSTS.E.BYPASS.LTC128B.128 [R20+0xb400], desc[UR52][R8.64], !P0 ;  /* 0x0b40000008149fae */ /* 0x0001e8000c101d74 */
[----:B------:R-:W-:Y:S01]  /*16c10*/  ISETP.GE.AND P1, PT, R0, R3, PT ;  /* 0x000000030000720c */ /* 0x000fe20003f26270 */
[----:B------:R-:W-:-:S02]  /*16c20*/  VIADD R0, R6, 0x80 ;  /* 0x0000008006007836 */ /* 0x000fc40000000000 */
[----:B------:R-:W-:-:S10]  /*16c30*/  IMAD.MOV.U32 R4, RZ, RZ, R14 ;  /* 0x000000ffff047224 */ /* 0x000fd400078e000e */
[----:B0-----:R-:W-:Y:S05]  /*16c40*/  WARPSYNC.COLLECTIVE R15, `(.L_x_13410) ;  /* 0x000000000f087348 */ /* 0x001fea0003c00000 */
[----:B------:R1:W2:Y:S02]  /*16c50*/  SHFL.IDX P6, R14, R13, R12, R11 ;  /* 0x0000000c0d0e7389 */ /* 0x0002a400000c000b */
[----:B012---:R-:W-:Y:S01]  /*16c60*/  ENDCOLLECTIVE ;  /* 0x000000000000791b */ /* 0x007fe20003800000 */
.L_x_13410:
[----:B------:R-:W-:Y:S01]  /*16c70*/  ISETP.GE.AND P2, PT, R0, R3, PT ;  /* 0x000000030000720c */ /* 0x000fe20003f46270 */
[----:B------:R-:W-:Y:S02]  /*16c80*/  IMAD.MOV.U32 R13, RZ, RZ, R2 ;  /* 0x000000ffff0d7224 */ /* 0x000fe400078e0002 */
[----:B------:R-:W-:Y:S02]  /*16c90*/  IMAD.MOV.U32 R12, RZ, RZ, RZ ;  /* 0x000000ffff0c7224 */ /* 0x000fe400078e00ff */
[----:B------:R-:W-:-:S08]  /*16ca0*/  IMAD.MOV.U32 R8, RZ, RZ, R14 ;  /* 0x000000ffff087224 */ /* 0x000fd000078e000e */
[----:B------:R-:W-:Y:S05]  /*16cb0*/  WARPSYNC.COLLECTIVE R15, `(.L_x_13411) ;  /* 0x000000000f087348 */ /* 0x000fea0003c00000 */
[----:B------:R0:W1:Y:S02]  /*16cc0*/  SHFL.IDX P6, R14, R13, R12, R11 ;  /* 0x0000000c0d0e7389 */ /* 0x00006400000c000b */
[----:B01----:R-:W-:Y:S01]  /*16cd0*/  ENDCOLLECTIVE ;  /* 0x000000000000791b */ /* 0x003fe20003800000 */
.L_x_13411:
        /* <DEDUP_REMOVED lines=13> */
.L_x_13412:
[----:B------:R-:W-:Y:S02]  /*16db0*/  IMAD.MOV.U32 R13, RZ, RZ, R2 ;  /* 0x000000ffff0d7224 */ /* 0x000fe400078e0002 */
[----:B------:R-:W-:Y:S02]  /*16dc0*/  IMAD.MOV.U32 R12, RZ, RZ, 0x1 ;  /* 0x00000001ff0c7424 */ /* 0x000fe400078e00ff */
[----:B------:R-:W-:-:S07]  /*16dd0*/  IMAD.MOV.U32 R7, RZ, RZ, R14 ;  /* 0x000000ffff077224 */ /* 0x000fce00078e000e */
[----:B------:R-:W-:Y:S05]  /*16de0*/  WARPSYNC.COLLECTIVE R15, `(.L_x_13413) ;  /* 0x000000000f087348 */ /* 0x000fea0003c00000 */
[----:B------:R0:W1:Y:S02]  /*16df0*/  SHFL.IDX P6, R14, R13, R12, R11 ;  /* 0x0000000c0d0e7389 */ /* 0x00006400000c000b */
[----:B01----:R-:W-:Y:S01]  /*16e00*/  ENDCOLLECTIVE ;  /* 0x000000000000791b */ /* 0x003fe20003800000 */
.L_x_13413:
[----:B------:R-:W-:-:S05]  /*16e10*/  @!P2 LEA R7, P1, R21, R7, 0x1 ;  /* 0x000000071507a211 */ /* 0x000fca00078208ff */
[----:B------:R-:W-:Y:S02]  /*16e20*/  @!P2 IMAD.X R0, RZ, RZ, R0, P1 ;  /* 0x000000ffff00a224 */ /* 0x000fe400008e0600 */
        /* <DEDUP_REMOVED lines=13> */
.L_x_13414:
[----:B------:R-:W-:Y:S02]  /*16f00*/  IMAD.MOV.U32 R13, RZ, RZ, R2 ;  /* 0x000000ffff0d7224 */ /* 0x000fe400078e0002 */
[----:B------:R-:W-:Y:S02]  /*16f10*/  IMAD.MOV.U32 R12, RZ, RZ, 0x2 ;  /* 0x00000002ff0c7424 */ /* 0x000fe400078e00ff */
[----:B------:R-:W-:-:S07]  /*16f20*/  IMAD.MOV.U32 R8, RZ, RZ, R14 ;  /* 0x000000ffff087224 */ /* 0x000fce00078e000e */
[----:B------:R-:W-:Y:S05]  /*16f30*/  WARPSYNC.COLLECTIVE R15, `(.L_x_13415) ;  /* 0x000000000f087348 */ /* 0x000fea0003c00000 */
[----:B------:R0:W1:Y:S02]  /*16f40*/  SHFL.IDX P6, R14, R13, R12, R11 ;  /* 0x0000000c0d0e7389 */ /* 0x00006400000c000b */
[----:B01----:R-:W-:Y:S01]  /*16f50*/  ENDCOLLECTIVE ;  /* 0x000000000000791b */ /* 0x003fe20003800000 */
.L_x_13415:
        /* <DEDUP_REMOVED lines=13> */
.L_x_13416:
[----:B------:R-:W-:Y:S02]  /*17030*/  IMAD.MOV.U32 R13, RZ, RZ, R2 ;  /* 0x000000ffff0d7224 */ /* 0x000fe400078e0002 */
[----:B------:R-:W-:Y:S02]  /*17040*/  IMAD.MOV.U32 R12, RZ, RZ, 0x3 ;  /* 0x00000003ff0c7424 */ /* 0x000fe400078e00ff */
[----:B------:R-:W-:-:S07]  /*17050*/  IMAD.MOV.U32 R8, RZ, RZ, R14 ;  /* 0x000000ffff087224 */ /* 0x000fce00078e000e */
[----:B------:R-:W-:Y:S05]  /*17060*/  WARPSYNC.COLLECTIVE R15, `(.L_x_13417) ;  /* 0x000000000f087348 */ /* 0x000fea0003c00000 */
[----:B------:R0:W1:Y:S02]  /*17070*/  SHFL.IDX P6, R14, R13, R12, R11 ;  /* 0x0000000c0d0e7389 */ /* 0x00006400000c000b */
[----:B01----:R-:W-:Y:S01]  /*17080*/  ENDCOLLECTIVE ;  /* 0x000000000000791b */ /* 0x003fe20003800000 */
.L_x_13417:
        /* <DEDUP_REMOVED lines=12> */
.L_x_13418:
[----:B------:R-:W-:Y:S01]  /*17150*/  IMAD.MOV.U32 R2, RZ, RZ, R14 ;  /* 0x000000ffff027224 */ /* 0x000fe200078e000e */
[----:B------:R-:W-:Y:S06]  /*17160*/  BRA `(.L_x_13419) ;  /* 0xffffffb8009c7947 */ /* 0x000fec000383ffff */
.L_x_13307:
[----:B0-----:R0:W1:Y:S02]  /*17170*/  SYNCS.PHASECHK.TRANS64.TRYWAIT P0, [R17+URZ+0x16820], R0 ;  /* 0x01682000110075a7 */ /* 0x001064000800017f */
[----:B-1----:R-:W-:Y:S05]  /*17180*/  @!P0 NANOSLEEP.SYNCS 0x989680 ;  /* 0x009896800000895d */ /* 0x002fea0003900000 */
[----:B------:R-:W1:Y:S02]  /*17190*/  @!P0 SYNCS.PHASECHK.TRANS64 P0, [R17+URZ+0x16820], R0 ;  /* 0x01682000110085a7 */ /* 0x000e64000800007f */
[----:B-1----:R-:W-:Y:S05]  /*171a0*/  @!P0 BRA `(.L_x_13307) ;  /* 0xfffffffc00f08947 */ /* 0x002fea000383ffff */
[----:B------:R-:W-:Y:S05]  /*171b0*/  BRA `(.L_x_13420) ;  /* 0xffffffb800fc7947 */ /* 0x000fea000383ffff */
.L_x_13316:
[----:B-1----:R1:W2:Y:S02]  /*171c0*/  SYNCS.PHASECHK.TRANS64.TRYWAIT P0, [R2+URZ+0x16840], R3 ;  /* 0x01684003020075a7 */ /* 0x0022a4000800017f */
[----:B--2---:R-:W-:Y:S05]  /*171d0*/  @!P0 NANOSLEEP.SYNCS 0x989680 ;  /* 0x009896800000895d */ /* 0x004fea0003900000 */
[----:B------:R-:W2:Y:S02]  /*171e0*/  @!P0 SYNCS.PHASECHK.TRANS64 P0, [R2+URZ+0x16840], R3 ;  /* 0x01684003020085a7 */ /* 0x000ea4000800007f */
[----:B--2---:R-:W-:Y:S05]  /*171f0*/  @!P0 BRA `(.L_x_13316) ;  /* 0xfffffffc00f08947 */ /* 0x004fea000383ffff */
[----:B------:R-:W-:Y:S05]  /*17200*/  BRA `(.L_x_13421) ;  /* 0xffffffbc00e07947 */ /* 0x000fea000383ffff */
.L_x_13321:
[----:B0-----:R0:W1:Y:S02]  /*17210*/  SYNCS.PHASECHK.TRANS64.TRYWAIT P0, [R3+URZ+0x60], R2 ;  /* 0x00006002030075a7 */ /* 0x001064000800017f */
[----:B-1----:R-:W-:Y:S05]  /*17220*/  @!P0 NANOSLEEP.SYNCS 0x989680 ;  /* 0x009896800000895d */ /* 0x002fea0003900000 */
[----:B------:R-:W1:Y:S02]  /*17230*/  @!P0 SYNCS.PHASECHK.TRANS64 P0, [R3+URZ+0x60], R2 ;  /* 0x00006002030085a7 */ /* 0x000e64000800007f */
[----:B-1----:R-:W-:Y:S05]  /*17240*/  @!P0 BRA `(.L_x_13321) ;  /* 0xfffffffc00f08947 */ /* 0x002fea000383ffff */
[----:B------:R-:W-:Y:S05]  /*17250*/  BRA `(.L_x_13422) ;  /* 0xffffffc0006c7947 */ /* 0x000fea000383ffff */
.L_x_13329:
[----:B-1----:R1:W2:Y:S02]  /*17260*/  SYNCS.PHASECHK.TRANS64.TRYWAIT P0, [R2+URZ+0x16840], R3 ;  /* 0x01684003020075a7 */ /* 0x0022a4000800017f */
[----:B--2---:R-:W-:Y:S05]  /*17270*/  @!P0 NANOSLEEP.SYNCS 0x989680 ;  /* 0x009896800000895d */ /* 0x004fea0003900000 */
[----:B------:R-:W2:Y:S02]  /*17280*/  @!P0 SYNCS.PHASECHK.TRANS64 P0, [R2+URZ+0x16840], R3 ;  /* 0x01684003020085a7 */ /* 0x000ea4000800007f */
[----:B--2---:R-:W-:Y:S05]  /*17290*/  @!P0 BRA `(.L_x_13329) ;  /* 0xfffffffc00f08947 */ /* 0x004fea000383ffff */
[----:B------:R-:W-:Y:S05]  /*172a0*/  BRA `(.L_x_13423) ;  /* 0xffffffc400a87947 */ /* 0x000fea000383ffff */
.L_x_13334:
[----:B0-----:R0:W1:Y:S02]  /*172b0*/  SYNCS.PHASECHK.TRANS64.TRYWAIT P0, [R10+URZ+0x60], R3 ;  /* 0x000060030a0075a7 */ /* 0x001064000800017f */
[----:B-1----:R-:W-:Y:S05]  /*172c0*/  @!P0 NANOSLEEP.SYNCS 0x989680 ;  /* 0x009896800000895d */ /* 0x002fea0003900000 */
[----:B------:R-:W1:Y:S02]  /*172d0*/  @!P0 SYNCS.PHASECHK.TRANS64 P0, [R10+URZ+0x60], R3 ;  /* 0x000060030a0085a7 */ /* 0x000e64000800007f */
[----:B-1----:R-:W-:Y:S05]  /*172e0*/  @!P0 BRA `(.L_x_13334) ;  /* 0xfffffffc00f08947 */ /* 0x002fea000383ffff */
[----:B------:R-:W-:Y:S05]  /*172f0*/  BRA `(.L_x_13424) ;  /* 0xffffffc800347947 */ /* 0x000fea000383ffff */
.L_x_13342:
[----:B-1----:R1:W2:Y:S02]  /*17300*/  SYNCS.PHASECHK.TRANS64.TRYWAIT P0, [R2+URZ+0x16840], R3 ;  /* 0x01684003020075a7 */ /* 0x0022a4000800017f */
[----:B--2---:R-:W-:Y:S05]  /*17310*/  @!P0 NANOSLEEP.SYNCS 0x989680 ;  /* 0x009896800000895d */ /* 0x004fea0003900000 */
[----:B------:R-:W2:Y:S02]  /*17320*/  @!P0 SYNCS.PHASECHK.TRANS64 P0, [R2+URZ+0x16840], R3 ;  /* 0x01684003020085a7 */ /* 0x000ea4000800007f */
[----:B--2---:R-:W-:Y:S05]  /*17330*/  @!P0 BRA `(.L_x_13342) ;  /* 0xfffffffc00f08947 */ /* 0x004fea000383ffff */
[----:B------:R-:W-:Y:S05]  /*17340*/  BRA `(.L_x_13425) ;  /* 0xffffffcc00447947 */ /* 0x000fea000383ffff */
.L_x_13347:
[----:B0-----:R0:W1:Y:S02]  /*17350*/  SYNCS.PHASECHK.TRANS64.TRYWAIT P0, [R7+URZ+0x60], R2 ;  /* 0x00006002070075a7 */ /* 0x001064000800017f */
[----:B-1----:R-:W-:Y:S05]  /*17360*/  @!P0 NANOSLEEP.SYNCS 0x989680 ;  /* 0x009896800000895d */ /* 0x002fea0003900000 */
[----:B------:R-:W1:Y:S02]  /*17370*/  @!P0 SYNCS.PHASECHK.TRANS64 P0, [R7+URZ+0x60], R2 ;  /* 0x00006002070085a7 */ /* 0x000e64000800007f */
[----:B-1----:R-:W-:Y:S05]  /*17380*/  @!P0 BRA `(.L_x_13347) ;  /* 0xfffffffc00f08947 */ /* 0x002fea000383ffff */
[----:B------:R-:W-:Y:S05]  /*17390*/  BRA `(.L_x_13426) ;  /* 0xffffffcc00d47947 */ /* 0x000fea000383ffff */
.L_x_13357:
[----:B0-----:R0:W1:Y:S02]  /*173a0*/  SYNCS.PHASECHK.TRANS64.TRYWAIT P0, [R3+URZ+0x16860], R0 ;  /* 0x01686000030075a7 */ /* 0x001064000800017f */
[----:B-1----:R-:W-:Y:S05]  /*173b0*/  @!P0 NANOSLEEP.SYNCS 0x989680 ;  /* 0x009896800000895d */ /* 0x002fea0003900000 */
[----:B------:R-:W1:Y:S02]  /*173c0*/  @!P0 SYNCS.PHASECHK.TRANS64 P0, [R3+URZ+0x16860], R0 ;  /* 0x01686000030085a7 */ /* 0x000e64000800007f */
[----:B-1----:R-:W-:Y:S05]  /*173d0*/  @!P0 BRA `(.L_x_13357) ;  /* 0xfffffffc00f08947 */ /* 0x002fea000383ffff */
[----:B------:R-:W-:Y:S05]  /*173e0*/  BRA `(.L_x_13427) ;  /* 0xffffffd000d07947 */ /* 0x000fea000383ffff */
.L_x_13363:
        /* <DEDUP_REMOVED lines=8> */
.L_x_13429:
[----:B------:R-:W-:Y:S05]  /*17470*/  BSYNC B0 ;  /* 0x0000000000007941 */ /* 0x000fea0003800000 */
.L_x_13428:
        /* <DEDUP_REMOVED lines=9> */
.L_x_13430:
[----:B------:R-:W-:Y:S02]  /*17510*/  ULDC UR4, c[0x0][0xc3c] ;  /* 0x00030f0000047ab9 */ /* 0x000fe40000000800 */
[----:B------:R-:W-:-:S13]  /*17520*/  ISETP.GE.OR P1, PT, R7, UR4, !P0 ;  /* 0x0000000407007c0c */ /* 0x000fda000c726670 */
[----:B------:R-:W0:Y:S08]  /*17530*/  @!P1 LDC.64 R4, c[0x0][0xc80] ;  /* 0x00032000ff049b82 */ /* 0x000e300000000a00 */
[----:B------:R-:W1:Y:S01]  /*17540*/  @!P1 LDC.64 R2, c[0x0][0xc78] ;  /* 0x00031e00ff029b82 */ /* 0x000e620000000a00 */
[----:B------:R-:W-:Y:S01]  /*17550*/  CS2R R24, SRZ ;  /* 0x0000000000187805 */ /* 0x000fe2000001ff00 */
[----:B------:R-:W-:-:S02]  /*17560*/  IMAD.MOV.U32 R8, RZ, RZ, RZ ;  /* 0x000000ffff087224 */ /* 0x000fc400078e00ff */
[----:B------:R-:W-:Y:S02]  /*17570*/  IMAD.MOV.U32 R11, RZ, RZ, RZ ;  /* 0x000000ffff0b7224 */ /* 0x000fe400078e00ff */
[----:B------:R-:W-:Y:S02]  /*17580*/  IMAD.MOV.U32 R6, RZ, RZ, R14 ;  /* 0x000000ffff067224 */ /* 0x000fe400078e000e */
[----:B0-----:R-:W-:-:S06]  /*17590*/  @!P1 IMAD.WIDE R4, R7, 0x4, R4 ;  /* 0x0000000407049825 */ /* 0x001fcc00078e0204 */
[----:B------:R-:W2:Y:S01]  /*175a0*/  @!P1 LDG.E R4, desc[UR52][R4.64] ;  /* 0x0000003404049981 */ /* 0x000ea2000c1e1900 */
[----:B-1----:R-:W-:-:S06]  /*175b0*/  @!P1 IMAD.WIDE R2, R7, 0x4, R2 ;  /* 0x0000000407029825 */ /* 0x002fcc00078e0202 */
[----:B------:R-:W3:Y:S01]  /*175c0*/  @!P1 LDG.E R2, desc[UR52][R2.64] ;  /* 0x0000003402029981 */ /* 0x000ee2000c1e1900 */
        /* <DEDUP_REMOVED lines=11> */
.L_x_13431:
[----:B------:R-:W-:Y:S01]  /*17680*/  IMAD.MOV.U32 R12, RZ, RZ, 0x2 ;  /* 0x00000002ff0c7424 */ /* 0x000fe200078e00ff */
[----:B------:R-:W-:-:S05]  /*17690*/  SEL R14, R14, RZ, P1 ;  /* 0x000000ff0e0e7207 */ /* 0x000fca0000800000 */
[----:B------:R-:W-:-:S04]  /*176a0*/  IMAD.IADD R7, R13, 0x1, R14 ;  /* 0x000000010d077824 */ /* 0x000fc800078e020e */
[----:B------:R-:W-:-:S07]  /*176b0*/  IMAD.MOV.U32 R13, RZ, RZ, R7 ;  /* 0x000000ffff0d7224 */ /* 0x000fce00078e0007 */
[----:B------:R-:W-:Y:S05]  /*176c0*/  WARPSYNC.COLLECTIVE R15, `(.L_x_13432) ;  /* 0x000000000f087348 */ /* 0x000fea0003c00000 */
[----:B------:R0:W1:Y:S02]  /*176d0*/  SHFL.UP P6, R14, R13, R12, R11 ;  /* 0x0400000c0d0e7389 */ /* 0x00006400000c000b */
[----:B01----:R-:W-:Y:S01]  /*176e0*/  ENDCOLLECTIVE ;  /* 0x000000000000791b */ /* 0x003fe20003800000 */
.L_x_13432:
[----:B------:R-:W-:Y:S01]  /*176f0*/  IMAD.MOV.U32 R12, RZ, RZ, 0x4 ;  /* 0x00000004ff0c7424 */ /* 0x000fe200078e00ff */
[----:B------:R-:W-:-:S05]  /*17700*/  SEL R2, R14, RZ, P2 ;  /* 0x000000ff0e027207 */ /* 0x000fca0001000000 */
[----:B------:R-:W-:-:S04]  /*17710*/  IMAD.IADD R2, R7, 0x1, R2 ;  /* 0x0000000107027824 */ /* 0x000fc800078e0202 */
[----:B------:R-:W-:-:S07]  /*17720*/  IMAD.MOV.U32 R13, RZ, RZ, R2 ;  /* 0x000000ffff0d7224 */ /* 0x000fce00078e0002 */
[----:B------:R-:W-:Y:S05]  /*17730*/  WARPSYNC.COLLECTIVE R15, `(.L_x_13433) ;  /* 0x000000000f087348 */ /* 0x000fea0003c00000 */
[----:B------:R0:W1:Y:S02]  /*17740*/  SHFL.UP P6, R14, R13, R12, R11 ;  /* 0x0400000c0d0e7389 */ /* 0x00006400000c000b */
[----:B01----:R-:W-:Y:S01]  /*17750*/  ENDCOLLECTIVE ;  /* 0x000000000000791b */ /* 0x003fe20003800000 */
.L_x_13433:
[----:B------:R-:W-:Y:S01]  /*17760*/  IMAD.MOV.U32 R12, RZ, RZ, 0x8 ;  /* 0x00000008ff0c7424 */ /* 0x000fe200078e00ff */
[----:B------:R-:W-:-:S05]  /*17770*/  SEL R3, R14, RZ, P3 ;  /* 0x000000ff0e037207 */ /* 0x000fca0001800000 */
[----:B------:R-:W-:-:S04]  /*17780*/  IMAD.IADD R3, R2, 0x1, R3 ;  /* 0x0000000102037824 */ /* 0x000fc800078e0203 */
[----:B------:R-:W-:-:S07]  /*17790*/  IMAD.MOV.U32 R13, RZ, RZ, R3 ;  /* 0x000000ffff0d7224 */ /* 0x000fce00078e0003 */
[----:B------:R-:W-:Y:S05]  /*177a0*/  WARPSYNC.COLLECTIVE R15, `(.L_x_13434) ;  /* 0x000000000f087348 */ /* 0x000fea0003c00000 */
[----:B------:R0:W1:Y:S02]  /*177b0*/  SHFL.UP P6, R14, R13, R12, R11 ;  /* 0x0400000c0d0e7389 */ /* 0x00006400000c000b */
[----:B01----:R-:W-:Y:S01]  /*177c0*/  ENDCOLLECTIVE ;  /* 0x000000000000791b */ /* 0x003fe20003800000 */
.L_x_13434:
[----:B------:R-:W-:Y:S01]  /*177d0*/  IMAD.MOV.U32 R12, RZ, RZ, 0x10 ;  /* 0x00000010ff0c7424 */ /* 0x000fe200078e00ff */
[----:B------:R-:W-:-:S05]  /*177e0*/  SEL R4, R14, RZ, P4 ;  /* 0x000000ff0e047207 */ /* 0x000fca0002000000 */
[----:B------:R-:W-:-:S04]  /*177f0*/  IMAD.IADD R4, R3, 0x1, R4 ;  /* 0x0000000103047824 */ /* 0x000fc800078e0204 */
[----:B------:R-:W-:-:S07]  /*17800*/  IMAD.MOV.U32 R13, RZ, RZ, R4 ;  /* 0x000000ffff0d7224 */ /* 0x000fce00078e0004 */
[----:B------:R-:W-:Y:S05]  /*17810*/  WARPSYNC.COLLECTIVE R15, `(.L_x_13435) ;  /* 0x000000000f087348 */ /* 0x000fea0003c00000 */
[----:B------:R0:W1:Y:S02]  /*17820*/  SHFL.UP P6, R14, R13, R12, R11 ;  /* 0x0400000c0d0e7389 */ /* 0x00006400000c000b */
[----:B01----:R-:W-:Y:S01]  /*17830*/  ENDCOLLECTIVE ;  /* 0x000000000000791b */ /* 0x003fe20003800000 */
.L_x_13435:
        /* <DEDUP_REMOVED lines=8> */
.L_x_13436:
[----:B------:R-:W-:Y:S05]  /*178c0*/  BRA `(.L_x_13437) ;  /* 0xffffffd4000c7947 */ /* 0x000fea000383ffff */
.L_x_13366:
[----:B------:R-:W-:Y:S01]  /*178d0*/  BSSY B0, `(.L_x_13438) ;  /* 0x0000007000007945 */ /* 0x000fe20003800000 */
[----:B--2---:R-:W-:Y:S02]  /*178e0*/  IMAD.MOV.U32 R12, RZ, RZ, 0x1 ;  /* 0x00000001ff0c7424 */ /* 0x004fe400078e00ff */
[----:B------:R-:W-:Y:S02]  /*178f0*/  IMAD.MOV.U32 R11, RZ, RZ, RZ ;  /* 0x000000ffff0b7224 */ /* 0x000fe400078e00ff */
[----:B------:R-:W-:-:S07]  /*17900*/  IMAD.MOV.U32 R15, RZ, RZ, -0x1 ;  /* 0xffffffffff0f7424 */ /* 0x000fce00078e00ff */
[----:B------:R-:W-:Y:S05]  /*17910*/  WARPSYNC.COLLECTIVE R15, `(.L_x_13439) ;  /* 0x000000000f087348 */ /* 0x000fea0003c00000 */
[----:B------:R0:W1:Y:S02]  /*17920*/  SHFL.UP P6, R14, R13, R12, R11 ;  /* 0x0400000c0d0e7389 */ /* 0x00006400000c000b */
[----:B01----:R-:W-:Y:S01]  /*17930*/  ENDCOLLECTIVE ;  /* 0x000000000000791b */ /* 0x003fe20003800000 */
.L_x_13439:
[----:B------:R-:W-:Y:S05]  /*17940*/  BSYNC B0 ;  /* 0x0000000000007941 */ /* 0x000fea0003800000 */
.L_x_13438:
        /* <DEDUP_REMOVED lines=8> */
.L_x_13440:
[----:B------:R-:W-:Y:S01]  /*179d0*/  IMAD.MOV.U32 R12, RZ, RZ, 0x4 ;  /* 0x00000004ff0c7424 */ /* 0x000fe200078e00ff */
[----:B------:R-:W-:-:S05]  /*179e0*/  SEL R2, R14, RZ, P2 ;  /* 0x000000ff0e027207 */ /* 0x000fca0001000000 */
[----:B------:R-:W-:-:S04]  /*179f0*/  IMAD.IADD R2, R13, 0x1, R2 ;  /* 0x000000010d027824 */ /* 0x000fc800078e0202 */
[----:B------:R-:W-:-:S07]  /*17a00*/  IMAD.MOV.U32 R13, RZ, RZ, R2 ;  /* 0x000000ffff0d7224 */ /* 0x000fce00078e0002 */
[----:B------:R-:W-:Y:S05]  /*17a10*/  WARPSYNC.COLLECTIVE R15, `(.L_x_13441) ;  /* 0x000000000f087348 */ /* 0x000fea0003c00000 */
[----:B------:R0:W1:Y:S02]  /*17a20*/  SHFL.UP P6, R14, R13, R12, R11 ;  /* 0x0400000c0d0e7389 */ /* 0x00006400000c000b */
[----:B01----:R-:W-:Y:S01]  /*17a30*/  ENDCOLLECTIVE ;  /* 0x000000000000791b */ /* 0x003fe20003800000 */
.L_x_13441:
[----:B------:R-:W-:Y:S01]  /*17a40*/  IMAD.MOV.U32 R12, RZ, RZ, 0x8 ;  /* 0x00000008ff0c7424 */ /* 0x000fe200078e00ff */
[----:B------:R-:W-:-:S05]  /*17a50*/  SEL R3, R14, RZ, P3 ;  /* 0x000000ff0e037207 */ /* 0x000fca0001800000 */
[----:B------:R-:W-:-:S04]  /*17a60*/  IMAD.IADD R3, R2, 0x1, R3 ;  /* 0x0000000102037824 */ /* 0x000fc800078e0203 */
[----:B------:R-:W-:-:S07]  /*17a70*/  IMAD.MOV.U32 R13, RZ, RZ, R3 ;  /* 0x000000ffff0d7224 */ /* 0x000fce00078e0003 */
[----:B------:R-:W-:Y:S05]  /*17a80*/  WARPSYNC.COLLECTIVE R15, `(.L_x_13442) ;  /* 0x000000000f087348 */ /* 0x000fea0003c00000 */
[----:B------:R0:W1:Y:S02]  /*17a90*/  SHFL.UP P6, R14, R13, R12, R11 ;  /* 0x0400000c0d0e7389 */ /* 0x00006400000c000b */
[----:B01----:R-:W-:Y:S01]  /*17aa0*/  ENDCOLLECTIVE ;  /* 0x000000000000791b */ /* 0x003fe20003800000 */
.L_x_13442:
[----:B------:R-:W-:Y:S01]  /*17ab0*/  IMAD.MOV.U32 R12, RZ, RZ, 0x10 ;  /* 0x00000010ff0c7424 */ /* 0x000fe200078e00ff */
[----:B------:R-:W-:-:S05]  /*17ac0*/  SEL R4, R14, RZ, P4 ;  /* 0x000000ff0e047207 */ /* 0x000fca0002000000 */
[----:B------:R-:W-:-:S04]  /*17ad0*/  IMAD.IADD R4, R3, 0x1, R4 ;  /* 0x0000000103047824 */ /* 0x000fc800078e0204 */
[----:B------:R-:W-:-:S07]  /*17ae0*/  IMAD.MOV.U32 R13, RZ, RZ, R4 ;  /* 0x000000ffff0d7224 */ /* 0x000fce00078e0004 */
[----:B------:R-:W-:Y:S05]  /*17af0*/  WARPSYNC.COLLECTIVE R15, `(.L_x_13443) ;  /* 0x000000000f087348 */ /* 0x000fea0003c00000 */
[----:B------:R0:W1:Y:S02]  /*17b00*/  SHFL.UP P6, R14, R13, R12, R11 ;  /* 0x0400000c0d0e7389 */ /* 0x00006400000c000b */
[----:B01----:R-:W-:Y:S01]  /*17b10*/  ENDCOLLECTIVE ;  /* 0x000000000000791b */ /* 0x003fe20003800000 */
.L_x_13443:
        /* <DEDUP_REMOVED lines=8> */
.L_x_13444:
[----:B------:R-:W-:Y:S05]  /*17ba0*/  BRA `(.L_x_13445) ;  /* 0xffffffd000f87947 */ /* 0x000fea000383ffff */
.L_x_13368:
[----:B------:R-:W-:Y:S01]  /*17bb0*/  BSSY B0, `(.L_x_13446) ;  /* 0x0000006000007945 */ /* 0x000fe20003800000 */
[----:B------:R-:W-:Y:S01]  /*17bc0*/  PLOP3.LUT P6, PT, P6, PT, PT, 0x8, 0x0 ;  /* 0x000000000000781c */ /* 0x000fe200037ce170 */
[----:B------:R-:W-:-:S12]  /*17bd0*/  IMAD.MOV.U32 R15, RZ, RZ, -0x1 ;  /* 0xffffffffff0f7424 */ /* 0x000fd800078e00ff */
[----:B0-2---:R-:W-:Y:S05]  /*17be0*/  WARPSYNC.COLLECTIVE R15, `(.L_x_13447) ;  /* 0x000000000f087348 */ /* 0x005fea0003c00000 */
[----:B------:R-:W-:Y:S01]  /*17bf0*/  VOTE.ANY R14, PT, P6 ;  /* 0x00000000000e7806 */ /* 0x000fe200030e0100 */
[----:B0-2---:R-:W-:Y:S06]  /*17c00*/  ENDCOLLECTIVE ;  /* 0x000000000000791b */ /* 0x005fec0003800000 */
.L_x_13447:
[----:B------:R-:W-:Y:S05]  /*17c10*/  BSYNC B0 ;  /* 0x0000000000007941 */ /* 0x000fea0003800000 */
.L_x_13446:
[----:B------:R-:W-:Y:S02]  /*17c20*/  IMAD.MOV.U32 R2, RZ, RZ, R14 ;  /* 0x000000ffff027224 */ /* 0x000fe400078e000e */
[----:B------:R-:W-:Y:S02]  /*17c30*/  IMAD.MOV.U32 R13, RZ, RZ, R25 ;  /* 0x000000ffff0d7224 */ /* 0x000fe400078e0019 */
[----:B------:R0:W1:Y:S01]  /*17c40*/  POPC R12, R2 ;  /* 0x00000002000c7309 */ /* 0x0000620000000000 */
[----:B------:R-:W-:Y:S02]  /*17c50*/  IMAD.MOV.U32 R11, RZ, RZ, 0x1f ;  /* 0x0000001fff0b7424 */ /* 0x000fe400078e00ff */
[----:B------:R-:W-:-:S07]  /*17c60*/  IMAD.MOV.U32 R15, RZ, RZ, -0x1 ;  /* 0xffffffffff0f7424 */ /* 0x000fce00078e00ff */
[----:B01----:R-:W-:Y:S05]  /*17c70*/  WARPSYNC.COLLECTIVE R15, `(.L_x_13448) ;  /* 0x000000000f087348 */ /* 0x003fea0003c00000 */
[----:B-1----:R1:W2:Y:S02]  /*17c80*/  SHFL.IDX P6, R14, R13, R12, R11 ;  /* 0x0000000c0d0e7389 */ /* 0x0022a400000c000b */
[----:B012---:R-:W-:Y:S01]  /*17c90*/  ENDCOLLECTIVE ;  /* 0x000000000000791b */ /* 0x007fe20003800000 */
.L_x_13448:
[----:B------:R-:W-:Y:S02]  /*17ca0*/  IMAD.IADD R27, R12, 0x1, R27 ;  /* 0x000000010c1b7824 */ /* 0x000fe400078e021b */
[----:B------:R-:W-:Y:S02]  /*17cb0*/  IMAD.MOV.U32 R13, RZ, RZ, R8 ;  /* 0x000000ffff0d7224 */ /* 0x000fe400078e0008 */
[----:B------:R-:W-:-:S07]  /*17cc0*/  IMAD.MOV.U32 R25, RZ, RZ, R14 ;  /* 0x000000ffff197224 */ /* 0x000fce00078e000e */
[----:B------:R-:W-:Y:S05]  /*17cd0*/  WARPSYNC.COLLECTIVE R15, `(.L_x_13449) ;  /* 0x000000000f087348 */ /* 0x000fea0003c00000 */
[----:B------:R0:W1:Y:S02]  /*17ce0*/  SHFL.IDX P6, R14, R13, R12, R11 ;  /* 0x0000000c0d0e7389 */ /* 0x00006400000c000b */
[----:B01----:R-:W-:Y:S01]  /*17cf0*/  ENDCOLLECTIVE ;  /* 0x000000000000791b */ /* 0x003fe20003800000 */
.L_x_13449:
[----:B------:R-:W-:Y:S01]  /*17d00*/  IMAD.MOV.U32 R8, RZ, RZ, R14 ;  /* 0x000000ffff087224 */ /* 0x000fe200078e000e */
[----:B------:R-:W-:Y:S06]  /*17d10*/  BRA `(.L_x_13450) ;  /* 0xffffffd000dc7947 */ /* 0x000fec000383ffff */
.L_x_13370:
[----:B------:R-:W-:Y:S01]  /*17d20*/  BSSY B0, `(.L_x_13451) ;  /* 0x0000007000007945 */ /* 0x000fe20003800000 */
[----:B------:R-:W-:Y:S02]  /*17d30*/  IMAD.MOV.U32 R13, RZ, RZ, R3 ;  /* 0x000000ffff0d7224 */ /* 0x000fe400078e0003 */
[----:B------:R-:W-:Y:S02]  /*17d40*/  IMAD.MOV.U32 R11, RZ, RZ, 0x1f ;  /* 0x0000001fff0b7424 */ /* 0x000fe400078e00ff */
[----:B------:R-:W-:-:S07]  /*17d50*/  IMAD.MOV.U32 R15, RZ, RZ, -0x1 ;  /* 0xffffffffff0f7424 */ /* 0x000fce00078e00ff */
[----:B0-23--:R-:W-:Y:S05]  /*17d60*/  WARPSYNC.COLLECTIVE R15, `(.L_x_13452) ;  /* 0x000000000f087348 */ /* 0x00dfea0003c00000 */
[----:B------:R1:W4:Y:S02]  /*17d70*/  SHFL.IDX P6, R14, R13, R12, R11 ;  /* 0x0000000c0d0e7389 */ /* 0x00032400000c000b */
[----:B01234-:R-:W-:Y:S01]  /*17d80*/  ENDCOLLECTIVE ;  /* 0x000000000000791b */ /* 0x01ffe20003800000 */
.L_x_13452:
[----:B------:R-:W-:Y:S05]  /*17d90*/  BSYNC B0 ;  /* 0x0000000000007941 */ /* 0x000fea0003800000 */
.L_x_13451:
[----:B------:R-:W-:Y:S01]  /*17da0*/  IMAD.MOV.U32 R24, RZ, RZ, R14 ;  /* 0x000000ffff187224 */ /* 0x000fe200078e000e */
[----:B------:R-:W-:Y:S06]  /*17db0*/  BRA `(.L_x_13369) ;  /* 0xffffffd000cc7947 */ /* 0x000fec000383ffff */
.L_x_13376:
[----:B0-----:R0:W2:Y:S02]  /*17dc0*/  SYNCS.PHASECHK.TRANS64.TRYWAIT P0, [R9+URZ+0x16820], R0 ;  /* 0x01682000090075a7 */ /* 0x0010a4000800017f */
[----:B--2---:R-:W-:Y:S05]  /*17dd0*/  @!P0 NANOSLEEP.SYNCS 0x989680 ;  /* 0x009896800000895d */ /* 0x004fea0003900000 */
[----:B------:R-:W2:Y:S02]  /*17de0*/  @!P0 SYNCS.PHASECHK.TRANS64 P0, [R9+URZ+0x16820], R0 ;  /* 0x01682000090085a7 */ /* 0x000ea4000800007f */
[----:B--2---:R-:W-:Y:S05]  /*17df0*/  @!P0 BRA `(.L_x_13376) ;  /* 0xfffffffc00f08947 */ /* 0x004fea000383ffff */
[----:B------:R-:W-:Y:S05]  /*17e00*/  BRA `(.L_x_13453) ;  /* 0xffffffdc00247947 */ /* 0x000fea000383ffff */
.L_x_13377:
        /* <DEDUP_REMOVED lines=11> */
.L_x_13455:
[----:B------:R-:W-:Y:S05]  /*17ec0*/  BSYNC B0 ;  /* 0x0000000000007941 */ /* 0x000fea0003800000 */
.L_x_13454:
[----:B------:R-:W-:Y:S05]  /*17ed0*/  BRA `(.L_x_13456) ;  /* 0xffffffdc000c7947 */ /* 0x000fea000383ffff */
.L_x_13380:
[----:B------:R-:W-:Y:S01]  /*17ee0*/  BSSY B1, `(.L_x_13457) ;  /* 0x0000006000017945 */ /* 0x000fe20003800000 */
[----:B------:R-:W-:-:S07]  /*17ef0*/  IMAD.MOV.U32 R15, RZ, RZ, -0x1 ;  /* 0xffffffffff0f7424 */ /* 0x000fce00078e00ff */
[----:B01-3--:R-:W-:Y:S05]  /*17f00*/  WARPSYNC.COLLECTIVE R15, `(.L_x_13458) ;  /* 0x000000000f0c7348 */ /* 0x00bfea0003c00000 */
[----:B------:R-:W-:Y:S02]  /*17f10*/  ELECT P6, UR62, PT ;  /* 0x00000000003e782f */ /* 0x000fe400038c0000 */
[----:B------:R-:W-:Y:S01]  /*17f20*/  MOV R14, UR62 ;  /* 0x0000003e000e7c02 */ /* 0x000fe20008000f00 */
[----:B01-3--:R-:W-:Y:S10]  /*17f30*/  ENDCOLLECTIVE ;  /* 0x000000000000791b */ /* 0x00bff40003800000 */
.L_x_13458:
[----:B------:R-:W-:Y:S05]  /*17f40*/  BSYNC B1 ;  /* 0x0000000000017941 */ /* 0x000fea0003800000 */
.L_x_13457:
[----:B------:R-:W-:Y:S05]  /*17f50*/  BRA `(.L_x_13459) ;  /* 0xffffffdc00047947 */ /* 0x000fea000383ffff */
.L_x_13382:
[----:B0-----:R0:W1:Y:S02]  /*17f60*/  SYNCS.PHASECHK.TRANS64.TRYWAIT P0, [R7+URZ], R2 ;  /* 0x00000002070075a7 */ /* 0x001064000800017f */
[----:B-1----:R-:W-:Y:S05]  /*17f70*/  @!P0 NANOSLEEP.SYNCS 0x989680 ;  /* 0x009896800000895d */ /* 0x002fea0003900000 */
[----:B------:R-:W1:Y:S02]  /*17f80*/  @!P0 SYNCS.PHASECHK.TRANS64 P0, [R7+URZ], R2 ;  /* 0x00000002070085a7 */ /* 0x000e64000800007f */
[----:B-1----:R-:W-:Y:S05]  /*17f90*/  @!P0 BRA `(.L_x_13382) ;  /* 0xfffffffc00f08947 */ /* 0x002fea000383ffff */
[----:B------:R-:W-:Y:S05]  /*17fa0*/  BRA `(.L_x_13460) ;  /* 0xffffffdc00387947 */ /* 0x000fea000383ffff */
.L_x_13383:
[----:B-1----:R1:W2:Y:S02]  /*17fb0*/  SYNCS.PHASECHK.TRANS64.TRYWAIT P0, [R3+URZ], R0 ;  /* 0x00000000030075a7 */ /* 0x0022a4000800017f */
[----:B--2---:R-:W-:Y:S05]  /*17fc0*/  @!P0 NANOSLEEP.SYNCS 0x989680 ;  /* 0x009896800000895d */ /* 0x004fea0003900000 */
[----:B------:R-:W2:Y:S02]  /*17fd0*/  @!P0 SYNCS.PHASECHK.TRANS64 P0, [R3+URZ], R0 ;  /* 0x00000000030085a7 */ /* 0x000ea4000800007f */
[----:B--2---:R-:W-:Y:S05]  /*17fe0*/  @!P0 BRA `(.L_x_13383) ;  /* 0xfffffffc00f08947 */ /* 0x004fea000383ffff */
[----:B------:R-:W-:Y:S05]  /*17ff0*/  BRA `(.L_x_13461) ;  /* 0xffffffdc002c7947 */ /* 0x000fea000383ffff */
.L_x_13385:
[----:B-1----:R1:W2:Y:S02]  /*18000*/  SYNCS.PHASECHK.TRANS64.TRYWAIT P0, [R5+URZ], R2 ;  /* 0x00000002050075a7 */ /* 0x0022a4000800017f */
[----:B--2---:R-:W-:Y:S05]  /*18010*/  @!P0 NANOSLEEP.SYNCS 0x989680 ;  /* 0x009896800000895d */ /* 0x004fea0003900000 */
[----:B------:R-:W2:Y:S02]  /*18020*/  @!P0 SYNCS.PHASECHK.TRANS64 P0, [R5+URZ], R2 ;  /* 0x00000002050085a7 */ /* 0x000ea4000800007f */
[----:B--2---:R-:W-:Y:S05]  /*18030*/  @!P0 BRA `(.L_x_13385) ;  /* 0xfffffffc00f08947 */ /* 0x004fea000383ffff */
[----:B------:R-:W-:Y:S05]  /*18040*/  BRA `(.L_x_13462) ;  /* 0xffffffdc00307947 */ /* 0x000fea000383ffff */
.L_x_13463:
        /* <DEDUP_REMOVED lines=11> */
.L_x_14879:


//--------------------- .text._ZN7cutlass13device_kernelIN5flash11enable_sm90INS1_16FlashAttnFwdSm90INS1_25CollectiveMainloopFwdSm90ILi2EN4cute5tupleIJNS5_1CILi1EEES8_S8_EEENS6_IJNS7_ILi192EEENS7_ILi128EEENS7_ILi64EEEEEELi64ENS_6half_tEfNS_4arch4Sm90ELb0ELb1ELb0ELb1ELb0ELb1ELb0ELb1ELb1ELb1ELb1ELb0EEENS1_21CollectiveEpilogueFwdINS6_IJSA_SC_SB_EEES9_SE_SG_Li384ELb1ELb1ELb1ELb0EEENS1_36VarlenDynamicPersistentTileSchedulerILi192ELi128ELi384ELi128ELb1ELb1ELb1ELb1ELb0ELb1EEEEEEEEEvNT_6ParamsE --------------------------
	.section	.text._ZN7cutlass13device_kernelIN5flash11enable_sm90INS1_16FlashAttnFwdSm90INS1_25CollectiveMainloopFwdSm90ILi2EN4cute5tupleIJNS5_1CILi1EEES8_S8_EEENS6_IJNS7_ILi192EEENS7_ILi128EEENS7_ILi64EEEEEELi64ENS_6half_tEfNS_4arch4Sm90ELb0ELb1ELb0ELb1ELb0ELb1ELb0ELb1ELb1ELb1ELb1ELb0EEENS1_21CollectiveEpilogueFwdINS6_IJSA_SC_SB_EEES9_SE_SG_Li384ELb1ELb1ELb1ELb0EEENS1_36VarlenDynamicPersistentTileSchedulerILi192ELi128ELi384ELi128ELb1ELb1ELb1ELb1ELb0ELb1EEEEEEEEEvNT_6ParamsE,"ax",@progbits
	.align	128
.text._ZN7cutlass13device_kernelIN5flash11enable_sm90INS1_16FlashAttnFwdSm90INS1_25CollectiveMainloopFwdSm90ILi2EN4cute5tupleIJNS5_1CILi1EEES8_S8_EEENS6_IJNS7_ILi192EEENS7_ILi128EEENS7_ILi64EEEEEELi64ENS_6half_tEfNS_4arch4Sm90ELb0ELb1ELb0ELb1ELb0ELb1ELb0ELb1ELb1ELb1ELb1ELb0EEENS1_21CollectiveEpilogueFwdINS6_IJSA_SC_SB_EEES9_SE_SG_Li384ELb1ELb1ELb1ELb0EEENS1_36VarlenDynamicPersistentTileSchedulerILi192ELi128ELi384ELi128ELb1ELb1ELb1ELb1ELb0ELb1EEEEEEEEEvNT_6ParamsE:
        .type           _ZN7cutlass13device_kernelIN5flash11enable_sm90INS1_16FlashAttnFwdSm90INS1_25CollectiveMainloopFwdSm90ILi2EN4cute5tupleIJNS5_1CILi1EEES8_S8_EEENS6_IJNS7_ILi192EEENS7_ILi128EEENS7_ILi64EEEEEELi64ENS_6half_tEfNS_4arch4Sm90ELb0ELb1ELb0ELb1ELb0ELb1ELb0ELb1ELb1ELb1ELb1ELb0EEENS1_21CollectiveEpilogueFwdINS6_IJSA_SC_SB_EEES9_SE_SG_Li384ELb1ELb1ELb1ELb0EEENS1_36VarlenDynamicPersistentTileSchedulerILi192ELi128ELi384ELi128ELb1ELb1ELb1ELb1ELb0ELb1EEEEEEEEEvNT_6ParamsE,@function
        .size           _ZN7cutlass13device_kernelIN5flash11enable_sm90INS1_16FlashAttnFwdSm90INS1_25CollectiveMainloopFwdSm90ILi2EN4cute5tupleIJNS5_1CILi1EEES8_S8_EEENS6_IJNS7_ILi192EEENS7_ILi128EEENS7_ILi64EEEEEELi64ENS_6half_tEfNS_4arch4Sm90ELb0ELb1ELb0ELb1ELb0ELb1ELb0ELb1ELb1ELb1ELb1ELb0EEENS1_21CollectiveEpilogueFwdINS6_IJSA_SC_SB_EEES9_SE_SG_Li384ELb1ELb1ELb1ELb0EEENS1_36VarlenDynamicPersistentTileSchedulerILi192ELi128ELi384ELi128ELb1ELb1ELb1ELb1ELb0ELb1EEEEEEEEEvNT_6ParamsE,(.L_x_14880 - _ZN7cutlass13device_kernelIN5flash11enable_sm90INS1_16FlashAttnFwdSm90INS1_25CollectiveMainloopFwdSm90ILi2EN4cute5tupleIJNS5_1CILi1EEES8_S8_EEENS6_IJNS7_ILi192EEENS7_ILi128EEENS7_ILi64EEEEEELi64ENS_6half_tEfNS_4arch4Sm90ELb0ELb1ELb0ELb1ELb0ELb1ELb0ELb1ELb1ELb1ELb1ELb0EEENS1_21CollectiveEpilogueFwdINS6_IJSA_SC_SB_EEES9_SE_SG_Li384ELb1ELb1ELb1ELb0EEENS1_36VarlenDynamicPersistentTileSchedulerILi192ELi128ELi384ELi128ELb1ELb1ELb1ELb1ELb0ELb1EEEEEEEEEvNT_6ParamsE)
        .other          _ZN7cutlass13device_kernelIN5flash11enable_sm90INS1_16FlashAttnFwdSm90INS1_25CollectiveMainloopFwdSm90ILi2EN4cute5tupleIJNS5_1CILi1EEES8_S8_EEENS6_IJNS7_ILi192EEENS7_ILi128EEENS7_ILi64EEEEEELi64ENS_6half_tEfNS_4arch4Sm90ELb0ELb1ELb0ELb1ELb0ELb1ELb0ELb1ELb1ELb1ELb1ELb0EEENS1_21CollectiveEpilogueFwdINS6_IJSA_SC_SB_EEES9_SE_SG_Li384ELb1ELb1ELb1ELb0EEENS1_36VarlenDynamicPersistentTileSchedulerILi192ELi128ELi384ELi128ELb1ELb1ELb1ELb1ELb0ELb1EEEEEEEEEvNT_6ParamsE,@"STO_CUDA_ENTRY STV_DEFAULT"
_ZN7cutlass13device_kernelIN5flash11enable_sm90INS1_16FlashAttnFwdSm90INS1_25CollectiveMainloopFwdSm90ILi2EN4cute5tupleIJNS5_1CILi1EEES8_S8_EEENS6_IJNS7_ILi192EEENS7_ILi128EEENS7_ILi64EEEEEELi64ENS_6half_tEfNS_4arch4Sm90ELb0ELb1ELb0ELb1ELb0ELb1ELb0ELb1ELb1ELb1ELb1ELb0EEENS1_21CollectiveEpilogueFwdINS6_IJSA_SC_SB_EEES9_SE_SG_Li384ELb1ELb1ELb1ELb0EEENS1_36VarlenDynamicPersistentTileSchedulerILi192ELi128ELi384ELi128ELb1ELb1ELb1ELb1ELb0ELb1EEEEEEEEEvNT_6ParamsE:
        /* <DEDUP_REMOVED lines=23> */
.L_x_13465:
[----:B------:R-:W-:Y:S05]  /*0170*/  BSYNC B0 ;  /* 0x0000000000007941 */ /* 0x000fea0003800000 */
.L_x_13464:
        /* <DEDUP_REMOVED lines=40> */
.L_x_13466:
        /* <DEDUP_REMOVED lines=22> */
.L_x_13467:
        /* <DEDUP_REMOVED lines=18> */
.L_x_13468:
        /* <DEDUP_REMOVED lines=22> */
.L_x_13469:
        /* <DEDUP_REMOVED lines=22> */
.L_x_13470:
        /* <DEDUP_REMOVED lines=9> */
.L_x_13473:
        /* <DEDUP_REMOVED lines=21> */
[----:B------:R-:W3:Y:S01]  /*0b20*/  LDL R12, [R1+0x54] ;  /* 0x00005400010c7983 */ /* 0x000ee20000100800 */
[----:B------:R-:W0:Y:S02]  /*0b30*/  S2R R0, SR_TID.X ;  /* 0x0000000000007919 */ /* 0x000e240000002100 */
[----:B0-----:R-:W-:-:S05]  /*0b40*/  VIADD R11, R0, 0xffffff80 ;  /* 0xffffff80000b7836 */ /* 0x001fca0000000000 */
[----:B------:R-:W-:-:S04]  /*0b50*/  SHF.R.S32.HI R0, RZ, 0x1f, R11 ;  /* 0x0000001fff007819 */ /* 0x000fc8000001140b */
[----:B--2---:R-:W-:-:S04]  /*0b60*/  LEA.HI R2, R0, R11, RZ, 0x7 ;  /* 0x0000000b00027211 */ /* 0x004fc800078f38ff */
[----:B------:R-:W-:-:S05]  /*0b70*/  LOP3.LUT R3, R2, 0xffffff80, RZ, 0xc0, !PT ;  /* 0xffffff8002037812 */ /* 0x000fca00078ec0ff */
[----:B------:R-:W-:-:S05]  /*0b80*/  IMAD.IADD R10, R11, 0x1, -R3 ;  /* 0x000000010b0a7824 */ /* 0x000fca00078e0a03 */
[----:B------:R-:W-:-:S04]  /*0b90*/  SHF.R.S32.HI R6, RZ, 0x1f, R10 ;  /* 0x0000001fff067819 */ /* 0x000fc8000001140a */
[----:B------:R-:W-:Y:S02]  /*0ba0*/  LEA.HI R7, R6, R10, RZ, 0x2 ;  /* 0x0000000a06077211 */ /* 0x000fe400078f10ff */
[CC--:B------:R-:W-:Y:S02]  /*0bb0*/  LEA.HI R3, R0.reuse, R11.reuse, RZ, 0x5 ;  /* 0x0000000b00037211 */ /* 0x0c0fe400078f28ff */
[--C-:B------:R-:W-:Y:S02]  /*0bc0*/  SHF.R.S32.HI R8, RZ, 0x2, R7.reuse ;  /* 0x00000002ff087819 */ /* 0x100fe40000011407 */
[----:B------:R-:W-:Y:S02]  /*0bd0*/  SHF.R.S32.HI R9, RZ, 0x1f, R7 ;  /* 0x0000001fff097819 */ /* 0x000fe40000011407 */
[----:B------:R-:W-:Y:S02]  /*0be0*/  SHF.R.S32.HI R13, RZ, 0x7, R2 ;  /* 0x00000007ff0d7819 */ /* 0x000fe40000011402 */
[----:B------:R-:W-:-:S02]  /*0bf0*/  LEA.HI R4, R0, R11, RZ, 0x4 ;  /* 0x0000000b00047211 */ /* 0x000fc400078f20ff */
[----:B------:R-:W-:Y:S02]  /*0c00*/  LEA.HI R9, R9, R8, RZ, 0x3 ;  /* 0x0000000809097211 */ /* 0x000fe400078f18ff */
[----:B------:R-:W-:Y:S01]  /*0c10*/  SHF.R.S32.HI R14, RZ, 0x5, R3 ;  /* 0x00000005ff0e7819 */ /* 0x000fe20000011403 */
[----:B------:R-:W-:Y:S01]  /*0c20*/  IMAD.HI R3, R13, 0x55555556, RZ ;  /* 0x555555560d037827 */ /* 0x000fe200078e02ff */
[----:B------:R-:W-:Y:S02]  /*0c30*/  SHF.R.S32.HI R5, RZ, 0x4, R4 ;  /* 0x00000004ff057819 */ /* 0x000fe40000011404 */
[----:B------:R-:W-:Y:S02]  /*0c40*/  LOP3.LUT R9, R9, 0xfffffff8, RZ, 0xc0, !PT ;  /* 0xfffffff809097812 */ /* 0x000fe400078ec0ff */
[----:B------:R-:W-:Y:S02]  /*0c50*/  LEA.HI R6, R6, R10, RZ, 0x5 ;  /* 0x0000000a06067211 */ /* 0x000fe400078f28ff */
[----:B------:R-:W-:-:S02]  /*0c60*/  LOP3.LUT R2, R4, 0x3fffff0, RZ, 0xc0, !PT ;  /* 0x03fffff004027812 */ /* 0x000fc400078ec0ff */
[----:B------:R-:W-:Y:S01]  /*0c70*/  LEA.HI R4, R4, R5, RZ, 0x1 ;  /* 0x0000000504047211 */ /* 0x000fe200078f08ff */
[----:B------:R-:W-:Y:S01]  /*0c80*/  IMAD.IADD R9, R8, 0x1, -R9 ;  /* 0x0000000108097824 */ /* 0x000fe200078e0a09 */
[----:B------:R-:W-:Y:S02]  /*0c90*/  LEA.HI R3, R3, R3, RZ, 0x1 ;  /* 0x0000000303037211 */ /* 0x000fe400078f08ff */
[----:B------:R-:W-:Y:S02]  /*0ca0*/  SHF.R.S32.HI R6, RZ, 0x5, R6 ;  /* 0x00000005ff067819 */ /* 0x000fe40000011406 */
[----:B------:R-:W-:Y:S01]  /*0cb0*/  LOP3.LUT R4, R4, 0x1ffffffe, RZ, 0xc0, !PT ;  /* 0x1ffffffe04047812 */ /* 0x000fe200078ec0ff */
[----:B------:R-:W-:Y:S02]  /*0cc0*/  IMAD.IADD R2, R11, 0x1, -R2 ;  /* 0x000000010b027824 */ /* 0x000fe400078e0a02 */
[----:B------:R-:W-:Y:S02]  /*0cd0*/  IMAD R3, R3, -0x3, R13 ;  /* 0xfffffffd03037824 */ /* 0x000fe400078e020d */
[----:B------:R-:W-:-:S02]  /*0ce0*/  IMAD R6, R6, 0x10, R9 ;  /* 0x0000001006067824 */ /* 0x000fc400078e0209 */
[----:B------:R-:W-:Y:S02]  /*0cf0*/  IMAD.IADD R4, R5, 0x1, -R4 ;  /* 0x0000000105047824 */ /* 0x000fe400078e0a04 */
[----:B------:R-:W-:Y:S02]  /*0d00*/  IMAD R5, R14, 0x10, R2 ;  /* 0x000000100e057824 */ /* 0x000fe400078e0202 */
[----:B------:R-:W-:-:S05]  /*0d10*/  IMAD R8, R3, 0x40, R6 ;  /* 0x0000004003087824 */ /* 0x000fca00078e0206 */
[----:B------:R-:W-:Y:S01]  /*0d20*/  STL [R1+0x64], R8 ;  /* 0x0000640801007387 */ /* 0x000fe20000100800 */
[----:B------:R-:W-:Y:S01]  /*0d30*/  LEA.HI R3, R0, R11, RZ, 0x3 ;  /* 0x0000000b00037211 */ /* 0x000fe200078f18ff */
[----:B------:R-:W-:-:S03]  /*0d40*/  IMAD R5, R5, 0x8, R4 ;  /* 0x0000000805057824 */ /* 0x000fc600078e0204 */
[----:B------:R-:W-:Y:S02]  /*0d50*/  SHF.R.S32.HI R4, RZ, 0x3, R3 ;  /* 0x00000003ff047819 */ /* 0x000fe40000011403 */
[----:B------:R-:W-:-:S05]  /*0d60*/  LOP3.LUT R3, R3, 0xfffffff8, RZ, 0xc0, !PT ;  /* 0xfffffff803037812 */ /* 0x000fca00078ec0ff */
[----:B------:R-:W-:Y:S01]  /*0d70*/  IMAD.IADD R3, R11, 0x1, -R3 ;  /* 0x000000010b037824 */ /* 0x000fe200078e0a03 */
[----:B------:R-:W-:Y:S02]  /*0d80*/  LOP3.LUT R7, R7, 0x7ffffffc, RZ, 0xc0, !PT ;  /* 0x7ffffffc07077812 */ /* 0x000fe400078ec0ff */
[----:B------:R-:W-:-:S03]  /*0d90*/  CS2R R152, SRZ ;  /* 0x0000000000987805 */ /* 0x000fc6000001ff00 */
[----:B------:R-:W-:Y:S02]  /*0da0*/  IMAD.IADD R7, R10, 0x1, -R7 ;  /* 0x000000010a077824 */ /* 0x000fe400078e0a07 */
[----:B------:R-:W-:Y:S02]  /*0db0*/  IMAD.MOV.U32 R17, RZ, RZ, RZ ;  /* 0x000000ffff117224 */ /* 0x000fe400078e00ff */
[----:B------:R-:W-:Y:S01]  /*0dc0*/  IMAD.SHL.U32 R156, R7, 0x2, RZ ;  /* 0x00000002079c7824 */ /* 0x000fe200078e00ff */
[----:B---3--:R-:W-:-:S05]  /*0dd0*/  LOP3.LUT R2, R12, 0x1, RZ, 0xfc, !PT ;  /* 0x000000010c027812 */ /* 0x008fca00078efcff */
[----:B------:R0:W-:Y:S02]  /*0de0*/  STL [R1+0x14], R2 ;  /* 0x0000140201007387 */ /* 0x0001e40000100800 */
[----:B0-----:R-:W-:-:S04]  /*0df0*/  LEA.HI R2, R0, R11, RZ, 0x2 ;  /* 0x0000000b00027211 */ /* 0x001fc800078f10ff */
[--C-:B------:R-:W-:Y:S02]  /*0e00*/  SHF.R.S32.HI R23, RZ, 0x2, R2.reuse ;  /* 0x00000002ff177819 */ /* 0x100fe40000011402 */
[----:B------:R-:W-:Y:S02]  /*0e10*/  LOP3.LUT R0, R2, 0xfffffffc, RZ, 0xc0, !PT ;  /* 0xfffffffc02007812 */ /* 0x000fe400078ec0ff */
[----:B------:R-:W-:Y:S01]  /*0e20*/  SHF.R.S32.HI R2, RZ, 0x1f, R2 ;  /* 0x0000001fff027819 */ /* 0x000fe20000011402 */
[----:B------:R-:W-:-:S03]  /*0e30*/  VIADD R9, R23, 0x60 ;  /* 0x0000006017097836 */ /* 0x000fc60000000000 */
[----:B------:R-:W-:Y:S02]  /*0e40*/  LEA.HI R2, R2, R23, RZ, 0x3 ;  /* 0x0000001702027211 */ /* 0x000fe400078f18ff */
[----:B------:R-:W-:Y:S02]  /*0e50*/  SHF.R.S32.HI R4, RZ, 0x1f, R9 ;  /* 0x0000001fff047819 */ /* 0x000fe40000011409 */
[----:B------:R-:W-:Y:S01]  /*0e60*/  LOP3.LUT R2, R2, 0xfffffff8, RZ, 0xc0, !PT ;  /* 0xfffffff802027812 */ /* 0x000fe200078ec0ff */
[----:B------:R-:W-:Y:S01]  /*0e70*/  IMAD.IADD R6, R11, 0x1, -R0 ;  /* 0x000000010b067824 */ /* 0x000fe200078e0a00 */
[----:B------:R-:W-:Y:S01]  /*0e80*/  LEA.HI R4, R4, R9, RZ, 0x3 ;  /* 0x0000000904047211 */ /* 0x000fe200078f18ff */
[----:B------:R-:W-:Y:S02]  /*0e90*/  IMAD.SHL.U32 R3, R9, 0x40, RZ ;  /* 0x0000004009037824 */ /* 0x000fe400078e00ff */
[----:B------:R-:W-:Y:S02]  /*0ea0*/  IMAD.IADD R2, R23, 0x1, -R2 ;  /* 0x0000000117027824 */ /* 0x000fe400078e0a02 */
[----:B------:R-:W-:Y:S01]  /*0eb0*/  IMAD.SHL.U32 R18, R6, 0x8, RZ ;  /* 0x0000000806127824 */ /* 0x000fe200078e00ff */
[----:B------:R-:W-:Y:S01]  /*0ec0*/  LOP3.LUT R3, R3, 0x1c0, RZ, 0xc0, !PT ;  /* 0x000001c003037812 */ /* 0x000fe200078ec0ff */
[----:B------:R-:W-:Y:S01]  /*0ed0*/  IMAD.SHL.U32 R4, R4, 0x40, RZ ;  /* 0x0000004004047824 */ /* 0x000fe200078e00ff */
[----:B------:R-:W-:Y:S01]  /*0ee0*/  STL [R1+0x58], RZ ;  /* 0x000058ff01007387 */ /* 0x000fe20000100800 */
[----:B------:R-:W-:-:S02]  /*0ef0*/  SHF.R.S32.HI R0, RZ, 0x1f, R23 ;  /* 0x0000001fff007819 */ /* 0x000fc40000011417 */
[C---:B------:R-:W-:Y:S01]  /*0f00*/  LEA.HI R0, R6.reuse, R6, RZ, 0x1 ;  /* 0x0000000606007211 */ /* 0x040fe200078f08ff */
[----:B------:R-:W-:Y:S01]  /*0f10*/  STL [R1+0x18], RZ ;  /* 0x000018ff01007387 */ /* 0x000fe20000100800 */
[----:B------:R-:W-:Y:S01]  /*0f20*/  IMAD.SHL.U32 R154, R6, 0x4, RZ ;  /* 0x00000004069a7824 */ /* 0x000fe200078e00ff */
[----:B------:R-:W-:Y:S02]  /*0f30*/  SHF.R.U32.HI R9, RZ, 0x3, R3 ;  /* 0x00000003ff097819 */ /* 0x000fe40000011603 */
[----:B------:R0:W-:Y:S01]  /*0f40*/  STL [R1+0x40], R2 ;  /* 0x0000400201007387 */ /* 0x0001e20000100800 */
[----:B------:R-:W-:Y:S02]  /*0f50*/  LOP3.LUT R0, R0, 0x1ffffffe, RZ, 0xc0, !PT ;  /* 0x1ffffffe00007812 */ /* 0x000fe400078ec0ff */
[----:B0-----:R-:W-:Y:S02]  /*0f60*/  LOP3.LUT R2, R3, 0x38, R18, 0xf8, !PT ;  /* 0x0000003803027812 */ /* 0x001fe400078ef812 */
[----:B------:R-:W-:Y:S01]  /*0f70*/  LOP3.LUT R3, R4, 0xfffffe00, RZ, 0xc0, !PT ;  /* 0xfffffe0004037812 */ /* 0x000fe200078ec0ff */
[----:B------:R-:W-:-:S02]  /*0f80*/  VIADD R4, R154, 0x10 ;  /* 0x000000109a047836 */ /* 0x000fc40000000000 */
[----:B------:R-:W-:Y:S02]  /*0f90*/  IMAD.IADD R0, R6, 0x1, -R0 ;  /* 0x0000000106007824 */ /* 0x000fe400078e0a00 */
[----:B------:R0:W-:Y:S02]  /*0fa0*/  STL [R1+0x44], R3 ;  /* 0x0000440301007387 */ /* 0x0001e40000100800 */
[----:B------:R-:W-:Y:S02]  /*0fb0*/  IMAD R0, R0, 0x8, R8 ;  /* 0x0000000800007824 */ /* 0x000fe400078e0208 */
[----:B------:R1:W-:Y:S01]  /*0fc0*/  STL [R1+0x1c], R4 ;  /* 0x00001c0401007387 */ /* 0x0003e20000100800 */
[----:B0-----:R-:W-:Y:S01]  /*0fd0*/  LOP3.LUT R3, R3, R2, R9, 0xf6, !PT ;  /* 0x0000000203037212 */ /* 0x001fe200078ef609 */
[----:B-1----:R-:W-:-:S04]  /*0fe0*/  IMAD.SHL.U32 R4, R5, 0x8, RZ ;  /* 0x0000000805047824 */ /* 0x002fc800078e00ff */
[----:B------:R-:W-:Y:S01]  /*0ff0*/  IMAD R2, R3, 0x2, R16 ;  /* 0x0000000203027824 */ /* 0x000fe200078e0210 */
[----:B------:R0:W-:Y:S04]  /*1000*/  STL [R1+0x68], R4 ;  /* 0x0000680401007387 */ /* 0x0001e80000100800 */
[----:B------:R0:W-:Y:S04]  /*1010*/  STL [R1+0x30], R0 ;  /* 0x0000300001007387 */ /* 0x0001e80000100800 */
[----:B------:R0:W-:Y:S02]  /*1020*/  STL [R1+0x60], R2 ;  /* 0x0000600201007387 */ /* 0x0001e40000100800 */
.L_x_13676:
[----:B------:R-:W-:Y:S05]  /*1030*/  YIELD ;  /* 0x0000000000007946 */ /* 0x000fea0003800000 */
[----:B------:R-:W-:Y:S01]  /*1040*/  ULDC.64 UR4, c[0x0][0xa28] ;  /* 0x00028a0000047ab9 */ /* 0x000fe20000000a00 */
[----:B0-23--:R-:W0:Y:S01]  /*1050*/  LDC.64 R4, c[0x0][0xa08] ;  /* 0x00028200ff047b82 */ /* 0x00de220000000a00 */
        /* <DEDUP_REMOVED lines=9> */
[----:B----4-:R-:W1:Y:S01]  /*10f0*/  @P1 LDC.64 R2, c[0x0][0xa28] ;  /* 0x00028a00ff021b82 */ /* 0x010e620000000a00 */
        /* <DEDUP_REMOVED lines=20> */
[----:B--2---:R-:W-:Y:S06]  /*1240*/  @P2 BRA `(.L_x_13475) ;  /* 0x0000000000242947 */ /* 0x004fec0003800000 */
        /* <DEDUP_REMOVED lines=9> */
.L_x_13475:
        /* <DEDUP_REMOVED lines=11> */
[----:B------:R-:W0:Y:S02]  /*1390*/  LDC.64 R2, c[0x0][0xa20] ;  /* 0x00028800ff027b82 */ /* 0x000e240000000a00 */
[----:B0-----:R-:W-:-:S05]  /*13a0*/  IMAD.WIDE R2, R31, 0x4, R2 ;  /* 0x000000041f027825 */ /* 0x001fca00078e0202 */
[----:B------:R0:W5:Y:S01]  /*13b0*/  LDG.E R33, desc[UR40][R2.64] ;  /* 0x0000002802217981 */ /* 0x000162000c1e1900 */
[----:B------:R-:W-:Y:S05]  /*13c0*/  BRA `(.L_x_13477) ;  /* 0x0000000000107947 */ /* 0x000fea0003800000 */
.L_x_13476:
[----:B------:R-:W-:Y:S05]  /*13d0*/  @!P0 BRA `(.L_x_13477) ;  /* 0x00000000000c8947 */ /* 0x000fea0003800000 */
[----:B------:R-:W2:Y:S04]  /*13e0*/  LDG.E R0, desc[UR40][R8.64] ;  /* 0x0000002808007981 */ /* 0x000ea8000c1e1900 */
[----:B------:R-:W2:Y:S02]  /*13f0*/  LDG.E R33, desc[UR40][R8.64+0x4] ;  /* 0x0000042808217981 */ /* 0x000ea4000c1e1900 */
[----:B--2---:R-:W-:-:S07]  /*1400*/  IMAD.IADD R33, R33, 0x1, -R0 ;  /* 0x0000000121217824 */ /* 0x004fce00078e0a00 */
.L_x_13477:
        /* <DEDUP_REMOVED lines=11> */
[----:B0-----:R-:W2:Y:S01]  /*14c0*/  @P0 LDG.E R3, desc[UR40][R6.64+0x4] ;  /* 0x0000042806030981 */ /* 0x001ea2000c1e1900 */
[----:B-----5:R-:W-:Y:S02]  /*14d0*/  IMAD.MOV.U32 R2, RZ, RZ, R33 ;  /* 0x000000ffff027224 */ /* 0x020fe400078e0021 */
[----:B---3--:R-:W-:-:S05]  /*14e0*/  @P1 IMAD.WIDE R8, R31, 0x4, R8 ;  /* 0x000000041f081825 */ /* 0x008fca00078e0208 */
[----:B------:R0:W5:Y:S01]  /*14f0*/  @P1 LDG.E R2, desc[UR40][R8.64] ;  /* 0x0000002808021981 */ /* 0x000162000c1e1900 */
[----:B-1----:R-:W-:Y:S01]  /*1500*/  ISETP.NE.AND P1, PT, R4, 0x1, PT ;  /* 0x000000010400780c */ /* 0x002fe20003f25270 */
[----:B------:R-:W-:Y:S01]  /*1510*/  IMAD.IADD R15, R33, 0x1, -R10 ;  /* 0x00000001210f7824 */ /* 0x000fe200078e0a0a */
[----:B------:R-:W1:Y:S01]  /*1520*/  LDC.64 R4, c[0x0][0x9e0] ;  /* 0x00027800ff047b82 */ /* 0x000e620000000a00 */
[----:B------:R-:W-:-:S05]  /*1530*/  IMAD R20, R29, 0xc0, RZ ;  /* 0x000000c01d147824 */ /* 0x000fca00078e02ff */
[----:B------:R3:W-:Y:S05]  /*1540*/  STL [R1+0x20], R20 ;  /* 0x0000201401007387 */ /* 0x0007ea0000100800 */
[----:B------:R-:W4:Y:S08]  /*1550*/  @P1 LDC R11, c[0x0][0x44c] ;  /* 0x00011300ff0b1b82 */ /* 0x000f300000000800 */
[----:B------:R-:W0:Y:S01]  /*1560*/  @P1 LDC R12, c[0x0][0x450] ;  /* 0x00011400ff0c1b82 */ /* 0x000e220000000800 */
[----:B-1----:R-:W-:Y:S01]  /*1570*/  ISETP.GE.AND P2, PT, R5, 0x1, PT ;  /* 0x000000010500780c */ /* 0x002fe20003f46270 */
[----:B--2---:R-:W-:-:S02]  /*1580*/  @P0 IMAD.IADD R24, R3, 0x1, -R0 ;  /* 0x0000000103180824 */ /* 0x004fc400078e0a00 */
[----:B------:R-:W-:Y:S02]  /*1590*/  VIADD R0, R20, 0xbf ;  /* 0x000000bf14007836 */ /* 0x000fe40000000000 */
[----:B------:R-:W-:Y:S02]  /*15a0*/  IMAD.IADD R14, R15, 0x1, R24 ;  /* 0x000000010f0e7824 */ /* 0x000fe400078e0218 */
[----:B----4-:R-:W-:-:S03]  /*15b0*/  @P1 IMAD.HI.U32 R3, R0, R11, RZ ;  /* 0x0000000b00031227 */ /* 0x010fc600078e00ff */
[----:B------:R3:W-:Y:S01]  /*15c0*/  STL [R1+0x10], R14 ;  /* 0x0000100e01007387 */ /* 0x0007e20000100800 */
[----:B------:R-:W-:Y:S01]  /*15d0*/  IMAD.MOV.U32 R7, RZ, RZ, R0 ;  /* 0x000000ffff077224 */ /* 0x000fe200078e0000 */
[----:B0-----:R-:W-:Y:S01]  /*15e0*/  @P1 SHF.R.U32.HI R7, RZ, R12, R3 ;  /* 0x0000000cff071219 */ /* 0x001fe20000011603 */
[C---:B------:R-:W-:Y:S01]  /*15f0*/  VIADD R0, R14.reuse, 0x7f ;  /* 0x0000007f0e007836 */ /* 0x040fe20000000000 */
[----:B------:R-:W-:-:S04]  /*1600*/  IADD3 R90, R14, 0x1, -R157 ;  /* 0x000000010e5a7810 */ /* 0x000fc80007ffe89d */
[----:B------:R-:W-:Y:S01]  /*1610*/  SHF.R.S32.HI R3, RZ, 0x1f, R0 ;  /* 0x0000001fff037819 */ /* 0x000fe20000011400 */
[----:B------:R-:W-:-:S03]  /*1620*/  IMAD.IADD R9, R90, 0x1, R7 ;  /* 0x000000015a097824 */ /* 0x000fc600078e0207 */
[----:B------:R-:W-:Y:S01]  /*1630*/  LEA.HI R3, R3, R0, RZ, 0x7 ;  /* 0x0000000003037211 */ /* 0x000fe200078f38ff */
[----:B------:R-:W-:-:S03]  /*1640*/  IMAD.IADD R4, R9, 0x1, R4 ;  /* 0x0000000109047824 */ /* 0x000fc600078e0204 */
[----:B------:R-:W-:Y:S01]  /*1650*/  SHF.R.S32.HI R91, RZ, 0x7, R3 ;  /* 0x00000007ff5b7819 */ /* 0x000fe20000011403 */
[----:B---3--:R-:W-:Y:S06]  /*1660*/  @!P2 BRA `(.L_x_13478) ;  /* 0x000000000048a947 */ /* 0x008fec0003800000 */
        /* <DEDUP_REMOVED lines=11> */
.L_x_13480:
[----:B------:R-:W-:-:S13]  /*1720*/  ISETP.NE.AND P0, PT, R5, 0x1, PT ;  /* 0x000000010500780c */ /* 0x000fda0003f05270 */
[----:B------:R-:W0:Y:S02]  /*1730*/  @P0 LDC.64 R6, c[0x0][0x9e8] ;  /* 0x00027a00ff060b82 */ /* 0x000e240000000a00 */
[----:B0-----:R-:W-:-:S05]  /*1740*/  @P0 IMAD.HI.U32 R6, R0, R6, RZ ;  /* 0x0000000600060227 */ /* 0x001fca00078e00ff */
[----:B------:R-:W-:-:S07]  /*1750*/  @P0 SHF.R.U32.HI R0, RZ, R7, R6 ;  /* 0x00000007ff000219 */ /* 0x000fce0000011606 */
.L_x_13481:
[----:B------:R-:W-:Y:S05]  /*1760*/  BSYNC B0 ;  /* 0x0000000000007941 */ /* 0x000fea0003800000 */
.L_x_13479:
[----:B------:R-:W-:-:S05]  /*1770*/  IMAD R3, R0, R5, R5 ;  /* 0x0000000500037224 */ /* 0x000fca00078e0205 */
[----:B------:R-:W-:-:S07]  /*1780*/  VIMNMX R4, R4, R3, PT ;  /* 0x0000000304047248 */ /* 0x000fce0003fe0100 */
.L_x_13478:
[----:B------:R-:W0:Y:S01]  /*1790*/  @P1 LDC R0, c[0x0][0x44c] ;  /* 0x00011300ff001b82 */ /* 0x000e220000000800 */
[----:B------:R-:W-:Y:S01]  /*17a0*/  VIADD R4, R4, 0x7f ;  /* 0x0000007f04047836 */ /* 0x000fe20000000000 */
[----:B------:R-:W-:Y:S01]  /*17b0*/  ULDC UR4, c[0x0][0x9dc] ;  /* 0x0002770000047ab9 */ /* 0x000fe20000000800 */
[----:B------:R-:W-:Y:S02]  /*17c0*/  IMAD.MOV.U32 R7, RZ, RZ, R20 ;  /* 0x000000ffff077224 */ /* 0x000fe400078e0014 */
[----:B------:R-:W-:Y:S01]  /*17d0*/  IMAD.IADD R92, R14, 0x1, -R157 ;  /* 0x000000010e5c7824 */ /* 0x000fe200078e0a9d */
[----:B------:R-:W-:Y:S02]  /*17e0*/  SHF.R.S32.HI R3, RZ, 0x1f, R4 ;  /* 0x0000001fff037819 */ /* 0x000fe40000011404 */
[----:B------:R-:W1:Y:S02]  /*17f0*/  @P1 LDC R9, c[0x0][0x450] ;  /* 0x00011400ff091b82 */ /* 0x000e640000000800 */
[----:B------:R-:W-:Y:S01]  /*1800*/  LEA.HI R3, R3, R4, RZ, 0x7 ;  /* 0x0000000403037211 */ /* 0x000fe200078f38ff */
[----:B0-----:R-:W-:-:S05]  /*1810*/  @P1 IMAD.HI.U32 R0, R20, R0, RZ ;  /* 0x0000000014001227 */ /* 0x001fca00078e00ff */
[----:B-1----:R-:W-:Y:S02]  /*1820*/  @P1 SHF.R.U32.HI R7, RZ, R9, R0 ;  /* 0x00000009ff071219 */ /* 0x002fe40000011600 */
[----:B------:R-:W-:-:S03]  /*1830*/  SHF.R.S32.HI R0, RZ, 0x7, R3 ;  /* 0x00000007ff007819 */ /* 0x000fc60000011403 */
[----:B------:R-:W-:Y:S01]  /*1840*/  IMAD.IADD R3, R92, 0x1, R7 ;  /* 0x000000015c037824 */ /* 0x000fe200078e0207 */
[----:B------:R-:W-:-:S03]  /*1850*/  VIMNMX R8, R91, R0, PT ;  /* 0x000000005b087248 */ /* 0x000fc60003fe0100 */
        /* <DEDUP_REMOVED lines=12> */
.L_x_13484:
[----:B------:R-:W-:-:S13]  /*1920*/  ISETP.NE.AND P0, PT, R5, 0x1, PT ;  /* 0x000000010500780c */ /* 0x000fda0003f05270 */
[----:B------:R-:W0:Y:S02]  /*1930*/  @P0 LDC.64 R6, c[0x0][0x9e8] ;  /* 0x00027a00ff060b82 */ /* 0x000e240000000a00 */
[----:B0-----:R-:W-:-:S05]  /*1940*/  @P0 IMAD.HI.U32 R4, R3, R6, RZ ;  /* 0x0000000603040227 */ /* 0x001fca00078e00ff */
[----:B------:R-:W-:-:S07]  /*1950*/  @P0 SHF.R.U32.HI R3, RZ, R7, R4 ;  /* 0x00000007ff030219 */ /* 0x000fce0000011604 */
.L_x_13485:
[----:B------:R-:W-:Y:S05]  /*1960*/  BSYNC B0 ;  /* 0x0000000000007941 */ /* 0x000fea0003800000 */
.L_x_13483:
[----:B------:R-:W-:-:S05]  /*1970*/  IMAD R3, R3, R5, RZ ;  /* 0x0000000503037224 */ /* 0x000fca00078e02ff */
[----:B------:R-:W-:-:S07]  /*1980*/  VIMNMX R0, R0, R3, !PT ;  /* 0x0000000300007248 */ /* 0x000fce0007fe0100 */
.L_x_13482:
[----:B------:R-:W-:Y:S01]  /*1990*/  SHF.R.S32.HI R3, RZ, 0x1f, R0 ;  /* 0x0000001fff037819 */ /* 0x000fe20000011400 */
[----:B------:R-:W-:Y:S01]  /*19a0*/  BSSY B0, `(.L_x_13486) ;  /* 0x000002a000007945 */ /* 0x000fe20003800000 */
[----:B------:R-:W-:Y:S02]  /*19b0*/  LOP3.LUT R14, R13, 0xff, RZ, 0xc0, !PT ;  /* 0x000000ff0d0e7812 */ /* 0x000fe400078ec0ff */
[----:B------:R-:W-:Y:S01]  /*19c0*/  LEA.HI R3, R3, R0, RZ, 0x7 ;  /* 0x0000000003037211 */ /* 0x000fe200078f38ff */
[----:B------:R-:W-:Y:S01]  /*19d0*/  IMAD.MOV.U32 R0, RZ, RZ, RZ ;  /* 0x000000ffff007224 */ /* 0x000fe200078e00ff */
[----:B------:R-:W-:Y:S01]  /*19e0*/  SHF.R.U32.HI R4, RZ, 0x10, R13 ;  /* 0x00000010ff047819 */ /* 0x000fe2000001160d */
[----:B------:R0:W-:Y:S01]  /*19f0*/  STL [R1+0x5c], R14 ;  /* 0x00005c0e01007387 */ /* 0x0001e20000100800 */
[----:B------:R-:W-:-:S03]  /*1a00*/  SHF.R.S32.HI R3, RZ, 0x7, R3 ;  /* 0x00000007ff037819 */ /* 0x000fc60000011403 */
[----:B------:R0:W-:Y:S01]  /*1a10*/  STL [R1+0x4c], R4 ;  /* 0x00004c0401007387 */ /* 0x0001e20000100800 */
[----:B------:R-:W-:-:S04]  /*1a20*/  VIMNMX R9, RZ, R3, !PT ;  /* 0x00000003ff097248 */ /* 0x000fc80007fe0100 */
        /* <DEDUP_REMOVED lines=33> */
.L_x_13487:
[----:B------:R-:W-:Y:S05]  /*1c40*/  BSYNC B0 ;  /* 0x0000000000007941 */ /* 0x000fea0003800000 */
.L_x_13486:
        /* <DEDUP_REMOVED lines=36> */
.L_x_13490:
[----:B------:R-:W-:Y:S05]  /*1e90*/  BSYNC B6 ;  /* 0x0000000000067941 */ /* 0x000fea0003800000 */
.L_x_13489:
        /* <DEDUP_REMOVED lines=20> */
.L_x_13492:
[----:B------:R-:W-:Y:S05]  /*1fe0*/  BSYNC B6 ;  /* 0x0000000000067941 */ /* 0x000fea0003800000 */
.L_x_13491:
[----:B------:R-:W-:Y:S01]  /*1ff0*/  ULDC.64 UR4, c[0x0][0x9f8] ;  /* 0x00027e0000047ab9 */ /* 0x000fe20000000a00 */
[----:B------:R-:W2:Y:S01]  /*2000*/  LDL R12, [R1+0x40] ;  /* 0x00004000010c7983 */ /* 0x000ea20000100800 */
[----:B------:R-:W-:Y:S01]  /*2010*/  ISETP.NE.U32.AND P0, PT, RZ, UR4, PT ;  /* 0x00000004ff007c0c */ /* 0x000fe2000bf05070 */
[----:B------:R-:W0:Y:S02]  /*2020*/  LDC.64 R72, c[0x0][0x300] ;  /* 0x0000c000ff487b82 */ /* 0x000e240000000a00 */
[----:B------:R-:W3:Y:S01]  /*2030*/  LDL R14, [R1+0x44] ;  /* 0x00004400010e7983 */ /* 0x000ee20000100800 */
[----:B------:R-:W-:Y:S01]  /*2040*/  ISETP.NE.AND.EX P0, PT, RZ, UR5, PT, P0 ;  /* 0x00000005ff007c0c */ /* 0x000fe2000bf05300 */
[----:B------:R-:W-:Y:S01]  /*2050*/  IMAD.IADD R28, R28, 0x1, R33 ;  /* 0x000000011c1c7824 */ /* 0x000fe200078e0221 */
[----:B------:R-:W-:Y:S01]  /*2060*/  ULDC.64 UR4, c[0x0][0xa08] ;  /* 0x0002820000047ab9 */ /* 0x000fe20000000a00 */
[----:B------:R-:W1:Y:S01]  /*2070*/  S2R R20, SR_TID.X ;  /* 0x0000000000147919 */ /* 0x000e620000002100 */
[----:B------:R-:W-:Y:S01]  /*2080*/  SHF.R.S32.HI R19, RZ, 0x1f, R18 ;  /* 0x0000001fff137819 */ /* 0x000fe20000011412 */
[----:B------:R-:W4:Y:S08]  /*2090*/  LDC R15, c[0x0][0x3f4] ;  /* 0x0000fd00ff0f7b82 */ /* 0x000f300000000800 */
[----:B------:R-:W1:Y:S08]  /*20a0*/  @P0 LDC.64 R4, c[0x0][0x9f8] ;  /* 0x00027e00ff040b82 */ /* 0x000e700000000a00 */
[----:B------:R-:W4:Y:S01]  /*20b0*/  LDC.64 R70, c[0x0][0x3f8] ;  /* 0x0000fe00ff467b82 */ /* 0x000f220000000a00 */
[----:B-1----:R-:W-:-:S05]  /*20c0*/  @P0 IMAD.WIDE R4, R31, 0x4, R4 ;  /* 0x000000041f040825 */ /* 0x002fca00078e0204 */
[----:B------:R1:W3:Y:S01]  /*20d0*/  @P0 LDG.E R31, desc[UR40][R4.64] ;  /* 0x00000028041f0981 */ /* 0x0002e2000c1e1900 */
[----:B------:R-:W-:Y:S01]  /*20e0*/  SHF.R.S32.HI R33, RZ, 0x1f, R28 ;  /* 0x0000001fff217819 */ /* 0x000fe2000001141c */
[CC--:B0-----:R-:W-:Y:S01]  /*20f0*/  IMAD.WIDE.U32 R6, R28.reuse, R72.reuse, RZ ;  /* 0x000000481c067225 */ /* 0x0c1fe200078e00ff */
[----:B------:R-:W-:Y:S02]  /*2100*/  ISETP.NE.U32.AND P0, PT, RZ, UR4, PT ;  /* 0x00000004ff007c0c */ /* 0x000fe4000bf05070 */
[----:B------:R-:W-:Y:S01]  /*2110*/  SHF.R.U32.HI R35, RZ, 0x7, R20 ;  /* 0x00000007ff237819 */ /* 0x000fe20000011614 */
[----:B------:R-:W-:Y:S01]  /*2120*/  IMAD R0, R33, R72, RZ ;  /* 0x0000004821007224 */ /* 0x000fe200078e02ff */
[----:B------:R-:W-:Y:S01]  /*2130*/  ISETP.NE.AND.EX P0, PT, RZ, UR5, PT, P0 ;  /* 0x00000005ff007c0c */ /* 0x000fe2000bf05300 */
[----:B------:R-:W-:Y:S01]  /*2140*/  ULDC.64 UR4, c[0x0][0x308] ;  /* 0x0000c20000047ab9 */ /* 0x000fe20000000a00 */
[----:B------:R-:W-:Y:S01]  /*2150*/  ISETP.NE.AND P6, PT, R35, 0x1, PT ;  /* 0x000000012300780c */ /* 0x000fe20003fc5270 */
[----:B------:R-:W-:Y:S01]  /*2160*/  IMAD R3, R28, R73, R0 ;  /* 0x000000491c037224 */ /* 0x000fe200078e0200 */
[----:B------:R-:W-:-:S03]  /*2170*/  SHF.R.S32.HI R34, RZ, 0x1f, R23 ;  /* 0x0000001fff227819 */ /* 0x000fc60000011417 */
[----:B------:R-:W-:Y:S02]  /*2180*/  IMAD.IADD R7, R7, 0x1, R3 ;  /* 0x0000000107077824 */ /* 0x000fe400078e0203 */
[----:B-1----:R-:W-:-:S04]  /*2190*/  IMAD.WIDE.U32 R4, R32, UR4, R6 ;  /* 0x0000000420047c25 */ /* 0x002fc8000f8e0006 */
[----:B------:R-:W-:Y:S01]  /*21a0*/  IMAD R5, R32, UR5, R5 ;  /* 0x0000000520057c24 */ /* 0x000fe2000f8e0205 */
[----:B------:R-:W-:Y:S01]  /*21b0*/  ULDC.64 UR4, c[0x0][0x310] ;  /* 0x0000c40000047ab9 */ /* 0x000fe20000000a00 */
[----:B------:R-:W-:Y:S01]  /*21c0*/  IMAD.WIDE.U32 R6, R23, R72, R18 ;  /* 0x0000004817067225 */ /* 0x000fe200078e0012 */
[----:B------:R-:W-:-:S03]  /*21d0*/  SHF.R.S32.HI R155, RZ, 0x1f, R154 ;  /* 0x0000001fff9b7819 */ /* 0x000fc6000001149a */
[----:B----4-:R-:W-:Y:S01]  /*21e0*/  IMAD.WIDE.U32 R52, R23, R70, R154 ;  /* 0x0000004617347225 */ /* 0x010fe200078e009a */
[----:B------:R-:W-:-:S03]  /*21f0*/  LOP3.LUT R22, R22, 0xfffffffb, RZ, 0xc0, !PT ;  /* 0xfffffffb16167812 */ /* 0x000fc600078ec0ff */
[----:B------:R-:W-:Y:S02]  /*2200*/  VIADD R65, R18, 0x20 ;  /* 0x0000002012417836 */ /* 0x000fe40000000000 */
[----:B------:R-:W-:Y:S02]  /*2210*/  VIADD R63, R35, 0x8 ;  /* 0x00000008233f7836 */ /* 0x000fe40000000000 */
[----:B------:R-:W-:Y:S02]  /*2220*/  IMAD.SHL.U32 R62, R15, 0x2, RZ ;  /* 0x000000020f3e7824 */ /* 0x000fe400078e00ff */
[C---:B--2---:R-:W-:Y:S01]  /*2230*/  IMAD.SHL.U32 R69, R12.reuse, 0x40, RZ ;  /* 0x000000400c457824 */ /* 0x044fe200078e00ff */
[----:B------:R-:W-:Y:S01]  /*2240*/  LOP3.LUT P1, RZ, R12, 0x4, RZ, 0xc0, !PT ;  /* 0x000000040cff7812 */ /* 0x000fe2000782c0ff */
[----:B------:R-:W-:Y:S01]  /*2250*/  VIADD R12, R23, 0x60 ;  /* 0x00000060170c7836 */ /* 0x000fe20000000000 */
[----:B---3--:R-:W-:Y:S02]  /*2260*/  SHF.R.S32.HI R0, RZ, 0x1f, R31 ;  /* 0x0000001fff007819 */ /* 0x008fe4000001141f */
[----:B------:R-:W-:-:S02]  /*2270*/  SEL R31, R31, RZ, !P0 ;  /* 0x000000ff1f1f7207 */ /* 0x000fc40004000000 */
[----:B------:R-:W-:-:S03]  /*2280*/  SEL R10, R0, RZ, !P0 ;  /* 0x000000ff000a7207 */ /* 0x000fc60004000000 */
[----:B------:R-:W-:Y:S02]  /*2290*/  IMAD.WIDE.U32 R56, R31, UR4, R4 ;  /* 0x000000041f387c25 */ /* 0x000fe4000f8e0004 */
[----:B------:R-:W0:Y:S02]  /*22a0*/  LDC.64 R4, c[0x0][0x408] ;  /* 0x00010200ff047b82 */ /* 0x000e240000000a00 */
[----:B------:R-:W-:Y:S01]  /*22b0*/  IMAD R0, R10, UR4, RZ ;  /* 0x000000040a007c24 */ /* 0x000fe2000f8e02ff */
[----:B------:R-:W-:-:S03]  /*22c0*/  IADD3 R75, P0, R56, R6, RZ ;  /* 0x00000006384b7210 */ /* 0x000fc60007f1e0ff */
[----:B------:R-:W-:Y:S01]  /*22d0*/  IMAD R3, R31, UR5, R0 ;  /* 0x000000051f037c24 */ /* 0x000fe2000f8e0200 */
[----:B------:R-:W-:Y:S05]  /*22e0*/  @!P6 WARPSYNC.ALL ;  /* 0x000000000000e948 */ /* 0x000fea0003800000 */
[----:B------:R-:W-:Y:S01]  /*22f0*/  ULDC.64 UR4, c[0x0][0x330] ;  /* 0x0000cc0000047ab9 */ /* 0x000fe20000000a00 */
[----:B------:R-:W-:Y:S02]  /*2300*/  IMAD R0, R34, R72, RZ ;  /* 0x0000004822007224 */ /* 0x000fe400078e02ff */
[----:B------:R-:W-:-:S04]  /*2310*/  IMAD.WIDE.U32 R8, R32, UR4, R18 ;  /* 0x0000000420087c25 */ /* 0x000fc8000f8e0012 */
[----:B------:R-:W-:Y:S01]  /*2320*/  IMAD R9, R32, UR5, R9 ;  /* 0x0000000520097c24 */ /* 0x000fe2000f8e0209 */
[----:B------:R-:W-:Y:S01]  /*2330*/  ULDC.64 UR4, c[0x0][0x338] ;  /* 0x0000ce0000047ab9 */ /* 0x000fe20000000a00 */
[----:B------:R-:W1:Y:S01]  /*2340*/  S2R R32, SR_TID.X ;  /* 0x0000000000207919 */ /* 0x000e620000002100 */
[----:B------:R-:W-:Y:S02]  /*2350*/  IMAD R11, R23, R73, R0 ;  /* 0x00000049170b7224 */ /* 0x000fe400078e0200 */
[----:B------:R-:W-:Y:S02]  /*2360*/  IMAD.IADD R76, R57, 0x1, R3 ;  /* 0x00000001394c7824 */ /* 0x000fe400078e0203 */
[----:B------:R-:W-:-:S03]  /*2370*/  IMAD R3, R10, UR4, RZ ;  /* 0x000000040a037c24 */ /* 0x000fc6000f8e02ff */
[----:B------:R-:W-:Y:S02]  /*2380*/  IADD3.X R74, R76, R7, R11, P0, !PT ;  /* 0x000000074c4a7210 */ /* 0x000fe400007fe40b */
[----:B------:R-:W-:Y:S01]  /*2390*/  ISETP.GE.AND P0, PT, R18, R15, PT ;  /* 0x0000000f1200720c */ /* 0x000fe20003f06270 */
[----:B------:R-:W-:Y:S02]  /*23a0*/  IMAD R13, R31, UR5, R3 ;  /* 0x000000051f0d7c24 */ /* 0x000fe4000f8e0203 */
[----:B------:R-:W-:Y:S01]  /*23b0*/  IMAD R0, R34, R70, RZ ;  /* 0x0000004622007224 */ /* 0x000fe200078e02ff */
[----:B------:R-:W-:Y:S01]  /*23c0*/  SEL R3, R15, RZ, P0 ;  /* 0x000000ff0f037207 */ /* 0x000fe20000000000 */
[----:B------:R-:W-:Y:S01]  /*23d0*/  IMAD.WIDE.U32 R54, R31, UR4, R8 ;  /* 0x000000041f367c25 */ /* 0x000fe2000f8e0008 */
[----:B------:R-:W-:Y:S01]  /*23e0*/  SHF.R.S32.HI R64, RZ, 0x1f, R12 ;  /* 0x0000001fff407819 */ /* 0x000fe2000001140c */
[----:B------:R-:W-:Y:S02]  /*23f0*/  ULDC UR4, c[0x0][0x2f4] ;  /* 0x0000bd0000047ab9 */ /* 0x000fe40000000800 */
[----:B------:R-:W-:-:S02]  /*2400*/  IMAD R7, R23, R71, R0 ;  /* 0x0000004717077224 */ /* 0x000fc400078e0200 */
[----:B0-----:R-:W-:Y:S02]  /*2410*/  IMAD R0, R34, R4, RZ ;  /* 0x0000000422007224 */ /* 0x001fe400078e02ff */
[----:B------:R-:W-:Y:S02]  /*2420*/  IMAD.IADD R3, R18, 0x1, R3 ;  /* 0x0000000112037824 */ /* 0x000fe400078e0203 */
[----:B------:R-:W-:-:S04]  /*2430*/  IMAD.WIDE.U32 R30, R23, R70, R18 ;  /* 0x00000046171e7225 */ /* 0x000fc800078e0012 */
[----:B------:R-:W-:-:S04]  /*2440*/  IMAD.WIDE.U32 R20, R23, R4, R154 ;  /* 0x0000000417147225 */ /* 0x000fc800078e009a */
[C---:B------:R-:W-:Y:S01]  /*2450*/  IMAD R9, R23.reuse, R5, R0 ;  /* 0x0000000517097224 */ /* 0x040fe200078e0200 */
[----:B------:R-:W-:Y:S01]  /*2460*/  SHF.R.S32.HI R0, RZ, 0x1f, R3 ;  /* 0x0000001fff007819 */ /* 0x000fe20000011403 */
[----:B------:R-:W-:-:S04]  /*2470*/  IMAD.WIDE.U32 R10, R23, R4, R18 ;  /* 0x00000004170a7225 */ /* 0x000fc800078e0012 */
[----:B------:R-:W-:Y:S02]  /*2480*/  IMAD.SHL.U32 R12, R12, 0x40, RZ ;  /* 0x000000400c0c7824 */ /* 0x000fe400078e00ff */
[----:B------:R-:W-:Y:S02]  /*2490*/  IMAD.IADD R53, R53, 0x1, R7 ;  /* 0x0000000135357824 */ /* 0x000fe400078e0207 */
[----:B------:R-:W-:Y:S01]  /*24a0*/  IMAD.IADD R31, R7, 0x1, R31 ;  /* 0x00000001071f7824 */ /* 0x000fe200078e021f */
[----:B-----5:R-:W-:Y:S01]  /*24b0*/  SHF.R.S32.HI R7, RZ, 0x1f, R2 ;  /* 0x0000001fff077819 */ /* 0x020fe20000011402 */
[----:B-1----:R-:W-:Y:S01]  /*24c0*/  VIADD R36, R32, 0xffffff80 ;  /* 0xffffff8020247836 */ /* 0x002fe20000000000 */
[----:B------:R-:W-:Y:S01]  /*24d0*/  LEA.HI R0, R0, R3, RZ, 0x3 ;  /* 0x0000000300007211 */ /* 0x000fe200078f18ff */
[----:B------:R-:W-:Y:S01]  /*24e0*/  IMAD.IADD R21, R21, 0x1, R9 ;  /* 0x0000000115157824 */ /* 0x000fe200078e0209 */
[----:B------:R-:W-:Y:S01]  /*24f0*/  LOP3.LUT R12, R12, 0x1c0, RZ, 0xc0, !PT ;  /* 0x000001c00c0c7812 */ /* 0x000fe200078ec0ff */
[----:B------:R-:W-:Y:S01]  /*2500*/  IMAD.IADD R11, R9, 0x1, R11 ;  /* 0x00000001090b7824 */ /* 0x000fe200078e020b */
[----:B------:R-:W-:Y:S01]  /*2510*/  LOP3.LUT R69, R69, 0x1c0, RZ, 0xc0, !PT ;  /* 0x000001c045457812 */ /* 0x000fe200078ec0ff */
[C---:B------:R-:W-:Y:S01]  /*2520*/  IMAD R3, R7.reuse, R70, RZ ;  /* 0x0000004607037224 */ /* 0x040fe200078e02ff */
[----:B------:R-:W-:Y:S01]  /*2530*/  SHF.L.U64.HI R68, R4, 0x7, R5 ;  /* 0x0000000704447819 */ /* 0x000fe20000010205 */
[-C--:B------:R-:W-:Y:S01]  /*2540*/  IMAD R7, R7, R4.reuse, RZ ;  /* 0x0000000407077224 */ /* 0x080fe200078e02ff */
[----:B------:R-:W-:Y:S01]  /*2550*/  SHF.R.S32.HI R32, RZ, 0x1f, R36 ;  /* 0x0000001fff207819 */ /* 0x000fe20000011424 */
[----:B------:R-:W-:-:S04]  /*2560*/  IMAD.WIDE.U32 R20, R2, R4, R20 ;  /* 0x0000000402147225 */ /* 0x000fc800078e0014 */
[----:B------:R-:W-:-:S04]  /*2570*/  IMAD.WIDE.U32 R10, R2, R4, R10 ;  /* 0x00000004020a7225 */ /* 0x000fc800078e000a */
[----:B------:R-:W-:Y:S01]  /*2580*/  IMAD.SHL.U32 R67, R4, 0x80, RZ ;  /* 0x0000008004437824 */ /* 0x000fe200078e00ff */
[----:B------:R-:W-:Y:S01]  /*2590*/  LOP3.LUT R4, R12, 0x38, R0, 0xf8, !PT ;  /* 0x000000380c047812 */ /* 0x000fe200078ef800 */
[----:B------:R-:W-:Y:S01]  /*25a0*/  VIADD R12, R23, 0x60 ;  /* 0x00000060170c7836 */ /* 0x000fe20000000000 */
[----:B------:R-:W-:Y:S01]  /*25b0*/  SHF.R.U32.HI R66, RZ, 0x3, R69 ;  /* 0x00000003ff427819 */ /* 0x000fe20000011645 */
[----:B------:R-:W-:Y:S01]  /*25c0*/  IMAD R59, R2, R71, R3 ;  /* 0x00000047023b7224 */ /* 0x000fe200078e0203 */
[----:B------:R-:W-:Y:S02]  /*25d0*/  LOP3.LUT R3, R69, 0x18, R18, 0xf8, !PT ;  /* 0x0000001845037812 */ /* 0x000fe400078ef812 */
[----:B------:R-:W-:Y:S01]  /*25e0*/  LEA.HI R32, R32, R36, RZ, 0x5 ;  /* 0x0000002420207211 */ /* 0x000fe200078f28ff */
[----:B------:R-:W-:Y:S01]  /*25f0*/  IMAD.SHL.U32 R12, R12, 0x40, RZ ;  /* 0x000000400c0c7824 */ /* 0x000fe200078e00ff */
[----:B------:R-:W-:Y:S02]  /*2600*/  LOP3.LUT R3, R3, R66, RZ, 0x3c, !PT ;  /* 0x0000004203037212 */ /* 0x000fe400078e3cff */
[----:B------:R-:W-:-:S02]  /*2610*/  SHF.R.S32.HI R32, RZ, 0x5, R32 ;  /* 0x00000005ff207819 */ /* 0x000fc40000011420 */
[----:B------:R-:W-:Y:S01]  /*2620*/  LOP3.LUT R12, R12, 0x1c0, RZ, 0xc0, !PT ;  /* 0x000001c00c0c7812 */ /* 0x000fe200078ec0ff */
[----:B------:R-:W-:Y:S02]  /*2630*/  IMAD R7, R2, R5, R7 ;  /* 0x0000000502077224 */ /* 0x000fe400078e0207 */
[----:B------:R-:W-:Y:S01]  /*2640*/  IMAD R61, R32, 0x200, R3 ;  /* 0x00000200203d7824 */ /* 0x000fe200078e0203 */
[----:B------:R-:W-:Y:S02]  /*2650*/  LOP3.LUT R3, R69, 0x38, R0, 0xf8, !PT ;  /* 0x0000003845037812 */ /* 0x000fe400078ef800 */
[----:B------:R-:W-:Y:S02]  /*2660*/  SHF.R.U32.HI R12, RZ, 0x3, R12 ;  /* 0x00000003ff0c7819 */ /* 0x000fe4000001160c */
[----:B------:R-:W-:Y:S01]  /*2670*/  @P1 LOP3.LUT R22, R22, 0x4, RZ, 0xfc, !PT ;  /* 0x0000000416161812 */ /* 0x000fe200078efcff */
[----:B------:R-:W-:Y:S01]  /*2680*/  IMAD.WIDE.U32 R52, R2, R70, R52 ;  /* 0x0000004602347225 */ /* 0x000fe200078e0034 */
[----:B------:R-:W-:-:S02]  /*2690*/  IADD3 R8, P1, R23, R28, RZ ;  /* 0x0000001c17087210 */ /* 0x000fc40007f3e0ff */
[----:B------:R-:W-:Y:S01]  /*26a0*/  LOP3.LUT R3, R3, R66, RZ, 0x3c, !PT ;  /* 0x0000004203037212 */ /* 0x000fe200078e3cff */
[----:B------:R-:W-:Y:S01]  /*26b0*/  IMAD.IADD R58, R21, 0x1, R7 ;  /* 0x00000001153a7824 */ /* 0x000fe200078e0207 */
[----:B------:R-:W-:Y:S01]  /*26c0*/  LOP3.LUT R12, R4, R12, RZ, 0x3c, !PT ;  /* 0x0000000c040c7212 */ /* 0x000fe200078e3cff */
[----:B------:R-:W-:Y:S01]  /*26d0*/  IMAD.IADD R28, R7, 0x1, R11 ;  /* 0x00000001071c7824 */ /* 0x000fe200078e020b */
[----:B------:R-:W-:Y:S01]  /*26e0*/  LOP3.LUT R7, R0, 0xfffffff8, RZ, 0xc0, !PT ;  /* 0xfffffff800077812 */ /* 0x000fe200078ec0ff */
[----:B------:R-:W-:Y:S01]  /*26f0*/  IMAD.WIDE.U32 R30, R2, R70, R30 ;  /* 0x00000046021e7225 */ /* 0x000fe200078e001e */
[----:B------:R-:W-:Y:S02]  /*2700*/  SHF.L.U64.HI R73, R72, 0x7, R73 ;  /* 0x0000000748497819 */ /* 0x000fe40000010249 */
[----:B------:R-:W-:Y:S01]  /*2710*/  SHF.L.U64.HI R71, R70, 0x7, R71 ;  /* 0x0000000746477819 */ /* 0x000fe20000010247 */
[----:B------:R-:W-:Y:S01]  /*2720*/  IMAD.X R9, R34, 0x1, R33, P1 ;  /* 0x0000000122097824 */ /* 0x000fe200008e0621 */
[----:B------:R-:W-:Y:S01]  /*2730*/  SHF.R.S32.HI R6, RZ, 0x3, R0 ;  /* 0x00000003ff067819 */ /* 0x000fe20000011400 */
[----:B------:R-:W-:Y:S01]  /*2740*/  IMAD.IADD R60, R53, 0x1, R59 ;  /* 0x00000001353c7824 */ /* 0x000fe200078e023b */
[----:B------:R-:W-:Y:S01]  /*2750*/  ISETP.GE.AND P1, PT, R18, UR4, PT ;  /* 0x0000000412007c0c */ /* 0x000fe2000bf26270 */
[----:B------:R-:W-:Y:S01]  /*2760*/  IMAD R4, R32, 0x200, R3 ;  /* 0x0000020020047824 */ /* 0x000fe200078e0203 */
[----:B------:R-:W-:Y:S01]  /*2770*/  @!P6 BAR.SYNC.DEFER_BLOCKING 0x9, 0x100 ;  /* 0x024400000000eb1d */ /* 0x000fe20000010000 */
[----:B------:R-:W-:Y:S01]  /*2780*/  IMAD.SHL.U32 R72, R72, 0x80, RZ ;  /* 0x0000008048487824 */ /* 0x000fe200078e00ff */
[----:B------:R-:W-:Y:S01]  /*2790*/  ISETP.GE.AND P2, PT, R65, UR4, PT ;  /* 0x0000000441007c0c */ /* 0x000fe2000bf46270 */
[----:B------:R-:W-:Y:S01]  /*27a0*/  IMAD.SHL.U32 R70, R70, 0x80, RZ ;  /* 0x0000008046467824 */ /* 0x000fe200078e00ff */
[----:B------:R-:W-:Y:S01]  /*27b0*/  SHF.R.S32.HI R5, RZ, 0x1f, R7 ;  /* 0x0000001fff057819 */ /* 0x000fe20000011407 */
[----:B------:R-:W-:-:S02]  /*27c0*/  IMAD.IADD R59, R59, 0x1, R31 ;  /* 0x000000013b3b7824 */ /* 0x000fc400078e021f */
[----:B------:R-:W-:Y:S02]  /*27d0*/  IMAD.IADD R3, R14, 0x1, R12 ;  /* 0x000000010e037824 */ /* 0x000fe400078e020c */
[----:B------:R-:W-:-:S07]  /*27e0*/  IMAD.IADD R0, R55, 0x1, R13 ;  /* 0x0000000137007824 */ /* 0x000fce00078e020d */
.L_x_13542:
[----:B------:R-:W2:Y:S01]  /*27f0*/  LDL R34, [R1+0x40] ;  /* 0x0000400001227983 */ /* 0x000ea20000100800 */
[----:B0-----:R-:W0:Y:S01]  /*2800*/  LDC.64 R84, c[0x0][0x300] ;  /* 0x0000c000ff547b82 */ /* 0x001e220000000a00 */
[----:B------:R-:W-:Y:S01]  /*2810*/  VIADD R32, R26, 0xffffffff ;  /* 0xffffffff1a207836 */ /* 0x000fe20000000000 */
[----:B------:R-:W-:Y:S01]  /*2820*/  LOP3.LUT R22, R22, 0xfffffffd, RZ, 0xc0, !PT ;  /* 0xfffffffd16167812 */ /* 0x000fe200078ec0ff */
[----:B------:R-:W-:Y:S05]  /*2830*/  YIELD ;  /* 0x0000000000007946 */ /* 0x000fea0003800000 */
[----:B------:R-:W-:Y:S01]  /*2840*/  SHF.R.S32.HI R77, RZ, 0x1f, R32 ;  /* 0x0000001fff4d7819 */ /* 0x000fe20000011420 */
[----:B------:R-:W1:Y:S01]  /*2850*/  LDC.64 R78, c[0x0][0x2e8] ;  /* 0x0000ba00ff4e7b82 */ /* 0x000e620000000a00 */
[-C--:B------:R-:W-:Y:S01]  /*2860*/  IMAD R13, R73, R32.reuse, RZ ;  /* 0x00000020490d7224 */ /* 0x080fe200078e02ff */
[----:B------:R-:W-:Y:S01]  /*2870*/  BSSY B0, `(.L_x_13493) ;  /* 0x00002d3000007945 */ /* 0x000fe20003800000 */
[----:B------:R-:W-:-:S04]  /*2880*/  IMAD.WIDE.U32 R14, R72, R32, RZ ;  /* 0x00000020480e7225 */ /* 0x000fc800078e00ff */
[----:B------:R-:W-:Y:S01]  /*2890*/  IMAD R13, R77, R72, R13 ;  /* 0x000000484d0d7224 */ /* 0x000fe200078e020d */
[----:B------:R-:W3:Y:S01]  /*28a0*/  LDC R86, c[0x0][0x3f4] ;  /* 0x0000fd00ff567b82 */ /* 0x000ee20000000800 */
[----:B------:R-:W-:Y:S01]  /*28b0*/  IMAD.MOV.U32 R82, RZ, RZ, R14 ;  /* 0x000000ffff527224 */ /* 0x000fe200078e000e */
[----:B------:R-:W-:Y:S01]  /*28c0*/  IADD3 R26, P3, R75, R14, RZ ;  /* 0x0000000e4b1a7210 */ /* 0x000fe20007f7e0ff */
[----:B------:R-:W-:Y:S02]  /*28d0*/  IMAD.IADD R83, R15, 0x1, R13 ;  /* 0x000000010f537824 */ /* 0x000fe400078e020d */
[----:B0-----:R-:W-:-:S04]  /*28e0*/  IMAD.WIDE.U32 R12, R84, 0x60, R82 ;  /* 0x00000060540c7825 */ /* 0x001fc800078e0052 */
[----:B------:R-:W-:Y:S01]  /*28f0*/  IMAD R33, R85, 0x60, RZ ;  /* 0x0000006055217824 */ /* 0x000fe200078e02ff */
[----:B------:R-:W-:Y:S01]  /*2900*/  IADD3 R15, P4, R75, R12, RZ ;  /* 0x0000000c4b0f7210 */ /* 0x000fe20007f9e0ff */
[----:B------:R-:W-:-:S03]  /*2910*/  IMAD R12, R152, 0x2000, R61 ;  /* 0x00002000980c7824 */ /* 0x000fc600078e023d */
[----:B------:R-:W-:Y:S01]  /*2920*/  IADD3.X R14, R74, R13, R33, P4, !PT ;  /* 0x0000000d4a0e7210 */ /* 0x000fe200027fe421 */
[----:B------:R-:W-:Y:S01]  /*2930*/  IMAD.X R13, R83, 0x1, R74, P3 ;  /* 0x00000001530d7824 */ /* 0x000fe200018e064a */
[-C--:B-1----:R-:W-:Y:S01]  /*2940*/  LEA R38, P3, R26, R78.reuse, 0x1 ;  /* 0x0000004e1a267211 */ /* 0x082fe200078608ff */
[C---:B------:R-:W-:Y:S01]  /*2950*/  VIADD R80, R12.reuse, 0x20 ;  /* 0x000000200c507836 */ /* 0x040fe20000000000 */
[C---:B------:R-:W-:Y:S01]  /*2960*/  LEA R36, P4, R15.reuse, R78, 0x1 ;  /* 0x0000004e0f247211 */ /* 0x040fe200078808ff */
[----:B------:R-:W-:Y:S01]  /*2970*/  IMAD R81, R12, 0x2, R25 ;  /* 0x000000020c517824 */ /* 0x000fe200078e0219 */
[-C--:B------:R-:W-:Y:S01]  /*2980*/  LEA.HI.X R39, R26, R79.reuse, R13, 0x1, P3 ;  /* 0x0000004f1a277211 */ /* 0x080fe200018f0c0d */
[----:B------:R-:W-:Y:S01]  /*2990*/  IMAD.MOV.U32 R26, RZ, RZ, R32 ;  /* 0x000000ffff1a7224 */ /* 0x000fe200078e0020 */
[----:B---3--:R-:W-:Y:S02]  /*29a0*/  ISETP.GE.AND P3, PT, R86, 0x1, PT ;  /* 0x000000015600780c */ /* 0x008fe40003f66270 */
[----:B------:R-:W-:-:S02]  /*29b0*/  LEA.HI.X R37, R15, R79, R14, 0x1, P4 ;  /* 0x0000004f0f257211 */ /* 0x000fc400020f0c0e */
[----:B------:R-:W-:-:S13]  /*29c0*/  ISETP.GT.AND P4, PT, R32, R27, PT ;  /* 0x0000001b2000720c */ /* 0x000fda0003f84270 */
[----:B------:R-:W-:Y:S02]  /*29d0*/  @P4 LOP3.LUT R22, R22, 0x2, RZ, 0xfc, !PT ;  /* 0x0000000216164812 */ /* 0x000fe400078efcff */
[----:B--2---:R-:W-:-:S13]  /*29e0*/  LOP3.LUT P5, RZ, R34, 0x4, RZ, 0xc0, !PT ;  /* 0x0000000422ff7812 */ /* 0x004fda00078ac0ff */
[----:B------:R-:W-:-:S04]  /*29f0*/  @P5 VIADD R80, R12, 0xffffffe0 ;  /* 0xffffffe00c505836 */ /* 0x000fc80000000000 */
[----:B------:R-:W-:Y:S01]  /*2a00*/  IMAD R80, R80, 0x2, R25 ;  /* 0x0000000250507824 */ /* 0x000fe200078e0219 */
[----:B------:R-:W-:Y:S06]  /*2a10*/  @!P3 BRA `(.L_x_13494) ;  /* 0x000000280070b947 */ /* 0x000fec0003800000 */
        /* <DEDUP_REMOVED lines=13> */
[----:B------:R0:W5:Y:S01]  /*2af0*/  LDL R89, [R1+0x1c] ;  /* 0x00001c0001597983 */ /* 0x0001620000100800 */
        /* <DEDUP_REMOVED lines=10> */
[----:B0-----:R-:W-:Y:S06]  /*2ba0*/  @P4 BRA `(.L_x_13497) ;  /* 0x0000000000504947 */ /* 0x001fec0003800000 */
        /* <DEDUP_REMOVED lines=16> */
[----:B------:R0:W5:Y:S02]  /*2cb0*/  @!P3 LDG.E.64 R82, desc[UR40][R14.64] ;  /* 0x000000280e52b981 */ /* 0x000164000c1e1b00 */
[----:B-----5:R-:W-:-:S13]  /*2cc0*/  ISETP.GE.AND P3, PT, R89, R86, PT ;  /* 0x000000565900720c */ /* 0x020fda0003f66270 */
[----:B------:R0:W5:Y:S04]  /*2cd0*/  @!P3 LDG.E.64 R48, desc[UR40][R12.64+0x20] ;  /* 0x000020280c30b981 */ /* 0x000168000c1e1b00 */
[----:B------:R0:W5:Y:S02]  /*2ce0*/  @!P3 LDG.E.64 R50, desc[UR40][R14.64+0x20] ;  /* 0x000020280e32b981 */ /* 0x000164000c1e1b00 */
.L_x_13497:
[----:B------:R-:W-:Y:S05]  /*2cf0*/  BSYNC B1 ;  /* 0x0000000000017941 */ /* 0x000fea0003800000 */
.L_x_13496:
        /* <DEDUP_REMOVED lines=34> */
.L_x_13499:
[----:B------:R-:W-:Y:S05]  /*2f20*/  BSYNC B1 ;  /* 0x0000000000017941 */ /* 0x000fea0003800000 */
.L_x_13498:
        /* <DEDUP_REMOVED lines=23> */
[----:B------:R-:W-:-:S04]  /*30a0*/  PRMT R45, R12, 0x5410, R13 ;  /* 0x000054100c2d7816 */ /* 0x000fc8000000000d */
[----:B------:R-:W-:Y:S02]  /*30b0*/  PRMT R47, R14, 0x5410, R15 ;  /* 0x000054100e2f7816 */ /* 0x000fe4000000000f */
[----:B--2---:R-:W-:-:S13]  /*30c0*/  ISETP.NE.AND P3, PT, R77, 0x3, PT ;  /* 0x000000034d00780c */ /* 0x004fda0003f65270 */
[----:B------:R-:W-:Y:S05]  /*30d0*/  @!P3 BRA `(.L_x_13500) ;  /* 0x000000000004b947 */ /* 0x000fea0003800000 */
[----:B------:R-:W-:Y:S01]  /*30e0*/  BPT.TRAP 0x1 ;  /* 0x000000040000795c */ /* 0x000fe20000300000 */
.L_x_13500:
[----:B------:R-:W2:Y:S01]  /*30f0*/  LDL R12, [R1+0x18] ;  /* 0x00001800010c7983 */ /* 0x000ea20000100800 */
[----:B------:R-:W-:Y:S01]  /*3100*/  IMAD R77, R152, 0x8, R16 ;  /* 0x00000008984d7824 */ /* 0x000fe200078e0210 */
[----:B------:R-:W-:Y:S01]  /*3110*/  BSSY B1, `(.L_x_13501) ;  /* 0x0000004000017945 */ /* 0x000fe20003800000 */
[----:B--2---:R-:W-:-:S04]  /*3120*/  SHF.L.U32 R89, R12, 0x1f, RZ ;  /* 0x0000001f0c597819 */ /* 0x004fc800000006ff */
[----:B------:R-:W0:Y:S02]  /*3130*/  SYNCS.PHASECHK.TRANS64.TRYWAIT P6, [R77+URZ+0x16890], R89 ;  /* 0x016890594d0075a7 */ /* 0x000e2400080c017f */
[----:B0-----:R-:W-:Y:S05]  /*3140*/  @!P6 BRA `(.L_x_13502) ;  /* 0x000001c0000ce947 */ /* 0x001fea0003800000 */
.L_x_13839:
[----:B------:R-:W-:Y:S05]  /*3150*/  BSYNC B1 ;  /* 0x0000000000017941 */ /* 0x000fea0003800000 */
.L_x_13501:
        /* <DEDUP_REMOVED lines=8> */
[----:B------:R-:W-:Y:S01]  /*31e0*/  SHF.R.U64 R95, R78, 0x10, R79 ;  /* 0x000000104e5f7819 */ /* 0x000fe2000000124f */
[----:B--2---:R-:W-:Y:S01]  /*31f0*/  IMAD.MOV.U32 R78, RZ, RZ, R15 ;  /* 0x000000ffff4e7224 */ /* 0x004fe200078e000f */
[--C-:B------:R-:W-:Y:S01]  /*3200*/  SHF.R.U64 R94, R82, 0x10, R83.reuse ;  /* 0x00000010525e7819 */ /* 0x100fe20000001253 */
[--C-:B------:R-:W-:Y:S01]  /*3210*/  HADD2.F32 R15, -RZ, R13.reuse.H1_H1 ;  /* 0x3000000dff0f7230 */ /* 0x100fe20000004100 */
[----:B------:R-:W-:Y:S01]  /*3220*/  SHF.R.U32.HI R87, RZ, 0x10, R83 ;  /* 0x00000010ff577819 */ /* 0x000fe20000011653 */
[----:B------:R-:W-:Y:S01]  /*3230*/  HADD2.F32 R13, -RZ, R13.H0_H0 ;  /* 0x2000000dff0d7230 */ /* 0x000fe20000004100 */
[----:B------:R-:W-:Y:S01]  /*3240*/  SHF.R.U32.HI R93, RZ, 0x10, R79 ;  /* 0x00000010ff5d7819 */ /* 0x000fe2000001164f */
[----:B------:R-:W-:Y:S02]  /*3250*/  HADD2.F32 R94, -RZ, R94.H0_H0 ;  /* 0x2000005eff5e7230 */ /* 0x000fe40000004100 */
[----:B------:R-:W-:Y:S02]  /*3260*/  HADD2.F32 R87, -RZ, R87.H0_H0 ;  /* 0x20000057ff577230 */ /* 0x000fe40000004100 */
[----:B------:R-:W-:-:S02]  /*3270*/  HADD2.F32 R79, -RZ, R78.H1_H1 ;  /* 0x3000004eff4f7230 */ /* 0x000fc40000004100 */
[-C--:B------:R-:W-:Y:S01]  /*3280*/  FMUL.FTZ R96, R15, R94.reuse ;  /* 0x0000005e0f607220 */ /* 0x080fe20000410000 */
[----:B------:R-:W-:Y:S02]  /*3290*/  HADD2.F32 R82, -RZ, R95.H0_H0 ;  /* 0x2000005fff527230 */ /* 0x000fe40000004100 */
[----:B------:R-:W-:Y:S01]  /*32a0*/  FMUL.FTZ R94, R13, R94 ;  /* 0x0000005e0d5e7220 */ /* 0x000fe20000410000 */
[----:B------:R-:W-:Y:S02]  /*32b0*/  HADD2.F32 R78, -RZ, R78.H0_H0 ;  /* 0x2000004eff4e7230 */ /* 0x000fe40000004100 */
[----:B------:R-:W-:Y:S02]  /*32c0*/  HADD2.F32 R83, -RZ, R93.H0_H0 ;  /* 0x2000005dff537230 */ /* 0x000fe40000004100 */
[-C--:B------:R-:W-:Y:S01]  /*32d0*/  FMUL.FTZ R93, R79, R87.reuse ;  /* 0x000000574f5d7220 */ /* 0x080fe20000410000 */
[-C--:B------:R-:W-:Y:S01]  /*32e0*/  FFMA.FTZ R13, R13, R82.reuse, -R96 ;  /* 0x000000520d0d7223 */ /* 0x080fe20000010860 */
[C---:B------:R-:W-:Y:S01]  /*32f0*/  FMUL.FTZ R98, R78.reuse, R87 ;  /* 0x000000574e627220 */ /* 0x040fe20000410000 */
[----:B------:R-:W-:Y:S01]  /*3300*/  FFMA.FTZ R94, R15, R82, R94 ;  /* 0x000000520f5e7223 */ /* 0x000fe2000001005e */
[----:B------:R-:W-:Y:S01]  /*3310*/  FFMA.FTZ R96, R78, R83, -R93 ;  /* 0x000000534e607223 */ /* 0x000fe2000001085d */
[----:B------:R-:W-:-:S02]  /*3320*/  HADD2.F32 R82, -RZ, R100.H0_H0 ;  /* 0x20000064ff527230 */ /* 0x000fc40000004100 */
[----:B------:R-:W-:Y:S01]  /*3330*/  FFMA.FTZ R97, R79, R83, R98 ;  /* 0x000000534f617223 */ /* 0x000fe20000010062 */
[----:B------:R-:W-:Y:S01]  /*3340*/  HADD2.F32 R87, -RZ, R100.H1_H1 ;  /* 0x30000064ff577230 */ /* 0x000fe20000004100 */
[----:B------:R-:W-:Y:S01]  /*3350*/  F2FP.F16.F32.PACK_AB R13, R94, R13 ;  /* 0x0000000d5e0d723e */ /* 0x000fe200000000ff */
[----:B------:R-:W-:Y:S02]  /*3360*/  HADD2.F32 R15, -RZ, R12.H1_H1 ;  /* 0x3000000cff0f7230 */ /* 0x000fe40000004100 */
        /* <DEDUP_REMOVED lines=16> */
.L_x_13508:
[----:B------:R-:W-:Y:S05]  /*3470*/  BSYNC B3 ;  /* 0x0000000000037941 */ /* 0x000fea0003800000 */
.L_x_13507:
[----:B--2---:R1:W-:Y:S02]  /*3480*/  STG.E.128 desc[UR40][R38.64], R12 ;  /* 0x0000000c26007986 */ /* 0x0043e4000c101d28 */
.L_x_13506:
[----:B------:R-:W-:Y:S05]  /*3490*/  BSYNC B2 ;  /* 0x0000000000027941 */ /* 0x000fea0003800000 */
.L_x_13505:
[----:B------:R-:W-:Y:S05]  /*34a0*/  @P2 BRA `(.L_x_13504) ;  /* 0x0000000000c02947 */ /* 0x000fea0003800000 */
        /* <DEDUP_REMOVED lines=24> */
[----:B------:R-:W-:Y:S01]  /*3630*/  FFMA.FTZ R96, R15, R78, -R96 ;  /* 0x0000004e0f607223 */ /* 0x000fe20000010860 */
[--C-:B------:R-:W-:Y:S02]  /*3640*/  HADD2.F32 R15, -RZ, R85.reuse.H1_H1 ;  /* 0x30000055ff0f7230 */ /* 0x100fe40000004100 */
[----:B------:R-:W-:Y:S01]  /*3650*/  FFMA.FTZ R83, R14, R50, R51 ;  /* 0x000000320e537223 */ /* 0x000fe20000010033 */
[----:B------:R-:W-:Y:S02]  /*3660*/  HADD2.F32 R85, -RZ, R85.H0_H0 ;  /* 0x20000055ff557230 */ /* 0x000fe40000004100 */
[----:B------:R-:W-:Y:S01]  /*3670*/  FFMA.FTZ R87, R49, R78, R82 ;  /* 0x0000004e31577223 */ /* 0x000fe20000010052 */
        /* <DEDUP_REMOVED lines=17> */
.L_x_13510:
[----:B------:R-:W-:Y:S05]  /*3790*/  BSYNC B2 ;  /* 0x0000000000027941 */ /* 0x000fea0003800000 */
.L_x_13509:
[----:B------:R2:W-:Y:S02]  /*37a0*/  STG.E.128 desc[UR40][R38.64+0x40], R12 ;  /* 0x0000400c26007986 */ /* 0x0005e4000c101d28 */
.L_x_13504:
[----:B------:R-:W-:Y:S05]  /*37b0*/  BSYNC B1 ;  /* 0x0000000000017941 */ /* 0x000fea0003800000 */
.L_x_13503:
        /* <DEDUP_REMOVED lines=48> */
.L_x_13515:
[----:B------:R-:W-:Y:S05]  /*3ac0*/  BSYNC B2 ;  /* 0x0000000000027941 */ /* 0x000fea0003800000 */
.L_x_13514:
[----:B--2---:R3:W-:Y:S02]  /*3ad0*/  STG.E.128 desc[UR40][R36.64], R12 ;  /* 0x0000000c24007986 */ /* 0x0047e4000c101d28 */
.L_x_13513:
[----:B------:R-:W-:Y:S05]  /*3ae0*/  BSYNC B1 ;  /* 0x0000000000017941 */ /* 0x000fea0003800000 */
.L_x_13512:
[----:B------:R-:W-:Y:S05]  /*3af0*/  @P2 BRA `(.L_x_13511) ;  /* 0x0000001800a82947 */ /* 0x000fea0003800000 */
[----:B-12---:R-:W2:Y:S01]  /*3b00*/  LDL R38, [R1+0x1c] ;  /* 0x00001c0001267983 */ /* 0x006ea20000100800 */
[----:B------:R-:W-:Y:S03]  /*3b10*/  BSSY B1, `(.L_x_13516) ;  /* 0x000002d000017945 */ /* 0x000fe60003800000 */
[----:B---3--:R1:W3:Y:S01]  /*3b20*/  LDS.128 R12, [R80+0x11000] ;  /* 0x01100000500c7984 */ /* 0x0082e20000000c00 */
        /* <DEDUP_REMOVED lines=43> */
.L_x_13517:
[----:B------:R-:W-:Y:S05]  /*3de0*/  BSYNC B1 ;  /* 0x0000000000017941 */ /* 0x000fea0003800000 */
.L_x_13516:
[----:B------:R1:W-:Y:S01]  /*3df0*/  STG.E.128 desc[UR40][R36.64+0x40], R12 ;  /* 0x0000400c24007986 */ /* 0x0003e2000c101d28 */
[----:B------:R-:W-:Y:S05]  /*3e00*/  BRA `(.L_x_13511) ;  /* 0x0000001400e47947 */ /* 0x000fea0003800000 */
.L_x_13495:
        /* <DEDUP_REMOVED lines=20> */
[CC--:B------:R-:W-:Y:S01]  /*3f50*/  ISETP.GE.OR P3, PT, R18.reuse, R86.reuse, P3 ;  /* 0x000000561200720c */ /* 0x0c0fe20001f66670 */
[----:B------:R-:W-:Y:S01]  /*3f60*/  BSSY B1, `(.L_x_13518) ;  /* 0x000001b000017945 */ /* 0x000fe20003800000 */
[----:B0-----:R-:W-:Y:S02]  /*3f70*/  CS2R R38, SRZ ;  /* 0x0000000000267805 */ /* 0x001fe4000001ff00 */
[----:B------:R-:W-:Y:S02]  /*3f80*/  CS2R R42, SRZ ;  /* 0x00000000002a7805 */ /* 0x000fe4000001ff00 */
[----:B------:R-:W-:Y:S02]  /*3f90*/  CS2R R40, SRZ ;  /* 0x0000000000287805 */ /* 0x000fe4000001ff00 */
[----:B-1----:R-:W-:Y:S02]  /*3fa0*/  CS2R R36, SRZ ;  /* 0x0000000000247805 */ /* 0x002fe4000001ff00 */
[----:B------:R-:W-:-:S03]  /*3fb0*/  ISETP.GE.AND P4, PT, R18, R86, PT ;  /* 0x000000561200720c */ /* 0x000fc60003f86270 */
[----:B------:R-:W-:Y:S10]  /*3fc0*/  @P3 BRA `(.L_x_13519) ;  /* 0x0000000000503947 */ /* 0x000ff40003800000 */
[----:B------:R-:W0:Y:S01]  /*3fd0*/  LDC.64 R36, c[0x0][0x3f8] ;  /* 0x0000fe00ff247b82 */ /* 0x000e220000000a00 */
[----:B------:R-:W-:Y:S01]  /*3fe0*/  IMAD.MOV.U32 R47, RZ, RZ, R87 ;  /* 0x000000ffff2f7224 */ /* 0x000fe200078e0057 */
[----:B------:R-:W-:Y:S01]  /*3ff0*/  ULDC.64 UR4, c[0x0][0x3e8] ;  /* 0x0000fa0000047ab9 */ /* 0x000fe20000000a00 */
[----:B------:R-:W-:Y:S02]  /*4000*/  IMAD.MOV.U32 R45, RZ, RZ, R77 ;  /* 0x000000ffff2d7224 */ /* 0x000fe400078e004d */
        /* <DEDUP_REMOVED lines=16> */
.L_x_13519:
[----:B------:R-:W-:Y:S05]  /*4110*/  BSYNC B1 ;  /* 0x0000000000017941 */ /* 0x000fea0003800000 */
.L_x_13518:
[----:B------:R-:W2:Y:S01]  /*4120*/  LDL R48, [R1+0x14] ;  /* 0x0000140001307983 */ /* 0x000ea20000100800 */
[----:B-----5:R-:W-:Y:S02]  /*4130*/  IMAD.MOV.U32 R44, RZ, RZ, R38 ;  /* 0x000000ffff2c7224 */ /* 0x020fe400078e0026 */
        /* <DEDUP_REMOVED lines=27> */
[----:B--2---:R-:W-:-:S13]  /*42f0*/  ISETP.NE.AND P3, PT, R48, 0x3, PT ;  /* 0x000000033000780c */ /* 0x004fda0003f65270 */
[----:B------:R-:W-:Y:S05]  /*4300*/  @!P3 BRA `(.L_x_13520) ;  /* 0x000000000004b947 */ /* 0x000fea0003800000 */
[----:B------:R-:W-:Y:S01]  /*4310*/  BPT.TRAP 0x1 ;  /* 0x000000040000795c */ /* 0x000fe20000300000 */
.L_x_13520:
[----:B------:R-:W2:Y:S01]  /*4320*/  LDL R44, [R1+0x18] ;  /* 0x00001800012c7983 */ /* 0x000ea20000100800 */
[----:B------:R-:W-:Y:S01]  /*4330*/  IMAD R77, R152, 0x8, R16 ;  /* 0x00000008984d7824 */ /* 0x000fe200078e0210 */
[----:B------:R-:W0:Y:S01]  /*4340*/  LDC R93, c[0x0][0x2f4] ;  /* 0x0000bd00ff5d7b82 */ /* 0x000e220000000800 */
[----:B------:R-:W-:Y:S01]  /*4350*/  BSSY B1, `(.L_x_13521) ;  /* 0x0000005000017945 */ /* 0x000fe20003800000 */
[----:B0-----:R-:W-:Y:S01]  /*4360*/  IMAD.IADD R95, R93, 0x1, -R62 ;  /* 0x000000015d5f7824 */ /* 0x001fe200078e0a3e */
[----:B--2---:R-:W-:-:S04]  /*4370*/  SHF.L.U32 R89, R44, 0x1f, RZ ;  /* 0x0000001f2c597819 */ /* 0x004fc800000006ff */
[----:B------:R-:W0:Y:S02]  /*4380*/  SYNCS.PHASECHK.TRANS64.TRYWAIT P5, [R77+URZ+0x16890], R89 ;  /* 0x016890594d0075a7 */ /* 0x000e2400080a017f */
[----:B0-----:R-:W-:Y:S05]  /*4390*/  @!P5 BRA `(.L_x_13522) ;  /* 0x000001ac008cd947 */ /* 0x001fea0003800000 */
.L_x_13840:
[----:B------:R-:W-:Y:S05]  /*43a0*/  BSYNC B1 ;  /* 0x0000000000017941 */ /* 0x000fea0003800000 */
.L_x_13521:
        /* <DEDUP_REMOVED lines=18> */
[----:B------:R-:W-:-:S03]  /*44d0*/  LEA.HI R46, R46, R47, RZ, 0x5 ;  /* 0x0000002f2e2e7211 */ /* 0x000fc600078f28ff */
[----:B------:R-:W-:Y:S01]  /*44e0*/  IMAD.SHL.U32 R98, R45, 0x8, RZ ;  /* 0x000000082d627824 */ /* 0x000fe200078e00ff */
[----:B------:R-:W-:-:S04]  /*44f0*/  SHF.R.S32.HI R46, RZ, 0x5, R46 ;  /* 0x00000005ff2e7819 */ /* 0x000fc8000001142e */
[----:B------:R-:W-:-:S04]  /*4500*/  LOP3.LUT R45, R69, 0x38, R98, 0xf8, !PT ;  /* 0x00000038452d7812 */ /* 0x000fc800078ef862 */
[----:B------:R-:W-:-:S05]  /*4510*/  LOP3.LUT R45, R45, R66, RZ, 0x3c, !PT ;  /* 0x000000422d2d7212 */ /* 0x000fca00078e3cff */
[----:B------:R-:W-:Y:S02]  /*4520*/  IMAD R47, R46, 0x200, R45 ;  /* 0x000002002e2f7824 */ /* 0x000fe400078e022d */
[C---:B------:R-:W-:Y:S02]  /*4530*/  IMAD R45, R152.reuse, 0x2000, R4 ;  /* 0x00002000982d7824 */ /* 0x040fe400078e0204 */
        /* <DEDUP_REMOVED lines=9> */
[----:B--2---:R-:W-:Y:S01]  /*45d0*/  HADD2.F32 R106, -RZ, R49.H1_H1 ;  /* 0x30000031ff6a7230 */ /* 0x004fe20000004100 */
[--C-:B------:R-:W-:Y:S01]  /*45e0*/  SHF.R.U64 R13, R32, 0x10, R33.reuse ;  /* 0x00000010200d7819 */ /* 0x100fe20000001221 */
[----:B-1----:R-:W-:Y:S01]  /*45f0*/  HADD2.F32 R108, -RZ, R45.H1_H1 ;  /* 0x3000002dff6c7230 */ /* 0x002fe20000004100 */
[----:B------:R-:W-:Y:S01]  /*4600*/  SHF.R.U32.HI R33, RZ, 0x10, R33 ;  /* 0x00000010ff217819 */ /* 0x000fe20000011621 */
[----:B------:R-:W-:Y:S01]  /*4610*/  HADD2.F32 R104, -RZ, R104.H0_H0 ;  /* 0x20000068ff687230 */ /* 0x000fe20000004100 */
[--C-:B------:R-:W-:Y:S01]  /*4620*/  SHF.R.U64 R14, R14, 0x10, R15.reuse ;  /* 0x000000100e0e7819 */ /* 0x100fe2000000120f */
[----:B------:R-:W-:Y:S01]  /*4630*/  HADD2.F32 R99, -RZ, R99.H0_H0 ;  /* 0x20000063ff637230 */ /* 0x000fe20000004100 */
[----:B------:R-:W-:Y:S01]  /*4640*/  SHF.R.U32.HI R32, RZ, 0x10, R15 ;  /* 0x00000010ff207819 */ /* 0x000fe2000001160f */
[----:B------:R-:W-:Y:S01]  /*4650*/  HADD2.F32 R33, -RZ, R33.H0_H0 ;  /* 0x20000021ff217230 */ /* 0x000fe20000004100 */
[----:B------:R-:W-:-:S02]  /*4660*/  SHF.R.U64 R15, R34, 0x10, R35 ;  /* 0x00000010220f7819 */ /* 0x000fc40000001223 */
[----:B------:R-:W-:Y:S01]  /*4670*/  SHF.R.U32.HI R34, RZ, 0x10, R35 ;  /* 0x00000010ff227819 */ /* 0x000fe20000011623 */
[----:B------:R-:W-:Y:S02]  /*4680*/  HADD2.F32 R35, -RZ, R49.H0_H0 ;  /* 0x20000031ff237230 */ /* 0x000fe40000004100 */
[-C--:B------:R-:W-:Y:S01]  /*4690*/  FMUL.FTZ R111, R108, R33.reuse ;  /* 0x000000216c6f7220 */ /* 0x080fe20000410000 */
[----:B------:R-:W-:Y:S02]  /*46a0*/  HADD2.F32 R49, -RZ, R45.H0_H0 ;  /* 0x2000002dff317230 */ /* 0x000fe40000004100 */
[C---:B------:R-:W-:Y:S01]  /*46b0*/  FMUL.FTZ R45, R106.reuse, R33 ;  /* 0x000000216a2d7220 */ /* 0x040fe20000410000 */
[----:B------:R-:W-:Y:S02]  /*46c0*/  HADD2.F32 R34, -RZ, R34.H0_H0 ;  /* 0x20000022ff227230 */ /* 0x000fe40000004100 */
[-C--:B------:R-:W-:Y:S01]  /*46d0*/  FMUL.FTZ R112, R35, R110.reuse ;  /* 0x0000006e23707220 */ /* 0x080fe20000410000 */
[----:B------:R-:W-:Y:S01]  /*46e0*/  FFMA.FTZ R106, R106, R99, R111 ;  /* 0x000000636a6a7223 */ /* 0x000fe2000001006f */
[----:B------:R-:W-:-:S02]  /*46f0*/  FMUL.FTZ R110, R49, R110 ;  /* 0x0000006e316e7220 */ /* 0x000fc40000410000 */
[-C--:B------:R-:W-:Y:S01]  /*4700*/  FFMA.FTZ R33, R49, R104.reuse, -R112 ;  /* 0x0000006831217223 */ /* 0x080fe20000010870 */
[----:B------:R-:W-:Y:S02]  /*4710*/  HADD2.F32 R112, -RZ, R32.H0_H0 ;  /* 0x20000020ff707230 */ /* 0x000fe40000004100 */
[----:B------:R-:W-:Y:S01]  /*4720*/  FFMA.FTZ R35, R35, R104, R110 ;  /* 0x0000006823237223 */ /* 0x000fe2000001006e */
[----:B------:R-:W-:Y:S01]  /*4730*/  FFMA.FTZ R104, R108, R99, -R45 ;  /* 0x000000636c687223 */ /* 0x000fe2000001082d */
[--C-:B------:R-:W-:Y:S02]  /*4740*/  HADD2.F32 R45, -RZ, R109.reuse.H1_H1 ;  /* 0x3000006dff2d7230 */ /* 0x100fe40000004100 */
        /* <DEDUP_REMOVED lines=14> */
[----:B------:R-:W-:-:S02]  /*4830*/  HADD2.F32 R110, -RZ, R48.H0_H0 ;  /* 0x20000030ff6e7230 */ /* 0x000fc40000004100 */
[----:B------:R-:W-:Y:S01]  /*4840*/  FFMA.FTZ R47, R51, R112, R116 ;  /* 0x00000070332f7223 */ /* 0x000fe20000010074 */
[----:B------:R-:W-:Y:S02]  /*4850*/  HADD2.F32 R49, -RZ, R107.H1_H1 ;  /* 0x3000006bff317230 */ /* 0x000fe40000004100 */
[----:B------:R-:W-:Y:S02]  /*4860*/  HADD2.F32 R51, -RZ, R13.H0_H0 ;  /* 0x2000000dff337230 */ /* 0x000fe40000004100 */
[----:B------:R-:W-:Y:S02]  /*4870*/  HADD2.F32 R48, -RZ, R48.H1_H1 ;  /* 0x30000030ff307230 */ /* 0x000fe40000004100 */
[----:B------:R-:W-:Y:S02]  /*4880*/  HADD2.F32 R107, -RZ, R107.H0_H0 ;  /* 0x2000006bff6b7230 */ /* 0x000fe40000004100 */
[--C-:B------:R-:W-:Y:S02]  /*4890*/  HADD2.F32 R13, -RZ, R44.reuse.H1_H1 ;  /* 0x3000002cff0d7230 */ /* 0x100fe40000004100 */
[----:B------:R-:W-:Y:S01]  /*48a0*/  FMUL.FTZ R112, R48, R51 ;  /* 0x0000003330707220 */ /* 0x000fe20000410000 */
[----:B------:R-:W-:-:S02]  /*48b0*/  HADD2.F32 R108, -RZ, R44.H0_H0 ;  /* 0x2000002cff6c7230 */ /* 0x000fc40000004100 */
[----:B------:R-:W-:Y:S01]  /*48c0*/  FMUL.FTZ R99, R110, R107 ;  /* 0x0000006b6e637220 */ /* 0x000fe20000410000 */
[----:B------:R-:W-:Y:S02]  /*48d0*/  HADD2.F32 R44, -RZ, R12.H0_H0 ;  /* 0x2000000cff2c7230 */ /* 0x000fe40000004100 */
[C---:B------:R-:W-:Y:S01]  /*48e0*/  FMUL.FTZ R51, R13.reuse, R51 ;  /* 0x000000330d337220 */ /* 0x040fe20000410000 */
[C---:B------:R-:W-:Y:S01]  /*48f0*/  FMUL.FTZ R107, R108.reuse, R107 ;  /* 0x0000006b6c6b7220 */ /* 0x040fe20000410000 */
[-C--:B------:R-:W-:Y:S01]  /*4900*/  FFMA.FTZ R12, R108, R49.reuse, -R99 ;  /* 0x000000316c0c7223 */ /* 0x080fe20000010863 */
[-C--:B------:R-:W-:Y:S01]  /*4910*/  FFMA.FTZ R13, R13, R44.reuse, -R112 ;  /* 0x0000002c0d0d7223 */ /* 0x080fe20000010870 */
[----:B------:R-:W-:Y:S01]  /*4920*/  FFMA.FTZ R44, R48, R44, R51 ;  /* 0x0000002c302c7223 */ /* 0x000fe20000010033 */
[----:B------:R-:W-:Y:S01]  /*4930*/  FFMA.FTZ R49, R110, R49, R107 ;  /* 0x000000316e317223 */ /* 0x000fe2000001006b */
[--C-:B------:R-:W-:Y:S02]  /*4940*/  HADD2.F32 R51, -RZ, R105.reuse.H0_H0 ;  /* 0x20000069ff337230 */ /* 0x100fe40000004100 */
[----:B------:R-:W-:-:S02]  /*4950*/  HADD2.F32 R105, -RZ, R105.H1_H1 ;  /* 0x30000069ff697230 */ /* 0x000fc40000004100 */
[----:B------:R-:W-:Y:S02]  /*4960*/  HADD2.F32 R107, -RZ, R15.H0_H0 ;  /* 0x2000000fff6b7230 */ /* 0x000fe40000004100 */
[----:B------:R-:W-:Y:S02]  /*4970*/  HADD2.F32 R48, -RZ, R50.H0_H0 ;  /* 0x20000032ff307230 */ /* 0x000fe40000004100 */
[----:B------:R-:W-:Y:S02]  /*4980*/  HADD2.F32 R15, -RZ, R46.H0_H0 ;  /* 0x2000002eff0f7230 */ /* 0x000fe40000004100 */
[----:B------:R-:W-:Y:S02]  /*4990*/  HADD2.F32 R50, -RZ, R50.H1_H1 ;  /* 0x30000032ff327230 */ /* 0x000fe40000004100 */
[----:B------:R-:W-:Y:S02]  /*49a0*/  HADD2.F32 R46, -RZ, R46.H1_H1 ;  /* 0x3000002eff2e7230 */ /* 0x000fe40000004100 */
[----:B------:R-:W-:-:S02]  /*49b0*/  HADD2.F32 R99, -RZ, R14.H0_H0 ;  /* 0x2000000eff637230 */ /* 0x000fc40000004100 */
[----:B------:R-:W-:Y:S01]  /*49c0*/  FMUL.FTZ R14, R48, R105 ;  /* 0x00000069300e7220 */ /* 0x000fe20000410000 */
[----:B------:R-:W-:Y:S01]  /*49d0*/  FMUL.FTZ R109, R50, R107 ;  /* 0x0000006b326d7220 */ /* 0x000fe20000410000 */
[C---:B------:R-:W-:Y:S01]  /*49e0*/  FMUL.FTZ R105, R15.reuse, R105 ;  /* 0x000000690f697220 */ /* 0x040fe20000410000 */
[----:B------:R-:W-:Y:S01]  /*49f0*/  FMUL.FTZ R107, R46, R107 ;  /* 0x0000006b2e6b7220 */ /* 0x000fe20000410000 */
[-C--:B------:R-:W-:Y:S01]  /*4a00*/  FFMA.FTZ R14, R15, R51.reuse, -R14 ;  /* 0x000000330f0e7223 */ /* 0x080fe2000001080e */
[----:B------:R-:W-:Y:S01]  /*4a10*/  F2FP.F16.F32.PACK_AB R15, R45, R32 ;  /* 0x000000202d0f723e */ /* 0x000fe200000000ff */
        /* <DEDUP_REMOVED lines=12> */
.L_x_13526:
[----:B------:R-:W-:Y:S05]  /*4ae0*/  BSYNC B2 ;  /* 0x0000000000027941 */ /* 0x000fea0003800000 */
.L_x_13525:
        /* <DEDUP_REMOVED lines=12> */
.L_x_13524:
[----:B------:R-:W-:Y:S05]  /*4bb0*/  BSYNC B1 ;  /* 0x0000000000017941 */ /* 0x000fea0003800000 */
.L_x_13523:
[----:B-1----:R-:W-:Y:S02]  /*4bc0*/  VIADD R13, R23, 0x60 ;  /* 0x00000060170d7836 */ /* 0x002fe40000000000 */
[-C--:B------:R-:W-:Y:S02]  /*4bd0*/  IMAD R12, R64, R84.reuse, RZ ;  /* 0x00000054400c7224 */ /* 0x080fe400078e02ff */
[C---:B------:R-:W-:Y:S01]  /*4be0*/  IMAD.WIDE.U32 R82, R13.reuse, R84, R82 ;  /* 0x000000540d527225 */ /* 0x040fe200078e0052 */
[----:B------:R-:W-:-:S03]  /*4bf0*/  ISETP.GE.OR P5, PT, R13, R88, P1 ;  /* 0x000000580d00720c */ /* 0x000fc60000fa6670 */
[----:B------:R-:W-:-:S10]  /*4c00*/  IMAD R47, R13, R85, R12 ;  /* 0x000000550d2f7224 */ /* 0x000fd400078e020c */
[----:B------:R-:W-:Y:S05]  /*4c10*/  @P5 BRA `(.L_x_13511) ;  /* 0x0000000800605947 */ /* 0x000fea0003800000 */
[----:B------:R-:W2:Y:S01]  /*4c20*/  LDL R14, [R1+0x44] ;  /* 0x00004400010e7983 */ /* 0x000ea20000100800 */
[----:B------:R-:W-:Y:S01]  /*4c30*/  IMAD.IADD R47, R83, 0x1, R47 ;  /* 0x00000001532f7824 */ /* 0x000fe200078e022f */
[----:B------:R-:W-:Y:S01]  /*4c40*/  IADD3 R12, P5, P6, R56, R82, R7 ;  /* 0x00000052380c7210 */ /* 0x000fe20007ebe007 */
[C---:B------:R-:W-:Y:S01]  /*4c50*/  VIADD R15, R23.reuse, 0x60 ;  /* 0x00000060170f7836 */ /* 0x040fe20000000000 */
        /* <DEDUP_REMOVED lines=18> */
[----:B------:R-:W-:-:S05]  /*4d80*/  LOP3.LUT R12, R12, R15, RZ, 0x3c, !PT ;  /* 0x0000000f0c0c7212 */ /* 0x000fca00078e3cff */
[----:B--2---:R-:W-:-:S04]  /*4d90*/  IMAD.IADD R15, R14, 0x1, R12 ;  /* 0x000000010e0f7824 */ /* 0x004fc800078e020c */
        /* <DEDUP_REMOVED lines=48> */
[----:B------:R-:W-:Y:S02]  /*50a0*/  HADD2.F32 R103, -RZ, R103.H0_H0 ;  /* 0x20000067ff677230 */ /* 0x000fe40000004100 */
[-C--:B------:R-:W-:Y:S01]  /*50b0*/  FFMA.FTZ R33, R35, R84.reuse, -R94 ;  /* 0x0000005423217223 */ /* 0x080fe2000001085e */
[----:B------:R-:W-:Y:S02]  /*50c0*/  HADD2.F32 R40, -RZ, R32.H0_H0 ;  /* 0x20000020ff287230 */ /* 0x000fe40000004100 */
[----:B------:R-:W-:Y:S01]  /*50d0*/  FFMA.FTZ R35, R41, R84, R86 ;  /* 0x0000005429237223 */ /* 0x000fe20000010056 */
[----:B------:R-:W-:Y:S02]  /*50e0*/  HADD2.F32 R39, -RZ, R12.H0_H0 ;  /* 0x2000000cff277230 */ /* 0x000fe40000004100 */
[----:B------:R-:W-:Y:S01]  /*50f0*/  HADD2.F32 R32, -RZ, R32.H1_H1 ;  /* 0x30000020ff207230 */ /* 0x000fe20000004100 */
[----:B------:R-:W-:Y:S01]  /*5100*/  F2FP.F16.F32.PACK_AB R48, R48, R33 ;  /* 0x000000213030723e */ /* 0x000fe200000000ff */
[----:B------:R-:W-:Y:S01]  /*5110*/  HADD2.F32 R12, -RZ, R12.H1_H1 ;  /* 0x3000000cff0c7230 */ /* 0x000fe20000004100 */
[----:B------:R-:W-:Y:S01]  /*5120*/  F2FP.F16.F32.PACK_AB R33, R46, R15 ;  /* 0x0000000f2e21723e */ /* 0x000fe200000000ff */
[----:B------:R-:W-:-:S02]  /*5130*/  HADD2.F32 R41, -RZ, R36.H0_H0 ;  /* 0x20000024ff297230 */ /* 0x000fc40000004100 */
[-C--:B------:R-:W-:Y:S01]  /*5140*/  FMUL.FTZ R36, R40, R103.reuse ;  /* 0x0000006728247220 */ /* 0x080fe20000410000 */
[----:B------:R-:W-:Y:S02]  /*5150*/  HADD2.F32 R101, -RZ, R101.H0_H0 ;  /* 0x20000065ff657230 */ /* 0x000fe40000004100 */
[----:B------:R-:W-:Y:S01]  /*5160*/  FMUL.FTZ R103, R39, R103 ;  /* 0x0000006727677220 */ /* 0x000fe20000410000 */
[-C--:B------:R-:W-:Y:S01]  /*5170*/  FMUL.FTZ R51, R32, R43.reuse ;  /* 0x0000002b20337220 */ /* 0x080fe20000410000 */
[----:B------:R-:W-:Y:S01]  /*5180*/  FMUL.FTZ R43, R12, R43 ;  /* 0x0000002b0c2b7220 */ /* 0x000fe20000410000 */
[----:B------:R-:W-:Y:S02]  /*5190*/  HADD2.F32 R37, -RZ, R37.H0_H0 ;  /* 0x20000025ff257230 */ /* 0x000fe40000004100 */
[----:B------:R-:W-:Y:S01]  /*51a0*/  FFMA.FTZ R103, R40, R101, R103 ;  /* 0x0000006528677223 */ /* 0x000fe20000010067 */
[-C--:B------:R-:W-:Y:S01]  /*51b0*/  FFMA.FTZ R51, R12, R41.reuse, -R51 ;  /* 0x000000290c337223 */ /* 0x080fe20000010833 */
[----:B------:R-:W-:Y:S01]  /*51c0*/  FFMA.FTZ R40, R32, R41, R43 ;  /* 0x0000002920287223 */ /* 0x000fe2000001002b */
[----:B------:R-:W-:-:S02]  /*51d0*/  HADD2.F32 R32, -RZ, R34.H0_H0 ;  /* 0x20000022ff207230 */ /* 0x000fc40000004100 */
[----:B------:R-:W-:Y:S01]  /*51e0*/  FFMA.FTZ R36, R39, R101, -R36 ;  /* 0x0000006527247223 */ /* 0x000fe20000010824 */
[----:B------:R-:W-:Y:S01]  /*51f0*/  HADD2.F32 R41, -RZ, R102.H0_H0 ;  /* 0x20000066ff297230 */ /* 0x000fe20000004100 */
[----:B------:R-:W-:Y:S01]  /*5200*/  F2FP.F16.F32.PACK_AB R35, R50, R35 ;  /* 0x000000233223723e */ /* 0x000fe200000000ff */
        /* <DEDUP_REMOVED lines=8> */
[----:B------:R-:W-:Y:S02]  /*5290*/  IMAD.MOV.U32 R15, RZ, RZ, R48 ;  /* 0x000000ffff0f7224 */ /* 0x000fe400078e0030 */
        /* <DEDUP_REMOVED lines=9> */
.L_x_13528:
[----:B------:R-:W-:Y:S05]  /*5330*/  BSYNC B1 ;  /* 0x0000000000017941 */ /* 0x000fea0003800000 */
.L_x_13527:
[----:B-1----:R3:W-:Y:S01]  /*5340*/  STG.E.128 desc[UR40][R44.64], R12 ;  /* 0x0000000c2c007986 */ /* 0x0027e2000c101d28 */
[----:B------:R-:W-:-:S13]  /*5350*/  ISETP.GE.AND P4, PT, R49, R93, PT ;  /* 0x0000005d3100720c */ /* 0x000fda0003f86270 */
[----:B------:R-:W-:Y:S05]  /*5360*/  @P4 BRA `(.L_x_13511) ;  /* 0x00000000008c4947 */ /* 0x000fea0003800000 */
[--C-:B---3--:R-:W-:Y:S02]  /*5370*/  SHF.R.S32.HI R12, RZ, 0x1f, R49.reuse ;  /* 0x0000001fff0c7819 */ /* 0x108fe40000011431 */
[----:B------:R-:W-:-:S04]  /*5380*/  IADD3 R49, P4, P5, R56, R82, R49 ;  /* 0x0000005238317210 */ /* 0x000fc80007d9e031 */
[----:B------:R-:W-:Y:S02]  /*5390*/  IADD3.X R12, R76, R47, R12, P4, P5 ;  /* 0x0000002f4c0c7210 */ /* 0x000fe400027ea40c */
[----:B------:R-:W-:-:S04]  /*53a0*/  LEA R78, P4, R49, R78, 0x1 ;  /* 0x0000004e314e7211 */ /* 0x000fc800078808ff */
[----:B------:R-:W-:-:S05]  /*53b0*/  LEA.HI.X R79, R49, R79, R12, 0x1, P4 ;  /* 0x0000004f314f7211 */ /* 0x000fca00020f0c0c */
[----:B--2---:R4:W-:Y:S01]  /*53c0*/  STG.E.128 desc[UR40][R78.64], R32 ;  /* 0x000000204e007986 */ /* 0x0049e2000c101d28 */
[----:B------:R-:W-:Y:S05]  /*53d0*/  BRA `(.L_x_13511) ;  /* 0x0000000000707947 */ /* 0x000fea0003800000 */
.L_x_13494:
[----:B------:R-:W2:Y:S02]  /*53e0*/  LDL R12, [R1+0x14] ;  /* 0x00001400010c7983 */ /* 0x000ea40000100800 */
[----:B--2---:R-:W-:-:S13]  /*53f0*/  ISETP.NE.AND P3, PT, R12, 0x3, PT ;  /* 0x000000030c00780c */ /* 0x004fda0003f65270 */
[----:B------:R-:W-:Y:S05]  /*5400*/  @!P3 BRA `(.L_x_13529) ;  /* 0x000000000004b947 */ /* 0x000fea0003800000 */
[----:B------:R-:W-:Y:S01]  /*5410*/  BPT.TRAP 0x1 ;  /* 0x000000040000795c */ /* 0x000fe20000300000 */
.L_x_13529:
        /* <DEDUP_REMOVED lines=8> */
.L_x_13841:
[----:B------:R-:W-:Y:S05]  /*54a0*/  BSYNC B1 ;  /* 0x0000000000017941 */ /* 0x000fea0003800000 */
.L_x_13530:
[----:B------:R-:W-:Y:S01]  /*54b0*/  ISETP.GE.AND P4, PT, R23, R88, PT ;  /* 0x000000581700720c */ /* 0x000fe20003f86270 */
[----:B------:R-:W-:-:S12]  /*54c0*/  BSSY B1, `(.L_x_13532) ;  /* 0x0000006000017945 */ /* 0x000fd80003800000 */
[----:B------:R-:W-:Y:S05]  /*54d0*/  @P4 BRA `(.L_x_13533) ;  /* 0x0000000000104947 */ /* 0x000fea0003800000 */
[----:B------:R-:W1:Y:S04]  /*54e0*/  @!P1 LDS.128 R12, [R81+0xe000] ;  /* 0x00e00000510c9984 */ /* 0x000e680000000c00 */
[----:B------:R-:W2:Y:S04]  /*54f0*/  @!P2 LDS.128 R32, [R80+0xe000] ;  /* 0x00e000005020a984 */ /* 0x000ea80000000c00 */
[----:B-1----:R1:W-:Y:S04]  /*5500*/  @!P1 STG.E.128 desc[UR40][R38.64], R12 ;  /* 0x0000000c26009986 */ /* 0x0023e8000c101d28 */
[----:B--2---:R1:W-:Y:S02]  /*5510*/  @!P2 STG.E.128 desc[UR40][R38.64+0x40], R32 ;  /* 0x000040202600a986 */ /* 0x0043e4000c101d28 */
.L_x_13533:
[----:B------:R-:W-:Y:S05]  /*5520*/  BSYNC B1 ;  /* 0x0000000000017941 */ /* 0x000fea0003800000 */
.L_x_13532:
[----:B-1----:R-:W-:-:S05]  /*5530*/  VIADD R12, R23, 0x60 ;  /* 0x00000060170c7836 */ /* 0x002fca0000000000 */
[----:B------:R-:W-:-:S13]  /*5540*/  ISETP.GE.AND P4, PT, R12, R88, PT ;  /* 0x000000580c00720c */ /* 0x000fda0003f86270 */
[----:B------:R-:W-:Y:S05]  /*5550*/  @P4 BRA `(.L_x_13511) ;  /* 0x0000000000104947 */ /* 0x000fea0003800000 */
[----:B------:R-:W1:Y:S04]  /*5560*/  @!P1 LDS.128 R12, [R81+0x11000] ;  /* 0x01100000510c9984 */ /* 0x000e680000000c00 */
[----:B------:R-:W2:Y:S04]  /*5570*/  @!P2 LDS.128 R32, [R80+0x11000] ;  /* 0x011000005020a984 */ /* 0x000ea80000000c00 */
[----:B-1----:R1:W-:Y:S04]  /*5580*/  @!P1 STG.E.128 desc[UR40][R36.64], R12 ;  /* 0x0000000c24009986 */ /* 0x0023e8000c101d28 */
[----:B--2---:R1:W-:Y:S02]  /*5590*/  @!P2 STG.E.128 desc[UR40][R36.64+0x40], R32 ;  /* 0x000040202400a986 */ /* 0x0043e4000c101d28 */
.L_x_13511:
[----:B------:R-:W-:Y:S05]  /*55a0*/  BSYNC B0 ;  /* 0x0000000000007941 */ /* 0x000fea0003800000 */
.L_x_13493:
[----:B-123--:R-:W1:Y:S01]  /*55b0*/  S2R R12, SR_TID.X ;  /* 0x00000000000c7919 */ /* 0x00ee620000002100 */
        /* <DEDUP_REMOVED lines=16> */
.L_x_13535:
[----:B------:R-:W-:Y:S05]  /*56c0*/  BSYNC B0 ;  /* 0x0000000000007941 */ /* 0x000fea0003800000 */
.L_x_13534:
[----:B------:R-:W2:Y:S01]  /*56d0*/  SYNCS.PHASECHK.TRANS64.TRYWAIT P3, [R77+URZ+0x168b0], R89 ;  /* 0x0168b0594d0075a7 */ /* 0x000ea2000806017f */
[----:B------:R-:W-:Y:S01]  /*56e0*/  ULDC UR42, c[0x0][0x2f4] ;  /* 0x0000bd00002a7ab9 */ /* 0x000fe20000000800 */
[----:B------:R-:W-:Y:S01]  /*56f0*/  ULDC.64 UR36, c[0x0][0x328] ;  /* 0x0000ca0000247ab9 */ /* 0x000fe20000000a00 */
[----:B------:R-:W-:Y:S01]  /*5700*/  ULDC.64 UR38, c[0x0][0x318] ;  /* 0x0000c60000267ab9 */ /* 0x000fe20000000a00 */
[----:B------:R-:W-:Y:S01]  /*5710*/  BSSY B0, `(.L_x_13536) ;  /* 0x0000003000007945 */ /* 0x000fe20003800000 */
[----:B----4-:R-:W-:-:S03]  /*5720*/  IMAD.WIDE R32, R26, 0x80, R8 ;  /* 0x000000801a207825 */ /* 0x010fc600078e0208 */
[----:B--2---:R-:W-:Y:S05]  /*5730*/  @!P3 BRA `(.L_x_13537) ;  /* 0x0000019800ccb947 */ /* 0x004fea0003800000 */
.L_x_13842:
[----:B------:R-:W-:Y:S05]  /*5740*/  BSYNC B0 ;  /* 0x0000000000007941 */ /* 0x000fea0003800000 */
.L_x_13536:
        /* <DEDUP_REMOVED lines=17> */
.L_x_13539:
[----:B------:R-:W-:Y:S05]  /*5860*/  BSYNC B0 ;  /* 0x0000000000007941 */ /* 0x000fea0003800000 */
.L_x_13538:
[----:B-1-3--:R-:W-:Y:S01]  /*5870*/  VIADD R12, R23, 0x60 ;  /* 0x00000060170c7836 */ /* 0x00afe20000000000 */
[----:B------:R-:W-:Y:S04]  /*5880*/  BSSY B0, `(.L_x_13540) ;  /* 0x0000013000007945 */ /* 0x000fe80003800000 */
[----:B------:R-:W-:-:S13]  /*5890*/  ISETP.GE.AND P3, PT, R12, R88, PT ;  /* 0x000000580c00720c */ /* 0x000fda0003f66270 */
[----:B------:R-:W-:Y:S05]  /*58a0*/  @P3 BRA `(.L_x_13541) ;  /* 0x0000000000403947 */ /* 0x000fea0003800000 */
[----:B------:R-:W-:Y:S01]  /*58b0*/  IADD3 R15, P3, R32, 0x60, RZ ;  /* 0x00000060200f7810 */ /* 0x000fe20007f7e0ff */
        /* <DEDUP_REMOVED lines=15> */
.L_x_13541:
[----:B------:R-:W-:Y:S05]  /*59b0*/  BSYNC B0 ;  /* 0x0000000000007941 */ /* 0x000fea0003800000 */
.L_x_13540:
[----:B-1----:R-:W3:Y:S01]  /*59c0*/  LDL.LU R13, [R1+0x18] ;  /* 0x00001800010d7983 */ /* 0x002ee20000300800 */
[----:B------:R-:W-:Y:S01]  /*59d0*/  VIADD R152, R152, 0x1 ;  /* 0x0000000198987836 */ /* 0x000fe20000000000 */
[----:B------:R-:W-:Y:S01]  /*59e0*/  LOP3.LUT P5, RZ, R22, 0x2, RZ, 0xc0, !PT ;  /* 0x0000000216ff7812 */ /* 0x000fe200078ac0ff */
        /* <DEDUP_REMOVED lines=11> */
[----:B------:R-:W-:Y:S01]  /*5aa0*/  SEL R152, R152, RZ, P3 ;  /* 0x000000ff98987207 */ /* 0x000fe20001800000 */
[----:B------:R0:W-:Y:S01]  /*5ab0*/  @!P4 SYNCS.ARRIVE.TRANS64.RED.A1T0 RZ, [R77+URZ], RZ ;  /* 0x000000ff4dffc9a7 */ /* 0x0001e2000810043f */
        /* <DEDUP_REMOVED lines=8> */
.L_x_13488:
[----:B------:R-:W2:Y:S01]  /*5b40*/  LDL R10, [R1+0x20] ;  /* 0x00002000010a7983 */ /* 0x000ea20000100800 */
[----:B------:R-:W0:Y:S08]  /*5b50*/  LDC R0, c[0x0][0x448] ;  /* 0x00011200ff007b82 */ /* 0x000e300000000800 */
        /* <DEDUP_REMOVED lines=10> */
[----:B------:R-:W0:Y:S01]  /*5c00*/  FENCE.VIEW.ASYNC.G ;  /* 0x00000000000073c6 */ /* 0x000e220000000100 */
[----:B------:R-:W-:Y:S05]  /*5c10*/  WARPSYNC.ALL ;  /* 0x0000000000007948 */ /* 0x000fea0003800000 */
[----:B0-----:R-:W-:Y:S06]  /*5c20*/  BAR.ARV 0xc, 0x200 ;  /* 0x0308000000007b1d */ /* 0x001fec0000002000 */
.L_x_13543:
        /* <DEDUP_REMOVED lines=13> */
.L_x_13546:
[----:B------:R-:W-:-:S13]  /*5d00*/  ISETP.NE.AND P0, PT, R7, 0x1, PT ;  /* 0x000000010700780c */ /* 0x000fda0003f05270 */
[----:B------:R-:W0:Y:S02]  /*5d10*/  @P0 LDC.64 R4, c[0x0][0x9e8] ;  /* 0x00027a00ff040b82 */ /* 0x000e240000000a00 */
[----:B0-----:R-:W-:-:S05]  /*5d20*/  @P0 IMAD.HI.U32 R4, R3, R4, RZ ;  /* 0x0000000403040227 */ /* 0x001fca00078e00ff */
[----:B------:R-:W-:-:S07]  /*5d30*/  @P0 SHF.R.U32.HI R3, RZ, R5, R4 ;  /* 0x00000005ff030219 */ /* 0x000fce0000011604 */
.L_x_13547:
[----:B------:R-:W-:Y:S05]  /*5d40*/  BSYNC B0 ;  /* 0x0000000000007941 */ /* 0x000fea0003800000 */
.L_x_13545:
[----:B------:R-:W-:-:S05]  /*5d50*/  IMAD R3, R3, R7, R7 ;  /* 0x0000000703037224 */ /* 0x000fca00078e0207 */
[----:B------:R-:W-:-:S07]  /*5d60*/  VIMNMX R0, R0, R3, PT ;  /* 0x0000000300007248 */ /* 0x000fce0003fe0100 */
.L_x_13544:
[----:B------:R-:W0:Y:S01]  /*5d70*/  @P1 LDC R4, c[0x0][0x44c] ;  /* 0x00011300ff041b82 */ /* 0x000e220000000800 */
[----:B------:R-:W-:Y:S01]  /*5d80*/  VIADD R0, R0, 0x7f ;  /* 0x0000007f00007836 */ /* 0x000fe20000000000 */
[----:B------:R-:W-:Y:S01]  /*5d90*/  ULDC UR4, c[0x0][0x9dc] ;  /* 0x0002770000047ab9 */ /* 0x000fe20000000800 */
[----:B------:R-:W-:-:S03]  /*5da0*/  IMAD.MOV.U32 R5, RZ, RZ, R10 ;  /* 0x000000ffff057224 */ /* 0x000fc600078e000a */
        /* <DEDUP_REMOVED lines=20> */
.L_x_13550:
[----:B------:R-:W-:-:S13]  /*5ef0*/  ISETP.NE.AND P0, PT, R7, 0x1, PT ;  /* 0x000000010700780c */ /* 0x000fda0003f05270 */
[----:B------:R-:W0:Y:S02]  /*5f00*/  @P0 LDC.64 R4, c[0x0][0x9e8] ;  /* 0x00027a00ff040b82 */ /* 0x000e240000000a00 */
[----:B0-----:R-:W-:-:S05]  /*5f10*/  @P0 IMAD.HI.U32 R4, R3, R4, RZ ;  /* 0x0000000403040227 */ /* 0x001fca00078e00ff */
[----:B------:R-:W-:-:S07]  /*5f20*/  @P0 SHF.R.U32.HI R3, RZ, R5, R4 ;  /* 0x00000005ff030219 */ /* 0x000fce0000011604 */
.L_x_13551:
[----:B------:R-:W-:Y:S05]  /*5f30*/  BSYNC B0 ;  /* 0x0000000000007941 */ /* 0x000fea0003800000 */
.L_x_13549:
[----:B------:R-:W-:-:S05]  /*5f40*/  IMAD R3, R3, R7, RZ ;  /* 0x0000000703037224 */ /* 0x000fca00078e02ff */
[----:B------:R-:W-:-:S07]  /*5f50*/  VIMNMX R0, R0, R3, !PT ;  /* 0x0000000300007248 */ /* 0x000fce0007fe0100 */
.L_x_13548:
        /* <DEDUP_REMOVED lines=40> */
.L_x_13553:
[----:B------:R-:W-:Y:S05]  /*61e0*/  BSYNC B0 ;  /* 0x0000000000007941 */ /* 0x000fea0003800000 */
.L_x_13552:
        /* <DEDUP_REMOVED lines=18> */
[----:B--2---:R-:W-:-:S05]  /*6310*/  IMAD R0, R0, R88, R9 ;  /* 0x0000005800007224 */ /* 0x004fca00078e0209 */
[----:B------:R0:W-:Y:S01]  /*6320*/  STL [R1+0x38], R0 ;  /* 0x0000380001007387 */ /* 0x0001e20000100800 */
[----:B------:R-:W-:Y:S02]  /*6330*/  VIADDMNMX R88, R0, R88, R91, PT ;  /* 0x0000005800587246 */ /* 0x000fe4000380015b */
[----:B------:R-:W-:Y:S02]  /*6340*/  CS2R R90, SRZ ;  /* 0x00000000005a7805 */ /* 0x000fe4000001ff00 */
        /* <DEDUP_REMOVED lines=11> */
.L_x_13845:
        /* <DEDUP_REMOVED lines=8> */
[----:B------:R-:W-:Y:S02]  /*6480*/  SHF.R.U32.HI R0, RZ, 0x4, R0 ;  /* 0x00000004ff007819 */ /* 0x000fe40000011600 */
[----:B------:R-:W-:Y:S02]  /*6490*/  P2R R24, PR, RZ, 0x1 ;  /* 0x00000001ff187803 */ /* 0x000fe40000000000 */
[----:B------:R-:W-:-:S05]  /*64a0*/  LOP3.LUT R28, R0, 0x3fff, RZ, 0xc0, !PT ;  /* 0x00003fff001c7812 */ /* 0x000fca00078ec0ff */
        /* <DEDUP_REMOVED lines=17> */
.L_x_13557:
[----:B------:R-:W-:Y:S05]  /*65c0*/  BSYNC B6 ;  /* 0x0000000000067941 */ /* 0x000fea0003800000 */
.L_x_13556:
        /* <DEDUP_REMOVED lines=13> */
.L_x_13561:
[----:B--2---:R2:W3:Y:S02]  /*66a0*/  SYNCS.PHASECHK.TRANS64.TRYWAIT P0, [R16+URZ+0x16800], R3 ;  /* 0x01680003100075a7 */ /* 0x0044e4000800017f */
[----:B---3--:R-:W-:Y:S05]  /*66b0*/  @!P0 NANOSLEEP.SYNCS 0x989680 ;  /* 0x009896800000895d */ /* 0x008fea0003900000 */
[----:B------:R-:W3:Y:S02]  /*66c0*/  @!P0 SYNCS.PHASECHK.TRANS64 P0, [R16+URZ+0x16800], R3 ;  /* 0x01680003100085a7 */ /* 0x000ee4000800007f */
[----:B---3--:R-:W-:Y:S05]  /*66d0*/  @!P0 BRA `(.L_x_13561) ;  /* 0xfffffffc00f08947 */ /* 0x008fea000383ffff */
.L_x_13560:
[----:B------:R-:W-:Y:S05]  /*66e0*/  BSYNC B0 ;  /* 0x0000000000007941 */ /* 0x000fea0003800000 */
.L_x_13559:
[----:B------:R-:W-:Y:S05]  /*66f0*/  BRA `(.L_x_13562) ;  /* 0x0000002c00887947 */ /* 0x000fea0003800000 */
.L_x_13558:
        /* <DEDUP_REMOVED lines=18> */
[----:B------:R1:W2:Y:S01]  /*6820*/  LDC.64 R2, c[0x4][R0] ;  /* 0x0100000000027b82 */ /* 0x0002a20000000a00 */
        /* <DEDUP_REMOVED lines=11> */
.L_x_13564:
[----:B------:R-:W-:Y:S05]  /*68e0*/  BSYNC B6 ;  /* 0x0000000000067941 */ /* 0x000fea0003800000 */
.L_x_13563:
[----:B------:R-:W2:Y:S01]  /*68f0*/  LDL R2, [R1+0x20] ;  /* 0x0000200001027983 */ /* 0x000ea20000100800 */
[----:B------:R-:W-:Y:S01]  /*6900*/  ULDC.U8 UR4, c[0x0][0x410] ;  /* 0x0001040000047ab9 */ /* 0x000fe20000000000 */
[----:B------:R-:W-:Y:S01]  /*6910*/  BSSY B0, `(.L_x_13565) ;  /* 0x00002b8000007945 */ /* 0x000fe20003800000 */
[----:B------:R-:W-:Y:S01]  /*6920*/  ISETP.NE.AND P0, PT, RZ, UR4, PT ;  /* 0x00000004ff007c0c */ /* 0x000fe2000bf05270 */
[----:B--2---:R-:W-:-:S12]  /*6930*/  IMAD.IADD R37, R23, 0x1, R2 ;  /* 0x0000000117257824 */ /* 0x004fd800078e0202 */
[----:B------:R-:W-:Y:S05]  /*6940*/  @!P0 BRA `(.L_x_13566) ;  /* 0x0000001400908947 */ /* 0x000fea0003800000 */
[----:B------:R-:W2:Y:S01]  /*6950*/  LDL R42, [R1+0x1c] ;  /* 0x00001c00012a7983 */ /* 0x000ea20000100800 */
[----:B------:R-:W1:Y:S01]  /*6960*/  LDC R34, c[0x0][0x448] ;  /* 0x00011200ff227b82 */ /* 0x000e620000000800 */
[----:B------:R-:W-:Y:S01]  /*6970*/  ULDC.64 UR4, c[0x0][0x3f8] ;  /* 0x0000fe0000047ab9 */ /* 0x000fe20000000a00 */
[----:B------:R-:W-:Y:S01]  /*6980*/  ULDC.64 UR6, c[0x0][0x408] ;  /* 0x0001020000067ab9 */ /* 0x000fe20000000a00 */
[----:B------:R-:W3:Y:S01]  /*6990*/  S2R R2, SR_TID.X ;  /* 0x0000000000027919 */ /* 0x000ee20000002100 */
[----:B-1----:R-:W-:Y:S01]  /*69a0*/  ISETP.NE.AND P0, PT, R34, 0x1, PT ;  /* 0x000000012200780c */ /* 0x002fe20003f05270 */
[----:B---3--:R-:W-:-:S12]  /*69b0*/  VIADD R20, R2, 0xffffff80 ;  /* 0xffffff8002147836 */ /* 0x008fd80000000000 */
[----:B------:R-:W1:Y:S01]  /*69c0*/  @P0 LDC R0, c[0x0][0x44c] ;  /* 0x00011300ff000b82 */ /* 0x000e620000000800 */
[----:B------:R-:W-:-:S07]  /*69d0*/  SHF.R.S32.HI R2, RZ, 0x1f, R20 ;  /* 0x0000001fff027819 */ /* 0x000fce0000011414 */
[----:B------:R-:W3:Y:S01]  /*69e0*/  @P0 LDC R3, c[0x0][0x450] ;  /* 0x00011400ff030b82 */ /* 0x000ee20000000800 */
[----:B------:R-:W-:-:S04]  /*69f0*/  LEA.HI R2, R2, R20, RZ, 0x2 ;  /* 0x0000001402027211 */ /* 0x000fc800078f10ff */
[----:B------:R-:W-:-:S05]  /*6a00*/  LOP3.LUT R2, R2, 0xfffffffc, RZ, 0xc0, !PT ;  /* 0xfffffffc02027812 */ /* 0x000fca00078ec0ff */
[----:B------:R-:W-:-:S04]  /*6a10*/  IMAD.IADD R2, R20, 0x1, -R2 ;  /* 0x0000000114027824 */ /* 0x000fc800078e0a02 */
[----:B------:R-:W-:-:S04]  /*6a20*/  IMAD R7, R2, 0x60, R37 ;  /* 0x0000006002077824 */ /* 0x000fc800078e0225 */
[----:B-1----:R-:W-:-:S05]  /*6a30*/  @P0 IMAD.HI.U32 R0, R7, R0, RZ ;  /* 0x0000000007000227 */ /* 0x002fca00078e00ff */
[----:B---3--:R-:W-:-:S04]  /*6a40*/  @P0 SHF.R.U32.HI R7, RZ, R3, R0 ;  /* 0x00000003ff070219 */ /* 0x008fc80000011600 */
[----:B------:R-:W-:Y:S01]  /*6a50*/  SHF.R.S32.HI R0, RZ, 0x1f, R7 ;  /* 0x0000001fff007819 */ /* 0x000fe20000011407 */
[----:B------:R-:W-:Y:S02]  /*6a60*/  IMAD.MOV.U32 R4, RZ, RZ, R26 ;  /* 0x000000ffff047224 */ /* 0x000fe400078e001a */
[----:B------:R-:W-:Y:S02]  /*6a70*/  IMAD.MOV.U32 R5, RZ, RZ, R31 ;  /* 0x000000ffff057224 */ /* 0x000fe400078e001f */
[C---:B------:R-:W-:Y:S02]  /*6a80*/  IMAD R6, R0.reuse, UR4, RZ ;  /* 0x0000000400067c24 */ /* 0x040fe4000f8e02ff */
[----:B------:R-:W-:Y:S02]  /*6a90*/  IMAD.MOV.U32 R2, RZ, RZ, R24 ;  /* 0x000000ffff027224 */ /* 0x000fe400078e0018 */
[----:B------:R-:W-:Y:S02]  /*6aa0*/  IMAD.MOV.U32 R3, RZ, RZ, R33 ;  /* 0x000000ffff037224 */ /* 0x000fe400078e0021 */
[----:B------:R-:W-:-:S02]  /*6ab0*/  IMAD R0, R0, UR6, RZ ;  /* 0x0000000600007c24 */ /* 0x000fc4000f8e02ff */
[----:B------:R-:W-:-:S04]  /*6ac0*/  IMAD.WIDE.U32 R4, R7, UR4, R4 ;  /* 0x0000000407047c25 */ /* 0x000fc8000f8e0004 */
        /* <DEDUP_REMOVED lines=11> */
[----:B------:R-:W-:Y:S02]  /*6b80*/  LEA.HI.X R7, R2, UR7, R7, 0x1, P1 ;  /* 0x0000000702077c11 */ /* 0x000fe400088f0c07 */
[----:B--2---:R-:W-:Y:S01]  /*6b90*/  SHF.R.S32.HI R39, RZ, 0x1f, R42 ;  /* 0x0000001fff277819 */ /* 0x004fe2000001142a */
[----:B------:R-:W-:Y:S06]  /*6ba0*/  BRA.DIV UR4, `(.L_x_13567) ;  /* 0x0000018a04047947 */ /* 0x000fec000b800000 */
[----:B------:R1:W2:Y:S04]  /*6bb0*/  SHFL.IDX PT, R3, R4, RZ, 0x1c1f ;  /* 0x001c1fff04037589 */ /* 0x0002a800000e0000 */
[----:B------:R1:W3:Y:S04]  /*6bc0*/  SHFL.IDX PT, R2, R0, RZ, 0x1c1f ;  /* 0x001c1fff00027589 */ /* 0x0002e800000e0000 */
[----:B------:R1:W4:Y:S04]  /*6bd0*/  SHFL.IDX PT, R5, R7, RZ, 0x1c1f ;  /* 0x001c1fff07057589 */ /* 0x00032800000e0000 */
[----:B0-----:R1:W0:Y:S02]  /*6be0*/  SHFL.IDX PT, R14, R6, RZ, 0x1c1f ;  /* 0x001c1fff060e7589 */ /* 0x00122400000e0000 */
.L_x_13851:
        /* <DEDUP_REMOVED lines=11> */
[----:B------:R-:W-:Y:S01]  /*6ca0*/  ISETP.GE.AND P2, PT, R154, UR4, PT ;  /* 0x000000049a007c0c */ /* 0x000fe2000bf46270 */
[----:B----4-:R-:W-:-:S10]  /*6cb0*/  IMAD.MOV.U32 R15, RZ, RZ, R5 ;  /* 0x000000ffff0f7224 */ /* 0x010fd400078e0005 */
[C---:B------:R-:W-:Y:S01]  /*6cc0*/  @!P3 IMAD.SHL.U32 R13, R42.reuse, 0x2, RZ ;  /* 0x000000022a0db824 */ /* 0x040fe200078e00ff */
[----:B------:R-:W-:Y:S01]  /*6cd0*/  @!P3 SHF.L.U64.HI R24, R42, 0x1, R39 ;  /* 0x000000012a18b819 */ /* 0x000fe20000010227 */
[----:B--23--:R-:W-:-:S03]  /*6ce0*/  @!P2 IMAD.WIDE R8, R154, 0x2, R2 ;  /* 0x000000029a08a825 */ /* 0x00cfc600078e0202 */
[-C--:B------:R-:W-:Y:S02]  /*6cf0*/  @!P3 IADD3 R2, P0, R2, R13.reuse, RZ ;  /* 0x0000000d0202b210 */ /* 0x080fe40007f1e0ff */
[----:B0-----:R-:W-:Y:S02]  /*6d00*/  @!P3 IADD3 R12, P1, R14, R13, RZ ;  /* 0x0000000d0e0cb210 */ /* 0x001fe40007f3e0ff */
[----:B------:R-:W-:Y:S02]  /*6d10*/  CS2R R30, SRZ ;  /* 0x00000000001e7805 */ /* 0x000fe4000001ff00 */
[----:B------:R-:W-:Y:S01]  /*6d20*/  CS2R R20, SRZ ;  /* 0x0000000000147805 */ /* 0x000fe2000001ff00 */
[--C-:B------:R-:W-:Y:S01]  /*6d30*/  @!P3 IMAD.X R3, R3, 0x1, R24.reuse, P0 ;  /* 0x000000010303b824 */ /* 0x100fe200000e0618 */
[----:B------:R0:W5:Y:S01]  /*6d40*/  @!P2 LD.E.64 R26, desc[UR40][R8.64] ;  /* 0x00000028081aa980 */ /* 0x000162000c101b00 */
[----:B------:R-:W-:Y:S01]  /*6d50*/  @!P3 IMAD.X R13, R5, 0x1, R24, P1 ;  /* 0x00000001050db824 */ /* 0x000fe200008e0618 */
[----:B------:R-:W-:Y:S01]  /*6d60*/  CS2R R24, SRZ ;  /* 0x0000000000187805 */ /* 0x000fe2000001ff00 */
[----:B------:R-:W-:Y:S01]  /*6d70*/  @!P2 IMAD.WIDE R10, R154, 0x2, R14 ;  /* 0x000000029a0aa825 */ /* 0x000fe200078e020e */
[----:B------:R0:W5:Y:S04]  /*6d80*/  @!P3 LD.E.64 R20, desc[UR40][R2.64] ;  /* 0x000000280214b980 */ /* 0x000168000c101b00 */
[----:B------:R0:W5:Y:S04]  /*6d90*/  @!P2 LD.E.64 R30, desc[UR40][R10.64] ;  /* 0x000000280a1ea980 */ /* 0x000168000c101b00 */
[----:B------:R0:W5:Y:S02]  /*6da0*/  @!P3 LD.E.64 R24, desc[UR40][R12.64] ;  /* 0x000000280c18b980 */ /* 0x000164000c101b00 */
.L_x_13569:
[----:B------:R-:W-:Y:S05]  /*6db0*/  BSYNC B1 ;  /* 0x0000000000017941 */ /* 0x000fea0003800000 */
.L_x_13568:
[----:B0----5:R-:W-:Y:S01]  /*6dc0*/  IMAD.MOV.U32 R8, RZ, RZ, R25 ;  /* 0x000000ffff087224 */ /* 0x021fe200078e0019 */
[----:B------:R-:W-:Y:S01]  /*6dd0*/  UMOV UR4, 0xffffffff ;  /* 0xffffffff00047882 */ /* 0x000fe20000000000 */
[----:B---3--:R-:W-:Y:S02]  /*6de0*/  IMAD.MOV.U32 R2, RZ, RZ, R30 ;  /* 0x000000ffff027224 */ /* 0x008fe400078e001e */
[----:B--2---:R-:W-:Y:S01]  /*6df0*/  IMAD.MOV.U32 R3, RZ, RZ, R31 ;  /* 0x000000ffff037224 */ /* 0x004fe200078e001f */
[----:B------:R-:W-:Y:S01]  /*6e00*/  PRMT R35, R35, 0x5410, R8 ;  /* 0x0000541023237816 */ /* 0x000fe20000000008 */
[----:B----4-:R-:W-:Y:S02]  /*6e10*/  IMAD.MOV.U32 R5, RZ, RZ, R24 ;  /* 0x000000ffff057224 */ /* 0x010fe400078e0018 */
        /* <DEDUP_REMOVED lines=9> */
[----:B------:R-:W-:Y:S02]  /*6eb0*/  PRMT R41, R2, 0x7610, R41 ;  /* 0x0000761002297816 */ /* 0x000fe40000000029 */
[----:B------:R-:W-:Y:S01]  /*6ec0*/  PRMT R48, R5, 0x7610, R48 ;  /* 0x0000761005307816 */ /* 0x000fe20000000030 */
[----:B------:R-:W-:Y:S06]  /*6ed0*/  BRA.DIV UR4, `(.L_x_13570) ;  /* 0x0000018604a87947 */ /* 0x000fec000b800000 */
[----:B------:R0:W2:Y:S04]  /*6ee0*/  SHFL.IDX PT, R3, R4, 0x1, 0x1c1f ;  /* 0x003c1f0004037f89 */ /* 0x0000a800000e0000 */
[----:B------:R0:W3:Y:S04]  /*6ef0*/  SHFL.IDX PT, R2, R0, 0x1, 0x1c1f ;  /* 0x003c1f0000027f89 */ /* 0x0000e800000e0000 */
[----:B------:R0:W4:Y:S04]  /*6f00*/  SHFL.IDX PT, R5, R7, 0x1, 0x1c1f ;  /* 0x003c1f0007057f89 */ /* 0x00012800000e0000 */
[----:B------:R0:W0:Y:S02]  /*6f10*/  SHFL.IDX PT, R14, R6, 0x1, 0x1c1f ;  /* 0x003c1f00060e7f89 */ /* 0x00002400000e0000 */
.L_x_13857:
[----:B01----:R-:W5:Y:S04]  /*6f20*/  LDL R4, [R1+0x58] ;  /* 0x0000580001047983 */ /* 0x003f680000100800 */
[----:B------:R-:W2:Y:S01]  /*6f30*/  LDL R40, [R1+0x40] ;  /* 0x0000400001287983 */ /* 0x000ea20000100800 */
[----:B------:R-:W-:Y:S01]  /*6f40*/  VIADD R37, R37, 0x60 ;  /* 0x0000006025257836 */ /* 0x000fe20000000000 */
[----:B------:R-:W-:Y:S01]  /*6f50*/  BSSY B1, `(.L_x_13571) ;  /* 0x000001f000017945 */ /* 0x000fe20003800000 */
[----:B------:R-:W-:Y:S02]  /*6f60*/  CS2R R12, SRZ ;  /* 0x00000000000c7805 */ /* 0x000fe4000001ff00 */
[----:B------:R-:W-:Y:S02]  /*6f70*/  CS2R R32, SRZ ;  /* 0x0000000000207805 */ /* 0x000fe4000001ff00 */
[----:B------:R-:W-:-:S02]  /*6f80*/  CS2R R10, SRZ ;  /* 0x00000000000a7805 */ /* 0x000fc4000001ff00 */
[----:B------:R-:W-:Y:S02]  /*6f90*/  ISETP.GE.AND P0, PT, R37, R34, PT ;  /* 0x000000222500720c */ /* 0x000fe40003f06270 */
[----:B-----5:R-:W-:-:S04]  /*6fa0*/  LEA.HI R0, R4, R4, RZ, 0x1 ;  /* 0x0000000404007211 */ /* 0x020fc800078f08ff */
[----:B------:R-:W-:Y:S01]  /*6fb0*/  LOP3.LUT R0, R0, 0xfffffffe, RZ, 0xc0, !PT ;  /* 0xfffffffe00007812 */ /* 0x000fe200078ec0ff */
[----:B--2---:R-:W-:-:S04]  /*6fc0*/  IMAD.SHL.U32 R38, R40, 0x40, RZ ;  /* 0x0000004028267824 */ /* 0x004fc800078e00ff */
[----:B------:R-:W-:-:S05]  /*6fd0*/  IMAD.IADD R0, R4, 0x1, -R0 ;  /* 0x0000000104007824 */ /* 0x000fca00078e0a00 */
[----:B------:R-:W-:Y:S01]  /*6fe0*/  SHF.L.U32 R37, R0, 0x1f, RZ ;  /* 0x0000001f00257819 */ /* 0x000fe200000006ff */
[----:B------:R-:W-:Y:S06]  /*6ff0*/  @P0 BRA `(.L_x_13572) ;  /* 0x0000000000500947 */ /* 0x000fec0003800000 */
[----:B------:R-:W-:Y:S01]  /*7000*/  ULDC UR4, c[0x0][0x3f4] ;  /* 0x0000fd0000047ab9 */ /* 0x000fe20000000800 */
[----:B------:R-:W-:Y:S02]  /*7010*/  CS2R R32, SRZ ;  /* 0x0000000000207805 */ /* 0x000fe4000001ff00 */
[----:B------:R-:W-:Y:S02]  /*7020*/  ISETP.GE.AND P3, PT, R42, UR4, PT ;  /* 0x000000042a007c0c */ /* 0x000fe4000bf66270 */
[----:B------:R-:W-:Y:S01]  /*7030*/  ISETP.GE.AND P2, PT, R154, UR4, PT ;  /* 0x000000049a007c0c */ /* 0x000fe2000bf46270 */
[----:B----4-:R-:W-:Y:S01]  /*7040*/  IMAD.MOV.U32 R15, RZ, RZ, R5 ;  /* 0x000000ffff0f7224 */ /* 0x010fe200078e0005 */
[----:B------:R-:W-:-:S09]  /*7050*/  CS2R R10, SRZ ;  /* 0x00000000000a7805 */ /* 0x000fd2000001ff00 */
[C---:B------:R-:W-:Y:S01]  /*7060*/  @!P3 IMAD.SHL.U32 R9, R42.reuse, 0x2, RZ ;  /* 0x000000022a09b824 */ /* 0x040fe200078e00ff */
[----:B------:R-:W-:Y:S01]  /*7070*/  @!P3 SHF.L.U64.HI R0, R42, 0x1, R39 ;  /* 0x000000012a00b819 */ /* 0x000fe20000010227 */
[----:B---3--:R-:W-:-:S03]  /*7080*/  @!P2 IMAD.WIDE R6, R154, 0x2, R2 ;  /* 0x000000029a06a825 */ /* 0x008fc600078e0202 */
[-C--:B------:R-:W-:Y:S02]  /*7090*/  @!P3 IADD3 R2, P0, R2, R9.reuse, RZ ;  /* 0x000000090202b210 */ /* 0x080fe40007f1e0ff */
[----:B------:R-:W-:Y:S02]  /*70a0*/  @!P3 IADD3 R4, P1, R14, R9, RZ ;  /* 0x000000090e04b210 */ /* 0x000fe40007f3e0ff */
[----:B------:R-:W-:Y:S02]  /*70b0*/  CS2R R8, SRZ ;  /* 0x0000000000087805 */ /* 0x000fe4000001ff00 */
[----:B------:R-:W-:Y:S01]  /*70c0*/  CS2R R12, SRZ ;  /* 0x00000000000c7805 */ /* 0x000fe2000001ff00 */
[----:B------:R-:W-:Y:S01]  /*70d0*/  @!P2 IMAD.WIDE R14, R154, 0x2, R14 ;  /* 0x000000029a0ea825 */ /* 0x000fe200078e020e */
[----:B------:R0:W5:Y:S03]  /*70e0*/  @!P2 LD.E.64 R32, desc[UR40][R6.64] ;  /* 0x000000280620a980 */ /* 0x000166000c101b00 */
[--C-:B------:R-:W-:Y:S01]  /*70f0*/  @!P3 IMAD.X R3, R3, 0x1, R0.reuse, P0 ;  /* 0x000000010303b824 */ /* 0x100fe200000e0600 */
[----:B------:R0:W5:Y:S01]  /*7100*/  @!P2 LD.E.64 R8, desc[UR40][R14.64] ;  /* 0x000000280e08a980 */ /* 0x000162000c101b00 */
[----:B------:R-:W-:-:S03]  /*7110*/  @!P3 IMAD.X R5, R5, 0x1, R0, P1 ;  /* 0x000000010505b824 */ /* 0x000fc600008e0600 */
[----:B------:R0:W5:Y:S04]  /*7120*/  @!P3 LD.E.64 R10, desc[UR40][R2.64] ;  /* 0x00000028020ab980 */ /* 0x000168000c101b00 */
[----:B------:R0:W5:Y:S02]  /*7130*/  @!P3 LD.E.64 R12, desc[UR40][R4.64] ;  /* 0x00000028040cb980 */ /* 0x000164000c101b00 */
.L_x_13572:
[----:B------:R-:W-:Y:S05]  /*7140*/  BSYNC B1 ;  /* 0x0000000000017941 */ /* 0x000fea0003800000 */
.L_x_13571:
[----:B0-----:R-:W0:Y:S01]  /*7150*/  S2R R6, SR_TID.X ;  /* 0x0000000000067919 */ /* 0x001e220000002100 */
[----:B------:R-:W1:Y:S01]  /*7160*/  SYNCS.PHASECHK.TRANS64.TRYWAIT P0, [R16+URZ+0x16800], R37 ;  /* 0x01680025100075a7 */ /* 0x000e62000800017f */
[----:B------:R-:W-:Y:S01]  /*7170*/  LOP3.LUT R3, R38, 0x1c0, RZ, 0xc0, !PT ;  /* 0x000001c026037812 */ /* 0x000fe200078ec0ff */
[----:B---3-5:R-:W-:Y:S01]  /*7180*/  IMAD.MOV.U32 R2, RZ, RZ, R8 ;  /* 0x000000ffff027224 */ /* 0x028fe200078e0008 */
[----:B------:R-:W-:Y:S01]  /*7190*/  BSSY B1, `(.L_x_13573) ;  /* 0x000001e000017945 */ /* 0x000fe20003800000 */
[----:B------:R-:W-:Y:S01]  /*71a0*/  IMAD R34, R29, -0xc0, R34 ;  /* 0xffffff401d227824 */ /* 0x000fe200078e0222 */
[----:B------:R-:W-:Y:S01]  /*71b0*/  LOP3.LUT R0, R3, 0x18, R18, 0xf8, !PT ;  /* 0x0000001803007812 */ /* 0x000fe200078ef812 */
[----:B----4-:R-:W-:Y:S01]  /*71c0*/  IMAD.MOV.U32 R5, RZ, RZ, R32 ;  /* 0x000000ffff057224 */ /* 0x010fe200078e0020 */
[----:B------:R-:W-:Y:S01]  /*71d0*/  SHF.R.U32.HI R3, RZ, 0x3, R3 ;  /* 0x00000003ff037819 */ /* 0x000fe20000011603 */
[----:B------:R-:W-:Y:S01]  /*71e0*/  IMAD.MOV.U32 R4, RZ, RZ, R13 ;  /* 0x000000ffff047224 */ /* 0x000fe200078e000d */
[----:B------:R-:W-:Y:S01]  /*71f0*/  PRMT R29, R2, 0x7610, R29 ;  /* 0x00007610021d7816 */ /* 0x000fe2000000001d */
[----:B------:R-:W-:Y:S01]  /*7200*/  IMAD.MOV.U32 R2, RZ, RZ, R9 ;  /* 0x000000ffff027224 */ /* 0x000fe200078e0009 */
[----:B------:R-:W-:Y:S01]  /*7210*/  LOP3.LUT R0, R0, R3, RZ, 0x3c, !PT ;  /* 0x0000000300007212 */ /* 0x000fe200078e3cff */
[----:B------:R-:W-:Y:S01]  /*7220*/  IMAD.MOV.U32 R3, RZ, RZ, R12 ;  /* 0x000000ffff037224 */ /* 0x000fe200078e000c */
[----:B------:R-:W-:-:S02]  /*7230*/  PRMT R29, R29, 0x5410, R5 ;  /* 0x000054101d1d7816 */ /* 0x000fc40000000005 */
[----:B------:R-:W-:Y:S02]  /*7240*/  PRMT R15, R2, 0x7610, R15 ;  /* 0x00007610020f7816 */ /* 0x000fe4000000000f */
[----:B------:R-:W-:Y:S01]  /*7250*/  PRMT R3, R3, 0x5410, R4 ;  /* 0x0000541003037816 */ /* 0x000fe20000000004 */
[----:B------:R-:W-:Y:S01]  /*7260*/  IMAD.MOV.U32 R4, RZ, RZ, R10 ;  /* 0x000000ffff047224 */ /* 0x000fe200078e000a */
[----:B------:R-:W-:Y:S02]  /*7270*/  VIMNMX R34, R34, 0xc0, PT ;  /* 0x000000c022227848 */ /* 0x000fe40003fe0100 */
[----:B------:R-:W-:Y:S02]  /*7280*/  LOP3.LUT P2, RZ, R40, 0x4, RZ, 0xc0, !PT ;  /* 0x0000000428ff7812 */ /* 0x000fe4000784c0ff */
[----:B------:R-:W-:Y:S02]  /*7290*/  PRMT R14, R4, 0x7610, R14 ;  /* 0x00007610040e7816 */ /* 0x000fe4000000000e */
[----:B------:R-:W-:Y:S01]  /*72a0*/  ISETP.GE.AND P1, PT, R23, R34, PT ;  /* 0x000000221700720c */ /* 0x000fe20003f26270 */
[----:B0-----:R-:W-:-:S05]  /*72b0*/  VIADD R7, R6, 0xffffff80 ;  /* 0xffffff8006077836 */ /* 0x001fca0000000000 */
[----:B------:R-:W-:-:S04]  /*72c0*/  SHF.R.S32.HI R6, RZ, 0x1f, R7 ;  /* 0x0000001fff067819 */ /* 0x000fc80000011407 */
[----:B------:R-:W-:-:S04]  /*72d0*/  LEA.HI R6, R6, R7, RZ, 0x5 ;  /* 0x0000000706067211 */ /* 0x000fc800078f28ff */
[----:B------:R-:W-:-:S05]  /*72e0*/  SHF.R.S32.HI R6, RZ, 0x5, R6 ;  /* 0x00000005ff067819 */ /* 0x000fca0000011406 */
[----:B------:R-:W-:Y:S02]  /*72f0*/  IMAD R5, R6, 0x200, R0 ;  /* 0x0000020006057824 */ /* 0x000fe400078e0200 */
[----:B------:R-:W-:Y:S02]  /*7300*/  IMAD.MOV.U32 R0, RZ, RZ, R33 ;  /* 0x000000ffff007224 */ /* 0x000fe400078e0021 */
[----:B------:R-:W-:Y:S02]  /*7310*/  IMAD R2, R5, 0x2, R16 ;  /* 0x0000000205027824 */ /* 0x000fe400078e0210 */
[----:B------:R-:W-:Y:S01]  /*7320*/  IMAD.MOV.U32 R5, RZ, RZ, R11 ;  /* 0x000000ffff057224 */ /* 0x000fe200078e000b */
[----:B------:R-:W-:Y:S01]  /*7330*/  PRMT R15, R15, 0x5410, R0 ;  /* 0x000054100f0f7816 */ /* 0x000fe20000000000 */
[C---:B------:R-:W-:Y:S02]  /*7340*/  VIADD R4, R2.reuse, 0x8400 ;  /* 0x0000840002047836 */ /* 0x040fe40000000000 */
[----:B------:R-:W-:Y:S01]  /*7350*/  VIADD R0, R2, 0x8440 ;  /* 0x0000844002007836 */ /* 0x000fe20000000000 */
[----:B-1----:R-:W-:Y:S06]  /*7360*/  @!P0 BRA `(.L_x_13574) ;  /* 0x0000018000f48947 */ /* 0x002fec0003800000 */
.L_x_13858:
[----:B------:R-:W-:Y:S05]  /*7370*/  BSYNC B1 ;  /* 0x0000000000017941 */ /* 0x000fea0003800000 */
.L_x_13573:
[----:B------:R-:W-:Y:S01]  /*7380*/  BSSY B1, `(.L_x_13575) ;  /* 0x0000060000017945 */ /* 0x000fe20003800000 */
[----:B------:R-:W-:Y:S01]  /*7390*/  PRMT R14, R14, 0x5410, R5 ;  /* 0x000054100e0e7816 */ /* 0x000fe20000000005 */
[----:B------:R-:W-:Y:S02]  /*73a0*/  @P2 VIADD R0, R4, 0xffffffc0 ;  /* 0xffffffc004002836 */ /* 0x000fe40000000000 */
[----:B------:R-:W-:Y:S05]  /*73b0*/  @P1 BRA `(.L_x_13576) ;  /* 0x0000000400701947 */ /* 0x000fea0003800000 */
[----:B------:R-:W2:Y:S01]  /*73c0*/  LDL R6, [R1+0x1c] ;  /* 0x00001c0001067983 */ /* 0x000ea20000100800 */
[----:B------:R-:W1:Y:S01]  /*73d0*/  LDC R5, c[0x0][0x3f4] ;  /* 0x0000fd00ff057b82 */ /* 0x000e620000000800 */
[----:B------:R-:W-:Y:S01]  /*73e0*/  BSSY B2, `(.L_x_13577) ;  /* 0x000002e000027945 */ /* 0x000fe20003800000 */
[-C--:B-1----:R-:W-:Y:S02]  /*73f0*/  ISETP.GE.AND P0, PT, R154, R5.reuse, PT ;  /* 0x000000059a00720c */ /* 0x082fe40003f06270 */
[----:B--2---:R-:W-:-:S11]  /*7400*/  ISETP.GE.AND P1, PT, R6, R5, PT ;  /* 0x000000050600720c */ /* 0x004fd60003f26270 */
[----:B------:R-:W-:Y:S05]  /*7410*/  @P0 BRA `(.L_x_13578) ;  /* 0x0000000000a80947 */ /* 0x000fea0003800000 */
[----:B------:R-:W1:Y:S01]  /*7420*/  LDS.128 R4, [R2+0x8400] ;  /* 0x0084000002047984 */ /* 0x000e620000000c00 */
[----:B------:R-:W-:Y:S01]  /*7430*/  SHF.R.U32.HI R40, RZ, 0x10, R31 ;  /* 0x00000010ff287819 */ /* 0x000fe2000001161f */
[----:B------:R-:W-:Y:S01]  /*7440*/  HADD2.F32 R39, -RZ, R36.H1_H1 ;  /* 0x30000024ff277230 */ /* 0x000fe20000004100 */
[----:B------:R-:W-:Y:S01]  /*7450*/  SHF.R.U32.HI R38, RZ, 0x10, R27 ;  /* 0x00000010ff267819 */ /* 0x000fe2000001161b */
[----:B0-----:R-:W-:Y:S01]  /*7460*/  HADD2.F32 R37, -RZ, R41.H0_H0 ;  /* 0x20000029ff257230 */ /* 0x001fe20000004100 */
[----:B------:R-:W-:Y:S01]  /*7470*/  SHF.R.U64 R45, R30, 0x10, R31 ;  /* 0x000000101e2d7819 */ /* 0x000fe2000000121f */
[----:B------:R-:W-:Y:S01]  /*7480*/  HADD2.F32 R40, -RZ, R40.H0_H0 ;  /* 0x20000028ff287230 */ /* 0x000fe20000004100 */
[----:B------:R-:W-:Y:S01]  /*7490*/  SHF.R.U64 R46, R26, 0x10, R27 ;  /* 0x000000101a2e7819 */ /* 0x000fe2000000121b */
[----:B------:R-:W-:Y:S02]  /*74a0*/  HADD2.F32 R38, -RZ, R38.H0_H0 ;  /* 0x20000026ff267230 */ /* 0x000fe40000004100 */
[----:B-1----:R-:W-:-:S02]  /*74b0*/  HADD2.F32 R30, -RZ, R7.H0_H0 ;  /* 0x20000007ff1e7230 */ /* 0x002fc40000004100 */
        /* <DEDUP_REMOVED lines=8> */
[C---:B------:R-:W-:Y:S01]  /*7540*/  FFMA.FTZ R43, R30.reuse, R38, -R41 ;  /* 0x000000261e2b7223 */ /* 0x040fe20000010829 */
[--C-:B------:R-:W-:Y:S02]  /*7550*/  HADD2.F32 R6, -RZ, R5.reuse.H0_H0 ;  /* 0x20000005ff067230 */ /* 0x100fe40000004100 */
[----:B------:R-:W-:Y:S01]  /*7560*/  FFMA.FTZ R44, R30, R40, R31 ;  /* 0x000000281e2c7223 */ /* 0x000fe2000001001f */
[-C--:B------:R-:W-:Y:S01]  /*7570*/  FMUL.FTZ R38, R4, R37.reuse ;  /* 0x0000002504267220 */ /* 0x080fe20000410000 */
[C---:B------:R-:W-:Y:S01]  /*7580*/  FFMA.FTZ R42, R7.reuse, R37, -R42 ;  /* 0x00000025072a7223 */ /* 0x040fe2000001082a */
[----:B------:R-:W-:Y:S02]  /*7590*/  HADD2.F32 R5, -RZ, R5.H1_H1 ;  /* 0x30000005ff057230 */ /* 0x000fe40000004100 */
[--C-:B------:R-:W-:Y:S02]  /*75a0*/  HADD2.F32 R37, -RZ, R47.reuse.H0_H0 ;  /* 0x2000002fff257230 */ /* 0x100fe40000004100 */
        /* <DEDUP_REMOVED lines=17> */
.L_x_13578:
[----:B------:R-:W-:Y:S05]  /*76c0*/  BSYNC B2 ;  /* 0x0000000000027941 */ /* 0x000fea0003800000 */
.L_x_13577:
[----:B------:R-:W-:Y:S05]  /*76d0*/  @P1 BRA `(.L_x_13576) ;  /* 0x0000000000a81947 */ /* 0x000fea0003800000 */
[----:B-1----:R-:W1:Y:S01]  /*76e0*/  LDS.128 R4, [R0] ;  /* 0x0000000000047984 */ /* 0x002e620000000c00 */
        /* <DEDUP_REMOVED lines=18> */
[----:B------:R-:W-:Y:S02]  /*7810*/  HADD2.F32 R25, -RZ, R35.H1_H1 ;  /* 0x30000023ff197230 */ /* 0x000fe40000004100 */
[----:B0-----:R-:W-:Y:S01]  /*7820*/  FFMA.FTZ R37, R24, R27, -R31 ;  /* 0x0000001b18257223 */ /* 0x001fe2000001081f */
        /* <DEDUP_REMOVED lines=21> */
.L_x_13576:
[----:B------:R-:W-:Y:S05]  /*7980*/  BSYNC B1 ;  /* 0x0000000000017941 */ /* 0x000fea0003800000 */
.L_x_13575:
[----:B-12---:R-:W-:-:S05]  /*7990*/  VIADD R4, R23, 0x60 ;  /* 0x0000006017047836 */ /* 0x006fca0000000000 */
[----:B------:R-:W-:-:S13]  /*79a0*/  ISETP.GE.AND P0, PT, R4, R34, PT ;  /* 0x000000220400720c */ /* 0x000fda0003f06270 */
        /* <DEDUP_REMOVED lines=26> */
[----:B------:R-:W-:Y:S02]  /*7b50*/  HADD2.F32 R21, -RZ, R15.H0_H0 ;  /* 0x2000000fff157230 */ /* 0x000fe40000004100 */
[----:B------:R-:W-:Y:S01]  /*7b60*/  FFMA.FTZ R27, R20, R25, -R27 ;  /* 0x00000019141b7223 */ /* 0x000fe2000001081b */
[----:B------:R-:W-:Y:S02]  /*7b70*/  HADD2.F32 R6, -RZ, R5.H0_H0 ;  /* 0x20000005ff067230 */ /* 0x000fe40000004100 */
        /* <DEDUP_REMOVED lines=20> */
.L_x_13581:
[----:B------:R-:W-:Y:S05]  /*7cc0*/  BSYNC B1 ;  /* 0x0000000000017941 */ /* 0x000fea0003800000 */
.L_x_13580:
[----:B------:R-:W-:Y:S05]  /*7cd0*/  @P1 BRA `(.L_x_13579) ;  /* 0x0000001400ec1947 */ /* 0x000fea0003800000 */
[----:B-1----:R-:W1:Y:S01]  /*7ce0*/  LDS.128 R4, [R0+0x3000] ;  /* 0x0030000000047984 */ /* 0x002e620000000c00 */
        /* <DEDUP_REMOVED lines=42> */
.L_x_13566:
[----:B------:R-:W1:Y:S01]  /*7f90*/  S2R R0, SR_TID.X ;  /* 0x0000000000007919 */ /* 0x000e620000002100 */
[----:B------:R-:W2:Y:S01]  /*7fa0*/  LDC R30, c[0x0][0x448] ;  /* 0x00011200ff1e7b82 */ /* 0x000ea20000000800 */
[----:B------:R-:W-:Y:S01]  /*7fb0*/  ULDC.64 UR4, c[0x0][0x3f8] ;  /* 0x0000fe0000047ab9 */ /* 0x000fe20000000a00 */
[----:B------:R-:W-:Y:S01]  /*7fc0*/  ULDC.64 UR6, c[0x0][0x408] ;  /* 0x0001020000067ab9 */ /* 0x000fe20000000a00 */
[----:B------:R-:W-:Y:S01]  /*7fd0*/  IMAD.MOV.U32 R27, RZ, RZ, R31 ;  /* 0x000000ffff1b7224 */ /* 0x000fe200078e001f */
[----:B------:R-:W-:Y:S02]  /*7fe0*/  SHF.R.S32.HI R39, RZ, 0x1f, R18 ;  /* 0x0000001fff277819 */ /* 0x000fe40000011412 */
[----:B--2---:R-:W-:Y:S01]  /*7ff0*/  ISETP.NE.AND P0, PT, R30, 0x1, PT ;  /* 0x000000011e00780c */ /* 0x004fe20003f05270 */
[----:B-1----:R-:W-:-:S05]  /*8000*/  VIADD R0, R0, 0xffffff80 ;  /* 0xffffff8000007836 */ /* 0x002fca0000000000 */
[----:B------:R-:W-:-:S07]  /*8010*/  SHF.R.S32.HI R2, RZ, 0x1f, R0 ;  /* 0x0000001fff027819 */ /* 0x000fce0000011400 */
[----:B------:R-:W1:Y:S01]  /*8020*/  @P0 LDC R3, c[0x0][0x450] ;  /* 0x00011400ff030b82 */ /* 0x000e620000000800 */
[----:B------:R-:W-:-:S04]  /*8030*/  LEA.HI R2, R2, R0, RZ, 0x2 ;  /* 0x0000000002027211 */ /* 0x000fc800078f10ff */
[----:B------:R-:W-:-:S05]  /*8040*/  LOP3.LUT R2, R2, 0xfffffffc, RZ, 0xc0, !PT ;  /* 0xfffffffc02027812 */ /* 0x000fca00078ec0ff */
[----:B------:R-:W-:Y:S02]  /*8050*/  IMAD.IADD R2, R0, 0x1, -R2 ;  /* 0x0000000100027824 */ /* 0x000fe400078e0a02 */
[----:B------:R-:W2:Y:S02]  /*8060*/  @P0 LDC R0, c[0x0][0x44c] ;  /* 0x00011300ff000b82 */ /* 0x000ea40000000800 */
[----:B------:R-:W-:Y:S02]  /*8070*/  IMAD R5, R2, 0x60, R37 ;  /* 0x0000006002057824 */ /* 0x000fe400078e0225 */
[----:B------:R-:W-:Y:S02]  /*8080*/  IMAD.MOV.U32 R2, RZ, RZ, R24 ;  /* 0x000000ffff027224 */ /* 0x000fe400078e0018 */
[----:B--2---:R-:W-:-:S05]  /*8090*/  @P0 IMAD.HI.U32 R0, R5, R0, RZ ;  /* 0x0000000005000227 */ /* 0x004fca00078e00ff */
        /* <DEDUP_REMOVED lines=19> */
[----:B------:R-:W1:Y:S01]  /*81d0*/  LDC R43, c[0x0][0x3f4] ;  /* 0x0000fd00ff2b7b82 */ /* 0x000e620000000800 */
[----:B------:R-:W2:Y:S01]  /*81e0*/  SHFL.IDX PT, R2, R24, RZ, 0x1c1f ;  /* 0x001c1fff18027589 */ /* 0x000ea200000e0000 */
[----:B------:R-:W-:-:S03]  /*81f0*/  IMAD R30, R157, R30, RZ ;  /* 0x0000001e9d1e7224 */ /* 0x000fc600078e02ff */
[----:B------:R-:W3:Y:S04]  /*8200*/  SHFL.IDX PT, R0, R26, RZ, 0x1c1f ;  /* 0x001c1fff1a007589 */ /* 0x000ee800000e0000 */
[----:B0-----:R-:W0:Y:S04]  /*8210*/  SHFL.IDX PT, R14, R27, RZ, 0x1c1f ;  /* 0x001c1fff1b0e7589 */ /* 0x001e2800000e0000 */
[----:B------:R-:W4:Y:S01]  /*8220*/  SHFL.IDX PT, R3, R25, RZ, 0x1c1f ;  /* 0x001c1fff19037589 */ /* 0x000f2200000e0000 */
[----:B-1----:R-:W-:-:S04]  /*8230*/  ISETP.GE.AND P0, PT, R18, R43, PT ;  /* 0x0000002b1200720c */ /* 0x002fc80003f06270 */
[----:B------:R-:W-:-:S13]  /*8240*/  ISETP.GE.OR P1, PT, R37, R30, P0 ;  /* 0x0000001e2500720c */ /* 0x000fda0000726670 */
[C---:B------:R-:W-:Y:S01]  /*8250*/  @!P1 IMAD.SHL.U32 R7, R18.reuse, 0x2, RZ ;  /* 0x0000000212079824 */ /* 0x040fe200078e00ff */
[----:B------:R-:W-:-:S04]  /*8260*/  @!P1 SHF.L.U64.HI R4, R18, 0x1, R39 ;  /* 0x0000000112049819 */ /* 0x000fc80000010227 */
[----:B--2---:R-:W-:-:S05]  /*8270*/  @!P1 IADD3 R2, P2, R2, R7, RZ ;  /* 0x0000000702029210 */ /* 0x004fca0007f5e0ff */
[----:B---3--:R-:W-:Y:S02]  /*8280*/  @!P1 IMAD.X R5, R0, 0x1, R4, P2 ;  /* 0x0000000100059824 */ /* 0x008fe400010e0604 */
[----:B------:R-:W-:Y:S02]  /*8290*/  @!P1 IMAD.MOV.U32 R8, RZ, RZ, R2 ;  /* 0x000000ffff089224 */ /* 0x000fe400078e0002 */
[----:B------:R-:W-:-:S06]  /*82a0*/  @!P1 IMAD.MOV.U32 R9, RZ, RZ, R5 ;  /* 0x000000ffff099224 */ /* 0x000fcc00078e0005 */
[----:B------:R-:W2:Y:S01]  /*82b0*/  @!P1 LD.E.128 R8, desc[UR40][R8.64] ;  /* 0x0000002808089980 */ /* 0x000ea2000c101d00 */
[----:B0-----:R-:W-:-:S05]  /*82c0*/  @!P1 IADD3 R14, P2, R14, R7, RZ ;  /* 0x000000070e0e9210 */ /* 0x001fca0007f5e0ff */
[----:B----4-:R-:W-:-:S04]  /*82d0*/  @!P1 IMAD.X R3, R3, 0x1, R4, P2 ;  /* 0x0000000103039824 */ /* 0x010fc800010e0604 */
[----:B------:R-:W-:-:S05]  /*82e0*/  @!P1 IMAD.MOV.U32 R15, RZ, RZ, R3 ;  /* 0x000000ffff0f9224 */ /* 0x000fca00078e0003 */
[----:B------:R0:W3:Y:S01]  /*82f0*/  @!P1 LD.E.128 R4, desc[UR40][R14.64] ;  /* 0x000000280e049980 */ /* 0x0000e2000c101d00 */
[----:B------:R-:W-:Y:S02]  /*8300*/  CS2R R32, SRZ ;  /* 0x0000000000207805 */ /* 0x000fe4000001ff00 */
[----:B------:R-:W-:Y:S02]  /*8310*/  CS2R R20, SRZ ;  /* 0x0000000000147805 */ /* 0x000fe4000001ff00 */
[----:B------:R-:W-:Y:S01]  /*8320*/  CS2R R34, SRZ ;  /* 0x0000000000227805 */ /* 0x000fe2000001ff00 */
[----:B------:R-:W1:Y:S04]  /*8330*/  SHFL.IDX PT, R24, R24, 0x1, 0x1c1f ;  /* 0x003c1f0018187f89 */ /* 0x000e6800000e0000 */
[----:B------:R-:W4:Y:S04]  /*8340*/  SHFL.IDX PT, R25, R25, 0x1, 0x1c1f ;  /* 0x003c1f0019197f89 */ /* 0x000f2800000e0000 */
[----:B0-----:R0:W0:Y:S01]  /*8350*/  SHFL.IDX PT, R14, R27, 0x1, 0x1c1f ;  /* 0x003c1f001b0e7f89 */ /* 0x00102200000e0000 */
[----:B--2---:R-:W-:-:S02]  /*8360*/  @!P1 IMAD.MOV.U32 R32, RZ, RZ, R8 ;  /* 0x000000ffff209224 */ /* 0x004fc400078e0008 */
[----:B------:R-:W-:Y:S02]  /*8370*/  @!P1 IMAD.MOV.U32 R33, RZ, RZ, R9 ;  /* 0x000000ffff219224 */ /* 0x000fe400078e0009 */
[----:B------:R-:W-:Y:S02]  /*8380*/  IMAD.MOV.U32 R0, RZ, RZ, R32 ;  /* 0x000000ffff007224 */ /* 0x000fe400078e0020 */
[----:B------:R-:W-:Y:S02]  /*8390*/  IMAD.MOV.U32 R2, RZ, RZ, R33 ;  /* 0x000000ffff027224 */ /* 0x000fe400078e0021 */
[----:B------:R-:W-:Y:S01]  /*83a0*/  @!P1 IMAD.MOV.U32 R34, RZ, RZ, R10 ;  /* 0x000000ffff229224 */ /* 0x000fe200078e000a */
[----:B------:R-:W-:Y:S01]  /*83b0*/  PRMT R41, R0, 0x7610, R41 ;  /* 0x0000761000297816 */ /* 0x000fe20000000029 */
[----:B------:R-:W-:Y:S01]  /*83c0*/  @!P1 IMAD.MOV.U32 R35, RZ, RZ, R11 ;  /* 0x000000ffff239224 */ /* 0x000fe200078e000b */
[----:B------:R2:W0:Y:S01]  /*83d0*/  SHFL.IDX PT, R0, R26, 0x1, 0x1c1f ;  /* 0x003c1f001a007f89 */ /* 0x00042200000e0000 */
[----:B------:R-:W-:-:S02]  /*83e0*/  PRMT R42, R2, 0x7610, R42 ;  /* 0x00007610022a7816 */ /* 0x000fc4000000002a */
[----:B------:R-:W-:Y:S01]  /*83f0*/  CS2R R2, SRZ ;  /* 0x0000000000027805 */ /* 0x000fe2000001ff00 */
[----:B------:R-:W-:Y:S02]  /*8400*/  IMAD.MOV.U32 R8, RZ, RZ, R34 ;  /* 0x000000ffff087224 */ /* 0x000fe400078e0022 */
[----:B---3--:R-:W-:Y:S02]  /*8410*/  @!P1 IMAD.MOV.U32 R20, RZ, RZ, R4 ;  /* 0x000000ffff149224 */ /* 0x008fe400078e0004 */
[----:B------:R-:W-:Y:S02]  /*8420*/  @!P1 IMAD.MOV.U32 R21, RZ, RZ, R5 ;  /* 0x000000ffff159224 */ /* 0x000fe400078e0005 */
[----:B------:R-:W-:Y:S02]  /*8430*/  @!P1 IMAD.MOV.U32 R2, RZ, RZ, R6 ;  /* 0x000000ffff029224 */ /* 0x000fe400078e0006 */
[----:B------:R-:W-:Y:S02]  /*8440*/  @!P1 IMAD.MOV.U32 R3, RZ, RZ, R7 ;  /* 0x000000ffff039224 */ /* 0x000fe400078e0007 */
[----:B------:R-:W-:-:S02]  /*8450*/  IMAD.MOV.U32 R4, RZ, RZ, R20 ;  /* 0x000000ffff047224 */ /* 0x000fc400078e0014 */
[----:B------:R-:W-:Y:S02]  /*8460*/  IMAD.MOV.U32 R5, RZ, RZ, R21 ;  /* 0x000000ffff057224 */ /* 0x000fe400078e0015 */
[----:B------:R-:W-:Y:S02]  /*8470*/  IMAD.MOV.U32 R6, RZ, RZ, R2 ;  /* 0x000000ffff067224 */ /* 0x000fe400078e0002 */
[----:B------:R-:W-:Y:S01]  /*8480*/  IMAD.MOV.U32 R9, RZ, RZ, R35 ;  /* 0x000000ffff097224 */ /* 0x000fe200078e0023 */
[----:B------:R-:W-:Y:S01]  /*8490*/  PRMT R41, R41, 0x5410, R5 ;  /* 0x0000541029297816 */ /* 0x000fe20000000005 */
[----:B------:R-:W-:Y:S01]  /*84a0*/  IMAD.MOV.U32 R7, RZ, RZ, R3 ;  /* 0x000000ffff077224 */ /* 0x000fe200078e0003 */
[----:B------:R-:W-:Y:S02]  /*84b0*/  PRMT R56, R4, 0x5410, R6 ;  /* 0x0000541004387816 */ /* 0x000fe40000000006 */
[----:B------:R-:W-:Y:S02]  /*84c0*/  CS2R R4, SRZ ;  /* 0x0000000000047805 */ /* 0x000fe4000001ff00 */
[----:B------:R-:W-:-:S02]  /*84d0*/  PRMT R31, R8, 0x5410, R9 ;  /* 0x00005410081f7816 */ /* 0x000fc40000000009 */
[----:B012-4-:R-:W-:-:S07]  /*84e0*/  PRMT R47, R7, 0x7610, R47 ;  /* 0x00007610072f7816 */ /* 0x017fce000000002f */
.L_x_13868:
[----:B------:R-:W2:Y:S01]  /*84f0*/  LDL R7, [R1+0x58] ;  /* 0x0000580001077983 */ /* 0x000ea20000100800 */
[----:B------:R-:W-:Y:S01]  /*8500*/  VIADD R37, R37, 0x60 ;  /* 0x0000006025257836 */ /* 0x000fe20000000000 */
[----:B------:R-:W-:Y:S01]  /*8510*/  BSSY B1, `(.L_x_13583) ;  /* 0x0000016000017945 */ /* 0x000fe20003800000 */
[----:B------:R-:W-:Y:S02]  /*8520*/  CS2R R8, SRZ ;  /* 0x0000000000087805 */ /* 0x000fe4000001ff00 */
[----:B------:R-:W-:Y:S02]  /*8530*/  CS2R R10, SRZ ;  /* 0x00000000000a7805 */ /* 0x000fe4000001ff00 */
[----:B------:R-:W-:Y:S02]  /*8540*/  ISETP.GE.AND P1, PT, R37, R30, PT ;  /* 0x0000001e2500720c */ /* 0x000fe40003f26270 */
[----:B--2---:R-:W-:-:S04]  /*8550*/  LEA.HI R6, R7, R7, RZ, 0x1 ;  /* 0x0000000707067211 */ /* 0x004fc800078f08ff */
        /* <DEDUP_REMOVED lines=16> */
[----:B------:R-:W5:Y:S02]  /*8660*/  LD.E.128 R4, desc[UR40][R4.64] ;  /* 0x0000002804047980 */ /* 0x000f64000c101d00 */
.L_x_13584:
[----:B------:R-:W-:Y:S05]  /*8670*/  BSYNC B1 ;  /* 0x0000000000017941 */ /* 0x000fea0003800000 */
.L_x_13583:
[----:B------:R-:W0:Y:S01]  /*8680*/  SYNCS.PHASECHK.TRANS64.TRYWAIT P1, [R16+URZ+0x16800], R13 ;  /* 0x0168000d100075a7 */ /* 0x000e22000802017f */
[----:B------:R-:W-:Y:S01]  /*8690*/  IMAD R29, R29, -0xc0, R30 ;  /* 0xffffff401d1d7824 */ /* 0x000fe200078e021e */
[----:B------:R-:W-:Y:S01]  /*86a0*/  BSSY B1, `(.L_x_13585) ;  /* 0x0000012000017945 */ /* 0x000fe20003800000 */
[----:B------:R-:W-:Y:S02]  /*86b0*/  VIADD R15, R23, 0x60 ;  /* 0x00000060170f7836 */ /* 0x000fe40000000000 */
[----:B-----5:R-:W-:Y:S01]  /*86c0*/  IMAD.MOV.U32 R12, RZ, RZ, R4 ;  /* 0x000000ffff0c7224 */ /* 0x020fe200078e0004 */
[----:B------:R-:W-:Y:S01]  /*86d0*/  VIMNMX R0, R29, 0xc0, PT ;  /* 0x000000c01d007848 */ /* 0x000fe20003fe0100 */
[----:B------:R-:W-:Y:S02]  /*86e0*/  IMAD.MOV.U32 R14, RZ, RZ, R5 ;  /* 0x000000ffff0e7224 */ /* 0x000fe400078e0005 */
[----:B------:R-:W-:Y:S01]  /*86f0*/  IMAD.IADD R30, R18, 0x1, R43 ;  /* 0x00000001121e7824 */ /* 0x000fe200078e022b */
[----:B------:R-:W-:-:S02]  /*8700*/  ISETP.GE.OR P2, PT, R23, R0, P0 ;  /* 0x000000001700720c */ /* 0x000fc40000746670 */
[----:B------:R-:W-:Y:S01]  /*8710*/  ISETP.GE.OR P0, PT, R15, R0, P0 ;  /* 0x000000000f00720c */ /* 0x000fe20000706670 */
[----:B------:R-:W-:Y:S01]  /*8720*/  IMAD.MOV.U32 R0, RZ, RZ, R6 ;  /* 0x000000ffff007224 */ /* 0x000fe200078e0006 */
[----:B------:R-:W-:Y:S01]  /*8730*/  PRMT R38, R38, 0x5410, R12 ;  /* 0x0000541026267816 */ /* 0x000fe2000000000c */
[----:B------:R-:W-:Y:S01]  /*8740*/  IMAD.MOV.U32 R12, RZ, RZ, R7 ;  /* 0x000000ffff0c7224 */ /* 0x000fe200078e0007 */
[----:B------:R-:W-:Y:S01]  /*8750*/  PRMT R39, R14, 0x7610, R39 ;  /* 0x000076100e277816 */ /* 0x000fe20000000027 */
[----:B------:R-:W-:Y:S02]  /*8760*/  IMAD.MOV.U32 R14, RZ, RZ, R8 ;  /* 0x000000ffff0e7224 */ /* 0x000fe400078e0008 */
[----:B------:R-:W-:Y:S01]  /*8770*/  IMAD.MOV.U32 R15, RZ, RZ, R9 ;  /* 0x000000ffff0f7224 */ /* 0x000fe200078e0009 */
[----:B------:R-:W-:Y:S02]  /*8780*/  PRMT R37, R0, 0x5410, R12 ;  /* 0x0000541000257816 */ /* 0x000fe4000000000c */
[----:B------:R-:W-:-:S02]  /*8790*/  PRMT R38, R14, 0x7610, R38 ;  /* 0x000076100e267816 */ /* 0x000fc40000000026 */
[----:B------:R-:W-:Y:S01]  /*87a0*/  PRMT R39, R39, 0x5410, R15 ;  /* 0x0000541027277816 */ /* 0x000fe2000000000f */
[----:B0-----:R-:W-:Y:S06]  /*87b0*/  @!P1 BRA `(.L_x_13586) ;  /* 0x0000017400649947 */ /* 0x001fec0003800000 */
.L_x_13869:
[----:B------:R-:W-:Y:S05]  /*87c0*/  BSYNC B1 ;  /* 0x0000000000017941 */ /* 0x000fea0003800000 */
.L_x_13585:
[----:B------:R-:W-:Y:S01]  /*87d0*/  BSSY B1, `(.L_x_13587) ;  /* 0x0000069000017945 */ /* 0x000fe20003800000 */
[----:B------:R-:W-:Y:S01]  /*87e0*/  IMAD.MOV.U32 R0, RZ, RZ, R10 ;  /* 0x000000ffff007224 */ /* 0x000fe200078e000a */
[----:B------:R-:W-:Y:S01]  /*87f0*/  LOP3.LUT R30, R30, 0x38, RZ, 0xc0, !PT ;  /* 0x000000381e1e7812 */ /* 0x000fe200078ec0ff */
[----:B------:R-:W-:Y:S01]  /*8800*/  IMAD.MOV.U32 R29, RZ, RZ, R11 ;  /* 0x000000ffff1d7224 */ /* 0x000fe200078e000b */
[----:B------:R-:W-:Y:S06]  /*8810*/  @P2 BRA `(.L_x_13588) ;  /* 0x0000000400902947 */ /* 0x000fec0003800000 */
[----:B------:R-:W2:Y:S01]  /*8820*/  LDL R12, [R1+0x40] ;  /* 0x00004000010c7983 */ /* 0x000ea20000100800 */
[----:B------:R-:W1:Y:S02]  /*8830*/  S2R R14, SR_TID.X ;  /* 0x00000000000e7919 */ /* 0x000e640000002100 */
[----:B-1----:R-:W-:-:S05]  /*8840*/  VIADD R14, R14, 0xffffff80 ;  /* 0xffffff800e0e7836 */ /* 0x002fca0000000000 */
[----:B------:R-:W-:-:S04]  /*8850*/  SHF.R.S32.HI R26, RZ, 0x1f, R14 ;  /* 0x0000001fff1a7819 */ /* 0x000fc8000001140e */
[----:B------:R-:W-:-:S04]  /*8860*/  LEA.HI R26, R26, R14, RZ, 0x5 ;  /* 0x0000000e1a1a7211 */ /* 0x000fc800078f28ff */
[----:B------:R-:W-:Y:S01]  /*8870*/  SHF.R.S32.HI R26, RZ, 0x5, R26 ;  /* 0x00000005ff1a7819 */ /* 0x000fe2000001141a */
[----:B------:R-:W-:Y:S01]  /*8880*/  HADD2.F32 R42, -RZ, R42.H0_H0 ;  /* 0x2000002aff2a7230 */ /* 0x000fe20000004100 */
[----:B------:R-:W-:Y:S01]  /*8890*/  SHF.R.U64 R55, R32, 0x10, R33 ;  /* 0x0000001020377819 */ /* 0x000fe20000001221 */
[----:B------:R-:W-:Y:S01]  /*88a0*/  HADD2.F32 R43, -RZ, R41.H1_H1 ;  /* 0x30000029ff2b7230 */ /* 0x000fe20000004100 */
[----:B------:R-:W-:Y:S02]  /*88b0*/  SHF.R.U32.HI R44, RZ, 0x10, R21 ;  /* 0x00000010ff2c7819 */ /* 0x000fe40000011615 */
[----:B------:R-:W-:Y:S02]  /*88c0*/  SHF.R.U32.HI R45, RZ, 0x10, R33 ;  /* 0x00000010ff2d7819 */ /* 0x000fe40000011621 */
[--C-:B------:R-:W-:Y:S02]  /*88d0*/  SHF.R.U64 R51, R2, 0x10, R3.reuse ;  /* 0x0000001002337819 */ /* 0x100fe40000001203 */
[----:B------:R-:W-:Y:S01]  /*88e0*/  SHF.R.U32.HI R49, RZ, 0x10, R3 ;  /* 0x00000010ff317819 */ /* 0x000fe20000011603 */
[----:B------:R-:W-:Y:S01]  /*88f0*/  HADD2.F32 R44, -RZ, R44.H0_H0 ;  /* 0x2000002cff2c7230 */ /* 0x000fe20000004100 */
[----:B------:R-:W-:-:S02]  /*8900*/  SHF.R.U64 R54, R34, 0x10, R35 ;  /* 0x0000001022367819 */ /* 0x000fc40000001223 */
[----:B------:R-:W-:Y:S02]  /*8910*/  SHF.R.U64 R52, R20, 0x10, R21 ;  /* 0x0000001014347819 */ /* 0x000fe40000001215 */
[----:B------:R-:W-:Y:S01]  /*8920*/  SHF.R.U32.HI R53, RZ, 0x10, R35 ;  /* 0x00000010ff357819 */ /* 0x000fe20000011623 */
[----:B------:R-:W-:Y:S02]  /*8930*/  HADD2.F32 R41, -RZ, R41.H0_H0 ;  /* 0x20000029ff297230 */ /* 0x000fe40000004100 */
[----:B--2---:R-:W-:-:S05]  /*8940*/  IMAD.SHL.U32 R12, R12, 0x40, RZ ;  /* 0x000000400c0c7824 */ /* 0x004fca00078e00ff */
[----:B------:R-:W-:-:S04]  /*8950*/  LOP3.LUT R15, R12, 0x1c0, RZ, 0xc0, !PT ;  /* 0x000001c00c0f7812 */ /* 0x000fc800078ec0ff */
[--C-:B------:R-:W-:Y:S02]  /*8960*/  SHF.R.U32.HI R25, RZ, 0x3, R15.reuse ;  /* 0x00000003ff197819 */ /* 0x100fe4000001160f */
[----:B------:R-:W-:Y:S02]  /*8970*/  LOP3.LUT R12, R15, 0x38, R18, 0xf8, !PT ;  /* 0x000000380f0c7812 */ /* 0x000fe400078ef812 */
[----:B------:R-:W-:Y:S02]  /*8980*/  LOP3.LUT R24, R25, R30, R15, 0x1e, !PT ;  /* 0x0000001e19187212 */ /* 0x000fe400078e1e0f */
[----:B------:R-:W-:-:S03]  /*8990*/  LOP3.LUT R12, R12, R25, RZ, 0x3c, !PT ;  /* 0x000000190c0c7212 */ /* 0x000fc600078e3cff */
[C---:B------:R-:W-:Y:S02]  /*89a0*/  IMAD R25, R26.reuse, 0x200, R24 ;  /* 0x000002001a197824 */ /* 0x040fe400078e0218 */
[----:B0-----:R-:W-:Y:S02]  /*89b0*/  IMAD R13, R26, 0x200, R12 ;  /* 0x000002001a0d7824 */ /* 0x001fe400078e020c */
[--C-:B------:R-:W-:Y:S02]  /*89c0*/  IMAD R40, R25, 0x2, R16.reuse ;  /* 0x0000000219287824 */ /* 0x100fe400078e0210 */
[----:B------:R-:W-:-:S03]  /*89d0*/  IMAD R36, R13, 0x2, R16 ;  /* 0x000000020d247824 */ /* 0x000fc600078e0210 */
[----:B------:R-:W0:Y:S04]  /*89e0*/  LDS.128 R24, [R40+0x8400] ;  /* 0x0084000028187984 */ /* 0x000e280000000c00 */
[----:B------:R-:W1:Y:S01]  /*89f0*/  LDS.128 R12, [R36+0x8400] ;  /* 0x00840000240c7984 */ /* 0x000e620000000c00 */
[--C-:B0-----:R-:W-:Y:S02]  /*8a00*/  HADD2.F32 R32, -RZ, R25.reuse.H0_H0 ;  /* 0x20000019ff207230 */ /* 0x101fe40000004100 */
[----:B------:R-:W-:Y:S02]  /*8a10*/  HADD2.F32 R33, -RZ, R25.H1_H1 ;  /* 0x30000019ff217230 */ /* 0x000fe40000004100 */
[----:B-1----:R-:W-:Y:S02]  /*8a20*/  HADD2.F32 R3, -RZ, R13.H0_H0 ;  /* 0x2000000dff037230 */ /* 0x002fe40000004100 */
[C---:B------:R-:W-:Y:S01]  /*8a30*/  FMUL.FTZ R46, R32.reuse, R43 ;  /* 0x0000002b202e7220 */ /* 0x040fe20000410000 */
[----:B------:R-:W-:Y:S01]  /*8a40*/  FMUL.FTZ R48, R32, R42 ;  /* 0x0000002a20307220 */ /* 0x000fe20000410000 */
[----:B------:R-:W-:-:S02]  /*8a50*/  HADD2.F32 R32, -RZ, R45.H0_H0 ;  /* 0x2000002dff207230 */ /* 0x000fc40000004100 */
[----:B------:R-:W-:Y:S02]  /*8a60*/  HADD2.F32 R13, -RZ, R13.H1_H1 ;  /* 0x3000000dff0d7230 */ /* 0x000fe40000004100 */
        /* <DEDUP_REMOVED lines=19> */
[----:B------:R-:W-:Y:S02]  /*8ba0*/  HADD2.F32 R3, -RZ, R56.H0_H0 ;  /* 0x20000038ff037230 */ /* 0x000fe40000004100 */
[----:B------:R-:W-:Y:S01]  /*8bb0*/  FFMA.FTZ R43, R13, R44, R50 ;  /* 0x0000002c0d2b7223 */ /* 0x000fe20000010032 */
[----:B------:R-:W-:Y:S02]  /*8bc0*/  HADD2.F32 R2, -RZ, R12.H0_H0 ;  /* 0x2000000cff027230 */ /* 0x000fe40000004100 */
[-C--:B------:R-:W-:Y:S01]  /*8bd0*/  FMUL.FTZ R50, R35, R32.reuse ;  /* 0x0000002023327220 */ /* 0x080fe20000410000 */
[----:B------:R-:W-:Y:S01]  /*8be0*/  FFMA.FTZ R44, R21, R32, -R20 ;  /* 0x00000020152c7223 */ /* 0x000fe20000010814 */
[----:B------:R-:W-:-:S02]  /*8bf0*/  HADD2.F32 R27, -RZ, R26.H0_H0 ;  /* 0x2000001aff1b7230 */ /* 0x000fc40000004100 */
[C---:B------:R-:W-:Y:S01]  /*8c00*/  FMUL.FTZ R13, R25.reuse, R3 ;  /* 0x00000003190d7220 */ /* 0x040fe20000410000 */
[----:B------:R-:W-:Y:S02]  /*8c10*/  HADD2.F32 R32, -RZ, R56.H1_H1 ;  /* 0x30000038ff207230 */ /* 0x000fe40000004100 */
[-C--:B------:R-:W-:Y:S01]  /*8c20*/  FMUL.FTZ R34, R25, R41.reuse ;  /* 0x0000002919227220 */ /* 0x080fe20000410000 */
[----:B------:R-:W-:Y:S02]  /*8c30*/  HADD2.F32 R20, -RZ, R31.H0_H0 ;  /* 0x2000001fff147230 */ /* 0x000fe40000004100 */
[----:B------:R-:W-:Y:S01]  /*8c40*/  FFMA.FTZ R50, R21, R42, R50 ;  /* 0x0000002a15327223 */ /* 0x000fe20000010032 */
[----:B------:R-:W-:Y:S02]  /*8c50*/  HADD2.F32 R15, -RZ, R14.H0_H0 ;  /* 0x2000000eff0f7230 */ /* 0x000fe40000004100 */
[C---:B------:R-:W-:Y:S01]  /*8c60*/  FFMA.FTZ R41, R2.reuse, R41, -R13 ;  /* 0x0000002902297223 */ /* 0x040fe2000001080d */
[----:B------:R-:W-:Y:S01]  /*8c70*/  FFMA.FTZ R34, R2, R3, R34 ;  /* 0x0000000302227223 */ /* 0x000fe20000010022 */
[----:B------:R-:W-:-:S02]  /*8c80*/  HADD2.F32 R24, -RZ, R24.H1_H1 ;  /* 0x30000018ff187230 */ /* 0x000fc40000004100 */
[C---:B------:R-:W-:Y:S01]  /*8c90*/  FMUL.FTZ R42, R27.reuse, R32 ;  /* 0x000000201b2a7220 */ /* 0x040fe20000410000 */
[----:B------:R-:W-:Y:S01]  /*8ca0*/  FMUL.FTZ R2, R27, R20 ;  /* 0x000000141b027220 */ /* 0x000fe20000410000 */
[----:B------:R-:W-:Y:S02]  /*8cb0*/  HADD2.F32 R21, -RZ, R52.H0_H0 ;  /* 0x20000034ff157230 */ /* 0x000fe40000004100 */
[----:B------:R-:W-:Y:S02]  /*8cc0*/  HADD2.F32 R26, -RZ, R26.H1_H1 ;  /* 0x3000001aff1a7230 */ /* 0x000fe40000004100 */
[----:B------:R-:W-:Y:S02]  /*8cd0*/  HADD2.F32 R25, -RZ, R51.H0_H0 ;  /* 0x20000033ff197230 */ /* 0x000fe40000004100 */
[----:B------:R-:W-:Y:S02]  /*8ce0*/  HADD2.F32 R3, -RZ, R55.H0_H0 ;  /* 0x20000037ff037230 */ /* 0x000fe40000004100 */
[----:B------:R-:W-:-:S02]  /*8cf0*/  HADD2.F32 R13, -RZ, R54.H0_H0 ;  /* 0x20000036ff0d7230 */ /* 0x000fc40000004100 */
[C---:B------:R-:W-:Y:S01]  /*8d00*/  FFMA.FTZ R42, R15.reuse, R20, -R42 ;  /* 0x000000140f2a7223 */ /* 0x040fe2000001082a */
[----:B------:R-:W-:Y:S02]  /*8d10*/  HADD2.F32 R12, -RZ, R12.H1_H1 ;  /* 0x3000000cff0c7230 */ /* 0x000fe40000004100 */
        /* <DEDUP_REMOVED lines=20> */
.L_x_13588:
[----:B------:R-:W-:Y:S05]  /*8e60*/  BSYNC B1 ;  /* 0x0000000000017941 */ /* 0x000fea0003800000 */
.L_x_13587:
[----:B------:R-:W-:Y:S01]  /*8e70*/  PRMT R31, R0, 0x5410, R29 ;  /* 0x00005410001f7816 */ /* 0x000fe2000000001d */
[----:B------:R-:W-:Y:S06]  /*8e80*/  @P0 BRA `(.L_x_13579) ;  /* 0x0000000400800947 */ /* 0x000fec0003800000 */
[----:B------:R-:W2:Y:S01]  /*8e90*/  LDL R2, [R1+0x44] ;  /* 0x0000440001027983 */ /* 0x000ea20000100800 */
[C---:B------:R-:W-:Y:S02]  /*8ea0*/  VIADD R3, R23.reuse, 0x60 ;  /* 0x0000006017037836 */ /* 0x040fe40000000000 */
[----:B-1----:R-:W-:Y:S01]  /*8eb0*/  VIADD R12, R23, 0x60 ;  /* 0x00000060170c7836 */ /* 0x002fe20000000000 */
[----:B------:R-:W0:Y:S01]  /*8ec0*/  LDL R41, [R1+0x60] ;  /* 0x0000600001297983 */ /* 0x000e220000100800 */
[----:B------:R-:W-:Y:S02]  /*8ed0*/  IMAD.SHL.U32 R3, R3, 0x40, RZ ;  /* 0x0000004003037824 */ /* 0x000fe400078e00ff */
[----:B------:R-:W-:-:S03]  /*8ee0*/  IMAD.SHL.U32 R12, R12, 0x40, RZ ;  /* 0x000000400c0c7824 */ /* 0x000fc600078e00ff */
[----:B------:R-:W-:Y:S02]  /*8ef0*/  LOP3.LUT R3, R3, 0x1c0, RZ, 0xc0, !PT ;  /* 0x000001c003037812 */ /* 0x000fe400078ec0ff */
[----:B------:R-:W-:Y:S02]  /*8f00*/  LOP3.LUT R12, R12, 0x1c0, RZ, 0xc0, !PT ;  /* 0x000001c00c0c7812 */ /* 0x000fe400078ec0ff */
[----:B------:R-:W-:-:S04]  /*8f10*/  SHF.R.U32.HI R3, RZ, 0x3, R3 ;  /* 0x00000003ff037819 */ /* 0x000fc80000011603 */
[----:B------:R-:W-:Y:S02]  /*8f20*/  LOP3.LUT R30, R3, R30, R12, 0x1e, !PT ;  /* 0x0000001e031e7212 */ /* 0x000fe400078e1e0c */
[----:B------:R-:W-:Y:S01]  /*8f30*/  SHF.R.U64 R36, R10, 0x10, R11 ;  /* 0x000000100a247819 */ /* 0x000fe2000000120b */
[--C-:B------:R-:W-:Y:S01]  /*8f40*/  HADD2.F32 R10, -RZ, R39.reuse.H1_H1 ;  /* 0x30000027ff0a7230 */ /* 0x100fe20000004100 */
[--C-:B------:R-:W-:Y:S01]  /*8f50*/  SHF.R.U64 R33, R6, 0x10, R7.reuse ;  /* 0x0000001006217819 */ /* 0x100fe20000001207 */
[----:B------:R-:W-:Y:S01]  /*8f60*/  HADD2.F32 R39, -RZ, R39.H0_H0 ;  /* 0x20000027ff277230 */ /* 0x000fe20000004100 */
[----:B------:R-:W-:Y:S02]  /*8f70*/  SHF.R.U32.HI R32, RZ, 0x10, R7 ;  /* 0x00000010ff207819 */ /* 0x000fe40000011607 */
[----:B------:R-:W-:Y:S02]  /*8f80*/  SHF.R.U32.HI R35, RZ, 0x10, R11 ;  /* 0x00000010ff237819 */ /* 0x000fe4000001160b */
[----:B------:R-:W-:-:S02]  /*8f90*/  SHF.R.U32.HI R21, RZ, 0x10, R9 ;  /* 0x00000010ff157819 */ /* 0x000fc40000011609 */
[----:B------:R-:W-:-:S05]  /*8fa0*/  SHF.R.U32.HI R20, RZ, 0x10, R5 ;  /* 0x00000010ff147819 */ /* 0x000fca0000011605 */
[----:B------:R-:W-:Y:S01]  /*8fb0*/  HADD2.F32 R20, -RZ, R20.H0_H0 ;  /* 0x20000014ff147230 */ /* 0x000fe20000004100 */
[----:B------:R-:W-:Y:S02]  /*8fc0*/  SHF.R.U64 R40, R8, 0x10, R9 ;  /* 0x0000001008287819 */ /* 0x000fe40000001209 */
[----:B------:R-:W-:Y:S01]  /*8fd0*/  SHF.R.U64 R34, R4, 0x10, R5 ;  /* 0x0000001004227819 */ /* 0x000fe20000001205 */
[----:B--2---:R-:W-:-:S04]  /*8fe0*/  IMAD.IADD R3, R2, 0x1, R30 ;  /* 0x0000000102037824 */ /* 0x004fc800078e021e */
[----:B------:R-:W-:Y:S01]  /*8ff0*/  IMAD R3, R3, 0x2, R16 ;  /* 0x0000000203037824 */ /* 0x000fe200078e0210 */
[----:B0-----:R-:W0:Y:S04]  /*9000*/  LDS.128 R12, [R41+0x8400] ;  /* 0x00840000290c7984 */ /* 0x001e280000000c00 */
[----:B------:R-:W1:Y:S01]  /*9010*/  LDS.128 R24, [R3+0x8400] ;  /* 0x0084000003187984 */ /* 0x000e620000000c00 */
[----:B0-----:R-:W-:Y:S02]  /*9020*/  HADD2.F32 R2, -RZ, R13.H0_H0 ;  /* 0x2000000dff027230 */ /* 0x001fe40000004100 */
[----:B-1----:R-:W-:-:S05]  /*9030*/  HADD2.F32 R7, -RZ, R25.H0_H0 ;  /* 0x20000019ff077230 */ /* 0x002fca0000004100 */
[CC--:B------:R-:W-:Y:S01]  /*9040*/  FMUL.FTZ R11, R7.reuse, R39.reuse ;  /* 0x00000027070b7220 */ /* 0x0c0fe20000410000 */
[-C--:B------:R-:W-:Y:S01]  /*9050*/  FMUL.FTZ R7, R7, R10.reuse ;  /* 0x0000000a07077220 */ /* 0x080fe20000410000 */
[----:B------:R-:W-:Y:S02]  /*9060*/  HADD2.F32 R25, -RZ, R25.H1_H1 ;  /* 0x30000019ff197230 */ /* 0x000fe40000004100 */
[C---:B------:R-:W-:Y:S01]  /*9070*/  FFMA.FTZ R29, R2.reuse, R10, -R11 ;  /* 0x0000000a021d7223 */ /* 0x040fe2000001080b */
[----:B------:R-:W-:Y:S02]  /*9080*/  HADD2.F32 R10, -RZ, R21.H0_H0 ;  /* 0x20000015ff0a7230 */ /* 0x000fe40000004100 */
[----:B------:R-:W-:Y:S01]  /*9090*/  FFMA.FTZ R39, R2, R39, R7 ;  /* 0x0000002702277223 */ /* 0x000fe20000010007 */
[----:B------:R-:W-:Y:S02]  /*90a0*/  HADD2.F32 R6, -RZ, R24.H0_H0 ;  /* 0x20000018ff067230 */ /* 0x000fe40000004100 */
[----:B------:R-:W-:-:S02]  /*90b0*/  HADD2.F32 R11, -RZ, R38.H1_H1 ;  /* 0x30000026ff0b7230 */ /* 0x000fc40000004100 */
[----:B------:R-:W-:Y:S02]  /*90c0*/  HADD2.F32 R7, -RZ, R38.H0_H0 ;  /* 0x20000026ff077230 */ /* 0x000fe40000004100 */
[C---:B------:R-:W-:Y:S01]  /*90d0*/  FMUL.FTZ R30, R25.reuse, R20 ;  /* 0x00000014191e7220 */ /* 0x040fe20000410000 */
[----:B------:R-:W-:Y:S02]  /*90e0*/  HADD2.F32 R0, -RZ, R12.H0_H0 ;  /* 0x2000000cff007230 */ /* 0x000fe40000004100 */
[----:B------:R-:W-:Y:S01]  /*90f0*/  FMUL.FTZ R2, R25, R10 ;  /* 0x0000000a19027220 */ /* 0x000fe20000410000 */
[----:B------:R-:W-:Y:S02]  /*9100*/  HADD2.F32 R13, -RZ, R13.H1_H1 ;  /* 0x3000000dff0d7230 */ /* 0x000fe40000004100 */
[C---:B------:R-:W-:Y:S01]  /*9110*/  FMUL.FTZ R25, R6.reuse, R11 ;  /* 0x0000000b06197220 */ /* 0x040fe20000410000 */
[----:B------:R-:W-:Y:S01]  /*9120*/  FMUL.FTZ R6, R6, R7 ;  /* 0x0000000706067220 */ /* 0x000fe20000410000 */
[----:B------:R-:W-:-:S02]  /*9130*/  HADD2.F32 R8, -RZ, R26.H0_H0 ;  /* 0x2000001aff087230 */ /* 0x000fc40000004100 */
[C---:B------:R-:W-:Y:S01]  /*9140*/  FFMA.FTZ R25, R0.reuse, R7, -R25 ;  /* 0x0000000700197223 */ /* 0x040fe20000010819 */
[C---:B------:R-:W-:Y:S01]  /*9150*/  FFMA.FTZ R30, R13.reuse, R10, -R30 ;  /* 0x0000000a0d1e7223 */ /* 0x040fe2000001081e */
[----:B------:R-:W-:Y:S02]  /*9160*/  HADD2.F32 R21, -RZ, R37.H0_H0 ;  /* 0x20000025ff157230 */ /* 0x000fe40000004100 */
[----:B------:R-:W-:Y:S01]  /*9170*/  FFMA.FTZ R10, R0, R11, R6 ;  /* 0x0000000b000a7223 */ /* 0x000fe20000010006 */
[----:B------:R-:W-:Y:S02]  /*9180*/  HADD2.F32 R7, -RZ, R31.H0_H0 ;  /* 0x2000001fff077230 */ /* 0x000fe40000004100 */
[----:B------:R-:W-:Y:S02]  /*9190*/  HADD2.F32 R9, -RZ, R27.H0_H0 ;  /* 0x2000001bff097230 */ /* 0x000fe40000004100 */
[----:B------:R-:W-:Y:S02]  /*91a0*/  HADD2.F32 R6, -RZ, R37.H1_H1 ;  /* 0x30000025ff067230 */ /* 0x000fe40000004100 */
[----:B------:R-:W-:Y:S01]  /*91b0*/  FFMA.FTZ R20, R13, R20, R2 ;  /* 0x000000140d147223 */ /* 0x000fe20000010002 */
[----:B------:R-:W-:-:S02]  /*91c0*/  HADD2.F32 R0, -RZ, R31.H1_H1 ;  /* 0x3000001fff007230 */ /* 0x000fc40000004100 */
[C---:B------:R-:W-:Y:S01]  /*91d0*/  FMUL.FTZ R11, R8.reuse, R21 ;  /* 0x00000015080b7220 */ /* 0x040fe20000410000 */
[----:B------:R-:W-:Y:S01]  /*91e0*/  FMUL.FTZ R13, R8, R7 ;  /* 0x00000007080d7220 */ /* 0x000fe20000410000 */
[----:B------:R-:W-:Y:S02]  /*91f0*/  HADD2.F32 R5, -RZ, R15.H0_H0 ;  /* 0x2000000fff057230 */ /* 0x000fe40000004100 */
[----:B------:R-:W-:Y:S02]  /*9200*/  HADD2.F32 R8, -RZ, R32.H0_H0 ;  /* 0x20000020ff087230 */ /* 0x000fe40000004100 */
[C---:B------:R-:W-:Y:S01]  /*9210*/  FMUL.FTZ R32, R9.reuse, R6 ;  /* 0x0000000609207220 */ /* 0x040fe20000410000 */
[----:B------:R-:W-:Y:S02]  /*9220*/  HADD2.F32 R4, -RZ, R14.H0_H0 ;  /* 0x2000000eff047230 */ /* 0x000fe40000004100 */
[----:B------:R-:W-:Y:S01]  /*9230*/  FMUL.FTZ R9, R9, R0 ;  /* 0x0000000009097220 */ /* 0x000fe20000410000 */
[----:B------:R-:W-:-:S02]  /*9240*/  HADD2.F32 R27, -RZ, R27.H1_H1 ;  /* 0x3000001bff1b7230 */ /* 0x000fc40000004100 */
[----:B------:R-:W-:Y:S02]  /*9250*/  HADD2.F32 R2, -RZ, R35.H0_H0 ;  /* 0x20000023ff027230 */ /* 0x000fe40000004100 */
[C---:B------:R-:W-:Y:S01]  /*9260*/  FFMA.FTZ R32, R5.reuse, R0, -R32 ;  /* 0x0000000005207223 */ /* 0x040fe20000010820 */
[----:B------:R-:W-:Y:S01]  /*9270*/  FFMA.FTZ R0, R5, R6, R9 ;  /* 0x0000000605007223 */ /* 0x000fe20000010009 */
[----:B------:R-:W-:Y:S02]  /*9280*/  HADD2.F32 R15, -RZ, R15.H1_H1 ;  /* 0x3000000fff0f7230 */ /* 0x000fe40000004100 */
[C---:B------:R-:W-:Y:S01]  /*9290*/  FFMA.FTZ R31, R4.reuse, R7, -R11 ;  /* 0x00000007041f7223 */ /* 0x040fe2000001080b */
[----:B------:R-:W-:Y:S02]  /*92a0*/  HADD2.F32 R24, -RZ, R24.H1_H1 ;  /* 0x30000018ff187230 */ /* 0x000fe40000004100 */
[----:B------:R-:W-:Y:S01]  /*92b0*/  FFMA.FTZ R21, R4, R21, R13 ;  /* 0x0000001504157223 */ /* 0x000fe2000001000d */
[----:B------:R-:W-:-:S02]  /*92c0*/  HADD2.F32 R9, -RZ, R34.H0_H0 ;  /* 0x20000022ff097230 */ /* 0x000fc40000004100 */
[C---:B------:R-:W-:Y:S01]  /*92d0*/  FMUL.FTZ R4, R27.reuse, R8 ;  /* 0x000000081b047220 */ /* 0x040fe20000410000 */
[----:B------:R-:W-:Y:S02]  /*92e0*/  HADD2.F32 R26, -RZ, R26.H1_H1 ;  /* 0x3000001aff1a7230 */ /* 0x000fe40000004100 */
[-C--:B------:R-:W-:Y:S01]  /*92f0*/  FMUL.FTZ R6, R27, R2.reuse ;  /* 0x000000021b067220 */ /* 0x080fe20000410000 */
[----:B------:R-:W-:Y:S02]  /*9300*/  HADD2.F32 R5, -RZ, R40.H0_H0 ;  /* 0x20000028ff057230 */ /* 0x000fe40000004100 */
[----:B------:R-:W-:Y:S02]  /*9310*/  HADD2.F32 R11, -RZ, R33.H0_H0 ;  /* 0x20000021ff0b7230 */ /* 0x000fe40000004100 */
[----:B------:R-:W-:Y:S02]  /*9320*/  HADD2.F32 R7, -RZ, R36.H0_H0 ;  /* 0x20000024ff077230 */ /* 0x000fe40000004100 */
[----:B------:R-:W-:Y:S01]  /*9330*/  FFMA.FTZ R27, R15, R2, -R4 ;  /* 0x000000020f1b7223 */ /* 0x000fe20000010804 */
[----:B------:R-:W-:-:S02]  /*9340*/  HADD2.F32 R12, -RZ, R12.H1_H1 ;  /* 0x3000000cff0c7230 */ /* 0x000fc40000004100 */
[----:B------:R-:W-:Y:S01]  /*9350*/  FFMA.FTZ R33, R15, R8, R6 ;  /* 0x000000080f217223 */ /* 0x000fe20000010006 */
[----:B------:R-:W-:Y:S02]  /*9360*/  HADD2.F32 R14, -RZ, R14.H1_H1 ;  /* 0x3000000eff0e7230 */ /* 0x000fe40000004100 */
        /* <DEDUP_REMOVED lines=18> */
.L_x_13579:
[----:B------:R-:W-:Y:S05]  /*9490*/  BSYNC B0 ;  /* 0x0000000000007941 */ /* 0x000fea0003800000 */
.L_x_13565:
        /* <DEDUP_REMOVED lines=8> */
.L_x_13562:
[----:B--2---:R-:W2:Y:S02]  /*9520*/  LDL R0, [R1+0x14] ;  /* 0x0000140001007983 */ /* 0x004ea40000100800 */
[----:B--2---:R-:W-:-:S13]  /*9530*/  ISETP.NE.AND P0, PT, R0, 0x3, PT ;  /* 0x000000030000780c */ /* 0x004fda0003f05270 */
[----:B------:R-:W-:Y:S05]  /*9540*/  @!P0 BRA `(.L_x_13589) ;  /* 0x0000000000048947 */ /* 0x000fea0003800000 */
[----:B------:R-:W-:Y:S01]  /*9550*/  BPT.TRAP 0x1 ;  /* 0x000000040000795c */ /* 0x000fe20000300000 */
.L_x_13589:
[----:B-1-3--:R-:W-:Y:S01]  /*9560*/  IMAD R7, R17, 0x8, R16 ;  /* 0x0000000811077824 */ /* 0x00afe200078e0210 */
[----:B------:R-:W-:-:S04]  /*9570*/  SHF.L.U32 R0, R153, 0x1f, RZ ;  /* 0x0000001f99007819 */ /* 0x000fc800000006ff */
[----:B------:R1:W2:Y:S01]  /*9580*/  SYNCS.PHASECHK.TRANS64.TRYWAIT P2, [R7+URZ+0x16830], R0 ;  /* 0x01683000070075a7 */ /* 0x0002a2000804017f */
[----:B------:R-:W-:Y:S05]  /*9590*/  @!P0 BRA `(.L_x_13590) ;  /* 0x0000000000048947 */ /* 0x000fea0003800000 */
[----:B------:R-:W-:Y:S01]  /*95a0*/  BPT.TRAP 0x1 ;  /* 0x000000040000795c */ /* 0x000fe20000300000 */
.L_x_13590:
[----:B-----5:R-:W3:Y:S02]  /*95b0*/  S2R R2, SR_TID.X ;  /* 0x0000000000027919 */ /* 0x020ee40000002100 */
[----:B---3--:R-:W-:-:S04]  /*95c0*/  LOP3.LUT R2, R2, 0x7f, RZ, 0xc0, !PT ;  /* 0x0000007f02027812 */ /* 0x008fc800078ec0ff */
[----:B------:R-:W-:Y:S01]  /*95d0*/  ISETP.NE.AND P1, PT, R2, RZ, PT ;  /* 0x000000ff0200720c */ /* 0x000fe20003f25270 */
[----:B--2---:R-:W-:-:S12]  /*95e0*/  @P2 BRA `(.L_x_13591) ;  /* 0x0000000000082947 */ /* 0x004fd80003800000 */
[----:B------:R-:W2:Y:S02]  /*95f0*/  SYNCS.PHASECHK.TRANS64.TRYWAIT P2, [R7+URZ+0x16830], R0 ;  /* 0x01683000070075a7 */ /* 0x000ea4000804017f */
[----:B--2---:R-:W-:Y:S05]  /*9600*/  @!P2 BRA `(.L_x_13592) ;  /* 0x0000016400e4a947 */ /* 0x004fea0003800000 */
.L_x_13591:
[----:B------:R-:W-:Y:S05]  /*9610*/  WARPSYNC.ALL ;  /* 0x0000000000007948 */ /* 0x000fea0003800000 */
[----:B-12---:R-:W-:Y:S01]  /*9620*/  VIADD R0, R16, 0xe400 ;  /* 0x0000e40010007836 */ /* 0x006fe20000000000 */
[----:B------:R-:W-:-:S04]  /*9630*/  LOP3.LUT R10, R28, 0x10000, RZ, 0xfc, !PT ;  /* 0x000100001c0a7812 */ /* 0x000fc800078efcff */
[----:B------:R-:W-:-:S04]  /*9640*/  SHF.R.U32.HI R0, RZ, 0x4, R0 ;  /* 0x00000004ff007819 */ /* 0x000fc80000011600 */
[----:B------:R-:W-:-:S04]  /*9650*/  LOP3.LUT R0, R0, 0x3fff, RZ, 0xc0, !PT ;  /* 0x00003fff00007812 */ /* 0x000fc800078ec0ff */
[----:B------:R-:W-:Y:S01]  /*9660*/  LOP3.LUT R2, R0, 0x10000, RZ, 0xfc, !PT ;  /* 0x0001000000027812 */ /* 0x000fe200078efcff */
[----:B------:R-:W-:Y:S02]  /*9670*/  IMAD.MOV.U32 R11, RZ, RZ, 0x40000040 ;  /* 0x40000040ff0b7424 */ /* 0x000fe400078e00ff */
[----:B------:R-:W-:Y:S01]  /*9680*/  IMAD.MOV.U32 R3, RZ, RZ, 0x40000040 ;  /* 0x40000040ff037424 */ /* 0x000fe200078e00ff */
[C---:B------:R-:W-:Y:S01]  /*9690*/  R2UR UR4, R10.reuse ;  /* 0x000000000a0472ca */ /* 0x040fe200000e0000 */
[----:B------:R1:W-:Y:S01]  /*96a0*/  STL [R1+0x28], R2 ;  /* 0x0000280201007387 */ /* 0x0003e20000100800 */
[----:B------:R-:W-:Y:S01]  /*96b0*/  R2UR UR5, R11 ;  /* 0x000000000b0572ca */ /* 0x000fe200000e0000 */
[----:B0-----:R-:W-:Y:S01]  /*96c0*/  WARPGROUP.ARRIVE ;  /* 0x00000000000079c5 */ /* 0x001fe20000000000 */
[----:B------:R-:W-:Y:S01]  /*96d0*/  R2UR UR7, R3 ;  /* 0x00000000030772ca */ /* 0x000fe200000e0000 */
[----:B------:R-:W-:Y:S01]  /*96e0*/  VIADD R12, R10, 0x2 ;  /* 0x000000020a0c7836 */ /* 0x000fe20000000000 */
[----:B------:R-:W2:Y:S01]  /*96f0*/  LDL R6, [R1+0x30] ;  /* 0x0000300001067983 */ /* 0x000ea20000100800 */
[----:B------:R-:W-:Y:S01]  /*9700*/  IMAD.MOV.U32 R13, RZ, RZ, 0x40000040 ;  /* 0x40000040ff0d7424 */ /* 0x000fe200078e00ff */
[----:B------:R-:W0:Y:S01]  /*9710*/  LDC R0, c[0x0][0x448] ;  /* 0x00011200ff007b82 */ /* 0x000e220000000800 */
[----:B-1----:R-:W-:-:S05]  /*9720*/  IMAD R2, R17, 0x400, R2 ;  /* 0x0000040011027824 */ /* 0x002fca00078e0202 */
[----:B------:R-:W-:-:S13]  /*9730*/  R2UR UR6, R2 ;  /* 0x00000000020672ca */ /* 0x000fda00000e0000 */
[----:B------:R-:W-:Y:S01]  /*9740*/  HGMMA.64x128x16.F32 R24, gdesc[UR4], RZ, !UPT, gsb0 ;  /* 0x01e00000041879f0 */ /* 0x000fe2000c0008ff */
[----:B------:R-:W-:Y:S02]  /*9750*/  VIADD R4, R2, 0x2 ;  /* 0x0000000202047836 */ /* 0x000fe40000000000 */
[----:B------:R-:W-:Y:S01]  /*9760*/  IMAD.MOV.U32 R5, RZ, RZ, 0x40000040 ;  /* 0x40000040ff057424 */ /* 0x000fe200078e00ff */
[----:B------:R-:W-:Y:S02]  /*9770*/  R2UR UR4, R12 ;  /* 0x000000000c0472ca */ /* 0x000fe400000e0000 */
[----:B------:R-:W-:Y:S02]  /*9780*/  R2UR UR5, R13 ;  /* 0x000000000d0572ca */ /* 0x000fe400000e0000 */
[----:B------:R-:W-:Y:S02]  /*9790*/  R2UR UR6, R4 ;  /* 0x00000000040672ca */ /* 0x000fe400000e0000 */
[----:B------:R-:W-:Y:S01]  /*97a0*/  R2UR UR7, R5 ;  /* 0x00000000050772ca */ /* 0x000fe200000e0000 */
[----:B------:R1:W-:Y:S04]  /*97b0*/  STL.64 [R1+0x8], R12 ;  /* 0x0000080c01007387 */ /* 0x0003e80000100a00 */
[----:B------:R-:W2:Y:S04]  /*97c0*/  LDL R94, [R1+0x20] ;  /* 0x00002000015e7983 */ /* 0x000ea80000100800 */
[----:B------:R-:W3:Y:S01]  /*97d0*/  LDL R96, [R1+0x10] ;  /* 0x0000100001607983 */ /* 0x000ee20000100800 */
[----:B------:R-:W-:-:S02]  /*97e0*/  VIADD R8, R10, 0x4 ;  /* 0x000000040a087836 */ /* 0x000fc40000000000 */
[----:B------:R-:W-:Y:S02]  /*97f0*/  VIADD R4, R2, 0x4 ;  /* 0x0000000402047836 */ /* 0x000fe40000000000 */
[----:B------:R-:W-:Y:S02]  /*9800*/  IMAD.MOV.U32 R9, RZ, RZ, 0x40000040 ;  /* 0x40000040ff097424 */ /* 0x000fe400078e00ff */
[----:B------:R-:W-:Y:S02]  /*9810*/  VIADD R14, R10, 0x6 ;  /* 0x000000060a0e7836 */ /* 0x000fe40000000000 */
[----:B------:R-:W-:Y:S02]  /*9820*/  IMAD.MOV.U32 R15, RZ, RZ, 0x40000040 ;  /* 0x40000040ff0f7424 */ /* 0x000fe400078e00ff */
[----:B------:R-:W-:Y:S01]  /*9830*/  IMAD.MOV.U32 R3, RZ, RZ, 0x40000040 ;  /* 0x40000040ff037424 */ /* 0x000fe200078e00ff */
[----:B0-----:R-:W-:Y:S01]  /*9840*/  ISETP.NE.AND P2, PT, R0, 0x1, PT ;  /* 0x000000010000780c */ /* 0x001fe20003f45270 */
[----:B------:R-:W-:-:S02]  /*9850*/  WARPGROUP.DEPBAR.LE gsb0, 0x0 ;  /* 0x00008000000079c5 */ /* 0x000fc40000010000 */
[----:B------:R-:W-:Y:S01]  /*9860*/  WARPGROUP.ARRIVE ;  /* 0x00000000000079c5 */ /* 0x000fe20000000000 */
[----:B------:R-:W-:-:S09]  /*9870*/  IMAD.MOV.U32 R5, RZ, RZ, 0x40000040 ;  /* 0x40000040ff057424 */ /* 0x000fd200078e00ff */
[----:B------:R-:W0:Y:S01]  /*9880*/  @P2 LDC R0, c[0x0][0x44c] ;  /* 0x00011300ff002b82 */ /* 0x000e220000000800 */
[----:B------:R-:W-:Y:S01]  /*9890*/  HGMMA.64x128x16.F32 R24, gdesc[UR4], R24, gsb0 ;  /* 0x01e00000041879f0 */ /* 0x000fe20008000818 */
[----:B------:R-:W-:Y:S02]  /*98a0*/  R2UR UR4, R8 ;  /* 0x00000000080472ca */ /* 0x000fe400000e0000 */
[----:B------:R-:W-:-:S04]  /*98b0*/  R2UR UR5, R9 ;  /* 0x00000000090572ca */ /* 0x000fc800000e0000 */
[----:B-1----:R-:W1:Y:S01]  /*98c0*/  LDC.64 R12, c[0x0][0x9e0] ;  /* 0x00027800ff0c7b82 */ /* 0x002e620000000a00 */
[----:B------:R-:W-:Y:S02]  /*98d0*/  R2UR UR6, R4 ;  /* 0x00000000040672ca */ /* 0x000fe400000e0000 */
[----:B------:R-:W-:Y:S01]  /*98e0*/  R2UR UR7, R5 ;  /* 0x00000000050772ca */ /* 0x000fe200000e0000 */
[----:B------:R-:W-:Y:S01]  /*98f0*/  VIADD R2, R2, 0x6 ;  /* 0x0000000602027836 */ /* 0x000fe20000000000 */
[----:B------:R-:W-:Y:S02]  /*9900*/  WARPGROUP.DEPBAR.LE gsb0, 0x0 ;  /* 0x00008000000079c5 */ /* 0x000fe40000010000 */
[----:B------:R-:W-:-:S09]  /*9910*/  WARPGROUP.ARRIVE ;  /* 0x00000000000079c5 */ /* 0x000fd20000000000 */
[----:B------:R-:W-:Y:S01]  /*9920*/  HGMMA.64x128x16.F32 R24, gdesc[UR4], R24, gsb0 ;  /* 0x01e00000041879f0 */ /* 0x000fe20008000818 */
[----:B------:R-:W-:Y:S02]  /*9930*/  R2UR UR4, R14 ;  /* 0x000000000e0472ca */ /* 0x000fe400000e0000 */
[----:B------:R-:W-:Y:S02]  /*9940*/  R2UR UR5, R15 ;  /* 0x000000000f0572ca */ /* 0x000fe400000e0000 */
[----:B------:R-:W-:Y:S02]  /*9950*/  R2UR UR6, R2 ;  /* 0x00000000020672ca */ /* 0x000fe400000e0000 */
[----:B------:R-:W-:Y:S02]  /*9960*/  R2UR UR7, R3 ;  /* 0x00000000030772ca */ /* 0x000fe400000e0000 */
[----:B------:R-:W4:Y:S01]  /*9970*/  @P2 LDC R3, c[0x0][0x450] ;  /* 0x00011400ff032b82 */ /* 0x000f220000000800 */
[----:B------:R-:W-:-:S02]  /*9980*/  IMAD.MOV.U32 R21, RZ, RZ, -0x80 ;  /* 0xffffff80ff157424 */ /* 0x000fc400078e00ff */
[----:B--2---:R-:W-:-:S04]  /*9990*/  IMAD.IADD R89, R6, 0x1, R94 ;  /* 0x0000000106597824 */ /* 0x004fc800078e025e */
[----:B0-----:R-:W-:Y:S01]  /*99a0*/  @P2 IMAD.HI.U32 R0, R89, R0, RZ ;  /* 0x0000000059002227 */ /* 0x001fe200078e00ff */
[----:B------:R-:W-:Y:S02]  /*99b0*/  WARPGROUP.DEPBAR.LE gsb0, 0x0 ;  /* 0x00008000000079c5 */ /* 0x000fe40000010000 */
[----:B------:R-:W-:-:S06]  /*99c0*/  WARPGROUP.ARRIVE ;  /* 0x00000000000079c5 */ /* 0x000fcc0000000000 */
[----:B------:R-:W-:Y:S01]  /*99d0*/  HGMMA.64x128x16.F32 R24, gdesc[UR4], R24, gsb0 ;  /* 0x01e00000041879f0 */ /* 0x000fe20008000818 */
[----:B----4-:R-:W-:Y:S01]  /*99e0*/  @P2 SHF.R.U32.HI R89, RZ, R3, R0 ;  /* 0x00000003ff592219 */ /* 0x010fe20000011600 */
[----:B------:R-:W-:Y:S01]  /*99f0*/  @!P1 VIADD R0, R7, 0x16840 ;  /* 0x0001684007009836 */ /* 0x000fe20000000000 */
[----:B------:R-:W-:-:S03]  /*9a00*/  ULDC UR4, c[0x0][0x9dc] ;  /* 0x0002770000047ab9 */ /* 0x000fc60000000800 */
[----:B------:R-:W0:Y:S01]  /*9a10*/  SHFL.IDX PT, R90, R89, RZ, 0x1c1f ;  /* 0x001c1fff595a7589 */ /* 0x000e2200000e0000 */
[----:B------:R-:W-:Y:S01]  /*9a20*/  @!P1 PRMT R0, RZ, 0x654, R0 ;  /* 0x00000654ff009816 */ /* 0x000fe20000000000 */
[----:B------:R-:W-:Y:S02]  /*9a30*/  IMAD R21, R88, R21, 0x80 ;  /* 0x0000008058157424 */ /* 0x000fe400078e0215 */
[----:B------:R2:W-:Y:S01]  /*9a40*/  STL.64 [R1], R8 ;  /* 0x0000000801007387 */ /* 0x0005e20000100a00 */
[----:B-1----:R-:W-:Y:S01]  /*9a50*/  ISETP.GE.AND P3, PT, R13, 0x1, PT ;  /* 0x000000010d00780c */ /* 0x002fe20003f66270 */
[----:B--2---:R-:W-:-:S05]  /*9a60*/  IMAD.U32 R8, RZ, RZ, UR4 ;  /* 0x00000004ff087e24 */ /* 0x004fca000f8e00ff */
[----:B------:R-:W-:Y:S02]  /*9a70*/  LOP3.LUT R2, RZ, R8, RZ, 0x33, !PT ;  /* 0x00000008ff027212 */ /* 0x000fe400078e33ff */
[C-C-:B---3--:R-:W-:Y:S01]  /*9a80*/  IADD3 R20, -R156.reuse, R96, R21.reuse ;  /* 0x000000609c147210 */ /* 0x148fe20007ffe115 */
[----:B------:R-:W-:Y:S02]  /*9a90*/  WARPGROUP.DEPBAR.LE gsb0, 0x0 ;  /* 0x00008000000079c5 */ /* 0x000fe40000010000 */
[----:B------:R1:W-:Y:S02]  /*9aa0*/  @!P1 SYNCS.ARRIVE.TRANS64.RED.A1T0 RZ, [R0+URZ], RZ ;  /* 0x000000ff00ff99a7 */ /* 0x0003e4000810043f */
[----:B-1----:R-:W-:-:S04]  /*9ab0*/  IADD3 R0, -R156, 0x1, R21 ;  /* 0x000000019c007810 */ /* 0x002fc80007ffe115 */
[----:B------:R-:W-:-:S05]  /*9ac0*/  IADD3 R7, -R157, R0, R96 ;  /* 0x000000009d077210 */ /* 0x000fca0007ffe160 */
[C---:B------:R-:W-:Y:S02]  /*9ad0*/  IMAD.IADD R9, R7.reuse, 0x1, R2 ;  /* 0x0000000107097824 */ /* 0x040fe400078e0202 */
[----:B------:R-:W-:Y:S01]  /*9ae0*/  IMAD.IADD R7, R7, 0x1, R12 ;  /* 0x0000000107077824 */ /* 0x000fe200078e020c */
[----:B------:R-:W-:Y:S01]  /*9af0*/  LEA R0, R88, 0xffffff80, 0x7 ;  /* 0xffffff8058007811 */ /* 0x000fe200078e38ff */
        /* <DEDUP_REMOVED lines=14> */
.L_x_13595:
[----:B------:R-:W-:-:S13]  /*9be0*/  ISETP.NE.AND P4, PT, R13, 0x1, PT ;  /* 0x000000010d00780c */ /* 0x000fda0003f85270 */
[----:B------:R-:W0:Y:S02]  /*9bf0*/  @P4 LDC.64 R2, c[0x0][0x9e8] ;  /* 0x00027a00ff024b82 */ /* 0x000e240000000a00 */
[----:B0-----:R-:W-:-:S05]  /*9c00*/  @P4 IMAD.HI.U32 R2, R5, R2, RZ ;  /* 0x0000000205024227 */ /* 0x001fca00078e00ff */
[----:B------:R-:W-:-:S07]  /*9c10*/  @P4 SHF.R.U32.HI R5, RZ, R3, R2 ;  /* 0x00000003ff054219 */ /* 0x000fce0000011602 */
.L_x_13596:
[----:B------:R-:W-:Y:S05]  /*9c20*/  BSYNC B0 ;  /* 0x0000000000007941 */ /* 0x000fea0003800000 */
.L_x_13594:
[----:B------:R-:W-:-:S04]  /*9c30*/  IMAD R5, R5, R13, -R0 ;  /* 0x0000000d05057224 */ /* 0x000fc800078e0a00 */
[----:B------:R-:W-:-:S05]  /*9c40*/  IMAD.IADD R5, R5, 0x1, -R156 ;  /* 0x0000000105057824 */ /* 0x000fca00078e0a9c */
[----:B------:R-:W-:Y:S02]  /*9c50*/  VIMNMX R6, R6, R5, !PT ;  /* 0x0000000506067248 */ /* 0x000fe40007fe0100 */
[----:B------:R-:W-:-:S07]  /*9c60*/  VIADDMNMX R4, R5, R13, R4, PT ;  /* 0x0000000d05047246 */ /* 0x000fce0003800104 */
.L_x_13593:
[C---:B------:R-:W-:Y:S01]  /*9c70*/  ISETP.GE.AND P4, PT, R21.reuse, 0x2, PT ;  /* 0x000000021500780c */ /* 0x040fe20003f86270 */
[----:B------:R-:W0:Y:S01]  /*9c80*/  SHFL.IDX PT, R2, R89, 0x1, 0x1c1f ;  /* 0x003c1f0059027f89 */ /* 0x000e2200000e0000 */
        /* <DEDUP_REMOVED lines=10> */
[----:B------:R-:W-:Y:S01]  /*9d30*/  FSEL R5, R28, -INF , !P5 ;  /* 0xff8000001c057808 */ /* 0x000fe20006800000 */
[----:B0-----:R-:W-:Y:S01]  /*9d40*/  IMAD.IADD R9, R9, 0x1, R2 ;  /* 0x0000000109097824 */ /* 0x001fe200078e0202 */
[----:B------:R-:W-:Y:S02]  /*9d50*/  ISETP.GT.AND P5, PT, R6, 0x9, !P6 ;  /* 0x000000090600780c */ /* 0x000fe400077a4270 */
[----:B------:R-:W-:Y:S02]  /*9d60*/  VIADDMNMX R20, R2, R7, R20, PT ;  /* 0x0000000702147246 */ /* 0x000fe40003800114 */
[----:B------:R-:W-:Y:S02]  /*9d70*/  ISETP.LT.OR P5, PT, R4, 0xa, P5 ;  /* 0x0000000a0400780c */ /* 0x000fe40002fa1670 */
[----:B------:R-:W-:Y:S02]  /*9d80*/  @P6 LOP3.LUT R22, R22, 0x10000000, RZ, 0xfc, !PT ;  /* 0x1000000016166812 */ /* 0x000fe400078efcff */
[----:B------:R-:W-:-:S02]  /*9d90*/  ISETP.GE.AND P6, PT, R21, 0x11, PT ;  /* 0x000000111500780c */ /* 0x000fc40003fc6270 */
        /* <DEDUP_REMOVED lines=184> */
.L_x_13599:
[----:B------:R-:W-:-:S13]  /*a920*/  ISETP.NE.AND P6, PT, R13, 0x1, PT ;  /* 0x000000010d00780c */ /* 0x000fda0003fc5270 */
[----:B------:R-:W0:Y:S02]  /*a930*/  @P6 LDC.64 R2, c[0x0][0x9e8] ;  /* 0x00027a00ff026b82 */ /* 0x000e240000000a00 */
[----:B0-----:R-:W-:-:S05]  /*a940*/  @P6 IMAD.HI.U32 R2, R7, R2, RZ ;  /* 0x0000000207026227 */ /* 0x001fca00078e00ff */
[----:B------:R-:W-:-:S07]  /*a950*/  @P6 SHF.R.U32.HI R7, RZ, R3, R2 ;  /* 0x00000003ff076219 */ /* 0x000fce0000011602 */
.L_x_13600:
[----:B------:R-:W-:Y:S05]  /*a960*/  BSYNC B0 ;  /* 0x0000000000007941 */ /* 0x000fea0003800000 */
.L_x_13598:
[----:B------:R-:W-:-:S04]  /*a970*/  IMAD R7, R7, R13, -R0 ;  /* 0x0000000d07077224 */ /* 0x000fc800078e0a00 */
[----:B------:R-:W-:-:S05]  /*a980*/  IMAD.IADD R0, R7, 0x1, -R156 ;  /* 0x0000000107007824 */ /* 0x000fca00078e0a9c */
[----:B------:R-:W-:Y:S02]  /*a990*/  VIMNMX R9, R9, R0, !PT ;  /* 0x0000000009097248 */ /* 0x000fe40007fe0100 */
[----:B------:R-:W-:-:S07]  /*a9a0*/  VIADDMNMX R20, R0, R13, R20, PT ;  /* 0x0000000d00147246 */ /* 0x000fce0003800114 */
.L_x_13597:
[----:B------:R-:W-:Y:S01]  /*a9b0*/  ISETP.GT.AND P4, PT, R9, 0x1, !P4 ;  /* 0x000000010900780c */ /* 0x000fe20006784270 */
[----:B------:R-:W-:Y:S01]  /*a9c0*/  ULDC UR4, c[0x0][0x988] ;  /* 0x0002620000047ab9 */ /* 0x000fe20000000800 */
        /* <DEDUP_REMOVED lines=77> */
[----:B------:R-:W-:-:S02]  /*aea0*/  ISETP.LT.OR P4, PT, R20, 0x31, P4 ;  /* 0x000000311400780c */ /* 0x000fc40002781670 */
[C---:B------:R-:W-:Y:S01]  /*aeb0*/  ISETP.GT.AND P5, PT, R9.reuse, 0x78, !P5 ;  /* 0x000000780900780c */ /* 0x040fe20006fa4270 */
[----:B------:R-:W0:Y:S01]  /*aec0*/  SHFL.BFLY PT, R3, R2, 0x2, 0x1f ;  /* 0x0c401f0002037f89 */ /* 0x000e2200000e0000 */
[----:B------:R-:W-:Y:S02]  /*aed0*/  FSEL R123, R50, -INF , !P4 ;  /* 0xff800000327b7808 */ /* 0x000fe40006000000 */
[----:B------:R-:W-:Y:S02]  /*aee0*/  LOP3.LUT P4, RZ, R22, 0x40000, RZ, 0xc0, !PT ;  /* 0x0004000016ff7812 */ /* 0x000fe4000788c0ff */
[----:B------:R-:W-:Y:S02]  /*aef0*/  ISETP.LT.OR P5, PT, R20, 0x79, P5 ;  /* 0x000000791400780c */ /* 0x000fe40002fa1670 */
[----:B------:R-:W-:-:S04]  /*af00*/  ISETP.GT.AND P4, PT, R9, 0x31, !P4 ;  /* 0x000000310900780c */ /* 0x000fc80006784270 */
[----:B------:R-:W-:-:S04]  /*af10*/  ISETP.LT.OR P4, PT, R20, 0x32, P4 ;  /* 0x000000321400780c */ /* 0x000fc80002781670 */
[----:B------:R-:W-:Y:S02]  /*af20*/  FSEL R51, R51, -INF , !P4 ;  /* 0xff80000033337808 */ /* 0x000fe40006000000 */
[----:B------:R-:W-:-:S04]  /*af30*/  LOP3.LUT P4, RZ, R22, 0x20000, RZ, 0xc0, !PT ;  /* 0x0002000016ff7812 */ /* 0x000fc8000788c0ff */
[----:B------:R-:W-:Y:S02]  /*af40*/  ISETP.GT.AND P4, PT, R9, 0x38, !P4 ;  /* 0x000000380900780c */ /* 0x000fe40006784270 */
[----:B0-----:R-:W-:Y:S02]  /*af50*/  FMNMX.FTZ R6, R2, R3, !PT ;  /* 0x0000000302067209 */ /* 0x001fe40007810000 */
[----:B------:R-:W-:-:S03]  /*af60*/  ISETP.LT.OR P4, PT, R20, 0x39, P4 ;  /* 0x000000391400780c */ /* 0x000fc60002781670 */
[----:B------:R-:W0:Y:S01]  /*af70*/  SHFL.BFLY PT, R3, R6, 0x1, 0x1f ;  /* 0x0c201f0006037f89 */ /* 0x000e2200000e0000 */
[----:B------:R-:W-:Y:S02]  /*af80*/  FSEL R125, R54, -INF , !P4 ;  /* 0xff800000367d7808 */ /* 0x000fe40006000000 */
[----:B------:R-:W-:-:S04]  /*af90*/  LOP3.LUT P4, RZ, R22, 0x10000, RZ, 0xc0, !PT ;  /* 0x0001000016ff7812 */ /* 0x000fc8000788c0ff */
        /* <DEDUP_REMOVED lines=68> */
[----:B------:R-:W-:Y:S01]  /*b3e0*/  FSEL R91, R86, -INF , !P5 ;  /* 0xff800000565b7808 */ /* 0x000fe20006800000 */
[-CC-:B------:R-:W-:Y:S01]  /*b3f0*/  FFMA.FTZ R148, R24, R0.reuse, -R4.reuse ;  /* 0x0000000018947223 */ /* 0x180fe20000010804 */
[----:B------:R-:W-:Y:S01]  /*b400*/  FSEL R26, R26, -INF , !P4 ;  /* 0xff8000001a1a7808 */ /* 0x000fe20006000000 */
[-CC-:B------:R-:W-:Y:S01]  /*b410*/  FFMA.FTZ R25, R25, R0.reuse, -R4.reuse ;  /* 0x0000000019197223 */ /* 0x180fe20000010804 */
[----:B------:R-:W-:Y:S01]  /*b420*/  ISETP.GT.AND P4, PT, R9, 0x79, !P6 ;  /* 0x000000790900780c */ /* 0x000fe20007784270 */
[-CC-:B------:R-:W-:Y:S01]  /*b430*/  FFMA.FTZ R150, R5, R0.reuse, -R4.reuse ;  /* 0x0000000005967223 */ /* 0x180fe20000010804 */
[----:B------:R-:W-:Y:S01]  /*b440*/  FMNMX.FTZ R2, R26, R27, !PT ;  /* 0x0000001b1a027209 */ /* 0x000fe20007810000 */
[----:B------:R-:W-:Y:S01]  /*b450*/  MUFU.EX2 R148, R148 ;  /* 0x0000009400947308 */ /* 0x000fe20000000800 */
[----:B------:R-:W-:Y:S01]  /*b460*/  ISETP.LT.OR P4, PT, R20, 0x7a, P4 ;  /* 0x0000007a1400780c */ /* 0x000fe20002781670 */
[--C-:B------:R-:W-:Y:S01]  /*b470*/  FFMA.FTZ R5, R29, R0, -R4.reuse ;  /* 0x000000001d057223 */ /* 0x100fe20000010804 */
[----:B------:R-:W-:Y:S01]  /*b480*/  FMNMX.FTZ R2, R7, R2, !PT ;  /* 0x0000000207027209 */ /* 0x000fe20007810000 */
[-CC-:B------:R-:W-:Y:S01]  /*b490*/  FFMA.FTZ R29, R33, R0.reuse, -R4.reuse ;  /* 0x00000000211d7223 */ /* 0x180fe20000010804 */
[----:B------:R-:W-:Y:S01]  /*b4a0*/  FSEL R87, R87, -INF , !P4 ;  /* 0xff80000057577808 */ /* 0x000fe20006000000 */
        /* <DEDUP_REMOVED lines=38> */
[----:B------:R-:W3:Y:S03]  /*b710*/  MUFU.EX2 R144, R144 ;  /* 0x0000009000907308 */ /* 0x000ee60000000800 */
[----:B------:R-:W-:-:S04]  /*b720*/  FMNMX.FTZ R2, R51, R2, !PT ;  /* 0x0000000233027209 */ /* 0x000fc80007810000 */
[----:B------:R-:W-:Y:S01]  /*b730*/  FMNMX.FTZ R2, R125, R2, !PT ;  /* 0x000000027d027209 */ /* 0x000fe20007810000 */
[----:B------:R-:W4:Y:S03]  /*b740*/  MUFU.EX2 R29, R29 ;  /* 0x0000001d001d7308 */ /* 0x000f260000000800 */
        /* <DEDUP_REMOVED lines=45> */
[----:B------:R-:W-:Y:S01]  /*ba20*/  FADD.FTZ R31, R148, R25 ;  /* 0x00000019941f7221 */ /* 0x000fe20000010000 */
[-CC-:B------:R-:W-:Y:S01]  /*ba30*/  FFMA.FTZ R145, R21, R0.reuse, -R6.reuse ;  /* 0x0000000015917223 */ /* 0x180fe20000010806 */
[-CC-:B------:R-:W-:Y:S01]  /*ba40*/  FFMA.FTZ R24, R35, R0.reuse, -R6.reuse ;  /* 0x0000000023187223 */ /* 0x180fe20000010806 */
[----:B------:R-:W-:Y:S01]  /*ba50*/  MUFU.EX2 R149, R149 ;  /* 0x0000009500957308 */ /* 0x000fe20000000800 */
[----:B-1----:R-:W-:Y:S01]  /*ba60*/  FADD.FTZ R36, R150, R31 ;  /* 0x0000001f96247221 */ /* 0x002fe20000010000 */
[-CC-:B------:R-:W-:Y:S01]  /*ba70*/  FFMA.FTZ R147, R89, R0.reuse, -R6.reuse ;  /* 0x0000000059937223 */ /* 0x180fe20000010806 */
[-CC-:B------:R-:W-:Y:S01]  /*ba80*/  FFMA.FTZ R26, R39, R0.reuse, -R6.reuse ;  /* 0x00000000271a7223 */ /* 0x180fe20000010806 */
[-C--:B------:R-:W-:Y:S01]  /*ba90*/  FFMA.FTZ R28, R43, R0.reuse, -R6 ;  /* 0x000000002b1c7223 */ /* 0x080fe20000010806 */
[----:B--2---:R-:W-:Y:S01]  /*baa0*/  FADD.FTZ R31, R5, R36 ;  /* 0x00000024051f7221 */ /* 0x004fe20000010000 */
[----:B------:R-:W0:Y:S01]  /*bab0*/  @P2 LDC R43, c[0x0][0x44c] ;  /* 0x00011300ff2b2b82 */ /* 0x000e220000000800 */
[-CC-:B------:R-:W-:Y:S01]  /*bac0*/  FFMA.FTZ R141, R119, R0.reuse, -R6.reuse ;  /* 0x00000000778d7223 */ /* 0x180fe20000010806 */
[----:B------:R-:W1:Y:S01]  /*bad0*/  MUFU.EX2 R4, R4 ;  /* 0x0000000400047308 */ /* 0x000e620000000800 */
[----:B---3--:R-:W-:Y:S01]  /*bae0*/  FADD.FTZ R38, R144, R31 ;  /* 0x0000001f90267221 */ /* 0x008fe20000010000 */
[-CC-:B------:R-:W-:Y:S01]  /*baf0*/  FFMA.FTZ R30, R47, R0.reuse, -R6.reuse ;  /* 0x000000002f1e7223 */ /* 0x180fe20000010806 */
[-CC-:B------:R-:W-:Y:S01]  /*bb00*/  FFMA.FTZ R143, R121, R0.reuse, -R6.reuse ;  /* 0x00000000798f7223 */ /* 0x180fe20000010806 */
[-C--:B------:R-:W-:Y:S01]  /*bb10*/  FFMA.FTZ R7, R123, R0.reuse, -R6 ;  /* 0x000000007b077223 */ /* 0x080fe20000010806 */
[----:B----4-:R-:W-:Y:S01]  /*bb20*/  FADD.FTZ R35, R29, R38 ;  /* 0x000000261d237221 */ /* 0x010fe20000010000 */
[----:B------:R-:W2:Y:S01]  /*bb30*/  @P2 LDC R47, c[0x0][0x450] ;  /* 0x00011400ff2f2b82 */ /* 0x000ea20000000800 */
[-CC-:B------:R-:W-:Y:S01]  /*bb40*/  FFMA.FTZ R32, R51, R0.reuse, -R6.reuse ;  /* 0x0000000033207223 */ /* 0x180fe20000010806 */
[----:B------:R-:W3:Y:S01]  /*bb50*/  MUFU.EX2 R151, R151 ;  /* 0x0000009700977308 */ /* 0x000ee20000000800 */
[----:B-----5:R-:W-:Y:S01]  /*bb60*/  FADD.FTZ R38, R146, R35 ;  /* 0x0000002392267221 */ /* 0x020fe20000010000 */
[-CC-:B------:R-:W-:Y:S01]  /*bb70*/  FFMA.FTZ R21, R125, R0.reuse, -R6.reuse ;  /* 0x000000007d157223 */ /* 0x180fe20000010806 */
[-CC-:B------:R-:W-:Y:S01]  /*bb80*/  FFMA.FTZ R34, R55, R0.reuse, -R6.reuse ;  /* 0x0000000037227223 */ /* 0x180fe20000010806 */
[-C--:B------:R-:W-:Y:S01]  /*bb90*/  FFMA.FTZ R27, R127, R0.reuse, -R6 ;  /* 0x000000007f1b7223 */ /* 0x080fe20000010806 */
[----:B------:R-:W-:Y:S01]  /*bba0*/  FADD.FTZ R39, R33, R38 ;  /* 0x0000002621277221 */ /* 0x000fe20000010000 */
[-CC-:B------:R-:W-:Y:S01]  /*bbb0*/  FFMA.FTZ R36, R59, R0.reuse, -R6.reuse ;  /* 0x000000003b247223 */ /* 0x180fe20000010806 */
[-C--:B------:R-:W-:Y:S01]  /*bbc0*/  FFMA.FTZ R31, R129, R0.reuse, -R6 ;  /* 0x00000000811f7223 */ /* 0x080fe20000010806 */
[----:B------:R-:W4:Y:S01]  /*bbd0*/  MUFU.EX2 R20, R20 ;  /* 0x0000001400147308 */ /* 0x000f220000000800 */
[----:B-1----:R-:W-:Y:S01]  /*bbe0*/  FADD.FTZ R40, R149, R4 ;  /* 0x0000000495287221 */ /* 0x002fe20000010000 */
[----:B------:R-:W-:Y:S01]  /*bbf0*/  FADD.FTZ R42, R140, R39 ;  /* 0x000000278c2a7221 */ /* 0x000fe20000010000 */
[-CC-:B------:R-:W-:Y:S01]  /*bc00*/  FFMA.FTZ R38, R63, R0.reuse, -R6.reuse ;  /* 0x000000003f267223 */ /* 0x180fe20000010806 */
[-CC-:B------:R-:W-:Y:S01]  /*bc10*/  FFMA.FTZ R129, R131, R0.reuse, -R6.reuse ;  /* 0x0000000083817223 */ /* 0x180fe20000010806 */
[-C--:B------:R-:W-:Y:S01]  /*bc20*/  FFMA.FTZ R131, R133, R0.reuse, -R6 ;  /* 0x0000000085837223 */ /* 0x080fe20000010806 */
[----:B------:R-:W-:Y:S01]  /*bc30*/  FADD.FTZ R39, R37, R42 ;  /* 0x0000002a25277221 */ /* 0x000fe20000010000 */
[----:B0-----:R-:W-:Y:S01]  /*bc40*/  @P2 IMAD.HI.U32 R46, R94, R43, RZ ;  /* 0x0000002b5e2e2227 */ /* 0x001fe200078e00ff */
[----:B------:R-:W0:Y:S03]  /*bc50*/  MUFU.EX2 R145, R145 ;  /* 0x0000009100917308 */ /* 0x000e260000000800 */
        /* <DEDUP_REMOVED lines=8> */
[----:B----4-:R-:W-:Y:S01]  /*bce0*/  FADD.FTZ R40, R20, R35 ;  /* 0x0000002314287221 */ /* 0x010fe20000010000 */
[----:B------:R-:W-:-:S02]  /*bcf0*/  F2FP.F16.F32.PACK_AB R150, R5, R150 ;  /* 0x000000960596723e */ /* 0x000fc400000000ff */
[----:B------:R-:W-:Y:S02]  /*bd00*/  F2FP.F16.F32.PACK_AB R148, R25, R148 ;  /* 0x000000941994723e */ /* 0x000fe400000000ff */
[----:B------:R-:W-:Y:S02]  /*bd10*/  F2FP.F16.F32.PACK_AB R149, R4, R149 ;  /* 0x000000950495723e */ /* 0x000fe400000000ff */
[----:B------:R-:W3:Y:S01]  /*bd20*/  MUFU.EX2 R147, R147 ;  /* 0x0000009300937308 */ /* 0x000ee20000000800 */
[----:B0-----:R-:W-:Y:S01]  /*bd30*/  FADD.FTZ R35, R145, R40 ;  /* 0x0000002891237221 */ /* 0x001fe20000010000 */
[----:B------:R-:W-:Y:S01]  /*bd40*/  FADD.FTZ R40, R142, R39 ;  /* 0x000000278e287221 */ /* 0x000fe20000010000 */
[----:B------:R-:W-:Y:S02]  /*bd50*/  F2FP.F16.F32.PACK_AB R151, R20, R151 ;  /* 0x000000971497723e */ /* 0x000fe400000000ff */
[----:B------:R-:W-:Y:S02]  /*bd60*/  F2FP.F16.F32.PACK_AB R144, R29, R144 ;  /* 0x000000901d90723e */ /* 0x000fe400000000ff */
[----:B------:R-:W-:Y:S01]  /*bd70*/  F2FP.F16.F32.PACK_AB R146, R33, R146 ;  /* 0x000000922192723e */ /* 0x000fe200000000ff */
[----:B------:R-:W0:Y:S01]  /*bd80*/  MUFU.EX2 R26, R26 ;  /* 0x0000001a001a7308 */ /* 0x000e220000000800 */
[----:B-1----:R-:W-:Y:S01]  /*bd90*/  FADD.FTZ R42, R24, R35 ;  /* 0x00000023182a7221 */ /* 0x002fe20000010000 */
[----:B------:R-:W-:Y:S01]  /*bda0*/  FADD.FTZ R35, R41, R40 ;  /* 0x0000002829237221 */ /* 0x000fe20000010000 */
[----:B------:R-:W-:Y:S01]  /*bdb0*/  FFMA.FTZ R40, R67, R0, -R6 ;  /* 0x0000000043287223 */ /* 0x000fe20000010806 */
[----:B------:R-:W-:-:S02]  /*bdc0*/  F2FP.F16.F32.PACK_AB R140, R37, R140 ;  /* 0x0000008c258c723e */ /* 0x000fc400000000ff */
[----:B------:R-:W-:Y:S01]  /*bdd0*/  FADD.FTZ R44, R136, R35 ;  /* 0x00000023882c7221 */ /* 0x000fe20000010000 */
[----:B------:R-:W-:Y:S01]  /*bde0*/  IMAD.MOV.U32 R35, RZ, RZ, R94 ;  /* 0x000000ffff237224 */ /* 0x000fe200078e005e */
[----:B------:R-:W1:Y:S01]  /*bdf0*/  MUFU.EX2 R141, R141 ;  /* 0x0000008d008d7308 */ /* 0x000e620000000800 */
[----:B---3--:R-:W-:Y:S01]  /*be00*/  FADD.FTZ R39, R147, R42 ;  /* 0x0000002a93277221 */ /* 0x008fe20000010000 */
[----:B------:R-:W-:Y:S01]  /*be10*/  FADD.FTZ R43, R45, R44 ;  /* 0x0000002c2d2b7221 */ /* 0x000fe20000010000 */
[----:B--2---:R-:W-:Y:S02]  /*be20*/  @P2 SHF.R.U32.HI R35, RZ, R47, R46 ;  /* 0x0000002fff232219 */ /* 0x004fe4000001162e */
[----:B------:R-:W-:Y:S01]  /*be30*/  F2FP.F16.F32.PACK_AB R142, R41, R142 ;  /* 0x0000008e298e723e */ /* 0x000fe200000000ff */
[----:B------:R-:W-:Y:S01]  /*be40*/  FADD.FTZ R44, R138, R43 ;  /* 0x0000002b8a2c7221 */ /* 0x000fe20000010000 */
[----:B------:R-:W-:Y:S01]  /*be50*/  F2FP.F16.F32.PACK_AB R136, R45, R136 ;  /* 0x000000882d88723e */ /* 0x000fe200000000ff */
[----:B------:R-:W2:Y:S01]  /*be60*/  MUFU.EX2 R28, R28 ;  /* 0x0000001c001c7308 */ /* 0x000ea20000000800 */
[----:B0-----:R-:W-:Y:S01]  /*be70*/  FADD.FTZ R42, R26, R39 ;  /* 0x000000271a2a7221 */ /* 0x001fe20000010000 */
[----:B------:R-:W-:Y:S01]  /*be80*/  FADD.FTZ R43, R49, R44 ;  /* 0x0000002c312b7221 */ /* 0x000fe20000010000 */
[----:B------:R-:W-:Y:S01]  /*be90*/  FFMA.FTZ R44, R75, R0, -R6 ;  /* 0x000000004b2c7223 */ /* 0x000fe20000010806 */
[----:B------:R-:W-:Y:S01]  /*bea0*/  IMAD.IADD R35, R92, 0x1, R35 ;  /* 0x000000015c237824 */ /* 0x000fe200078e0223 */
[----:B------:R-:W-:-:S02]  /*beb0*/  F2FP.F16.F32.PACK_AB R138, R49, R138 ;  /* 0x0000008a318a723e */ /* 0x000fc400000000ff */
[----:B------:R-:W-:Y:S01]  /*bec0*/  F2FP.F16.F32.PACK_AB R145, R24, R145 ;  /* 0x000000911891723e */ /* 0x000fe200000000ff */
[----:B------:R-:W0:Y:S01]  /*bed0*/  MUFU.EX2 R143, R143 ;  /* 0x0000008f008f7308 */ /* 0x000e220000000800 */
[----:B-1----:R-:W-:Y:S01]  /*bee0*/  FADD.FTZ R39, R141, R42 ;  /* 0x0000002a8d277221 */ /* 0x002fe20000010000 */
[----:B------:R-:W-:Y:S01]  /*bef0*/  FFMA.FTZ R42, R71, R0, -R6 ;  /* 0x00000000472a7223 */ /* 0x000fe20000010806 */
[----:B------:R-:W-:Y:S01]  /*bf00*/  F2FP.F16.F32.PACK_AB R147, R26, R147 ;  /* 0x000000931a93723e */ /* 0x000fe200000000ff */
[----:B------:R-:W-:-:S04]  /*bf10*/  IMAD.IADD R12, R35, 0x1, R12 ;  /* 0x00000001230c7824 */ /* 0x000fc800078e020c */
[----:B------:R-:W1:Y:S01]  /*bf20*/  MUFU.EX2 R30, R30 ;  /* 0x0000001e001e7308 */ /* 0x000e620000000800 */
[C---:B--2---:R-:W-:Y:S01]  /*bf30*/  FADD.FTZ R46, R28.reuse, R39 ;  /* 0x000000271c2e7221 */ /* 0x044fe20000010000 */
[----:B------:R-:W-:-:S06]  /*bf40*/  F2FP.F16.F32.PACK_AB R141, R28, R141 ;  /* 0x0000008d1c8d723e */ /* 0x000fcc00000000ff */
[----:B------:R-:W2:Y:S01]  /*bf50*/  MUFU.EX2 R7, R7 ;  /* 0x0000000700077308 */ /* 0x000ea20000000800 */
[----:B0-----:R-:W-:Y:S01]  /*bf60*/  FADD.FTZ R39, R143, R46 ;  /* 0x0000002e8f277221 */ /* 0x001fe20000010000 */
[----:B------:R-:W-:Y:S01]  /*bf70*/  FADD.FTZ R46, R132, R43 ;  /* 0x0000002b842e7221 */ /* 0x000fe20000010000 */
[----:B------:R-:W-:-:S03]  /*bf80*/  F2FP.F16.F32.PACK_AB R132, R9, R132 ;  /* 0x000000840984723e */ /* 0x000fc600000000ff */
[----:B------:R-:W-:Y:S01]  /*bf90*/  FADD.FTZ R43, R9, R46 ;  /* 0x0000002e092b7221 */ /* 0x000fe20000010000 */
[----:B------:R-:W-:Y:S01]  /*bfa0*/  FFMA.FTZ R46, R79, R0, -R6 ;  /* 0x000000004f2e7223 */ /* 0x000fe20000010806 */
[----:B------:R-:W0:Y:S01]  /*bfb0*/  MUFU.EX2 R32, R32 ;  /* 0x0000002000207308 */ /* 0x000e220000000800 */
[----:B-1----:R-:W-:Y:S01]  /*bfc0*/  FADD.FTZ R48, R30, R39 ;  /* 0x000000271e307221 */ /* 0x002fe20000010000 */
[----:B------:R-:W-:Y:S01]  /*bfd0*/  FADD.FTZ R50, R134, R43 ;  /* 0x0000002b86327221 */ /* 0x000fe20000010000 */
[C---:B------:R-:W-:Y:S02]  /*bfe0*/  F2FP.F16.F32.PACK_AB R134, R53.reuse, R134 ;  /* 0x000000863586723e */ /* 0x040fe400000000ff */
[----:B------:R-:W-:Y:S01]  /*bff0*/  F2FP.F16.F32.PACK_AB R143, R30, R143 ;  /* 0x0000008f1e8f723e */ /* 0x000fe200000000ff */
[----:B------:R-:W-:Y:S02]  /*c000*/  FADD.FTZ R43, R53, R50 ;  /* 0x00000032352b7221 */ /* 0x000fe40000010000 */
        /* <DEDUP_REMOVED lines=8> */
[----:B------:R-:W-:-:S05]  /*c090*/  F2FP.F16.F32.PACK_AB R128, R57, R128 ;  /* 0x000000803980723e */ /* 0x000fca00000000ff */
[----:B------:R-:W1:Y:S01]  /*c0a0*/  MUFU.EX2 R36, R36 ;  /* 0x0000002400247308 */ /* 0x000e620000000800 */
[----:B--2---:R-:W-:Y:S01]  /*c0b0*/  FADD.FTZ R6, R34, R39 ;  /* 0x0000002722067221 */ /* 0x004fe20000010000 */
[----:B------:R-:W-:-:S04]  /*c0c0*/  FADD.FTZ R39, R57, R48 ;  /* 0x0000003039277221 */ /* 0x000fc80000010000 */
[----:B------:R-:W-:Y:S02]  /*c0d0*/  FADD.FTZ R48, R130, R39 ;  /* 0x0000002782307221 */ /* 0x000fe40000010000 */
        /* <DEDUP_REMOVED lines=43> */
[----:B------:R1:W3:Y:S01]  /*c390*/  MUFU.EX2 R121, R139 ;  /* 0x0000008b00797308 */ /* 0x0002e20000000800 */
[----:B--2---:R-:W-:-:S07]  /*c3a0*/  FADD.FTZ R5, R127, R50 ;  /* 0x000000327f057221 */ /* 0x004fce0000010000 */
[----:B------:R-:W2:Y:S01]  /*c3b0*/  MUFU.EX2 R48, R83 ;  /* 0x0000005300307308 */ /* 0x000ea20000000800 */
[----:B0-----:R-:W-:Y:S01]  /*c3c0*/  FADD.FTZ R20, R46, R5 ;  /* 0x000000052e147221 */ /* 0x001fe20000010000 */
[----:B-1----:R-:W-:Y:S02]  /*c3d0*/  F2FP.F16.F32.PACK_AB R139, R34, R21 ;  /* 0x00000015228b723e */ /* 0x002fe400000000ff */
[----:B------:R-:W-:-:S04]  /*c3e0*/  F2FP.F16.F32.PACK_AB R127, R46, R127 ;  /* 0x0000007f2e7f723e */ /* 0x000fc800000000ff */
[----:B------:R-:W0:Y:S01]  /*c3f0*/  MUFU.EX2 R91, R91 ;  /* 0x0000005b005b7308 */ /* 0x000e220000000800 */
[----:B---3--:R-:W-:-:S07]  /*c400*/  FADD.FTZ R5, R121, R20 ;  /* 0x0000001479057221 */ /* 0x008fce0000010000 */
        /* <DEDUP_REMOVED lines=9> */
[----:B------:R-:W-:Y:S02]  /*c4a0*/  VIADD R4, R88, 0xfffffffe ;  /* 0xfffffffe58047836 */ /* 0x000fe40000000000 */
[C---:B0-----:R-:W-:Y:S01]  /*c4b0*/  FADD.FTZ R6, R77.reuse, R6 ;  /* 0x000000064d067221 */ /* 0x041fe20000010000 */
        /* <DEDUP_REMOVED lines=13> */
.L_x_13603:
[----:B------:R-:W-:-:S13]  /*c590*/  ISETP.NE.AND P4, PT, R13, 0x1, PT ;  /* 0x000000010d00780c */ /* 0x000fda0003f85270 */
[----:B------:R-:W0:Y:S02]  /*c5a0*/  @P4 LDC.64 R20, c[0x0][0x9e8] ;  /* 0x00027a00ff144b82 */ /* 0x000e240000000a00 */
[----:B0-----:R-:W-:-:S05]  /*c5b0*/  @P4 IMAD.HI.U32 R20, R7, R20, RZ ;  /* 0x0000001407144227 */ /* 0x001fca00078e00ff */
[----:B------:R-:W-:-:S07]  /*c5c0*/  @P4 SHF.R.U32.HI R7, RZ, R21, R20 ;  /* 0x00000015ff074219 */ /* 0x000fce0000011614 */
.L_x_13604:
[----:B------:R-:W-:Y:S05]  /*c5d0*/  BSYNC B0 ;  /* 0x0000000000007941 */ /* 0x000fea0003800000 */
.L_x_13602:
[----:B------:R-:W-:-:S05]  /*c5e0*/  IMAD R7, R7, R13, R13 ;  /* 0x0000000d07077224 */ /* 0x000fca00078e020d */
[----:B------:R-:W-:-:S07]  /*c5f0*/  VIMNMX R12, R12, R7, PT ;  /* 0x000000070c0c7248 */ /* 0x000fce0003fe0100 */
.L_x_13601:
        /* <DEDUP_REMOVED lines=9> */
[----:B------:R-:W-:Y:S02]  /*c690*/  SHF.R.S32.HI R7, RZ, 0x7, R7 ;  /* 0x00000007ff077819 */ /* 0x000fe40000011407 */
        /* <DEDUP_REMOVED lines=16> */
[----:B--2---:R-:W-:-:S04]  /*c7a0*/  VIMNMX R21, R9, R7, !PT ;  /* 0x0000000709157248 */ /* 0x004fc80007fe0100 */
[----:B------:R-:W-:-:S13]  /*c7b0*/  ISETP.GE.AND P4, PT, R4, R21, PT ;  /* 0x000000150400720c */ /* 0x000fda0003f86270 */
[----:B------:R-:W-:Y:S05]  /*c7c0*/  @!P4 BRA `(.L_x_13605) ;  /* 0x0000002c00f0c947 */ /* 0x000fea0003800000 */
[----:B------:R-:W-:-:S07]  /*c7d0*/  IMAD.MOV.U32 R119, RZ, RZ, RZ ;  /* 0x000000ffff777224 */ /* 0x000fce00078e00ff */
.L_x_13623:
        /* <DEDUP_REMOVED lines=11> */
.L_x_13607:
[----:B------:R-:W-:Y:S01]  /*c890*/  IMAD R9, R7, 0x8, R16 ;  /* 0x0000000807097824 */ /* 0x000fe200078e0210 */
[----:B------:R-:W-:-:S04]  /*c8a0*/  SHF.L.U32 R0, R20, 0x1f, RZ ;  /* 0x0000001f14007819 */ /* 0x000fc800000006ff */
[----:B------:R0:W1:Y:S01]  /*c8b0*/  SYNCS.PHASECHK.TRANS64.TRYWAIT P5, [R9+URZ+0x16830], R0 ;  /* 0x01683000090075a7 */ /* 0x00006200080a017f */
[----:B------:R-:W-:Y:S05]  /*c8c0*/  @!P0 BRA `(.L_x_13608) ;  /* 0x0000000000048947 */ /* 0x000fea0003800000 */
[----:B------:R-:W-:Y:S01]  /*c8d0*/  BPT.TRAP 0x1 ;  /* 0x000000040000795c */ /* 0x000fe20000300000 */
.L_x_13608:
[----:B------:R-:W-:Y:S04]  /*c8e0*/  BSSY B0, `(.L_x_13606) ;  /* 0x0000004000007945 */ /* 0x000fe80003800000 */
[----:B-1----:R-:W-:Y:S05]  /*c8f0*/  @P5 BRA `(.L_x_13609) ;  /* 0x0000000000085947 */ /* 0x002fea0003800000 */
[----:B------:R-:W1:Y:S02]  /*c900*/  SYNCS.PHASECHK.TRANS64.TRYWAIT P5, [R9+URZ+0x16830], R0 ;  /* 0x01683000090075a7 */ /* 0x000e6400080a017f */
[----:B-1----:R-:W-:Y:S05]  /*c910*/  @!P5 BRA `(.L_x_13610) ;  /* 0x000001340034d947 */ /* 0x002fea0003800000 */
.L_x_13609:
[----:B------:R-:W-:Y:S05]  /*c920*/  BSYNC B0 ;  /* 0x0000000000007941 */ /* 0x000fea0003800000 */
.L_x_13606:
[----:B------:R-:W2:Y:S01]  /*c930*/  LDL R8, [R1+0x28] ;  /* 0x0000280001087983 */ /* 0x000ea20000100800 */
[----:B01----:R-:W-:Y:S01]  /*c940*/  IMAD.MOV.U32 R9, RZ, RZ, 0x40000040 ;  /* 0x40000040ff097424 */ /* 0x003fe200078e00ff */
[----:B------:R-:W-:Y:S05]  /*c950*/  WARPSYNC.ALL ;  /* 0x0000000000007948 */ /* 0x000fea0003800000 */
[----:B------:R-:W-:Y:S01]  /*c960*/  R2UR UR23, R9 ;  /* 0x00000000091772ca */ /* 0x000fe200000e0000 */
[----:B------:R-:W-:Y:S01]  /*c970*/  IMAD.MOV.U32 R13, RZ, RZ, 0x40000040 ;  /* 0x40000040ff0d7424 */ /* 0x000fe200078e00ff */
[----:B------:R-:W0:Y:S04]  /*c980*/  S2R R0, SR_TID.X ;  /* 0x0000000000007919 */ /* 0x000e280000002100 */
[----:B------:R-:W-:Y:S01]  /*c990*/  R2UR UR19, R13 ;  /* 0x000000000d1372ca */ /* 0x000fe200000e0000 */
[----:B------:R-:W-:Y:S01]  /*c9a0*/  IMAD.MOV.U32 R25, RZ, RZ, 0x40000040 ;  /* 0x40000040ff197424 */ /* 0x000fe200078e00ff */
[----:B0-----:R-:W-:-:S05]  /*c9b0*/  SHF.R.U32.HI R0, RZ, 0x7, R0 ;  /* 0x00000007ff007819 */ /* 0x001fca0000011600 */
[----:B------:R-:W-:Y:S01]  /*c9c0*/  VIADD R0, R0, 0x8 ;  /* 0x0000000800007836 */ /* 0x000fe20000000000 */
[----:B------:R-:W-:Y:S02]  /*c9d0*/  R2UR UR12, R10 ;  /* 0x000000000a0c72ca */ /* 0x000fe400000e0000 */
[----:B------:R-:W-:Y:S02]  /*c9e0*/  R2UR UR13, R11 ;  /* 0x000000000b0d72ca */ /* 0x000fe400000e0000 */
[C---:B------:R-:W-:Y:S02]  /*c9f0*/  R2UR UR15, R25.reuse ;  /* 0x00000000190f72ca */ /* 0x040fe400000e0000 */
[----:B------:R-:W-:Y:S01]  /*ca00*/  R2UR UR27, R25 ;  /* 0x00000000191b72ca */ /* 0x000fe200000e0000 */
[----:B------:R0:W-:Y:S01]  /*ca10*/  BAR.SYNC.DEFER_BLOCKING R0, 0x100 ;  /* 0x000400000000751d */ /* 0x0001e20000010000 */
[----:B--2---:R-:W-:-:S04]  /*ca20*/  IMAD R24, R7, 0x400, R8 ;  /* 0x0000040007187824 */ /* 0x004fc800078e0208 */
[----:B------:R-:W-:-:S05]  /*ca30*/  VIADD R8, R24, 0x4 ;  /* 0x0000000418087836 */ /* 0x000fca0000000000 */
[----:B------:R-:W-:Y:S02]  /*ca40*/  R2UR UR22, R8 ;  /* 0x00000000081672ca */ /* 0x000fe400000e0000 */
[----:B------:R-:W2:Y:S01]  /*ca50*/  LDL.64 R8, [R1+0x8] ;  /* 0x0000080001087983 */ /* 0x000ea20000100a00 */
[----:B------:R-:W-:-:S05]  /*ca60*/  VIADD R12, R24, 0x2 ;  /* 0x00000002180c7836 */ /* 0x000fca0000000000 */
[----:B------:R-:W-:Y:S02]  /*ca70*/  R2UR UR18, R12 ;  /* 0x000000000c1272ca */ /* 0x000fe400000e0000 */
[----:B------:R-:W3:Y:S01]  /*ca80*/  LDL.64 R12, [R1] ;  /* 0x00000000010c7983 */ /* 0x000ee20000100a00 */
[C---:B------:R-:W-:Y:S01]  /*ca90*/  R2UR UR14, R24.reuse ;  /* 0x00000000180e72ca */ /* 0x040fe200000e0000 */
[----:B------:R-:W-:-:S05]  /*caa0*/  VIADD R24, R24, 0x6 ;  /* 0x0000000618187836 */ /* 0x000fca0000000000 */
[----:B------:R-:W-:Y:S02]  /*cab0*/  R2UR UR26, R24 ;  /* 0x00000000181a72ca */ /* 0x000fe400000e0000 */
[----:B------:R-:W-:-:S06]  /*cac0*/  WARPGROUP.ARRIVE ;  /* 0x00000000000079c5 */ /* 0x000fcc0000000000 */
[----:B------:R-:W-:Y:S03]  /*cad0*/  HGMMA.64x128x16.F32 R24, gdesc[UR12], RZ, !UPT, gsb0 ;  /* 0x01e000000c1879f0 */ /* 0x000fe6000c0008ff */
[----:B------:R-:W-:Y:S02]  /*cae0*/  WARPGROUP.DEPBAR.LE gsb0, 0x0 ;  /* 0x00008000000079c5 */ /* 0x000fe40000010000 */
[----:B------:R-:W-:Y:S01]  /*caf0*/  WARPGROUP.ARRIVE ;  /* 0x00000000000079c5 */ /* 0x000fe20000000000 */
[----:B--2---:R-:W-:Y:S02]  /*cb00*/  R2UR UR16, R8 ;  /* 0x00000000081072ca */ /* 0x004fe400000e0000 */
[----:B------:R-:W-:-:S13]  /*cb10*/  R2UR UR17, R9 ;  /* 0x00000000091172ca */ /* 0x000fda00000e0000 */
[----:B------:R-:W-:Y:S01]  /*cb20*/  HGMMA.64x128x16.F32 R24, gdesc[UR16], R24, gsb0 ;  /* 0x01e00000101879f0 */ /* 0x000fe20008000818 */
[----:B---3--:R-:W-:Y:S02]  /*cb30*/  R2UR UR20, R12 ;  /* 0x000000000c1472ca */ /* 0x008fe400000e0000 */
        /* <DEDUP_REMOVED lines=13> */
.L_x_13612:
[----:B------:R-:W-:Y:S01]  /*cc10*/  SHF.L.U32 R0, R153, 0x1f, RZ ;  /* 0x0000001f99007819 */ /* 0x000fe200000006ff */
[----:B------:R-:W-:-:S04]  /*cc20*/  IMAD R8, R17, 0x8, R16 ;  /* 0x0000000811087824 */ /* 0x000fc800078e0210 */
[----:B------:R0:W1:Y:S01]  /*cc30*/  SYNCS.PHASECHK.TRANS64.TRYWAIT P4, [R8+URZ+0x16850], R0 ;  /* 0x01685000080075a7 */ /* 0x000062000808017f */
[----:B------:R-:W-:Y:S05]  /*cc40*/  @!P0 BRA `(.L_x_13613) ;  /* 0x0000000000048947 */ /* 0x000fea0003800000 */
[----:B------:R-:W-:Y:S01]  /*cc50*/  BPT.TRAP 0x1 ;  /* 0x000000040000795c */ /* 0x000fe20000300000 */
.L_x_13613:
[----:B-1----:R-:W-:Y:S05]  /*cc60*/  @P4 BRA `(.L_x_13611) ;  /* 0x0000000000084947 */ /* 0x002fea0003800000 */
[----:B------:R-:W1:Y:S02]  /*cc70*/  SYNCS.PHASECHK.TRANS64.TRYWAIT P4, [R8+URZ+0x16850], R0 ;  /* 0x01685000080075a7 */ /* 0x000e64000808017f */
[----:B-1----:R-:W-:Y:S05]  /*cc80*/  @!P4 BRA `(.L_x_13614) ;  /* 0x00000130006cc947 */ /* 0x002fea0003800000 */
.L_x_13611:
[----:B01----:R-:W-:Y:S01]  /*cc90*/  VIADD R0, R16, 0x400 ;  /* 0x0000040010007836 */ /* 0x003fe20000000000 */
[----:B------:R-:W2:Y:S01]  /*cca0*/  LDL R153, [R1+0x10] ;  /* 0x0000100001997983 */ /* 0x000ea20000100800 */
[----:B------:R-:W-:Y:S01]  /*ccb0*/  IMAD.MOV.U32 R9, RZ, RZ, 0x40000040 ;  /* 0x40000040ff097424 */ /* 0x000fe200078e00ff */
[----:B------:R-:W-:Y:S05]  /*ccc0*/  WARPSYNC.ALL ;  /* 0x0000000000007948 */ /* 0x000fea0003800000 */
[----:B------:R-:W-:Y:S01]  /*ccd0*/  SHF.R.U32.HI R0, RZ, 0x4, R0 ;  /* 0x00000004ff007819 */ /* 0x000fe20000011600 */
[----:B------:R-:W-:Y:S01]  /*cce0*/  WARPGROUP.ARRIVE ;  /* 0x00000000000079c5 */ /* 0x000fe20000000000 */
[----:B------:R-:W-:-:S02]  /*ccf0*/  R2UR UR11, R9 ;  /* 0x00000000090b72ca */ /* 0x000fc400000e0000 */
[----:B------:R-:W-:-:S05]  /*cd00*/  LOP3.LUT R0, R0, 0x3fff, RZ, 0xc0, !PT ;  /* 0x00003fff00007812 */ /* 0x000fca00078ec0ff */
[----:B------:R-:W-:Y:S02]  /*cd10*/  IMAD R8, R17, 0x400, R0 ;  /* 0x0000040011087824 */ /* 0x000fe400078e0200 */
[----:B------:R-:W-:Y:S01]  /*cd20*/  IMAD.MOV.U32 R13, RZ, RZ, 0x40000040 ;  /* 0x40000040ff0d7424 */ /* 0x000fe200078e00ff */
[----:B------:R-:W0:Y:S02]  /*cd30*/  @P2 LDC R0, c[0x0][0x44c] ;  /* 0x00011300ff002b82 */ /* 0x000e240000000800 */
[----:B------:R-:W-:-:S13]  /*cd40*/  R2UR UR10, R8 ;  /* 0x00000000080a72ca */ /* 0x000fda00000e0000 */
[----:B------:R-:W-:Y:S01]  /*cd50*/  HGMMA.64x64x16.F32 R88, R148, gdesc[UR8].tnspB, R88, gsb0 ;  /* 0x40e0000894587df0 */ /* 0x000fe20008000858 */
[----:B------:R-:W-:Y:S01]  /*cd60*/  VIADD R12, R8, 0x80 ;  /* 0x00000080080c7836 */ /* 0x000fe20000000000 */
[----:B------:R-:W-:-:S04]  /*cd70*/  R2UR UR11, R13 ;  /* 0x000000000d0b72ca */ /* 0x000fc800000e0000 */
[----:B------:R-:W-:Y:S01]  /*cd80*/  R2UR UR10, R12 ;  /* 0x000000000c0a72ca */ /* 0x000fe200000e0000 */
[----:B------:R-:W-:Y:S02]  /*cd90*/  VIADD R12, R8, 0x100 ;  /* 0x00000100080c7836 */ /* 0x000fe40000000000 */
[----:B------:R-:W-:Y:S01]  /*cda0*/  IMAD.MOV.U32 R13, RZ, RZ, 0x40000040 ;  /* 0x40000040ff0d7424 */ /* 0x000fe200078e00ff */
[----:B------:R-:W-:Y:S02]  /*cdb0*/  WARPGROUP.DEPBAR.LE gsb0, 0x0 ;  /* 0x00008000000079c5 */ /* 0x000fe40000010000 */
[----:B------:R-:W-:Y:S01]  /*cdc0*/  WARPGROUP.ARRIVE ;  /* 0x00000000000079c5 */ /* 0x000fe20000000000 */
[----:B------:R-:W3:Y:S04]  /*cdd0*/  LDL R149, [R1+0x20] ;  /* 0x0000200001957983 */ /* 0x000ee80000100800 */
[----:B------:R-:W3:Y:S02]  /*cde0*/  LDL R151, [R1+0x30] ;  /* 0x0000300001977983 */ /* 0x000ee40000100800 */
[----:B------:R-:W-:Y:S01]  /*cdf0*/  HGMMA.64x64x16.F32 R88, R144, gdesc[UR8].tnspB, R88, gsb0 ;  /* 0x40e0000890587df0 */ /* 0x000fe20008000858 */
[----:B------:R-:W-:Y:S01]  /*ce00*/  R2UR UR10, R12 ;  /* 0x000000000c0a72ca */ /* 0x000fe200000e0000 */
[----:B------:R-:W-:Y:S01]  /*ce10*/  VIADD R12, R8, 0x180 ;  /* 0x00000180080c7836 */ /* 0x000fe20000000000 */
[----:B------:R-:W-:Y:S01]  /*ce20*/  R2UR UR11, R13 ;  /* 0x000000000d0b72ca */ /* 0x000fe200000e0000 */
[----:B------:R-:W-:Y:S01]  /*ce30*/  IMAD.MOV.U32 R13, RZ, RZ, 0x40000040 ;  /* 0x40000040ff0d7424 */ /* 0x000fe200078e00ff */
[----:B------:R-:W1:Y:S01]  /*ce40*/  S2R R150, SR_TID.X ;  /* 0x0000000000967919 */ /* 0x000e620000002100 */
[----:B------:R-:W-:Y:S01]  /*ce50*/  IMAD.MOV.U32 R9, RZ, RZ, 0x40000040 ;  /* 0x40000040ff097424 */ /* 0x000fe200078e00ff */
[----:B-1----:R-:W-:Y:S01]  /*ce60*/  ISETP.GE.U32.AND P4, PT, R150, 0x180, PT ;  /* 0x000001809600780c */ /* 0x002fe20003f86070 */
[----:B------:R-:W-:-:S02]  /*ce70*/  WARPGROUP.DEPBAR.LE gsb0, 0x0 ;  /* 0x00008000000079c5 */ /* 0x000fc40000010000 */
[----:B------:R-:W-:-:S06]  /*ce80*/  WARPGROUP.ARRIVE ;  /* 0x00000000000079c5 */ /* 0x000fcc0000000000 */
[----:B------:R-:W-:Y:S01]  /*ce90*/  HGMMA.64x64x16.F32 R88, R140, gdesc[UR8].tnspB, R88, gsb0 ;  /* 0x40e000088c587df0 */ /* 0x000fe20008000858 */
[----:B------:R-:W-:Y:S01]  /*cea0*/  R2UR UR10, R12 ;  /* 0x000000000c0a72ca */ /* 0x000fe200000e0000 */
[----:B------:R-:W-:Y:S01]  /*ceb0*/  VIADD R12, R8, 0x200 ;  /* 0x00000200080c7836 */ /* 0x000fe20000000000 */
[----:B------:R-:W-:Y:S01]  /*cec0*/  R2UR UR11, R13 ;  /* 0x000000000d0b72ca */ /* 0x000fe200000e0000 */
[----:B------:R-:W-:Y:S01]  /*ced0*/  IMAD.MOV.U32 R13, RZ, RZ, 0x40000040 ;  /* 0x40000040ff0d7424 */ /* 0x000fe200078e00ff */
[----:B------:R-:W-:Y:S02]  /*cee0*/  WARPGROUP.DEPBAR.LE gsb0, 0x0 ;  /* 0x00008000000079c5 */ /* 0x000fe40000010000 */
[----:B------:R-:W-:-:S09]  /*cef0*/  WARPGROUP.ARRIVE ;  /* 0x00000000000079c5 */ /* 0x000fd20000000000 */
        /* <DEDUP_REMOVED lines=9> */
[C---:B------:R-:W-:Y:S01]  /*cf90*/  VIADD R12, R8.reuse, 0x300 ;  /* 0x00000300080c7836 */ /* 0x040fe20000000000 */
[----:B------:R-:W-:Y:S01]  /*cfa0*/  R2UR UR11, R13 ;  /* 0x000000000d0b72ca */ /* 0x000fe200000e0000 */
[----:B------:R-:W-:Y:S02]  /*cfb0*/  IMAD.MOV.U32 R13, RZ, RZ, 0x40000040 ;  /* 0x40000040ff0d7424 */ /* 0x000fe400078e00ff */
[----:B------:R-:W-:Y:S01]  /*cfc0*/  VIADD R8, R8, 0x380 ;  /* 0x0000038008087836 */ /* 0x000fe20000000000 */
[----:B------:R-:W-:Y:S02]  /*cfd0*/  WARPGROUP.DEPBAR.LE gsb0, 0x0 ;  /* 0x00008000000079c5 */ /* 0x000fe40000010000 */
[----:B------:R-:W-:-:S07]  /*cfe0*/  WARPGROUP.ARRIVE ;  /* 0x00000000000079c5 */ /* 0x000fce0000000000 */
[----:B------:R-:W-:Y:S01]  /*cff0*/  HGMMA.64x64x16.F32 R88, R128, gdesc[UR8].tnspB, R88, gsb0 ;  /* 0x40e0000880587df0 */ /* 0x000fe20008000858 */
[----:B------:R-:W-:Y:S02]  /*d000*/  R2UR UR10, R12 ;  /* 0x000000000c0a72ca */ /* 0x000fe400000e0000 */
[----:B------:R-:W-:Y:S01]  /*d010*/  R2UR UR11, R13 ;  /* 0x000000000d0b72ca */ /* 0x000fe200000e0000 */
[----:B------:R-:W-:Y:S02]  /*d020*/  WARPGROUP.DEPBAR.LE gsb0, 0x0 ;  /* 0x00008000000079c5 */ /* 0x000fe40000010000 */
[----:B------:R-:W-:-:S10]  /*d030*/  WARPGROUP.ARRIVE ;  /* 0x00000000000079c5 */ /* 0x000fd40000000000 */
[----:B------:R-:W-:Y:S01]  /*d040*/  HGMMA.64x64x16.F32 R88, R124, gdesc[UR8].tnspB, R88, gsb0 ;  /* 0x40e000087c587df0 */ /* 0x000fe20008000858 */
[----:B------:R-:W-:Y:S02]  /*d050*/  R2UR UR10, R8 ;  /* 0x00000000080a72ca */ /* 0x000fe400000e0000 */
[----:B------:R-:W-:Y:S01]  /*d060*/  R2UR UR11, R9 ;  /* 0x00000000090b72ca */ /* 0x000fe200000e0000 */
[----:B------:R-:W1:Y:S01]  /*d070*/  @P2 LDC R8, c[0x0][0x450] ;  /* 0x00011400ff082b82 */ /* 0x000e620000000800 */
[----:B------:R-:W-:Y:S01]  /*d080*/  @!P1 IMAD R9, R7, 0x8, R16 ;  /* 0x0000000807099824 */ /* 0x000fe200078e0210 */
[----:B------:R-:W-:Y:S02]  /*d090*/  WARPGROUP.DEPBAR.LE gsb0, 0x0 ;  /* 0x00008000000079c5 */ /* 0x000fe40000010000 */
[----:B------:R-:W-:-:S08]  /*d0a0*/  WARPGROUP.ARRIVE ;  /* 0x00000000000079c5 */ /* 0x000fd00000000000 */
[----:B------:R-:W-:Y:S03]  /*d0b0*/  HGMMA.64x64x16.F32 R88, R120, gdesc[UR8].tnspB, R88, gsb0 ;  /* 0x40e0000878587df0 */ /* 0x000fe60008000858 */
[----:B------:R-:W-:Y:S02]  /*d0c0*/  WARPGROUP.DEPBAR.LE gsb0, 0x0 ;  /* 0x00008000000079c5 */ /* 0x000fe40000010000 */
[----:B---3--:R-:W-:Y:S01]  /*d0d0*/  IMAD.IADD R123, R151, 0x1, R149 ;  /* 0x00000001977b7824 */ /* 0x008fe200078e0295 */
[----:B------:R-:W-:-:S03]  /*d0e0*/  SHF.R.U32.HI R151, RZ, 0x7, R150 ;  /* 0x00000007ff977819 */ /* 0x000fc60000011696 */
[----:B0-----:R-:W-:-:S05]  /*d0f0*/  @P2 IMAD.HI.U32 R0, R123, R0, RZ ;  /* 0x000000007b002227 */ /* 0x001fca00078e00ff */
[----:B-1----:R-:W-:Y:S01]  /*d100*/  @P2 SHF.R.U32.HI R123, RZ, R8, R0 ;  /* 0x00000008ff7b2219 */ /* 0x002fe20000011600 */
[----:B------:R-:W-:Y:S02]  /*d110*/  VIADD R0, R151, 0x9 ;  /* 0x0000000997007836 */ /* 0x000fe40000000000 */
[----:B------:R-:W-:Y:S02]  /*d120*/  @!P1 VIADD R8, R9, 0x16840 ;  /* 0x0001684009089836 */ /* 0x000fe40000000000 */
[----:B------:R-:W0:Y:S01]  /*d130*/  SHFL.IDX PT, R124, R123, RZ, 0x1c1f ;  /* 0x001c1fff7b7c7589 */ /* 0x000e2200000e0000 */
[----:B------:R-:W-:Y:S02]  /*d140*/  SEL R0, R0, 0x9, !P4 ;  /* 0x0000000900007807 */ /* 0x000fe40006000000 */
[----:B------:R-:W-:-:S03]  /*d150*/  @!P1 PRMT R8, RZ, 0x654, R8 ;  /* 0x00000654ff089816 */ /* 0x000fc60000000008 */
[----:B------:R1:W-:Y:S06]  /*d160*/  BAR.ARV R0, 0x100 ;  /* 0x000400000000751d */ /* 0x0003ec0000002000 */
[----:B------:R3:W-:Y:S01]  /*d170*/  @!P1 SYNCS.ARRIVE.TRANS64.RED.A1T0 RZ, [R8+URZ], RZ ;  /* 0x000000ff08ff99a7 */ /* 0x0007e2000810043f */
[----:B-1----:R-:W-:-:S05]  /*d180*/  IMAD.SHL.U32 R0, R4, 0x80, RZ ;  /* 0x0000008004007824 */ /* 0x002fca00078e00ff */
[----:B------:R-:W-:Y:S01]  /*d190*/  IADD3 R121, -R156, 0x1, -R0 ;  /* 0x000000019c797810 */ /* 0x000fe20007ffe900 */
[----:B---3--:R-:W-:-:S03]  /*d1a0*/  IMAD.U32 R8, RZ, RZ, UR6 ;  /* 0x00000006ff087e24 */ /* 0x008fc6000f8e00ff */
[----:B--2---:R-:W-:Y:S02]  /*d1b0*/  IADD3 R121, -R157, R121, R153 ;  /* 0x000000799d797210 */ /* 0x004fe40007ffe199 */
[----:B------:R-:W-:-:S03]  /*d1c0*/  LOP3.LUT R9, RZ, R8, RZ, 0x33, !PT ;  /* 0x00000008ff097212 */ /* 0x000fc600078e33ff */
[----:B------:R-:W-:Y:S02]  /*d1d0*/  VIADD R122, R121, UR8 ;  /* 0x00000008797a7c36 */ /* 0x000fe40008000000 */
[----:B------:R-:W-:Y:S02]  /*d1e0*/  IMAD.IADD R121, R9, 0x1, R121 ;  /* 0x0000000109797824 */ /* 0x000fe400078e0279 */
        /* <DEDUP_REMOVED lines=15> */
.L_x_13617:
[----:B------:R-:W-:-:S05]  /*d2e0*/  IMAD.U32 R125, RZ, RZ, UR4 ;  /* 0x00000004ff7d7e24 */ /* 0x000fca000f8e00ff */
[----:B------:R-:W-:-:S13]  /*d2f0*/  ISETP.NE.AND P4, PT, R125, 0x1, PT ;  /* 0x000000017d00780c */ /* 0x000fda0003f85270 */
[----:B------:R-:W0:Y:S02]  /*d300*/  @P4 LDC.64 R12, c[0x0][0x9e8] ;  /* 0x00027a00ff0c4b82 */ /* 0x000e240000000a00 */
[----:B0-----:R-:W-:-:S05]  /*d310*/  @P4 IMAD.HI.U32 R12, R124, R12, RZ ;  /* 0x0000000c7c0c4227 */ /* 0x001fca00078e00ff */
[----:B------:R-:W-:-:S07]  /*d320*/  @P4 SHF.R.U32.HI R124, RZ, R13, R12 ;  /* 0x0000000dff7c4219 */ /* 0x000fce000001160c */
.L_x_13618:
[----:B------:R-:W-:Y:S05]  /*d330*/  BSYNC B0 ;  /* 0x0000000000007941 */ /* 0x000fea0003800000 */
.L_x_13616:
[----:B------:R-:W-:-:S04]  /*d340*/  IMAD R124, R124, R125, -R0 ;  /* 0x0000007d7c7c7224 */ /* 0x000fc800078e0a00 */
[----:B------:R-:W-:-:S05]  /*d350*/  IMAD.IADD R124, R124, 0x1, -R156 ;  /* 0x000000017c7c7824 */ /* 0x000fca00078e0a9c */
[----:B------:R-:W-:Y:S02]  /*d360*/  VIMNMX R9, R9, R124, !PT ;  /* 0x0000007c09097248 */ /* 0x000fe40007fe0100 */
[----:B------:R-:W-:-:S07]  /*d370*/  VIADDMNMX R120, R124, R125, R120, PT ;  /* 0x0000007d7c787246 */ /* 0x000fce0003800178 */
.L_x_13615:
        /* <DEDUP_REMOVED lines=113> */
.L_x_13621:
[----:B------:R-:W-:-:S05]  /*da90*/  IMAD.U32 R9, RZ, RZ, UR4 ;  /* 0x00000004ff097e24 */ /* 0x000fca000f8e00ff */
[----:B------:R-:W-:-:S13]  /*daa0*/  ISETP.NE.AND P4, PT, R9, 0x1, PT ;  /* 0x000000010900780c */ /* 0x000fda0003f85270 */
[----:B------:R-:W0:Y:S02]  /*dab0*/  @P4 LDC.64 R12, c[0x0][0x9e8] ;  /* 0x00027a00ff0c4b82 */ /* 0x000e240000000a00 */
[----:B0-----:R-:W-:-:S05]  /*dac0*/  @P4 IMAD.HI.U32 R12, R123, R12, RZ ;  /* 0x0000000c7b0c4227 */ /* 0x001fca00078e00ff */
[----:B------:R-:W-:-:S07]  /*dad0*/  @P4 SHF.R.U32.HI R123, RZ, R13, R12 ;  /* 0x0000000dff7b4219 */ /* 0x000fce000001160c */
.L_x_13622:
[----:B------:R-:W-:Y:S05]  /*dae0*/  BSYNC B0 ;  /* 0x0000000000007941 */ /* 0x000fea0003800000 */
.L_x_13620:
[----:B------:R-:W-:-:S04]  /*daf0*/  IMAD R0, R123, R9, -R0 ;  /* 0x000000097b007224 */ /* 0x000fc800078e0a00 */
[----:B------:R-:W-:-:S05]  /*db00*/  IMAD.IADD R0, R0, 0x1, -R156 ;  /* 0x0000000100007824 */ /* 0x000fca00078e0a9c */
[----:B------:R-:W-:Y:S02]  /*db10*/  VIMNMX R121, R121, R0, !PT ;  /* 0x0000000079797248 */ /* 0x000fe40007fe0100 */
[----:B------:R-:W-:-:S07]  /*db20*/  VIADDMNMX R122, R0, R9, R122, PT ;  /* 0x00000009007a7246 */ /* 0x000fce000380017a */
.L_x_13619:
[----:B------:R-:W-:Y:S02]  /*db30*/  @!P1 IMAD R0, R17, 0x8, R16 ;  /* 0x0000000811009824 */ /* 0x000fe400078e0210 */
[----:B------:R-:W-:Y:S02]  /*db40*/  IMAD.MOV.U32 R153, RZ, RZ, R20 ;  /* 0x000000ffff997224 */ /* 0x000fe400078e0014 */
        /* <DEDUP_REMOVED lines=39> */
[----:B------:R-:W0:Y:S02]  /*ddc0*/  LDC R0, c[0x0][0x988] ;  /* 0x00026200ff007b82 */ /* 0x000e240000000800 */
[----:B------:R-:W-:-:S04]  /*ddd0*/  FSETP.NEU.FTZ.AND P4, PT, R9, -INF , PT ;  /* 0xff8000000900780b */ /* 0x000fc80003f9d000 */
[----:B------:R-:W-:-:S05]  /*dde0*/  FSEL R12, R9, RZ, P4 ;  /* 0x000000ff090c7208 */ /* 0x000fca0002000000 */
[----:B------:R-:W-:Y:S01]  /*ddf0*/  FADD.FTZ R12, -R12, R3 ;  /* 0x000000030c0c7221 */ /* 0x000fe20000010100 */
[----:B0-----:R-:W-:-:S03]  /*de00*/  FMUL.FTZ R3, R9, R0 ;  /* 0x0000000009037220 */ /* 0x001fc60000410000 */
[-C--:B------:R-:W-:Y:S02]  /*de10*/  FMUL.FTZ R12, R12, R0.reuse ;  /* 0x000000000c0c7220 */ /* 0x080fe40000410000 */
[----:B------:R-:W-:Y:S02]  /*de20*/  FSEL R3, R3, RZ, P4 ;  /* 0x000000ff03037208 */ /* 0x000fe40002000000 */
[----:B------:R-:W-:Y:S02]  /*de30*/  ISETP.GT.AND P4, PT, R121, 0x1, P5 ;  /* 0x000000017900780c */ /* 0x000fe40002f84270 */
[----:B------:R-:W-:Y:S01]  /*de40*/  MUFU.EX2 R12, R12 ;  /* 0x0000000c000c7308 */ /* 0x000fe20000000800 */
[-CC-:B------:R-:W-:Y:S01]  /*de50*/  FFMA.FTZ R24, R24, R0.reuse, -R3.reuse ;  /* 0x0000000018187223 */ /* 0x180fe20000010803 */
[----:B------:R-:W-:Y:S01]  /*de60*/  ISETP.LT.OR P4, PT, R122, 0x2, P4 ;  /* 0x000000027a00780c */ /* 0x000fe20002781670 */
[-CC-:B------:R-:W-:Y:S01]  /*de70*/  FFMA.FTZ R25, R25, R0.reuse, -R3.reuse ;  /* 0x0000000019197223 */ /* 0x180fe20000010803 */
[-CC-:B------:R-:W-:Y:S01]  /*de80*/  FFMA.FTZ R28, R28, R0.reuse, -R3.reuse ;  /* 0x000000001c1c7223 */ /* 0x180fe20000010803 */
[----:B------:R-:W-:Y:S01]  /*de90*/  FFMA.FTZ R29, R29, R0, -R3 ;  /* 0x000000001d1d7223 */ /* 0x000fe20000010803 */
[----:B------:R-:W-:-:S02]  /*dea0*/  FSEL R27, R27, -INF , !P4 ;  /* 0xff8000001b1b7808 */ /* 0x000fc40006000000 */
[----:B------:R-:W0:Y:S01]  /*deb0*/  MUFU.EX2 R24, R24 ;  /* 0x0000001800187308 */ /* 0x000e220000000800 */
[----:B------:R-:W-:Y:S01]  /*dec0*/  ISETP.GT.AND P4, PT, R121, 0x8, P5 ;  /* 0x000000087900780c */ /* 0x000fe20002f84270 */
[-CC-:B------:R-:W-:Y:S01]  /*ded0*/  FFMA.FTZ R32, R32, R0.reuse, -R3.reuse ;  /* 0x0000000020207223 */ /* 0x180fe20000010803 */
[-CC-:B------:R-:W-:Y:S01]  /*dee0*/  FFMA.FTZ R33, R33, R0.reuse, -R3.reuse ;  /* 0x0000000021217223 */ /* 0x180fe20000010803 */
[-CC-:B------:R-:W-:Y:S01]  /*def0*/  FFMA.FTZ R36, R36, R0.reuse, -R3.reuse ;  /* 0x0000000024247223 */ /* 0x180fe20000010803 */
[----:B------:R-:W-:Y:S01]  /*df00*/  ISETP.LT.OR P4, PT, R122, 0x9, P4 ;  /* 0x000000097a00780c */ /* 0x000fe20002781670 */
[-CC-:B------:R-:W-:Y:S01]  /*df10*/  FFMA.FTZ R37, R37, R0.reuse, -R3.reuse ;  /* 0x0000000025257223 */ /* 0x180fe20000010803 */
[-CC-:B------:R-:W-:Y:S01]  /*df20*/  FFMA.FTZ R40, R40, R0.reuse, -R3.reuse ;  /* 0x0000000028287223 */ /* 0x180fe20000010803 */
[----:B------:R-:W1:Y:S01]  /*df30*/  MUFU.EX2 R25, R25 ;  /* 0x0000001900197308 */ /* 0x000e620000000800 */
[----:B------:R-:W-:Y:S01]  /*df40*/  FSEL R30, R30, -INF , !P4 ;  /* 0xff8000001e1e7808 */ /* 0x000fe20006000000 */
[-CC-:B------:R-:W-:Y:S01]  /*df50*/  FFMA.FTZ R41, R41, R0.reuse, -R3.reuse ;  /* 0x0000000029297223 */ /* 0x180fe20000010803 */
[----:B------:R-:W-:Y:S01]  /*df60*/  ISETP.GT.AND P4, PT, R121, 0x9, P5 ;  /* 0x000000097900780c */ /* 0x000fe20002f84270 */
[-CC-:B------:R-:W-:Y:S01]  /*df70*/  FFMA.FTZ R44, R44, R0.reuse, -R3.reuse ;  /* 0x000000002c2c7223 */ /* 0x180fe20000010803 */
[-CC-:B------:R-:W-:Y:S01]  /*df80*/  FFMA.FTZ R45, R45, R0.reuse, -R3.reuse ;  /* 0x000000002d2d7223 */ /* 0x180fe20000010803 */
[--C-:B------:R-:W-:Y:S01]  /*df90*/  FFMA.FTZ R48, R48, R0, -R3.reuse ;  /* 0x0000000030307223 */ /* 0x100fe20000010803 */
[----:B------:R-:W-:Y:S01]  /*dfa0*/  ISETP.LT.OR P4, PT, R122, 0xa, P4 ;  /* 0x0000000a7a00780c */ /* 0x000fe20002781670 */
[----:B------:R-:W2:Y:S01]  /*dfb0*/  MUFU.EX2 R28, R28 ;  /* 0x0000001c001c7308 */ /* 0x000ea20000000800 */
[----:B0-----:R-:W-:Y:S01]  /*dfc0*/  FFMA.FTZ R6, R12, R6, R24 ;  /* 0x000000060c067223 */ /* 0x001fe20000010018 */
[-CC-:B------:R-:W-:Y:S01]  /*dfd0*/  FFMA.FTZ R49, R49, R0.reuse, -R3.reuse ;  /* 0x0000000031317223 */ /* 0x180fe20000010803 */
[----:B------:R-:W-:Y:S01]  /*dfe0*/  FSEL R31, R31, -INF , !P4 ;  /* 0xff8000001f1f7808 */ /* 0x000fe20006000000 */
[-CC-:B------:R-:W-:Y:S01]  /*dff0*/  FFMA.FTZ R52, R52, R0.reuse, -R3.reuse ;  /* 0x0000000034347223 */ /* 0x180fe20000010803 */
[----:B------:R-:W-:Y:S01]  /*e000*/  ISETP.GT.AND P4, PT, R121, 0x10, P5 ;  /* 0x000000107900780c */ /* 0x000fe20002f84270 */
[-CC-:B------:R-:W-:Y:S01]  /*e010*/  FFMA.FTZ R53, R53, R0.reuse, -R3.reuse ;  /* 0x0000000035357223 */ /* 0x180fe20000010803 */
[--C-:B------:R-:W-:Y:S01]  /*e020*/  FFMA.FTZ R56, R56, R0, -R3.reuse ;  /* 0x0000000038387223 */ /* 0x100fe20000010803 */
[----:B------:R-:W0:Y:S01]  /*e030*/  MUFU.EX2 R29, R29 ;  /* 0x0000001d001d7308 */ /* 0x000e220000000800 */
[----:B------:R-:W-:Y:S01]  /*e040*/  ISETP.LT.OR P4, PT, R122, 0x11, P4 ;  /* 0x000000117a00780c */ /* 0x000fe20002781670 */
[C---:B-1----:R-:W-:Y:S01]  /*e050*/  FADD.FTZ R6, R25.reuse, R6 ;  /* 0x0000000619067221 */ /* 0x042fe20000010000 */
[----:B------:R-:W-:Y:S01]  /*e060*/  F2FP.F16.F32.PACK_AB R148, R25, R24 ;  /* 0x000000181994723e */ /* 0x000fe200000000ff */
[-CC-:B------:R-:W-:Y:S01]  /*e070*/  FFMA.FTZ R57, R57, R0.reuse, -R3.reuse ;  /* 0x0000000039397223 */ /* 0x180fe20000010803 */
[----:B------:R-:W-:Y:S01]  /*e080*/  FSEL R34, R34, -INF , !P4 ;  /* 0xff80000022227808 */ /* 0x000fe20006000000 */
[-CC-:B------:R-:W-:Y:S01]  /*e090*/  FFMA.FTZ R60, R60, R0.reuse, -R3.reuse ;  /* 0x000000003c3c7223 */ /* 0x180fe20000010803 */
[----:B------:R-:W-:Y:S01]  /*e0a0*/  ISETP.GT.AND P4, PT, R121, 0x11, P5 ;  /* 0x000000117900780c */ /* 0x000fe20002f84270 */
[----:B------:R-:W1:Y:S01]  /*e0b0*/  MUFU.EX2 R32, R32 ;  /* 0x0000002000207308 */ /* 0x000e620000000800 */
[----:B--2---:R-:W-:Y:S01]  /*e0c0*/  FADD.FTZ R6, R28, R6 ;  /* 0x000000061c067221 */ /* 0x004fe20000010000 */
[-CC-:B------:R-:W-:Y:S01]  /*e0d0*/  FFMA.FTZ R61, R61, R0.reuse, -R3.reuse ;  /* 0x000000003d3d7223 */ /* 0x180fe20000010803 */
[----:B------:R-:W-:Y:S01]  /*e0e0*/  ISETP.LT.OR P4, PT, R122, 0x12, P4 ;  /* 0x000000127a00780c */ /* 0x000fe20002781670 */
[-CC-:B------:R-:W-:Y:S01]  /*e0f0*/  FFMA.FTZ R64, R64, R0.reuse, -R3.reuse ;  /* 0x0000000040407223 */ /* 0x180fe20000010803 */
[-CC-:B------:R-:W-:Y:S01]  /*e100*/  FFMA.FTZ R65, R65, R0.reuse, -R3.reuse ;  /* 0x0000000041417223 */ /* 0x180fe20000010803 */
[-CC-:B------:R-:W-:Y:S01]  /*e110*/  FFMA.FTZ R68, R68, R0.reuse, -R3.reuse ;  /* 0x0000000044447223 */ /* 0x180fe20000010803 */
[----:B------:R-:W-:Y:S01]  /*e120*/  FSEL R35, R35, -INF , !P4 ;  /* 0xff80000023237808 */ /* 0x000fe20006000000 */
[----:B------:R-:W2:Y:S01]  /*e130*/  MUFU.EX2 R33, R33 ;  /* 0x0000002100217308 */ /* 0x000ea20000000800 */
[----:B------:R-:W-:Y:S01]  /*e140*/  ISETP.GT.AND P4, PT, R121, 0x18, P5 ;  /* 0x000000187900780c */ /* 0x000fe20002f84270 */
[----:B0-----:R-:W-:Y:S01]  /*e150*/  FADD.FTZ R6, R29, R6 ;  /* 0x000000061d067221 */ /* 0x001fe20000010000 */
[-CC-:B------:R-:W-:Y:S01]  /*e160*/  FFMA.FTZ R69, R69, R0.reuse, -R3.reuse ;  /* 0x0000000045457223 */ /* 0x180fe20000010803 */
[-CC-:B------:R-:W-:Y:S01]  /*e170*/  FFMA.FTZ R72, R72, R0.reuse, -R3.reuse ;  /* 0x0000000048487223 */ /* 0x180fe20000010803 */
[----:B------:R-:W-:Y:S01]  /*e180*/  ISETP.LT.OR P4, PT, R122, 0x19, P4 ;  /* 0x000000197a00780c */ /* 0x000fe20002781670 */
[-CC-:B------:R-:W-:Y:S01]  /*e190*/  FFMA.FTZ R73, R73, R0.reuse, -R3.reuse ;  /* 0x0000000049497223 */ /* 0x180fe20000010803 */
[-CC-:B------:R-:W-:Y:S01]  /*e1a0*/  FFMA.FTZ R76, R76, R0.reuse, -R3.reuse ;  /* 0x000000004c4c7223 */ /* 0x180fe20000010803 */
[----:B------:R-:W0:Y:S01]  /*e1b0*/  MUFU.EX2 R36, R36 ;  /* 0x0000002400247308 */ /* 0x000e220000000800 */
[----:B------:R-:W-:Y:S01]  /*e1c0*/  FSEL R38, R38, -INF , !P4 ;  /* 0xff80000026267808 */ /* 0x000fe20006000000 */
[----:B-1----:R-:W-:Y:S01]  /*e1d0*/  FADD.FTZ R6, R32, R6 ;  /* 0x0000000620067221 */ /* 0x002fe20000010000 */
[----:B------:R-:W-:Y:S01]  /*e1e0*/  ISETP.GT.AND P4, PT, R121, 0x19, P5 ;  /* 0x000000197900780c */ /* 0x000fe20002f84270 */
[-CC-:B------:R-:W-:Y:S01]  /*e1f0*/  FFMA.FTZ R77, R77, R0.reuse, -R3.reuse ;  /* 0x000000004d4d7223 */ /* 0x180fe20000010803 */
[-CC-:B------:R-:W-:Y:S01]  /*e200*/  FFMA.FTZ R80, R80, R0.reuse, -R3.reuse ;  /* 0x0000000050507223 */ /* 0x180fe20000010803 */
[-CC-:B------:R-:W-:Y:S01]  /*e210*/  FFMA.FTZ R81, R81, R0.reuse, -R3.reuse ;  /* 0x0000000051517223 */ /* 0x180fe20000010803 */
[----:B------:R-:W-:Y:S01]  /*e220*/  ISETP.LT.OR P4, PT, R122, 0x1a, P4 ;  /* 0x0000001a7a00780c */ /* 0x000fe20002781670 */
[----:B------:R-:W1:Y:S01]  /*e230*/  MUFU.EX2 R37, R37 ;  /* 0x0000002500257308 */ /* 0x000e620000000800 */
[----:B--2---:R-:W-:Y:S01]  /*e240*/  FADD.FTZ R6, R33, R6 ;  /* 0x0000000621067221 */ /* 0x004fe20000010000 */
[-CC-:B------:R-:W-:Y:S01]  /*e250*/  FFMA.FTZ R84, R84, R0.reuse, -R3.reuse ;  /* 0x0000000054547223 */ /* 0x180fe20000010803 */
[----:B------:R-:W-:Y:S01]  /*e260*/  FSEL R39, R39, -INF , !P4 ;  /* 0xff80000027277808 */ /* 0x000fe20006000000 */
[----:B------:R-:W-:Y:S01]  /*e270*/  FFMA.FTZ R3, R85, R0, -R3 ;  /* 0x0000000055037223 */ /* 0x000fe20000010803 */
[----:B------:R-:W-:Y:S01]  /*e280*/  ISETP.GT.AND P4, PT, R121, 0x20, P5 ;  /* 0x000000207900780c */ /* 0x000fe20002f84270 */
[-C--:B------:R-:W-:Y:S01]  /*e290*/  FMUL.FTZ R88, R88, R12.reuse ;  /* 0x0000000c58587220 */ /* 0x080fe20000410000 */
[-C--:B------:R-:W-:Y:S01]  /*e2a0*/  FMUL.FTZ R89, R89, R12.reuse ;  /* 0x0000000c59597220 */ /* 0x080fe20000410000 */
[----:B------:R-:W2:Y:S01]  /*e2b0*/  MUFU.EX2 R40, R40 ;  /* 0x0000002800287308 */ /* 0x000ea20000000800 */
[----:B------:R-:W-:Y:S01]  /*e2c0*/  ISETP.LT.OR P4, PT, R122, 0x21, P4 ;  /* 0x000000217a00780c */ /* 0x000fe20002781670 */
[----:B0-----:R-:W-:Y:S01]  /*e2d0*/  FADD.FTZ R6, R36, R6 ;  /* 0x0000000624067221 */ /* 0x001fe20000010000 */
[-C--:B------:R-:W-:Y:S01]  /*e2e0*/  FMUL.FTZ R92, R92, R12.reuse ;  /* 0x0000000c5c5c7220 */ /* 0x080fe20000410000 */
[-C--:B------:R-:W-:Y:S01]  /*e2f0*/  FMUL.FTZ R93, R93, R12.reuse ;  /* 0x0000000c5d5d7220 */ /* 0x080fe20000410000 */
[----:B------:R-:W-:Y:S01]  /*e300*/  FSEL R42, R42, -INF , !P4 ;  /* 0xff8000002a2a7808 */ /* 0x000fe20006000000 */
[-C--:B------:R-:W-:Y:S01]  /*e310*/  FMUL.FTZ R96, R96, R12.reuse ;  /* 0x0000000c60607220 */ /* 0x080fe20000410000 */
[----:B------:R-:W-:Y:S01]  /*e320*/  ISETP.GT.AND P4, PT, R121, 0x21, P5 ;  /* 0x000000217900780c */ /* 0x000fe20002f84270 */
[----:B------:R-:W0:Y:S01]  /*e330*/  MUFU.EX2 R41, R41 ;  /* 0x0000002900297308 */ /* 0x000e220000000800 */
[----:B-1----:R-:W-:Y:S01]  /*e340*/  FADD.FTZ R25, R37, R6 ;  /* 0x0000000625197221 */ /* 0x002fe20000010000 */
[-C--:B------:R-:W-:Y:S01]  /*e350*/  FMUL.FTZ R97, R97, R12.reuse ;  /* 0x0000000c61617220 */ /* 0x080fe20000410000 */
[----:B------:R-:W-:Y:S01]  /*e360*/  ISETP.LT.OR P4, PT, R122, 0x22, P4 ;  /* 0x000000227a00780c */ /* 0x000fe20002781670 */
[-C--:B------:R-:W-:Y:S01]  /*e370*/  FMUL.FTZ R100, R100, R12.reuse ;  /* 0x0000000c64647220 */ /* 0x080fe20000410000 */
[-C--:B------:R-:W-:Y:S01]  /*e380*/  FMUL.FTZ R101, R101, R12.reuse ;  /* 0x0000000c65657220 */ /* 0x080fe20000410000 */
[-C--:B------:R-:W-:Y:S01]  /*e390*/  FMUL.FTZ R104, R104, R12.reuse ;  /* 0x0000000c68687220 */ /* 0x080fe20000410000 */
[----:B------:R-:W-:Y:S01]  /*e3a0*/  FSEL R43, R43, -INF , !P4 ;  /* 0xff8000002b2b7808 */ /* 0x000fe20006000000 */
[----:B------:R-:W1:Y:S01]  /*e3b0*/  MUFU.EX2 R44, R44 ;  /* 0x0000002c002c7308 */ /* 0x000e620000000800 */
[----:B------:R-:W-:Y:S01]  /*e3c0*/  ISETP.GT.AND P4, PT, R121, 0x28, P5 ;  /* 0x000000287900780c */ /* 0x000fe20002f84270 */
[----:B--2---:R-:W-:Y:S01]  /*e3d0*/  FADD.FTZ R6, R40, R25 ;  /* 0x0000001928067221 */ /* 0x004fe20000010000 */
[-C--:B------:R-:W-:Y:S01]  /*e3e0*/  FMUL.FTZ R105, R105, R12.reuse ;  /* 0x0000000c69697220 */ /* 0x080fe20000410000 */
[-C--:B------:R-:W-:Y:S01]  /*e3f0*/  FMUL.FTZ R108, R108, R12.reuse ;  /* 0x0000000c6c6c7220 */ /* 0x080fe20000410000 */
[----:B------:R-:W-:Y:S01]  /*e400*/  ISETP.LT.OR P4, PT, R122, 0x29, P4 ;  /* 0x000000297a00780c */ /* 0x000fe20002781670 */
[-C--:B------:R-:W-:Y:S01]  /*e410*/  FMUL.FTZ R109, R109, R12.reuse ;  /* 0x0000000c6d6d7220 */ /* 0x080fe20000410000 */
[-C--:B------:R-:W-:Y:S01]  /*e420*/  FMUL.FTZ R112, R112, R12.reuse ;  /* 0x0000000c70707220 */ /* 0x080fe20000410000 */
[----:B------:R-:W2:Y:S01]  /*e430*/  MUFU.EX2 R45, R45 ;  /* 0x0000002d002d7308 */ /* 0x000ea20000000800 */
[----:B------:R-:W-:Y:S01]  /*e440*/  FSEL R46, R46, -INF , !P4 ;  /* 0xff8000002e2e7808 */ /* 0x000fe20006000000 */
[----:B0-----:R-:W-:Y:S01]  /*e450*/  FADD.FTZ R25, R41, R6 ;  /* 0x0000000629197221 */ /* 0x001fe20000010000 */
[----:B------:R-:W-:Y:S01]  /*e460*/  ISETP.GT.AND P4, PT, R121, 0x29, P5 ;  /* 0x000000297900780c */ /* 0x000fe20002f84270 */
[-C--:B------:R-:W-:Y:S01]  /*e470*/  FMUL.FTZ R113, R113, R12.reuse ;  /* 0x0000000c71717220 */ /* 0x080fe20000410000 */
[-C--:B------:R-:W-:Y:S01]  /*e480*/  FMUL.FTZ R116, R116, R12.reuse ;  /* 0x0000000c74747220 */ /* 0x080fe20000410000 */
[----:B------:R-:W-:Y:S01]  /*e490*/  FMUL.FTZ R117, R117, R12 ;  /* 0x0000000c75757220 */ /* 0x000fe20000410000 */
[----:B------:R-:W-:Y:S01]  /*e4a0*/  ISETP.LT.OR P4, PT, R122, 0x2a, P4 ;  /* 0x0000002a7a00780c */ /* 0x000fe20002781670 */
[----:B------:R-:W-:Y:S01]  /*e4b0*/  MUFU.EX2 R48, R48 ;  /* 0x0000003000307308 */ /* 0x000fe20000000800 */
[----:B-1----:R-:W-:Y:S01]  /*e4c0*/  FADD.FTZ R6, R44, R25 ;  /* 0x000000192c067221 */ /* 0x002fe20000010000 */
[----:B------:R-:W-:-:S02]  /*e4d0*/  F2FP.F16.F32.PACK_AB R150, R29, R28 ;  /* 0x0000001c1d96723e */ /* 0x000fc400000000ff */
[----:B------:R-:W-:Y:S02]  /*e4e0*/  FSEL R47, R47, -INF , !P4 ;  /* 0xff8000002f2f7808 */ /* 0x000fe40006000000 */
[----:B------:R-:W-:Y:S02]  /*e4f0*/  ISETP.GT.AND P4, PT, R121, 0x30, P5 ;  /* 0x000000307900780c */ /* 0x000fe40002f84270 */
[----:B------:R-:W0:Y:S01]  /*e500*/  MUFU.EX2 R49, R49 ;  /* 0x0000003100317308 */ /* 0x000e220000000800 */
[----:B--2---:R-:W-:Y:S01]  /*e510*/  FADD.FTZ R25, R45, R6 ;  /* 0x000000062d197221 */ /* 0x004fe20000010000 */
[----:B------:R-:W-:Y:S02]  /*e520*/  ISETP.LT.OR P4, PT, R122, 0x31, P4 ;  /* 0x000000317a00780c */ /* 0x000fe40002781670 */
[----:B------:R-:W-:Y:S02]  /*e530*/  F2FP.F16.F32.PACK_AB R144, R33, R32 ;  /* 0x000000202190723e */ /* 0x000fe400000000ff */
[----:B------:R-:W-:-:S02]  /*e540*/  FSEL R50, R50, -INF , !P4 ;  /* 0xff80000032327808 */ /* 0x000fc40006000000 */
[----:B------:R-:W-:Y:S01]  /*e550*/  ISETP.GT.AND P4, PT, R121, 0x31, P5 ;  /* 0x000000317900780c */ /* 0x000fe20002f84270 */
[----:B------:R-:W-:Y:S01]  /*e560*/  MUFU.EX2 R52, R52 ;  /* 0x0000003400347308 */ /* 0x000fe20000000800 */
[----:B------:R-:W-:Y:S02]  /*e570*/  F2FP.F16.F32.PACK_AB R146, R37, R36 ;  /* 0x000000242592723e */ /* 0x000fe400000000ff */
[----:B------:R-:W-:Y:S02]  /*e580*/  ISETP.LT.OR P4, PT, R122, 0x32, P4 ;  /* 0x000000327a00780c */ /* 0x000fe40002781670 */
[----:B------:R-:W-:Y:S02]  /*e590*/  F2FP.F16.F32.PACK_AB R140, R41, R40 ;  /* 0x00000028298c723e */ /* 0x000fe400000000ff */
[----:B------:R-:W-:Y:S01]  /*e5a0*/  FSEL R51, R51, -INF , !P4 ;  /* 0xff80000033337808 */ /* 0x000fe20006000000 */
[----:B------:R-:W1:Y:S01]  /*e5b0*/  MUFU.EX2 R53, R53 ;  /* 0x0000003500357308 */ /* 0x000e620000000800 */
[----:B------:R-:W-:-:S02]  /*e5c0*/  ISETP.GT.AND P4, PT, R121, 0x38, P5 ;  /* 0x000000387900780c */ /* 0x000fc40002f84270 */
[----:B------:R-:W-:Y:S02]  /*e5d0*/  F2FP.F16.F32.PACK_AB R142, R45, R44 ;  /* 0x0000002c2d8e723e */ /* 0x000fe400000000ff */
[----:B------:R-:W-:Y:S02]  /*e5e0*/  ISETP.LT.OR P4, PT, R122, 0x39, P4 ;  /* 0x000000397a00780c */ /* 0x000fe40002781670 */
[----:B0-----:R-:W-:Y:S01]  /*e5f0*/  F2FP.F16.F32.PACK_AB R136, R49, R48 ;  /* 0x000000303188723e */ /* 0x001fe200000000ff */
[----:B------:R-:W-:Y:S01]  /*e600*/  MUFU.EX2 R56, R56 ;  /* 0x0000003800387308 */ /* 0x000fe20000000800 */
[----:B------:R-:W-:Y:S02]  /*e610*/  FSEL R54, R54, -INF , !P4 ;  /* 0xff80000036367808 */ /* 0x000fe40006000000 */
[----:B------:R-:W-:-:S04]  /*e620*/  ISETP.GT.AND P4, PT, R121, 0x39, P5 ;  /* 0x000000397900780c */ /* 0x000fc80002f84270 */
[----:B------:R-:W-:Y:S01]  /*e630*/  ISETP.LT.OR P4, PT, R122, 0x3a, P4 ;  /* 0x0000003a7a00780c */ /* 0x000fe20002781670 */
[----:B------:R-:W0:Y:S01]  /*e640*/  MUFU.EX2 R57, R57 ;  /* 0x0000003900397308 */ /* 0x000e220000000800 */
[----:B-1----:R-:W-:Y:S02]  /*e650*/  F2FP.F16.F32.PACK_AB R138, R53, R52 ;  /* 0x00000034358a723e */ /* 0x002fe400000000ff */
[----:B------:R-:W-:Y:S02]  /*e660*/  FSEL R55, R55, -INF , !P4 ;  /* 0xff80000037377808 */ /* 0x000fe40006000000 */
[----:B------:R-:W-:-:S03]  /*e670*/  ISETP.GT.AND P4, PT, R121, 0x40, P5 ;  /* 0x000000407900780c */ /* 0x000fc60002f84270 */
[----:B------:R-:W-:Y:S01]  /*e680*/  MUFU.EX2 R60, R60 ;  /* 0x0000003c003c7308 */ /* 0x000fe20000000800 */
[----:B------:R-:W-:-:S04]  /*e690*/  ISETP.LT.OR P4, PT, R122, 0x41, P4 ;  /* 0x000000417a00780c */ /* 0x000fc80002781670 */
[----:B------:R-:W-:Y:S02]  /*e6a0*/  FSEL R58, R58, -INF , !P4 ;  /* 0xff8000003a3a7808 */ /* 0x000fe40006000000 */
[----:B------:R-:W-:Y:S01]  /*e6b0*/  ISETP.GT.AND P4, PT, R121, 0x41, P5 ;  /* 0x000000417900780c */ /* 0x000fe20002f84270 */
[----:B------:R-:W1:Y:S01]  /*e6c0*/  MUFU.EX2 R61, R61 ;  /* 0x0000003d003d7308 */ /* 0x000e620000000800 */
[----:B0-----:R-:W-:Y:S02]  /*e6d0*/  F2FP.F16.F32.PACK_AB R132, R57, R56 ;  /* 0x000000383984723e */ /* 0x001fe400000000ff */
[----:B------:R-:W-:-:S04]  /*e6e0*/  ISETP.LT.OR P4, PT, R122, 0x42, P4 ;  /* 0x000000427a00780c */ /* 0x000fc80002781670 */
[----:B------:R-:W-:Y:S01]  /*e6f0*/  FSEL R59, R59, -INF , !P4 ;  /* 0xff8000003b3b7808 */ /* 0x000fe20006000000 */
[----:B------:R-:W-:Y:S01]  /*e700*/  MUFU.EX2 R64, R64 ;  /* 0x0000004000407308 */ /* 0x000fe20000000800 */
[----:B------:R-:W-:-:S04]  /*e710*/  ISETP.GT.AND P4, PT, R121, 0x48, P5 ;  /* 0x000000487900780c */ /* 0x000fc80002f84270 */
[----:B------:R-:W-:-:S03]  /*e720*/  ISETP.LT.OR P4, PT, R122, 0x49, P4 ;  /* 0x000000497a00780c */ /* 0x000fc60002781670 */
[----:B------:R-:W0:Y:S01]  /*e730*/  MUFU.EX2 R65, R65 ;  /* 0x0000004100417308 */ /* 0x000e220000000800 */
[----:B------:R-:W-:Y:S02]  /*e740*/  FSEL R62, R62, -INF , !P4 ;  /* 0xff8000003e3e7808 */ /* 0x000fe40006000000 */
[----:B------:R-:W-:Y:S02]  /*e750*/  ISETP.GT.AND P4, PT, R121, 0x49, P5 ;  /* 0x000000497900780c */ /* 0x000fe40002f84270 */
[----:B-1----:R-:W-:Y:S02]  /*e760*/  F2FP.F16.F32.PACK_AB R134, R61, R60 ;  /* 0x0000003c3d86723e */ /* 0x002fe400000000ff */
[----:B------:R-:W-:Y:S01]  /*e770*/  ISETP.LT.OR P4, PT, R122, 0x4a, P4 ;  /* 0x0000004a7a00780c */ /* 0x000fe20002781670 */
[----:B------:R-:W-:Y:S03]  /*e780*/  MUFU.EX2 R68, R68 ;  /* 0x0000004400447308 */ /* 0x000fe60000000800 */
[----:B------:R-:W-:-:S02]  /*e790*/  FSEL R63, R63, -INF , !P4 ;  /* 0xff8000003f3f7808 */ /* 0x000fc40006000000 */
[----:B------:R-:W-:-:S03]  /*e7a0*/  ISETP.GT.AND P4, PT, R121, 0x50, P5 ;  /* 0x000000507900780c */ /* 0x000fc60002f84270 */
[----:B------:R-:W1:Y:S01]  /*e7b0*/  MUFU.EX2 R69, R69 ;  /* 0x0000004500457308 */ /* 0x000e620000000800 */
[----:B------:R-:W-:Y:S02]  /*e7c0*/  ISETP.LT.OR P4, PT, R122, 0x51, P4 ;  /* 0x000000517a00780c */ /* 0x000fe40002781670 */
[----:B0-----:R-:W-:Y:S02]  /*e7d0*/  F2FP.F16.F32.PACK_AB R128, R65, R64 ;  /* 0x000000404180723e */ /* 0x001fe400000000ff */
[----:B------:R-:W-:Y:S02]  /*e7e0*/  FSEL R66, R66, -INF , !P4 ;  /* 0xff80000042427808 */ /* 0x000fe40006000000 */
[----:B------:R-:W-:Y:S01]  /*e7f0*/  ISETP.GT.AND P4, PT, R121, 0x51, P5 ;  /* 0x000000517900780c */ /* 0x000fe20002f84270 */
[----:B------:R-:W-:Y:S03]  /*e800*/  MUFU.EX2 R72, R72 ;  /* 0x0000004800487308 */ /* 0x000fe60000000800 */
[----:B------:R-:W-:-:S04]  /*e810*/  ISETP.LT.OR P4, PT, R122, 0x52, P4 ;  /* 0x000000527a00780c */ /* 0x000fc80002781670 */
[----:B------:R-:W-:Y:S01]  /*e820*/  FSEL R67, R67, -INF , !P4 ;  /* 0xff80000043437808 */ /* 0x000fe20006000000 */
[----:B------:R-:W0:Y:S01]  /*e830*/  MUFU.EX2 R73, R73 ;  /* 0x0000004900497308 */ /* 0x000e220000000800 */
[----:B------:R-:W-:Y:S02]  /*e840*/  ISETP.GT.AND P4, PT, R121, 0x58, P5 ;  /* 0x000000587900780c */ /* 0x000fe40002f84270 */
[----:B-1----:R-:W-:Y:S02]  /*e850*/  F2FP.F16.F32.PACK_AB R130, R69, R68 ;  /* 0x000000444582723e */ /* 0x002fe400000000ff */
[----:B------:R-:W-:-:S03]  /*e860*/  ISETP.LT.OR P4, PT, R122, 0x59, P4 ;  /* 0x000000597a00780c */ /* 0x000fc60002781670 */
[----:B------:R-:W-:Y:S01]  /*e870*/  MUFU.EX2 R76, R76 ;  /* 0x0000004c004c7308 */ /* 0x000fe20000000800 */
[----:B------:R-:W-:Y:S02]  /*e880*/  FSEL R70, R70, -INF , !P4 ;  /* 0xff80000046467808 */ /* 0x000fe40006000000 */
[----:B------:R-:W-:-:S04]  /*e890*/  ISETP.GT.AND P4, PT, R121, 0x59, P5 ;  /* 0x000000597900780c */ /* 0x000fc80002f84270 */
[----:B------:R-:W-:Y:S01]  /*e8a0*/  ISETP.LT.OR P4, PT, R122, 0x5a, P4 ;  /* 0x0000005a7a00780c */ /* 0x000fe20002781670 */
[----:B------:R-:W1:Y:S01]  /*e8b0*/  MUFU.EX2 R77, R77 ;  /* 0x0000004d004d7308 */ /* 0x000e620000000800 */
[----:B0-----:R-:W-:Y:S02]  /*e8c0*/  F2FP.F16.F32.PACK_AB R124, R73, R72 ;  /* 0x00000048497c723e */ /* 0x001fe400000000ff */
[----:B------:R-:W-:Y:S02]  /*e8d0*/  FSEL R71, R71, -INF , !P4 ;  /* 0xff80000047477808 */ /* 0x000fe40006000000 */
[----:B------:R-:W-:-:S03]  /*e8e0*/  ISETP.GT.AND P4, PT, R121, 0x60, P5 ;  /* 0x000000607900780c */ /* 0x000fc60002f84270 */
[----:B------:R-:W-:Y:S01]  /*e8f0*/  MUFU.EX2 R80, R80 ;  /* 0x0000005000507308 */ /* 0x000fe20000000800 */
[----:B------:R-:W-:-:S04]  /*e900*/  ISETP.LT.OR P4, PT, R122, 0x61, P4 ;  /* 0x000000617a00780c */ /* 0x000fc80002781670 */
[----:B------:R-:W-:Y:S02]  /*e910*/  FSEL R74, R74, -INF , !P4 ;  /* 0xff8000004a4a7808 */ /* 0x000fe40006000000 */
[----:B------:R-:W-:Y:S01]  /*e920*/  ISETP.GT.AND P4, PT, R121, 0x61, P5 ;  /* 0x000000617900780c */ /* 0x000fe20002f84270 */
[----:B------:R-:W0:Y:S01]  /*e930*/  MUFU.EX2 R81, R81 ;  /* 0x0000005100517308 */ /* 0x000e220000000800 */
[----:B-1----:R-:W-:Y:S02]  /*e940*/  F2FP.F16.F32.PACK_AB R126, R77, R76 ;  /* 0x0000004c4d7e723e */ /* 0x002fe400000000ff */
[----:B------:R-:W-:-:S04]  /*e950*/  ISETP.LT.OR P4, PT, R122, 0x62, P4 ;  /* 0x000000627a00780c */ /* 0x000fc80002781670 */
[----:B------:R-:W-:Y:S01]  /*e960*/  FSEL R75, R75, -INF , !P4 ;  /* 0xff8000004b4b7808 */ /* 0x000fe20006000000 */
[----:B------:R-:W-:Y:S01]  /*e970*/  MUFU.EX2 R84, R84 ;  /* 0x0000005400547308 */ /* 0x000fe20000000800 */
[----:B------:R-:W-:-:S04]  /*e980*/  ISETP.GT.AND P4, PT, R121, 0x68, P5 ;  /* 0x000000687900780c */ /* 0x000fc80002f84270 */
[----:B------:R-:W-:-:S03]  /*e990*/  ISETP.LT.OR P4, PT, R122, 0x69, P4 ;  /* 0x000000697a00780c */ /* 0x000fc60002781670 */
[----:B------:R-:W1:Y:S01]  /*e9a0*/  MUFU.EX2 R3, R3 ;  /* 0x0000000300037308 */ /* 0x000e620000000800 */
[----:B------:R-:W-:Y:S02]  /*e9b0*/  FSEL R78, R78, -INF , !P4 ;  /* 0xff8000004e4e7808 */ /* 0x000fe40006000000 */
[----:B------:R-:W-:Y:S02]  /*e9c0*/  ISETP.GT.AND P4, PT, R121, 0x69, P5 ;  /* 0x000000697900780c */ /* 0x000fe40002f84270 */
[----:B0-----:R-:W-:Y:S02]  /*e9d0*/  F2FP.F16.F32.PACK_AB R120, R81, R80 ;  /* 0x000000505178723e */ /* 0x001fe400000000ff */
        /* <DEDUP_REMOVED lines=8> */
[----:B------:R-:W-:-:S04]  /*ea60*/  ISETP.GT.AND P4, PT, R121, RZ, P5 ;  /* 0x000000ff7900720c */ /* 0x000fc80002f84270 */
[----:B------:R-:W-:-:S04]  /*ea70*/  ISETP.LT.OR P4, PT, R122, 0x1, P4 ;  /* 0x000000017a00780c */ /* 0x000fc80002781670 */
        /* <DEDUP_REMOVED lines=13> */
[----:B-1----:R-:W-:Y:S02]  /*eb50*/  F2FP.F16.F32.PACK_AB R122, R3, R84 ;  /* 0x00000054037a723e */ /* 0x002fe400000000ff */
        /* <DEDUP_REMOVED lines=31> */
[----:B------:R-:W-:-:S03]  /*ed50*/  FMUL.FTZ R17, R13, R0 ;  /* 0x000000000d117220 */ /* 0x000fc60000410000 */
[----:B------:R-:W-:Y:S02]  /*ed60*/  FSEL R24, R13, RZ, P4 ;  /* 0x000000ff0d187208 */ /* 0x000fe40002000000 */
[----:B------:R-:W-:Y:S02]  /*ed70*/  FSEL R17, R17, RZ, P4 ;  /* 0x000000ff11117208 */ /* 0x000fe40002000000 */
[----:B------:R-:W-:Y:S01]  /*ed80*/  ISETP.GT.AND P4, PT, R4, R21, PT ;  /* 0x000000150400720c */ /* 0x000fe20003f84270 */
[----:B------:R-:W-:Y:S01]  /*ed90*/  FADD.FTZ R24, -R24, R2 ;  /* 0x0000000218187221 */ /* 0x000fe20000010100 */
[----:B------:R-:W-:Y:S02]  /*eda0*/  VIADD R4, R4, 0xffffffff ;  /* 0xffffffff04047836 */ /* 0x000fe40000000000 */
        /* <DEDUP_REMOVED lines=8> */
[-C--:B------:R-:W-:Y:S01]  /*ee30*/  FFMA.FTZ R38, R38, R0.reuse, -R17 ;  /* 0x0000000026267223 */ /* 0x080fe20000010811 */
[----:B------:R-:W-:Y:S01]  /*ee40*/  FADD.FTZ R24, R48, R25 ;  /* 0x0000001930187221 */ /* 0x000fe20000010000 */
[-CC-:B------:R-:W-:Y:S01]  /*ee50*/  FFMA.FTZ R39, R39, R0.reuse, -R17.reuse ;  /* 0x0000000027277223 */ /* 0x180fe20000010811 */
[-CC-:B------:R-:W-:Y:S01]  /*ee60*/  FFMA.FTZ R42, R42, R0.reuse, -R17.reuse ;  /* 0x000000002a2a7223 */ /* 0x180fe20000010811 */
[-CC-:B------:R-:W-:Y:S01]  /*ee70*/  FFMA.FTZ R43, R43, R0.reuse, -R17.reuse ;  /* 0x000000002b2b7223 */ /* 0x180fe20000010811 */
[----:B------:R-:W-:Y:S01]  /*ee80*/  FADD.FTZ R25, R49, R24 ;  /* 0x0000001831197221 */ /* 0x000fe20000010000 */
[----:B------:R-:W0:Y:S01]  /*ee90*/  MUFU.EX2 R2, R2 ;  /* 0x0000000200027308 */ /* 0x000e220000000800 */
[-CC-:B------:R-:W-:Y:S01]  /*eea0*/  FFMA.FTZ R46, R46, R0.reuse, -R17.reuse ;  /* 0x000000002e2e7223 */ /* 0x180fe20000010811 */
[-C--:B------:R-:W-:Y:S01]  /*eeb0*/  FFMA.FTZ R47, R47, R0.reuse, -R17 ;  /* 0x000000002f2f7223 */ /* 0x080fe20000010811 */
[----:B------:R-:W-:Y:S01]  /*eec0*/  FADD.FTZ R24, R52, R25 ;  /* 0x0000001934187221 */ /* 0x000fe20000010000 */
[-CC-:B------:R-:W-:Y:S01]  /*eed0*/  FFMA.FTZ R50, R50, R0.reuse, -R17.reuse ;  /* 0x0000000032327223 */ /* 0x180fe20000010811 */
[-CC-:B------:R-:W-:Y:S01]  /*eee0*/  FFMA.FTZ R51, R51, R0.reuse, -R17.reuse ;  /* 0x0000000033337223 */ /* 0x180fe20000010811 */
[-CC-:B------:R-:W-:Y:S01]  /*eef0*/  FFMA.FTZ R54, R54, R0.reuse, -R17.reuse ;  /* 0x0000000036367223 */ /* 0x180fe20000010811 */
[----:B------:R-:W-:Y:S01]  /*ef00*/  FADD.FTZ R25, R53, R24 ;  /* 0x0000001835197221 */ /* 0x000fe20000010000 */
[----:B------:R-:W1:Y:S01]  /*ef10*/  MUFU.EX2 R27, R27 ;  /* 0x0000001b001b7308 */ /* 0x000e620000000800 */
[-CC-:B------:R-:W-:Y:S01]  /*ef20*/  FFMA.FTZ R55, R55, R0.reuse, -R17.reuse ;  /* 0x0000000037377223 */ /* 0x180fe20000010811 */
[-C--:B------:R-:W-:Y:S01]  /*ef30*/  FFMA.FTZ R58, R58, R0.reuse, -R17 ;  /* 0x000000003a3a7223 */ /* 0x080fe20000010811 */
[----:B------:R-:W-:Y:S01]  /*ef40*/  FADD.FTZ R24, R56, R25 ;  /* 0x0000001938187221 */ /* 0x000fe20000010000 */
[-CC-:B------:R-:W-:Y:S01]  /*ef50*/  FFMA.FTZ R59, R59, R0.reuse, -R17.reuse ;  /* 0x000000003b3b7223 */ /* 0x180fe20000010811 */
[-CC-:B------:R-:W-:Y:S01]  /*ef60*/  FFMA.FTZ R62, R62, R0.reuse, -R17.reuse ;  /* 0x000000003e3e7223 */ /* 0x180fe20000010811 */
[-CC-:B------:R-:W-:Y:S01]  /*ef70*/  FFMA.FTZ R63, R63, R0.reuse, -R17.reuse ;  /* 0x000000003f3f7223 */ /* 0x180fe20000010811 */
[----:B------:R-:W-:Y:S01]  /*ef80*/  FADD.FTZ R25, R57, R24 ;  /* 0x0000001839197221 */ /* 0x000fe20000010000 */
[----:B------:R-:W2:Y:S01]  /*ef90*/  MUFU.EX2 R30, R30 ;  /* 0x0000001e001e7308 */ /* 0x000ea20000000800 */
[----:B0-----:R-:W-:Y:S01]  /*efa0*/  FFMA.FTZ R6, R2, R5, R26 ;  /* 0x0000000502067223 */ /* 0x001fe2000001001a */
[-C--:B------:R-:W-:Y:S01]  /*efb0*/  FFMA.FTZ R66, R66, R0.reuse, -R17 ;  /* 0x0000000042427223 */ /* 0x080fe20000010811 */
[----:B------:R-:W-:Y:S01]  /*efc0*/  FADD.FTZ R24, R60, R25 ;  /* 0x000000193c187221 */ /* 0x000fe20000010000 */
[-CC-:B------:R-:W-:Y:S01]  /*efd0*/  FFMA.FTZ R67, R67, R0.reuse, -R17.reuse ;  /* 0x0000000043437223 */ /* 0x180fe20000010811 */
[-CC-:B------:R-:W-:Y:S01]  /*efe0*/  FFMA.FTZ R70, R70, R0.reuse, -R17.reuse ;  /* 0x0000000046467223 */ /* 0x180fe20000010811 */
[-CC-:B------:R-:W-:Y:S01]  /*eff0*/  FFMA.FTZ R71, R71, R0.reuse, -R17.reuse ;  /* 0x0000000047477223 */ /* 0x180fe20000010811 */
        /* <DEDUP_REMOVED lines=15> */
[----:B------:R-:W-:Y:S01]  /*f0f0*/  FFMA.FTZ R17, R87, R0, -R17 ;  /* 0x0000000057117223 */ /* 0x000fe20000010811 */
[----:B------:R-:W-:Y:S01]  /*f100*/  FADD.FTZ R25, R69, R24 ;  /* 0x0000001845197221 */ /* 0x000fe20000010000 */
[----:B------:R-:W2:Y:S01]  /*f110*/  MUFU.EX2 R35, R35 ;  /* 0x0000002300237308 */ /* 0x000ea20000000800 */
[----:B0-----:R-:W-:Y:S01]  /*f120*/  FADD.FTZ R5, R31, R6 ;  /* 0x000000061f057221 */ /* 0x001fe20000010000 */
[-C--:B------:R-:W-:Y:S01]  /*f130*/  FMUL.FTZ R90, R90, R2.reuse ;  /* 0x000000025a5a7220 */ /* 0x080fe20000410000 */
[----:B------:R-:W-:Y:S01]  /*f140*/  FADD.FTZ R24, R72, R25 ;  /* 0x0000001948187221 */ /* 0x000fe20000010000 */
[-C--:B------:R-:W-:Y:S01]  /*f150*/  FMUL.FTZ R91, R91, R2.reuse ;  /* 0x000000025b5b7220 */ /* 0x080fe20000410000 */
[-C--:B------:R-:W-:Y:S01]  /*f160*/  FMUL.FTZ R94, R94, R2.reuse ;  /* 0x000000025e5e7220 */ /* 0x080fe20000410000 */
[-C--:B------:R-:W-:Y:S01]  /*f170*/  FMUL.FTZ R95, R95, R2.reuse ;  /* 0x000000025f5f7220 */ /* 0x080fe20000410000 */
[----:B------:R-:W-:Y:S01]  /*f180*/  FADD.FTZ R25, R73, R24 ;  /* 0x0000001849197221 */ /* 0x000fe20000010000 */
[----:B------:R-:W0:Y:S01]  /*f190*/  MUFU.EX2 R38, R38 ;  /* 0x0000002600267308 */ /* 0x000e220000000800 */
[----:B-1----:R-:W-:Y:S01]  /*f1a0*/  FADD.FTZ R6, R34, R5 ;  /* 0x0000000522067221 */ /* 0x002fe20000010000 */
[-C--:B------:R-:W-:Y:S01]  /*f1b0*/  FMUL.FTZ R98, R98, R2.reuse ;  /* 0x0000000262627220 */ /* 0x080fe20000410000 */
[----:B------:R-:W-:Y:S01]  /*f1c0*/  FADD.FTZ R24, R76, R25 ;  /* 0x000000194c187221 */ /* 0x000fe20000010000 */
[-C--:B------:R-:W-:Y:S01]  /*f1d0*/  FMUL.FTZ R99, R99, R2.reuse ;  /* 0x0000000263637220 */ /* 0x080fe20000410000 */
[-C--:B------:R-:W-:Y:S01]  /*f1e0*/  FMUL.FTZ R102, R102, R2.reuse ;  /* 0x0000000266667220 */ /* 0x080fe20000410000 */
[-C--:B------:R-:W-:Y:S01]  /*f1f0*/  FMUL.FTZ R103, R103, R2.reuse ;  /* 0x0000000267677220 */ /* 0x080fe20000410000 */
[----:B------:R-:W-:Y:S01]  /*f200*/  FADD.FTZ R25, R77, R24 ;  /* 0x000000184d197221 */ /* 0x000fe20000010000 */
[----:B------:R-:W1:Y:S01]  /*f210*/  MUFU.EX2 R39, R39 ;  /* 0x0000002700277308 */ /* 0x000e620000000800 */
[----:B--2---:R-:W-:Y:S01]  /*f220*/  FADD.FTZ R5, R35, R6 ;  /* 0x0000000623057221 */ /* 0x004fe20000010000 */
[-C--:B------:R-:W-:Y:S01]  /*f230*/  FMUL.FTZ R106, R106, R2.reuse ;  /* 0x000000026a6a7220 */ /* 0x080fe20000410000 */
[----:B------:R-:W-:Y:S01]  /*f240*/  FADD.FTZ R24, R80, R25 ;  /* 0x0000001950187221 */ /* 0x000fe20000010000 */
[-C--:B------:R-:W-:Y:S01]  /*f250*/  FMUL.FTZ R107, R107, R2.reuse ;  /* 0x000000026b6b7220 */ /* 0x080fe20000410000 */
[-C--:B------:R-:W-:Y:S01]  /*f260*/  FMUL.FTZ R110, R110, R2.reuse ;  /* 0x000000026e6e7220 */ /* 0x080fe20000410000 */
[-C--:B------:R-:W-:Y:S01]  /*f270*/  FMUL.FTZ R111, R111, R2.reuse ;  /* 0x000000026f6f7220 */ /* 0x080fe20000410000 */
[----:B------:R-:W-:Y:S01]  /*f280*/  FADD.FTZ R25, R81, R24 ;  /* 0x0000001851197221 */ /* 0x000fe20000010000 */
[----:B------:R-:W2:Y:S01]  /*f290*/  MUFU.EX2 R42, R42 ;  /* 0x0000002a002a7308 */ /* 0x000ea20000000800 */
[----:B0-----:R-:W-:Y:S01]  /*f2a0*/  FADD.FTZ R6, R38, R5 ;  /* 0x0000000526067221 */ /* 0x001fe20000010000 */
[-C--:B------:R-:W-:Y:S01]  /*f2b0*/  FMUL.FTZ R114, R114, R2.reuse ;  /* 0x0000000272727220 */ /* 0x080fe20000410000 */
[----:B------:R-:W-:Y:S01]  /*f2c0*/  FADD.FTZ R24, R84, R25 ;  /* 0x0000001954187221 */ /* 0x000fe20000010000 */
[-C--:B------:R-:W-:Y:S01]  /*f2d0*/  FMUL.FTZ R115, R115, R2.reuse ;  /* 0x0000000273737220 */ /* 0x080fe20000410000 */
[-C--:B------:R-:W-:Y:S01]  /*f2e0*/  FMUL.FTZ R118, R118, R2.reuse ;  /* 0x0000000276767220 */ /* 0x080fe20000410000 */
[----:B------:R-:W-:Y:S01]  /*f2f0*/  FMUL.FTZ R119, R119, R2 ;  /* 0x0000000277777220 */ /* 0x000fe20000410000 */
[----:B------:R-:W-:Y:S01]  /*f300*/  F2FP.F16.F32.PACK_AB R149, R27, R26 ;  /* 0x0000001a1b95723e */ /* 0x000fe200000000ff */
[----:B------:R-:W0:Y:S01]  /*f310*/  MUFU.EX2 R43, R43 ;  /* 0x0000002b002b7308 */ /* 0x000e220000000800 */
[----:B-1----:R-:W-:Y:S01]  /*f320*/  FADD.FTZ R5, R39, R6 ;  /* 0x0000000627057221 */ /* 0x002fe20000010000 */
[----:B------:R-:W-:Y:S01]  /*f330*/  F2FP.F16.F32.PACK_AB R151, R31, R30 ;  /* 0x0000001e1f97723e */ /* 0x000fe200000000ff */
[----:B------:R-:W-:Y:S01]  /*f340*/  IMAD.MOV.U32 R2, RZ, RZ, R13 ;  /* 0x000000ffff027224 */ /* 0x000fe200078e000d */
[----:B------:R-:W-:-:S02]  /*f350*/  F2FP.F16.F32.PACK_AB R145, R35, R34 ;  /* 0x000000222391723e */ /* 0x000fc400000000ff */
[----:B------:R-:W-:Y:S02]  /*f360*/  F2FP.F16.F32.PACK_AB R147, R39, R38 ;  /* 0x000000262793723e */ /* 0x000fe400000000ff */
        /* <DEDUP_REMOVED lines=59> */
[----:B------:R-:W-:Y:S02]  /*f720*/  IMAD.MOV.U32 R17, RZ, RZ, R7 ;  /* 0x000000ffff117224 */ /* 0x000fe400078e0007 */
[----:B------:R-:W-:Y:S01]  /*f730*/  IMAD.MOV.U32 R3, RZ, RZ, R9 ;  /* 0x000000ffff037224 */ /* 0x000fe200078e0009 */
[----:B------:R-:W-:Y:S06]  /*f740*/  @P4 BRA `(.L_x_13623) ;  /* 0xffffffd000244947 */ /* 0x000fec000383ffff */
[----:B------:R-:W-:Y:S02]  /*f750*/  IMAD.MOV.U32 R2, RZ, RZ, R13 ;  /* 0x000000ffff027224 */ /* 0x000fe400078e000d */
[----:B------:R-:W-:Y:S02]  /*f760*/  IMAD.MOV.U32 R3, RZ, RZ, R9 ;  /* 0x000000ffff037224 */ /* 0x000fe400078e0009 */
[----:B------:R-:W-:Y:S02]  /*f770*/  IMAD.MOV.U32 R17, RZ, RZ, R7 ;  /* 0x000000ffff117224 */ /* 0x000fe400078e0007 */
[----:B------:R-:W-:-:S07]  /*f780*/  IMAD.MOV.U32 R153, RZ, RZ, R20 ;  /* 0x000000ffff997224 */ /* 0x000fce00078e0014 */
.L_x_13605:
[----:B------:R-:W2:Y:S01]  /*f790*/  LDL R20, [R1+0x20] ;  /* 0x0000200001147983 */ /* 0x000ea20000100800 */
[----:B------:R-:W0:Y:S03]  /*f7a0*/  LDC R7, c[0x0][0x448] ;  /* 0x00011200ff077b82 */ /* 0x000e260000000800 */
[----:B------:R-:W3:Y:S05]  /*f7b0*/  LDL R13, [R1+0x10] ;  /* 0x00001000010d7983 */ /* 0x000eea0000100800 */
[----:B------:R-:W1:Y:S01]  /*f7c0*/  LDC R24, c[0x0][0x9e4] ;  /* 0x00027900ff187b82 */ /* 0x000e620000000800 */
[----:B0-----:R-:W-:-:S02]  /*f7d0*/  ISETP.NE.AND P5, PT, R7, 0x1, PT ;  /* 0x000000010700780c */ /* 0x001fc40003fa5270 */
[----:B-1----:R-:W-:-:S11]  /*f7e0*/  ISETP.GE.AND P4, PT, R24, 0x1, PT ;  /* 0x000000011800780c */ /* 0x002fd60003f86270 */
[----:B------:R-:W0:Y:S08]  /*f7f0*/  @P5 LDC R12, c[0x0][0x44c] ;  /* 0x00011300ff0c5b82 */ /* 0x000e300000000800 */
[----:B------:R-:W1:Y:S01]  /*f800*/  @P5 LDC R9, c[0x0][0x450] ;  /* 0x00011400ff095b82 */ /* 0x000e620000000800 */
[----:B--2---:R-:W-:-:S04]  /*f810*/  VIADD R7, R20, 0xbf ;  /* 0x000000bf14077836 */ /* 0x004fc80000000000 */
[----:B0-----:R-:W-:Y:S01]  /*f820*/  @P5 IMAD.HI.U32 R12, R7, R12, RZ ;  /* 0x0000000c070c5227 */ /* 0x001fe200078e00ff */
[----:B---3--:R-:W-:-:S04]  /*f830*/  IADD3 R20, R13, 0x1, -R157 ;  /* 0x000000010d147810 */ /* 0x008fc80007ffe89d */
        /* <DEDUP_REMOVED lines=14> */
.L_x_13626:
[----:B------:R-:W-:-:S13]  /*f920*/  ISETP.NE.AND P2, PT, R24, 0x1, PT ;  /* 0x000000011800780c */ /* 0x000fda0003f45270 */
[----:B------:R-:W0:Y:S02]  /*f930*/  @P2 LDC.64 R8, c[0x0][0x9e8] ;  /* 0x00027a00ff082b82 */ /* 0x000e240000000a00 */
[----:B0-----:R-:W-:-:S05]  /*f940*/  @P2 IMAD.HI.U32 R8, R7, R8, RZ ;  /* 0x0000000807082227 */ /* 0x001fca00078e00ff */
[----:B------:R-:W-:-:S07]  /*f950*/  @P2 SHF.R.U32.HI R7, RZ, R9, R8 ;  /* 0x00000009ff072219 */ /* 0x000fce0000011608 */
.L_x_13627:
[----:B------:R-:W-:Y:S05]  /*f960*/  BSYNC B0 ;  /* 0x0000000000007941 */ /* 0x000fea0003800000 */
.L_x_13625:
[----:B------:R-:W-:-:S05]  /*f970*/  IMAD R7, R7, R24, RZ ;  /* 0x0000001807077224 */ /* 0x000fca00078e02ff */
[----:B------:R-:W-:-:S07]  /*f980*/  VIMNMX R12, R12, R7, !PT ;  /* 0x000000070c0c7248 */ /* 0x000fce0007fe0100 */
.L_x_13624:
[----:B------:R-:W2:Y:S01]  /*f990*/  LDL R8, [R1+0x38] ;  /* 0x0000380001087983 */ /* 0x000ea20000100800 */
[----:B------:R-:W-:-:S05]  /*f9a0*/  VIADD R12, R12, 0x7f ;  /* 0x0000007f0c0c7836 */ /* 0x000fca0000000000 */
[----:B------:R-:W-:-:S04]  /*f9b0*/  SHF.R.S32.HI R7, RZ, 0x1f, R12 ;  /* 0x0000001fff077819 */ /* 0x000fc8000001140c */
[----:B------:R-:W-:-:S04]  /*f9c0*/  LEA.HI R7, R7, R12, RZ, 0x7 ;  /* 0x0000000c07077211 */ /* 0x000fc800078f38ff */
[----:B------:R-:W-:-:S04]  /*f9d0*/  SHF.R.S32.HI R7, RZ, 0x7, R7 ;  /* 0x00000007ff077819 */ /* 0x000fc80000011407 */
[----:B--2---:R-:W-:-:S04]  /*f9e0*/  VIMNMX R8, R8, R7, !PT ;  /* 0x0000000708087248 */ /* 0x004fc80007fe0100 */
[----:B------:R-:W-:Y:S01]  /*f9f0*/  ISETP.GE.AND P2, PT, R4, R8, PT ;  /* 0x000000080400720c */ /* 0x000fe20003f46270 */
[----:B------:R0:W-:-:S12]  /*fa00*/  STL [R1+0x2c], R8 ;  /* 0x00002c0801007387 */ /* 0x0001d80000100800 */
[----:B0-----:R-:W-:Y:S05]  /*fa10*/  @!P2 BRA `(.L_x_13628) ;  /* 0x0000001c00c8a947 */ /* 0x001fea0003800000 */
[----:B------:R-:W-:Y:S02]  /*fa20*/  IMAD.MOV.U32 R7, RZ, RZ, R2 ;  /* 0x000000ffff077224 */ /* 0x000fe400078e0002 */
[----:B------:R-:W-:Y:S02]  /*fa30*/  IMAD.MOV.U32 R12, RZ, RZ, R3 ;  /* 0x000000ffff0c7224 */ /* 0x000fe400078e0003 */
[----:B------:R-:W-:Y:S02]  /*fa40*/  IMAD.MOV.U32 R8, RZ, RZ, R153 ;  /* 0x000000ffff087224 */ /* 0x000fe400078e0099 */
[----:B------:R-:W-:-:S07]  /*fa50*/  IMAD.MOV.U32 R13, RZ, RZ, R17 ;  /* 0x000000ffff0d7224 */ /* 0x000fce00078e0011 */
.L_x_13638:
        /* <DEDUP_REMOVED lines=11> */
.L_x_13630:
[----:B------:R-:W-:Y:S01]  /*fb10*/  IMAD R0, R17, 0x8, R16 ;  /* 0x0000000811007824 */ /* 0x000fe200078e0210 */
[----:B------:R-:W-:-:S04]  /*fb20*/  SHF.L.U32 R3, R153, 0x1f, RZ ;  /* 0x0000001f99037819 */ /* 0x000fc800000006ff */
[----:B------:R0:W1:Y:S01]  /*fb30*/  SYNCS.PHASECHK.TRANS64.TRYWAIT P3, [R0+URZ+0x16830], R3 ;  /* 0x01683003000075a7 */ /* 0x000062000806017f */
[----:B------:R-:W-:Y:S05]  /*fb40*/  @!P0 BRA `(.L_x_13631) ;  /* 0x0000000000048947 */ /* 0x000fea0003800000 */
[----:B------:R-:W-:Y:S01]  /*fb50*/  BPT.TRAP 0x1 ;  /* 0x000000040000795c */ /* 0x000fe20000300000 */
.L_x_13631:
[----:B------:R-:W-:Y:S04]  /*fb60*/  BSSY B0, `(.L_x_13629) ;  /* 0x0000004000007945 */ /* 0x000fe80003800000 */
[----:B-1----:R-:W-:Y:S05]  /*fb70*/  @P3 BRA `(.L_x_13632) ;  /* 0x0000000000083947 */ /* 0x002fea0003800000 */
[----:B------:R-:W1:Y:S02]  /*fb80*/  SYNCS.PHASECHK.TRANS64.TRYWAIT P3, [R0+URZ+0x16830], R3 ;  /* 0x01683003000075a7 */ /* 0x000e64000806017f */
[----:B-1----:R-:W-:Y:S05]  /*fb90*/  @!P3 BRA `(.L_x_13633) ;  /* 0x0000010000bcb947 */ /* 0x002fea0003800000 */
.L_x_13632:
[----:B------:R-:W-:Y:S05]  /*fba0*/  BSYNC B0 ;  /* 0x0000000000007941 */ /* 0x000fea0003800000 */
.L_x_13629:
        /* <DEDUP_REMOVED lines=46> */
.L_x_13635:
[----:B------:R-:W-:Y:S01]  /*fe90*/  SHF.L.U32 R0, R8, 0x1f, RZ ;  /* 0x0000001f08007819 */ /* 0x000fe200000006ff */
[----:B------:R-:W-:-:S04]  /*fea0*/  IMAD R2, R13, 0x8, R16 ;  /* 0x000000080d027824 */ /* 0x000fc800078e0210 */
[----:B------:R0:W1:Y:S01]  /*feb0*/  SYNCS.PHASECHK.TRANS64.TRYWAIT P2, [R2+URZ+0x16850], R0 ;  /* 0x01685000020075a7 */ /* 0x000062000804017f */
[----:B------:R-:W-:Y:S05]  /*fec0*/  @!P0 BRA `(.L_x_13636) ;  /* 0x0000000000048947 */ /* 0x000fea0003800000 */
[----:B------:R-:W-:Y:S01]  /*fed0*/  BPT.TRAP 0x1 ;  /* 0x000000040000795c */ /* 0x000fe20000300000 */
.L_x_13636:
[----:B-1----:R-:W-:Y:S05]  /*fee0*/  @P2 BRA `(.L_x_13634) ;  /* 0x0000000000082947 */ /* 0x002fea0003800000 */
[----:B------:R-:W1:Y:S02]  /*fef0*/  SYNCS.PHASECHK.TRANS64.TRYWAIT P2, [R2+URZ+0x16850], R0 ;  /* 0x01685000020075a7 */ /* 0x000e64000804017f */
[----:B-1----:R-:W-:Y:S05]  /*ff00*/  @!P2 BRA `(.L_x_13637) ;  /* 0x000000fc00f4a947 */ /* 0x002fea0003800000 */
.L_x_13634:
[----:B01----:R-:W-:Y:S01]  /*ff10*/  VIADD R0, R16, 0x400 ;  /* 0x0000040010007836 */ /* 0x003fe20000000000 */
[----:B------:R-:W-:Y:S05]  /*ff20*/  WARPSYNC.ALL ;  /* 0x0000000000007948 */ /* 0x000fea0003800000 */
[----:B------:R-:W-:-:S04]  /*ff30*/  SHF.R.U32.HI R0, RZ, 0x4, R0 ;  /* 0x00000004ff007819 */ /* 0x000fc80000011600 */
[----:B------:R-:W-:-:S05]  /*ff40*/  LOP3.LUT R8, R0, 0x3fff, RZ, 0xc0, !PT ;  /* 0x00003fff00087812 */ /* 0x000fca00078ec0ff */
[----:B------:R-:W-:Y:S01]  /*ff50*/  IMAD R8, R13, 0x400, R8 ;  /* 0x000004000d087824 */ /* 0x000fe200078e0208 */
[----:B------:R-:W-:Y:S01]  /*ff60*/  FMNMX.FTZ R0, R24, R12, !PT ;  /* 0x0000000c18007209 */ /* 0x000fe20007810000 */
[----:B------:R-:W-:Y:S01]  /*ff70*/  IMAD.MOV.U32 R9, RZ, RZ, 0x40000040 ;  /* 0x40000040ff097424 */ /* 0x000fe200078e00ff */
[----:B------:R-:W-:Y:S01]  /*ff80*/  WARPGROUP.ARRIVE ;  /* 0x00000000000079c5 */ /* 0x000fe20000000000 */
[C---:B------:R-:W-:Y:S01]  /*ff90*/  VIADD R2, R8.reuse, 0x80 ;  /* 0x0000008008027836 */ /* 0x040fe20000000000 */
[----:B------:R-:W-:Y:S01]  /*ffa0*/  R2UR UR10, R8 ;  /* 0x00000000080a72ca */ /* 0x000fe200000e0000 */
[----:B------:R-:W-:Y:S01]  /*ffb0*/  IMAD.MOV.U32 R3, RZ, RZ, 0x40000040 ;  /* 0x40000040ff037424 */ /* 0x000fe200078e00ff */
[----:B------:R-:W-:Y:S01]  /*ffc0*/  R2UR UR11, R9 ;  /* 0x00000000090b72ca */ /* 0x000fe200000e0000 */
[----:B------:R-:W-:Y:S01]  /*ffd0*/  IMAD.MOV.U32 R21, RZ, RZ, 0x40000040 ;  /* 0x40000040ff157424 */ /* 0x000fe200078e00ff */
[----:B------:R-:W-:-:S04]  /*ffe0*/  FMNMX.FTZ R0, R25, R0, !PT ;  /* 0x0000000019007209 */ /* 0x000fc80007810000 */
[----:B------:R-:W-:-:S04]  /*fff0*/  FMNMX.FTZ R0, R28, R0, !PT ;  /* 0x000000001c007209 */ /* 0x000fc80007810000 */
[----:B------:R-:W-:-:S03]  /*10000*/  FMNMX.FTZ R0, R29, R0, !PT ;  /* 0x000000001d007209 */ /* 0x000fc60007810000 */
[----:B------:R-:W-:Y:S01]  /*10010*/  HGMMA.64x64x16.F32 R88, R148, gdesc[UR8].tnspB, R88, gsb0 ;  /* 0x40e0000894587df0 */ /* 0x000fe20008000858 */
[----:B------:R-:W-:Y:S02]  /*10020*/  FMNMX.FTZ R0, R32, R0, !PT ;  /* 0x0000000020007209 */ /* 0x000fe40007810000 */
[----:B------:R-:W-:Y:S01]  /*10030*/  R2UR UR10, R2 ;  /* 0x00000000020a72ca */ /* 0x000fe200000e0000 */
[----:B------:R-:W-:Y:S01]  /*10040*/  VIADD R2, R8, 0x100 ;  /* 0x0000010008027836 */ /* 0x000fe20000000000 */
[----:B------:R-:W-:Y:S02]  /*10050*/  FMNMX.FTZ R0, R33, R0, !PT ;  /* 0x0000000021007209 */ /* 0x000fe40007810000 */
        /* <DEDUP_REMOVED lines=41> */
[----:B------:R-:W-:Y:S01]  /*102f0*/  HGMMA.64x64x16.F32 R88, R140, gdesc[UR8].tnspB, R88, gsb0 ;  /* 0x40e000088c587df0 */ /* 0x000fe20008000858 */
[----:B------:R-:W-:Y:S02]  /*10300*/  R2UR UR11, R3 ;  /* 0x00000000030b72ca */ /* 0x000fe400000e0000 */
[----:B-1----:R-:W-:Y:S01]  /*10310*/  FMNMX.FTZ R3, R9, R20, !PT ;  /* 0x0000001409037209 */ /* 0x002fe20007810000 */
[----:B------:R-:W-:Y:S01]  /*10320*/  VIADD R20, R8, 0x200 ;  /* 0x0000020008147836 */ /* 0x000fe20000000000 */
[----:B------:R-:W-:-:S03]  /*10330*/  R2UR UR10, R2 ;  /* 0x00000000020a72ca */ /* 0x000fc600000e0000 */
[----:B------:R-:W-:-:S04]  /*10340*/  FADD.FTZ R2, -R3, R12 ;  /* 0x0000000c03027221 */ /* 0x000fc80000010100 */
[----:B0-----:R-:W-:-:S04]  /*10350*/  FMUL.FTZ R2, R2, R0 ;  /* 0x0000000002027220 */ /* 0x001fc80000410000 */
[----:B------:R0:W-:Y:S02]  /*10360*/  MUFU.EX2 R9, R2 ;  /* 0x0000000200097308 */ /* 0x0001e40000000800 */
        /* <DEDUP_REMOVED lines=19> */
[----:B------:R-:W-:Y:S02]  /*104a0*/  R2UR UR10, R20 ;  /* 0x00000000140a72ca */ /* 0x000fe400000e0000 */
[----:B------:R-:W-:Y:S02]  /*104b0*/  FMNMX.FTZ R2, R58, R2, !PT ;  /* 0x000000023a027209 */ /* 0x000fe40007810000 */
[----:B------:R-:W-:Y:S01]  /*104c0*/  R2UR UR11, R21 ;  /* 0x00000000150b72ca */ /* 0x000fe200000e0000 */
[----:B------:R-:W-:Y:S01]  /*104d0*/  FMUL.FTZ R21, R3, R0 ;  /* 0x0000000003157220 */ /* 0x000fe20000410000 */
[----:B------:R-:W-:-:S03]  /*104e0*/  FMNMX.FTZ R2, R59, R2, !PT ;  /* 0x000000023b027209 */ /* 0x000fc60007810000 */
[--C-:B------:R-:W-:Y:S01]  /*104f0*/  FFMA.FTZ R146, R37, R0, -R21.reuse ;  /* 0x0000000025927223 */ /* 0x100fe20000010815 */
[----:B------:R-:W-:Y:S01]  /*10500*/  FMNMX.FTZ R2, R62, R2, !PT ;  /* 0x000000023e027209 */ /* 0x000fe20007810000 */
[-CC-:B------:R-:W-:Y:S01]  /*10510*/  FFMA.FTZ R149, R24, R0.reuse, -R21.reuse ;  /* 0x0000000018957223 */ /* 0x180fe20000010815 */
[----:B------:R-:W-:Y:S02]  /*10520*/  VIADD R24, R8, 0x280 ;  /* 0x0000028008187836 */ /* 0x000fe40000000000 */
[--C-:B------:R-:W-:Y:S01]  /*10530*/  FFMA.FTZ R148, R25, R0, -R21.reuse ;  /* 0x0000000019947223 */ /* 0x100fe20000010815 */
[----:B------:R-:W-:Y:S01]  /*10540*/  FMNMX.FTZ R2, R63, R2, !PT ;  /* 0x000000023f027209 */ /* 0x000fe20007810000 */
[----:B------:R-:W-:Y:S02]  /*10550*/  IMAD.MOV.U32 R25, RZ, RZ, 0x40000040 ;  /* 0x40000040ff197424 */ /* 0x000fe400078e00ff */
        /* <DEDUP_REMOVED lines=23> */
[----:B------:R-:W-:Y:S01]  /*106d0*/  FFMA.FTZ R45, R81, R0, -R21 ;  /* 0x00000000512d7223 */ /* 0x000fe20000010815 */
[----:B------:R-:W0:Y:S01]  /*106e0*/  S2R R57, SR_TID.X ;  /* 0x0000000000397919 */ /* 0x000e220000002100 */
        /* <DEDUP_REMOVED lines=9> */
[----:B------:R-:W-:Y:S02]  /*10780*/  MUFU.EX2 R145, R145 ;  /* 0x0000009100917308 */ /* 0x000fe40000000800 */
[----:B------:R-:W3:Y:S01]  /*10790*/  SHFL.BFLY PT, R37, R2, 0x2, 0x1f ;  /* 0x0c401f0002257f89 */ /* 0x000ee200000e0000 */
[----:B------:R-:W-:Y:S01]  /*107a0*/  @!P1 IMAD R13, R13, 0x8, R16 ;  /* 0x000000080d0d9824 */ /* 0x000fe200078e0210 */
[----:B0-----:R-:W-:-:S04]  /*107b0*/  ISETP.GE.U32.AND P2, PT, R57, 0x180, PT ;  /* 0x000001803900780c */ /* 0x001fc80003f46070 */
[----:B------:R-:W-:Y:S01]  /*107c0*/  MUFU.EX2 R144, R144 ;  /* 0x0000009000907308 */ /* 0x000fe20000000800 */
[----:B------:R-:W-:Y:S02]  /*107d0*/  WARPGROUP.DEPBAR.LE gsb0, 0x0 ;  /* 0x00008000000079c5 */ /* 0x000fe40000010000 */
[----:B------:R-:W-:Y:S01]  /*107e0*/  WARPGROUP.ARRIVE ;  /* 0x00000000000079c5 */ /* 0x000fe20000000000 */
[-CC-:B------:R-:W-:Y:S01]  /*107f0*/  FFMA.FTZ R138, R53, R0.reuse, -R21.reuse ;  /* 0x00000000358a7223 */ /* 0x180fe20000010815 */
[-CC-:B------:R-:W-:Y:S01]  /*10800*/  FFMA.FTZ R137, R28, R0.reuse, -R21.reuse ;  /* 0x000000001c897223 */ /* 0x180fe20000010815 */
[-CC-:B------:R-:W-:Y:S01]  /*10810*/  FFMA.FTZ R139, R48, R0.reuse, -R21.reuse ;  /* 0x00000000308b7223 */ /* 0x180fe20000010815 */
[-CC-:B------:R-:W-:Y:S01]  /*10820*/  FFMA.FTZ R136, R49, R0.reuse, -R21.reuse ;  /* 0x0000000031887223 */ /* 0x180fe20000010815 */
[-CC-:B------:R-:W-:Y:S01]  /*10830*/  FFMA.FTZ R49, R52, R0.reuse, -R21.reuse ;  /* 0x0000000034317223 */ /* 0x180fe20000010815 */
[----:B------:R-:W-:Y:S01]  /*10840*/  HGMMA.64x64x16.F32 R88, R132, gdesc[UR8].tnspB, R88, gsb0 ;  /* 0x40e0000884587df0 */ /* 0x000fe20008000858 */
[----:B------:R-:W-:Y:S01]  /*10850*/  R2UR UR10, R24 ;  /* 0x00000000180a72ca */ /* 0x000fe200000e0000 */
[-CC-:B------:R-:W-:Y:S01]  /*10860*/  FFMA.FTZ R28, R61, R0.reuse, -R21.reuse ;  /* 0x000000003d1c7223 */ /* 0x180fe20000010815 */
[----:B------:R-:W-:Y:S01]  /*10870*/  R2UR UR11, R25 ;  /* 0x00000000190b72ca */ /* 0x000fe200000e0000 */
[-CC-:B------:R-:W-:Y:S01]  /*10880*/  FFMA.FTZ R48, R84, R0.reuse, -R21.reuse ;  /* 0x0000000054307223 */ /* 0x180fe20000010815 */
[----:B------:R-:W-:Y:S01]  /*10890*/  IMAD.MOV.U32 R25, RZ, RZ, 0x40000040 ;  /* 0x40000040ff197424 */ /* 0x000fe200078e00ff */
[----:B---3--:R-:W-:Y:S01]  /*108a0*/  FMNMX.FTZ R2, R2, R37, !PT ;  /* 0x0000002502027209 */ /* 0x008fe20007810000 */
[----:B------:R-:W-:Y:S01]  /*108b0*/  FFMA.FTZ R37, R73, R0, -R21 ;  /* 0x0000000049257223 */ /* 0x000fe20000010815 */
[----:B------:R-:W0:Y:S03]  /*108c0*/  MUFU.EX2 R137, R137 ;  /* 0x0000008900897308 */ /* 0x000e260000000800 */
[----:B------:R-:W3:Y:S01]  /*108d0*/  SHFL.BFLY PT, R24, R2, 0x1, 0x1f ;  /* 0x0c201f0002187f89 */ /* 0x000ee200000e0000 */
[----:B-1----:R-:W-:Y:S01]  /*108e0*/  FFMA.FTZ R6, R9, R6, R149 ;  /* 0x0000000609067223 */ /* 0x002fe20000010095 */
[----:B------:R-:W-:-:S03]  /*108f0*/  @!P1 VIADD R13, R13, 0x16860 ;  /* 0x000168600d0d9836 */ /* 0x000fc60000000000 */
[----:B------:R-:W-:Y:S08]  /*10900*/  MUFU.EX2 R147, R147 ;  /* 0x0000009300937308 */ /* 0x000ff00000000800 */
[----:B------:R-:W-:Y:S08]  /*10910*/  MUFU.EX2 R146, R146 ;  /* 0x0000009200927308 */ /* 0x000ff00000000800 */
[----:B------:R-:W-:Y:S01]  /*10920*/  MUFU.EX2 R141, R141 ;  /* 0x0000008d008d7308 */ /* 0x000fe20000000800 */
[----:B---3--:R-:W-:-:S05]  /*10930*/  FMNMX.FTZ R2, R2, R24, !PT ;  /* 0x0000001802027209 */ /* 0x008fca0007810000 */
[CC--:B------:R-:W-:Y:S01]  /*10940*/  FMUL.FTZ R53, R2.reuse, R0.reuse ;  /* 0x0000000002357220 */ /* 0x0c0fe20000410000 */
[----:B------:R-:W-:Y:S01]  /*10950*/  FADD.FTZ R24, -R2, R7 ;  /* 0x0000000702187221 */ /* 0x000fe20000010100 */
[----:B------:R-:W-:Y:S02]  /*10960*/  MUFU.EX2 R140, R140 ;  /* 0x0000008c008c7308 */ /* 0x000fe40000000800 */
[-CC-:B------:R-:W-:Y:S01]  /*10970*/  FFMA.FTZ R151, R30, R0.reuse, -R53.reuse ;  /* 0x000000001e977223 */ /* 0x180fe20000010835 */
[-CC-:B------:R-:W-:Y:S01]  /*10980*/  FFMA.FTZ R30, R34, R0.reuse, -R53.reuse ;  /* 0x00000000221e7223 */ /* 0x180fe20000010835 */
[-CC-:B------:R-:W-:Y:S01]  /*10990*/  FFMA.FTZ R34, R38, R0.reuse, -R53.reuse ;  /* 0x0000000026227223 */ /* 0x180fe20000010835 */
[-CC-:B------:R-:W-:Y:S01]  /*109a0*/  FFMA.FTZ R38, R46, R0.reuse, -R53.reuse ;  /* 0x000000002e267223 */ /* 0x180fe20000010835 */
[-CC-:B------:R-:W-:Y:S01]  /*109b0*/  FFMA.FTZ R46, R51, R0.reuse, -R53.reuse ;  /* 0x00000000332e7223 */ /* 0x180fe20000010835 */
[-CC-:B------:R-:W-:Y:S01]  /*109c0*/  FFMA.FTZ R26, R26, R0.reuse, -R53.reuse ;  /* 0x000000001a1a7223 */ /* 0x180fe20000010835 */
[----:B------:R-:W3:Y:S01]  /*109d0*/  LDL R51, [R1+0x2c] ;  /* 0x00002c0001337983 */ /* 0x000ee20000100800 */
[-CC-:B------:R-:W-:Y:S01]  /*109e0*/  FFMA.FTZ R27, R27, R0.reuse, -R53.reuse ;  /* 0x000000001b1b7223 */ /* 0x180fe20000010835 */
[-CC-:B------:R-:W-:Y:S01]  /*109f0*/  FFMA.FTZ R31, R31, R0.reuse, -R53.reuse ;  /* 0x000000001f1f7223 */ /* 0x180fe20000010835 */
[-CC-:B------:R-:W-:Y:S01]  /*10a00*/  FFMA.FTZ R52, R35, R0.reuse, -R53.reuse ;  /* 0x0000000023347223 */ /* 0x180fe20000010835 */
[----:B------:R-:W-:Y:S01]  /*10a10*/  MUFU.EX2 R151, R151 ;  /* 0x0000009700977308 */ /* 0x000fe20000000800 */
[-CC-:B------:R-:W-:Y:S01]  /*10a20*/  FFMA.FTZ R35, R42, R0.reuse, -R53.reuse ;  /* 0x000000002a237223 */ /* 0x180fe20000010835 */
[-CC-:B------:R-:W-:Y:S01]  /*10a30*/  FFMA.FTZ R42, R43, R0.reuse, -R53.reuse ;  /* 0x000000002b2a7223 */ /* 0x180fe20000010835 */
[----:B------:R-:W-:Y:S01]  /*10a40*/  FFMA.FTZ R43, R47, R0, -R53 ;  /* 0x000000002f2b7223 */ /* 0x000fe20000010835 */
[----:B------:R-:W-:-:S04]  /*10a50*/  @!P1 IMAD R47, R17, 0x8, R16 ;  /* 0x00000008112f9824 */ /* 0x000fc800078e0210 */
[----:B------:R-:W-:Y:S08]  /*10a60*/  MUFU.EX2 R143, R143 ;  /* 0x0000008f008f7308 */ /* 0x000ff00000000800 */
[----:B------:R-:W-:Y:S01]  /*10a70*/  MUFU.EX2 R142, R142 ;  /* 0x0000008e008e7308 */ /* 0x000fe20000000800 */
[----:B------:R-:W-:Y:S02]  /*10a80*/  WARPGROUP.DEPBAR.LE gsb0, 0x0 ;  /* 0x00008000000079c5 */ /* 0x000fe40000010000 */
[----:B------:R-:W-:Y:S01]  /*10a90*/  WARPGROUP.ARRIVE ;  /* 0x00000000000079c5 */ /* 0x000fe20000000000 */
[-CC-:B------:R-:W-:Y:S01]  /*10aa0*/  FFMA.FTZ R132, R56, R0.reuse, -R21.reuse ;  /* 0x0000000038847223 */ /* 0x180fe20000010815 */
[-CC-:B------:R-:W-:Y:S01]  /*10ab0*/  FFMA.FTZ R134, R60, R0.reuse, -R21.reuse ;  /* 0x000000003c867223 */ /* 0x180fe20000010815 */
[----:B------:R-:W-:-:S02]  /*10ac0*/  FFMA.FTZ R21, R85, R0, -R21 ;  /* 0x0000000055157223 */ /* 0x000fc40000010815 */
[----:B------:R-:W-:Y:S01]  /*10ad0*/  MUFU.EX2 R26, R26 ;  /* 0x0000001a001a7308 */ /* 0x000fe20000000800 */
[----:B------:R-:W-:Y:S01]  /*10ae0*/  SHF.R.U32.HI R135, RZ, 0x7, R57 ;  /* 0x00000007ff877819 */ /* 0x000fe20000011639 */
[----:B------:R-:W-:Y:S01]  /*10af0*/  HGMMA.64x64x16.F32 R88, R128, gdesc[UR8].tnspB, R88, gsb0 ;  /* 0x40e0000880587df0 */ /* 0x000fe20008000858 */
[----:B------:R-:W-:Y:S01]  /*10b00*/  R2UR UR11, R25 ;  /* 0x00000000190b72ca */ /* 0x000fe200000e0000 */
[----:B------:R-:W-:Y:S02]  /*10b10*/  IMAD.MOV.U32 R25, RZ, RZ, 0x40000040 ;  /* 0x40000040ff197424 */ /* 0x000fe400078e00ff */
[-C--:B------:R-:W-:Y:S01]  /*10b20*/  FFMA.FTZ R56, R39, R0.reuse, -R53 ;  /* 0x0000000027387223 */ /* 0x080fe20000010835 */
[----:B--2---:R-:W-:Y:S01]  /*10b30*/  FADD.FTZ R6, R148, R6 ;  /* 0x0000000694067221 */ /* 0x004fe20000010000 */
[----:B------:R-:W-:Y:S01]  /*10b40*/  @!P1 PRMT R13, RZ, 0x654, R13 ;  /* 0x00000654ff0d9816 */ /* 0x000fe2000000000d */
[----:B------:R1:W-:Y:S01]  /*10b50*/  MUFU.EX2 R7, R21 ;  /* 0x0000001500077308 */ /* 0x0003e20000000800 */
[----:B------:R-:W-:-:S07]  /*10b60*/  FFMA.FTZ R55, R55, R0, -R53 ;  /* 0x0000000037377223 */ /* 0x000fce0000010835 */
[----:B------:R-:W-:Y:S01]  /*10b70*/  MUFU.EX2 R27, R27 ;  /* 0x0000001b001b7308 */ /* 0x000fe20000000800 */
[-C--:B-1----:R-:W-:Y:S01]  /*10b80*/  FMUL.FTZ R21, R24, R0.reuse ;  /* 0x0000000018157220 */ /* 0x082fe20000410000 */
[----:B------:R-:W-:Y:S02]  /*10b90*/  VIADD R24, R8, 0x300 ;  /* 0x0000030008187836 */ /* 0x000fe40000000000 */
[-CC-:B------:R-:W-:Y:S01]  /*10ba0*/  FFMA.FTZ R39, R50, R0.reuse, -R53.reuse ;  /* 0x0000000032277223 */ /* 0x180fe20000010835 */
[----:B------:R-:W-:Y:S02]  /*10bb0*/  @!P1 VIADD R47, R47, 0x16840 ;  /* 0x000168402f2f9836 */ /* 0x000fe40000000000 */
[----:B------:R-:W-:Y:S01]  /*10bc0*/  FFMA.FTZ R133, R58, R0, -R53 ;  /* 0x000000003a857223 */ /* 0x000fe20000010835 */
[----:B------:R-:W-:Y:S01]  /*10bd0*/  R2UR UR10, R24 ;  /* 0x00000000180a72ca */ /* 0x000fe200000e0000 */
[----:B------:R-:W-:Y:S01]  /*10be0*/  VIADD R24, R8, 0x380 ;  /* 0x0000038008187836 */ /* 0x000fe20000000000 */
[----:B------:R-:W1:Y:S08]  /*10bf0*/  MUFU.EX2 R21, R21 ;  /* 0x0000001500157308 */ /* 0x000e700000000800 */
[----:B------:R-:W2:Y:S08]  /*10c00*/  MUFU.EX2 R31, R31 ;  /* 0x0000001f001f7308 */ /* 0x000eb00000000800 */
[----:B------:R-:W4:Y:S08]  /*10c10*/  MUFU.EX2 R30, R30 ;  /* 0x0000001e001e7308 */ /* 0x000f300000000800 */
[----:B------:R-:W5:Y:S08]  /*10c20*/  MUFU.EX2 R52, R52 ;  /* 0x0000003400347308 */ /* 0x000f700000000800 */
[----:B------:R-:W5:Y:S08]  /*10c30*/  MUFU.EX2 R34, R34 ;  /* 0x0000002200227308 */ /* 0x000f700000000800 */
[----:B------:R-:W-:Y:S08]  /*10c40*/  MUFU.EX2 R35, R35 ;  /* 0x0000002300237308 */ /* 0x000ff00000000800 */
[----:B------:R-:W-:Y:S01]  /*10c50*/  MUFU.EX2 R42, R42 ;  /* 0x0000002a002a7308 */ /* 0x000fe20000000800 */
[----:B------:R-:W-:-:S02]  /*10c60*/  WARPGROUP.DEPBAR.LE gsb0, 0x0 ;  /* 0x00008000000079c5 */ /* 0x000fc40000010000 */
[----:B------:R-:W-:Y:S01]  /*10c70*/  WARPGROUP.ARRIVE ;  /* 0x00000000000079c5 */ /* 0x000fe20000000000 */
[----:B------:R-:W-:Y:S01]  /*10c80*/  @!P1 PRMT R47, RZ, 0x654, R47 ;  /* 0x00000654ff2f9816 */ /* 0x000fe2000000002f */
[----:B0-----:R-:W-:-:S03]  /*10c90*/  FADD.FTZ R6, R137, R6 ;  /* 0x0000000689067221 */ /* 0x001fc60000010000 */
[----:B------:R-:W0:Y:S01]  /*10ca0*/  MUFU.EX2 R56, R56 ;  /* 0x0000003800387308 */ /* 0x000e220000000800 */
[----:B------:R-:W-:Y:S01]  /*10cb0*/  FFMA.FTZ R8, R54, R0, -R53 ;  /* 0x0000000036087223 */ /* 0x000fe20000010835 */
[----:B------:R-:W-:Y:S01]  /*10cc0*/  HGMMA.64x64x16.F32 R88, R124, gdesc[UR8].tnspB, R88, gsb0 ;  /* 0x40e000087c587df0 */ /* 0x000fe20008000858 */
[----:B------:R-:W-:Y:S02]  /*10cd0*/  R2UR UR10, R24 ;  /* 0x00000000180a72ca */ /* 0x000fe400000e0000 */
[----:B------:R-:W-:Y:S01]  /*10ce0*/  R2UR UR11, R25 ;  /* 0x00000000190b72ca */ /* 0x000fe200000e0000 */
[----:B------:R-:W-:Y:S02]  /*10cf0*/  VIADD R25, R135, 0x9 ;  /* 0x0000000987197836 */ /* 0x000fe40000000000 */
[----:B-1----:R-:W-:Y:S01]  /*10d00*/  FFMA.FTZ R5, R21, R5, R26 ;  /* 0x0000000515057223 */ /* 0x002fe2000001001a */
[----:B------:R-:W-:Y:S01]  /*10d10*/  FADD.FTZ R6, R150, R6 ;  /* 0x0000000696067221 */ /* 0x000fe20000010000 */
[----:B------:R-:W1:Y:S01]  /*10d20*/  MUFU.EX2 R38, R38 ;  /* 0x0000002600267308 */ /* 0x000e620000000800 */
[----:B------:R-:W-:-:S07]  /*10d30*/  SEL R50, R25, 0x9, !P2 ;  /* 0x0000000919327807 */ /* 0x000fce0005000000 */
[----:B------:R-:W1:Y:S08]  /*10d40*/  MUFU.EX2 R43, R43 ;  /* 0x0000002b002b7308 */ /* 0x000e700000000800 */
[----:B------:R-:W-:Y:S08]  /*10d50*/  MUFU.EX2 R139, R139 ;  /* 0x0000008b008b7308 */ /* 0x000ff00000000800 */
[----:B------:R-:W1:Y:S08]  /*10d60*/  MUFU.EX2 R39, R39 ;  /* 0x0000002700277308 */ /* 0x000e700000000800 */
[----:B------:R-:W-:Y:S08]  /*10d70*/  MUFU.EX2 R136, R136 ;  /* 0x0000008800887308 */ /* 0x000ff00000000800 */
[----:B------:R-:W1:Y:S08]  /*10d80*/  MUFU.EX2 R46, R46 ;  /* 0x0000002e002e7308 */ /* 0x000e700000000800 */
[----:B------:R-:W-:Y:S08]  /*10d90*/  MUFU.EX2 R49, R49 ;  /* 0x0000003100317308 */ /* 0x000ff00000000800 */
[----:B------:R-:W1:Y:S01]  /*10da0*/  MUFU.EX2 R8, R8 ;  /* 0x0000000800087308 */ /* 0x000e620000000800 */
[----:B------:R-:W-:-:S07]  /*10db0*/  FFMA.FTZ R59, R59, R0, -R53 ;  /* 0x000000003b3b7223 */ /* 0x000fce0000010835 */
[----:B------:R-:W-:Y:S01]  /*10dc0*/  MUFU.EX2 R138, R138 ;  /* 0x0000008a008a7308 */ /* 0x000fe20000000800 */
[----:B------:R-:W-:Y:S02]  /*10dd0*/  WARPGROUP.DEPBAR.LE gsb0, 0x0 ;  /* 0x00008000000079c5 */ /* 0x000fe40000010000 */
[----:B------:R-:W-:-:S05]  /*10de0*/  WARPGROUP.ARRIVE ;  /* 0x00000000000079c5 */ /* 0x000fca0000000000 */
[----:B------:R-:W1:Y:S01]  /*10df0*/  MUFU.EX2 R24, R55 ;  /* 0x0000003700187308 */ /* 0x000e620000000800 */
[----:B------:R-:W-:Y:S01]  /*10e00*/  HGMMA.64x64x16.F32 R88, R120, gdesc[UR8].tnspB, R88, gsb0 ;  /* 0x40e0000878587df0 */ /* 0x000fe20008000858 */
[----:B------:R-:W-:-:S06]  /*10e10*/  FADD.FTZ R5, R27, R5 ;  /* 0x000000051b057221 */ /* 0x000fcc0000010000 */
[----:B------:R-:W1:Y:S01]  /*10e20*/  MUFU.EX2 R132, R132 ;  /* 0x0000008400847308 */ /* 0x000e620000000800 */
[----:B------:R-:W-:Y:S01]  /*10e30*/  FFMA.FTZ R135, R62, R0, -R53 ;  /* 0x000000003e877223 */ /* 0x000fe20000010835 */
[----:B------:R-:W-:-:S06]  /*10e40*/  F2FP.F16.F32.PACK_AB R148, R148, R149 ;  /* 0x000000959494723e */ /* 0x000fcc00000000ff */
[----:B------:R-:W1:Y:S01]  /*10e50*/  MUFU.EX2 R133, R133 ;  /* 0x0000008500857308 */ /* 0x000e620000000800 */
[----:B------:R-:W-:Y:S01]  /*10e60*/  F2FP.F16.F32.PACK_AB R149, R27, R26 ;  /* 0x0000001a1b95723e */ /* 0x000fe200000000ff */
[----:B------:R-:W-:-:S06]  /*10e70*/  FFMA.FTZ R63, R63, R0, -R53 ;  /* 0x000000003f3f7223 */ /* 0x000fcc0000010835 */
        /* <DEDUP_REMOVED lines=13> */
[----:B--2---:R-:W-:Y:S01]  /*10f50*/  FADD.FTZ R47, R151, R5 ;  /* 0x00000005972f7221 */ /* 0x004fe20000010000 */
[----:B------:R2:W-:Y:S06]  /*10f60*/  @!P1 SYNCS.ARRIVE.TRANS64.RED.A1T0 RZ, [R13+URZ], RZ ;  /* 0x000000ff0dff99a7 */ /* 0x0005ec000810043f */
[----:B------:R-:W-:Y:S01]  /*10f70*/  MUFU.EX2 R37, R37 ;  /* 0x0000002500257308 */ /* 0x000fe20000000800 */
[----:B------:R-:W-:-:S04]  /*10f80*/  FADD.FTZ R47, R31, R47 ;  /* 0x0000002f1f2f7221 */ /* 0x000fc80000010000 */
[----:B----4-:R-:W-:Y:S01]  /*10f90*/  FADD.FTZ R47, R30, R47 ;  /* 0x0000002f1e2f7221 */ /* 0x010fe20000010000 */
[----:B--2---:R-:W-:Y:S02]  /*10fa0*/  FADD.FTZ R13, R145, R6 ;  /* 0x00000006910d7221 */ /* 0x004fe40000010000 */
[----:B------:R-:W-:Y:S01]  /*10fb0*/  MUFU.EX2 R40, R40 ;  /* 0x0000002800287308 */ /* 0x000fe20000000800 */
[----:B-----5:R-:W-:Y:S01]  /*10fc0*/  FADD.FTZ R47, R52, R47 ;  /* 0x0000002f342f7221 */ /* 0x020fe20000010000 */
[----:B------:R-:W-:-:S03]  /*10fd0*/  FADD.FTZ R13, R144, R13 ;  /* 0x0000000d900d7221 */ /* 0x000fc60000010000 */
[----:B------:R-:W-:Y:S01]  /*10fe0*/  FADD.FTZ R47, R34, R47 ;  /* 0x0000002f222f7221 */ /* 0x000fe20000010000 */
[----:B0-----:R-:W-:Y:S02]  /*10ff0*/  FADD.FTZ R50, R147, R13 ;  /* 0x0000000d93327221 */ /* 0x001fe40000010000 */
[----:B------:R-:W-:Y:S01]  /*11000*/  MUFU.EX2 R41, R41 ;  /* 0x0000002900297308 */ /* 0x000fe20000000800 */
[----:B------:R-:W-:Y:S01]  /*11010*/  FADD.FTZ R47, R56, R47 ;  /* 0x0000002f382f7221 */ /* 0x000fe20000010000 */
[----:B------:R-:W-:-:S03]  /*11020*/  FADD.FTZ R50, R146, R50 ;  /* 0x0000003292327221 */ /* 0x000fc60000010000 */
[----:B------:R-:W-:Y:S01]  /*11030*/  FADD.FTZ R47, R35, R47 ;  /* 0x0000002f232f7221 */ /* 0x000fe20000010000 */
[----:B------:R-:W-:Y:S02]  /*11040*/  FADD.FTZ R50, R141, R50 ;  /* 0x000000328d327221 */ /* 0x000fe40000010000 */
[----:B------:R-:W-:Y:S01]  /*11050*/  MUFU.EX2 R44, R44 ;  /* 0x0000002c002c7308 */ /* 0x000fe20000000800 */
[----:B------:R-:W-:Y:S01]  /*11060*/  FADD.FTZ R47, R42, R47 ;  /* 0x0000002f2a2f7221 */ /* 0x000fe20000010000 */
[----:B------:R-:W-:-:S03]  /*11070*/  FADD.FTZ R50, R140, R50 ;  /* 0x000000328c327221 */ /* 0x000fc60000010000 */
[----:B-1----:R-:W-:Y:S01]  /*11080*/  FADD.FTZ R47, R38, R47 ;  /* 0x0000002f262f7221 */ /* 0x002fe20000010000 */
[----:B------:R-:W-:Y:S02]  /*11090*/  FADD.FTZ R50, R143, R50 ;  /* 0x000000328f327221 */ /* 0x000fe40000010000 */
        /* <DEDUP_REMOVED lines=8> */
[----:B------:R-:W-:Y:S01]  /*11120*/  FADD.FTZ R47, R8, R47 ;  /* 0x0000002f082f7221 */ /* 0x000fe20000010000 */
[----:B------:R-:W-:Y:S02]  /*11130*/  FADD.FTZ R27, R49, R50 ;  /* 0x00000032311b7221 */ /* 0x000fe40000010000 */
[----:B------:R-:W0:Y:S01]  /*11140*/  MUFU.EX2 R135, R135 ;  /* 0x0000008700877308 */ /* 0x000e220000000800 */
[----:B------:R-:W-:Y:S01]  /*11150*/  FFMA.FTZ R6, R67, R0, -R53 ;  /* 0x0000000043067223 */ /* 0x000fe20000010835 */
[----:B------:R-:W-:Y:S01]  /*11160*/  FADD.FTZ R50, R24, R47 ;  /* 0x0000002f18327221 */ /* 0x000fe20000010000 */
[----:B------:R-:W-:-:S05]  /*11170*/  FADD.FTZ R27, R138, R27 ;  /* 0x0000001b8a1b7221 */ /* 0x000fca0000010000 */
[----:B------:R-:W1:Y:S01]  /*11180*/  MUFU.EX2 R5, R63 ;  /* 0x0000003f00057308 */ /* 0x000e620000000800 */
[----:B------:R-:W-:Y:S01]  /*11190*/  FADD.FTZ R27, R132, R27 ;  /* 0x0000001b841b7221 */ /* 0x000fe20000010000 */
[----:B------:R-:W-:Y:S01]  /*111a0*/  FADD.FTZ R50, R133, R50 ;  /* 0x0000003285327221 */ /* 0x000fe20000010000 */
[----:B------:R-:W-:-:S05]  /*111b0*/  FFMA.FTZ R131, R70, R0, -R53 ;  /* 0x0000000046837223 */ /* 0x000fca0000010835 */
[----:B------:R-:W2:Y:S01]  /*111c0*/  MUFU.EX2 R129, R129 ;  /* 0x0000008100817308 */ /* 0x000ea20000000800 */
[----:B------:R-:W-:Y:S01]  /*111d0*/  FADD.FTZ R27, R20, R27 ;  /* 0x0000001b141b7221 */ /* 0x000fe20000010000 */
[----:B------:R-:W-:Y:S01]  /*111e0*/  FADD.FTZ R50, R25, R50 ;  /* 0x0000003219327221 */ /* 0x000fe20000010000 */
        /* <DEDUP_REMOVED lines=8> */
[----:B------:R-:W-:Y:S01]  /*11270*/  F2FP.F16.F32.PACK_AB R144, R144, R145 ;  /* 0x000000919090723e */ /* 0x000fe200000000ff */
[----:B------:R-:W-:Y:S01]  /*11280*/  FFMA.FTZ R75, R75, R0, -R53 ;  /* 0x000000004b4b7223 */ /* 0x000fe20000010835 */
[----:B------:R-:W-:-:S03]  /*11290*/  F2FP.F16.F32.PACK_AB R145, R52, R30 ;  /* 0x0000001e3491723e */ /* 0x000fc600000000ff */
[----:B------:R-:W1:Y:S01]  /*112a0*/  MUFU.EX2 R13, R13 ;  /* 0x0000000d000d7308 */ /* 0x000e620000000800 */
[----:B------:R-:W-:Y:S01]  /*112b0*/  FADD.FTZ R30, R12, R27 ;  /* 0x0000001b0c1e7221 */ /* 0x000fe20000010000 */
[----:B--2---:R-:W-:Y:S01]  /*112c0*/  FADD.FTZ R27, R129, R50 ;  /* 0x00000032811b7221 */ /* 0x004fe20000010000 */
[----:B------:R-:W-:Y:S01]  /*112d0*/  FFMA.FTZ R78, R78, R0, -R53 ;  /* 0x000000004e4e7223 */ /* 0x000fe20000010835 */
[----:B------:R-:W-:-:S04]  /*112e0*/  F2FP.F16.F32.PACK_AB R151, R31, R151 ;  /* 0x000000971f97723e */ /* 0x000fc800000000ff */
[----:B------:R-:W2:Y:S01]  /*112f0*/  MUFU.EX2 R125, R125 ;  /* 0x0000007d007d7308 */ /* 0x000ea20000000800 */
[----:B------:R-:W-:Y:S01]  /*11300*/  FADD.FTZ R31, R29, R30 ;  /* 0x0000001e1d1f7221 */ /* 0x000fe20000010000 */
[----:B----4-:R-:W-:Y:S01]  /*11310*/  FADD.FTZ R30, R6, R27 ;  /* 0x0000001b061e7221 */ /* 0x010fe20000010000 */
[----:B------:R-:W-:Y:S01]  /*11320*/  FFMA.FTZ R79, R79, R0, -R53 ;  /* 0x000000004f4f7223 */ /* 0x000fe20000010835 */
[----:B------:R-:W-:-:S04]  /*11330*/  F2FP.F16.F32.PACK_AB R146, R146, R147 ;  /* 0x000000939292723e */ /* 0x000fc800000000ff */
[----:B------:R-:W4:Y:S01]  /*11340*/  MUFU.EX2 R26, R75 ;  /* 0x0000004b001a7308 */ /* 0x000f220000000800 */
[----:B------:R-:W-:Y:S01]  /*11350*/  F2FP.F16.F32.PACK_AB R147, R56, R34 ;  /* 0x000000223893723e */ /* 0x000fe200000000ff */
[----:B------:R-:W-:Y:S01]  /*11360*/  FADD.FTZ R34, R32, R31 ;  /* 0x0000001f20227221 */ /* 0x000fe20000010000 */
[----:B0-----:R-:W-:Y:S01]  /*11370*/  FADD.FTZ R30, R131, R30 ;  /* 0x0000001e831e7221 */ /* 0x001fe20000010000 */
[----:B------:R-:W-:-:S04]  /*11380*/  FFMA.FTZ R82, R82, R0, -R53 ;  /* 0x0000000052527223 */ /* 0x000fc80000010835 */
[----:B------:R-:W0:Y:S01]  /*11390*/  MUFU.EX2 R78, R78 ;  /* 0x0000004e004e7308 */ /* 0x000e220000000800 */
[----:B------:R-:W-:Y:S01]  /*113a0*/  FADD.FTZ R27, R33, R34 ;  /* 0x00000022211b7221 */ /* 0x000fe20000010000 */
[----:B-1----:R-:W-:Y:S01]  /*113b0*/  FADD.FTZ R30, R13, R30 ;  /* 0x0000001e0d1e7221 */ /* 0x002fe20000010000 */
[----:B------:R-:W-:Y:S01]  /*113c0*/  FFMA.FTZ R83, R83, R0, -R53 ;  /* 0x0000000053537223 */ /* 0x000fe20000010835 */
[----:B------:R-:W-:-:S04]  /*113d0*/  F2FP.F16.F32.PACK_AB R136, R136, R139 ;  /* 0x0000008b8888723e */ /* 0x000fc800000000ff */
[----:B------:R-:W1:Y:S01]  /*113e0*/  MUFU.EX2 R79, R79 ;  /* 0x0000004f004f7308 */ /* 0x000e620000000800 */
[----:B------:R-:W-:Y:S01]  /*113f0*/  F2FP.F16.F32.PACK_AB R139, R24, R8 ;  /* 0x00000008188b723e */ /* 0x000fe200000000ff */
[----:B------:R-:W-:Y:S01]  /*11400*/  FADD.FTZ R8, R36, R27 ;  /* 0x0000001b24087221 */ /* 0x000fe20000010000 */
[----:B------:R-:W-:Y:S01]  /*11410*/  F2FP.F16.F32.PACK_AB R133, R25, R133 ;  /* 0x000000851985723e */ /* 0x000fe200000000ff */
[----:B--2---:R-:W-:Y:S01]  /*11420*/  FADD.FTZ R25, R125, R30 ;  /* 0x0000001e7d197221 */ /* 0x004fe20000010000 */
[----:B------:R-:W-:-:S03]  /*11430*/  FFMA.FTZ R86, R86, R0, -R53 ;  /* 0x0000000056567223 */ /* 0x000fc60000010835 */
[----:B------:R-:W2:Y:S01]  /*11440*/  MUFU.EX2 R82, R82 ;  /* 0x0000005200527308 */ /* 0x000ea20000000800 */
[----:B------:R-:W-:Y:S01]  /*11450*/  F2FP.F16.F32.PACK_AB R135, R5, R135 ;  /* 0x000000870587723e */ /* 0x000fe200000000ff */
[----:B------:R-:W-:Y:S01]  /*11460*/  FADD.FTZ R5, R37, R8 ;  /* 0x0000000825057221 */ /* 0x000fe20000010000 */
[----:B----4-:R-:W-:Y:S01]  /*11470*/  FADD.FTZ R25, R26, R25 ;  /* 0x000000191a197221 */ /* 0x010fe20000010000 */
[----:B------:R-:W-:-:S04]  /*11480*/  FFMA.FTZ R53, R87, R0, -R53 ;  /* 0x0000000057357223 */ /* 0x000fc80000010835 */
[----:B------:R-:W4:Y:S01]  /*11490*/  MUFU.EX2 R83, R83 ;  /* 0x0000005300537308 */ /* 0x000f220000000800 */
[----:B------:R-:W-:Y:S01]  /*114a0*/  F2FP.F16.F32.PACK_AB R129, R6, R129 ;  /* 0x000000810681723e */ /* 0x000fe200000000ff */
[----:B------:R-:W-:Y:S01]  /*114b0*/  FADD.FTZ R8, R40, R5 ;  /* 0x0000000528087221 */ /* 0x000fe20000010000 */
[----:B0-----:R-:W-:-:S05]  /*114c0*/  FADD.FTZ R6, R78, R25 ;  /* 0x000000194e067221 */ /* 0x001fca0000010000 */
[----:B------:R-:W0:Y:S01]  /*114d0*/  MUFU.EX2 R86, R86 ;  /* 0x0000005600567308 */ /* 0x000e220000000800 */
[----:B------:R-:W-:Y:S01]  /*114e0*/  FADD.FTZ R5, R41, R8 ;  /* 0x0000000829057221 */ /* 0x000fe20000010000 */
[----:B-1----:R-:W-:Y:S01]  /*114f0*/  FADD.FTZ R25, R79, R6 ;  /* 0x000000064f197221 */ /* 0x002fe20000010000 */
[----:B---3--:R-:W-:-:S05]  /*11500*/  ISETP.GT.AND P2, PT, R4, R51, PT ;  /* 0x000000330400720c */ /* 0x008fca0003f44270 */
[----:B------:R-:W1:Y:S01]  /*11510*/  MUFU.EX2 R53, R53 ;  /* 0x0000003500357308 */ /* 0x000e620000000800 */
[----:B------:R-:W-:Y:S01]  /*11520*/  FADD.FTZ R6, R44, R5 ;  /* 0x000000052c067221 */ /* 0x000fe20000010000 */
[----:B--2---:R-:W-:Y:S01]  /*11530*/  FADD.FTZ R8, R82, R25 ;  /* 0x0000001952087221 */ /* 0x004fe20000010000 */
[----:B------:R-:W-:Y:S02]  /*11540*/  F2FP.F16.F32.PACK_AB R131, R13, R131 ;  /* 0x000000830d83723e */ /* 0x000fe400000000ff */
[----:B------:R-:W-:Y:S01]  /*11550*/  FADD.FTZ R5, R45, R6 ;  /* 0x000000062d057221 */ /* 0x000fe20000010000 */
[----:B----4-:R-:W-:-:S03]  /*11560*/  FADD.FTZ R13, R83, R8 ;  /* 0x00000008530d7221 */ /* 0x010fc60000010000 */
[----:B------:R-:W-:Y:S01]  /*11570*/  FADD.FTZ R6, R48, R5 ;  /* 0x0000000530067221 */ /* 0x000fe20000010000 */
[----:B0-----:R-:W-:Y:S01]  /*11580*/  FADD.FTZ R13, R86, R13 ;  /* 0x0000000d560d7221 */ /* 0x001fe20000010000 */
[----:B------:R-:W-:Y:S01]  /*11590*/  F2FP.F16.F32.PACK_AB R150, R150, R137 ;  /* 0x000000899696723e */ /* 0x000fe200000000ff */
[----:B------:R-:W-:Y:S01]  /*115a0*/  FMUL.FTZ R88, R88, R9 ;  /* 0x0000000958587220 */ /* 0x000fe20000410000 */
[----:B------:R-:W-:Y:S01]  /*115b0*/  F2FP.F16.F32.PACK_AB R140, R140, R141 ;  /* 0x0000008d8c8c723e */ /* 0x000fe200000000ff */
[----:B------:R-:W-:Y:S01]  /*115c0*/  FADD.FTZ R6, R7, R6 ;  /* 0x0000000607067221 */ /* 0x000fe20000010000 */
[----:B------:R-:W-:Y:S01]  /*115d0*/  F2FP.F16.F32.PACK_AB R142, R142, R143 ;  /* 0x0000008f8e8e723e */ /* 0x000fe200000000ff */
[-C--:B------:R-:W-:Y:S01]  /*115e0*/  FMUL.FTZ R89, R89, R9.reuse ;  /* 0x0000000959597220 */ /* 0x080fe20000410000 */
[----:B------:R-:W-:Y:S01]  /*115f0*/  F2FP.F16.F32.PACK_AB R128, R29, R12 ;  /* 0x0000000c1d80723e */ /* 0x000fe200000000ff */
[----:B-1----:R-:W-:Y:S01]  /*11600*/  FADD.FTZ R5, R53, R13 ;  /* 0x0000000d35057221 */ /* 0x002fe20000010000 */
        /* <DEDUP_REMOVED lines=51> */
.L_x_13628:
[----:B------:R-:W2:Y:S02]  /*11940*/  LDL R7, [R1+0x38] ;  /* 0x0000380001077983 */ /* 0x000ea40000100800 */
[----:B--2---:R-:W-:-:S13]  /*11950*/  ISETP.GE.AND P2, PT, R4, R7, PT ;  /* 0x000000070400720c */ /* 0x004fda0003f46270 */
[----:B------:R-:W-:Y:S05]  /*11960*/  @!P2 BRA `(.L_x_13639) ;  /* 0x0000002c00eca947 */ /* 0x000fea0003800000 */
[----:B------:R-:W-:Y:S02]  /*11970*/  IMAD.MOV.U32 R7, RZ, RZ, R2 ;  /* 0x000000ffff077224 */ /* 0x000fe400078e0002 */
[----:B------:R-:W-:Y:S02]  /*11980*/  IMAD.MOV.U32 R12, RZ, RZ, R3 ;  /* 0x000000ffff0c7224 */ /* 0x000fe400078e0003 */
[----:B------:R-:W-:Y:S02]  /*11990*/  IMAD.MOV.U32 R8, RZ, RZ, R153 ;  /* 0x000000ffff087224 */ /* 0x000fe400078e0099 */
[----:B------:R-:W-:-:S07]  /*119a0*/  IMAD.MOV.U32 R13, RZ, RZ, R17 ;  /* 0x000000ffff0d7224 */ /* 0x000fce00078e0011 */
.L_x_13657:
        /* <DEDUP_REMOVED lines=11> */
.L_x_13641:
[----:B------:R-:W-:Y:S01]  /*11a60*/  IMAD R0, R17, 0x8, R16 ;  /* 0x0000000811007824 */ /* 0x000fe200078e0210 */
[----:B------:R-:W-:-:S04]  /*11a70*/  SHF.L.U32 R3, R153, 0x1f, RZ ;  /* 0x0000001f99037819 */ /* 0x000fc800000006ff */
[----:B------:R0:W1:Y:S01]  /*11a80*/  SYNCS.PHASECHK.TRANS64.TRYWAIT P3, [R0+URZ+0x16830], R3 ;  /* 0x01683003000075a7 */ /* 0x000062000806017f */
[----:B------:R-:W-:Y:S05]  /*11a90*/  @!P0 BRA `(.L_x_13642) ;  /* 0x0000000000048947 */ /* 0x000fea0003800000 */
[----:B------:R-:W-:Y:S01]  /*11aa0*/  BPT.TRAP 0x1 ;  /* 0x000000040000795c */ /* 0x000fe20000300000 */
.L_x_13642:
[----:B------:R-:W-:Y:S04]  /*11ab0*/  BSSY B0, `(.L_x_13640) ;  /* 0x0000004000007945 */ /* 0x000fe80003800000 */
[----:B-1----:R-:W-:Y:S05]  /*11ac0*/  @P3 BRA `(.L_x_13643) ;  /* 0x0000000000083947 */ /* 0x002fea0003800000 */
[----:B------:R-:W1:Y:S02]  /*11ad0*/  SYNCS.PHASECHK.TRANS64.TRYWAIT P3, [R0+URZ+0x16830], R3 ;  /* 0x01683003000075a7 */ /* 0x000e64000806017f */
[----:B-1----:R-:W-:Y:S05]  /*11ae0*/  @!P3 BRA `(.L_x_13644) ;  /* 0x000000e40010b947 */ /* 0x002fea0003800000 */
.L_x_13643:
[----:B------:R-:W-:Y:S05]  /*11af0*/  BSYNC B0 ;  /* 0x0000000000007941 */ /* 0x000fea0003800000 */
.L_x_13640:
        /* <DEDUP_REMOVED lines=46> */
.L_x_13646:
[----:B------:R-:W-:Y:S01]  /*11de0*/  SHF.L.U32 R0, R8, 0x1f, RZ ;  /* 0x0000001f08007819 */ /* 0x000fe200000006ff */
[----:B------:R-:W-:-:S04]  /*11df0*/  IMAD R2, R13, 0x8, R16 ;  /* 0x000000080d027824 */ /* 0x000fc800078e0210 */
[----:B------:R0:W1:Y:S01]  /*11e00*/  SYNCS.PHASECHK.TRANS64.TRYWAIT P2, [R2+URZ+0x16850], R0 ;  /* 0x01685000020075a7 */ /* 0x000062000804017f */
[----:B------:R-:W-:Y:S05]  /*11e10*/  @!P0 BRA `(.L_x_13647) ;  /* 0x0000000000048947 */ /* 0x000fea0003800000 */
[----:B------:R-:W-:Y:S01]  /*11e20*/  BPT.TRAP 0x1 ;  /* 0x000000040000795c */ /* 0x000fe20000300000 */
.L_x_13647:
[----:B-1----:R-:W-:Y:S05]  /*11e30*/  @P2 BRA `(.L_x_13645) ;  /* 0x0000000000082947 */ /* 0x002fea0003800000 */
[----:B------:R-:W1:Y:S02]  /*11e40*/  SYNCS.PHASECHK.TRANS64.TRYWAIT P2, [R2+URZ+0x16850], R0 ;  /* 0x01685000020075a7 */ /* 0x000e64000804017f */
[----:B-1----:R-:W-:Y:S05]  /*11e50*/  @!P2 BRA `(.L_x_13648) ;  /* 0x000000e00048a947 */ /* 0x002fea0003800000 */
.L_x_13645:
        /* <DEDUP_REMOVED lines=10> */
[----:B------:R-:W0:Y:S01]  /*11f00*/  S2R R21, SR_TID.X ;  /* 0x0000000000157919 */ /* 0x000e220000002100 */
[----:B------:R-:W-:Y:S01]  /*11f10*/  IMAD.MOV.U32 R3, RZ, RZ, 0x40000040 ;  /* 0x40000040ff037424 */ /* 0x000fe200078e00ff */
[----:B------:R-:W-:Y:S01]  /*11f20*/  R2UR UR10, R2 ;  /* 0x00000000020a72ca */ /* 0x000fe200000e0000 */
[----:B------:R-:W1:-:S12]  /*11f30*/  @P5 LDC R0, c[0x0][0x44c] ;  /* 0x00011300ff005b82 */ /* 0x000e580000000800 */
        /* <DEDUP_REMOVED lines=8> */
[----:B------:R-:W2:Y:S04]  /*11fc0*/  LDL R150, [R1+0x20] ;  /* 0x0000200001967983 */ /* 0x000ea80000100800 */
[----:B------:R-:W3:Y:S02]  /*11fd0*/  LDL R151, [R1+0x10] ;  /* 0x0000100001977983 */ /* 0x000ee40000100800 */
[----:B------:R-:W-:Y:S01]  /*11fe0*/  HGMMA.64x64x16.F32 R88, R144, gdesc[UR8].tnspB, R88, gsb0 ;  /* 0x40e0000890587df0 */ /* 0x000fe20008000858 */
[----:B------:R-:W-:Y:S01]  /*11ff0*/  R2UR UR10, R8 ;  /* 0x00000000080a72ca */ /* 0x000fe200000e0000 */
[----:B------:R-:W-:Y:S01]  /*12000*/  VIADD R8, R2, 0x180 ;  /* 0x0000018002087836 */ /* 0x000fe20000000000 */
[----:B------:R-:W-:Y:S01]  /*12010*/  R2UR UR11, R9 ;  /* 0x00000000090b72ca */ /* 0x000fe200000e0000 */
[----:B------:R-:W-:Y:S01]  /*12020*/  IMAD.MOV.U32 R9, RZ, RZ, 0x40000040 ;  /* 0x40000040ff097424 */ /* 0x000fe200078e00ff */
[----:B0-----:R-:W-:Y:S01]  /*12030*/  ISETP.GE.U32.AND P2, PT, R21, 0x180, PT ;  /* 0x000001801500780c */ /* 0x001fe20003f46070 */
[----:B------:R-:W-:-:S02]  /*12040*/  WARPGROUP.DEPBAR.LE gsb0, 0x0 ;  /* 0x00008000000079c5 */ /* 0x000fc40000010000 */
[----:B------:R-:W-:-:S08]  /*12050*/  WARPGROUP.ARRIVE ;  /* 0x00000000000079c5 */ /* 0x000fd00000000000 */
        /* <DEDUP_REMOVED lines=30> */
[----:B------:R-:W0:Y:S01]  /*12240*/  @P5 LDC R2, c[0x0][0x450] ;  /* 0x00011400ff025b82 */ /* 0x000e220000000800 */
[----:B------:R-:W-:-:S04]  /*12250*/  @!P1 IMAD R3, R17, 0x8, R16 ;  /* 0x0000000811039824 */ /* 0x000fc800078e0210 */
[----:B------:R-:W-:-:S05]  /*12260*/  @!P1 VIADD R3, R3, 0x16840 ;  /* 0x0001684003039836 */ /* 0x000fca0000000000 */
[----:B------:R-:W-:Y:S01]  /*12270*/  @!P1 PRMT R3, RZ, 0x654, R3 ;  /* 0x00000654ff039816 */ /* 0x000fe20000000003 */
[----:B------:R-:W-:Y:S02]  /*12280*/  WARPGROUP.DEPBAR.LE gsb0, 0x0 ;  /* 0x00008000000079c5 */ /* 0x000fe40000010000 */
[----:B------:R-:W-:-:S06]  /*12290*/  WARPGROUP.ARRIVE ;  /* 0x00000000000079c5 */ /* 0x000fcc0000000000 */
[----:B------:R-:W-:Y:S01]  /*122a0*/  HGMMA.64x64x16.F32 R88, R120, gdesc[UR8].tnspB, R88, gsb0 ;  /* 0x40e0000878587df0 */ /* 0x000fe20008000858 */
[----:B------:R-:W-:Y:S02]  /*122b0*/  ULOP3.LUT UR10, URZ, UR7, URZ, 0x33, !UPT ;  /* 0x000000073f0a7292 */ /* 0x000fe4000f8e333f */
[----:B------:R-:W-:Y:S02]  /*122c0*/  WARPGROUP.DEPBAR.LE gsb0, 0x0 ;  /* 0x00008000000079c5 */ /* 0x000fe40000010000 */
[----:B--2---:R-:W-:Y:S01]  /*122d0*/  IMAD.IADD R120, R20, 0x1, R150 ;  /* 0x0000000114787824 */ /* 0x004fe200078e0296 */
[----:B------:R-:W-:-:S03]  /*122e0*/  SHF.R.U32.HI R20, RZ, 0x7, R21 ;  /* 0x00000007ff147819 */ /* 0x000fc60000011615 */
[----:B-1----:R-:W-:-:S05]  /*122f0*/  @P5 IMAD.HI.U32 R0, R120, R0, RZ ;  /* 0x0000000078005227 */ /* 0x002fca00078e00ff */
[----:B0-----:R-:W-:Y:S01]  /*12300*/  @P5 SHF.R.U32.HI R120, RZ, R2, R0 ;  /* 0x00000002ff785219 */ /* 0x001fe20000011600 */
[----:B------:R-:W-:Y:S02]  /*12310*/  VIADD R2, R20, 0x9 ;  /* 0x0000000914027836 */ /* 0x000fe40000000000 */
[----:B------:R-:W-:Y:S02]  /*12320*/  IMAD.SHL.U32 R0, R4, 0x80, RZ ;  /* 0x0000008004007824 */ /* 0x000fe400078e00ff */
[----:B------:R-:W0:Y:S01]  /*12330*/  SHFL.IDX PT, R121, R120, RZ, 0x1c1f ;  /* 0x001c1fff78797589 */ /* 0x000e2200000e0000 */
[----:B------:R-:W-:-:S05]  /*12340*/  SEL R2, R2, 0x9, !P2 ;  /* 0x0000000902027807 */ /* 0x000fca0005000000 */
[----:B------:R1:W-:Y:S06]  /*12350*/  BAR.ARV R2, 0x100 ;  /* 0x000400020000751d */ /* 0x0003ec0000002000 */
[----:B------:R2:W-:Y:S01]  /*12360*/  @!P1 SYNCS.ARRIVE.TRANS64.RED.A1T0 RZ, [R3+URZ], RZ ;  /* 0x000000ff03ff99a7 */ /* 0x0005e2000810043f */
[----:B-1----:R-:W-:-:S04]  /*12370*/  IADD3 R2, -R156, 0x1, -R0 ;  /* 0x000000019c027810 */ /* 0x002fc80007ffe900 */
[----:B---3--:R-:W-:-:S05]  /*12380*/  IADD3 R2, -R157, R2, R151 ;  /* 0x000000029d027210 */ /* 0x008fca0007ffe197 */
[C---:B------:R-:W-:Y:S02]  /*12390*/  VIADD R21, R2.reuse, UR9 ;  /* 0x0000000902157c36 */ /* 0x040fe40008000000 */
[----:B------:R-:W-:Y:S02]  /*123a0*/  VIADD R20, R2, UR10 ;  /* 0x0000000a02147c36 */ /* 0x000fe40008000000 */
[--C-:B0-----:R-:W-:Y:S02]  /*123b0*/  IMAD.IADD R9, R21, 0x1, R121.reuse ;  /* 0x0000000115097824 */ /* 0x101fe400078e0279 */
[----:B------:R-:W-:Y:S01]  /*123c0*/  IMAD.IADD R8, R20, 0x1, R121 ;  /* 0x0000000114087824 */ /* 0x000fe200078e0279 */
[----:B--2---:R-:W-:Y:S06]  /*123d0*/  @!P4 BRA `(.L_x_13649) ;  /* 0x000000000058c947 */ /* 0x004fec0003800000 */
        /* <DEDUP_REMOVED lines=12> */
.L_x_13651:
[----:B------:R-:W-:-:S05]  /*124a0*/  IMAD.U32 R122, RZ, RZ, UR5 ;  /* 0x00000005ff7a7e24 */ /* 0x000fca000f8e00ff */
[----:B------:R-:W-:-:S13]  /*124b0*/  ISETP.NE.AND P2, PT, R122, 0x1, PT ;  /* 0x000000017a00780c */ /* 0x000fda0003f45270 */
[----:B------:R-:W0:Y:S02]  /*124c0*/  @P2 LDC.64 R2, c[0x0][0x9e8] ;  /* 0x00027a00ff022b82 */ /* 0x000e240000000a00 */
[----:B0-----:R-:W-:-:S05]  /*124d0*/  @P2 IMAD.HI.U32 R2, R121, R2, RZ ;  /* 0x0000000279022227 */ /* 0x001fca00078e00ff */
[----:B------:R-:W-:-:S07]  /*124e0*/  @P2 SHF.R.U32.HI R121, RZ, R3, R2 ;  /* 0x00000003ff792219 */ /* 0x000fce0000011602 */
.L_x_13652:
[----:B------:R-:W-:Y:S05]  /*124f0*/  BSYNC B0 ;  /* 0x0000000000007941 */ /* 0x000fea0003800000 */
.L_x_13650:
[----:B------:R-:W-:-:S04]  /*12500*/  IMAD R121, R121, R122, -R0 ;  /* 0x0000007a79797224 */ /* 0x000fc800078e0a00 */
[----:B------:R-:W-:-:S05]  /*12510*/  IMAD.IADD R121, R121, 0x1, -R156 ;  /* 0x0000000179797824 */ /* 0x000fca00078e0a9c */
[----:B------:R-:W-:Y:S02]  /*12520*/  VIMNMX R8, R8, R121, !PT ;  /* 0x0000007908087248 */ /* 0x000fe40007fe0100 */
[----:B------:R-:W-:-:S07]  /*12530*/  VIADDMNMX R9, R121, R122, R9, PT ;  /* 0x0000007a79097246 */ /* 0x000fce0003800109 */
.L_x_13649:
        /* <DEDUP_REMOVED lines=113> */
.L_x_13655:
[----:B------:R-:W-:-:S05]  /*12c50*/  IMAD.U32 R8, RZ, RZ, UR5 ;  /* 0x00000005ff087e24 */ /* 0x000fca000f8e00ff */
[----:B------:R-:W-:-:S13]  /*12c60*/  ISETP.NE.AND P2, PT, R8, 0x1, PT ;  /* 0x000000010800780c */ /* 0x000fda0003f45270 */
[----:B------:R-:W0:Y:S02]  /*12c70*/  @P2 LDC.64 R2, c[0x0][0x9e8] ;  /* 0x00027a00ff022b82 */ /* 0x000e240000000a00 */
[----:B0-----:R-:W-:-:S05]  /*12c80*/  @P2 IMAD.HI.U32 R2, R120, R2, RZ ;  /* 0x0000000278022227 */ /* 0x001fca00078e00ff */
[----:B------:R-:W-:-:S07]  /*12c90*/  @P2 SHF.R.U32.HI R120, RZ, R3, R2 ;  /* 0x00000003ff782219 */ /* 0x000fce0000011602 */
.L_x_13656:
[----:B------:R-:W-:Y:S05]  /*12ca0*/  BSYNC B0 ;  /* 0x0000000000007941 */ /* 0x000fea0003800000 */
.L_x_13654:
[----:B------:R-:W-:-:S04]  /*12cb0*/  IMAD R0, R120, R8, -R0 ;  /* 0x0000000878007224 */ /* 0x000fc800078e0a00 */
[----:B------:R-:W-:-:S05]  /*12cc0*/  IMAD.IADD R0, R0, 0x1, -R156 ;  /* 0x0000000100007824 */ /* 0x000fca00078e0a9c */
[----:B------:R-:W-:Y:S02]  /*12cd0*/  VIMNMX R20, R20, R0, !PT ;  /* 0x0000000014147248 */ /* 0x000fe40007fe0100 */
[----:B------:R-:W-:-:S07]  /*12ce0*/  VIADDMNMX R21, R0, R8, R21, PT ;  /* 0x0000000800157246 */ /* 0x000fce0003800115 */
.L_x_13653:
[----:B------:R-:W-:-:S04]  /*12cf0*/  @!P1 IMAD R0, R13, 0x8, R16 ;  /* 0x000000080d009824 */ /* 0x000fc800078e0210 */
        /* <DEDUP_REMOVED lines=39> */
[----:B-1----:R-:W-:-:S04]  /*12f70*/  FMNMX.FTZ R3, R2, R3, !PT ;  /* 0x0000000302037209 */ /* 0x002fc80007810000 */
[C---:B------:R-:W-:Y:S01]  /*12f80*/  FSETP.NEU.FTZ.AND P2, PT, R3.reuse, -INF , PT ;  /* 0xff8000000300780b */ /* 0x040fe20003f5d000 */
[----:B0-----:R-:W-:-:S03]  /*12f90*/  FMUL.FTZ R9, R3, R0 ;  /* 0x0000000003097220 */ /* 0x001fc60000410000 */
[----:B------:R-:W-:Y:S02]  /*12fa0*/  FSEL R8, R3, RZ, P2 ;  /* 0x000000ff03087208 */ /* 0x000fe40001000000 */
[----:B------:R-:W-:Y:S02]  /*12fb0*/  FSEL R9, R9, RZ, P2 ;  /* 0x000000ff09097208 */ /* 0x000fe40001000000 */
[----:B------:R-:W-:Y:S01]  /*12fc0*/  ISETP.GT.AND P2, PT, R20, 0x1, P3 ;  /* 0x000000011400780c */ /* 0x000fe20001f44270 */
[----:B------:R-:W-:-:S03]  /*12fd0*/  FADD.FTZ R8, -R8, R12 ;  /* 0x0000000c08087221 */ /* 0x000fc60000010100 */
        /* <DEDUP_REMOVED lines=89> */
[----:B------:R-:W-:Y:S02]  /*13570*/  ISETP.GT.AND P2, PT, R20, 0x78, P3 ;  /* 0x000000781400780c */ /* 0x000fe40001f44270 */
[----:B------:R-:W-:Y:S02]  /*13580*/  FMNMX.FTZ R2, R26, R7, !PT ;  /* 0x000000071a027209 */ /* 0x000fe40007810000 */
[----:B------:R-:W-:Y:S02]  /*13590*/  ISETP.GT.AND P3, PT, R20, 0x79, P3 ;  /* 0x000000791400780c */ /* 0x000fe40001f64270 */
[----:B------:R-:W-:Y:S01]  /*135a0*/  FMNMX.FTZ R13, R27, R2, !PT ;  /* 0x000000021b0d7209 */ /* 0x000fe20007810000 */
[----:B------:R-:W2:Y:S01]  /*135b0*/  LDL R20, [R1+0x38] ;  /* 0x0000380001147983 */ /* 0x000ea20000100800 */
[C---:B------:R-:W-:Y:S01]  /*135c0*/  ISETP.LT.OR P2, PT, R21.reuse, 0x79, P2 ;  /* 0x000000791500780c */ /* 0x040fe20001741670 */
[-CC-:B------:R-:W-:Y:S01]  /*135d0*/  FFMA.FTZ R24, R24, R0.reuse, -R9.reuse ;  /* 0x0000000018187223 */ /* 0x180fe20000010809 */
[----:B------:R-:W-:Y:S01]  /*135e0*/  FMNMX.FTZ R2, R30, R13, !PT ;  /* 0x0000000d1e027209 */ /* 0x000fe20007810000 */
[-C--:B------:R-:W-:Y:S01]  /*135f0*/  FMUL.FTZ R8, R8, R0.reuse ;  /* 0x0000000008087220 */ /* 0x080fe20000410000 */
[----:B------:R-:W-:Y:S01]  /*13600*/  ISETP.LT.OR P3, PT, R21, 0x7a, P3 ;  /* 0x0000007a1500780c */ /* 0x000fe20001f61670 */
[--C-:B------:R-:W-:Y:S01]  /*13610*/  FFMA.FTZ R25, R25, R0, -R9.reuse ;  /* 0x0000000019197223 */ /* 0x100fe20000010809 */
[----:B------:R-:W-:Y:S01]  /*13620*/  FMNMX.FTZ R13, R31, R2, !PT ;  /* 0x000000021f0d7209 */ /* 0x000fe20007810000 */
[----:B------:R-:W-:Y:S01]  /*13630*/  MUFU.EX2 R24, R24 ;  /* 0x0000001800187308 */ /* 0x000fe20000000800 */
[----:B------:R-:W-:Y:S01]  /*13640*/  FSEL R86, R86, -INF , !P2 ;  /* 0xff80000056567808 */ /* 0x000fe20005000000 */
[-CC-:B------:R-:W-:Y:S01]  /*13650*/  FFMA.FTZ R28, R28, R0.reuse, -R9.reuse ;  /* 0x000000001c1c7223 */ /* 0x180fe20000010809 */
[----:B------:R-:W-:Y:S01]  /*13660*/  FMNMX.FTZ R2, R34, R13, !PT ;  /* 0x0000000d22027209 */ /* 0x000fe20007810000 */
[-CC-:B------:R-:W-:Y:S01]  /*13670*/  FFMA.FTZ R29, R29, R0.reuse, -R9.reuse ;  /* 0x000000001d1d7223 */ /* 0x180fe20000010809 */
[----:B------:R-:W-:Y:S01]  /*13680*/  FSEL R87, R87, -INF , !P3 ;  /* 0xff80000057577808 */ /* 0x000fe20005800000 */
[--C-:B------:R-:W-:Y:S01]  /*13690*/  FFMA.FTZ R32, R32, R0, -R9.reuse ;  /* 0x0000000020207223 */ /* 0x100fe20000010809 */
[----:B------:R-:W-:Y:S01]  /*136a0*/  FMNMX.FTZ R13, R35, R2, !PT ;  /* 0x00000002230d7209 */ /* 0x000fe20007810000 */
[----:B------:R-:W0:Y:S01]  /*136b0*/  MUFU.EX2 R8, R8 ;  /* 0x0000000800087308 */ /* 0x000e220000000800 */
[-CC-:B------:R-:W-:Y:S01]  /*136c0*/  FFMA.FTZ R33, R33, R0.reuse, -R9.reuse ;  /* 0x0000000021217223 */ /* 0x180fe20000010809 */
[-CC-:B------:R-:W-:Y:S01]  /*136d0*/  FFMA.FTZ R36, R36, R0.reuse, -R9.reuse ;  /* 0x0000000024247223 */ /* 0x180fe20000010809 */
[----:B------:R-:W-:Y:S01]  /*136e0*/  FMNMX.FTZ R2, R38, R13, !PT ;  /* 0x0000000d26027209 */ /* 0x000fe20007810000 */
[-CC-:B------:R-:W-:Y:S01]  /*136f0*/  FFMA.FTZ R37, R37, R0.reuse, -R9.reuse ;  /* 0x0000000025257223 */ /* 0x180fe20000010809 */
[-CC-:B------:R-:W-:Y:S01]  /*13700*/  FFMA.FTZ R40, R40, R0.reuse, -R9.reuse ;  /* 0x0000000028287223 */ /* 0x180fe20000010809 */
[--C-:B------:R-:W-:Y:S01]  /*13710*/  FFMA.FTZ R41, R41, R0, -R9.reuse ;  /* 0x0000000029297223 */ /* 0x100fe20000010809 */
[----:B------:R-:W-:Y:S01]  /*13720*/  FMNMX.FTZ R13, R39, R2, !PT ;  /* 0x00000002270d7209 */ /* 0x000fe20007810000 */
[----:B------:R-:W1:Y:S01]  /*13730*/  MUFU.EX2 R25, R25 ;  /* 0x0000001900197308 */ /* 0x000e620000000800 */
[-CC-:B------:R-:W-:Y:S01]  /*13740*/  FFMA.FTZ R44, R44, R0.reuse, -R9.reuse ;  /* 0x000000002c2c7223 */ /* 0x180fe20000010809 */
[-CC-:B------:R-:W-:Y:S01]  /*13750*/  FFMA.FTZ R45, R45, R0.reuse, -R9.reuse ;  /* 0x000000002d2d7223 */ /* 0x180fe20000010809 */
[----:B------:R-:W-:Y:S01]  /*13760*/  FMNMX.FTZ R2, R42, R13, !PT ;  /* 0x0000000d2a027209 */ /* 0x000fe20007810000 */
[-CC-:B------:R-:W-:Y:S01]  /*13770*/  FFMA.FTZ R48, R48, R0.reuse, -R9.reuse ;  /* 0x0000000030307223 */ /* 0x180fe20000010809 */
[-CC-:B------:R-:W-:Y:S01]  /*13780*/  FFMA.FTZ R49, R49, R0.reuse, -R9.reuse ;  /* 0x0000000031317223 */ /* 0x180fe20000010809 */
[--C-:B------:R-:W-:Y:S01]  /*13790*/  FFMA.FTZ R52, R52, R0, -R9.reuse ;  /* 0x0000000034347223 */ /* 0x100fe20000010809 */
[----:B------:R-:W-:Y:S01]  /*137a0*/  FMNMX.FTZ R13, R43, R2, !PT ;  /* 0x000000022b0d7209 */ /* 0x000fe20007810000 */
[----:B------:R-:W3:Y:S01]  /*137b0*/  MUFU.EX2 R28, R28 ;  /* 0x0000001c001c7308 */ /* 0x000ee20000000800 */
[----:B0-----:R-:W-:Y:S01]  /*137c0*/  FFMA.FTZ R6, R8, R6, R24 ;  /* 0x0000000608067223 */ /* 0x001fe20000010018 */
[-CC-:B------:R-:W-:Y:S01]  /*137d0*/  FFMA.FTZ R53, R53, R0.reuse, -R9.reuse ;  /* 0x0000000035357223 */ /* 0x180fe20000010809 */
[----:B------:R-:W-:Y:S01]  /*137e0*/  FMNMX.FTZ R2, R46, R13, !PT ;  /* 0x0000000d2e027209 */ /* 0x000fe20007810000 */
[-CC-:B------:R-:W-:Y:S01]  /*137f0*/  FFMA.FTZ R56, R56, R0.reuse, -R9.reuse ;  /* 0x0000000038387223 */ /* 0x180fe20000010809 */
[-CC-:B------:R-:W-:Y:S01]  /*13800*/  FFMA.FTZ R57, R57, R0.reuse, -R9.reuse ;  /* 0x0000000039397223 */ /* 0x180fe20000010809 */
[--C-:B------:R-:W-:Y:S01]  /*13810*/  FFMA.FTZ R60, R60, R0, -R9.reuse ;  /* 0x000000003c3c7223 */ /* 0x100fe20000010809 */
[----:B------:R-:W-:Y:S01]  /*13820*/  FMNMX.FTZ R13, R47, R2, !PT ;  /* 0x000000022f0d7209 */ /* 0x000fe20007810000 */
[----:B------:R-:W0:Y:S01]  /*13830*/  MUFU.EX2 R29, R29 ;  /* 0x0000001d001d7308 */ /* 0x000e220000000800 */
[----:B-1----:R-:W-:Y:S01]  /*13840*/  FADD.FTZ R6, R25, R6 ;  /* 0x0000000619067221 */ /* 0x002fe20000010000 */
[-CC-:B------:R-:W-:Y:S01]  /*13850*/  FFMA.FTZ R61, R61, R0.reuse, -R9.reuse ;  /* 0x000000003d3d7223 */ /* 0x180fe20000010809 */
[----:B------:R-:W-:Y:S01]  /*13860*/  FMNMX.FTZ R2, R50, R13, !PT ;  /* 0x0000000d32027209 */ /* 0x000fe20007810000 */
[-CC-:B------:R-:W-:Y:S01]  /*13870*/  FFMA.FTZ R64, R64, R0.reuse, -R9.reuse ;  /* 0x0000000040407223 */ /* 0x180fe20000010809 */
[-CC-:B------:R-:W-:Y:S01]  /*13880*/  FFMA.FTZ R65, R65, R0.reuse, -R9.reuse ;  /* 0x0000000041417223 */ /* 0x180fe20000010809 */
[--C-:B------:R-:W-:Y:S01]  /*13890*/  FFMA.FTZ R68, R68, R0, -R9.reuse ;  /* 0x0000000044447223 */ /* 0x100fe20000010809 */
[----:B------:R-:W-:Y:S01]  /*138a0*/  FMNMX.FTZ R13, R51, R2, !PT ;  /* 0x00000002330d7209 */ /* 0x000fe20007810000 */
[----:B------:R-:W1:Y:S01]  /*138b0*/  MUFU.EX2 R32, R32 ;  /* 0x0000002000207308 */ /* 0x000e620000000800 */
[----:B---3--:R-:W-:Y:S01]  /*138c0*/  FADD.FTZ R6, R28, R6 ;  /* 0x000000061c067221 */ /* 0x008fe20000010000 */
[-CC-:B------:R-:W-:Y:S01]  /*138d0*/  FFMA.FTZ R69, R69, R0.reuse, -R9.reuse ;  /* 0x0000000045457223 */ /* 0x180fe20000010809 */
[----:B------:R-:W-:Y:S01]  /*138e0*/  FMNMX.FTZ R2, R54, R13, !PT ;  /* 0x0000000d36027209 */ /* 0x000fe20007810000 */
[-CC-:B------:R-:W-:Y:S01]  /*138f0*/  FFMA.FTZ R72, R72, R0.reuse, -R9.reuse ;  /* 0x0000000048487223 */ /* 0x180fe20000010809 */
[-CC-:B------:R-:W-:Y:S01]  /*13900*/  FFMA.FTZ R73, R73, R0.reuse, -R9.reuse ;  /* 0x0000000049497223 */ /* 0x180fe20000010809 */
[--C-:B------:R-:W-:Y:S01]  /*13910*/  FFMA.FTZ R76, R76, R0, -R9.reuse ;  /* 0x000000004c4c7223 */ /* 0x100fe20000010809 */
[----:B------:R-:W-:Y:S01]  /*13920*/  FMNMX.FTZ R13, R55, R2, !PT ;  /* 0x00000002370d7209 */ /* 0x000fe20007810000 */
[----:B------:R-:W3:Y:S01]  /*13930*/  MUFU.EX2 R33, R33 ;  /* 0x0000002100217308 */ /* 0x000ee20000000800 */
[----:B0-----:R-:W-:Y:S01]  /*13940*/  FADD.FTZ R6, R29, R6 ;  /* 0x000000061d067221 */ /* 0x001fe20000010000 */
        /* <DEDUP_REMOVED lines=8> */
[----:B------:R-:W-:Y:S01]  /*139d0*/  FFMA.FTZ R9, R85, R0, -R9 ;  /* 0x0000000055097223 */ /* 0x000fe20000010809 */
[----:B------:R-:W-:Y:S01]  /*139e0*/  FMNMX.FTZ R2, R62, R13, !PT ;  /* 0x0000000d3e027209 */ /* 0x000fe20007810000 */
[-C--:B------:R-:W-:Y:S01]  /*139f0*/  FMUL.FTZ R88, R88, R8.reuse ;  /* 0x0000000858587220 */ /* 0x080fe20000410000 */
[-C--:B------:R-:W-:Y:S01]  /*13a00*/  FMUL.FTZ R89, R89, R8.reuse ;  /* 0x0000000859597220 */ /* 0x080fe20000410000 */
[----:B------:R-:W-:Y:S01]  /*13a10*/  FMUL.FTZ R92, R92, R8 ;  /* 0x000000085c5c7220 */ /* 0x000fe20000410000 */
[----:B------:R-:W-:Y:S01]  /*13a20*/  FMNMX.FTZ R13, R63, R2, !PT ;  /* 0x000000023f0d7209 */ /* 0x000fe20007810000 */
[----:B------:R-:W1:Y:S01]  /*13a30*/  MUFU.EX2 R37, R37 ;  /* 0x0000002500257308 */ /* 0x000e620000000800 */
[----:B---3--:R-:W-:Y:S01]  /*13a40*/  FADD.FTZ R21, R33, R6 ;  /* 0x0000000621157221 */ /* 0x008fe20000010000 */
[-C--:B------:R-:W-:Y:S01]  /*13a50*/  FMUL.FTZ R93, R93, R8.reuse ;  /* 0x000000085d5d7220 */ /* 0x080fe20000410000 */
[----:B------:R-:W-:Y:S01]  /*13a60*/  FMNMX.FTZ R2, R66, R13, !PT ;  /* 0x0000000d42027209 */ /* 0x000fe20007810000 */
[-C--:B------:R-:W-:Y:S01]  /*13a70*/  FMUL.FTZ R96, R96, R8.reuse ;  /* 0x0000000860607220 */ /* 0x080fe20000410000 */
[-C--:B------:R-:W-:Y:S01]  /*13a80*/  FMUL.FTZ R97, R97, R8.reuse ;  /* 0x0000000861617220 */ /* 0x080fe20000410000 */
[----:B------:R-:W-:Y:S01]  /*13a90*/  FMUL.FTZ R100, R100, R8 ;  /* 0x0000000864647220 */ /* 0x000fe20000410000 */
[----:B------:R-:W-:Y:S01]  /*13aa0*/  FMNMX.FTZ R13, R67, R2, !PT ;  /* 0x00000002430d7209 */ /* 0x000fe20007810000 */
[----:B------:R-:W3:Y:S01]  /*13ab0*/  MUFU.EX2 R40, R40 ;  /* 0x0000002800287308 */ /* 0x000ee20000000800 */
[----:B0-----:R-:W-:Y:S01]  /*13ac0*/  FADD.FTZ R6, R36, R21 ;  /* 0x0000001524067221 */ /* 0x001fe20000010000 */
[-C--:B------:R-:W-:Y:S01]  /*13ad0*/  FMUL.FTZ R101, R101, R8.reuse ;  /* 0x0000000865657220 */ /* 0x080fe20000410000 */
[----:B------:R-:W-:Y:S01]  /*13ae0*/  FMNMX.FTZ R2, R70, R13, !PT ;  /* 0x0000000d46027209 */ /* 0x000fe20007810000 */
[-C--:B------:R-:W-:Y:S01]  /*13af0*/  FMUL.FTZ R104, R104, R8.reuse ;  /* 0x0000000868687220 */ /* 0x080fe20000410000 */
[-C--:B------:R-:W-:Y:S01]  /*13b00*/  FMUL.FTZ R105, R105, R8.reuse ;  /* 0x0000000869697220 */ /* 0x080fe20000410000 */
[----:B------:R-:W-:Y:S01]  /*13b10*/  FMUL.FTZ R108, R108, R8 ;  /* 0x000000086c6c7220 */ /* 0x000fe20000410000 */
[----:B------:R-:W-:Y:S01]  /*13b20*/  FMNMX.FTZ R13, R71, R2, !PT ;  /* 0x00000002470d7209 */ /* 0x000fe20007810000 */
[----:B------:R-:W0:Y:S01]  /*13b30*/  MUFU.EX2 R41, R41 ;  /* 0x0000002900297308 */ /* 0x000e220000000800 */
[----:B-1----:R-:W-:Y:S01]  /*13b40*/  FADD.FTZ R21, R37, R6 ;  /* 0x0000000625157221 */ /* 0x002fe20000010000 */
[-C--:B------:R-:W-:Y:S01]  /*13b50*/  FMUL.FTZ R109, R109, R8.reuse ;  /* 0x000000086d6d7220 */ /* 0x080fe20000410000 */
[----:B------:R-:W-:Y:S01]  /*13b60*/  FMNMX.FTZ R2, R74, R13, !PT ;  /* 0x0000000d4a027209 */ /* 0x000fe20007810000 */
[-C--:B------:R-:W-:Y:S01]  /*13b70*/  FMUL.FTZ R112, R112, R8.reuse ;  /* 0x0000000870707220 */ /* 0x080fe20000410000 */
[-C--:B------:R-:W-:Y:S01]  /*13b80*/  FMUL.FTZ R113, R113, R8.reuse ;  /* 0x0000000871717220 */ /* 0x080fe20000410000 */
[----:B------:R-:W-:Y:S01]  /*13b90*/  FMUL.FTZ R116, R116, R8 ;  /* 0x0000000874747220 */ /* 0x000fe20000410000 */
[----:B------:R-:W-:Y:S01]  /*13ba0*/  FMNMX.FTZ R13, R75, R2, !PT ;  /* 0x000000024b0d7209 */ /* 0x000fe20007810000 */
[----:B------:R-:W1:Y:S01]  /*13bb0*/  MUFU.EX2 R44, R44 ;  /* 0x0000002c002c7308 */ /* 0x000e620000000800 */
[----:B---3--:R-:W-:Y:S01]  /*13bc0*/  FADD.FTZ R6, R40, R21 ;  /* 0x0000001528067221 */ /* 0x008fe20000010000 */
[----:B------:R-:W-:Y:S01]  /*13bd0*/  FMUL.FTZ R117, R117, R8 ;  /* 0x0000000875757220 */ /* 0x000fe20000410000 */
[----:B------:R-:W-:-:S02]  /*13be0*/  FMNMX.FTZ R2, R78, R13, !PT ;  /* 0x0000000d4e027209 */ /* 0x000fc40007810000 */
[----:B------:R-:W-:Y:S02]  /*13bf0*/  F2FP.F16.F32.PACK_AB R148, R25, R24 ;  /* 0x000000181994723e */ /* 0x000fe400000000ff */
[----:B------:R-:W-:Y:S01]  /*13c00*/  FMNMX.FTZ R13, R79, R2, !PT ;  /* 0x000000024f0d7209 */ /* 0x000fe20007810000 */
[----:B------:R-:W3:Y:S01]  /*13c10*/  MUFU.EX2 R45, R45 ;  /* 0x0000002d002d7308 */ /* 0x000ee20000000800 */
[----:B0-----:R-:W-:Y:S01]  /*13c20*/  FADD.FTZ R21, R41, R6 ;  /* 0x0000000629157221 */ /* 0x001fe20000010000 */
[----:B------:R-:W-:Y:S02]  /*13c30*/  F2FP.F16.F32.PACK_AB R150, R29, R28 ;  /* 0x0000001c1d96723e */ /* 0x000fe400000000ff */
[----:B------:R-:W-:Y:S02]  /*13c40*/  FMNMX.FTZ R2, R82, R13, !PT ;  /* 0x0000000d52027209 */ /* 0x000fe40007810000 */
[----:B------:R-:W-:Y:S02]  /*13c50*/  F2FP.F16.F32.PACK_AB R144, R33, R32 ;  /* 0x000000202190723e */ /* 0x000fe400000000ff */
[----:B------:R-:W-:Y:S01]  /*13c60*/  FMNMX.FTZ R2, R83, R2, !PT ;  /* 0x0000000253027209 */ /* 0x000fe20007810000 */
[----:B------:R-:W-:Y:S01]  /*13c70*/  MUFU.EX2 R48, R48 ;  /* 0x0000003000307308 */ /* 0x000fe20000000800 */
[----:B-1----:R-:W-:Y:S01]  /*13c80*/  FADD.FTZ R6, R44, R21 ;  /* 0x000000152c067221 */ /* 0x002fe20000010000 */
[----:B------:R-:W-:-:S02]  /*13c90*/  F2FP.F16.F32.PACK_AB R146, R37, R36 ;  /* 0x000000242592723e */ /* 0x000fc400000000ff */
[----:B------:R-:W-:Y:S02]  /*13ca0*/  FMNMX.FTZ R2, R86, R2, !PT ;  /* 0x0000000256027209 */ /* 0x000fe40007810000 */
[----:B------:R-:W-:Y:S02]  /*13cb0*/  F2FP.F16.F32.PACK_AB R140, R41, R40 ;  /* 0x00000028298c723e */ /* 0x000fe400000000ff */
[----:B------:R-:W-:Y:S01]  /*13cc0*/  FMNMX.FTZ R2, R87, R2, !PT ;  /* 0x0000000257027209 */ /* 0x000fe20007810000 */
[----:B------:R-:W0:Y:S01]  /*13cd0*/  MUFU.EX2 R49, R49 ;  /* 0x0000003100317308 */ /* 0x000e220000000800 */
[C---:B---3--:R-:W-:Y:S01]  /*13ce0*/  FADD.FTZ R21, R45.reuse, R6 ;  /* 0x000000062d157221 */ /* 0x048fe20000010000 */
[----:B------:R-:W-:Y:S02]  /*13cf0*/  F2FP.F16.F32.PACK_AB R142, R45, R44 ;  /* 0x0000002c2d8e723e */ /* 0x000fe400000000ff */
        /* <DEDUP_REMOVED lines=13> */
[----:B-1----:R-:W-:-:S04]  /*13dd0*/  FMNMX.FTZ R2, R2, R12, !PT ;  /* 0x0000000c02027209 */ /* 0x002fc80007810000 */
[C---:B------:R-:W-:Y:S01]  /*13de0*/  FSETP.NEU.FTZ.AND P2, PT, R2.reuse, -INF , PT ;  /* 0xff8000000200780b */ /* 0x040fe20003f5d000 */
[C---:B------:R-:W-:Y:S02]  /*13df0*/  FMUL.FTZ R13, R2.reuse, R0 ;  /* 0x00000000020d7220 */ /* 0x040fe40000410000 */
[----:B------:R-:W-:Y:S01]  /*13e00*/  MUFU.EX2 R65, R65 ;  /* 0x0000004100417308 */ /* 0x000fe20000000800 */
[----:B------:R-:W-:Y:S02]  /*13e10*/  FSEL R12, R2, RZ, P2 ;  /* 0x000000ff020c7208 */ /* 0x000fe40001000000 */
[----:B------:R-:W-:Y:S02]  /*13e20*/  FSEL R13, R13, RZ, P2 ;  /* 0x000000ff0d0d7208 */ /* 0x000fe40001000000 */
[----:B---3--:R-:W-:Y:S01]  /*13e30*/  F2FP.F16.F32.PACK_AB R134, R61, R60 ;  /* 0x0000003c3d86723e */ /* 0x008fe200000000ff */
[----:B------:R-:W-:Y:S01]  /*13e40*/  FADD.FTZ R7, -R12, R7 ;  /* 0x000000070c077221 */ /* 0x000fe20000010100 */
[----:B------:R-:W-:Y:S01]  /*13e50*/  FADD.FTZ R12, R48, R21 ;  /* 0x00000015300c7221 */ /* 0x000fe20000010000 */
        /* <DEDUP_REMOVED lines=10> */
[----:B------:R-:W-:Y:S01]  /*13f00*/  FADD.FTZ R21, R49, R12 ;  /* 0x0000000c31157221 */ /* 0x000fe20000010000 */
[-CC-:B------:R-:W-:Y:S01]  /*13f10*/  FFMA.FTZ R42, R42, R0.reuse, -R13.reuse ;  /* 0x000000002a2a7223 */ /* 0x180fe2000001080d */
        /* <DEDUP_REMOVED lines=18> */
[----:B------:R-:W3:Y:S01]  /*14040*/  MUFU.EX2 R30, R30 ;  /* 0x0000001e001e7308 */ /* 0x000ee20000000800 */
[----:B0-----:R-:W-:Y:S01]  /*14050*/  FFMA.FTZ R6, R7, R5, R26 ;  /* 0x0000000507067223 */ /* 0x001fe2000001001a */
        /* <DEDUP_REMOVED lines=15> */
[----:B---3--:R-:W-:Y:S01]  /*14150*/  FADD.FTZ R6, R30, R5 ;  /* 0x000000051e067221 */ /* 0x008fe20000010000 */
[-CC-:B------:R-:W-:Y:S01]  /*14160*/  FFMA.FTZ R83, R83, R0.reuse, -R13.reuse ;  /* 0x0000000053537223 */ /* 0x180fe2000001080d */
[-CC-:B------:R-:W-:Y:S01]  /*14170*/  FFMA.FTZ R86, R86, R0.reuse, -R13.reuse ;  /* 0x0000000056567223 */ /* 0x180fe2000001080d */
[----:B------:R-:W-:Y:S01]  /*14180*/  FFMA.FTZ R13, R87, R0, -R13 ;  /* 0x00000000570d7223 */ /* 0x000fe2000001080d */
        /* <DEDUP_REMOVED lines=21> */
[----:B------:R-:W-:Y:S01]  /*142e0*/  FMUL.FTZ R119, R119, R7 ;  /* 0x0000000777777220 */ /* 0x000fe20000410000 */
[----:B------:R-:W-:Y:S01]  /*142f0*/  F2FP.F16.F32.PACK_AB R128, R65, R64 ;  /* 0x000000404180723e */ /* 0x000fe200000000ff */
[----:B------:R-:W-:Y:S01]  /*14300*/  IMAD.MOV.U32 R7, RZ, RZ, R2 ;  /* 0x000000ffff077224 */ /* 0x000fe200078e0002 */
[----:B------:R-:W-:-:S02]  /*14310*/  F2FP.F16.F32.PACK_AB R149, R27, R26 ;  /* 0x0000001a1b95723e */ /* 0x000fc400000000ff */
[----:B------:R-:W-:Y:S01]  /*14320*/  F2FP.F16.F32.PACK_AB R151, R31, R30 ;  /* 0x0000001e1f97723e */ /* 0x000fe200000000ff */
[----:B------:R-:W3:Y:S01]  /*14330*/  MUFU.EX2 R42, R42 ;  /* 0x0000002a002a7308 */ /* 0x000ee20000000800 */
[----:B0-----:R-:W-:Y:S01]  /*14340*/  FADD.FTZ R6, R38, R5 ;  /* 0x0000000526067221 */ /* 0x001fe20000010000 */
[----:B------:R-:W-:-:S06]  /*14350*/  F2FP.F16.F32.PACK_AB R145, R35, R34 ;  /* 0x000000222391723e */ /* 0x000fcc00000000ff */
[----:B------:R-:W0:Y:S01]  /*14360*/  MUFU.EX2 R43, R43 ;  /* 0x0000002b002b7308 */ /* 0x000e220000000800 */
[C---:B-1----:R-:W-:Y:S01]  /*14370*/  FADD.FTZ R5, R39.reuse, R6 ;  /* 0x0000000627057221 */ /* 0x042fe20000010000 */
[----:B------:R-:W-:-:S06]  /*14380*/  F2FP.F16.F32.PACK_AB R147, R39, R38 ;  /* 0x000000262793723e */ /* 0x000fcc00000000ff */
[----:B------:R-:W1:Y:S01]  /*14390*/  MUFU.EX2 R46, R46 ;  /* 0x0000002e002e7308 */ /* 0x000e620000000800 */
[----:B---3--:R-:W-:-:S07]  /*143a0*/  FADD.FTZ R6, R42, R5 ;  /* 0x000000052a067221 */ /* 0x008fce0000010000 */
[----:B------:R-:W3:Y:S01]  /*143b0*/  MUFU.EX2 R68, R68 ;  /* 0x0000004400447308 */ /* 0x000ee20000000800 */
[C---:B0-----:R-:W-:Y:S01]  /*143c0*/  FADD.FTZ R5, R43.reuse, R6 ;  /* 0x000000062b057221 */ /* 0x041fe20000010000 */
[----:B------:R-:W-:Y:S02]  /*143d0*/  F2FP.F16.F32.PACK_AB R141, R43, R42 ;  /* 0x0000002a2b8d723e */ /* 0x000fe400000000ff */
[C---:B--2---:R-:W-:Y:S01]  /*143e0*/  ISETP.GT.AND P2, PT, R4.reuse, R20, PT ;  /* 0x000000140400720c */ /* 0x044fe20003f44270 */
[----:B------:R-:W-:-:S03]  /*143f0*/  VIADD R4, R4, 0xffffffff ;  /* 0xffffffff04047836 */ /* 0x000fc60000000000 */
[----:B------:R-:W0:Y:S01]  /*14400*/  MUFU.EX2 R47, R47 ;  /* 0x0000002f002f7308 */ /* 0x000e220000000800 */
[----:B-1----:R-:W-:-:S07]  /*14410*/  FADD.FTZ R6, R46, R5 ;  /* 0x000000052e067221 */ /* 0x002fce0000010000 */
        /* <DEDUP_REMOVED lines=73> */
[----:B------:R-:W-:Y:S01]  /*148b0*/  F2FP.F16.F32.PACK_AB R121, R83, R82 ;  /* 0x000000525379723e */ /* 0x000fe200000000ff */
[----:B------:R-:W-:Y:S02]  /*148c0*/  IMAD.MOV.U32 R8, RZ, RZ, R153 ;  /* 0x000000ffff087224 */ /* 0x000fe400078e0099 */
[----:B-1----:R-:W-:-:S04]  /*148d0*/  FADD.FTZ R5, R86, R5 ;  /* 0x0000000556057221 */ /* 0x002fc80000010000 */
[C---:B--2---:R-:W-:Y:S01]  /*148e0*/  FADD.FTZ R5, R13.reuse, R5 ;  /* 0x000000050d057221 */ /* 0x044fe20000010000 */
[----:B------:R-:W-:Y:S01]  /*148f0*/  F2FP.F16.F32.PACK_AB R123, R13, R86 ;  /* 0x000000560d7b723e */ /* 0x000fe200000000ff */
[----:B------:R-:W-:Y:S01]  /*14900*/  IMAD.MOV.U32 R13, RZ, RZ, R17 ;  /* 0x000000ffff0d7224 */ /* 0x000fe200078e0011 */
[----:B------:R-:W-:Y:S06]  /*14910*/  @P2 BRA `(.L_x_13657) ;  /* 0xffffffd000242947 */ /* 0x000fec000383ffff */
.L_x_13639:
[----:B------:R-:W-:Y:S05]  /*14920*/  WARPSYNC.ALL ;  /* 0x0000000000007948 */ /* 0x000fea0003800000 */
[----:B------:R-:W-:Y:S06]  /*14930*/  BAR.ARV 0x8, 0x200 ;  /* 0x0208000000007b1d */ /* 0x000fec0000002000 */
[----:B------:R-:W-:Y:S05]  /*14940*/  @!P0 BRA `(.L_x_13658) ;  /* 0x0000000000048947 */ /* 0x000fea0003800000 */
[----:B------:R-:W-:Y:S01]  /*14950*/  BPT.TRAP 0x1 ;  /* 0x000000040000795c */ /* 0x000fe20000300000 */
.L_x_13658:
[----:B------:R-:W-:Y:S01]  /*14960*/  IMAD R11, R17, 0x8, R16 ;  /* 0x00000008110b7824 */ /* 0x000fe200078e0210 */
[----:B------:R-:W-:-:S04]  /*14970*/  SHF.L.U32 R4, R153, 0x1f, RZ ;  /* 0x0000001f99047819 */ /* 0x000fc800000006ff */
[----:B------:R0:W1:Y:S01]  /*14980*/  SYNCS.PHASECHK.TRANS64.TRYWAIT P2, [R11+URZ+0x16850], R4 ;  /* 0x016850040b0075a7 */ /* 0x000062000804017f */
[----:B------:R-:W-:Y:S05]  /*14990*/  @!P0 BRA `(.L_x_13659) ;  /* 0x0000000000048947 */ /* 0x000fea0003800000 */
[----:B------:R-:W-:Y:S01]  /*149a0*/  BPT.TRAP 0x1 ;  /* 0x000000040000795c */ /* 0x000fe20000300000 */
.L_x_13659:
[----:B------:R-:W-:-:S05]  /*149b0*/  VIADD R16, R16, 0x400 ;  /* 0x0000040010107836 */ /* 0x000fca0000000000 */
[----:B------:R-:W-:-:S04]  /*149c0*/  SHF.R.U32.HI R16, RZ, 0x4, R16 ;  /* 0x00000004ff107819 */ /* 0x000fc80000011610 */
[----:B------:R-:W-:Y:S01]  /*149d0*/  LOP3.LUT R16, R16, 0x3fff, RZ, 0xc0, !PT ;  /* 0x00003fff10107812 */ /* 0x000fe200078ec0ff */
[----:B-1----:R-:W-:Y:S06]  /*149e0*/  @P2 BRA `(.L_x_13660) ;  /* 0x0000000000082947 */ /* 0x002fec0003800000 */
[----:B------:R-:W1:Y:S02]  /*149f0*/  SYNCS.PHASECHK.TRANS64.TRYWAIT P0, [R11+URZ+0x16850], R4 ;  /* 0x016850040b0075a7 */ /* 0x000e64000800017f */
[----:B-1----:R-:W-:Y:S05]  /*14a00*/  @!P0 BRA `(.L_x_13661) ;  /* 0x000000b400708947 */ /* 0x002fea0003800000 */
.L_x_13660:
[----:B------:R-:W-:Y:S01]  /*14a10*/  IMAD R8, R17, 0x400, R16 ;  /* 0x0000040011087824 */ /* 0x000fe200078e0210 */
[----:B------:R-:W2:Y:S01]  /*14a20*/  LDL.LU R14, [R1+0x58] ;  /* 0x00005800010e7983 */ /* 0x000ea20000300800 */
[----:B------:R-:W-:Y:S01]  /*14a30*/  IMAD.MOV.U32 R9, RZ, RZ, 0x40000040 ;  /* 0x40000040ff097424 */ /* 0x000fe200078e00ff */
[----:B------:R-:W-:Y:S05]  /*14a40*/  WARPSYNC.ALL ;  /* 0x0000000000007948 */ /* 0x000fea0003800000 */
[C---:B------:R-:W-:Y:S01]  /*14a50*/  R2UR UR6, R8.reuse ;  /* 0x00000000080672ca */ /* 0x040fe200000e0000 */
[----:B------:R-:W-:Y:S01]  /*14a60*/  WARPGROUP.ARRIVE ;  /* 0x00000000000079c5 */ /* 0x000fe20000000000 */
[----:B------:R-:W-:Y:S01]  /*14a70*/  R2UR UR7, R9 ;  /* 0x00000000090772ca */ /* 0x000fe200000e0000 */
[----:B------:R-:W-:Y:S01]  /*14a80*/  VIADD R12, R8, 0x80 ;  /* 0x00000080080c7836 */ /* 0x000fe20000000000 */
[----:B------:R-:W3:Y:S01]  /*14a90*/  SHFL.BFLY PT, R7, R6, 0x2, 0x1f ;  /* 0x0c401f0006077f89 */ /* 0x000ee200000e0000 */
[----:B------:R-:W-:-:S02]  /*14aa0*/  IMAD.MOV.U32 R13, RZ, RZ, 0x40000040 ;  /* 0x40000040ff0d7424 */ /* 0x000fc400078e00ff */
[----:B------:R-:W-:Y:S01]  /*14ab0*/  IMAD.MOV.U32 R9, RZ, RZ, 0x40000040 ;  /* 0x40000040ff097424 */ /* 0x000fe200078e00ff */
[----:B01----:R-:W0:Y:S01]  /*14ac0*/  SHFL.BFLY PT, R4, R5, 0x2, 0x1f ;  /* 0x0c401f0005047f89 */ /* 0x003e2200000e0000 */
[----:B------:R-:W-:Y:S02]  /*14ad0*/  VIADD R17, R17, 0x1 ;  /* 0x0000000111117836 */ /* 0x000fe40000000000 */
[----:B------:R-:W-:Y:S02]  /*14ae0*/  IMAD.MOV.U32 R26, RZ, RZ, -0x800000 ;  /* 0xff800000ff1a7424 */ /* 0x000fe400078e00ff */
[----:B------:R-:W-:Y:S01]  /*14af0*/  IMAD.MOV.U32 R27, RZ, RZ, -0x800000 ;  /* 0xff800000ff1b7424 */ /* 0x000fe200078e00ff */
[----:B------:R-:W-:Y:S01]  /*14b00*/  ISETP.NE.AND P2, PT, R17, 0x2, PT ;  /* 0x000000021100780c */ /* 0x000fe20003f45270 */
[----:B------:R-:W-:Y:S01]  /*14b10*/  HGMMA.64x64x16.F32 R88, R148, gdesc[UR4].tnspB, R88, gsb0 ;  /* 0x40e0000494587df0 */ /* 0x000fe20008000858 */
[----:B------:R-:W-:Y:S01]  /*14b20*/  R2UR UR6, R12 ;  /* 0x000000000c0672ca */ /* 0x000fe200000e0000 */
[----:B------:R-:W-:Y:S01]  /*14b30*/  VIADD R12, R8, 0x100 ;  /* 0x00000100080c7836 */ /* 0x000fe20000000000 */
[----:B------:R-:W-:Y:S01]  /*14b40*/  R2UR UR7, R13 ;  /* 0x000000000d0772ca */ /* 0x000fe200000e0000 */
[----:B------:R-:W-:Y:S01]  /*14b50*/  IMAD.MOV.U32 R13, RZ, RZ, 0x40000040 ;  /* 0x40000040ff0d7424 */ /* 0x000fe200078e00ff */
[----:B------:R-:W-:Y:S01]  /*14b60*/  SEL R17, R17, RZ, P2 ;  /* 0x000000ff11117207 */ /* 0x000fe20001000000 */
[----:B---3--:R-:W-:Y:S01]  /*14b70*/  FADD.FTZ R7, R7, R6 ;  /* 0x0000000607077221 */ /* 0x008fe20000010000 */
[----:B------:R-:W-:-:S04]  /*14b80*/  SEL R6, RZ, 0x1, P2 ;  /* 0x00000001ff067807 */ /* 0x000fc80001000000 */
[----:B------:R-:W-:Y:S01]  /*14b90*/  LOP3.LUT R153, R153, R6, RZ, 0x3c, !PT ;  /* 0x0000000699997212 */ /* 0x000fe200078e3cff */
[----:B------:R-:W-:Y:S02]  /*14ba0*/  WARPGROUP.DEPBAR.LE gsb0, 0x0 ;  /* 0x00008000000079c5 */ /* 0x000fe40000010000 */
        /* <DEDUP_REMOVED lines=38> */
[----:B------:R-:W-:Y:S01]  /*14e10*/  R2UR UR6, R8 ;  /* 0x00000000080672ca */ /* 0x000fe200000e0000 */
[----:B0-----:R-:W-:Y:S01]  /*14e20*/  FADD.FTZ R8, R4, R5 ;  /* 0x0000000504087221 */ /* 0x001fe20000010000 */
[----:B------:R-:W-:Y:S01]  /*14e30*/  R2UR UR7, R9 ;  /* 0x00000000090772ca */ /* 0x000fe200000e0000 */
[----:B------:R-:W0:Y:S04]  /*14e40*/  SHFL.BFLY PT, R4, R7, 0x1, 0x1f ;  /* 0x0c201f0007047f89 */ /* 0x000e2800000e0000 */
[----:B------:R-:W1:Y:S01]  /*14e50*/  SHFL.BFLY PT, R9, R8, 0x1, 0x1f ;  /* 0x0c201f0008097f89 */ /* 0x000e6200000e0000 */
[----:B0-----:R-:W-:Y:S01]  /*14e60*/  FADD.FTZ R10, R7, R4 ;  /* 0x00000004070a7221 */ /* 0x001fe20000010000 */
[----:B------:R-:W-:-:S02]  /*14e70*/  IMAD.MOV.U32 R4, RZ, RZ, RZ ;  /* 0x000000ffff047224 */ /* 0x000fc400078e00ff */
[----:B------:R-:W-:Y:S02]  /*14e80*/  IMAD.MOV.U32 R7, RZ, RZ, RZ ;  /* 0x000000ffff077224 */ /* 0x000fe400078e00ff */
[----:B-1----:R-:W-:Y:S01]  /*14e90*/  FADD.FTZ R12, R8, R9 ;  /* 0x00000009080c7221 */ /* 0x002fe20000010000 */
[----:B------:R-:W-:Y:S01]  /*14ea0*/  FSETP.NE.FTZ.AND P0, PT, R10, RZ, PT ;  /* 0x000000ff0a00720b */ /* 0x000fe20003f15000 */
[----:B------:R-:W-:-:S03]  /*14eb0*/  @!P1 VIADD R8, R11, 0x16860 ;  /* 0x000168600b089836 */ /* 0x000fc60000000000 */
[----:B------:R-:W-:Y:S02]  /*14ec0*/  FSETP.NE.FTZ.AND P3, PT, R12, RZ, PT ;  /* 0x000000ff0c00720b */ /* 0x000fe40003f75000 */
[----:B------:R-:W-:-:S07]  /*14ed0*/  @!P1 PRMT R8, RZ, 0x654, R8 ;  /* 0x00000654ff089816 */ /* 0x000fce0000000008 */
        /* <DEDUP_REMOVED lines=48> */
.L_x_13554:
[----:B------:R-:W0:Y:S01]  /*151e0*/  S2R R0, SR_TID.X ;  /* 0x0000000000007919 */ /* 0x000e220000002100 */
[----:B------:R-:W-:Y:S05]  /*151f0*/  WARPSYNC.ALL ;  /* 0x0000000000007948 */ /* 0x000fea0003800000 */
[----:B------:R-:W1:Y:S08]  /*15200*/  S2UR UR5, SR_CgaCtaId ;  /* 0x00000000000579c3 */ /* 0x000e700000008800 */
[----:B------:R-:W-:Y:S06]  /*15210*/  BAR.SYNC.DEFER_BLOCKING 0x5, 0x200 ;  /* 0x0148000000007b1d */ /* 0x000fec0000010000 */
[----:B------:R-:W-:Y:S01]  /*15220*/  UMOV UR4, 0x400 ;  /* 0x0000040000047882 */ /* 0x000fe20000000000 */
[----:B------:R-:W-:Y:S01]  /*15230*/  BSSY B0, `(.L_x_13662) ;  /* 0x0000245000007945 */ /* 0x000fe20003800000 */
[----:B-1----:R-:W-:Y:S01]  /*15240*/  ULEA UR4, UR5, UR4, 0x18 ;  /* 0x0000000405047291 */ /* 0x002fe2000f8ec03f */
[----:B0-----:R-:W-:-:S05]  /*15250*/  VIADD R40, R0, 0xffffff80 ;  /* 0xffffff8000287836 */ /* 0x001fca0000000000 */
[----:B------:R-:W-:Y:S01]  /*15260*/  IMAD.U32 R16, RZ, RZ, UR4 ;  /* 0x00000004ff107e24 */ /* 0x000fe2000f8e00ff */
[----:B------:R-:W-:-:S04]  /*15270*/  SHF.R.S32.HI R46, RZ, 0x1f, R40 ;  /* 0x0000001fff2e7819 */ /* 0x000fc80000011428 */
[----:B------:R-:W-:Y:S01]  /*15280*/  LEA.HI R46, R46, R40, RZ, 0x3 ;  /* 0x000000282e2e7211 */ /* 0x000fe200078f18ff */
[----:B------:R0:W1:Y:S03]  /*15290*/  LDS.128 R28, [R16+0x168d0] ;  /* 0x0168d000101c7984 */ /* 0x0000660000000c00 */
[----:B------:R-:W-:-:S05]  /*152a0*/  LOP3.LUT R46, R46, 0xfffffff8, RZ, 0xc0, !PT ;  /* 0xfffffff82e2e7812 */ /* 0x000fca00078ec0ff */
[----:B------:R-:W-:-:S04]  /*152b0*/  IMAD.IADD R46, R40, 0x1, -R46 ;  /* 0x00000001282e7824 */ /* 0x000fc800078e0a2e */
[----:B------:R-:W-:-:S05]  /*152c0*/  IMAD.SHL.U32 R41, R46, 0x8, RZ ;  /* 0x000000082e297824 */ /* 0x000fca00078e00ff */
[----:B------:R-:W-:Y:S01]  /*152d0*/  SHF.R.S32.HI R42, RZ, 0x1f, R41 ;  /* 0x0000001fff2a7819 */ /* 0x000fe20000011429 */
[----:B------:R-:W-:Y:S06]  /*152e0*/  BAR.ARV 0x4, 0x200 ;  /* 0x0108000000007b1d */ /* 0x000fec0000002000 */
[----:B0-----:R-:W-:Y:S05]  /*152f0*/  @P0 BRA `(.L_x_13663) ;  /* 0x00000018003c0947 */ /* 0x001fea0003800000 */
[----:B------:R-:W2:Y:S01]  /*15300*/  LDL R0, [R1+0x68] ;  /* 0x0000680001007983 */ /* 0x000ea20000100800 */
[----:B------:R-:W-:-:S03]  /*15310*/  ULDC UR4, c[0x0][0xad4] ;  /* 0x0002b50000047ab9 */ /* 0x000fc60000000800 */
[----:B------:R-:W3:Y:S04]  /*15320*/  LDL.LU R34, [R1+0x4c] ;  /* 0x00004c0001227983 */ /* 0x000ee80000300800 */
[----:B------:R-:W4:Y:S01]  /*15330*/  LDL R39, [R1+0x50] ;  /* 0x0000500001277983 */ /* 0x000f220000100800 */
[----:B------:R-:W0:Y:S01]  /*15340*/  S2R R5, SR_SWINHI ;  /* 0x0000000000057919 */ /* 0x000e220000002f00 */
[----:B-----5:R-:W-:Y:S02]  /*15350*/  MOV R2, R16 ;  /* 0x0000001000027202 */ /* 0x020fe40000000f00 */
[----:B0-----:R-:W-:Y:S02]  /*15360*/  MOV R3, R5 ;  /* 0x0000000500037202 */ /* 0x001fe40000000f00 */
[----:B------:R-:W-:Y:S01]  /*15370*/  F2FP.F16.F32.PACK_AB R14, R25, R24 ;  /* 0x00000018190e723e */ /* 0x000fe200000000ff */
[----:B-1----:R-:W-:-:S02]  /*15380*/  IMAD.MOV.U32 R28, RZ, RZ, RZ ;  /* 0x000000ffff1c7224 */ /* 0x002fc400078e00ff */
[----:B--2---:R-:W-:-:S03]  /*15390*/  IMAD.WIDE R10, R0, 0x2, R2 ;  /* 0x00000002000a7825 */ /* 0x004fc600078e0202 */
[----:B------:R-:W-:-:S05]  /*153a0*/  IADD3 R33, P0, R10, 0x60, RZ ;  /* 0x000000600a217810 */ /* 0x000fca0007f1e0ff */
[----:B------:R-:W-:Y:S01]  /*153b0*/  IMAD.X R5, RZ, RZ, R11, P0 ;  /* 0x000000ffff057224 */ /* 0x000fe200000e060b */
[----:B---3--:R-:W-:-:S04]  /*153c0*/  ISETP.NE.AND P0, PT, R34, RZ, PT ;  /* 0x000000ff2200720c */ /* 0x008fc80003f05270 */
[----:B------:R-:W-:Y:S01]  /*153d0*/  SEL R38, R34, UR4, P0 ;  /* 0x0000000422267c07 */ /* 0x000fe20008000000 */
[----:B------:R-:W-:Y:S05]  /*153e0*/  WARPSYNC.ALL ;  /* 0x0000000000007948 */ /* 0x000fea0003800000 */
[----:B------:R-:W-:Y:S01]  /*153f0*/  BAR.SYNC.DEFER_BLOCKING 0x1, 0x180 ;  /* 0x0046000000007b1d */ /* 0x000fe20000010000 */
[C---:B------:R-:W-:Y:S02]  /*15400*/  IADD3 R15, P1, R10.reuse, 0x40, RZ ;  /* 0x000000400a0f7810 */ /* 0x040fe40007f3e0ff */
[C---:B------:R-:W-:Y:S02]  /*15410*/  IADD3 R13, P2, R10.reuse, 0x20, RZ ;  /* 0x000000200a0d7810 */ /* 0x040fe40007f5e0ff */
[----:B------:R-:W-:Y:S01]  /*15420*/  LOP3.LUT R9, R10, 0x380, RZ, 0xc0, !PT ;  /* 0x000003800a097812 */ /* 0x000fe200078ec0ff */
[----:B------:R-:W-:Y:S01]  /*15430*/  ULDC.64 UR6, c[0x0][0xc08] ;  /* 0x0003020000067ab9 */ /* 0x000fe20000000a00 */
[----:B------:R-:W-:Y:S01]  /*15440*/  LOP3.LUT R4, R15, 0x380, RZ, 0xc0, !PT ;  /* 0x000003800f047812 */ /* 0x000fe200078ec0ff */
[----:B------:R-:W-:Y:S01]  /*15450*/  ULDC.64 UR4, c[0x0][0xc00] ;  /* 0x0003000000047ab9 */ /* 0x000fe20000000a00 */
[----:B------:R-:W-:-:S02]  /*15460*/  LOP3.LUT R0, R13, 0x380, RZ, 0xc0, !PT ;  /* 0x000003800d007812 */ /* 0x000fc400078ec0ff */
[----:B------:R-:W-:Y:S02]  /*15470*/  LOP3.LUT R12, R33, 0x380, RZ, 0xc0, !PT ;  /* 0x00000380210c7812 */ /* 0x000fe400078ec0ff */
[----:B------:R-:W-:Y:S02]  /*15480*/  ISETP.NE.U32.AND P0, PT, RZ, UR6, PT ;  /* 0x00000006ff007c0c */ /* 0x000fe4000bf05070 */
[----:B------:R-:W-:Y:S02]  /*15490*/  SHF.R.U64 R9, R9, 0x3, RZ ;  /* 0x0000000309097819 */ /* 0x000fe400000012ff */
[----:B------:R-:W-:Y:S02]  /*154a0*/  SHF.R.U64 R4, R4, 0x3, RZ ;  /* 0x0000000304047819 */ /* 0x000fe400000012ff */
[----:B------:R-:W-:Y:S02]  /*154b0*/  SHF.R.U64 R0, R0, 0x3, RZ ;  /* 0x0000000300007819 */ /* 0x000fe400000012ff */
[----:B------:R-:W-:-:S02]  /*154c0*/  SHF.R.U64 R12, R12, 0x3, RZ ;  /* 0x000000030c0c7819 */ /* 0x000fc400000012ff */
[----:B------:R-:W-:Y:S02]  /*154d0*/  ISETP.NE.AND.EX P0, PT, RZ, UR7, PT, P0 ;  /* 0x00000007ff007c0c */ /* 0x000fe4000bf05300 */
[----:B------:R-:W-:Y:S01]  /*154e0*/  LOP3.LUT R10, R9, R10, RZ, 0x3c, !PT ;  /* 0x0000000a090a7212 */ /* 0x000fe200078e3cff */
[--C-:B------:R-:W-:Y:S01]  /*154f0*/  IMAD.X R7, RZ, RZ, R11.reuse, P1 ;  /* 0x000000ffff077224 */ /* 0x100fe200008e060b */
[----:B------:R-:W-:Y:S01]  /*15500*/  LOP3.LUT R6, R4, R15, RZ, 0x3c, !PT ;  /* 0x0000000f04067212 */ /* 0x000fe200078e3cff */
[----:B------:R-:W-:Y:S01]  /*15510*/  IMAD.X R9, RZ, RZ, R11, P2 ;  /* 0x000000ffff097224 */ /* 0x000fe200010e060b */
[----:B------:R-:W-:Y:S02]  /*15520*/  LOP3.LUT R8, R0, R13, RZ, 0x3c, !PT ;  /* 0x0000000d00087212 */ /* 0x000fe400078e3cff */
[----:B------:R-:W-:Y:S02]  /*15530*/  LOP3.LUT R4, R12, R33, RZ, 0x3c, !PT ;  /* 0x000000210c047212 */ /* 0x000fe400078e3cff */
[----:B------:R-:W-:Y:S01]  /*15540*/  MOV R10, R10 ;  /* 0x0000000a000a7202 */ /* 0x000fe20000000f00 */
[----:B------:R-:W4:Y:S01]  /*15550*/  LDC.64 R32, c[0x0][0xc00] ;  /* 0x00030000ff207b82 */ /* 0x000f220000000a00 */
[----:B------:R-:W-:-:S02]  /*15560*/  F2FP.F16.F32.PACK_AB R12, R21, R20 ;  /* 0x00000014150c723e */ /* 0x000fc400000000ff */
[----:B------:R-:W-:Y:S02]  /*15570*/  F2FP.F16.F32.PACK_AB R13, R91, R90 ;  /* 0x0000005a5b0d723e */ /* 0x000fe400000000ff */
[----:B------:R-:W-:Y:S02]  /*15580*/  F2FP.F16.F32.PACK_AB R15, R95, R94 ;  /* 0x0000005e5f0f723e */ /* 0x000fe400000000ff */
[----:B------:R-:W-:Y:S01]  /*15590*/  MOV R36, R6 ;  /* 0x0000000600247202 */ /* 0x000fe20000000f00 */
[----:B------:R-:W0:Y:S01]  /*155a0*/  @P0 LDC.64 R34, c[0x0][0xc08] ;  /* 0x00030200ff220b82 */ /* 0x000e220000000a00 */
[----:B------:R-:W-:Y:S01]  /*155b0*/  MOV R0, R4 ;  /* 0x0000000400007202 */ /* 0x000fe20000000f00 */
[----:B------:R1:W-:Y:S01]  /*155c0*/  STSM.16.M88.4 [R10], R12 ;  /* 0x0000000c0a007844 */ /* 0x0003e20000000200 */
        /* <DEDUP_REMOVED lines=8> */
[----:B-1----:R-:W-:Y:S02]  /*15650*/  F2FP.F16.F32.PACK_AB R10, R109, R108 ;  /* 0x0000006c6d0a723e */ /* 0x002fe400000000ff */
        /* <DEDUP_REMOVED lines=8> */
[----:B------:R-:W-:-:S04]  /*156e0*/  ISETP.NE.U32.AND P3, PT, RZ, UR4, PT ;  /* 0x00000004ff007c0c */ /* 0x000fc8000bf65070 */
[----:B------:R-:W-:Y:S01]  /*156f0*/  ISETP.NE.AND.EX P3, PT, RZ, UR5, PT, P3 ;  /* 0x00000005ff007c0c */ /* 0x000fe2000bf65330 */
[----:B------:R-:W-:Y:S01]  /*15700*/  ULDC UR6, c[0x0][0xa88] ;  /* 0x0002a20000067ab9 */ /* 0x000fe20000000800 */
[----:B----4-:R-:W-:-:S04]  /*15710*/  IMAD.WIDE R32, R39, 0x4, R32 ;  /* 0x0000000427207825 */ /* 0x010fc800078e0220 */
[----:B------:R-:W-:Y:S01]  /*15720*/  IMAD.U32 R43, RZ, RZ, UR6 ;  /* 0x00000006ff2b7e24 */ /* 0x000fe2000f8e00ff */
[----:B------:R-:W-:Y:S01]  /*15730*/  ISETP.GT.AND P1, PT, R38, 0x1, PT ;  /* 0x000000012600780c */ /* 0x000fe20003f24270 */
[----:B0-----:R-:W-:Y:S01]  /*15740*/  @P0 IMAD.WIDE R4, R39, 0x4, R34 ;  /* 0x0000000427040825 */ /* 0x001fe200078e0222 */
[----:B-1----:R-:W0:Y:S04]  /*15750*/  LDC R0, c[0x0][0xbe8] ;  /* 0x0002fa00ff007b82 */ /* 0x002e280000000800 */
[----:B------:R1:W5:Y:S04]  /*15760*/  @P3 LDG.E R28, desc[UR40][R32.64] ;  /* 0x00000028201c3981 */ /* 0x000368000c1e1900 */
[----:B------:R1:W5:Y:S01]  /*15770*/  @P0 LDG.E R43, desc[UR40][R4.64] ;  /* 0x00000028042b0981 */ /* 0x000362000c1e1900 */
[----:B------:R-:W-:-:S05]  /*15780*/  IMAD.MOV.U32 R34, RZ, RZ, 0x9b8 ;  /* 0x000009b8ff227424 */ /* 0x000fca00078e00ff */
[----:B------:R-:W-:-:S04]  /*15790*/  SEL R34, R34, 0x978, P1 ;  /* 0x0000097822227807 */ /* 0x000fc80000800000 */
[----:B------:R1:W2:Y:S08]  /*157a0*/  LDC.64 R12, c[0x0][R34+0x220] ;  /* 0x00008800220c7b82 */ /* 0x0002b00000000a00 */
[----:B------:R1:W3:Y:S08]  /*157b0*/  LDC.64 R14, c[0x0][R34+0x218] ;  /* 0x00008600220e7b82 */ /* 0x0002f00000000a00 */
[----:B------:R1:W4:Y:S01]  /*157c0*/  LDC.64 R10, c[0x0][R34+0x228] ;  /* 0x00008a00220a7b82 */ /* 0x0003220000000a00 */
[----:B0-----:R-:W-:Y:S01]  /*157d0*/  ISETP.NE.AND P2, PT, R0, 0x1, PT ;  /* 0x000000010000780c */ /* 0x001fe20003f45270 */
[----:B-1----:R-:W-:-:S12]  /*157e0*/  @P0 BRA `(.L_x_13664) ;  /* 0x0000000000100947 */ /* 0x002fd80003800000 */
[----:B------:R-:W-:Y:S05]  /*157f0*/  @!P3 BRA `(.L_x_13664) ;  /* 0x00000000000cb947 */ /* 0x000fea0003800000 */
[----:B------:R-:W2:Y:S04]  /*15800*/  LDG.E R4, desc[UR40][R32.64] ;  /* 0x0000002820047981 */ /* 0x000ea8000c1e1900 */
[----:B-----5:R-:W2:Y:S02]  /*15810*/  LDG.E R43, desc[UR40][R32.64+0x4] ;  /* 0x00000428202b7981 */ /* 0x020ea4000c1e1900 */
[----:B--2---:R-:W-:-:S07]  /*15820*/  IMAD.IADD R43, R43, 0x1, -R4 ;  /* 0x000000012b2b7824 */ /* 0x004fce00078e0a04 */
.L_x_13664:
[----:B------:R-:W3:Y:S04]  /*15830*/  LDL R48, [R1+0x48] ;  /* 0x0000480001307983 */ /* 0x000ee80000100800 */
[----:B------:R-:W4:Y:S04]  /*15840*/  LDL R33, [R1+0x30] ;  /* 0x0000300001217983 */ /* 0x000f280000100800 */
[----:B------:R-:W4:Y:S04]  /*15850*/  LDL R50, [R1+0x20] ;  /* 0x0000200001327983 */ /* 0x000f280000100800 */
[----:B------:R-:W4:Y:S01]  /*15860*/  LDL R47, [R1+0x5c] ;  /* 0x00005c00012f7983 */ /* 0x000f220000100800 */
[----:B------:R0:W1:Y:S03]  /*15870*/  LDC.64 R4, c[0x0][R34+0x210] ;  /* 0x0000840022047b82 */ /* 0x0000660000000a00 */
[----:B------:R-:W4:Y:S01]  /*15880*/  LDL R38, [R1+0x64] ;  /* 0x0000640001267983 */ /* 0x000f220000100800 */
[----:B------:R-:W-:-:S04]  /*15890*/  ISETP.NE.U32.AND P0, PT, RZ, UR4, PT ;  /* 0x00000004ff007c0c */ /* 0x000fc8000bf05070 */
[----:B------:R-:W1:Y:S01]  /*158a0*/  @P2 LDC R32, c[0x0][0xbec] ;  /* 0x0002fb00ff202b82 */ /* 0x000e620000000800 */
[----:B------:R-:W-:Y:S02]  /*158b0*/  ISETP.NE.AND.EX P0, PT, RZ, UR5, PT, P0 ;  /* 0x00000005ff007c0c */ /* 0x000fe4000bf05300 */
[----:B------:R-:W-:Y:S02]  /*158c0*/  SHF.R.S32.HI R9, RZ, 0x1f, R39 ;  /* 0x0000001fff097819 */ /* 0x000fe40000011427 */
[----:B------:R-:W-:-:S03]  /*158d0*/  SEL R8, R39, RZ, !P0 ;  /* 0x000000ff27087207 */ /* 0x000fc60004000000 */
[----:B------:R-:W1:Y:S01]  /*158e0*/  @P2 LDC R37, c[0x0][0xbf0] ;  /* 0x0002fc00ff252b82 */ /* 0x000e620000000800 */
[----:B------:R-:W-:Y:S01]  /*158f0*/  SEL R9, R9, RZ, !P0 ;  /* 0x000000ff09097207 */ /* 0x000fe20004000000 */
[----:B--2---:R-:W-:-:S06]  /*15900*/  IMAD R13, R13, R8, RZ ;  /* 0x000000080d0d7224 */ /* 0x004fcc00078e02ff */
[----:B------:R-:W2:Y:S01]  /*15910*/  LDC.64 R6, c[0x0][0xba8] ;  /* 0x0002ea00ff067b82 */ /* 0x000ea20000000a00 */
[----:B0-----:R-:W0:Y:S01]  /*15920*/  S2R R34, SR_TID.X ;  /* 0x0000000000227919 */ /* 0x001e220000002100 */
[C---:B------:R-:W-:Y:S02]  /*15930*/  IMAD R35, R12.reuse, R9, R13 ;  /* 0x000000090c237224 */ /* 0x040fe400078e020d */
[----:B------:R-:W-:-:S04]  /*15940*/  IMAD.WIDE.U32 R12, R12, R8, RZ ;  /* 0x000000080c0c7225 */ /* 0x000fc800078e00ff */
[----:B------:R-:W-:Y:S01]  /*15950*/  IMAD.IADD R35, R13, 0x1, R35 ;  /* 0x000000010d237824 */ /* 0x000fe200078e0223 */
[----:B--2---:R-:W2:Y:S08]  /*15960*/  @!P1 LDC R6, c[0x0][0xb50] ;  /* 0x0002d400ff069b82 */ /* 0x004eb00000000800 */
[----:B------:R-:W2:Y:S01]  /*15970*/  @!P1 LDC R7, c[0x0][0xb54] ;  /* 0x0002d500ff079b82 */ /* 0x000ea20000000800 */
[----:B0-----:R-:W-:-:S05]  /*15980*/  VIADD R44, R34, 0xffffff80 ;  /* 0xffffff80222c7836 */ /* 0x001fca0000000000 */
[----:B------:R-:W-:-:S04]  /*15990*/  SHF.R.S32.HI R34, RZ, 0x1f, R44 ;  /* 0x0000001fff227819 */ /* 0x000fc8000001142c */
[----:B------:R-:W-:-:S04]  /*159a0*/  LEA.HI R34, R34, R44, RZ, 0x7 ;  /* 0x0000002c22227211 */ /* 0x000fc800078f38ff */
[----:B------:R-:W-:Y:S01]  /*159b0*/  LOP3.LUT R34, R34, 0xffffff80, RZ, 0xc0, !PT ;  /* 0xffffff8022227812 */ /* 0x000fe200078ec0ff */
[----:B-----5:R-:W-:-:S04]  /*159c0*/  IMAD R43, R43, R0, RZ ;  /* 0x000000002b2b7224 */ /* 0x020fc800078e02ff */
[----:B------:R-:W-:Y:S02]  /*159d0*/  IMAD.IADD R34, R44, 0x1, -R34 ;  /* 0x000000012c227824 */ /* 0x000fe400078e0a22 */
[-C--:B---3--:R-:W-:Y:S02]  /*159e0*/  IMAD R9, R15, R48.reuse, RZ ;  /* 0x000000300f097224 */ /* 0x088fe400078e02ff */
[----:B------:R-:W-:-:S04]  /*159f0*/  IMAD.WIDE.U32 R14, R14, R48, RZ ;  /* 0x000000300e0e7225 */ /* 0x000fc800078e00ff */
[----:B----4-:R-:W-:Y:S01]  /*15a00*/  IMAD.IADD R39, R33, 0x1, R50 ;  /* 0x0000000121277824 */ /* 0x010fe200078e0232 */
[----:B------:R-:W-:-:S03]  /*15a10*/  IADD3 R14, P0, P3, R12, R14, R28 ;  /* 0x0000000e0c0e7210 */ /* 0x000fc60007b1e01c */
[----:B-1----:R-:W-:Y:S01]  /*15a20*/  @P2 IMAD.HI.U32 R12, R39, R32, RZ ;  /* 0x00000020270c2227 */ /* 0x002fe200078e00ff */
[----:B------:R-:W-:-:S03]  /*15a30*/  SEL R33, R47, RZ, P1 ;  /* 0x000000ff2f217207 */ /* 0x000fc60000800000 */
[----:B------:R-:W-:Y:S01]  /*15a40*/  IMAD.MOV.U32 R13, RZ, RZ, R39 ;  /* 0x000000ffff0d7224 */ /* 0x000fe200078e0027 */
[----:B------:R-:W-:Y:S01]  /*15a50*/  @P2 SHF.R.U32.HI R13, RZ, R37, R12 ;  /* 0x00000025ff0d2219 */ /* 0x000fe2000001160c */
[----:B------:R-:W-:Y:S01]  /*15a60*/  IMAD.IADD R36, R15, 0x1, R9 ;  /* 0x000000010f247824 */ /* 0x000fe200078e0209 */
[----:B------:R-:W-:Y:S01]  /*15a70*/  SHF.R.S32.HI R9, RZ, 0x1f, R28 ;  /* 0x0000001fff097819 */ /* 0x000fe2000001141c */
[-C--:B------:R-:W-:Y:S02]  /*15a80*/  IMAD R15, R11, R33.reuse, RZ ;  /* 0x000000210b0f7224 */ /* 0x080fe400078e02ff */
        /* <DEDUP_REMOVED lines=8> */
[----:B------:R-:W-:Y:S01]  /*15b10*/  IMAD R5, R5, R13, RZ ;  /* 0x0000000d05057224 */ /* 0x000fe200078e02ff */
[----:B------:R-:W-:-:S05]  /*15b20*/  SHF.R.S32.HI R15, RZ, 0x1f, R13 ;  /* 0x0000001fff0f7819 */ /* 0x000fca000001140d */
[C---:B------:R-:W-:Y:S02]  /*15b30*/  IMAD R15, R4.reuse, R15, R5 ;  /* 0x0000000f040f7224 */ /* 0x040fe400078e0205 */
[----:B------:R-:W-:-:S04]  /*15b40*/  IMAD.WIDE.U32 R4, R4, R13, R10 ;  /* 0x0000000d04047225 */ /* 0x000fc800078e000a */
[----:B------:R-:W-:Y:S01]  /*15b50*/  IMAD.IADD R5, R5, 0x1, R15 ;  /* 0x0000000105057824 */ /* 0x000fe200078e020f */
[----:B--2---:R-:W-:-:S04]  /*15b60*/  LEA R14, P0, R4, R6, 0x2 ;  /* 0x00000006040e7211 */ /* 0x004fc800078010ff */
[----:B------:R-:W-:Y:S01]  /*15b70*/  LEA.HI.X R5, R4, R7, R5, 0x2, P0 ;  /* 0x0000000704057211 */ /* 0x000fe200000f1405 */
[----:B------:R-:W-:Y:S01]  /*15b80*/  SHFL.IDX PT, R10, R14, RZ, 0x1c1f ;  /* 0x001c1fff0e0a7589 */ /* 0x000fe200000e0000 */
[----:B------:R-:W-:-:S03]  /*15b90*/  IMAD.IADD R6, R38, 0x1, R50 ;  /* 0x0000000126067824 */ /* 0x000fc600078e0232 */
        /* <DEDUP_REMOVED lines=10> */
[----:B------:R-:W-:Y:S01]  /*15c40*/  SHF.R.S32.HI R49, RZ, 0x1f, R40 ;  /* 0x0000001fff317819 */ /* 0x000fe20000011428 */
[----:B0-----:R-:W0:Y:S01]  /*15c50*/  @P2 LDC R13, c[0x0][0xbec] ;  /* 0x0002fb00ff0d2b82 */ /* 0x001e220000000800 */
[----:B------:R-:W-:Y:S02]  /*15c60*/  ULDC.64 UR4, c[0x0][0xaa0] ;  /* 0x0002a80000047ab9 */ /* 0x000fe40000000a00 */
[----:B------:R-:W-:-:S04]  /*15c70*/  LEA.HI R49, R49, R40, RZ, 0x3 ;  /* 0x0000002831317211 */ /* 0x000fc800078f18ff */
[----:B------:R-:W-:Y:S01]  /*15c80*/  SHF.R.S32.HI R49, RZ, 0x3, R49 ;  /* 0x00000003ff317819 */ /* 0x000fe20000011431 */
[----:B------:R-:W1:Y:S04]  /*15c90*/  @P2 LDC R15, c[0x0][0xbf0] ;  /* 0x0002fc00ff0f2b82 */ /* 0x000e680000000800 */
[----:B------:R-:W-:-:S04]  /*15ca0*/  IMAD R5, R49, 0x40, R41 ;  /* 0x0000004031057824 */ /* 0x000fc800078e0229 */
[----:B------:R-:W-:-:S03]  /*15cb0*/  IMAD.WIDE R2, R5, 0x2, R2 ;  /* 0x0000000205027825 */ /* 0x000fc600078e0202 */
[C---:B------:R-:W-:Y:S02]  /*15cc0*/  IADD3 R25, P0, R2.reuse, 0x1800, RZ ;  /* 0x0000180002197810 */ /* 0x040fe40007f1e0ff */
[C---:B------:R-:W-:Y:S02]  /*15cd0*/  IADD3 R33, P1, R2.reuse, 0x3000, RZ ;  /* 0x0000300002217810 */ /* 0x040fe40007f3e0ff */
[C---:B------:R-:W-:Y:S02]  /*15ce0*/  IADD3 R37, P3, R2.reuse, 0x4800, RZ ;  /* 0x0000480002257810 */ /* 0x040fe40007f7e0ff */
[----:B------:R-:W-:Y:S01]  /*15cf0*/  LOP3.LUT R5, R2, 0x380, RZ, 0xc0, !PT ;  /* 0x0000038002057812 */ /* 0x000fe200078ec0ff */
[----:B------:R-:W-:Y:S01]  /*15d00*/  IMAD R9, R9, UR4, RZ ;  /* 0x0000000409097c24 */ /* 0x000fe2000f8e02ff */
[----:B------:R-:W-:Y:S02]  /*15d10*/  LOP3.LUT R24, R25, 0x380, RZ, 0xc0, !PT ;  /* 0x0000038019187812 */ /* 0x000fe400078ec0ff */
[----:B------:R-:W-:-:S02]  /*15d20*/  LOP3.LUT R32, R33, 0x380, RZ, 0xc0, !PT ;  /* 0x0000038021207812 */ /* 0x000fc400078ec0ff */
[----:B------:R-:W-:Y:S02]  /*15d30*/  LOP3.LUT R36, R37, 0x380, RZ, 0xc0, !PT ;  /* 0x0000038025247812 */ /* 0x000fe400078ec0ff */
[----:B------:R-:W-:Y:S01]  /*15d40*/  SHF.R.U64 R5, R5, 0x3, RZ ;  /* 0x0000000305057819 */ /* 0x000fe200000012ff */
[----:B------:R-:W-:Y:S01]  /*15d50*/  IMAD R9, R28, UR5, R9 ;  /* 0x000000051c097c24 */ /* 0x000fe2000f8e0209 */
[----:B------:R-:W-:Y:S01]  /*15d60*/  SHF.R.U64 R24, R24, 0x3, RZ ;  /* 0x0000000318187819 */ /* 0x000fe200000012ff */
[----:B------:R-:W-:Y:S01]  /*15d70*/  IMAD.WIDE.U32 R10, R28, UR4, RZ ;  /* 0x000000041c0a7c25 */ /* 0x000fe2000f8e00ff */
[----:B------:R-:W-:Y:S01]  /*15d80*/  SHF.R.U64 R32, R32, 0x3, RZ ;  /* 0x0000000320207819 */ /* 0x000fe200000012ff */
[----:B------:R-:W-:Y:S01]  /*15d90*/  ULDC.64 UR4, c[0x0][0xae8] ;  /* 0x0002ba0000047ab9 */ /* 0x000fe20000000a00 */
[----:B------:R-:W-:Y:S02]  /*15da0*/  SHF.R.U64 R36, R36, 0x3, RZ ;  /* 0x0000000324247819 */ /* 0x000fe400000012ff */
[----:B------:R-:W-:Y:S01]  /*15db0*/  LOP3.LUT R2, R5, R2, RZ, 0x3c, !PT ;  /* 0x0000000205027212 */ /* 0x000fe200078e3cff */
[----:B------:R-:W-:Y:S01]  /*15dc0*/  IMAD.IADD R11, R11, 0x1, R9 ;  /* 0x000000010b0b7824 */ /* 0x000fe200078e0209 */
[----:B------:R-:W-:Y:S01]  /*15dd0*/  LOP3.LUT R24, R24, R25, RZ, 0x3c, !PT ;  /* 0x0000001918187212 */ /* 0x000fe200078e3cff */
[--C-:B------:R-:W-:Y:S01]  /*15de0*/  IMAD.X R25, RZ, RZ, R3.reuse, P0 ;  /* 0x000000ffff197224 */ /* 0x100fe200000e0603 */
[----:B------:R-:W-:Y:S01]  /*15df0*/  LOP3.LUT R32, R32, R33, RZ, 0x3c, !PT ;  /* 0x0000002120207212 */ /* 0x000fe200078e3cff */
[--C-:B------:R-:W-:Y:S01]  /*15e00*/  IMAD.X R33, RZ, RZ, R3.reuse, P1 ;  /* 0x000000ffff217224 */ /* 0x100fe200008e0603 */
[----:B------:R-:W-:Y:S01]  /*15e10*/  LOP3.LUT R36, R36, R37, RZ, 0x3c, !PT ;  /* 0x0000002524247212 */ /* 0x000fe200078e3cff */
[----:B------:R-:W-:Y:S01]  /*15e20*/  IMAD.X R37, RZ, RZ, R3, P3 ;  /* 0x000000ffff257224 */ /* 0x000fe200018e0603 */
[----:B------:R2:W5:Y:S01]  /*15e30*/  LD.E.128 R4, desc[UR40][R2.64] ;  /* 0x0000002802047980 */ /* 0x000562000c101d00 */
[----:B------:R-:W-:-:S03]  /*15e40*/  IMAD R9, R46, 0x30, R49 ;  /* 0x000000302e097824 */ /* 0x000fc600078e0231 */
[----:B------:R-:W5:Y:S01]  /*15e50*/  LD.E.128 R24, desc[UR40][R24.64] ;  /* 0x0000002818187980 */ /* 0x000f62000c101d00 */
[----:B------:R-:W-:-:S03]  /*15e60*/  IMAD.IADD R12, R50, 0x1, R9 ;  /* 0x00000001320c7824 */ /* 0x000fc600078e0209 */
[----:B------:R-:W5:Y:S01]  /*15e70*/  LD.E.128 R32, desc[UR40][R32.64] ;  /* 0x0000002820207980 */ /* 0x000f62000c101d00 */
[C---:B--2---:R-:W-:Y:S01]  /*15e80*/  IMAD.WIDE.U32 R2, R48.reuse, UR4, R10 ;  /* 0x0000000430027c25 */ /* 0x044fe2000f8e000a */
[----:B------:R-:W-:Y:S02]  /*15e90*/  SHF.R.S32.HI R10, RZ, 0x1f, R8 ;  /* 0x0000001fff0a7819 */ /* 0x000fe40000011408 */
[----:B------:R-:W5:Y:S01]  /*15ea0*/  LD.E.128 R36, desc[UR40][R36.64] ;  /* 0x0000002824247980 */ /* 0x000f62000c101d00 */
[----:B------:R-:W-:Y:S01]  /*15eb0*/  IMAD R3, R48, UR5, R3 ;  /* 0x0000000530037c24 */ /* 0x000fe2000f8e0203 */
[----:B------:R-:W-:Y:S01]  /*15ec0*/  ULDC.64 UR4, c[0x0][0xaf0] ;  /* 0x0002bc0000047ab9 */ /* 0x000fe20000000a00 */
[----:B------:R-:W-:Y:S01]  /*15ed0*/  @!PT LDS RZ, [RZ] ;  /* 0x00000000fffff984 */ /* 0x000fe20000000800 */
[----:B------:R-:W-:Y:S01]  /*15ee0*/  @!PT LDS RZ, [RZ] ;  /* 0x00000000fffff984 */ /* 0x000fe20000000800 */
[----:B------:R-:W-:Y:S01]  /*15ef0*/  @!PT LDS RZ, [RZ] ;  /* 0x00000000fffff984 */ /* 0x000fe20000000800 */
[----:B------:R-:W-:Y:S01]  /*15f00*/  @!PT LDS RZ, [RZ] ;  /* 0x00000000fffff984 */ /* 0x000fe20000000800 */
[----:B------:R2:W-:Y:S06]  /*15f10*/  MEMBAR.ALL.CTA ;  /* 0x0000000000007992 */ /* 0x0005ec0000008000 */
[----:B--2---:R-:W2:Y:S01]  /*15f20*/  FENCE.VIEW.ASYNC.S ;  /* 0x00000000000073c6 */ /* 0x004ea20000000000 */
[----:B------:R-:W-:-:S02]  /*15f30*/  IMAD R9, R10, UR4, RZ ;  /* 0x000000040a097c24 */ /* 0x000fc4000f8e02ff */
[----:B0-----:R-:W-:-:S04]  /*15f40*/  @P2 IMAD.HI.U32 R10, R12, R13, RZ ;  /* 0x0000000d0c0a2227 */ /* 0x001fc800078e00ff */
[----:B------:R-:W-:Y:S01]  /*15f50*/  IMAD.MOV.U32 R11, RZ, RZ, R12 ;  /* 0x000000ffff0b7224 */ /* 0x000fe200078e000c */
[----:B-1----:R-:W-:Y:S01]  /*15f60*/  @P2 SHF.R.U32.HI R11, RZ, R15, R10 ;  /* 0x0000000fff0b2219 */ /* 0x002fe2000001160a */
[C---:B------:R-:W-:Y:S02]  /*15f70*/  IMAD R13, R8.reuse, UR5, R9 ;  /* 0x00000005080d7c24 */ /* 0x040fe4000f8e0209 */
[----:B------:R-:W-:Y:S01]  /*15f80*/  IMAD.WIDE.U32 R8, R8, UR4, R2 ;  /* 0x0000000408087c25 */ /* 0x000fe2000f8e0002 */
[----:B------:R-:W-:Y:S01]  /*15f90*/  SHF.R.S32.HI R3, RZ, 0x1f, R11 ;  /* 0x0000001fff037819 */ /* 0x000fe2000001140b */
[----:B------:R-:W-:Y:S02]  /*15fa0*/  ULDC.64 UR4, c[0x0][0xae0] ;  /* 0x0002b80000047ab9 */ /* 0x000fe40000000a00 */
[----:B------:R-:W-:Y:S02]  /*15fb0*/  IMAD.IADD R9, R9, 0x1, R13 ;  /* 0x0000000109097824 */ /* 0x000fe400078e020d */
[----:B------:R-:W-:-:S02]  /*15fc0*/  IMAD.MOV R13, RZ, RZ, -R11 ;  /* 0x000000ffff0d7224 */ /* 0x000fc400078e0a0b */
[----:B------:R-:W-:Y:S02]  /*15fd0*/  VIADD R2, R16, 0x16820 ;  /* 0x0001682010027836 */ /* 0x000fe40000000000 */
[----:B------:R-:W-:Y:S02]  /*15fe0*/  IMAD R13, R0, R13, R12 ;  /* 0x0000000d000d7224 */ /* 0x000fe400078e020c */
[----:B------:R-:W-:Y:S01]  /*15ff0*/  IMAD R10, R3, UR4, RZ ;  /* 0x00000004030a7c24 */ /* 0x000fe2000f8e02ff */
[----:B------:R-:W-:Y:S01]  /*16000*/  PRMT R0, RZ, 0x654, R2 ;  /* 0x00000654ff007816 */ /* 0x000fe20000000002 */
[----:B------:R-:W-:-:S03]  /*16010*/  IMAD.WIDE.U32 R2, R11, UR4, R8 ;  /* 0x000000040b027c25 */ /* 0x000fc6000f8e0008 */
[----:B--2---:R0:W-:Y:S01]  /*16020*/  SYNCS.ARRIVE.TRANS64.RED.A1T0 RZ, [R0+URZ], RZ ;  /* 0x000000ff00ff79a7 */ /* 0x0041e2000810043f */
        /* <DEDUP_REMOVED lines=13> */
[----:B------:R-:W0:Y:S01]  /*16100*/  SHFL.IDX PT, R2, R10, RZ, 0x181f ;  /* 0x00181fff0a027589 */ /* 0x000e2200000e0000 */
[----:B------:R-:W-:Y:S01]  /*16110*/  ULDC UR4, c[0x0][0xac8] ;  /* 0x0002b20000047ab9 */ /* 0x000fe20000000800 */
[----:B------:R-:W-:Y:S01]  /*16120*/  IMAD.IADD R40, R49, 0x1, R50 ;  /* 0x0000000131287824 */ /* 0x000fe200078e0232 */
[----:B------:R-:W-:Y:S01]  /*16130*/  ISETP.GE.AND P0, PT, R41, UR4, PT ;  /* 0x0000000429007c0c */ /* 0x000fe2000bf06270 */
[----:B------:R-:W1:Y:S02]  /*16140*/  SHFL.IDX PT, R8, R10, 0x1, 0x181f ;  /* 0x00381f000a087f89 */ /* 0x000e6400000e0000 */
[C---:B------:R-:W-:Y:S01]  /*16150*/  VIADD R12, R40.reuse, 0x30 ;  /* 0x00000030280c7836 */ /* 0x040fe20000000000 */
[CC--:B------:R-:W-:Y:S01]  /*16160*/  ISETP.GE.OR P2, PT, R40.reuse, R43.reuse, P0 ;  /* 0x0000002b2800720c */ /* 0x0c0fe20000746670 */
[----:B------:R-:W2:Y:S01]  /*16170*/  SHFL.IDX PT, R0, R28, RZ, 0x181f ;  /* 0x00181fff1c007589 */ /* 0x000ea200000e0000 */
[----:B------:R-:W-:Y:S02]  /*16180*/  VIADD R20, R40, 0x60 ;  /* 0x0000006028147836 */ /* 0x000fe40000000000 */
[-C--:B------:R-:W-:Y:S01]  /*16190*/  ISETP.GE.OR P3, PT, R12, R43.reuse, P0 ;  /* 0x0000002b0c00720c */ /* 0x080fe20000766670 */
[----:B------:R-:W3:Y:S02]  /*161a0*/  SHFL.IDX PT, R14, R10, 0x2, 0x181f ;  /* 0x00581f000a0e7f89 */ /* 0x000ee400000e0000 */
[----:B------:R-:W-:-:S02]  /*161b0*/  ISETP.GE.OR P4, PT, R20, R43, P0 ;  /* 0x0000002b1400720c */ /* 0x000fc40000786670 */
[----:B------:R-:W4:Y:S04]  /*161c0*/  SHFL.IDX PT, R3, R28, 0x1, 0x181f ;  /* 0x00381f001c037f89 */ /* 0x000f2800000e0000 */
[----:B------:R-:W4:Y:S01]  /*161d0*/  SHFL.IDX PT, R9, R28, 0x2, 0x181f ;  /* 0x00581f001c097f89 */ /* 0x000f2200000e0000 */
[----:B0-----:R-:W-:-:S03]  /*161e0*/  @!P2 LEA R2, P5, R41, R2, 0x1 ;  /* 0x000000022902a211 */ /* 0x001fc600078a08ff */
[C---:B-1----:R-:W-:Y:S02]  /*161f0*/  @!P3 LEA R8, P1, R41.reuse, R8, 0x1 ;  /* 0x000000082908b211 */ /* 0x042fe400078208ff */
[----:B------:R-:W-:Y:S01]  /*16200*/  @!P2 IMAD.MOV.U32 R20, RZ, RZ, R2 ;  /* 0x000000ffff14a224 */ /* 0x000fe200078e0002 */
[C---:B--2---:R-:W-:Y:S02]  /*16210*/  @!P2 LEA.HI.X R21, R41.reuse, R0, R42, 0x1, P5 ;  /* 0x000000002915a211 */ /* 0x044fe400028f0c2a */
[----:B------:R0:W1:Y:S01]  /*16220*/  SHFL.IDX PT, R0, R28, 0x3, 0x181f ;  /* 0x00781f001c007f89 */ /* 0x00006200000e0000 */
[----:B---3--:R-:W-:-:S03]  /*16230*/  @!P4 LEA R44, P5, R41, R14, 0x1 ;  /* 0x0000000e292cc211 */ /* 0x008fc600078a08ff */
[----:B-----5:R0:W-:Y:S01]  /*16240*/  @!P2 ST.E.128 desc[UR40][R20.64], R4 ;  /* 0x000000041400a985 */ /* 0x0201e2000c101d28 */
[C---:B----4-:R-:W-:Y:S01]  /*16250*/  @!P3 LEA.HI.X R3, R41.reuse, R3, R42, 0x1, P1 ;  /* 0x000000032903b211 */ /* 0x050fe200008f0c2a */
[----:B------:R-:W-:Y:S02]  /*16260*/  @!P4 IMAD.MOV.U32 R2, RZ, RZ, R44 ;  /* 0x000000ffff02c224 */ /* 0x000fe400078e002c */
[----:B------:R0:W2:Y:S01]  /*16270*/  SHFL.IDX PT, R14, R10, 0x3, 0x181f ;  /* 0x00781f000a0e7f89 */ /* 0x0000a200000e0000 */
[----:B------:R-:W-:Y:S01]  /*16280*/  @!P4 LEA.HI.X R45, R41, R9, R42, 0x1, P5 ;  /* 0x00000009292dc211 */ /* 0x000fe200028f0c2a */
[----:B------:R-:W-:-:S04]  /*16290*/  @!P3 IMAD.MOV.U32 R9, RZ, RZ, R3 ;  /* 0x000000ffff09b224 */ /* 0x000fc800078e0003 */
[----:B------:R-:W-:Y:S01]  /*162a0*/  @!P4 IMAD.MOV.U32 R3, RZ, RZ, R45 ;  /* 0x000000ffff03c224 */ /* 0x000fe200078e002d */
[----:B------:R0:W-:Y:S04]  /*162b0*/  @!P3 ST.E.128 desc[UR40][R8.64], R24 ;  /* 0x000000180800b985 */ /* 0x0001e8000c101d28 */
[----:B------:R0:W-:Y:S02]  /*162c0*/  @!P4 ST.E.128 desc[UR40][R2.64], R32 ;  /* 0x000000200200c985 */ /* 0x0001e4000c101d28 */
.L_x_13878:
[----:B------:R-:W-:-:S05]  /*162d0*/  VIADD R40, R40, 0x90 ;  /* 0x0000009028287836 */ /* 0x000fca0000000000 */
[----:B------:R-:W-:-:S13]  /*162e0*/  ISETP.GE.OR P0, PT, R40, R43, P0 ;  /* 0x0000002b2800720c */ /* 0x000fda0000706670 */
[----:B------:R-:W-:Y:S05]  /*162f0*/  @P0 BRA `(.L_x_13667) ;  /* 0x0000001000e00947 */ /* 0x000fea0003800000 */
[----:B--2---:R-:W-:-:S04]  /*16300*/  LEA R14, P0, R41, R14, 0x1 ;  /* 0x0000000e290e7211 */ /* 0x004fc800078008ff */
[----:B-1----:R-:W-:-:S05]  /*16310*/  LEA.HI.X R15, R41, R0, R42, 0x1, P0 ;  /* 0x00000000290f7211 */ /* 0x002fca00000f0c2a */
[----:B------:R4:W-:Y:S01]  /*16320*/  ST.E.128 desc[UR40][R14.64], R36 ;  /* 0x000000240e007985 */ /* 0x0009e2000c101d28 */
[----:B------:R-:W-:Y:S05]  /*16330*/  BRA `(.L_x_13667) ;  /* 0x0000001000d07947 */ /* 0x000fea0003800000 */
.L_x_13665:
        /* <DEDUP_REMOVED lines=8> */
[----:B------:R-:W-:Y:S01]  /*163c0*/  ULDC.64 UR4, c[0x0][0xb38] ;  /* 0x0002ce0000047ab9 */ /* 0x000fe20000000a00 */
[C---:B------:R-:W-:Y:S02]  /*163d0*/  VIADD R28, R156.reuse, 0x8 ;  /* 0x000000089c1c7836 */ /* 0x040fe40000000000 */
[----:B------:R-:W-:Y:S02]  /*163e0*/  IMAD.IADD R3, R3, 0x1, R9 ;  /* 0x0000000103037824 */ /* 0x000fe400078e0209 */
[----:B------:R-:W-:Y:S01]  /*163f0*/  VIADD R32, R156, 0x10 ;  /* 0x000000109c207836 */ /* 0x000fe20000000000 */
[----:B------:R-:W-:Y:S01]  /*16400*/  SHF.R.S32.HI R45, RZ, 0x1f, R28 ;  /* 0x0000001fff2d7819 */ /* 0x000fe2000001141c */
[----:B------:R-:W-:-:S03]  /*16410*/  IMAD.WIDE.U32 R2, R48, UR4, R2 ;  /* 0x0000000430027c25 */ /* 0x000fc6000f8e0002 */
[----:B------:R-:W-:Y:S01]  /*16420*/  SHF.R.S32.HI R33, RZ, 0x1f, R32 ;  /* 0x0000001fff217819 */ /* 0x000fe20000011420 */
[----:B------:R-:W-:Y:S01]  /*16430*/  IMAD R3, R48, UR5, R3 ;  /* 0x0000000530037c24 */ /* 0x000fe2000f8e0203 */
[----:B------:R-:W-:Y:S01]  /*16440*/  ULDC.64 UR4, c[0x0][0xb40] ;  /* 0x0002d00000047ab9 */ /* 0x000fe20000000a00 */
[----:B------:R-:W-:Y:S02]  /*16450*/  VIADD R34, R156, 0x18 ;  /* 0x000000189c227836 */ /* 0x000fe40000000000 */
[----:B------:R-:W-:Y:S02]  /*16460*/  IMAD R5, R5, UR4, RZ ;  /* 0x0000000405057c24 */ /* 0x000fe4000f8e02ff */
[----:B0-----:R-:W-:Y:S01]  /*16470*/  @P2 IMAD.HI.U32 R10, R39, R10, RZ ;  /* 0x0000000a270a2227 */ /* 0x001fe200078e00ff */
[----:B------:R-:W-:-:S03]  /*16480*/  SHF.R.S32.HI R35, RZ, 0x1f, R34 ;  /* 0x0000001fff237819 */ /* 0x000fc60000011422 */
[C---:B------:R-:W-:Y:S02]  /*16490*/  IMAD R7, R8.reuse, UR5, R5 ;  /* 0x0000000508077c24 */ /* 0x040fe4000f8e0205 */
        /* <DEDUP_REMOVED lines=13> */
[----:B------:R-:W-:Y:S01]  /*16570*/  SHF.R.S32.HI R0, RZ, 0x1f, R7 ;  /* 0x0000001fff007819 */ /* 0x000fe20000011407 */
[C---:B------:R-:W-:Y:S01]  /*16580*/  IMAD R9, R5.reuse, UR7, R10 ;  /* 0x0000000705097c24 */ /* 0x040fe2000f8e020a */
[----:B------:R-:W-:Y:S01]  /*16590*/  ULDC.64 UR4, c[0x0][0xb28] ;  /* 0x0002ca0000047ab9 */ /* 0x000fe20000000a00 */
[----:B------:R-:W-:-:S04]  /*165a0*/  IMAD.WIDE.U32 R2, R5, UR6, R2 ;  /* 0x0000000605027c25 */ /* 0x000fc8000f8e0002 */
[----:B------:R-:W-:Y:S02]  /*165b0*/  IMAD R0, R0, UR4, RZ ;  /* 0x0000000400007c24 */ /* 0x000fe4000f8e02ff */
[----:B------:R-:W-:Y:S02]  /*165c0*/  IMAD.IADD R3, R3, 0x1, R9 ;  /* 0x0000000103037824 */ /* 0x000fe400078e0209 */
[----:B------:R-:W-:Y:S02]  /*165d0*/  VIADD R8, R16, 0x16820 ;  /* 0x0001682010087836 */ /* 0x000fe40000000000 */
[C---:B------:R-:W-:Y:S02]  /*165e0*/  IMAD R5, R7.reuse, UR5, R0 ;  /* 0x0000000507057c24 */ /* 0x040fe4000f8e0200 */
[----:B------:R-:W-:Y:S01]  /*165f0*/  IMAD.WIDE.U32 R2, R7, UR4, R2 ;  /* 0x0000000407027c25 */ /* 0x000fe2000f8e0002 */
[----:B------:R-:W-:Y:S01]  /*16600*/  ULDC.64 UR4, c[0x0][0xb00] ;  /* 0x0002c00000047ab9 */ /* 0x000fe20000000a00 */
[----:B------:R-:W-:-:S02]  /*16610*/  PRMT R8, RZ, 0x654, R8 ;  /* 0x00000654ff087816 */ /* 0x000fc40000000008 */
[----:B------:R-:W-:Y:S01]  /*16620*/  IMAD.IADD R3, R3, 0x1, R5 ;  /* 0x0000000103037824 */ /* 0x000fe200078e0205 */
[----:B------:R-:W-:Y:S01]  /*16630*/  LEA R0, P0, R2, UR4, 0x2 ;  /* 0x0000000402007c11 */ /* 0x000fe2000f8010ff */
[C---:B------:R-:W-:Y:S01]  /*16640*/  VIADD R38, R156.reuse, 0x28 ;  /* 0x000000289c267836 */ /* 0x040fe20000000000 */
[----:B------:R-:W-:Y:S01]  /*16650*/  UMOV UR4, 0xffffffff ;  /* 0xffffffff00047882 */ /* 0x000fe20000000000 */
[C---:B------:R-:W-:Y:S01]  /*16660*/  VIADD R40, R156.reuse, 0x30 ;  /* 0x000000309c287836 */ /* 0x040fe20000000000 */
[----:B------:R0:W-:Y:S01]  /*16670*/  SYNCS.ARRIVE.TRANS64.RED.A1T0 RZ, [R8+URZ], RZ ;  /* 0x000000ff08ff79a7 */ /* 0x0001e2000810043f */
[----:B------:R-:W-:Y:S01]  /*16680*/  VIADD R42, R156, 0x38 ;  /* 0x000000389c2a7836 */ /* 0x000fe20000000000 */
[----:B------:R-:W-:Y:S02]  /*16690*/  LEA.HI.X R2, R2, UR5, R3, 0x2, P0 ;  /* 0x0000000502027c11 */ /* 0x000fe400080f1403 */
[----:B------:R-:W-:Y:S02]  /*166a0*/  SHF.R.S32.HI R5, RZ, 0x1f, R156 ;  /* 0x0000001fff057819 */ /* 0x000fe4000001149c */
[----:B------:R-:W-:-:S02]  /*166b0*/  SHF.R.S32.HI R39, RZ, 0x1f, R38 ;  /* 0x0000001fff277819 */ /* 0x000fc40000011426 */
[----:B------:R-:W-:Y:S02]  /*166c0*/  SHF.R.S32.HI R41, RZ, 0x1f, R40 ;  /* 0x0000001fff297819 */ /* 0x000fe40000011428 */
[----:B------:R-:W-:Y:S01]  /*166d0*/  SHF.R.S32.HI R44, RZ, 0x1f, R42 ;  /* 0x0000001fff2c7819 */ /* 0x000fe2000001142a */
[----:B0-----:R-:W-:Y:S06]  /*166e0*/  BRA.DIV UR4, `(.L_x_13668) ;  /* 0x0000009e04547947 */ /* 0x001fec000b800000 */
[----:B------:R0:W1:Y:S04]  /*166f0*/  SHFL.IDX PT, R3, R2, RZ, 0x1c1f ;  /* 0x001c1fff02037589 */ /* 0x00006800000e0000 */
[----:B------:R0:W2:Y:S02]  /*16700*/  SHFL.IDX PT, R14, R0, RZ, 0x1c1f ;  /* 0x001c1fff000e7589 */ /* 0x0000a400000e0000 */
.L_x_13881:
        /* <DEDUP_REMOVED lines=8> */
[-C--:B--2---:R-:W-:Y:S02]  /*16790*/  @!P1 LEA R6, P3, R156, R14.reuse, 0x2 ;  /* 0x0000000e9c069211 */ /* 0x084fe400078610ff */
[-C--:B------:R-:W-:Y:S02]  /*167a0*/  @!P2 LEA R8, P4, R28, R14.reuse, 0x2 ;  /* 0x0000000e1c08a211 */ /* 0x080fe400078810ff */
[-C--:B-1----:R-:W-:Y:S02]  /*167b0*/  @!P1 LEA.HI.X R7, R156, R3.reuse, R5, 0x2, P3 ;  /* 0x000000039c079211 */ /* 0x082fe400018f1405 */
[----:B------:R-:W-:Y:S02]  /*167c0*/  @!P2 LEA.HI.X R9, R28, R3, R45, 0x2, P4 ;  /* 0x000000031c09a211 */ /* 0x000fe400020f142d */
[----:B------:R-:W-:Y:S01]  /*167d0*/  @!P5 LEA R10, P3, R32, R14, 0x2 ;  /* 0x0000000e200ad211 */ /* 0x000fe200078610ff */
[----:B------:R1:W-:Y:S01]  /*167e0*/  @!P1 ST.E.64 desc[UR40][R6.64], R20 ;  /* 0x0000001406009985 */ /* 0x0003e2000c101b28 */
[----:B------:R-:W-:-:S02]  /*167f0*/  ISETP.GE.AND P1, PT, R36, UR4, PT ;  /* 0x0000000424007c0c */ /* 0x000fc4000bf26270 */
[-C--:B------:R-:W-:Y:S01]  /*16800*/  @!P5 LEA.HI.X R11, R32, R3.reuse, R33, 0x2, P3 ;  /* 0x00000003200bd211 */ /* 0x080fe200018f1421 */
[----:B------:R2:W-:Y:S01]  /*16810*/  @!P2 ST.E.64 desc[UR40][R8.64], R24 ;  /* 0x000000180800a985 */ /* 0x0005e2000c101b28 */
[----:B------:R-:W-:Y:S02]  /*16820*/  ISETP.GE.AND P2, PT, R38, UR4, PT ;  /* 0x0000000426007c0c */ /* 0x000fe4000bf46270 */
[----:B------:R-:W-:Y:S01]  /*16830*/  @!P0 LEA R12, P4, R34, R14, 0x2 ;  /* 0x0000000e220c8211 */ /* 0x000fe200078810ff */
[----:B------:R3:W-:Y:S01]  /*16840*/  @!P5 ST.E.64 desc[UR40][R10.64], R96 ;  /* 0x000000600a00d985 */ /* 0x0007e2000c101b28 */
[----:B------:R-:W-:Y:S02]  /*16850*/  ISETP.GE.AND P3, PT, R40, UR4, PT ;  /* 0x0000000428007c0c */ /* 0x000fe4000bf66270 */
[----:B------:R-:W-:Y:S02]  /*16860*/  ISETP.GE.AND P5, PT, R42, UR4, PT ;  /* 0x000000042a007c0c */ /* 0x000fe4000bfa6270 */
[----:B------:R-:W-:-:S02]  /*16870*/  @!P0 LEA.HI.X R13, R34, R3, R35, 0x2, P4 ;  /* 0x00000003220d8211 */ /* 0x000fc400020f1423 */
        /* <DEDUP_REMOVED lines=13> */
.L_x_13670:
[----:B------:R-:W-:Y:S05]  /*16950*/  BSYNC B1 ;  /* 0x0000000000017941 */ /* 0x000fea0003800000 */
.L_x_13669:
[----:B------:R-:W-:-:S03]  /*16960*/  UMOV UR4, 0xffffffff ;  /* 0xffffffff00047882 */ /* 0x000fc60000000000 */
[----:B------:R-:W-:Y:S05]  /*16970*/  BRA.DIV UR4, `(.L_x_13671) ;  /* 0x0000009a04e47947 */ /* 0x000fea000b800000 */
[----:B-1----:R1:W4:Y:S04]  /*16980*/  SHFL.IDX PT, R3, R2, 0x1, 0x1c1f ;  /* 0x003c1f0002037f89 */ /* 0x00232800000e0000 */
[----:B--23--:R1:W2:Y:S02]  /*16990*/  SHFL.IDX PT, R14, R0, 0x1, 0x1c1f ;  /* 0x003c1f00000e7f89 */ /* 0x00c2a400000e0000 */
.L_x_13885:
[----:B------:R-:W-:-:S13]  /*169a0*/  ISETP.GE.AND P0, PT, R4, R43, PT ;  /* 0x0000002b0400720c */ /* 0x000fda0003f06270 */
[----:B------:R-:W-:Y:S05]  /*169b0*/  @P0 BRA `(.L_x_13667) ;  /* 0x0000000c00300947 */ /* 0x000fea0003800000 */
[----:B------:R-:W-:Y:S02]  /*169c0*/  ULDC UR4, c[0x0][0xac8] ;  /* 0x0002b20000047ab9 */ /* 0x000fe40000000800 */
[----:B------:R-:W-:Y:S02]  /*169d0*/  ISETP.GE.AND P0, PT, R156, UR4, PT ;  /* 0x000000049c007c0c */ /* 0x000fe4000bf06270 */
[----:B------:R-:W-:Y:S02]  /*169e0*/  ISETP.GE.AND P5, PT, R28, UR4, PT ;  /* 0x000000041c007c0c */ /* 0x000fe4000bfa6270 */
[----:B------:R-:W-:Y:S02]  /*169f0*/  ISETP.GE.AND P3, PT, R32, UR4, PT ;  /* 0x0000000420007c0c */ /* 0x000fe4000bf66270 */
[----:B------:R-:W-:-:S07]  /*16a00*/  ISETP.GE.AND P2, PT, R34, UR4, PT ;  /* 0x0000000422007c0c */ /* 0x000fce000bf46270 */
[-C--:B--2---:R-:W-:Y:S02]  /*16a10*/  @!P0 LEA R4, P1, R156, R14.reuse, 0x2 ;  /* 0x0000000e9c048211 */ /* 0x084fe400078210ff */
[----:B------:R-:W-:Y:S02]  /*16a20*/  @!P5 LEA R6, P4, R28, R14, 0x2 ;  /* 0x0000000e1c06d211 */ /* 0x000fe400078810ff */
[-C--:B----4-:R-:W-:Y:S02]  /*16a30*/  @!P0 LEA.HI.X R5, R156, R3.reuse, R5, 0x2, P1 ;  /* 0x000000039c058211 */ /* 0x090fe400008f1405 */
[----:B------:R-:W-:Y:S02]  /*16a40*/  ISETP.GE.AND P1, PT, R36, UR4, PT ;  /* 0x0000000424007c0c */ /* 0x000fe4000bf26270 */
[----:B------:R-:W-:Y:S01]  /*16a50*/  @!P5 LEA.HI.X R7, R28, R3, R45, 0x2, P4 ;  /* 0x000000031c07d211 */ /* 0x000fe200020f142d */
[----:B------:R2:W-:Y:S01]  /*16a60*/  @!P0 ST.E.64 desc[UR40][R4.64], R90 ;  /* 0x0000005a04008985 */ /* 0x0005e2000c101b28 */
[----:B------:R-:W-:-:S02]  /*16a70*/  ISETP.GE.AND P0, PT, R38, UR4, PT ;  /* 0x0000000426007c0c */ /* 0x000fc4000bf06270 */
[-C--:B------:R-:W-:Y:S01]  /*16a80*/  @!P3 LEA R8, P4, R32, R14.reuse, 0x2 ;  /* 0x0000000e2008b211 */ /* 0x080fe200078810ff */
[----:B------:R3:W-:Y:S01]  /*16a90*/  @!P5 ST.E.64 desc[UR40][R6.64], R94 ;  /* 0x0000005e0600d985 */ /* 0x0007e2000c101b28 */
[-C--:B------:R-:W-:Y:S02]  /*16aa0*/  @!P2 LEA R10, P5, R34, R14.reuse, 0x2 ;  /* 0x0000000e220aa211 */ /* 0x080fe400078a10ff */
[-C--:B------:R-:W-:Y:S02]  /*16ab0*/  @!P3 LEA.HI.X R9, R32, R3.reuse, R33, 0x2, P4 ;  /* 0x000000032009b211 */ /* 0x080fe400020f1421 */
[----:B------:R-:W-:Y:S02]  /*16ac0*/  ISETP.GE.AND P4, PT, R40, UR4, PT ;  /* 0x0000000428007c0c */ /* 0x000fe4000bf86270 */
[----:B------:R-:W-:Y:S01]  /*16ad0*/  @!P2 LEA.HI.X R11, R34, R3, R35, 0x2, P5 ;  /* 0x00000003220ba211 */ /* 0x000fe200028f1423 */
[----:B------:R3:W-:Y:S01]  /*16ae0*/  @!P3 ST.E.64 desc[UR40][R8.64], R98 ;  /* 0x000000620800b985 */ /* 0x0007e2000c101b28 */
[----:B------:R-:W-:-:S03]  /*16af0*/  @!P1 LEA R12, P5, R36, R14, 0x2 ;  /* 0x0000000e240c9211 */ /* 0x000fc600078a10ff */
[----:B------:R3:W-:Y:S01]  /*16b00*/  @!P2 ST.E.64 desc[UR40][R10.64], R102 ;  /* 0x000000660a00a985 */ /* 0x0007e2000c101b28 */
[----:B------:R-:W-:Y:S02]  /*16b10*/  @!P1 LEA.HI.X R13, R36, R3, R37, 0x2, P5 ;  /* 0x00000003240d9211 */ /* 0x000fe400028f1425 */
[----:B------:R-:W-:-:S03]  /*16b20*/  @!P0 LEA R20, P5, R38, R14, 0x2 ;  /* 0x0000000e26148211 */ /* 0x000fc600078a10ff */
[----:B------:R3:W-:Y:S01]  /*16b30*/  @!P1 ST.E.64 desc[UR40][R12.64], R106 ;  /* 0x0000006a0c009985 */ /* 0x0007e2000c101b28 */
[----:B------:R-:W-:Y:S02]  /*16b40*/  @!P0 LEA.HI.X R21, R38, R3, R39, 0x2, P5 ;  /* 0x0000000326158211 */ /* 0x000fe400028f1427 */
[----:B--2---:R-:W-:-:S03]  /*16b50*/  @!P4 LEA R4, P5, R40, R14, 0x2 ;  /* 0x0000000e2804c211 */ /* 0x004fc600078a10ff */
[----:B------:R3:W-:Y:S01]  /*16b60*/  @!P0 ST.E.64 desc[UR40][R20.64], R110 ;  /* 0x0000006e14008985 */ /* 0x0007e2000c101b28 */
[----:B------:R-:W-:Y:S02]  /*16b70*/  @!P4 LEA.HI.X R5, R40, R3, R41, 0x2, P5 ;  /* 0x000000032805c211 */ /* 0x000fe400028f1429 */
[----:B------:R-:W-:-:S03]  /*16b80*/  ISETP.GE.AND P0, PT, R42, UR4, PT ;  /* 0x000000042a007c0c */ /* 0x000fc6000bf06270 */
[----:B------:R3:W-:Y:S10]  /*16b90*/  @!P4 ST.E.64 desc[UR40][R4.64], R114 ;  /* 0x000000720400c985 */ /* 0x0007f4000c101b28 */
[----:B------:R-:W-:Y:S05]  /*16ba0*/  @P0 BRA `(.L_x_13667) ;  /* 0x0000000800b40947 */ /* 0x000fea0003800000 */
[----:B------:R-:W-:-:S04]  /*16bb0*/  LEA R14, P0, R42, R14, 0x2 ;  /* 0x0000000e2a0e7211 */ /* 0x000fc800078010ff */
[----:B------:R-:W-:-:S05]  /*16bc0*/  LEA.HI.X R15, R42, R3, R44, 0x2, P0 ;  /* 0x000000032a0f7211 */ /* 0x000fca00000f142c */
[----:B------:R2:W-:Y:S01]  /*16bd0*/  ST.E.64 desc[UR40][R14.64], R118 ;  /* 0x000000760e007985 */ /* 0x0005e2000c101b28 */
[----:B------:R-:W-:Y:S05]  /*16be0*/  BRA `(.L_x_13667) ;  /* 0x0000000800a47947 */ /* 0x000fea0003800000 */
.L_x_13663:
[----:B------:R-:W2:Y:S01]  /*16bf0*/  LDL R0, [R1+0x50] ;  /* 0x0000500001007983 */ /* 0x000ea20000100800 */
[----:B------:R-:W-:Y:S01]  /*16c00*/  ULDC.64 UR4, c[0x0][0xc08] ;  /* 0x0003020000047ab9 */ /* 0x000fe20000000a00 */
[----:B-----5:R-:W2:Y:S01]  /*16c10*/  LDC.64 R2, c[0x0][0xc00] ;  /* 0x00030000ff027b82 */ /* 0x020ea20000000a00 */
[----:B------:R-:W-:Y:S01]  /*16c20*/  ISETP.NE.U32.AND P0, PT, RZ, UR4, PT ;  /* 0x00000004ff007c0c */ /* 0x000fe2000bf05070 */
[----:B------:R-:W3:Y:S01]  /*16c30*/  LDL R6, [R1+0x4c] ;  /* 0x00004c0001067983 */ /* 0x000ee20000100800 */
[----:B------:R-:W-:Y:S02]  /*16c40*/  IMAD.MOV.U32 R15, RZ, RZ, RZ ;  /* 0x000000ffff0f7224 */ /* 0x000fe400078e00ff */
[----:B------:R-:W-:Y:S01]  /*16c50*/  ISETP.NE.AND.EX P1, PT, RZ, UR5, PT, P0 ;  /* 0x00000005ff007c0c */ /* 0x000fe2000bf25300 */
[----:B------:R-:W-:Y:S02]  /*16c60*/  ULDC.64 UR4, c[0x0][0xc00] ;  /* 0x0003000000047ab9 */ /* 0x000fe40000000a00 */
[----:B------:R-:W-:-:S04]  /*16c70*/  ISETP.NE.U32.AND P0, PT, RZ, UR4, PT ;  /* 0x00000004ff007c0c */ /* 0x000fc8000bf05070 */
[----:B------:R-:W-:-:S06]  /*16c80*/  ISETP.NE.AND.EX P0, PT, RZ, UR5, PT, P0 ;  /* 0x00000005ff007c0c */ /* 0x000fcc000bf05300 */
[----:B------:R-:W0:Y:S01]  /*16c90*/  @P1 LDC.64 R4, c[0x0][0xc08] ;  /* 0x00030200ff041b82 */ /* 0x000e220000000a00 */
[----:B------:R-:W-:Y:S02]  /*16ca0*/  ULDC UR4, c[0x0][0xa88] ;  /* 0x0002a20000047ab9 */ /* 0x000fe40000000800 */
[----:B------:R-:W-:Y:S01]  /*16cb0*/  IMAD.U32 R20, RZ, RZ, UR4 ;  /* 0x00000004ff147e24 */ /* 0x000fe2000f8e00ff */
[----:B------:R-:W4:Y:S01]  /*16cc0*/  S2R R7, SR_TID.X ;  /* 0x0000000000077919 */ /* 0x000f220000002100 */
[----:B--2---:R-:W-:-:S04]  /*16cd0*/  IMAD.WIDE R2, R0, 0x4, R2 ;  /* 0x0000000400027825 */ /* 0x004fc800078e0202 */
[----:B0-----:R-:W-:Y:S01]  /*16ce0*/  @P1 IMAD.WIDE R4, R0, 0x4, R4 ;  /* 0x0000000400041825 */ /* 0x001fe200078e0204 */
[----:B------:R0:W5:Y:S01]  /*16cf0*/  @P0 LDG.E R15, desc[UR40][R2.64] ;  /* 0x00000028020f0981 */ /* 0x000162000c1e1900 */
[----:B---3--:R-:W-:Y:S02]  /*16d00*/  ISETP.NE.AND P2, PT, R6, RZ, PT ;  /* 0x000000ff0600720c */ /* 0x008fe40003f45270 */
[----:B----4-:R-:W-:Y:S01]  /*16d10*/  VIADD R32, R7, 0xffffff80 ;  /* 0xffffff8007207836 */ /* 0x010fe20000000000 */
[----:B------:R0:W5:Y:S01]  /*16d20*/  @P1 LDG.E R20, desc[UR40][R4.64] ;  /* 0x0000002804141981 */ /* 0x000162000c1e1900 */
[----:B------:R-:W-:-:S03]  /*16d30*/  SHF.R.S32.HI R26, RZ, 0x1f, R0 ;  /* 0x0000001fff1a7819 */ /* 0x000fc60000011400 */
[----:B------:R-:W-:-:S06]  /*16d40*/  ISETP.GT.AND P3, PT, R32, 0xbf, PT ;  /* 0x000000bf2000780c */ /* 0x000fcc0003f64270 */
[----:B------:R-:W2:Y:S02]  /*16d50*/  @!P2 LDC R6, c[0x0][0xad4] ;  /* 0x0002b500ff06ab82 */ /* 0x000ea40000000800 */
[----:B--2---:R0:W-:Y:S01]  /*16d60*/  @!P2 STL [R1+0x4c], R6 ;  /* 0x00004c060100a387 */ /* 0x0041e20000100800 */
[----:B------:R-:W-:Y:S01]  /*16d70*/  ISETP.GT.AND P2, PT, R6, 0x1, PT ;  /* 0x000000010600780c */ /* 0x000fe20003f44270 */
[----:B------:R-:W-:-:S12]  /*16d80*/  @P1 BRA `(.L_x_13672) ;  /* 0x0000000000101947 */ /* 0x000fd80003800000 */
[----:B------:R-:W-:Y:S05]  /*16d90*/  @!P0 BRA `(.L_x_13672) ;  /* 0x00000000000c8947 */ /* 0x000fea0003800000 */
[----:B0-----:R-:W2:Y:S04]  /*16da0*/  LDG.E R5, desc[UR40][R2.64] ;  /* 0x0000002802057981 */ /* 0x001ea8000c1e1900 */
[----:B-----5:R-:W2:Y:S02]  /*16db0*/  LDG.E R20, desc[UR40][R2.64+0x4] ;  /* 0x0000042802147981 */ /* 0x020ea4000c1e1900 */
[----:B--2---:R-:W-:-:S07]  /*16dc0*/  IMAD.IADD R20, R20, 0x1, -R5 ;  /* 0x0000000114147824 */ /* 0x004fce00078e0a05 */
.L_x_13672:
[----:B------:R-:W-:Y:S01]  /*16dd0*/  BSSY B1, `(.L_x_13673) ;  /* 0x0000038000017945 */ /* 0x000fe20003800000 */
[----:B------:R-:W-:Y:S02]  /*16de0*/  SEL R33, R0, RZ, !P0 ;  /* 0x000000ff00217207 */ /* 0x000fe40004000000 */
[----:B------:R-:W-:Y:S02]  /*16df0*/  SEL R26, R26, RZ, !P0 ;  /* 0x000000ff1a1a7207 */ /* 0x000fe40004000000 */
[----:B-----5:R-:W-:Y:S01]  /*16e00*/  SHF.R.S32.HI R24, RZ, 0x1f, R15 ;  /* 0x0000001fff187819 */ /* 0x020fe2000001140f */
        /* <DEDUP_REMOVED lines=11> */
[----:B-1----:R-:W3:Y:S01]  /*16ec0*/  LDL.LU R28, [R1+0x5c] ;  /* 0x00005c00011c7983 */ /* 0x002ee20000300800 */
        /* <DEDUP_REMOVED lines=35> */
[----:B0-----:R-:W-:-:S03]  /*17100*/  LEA R2, P0, R4, R2, 0x2 ;  /* 0x0000000204027211 */ /* 0x001fc600078010ff */
[----:B------:R-:W-:Y:S02]  /*17110*/  IMAD.IADD R0, R5, 0x1, R9 ;  /* 0x0000000105007824 */ /* 0x000fe400078e0209 */
[----:B------:R-:W-:-:S03]  /*17120*/  IMAD.MOV.U32 R5, RZ, RZ, -0x800000 ;  /* 0xff800000ff057424 */ /* 0x000fc600078e00ff */
[----:B-1----:R-:W-:-:S05]  /*17130*/  LEA.HI.X R3, R4, R3, R0, 0x2, P0 ;  /* 0x0000000304037211 */ /* 0x002fca00000f1400 */
[----:B------:R2:W-:Y:S02]  /*17140*/  STG.E desc[UR40][R2.64], R5 ;  /* 0x0000000502007986 */ /* 0x0005e4000c101928 */
.L_x_13674:
[----:B------:R-:W-:Y:S05]  /*17150*/  BSYNC B1 ;  /* 0x0000000000017941 */ /* 0x000fea0003800000 */
.L_x_13673:
[----:B------:R-:W-:Y:S05]  /*17160*/  @P2 BRA `(.L_x_13667) ;  /* 0x0000000400442947 */ /* 0x000fea0003800000 */
[----:B------:R-:W3:Y:S01]  /*17170*/  LDL.LU R8, [R1+0x48] ;  /* 0x0000480001087983 */ /* 0x000ee20000300800 */
[----:B------:R-:W4:Y:S01]  /*17180*/  LDC R21, c[0x0][0xbe8] ;  /* 0x0002fa00ff157b82 */ /* 0x000f220000000800 */
[----:B------:R-:W-:Y:S01]  /*17190*/  SHF.R.S32.HI R27, RZ, 0x1f, R32 ;  /* 0x0000001fff1b7819 */ /* 0x000fe20000011420 */
[----:B------:R-:W-:Y:S01]  /*171a0*/  ULDC.64 UR4, c[0x0][0xaa0] ;  /* 0x0002a80000047ab9 */ /* 0x000fe20000000a00 */
[----:B-1----:R-:W5:Y:S01]  /*171b0*/  LDL R28, [R1+0x20] ;  /* 0x00002000011c7983 */ /* 0x002f620000100800 */
[----:B------:R-:W-:Y:S01]  /*171c0*/  IMAD R0, R24, UR4, RZ ;  /* 0x0000000418007c24 */ /* 0x000fe2000f8e02ff */
[----:B------:R-:W-:Y:S01]  /*171d0*/  LEA.HI R27, R27, R32, RZ, 0x3 ;  /* 0x000000201b1b7211 */ /* 0x000fe200078f18ff */
[C---:B0-2---:R-:W-:Y:S01]  /*171e0*/  IMAD.WIDE.U32 R2, R15.reuse, UR4, RZ ;  /* 0x000000040f027c25 */ /* 0x045fe2000f8e00ff */
[----:B------:R-:W-:Y:S02]  /*171f0*/  ULDC.64 UR6, c[0x0][0xaf0] ;  /* 0x0002bc0000067ab9 */ /* 0x000fe40000000a00 */
[----:B------:R-:W-:Y:S01]  /*17200*/  SHF.R.S32.HI R27, RZ, 0x3, R27 ;  /* 0x00000003ff1b7819 */ /* 0x000fe2000001141b */
[----:B------:R-:W-:Y:S01]  /*17210*/  IMAD R5, R15, UR5, R0 ;  /* 0x000000050f057c24 */ /* 0x000fe2000f8e0200 */
[----:B------:R-:W-:Y:S01]  /*17220*/  ULDC.64 UR4, c[0x0][0xae8] ;  /* 0x0002ba0000047ab9 */ /* 0x000fe20000000a00 */
[----:B------:R-:W-:-:S02]  /*17230*/  IMAD R4, R26, UR6, RZ ;  /* 0x000000061a047c24 */ /* 0x000fc4000f8e02ff */
[----:B------:R-:W-:Y:S02]  /*17240*/  IMAD R0, R46, 0x30, R27 ;  /* 0x000000302e007824 */ /* 0x000fe400078e021b */
[----:B------:R-:W-:Y:S01]  /*17250*/  IMAD.IADD R3, R3, 0x1, R5 ;  /* 0x0000000103037824 */ /* 0x000fe200078e0205 */
[----:B----4-:R-:W-:-:S13]  /*17260*/  ISETP.NE.AND P0, PT, R21, 0x1, PT ;  /* 0x000000011500780c */ /* 0x010fda0003f05270 */
[----:B------:R-:W0:Y:S08]  /*17270*/  @P0 LDC R7, c[0x0][0xbec] ;  /* 0x0002fb00ff070b82 */ /* 0x000e300000000800 */
[----:B------:R-:W1:Y:S01]  /*17280*/  @P0 LDC R9, c[0x0][0xbf0] ;  /* 0x0002fc00ff090b82 */ /* 0x000e620000000800 */
[----:B---3--:R-:W-:-:S04]  /*17290*/  IMAD.WIDE.U32 R2, R8, UR4, R2 ;  /* 0x0000000408027c25 */ /* 0x008fc8000f8e0002 */
[----:B-----5:R-:W-:Y:S02]  /*172a0*/  IMAD.IADD R6, R28, 0x1, R0 ;  /* 0x000000011c067824 */ /* 0x020fe400078e0200 */
        /* <DEDUP_REMOVED lines=30> */
[----:B------:R-:W-:Y:S01]  /*17490*/  IMAD.IADD R21, R27, 0x1, R28 ;  /* 0x000000011b157824 */ /* 0x000fe200078e021c */
[----:B------:R-:W1:Y:S03]  /*174a0*/  SHFL.IDX PT, R0, R9, RZ, 0x181f ;  /* 0x00181fff09007589 */ /* 0x000e6600000e0000 */
[C---:B------:R-:W-:Y:S01]  /*174b0*/  VIADD R7, R21.reuse, 0x30 ;  /* 0x0000003015077836 */ /* 0x040fe20000000000 */
[----:B------:R-:W2:Y:S01]  /*174c0*/  SHFL.IDX PT, R4, R8, 0x1, 0x181f ;  /* 0x00381f0008047f89 */ /* 0x000ea200000e0000 */
[C---:B------:R-:W-:Y:S01]  /*174d0*/  ISETP.GE.OR P2, PT, R21.reuse, R10, P0 ;  /* 0x0000000a1500720c */ /* 0x040fe20000746670 */
[----:B------:R-:W-:-:S02]  /*174e0*/  VIADD R11, R21, 0x60 ;  /* 0x00000060150b7836 */ /* 0x000fc40000000000 */
[----:B------:R-:W3:Y:S01]  /*174f0*/  SHFL.IDX PT, R14, R8, 0x2, 0x181f ;  /* 0x00581f00080e7f89 */ /* 0x000ee200000e0000 */
[-C--:B------:R-:W-:Y:S02]  /*17500*/  ISETP.GE.OR P3, PT, R7, R10.reuse, P0 ;  /* 0x0000000a0700720c */ /* 0x080fe40000766670 */
[----:B------:R-:W-:Y:S01]  /*17510*/  ISETP.GE.OR P4, PT, R11, R10, P0 ;  /* 0x0000000a0b00720c */ /* 0x000fe20000786670 */
[----:B------:R-:W4:Y:S04]  /*17520*/  SHFL.IDX PT, R3, R9, 0x1, 0x181f ;  /* 0x00381f0009037f89 */ /* 0x000f2800000e0000 */
[----:B------:R-:W5:Y:S02]  /*17530*/  SHFL.IDX PT, R5, R9, 0x2, 0x181f ;  /* 0x00581f0009057f89 */ /* 0x000f6400000e0000 */
[----:B0-----:R-:W-:-:S04]  /*17540*/  @!P2 LEA R2, P5, R41, R2, 0x1 ;  /* 0x000000022902a211 */ /* 0x001fc800078a08ff */
[C---:B-1----:R-:W-:Y:S01]  /*17550*/  @!P2 LEA.HI.X R7, R41.reuse, R0, R42, 0x1, P5 ;  /* 0x000000002907a211 */ /* 0x042fe200028f0c2a */
[----:B------:R-:W-:Y:S01]  /*17560*/  @!P2 IMAD.MOV.U32 R6, RZ, RZ, R2 ;  /* 0x000000ffff06a224 */ /* 0x000fe200078e0002 */
[----:B------:R0:W1:Y:S01]  /*17570*/  SHFL.IDX PT, R0, R9, 0x3, 0x181f ;  /* 0x00781f0009007f89 */ /* 0x00006200000e0000 */
[----:B--2---:R-:W-:-:S03]  /*17580*/  @!P3 LEA R4, P1, R41, R4, 0x1 ;  /* 0x000000042904b211 */ /* 0x004fc600078208ff */
[----:B------:R0:W-:Y:S01]  /*17590*/  @!P2 ST.E.128 desc[UR40][R6.64], RZ ;  /* 0x000000ff0600a985 */ /* 0x0001e2000c101d28 */
[----:B---3--:R-:W-:-:S03]  /*175a0*/  @!P4 LEA R20, P5, R41, R14, 0x1 ;  /* 0x0000000e2914c211 */ /* 0x008fc600078a08ff */
[----:B------:R0:W2:Y:S01]  /*175b0*/  SHFL.IDX PT, R14, R8, 0x3, 0x181f ;  /* 0x00781f00080e7f89 */ /* 0x0000a200000e0000 */
[C---:B----4-:R-:W-:Y:S01]  /*175c0*/  @!P3 LEA.HI.X R3, R41.reuse, R3, R42, 0x1, P1 ;  /* 0x000000032903b211 */ /* 0x050fe200008f0c2a */
[----:B------:R-:W-:Y:S01]  /*175d0*/  @!P4 IMAD.MOV.U32 R2, RZ, RZ, R20 ;  /* 0x000000ffff02c224 */ /* 0x000fe200078e0014 */
[----:B-----5:R-:W-:-:S03]  /*175e0*/  @!P4 LEA.HI.X R25, R41, R5, R42, 0x1, P5 ;  /* 0x000000052919c211 */ /* 0x020fc600028f0c2a */
[----:B------:R-:W-:Y:S02]  /*175f0*/  @!P3 IMAD.MOV.U32 R5, RZ, RZ, R3 ;  /* 0x000000ffff05b224 */ /* 0x000fe400078e0003 */
[----:B------:R-:W-:-:S03]  /*17600*/  @!P4 IMAD.MOV.U32 R3, RZ, RZ, R25 ;  /* 0x000000ffff03c224 */ /* 0x000fc600078e0019 */
[----:B------:R0:W-:Y:S04]  /*17610*/  @!P3 ST.E.128 desc[UR40][R4.64], RZ ;  /* 0x000000ff0400b985 */ /* 0x0001e8000c101d28 */
[----:B-1----:R0:W-:Y:S02]  /*17620*/  @!P4 ST.E.128 desc[UR40][R2.64], RZ ;  /* 0x000000ff0200c985 */ /* 0x0021e4000c101d28 */
.L_x_13894:
[----:B------:R-:W-:-:S05]  /*17630*/  VIADD R21, R21, 0x90 ;  /* 0x0000009015157836 */ /* 0x000fca0000000000 */
[----:B------:R-:W-:-:S13]  /*17640*/  ISETP.GE.OR P0, PT, R21, R10, P0 ;  /* 0x0000000a1500720c */ /* 0x000fda0000706670 */
[----:B--2---:R-:W-:-:S04]  /*17650*/  @!P0 LEA R14, P1, R41, R14, 0x1 ;  /* 0x0000000e290e8211 */ /* 0x004fc800078208ff */
[----:B------:R-:W-:-:S05]  /*17660*/  @!P0 LEA.HI.X R15, R41, R0, R42, 0x1, P1 ;  /* 0x00000000290f8211 */ /* 0x000fca00008f0c2a */
[----:B------:R3:W-:Y:S04]  /*17670*/  @!P0 ST.E.128 desc[UR40][R14.64], RZ ;  /* 0x000000ff0e008985 */ /* 0x0007e8000c101d28 */
.L_x_13667:
[----:B------:R-:W-:Y:S05]  /*17680*/  BSYNC B0 ;  /* 0x0000000000007941 */ /* 0x000fea0003800000 */
.L_x_13662:
[----:B------:R-:W-:Y:S02]  /*17690*/  ULDC UR4, c[0x0][0xc3c] ;  /* 0x00030f0000047ab9 */ /* 0x000fe40000000800 */
[----:B-1----:R-:W-:-:S13]  /*176a0*/  ISETP.GE.AND P0, PT, R31, UR4, PT ;  /* 0x000000041f007c0c */ /* 0x002fda000bf06270 */
[----:B------:R-:W-:Y:S05]  /*176b0*/  @!P0 BRA `(.L_x_13676) ;  /* 0xfffffe98005c8947 */ /* 0x000fea000383ffff */
[----:B------:R-:W-:Y:S05]  /*176c0*/  BRA `(.L_x_13474) ;  /* 0x0000007800a47947 */ /* 0x000fea0003800000 */
.L_x_13472:
        /* <DEDUP_REMOVED lines=13> */
[----:B------:R-:W1:Y:S01]  /*177a0*/  LDS.128 R24, [UR4+0x168d0] ;  /* 0x0168d004ff187984 */ /* 0x000e620008000c00 */
[----:B------:R-:W-:Y:S06]  /*177b0*/  BAR.ARV 0x4, 0x200 ;  /* 0x0108000000007b1d */ /* 0x000fec0000002000 */
[----:B------:R-:W-:Y:S05]  /*177c0*/  BRA `(.L_x_13678) ;  /* 0x0000000c008c7947 */ /* 0x000fea0003800000 */
.L_x_13677:
        /* <DEDUP_REMOVED lines=44> */
.L_x_13681:
        /* <DEDUP_REMOVED lines=37> */
.L_x_13679:
        /* <DEDUP_REMOVED lines=13> */
.L_x_13682:
        /* <DEDUP_REMOVED lines=61> */
.L_x_13683:
        /* <DEDUP_REMOVED lines=60> */
.L_x_13684:
[----:B------:R-:W-:-:S05]  /*18540*/  LOP3.LUT R2, RZ, R2, RZ, 0x33, !PT ;  /* 0x00000002ff027212 */ /* 0x000fca00078e33ff */
[----:B------:R-:W-:Y:S01]  /*18550*/  IMAD.IADD R25, R25, 0x1, R2 ;  /* 0x0000000119197824 */ /* 0x000fe200078e0202 */
[----:B------:R-:W-:Y:S06]  /*18560*/  BRA `(.L_x_13685) ;  /* 0x00000000000c7947 */ /* 0x000fec0003800000 */
.L_x_13680:
[----:B------:R-:W-:Y:S02]  /*18570*/  IMAD.MOV.U32 R25, RZ, RZ, RZ ;  /* 0x000000ffff197224 */ /* 0x000fe400078e00ff */
[----:B------:R-:W-:Y:S02]  /*18580*/  IMAD.U32 R24, RZ, RZ, UR6 ;  /* 0x00000006ff187e24 */ /* 0x000fe4000f8e00ff */
[----:B------:R-:W-:-:S07]  /*18590*/  IMAD.MOV.U32 R26, RZ, RZ, RZ ;  /* 0x000000ffff1a7224 */ /* 0x000fce00078e00ff */
.L_x_13685:
[----:B------:R-:W-:-:S13]  /*185a0*/  ISETP.NE.AND P0, PT, R0, RZ, PT ;  /* 0x000000ff0000720c */ /* 0x000fda0003f05270 */
[----:B------:R-:W0:Y:S01]  /*185b0*/  @!P0 S2R R3, SR_CgaCtaId ;  /* 0x0000000000038919 */ /* 0x000e220000008800 */
[----:B------:R-:W-:-:S04]  /*185c0*/  @!P0 MOV R0, 0x400 ;  /* 0x0000040000008802 */ /* 0x000fc80000000f00 */
[----:B0-----:R-:W-:-:S05]  /*185d0*/  @!P0 LEA R0, R3, R0, 0x18 ;  /* 0x0000000003008211 */ /* 0x001fca00078ec0ff */
[----:B------:R0:W-:Y:S01]  /*185e0*/  @!P0 STS.128 [R0+0x168d0], R24 ;  /* 0x0168d01800008388 */ /* 0x0001e20000000c00 */
[----:B------:R-:W-:Y:S06]  /*185f0*/  BAR.ARV 0x5, 0x200 ;  /* 0x0148000000007b1d */ /* 0x000fec0000002000 */
.L_x_13678:
[----:B------:R2:W-:Y:S01]  /*18600*/  STL [R1+0x34], RZ ;  /* 0x000034ff01007387 */ /* 0x0005e20000100800 */
[----:B------:R-:W-:Y:S01]  /*18610*/  ULDC UR4, c[0x0][0xc3c] ;  /* 0x00030f0000047ab9 */ /* 0x000fe20000000800 */
[----:B------:R-:W-:Y:S01]  /*18620*/  IMAD.MOV.U32 R28, RZ, RZ, 0x1 ;  /* 0x00000001ff1c7424 */ /* 0x000fe200078e00ff */
[----:B-1----:R-:W-:Y:S01]  /*18630*/  ISETP.GE.AND P0, PT, R27, UR4, PT ;  /* 0x000000041b007c0c */ /* 0x002fe2000bf06270 */
[----:B------:R-:W-:-:S12]  /*18640*/  IMAD.MOV.U32 R18, RZ, RZ, RZ ;  /* 0x000000ffff127224 */ /* 0x000fd800078e00ff */
[----:B--2---:R-:W-:Y:S05]  /*18650*/  @P0 BRA `(.L_x_13686) ;  /* 0x0000006400e40947 */ /* 0x004fea0003800000 */
[----:B------:R-:W1:Y:S01]  /*18660*/  S2R R5, SR_TID.X ;  /* 0x0000000000057919 */ /* 0x000e620000002100 */
[----:B------:R-:W2:Y:S01]  /*18670*/  S2UR UR5, SR_CgaCtaId ;  /* 0x00000000000579c3 */ /* 0x000ea20000008800 */
        /* <DEDUP_REMOVED lines=8> */
[----:B--2---:R-:W-:-:S06]  /*18700*/  ULEA UR4, UR5, UR4, 0x18 ;  /* 0x0000000405047291 */ /* 0x004fcc000f8ec03f */
[----:B------:R-:W-:Y:S01]  /*18710*/  IMAD.U32 R17, RZ, RZ, UR4 ;  /* 0x00000004ff117e24 */ /* 0x000fe2000f8e00ff */
[C---:B-1----:R-:W-:Y:S01]  /*18720*/  LOP3.LUT R4, R5.reuse, 0x7f, RZ, 0xc0, !PT ;  /* 0x0000007f05047812 */ /* 0x042fe200078ec0ff */
[----:B0-----:R-:W-:-:S04]  /*18730*/  IMAD.SHL.U32 R0, R5, 0x8, RZ ;  /* 0x0000000805007824 */ /* 0x001fc800078e00ff */
[----:B------:R-:W-:Y:S01]  /*18740*/  IMAD.SHL.U32 R3, R4, 0x8, RZ ;  /* 0x0000000804037824 */ /* 0x000fe200078e00ff */
[----:B------:R-:W-:Y:S01]  /*18750*/  LOP3.LUT R2, R0, 0x1f8, RZ, 0xc0, !PT ;  /* 0x000001f800027812 */ /* 0x000fe200078ec0ff */
[----:B------:R-:W-:Y:S01]  /*18760*/  IMAD.MOV.U32 R0, RZ, RZ, 0x1 ;  /* 0x00000001ff007424 */ /* 0x000fe200078e00ff */
[----:B------:R-:W-:Y:S02]  /*18770*/  SHF.R.U32.HI R4, RZ, 0x3, R4 ;  /* 0x00000003ff047819 */ /* 0x000fe40000011604 */
[----:B------:R-:W-:Y:S02]  /*18780*/  LOP3.LUT R2, R2, 0x38, R5, 0x78, !PT ;  /* 0x0000003802027812 */ /* 0x000fe400078e7805 */
[----:B------:R0:W-:Y:S02]  /*18790*/  STL [R1], R0 ;  /* 0x0000000001007387 */ /* 0x0001e40000100800 */
[----:B------:R-:W-:Y:S01]  /*187a0*/  LOP3.LUT R2, R2, 0x200, R3, 0xf8, !PT ;  /* 0x0000020002027812 */ /* 0x000fe200078ef803 */
[----:B------:R-:W-:-:S05]  /*187b0*/  IMAD.SHL.U32 R3, R5, 0x10, RZ ;  /* 0x0000001005037824 */ /* 0x000fca00078e00ff */
[----:B------:R-:W-:Y:S01]  /*187c0*/  LOP3.LUT R3, R4, 0x70, R3, 0xf8, !PT ;  /* 0x0000007004037812 */ /* 0x000fe200078ef803 */
[----:B0-----:R-:W-:-:S05]  /*187d0*/  IMAD R0, R2, 0x2, R17 ;  /* 0x0000000202007824 */ /* 0x001fca00078e0211 */
[----:B------:R0:W-:Y:S02]  /*187e0*/  STL [R1+0xc], R0 ;  /* 0x00000c0001007387 */ /* 0x0001e40000100800 */
.L_x_13828:
[----:B------:R-:W-:Y:S05]  /*187f0*/  YIELD ;  /* 0x0000000000007946 */ /* 0x000fea0003800000 */
[----:B------:R-:W-:Y:S01]  /*18800*/  ULDC.64 UR4, c[0x0][0xa28] ;  /* 0x00028a0000047ab9 */ /* 0x000fe20000000a00 */
[----:B------:R-:W-:Y:S02]  /*18810*/  CS2R R6, SRZ ;  /* 0x0000000000067805 */ /* 0x000fe4000001ff00 */
[----:B------:R-:W-:Y:S01]  /*18820*/  ISETP.NE.U32.AND P0, PT, RZ, UR4, PT ;  /* 0x00000004ff007c0c */ /* 0x000fe2000bf05070 */
[----:B-1----:R-:W1:Y:S01]  /*18830*/  LDC.64 R10, c[0x0][0xa00] ;  /* 0x00028000ff0a7b82 */ /* 0x002e620000000a00 */
[----:B0-----:R-:W-:Y:S01]  /*18840*/  IMAD.MOV.U32 R0, RZ, RZ, RZ ;  /* 0x000000ffff007224 */ /* 0x001fe200078e00ff */
[----:B------:R-:W-:Y:S01]  /*18850*/  ULDC.64 UR6, c[0x0][0xa08] ;  /* 0x0002820000067ab9 */ /* 0x000fe20000000a00 */
[----:B------:R-:W-:Y:S01]  /*18860*/  ISETP.NE.AND.EX P0, PT, RZ, UR5, PT, P0 ;  /* 0x00000005ff007c0c */ /* 0x000fe2000bf05300 */
[----:B------:R-:W-:Y:S01]  /*18870*/  ULDC.64 UR4, c[0x0][0xa18] ;  /* 0x0002860000047ab9 */ /* 0x000fe20000000a00 */
[----:B------:R-:W-:-:S03]  /*18880*/  ULDC.64 UR8, c[0x0][0xa10] ;  /* 0x0002840000087ab9 */ /* 0x000fc60000000a00 */
[----:B------:R-:W0:Y:S08]  /*18890*/  LDC.64 R4, c[0x0][0xa08] ;  /* 0x00028200ff047b82 */ /* 0x000e300000000a00 */
[----:B------:R-:W2:Y:S02]  /*188a0*/  @P0 LDC.64 R2, c[0x0][0xa28] ;  /* 0x00028a00ff020b82 */ /* 0x000ea40000000a00 */
[----:B--2---:R-:W-:-:S05]  /*188b0*/  @P0 IMAD.WIDE R2, R27, 0x4, R2 ;  /* 0x000000041b020825 */ /* 0x004fca00078e0202 */
[----:B------:R2:W5:Y:S01]  /*188c0*/  @P0 LDG.E R7, desc[UR40][R2.64] ;  /* 0x0000002802070981 */ /* 0x000562000c1e1900 */
[----:B------:R-:W-:Y:S01]  /*188d0*/  ISETP.NE.U32.AND P0, PT, RZ, UR4, PT ;  /* 0x00000004ff007c0c */ /* 0x000fe2000bf05070 */
[C---:B-1----:R-:W-:Y:S01]  /*188e0*/  IMAD.WIDE R10, R27.reuse, 0x4, R10 ;  /* 0x000000041b0a7825 */ /* 0x042fe200078e020a */
[----:B------:R-:W-:Y:S02]  /*188f0*/  ISETP.NE.U32.AND P2, PT, RZ, UR6, PT ;  /* 0x00000006ff007c0c */ /* 0x000fe4000bf45070 */
[----:B------:R-:W-:Y:S01]  /*18900*/  ISETP.NE.AND.EX P0, PT, RZ, UR5, PT, P0 ;  /* 0x00000005ff007c0c */ /* 0x000fe2000bf05300 */
[----:B------:R-:W-:Y:S01]  /*18910*/  ULDC.64 UR4, c[0x0][0xa00] ;  /* 0x0002800000047ab9 */ /* 0x000fe20000000a00 */
[----:B------:R-:W-:Y:S01]  /*18920*/  ISETP.NE.U32.AND P4, PT, RZ, UR8, PT ;  /* 0x00000008ff007c0c */ /* 0x000fe2000bf85070 */
[----:B------:R-:W-:Y:S01]  /*18930*/  IMAD.MOV.U32 R12, RZ, RZ, RZ ;  /* 0x000000ffff0c7224 */ /* 0x000fe200078e00ff */
[----:B------:R-:W-:Y:S01]  /*18940*/  ISETP.NE.U32.AND P1, PT, RZ, UR4, PT ;  /* 0x00000004ff007c0c */ /* 0x000fe2000bf25070 */
[----:B--2---:R-:W1:Y:S01]  /*18950*/  LDC.64 R2, c[0x0][0xa10] ;  /* 0x00028400ff027b82 */ /* 0x004e620000000a00 */
[----:B0-----:R-:W-:-:S02]  /*18960*/  IMAD.WIDE R4, R27, 0x4, R4 ;  /* 0x000000041b047825 */ /* 0x001fc400078e0204 */
[----:B------:R-:W-:-:S05]  /*18970*/  ISETP.NE.AND.EX P3, PT, RZ, UR5, PT, P1 ;  /* 0x00000005ff007c0c */ /* 0x000fca000bf65310 */
[----:B------:R-:W0:Y:S01]  /*18980*/  @P0 LDC.64 R8, c[0x0][0xa18] ;  /* 0x00028600ff080b82 */ /* 0x000e220000000a00 */
[----:B------:R-:W-:Y:S01]  /*18990*/  ULDC UR4, c[0x0][0x288] ;  /* 0x0000a20000047ab9 */ /* 0x000fe20000000800 */
[----:B------:R-:W-:Y:S02]  /*189a0*/  ISETP.NE.AND.EX P1, PT, RZ, UR7, PT, P2 ;  /* 0x00000007ff007c0c */ /* 0x000fe4000bf25320 */
[----:B------:R-:W-:-:S04]  /*189b0*/  ISETP.NE.AND.EX P2, PT, RZ, UR9, PT, P4 ;  /* 0x00000009ff007c0c */ /* 0x000fc8000bf45340 */
[----:B------:R-:W2:Y:S07]  /*189c0*/  @P3 LDG.E R0, desc[UR40][R10.64] ;  /* 0x000000280a003981 */ /* 0x000eae000c1e1900 */
[----:B------:R-:W5:Y:S01]  /*189d0*/  @P1 LDG.E R12, desc[UR40][R4.64] ;  /* 0x00000028040c1981 */ /* 0x000f62000c1e1900 */
[----:B-1----:R-:W-:-:S05]  /*189e0*/  IMAD.WIDE R2, R27, 0x4, R2 ;  /* 0x000000041b027825 */ /* 0x002fca00078e0202 */
[----:B------:R-:W5:Y:S01]  /*189f0*/  @P2 LDG.E R6, desc[UR40][R2.64] ;  /* 0x0000002802062981 */ /* 0x000f62000c1e1900 */
[----:B0-----:R-:W-:-:S03]  /*18a00*/  @P0 IMAD.WIDE R8, R27, 0x4, R8 ;  /* 0x000000041b080825 */ /* 0x001fc600078e0208 */
        /* <DEDUP_REMOVED lines=15> */
[----:B---3--:R-:W-:Y:S06]  /*18b00*/  @P0 BRA `(.L_x_13687) ;  /* 0x0000000000140947 */ /* 0x008fec0003800000 */
[----:B------:R-:W-:Y:S05]  /*18b10*/  @!P3 BRA `(.L_x_13687) ;  /* 0x000000000010b947 */ /* 0x000fea0003800000 */
[----:B0-----:R-:W2:Y:S04]  /*18b20*/  LDG.E R0, desc[UR40][R10.64] ;  /* 0x000000280a007981 */ /* 0x001ea8000c1e1900 */
[----:B------:R-:W2:Y:S02]  /*18b30*/  LDG.E R10, desc[UR40][R10.64+0x4] ;  /* 0x000004280a0a7981 */ /* 0x000ea4000c1e1900 */
[----:B--2---:R-:W-:-:S05]  /*18b40*/  IMAD.IADD R13, R10, 0x1, -R0 ;  /* 0x000000010a0d7824 */ /* 0x004fca00078e0a00 */
[----:B------:R1:W-:Y:S02]  /*18b50*/  STL [R1+0x18], R13 ;  /* 0x0000180d01007387 */ /* 0x0003e40000100800 */
.L_x_13687:
        /* <DEDUP_REMOVED lines=14> */
.L_x_13688:
[----:B------:R-:W-:Y:S05]  /*18c40*/  @!P1 BRA `(.L_x_13689) ;  /* 0x00000000000c9947 */ /* 0x000fea0003800000 */
[----:B------:R-:W2:Y:S04]  /*18c50*/  LDG.E R9, desc[UR40][R4.64] ;  /* 0x0000002804097981 */ /* 0x000ea8000c1e1900 */
[----:B------:R-:W2:Y:S02]  /*18c60*/  LDG.E R4, desc[UR40][R4.64+0x4] ;  /* 0x0000042804047981 */ /* 0x000ea4000c1e1900 */
[----:B--2---:R-:W-:-:S07]  /*18c70*/  IMAD.IADD R9, R4, 0x1, -R9 ;  /* 0x0000000104097824 */ /* 0x004fce00078e0a09 */
.L_x_13689:
        /* <DEDUP_REMOVED lines=36> */
.L_x_13692:
[----:B------:R-:W-:-:S13]  /*18ec0*/  ISETP.NE.AND P0, PT, R3, 0x1, PT ;  /* 0x000000010300780c */ /* 0x000fda0003f05270 */
[----:B------:R-:W0:Y:S02]  /*18ed0*/  @P0 LDC.64 R4, c[0x0][0x9e8] ;  /* 0x00027a00ff040b82 */ /* 0x000e240000000a00 */
[----:B0-----:R-:W-:-:S05]  /*18ee0*/  @P0 IMAD.HI.U32 R4, R11, R4, RZ ;  /* 0x000000040b040227 */ /* 0x001fca00078e00ff */
[----:B------:R-:W-:-:S07]  /*18ef0*/  @P0 SHF.R.U32.HI R11, RZ, R5, R4 ;  /* 0x00000005ff0b0219 */ /* 0x000fce0000011604 */
.L_x_13693:
[----:B------:R-:W-:Y:S05]  /*18f00*/  BSYNC B0 ;  /* 0x0000000000007941 */ /* 0x000fea0003800000 */
.L_x_13691:
[----:B------:R-:W-:-:S05]  /*18f10*/  IMAD R11, R11, R3, R3 ;  /* 0x000000030b0b7224 */ /* 0x000fca00078e0203 */
[----:B------:R-:W-:-:S07]  /*18f20*/  VIMNMX R2, R2, R11, PT ;  /* 0x0000000b02027248 */ /* 0x000fce0003fe0100 */
.L_x_13690:
        /* <DEDUP_REMOVED lines=25> */
.L_x_13696:
[----:B------:R-:W-:-:S13]  /*190c0*/  ISETP.NE.AND P0, PT, R3, 0x1, PT ;  /* 0x000000010300780c */ /* 0x000fda0003f05270 */
[----:B------:R-:W0:Y:S02]  /*190d0*/  @P0 LDC.64 R4, c[0x0][0x9e8] ;  /* 0x00027a00ff040b82 */ /* 0x000e240000000a00 */
[----:B0-----:R-:W-:-:S05]  /*190e0*/  @P0 IMAD.HI.U32 R4, R11, R4, RZ ;  /* 0x000000040b040227 */ /* 0x001fca00078e00ff */
[----:B------:R-:W-:-:S07]  /*190f0*/  @P0 SHF.R.U32.HI R11, RZ, R5, R4 ;  /* 0x00000005ff0b0219 */ /* 0x000fce0000011604 */
.L_x_13697:
[----:B------:R-:W-:Y:S05]  /*19100*/  BSYNC B0 ;  /* 0x0000000000007941 */ /* 0x000fea0003800000 */
.L_x_13695:
[----:B------:R-:W-:-:S05]  /*19110*/  IMAD R3, R11, R3, RZ ;  /* 0x000000030b037224 */ /* 0x000fca00078e02ff */
[----:B------:R-:W-:-:S07]  /*19120*/  VIMNMX R2, R2, R3, !PT ;  /* 0x0000000302027248 */ /* 0x000fce0007fe0100 */
.L_x_13694:
        /* <DEDUP_REMOVED lines=40> */
.L_x_13699:
[----:B------:R-:W-:Y:S05]  /*193b0*/  BSYNC B0 ;  /* 0x0000000000007941 */ /* 0x000fea0003800000 */
.L_x_13698:
[-C--:B------:R-:W-:Y:S01]  /*193c0*/  IMAD R4, R14, R13.reuse, R4 ;  /* 0x0000000d0e047224 */ /* 0x080fe200078e0204 */
[----:B------:R-:W-:Y:S04]  /*193d0*/  BSSY B0, `(.L_x_13700) ;  /* 0x00000dc000007945 */ /* 0x000fe80003800000 */
        /* <DEDUP_REMOVED lines=11> */
[----:B------:R-:W-:Y:S02]  /*19490*/  @P0 SHF.R.S32.HI R3, RZ, 0x7, R2 ;  /* 0x00000007ff030819 */ /* 0x000fe40000011402 */
[----:B------:R-:W-:Y:S02]  /*194a0*/  PLOP3.LUT P0, PT, PT, PT, PT, 0x80, 0x0 ;  /* 0x000000000000781c */ /* 0x000fe40003f0f070 */
        /* <DEDUP_REMOVED lines=9> */
.L_x_13897:
[----:B-1----:R-:W-:Y:S02]  /*19540*/  ISETP.NE.AND P0, PT, R14, RZ, PT ;  /* 0x000000ff0e00720c */ /* 0x002fe40003f05270 */
[----:B------:R-:W-:-:S11]  /*19550*/  PLOP3.LUT P6, PT, PT, PT, PT, 0x8, 0x0 ;  /* 0x000000000000781c */ /* 0x000fd60003fce170 */
[----:B------:R-:W-:Y:S05]  /*19560*/  @P0 BRA `(.L_x_13703) ;  /* 0x00000000000c0947 */ /* 0x000fea0003800000 */
[----:B------:R-:W-:-:S03]  /*19570*/  UMOV UR4, 0xffffffff ;  /* 0xffffffff00047882 */ /* 0x000fc60000000000 */
[----:B------:R-:W-:Y:S05]  /*19580*/  BRA.DIV UR4, `(.L_x_13704) ;  /* 0x0000007604607947 */ /* 0x000fea000b800000 */
[----:B------:R-:W-:-:S13]  /*19590*/  ELECT P6, URZ, PT ;  /* 0x00000000003f782f */ /* 0x000fda00038c0000 */
.L_x_13703:
        /* <DEDUP_REMOVED lines=9> */
.L_x_13900:
[----:B------:R-:W-:Y:S05]  /*19630*/  BSYNC B1 ;  /* 0x0000000000017941 */ /* 0x000fea0003800000 */
.L_x_13705:
[----:B------:R-:W-:Y:S04]  /*19640*/  BSSY B1, `(.L_x_13707) ;  /* 0x0000050000017945 */ /* 0x000fe80003800000 */
[----:B------:R-:W-:Y:S05]  /*19650*/  @!P6 BRA `(.L_x_13708) ;  /* 0x000000040038e947 */ /* 0x000fea0003800000 */
        /* <DEDUP_REMOVED lines=9> */
.L_x_13901:
[----:B------:R-:W-:Y:S05]  /*196f0*/  BSYNC B2 ;  /* 0x0000000000027941 */ /* 0x000fea0003800000 */
.L_x_13709:
[----:B------:R-:W-:Y:S04]  /*19700*/  BSSY B2, `(.L_x_13711) ;  /* 0x0000009000027945 */ /* 0x000fe80003800000 */
        /* <DEDUP_REMOVED lines=8> */
.L_x_13712:
[----:B------:R-:W-:Y:S05]  /*19790*/  BSYNC B2 ;  /* 0x0000000000027941 */ /* 0x000fea0003800000 */
.L_x_13711:
        /* <DEDUP_REMOVED lines=8> */
[----:B------:R-:W-:Y:S01]  /*19820*/  VIADD R10, R10, 0xe400 ;  /* 0x0000e4000a0a7836 */ /* 0x000fe20000000000 */
[----:B------:R-:W-:Y:S01]  /*19830*/  UMOV UR6, 0x0 ;  /* 0x0000000000067882 */ /* 0x000fe20000000000 */
[----:B------:R-:W-:Y:S01]  /*19840*/  IMAD.SHL.U32 R11, R29, 0x2000, RZ ;  /* 0x000020001d0b7824 */ /* 0x000fe200078e00ff */
[----:B------:R-:W-:Y:S01]  /*19850*/  UMOV UR7, 0x12f00000 ;  /* 0x12f0000000077882 */ /* 0x000fe20000000000 */
[----:B------:R-:W-:-:S08]  /*19860*/  VIADD R12, R5, 0x16890 ;  /* 0x00016890050c7836 */ /* 0x000fd00000000000 */
.L_x_13713:
        /* <DEDUP_REMOVED lines=13> */
.L_x_13902:
[----:B------:R-:W-:Y:S05]  /*19940*/  BSYNC B2 ;  /* 0x0000000000027941 */ /* 0x000fea0003800000 */
.L_x_13714:
        /* <DEDUP_REMOVED lines=11> */
.L_x_13717:
[----:B------:R-:W-:Y:S05]  /*19a00*/  BSYNC B2 ;  /* 0x0000000000027941 */ /* 0x000fea0003800000 */
.L_x_13716:
[----:B------:R-:W-:Y:S01]  /*19a10*/  R2UR UR10, R13 ;  /* 0x000000000d0a72ca */ /* 0x000fe200000e0000 */
[----:B------:R-:W-:Y:S01]  /*19a20*/  IMAD R11, R11, 0x2, R17 ;  /* 0x000000020b0b7824 */ /* 0x000fe200078e0211 */
[----:B------:R-:W-:Y:S01]  /*19a30*/  R2UR UR6, R14 ;  /* 0x000000000e0672ca */ /* 0x000fe200000e0000 */
[----:B------:R-:W-:Y:S01]  /*19a40*/  UIADD3 UR4, UP0, UR38, 0x670, URZ ;  /* 0x0000067026047890 */ /* 0x000fe2000ff1e03f */
[----:B------:R-:W-:Y:S01]  /*19a50*/  R2UR UR7, R15 ;  /* 0x000000000f0772ca */ /* 0x000fe200000e0000 */
[----:B01----:R-:W-:Y:S01]  /*19a60*/  VIADD R5, R5, 0x168b0 ;  /* 0x000168b005057836 */ /* 0x003fe20000000000 */
[----:B------:R-:W-:Y:S01]  /*19a70*/  PLOP3.LUT P0, PT, PT, PT, PT, 0x80, 0x0 ;  /* 0x000000000000781c */ /* 0x000fe20003f0f070 */
[----:B------:R-:W-:Y:S01]  /*19a80*/  VIADD R11, R11, 0x400 ;  /* 0x000004000b0b7836 */ /* 0x000fe20000000000 */
[----:B------:R-:W-:-:S12]  /*19a90*/  UIADD3.X UR5, URZ, UR39, URZ, UP0, !UPT ;  /* 0x000000273f057290 */ /* 0x000fd800087fe43f */
.L_x_13718:
        /* <DEDUP_REMOVED lines=10> */
.L_x_13708:
[----:B------:R-:W-:Y:S05]  /*19b40*/  BSYNC B1 ;  /* 0x0000000000017941 */ /* 0x000fea0003800000 */
.L_x_13707:
[----:B------:R-:W2:Y:S01]  /*19b50*/  LDL.LU R7, [R1] ;  /* 0x0000000001077983 */ /* 0x000ea20000300800 */
[----:B------:R-:W-:Y:S01]  /*19b60*/  VIADD R29, R29, 0x1 ;  /* 0x000000011d1d7836 */ /* 0x000fe20000000000 */
[----:B------:R-:W-:Y:S01]  /*19b70*/  PLOP3.LUT P0, PT, PT, PT, PT, 0x8, 0x0 ;  /* 0x000000000000781c */ /* 0x000fe20003f0e170 */
[----:B------:R-:W-:-:S03]  /*19b80*/  VIADD R3, R3, 0xfffffffe ;  /* 0xfffffffe03037836 */ /* 0x000fc60000000000 */
[----:B------:R-:W-:Y:S02]  /*19b90*/  ISETP.NE.AND P1, PT, R29, 0x2, PT ;  /* 0x000000021d00780c */ /* 0x000fe40003f25270 */
[----:B------:R-:W-:Y:S02]  /*19ba0*/  ISETP.GE.AND P2, PT, R3, R4, PT ;  /* 0x000000040300720c */ /* 0x000fe40003f46270 */
[----:B0-----:R-:W-:Y:S02]  /*19bb0*/  SEL R5, RZ, 0x1, P1 ;  /* 0x00000001ff057807 */ /* 0x001fe40000800000 */
[----:B------:R-:W-:Y:S02]  /*19bc0*/  SEL R29, R29, RZ, P1 ;  /* 0x000000ff1d1d7207 */ /* 0x000fe40000800000 */
[----:B--2---:R-:W-:-:S05]  /*19bd0*/  LOP3.LUT R7, R7, R5, RZ, 0x3c, !PT ;  /* 0x0000000507077212 */ /* 0x004fca00078e3cff */
[----:B------:R0:W-:Y:S02]  /*19be0*/  STL [R1], R7 ;  /* 0x0000000701007387 */ /* 0x0001e40000100800 */
[----:B------:R-:W-:Y:S05]  /*19bf0*/  @!P2 BRA `(.L_x_13701) ;  /* 0x000000040064a947 */ /* 0x000fea0003800000 */
.L_x_13731:
[----:B------:R-:W-:Y:S05]  /*19c00*/  YIELD ;  /* 0x0000000000007946 */ /* 0x000fea0003800000 */
[----:B------:R-:W-:Y:S04]  /*19c10*/  BSSY B1, `(.L_x_13719) ;  /* 0x000004d000017945 */ /* 0x000fe80003800000 */
[----:B-1----:R-:W-:Y:S05]  /*19c20*/  @!P6 BRA `(.L_x_13720) ;  /* 0x00000004002ce947 */ /* 0x002fea0003800000 */
[----:B0-----:R-:W2:Y:S01]  /*19c30*/  LDL R7, [R1] ;  /* 0x0000000001077983 */ /* 0x001ea20000100800 */
[----:B------:R-:W0:Y:S02]  /*19c40*/  S2R R5, SR_TID.X ;  /* 0x0000000000057919 */ /* 0x000e240000002100 */
[----:B0-----:R-:W-:Y:S01]  /*19c50*/  LOP3.LUT R8, R5, 0x7f, RZ, 0xc0, !PT ;  /* 0x0000007f05087812 */ /* 0x001fe200078ec0ff */
[----:B------:R-:W-:Y:S01]  /*19c60*/  IMAD R5, R29, 0x8, R17 ;  /* 0x000000081d057824 */ /* 0x000fe200078e0211 */
[----:B------:R-:W-:Y:S02]  /*19c70*/  BSSY B2, `(.L_x_13721) ;  /* 0x0000005000027945 */ /* 0x000fe40003800000 */
[----:B------:R-:W-:Y:S02]  /*19c80*/  ISETP.NE.AND P2, PT, R8, RZ, PT ;  /* 0x000000ff0800720c */ /* 0x000fe40003f45270 */
[----:B--2---:R-:W-:-:S04]  /*19c90*/  SHF.L.U32 R7, R7, 0x1f, RZ ;  /* 0x0000001f07077819 */ /* 0x004fc800000006ff */
[----:B------:R-:W0:Y:S02]  /*19ca0*/  SYNCS.PHASECHK.TRANS64.TRYWAIT P1, [R5+URZ+0x168a0], R7 ;  /* 0x0168a007050075a7 */ /* 0x000e24000802017f */
[----:B0-----:R-:W-:Y:S05]  /*19cb0*/  @!P1 BRA `(.L_x_13722) ;  /* 0x0000006c00f09947 */ /* 0x001fea0003800000 */
.L_x_13903:
[----:B------:R-:W-:Y:S05]  /*19cc0*/  BSYNC B2 ;  /* 0x0000000000027941 */ /* 0x000fea0003800000 */
.L_x_13721:
        /* <DEDUP_REMOVED lines=9> */
.L_x_13724:
[----:B------:R-:W-:Y:S05]  /*19d60*/  BSYNC B2 ;  /* 0x0000000000027941 */ /* 0x000fea0003800000 */
.L_x_13723:
        /* <DEDUP_REMOVED lines=10> */
[----:B------:R-:W-:-:S10]  /*19e10*/  UMOV UR7, 0x12f00000 ;  /* 0x12f0000000077882 */ /* 0x000fd40000000000 */
.L_x_13725:
        /* <DEDUP_REMOVED lines=13> */
.L_x_13904:
[----:B------:R-:W-:Y:S05]  /*19ef0*/  BSYNC B2 ;  /* 0x0000000000027941 */ /* 0x000fea0003800000 */
.L_x_13726:
        /* <DEDUP_REMOVED lines=11> */
.L_x_13729:
[----:B------:R-:W-:Y:S05]  /*19fb0*/  BSYNC B2 ;  /* 0x0000000000027941 */ /* 0x000fea0003800000 */
.L_x_13728:
[----:B------:R-:W-:Y:S01]  /*19fc0*/  R2UR UR10, R13 ;  /* 0x000000000d0a72ca */ /* 0x000fe200000e0000 */
[----:B------:R-:W-:Y:S01]  /*19fd0*/  UIADD3 UR4, UP0, UR38, 0x670, URZ ;  /* 0x0000067026047890 */ /* 0x000fe2000ff1e03f */
[----:B------:R-:W-:Y:S01]  /*19fe0*/  R2UR UR6, R14 ;  /* 0x000000000e0672ca */ /* 0x000fe200000e0000 */
[----:B------:R-:W-:Y:S01]  /*19ff0*/  VIADD R8, R8, 0x400 ;  /* 0x0000040008087836 */ /* 0x000fe20000000000 */
[----:B------:R-:W-:Y:S01]  /*1a000*/  R2UR UR7, R15 ;  /* 0x000000000f0772ca */ /* 0x000fe200000e0000 */
[----:B01----:R-:W-:Y:S01]  /*1a010*/  VIADD R5, R5, 0x168b0 ;  /* 0x000168b005057836 */ /* 0x003fe20000000000 */
[----:B------:R-:W-:Y:S01]  /*1a020*/  PLOP3.LUT P1, PT, PT, PT, PT, 0x80, 0x0 ;  /* 0x000000000000781c */ /* 0x000fe20003f2f070 */
[----:B------:R-:W-:-:S12]  /*1a030*/  UIADD3.X UR5, URZ, UR39, URZ, UP0, !UPT ;  /* 0x000000273f057290 */ /* 0x000fd800087fe43f */
.L_x_13730:
        /* <DEDUP_REMOVED lines=10> */
.L_x_13720:
[----:B------:R-:W-:Y:S05]  /*1a0e0*/  BSYNC B1 ;  /* 0x0000000000017941 */ /* 0x000fea0003800000 */
.L_x_13719:
[----:B0-----:R-:W2:Y:S01]  /*1a0f0*/  LDL.LU R7, [R1] ;  /* 0x0000000001077983 */ /* 0x001ea20000300800 */
[----:B------:R-:W-:Y:S01]  /*1a100*/  VIADD R29, R29, 0x1 ;  /* 0x000000011d1d7836 */ /* 0x000fe20000000000 */
[C---:B------:R-:W-:Y:S01]  /*1a110*/  ISETP.GT.AND P2, PT, R3.reuse, R4, PT ;  /* 0x000000040300720c */ /* 0x040fe20003f44270 */
[----:B------:R-:W-:-:S03]  /*1a120*/  VIADD R3, R3, 0xffffffff ;  /* 0xffffffff03037836 */ /* 0x000fc60000000000 */
[----:B------:R-:W-:-:S04]  /*1a130*/  ISETP.NE.AND P1, PT, R29, 0x2, PT ;  /* 0x000000021d00780c */ /* 0x000fc80003f25270 */
[----:B------:R-:W-:Y:S02]  /*1a140*/  SEL R5, RZ, 0x1, P1 ;  /* 0x00000001ff057807 */ /* 0x000fe40000800000 */
[----:B------:R-:W-:Y:S02]  /*1a150*/  SEL R29, R29, RZ, P1 ;  /* 0x000000ff1d1d7207 */ /* 0x000fe40000800000 */
[----:B--2---:R-:W-:-:S05]  /*1a160*/  LOP3.LUT R7, R7, R5, RZ, 0x3c, !PT ;  /* 0x0000000507077212 */ /* 0x004fca00078e3cff */
[----:B------:R1:W-:Y:S01]  /*1a170*/  STL [R1], R7 ;  /* 0x0000000701007387 */ /* 0x0003e20000100800 */
[----:B------:R-:W-:Y:S05]  /*1a180*/  @P2 BRA `(.L_x_13731) ;  /* 0xfffffff8009c2947 */ /* 0x000fea000383ffff */
.L_x_13701:
[----:B------:R-:W-:Y:S05]  /*1a190*/  BSYNC B0 ;  /* 0x0000000000007941 */ /* 0x000fea0003800000 */
.L_x_13700:
[----:B01----:R-:W2:Y:S01]  /*1a1a0*/  LDL R7, [R1+0x10] ;  /* 0x0000100001077983 */ /* 0x003ea20000100800 */
[----:B------:R-:W0:Y:S01]  /*1a1b0*/  LDC R2, c[0x0][0x448] ;  /* 0x00011200ff027b82 */ /* 0x000e220000000800 */
[----:B------:R-:W-:Y:S07]  /*1a1c0*/  @!P0 WARPSYNC.ALL ;  /* 0x0000000000008948 */ /* 0x000fee0003800000 */
[----:B------:R-:W-:Y:S01]  /*1a1d0*/  @!P0 BAR.SYNC.DEFER_BLOCKING 0xc, 0x200 ;  /* 0x0308000000008b1d */ /* 0x000fe20000010000 */
[----:B0-----:R-:W-:-:S13]  /*1a1e0*/  ISETP.NE.AND P1, PT, R2, 0x1, PT ;  /* 0x000000010200780c */ /* 0x001fda0003f25270 */
[----:B------:R-:W0:Y:S08]  /*1a1f0*/  @P1 LDC R4, c[0x0][0x44c] ;  /* 0x00011300ff041b82 */ /* 0x000e300000000800 */
[----:B------:R-:W1:Y:S01]  /*1a200*/  @P1 LDC R2, c[0x0][0x450] ;  /* 0x00011400ff021b82 */ /* 0x000e620000000800 */
[----:B--2---:R-:W-:-:S04]  /*1a210*/  VIADD R3, R7, 0xbf ;  /* 0x000000bf07037836 */ /* 0x004fc80000000000 */
[----:B0-----:R-:W-:-:S05]  /*1a220*/  @P1 IMAD.HI.U32 R4, R3, R4, RZ ;  /* 0x0000000403041227 */ /* 0x001fca00078e00ff */
[----:B-1----:R-:W-:-:S05]  /*1a230*/  @P1 SHF.R.U32.HI R3, RZ, R2, R4 ;  /* 0x00000002ff031219 */ /* 0x002fca0000011604 */
[----:B------:R-:W-:Y:S02]  /*1a240*/  IMAD.IADD R9, R9, 0x1, R3 ;  /* 0x0000000109097824 */ /* 0x000fe400078e0203 */
[----:B------:R-:W0:Y:S02]  /*1a250*/  LDC.64 R2, c[0x0][0x9e0] ;  /* 0x00027800ff027b82 */ /* 0x000e240000000a00 */
[----:B0-----:R-:W-:Y:S01]  /*1a260*/  ISETP.GE.AND P2, PT, R3, 0x1, PT ;  /* 0x000000010300780c */ /* 0x001fe20003f46270 */
        /* <DEDUP_REMOVED lines=13> */
.L_x_13734:
[----:B------:R-:W-:-:S13]  /*1a340*/  ISETP.NE.AND P0, PT, R3, 0x1, PT ;  /* 0x000000010300780c */ /* 0x000fda0003f05270 */
[----:B------:R-:W0:Y:S02]  /*1a350*/  @P0 LDC.64 R4, c[0x0][0x9e8] ;  /* 0x00027a00ff040b82 */ /* 0x000e240000000a00 */
[----:B0-----:R-:W-:-:S05]  /*1a360*/  @P0 IMAD.HI.U32 R4, R6, R4, RZ ;  /* 0x0000000406040227 */ /* 0x001fca00078e00ff */
[----:B------:R-:W-:-:S07]  /*1a370*/  @P0 SHF.R.U32.HI R6, RZ, R5, R4 ;  /* 0x00000005ff060219 */ /* 0x000fce0000011604 */
.L_x_13735:
[----:B------:R-:W-:Y:S05]  /*1a380*/  BSYNC B0 ;  /* 0x0000000000007941 */ /* 0x000fea0003800000 */
.L_x_13733:
[----:B------:R-:W-:-:S05]  /*1a390*/  IMAD R5, R6, R3, R3 ;  /* 0x0000000306057224 */ /* 0x000fca00078e0203 */
[----:B------:R-:W-:-:S07]  /*1a3a0*/  VIMNMX R2, R2, R5, PT ;  /* 0x0000000502027248 */ /* 0x000fce0003fe0100 */
.L_x_13732:
[----:B------:R-:W2:Y:S01]  /*1a3b0*/  LDL R8, [R1+0x44] ;  /* 0x0000440001087983 */ /* 0x000ea20000100800 */
[----:B------:R-:W0:Y:S01]  /*1a3c0*/  @P1 LDC R5, c[0x0][0x44c] ;  /* 0x00011300ff051b82 */ /* 0x000e220000000800 */
[----:B------:R-:W-:Y:S01]  /*1a3d0*/  VIADD R2, R2, 0x7f ;  /* 0x0000007f02027836 */ /* 0x000fe20000000000 */
[----:B------:R-:W-:Y:S01]  /*1a3e0*/  ULDC UR4, c[0x0][0x9dc] ;  /* 0x0002770000047ab9 */ /* 0x000fe20000000800 */
[----:B------:R-:W-:-:S05]  /*1a3f0*/  IMAD.MOV.U32 R6, RZ, RZ, R7 ;  /* 0x000000ffff067224 */ /* 0x000fca00078e0007 */
[----:B------:R-:W1:Y:S01]  /*1a400*/  @P1 LDC R4, c[0x0][0x450] ;  /* 0x00011400ff041b82 */ /* 0x000e620000000800 */
[----:B0-----:R-:W-:-:S05]  /*1a410*/  @P1 IMAD.HI.U32 R5, R7, R5, RZ ;  /* 0x0000000507051227 */ /* 0x001fca00078e00ff */
[----:B-1----:R-:W-:Y:S02]  /*1a420*/  @P1 SHF.R.U32.HI R6, RZ, R4, R5 ;  /* 0x00000004ff061219 */ /* 0x002fe40000011605 */
[----:B------:R-:W-:-:S03]  /*1a430*/  SHF.R.S32.HI R5, RZ, 0x1f, R2 ;  /* 0x0000001fff057819 */ /* 0x000fc60000011402 */
[----:B------:R-:W-:Y:S01]  /*1a440*/  IMAD.IADD R7, R19, 0x1, R6 ;  /* 0x0000000113077824 */ /* 0x000fe200078e0206 */
[----:B------:R-:W-:-:S03]  /*1a450*/  LEA.HI R5, R5, R2, RZ, 0x7 ;  /* 0x0000000205057211 */ /* 0x000fc600078f38ff */
[----:B------:R-:W-:Y:S01]  /*1a460*/  VIADD R2, R7, -UR4 ;  /* 0x8000000407027c36 */ /* 0x000fe20008000000 */
[----:B------:R-:W-:-:S05]  /*1a470*/  SHF.R.S32.HI R9, RZ, 0x7, R5 ;  /* 0x00000007ff097819 */ /* 0x000fca0000011405 */
[----:B------:R0:W-:Y:S01]  /*1a480*/  STL [R1+0x48], R9 ;  /* 0x0000480901007387 */ /* 0x0001e20000100800 */
[----:B--2---:R-:W-:Y:S01]  /*1a490*/  VIMNMX R6, R8, R9, PT ;  /* 0x0000000908067248 */ /* 0x004fe20003fe0100 */
[----:B0-----:R-:W-:Y:S06]  /*1a4a0*/  @!P2 BRA `(.L_x_13736) ;  /* 0x000000000044a947 */ /* 0x001fec0003800000 */
        /* <DEDUP_REMOVED lines=10> */
.L_x_13738:
[----:B------:R-:W-:-:S13]  /*1a550*/  ISETP.NE.AND P0, PT, R3, 0x1, PT ;  /* 0x000000010300780c */ /* 0x000fda0003f05270 */
[----:B------:R-:W0:Y:S02]  /*1a560*/  @P0 LDC.64 R4, c[0x0][0x9e8] ;  /* 0x00027a00ff040b82 */ /* 0x000e240000000a00 */
[----:B0-----:R-:W-:-:S05]  /*1a570*/  @P0 IMAD.HI.U32 R4, R7, R4, RZ ;  /* 0x0000000407040227 */ /* 0x001fca00078e00ff */
[----:B------:R-:W-:-:S07]  /*1a580*/  @P0 SHF.R.U32.HI R7, RZ, R5, R4 ;  /* 0x00000005ff070219 */ /* 0x000fce0000011604 */
.L_x_13739:
[----:B------:R-:W-:Y:S05]  /*1a590*/  BSYNC B0 ;  /* 0x0000000000007941 */ /* 0x000fea0003800000 */
.L_x_13737:
[----:B------:R-:W-:-:S05]  /*1a5a0*/  IMAD R3, R7, R3, RZ ;  /* 0x0000000307037224 */ /* 0x000fca00078e02ff */
[----:B------:R-:W-:-:S07]  /*1a5b0*/  VIMNMX R2, R2, R3, !PT ;  /* 0x0000000302027248 */ /* 0x000fce0007fe0100 */
.L_x_13736:
[----:B------:R-:W-:Y:S01]  /*1a5c0*/  SHF.R.S32.HI R3, RZ, 0x1f, R2 ;  /* 0x0000001fff037819 */ /* 0x000fe20000011402 */
[----:B------:R-:W-:Y:S01]  /*1a5d0*/  BSSY B0, `(.L_x_13740) ;  /* 0x0000025000007945 */ /* 0x000fe20003800000 */
[----:B------:R-:W-:Y:S02]  /*1a5e0*/  ISETP.NE.AND P1, PT, R0, RZ, PT ;  /* 0x000000ff0000720c */ /* 0x000fe40003f25270 */
[----:B------:R-:W-:-:S04]  /*1a5f0*/  LEA.HI R3, R3, R2, RZ, 0x7 ;  /* 0x0000000203037211 */ /* 0x000fc800078f38ff */
[----:B------:R-:W-:-:S04]  /*1a600*/  SHF.R.S32.HI R3, RZ, 0x7, R3 ;  /* 0x00000007ff037819 */ /* 0x000fc80000011403 */
[----:B------:R-:W-:-:S03]  /*1a610*/  VIMNMX R8, RZ, R3, !PT ;  /* 0x00000003ff087248 */ /* 0x000fc60007fe0100 */
[----:B------:R-:W0:Y:S01]  /*1a620*/  @!P1 LDC R0, c[0x0][0x9f0] ;  /* 0x00027c00ff009b82 */ /* 0x000e220000000800 */
[----:B------:R-:W-:Y:S01]  /*1a630*/  ISETP.GT.AND P0, PT, R6, R8, PT ;  /* 0x000000080600720c */ /* 0x000fe20003f04270 */
[----:B------:R1:W-:Y:S04]  /*1a640*/  STL [R1+0x20], R8 ;  /* 0x0000200801007387 */ /* 0x0003e80000100800 */
[----:B------:R1:W-:Y:S08]  /*1a650*/  STL [R1+0x24], RZ ;  /* 0x000024ff01007387 */ /* 0x0003f00000100800 */
[----:B-1----:R-:W-:Y:S05]  /*1a660*/  @!P0 BRA `(.L_x_13741) ;  /* 0x00000000006c8947 */ /* 0x002fea0003800000 */
[-C--:B0-----:R-:W-:Y:S02]  /*1a670*/  IABS R4, R0.reuse ;  /* 0x0000000000047213 */ /* 0x081fe40000000000 */
        /* <DEDUP_REMOVED lines=26> */
.L_x_13741:
[----:B------:R-:W-:Y:S05]  /*1a820*/  BSYNC B0 ;  /* 0x0000000000007941 */ /* 0x000fea0003800000 */
.L_x_13740:
[----:B------:R-:W2:Y:S04]  /*1a830*/  LDL R2, [R1+0x24] ;  /* 0x0000240001027983 */ /* 0x000ea80000100800 */
[----:B0-----:R-:W2:Y:S01]  /*1a840*/  LDL R0, [R1+0x40] ;  /* 0x0000400001007983 */ /* 0x001ea20000100800 */
[----:B------:R-:W-:Y:S01]  /*1a850*/  BSSY B7, `(.L_x_13742) ;  /* 0x0000355000077945 */ /* 0x000fe20003800000 */
[----:B--2---:R-:W-:-:S05]  /*1a860*/  IMAD R0, R0, R2, R8 ;  /* 0x0000000200007224 */ /* 0x004fca00078e0208 */
        /* <DEDUP_REMOVED lines=9> */
[----:B-1----:R-:W0:Y:S01]  /*1a900*/  S2R R5, SR_LANEID ;  /* 0x0000000000057919 */ /* 0x002e220000000000 */
        /* <DEDUP_REMOVED lines=10> */
[----:B0-----:R-:W-:Y:S01]  /*1a9b0*/  IADD3 R24, R0, UR36, R7 ;  /* 0x0000002400187c10 */ /* 0x001fe2000fffe007 */
[----:B------:R-:W-:Y:S06]  /*1a9c0*/  BRA `(.L_x_13744) ;  /* 0x0000003000f47947 */ /* 0x000fec0003800000 */
.L_x_13743:
        /* <DEDUP_REMOVED lines=10> */
[----:B-1----:R-:W-:Y:S02]  /*1aa70*/  IMAD.U32 R5, RZ, RZ, UR7 ;  /* 0x00000007ff057e24 */ /* 0x002fe4000f8e00ff */
        /* <DEDUP_REMOVED lines=9> */
.L_x_13746:
[----:B------:R-:W-:Y:S05]  /*1ab10*/  BSYNC B6 ;  /* 0x0000000000067941 */ /* 0x000fea0003800000 */
.L_x_13745:
        /* <DEDUP_REMOVED lines=10> */
[----:B-1----:R-:W-:Y:S02]  /*1abc0*/  IMAD.U32 R5, RZ, RZ, UR7 ;  /* 0x00000007ff057e24 */ /* 0x002fe4000f8e00ff */
        /* <DEDUP_REMOVED lines=8> */
[----:B--2---:R-:W-:Y:S05]  /*1ac50*/  CALL.ABS.NOINC R2 ;  /* 0x0000000002007343 */ /* 0x004fea0003c00000 */
.L_x_13749:
        /* <DEDUP_REMOVED lines=15> */
.L_x_13748:
[----:B------:R-:W-:Y:S05]  /*1ad50*/  BSYNC B6 ;  /* 0x0000000000067941 */ /* 0x000fea0003800000 */
.L_x_13747:
[----:B------:R-:W-:Y:S01]  /*1ad60*/  ULDC.64 UR4, c[0x0][0x9f8] ;  /* 0x00027e0000047ab9 */ /* 0x000fe20000000a00 */
[----:B------:R-:W-:Y:S01]  /*1ad70*/  IMAD.MOV.U32 R25, RZ, RZ, R27 ;  /* 0x000000ffff197224 */ /* 0x000fe200078e001b */
[----:B------:R-:W-:-:S04]  /*1ad80*/  ISETP.NE.U32.AND P0, PT, RZ, UR4, PT ;  /* 0x00000004ff007c0c */ /* 0x000fc8000bf05070 */
[----:B------:R-:W-:Y:S01]  /*1ad90*/  ISETP.NE.AND.EX P0, PT, RZ, UR5, PT, P0 ;  /* 0x00000005ff007c0c */ /* 0x000fe2000bf05300 */
[----:B------:R-:W-:-:S12]  /*1ada0*/  ULDC.64 UR4, c[0x0][0xa08] ;  /* 0x0002820000047ab9 */ /* 0x000fd80000000a00 */
[----:B------:R-:W0:Y:S02]  /*1adb0*/  @P0 LDC.64 R2, c[0x0][0x9f8] ;  /* 0x00027e00ff020b82 */ /* 0x000e240000000a00 */
[----:B0-----:R-:W-:-:S05]  /*1adc0*/  @P0 IMAD.WIDE R2, R27, 0x4, R2 ;  /* 0x000000041b020825 */ /* 0x001fca00078e0202 */
[----:B------:R0:W2:Y:S01]  /*1add0*/  @P0 LDG.E R25, desc[UR40][R2.64] ;  /* 0x0000002802190981 */ /* 0x0000a2000c1e1900 */
[----:B------:R-:W-:Y:S01]  /*1ade0*/  VIADD R23, R23, 0xffffffff ;  /* 0xffffffff17177836 */ /* 0x000fe20000000000 */
[----:B0-----:R-:W0:Y:S02]  /*1adf0*/  LDC.64 R2, c[0x0][0x418] ;  /* 0x00010600ff027b82 */ /* 0x001e240000000a00 */
[----:B0-----:R-:W-:Y:S01]  /*1ae00*/  LOP3.LUT P0, RZ, R2, UR4, RZ, 0xfc, !PT ;  /* 0x0000000402ff7c12 */ /* 0x001fe2000f80fcff */
[----:B------:R-:W-:-:S03]  /*1ae10*/  UMOV UR4, 0xffffffff ;  /* 0xffffffff00047882 */ /* 0x000fc60000000000 */
[----:B------:R-:W-:Y:S02]  /*1ae20*/  LOP3.LUT P0, RZ, R3, UR5, RZ, 0xfc, P0 ;  /* 0x0000000503ff7c12 */ /* 0x000fe4000800fcff */
[----:B--2---:R-:W-:Y:S02]  /*1ae30*/  SHF.R.S32.HI R7, RZ, 0x1f, R25 ;  /* 0x0000001fff077819 */ /* 0x004fe40000011419 */
[----:B------:R-:W-:-:S03]  /*1ae40*/  SEL R19, R25, RZ, !P0 ;  /* 0x000000ff19137207 */ /* 0x000fc60004000000 */
[----:B------:R0:W-:Y:S01]  /*1ae50*/  STL [R1+0x4], R7 ;  /* 0x0000040701007387 */ /* 0x0001e20000100800 */
[----:B------:R-:W-:Y:S05]  /*1ae60*/  BRA.DIV UR4, `(.L_x_13750) ;  /* 0x0000005e04ac7947 */ /* 0x000fea000b800000 */
[----:B------:R-:W2:Y:S02]  /*1ae70*/  S2R R0, SR_TID.X ;  /* 0x0000000000007919 */ /* 0x000ea40000002100 */
[----:B--2---:R-:W-:-:S04]  /*1ae80*/  SHF.R.U32.HI R0, RZ, 0x5, R0 ;  /* 0x00000005ff007819 */ /* 0x004fc80000011600 */
[----:B------:R-:W-:-:S05]  /*1ae90*/  LOP3.LUT R0, R0, 0x3, RZ, 0xc0, !PT ;  /* 0x0000000300007812 */ /* 0x000fca00078ec0ff */
[----:B------:R2:W3:Y:S02]  /*1aea0*/  SHFL.IDX PT, R14, R0, RZ, 0x1f ;  /* 0x00001fff000e7589 */ /* 0x0004e400000e0000 */
.L_x_13907:
        /* <DEDUP_REMOVED lines=8> */
.L_x_13910:
[----:B------:R-:W-:Y:S05]  /*1af30*/  @!P6 BRA `(.L_x_13751) ;  /* 0x0000000000e0e947 */ /* 0x000fea0003800000 */
[----:B------:R-:W-:-:S04]  /*1af40*/  ISETP.NE.U32.AND P0, PT, R2, RZ, PT ;  /* 0x000000ff0200720c */ /* 0x000fc80003f05070 */
[----:B------:R-:W-:-:S13]  /*1af50*/  ISETP.NE.AND.EX P0, PT, R3, RZ, PT, P0 ;  /* 0x000000ff0300720c */ /* 0x000fda0003f05300 */
[----:B------:R-:W-:Y:S05]  /*1af60*/  @!P0 BRA `(.L_x_13753) ;  /* 0x0000000000488947 */ /* 0x000fea0003800000 */
[----:B------:R-:W3:Y:S01]  /*1af70*/  LDC R6, c[0x0][0x43c] ;  /* 0x00010f00ff067b82 */ /* 0x000ee20000000800 */
[----:B--2---:R-:W-:Y:S01]  /*1af80*/  IMAD.MOV.U32 R0, RZ, RZ, R23 ;  /* 0x000000ffff007224 */ /* 0x004fe200078e0017 */
[----:B------:R-:W-:Y:S01]  /*1af90*/  ULDC.64 UR4, c[0x0][0x428] ;  /* 0x00010a0000047ab9 */ /* 0x000fe20000000a00 */
        /* <DEDUP_REMOVED lines=15> */
.L_x_13753:
[----:B--2---:R-:W-:Y:S01]  /*1b090*/  IMAD R0, R18, 0x8, R17 ;  /* 0x0000000812007824 */ /* 0x004fe200078e0211 */
[----:B---3--:R-:W-:-:S04]  /*1b0a0*/  SHF.L.U32 R2, R28, 0x1f, RZ ;  /* 0x0000001f1c027819 */ /* 0x008fc800000006ff */
[----:B------:R-:W2:Y:S02]  /*1b0b0*/  SYNCS.PHASECHK.TRANS64.TRYWAIT P0, [R0+URZ+0x16840], R2 ;  /* 0x01684002000075a7 */ /* 0x000ea4000800017f */
[----:B--2---:R-:W-:Y:S05]  /*1b0c0*/  @!P0 BRA `(.L_x_13754) ;  /* 0x0000005c00688947 */ /* 0x004fea0003800000 */
.L_x_13911:
        /* <DEDUP_REMOVED lines=11> */
.L_x_13755:
[----:B------:R-:W-:Y:S01]  /*1b180*/  R2UR UR9, R0 ;  /* 0x00000000000972ca */ /* 0x000fe200000e0000 */
[----:B--2---:R-:W-:Y:S01]  /*1b190*/  IMAD R0, R18, 0x4000, R17 ;  /* 0x0000400012007824 */ /* 0x004fe200078e0211 */
        /* <DEDUP_REMOVED lines=12> */
[----:B------:R-:W-:Y:S02]  /*1b260*/  ULEA UR11, UR11, UR4, 0x7 ;  /* 0x000000040b0b7291 */ /* 0x000fe4000f8e383f */
[----:B------:R-:W-:Y:S01]  /*1b270*/  UIADD3 UR8, UR8, 0xe400, URZ ;  /* 0x0000e40008087890 */ /* 0x000fe2000fffe03f */
[----:B------:R-:W-:-:S05]  /*1b280*/  UMOV UR4, 0x0 ;  /* 0x0000000000047882 */ /* 0x000fca0000000000 */
[----:B------:R-:W-:-:S03]  /*1b290*/  @P0 LOP3.LUT R22, R22, 0x1, RZ, 0xfc, !PT ;  /* 0x0000000116160812 */ /* 0x000fc600078efcff */
[----:B------:R3:W-:Y:S02]  /*1b2a0*/  UTMALDG.4D [UR8], [UR6], desc[UR4] ;  /* 0x00000408060075b4 */ /* 0x0007e40008019000 */
[----:B---3--:R-:W-:Y:S02]  /*1b2b0*/  NOP ;  /* 0x0000000000007918 */ /* 0x008fe40000000000 */
.L_x_13751:
[----:B------:R-:W3:Y:S01]  /*1b2c0*/  LDL.LU R3, [R1+0x28] ;  /* 0x0000280001037983 */ /* 0x000ee20000300800 */
[----:B------:R-:W-:Y:S05]  /*1b2d0*/  WARPSYNC.ALL ;  /* 0x0000000000007948 */ /* 0x000fea0003800000 */
[----:B------:R-:W-:Y:S01]  /*1b2e0*/  ULDC.64 UR4, c[0x0][0x298] ;  /* 0x0000a60000047ab9 */ /* 0x000fe20000000a00 */
[----:B--2---:R-:W-:Y:S01]  /*1b2f0*/  VIADD R0, R17, 0x8400 ;  /* 0x0000840011007836 */ /* 0x004fe20000000000 */
[----:B------:R-:W-:Y:S01]  /*1b300*/  ULDC.64 UR6, c[0x0][0xa00] ;  /* 0x0002800000067ab9 */ /* 0x000fe20000000a00 */
[----:B------:R-:W-:Y:S01]  /*1b310*/  BSSY B6, `(.L_x_13756) ;  /* 0x0000022000067945 */ /* 0x000fe20003800000 */
[----:B------:R-:W-:Y:S01]  /*1b320*/  BAR.SYNC.DEFER_BLOCKING 0x8, 0x200 ;  /* 0x0208000000007b1d */ /* 0x000fe20000010000 */
[----:B------:R-:W-:-:S02]  /*1b330*/  ISETP.NE.U32.AND P0, PT, RZ, UR6, PT ;  /* 0x00000006ff007c0c */ /* 0x000fc4000bf05070 */
[----:B------:R-:W-:Y:S02]  /*1b340*/  LOP3.LUT P1, RZ, R0, 0x3ff, RZ, 0xc0, !PT ;  /* 0x000003ff00ff7812 */ /* 0x000fe4000782c0ff */
[----:B------:R-:W-:Y:S02]  /*1b350*/  ISETP.NE.AND.EX P0, PT, RZ, UR7, PT, P0 ;  /* 0x00000007ff007c0c */ /* 0x000fe4000bf05300 */
[----:B---3--:R-:W-:Y:S01]  /*1b360*/  SHF.R.S32.HI R2, RZ, 0x1f, R3 ;  /* 0x0000001fff027819 */ /* 0x008fe20000011403 */
[----:B-1----:R-:W-:-:S04]  /*1b370*/  IMAD.WIDE.U32 R4, R3, UR4, RZ ;  /* 0x0000000403047c25 */ /* 0x002fc8000f8e00ff */
        /* <DEDUP_REMOVED lines=27> */
.L_x_13757:
[----:B------:R-:W-:Y:S05]  /*1b530*/  BSYNC B6 ;  /* 0x0000000000067941 */ /* 0x000fea0003800000 */
.L_x_13756:
[----:B------:R-:W2:Y:S01]  /*1b540*/  LDL.LU R20, [R1+0x38] ;  /* 0x0000380001147983 */ /* 0x000ea20000300800 */
[----:B------:R-:W-:Y:S01]  /*1b550*/  ULDC.64 UR6, c[0x0][0x2e0] ;  /* 0x0000b80000067ab9 */ /* 0x000fe20000000a00 */
[----:B------:R-:W3:Y:S01]  /*1b560*/  LDC R9, c[0x0][0x448] ;  /* 0x00011200ff097b82 */ /* 0x000ee20000000800 */
[----:B------:R-:W-:Y:S01]  /*1b570*/  ULDC.64 UR4, c[0x0][0x2d8] ;  /* 0x0000b60000047ab9 */ /* 0x000fe20000000a00 */
[----:B-1----:R-:W2:Y:S01]  /*1b580*/  LDL.LU.64 R2, [R1+0x28] ;  /* 0x0000280001027983 */ /* 0x002ea20000300a00 */
[----:B------:R-:W-:-:S03]  /*1b590*/  ULDC.64 UR8, c[0x0][0x280] ;  /* 0x0000a00000087ab9 */ /* 0x000fc60000000a00 */
[----:B------:R-:W4:Y:S04]  /*1b5a0*/  LDL.LU R21, [R1+0x3c] ;  /* 0x00003c0001157983 */ /* 0x000f280000300800 */
[----:B------:R-:W4:Y:S04]  /*1b5b0*/  LDL.LU R4, [R1+0x30] ;  /* 0x0000300001047983 */ /* 0x000f280000300800 */
[----:B------:R-:W4:Y:S01]  /*1b5c0*/  LDL R12, [R1+0x10] ;  /* 0x00001000010c7983 */ /* 0x000f220000100800 */
[----:B---3--:R-:W-:-:S13]  /*1b5d0*/  ISETP.NE.AND P1, PT, R9, 0x1, PT ;  /* 0x000000010900780c */ /* 0x008fda0003f25270 */
[----:B------:R-:W1:Y:S08]  /*1b5e0*/  @P1 LDC R5, c[0x0][0x450] ;  /* 0x00011400ff051b82 */ /* 0x000e700000000800 */
[----:B------:R-:W3:Y:S01]  /*1b5f0*/  @P1 LDC R8, c[0x0][0x450] ;  /* 0x00011400ff081b82 */ /* 0x000ee20000000800 */
[----:B--2---:R-:W-:Y:S02]  /*1b600*/  IMAD.MOV.U32 R3, RZ, RZ, R20 ;  /* 0x000000ffff037224 */ /* 0x004fe400078e0014 */
[----:B------:R-:W2:Y:S01]  /*1b610*/  S2R R20, SR_TID.X ;  /* 0x0000000000147919 */ /* 0x000ea20000002100 */
        /* <DEDUP_REMOVED lines=9> */
[C---:B--2---:R-:W-:Y:S01]  /*1b6b0*/  LOP3.LUT R21, R20.reuse, 0x7f, RZ, 0xc0, !PT ;  /* 0x0000007f14157812 */ /* 0x044fe200078ec0ff */
[----:B------:R-:W-:-:S03]  /*1b6c0*/  IMAD.SHL.U32 R20, R20, 0x10, RZ ;  /* 0x0000001014147824 */ /* 0x000fc600078e00ff */
[----:B------:R-:W-:-:S04]  /*1b6d0*/  SHF.R.U32.HI R21, RZ, 0x3, R21 ;  /* 0x00000003ff157819 */ /* 0x000fc80000011615 */
[----:B------:R-:W-:-:S05]  /*1b6e0*/  LOP3.LUT R20, R21, 0x70, R20, 0xf8, !PT ;  /* 0x0000007015147812 */ /* 0x000fca00078ef814 */
[----:B------:R-:W-:Y:S02]  /*1b6f0*/  IMAD.IADD R6, R20, 0x1, R12 ;  /* 0x0000000114067824 */ /* 0x000fe400078e020c */
[----:B------:R2:W5:Y:S02]  /*1b700*/  LDL R20, [R1+0xc] ;  /* 0x00000c0001147983 */ /* 0x0005640000100800 */
[----:B----4-:R-:W-:Y:S01]  /*1b710*/  @P1 IMAD.HI.U32 R0, R6, R4, RZ ;  /* 0x0000000406001227 */ /* 0x010fe200078e00ff */
[----:B------:R-:W4:Y:S03]  /*1b720*/  S2R R10, SR_TID.X ;  /* 0x00000000000a7919 */ /* 0x000f260000002100 */
[----:B------:R-:W-:Y:S01]  /*1b730*/  IMAD.MOV.U32 R4, RZ, RZ, R6 ;  /* 0x000000ffff047224 */ /* 0x000fe200078e0006 */
[----:B-1----:R-:W-:-:S04]  /*1b740*/  @P1 SHF.R.U32.HI R4, RZ, R5, R0 ;  /* 0x00000005ff041219 */ /* 0x002fc80000011600 */
[--C-:B------:R-:W-:Y:S01]  /*1b750*/  SHF.R.S32.HI R0, RZ, 0x1f, R4.reuse ;  /* 0x0000001fff007819 */ /* 0x100fe20000011404 */
[----:B0-----:R-:W-:-:S04]  /*1b760*/  IMAD.MOV R7, RZ, RZ, -R4 ;  /* 0x000000ffff077224 */ /* 0x001fc800078e0a04 */
[----:B------:R-:W-:-:S04]  /*1b770*/  IMAD R0, R0, UR4, RZ ;  /* 0x0000000400007c24 */ /* 0x000fc8000f8e02ff */
[C---:B------:R-:W-:Y:S02]  /*1b780*/  IMAD R0, R4.reuse, UR5, R0 ;  /* 0x0000000504007c24 */ /* 0x040fe4000f8e0200 */
[----:B------:R-:W-:-:S04]  /*1b790*/  IMAD.WIDE.U32 R4, R4, UR4, R2 ;  /* 0x0000000404047c25 */ /* 0x000fc8000f8e0002 */
[----:B------:R-:W-:Y:S02]  /*1b7a0*/  IMAD.IADD R5, R5, 0x1, R0 ;  /* 0x0000000105057824 */ /* 0x000fe400078e0200 */
[----:B------:R-:W-:-:S04]  /*1b7b0*/  IMAD R0, R9, R7, R6 ;  /* 0x0000000709007224 */ /* 0x000fc800078e0206 */
[----:B------:R-:W-:Y:S01]  /*1b7c0*/  IMAD.WIDE.U32 R4, R0, UR6, R4 ;  /* 0x0000000600047c25 */ /* 0x000fe2000f8e0004 */
[----:B------:R-:W-:-:S03]  /*1b7d0*/  SHF.R.S32.HI R7, RZ, 0x1f, R0 ;  /* 0x0000001fff077819 */ /* 0x000fc60000011400 */
[----:B----4-:R-:W-:Y:S02]  /*1b7e0*/  IMAD.SHL.U32 R21, R10, 0x8, RZ ;  /* 0x000000080a157824 */ /* 0x010fe400078e00ff */
[----:B------:R-:W-:-:S03]  /*1b7f0*/  IMAD R7, R7, UR6, RZ ;  /* 0x0000000607077c24 */ /* 0x000fc6000f8e02ff */
[----:B------:R-:W-:Y:S01]  /*1b800*/  LOP3.LUT R21, R21, 0x38, RZ, 0xc0, !PT ;  /* 0x0000003815157812 */ /* 0x000fe200078ec0ff */
        /* <DEDUP_REMOVED lines=8> */
[----:B---3--:R-:W-:-:S05]  /*1b890*/  @P1 SHF.R.U32.HI R6, RZ, R8, R7 ;  /* 0x00000008ff061219 */ /* 0x008fca0000011607 */
        /* <DEDUP_REMOVED lines=26> */
[----:B---3--:R-:W-:-:S03]  /*1ba40*/  IMAD.IADD R6, R10, 0x1, R11 ;  /* 0x000000010a067824 */ /* 0x008fc600078e020b */
[----:B------:R-:W-:Y:S02]  /*1ba50*/  SHFL.IDX PT, R10, R2, RZ, 0x181f ;  /* 0x00181fff020a7589 */ /* 0x000fe400000e0000 */
[----:B------:R-:W-:-:S13]  /*1ba60*/  ISETP.GE.AND P1, PT, R6, R3, PT ;  /* 0x000000030600720c */ /* 0x000fda0003f26270 */
[----:B0-----:R-:W-:-:S05]  /*1ba70*/  @!P1 LEA R7, P2, R21, R7, 0x1 ;  /* 0x0000000715079211 */ /* 0x001fca00078408ff */
[----:B------:R-:W-:-:S04]  /*1ba80*/  @!P1 IMAD.X R8, RZ, RZ, R8, P2 ;  /* 0x000000ffff089224 */ /* 0x000fc800010e0608 */
[----:B------:R-:W-:Y:S02]  /*1ba90*/  @!P1 IMAD.MOV.U32 R9, RZ, RZ, R8 ;  /* 0x000000ffff099224 */ /* 0x000fe400078e0008 */
[----:B------:R-:W-:Y:S02]  /*1baa0*/  @!P1 IMAD.MOV.U32 R8, RZ, RZ, R7 ;  /* 0x000000ffff089224 */ /* 0x000fe400078e0007 */
[----:B------:R-:W-:-:S03]  /*1bab0*/  VIADD R7, R6, 0x10 ;  /* 0x0000001006077836 */ /* 0x000fc60000000000 */
        /* <DEDUP_REMOVED lines=48> */
[----:B------:R0:W1:Y:S04]  /*1bdc0*/  SHFL.IDX PT, R7, R0, 0x7, 0x181f ;  /* 0x00f81f0000077f89 */ /* 0x00006800000e0000 */
[----:B------:R2:W-:Y:S01]  /*1bdd0*/  @!P1 LDGSTS.E.BYPASS.LTC128B.128 [R20+0xb400], desc[UR40][R8.64], !P0 ;  /* 0x0b40000008149fae */ /* 0x0005e2000c101d68 */
[----:B0-----:R-:W-:-:S05]  /*1bde0*/  VIADD R0, R6, 0x80 ;  /* 0x0000008006007836 */ /* 0x001fca0000000000 */
[----:B------:R-:W-:Y:S01]  /*1bdf0*/  ISETP.GE.AND P2, PT, R0, R3, PT ;  /* 0x000000030000720c */ /* 0x000fe20003f46270 */
[----:B------:R-:W-:-:S05]  /*1be00*/  VIADD R0, R6, 0x70 ;  /* 0x0000007006007836 */ /* 0x000fca0000000000 */
[----:B------:R-:W-:Y:S02]  /*1be10*/  ISETP.GE.AND P1, PT, R0, R3, PT ;  /* 0x000000030000720c */ /* 0x000fe40003f26270 */
[----:B------:R-:W0:Y:S11]  /*1be20*/  SHFL.IDX PT, R0, R5, RZ, 0x181f ;  /* 0x00181fff05007589 */ /* 0x000e3600000e0000 */
[----:B-1----:R-:W-:-:S05]  /*1be30*/  @!P1 LEA R7, P3, R21, R7, 0x1 ;  /* 0x0000000715079211 */ /* 0x002fca00078608ff */
[----:B------:R-:W-:Y:S02]  /*1be40*/  @!P1 IMAD.X R4, RZ, RZ, R4, P3 ;  /* 0x000000ffff049224 */ /* 0x000fe400018e0604 */
[----:B--2---:R-:W-:Y:S02]  /*1be50*/  @!P1 IMAD.MOV.U32 R8, RZ, RZ, R7 ;  /* 0x000000ffff089224 */ /* 0x004fe400078e0007 */
[----:B------:R-:W-:-:S05]  /*1be60*/  @!P1 IMAD.MOV.U32 R9, RZ, RZ, R4 ;  /* 0x000000ffff099224 */ /* 0x000fca00078e0004 */
[----:B------:R1:W-:Y:S01]  /*1be70*/  @!P1 LDGSTS.E.BYPASS.LTC128B.128 [R20+0xbc00], desc[UR40][R8.64], !P0 ;  /* 0x0bc0000008149fae */ /* 0x0003e2000c101d68 */
[----:B0-----:R-:W-:-:S05]  /*1be80*/  @!P2 LEA R0, P1, R21, R0, 0x1 ;  /* 0x000000001500a211 */ /* 0x001fca00078208ff */
[----:B-1----:R-:W-:-:S04]  /*1be90*/  @!P2 IMAD.X R8, RZ, RZ, R10, P1 ;  /* 0x000000ffff08a224 */ /* 0x002fc800008e060a */
[----:B------:R-:W-:Y:S02]  /*1bea0*/  @!P2 IMAD.MOV.U32 R9, RZ, RZ, R8 ;  /* 0x000000ffff09a224 */ /* 0x000fe400078e0008 */
        /* <DEDUP_REMOVED lines=20> */
.L_x_13936:
        /* <DEDUP_REMOVED lines=11> */
.L_x_13759:
        /* <DEDUP_REMOVED lines=18> */
.L_x_13937:
[----:B------:R-:W-:Y:S05]  /*1c1c0*/  BSYNC B0 ;  /* 0x0000000000007941 */ /* 0x000fea0003800000 */
.L_x_13760:
        /* <DEDUP_REMOVED lines=19> */
[----:B------:R-:W-:Y:S02]  /*1c300*/  LOP3.LUT R3, RZ, R5, RZ, 0x33, !PT ;  /* 0x00000005ff037212 */ /* 0x000fe400078e33ff */
[----:B------:R-:W-:Y:S02]  /*1c310*/  LOP3.LUT R2, RZ, R4, RZ, 0x33, !PT ;  /* 0x00000004ff027212 */ /* 0x000fe400078e33ff */
        /* <DEDUP_REMOVED lines=36> */
.L_x_13768:
[----:B------:R-:W-:Y:S01]  /*1c560*/  IMAD R2, R5, 0x8, R17 ;  /* 0x0000000805027824 */ /* 0x000fe200078e0211 */
[----:B------:R-:W-:Y:S01]  /*1c570*/  SHF.L.U32 R3, R9, 0x1f, RZ ;  /* 0x0000001f09037819 */ /* 0x000fe200000006ff */
[----:B------:R-:W-:Y:S03]  /*1c580*/  BSSY B3, `(.L_x_13769) ;  /* 0x0000003000037945 */ /* 0x000fe60003800000 */
[----:B------:R-:W1:Y:S02]  /*1c590*/  SYNCS.PHASECHK.TRANS64.TRYWAIT P0, [R2+URZ+0x16840], R3 ;  /* 0x01684003020075a7 */ /* 0x000e64000800017f */
[----:B-1----:R-:W-:Y:S05]  /*1c5a0*/  @!P0 BRA `(.L_x_13770) ;  /* 0x0000005800208947 */ /* 0x002fea0003800000 */
.L_x_13938:
[----:B------:R-:W-:Y:S05]  /*1c5b0*/  BSYNC B3 ;  /* 0x0000000000037941 */ /* 0x000fea0003800000 */
.L_x_13769:
        /* <DEDUP_REMOVED lines=12> */
.L_x_13772:
[----:B------:R-:W-:Y:S05]  /*1c680*/  BSYNC B3 ;  /* 0x0000000000037941 */ /* 0x000fea0003800000 */
.L_x_13771:
        /* <DEDUP_REMOVED lines=11> */
.L_x_13773:
        /* <DEDUP_REMOVED lines=15> */
.L_x_13939:
[----:B------:R-:W-:Y:S05]  /*1c830*/  BSYNC B3 ;  /* 0x0000000000037941 */ /* 0x000fea0003800000 */
.L_x_13774:
        /* <DEDUP_REMOVED lines=12> */
.L_x_13777:
[----:B------:R-:W-:Y:S05]  /*1c900*/  BSYNC B3 ;  /* 0x0000000000037941 */ /* 0x000fea0003800000 */
.L_x_13776:
        /* <DEDUP_REMOVED lines=11> */
.L_x_13778:
        /* <DEDUP_REMOVED lines=12> */
.L_x_13767:
[----:B------:R-:W-:Y:S05]  /*1ca80*/  BSYNC B1 ;  /* 0x0000000000017941 */ /* 0x000fea0003800000 */
.L_x_13766:
[----:B------:R-:W2:Y:S01]  /*1ca90*/  LDL.LU R0, [R1+0x1c] ;  /* 0x00001c0001007983 */ /* 0x000ea20000300800 */
[----:B------:R-:W-:Y:S02]  /*1caa0*/  IMAD.MOV.U32 R18, RZ, RZ, R5 ;  /* 0x000000ffff127224 */ /* 0x000fe400078e0005 */
[----:B------:R-:W-:Y:S02]  /*1cab0*/  IMAD.MOV.U32 R28, RZ, RZ, R9 ;  /* 0x000000ffff1c7224 */ /* 0x000fe400078e0009 */
[----:B--2---:R-:W-:-:S07]  /*1cac0*/  VIADD R0, R0, 0xfffffffd ;  /* 0xfffffffd00007836 */ /* 0x004fce0000000000 */
.L_x_13765:
[----:B------:R-:W-:Y:S05]  /*1cad0*/  BSYNC B2 ;  /* 0x0000000000027941 */ /* 0x000fea0003800000 */
.L_x_13764:
[----:B------:R-:W-:-:S05]  /*1cae0*/  VIADD R3, R10, 0xfffffffe ;  /* 0xfffffffe0a037836 */ /* 0x000fca0000000000 */
[----:B------:R-:W-:-:S13]  /*1caf0*/  ISETP.NE.AND P0, PT, R3, R4, PT ;  /* 0x000000040300720c */ /* 0x000fda0003f05270 */
[----:B------:R-:W-:Y:S05]  /*1cb00*/  @!P0 BRA `(.L_x_13763) ;  /* 0x0000000c00a08947 */ /* 0x000fea0003800000 */
[----:B------:R-:W-:-:S07]  /*1cb10*/  IMAD.MOV.U32 R4, RZ, RZ, R19 ;  /* 0x000000ffff047224 */ /* 0x000fce00078e0013 */
.L_x_13805:
        /* <DEDUP_REMOVED lines=32> */
.L_x_13781:
[----:B------:R-:W-:Y:S01]  /*1cd20*/  IMAD R2, R6, 0x8, R17 ;  /* 0x0000000806027824 */ /* 0x000fe200078e0211 */
[----:B------:R-:W-:Y:S01]  /*1cd30*/  SHF.L.U32 R3, R7, 0x1f, RZ ;  /* 0x0000001f07037819 */ /* 0x000fe200000006ff */
[----:B------:R-:W-:Y:S03]  /*1cd40*/  BSSY B2, `(.L_x_13782) ;  /* 0x0000003000027945 */ /* 0x000fe60003800000 */
[----:B------:R-:W1:Y:S02]  /*1cd50*/  SYNCS.PHASECHK.TRANS64.TRYWAIT P0, [R2+URZ+0x16840], R3 ;  /* 0x01684003020075a7 */ /* 0x000e64000800017f */
[----:B-1----:R-:W-:Y:S05]  /*1cd60*/  @!P0 BRA `(.L_x_13783) ;  /* 0x0000005000588947 */ /* 0x002fea0003800000 */
.L_x_13940:
[----:B------:R-:W-:Y:S05]  /*1cd70*/  BSYNC B2 ;  /* 0x0000000000027941 */ /* 0x000fea0003800000 */
.L_x_13782:
        /* <DEDUP_REMOVED lines=12> */
.L_x_13785:
[----:B------:R-:W-:Y:S05]  /*1ce40*/  BSYNC B2 ;  /* 0x0000000000027941 */ /* 0x000fea0003800000 */
.L_x_13784:
        /* <DEDUP_REMOVED lines=11> */
.L_x_13786:
        /* <DEDUP_REMOVED lines=15> */
.L_x_13941:
[----:B------:R-:W-:Y:S05]  /*1cff0*/  BSYNC B2 ;  /* 0x0000000000027941 */ /* 0x000fea0003800000 */
.L_x_13787:
        /* <DEDUP_REMOVED lines=11> */
.L_x_13790:
[----:B------:R-:W-:Y:S05]  /*1d0b0*/  BSYNC B2 ;  /* 0x0000000000027941 */ /* 0x000fea0003800000 */
.L_x_13789:
        /* <DEDUP_REMOVED lines=10> */
.L_x_13791:
        /* <DEDUP_REMOVED lines=12> */
.L_x_13780:
[----:B------:R-:W-:Y:S05]  /*1d220*/  BSYNC B1 ;  /* 0x0000000000017941 */ /* 0x000fea0003800000 */
.L_x_13779:
        /* <DEDUP_REMOVED lines=32> */
.L_x_13794:
[----:B------:R-:W-:Y:S01]  /*1d430*/  IMAD R2, R18, 0x8, R17 ;  /* 0x0000000812027824 */ /* 0x000fe200078e0211 */
[----:B------:R-:W-:Y:S01]  /*1d440*/  SHF.L.U32 R3, R28, 0x1f, RZ ;  /* 0x0000001f1c037819 */ /* 0x000fe200000006ff */
[----:B------:R-:W-:Y:S03]  /*1d450*/  BSSY B2, `(.L_x_13795) ;  /* 0x0000003000027945 */ /* 0x000fe60003800000 */
[----:B------:R-:W1:Y:S02]  /*1d460*/  SYNCS.PHASECHK.TRANS64.TRYWAIT P0, [R2+URZ+0x16840], R3 ;  /* 0x01684003020075a7 */ /* 0x000e64000800017f */
[----:B-1----:R-:W-:Y:S05]  /*1d470*/  @!P0 BRA `(.L_x_13796) ;  /* 0x0000004800bc8947 */ /* 0x002fea0003800000 */
.L_x_13942:
[----:B------:R-:W-:Y:S05]  /*1d480*/  BSYNC B2 ;  /* 0x0000000000027941 */ /* 0x000fea0003800000 */
.L_x_13795:
        /* <DEDUP_REMOVED lines=12> */
.L_x_13798:
[----:B------:R-:W-:Y:S05]  /*1d550*/  BSYNC B2 ;  /* 0x0000000000027941 */ /* 0x000fea0003800000 */
.L_x_13797:
        /* <DEDUP_REMOVED lines=12> */
.L_x_13799:
        /* <DEDUP_REMOVED lines=15> */
.L_x_13943:
[----:B------:R-:W-:Y:S05]  /*1d710*/  BSYNC B2 ;  /* 0x0000000000027941 */ /* 0x000fea0003800000 */
.L_x_13800:
        /* <DEDUP_REMOVED lines=11> */
.L_x_13803:
[----:B------:R-:W-:Y:S05]  /*1d7d0*/  BSYNC B2 ;  /* 0x0000000000027941 */ /* 0x000fea0003800000 */
.L_x_13802:
        /* <DEDUP_REMOVED lines=10> */
.L_x_13804:
        /* <DEDUP_REMOVED lines=12> */
.L_x_13793:
[----:B------:R-:W-:Y:S05]  /*1d940*/  BSYNC B1 ;  /* 0x0000000000017941 */ /* 0x000fea0003800000 */
.L_x_13792:
[----:B------:R-:W2:Y:S01]  /*1d950*/  LDL R2, [R1+0x8] ;  /* 0x0000080001027983 */ /* 0x000ea20000100800 */
[----:B------:R-:W-:Y:S01]  /*1d960*/  VIADD R0, R0, 0xfffffffe ;  /* 0xfffffffe00007836 */ /* 0x000fe20000000000 */
[----:B--2---:R-:W-:-:S13]  /*1d970*/  ISETP.GT.AND P0, PT, R9, R2, PT ;  /* 0x000000020900720c */ /* 0x004fda0003f04270 */
[----:B------:R-:W-:Y:S05]  /*1d980*/  @P0 BRA `(.L_x_13805) ;  /* 0xfffffff000640947 */ /* 0x000fea000383ffff */
.L_x_13763:
[----:B------:R-:W-:Y:S05]  /*1d990*/  BSYNC B0 ;  /* 0x0000000000007941 */ /* 0x000fea0003800000 */
.L_x_13762:
        /* <DEDUP_REMOVED lines=17> */
.L_x_13807:
[----:B------:R-:W-:Y:S05]  /*1dab0*/  BSYNC B0 ;  /* 0x0000000000007941 */ /* 0x000fea0003800000 */
.L_x_13806:
        /* <DEDUP_REMOVED lines=9> */
.L_x_13944:
[----:B------:R-:W-:Y:S05]  /*1db50*/  BSYNC B1 ;  /* 0x0000000000017941 */ /* 0x000fea0003800000 */
.L_x_13810:
        /* <DEDUP_REMOVED lines=9> */
.L_x_13813:
[----:B------:R-:W-:Y:S05]  /*1dbf0*/  BSYNC B1 ;  /* 0x0000000000017941 */ /* 0x000fea0003800000 */
.L_x_13812:
        /* <DEDUP_REMOVED lines=10> */
.L_x_13814:
        /* <DEDUP_REMOVED lines=10> */
.L_x_13809:
[----:B------:R-:W-:Y:S05]  /*1dd40*/  BSYNC B0 ;  /* 0x0000000000007941 */ /* 0x000fea0003800000 */
.L_x_13808:
[----:B------:R-:W-:-:S05]  /*1dd50*/  VIADD R18, R18, 0x1 ;  /* 0x0000000112127836 */ /* 0x000fca0000000000 */
[----:B------:R-:W-:-:S04]  /*1dd60*/  ISETP.NE.AND P0, PT, R18, 0x2, PT ;  /* 0x000000021200780c */ /* 0x000fc80003f05270 */
[----:B------:R-:W-:Y:S02]  /*1dd70*/  SEL R3, RZ, 0x1, P0 ;  /* 0x00000001ff037807 */ /* 0x000fe40000000000 */
[----:B------:R-:W-:Y:S02]  /*1dd80*/  SEL R18, R18, RZ, P0 ;  /* 0x000000ff12127207 */ /* 0x000fe40000000000 */
[----:B------:R-:W-:-:S07]  /*1dd90*/  LOP3.LUT R28, R28, R3, RZ, 0x3c, !PT ;  /* 0x000000031c1c7212 */ /* 0x000fce00078e3cff */
.L_x_13744:
[----:B------:R-:W-:Y:S05]  /*1dda0*/  BSYNC B7 ;  /* 0x0000000000077941 */ /* 0x000fea0003800000 */
.L_x_13742:
        /* <DEDUP_REMOVED lines=8> */
[----:B------:R0:W2:Y:S01]  /*1de30*/  LDS.128 R24, [R17+0x168d0] ;  /* 0x0168d00011187984 */ /* 0x0000a20000000c00 */
[----:B------:R-:W-:Y:S06]  /*1de40*/  BAR.ARV 0x4, 0x200 ;  /* 0x0108000000007b1d */ /* 0x000fec0000002000 */
[----:B------:R-:W-:Y:S05]  /*1de50*/  BRA `(.L_x_13816) ;  /* 0x0000000c00d47947 */ /* 0x000fea0003800000 */
.L_x_13815:
[----:B------:R-:W0:Y:S01]  /*1de60*/  S2R R0, SR_TID.X ;  /* 0x0000000000007919 */ /* 0x000e220000002100 */
[----:B------:R-:W-:Y:S01]  /*1de70*/  UMOV UR4, 0xffffffff ;  /* 0xffffffff00047882 */ /* 0x000fe20000000000 */
[----:B0-----:R-:W-:-:S04]  /*1de80*/  LOP3.LUT R8, R0, 0x1f, RZ, 0xc0, !PT ;  /* 0x0000001f00087812 */ /* 0x001fc800078ec0ff */
[----:B------:R-:W-:Y:S01]  /*1de90*/  ISETP.NE.AND P0, PT, R8, 0x1f, PT ;  /* 0x0000001f0800780c */ /* 0x000fe20003f05270 */
[----:B------:R-:W-:-:S12]  /*1dea0*/  BRA.DIV UR4, `(.L_x_13817) ;  /* 0x00000042046c7947 */ /* 0x000fd8000b800000 */
[----:B------:R-:W-:Y:S01]  /*1deb0*/  IMAD.IADD R9, R27, 0x1, R8 ;  /* 0x000000011b097824 */ /* 0x000fe200078e0208 */
[----:B------:R-:W-:-:S04]  /*1dec0*/  ULDC UR4, c[0x0][0xc3c] ;  /* 0x00030f0000047ab9 */ /* 0x000fc80000000800 */
[----:B------:R-:W-:-:S13]  /*1ded0*/  ISETP.GE.OR P1, PT, R9, UR4, !P0 ;  /* 0x0000000409007c0c */ /* 0x000fda000c726670 */
[----:B------:R-:W0:Y:S08]  /*1dee0*/  @!P1 LDC.64 R2, c[0x0][0xc80] ;  /* 0x00032000ff029b82 */ /* 0x000e300000000a00 */
[----:B-1----:R-:W1:Y:S01]  /*1def0*/  @!P1 LDC.64 R4, c[0x0][0xc78] ;  /* 0x00031e00ff049b82 */ /* 0x002e620000000a00 */
        /* <DEDUP_REMOVED lines=33> */
.L_x_13954:
[----:B------:R-:W-:Y:S02]  /*1e110*/  ULDC UR4, c[0x0][0xc38] ;  /* 0x00030e0000047ab9 */ /* 0x000fe40000000800 */
[----:B------:R-:W-:-:S04]  /*1e120*/  IMAD.U32 R4, RZ, RZ, UR4 ;  /* 0x00000004ff047e24 */ /* 0x000fc8000f8e00ff */
[----:B-1----:R-:W-:-:S04]  /*1e130*/  IMAD R3, R14, R4, RZ ;  /* 0x000000040e037224 */ /* 0x002fc800078e02ff */
[----:B------:R-:W-:-:S05]  /*1e140*/  IMAD.IADD R6, R6, 0x1, R3 ;  /* 0x0000000106067824 */ /* 0x000fca00078e0203 */
[----:B------:R-:W-:-:S13]  /*1e150*/  ISETP.GT.AND P6, PT, R6, R0, PT ;  /* 0x000000000600720c */ /* 0x000fda0003fc4270 */
[----:B------:R-:W-:Y:S05]  /*1e160*/  @P6 BRA `(.L_x_13818) ;  /* 0x0000000000a46947 */ /* 0x000fea0003800000 */
.L_x_13821:
        /* <DEDUP_REMOVED lines=35> */
.L_x_13962:
[----:B------:R-:W-:Y:S02]  /*1e3a0*/  ULDC UR4, c[0x0][0xc38] ;  /* 0x00030e0000047ab9 */ /* 0x000fe40000000800 */
[----:B------:R-:W-:-:S04]  /*1e3b0*/  IMAD.U32 R4, RZ, RZ, UR4 ;  /* 0x00000004ff047e24 */ /* 0x000fc8000f8e00ff */
[----:B-1----:R-:W-:-:S04]  /*1e3c0*/  IMAD R3, R14, R4, RZ ;  /* 0x000000040e037224 */ /* 0x002fc800078e02ff */
[----:B------:R-:W-:-:S05]  /*1e3d0*/  IMAD.IADD R6, R3, 0x1, R6 ;  /* 0x0000000103067824 */ /* 0x000fca00078e0206 */
[----:B------:R-:W-:-:S13]  /*1e3e0*/  ISETP.GT.AND P6, PT, R6, R0, PT ;  /* 0x000000000600720c */ /* 0x000fda0003fc4270 */
[----:B------:R-:W-:Y:S05]  /*1e3f0*/  @!P6 BRA `(.L_x_13821) ;  /* 0xfffffffc005ce947 */ /* 0x000fea000383ffff */
.L_x_13818:
        /* <DEDUP_REMOVED lines=10> */
.L_x_13967:
[----:B------:R-:W-:-:S13]  /*1e4a0*/  ISETP.NE.AND P0, PT, R3, RZ, PT ;  /* 0x000000ff0300720c */ /* 0x000fda0003f05270 */
[----:B------:R-:W-:Y:S05]  /*1e4b0*/  @!P0 BRA `(.L_x_13823) ;  /* 0x0000000000108947 */ /* 0x000fea0003800000 */
[----:B------:R-:W-:Y:S01]  /*1e4c0*/  UMOV UR4, 0xffffffff ;  /* 0xffffffff00047882 */ /* 0x000fe20000000000 */
[----:B------:R-:W-:Y:S02]  /*1e4d0*/  VIADD R12, R7, 0xffffffff ;  /* 0xffffffff070c7836 */ /* 0x000fe40000000000 */
[----:B------:R-:W-:Y:S05]  /*1e4e0*/  BRA.DIV UR4, `(.L_x_13824) ;  /* 0x00000046042c7947 */ /* 0x000fea000b800000 */
[----:B------:R4:W0:Y:S02]  /*1e4f0*/  SHFL.IDX PT, R24, R2, R12, 0x1f ;  /* 0x00001f0c02187589 */ /* 0x00082400000e0000 */
.L_x_13823:
        /* <DEDUP_REMOVED lines=59> */
.L_x_13825:
[----:B----4-:R-:W0:Y:S02]  /*1e8b0*/  LDC.64 R2, c[0x0][0xc90] ;  /* 0x00032400ff027b82 */ /* 0x010e240000000a00 */
        /* <DEDUP_REMOVED lines=59> */
.L_x_13826:
[----:B------:R-:W-:-:S05]  /*1ec70*/  LOP3.LUT R0, RZ, R3, RZ, 0x33, !PT ;  /* 0x00000003ff007212 */ /* 0x000fca00078e33ff */
[----:B------:R-:W-:Y:S01]  /*1ec80*/  IMAD.IADD R25, R25, 0x1, R0 ;  /* 0x0000000119197824 */ /* 0x000fe200078e0200 */
[----:B------:R-:W-:Y:S06]  /*1ec90*/  BRA `(.L_x_13827) ;  /* 0x00000000001c7947 */ /* 0x000fec0003800000 */
.L_x_13819:
[----:B------:R-:W-:Y:S01]  /*1eca0*/  UMOV UR4, URZ ;  /* 0x0000003f00047c82 */ /* 0x000fe20008000000 */
[----:B------:R-:W-:Y:S01]  /*1ecb0*/  UMOV UR5, URZ ;  /* 0x0000003f00057c82 */ /* 0x000fe20008000000 */
[----:B------:R-:W-:Y:S01]  /*1ecc0*/  ULDC UR6, c[0x0][0xc3c] ;  /* 0x00030f0000067ab9 */ /* 0x000fe20000000800 */
[----:B------:R-:W-:Y:S02]  /*1ecd0*/  IMAD.MOV.U32 R24, RZ, RZ, R0 ;  /* 0x000000ffff187224 */ /* 0x000fe400078e0000 */
[----:B------:R-:W-:Y:S02]  /*1ece0*/  IMAD.U32 R25, RZ, RZ, UR4 ;  /* 0x00000004ff197e24 */ /* 0x000fe4000f8e00ff */
[----:B------:R-:W-:Y:S02]  /*1ecf0*/  IMAD.U32 R26, RZ, RZ, UR5 ;  /* 0x00000005ff1a7e24 */ /* 0x000fe4000f8e00ff */
[----:B------:R-:W-:-:S07]  /*1ed00*/  IMAD.U32 R27, RZ, RZ, UR6 ;  /* 0x00000006ff1b7e24 */ /* 0x000fce000f8e00ff */
.L_x_13827:
        /* <DEDUP_REMOVED lines=10> */
.L_x_13816:
[----:B------:R-:W-:Y:S02]  /*1edb0*/  ULDC UR4, c[0x0][0xc3c] ;  /* 0x00030f0000047ab9 */ /* 0x000fe40000000800 */
[----:B--2---:R-:W-:-:S13]  /*1edc0*/  ISETP.GE.AND P0, PT, R27, UR4, PT ;  /* 0x000000041b007c0c */ /* 0x004fda000bf06270 */
[----:B------:R-:W-:Y:S05]  /*1edd0*/  @!P0 BRA `(.L_x_13828) ;  /* 0xffffff9800848947 */ /* 0x000fea000383ffff */
[----:B------:R-:W-:Y:S05]  /*1ede0*/  BSYNC B8 ;  /* 0x0000000000087941 */ /* 0x000fea0003800000 */
.L_x_13686:
[----:B0-----:R-:W2:Y:S01]  /*1edf0*/  LDL.LU R0, [R1+0x34] ;  /* 0x0000340001007983 */ /* 0x001ea20000300800 */
[----:B------:R-:W-:Y:S01]  /*1ee00*/  BSSY B0, `(.L_x_13829) ;  /* 0x000000b000007945 */ /* 0x000fe20003800000 */
[----:B-1----:R-:W0:Y:S01]  /*1ee10*/  S2R R5, SR_CgaCtaId ;  /* 0x0000000000057919 */ /* 0x002e220000008800 */
        /* <DEDUP_REMOVED lines=9> */
.L_x_13970:
[----:B------:R-:W-:Y:S05]  /*1eeb0*/  BSYNC B0 ;  /* 0x0000000000007941 */ /* 0x000fea0003800000 */
.L_x_13829:
[----:B------:R-:W-:-:S03]  /*1eec0*/  UMOV UR4, 0xffffffff ;  /* 0xffffffff00047882 */ /* 0x000fc60000000000 */
[----:B------:R-:W-:Y:S05]  /*1eed0*/  BRA.DIV UR4, `(.L_x_13831) ;  /* 0x0000003a04ec7947 */ /* 0x000fea000b800000 */
[----:B0-----:R-:W0:Y:S02]  /*1eee0*/  S2R R0, SR_TID.X ;  /* 0x0000000000007919 */ /* 0x001e240000002100 */
[----:B0-----:R-:W-:-:S04]  /*1eef0*/  SHF.R.U32.HI R0, RZ, 0x5, R0 ;  /* 0x00000005ff007819 */ /* 0x001fc80000011600 */
[----:B------:R-:W-:-:S05]  /*1ef00*/  LOP3.LUT R0, R0, 0x3, RZ, 0xc0, !PT ;  /* 0x0000000300007812 */ /* 0x000fca00078ec0ff */
[----:B------:R0:W1:Y:S02]  /*1ef10*/  SHFL.IDX PT, R14, R0, RZ, 0x1f ;  /* 0x00001fff000e7589 */ /* 0x00006400000e0000 */
.L_x_13973:
[----:B-1----:R-:W-:-:S13]  /*1ef20*/  ISETP.NE.AND P0, PT, R14, RZ, PT ;  /* 0x000000ff0e00720c */ /* 0x002fda0003f05270 */
[----:B------:R-:W-:Y:S05]  /*1ef30*/  @P0 BRA `(.L_x_13474) ;  /* 0x0000000000880947 */ /* 0x000fea0003800000 */
[----:B------:R-:W-:-:S03]  /*1ef40*/  UMOV UR4, 0xffffffff ;  /* 0xffffffff00047882 */ /* 0x000fc60000000000 */
[----:B------:R-:W-:Y:S05]  /*1ef50*/  BRA.DIV UR4, `(.L_x_13832) ;  /* 0x0000003e04007947 */ /* 0x000fea000b800000 */
[----:B------:R-:W-:-:S13]  /*1ef60*/  ELECT P6, URZ, PT ;  /* 0x00000000003f782f */ /* 0x000fda00038c0000 */
.L_x_13976:
[----:B------:R-:W-:Y:S05]  /*1ef70*/  @!P6 BRA `(.L_x_13474) ;  /* 0x000000000078e947 */ /* 0x000fea0003800000 */
[----:B0-----:R-:W2:Y:S02]  /*1ef80*/  LDL.LU R0, [R1+0x54] ;  /* 0x0000540001007983 */ /* 0x001ea40000300800 */
[----:B--2---:R-:W-:-:S04]  /*1ef90*/  LOP3.LUT R0, R0, 0x2, RZ, 0xfc, !PT ;  /* 0x0000000200007812 */ /* 0x004fc800078efcff */
[----:B------:R-:W-:-:S13]  /*1efa0*/  ISETP.NE.AND P2, PT, R0, 0x3, PT ;  /* 0x000000030000780c */ /* 0x000fda0003f45270 */
[----:B------:R-:W-:Y:S05]  /*1efb0*/  @!P2 BRA `(.L_x_13833) ;  /* 0x000000000004a947 */ /* 0x000fea0003800000 */
[----:B------:R-:W-:Y:S01]  /*1efc0*/  BPT.TRAP 0x1 ;  /* 0x000000040000795c */ /* 0x000fe20000300000 */
.L_x_13833:
        /* <DEDUP_REMOVED lines=12> */
.L_x_13977:
[----:B------:R-:W1:Y:S02]  /*1f090*/  SYNCS.PHASECHK.TRANS64.TRYWAIT P0, [R3+URZ], R0 ;  /* 0x00000000030075a7 */ /* 0x000e64000800017f */
[----:B-1----:R-:W-:Y:S05]  /*1f0a0*/  @!P0 BRA `(.L_x_13835) ;  /* 0x0000003800e08947 */ /* 0x002fea0003800000 */
.L_x_13978:
[----:B------:R-:W-:Y:S05]  /*1f0b0*/  @!P2 BRA `(.L_x_13836) ;  /* 0x000000000004a947 */ /* 0x000fea0003800000 */
[----:B------:R-:W-:Y:S01]  /*1f0c0*/  BPT.TRAP 0x1 ;  /* 0x000000040000795c */ /* 0x000fe20000300000 */
.L_x_13836:
[----:B-1----:R-:W-:-:S04]  /*1f0d0*/  VIADD R3, R9, 0x16860 ;  /* 0x0001686009037836 */ /* 0x002fc80000000000 */
[----:B------:R-:W-:-:S04]  /*1f0e0*/  IMAD R5, R18, 0x8, R3 ;  /* 0x0000000812057824 */ /* 0x000fc800078e0203 */
[----:B------:R-:W1:Y:S02]  /*1f0f0*/  SYNCS.PHASECHK.TRANS64.TRYWAIT P0, [R5+URZ], R2 ;  /* 0x00000002050075a7 */ /* 0x000e64000800017f */
[----:B-1----:R-:W-:Y:S05]  /*1f100*/  @!P0 BRA `(.L_x_13837) ;  /* 0x0000003800dc8947 */ /* 0x002fea0003800000 */
.L_x_13979:
[----:B------:R-:W-:-:S07]  /*1f110*/  IMAD R3, R4, 0x8, R3 ;  /* 0x0000000804037824 */ /* 0x000fce00078e0203 */
.L_x_13838:
[----:B--2---:R2:W4:Y:S02]  /*1f120*/  SYNCS.PHASECHK.TRANS64.TRYWAIT P0, [R3+URZ], R0 ;  /* 0x00000000030075a7 */ /* 0x004524000800017f */
[----:B----4-:R-:W-:Y:S05]  /*1f130*/  @!P0 NANOSLEEP.SYNCS 0x989680 ;  /* 0x009896800000895d */ /* 0x010fea0003900000 */
[----:B------:R-:W4:Y:S02]  /*1f140*/  @!P0 SYNCS.PHASECHK.TRANS64 P0, [R3+URZ], R0 ;  /* 0x00000000030085a7 */ /* 0x000f24000800007f */
[----:B----4-:R-:W-:Y:S05]  /*1f150*/  @!P0 BRA `(.L_x_13838) ;  /* 0xfffffffc00f08947 */ /* 0x010fea000383ffff */
.L_x_13474:
[----:B------:R-:W-:Y:S05]  /*1f160*/  BSYNC B9 ;  /* 0x0000000000097941 */ /* 0x000fea0003800000 */
.L_x_13471:
[----:B------:R-:W-:Y:S05]  /*1f170*/  EXIT ;  /* 0x000000000000794d */ /* 0x000fea0003800000 */
.L_x_13502:
[----:B0-----:R0:W1:Y:S02]  /*1f180*/  SYNCS.PHASECHK.TRANS64.TRYWAIT P6, [R77+URZ+0x16890], R89 ;  /* 0x016890594d0075a7 */ /* 0x00106400080c017f */
[----:B-1----:R-:W-:Y:S05]  /*1f190*/  @!P6 NANOSLEEP.SYNCS 0x989680 ;  /* 0x009896800000e95d */ /* 0x002fea0003900000 */
[----:B------:R-:W1:Y:S02]  /*1f1a0*/  @!P6 SYNCS.PHASECHK.TRANS64 P6, [R77+URZ+0x16890], R89 ;  /* 0x016890594d00e5a7 */ /* 0x000e6400080c007f */
[----:B-1----:R-:W-:Y:S05]  /*1f1b0*/  @!P6 BRA `(.L_x_13502) ;  /* 0xfffffffc00f0e947 */ /* 0x002fea000383ffff */
[----:B------:R-:W-:Y:S05]  /*1f1c0*/  BRA `(.L_x_13839) ;  /* 0xfffffe3c00e07947 */ /* 0x000fea000383ffff */
.L_x_13522:
[----:B0-----:R0:W1:Y:S02]  /*1f1d0*/  SYNCS.PHASECHK.TRANS64.TRYWAIT P5, [R77+URZ+0x16890], R89 ;  /* 0x016890594d0075a7 */ /* 0x00106400080a017f */
[----:B-1----:R-:W-:Y:S05]  /*1f1e0*/  @!P5 NANOSLEEP.SYNCS 0x989680 ;  /* 0x009896800000d95d */ /* 0x002fea0003900000 */
[----:B------:R-:W1:Y:S02]  /*1f1f0*/  @!P5 SYNCS.PHASECHK.TRANS64 P5, [R77+URZ+0x16890], R89 ;  /* 0x016890594d00d5a7 */ /* 0x000e6400080a007f */
[----:B-1----:R-:W-:Y:S05]  /*1f200*/  @!P5 BRA `(.L_x_13522) ;  /* 0xfffffffc00f0d947 */ /* 0x002fea000383ffff */
[----:B------:R-:W-:Y:S05]  /*1f210*/  BRA `(.L_x_13840) ;  /* 0xfffffe5000607947 */ /* 0x000fea000383ffff */
.L_x_13531:
[----:B0-----:R0:W1:Y:S02]  /*1f220*/  SYNCS.PHASECHK.TRANS64.TRYWAIT P4, [R77+URZ+0x16890], R89 ;  /* 0x016890594d0075a7 */ /* 0x001064000808017f */
[----:B-1----:R-:W-:Y:S05]  /*1f230*/  @!P4 NANOSLEEP.SYNCS 0x989680 ;  /* 0x009896800000c95d */ /* 0x002fea0003900000 */
[----:B------:R-:W1:Y:S02]  /*1f240*/  @!P4 SYNCS.PHASECHK.TRANS64 P4, [R77+URZ+0x16890], R89 ;  /* 0x016890594d00c5a7 */ /* 0x000e64000808007f */
[----:B-1----:R-:W-:Y:S05]  /*1f250*/  @!P4 BRA `(.L_x_13531) ;  /* 0xfffffffc00f0c947 */ /* 0x002fea000383ffff */
[----:B------:R-:W-:Y:S05]  /*1f260*/  BRA `(.L_x_13841) ;  /* 0xfffffe60008c7947 */ /* 0x000fea000383ffff */
.L_x_13537:
[----:B--2---:R2:W3:Y:S02]  /*1f270*/  SYNCS.PHASECHK.TRANS64.TRYWAIT P3, [R77+URZ+0x168b0], R89 ;  /* 0x0168b0594d0075a7 */ /* 0x0044e4000806017f */
[----:B---3--:R-:W-:Y:S05]  /*1f280*/  @!P3 NANOSLEEP.SYNCS 0x989680 ;  /* 0x009896800000b95d */ /* 0x008fea0003900000 */
[----:B------:R-:W3:Y:S02]  /*1f290*/  @!P3 SYNCS.PHASECHK.TRANS64 P3, [R77+URZ+0x168b0], R89 ;  /* 0x0168b0594d00b5a7 */ /* 0x000ee4000806007f */
[----:B---3--:R-:W-:Y:S05]  /*1f2a0*/  @!P3 BRA `(.L_x_13537) ;  /* 0xfffffffc00f0b947 */ /* 0x008fea000383ffff */
[----:B------:R-:W-:Y:S05]  /*1f2b0*/  BRA `(.L_x_13842) ;  /* 0xfffffe6400207947 */ /* 0x000fea000383ffff */
.L_x_13555:
        /* <DEDUP_REMOVED lines=13> */
.L_x_13844:
[----:B------:R-:W-:Y:S05]  /*1f390*/  BSYNC B0 ;  /* 0x0000000000007941 */ /* 0x000fea0003800000 */
.L_x_13843:
[----:B------:R0:W-:Y:S01]  /*1f3a0*/  STL [R1+0x24], R14 ;  /* 0x0000240e01007387 */ /* 0x0001e20000100800 */
[----:B------:R-:W-:Y:S05]  /*1f3b0*/  BRA `(.L_x_13845) ;  /* 0xfffffe7000107947 */ /* 0x000fea000383ffff */
.L_x_13567:
[----:B------:R-:W-:Y:S01]  /*1f3c0*/  BSSY B1, `(.L_x_13846) ;  /* 0x0000008000017945 */ /* 0x000fe20003800000 */
[----:B------:R-:W-:Y:S02]  /*1f3d0*/  IMAD.MOV.U32 R13, RZ, RZ, R4 ;  /* 0x000000ffff0d7224 */ /* 0x000fe400078e0004 */
[----:B------:R-:W-:Y:S02]  /*1f3e0*/  IMAD.MOV.U32 R12, RZ, RZ, RZ ;  /* 0x000000ffff0c7224 */ /* 0x000fe400078e00ff */
[----:B------:R-:W-:Y:S02]  /*1f3f0*/  IMAD.MOV.U32 R11, RZ, RZ, 0x1c1f ;  /* 0x00001c1fff0b7424 */ /* 0x000fe400078e00ff */
[----:B------:R-:W-:-:S07]  /*1f400*/  IMAD.MOV.U32 R15, RZ, RZ, -0x1 ;  /* 0xffffffffff0f7424 */ /* 0x000fce00078e00ff */
[----:B0-----:R-:W-:Y:S05]  /*1f410*/  WARPSYNC.COLLECTIVE R15, `(.L_x_13847) ;  /* 0x000000000f087348 */ /* 0x001fea0003c00000 */
[----:B0-----:R0:W1:Y:S02]  /*1f420*/  SHFL.IDX P6, R14, R13, R12, R11 ;  /* 0x0000000c0d0e7389 */ /* 0x00106400000c000b */
[----:B01----:R-:W-:Y:S01]  /*1f430*/  ENDCOLLECTIVE ;  /* 0x000000000000791b */ /* 0x003fe20003800000 */
.L_x_13847:
[----:B------:R-:W-:Y:S05]  /*1f440*/  BSYNC B1 ;  /* 0x0000000000017941 */ /* 0x000fea0003800000 */
.L_x_13846:
        /* <DEDUP_REMOVED lines=8> */
.L_x_13848:
[----:B------:R-:W-:Y:S02]  /*1f4d0*/  IMAD.MOV.U32 R13, RZ, RZ, R7 ;  /* 0x000000ffff0d7224 */ /* 0x000fe400078e0007 */
[----:B------:R-:W-:-:S07]  /*1f4e0*/  IMAD.MOV.U32 R2, RZ, RZ, R14 ;  /* 0x000000ffff027224 */ /* 0x000fce00078e000e */
[----:B------:R-:W-:Y:S05]  /*1f4f0*/  WARPSYNC.COLLECTIVE R15, `(.L_x_13849) ;  /* 0x000000000f087348 */ /* 0x000fea0003c00000 */
[----:B------:R0:W1:Y:S02]  /*1f500*/  SHFL.IDX P6, R14, R13, R12, R11 ;  /* 0x0000000c0d0e7389 */ /* 0x00006400000c000b */
[----:B01----:R-:W-:Y:S01]  /*1f510*/  ENDCOLLECTIVE ;  /* 0x000000000000791b */ /* 0x003fe20003800000 */
.L_x_13849:
[----:B------:R-:W-:Y:S02]  /*1f520*/  IMAD.MOV.U32 R13, RZ, RZ, R6 ;  /* 0x000000ffff0d7224 */ /* 0x000fe400078e0006 */
[----:B------:R-:W-:-:S07]  /*1f530*/  IMAD.MOV.U32 R5, RZ, RZ, R14 ;  /* 0x000000ffff057224 */ /* 0x000fce00078e000e */
[----:B------:R-:W-:Y:S05]  /*1f540*/  WARPSYNC.COLLECTIVE R15, `(.L_x_13850) ;  /* 0x000000000f087348 */ /* 0x000fea0003c00000 */
[----:B------:R0:W1:Y:S02]  /*1f550*/  SHFL.IDX P6, R14, R13, R12, R11 ;  /* 0x0000000c0d0e7389 */ /* 0x00006400000c000b */
[----:B01----:R-:W-:Y:S01]  /*1f560*/  ENDCOLLECTIVE ;  /* 0x000000000000791b */ /* 0x003fe20003800000 */
.L_x_13850:
[----:B------:R-:W-:Y:S05]  /*1f570*/  BRA `(.L_x_13851) ;  /* 0xfffffe74009c7947 */ /* 0x000fea000383ffff */
.L_x_13570:
[----:B------:R-:W-:Y:S01]  /*1f580*/  BSSY B1, `(.L_x_13852) ;  /* 0x0000008000017945 */ /* 0x000fe20003800000 */
[----:B------:R-:W-:Y:S02]  /*1f590*/  IMAD.MOV.U32 R13, RZ, RZ, R4 ;  /* 0x000000ffff0d7224 */ /* 0x000fe400078e0004 */
[----:B------:R-:W-:Y:S02]  /*1f5a0*/  IMAD.MOV.U32 R12, RZ, RZ, 0x1 ;  /* 0x00000001ff0c7424 */ /* 0x000fe400078e00ff */
[----:B------:R-:W-:Y:S02]  /*1f5b0*/  IMAD.MOV.U32 R11, RZ, RZ, 0x1c1f ;  /* 0x00001c1fff0b7424 */ /* 0x000fe400078e00ff */
[----:B------:R-:W-:-:S07]  /*1f5c0*/  IMAD.MOV.U32 R15, RZ, RZ, -0x1 ;  /* 0xffffffffff0f7424 */ /* 0x000fce00078e00ff */
[----:B-1----:R-:W-:Y:S05]  /*1f5d0*/  WARPSYNC.COLLECTIVE R15, `(.L_x_13853) ;  /* 0x000000000f087348 */ /* 0x002fea0003c00000 */
[----:B------:R0:W2:Y:S02]  /*1f5e0*/  SHFL.IDX P6, R14, R13, R12, R11 ;  /* 0x0000000c0d0e7389 */ /* 0x0000a400000c000b */
[----:B012---:R-:W-:Y:S01]  /*1f5f0*/  ENDCOLLECTIVE ;  /* 0x000000000000791b */ /* 0x007fe20003800000 */
.L_x_13853:
[----:B------:R-:W-:Y:S05]  /*1f600*/  BSYNC B1 ;  /* 0x0000000000017941 */ /* 0x000fea0003800000 */
.L_x_13852:
        /* <DEDUP_REMOVED lines=8> */
.L_x_13854:
[----:B------:R-:W-:Y:S02]  /*1f690*/  IMAD.MOV.U32 R13, RZ, RZ, R7 ;  /* 0x000000ffff0d7224 */ /* 0x000fe400078e0007 */
[----:B------:R-:W-:-:S07]  /*1f6a0*/  IMAD.MOV.U32 R2, RZ, RZ, R14 ;  /* 0x000000ffff027224 */ /* 0x000fce00078e000e */
[----:B------:R-:W-:Y:S05]  /*1f6b0*/  WARPSYNC.COLLECTIVE R15, `(.L_x_13855) ;  /* 0x000000000f087348 */ /* 0x000fea0003c00000 */
[----:B------:R0:W1:Y:S02]  /*1f6c0*/  SHFL.IDX P6, R14, R13, R12, R11 ;  /* 0x0000000c0d0e7389 */ /* 0x00006400000c000b */
[----:B01----:R-:W-:Y:S01]  /*1f6d0*/  ENDCOLLECTIVE ;  /* 0x000000000000791b */ /* 0x003fe20003800000 */
.L_x_13855:
[----:B------:R-:W-:Y:S02]  /*1f6e0*/  IMAD.MOV.U32 R13, RZ, RZ, R6 ;  /* 0x000000ffff0d7224 */ /* 0x000fe400078e0006 */
[----:B------:R-:W-:-:S07]  /*1f6f0*/  IMAD.MOV.U32 R5, RZ, RZ, R14 ;  /* 0x000000ffff057224 */ /* 0x000fce00078e000e */
[----:B------:R-:W-:Y:S05]  /*1f700*/  WARPSYNC.COLLECTIVE R15, `(.L_x_13856) ;  /* 0x000000000f087348 */ /* 0x000fea0003c00000 */
[----:B------:R0:W1:Y:S02]  /*1f710*/  SHFL.IDX P6, R14, R13, R12, R11 ;  /* 0x0000000c0d0e7389 */ /* 0x00006400000c000b */
[----:B01----:R-:W-:Y:S01]  /*1f720*/  ENDCOLLECTIVE ;  /* 0x000000000000791b */ /* 0x003fe20003800000 */
.L_x_13856:
[----:B------:R-:W-:Y:S05]  /*1f730*/  BRA `(.L_x_13857) ;  /* 0xfffffe7400f87947 */ /* 0x000fea000383ffff */
.L_x_13574:
[----:B0-----:R0:W1:Y:S02]  /*1f740*/  SYNCS.PHASECHK.TRANS64.TRYWAIT P0, [R16+URZ+0x16800], R37 ;  /* 0x01680025100075a7 */ /* 0x001064000800017f */
[----:B-1----:R-:W-:Y:S05]  /*1f750*/  @!P0 NANOSLEEP.SYNCS 0x989680 ;  /* 0x009896800000895d */ /* 0x002fea0003900000 */
[----:B------:R-:W1:Y:S02]  /*1f760*/  @!P0 SYNCS.PHASECHK.TRANS64 P0, [R16+URZ+0x16800], R37 ;  /* 0x01680025100085a7 */ /* 0x000e64000800007f */
[----:B-1----:R-:W-:Y:S05]  /*1f770*/  @!P0 BRA `(.L_x_13574) ;  /* 0xfffffffc00f08947 */ /* 0x002fea000383ffff */
[----:B------:R-:W-:Y:S05]  /*1f780*/  BRA `(.L_x_13858) ;  /* 0xfffffe7800f87947 */ /* 0x000fea000383ffff */
.L_x_13582:
[----:B------:R-:W1:Y:S01]  /*1f790*/  LDC R43, c[0x0][0x3f4] ;  /* 0x0000fd00ff2b7b82 */ /* 0x000e620000000800 */
        /* <DEDUP_REMOVED lines=8> */
.L_x_13860:
[----:B------:R-:W-:Y:S05]  /*1f820*/  BSYNC B1 ;  /* 0x0000000000017941 */ /* 0x000fea0003800000 */
.L_x_13859:
[----:B------:R-:W-:Y:S01]  /*1f830*/  IMAD.MOV.U32 R13, RZ, RZ, R24 ;  /* 0x000000ffff0d7224 */ /* 0x000fe200078e0018 */
[----:B------:R-:W-:Y:S01]  /*1f840*/  ISETP.GE.AND P0, PT, R18, R43, PT ;  /* 0x0000002b1200720c */ /* 0x000fe20003f06270 */
[----:B------:R-:W-:Y:S02]  /*1f850*/  IMAD.MOV.U32 R12, RZ, RZ, RZ ;  /* 0x000000ffff0c7224 */ /* 0x000fe400078e00ff */
[----:B------:R-:W-:Y:S02]  /*1f860*/  IMAD.MOV.U32 R11, RZ, RZ, 0x1c1f ;  /* 0x00001c1fff0b7424 */ /* 0x000fe400078e00ff */
[----:B------:R-:W-:Y:S02]  /*1f870*/  IMAD.MOV.U32 R15, RZ, RZ, -0x1 ;  /* 0xffffffffff0f7424 */ /* 0x000fe400078e00ff */
[----:B------:R-:W-:Y:S02]  /*1f880*/  IMAD.MOV.U32 R0, RZ, RZ, R14 ;  /* 0x000000ffff007224 */ /* 0x000fe400078e000e */
[----:B------:R-:W-:-:S07]  /*1f890*/  IMAD R30, R157, R30, RZ ;  /* 0x0000001e9d1e7224 */ /* 0x000fce00078e02ff */
[----:B------:R-:W-:Y:S05]  /*1f8a0*/  WARPSYNC.COLLECTIVE R15, `(.L_x_13861) ;  /* 0x000000000f087348 */ /* 0x000fea0003c00000 */
[----:B------:R0:W1:Y:S02]  /*1f8b0*/  SHFL.IDX P6, R14, R13, R12, R11 ;  /* 0x0000000c0d0e7389 */ /* 0x00006400000c000b */
[----:B01----:R-:W-:Y:S01]  /*1f8c0*/  ENDCOLLECTIVE ;  /* 0x000000000000791b */ /* 0x003fe20003800000 */
.L_x_13861:
        /* <DEDUP_REMOVED lines=8> */
.L_x_13862:
        /* <DEDUP_REMOVED lines=9> */
.L_x_13863:
[----:B------:R-:W2:Y:S01]  /*1f9e0*/  @!P1 LD.E.128 R8, desc[UR40][R8.64] ;  /* 0x0000002808089980 */ /* 0x000ea2000c101d00 */
[----:B------:R-:W-:-:S05]  /*1f9f0*/  @!P1 IADD3 R14, P2, R14, R7, RZ ;  /* 0x000000070e0e9210 */ /* 0x000fca0007f5e0ff */
[----:B------:R-:W-:-:S04]  /*1fa00*/  @!P1 IMAD.X R3, R3, 0x1, R4, P2 ;  /* 0x0000000103039824 */ /* 0x000fc800010e0604 */
[----:B------:R-:W-:-:S05]  /*1fa10*/  @!P1 IMAD.MOV.U32 R15, RZ, RZ, R3 ;  /* 0x000000ffff0f9224 */ /* 0x000fca00078e0003 */
[----:B------:R0:W5:Y:S01]  /*1fa20*/  @!P1 LD.E.128 R4, desc[UR40][R14.64] ;  /* 0x000000280e049980 */ /* 0x000162000c101d00 */
[----:B------:R-:W-:Y:S01]  /*1fa30*/  CS2R R34, SRZ ;  /* 0x0000000000227805 */ /* 0x000fe2000001ff00 */
[----:B------:R-:W-:Y:S01]  /*1fa40*/  IMAD.MOV.U32 R13, RZ, RZ, R26 ;  /* 0x000000ffff0d7224 */ /* 0x000fe200078e001a */
[----:B------:R-:W-:Y:S01]  /*1fa50*/  CS2R R32, SRZ ;  /* 0x0000000000207805 */ /* 0x000fe2000001ff00 */
[----:B------:R-:W-:Y:S01]  /*1fa60*/  IMAD.MOV.U32 R12, RZ, RZ, 0x1 ;  /* 0x00000001ff0c7424 */ /* 0x000fe200078e00ff */
[----:B------:R-:W-:Y:S01]  /*1fa70*/  CS2R R20, SRZ ;  /* 0x0000000000147805 */ /* 0x000fe2000001ff00 */
[----:B0-----:R-:W-:Y:S02]  /*1fa80*/  IMAD.MOV.U32 R15, RZ, RZ, -0x1 ;  /* 0xffffffffff0f7424 */ /* 0x001fe400078e00ff */
[----:B--2---:R-:W-:Y:S02]  /*1fa90*/  @!P1 IMAD.MOV.U32 R35, RZ, RZ, R11 ;  /* 0x000000ffff239224 */ /* 0x004fe400078e000b */
[----:B------:R-:W-:-:S02]  /*1faa0*/  IMAD.MOV.U32 R11, RZ, RZ, 0x1c1f ;  /* 0x00001c1fff0b7424 */ /* 0x000fc400078e00ff */
[----:B------:R-:W-:Y:S02]  /*1fab0*/  @!P1 IMAD.MOV.U32 R32, RZ, RZ, R8 ;  /* 0x000000ffff209224 */ /* 0x000fe400078e0008 */
[----:B------:R-:W-:-:S07]  /*1fac0*/  @!P1 IMAD.MOV.U32 R33, RZ, RZ, R9 ;  /* 0x000000ffff219224 */ /* 0x000fce00078e0009 */
[----:B-----5:R-:W-:Y:S05]  /*1fad0*/  WARPSYNC.COLLECTIVE R15, `(.L_x_13864) ;  /* 0x000000000f087348 */ /* 0x020fea0003c00000 */
[----:B------:R0:W1:Y:S02]  /*1fae0*/  SHFL.IDX P6, R14, R13, R12, R11 ;  /* 0x0000000c0d0e7389 */ /* 0x00006400000c000b */
[----:B01---5:R-:W-:Y:S01]  /*1faf0*/  ENDCOLLECTIVE ;  /* 0x000000000000791b */ /* 0x023fe20003800000 */
.L_x_13864:
[----:B------:R-:W-:Y:S02]  /*1fb00*/  IMAD.MOV.U32 R0, RZ, RZ, R32 ;  /* 0x000000ffff007224 */ /* 0x000fe400078e0020 */
[----:B------:R-:W-:Y:S02]  /*1fb10*/  IMAD.MOV.U32 R2, RZ, RZ, R33 ;  /* 0x000000ffff027224 */ /* 0x000fe400078e0021 */
[----:B------:R-:W-:Y:S01]  /*1fb20*/  @!P1 IMAD.MOV.U32 R34, RZ, RZ, R10 ;  /* 0x000000ffff229224 */ /* 0x000fe200078e000a */
[----:B------:R-:W-:Y:S01]  /*1fb30*/  PRMT R41, R0, 0x7610, R41 ;  /* 0x0000761000297816 */ /* 0x000fe20000000029 */
[----:B------:R-:W-:Y:S01]  /*1fb40*/  IMAD.MOV.U32 R9, RZ, RZ, R35 ;  /* 0x000000ffff097224 */ /* 0x000fe200078e0023 */
[----:B------:R-:W-:Y:S02]  /*1fb50*/  PRMT R42, R2, 0x7610, R42 ;  /* 0x00007610022a7816 */ /* 0x000fe4000000002a */
[----:B------:R-:W-:Y:S01]  /*1fb60*/  CS2R R2, SRZ ;  /* 0x0000000000027805 */ /* 0x000fe2000001ff00 */
[----:B------:R-:W-:-:S02]  /*1fb70*/  IMAD.MOV.U32 R8, RZ, RZ, R34 ;  /* 0x000000ffff087224 */ /* 0x000fc400078e0022 */
[----:B------:R-:W-:-:S03]  /*1fb80*/  IMAD.MOV.U32 R13, RZ, RZ, R24 ;  /* 0x000000ffff0d7224 */ /* 0x000fc600078e0018 */
[----:B------:R-:W-:Y:S01]  /*1fb90*/  PRMT R31, R8, 0x5410, R9 ;  /* 0x00005410081f7816 */ /* 0x000fe20000000009 */
[----:B------:R-:W-:Y:S02]  /*1fba0*/  @!P1 IMAD.MOV.U32 R20, RZ, RZ, R4 ;  /* 0x000000ffff149224 */ /* 0x000fe400078e0004 */
[----:B------:R-:W-:Y:S02]  /*1fbb0*/  @!P1 IMAD.MOV.U32 R21, RZ, RZ, R5 ;  /* 0x000000ffff159224 */ /* 0x000fe400078e0005 */
[----:B------:R-:W-:Y:S02]  /*1fbc0*/  @!P1 IMAD.MOV.U32 R2, RZ, RZ, R6 ;  /* 0x000000ffff029224 */ /* 0x000fe400078e0006 */
[----:B------:R-:W-:Y:S02]  /*1fbd0*/  @!P1 IMAD.MOV.U32 R3, RZ, RZ, R7 ;  /* 0x000000ffff039224 */ /* 0x000fe400078e0007 */
[----:B------:R-:W-:-:S07]  /*1fbe0*/  IMAD.MOV.U32 R0, RZ, RZ, R14 ;  /* 0x000000ffff007224 */ /* 0x000fce00078e000e */
[----:B------:R-:W-:Y:S05]  /*1fbf0*/  WARPSYNC.COLLECTIVE R15, `(.L_x_13865) ;  /* 0x000000000f087348 */ /* 0x000fea0003c00000 */
[----:B------:R0:W1:Y:S02]  /*1fc00*/  SHFL.IDX P6, R14, R13, R12, R11 ;  /* 0x0000000c0d0e7389 */ /* 0x00006400000c000b */
[----:B01----:R-:W-:Y:S01]  /*1fc10*/  ENDCOLLECTIVE ;  /* 0x000000000000791b */ /* 0x003fe20003800000 */
.L_x_13865:
[----:B------:R-:W-:Y:S02]  /*1fc20*/  IMAD.MOV.U32 R4, RZ, RZ, R20 ;  /* 0x000000ffff047224 */ /* 0x000fe400078e0014 */
[----:B------:R-:W-:Y:S02]  /*1fc30*/  IMAD.MOV.U32 R5, RZ, RZ, R21 ;  /* 0x000000ffff057224 */ /* 0x000fe400078e0015 */
[----:B------:R-:W-:Y:S02]  /*1fc40*/  IMAD.MOV.U32 R6, RZ, RZ, R2 ;  /* 0x000000ffff067224 */ /* 0x000fe400078e0002 */
[----:B------:R-:W-:Y:S01]  /*1fc50*/  IMAD.MOV.U32 R7, RZ, RZ, R3 ;  /* 0x000000ffff077224 */ /* 0x000fe200078e0003 */
[----:B------:R-:W-:Y:S02]  /*1fc60*/  PRMT R41, R41, 0x5410, R5 ;  /* 0x0000541029297816 */ /* 0x000fe40000000005 */
[----:B------:R-:W-:Y:S02]  /*1fc70*/  PRMT R56, R4, 0x5410, R6 ;  /* 0x0000541004387816 */ /* 0x000fe40000000006 */
[----:B------:R-:W-:-:S02]  /*1fc80*/  CS2R R4, SRZ ;  /* 0x0000000000047805 */ /* 0x000fc4000001ff00 */
[----:B------:R-:W-:Y:S01]  /*1fc90*/  PRMT R47, R7, 0x7610, R47 ;  /* 0x00007610072f7816 */ /* 0x000fe2000000002f */
[----:B------:R-:W-:Y:S02]  /*1fca0*/  IMAD.MOV.U32 R13, RZ, RZ, R25 ;  /* 0x000000ffff0d7224 */ /* 0x000fe400078e0019 */
[----:B------:R-:W-:-:S07]  /*1fcb0*/  IMAD.MOV.U32 R24, RZ, RZ, R14 ;  /* 0x000000ffff187224 */ /* 0x000fce00078e000e */
[----:B------:R-:W-:Y:S05]  /*1fcc0*/  WARPSYNC.COLLECTIVE R15, `(.L_x_13866) ;  /* 0x000000000f087348 */ /* 0x000fea0003c00000 */
[----:B------:R0:W1:Y:S02]  /*1fcd0*/  SHFL.IDX P6, R14, R13, R12, R11 ;  /* 0x0000000c0d0e7389 */ /* 0x00006400000c000b */
[----:B01----:R-:W-:Y:S01]  /*1fce0*/  ENDCOLLECTIVE ;  /* 0x000000000000791b */ /* 0x003fe20003800000 */
.L_x_13866:
[----:B------:R-:W-:Y:S02]  /*1fcf0*/  IMAD.MOV.U32 R13, RZ, RZ, R27 ;  /* 0x000000ffff0d7224 */ /* 0x000fe400078e001b */
[----:B------:R-:W-:-:S07]  /*1fd00*/  IMAD.MOV.U32 R25, RZ, RZ, R14 ;  /* 0x000000ffff197224 */ /* 0x000fce00078e000e */
[----:B------:R-:W-:Y:S05]  /*1fd10*/  WARPSYNC.COLLECTIVE R15, `(.L_x_13867) ;  /* 0x000000000f087348 */ /* 0x000fea0003c00000 */
[----:B------:R0:W1:Y:S02]  /*1fd20*/  SHFL.IDX P6, R14, R13, R12, R11 ;  /* 0x0000000c0d0e7389 */ /* 0x00006400000c000b */
[----:B01----:R-:W-:Y:S01]  /*1fd30*/  ENDCOLLECTIVE ;  /* 0x000000000000791b */ /* 0x003fe20003800000 */
.L_x_13867:
[----:B------:R-:W-:Y:S05]  /*1fd40*/  BRA `(.L_x_13868) ;  /* 0xfffffe8400e87947 */ /* 0x000fea000383ffff */
.L_x_13586:
[----:B0-----:R0:W1:Y:S02]  /*1fd50*/  SYNCS.PHASECHK.TRANS64.TRYWAIT P1, [R16+URZ+0x16800], R13 ;  /* 0x0168000d100075a7 */ /* 0x001064000802017f */
[----:B-1----:R-:W-:Y:S05]  /*1fd60*/  @!P1 NANOSLEEP.SYNCS 0x989680 ;  /* 0x009896800000995d */ /* 0x002fea0003900000 */
[----:B------:R-:W1:Y:S02]  /*1fd70*/  @!P1 SYNCS.PHASECHK.TRANS64 P1, [R16+URZ+0x16800], R13 ;  /* 0x0168000d100095a7 */ /* 0x000e64000802007f */
[----:B-1----:R-:W-:Y:S05]  /*1fd80*/  @!P1 BRA `(.L_x_13586) ;  /* 0xfffffffc00f09947 */ /* 0x002fea000383ffff */
[----:B------:R-:W-:Y:S05]  /*1fd90*/  BRA `(.L_x_13869) ;  /* 0xfffffe8800887947 */ /* 0x000fea000383ffff */
.L_x_13592:
[----:B--2---:R2:W3:Y:S02]  /*1fda0*/  SYNCS.PHASECHK.TRANS64.TRYWAIT P2, [R7+URZ+0x16830], R0 ;  /* 0x01683000070075a7 */ /* 0x0044e4000804017f */
[----:B---3--:R-:W-:Y:S05]  /*1fdb0*/  @!P2 NANOSLEEP.SYNCS 0x989680 ;  /* 0x009896800000a95d */ /* 0x008fea0003900000 */
[----:B------:R-:W3:Y:S02]  /*1fdc0*/  @!P2 SYNCS.PHASECHK.TRANS64 P2, [R7+URZ+0x16830], R0 ;  /* 0x016830000700a5a7 */ /* 0x000ee4000804007f */
[----:B---3--:R-:W-:Y:S05]  /*1fdd0*/  @!P2 BRA `(.L_x_13592) ;  /* 0xfffffffc00f0a947 */ /* 0x008fea000383ffff */
[----:B------:R-:W-:Y:S05]  /*1fde0*/  BRA `(.L_x_13591) ;  /* 0xfffffe9800087947 */ /* 0x000fea000383ffff */
.L_x_13610:
[----:B-1----:R1:W2:Y:S02]  /*1fdf0*/  SYNCS.PHASECHK.TRANS64.TRYWAIT P5, [R9+URZ+0x16830], R0 ;  /* 0x01683000090075a7 */ /* 0x0022a400080a017f */
[----:B--2---:R-:W-:Y:S05]  /*1fe00*/  @!P5 NANOSLEEP.SYNCS 0x989680 ;  /* 0x009896800000d95d */ /* 0x004fea0003900000 */
[----:B------:R-:W2:Y:S02]  /*1fe10*/  @!P5 SYNCS.PHASECHK.TRANS64 P5, [R9+URZ+0x16830], R0 ;  /* 0x016830000900d5a7 */ /* 0x000ea400080a007f */
[----:B--2---:R-:W-:Y:S05]  /*1fe20*/  @!P5 BRA `(.L_x_13610) ;  /* 0xfffffffc00f0d947 */ /* 0x004fea000383ffff */
[----:B------:R-:W-:Y:S05]  /*1fe30*/  BRA `(.L_x_13609) ;  /* 0xfffffec800b87947 */ /* 0x000fea000383ffff */
.L_x_13614:
[----:B-1----:R1:W2:Y:S02]  /*1fe40*/  SYNCS.PHASECHK.TRANS64.TRYWAIT P4, [R8+URZ+0x16850], R0 ;  /* 0x01685000080075a7 */ /* 0x0022a4000808017f */
[----:B--2---:R-:W-:Y:S05]  /*1fe50*/  @!P4 NANOSLEEP.SYNCS 0x989680 ;  /* 0x009896800000c95d */ /* 0x004fea0003900000 */
[----:B------:R-:W2:Y:S02]  /*1fe60*/  @!P4 SYNCS.PHASECHK.TRANS64 P4, [R8+URZ+0x16850], R0 ;  /* 0x016850000800c5a7 */ /* 0x000ea4000808007f */
[----:B--2---:R-:W-:Y:S05]  /*1fe70*/  @!P4 BRA `(.L_x_13614) ;  /* 0xfffffffc00f0c947 */ /* 0x004fea000383ffff */
[----:B------:R-:W-:Y:S05]  /*1fe80*/  BRA `(.L_x_13611) ;  /* 0xfffffecc00807947 */ /* 0x000fea000383ffff */
.L_x_13633:
[----:B-1----:R1:W2:Y:S02]  /*1fe90*/  SYNCS.PHASECHK.TRANS64.TRYWAIT P3, [R0+URZ+0x16830], R3 ;  /* 0x01683003000075a7 */ /* 0x0022a4000806017f */
[----:B--2---:R-:W-:Y:S05]  /*1fea0*/  @!P3 NANOSLEEP.SYNCS 0x989680 ;  /* 0x009896800000b95d */ /* 0x004fea0003900000 */
[----:B------:R-:W2:Y:S02]  /*1feb0*/  @!P3 SYNCS.PHASECHK.TRANS64 P3, [R0+URZ+0x16830], R3 ;  /* 0x016830030000b5a7 */ /* 0x000ea4000806007f */
[----:B--2---:R-:W-:Y:S05]  /*1fec0*/  @!P3 BRA `(.L_x_13633) ;  /* 0xfffffffc00f0b947 */ /* 0x004fea000383ffff */
[----:B------:R-:W-:Y:S05]  /*1fed0*/  BRA `(.L_x_13632) ;  /* 0xfffffefc00307947 */ /* 0x000fea000383ffff */
.L_x_13637:
[----:B-1----:R1:W2:Y:S02]  /*1fee0*/  SYNCS.PHASECHK.TRANS64.TRYWAIT P2, [R2+URZ+0x16850], R0 ;  /* 0x01685000020075a7 */ /* 0x0022a4000804017f */
[----:B--2---:R-:W-:Y:S05]  /*1fef0*/  @!P2 NANOSLEEP.SYNCS 0x989680 ;  /* 0x009896800000a95d */ /* 0x004fea0003900000 */
[----:B------:R-:W2:Y:S02]  /*1ff00*/  @!P2 SYNCS.PHASECHK.TRANS64 P2, [R2+URZ+0x16850], R0 ;  /* 0x016850000200a5a7 */ /* 0x000ea4000804007f */
[----:B--2---:R-:W-:Y:S05]  /*1ff10*/  @!P2 BRA `(.L_x_13637) ;  /* 0xfffffffc00f0a947 */ /* 0x004fea000383ffff */
[----:B------:R-:W-:Y:S05]  /*1ff20*/  BRA `(.L_x_13634) ;  /* 0xfffffefc00f87947 */ /* 0x000fea000383ffff */
.L_x_13644:
[----:B-1----:R1:W2:Y:S02]  /*1ff30*/  SYNCS.PHASECHK.TRANS64.TRYWAIT P3, [R0+URZ+0x16830], R3 ;  /* 0x01683003000075a7 */ /* 0x0022a4000806017f */
[----:B--2---:R-:W-:Y:S05]  /*1ff40*/  @!P3 NANOSLEEP.SYNCS 0x989680 ;  /* 0x009896800000b95d */ /* 0x004fea0003900000 */
[----:B------:R-:W2:Y:S02]  /*1ff50*/  @!P3 SYNCS.PHASECHK.TRANS64 P3, [R0+URZ+0x16830], R3 ;  /* 0x016830030000b5a7 */ /* 0x000ea4000806007f */
[----:B--2---:R-:W-:Y:S05]  /*1ff60*/  @!P3 BRA `(.L_x_13644) ;  /* 0xfffffffc00f0b947 */ /* 0x004fea000383ffff */
[----:B------:R-:W-:Y:S05]  /*1ff70*/  BRA `(.L_x_13643) ;  /* 0xffffff1800dc7947 */ /* 0x000fea000383ffff */
.L_x_13648:
[----:B-1----:R1:W2:Y:S02]  /*1ff80*/  SYNCS.PHASECHK.TRANS64.TRYWAIT P2, [R2+URZ+0x16850], R0 ;  /* 0x01685000020075a7 */ /* 0x0022a4000804017f */
[----:B--2---:R-:W-:Y:S05]  /*1ff90*/  @!P2 NANOSLEEP.SYNCS 0x989680 ;  /* 0x009896800000a95d */ /* 0x004fea0003900000 */
[----:B------:R-:W2:Y:S02]  /*1ffa0*/  @!P2 SYNCS.PHASECHK.TRANS64 P2, [R2+URZ+0x16850], R0 ;  /* 0x016850000200a5a7 */ /* 0x000ea4000804007f */
[----:B--2---:R-:W-:Y:S05]  /*1ffb0*/  @!P2 BRA `(.L_x_13648) ;  /* 0xfffffffc00f0a947 */ /* 0x004fea000383ffff */
[----:B------:R-:W-:Y:S05]  /*1ffc0*/  BRA `(.L_x_13645) ;  /* 0xffffff1c00a47947 */ /* 0x000fea000383ffff */
.L_x_13661:
[----:B-1----:R1:W2:Y:S02]  /*1ffd0*/  SYNCS.PHASECHK.TRANS64.TRYWAIT P0, [R11+URZ+0x16850], R4 ;  /* 0x016850040b0075a7 */ /* 0x0022a4000800017f */
[----:B--2---:R-:W-:Y:S05]  /*1ffe0*/  @!P0 NANOSLEEP.SYNCS 0x989680 ;  /* 0x009896800000895d */ /* 0x004fea0003900000 */
[----:B------:R-:W2:Y:S02]  /*1fff0*/  @!P0 SYNCS.PHASECHK.TRANS64 P0, [R11+URZ+0x16850], R4 ;  /* 0x016850040b0085a7 */ /* 0x000ea4000800007f */
[----:B--2---:R-:W-:Y:S05]  /*20000*/  @!P0 BRA `(.L_x_13661) ;  /* 0xfffffffc00f08947 */ /* 0x004fea000383ffff */
[----:B------:R-:W-:Y:S05]  /*20010*/  BRA `(.L_x_13660) ;  /* 0xffffff48007c7947 */ /* 0x000fea000383ffff */
.L_x_13666:
[----:B------:R-:W-:Y:S02]  /*20020*/  IMAD.MOV.U32 R13, RZ, RZ, R28 ;  /* 0x000000ffff0d7224 */ /* 0x000fe400078e001c */
[----:B------:R-:W-:Y:S02]  /*20030*/  IMAD.MOV.U32 R12, RZ, RZ, RZ ;  /* 0x000000ffff0c7224 */ /* 0x000fe400078e00ff */
[----:B------:R-:W-:Y:S02]  /*20040*/  IMAD.MOV.U32 R11, RZ, RZ, 0x181f ;  /* 0x0000181fff0b7424 */ /* 0x000fe400078e00ff */
[----:B------:R-:W-:Y:S02]  /*20050*/  IMAD.MOV.U32 R15, RZ, RZ, -0x1 ;  /* 0xffffffffff0f7424 */ /* 0x000fe400078e00ff */
[----:B------:R-:W-:-:S07]  /*20060*/  IMAD.IADD R40, R49, 0x1, R50 ;  /* 0x0000000131287824 */ /* 0x000fce00078e0232 */
[----:B-----5:R-:W-:Y:S05]  /*20070*/  WARPSYNC.COLLECTIVE R15, `(.L_x_13870) ;  /* 0x000000000f087348 */ /* 0x020fea0003c00000 */
[----:B------:R0:W1:Y:S02]  /*20080*/  SHFL.IDX P6, R14, R13, R12, R11 ;  /* 0x0000000c0d0e7389 */ /* 0x00006400000c000b */
[----:B01---5:R-:W-:Y:S01]  /*20090*/  ENDCOLLECTIVE ;  /* 0x000000000000791b */ /* 0x023fe20003800000 */
.L_x_13870:
[----:B------:R-:W-:Y:S02]  /*200a0*/  VIADD R20, R40, 0x30 ;  /* 0x0000003028147836 */ /* 0x000fe40000000000 */
[----:B------:R-:W-:Y:S02]  /*200b0*/  IMAD.MOV.U32 R13, RZ, RZ, R10 ;  /* 0x000000ffff0d7224 */ /* 0x000fe400078e000a */
[----:B------:R-:W-:-:S07]  /*200c0*/  IMAD.MOV.U32 R0, RZ, RZ, R14 ;  /* 0x000000ffff007224 */ /* 0x000fce00078e000e */
[----:B------:R-:W-:Y:S05]  /*200d0*/  WARPSYNC.COLLECTIVE R15, `(.L_x_13871) ;  /* 0x000000000f087348 */ /* 0x000fea0003c00000 */
[----:B------:R0:W1:Y:S02]  /*200e0*/  SHFL.IDX P6, R14, R13, R12, R11 ;  /* 0x0000000c0d0e7389 */ /* 0x00006400000c000b */
[----:B01----:R-:W-:Y:S01]  /*200f0*/  ENDCOLLECTIVE ;  /* 0x000000000000791b */ /* 0x003fe20003800000 */
.L_x_13871:
[----:B------:R-:W-:Y:S02]  /*20100*/  ULDC UR4, c[0x0][0xac8] ;  /* 0x0002b20000047ab9 */ /* 0x000fe40000000800 */
[----:B------:R-:W-:-:S04]  /*20110*/  ISETP.GE.AND P0, PT, R41, UR4, PT ;  /* 0x0000000429007c0c */ /* 0x000fc8000bf06270 */
[-C--:B------:R-:W-:Y:S01]  /*20120*/  ISETP.GE.OR P4, PT, R20, R43.reuse, P0 ;  /* 0x0000002b1400720c */ /* 0x080fe20000786670 */
[C---:B------:R-:W-:Y:S01]  /*20130*/  VIADD R20, R40.reuse, 0x60 ;  /* 0x0000006028147836 */ /* 0x040fe20000000000 */
[----:B------:R-:W-:-:S04]  /*20140*/  ISETP.GE.OR P3, PT, R40, R43, P0 ;  /* 0x0000002b2800720c */ /* 0x000fc80000766670 */
[----:B------:R-:W-:Y:S01]  /*20150*/  ISETP.GE.OR P2, PT, R20, R43, P0 ;  /* 0x0000002b1400720c */ /* 0x000fe20000746670 */
[----:B------:R-:W-:Y:S02]  /*20160*/  IMAD.MOV.U32 R13, RZ, RZ, R28 ;  /* 0x000000ffff0d7224 */ /* 0x000fe400078e001c */
[----:B------:R-:W-:Y:S02]  /*20170*/  IMAD.MOV.U32 R12, RZ, RZ, 0x1 ;  /* 0x00000001ff0c7424 */ /* 0x000fe400078e00ff */
[----:B------:R-:W-:-:S08]  /*20180*/  IMAD.MOV.U32 R2, RZ, RZ, R14 ;  /* 0x000000ffff027224 */ /* 0x000fd000078e000e */
[----:B------:R-:W-:Y:S05]  /*20190*/  WARPSYNC.COLLECTIVE R15, `(.L_x_13872) ;  /* 0x000000000f087348 */ /* 0x000fea0003c00000 */
[----:B------:R0:W1:Y:S02]  /*201a0*/  SHFL.IDX P6, R14, R13, R12, R11 ;  /* 0x0000000c0d0e7389 */ /* 0x00006400000c000b */
[----:B01----:R-:W-:Y:S01]  /*201b0*/  ENDCOLLECTIVE ;  /* 0x000000000000791b */ /* 0x003fe20003800000 */
.L_x_13872:
[----:B------:R-:W-:-:S04]  /*201c0*/  @!P3 LEA R2, P5, R41, R2, 0x1 ;  /* 0x000000022902b211 */ /* 0x000fc800078a08ff */
[----:B------:R-:W-:Y:S01]  /*201d0*/  @!P3 LEA.HI.X R21, R41, R0, R42, 0x1, P5 ;  /* 0x000000002915b211 */ /* 0x000fe200028f0c2a */
[----:B------:R-:W-:-:S05]  /*201e0*/  @!P3 IMAD.MOV.U32 R20, RZ, RZ, R2 ;  /* 0x000000ffff14b224 */ /* 0x000fca00078e0002 */
[----:B------:R0:W-:Y:S01]  /*201f0*/  @!P3 ST.E.128 desc[UR40][R20.64], R4 ;  /* 0x000000041400b985 */ /* 0x0001e2000c101d28 */
[----:B------:R-:W-:Y:S02]  /*20200*/  IMAD.MOV.U32 R13, RZ, RZ, R10 ;  /* 0x000000ffff0d7224 */ /* 0x000fe400078e000a */
[----:B------:R-:W-:-:S07]  /*20210*/  IMAD.MOV.U32 R3, RZ, RZ, R14 ;  /* 0x000000ffff037224 */ /* 0x000fce00078e000e */
[----:B0-----:R-:W-:Y:S05]  /*20220*/  WARPSYNC.COLLECTIVE R15, `(.L_x_13873) ;  /* 0x000000000f087348 */ /* 0x001fea0003c00000 */
[----:B------:R1:W2:Y:S02]  /*20230*/  SHFL.IDX P6, R14, R13, R12, R11 ;  /* 0x0000000c0d0e7389 */ /* 0x0002a400000c000b */
[----:B012---:R-:W-:Y:S01]  /*20240*/  ENDCOLLECTIVE ;  /* 0x000000000000791b */ /* 0x007fe20003800000 */
.L_x_13873:
[----:B------:R-:W-:Y:S02]  /*20250*/  IMAD.MOV.U32 R13, RZ, RZ, R28 ;  /* 0x000000ffff0d7224 */ /* 0x000fe400078e001c */
[----:B------:R-:W-:Y:S02]  /*20260*/  IMAD.MOV.U32 R12, RZ, RZ, 0x2 ;  /* 0x00000002ff0c7424 */ /* 0x000fe400078e00ff */
[----:B------:R-:W-:-:S07]  /*20270*/  IMAD.MOV.U32 R8, RZ, RZ, R14 ;  /* 0x000000ffff087224 */ /* 0x000fce00078e000e */
[----:B------:R-:W-:Y:S05]  /*20280*/  WARPSYNC.COLLECTIVE R15, `(.L_x_13874) ;  /* 0x000000000f087348 */ /* 0x000fea0003c00000 */
[----:B------:R0:W1:Y:S02]  /*20290*/  SHFL.IDX P6, R14, R13, R12, R11 ;  /* 0x0000000c0d0e7389 */ /* 0x00006400000c000b */
[----:B01----:R-:W-:Y:S01]  /*202a0*/  ENDCOLLECTIVE ;  /* 0x000000000000791b */ /* 0x003fe20003800000 */
.L_x_13874:
[----:B------:R-:W-:-:S04]  /*202b0*/  @!P4 LEA R8, P1, R41, R8, 0x1 ;  /* 0x000000082908c211 */ /* 0x000fc800078208ff */
[----:B------:R-:W-:Y:S01]  /*202c0*/  @!P4 LEA.HI.X R3, R41, R3, R42, 0x1, P1 ;  /* 0x000000032903c211 */ /* 0x000fe200008f0c2a */
[----:B------:R-:W-:Y:S02]  /*202d0*/  IMAD.MOV.U32 R13, RZ, RZ, R10 ;  /* 0x000000ffff0d7224 */ /* 0x000fe400078e000a */
[----:B------:R-:W-:-:S07]  /*202e0*/  IMAD.MOV.U32 R9, RZ, RZ, R14 ;  /* 0x000000ffff097224 */ /* 0x000fce00078e000e */
[----:B------:R-:W-:Y:S05]  /*202f0*/  WARPSYNC.COLLECTIVE R15, `(.L_x_13875) ;  /* 0x000000000f087348 */ /* 0x000fea0003c00000 */
[----:B------:R0:W1:Y:S02]  /*20300*/  SHFL.IDX P6, R14, R13, R12, R11 ;  /* 0x0000000c0d0e7389 */ /* 0x00006400000c000b */
[----:B01----:R-:W-:Y:S01]  /*20310*/  ENDCOLLECTIVE ;  /* 0x000000000000791b */ /* 0x003fe20003800000 */
.L_x_13875:
[----:B------:R-:W-:Y:S02]  /*20320*/  IMAD.MOV.U32 R13, RZ, RZ, R28 ;  /* 0x000000ffff0d7224 */ /* 0x000fe400078e001c */
[----:B------:R-:W-:Y:S01]  /*20330*/  IMAD.MOV.U32 R12, RZ, RZ, 0x3 ;  /* 0x00000003ff0c7424 */ /* 0x000fe200078e00ff */
[----:B------:R-:W-:-:S13]  /*20340*/  @!P2 LEA R44, P5, R41, R14, 0x1 ;  /* 0x0000000e292ca211 */ /* 0x000fda00078a08ff */
[----:B------:R-:W-:Y:S05]  /*20350*/  WARPSYNC.COLLECTIVE R15, `(.L_x_13876) ;  /* 0x000000000f087348 */ /* 0x000fea0003c00000 */
[----:B------:R0:W1:Y:S02]  /*20360*/  SHFL.IDX P6, R14, R13, R12, R11 ;  /* 0x0000000c0d0e7389 */ /* 0x00006400000c000b */
[----:B01----:R-:W-:Y:S01]  /*20370*/  ENDCOLLECTIVE ;  /* 0x000000000000791b */ /* 0x003fe20003800000 */
.L_x_13876:
[----:B------:R-:W-:Y:S01]  /*20380*/  @!P2 LEA.HI.X R45, R41, R9, R42, 0x1, P5 ;  /* 0x00000009292da211 */ /* 0x000fe200028f0c2a */
[----:B------:R-:W-:Y:S02]  /*20390*/  @!P4 IMAD.MOV.U32 R9, RZ, RZ, R3 ;  /* 0x000000ffff09c224 */ /* 0x000fe400078e0003 */
[----:B------:R-:W-:Y:S02]  /*203a0*/  @!P2 IMAD.MOV.U32 R2, RZ, RZ, R44 ;  /* 0x000000ffff02a224 */ /* 0x000fe400078e002c */
[----:B------:R-:W-:Y:S01]  /*203b0*/  @!P2 IMAD.MOV.U32 R3, RZ, RZ, R45 ;  /* 0x000000ffff03a224 */ /* 0x000fe200078e002d */
[----:B------:R0:W-:Y:S04]  /*203c0*/  @!P4 ST.E.128 desc[UR40][R8.64], R24 ;  /* 0x000000180800c985 */ /* 0x0001e8000c101d28 */
[----:B------:R0:W-:Y:S01]  /*203d0*/  @!P2 ST.E.128 desc[UR40][R2.64], R32 ;  /* 0x000000200200a985 */ /* 0x0001e2000c101d28 */
[----:B------:R-:W-:-:S02]  /*203e0*/  IMAD.MOV.U32 R13, RZ, RZ, R10 ;  /* 0x000000ffff0d7224 */ /* 0x000fc400078e000a */
[----:B------:R-:W-:-:S07]  /*203f0*/  IMAD.MOV.U32 R0, RZ, RZ, R14 ;  /* 0x000000ffff007224 */ /* 0x000fce00078e000e */
[----:B0-----:R-:W-:Y:S05]  /*20400*/  WARPSYNC.COLLECTIVE R15, `(.L_x_13877) ;  /* 0x000000000f087348 */ /* 0x001fea0003c00000 */
[----:B------:R1:W2:Y:S02]  /*20410*/  SHFL.IDX P6, R14, R13, R12, R11 ;  /* 0x0000000c0d0e7389 */ /* 0x0002a400000c000b */
[----:B012---:R-:W-:Y:S01]  /*20420*/  ENDCOLLECTIVE ;  /* 0x000000000000791b */ /* 0x007fe20003800000 */
.L_x_13877:
[----:B------:R-:W-:Y:S05]  /*20430*/  BRA `(.L_x_13878) ;  /* 0xffffff5c00a47947 */ /* 0x000fea000383ffff */
.L_x_13668:
[----:B------:R-:W-:Y:S02]  /*20440*/  IMAD.MOV.U32 R13, RZ, RZ, R2 ;  /* 0x000000ffff0d7224 */ /* 0x000fe400078e0002 */
[----:B------:R-:W-:Y:S02]  /*20450*/  IMAD.MOV.U32 R12, RZ, RZ, RZ ;  /* 0x000000ffff0c7224 */ /* 0x000fe400078e00ff */
[----:B------:R-:W-:Y:S02]  /*20460*/  IMAD.MOV.U32 R11, RZ, RZ, 0x1c1f ;  /* 0x00001c1fff0b7424 */ /* 0x000fe400078e00ff */
[----:B------:R-:W-:-:S07]  /*20470*/  IMAD.MOV.U32 R15, RZ, RZ, -0x1 ;  /* 0xffffffffff0f7424 */ /* 0x000fce00078e00ff */
[----:B------:R-:W-:Y:S05]  /*20480*/  WARPSYNC.COLLECTIVE R15, `(.L_x_13879) ;  /* 0x000000000f087348 */ /* 0x000fea0003c00000 */
[----:B------:R0:W1:Y:S02]  /*20490*/  SHFL.IDX P6, R14, R13, R12, R11 ;  /* 0x0000000c0d0e7389 */ /* 0x00006400000c000b */
[----:B01----:R-:W-:Y:S01]  /*204a0*/  ENDCOLLECTIVE ;  /* 0x000000000000791b */ /* 0x003fe20003800000 */
.L_x_13879:
[----:B------:R-:W-:Y:S02]  /*204b0*/  IMAD.MOV.U32 R13, RZ, RZ, R0 ;  /* 0x000000ffff0d7224 */ /* 0x000fe400078e0000 */
[----:B------:R-:W-:-:S07]  /*204c0*/  IMAD.MOV.U32 R3, RZ, RZ, R14 ;  /* 0x000000ffff037224 */ /* 0x000fce00078e000e */
[----:B------:R-:W-:Y:S05]  /*204d0*/  WARPSYNC.COLLECTIVE R15, `(.L_x_13880) ;  /* 0x000000000f087348 */ /* 0x000fea0003c00000 */
[----:B------:R0:W1:Y:S02]  /*204e0*/  SHFL.IDX P6, R14, R13, R12, R11 ;  /* 0x0000000c0d0e7389 */ /* 0x00006400000c000b */
[----:B01----:R-:W-:Y:S01]  /*204f0*/  ENDCOLLECTIVE ;  /* 0x000000000000791b */ /* 0x003fe20003800000 */
.L_x_13880:
[----:B------:R-:W-:Y:S05]  /*20500*/  BRA `(.L_x_13881) ;  /* 0xffffff6000807947 */ /* 0x000fea000383ffff */
.L_x_13671:
        /* <DEDUP_REMOVED lines=8> */
.L_x_13883:
[----:B------:R-:W-:Y:S05]  /*20590*/  BSYNC B1 ;  /* 0x0000000000017941 */ /* 0x000fea0003800000 */
.L_x_13882:
        /* <DEDUP_REMOVED lines=8> */
.L_x_13884:
[----:B------:R-:W-:Y:S05]  /*20620*/  BRA `(.L_x_13885) ;  /* 0xffffff6000dc7947 */ /* 0x000fea000383ffff */
.L_x_13675:
[----:B------:R-:W-:Y:S02]  /*20630*/  IMAD.MOV.U32 R13, RZ, RZ, R9 ;  /* 0x000000ffff0d7224 */ /* 0x000fe400078e0009 */
[----:B------:R-:W-:Y:S02]  /*20640*/  IMAD.MOV.U32 R12, RZ, RZ, RZ ;  /* 0x000000ffff0c7224 */ /* 0x000fe400078e00ff */
[----:B------:R-:W-:Y:S02]  /*20650*/  IMAD.MOV.U32 R11, RZ, RZ, 0x181f ;  /* 0x0000181fff0b7424 */ /* 0x000fe400078e00ff */
[----:B------:R-:W-:Y:S02]  /*20660*/  IMAD.MOV.U32 R15, RZ, RZ, -0x1 ;  /* 0xffffffffff0f7424 */ /* 0x000fe400078e00ff */
[----:B------:R-:W-:Y:S02]  /*20670*/  IMAD R10, R20, R21, RZ ;  /* 0x00000015140a7224 */ /* 0x000fe400078e02ff */
[----:B------:R-:W-:-:S07]  /*20680*/  IMAD.IADD R21, R27, 0x1, R28 ;  /* 0x000000011b157824 */ /* 0x000fce00078e021c */
[----:B------:R-:W-:Y:S05]  /*20690*/  WARPSYNC.COLLECTIVE R15, `(.L_x_13886) ;  /* 0x000000000f087348 */ /* 0x000fea0003c00000 */
[----:B------:R0:W1:Y:S02]  /*206a0*/  SHFL.IDX P6, R14, R13, R12, R11 ;  /* 0x0000000c0d0e7389 */ /* 0x00006400000c000b */
[----:B01----:R-:W-:Y:S01]  /*206b0*/  ENDCOLLECTIVE ;  /* 0x000000000000791b */ /* 0x003fe20003800000 */
.L_x_13886:
[C---:B------:R-:W-:Y:S01]  /*206c0*/  VIADD R7, R21.reuse, 0x30 ;  /* 0x0000003015077836 */ /* 0x040fe20000000000 */
[----:B------:R-:W-:-:S04]  /*206d0*/  ISETP.GE.OR P3, PT, R21, R10, P0 ;  /* 0x0000000a1500720c */ /* 0x000fc80000766670 */
[----:B------:R-:W-:Y:S01]  /*206e0*/  ISETP.GE.OR P4, PT, R7, R10, P0 ;  /* 0x0000000a0700720c */ /* 0x000fe20000786670 */
[----:B------:R-:W-:Y:S02]  /*206f0*/  VIADD R7, R21, 0x60 ;  /* 0x0000006015077836 */ /* 0x000fe40000000000 */
[----:B------:R-:W-:-:S03]  /*20700*/  IMAD.MOV.U32 R13, RZ, RZ, R8 ;  /* 0x000000ffff0d7224 */ /* 0x000fc600078e0008 */
[----:B------:R-:W-:Y:S01]  /*20710*/  ISETP.GE.OR P2, PT, R7, R10, P0 ;  /* 0x0000000a0700720c */ /* 0x000fe20000746670 */
[----:B------:R-:W-:-:S12]  /*20720*/  IMAD.MOV.U32 R0, RZ, RZ, R14 ;  /* 0x000000ffff007224 */ /* 0x000fd800078e000e */
[----:B------:R-:W-:Y:S05]  /*20730*/  WARPSYNC.COLLECTIVE R15, `(.L_x_13887) ;  /* 0x000000000f087348 */ /* 0x000fea0003c00000 */
[----:B------:R0:W1:Y:S02]  /*20740*/  SHFL.IDX P6, R14, R13, R12, R11 ;  /* 0x0000000c0d0e7389 */ /* 0x00006400000c000b */
[----:B01----:R-:W-:Y:S01]  /*20750*/  ENDCOLLECTIVE ;  /* 0x000000000000791b */ /* 0x003fe20003800000 */
.L_x_13887:
[----:B------:R-:W-:Y:S02]  /*20760*/  IMAD.MOV.U32 R13, RZ, RZ, R9 ;  /* 0x000000ffff0d7224 */ /* 0x000fe400078e0009 */
[----:B------:R-:W-:Y:S02]  /*20770*/  IMAD.MOV.U32 R12, RZ, RZ, 0x1 ;  /* 0x00000001ff0c7424 */ /* 0x000fe400078e00ff */
[----:B------:R-:W-:-:S07]  /*20780*/  IMAD.MOV.U32 R2, RZ, RZ, R14 ;  /* 0x000000ffff027224 */ /* 0x000fce00078e000e */
[----:B------:R-:W-:Y:S05]  /*20790*/  WARPSYNC.COLLECTIVE R15, `(.L_x_13888) ;  /* 0x000000000f087348 */ /* 0x000fea0003c00000 */
[----:B------:R0:W1:Y:S02]  /*207a0*/  SHFL.IDX P6, R14, R13, R12, R11 ;  /* 0x0000000c0d0e7389 */ /* 0x00006400000c000b */
[----:B01----:R-:W-:Y:S01]  /*207b0*/  ENDCOLLECTIVE ;  /* 0x000000000000791b */ /* 0x003fe20003800000 */
.L_x_13888:
[----:B------:R-:W-:-:S04]  /*207c0*/  @!P3 LEA R2, P5, R41, R2, 0x1 ;  /* 0x000000022902b211 */ /* 0x000fc800078a08ff */
[----:B------:R-:W-:Y:S01]  /*207d0*/  @!P3 LEA.HI.X R7, R41, R0, R42, 0x1, P5 ;  /* 0x000000002907b211 */ /* 0x000fe200028f0c2a */
[----:B------:R-:W-:-:S05]  /*207e0*/  @!P3 IMAD.MOV.U32 R6, RZ, RZ, R2 ;  /* 0x000000ffff06b224 */ /* 0x000fca00078e0002 */
[----:B------:R0:W-:Y:S01]  /*207f0*/  @!P3 ST.E.128 desc[UR40][R6.64], RZ ;  /* 0x000000ff0600b985 */ /* 0x0001e2000c101d28 */
[----:B------:R-:W-:Y:S02]  /*20800*/  IMAD.MOV.U32 R13, RZ, RZ, R8 ;  /* 0x000000ffff0d7224 */ /* 0x000fe400078e0008 */
[----:B------:R-:W-:-:S07]  /*20810*/  IMAD.MOV.U32 R3, RZ, RZ, R14 ;  /* 0x000000ffff037224 */ /* 0x000fce00078e000e */
[----:B0-----:R-:W-:Y:S05]  /*20820*/  WARPSYNC.COLLECTIVE R15, `(.L_x_13889) ;  /* 0x000000000f087348 */ /* 0x001fea0003c00000 */
[----:B------:R1:W2:Y:S02]  /*20830*/  SHFL.IDX P6, R14, R13, R12, R11 ;  /* 0x0000000c0d0e7389 */ /* 0x0002a400000c000b */
[----:B012---:R-:W-:Y:S01]  /*20840*/  ENDCOLLECTIVE ;  /* 0x000000000000791b */ /* 0x007fe20003800000 */
.L_x_13889:
[----:B------:R-:W-:Y:S02]  /*20850*/  IMAD.MOV.U32 R13, RZ, RZ, R9 ;  /* 0x000000ffff0d7224 */ /* 0x000fe400078e0009 */
[----:B------:R-:W-:Y:S02]  /*20860*/  IMAD.MOV.U32 R12, RZ, RZ, 0x2 ;  /* 0x00000002ff0c7424 */ /* 0x000fe400078e00ff */
[----:B------:R-:W-:-:S07]  /*20870*/  IMAD.MOV.U32 R4, RZ, RZ, R14 ;  /* 0x000000ffff047224 */ /* 0x000fce00078e000e */
[----:B------:R-:W-:Y:S05]  /*20880*/  WARPSYNC.COLLECTIVE R15, `(.L_x_13890) ;  /* 0x000000000f087348 */ /* 0x000fea0003c00000 */
[----:B------:R0:W1:Y:S02]  /*20890*/  SHFL.IDX P6, R14, R13, R12, R11 ;  /* 0x0000000c0d0e7389 */ /* 0x00006400000c000b */
[----:B01----:R-:W-:Y:S01]  /*208a0*/  ENDCOLLECTIVE ;  /* 0x000000000000791b */ /* 0x003fe20003800000 */
.L_x_13890:
[----:B------:R-:W-:-:S04]  /*208b0*/  @!P4 LEA R4, P1, R41, R4, 0x1 ;  /* 0x000000042904c211 */ /* 0x000fc800078208ff */
[----:B------:R-:W-:Y:S01]  /*208c0*/  @!P4 LEA.HI.X R3, R41, R3, R42, 0x1, P1 ;  /* 0x000000032903c211 */ /* 0x000fe200008f0c2a */
[----:B------:R-:W-:Y:S02]  /*208d0*/  IMAD.MOV.U32 R13, RZ, RZ, R8 ;  /* 0x000000ffff0d7224 */ /* 0x000fe400078e0008 */
[----:B------:R-:W-:-:S07]  /*208e0*/  IMAD.MOV.U32 R5, RZ, RZ, R14 ;  /* 0x000000ffff057224 */ /* 0x000fce00078e000e */
[----:B------:R-:W-:Y:S05]  /*208f0*/  WARPSYNC.COLLECTIVE R15, `(.L_x_13891) ;  /* 0x000000000f087348 */ /* 0x000fea0003c00000 */
[----:B------:R0:W1:Y:S02]  /*20900*/  SHFL.IDX P6, R14, R13, R12, R11 ;  /* 0x0000000c0d0e7389 */ /* 0x00006400000c000b */
[----:B01----:R-:W-:Y:S01]  /*20910*/  ENDCOLLECTIVE ;  /* 0x000000000000791b */ /* 0x003fe20003800000 */
.L_x_13891:
[----:B------:R-:W-:Y:S02]  /*20920*/  IMAD.MOV.U32 R13, RZ, RZ, R9 ;  /* 0x000000ffff0d7224 */ /* 0x000fe400078e0009 */
[----:B------:R-:W-:Y:S01]  /*20930*/  IMAD.MOV.U32 R12, RZ, RZ, 0x3 ;  /* 0x00000003ff0c7424 */ /* 0x000fe200078e00ff */
[----:B------:R-:W-:-:S13]  /*20940*/  @!P2 LEA R20, P5, R41, R14, 0x1 ;  /* 0x0000000e2914a211 */ /* 0x000fda00078a08ff */
[----:B------:R-:W-:Y:S05]  /*20950*/  WARPSYNC.COLLECTIVE R15, `(.L_x_13892) ;  /* 0x000000000f087348 */ /* 0x000fea0003c00000 */
[----:B------:R0:W1:Y:S02]  /*20960*/  SHFL.IDX P6, R14, R13, R12, R11 ;  /* 0x0000000c0d0e7389 */ /* 0x00006400000c000b */
[----:B01----:R-:W-:Y:S01]  /*20970*/  ENDCOLLECTIVE ;  /* 0x000000000000791b */ /* 0x003fe20003800000 */
.L_x_13892:
[----:B------:R-:W-:Y:S01]  /*20980*/  @!P2 LEA.HI.X R25, R41, R5, R42, 0x1, P5 ;  /* 0x000000052919a211 */ /* 0x000fe200028f0c2a */
[----:B------:R-:W-:Y:S02]  /*20990*/  @!P4 IMAD.MOV.U32 R5, RZ, RZ, R3 ;  /* 0x000000ffff05c224 */ /* 0x000fe400078e0003 */
[----:B------:R-:W-:Y:S02]  /*209a0*/  @!P2 IMAD.MOV.U32 R2, RZ, RZ, R20 ;  /* 0x000000ffff02a224 */ /* 0x000fe400078e0014 */
[----:B------:R-:W-:Y:S01]  /*209b0*/  @!P2 IMAD.MOV.U32 R3, RZ, RZ, R25 ;  /* 0x000000ffff03a224 */ /* 0x000fe200078e0019 */
[----:B------:R0:W-:Y:S04]  /*209c0*/  @!P4 ST.E.128 desc[UR40][R4.64], RZ ;  /* 0x000000ff0400c985 */ /* 0x0001e8000c101d28 */
[----:B------:R0:W-:Y:S01]  /*209d0*/  @!P2 ST.E.128 desc[UR40][R2.64], RZ ;  /* 0x000000ff0200a985 */ /* 0x0001e2000c101d28 */
[----:B------:R-:W-:-:S02]  /*209e0*/  IMAD.MOV.U32 R13, RZ, RZ, R8 ;  /* 0x000000ffff0d7224 */ /* 0x000fc400078e0008 */
[----:B------:R-:W-:-:S07]  /*209f0*/  IMAD.MOV.U32 R0, RZ, RZ, R14 ;  /* 0x000000ffff007224 */ /* 0x000fce00078e000e */
[----:B0-----:R-:W-:Y:S05]  /*20a00*/  WARPSYNC.COLLECTIVE R15, `(.L_x_13893) ;  /* 0x000000000f087348 */ /* 0x001fea0003c00000 */
[----:B------:R1:W2:Y:S02]  /*20a10*/  SHFL.IDX P6, R14, R13, R12, R11 ;  /* 0x0000000c0d0e7389 */ /* 0x0002a400000c000b */
[----:B012---:R-:W-:Y:S01]  /*20a20*/  ENDCOLLECTIVE ;  /* 0x000000000000791b */ /* 0x007fe20003800000 */
.L_x_13893:
[----:B------:R-:W-:Y:S05]  /*20a30*/  BRA `(.L_x_13894) ;  /* 0xffffff6800fc7947 */ /* 0x000fea000383ffff */
.L_x_13702:
        /* <DEDUP_REMOVED lines=11> */
.L_x_13896:
[----:B------:R-:W-:Y:S05]  /*20af0*/  BSYNC B1 ;  /* 0x0000000000017941 */ /* 0x000fea0003800000 */
.L_x_13895:
[----:B------:R-:W-:Y:S05]  /*20b00*/  BRA `(.L_x_13897) ;  /* 0xffffff88008c7947 */ /* 0x000fea000383ffff */
.L_x_13704:
[----:B------:R-:W-:Y:S01]  /*20b10*/  BSSY B1, `(.L_x_13898) ;  /* 0x0000006000017945 */ /* 0x000fe20003800000 */
[----:B------:R-:W-:-:S07]  /*20b20*/  IMAD.MOV.U32 R15, RZ, RZ, -0x1 ;  /* 0xffffffffff0f7424 */ /* 0x000fce00078e00ff */
[----:B0-----:R-:W-:Y:S05]  /*20b30*/  WARPSYNC.COLLECTIVE R15, `(.L_x_13899) ;  /* 0x000000000f0c7348 */ /* 0x001fea0003c00000 */
[----:B------:R-:W-:Y:S02]  /*20b40*/  ELECT P6, UR62, PT ;  /* 0x00000000003e782f */ /* 0x000fe400038c0000 */
[----:B------:R-:W-:Y:S01]  /*20b50*/  MOV R14, UR62 ;  /* 0x0000003e000e7c02 */ /* 0x000fe20008000f00 */
[----:B0-----:R-:W-:Y:S10]  /*20b60*/  ENDCOLLECTIVE ;  /* 0x000000000000791b */ /* 0x001ff40003800000 */
.L_x_13899:
[----:B------:R-:W-:Y:S05]  /*20b70*/  BSYNC B1 ;  /* 0x0000000000017941 */ /* 0x000fea0003800000 */
.L_x_13898:
[----:B------:R-:W-:Y:S05]  /*20b80*/  BRA `(.L_x_13703) ;  /* 0xffffff8800847947 */ /* 0x000fea000383ffff */
.L_x_13706:
[----:B0-----:R0:W1:Y:S02]  /*20b90*/  SYNCS.PHASECHK.TRANS64.TRYWAIT P0, [R17+URZ+0x16820], R5 ;  /* 0x01682005110075a7 */ /* 0x001064000800017f */
[----:B-1----:R-:W-:Y:S05]  /*20ba0*/  @!P0 NANOSLEEP.SYNCS 0x989680 ;  /* 0x009896800000895d */ /* 0x002fea0003900000 */
[----:B------:R-:W1:Y:S02]  /*20bb0*/  @!P0 SYNCS.PHASECHK.TRANS64 P0, [R17+URZ+0x16820], R5 ;  /* 0x01682005110085a7 */ /* 0x000e64000800007f */
[----:B-1----:R-:W-:Y:S05]  /*20bc0*/  @!P0 BRA `(.L_x_13706) ;  /* 0xfffffffc00f08947 */ /* 0x002fea000383ffff */
[----:B------:R-:W-:Y:S05]  /*20bd0*/  BRA `(.L_x_13900) ;  /* 0xffffff8800947947 */ /* 0x000fea000383ffff */
.L_x_13710:
[----:B0-----:R0:W1:Y:S02]  /*20be0*/  SYNCS.PHASECHK.TRANS64.TRYWAIT P0, [R5+URZ+0x168a0], R7 ;  /* 0x0168a007050075a7 */ /* 0x001064000800017f */
[----:B-1----:R-:W-:Y:S05]  /*20bf0*/  @!P0 NANOSLEEP.SYNCS 0x989680 ;  /* 0x009896800000895d */ /* 0x002fea0003900000 */
[----:B------:R-:W1:Y:S02]  /*20c00*/  @!P0 SYNCS.PHASECHK.TRANS64 P0, [R5+URZ+0x168a0], R7 ;  /* 0x0168a007050085a7 */ /* 0x000e64000800007f */
[----:B-1----:R-:W-:Y:S05]  /*20c10*/  @!P0 BRA `(.L_x_13710) ;  /* 0xfffffffc00f08947 */ /* 0x002fea000383ffff */
[----:B------:R-:W-:Y:S05]  /*20c20*/  BRA `(.L_x_13901) ;  /* 0xffffff8800b07947 */ /* 0x000fea000383ffff */
.L_x_13715:
[----:B-1----:R1:W2:Y:S02]  /*20c30*/  SYNCS.PHASECHK.TRANS64.TRYWAIT P0, [R5+URZ+0x168c0], R7 ;  /* 0x0168c007050075a7 */ /* 0x0022a4000800017f */
[----:B--2---:R-:W-:Y:S05]  /*20c40*/  @!P0 NANOSLEEP.SYNCS 0x989680 ;  /* 0x009896800000895d */ /* 0x004fea0003900000 */
[----:B------:R-:W2:Y:S02]  /*20c50*/  @!P0 SYNCS.PHASECHK.TRANS64 P0, [R5+URZ+0x168c0], R7 ;  /* 0x0168c007050085a7 */ /* 0x000ea4000800007f */
[----:B--2---:R-:W-:Y:S05]  /*20c60*/  @!P0 BRA `(.L_x_13715) ;  /* 0xfffffffc00f08947 */ /* 0x004fea000383ffff */
[----:B------:R-:W-:Y:S05]  /*20c70*/  BRA `(.L_x_13902) ;  /* 0xffffff8c00307947 */ /* 0x000fea000383ffff */
.L_x_13722:
[----:B0-----:R0:W1:Y:S02]  /*20c80*/  SYNCS.PHASECHK.TRANS64.TRYWAIT P1, [R5+URZ+0x168a0], R7 ;  /* 0x0168a007050075a7 */ /* 0x001064000802017f */
[----:B-1----:R-:W-:Y:S05]  /*20c90*/  @!P1 NANOSLEEP.SYNCS 0x989680 ;  /* 0x009896800000995d */ /* 0x002fea0003900000 */
[----:B------:R-:W1:Y:S02]  /*20ca0*/  @!P1 SYNCS.PHASECHK.TRANS64 P1, [R5+URZ+0x168a0], R7 ;  /* 0x0168a007050095a7 */ /* 0x000e64000802007f */
[----:B-1----:R-:W-:Y:S05]  /*20cb0*/  @!P1 BRA `(.L_x_13722) ;  /* 0xfffffffc00f09947 */ /* 0x002fea000383ffff */
[----:B------:R-:W-:Y:S05]  /*20cc0*/  BRA `(.L_x_13903) ;  /* 0xffffff8c00fc7947 */ /* 0x000fea000383ffff */
.L_x_13727:
[----:B-1----:R1:W2:Y:S02]  /*20cd0*/  SYNCS.PHASECHK.TRANS64.TRYWAIT P1, [R5+URZ+0x168c0], R7 ;  /* 0x0168c007050075a7 */ /* 0x0022a4000802017f */
[----:B--2---:R-:W-:Y:S05]  /*20ce0*/  @!P1 NANOSLEEP.SYNCS 0x989680 ;  /* 0x009896800000995d */ /* 0x004fea0003900000 */
[----:B------:R-:W2:Y:S02]  /*20cf0*/  @!P1 SYNCS.PHASECHK.TRANS64 P1, [R5+URZ+0x168c0], R7 ;  /* 0x0168c007050095a7 */ /* 0x000ea4000802007f */
[----:B--2---:R-:W-:Y:S05]  /*20d00*/  @!P1 BRA `(.L_x_13727) ;  /* 0xfffffffc00f09947 */ /* 0x004fea000383ffff */
[----:B------:R-:W-:Y:S05]  /*20d10*/  BRA `(.L_x_13904) ;  /* 0xffffff9000747947 */ /* 0x000fea000383ffff */
.L_x_13750:
        /* <DEDUP_REMOVED lines=11> */
.L_x_13906:
[----:B------:R-:W-:Y:S05]  /*20dd0*/  BSYNC B0 ;  /* 0x0000000000007941 */ /* 0x000fea0003800000 */
.L_x_13905:
[----:B------:R-:W-:Y:S05]  /*20de0*/  BRA `(.L_x_13907) ;  /* 0xffffffa000307947 */ /* 0x000fea000383ffff */
.L_x_13752:
[----:B------:R-:W-:Y:S01]  /*20df0*/  BSSY B0, `(.L_x_13908) ;  /* 0x0000006000007945 */ /* 0x000fe20003800000 */
[----:B------:R-:W-:-:S07]  /*20e00*/  IMAD.MOV.U32 R15, RZ, RZ, -0x1 ;  /* 0xffffffffff0f7424 */ /* 0x000fce00078e00ff */
[----:B012---:R-:W-:Y:S05]  /*20e10*/  WARPSYNC.COLLECTIVE R15, `(.L_x_13909) ;  /* 0x000000000f0c7348 */ /* 0x007fea0003c00000 */
[----:B------:R-:W-:Y:S02]  /*20e20*/  ELECT P6, UR62, PT ;  /* 0x00000000003e782f */ /* 0x000fe400038c0000 */
[----:B------:R-:W-:Y:S01]  /*20e30*/  MOV R14, UR62 ;  /* 0x0000003e000e7c02 */ /* 0x000fe20008000f00 */
[----:B012---:R-:W-:Y:S10]  /*20e40*/  ENDCOLLECTIVE ;  /* 0x000000000000791b */ /* 0x007ff40003800000 */
.L_x_13909:
[----:B------:R-:W-:Y:S05]  /*20e50*/  BSYNC B0 ;  /* 0x0000000000007941 */ /* 0x000fea0003800000 */
.L_x_13908:
[----:B------:R-:W-:Y:S05]  /*20e60*/  BRA `(.L_x_13910) ;  /* 0xffffffa000307947 */ /* 0x000fea000383ffff */
.L_x_13754:
[----:B--2---:R2:W3:Y:S02]  /*20e70*/  SYNCS.PHASECHK.TRANS64.TRYWAIT P0, [R0+URZ+0x16840], R2 ;  /* 0x01684002000075a7 */ /* 0x0044e4000800017f */
[----:B---3--:R-:W-:Y:S05]  /*20e80*/  @!P0 NANOSLEEP.SYNCS 0x989680 ;  /* 0x009896800000895d */ /* 0x008fea0003900000 */
[----:B------:R-:W3:Y:S02]  /*20e90*/  @!P0 SYNCS.PHASECHK.TRANS64 P0, [R0+URZ+0x16840], R2 ;  /* 0x01684002000085a7 */ /* 0x000ee4000800007f */
[----:B---3--:R-:W-:Y:S05]  /*20ea0*/  @!P0 BRA `(.L_x_13754) ;  /* 0xfffffffc00f08947 */ /* 0x008fea000383ffff */
[----:B------:R-:W-:Y:S05]  /*20eb0*/  BRA `(.L_x_13911) ;  /* 0xffffffa000847947 */ /* 0x000fea000383ffff */
.L_x_13758:
        /* <DEDUP_REMOVED lines=15> */
.L_x_13912:
[----:B------:R-:W-:Y:S02]  /*20fb0*/  IMAD.MOV.U32 R13, RZ, RZ, R0 ;  /* 0x000000ffff0d7224 */ /* 0x000fe400078e0000 */
[----:B------:R-:W-:-:S07]  /*20fc0*/  IMAD.MOV.U32 R8, RZ, RZ, R14 ;  /* 0x000000ffff087224 */ /* 0x000fce00078e000e */
[----:B------:R-:W-:Y:S05]  /*20fd0*/  WARPSYNC.COLLECTIVE R15, `(.L_x_13913) ;  /* 0x000000000f087348 */ /* 0x000fea0003c00000 */
[----:B------:R0:W1:Y:S02]  /*20fe0*/  SHFL.IDX P6, R14, R13, R12, R11 ;  /* 0x0000000c0d0e7389 */ /* 0x00006400000c000b */
[----:B01----:R-:W-:Y:S01]  /*20ff0*/  ENDCOLLECTIVE ;  /* 0x000000000000791b */ /* 0x003fe20003800000 */
.L_x_13913:
[----:B------:R-:W-:Y:S02]  /*21000*/  IMAD.MOV.U32 R13, RZ, RZ, R4 ;  /* 0x000000ffff0d7224 */ /* 0x000fe400078e0004 */
[----:B------:R-:W-:Y:S02]  /*21010*/  IMAD.MOV.U32 R12, RZ, RZ, 0x1 ;  /* 0x00000001ff0c7424 */ /* 0x000fe400078e00ff */
[----:B------:R-:W-:-:S07]  /*21020*/  IMAD.MOV.U32 R7, RZ, RZ, R14 ;  /* 0x000000ffff077224 */ /* 0x000fce00078e000e */
[----:B------:R-:W-:Y:S05]  /*21030*/  WARPSYNC.COLLECTIVE R15, `(.L_x_13914) ;  /* 0x000000000f087348 */ /* 0x000fea0003c00000 */
[----:B------:R0:W1:Y:S02]  /*21040*/  SHFL.IDX P6, R14, R13, R12, R11 ;  /* 0x0000000c0d0e7389 */ /* 0x00006400000c000b */
[----:B01----:R-:W-:Y:S01]  /*21050*/  ENDCOLLECTIVE ;  /* 0x000000000000791b */ /* 0x003fe20003800000 */
.L_x_13914:
        /* <DEDUP_REMOVED lines=14> */
.L_x_13915:
[----:B------:R-:W-:Y:S02]  /*21140*/  IMAD.MOV.U32 R13, RZ, RZ, R4 ;  /* 0x000000ffff0d7224 */ /* 0x000fe400078e0004 */
[----:B------:R-:W-:Y:S02]  /*21150*/  IMAD.MOV.U32 R12, RZ, RZ, 0x2 ;  /* 0x00000002ff0c7424 */ /* 0x000fe400078e00ff */
[----:B------:R-:W-:-:S07]  /*21160*/  IMAD.MOV.U32 R8, RZ, RZ, R14 ;  /* 0x000000ffff087224 */ /* 0x000fce00078e000e */
[----:B------:R-:W-:Y:S05]  /*21170*/  WARPSYNC.COLLECTIVE R15, `(.L_x_13916) ;  /* 0x000000000f087348 */ /* 0x000fea0003c00000 */
[----:B------:R0:W1:Y:S02]  /*21180*/  SHFL.IDX P6, R14, R13, R12, R11 ;  /* 0x0000000c0d0e7389 */ /* 0x00006400000c000b */
[----:B01----:R-:W-:Y:S01]  /*21190*/  ENDCOLLECTIVE ;  /* 0x000000000000791b */ /* 0x003fe20003800000 */
.L_x_13916:
        /* <DEDUP_REMOVED lines=14> */
.L_x_13917:
[----:B------:R-:W-:Y:S02]  /*21280*/  IMAD.MOV.U32 R13, RZ, RZ, R4 ;  /* 0x000000ffff0d7224 */ /* 0x000fe400078e0004 */
[----:B------:R-:W-:Y:S02]  /*21290*/  IMAD.MOV.U32 R12, RZ, RZ, 0x3 ;  /* 0x00000003ff0c7424 */ /* 0x000fe400078e00ff */
[----:B------:R-:W-:-:S07]  /*212a0*/  IMAD.MOV.U32 R8, RZ, RZ, R14 ;  /* 0x000000ffff087224 */ /* 0x000fce00078e000e */
[----:B------:R-:W-:Y:S05]  /*212b0*/  WARPSYNC.COLLECTIVE R15, `(.L_x_13918) ;  /* 0x000000000f087348 */ /* 0x000fea0003c00000 */
[----:B------:R0:W1:Y:S02]  /*212c0*/  SHFL.IDX P6, R14, R13, R12, R11 ;  /* 0x0000000c0d0e7389 */ /* 0x00006400000c000b */
[----:B01----:R-:W-:Y:S01]  /*212d0*/  ENDCOLLECTIVE ;  /* 0x000000000000791b */ /* 0x003fe20003800000 */
.L_x_13918:
        /* <DEDUP_REMOVED lines=14> */
.L_x_13919:
[----:B------:R-:W-:Y:S02]  /*213c0*/  IMAD.MOV.U32 R13, RZ, RZ, R4 ;  /* 0x000000ffff0d7224 */ /* 0x000fe400078e0004 */
[----:B------:R-:W-:Y:S02]  /*213d0*/  IMAD.MOV.U32 R12, RZ, RZ, 0x4 ;  /* 0x00000004ff0c7424 */ /* 0x000fe400078e00ff */
[----:B------:R-:W-:-:S07]  /*213e0*/  IMAD.MOV.U32 R8, RZ, RZ, R14 ;  /* 0x000000ffff087224 */ /* 0x000fce00078e000e */
[----:B------:R-:W-:Y:S05]  /*213f0*/  WARPSYNC.COLLECTIVE R15, `(.L_x_13920) ;  /* 0x000000000f087348 */ /* 0x000fea0003c00000 */
[----:B------:R0:W1:Y:S02]  /*21400*/  SHFL.IDX P6, R14, R13, R12, R11 ;  /* 0x0000000c0d0e7389 */ /* 0x00006400000c000b */
[----:B01----:R-:W-:Y:S01]  /*21410*/  ENDCOLLECTIVE ;  /* 0x000000000000791b */ /* 0x003fe20003800000 */
.L_x_13920:
        /* <DEDUP_REMOVED lines=14> */
.L_x_13921:
[----:B------:R-:W-:Y:S02]  /*21500*/  IMAD.MOV.U32 R13, RZ, RZ, R4 ;  /* 0x000000ffff0d7224 */ /* 0x000fe400078e0004 */
[----:B------:R-:W-:Y:S02]  /*21510*/  IMAD.MOV.U32 R12, RZ, RZ, 0x5 ;  /* 0x00000005ff0c7424 */ /* 0x000fe400078e00ff */
[----:B------:R-:W-:-:S07]  /*21520*/  IMAD.MOV.U32 R8, RZ, RZ, R14 ;  /* 0x000000ffff087224 */ /* 0x000fce00078e000e */
[----:B------:R-:W-:Y:S05]  /*21530*/  WARPSYNC.COLLECTIVE R15, `(.L_x_13922) ;  /* 0x000000000f087348 */ /* 0x000fea0003c00000 */
[----:B------:R0:W1:Y:S02]  /*21540*/  SHFL.IDX P6, R14, R13, R12, R11 ;  /* 0x0000000c0d0e7389 */ /* 0x00006400000c000b */
[----:B01----:R-:W-:Y:S01]  /*21550*/  ENDCOLLECTIVE ;  /* 0x000000000000791b */ /* 0x003fe20003800000 */
.L_x_13922:
        /* <DEDUP_REMOVED lines=14> */
.L_x_13923:
[----:B------:R-:W-:Y:S02]  /*21640*/  IMAD.MOV.U32 R13, RZ, RZ, R4 ;  /* 0x000000ffff0d7224 */ /* 0x000fe400078e0004 */
[----:B------:R-:W-:Y:S02]  /*21650*/  IMAD.MOV.U32 R12, RZ, RZ, 0x6 ;  /* 0x00000006ff0c7424 */ /* 0x000fe400078e00ff */
[----:B------:R-:W-:-:S07]  /*21660*/  IMAD.MOV.U32 R8, RZ, RZ, R14 ;  /* 0x000000ffff087224 */ /* 0x000fce00078e000e */
[----:B------:R-:W-:Y:S05]  /*21670*/  WARPSYNC.COLLECTIVE R15, `(.L_x_13924) ;  /* 0x000000000f087348 */ /* 0x000fea0003c00000 */
[----:B------:R0:W1:Y:S02]  /*21680*/  SHFL.IDX P6, R14, R13, R12, R11 ;  /* 0x0000000c0d0e7389 */ /* 0x00006400000c000b */
[----:B01----:R-:W-:Y:S01]  /*21690*/  ENDCOLLECTIVE ;  /* 0x000000000000791b */ /* 0x003fe20003800000 */
.L_x_13924:
        /* <DEDUP_REMOVED lines=14> */
.L_x_13925:
[----:B------:R-:W-:Y:S02]  /*21780*/  IMAD.MOV.U32 R13, RZ, RZ, R4 ;  /* 0x000000ffff0d7224 */ /* 0x000fe400078e0004 */
[----:B------:R-:W-:Y:S02]  /*21790*/  IMAD.MOV.U32 R12, RZ, RZ, 0x7 ;  /* 0x00000007ff0c7424 */ /* 0x000fe400078e00ff */
[----:B------:R-:W-:-:S07]  /*217a0*/  IMAD.MOV.U32 R8, RZ, RZ, R14 ;  /* 0x000000ffff087224 */ /* 0x000fce00078e000e */
[----:B------:R-:W-:Y:S05]  /*217b0*/  WARPSYNC.COLLECTIVE R15, `(.L_x_13926) ;  /* 0x000000000f087348 */ /* 0x000fea0003c00000 */
[----:B------:R0:W1:Y:S02]  /*217c0*/  SHFL.IDX P6, R14, R13, R12, R11 ;  /* 0x0000000c0d0e7389 */ /* 0x00006400000c000b */
[----:B01----:R-:W-:Y:S01]  /*217d0*/  ENDCOLLECTIVE ;  /* 0x000000000000791b */ /* 0x003fe20003800000 */
.L_x_13926:
        /* <DEDUP_REMOVED lines=15> */
.L_x_13927:
[----:B------:R-:W-:Y:S01]  /*218d0*/  ISETP.GE.AND P2, PT, R0, R3, PT ;  /* 0x000000030000720c */ /* 0x000fe20003f46270 */
[----:B------:R-:W-:Y:S02]  /*218e0*/  IMAD.MOV.U32 R13, RZ, RZ, R2 ;  /* 0x000000ffff0d7224 */ /* 0x000fe400078e0002 */
[----:B------:R-:W-:Y:S02]  /*218f0*/  IMAD.MOV.U32 R12, RZ, RZ, RZ ;  /* 0x000000ffff0c7224 */ /* 0x000fe400078e00ff */
[----:B------:R-:W-:-:S08]  /*21900*/  IMAD.MOV.U32 R7, RZ, RZ, R14 ;  /* 0x000000ffff077224 */ /* 0x000fd000078e000e */
[----:B------:R-:W-:Y:S05]  /*21910*/  WARPSYNC.COLLECTIVE R15, `(.L_x_13928) ;  /* 0x000000000f087348 */ /* 0x000fea0003c00000 */
[----:B------:R0:W1:Y:S02]  /*21920*/  SHFL.IDX P6, R14, R13, R12, R11 ;  /* 0x0000000c0d0e7389 */ /* 0x00006400000c000b */
[----:B01----:R-:W-:Y:S01]  /*21930*/  ENDCOLLECTIVE ;  /* 0x000000000000791b */ /* 0x003fe20003800000 */
.L_x_13928:
[----:B------:R-:W-:-:S05]  /*21940*/  @!P1 LEA R7, P3, R21, R7, 0x1 ;  /* 0x0000000715079211 */ /* 0x000fca00078608ff */
[----:B------:R-:W-:Y:S02]  /*21950*/  @!P1 IMAD.X R4, RZ, RZ, R4, P3 ;  /* 0x000000ffff049224 */ /* 0x000fe400018e0604 */
[----:B------:R-:W-:Y:S02]  /*21960*/  @!P1 IMAD.MOV.U32 R8, RZ, RZ, R7 ;  /* 0x000000ffff089224 */ /* 0x000fe400078e0007 */
        /* <DEDUP_REMOVED lines=11> */
.L_x_13929:
[----:B------:R-:W-:Y:S02]  /*21a20*/  IMAD.MOV.U32 R13, RZ, RZ, R2 ;  /* 0x000000ffff0d7224 */ /* 0x000fe400078e0002 */
[----:B------:R-:W-:Y:S02]  /*21a30*/  IMAD.MOV.U32 R12, RZ, RZ, 0x1 ;  /* 0x00000001ff0c7424 */ /* 0x000fe400078e00ff */
[----:B------:R-:W-:-:S07]  /*21a40*/  IMAD.MOV.U32 R0, RZ, RZ, R14 ;  /* 0x000000ffff007224 */ /* 0x000fce00078e000e */
[----:B------:R-:W-:Y:S05]  /*21a50*/  WARPSYNC.COLLECTIVE R15, `(.L_x_13930) ;  /* 0x000000000f087348 */ /* 0x000fea0003c00000 */
[----:B------:R0:W1:Y:S02]  /*21a60*/  SHFL.IDX P6, R14, R13, R12, R11 ;  /* 0x0000000c0d0e7389 */ /* 0x00006400000c000b */
[----:B01----:R-:W-:Y:S01]  /*21a70*/  ENDCOLLECTIVE ;  /* 0x000000000000791b */ /* 0x003fe20003800000 */
.L_x_13930:
[----:B------:R-:W-:-:S05]  /*21a80*/  @!P2 LEA R0, P1, R21, R0, 0x1 ;  /* 0x000000001500a211 */ /* 0x000fca00078208ff */
[----:B------:R-:W-:-:S04]  /*21a90*/  @!P2 IMAD.X R8, RZ, RZ, R10, P1 ;  /* 0x000000ffff08a224 */ /* 0x000fc800008e060a */
        /* <DEDUP_REMOVED lines=13> */
.L_x_13931:
[----:B------:R-:W-:Y:S02]  /*21b70*/  IMAD.MOV.U32 R13, RZ, RZ, R2 ;  /* 0x000000ffff0d7224 */ /* 0x000fe400078e0002 */
[----:B------:R-:W-:Y:S02]  /*21b80*/  IMAD.MOV.U32 R12, RZ, RZ, 0x2 ;  /* 0x00000002ff0c7424 */ /* 0x000fe400078e00ff */
[----:B------:R-:W-:-:S07]  /*21b90*/  IMAD.MOV.U32 R8, RZ, RZ, R14 ;  /* 0x000000ffff087224 */ /* 0x000fce00078e000e */
[----:B------:R-:W-:Y:S05]  /*21ba0*/  WARPSYNC.COLLECTIVE R15, `(.L_x_13932) ;  /* 0x000000000f087348 */ /* 0x000fea0003c00000 */
[----:B------:R0:W1:Y:S02]  /*21bb0*/  SHFL.IDX P6, R14, R13, R12, R11 ;  /* 0x0000000c0d0e7389 */ /* 0x00006400000c000b */
[----:B01----:R-:W-:Y:S01]  /*21bc0*/  ENDCOLLECTIVE ;  /* 0x000000000000791b */ /* 0x003fe20003800000 */
.L_x_13932:
        /* <DEDUP_REMOVED lines=13> */
.L_x_13933:
[----:B------:R-:W-:Y:S02]  /*21ca0*/  IMAD.MOV.U32 R13, RZ, RZ, R2 ;  /* 0x000000ffff0d7224 */ /* 0x000fe400078e0002 */
[----:B------:R-:W-:Y:S02]  /*21cb0*/  IMAD.MOV.U32 R12, RZ, RZ, 0x3 ;  /* 0x00000003ff0c7424 */ /* 0x000fe400078e00ff */
[----:B------:R-:W-:-:S07]  /*21cc0*/  IMAD.MOV.U32 R8, RZ, RZ, R14 ;  /* 0x000000ffff087224 */ /* 0x000fce00078e000e */
[----:B------:R-:W-:Y:S05]  /*21cd0*/  WARPSYNC.COLLECTIVE R15, `(.L_x_13934) ;  /* 0x000000000f087348 */ /* 0x000fea0003c00000 */
[----:B------:R0:W1:Y:S02]  /*21ce0*/  SHFL.IDX P6, R14, R13, R12, R11 ;  /* 0x0000000c0d0e7389 */ /* 0x00006400000c000b */
[----:B01----:R-:W-:Y:S01]  /*21cf0*/  ENDCOLLECTIVE ;  /* 0x000000000000791b */ /* 0x003fe20003800000 */
.L_x_13934:
        /* <DEDUP_REMOVED lines=12> */
.L_x_13935:
[----:B------:R-:W-:Y:S01]  /*21dc0*/  IMAD.MOV.U32 R2, RZ, RZ, R14 ;  /* 0x000000ffff027224 */ /* 0x000fe200078e000e */
[----:B------:R-:W-:Y:S06]  /*21dd0*/  BRA `(.L_x_13936) ;  /* 0xffffffa000847947 */ /* 0x000fec000383ffff */
.L_x_13761:
[----:B0-----:R0:W1:Y:S02]  /*21de0*/  SYNCS.PHASECHK.TRANS64.TRYWAIT P0, [R17+URZ+0x16820], R0 ;  /* 0x01682000110075a7 */ /* 0x001064000800017f */
[----:B-1----:R-:W-:Y:S05]  /*21df0*/  @!P0 NANOSLEEP.SYNCS 0x989680 ;  /* 0x009896800000895d */ /* 0x002fea0003900000 */
[----:B------:R-:W1:Y:S02]  /*21e00*/  @!P0 SYNCS.PHASECHK.TRANS64 P0, [R17+URZ+0x16820], R0 ;  /* 0x01682000110085a7 */ /* 0x000e64000800007f */
[----:B-1----:R-:W-:Y:S05]  /*21e10*/  @!P0 BRA `(.L_x_13761) ;  /* 0xfffffffc00f08947 */ /* 0x002fea000383ffff */
[----:B------:R-:W-:Y:S05]  /*21e20*/  BRA `(.L_x_13937) ;  /* 0xffffffa000e47947 */ /* 0x000fea000383ffff */
.L_x_13770:
[----:B-1----:R1:W2:Y:S02]  /*21e30*/  SYNCS.PHASECHK.TRANS64.TRYWAIT P0, [R2+URZ+0x16840], R3 ;  /* 0x01684003020075a7 */ /* 0x0022a4000800017f */
[----:B--2---:R-:W-:Y:S05]  /*21e40*/  @!P0 NANOSLEEP.SYNCS 0x989680 ;  /* 0x009896800000895d */ /* 0x004fea0003900000 */
[----:B------:R-:W2:Y:S02]  /*21e50*/  @!P0 SYNCS.PHASECHK.TRANS64 P0, [R2+URZ+0x16840], R3 ;  /* 0x01684003020085a7 */ /* 0x000ea4000800007f */
[----:B--2---:R-:W-:Y:S05]  /*21e60*/  @!P0 BRA `(.L_x_13770) ;  /* 0xfffffffc00f08947 */ /* 0x004fea000383ffff */
[----:B------:R-:W-:Y:S05]  /*21e70*/  BRA `(.L_x_13938) ;  /* 0xffffffa400cc7947 */ /* 0x000fea000383ffff */
.L_x_13775:
[----:B0-----:R0:W1:Y:S02]  /*21e80*/  SYNCS.PHASECHK.TRANS64.TRYWAIT P0, [R3+URZ+0x60], R2 ;  /* 0x00006002030075a7 */ /* 0x001064000800017f */
[----:B-1----:R-:W-:Y:S05]  /*21e90*/  @!P0 NANOSLEEP.SYNCS 0x989680 ;  /* 0x009896800000895d */ /* 0x002fea0003900000 */
[----:B------:R-:W1:Y:S02]  /*21ea0*/  @!P0 SYNCS.PHASECHK.TRANS64 P0, [R3+URZ+0x60], R2 ;  /* 0x00006002030085a7 */ /* 0x000e64000800007f */
[----:B-1----:R-:W-:Y:S05]  /*21eb0*/  @!P0 BRA `(.L_x_13775) ;  /* 0xfffffffc00f08947 */ /* 0x002fea000383ffff */
[----:B------:R-:W-:Y:S05]  /*21ec0*/  BRA `(.L_x_13939) ;  /* 0xffffffa800587947 */ /* 0x000fea000383ffff */
.L_x_13783:
[----:B-1----:R1:W2:Y:S02]  /*21ed0*/  SYNCS.PHASECHK.TRANS64.TRYWAIT P0, [R2+URZ+0x16840], R3 ;  /* 0x01684003020075a7 */ /* 0x0022a4000800017f */
[----:B--2---:R-:W-:Y:S05]  /*21ee0*/  @!P0 NANOSLEEP.SYNCS 0x989680 ;  /* 0x009896800000895d */ /* 0x004fea0003900000 */
[----:B------:R-:W2:Y:S02]  /*21ef0*/  @!P0 SYNCS.PHASECHK.TRANS64 P0, [R2+URZ+0x16840], R3 ;  /* 0x01684003020085a7 */ /* 0x000ea4000800007f */
[----:B--2---:R-:W-:Y:S05]  /*21f00*/  @!P0 BRA `(.L_x_13783) ;  /* 0xfffffffc00f08947 */ /* 0x004fea000383ffff */
[----:B------:R-:W-:Y:S05]  /*21f10*/  BRA `(.L_x_13940) ;  /* 0xffffffac00947947 */ /* 0x000fea000383ffff */
.L_x_13788:
[----:B0-----:R0:W1:Y:S02]  /*21f20*/  SYNCS.PHASECHK.TRANS64.TRYWAIT P0, [R10+URZ+0x60], R28 ;  /* 0x0000601c0a0075a7 */ /* 0x001064000800017f */
[----:B-1----:R-:W-:Y:S05]  /*21f30*/  @!P0 NANOSLEEP.SYNCS 0x989680 ;  /* 0x009896800000895d */ /* 0x002fea0003900000 */
[----:B------:R-:W1:Y:S02]  /*21f40*/  @!P0 SYNCS.PHASECHK.TRANS64 P0, [R10+URZ+0x60], R28 ;  /* 0x0000601c0a0085a7 */ /* 0x000e64000800007f */
[----:B-1----:R-:W-:Y:S05]  /*21f50*/  @!P0 BRA `(.L_x_13788) ;  /* 0xfffffffc00f08947 */ /* 0x002fea000383ffff */
[----:B------:R-:W-:Y:S05]  /*21f60*/  BRA `(.L_x_13941) ;  /* 0xffffffb000207947 */ /* 0x000fea000383ffff */
.L_x_13796:
[----:B-1----:R1:W2:Y:S02]  /*21f70*/  SYNCS.PHASECHK.TRANS64.TRYWAIT P0, [R2+URZ+0x16840], R3 ;  /* 0x01684003020075a7 */ /* 0x0022a4000800017f */
[----:B--2---:R-:W-:Y:S05]  /*21f80*/  @!P0 NANOSLEEP.SYNCS 0x989680 ;  /* 0x009896800000895d */ /* 0x004fea0003900000 */
[----:B------:R-:W2:Y:S02]  /*21f90*/  @!P0 SYNCS.PHASECHK.TRANS64 P0, [R2+URZ+0x16840], R3 ;  /* 0x01684003020085a7 */ /* 0x000ea4000800007f */
[----:B--2---:R-:W-:Y:S05]  /*21fa0*/  @!P0 BRA `(.L_x_13796) ;  /* 0xfffffffc00f08947 */ /* 0x004fea000383ffff */
[----:B------:R-:W-:Y:S05]  /*21fb0*/  BRA `(.L_x_13942) ;  /* 0xffffffb400307947 */ /* 0x000fea000383ffff */
.L_x_13801:
[----:B0-----:R0:W1:Y:S02]  /*21fc0*/  SYNCS.PHASECHK.TRANS64.TRYWAIT P0, [R3+URZ+0x60], R7 ;  /* 0x00006007030075a7 */ /* 0x001064000800017f */
[----:B-1----:R-:W-:Y:S05]  /*21fd0*/  @!P0 NANOSLEEP.SYNCS 0x989680 ;  /* 0x009896800000895d */ /* 0x002fea0003900000 */
[----:B------:R-:W1:Y:S02]  /*21fe0*/  @!P0 SYNCS.PHASECHK.TRANS64 P0, [R3+URZ+0x60], R7 ;  /* 0x00006007030085a7 */ /* 0x000e64000800007f */
[----:B-1----:R-:W-:Y:S05]  /*21ff0*/  @!P0 BRA `(.L_x_13801) ;  /* 0xfffffffc00f08947 */ /* 0x002fea000383ffff */
[----:B------:R-:W-:Y:S05]  /*22000*/  BRA `(.L_x_13943) ;  /* 0xffffffb400c07947 */ /* 0x000fea000383ffff */
.L_x_13811:
[----:B0-----:R0:W1:Y:S02]  /*22010*/  SYNCS.PHASECHK.TRANS64.TRYWAIT P0, [R3+URZ+0x16860], R0 ;  /* 0x01686000030075a7 */ /* 0x001064000800017f */
[----:B-1----:R-:W-:Y:S05]  /*22020*/  @!P0 NANOSLEEP.SYNCS 0x989680 ;  /* 0x009896800000895d */ /* 0x002fea0003900000 */
[----:B------:R-:W1:Y:S02]  /*22030*/  @!P0 SYNCS.PHASECHK.TRANS64 P0, [R3+URZ+0x16860], R0 ;  /* 0x01686000030085a7 */ /* 0x000e64000800007f */
[----:B-1----:R-:W-:Y:S05]  /*22040*/  @!P0 BRA `(.L_x_13811) ;  /* 0xfffffffc00f08947 */ /* 0x002fea000383ffff */
[----:B------:R-:W-:Y:S05]  /*22050*/  BRA `(.L_x_13944) ;  /* 0xffffffb800bc7947 */ /* 0x000fea000383ffff */
.L_x_13817:
        /* <DEDUP_REMOVED lines=8> */
.L_x_13946:
[----:B------:R-:W-:Y:S05]  /*220e0*/  BSYNC B0 ;  /* 0x0000000000007941 */ /* 0x000fea0003800000 */
.L_x_13945:
        /* <DEDUP_REMOVED lines=9> */
.L_x_13947:
        /* <DEDUP_REMOVED lines=23> */
.L_x_13948:
[----:B------:R-:W-:Y:S01]  /*222f0*/  IMAD.MOV.U32 R12, RZ, RZ, 0x2 ;  /* 0x00000002ff0c7424 */ /* 0x000fe200078e00ff */
[----:B------:R-:W-:-:S05]  /*22300*/  SEL R4, R14, RZ, P1 ;  /* 0x000000ff0e047207 */ /* 0x000fca0000800000 */
[----:B------:R-:W-:-:S04]  /*22310*/  IMAD.IADD R4, R13, 0x1, R4 ;  /* 0x000000010d047824 */ /* 0x000fc800078e0204 */
[----:B------:R-:W-:-:S07]  /*22320*/  IMAD.MOV.U32 R13, RZ, RZ, R4 ;  /* 0x000000ffff0d7224 */ /* 0x000fce00078e0004 */
[----:B------:R-:W-:Y:S05]  /*22330*/  WARPSYNC.COLLECTIVE R15, `(.L_x_13949) ;  /* 0x000000000f087348 */ /* 0x000fea0003c00000 */
[----:B------:R0:W1:Y:S02]  /*22340*/  SHFL.UP P6, R14, R13, R12, R11 ;  /* 0x0400000c0d0e7389 */ /* 0x00006400000c000b */
[----:B01----:R-:W-:Y:S01]  /*22350*/  ENDCOLLECTIVE ;  /* 0x000000000000791b */ /* 0x003fe20003800000 */
.L_x_13949:
[----:B------:R-:W-:Y:S01]  /*22360*/  IMAD.MOV.U32 R12, RZ, RZ, 0x4 ;  /* 0x00000004ff0c7424 */ /* 0x000fe200078e00ff */
[----:B------:R-:W-:-:S05]  /*22370*/  SEL R3, R14, RZ, P2 ;  /* 0x000000ff0e037207 */ /* 0x000fca0001000000 */
[----:B------:R-:W-:-:S04]  /*22380*/  IMAD.IADD R2, R4, 0x1, R3 ;  /* 0x0000000104027824 */ /* 0x000fc800078e0203 */
[----:B------:R-:W-:-:S07]  /*22390*/  IMAD.MOV.U32 R13, RZ, RZ, R2 ;  /* 0x000000ffff0d7224 */ /* 0x000fce00078e0002 */
[----:B------:R-:W-:Y:S05]  /*223a0*/  WARPSYNC.COLLECTIVE R15, `(.L_x_13950) ;  /* 0x000000000f087348 */ /* 0x000fea0003c00000 */
[----:B------:R0:W1:Y:S02]  /*223b0*/  SHFL.UP P6, R14, R13, R12, R11 ;  /* 0x0400000c0d0e7389 */ /* 0x00006400000c000b */
[----:B01----:R-:W-:Y:S01]  /*223c0*/  ENDCOLLECTIVE ;  /* 0x000000000000791b */ /* 0x003fe20003800000 */
.L_x_13950:
[----:B------:R-:W-:Y:S01]  /*223d0*/  IMAD.MOV.U32 R12, RZ, RZ, 0x8 ;  /* 0x00000008ff0c7424 */ /* 0x000fe200078e00ff */
[----:B------:R-:W-:-:S05]  /*223e0*/  SEL R3, R14, RZ, P3 ;  /* 0x000000ff0e037207 */ /* 0x000fca0001800000 */
[----:B------:R-:W-:-:S04]  /*223f0*/  IMAD.IADD R3, R2, 0x1, R3 ;  /* 0x0000000102037824 */ /* 0x000fc800078e0203 */
[----:B------:R-:W-:-:S07]  /*22400*/  IMAD.MOV.U32 R13, RZ, RZ, R3 ;  /* 0x000000ffff0d7224 */ /* 0x000fce00078e0003 */
[----:B------:R-:W-:Y:S05]  /*22410*/  WARPSYNC.COLLECTIVE R15, `(.L_x_13951) ;  /* 0x000000000f087348 */ /* 0x000fea0003c00000 */
[----:B------:R0:W1:Y:S02]  /*22420*/  SHFL.UP P6, R14, R13, R12, R11 ;  /* 0x0400000c0d0e7389 */ /* 0x00006400000c000b */
[----:B01----:R-:W-:Y:S01]  /*22430*/  ENDCOLLECTIVE ;  /* 0x000000000000791b */ /* 0x003fe20003800000 */
.L_x_13951:
[----:B------:R-:W-:Y:S01]  /*22440*/  IMAD.MOV.U32 R12, RZ, RZ, 0x10 ;  /* 0x00000010ff0c7424 */ /* 0x000fe200078e00ff */
[----:B------:R-:W-:-:S05]  /*22450*/  SEL R4, R14, RZ, P4 ;  /* 0x000000ff0e047207 */ /* 0x000fca0002000000 */
[----:B------:R-:W-:-:S04]  /*22460*/  IMAD.IADD R4, R3, 0x1, R4 ;  /* 0x0000000103047824 */ /* 0x000fc800078e0204 */
[----:B------:R-:W-:-:S07]  /*22470*/  IMAD.MOV.U32 R13, RZ, RZ, R4 ;  /* 0x000000ffff0d7224 */ /* 0x000fce00078e0004 */
[----:B------:R-:W-:Y:S05]  /*22480*/  WARPSYNC.COLLECTIVE R15, `(.L_x_13952) ;  /* 0x000000000f087348 */ /* 0x000fea0003c00000 */
[----:B------:R0:W1:Y:S02]  /*22490*/  SHFL.UP P6, R14, R13, R12, R11 ;  /* 0x0400000c0d0e7389 */ /* 0x00006400000c000b */
[----:B01----:R-:W-:Y:S01]  /*224a0*/  ENDCOLLECTIVE ;  /* 0x000000000000791b */ /* 0x003fe20003800000 */
.L_x_13952:
        /* <DEDUP_REMOVED lines=8> */
.L_x_13953:
[----:B------:R-:W-:Y:S05]  /*22530*/  BRA `(.L_x_13954) ;  /* 0xffffffb800f47947 */ /* 0x000fea000383ffff */
.L_x_13820:
[----:B------:R-:W-:Y:S01]  /*22540*/  BSSY B0, `(.L_x_13955) ;  /* 0x0000007000007945 */ /* 0x000fe20003800000 */
[----:B------:R-:W-:Y:S02]  /*22550*/  IMAD.MOV.U32 R12, RZ, RZ, 0x1 ;  /* 0x00000001ff0c7424 */ /* 0x000fe400078e00ff */
[----:B------:R-:W-:Y:S02]  /*22560*/  IMAD.MOV.U32 R11, RZ, RZ, RZ ;  /* 0x000000ffff0b7224 */ /* 0x000fe400078e00ff */
[----:B------:R-:W-:-:S07]  /*22570*/  IMAD.MOV.U32 R15, RZ, RZ, -0x1 ;  /* 0xffffffffff0f7424 */ /* 0x000fce00078e00ff */
[----:B------:R-:W-:Y:S05]  /*22580*/  WARPSYNC.COLLECTIVE R15, `(.L_x_13956) ;  /* 0x000000000f087348 */ /* 0x000fea0003c00000 */
[----:B------:R0:W1:Y:S02]  /*22590*/  SHFL.UP P6, R14, R13, R12, R11 ;  /* 0x0400000c0d0e7389 */ /* 0x00006400000c000b */
[----:B01----:R-:W-:Y:S01]  /*225a0*/  ENDCOLLECTIVE ;  /* 0x000000000000791b */ /* 0x003fe20003800000 */
.L_x_13956:
[----:B------:R-:W-:Y:S05]  /*225b0*/  BSYNC B0 ;  /* 0x0000000000007941 */ /* 0x000fea0003800000 */
.L_x_13955:
        /* <DEDUP_REMOVED lines=8> */
.L_x_13957:
[----:B------:R-:W-:Y:S01]  /*22640*/  IMAD.MOV.U32 R12, RZ, RZ, 0x4 ;  /* 0x00000004ff0c7424 */ /* 0x000fe200078e00ff */
[----:B------:R-:W-:-:S05]  /*22650*/  SEL R2, R14, RZ, P2 ;  /* 0x000000ff0e027207 */ /* 0x000fca0001000000 */
[----:B------:R-:W-:-:S04]  /*22660*/  IMAD.IADD R2, R13, 0x1, R2 ;  /* 0x000000010d027824 */ /* 0x000fc800078e0202 */
[----:B------:R-:W-:-:S07]  /*22670*/  IMAD.MOV.U32 R13, RZ, RZ, R2 ;  /* 0x000000ffff0d7224 */ /* 0x000fce00078e0002 */
[----:B------:R-:W-:Y:S05]  /*22680*/  WARPSYNC.COLLECTIVE R15, `(.L_x_13958) ;  /* 0x000000000f087348 */ /* 0x000fea0003c00000 */
[----:B------:R0:W1:Y:S02]  /*22690*/  SHFL.UP P6, R14, R13, R12, R11 ;  /* 0x0400000c0d0e7389 */ /* 0x00006400000c000b */
[----:B01----:R-:W-:Y:S01]  /*226a0*/  ENDCOLLECTIVE ;  /* 0x000000000000791b */ /* 0x003fe20003800000 */
.L_x_13958:
[----:B------:R-:W-:Y:S01]  /*226b0*/  IMAD.MOV.U32 R12, RZ, RZ, 0x8 ;  /* 0x00000008ff0c7424 */ /* 0x000fe200078e00ff */
[----:B------:R-:W-:-:S05]  /*226c0*/  SEL R3, R14, RZ, P3 ;  /* 0x000000ff0e037207 */ /* 0x000fca0001800000 */
[----:B------:R-:W-:-:S04]  /*226d0*/  IMAD.IADD R3, R2, 0x1, R3 ;  /* 0x0000000102037824 */ /* 0x000fc800078e0203 */
[----:B------:R-:W-:-:S07]  /*226e0*/  IMAD.MOV.U32 R13, RZ, RZ, R3 ;  /* 0x000000ffff0d7224 */ /* 0x000fce00078e0003 */
[----:B------:R-:W-:Y:S05]  /*226f0*/  WARPSYNC.COLLECTIVE R15, `(.L_x_13959) ;  /* 0x000000000f087348 */ /* 0x000fea0003c00000 */
[----:B------:R0:W1:Y:S02]  /*22700*/  SHFL.UP P6, R14, R13, R12, R11 ;  /* 0x0400000c0d0e7389 */ /* 0x00006400000c000b */
[----:B01----:R-:W-:Y:S01]  /*22710*/  ENDCOLLECTIVE ;  /* 0x000000000000791b */ /* 0x003fe20003800000 */
.L_x_13959:
[----:B------:R-:W-:Y:S01]  /*22720*/  IMAD.MOV.U32 R12, RZ, RZ, 0x10 ;  /* 0x00000010ff0c7424 */ /* 0x000fe200078e00ff */
[----:B------:R-:W-:-:S05]  /*22730*/  SEL R4, R14, RZ, P4 ;  /* 0x000000ff0e047207 */ /* 0x000fca0002000000 */
[----:B------:R-:W-:-:S04]  /*22740*/  IMAD.IADD R4, R3, 0x1, R4 ;  /* 0x0000000103047824 */ /* 0x000fc800078e0204 */
[----:B------:R-:W-:-:S07]  /*22750*/  IMAD.MOV.U32 R13, RZ, RZ, R4 ;  /* 0x000000ffff0d7224 */ /* 0x000fce00078e0004 */
[----:B------:R-:W-:Y:S05]  /*22760*/  WARPSYNC.COLLECTIVE R15, `(.L_x_13960) ;  /* 0x000000000f087348 */ /* 0x000fea0003c00000 */
[----:B------:R0:W1:Y:S02]  /*22770*/  SHFL.UP P6, R14, R13, R12, R11 ;  /* 0x0400000c0d0e7389 */ /* 0x00006400000c000b */
[----:B01----:R-:W-:Y:S01]  /*22780*/  ENDCOLLECTIVE ;  /* 0x000000000000791b */ /* 0x003fe20003800000 */
.L_x_13960:
        /* <DEDUP_REMOVED lines=8> */
.L_x_13961:
[----:B------:R-:W-:Y:S05]  /*22810*/  BRA `(.L_x_13962) ;  /* 0xffffffb800e07947 */ /* 0x000fea000383ffff */
.L_x_13822:
[----:B------:R-:W-:Y:S01]  /*22820*/  BSSY B0, `(.L_x_13963) ;  /* 0x0000006000007945 */ /* 0x000fe20003800000 */
[----:B------:R-:W-:Y:S01]  /*22830*/  PLOP3.LUT P6, PT, P6, PT, PT, 0x8, 0x0 ;  /* 0x000000000000781c */ /* 0x000fe200037ce170 */
[----:B------:R-:W-:-:S12]  /*22840*/  IMAD.MOV.U32 R15, RZ, RZ, -0x1 ;  /* 0xffffffffff0f7424 */ /* 0x000fd800078e00ff */
[----:B0-----:R-:W-:Y:S05]  /*22850*/  WARPSYNC.COLLECTIVE R15, `(.L_x_13964) ;  /* 0x000000000f087348 */ /* 0x001fea0003c00000 */
[----:B------:R-:W-:Y:S01]  /*22860*/  VOTE.ANY R14, PT, P6 ;  /* 0x00000000000e7806 */ /* 0x000fe200030e0100 */
[----:B0-----:R-:W-:Y:S06]  /*22870*/  ENDCOLLECTIVE ;  /* 0x000000000000791b */ /* 0x001fec0003800000 */
.L_x_13964:
[----:B------:R-:W-:Y:S05]  /*22880*/  BSYNC B0 ;  /* 0x0000000000007941 */ /* 0x000fea0003800000 */
.L_x_13963:
        /* <DEDUP_REMOVED lines=10> */
.L_x_13965:
[----:B------:R-:W-:Y:S02]  /*22930*/  IMAD.MOV.U32 R13, RZ, RZ, R5 ;  /* 0x000000ffff0d7224 */ /* 0x000fe400078e0005 */
[----:B------:R-:W-:-:S07]  /*22940*/  IMAD.MOV.U32 R25, RZ, RZ, R14 ;  /* 0x000000ffff197224 */ /* 0x000fce00078e000e */
[----:B------:R-:W-:Y:S05]  /*22950*/  WARPSYNC.COLLECTIVE R15, `(.L_x_13966) ;  /* 0x000000000f087348 */ /* 0x000fea0003c00000 */
[----:B------:R0:W1:Y:S02]  /*22960*/  SHFL.IDX P6, R14, R13, R12, R11 ;  /* 0x0000000c0d0e7389 */ /* 0x00006400000c000b */
[----:B01----:R-:W-:Y:S01]  /*22970*/  ENDCOLLECTIVE ;  /* 0x000000000000791b */ /* 0x003fe20003800000 */
.L_x_13966:
[----:B------:R-:W-:Y:S01]  /*22980*/  IMAD.MOV.U32 R5, RZ, RZ, R14 ;  /* 0x000000ffff057224 */ /* 0x000fe200078e000e */
[----:B------:R-:W-:Y:S06]  /*22990*/  BRA `(.L_x_13967) ;  /* 0xffffffb800c07947 */ /* 0x000fec000383ffff */
.L_x_13824:
[----:B------:R-:W-:Y:S01]  /*229a0*/  BSSY B0, `(.L_x_13968) ;  /* 0x0000007000007945 */ /* 0x000fe20003800000 */
[----:B------:R-:W-:Y:S02]  /*229b0*/  IMAD.MOV.U32 R13, RZ, RZ, R2 ;  /* 0x000000ffff0d7224 */ /* 0x000fe400078e0002 */
[----:B------:R-:W-:Y:S02]  /*229c0*/  IMAD.MOV.U32 R11, RZ, RZ, 0x1f ;  /* 0x0000001fff0b7424 */ /* 0x000fe400078e00ff */
[----:B------:R-:W-:-:S07]  /*229d0*/  IMAD.MOV.U32 R15, RZ, RZ, -0x1 ;  /* 0xffffffffff0f7424 */ /* 0x000fce00078e00ff */
[----:B0123--:R-:W-:Y:S05]  /*229e0*/  WARPSYNC.COLLECTIVE R15, `(.L_x_13969) ;  /* 0x000000000f087348 */ /* 0x00ffea0003c00000 */
[----:B------:R4:W0:Y:S02]  /*229f0*/  SHFL.IDX P6, R14, R13, R12, R11 ;  /* 0x0000000c0d0e7389 */ /* 0x00082400000c000b */
[----:B01234-:R-:W-:Y:S01]  /*22a00*/  ENDCOLLECTIVE ;  /* 0x000000000000791b */ /* 0x01ffe20003800000 */
.L_x_13969:
[----:B------:R-:W-:Y:S05]  /*22a10*/  BSYNC B0 ;  /* 0x0000000000007941 */ /* 0x000fea0003800000 */
.L_x_13968:
[----:B------:R-:W-:Y:S01]  /*22a20*/  IMAD.MOV.U32 R24, RZ, RZ, R14 ;  /* 0x000000ffff187224 */ /* 0x000fe200078e000e */
[----:B------:R-:W-:Y:S06]  /*22a30*/  BRA `(.L_x_13823) ;  /* 0xffffffb800b07947 */ /* 0x000fec000383ffff */
.L_x_13830:
[----:B0-----:R0:W1:Y:S02]  /*22a40*/  SYNCS.PHASECHK.TRANS64.TRYWAIT P0, [R9+URZ+0x16820], R0 ;  /* 0x01682000090075a7 */ /* 0x001064000800017f */
[----:B-1----:R-:W-:Y:S05]  /*22a50*/  @!P0 NANOSLEEP.SYNCS 0x989680 ;  /* 0x009896800000895d */ /* 0x002fea0003900000 */
[----:B------:R-:W1:Y:S02]  /*22a60*/  @!P0 SYNCS.PHASECHK.TRANS64 P0, [R9+URZ+0x16820], R0 ;  /* 0x01682000090085a7 */ /* 0x000e64000800007f */
[----:B-1----:R-:W-:Y:S05]  /*22a70*/  @!P0 BRA `(.L_x_13830) ;  /* 0xfffffffc00f08947 */ /* 0x002fea000383ffff */
[----:B------:R-:W-:Y:S05]  /*22a80*/  BRA `(.L_x_13970) ;  /* 0xffffffc400087947 */ /* 0x000fea000383ffff */
.L_x_13831:
        /* <DEDUP_REMOVED lines=8> */
[----:B0--3--:R-:W-:Y:S05]  /*22b10*/  WARPSYNC.COLLECTIVE R15, `(.L_x_13972) ;  /* 0x000000000f087348 */ /* 0x009fea0003c00000 */
[----:B------:R1:W2:Y:S02]  /*22b20*/  SHFL.IDX P6, R14, R13, R12, R11 ;  /* 0x0000000c0d0e7389 */ /* 0x0002a400000c000b */
[----:B0123--:R-:W-:Y:S01]  /*22b30*/  ENDCOLLECTIVE ;  /* 0x000000000000791b */ /* 0x00ffe20003800000 */
.L_x_13972:
[----:B------:R-:W-:Y:S05]  /*22b40*/  BSYNC B0 ;  /* 0x0000000000007941 */ /* 0x000fea0003800000 */
.L_x_13971:
[----:B------:R-:W-:Y:S05]  /*22b50*/  BRA `(.L_x_13973) ;  /* 0xffffffc000f07947 */ /* 0x000fea000383ffff */
.L_x_13832:
[----:B------:R-:W-:Y:S01]  /*22b60*/  BSSY B0, `(.L_x_13974) ;  /* 0x0000006000007945 */ /* 0x000fe20003800000 */
[----:B------:R-:W-:-:S07]  /*22b70*/  IMAD.MOV.U32 R15, RZ, RZ, -0x1 ;  /* 0xffffffffff0f7424 */ /* 0x000fce00078e00ff */
[----:B0--3--:R-:W-:Y:S05]  /*22b80*/  WARPSYNC.COLLECTIVE R15, `(.L_x_13975) ;  /* 0x000000000f0c7348 */ /* 0x009fea0003c00000 */
[----:B------:R-:W-:Y:S02]  /*22b90*/  ELECT P6, UR62, PT ;  /* 0x00000000003e782f */ /* 0x000fe400038c0000 */
[----:B------:R-:W-:Y:S01]  /*22ba0*/  MOV R14, UR62 ;  /* 0x0000003e000e7c02 */ /* 0x000fe20008000f00 */
[----:B0--3--:R-:W-:Y:S10]  /*22bb0*/  ENDCOLLECTIVE ;  /* 0x000000000000791b */ /* 0x009ff40003800000 */
.L_x_13975:
[----:B------:R-:W-:Y:S05]  /*22bc0*/  BSYNC B0 ;  /* 0x0000000000007941 */ /* 0x000fea0003800000 */
.L_x_13974:
[----:B------:R-:W-:Y:S05]  /*22bd0*/  BRA `(.L_x_13976) ;  /* 0xffffffc000e47947 */ /* 0x000fea000383ffff */
.L_x_13834:
[----:B0-----:R0:W1:Y:S02]  /*22be0*/  SYNCS.PHASECHK.TRANS64.TRYWAIT P0, [R7+URZ], R2 ;  /* 0x00000002070075a7 */ /* 0x001064000800017f */
[----:B-1----:R-:W-:Y:S05]  /*22bf0*/  @!P0 NANOSLEEP.SYNCS 0x989680 ;  /* 0x009896800000895d */ /* 0x002fea0003900000 */
[----:B------:R-:W1:Y:S02]  /*22c00*/  @!P0 SYNCS.PHASECHK.TRANS64 P0, [R7+URZ], R2 ;  /* 0x00000002070085a7 */ /* 0x000e64000800007f */
[----:B-1----:R-:W-:Y:S05]  /*22c10*/  @!P0 BRA `(.L_x_13834) ;  /* 0xfffffffc00f08947 */ /* 0x002fea000383ffff */
[----:B------:R-:W-:Y:S05]  /*22c20*/  BRA `(.L_x_13977) ;  /* 0xffffffc400187947 */ /* 0x000fea000383ffff */
.L_x_13835:
[----:B-1----:R1:W2:Y:S02]  /*22c30*/  SYNCS.PHASECHK.TRANS64.TRYWAIT P0, [R3+URZ], R0 ;  /* 0x00000000030075a7 */ /* 0x0022a4000800017f */
[----:B--2---:R-:W-:Y:S05]  /*22c40*/  @!P0 NANOSLEEP.SYNCS 0x989680 ;  /* 0x009896800000895d */ /* 0x004fea0003900000 */
[----:B------:R-:W2:Y:S02]  /*22c50*/  @!P0 SYNCS.PHASECHK.TRANS64 P0, [R3+URZ], R0 ;  /* 0x00000000030085a7 */ /* 0x000ea4000800007f */
[----:B--2---:R-:W-:Y:S05]  /*22c60*/  @!P0 BRA `(.L_x_13835) ;  /* 0xfffffffc00f08947 */ /* 0x004fea000383ffff */
[----:B------:R-:W-:Y:S05]  /*22c70*/  BRA `(.L_x_13978) ;  /* 0xffffffc4000c7947 */ /* 0x000fea000383ffff */
.L_x_13837:
[----:B-1----:R1:W2:Y:S02]  /*22c80*/  SYNCS.PHASECHK.TRANS64.TRYWAIT P0, [R5+URZ], R2 ;  /* 0x00000002050075a7 */ /* 0x0022a4000800017f */
[----:B--2---:R-:W-:Y:S05]  /*22c90*/  @!P0 NANOSLEEP.SYNCS 0x989680 ;  /* 0x009896800000895d */ /* 0x004fea0003900000 */
[----:B------:R-:W2:Y:S02]  /*22ca0*/  @!P0 SYNCS.PHASECHK.TRANS64 P0, [R5+URZ], R2 ;  /* 0x00000002050085a7 */ /* 0x000ea4000800007f */
[----:B--2---:R-:W-:Y:S05]  /*22cb0*/  @!P0 BRA `(.L_x_13837) ;  /* 0xfffffffc00f08947 */ /* 0x004fea000383ffff */
[----:B------:R-:W-:Y:S05]  /*22cc0*/  BRA `(.L_x_13979) ;  /* 0xffffffc400107947 */ /* 0x000fea000383ffff */
.L_x_13980:
        /* <DEDUP_REMOVED lines=11> */
.L_x_14880:


//--------------------- .text._ZN7cutlass13device_kernelIN5flash11enable_sm90INS1_16FlashAttnFwdSm90INS1_25CollectiveMainloopFwdSm90ILi2EN4cute5tupleIJNS5_1CILi1EEES8_S8_EEENS6_IJNS7_ILi192EEENS7_ILi128EEENS7_ILi64EEEEEELi64ENS_6half_tEfNS_4arch4Sm90ELb1ELb0ELb0ELb0ELb0ELb0ELb0ELb1ELb1ELb1ELb1ELb0EEENS1_21CollectiveEpilogueFwdINS6_IJSA_SC_SB_EEES9_SE_SG_Li384ELb0ELb1ELb1ELb0EEENS1_19SingleTileSchedulerILb0ELb1ELb1ELi192EEEEEEEEEvNT_6ParamsE --------------------------
	.section	.text._ZN7cutlass13device_kernelIN5flash11enable_sm90INS1_16FlashAttnFwdSm90INS1_25CollectiveMainloopFwdSm90ILi2EN4cute5tupleIJNS5_1CILi1EEES8_S8_EEENS6_IJNS7_ILi192EEENS7_ILi128EEENS7_ILi64EEEEEELi64ENS_6half_tEfNS_4arch4Sm90ELb1ELb0ELb0ELb0ELb0ELb0ELb0ELb1ELb1ELb1ELb1ELb0EEENS1_21CollectiveEpilogueFwdINS6_IJSA_SC_SB_EEES9_SE_SG_Li384ELb0ELb1ELb1ELb0EEENS1_19SingleTileSchedulerILb0ELb1ELb1ELi192EEEEEEEEEvNT_6ParamsE,"ax",@progbits
	.align	128
.text._ZN7cutlass13device_kernelIN5flash11enable_sm90INS1_16FlashAttnFwdSm90INS1_25CollectiveMainloopFwdSm90ILi2EN4cute5tupleIJNS5_1CILi1EEES8_S8_EEENS6_IJNS7_ILi192EEENS7_ILi128EEENS7_ILi64EEEEEELi64ENS_6half_tEfNS_4arch4Sm90ELb1ELb0ELb0ELb0ELb0ELb0ELb0ELb1ELb1ELb1ELb1ELb0EEENS1_21CollectiveEpilogueFwdINS6_IJSA_SC_SB_EEES9_SE_SG_Li384ELb0ELb1ELb1ELb0EEENS1_19SingleTileSchedulerILb0ELb1ELb1ELi192EEEEEEEEEvNT_6ParamsE:
        .type           _ZN7cutlass13device_kernelIN5flash11enable_sm90INS1_16FlashAttnFwdSm90INS1_25CollectiveMainloopFwdSm90ILi2EN4cute5tupleIJNS5_1CILi1EEES8_S8_EEENS6_IJNS7_ILi192EEENS7_ILi128EEENS7_ILi64EEEEEELi64ENS_6half_tEfNS_4arch4Sm90ELb1ELb0ELb0ELb0ELb0ELb0ELb0ELb1ELb1ELb1ELb1ELb0EEENS1_21CollectiveEpilogueFwdINS6_IJSA_SC_SB_EEES9_SE_SG_Li384ELb0ELb1ELb1ELb0EEENS1_19SingleTileSchedulerILb0ELb1ELb1ELi192EEEEEEEEEvNT_6ParamsE,@function
        .size           _ZN7cutlass13device_kernelIN5flash11enable_sm90INS1_16FlashAttnFwdSm90INS1_25CollectiveMainloopFwdSm90ILi2EN4cute5tupleIJNS5_1CILi1EEES8_S8_EEENS6_IJNS7_ILi192EEENS7_ILi128EEENS7_ILi64EEEEEELi64ENS_6half_tEfNS_4arch4Sm90ELb1ELb0ELb0ELb0ELb0ELb0ELb0ELb1ELb1ELb1ELb1ELb0EEENS1_21CollectiveEpilogueFwdINS6_IJSA_SC_SB_EEES9_SE_SG_Li384ELb0ELb1ELb1ELb0EEENS1_19SingleTileSchedulerILb0ELb1ELb1ELi192EEEEEEEEEvNT_6ParamsE,(.L_x_14881 - _ZN7cutlass13device_kernelIN5flash11enable_sm90INS1_16FlashAttnFwdSm90INS1_25CollectiveMainloopFwdSm90ILi2EN4cute5tupleIJNS5_1CILi1EEES8_S8_EEENS6_IJNS7_ILi192EEENS7_ILi128EEENS7_ILi64EEEEEELi64ENS_6half_tEfNS_4arch4Sm90ELb1ELb0ELb0ELb0ELb0ELb0ELb0ELb1ELb1ELb1ELb1ELb0EEENS1_21CollectiveEpilogueFwdINS6_IJSA_SC_SB_EEES9_SE_SG_Li384ELb0ELb1ELb1ELb0EEENS1_19SingleTileSchedulerILb0ELb1ELb1ELi192EEEEEEEEEvNT_6ParamsE)
        .other          _ZN7cutlass13device_kernelIN5flash11enable_sm90INS1_16FlashAttnFwdSm90INS1_25CollectiveMainloopFwdSm90ILi2EN4cute5tupleIJNS5_1CILi1EEES8_S8_EEENS6_IJNS7_ILi192EEENS7_ILi128EEENS7_ILi64EEEEEELi64ENS_6half_tEfNS_4arch4Sm90ELb1ELb0ELb0ELb0ELb0ELb0ELb0ELb1ELb1ELb1ELb1ELb0EEENS1_21CollectiveEpilogueFwdINS6_IJSA_SC_SB_EEES9_SE_SG_Li384ELb0ELb1ELb1ELb0EEENS1_19SingleTileSchedulerILb0ELb1ELb1ELi192EEEEEEEEEvNT_6ParamsE,@"STO_CUDA_ENTRY STV_DEFAULT"
_ZN7cutlass13device_kernelIN5flash11enable_sm90INS1_16FlashAttnFwdSm90INS1_25CollectiveMainloopFwdSm90ILi2EN4cute5tupleIJNS5_1CILi1EEES8_S8_EEENS6_IJNS7_ILi192EEENS7_ILi128EEENS7_ILi64EEEEEELi64ENS_6half_tEfNS_4arch4Sm90ELb1ELb0ELb0ELb0ELb0ELb0ELb0ELb1ELb1ELb1ELb1ELb0EEENS1_21CollectiveEpilogueFwdINS6_IJSA_SC_SB_EEES9_SE_SG_Li384ELb0ELb1ELb1ELb0EEENS1_19SingleTileSchedulerILb0ELb1ELb1ELi192EEEEEEEEEvNT_6ParamsE:
        /* <DEDUP_REMOVED lines=17> */
.L_x_13982:
[----:B------:R-:W-:Y:S05]  /*0110*/  BSYNC B0 ;  /* 0x0000000000007941 */ /* 0x000fea0003800000 */
.L_x_13981:
        /* <DEDUP_REMOVED lines=41> */
.L_x_13983:
        /* <DEDUP_REMOVED lines=22> */
.L_x_13984:
        /* <DEDUP_REMOVED lines=18> */
.L_x_13985:
        /* <DEDUP_REMOVED lines=22> */
.L_x_13986:
        /* <DEDUP_REMOVED lines=22> */
.L_x_13987:
        /* <DEDUP_REMOVED lines=9> */
.L_x_13990:
        /* <DEDUP_REMOVED lines=21> */
[----:B------:R-:W0:Y:S01]  /*0ad0*/  S2UR UR41, SR_CTAID.X ;  /* 0x00000000002979c3 */ /* 0x000e220000002500 */
        /* <DEDUP_REMOVED lines=12> */
[----:B------:R-:W-:Y:S02]  /*0ba0*/  USEL UR37, UR37, 0x1, UP0 ;  /* 0x0000000125257887 */ /* 0x000fe40008000000 */
[----:B------:R-:W-:Y:S02]  /*0bb0*/  ULOP3.LUT UR38, UR38, 0xffff, URZ, 0xc0, !UPT ;  /* 0x0000ffff26267892 */ /* 0x000fe4000f8ec03f */
[----:B------:R-:W-:Y:S02]  /*0bc0*/  UIMAD UR7, UR37, UR8, UR7 ;  /* 0x00000008250772a4 */ /* 0x000fe4000f8e0207 */
[----:B0-----:R-:W-:-:S04]  /*0bd0*/  UIMAD UR41, UR41, 0xc0, URZ ;  /* 0x000000c0292978a4 */ /* 0x001fc8000f8e023f */
[----:B------:R-:W-:Y:S02]  /*0be0*/  @UP1 UIADD3 UR4, UR41, 0xbf, URZ ;  /* 0x000000bf29041890 */ /* 0x000fe4000fffe03f */
[----:B------:R-:W-:Y:S02]  /*0bf0*/  UIADD3 UR6, UR41, 0xbf, URZ ;  /* 0x000000bf29067890 */ /* 0x000fe4000fffe03f */
[----:B------:R-:W-:Y:S02]  /*0c00*/  UIMAD.WIDE.U32 UR4, UR4, UR5, URZ ;  /* 0x00000005040472a5 */ /* 0x000fe4000f8e003f */
[----:B------:R-:W-:Y:S02]  /*0c10*/  UIMAD UR4, UR37, UR8, 0x7f ;  /* 0x0000007f250474a4 */ /* 0x000fe4000f8e0208 */
[----:B------:R-:W-:Y:S02]  /*0c20*/  @UP1 USHF.R.U32.HI UR6, URZ, UR9, UR5 ;  /* 0x000000093f061299 */ /* 0x000fe40008011605 */
[----:B------:R-:W-:-:S02]  /*0c30*/  USHF.R.S32.HI UR5, URZ, 0x1f, UR4 ;  /* 0x0000001f3f057899 */ /* 0x000fc40008011404 */
[----:B------:R-:W-:Y:S02]  /*0c40*/  UIADD3 UR6, UR7, UR6, URZ ;  /* 0x0000000607067290 */ /* 0x000fe4000fffe03f */
[----:B------:R-:W-:Y:S02]  /*0c50*/  ULEA.HI UR5, UR5, UR4, URZ, 0x7 ;  /* 0x0000000405057291 */ /* 0x000fe4000f8f383f */
[----:B------:R-:W-:Y:S02]  /*0c60*/  USHF.R.S32.HI UR7, URZ, 0x1f, UR6 ;  /* 0x0000001f3f077899 */ /* 0x000fe40008011406 */
[----:B------:R-:W-:Y:S02]  /*0c70*/  USHF.R.S32.HI UR5, URZ, 0x7, UR5 ;  /* 0x000000073f057899 */ /* 0x000fe40008011405 */
[----:B------:R-:W-:Y:S01]  /*0c80*/  ULEA.HI UR7, UR7, UR6, URZ, 0x7 ;  /* 0x0000000607077291 */ /* 0x000fe2000f8f383f */
[----:B------:R-:W-:-:S03]  /*0c90*/  UMOV UR4, URZ ;  /* 0x0000003f00047c82 */ /* 0x000fc60008000000 */
[----:B------:R-:W-:-:S04]  /*0ca0*/  USHF.R.S32.HI UR7, URZ, 0x7, UR7 ;  /* 0x000000073f077899 */ /* 0x000fc80008011407 */
        /* <DEDUP_REMOVED lines=40> */
.L_x_13992:
[----:B------:R-:W-:Y:S01]  /*0f30*/  UIMAD UR38, UR38, UR4, URZ ;  /* 0x00000004262672a4 */ /* 0x000fe2000f8e023f */
[----:B------:R-:W-:Y:S01]  /*0f40*/  IMAD.U32 R0, RZ, RZ, UR9 ;  /* 0x00000009ff007e24 */ /* 0x000fe2000f8e00ff */
[----:B------:R-:W-:Y:S01]  /*0f50*/  PLOP3.LUT P0, PT, PT, PT, PT, 0x80, 0x0 ;  /* 0x000000000000781c */ /* 0x000fe20003f0f070 */
[----:B------:R-:W-:Y:S01]  /*0f60*/  IMAD.U32 R3, RZ, RZ, UR4 ;  /* 0x00000004ff037e24 */ /* 0x000fe2000f8e00ff */
[----:B------:R-:W-:Y:S01]  /*0f70*/  CS2R R118, SRZ ;  /* 0x0000000000767805 */ /* 0x000fe2000001ff00 */
[----:B------:R-:W-:Y:S01]  /*0f80*/  VIADD R18, R2, 0xffffff80 ;  /* 0xffffff8002127836 */ /* 0x000fe20000000000 */
[----:B------:R-:W-:Y:S01]  /*0f90*/  CS2R R116, SRZ ;  /* 0x0000000000747805 */ /* 0x000fe2000001ff00 */
[----:B------:R-:W-:Y:S01]  /*0fa0*/  IMAD.MOV.U32 R4, RZ, RZ, RZ ;  /* 0x000000ffff047224 */ /* 0x000fe200078e00ff */
        /* <DEDUP_REMOVED lines=17> */
[----:B------:R-:W-:-:S06]  /*10c0*/  UISETP.GT.AND UP0, UPT, UR42, UR38, UPT ;  /* 0x000000262a00728c */ /* 0x000fcc000bf04270 */
[----:B------:R-:W-:-:S13]  /*10d0*/  PLOP3.LUT P1, PT, PT, PT, UP0, 0x80, 0x0 ;  /* 0x000000000000781c */ /* 0x000fda0003f2f008 */
[----:B------:R-:W-:Y:S05]  /*10e0*/  @!P1 BRA `(.L_x_13993) ;  /* 0x0000007000289947 */ /* 0x000fea0003800000 */
        /* <DEDUP_REMOVED lines=34> */
.L_x_13994:
[----:B------:R-:W-:-:S04]  /*1310*/  SHF.L.U32 R0, RZ, 0x1f, RZ ;  /* 0x0000001fff007819 */ /* 0x000fc800000006ff */
[----:B------:R-:W0:Y:S02]  /*1320*/  SYNCS.PHASECHK.TRANS64.TRYWAIT P0, [UR39+0x16800], R0 ;  /* 0x01680000ff0075a7 */ /* 0x000e240008000167 */
[----:B0-----:R-:W-:Y:S05]  /*1330*/  @!P0 BRA `(.L_x_13995) ;  /* 0x000000b400c08947 */ /* 0x001fea0003800000 */
.L_x_14100:
[----:B------:R-:W-:-:S06]  /*1340*/  ULOP3.LUT UR4, UR43, 0x1, URZ, 0xfc, !UPT ;  /* 0x000000012b047892 */ /* 0x000fcc000f8efc3f */
[----:B0-----:R-:W-:-:S05]  /*1350*/  IMAD.U32 R3, RZ, RZ, UR4 ;  /* 0x00000004ff037e24 */ /* 0x001fca000f8e00ff */
[----:B------:R-:W-:-:S13]  /*1360*/  ISETP.NE.AND P0, PT, R3, 0x3, PT ;  /* 0x000000030300780c */ /* 0x000fda0003f05270 */
[----:B------:R-:W-:Y:S05]  /*1370*/  @!P0 BRA `(.L_x_13996) ;  /* 0x0000000000048947 */ /* 0x000fea0003800000 */
[----:B------:R-:W-:Y:S01]  /*1380*/  BPT.TRAP 0x1 ;  /* 0x000000040000795c */ /* 0x000fe20000300000 */
.L_x_13996:
[----:B------:R0:W1:Y:S01]  /*1390*/  SYNCS.PHASECHK.TRANS64.TRYWAIT P2, [UR39+0x16830], R0 ;  /* 0x01683000ff0075a7 */ /* 0x0000620008040167 */
[----:B------:R-:W-:Y:S05]  /*13a0*/  @!P0 BRA `(.L_x_13997) ;  /* 0x0000000000048947 */ /* 0x000fea0003800000 */
[----:B------:R-:W-:Y:S01]  /*13b0*/  BPT.TRAP 0x1 ;  /* 0x000000040000795c */ /* 0x000fe20000300000 */
.L_x_13997:
[----:B------:R-:W-:Y:S01]  /*13c0*/  IMAD.U32 R10, RZ, RZ, UR44 ;  /* 0x0000002cff0a7e24 */ /* 0x000fe2000f8e00ff */
[----:B------:R-:W-:-:S04]  /*13d0*/  ISETP.NE.AND P1, PT, R17, RZ, PT ;  /* 0x000000ff1100720c */ /* 0x000fc80003f25270 */
[----:B------:R-:W-:Y:S01]  /*13e0*/  LOP3.LUT R10, R10, 0x10000, RZ, 0xfc, !PT ;  /* 0x000100000a0a7812 */ /* 0x000fe200078efcff */
[----:B-1----:R-:W-:Y:S08]  /*13f0*/  @P2 BRA `(.L_x_13998) ;  /* 0x0000000000082947 */ /* 0x002ff00003800000 */
[----:B------:R-:W1:Y:S02]  /*1400*/  SYNCS.PHASECHK.TRANS64.TRYWAIT P2, [UR39+0x16830], R0 ;  /* 0x01683000ff0075a7 */ /* 0x000e640008040167 */
[----:B-1----:R-:W-:Y:S05]  /*1410*/  @!P2 BRA `(.L_x_13999) ;  /* 0x000000b400a0a947 */ /* 0x002fea0003800000 */
.L_x_13998:
        /* <DEDUP_REMOVED lines=17> */
[C---:B------:R-:W-:Y:S01]  /*1530*/  IMAD.IADD R3, R18.reuse, 0x1, -R3 ;  /* 0x0000000112037824 */ /* 0x040fe200078e0a03 */
        /* <DEDUP_REMOVED lines=23> */
[----:B------:R-:W-:Y:S01]  /*16b0*/  UIADD3 UR26, UR42, -0x2, URZ ;  /* 0xfffffffe2a1a7890 */ /* 0x000fe2000fffe03f */
[----:B------:R-:W-:-:S02]  /*16c0*/  LEA.HI R7, R7, R0, RZ, 0x3 ;  /* 0x0000000007077211 */ /* 0x000fc400078f18ff */
[----:B------:R-:W-:Y:S02]  /*16d0*/  CS2R R118, SRZ ;  /* 0x0000000000767805 */ /* 0x000fe4000001ff00 */
[----:B------:R-:W-:Y:S02]  /*16e0*/  LEA R8, R5, UR41, 0x4 ;  /* 0x0000002905087c11 */ /* 0x000fe4000f8e20ff */
[----:B------:R-:W-:Y:S02]  /*16f0*/  CS2R R116, SRZ ;  /* 0x0000000000747805 */ /* 0x000fe4000001ff00 */
[----:B------:R-:W-:Y:S01]  /*1700*/  LOP3.LUT R7, R7, 0xfffffff8, RZ, 0xc0, !PT ;  /* 0xfffffff807077812 */ /* 0x000fe200078ec0ff */
[----:B------:R-:W-:Y:S01]  /*1710*/  @UP0 ULDC UR4, c[0x0][0x44c] ;  /* 0x0001130000040ab9 */ /* 0x000fe20000000800 */
[----:B------:R-:W-:Y:S01]  /*1720*/  LEA.HI R6, R6, R6, RZ, 0x1 ;  /* 0x0000000606067211 */ /* 0x000fe200078f08ff */
[----:B------:R-:W-:Y:S01]  /*1730*/  @UP0 ULDC UR5, c[0x0][0x450] ;  /* 0x0001140000050ab9 */ /* 0x000fe20000000800 */
[----:B------:R-:W-:-:S02]  /*1740*/  LEA.HI R5, R19, R19, RZ, 0x1 ;  /* 0x0000001313057211 */ /* 0x000fc400078f08ff */
[----:B------:R-:W-:Y:S02]  /*1750*/  CS2R R114, SRZ ;  /* 0x0000000000727805 */ /* 0x000fe4000001ff00 */
[----:B------:R-:W-:Y:S01]  /*1760*/  IADD3 R7, R8, R0, -R7 ;  /* 0x0000000008077210 */ /* 0x000fe20007ffe807 */
[----:B------:R-:W-:Y:S01]  /*1770*/  IMAD R6, R6, -0x3, R23 ;  /* 0xfffffffd06067824 */ /* 0x000fe200078e0217 */
[----:B------:R-:W-:Y:S02]  /*1780*/  LOP3.LUT R0, R5, 0x1ffffffe, RZ, 0xc0, !PT ;  /* 0x1ffffffe05007812 */ /* 0x000fe400078ec0ff */
[----:B------:R-:W-:Y:S02]  /*1790*/  CS2R R112, SRZ ;  /* 0x0000000000707805 */ /* 0x000fe4000001ff00 */
[----:B------:R-:W-:Y:S01]  /*17a0*/  PLOP3.LUT P2, PT, PT, PT, UP0, 0x80, 0x0 ;  /* 0x000000000000781c */ /* 0x000fe20003f4f008 */
[----:B------:R-:W-:Y:S01]  /*17b0*/  IMAD R7, R6, 0x40, R7 ;  /* 0x0000004006077824 */ /* 0x000fe200078e0207 */
[----:B------:R-:W-:Y:S01]  /*17c0*/  LOP3.LUT R6, R4, 0x7ffffffc, RZ, 0xc0, !PT ;  /* 0x7ffffffc04067812 */ /* 0x000fe200078ec0ff */
[----:B------:R-:W-:Y:S01]  /*17d0*/  IMAD.IADD R0, R19, 0x1, -R0 ;  /* 0x0000000113007824 */ /* 0x000fe200078e0a00 */
[----:B------:R-:W-:Y:S01]  /*17e0*/  CS2R R110, SRZ ;  /* 0x00000000006e7805 */ /* 0x000fe2000001ff00 */
[----:B------:R-:W-:-:S02]  /*17f0*/  IMAD.U32 R4, RZ, RZ, UR6 ;  /* 0x00000006ff047e24 */ /* 0x000fc4000f8e00ff */
[----:B------:R-:W-:Y:S02]  /*1800*/  IMAD R0, R0, 0x8, R7 ;  /* 0x0000000800007824 */ /* 0x000fe400078e0207 */
[----:B------:R-:W-:Y:S02]  /*1810*/  IMAD.IADD R6, R3, 0x1, -R6 ;  /* 0x0000000103067824 */ /* 0x000fe400078e0a06 */
[----:B------:R-:W-:Y:S02]  /*1820*/  IMAD.MOV.U32 R7, RZ, RZ, R0 ;  /* 0x000000ffff077224 */ /* 0x000fe400078e0000 */
[----:B------:R-:W-:Y:S01]  /*1830*/  @P2 IMAD.HI.U32 R5, R0, UR4, RZ ;  /* 0x0000000400052c27 */ /* 0x000fe2000f8e00ff */
[----:B------:R-:W-:Y:S02]  /*1840*/  UMOV UR4, 0xffffff80 ;  /* 0xffffff8000047882 */ /* 0x000fe40000000000 */
[----:B------:R-:W-:Y:S02]  /*1850*/  UIMAD UR4, UR42, UR4, 0x80 ;  /* 0x000000802a0474a4 */ /* 0x000fe4000f8e0204 */
[----:B------:R-:W-:-:S02]  /*1860*/  @P2 SHF.R.U32.HI R7, RZ, UR5, R5 ;  /* 0x00000005ff072c19 */ /* 0x000fc40008011605 */
[----:B------:R-:W-:Y:S02]  /*1870*/  UIADD3 UR5, UR4, 0x1, URZ ;  /* 0x0000000104057890 */ /* 0x000fe4000fffe03f */
[----:B------:R-:W-:Y:S01]  /*1880*/  UIMAD UR4, UR37, UR6, UR4 ;  /* 0x00000006250472a4 */ /* 0x000fe2000f8e0204 */
[----:B------:R-:W0:Y:S01]  /*1890*/  SHFL.IDX PT, R5, R7, RZ, 0x1c1f ;  /* 0x001c1fff07057589 */ /* 0x000e2200000e0000 */
[----:B------:R-:W-:Y:S02]  /*18a0*/  UIMAD UR6, UR37, UR6, -UR7 ;  /* 0x00000006250672a4 */ /* 0x000fe4000f8e0a07 */
[----:B------:R-:W-:Y:S01]  /*18b0*/  IMAD.U32 R3, RZ, RZ, UR5 ;  /* 0x00000005ff037e24 */ /* 0x000fe2000f8e00ff */
[----:B------:R-:W1:Y:S01]  /*18c0*/  SHFL.IDX PT, R108, R7, 0x1, 0x1c1f ;  /* 0x003c1f00076c7f89 */ /* 0x000e6200000e0000 */
[----:B------:R-:W-:Y:S01]  /*18d0*/  IMAD.U32 R19, RZ, RZ, UR4 ;  /* 0x00000004ff137e24 */ /* 0x000fe2000f8e00ff */
[----:B------:R-:W-:Y:S01]  /*18e0*/  ULDC UR4, c[0x0][0x988] ;  /* 0x0002620000047ab9 */ /* 0x000fe20000000800 */
[----:B------:R-:W-:-:S02]  /*18f0*/  IMAD R3, R6, -0x2, R3 ;  /* 0xfffffffe06037824 */ /* 0x000fc400078e0203 */
[----:B------:R-:W-:Y:S02]  /*1900*/  IMAD R19, R6, -0x2, R19 ;  /* 0xfffffffe06137824 */ /* 0x000fe400078e0213 */
[----:B------:R-:W-:-:S04]  /*1910*/  IMAD R9, R4, UR37, R3 ;  /* 0x0000002504097c24 */ /* 0x000fc8000f8e0203 */
[----:B------:R-:W-:-:S05]  /*1920*/  VIADD R4, R9, -UR7 ;  /* 0x8000000709047c36 */ /* 0x000fca0008000000 */
[----:B0-----:R-:W-:-:S04]  /*1930*/  VIADDMNMX R5, R5, R4, R19, PT ;  /* 0x0000000405057246 */ /* 0x001fc80003800113 */
[C---:B------:R-:W-:Y:S02]  /*1940*/  ISETP.GT.AND P3, PT, R5.reuse, RZ, PT ;  /* 0x000000ff0500720c */ /* 0x040fe40003f64270 */
[C---:B------:R-:W-:Y:S02]  /*1950*/  ISETP.GT.AND P4, PT, R5.reuse, 0x1, PT ;  /* 0x000000010500780c */ /* 0x040fe40003f84270 */
[----:B------:R-:W-:Y:S02]  /*1960*/  ISETP.GT.AND P5, PT, R5, 0x8, PT ;  /* 0x000000080500780c */ /* 0x000fe40003fa4270 */
[----:B-1----:R-:W-:Y:S01]  /*1970*/  IADD3 R108, R108, -UR7, R9 ;  /* 0x800000076c6c7c10 */ /* 0x002fe2000fffe009 */
[----:B------:R-:W-:-:S03]  /*1980*/  @UP0 ULDC UR7, c[0x0][0x450] ;  /* 0x0001140000070ab9 */ /* 0x000fc60000000800 */
[----:B------:R-:W-:Y:S02]  /*1990*/  VIMNMX R19, R19, R108, PT ;  /* 0x0000006c13137248 */ /* 0x000fe40003fe0100 */
[----:B------:R-:W-:Y:S01]  /*19a0*/  CS2R R108, SRZ ;  /* 0x00000000006c7805 */ /* 0x000fe2000001ff00 */
        /* <DEDUP_REMOVED lines=101> */
[C---:B------:R-:W-:Y:S02]  /*2000*/  ISETP.GT.AND P4, PT, R19.reuse, 0x1, PT ;  /* 0x000000011300780c */ /* 0x040fe40003f84270 */
[----:B------:R-:W-:Y:S01]  /*2010*/  FMNMX.FTZ R5, R14, R3, !PT ;  /* 0x000000030e057209 */ /* 0x000fe20007810000 */
[----:B------:R-:W-:Y:S01]  /*2020*/  IMAD.U32 R3, RZ, RZ, UR4 ;  /* 0x00000004ff037e24 */ /* 0x000fe2000f8e00ff */
[----:B------:R-:W-:Y:S01]  /*2030*/  ISETP.GT.AND P5, PT, R19, 0x8, PT ;  /* 0x000000081300780c */ /* 0x000fe20003fa4270 */
[----:B------:R-:W-:Y:S01]  /*2040*/  @UP0 ULDC UR4, c[0x0][0x44c] ;  /* 0x0001130000040ab9 */ /* 0x000fe20000000800 */
[----:B------:R-:W-:Y:S01]  /*2050*/  FSEL R27, R27, -INF , P4 ;  /* 0xff8000001b1b7808 */ /* 0x000fe20002000000 */
[----:B------:R-:W0:Y:S01]  /*2060*/  SHFL.BFLY PT, R8, R5, 0x2, 0x1f ;  /* 0x0c401f0005087f89 */ /* 0x000e2200000e0000 */
[----:B------:R-:W-:Y:S01]  /*2070*/  FSEL R30, R30, -INF , P5 ;  /* 0xff8000001e1e7808 */ /* 0x000fe20002800000 */
[----:B------:R-:W-:Y:S01]  /*2080*/  UIMAD.WIDE.U32 UR4, UR41, UR4, URZ ;  /* 0x00000004290472a5 */ /* 0x000fe2000f8e003f */
[----:B------:R-:W-:-:S03]  /*2090*/  ISETP.GT.AND P4, PT, R19, 0x10, PT ;  /* 0x000000101300780c */ /* 0x000fc60003f84270 */
[----:B------:R-:W-:Y:S01]  /*20a0*/  @UP0 USHF.R.U32.HI UR41, URZ, UR7, UR5 ;  /* 0x000000073f290299 */ /* 0x000fe20008011605 */
[----:B------:R-:W-:Y:S02]  /*20b0*/  FSEL R34, R34, -INF , P4 ;  /* 0xff80000022227808 */ /* 0x000fe40002000000 */
[C---:B------:R-:W-:Y:S01]  /*20c0*/  ISETP.GT.AND P4, PT, R19.reuse, 0x18, PT ;  /* 0x000000181300780c */ /* 0x040fe20003f84270 */
[----:B------:R-:W-:Y:S01]  /*20d0*/  UIADD3 UR6, UR6, UR41, URZ ;  /* 0x0000002906067290 */ /* 0x000fe2000fffe03f */
[----:B------:R-:W-:Y:S02]  /*20e0*/  UMOV UR5, URZ ;  /* 0x0000003f00057c82 */ /* 0x000fe40008000000 */
[----:B------:R-:W-:Y:S01]  /*20f0*/  FSEL R38, R38, -INF , P4 ;  /* 0xff80000026267808 */ /* 0x000fe20002000000 */
[----:B------:R-:W-:Y:S01]  /*2100*/  USHF.R.S32.HI UR4, URZ, 0x1f, UR6 ;  /* 0x0000001f3f047899 */ /* 0x000fe20008011406 */
[----:B------:R-:W-:-:S03]  /*2110*/  ISETP.GT.AND P4, PT, R19, 0x20, PT ;  /* 0x000000201300780c */ /* 0x000fc60003f84270 */
[----:B------:R-:W-:Y:S01]  /*2120*/  ULEA.HI UR4, UR4, UR6, URZ, 0x7 ;  /* 0x0000000604047291 */ /* 0x000fe2000f8f383f */
[----:B------:R-:W-:Y:S02]  /*2130*/  FSEL R42, R42, -INF , P4 ;  /* 0xff8000002a2a7808 */ /* 0x000fe40002000000 */
[----:B------:R-:W-:Y:S01]  /*2140*/  ISETP.GT.AND P4, PT, R19, 0x28, PT ;  /* 0x000000281300780c */ /* 0x000fe20003f84270 */
[----:B------:R-:W-:Y:S01]  /*2150*/  USHF.R.S32.HI UR4, URZ, 0x7, UR4 ;  /* 0x000000073f047899 */ /* 0x000fe20008011404 */
[----:B0-----:R-:W-:Y:S02]  /*2160*/  FMNMX.FTZ R15, R5, R8, !PT ;  /* 0x00000008050f7209 */ /* 0x001fe40007810000 */
[----:B------:R-:W-:Y:S01]  /*2170*/  FSEL R46, R46, -INF , P4 ;  /* 0xff8000002e2e7808 */ /* 0x000fe20002000000 */
[----:B------:R-:W-:Y:S01]  /*2180*/  UISETP.LT.AND UP1, UPT, UR38, UR4, UPT ;  /* 0x000000042600728c */ /* 0x000fe2000bf21270 */
[----:B------:R-:W-:Y:S01]  /*2190*/  ISETP.GT.AND P4, PT, R19, 0x30, PT ;  /* 0x000000301300780c */ /* 0x000fe20003f84270 */
[----:B------:R-:W0:Y:S02]  /*21a0*/  SHFL.BFLY PT, R8, R15, 0x1, 0x1f ;  /* 0x0c201f000f087f89 */ /* 0x000e2400000e0000 */
[----:B------:R-:W-:Y:S01]  /*21b0*/  USEL UR25, UR38, UR4, !UP1 ;  /* 0x0000000426197287 */ /* 0x000fe2000c800000 */
[----:B------:R-:W-:-:S02]  /*21c0*/  FSEL R50, R50, -INF , P4 ;  /* 0xff80000032327808 */ /* 0x000fc40002000000 */
[C---:B------:R-:W-:Y:S01]  /*21d0*/  ISETP.GT.AND P4, PT, R19.reuse, 0x38, PT ;  /* 0x000000381300780c */ /* 0x040fe20003f84270 */
[----:B------:R-:W-:Y:S01]  /*21e0*/  UISETP.GE.AND UP1, UPT, UR26, UR25, UPT ;  /* 0x000000191a00728c */ /* 0x000fe2000bf26270 */
[----:B------:R-:W-:Y:S02]  /*21f0*/  UMOV UR4, URZ ;  /* 0x0000003f00047c82 */ /* 0x000fe40008000000 */
        /* <DEDUP_REMOVED lines=12> */
[C---:B------:R-:W-:Y:S02]  /*22c0*/  ISETP.GT.AND P3, PT, R19.reuse, RZ, PT ;  /* 0x000000ff1300720c */ /* 0x040fe40003f64270 */
[----:B------:R-:W-:Y:S01]  /*22d0*/  FSEL R70, R70, -INF , P4 ;  /* 0xff80000046467808 */ /* 0x000fe20002000000 */
[-CC-:B------:R-:W-:Y:S01]  /*22e0*/  FFMA.FTZ R88, R88, R3.reuse, -R13.reuse ;  /* 0x0000000358587223 */ /* 0x180fe2000001080d */
[----:B------:R-:W-:Y:S01]  /*22f0*/  FSEL R26, R26, -INF , P3 ;  /* 0xff8000001a1a7808 */ /* 0x000fe20001800000 */
[--C-:B------:R-:W-:Y:S01]  /*2300*/  FFMA.FTZ R148, R92, R3, -R13.reuse ;  /* 0x000000035c947223 */ /* 0x100fe2000001080d */
[----:B------:R-:W-:Y:S01]  /*2310*/  ISETP.GT.AND P3, PT, R19, 0x9, PT ;  /* 0x000000091300780c */ /* 0x000fe20003f64270 */
        /* <DEDUP_REMOVED lines=9> */
[----:B0-----:R-:W-:Y:S01]  /*23b0*/  FSEL R88, R31, -INF , P3 ;  /* 0xff8000001f587808 */ /* 0x001fe20001800000 */
        /* <DEDUP_REMOVED lines=12> */
[--C-:B------:R-:W-:Y:S01]  /*2480*/  FFMA.FTZ R150, R102, R3, -R13.reuse ;  /* 0x0000000366967223 */ /* 0x100fe2000001080d */
[----:B------:R-:W-:Y:S01]  /*2490*/  FSEL R96, R39, -INF , P3 ;  /* 0xff80000027607808 */ /* 0x000fe20001800000 */
[----:B------:R0:W-:Y:S01]  /*24a0*/  MUFU.EX2 R9, R17 ;  /* 0x0000001100097308 */ /* 0x0001e20000000800 */
[----:B------:R-:W-:Y:S01]  /*24b0*/  FMNMX.FTZ R15, R38, R15, !PT ;  /* 0x0000000f260f7209 */ /* 0x000fe20007810000 */
[-CC-:B------:R-:W-:Y:S01]  /*24c0*/  FFMA.FTZ R33, R22, R3.reuse, -R13.reuse ;  /* 0x0000000316217223 */ /* 0x180fe2000001080d */
[----:B------:R-:W-:Y:S01]  /*24d0*/  ISETP.GT.AND P3, PT, R19, 0x21, PT ;  /* 0x000000211300780c */ /* 0x000fe20003f64270 */
[--C-:B------:R-:W-:Y:S01]  /*24e0*/  FFMA.FTZ R7, R104, R3, -R13.reuse ;  /* 0x0000000368077223 */ /* 0x100fe2000001080d */
[----:B------:R-:W-:Y:S01]  /*24f0*/  FMNMX.FTZ R15, R96, R15, !PT ;  /* 0x0000000f600f7209 */ /* 0x000fe20007810000 */
[--C-:B------:R-:W-:Y:S01]  /*2500*/  FFMA.FTZ R144, R106, R3, -R13.reuse ;  /* 0x000000036a907223 */ /* 0x100fe2000001080d */
[----:B------:R-:W-:Y:S01]  /*2510*/  FSEL R100, R43, -INF , P3 ;  /* 0xff8000002b647808 */ /* 0x000fe20001800000 */
[----:B------:R-:W1:Y:S01]  /*2520*/  MUFU.EX2 R148, R148 ;  /* 0x0000009400947308 */ /* 0x000e620000000800 */
[----:B------:R-:W-:Y:S01]  /*2530*/  FMNMX.FTZ R15, R42, R15, !PT ;  /* 0x0000000f2a0f7209 */ /* 0x000fe20007810000 */
[-CC-:B------:R-:W-:Y:S01]  /*2540*/  FFMA.FTZ R134, R60, R3.reuse, -R13.reuse ;  /* 0x000000033c867223 */ /* 0x180fe2000001080d */
[----:B------:R-:W-:Y:S01]  /*2550*/  ISETP.GT.AND P3, PT, R19, 0x29, PT ;  /* 0x000000291300780c */ /* 0x000fe20003f64270 */
[--C-:B------:R-:W-:Y:S01]  /*2560*/  FFMA.FTZ R128, R64, R3, -R13.reuse ;  /* 0x0000000340807223 */ /* 0x100fe2000001080d */
[----:B0-----:R-:W-:Y:S01]  /*2570*/  FMNMX.FTZ R17, R100, R15, !PT ;  /* 0x0000000f64117209 */ /* 0x001fe20007810000 */
        /* <DEDUP_REMOVED lines=10> */
[----:B------:R-:W2:Y:S01]  /*2620*/  MUFU.EX2 R150, R150 ;  /* 0x0000009600967308 */ /* 0x000ea20000000800 */
[----:B------:R-:W-:Y:S01]  /*2630*/  FMNMX.FTZ R17, R50, R17, !PT ;  /* 0x0000001132117209 */ /* 0x000fe20007810000 */
[-CC-:B------:R-:W-:Y:S01]  /*2640*/  FFMA.FTZ R120, R80, R3.reuse, -R13.reuse ;  /* 0x0000000350787223 */ /* 0x180fe2000001080d */
[----:B------:R-:W-:Y:S01]  /*2650*/  ISETP.GT.AND P3, PT, R19, 0x39, PT ;  /* 0x000000391300780c */ /* 0x000fe20003f64270 */
[--C-:B------:R-:W-:Y:S01]  /*2660*/  FFMA.FTZ R18, R18, R3, -R13.reuse ;  /* 0x0000000312127223 */ /* 0x100fe2000001080d */
[----:B0-----:R-:W-:Y:S01]  /*2670*/  FMNMX.FTZ R21, R94, R17, !PT ;  /* 0x000000115e157209 */ /* 0x001fe20007810000 */
[----:B------:R-:W-:Y:S01]  /*2680*/  FFMA.FTZ R122, R84, R3, -R13 ;  /* 0x00000003547a7223 */ /* 0x000fe2000001080d */
[----:B------:R-:W-:Y:S01]  /*2690*/  FSEL R90, R55, -INF , P3 ;  /* 0xff800000375a7808 */ /* 0x000fe20001800000 */
[----:B------:R0:W-:Y:S01]  /*26a0*/  MUFU.EX2 R17, R23 ;  /* 0x0000001700117308 */ /* 0x0001e20000000800 */
[----:B------:R-:W-:-:S02]  /*26b0*/  FMNMX.FTZ R21, R54, R21, !PT ;  /* 0x0000001536157209 */ /* 0x000fc40007810000 */
[----:B------:R-:W-:Y:S02]  /*26c0*/  CS2R R106, SRZ ;  /* 0x00000000006a7805 */ /* 0x000fe4000001ff00 */
[----:B------:R-:W-:Y:S02]  /*26d0*/  ISETP.GT.AND P3, PT, R19, 0x41, PT ;  /* 0x000000411300780c */ /* 0x000fe40003f64270 */
[----:B------:R-:W-:Y:S02]  /*26e0*/  CS2R R104, SRZ ;  /* 0x0000000000687805 */ /* 0x000fe4000001ff00 */
[----:B------:R-:W-:Y:S02]  /*26f0*/  FMNMX.FTZ R21, R90, R21, !PT ;  /* 0x000000155a157209 */ /* 0x000fe40007810000 */
[----:B------:R-:W-:Y:S01]  /*2700*/  FSEL R44, R59, -INF , P3 ;  /* 0xff8000003b2c7808 */ /* 0x000fe20001800000 */
[----:B------:R-:W3:Y:S01]  /*2710*/  MUFU.EX2 R7, R7 ;  /* 0x0000000700077308 */ /* 0x000ee20000000800 */
[----:B------:R-:W-:-:S02]  /*2720*/  FMNMX.FTZ R21, R58, R21, !PT ;  /* 0x000000153a157209 */ /* 0x000fc40007810000 */
[----:B------:R-:W-:Y:S02]  /*2730*/  ISETP.GT.AND P3, PT, R19, 0x49, PT ;  /* 0x000000491300780c */ /* 0x000fe40003f64270 */
[----:B0-----:R-:W-:Y:S02]  /*2740*/  FMNMX.FTZ R23, R44, R21, !PT ;  /* 0x000000152c177209 */ /* 0x001fe40007810000 */
[----:B------:R-:W-:Y:S01]  /*2750*/  FSEL R40, R63, -INF , P3 ;  /* 0xff8000003f287808 */ /* 0x000fe20001800000 */
[----:B------:R0:W-:Y:S01]  /*2760*/  MUFU.EX2 R21, R25 ;  /* 0x0000001900157308 */ /* 0x0001e20000000800 */
[----:B------:R-:W-:Y:S02]  /*2770*/  FMNMX.FTZ R23, R62, R23, !PT ;  /* 0x000000173e177209 */ /* 0x000fe40007810000 */
[----:B------:R-:W-:Y:S02]  /*2780*/  ISETP.GT.AND P3, PT, R19, 0x51, PT ;  /* 0x000000511300780c */ /* 0x000fe40003f64270 */
[----:B------:R-:W-:-:S02]  /*2790*/  FMNMX.FTZ R23, R40, R23, !PT ;  /* 0x0000001728177209 */ /* 0x000fc40007810000 */
[----:B------:R-:W-:Y:S01]  /*27a0*/  FSEL R48, R67, -INF , P3 ;  /* 0xff80000043307808 */ /* 0x000fe20001800000 */
[----:B------:R-:W4:Y:S01]  /*27b0*/  MUFU.EX2 R144, R144 ;  /* 0x0000009000907308 */ /* 0x000f220000000800 */
[----:B------:R-:W-:Y:S02]  /*27c0*/  FMNMX.FTZ R23, R66, R23, !PT ;  /* 0x0000001742177209 */ /* 0x000fe40007810000 */
[C---:B------:R-:W-:Y:S02]  /*27d0*/  ISETP.GT.AND P3, PT, R19.reuse, 0x59, PT ;  /* 0x000000591300780c */ /* 0x040fe40003f64270 */
[----:B0-----:R-:W-:Y:S02]  /*27e0*/  FMNMX.FTZ R25, R48, R23, !PT ;  /* 0x0000001730197209 */ /* 0x001fe40007810000 */
[----:B------:R-:W-:Y:S01]  /*27f0*/  ISETP.GT.AND P4, PT, R19, 0x60, PT ;  /* 0x000000601300780c */ /* 0x000fe20003f84270 */
[----:B------:R0:W-:Y:S01]  /*2800*/  MUFU.EX2 R23, R29 ;  /* 0x0000001d00177308 */ /* 0x0001e20000000800 */
[----:B------:R-:W-:-:S02]  /*2810*/  FSEL R36, R71, -INF , P3 ;  /* 0xff80000047247808 */ /* 0x000fc40001800000 */
[----:B------:R-:W-:Y:S02]  /*2820*/  FMNMX.FTZ R25, R70, R25, !PT ;  /* 0x0000001946197209 */ /* 0x000fe40007810000 */
[C---:B------:R-:W-:Y:S02]  /*2830*/  ISETP.GT.AND P3, PT, R19.reuse, 0x61, PT ;  /* 0x000000611300780c */ /* 0x040fe40003f64270 */
[----:B------:R-:W-:Y:S01]  /*2840*/  FSEL R74, R74, -INF , P4 ;  /* 0xff8000004a4a7808 */ /* 0x000fe20002000000 */
[----:B------:R-:W5:Y:S01]  /*2850*/  MUFU.EX2 R146, R146 ;  /* 0x0000009200927308 */ /* 0x000f620000000800 */
[----:B------:R-:W-:Y:S02]  /*2860*/  FMNMX.FTZ R25, R36, R25, !PT ;  /* 0x0000001924197209 */ /* 0x000fe40007810000 */
[----:B------:R-:W-:Y:S02]  /*2870*/  ISETP.GT.AND P4, PT, R19, 0x68, PT ;  /* 0x000000681300780c */ /* 0x000fe40003f84270 */
[----:B------:R-:W-:-:S02]  /*2880*/  FSEL R52, R75, -INF , P3 ;  /* 0xff8000004b347808 */ /* 0x000fc40001800000 */
[----:B------:R-:W-:Y:S01]  /*2890*/  FMNMX.FTZ R25, R74, R25, !PT ;  /* 0x000000194a197209 */ /* 0x000fe20007810000 */
[----:B------:R-:W5:Y:S01]  /*28a0*/  MUFU.EX2 R140, R140 ;  /* 0x0000008c008c7308 */ /* 0x000f620000000800 */
[C---:B------:R-:W-:Y:S02]  /*28b0*/  ISETP.GT.AND P3, PT, R19.reuse, 0x69, PT ;  /* 0x000000691300780c */ /* 0x040fe40003f64270 */
[----:B------:R-:W-:Y:S02]  /*28c0*/  FSEL R78, R78, -INF , P4 ;  /* 0xff8000004e4e7808 */ /* 0x000fe40002000000 */
[----:B0-----:R-:W-:Y:S02]  /*28d0*/  FMNMX.FTZ R29, R52, R25, !PT ;  /* 0x00000019341d7209 */ /* 0x001fe40007810000 */
[----:B------:R-:W-:Y:S01]  /*28e0*/  ISETP.GT.AND P4, PT, R19, 0x70, PT ;  /* 0x000000701300780c */ /* 0x000fe20003f84270 */
[----:B------:R0:W-:Y:S01]  /*28f0*/  MUFU.EX2 R25, R31 ;  /* 0x0000001f00197308 */ /* 0x0001e20000000800 */
[----:B------:R-:W-:-:S02]  /*2900*/  FSEL R32, R79, -INF , P3 ;  /* 0xff8000004f207808 */ /* 0x000fc40001800000 */
[----:B------:R-:W-:Y:S02]  /*2910*/  FMNMX.FTZ R29, R78, R29, !PT ;  /* 0x0000001d4e1d7209 */ /* 0x000fe40007810000 */
[C---:B------:R-:W-:Y:S02]  /*2920*/  ISETP.GT.AND P3, PT, R19.reuse, 0x71, PT ;  /* 0x000000711300780c */ /* 0x040fe40003f64270 */
[----:B------:R-:W-:Y:S01]  /*2930*/  FSEL R82, R82, -INF , P4 ;  /* 0xff80000052527808 */ /* 0x000fe20002000000 */
[----:B------:R-:W-:Y:S01]  /*2940*/  MUFU.EX2 R142, R142 ;  /* 0x0000008e008e7308 */ /* 0x000fe20000000800 */
[----:B------:R-:W-:Y:S01]  /*2950*/  FMNMX.FTZ R29, R32, R29, !PT ;  /* 0x0000001d201d7209 */ /* 0x000fe20007810000 */
[----:B0-----:R-:W-:Y:S01]  /*2960*/  FFMA.FTZ R31, R24, R3, -R13 ;  /* 0x00000003181f7223 */ /* 0x001fe2000001080d */
[----:B------:R-:W-:Y:S02]  /*2970*/  ISETP.GT.AND P4, PT, R19, 0x78, PT ;  /* 0x000000781300780c */ /* 0x000fe40003f84270 */
[----:B------:R-:W-:-:S02]  /*2980*/  FSEL R56, R83, -INF , P3 ;  /* 0xff80000053387808 */ /* 0x000fc40001800000 */
[----:B------:R-:W-:Y:S01]  /*2990*/  FMNMX.FTZ R29, R82, R29, !PT ;  /* 0x0000001d521d7209 */ /* 0x000fe20007810000 */
[----:B------:R-:W-:Y:S01]  /*29a0*/  MUFU.EX2 R136, R136 ;  /* 0x0000008800887308 */ /* 0x000fe20000000800 */
[----:B------:R-:W-:Y:S01]  /*29b0*/  ISETP.GT.AND P3, PT, R19, 0x79, PT ;  /* 0x000000791300780c */ /* 0x000fe20003f64270 */
[----:B------:R-:W-:Y:S01]  /*29c0*/  FFMA.FTZ R19, R12, R3, -R13 ;  /* 0x000000030c137223 */ /* 0x000fe2000001080d */
[----:B------:R-:W-:Y:S02]  /*29d0*/  FSEL R86, R86, -INF , P4 ;  /* 0xff80000056567808 */ /* 0x000fe40002000000 */
[----:B------:R-:W-:Y:S02]  /*29e0*/  FMNMX.FTZ R29, R56, R29, !PT ;  /* 0x0000001d381d7209 */ /* 0x000fe40007810000 */
[----:B------:R-:W-:Y:S01]  /*29f0*/  FSEL R102, R87, -INF , P3 ;  /* 0xff80000057667808 */ /* 0x000fe20001800000 */
[----:B------:R-:W-:Y:S01]  /*2a00*/  MUFU.EX2 R138, R138 ;  /* 0x0000008a008a7308 */ /* 0x000fe20000000800 */
[----:B------:R-:W-:-:S04]  /*2a10*/  FMNMX.FTZ R29, R86, R29, !PT ;  /* 0x0000001d561d7209 */ /* 0x000fc80007810000 */
[----:B------:R-:W-:Y:S01]  /*2a20*/  FMNMX.FTZ R12, R102, R29, !PT ;  /* 0x0000001d660c7209 */ /* 0x000fe20007810000 */
[--C-:B------:R-:W-:Y:S02]  /*2a30*/  FFMA.FTZ R29, R28, R3, -R13.reuse ;  /* 0x000000031c1d7223 */ /* 0x100fe4000001080d */
[----:B------:R-:W-:Y:S02]  /*2a40*/  MUFU.EX2 R132, R132 ;  /* 0x0000008400847308 */ /* 0x000fe40000000800 */
[----:B------:R-:W0:Y:S06]  /*2a50*/  SHFL.BFLY PT, R35, R12, 0x2, 0x1f ;  /* 0x0c401f000c237f89 */ /* 0x000e2c00000e0000 */
[----:B------:R-:W-:Y:S08]  /*2a60*/  MUFU.EX2 R19, R19 ;  /* 0x0000001300137308 */ /* 0x000ff00000000800 */
[----:B------:R-:W-:Y:S08]  /*2a70*/  MUFU.EX2 R134, R134 ;  /* 0x0000008600867308 */ /* 0x000ff00000000800 */
[----:B------:R-:W-:Y:S01]  /*2a80*/  MUFU.EX2 R29, R29 ;  /* 0x0000001d001d7308 */ /* 0x000fe20000000800 */
[----:B0-----:R-:W-:Y:S01]  /*2a90*/  FMNMX.FTZ R22, R12, R35, !PT ;  /* 0x000000230c167209 */ /* 0x001fe20007810000 */
[-CC-:B------:R-:W-:Y:S01]  /*2aa0*/  FFMA.FTZ R35, R4, R3.reuse, -R13.reuse ;  /* 0x0000000304237223 */ /* 0x180fe2000001080d */
[----:B------:R-:W-:-:S03]  /*2ab0*/  FFMA.FTZ R13, R14, R3, -R13 ;  /* 0x000000030e0d7223 */ /* 0x000fc6000001080d */
        /* <DEDUP_REMOVED lines=8> */
[----:B------:R0:W-:Y:S01]  /*2b40*/  MUFU.EX2 R39, R18 ;  /* 0x0000001200277308 */ /* 0x0001e20000000800 */
[----:B------:R-:W-:Y:S02]  /*2b50*/  FSEL R41, R41, RZ, P3 ;  /* 0x000000ff29297208 */ /* 0x000fe40001800000 */
[----:B------:R-:W-:-:S03]  /*2b60*/  PLOP3.LUT P3, PT, PT, PT, UP1, 0x80, 0x0 ;  /* 0x000000000000781c */ /* 0x000fc60003f6f018 */
[-CC-:B------:R-:W-:Y:S01]  /*2b70*/  FFMA.FTZ R4, R27, R3.reuse, -R41.reuse ;  /* 0x000000031b047223 */ /* 0x180fe20000010829 */
[----:B-1----:R-:W-:Y:S01]  /*2b80*/  FADD.FTZ R27, R5, R148 ;  /* 0x00000094051b7221 */ /* 0x002fe20000010000 */
[-CC-:B------:R-:W-:Y:S01]  /*2b90*/  FFMA.FTZ R149, R26, R3.reuse, -R41.reuse ;  /* 0x000000031a957223 */ /* 0x180fe20000010829 */
[-CC-:B------:R-:W-:Y:S01]  /*2ba0*/  FFMA.FTZ R151, R30, R3.reuse, -R41.reuse ;  /* 0x000000031e977223 */ /* 0x180fe20000010829 */
[-C--:B------:R-:W-:Y:S01]  /*2bb0*/  FFMA.FTZ R14, R88, R3.reuse, -R41 ;  /* 0x00000003580e7223 */ /* 0x080fe20000010829 */
[----:B--2---:R-:W-:Y:S01]  /*2bc0*/  FADD.FTZ R30, R150, R27 ;  /* 0x0000001b961e7221 */ /* 0x004fe20000010000 */
[----:B------:R-:W-:Y:S01]  /*2bd0*/  MUFU.EX2 R4, R4 ;  /* 0x0000000400047308 */ /* 0x000fe20000000800 */
[-CC-:B------:R-:W-:Y:S01]  /*2be0*/  FFMA.FTZ R145, R34, R3.reuse, -R41.reuse ;  /* 0x0000000322917223 */ /* 0x180fe20000010829 */
[-CC-:B0-----:R-:W-:Y:S01]  /*2bf0*/  FFMA.FTZ R18, R92, R3.reuse, -R41.reuse ;  /* 0x000000035c127223 */ /* 0x181fe20000010829 */
[----:B---3--:R-:W-:Y:S01]  /*2c00*/  FADD.FTZ R27, R7, R30 ;  /* 0x0000001e071b7221 */ /* 0x008fe20000010000 */
[-CC-:B------:R-:W-:Y:S01]  /*2c10*/  FFMA.FTZ R147, R38, R3.reuse, -R41.reuse ;  /* 0x0000000326937223 */ /* 0x180fe20000010829 */
[-CC-:B------:R-:W-:Y:S01]  /*2c20*/  FFMA.FTZ R20, R96, R3.reuse, -R41.reuse ;  /* 0x0000000360147223 */ /* 0x180fe20000010829 */
[-C--:B------:R-:W-:Y:S01]  /*2c30*/  FFMA.FTZ R141, R42, R3.reuse, -R41 ;  /* 0x000000032a8d7223 */ /* 0x080fe20000010829 */
[----:B----4-:R-:W-:Y:S01]  /*2c40*/  FADD.FTZ R34, R144, R27 ;  /* 0x0000001b90227221 */ /* 0x010fe20000010000 */
[----:B------:R-:W0:Y:S01]  /*2c50*/  MUFU.EX2 R149, R149 ;  /* 0x0000009500957308 */ /* 0x000e220000000800 */
[-CC-:B------:R-:W-:Y:S01]  /*2c60*/  FFMA.FTZ R22, R100, R3.reuse, -R41.reuse ;  /* 0x0000000364167223 */ /* 0x180fe20000010829 */
[-CC-:B------:R-:W-:Y:S01]  /*2c70*/  FFMA.FTZ R143, R46, R3.reuse, -R41.reuse ;  /* 0x000000032e8f7223 */ /* 0x180fe20000010829 */
[----:B------:R-:W-:Y:S01]  /*2c80*/  FADD.FTZ R27, R9, R34 ;  /* 0x00000022091b7221 */ /* 0x000fe20000010000 */
[-CC-:B------:R-:W-:Y:S01]  /*2c90*/  FFMA.FTZ R24, R98, R3.reuse, -R41.reuse ;  /* 0x0000000362187223 */ /* 0x180fe20000010829 */
[-CC-:B------:R-:W-:Y:S01]  /*2ca0*/  FFMA.FTZ R137, R50, R3.reuse, -R41.reuse ;  /* 0x0000000332897223 */ /* 0x180fe20000010829 */
[-C--:B------:R-:W-:Y:S01]  /*2cb0*/  FFMA.FTZ R26, R94, R3.reuse, -R41 ;  /* 0x000000035e1a7223 */ /* 0x080fe20000010829 */
[----:B-----5:R-:W-:Y:S01]  /*2cc0*/  FADD.FTZ R34, R146, R27 ;  /* 0x0000001b92227221 */ /* 0x020fe20000010000 */
        /* <DEDUP_REMOVED lines=13> */
[----:B------:R-:W-:Y:S01]  /*2da0*/  FFMA.FTZ R129, R66, R3, -R41 ;  /* 0x0000000342817223 */ /* 0x000fe20000010829 */
[----:B------:R-:W-:Y:S01]  /*2db0*/  F2FP.F16.F32.PACK_AB R148, R148, R5 ;  /* 0x000000059494723e */ /* 0x000fe200000000ff */
[----:B------:R-:W-:Y:S01]  /*2dc0*/  FADD.FTZ R40, R142, R43 ;  /* 0x0000002b8e287221 */ /* 0x000fe20000010000 */
[----:B------:R-:W0:Y:S01]  /*2dd0*/  MUFU.EX2 R145, R145 ;  /* 0x0000009100917308 */ /* 0x000e220000000800 */
[----:B-1----:R-:W-:Y:S01]  /*2de0*/  FADD.FTZ R27, R151, R38 ;  /* 0x00000026971b7221 */ /* 0x002fe20000010000 */
[-CC-:B------:R-:W-:Y:S01]  /*2df0*/  FFMA.FTZ R70, R70, R3.reuse, -R41.reuse ;  /* 0x0000000346467223 */ /* 0x180fe20000010829 */
[----:B------:R-:W-:Y:S01]  /*2e00*/  FADD.FTZ R43, R21, R40 ;  /* 0x00000028152b7221 */ /* 0x000fe20000010000 */
[----:B------:R-:W-:Y:S01]  /*2e10*/  F2FP.F16.F32.PACK_AB R150, R7, R150 ;  /* 0x000000960796723e */ /* 0x000fe200000000ff */
        /* <DEDUP_REMOVED lines=9> */
[----:B------:R-:W-:Y:S01]  /*2eb0*/  FFMA.FTZ R56, R56, R3, -R41 ;  /* 0x0000000338387223 */ /* 0x000fe20000010829 */
[----:B------:R-:W-:Y:S01]  /*2ec0*/  FADD.FTZ R42, R138, R45 ;  /* 0x0000002d8a2a7221 */ /* 0x000fe20000010000 */
[----:B------:R-:W2:Y:S01]  /*2ed0*/  MUFU.EX2 R147, R147 ;  /* 0x0000009300937308 */ /* 0x000ea20000000800 */
[----:B0-----:R-:W-:Y:S01]  /*2ee0*/  FADD.FTZ R27, R145, R38 ;  /* 0x00000026911b7221 */ /* 0x001fe20000010000 */
[----:B------:R-:W-:-:S02]  /*2ef0*/  IMAD.U32 R38, RZ, RZ, UR39 ;  /* 0x00000027ff267e24 */ /* 0x000fc4000f8e00ff */
[----:B------:R-:W-:Y:S01]  /*2f00*/  FFMA.FTZ R86, R86, R3, -R41 ;  /* 0x0000000356567223 */ /* 0x000fe20000010829 */
[----:B------:R-:W-:Y:S02]  /*2f10*/  F2FP.F16.F32.PACK_AB R149, R4, R149 ;  /* 0x000000950495723e */ /* 0x000fe400000000ff */
[----:B------:R-:W-:Y:S02]  /*2f20*/  CS2R R100, SRZ ;  /* 0x0000000000647805 */ /* 0x000fe4000001ff00 */
[----:B------:R-:W-:Y:S02]  /*2f30*/  F2FP.F16.F32.PACK_AB R144, R9, R144 ;  /* 0x000000900990723e */ /* 0x000fe400000000ff */
[----:B------:R-:W-:Y:S01]  /*2f40*/  CS2R R98, SRZ ;  /* 0x0000000000627805 */ /* 0x000fe2000001ff00 */
[----:B------:R-:W0:Y:S01]  /*2f50*/  MUFU.EX2 R20, R20 ;  /* 0x0000001400147308 */ /* 0x000e220000000800 */
[----:B-1----:R-:W-:Y:S01]  /*2f60*/  FADD.FTZ R40, R18, R27 ;  /* 0x0000001b12287221 */ /* 0x002fe20000010000 */
[----:B------:R-:W-:-:S02]  /*2f70*/  @!P1 VIADD R27, R38, 0x16840 ;  /* 0x00016840261b9836 */ /* 0x000fc40000000000 */
[-CC-:B------:R-:W-:Y:S01]  /*2f80*/  FFMA.FTZ R38, R48, R3.reuse, -R41.reuse ;  /* 0x0000000330267223 */ /* 0x180fe20000010829 */
[----:B------:R-:W-:Y:S01]  /*2f90*/  FFMA.FTZ R41, R102, R3, -R41 ;  /* 0x0000000366297223 */ /* 0x000fe20000010829 */
[----:B------:R-:W-:Y:S02]  /*2fa0*/  F2FP.F16.F32.PACK_AB R146, R15, R146 ;  /* 0x000000920f92723e */ /* 0x000fe400000000ff */
[----:B------:R-:W-:Y:S02]  /*2fb0*/  CS2R R102, SRZ ;  /* 0x0000000000667805 */ /* 0x000fe4000001ff00 */
[----:B------:R-:W-:Y:S01]  /*2fc0*/  @!P1 PRMT R27, RZ, 0x654, R27 ;  /* 0x00000654ff1b9816 */ /* 0x000fe2000000001b */
[----:B------:R-:W1:Y:S01]  /*2fd0*/  MUFU.EX2 R141, R141 ;  /* 0x0000008d008d7308 */ /* 0x000e620000000800 */
[----:B--2---:R-:W-:Y:S01]  /*2fe0*/  FADD.FTZ R43, R147, R40 ;  /* 0x00000028932b7221 */ /* 0x004fe20000010000 */
[----:B------:R-:W-:Y:S01]  /*2ff0*/  F2FP.F16.F32.PACK_AB R140, R17, R140 ;  /* 0x0000008c118c723e */ /* 0x000fe200000000ff */
[----:B------:R1:W-:Y:S01]  /*3000*/  @!P1 SYNCS.ARRIVE.TRANS64.RED.A1T0 RZ, [R27+URZ], RZ ;  /* 0x000000ff1bff99a7 */ /* 0x0003e2000810043f */
[----:B------:R-:W-:-:S02]  /*3010*/  F2FP.F16.F32.PACK_AB R142, R21, R142 ;  /* 0x0000008e158e723e */ /* 0x000fc400000000ff */
[----:B------:R-:W-:Y:S02]  /*3020*/  CS2R R96, SRZ ;  /* 0x0000000000607805 */ /* 0x000fe4000001ff00 */
[----:B------:R-:W-:Y:S02]  /*3030*/  F2FP.F16.F32.PACK_AB R136, R23, R136 ;  /* 0x000000881788723e */ /* 0x000fe400000000ff */
[----:B------:R-:W-:Y:S01]  /*3040*/  CS2R R94, SRZ ;  /* 0x00000000005e7805 */ /* 0x000fe2000001ff00 */
[----:B------:R-:W2:Y:S01]  /*3050*/  MUFU.EX2 R22, R22 ;  /* 0x0000001600167308 */ /* 0x000ea20000000800 */
[----:B0-----:R-:W-:Y:S01]  /*3060*/  FADD.FTZ R40, R20, R43 ;  /* 0x0000002b14287221 */ /* 0x001fe20000010000 */
[C---:B------:R-:W-:Y:S01]  /*3070*/  FADD.FTZ R43, R25.reuse, R42 ;  /* 0x0000002a192b7221 */ /* 0x040fe20000010000 */
        /* <DEDUP_REMOVED lines=10> */
[----:B------:R-:W-:Y:S01]  /*3120*/  F2FP.F16.F32.PACK_AB R147, R20, R147 ;  /* 0x000000931493723e */ /* 0x000fe200000000ff */
[----:B------:R-:W-:Y:S01]  /*3130*/  FADD.FTZ R42, R134, R43 ;  /* 0x0000002b862a7221 */ /* 0x000fe20000010000 */
[C---:B------:R-:W-:Y:S01]  /*3140*/  F2FP.F16.F32.PACK_AB R134, R29.reuse, R134 ;  /* 0x000000861d86723e */ /* 0x040fe200000000ff */
[----:B------:R-:W1:Y:S01]  /*3150*/  MUFU.EX2 R24, R24 ;  /* 0x0000001800187308 */ /* 0x000e620000000800 */
[C---:B--2---:R-:W-:Y:S01]  /*3160*/  FADD.FTZ R40, R22.reuse, R27 ;  /* 0x0000001b16287221 */ /* 0x044fe20000010000 */
[----:B------:R-:W-:Y:S01]  /*3170*/  FADD.FTZ R43, R29, R42 ;  /* 0x0000002a1d2b7221 */ /* 0x000fe20000010000 */
[----:B------:R-:W-:-:S02]  /*3180*/  F2FP.F16.F32.PACK_AB R141, R22, R141 ;  /* 0x0000008d168d723e */ /* 0x000fc400000000ff */
[----:B------:R-:W-:Y:S01]  /*3190*/  CS2R R88, SRZ ;  /* 0x0000000000587805 */ /* 0x000fe2000001ff00 */
        /* <DEDUP_REMOVED lines=13> */
[----:B------:R-:W-:Y:S01]  /*3270*/  MUFU.EX2 R133, R133 ;  /* 0x0000008500857308 */ /* 0x000fe20000000800 */
[----:B-1----:R-:W-:Y:S01]  /*3280*/  FADD.FTZ R27, R139, R40 ;  /* 0x000000288b1b7221 */ /* 0x002fe20000010000 */
[----:B------:R-:W-:Y:S01]  /*3290*/  FADD.FTZ R40, R130, R43 ;  /* 0x0000002b82287221 */ /* 0x000fe20000010000 */
[----:B------:R-:W-:-:S03]  /*32a0*/  F2FP.F16.F32.PACK_AB R130, R33, R130 ;  /* 0x000000822182723e */ /* 0x000fc600000000ff */
[----:B------:R-:W-:Y:S02]  /*32b0*/  FADD.FTZ R7, R33, R40 ;  /* 0x0000002821077221 */ /* 0x000fe40000010000 */
[----:B------:R-:W-:Y:S01]  /*32c0*/  MUFU.EX2 R30, R30 ;  /* 0x0000001e001e7308 */ /* 0x000fe20000000800 */
[----:B--2---:R-:W-:-:S07]  /*32d0*/  F2FP.F16.F32.PACK_AB R139, R28, R139 ;  /* 0x0000008b1c8b723e */ /* 0x004fce00000000ff */
[----:B------:R-:W-:Y:S08]  /*32e0*/  MUFU.EX2 R135, R135 ;  /* 0x0000008700877308 */ /* 0x000ff00000000800 */
[----:B------:R-:W0:Y:S08]  /*32f0*/  MUFU.EX2 R124, R124 ;  /* 0x0000007c007c7308 */ /* 0x000e300000000800 */
[----:B------:R-:W1:Y:S08]  /*3300*/  MUFU.EX2 R34, R34 ;  /* 0x0000002200227308 */ /* 0x000e700000000800 */
[----:B------:R2:W-:Y:S01]  /*3310*/  MUFU.EX2 R131, R36 ;  /* 0x0000002400837308 */ /* 0x0005e20000000800 */
[----:B0-----:R-:W-:-:S07]  /*3320*/  FADD.FTZ R40, R124, R7 ;  /* 0x000000077c287221 */ /* 0x001fce0000010000 */
[----:B------:R-:W0:Y:S01]  /*3330*/  MUFU.EX2 R35, R35 ;  /* 0x0000002300237308 */ /* 0x000e220000000800 */
[----:B--2---:R-:W-:-:S04]  /*3340*/  FADD.FTZ R36, R28, R27 ;  /* 0x0000001b1c247221 */ /* 0x004fc80000010000 */
[----:B------:R-:W-:Y:S01]  /*3350*/  FADD.FTZ R5, R133, R36 ;  /* 0x0000002485057221 */ /* 0x000fe20000010000 */
[C---:B------:R-:W-:Y:S02]  /*3360*/  F2FP.F16.F32.PACK_AB R133, R30.reuse, R133 ;  /* 0x000000851e85723e */ /* 0x040fe400000000ff */
[----:B------:R-:W2:Y:S01]  /*3370*/  MUFU.EX2 R129, R129 ;  /* 0x0000008100817308 */ /* 0x000ea20000000800 */
[----:B------:R-:W-:-:S04]  /*3380*/  FADD.FTZ R36, R30, R5 ;  /* 0x000000051e247221 */ /* 0x000fc80000010000 */
[----:B------:R-:W-:Y:S01]  /*3390*/  FADD.FTZ R5, R135, R36 ;  /* 0x0000002487057221 */ /* 0x000fe20000010000 */
[C---:B-1----:R-:W-:Y:S02]  /*33a0*/  F2FP.F16.F32.PACK_AB R135, R34.reuse, R135 ;  /* 0x000000872287723e */ /* 0x042fe400000000ff */
[----:B------:R-:W1:Y:S01]  /*33b0*/  MUFU.EX2 R126, R126 ;  /* 0x0000007e007e7308 */ /* 0x000e620000000800 */
[----:B------:R-:W-:Y:S01]  /*33c0*/  FADD.FTZ R36, R34, R5 ;  /* 0x0000000522247221 */ /* 0x000fe20000010000 */
[C---:B0-----:R-:W-:Y:S01]  /*33d0*/  FADD.FTZ R7, R35.reuse, R40 ;  /* 0x0000002823077221 */ /* 0x041fe20000010000 */
[----:B------:R-:W-:-:S05]  /*33e0*/  F2FP.F16.F32.PACK_AB R124, R35, R124 ;  /* 0x0000007c237c723e */ /* 0x000fca00000000ff */
[----:B------:R-:W0:Y:S01]  /*33f0*/  MUFU.EX2 R38, R38 ;  /* 0x0000002600267308 */ /* 0x000e220000000800 */
[----:B--2---:R-:W-:-:S07]  /*3400*/  FADD.FTZ R5, R129, R36 ;  /* 0x0000002481057221 */ /* 0x004fce0000010000 */
[----:B------:R-:W2:Y:S01]  /*3410*/  MUFU.EX2 R37, R37 ;  /* 0x0000002500257308 */ /* 0x000ea20000000800 */
[----:B-1----:R-:W-:-:S07]  /*3420*/  FADD.FTZ R40, R126, R7 ;  /* 0x000000077e287221 */ /* 0x002fce0000010000 */
[----:B------:R-:W-:Y:S01]  /*3430*/  MUFU.EX2 R70, R70 ;  /* 0x0000004600467308 */ /* 0x000fe20000000800 */
[C---:B0-----:R-:W-:Y:S01]  /*3440*/  FADD.FTZ R5, R38.reuse, R5 ;  /* 0x0000000526057221 */ /* 0x041fe20000010000 */
[----:B------:R-:W-:-:S06]  /*3450*/  F2FP.F16.F32.PACK_AB R129, R38, R129 ;  /* 0x000000812681723e */ /* 0x000fcc00000000ff */
[----:B------:R-:W0:Y:S01]  /*3460*/  MUFU.EX2 R120, R120 ;  /* 0x0000007800787308 */ /* 0x000e220000000800 */
[C---:B--2---:R-:W-:Y:S01]  /*3470*/  FADD.FTZ R7, R37.reuse, R40 ;  /* 0x0000002825077221 */ /* 0x044fe20000010000 */
[----:B------:R-:W-:-:S06]  /*3480*/  F2FP.F16.F32.PACK_AB R126, R37, R126 ;  /* 0x0000007e257e723e */ /* 0x000fcc00000000ff */
[----:B------:R-:W-:Y:S08]  /*3490*/  MUFU.EX2 R74, R74 ;  /* 0x0000004a004a7308 */ /* 0x000ff00000000800 */
[----:B------:R-:W1:Y:S01]  /*34a0*/  MUFU.EX2 R122, R122 ;  /* 0x0000007a007a7308 */ /* 0x000e620000000800 */
[----:B0-----:R-:W-:Y:S01]  /*34b0*/  FADD.FTZ R36, R120, R7 ;  /* 0x0000000778247221 */ /* 0x001fe20000010000 */
[----:B------:R-:W-:-:S03]  /*34c0*/  F2FP.F16.F32.PACK_AB R120, R39, R120 ;  /* 0x000000782778723e */ /* 0x000fc600000000ff */
[----:B------:R-:W-:-:S03]  /*34d0*/  FADD.FTZ R7, R39, R36 ;  /* 0x0000002427077221 */ /* 0x000fc60000010000 */
[----:B------:R-:W0:Y:S08]  /*34e0*/  MUFU.EX2 R125, R52 ;  /* 0x00000034007d7308 */ /* 0x000e300000000800 */
[----:B------:R-:W2:Y:S01]  /*34f0*/  MUFU.EX2 R78, R78 ;  /* 0x0000004e004e7308 */ /* 0x000ea20000000800 */
[----:B-1----:R-:W-:-:S07]  /*3500*/  FADD.FTZ R36, R122, R7 ;  /* 0x000000077a247221 */ /* 0x002fce0000010000 */
[----:B------:R1:W3:Y:S08]  /*3510*/  MUFU.EX2 R127, R32 ;  /* 0x00000020007f7308 */ /* 0x0002f00000000800 */
[----:B------:R-:W4:Y:S01]  /*3520*/  MUFU.EX2 R82, R82 ;  /* 0x0000005200527308 */ /* 0x000f220000000800 */
[----:B-1----:R-:W-:-:S04]  /*3530*/  FADD.FTZ R32, R70, R5 ;  /* 0x0000000546207221 */ /* 0x002fc80000010000 */
[C---:B------:R-:W-:Y:S01]  /*3540*/  FADD.FTZ R5, R131.reuse, R32 ;  /* 0x0000002083057221 */ /* 0x040fe20000010000 */
[----:B------:R-:W-:Y:S02]  /*3550*/  F2FP.F16.F32.PACK_AB R131, R131, R70 ;  /* 0x000000468383723e */ /* 0x000fe400000000ff */
[----:B------:R-:W1:Y:S01]  /*3560*/  MUFU.EX2 R121, R56 ;  /* 0x0000003800797308 */ /* 0x000e620000000800 */
[----:B------:R-:W-:-:S04]  /*3570*/  FADD.FTZ R32, R74, R5 ;  /* 0x000000054a207221 */ /* 0x000fc80000010000 */
[C---:B0-----:R-:W-:Y:S01]  /*3580*/  FADD.FTZ R7, R125.reuse, R32 ;  /* 0x000000207d077221 */ /* 0x041fe20000010000 */
[----:B------:R-:W-:Y:S02]  /*3590*/  F2FP.F16.F32.PACK_AB R125, R125, R74 ;  /* 0x0000004a7d7d723e */ /* 0x000fe400000000ff */
[----:B------:R-:W0:Y:S01]  /*35a0*/  MUFU.EX2 R86, R86 ;  /* 0x0000005600567308 */ /* 0x000e220000000800 */
[----:B--2---:R-:W-:-:S04]  /*35b0*/  FADD.FTZ R4, R78, R7 ;  /* 0x000000074e047221 */ /* 0x004fc80000010000 */
[C---:B---3--:R-:W-:Y:S01]  /*35c0*/  FADD.FTZ R7, R127.reuse, R4 ;  /* 0x000000047f077221 */ /* 0x048fe20000010000 */
[----:B------:R-:W-:Y:S02]  /*35d0*/  F2FP.F16.F32.PACK_AB R127, R127, R78 ;  /* 0x0000004e7f7f723e */ /* 0x000fe400000000ff */
[----:B------:R-:W2:Y:S01]  /*35e0*/  MUFU.EX2 R13, R13 ;  /* 0x0000000d000d7308 */ /* 0x000ea20000000800 */
[----:B----4-:R-:W-:-:S04]  /*35f0*/  FADD.FTZ R4, R82, R7 ;  /* 0x0000000752047221 */ /* 0x010fc80000010000 */
[C---:B-1----:R-:W-:Y:S01]  /*3600*/  FADD.FTZ R7, R121.reuse, R4 ;  /* 0x0000000479077221 */ /* 0x042fe20000010000 */
[----:B------:R-:W-:Y:S02]  /*3610*/  F2FP.F16.F32.PACK_AB R121, R121, R82 ;  /* 0x000000527979723e */ /* 0x000fe400000000ff */
[----:B------:R-:W1:Y:S01]  /*3620*/  MUFU.EX2 R41, R41 ;  /* 0x0000002900297308 */ /* 0x000e620000000800 */
[----:B0-----:R-:W-:Y:S01]  /*3630*/  FADD.FTZ R4, R86, R7 ;  /* 0x0000000756047221 */ /* 0x001fe20000010000 */
[C---:B--2---:R-:W-:Y:S01]  /*3640*/  FADD.FTZ R5, R13.reuse, R36 ;  /* 0x000000240d057221 */ /* 0x044fe20000010000 */
[----:B------:R-:W-:Y:S02]  /*3650*/  F2FP.F16.F32.PACK_AB R122, R13, R122 ;  /* 0x0000007a0d7a723e */ /* 0x000fe400000000ff */
[C---:B-1----:R-:W-:Y:S01]  /*3660*/  FADD.FTZ R4, R41.reuse, R4 ;  /* 0x0000000429047221 */ /* 0x042fe20000010000 */
[----:B------:R-:W-:Y:S01]  /*3670*/  F2FP.F16.F32.PACK_AB R123, R41, R86 ;  /* 0x00000056297b723e */ /* 0x000fe200000000ff */
[----:B------:R-:W-:Y:S06]  /*3680*/  @!P3 BRA `(.L_x_14000) ;  /* 0x000000240094b947 */ /* 0x000fec0003800000 */
[----:B------:R-:W-:Y:S01]  /*3690*/  IMAD.MOV.U32 R9, RZ, RZ, R12 ;  /* 0x000000ffff097224 */ /* 0x000fe200078e000c */
[----:B------:R-:W-:Y:S01]  /*36a0*/  UMOV UR7, URZ ;  /* 0x0000003f00077c82 */ /* 0x000fe20008000000 */
[----:B------:R-:W-:Y:S01]  /*36b0*/  IMAD.MOV.U32 R7, RZ, RZ, R8 ;  /* 0x000000ffff077224 */ /* 0x000fe200078e0008 */
[----:B------:R-:W-:Y:S01]  /*36c0*/  UMOV UR6, URZ ;  /* 0x0000003f00067c82 */ /* 0x000fe20008000000 */
[----:B------:R-:W-:Y:S01]  /*36d0*/  IMAD.MOV.U32 R119, RZ, RZ, RZ ;  /* 0x000000ffff777224 */ /* 0x000fe200078e00ff */
[----:B------:R-:W-:Y:S01]  /*36e0*/  ULDC UR27, c[0x0][0x288] ;  /* 0x0000a200001b7ab9 */ /* 0x000fe20000000800 */
[----:B------:R-:W-:-:S05]  /*36f0*/  ULDC UR28, c[0x0][0x2f0] ;  /* 0x0000bc00001c7ab9 */ /* 0x000fca0000000800 */
.L_x_14009:
        /* <DEDUP_REMOVED lines=9> */
.L_x_14002:
[----:B------:R-:W-:Y:S01]  /*3790*/  ULEA UR10, UR4, UR39, 0x3 ;  /* 0x00000027040a7291 */ /* 0x000fe2000f8e183f */
[----:B------:R-:W-:-:S05]  /*37a0*/  IMAD.U32 R3, RZ, RZ, UR5 ;  /* 0x00000005ff037e24 */ /* 0x000fca000f8e00ff */
[----:B------:R-:W-:-:S04]  /*37b0*/  SHF.L.U32 R3, R3, 0x1f, RZ ;  /* 0x0000001f03037819 */ /* 0x000fc800000006ff */
[----:B------:R0:W1:Y:S01]  /*37c0*/  SYNCS.PHASECHK.TRANS64.TRYWAIT P3, [UR10+0x16830], R3 ;  /* 0x01683003ff0075a7 */ /* 0x000062000806014a */
[----:B------:R-:W-:Y:S05]  /*37d0*/  @!P0 BRA `(.L_x_14003) ;  /* 0x0000000000048947 */ /* 0x000fea0003800000 */
[----:B------:R-:W-:Y:S01]  /*37e0*/  BPT.TRAP 0x1 ;  /* 0x000000040000795c */ /* 0x000fe20000300000 */
.L_x_14003:
[----:B-1----:R-:W-:Y:S05]  /*37f0*/  @P3 BRA `(.L_x_14001) ;  /* 0x0000000000083947 */ /* 0x002fea0003800000 */
[----:B------:R-:W1:Y:S02]  /*3800*/  SYNCS.PHASECHK.TRANS64.TRYWAIT P3, [UR10+0x16830], R3 ;  /* 0x01683003ff0075a7 */ /* 0x000e64000806014a */
[----:B-1----:R-:W-:Y:S05]  /*3810*/  @!P3 BRA `(.L_x_14004) ;  /* 0x0000009000b8b947 */ /* 0x002fea0003800000 */
.L_x_14001:
        /* <DEDUP_REMOVED lines=27> */
.L_x_14006:
[----:B------:R-:W-:Y:S01]  /*39d0*/  ULEA UR10, UR6, UR39, 0x3 ;  /* 0x00000027060a7291 */ /* 0x000fe2000f8e183f */
[----:B------:R-:W-:-:S05]  /*39e0*/  IMAD.U32 R3, RZ, RZ, UR7 ;  /* 0x00000007ff037e24 */ /* 0x000fca000f8e00ff */
[----:B------:R-:W-:-:S04]  /*39f0*/  SHF.L.U32 R3, R3, 0x1f, RZ ;  /* 0x0000001f03037819 */ /* 0x000fc800000006ff */
[----:B------:R0:W1:Y:S01]  /*3a00*/  SYNCS.PHASECHK.TRANS64.TRYWAIT P3, [UR10+0x16850], R3 ;  /* 0x01685003ff0075a7 */ /* 0x000062000806014a */
[----:B------:R-:W-:Y:S05]  /*3a10*/  @!P0 BRA `(.L_x_14007) ;  /* 0x0000000000048947 */ /* 0x000fea0003800000 */
[----:B------:R-:W-:Y:S01]  /*3a20*/  BPT.TRAP 0x1 ;  /* 0x000000040000795c */ /* 0x000fe20000300000 */
.L_x_14007:
[----:B-1----:R-:W-:Y:S05]  /*3a30*/  @P3 BRA `(.L_x_14005) ;  /* 0x0000000000083947 */ /* 0x002fea0003800000 */
[----:B------:R-:W1:Y:S02]  /*3a40*/  SYNCS.PHASECHK.TRANS64.TRYWAIT P3, [UR10+0x16850], R3 ;  /* 0x01685003ff0075a7 */ /* 0x000e64000806014a */
[----:B-1----:R-:W-:Y:S05]  /*3a50*/  @!P3 BRA `(.L_x_14008) ;  /* 0x000000900040b947 */ /* 0x002fea0003800000 */
.L_x_14005:
[----:B------:R-:W-:Y:S01]  /*3a60*/  UIADD3 UR7, UR39, 0x400, URZ ;  /* 0x0000040027077890 */ /* 0x000fe2000fffe03f */
[----:B------:R-:W-:Y:S01]  /*3a70*/  WARPGROUP.ARRIVE ;  /* 0x00000000000079c5 */ /* 0x000fe20000000000 */
[----:B------:R-:W-:Y:S01]  /*3a80*/  UMOV UR11, 0x40000040 ;  /* 0x40000040000b7882 */ /* 0x000fe20000000000 */
[----:B------:R-:W-:Y:S01]  /*3a90*/  IMAD.MOV.U32 R13, RZ, RZ, R0 ;  /* 0x000000ffff0d7224 */ /* 0x000fe200078e0000 */
[----:B------:R-:W-:Y:S01]  /*3aa0*/  USHF.R.U32.HI UR7, URZ, 0x4, UR7 ;  /* 0x000000043f077899 */ /* 0x000fe20008011607 */
[----:B------:R-:W-:Y:S01]  /*3ab0*/  IMAD.U32 R17, RZ, RZ, UR28 ;  /* 0x0000001cff117e24 */ /* 0x000fe2000f8e00ff */
[----:B------:R-:W-:Y:S02]  /*3ac0*/  UISETP.GT.AND UP1, UPT, UR26, UR25, UPT ;  /* 0x000000191a00728c */ /* 0x000fe4000bf24270 */
[----:B------:R-:W-:-:S04]  /*3ad0*/  ULOP3.LUT UR7, UR7, 0x3fff, URZ, 0xc0, !UPT ;  /* 0x00003fff07077892 */ /* 0x000fc8000f8ec03f */
[----:B------:R-:W-:-:S07]  /*3ae0*/  ULEA UR7, UR6, UR7, 0xa ;  /* 0x0000000706077291 */ /* 0x000fce000f8e503f */
[----:B------:R-:W-:Y:S02]  /*3af0*/  UMOV UR10, UR7 ;  /* 0x00000007000a7c82 */ /* 0x000fe40008000000 */
[----:B------:R-:W-:Y:S01]  /*3b00*/  HGMMA.64x64x16.F32 R88, R148, gdesc[UR8].tnspB, R88, gsb0 ;  /* 0x40e0000894587df0 */ /* 0x000fe20008000858 */
        /* <DEDUP_REMOVED lines=11> */
[----:B------:R-:W1:Y:S02]  /*3bc0*/  SHFL.IDX PT, R13, R13, RZ, 0x1c1f ;  /* 0x001c1fff0d0d7589 */ /* 0x000e6400000e0000 */
[----:B------:R-:W-:-:S04]  /*3bd0*/  IMAD R8, R6, -0x2, R15 ;  /* 0xfffffffe06087824 */ /* 0x000fc800078e020f */
[----:B------:R-:W-:-:S05]  /*3be0*/  IMAD R8, R17, UR37, R8 ;  /* 0x0000002511087c24 */ /* 0x000fca000f8e0208 */
[----:B0-----:R-:W-:-:S04]  /*3bf0*/  IADD3 R3, R3, -UR27, R8 ;  /* 0x8000001b03037c10 */ /* 0x001fc8000fffe008 */
[C---:B------:R-:W-:Y:S02]  /*3c00*/  ISETP.GT.AND P3, PT, R3.reuse, RZ, PT ;  /* 0x000000ff0300720c */ /* 0x040fe40003f64270 */
[C---:B------:R-:W-:Y:S02]  /*3c10*/  ISETP.GT.AND P4, PT, R3.reuse, 0x1, PT ;  /* 0x000000010300780c */ /* 0x040fe40003f84270 */
        /* <DEDUP_REMOVED lines=16> */
[C---:B------:R-:W-:Y:S01]  /*3d20*/  ISETP.GT.AND P4, PT, R3.reuse, 0x19, PT ;  /* 0x000000190300780c */ /* 0x040fe20003f84270 */
[----:B------:R-:W-:Y:S02]  /*3d30*/  WARPGROUP.DEPBAR.LE gsb0, 0x0 ;  /* 0x00008000000079c5 */ /* 0x000fe40000010000 */
[----:B------:R-:W-:Y:S01]  /*3d40*/  WARPGROUP.ARRIVE ;  /* 0x00000000000079c5 */ /* 0x000fe20000000000 */
[----:B------:R-:W-:Y:S02]  /*3d50*/  FSEL R38, R38, -INF , P3 ;  /* 0xff80000026267808 */ /* 0x000fe40001800000 */
[----:B------:R-:W-:Y:S02]  /*3d60*/  FMNMX.FTZ R15, R20, R15, !PT ;  /* 0x0000000f140f7209 */ /* 0x000fe40007810000 */
[----:B------:R-:W-:Y:S01]  /*3d70*/  ISETP.GT.AND P3, PT, R3, 0x20, PT ;  /* 0x000000200300780c */ /* 0x000fe20003f64270 */
[----:B------:R-:W-:Y:S01]  /*3d80*/  HGMMA.64x64x16.F32 R88, R144, gdesc[UR8].tnspB, R88, gsb0 ;  /* 0x40e0000890587df0 */ /* 0x000fe20008000858 */
        /* <DEDUP_REMOVED lines=9> */
[----:B------:R-:W-:-:S02]  /*3e20*/  FSEL R46, R46, -INF , P3 ;  /* 0xff8000002e2e7808 */ /* 0x000fc40001800000 */
[----:B------:R-:W-:Y:S02]  /*3e30*/  ISETP.GT.AND P3, PT, R3, 0x30, PT ;  /* 0x000000300300780c */ /* 0x000fe40003f64270 */
[----:B-1----:R-:W-:Y:S02]  /*3e40*/  IADD3 R8, R13, -UR27, R8 ;  /* 0x8000001b0d087c10 */ /* 0x002fe4000fffe008 */
[----:B------:R-:W-:Y:S02]  /*3e50*/  FSEL R50, R50, -INF , P3 ;  /* 0xff80000032327808 */ /* 0x000fe40001800000 */
[----:B------:R-:W-:Y:S02]  /*3e60*/  ISETP.GT.AND P3, PT, R3, 0x38, PT ;  /* 0x000000380300780c */ /* 0x000fe40003f64270 */
[----:B------:R-:W-:Y:S02]  /*3e70*/  ISETP.GT.AND P5, PT, R8, 0x1, PT ;  /* 0x000000010800780c */ /* 0x000fe40003fa4270 */
[----:B------:R-:W-:-:S02]  /*3e80*/  FSEL R54, R54, -INF , P3 ;  /* 0xff80000036367808 */ /* 0x000fc40001800000 */
        /* <DEDUP_REMOVED lines=20> */
[----:B------:R-:W-:Y:S01]  /*3fd0*/  FMNMX.FTZ R15, R144, R15, !PT ;  /* 0x0000000f900f7209 */ /* 0x000fe20007810000 */
[----:B------:R-:W-:Y:S01]  /*3fe0*/  HGMMA.64x64x16.F32 R88, R140, gdesc[UR8].tnspB, R88, gsb0 ;  /* 0x40e000088c587df0 */ /* 0x000fe20008000858 */
[----:B------:R-:W-:Y:S01]  /*3ff0*/  FSEL R146, R47, -INF , P4 ;  /* 0xff8000002f927808 */ /* 0x000fe20002000000 */
[----:B------:R-:W-:Y:S01]  /*4000*/  UIADD3 UR10, UR7, 0x180, URZ ;  /* 0x00000180070a7890 */ /* 0x000fe2000fffe03f */
[----:B------:R-:W-:Y:S01]  /*4010*/  FMNMX.FTZ R15, R46, R15, !PT ;  /* 0x0000000f2e0f7209 */ /* 0x000fe20007810000 */
[----:B------:R-:W-:Y:S01]  /*4020*/  UMOV UR11, 0x40000040 ;  /* 0x40000040000b7882 */ /* 0x000fe20000000000 */
        /* <DEDUP_REMOVED lines=13> */
[----:B------:R-:W-:-:S04]  /*4100*/  FMNMX.FTZ R15, R152, R15, !PT ;  /* 0x0000000f980f7209 */ /* 0x000fc80007810000 */
[----:B------:R-:W-:Y:S01]  /*4110*/  FMNMX.FTZ R15, R62, R15, !PT ;  /* 0x0000000f3e0f7209 */ /* 0x000fe20007810000 */
        /* <DEDUP_REMOVED lines=30> */
[----:B------:R-:W0:Y:S01]  /*4300*/  LDC R3, c[0x0][0x988] ;  /* 0x00026200ff037b82 */ /* 0x000e220000000800 */
[----:B------:R-:W-:Y:S02]  /*4310*/  ISETP.GT.AND P4, PT, R8, RZ, PT ;  /* 0x000000ff0800720c */ /* 0x000fe40003f84270 */
[----:B------:R-:W-:Y:S02]  /*4320*/  FMNMX.FTZ R15, R87, R12, !PT ;  /* 0x0000000c570f7209 */ /* 0x000fe40007810000 */
[----:B------:R-:W-:Y:S02]  /*4330*/  FSEL R24, R24, -INF , P4 ;  /* 0xff80000018187808 */ /* 0x000fe40002000000 */
[----:B------:R-:W-:Y:S01]  /*4340*/  ISETP.GT.AND P4, PT, R8, 0x8, PT ;  /* 0x000000080800780c */ /* 0x000fe20003f84270 */
[----:B------:R-:W1:Y:S01]  /*4350*/  SHFL.BFLY PT, R12, R15, 0x2, 0x1f ;  /* 0x0c401f000f0c7f89 */ /* 0x000e6200000e0000 */
[----:B------:R-:W-:-:S02]  /*4360*/  FMNMX.FTZ R13, R24, R7, !PT ;  /* 0x00000007180d7209 */ /* 0x000fc40007810000 */
[----:B------:R-:W-:Y:S02]  /*4370*/  FSEL R28, R28, -INF , P4 ;  /* 0xff8000001c1c7808 */ /* 0x000fe40002000000 */
[----:B------:R-:W-:-:S04]  /*4380*/  ISETP.GT.AND P4, PT, R8, 0x10, PT ;  /* 0x000000100800780c */ /* 0x000fc80003f84270 */
        /* <DEDUP_REMOVED lines=8> */
[----:B-1----:R-:W-:Y:S02]  /*4410*/  FMNMX.FTZ R17, R15, R12, !PT ;  /* 0x0000000c0f117209 */ /* 0x002fe40007810000 */
[----:B------:R-:W-:Y:S02]  /*4420*/  FSEL R44, R44, -INF , P4 ;  /* 0xff8000002c2c7808 */ /* 0x000fe40002000000 */
[----:B------:R-:W-:Y:S01]  /*4430*/  ISETP.GT.AND P4, PT, R8, 0x30, PT ;  /* 0x000000300800780c */ /* 0x000fe20003f84270 */
[----:B------:R-:W-:Y:S01]  /*4440*/  HGMMA.64x64x16.F32 R88, R132, gdesc[UR8].tnspB, R88, gsb0 ;  /* 0x40e0000884587df0 */ /* 0x000fe20008000858 */
[----:B------:R-:W1:Y:S01]  /*4450*/  SHFL.BFLY PT, R12, R17, 0x1, 0x1f ;  /* 0x0c201f00110c7f89 */ /* 0x000e6200000e0000 */
[----:B------:R-:W-:Y:S01]  /*4460*/  UIADD3 UR10, UR7, 0x280, URZ ;  /* 0x00000280070a7890 */ /* 0x000fe2000fffe03f */
[----:B------:R-:W-:Y:S01]  /*4470*/  FSEL R48, R48, -INF , P4 ;  /* 0xff80000030307808 */ /* 0x000fe20002000000 */
[----:B------:R-:W-:Y:S01]  /*4480*/  UMOV UR11, 0x40000040 ;  /* 0x40000040000b7882 */ /* 0x000fe20000000000 */
        /* <DEDUP_REMOVED lines=10> */
[----:B0-----:R-:W-:Y:S01]  /*4530*/  FMUL.FTZ R19, R12, R3 ;  /* 0x000000030c137220 */ /* 0x001fe20000410000 */
[----:B------:R-:W-:-:S04]  /*4540*/  ISETP.GT.AND P4, PT, R8, 0x58, PT ;  /* 0x000000580800780c */ /* 0x000fc80003f84270 */
[----:B------:R-:W-:Y:S02]  /*4550*/  FSEL R15, R19, RZ, P3 ;  /* 0x000000ff130f7208 */ /* 0x000fe40001800000 */
[----:B------:R-:W-:Y:S02]  /*4560*/  FSEL R68, R68, -INF , P4 ;  /* 0xff80000044447808 */ /* 0x000fe40002000000 */
[----:B------:R-:W-:Y:S01]  /*4570*/  ISETP.GT.AND P4, PT, R8, 0x60, PT ;  /* 0x000000600800780c */ /* 0x000fe20003f84270 */
        /* <DEDUP_REMOVED lines=21> */
[-CC-:B------:R-:W-:Y:S01]  /*46d0*/  FFMA.FTZ R20, R20, R3.reuse, -R15.reuse ;  /* 0x0000000314147223 */ /* 0x180fe2000001080f */
[-CC-:B------:R-:W-:Y:S01]  /*46e0*/  FFMA.FTZ R22, R22, R3.reuse, -R15.reuse ;  /* 0x0000000316167223 */ /* 0x180fe2000001080f */
[----:B------:R-:W-:Y:S01]  /*46f0*/  FSEL R76, R76, -INF , P4 ;  /* 0xff8000004c4c7808 */ /* 0x000fe20002000000 */
[-CC-:B------:R-:W-:Y:S01]  /*4700*/  FFMA.FTZ R139, R54, R3.reuse, -R15.reuse ;  /* 0x00000003368b7223 */ /* 0x180fe2000001080f */
[----:B------:R-:W-:Y:S01]  /*4710*/  ISETP.GT.AND P4, PT, R8, 0x70, PT ;  /* 0x000000700800780c */ /* 0x000fe20003f84270 */
[----:B------:R-:W-:Y:S01]  /*4720*/  MUFU.EX2 R14, R14 ;  /* 0x0000000e000e7308 */ /* 0x000fe20000000800 */
[-CC-:B------:R-:W-:Y:S01]  /*4730*/  FFMA.FTZ R54, R152, R3.reuse, -R15.reuse ;  /* 0x0000000398367223 */ /* 0x180fe2000001080f */
[-CC-:B------:R-:W-:Y:S01]  /*4740*/  FFMA.FTZ R21, R78, R3.reuse, -R15.reuse ;  /* 0x000000034e157223 */ /* 0x180fe2000001080f */
[----:B------:R-:W-:Y:S01]  /*4750*/  FSEL R80, R80, -INF , P4 ;  /* 0xff80000050507808 */ /* 0x000fe20002000000 */
[-CC-:B------:R-:W-:Y:S01]  /*4760*/  FFMA.FTZ R78, R83, R3.reuse, -R15.reuse ;  /* 0x00000003534e7223 */ /* 0x180fe2000001080f */
[----:B------:R-:W-:Y:S01]  /*4770*/  ISETP.GT.AND P4, PT, R8, 0x78, PT ;  /* 0x000000780800780c */ /* 0x000fe20003f84270 */
[----:B------:R-:W-:-:S02]  /*4780*/  FFMA.FTZ R25, R86, R3, -R15 ;  /* 0x0000000356197223 */ /* 0x000fc4000001080f */
[----:B------:R-:W-:Y:S01]  /*4790*/  MUFU.EX2 R151, R151 ;  /* 0x0000009700977308 */ /* 0x000fe20000000800 */
[----:B------:R-:W-:Y:S01]  /*47a0*/  FSEL R84, R84, -INF , P4 ;  /* 0xff80000054547808 */ /* 0x000fe20002000000 */
[----:B------:R-:W-:Y:S02]  /*47b0*/  WARPGROUP.DEPBAR.LE gsb0, 0x0 ;  /* 0x00008000000079c5 */ /* 0x000fe40000010000 */
[----:B------:R-:W-:Y:S01]  /*47c0*/  FSEL R132, R33, -INF , P5 ;  /* 0xff80000021847808 */ /* 0x000fe20002800000 */
[----:B------:R-:W-:Y:S01]  /*47d0*/  WARPGROUP.ARRIVE ;  /* 0x00000000000079c5 */ /* 0x000fe20000000000 */
[----:B------:R-:W-:Y:S02]  /*47e0*/  ISETP.GT.AND P5, PT, R8, 0x19, PT ;  /* 0x000000190800780c */ /* 0x000fe40003fa4270 */
[----:B------:R-:W-:Y:S01]  /*47f0*/  MUFU.EX2 R18, R18 ;  /* 0x0000001200127308 */ /* 0x000fe20000000800 */
[----:B------:R-:W-:Y:S01]  /*4800*/  FMNMX.FTZ R13, R132, R13, !PT ;  /* 0x0000000d840d7209 */ /* 0x000fe20007810000 */
[--C-:B------:R-:W-:Y:S01]  /*4810*/  FFMA.FTZ R133, R58, R3, -R15.reuse ;  /* 0x000000033a857223 */ /* 0x100fe2000001080f */
[----:B------:R-:W-:Y:S01]  /*4820*/  FSEL R34, R37, -INF , P5 ;  /* 0xff80000025227808 */ /* 0x000fe20002800000 */
[----:B------:R-:W-:Y:S01]  /*4830*/  HGMMA.64x64x16.F32 R88, R128, gdesc[UR8].tnspB, R88, gsb0 ;  /* 0x40e0000880587df0 */ /* 0x000fe20008000858 */
[----:B------:R-:W-:Y:S01]  /*4840*/  FMNMX.FTZ R13, R36, R13, !PT ;  /* 0x0000000d240d7209 */ /* 0x000fe20007810000 */
[----:B------:R-:W-:Y:S01]  /*4850*/  UIADD3 UR10, UR7, 0x300, URZ ;  /* 0x00000300070a7890 */ /* 0x000fe2000fffe03f */
[----:B------:R-:W-:Y:S01]  /*4860*/  ISETP.GT.AND P5, PT, R8, 0x21, PT ;  /* 0x000000210800780c */ /* 0x000fe20003fa4270 */
[----:B------:R-:W-:Y:S01]  /*4870*/  UMOV UR11, 0x40000040 ;  /* 0x40000040000b7882 */ /* 0x000fe20000000000 */
[----:B------:R-:W-:Y:S01]  /*4880*/  FMNMX.FTZ R13, R34, R13, !PT ;  /* 0x0000000d220d7209 */ /* 0x000fe20007810000 */
[----:B------:R-:W-:Y:S01]  /*4890*/  MUFU.EX2 R145, R145 ;  /* 0x0000009100917308 */ /* 0x000fe20000000800 */
[----:B------:R-:W-:Y:S01]  /*48a0*/  FSEL R134, R41, -INF , P5 ;  /* 0xff80000029867808 */ /* 0x000fe20002800000 */
[--C-:B------:R-:W-:Y:S01]  /*48b0*/  FFMA.FTZ R58, R140, R3, -R15.reuse ;  /* 0x000000038c3a7223 */ /* 0x100fe2000001080f */
[----:B------:R-:W-:Y:S01]  /*48c0*/  FMNMX.FTZ R13, R40, R13, !PT ;  /* 0x0000000d280d7209 */ /* 0x000fe20007810000 */
[-CC-:B------:R-:W-:Y:S01]  /*48d0*/  FFMA.FTZ R135, R62, R3.reuse, -R15.reuse ;  /* 0x000000033e877223 */ /* 0x180fe2000001080f */
[----:B------:R-:W-:Y:S01]  /*48e0*/  ISETP.GT.AND P5, PT, R8, 0x29, PT ;  /* 0x000000290800780c */ /* 0x000fe20003fa4270 */
[----:B------:R-:W-:Y:S01]  /*48f0*/  FFMA.FTZ R62, R142, R3, -R15 ;  /* 0x000000038e3e7223 */ /* 0x000fe2000001080f */
[----:B------:R-:W-:Y:S01]  /*4900*/  FMNMX.FTZ R13, R134, R13, !PT ;  /* 0x0000000d860d7209 */ /* 0x000fe20007810000 */
[----:B------:R-:W-:Y:S01]  /*4910*/  MUFU.EX2 R20, R20 ;  /* 0x0000001400147308 */ /* 0x000fe20000000800 */
[----:B------:R-:W-:-:S02]  /*4920*/  FSEL R136, R45, -INF , P5 ;  /* 0xff8000002d887808 */ /* 0x000fc40002800000 */
[----:B------:R-:W-:Y:S02]  /*4930*/  FMNMX.FTZ R13, R44, R13, !PT ;  /* 0x0000000d2c0d7209 */ /* 0x000fe40007810000 */
[----:B------:R-:W-:Y:S02]  /*4940*/  ISETP.GT.AND P5, PT, R8, 0x31, PT ;  /* 0x000000310800780c */ /* 0x000fe40003fa4270 */
[----:B------:R-:W-:Y:S01]  /*4950*/  FMNMX.FTZ R13, R136, R13, !PT ;  /* 0x0000000d880d7209 */ /* 0x000fe20007810000 */
[----:B------:R-:W-:Y:S01]  /*4960*/  MUFU.EX2 R147, R147 ;  /* 0x0000009300937308 */ /* 0x000fe20000000800 */
[----:B------:R-:W-:Y:S02]  /*4970*/  FSEL R138, R49, -INF , P5 ;  /* 0xff800000318a7808 */ /* 0x000fe40002800000 */
        /* <DEDUP_REMOVED lines=13> */
[----:B------:R0:W-:Y:S01]  /*4a50*/  MUFU.EX2 R38, R17 ;  /* 0x0000001100267308 */ /* 0x0001e20000000800 */
[----:B------:R-:W-:Y:S02]  /*4a60*/  FSEL R61, R61, -INF , P5 ;  /* 0xff8000003d3d7808 */ /* 0x000fe40002800000 */
[----:B------:R-:W-:Y:S02]  /*4a70*/  FMNMX.FTZ R42, R60, R13, !PT ;  /* 0x0000000d3c2a7209 */ /* 0x000fe40007810000 */
[----:B------:R-:W-:-:S02]  /*4a80*/  ISETP.GT.AND P5, PT, R8, 0x51, PT ;  /* 0x000000510800780c */ /* 0x000fc40003fa4270 */
        /* <DEDUP_REMOVED lines=12> */
[----:B------:R-:W-:Y:S01]  /*4b50*/  MUFU.EX2 R137, R137 ;  /* 0x0000008900897308 */ /* 0x000fe20000000800 */
[----:B0-----:R-:W-:Y:S01]  /*4b60*/  FFMA.FTZ R17, R148, R3, -R15 ;  /* 0x0000000394117223 */ /* 0x001fe2000001080f */
[----:B------:R-:W-:Y:S02]  /*4b70*/  FSEL R148, R73, -INF , P5 ;  /* 0xff80000049947808 */ /* 0x000fe40002800000 */
[----:B------:R-:W-:Y:S02]  /*4b80*/  FMNMX.FTZ R13, R72, R13, !PT ;  /* 0x0000000d480d7209 */ /* 0x000fe40007810000 */
[----:B------:R-:W-:Y:S01]  /*4b90*/  ISETP.GT.AND P5, PT, R8, 0x69, PT ;  /* 0x000000690800780c */ /* 0x000fe20003fa4270 */
[----:B------:R-:W-:-:S02]  /*4ba0*/  WARPGROUP.DEPBAR.LE gsb0, 0x0 ;  /* 0x00008000000079c5 */ /* 0x000fc40000010000 */
[----:B------:R-:W-:Y:S01]  /*4bb0*/  WARPGROUP.ARRIVE ;  /* 0x00000000000079c5 */ /* 0x000fe20000000000 */
[----:B------:R-:W-:Y:S01]  /*4bc0*/  FMNMX.FTZ R13, R148, R13, !PT ;  /* 0x0000000d940d7209 */ /* 0x000fe20007810000 */
[----:B------:R0:W-:Y:S01]  /*4bd0*/  MUFU.EX2 R46, R17 ;  /* 0x00000011002e7308 */ /* 0x0001e20000000800 */
[----:B------:R-:W-:Y:S02]  /*4be0*/  FSEL R77, R77, -INF , P5 ;  /* 0xff8000004d4d7808 */ /* 0x000fe40002800000 */
[----:B------:R-:W-:Y:S01]  /*4bf0*/  FMNMX.FTZ R50, R76, R13, !PT ;  /* 0x0000000d4c327209 */ /* 0x000fe20007810000 */
[----:B------:R-:W-:Y:S01]  /*4c00*/  HGMMA.64x64x16.F32 R88, R124, gdesc[UR8].tnspB, R88, gsb0 ;  /* 0x40e000087c587df0 */ /* 0x000fe20008000858 */
[----:B------:R-:W-:Y:S01]  /*4c10*/  ISETP.GT.AND P5, PT, R8, 0x71, PT ;  /* 0x000000710800780c */ /* 0x000fe20003fa4270 */
[----:B------:R-:W-:Y:S01]  /*4c20*/  UIADD3 UR10, UR7, 0x380, URZ ;  /* 0x00000380070a7890 */ /* 0x000fe2000fffe03f */
[----:B------:R-:W-:Y:S01]  /*4c30*/  FMNMX.FTZ R13, R77, R50, !PT ;  /* 0x000000324d0d7209 */ /* 0x000fe20007810000 */
[----:B------:R-:W-:Y:S01]  /*4c40*/  UMOV UR11, 0x40000040 ;  /* 0x40000040000b7882 */ /* 0x000fe20000000000 */
[----:B0-----:R-:W-:Y:S01]  /*4c50*/  FFMA.FTZ R17, R150, R3, -R15 ;  /* 0x0000000396117223 */ /* 0x001fe2000001080f */
[----:B------:R-:W-:Y:S01]  /*4c60*/  FSEL R150, R81, -INF , P5 ;  /* 0xff80000051967808 */ /* 0x000fe20002800000 */
[----:B------:R-:W-:Y:S01]  /*4c70*/  MUFU.EX2 R139, R139 ;  /* 0x0000008b008b7308 */ /* 0x000fe20000000800 */
[----:B------:R-:W-:Y:S01]  /*4c80*/  FMNMX.FTZ R13, R80, R13, !PT ;  /* 0x0000000d500d7209 */ /* 0x000fe20007810000 */
[----:B------:R-:W-:Y:S01]  /*4c90*/  UMOV UR7, UR5 ;  /* 0x0000000500077c82 */ /* 0x000fe20008000000 */
[----:B------:R-:W-:-:S02]  /*4ca0*/  ISETP.GT.AND P5, PT, R8, 0x79, PT ;  /* 0x000000790800780c */ /* 0x000fc40003fa4270 */
[----:B------:R-:W-:Y:S02]  /*4cb0*/  FMNMX.FTZ R13, R150, R13, !PT ;  /* 0x0000000d960d7209 */ /* 0x000fe40007810000 */
[----:B------:R-:W-:Y:S01]  /*4cc0*/  FSEL R85, R85, -INF , P5 ;  /* 0xff80000055557808 */ /* 0x000fe20002800000 */
[----:B------:R0:W-:Y:S01]  /*4cd0*/  MUFU.EX2 R50, R17 ;  /* 0x0000001100327308 */ /* 0x0001e20000000800 */
[----:B------:R-:W-:Y:S01]  /*4ce0*/  FMNMX.FTZ R8, R84, R13, !PT ;  /* 0x0000000d54087209 */ /* 0x000fe20007810000 */
[-CC-:B------:R-:W-:Y:S01]  /*4cf0*/  FFMA.FTZ R13, R66, R3.reuse, -R15.reuse ;  /* 0x00000003420d7223 */ /* 0x180fe2000001080f */
[----:B------:R-:W-:Y:S02]  /*4d00*/  FFMA.FTZ R66, R154, R3, -R15 ;  /* 0x000000039a427223 */ /* 0x000fe4000001080f */
[----:B------:R-:W-:-:S03]  /*4d10*/  FMNMX.FTZ R8, R85, R8, !PT ;  /* 0x0000000855087209 */ /* 0x000fc60007810000 */
[----:B------:R-:W-:Y:S01]  /*4d20*/  MUFU.EX2 R133, R133 ;  /* 0x0000008500857308 */ /* 0x000fe20000000800 */
[-CC-:B0-----:R-:W-:Y:S01]  /*4d30*/  FFMA.FTZ R17, R70, R3.reuse, -R15.reuse ;  /* 0x0000000346117223 */ /* 0x181fe2000001080f */
[----:B------:R-:W0:Y:S01]  /*4d40*/  SHFL.BFLY PT, R19, R8, 0x2, 0x1f ;  /* 0x0c401f0008137f89 */ /* 0x000e2200000e0000 */
[----:B------:R-:W-:-:S05]  /*4d50*/  FFMA.FTZ R70, R156, R3, -R15 ;  /* 0x000000039c467223 */ /* 0x000fca000001080f */
        /* <DEDUP_REMOVED lines=8> */
[----:B------:R-:W1:Y:S08]  /*4de0*/  MUFU.EX2 R62, R62 ;  /* 0x0000003e003e7308 */ /* 0x000e700000000800 */
[----:B------:R-:W-:Y:S01]  /*4df0*/  MUFU.EX2 R17, R17 ;  /* 0x0000001100117308 */ /* 0x000fe20000000800 */
[----:B------:R-:W-:-:S02]  /*4e00*/  WARPGROUP.DEPBAR.LE gsb0, 0x0 ;  /* 0x00008000000079c5 */ /* 0x000fc40000010000 */
[----:B------:R-:W-:Y:S01]  /*4e10*/  WARPGROUP.ARRIVE ;  /* 0x00000000000079c5 */ /* 0x000fe20000000000 */
[----:B0-----:R-:W-:Y:S01]  /*4e20*/  FMNMX.FTZ R8, R23, R8, !PT ;  /* 0x0000000817087209 */ /* 0x001fe20007810000 */
[----:B------:R-:W-:-:S03]  /*4e30*/  FFMA.FTZ R23, R82, R3, -R15 ;  /* 0x0000000352177223 */ /* 0x000fc6000001080f */
[----:B------:R-:W-:Y:S01]  /*4e40*/  MUFU.EX2 R66, R66 ;  /* 0x0000004200427308 */ /* 0x000fe20000000800 */
[-C--:B------:R-:W-:Y:S01]  /*4e50*/  FFMA.FTZ R15, R87, R3.reuse, -R15 ;  /* 0x00000003570f7223 */ /* 0x080fe2000001080f */
[C---:B------:R-:W-:Y:S01]  /*4e60*/  FSETP.NEU.FTZ.AND P4, PT, R8.reuse, -INF , PT ;  /* 0xff8000000800780b */ /* 0x040fe20003f9d000 */
[----:B------:R-:W-:Y:S01]  /*4e70*/  HGMMA.64x64x16.F32 R88, R120, gdesc[UR8].tnspB, R88, gsb0 ;  /* 0x40e0000878587df0 */ /* 0x000fe20008000858 */
[----:B------:R-:W-:Y:S01]  /*4e80*/  FMUL.FTZ R35, R8, R3 ;  /* 0x0000000308237220 */ /* 0x000fe20000410000 */
[----:B-1----:R-:W-:-:S03]  /*4e90*/  F2FP.F16.F32.PACK_AB R129, R62, R13 ;  /* 0x0000000d3e81723e */ /* 0x002fc600000000ff */
[----:B------:R-:W-:Y:S01]  /*4ea0*/  MUFU.EX2 R19, R19 ;  /* 0x0000001300137308 */ /* 0x000fe20000000800 */
[----:B------:R-:W-:-:S05]  /*4eb0*/  FSEL R35, R35, RZ, P4 ;  /* 0x000000ff23237208 */ /* 0x000fca0002000000 */
[-CC-:B------:R-:W-:Y:S01]  /*4ec0*/  FFMA.FTZ R27, R24, R3.reuse, -R35.reuse ;  /* 0x00000003181b7223 */ /* 0x180fe20000010823 */
[----:B------:R-:W-:Y:S01]  /*4ed0*/  FSEL R24, R12, RZ, P3 ;  /* 0x000000ff0c187208 */ /* 0x000fe20001800000 */
[-CC-:B------:R-:W-:Y:S01]  /*4ee0*/  FFMA.FTZ R82, R26, R3.reuse, -R35.reuse ;  /* 0x000000031a527223 */ /* 0x180fe20000010823 */
[-CC-:B------:R-:W-:Y:S01]  /*4ef0*/  FFMA.FTZ R28, R28, R3.reuse, -R35.reuse ;  /* 0x000000031c1c7223 */ /* 0x180fe20000010823 */
[-CC-:B------:R-:W-:Y:S01]  /*4f00*/  FFMA.FTZ R29, R32, R3.reuse, -R35.reuse ;  /* 0x00000003201d7223 */ /* 0x180fe20000010823 */
[-C--:B------:R-:W-:Y:S01]  /*4f10*/  FFMA.FTZ R32, R34, R3.reuse, -R35 ;  /* 0x0000000322207223 */ /* 0x080fe20000010823 */
[----:B------:R-:W-:Y:S01]  /*4f20*/  FADD.FTZ R26, -R24, R9 ;  /* 0x00000009181a7221 */ /* 0x000fe20000010100 */
[----:B------:R-:W-:Y:S01]  /*4f30*/  FSEL R24, R8, RZ, P4 ;  /* 0x000000ff08187208 */ /* 0x000fe20002000000 */
[----:B------:R-:W-:Y:S01]  /*4f40*/  MUFU.EX2 R27, R27 ;  /* 0x0000001b001b7308 */ /* 0x000fe20000000800 */
[----:B------:R-:W-:Y:S02]  /*4f50*/  IMAD.U32 R34, RZ, RZ, UR4 ;  /* 0x00000004ff227e24 */ /* 0x000fe4000f8e00ff */
[-C--:B------:R-:W-:Y:S01]  /*4f60*/  FMUL.FTZ R9, R26, R3.reuse ;  /* 0x000000031a097220 */ /* 0x080fe20000410000 */
[-C--:B------:R-:W-:Y:S01]  /*4f70*/  FFMA.FTZ R33, R30, R3.reuse, -R35 ;  /* 0x000000031e217223 */ /* 0x080fe20000010823 */
[----:B------:R-:W-:Y:S01]  /*4f80*/  FADD.FTZ R26, -R24, R7 ;  /* 0x00000007181a7221 */ /* 0x000fe20000010100 */
[----:B------:R-:W-:Y:S01]  /*4f90*/  VIADD R7, R16, 0x9 ;  /* 0x0000000910077836 */ /* 0x000fe20000000000 */
[----:B------:R-:W-:Y:S01]  /*4fa0*/  @!P1 LEA R34, R34, UR39, 0x3 ;  /* 0x0000002722229c11 */ /* 0x000fe2000f8e18ff */
[-C--:B------:R-:W-:Y:S01]  /*4fb0*/  FFMA.FTZ R30, R132, R3.reuse, -R35 ;  /* 0x00000003841e7223 */ /* 0x080fe20000010823 */
[----:B------:R-:W-:Y:S01]  /*4fc0*/  FMUL.FTZ R26, R26, R3 ;  /* 0x000000031a1a7220 */ /* 0x000fe20000410000 */
[----:B------:R0:W1:Y:S01]  /*4fd0*/  MUFU.EX2 R24, R9 ;  /* 0x0000000900187308 */ /* 0x0000620000000800 */
[----:B------:R-:W-:Y:S01]  /*4fe0*/  ISETP.GE.U32.AND P3, PT, R2, 0x180, PT ;  /* 0x000001800200780c */ /* 0x000fe20003f66070 */
[----:B------:R-:W-:-:S02]  /*4ff0*/  @!P1 VIADD R34, R34, 0x16840 ;  /* 0x0001684022229836 */ /* 0x000fc40000000000 */
[-CC-:B------:R-:W-:Y:S01]  /*5000*/  FFMA.FTZ R31, R36, R3.reuse, -R35.reuse ;  /* 0x00000003241f7223 */ /* 0x180fe20000010823 */
[-CC-:B------:R-:W-:Y:S01]  /*5010*/  FFMA.FTZ R140, R40, R3.reuse, -R35.reuse ;  /* 0x00000003288c7223 */ /* 0x180fe20000010823 */
[-CC-:B------:R-:W-:Y:S01]  /*5020*/  FFMA.FTZ R37, R134, R3.reuse, -R35.reuse ;  /* 0x0000000386257223 */ /* 0x180fe20000010823 */
[-CC-:B------:R-:W-:Y:S01]  /*5030*/  FFMA.FTZ R142, R44, R3.reuse, -R35.reuse ;  /* 0x000000032c8e7223 */ /* 0x180fe20000010823 */
[----:B------:R-:W-:Y:S01]  /*5040*/  @!P1 PRMT R34, RZ, 0x654, R34 ;  /* 0x00000654ff229816 */ /* 0x000fe20000000022 */
[----:B------:R-:W2:Y:S01]  /*5050*/  MUFU.EX2 R26, R26 ;  /* 0x0000001a001a7308 */ /* 0x000ea20000000800 */
[----:B0-----:R-:W-:Y:S01]  /*5060*/  SEL R9, R7, 0x9, !P3 ;  /* 0x0000000907097807 */ /* 0x001fe20005800000 */
[----:B------:R-:W-:Y:S02]  /*5070*/  IMAD.U32 R36, RZ, RZ, UR6 ;  /* 0x00000006ff247e24 */ /* 0x000fe4000f8e00ff */
[-CC-:B------:R-:W-:Y:S01]  /*5080*/  FFMA.FTZ R39, R136, R3.reuse, -R35.reuse ;  /* 0x0000000388277223 */ /* 0x180fe20000010823 */
[-CC-:B------:R-:W-:Y:S01]  /*5090*/  FFMA.FTZ R136, R48, R3.reuse, -R35.reuse ;  /* 0x0000000330887223 */ /* 0x180fe20000010823 */
[-CC-:B------:R-:W-:Y:S01]  /*50a0*/  FFMA.FTZ R41, R138, R3.reuse, -R35.reuse ;  /* 0x000000038a297223 */ /* 0x180fe20000010823 */
[-C--:B------:R-:W-:Y:S01]  /*50b0*/  FFMA.FTZ R138, R52, R3.reuse, -R35 ;  /* 0x00000003348a7223 */ /* 0x080fe20000010823 */
[----:B------:R-:W-:Y:S01]  /*50c0*/  @!P1 LEA R36, R36, UR39, 0x3 ;  /* 0x0000002724249c11 */ /* 0x000fe2000f8e18ff */
[----:B------:R-:W0:Y:S01]  /*50d0*/  MUFU.EX2 R82, R82 ;  /* 0x0000005200527308 */ /* 0x000e220000000800 */
[----:B-1----:R-:W-:Y:S01]  /*50e0*/  FFMA.FTZ R47, R24, R4, R149 ;  /* 0x00000004182f7223 */ /* 0x002fe20000010095 */
[-CC-:B------:R-:W-:Y:S01]  /*50f0*/  FFMA.FTZ R43, R53, R3.reuse, -R35.reuse ;  /* 0x00000003352b7223 */ /* 0x180fe20000010823 */
[----:B------:R-:W-:Y:S01]  /*5100*/  FFMA.FTZ R132, R56, R3, -R35 ;  /* 0x0000000338847223 */ /* 0x000fe20000010823 */
[----:B------:R-:W-:-:S02]  /*5110*/  @!P1 VIADD R36, R36, 0x16860 ;  /* 0x0001686024249836 */ /* 0x000fc40000000000 */
[----:B------:R-:W-:Y:S01]  /*5120*/  FADD.FTZ R4, R14, R47 ;  /* 0x0000002f0e047221 */ /* 0x000fe20000010000 */
[-CC-:B------:R-:W-:Y:S01]  /*5130*/  FFMA.FTZ R144, R144, R3.reuse, -R35.reuse ;  /* 0x0000000390907223 */ /* 0x180fe20000010823 */
[----:B------:R-:W-:Y:S01]  /*5140*/  FFMA.FTZ R134, R60, R3, -R35 ;  /* 0x000000033c867223 */ /* 0x000fe20000010823 */
[----:B------:R-:W1:Y:S01]  /*5150*/  MUFU.EX2 R28, R28 ;  /* 0x0000001c001c7308 */ /* 0x000e620000000800 */
[----:B--2---:R-:W-:Y:S01]  /*5160*/  FFMA.FTZ R45, R26, R5, R27 ;  /* 0x000000051a2d7223 */ /* 0x004fe2000001001b */
[----:B------:R-:W-:Y:S01]  /*5170*/  @!P1 PRMT R36, RZ, 0x654, R36 ;  /* 0x00000654ff249816 */ /* 0x000fe20000000024 */
[--C-:B------:R-:W-:Y:S01]  /*5180*/  FFMA.FTZ R5, R61, R3, -R35.reuse ;  /* 0x000000033d057223 */ /* 0x100fe20000010823 */
[----:B------:R-:W-:Y:S01]  /*5190*/  F2FP.F16.F32.PACK_AB R149, R14, R149 ;  /* 0x000000950e95723e */ /* 0x000fe200000000ff */
        /* <DEDUP_REMOVED lines=8> */
[----:B------:R-:W-:Y:S01]  /*5220*/  FFMA.FTZ R84, R84, R3, -R35 ;  /* 0x0000000354547223 */ /* 0x000fe20000010823 */
[----:B------:R-:W-:Y:S01]  /*5230*/  PLOP3.LUT P3, PT, PT, PT, UP1, 0x80, 0x0 ;  /* 0x000000000000781c */ /* 0x000fe20003f6f018 */
[----:B------:R-:W-:Y:S01]  /*5240*/  UMOV UR6, UR4 ;  /* 0x0000000400067c82 */ /* 0x000fe20008000000 */
[----:B------:R-:W0:Y:S01]  /*5250*/  MUFU.EX2 R29, R29 ;  /* 0x0000001d001d7308 */ /* 0x000e220000000800 */
[----:B------:R-:W-:-:S07]  /*5260*/  F2FP.F16.F32.PACK_AB R131, R66, R17 ;  /* 0x000000114283723e */ /* 0x000fce00000000ff */
[----:B------:R-:W3:Y:S01]  /*5270*/  MUFU.EX2 R30, R30 ;  /* 0x0000001e001e7308 */ /* 0x000ee20000000800 */
[----:B------:R-:W-:Y:S02]  /*5280*/  WARPGROUP.DEPBAR.LE gsb0, 0x0 ;  /* 0x00008000000079c5 */ /* 0x000fe40000010000 */
[----:B------:R4:W-:Y:S06]  /*5290*/  BAR.ARV R9, 0x100 ;  /* 0x000400090000751d */ /* 0x0009ec0000002000 */
[----:B------:R-:W5:Y:S01]  /*52a0*/  MUFU.EX2 R31, R31 ;  /* 0x0000001f001f7308 */ /* 0x000f620000000800 */
[----:B------:R1:W-:Y:S01]  /*52b0*/  @!P1 SYNCS.ARRIVE.TRANS64.RED.A1T0 RZ, [R34+URZ], RZ ;  /* 0x000000ff22ff99a7 */ /* 0x0003e2000810043f */
[----:B----4-:R-:W-:Y:S01]  /*52c0*/  FADD.FTZ R9, R151, R4 ;  /* 0x0000000497097221 */ /* 0x010fe20000010000 */
[----:B------:R-:W-:Y:S01]  /*52d0*/  F2FP.F16.F32.PACK_AB R151, R18, R151 ;  /* 0x000000971297723e */ /* 0x000fe200000000ff */
[-C--:B------:R-:W-:Y:S01]  /*52e0*/  FMUL.FTZ R88, R88, R26.reuse ;  /* 0x0000001a58587220 */ /* 0x080fe20000410000 */
[-C--:B------:R-:W-:Y:S01]  /*52f0*/  FMUL.FTZ R89, R89, R26.reuse ;  /* 0x0000001a59597220 */ /* 0x080fe20000410000 */
[----:B------:R-:W-:Y:S01]  /*5300*/  FADD.FTZ R4, R18, R9 ;  /* 0x0000000912047221 */ /* 0x000fe20000010000 */
[----:B------:R-:W-:Y:S01]  /*5310*/  FFMA.FTZ R9, R146, R3, -R35 ;  /* 0x0000000392097223 */ /* 0x000fe20000010823 */
[----:B------:R-:W4:Y:S01]  /*5320*/  MUFU.EX2 R32, R32 ;  /* 0x0000002000207308 */ /* 0x000f220000000800 */
[----:B-1----:R-:W-:Y:S01]  /*5330*/  FADD.FTZ R34, R28, R45 ;  /* 0x0000002d1c227221 */ /* 0x002fe20000010000 */
[----:B------:R-:W-:Y:S01]  /*5340*/  FADD.FTZ R47, R145, R4 ;  /* 0x00000004912f7221 */ /* 0x000fe20000010000 */
[----:B------:R1:W-:Y:S01]  /*5350*/  @!P1 SYNCS.ARRIVE.TRANS64.RED.A1T0 RZ, [R36+URZ], RZ ;  /* 0x000000ff24ff99a7 */ /* 0x0003e2000810043f */
[----:B------:R-:W-:Y:S01]  /*5360*/  F2FP.F16.F32.PACK_AB R145, R20, R145 ;  /* 0x000000911491723e */ /* 0x000fe200000000ff */
[----:B--2---:R-:W-:Y:S01]  /*5370*/  FADD.FTZ R34, R33, R34 ;  /* 0x0000002221227221 */ /* 0x004fe20000010000 */
[-C--:B------:R-:W-:Y:S01]  /*5380*/  FMUL.FTZ R92, R92, R26.reuse ;  /* 0x0000001a5c5c7220 */ /* 0x080fe20000410000 */
[-C--:B------:R-:W-:Y:S01]  /*5390*/  FMUL.FTZ R93, R93, R26.reuse ;  /* 0x0000001a5d5d7220 */ /* 0x080fe20000410000 */
[----:B------:R-:W2:Y:S01]  /*53a0*/  MUFU.EX2 R140, R140 ;  /* 0x0000008c008c7308 */ /* 0x000ea20000000800 */
[----:B0-----:R-:W-:Y:S01]  /*53b0*/  FADD.FTZ R45, R29, R34 ;  /* 0x000000221d2d7221 */ /* 0x001fe20000010000 */
[----:B------:R-:W-:Y:S01]  /*53c0*/  FADD.FTZ R34, R20, R47 ;  /* 0x0000002f14227221 */ /* 0x000fe20000010000 */
[-C--:B------:R-:W-:Y:S01]  /*53d0*/  FMUL.FTZ R96, R96, R26.reuse ;  /* 0x0000001a60607220 */ /* 0x080fe20000410000 */
[-C--:B------:R-:W-:Y:S01]  /*53e0*/  FMUL.FTZ R97, R97, R26.reuse ;  /* 0x0000001a61617220 */ /* 0x080fe20000410000 */
[----:B---3--:R-:W-:Y:S01]  /*53f0*/  FADD.FTZ R4, R30, R45 ;  /* 0x0000002d1e047221 */ /* 0x008fe20000010000 */
[----:B------:R-:W-:Y:S01]  /*5400*/  FADD.FTZ R49, R147, R34 ;  /* 0x0000002293317221 */ /* 0x000fe20000010000 */
[----:B------:R-:W-:Y:S01]  /*5410*/  FFMA.FTZ R45, R69, R3, -R35 ;  /* 0x00000003452d7223 */ /* 0x000fe20000010823 */
[----:B------:R-:W0:Y:S01]  /*5420*/  MUFU.EX2 R37, R37 ;  /* 0x0000002500257308 */ /* 0x000e220000000800 */
[----:B-----5:R-:W-:Y:S01]  /*5430*/  FADD.FTZ R47, R31, R4 ;  /* 0x000000041f2f7221 */ /* 0x020fe20000010000 */
[----:B------:R-:W-:Y:S01]  /*5440*/  FADD.FTZ R4, R22, R49 ;  /* 0x0000003116047221 */ /* 0x000fe20000010000 */
[----:B----4-:R-:W-:Y:S01]  /*5450*/  F2FP.F16.F32.PACK_AB R146, R32, R31 ;  /* 0x0000001f2092723e */ /* 0x010fe200000000ff */
[----:B------:R-:W-:Y:S01]  /*5460*/  FMUL.FTZ R100, R100, R26 ;  /* 0x0000001a64647220 */ /* 0x000fe20000410000 */
[----:B------:R-:W-:Y:S01]  /*5470*/  FADD.FTZ R51, R32, R47 ;  /* 0x0000002f20337221 */ /* 0x000fe20000010000 */
[----:B------:R-:W-:Y:S01]  /*5480*/  FADD.FTZ R49, R141, R4 ;  /* 0x000000048d317221 */ /* 0x000fe20000010000 */
[----:B------:R-:W-:Y:S01]  /*5490*/  FFMA.FTZ R47, R148, R3, -R35 ;  /* 0x00000003942f7223 */ /* 0x000fe20000010823 */
[----:B------:R-:W1:Y:S01]  /*54a0*/  MUFU.EX2 R142, R142 ;  /* 0x0000008e008e7308 */ /* 0x000e620000000800 */
[----:B--2---:R-:W-:Y:S01]  /*54b0*/  FADD.FTZ R34, R140, R51 ;  /* 0x000000338c227221 */ /* 0x004fe20000010000 */
[----:B------:R-:W-:Y:S01]  /*54c0*/  F2FP.F16.F32.PACK_AB R148, R82, R27 ;  /* 0x0000001b5294723e */ /* 0x000fe200000000ff */
[-CC-:B------:R-:W-:Y:S01]  /*54d0*/  FFMA.FTZ R4, R150, R3.reuse, -R35.reuse ;  /* 0x0000000396047223 */ /* 0x180fe20000010823 */
[----:B------:R-:W-:Y:S01]  /*54e0*/  F2FP.F16.F32.PACK_AB R150, R33, R28 ;  /* 0x0000001c2196723e */ /* 0x000fe200000000ff */
[----:B------:R-:W-:Y:S01]  /*54f0*/  FFMA.FTZ R35, R85, R3, -R35 ;  /* 0x0000000355237223 */ /* 0x000fe20000010823 */
[----:B------:R-:W-:Y:S01]  /*5500*/  F2FP.F16.F32.PACK_AB R147, R22, R147 ;  /* 0x000000931693723e */ /* 0x000fe200000000ff */
[----:B------:R-:W-:Y:S01]  /*5510*/  FMUL.FTZ R101, R101, R26 ;  /* 0x0000001a65657220 */ /* 0x000fe20000410000 */
[----:B------:R-:W2:Y:S01]  /*5520*/  MUFU.EX2 R39, R39 ;  /* 0x0000002700277308 */ /* 0x000ea20000000800 */
[C---:B0-----:R-:W-:Y:S01]  /*5530*/  FADD.FTZ R51, R37.reuse, R34 ;  /* 0x0000002225337221 */ /* 0x041fe20000010000 */
[----:B------:R-:W-:Y:S01]  /*5540*/  FADD.FTZ R34, R38, R49 ;  /* 0x0000003126227221 */ /* 0x000fe20000010000 */
[----:B------:R-:W-:Y:S01]  /*5550*/  F2FP.F16.F32.PACK_AB R140, R37, R140 ;  /* 0x0000008c258c723e */ /* 0x000fe200000000ff */
[-C--:B------:R-:W-:Y:S01]  /*5560*/  FMUL.FTZ R104, R104, R26.reuse ;  /* 0x0000001a68687220 */ /* 0x080fe20000410000 */
[----:B------:R-:W-:Y:S01]  /*5570*/  F2FP.F16.F32.PACK_AB R141, R38, R141 ;  /* 0x0000008d268d723e */ /* 0x000fe200000000ff */
[----:B------:R-:W-:Y:S01]  /*5580*/  FADD.FTZ R49, R143, R34 ;  /* 0x000000228f317221 */ /* 0x000fe20000010000 */
[----:B------:R-:W-:Y:S01]  /*5590*/  F2FP.F16.F32.PACK_AB R143, R42, R143 ;  /* 0x0000008f2a8f723e */ /* 0x000fe200000000ff */
[----:B------:R-:W0:Y:S01]  /*55a0*/  MUFU.EX2 R136, R136 ;  /* 0x0000008800887308 */ /* 0x000e220000000800 */
[----:B-1----:R-:W-:Y:S01]  /*55b0*/  FADD.FTZ R36, R142, R51 ;  /* 0x000000338e247221 */ /* 0x002fe20000010000 */
[----:B------:R-:W-:Y:S01]  /*55c0*/  FADD.FTZ R34, R42, R49 ;  /* 0x000000312a227221 */ /* 0x000fe20000010000 */
[-C--:B------:R-:W-:Y:S01]  /*55d0*/  FMUL.FTZ R105, R105, R26.reuse ;  /* 0x0000001a69697220 */ /* 0x080fe20000410000 */
[-C--:B------:R-:W-:Y:S01]  /*55e0*/  FMUL.FTZ R108, R108, R26.reuse ;  /* 0x0000001a6c6c7220 */ /* 0x080fe20000410000 */
[----:B------:R-:W-:Y:S01]  /*55f0*/  FMUL.FTZ R109, R109, R26 ;  /* 0x0000001a6d6d7220 */ /* 0x000fe20000410000 */
[----:B------:R-:W-:Y:S01]  /*5600*/  FADD.FTZ R49, R137, R34 ;  /* 0x0000002289317221 */ /* 0x000fe20000010000 */
[C---:B------:R-:W-:Y:S01]  /*5610*/  F2FP.F16.F32.PACK_AB R137, R46.reuse, R137 ;  /* 0x000000892e89723e */ /* 0x040fe200000000ff */
[----:B------:R-:W1:Y:S01]  /*5620*/  MUFU.EX2 R41, R41 ;  /* 0x0000002900297308 */ /* 0x000e620000000800 */
[C---:B--2---:R-:W-:Y:S01]  /*5630*/  FADD.FTZ R51, R39.reuse, R36 ;  /* 0x0000002427337221 */ /* 0x044fe20000010000 */
[----:B------:R-:W-:Y:S01]  /*5640*/  FADD.FTZ R14, R46, R49 ;  /* 0x000000312e0e7221 */ /* 0x000fe20000010000 */
[----:B------:R-:W-:Y:S01]  /*5650*/  F2FP.F16.F32.PACK_AB R142, R39, R142 ;  /* 0x0000008e278e723e */ /* 0x000fe200000000ff */
[-C--:B------:R-:W-:Y:S01]  /*5660*/  FMUL.FTZ R112, R112, R26.reuse ;  /* 0x0000001a70707220 */ /* 0x080fe20000410000 */
[-C--:B------:R-:W-:Y:S01]  /*5670*/  FMUL.FTZ R113, R113, R26.reuse ;  /* 0x0000001a71717220 */ /* 0x080fe20000410000 */
[----:B------:R-:W-:Y:S01]  /*5680*/  FADD.FTZ R27, R139, R14 ;  /* 0x0000000e8b1b7221 */ /* 0x000fe20000010000 */
[----:B------:R-:W-:Y:S01]  /*5690*/  F2FP.F16.F32.PACK_AB R139, R50, R139 ;  /* 0x0000008b328b723e */ /* 0x000fe200000000ff */
[----:B------:R-:W2:Y:S01]  /*56a0*/  MUFU.EX2 R138, R138 ;  /* 0x0000008a008a7308 */ /* 0x000ea20000000800 */
[----:B0-----:R-:W-:Y:S01]  /*56b0*/  FADD.FTZ R36, R136, R51 ;  /* 0x0000003388247221 */ /* 0x001fe20000010000 */
[----:B------:R-:W-:Y:S01]  /*56c0*/  FADD.FTZ R14, R50, R27 ;  /* 0x0000001b320e7221 */ /* 0x000fe20000010000 */
[-C--:B------:R-:W-:Y:S01]  /*56d0*/  FMUL.FTZ R116, R116, R26.reuse ;  /* 0x0000001a74747220 */ /* 0x080fe20000410000 */
[----:B------:R-:W-:Y:S01]  /*56e0*/  FMUL.FTZ R117, R117, R26 ;  /* 0x0000001a75757220 */ /* 0x000fe20000410000 */
        /* <DEDUP_REMOVED lines=19> */
[----:B------:R2:W3:Y:S01]  /*5820*/  MUFU.EX2 R7, R144 ;  /* 0x0000009000077308 */ /* 0x0004e20000000800 */
[C---:B0-----:R-:W-:Y:S01]  /*5830*/  FADD.FTZ R33, R43.reuse, R18 ;  /* 0x000000122b217221 */ /* 0x041fe20000010000 */
        /* <DEDUP_REMOVED lines=8> */
[----:B--2---:R-:W-:Y:S01]  /*58c0*/  F2FP.F16.F32.PACK_AB R144, R30, R29 ;  /* 0x0000001d1e90723e */ /* 0x004fe200000000ff */
[----:B------:R-:W-:Y:S01]  /*58d0*/  FADD.FTZ R14, R66, R27 ;  /* 0x0000001b420e7221 */ /* 0x000fe20000010000 */
[-C--:B------:R-:W-:Y:S01]  /*58e0*/  FMUL.FTZ R110, R110, R24.reuse ;  /* 0x000000186e6e7220 */ /* 0x080fe20000410000 */
[-C--:B------:R-:W-:Y:S01]  /*58f0*/  FMUL.FTZ R111, R111, R24.reuse ;  /* 0x000000186f6f7220 */ /* 0x080fe20000410000 */
[-C--:B------:R-:W-:Y:S01]  /*5900*/  FMUL.FTZ R114, R114, R24.reuse ;  /* 0x0000001872727220 */ /* 0x080fe20000410000 */
[----:B------:R-:W-:Y:S01]  /*5910*/  FMUL.FTZ R115, R115, R24 ;  /* 0x0000001873737220 */ /* 0x000fe20000410000 */
[----:B------:R-:W1:Y:S01]  /*5920*/  MUFU.EX2 R5, R5 ;  /* 0x0000000500057308 */ /* 0x000e620000000800 */
[C---:B---3--:R-:W-:Y:S01]  /*5930*/  FADD.FTZ R29, R7.reuse, R18 ;  /* 0x00000012071d7221 */ /* 0x048fe20000010000 */
[----:B------:R-:W-:Y:S01]  /*5940*/  F2FP.F16.F32.PACK_AB R132, R7, R132 ;  /* 0x000000840784723e */ /* 0x000fe200000000ff */
[-C--:B------:R-:W-:Y:S01]  /*5950*/  FMUL.FTZ R118, R118, R24.reuse ;  /* 0x0000001876767220 */ /* 0x080fe20000410000 */
[----:B------:R-:W-:-:S04]  /*5960*/  FMUL.FTZ R119, R119, R24 ;  /* 0x0000001877777220 */ /* 0x000fc80000410000 */
[----:B------:R-:W2:Y:S01]  /*5970*/  MUFU.EX2 R128, R128 ;  /* 0x0000008000807308 */ /* 0x000ea20000000800 */
[----:B0-----:R-:W-:-:S07]  /*5980*/  FADD.FTZ R18, R134, R29 ;  /* 0x0000001d86127221 */ /* 0x001fce0000010000 */
[----:B------:R-:W0:Y:S01]  /*5990*/  MUFU.EX2 R9, R9 ;  /* 0x0000000900097308 */ /* 0x000e220000000800 */
[C---:B-1----:R-:W-:Y:S01]  /*59a0*/  FADD.FTZ R29, R5.reuse, R18 ;  /* 0x00000012051d7221 */ /* 0x042fe20000010000 */
[----:B------:R-:W-:Y:S01]  /*59b0*/  F2FP.F16.F32.PACK_AB R134, R5, R134 ;  /* 0x000000860586723e */ /* 0x000fe200000000ff */
[----:B------:R-:W-:-:S05]  /*59c0*/  FADD.FTZ R5, R19, R14 ;  /* 0x0000000e13057221 */ /* 0x000fca0000010000 */
[----:B------:R-:W1:Y:S01]  /*59d0*/  MUFU.EX2 R130, R130 ;  /* 0x0000008200827308 */ /* 0x000e620000000800 */
[----:B--2---:R-:W-:-:S07]  /*59e0*/  FADD.FTZ R18, R128, R29 ;  /* 0x0000001d80127221 */ /* 0x004fce0000010000 */
[----:B------:R-:W2:Y:S01]  /*59f0*/  MUFU.EX2 R45, R45 ;  /* 0x0000002d002d7308 */ /* 0x000ea20000000800 */
[C---:B0-----:R-:W-:Y:S01]  /*5a00*/  FADD.FTZ R29, R9.reuse, R18 ;  /* 0x00000012091d7221 */ /* 0x041fe20000010000 */
[----:B------:R-:W-:Y:S01]  /*5a10*/  F2FP.F16.F32.PACK_AB R128, R9, R128 ;  /* 0x000000800980723e */ /* 0x000fe200000000ff */
[----:B------:R-:W-:-:S05]  /*5a20*/  IMAD.MOV.U32 R9, RZ, RZ, R12 ;  /* 0x000000ffff097224 */ /* 0x000fca00078e000c */
[----:B------:R-:W-:Y:S01]  /*5a30*/  MUFU.EX2 R124, R124 ;  /* 0x0000007c007c7308 */ /* 0x000fe20000000800 */
[----:B-1----:R-:W-:-:S07]  /*5a40*/  FADD.FTZ R18, R130, R29 ;  /* 0x0000001d82127221 */ /* 0x002fce0000010000 */
[----:B------:R-:W-:Y:S01]  /*5a50*/  MUFU.EX2 R47, R47 ;  /* 0x0000002f002f7308 */ /* 0x000fe20000000800 */
[C---:B--2---:R-:W-:Y:S01]  /*5a60*/  FADD.FTZ R7, R45.reuse, R18 ;  /* 0x000000122d077221 */ /* 0x044fe20000010000 */
[----:B------:R-:W-:-:S06]  /*5a70*/  F2FP.F16.F32.PACK_AB R130, R45, R130 ;  /* 0x000000822d82723e */ /* 0x000fcc00000000ff */
[----:B------:R-:W0:Y:S08]  /*5a80*/  MUFU.EX2 R70, R70 ;  /* 0x0000004600467308 */ /* 0x000e300000000800 */
[----:B------:R-:W-:Y:S08]  /*5a90*/  MUFU.EX2 R126, R126 ;  /* 0x0000007e007e7308 */ /* 0x000ff00000000800 */
[----:B------:R-:W-:Y:S01]  /*5aa0*/  MUFU.EX2 R21, R21 ;  /* 0x0000001500157308 */ /* 0x000fe20000000800 */
[----:B0-----:R-:W-:-:S07]  /*5ab0*/  F2FP.F16.F32.PACK_AB R125, R70, R19 ;  /* 0x00000013467d723e */ /* 0x001fce00000000ff */
[----:B------:R-:W-:Y:S08]  /*5ac0*/  MUFU.EX2 R77, R77 ;  /* 0x0000004d004d7308 */ /* 0x000ff00000000800 */
[----:B------:R-:W0:Y:S08]  /*5ad0*/  MUFU.EX2 R74, R74 ;  /* 0x0000004a004a7308 */ /* 0x000e300000000800 */
[----:B------:R-:W1:Y:S08]  /*5ae0*/  MUFU.EX2 R80, R80 ;  /* 0x0000005000507308 */ /* 0x000e700000000800 */
[----:B------:R2:W-:Y:S01]  /*5af0*/  MUFU.EX2 R120, R4 ;  /* 0x0000000400787308 */ /* 0x0005e20000000800 */
[----:B0-----:R-:W-:-:S07]  /*5b00*/  F2FP.F16.F32.PACK_AB R127, R74, R21 ;  /* 0x000000154a7f723e */ /* 0x001fce00000000ff */
[----:B------:R-:W0:Y:S01]  /*5b10*/  MUFU.EX2 R23, R23 ;  /* 0x0000001700177308 */ /* 0x000e220000000800 */
[----:B--2---:R-:W-:Y:S01]  /*5b20*/  FADD.FTZ R4, R124, R7 ;  /* 0x000000077c047221 */ /* 0x004fe20000010000 */
[----:B------:R-:W-:-:S03]  /*5b30*/  F2FP.F16.F32.PACK_AB R124, R47, R124 ;  /* 0x0000007c2f7c723e */ /* 0x000fc600000000ff */
[----:B------:R-:W-:Y:S01]  /*5b40*/  FADD.FTZ R7, R47, R4 ;  /* 0x000000042f077221 */ /* 0x000fe20000010000 */
[----:B------:R-:W-:Y:S02]  /*5b50*/  FADD.FTZ R4, R70, R5 ;  /* 0x0000000546047221 */ /* 0x000fe40000010000 */
[----:B------:R-:W2:Y:S01]  /*5b60*/  MUFU.EX2 R78, R78 ;  /* 0x0000004e004e7308 */ /* 0x000ea20000000800 */
[----:B------:R-:W-:Y:S01]  /*5b70*/  FADD.FTZ R7, R126, R7 ;  /* 0x000000077e077221 */ /* 0x000fe20000010000 */
[----:B------:R-:W-:Y:S01]  /*5b80*/  FADD.FTZ R5, R21, R4 ;  /* 0x0000000415057221 */ /* 0x000fe20000010000 */
[C---:B------:R-:W-:Y:S02]  /*5b90*/  F2FP.F16.F32.PACK_AB R126, R77.reuse, R126 ;  /* 0x0000007e4d7e723e */ /* 0x040fe400000000ff */
[----:B------:R-:W-:Y:S01]  /*5ba0*/  FADD.FTZ R7, R77, R7 ;  /* 0x000000074d077221 */ /* 0x000fe20000010000 */
[----:B------:R-:W-:Y:S02]  /*5bb0*/  FADD.FTZ R4, R74, R5 ;  /* 0x000000054a047221 */ /* 0x000fe40000010000 */
[----:B------:R-:W3:Y:S01]  /*5bc0*/  MUFU.EX2 R84, R84 ;  /* 0x0000005400547308 */ /* 0x000ee20000000800 */
[----:B-1----:R-:W-:Y:S01]  /*5bd0*/  FADD.FTZ R7, R80, R7 ;  /* 0x0000000750077221 */ /* 0x002fe20000010000 */
[----:B0-----:R-:W-:-:S03]  /*5be0*/  FADD.FTZ R5, R23, R4 ;  /* 0x0000000417057221 */ /* 0x001fc60000010000 */
[C---:B------:R-:W-:Y:S01]  /*5bf0*/  FADD.FTZ R7, R120.reuse, R7 ;  /* 0x0000000778077221 */ /* 0x040fe20000010000 */
[----:B------:R-:W-:Y:S02]  /*5c00*/  F2FP.F16.F32.PACK_AB R120, R120, R80 ;  /* 0x000000507878723e */ /* 0x000fe400000000ff */
[----:B------:R-:W0:Y:S01]  /*5c10*/  MUFU.EX2 R25, R25 ;  /* 0x0000001900197308 */ /* 0x000e220000000800 */
[C---:B--2---:R-:W-:Y:S01]  /*5c20*/  FADD.FTZ R4, R78.reuse, R5 ;  /* 0x000000054e047221 */ /* 0x044fe20000010000 */
[----:B------:R-:W-:-:S06]  /*5c30*/  F2FP.F16.F32.PACK_AB R121, R78, R23 ;  /* 0x000000174e79723e */ /* 0x000fcc00000000ff */
[----:B------:R-:W1:Y:S01]  /*5c40*/  MUFU.EX2 R35, R35 ;  /* 0x0000002300237308 */ /* 0x000e620000000800 */
[----:B---3--:R-:W-:-:S07]  /*5c50*/  FADD.FTZ R7, R84, R7 ;  /* 0x0000000754077221 */ /* 0x008fce0000010000 */
[----:B------:R-:W2:Y:S01]  /*5c60*/  MUFU.EX2 R15, R15 ;  /* 0x0000000f000f7308 */ /* 0x000ea20000000800 */
[----:B0-----:R-:W-:Y:S01]  /*5c70*/  FADD.FTZ R4, R25, R4 ;  /* 0x0000000419047221 */ /* 0x001fe20000010000 */
[C---:B-1----:R-:W-:Y:S01]  /*5c80*/  FADD.FTZ R5, R35.reuse, R7 ;  /* 0x0000000723057221 */ /* 0x042fe20000010000 */
[----:B------:R-:W-:Y:S01]  /*5c90*/  F2FP.F16.F32.PACK_AB R122, R35, R84 ;  /* 0x00000054237a723e */ /* 0x000fe200000000ff */
[----:B------:R-:W-:Y:S02]  /*5ca0*/  IMAD.MOV.U32 R7, RZ, RZ, R8 ;  /* 0x000000ffff077224 */ /* 0x000fe400078e0008 */
[C---:B--2---:R-:W-:Y:S01]  /*5cb0*/  FADD.FTZ R4, R15.reuse, R4 ;  /* 0x000000040f047221 */ /* 0x044fe20000010000 */
[----:B------:R-:W-:Y:S01]  /*5cc0*/  F2FP.F16.F32.PACK_AB R123, R15, R25 ;  /* 0x000000190f7b723e */ /* 0x000fe200000000ff */
[----:B------:R-:W-:Y:S06]  /*5cd0*/  @P3 BRA `(.L_x_14009) ;  /* 0xffffffd800883947 */ /* 0x000fec000383ffff */
.L_x_14000:
[----:B------:R-:W-:-:S06]  /*5ce0*/  UISETP.GE.AND UP0, UPT, UR26, UR38, UPT ;  /* 0x000000261a00728c */ /* 0x000fcc000bf06270 */
[----:B------:R-:W-:-:S13]  /*5cf0*/  PLOP3.LUT P2, PT, PT, PT, UP0, 0x80, 0x0 ;  /* 0x000000000000781c */ /* 0x000fda0003f4f008 */
[----:B------:R-:W-:Y:S05]  /*5d00*/  @!P2 BRA `(.L_x_14010) ;  /* 0x0000001c0030a947 */ /* 0x000fea0003800000 */
[----:B------:R-:W-:Y:S01]  /*5d10*/  VIADD R0, R16, 0x9 ;  /* 0x0000000910007836 */ /* 0x000fe20000000000 */
[----:B------:R-:W-:Y:S01]  /*5d20*/  ISETP.GE.U32.AND P2, PT, R2, 0x180, PT ;  /* 0x000001800200780c */ /* 0x000fe20003f46070 */
[----:B------:R-:W-:Y:S01]  /*5d30*/  IMAD.MOV.U32 R7, RZ, RZ, R12 ;  /* 0x000000ffff077224 */ /* 0x000fe200078e000c */
[----:B------:R-:W-:Y:S01]  /*5d40*/  UMOV UR7, UR5 ;  /* 0x0000000500077c82 */ /* 0x000fe20008000000 */
[----:B------:R-:W-:Y:S01]  /*5d50*/  IMAD.MOV.U32 R9, RZ, RZ, R8 ;  /* 0x000000ffff097224 */ /* 0x000fe200078e0008 */
[----:B------:R-:W-:Y:S01]  /*5d60*/  SEL R0, R0, 0x9, !P2 ;  /* 0x0000000900007807 */ /* 0x000fe20005000000 */
[----:B------:R-:W-:Y:S01]  /*5d70*/  VIADD R16, R16, 0x8 ;  /* 0x0000000810107836 */ /* 0x000fe20000000000 */
[----:B------:R-:W-:-:S07]  /*5d80*/  UMOV UR6, UR4 ;  /* 0x0000000400067c82 */ /* 0x000fce0008000000 */
.L_x_14019:
        /* <DEDUP_REMOVED lines=9> */
.L_x_14012:
[----:B------:R-:W-:Y:S01]  /*5e20*/  ULEA UR10, UR4, UR39, 0x3 ;  /* 0x00000027040a7291 */ /* 0x000fe2000f8e183f */
[----:B------:R-:W-:-:S05]  /*5e30*/  IMAD.U32 R3, RZ, RZ, UR5 ;  /* 0x00000005ff037e24 */ /* 0x000fca000f8e00ff */
[----:B------:R-:W-:-:S04]  /*5e40*/  SHF.L.U32 R3, R3, 0x1f, RZ ;  /* 0x0000001f03037819 */ /* 0x000fc800000006ff */
[----:B------:R0:W1:Y:S01]  /*5e50*/  SYNCS.PHASECHK.TRANS64.TRYWAIT P2, [UR10+0x16830], R3 ;  /* 0x01683003ff0075a7 */ /* 0x000062000804014a */
[----:B------:R-:W-:Y:S05]  /*5e60*/  @!P0 BRA `(.L_x_14013) ;  /* 0x0000000000048947 */ /* 0x000fea0003800000 */
[----:B------:R-:W-:Y:S01]  /*5e70*/  BPT.TRAP 0x1 ;  /* 0x000000040000795c */ /* 0x000fe20000300000 */
.L_x_14013:
[----:B-1----:R-:W-:Y:S05]  /*5e80*/  @P2 BRA `(.L_x_14011) ;  /* 0x0000000000082947 */ /* 0x002fea0003800000 */
[----:B------:R-:W1:Y:S02]  /*5e90*/  SYNCS.PHASECHK.TRANS64.TRYWAIT P2, [UR10+0x16830], R3 ;  /* 0x01683003ff0075a7 */ /* 0x000e64000804014a */
[----:B-1----:R-:W-:Y:S05]  /*5ea0*/  @!P2 BRA `(.L_x_14014) ;  /* 0x0000006c0044a947 */ /* 0x002fea0003800000 */
.L_x_14011:
        /* <DEDUP_REMOVED lines=26> */
.L_x_14016:
[----:B------:R-:W-:Y:S01]  /*6050*/  ULEA UR10, UR6, UR39, 0x3 ;  /* 0x00000027060a7291 */ /* 0x000fe2000f8e183f */
[----:B01----:R-:W-:-:S05]  /*6060*/  IMAD.U32 R3, RZ, RZ, UR7 ;  /* 0x00000007ff037e24 */ /* 0x003fca000f8e00ff */
[----:B------:R-:W-:-:S04]  /*6070*/  SHF.L.U32 R3, R3, 0x1f, RZ ;  /* 0x0000001f03037819 */ /* 0x000fc800000006ff */
[----:B------:R0:W1:Y:S01]  /*6080*/  SYNCS.PHASECHK.TRANS64.TRYWAIT P2, [UR10+0x16850], R3 ;  /* 0x01685003ff0075a7 */ /* 0x000062000804014a */
[----:B------:R-:W-:Y:S05]  /*6090*/  @!P0 BRA `(.L_x_14017) ;  /* 0x0000000000048947 */ /* 0x000fea0003800000 */
[----:B------:R-:W-:Y:S01]  /*60a0*/  BPT.TRAP 0x1 ;  /* 0x000000040000795c */ /* 0x000fe20000300000 */
.L_x_14017:
[----:B-1----:R-:W-:Y:S05]  /*60b0*/  @P2 BRA `(.L_x_14015) ;  /* 0x0000000000082947 */ /* 0x002fea0003800000 */
[----:B------:R-:W1:Y:S02]  /*60c0*/  SYNCS.PHASECHK.TRANS64.TRYWAIT P2, [UR10+0x16850], R3 ;  /* 0x01685003ff0075a7 */ /* 0x000e64000804014a */
[----:B-1----:R-:W-:Y:S05]  /*60d0*/  @!P2 BRA `(.L_x_14018) ;  /* 0x0000006800d0a947 */ /* 0x002fea0003800000 */
.L_x_14015:
[----:B------:R-:W-:Y:S01]  /*60e0*/  UIADD3 UR7, UR39, 0x400, URZ ;  /* 0x0000040027077890 */ /* 0x000fe2000fffe03f */
[----:B------:R-:W-:Y:S01]  /*60f0*/  WARPGROUP.ARRIVE ;  /* 0x00000000000079c5 */ /* 0x000fe20000000000 */
[----:B------:R-:W-:Y:S01]  /*6100*/  UMOV UR11, 0x40000040 ;  /* 0x40000040000b7882 */ /* 0x000fe20000000000 */
[----:B------:R-:W-:Y:S01]  /*6110*/  UMOV UR15, 0x40000040 ;  /* 0x40000040000f7882 */ /* 0x000fe20000000000 */
[----:B------:R-:W-:Y:S01]  /*6120*/  USHF.R.U32.HI UR7, URZ, 0x4, UR7 ;  /* 0x000000043f077899 */ /* 0x000fe20008011607 */
[----:B-1----:R-:W-:Y:S01]  /*6130*/  FMNMX.FTZ R6, R24, R9, !PT ;  /* 0x0000000918067209 */ /* 0x002fe20007810000 */
[----:B------:R-:W-:Y:S02]  /*6140*/  UISETP.GT.AND UP0, UPT, UR26, UR38, UPT ;  /* 0x000000261a00728c */ /* 0x000fe4000bf04270 */
[----:B------:R-:W-:Y:S01]  /*6150*/  ULOP3.LUT UR7, UR7, 0x3fff, URZ, 0xc0, !UPT ;  /* 0x00003fff07077892 */ /* 0x000fe2000f8ec03f */
[----:B0-----:R-:W-:Y:S01]  /*6160*/  FMNMX.FTZ R3, R25, R6, !PT ;  /* 0x0000000619037209 */ /* 0x001fe20007810000 */
[----:B------:R-:W-:-:S02]  /*6170*/  UIADD3 UR26, UR26, -0x1, URZ ;  /* 0xffffffff1a1a7890 */ /* 0x000fc4000fffe03f */
[----:B------:R-:W-:Y:S01]  /*6180*/  ULEA UR10, UR6, UR7, 0xa ;  /* 0x00000007060a7291 */ /* 0x000fe2000f8e503f */
[----:B------:R-:W-:Y:S02]  /*6190*/  FMNMX.FTZ R6, R28, R3, !PT ;  /* 0x000000031c067209 */ /* 0x000fe40007810000 */
[----:B------:R-:W-:Y:S01]  /*61a0*/  PLOP3.LUT P2, PT, PT, PT, UP0, 0x80, 0x0 ;  /* 0x000000000000781c */ /* 0x000fe20003f4f008 */
[----:B------:R-:W-:Y:S01]  /*61b0*/  UIADD3 UR14, UR10, 0x80, URZ ;  /* 0x000000800a0e7890 */ /* 0x000fe2000fffe03f */
[----:B------:R-:W-:Y:S01]  /*61c0*/  FMNMX.FTZ R3, R29, R6, !PT ;  /* 0x000000061d037209 */ /* 0x000fe20007810000 */
[----:B------:R-:W-:-:S03]  /*61d0*/  UMOV UR7, UR5 ;  /* 0x0000000500077c82 */ /* 0x000fc60008000000 */
        /* <DEDUP_REMOVED lines=45> */
[----:B------:R-:W-:Y:S01]  /*64b0*/  FADD.FTZ R14, -R8, R9 ;  /* 0x00000009080e7221 */ /* 0x000fe20000010100 */
[----:B------:R-:W-:-:S03]  /*64c0*/  UMOV UR15, 0x40000040 ;  /* 0x40000040000f7882 */ /* 0x000fc60000000000 */
[-C--:B0-----:R-:W-:Y:S01]  /*64d0*/  FMUL.FTZ R15, R14, R3.reuse ;  /* 0x000000030e0f7220 */ /* 0x081fe20000410000 */
[----:B------:R-:W-:-:S03]  /*64e0*/  FMUL.FTZ R14, R8, R3 ;  /* 0x00000003080e7220 */ /* 0x000fc60000410000 */
        /* <DEDUP_REMOVED lines=9> */
[----:B0-----:R-:W-:Y:S01]  /*6580*/  FMNMX.FTZ R15, R27, R12, !PT ;  /* 0x0000000c1b0f7209 */ /* 0x001fe20007810000 */
[-CC-:B------:R-:W-:Y:S01]  /*6590*/  FFMA.FTZ R9, R24, R3.reuse, -R14.reuse ;  /* 0x0000000318097223 */ /* 0x180fe2000001080e */
[-CC-:B------:R-:W-:Y:S01]  /*65a0*/  FFMA.FTZ R150, R28, R3.reuse, -R14.reuse ;  /* 0x000000031c967223 */ /* 0x180fe2000001080e */
[--C-:B------:R-:W-:Y:S01]  /*65b0*/  FFMA.FTZ R19, R37, R3, -R14.reuse ;  /* 0x0000000325137223 */ /* 0x100fe2000001080e */
[----:B------:R-:W-:Y:S01]  /*65c0*/  FMNMX.FTZ R12, R30, R15, !PT ;  /* 0x0000000f1e0c7209 */ /* 0x000fe20007810000 */
[-CC-:B------:R-:W-:Y:S01]  /*65d0*/  FFMA.FTZ R21, R41, R3.reuse, -R14.reuse ;  /* 0x0000000329157223 */ /* 0x180fe2000001080e */
[----:B------:R-:W-:Y:S01]  /*65e0*/  MUFU.EX2 R15, R33 ;  /* 0x00000021000f7308 */ /* 0x000fe20000000800 */
        /* <DEDUP_REMOVED lines=19> */
[----:B------:R-:W1:Y:S01]  /*6720*/  MUFU.EX2 R148, R148 ;  /* 0x0000009400947308 */ /* 0x000e620000000800 */
[----:B------:R-:W-:-:S04]  /*6730*/  FMNMX.FTZ R17, R43, R12, !PT ;  /* 0x0000000c2b117209 */ /* 0x000fc80007810000 */
[----:B------:R-:W-:-:S03]  /*6740*/  FMNMX.FTZ R12, R46, R17, !PT ;  /* 0x000000112e0c7209 */ /* 0x000fc60007810000 */
[----:B------:R-:W2:Y:S01]  /*6750*/  MUFU.EX2 R150, R150 ;  /* 0x0000009600967308 */ /* 0x000ea20000000800 */
[----:B------:R-:W-:Y:S01]  /*6760*/  FMNMX.FTZ R17, R47, R12, !PT ;  /* 0x0000000c2f117209 */ /* 0x000fe20007810000 */
[----:B0-----:R-:W-:-:S03]  /*6770*/  FFMA.FTZ R5, R6, R5, R9 ;  /* 0x0000000506057223 */ /* 0x001fc60000010009 */
[----:B------:R-:W-:-:S03]  /*6780*/  FMNMX.FTZ R12, R50, R17, !PT ;  /* 0x00000011320c7209 */ /* 0x000fc60007810000 */
[----:B------:R-:W0:Y:S01]  /*6790*/  MUFU.EX2 R13, R13 ;  /* 0x0000000d000d7308 */ /* 0x000e220000000800 */
[----:B------:R-:W-:Y:S01]  /*67a0*/  FMNMX.FTZ R17, R51, R12, !PT ;  /* 0x0000000c33117209 */ /* 0x000fe20007810000 */
[C---:B-1----:R-:W-:Y:S01]  /*67b0*/  FADD.FTZ R5, R148.reuse, R5 ;  /* 0x0000000594057221 */ /* 0x042fe20000010000 */
[----:B------:R-:W-:Y:S02]  /*67c0*/  F2FP.F16.F32.PACK_AB R148, R148, R9 ;  /* 0x000000099494723e */ /* 0x000fe400000000ff */
        /* <DEDUP_REMOVED lines=10> */
[----:B------:R-:W-:Y:S01]  /*6870*/  HGMMA.64x64x16.F32 R88, R136, gdesc[UR12].tnspB, R88, gsb0 ;  /* 0x40e0000c88587df0 */ /* 0x000fe20008000858 */
[----:B------:R-:W-:Y:S01]  /*6880*/  UIADD3 UR14, UR10, 0x200, URZ ;  /* 0x000002000a0e7890 */ /* 0x000fe2000fffe03f */
[----:B------:R-:W-:Y:S01]  /*6890*/  UMOV UR15, 0x40000040 ;  /* 0x40000040000f7882 */ /* 0x000fe20000000000 */
[----:B------:R-:W-:-:S03]  /*68a0*/  FMNMX.FTZ R12, R62, R23, !PT ;  /* 0x000000173e0c7209 */ /* 0x000fc60007810000 */
[----:B------:R1:W-:Y:S01]  /*68b0*/  MUFU.EX2 R23, R49 ;  /* 0x0000003100177308 */ /* 0x0003e20000000800 */
[----:B------:R-:W-:-:S04]  /*68c0*/  FMNMX.FTZ R25, R63, R12, !PT ;  /* 0x0000000c3f197209 */ /* 0x000fc80007810000 */
[----:B------:R-:W-:-:S03]  /*68d0*/  FMNMX.FTZ R12, R66, R25, !PT ;  /* 0x00000019420c7209 */ /* 0x000fc60007810000 */
[----:B------:R-:W-:Y:S01]  /*68e0*/  MUFU.EX2 R146, R146 ;  /* 0x0000009200927308 */ /* 0x000fe20000000800 */
[----:B-1----:R-:W-:Y:S01]  /*68f0*/  FFMA.FTZ R49, R77, R3, -R14 ;  /* 0x000000034d317223 */ /* 0x002fe2000001080e */
        /* <DEDUP_REMOVED lines=15> */
[----:B------:R-:W-:-:S05]  /*69f0*/  FMNMX.FTZ R12, R87, R12, !PT ;  /* 0x0000000c570c7209 */ /* 0x000fca0007810000 */
[----:B------:R-:W3:Y:S01]  /*6a00*/  SHFL.BFLY PT, R45, R12, 0x2, 0x1f ;  /* 0x0c401f000c2d7f89 */ /* 0x000ee200000e0000 */
[----:B------:R-:W-:Y:S08]  /*6a10*/  MUFU.EX2 R29, R29 ;  /* 0x0000001d001d7308 */ /* 0x000ff00000000800 */
[----:B------:R-:W-:Y:S01]  /*6a20*/  MUFU.EX2 R33, R61 ;  /* 0x0000003d00217308 */ /* 0x000fe20000000800 */
[----:B------:R-:W-:-:S02]  /*6a30*/  WARPGROUP.DEPBAR.LE gsb0, 0x0 ;  /* 0x00008000000079c5 */ /* 0x000fc40000010000 */
[----:B------:R-:W-:Y:S01]  /*6a40*/  WARPGROUP.ARRIVE ;  /* 0x00000000000079c5 */ /* 0x000fe20000000000 */
[-CC-:B------:R-:W-:Y:S01]  /*6a50*/  FFMA.FTZ R136, R48, R3.reuse, -R14.reuse ;  /* 0x0000000330887223 */ /* 0x180fe2000001080e */
[----:B------:R-:W-:-:S03]  /*6a60*/  FFMA.FTZ R138, R52, R3, -R14 ;  /* 0x00000003348a7223 */ /* 0x000fc6000001080e */
[----:B------:R-:W-:Y:S01]  /*6a70*/  MUFU.EX2 R18, R18 ;  /* 0x0000001200127308 */ /* 0x000fe20000000800 */
[----:B---3--:R-:W-:Y:S01]  /*6a80*/  FMNMX.FTZ R32, R12, R45, !PT ;  /* 0x0000002d0c207209 */ /* 0x008fe20007810000 */
[----:B------:R-:W-:Y:S01]  /*6a90*/  HGMMA.64x64x16.F32 R88, R132, gdesc[UR12].tnspB, R88, gsb0 ;  /* 0x40e0000c84587df0 */ /* 0x000fe20008000858 */
[----:B------:R-:W-:Y:S01]  /*6aa0*/  UIADD3 UR14, UR10, 0x280, URZ ;  /* 0x000002800a0e7890 */ /* 0x000fe2000fffe03f */
[----:B------:R-:W-:Y:S01]  /*6ab0*/  FFMA.FTZ R45, R73, R3, -R14 ;  /* 0x00000003492d7223 */ /* 0x000fe2000001080e */
[----:B------:R-:W-:Y:S01]  /*6ac0*/  UMOV UR15, 0x40000040 ;  /* 0x40000040000f7882 */ /* 0x000fe20000000000 */
[----:B-1----:R-:W1:Y:S02]  /*6ad0*/  SHFL.BFLY PT, R57, R32, 0x1, 0x1f ;  /* 0x0c201f0020397f89 */ /* 0x002e6400000e0000 */
[----:B------:R-:W-:Y:S08]  /*6ae0*/  MUFU.EX2 R136, R136 ;  /* 0x0000008800887308 */ /* 0x000ff00000000800 */
[----:B------:R-:W-:Y:S08]  /*6af0*/  MUFU.EX2 R138, R138 ;  /* 0x0000008a008a7308 */ /* 0x000ff00000000800 */
[----:B------:R-:W-:Y:S01]  /*6b00*/  MUFU.EX2 R37, R37 ;  /* 0x0000002500257308 */ /* 0x000fe20000000800 */
[----:B-1----:R-:W-:-:S07]  /*6b10*/  FMNMX.FTZ R12, R32, R57, !PT ;  /* 0x00000039200c7209 */ /* 0x002fce0007810000 */
[----:B------:R-:W-:Y:S01]  /*6b20*/  MUFU.EX2 R20, R20 ;  /* 0x0000001400147308 */ /* 0x000fe20000000800 */
[----:B------:R-:W-:-:S04]  /*6b30*/  FMUL.FTZ R36, R12, R3 ;  /* 0x000000030c247220 */ /* 0x000fc80000410000 */
[-CC-:B------:R-:W-:Y:S01]  /*6b40*/  FFMA.FTZ R149, R27, R3.reuse, -R36.reuse ;  /* 0x000000031b957223 */ /* 0x180fe20000010824 */
[----:B------:R-:W-:Y:S02]  /*6b50*/  IMAD.U32 R27, RZ, RZ, UR4 ;  /* 0x00000004ff1b7e24 */ /* 0x000fe4000f8e00ff */
[-CC-:B------:R-:W-:Y:S01]  /*6b60*/  FFMA.FTZ R151, R30, R3.reuse, -R36.reuse ;  /* 0x000000031e977223 */ /* 0x180fe20000010824 */
[-CC-:B------:R-:W-:Y:S01]  /*6b70*/  FFMA.FTZ R145, R34, R3.reuse, -R36.reuse ;  /* 0x0000000322917223 */ /* 0x180fe20000010824 */
[-CC-:B------:R-:W-:Y:S01]  /*6b80*/  FFMA.FTZ R30, R35, R3.reuse, -R36.reuse ;  /* 0x00000003231e7223 */ /* 0x180fe20000010824 */
[-CC-:B------:R-:W-:Y:S01]  /*6b90*/  FFMA.FTZ R147, R38, R3.reuse, -R36.reuse ;  /* 0x0000000326937223 */ /* 0x180fe20000010824 */
[----:B------:R-:W-:Y:S01]  /*6ba0*/  @!P1 LEA R27, R27, UR39, 0x3 ;  /* 0x000000271b1b9c11 */ /* 0x000fe2000f8e18ff */
[----:B------:R-:W-:Y:S01]  /*6bb0*/  MUFU.EX2 R149, R149 ;  /* 0x0000009500957308 */ /* 0x000fe20000000800 */
[-CC-:B------:R-:W-:Y:S01]  /*6bc0*/  FFMA.FTZ R34, R39, R3.reuse, -R36.reuse ;  /* 0x0000000327227223 */ /* 0x180fe20000010824 */
[----:B------:R-:W-:Y:S01]  /*6bd0*/  FFMA.FTZ R137, R50, R3, -R36 ;  /* 0x0000000332897223 */ /* 0x000fe20000010824 */
[----:B--2---:R-:W-:Y:S01]  /*6be0*/  FADD.FTZ R50, R150, R5 ;  /* 0x0000000596327221 */ /* 0x004fe20000010000 */
[----:B------:R-:W-:-:S02]  /*6bf0*/  @!P1 VIADD R27, R27, 0x16840 ;  /* 0x000168401b1b9836 */ /* 0x000fc40000000000 */
[-CC-:B------:R-:W-:Y:S01]  /*6c00*/  FFMA.FTZ R141, R42, R3.reuse, -R36.reuse ;  /* 0x000000032a8d7223 */ /* 0x180fe20000010824 */
[-CC-:B------:R-:W-:Y:S01]  /*6c10*/  FFMA.FTZ R38, R43, R3.reuse, -R36.reuse ;  /* 0x000000032b267223 */ /* 0x180fe20000010824 */
[-CC-:B------:R-:W-:Y:S01]  /*6c20*/  FFMA.FTZ R143, R46, R3.reuse, -R36.reuse ;  /* 0x000000032e8f7223 */ /* 0x180fe20000010824 */
[----:B------:R-:W-:Y:S01]  /*6c30*/  MUFU.EX2 R151, R151 ;  /* 0x0000009700977308 */ /* 0x000fe20000000800 */
[----:B------:R-:W-:Y:S01]  /*6c40*/  @!P1 PRMT R27, RZ, 0x654, R27 ;  /* 0x00000654ff1b9816 */ /* 0x000fe2000000001b */
        /* <DEDUP_REMOVED lines=11> */
[----:B------:R-:W-:Y:S01]  /*6d00*/  FFMA.FTZ R86, R86, R3, -R36 ;  /* 0x0000000356567223 */ /* 0x000fe20000010824 */
[----:B0-----:R-:W-:-:S02]  /*6d10*/  F2FP.F16.F32.PACK_AB R150, R13, R150 ;  /* 0x000000960d96723e */ /* 0x001fc400000000ff */
[----:B------:R-:W-:Y:S08]  /*6d20*/  MUFU.EX2 R30, R30 ;  /* 0x0000001e001e7308 */ /* 0x000ff00000000800 */
[----:B------:R-:W-:Y:S01]  /*6d30*/  MUFU.EX2 R147, R147 ;  /* 0x0000009300937308 */ /* 0x000fe20000000800 */
[----:B------:R-:W-:Y:S02]  /*6d40*/  WARPGROUP.DEPBAR.LE gsb0, 0x0 ;  /* 0x00008000000079c5 */ /* 0x000fe40000010000 */
[----:B------:R-:W-:Y:S01]  /*6d50*/  WARPGROUP.ARRIVE ;  /* 0x00000000000079c5 */ /* 0x000fe20000000000 */
[-CC-:B------:R-:W-:Y:S01]  /*6d60*/  FFMA.FTZ R132, R56, R3.reuse, -R14.reuse ;  /* 0x0000000338847223 */ /* 0x180fe2000001080e */
[----:B------:R-:W-:Y:S01]  /*6d70*/  FFMA.FTZ R134, R60, R3, -R14 ;  /* 0x000000033c867223 */ /* 0x000fe2000001080e */
[----:B------:R-:W-:-:S02]  /*6d80*/  FADD.FTZ R14, -R12, R7 ;  /* 0x000000070c0e7221 */ /* 0x000fc40000010100 */
        /* <DEDUP_REMOVED lines=9> */
[----:B------:R-:W-:Y:S01]  /*6e20*/  MUFU.EX2 R141, R141 ;  /* 0x0000008d008d7308 */ /* 0x000fe20000000800 */
[----:B------:R-:W-:-:S07]  /*6e30*/  FFMA.FTZ R135, R62, R3, -R36 ;  /* 0x000000033e877223 */ /* 0x000fce0000010824 */
[----:B------:R-:W-:Y:S08]  /*6e40*/  MUFU.EX2 R57, R57 ;  /* 0x0000003900397308 */ /* 0x000ff00000000800 */
[----:B------:R-:W0:Y:S08]  /*6e50*/  MUFU.EX2 R14, R14 ;  /* 0x0000000e000e7308 */ /* 0x000e300000000800 */
        /* <DEDUP_REMOVED lines=21> */
[----:B--2---:R-:W-:-:S03]  /*6fb0*/  F2FP.F16.F32.PACK_AB R141, R38, R141 ;  /* 0x0000008d268d723e */ /* 0x004fc600000000ff */
[----:B------:R-:W-:Y:S01]  /*6fc0*/  FADD.FTZ R52, R38, R5 ;  /* 0x0000000526347221 */ /* 0x000fe20000010000 */
[----:B------:R-:W-:Y:S02]  /*6fd0*/  WARPGROUP.DEPBAR.LE gsb0, 0x0 ;  /* 0x00008000000079c5 */ /* 0x000fe40000010000 */
[----:B------:R-:W-:Y:S01]  /*6fe0*/  WARPGROUP.ARRIVE ;  /* 0x00000000000079c5 */ /* 0x000fe20000000000 */
[----:B------:R-:W2:Y:S01]  /*6ff0*/  MUFU.EX2 R139, R139 ;  /* 0x0000008b008b7308 */ /* 0x000ea20000000800 */
[----:B0-----:R-:W-:Y:S01]  /*7000*/  FADD.FTZ R5, R143, R52 ;  /* 0x000000348f057221 */ /* 0x001fe20000010000 */
[-CC-:B------:R-:W-:Y:S01]  /*7010*/  FFMA.FTZ R129, R66, R3.reuse, -R36.reuse ;  /* 0x0000000342817223 */ /* 0x180fe20000010824 */
[----:B------:R-:W-:Y:S01]  /*7020*/  FFMA.FTZ R131, R70, R3, -R36 ;  /* 0x0000000346837223 */ /* 0x000fe20000010824 */
[C---:B-1----:R-:W-:Y:S01]  /*7030*/  F2FP.F16.F32.PACK_AB R143, R40.reuse, R143 ;  /* 0x0000008f288f723e */ /* 0x042fe200000000ff */
[----:B------:R-:W-:Y:S01]  /*7040*/  HGMMA.64x64x16.F32 R88, R124, gdesc[UR12].tnspB, R88, gsb0 ;  /* 0x40e0000c7c587df0 */ /* 0x000fe20008000858 */
[----:B------:R-:W-:Y:S01]  /*7050*/  FADD.FTZ R52, R40, R5 ;  /* 0x0000000528347221 */ /* 0x000fe20000010000 */
[----:B------:R-:W-:Y:S01]  /*7060*/  F2FP.F16.F32.PACK_AB R128, R37, R18 ;  /* 0x000000122580723e */ /* 0x000fe200000000ff */
[----:B------:R-:W0:Y:S02]  /*7070*/  MUFU.EX2 R44, R44 ;  /* 0x0000002c002c7308 */ /* 0x000e240000000800 */
[----:B---3--:R-:W-:Y:S01]  /*7080*/  FADD.FTZ R5, R137, R52 ;  /* 0x0000003489057221 */ /* 0x008fe20000010000 */
[----:B----4-:R-:W-:-:S03]  /*7090*/  F2FP.F16.F32.PACK_AB R137, R42, R137 ;  /* 0x000000892a89723e */ /* 0x010fc600000000ff */
[----:B------:R-:W-:Y:S02]  /*70a0*/  FADD.FTZ R52, R42, R5 ;  /* 0x000000052a347221 */ /* 0x000fe40000010000 */
[----:B------:R-:W-:Y:S02]  /*70b0*/  MUFU.EX2 R132, R132 ;  /* 0x0000008400847308 */ /* 0x000fe40000000800 */
[----:B--2---:R-:W-:-:S06]  /*70c0*/  FADD.FTZ R5, R139, R52 ;  /* 0x000000348b057221 */ /* 0x004fcc0000010000 */
[----:B------:R-:W1:Y:S01]  /*70d0*/  MUFU.EX2 R133, R133 ;  /* 0x0000008500857308 */ /* 0x000e620000000800 */
[C---:B0-----:R-:W-:Y:S01]  /*70e0*/  FADD.FTZ R14, R44.reuse, R5 ;  /* 0x000000052c0e7221 */ /* 0x041fe20000010000 */
[----:B------:R-:W-:-:S06]  /*70f0*/  F2FP.F16.F32.PACK_AB R139, R44, R139 ;  /* 0x0000008b2c8b723e */ /* 0x000fcc00000000ff */
[----:B------:R-:W0:Y:S08]  /*7100*/  MUFU.EX2 R46, R46 ;  /* 0x0000002e002e7308 */ /* 0x000e300000000800 */
[----:B------:R-:W-:Y:S01]  /*7110*/  MUFU.EX2 R134, R134 ;  /* 0x0000008600867308 */ /* 0x000fe20000000800 */
[----:B-1----:R-:W-:-:S07]  /*7120*/  FADD.FTZ R5, R133, R14 ;  /* 0x0000000e85057221 */ /* 0x002fce0000010000 */
[----:B------:R-:W1:Y:S01]  /*7130*/  MUFU.EX2 R135, R135 ;  /* 0x0000008700877308 */ /* 0x000e620000000800 */
[C---:B0-----:R-:W-:Y:S01]  /*7140*/  FADD.FTZ R14, R46.reuse, R5 ;  /* 0x000000052e0e7221 */ /* 0x041fe20000010000 */
[----:B------:R-:W-:-:S06]  /*7150*/  F2FP.F16.F32.PACK_AB R133, R46, R133 ;  /* 0x000000852e85723e */ /* 0x000fcc00000000ff */
[----:B------:R-:W0:Y:S08]  /*7160*/  MUFU.EX2 R4, R4 ;  /* 0x0000000400047308 */ /* 0x000e300000000800 */
[----:B------:R-:W2:Y:S01]  /*7170*/  MUFU.EX2 R129, R129 ;  /* 0x0000008100817308 */ /* 0x000ea20000000800 */
[----:B-1----:R-:W-:-:S07]  /*7180*/  FADD.FTZ R5, R135, R14 ;  /* 0x0000000e87057221 */ /* 0x002fce0000010000 */
[----:B------:R-:W1:Y:S01]  /*7190*/  MUFU.EX2 R48, R48 ;  /* 0x0000003000307308 */ /* 0x000e620000000800 */
[C---:B0-----:R-:W-:Y:S01]  /*71a0*/  FADD.FTZ R14, R4.reuse, R5 ;  /* 0x00000005040e7221 */ /* 0x041fe20000010000 */
[----:B------:R-:W-:-:S06]  /*71b0*/  F2FP.F16.F32.PACK_AB R135, R4, R135 ;  /* 0x000000870487723e */ /* 0x000fcc00000000ff */
[----:B------:R-:W0:Y:S01]  /*71c0*/  MUFU.EX2 R131, R131 ;  /* 0x0000008300837308 */ /* 0x000e220000000800 */
[----:B--2---:R-:W-:Y:S01]  /*71d0*/  FADD.FTZ R5, R129, R14 ;  /* 0x0000000e81057221 */ /* 0x004fe20000010000 */
[----:B------:R-:W-:Y:S02]  /*71e0*/  WARPGROUP.DEPBAR.LE gsb0, 0x0 ;  /* 0x00008000000079c5 */ /* 0x000fe40000010000 */
[----:B------:R-:W-:Y:S01]  /*71f0*/  WARPGROUP.ARRIVE ;  /* 0x00000000000079c5 */ /* 0x000fe20000000000 */
[----:B------:R-:W-:-:S03]  /*7200*/  FFMA.FTZ R125, R74, R3, -R36 ;  /* 0x000000034a7d7223 */ /* 0x000fc60000010824 */
[----:B------:R-:W2:Y:S01]  /*7210*/  MUFU.EX2 R41, R41 ;  /* 0x0000002900297308 */ /* 0x000ea20000000800 */
[C---:B-1----:R-:W-:Y:S01]  /*7220*/  FADD.FTZ R14, R48.reuse, R5 ;  /* 0x00000005300e7221 */ /* 0x042fe20000010000 */
[----:B------:R-:W-:Y:S01]  /*7230*/  F2FP.F16.F32.PACK_AB R129, R48, R129 ;  /* 0x000000813081723e */ /* 0x000fe200000000ff */
[----:B------:R-:W-:Y:S05]  /*7240*/  HGMMA.64x64x16.F32 R88, R120, gdesc[UR8].tnspB, R88, gsb0 ;  /* 0x40e0000878587df0 */ /* 0x000fea0008000858 */
[----:B------:R-:W-:Y:S01]  /*7250*/  MUFU.EX2 R22, R22 ;  /* 0x0000001600167308 */ /* 0x000fe20000000800 */
[----:B0-----:R-:W-:-:S07]  /*7260*/  FADD.FTZ R5, R131, R14 ;  /* 0x0000000e83057221 */ /* 0x001fce0000010000 */
[----:B------:R-:W-:Y:S01]  /*7270*/  MUFU.EX2 R125, R125 ;  /* 0x0000007d007d7308 */ /* 0x000fe20000000800 */
[----:B--2---:R-:W-:-:S07]  /*7280*/  F2FP.F16.F32.PACK_AB R130, R41, R20 ;  /* 0x000000142982723e */ /* 0x004fce00000000ff */
        /* <DEDUP_REMOVED lines=9> */
[----:B------:R-:W0:Y:S01]  /*7320*/  MUFU.EX2 R53, R53 ;  /* 0x0000003500357308 */ /* 0x000e220000000800 */
        /* <DEDUP_REMOVED lines=10> */
[----:B--2---:R-:W-:Y:S01]  /*73d0*/  IMAD.U32 R27, RZ, RZ, UR6 ;  /* 0x00000006ff1b7e24 */ /* 0x004fe2000f8e00ff */
[----:B------:R-:W-:Y:S01]  /*73e0*/  MUFU.EX2 R83, R83 ;  /* 0x0000005300537308 */ /* 0x000fe20000000800 */
[----:B------:R-:W-:Y:S01]  /*73f0*/  UMOV UR6, UR4 ;  /* 0x0000000400067c82 */ /* 0x000fe20008000000 */
[----:B0-----:R-:W-:Y:S01]  /*7400*/  F2FP.F16.F32.PACK_AB R120, R53, R28 ;  /* 0x0000001c3578723e */ /* 0x001fe200000000ff */
[-C--:B------:R-:W-:Y:S01]  /*7410*/  FMUL.FTZ R100, R100, R6.reuse ;  /* 0x0000000664647220 */ /* 0x080fe20000410000 */
[----:B------:R-:W-:Y:S01]  /*7420*/  @!P1 LEA R27, R27, UR39, 0x3 ;  /* 0x000000271b1b9c11 */ /* 0x000fe2000f8e18ff */
[-C--:B------:R-:W-:Y:S01]  /*7430*/  FMUL.FTZ R101, R101, R6.reuse ;  /* 0x0000000665657220 */ /* 0x080fe20000410000 */
[-C--:B------:R-:W-:Y:S01]  /*7440*/  FMUL.FTZ R104, R104, R6.reuse ;  /* 0x0000000668687220 */ /* 0x080fe20000410000 */
[----:B------:R-:W-:Y:S01]  /*7450*/  FMUL.FTZ R105, R105, R6 ;  /* 0x0000000669697220 */ /* 0x000fe20000410000 */
[----:B------:R-:W-:Y:S01]  /*7460*/  MUFU.EX2 R32, R84 ;  /* 0x0000005400207308 */ /* 0x000fe20000000800 */
[----:B------:R-:W-:-:S02]  /*7470*/  @!P1 VIADD R27, R27, 0x16860 ;  /* 0x000168601b1b9836 */ /* 0x000fc40000000000 */
[-C--:B------:R-:W-:Y:S01]  /*7480*/  FMUL.FTZ R108, R108, R6.reuse ;  /* 0x000000066c6c7220 */ /* 0x080fe20000410000 */
[-C--:B------:R-:W-:Y:S01]  /*7490*/  FMUL.FTZ R109, R109, R6.reuse ;  /* 0x000000066d6d7220 */ /* 0x080fe20000410000 */
[-C--:B------:R-:W-:Y:S01]  /*74a0*/  FMUL.FTZ R112, R112, R6.reuse ;  /* 0x0000000670707220 */ /* 0x080fe20000410000 */
[-C--:B------:R-:W-:Y:S01]  /*74b0*/  FMUL.FTZ R113, R113, R6.reuse ;  /* 0x0000000671717220 */ /* 0x080fe20000410000 */
[----:B------:R-:W-:Y:S01]  /*74c0*/  @!P1 PRMT R31, RZ, 0x654, R27 ;  /* 0x00000654ff1f9816 */ /* 0x000fe2000000001b */
[----:B------:R-:W-:Y:S01]  /*74d0*/  FADD.FTZ R27, R13, R50 ;  /* 0x000000320d1b7221 */ /* 0x000fe20000010000 */
[----:B------:R-:W-:Y:S01]  /*74e0*/  MUFU.EX2 R123, R86 ;  /* 0x00000056007b7308 */ /* 0x000fe20000000800 */
[----:B------:R-:W-:Y:S01]  /*74f0*/  FMUL.FTZ R116, R116, R6 ;  /* 0x0000000674747220 */ /* 0x000fe20000410000 */
[----:B------:R1:W-:Y:S01]  /*7500*/  @!P1 SYNCS.ARRIVE.TRANS64.RED.A1T0 RZ, [R31+URZ], RZ ;  /* 0x000000ff1fff99a7 */ /* 0x0003e2000810043f */
[----:B------:R-:W-:Y:S01]  /*7510*/  FADD.FTZ R50, R144, R27 ;  /* 0x0000001b90327221 */ /* 0x000fe20000010000 */
[----:B------:R-:W-:Y:S01]  /*7520*/  F2FP.F16.F32.PACK_AB R144, R15, R144 ;  /* 0x000000900f90723e */ /* 0x000fe200000000ff */
[----:B------:R-:W-:Y:S01]  /*7530*/  FMUL.FTZ R117, R117, R6 ;  /* 0x0000000675757220 */ /* 0x000fe20000410000 */
[----:B------:R-:W-:Y:S01]  /*7540*/  FMUL.FTZ R90, R90, R57 ;  /* 0x000000395a5a7220 */ /* 0x000fe20000410000 */
[----:B------:R-:W-:Y:S01]  /*7550*/  FADD.FTZ R27, R15, R50 ;  /* 0x000000320f1b7221 */ /* 0x000fe20000010000 */
[-CC-:B------:R-:W-:Y:S01]  /*7560*/  FFMA.FTZ R50, R71, R3.reuse, -R36.reuse ;  /* 0x0000000347327223 */ /* 0x180fe20000010824 */
[----:B------:R-:W-:Y:S01]  /*7570*/  FFMA.FTZ R36, R87, R3, -R36 ;  /* 0x0000000357247223 */ /* 0x000fe20000010824 */
[----:B------:R-:W0:Y:S01]  /*7580*/  MUFU.EX2 R7, R85 ;  /* 0x0000005500077308 */ /* 0x000e220000000800 */
[----:B------:R-:W-:Y:S01]  /*7590*/  FADD.FTZ R54, R146, R27 ;  /* 0x0000001b92367221 */ /* 0x000fe20000010000 */
[----:B------:R-:W-:Y:S01]  /*75a0*/  F2FP.F16.F32.PACK_AB R146, R19, R146 ;  /* 0x000000921392723e */ /* 0x000fe200000000ff */
[-C--:B------:R-:W-:Y:S01]  /*75b0*/  FMUL.FTZ R91, R91, R57.reuse ;  /* 0x000000395b5b7220 */ /* 0x080fe20000410000 */
        /* <DEDUP_REMOVED lines=14> */
[----:B0-----:R-:W-:Y:S01]  /*76a0*/  F2FP.F16.F32.PACK_AB R122, R7, R32 ;  /* 0x00000020077a723e */ /* 0x001fe200000000ff */
[-C--:B------:R-:W-:Y:S01]  /*76b0*/  FMUL.FTZ R107, R107, R57.reuse ;  /* 0x000000396b6b7220 */ /* 0x080fe20000410000 */
[C---:B------:R-:W-:Y:S01]  /*76c0*/  F2FP.F16.F32.PACK_AB R142, R17.reuse, R142 ;  /* 0x0000008e118e723e */ /* 0x040fe200000000ff */
[----:B------:R-:W-:Y:S01]  /*76d0*/  FADD.FTZ R27, R17, R54 ;  /* 0x00000036111b7221 */ /* 0x000fe20000010000 */
[-C--:B------:R-:W-:Y:S01]  /*76e0*/  FMUL.FTZ R110, R110, R57.reuse ;  /* 0x000000396e6e7220 */ /* 0x080fe20000410000 */
[-C--:B------:R-:W-:Y:S01]  /*76f0*/  FMUL.FTZ R111, R111, R57.reuse ;  /* 0x000000396f6f7220 */ /* 0x080fe20000410000 */
[-C--:B------:R-:W-:Y:S01]  /*7700*/  FMUL.FTZ R114, R114, R57.reuse ;  /* 0x0000003972727220 */ /* 0x080fe20000410000 */
[----:B------:R-:W-:Y:S01]  /*7710*/  FADD.FTZ R54, R136, R27 ;  /* 0x0000001b88367221 */ /* 0x000fe20000010000 */
[C---:B--2---:R-:W-:Y:S01]  /*7720*/  FADD.FTZ R14, R50.reuse, R5 ;  /* 0x00000005320e7221 */ /* 0x044fe20000010000 */
        /* <DEDUP_REMOVED lines=26> */
[----:B---3--:R-:W-:-:S03]  /*78d0*/  F2FP.F16.F32.PACK_AB R123, R36, R123 ;  /* 0x0000007b247b723e */ /* 0x008fc600000000ff */
[----:B------:R-:W-:-:S04]  /*78e0*/  FADD.FTZ R9, R37, R26 ;  /* 0x0000001a25097221 */ /* 0x000fc80000010000 */
[----:B------:R-:W-:-:S04]  /*78f0*/  FADD.FTZ R26, R20, R9 ;  /* 0x00000009141a7221 */ /* 0x000fc80000010000 */
[----:B------:R-:W-:-:S04]  /*7900*/  FADD.FTZ R9, R41, R26 ;  /* 0x0000001a29097221 */ /* 0x000fc80000010000 */
[----:B------:R-:W-:Y:S01]  /*7910*/  FADD.FTZ R26, R22, R9 ;  /* 0x00000009161a7221 */ /* 0x000fe20000010000 */
[----:B------:R-:W-:-:S03]  /*7920*/  IMAD.MOV.U32 R9, RZ, RZ, R8 ;  /* 0x000000ffff097224 */ /* 0x000fc600078e0008 */
[----:B------:R-:W-:-:S04]  /*7930*/  FADD.FTZ R5, R45, R26 ;  /* 0x0000001a2d057221 */ /* 0x000fc80000010000 */
[----:B------:R-:W-:-:S04]  /*7940*/  FADD.FTZ R4, R24, R5 ;  /* 0x0000000518047221 */ /* 0x000fc80000010000 */
[----:B------:R-:W-:-:S04]  /*7950*/  FADD.FTZ R5, R49, R4 ;  /* 0x0000000431057221 */ /* 0x000fc80000010000 */
[----:B------:R-:W-:-:S04]  /*7960*/  FADD.FTZ R4, R28, R5 ;  /* 0x000000051c047221 */ /* 0x000fc80000010000 */
[----:B------:R-:W-:-:S04]  /*7970*/  FADD.FTZ R5, R53, R4 ;  /* 0x0000000435057221 */ /* 0x000fc80000010000 */
[----:B------:R-:W-:-:S04]  /*7980*/  FADD.FTZ R4, R32, R5 ;  /* 0x0000000520047221 */ /* 0x000fc80000010000 */
[----:B------:R-:W-:Y:S01]  /*7990*/  FADD.FTZ R5, R7, R4 ;  /* 0x0000000407057221 */ /* 0x000fe20000010000 */
[----:B------:R-:W-:Y:S01]  /*79a0*/  FADD.FTZ R4, R36, R14 ;  /* 0x0000000e24047221 */ /* 0x000fe20000010000 */
[----:B------:R-:W-:Y:S01]  /*79b0*/  IMAD.MOV.U32 R7, RZ, RZ, R12 ;  /* 0x000000ffff077224 */ /* 0x000fe200078e000c */
[----:B-1----:R-:W-:Y:S06]  /*79c0*/  @P2 BRA `(.L_x_14019) ;  /* 0xffffffe000f02947 */ /* 0x002fec000383ffff */
.L_x_14010:
[----:B------:R-:W-:Y:S06]  /*79d0*/  BAR.ARV 0x8, 0x200 ;  /* 0x0208000000007b1d */ /* 0x000fec0000002000 */
[----:B------:R-:W-:Y:S05]  /*79e0*/  @!P0 BRA `(.L_x_14020) ;  /* 0x0000000000048947 */ /* 0x000fea0003800000 */
[----:B------:R-:W-:Y:S01]  /*79f0*/  BPT.TRAP 0x1 ;  /* 0x000000040000795c */ /* 0x000fe20000300000 */
.L_x_14020:
[----:B------:R-:W-:Y:S01]  /*7a00*/  ULEA UR7, UR4, UR39, 0x3 ;  /* 0x0000002704077291 */ /* 0x000fe2000f8e183f */
[----:B------:R-:W-:-:S05]  /*7a10*/  IMAD.U32 R0, RZ, RZ, UR5 ;  /* 0x00000005ff007e24 */ /* 0x000fca000f8e00ff */
[----:B------:R-:W-:-:S04]  /*7a20*/  SHF.L.U32 R0, R0, 0x1f, RZ ;  /* 0x0000001f00007819 */ /* 0x000fc800000006ff */
[----:B------:R0:W1:Y:S01]  /*7a30*/  SYNCS.PHASECHK.TRANS64.TRYWAIT P2, [UR7+0x16850], R0 ;  /* 0x01685000ff0075a7 */ /* 0x0000620008040147 */
[----:B------:R-:W-:Y:S05]  /*7a40*/  @!P0 BRA `(.L_x_14021) ;  /* 0x0000000000048947 */ /* 0x000fea0003800000 */
[----:B------:R-:W-:Y:S01]  /*7a50*/  BPT.TRAP 0x1 ;  /* 0x000000040000795c */ /* 0x000fe20000300000 */
.L_x_14021:
[----:B-1----:R-:W-:Y:S05]  /*7a60*/  @P2 BRA `(.L_x_14022) ;  /* 0x0000000000082947 */ /* 0x002fea0003800000 */
[----:B------:R-:W1:Y:S02]  /*7a70*/  SYNCS.PHASECHK.TRANS64.TRYWAIT P0, [UR7+0x16850], R0 ;  /* 0x01685000ff0075a7 */ /* 0x000e640008000147 */
[----:B-1----:R-:W-:Y:S05]  /*7a80*/  @!P0 BRA `(.L_x_14023) ;  /* 0x00000050007c8947 */ /* 0x002fea0003800000 */
.L_x_14022:
        /* <DEDUP_REMOVED lines=19> */
[----:B------:R-:W-:Y:S02]  /*7bc0*/  IMAD.MOV.U32 R5, RZ, RZ, RZ ;  /* 0x000000ffff057224 */ /* 0x000fe400078e00ff */
[----:B-1----:R-:W-:Y:S01]  /*7bd0*/  FADD.FTZ R6, R7, R4 ;  /* 0x0000000407067221 */ /* 0x002fe20000010000 */
[----:B------:R-:W-:Y:S01]  /*7be0*/  IMAD.MOV.U32 R4, RZ, RZ, -0x800000 ;  /* 0xff800000ff047424 */ /* 0x000fe200078e00ff */
[----:B------:R-:W0:Y:S04]  /*7bf0*/  SHFL.BFLY PT, R7, R0, 0x1, 0x1f ;  /* 0x0c201f0000077f89 */ /* 0x000e2800000e0000 */
[----:B------:R-:W1:Y:S01]  /*7c00*/  SHFL.BFLY PT, R9, R6, 0x1, 0x1f ;  /* 0x0c201f0006097f89 */ /* 0x000e6200000e0000 */
[----:B0-----:R-:W-:Y:S01]  /*7c10*/  FADD.FTZ R14, R0, R7 ;  /* 0x00000007000e7221 */ /* 0x001fe20000010000 */
[----:B------:R-:W-:-:S02]  /*7c20*/  IMAD.MOV.U32 R0, RZ, RZ, -0x800000 ;  /* 0xff800000ff007424 */ /* 0x000fc400078e00ff */
[----:B-1----:R-:W-:Y:S02]  /*7c30*/  FADD.FTZ R15, R6, R9 ;  /* 0x00000009060f7221 */ /* 0x002fe40000010000 */
        /* <DEDUP_REMOVED lines=85> */
.L_x_13993:
        /* <DEDUP_REMOVED lines=23> */
[----:B------:R-:W-:-:S03]  /*8300*/  ULDC.64 UR8, c[0x0][0xb38] ;  /* 0x0002ce0000087ab9 */ /* 0x000fc60000000a00 */
[----:B------:R-:W-:Y:S01]  /*8310*/  BAR.SYNC.DEFER_BLOCKING 0x1, 0x180 ;  /* 0x0046000000007b1d */ /* 0x000fe20000010000 */
[----:B0-----:R-:W-:Y:S01]  /*8320*/  ISETP.NE.AND P0, PT, R17, 0x1, PT ;  /* 0x000000011100780c */ /* 0x001fe20003f05270 */
[----:B------:R-:W-:Y:S01]  /*8330*/  UIMAD UR7, UR7, UR8, URZ ;  /* 0x00000008070772a4 */ /* 0x000fe2000f8e023f */
[CC--:B------:R-:W-:Y:S02]  /*8340*/  LEA.HI R22, R8.reuse, R21.reuse, RZ, 0x2 ;  /* 0x0000001508167211 */ /* 0x0c0fe400078f10ff */
[----:B------:R-:W-:-:S03]  /*8350*/  LEA.HI R8, R8, R21, RZ, 0x5 ;  /* 0x0000001508087211 */ /* 0x000fc600078f28ff */
[----:B------:R-:W3:Y:S01]  /*8360*/  LDC R19, c[0x0][0xc50] ;  /* 0x00031400ff137b82 */ /* 0x000ee20000000800 */
[--C-:B------:R-:W-:Y:S02]  /*8370*/  SHF.R.S32.HI R7, RZ, 0x2, R22.reuse ;  /* 0x00000002ff077819 */ /* 0x100fe40000011416 */
[----:B------:R-:W-:Y:S01]  /*8380*/  SHF.R.S32.HI R6, RZ, 0x1f, R22 ;  /* 0x0000001fff067819 */ /* 0x000fe20000011416 */
[----:B--2---:R-:W-:Y:S01]  /*8390*/  USHF.R.S32.HI UR10, URZ, 0x1f, UR12 ;  /* 0x0000001f3f0a7899 */ /* 0x004fe2000801140c */
[----:B------:R-:W-:Y:S02]  /*83a0*/  LOP3.LUT R22, R22, 0x7ffffffc, RZ, 0xc0, !PT ;  /* 0x7ffffffc16167812 */ /* 0x000fe400078ec0ff */
[----:B------:R-:W-:Y:S01]  /*83b0*/  LEA.HI R9, R6, R7, RZ, 0x3 ;  /* 0x0000000706097211 */ /* 0x000fe200078f18ff */
[----:B------:R-:W0:Y:S01]  /*83c0*/  LDC.64 R14, c[0x0][0xb40] ;  /* 0x0002d000ff0e7b82 */ /* 0x000e220000000a00 */
[----:B------:R-:W-:Y:S01]  /*83d0*/  LEA.HI R6, R3, R3, RZ, 0x1 ;  /* 0x0000000303067211 */ /* 0x000fe200078f08ff */
[----:B------:R-:W-:Y:S01]  /*83e0*/  IMAD.IADD R3, R2, 0x1, -R11 ;  /* 0x0000000102037824 */ /* 0x000fe200078e0a0b */
[----:B------:R-:W-:-:S03]  /*83f0*/  LOP3.LUT R10, R9, 0xfffffff8, RZ, 0xc0, !PT ;  /* 0xfffffff8090a7812 */ /* 0x000fc600078ec0ff */
[----:B------:R-:W-:Y:S01]  /*8400*/  IMAD R6, R6, -0x3, R5 ;  /* 0xfffffffd06067824 */ /* 0x000fe200078e0205 */
[----:B------:R-:W-:Y:S01]  /*8410*/  LEA.HI R5, R3, R3, RZ, 0x1 ;  /* 0x0000000303057211 */ /* 0x000fe200078f08ff */
[----:B------:R-:W-:Y:S01]  /*8420*/  IMAD.IADD R2, R7, 0x1, -R10 ;  /* 0x0000000107027824 */ /* 0x000fe200078e0a0a */
[----:B------:R-:W2:Y:S02]  /*8430*/  @P0 LDC R9, c[0x0][0xbec] ;  /* 0x0002fb00ff090b82 */ /* 0x000ea40000000800 */
[----:B------:R-:W-:Y:S02]  /*8440*/  LOP3.LUT R12, R5, 0x1ffffffe, RZ, 0xc0, !PT ;  /* 0x1ffffffe050c7812 */ /* 0x000fe400078ec0ff */
[----:B------:R-:W-:-:S03]  /*8450*/  SHF.R.S32.HI R5, RZ, 0x5, R8 ;  /* 0x00000005ff057819 */ /* 0x000fc60000011408 */
[----:B------:R-:W-:Y:S01]  /*8460*/  IMAD.IADD R12, R3, 0x1, -R12 ;  /* 0x00000001030c7824 */ /* 0x000fe200078e0a0c */
[----:B------:R-:W4:Y:S01]  /*8470*/  LDC.64 R10, c[0x0][0xbd8] ;  /* 0x0002f600ff0a7b82 */ /* 0x000f220000000a00 */
[----:B------:R-:W-:Y:S02]  /*8480*/  IMAD R5, R5, 0x10, R2 ;  /* 0x0000001005057824 */ /* 0x000fe400078e0202 */
[----:B------:R-:W-:Y:S02]  /*8490*/  IMAD.U32 R3, RZ, RZ, UR5 ;  /* 0x00000005ff037e24 */ /* 0x000fe4000f8e00ff */
[----:B------:R-:W-:Y:S02]  /*84a0*/  IMAD R5, R6, 0x40, R5 ;  /* 0x0000004006057824 */ /* 0x000fe400078e0205 */
[----:B------:R-:W-:Y:S01]  /*84b0*/  IMAD.U32 R2, RZ, RZ, UR4 ;  /* 0x00000004ff027e24 */ /* 0x000fe2000f8e00ff */
[----:B------:R-:W5:Y:S01]  /*84c0*/  @P0 LDC R13, c[0x0][0xbf0] ;  /* 0x0002fc00ff0d0b82 */ /* 0x000f620000000800 */
[----:B------:R-:W-:Y:S01]  /*84d0*/  IMAD.U32 R3, RZ, RZ, UR6 ;  /* 0x00000006ff037e24 */ /* 0x000fe2000f8e00ff */
[----:B------:R-:W-:Y:S01]  /*84e0*/  UIMAD.WIDE.U32 UR4, UR36, UR8, URZ ;  /* 0x00000008240472a5 */ /* 0x000fe2000f8e003f */
[----:B------:R-:W-:Y:S01]  /*84f0*/  IMAD R6, R12, 0x8, R5 ;  /* 0x000000080c067824 */ /* 0x000fe200078e0205 */
[----:B------:R-:W-:Y:S01]  /*8500*/  UIMAD UR6, UR36, UR9, UR7 ;  /* 0x00000009240672a4 */ /* 0x000fe2000f8e0207 */
[----:B0-----:R-:W-:-:S02]  /*8510*/  IMAD R12, R14, UR10, RZ ;  /* 0x0000000a0e0c7c24 */ /* 0x001fc4000f8e02ff */
[----:B---3--:R-:W-:Y:S01]  /*8520*/  IMAD R19, R19, R18, UR11 ;  /* 0x0000000b13137e24 */ /* 0x008fe2000f8e0212 */
[----:B------:R-:W0:Y:S01]  /*8530*/  @P0 LDC R23, c[0x0][0xbec] ;  /* 0x0002fb00ff170b82 */ /* 0x000e220000000800 */
[----:B------:R-:W-:Y:S02]  /*8540*/  UIADD3 UR6, UR5, UR6, URZ ;  /* 0x0000000605067290 */ /* 0x000fe4000fffe03f */
[----:B------:R-:W-:Y:S01]  /*8550*/  IMAD.U32 R7, RZ, RZ, UR5 ;  /* 0x00000005ff077e24 */ /* 0x000fe2000f8e00ff */
[----:B------:R-:W-:Y:S01]  /*8560*/  ULDC.64 UR8, c[0x0][0xb28] ;  /* 0x0002ca0000087ab9 */ /* 0x000fe20000000a00 */
[----:B-1----:R-:W-:Y:S02]  /*8570*/  IMAD R5, R16, 0xc0, R5 ;  /* 0x000000c010057824 */ /* 0x002fe400078e0205 */
[----:B------:R-:W-:Y:S01]  /*8580*/  IMAD.U32 R7, RZ, RZ, UR6 ;  /* 0x00000006ff077e24 */ /* 0x000fe2000f8e00ff */
[----:B------:R-:W1:Y:S01]  /*8590*/  @P0 LDC R20, c[0x0][0xbf0] ;  /* 0x0002fc00ff140b82 */ /* 0x000e620000000800 */
[C---:B----4-:R-:W-:Y:S01]  /*85a0*/  IMAD R8, R10.reuse, UR10, RZ ;  /* 0x0000000a0a087c24 */ /* 0x050fe2000f8e02ff */
[----:B------:R-:W-:Y:S01]  /*85b0*/  ULDC.64 UR6, c[0x0][0xb48] ;  /* 0x0002d20000067ab9 */ /* 0x000fe20000000a00 */
[----:B------:R-:W-:-:S04]  /*85c0*/  IMAD.WIDE.U32 R2, R10, UR12, R2 ;  /* 0x0000000c0a027c25 */ /* 0x000fc8000f8e0002 */
[----:B------:R-:W-:Y:S02]  /*85d0*/  IMAD R11, R11, UR12, R8 ;  /* 0x0000000c0b0b7c24 */ /* 0x000fe4000f8e0208 */
[----:B------:R-:W-:Y:S02]  /*85e0*/  IMAD R8, R16, 0xc0, R6 ;  /* 0x000000c010087824 */ /* 0x000fe400078e0206 */
[----:B------:R-:W-:Y:S01]  /*85f0*/  IMAD.U32 R6, RZ, RZ, UR4 ;  /* 0x00000004ff067e24 */ /* 0x000fe2000f8e00ff */
[----:B------:R-:W-:Y:S01]  /*8600*/  ULDC.64 UR4, c[0x0][0xbe0] ;  /* 0x0002f80000047ab9 */ /* 0x000fe20000000a00 */
[----:B--2---:R-:W-:-:S04]  /*8610*/  @P0 IMAD.HI.U32 R10, R8, R9, RZ ;  /* 0x00000009080a0227 */ /* 0x004fc800078e00ff */
[----:B------:R-:W-:Y:S01]  /*8620*/  IMAD.MOV.U32 R9, RZ, RZ, R8 ;  /* 0x000000ffff097224 */ /* 0x000fe200078e0008 */
[----:B-----5:R-:W-:Y:S01]  /*8630*/  @P0 SHF.R.U32.HI R9, RZ, R13, R10 ;  /* 0x0000000dff090219 */ /* 0x020fe2000001160a */
[----:B------:R-:W-:Y:S01]  /*8640*/  IMAD R13, R15, UR12, R12 ;  /* 0x0000000c0f0d7c24 */ /* 0x000fe2000f8e020c */
[----:B------:R-:W-:Y:S01]  /*8650*/  SHF.R.S32.HI R12, RZ, 0x1f, R19 ;  /* 0x0000001fff0c7819 */ /* 0x000fe20000011413 */
[----:B------:R-:W-:-:S04]  /*8660*/  IMAD.WIDE.U32 R6, R14, UR12, R6 ;  /* 0x0000000c0e067c25 */ /* 0x000fc8000f8e0006 */
[----:B------:R-:W-:Y:S02]  /*8670*/  IMAD.IADD R3, R3, 0x1, R11 ;  /* 0x0000000103037824 */ /* 0x000fe400078e020b */
[----:B0-----:R-:W-:-:S04]  /*8680*/  @P0 IMAD.HI.U32 R23, R8, R23, RZ ;  /* 0x0000001708170227 */ /* 0x001fc800078e00ff */
[----:B------:R-:W-:Y:S02]  /*8690*/  IMAD.IADD R7, R7, 0x1, R13 ;  /* 0x0000000107077824 */ /* 0x000fe400078e020d */
[----:B------:R-:W-:Y:S02]  /*86a0*/  IMAD R13, R12, UR6, RZ ;  /* 0x000000060c0d7c24 */ /* 0x000fe4000f8e02ff */
[----:B------:R-:W-:-:S04]  /*86b0*/  IMAD.WIDE.U32 R2, R19, UR4, R2 ;  /* 0x0000000413027c25 */ /* 0x000fc8000f8e0002 */
[----:B------:R-:W-:Y:S01]  /*86c0*/  IMAD.MOV.U32 R11, RZ, RZ, R8 ;  /* 0x000000ffff0b7224 */ /* 0x000fe200078e0008 */
[----:B-1----:R-:W-:Y:S01]  /*86d0*/  @P0 SHF.R.U32.HI R11, RZ, R20, R23 ;  /* 0x00000014ff0b0219 */ /* 0x002fe20000011617 */
        /* <DEDUP_REMOVED lines=39> */
[----:B------:R-:W-:Y:S01]  /*8950*/  VIADD R17, R5, 0x8 ;  /* 0x0000000805117836 */ /* 0x000fe20000000000 */
        /* <DEDUP_REMOVED lines=10> */
[----:B------:R-:W-:-:S03]  /*8a00*/  IMAD.IADD R19, R21, 0x1, -R22 ;  /* 0x0000000115137824 */ /* 0x000fc600078e0a16 */
[----:B------:R-:W1:Y:S01]  /*8a10*/  SHFL.IDX PT, R7, R9, 0x1, 0x1c1f ;  /* 0x003c1f0009077f89 */ /* 0x000e6200000e0000 */
[----:B------:R-:W-:Y:S02]  /*8a20*/  IMAD.SHL.U32 R19, R19, 0x2, RZ ;  /* 0x0000000213137824 */ /* 0x000fe400078e00ff */
        /* <DEDUP_REMOVED lines=52> */
.L_x_14026:
[----:B------:R-:W-:Y:S05]  /*8d70*/  BSYNC B0 ;  /* 0x0000000000007941 */ /* 0x000fea0003800000 */
.L_x_14025:
        /* <DEDUP_REMOVED lines=52> */
.L_x_14024:
        /* <DEDUP_REMOVED lines=59> */
.L_x_13989:
        /* <DEDUP_REMOVED lines=18> */
.L_x_14027:
[----:B------:R-:W-:Y:S01]  /*9590*/  ULDC UR41, c[0x0][0xc50] ;  /* 0x0003140000297ab9 */ /* 0x000fe20000000800 */
[----:B------:R-:W-:Y:S01]  /*95a0*/  UMOV UR36, UR6 ;  /* 0x0000000600247c82 */ /* 0x000fe20008000000 */
[----:B------:R-:W-:-:S11]  /*95b0*/  UISETP.NE.AND UP0, UPT, UR41, 0x1, UPT ;  /* 0x000000012900788c */ /* 0x000fd6000bf05270 */
[----:B------:R-:W-:Y:S01]  /*95c0*/  @UP0 ULDC UR4, c[0x0][0xc54] ;  /* 0x0003150000040ab9 */ /* 0x000fe20000000800 */
[----:B------:R-:W-:Y:S01]  /*95d0*/  @UP0 ULDC UR7, c[0x0][0xc58] ;  /* 0x0003160000070ab9 */ /* 0x000fe20000000800 */
[----:B------:R-:W-:-:S04]  /*95e0*/  UIMAD.WIDE.U32 UR4, UR6, UR4, URZ ;  /* 0x00000004060472a5 */ /* 0x000fc8000f8e003f */
[----:B------:R-:W-:-:S12]  /*95f0*/  @UP0 USHF.R.U32.HI UR36, URZ, UR7, UR5 ;  /* 0x000000073f240299 */ /* 0x000fd80008011605 */
.L_x_14028:
        /* <DEDUP_REMOVED lines=12> */
[----:B------:R-:W-:Y:S01]  /*96c0*/  UMOV UR8, 0xc0 ;  /* 0x000000c000087882 */ /* 0x000fe20000000000 */
[----:B------:R-:W-:Y:S02]  /*96d0*/  ULDC UR5, c[0x0][0x288] ;  /* 0x0000a20000057ab9 */ /* 0x000fe40000000800 */
[----:B------:R-:W-:Y:S01]  /*96e0*/  UISETP.NE.AND.EX UP0, UPT, UR7, URZ, UPT, UP0 ;  /* 0x0000003f0700728c */ /* 0x000fe2000bf05300 */
[----:B------:R-:W-:Y:S01]  /*96f0*/  ULDC UR6, c[0x0][0x424] ;  /* 0x0001090000067ab9 */ /* 0x000fe20000000800 */
[----:B------:R-:W-:-:S02]  /*9700*/  UIADD3 UR10, -UR5, 0x80, URZ ;  /* 0x00000080050a7890 */ /* 0x000fc4000fffe13f */
[----:B------:R-:W-:Y:S01]  /*9710*/  USEL UR7, UR6, 0x1, UP0 ;  /* 0x0000000106077887 */ /* 0x000fe20008000000 */
[----:B------:R-:W-:Y:S01]  /*9720*/  ULDC UR9, c[0x0][0x2f0] ;  /* 0x0000bc0000097ab9 */ /* 0x000fe20000000800 */
[----:B------:R-:W-:Y:S02]  /*9730*/  UMOV UR44, URZ ;  /* 0x0000003f002c7c82 */ /* 0x000fe40008000000 */
[----:B------:R-:W-:Y:S02]  /*9740*/  UIMAD UR10, UR7, UR9, UR10 ;  /* 0x00000009070a72a4 */ /* 0x000fe4000f8e020a */
[----:B------:R-:W-:Y:S02]  /*9750*/  UIMAD UR7, UR7, UR9, 0x7f ;  /* 0x0000007f070774a4 */ /* 0x000fe4000f8e0209 */
[----:B------:R-:W-:Y:S02]  /*9760*/  USHF.R.U32.HI UR9, URZ, 0x10, UR41 ;  /* 0x000000103f097899 */ /* 0x000fe40008011629 */
[----:B0-----:R-:W-:-:S02]  /*9770*/  UIMAD UR8, UR4, UR8, 0xbf ;  /* 0x000000bf040874a4 */ /* 0x001fc4000f8e0208 */
[----:B------:R-:W-:Y:S01]  /*9780*/  ULOP3.LUT UR41, UR41, 0xffff, URZ, 0xc0, !UPT ;  /* 0x0000ffff29297892 */ /* 0x000fe2000f8ec03f */
[----:B------:R-:W-:Y:S02]  /*9790*/  @UP1 ULDC UR4, c[0x0][0x44c] ;  /* 0x0001130000041ab9 */ /* 0x000fe40000000800 */
[----:B------:R-:W-:Y:S02]  /*97a0*/  UIMAD.WIDE.U32 UR4, UR8, UR4, URZ ;  /* 0x00000004080472a5 */ /* 0x000fe4000f8e003f */
[----:B------:R-:W-:Y:S01]  /*97b0*/  UMOV UR6, UR8 ;  /* 0x0000000800067c82 */ /* 0x000fe20008000000 */
[----:B------:R-:W-:Y:S02]  /*97c0*/  @UP1 ULDC UR8, c[0x0][0x450] ;  /* 0x0001140000081ab9 */ /* 0x000fe40000000800 */
[----:B------:R-:W-:Y:S02]  /*97d0*/  @UP1 USHF.R.U32.HI UR6, URZ, UR8, UR5 ;  /* 0x000000083f061299 */ /* 0x000fe40008011605 */
[----:B------:R-:W-:-:S02]  /*97e0*/  USHF.R.S32.HI UR5, URZ, 0x1f, UR7 ;  /* 0x0000001f3f057899 */ /* 0x000fc40008011407 */
[----:B------:R-:W-:Y:S02]  /*97f0*/  UIADD3 UR6, UR10, UR6, URZ ;  /* 0x000000060a067290 */ /* 0x000fe4000fffe03f */
[----:B------:R-:W-:Y:S02]  /*9800*/  ULEA.HI UR5, UR5, UR7, URZ, 0x7 ;  /* 0x0000000705057291 */ /* 0x000fe4000f8f383f */
[----:B------:R-:W-:Y:S02]  /*9810*/  USHF.R.S32.HI UR4, URZ, 0x1f, UR6 ;  /* 0x0000001f3f047899 */ /* 0x000fe40008011406 */
[----:B------:R-:W-:Y:S02]  /*9820*/  USHF.R.S32.HI UR5, URZ, 0x7, UR5 ;  /* 0x000000073f057899 */ /* 0x000fe40008011405 */
[----:B------:R-:W-:-:S04]  /*9830*/  ULEA.HI UR4, UR4, UR6, URZ, 0x7 ;  /* 0x0000000604047291 */ /* 0x000fc8000f8f383f */
        /* <DEDUP_REMOVED lines=41> */
.L_x_14030:
[----:B------:R-:W-:Y:S01]  /*9ad0*/  UIMAD UR40, UR41, UR44, URZ ;  /* 0x0000002c292872a4 */ /* 0x000fe2000f8e023f */
[----:B------:R-:W-:-:S05]  /*9ae0*/  IMAD.U32 R3, RZ, RZ, UR42 ;  /* 0x0000002aff037e24 */ /* 0x000fca000f8e00ff */
[----:B------:R-:W-:-:S05]  /*9af0*/  IMAD.U32 R4, RZ, RZ, UR40 ;  /* 0x00000028ff047e24 */ /* 0x000fca000f8e00ff */
[----:B------:R-:W-:Y:S01]  /*9b00*/  VIADDMNMX R3, R4, UR44, R3, PT ;  /* 0x0000002c04037c46 */ /* 0x000fe2000b800103 */
[----:B------:R-:W-:-:S03]  /*9b10*/  IMAD.MOV.U32 R4, RZ, RZ, 0x1 ;  /* 0x00000001ff047424 */ /* 0x000fc600078e00ff */
[----:B------:R-:W-:Y:S01]  /*9b20*/  R2UR UR39, R3 ;  /* 0x00000000032772ca */ /* 0x000fe200000e0000 */
[----:B------:R-:W-:-:S12]  /*9b30*/  IMAD.MOV.U32 R3, RZ, RZ, RZ ;  /* 0x000000ffff037224 */ /* 0x000fd800078e00ff */
[----:B------:R-:W-:-:S06]  /*9b40*/  UISETP.GT.AND UP0, UPT, UR39, UR40, UPT ;  /* 0x000000282700728c */ /* 0x000fcc000bf04270 */
[----:B------:R-:W-:-:S13]  /*9b50*/  PLOP3.LUT P0, PT, PT, PT, UP0, 0x80, 0x0 ;  /* 0x000000000000781c */ /* 0x000fda0003f0f008 */
        /* <DEDUP_REMOVED lines=24> */
.L_x_14031:
        /* <DEDUP_REMOVED lines=20> */
.L_x_14033:
        /* <DEDUP_REMOVED lines=15> */
.L_x_14032:
        /* <DEDUP_REMOVED lines=9> */
[----:B------:R-:W-:-:S04]  /*9fa0*/  IMAD.U32 R23, RZ, RZ, UR39 ;  /* 0x00000027ff177e24 */ /* 0x000fc8000f8e00ff */
[----:B------:R-:W-:Y:S01]  /*9fb0*/  VIADD R23, R23, 0xffffffff ;  /* 0xffffffff17177836 */ /* 0x000fe20000000000 */
[----:B0-----:R-:W-:-:S04]  /*9fc0*/  ISETP.NE.U32.AND P0, PT, R4, RZ, PT ;  /* 0x000000ff0400720c */ /* 0x001fc80003f05070 */
[----:B------:R-:W-:-:S04]  /*9fd0*/  ISETP.NE.AND.EX P1, PT, R5, RZ, PT, P0 ;  /* 0x000000ff0500720c */ /* 0x000fc80003f25300 */
[----:B------:R-:W-:Y:S02]  /*9fe0*/  P2R R27, PR, RZ, 0x2 ;  /* 0x00000002ff1b7803 */ /* 0x000fe40000000000 */
[----:B--2---:R-:W-:Y:S02]  /*9ff0*/  SHF.R.S32.HI R22, RZ, 0x1f, R24 ;  /* 0x0000001fff167819 */ /* 0x004fe40000011418 */
[----:B------:R-:W-:Y:S01]  /*a000*/  SEL R18, R24, RZ, !P1 ;  /* 0x000000ff18127207 */ /* 0x000fe20004800000 */
[----:B------:R-:W-:Y:S06]  /*a010*/  BRA.DIV UR4, `(.L_x_14034) ;  /* 0x0000002e04307947 */ /* 0x000fec000b800000 */
[----:B------:R0:W1:Y:S02]  /*a020*/  SHFL.IDX PT, R14, R16, RZ, 0x1f ;  /* 0x00001fff100e7589 */ /* 0x00006400000e0000 */
.L_x_14102:
[----:B-1----:R-:W-:Y:S02]  /*a030*/  ISETP.NE.AND P0, PT, R14, RZ, PT ;  /* 0x000000ff0e00720c */ /* 0x002fe40003f05270 */
[----:B------:R-:W-:-:S04]  /*a040*/  PLOP3.LUT P2, PT, PT, PT, PT, 0x8, 0x0 ;  /* 0x000000000000781c */ /* 0x000fc80003f4e170 */
[----:B------:R-:W-:-:S07]  /*a050*/  P2R R26, PR, RZ, 0x4 ;  /* 0x00000004ff1a7803 */ /* 0x000fce0000000000 */
[----:B------:R-:W-:Y:S05]  /*a060*/  @P0 BRA `(.L_x_14035) ;  /* 0x0000000000cc0947 */ /* 0x000fea0003800000 */
[----:B------:R-:W-:-:S03]  /*a070*/  UMOV UR4, 0xffffffff ;  /* 0xffffffff00047882 */ /* 0x000fc60000000000 */
[----:B------:R-:W-:Y:S05]  /*a080*/  BRA.DIV UR4, `(.L_x_14036) ;  /* 0x0000002e04347947 */ /* 0x000fea000b800000 */
[----:B------:R-:W-:-:S13]  /*a090*/  ELECT P6, URZ, PT ;  /* 0x00000000003f782f */ /* 0x000fda00038c0000 */
.L_x_14105:
        /* <DEDUP_REMOVED lines=23> */
.L_x_14037:
[----:B------:R-:W2:Y:S01]  /*a210*/  SYNCS.PHASECHK.TRANS64.TRYWAIT P0, [UR38+0x16840], R8 ;  /* 0x01684008ff0075a7 */ /* 0x000ea20008000166 */
[----:B------:R-:W-:Y:S01]  /*a220*/  ISETP.NE.AND P1, PT, R17, RZ, PT ;  /* 0x000000ff1100720c */ /* 0x000fe20003f25270 */
[----:B--2---:R-:W-:-:S12]  /*a230*/  @!P0 BRA `(.L_x_14038) ;  /* 0x0000002800e88947 */ /* 0x004fd80003800000 */
.L_x_14106:
[----:B------:R-:W-:Y:S05]  /*a240*/  @P1 BRA `(.L_x_14039) ;  /* 0x0000000000141947 */ /* 0x000fea0003800000 */
[----:B------:R-:W-:Y:S01]  /*a250*/  LOP3.LUT P0, RZ, R2, 0x1f, RZ, 0xc0, !PT ;  /* 0x0000001f02ff7812 */ /* 0x000fe2000780c0ff */
[----:B------:R-:W-:-:S04]  /*a260*/  IMAD.MOV.U32 R0, RZ, RZ, 0x4000 ;  /* 0x00004000ff007424 */ /* 0x000fc800078e00ff */
[----:B------:R3:W-:Y:S08]  /*a270*/  SYNCS.ARRIVE.TRANS64 RZ, [UR38+0x16830], R0 ;  /* 0x01683000ffff79a7 */ /* 0x0007f00008000026 */
[----:B---3--:R-:W-:Y:S05]  /*a280*/  @!P0 BRA `(.L_x_14039) ;  /* 0x0000000000048947 */ /* 0x008fea0003800000 */
[----:B------:R-:W-:Y:S01]  /*a290*/  BPT.TRAP 0x1 ;  /* 0x000000040000795c */ /* 0x000fe20000300000 */
.L_x_14039:
        /* <DEDUP_REMOVED lines=8> */
[----:B------:R-:W-:Y:S01]  /*a320*/  UIADD3.X UR5, URZ, UR5, URZ, UP0, !UPT ;  /* 0x000000053f057290 */ /* 0x000fe200087fe43f */
[----:B------:R-:W-:Y:S01]  /*a330*/  UMOV UR6, 0x0 ;  /* 0x0000000000067882 */ /* 0x000fe20000000000 */
[----:B------:R-:W-:-:S02]  /*a340*/  UMOV UR7, 0x14f00000 ;  /* 0x14f0000000077882 */ /* 0x000fc40000000000 */
[----:B------:R-:W-:Y:S01]  /*a350*/  USHF.L.U32 UR11, UR11, 0x7, URZ ;  /* 0x000000070b0b7899 */ /* 0x000fe2000800063f */
[----:B------:R-:W-:Y:S01]  /*a360*/  UMOV UR10, URZ ;  /* 0x0000003f000a7c82 */ /* 0x000fe20008000000 */
[----:B------:R-:W-:-:S07]  /*a370*/  UMOV UR12, UR36 ;  /* 0x00000024000c7c82 */ /* 0x000fce0008000000 */
[----:B------:R3:W-:Y:S02]  /*a380*/  UTMALDG.4D [UR8], [UR4], desc[UR6] ;  /* 0x00000608040075b4 */ /* 0x0007e40008019000 */
[----:B---3--:R-:W-:Y:S01]  /*a390*/  NOP ;  /* 0x0000000000007918 */ /* 0x008fe20000000000 */
.L_x_14035:
        /* <DEDUP_REMOVED lines=24> */
[----:B--2---:R-:W-:Y:S02]  /*a520*/  IMAD.MOV.U32 R8, RZ, RZ, 0x70 ;  /* 0x00000070ff087424 */ /* 0x004fe400078e00ff */
[----:B------:R-:W-:Y:S02]  /*a530*/  IMAD.MOV.U32 R12, RZ, RZ, 0x1 ;  /* 0x00000001ff0c7424 */ /* 0x000fe400078e00ff */
[----:B------:R-:W-:-:S07]  /*a540*/  IMAD.MOV.U32 R13, RZ, RZ, RZ ;  /* 0x000000ffff0d7224 */ /* 0x000fce00078e00ff */
[----:B------:R-:W-:-:S07]  /*a550*/  LEPC R20, `(.L_x_14040) ;  /* 0x000000001014794e */ /* 0x000fce0000000000 */
[----:B01----:R-:W-:Y:S05]  /*a560*/  CALL.ABS.NOINC R14 ;  /* 0x000000000e007343 */ /* 0x003fea0003c00000 */
.L_x_14040:
[----:B------:R-:W3:Y:S01]  /*a570*/  LDC R0, c[0x0][0x448] ;  /* 0x00011200ff007b82 */ /* 0x000ee20000000800 */
[----:B------:R-:W4:Y:S01]  /*a580*/  S2R R9, SR_CTAID.X ;  /* 0x0000000000097919 */ /* 0x000f220000002500 */
[----:B--2---:R-:W-:Y:S01]  /*a590*/  IMAD.SHL.U32 R3, R2, 0x10, RZ ;  /* 0x0000001002037824 */ /* 0x004fe200078e00ff */
[----:B------:R-:W-:Y:S01]  /*a5a0*/  SHF.R.U32.HI R12, RZ, 0x3, R17 ;  /* 0x00000003ff0c7819 */ /* 0x000fe20000011611 */
[----:B------:R-:W-:Y:S01]  /*a5b0*/  UMOV UR4, UR48 ;  /* 0x0000003000047c82 */ /* 0x000fe20008000000 */
[----:B------:R-:W-:Y:S01]  /*a5c0*/  UMOV UR5, UR45 ;  /* 0x0000002d00057c82 */ /* 0x000fe20008000000 */
[----:B------:R-:W-:Y:S01]  /*a5d0*/  ULDC.64 UR6, c[0x0][0x2c8] ;  /* 0x0000b20000067ab9 */ /* 0x000fe20000000a00 */
[----:B-1----:R-:W-:Y:S02]  /*a5e0*/  LOP3.LUT R4, R12, 0x70, R3, 0xf8, !PT ;  /* 0x000000700c047812 */ /* 0x002fe400078ef803 */
[----:B---3--:R-:W-:-:S03]  /*a5f0*/  ISETP.NE.AND P0, PT, R0, 0x1, PT ;  /* 0x000000010000780c */ /* 0x008fc60003f05270 */
[----:B----4-:R-:W-:Y:S02]  /*a600*/  IMAD R13, R9, 0xc0, R4 ;  /* 0x000000c0090d7824 */ /* 0x010fe400078e0204 */
[----:B------:R-:W1:Y:S02]  /*a610*/  LDC.64 R4, c[0x0][0x2e0] ;  /* 0x0000b800ff047b82 */ /* 0x000e640000000a00 */
[----:B------:R-:W-:Y:S02]  /*a620*/  VIADD R11, R13, 0x80 ;  /* 0x000000800d0b7836 */ /* 0x000fe40000000000 */
[----:B------:R-:W-:-:S04]  /*a630*/  IMAD.MOV.U32 R15, RZ, RZ, R13 ;  /* 0x000000ffff0f7224 */ /* 0x000fc800078e000d */
[----:B------:R-:W2:Y:S08]  /*a640*/  @P0 LDC R6, c[0x0][0x44c] ;  /* 0x00011300ff060b82 */ /* 0x000eb00000000800 */
[----:B------:R-:W3:Y:S08]  /*a650*/  @P0 LDC R10, c[0x0][0x44c] ;  /* 0x00011300ff0a0b82 */ /* 0x000ef00000000800 */
[----:B------:R-:W4:Y:S08]  /*a660*/  @P0 LDC R8, c[0x0][0x450] ;  /* 0x00011400ff080b82 */ /* 0x000f300000000800 */
[----:B------:R-:W5:Y:S01]  /*a670*/  @P0 LDC R7, c[0x0][0x450] ;  /* 0x00011400ff070b82 */ /* 0x000f620000000800 */
[----:B--2---:R-:W-:-:S04]  /*a680*/  @P0 IMAD.HI.U32 R3, R13, R6, RZ ;  /* 0x000000060d030227 */ /* 0x004fc800078e00ff */
[----:B---3--:R-:W-:Y:S01]  /*a690*/  @P0 IMAD.HI.U32 R6, R11, R10, RZ ;  /* 0x0000000a0b060227 */ /* 0x008fe200078e00ff */
[----:B----4-:R-:W-:-:S03]  /*a6a0*/  @P0 SHF.R.U32.HI R15, RZ, R8, R3 ;  /* 0x00000008ff0f0219 */ /* 0x010fc60000011603 */
[----:B------:R-:W-:Y:S02]  /*a6b0*/  IMAD.MOV.U32 R3, RZ, RZ, R11 ;  /* 0x000000ffff037224 */ /* 0x000fe400078e000b */
[----:B------:R-:W-:Y:S01]  /*a6c0*/  IMAD.MOV R8, RZ, RZ, -R15 ;  /* 0x000000ffff087224 */ /* 0x000fe200078e0a0f */
[----:B-----5:R-:W-:Y:S01]  /*a6d0*/  @P0 SHF.R.U32.HI R3, RZ, R7, R6 ;  /* 0x00000007ff030219 */ /* 0x020fe20000011606 */
[----:B-1----:R-:W-:Y:S02]  /*a6e0*/  IMAD R6, R19, R4, RZ ;  /* 0x0000000413067224 */ /* 0x002fe400078e02ff */
[----:B------:R-:W-:Y:S01]  /*a6f0*/  IMAD R13, R0, R8, R13 ;  /* 0x00000008000d7224 */ /* 0x000fe200078e020d */
[----:B------:R-:W-:Y:S01]  /*a700*/  SHF.R.S32.HI R10, RZ, 0x1f, R3 ;  /* 0x0000001fff0a7819 */ /* 0x000fe20000011403 */
[C---:B------:R-:W-:Y:S01]  /*a710*/  IMAD R7, R25.reuse, R5, R6 ;  /* 0x0000000519077224 */ /* 0x040fe200078e0206 */
[----:B------:R-:W-:Y:S01]  /*a720*/  SHF.R.S32.HI R6, RZ, 0x1f, R15 ;  /* 0x0000001fff067819 */ /* 0x000fe2000001140f */
[----:B------:R-:W-:Y:S01]  /*a730*/  IMAD.WIDE.U32 R4, R25, R4, UR4 ;  /* 0x0000000419047e25 */ /* 0x000fe2000f8e0004 */
[----:B------:R-:W-:-:S03]  /*a740*/  ULDC.64 UR4, c[0x0][0x2d0] ;  /* 0x0000b40000047ab9 */ /* 0x000fc60000000a00 */
[----:B------:R-:W-:Y:S02]  /*a750*/  IMAD R6, R6, UR4, RZ ;  /* 0x0000000406067c24 */ /* 0x000fe4000f8e02ff */
[----:B------:R-:W-:Y:S02]  /*a760*/  IMAD.IADD R5, R5, 0x1, R7 ;  /* 0x0000000105057824 */ /* 0x000fe400078e0207 */
[----:B------:R-:W-:Y:S02]  /*a770*/  IMAD.MOV R8, RZ, RZ, -R3 ;  /* 0x000000ffff087224 */ /* 0x000fe400078e0a03 */
[C---:B------:R-:W-:Y:S02]  /*a780*/  IMAD R19, R15.reuse, UR5, R6 ;  /* 0x000000050f137c24 */ /* 0x040fe4000f8e0206 */
[----:B------:R-:W-:-:S04]  /*a790*/  IMAD.WIDE.U32 R6, R15, UR4, R4 ;  /* 0x000000040f067c25 */ /* 0x000fc8000f8e0004 */
[----:B------:R-:W-:Y:S01]  /*a7a0*/  IMAD R11, R0, R8, R11 ;  /* 0x00000008000b7224 */ /* 0x000fe200078e020b */
[----:B------:R-:W-:Y:S01]  /*a7b0*/  SHF.R.S32.HI R8, RZ, 0x1f, R13 ;  /* 0x0000001fff087819 */ /* 0x000fe2000001140d */
[----:B------:R-:W-:Y:S02]  /*a7c0*/  IMAD R10, R10, UR4, RZ ;  /* 0x000000040a0a7c24 */ /* 0x000fe4000f8e02ff */
[----:B------:R-:W-:Y:S02]  /*a7d0*/  IMAD.IADD R7, R7, 0x1, R19 ;  /* 0x0000000107077824 */ /* 0x000fe400078e0213 */
[----:B------:R-:W-:-:S04]  /*a7e0*/  IMAD.WIDE.U32 R4, R3, UR4, R4 ;  /* 0x0000000403047c25 */ /* 0x000fc8000f8e0004 */
[----:B------:R-:W-:Y:S01]  /*a7f0*/  IMAD R19, R3, UR5, R10 ;  /* 0x0000000503137c24 */ /* 0x000fe2000f8e020a */
[----:B------:R-:W-:Y:S01]  /*a800*/  SHF.R.S32.HI R3, RZ, 0x1f, R11 ;  /* 0x0000001fff037819 */ /* 0x000fe2000001140b */
[----:B------:R-:W-:Y:S01]  /*a810*/  IMAD R8, R8, UR6, RZ ;  /* 0x0000000608087c24 */ /* 0x000fe2000f8e02ff */
[----:B------:R-:W-:Y:S01]  /*a820*/  ULDC.64 UR4, c[0x0][0x280] ;  /* 0x0000a00000047ab9 */ /* 0x000fe20000000a00 */
[----:B------:R-:W-:-:S04]  /*a830*/  IMAD.WIDE.U32 R6, R13, UR6, R6 ;  /* 0x000000060d067c25 */ /* 0x000fc8000f8e0006 */
[----:B------:R-:W-:Y:S02]  /*a840*/  IMAD R15, R13, UR7, R8 ;  /* 0x000000070d0f7c24 */ /* 0x000fe4000f8e0208 */
[----:B------:R-:W-:Y:S02]  /*a850*/  IMAD R8, R3, UR6, RZ ;  /* 0x0000000603087c24 */ /* 0x000fe4000f8e02ff */
[----:B------:R-:W-:Y:S02]  /*a860*/  IMAD.IADD R5, R5, 0x1, R19 ;  /* 0x0000000105057824 */ /* 0x000fe400078e0213 */
[----:B------:R-:W-:Y:S01]  /*a870*/  IMAD R3, R11, UR7, R8 ;  /* 0x000000070b037c24 */ /* 0x000fe2000f8e0208 */
[----:B------:R-:W-:Y:S01]  /*a880*/  LEA R8, P0, R6, UR4, 0x1 ;  /* 0x0000000406087c11 */ /* 0x000fe2000f8008ff */
[----:B------:R-:W-:Y:S02]  /*a890*/  IMAD.IADD R7, R7, 0x1, R15 ;  /* 0x0000000107077824 */ /* 0x000fe400078e020f */
[----:B------:R-:W-:-:S03]  /*a8a0*/  IMAD.WIDE.U32 R4, R11, UR6, R4 ;  /* 0x000000060b047c25 */ /* 0x000fc6000f8e0004 */
[----:B------:R-:W-:Y:S01]  /*a8b0*/  LEA.HI.X R7, R6, UR5, R7, 0x1, P0 ;  /* 0x0000000506077c11 */ /* 0x000fe200080f0c07 */
[----:B------:R-:W-:Y:S01]  /*a8c0*/  IMAD.SHL.U32 R19, R2, 0x8, RZ ;  /* 0x0000000802137824 */ /* 0x000fe200078e00ff */
[C---:B------:R-:W-:Y:S01]  /*a8d0*/  LEA R6, P0, R4.reuse, UR4, 0x1 ;  /* 0x0000000404067c11 */ /* 0x040fe2000f8008ff */
[----:B------:R-:W-:Y:S01]  /*a8e0*/  IMAD.IADD R3, R5, 0x1, R3 ;  /* 0x0000000105037824 */ /* 0x000fe200078e0203 */
[----:B------:R-:W-:Y:S01]  /*a8f0*/  ULDC UR4, c[0x0][0x2b8] ;  /* 0x0000ae0000047ab9 */ /* 0x000fe20000000800 */
[----:B------:R-:W-:Y:S01]  /*a900*/  IMAD.SHL.U32 R10, R17, 0x8, RZ ;  /* 0x00000008110a7824 */ /* 0x000fe200078e00ff */
[C---:B------:R-:W-:Y:S02]  /*a910*/  LOP3.LUT R5, R19.reuse, 0x1f8, RZ, 0xc0, !PT ;  /* 0x000001f813057812 */ /* 0x040fe400078ec0ff */
[----:B------:R-:W-:Y:S02]  /*a920*/  LOP3.LUT R19, R19, 0x38, RZ, 0xc0, !PT ;  /* 0x0000003813137812 */ /* 0x000fe400078ec0ff */
[----:B------:R-:W-:-:S02]  /*a930*/  LEA.HI.X R3, R4, UR5, R3, 0x1, P0 ;  /* 0x0000000504037c11 */ /* 0x000fc400080f0c03 */
[----:B------:R-:W-:Y:S01]  /*a940*/  ISETP.GE.AND P0, PT, R19, UR4, PT ;  /* 0x0000000413007c0c */ /* 0x000fe2000bf06270 */
[----:B------:R-:W-:Y:S01]  /*a950*/  UMOV UR4, 0xffffffff ;  /* 0xffffffff00047882 */ /* 0x000fe20000000000 */
[----:B------:R-:W-:-:S04]  /*a960*/  LOP3.LUT R5, R5, 0x38, R2, 0x78, !PT ;  /* 0x0000003805057812 */ /* 0x000fc800078e7802 */
[----:B------:R-:W-:Y:S01]  /*a970*/  LOP3.LUT R10, R5, 0x200, R10, 0xf8, !PT ;  /* 0x00000200050a7812 */ /* 0x000fe200078ef80a */
[----:B------:R-:W-:Y:S06]  /*a980*/  BRA.DIV UR4, `(.L_x_14041) ;  /* 0x00000026042c7947 */ /* 0x000fec000b800000 */
[----:B------:R-:W1:Y:S01]  /*a990*/  SHFL.IDX PT, R14, R8, RZ, 0x181f ;  /* 0x00181fff080e7589 */ /* 0x000e6200000e0000 */
[----:B------:R-:W-:Y:S01]  /*a9a0*/  ULDC UR4, c[0x0][0x288] ;  /* 0x0000a20000047ab9 */ /* 0x000fe20000000800 */
[----:B------:R-:W-:Y:S02]  /*a9b0*/  IMAD R9, R9, 0xc0, R12 ;  /* 0x000000c009097824 */ /* 0x000fe400078e020c */
        /* <DEDUP_REMOVED lines=80> */
[----:B------:R-:W-:Y:S01]  /*aec0*/  @!P1 LEA R21, R10, UR38, 0x1 ;  /* 0x000000260a159c11 */ /* 0x000fe2000f8e08ff */
[----:B------:R-:W4:Y:S01]  /*aed0*/  SHFL.IDX PT, R3, R3, 0x3, 0x181f ;  /* 0x00781f0003037f89 */ /* 0x000f2200000e0000 */
[----:B-1----:R-:W-:-:S03]  /*aee0*/  @!P1 LEA R4, P3, R19, R14, 0x1 ;  /* 0x0000000e13049211 */ /* 0x002fc600078608ff */
[----:B------:R1:W0:Y:S02]  /*aef0*/  SHFL.IDX PT, R14, R6, 0x3, 0x181f ;  /* 0x00781f00060e7f89 */ /* 0x00022400000e0000 */
[----:B------:R-:W-:-:S05]  /*af00*/  @!P1 IMAD.X R5, RZ, RZ, R8, P3 ;  /* 0x000000ffff059224 */ /* 0x000fca00018e0608 */
[----:B------:R2:W-:Y:S02]  /*af10*/  @!P1 LDGSTS.E.BYPASS.LTC128B.128 [R21+0xcc00], desc[UR46][R4.64], !P0 ;  /* 0x0cc0000004159fae */ /* 0x0005e4000c101d6e */
[----:B--2---:R-:W-:-:S05]  /*af20*/  @!P2 LEA R4, P1, R19, R20, 0x1 ;  /* 0x000000141304a211 */ /* 0x004fca00078208ff */
[----:B---3--:R-:W-:Y:S01]  /*af30*/  @!P2 IMAD.X R5, RZ, RZ, R7, P1 ;  /* 0x000000ffff05a224 */ /* 0x008fe200008e0607 */
[----:B------:R-:W-:-:S05]  /*af40*/  @!P2 LEA R7, R10, UR38, 0x1 ;  /* 0x000000260a07ac11 */ /* 0x000fca000f8e08ff */
[----:B0---4-:R1:W-:Y:S02]  /*af50*/  @!P2 LDGSTS.E.BYPASS.LTC128B.128 [R7+0xd400], desc[UR46][R4.64], !P0 ;  /* 0x0d4000000407afae */ /* 0x0113e4000c101d6e */
.L_x_14131:
[----:B------:R-:W-:-:S05]  /*af60*/  VIADD R9, R9, 0xb0 ;  /* 0x000000b009097836 */ /* 0x000fca0000000000 */
[----:B------:R-:W-:Y:S01]  /*af70*/  ISETP.GE.AND P1, PT, R9, R0, PT ;  /* 0x000000000900720c */ /* 0x000fe20003f26270 */
[----:B------:R-:W-:-:S05]  /*af80*/  IMAD.MOV.U32 R0, RZ, RZ, 0x1 ;  /* 0x00000001ff007424 */ /* 0x000fca00078e00ff */
[----:B------:R-:W-:-:S07]  /*af90*/  SHF.L.U32 R0, R0, 0x1f, RZ ;  /* 0x0000001f00007819 */ /* 0x000fce00000006ff */
[----:B-1----:R-:W-:-:S05]  /*afa0*/  @!P1 LEA R4, P2, R19, R14, 0x1 ;  /* 0x0000000e13049211 */ /* 0x002fca00078408ff */
[----:B------:R-:W-:Y:S01]  /*afb0*/  @!P1 IMAD.X R5, RZ, RZ, R3, P2 ;  /* 0x000000ffff059224 */ /* 0x000fe200010e0603 */
[----:B------:R-:W-:-:S05]  /*afc0*/  @!P1 LEA R3, R10, UR38, 0x1 ;  /* 0x000000260a039c11 */ /* 0x000fca000f8e08ff */
        /* <DEDUP_REMOVED lines=9> */
[----:B------:R-:W1:Y:S02]  /*b060*/  SYNCS.PHASECHK.TRANS64.TRYWAIT P0, [UR38+0x16820], R0 ;  /* 0x01682000ff0075a7 */ /* 0x000e640008000166 */
[----:B01----:R-:W-:Y:S05]  /*b070*/  @!P0 BRA `(.L_x_14042) ;  /* 0x0000002c00088947 */ /* 0x003fea0003800000 */
.L_x_14132:
[----:B------:R-:W-:Y:S01]  /*b080*/  UIADD3 UR6, UR39, -0x2, URZ ;  /* 0xfffffffe27067890 */ /* 0x000fe2000fffe03f */
[----:B------:R-:W-:Y:S02]  /*b090*/  IMAD.MOV.U32 R12, RZ, RZ, 0x1 ;  /* 0x00000001ff0c7424 */ /* 0x000fe400078e00ff */
[----:B0-----:R-:W-:Y:S01]  /*b0a0*/  IMAD.MOV.U32 R0, RZ, RZ, RZ ;  /* 0x000000ffff007224 */ /* 0x001fe200078e00ff */
[----:B------:R-:W-:-:S06]  /*b0b0*/  UISETP.GE.AND UP0, UPT, UR6, UR40, UPT ;  /* 0x000000280600728c */ /* 0x000fcc000bf06270 */
[----:B------:R-:W-:-:S13]  /*b0c0*/  PLOP3.LUT P0, PT, PT, PT, UP0, 0x80, 0x0 ;  /* 0x000000000000781c */ /* 0x000fda0003f0f008 */
[----:B------:R-:W-:Y:S05]  /*b0d0*/  @!P0 BRA `(.L_x_14043) ;  /* 0x0000001000e48947 */ /* 0x000fea0003800000 */
[----:B------:R-:W-:Y:S01]  /*b0e0*/  UIADD3 UR4, UR41, 0x1, URZ ;  /* 0x0000000129047890 */ /* 0x000fe2000fffe03f */
[----:B------:R-:W-:Y:S01]  /*b0f0*/  LOP3.LUT R3, RZ, UR40, RZ, 0x33, !PT ;  /* 0x00000028ff037c12 */ /* 0x000fe2000f8e33ff */
[----:B------:R-:W-:Y:S01]  /*b100*/  IMAD.MOV.U32 R12, RZ, RZ, 0x1 ;  /* 0x00000001ff0c7424 */ /* 0x000fe200078e00ff */
[----:B------:R-:W-:Y:S01]  /*b110*/  LOP3.LUT R8, R2, 0x1f, RZ, 0xc0, !PT ;  /* 0x0000001f02087812 */ /* 0x000fe200078ec0ff */
[----:B------:R-:W-:Y:S01]  /*b120*/  UIMAD UR4, UR4, UR44, URZ ;  /* 0x0000002c040472a4 */ /* 0x000fe2000f8e023f */
[----:B------:R-:W-:-:S03]  /*b130*/  IMAD.MOV.U32 R6, RZ, RZ, R18 ;  /* 0x000000ffff067224 */ /* 0x000fc600078e0012 */
[----:B------:R-:W-:-:S04]  /*b140*/  UISETP.LT.AND UP0, UPT, UR42, UR4, UPT ;  /* 0x000000042a00728c */ /* 0x000fc8000bf01270 */
[----:B------:R-:W-:-:S06]  /*b150*/  USEL UR4, UR42, UR4, UP0 ;  /* 0x000000042a047287 */ /* 0x000fcc0008000000 */
[----:B------:R-:W-:-:S05]  /*b160*/  IMAD R4, RZ, RZ, -UR4 ;  /* 0x80000004ff047e24 */ /* 0x000fca000f8e02ff */
[----:B------:R-:W-:-:S04]  /*b170*/  VIADDMNMX R3, R4, 0x1, R3, !PT ;  /* 0x0000000104037846 */ /* 0x000fc80007800103 */
[----:B------:R-:W-:Y:S02]  /*b180*/  R2UR UR5, R3 ;  /* 0x00000000030572ca */ /* 0x000fe400000e0000 */
[----:B------:R-:W-:-:S11]  /*b190*/  LOP3.LUT R3, RZ, UR4, RZ, 0x33, !PT ;  /* 0x00000004ff037c12 */ /* 0x000fd6000f8e33ff */
[----:B------:R-:W-:Y:S02]  /*b1a0*/  UIADD3 UR7, UR5, -0x2, URZ ;  /* 0xfffffffe05077890 */ /* 0x000fe4000fffe03f */
[----:B------:R-:W-:-:S04]  /*b1b0*/  UIADD3 UR4, UR4, UR5, URZ ;  /* 0x0000000504047290 */ /* 0x000fc8000fffe03f */
[----:B------:R-:W-:Y:S01]  /*b1c0*/  ISETP.NE.AND P0, PT, R3, UR7, PT ;  /* 0x0000000703007c0c */ /* 0x000fe2000bf05270 */
[----:B------:R-:W-:Y:S02]  /*b1d0*/  IMAD.U32 R3, RZ, RZ, UR6 ;  /* 0x00000006ff037e24 */ /* 0x000fe4000f8e00ff */
[----:B------:R-:W-:-:S05]  /*b1e0*/  IMAD.U32 R9, RZ, RZ, UR4 ;  /* 0x00000004ff097e24 */ /* 0x000fca000f8e00ff */
[----:B------:R-:W-:-:S05]  /*b1f0*/  LOP3.LUT R9, R9, 0x1, RZ, 0xc0, !PT ;  /* 0x0000000109097812 */ /* 0x000fca00078ec0ff */
[----:B------:R-:W-:Y:S05]  /*b200*/  @!P0 BRA `(.L_x_14044) ;  /* 0x0000000c001c8947 */ /* 0x000fea0003800000 */
[----:B------:R-:W-:Y:S01]  /*b210*/  R2UR UR5, R9 ;  /* 0x00000000090572ca */ /* 0x000fe200000e0000 */
[----:B------:R-:W-:Y:S01]  /*b220*/  BSSY B0, `(.L_x_14044) ;  /* 0x00000c5000007945 */ /* 0x000fe20003800000 */
[----:B------:R-:W-:Y:S02]  /*b230*/  IMAD.MOV.U32 R10, RZ, RZ, 0x1 ;  /* 0x00000001ff0a7424 */ /* 0x000fe400078e00ff */
[----:B------:R-:W-:-:S09]  /*b240*/  IMAD.MOV.U32 R6, RZ, RZ, R18 ;  /* 0x000000ffff067224 */ /* 0x000fd200078e0012 */
[----:B------:R-:W-:-:S06]  /*b250*/  UIADD3 UR4, UR4, -UR5, URZ ;  /* 0x8000000504047290 */ /* 0x000fcc000fffe03f */
[----:B------:R-:W-:-:S07]  /*b260*/  IMAD.U32 R11, RZ, RZ, UR4 ;  /* 0x00000004ff0b7e24 */ /* 0x000fce000f8e00ff */
.L_x_14071:
        /* <DEDUP_REMOVED lines=28> */
.L_x_14047:
[----:B------:R-:W1:Y:S01]  /*b430*/  SYNCS.PHASECHK.TRANS64.TRYWAIT P0, [UR38+0x16848], R12 ;  /* 0x0168480cff0075a7 */ /* 0x000e620008000166 */
[----:B------:R-:W-:Y:S01]  /*b440*/  BSSY B2, `(.L_x_14048) ;  /* 0x0000003000027945 */ /* 0x000fe20003800000 */
[----:B------:R-:W-:-:S03]  /*b450*/  ISETP.NE.AND P2, PT, R17, RZ, PT ;  /* 0x000000ff1100720c */ /* 0x000fc60003f45270 */
[----:B-1----:R-:W-:Y:S10]  /*b460*/  @!P0 BRA `(.L_x_14049) ;  /* 0x0000002800248947 */ /* 0x002ff40003800000 */
.L_x_14133:
[----:B------:R-:W-:Y:S05]  /*b470*/  BSYNC B2 ;  /* 0x0000000000027941 */ /* 0x000fea0003800000 */
.L_x_14048:
[----:B------:R-:W-:Y:S04]  /*b480*/  BSSY B2, `(.L_x_14050) ;  /* 0x0000007000027945 */ /* 0x000fe80003800000 */
[----:B------:R-:W-:Y:S05]  /*b490*/  @P2 BRA `(.L_x_14051) ;  /* 0x0000000000142947 */ /* 0x000fea0003800000 */
[----:B------:R-:W-:Y:S01]  /*b4a0*/  ISETP.NE.AND P0, PT, R8, RZ, PT ;  /* 0x000000ff0800720c */ /* 0x000fe20003f05270 */
[----:B0-----:R-:W-:-:S04]  /*b4b0*/  IMAD.MOV.U32 R4, RZ, RZ, 0x4000 ;  /* 0x00004000ff047424 */ /* 0x001fc800078e00ff */
[----:B------:R1:W-:Y:S08]  /*b4c0*/  SYNCS.ARRIVE.TRANS64 RZ, [UR38+0x16838], R4 ;  /* 0x01683804ffff79a7 */ /* 0x0003f00008000026 */
[----:B-1----:R-:W-:Y:S05]  /*b4d0*/  @!P0 BRA `(.L_x_14051) ;  /* 0x0000000000048947 */ /* 0x002fea0003800000 */
[----:B------:R-:W-:Y:S01]  /*b4e0*/  BPT.TRAP 0x1 ;  /* 0x000000040000795c */ /* 0x000fe20000300000 */
.L_x_14051:
[----:B------:R-:W-:Y:S05]  /*b4f0*/  BSYNC B2 ;  /* 0x0000000000027941 */ /* 0x000fea0003800000 */
.L_x_14050:
        /* <DEDUP_REMOVED lines=11> */
.L_x_14052:
        /* <DEDUP_REMOVED lines=10> */
.L_x_14134:
[----:B------:R-:W-:Y:S05]  /*b650*/  BSYNC B2 ;  /* 0x0000000000027941 */ /* 0x000fea0003800000 */
.L_x_14053:
        /* <DEDUP_REMOVED lines=9> */
.L_x_14056:
[----:B------:R-:W-:Y:S05]  /*b6f0*/  BSYNC B2 ;  /* 0x0000000000027941 */ /* 0x000fea0003800000 */
.L_x_14055:
        /* <DEDUP_REMOVED lines=10> */
.L_x_14057:
        /* <DEDUP_REMOVED lines=10> */
.L_x_14046:
[----:B------:R-:W-:Y:S05]  /*b840*/  BSYNC B1 ;  /* 0x0000000000017941 */ /* 0x000fea0003800000 */
.L_x_14045:
        /* <DEDUP_REMOVED lines=27> */
.L_x_14060:
[----:B------:R-:W1:Y:S01]  /*ba00*/  SYNCS.PHASECHK.TRANS64.TRYWAIT P0, [UR38+0x16840], R14 ;  /* 0x0168400eff0075a7 */ /* 0x000e620008000166 */
[----:B------:R-:W-:Y:S01]  /*ba10*/  BSSY B2, `(.L_x_14061) ;  /* 0x0000003000027945 */ /* 0x000fe20003800000 */
[----:B------:R-:W-:-:S03]  /*ba20*/  ISETP.NE.AND P2, PT, R17, RZ, PT ;  /* 0x000000ff1100720c */ /* 0x000fc60003f45270 */
[----:B-1----:R-:W-:Y:S10]  /*ba30*/  @!P0 BRA `(.L_x_14062) ;  /* 0x0000002000e08947 */ /* 0x002ff40003800000 */
.L_x_14135:
[----:B------:R-:W-:Y:S05]  /*ba40*/  BSYNC B2 ;  /* 0x0000000000027941 */ /* 0x000fea0003800000 */
.L_x_14061:
[----:B------:R-:W-:Y:S04]  /*ba50*/  BSSY B2, `(.L_x_14063) ;  /* 0x0000007000027945 */ /* 0x000fe80003800000 */
[----:B------:R-:W-:Y:S05]  /*ba60*/  @P2 BRA `(.L_x_14064) ;  /* 0x0000000000142947 */ /* 0x000fea0003800000 */
[----:B------:R-:W-:Y:S01]  /*ba70*/  ISETP.NE.AND P0, PT, R8, RZ, PT ;  /* 0x000000ff0800720c */ /* 0x000fe20003f05270 */
[----:B0-----:R-:W-:-:S04]  /*ba80*/  IMAD.MOV.U32 R4, RZ, RZ, 0x4000 ;  /* 0x00004000ff047424 */ /* 0x001fc800078e00ff */
[----:B------:R1:W-:Y:S08]  /*ba90*/  SYNCS.ARRIVE.TRANS64 RZ, [UR38+0x16830], R4 ;  /* 0x01683004ffff79a7 */ /* 0x0003f00008000026 */
[----:B-1----:R-:W-:Y:S05]  /*baa0*/  @!P0 BRA `(.L_x_14064) ;  /* 0x0000000000048947 */ /* 0x002fea0003800000 */
[----:B------:R-:W-:Y:S01]  /*bab0*/  BPT.TRAP 0x1 ;  /* 0x000000040000795c */ /* 0x000fe20000300000 */
.L_x_14064:
[----:B------:R-:W-:Y:S05]  /*bac0*/  BSYNC B2 ;  /* 0x0000000000027941 */ /* 0x000fea0003800000 */
.L_x_14063:
        /* <DEDUP_REMOVED lines=11> */
.L_x_14065:
        /* <DEDUP_REMOVED lines=12> */
.L_x_14136:
[----:B------:R-:W-:Y:S05]  /*bc40*/  BSYNC B2 ;  /* 0x0000000000027941 */ /* 0x000fea0003800000 */
.L_x_14066:
        /* <DEDUP_REMOVED lines=9> */
.L_x_14069:
[----:B------:R-:W-:Y:S05]  /*bce0*/  BSYNC B2 ;  /* 0x0000000000027941 */ /* 0x000fea0003800000 */
.L_x_14068:
        /* <DEDUP_REMOVED lines=10> */
.L_x_14070:
        /* <DEDUP_REMOVED lines=10> */
.L_x_14059:
[----:B------:R-:W-:Y:S05]  /*be30*/  BSYNC B1 ;  /* 0x0000000000017941 */ /* 0x000fea0003800000 */
.L_x_14058:
[----:B------:R-:W-:Y:S02]  /*be40*/  VIADD R3, R3, 0xfffffffe ;  /* 0xfffffffe03037836 */ /* 0x000fe40000000000 */
[----:B------:R-:W-:Y:S01]  /*be50*/  IMAD.MOV.U32 R10, RZ, RZ, R12 ;  /* 0x000000ffff0a7224 */ /* 0x000fe200078e000c */
[----:B------:R-:W-:Y:S06]  /*be60*/  @P1 BRA `(.L_x_14071) ;  /* 0xfffffff400001947 */ /* 0x000fec000383ffff */
[----:B------:R-:W-:Y:S05]  /*be70*/  BSYNC B0 ;  /* 0x0000000000007941 */ /* 0x000fea0003800000 */
.L_x_14044:
        /* <DEDUP_REMOVED lines=28> */
.L_x_14073:
[----:B------:R-:W1:Y:S01]  /*c040*/  SYNCS.PHASECHK.TRANS64.TRYWAIT P0, [UR38+0x16848], R9 ;  /* 0x01684809ff0075a7 */ /* 0x000e620008000166 */
[----:B------:R-:W-:Y:S01]  /*c050*/  BSSY B1, `(.L_x_14074) ;  /* 0x0000003000017945 */ /* 0x000fe20003800000 */
[----:B------:R-:W-:-:S03]  /*c060*/  ISETP.NE.AND P1, PT, R17, RZ, PT ;  /* 0x000000ff1100720c */ /* 0x000fc60003f25270 */
[----:B-1----:R-:W-:Y:S10]  /*c070*/  @!P0 BRA `(.L_x_14075) ;  /* 0x0000001c00808947 */ /* 0x002ff40003800000 */
.L_x_14137:
[----:B------:R-:W-:Y:S05]  /*c080*/  BSYNC B1 ;  /* 0x0000000000017941 */ /* 0x000fea0003800000 */
.L_x_14074:
[----:B------:R-:W-:Y:S04]  /*c090*/  BSSY B1, `(.L_x_14076) ;  /* 0x0000007000017945 */ /* 0x000fe80003800000 */
[----:B------:R-:W-:Y:S05]  /*c0a0*/  @P1 BRA `(.L_x_14077) ;  /* 0x0000000000141947 */ /* 0x000fea0003800000 */
[----:B------:R-:W-:Y:S01]  /*c0b0*/  ISETP.NE.AND P0, PT, R8, RZ, PT ;  /* 0x000000ff0800720c */ /* 0x000fe20003f05270 */
[----:B0-----:R-:W-:-:S04]  /*c0c0*/  IMAD.MOV.U32 R4, RZ, RZ, 0x4000 ;  /* 0x00004000ff047424 */ /* 0x001fc800078e00ff */
[----:B------:R1:W-:Y:S08]  /*c0d0*/  SYNCS.ARRIVE.TRANS64 RZ, [UR38+0x16838], R4 ;  /* 0x01683804ffff79a7 */ /* 0x0003f00008000026 */
[----:B-1----:R-:W-:Y:S05]  /*c0e0*/  @!P0 BRA `(.L_x_14077) ;  /* 0x0000000000048947 */ /* 0x002fea0003800000 */
[----:B------:R-:W-:Y:S01]  /*c0f0*/  BPT.TRAP 0x1 ;  /* 0x000000040000795c */ /* 0x000fe20000300000 */
.L_x_14077:
[----:B------:R-:W-:Y:S05]  /*c100*/  BSYNC B1 ;  /* 0x0000000000017941 */ /* 0x000fea0003800000 */
.L_x_14076:
        /* <DEDUP_REMOVED lines=11> */
.L_x_14078:
        /* <DEDUP_REMOVED lines=11> */
.L_x_14138:
[----:B------:R-:W-:Y:S05]  /*c270*/  BSYNC B1 ;  /* 0x0000000000017941 */ /* 0x000fea0003800000 */
.L_x_14079:
        /* <DEDUP_REMOVED lines=9> */
.L_x_14082:
[----:B------:R-:W-:Y:S05]  /*c310*/  BSYNC B1 ;  /* 0x0000000000017941 */ /* 0x000fea0003800000 */
.L_x_14081:
        /* <DEDUP_REMOVED lines=10> */
.L_x_14083:
        /* <DEDUP_REMOVED lines=10> */
.L_x_14072:
[----:B------:R-:W-:Y:S05]  /*c460*/  BSYNC B0 ;  /* 0x0000000000007941 */ /* 0x000fea0003800000 */
.L_x_14043:
        /* <DEDUP_REMOVED lines=9> */
.L_x_14139:
[----:B------:R-:W-:Y:S05]  /*c500*/  BSYNC B1 ;  /* 0x0000000000017941 */ /* 0x000fea0003800000 */
.L_x_14086:
[----:B------:R-:W-:Y:S04]  /*c510*/  BSSY B1, `(.L_x_14088) ;  /* 0x0000007000017945 */ /* 0x000fe80003800000 */
[----:B------:R-:W-:Y:S05]  /*c520*/  @P1 BRA `(.L_x_14089) ;  /* 0x0000000000141947 */ /* 0x000fea0003800000 */
[----:B------:R-:W-:Y:S01]  /*c530*/  LOP3.LUT P0, RZ, R2, 0x1f, RZ, 0xc0, !PT ;  /* 0x0000001f02ff7812 */ /* 0x000fe2000780c0ff */
[----:B0-----:R-:W-:-:S04]  /*c540*/  IMAD.MOV.U32 R3, RZ, RZ, 0x4000 ;  /* 0x00004000ff037424 */ /* 0x001fc800078e00ff */
[----:B------:R1:W-:Y:S08]  /*c550*/  SYNCS.ARRIVE.TRANS64 RZ, [R4+URZ+0x16850], R3 ;  /* 0x0168500304ff79a7 */ /* 0x0003f0000800003f */
[----:B------:R-:W-:Y:S05]  /*c560*/  @!P0 BRA `(.L_x_14089) ;  /* 0x0000000000048947 */ /* 0x000fea0003800000 */
[----:B------:R-:W-:Y:S01]  /*c570*/  BPT.TRAP 0x1 ;  /* 0x000000040000795c */ /* 0x000fe20000300000 */
.L_x_14089:
[----:B------:R-:W-:Y:S05]  /*c580*/  BSYNC B1 ;  /* 0x0000000000017941 */ /* 0x000fea0003800000 */
.L_x_14088:
        /* <DEDUP_REMOVED lines=13> */
.L_x_14090:
        /* <DEDUP_REMOVED lines=8> */
.L_x_14085:
[----:B------:R-:W-:Y:S05]  /*c6e0*/  BSYNC B0 ;  /* 0x0000000000007941 */ /* 0x000fea0003800000 */
.L_x_14084:
[----:B------:R-:W-:Y:S02]  /*c6f0*/  VIADD R0, R0, 0x1 ;  /* 0x0000000100007836 */ /* 0x000fe40000000000 */
[----:B01----:R-:W-:-:S03]  /*c700*/  IMAD.MOV.U32 R4, RZ, RZ, RZ ;  /* 0x000000ffff047224 */ /* 0x003fc600078e00ff */
[----:B------:R-:W-:-:S04]  /*c710*/  ISETP.NE.AND P0, PT, R0, 0x2, PT ;  /* 0x000000020000780c */ /* 0x000fc80003f05270 */
[----:B------:R-:W-:Y:S02]  /*c720*/  SEL R5, RZ, 0x1, P0 ;  /* 0x00000001ff057807 */ /* 0x000fe40000000000 */
[----:B------:R-:W-:Y:S02]  /*c730*/  SEL R3, R0, RZ, P0 ;  /* 0x000000ff00037207 */ /* 0x000fe40000000000 */
[----:B------:R-:W-:-:S07]  /*c740*/  LOP3.LUT R0, R12, R5, RZ, 0x3c, !PT ;  /* 0x000000050c007212 */ /* 0x000fce00078e3cff */
.L_x_14029:
[----:B------:R-:W0:Y:S01]  /*c750*/  S2R R5, SR_CgaCtaId ;  /* 0x0000000000057919 */ /* 0x000e220000008800 */
[----:B------:R-:W-:Y:S02]  /*c760*/  MOV R2, 0x400 ;  /* 0x0000040000027802 */ /* 0x000fe40000000f00 */
[----:B------:R-:W-:Y:S02]  /*c770*/  SHF.L.U32 R4, R4, 0x1f, RZ ;  /* 0x0000001f04047819 */ /* 0x000fe400000006ff */
[----:B0-----:R-:W-:-:S04]  /*c780*/  LEA R17, R5, R2, 0x18 ;  /* 0x0000000205117211 */ /* 0x001fc800078ec0ff */
[----:B------:R-:W0:Y:S02]  /*c790*/  SYNCS.PHASECHK.TRANS64.TRYWAIT P0, [R17+URZ+0x16820], R4 ;  /* 0x01682004110075a7 */ /* 0x000e24000800017f */
[----:B0-----:R-:W-:Y:S05]  /*c7a0*/  @!P0 BRA `(.L_x_14091) ;  /* 0x0000001400f88947 */ /* 0x001fea0003800000 */
.L_x_14140:
[----:B------:R-:W-:-:S03]  /*c7b0*/  UMOV UR4, 0xffffffff ;  /* 0xffffffff00047882 */ /* 0x000fc60000000000 */
[----:B------:R-:W-:Y:S05]  /*c7c0*/  BRA.DIV UR4, `(.L_x_14092) ;  /* 0x0000001a04047947 */ /* 0x000fea000b800000 */
[----:B------:R1:W2:Y:S02]  /*c7d0*/  SHFL.IDX PT, R14, R16, RZ, 0x1f ;  /* 0x00001fff100e7589 */ /* 0x0002a400000e0000 */
.L_x_14143:
[----:B--2---:R-:W-:-:S13]  /*c7e0*/  ISETP.NE.AND P0, PT, R14, RZ, PT ;  /* 0x000000ff0e00720c */ /* 0x004fda0003f05270 */
[----:B------:R-:W-:Y:S05]  /*c7f0*/  @P0 BRA `(.L_x_13991) ;  /* 0x0000000000880947 */ /* 0x000fea0003800000 */
[----:B------:R-:W-:-:S03]  /*c800*/  UMOV UR4, 0xffffffff ;  /* 0xffffffff00047882 */ /* 0x000fc60000000000 */
[----:B------:R-:W-:Y:S05]  /*c810*/  BRA.DIV UR4, `(.L_x_14093) ;  /* 0x0000001a04187947 */ /* 0x000fea000b800000 */
[----:B------:R-:W-:-:S13]  /*c820*/  ELECT P6, URZ, PT ;  /* 0x00000000003f782f */ /* 0x000fda00038c0000 */
.L_x_14146:
[----:B------:R-:W-:Y:S05]  /*c830*/  @!P6 BRA `(.L_x_13991) ;  /* 0x000000000078e947 */ /* 0x000fea0003800000 */
[----:B------:R-:W-:-:S06]  /*c840*/  ULOP3.LUT UR4, UR43, 0x2, URZ, 0xfc, !UPT ;  /* 0x000000022b047892 */ /* 0x000fcc000f8efc3f */
[----:B------:R-:W-:-:S05]  /*c850*/  IMAD.U32 R2, RZ, RZ, UR4 ;  /* 0x00000004ff027e24 */ /* 0x000fca000f8e00ff */
[----:B------:R-:W-:-:S13]  /*c860*/  ISETP.NE.AND P2, PT, R2, 0x3, PT ;  /* 0x000000030200780c */ /* 0x000fda0003f45270 */
[----:B------:R-:W-:Y:S05]  /*c870*/  @!P2 BRA `(.L_x_14094) ;  /* 0x000000000004a947 */ /* 0x000fea0003800000 */
[----:B------:R-:W-:Y:S01]  /*c880*/  BPT.TRAP 0x1 ;  /* 0x000000040000795c */ /* 0x000fe20000300000 */
.L_x_14094:
[----:B------:R-:W-:Y:S01]  /*c890*/  VIADD R6, R17, 0x16840 ;  /* 0x0001684011067836 */ /* 0x000fe20000000000 */
[----:B0-----:R-:W-:Y:S01]  /*c8a0*/  SHF.L.U32 R4, R0, 0x1f, RZ ;  /* 0x0000001f00047819 */ /* 0x001fe200000006ff */
        /* <DEDUP_REMOVED lines=10> */
.L_x_14147:
[----:B------:R-:W2:Y:S02]  /*c950*/  SYNCS.PHASECHK.TRANS64.TRYWAIT P0, [R5+URZ], R2 ;  /* 0x00000002050075a7 */ /* 0x000ea4000800017f */
[----:B--2---:R-:W-:Y:S05]  /*c960*/  @!P0 BRA `(.L_x_14096) ;  /* 0x0000001400f88947 */ /* 0x004fea0003800000 */
.L_x_14148:
[----:B------:R-:W-:Y:S05]  /*c970*/  @!P2 BRA `(.L_x_14097) ;  /* 0x000000000004a947 */ /* 0x000fea0003800000 */
[----:B------:R-:W-:Y:S01]  /*c980*/  BPT.TRAP 0x1 ;  /* 0x000000040000795c */ /* 0x000fe20000300000 */
.L_x_14097:
[----:B------:R-:W-:-:S04]  /*c990*/  VIADD R0, R17, 0x16860 ;  /* 0x0001686011007836 */ /* 0x000fc80000000000 */
[----:B------:R-:W-:-:S04]  /*c9a0*/  IMAD R3, R3, 0x8, R0 ;  /* 0x0000000803037824 */ /* 0x000fc800078e0200 */
[----:B------:R-:W3:Y:S02]  /*c9b0*/  SYNCS.PHASECHK.TRANS64.TRYWAIT P0, [R3+URZ], R4 ;  /* 0x00000004030075a7 */ /* 0x000ee4000800017f */
[----:B---3--:R-:W-:Y:S05]  /*c9c0*/  @!P0 BRA `(.L_x_14098) ;  /* 0x0000001400f48947 */ /* 0x008fea0003800000 */
.L_x_14149:
[----:B------:R-:W-:-:S07]  /*c9d0*/  IMAD R9, R9, 0x8, R0 ;  /* 0x0000000809097824 */ /* 0x000fce00078e0200 */
.L_x_14099:
[----:B----4-:R4:W0:Y:S02]  /*c9e0*/  SYNCS.PHASECHK.TRANS64.TRYWAIT P0, [R9+URZ], R2 ;  /* 0x00000002090075a7 */ /* 0x010824000800017f */
[----:B0-----:R-:W-:Y:S05]  /*c9f0*/  @!P0 NANOSLEEP.SYNCS 0x989680 ;  /* 0x009896800000895d */ /* 0x001fea0003900000 */
[----:B------:R-:W0:Y:S02]  /*ca00*/  @!P0 SYNCS.PHASECHK.TRANS64 P0, [R9+URZ], R2 ;  /* 0x00000002090085a7 */ /* 0x000e24000800007f */
[----:B0-----:R-:W-:Y:S05]  /*ca10*/  @!P0 BRA `(.L_x_14099) ;  /* 0xfffffffc00f08947 */ /* 0x001fea000383ffff */
.L_x_13991:
[----:B------:R-:W-:Y:S05]  /*ca20*/  BSYNC B6 ;  /* 0x0000000000067941 */ /* 0x000fea0003800000 */
.L_x_13988:
[----:B------:R-:W-:Y:S05]  /*ca30*/  EXIT ;  /* 0x000000000000794d */ /* 0x000fea0003800000 */
.L_x_13995:
[----:B0-----:R-:W-:-:S04]  /*ca40*/  IMAD.U32 R3, RZ, RZ, UR39 ;  /* 0x00000027ff037e24 */ /* 0x001fc8000f8e00ff */
[----:B------:R0:W1:Y:S03]  /*ca50*/  SYNCS.PHASECHK.TRANS64.TRYWAIT P0, [R3+URZ+0x16800], R0 ;  /* 0x01680000030075a7 */ /* 0x000066000800017f */
[----:B-1----:R-:W-:Y:S05]  /*ca60*/  @!P0 NANOSLEEP.SYNCS 0x989680 ;  /* 0x009896800000895d */ /* 0x002fea0003900000 */
[----:B------:R-:W1:Y:S02]  /*ca70*/  @!P0 SYNCS.PHASECHK.TRANS64 P0, [R3+URZ+0x16800], R0 ;  /* 0x01680000030085a7 */ /* 0x000e64000800007f */
[----:B-1----:R-:W-:Y:S05]  /*ca80*/  @!P0 BRA `(.L_x_13995) ;  /* 0xfffffffc00ec8947 */ /* 0x002fea000383ffff */
[----:B------:R-:W-:Y:S05]  /*ca90*/  BRA `(.L_x_14100) ;  /* 0xffffff4800287947 */ /* 0x000fea000383ffff */
.L_x_13999:
[----:B-1----:R-:W-:-:S04]  /*caa0*/  IMAD.U32 R3, RZ, RZ, UR39 ;  /* 0x00000027ff037e24 */ /* 0x002fc8000f8e00ff */
[----:B------:R1:W2:Y:S03]  /*cab0*/  SYNCS.PHASECHK.TRANS64.TRYWAIT P2, [R3+URZ+0x16830], R0 ;  /* 0x01683000030075a7 */ /* 0x0002a6000804017f */
[----:B--2---:R-:W-:Y:S05]  /*cac0*/  @!P2 NANOSLEEP.SYNCS 0x989680 ;  /* 0x009896800000a95d */ /* 0x004fea0003900000 */
[----:B------:R-:W2:Y:S02]  /*cad0*/  @!P2 SYNCS.PHASECHK.TRANS64 P2, [R3+URZ+0x16830], R0 ;  /* 0x016830000300a5a7 */ /* 0x000ea4000804007f */
[----:B--2---:R-:W-:Y:S05]  /*cae0*/  @!P2 BRA `(.L_x_13999) ;  /* 0xfffffffc00eca947 */ /* 0x004fea000383ffff */
[----:B------:R-:W-:Y:S05]  /*caf0*/  BRA `(.L_x_13998) ;  /* 0xffffff4800487947 */ /* 0x000fea000383ffff */
.L_x_14004:
[----:B-1----:R-:W-:-:S04]  /*cb00*/  IMAD.U32 R8, RZ, RZ, UR10 ;  /* 0x0000000aff087e24 */ /* 0x002fc8000f8e00ff */
[----:B------:R1:W2:Y:S03]  /*cb10*/  SYNCS.PHASECHK.TRANS64.TRYWAIT P3, [R8+URZ+0x16830], R3 ;  /* 0x01683003080075a7 */ /* 0x0002a6000806017f */
[----:B--2---:R-:W-:Y:S05]  /*cb20*/  @!P3 NANOSLEEP.SYNCS 0x989680 ;  /* 0x009896800000b95d */ /* 0x004fea0003900000 */
[----:B------:R-:W2:Y:S02]  /*cb30*/  @!P3 SYNCS.PHASECHK.TRANS64 P3, [R8+URZ+0x16830], R3 ;  /* 0x016830030800b5a7 */ /* 0x000ea4000806007f */
[----:B--2---:R-:W-:Y:S05]  /*cb40*/  @!P3 BRA `(.L_x_14004) ;  /* 0xfffffffc00ecb947 */ /* 0x004fea000383ffff */
[----:B------:R-:W-:Y:S05]  /*cb50*/  BRA `(.L_x_14001) ;  /* 0xffffff6c00307947 */ /* 0x000fea000383ffff */
.L_x_14008:
[----:B-1----:R-:W-:-:S04]  /*cb60*/  IMAD.U32 R8, RZ, RZ, UR10 ;  /* 0x0000000aff087e24 */ /* 0x002fc8000f8e00ff */
[----:B------:R1:W2:Y:S03]  /*cb70*/  SYNCS.PHASECHK.TRANS64.TRYWAIT P3, [R8+URZ+0x16850], R3 ;  /* 0x01685003080075a7 */ /* 0x0002a6000806017f */
[----:B--2---:R-:W-:Y:S05]  /*cb80*/  @!P3 NANOSLEEP.SYNCS 0x989680 ;  /* 0x009896800000b95d */ /* 0x004fea0003900000 */
[----:B------:R-:W2:Y:S02]  /*cb90*/  @!P3 SYNCS.PHASECHK.TRANS64 P3, [R8+URZ+0x16850], R3 ;  /* 0x016850030800b5a7 */ /* 0x000ea4000806007f */
[----:B--2---:R-:W-:Y:S05]  /*cba0*/  @!P3 BRA `(.L_x_14008) ;  /* 0xfffffffc00ecb947 */ /* 0x004fea000383ffff */
[----:B------:R-:W-:Y:S05]  /*cbb0*/  BRA `(.L_x_14005) ;  /* 0xffffff6c00a87947 */ /* 0x000fea000383ffff */
.L_x_14014:
[----:B-1----:R-:W-:-:S04]  /*cbc0*/  IMAD.U32 R6, RZ, RZ, UR10 ;  /* 0x0000000aff067e24 */ /* 0x002fc8000f8e00ff */
[----:B------:R1:W2:Y:S03]  /*cbd0*/  SYNCS.PHASECHK.TRANS64.TRYWAIT P2, [R6+URZ+0x16830], R3 ;  /* 0x01683003060075a7 */ /* 0x0002a6000804017f */
[----:B--2---:R-:W-:Y:S05]  /*cbe0*/  @!P2 NANOSLEEP.SYNCS 0x989680 ;  /* 0x009896800000a95d */ /* 0x004fea0003900000 */
[----:B------:R-:W2:Y:S02]  /*cbf0*/  @!P2 SYNCS.PHASECHK.TRANS64 P2, [R6+URZ+0x16830], R3 ;  /* 0x016830030600a5a7 */ /* 0x000ea4000804007f */
[----:B--2---:R-:W-:Y:S05]  /*cc00*/  @!P2 BRA `(.L_x_14014) ;  /* 0xfffffffc00eca947 */ /* 0x004fea000383ffff */
[----:B------:R-:W-:Y:S05]  /*cc10*/  BRA `(.L_x_14011) ;  /* 0xffffff9000a47947 */ /* 0x000fea000383ffff */
.L_x_14018:
[----:B-1----:R-:W-:-:S04]  /*cc20*/  IMAD.U32 R6, RZ, RZ, UR10 ;  /* 0x0000000aff067e24 */ /* 0x002fc8000f8e00ff */
[----:B------:R1:W2:Y:S03]  /*cc30*/  SYNCS.PHASECHK.TRANS64.TRYWAIT P2, [R6+URZ+0x16850], R3 ;  /* 0x01685003060075a7 */ /* 0x0002a6000804017f */
[----:B--2---:R-:W-:Y:S05]  /*cc40*/  @!P2 NANOSLEEP.SYNCS 0x989680 ;  /* 0x009896800000a95d */ /* 0x004fea0003900000 */
[----:B------:R-:W2:Y:S02]  /*cc50*/  @!P2 SYNCS.PHASECHK.TRANS64 P2, [R6+URZ+0x16850], R3 ;  /* 0x016850030600a5a7 */ /* 0x000ea4000804007f */
[----:B--2---:R-:W-:Y:S05]  /*cc60*/  @!P2 BRA `(.L_x_14018) ;  /* 0xfffffffc00eca947 */ /* 0x004fea000383ffff */
[----:B------:R-:W-:Y:S05]  /*cc70*/  BRA `(.L_x_14015) ;  /* 0xffffff9400187947 */ /* 0x000fea000383ffff */
.L_x_14023:
[----:B-1----:R-:W-:-:S04]  /*cc80*/  IMAD.U32 R7, RZ, RZ, UR7 ;  /* 0x00000007ff077e24 */ /* 0x002fc8000f8e00ff */
[----:B------:R1:W2:Y:S03]  /*cc90*/  SYNCS.PHASECHK.TRANS64.TRYWAIT P0, [R7+URZ+0x16850], R0 ;  /* 0x01685000070075a7 */ /* 0x0002a6000800017f */
[----:B--2---:R-:W-:Y:S05]  /*cca0*/  @!P0 NANOSLEEP.SYNCS 0x989680 ;  /* 0x009896800000895d */ /* 0x004fea0003900000 */
[----:B------:R-:W2:Y:S02]  /*ccb0*/  @!P0 SYNCS.PHASECHK.TRANS64 P0, [R7+URZ+0x16850], R0 ;  /* 0x01685000070085a7 */ /* 0x000ea4000800007f */
[----:B--2---:R-:W-:Y:S05]  /*ccc0*/  @!P0 BRA `(.L_x_14023) ;  /* 0xfffffffc00ec8947 */ /* 0x004fea000383ffff */
[----:B------:R-:W-:Y:S05]  /*ccd0*/  BRA `(.L_x_14022) ;  /* 0xffffffac006c7947 */ /* 0x000fea000383ffff */
.L_x_14034:
[----:B------:R-:W-:Y:S02]  /*cce0*/  IMAD.MOV.U32 R13, RZ, RZ, R16 ;  /* 0x000000ffff0d7224 */ /* 0x000fe400078e0010 */
[----:B------:R-:W-:Y:S02]  /*ccf0*/  IMAD.MOV.U32 R12, RZ, RZ, RZ ;  /* 0x000000ffff0c7224 */ /* 0x000fe400078e00ff */
[----:B------:R-:W-:Y:S02]  /*cd00*/  IMAD.MOV.U32 R11, RZ, RZ, 0x1f ;  /* 0x0000001fff0b7424 */ /* 0x000fe400078e00ff */
[----:B------:R-:W-:-:S07]  /*cd10*/  IMAD.MOV.U32 R15, RZ, RZ, -0x1 ;  /* 0xffffffffff0f7424 */ /* 0x000fce00078e00ff */
[----:B------:R-:W-:Y:S05]  /*cd20*/  WARPSYNC.COLLECTIVE R15, `(.L_x_14101) ;  /* 0x000000000f087348 */ /* 0x000fea0003c00000 */
[----:B------:R0:W1:Y:S02]  /*cd30*/  SHFL.IDX P6, R14, R13, R12, R11 ;  /* 0x0000000c0d0e7389 */ /* 0x00006400000c000b */
[----:B01----:R-:W-:Y:S01]  /*cd40*/  ENDCOLLECTIVE ;  /* 0x000000000000791b */ /* 0x003fe20003800000 */
.L_x_14101:
[----:B------:R-:W-:Y:S05]  /*cd50*/  BRA `(.L_x_14102) ;  /* 0xffffffd000b47947 */ /* 0x000fea000383ffff */
.L_x_14036:
[----:B------:R-:W-:Y:S01]  /*cd60*/  BSSY B0, `(.L_x_14103) ;  /* 0x0000006000007945 */ /* 0x000fe20003800000 */
[----:B------:R-:W-:-:S07]  /*cd70*/  IMAD.MOV.U32 R15, RZ, RZ, -0x1 ;  /* 0xffffffffff0f7424 */ /* 0x000fce00078e00ff */
[----:B0-----:R-:W-:Y:S05]  /*cd80*/  WARPSYNC.COLLECTIVE R15, `(.L_x_14104) ;  /* 0x000000000f0c7348 */ /* 0x001fea0003c00000 */
[----:B------:R-:W-:Y:S02]  /*cd90*/  ELECT P6, UR62, PT ;  /* 0x00000000003e782f */ /* 0x000fe400038c0000 */
[----:B------:R-:W-:Y:S01]  /*cda0*/  MOV R14, UR62 ;  /* 0x0000003e000e7c02 */ /* 0x000fe20008000f00 */
[----:B0-----:R-:W-:Y:S10]  /*cdb0*/  ENDCOLLECTIVE ;  /* 0x000000000000791b */ /* 0x001ff40003800000 */
.L_x_14104:
[----:B------:R-:W-:Y:S05]  /*cdc0*/  BSYNC B0 ;  /* 0x0000000000007941 */ /* 0x000fea0003800000 */
.L_x_14103:
[----:B------:R-:W-:Y:S05]  /*cdd0*/  BRA `(.L_x_14105) ;  /* 0xffffffd000b07947 */ /* 0x000fea000383ffff */
.L_x_14038:
[----:B--2---:R-:W-:-:S04]  /*cde0*/  IMAD.U32 R3, RZ, RZ, UR38 ;  /* 0x00000026ff037e24 */ /* 0x004fc8000f8e00ff */
[----:B------:R2:W3:Y:S03]  /*cdf0*/  SYNCS.PHASECHK.TRANS64.TRYWAIT P0, [R3+URZ+0x16840], R8 ;  /* 0x01684008030075a7 */ /* 0x0004e6000800017f */
[----:B---3--:R-:W-:Y:S05]  /*ce00*/  @!P0 NANOSLEEP.SYNCS 0x989680 ;  /* 0x009896800000895d */ /* 0x008fea0003900000 */
[----:B------:R-:W3:Y:S02]  /*ce10*/  @!P0 SYNCS.PHASECHK.TRANS64 P0, [R3+URZ+0x16840], R8 ;  /* 0x01684008030085a7 */ /* 0x000ee4000800007f */
[----:B---3--:R-:W-:Y:S05]  /*ce20*/  @!P0 BRA `(.L_x_14038) ;  /* 0xfffffffc00ec8947 */ /* 0x008fea000383ffff */
[----:B------:R-:W-:Y:S05]  /*ce30*/  BRA `(.L_x_14106) ;  /* 0xffffffd400007947 */ /* 0x000fea000383ffff */
.L_x_14041:
[----:B------:R-:W-:Y:S02]  /*ce40*/  IMAD R9, R9, 0xc0, R12 ;  /* 0x000000c009097824 */ /* 0x000fe400078e020c */
        /* <DEDUP_REMOVED lines=8> */
.L_x_14107:
[----:B------:R-:W-:Y:S02]  /*ced0*/  IMAD.MOV.U32 R13, RZ, RZ, R8 ;  /* 0x000000ffff0d7224 */ /* 0x000fe400078e0008 */
[----:B------:R-:W-:-:S07]  /*cee0*/  IMAD.MOV.U32 R4, RZ, RZ, R14 ;  /* 0x000000ffff047224 */ /* 0x000fce00078e000e */
[----:B------:R-:W-:Y:S05]  /*cef0*/  WARPSYNC.COLLECTIVE R15, `(.L_x_14108) ;  /* 0x000000000f087348 */ /* 0x000fea0003c00000 */
[----:B------:R0:W1:Y:S02]  /*cf00*/  SHFL.IDX P6, R14, R13, R12, R11 ;  /* 0x0000000c0d0e7389 */ /* 0x00006400000c000b */
[----:B01----:R-:W-:Y:S01]  /*cf10*/  ENDCOLLECTIVE ;  /* 0x000000000000791b */ /* 0x003fe20003800000 */
.L_x_14108:
        /* <DEDUP_REMOVED lines=8> */
[----:B------:R-:W-:-:S07]  /*cfa0*/  @!P1 IMAD.MOV.U32 R4, RZ, RZ, R14 ;  /* 0x000000ffff049224 */ /* 0x000fce00078e000e */
[----:B------:R-:W-:Y:S05]  /*cfb0*/  WARPSYNC.COLLECTIVE R15, `(.L_x_14109) ;  /* 0x000000000f087348 */ /* 0x000fea0003c00000 */
[----:B------:R0:W1:Y:S02]  /*cfc0*/  SHFL.IDX P6, R14, R13, R12, R11 ;  /* 0x0000000c0d0e7389 */ /* 0x00006400000c000b */
[----:B01----:R-:W-:Y:S01]  /*cfd0*/  ENDCOLLECTIVE ;  /* 0x000000000000791b */ /* 0x003fe20003800000 */
.L_x_14109:
[----:B------:R-:W-:Y:S01]  /*cfe0*/  @!PT LDS RZ, [RZ] ;  /* 0x00000000fffff984 */ /* 0x000fe20000000800 */
[----:B------:R-:W-:Y:S01]  /*cff0*/  @!PT LDS RZ, [RZ] ;  /* 0x00000000fffff984 */ /* 0x000fe20000000800 */
[----:B------:R-:W-:Y:S01]  /*d000*/  @!PT LDS RZ, [RZ] ;  /* 0x00000000fffff984 */ /* 0x000fe20000000800 */
[----:B------:R0:W-:Y:S01]  /*d010*/  @!P1 LDGSTS.E.BYPASS.LTC128B.128 [R21+0x8400], desc[UR46][R4.64], !P0 ;  /* 0x0840000004159fae */ /* 0x0001e2000c101d6e */
[----:B------:R-:W-:Y:S01]  /*d020*/  ISETP.GE.AND P1, PT, R25, R0, PT ;  /* 0x000000001900720c */ /* 0x000fe20003f26270 */
[----:B------:R-:W-:Y:S02]  /*d030*/  IMAD.MOV.U32 R13, RZ, RZ, R8 ;  /* 0x000000ffff0d7224 */ /* 0x000fe400078e0008 */
[----:B0-----:R-:W-:-:S05]  /*d040*/  VIADD R21, R9, 0x20 ;  /* 0x0000002009157836 */ /* 0x001fca0000000000 */
[----:B------:R-:W-:Y:S01]  /*d050*/  ISETP.GE.AND P2, PT, R21, R0, PT ;  /* 0x000000001500720c */ /* 0x000fe20003f46270 */
[----:B------:R-:W-:Y:S02]  /*d060*/  VIADD R21, R9, 0x30 ;  /* 0x0000003009157836 */ /* 0x000fe40000000000 */
[----:B------:R-:W-:-:S10]  /*d070*/  IMAD.MOV.U32 R25, RZ, RZ, R14 ;  /* 0x000000ffff197224 */ /* 0x000fd400078e000e */
[----:B------:R-:W-:Y:S05]  /*d080*/  WARPSYNC.COLLECTIVE R15, `(.L_x_14110) ;  /* 0x000000000f087348 */ /* 0x000fea0003c00000 */
[----:B------:R0:W1:Y:S02]  /*d090*/  SHFL.IDX P6, R14, R13, R12, R11 ;  /* 0x0000000c0d0e7389 */ /* 0x00006400000c000b */
[----:B01----:R-:W-:Y:S01]  /*d0a0*/  ENDCOLLECTIVE ;  /* 0x000000000000791b */ /* 0x003fe20003800000 */
.L_x_14110:
[----:B------:R-:W-:Y:S01]  /*d0b0*/  @!P2 LEA R29, R10, UR38, 0x1 ;  /* 0x000000260a1dac11 */ /* 0x000fe2000f8e08ff */
[----:B------:R-:W-:Y:S02]  /*d0c0*/  IMAD.MOV.U32 R13, RZ, RZ, R7 ;  /* 0x000000ffff0d7224 */ /* 0x000fe400078e0007 */
[----:B------:R-:W-:Y:S01]  /*d0d0*/  IMAD.MOV.U32 R12, RZ, RZ, 0x2 ;  /* 0x00000002ff0c7424 */ /* 0x000fe200078e00ff */
[----:B------:R-:W-:-:S13]  /*d0e0*/  @!P1 LEA R4, P3, R19, R14, 0x1 ;  /* 0x0000000e13049211 */ /* 0x000fda00078608ff */
[----:B------:R-:W-:Y:S05]  /*d0f0*/  WARPSYNC.COLLECTIVE R15, `(.L_x_14111) ;  /* 0x000000000f087348 */ /* 0x000fea0003c00000 */
[----:B------:R0:W1:Y:S02]  /*d100*/  SHFL.IDX P6, R14, R13, R12, R11 ;  /* 0x0000000c0d0e7389 */ /* 0x00006400000c000b */
[----:B01----:R-:W-:Y:S01]  /*d110*/  ENDCOLLECTIVE ;  /* 0x000000000000791b */ /* 0x003fe20003800000 */
.L_x_14111:
        /* <DEDUP_REMOVED lines=11> */
.L_x_14112:
[----:B------:R-:W-:Y:S02]  /*d1d0*/  IMAD.MOV.U32 R13, RZ, RZ, R7 ;  /* 0x000000ffff0d7224 */ /* 0x000fe400078e0007 */
[----:B------:R-:W-:Y:S02]  /*d1e0*/  IMAD.MOV.U32 R12, RZ, RZ, 0x3 ;  /* 0x00000003ff0c7424 */ /* 0x000fe400078e00ff */
[----:B------:R-:W-:-:S07]  /*d1f0*/  IMAD.MOV.U32 R28, RZ, RZ, R14 ;  /* 0x000000ffff1c7224 */ /* 0x000fce00078e000e */
[----:B------:R-:W-:Y:S05]  /*d200*/  WARPSYNC.COLLECTIVE R15, `(.L_x_14113) ;  /* 0x000000000f087348 */ /* 0x000fea0003c00000 */
[----:B------:R0:W1:Y:S02]  /*d210*/  SHFL.IDX P6, R14, R13, R12, R11 ;  /* 0x0000000c0d0e7389 */ /* 0x00006400000c000b */
[----:B01----:R-:W-:Y:S01]  /*d220*/  ENDCOLLECTIVE ;  /* 0x000000000000791b */ /* 0x003fe20003800000 */
.L_x_14113:
[----:B------:R-:W-:-:S05]  /*d230*/  @!P2 LEA R4, P1, R19, R28, 0x1 ;  /* 0x0000001c1304a211 */ /* 0x000fca00078208ff */
[----:B------:R-:W-:Y:S01]  /*d240*/  @!P2 IMAD.X R5, RZ, RZ, R20, P1 ;  /* 0x000000ffff05a224 */ /* 0x000fe200008e0614 */
[----:B------:R-:W-:-:S04]  /*d250*/  ISETP.GE.AND P1, PT, R21, R0, PT ;  /* 0x000000001500720c */ /* 0x000fc80003f26270 */
[----:B------:R-:W-:Y:S01]  /*d260*/  @!PT LDS RZ, [RZ] ;  /* 0x00000000fffff984 */ /* 0x000fe20000000800 */
[----:B------:R-:W-:Y:S01]  /*d270*/  @!PT LDS RZ, [RZ] ;  /* 0x00000000fffff984 */ /* 0x000fe20000000800 */
[----:B------:R-:W-:Y:S01]  /*d280*/  @!PT LDS RZ, [RZ] ;  /* 0x00000000fffff984 */ /* 0x000fe20000000800 */
[----:B------:R0:W-:Y:S01]  /*d290*/  @!P2 LDGSTS.E.BYPASS.LTC128B.128 [R29+0x9400], desc[UR46][R4.64], !P0 ;  /* 0x09400000041dafae */ /* 0x0001e2000c101d6e */
[----:B------:R-:W-:-:S08]  /*d2a0*/  IMAD.MOV.U32 R13, RZ, RZ, R8 ;  /* 0x000000ffff0d7224 */ /* 0x000fd000078e0008 */
[----:B------:R-:W-:Y:S01]  /*d2b0*/  @!P1 LEA R25, R10, UR38, 0x1 ;  /* 0x000000260a199c11 */ /* 0x000fe2000f8e08ff */
[----:B------:R-:W-:-:S07]  /*d2c0*/  IMAD.MOV.U32 R21, RZ, RZ, R14 ;  /* 0x000000ffff157224 */ /* 0x000fce00078e000e */
[----:B0-----:R-:W-:Y:S05]  /*d2d0*/  WARPSYNC.COLLECTIVE R15, `(.L_x_14114) ;  /* 0x000000000f087348 */ /* 0x001fea0003c00000 */
[----:B------:R1:W2:Y:S02]  /*d2e0*/  SHFL.IDX P6, R14, R13, R12, R11 ;  /* 0x0000000c0d0e7389 */ /* 0x0002a400000c000b */
[----:B012---:R-:W-:Y:S01]  /*d2f0*/  ENDCOLLECTIVE ;  /* 0x000000000000791b */ /* 0x007fe20003800000 */
.L_x_14114:
[----:B------:R-:W-:Y:S02]  /*d300*/  IMAD.MOV.U32 R13, RZ, RZ, R7 ;  /* 0x000000ffff0d7224 */ /* 0x000fe400078e0007 */
[----:B------:R-:W-:Y:S01]  /*d310*/  IMAD.MOV.U32 R12, RZ, RZ, 0x4 ;  /* 0x00000004ff0c7424 */ /* 0x000fe200078e00ff */
[----:B------:R-:W-:-:S13]  /*d320*/  @!P1 LEA R4, P3, R19, R14, 0x1 ;  /* 0x0000000e13049211 */ /* 0x000fda00078608ff */
[----:B------:R-:W-:Y:S05]  /*d330*/  WARPSYNC.COLLECTIVE R15, `(.L_x_14115) ;  /* 0x000000000f087348 */ /* 0x000fea0003c00000 */
[----:B------:R0:W1:Y:S02]  /*d340*/  SHFL.IDX P6, R14, R13, R12, R11 ;  /* 0x0000000c0d0e7389 */ /* 0x00006400000c000b */
[----:B01----:R-:W-:Y:S01]  /*d350*/  ENDCOLLECTIVE ;  /* 0x000000000000791b */ /* 0x003fe20003800000 */
.L_x_14115:
[----:B------:R-:W-:Y:S02]  /*d360*/  @!P1 IMAD.X R5, RZ, RZ, R21, P3 ;  /* 0x000000ffff059224 */ /* 0x000fe400018e0615 */
[----:B------:R-:W-:-:S03]  /*d370*/  VIADD R21, R9, 0x40 ;  /* 0x0000004009157836 */ /* 0x000fc60000000000 */
[----:B------:R-:W-:Y:S01]  /*d380*/  @!PT LDS RZ, [RZ] ;  /* 0x00000000fffff984 */ /* 0x000fe20000000800 */
[----:B------:R-:W-:Y:S01]  /*d390*/  @!PT LDS RZ, [RZ] ;  /* 0x00000000fffff984 */ /* 0x000fe20000000800 */
[----:B------:R-:W-:Y:S01]  /*d3a0*/  @!PT LDS RZ, [RZ] ;  /* 0x00000000fffff984 */ /* 0x000fe20000000800 */
[----:B------:R0:W-:Y:S02]  /*d3b0*/  @!P1 LDGSTS.E.BYPASS.LTC128B.128 [R25+0x9c00], desc[UR46][R4.64], !P0 ;  /* 0x09c0000004199fae */ /* 0x0001e4000c101d6e */
[----:B------:R-:W-:Y:S01]  /*d3c0*/  ISETP.GE.AND P2, PT, R21, R0, PT ;  /* 0x000000001500720c */ /* 0x000fe20003f46270 */
[C---:B------:R-:W-:Y:S02]  /*d3d0*/  VIADD R21, R9.reuse, 0x50 ;  /* 0x0000005009157836 */ /* 0x040fe40000000000 */
[----:B------:R-:W-:Y:S02]  /*d3e0*/  IMAD.MOV.U32 R13, RZ, RZ, R8 ;  /* 0x000000ffff0d7224 */ /* 0x000fe400078e0008 */
[----:B0-----:R-:W-:-:S08]  /*d3f0*/  VIADD R25, R9, 0x60 ;  /* 0x0000006009197836 */ /* 0x001fd00000000000 */
[----:B------:R-:W-:Y:S01]  /*d400*/  @!P2 LEA R29, R10, UR38, 0x1 ;  /* 0x000000260a1dac11 */ /* 0x000fe2000f8e08ff */
[----:B------:R-:W-:-:S07]  /*d410*/  IMAD.MOV.U32 R20, RZ, RZ, R14 ;  /* 0x000000ffff147224 */ /* 0x000fce00078e000e */
[----:B------:R-:W-:Y:S05]  /*d420*/  WARPSYNC.COLLECTIVE R15, `(.L_x_14116) ;  /* 0x000000000f087348 */ /* 0x000fea0003c00000 */
[----:B------:R0:W1:Y:S02]  /*d430*/  SHFL.IDX P6, R14, R13, R12, R11 ;  /* 0x0000000c0d0e7389 */ /* 0x00006400000c000b */
[----:B01----:R-:W-:Y:S01]  /*d440*/  ENDCOLLECTIVE ;  /* 0x000000000000791b */ /* 0x003fe20003800000 */
.L_x_14116:
[----:B------:R-:W-:Y:S02]  /*d450*/  IMAD.MOV.U32 R13, RZ, RZ, R7 ;  /* 0x000000ffff0d7224 */ /* 0x000fe400078e0007 */
[----:B------:R-:W-:Y:S02]  /*d460*/  IMAD.MOV.U32 R12, RZ, RZ, 0x5 ;  /* 0x00000005ff0c7424 */ /* 0x000fe400078e00ff */
[----:B------:R-:W-:-:S07]  /*d470*/  IMAD.MOV.U32 R28, RZ, RZ, R14 ;  /* 0x000000ffff1c7224 */ /* 0x000fce00078e000e */
[----:B------:R-:W-:Y:S05]  /*d480*/  WARPSYNC.COLLECTIVE R15, `(.L_x_14117) ;  /* 0x000000000f087348 */ /* 0x000fea0003c00000 */
[----:B------:R0:W1:Y:S02]  /*d490*/  SHFL.IDX P6, R14, R13, R12, R11 ;  /* 0x0000000c0d0e7389 */ /* 0x00006400000c000b */
[----:B01----:R-:W-:Y:S01]  /*d4a0*/  ENDCOLLECTIVE ;  /* 0x000000000000791b */ /* 0x003fe20003800000 */
.L_x_14117:
[----:B------:R-:W-:-:S05]  /*d4b0*/  @!P2 LEA R4, P1, R19, R28, 0x1 ;  /* 0x0000001c1304a211 */ /* 0x000fca00078208ff */
[----:B------:R-:W-:Y:S01]  /*d4c0*/  @!P2 IMAD.X R5, RZ, RZ, R20, P1 ;  /* 0x000000ffff05a224 */ /* 0x000fe200008e0614 */
[----:B------:R-:W-:-:S04]  /*d4d0*/  ISETP.GE.AND P1, PT, R21, R0, PT ;  /* 0x000000001500720c */ /* 0x000fc80003f26270 */
[----:B------:R-:W-:Y:S01]  /*d4e0*/  @!PT LDS RZ, [RZ] ;  /* 0x00000000fffff984 */ /* 0x000fe20000000800 */
[----:B------:R-:W-:Y:S01]  /*d4f0*/  @!PT LDS RZ, [RZ] ;  /* 0x00000000fffff984 */ /* 0x000fe20000000800 */
[----:B------:R-:W-:Y:S01]  /*d500*/  @!PT LDS RZ, [RZ] ;  /* 0x00000000fffff984 */ /* 0x000fe20000000800 */
[----:B------:R0:W-:Y:S01]  /*d510*/  @!P2 LDGSTS.E.BYPASS.LTC128B.128 [R29+0xa400], desc[UR46][R4.64], !P0 ;  /* 0x0a400000041dafae */ /* 0x0001e2000c101d6e */
[----:B------:R-:W-:Y:S01]  /*d520*/  IMAD.MOV.U32 R13, RZ, RZ, R8 ;  /* 0x000000ffff0d7224 */ /* 0x000fe200078e0008 */
[----:B------:R-:W-:Y:S01]  /*d530*/  ISETP.GE.AND P2, PT, R25, R0, PT ;  /* 0x000000001900720c */ /* 0x000fe20003f46270 */
[----:B------:R-:W-:-:S12]  /*d540*/  IMAD.MOV.U32 R21, RZ, RZ, R14 ;  /* 0x000000ffff157224 */ /* 0x000fd800078e000e */
[----:B0-----:R-:W-:Y:S05]  /*d550*/  WARPSYNC.COLLECTIVE R15, `(.L_x_14118) ;  /* 0x000000000f087348 */ /* 0x001fea0003c00000 */
[----:B------:R1:W2:Y:S02]  /*d560*/  SHFL.IDX P6, R14, R13, R12, R11 ;  /* 0x0000000c0d0e7389 */ /* 0x0002a400000c000b */
[----:B012---:R-:W-:Y:S01]  /*d570*/  ENDCOLLECTIVE ;  /* 0x000000000000791b */ /* 0x007fe20003800000 */
.L_x_14118:
[----:B------:R-:W-:Y:S01]  /*d580*/  @!P2 LEA R25, R10, UR38, 0x1 ;  /* 0x000000260a19ac11 */ /* 0x000fe2000f8e08ff */
[----:B------:R-:W-:Y:S02]  /*d590*/  IMAD.MOV.U32 R13, RZ, RZ, R7 ;  /* 0x000000ffff0d7224 */ /* 0x000fe400078e0007 */
[----:B------:R-:W-:Y:S01]  /*d5a0*/  IMAD.MOV.U32 R12, RZ, RZ, 0x6 ;  /* 0x00000006ff0c7424 */ /* 0x000fe200078e00ff */
[----:B------:R-:W-:-:S13]  /*d5b0*/  @!P1 LEA R4, P3, R19, R14, 0x1 ;  /* 0x0000000e13049211 */ /* 0x000fda00078608ff */
[----:B------:R-:W-:Y:S05]  /*d5c0*/  WARPSYNC.COLLECTIVE R15, `(.L_x_14119) ;  /* 0x000000000f087348 */ /* 0x000fea0003c00000 */
[----:B------:R0:W1:Y:S02]  /*d5d0*/  SHFL.IDX P6, R14, R13, R12, R11 ;  /* 0x0000000c0d0e7389 */ /* 0x00006400000c000b */
[----:B01----:R-:W-:Y:S01]  /*d5e0*/  ENDCOLLECTIVE ;  /* 0x000000000000791b */ /* 0x003fe20003800000 */
.L_x_14119:
        /* <DEDUP_REMOVED lines=11> */
.L_x_14120:
[----:B------:R-:W-:Y:S02]  /*d6a0*/  IMAD.MOV.U32 R13, RZ, RZ, R7 ;  /* 0x000000ffff0d7224 */ /* 0x000fe400078e0007 */
[----:B------:R-:W-:Y:S02]  /*d6b0*/  IMAD.MOV.U32 R12, RZ, RZ, 0x7 ;  /* 0x00000007ff0c7424 */ /* 0x000fe400078e00ff */
[----:B------:R-:W-:-:S07]  /*d6c0*/  IMAD.MOV.U32 R28, RZ, RZ, R14 ;  /* 0x000000ffff1c7224 */ /* 0x000fce00078e000e */
[----:B------:R-:W-:Y:S05]  /*d6d0*/  WARPSYNC.COLLECTIVE R15, `(.L_x_14121) ;  /* 0x000000000f087348 */ /* 0x000fea0003c00000 */
[----:B------:R0:W1:Y:S02]  /*d6e0*/  SHFL.IDX P6, R14, R13, R12, R11 ;  /* 0x0000000c0d0e7389 */ /* 0x00006400000c000b */
[----:B01----:R-:W-:Y:S01]  /*d6f0*/  ENDCOLLECTIVE ;  /* 0x000000000000791b */ /* 0x003fe20003800000 */
.L_x_14121:
        /* <DEDUP_REMOVED lines=11> */
.L_x_14122:
        /* <DEDUP_REMOVED lines=9> */
.L_x_14123:
        /* <DEDUP_REMOVED lines=14> */
.L_x_14124:
[----:B------:R-:W-:Y:S02]  /*d920*/  IMAD.MOV.U32 R13, RZ, RZ, R3 ;  /* 0x000000ffff0d7224 */ /* 0x000fe400078e0003 */
[----:B------:R-:W-:Y:S02]  /*d930*/  IMAD.MOV.U32 R12, RZ, RZ, 0x1 ;  /* 0x00000001ff0c7424 */ /* 0x000fe400078e00ff */
[----:B------:R-:W-:-:S07]  /*d940*/  IMAD.MOV.U32 R28, RZ, RZ, R14 ;  /* 0x000000ffff1c7224 */ /* 0x000fce00078e000e */
[----:B------:R-:W-:Y:S05]  /*d950*/  WARPSYNC.COLLECTIVE R15, `(.L_x_14125) ;  /* 0x000000000f087348 */ /* 0x000fea0003c00000 */
[----:B------:R0:W1:Y:S02]  /*d960*/  SHFL.IDX P6, R14, R13, R12, R11 ;  /* 0x0000000c0d0e7389 */ /* 0x00006400000c000b */
[----:B01----:R-:W-:Y:S01]  /*d970*/  ENDCOLLECTIVE ;  /* 0x000000000000791b */ /* 0x003fe20003800000 */
.L_x_14125:
        /* <DEDUP_REMOVED lines=13> */
.L_x_14126:
[----:B------:R-:W-:Y:S02]  /*da50*/  IMAD.MOV.U32 R13, RZ, RZ, R3 ;  /* 0x000000ffff0d7224 */ /* 0x000fe400078e0003 */
[----:B------:R-:W-:Y:S01]  /*da60*/  IMAD.MOV.U32 R12, RZ, RZ, 0x2 ;  /* 0x00000002ff0c7424 */ /* 0x000fe200078e00ff */
[----:B------:R-:W-:-:S13]  /*da70*/  @!P1 LEA R4, P3, R19, R14, 0x1 ;  /* 0x0000000e13049211 */ /* 0x000fda00078608ff */
[----:B------:R-:W-:Y:S05]  /*da80*/  WARPSYNC.COLLECTIVE R15, `(.L_x_14127) ;  /* 0x000000000f087348 */ /* 0x000fea0003c00000 */
[----:B------:R0:W1:Y:S02]  /*da90*/  SHFL.IDX P6, R14, R13, R12, R11 ;  /* 0x0000000c0d0e7389 */ /* 0x00006400000c000b */
[----:B01----:R-:W-:Y:S01]  /*daa0*/  ENDCOLLECTIVE ;  /* 0x000000000000791b */ /* 0x003fe20003800000 */
.L_x_14127:
        /* <DEDUP_REMOVED lines=12> */
.L_x_14128:
[----:B------:R-:W-:Y:S02]  /*db70*/  IMAD.MOV.U32 R13, RZ, RZ, R3 ;  /* 0x000000ffff0d7224 */ /* 0x000fe400078e0003 */
[----:B------:R-:W-:Y:S02]  /*db80*/  IMAD.MOV.U32 R12, RZ, RZ, 0x3 ;  /* 0x00000003ff0c7424 */ /* 0x000fe400078e00ff */
[----:B------:R-:W-:-:S07]  /*db90*/  IMAD.MOV.U32 R20, RZ, RZ, R14 ;  /* 0x000000ffff147224 */ /* 0x000fce00078e000e */
[----:B------:R-:W-:Y:S05]  /*dba0*/  WARPSYNC.COLLECTIVE R15, `(.L_x_14129) ;  /* 0x000000000f087348 */ /* 0x000fea0003c00000 */
[----:B------:R0:W1:Y:S02]  /*dbb0*/  SHFL.IDX P6, R14, R13, R12, R11 ;  /* 0x0000000c0d0e7389 */ /* 0x00006400000c000b */
[----:B01----:R-:W-:Y:S01]  /*dbc0*/  ENDCOLLECTIVE ;  /* 0x000000000000791b */ /* 0x003fe20003800000 */
.L_x_14129:
        /* <DEDUP_REMOVED lines=12> */
.L_x_14130:
[----:B------:R-:W-:Y:S05]  /*dc90*/  BRA `(.L_x_14131) ;  /* 0xffffffd000b07947 */ /* 0x000fea000383ffff */
.L_x_14042:
[----:B0-----:R-:W-:-:S04]  /*dca0*/  IMAD.U32 R3, RZ, RZ, UR38 ;  /* 0x00000026ff037e24 */ /* 0x001fc8000f8e00ff */
[----:B------:R0:W1:Y:S03]  /*dcb0*/  SYNCS.PHASECHK.TRANS64.TRYWAIT P0, [R3+URZ+0x16820], R0 ;  /* 0x01682000030075a7 */ /* 0x000066000800017f */
[----:B-1----:R-:W-:Y:S05]  /*dcc0*/  @!P0 NANOSLEEP.SYNCS 0x989680 ;  /* 0x009896800000895d */ /* 0x002fea0003900000 */
[----:B------:R-:W1:Y:S02]  /*dcd0*/  @!P0 SYNCS.PHASECHK.TRANS64 P0, [R3+URZ+0x16820], R0 ;  /* 0x01682000030085a7 */ /* 0x000e64000800007f */
[----:B-1----:R-:W-:Y:S05]  /*dce0*/  @!P0 BRA `(.L_x_14042) ;  /* 0xfffffffc00ec8947 */ /* 0x002fea000383ffff */
[----:B------:R-:W-:Y:S05]  /*dcf0*/  BRA `(.L_x_14132) ;  /* 0xffffffd000e07947 */ /* 0x000fea000383ffff */
.L_x_14049:
[----:B0-----:R-:W-:-:S04]  /*dd00*/  IMAD.U32 R5, RZ, RZ, UR38 ;  /* 0x00000026ff057e24 */ /* 0x001fc8000f8e00ff */
[----:B------:R0:W1:Y:S03]  /*dd10*/  SYNCS.PHASECHK.TRANS64.TRYWAIT P0, [R5+URZ+0x16848], R12 ;  /* 0x0168480c050075a7 */ /* 0x000066000800017f */
[----:B-1----:R-:W-:Y:S05]  /*dd20*/  @!P0 NANOSLEEP.SYNCS 0x989680 ;  /* 0x009896800000895d */ /* 0x002fea0003900000 */
[----:B------:R-:W1:Y:S02]  /*dd30*/  @!P0 SYNCS.PHASECHK.TRANS64 P0, [R5+URZ+0x16848], R12 ;  /* 0x0168480c050085a7 */ /* 0x000e64000800007f */
[----:B-1----:R-:W-:Y:S05]  /*dd40*/  @!P0 BRA `(.L_x_14049) ;  /* 0xfffffffc00ec8947 */ /* 0x002fea000383ffff */
[----:B------:R-:W-:Y:S05]  /*dd50*/  BRA `(.L_x_14133) ;  /* 0xffffffd400c47947 */ /* 0x000fea000383ffff */
.L_x_14054:
[----:B0-----:R-:W-:-:S04]  /*dd60*/  IMAD.U32 R5, RZ, RZ, UR38 ;  /* 0x00000026ff057e24 */ /* 0x001fc8000f8e00ff */
[----:B------:R0:W1:Y:S03]  /*dd70*/  SYNCS.PHASECHK.TRANS64.TRYWAIT P0, [R5+URZ+0x16860], R12 ;  /* 0x0168600c050075a7 */ /* 0x000066000800017f */
[----:B-1----:R-:W-:Y:S05]  /*dd80*/  @!P0 NANOSLEEP.SYNCS 0x989680 ;  /* 0x009896800000895d */ /* 0x002fea0003900000 */
[----:B------:R-:W1:Y:S02]  /*dd90*/  @!P0 SYNCS.PHASECHK.TRANS64 P0, [R5+URZ+0x16860], R12 ;  /* 0x0168600c050085a7 */ /* 0x000e64000800007f */
[----:B-1----:R-:W-:Y:S05]  /*dda0*/  @!P0 BRA `(.L_x_14054) ;  /* 0xfffffffc00ec8947 */ /* 0x002fea000383ffff */
[----:B------:R-:W-:Y:S05]  /*ddb0*/  BRA `(.L_x_14134) ;  /* 0xffffffd800247947 */ /* 0x000fea000383ffff */
.L_x_14062:
[----:B0-----:R-:W-:-:S04]  /*ddc0*/  IMAD.U32 R5, RZ, RZ, UR38 ;  /* 0x00000026ff057e24 */ /* 0x001fc8000f8e00ff */
[----:B------:R0:W1:Y:S03]  /*ddd0*/  SYNCS.PHASECHK.TRANS64.TRYWAIT P0, [R5+URZ+0x16840], R14 ;  /* 0x0168400e050075a7 */ /* 0x000066000800017f */
[----:B-1----:R-:W-:Y:S05]  /*dde0*/  @!P0 NANOSLEEP.SYNCS 0x989680 ;  /* 0x009896800000895d */ /* 0x002fea0003900000 */
[----:B------:R-:W1:Y:S02]  /*ddf0*/  @!P0 SYNCS.PHASECHK.TRANS64 P0, [R5+URZ+0x16840], R14 ;  /* 0x0168400e050085a7 */ /* 0x000e64000800007f */
[----:B-1----:R-:W-:Y:S05]  /*de00*/  @!P0 BRA `(.L_x_14062) ;  /* 0xfffffffc00ec8947 */ /* 0x002fea000383ffff */
[----:B------:R-:W-:Y:S05]  /*de10*/  BRA `(.L_x_14135) ;  /* 0xffffffdc00087947 */ /* 0x000fea000383ffff */
.L_x_14067:
[----:B0-----:R-:W-:-:S04]  /*de20*/  IMAD.U32 R5, RZ, RZ, UR38 ;  /* 0x00000026ff057e24 */ /* 0x001fc8000f8e00ff */
[----:B------:R0:W1:Y:S03]  /*de30*/  SYNCS.PHASECHK.TRANS64.TRYWAIT P0, [R5+URZ+0x16868], R4 ;  /* 0x01686804050075a7 */ /* 0x000066000800017f */
[----:B-1----:R-:W-:Y:S05]  /*de40*/  @!P0 NANOSLEEP.SYNCS 0x989680 ;  /* 0x009896800000895d */ /* 0x002fea0003900000 */
[----:B------:R-:W1:Y:S02]  /*de50*/  @!P0 SYNCS.PHASECHK.TRANS64 P0, [R5+URZ+0x16868], R4 ;  /* 0x01686804050085a7 */ /* 0x000e64000800007f */
[----:B-1----:R-:W-:Y:S05]  /*de60*/  @!P0 BRA `(.L_x_14067) ;  /* 0xfffffffc00ec8947 */ /* 0x002fea000383ffff */
[----:B------:R-:W-:Y:S05]  /*de70*/  BRA `(.L_x_14136) ;  /* 0xffffffdc00707947 */ /* 0x000fea000383ffff */
.L_x_14075:
[----:B0-----:R-:W-:-:S04]  /*de80*/  IMAD.U32 R4, RZ, RZ, UR38 ;  /* 0x00000026ff047e24 */ /* 0x001fc8000f8e00ff */
[----:B------:R0:W1:Y:S03]  /*de90*/  SYNCS.PHASECHK.TRANS64.TRYWAIT P0, [R4+URZ+0x16848], R9 ;  /* 0x01684809040075a7 */ /* 0x000066000800017f */
[----:B-1----:R-:W-:Y:S05]  /*dea0*/  @!P0 NANOSLEEP.SYNCS 0x989680 ;  /* 0x009896800000895d */ /* 0x002fea0003900000 */
[----:B------:R-:W1:Y:S02]  /*deb0*/  @!P0 SYNCS.PHASECHK.TRANS64 P0, [R4+URZ+0x16848], R9 ;  /* 0x01684809040085a7 */ /* 0x000e64000800007f */
[----:B-1----:R-:W-:Y:S05]  /*dec0*/  @!P0 BRA `(.L_x_14075) ;  /* 0xfffffffc00ec8947 */ /* 0x002fea000383ffff */
[----:B------:R-:W-:Y:S05]  /*ded0*/  BRA `(.L_x_14137) ;  /* 0xffffffe000687947 */ /* 0x000fea000383ffff */
.L_x_14080:
[----:B0-----:R-:W-:-:S04]  /*dee0*/  IMAD.U32 R4, RZ, RZ, UR38 ;  /* 0x00000026ff047e24 */ /* 0x001fc8000f8e00ff */
[----:B------:R0:W1:Y:S03]  /*def0*/  SYNCS.PHASECHK.TRANS64.TRYWAIT P0, [R4+URZ+0x16860], R9 ;  /* 0x01686009040075a7 */ /* 0x000066000800017f */
[----:B-1----:R-:W-:Y:S05]  /*df00*/  @!P0 NANOSLEEP.SYNCS 0x989680 ;  /* 0x009896800000895d */ /* 0x002fea0003900000 */
[----:B------:R-:W1:Y:S02]  /*df10*/  @!P0 SYNCS.PHASECHK.TRANS64 P0, [R4+URZ+0x16860], R9 ;  /* 0x01686009040085a7 */ /* 0x000e64000800007f */
[----:B-1----:R-:W-:Y:S05]  /*df20*/  @!P0 BRA `(.L_x_14080) ;  /* 0xfffffffc00ec8947 */ /* 0x002fea000383ffff */
[----:B------:R-:W-:Y:S05]  /*df30*/  BRA `(.L_x_14138) ;  /* 0xffffffe000cc7947 */ /* 0x000fea000383ffff */
.L_x_14087:
[----:B0-----:R0:W1:Y:S02]  /*df40*/  SYNCS.PHASECHK.TRANS64.TRYWAIT P0, [R4+URZ+0x16860], R3 ;  /* 0x01686003040075a7 */ /* 0x001064000800017f */
[----:B-1----:R-:W-:Y:S05]  /*df50*/  @!P0 NANOSLEEP.SYNCS 0x989680 ;  /* 0x009896800000895d */ /* 0x002fea0003900000 */
[----:B------:R-:W1:Y:S02]  /*df60*/  @!P0 SYNCS.PHASECHK.TRANS64 P0, [R4+URZ+0x16860], R3 ;  /* 0x01686003040085a7 */ /* 0x000e64000800007f */
[----:B-1----:R-:W-:Y:S05]  /*df70*/  @!P0 BRA `(.L_x_14087) ;  /* 0xfffffffc00f08947 */ /* 0x002fea000383ffff */
[----:B------:R-:W-:Y:S05]  /*df80*/  BRA `(.L_x_14139) ;  /* 0xffffffe4005c7947 */ /* 0x000fea000383ffff */
.L_x_14091:
[----:B0-----:R0:W1:Y:S02]  /*df90*/  SYNCS.PHASECHK.TRANS64.TRYWAIT P0, [R17+URZ+0x16820], R4 ;  /* 0x01682004110075a7 */ /* 0x001064000800017f */
[----:B-1----:R-:W-:Y:S05]  /*dfa0*/  @!P0 NANOSLEEP.SYNCS 0x989680 ;  /* 0x009896800000895d */ /* 0x002fea0003900000 */
[----:B------:R-:W1:Y:S02]  /*dfb0*/  @!P0 SYNCS.PHASECHK.TRANS64 P0, [R17+URZ+0x16820], R4 ;  /* 0x01682004110085a7 */ /* 0x000e64000800007f */
[----:B-1----:R-:W-:Y:S05]  /*dfc0*/  @!P0 BRA `(.L_x_14091) ;  /* 0xfffffffc00f08947 */ /* 0x002fea000383ffff */
[----:B------:R-:W-:Y:S05]  /*dfd0*/  BRA `(.L_x_14140) ;  /* 0xffffffe400f47947 */ /* 0x000fea000383ffff */
.L_x_14092:
        /* <DEDUP_REMOVED lines=8> */
.L_x_14142:
[----:B------:R-:W-:Y:S05]  /*e060*/  BSYNC B0 ;  /* 0x0000000000007941 */ /* 0x000fea0003800000 */
.L_x_14141:
[----:B------:R-:W-:Y:S05]  /*e070*/  BRA `(.L_x_14143) ;  /* 0xffffffe400d87947 */ /* 0x000fea000383ffff */
.L_x_14093:
[----:B------:R-:W-:Y:S01]  /*e080*/  BSSY B0, `(.L_x_14144) ;  /* 0x0000006000007945 */ /* 0x000fe20003800000 */
[----:B------:R-:W-:-:S07]  /*e090*/  IMAD.MOV.U32 R15, RZ, RZ, -0x1 ;  /* 0xffffffffff0f7424 */ /* 0x000fce00078e00ff */
[----:B01----:R-:W-:Y:S05]  /*e0a0*/  WARPSYNC.COLLECTIVE R15, `(.L_x_14145) ;  /* 0x000000000f0c7348 */ /* 0x003fea0003c00000 */
[----:B------:R-:W-:Y:S02]  /*e0b0*/  ELECT P6, UR62, PT ;  /* 0x00000000003e782f */ /* 0x000fe400038c0000 */
[----:B------:R-:W-:Y:S01]  /*e0c0*/  MOV R14, UR62 ;  /* 0x0000003e000e7c02 */ /* 0x000fe20008000f00 */
[----:B01----:R-:W-:Y:S10]  /*e0d0*/  ENDCOLLECTIVE ;  /* 0x000000000000791b */ /* 0x003ff40003800000 */
.L_x_14145:
[----:B------:R-:W-:Y:S05]  /*e0e0*/  BSYNC B0 ;  /* 0x0000000000007941 */ /* 0x000fea0003800000 */
.L_x_14144:
[----:B------:R-:W-:Y:S05]  /*e0f0*/  BRA `(.L_x_14146) ;  /* 0xffffffe400cc7947 */ /* 0x000fea000383ffff */
.L_x_14095:
[----:B0-----:R0:W2:Y:S02]  /*e100*/  SYNCS.PHASECHK.TRANS64.TRYWAIT P0, [R7+URZ], R4 ;  /* 0x00000004070075a7 */ /* 0x0010a4000800017f */
[----:B--2---:R-:W-:Y:S05]  /*e110*/  @!P0 NANOSLEEP.SYNCS 0x989680 ;  /* 0x009896800000895d */ /* 0x004fea0003900000 */
[----:B------:R-:W2:Y:S02]  /*e120*/  @!P0 SYNCS.PHASECHK.TRANS64 P0, [R7+URZ], R4 ;  /* 0x00000004070085a7 */ /* 0x000ea4000800007f */
[----:B--2---:R-:W-:Y:S05]  /*e130*/  @!P0 BRA `(.L_x_14095) ;  /* 0xfffffffc00f08947 */ /* 0x004fea000383ffff */
[----:B------:R-:W-:Y:S05]  /*e140*/  BRA `(.L_x_14147) ;  /* 0xffffffe800007947 */ /* 0x000fea000383ffff */
.L_x_14096:
[----:B--2---:R2:W3:Y:S02]  /*e150*/  SYNCS.PHASECHK.TRANS64.TRYWAIT P0, [R5+URZ], R2 ;  /* 0x00000002050075a7 */ /* 0x0044e4000800017f */
[----:B---3--:R-:W-:Y:S05]  /*e160*/  @!P0 NANOSLEEP.SYNCS 0x989680 ;  /* 0x009896800000895d */ /* 0x008fea0003900000 */
[----:B------:R-:W3:Y:S02]  /*e170*/  @!P0 SYNCS.PHASECHK.TRANS64 P0, [R5+URZ], R2 ;  /* 0x00000002050085a7 */ /* 0x000ee4000800007f */
[----:B---3--:R-:W-:Y:S05]  /*e180*/  @!P0 BRA `(.L_x_14096) ;  /* 0xfffffffc00f08947 */ /* 0x008fea000383ffff */
[----:B------:R-:W-:Y:S05]  /*e190*/  BRA `(.L_x_14148) ;  /* 0xffffffe400f47947 */ /* 0x000fea000383ffff */
.L_x_14098:
[----:B---3--:R3:W4:Y:S02]  /*e1a0*/  SYNCS.PHASECHK.TRANS64.TRYWAIT P0, [R3+URZ], R4 ;  /* 0x00000004030075a7 */ /* 0x008724000800017f */
[----:B----4-:R-:W-:Y:S05]  /*e1b0*/  @!P0 NANOSLEEP.SYNCS 0x989680 ;  /* 0x009896800000895d */ /* 0x010fea0003900000 */
[----:B------:R-:W4:Y:S02]  /*e1c0*/  @!P0 SYNCS.PHASECHK.TRANS64 P0, [R3+URZ], R4 ;  /* 0x00000004030085a7 */ /* 0x000f24000800007f */
[----:B----4-:R-:W-:Y:S05]  /*e1d0*/  @!P0 BRA `(.L_x_14098) ;  /* 0xfffffffc00f08947 */ /* 0x010fea000383ffff */
[----:B------:R-:W-:Y:S05]  /*e1e0*/  BRA `(.L_x_14149) ;  /* 0xffffffe400f87947 */ /* 0x000fea000383ffff */
.L_x_14150:
        /* <DEDUP_REMOVED lines=9> */
.L_x_14881:


//--------------------- .text._ZN7cutlass13device_kernelIN5flash11enable_sm90INS1_16FlashAttnFwdSm90INS1_25CollectiveMainloopFwdSm90ILi2EN4cute5tupleIJNS5_1CILi1EEES8_S8_EEENS6_IJNS7_ILi192EEENS7_ILi128EEENS7_ILi64EEEEEELi64ENS_6half_tEfNS_4arch4Sm90ELb1ELb0ELb0ELb1ELb0ELb0ELb0ELb1ELb1ELb1ELb1ELb0EEENS1_21CollectiveEpilogueFwdINS6_IJSA_SC_SB_EEES9_SE_SG_Li384ELb1ELb1ELb1ELb0EEENS1_36VarlenDynamicPersistentTileSchedulerILi192ELi128ELi384ELi128ELb1ELb1ELb1ELb1ELb1ELb1EEEEEEEEEvNT_6ParamsE --------------------------
	.section	.text._ZN7cutlass13device_kernelIN5flash11enable_sm90INS1_16FlashAttnFwdSm90INS1_25CollectiveMainloopFwdSm90ILi2EN4cute5tupleIJNS5_1CILi1EEES8_S8_EEENS6_IJNS7_ILi192EEENS7_ILi128EEENS7_ILi64EEEEEELi64ENS_6half_tEfNS_4arch4Sm90ELb1ELb0ELb0ELb1ELb0ELb0ELb0ELb1ELb1ELb1ELb1ELb0EEENS1_21CollectiveEpilogueFwdINS6_IJSA_SC_SB_EEES9_SE_SG_Li384ELb1ELb1ELb1ELb0EEENS1_36VarlenDynamicPersistentTileSchedulerILi192ELi128ELi384ELi128ELb1ELb1ELb1ELb1ELb1ELb1EEEEEEEEEvNT_6ParamsE,"ax",@progbits
	.align	128
.text._ZN7cutlass13device_kernelIN5flash11enable_sm90INS1_16FlashAttnFwdSm90INS1_25CollectiveMainloopFwdSm90ILi2EN4cute5tupleIJNS5_1CILi1EEES8_S8_EEENS6_IJNS7_ILi192EEENS7_ILi128EEENS7_ILi64EEEEEELi64ENS_6half_tEfNS_4arch4Sm90ELb1ELb0ELb0ELb1ELb0ELb0ELb0ELb1ELb1ELb1ELb1ELb0EEENS1_21CollectiveEpilogueFwdINS6_IJSA_SC_SB_EEES9_SE_SG_Li384ELb1ELb1ELb1ELb0EEENS1_36VarlenDynamicPersistentTileSchedulerILi192ELi128ELi384ELi128ELb1ELb1ELb1ELb1ELb1ELb1EEEEEEEEEvNT_6ParamsE:
        .type           _ZN7cutlass13device_kernelIN5flash11enable_sm90INS1_16FlashAttnFwdSm90INS1_25CollectiveMainloopFwdSm90ILi2EN4cute5tupleIJNS5_1CILi1EEES8_S8_EEENS6_IJNS7_ILi192EEENS7_ILi128EEENS7_ILi64EEEEEELi64ENS_6half_tEfNS_4arch4Sm90ELb1ELb0ELb0ELb1ELb0ELb0ELb0ELb1ELb1ELb1ELb1ELb0EEENS1_21CollectiveEpilogueFwdINS6_IJSA_SC_SB_EEES9_SE_SG_Li384ELb1ELb1ELb1ELb0EEENS1_36VarlenDynamicPersistentTileSchedulerILi192ELi128ELi384ELi128ELb1ELb1ELb1ELb1ELb1ELb1EEEEEEEEEvNT_6ParamsE,@function
        .size           _ZN7cutlass13device_kernelIN5flash11enable_sm90INS1_16FlashAttnFwdSm90INS1_25CollectiveMainloopFwdSm90ILi2EN4cute5tupleIJNS5_1CILi1EEES8_S8_EEENS6_IJNS7_ILi192EEENS7_ILi128EEENS7_ILi64EEEEEELi64ENS_6half_tEfNS_4arch4Sm90ELb1ELb0ELb0ELb1ELb0ELb0ELb0ELb1ELb1ELb1ELb1ELb0EEENS1_21CollectiveEpilogueFwdINS6_IJSA_SC_SB_EEES9_SE_SG_Li384ELb1ELb1ELb1ELb0EEENS1_36VarlenDynamicPersistentTileSchedulerILi192ELi128ELi384ELi128ELb1ELb1ELb1ELb1ELb1ELb1EEEEEEEEEvNT_6ParamsE,(.L_x_14882 - _ZN7cutlass13device_kernelIN5flash11enable_sm90INS1_16FlashAttnFwdSm90INS1_25CollectiveMainloopFwdSm90ILi2EN4cute5tupleIJNS5_1CILi1EEES8_S8_EEENS6_IJNS7_ILi192EEENS7_ILi128EEENS7_ILi64EEEEEELi64ENS_6half_tEfNS_4arch4Sm90ELb1ELb0ELb0ELb1ELb0ELb0ELb0ELb1ELb1ELb1ELb1ELb0EEENS1_21CollectiveEpilogueFwdINS6_IJSA_SC_SB_EEES9_SE_SG_Li384ELb1ELb1ELb1ELb0EEENS1_36VarlenDynamicPersistentTileSchedulerILi192ELi128ELi384ELi128ELb1ELb1ELb1ELb1ELb1ELb1EEEEEEEEEvNT_6ParamsE)
        .other          _ZN7cutlass13device_kernelIN5flash11enable_sm90INS1_16FlashAttnFwdSm90INS1_25CollectiveMainloopFwdSm90ILi2EN4cute5tupleIJNS5_1CILi1EEES8_S8_EEENS6_IJNS7_ILi192EEENS7_ILi128EEENS7_ILi64EEEEEELi64ENS_6half_tEfNS_4arch4Sm90ELb1ELb0ELb0ELb1ELb0ELb0ELb0ELb1ELb1ELb1ELb1ELb0EEENS1_21CollectiveEpilogueFwdINS6_IJSA_SC_SB_EEES9_SE_SG_Li384ELb1ELb1ELb1ELb0EEENS1_36VarlenDynamicPersistentTileSchedulerILi192ELi128ELi384ELi128ELb1ELb1ELb1ELb1ELb1ELb1EEEEEEEEEvNT_6ParamsE,@"STO_CUDA_ENTRY STV_DEFAULT"
_ZN7cutlass13device_kernelIN5flash11enable_sm90INS1_16FlashAttnFwdSm90INS1_25CollectiveMainloopFwdSm90ILi2EN4cute5tupleIJNS5_1CILi1EEES8_S8_EEENS6_IJNS7_ILi192EEENS7_ILi128EEENS7_ILi64EEEEEELi64ENS_6half_tEfNS_4arch4Sm90ELb1ELb0ELb0ELb1ELb0ELb0ELb0ELb1ELb1ELb1ELb1ELb0EEENS1_21CollectiveEpilogueFwdINS6_IJSA_SC_SB_EEES9_SE_SG_Li384ELb1ELb1ELb1ELb0EEENS1_36VarlenDynamicPersistentTileSchedulerILi192ELi128ELi384ELi128ELb1ELb1ELb1ELb1ELb1ELb1EEEEEEEEEvNT_6ParamsE:
        /* <DEDUP_REMOVED lines=17> */
.L_x_14152:
[----:B------:R-:W-:Y:S05]  /*0110*/  BSYNC B0 ;  /* 0x0000000000007941 */ /* 0x000fea0003800000 */
.L_x_14151:
        /* <DEDUP_REMOVED lines=40> */
.L_x_14153:
        /* <DEDUP_REMOVED lines=22> */
.L_x_14154:
        /* <DEDUP_REMOVED lines=18> */
.L_x_14155:
        /* <DEDUP_REMOVED lines=22> */
.L_x_14156:
        /* <DEDUP_REMOVED lines=22> */
.L_x_14157:
        /* <DEDUP_REMOVED lines=8> */
.L_x_14159:
        /* <DEDUP_REMOVED lines=19> */
[----:B------:R-:W-:-:S05]  /*0a90*/  VIADD R17, R2, 0xffffff80 ;  /* 0xffffff8002117836 */ /* 0x000fca0000000000 */
[----:B------:R-:W-:-:S04]  /*0aa0*/  SHF.R.S32.HI R0, RZ, 0x1f, R17 ;  /* 0x0000001fff007819 */ /* 0x000fc80000011411 */
[----:B------:R-:W-:-:S04]  /*0ab0*/  LEA.HI R2, R0, R17, RZ, 0x7 ;  /* 0x0000001100027211 */ /* 0x000fc800078f38ff */
[----:B------:R-:W-:-:S05]  /*0ac0*/  LOP3.LUT R3, R2, 0xffffff80, RZ, 0xc0, !PT ;  /* 0xffffff8002037812 */ /* 0x000fca00078ec0ff */
[----:B------:R-:W-:Y:S01]  /*0ad0*/  IMAD.IADD R16, R17, 0x1, -R3 ;  /* 0x0000000111107824 */ /* 0x000fe200078e0a03 */
[CC--:B------:R-:W-:Y:S02]  /*0ae0*/  LEA.HI R4, R0.reuse, R17.reuse, RZ, 0x5 ;  /* 0x0000001100047211 */ /* 0x0c0fe400078f28ff */
[----:B------:R-:W-:Y:S02]  /*0af0*/  LEA.HI R3, R0, R17, RZ, 0x4 ;  /* 0x0000001100037211 */ /* 0x000fe400078f20ff */
[----:B------:R-:W-:Y:S01]  /*0b00*/  SHF.R.S32.HI R6, RZ, 0x1f, R16 ;  /* 0x0000001fff067819 */ /* 0x000fe20000011410 */
[----:B------:R-:W-:Y:S01]  /*0b10*/  IMAD.SHL.U32 R5, R4, 0x20, RZ ;  /* 0x0000002004057824 */ /* 0x000fe200078e00ff */
[----:B------:R-:W-:Y:S02]  /*0b20*/  LOP3.LUT R4, R3, 0x3fffff0, RZ, 0xc0, !PT ;  /* 0x03fffff003047812 */ /* 0x000fe400078ec0ff */
[----:B------:R-:W-:Y:S02]  /*0b30*/  LEA.HI R7, R6, R16, RZ, 0x2 ;  /* 0x0000001006077211 */ /* 0x000fe400078f10ff */
[----:B------:R-:W-:-:S02]  /*0b40*/  LOP3.LUT R5, R5, 0xfffffc00, RZ, 0xc0, !PT ;  /* 0xfffffc0005057812 */ /* 0x000fc400078ec0ff */
[--C-:B------:R-:W-:Y:S02]  /*0b50*/  SHF.R.S32.HI R8, RZ, 0x2, R7.reuse ;  /* 0x00000002ff087819 */ /* 0x100fe40000011407 */
[----:B------:R-:W-:Y:S01]  /*0b60*/  SHF.R.S32.HI R9, RZ, 0x1f, R7 ;  /* 0x0000001fff097819 */ /* 0x000fe20000011407 */
[----:B------:R-:W-:Y:S01]  /*0b70*/  IMAD.IADD R4, R17, 0x1, -R4 ;  /* 0x0000000111047824 */ /* 0x000fe200078e0a04 */
[----:B------:R-:W-:Y:S02]  /*0b80*/  SHF.R.S32.HI R11, RZ, 0x7, R2 ;  /* 0x00000007ff0b7819 */ /* 0x000fe40000011402 */
[----:B------:R-:W-:Y:S02]  /*0b90*/  SHF.R.S32.HI R2, RZ, 0x4, R3 ;  /* 0x00000004ff027819 */ /* 0x000fe40000011403 */
[----:B------:R-:W-:Y:S01]  /*0ba0*/  LEA.HI R9, R9, R8, RZ, 0x3 ;  /* 0x0000000809097211 */ /* 0x000fe200078f18ff */
[----:B------:R-:W-:Y:S01]  /*0bb0*/  IMAD R4, R4, 0x40, R5 ;  /* 0x0000004004047824 */ /* 0x000fe200078e0205 */
[----:B------:R-:W-:Y:S01]  /*0bc0*/  LEA.HI R3, R3, R2, RZ, 0x1 ;  /* 0x0000000203037211 */ /* 0x000fe200078f08ff */
[----:B------:R-:W-:Y:S01]  /*0bd0*/  IMAD.HI R5, R11, 0x55555556, RZ ;  /* 0x555555560b057827 */ /* 0x000fe200078e02ff */
[----:B------:R-:W-:-:S02]  /*0be0*/  LOP3.LUT R9, R9, 0xfffffff8, RZ, 0xc0, !PT ;  /* 0xfffffff809097812 */ /* 0x000fc400078ec0ff */
[----:B------:R-:W-:Y:S02]  /*0bf0*/  LEA.HI R6, R6, R16, RZ, 0x5 ;  /* 0x0000001006067211 */ /* 0x000fe400078f28ff */
[----:B------:R-:W-:Y:S01]  /*0c00*/  LOP3.LUT R3, R3, 0x1ffffffe, RZ, 0xc0, !PT ;  /* 0x1ffffffe03037812 */ /* 0x000fe200078ec0ff */
[----:B------:R-:W-:Y:S01]  /*0c10*/  IMAD.IADD R9, R8, 0x1, -R9 ;  /* 0x0000000108097824 */ /* 0x000fe200078e0a09 */
[----:B------:R-:W-:Y:S02]  /*0c20*/  LEA.HI R5, R5, R5, RZ, 0x1 ;  /* 0x0000000505057211 */ /* 0x000fe400078f08ff */
[----:B------:R-:W-:Y:S01]  /*0c30*/  SHF.R.S32.HI R6, RZ, 0x5, R6 ;  /* 0x00000005ff067819 */ /* 0x000fe20000011406 */
[----:B------:R-:W-:Y:S01]  /*0c40*/  IMAD.IADD R3, R2, 0x1, -R3 ;  /* 0x0000000102037824 */ /* 0x000fe200078e0a03 */
[----:B------:R-:W-:Y:S01]  /*0c50*/  LEA.HI R10, R0, R17, RZ, 0x2 ;  /* 0x00000011000a7211 */ /* 0x000fe200078f10ff */
[----:B------:R-:W-:Y:S02]  /*0c60*/  IMAD R5, R5, -0x3, R11 ;  /* 0xfffffffd05057824 */ /* 0x000fe400078e020b */
[----:B------:R-:W-:-:S02]  /*0c70*/  IMAD R6, R6, 0x10, R9 ;  /* 0x0000001006067824 */ /* 0x000fc400078e0209 */
[----:B------:R-:W-:Y:S01]  /*0c80*/  IMAD R3, R3, 0x8, R4 ;  /* 0x0000000803037824 */ /* 0x000fe200078e0204 */
[----:B------:R-:W-:Y:S01]  /*0c90*/  LOP3.LUT R10, R10, 0xfffffffc, RZ, 0xc0, !PT ;  /* 0xfffffffc0a0a7812 */ /* 0x000fe200078ec0ff */
[----:B------:R-:W-:Y:S01]  /*0ca0*/  IMAD R2, R5, 0x40, R6 ;  /* 0x0000004005027824 */ /* 0x000fe200078e0206 */
[----:B------:R-:W-:Y:S02]  /*0cb0*/  LEA.HI R0, R0, R17, RZ, 0x3 ;  /* 0x0000001100007211 */ /* 0x000fe400078f18ff */
[----:B------:R0:W-:Y:S01]  /*0cc0*/  STL [R1+0x48], R3 ;  /* 0x0000480301007387 */ /* 0x0001e20000100800 */
[----:B------:R-:W-:Y:S01]  /*0cd0*/  IMAD.IADD R10, R17, 0x1, -R10 ;  /* 0x00000001110a7824 */ /* 0x000fe200078e0a0a */
[----:B------:R-:W-:Y:S02]  /*0ce0*/  LOP3.LUT R156, R0, 0xfffffff8, RZ, 0xc0, !PT ;  /* 0xfffffff8009c7812 */ /* 0x000fe400078ec0ff */
[----:B------:R1:W-:Y:S01]  /*0cf0*/  STL [R1+0x44], R2 ;  /* 0x0000440201007387 */ /* 0x0003e20000100800 */
[----:B------:R-:W-:-:S03]  /*0d00*/  LOP3.LUT R7, R7, 0x7ffffffc, RZ, 0xc0, !PT ;  /* 0x7ffffffc07077812 */ /* 0x000fc600078ec0ff */
[----:B------:R1:W-:Y:S01]  /*0d10*/  STL [R1+0x24], RZ ;  /* 0x000024ff01007387 */ /* 0x0003e20000100800 */
[----:B------:R-:W-:Y:S01]  /*0d20*/  LEA.HI R8, R10, R10, RZ, 0x1 ;  /* 0x0000000a0a087211 */ /* 0x000fe200078f08ff */
[----:B------:R-:W-:Y:S02]  /*0d30*/  IMAD.IADD R156, R17, 0x1, -R156 ;  /* 0x00000001119c7824 */ /* 0x000fe400078e0a9c */
[----:B------:R-:W-:Y:S01]  /*0d40*/  IMAD.IADD R22, R16, 0x1, -R7 ;  /* 0x0000000110167824 */ /* 0x000fe200078e0a07 */
[----:B------:R-:W-:Y:S01]  /*0d50*/  LOP3.LUT R11, R8, 0x1ffffffe, RZ, 0xc0, !PT ;  /* 0x1ffffffe080b7812 */ /* 0x000fe200078ec0ff */
[----:B0-----:R-:W-:Y:S02]  /*0d60*/  IMAD.SHL.U32 R3, R156, 0x8, RZ ;  /* 0x000000089c037824 */ /* 0x001fe400078e00ff */
[----:B------:R-:W-:Y:S01]  /*0d70*/  IMAD.SHL.U32 R22, R22, 0x2, RZ ;  /* 0x0000000216167824 */ /* 0x000fe200078e00ff */
[----:B------:R-:W-:Y:S01]  /*0d80*/  SHF.R.S32.HI R4, RZ, 0x3, R0 ;  /* 0x00000003ff047819 */ /* 0x000fe20000011400 */
[----:B------:R-:W-:Y:S01]  /*0d90*/  IMAD.IADD R11, R10, 0x1, -R11 ;  /* 0x000000010a0b7824 */ /* 0x000fe200078e0a0b */
[----:B------:R-:W-:Y:S01]  /*0da0*/  SHF.R.S32.HI R0, RZ, 0x1f, R3 ;  /* 0x0000001fff007819 */ /* 0x000fe20000011403 */
[----:B------:R-:W-:-:S02]  /*0db0*/  VIADD R10, R22, 0x10 ;  /* 0x00000010160a7836 */ /* 0x000fc40000000000 */
[C---:B------:R-:W-:Y:S02]  /*0dc0*/  VIADD R9, R22.reuse, 0x18 ;  /* 0x0000001816097836 */ /* 0x040fe40000000000 */
[C---:B------:R-:W-:Y:S02]  /*0dd0*/  VIADD R8, R22.reuse, 0x20 ;  /* 0x0000002016087836 */ /* 0x040fe40000000000 */
[C---:B------:R-:W-:Y:S02]  /*0de0*/  VIADD R4, R22.reuse, 0x28 ;  /* 0x0000002816047836 */ /* 0x040fe40000000000 */
[C---:B------:R-:W-:Y:S02]  /*0df0*/  VIADD R3, R22.reuse, 0x30 ;  /* 0x0000003016037836 */ /* 0x040fe40000000000 */
[----:B------:R-:W-:Y:S01]  /*0e00*/  VIADD R0, R22, 0x38 ;  /* 0x0000003816007836 */ /* 0x000fe20000000000 */
[----:B------:R-:W-:Y:S01]  /*0e10*/  SHF.R.S32.HI R10, RZ, 0x1f, R10 ;  /* 0x0000001fff0a7819 */ /* 0x000fe2000001140a */
[----:B------:R-:W-:Y:S01]  /*0e20*/  IMAD.MOV.U32 R5, RZ, RZ, R13 ;  /* 0x000000ffff057224 */ /* 0x000fe200078e000d */
[----:B------:R-:W-:Y:S01]  /*0e30*/  SHF.R.S32.HI R9, RZ, 0x1f, R9 ;  /* 0x0000001fff097819 */ /* 0x000fe20000011409 */
[----:B------:R-:W-:Y:S01]  /*0e40*/  IMAD.MOV.U32 R6, RZ, RZ, R14 ;  /* 0x000000ffff067224 */ /* 0x000fe200078e000e */
[----:B------:R-:W-:Y:S01]  /*0e50*/  SHF.R.S32.HI R8, RZ, 0x1f, R8 ;  /* 0x0000001fff087819 */ /* 0x000fe20000011408 */
[----:B------:R-:W-:Y:S01]  /*0e60*/  IMAD.MOV.U32 R7, RZ, RZ, R15 ;  /* 0x000000ffff077224 */ /* 0x000fe200078e000f */
[----:B------:R-:W-:Y:S01]  /*0e70*/  SHF.R.S32.HI R4, RZ, 0x1f, R4 ;  /* 0x0000001fff047819 */ /* 0x000fe20000011404 */
[----:B------:R-:W-:Y:S01]  /*0e80*/  IMAD R152, R11, 0x8, R2 ;  /* 0x000000080b987824 */ /* 0x000fe200078e0202 */
[----:B------:R-:W-:-:S02]  /*0e90*/  SHF.R.S32.HI R3, RZ, 0x1f, R3 ;  /* 0x0000001fff037819 */ /* 0x000fc40000011403 */
[----:B------:R-:W-:Y:S01]  /*0ea0*/  SHF.R.S32.HI R0, RZ, 0x1f, R0 ;  /* 0x0000001fff007819 */ /* 0x000fe20000011400 */
[----:B------:R-:W-:Y:S01]  /*0eb0*/  UMOV UR36, URZ ;  /* 0x0000003f00247c82 */ /* 0x000fe20008000000 */
[----:B------:R-:W-:Y:S01]  /*0ec0*/  UMOV UR37, URZ ;  /* 0x0000003f00257c82 */ /* 0x000fe20008000000 */
[----:B--2---:R-:W-:Y:S01]  /*0ed0*/  LOP3.LUT R19, R12, 0x1, RZ, 0xfc, !PT ;  /* 0x000000010c137812 */ /* 0x004fe200078efcff */
[----:B------:R-:W-:-:S05]  /*0ee0*/  VIADD R12, R22, 0x8 ;  /* 0x00000008160c7836 */ /* 0x000fca0000000000 */
[----:B-1----:R-:W-:-:S07]  /*0ef0*/  SHF.R.S32.HI R12, RZ, 0x1f, R12 ;  /* 0x0000001fff0c7819 */ /* 0x002fce000001140c */
.L_x_14205:
[----:B012---:R-:W0:Y:S01]  /*0f00*/  LDC.64 R2, c[0x0][0xc88] ;  /* 0x00032200ff027b82 */ /* 0x007e220000000a00 */
[----:B------:R-:W-:Y:S01]  /*0f10*/  ULDC.64 UR4, c[0x0][0xa28] ;  /* 0x00028a0000047ab9 */ /* 0x000fe20000000a00 */
[----:B------:R-:W-:-:S06]  /*0f20*/  ULDC.64 UR6, c[0x0][0xa18] ;  /* 0x0002860000067ab9 */ /* 0x000fcc0000000a00 */
[----:B------:R-:W1:Y:S08]  /*0f30*/  LDC R18, c[0x0][0x288] ;  /* 0x0000a200ff127b82 */ /* 0x000e700000000800 */
[----:B------:R-:W2:Y:S01]  /*0f40*/  LDC.64 R12, c[0x0][0x418] ;  /* 0x00010600ff0c7b82 */ /* 0x000ea20000000a00 */
[----:B0-----:R-:W-:-:S07]  /*0f50*/  IMAD.WIDE R2, R7, 0x4, R2 ;  /* 0x0000000407027825 */ /* 0x001fce00078e0202 */
[----:B-----5:R-:W0:Y:S01]  /*0f60*/  LDC R11, c[0x0][0x424] ;  /* 0x00010900ff0b7b82 */ /* 0x020e220000000800 */
[----:B---3--:R-:W3:Y:S01]  /*0f70*/  LDG.E R153, desc[UR40][R2.64] ;  /* 0x0000002802997981 */ /* 0x008ee2000c1e1900 */
[----:B------:R-:W-:Y:S01]  /*0f80*/  ISETP.NE.U32.AND P1, PT, RZ, UR4, PT ;  /* 0x00000004ff007c0c */ /* 0x000fe2000bf25070 */
[----:B------:R-:W-:Y:S01]  /*0f90*/  IMAD.MOV.U32 R10, RZ, RZ, RZ ;  /* 0x000000ffff0a7224 */ /* 0x000fe200078e00ff */
[----:B------:R-:W-:-:S04]  /*0fa0*/  ISETP.NE.U32.AND P0, PT, RZ, UR6, PT ;  /* 0x00000006ff007c0c */ /* 0x000fc8000bf05070 */
[----:B----4-:R-:W4:Y:S01]  /*0fb0*/  LDC R17, c[0x0][0x2f0] ;  /* 0x0000bc00ff117b82 */ /* 0x010f220000000800 */
[----:B------:R-:W-:Y:S02]  /*0fc0*/  ISETP.NE.AND.EX P1, PT, RZ, UR5, PT, P1 ;  /* 0x00000005ff007c0c */ /* 0x000fe4000bf25310 */
[----:B------:R-:W-:Y:S02]  /*0fd0*/  ISETP.NE.AND.EX P0, PT, RZ, UR7, PT, P0 ;  /* 0x00000007ff007c0c */ /* 0x000fe4000bf05300 */
[----:B---3--:R-:W-:-:S09]  /*0fe0*/  SHF.R.S32.HI R157, RZ, 0x1f, R153 ;  /* 0x0000001fff9d7819 */ /* 0x008fd20000011499 */
[----:B------:R-:W-:-:S04]  /*0ff0*/  @P1 LEA R8, P2, R153, UR4, 0x2 ;  /* 0x0000000499081c11 */ /* 0x000fc8000f8410ff */
[C-C-:B------:R-:W-:Y:S02]  /*1000*/  @P1 LEA.HI.X R9, R153.reuse, UR5, R157.reuse, 0x2, P2 ;  /* 0x0000000599091c11 */ /* 0x140fe400090f149d */
[C---:B------:R-:W-:Y:S02]  /*1010*/  @P0 LEA R2, P2, R153.reuse, UR6, 0x2 ;  /* 0x0000000699020c11 */ /* 0x040fe4000f8410ff */
[----:B------:R-:W-:Y:S01]  /*1020*/  LOP3.LUT R4, R6, 0xff000000, RZ, 0xc0, !PT ;  /* 0xff00000006047812 */ /* 0x000fe200078ec0ff */
[----:B------:R3:W5:Y:S01]  /*1030*/  @P1 LDG.E R10, desc[UR40][R8.64] ;  /* 0x00000028080a1981 */ /* 0x000762000c1e1900 */
[----:B------:R-:W-:Y:S01]  /*1040*/  @P0 LEA.HI.X R3, R153, UR7, R157, 0x2, P2 ;  /* 0x0000000799030c11 */ /* 0x000fe200090f149d */
[----:B------:R-:W-:-:S04]  /*1050*/  ULDC.64 UR6, c[0x0][0xa20] ;  /* 0x0002880000067ab9 */ /* 0x000fc80000000a00 */
[----:B-1----:R3:W5:Y:S01]  /*1060*/  @P0 LDG.E R18, desc[UR40][R2.64] ;  /* 0x0000002802120981 */ /* 0x002762000c1e1900 */
[----:B--2---:R-:W-:Y:S02]  /*1070*/  ISETP.NE.U32.AND P1, PT, R12, RZ, PT ;  /* 0x000000ff0c00720c */ /* 0x004fe40003f25070 */
[----:B------:R-:W-:Y:S02]  /*1080*/  ISETP.NE.U32.AND P2, PT, RZ, UR6, PT ;  /* 0x00000006ff007c0c */ /* 0x000fe4000bf45070 */
[----:B------:R-:W-:Y:S02]  /*1090*/  LOP3.LUT R0, R6, 0xff0000, RZ, 0xc0, !PT ;  /* 0x00ff000006007812 */ /* 0x000fe400078ec0ff */
[----:B------:R-:W-:Y:S02]  /*10a0*/  SHF.R.U32.HI R7, RZ, 0x8, R4 ;  /* 0x00000008ff077819 */ /* 0x000fe40000011604 */
[----:B------:R-:W-:Y:S02]  /*10b0*/  ISETP.NE.AND.EX P1, PT, R13, RZ, PT, P1 ;  /* 0x000000ff0d00720c */ /* 0x000fe40003f25310 */
[----:B------:R-:W-:-:S02]  /*10c0*/  ISETP.NE.AND.EX P2, PT, RZ, UR7, PT, P2 ;  /* 0x00000007ff007c0c */ /* 0x000fc4000bf45320 */
[----:B------:R-:W-:Y:S02]  /*10d0*/  LEA.HI R155, R0, R7, RZ, 0x10 ;  /* 0x00000007009b7211 */ /* 0x000fe400078f80ff */
[----:B0-----:R-:W-:Y:S01]  /*10e0*/  SEL R0, R11, 0x1, P1 ;  /* 0x000000010b007807 */ /* 0x001fe20000800000 */
[----:B---34-:R-:W-:Y:S08]  /*10f0*/  @P0 BRA `(.L_x_14160) ;  /* 0x0000000000240947 */ /* 0x018ff00003800000 */
        /* <DEDUP_REMOVED lines=9> */
.L_x_14160:
[----:B------:R-:W-:Y:S01]  /*1190*/  IMAD R17, R0, R17, RZ ;  /* 0x0000001100117224 */ /* 0x000fe200078e02ff */
[----:B------:R-:W-:Y:S01]  /*11a0*/  LOP3.LUT R154, R6, 0xffff, RZ, 0xc0, !PT ;  /* 0x0000ffff069a7812 */ /* 0x000fe200078ec0ff */
[----:B------:R-:W-:Y:S06]  /*11b0*/  @!P2 BRA `(.L_x_14161) ;  /* 0x000000000010a947 */ /* 0x000fec0003800000 */
[----:B------:R-:W-:-:S04]  /*11c0*/  LEA R2, P0, R153, UR6, 0x2 ;  /* 0x0000000699027c11 */ /* 0x000fc8000f8010ff */
[----:B------:R-:W-:-:S05]  /*11d0*/  LEA.HI.X R3, R153, UR7, R157, 0x2, P0 ;  /* 0x0000000799037c11 */ /* 0x000fca00080f149d */
[----:B------:R0:W5:Y:S01]  /*11e0*/  LDG.E R17, desc[UR40][R2.64] ;  /* 0x0000002802117981 */ /* 0x000162000c1e1900 */
[----:B------:R-:W-:Y:S05]  /*11f0*/  BRA `(.L_x_14162) ;  /* 0x0000000000247947 */ /* 0x000fea0003800000 */
.L_x_14161:
[----:B------:R-:W-:Y:S02]  /*1200*/  ULDC.64 UR4, c[0x0][0xa08] ;  /* 0x0002820000047ab9 */ /* 0x000fe40000000a00 */
[----:B------:R-:W-:-:S04]  /*1210*/  ISETP.NE.U32.AND P0, PT, RZ, UR4, PT ;  /* 0x00000004ff007c0c */ /* 0x000fc8000bf05070 */
[----:B------:R-:W-:-:S13]  /*1220*/  ISETP.NE.AND.EX P0, PT, RZ, UR5, PT, P0 ;  /* 0x00000005ff007c0c */ /* 0x000fda000bf05300 */
[----:B------:R-:W-:Y:S05]  /*1230*/  @!P0 BRA `(.L_x_14162) ;  /* 0x0000000000148947 */ /* 0x000fea0003800000 */
[----:B------:R-:W0:Y:S02]  /*1240*/  LDC.64 R2, c[0x0][0xa08] ;  /* 0x00028200ff027b82 */ /* 0x000e240000000a00 */
[----:B0-----:R-:W-:-:S05]  /*1250*/  IMAD.WIDE R2, R153, 0x4, R2 ;  /* 0x0000000499027825 */ /* 0x001fca00078e0202 */
[----:B------:R-:W2:Y:S04]  /*1260*/  LDG.E R17, desc[UR40][R2.64] ;  /* 0x0000002802117981 */ /* 0x000ea8000c1e1900 */
[----:B------:R-:W2:Y:S02]  /*1270*/  LDG.E R0, desc[UR40][R2.64+0x4] ;  /* 0x0000042802007981 */ /* 0x000ea4000c1e1900 */
[----:B--2---:R-:W-:-:S07]  /*1280*/  IMAD.IADD R17, R0, 0x1, -R17 ;  /* 0x0000000100117824 */ /* 0x004fce00078e0a11 */
.L_x_14162:
[----:B------:R-:W1:Y:S01]  /*1290*/  LDC R0, c[0x0][0x448] ;  /* 0x00011200ff007b82 */ /* 0x000e620000000800 */
[----:B------:R-:W-:Y:S01]  /*12a0*/  IMAD R16, R5, 0xc0, RZ ;  /* 0x000000c005107824 */ /* 0x000fe200078e02ff */
[----:B------:R-:W-:Y:S01]  /*12b0*/  LOP3.LUT R11, R155, 0xff, RZ, 0xc0, !PT ;  /* 0x000000ff9b0b7812 */ /* 0x000fe200078ec0ff */
[----:B-----5:R-:W-:Y:S01]  /*12c0*/  IMAD.IADD R17, R17, 0x1, -R10 ;  /* 0x0000000111117824 */ /* 0x020fe200078e0a0a */
[----:B------:R-:W-:Y:S01]  /*12d0*/  SHF.R.U32.HI R155, RZ, 0x10, R155 ;  /* 0x00000010ff9b7819 */ /* 0x000fe2000001169b */
[----:B------:R-:W-:Y:S02]  /*12e0*/  IMAD.MOV.U32 R88, RZ, RZ, RZ ;  /* 0x000000ffff587224 */ /* 0x000fe400078e00ff */
[----:B------:R2:W-:Y:S01]  /*12f0*/  STL [R1+0x1c], R11 ;  /* 0x00001c0b01007387 */ /* 0x0005e20000100800 */
[----:B-1----:R-:W-:Y:S01]  /*1300*/  ISETP.NE.AND P0, PT, R0, 0x1, PT ;  /* 0x000000010000780c */ /* 0x002fe20003f05270 */
[----:B------:R-:W-:-:S12]  /*1310*/  VIADD R0, R16, 0xbf ;  /* 0x000000bf10007836 */ /* 0x000fd80000000000 */
[----:B0-----:R-:W0:Y:S08]  /*1320*/  @P0 LDC R3, c[0x0][0x44c] ;  /* 0x00011300ff030b82 */ /* 0x001e300000000800 */
[----:B------:R-:W1:Y:S01]  /*1330*/  @P0 LDC R7, c[0x0][0x450] ;  /* 0x00011400ff070b82 */ /* 0x000e620000000800 */
[----:B0-----:R-:W-:Y:S01]  /*1340*/  @P0 IMAD.HI.U32 R2, R0, R3, RZ ;  /* 0x0000000300020227 */ /* 0x001fe200078e00ff */
[----:B------:R-:W-:-:S04]  /*1350*/  IADD3 R3, R17, 0x80, -R18 ;  /* 0x0000008011037810 */ /* 0x000fc80007ffe812 */
[----:B-1----:R-:W-:Y:S01]  /*1360*/  @P0 SHF.R.U32.HI R0, RZ, R7, R2 ;  /* 0x00000007ff000219 */ /* 0x002fe20000011602 */
        /* <DEDUP_REMOVED lines=10> */
[----:B--2---:R-:W-:Y:S05]  /*1410*/  @!P0 BRA `(.L_x_14163) ;  /* 0x0000000000788947 */ /* 0x004fea0003800000 */
[----:B------:R-:W0:Y:S01]  /*1420*/  LDC R0, c[0x0][0x9f0] ;  /* 0x00027c00ff007b82 */ /* 0x000e220000000800 */
[----:B------:R-:W-:-:S04]  /*1430*/  ISETP.NE.AND P0, PT, R155, RZ, PT ;  /* 0x000000ff9b00720c */ /* 0x000fc80003f05270 */
[----:B0-----:R-:W-:-:S04]  /*1440*/  SEL R9, R155, R0, P0 ;  /* 0x000000009b097207 */ /* 0x001fc80000000000 */
        /* <DEDUP_REMOVED lines=27> */
.L_x_14163:
        /* <DEDUP_REMOVED lines=58> */
.L_x_14165:
[----:B------:R-:W2:Y:S01]  /*19a0*/  LDL R2, [R1+0x24] ;  /* 0x0000240001027983 */ /* 0x000ea20000100800 */
[----:B------:R-:W-:Y:S02]  /*19b0*/  ISETP.NE.AND P0, PT, R19, 0x3, PT ;  /* 0x000000031300780c */ /* 0x000fe40003f05270 */
[----:B--2---:R-:W-:-:S04]  /*19c0*/  LEA.HI R0, R2, R2, RZ, 0x1 ;  /* 0x0000000202007211 */ /* 0x004fc800078f08ff */
[----:B------:R-:W-:-:S05]  /*19d0*/  LOP3.LUT R0, R0, 0xfffffffe, RZ, 0xc0, !PT ;  /* 0xfffffffe00007812 */ /* 0x000fca00078ec0ff */
[----:B------:R-:W-:-:S05]  /*19e0*/  IMAD.IADD R0, R2, 0x1, -R0 ;  /* 0x0000000102007824 */ /* 0x000fca00078e0a00 */
[----:B------:R-:W-:-:S04]  /*19f0*/  SHF.L.U32 R0, R0, 0x1f, RZ ;  /* 0x0000001f00007819 */ /* 0x000fc800000006ff */
[----:B------:R-:W0:Y:S02]  /*1a00*/  SYNCS.PHASECHK.TRANS64.TRYWAIT P1, [UR38+0x16800], R0 ;  /* 0x01680000ff0075a7 */ /* 0x000e240008020166 */
[----:B0-----:R-:W-:Y:S05]  /*1a10*/  @!P1 BRA `(.L_x_14166) ;  /* 0x000000f000709947 */ /* 0x001fea0003800000 */
.L_x_14320:
[----:B------:R-:W-:Y:S05]  /*1a20*/  @!P0 BRA `(.L_x_14167) ;  /* 0x0000000000048947 */ /* 0x000fea0003800000 */
[----:B------:R-:W-:Y:S01]  /*1a30*/  BPT.TRAP 0x1 ;  /* 0x000000040000795c */ /* 0x000fe20000300000 */
.L_x_14167:
[----:B0-----:R-:W-:Y:S02]  /*1a40*/  IMAD.U32 R3, RZ, RZ, UR37 ;  /* 0x00000025ff037e24 */ /* 0x001fe4000f8e00ff */
[----:B------:R-:W-:-:S03]  /*1a50*/  IMAD.U32 R0, RZ, RZ, UR36 ;  /* 0x00000024ff007e24 */ /* 0x000fc6000f8e00ff */
[----:B------:R-:W-:Y:S02]  /*1a60*/  LEA R3, R3, UR38, 0x3 ;  /* 0x0000002603037c11 */ /* 0x000fe4000f8e18ff */
[----:B------:R-:W-:-:S04]  /*1a70*/  SHF.L.U32 R0, R0, 0x1f, RZ ;  /* 0x0000001f00007819 */ /* 0x000fc800000006ff */
[----:B------:R0:W1:Y:S01]  /*1a80*/  SYNCS.PHASECHK.TRANS64.TRYWAIT P2, [R3+URZ+0x16830], R0 ;  /* 0x01683000030075a7 */ /* 0x000062000804017f */
[----:B------:R-:W-:Y:S05]  /*1a90*/  @!P0 BRA `(.L_x_14168) ;  /* 0x0000000000048947 */ /* 0x000fea0003800000 */
[----:B------:R-:W-:Y:S01]  /*1aa0*/  BPT.TRAP 0x1 ;  /* 0x000000040000795c */ /* 0x000fe20000300000 */
.L_x_14168:
[----:B------:R-:W2:Y:S02]  /*1ab0*/  S2R R2, SR_TID.X ;  /* 0x0000000000027919 */ /* 0x000ea40000002100 */
[----:B--2---:R-:W-:Y:S01]  /*1ac0*/  LOP3.LUT P1, RZ, R2, 0x7f, RZ, 0xc0, !PT ;  /* 0x0000007f02ff7812 */ /* 0x004fe2000782c0ff */
[----:B-1----:R-:W-:-:S12]  /*1ad0*/  @P2 BRA `(.L_x_14169) ;  /* 0x0000000000082947 */ /* 0x002fd80003800000 */
[----:B------:R-:W1:Y:S02]  /*1ae0*/  SYNCS.PHASECHK.TRANS64.TRYWAIT P2, [R3+URZ+0x16830], R0 ;  /* 0x01683000030075a7 */ /* 0x000e64000804017f */
[----:B-1----:R-:W-:Y:S05]  /*1af0*/  @!P2 BRA `(.L_x_14170) ;  /* 0x000000f00050a947 */ /* 0x002fea0003800000 */
.L_x_14169:
[----:B------:R-:W-:Y:S05]  /*1b00*/  WARPSYNC.ALL ;  /* 0x0000000000007948 */ /* 0x000fea0003800000 */
[----:B------:R-:W-:Y:S01]  /*1b10*/  UIADD3 UR4, UR38, 0xe400, URZ ;  /* 0x0000e40026047890 */ /* 0x000fe2000fffe03f */
[----:B------:R-:W-:Y:S01]  /*1b20*/  WARPGROUP.ARRIVE ;  /* 0x00000000000079c5 */ /* 0x000fe20000000000 */
[----:B------:R-:W-:Y:S01]  /*1b30*/  ULOP3.LUT UR8, UR42, 0x10000, URZ, 0xfc, !UPT ;  /* 0x000100002a087892 */ /* 0x000fe2000f8efc3f */
[----:B01----:R-:W0:Y:S01]  /*1b40*/  LDC R0, c[0x0][0x448] ;  /* 0x00011200ff007b82 */ /* 0x003e220000000800 */
[----:B------:R-:W-:Y:S01]  /*1b50*/  USHF.R.U32.HI UR4, URZ, 0x4, UR4 ;  /* 0x000000043f047899 */ /* 0x000fe20008011604 */
[----:B------:R-:W-:Y:S01]  /*1b60*/  IMAD.IADD R10, R152, 0x1, R16 ;  /* 0x00000001980a7824 */ /* 0x000fe200078e0210 */
[----:B------:R-:W-:Y:S01]  /*1b70*/  UMOV UR9, 0x40000040 ;  /* 0x4000004000097882 */ /* 0x000fe20000000000 */
[----:B------:R-:W-:Y:S01]  /*1b80*/  UMOV UR11, 0x40000040 ;  /* 0x40000040000b7882 */ /* 0x000fe20000000000 */
[----:B------:R-:W-:Y:S01]  /*1b90*/  ULOP3.LUT UR4, UR4, 0x3fff, URZ, 0xc0, !UPT ;  /* 0x00003fff04047892 */ /* 0x000fe2000f8ec03f */
[----:B------:R-:W-:Y:S01]  /*1ba0*/  @!P1 VIADD R3, R3, 0x16840 ;  /* 0x0001684003039836 */ /* 0x000fe20000000000 */
[----:B------:R-:W-:Y:S01]  /*1bb0*/  UIADD3 UR12, UR8, 0x2, URZ ;  /* 0x00000002080c7890 */ /* 0x000fe2000fffe03f */
[----:B------:R-:W-:Y:S01]  /*1bc0*/  CS2R R118, SRZ ;  /* 0x0000000000767805 */ /* 0x000fe2000001ff00 */
[----:B------:R-:W-:Y:S01]  /*1bd0*/  ULOP3.LUT UR20, UR4, 0x10000, URZ, 0xfc, !UPT ;  /* 0x0001000004147892 */ /* 0x000fe2000f8efc3f */
[----:B------:R-:W-:Y:S01]  /*1be0*/  CS2R R116, SRZ ;  /* 0x0000000000747805 */ /* 0x000fe2000001ff00 */
[----:B------:R-:W-:Y:S01]  /*1bf0*/  UMOV UR13, 0x40000040 ;  /* 0x40000040000d7882 */ /* 0x000fe20000000000 */
[----:B------:R-:W-:Y:S01]  /*1c00*/  UMOV UR15, 0x40000040 ;  /* 0x40000040000f7882 */ /* 0x000fe20000000000 */
[----:B------:R-:W-:Y:S01]  /*1c10*/  ULEA UR10, UR37, UR20, 0xa ;  /* 0x00000014250a7291 */ /* 0x000fe2000f8e503f */
[----:B------:R-:W-:Y:S01]  /*1c20*/  @!P1 PRMT R3, RZ, 0x654, R3 ;  /* 0x00000654ff039816 */ /* 0x000fe20000000003 */
        /* <DEDUP_REMOVED lines=10> */
[----:B0-----:R-:W-:Y:S01]  /*1cd0*/  ISETP.NE.AND P2, PT, R0, 0x1, PT ;  /* 0x000000010000780c */ /* 0x001fe20003f45270 */
[----:B------:R-:W-:Y:S01]  /*1ce0*/  UIADD3 UR6, UR10, 0x6, URZ ;  /* 0x000000060a067890 */ /* 0x000fe2000fffe03f */
[----:B------:R-:W-:Y:S01]  /*1cf0*/  UMOV UR5, 0x40000040 ;  /* 0x4000004000057882 */ /* 0x000fe20000000000 */
[----:B------:R-:W-:-:S10]  /*1d00*/  UMOV UR7, 0x40000040 ;  /* 0x4000004000077882 */ /* 0x000fd40000000000 */
[----:B------:R-:W0:Y:S08]  /*1d10*/  @P2 LDC R5, c[0x0][0x44c] ;  /* 0x00011300ff052b82 */ /* 0x000e300000000800 */
[----:B------:R-:W1:Y:S01]  /*1d20*/  @P2 LDC R7, c[0x0][0x450] ;  /* 0x00011400ff072b82 */ /* 0x000e620000000800 */
[----:B0-----:R-:W-:-:S04]  /*1d30*/  @P2 IMAD.HI.U32 R0, R10, R5, RZ ;  /* 0x000000050a002227 */ /* 0x001fc800078e00ff */
[----:B------:R-:W-:Y:S01]  /*1d40*/  IMAD.MOV.U32 R5, RZ, RZ, -0x80 ;  /* 0xffffff80ff057424 */ /* 0x000fe200078e00ff */
[----:B-1----:R-:W-:-:S03]  /*1d50*/  @P2 SHF.R.U32.HI R10, RZ, R7, R0 ;  /* 0x00000007ff0a2219 */ /* 0x002fc60000011600 */
[----:B------:R-:W-:Y:S02]  /*1d60*/  IMAD R5, R88, R5, 0x80 ;  /* 0x0000008058057424 */ /* 0x000fe400078e0205 */
[----:B------:R-:W0:Y:S03]  /*1d70*/  SHFL.IDX PT, R0, R10, 0x1, 0x1c1f ;  /* 0x003c1f000a007f89 */ /* 0x000e2600000e0000 */
[C-C-:B------:R-:W-:Y:S02]  /*1d80*/  IADD3 R91, -R22.reuse, 0x1, R5.reuse ;  /* 0x00000001165b7810 */ /* 0x140fe40007ffe105 */
[----:B------:R-:W-:Y:S01]  /*1d90*/  IADD3 R8, -R22, R17, R5 ;  /* 0x0000001116087210 */ /* 0x000fe20007ffe105 */
[----:B------:R-:W1:Y:S01]  /*1da0*/  SHFL.IDX PT, R10, R10, RZ, 0x1c1f ;  /* 0x001c1fff0a0a7589 */ /* 0x000e6200000e0000 */
[----:B------:R-:W-:-:S04]  /*1db0*/  IADD3 R91, -R18, R91, R17 ;  /* 0x0000005b125b7210 */ /* 0x000fc80007ffe111 */
[----:B0-----:R-:W-:-:S04]  /*1dc0*/  VIADDMNMX R0, R0, R91, R8, PT ;  /* 0x0000005b00007246 */ /* 0x001fc80003800108 */
[C---:B------:R-:W-:Y:S02]  /*1dd0*/  ISETP.GT.AND P3, PT, R0.reuse, RZ, PT ;  /* 0x000000ff0000720c */ /* 0x040fe40003f64270 */
[C---:B------:R-:W-:Y:S02]  /*1de0*/  ISETP.GT.AND P4, PT, R0.reuse, 0x1, PT ;  /* 0x000000010000780c */ /* 0x040fe40003f84270 */
[----:B------:R-:W-:Y:S02]  /*1df0*/  ISETP.GT.AND P5, PT, R0, 0x8, PT ;  /* 0x000000080000780c */ /* 0x000fe40003fa4270 */
[----:B-1----:R-:W-:Y:S01]  /*1e00*/  VIADDMNMX R8, R10, R91, R8, PT ;  /* 0x0000005b0a087246 */ /* 0x002fe20003800108 */
        /* <DEDUP_REMOVED lines=8> */
[----:B------:R-:W-:Y:S01]  /*1e90*/  HGMMA.64x128x16.F32 R24, gdesc[UR4], R24, gsb0 ;  /* 0x01e00000041879f0 */ /* 0x000fe20008000818 */
[----:B------:R-:W-:Y:S02]  /*1ea0*/  ULDC UR6, c[0x0][0x988] ;  /* 0x0002620000067ab9 */ /* 0x000fe40000000800 */
        /* <DEDUP_REMOVED lines=37> */
[----:B------:R-:W1:Y:S01]  /*2100*/  @P2 LDC R50, c[0x0][0x450] ;  /* 0x00011400ff322b82 */ /* 0x000e620000000800 */
        /* <DEDUP_REMOVED lines=57> */
[C---:B------:R-:W-:Y:S02]  /*24a0*/  ISETP.GT.AND P4, PT, R8.reuse, 0x1, PT ;  /* 0x000000010800780c */ /* 0x040fe40003f84270 */
[----:B------:R-:W-:Y:S02]  /*24b0*/  FMNMX.FTZ R4, R87, R2, !PT ;  /* 0x0000000257047209 */ /* 0x000fe40007810000 */
[----:B------:R-:W-:-:S02]  /*24c0*/  ISETP.GT.AND P5, PT, R8, 0x8, PT ;  /* 0x000000080800780c */ /* 0x000fc40003fa4270 */
[----:B------:R-:W-:Y:S01]  /*24d0*/  FSEL R25, R25, -INF , P4 ;  /* 0xff80000019197808 */ /* 0x000fe20002000000 */
[----:B------:R-:W2:Y:S01]  /*24e0*/  SHFL.BFLY PT, R35, R4, 0x2, 0x1f ;  /* 0x0c401f0004237f89 */ /* 0x000ea200000e0000 */
[----:B------:R-:W-:Y:S02]  /*24f0*/  FSEL R91, R28, -INF , P5 ;  /* 0xff8000001c5b7808 */ /* 0x000fe40002800000 */
[----:B------:R-:W-:Y:S02]  /*2500*/  ISETP.GT.AND P4, PT, R8, 0x10, PT ;  /* 0x000000100800780c */ /* 0x000fe40003f84270 */
[----:B--2---:R-:W-:-:S05]  /*2510*/  FMNMX.FTZ R35, R4, R35, !PT ;  /* 0x0000002304237209 */ /* 0x004fca0007810000 */
[----:B------:R-:W2:Y:S02]  /*2520*/  SHFL.BFLY PT, R2, R35, 0x1, 0x1f ;  /* 0x0c201f0023027f89 */ /* 0x000ea400000e0000 */
[----:B--2---:R-:W-:-:S04]  /*2530*/  FMNMX.FTZ R2, R35, R2, !PT ;  /* 0x0000000223027209 */ /* 0x004fc80007810000 */
        /* <DEDUP_REMOVED lines=40> */
[--C-:B------:R-:W-:Y:S01]  /*27c0*/  FFMA.FTZ R151, R105, R0, -R6.reuse ;  /* 0x0000000069977223 */ /* 0x100fe20000010806 */
[----:B------:R-:W-:Y:S01]  /*27d0*/  FSEL R97, R40, -INF , P4 ;  /* 0xff80000028617808 */ /* 0x000fe20002000000 */
[----:B------:R-:W-:Y:S01]  /*27e0*/  MUFU.EX2 R149, R149 ;  /* 0x0000009500957308 */ /* 0x000fe20000000800 */
[----:B------:R-:W-:Y:S01]  /*27f0*/  FMNMX.FTZ R14, R37, R14, !PT ;  /* 0x0000000e250e7209 */ /* 0x000fe20007810000 */
[-CC-:B------:R-:W-:Y:S01]  /*2800*/  FFMA.FTZ R129, R9, R0.reuse, -R6.reuse ;  /* 0x0000000009817223 */ /* 0x180fe20000010806 */
[C---:B------:R-:W-:Y:S01]  /*2810*/  ISETP.GT.AND P4, PT, R8.reuse, 0x28, PT ;  /* 0x000000280800780c */ /* 0x040fe20003f84270 */
[-CC-:B------:R-:W-:Y:S01]  /*2820*/  FFMA.FTZ R123, R31, R0.reuse, -R6.reuse ;  /* 0x000000001f7b7223 */ /* 0x180fe20000010806 */
[----:B------:R-:W-:Y:S01]  /*2830*/  FSEL R41, R41, -INF , P3 ;  /* 0xff80000029297808 */ /* 0x000fe20001800000 */
[--C-:B------:R-:W-:Y:S01]  /*2840*/  FFMA.FTZ R131, R11, R0, -R6.reuse ;  /* 0x000000000b837223 */ /* 0x100fe20000010806 */
[----:B------:R-:W-:Y:S01]  /*2850*/  FMNMX.FTZ R14, R97, R14, !PT ;  /* 0x0000000e610e7209 */ /* 0x000fe20007810000 */
[----:B------:R-:W3:Y:S01]  /*2860*/  MUFU.EX2 R4, R4 ;  /* 0x0000000400047308 */ /* 0x000ee20000000800 */
[----:B------:R-:W-:Y:S01]  /*2870*/  ISETP.GT.AND P3, PT, R8, 0x29, PT ;  /* 0x000000290800780c */ /* 0x000fe20003f64270 */
[-CC-:B------:R-:W-:Y:S01]  /*2880*/  FFMA.FTZ R125, R13, R0.reuse, -R6.reuse ;  /* 0x000000000d7d7223 */ /* 0x180fe20000010806 */
[----:B------:R-:W-:Y:S01]  /*2890*/  FSEL R99, R44, -INF , P4 ;  /* 0xff8000002c637808 */ /* 0x000fe20002000000 */
[--C-:B------:R-:W-:Y:S01]  /*28a0*/  FFMA.FTZ R127, R15, R0, -R6.reuse ;  /* 0x000000000f7f7223 */ /* 0x100fe20000010806 */
[----:B--2---:R-:W-:Y:S01]  /*28b0*/  FMNMX.FTZ R20, R41, R14, !PT ;  /* 0x0000000e29147209 */ /* 0x004fe20007810000 */
        /* <DEDUP_REMOVED lines=11> */
[----:B------:R-:W-:Y:S01]  /*2970*/  FMNMX.FTZ R20, R45, R20, !PT ;  /* 0x000000142d147209 */ /* 0x000fe20007810000 */
[----:B---3--:R-:W-:Y:S01]  /*2980*/  FADD.FTZ R46, R149, R4 ;  /* 0x00000004952e7221 */ /* 0x008fe20000010000 */
[C---:B------:R-:W-:Y:S01]  /*2990*/  ISETP.GT.AND P4, PT, R8.reuse, 0x38, PT ;  /* 0x000000380800780c */ /* 0x040fe20003f84270 */
[-CC-:B------:R-:W-:Y:S01]  /*29a0*/  FFMA.FTZ R38, R75, R0.reuse, -R6.reuse ;  /* 0x000000004b267223 */ /* 0x180fe20000010806 */
[----:B------:R-:W-:Y:S01]  /*29b0*/  FSEL R49, R49, -INF , P3 ;  /* 0xff80000031317808 */ /* 0x000fe20001800000 */
[--C-:B------:R-:W-:Y:S01]  /*29c0*/  FFMA.FTZ R40, R79, R0, -R6.reuse ;  /* 0x000000004f287223 */ /* 0x100fe20000010806 */
[----:B------:R-:W-:Y:S01]  /*29d0*/  FMNMX.FTZ R20, R101, R20, !PT ;  /* 0x0000001465147209 */ /* 0x000fe20007810000 */
[----:B------:R-:W3:Y:S01]  /*29e0*/  MUFU.EX2 R10, R10 ;  /* 0x0000000a000a7308 */ /* 0x000ee20000000800 */
[----:B------:R-:W-:Y:S01]  /*29f0*/  ISETP.GT.AND P3, PT, R8, 0x39, PT ;  /* 0x000000390800780c */ /* 0x000fe20003f64270 */
[----:B------:R-:W-:Y:S01]  /*2a00*/  FFMA.FTZ R42, R83, R0, -R6 ;  /* 0x00000000532a7223 */ /* 0x000fe20000010806 */
[----:B------:R-:W-:-:S02]  /*2a10*/  FSEL R103, R52, -INF , P4 ;  /* 0xff80000034677808 */ /* 0x000fc40002000000 */
[----:B------:R-:W-:Y:S02]  /*2a20*/  CS2R R108, SRZ ;  /* 0x00000000006c7805 */ /* 0x000fe4000001ff00 */
[----:B--2---:R-:W-:Y:S02]  /*2a30*/  FMNMX.FTZ R24, R49, R20, !PT ;  /* 0x0000001431187209 */ /* 0x004fe40007810000 */
[----:B------:R-:W-:Y:S02]  /*2a40*/  CS2R R106, SRZ ;  /* 0x00000000006a7805 */ /* 0x000fe4000001ff00 */
[----:B------:R-:W-:Y:S01]  /*2a50*/  ISETP.GT.AND P4, PT, R8, 0x40, PT ;  /* 0x000000400800780c */ /* 0x000fe20003f84270 */
[----:B------:R2:W-:Y:S01]  /*2a60*/  MUFU.EX2 R20, R26 ;  /* 0x0000001a00147308 */ /* 0x0005e20000000800 */
[----:B------:R-:W-:Y:S01]  /*2a70*/  FSEL R53, R53, -INF , P3 ;  /* 0xff80000035357808 */ /* 0x000fe20001800000 */
[----:B----4-:R-:W-:Y:S01]  /*2a80*/  FADD.FTZ R31, R151, R46 ;  /* 0x0000002e971f7221 */ /* 0x010fe20000010000 */
[----:B------:R-:W-:-:S02]  /*2a90*/  FMNMX.FTZ R24, R103, R24, !PT ;  /* 0x0000001867187209 */ /* 0x000fc40007810000 */
[----:B------:R-:W-:Y:S02]  /*2aa0*/  CS2R R104, SRZ ;  /* 0x0000000000687805 */ /* 0x000fe4000001ff00 */
[----:B------:R-:W-:Y:S02]  /*2ab0*/  ISETP.GT.AND P3, PT, R8, 0x41, PT ;  /* 0x000000410800780c */ /* 0x000fe40003f64270 */
[----:B------:R-:W-:Y:S01]  /*2ac0*/  FSEL R89, R56, -INF , P4 ;  /* 0xff80000038597808 */ /* 0x000fe20002000000 */
[----:B------:R-:W4:Y:S01]  /*2ad0*/  MUFU.EX2 R145, R145 ;  /* 0x0000009100917308 */ /* 0x000f220000000800 */
[----:B------:R-:W-:Y:S01]  /*2ae0*/  FMNMX.FTZ R24, R53, R24, !PT ;  /* 0x0000001835187209 */ /* 0x000fe20007810000 */
[----:B---3--:R-:W-:Y:S01]  /*2af0*/  FADD.FTZ R46, R10, R31 ;  /* 0x0000001f0a2e7221 */ /* 0x008fe20000010000 */
[----:B------:R-:W-:Y:S02]  /*2b00*/  ISETP.GT.AND P4, PT, R8, 0x48, PT ;  /* 0x000000480800780c */ /* 0x000fe40003f84270 */
[----:B------:R-:W-:-:S02]  /*2b10*/  FSEL R57, R57, -INF , P3 ;  /* 0xff80000039397808 */ /* 0x000fc40001800000 */
[----:B------:R-:W-:Y:S01]  /*2b20*/  FMNMX.FTZ R24, R89, R24, !PT ;  /* 0x0000001859187209 */ /* 0x000fe20007810000 */
[----:B------:R-:W3:Y:S01]  /*2b30*/  MUFU.EX2 R147, R147 ;  /* 0x0000009300937308 */ /* 0x000ee20000000800 */
[----:B------:R-:W-:Y:S02]  /*2b40*/  ISETP.GT.AND P3, PT, R8, 0x49, PT ;  /* 0x000000490800780c */ /* 0x000fe40003f64270 */
[----:B------:R-:W-:Y:S02]  /*2b50*/  FSEL R43, R60, -INF , P4 ;  /* 0xff8000003c2b7808 */ /* 0x000fe40002000000 */
[----:B--2---:R-:W-:Y:S02]  /*2b60*/  FMNMX.FTZ R26, R57, R24, !PT ;  /* 0x00000018391a7209 */ /* 0x004fe40007810000 */
[----:B------:R-:W-:Y:S01]  /*2b70*/  ISETP.GT.AND P4, PT, R8, 0x50, PT ;  /* 0x000000500800780c */ /* 0x000fe20003f84270 */
[----:B------:R2:W-:Y:S01]  /*2b80*/  MUFU.EX2 R24, R28 ;  /* 0x0000001c00187308 */ /* 0x0005e20000000800 */
        /* <DEDUP_REMOVED lines=35> */
[----:B------:R-:W-:Y:S01]  /*2dc0*/  FMNMX.FTZ R30, R77, R30, !PT ;  /* 0x0000001e4d1e7209 */ /* 0x000fe20007810000 */
[-CC-:B--2---:R-:W-:Y:S01]  /*2dd0*/  FFMA.FTZ R32, R63, R0.reuse, -R6.reuse ;  /* 0x000000003f207223 */ /* 0x184fe20000010806 */
[----:B------:R-:W-:Y:S01]  /*2de0*/  ISETP.GT.AND P4, PT, R8, 0x78, PT ;  /* 0x000000780800780c */ /* 0x000fe20003f84270 */
[----:B------:R-:W-:Y:S01]  /*2df0*/  FFMA.FTZ R6, R87, R0, -R6 ;  /* 0x0000000057067223 */ /* 0x000fe20000010806 */
[----:B------:R-:W-:-:S02]  /*2e00*/  FSEL R81, R81, -INF , P3 ;  /* 0xff80000051517808 */ /* 0x000fc40001800000 */
[----:B------:R-:W-:Y:S01]  /*2e10*/  FMNMX.FTZ R30, R55, R30, !PT ;  /* 0x0000001e371e7209 */ /* 0x000fe20007810000 */
[----:B------:R-:W-:Y:S01]  /*2e20*/  MUFU.EX2 R135, R135 ;  /* 0x0000008700877308 */ /* 0x000fe20000000800 */
[----:B------:R-:W-:Y:S02]  /*2e30*/  ISETP.GT.AND P3, PT, R8, 0x79, PT ;  /* 0x000000790800780c */ /* 0x000fe40003f64270 */
[----:B------:R-:W-:Y:S02]  /*2e40*/  FSEL R5, R84, -INF , P4 ;  /* 0xff80000054057808 */ /* 0x000fe40002000000 */
[----:B------:R-:W-:Y:S02]  /*2e50*/  FMNMX.FTZ R8, R81, R30, !PT ;  /* 0x0000001e51087209 */ /* 0x000fe40007810000 */
[----:B------:R-:W-:Y:S01]  /*2e60*/  FSEL R85, R85, -INF , P3 ;  /* 0xff80000055557808 */ /* 0x000fe20001800000 */
[----:B------:R-:W-:Y:S01]  /*2e70*/  MUFU.EX2 R30, R59 ;  /* 0x0000003b001e7308 */ /* 0x000fe20000000800 */
[----:B------:R-:W-:-:S02]  /*2e80*/  FMNMX.FTZ R8, R5, R8, !PT ;  /* 0x0000000805087209 */ /* 0x000fc40007810000 */
[----:B------:R-:W-:Y:S02]  /*2e90*/  F2FP.F16.F32.PACK_AB R149, R4, R149 ;  /* 0x000000950495723e */ /* 0x000fe400000000ff */
[----:B------:R-:W-:Y:S02]  /*2ea0*/  FMNMX.FTZ R8, R85, R8, !PT ;  /* 0x0000000855087209 */ /* 0x000fe40007810000 */
[----:B------:R-:W-:Y:S01]  /*2eb0*/  F2FP.F16.F32.PACK_AB R151, R10, R151 ;  /* 0x000000970a97723e */ /* 0x000fe200000000ff */
        /* <DEDUP_REMOVED lines=20> */
[-CC-:B------:R-:W-:Y:S01]  /*3000*/  FFMA.FTZ R144, R93, R0.reuse, -R44.reuse ;  /* 0x000000005d907223 */ /* 0x180fe2000001082c */
[-C--:B------:R-:W-:Y:S01]  /*3010*/  FFMA.FTZ R11, R33, R0.reuse, -R44 ;  /* 0x00000000210b7223 */ /* 0x080fe2000001082c */
[----:B------:R-:W-:Y:S01]  /*3020*/  MUFU.EX2 R148, R148 ;  /* 0x0000009400947308 */ /* 0x000fe20000000800 */
[----:B----4-:R-:W-:Y:S01]  /*3030*/  FADD.FTZ R33, R145, R46 ;  /* 0x0000002e91217221 */ /* 0x010fe20000010000 */
[-CC-:B------:R-:W-:Y:S01]  /*3040*/  FFMA.FTZ R13, R37, R0.reuse, -R44.reuse ;  /* 0x00000000250d7223 */ /* 0x180fe2000001082c */
[-CC-:B------:R-:W-:Y:S01]  /*3050*/  FFMA.FTZ R146, R95, R0.reuse, -R44.reuse ;  /* 0x000000005f927223 */ /* 0x180fe2000001082c */
[----:B------:R-:W2:Y:S01]  /*3060*/  @P2 LDC R37, c[0x0][0x44c] ;  /* 0x00011300ff252b82 */ /* 0x000ea20000000800 */
[----:B------:R-:W-:Y:S01]  /*3070*/  FADD.FTZ R46, R12, R33 ;  /* 0x000000210c2e7221 */ /* 0x000fe20000010000 */
[-CC-:B------:R-:W-:Y:S01]  /*3080*/  FFMA.FTZ R140, R97, R0.reuse, -R44.reuse ;  /* 0x00000000618c7223 */ /* 0x180fe2000001082c */
[-C--:B------:R-:W-:Y:S01]  /*3090*/  FFMA.FTZ R15, R41, R0.reuse, -R44 ;  /* 0x00000000290f7223 */ /* 0x080fe2000001082c */
[----:B------:R-:W4:Y:S01]  /*30a0*/  MUFU.EX2 R7, R7 ;  /* 0x0000000700077308 */ /* 0x000f220000000800 */
[----:B---3--:R-:W-:Y:S01]  /*30b0*/  FADD.FTZ R33, R147, R46 ;  /* 0x0000002e93217221 */ /* 0x008fe20000010000 */
[-CC-:B------:R-:W-:Y:S01]  /*30c0*/  FFMA.FTZ R142, R99, R0.reuse, -R44.reuse ;  /* 0x00000000638e7223 */ /* 0x180fe2000001082c */
[-CC-:B------:R-:W-:Y:S01]  /*30d0*/  FFMA.FTZ R21, R45, R0.reuse, -R44.reuse ;  /* 0x000000002d157223 */ /* 0x180fe2000001082c */
[-CC-:B------:R-:W-:Y:S01]  /*30e0*/  FFMA.FTZ R136, R101, R0.reuse, -R44.reuse ;  /* 0x0000000065887223 */ /* 0x180fe2000001082c */
[----:B------:R-:W-:Y:S01]  /*30f0*/  FADD.FTZ R48, R14, R33 ;  /* 0x000000210e307221 */ /* 0x000fe20000010000 */
[-C--:B------:R-:W-:Y:S01]  /*3100*/  FFMA.FTZ R25, R49, R0.reuse, -R44 ;  /* 0x0000000031197223 */ /* 0x080fe2000001082c */
[----:B------:R-:W-:Y:S01]  /*3110*/  IMAD.MOV.U32 R41, RZ, RZ, R16 ;  /* 0x000000ffff297224 */ /* 0x000fe200078e0010 */
        /* <DEDUP_REMOVED lines=9> */
[----:B----4-:R-:W-:Y:S01]  /*31b0*/  FADD.FTZ R35, R148, R7 ;  /* 0x0000000794237221 */ /* 0x010fe20000010000 */
[-CC-:B------:R-:W-:Y:S01]  /*31c0*/  FFMA.FTZ R128, R47, R0.reuse, -R44.reuse ;  /* 0x000000002f807223 */ /* 0x180fe2000001082c */
[----:B------:R-:W-:Y:S01]  /*31d0*/  FFMA.FTZ R69, R69, R0, -R44 ;  /* 0x0000000045457223 */ /* 0x000fe2000001082c */
[----:B--2---:R-:W-:-:S04]  /*31e0*/  @P2 IMAD.HI.U32 R37, R16, R37, RZ ;  /* 0x0000002510252227 */ /* 0x004fc800078e00ff */
[-CC-:B------:R-:W-:Y:S01]  /*31f0*/  FFMA.FTZ R124, R51, R0.reuse, -R44.reuse ;  /* 0x00000000337c7223 */ /* 0x180fe2000001082c */
[-CC-:B------:R-:W-:Y:S01]  /*3200*/  FFMA.FTZ R126, R27, R0.reuse, -R44.reuse ;  /* 0x000000001b7e7223 */ /* 0x180fe2000001082c */
[----:B------:R-:W-:Y:S01]  /*3210*/  FFMA.FTZ R77, R77, R0, -R44 ;  /* 0x000000004d4d7223 */ /* 0x000fe2000001082c */
[----:B------:R-:W2:Y:S01]  /*3220*/  MUFU.EX2 R144, R144 ;  /* 0x0000009000907308 */ /* 0x000ea20000000800 */
[----:B---3--:R-:W-:Y:S01]  /*3230*/  FADD.FTZ R46, R150, R35 ;  /* 0x00000023962e7221 */ /* 0x008fe20000010000 */
[----:B------:R-:W-:Y:S01]  /*3240*/  FADD.FTZ R35, R141, R48 ;  /* 0x000000308d237221 */ /* 0x000fe20000010000 */
[----:B-1----:R-:W-:Y:S01]  /*3250*/  @P2 SHF.R.U32.HI R41, RZ, R50, R37 ;  /* 0x00000032ff292219 */ /* 0x002fe20000011625 */
[-CC-:B------:R-:W-:Y:S01]  /*3260*/  FFMA.FTZ R55, R55, R0.reuse, -R44.reuse ;  /* 0x0000000037377223 */ /* 0x180fe2000001082c */
[----:B------:R-:W-:Y:S01]  /*3270*/  FFMA.FTZ R81, R81, R0, -R44 ;  /* 0x0000000051517223 */ /* 0x000fe2000001082c */
[----:B------:R-:W-:Y:S01]  /*3280*/  FADD.FTZ R48, R20, R35 ;  /* 0x0000002314307221 */ /* 0x000fe20000010000 */
[----:B------:R-:W-:Y:S01]  /*3290*/  IADD3 R43, R41, R17, -R18 ;  /* 0x00000011292b7210 */ /* 0x000fe20007ffe812 */
[----:B------:R-:W1:Y:S01]  /*32a0*/  MUFU.EX2 R11, R11 ;  /* 0x0000000b000b7308 */ /* 0x000e620000000800 */
[----:B0-----:R-:W-:Y:S01]  /*32b0*/  FADD.FTZ R3, R9, R46 ;  /* 0x0000002e09037221 */ /* 0x001fe20000010000 */
[----:B------:R-:W-:Y:S01]  /*32c0*/  FADD.FTZ R35, R143, R48 ;  /* 0x000000308f237221 */ /* 0x000fe20000010000 */
[----:B------:R-:W-:-:S02]  /*32d0*/  F2FP.F16.F32.PACK_AB R148, R7, R148 ;  /* 0x000000940794723e */ /* 0x000fc400000000ff */
[----:B------:R-:W-:Y:S02]  /*32e0*/  CS2R R102, SRZ ;  /* 0x0000000000667805 */ /* 0x000fe4000001ff00 */
[----:B------:R-:W-:Y:S01]  /*32f0*/  SHF.R.S32.HI R50, RZ, 0x1f, R43 ;  /* 0x0000001fff327819 */ /* 0x000fe2000001142b */
[----:B------:R-:W-:Y:S01]  /*3300*/  FADD.FTZ R48, R24, R35 ;  /* 0x0000002318307221 */ /* 0x000fe20000010000 */
[----:B------:R-:W-:Y:S01]  /*3310*/  FFMA.FTZ R35, R65, R0, -R44 ;  /* 0x0000000041237223 */ /* 0x000fe2000001082c */
[----:B------:R-:W0:Y:S01]  /*3320*/  MUFU.EX2 R146, R146 ;  /* 0x0000009200927308 */ /* 0x000e220000000800 */
[----:B--2---:R-:W-:Y:S01]  /*3330*/  FADD.FTZ R46, R144, R3 ;  /* 0x00000003902e7221 */ /* 0x004fe20000010000 */
[----:B------:R-:W-:Y:S01]  /*3340*/  FADD.FTZ R37, R137, R48 ;  /* 0x0000003089257221 */ /* 0x000fe20000010000 */
[----:B------:R-:W-:Y:S01]  /*3350*/  F2FP.F16.F32.PACK_AB R150, R9, R150 ;  /* 0x000000960996723e */ /* 0x000fe200000000ff */
[----:B------:R-:W-:Y:S01]  /*3360*/  VIADD R9, R88, 0xfffffffe ;  /* 0xfffffffe58097836 */ /* 0x000fe20000000000 */
[----:B------:R-:W-:Y:S01]  /*3370*/  F2FP.F16.F32.PACK_AB R145, R12, R145 ;  /* 0x000000910c91723e */ /* 0x000fe200000000ff */
[----:B------:R-:W-:Y:S01]  /*3380*/  FADD.FTZ R48, R26, R37 ;  /* 0x000000251a307221 */ /* 0x000fe20000010000 */
[----:B------:R-:W-:Y:S01]  /*3390*/  F2FP.F16.F32.PACK_AB R147, R14, R147 ;  /* 0x000000930e93723e */ /* 0x000fe200000000ff */
[----:B------:R-:W2:Y:S01]  /*33a0*/  MUFU.EX2 R13, R13 ;  /* 0x0000000d000d7308 */ /* 0x000ea20000000800 */
[----:B-1----:R-:W-:Y:S01]  /*33b0*/  FADD.FTZ R3, R11, R46 ;  /* 0x0000002e0b037221 */ /* 0x002fe20000010000 */
[----:B------:R-:W-:Y:S01]  /*33c0*/  FADD.FTZ R37, R139, R48 ;  /* 0x000000308b257221 */ /* 0x000fe20000010000 */
[----:B------:R-:W-:-:S02]  /*33d0*/  F2FP.F16.F32.PACK_AB R141, R20, R141 ;  /* 0x0000008d148d723e */ /* 0x000fc400000000ff */
[----:B------:R-:W-:Y:S02]  /*33e0*/  CS2R R100, SRZ ;  /* 0x0000000000647805 */ /* 0x000fe4000001ff00 */
[----:B------:R-:W-:Y:S01]  /*33f0*/  F2FP.F16.F32.PACK_AB R143, R24, R143 ;  /* 0x0000008f188f723e */ /* 0x000fe200000000ff */
[----:B------:R-:W-:Y:S01]  /*3400*/  FADD.FTZ R48, R28, R37 ;  /* 0x000000251c307221 */ /* 0x000fe20000010000 */
[----:B------:R-:W-:Y:S01]  /*3410*/  FFMA.FTZ R37, R73, R0, -R44 ;  /* 0x0000000049257223 */ /* 0x000fe2000001082c */
[----:B------:R-:W1:Y:S01]  /*3420*/  MUFU.EX2 R140, R140 ;  /* 0x0000008c008c7308 */ /* 0x000e620000000800 */
[----:B0-----:R-:W-:Y:S01]  /*3430*/  FADD.FTZ R46, R146, R3 ;  /* 0x00000003922e7221 */ /* 0x001fe20000010000 */
[----:B------:R-:W-:Y:S01]  /*3440*/  FADD.FTZ R39, R133, R48 ;  /* 0x0000003085277221 */ /* 0x000fe20000010000 */
[----:B------:R-:W-:Y:S02]  /*3450*/  F2FP.F16.F32.PACK_AB R137, R26, R137 ;  /* 0x000000891a89723e */ /* 0x000fe400000000ff */
[----:B------:R-:W-:-:S02]  /*3460*/  CS2R R98, SRZ ;  /* 0x0000000000627805 */ /* 0x000fc4000001ff00 */
[----:B------:R-:W-:Y:S01]  /*3470*/  F2FP.F16.F32.PACK_AB R139, R28, R139 ;  /* 0x0000008b1c8b723e */ /* 0x000fe200000000ff */
[C---:B------:R-:W-:Y:S01]  /*3480*/  FADD.FTZ R48, R30.reuse, R39 ;  /* 0x000000271e307221 */ /* 0x040fe20000010000 */
[----:B------:R-:W-:Y:S01]  /*3490*/  F2FP.F16.F32.PACK_AB R133, R30, R133 ;  /* 0x000000851e85723e */ /* 0x000fe200000000ff */
[----:B------:R-:W0:Y:S01]  /*34a0*/  MUFU.EX2 R15, R15 ;  /* 0x0000000f000f7308 */ /* 0x000e220000000800 */
[----:B--2---:R-:W-:Y:S01]  /*34b0*/  FADD.FTZ R3, R13, R46 ;  /* 0x0000002e0d037221 */ /* 0x004fe20000010000 */
[----:B------:R-:W-:Y:S01]  /*34c0*/  FADD.FTZ R39, R135, R48 ;  /* 0x0000003087277221 */ /* 0x000fe20000010000 */
[C---:B------:R-:W-:Y:S02]  /*34d0*/  F2FP.F16.F32.PACK_AB R135, R32.reuse, R135 ;  /* 0x000000872087723e */ /* 0x040fe400000000ff */
[----:B------:R-:W-:Y:S02]  /*34e0*/  CS2R R96, SRZ ;  /* 0x0000000000607805 */ /* 0x000fe4000001ff00 */
[----:B------:R-:W-:Y:S01]  /*34f0*/  F2FP.F16.F32.PACK_AB R144, R11, R144 ;  /* 0x000000900b90723e */ /* 0x000fe200000000ff */
[----:B------:R-:W-:Y:S01]  /*3500*/  FADD.FTZ R48, R32, R39 ;  /* 0x0000002720307221 */ /* 0x000fe20000010000 */
[-C--:B------:R-:W-:Y:S01]  /*3510*/  FFMA.FTZ R39, R5, R0.reuse, -R44 ;  /* 0x0000000005277223 */ /* 0x080fe2000001082c */
[----:B------:R-:W2:Y:S01]  /*3520*/  MUFU.EX2 R142, R142 ;  /* 0x0000008e008e7308 */ /* 0x000ea20000000800 */
[----:B-1----:R-:W-:Y:S01]  /*3530*/  FADD.FTZ R46, R140, R3 ;  /* 0x000000038c2e7221 */ /* 0x002fe20000010000 */
[----:B------:R-:W-:Y:S01]  /*3540*/  FADD.FTZ R41, R129, R48 ;  /* 0x0000003081297221 */ /* 0x000fe20000010000 */
[----:B------:R-:W-:Y:S01]  /*3550*/  FFMA.FTZ R44, R85, R0, -R44 ;  /* 0x00000000552c7223 */ /* 0x000fe2000001082c */
[----:B------:R-:W-:-:S02]  /*3560*/  LEA.HI R5, R50, R43, RZ, 0x7 ;  /* 0x0000002b32057211 */ /* 0x000fc400078f38ff */
[----:B------:R-:W-:Y:S02]  /*3570*/  CS2R R94, SRZ ;  /* 0x00000000005e7805 */ /* 0x000fe4000001ff00 */
[----:B------:R-:W-:Y:S02]  /*3580*/  F2FP.F16.F32.PACK_AB R129, R34, R129 ;  /* 0x000000812281723e */ /* 0x000fe400000000ff */
[----:B------:R-:W-:Y:S01]  /*3590*/  CS2R R92, SRZ ;  /* 0x00000000005c7805 */ /* 0x000fe2000001ff00 */
[----:B------:R-:W1:Y:S01]  /*35a0*/  MUFU.EX2 R21, R21 ;  /* 0x0000001500157308 */ /* 0x000e620000000800 */
[----:B0-----:R-:W-:Y:S01]  /*35b0*/  FADD.FTZ R3, R15, R46 ;  /* 0x0000002e0f037221 */ /* 0x001fe20000010000 */
[----:B------:R-:W-:Y:S02]  /*35c0*/  F2FP.F16.F32.PACK_AB R146, R13, R146 ;  /* 0x000000920d92723e */ /* 0x000fe400000000ff */
[----:B------:R-:W-:Y:S02]  /*35d0*/  CS2R R90, SRZ ;  /* 0x00000000005a7805 */ /* 0x000fe4000001ff00 */
[----:B------:R-:W-:-:S02]  /*35e0*/  F2FP.F16.F32.PACK_AB R140, R15, R140 ;  /* 0x0000008c0f8c723e */ /* 0x000fc400000000ff */
[----:B------:R-:W-:Y:S01]  /*35f0*/  CS2R R88, SRZ ;  /* 0x0000000000587805 */ /* 0x000fe2000001ff00 */
        /* <DEDUP_REMOVED lines=14> */
[----:B------:R-:W-:Y:S01]  /*36e0*/  FADD.FTZ R46, R34, R41 ;  /* 0x00000029222e7221 */ /* 0x000fe20000010000 */
[----:B------:R-:W-:-:S03]  /*36f0*/  F2FP.F16.F32.PACK_AB R138, R29, R138 ;  /* 0x0000008a1d8a723e */ /* 0x000fc600000000ff */
[----:B------:R-:W-:Y:S01]  /*3700*/  FADD.FTZ R41, R131, R46 ;  /* 0x0000002e83297221 */ /* 0x000fe20000010000 */
[----:B------:R-:W-:Y:S01]  /*3710*/  F2FP.F16.F32.PACK_AB R131, R36, R131 ;  /* 0x000000832483723e */ /* 0x000fe200000000ff */
[----:B------:R-:W0:Y:S01]  /*3720*/  MUFU.EX2 R134, R134 ;  /* 0x0000008600867308 */ /* 0x000e220000000800 */
[----:B--2---:R-:W-:Y:S01]  /*3730*/  FADD.FTZ R4, R132, R3 ;  /* 0x0000000384047221 */ /* 0x004fe20000010000 */
[----:B------:R-:W-:-:S04]  /*3740*/  FADD.FTZ R10, R36, R41 ;  /* 0x00000029240a7221 */ /* 0x000fc80000010000 */
[----:B------:R-:W-:Y:S01]  /*3750*/  FADD.FTZ R41, R125, R10 ;  /* 0x0000000a7d297221 */ /* 0x000fe20000010000 */
[C---:B------:R-:W-:Y:S01]  /*3760*/  F2FP.F16.F32.PACK_AB R125, R38.reuse, R125 ;  /* 0x0000007d267d723e */ /* 0x040fe200000000ff */
[----:B------:R-:W2:Y:S01]  /*3770*/  MUFU.EX2 R33, R33 ;  /* 0x0000002100217308 */ /* 0x000ea20000000800 */
[C---:B-1----:R-:W-:Y:S01]  /*3780*/  FADD.FTZ R3, R31.reuse, R4 ;  /* 0x000000041f037221 */ /* 0x042fe20000010000 */
[----:B------:R-:W-:Y:S01]  /*3790*/  FADD.FTZ R10, R38, R41 ;  /* 0x00000029260a7221 */ /* 0x000fe20000010000 */
[----:B------:R-:W-:-:S03]  /*37a0*/  F2FP.F16.F32.PACK_AB R132, R31, R132 ;  /* 0x000000841f84723e */ /* 0x000fc600000000ff */
[----:B------:R-:W-:Y:S01]  /*37b0*/  FADD.FTZ R41, R127, R10 ;  /* 0x0000000a7f297221 */ /* 0x000fe20000010000 */
[----:B------:R-:W-:Y:S01]  /*37c0*/  F2FP.F16.F32.PACK_AB R127, R40, R127 ;  /* 0x0000007f287f723e */ /* 0x000fe200000000ff */
[----:B------:R-:W1:Y:S01]  /*37d0*/  MUFU.EX2 R128, R128 ;  /* 0x0000008000807308 */ /* 0x000e620000000800 */
[----:B0-----:R-:W-:Y:S01]  /*37e0*/  FADD.FTZ R4, R134, R3 ;  /* 0x0000000386047221 */ /* 0x001fe20000010000 */
[----:B------:R-:W-:-:S06]  /*37f0*/  FADD.FTZ R10, R40, R41 ;  /* 0x00000029280a7221 */ /* 0x000fcc0000010000 */
        /* <DEDUP_REMOVED lines=38> */
[----:B------:R-:W-:Y:S01]  /*3a60*/  SHF.R.S32.HI R6, RZ, 0x7, R5 ;  /* 0x00000007ff067819 */ /* 0x000fe20000011405 */
[----:B--2---:R-:W-:-:S04]  /*3a70*/  FADD.FTZ R7, R39, R4 ;  /* 0x0000000427077221 */ /* 0x004fc80000010000 */
[C---:B-1----:R-:W-:Y:S01]  /*3a80*/  FADD.FTZ R4, R44.reuse, R7 ;  /* 0x000000072c047221 */ /* 0x042fe20000010000 */
[----:B------:R-:W-:Y:S02]  /*3a90*/  VIMNMX R7, R23, R6, !PT ;  /* 0x0000000617077248 */ /* 0x000fe40007fe0100 */
[----:B------:R-:W-:Y:S02]  /*3aa0*/  F2FP.F16.F32.PACK_AB R122, R44, R39 ;  /* 0x000000272c7a723e */ /* 0x000fe400000000ff */
[----:B------:R-:W-:-:S13]  /*3ab0*/  ISETP.GE.AND P3, PT, R9, R7, PT ;  /* 0x000000070900720c */ /* 0x000fda0003f66270 */
[----:B------:R-:W-:Y:S05]  /*3ac0*/  @!P3 BRA `(.L_x_14171) ;  /* 0x00000024008cb947 */ /* 0x000fea0003800000 */
[----:B------:R-:W-:Y:S01]  /*3ad0*/  IMAD.MOV.U32 R6, RZ, RZ, R2 ;  /* 0x000000ffff067224 */ /* 0x000fe200078e0002 */
[----:B------:R-:W-:Y:S01]  /*3ae0*/  UMOV UR7, UR36 ;  /* 0x0000002400077c82 */ /* 0x000fe20008000000 */
[----:B------:R-:W-:Y:S01]  /*3af0*/  IMAD.MOV.U32 R5, RZ, RZ, R8 ;  /* 0x000000ffff057224 */ /* 0x000fe200078e0008 */
[----:B------:R-:W-:Y:S01]  /*3b00*/  UMOV UR6, UR37 ;  /* 0x0000002500067c82 */ /* 0x000fe20008000000 */
[----:B------:R-:W-:-:S07]  /*3b10*/  IMAD.MOV.U32 R119, RZ, RZ, RZ ;  /* 0x000000ffff777224 */ /* 0x000fce00078e00ff */
.L_x_14180:
        /* <DEDUP_REMOVED lines=9> */
.L_x_14173:
[----:B------:R-:W-:Y:S01]  /*3bb0*/  ULEA UR10, UR37, UR38, 0x3 ;  /* 0x00000026250a7291 */ /* 0x000fe2000f8e183f */
[----:B------:R-:W-:-:S05]  /*3bc0*/  IMAD.U32 R0, RZ, RZ, UR36 ;  /* 0x00000024ff007e24 */ /* 0x000fca000f8e00ff */
[----:B------:R-:W-:-:S04]  /*3bd0*/  SHF.L.U32 R0, R0, 0x1f, RZ ;  /* 0x0000001f00007819 */ /* 0x000fc800000006ff */
[----:B------:R0:W1:Y:S01]  /*3be0*/  SYNCS.PHASECHK.TRANS64.TRYWAIT P3, [UR10+0x16830], R0 ;  /* 0x01683000ff0075a7 */ /* 0x000062000806014a */
[----:B------:R-:W-:Y:S05]  /*3bf0*/  @!P0 BRA `(.L_x_14174) ;  /* 0x0000000000048947 */ /* 0x000fea0003800000 */
[----:B------:R-:W-:Y:S01]  /*3c00*/  BPT.TRAP 0x1 ;  /* 0x000000040000795c */ /* 0x000fe20000300000 */
.L_x_14174:
[----:B-1----:R-:W-:Y:S05]  /*3c10*/  @P3 BRA `(.L_x_14172) ;  /* 0x0000000000083947 */ /* 0x002fea0003800000 */
[----:B------:R-:W1:Y:S02]  /*3c20*/  SYNCS.PHASECHK.TRANS64.TRYWAIT P3, [UR10+0x16830], R0 ;  /* 0x01683000ff0075a7 */ /* 0x000e64000806014a */
[----:B-1----:R-:W-:Y:S05]  /*3c30*/  @!P3 BRA `(.L_x_14175) ;  /* 0x000000d00014b947 */ /* 0x002fea0003800000 */
.L_x_14172:
        /* <DEDUP_REMOVED lines=8> */
[----:B------:R-:W-:Y:S01]  /*3cc0*/  UMOV UR24, UR4 ;  /* 0x0000000400187c82 */ /* 0x000fe20008000000 */
[----:B------:R-:W-:Y:S01]  /*3cd0*/  UMOV UR25, UR5 ;  /* 0x0000000500197c82 */ /* 0x000fe20008000000 */
        /* <DEDUP_REMOVED lines=19> */
.L_x_14177:
[----:B------:R-:W-:Y:S01]  /*3e10*/  ULEA UR10, UR6, UR38, 0x3 ;  /* 0x00000026060a7291 */ /* 0x000fe2000f8e183f */
[----:B------:R-:W-:-:S05]  /*3e20*/  IMAD.U32 R0, RZ, RZ, UR7 ;  /* 0x00000007ff007e24 */ /* 0x000fca000f8e00ff */
[----:B------:R-:W-:-:S04]  /*3e30*/  SHF.L.U32 R0, R0, 0x1f, RZ ;  /* 0x0000001f00007819 */ /* 0x000fc800000006ff */
[----:B------:R0:W1:Y:S01]  /*3e40*/  SYNCS.PHASECHK.TRANS64.TRYWAIT P3, [UR10+0x16850], R0 ;  /* 0x01685000ff0075a7 */ /* 0x000062000806014a */
[----:B------:R-:W-:Y:S05]  /*3e50*/  @!P0 BRA `(.L_x_14178) ;  /* 0x0000000000048947 */ /* 0x000fea0003800000 */
[----:B------:R-:W-:Y:S01]  /*3e60*/  BPT.TRAP 0x1 ;  /* 0x000000040000795c */ /* 0x000fe20000300000 */
.L_x_14178:
[----:B-1----:R-:W-:Y:S05]  /*3e70*/  @P3 BRA `(.L_x_14176) ;  /* 0x0000000000083947 */ /* 0x002fea0003800000 */
[----:B------:R-:W1:Y:S02]  /*3e80*/  SYNCS.PHASECHK.TRANS64.TRYWAIT P3, [UR10+0x16850], R0 ;  /* 0x01685000ff0075a7 */ /* 0x000e64000806014a */
[----:B-1----:R-:W-:Y:S05]  /*3e90*/  @!P3 BRA `(.L_x_14179) ;  /* 0x000000cc0094b947 */ /* 0x002fea0003800000 */
.L_x_14176:
[----:B------:R-:W-:Y:S01]  /*3ea0*/  UIADD3 UR7, UR38, 0x400, URZ ;  /* 0x0000040026077890 */ /* 0x000fe2000fffe03f */
[----:B------:R-:W-:Y:S01]  /*3eb0*/  WARPGROUP.ARRIVE ;  /* 0x00000000000079c5 */ /* 0x000fe20000000000 */
[----:B------:R-:W-:Y:S01]  /*3ec0*/  UMOV UR11, 0x40000040 ;  /* 0x40000040000b7882 */ /* 0x000fe20000000000 */
[----:B------:R-:W-:Y:S01]  /*3ed0*/  UMOV UR15, 0x40000040 ;  /* 0x40000040000f7882 */ /* 0x000fe20000000000 */
[----:B------:R-:W-:Y:S01]  /*3ee0*/  USHF.R.U32.HI UR7, URZ, 0x4, UR7 ;  /* 0x000000043f077899 */ /* 0x000fe20008011607 */
[----:B------:R-:W2:Y:S01]  /*3ef0*/  @P2 LDC R8, c[0x0][0x44c] ;  /* 0x00011300ff082b82 */ /* 0x000ea20000000800 */
[----:B-1----:R-:W-:Y:S02]  /*3f00*/  IMAD.IADD R2, R152, 0x1, R16 ;  /* 0x0000000198027824 */ /* 0x002fe400078e0210 */
[----:B------:R-:W-:-:S04]  /*3f10*/  ULOP3.LUT UR7, UR7, 0x3fff, URZ, 0xc0, !UPT ;  /* 0x00003fff07077892 */ /* 0x000fc8000f8ec03f */
[----:B------:R-:W-:Y:S01]  /*3f20*/  ULEA UR10, UR6, UR7, 0xa ;  /* 0x00000007060a7291 */ /* 0x000fe2000f8e503f */
[----:B0-----:R-:W0:Y:S02]  /*3f30*/  @P2 LDC R0, c[0x0][0x450] ;  /* 0x00011400ff002b82 */ /* 0x001e240000000800 */
[----:B------:R-:W-:Y:S01]  /*3f40*/  UMOV UR7, UR36 ;  /* 0x0000002400077c82 */ /* 0x000fe20008000000 */
[----:B------:R-:W-:-:S05]  /*3f50*/  UIADD3 UR14, UR10, 0x80, URZ ;  /* 0x000000800a0e7890 */ /* 0x000fca000fffe03f */
[----:B------:R-:W-:Y:S01]  /*3f60*/  HGMMA.64x64x16.F32 R88, R148, gdesc[UR8].tnspB, R88, gsb0 ;  /* 0x40e0000894587df0 */ /* 0x000fe20008000858 */
[----:B------:R-:W-:Y:S01]  /*3f70*/  UMOV UR11, 0x40000040 ;  /* 0x40000040000b7882 */ /* 0x000fe20000000000 */
[----:B--2---:R-:W-:-:S05]  /*3f80*/  @P2 IMAD.HI.U32 R8, R2, R8, RZ ;  /* 0x0000000802082227 */ /* 0x004fca00078e00ff */
[----:B0-----:R-:W-:Y:S01]  /*3f90*/  @P2 SHF.R.U32.HI R2, RZ, R0, R8 ;  /* 0x00000000ff022219 */ /* 0x001fe20000011608 */
[----:B------:R-:W-:-:S04]  /*3fa0*/  IMAD.MOV.U32 R8, RZ, RZ, -0x80 ;  /* 0xffffff80ff087424 */ /* 0x000fc800078e00ff */
[----:B------:R-:W0:Y:S01]  /*3fb0*/  SHFL.IDX PT, R0, R2, 0x1, 0x1c1f ;  /* 0x003c1f0002007f89 */ /* 0x000e2200000e0000 */
[----:B------:R-:W-:-:S05]  /*3fc0*/  IMAD R8, R9, R8, 0x1 ;  /* 0x0000000109087424 */ /* 0x000fca00078e0208 */
[----:B------:R-:W-:-:S05]  /*3fd0*/  IADD3 R8, R17, R8, -R22 ;  /* 0x0000000811087210 */ /* 0x000fca0007ffe816 */
[----:B------:R-:W-:-:S04]  /*3fe0*/  IMAD.IADD R8, R8, 0x1, -R18 ;  /* 0x0000000108087824 */ /* 0x000fc800078e0a12 */
        /* <DEDUP_REMOVED lines=20> */
[----:B------:R-:W-:Y:S01]  /*4130*/  HGMMA.64x64x16.F32 R88, R144, gdesc[UR12].tnspB, R88, gsb0 ;  /* 0x40e0000c90587df0 */ /* 0x000fe20008000858 */
        /* <DEDUP_REMOVED lines=39> */
[----:B------:R-:W-:Y:S01]  /*43b0*/  ISETP.GT.AND P4, PT, R0, 0x49, PT ;  /* 0x000000490000780c */ /* 0x000fe20003f84270 */
[----:B------:R-:W-:-:S02]  /*43c0*/  WARPGROUP.DEPBAR.LE gsb0, 0x0 ;  /* 0x00008000000079c5 */ /* 0x000fc40000010000 */
        /* <DEDUP_REMOVED lines=43> */
[----:B------:R-:W-:Y:S01]  /*4680*/  FMNMX.FTZ R10, R86, R10, !PT ;  /* 0x0000000a560a7209 */ /* 0x000fe20007810000 */
[----:B------:R-:W-:Y:S02]  /*4690*/  WARPGROUP.DEPBAR.LE gsb0, 0x0 ;  /* 0x00008000000079c5 */ /* 0x000fe40000010000 */
[----:B------:R-:W-:Y:S01]  /*46a0*/  WARPGROUP.ARRIVE ;  /* 0x00000000000079c5 */ /* 0x000fe20000000000 */
[----:B------:R-:W-:-:S02]  /*46b0*/  FMNMX.FTZ R11, R87, R10, !PT ;  /* 0x0000000a570b7209 */ /* 0x000fc40007810000 */
[----:B------:R-:W0:Y:S03]  /*46c0*/  SHFL.IDX PT, R10, R2, RZ, 0x1c1f ;  /* 0x001c1fff020a7589 */ /* 0x000e2600000e0000 */
[----:B------:R-:W-:Y:S01]  /*46d0*/  HGMMA.64x64x16.F32 R88, R136, gdesc[UR12].tnspB, R88, gsb0 ;  /* 0x40e0000c88587df0 */ /* 0x000fe20008000858 */
[----:B------:R-:W1:Y:S01]  /*46e0*/  SHFL.BFLY PT, R0, R11, 0x2, 0x1f ;  /* 0x0c401f000b007f89 */ /* 0x000e6200000e0000 */
[----:B------:R-:W-:Y:S01]  /*46f0*/  UIADD3 UR14, UR10, 0x200, URZ ;  /* 0x000002000a0e7890 */ /* 0x000fe2000fffe03f */
[----:B------:R-:W-:Y:S01]  /*4700*/  UMOV UR15, 0x40000040 ;  /* 0x40000040000f7882 */ /* 0x000fe20000000000 */
[----:B0-----:R-:W-:Y:S01]  /*4710*/  IMAD.IADD R8, R8, 0x1, R10 ;  /* 0x0000000108087824 */ /* 0x001fe200078e020a */
[----:B-1----:R-:W-:Y:S02]  /*4720*/  FMNMX.FTZ R11, R11, R0, !PT ;  /* 0x000000000b0b7209 */ /* 0x002fe40007810000 */
[----:B------:R-:W0:Y:S02]  /*4730*/  LDC R0, c[0x0][0x988] ;  /* 0x00026200ff007b82 */ /* 0x000e240000000800 */
[C---:B------:R-:W-:Y:S01]  /*4740*/  ISETP.GT.AND P4, PT, R8.reuse, RZ, PT ;  /* 0x000000ff0800720c */ /* 0x040fe20003f84270 */
[----:B------:R-:W1:Y:S01]  /*4750*/  SHFL.BFLY PT, R12, R11, 0x1, 0x1f ;  /* 0x0c201f000b0c7f89 */ /* 0x000e6200000e0000 */
[----:B------:R-:W-:-:S02]  /*4760*/  ISETP.GT.AND P5, PT, R8, 0x1, PT ;  /* 0x000000010800780c */ /* 0x000fc40003fa4270 */
[----:B------:R-:W-:Y:S02]  /*4770*/  FSEL R24, R24, -INF , P4 ;  /* 0xff80000018187808 */ /* 0x000fe40002000000 */
[C---:B------:R-:W-:Y:S02]  /*4780*/  ISETP.GT.AND P4, PT, R8.reuse, 0x8, PT ;  /* 0x000000080800780c */ /* 0x040fe40003f84270 */
[----:B------:R-:W-:Y:S02]  /*4790*/  FSEL R25, R25, -INF , P5 ;  /* 0xff80000019197808 */ /* 0x000fe40002800000 */
[----:B------:R-:W-:Y:S02]  /*47a0*/  ISETP.GT.AND P5, PT, R8, 0x9, PT ;  /* 0x000000090800780c */ /* 0x000fe40003fa4270 */
[----:B------:R-:W-:Y:S02]  /*47b0*/  FSEL R28, R28, -INF , P4 ;  /* 0xff8000001c1c7808 */ /* 0x000fe40002000000 */
[----:B------:R-:W-:-:S02]  /*47c0*/  ISETP.GT.AND P4, PT, R8, 0x10, PT ;  /* 0x000000100800780c */ /* 0x000fc40003f84270 */
[----:B------:R-:W-:Y:S02]  /*47d0*/  FSEL R29, R29, -INF , P5 ;  /* 0xff8000001d1d7808 */ /* 0x000fe40002800000 */
[----:B------:R-:W-:Y:S02]  /*47e0*/  ISETP.GT.AND P5, PT, R8, 0x11, PT ;  /* 0x000000110800780c */ /* 0x000fe40003fa4270 */
[----:B------:R-:W-:Y:S02]  /*47f0*/  FSEL R32, R32, -INF , P4 ;  /* 0xff80000020207808 */ /* 0x000fe40002000000 */
[----:B------:R-:W-:Y:S02]  /*4800*/  ISETP.GT.AND P4, PT, R8, 0x18, PT ;  /* 0x000000180800780c */ /* 0x000fe40003f84270 */
[----:B------:R-:W-:Y:S02]  /*4810*/  FSEL R33, R33, -INF , P5 ;  /* 0xff80000021217808 */ /* 0x000fe40002800000 */
[----:B-1----:R-:W-:-:S02]  /*4820*/  FMNMX.FTZ R2, R11, R12, !PT ;  /* 0x0000000c0b027209 */ /* 0x002fc40007810000 */
[----:B------:R-:W-:Y:S02]  /*4830*/  ISETP.GT.AND P5, PT, R8, 0x19, PT ;  /* 0x000000190800780c */ /* 0x000fe40003fa4270 */
[C---:B------:R-:W-:Y:S01]  /*4840*/  FSETP.NEU.FTZ.AND P3, PT, R2.reuse, -INF , PT ;  /* 0xff8000000200780b */ /* 0x040fe20003f7d000 */
[----:B0-----:R-:W-:Y:S01]  /*4850*/  FMUL.FTZ R12, R2, R0 ;  /* 0x00000000020c7220 */ /* 0x001fe20000410000 */
[----:B------:R-:W-:Y:S02]  /*4860*/  FSEL R36, R36, -INF , P4 ;  /* 0xff80000024247808 */ /* 0x000fe40002000000 */
[----:B------:R-:W-:Y:S02]  /*4870*/  ISETP.GT.AND P4, PT, R8, 0x20, PT ;  /* 0x000000200800780c */ /* 0x000fe40003f84270 */
[----:B------:R-:W-:Y:S02]  /*4880*/  FSEL R11, R12, RZ, P3 ;  /* 0x000000ff0c0b7208 */ /* 0x000fe40001800000 */
[----:B------:R-:W-:-:S02]  /*4890*/  FMNMX.FTZ R12, R24, R5, !PT ;  /* 0x00000005180c7209 */ /* 0x000fc40007810000 */
        /* <DEDUP_REMOVED lines=9> */
[----:B------:R-:W-:Y:S02]  /*4930*/  WARPGROUP.DEPBAR.LE gsb0, 0x0 ;  /* 0x00008000000079c5 */ /* 0x000fe40000010000 */
[----:B------:R-:W-:Y:S01]  /*4940*/  WARPGROUP.ARRIVE ;  /* 0x00000000000079c5 */ /* 0x000fe20000000000 */
[----:B------:R-:W-:Y:S01]  /*4950*/  FMNMX.FTZ R13, R29, R12, !PT ;  /* 0x0000000c1d0d7209 */ /* 0x000fe20007810000 */
[-CC-:B------:R-:W-:Y:S01]  /*4960*/  FFMA.FTZ R55, R55, R0.reuse, -R11.reuse ;  /* 0x0000000037377223 */ /* 0x180fe2000001080b */
[----:B------:R-:W-:Y:S01]  /*4970*/  ISETP.GT.AND P4, PT, R8, 0x28, PT ;  /* 0x000000280800780c */ /* 0x000fe20003f84270 */
[-CC-:B------:R-:W-:Y:S01]  /*4980*/  FFMA.FTZ R139, R54, R0.reuse, -R11.reuse ;  /* 0x00000000368b7223 */ /* 0x180fe2000001080b */
[----:B------:R-:W-:Y:S01]  /*4990*/  FMNMX.FTZ R13, R32, R13, !PT ;  /* 0x0000000d200d7209 */ /* 0x000fe20007810000 */
[----:B------:R-:W-:Y:S01]  /*49a0*/  HGMMA.64x64x16.F32 R88, R132, gdesc[UR12].tnspB, R88, gsb0 ;  /* 0x40e0000c84587df0 */ /* 0x000fe20008000858 */
[----:B------:R-:W-:Y:S01]  /*49b0*/  UIADD3 UR14, UR10, 0x280, URZ ;  /* 0x000002800a0e7890 */ /* 0x000fe2000fffe03f */
[----:B------:R-:W-:Y:S01]  /*49c0*/  FSEL R41, R41, -INF , P5 ;  /* 0xff80000029297808 */ /* 0x000fe20002800000 */
[----:B------:R-:W-:Y:S01]  /*49d0*/  UMOV UR15, 0x40000040 ;  /* 0x40000040000f7882 */ /* 0x000fe20000000000 */
[----:B------:R-:W-:Y:S01]  /*49e0*/  FMNMX.FTZ R13, R33, R13, !PT ;  /* 0x0000000d210d7209 */ /* 0x000fe20007810000 */
[----:B------:R-:W0:Y:S01]  /*49f0*/  S2R R54, SR_TID.X ;  /* 0x0000000000367919 */ /* 0x000e220000002100 */
[----:B------:R-:W-:Y:S01]  /*4a00*/  ISETP.GT.AND P5, PT, R8, 0x29, PT ;  /* 0x000000290800780c */ /* 0x000fe20003fa4270 */
[----:B------:R-:W-:Y:S01]  /*4a10*/  MUFU.EX2 R149, R149 ;  /* 0x0000009500957308 */ /* 0x000fe20000000800 */
[----:B------:R-:W-:Y:S01]  /*4a20*/  FMNMX.FTZ R13, R36, R13, !PT ;  /* 0x0000000d240d7209 */ /* 0x000fe20007810000 */
[-CC-:B------:R-:W-:Y:S01]  /*4a30*/  FFMA.FTZ R151, R30, R0.reuse, -R11.reuse ;  /* 0x000000001e977223 */ /* 0x180fe2000001080b */
[----:B------:R-:W-:Y:S01]  /*4a40*/  FSEL R44, R44, -INF , P4 ;  /* 0xff8000002c2c7808 */ /* 0x000fe20002000000 */
[-CC-:B------:R-:W-:Y:S01]  /*4a50*/  FFMA.FTZ R31, R31, R0.reuse, -R11.reuse ;  /* 0x000000001f1f7223 */ /* 0x180fe2000001080b */
        /* <DEDUP_REMOVED lines=21> */
[-CC-:B------:R-:W-:Y:S01]  /*4bb0*/  FFMA.FTZ R51, R51, R0.reuse, -R11.reuse ;  /* 0x0000000033337223 */ /* 0x180fe2000001080b */
[----:B------:R-:W-:Y:S01]  /*4bc0*/  FMNMX.FTZ R15, R48, R15, !PT ;  /* 0x0000000f300f7209 */ /* 0x000fe20007810000 */
[-CC-:B------:R-:W-:Y:S01]  /*4bd0*/  FFMA.FTZ R30, R63, R0.reuse, -R11.reuse ;  /* 0x000000003f1e7223 */ /* 0x180fe2000001080b */
[----:B------:R-:W-:Y:S01]  /*4be0*/  ISETP.GT.AND P5, PT, R8, 0x39, PT ;  /* 0x000000390800780c */ /* 0x000fe20003fa4270 */
[-CC-:B------:R-:W-:Y:S01]  /*4bf0*/  FFMA.FTZ R34, R67, R0.reuse, -R11.reuse ;  /* 0x0000000043227223 */ /* 0x180fe2000001080b */
[----:B------:R-:W-:Y:S01]  /*4c00*/  FSEL R52, R52, -INF , P4 ;  /* 0xff80000034347808 */ /* 0x000fe20002000000 */
[----:B------:R-:W-:Y:S01]  /*4c10*/  MUFU.EX2 R145, R145 ;  /* 0x0000009100917308 */ /* 0x000fe20000000800 */
[----:B------:R-:W-:Y:S01]  /*4c20*/  FMNMX.FTZ R15, R49, R15, !PT ;  /* 0x0000000f310f7209 */ /* 0x000fe20007810000 */
[-CC-:B-1----:R-:W-:Y:S01]  /*4c30*/  FFMA.FTZ R31, R66, R0.reuse, -R11.reuse ;  /* 0x00000000421f7223 */ /* 0x182fe2000001080b */
[----:B------:R-:W-:Y:S01]  /*4c40*/  ISETP.GT.AND P4, PT, R8, 0x40, PT ;  /* 0x000000400800780c */ /* 0x000fe20003f84270 */
[-CC-:B------:R-:W-:Y:S01]  /*4c50*/  FFMA.FTZ R42, R75, R0.reuse, -R11.reuse ;  /* 0x000000004b2a7223 */ /* 0x180fe2000001080b */
[----:B------:R-:W-:Y:S01]  /*4c60*/  FSEL R53, R53, -INF , P5 ;  /* 0xff80000035357808 */ /* 0x000fe20002800000 */
[-CC-:B------:R-:W-:Y:S01]  /*4c70*/  FFMA.FTZ R46, R79, R0.reuse, -R11.reuse ;  /* 0x000000004f2e7223 */ /* 0x180fe2000001080b */
[----:B------:R-:W-:Y:S01]  /*4c80*/  FMNMX.FTZ R15, R52, R15, !PT ;  /* 0x0000000f340f7209 */ /* 0x000fe20007810000 */
[----:B------:R1:W-:Y:S01]  /*4c90*/  MUFU.EX2 R13, R35 ;  /* 0x00000023000d7308 */ /* 0x0003e20000000800 */
[----:B------:R-:W-:Y:S01]  /*4ca0*/  ISETP.GT.AND P5, PT, R8, 0x41, PT ;  /* 0x000000410800780c */ /* 0x000fe20003fa4270 */
[----:B------:R-:W-:Y:S01]  /*4cb0*/  FFMA.FTZ R50, R83, R0, -R11 ;  /* 0x0000000053327223 */ /* 0x000fe2000001080b */
[----:B------:R-:W-:-:S02]  /*4cc0*/  FSEL R56, R56, -INF , P4 ;  /* 0xff80000038387808 */ /* 0x000fc40002000000 */
[----:B------:R-:W-:Y:S02]  /*4cd0*/  FMNMX.FTZ R20, R53, R15, !PT ;  /* 0x0000000f35147209 */ /* 0x000fe40007810000 */
[----:B------:R-:W-:Y:S01]  /*4ce0*/  ISETP.GT.AND P4, PT, R8, 0x48, PT ;  /* 0x000000480800780c */ /* 0x000fe20003f84270 */
[----:B------:R-:W-:Y:S01]  /*4cf0*/  MUFU.EX2 R147, R147 ;  /* 0x0000009300937308 */ /* 0x000fe20000000800 */
[----:B------:R-:W-:Y:S01]  /*4d00*/  FSEL R57, R57, -INF , P5 ;  /* 0xff80000039397808 */ /* 0x000fe20002800000 */
[----:B-1----:R-:W-:Y:S01]  /*4d10*/  FFMA.FTZ R35, R70, R0, -R11 ;  /* 0x0000000046237223 */ /* 0x002fe2000001080b */
[----:B------:R-:W-:Y:S02]  /*4d20*/  FMNMX.FTZ R20, R56, R20, !PT ;  /* 0x0000001438147209 */ /* 0x000fe40007810000 */
[----:B------:R-:W-:Y:S02]  /*4d30*/  ISETP.GT.AND P5, PT, R8, 0x49, PT ;  /* 0x000000490800780c */ /* 0x000fe40003fa4270 */
[----:B------:R-:W-:Y:S01]  /*4d40*/  FSEL R60, R60, -INF , P4 ;  /* 0xff8000003c3c7808 */ /* 0x000fe20002000000 */
[----:B------:R1:W-:Y:S01]  /*4d50*/  MUFU.EX2 R14, R39 ;  /* 0x00000027000e7308 */ /* 0x0003e20000000800 */
[----:B------:R-:W-:-:S02]  /*4d60*/  FMNMX.FTZ R20, R57, R20, !PT ;  /* 0x0000001439147209 */ /* 0x000fc40007810000 */
[----:B------:R-:W-:Y:S02]  /*4d70*/  ISETP.GT.AND P4, PT, R8, 0x50, PT ;  /* 0x000000500800780c */ /* 0x000fe40003f84270 */
[----:B------:R-:W-:Y:S02]  /*4d80*/  FSEL R61, R61, -INF , P5 ;  /* 0xff8000003d3d7808 */ /* 0x000fe40002800000 */
[----:B------:R-:W-:Y:S01]  /*4d90*/  FMNMX.FTZ R20, R60, R20, !PT ;  /* 0x000000143c147209 */ /* 0x000fe20007810000 */
[----:B------:R-:W-:Y:S01]  /*4da0*/  MUFU.EX2 R141, R141 ;  /* 0x0000008d008d7308 */ /* 0x000fe20000000800 */
[----:B------:R-:W-:Y:S01]  /*4db0*/  ISETP.GT.AND P5, PT, R8, 0x51, PT ;  /* 0x000000510800780c */ /* 0x000fe20003fa4270 */
[----:B-1----:R-:W-:Y:S01]  /*4dc0*/  FFMA.FTZ R39, R74, R0, -R11 ;  /* 0x000000004a277223 */ /* 0x002fe2000001080b */
[----:B------:R-:W-:Y:S02]  /*4dd0*/  FSEL R64, R64, -INF , P4 ;  /* 0xff80000040407808 */ /* 0x000fe40002000000 */
[----:B------:R-:W-:Y:S01]  /*4de0*/  FMNMX.FTZ R21, R61, R20, !PT ;  /* 0x000000143d157209 */ /* 0x000fe20007810000 */
[----:B------:R-:W-:-:S02]  /*4df0*/  WARPGROUP.DEPBAR.LE gsb0, 0x0 ;  /* 0x00008000000079c5 */ /* 0x000fc40000010000 */
[----:B------:R-:W-:Y:S01]  /*4e00*/  WARPGROUP.ARRIVE ;  /* 0x00000000000079c5 */ /* 0x000fe20000000000 */
[----:B------:R-:W-:Y:S01]  /*4e10*/  ISETP.GT.AND P4, PT, R8, 0x58, PT ;  /* 0x000000580800780c */ /* 0x000fe20003f84270 */
[----:B------:R-:W-:Y:S01]  /*4e20*/  MUFU.EX2 R20, R47 ;  /* 0x0000002f00147308 */ /* 0x000fe20000000800 */
[----:B------:R-:W-:Y:S01]  /*4e30*/  FSEL R65, R65, -INF , P5 ;  /* 0xff80000041417808 */ /* 0x000fe20002800000 */
[-CC-:B------:R-:W-:Y:S01]  /*4e40*/  FFMA.FTZ R133, R58, R0.reuse, -R11.reuse ;  /* 0x000000003a857223 */ /* 0x180fe2000001080b */
[----:B------:R-:W-:Y:S01]  /*4e50*/  FMNMX.FTZ R21, R64, R21, !PT ;  /* 0x0000001540157209 */ /* 0x000fe20007810000 */
[----:B------:R-:W-:Y:S01]  /*4e60*/  HGMMA.64x64x16.F32 R88, R128, gdesc[UR12].tnspB, R88, gsb0 ;  /* 0x40e0000c80587df0 */ /* 0x000fe20008000858 */
[----:B------:R-:W-:Y:S01]  /*4e70*/  ISETP.GT.AND P5, PT, R8, 0x59, PT ;  /* 0x000000590800780c */ /* 0x000fe20003fa4270 */
[----:B------:R-:W-:Y:S01]  /*4e80*/  UIADD3 UR14, UR10, 0x300, URZ ;  /* 0x000003000a0e7890 */ /* 0x000fe2000fffe03f */
[----:B------:R-:W-:Y:S01]  /*4e90*/  FSEL R68, R68, -INF , P4 ;  /* 0xff80000044447808 */ /* 0x000fe20002000000 */
[----:B------:R-:W-:Y:S01]  /*4ea0*/  UMOV UR15, 0x40000040 ;  /* 0x40000040000f7882 */ /* 0x000fe20000000000 */
[----:B------:R-:W-:Y:S01]  /*4eb0*/  FMNMX.FTZ R21, R65, R21, !PT ;  /* 0x0000001541157209 */ /* 0x000fe20007810000 */
[----:B------:R-:W-:Y:S01]  /*4ec0*/  UIADD3 UR10, UR10, 0x380, URZ ;  /* 0x000003800a0a7890 */ /* 0x000fe2000fffe03f */
[----:B------:R-:W-:Y:S01]  /*4ed0*/  ISETP.GT.AND P4, PT, R8, 0x60, PT ;  /* 0x000000600800780c */ /* 0x000fe20003f84270 */
[----:B------:R1:W-:Y:S01]  /*4ee0*/  MUFU.EX2 R15, R43 ;  /* 0x0000002b000f7308 */ /* 0x0003e20000000800 */
[----:B------:R-:W-:Y:S01]  /*4ef0*/  FSEL R69, R69, -INF , P5 ;  /* 0xff80000045457808 */ /* 0x000fe20002800000 */
[----:B------:R-:W-:Y:S01]  /*4f00*/  FFMA.FTZ R135, R62, R0, -R11 ;  /* 0x000000003e877223 */ /* 0x000fe2000001080b */
[----:B------:R-:W-:-:S02]  /*4f10*/  FMNMX.FTZ R21, R68, R21, !PT ;  /* 0x0000001544157209 */ /* 0x000fc40007810000 */
[----:B------:R-:W-:Y:S02]  /*4f20*/  ISETP.GT.AND P5, PT, R8, 0x61, PT ;  /* 0x000000610800780c */ /* 0x000fe40003fa4270 */
[----:B------:R-:W-:Y:S01]  /*4f30*/  FSEL R72, R72, -INF , P4 ;  /* 0xff80000048487808 */ /* 0x000fe20002000000 */
[----:B------:R-:W-:Y:S01]  /*4f40*/  MUFU.EX2 R143, R143 ;  /* 0x0000008f008f7308 */ /* 0x000fe20000000800 */
[----:B------:R-:W-:Y:S01]  /*4f50*/  FMNMX.FTZ R26, R69, R21, !PT ;  /* 0x00000015451a7209 */ /* 0x000fe20007810000 */
[----:B-1----:R-:W-:Y:S01]  /*4f60*/  FFMA.FTZ R43, R78, R0, -R11 ;  /* 0x000000004e2b7223 */ /* 0x002fe2000001080b */
[----:B------:R-:W-:Y:S02]  /*4f70*/  ISETP.GT.AND P4, PT, R8, 0x68, PT ;  /* 0x000000680800780c */ /* 0x000fe40003f84270 */
[----:B------:R-:W-:Y:S02]  /*4f80*/  FSEL R73, R73, -INF , P5 ;  /* 0xff80000049497808 */ /* 0x000fe40002800000 */
[----:B------:R-:W-:Y:S01]  /*4f90*/  FMNMX.FTZ R26, R72, R26, !PT ;  /* 0x0000001a481a7209 */ /* 0x000fe20007810000 */
        /* <DEDUP_REMOVED lines=20> */
[----:B------:R-:W-:Y:S01]  /*50e0*/  FSEL R85, R85, -INF , P5 ;  /* 0xff80000055557808 */ /* 0x000fe20002800000 */
[----:B------:R-:W-:Y:S01]  /*50f0*/  MUFU.EX2 R133, R133 ;  /* 0x0000008500857308 */ /* 0x000fe20000000800 */
[----:B------:R-:W-:Y:S01]  /*5100*/  FMNMX.FTZ R8, R84, R27, !PT ;  /* 0x0000001b54087209 */ /* 0x000fe20007810000 */
[----:B------:R-:W-:Y:S01]  /*5110*/  FFMA.FTZ R27, R59, R0, -R11 ;  /* 0x000000003b1b7223 */ /* 0x000fe2000001080b */
[----:B0-----:R-:W-:Y:S02]  /*5120*/  SHF.R.U32.HI R134, RZ, 0x7, R54 ;  /* 0x00000007ff867819 */ /* 0x001fe40000011636 */
[----:B------:R-:W-:-:S03]  /*5130*/  FMNMX.FTZ R8, R85, R8, !PT ;  /* 0x0000000855087209 */ /* 0x000fc60007810000 */
[----:B------:R-:W-:Y:S02]  /*5140*/  MUFU.EX2 R27, R27 ;  /* 0x0000001b001b7308 */ /* 0x000fe40000000800 */
[----:B------:R-:W0:Y:S06]  /*5150*/  SHFL.BFLY PT, R38, R8, 0x2, 0x1f ;  /* 0x0c401f0008267f89 */ /* 0x000e2c00000e0000 */
[----:B------:R-:W-:Y:S01]  /*5160*/  MUFU.EX2 R135, R135 ;  /* 0x0000008700877308 */ /* 0x000fe20000000800 */
[----:B------:R-:W-:Y:S02]  /*5170*/  WARPGROUP.DEPBAR.LE gsb0, 0x0 ;  /* 0x00008000000079c5 */ /* 0x000fe40000010000 */
[----:B------:R-:W-:-:S05]  /*5180*/  WARPGROUP.ARRIVE ;  /* 0x00000000000079c5 */ /* 0x000fca0000000000 */
[----:B------:R-:W-:Y:S01]  /*5190*/  MUFU.EX2 R30, R30 ;  /* 0x0000001e001e7308 */ /* 0x000fe20000000800 */
[----:B------:R-:W-:Y:S07]  /*51a0*/  HGMMA.64x64x16.F32 R88, R124, gdesc[UR12].tnspB, R88, gsb0 ;  /* 0x40e0000c7c587df0 */ /* 0x000fee0008000858 */
[----:B------:R-:W-:Y:S01]  /*51b0*/  MUFU.EX2 R31, R31 ;  /* 0x0000001f001f7308 */ /* 0x000fe20000000800 */
[----:B0-----:R-:W-:Y:S01]  /*51c0*/  FMNMX.FTZ R8, R8, R38, !PT ;  /* 0x0000002608087209 */ /* 0x001fe20007810000 */
[----:B------:R-:W-:-:S04]  /*51d0*/  FFMA.FTZ R38, R71, R0, -R11 ;  /* 0x0000000047267223 */ /* 0x000fc8000001080b */
[----:B------:R-:W0:Y:S02]  /*51e0*/  SHFL.BFLY PT, R47, R8, 0x1, 0x1f ;  /* 0x0c201f00082f7f89 */ /* 0x000e2400000e0000 */
[----:B------:R-:W1:Y:S08]  /*51f0*/  MUFU.EX2 R34, R34 ;  /* 0x0000002200227308 */ /* 0x000e700000000800 */
[----:B------:R-:W-:Y:S08]  /*5200*/  MUFU.EX2 R35, R35 ;  /* 0x0000002300237308 */ /* 0x000ff00000000800 */
[----:B------:R-:W2:Y:S01]  /*5210*/  MUFU.EX2 R38, R38 ;  /* 0x0000002600267308 */ /* 0x000ea20000000800 */
[----:B-1----:R-:W-:-:S02]  /*5220*/  F2FP.F16.F32.PACK_AB R129, R34, R31 ;  /* 0x0000001f2281723e */ /* 0x002fc400000000ff */
[----:B0-----:R-:W-:Y:S01]  /*5230*/  FMNMX.FTZ R8, R8, R47, !PT ;  /* 0x0000002f08087209 */ /* 0x001fe20007810000 */
[----:B------:R-:W-:-:S04]  /*5240*/  FFMA.FTZ R47, R82, R0, -R11 ;  /* 0x00000000522f7223 */ /* 0x000fc8000001080b */
[----:B------:R-:W-:Y:S01]  /*5250*/  MUFU.EX2 R39, R39 ;  /* 0x0000002700277308 */ /* 0x000fe20000000800 */
[-C--:B------:R-:W-:Y:S01]  /*5260*/  FFMA.FTZ R11, R87, R0.reuse, -R11 ;  /* 0x00000000570b7223 */ /* 0x080fe2000001080b */
[C---:B------:R-:W-:Y:S01]  /*5270*/  FSETP.NEU.FTZ.AND P4, PT, R8.reuse, -INF , PT ;  /* 0xff8000000800780b */ /* 0x040fe20003f9d000 */
[----:B------:R-:W-:-:S05]  /*5280*/  FMUL.FTZ R55, R8, R0 ;  /* 0x0000000008377220 */ /* 0x000fca0000410000 */
[----:B------:R-:W-:Y:S01]  /*5290*/  FSEL R55, R55, RZ, P4 ;  /* 0x000000ff37377208 */ /* 0x000fe20002000000 */
[----:B------:R-:W-:Y:S01]  /*52a0*/  MUFU.EX2 R42, R42 ;  /* 0x0000002a002a7308 */ /* 0x000fe20000000800 */
[----:B--2---:R-:W-:-:S03]  /*52b0*/  F2FP.F16.F32.PACK_AB R131, R38, R35 ;  /* 0x000000232683723e */ /* 0x004fc600000000ff */
[-CC-:B------:R-:W-:Y:S01]  /*52c0*/  FFMA.FTZ R144, R32, R0.reuse, -R55.reuse ;  /* 0x0000000020907223 */ /* 0x180fe20000010837 */
[-CC-:B------:R-:W-:Y:S01]  /*52d0*/  FFMA.FTZ R32, R41, R0.reuse, -R55.reuse ;  /* 0x0000000029207223 */ /* 0x180fe20000010837 */
[----:B------:R-:W-:Y:S01]  /*52e0*/  FSEL R41, R2, RZ, P3 ;  /* 0x000000ff02297208 */ /* 0x000fe20001800000 */
[-CC-:B------:R-:W-:Y:S01]  /*52f0*/  FFMA.FTZ R150, R28, R0.reuse, -R55.reuse ;  /* 0x000000001c967223 */ /* 0x180fe20000010837 */
[-CC-:B------:R-:W-:Y:S01]  /*5300*/  FFMA.FTZ R28, R33, R0.reuse, -R55.reuse ;  /* 0x00000000211c7223 */ /* 0x180fe20000010837 */
[-CC-:B------:R-:W-:Y:S01]  /*5310*/  FFMA.FTZ R33, R45, R0.reuse, -R55.reuse ;  /* 0x000000002d217223 */ /* 0x180fe20000010837 */
[-CC-:B------:R-:W-:Y:S01]  /*5320*/  FFMA.FTZ R148, R24, R0.reuse, -R55.reuse ;  /* 0x0000000018947223 */ /* 0x180fe20000010837 */
[----:B------:R-:W-:Y:S01]  /*5330*/  FADD.FTZ R41, -R41, R6 ;  /* 0x0000000629297221 */ /* 0x000fe20000010100 */
[----:B------:R-:W-:Y:S01]  /*5340*/  FSEL R6, R8, RZ, P4 ;  /* 0x000000ff08067208 */ /* 0x000fe20002000000 */
[-CC-:B------:R-:W-:Y:S01]  /*5350*/  FFMA.FTZ R24, R25, R0.reuse, -R55.reuse ;  /* 0x0000000019187223 */ /* 0x180fe20000010837 */
[-C--:B------:R-:W-:Y:S01]  /*5360*/  FFMA.FTZ R142, R44, R0.reuse, -R55 ;  /* 0x000000002c8e7223 */ /* 0x080fe20000010837 */
[----:B------:R-:W-:Y:S01]  /*5370*/  FMUL.FTZ R45, R41, R0 ;  /* 0x00000000292d7220 */ /* 0x000fe20000410000 */
[----:B------:R-:W-:Y:S01]  /*5380*/  MUFU.EX2 R148, R148 ;  /* 0x0000009400947308 */ /* 0x000fe20000000800 */
[----:B------:R-:W-:Y:S01]  /*5390*/  FADD.FTZ R41, -R6, R5 ;  /* 0x0000000506297221 */ /* 0x000fe20000010100 */
[----:B------:R-:W-:-:S02]  /*53a0*/  IMAD.U32 R44, RZ, RZ, UR37 ;  /* 0x00000025ff2c7e24 */ /* 0x000fc4000f8e00ff */
[-CC-:B------:R-:W-:Y:S01]  /*53b0*/  FFMA.FTZ R25, R29, R0.reuse, -R55.reuse ;  /* 0x000000001d197223 */ /* 0x180fe20000010837 */
[-CC-:B------:R-:W-:Y:S01]  /*53c0*/  FFMA.FTZ R140, R40, R0.reuse, -R55.reuse ;  /* 0x00000000288c7223 */ /* 0x180fe20000010837 */
[-C--:B------:R-:W-:Y:S01]  /*53d0*/  FMUL.FTZ R6, R41, R0.reuse ;  /* 0x0000000029067220 */ /* 0x080fe20000410000 */
[----:B------:R-:W-:Y:S01]  /*53e0*/  VIADD R40, R134, 0x9 ;  /* 0x0000000986287836 */ /* 0x000fe20000000000 */
[----:B------:R-:W-:Y:S01]  /*53f0*/  @!P1 LEA R44, R44, UR38, 0x3 ;  /* 0x000000262c2c9c11 */ /* 0x000fe2000f8e18ff */
[----:B------:R-:W0:Y:S01]  /*5400*/  MUFU.EX2 R5, R45 ;  /* 0x0000002d00057308 */ /* 0x000e220000000800 */
[----:B------:R-:W-:Y:S01]  /*5410*/  ISETP.GE.U32.AND P3, PT, R54, 0x180, PT ;  /* 0x000001803600780c */ /* 0x000fe20003f66070 */
[-CC-:B------:R-:W-:Y:S01]  /*5420*/  FFMA.FTZ R146, R36, R0.reuse, -R55.reuse ;  /* 0x0000000024927223 */ /* 0x180fe20000010837 */
[-CC-:B------:R-:W-:Y:S01]  /*5430*/  FFMA.FTZ R36, R49, R0.reuse, -R55.reuse ;  /* 0x0000000031247223 */ /* 0x180fe20000010837 */
[----:B------:R-:W-:Y:S01]  /*5440*/  @!P1 VIADD R44, R44, 0x16840 ;  /* 0x000168402c2c9836 */ /* 0x000fe20000000000 */
[----:B------:R-:W-:Y:S01]  /*5450*/  SEL R41, R40, 0x9, !P3 ;  /* 0x0000000928297807 */ /* 0x000fe20005800000 */
[----:B------:R-:W-:Y:S01]  /*5460*/  FFMA.FTZ R136, R48, R0, -R55 ;  /* 0x0000000030887223 */ /* 0x000fe20000010837 */
[----:B------:R-:W-:Y:S01]  /*5470*/  IMAD.U32 R48, RZ, RZ, UR6 ;  /* 0x00000006ff307e24 */ /* 0x000fe2000f8e00ff */
[----:B------:R-:W1:Y:S01]  /*5480*/  MUFU.EX2 R6, R6 ;  /* 0x0000000600067308 */ /* 0x000e620000000800 */
[----:B------:R-:W-:Y:S01]  /*5490*/  @!P1 PRMT R44, RZ, 0x654, R44 ;  /* 0x00000654ff2c9816 */ /* 0x000fe2000000002c */
[----:B------:R-:W-:-:S02]  /*54a0*/  WARPGROUP.DEPBAR.LE gsb0, 0x0 ;  /* 0x00008000000079c5 */ /* 0x000fc40000010000 */
[----:B------:R-:W-:Y:S01]  /*54b0*/  WARPGROUP.ARRIVE ;  /* 0x00000000000079c5 */ /* 0x000fe20000000000 */
[-CC-:B------:R-:W-:Y:S01]  /*54c0*/  FFMA.FTZ R29, R37, R0.reuse, -R55.reuse ;  /* 0x00000000251d7223 */ /* 0x180fe20000010837 */
[----:B------:R-:W-:Y:S01]  /*54d0*/  @!P1 LEA R48, R48, UR38, 0x3 ;  /* 0x0000002630309c11 */ /* 0x000fe2000f8e18ff */
[-C--:B------:R-:W-:Y:S01]  /*54e0*/  FFMA.FTZ R138, R52, R0.reuse, -R55 ;  /* 0x00000000348a7223 */ /* 0x080fe20000010837 */
[----:B------:R-:W2:Y:S01]  /*54f0*/  MUFU.EX2 R24, R24 ;  /* 0x0000001800187308 */ /* 0x000ea20000000800 */
[----:B0-----:R-:W-:Y:S01]  /*5500*/  FFMA.FTZ R49, R5, R3, R149 ;  /* 0x0000000305317223 */ /* 0x001fe20000010095 */
[----:B------:R-:W-:Y:S01]  /*5510*/  HGMMA.64x64x16.F32 R88, R120, gdesc[UR8].tnspB, R88, gsb0 ;  /* 0x40e0000878587df0 */ /* 0x000fe20008000858 */
[----:B------:R-:W-:Y:S02]  /*5520*/  @!P1 VIADD R48, R48, 0x16860 ;  /* 0x0001686030309836 */ /* 0x000fe40000000000 */
[-CC-:B------:R-:W-:Y:S01]  /*5530*/  FFMA.FTZ R37, R53, R0.reuse, -R55.reuse ;  /* 0x0000000035257223 */ /* 0x180fe20000010837 */
[-CC-:B------:R-:W-:Y:S01]  /*5540*/  FFMA.FTZ R132, R56, R0.reuse, -R55.reuse ;  /* 0x0000000038847223 */ /* 0x180fe20000010837 */
[-CC-:B------:R-:W-:Y:S01]  /*5550*/  FFMA.FTZ R57, R57, R0.reuse, -R55.reuse ;  /* 0x0000000039397223 */ /* 0x180fe20000010837 */
[----:B------:R-:W-:Y:S01]  /*5560*/  FFMA.FTZ R134, R60, R0, -R55 ;  /* 0x000000003c867223 */ /* 0x000fe20000010837 */
[----:B------:R-:W0:Y:S01]  /*5570*/  MUFU.EX2 R150, R150 ;  /* 0x0000009600967308 */ /* 0x000e220000000800 */
[----:B-1----:R-:W-:Y:S01]  /*5580*/  FFMA.FTZ R45, R6, R4, R148 ;  /* 0x00000004062d7223 */ /* 0x002fe20000010094 */
[C---:B------:R-:W-:Y:S01]  /*5590*/  FADD.FTZ R4, R10.reuse, R49 ;  /* 0x000000310a047221 */ /* 0x040fe20000010000 */
[----:B------:R-:W-:Y:S01]  /*55a0*/  @!P1 PRMT R48, RZ, 0x654, R48 ;  /* 0x00000654ff309816 */ /* 0x000fe20000000030 */
[-CC-:B------:R-:W-:Y:S01]  /*55b0*/  FFMA.FTZ R61, R61, R0.reuse, -R55.reuse ;  /* 0x000000003d3d7223 */ /* 0x180fe20000010837 */
[----:B------:R-:W-:Y:S01]  /*55c0*/  F2FP.F16.F32.PACK_AB R149, R10, R149 ;  /* 0x000000950a95723e */ /* 0x000fe200000000ff */
[-CC-:B------:R-:W-:Y:S01]  /*55d0*/  FFMA.FTZ R128, R64, R0.reuse, -R55.reuse ;  /* 0x0000000040807223 */ /* 0x180fe20000010837 */
[-C--:B------:R-:W-:Y:S01]  /*55e0*/  FFMA.FTZ R130, R68, R0.reuse, -R55 ;  /* 0x0000000044827223 */ /* 0x080fe20000010837 */
[----:B------:R-:W1:Y:S01]  /*55f0*/  MUFU.EX2 R25, R25 ;  /* 0x0000001900197308 */ /* 0x000e620000000800 */
[----:B--2---:R-:W-:Y:S01]  /*5600*/  FADD.FTZ R45, R24, R45 ;  /* 0x0000002d182d7221 */ /* 0x004fe20000010000 */
[-CC-:B------:R-:W-:Y:S01]  /*5610*/  FFMA.FTZ R124, R72, R0.reuse, -R55.reuse ;  /* 0x00000000487c7223 */ /* 0x180fe20000010837 */
[-CC-:B------:R-:W-:Y:S01]  /*5620*/  FFMA.FTZ R126, R76, R0.reuse, -R55.reuse ;  /* 0x000000004c7e7223 */ /* 0x180fe20000010837 */
[-CC-:B------:R-:W-:Y:S01]  /*5630*/  FFMA.FTZ R77, R77, R0.reuse, -R55.reuse ;  /* 0x000000004d4d7223 */ /* 0x180fe20000010837 */
[-CC-:B------:R-:W-:Y:S01]  /*5640*/  FFMA.FTZ R80, R80, R0.reuse, -R55.reuse ;  /* 0x0000000050507223 */ /* 0x180fe20000010837 */
[-CC-:B------:R-:W-:Y:S01]  /*5650*/  FFMA.FTZ R81, R81, R0.reuse, -R55.reuse ;  /* 0x0000000051517223 */ /* 0x180fe20000010837 */
[----:B------:R-:W-:Y:S01]  /*5660*/  FFMA.FTZ R84, R84, R0, -R55 ;  /* 0x0000000054547223 */ /* 0x000fe20000010837 */
[----:B------:R-:W2:Y:S01]  /*5670*/  MUFU.EX2 R144, R144 ;  /* 0x0000009000907308 */ /* 0x000ea20000000800 */
[C---:B------:R-:W-:Y:S01]  /*5680*/  ISETP.GT.AND P3, PT, R9.reuse, R7, PT ;  /* 0x000000070900720c */ /* 0x040fe20003f64270 */
[----:B------:R-:W-:Y:S01]  /*5690*/  UMOV UR6, UR37 ;  /* 0x0000002500067c82 */ /* 0x000fe20008000000 */
[----:B------:R-:W-:Y:S01]  /*56a0*/  F2FP.F16.F32.PACK_AB R148, R24, R148 ;  /* 0x000000941894723e */ /* 0x000fe200000000ff */
[----:B------:R-:W-:Y:S01]  /*56b0*/  VIADD R9, R9, 0xffffffff ;  /* 0xffffffff09097836 */ /* 0x000fe20000000000 */
[----:B------:R-:W-:-:S03]  /*56c0*/  F2FP.F16.F32.PACK_AB R125, R42, R39 ;  /* 0x000000272a7d723e */ /* 0x000fc600000000ff */
[----:B------:R-:W3:Y:S08]  /*56d0*/  MUFU.EX2 R28, R28 ;  /* 0x0000001c001c7308 */ /* 0x000ef00000000800 */
[----:B------:R-:W4:Y:S08]  /*56e0*/  MUFU.EX2 R146, R146 ;  /* 0x0000009200927308 */ /* 0x000f300000000800 */
        /* <DEDUP_REMOVED lines=8> */
[----:B0-----:R-:W-:Y:S01]  /*5770*/  FADD.FTZ R41, R151, R4 ;  /* 0x0000000497297221 */ /* 0x001fe20000010000 */
[----:B------:R-:W-:Y:S01]  /*5780*/  FFMA.FTZ R4, R65, R0, -R55 ;  /* 0x0000000041047223 */ /* 0x000fe20000010837 */
[----:B------:R-:W-:Y:S01]  /*5790*/  F2FP.F16.F32.PACK_AB R151, R12, R151 ;  /* 0x000000970c97723e */ /* 0x000fe200000000ff */
[-C--:B------:R-:W-:Y:S01]  /*57a0*/  FMUL.FTZ R88, R88, R6.reuse ;  /* 0x0000000658587220 */ /* 0x080fe20000410000 */
[-C--:B------:R-:W-:Y:S01]  /*57b0*/  FMUL.FTZ R89, R89, R6.reuse ;  /* 0x0000000659597220 */ /* 0x080fe20000410000 */
[----:B------:R-:W-:Y:S01]  /*57c0*/  FMUL.FTZ R92, R92, R6 ;  /* 0x000000065c5c7220 */ /* 0x000fe20000410000 */
[----:B-1----:R-:W-:Y:S01]  /*57d0*/  FADD.FTZ R44, R150, R45 ;  /* 0x0000002d962c7221 */ /* 0x002fe20000010000 */
[----:B------:R4:W-:Y:S01]  /*57e0*/  @!P1 SYNCS.ARRIVE.TRANS64.RED.A1T0 RZ, [R48+URZ], RZ ;  /* 0x000000ff30ff99a7 */ /* 0x0009e2000810043f */
[----:B------:R-:W0:Y:S01]  /*57f0*/  MUFU.EX2 R136, R136 ;  /* 0x0000008800887308 */ /* 0x000e220000000800 */
[C---:B------:R-:W-:Y:S01]  /*5800*/  F2FP.F16.F32.PACK_AB R150, R25.reuse, R150 ;  /* 0x000000961996723e */ /* 0x040fe200000000ff */
[----:B------:R-:W-:Y:S01]  /*5810*/  FADD.FTZ R45, R25, R44 ;  /* 0x0000002c192d7221 */ /* 0x000fe20000010000 */
[----:B------:R-:W-:Y:S01]  /*5820*/  FADD.FTZ R44, R12, R41 ;  /* 0x000000290c2c7221 */ /* 0x000fe20000010000 */
[----:B------:R-:W-:Y:S01]  /*5830*/  FFMA.FTZ R41, R69, R0, -R55 ;  /* 0x0000000045297223 */ /* 0x000fe20000010837 */
[-C--:B------:R-:W-:Y:S01]  /*5840*/  FMUL.FTZ R93, R93, R6.reuse ;  /* 0x000000065d5d7220 */ /* 0x080fe20000410000 */
[----:B--2---:R-:W-:Y:S01]  /*5850*/  FADD.FTZ R45, R144, R45 ;  /* 0x0000002d902d7221 */ /* 0x004fe20000010000 */
[----:B------:R-:W-:Y:S01]  /*5860*/  FADD.FTZ R44, R145, R44 ;  /* 0x0000002c912c7221 */ /* 0x000fe20000010000 */
[----:B------:R-:W1:Y:S01]  /*5870*/  MUFU.EX2 R36, R36 ;  /* 0x0000002400247308 */ /* 0x000e620000000800 */
[C---:B------:R-:W-:Y:S01]  /*5880*/  F2FP.F16.F32.PACK_AB R145, R13.reuse, R145 ;  /* 0x000000910d91723e */ /* 0x040fe200000000ff */
[----:B---3--:R-:W-:Y:S01]  /*5890*/  FADD.FTZ R45, R28, R45 ;  /* 0x0000002d1c2d7221 */ /* 0x008fe20000010000 */
[----:B------:R-:W-:Y:S01]  /*58a0*/  FADD.FTZ R44, R13, R44 ;  /* 0x0000002c0d2c7221 */ /* 0x000fe20000010000 */
[-C--:B------:R-:W-:Y:S01]  /*58b0*/  FMUL.FTZ R96, R96, R6.reuse ;  /* 0x0000000660607220 */ /* 0x080fe20000410000 */
[-C--:B------:R-:W-:Y:S01]  /*58c0*/  FMUL.FTZ R97, R97, R6.reuse ;  /* 0x0000000661617220 */ /* 0x080fe20000410000 */
[----:B----4-:R-:W-:Y:S01]  /*58d0*/  FADD.FTZ R48, R146, R45 ;  /* 0x0000002d92307221 */ /* 0x010fe20000010000 */
[----:B------:R-:W-:Y:S01]  /*58e0*/  FADD.FTZ R45, R147, R44 ;  /* 0x0000002c932d7221 */ /* 0x000fe20000010000 */
[----:B------:R-:W2:Y:S01]  /*58f0*/  MUFU.EX2 R138, R138 ;  /* 0x0000008a008a7308 */ /* 0x000ea20000000800 */
[----:B------:R-:W-:Y:S01]  /*5900*/  FMUL.FTZ R100, R100, R6 ;  /* 0x0000000664647220 */ /* 0x000fe20000410000 */
[----:B-----5:R-:W-:Y:S01]  /*5910*/  FADD.FTZ R49, R29, R48 ;  /* 0x000000301d317221 */ /* 0x020fe20000010000 */
[----:B------:R-:W-:Y:S01]  /*5920*/  FADD.FTZ R44, R14, R45 ;  /* 0x0000002d0e2c7221 */ /* 0x000fe20000010000 */
[-CC-:B------:R-:W-:Y:S01]  /*5930*/  FFMA.FTZ R45, R73, R0.reuse, -R55.reuse ;  /* 0x00000000492d7223 */ /* 0x180fe20000010837 */
[----:B------:R-:W-:Y:S01]  /*5940*/  FFMA.FTZ R55, R85, R0, -R55 ;  /* 0x0000000055377223 */ /* 0x000fe20000010837 */
[----:B------:R-:W-:Y:S01]  /*5950*/  FADD.FTZ R49, R140, R49 ;  /* 0x000000318c317221 */ /* 0x000fe20000010000 */
[----:B------:R-:W-:Y:S01]  /*5960*/  FADD.FTZ R44, R141, R44 ;  /* 0x0000002c8d2c7221 */ /* 0x000fe20000010000 */
[----:B------:R-:W3:Y:S01]  /*5970*/  MUFU.EX2 R37, R37 ;  /* 0x0000002500257308 */ /* 0x000ee20000000800 */
[C---:B------:R-:W-:Y:S01]  /*5980*/  F2FP.F16.F32.PACK_AB R141, R15.reuse, R141 ;  /* 0x0000008d0f8d723e */ /* 0x040fe200000000ff */
[----:B------:R-:W-:Y:S01]  /*5990*/  FADD.FTZ R49, R32, R49 ;  /* 0x0000003120317221 */ /* 0x000fe20000010000 */
[----:B------:R-:W-:Y:S01]  /*59a0*/  FADD.FTZ R44, R15, R44 ;  /* 0x0000002c0f2c7221 */ /* 0x000fe20000010000 */
[-C--:B------:R-:W-:Y:S01]  /*59b0*/  FMUL.FTZ R101, R101, R6.reuse ;  /* 0x0000000665657220 */ /* 0x080fe20000410000 */
[-C--:B------:R-:W-:Y:S01]  /*59c0*/  FMUL.FTZ R104, R104, R6.reuse ;  /* 0x0000000668687220 */ /* 0x080fe20000410000 */
[----:B------:R-:W-:Y:S01]  /*59d0*/  FADD.FTZ R48, R142, R49 ;  /* 0x000000318e307221 */ /* 0x000fe20000010000 */
[----:B------:R-:W-:Y:S01]  /*59e0*/  FADD.FTZ R49, R143, R44 ;  /* 0x0000002c8f317221 */ /* 0x000fe20000010000 */
[----:B------:R-:W4:Y:S01]  /*59f0*/  MUFU.EX2 R132, R132 ;  /* 0x0000008400847308 */ /* 0x000f220000000800 */
[-C--:B------:R-:W-:Y:S01]  /*5a00*/  FMUL.FTZ R105, R105, R6.reuse ;  /* 0x0000000669697220 */ /* 0x080fe20000410000 */
[----:B------:R-:W-:Y:S01]  /*5a10*/  FADD.FTZ R53, R33, R48 ;  /* 0x0000003021357221 */ /* 0x000fe20000010000 */
[----:B------:R-:W-:Y:S01]  /*5a20*/  FADD.FTZ R44, R20, R49 ;  /* 0x00000031142c7221 */ /* 0x000fe20000010000 */
[-C--:B------:R-:W-:Y:S01]  /*5a30*/  FMUL.FTZ R108, R108, R6.reuse ;  /* 0x000000066c6c7220 */ /* 0x080fe20000410000 */
[-C--:B------:R-:W-:Y:S01]  /*5a40*/  FMUL.FTZ R109, R109, R6.reuse ;  /* 0x000000066d6d7220 */ /* 0x080fe20000410000 */
[----:B0-----:R-:W-:Y:S01]  /*5a50*/  FADD.FTZ R53, R136, R53 ;  /* 0x0000003588357221 */ /* 0x001fe20000010000 */
[----:B------:R-:W-:Y:S01]  /*5a60*/  FADD.FTZ R44, R137, R44 ;  /* 0x0000002c892c7221 */ /* 0x000fe20000010000 */
[----:B------:R-:W0:Y:S01]  /*5a70*/  MUFU.EX2 R40, R57 ;  /* 0x0000003900287308 */ /* 0x000e220000000800 */
[C---:B------:R-:W-:Y:S01]  /*5a80*/  F2FP.F16.F32.PACK_AB R137, R21.reuse, R137 ;  /* 0x000000891589723e */ /* 0x040fe200000000ff */
[----:B-1----:R-:W-:Y:S01]  /*5a90*/  FADD.FTZ R53, R36, R53 ;  /* 0x0000003524357221 */ /* 0x002fe20000010000 */
[----:B------:R-:W-:Y:S01]  /*5aa0*/  FADD.FTZ R44, R21, R44 ;  /* 0x0000002c152c7221 */ /* 0x000fe20000010000 */
[-C--:B------:R-:W-:Y:S01]  /*5ab0*/  FMUL.FTZ R112, R112, R6.reuse ;  /* 0x0000000670707220 */ /* 0x080fe20000410000 */
[-C--:B------:R-:W-:Y:S01]  /*5ac0*/  FMUL.FTZ R113, R113, R6.reuse ;  /* 0x0000000671717220 */ /* 0x080fe20000410000 */
[----:B--2---:R-:W-:Y:S01]  /*5ad0*/  FADD.FTZ R10, R138, R53 ;  /* 0x000000358a0a7221 */ /* 0x004fe20000010000 */
[----:B------:R-:W-:Y:S01]  /*5ae0*/  FADD.FTZ R13, R139, R44 ;  /* 0x0000002c8b0d7221 */ /* 0x000fe20000010000 */
[----:B------:R-:W1:Y:S01]  /*5af0*/  MUFU.EX2 R134, R134 ;  /* 0x0000008600867308 */ /* 0x000e620000000800 */
[-C--:B------:R-:W-:Y:S01]  /*5b00*/  FMUL.FTZ R116, R116, R6.reuse ;  /* 0x0000000674747220 */ /* 0x080fe20000410000 */
[----:B---3--:R-:W-:Y:S01]  /*5b10*/  FADD.FTZ R25, R37, R10 ;  /* 0x0000000a25197221 */ /* 0x008fe20000010000 */
[----:B------:R-:W-:Y:S01]  /*5b20*/  FADD.FTZ R10, R26, R13 ;  /* 0x0000000d1a0a7221 */ /* 0x000fe20000010000 */
[----:B------:R-:W-:Y:S01]  /*5b30*/  FMUL.FTZ R117, R117, R6 ;  /* 0x0000000675757220 */ /* 0x000fe20000410000 */
[-C--:B------:R-:W-:Y:S01]  /*5b40*/  FMUL.FTZ R90, R90, R5.reuse ;  /* 0x000000055a5a7220 */ /* 0x080fe20000410000 */
[----:B----4-:R-:W-:Y:S01]  /*5b50*/  FADD.FTZ R25, R132, R25 ;  /* 0x0000001984197221 */ /* 0x010fe20000010000 */
[----:B------:R-:W-:Y:S01]  /*5b60*/  FADD.FTZ R10, R133, R10 ;  /* 0x0000000a850a7221 */ /* 0x000fe20000010000 */
[----:B------:R-:W2:Y:S01]  /*5b70*/  MUFU.EX2 R3, R61 ;  /* 0x0000003d00037308 */ /* 0x000ea20000000800 */
[-C--:B------:R-:W-:Y:S01]  /*5b80*/  FMUL.FTZ R91, R91, R5.reuse ;  /* 0x000000055b5b7220 */ /* 0x080fe20000410000 */
[----:B0-----:R-:W-:Y:S01]  /*5b90*/  FADD.FTZ R25, R40, R25 ;  /* 0x0000001928197221 */ /* 0x001fe20000010000 */
        /* <DEDUP_REMOVED lines=14> */
[C---:B--2---:R-:W-:Y:S01]  /*5c80*/  FADD.FTZ R15, R3.reuse, R12 ;  /* 0x0000000c030f7221 */ /* 0x044fe20000010000 */
[----:B------:R-:W-:Y:S01]  /*5c90*/  F2FP.F16.F32.PACK_AB R134, R3, R134 ;  /* 0x000000860386723e */ /* 0x000fe200000000ff */
        /* <DEDUP_REMOVED lines=12> */
[----:B------:R-:W-:Y:S01]  /*5d60*/  FADD.FTZ R3, R39, R10 ;  /* 0x0000000a27037221 */ /* 0x000fe20000010000 */
[----:B------:R-:W0:Y:S01]  /*5d70*/  MUFU.EX2 R41, R41 ;  /* 0x0000002900297308 */ /* 0x000e220000000800 */
[C---:B-1----:R-:W-:Y:S01]  /*5d80*/  FADD.FTZ R15, R4.reuse, R15 ;  /* 0x0000000f040f7221 */ /* 0x042fe20000010000 */
[----:B------:R-:W-:Y:S01]  /*5d90*/  F2FP.F16.F32.PACK_AB R128, R4, R128 ;  /* 0x000000800480723e */ /* 0x000fe200000000ff */
[----:B------:R-:W-:Y:S01]  /*5da0*/  FADD.FTZ R10, R42, R3 ;  /* 0x000000032a0a7221 */ /* 0x000fe20000010000 */
[----:B------:R-:W-:Y:S01]  /*5db0*/  F2FP.F16.F32.PACK_AB R144, R28, R144 ;  /* 0x000000901c90723e */ /* 0x000fe200000000ff */
[----:B------:R-:W-:Y:S01]  /*5dc0*/  IMAD.MOV.U32 R6, RZ, RZ, R2 ;  /* 0x000000ffff067224 */ /* 0x000fe200078e0002 */
[----:B------:R-:W-:Y:S01]  /*5dd0*/  F2FP.F16.F32.PACK_AB R146, R29, R146 ;  /* 0x000000921d92723e */ /* 0x000fe200000000ff */
[----:B------:R-:W-:Y:S01]  /*5de0*/  IMAD.MOV.U32 R5, RZ, RZ, R8 ;  /* 0x000000ffff057224 */ /* 0x000fe200078e0008 */
[----:B------:R-:W1:Y:S01]  /*5df0*/  MUFU.EX2 R124, R124 ;  /* 0x0000007c007c7308 */ /* 0x000e620000000800 */
[----:B--2---:R-:W-:Y:S01]  /*5e00*/  FADD.FTZ R12, R130, R15 ;  /* 0x0000000f820c7221 */ /* 0x004fe20000010000 */
        /* <DEDUP_REMOVED lines=15> */
[----:B------:R-:W-:-:S02]  /*5f00*/  F2FP.F16.F32.PACK_AB R135, R30, R135 ;  /* 0x000000871e87723e */ /* 0x000fc400000000ff */
[----:B------:R-:W-:Y:S02]  /*5f10*/  F2FP.F16.F32.PACK_AB R130, R41, R130 ;  /* 0x000000822982723e */ /* 0x000fe400000000ff */
[----:B------:R-:W-:Y:S02]  /*5f20*/  F2FP.F16.F32.PACK_AB R124, R45, R124 ;  /* 0x0000007c2d7c723e */ /* 0x000fe400000000ff */
        /* <DEDUP_REMOVED lines=23> */
[----:B0-----:R-:W-:-:S04]  /*60a0*/  FADD.FTZ R10, R21, R10 ;  /* 0x0000000a150a7221 */ /* 0x001fc80000010000 */
[C---:B-1----:R-:W-:Y:S01]  /*60b0*/  FADD.FTZ R4, R55.reuse, R10 ;  /* 0x0000000a37047221 */ /* 0x042fe20000010000 */
[----:B------:R-:W-:Y:S01]  /*60c0*/  F2FP.F16.F32.PACK_AB R122, R55, R21 ;  /* 0x00000015377a723e */ /* 0x000fe200000000ff */
[C---:B--2---:R-:W-:Y:S01]  /*60d0*/  FADD.FTZ R3, R12.reuse, R3 ;  /* 0x000000030c037221 */ /* 0x044fe20000010000 */
[----:B------:R-:W-:Y:S01]  /*60e0*/  F2FP.F16.F32.PACK_AB R123, R12, R51 ;  /* 0x000000330c7b723e */ /* 0x000fe200000000ff */
[----:B------:R-:W-:Y:S06]  /*60f0*/  @P3 BRA `(.L_x_14180) ;  /* 0xffffffd800883947 */ /* 0x000fec000383ffff */
.L_x_14171:
[----:B------:R-:W-:-:S13]  /*6100*/  ISETP.GE.AND P2, PT, R9, R23, PT ;  /* 0x000000170900720c */ /* 0x000fda0003f46270 */
[----:B------:R-:W-:Y:S05]  /*6110*/  @!P2 BRA `(.L_x_14181) ;  /* 0x0000001c003ca947 */ /* 0x000fea0003800000 */
[----:B------:R-:W-:Y:S01]  /*6120*/  IMAD.MOV.U32 R5, RZ, RZ, R2 ;  /* 0x000000ffff057224 */ /* 0x000fe200078e0002 */
[----:B------:R-:W-:Y:S01]  /*6130*/  UMOV UR7, UR36 ;  /* 0x0000002400077c82 */ /* 0x000fe20008000000 */
[----:B------:R-:W-:Y:S01]  /*6140*/  IMAD.MOV.U32 R6, RZ, RZ, R8 ;  /* 0x000000ffff067224 */ /* 0x000fe200078e0008 */
[----:B------:R-:W-:-:S06]  /*6150*/  UMOV UR6, UR37 ;  /* 0x0000002500067c82 */ /* 0x000fcc0008000000 */
.L_x_14190:
        /* <DEDUP_REMOVED lines=9> */
.L_x_14183:
[----:B------:R-:W-:Y:S01]  /*61f0*/  ULEA UR10, UR37, UR38, 0x3 ;  /* 0x00000026250a7291 */ /* 0x000fe2000f8e183f */
[----:B------:R-:W-:-:S05]  /*6200*/  IMAD.U32 R0, RZ, RZ, UR36 ;  /* 0x00000024ff007e24 */ /* 0x000fca000f8e00ff */
[----:B------:R-:W-:-:S04]  /*6210*/  SHF.L.U32 R0, R0, 0x1f, RZ ;  /* 0x0000001f00007819 */ /* 0x000fc800000006ff */
[----:B------:R0:W1:Y:S01]  /*6220*/  SYNCS.PHASECHK.TRANS64.TRYWAIT P2, [UR10+0x16830], R0 ;  /* 0x01683000ff0075a7 */ /* 0x000062000804014a */
[----:B------:R-:W-:Y:S05]  /*6230*/  @!P0 BRA `(.L_x_14184) ;  /* 0x0000000000048947 */ /* 0x000fea0003800000 */
[----:B------:R-:W-:Y:S01]  /*6240*/  BPT.TRAP 0x1 ;  /* 0x000000040000795c */ /* 0x000fe20000300000 */
.L_x_14184:
[----:B-1----:R-:W-:Y:S05]  /*6250*/  @P2 BRA `(.L_x_14182) ;  /* 0x0000000000082947 */ /* 0x002fea0003800000 */
[----:B------:R-:W1:Y:S02]  /*6260*/  SYNCS.PHASECHK.TRANS64.TRYWAIT P2, [UR10+0x16830], R0 ;  /* 0x01683000ff0075a7 */ /* 0x000e64000804014a */
[----:B-1----:R-:W-:Y:S05]  /*6270*/  @!P2 BRA `(.L_x_14185) ;  /* 0x000000a800b4a947 */ /* 0x002fea0003800000 */
.L_x_14182:
        /* <DEDUP_REMOVED lines=29> */
.L_x_14187:
[----:B------:R-:W-:Y:S01]  /*6450*/  ULEA UR10, UR6, UR38, 0x3 ;  /* 0x00000026060a7291 */ /* 0x000fe2000f8e183f */
[----:B------:R-:W-:-:S05]  /*6460*/  IMAD.U32 R0, RZ, RZ, UR7 ;  /* 0x00000007ff007e24 */ /* 0x000fca000f8e00ff */
[----:B------:R-:W-:-:S04]  /*6470*/  SHF.L.U32 R0, R0, 0x1f, RZ ;  /* 0x0000001f00007819 */ /* 0x000fc800000006ff */
[----:B------:R0:W1:Y:S01]  /*6480*/  SYNCS.PHASECHK.TRANS64.TRYWAIT P2, [UR10+0x16850], R0 ;  /* 0x01685000ff0075a7 */ /* 0x000062000804014a */
[----:B------:R-:W-:Y:S05]  /*6490*/  @!P0 BRA `(.L_x_14188) ;  /* 0x0000000000048947 */ /* 0x000fea0003800000 */
[----:B------:R-:W-:Y:S01]  /*64a0*/  BPT.TRAP 0x1 ;  /* 0x000000040000795c */ /* 0x000fe20000300000 */
.L_x_14188:
[----:B-1----:R-:W-:Y:S05]  /*64b0*/  @P2 BRA `(.L_x_14186) ;  /* 0x0000000000082947 */ /* 0x002fea0003800000 */
[----:B------:R-:W1:Y:S02]  /*64c0*/  SYNCS.PHASECHK.TRANS64.TRYWAIT P2, [UR10+0x16850], R0 ;  /* 0x01685000ff0075a7 */ /* 0x000e64000804014a */
[----:B-1----:R-:W-:Y:S05]  /*64d0*/  @!P2 BRA `(.L_x_14189) ;  /* 0x000000a80034a947 */ /* 0x002fea0003800000 */
.L_x_14186:
[----:B------:R-:W-:Y:S01]  /*64e0*/  UIADD3 UR7, UR38, 0x400, URZ ;  /* 0x0000040026077890 */ /* 0x000fe2000fffe03f */
[----:B------:R-:W-:Y:S01]  /*64f0*/  WARPGROUP.ARRIVE ;  /* 0x00000000000079c5 */ /* 0x000fe20000000000 */
[----:B------:R-:W-:Y:S01]  /*6500*/  UMOV UR11, 0x40000040 ;  /* 0x40000040000b7882 */ /* 0x000fe20000000000 */
[----:B------:R-:W-:Y:S01]  /*6510*/  UMOV UR15, 0x40000040 ;  /* 0x40000040000f7882 */ /* 0x000fe20000000000 */
[----:B------:R-:W-:Y:S01]  /*6520*/  USHF.R.U32.HI UR7, URZ, 0x4, UR7 ;  /* 0x000000043f077899 */ /* 0x000fe20008011607 */
[----:B01----:R-:W-:-:S03]  /*6530*/  FMNMX.FTZ R0, R24, R6, !PT ;  /* 0x0000000618007209 */ /* 0x003fc60007810000 */
[----:B------:R-:W-:Y:S01]  /*6540*/  ULOP3.LUT UR7, UR7, 0x3fff, URZ, 0xc0, !UPT ;  /* 0x00003fff07077892 */ /* 0x000fe2000f8ec03f */
[----:B------:R-:W-:-:S03]  /*6550*/  FMNMX.FTZ R0, R25, R0, !PT ;  /* 0x0000000019007209 */ /* 0x000fc60007810000 */
[----:B------:R-:W-:Y:S01]  /*6560*/  ULEA UR10, UR6, UR7, 0xa ;  /* 0x00000007060a7291 */ /* 0x000fe2000f8e503f */
[----:B------:R-:W-:Y:S02]  /*6570*/  FMNMX.FTZ R0, R28, R0, !PT ;  /* 0x000000001c007209 */ /* 0x000fe40007810000 */
[----:B------:R-:W-:Y:S01]  /*6580*/  UMOV UR7, UR36 ;  /* 0x0000002400077c82 */ /* 0x000fe20008000000 */
        /* <DEDUP_REMOVED lines=53> */
[----:B------:R-:W-:-:S03]  /*68e0*/  FMNMX.FTZ R13, R31, R2, !PT ;  /* 0x000000021f0d7209 */ /* 0x000fc60007810000 */
        /* <DEDUP_REMOVED lines=12> */
[----:B------:R0:W-:Y:S01]  /*69b0*/  MUFU.EX2 R13, R37 ;  /* 0x00000025000d7308 */ /* 0x0001e20000000800 */
        /* <DEDUP_REMOVED lines=31> */
[----:B------:R-:W-:Y:S01]  /*6bb0*/  FMNMX.FTZ R21, R63, R2, !PT ;  /* 0x000000023f157209 */ /* 0x000fe20007810000 */
[----:B------:R-:W-:Y:S02]  /*6bc0*/  WARPGROUP.DEPBAR.LE gsb0, 0x0 ;  /* 0x00008000000079c5 */ /* 0x000fe40000010000 */
[----:B------:R-:W-:Y:S01]  /*6bd0*/  WARPGROUP.ARRIVE ;  /* 0x00000000000079c5 */ /* 0x000fe20000000000 */
[----:B------:R-:W-:Y:S01]  /*6be0*/  FMNMX.FTZ R2, R66, R21, !PT ;  /* 0x0000001542027209 */ /* 0x000fe20007810000 */
[-CC-:B------:R-:W-:Y:S01]  /*6bf0*/  FFMA.FTZ R142, R44, R0.reuse, -R7.reuse ;  /* 0x000000002c8e7223 */ /* 0x180fe20000010807 */
[-CC-:B------:R-:W-:Y:S01]  /*6c00*/  FFMA.FTZ R140, R40, R0.reuse, -R7.reuse ;  /* 0x00000000288c7223 */ /* 0x180fe20000010807 */
[----:B------:R-:W-:Y:S01]  /*6c10*/  FFMA.FTZ R40, R80, R0, -R7 ;  /* 0x0000000050287223 */ /* 0x000fe20000010807 */
[----:B------:R-:W-:Y:S01]  /*6c20*/  FMNMX.FTZ R21, R67, R2, !PT ;  /* 0x0000000243157209 */ /* 0x000fe20007810000 */
[----:B------:R-:W-:Y:S01]  /*6c30*/  HGMMA.64x64x16.F32 R88, R136, gdesc[UR12].tnspB, R88, gsb0 ;  /* 0x40e0000c88587df0 */ /* 0x000fe20008000858 */
[----:B------:R-:W-:Y:S01]  /*6c40*/  UIADD3 UR14, UR10, 0x200, URZ ;  /* 0x000002000a0e7890 */ /* 0x000fe2000fffe03f */
[----:B------:R-:W-:Y:S01]  /*6c50*/  MUFU.EX2 R150, R150 ;  /* 0x0000009600967308 */ /* 0x000fe20000000800 */
        /* <DEDUP_REMOVED lines=16> */
[----:B------:R-:W1:Y:S05]  /*6d60*/  SHFL.BFLY PT, R33, R2, 0x2, 0x1f ;  /* 0x0c401f0002217f89 */ /* 0x000e6a00000e0000 */
[----:B------:R-:W-:Y:S08]  /*6d70*/  MUFU.EX2 R14, R14 ;  /* 0x0000000e000e7308 */ /* 0x000ff00000000800 */
[----:B------:R-:W-:Y:S08]  /*6d80*/  MUFU.EX2 R142, R142 ;  /* 0x0000008e008e7308 */ /* 0x000ff00000000800 */
[----:B------:R-:W-:Y:S01]  /*6d90*/  MUFU.EX2 R17, R49 ;  /* 0x0000003100117308 */ /* 0x000fe20000000800 */
[----:B-1----:R-:W-:Y:S01]  /*6da0*/  FMNMX.FTZ R44, R2, R33, !PT ;  /* 0x00000021022c7209 */ /* 0x002fe20007810000 */
[----:B------:R-:W-:-:S04]  /*6db0*/  FFMA.FTZ R33, R73, R0, -R7 ;  /* 0x0000000049217223 */ /* 0x000fc80000010807 */
[----:B0-----:R-:W0:Y:S02]  /*6dc0*/  SHFL.BFLY PT, R45, R44, 0x1, 0x1f ;  /* 0x0c201f002c2d7f89 */ /* 0x001e2400000e0000 */
[----:B------:R-:W-:Y:S01]  /*6dd0*/  MUFU.EX2 R18, R18 ;  /* 0x0000001200127308 */ /* 0x000fe20000000800 */
[----:B------:R-:W-:Y:S02]  /*6de0*/  WARPGROUP.DEPBAR.LE gsb0, 0x0 ;  /* 0x00008000000079c5 */ /* 0x000fe40000010000 */
[----:B------:R-:W-:Y:S01]  /*6df0*/  WARPGROUP.ARRIVE ;  /* 0x00000000000079c5 */ /* 0x000fe20000000000 */
[-CC-:B------:R-:W-:Y:S01]  /*6e00*/  FFMA.FTZ R136, R48, R0.reuse, -R7.reuse ;  /* 0x0000000030887223 */ /* 0x180fe20000010807 */
[----:B------:R-:W-:-:S03]  /*6e10*/  FFMA.FTZ R138, R52, R0, -R7 ;  /* 0x00000000348a7223 */ /* 0x000fc60000010807 */
[----:B------:R-:W-:Y:S01]  /*6e20*/  MUFU.EX2 R20, R20 ;  /* 0x0000001400147308 */ /* 0x000fe20000000800 */
[----:B------:R-:W-:Y:S01]  /*6e30*/  HGMMA.64x64x16.F32 R88, R132, gdesc[UR12].tnspB, R88, gsb0 ;  /* 0x40e0000c84587df0 */ /* 0x000fe20008000858 */
[----:B------:R-:W-:Y:S01]  /*6e40*/  UIADD3 UR14, UR10, 0x280, URZ ;  /* 0x000002800a0e7890 */ /* 0x000fe2000fffe03f */
[----:B------:R-:W-:-:S05]  /*6e50*/  UMOV UR15, 0x40000040 ;  /* 0x40000040000f7882 */ /* 0x000fca0000000000 */
[----:B------:R-:W-:Y:S01]  /*6e60*/  MUFU.EX2 R136, R136 ;  /* 0x0000008800887308 */ /* 0x000fe20000000800 */
[----:B0-----:R-:W-:-:S07]  /*6e70*/  FMNMX.FTZ R2, R44, R45, !PT ;  /* 0x0000002d2c027209 */ /* 0x001fce0007810000 */
[----:B------:R-:W-:Y:S01]  /*6e80*/  MUFU.EX2 R138, R138 ;  /* 0x0000008a008a7308 */ /* 0x000fe20000000800 */
[----:B------:R-:W-:-:S04]  /*6e90*/  FMUL.FTZ R45, R2, R0 ;  /* 0x00000000022d7220 */ /* 0x000fc80000410000 */
        /* <DEDUP_REMOVED lines=12> */
[----:B------:R-:W-:Y:S01]  /*6f60*/  FFMA.FTZ R35, R47, R0, -R45 ;  /* 0x000000002f237223 */ /* 0x000fe2000001082d */
[----:B------:R-:W-:Y:S01]  /*6f70*/  @!P1 VIADD R43, R43, 0x16840 ;  /* 0x000168402b2b9836 */ /* 0x000fe20000000000 */
[----:B------:R-:W-:Y:S01]  /*6f80*/  MUFU.EX2 R26, R26 ;  /* 0x0000001a001a7308 */ /* 0x000fe20000000800 */
[----:B------:R-:W-:-:S02]  /*6f90*/  IMAD.U32 R47, RZ, RZ, UR6 ;  /* 0x00000006ff2f7e24 */ /* 0x000fc4000f8e00ff */
[-CC-:B------:R-:W-:Y:S01]  /*6fa0*/  FFMA.FTZ R147, R38, R0.reuse, -R45.reuse ;  /* 0x0000000026937223 */ /* 0x180fe2000001082d */
[-C--:B------:R-:W-:Y:S01]  /*6fb0*/  FFMA.FTZ R31, R39, R0.reuse, -R45 ;  /* 0x00000000271f7223 */ /* 0x080fe2000001082d */
[----:B------:R-:W-:Y:S01]  /*6fc0*/  @!P1 PRMT R43, RZ, 0x654, R43 ;  /* 0x00000654ff2b9816 */ /* 0x000fe2000000002b */
[-CC-:B------:R-:W-:Y:S01]  /*6fd0*/  FFMA.FTZ R137, R50, R0.reuse, -R45.reuse ;  /* 0x0000000032897223 */ /* 0x180fe2000001082d */
[----:B------:R-:W-:Y:S01]  /*6fe0*/  @!P1 LEA R47, R47, UR38, 0x3 ;  /* 0x000000262f2f9c11 */ /* 0x000fe2000f8e18ff */
[-CC-:B------:R-:W-:Y:S01]  /*6ff0*/  FFMA.FTZ R38, R51, R0.reuse, -R45.reuse ;  /* 0x0000000033267223 */ /* 0x180fe2000001082d */
[----:B------:R-:W-:Y:S01]  /*7000*/  MUFU.EX2 R151, R151 ;  /* 0x0000009700977308 */ /* 0x000fe20000000800 */
[-CC-:B------:R-:W-:Y:S01]  /*7010*/  FFMA.FTZ R139, R54, R0.reuse, -R45.reuse ;  /* 0x00000000368b7223 */ /* 0x180fe2000001082d */
[-CC-:B------:R-:W-:Y:S01]  /*7020*/  FFMA.FTZ R39, R55, R0.reuse, -R45.reuse ;  /* 0x0000000037277223 */ /* 0x180fe2000001082d */
[----:B------:R-:W-:Y:S02]  /*7030*/  @!P1 VIADD R47, R47, 0x16860 ;  /* 0x000168602f2f9836 */ /* 0x000fe40000000000 */
[-CC-:B------:R-:W-:Y:S01]  /*7040*/  FFMA.FTZ R75, R75, R0.reuse, -R45.reuse ;  /* 0x000000004b4b7223 */ /* 0x180fe2000001082d */
[-CC-:B------:R-:W-:Y:S01]  /*7050*/  FFMA.FTZ R78, R78, R0.reuse, -R45.reuse ;  /* 0x000000004e4e7223 */ /* 0x180fe2000001082d */
[-CC-:B------:R-:W-:Y:S01]  /*7060*/  FFMA.FTZ R79, R79, R0.reuse, -R45.reuse ;  /* 0x000000004f4f7223 */ /* 0x180fe2000001082d */
[-C--:B------:R-:W-:Y:S01]  /*7070*/  FFMA.FTZ R82, R82, R0.reuse, -R45 ;  /* 0x0000000052527223 */ /* 0x080fe2000001082d */
[----:B------:R-:W-:Y:S01]  /*7080*/  MUFU.EX2 R27, R27 ;  /* 0x0000001b001b7308 */ /* 0x000fe20000000800 */
[----:B------:R-:W-:Y:S01]  /*7090*/  @!P1 PRMT R47, RZ, 0x654, R47 ;  /* 0x00000654ff2f9816 */ /* 0x000fe2000000002f */
[-CC-:B------:R-:W-:Y:S01]  /*70a0*/  FFMA.FTZ R83, R83, R0.reuse, -R45.reuse ;  /* 0x0000000053537223 */ /* 0x180fe2000001082d */
[----:B------:R-:W-:Y:S01]  /*70b0*/  FFMA.FTZ R86, R86, R0, -R45 ;  /* 0x0000000056567223 */ /* 0x000fe2000001082d */
[----:B------:R-:W-:-:S04]  /*70c0*/  UMOV UR6, UR37 ;  /* 0x0000002500067c82 */ /* 0x000fc80008000000 */
[----:B------:R-:W-:Y:S08]  /*70d0*/  MUFU.EX2 R145, R145 ;  /* 0x0000009100917308 */ /* 0x000ff00000000800 */
[----:B------:R-:W-:Y:S08]  /*70e0*/  MUFU.EX2 R30, R30 ;  /* 0x0000001e001e7308 */ /* 0x000ff00000000800 */
[----:B------:R-:W-:Y:S01]  /*70f0*/  MUFU.EX2 R147, R147 ;  /* 0x0000009300937308 */ /* 0x000fe20000000800 */
[----:B------:R-:W-:-:S02]  /*7100*/  WARPGROUP.DEPBAR.LE gsb0, 0x0 ;  /* 0x00008000000079c5 */ /* 0x000fc40000010000 */
[----:B------:R-:W-:-:S06]  /*7110*/  WARPGROUP.ARRIVE ;  /* 0x00000000000079c5 */ /* 0x000fcc0000000000 */
[----:B------:R-:W0:Y:S01]  /*7120*/  S2R R133, SR_TID.X ;  /* 0x0000000000857919 */ /* 0x000e220000002100 */
[-CC-:B------:R-:W-:Y:S01]  /*7130*/  FFMA.FTZ R132, R56, R0.reuse, -R7.reuse ;  /* 0x0000000038847223 */ /* 0x180fe20000010807 */
[-C--:B------:R-:W-:Y:S01]  /*7140*/  FFMA.FTZ R134, R60, R0.reuse, -R7 ;  /* 0x000000003c867223 */ /* 0x080fe20000010807 */
[----:B------:R-:W-:Y:S01]  /*7150*/  FADD.FTZ R7, -R2, R5 ;  /* 0x0000000502077221 */ /* 0x000fe20000010100 */
[----:B------:R-:W-:Y:S01]  /*7160*/  MUFU.EX2 R31, R31 ;  /* 0x0000001f001f7308 */ /* 0x000fe20000000800 */
[----:B------:R-:W-:Y:S01]  /*7170*/  HGMMA.64x64x16.F32 R88, R128, gdesc[UR12].tnspB, R88, gsb0 ;  /* 0x40e0000c80587df0 */ /* 0x000fe20008000858 */
[----:B------:R-:W-:Y:S01]  /*7180*/  UIADD3 UR14, UR10, 0x300, URZ ;  /* 0x000003000a0e7890 */ /* 0x000fe2000fffe03f */
[----:B------:R-:W-:Y:S01]  /*7190*/  FMUL.FTZ R7, R7, R0 ;  /* 0x0000000007077220 */ /* 0x000fe20000410000 */
[----:B------:R-:W-:Y:S01]  /*71a0*/  UMOV UR15, 0x40000040 ;  /* 0x40000040000f7882 */ /* 0x000fe20000000000 */
[----:B------:R-:W-:-:S03]  /*71b0*/  UIADD3 UR10, UR10, 0x380, URZ ;  /* 0x000003800a0a7890 */ /* 0x000fc6000fffe03f */
[----:B------:R-:W-:Y:S08]  /*71c0*/  MUFU.EX2 R141, R141 ;  /* 0x0000008d008d7308 */ /* 0x000ff00000000800 */
[----:B------:R-:W1:Y:S08]  /*71d0*/  MUFU.EX2 R7, R7 ;  /* 0x0000000700077308 */ /* 0x000e700000000800 */
[----:B------:R-:W-:Y:S01]  /*71e0*/  MUFU.EX2 R34, R34 ;  /* 0x0000002200227308 */ /* 0x000fe20000000800 */
[----:B0-----:R-:W-:-:S02]  /*71f0*/  SHF.R.U32.HI R135, RZ, 0x7, R133 ;  /* 0x00000007ff877819 */ /* 0x001fc40000011685 */
[----:B------:R-:W-:Y:S01]  /*7200*/  ISETP.GE.U32.AND P2, PT, R133, 0x180, PT ;  /* 0x000001808500780c */ /* 0x000fe20003f46070 */
[----:B------:R-:W-:-:S04]  /*7210*/  FFMA.FTZ R133, R58, R0, -R45 ;  /* 0x000000003a857223 */ /* 0x000fc8000001082d */
[----:B------:R-:W-:Y:S01]  /*7220*/  MUFU.EX2 R143, R143 ;  /* 0x0000008f008f7308 */ /* 0x000fe20000000800 */
[----:B------:R-:W-:Y:S02]  /*7230*/  VIADD R42, R135, 0x9 ;  /* 0x00000009872a7836 */ /* 0x000fe40000000000 */
[----:B-1----:R-:W-:Y:S01]  /*7240*/  FFMA.FTZ R3, R7, R3, R149 ;  /* 0x0000000307037223 */ /* 0x002fe20000010095 */
[-CC-:B------:R-:W-:Y:S01]  /*7250*/  FFMA.FTZ R135, R62, R0.reuse, -R45.reuse ;  /* 0x000000003e877223 */ /* 0x180fe2000001082d */
[----:B------:R-:W-:Y:S02]  /*7260*/  F2FP.F16.F32.PACK_AB R149, R26, R149 ;  /* 0x000000951a95723e */ /* 0x000fe400000000ff */
[----:B------:R-:W-:Y:S01]  /*7270*/  SEL R46, R42, 0x9, !P2 ;  /* 0x000000092a2e7807 */ /* 0x000fe20005000000 */
[----:B------:R-:W-:Y:S01]  /*7280*/  FFMA.FTZ R42, R59, R0, -R45 ;  /* 0x000000003b2a7223 */ /* 0x000fe2000001082d */
[----:B------:R-:W-:Y:S01]  /*7290*/  MUFU.EX2 R35, R35 ;  /* 0x0000002300237308 */ /* 0x000fe20000000800 */
[C---:B------:R-:W-:Y:S01]  /*72a0*/  ISETP.GT.AND P2, PT, R9.reuse, R23, PT ;  /* 0x000000170900720c */ /* 0x040fe20003f44270 */
        /* <DEDUP_REMOVED lines=8> */
[-CC-:B------:R-:W-:Y:S01]  /*7330*/  FFMA.FTZ R129, R66, R0.reuse, -R45.reuse ;  /* 0x0000000042817223 */ /* 0x180fe2000001082d */
[----:B------:R-:W-:Y:S01]  /*7340*/  FFMA.FTZ R131, R70, R0, -R45 ;  /* 0x0000000046837223 */ /* 0x000fe2000001082d */
[----:B------:R-:W-:Y:S05]  /*7350*/  HGMMA.64x64x16.F32 R88, R124, gdesc[UR12].tnspB, R88, gsb0 ;  /* 0x40e0000c7c587df0 */ /* 0x000fea0008000858 */
        /* <DEDUP_REMOVED lines=12> */
[----:B------:R-:W-:Y:S01]  /*7420*/  WARPGROUP.ARRIVE ;  /* 0x00000000000079c5 */ /* 0x000fe20000000000 */
[----:B------:R-:W-:-:S03]  /*7430*/  FFMA.FTZ R125, R74, R0, -R45 ;  /* 0x000000004a7d7223 */ /* 0x000fc6000001082d */
[----:B------:R-:W0:Y:S02]  /*7440*/  MUFU.EX2 R29, R29 ;  /* 0x0000001d001d7308 */ /* 0x000e240000000800 */
[----:B------:R-:W-:Y:S06]  /*7450*/  HGMMA.64x64x16.F32 R88, R120, gdesc[UR8].tnspB, R88, gsb0 ;  /* 0x40e0000878587df0 */ /* 0x000fec0008000858 */
[----:B------:R-:W-:Y:S08]  /*7460*/  MUFU.EX2 R32, R32 ;  /* 0x0000002000207308 */ /* 0x000ff00000000800 */
[----:B------:R-:W-:Y:S01]  /*7470*/  MUFU.EX2 R125, R125 ;  /* 0x0000007d007d7308 */ /* 0x000fe20000000800 */
[----:B0-----:R-:W-:-:S07]  /*7480*/  F2FP.F16.F32.PACK_AB R130, R29, R25 ;  /* 0x000000191d82723e */ /* 0x001fce00000000ff */
[----:B------:R-:W0:Y:S08]  /*7490*/  MUFU.EX2 R33, R33 ;  /* 0x0000002100217308 */ /* 0x000e300000000800 */
        /* <DEDUP_REMOVED lines=21> */
[----:B------:R-:W-:Y:S01]  /*75f0*/  FADD.FTZ R4, R26, R3 ;  /* 0x000000031a047221 */ /* 0x000fe20000010000 */
[----:B------:R1:W-:Y:S01]  /*7600*/  @!P1 SYNCS.ARRIVE.TRANS64.RED.A1T0 RZ, [R47+URZ], RZ ;  /* 0x000000ff2fff99a7 */ /* 0x0003e2000810043f */
[C---:B------:R-:W-:Y:S01]  /*7610*/  F2FP.F16.F32.PACK_AB R148, R10.reuse, R148 ;  /* 0x000000940a94723e */ /* 0x040fe200000000ff */
[----:B------:R-:W-:Y:S01]  /*7620*/  FADD.FTZ R43, R10, R43 ;  /* 0x0000002b0a2b7221 */ /* 0x000fe20000010000 */
[----:B------:R-:W-:Y:S01]  /*7630*/  FADD.FTZ R4, R151, R4 ;  /* 0x0000000497047221 */ /* 0x000fe20000010000 */
[----:B------:R-:W-:Y:S01]  /*7640*/  FFMA.FTZ R3, R63, R0, -R45 ;  /* 0x000000003f037223 */ /* 0x000fe2000001082d */
[----:B------:R-:W-:Y:S01]  /*7650*/  MUFU.EX2 R44, R84 ;  /* 0x00000054002c7308 */ /* 0x000fe20000000800 */
[----:B0-----:R-:W-:Y:S01]  /*7660*/  FADD.FTZ R46, R150, R43 ;  /* 0x0000002b962e7221 */ /* 0x001fe20000010000 */
[----:B------:R-:W-:Y:S01]  /*7670*/  FADD.FTZ R4, R27, R4 ;  /* 0x000000041b047221 */ /* 0x000fe20000010000 */
[C---:B------:R-:W-:Y:S01]  /*7680*/  F2FP.F16.F32.PACK_AB R150, R11.reuse, R150 ;  /* 0x000000960b96723e */ /* 0x040fe200000000ff */
[----:B------:R-:W-:Y:S01]  /*7690*/  FMUL.FTZ R100, R100, R6 ;  /* 0x0000000664647220 */ /* 0x000fe20000410000 */
[----:B------:R-:W-:Y:S01]  /*76a0*/  FADD.FTZ R43, R11, R46 ;  /* 0x0000002e0b2b7221 */ /* 0x000fe20000010000 */
[----:B-1----:R-:W-:Y:S01]  /*76b0*/  FADD.FTZ R47, R145, R4 ;  /* 0x00000004912f7221 */ /* 0x002fe20000010000 */
[-C--:B------:R-:W-:Y:S01]  /*76c0*/  FFMA.FTZ R4, R67, R0.reuse, -R45 ;  /* 0x0000000043047223 */ /* 0x080fe2000001082d */
[----:B------:R-:W-:Y:S01]  /*76d0*/  MUFU.EX2 R3, R3 ;  /* 0x0000000300037308 */ /* 0x000fe20000000800 */
[----:B------:R-:W-:Y:S01]  /*76e0*/  FADD.FTZ R43, R144, R43 ;  /* 0x0000002b902b7221 */ /* 0x000fe20000010000 */
[----:B------:R-:W-:Y:S01]  /*76f0*/  FADD.FTZ R48, R30, R47 ;  /* 0x0000002f1e307221 */ /* 0x000fe20000010000 */
[-CC-:B------:R-:W-:Y:S01]  /*7700*/  FFMA.FTZ R46, R71, R0.reuse, -R45.reuse ;  /* 0x00000000472e7223 */ /* 0x180fe2000001082d */
[----:B------:R-:W-:Y:S01]  /*7710*/  FFMA.FTZ R45, R87, R0, -R45 ;  /* 0x00000000572d7223 */ /* 0x000fe2000001082d */
[----:B------:R-:W-:Y:S01]  /*7720*/  FADD.FTZ R43, R28, R43 ;  /* 0x0000002b1c2b7221 */ /* 0x000fe20000010000 */
[----:B------:R-:W-:Y:S01]  /*7730*/  FADD.FTZ R48, R147, R48 ;  /* 0x0000003093307221 */ /* 0x000fe20000010000 */
[----:B------:R-:W-:Y:S01]  /*7740*/  FMUL.FTZ R101, R101, R6 ;  /* 0x0000000665657220 */ /* 0x000fe20000410000 */
[----:B------:R-:W-:Y:S01]  /*7750*/  MUFU.EX2 R4, R4 ;  /* 0x0000000400047308 */ /* 0x000fe20000000800 */
[----:B------:R-:W-:Y:S01]  /*7760*/  FADD.FTZ R50, R146, R43 ;  /* 0x0000002b92327221 */ /* 0x000fe20000010000 */
[----:B------:R-:W-:Y:S01]  /*7770*/  FADD.FTZ R48, R31, R48 ;  /* 0x000000301f307221 */ /* 0x000fe20000010000 */
[C---:B------:R-:W-:Y:S01]  /*7780*/  F2FP.F16.F32.PACK_AB R146, R13.reuse, R146 ;  /* 0x000000920d92723e */ /* 0x040fe200000000ff */
[-C--:B------:R-:W-:Y:S01]  /*7790*/  FMUL.FTZ R104, R104, R6.reuse ;  /* 0x0000000668687220 */ /* 0x080fe20000410000 */
[----:B------:R-:W-:Y:S01]  /*77a0*/  FADD.FTZ R43, R13, R50 ;  /* 0x000000320d2b7221 */ /* 0x000fe20000010000 */
[----:B------:R-:W-:Y:S01]  /*77b0*/  FADD.FTZ R47, R141, R48 ;  /* 0x000000308d2f7221 */ /* 0x000fe20000010000 */
[----:B------:R-:W-:Y:S01]  /*77c0*/  FMUL.FTZ R105, R105, R6 ;  /* 0x0000000669697220 */ /* 0x000fe20000410000 */
[----:B------:R-:W-:Y:S01]  /*77d0*/  MUFU.EX2 R46, R46 ;  /* 0x0000002e002e7308 */ /* 0x000fe20000000800 */
[----:B------:R-:W-:Y:S01]  /*77e0*/  FADD.FTZ R43, R140, R43 ;  /* 0x0000002b8c2b7221 */ /* 0x000fe20000010000 */
[----:B------:R-:W-:Y:S01]  /*77f0*/  FADD.FTZ R48, R34, R47 ;  /* 0x0000002f22307221 */ /* 0x000fe20000010000 */
[----:B------:R-:W-:Y:S01]  /*7800*/  F2FP.F16.F32.PACK_AB R140, R14, R140 ;  /* 0x0000008c0e8c723e */ /* 0x000fe200000000ff */
        /* <DEDUP_REMOVED lines=10> */
[-C--:B------:R-:W-:Y:S01]  /*78b0*/  FMUL.FTZ R116, R116, R6.reuse ;  /* 0x0000000674747220 */ /* 0x080fe20000410000 */
[----:B------:R-:W-:Y:S01]  /*78c0*/  FMUL.FTZ R117, R117, R6 ;  /* 0x0000000675757220 */ /* 0x000fe20000410000 */
[----:B------:R-:W0:Y:S01]  /*78d0*/  MUFU.EX2 R5, R85 ;  /* 0x0000005500057308 */ /* 0x000e220000000800 */
        /* <DEDUP_REMOVED lines=10> */
[C---:B------:R-:W-:Y:S01]  /*7980*/  F2FP.F16.F32.PACK_AB R138, R18.reuse, R138 ;  /* 0x0000008a128a723e */ /* 0x040fe200000000ff */
[----:B------:R-:W-:Y:S01]  /*7990*/  FMUL.FTZ R91, R91, R7 ;  /* 0x000000075b5b7220 */ /* 0x000fe20000410000 */
[----:B------:R-:W-:Y:S01]  /*79a0*/  FADD.FTZ R11, R18, R11 ;  /* 0x0000000b120b7221 */ /* 0x000fe20000010000 */
[----:B------:R-:W-:Y:S01]  /*79b0*/  FADD.FTZ R26, R39, R26 ;  /* 0x0000001a271a7221 */ /* 0x000fe20000010000 */
[----:B------:R-:W-:Y:S01]  /*79c0*/  F2FP.F16.F32.PACK_AB R145, R30, R145 ;  /* 0x000000911e91723e */ /* 0x000fe200000000ff */
[----:B------:R-:W1:Y:S01]  /*79d0*/  MUFU.EX2 R10, R75 ;  /* 0x0000004b000a7308 */ /* 0x000e620000000800 */
[----:B------:R-:W-:Y:S01]  /*79e0*/  FADD.FTZ R11, R132, R11 ;  /* 0x0000000b840b7221 */ /* 0x000fe20000010000 */
[----:B------:R-:W-:Y:S01]  /*79f0*/  FADD.FTZ R13, R133, R26 ;  /* 0x0000001a850d7221 */ /* 0x000fe20000010000 */
[----:B0-----:R-:W-:Y:S01]  /*7a00*/  F2FP.F16.F32.PACK_AB R122, R5, R44 ;  /* 0x0000002c057a723e */ /* 0x001fe200000000ff */
        /* <DEDUP_REMOVED lines=56> */
[----:B------:R-:W-:-:S02]  /*7d90*/  IMAD.MOV.U32 R6, RZ, RZ, R8 ;  /* 0x000000ffff067224 */ /* 0x000fc400078e0008 */
[----:B------:R-:W-:Y:S01]  /*7da0*/  FADD.FTZ R4, R5, R4 ;  /* 0x0000000405047221 */ /* 0x000fe20000010000 */
[----:B------:R-:W-:Y:S01]  /*7db0*/  F2FP.F16.F32.PACK_AB R120, R41, R40 ;  /* 0x000000282978723e */ /* 0x000fe200000000ff */
[----:B------:R-:W-:Y:S01]  /*7dc0*/  FADD.FTZ R3, R45, R11 ;  /* 0x0000000b2d037221 */ /* 0x000fe20000010000 */
[----:B------:R-:W-:Y:S01]  /*7dd0*/  F2FP.F16.F32.PACK_AB R121, R83, R82 ;  /* 0x000000525379723e */ /* 0x000fe200000000ff */
[----:B------:R-:W-:Y:S01]  /*7de0*/  IMAD.MOV.U32 R5, RZ, RZ, R2 ;  /* 0x000000ffff057224 */ /* 0x000fe200078e0002 */
[----:B------:R-:W-:Y:S01]  /*7df0*/  F2FP.F16.F32.PACK_AB R123, R45, R86 ;  /* 0x000000562d7b723e */ /* 0x000fe200000000ff */
[----:B------:R-:W-:Y:S06]  /*7e00*/  @P2 BRA `(.L_x_14190) ;  /* 0xffffffe000d42947 */ /* 0x000fec000383ffff */
.L_x_14181:
[----:B------:R-:W-:Y:S06]  /*7e10*/  BAR.ARV 0x8, 0x200 ;  /* 0x0208000000007b1d */ /* 0x000fec0000002000 */
[----:B------:R-:W-:Y:S05]  /*7e20*/  @!P0 BRA `(.L_x_14191) ;  /* 0x0000000000048947 */ /* 0x000fea0003800000 */
[----:B------:R-:W-:Y:S01]  /*7e30*/  BPT.TRAP 0x1 ;  /* 0x000000040000795c */ /* 0x000fe20000300000 */
.L_x_14191:
[----:B------:R-:W-:Y:S01]  /*7e40*/  ULEA UR5, UR37, UR38, 0x3 ;  /* 0x0000002625057291 */ /* 0x000fe2000f8e183f */
[----:B------:R-:W-:-:S05]  /*7e50*/  IMAD.U32 R5, RZ, RZ, UR36 ;  /* 0x00000024ff057e24 */ /* 0x000fca000f8e00ff */
[----:B------:R-:W-:-:S04]  /*7e60*/  SHF.L.U32 R5, R5, 0x1f, RZ ;  /* 0x0000001f05057819 */ /* 0x000fc800000006ff */
[----:B------:R0:W1:Y:S01]  /*7e70*/  SYNCS.PHASECHK.TRANS64.TRYWAIT P2, [UR5+0x16850], R5 ;  /* 0x01685005ff0075a7 */ /* 0x0000620008040145 */
[----:B------:R-:W-:Y:S05]  /*7e80*/  @!P0 BRA `(.L_x_14192) ;  /* 0x0000000000048947 */ /* 0x000fea0003800000 */
[----:B------:R-:W-:Y:S01]  /*7e90*/  BPT.TRAP 0x1 ;  /* 0x000000040000795c */ /* 0x000fe20000300000 */
.L_x_14192:
[----:B-1----:R-:W-:Y:S05]  /*7ea0*/  @P2 BRA `(.L_x_14193) ;  /* 0x0000000000082947 */ /* 0x002fea0003800000 */
[----:B------:R-:W1:Y:S02]  /*7eb0*/  SYNCS.PHASECHK.TRANS64.TRYWAIT P0, [UR5+0x16850], R5 ;  /* 0x01685005ff0075a7 */ /* 0x000e640008000145 */
[----:B-1----:R-:W-:Y:S05]  /*7ec0*/  @!P0 BRA `(.L_x_14194) ;  /* 0x0000008c00d08947 */ /* 0x002fea0003800000 */
.L_x_14193:
[----:B------:R-:W-:Y:S01]  /*7ed0*/  UIADD3 UR38, UR38, 0x400, URZ ;  /* 0x0000040026267890 */ /* 0x000fe2000fffe03f */
[----:B------:R-:W2:Y:S01]  /*7ee0*/  LDL.LU R12, [R1+0x24] ;  /* 0x00002400010c7983 */ /* 0x000ea20000300800 */
[----:B------:R-:W-:Y:S01]  /*7ef0*/  WARPGROUP.ARRIVE ;  /* 0x00000000000079c5 */ /* 0x000fe20000000000 */
[----:B------:R-:W-:Y:S01]  /*7f00*/  UMOV UR7, 0x40000040 ;  /* 0x4000004000077882 */ /* 0x000fe20000000000 */
[----:B------:R-:W-:Y:S01]  /*7f10*/  USHF.R.U32.HI UR38, URZ, 0x4, UR38 ;  /* 0x000000043f267899 */ /* 0x000fe20008011626 */
[----:B01----:R-:W0:Y:S01]  /*7f20*/  SHFL.BFLY PT, R5, R4, 0x2, 0x1f ;  /* 0x0c401f0004057f89 */ /* 0x003e2200000e0000 */
[----:B------:R-:W-:Y:S02]  /*7f30*/  IMAD.MOV.U32 R29, RZ, RZ, -0x800000 ;  /* 0xff800000ff1d7424 */ /* 0x000fe400078e00ff */
[----:B------:R-:W-:Y:S01]  /*7f40*/  ULOP3.LUT UR4, UR38, 0x3fff, URZ, 0xc0, !UPT ;  /* 0x00003fff26047892 */ /* 0x000fe2000f8ec03f */
[----:B------:R-:W1:Y:S01]  /*7f50*/  SHFL.BFLY PT, R6, R3, 0x2, 0x1f ;  /* 0x0c401f0003067f89 */ /* 0x000e6200000e0000 */
[----:B------:R-:W-:-:S02]  /*7f60*/  IMAD.MOV.U32 R28, RZ, RZ, -0x800000 ;  /* 0xff800000ff1c7424 */ /* 0x000fc400078e00ff */
[----:B------:R-:W-:Y:S02]  /*7f70*/  ULEA UR4, UR37, UR4, 0xa ;  /* 0x0000000425047291 */ /* 0x000fe4000f8e503f */
[----:B------:R-:W-:-:S04]  /*7f80*/  UIADD3 UR37, UR37, 0x1, URZ ;  /* 0x0000000125257890 */ /* 0x000fc8000fffe03f */
[----:B------:R-:W-:Y:S01]  /*7f90*/  UISETP.NE.AND UP0, UPT, UR37, 0x2, UPT ;  /* 0x000000022500788c */ /* 0x000fe2000bf05270 */
[----:B------:R-:W-:Y:S02]  /*7fa0*/  UMOV UR6, UR4 ;  /* 0x0000000400067c82 */ /* 0x000fe40008000000 */
[----:B------:R-:W-:Y:S01]  /*7fb0*/  HGMMA.64x64x16.F32 R88, R148, gdesc[UR4].tnspB, R88, gsb0 ;  /* 0x40e0000494587df0 */ /* 0x000fe20008000858 */
[----:B------:R-:W-:Y:S01]  /*7fc0*/  UIADD3 UR6, UR4, 0x80, URZ ;  /* 0x0000008004067890 */ /* 0x000fe2000fffe03f */
[----:B------:R-:W-:Y:S01]  /*7fd0*/  UMOV UR7, 0x40000040 ;  /* 0x4000004000077882 */ /* 0x000fe20000000000 */
[----:B------:R-:W-:Y:S01]  /*7fe0*/  USEL UR37, UR37, URZ, UP0 ;  /* 0x0000003f25257287 */ /* 0x000fe20008000000 */
[----:B0-----:R-:W-:Y:S01]  /*7ff0*/  FADD.FTZ R5, R5, R4 ;  /* 0x0000000405057221 */ /* 0x001fe20000010000 */
[----:B-1----:R-:W-:-:S04]  /*8000*/  FADD.FTZ R7, R6, R3 ;  /* 0x0000000306077221 */ /* 0x002fc80000010000 */
[----:B------:R-:W0:Y:S04]  /*8010*/  SHFL.BFLY PT, R6, R5, 0x1, 0x1f ;  /* 0x0c201f0005067f89 */ /* 0x000e2800000e0000 */
[----:B------:R-:W1:Y:S01]  /*8020*/  SHFL.BFLY PT, R10, R7, 0x1, 0x1f ;  /* 0x0c201f00070a7f89 */ /* 0x000e6200000e0000 */
[----:B0-----:R-:W-:Y:S01]  /*8030*/  FADD.FTZ R11, R5, R6 ;  /* 0x00000006050b7221 */ /* 0x001fe20000010000 */
[----:B------:R-:W-:Y:S01]  /*8040*/  CS2R R4, SRZ ;  /* 0x0000000000047805 */ /* 0x000fe2000001ff00 */
[----:B-1----:R-:W-:-:S03]  /*8050*/  FADD.FTZ R10, R7, R10 ;  /* 0x0000000a070a7221 */ /* 0x002fc60000010000 */
[----:B------:R-:W-:Y:S01]  /*8060*/  FSETP.NE.FTZ.AND P0, PT, R11, RZ, PT ;  /* 0x000000ff0b00720b */ /* 0x000fe20003f15000 */
[----:B------:R-:W-:Y:S01]  /*8070*/  IMAD.U32 R7, RZ, RZ, UR5 ;  /* 0x00000005ff077e24 */ /* 0x000fe2000f8e00ff */
[----:B------:R-:W-:-:S03]  /*8080*/  FSETP.NE.FTZ.AND P2, PT, R10, RZ, PT ;  /* 0x000000ff0a00720b */ /* 0x000fc60003f55000 */
[----:B------:R-:W-:-:S05]  /*8090*/  @!P1 VIADD R7, R7, 0x16860 ;  /* 0x0001686007079836 */ /* 0x000fca0000000000 */
[----:B------:R-:W-:-:S03]  /*80a0*/  @!P1 PRMT R7, RZ, 0x654, R7 ;  /* 0x00000654ff079816 */ /* 0x000fc60000000007 */
[----:B------:R-:W0:Y:S01]  /*80b0*/  @P0 MUFU.LG2 R6, R11 ;  /* 0x0000000b00060308 */ /* 0x000e220000000c00 */
[C---:B------:R-:W-:Y:S01]  /*80c0*/  @P0 FMUL.FTZ R3, R0.reuse, 0.69314718246459960938 ;  /* 0x3f31721800030820 */ /* 0x040fe20000410000 */
[----:B------:R-:W-:-:S06]  /*80d0*/  @P2 FMUL.FTZ R0, R0, 0.69314718246459960938 ;  /* 0x3f31721800002820 */ /* 0x000fcc0000410000 */
[----:B------:R-:W1:Y:S08]  /*80e0*/  @P2 MUFU.LG2 R9, R10 ;  /* 0x0000000a00092308 */ /* 0x000e700000000c00 */
[----:B------:R-:W3:Y:S01]  /*80f0*/  @P0 MUFU.RCP R4, R11 ;  /* 0x0000000b00040308 */ /* 0x000ee20000001000 */
        /* <DEDUP_REMOVED lines=21> */
[----:B--2---:R-:W-:-:S05]  /*8250*/  VIADD R12, R12, 0x1 ;  /* 0x000000010c0c7836 */ /* 0x004fca0000000000 */
[----:B------:R1:W-:Y:S01]  /*8260*/  STL [R1+0x24], R12 ;  /* 0x0000240c01007387 */ /* 0x0003e20000100800 */
        /* <DEDUP_REMOVED lines=55> */
.L_x_14164:
[----:B------:R-:W0:Y:S01]  /*85e0*/  S2R R5, SR_CgaCtaId ;  /* 0x0000000000057919 */ /* 0x000e220000008800 */
[----:B------:R-:W-:Y:S01]  /*85f0*/  MOV R0, 0x400 ;  /* 0x0000040000007802 */ /* 0x000fe20000000f00 */
[----:B------:R-:W-:Y:S01]  /*8600*/  BSSY B0, `(.L_x_14195) ;  /* 0x000022c000007945 */ /* 0x000fe20003800000 */
[----:B------:R-:W-:Y:S02]  /*8610*/  BAR.SYNC.DEFER_BLOCKING 0x5, 0x200 ;  /* 0x0148000000007b1d */ /* 0x000fe40000010000 */
[----:B0-----:R-:W-:-:S05]  /*8620*/  LEA R0, R5, R0, 0x18 ;  /* 0x0000000005007211 */ /* 0x001fca00078ec0ff */
[----:B------:R0:W1:Y:S01]  /*8630*/  LDS.128 R4, [R0+0x168d0] ;  /* 0x0168d00000047984 */ /* 0x0000620000000c00 */
[----:B------:R-:W-:Y:S06]  /*8640*/  BAR.ARV 0x4, 0x200 ;  /* 0x0108000000007b1d */ /* 0x000fec0000002000 */
[----:B------:R-:W-:Y:S05]  /*8650*/  @P0 BRA `(.L_x_14196) ;  /* 0x0000001800200947 */ /* 0x000fea0003800000 */
[----:B------:R-:W2:Y:S01]  /*8660*/  LDL R8, [R1+0x48] ;  /* 0x0000480001087983 */ /* 0x000ea20000100800 */
[----:B------:R-:W3:Y:S01]  /*8670*/  LDC.64 R34, c[0x0][0xc00] ;  /* 0x00030000ff227b82 */ /* 0x000ee20000000a00 */
[----:B------:R-:W4:Y:S01]  /*8680*/  S2R R9, SR_SWINHI ;  /* 0x0000000000097919 */ /* 0x000f220000002f00 */
[----:B------:R-:W-:Y:S01]  /*8690*/  F2FP.F16.F32.PACK_AB R24, R3, R2 ;  /* 0x000000020318723e */ /* 0x000fe200000000ff */
[----:B------:R-:W-:Y:S01]  /*86a0*/  ULDC.64 UR4, c[0x0][0xc08] ;  /* 0x0003020000047ab9 */ /* 0x000fe20000000a00 */
[----:B------:R-:W-:Y:S01]  /*86b0*/  F2FP.F16.F32.PACK_AB R26, R93, R92 ;  /* 0x0000005c5d1a723e */ /* 0x000fe200000000ff */
[----:B------:R-:W3:Y:S01]  /*86c0*/  LDL R36, [R1+0x1c] ;  /* 0x00001c0001247983 */ /* 0x000ee20000100800 */
[----:B------:R-:W-:Y:S02]  /*86d0*/  F2FP.F16.F32.PACK_AB R27, R95, R94 ;  /* 0x0000005e5f1b723e */ /* 0x000fe400000000ff */
[----:B------:R-:W0:Y:S01]  /*86e0*/  LDC.64 R30, c[0x0][0xc00] ;  /* 0x00030000ff1e7b82 */ /* 0x000e220000000a00 */
[----:B------:R-:W-:-:S02]  /*86f0*/  MOV R20, R0 ;  /* 0x0000000000147202 */ /* 0x000fc40000000f00 */
[----:B----4-:R-:W-:Y:S01]  /*8700*/  MOV R21, R9 ;  /* 0x0000000900157202 */ /* 0x010fe20000000f00 */
[----:B0-----:R-:W-:-:S04]  /*8710*/  IMAD.WIDE R30, R153, 0x4, R30 ;  /* 0x00000004991e7825 */ /* 0x001fc800078e021e */
[----:B------:R-:W-:Y:S01]  /*8720*/  BAR.SYNC.DEFER_BLOCKING 0x1, 0x180 ;  /* 0x0046000000007b1d */ /* 0x000fe20000010000 */
[----:B--2---:R-:W-:-:S03]  /*8730*/  IMAD.WIDE R8, R8, 0x2, R20 ;  /* 0x0000000208087825 */ /* 0x004fc600078e0214 */
[C---:B------:R-:W-:Y:S02]  /*8740*/  LOP3.LUT R11, R8.reuse, 0x380, RZ, 0xc0, !PT ;  /* 0x00000380080b7812 */ /* 0x040fe400078ec0ff */
[C---:B------:R-:W-:Y:S02]  /*8750*/  IADD3 R25, P0, R8.reuse, 0x60, RZ ;  /* 0x0000006008197810 */ /* 0x040fe40007f1e0ff */
[----:B------:R-:W-:Y:S02]  /*8760*/  SHF.R.U64 R11, R11, 0x3, RZ ;  /* 0x000000030b0b7819 */ /* 0x000fe400000012ff */
[----:B-1----:R-:W-:Y:S02]  /*8770*/  LOP3.LUT R4, R25, 0x380, RZ, 0xc0, !PT ;  /* 0x0000038019047812 */ /* 0x002fe400078ec0ff */
[C---:B------:R-:W-:Y:S02]  /*8780*/  IADD3 R23, P1, R8.reuse, 0x40, RZ ;  /* 0x0000004008177810 */ /* 0x040fe40007f3e0ff */
[----:B------:R-:W-:-:S02]  /*8790*/  IADD3 R17, P2, R8, 0x20, RZ ;  /* 0x0000002008117810 */ /* 0x000fc40007f5e0ff */
[----:B------:R-:W-:Y:S02]  /*87a0*/  LOP3.LUT R8, R11, R8, RZ, 0x3c, !PT ;  /* 0x000000080b087212 */ /* 0x000fe400078e3cff */
[----:B------:R-:W-:Y:S02]  /*87b0*/  SHF.R.U64 R4, R4, 0x3, RZ ;  /* 0x0000000304047819 */ /* 0x000fe400000012ff */
[----:B------:R-:W-:Y:S02]  /*87c0*/  MOV R18, R8 ;  /* 0x0000000800127202 */ /* 0x000fe40000000f00 */
[----:B------:R-:W-:Y:S02]  /*87d0*/  LOP3.LUT R10, R4, R25, RZ, 0x3c, !PT ;  /* 0x00000019040a7212 */ /* 0x000fe400078e3cff */
[----:B------:R-:W-:Y:S02]  /*87e0*/  LOP3.LUT R8, R23, 0x380, RZ, 0xc0, !PT ;  /* 0x0000038017087812 */ /* 0x000fe400078ec0ff */
[----:B------:R-:W-:-:S02]  /*87f0*/  LOP3.LUT R4, R17, 0x380, RZ, 0xc0, !PT ;  /* 0x0000038011047812 */ /* 0x000fc400078ec0ff */
[----:B------:R-:W-:Y:S02]  /*8800*/  SHF.R.U64 R8, R8, 0x3, RZ ;  /* 0x0000000308087819 */ /* 0x000fe400000012ff */
[----:B------:R-:W-:Y:S01]  /*8810*/  SHF.R.U64 R4, R4, 0x3, RZ ;  /* 0x0000000304047819 */ /* 0x000fe200000012ff */
[--C-:B------:R-:W-:Y:S01]  /*8820*/  IMAD.X R11, RZ, RZ, R9.reuse, P0 ;  /* 0x000000ffff0b7224 */ /* 0x100fe200000e0609 */
[----:B------:R-:W-:Y:S01]  /*8830*/  F2FP.F16.F32.PACK_AB R25, R91, R90 ;  /* 0x0000005a5b19723e */ /* 0x000fe200000000ff */
[--C-:B------:R-:W-:Y:S01]  /*8840*/  IMAD.X R13, RZ, RZ, R9.reuse, P1 ;  /* 0x000000ffff0d7224 */ /* 0x100fe200008e0609 */
[----:B------:R-:W-:Y:S01]  /*8850*/  LOP3.LUT R12, R8, R23, RZ, 0x3c, !PT ;  /* 0x00000017080c7212 */ /* 0x000fe200078e3cff */
[----:B------:R-:W-:Y:S01]  /*8860*/  IMAD.X R15, RZ, RZ, R9, P2 ;  /* 0x000000ffff0f7224 */ /* 0x000fe200010e0609 */
[----:B------:R-:W-:Y:S02]  /*8870*/  LOP3.LUT R14, R4, R17, RZ, 0x3c, !PT ;  /* 0x00000011040e7212 */ /* 0x000fe400078e3cff */
[----:B------:R-:W-:Y:S01]  /*8880*/  MOV R17, R10 ;  /* 0x0000000a00117202 */ /* 0x000fe20000000f00 */
[----:B------:R0:W-:Y:S01]  /*8890*/  STSM.16.M88.4 [R18], R24 ;  /* 0x0000001812007844 */ /* 0x0001e20000000200 */
[----:B------:R-:W-:-:S02]  /*88a0*/  MOV R23, R12 ;  /* 0x0000000c00177202 */ /* 0x000fc40000000f00 */
        /* <DEDUP_REMOVED lines=9> */
[----:B0-----:R-:W-:Y:S02]  /*8940*/  F2FP.F16.F32.PACK_AB R24, R113, R112 ;  /* 0x000000707118723e */ /* 0x001fe400000000ff */
[----:B------:R-:W-:Y:S02]  /*8950*/  F2FP.F16.F32.PACK_AB R25, R115, R114 ;  /* 0x000000727319723e */ /* 0x000fe400000000ff */
[----:B------:R-:W-:-:S02]  /*8960*/  F2FP.F16.F32.PACK_AB R26, R117, R116 ;  /* 0x00000074751a723e */ /* 0x000fc400000000ff */
[----:B------:R-:W-:Y:S01]  /*8970*/  F2FP.F16.F32.PACK_AB R27, R119, R118 ;  /* 0x00000076771b723e */ /* 0x000fe200000000ff */
[----:B------:R0:W-:Y:S04]  /*8980*/  STSM.16.M88.4 [R4], R8 ;  /* 0x0000000804007844 */ /* 0x0001e80000000200 */
[----:B------:R-:W-:Y:S04]  /*8990*/  STSM.16.M88.4 [R23], R12 ;  /* 0x0000000c17007844 */ /* 0x000fe80000000200 */
[----:B------:R1:W-:Y:S01]  /*89a0*/  STSM.16.M88.4 [R17], R24 ;  /* 0x0000001811007844 */ /* 0x0003e20000000200 */
[----:B------:R-:W-:Y:S01]  /*89b0*/  BAR.SYNC.DEFER_BLOCKING 0x1, 0x180 ;  /* 0x0046000000007b1d */ /* 0x000fe20000010000 */
[----:B---3--:R-:W-:-:S04]  /*89c0*/  ISETP.NE.U32.AND P0, PT, R34, RZ, PT ;  /* 0x000000ff2200720c */ /* 0x008fc80003f05070 */
[----:B------:R-:W-:Y:S01]  /*89d0*/  ISETP.NE.AND.EX P0, PT, R35, RZ, PT, P0 ;  /* 0x000000ff2300720c */ /* 0x000fe20003f05300 */
[----:B------:R-:W-:Y:S01]  /*89e0*/  IMAD.MOV.U32 R18, RZ, RZ, RZ ;  /* 0x000000ffff127224 */ /* 0x000fe200078e00ff */
[----:B------:R-:W-:Y:S01]  /*89f0*/  ISETP.NE.U32.AND P1, PT, RZ, UR4, PT ;  /* 0x00000004ff007c0c */ /* 0x000fe2000bf25070 */
[----:B0-----:R-:W0:Y:S08]  /*8a00*/  LDC R8, c[0x0][0xad4] ;  /* 0x0002b500ff087b82 */ /* 0x001e300000000800 */
[----:B-1----:R-:W1:Y:S02]  /*8a10*/  LDC R17, c[0x0][0xbe8] ;  /* 0x0002fa00ff117b82 */ /* 0x002e640000000800 */
[----:B------:R-:W2:Y:S01]  /*8a20*/  @P0 LDG.E R18, desc[UR40][R30.64] ;  /* 0x000000281e120981 */ /* 0x000ea2000c1e1900 */
[----:B------:R-:W-:Y:S01]  /*8a30*/  ISETP.NE.AND.EX P1, PT, RZ, UR5, PT, P1 ;  /* 0x00000005ff007c0c */ /* 0x000fe2000bf25310 */
[----:B------:R-:W-:-:S12]  /*8a40*/  IMAD.MOV.U32 R26, RZ, RZ, 0x9b8 ;  /* 0x000009b8ff1a7424 */ /* 0x000fd800078e00ff */
[----:B------:R-:W-:-:S04]  /*8a50*/  @P1 LEA R32, P2, R153, UR4, 0x2 ;  /* 0x0000000499201c11 */ /* 0x000fc8000f8410ff */
[----:B------:R-:W-:Y:S02]  /*8a60*/  @P1 LEA.HI.X R33, R153, UR5, R157, 0x2, P2 ;  /* 0x0000000599211c11 */ /* 0x000fe400090f149d */
[----:B------:R-:W-:-:S04]  /*8a70*/  ISETP.NE.AND P2, PT, R155, RZ, PT ;  /* 0x000000ff9b00720c */ /* 0x000fc80003f45270 */
[----:B0-----:R-:W-:-:S04]  /*8a80*/  SEL R8, R155, R8, P2 ;  /* 0x000000089b087207 */ /* 0x001fc80001000000 */
[----:B------:R-:W-:Y:S02]  /*8a90*/  ISETP.GT.AND P3, PT, R8, 0x1, PT ;  /* 0x000000010800780c */ /* 0x000fe40003f64270 */
[----:B-1----:R-:W-:Y:S01]  /*8aa0*/  ISETP.NE.AND P4, PT, R17, 0x1, PT ;  /* 0x000000011100780c */ /* 0x002fe20003f85270 */
[----:B------:R-:W-:Y:S01]  /*8ab0*/  ULDC UR4, c[0x0][0xa88] ;  /* 0x0002a20000047ab9 */ /* 0x000fe20000000800 */
[----:B------:R-:W-:Y:S01]  /*8ac0*/  SEL R26, R26, 0x978, P3 ;  /* 0x000009781a1a7807 */ /* 0x000fe20001800000 */
[----:B------:R-:W0:Y:S01]  /*8ad0*/  LDC.64 R8, c[0x0][0xba8] ;  /* 0x0002ea00ff087b82 */ /* 0x000e220000000a00 */
[----:B------:R-:W-:Y:S01]  /*8ae0*/  IMAD.U32 R4, RZ, RZ, UR4 ;  /* 0x00000004ff047e24 */ /* 0x000fe2000f8e00ff */
[----:B------:R-:W-:-:S05]  /*8af0*/  ISETP.NE.U32.AND P2, PT, R34, RZ, PT ;  /* 0x000000ff2200720c */ /* 0x000fca0003f45070 */
[----:B------:R1:W5:Y:S01]  /*8b00*/  @P1 LDG.E R4, desc[UR40][R32.64] ;  /* 0x0000002820041981 */ /* 0x000362000c1e1900 */
[----:B------:R-:W3:Y:S08]  /*8b10*/  LDC.64 R14, c[0x0][R26+0x220] ;  /* 0x000088001a0e7b82 */ /* 0x000ef00000000a00 */
[----:B------:R-:W4:Y:S01]  /*8b20*/  LDC.64 R12, c[0x0][R26+0x218] ;  /* 0x000086001a0c7b82 */ /* 0x000f220000000a00 */
[----:B------:R-:W-:-:S07]  /*8b30*/  ISETP.NE.AND.EX P2, PT, R35, RZ, PT, P2 ;  /* 0x000000ff2300720c */ /* 0x000fce0003f45320 */
[----:B-1----:R-:W1:Y:S01]  /*8b40*/  @P4 LDC R32, c[0x0][0xbec] ;  /* 0x0002fb00ff204b82 */ /* 0x002e620000000800 */
[----:B------:R-:W-:-:S07]  /*8b50*/  SEL R153, R153, RZ, !P2 ;  /* 0x000000ff99997207 */ /* 0x000fce0005000000 */
[----:B------:R-:W1:Y:S01]  /*8b60*/  @P4 LDC R33, c[0x0][0xbf0] ;  /* 0x0002fc00ff214b82 */ /* 0x000e620000000800 */
[----:B------:R-:W-:Y:S01]  /*8b70*/  SEL R157, R157, RZ, !P2 ;  /* 0x000000ff9d9d7207 */ /* 0x000fe20005000000 */
[----:B---3--:R-:W-:-:S06]  /*8b80*/  IMAD R15, R15, R153, RZ ;  /* 0x000000990f0f7224 */ /* 0x008fcc00078e02ff */
[----:B------:R-:W3:Y:S01]  /*8b90*/  LDC.64 R10, c[0x0][R26+0x228] ;  /* 0x00008a001a0a7b82 */ /* 0x000ee20000000a00 */
[----:B------:R-:W-:Y:S02]  /*8ba0*/  IMAD R157, R14, R157, R15 ;  /* 0x0000009d0e9d7224 */ /* 0x000fe400078e020f */
[----:B----4-:R-:W-:-:S04]  /*8bb0*/  IMAD.WIDE.U32 R24, R12, R154, RZ ;  /* 0x0000009a0c187225 */ /* 0x010fc800078e00ff */
[----:B------:R-:W-:Y:S01]  /*8bc0*/  IMAD.WIDE.U32 R14, R14, R153, RZ ;  /* 0x000000990e0e7225 */ /* 0x000fe200078e00ff */
[----:B------:R-:W-:Y:S01]  /*8bd0*/  SEL R27, R36, RZ, P3 ;  /* 0x000000ff241b7207 */ /* 0x000fe20001800000 */
[----:B0-----:R-:W0:Y:S02]  /*8be0*/  @!P3 LDC R8, c[0x0][0xb50] ;  /* 0x0002d400ff08bb82 */ /* 0x001e240000000800 */
[----:B------:R-:W-:Y:S02]  /*8bf0*/  IMAD R23, R13, R154, RZ ;  /* 0x0000009a0d177224 */ /* 0x000fe400078e02ff */
[----:B------:R-:W-:-:S04]  /*8c00*/  IMAD.IADD R35, R152, 0x1, R16 ;  /* 0x0000000198237824 */ /* 0x000fc800078e0210 */
[----:B------:R4:W0:Y:S01]  /*8c10*/  LDC.64 R12, c[0x0][R26+0x210] ;  /* 0x000084001a0c7b82 */ /* 0x0008220000000a00 */
[----:B------:R-:W-:Y:S02]  /*8c20*/  IMAD.IADD R157, R15, 0x1, R157 ;  /* 0x000000010f9d7824 */ /* 0x000fe400078e029d */
[----:B------:R-:W-:Y:S02]  /*8c30*/  IMAD.MOV.U32 R15, RZ, RZ, R35 ;  /* 0x000000ffff0f7224 */ /* 0x000fe400078e0023 */
[----:B------:R-:W-:Y:S02]  /*8c40*/  IMAD.IADD R34, R25, 0x1, R23 ;  /* 0x0000000119227824 */ /* 0x000fe400078e0217 */
[-C--:B---3--:R-:W-:Y:S01]  /*8c50*/  IMAD R25, R11, R27.reuse, RZ ;  /* 0x0000001b0b197224 */ /* 0x088fe200078e02ff */
[----:B------:R-:W3:Y:S01]  /*8c60*/  @!P3 LDC R9, c[0x0][0xb54] ;  /* 0x0002d500ff09bb82 */ /* 0x000ee20000000800 */
[----:B------:R-:W-:-:S04]  /*8c70*/  IMAD.WIDE.U32 R10, R10, R27, RZ ;  /* 0x0000001b0a0a7225 */ /* 0x000fc800078e00ff */
[----:B------:R-:W-:Y:S01]  /*8c80*/  IMAD.IADD R25, R11, 0x1, R25 ;  /* 0x000000010b197824 */ /* 0x000fe200078e0219 */
[--C-:B--2---:R-:W-:Y:S01]  /*8c90*/  IADD3 R24, P2, P5, R14, R24, R18.reuse ;  /* 0x000000180e187210 */ /* 0x104fe20007d5e012 */
[----:B-1----:R-:W-:Y:S01]  /*8ca0*/  @P4 IMAD.HI.U32 R14, R35, R32, RZ ;  /* 0x00000020230e4227 */ /* 0x002fe200078e00ff */
[----:B------:R-:W-:-:S04]  /*8cb0*/  SHF.R.S32.HI R23, RZ, 0x1f, R18 ;  /* 0x0000001fff177819 */ /* 0x000fc80000011412 */
[----:B------:R-:W-:Y:S02]  /*8cc0*/  @P4 SHF.R.U32.HI R15, RZ, R33, R14 ;  /* 0x00000021ff0f4219 */ /* 0x000fe4000001160e */
[----:B------:R-:W-:-:S03]  /*8cd0*/  IADD3.X R14, R157, R34, R23, P2, P5 ;  /* 0x000000229d0e7210 */ /* 0x000fc600017ea417 */
[--C-:B----4-:R-:W-:Y:S01]  /*8ce0*/  IMAD.MOV R26, RZ, RZ, -R15.reuse ;  /* 0x000000ffff1a7224 */ /* 0x110fe200078e0a0f */
[----:B------:R-:W-:Y:S02]  /*8cf0*/  IADD3 R10, P2, P5, R15, R24, R10 ;  /* 0x000000180f0a7210 */ /* 0x000fe40007d5e00a */
[----:B------:R-:W-:Y:S01]  /*8d00*/  SHF.R.S32.HI R11, RZ, 0x1f, R15 ;  /* 0x0000001fff0b7819 */ /* 0x000fe2000001140f */
[----:B------:R-:W-:-:S03]  /*8d10*/  IMAD R15, R17, R26, R35 ;  /* 0x0000001a110f7224 */ /* 0x000fc600078e0223 */
[----:B------:R-:W-:Y:S01]  /*8d20*/  IADD3.X R11, R11, R14, R25, P2, P5 ;  /* 0x0000000e0b0b7210 */ /* 0x000fe200017ea419 */
[----:B0-----:R-:W-:Y:S01]  /*8d30*/  IMAD R13, R13, R15, RZ ;  /* 0x0000000f0d0d7224 */ /* 0x001fe200078e02ff */
[----:B------:R-:W-:-:S05]  /*8d40*/  SHF.R.S32.HI R25, RZ, 0x1f, R15 ;  /* 0x0000001fff197819 */ /* 0x000fca000001140f */
[C---:B------:R-:W-:Y:S02]  /*8d50*/  IMAD R25, R12.reuse, R25, R13 ;  /* 0x000000190c197224 */ /* 0x040fe400078e020d */
[----:B------:R-:W-:-:S04]  /*8d60*/  IMAD.WIDE.U32 R12, R12, R15, R10 ;  /* 0x0000000f0c0c7225 */ /* 0x000fc800078e000a */
[----:B------:R-:W-:Y:S01]  /*8d70*/  IMAD.IADD R10, R13, 0x1, R25 ;  /* 0x000000010d0a7824 */ /* 0x000fe200078e0219 */
[----:B------:R-:W-:-:S04]  /*8d80*/  LEA R13, P2, R12, R8, 0x2 ;  /* 0x000000080c0d7211 */ /* 0x000fc800078410ff */
[----:B---3--:R-:W-:Y:S01]  /*8d90*/  LEA.HI.X R12, R12, R9, R10, 0x2, P2 ;  /* 0x000000090c0c7211 */ /* 0x008fe200010f140a */
[----:B------:R-:W-:Y:S08]  /*8da0*/  @P1 BRA `(.L_x_14197) ;  /* 0x0000000000101947 */ /* 0x000ff00003800000 */
[----:B------:R-:W-:Y:S05]  /*8db0*/  @!P0 BRA `(.L_x_14197) ;  /* 0x00000000000c8947 */ /* 0x000fea0003800000 */
[----:B------:R-:W2:Y:S04]  /*8dc0*/  LDG.E R9, desc[UR40][R30.64] ;  /* 0x000000281e097981 */ /* 0x000ea8000c1e1900 */
[----:B-----5:R-:W2:Y:S02]  /*8dd0*/  LDG.E R4, desc[UR40][R30.64+0x4] ;  /* 0x000004281e047981 */ /* 0x020ea4000c1e1900 */
[----:B--2---:R-:W-:-:S07]  /*8de0*/  IMAD.IADD R4, R4, 0x1, -R9 ;  /* 0x0000000104047824 */ /* 0x004fce00078e0a09 */
.L_x_14197:
        /* <DEDUP_REMOVED lines=13> */
[----:B--2---:R-:W-:-:S04]  /*8ec0*/  IMAD.IADD R15, R15, 0x1, R16 ;  /* 0x000000010f0f7824 */ /* 0x004fc800078e0210 */
[C---:B------:R-:W-:Y:S01]  /*8ed0*/  VIADD R25, R15.reuse, 0x8 ;  /* 0x000000080f197836 */ /* 0x040fe20000000000 */
[----:B------:R-:W-:-:S04]  /*8ee0*/  ISETP.GE.OR P1, PT, R15, R4, P0 ;  /* 0x000000040f00720c */ /* 0x000fc80000726670 */
[----:B------:R-:W-:-:S09]  /*8ef0*/  ISETP.GE.OR P0, PT, R25, R4, P0 ;  /* 0x000000041900720c */ /* 0x000fd20000706670 */
[----:B0-----:R0:W-:Y:S04]  /*8f00*/  @!P1 ST.E desc[UR40][R8.64], R29 ;  /* 0x0000001d08009985 */ /* 0x0011e8000c101928 */
[----:B------:R0:W-:Y:S01]  /*8f10*/  @!P0 ST.E desc[UR40][R10.64], R28 ;  /* 0x0000001c0a008985 */ /* 0x0001e2000c101928 */
[----:B------:R-:W-:Y:S05]  /*8f20*/  @P3 BRA `(.L_x_14198) ;  /* 0x0000000400c03947 */ /* 0x000fea0003800000 */
[----:B------:R-:W1:Y:S01]  /*8f30*/  S2R R14, SR_TID.X ;  /* 0x00000000000e7919 */ /* 0x000e620000002100 */
[----:B------:R-:W-:Y:S01]  /*8f40*/  IMAD.SHL.U32 R37, R156, 0x8, RZ ;  /* 0x000000089c257824 */ /* 0x000fe200078e00ff */
[----:B------:R-:W2:Y:S01]  /*8f50*/  @P4 LDC R33, c[0x0][0xbec] ;  /* 0x0002fb00ff214b82 */ /* 0x000ea20000000800 */
[----:B------:R-:W-:-:S07]  /*8f60*/  ULDC.64 UR4, c[0x0][0xaa0] ;  /* 0x0002a80000047ab9 */ /* 0x000fce0000000a00 */
[----:B------:R-:W3:Y:S01]  /*8f70*/  @P4 LDC R35, c[0x0][0xbf0] ;  /* 0x0002fc00ff234b82 */ /* 0x000ee20000000800 */
[----:B-1----:R-:W-:-:S05]  /*8f80*/  VIADD R14, R14, 0xffffff80 ;  /* 0xffffff800e0e7836 */ /* 0x002fca0000000000 */
[----:B------:R-:W-:-:S04]  /*8f90*/  SHF.R.S32.HI R34, RZ, 0x1f, R14 ;  /* 0x0000001fff227819 */ /* 0x000fc8000001140e */
[----:B------:R-:W-:-:S04]  /*8fa0*/  LEA.HI R34, R34, R14, RZ, 0x3 ;  /* 0x0000000e22227211 */ /* 0x000fc800078f18ff */
[----:B------:R-:W-:-:S05]  /*8fb0*/  SHF.R.S32.HI R34, RZ, 0x3, R34 ;  /* 0x00000003ff227819 */ /* 0x000fca0000011422 */
[----:B------:R-:W-:-:S04]  /*8fc0*/  IMAD R3, R34, 0x40, R37 ;  /* 0x0000004022037824 */ /* 0x000fc800078e0225 */
[----:B------:R-:W-:-:S03]  /*8fd0*/  IMAD.WIDE R20, R3, 0x2, R20 ;  /* 0x0000000203147825 */ /* 0x000fc600078e0214 */
[C---:B------:R-:W-:Y:S02]  /*8fe0*/  IADD3 R25, P0, R20.reuse, 0x1800, RZ ;  /* 0x0000180014197810 */ /* 0x040fe40007f1e0ff */
[C---:B0-----:R-:W-:Y:S02]  /*8ff0*/  IADD3 R29, P1, R20.reuse, 0x3000, RZ ;  /* 0x00003000141d7810 */ /* 0x041fe40007f3e0ff */
        /* <DEDUP_REMOVED lines=12> */
[----:B------:R-:W4:Y:S04]  /*90c0*/  LD.E.128 R12, desc[UR40][R12.64] ;  /* 0x000000280c0c7980 */ /* 0x000f28000c101d00 */
[----:B------:R-:W4:Y:S04]  /*90d0*/  LD.E.128 R24, desc[UR40][R24.64] ;  /* 0x0000002818187980 */ /* 0x000f28000c101d00 */
[----:B------:R-:W4:Y:S01]  /*90e0*/  LD.E.128 R28, desc[UR40][R28.64] ;  /* 0x000000281c1c7980 */ /* 0x000f22000c101d00 */
[----:B------:R-:W-:-:S04]  /*90f0*/  IADD3 R3, P0, R20, 0x4800, RZ ;  /* 0x0000480014037810 */ /* 0x000fc80007f1e0ff */
[----:B------:R-:W-:Y:S01]  /*9100*/  LOP3.LUT R2, R3, 0x380, RZ, 0xc0, !PT ;  /* 0x0000038003027812 */ /* 0x000fe200078ec0ff */
[----:B------:R-:W-:Y:S02]  /*9110*/  IMAD R23, R23, UR4, RZ ;  /* 0x0000000417177c24 */ /* 0x000fe4000f8e02ff */
[----:B------:R-:W-:Y:S01]  /*9120*/  IMAD.X R9, RZ, RZ, R21, P0 ;  /* 0x000000ffff097224 */ /* 0x000fe200000e0615 */
[----:B------:R-:W-:Y:S01]  /*9130*/  SHF.R.U64 R2, R2, 0x3, RZ ;  /* 0x0000000302027819 */ /* 0x000fe200000012ff */
[----:B------:R-:W-:-:S03]  /*9140*/  IMAD R23, R18, UR5, R23 ;  /* 0x0000000512177c24 */ /* 0x000fc6000f8e0217 */
[----:B------:R-:W-:Y:S01]  /*9150*/  LOP3.LUT R8, R2, R3, RZ, 0x3c, !PT ;  /* 0x0000000302087212 */ /* 0x000fe200078e3cff */
[----:B------:R-:W-:Y:S01]  /*9160*/  IMAD.WIDE.U32 R2, R18, UR4, RZ ;  /* 0x0000000412027c25 */ /* 0x000fe2000f8e00ff */
[----:B------:R-:W-:-:S03]  /*9170*/  ULDC.64 UR4, c[0x0][0xae8] ;  /* 0x0002ba0000047ab9 */ /* 0x000fc60000000a00 */
[----:B------:R-:W-:Y:S01]  /*9180*/  IMAD R21, R156, 0x30, R34 ;  /* 0x000000309c157824 */ /* 0x000fe200078e0222 */
[----:B------:R-:W-:Y:S01]  /*9190*/  SHF.R.S32.HI R20, RZ, 0x1f, R153 ;  /* 0x0000001fff147819 */ /* 0x000fe20000011499 */
[----:B------:R-:W-:Y:S01]  /*91a0*/  IMAD.IADD R3, R3, 0x1, R23 ;  /* 0x0000000103037824 */ /* 0x000fe200078e0217 */
[----:B------:R-:W5:Y:S01]  /*91b0*/  LD.E.128 R8, desc[UR40][R8.64] ;  /* 0x0000002808087980 */ /* 0x000f62000c101d00 */
[----:B------:R-:W-:Y:S02]  /*91c0*/  IMAD.IADD R32, R16, 0x1, R21 ;  /* 0x0000000110207824 */ /* 0x000fe400078e0215 */
[----:B------:R-:W-:Y:S01]  /*91d0*/  IMAD.WIDE.U32 R2, R154, UR4, R2 ;  /* 0x000000049a027c25 */ /* 0x000fe2000f8e0002 */
[----:B------:R-:W-:Y:S01]  /*91e0*/  @!PT LDS RZ, [RZ] ;  /* 0x00000000fffff984 */ /* 0x000fe20000000800 */
[----:B------:R-:W-:Y:S01]  /*91f0*/  @!PT LDS RZ, [RZ] ;  /* 0x00000000fffff984 */ /* 0x000fe20000000800 */
[----:B------:R-:W-:Y:S01]  /*9200*/  @!PT LDS RZ, [RZ] ;  /* 0x00000000fffff984 */ /* 0x000fe20000000800 */
[----:B------:R-:W-:Y:S01]  /*9210*/  @!PT LDS RZ, [RZ] ;  /* 0x00000000fffff984 */ /* 0x000fe20000000800 */
[----:B------:R0:W-:Y:S06]  /*9220*/  MEMBAR.ALL.CTA ;  /* 0x0000000000007992 */ /* 0x0001ec0000008000 */
[----:B0-----:R-:W0:Y:S01]  /*9230*/  FENCE.VIEW.ASYNC.S ;  /* 0x00000000000073c6 */ /* 0x001e220000000000 */
[----:B--2---:R-:W-:-:S04]  /*9240*/  @P4 IMAD.HI.U32 R18, R32, R33, RZ ;  /* 0x0000002120124227 */ /* 0x004fc800078e00ff */
        /* <DEDUP_REMOVED lines=17> */
[----:B------:R-:W-:Y:S02]  /*9360*/  IMAD.IADD R3, R3, 0x1, R23 ;  /* 0x0000000103037824 */ /* 0x000fe400078e0217 */
[----:B------:R-:W-:Y:S02]  /*9370*/  IMAD R18, R18, UR4, RZ ;  /* 0x0000000412127c24 */ /* 0x000fe4000f8e02ff */
[----:B------:R-:W-:-:S04]  /*9380*/  IMAD.WIDE.U32 R2, R17, UR4, R2 ;  /* 0x0000000411027c25 */ /* 0x000fc8000f8e0002 */
[----:B------:R-:W-:Y:S01]  /*9390*/  IMAD R21, R17, UR5, R18 ;  /* 0x0000000511157c24 */ /* 0x000fe2000f8e0212 */
[----:B------:R-:W-:Y:S01]  /*93a0*/  ULDC.64 UR4, c[0x0][0xa80] ;  /* 0x0002a00000047ab9 */ /* 0x000fe20000000a00 */
[----:B------:R-:W-:Y:S01]  /*93b0*/  IMAD.IADD R23, R34, 0x1, R16 ;  /* 0x0000000122177824 */ /* 0x000fe200078e0210 */
[C---:B------:R-:W-:Y:S01]  /*93c0*/  LEA R18, P0, R2.reuse, UR4, 0x1 ;  /* 0x0000000402127c11 */ /* 0x040fe2000f8008ff */
[----:B------:R-:W-:Y:S01]  /*93d0*/  IMAD.IADD R3, R3, 0x1, R21 ;  /* 0x0000000103037824 */ /* 0x000fe200078e0215 */
[----:B------:R-:W-:Y:S01]  /*93e0*/  ULDC UR4, c[0x0][0xac8] ;  /* 0x0002b20000047ab9 */ /* 0x000fe20000000800 */
[C---:B------:R-:W-:Y:S02]  /*93f0*/  VIADD R17, R23.reuse, 0x60 ;  /* 0x0000006017117836 */ /* 0x040fe40000000000 */
[----:B0-----:R-:W0:Y:S01]  /*9400*/  SHFL.IDX PT, R20, R18, 0x1, 0x181f ;  /* 0x00381f0012147f89 */ /* 0x001e2200000e0000 */
[----:B------:R-:W-:Y:S01]  /*9410*/  LEA.HI.X R32, R2, UR5, R3, 0x1, P0 ;  /* 0x0000000502207c11 */ /* 0x000fe200080f0c03 */
[----:B------:R-:W-:Y:S01]  /*9420*/  VIADD R3, R23, 0x30 ;  /* 0x0000003017037836 */ /* 0x000fe20000000000 */
[----:B------:R-:W-:Y:S01]  /*9430*/  ISETP.GE.AND P0, PT, R37, UR4, PT ;  /* 0x0000000425007c0c */ /* 0x000fe2000bf06270 */
[----:B------:R-:W1:Y:S01]  /*9440*/  SHFL.IDX PT, R2, R18, RZ, 0x181f ;  /* 0x00181fff12027589 */ /* 0x000e6200000e0000 */
[----:B------:R-:W-:-:S02]  /*9450*/  IMAD.SHL.U32 R38, R156, 0x8, RZ ;  /* 0x000000089c267824 */ /* 0x000fc400078e00ff */
[-C--:B------:R-:W-:Y:S01]  /*9460*/  ISETP.GE.OR P1, PT, R23, R4.reuse, P0 ;  /* 0x000000041700720c */ /* 0x080fe20000726670 */
[----:B------:R-:W2:Y:S01]  /*9470*/  SHFL.IDX PT, R35, R18, 0x2, 0x181f ;  /* 0x00581f0012237f89 */ /* 0x000ea200000e0000 */
[-C--:B------:R-:W-:Y:S01]  /*9480*/  ISETP.GE.OR P2, PT, R3, R4.reuse, P0 ;  /* 0x000000040300720c */ /* 0x080fe20000746670 */
[----:B------:R-:W-:Y:S01]  /*9490*/  VIADD R0, R0, 0x16820 ;  /* 0x0001682000007836 */ /* 0x000fe20000000000 */
[-C--:B------:R-:W-:Y:S01]  /*94a0*/  ISETP.GE.OR P3, PT, R17, R4.reuse, P0 ;  /* 0x000000041100720c */ /* 0x080fe20000766670 */
[----:B------:R-:W3:Y:S01]  /*94b0*/  SHFL.IDX PT, R21, R32, RZ, 0x181f ;  /* 0x00181fff20157589 */ /* 0x000ee200000e0000 */
[----:B------:R-:W-:Y:S01]  /*94c0*/  SHF.R.S32.HI R38, RZ, 0x1f, R38 ;  /* 0x0000001fff267819 */ /* 0x000fe20000011426 */
[----:B------:R-:W-:Y:S01]  /*94d0*/  VIADD R23, R23, 0x90 ;  /* 0x0000009017177836 */ /* 0x000fe20000000000 */
[----:B------:R-:W-:Y:S01]  /*94e0*/  PRMT R0, RZ, 0x654, R0 ;  /* 0x00000654ff007816 */ /* 0x000fe20000000000 */
[----:B------:R-:W3:Y:S03]  /*94f0*/  SHFL.IDX PT, R33, R32, 0x1, 0x181f ;  /* 0x00381f0020217f89 */ /* 0x000ee600000e0000 */
[----:B------:R1:W-:Y:S01]  /*9500*/  SYNCS.ARRIVE.TRANS64.RED.A1T0 RZ, [R0+URZ], RZ ;  /* 0x000000ff00ff79a7 */ /* 0x0003e2000810043f */
[----:B------:R-:W3:Y:S01]  /*9510*/  SHFL.IDX PT, R34, R32, 0x2, 0x181f ;  /* 0x00581f0020227f89 */ /* 0x000ee200000e0000 */
[----:B------:R-:W-:-:S02]  /*9520*/  ISETP.GE.OR P0, PT, R23, R4, P0 ;  /* 0x000000041700720c */ /* 0x000fc40000706670 */
[C---:B0-----:R-:W-:Y:S01]  /*9530*/  @!P2 LEA R16, P5, R37.reuse, R20, 0x1 ;  /* 0x000000142510a211 */ /* 0x041fe200078a08ff */
[----:B------:R-:W0:Y:S01]  /*9540*/  SHFL.IDX PT, R18, R18, 0x3, 0x181f ;  /* 0x00781f0012127f89 */ /* 0x000e2200000e0000 */
[----:B-1----:R-:W-:-:S03]  /*9550*/  @!P1 LEA R2, P4, R37, R2, 0x1 ;  /* 0x0000000225029211 */ /* 0x002fc600078808ff */
[----:B------:R-:W1:Y:S01]  /*9560*/  SHFL.IDX PT, R32, R32, 0x3, 0x181f ;  /* 0x00781f0020207f89 */ /* 0x000e6200000e0000 */
[C---:B--2---:R-:W-:Y:S02]  /*9570*/  @!P3 LEA R20, P6, R37.reuse, R35, 0x1 ;  /* 0x000000232514b211 */ /* 0x044fe400078c08ff */
[C-C-:B---3--:R-:W-:Y:S02]  /*9580*/  @!P1 LEA.HI.X R3, R37.reuse, R21, R38.reuse, 0x1, P4 ;  /* 0x0000001525039211 */ /* 0x148fe400020f0c26 */
[C-C-:B------:R-:W-:Y:S02]  /*9590*/  @!P2 LEA.HI.X R17, R37.reuse, R33, R38.reuse, 0x1, P5 ;  /* 0x000000212511a211 */ /* 0x140fe400028f0c26 */
[----:B------:R-:W-:Y:S01]  /*95a0*/  @!P3 LEA.HI.X R21, R37, R34, R38, 0x1, P6 ;  /* 0x000000222515b211 */ /* 0x000fe200030f0c26 */
[----:B----4-:R2:W-:Y:S04]  /*95b0*/  @!P1 ST.E.128 desc[UR40][R2.64], R12 ;  /* 0x0000000c02009985 */ /* 0x0105e8000c101d28 */
[----:B------:R2:W-:Y:S04]  /*95c0*/  @!P2 ST.E.128 desc[UR40][R16.64], R24 ;  /* 0x000000181000a985 */ /* 0x0005e8000c101d28 */
[----:B------:R2:W-:Y:S01]  /*95d0*/  @!P3 ST.E.128 desc[UR40][R20.64], R28 ;  /* 0x0000001c1400b985 */ /* 0x0005e2000c101d28 */
[----:B01----:R-:W-:Y:S05]  /*95e0*/  @P0 BRA `(.L_x_14199) ;  /* 0x0000001000b40947 */ /* 0x003fea0003800000 */
[----:B--2---:R-:W-:-:S04]  /*95f0*/  LEA R2, P0, R37, R18, 0x1 ;  /* 0x0000001225027211 */ /* 0x004fc800078008ff */
[----:B------:R-:W-:-:S05]  /*9600*/  LEA.HI.X R3, R37, R32, R38, 0x1, P0 ;  /* 0x0000002025037211 */ /* 0x000fca00000f0c26 */
[----:B-----5:R0:W-:Y:S01]  /*9610*/  ST.E.128 desc[UR40][R2.64], R8 ;  /* 0x0000000802007985 */ /* 0x0201e2000c101d28 */
[----:B------:R-:W-:Y:S05]  /*9620*/  BRA `(.L_x_14199) ;  /* 0x0000001000a47947 */ /* 0x000fea0003800000 */
.L_x_14198:
[----:B------:R-:W1:Y:S01]  /*9630*/  @P4 LDC R12, c[0x0][0xbec] ;  /* 0x0002fb00ff0c4b82 */ /* 0x000e620000000800 */
[----:B------:R-:W-:Y:S01]  /*9640*/  ULDC.64 UR4, c[0x0][0xb08] ;  /* 0x0002c20000047ab9 */ /* 0x000fe20000000a00 */
[----:B0-----:R-:W-:Y:S01]  /*9650*/  SHF.R.S32.HI R10, RZ, 0x1f, R153 ;  /* 0x0000001fff0a7819 */ /* 0x001fe20000011499 */
[----:B------:R-:W-:Y:S01]  /*9660*/  IMAD R23, R23, UR4, RZ ;  /* 0x0000000417177c24 */ /* 0x000fe2000f8e02ff */
[----:B------:R-:W-:Y:S01]  /*9670*/  ULDC.64 UR6, c[0x0][0xb30] ;  /* 0x0002cc0000067ab9 */ /* 0x000fe20000000a00 */
[C---:B------:R-:W-:Y:S01]  /*9680*/  IMAD.WIDE.U32 R8, R18.reuse, UR4, RZ ;  /* 0x0000000412087c25 */ /* 0x040fe2000f8e00ff */
[----:B------:R-:W-:Y:S01]  /*9690*/  ISETP.GE.AND P0, PT, R15, R4, PT ;  /* 0x000000040f00720c */ /* 0x000fe20003f06270 */
[----:B------:R-:W-:Y:S01]  /*96a0*/  BSSY B1, `(.L_x_14200) ;  /* 0x000005d000017945 */ /* 0x000fe20003800000 */
[----:B------:R-:W0:Y:S01]  /*96b0*/  @P4 LDC R21, c[0x0][0xbf0] ;  /* 0x0002fc00ff154b82 */ /* 0x000e220000000800 */
[----:B------:R-:W-:Y:S01]  /*96c0*/  IMAD R23, R18, UR5, R23 ;  /* 0x0000000512177c24 */ /* 0x000fe2000f8e0217 */
[----:B------:R-:W-:Y:S01]  /*96d0*/  ULDC.64 UR4, c[0x0][0xb38] ;  /* 0x0002ce0000047ab9 */ /* 0x000fe20000000a00 */
[----:B------:R-:W-:-:S02]  /*96e0*/  IMAD.MOV.U32 R11, RZ, RZ, R35 ;  /* 0x000000ffff0b7224 */ /* 0x000fc400078e0023 */
[----:B------:R-:W-:Y:S02]  /*96f0*/  IMAD.IADD R9, R9, 0x1, R23 ;  /* 0x0000000109097824 */ /* 0x000fe400078e0217 */
[----:B------:R-:W-:Y:S02]  /*9700*/  VIADD R24, R22, 0x38 ;  /* 0x0000003816187836 */ /* 0x000fe40000000000 */
[----:B------:R-:W-:-:S03]  /*9710*/  IMAD.WIDE.U32 R8, R154, UR4, R8 ;  /* 0x000000049a087c25 */ /* 0x000fc6000f8e0008 */
[----:B------:R-:W-:Y:S01]  /*9720*/  SHF.R.S32.HI R24, RZ, 0x1f, R24 ;  /* 0x0000001fff187819 */ /* 0x000fe20000011418 */
[----:B------:R-:W-:Y:S01]  /*9730*/  IMAD R9, R154, UR5, R9 ;  /* 0x000000059a097c24 */ /* 0x000fe2000f8e0209 */
[----:B------:R-:W-:Y:S01]  /*9740*/  ULDC.64 UR4, c[0x0][0xb40] ;  /* 0x0002d00000047ab9 */ /* 0x000fe20000000a00 */
[----:B------:R-:W-:Y:S02]  /*9750*/  VIADD R27, R22, 0x30 ;  /* 0x00000030161b7836 */ /* 0x000fe40000000000 */
[----:B------:R-:W-:Y:S02]  /*9760*/  IMAD R10, R10, UR4, RZ ;  /* 0x000000040a0a7c24 */ /* 0x000fe4000f8e02ff */
[----:B-1----:R-:W-:Y:S01]  /*9770*/  @P4 IMAD.HI.U32 R12, R35, R12, RZ ;  /* 0x0000000c230c4227 */ /* 0x002fe200078e00ff */
[----:B------:R-:W-:-:S03]  /*9780*/  SHF.R.S32.HI R27, RZ, 0x1f, R27 ;  /* 0x0000001fff1b7819 */ /* 0x000fc6000001141b */
[C---:B------:R-:W-:Y:S01]  /*9790*/  IMAD R13, R153.reuse, UR5, R10 ;  /* 0x00000005990d7c24 */ /* 0x040fe2000f8e020a */
[----:B0-----:R-:W-:Y:S01]  /*97a0*/  @P4 SHF.R.U32.HI R11, RZ, R21, R12 ;  /* 0x00000015ff0b4219 */ /* 0x001fe2000001160c */
[----:B------:R-:W-:Y:S01]  /*97b0*/  IMAD.WIDE.U32 R8, R153, UR4, R8 ;  /* 0x0000000499087c25 */ /* 0x000fe2000f8e0008 */
[----:B------:R-:W-:Y:S02]  /*97c0*/  ULDC.64 UR4, c[0x0][0xb48] ;  /* 0x0002d20000047ab9 */ /* 0x000fe40000000a00 */
[----:B------:R-:W-:Y:S01]  /*97d0*/  SHF.R.S32.HI R10, RZ, 0x1f, R11 ;  /* 0x0000001fff0a7819 */ /* 0x000fe2000001140b */
[----:B------:R-:W-:Y:S02]  /*97e0*/  IMAD.IADD R9, R9, 0x1, R13 ;  /* 0x0000000109097824 */ /* 0x000fe400078e020d */
        /* <DEDUP_REMOVED lines=16> */
[----:B------:R-:W-:Y:S02]  /*98f0*/  IMAD.IADD R9, R9, 0x1, R11 ;  /* 0x0000000109097824 */ /* 0x000fe400078e020b */
[C---:B------:R-:W-:Y:S01]  /*9900*/  VIADD R29, R22.reuse, 0x28 ;  /* 0x00000028161d7836 */ /* 0x040fe20000000000 */
[----:B------:R-:W-:Y:S01]  /*9910*/  PRMT R10, RZ, 0x654, R10 ;  /* 0x00000654ff0a7816 */ /* 0x000fe2000000000a */
[----:B------:R-:W-:Y:S01]  /*9920*/  VIADD R31, R22, 0x20 ;  /* 0x00000020161f7836 */ /* 0x000fe20000000000 */
[----:B------:R-:W-:Y:S01]  /*9930*/  LEA.HI.X R18, R8, UR5, R9, 0x2, P1 ;  /* 0x0000000508127c11 */ /* 0x000fe200088f1409 */
[C---:B------:R-:W-:Y:S01]  /*9940*/  VIADD R21, R22.reuse, 0x18 ;  /* 0x0000001816157836 */ /* 0x040fe20000000000 */
[----:B------:R0:W-:Y:S01]  /*9950*/  SYNCS.ARRIVE.TRANS64.RED.A1T0 RZ, [R10+URZ], RZ ;  /* 0x000000ff0aff79a7 */ /* 0x0001e2000810043f */
[C---:B------:R-:W-:Y:S01]  /*9960*/  VIADD R33, R22.reuse, 0x10 ;  /* 0x0000001016217836 */ /* 0x040fe20000000000 */
[----:B------:R-:W-:Y:S01]  /*9970*/  SHF.R.S32.HI R29, RZ, 0x1f, R29 ;  /* 0x0000001fff1d7819 */ /* 0x000fe2000001141d */
[C---:B------:R-:W-:Y:S01]  /*9980*/  VIADD R35, R22.reuse, 0x8 ;  /* 0x0000000816237836 */ /* 0x040fe20000000000 */
[----:B------:R1:W2:Y:S01]  /*9990*/  SHFL.IDX PT, R11, R18, RZ, 0x1c1f ;  /* 0x001c1fff120b7589 */ /* 0x0002a200000e0000 */
[C---:B------:R-:W-:Y:S01]  /*99a0*/  VIADD R23, R22.reuse, 0x38 ;  /* 0x0000003816177836 */ /* 0x040fe20000000000 */
[----:B------:R-:W-:Y:S01]  /*99b0*/  SHF.R.S32.HI R31, RZ, 0x1f, R31 ;  /* 0x0000001fff1f7819 */ /* 0x000fe2000001141f */
[C---:B------:R-:W-:Y:S01]  /*99c0*/  VIADD R26, R22.reuse, 0x30 ;  /* 0x00000030161a7836 */ /* 0x040fe20000000000 */
[----:B0-----:R1:W0:Y:S01]  /*99d0*/  SHFL.IDX PT, R10, R0, RZ, 0x1c1f ;  /* 0x001c1fff000a7589 */ /* 0x00122200000e0000 */
[C---:B------:R-:W-:Y:S01]  /*99e0*/  VIADD R28, R22.reuse, 0x28 ;  /* 0x00000028161c7836 */ /* 0x040fe20000000000 */
[----:B------:R-:W-:Y:S01]  /*99f0*/  SHF.R.S32.HI R21, RZ, 0x1f, R21 ;  /* 0x0000001fff157819 */ /* 0x000fe20000011415 */
[C---:B------:R-:W-:Y:S01]  /*9a00*/  VIADD R30, R22.reuse, 0x20 ;  /* 0x00000020161e7836 */ /* 0x040fe20000000000 */
[----:B------:R-:W-:Y:S01]  /*9a10*/  SHF.R.S32.HI R33, RZ, 0x1f, R33 ;  /* 0x0000001fff217819 */ /* 0x000fe20000011421 */
[C---:B------:R-:W-:Y:S01]  /*9a20*/  VIADD R20, R22.reuse, 0x18 ;  /* 0x0000001816147836 */ /* 0x040fe20000000000 */
[----:B------:R-:W-:Y:S01]  /*9a30*/  SHF.R.S32.HI R35, RZ, 0x1f, R35 ;  /* 0x0000001fff237819 */ /* 0x000fe20000011423 */
[----:B------:R-:W-:-:S02]  /*9a40*/  VIADD R32, R22, 0x10 ;  /* 0x0000001016207836 */ /* 0x000fc40000000000 */
[----:B------:R-:W-:Y:S01]  /*9a50*/  VIADD R34, R22, 0x8 ;  /* 0x0000000816227836 */ /* 0x000fe20000000000 */
[----:B-1----:R-:W-:Y:S06]  /*9a60*/  @P0 BRA `(.L_x_14201) ;  /* 0x0000000000800947 */ /* 0x002fec0003800000 */
[----:B------:R-:W-:Y:S02]  /*9a70*/  ULDC UR4, c[0x0][0xac8] ;  /* 0x0002b20000047ab9 */ /* 0x000fe40000000800 */
[----:B------:R-:W-:Y:S02]  /*9a80*/  ISETP.GE.AND P1, PT, R34, UR4, PT ;  /* 0x0000000422007c0c */ /* 0x000fe4000bf26270 */
        /* <DEDUP_REMOVED lines=14> */
[-C--:B------:R-:W-:Y:S01]  /*9b70*/  @!P3 LEA R16, P6, R20, R10.reuse, 0x2 ;  /* 0x0000000a1410b211 */ /* 0x080fe200078c10ff */
[----:B------:R3:W-:Y:S01]  /*9b80*/  @!P5 ST.E.64 desc[UR40][R14.64], R96 ;  /* 0x000000600e00d985 */ /* 0x0007e2000c101b28 */
[----:B0-----:R-:W-:Y:S02]  /*9b90*/  @!P2 LEA R2, P5, R30, R10, 0x2 ;  /* 0x0000000a1e02a211 */ /* 0x001fe400078a10ff */
[----:B------:R-:W-:-:S03]  /*9ba0*/  @!P3 LEA.HI.X R17, R20, R11, R21, 0x2, P6 ;  /* 0x0000000b1411b211 */ /* 0x000fc600030f1415 */
[-C--:B------:R-:W-:Y:S02]  /*9bb0*/  @!P1 LEA R8, P6, R28, R10.reuse, 0x2 ;  /* 0x0000000a1c089211 */ /* 0x080fe400078c10ff */
[-C--:B------:R-:W-:Y:S01]  /*9bc0*/  @!P2 LEA.HI.X R3, R30, R11.reuse, R31, 0x2, P5 ;  /* 0x0000000b1e03a211 */ /* 0x080fe200028f141f */
[----:B------:R3:W-:Y:S01]  /*9bd0*/  @!P3 ST.E.64 desc[UR40][R16.64], R100 ;  /* 0x000000641000b985 */ /* 0x0007e2000c101b28 */
[-C--:B-1----:R-:W-:Y:S02]  /*9be0*/  @!P0 LEA R12, P3, R26, R10.reuse, 0x2 ;  /* 0x0000000a1a0c8211 */ /* 0x082fe400078610ff */
        /* <DEDUP_REMOVED lines=8> */
.L_x_14201:
[----:B------:R-:W-:Y:S05]  /*9c70*/  BSYNC B1 ;  /* 0x0000000000017941 */ /* 0x000fea0003800000 */
.L_x_14200:
[----:B------:R-:W-:Y:S01]  /*9c80*/  ISETP.GE.AND P0, PT, R25, R4, PT ;  /* 0x000000041900720c */ /* 0x000fe20003f06270 */
[----:B---3--:R1:W3:Y:S04]  /*9c90*/  SHFL.IDX PT, R9, R18, 0x1, 0x1c1f ;  /* 0x003c1f0012097f89 */ /* 0x0082e800000e0000 */
[----:B------:R1:W4:Y:S08]  /*9ca0*/  SHFL.IDX PT, R8, R0, 0x1, 0x1c1f ;  /* 0x003c1f0000087f89 */ /* 0x00033000000e0000 */
[----:B-1----:R-:W-:Y:S05]  /*9cb0*/  @P0 BRA `(.L_x_14199) ;  /* 0x0000000c00000947 */ /* 0x002fea0003800000 */
[----:B------:R-:W-:Y:S02]  /*9cc0*/  ULDC UR4, c[0x0][0xac8] ;  /* 0x0002b20000047ab9 */ /* 0x000fe40000000800 */
[----:B------:R-:W-:Y:S02]  /*9cd0*/  ISETP.GE.AND P0, PT, R22, UR4, PT ;  /* 0x0000000416007c0c */ /* 0x000fe4000bf06270 */
[----:B------:R-:W-:Y:S02]  /*9ce0*/  ISETP.GE.AND P5, PT, R34, UR4, PT ;  /* 0x0000000422007c0c */ /* 0x000fe4000bfa6270 */
[----:B------:R-:W-:Y:S02]  /*9cf0*/  ISETP.GE.AND P3, PT, R32, UR4, PT ;  /* 0x0000000420007c0c */ /* 0x000fe4000bf66270 */
[----:B------:R-:W-:Y:S02]  /*9d00*/  ISETP.GE.AND P2, PT, R20, UR4, PT ;  /* 0x0000000414007c0c */ /* 0x000fe4000bf46270 */
[----:B------:R-:W-:-:S05]  /*9d10*/  ISETP.GE.AND P1, PT, R30, UR4, PT ;  /* 0x000000041e007c0c */ /* 0x000fca000bf26270 */
[----:B---34-:R-:W-:Y:S02]  /*9d20*/  @!P0 IMAD.WIDE R2, R22, 0x4, R8 ;  /* 0x0000000416028825 */ /* 0x018fe400078e0208 */
[-C--:B0-----:R-:W-:Y:S02]  /*9d30*/  @!P5 LEA R10, P4, R34, R8.reuse, 0x2 ;  /* 0x00000008220ad211 */ /* 0x081fe400078810ff */
[----:B------:R-:W-:Y:S01]  /*9d40*/  @!P3 LEA R12, P6, R32, R8, 0x2 ;  /* 0x00000008200cb211 */ /* 0x000fe200078c10ff */
[----:B------:R0:W-:Y:S01]  /*9d50*/  @!P0 ST.E.64 desc[UR40][R2.64], R90 ;  /* 0x0000005a02008985 */ /* 0x0001e2000c101b28 */
[----:B------:R-:W-:Y:S02]  /*9d60*/  ISETP.GE.AND P0, PT, R28, UR4, PT ;  /* 0x000000041c007c0c */ /* 0x000fe4000bf06270 */
[----:B--2---:R-:W-:Y:S02]  /*9d70*/  @!P5 LEA.HI.X R11, R34, R9, R35, 0x2, P4 ;  /* 0x00000009220bd211 */ /* 0x004fe400020f1423 */
        /* <DEDUP_REMOVED lines=22> */
.L_x_14196:
[----:B------:R-:W2:Y:S01]  /*9ee0*/  LDC.64 R8, c[0x0][0xc00] ;  /* 0x00030000ff087b82 */ /* 0x000ea20000000a00 */
[----:B------:R-:W-:Y:S01]  /*9ef0*/  ULDC.64 UR4, c[0x0][0xc08] ;  /* 0x0003020000047ab9 */ /* 0x000fe20000000a00 */
[----:B------:R-:W-:Y:S01]  /*9f00*/  IMAD.MOV.U32 R17, RZ, RZ, RZ ;  /* 0x000000ffff117224 */ /* 0x000fe200078e00ff */
[----:B------:R-:W-:-:S04]  /*9f10*/  ISETP.NE.U32.AND P1, PT, RZ, UR4, PT ;  /* 0x00000004ff007c0c */ /* 0x000fc8000bf25070 */
[----:B------:R-:W-:Y:S01]  /*9f20*/  ISETP.NE.AND.EX P1, PT, RZ, UR5, PT, P1 ;  /* 0x00000005ff007c0c */ /* 0x000fe2000bf25310 */
[----:B------:R-:W3:Y:S01]  /*9f30*/  LDC.64 R2, c[0x0][0xc00] ;  /* 0x00030000ff027b82 */ /* 0x000ee20000000a00 */
[----:B--2---:R-:W-:-:S04]  /*9f40*/  ISETP.NE.U32.AND P0, PT, R8, RZ, PT ;  /* 0x000000ff0800720c */ /* 0x004fc80003f05070 */
[----:B------:R-:W-:-:S07]  /*9f50*/  ISETP.NE.AND.EX P0, PT, R9, RZ, PT, P0 ;  /* 0x000000ff0900720c */ /* 0x000fce0003f05300 */
[C---:B------:R-:W-:Y:S01]  /*9f60*/  @P1 LEA R8, P2, R153.reuse, UR4, 0x2 ;  /* 0x0000000499081c11 */ /* 0x040fe2000f8410ff */
[----:B------:R-:W-:Y:S01]  /*9f70*/  ULDC UR4, c[0x0][0xa88] ;  /* 0x0002a20000047ab9 */ /* 0x000fe20000000800 */
[C---:B---3--:R-:W-:Y:S02]  /*9f80*/  IMAD.WIDE R2, R153.reuse, 0x4, R2 ;  /* 0x0000000499027825 */ /* 0x048fe400078e0202 */
[----:B------:R-:W-:Y:S02]  /*9f90*/  @P1 LEA.HI.X R9, R153, UR5, R157, 0x2, P2 ;  /* 0x0000000599091c11 */ /* 0x000fe400090f149d */
[----:B0-----:R-:W-:Y:S01]  /*9fa0*/  IMAD.U32 R0, RZ, RZ, UR4 ;  /* 0x00000004ff007e24 */ /* 0x001fe2000f8e00ff */
[----:B------:R0:W5:Y:S05]  /*9fb0*/  @P0 LDG.E R17, desc[UR40][R2.64] ;  /* 0x0000002802110981 */ /* 0x00016a000c1e1900 */
[----:B------:R0:W5:Y:S01]  /*9fc0*/  @P1 LDG.E R0, desc[UR40][R8.64] ;  /* 0x0000002808001981 */ /* 0x000162000c1e1900 */
[----:B------:R-:W-:Y:S01]  /*9fd0*/  ISETP.NE.AND P2, PT, R155, RZ, PT ;  /* 0x000000ff9b00720c */ /* 0x000fe20003f45270 */
[----:B-1----:R-:W1:-:S12]  /*9fe0*/  S2R R4, SR_TID.X ;  /* 0x0000000000047919 */ /* 0x002e580000002100 */
[----:B------:R-:W2:Y:S01]  /*9ff0*/  @!P2 LDC R155, c[0x0][0xad4] ;  /* 0x0002b500ff9bab82 */ /* 0x000ea20000000800 */
[----:B-1----:R-:W-:Y:S01]  /*a000*/  VIADD R24, R4, 0xffffff80 ;  /* 0xffffff8004187836 */ /* 0x002fe20000000000 */
[----:B--2---:R-:W-:-:S04]  /*a010*/  ISETP.GT.AND P2, PT, R155, 0x1, PT ;  /* 0x000000019b00780c */ /* 0x004fc80003f44270 */
[----:B------:R-:W-:Y:S01]  /*a020*/  ISETP.GT.AND P3, PT, R24, 0xbf, PT ;  /* 0x000000bf1800780c */ /* 0x000fe20003f64270 */
[----:B0-----:R-:W-:-:S12]  /*a030*/  @P1 BRA `(.L_x_14202) ;  /* 0x0000000000101947 */ /* 0x001fd80003800000 */
[----:B------:R-:W-:Y:S05]  /*a040*/  @!P0 BRA `(.L_x_14202) ;  /* 0x00000000000c8947 */ /* 0x000fea0003800000 */
[----:B------:R-:W2:Y:S04]  /*a050*/  LDG.E R9, desc[UR40][R2.64] ;  /* 0x0000002802097981 */ /* 0x000ea8000c1e1900 */
[----:B-----5:R-:W2:Y:S02]  /*a060*/  LDG.E R0, desc[UR40][R2.64+0x4] ;  /* 0x0000042802007981 */ /* 0x020ea4000c1e1900 */
[----:B--2---:R-:W-:-:S07]  /*a070*/  IMAD.IADD R0, R0, 0x1, -R9 ;  /* 0x0000000100007824 */ /* 0x004fce00078e0a09 */
.L_x_14202:
[----:B------:R-:W-:Y:S01]  /*a080*/  BSSY B1, `(.L_x_14203) ;  /* 0x0000036000017945 */ /* 0x000fe20003800000 */
[----:B------:R-:W-:Y:S02]  /*a090*/  SEL R153, R153, RZ, !P0 ;  /* 0x000000ff99997207 */ /* 0x000fe40004000000 */
[----:B------:R-:W-:Y:S02]  /*a0a0*/  SEL R157, R157, RZ, !P0 ;  /* 0x000000ff9d9d7207 */ /* 0x000fe40004000000 */
[----:B-----5:R-:W-:Y:S01]  /*a0b0*/  SHF.R.S32.HI R20, RZ, 0x1f, R17 ;  /* 0x0000001fff147819 */ /* 0x020fe20000011411 */
[----:B------:R-:W-:Y:S06]  /*a0c0*/  @P3 BRA `(.L_x_14204) ;  /* 0x0000000000c43947 */ /* 0x000fec0003800000 */
[----:B------:R-:W0:Y:S01]  /*a0d0*/  LDC R31, c[0x0][0xbe8] ;  /* 0x0002fa00ff1f7b82 */ /* 0x000e220000000800 */
[----:B------:R-:W-:Y:S01]  /*a0e0*/  IADD3 R27, R16, -0x80, R4 ;  /* 0xffffff80101b7810 */ /* 0x000fe20007ffe004 */
[----:B0-----:R-:W-:-:S05]  /*a0f0*/  IMAD R2, R0, R31, RZ ;  /* 0x0000001f00027224 */ /* 0x001fca00078e02ff */
[----:B------:R-:W-:-:S13]  /*a100*/  ISETP.GE.AND P0, PT, R27, R2, PT ;  /* 0x000000021b00720c */ /* 0x000fda0003f06270 */
[----:B------:R-:W-:Y:S05]  /*a110*/  @P0 BRA `(.L_x_14204) ;  /* 0x0000000000b00947 */ /* 0x000fea0003800000 */
[----:B------:R-:W2:Y:S01]  /*a120*/  LDL.LU R26, [R1+0x1c] ;  /* 0x00001c00011a7983 */ /* 0x000ea20000300800 */
[----:B------:R-:W-:Y:S01]  /*a130*/  ISETP.NE.AND P1, PT, R31, 0x1, PT ;  /* 0x000000011f00780c */ /* 0x000fe20003f25270 */
[----:B------:R-:W-:Y:S01]  /*a140*/  IMAD.MOV.U32 R18, RZ, RZ, 0x9b8 ;  /* 0x000009b8ff127424 */ /* 0x000fe200078e00ff */
[----:B------:R-:W-:Y:S01]  /*a150*/  ISETP.GT.AND P0, PT, R155, 0x1, PT ;  /* 0x000000019b00780c */ /* 0x000fe20003f04270 */
[----:B------:R-:W0:Y:S01]  /*a160*/  LDC.64 R28, c[0x0][0xba8] ;  /* 0x0002ea00ff1c7b82 */ /* 0x000e220000000a00 */
[----:B------:R-:W-:Y:S02]  /*a170*/  IMAD.MOV.U32 R21, RZ, RZ, R27 ;  /* 0x000000ffff157224 */ /* 0x000fe400078e001b */
[----:B------:R-:W-:-:S05]  /*a180*/  SEL R18, R18, 0x978, P0 ;  /* 0x0000097812127807 */ /* 0x000fca0000000000 */
[----:B------:R-:W1:Y:S08]  /*a190*/  LDC.64 R8, c[0x0][R18+0x220] ;  /* 0x0000880012087b82 */ /* 0x000e700000000a00 */
[----:B------:R-:W3:Y:S08]  /*a1a0*/  @P1 LDC R4, c[0x0][0xbec] ;  /* 0x0002fb00ff041b82 */ /* 0x000ef00000000800 */
[----:B------:R-:W4:Y:S08]  /*a1b0*/  LDC.64 R2, c[0x0][R18+0x218] ;  /* 0x0000860012027b82 */ /* 0x000f300000000a00 */
[----:B------:R-:W5:Y:S01]  /*a1c0*/  @P1 LDC R25, c[0x0][0xbf0] ;  /* 0x0002fc00ff191b82 */ /* 0x000f620000000800 */
[----:B-1----:R-:W-:-:S02]  /*a1d0*/  IMAD R9, R9, R153, RZ ;  /* 0x0000009909097224 */ /* 0x002fc400078e02ff */
[----:B------:R-:W-:-:S05]  /*a1e0*/  IMAD.WIDE.U32 R14, R8, R153, RZ ;  /* 0x00000099080e7225 */ /* 0x000fca00078e00ff */
[----:B------:R-:W1:Y:S01]  /*a1f0*/  LDC.64 R10, c[0x0][R18+0x228] ;  /* 0x00008a00120a7b82 */ /* 0x000e620000000a00 */
[----:B---3--:R-:W-:-:S07]  /*a200*/  @P1 IMAD.HI.U32 R4, R27, R4, RZ ;  /* 0x000000041b041227 */ /* 0x008fce00078e00ff */
[----:B------:R-:W3:Y:S01]  /*a210*/  LDC.64 R12, c[0x0][R18+0x210] ;  /* 0x00008400120c7b82 */ /* 0x000ee20000000a00 */
[-C--:B----4-:R-:W-:Y:S02]  /*a220*/  IMAD R23, R3, R154.reuse, RZ ;  /* 0x0000009a03177224 */ /* 0x090fe400078e02ff */
[----:B------:R-:W-:-:S04]  /*a230*/  IMAD.WIDE.U32 R2, R2, R154, RZ ;  /* 0x0000009a02027225 */ /* 0x000fc800078e00ff */
[----:B------:R-:W-:Y:S01]  /*a240*/  IMAD.IADD R23, R3, 0x1, R23 ;  /* 0x0000000103177824 */ /* 0x000fe200078e0217 */
[----:B-----5:R-:W-:Y:S01]  /*a250*/  @P1 SHF.R.U32.HI R21, RZ, R25, R4 ;  /* 0x00000019ff151219 */ /* 0x020fe20000011604 */
[----:B------:R-:W-:Y:S01]  /*a260*/  IMAD R25, R8, R157, R9 ;  /* 0x0000009d08197224 */ /* 0x000fe200078e0209 */
[----:B0-----:R-:W0:Y:S01]  /*a270*/  @!P0 LDC R28, c[0x0][0xb50] ;  /* 0x0002d400ff1c8b82 */ /* 0x001e220000000800 */
[----:B------:R-:W-:Y:S02]  /*a280*/  IADD3 R4, P1, P3, R14, R2, R17 ;  /* 0x000000020e047210 */ /* 0x000fe40007b3e011 */
[----:B------:R-:W-:Y:S02]  /*a290*/  IMAD.MOV R8, RZ, RZ, -R21 ;  /* 0x000000ffff087224 */ /* 0x000fe400078e0a15 */
[----:B------:R-:W-:-:S03]  /*a2a0*/  IMAD.IADD R25, R15, 0x1, R25 ;  /* 0x000000010f197824 */ /* 0x000fc600078e0219 */
[----:B------:R-:W4:Y:S01]  /*a2b0*/  @!P0 LDC R29, c[0x0][0xb54] ;  /* 0x0002d500ff1d8b82 */ /* 0x000f220000000800 */
[----:B--2---:R-:W-:-:S05]  /*a2c0*/  SEL R9, R26, RZ, P0 ;  /* 0x000000ff1a097207 */ /* 0x004fca0000000000 */
[----:B-1----:R-:W-:-:S04]  /*a2d0*/  IMAD.WIDE.U32 R2, R10, R9, RZ ;  /* 0x000000090a027225 */ /* 0x002fc800078e00ff */
        /* <DEDUP_REMOVED lines=11> */
[----:B0-----:R-:W-:-:S03]  /*a390*/  LEA R8, P0, R2, R28, 0x2 ;  /* 0x0000001c02087211 */ /* 0x001fc600078010ff */
[----:B------:R-:W-:-:S05]  /*a3a0*/  IMAD.IADD R3, R3, 0x1, R11 ;  /* 0x0000000103037824 */ /* 0x000fca00078e020b */
[----:B----4-:R-:W-:Y:S01]  /*a3b0*/  LEA.HI.X R9, R2, R29, R3, 0x2, P0 ;  /* 0x0000001d02097211 */ /* 0x010fe200000f1403 */
[----:B------:R-:W-:-:S05]  /*a3c0*/  IMAD.MOV.U32 R3, RZ, RZ, -0x800000 ;  /* 0xff800000ff037424 */ /* 0x000fca00078e00ff */
[----:B------:R0:W-:Y:S02]  /*a3d0*/  STG.E desc[UR40][R8.64], R3 ;  /* 0x0000000308007986 */ /* 0x0001e4000c101928 */
.L_x_14204:
[----:B------:R-:W-:Y:S05]  /*a3e0*/  BSYNC B1 ;  /* 0x0000000000017941 */ /* 0x000fea0003800000 */
.L_x_14203:
[----:B------:R-:W-:Y:S05]  /*a3f0*/  @P2 BRA `(.L_x_14199) ;  /* 0x0000000400302947 */ /* 0x000fea0003800000 */
[----:B------:R-:W1:Y:S01]  /*a400*/  LDC R15, c[0x0][0xbe8] ;  /* 0x0002fa00ff0f7b82 */ /* 0x000e620000000800 */
[----:B------:R-:W-:Y:S01]  /*a410*/  SHF.R.S32.HI R14, RZ, 0x1f, R24 ;  /* 0x0000001fff0e7819 */ /* 0x000fe20000011418 */
[----:B------:R-:W-:Y:S01]  /*a420*/  ULDC.64 UR4, c[0x0][0xaa0] ;  /* 0x0002a80000047ab9 */ /* 0x000fe20000000a00 */
[----:B------:R-:W-:Y:S01]  /*a430*/  ULDC.64 UR6, c[0x0][0xaf0] ;  /* 0x0002bc0000067ab9 */ /* 0x000fe20000000a00 */
[----:B------:R-:W-:Y:S01]  /*a440*/  IMAD R2, R20, UR4, RZ ;  /* 0x0000000414027c24 */ /* 0x000fe2000f8e02ff */
[----:B------:R-:W-:Y:S01]  /*a450*/  LEA.HI R14, R14, R24, RZ, 0x3 ;  /* 0x000000180e0e7211 */ /* 0x000fe200078f18ff */
[----:B0-----:R-:W-:Y:S02]  /*a460*/  IMAD R8, R157, UR6, RZ ;  /* 0x000000069d087c24 */ /* 0x001fe4000f8e02ff */
[C---:B------:R-:W-:Y:S01]  /*a470*/  IMAD R9, R17.reuse, UR5, R2 ;  /* 0x0000000511097c24 */ /* 0x040fe2000f8e0202 */
[----:B------:R-:W-:Y:S01]  /*a480*/  SHF.R.S32.HI R14, RZ, 0x3, R14 ;  /* 0x00000003ff0e7819 */ /* 0x000fe2000001140e */
[----:B------:R-:W-:Y:S01]  /*a490*/  IMAD.WIDE.U32 R2, R17, UR4, RZ ;  /* 0x0000000411027c25 */ /* 0x000fe2000f8e00ff */
[----:B------:R-:W-:-:S03]  /*a4a0*/  ULDC.64 UR4, c[0x0][0xae8] ;  /* 0x0002ba0000047ab9 */ /* 0x000fc60000000a00 */
[----:B------:R-:W-:Y:S02]  /*a4b0*/  IMAD R11, R156, 0x30, R14 ;  /* 0x000000309c0b7824 */ /* 0x000fe400078e020e */
[----:B------:R-:W-:Y:S02]  /*a4c0*/  IMAD.IADD R3, R3, 0x1, R9 ;  /* 0x0000000103037824 */ /* 0x000fe400078e0209 */
[----:B------:R-:W-:Y:S02]  /*a4d0*/  IMAD.IADD R10, R16, 0x1, R11 ;  /* 0x00000001100a7824 */ /* 0x000fe400078e020b */
[----:B------:R-:W-:Y:S01]  /*a4e0*/  IMAD.WIDE.U32 R2, R154, UR4, R2 ;  /* 0x000000049a027c25 */ /* 0x000fe2000f8e0002 */
[----:B-1----:R-:W-:-:S03]  /*a4f0*/  ISETP.NE.AND P0, PT, R15, 0x1, PT ;  /* 0x000000010f00780c */ /* 0x002fc60003f05270 */
[----:B------:R-:W-:Y:S02]  /*a500*/  IMAD.MOV.U32 R9, RZ, RZ, R10 ;  /* 0x000000ffff097224 */ /* 0x000fe400078e000a */
[----:B------:R-:W-:Y:S01]  /*a510*/  IMAD R3, R154, UR5, R3 ;  /* 0x000000059a037c24 */ /* 0x000fe2000f8e0203 */
[----:B------:R-:W-:Y:S01]  /*a520*/  ULDC.64 UR4, c[0x0][0xae0] ;  /* 0x0002b80000047ab9 */ /* 0x000fe20000000a00 */
[----:B------:R-:W-:Y:S02]  /*a530*/  IMAD.SHL.U32 R23, R156, 0x8, RZ ;  /* 0x000000089c177824 */ /* 0x000fe400078e00ff */
[----:B------:R-:W-:-:S04]  /*a540*/  IMAD.WIDE.U32 R2, R153, UR6, R2 ;  /* 0x0000000699027c25 */ /* 0x000fc8000f8e0002 */
[----:B------:R-:W-:Y:S01]  /*a550*/  IMAD.IADD R18, R14, 0x1, R16 ;  /* 0x000000010e127824 */ /* 0x000fe200078e0210 */
[----:B------:R-:W0:Y:S01]  /*a560*/  @P0 LDC R13, c[0x0][0xbec] ;  /* 0x0002fb00ff0d0b82 */ /* 0x000e220000000800 */
[----:B------:R-:W-:Y:S02]  /*a570*/  IMAD R17, R0, R15, RZ ;  /* 0x0000000f00117224 */ /* 0x000fe400078e02ff */
[----:B------:R-:W-:Y:S02]  /*a580*/  VIADD R0, R18, 0x30 ;  /* 0x0000003012007836 */ /* 0x000fe40000000000 */
[----:B------:R-:W-:-:S03]  /*a590*/  IMAD.SHL.U32 R24, R156, 0x8, RZ ;  /* 0x000000089c187824 */ /* 0x000fc600078e00ff */
[----:B------:R-:W1:Y:S02]  /*a5a0*/  @P0 LDC R21, c[0x0][0xbf0] ;  /* 0x0002fc00ff150b82 */ /* 0x000e640000000800 */
[----:B------:R-:W-:Y:S01]  /*a5b0*/  SHF.R.S32.HI R24, RZ, 0x1f, R24 ;  /* 0x0000001fff187819 */ /* 0x000fe20000011418 */
[----:B0-----:R-:W-:-:S04]  /*a5c0*/  @P0 IMAD.HI.U32 R4, R10, R13, RZ ;  /* 0x0000000d0a040227 */ /* 0x001fc800078e00ff */
[----:B------:R-:W-:Y:S01]  /*a5d0*/  IMAD R13, R153, UR7, R8 ;  /* 0x00000007990d7c24 */ /* 0x000fe2000f8e0208 */
[----:B-1----:R-:W-:-:S03]  /*a5e0*/  @P0 SHF.R.U32.HI R9, RZ, R21, R4 ;  /* 0x00000015ff090219 */ /* 0x002fc60000011604 */
        /* <DEDUP_REMOVED lines=16> */
[----:B------:R-:W-:-:S03]  /*a6f0*/  ULDC UR4, c[0x0][0xac8] ;  /* 0x0002b20000047ab9 */ /* 0x000fc60000000800 */
[----:B------:R-:W0:Y:S01]  /*a700*/  SHFL.IDX PT, R8, R4, RZ, 0x181f ;  /* 0x00181fff04087589 */ /* 0x000e2200000e0000 */
[----:B------:R-:W-:Y:S01]  /*a710*/  LEA.HI.X R12, R2, UR5, R3, 0x1, P0 ;  /* 0x00000005020c7c11 */ /* 0x000fe200080f0c03 */
[C---:B------:R-:W-:Y:S01]  /*a720*/  VIADD R2, R18.reuse, 0x60 ;  /* 0x0000006012027836 */ /* 0x040fe20000000000 */
[----:B------:R-:W-:Y:S01]  /*a730*/  ISETP.GE.AND P0, PT, R23, UR4, PT ;  /* 0x0000000417007c0c */ /* 0x000fe2000bf06270 */
[----:B------:R-:W1:Y:S01]  /*a740*/  SHFL.IDX PT, R10, R4, 0x1, 0x181f ;  /* 0x00381f00040a7f89 */ /* 0x000e6200000e0000 */
[C---:B------:R-:W-:Y:S02]  /*a750*/  VIADD R3, R18.reuse, 0x90 ;  /* 0x0000009012037836 */ /* 0x040fe40000000000 */
[-C--:B------:R-:W-:Y:S01]  /*a760*/  ISETP.GE.OR P3, PT, R18, R17.reuse, P0 ;  /* 0x000000111200720c */ /* 0x080fe20000766670 */
[----:B------:R-:W2:Y:S01]  /*a770*/  SHFL.IDX PT, R14, R4, 0x2, 0x181f ;  /* 0x00581f00040e7f89 */ /* 0x000ea200000e0000 */
[-C--:B------:R-:W-:Y:S02]  /*a780*/  ISETP.GE.OR P2, PT, R0, R17.reuse, P0 ;  /* 0x000000110000720c */ /* 0x080fe40000746670 */
[-C--:B------:R-:W-:Y:S01]  /*a790*/  ISETP.GE.OR P1, PT, R2, R17.reuse, P0 ;  /* 0x000000110200720c */ /* 0x080fe20000726670 */
[----:B------:R-:W3:Y:S01]  /*a7a0*/  SHFL.IDX PT, R9, R12, RZ, 0x181f ;  /* 0x00181fff0c097589 */ /* 0x000ee200000e0000 */
[----:B------:R-:W-:-:S03]  /*a7b0*/  ISETP.GE.OR P0, PT, R3, R17, P0 ;  /* 0x000000110300720c */ /* 0x000fc60000706670 */
[----:B------:R-:W4:Y:S04]  /*a7c0*/  SHFL.IDX PT, R16, R4, 0x3, 0x181f ;  /* 0x00781f0004107f89 */ /* 0x000f2800000e0000 */
        /* <DEDUP_REMOVED lines=15> */
.L_x_14199:
[----:B------:R-:W-:Y:S05]  /*a8c0*/  BSYNC B0 ;  /* 0x0000000000007941 */ /* 0x000fea0003800000 */
.L_x_14195:
[----:B------:R-:W-:Y:S02]  /*a8d0*/  ULDC UR4, c[0x0][0xc3c] ;  /* 0x00030f0000047ab9 */ /* 0x000fe40000000800 */
[----:B------:R-:W-:-:S13]  /*a8e0*/  ISETP.GE.AND P0, PT, R7, UR4, PT ;  /* 0x0000000407007c0c */ /* 0x000fda000bf06270 */
[----:B------:R-:W-:Y:S05]  /*a8f0*/  @!P0 BRA `(.L_x_14205) ;  /* 0xffffff6400808947 */ /* 0x000fea000383ffff */
[----:B------:R-:W-:Y:S05]  /*a900*/  EXIT ;  /* 0x000000000000794d */ /* 0x000fea0003800000 */
.L_x_14158:
[----:B------:R-:W-:-:S08]  /*a910*/  NOP ;  /* 0x0000000000007918 */ /* 0x000fd00000000000 */
[----:B--2---:R-:W0:-:S00]  /*a920*/  USETMAXREG.DEALLOC.CTAPOOL 0x20 ;  /* 0x00000020000079c8 */ /* 0x004e0000080e0500 */
        /* <DEDUP_REMOVED lines=14> */
.L_x_14206:
[----:B0-----:R-:W0:Y:S01]  /*aa10*/  S2R R0, SR_TID.X ;  /* 0x0000000000007919 */ /* 0x001e220000002100 */
        /* <DEDUP_REMOVED lines=43> */
.L_x_14210:
        /* <DEDUP_REMOVED lines=37> */
.L_x_14208:
        /* <DEDUP_REMOVED lines=13> */
.L_x_14211:
        /* <DEDUP_REMOVED lines=61> */
.L_x_14212:
        /* <DEDUP_REMOVED lines=60> */
.L_x_14213:
[----:B------:R-:W-:-:S05]  /*b780*/  LOP3.LUT R2, RZ, R2, RZ, 0x33, !PT ;  /* 0x00000002ff027212 */ /* 0x000fca00078e33ff */
[----:B------:R-:W-:Y:S01]  /*b790*/  IMAD.IADD R25, R25, 0x1, R2 ;  /* 0x0000000119197824 */ /* 0x000fe200078e0202 */
[----:B------:R-:W-:Y:S06]  /*b7a0*/  BRA `(.L_x_14214) ;  /* 0x00000000000c7947 */ /* 0x000fec0003800000 */
.L_x_14209:
[----:B------:R-:W-:Y:S02]  /*b7b0*/  IMAD.MOV.U32 R25, RZ, RZ, RZ ;  /* 0x000000ffff197224 */ /* 0x000fe400078e00ff */
[----:B------:R-:W-:Y:S02]  /*b7c0*/  IMAD.U32 R24, RZ, RZ, UR6 ;  /* 0x00000006ff187e24 */ /* 0x000fe4000f8e00ff */
[----:B------:R-:W-:-:S07]  /*b7d0*/  IMAD.MOV.U32 R26, RZ, RZ, RZ ;  /* 0x000000ffff1a7224 */ /* 0x000fce00078e00ff */
.L_x_14214:
[----:B------:R-:W-:-:S13]  /*b7e0*/  ISETP.NE.AND P0, PT, R0, RZ, PT ;  /* 0x000000ff0000720c */ /* 0x000fda0003f05270 */
[----:B------:R-:W0:Y:S01]  /*b7f0*/  @!P0 S2R R3, SR_CgaCtaId ;  /* 0x0000000000038919 */ /* 0x000e220000008800 */
[----:B------:R-:W-:-:S04]  /*b800*/  @!P0 MOV R0, 0x400 ;  /* 0x0000040000008802 */ /* 0x000fc80000000f00 */
[----:B0-----:R-:W-:-:S05]  /*b810*/  @!P0 LEA R0, R3, R0, 0x18 ;  /* 0x0000000003008211 */ /* 0x001fca00078ec0ff */
[----:B------:R0:W-:Y:S01]  /*b820*/  @!P0 STS.128 [R0+0x168d0], R24 ;  /* 0x0168d01800008388 */ /* 0x0001e20000000c00 */
[----:B------:R-:W-:Y:S06]  /*b830*/  BAR.ARV 0x5, 0x200 ;  /* 0x0148000000007b1d */ /* 0x000fec0000002000 */
.L_x_14207:
        /* <DEDUP_REMOVED lines=17> */
[C---:B-1----:R-:W-:Y:S01]  /*b950*/  LOP3.LUT R4, R5.reuse, 0x7f, RZ, 0xc0, !PT ;  /* 0x0000007f05047812 */ /* 0x042fe200078ec0ff */
[----:B0-----:R-:W-:-:S04]  /*b960*/  IMAD.SHL.U32 R0, R5, 0x8, RZ ;  /* 0x0000000805007824 */ /* 0x001fc800078e00ff */
        /* <DEDUP_REMOVED lines=9> */
.L_x_14307:
        /* <DEDUP_REMOVED lines=51> */
[----:B------:R-:W2:Y:S04]  /*bd30*/  LDG.E R6, desc[UR40][R2.64] ;  /* 0x0000002802067981 */ /* 0x000ea8000c1e1900 */
[----:B0-----:R-:W2:Y:S02]  /*bd40*/  LDG.E R9, desc[UR40][R2.64+0x4] ;  /* 0x0000042802097981 */ /* 0x001ea4000c1e1900 */
[----:B--2---:R-:W-:-:S05]  /*bd50*/  IMAD.IADD R10, R9, 0x1, -R6 ;  /* 0x00000001090a7824 */ /* 0x004fca00078e0a06 */
[----:B------:R1:W-:Y:S02]  /*bd60*/  STL [R1+0x20], R10 ;  /* 0x0000200a01007387 */ /* 0x0003e40000100800 */
.L_x_14216:
        /* <DEDUP_REMOVED lines=15> */
.L_x_14217:
[----:B------:R-:W-:Y:S05]  /*be60*/  @!P0 BRA `(.L_x_14218) ;  /* 0x00000000000c8947 */ /* 0x000fea0003800000 */
[----:B------:R-:W2:Y:S04]  /*be70*/  LDG.E R7, desc[UR40][R4.64] ;  /* 0x0000002804077981 */ /* 0x000ea8000c1e1900 */
[----:B------:R-:W2:Y:S02]  /*be80*/  LDG.E R2, desc[UR40][R4.64+0x4] ;  /* 0x0000042804027981 */ /* 0x000ea4000c1e1900 */
[----:B--2---:R-:W-:-:S07]  /*be90*/  IMAD.IADD R7, R2, 0x1, -R7 ;  /* 0x0000000102077824 */ /* 0x004fce00078e0a07 */
.L_x_14218:
[----:B-----5:R-:W-:Y:S01]  /*bea0*/  IMAD.IADD R7, R7, 0x1, -R0 ;  /* 0x0000000107077824 */ /* 0x020fe200078e0a00 */
[----:B0-----:R-:W-:Y:S01]  /*beb0*/  LOP3.LUT R9, R6, 0xff, RZ, 0xc0, !PT ;  /* 0x000000ff06097812 */ /* 0x001fe200078ec0ff */
[----:B------:R-:W0:Y:S01]  /*bec0*/  LDC R0, c[0x0][0x448] ;  /* 0x00011200ff007b82 */ /* 0x000e220000000800 */
[----:B--2---:R-:W-:Y:S01]  /*bed0*/  IMAD R2, R25, 0xc0, RZ ;  /* 0x000000c019027824 */ /* 0x004fe200078e02ff */
[----:B------:R-:W-:Y:S01]  /*bee0*/  BSSY B0, `(.L_x_14219) ;  /* 0x0000036000007945 */ /* 0x000fe20003800000 */
[----:B------:R-:W-:Y:S02]  /*bef0*/  IMAD.MOV.U32 R4, RZ, RZ, RZ ;  /* 0x000000ffff047224 */ /* 0x000fe400078e00ff */
[----:B------:R-:W-:Y:S01]  /*bf00*/  VIADD R2, R2, 0xbf ;  /* 0x000000bf02027836 */ /* 0x000fe20000000000 */
[----:B0-----:R-:W-:-:S13]  /*bf10*/  ISETP.NE.AND P0, PT, R0, 0x1, PT ;  /* 0x000000010000780c */ /* 0x001fda0003f05270 */
[----:B------:R-:W0:Y:S08]  /*bf20*/  @P0 LDC R3, c[0x0][0x44c] ;  /* 0x00011300ff030b82 */ /* 0x000e300000000800 */
[----:B------:R-:W2:Y:S01]  /*bf30*/  @P0 LDC R0, c[0x0][0x450] ;  /* 0x00011400ff000b82 */ /* 0x000ea20000000800 */
[----:B0-----:R-:W-:-:S05]  /*bf40*/  @P0 IMAD.HI.U32 R3, R2, R3, RZ ;  /* 0x0000000302030227 */ /* 0x001fca00078e00ff */
[----:B--2---:R-:W-:Y:S02]  /*bf50*/  @P0 SHF.R.U32.HI R2, RZ, R0, R3 ;  /* 0x00000000ff020219 */ /* 0x004fe40000011603 */
        /* <DEDUP_REMOVED lines=9> */
[----:B------:R-:W-:Y:S01]  /*bff0*/  VIMNMX R8, R7, R0, PT ;  /* 0x0000000007087248 */ /* 0x000fe20003fe0100 */
[----:B------:R-:W-:Y:S01]  /*c000*/  IMAD.MOV.U32 R7, RZ, RZ, R4 ;  /* 0x000000ffff077224 */ /* 0x000fe200078e0004 */
[----:B------:R-:W-:Y:S02]  /*c010*/  SHF.R.U32.HI R0, RZ, 0x10, R6 ;  /* 0x00000010ff007819 */ /* 0x000fe40000011606 */
[----:B------:R-:W-:Y:S01]  /*c020*/  ISETP.GE.AND P1, PT, R8, 0x1, PT ;  /* 0x000000010800780c */ /* 0x000fe20003f26270 */
[----:B------:R0:W-:Y:S01]  /*c030*/  STL [R1+0x14], R8 ;  /* 0x0000140801007387 */ /* 0x0001e20000100800 */
[----:B------:R-:W-:-:S03]  /*c040*/  ISETP.NE.AND P0, PT, R0, RZ, PT ;  /* 0x000000ff0000720c */ /* 0x000fc60003f05270 */
[----:B------:R0:W-:Y:S04]  /*c050*/  STL [R1+0x1c], R4 ;  /* 0x00001c0401007387 */ /* 0x0001e80000100800 */
[----:B------:R0:W-:Y:S06]  /*c060*/  STL [R1+0x38], R9 ;  /* 0x0000380901007387 */ /* 0x0001ec0000100800 */
[----:B------:R-:W2:Y:S01]  /*c070*/  @!P0 LDC R0, c[0x0][0x9f0] ;  /* 0x00027c00ff008b82 */ /* 0x000ea20000000800 */
[----:B------:R-:W-:Y:S05]  /*c080*/  @!P1 BRA `(.L_x_14220) ;  /* 0x00000000006c9947 */ /* 0x000fea0003800000 */
[-C--:B0-2---:R-:W-:Y:S02]  /*c090*/  IABS R4, R0.reuse ;  /* 0x0000000000047213 */ /* 0x085fe40000000000 */
        /* <DEDUP_REMOVED lines=26> */
.L_x_14220:
[----:B------:R-:W-:Y:S05]  /*c240*/  BSYNC B0 ;  /* 0x0000000000007941 */ /* 0x000fea0003800000 */
.L_x_14219:
[----:B--2---:R-:W-:Y:S01]  /*c250*/  IMAD.MOV.U32 R0, RZ, RZ, R7 ;  /* 0x000000ffff007224 */ /* 0x004fe200078e0007 */
[----:B------:R-:W-:Y:S03]  /*c260*/  BSSY B7, `(.L_x_14221) ;  /* 0x0000358000077945 */ /* 0x000fe60003800000 */
[----:B------:R-:W-:-:S05]  /*c270*/  IMAD R2, R9, R0, RZ ;  /* 0x0000000009027224 */ /* 0x000fca00078e02ff */
[----:B------:R-:W-:Y:S01]  /*c280*/  VIADDMNMX R0, R2, R0, R8, PT ;  /* 0x0000000002007246 */ /* 0x000fe20003800108 */
[----:B------:R2:W-:Y:S03]  /*c290*/  STL [R1+0x4], R2 ;  /* 0x0000040201007387 */ /* 0x0005e60000100800 */
[----:B------:R-:W-:Y:S01]  /*c2a0*/  ISETP.GT.AND P0, PT, R0, R2, PT ;  /* 0x000000020000720c */ /* 0x000fe20003f04270 */
[----:B------:R2:W-:-:S12]  /*c2b0*/  STL [R1+0x18], R0 ;  /* 0x0000180001007387 */ /* 0x0005d80000100800 */
[----:B------:R-:W-:Y:S05]  /*c2c0*/  @P0 BRA `(.L_x_14222) ;  /* 0x0000000000440947 */ /* 0x000fea0003800000 */
[----:B--2---:R-:W2:Y:S02]  /*c2d0*/  S2R R0, SR_TID.X ;  /* 0x0000000000007919 */ /* 0x004ea40000002100 */
[----:B--2---:R-:W-:-:S04]  /*c2e0*/  LOP3.LUT R0, R0, 0x7f, RZ, 0xc0, !PT ;  /* 0x0000007f00007812 */ /* 0x004fc800078ec0ff */
[----:B------:R-:W-:-:S13]  /*c2f0*/  ISETP.NE.AND P0, PT, R0, RZ, PT ;  /* 0x000000ff0000720c */ /* 0x000fda0003f05270 */
[----:B------:R-:W-:Y:S05]  /*c300*/  @P0 BRA `(.L_x_14223) ;  /* 0x0000003400340947 */ /* 0x000fea0003800000 */
[----:B------:R-:W2:Y:S01]  /*c310*/  S2R R5, SR_LANEID ;  /* 0x0000000000057919 */ /* 0x000ea20000000000 */
[----:B------:R-:W-:Y:S01]  /*c320*/  VOTEU.ANY UR4, UPT, PT ;  /* 0x0000000000047886 */ /* 0x000fe200038e0100 */
[----:B------:R-:W4:Y:S01]  /*c330*/  LDC.64 R2, c[0x0][0xc60] ;  /* 0x00031800ff027b82 */ /* 0x000f220000000a00 */
[----:B------:R-:W2:Y:S02]  /*c340*/  FLO.U32 R0, UR4 ;  /* 0x0000000400007d00 */ /* 0x000ea400080e0000 */
[----:B--2---:R-:W-:-:S06]  /*c350*/  ISETP.EQ.U32.AND P0, PT, R0, R5, PT ;  /* 0x000000050000720c */ /* 0x004fcc0003f02070 */
[----:B------:R-:W4:Y:S07]  /*c360*/  POPC R5, UR4 ;  /* 0x0000000400057d09 */ /* 0x000f2e0008000000 */
[----:B----4-:R-:W2:Y:S01]  /*c370*/  @P0 ATOMG.E.ADD.STRONG.GPU PT, R3, desc[UR40][R2.64], R5 ;  /* 0x00000005020309a8 */ /* 0x010ea200081ee1e8 */
[----:B0-----:R-:W0:Y:S02]  /*c380*/  S2R R4, SR_LTMASK ;  /* 0x0000000000047919 */ /* 0x001e240000003900 */
[----:B0-----:R-:W-:-:S04]  /*c390*/  LOP3.LUT R4, R4, UR4, RZ, 0xc0, !PT ;  /* 0x0000000404047c12 */ /* 0x001fc8000f8ec0ff */
[----:B---3--:R-:W0:Y:S01]  /*c3a0*/  POPC R7, R4 ;  /* 0x0000000400077309 */ /* 0x008e220000000000 */
[----:B--2---:R-:W0:Y:S02]  /*c3b0*/  SHFL.IDX PT, R0, R3, R0, 0x1f ;  /* 0x00001f0003007589 */ /* 0x004e2400000e0000 */
[----:B0-----:R-:W-:Y:S01]  /*c3c0*/  IADD3 R24, R0, UR36, R7 ;  /* 0x0000002400187c10 */ /* 0x001fe2000fffe007 */
[----:B------:R-:W-:Y:S06]  /*c3d0*/  BRA `(.L_x_14223) ;  /* 0x0000003400007947 */ /* 0x000fec0003800000 */
.L_x_14222:
[----:B--2---:R-:W-:Y:S01]  /*c3e0*/  VIADD R0, R17, 0xe400 ;  /* 0x0000e40011007836 */ /* 0x004fe20000000000 */
        /* <DEDUP_REMOVED lines=11> */
[----:B---3--:R-:W-:-:S02]  /*c4a0*/  IMAD.U32 R7, RZ, RZ, UR9 ;  /* 0x00000009ff077e24 */ /* 0x008fc4000f8e00ff */
[----:B-1----:R-:W-:Y:S02]  /*c4b0*/  IMAD.U32 R10, RZ, RZ, UR4 ;  /* 0x00000004ff0a7e24 */ /* 0x002fe4000f8e00ff */
[----:B------:R-:W-:Y:S02]  /*c4c0*/  IMAD.U32 R11, RZ, RZ, UR5 ;  /* 0x00000005ff0b7e24 */ /* 0x000fe4000f8e00ff */
[----:B------:R-:W-:Y:S02]  /*c4d0*/  IMAD.MOV.U32 R8, RZ, RZ, 0x70 ;  /* 0x00000070ff087424 */ /* 0x000fe400078e00ff */
[----:B------:R-:W-:Y:S02]  /*c4e0*/  IMAD.MOV.U32 R12, RZ, RZ, 0x1 ;  /* 0x00000001ff0c7424 */ /* 0x000fe400078e00ff */
[----:B------:R-:W-:-:S07]  /*c4f0*/  IMAD.MOV.U32 R13, RZ, RZ, RZ ;  /* 0x000000ffff0d7224 */ /* 0x000fce00078e00ff */
[----:B------:R-:W-:-:S07]  /*c500*/  LEPC R20, `(.L_x_14225) ;  /* 0x000000001014794e */ /* 0x000fce0000000000 */
[----:B0-----:R-:W-:Y:S05]  /*c510*/  CALL.ABS.NOINC R2 ;  /* 0x0000000002007343 */ /* 0x001fea0003c00000 */
.L_x_14225:
[----:B------:R-:W-:Y:S05]  /*c520*/  BSYNC B6 ;  /* 0x0000000000067941 */ /* 0x000fea0003800000 */
.L_x_14224:
        /* <DEDUP_REMOVED lines=12> */
[----:B---3--:R-:W-:-:S02]  /*c5f0*/  IMAD.U32 R7, RZ, RZ, UR9 ;  /* 0x00000009ff077e24 */ /* 0x008fc4000f8e00ff */
[----:B-1----:R-:W-:Y:S02]  /*c600*/  IMAD.U32 R10, RZ, RZ, UR4 ;  /* 0x00000004ff0a7e24 */ /* 0x002fe4000f8e00ff */
[----:B------:R-:W-:Y:S02]  /*c610*/  IMAD.U32 R11, RZ, RZ, UR5 ;  /* 0x00000005ff0b7e24 */ /* 0x000fe4000f8e00ff */
[----:B------:R-:W-:Y:S02]  /*c620*/  IMAD.MOV.U32 R8, RZ, RZ, 0x70 ;  /* 0x00000070ff087424 */ /* 0x000fe400078e00ff */
[----:B------:R-:W-:Y:S02]  /*c630*/  IMAD.MOV.U32 R12, RZ, RZ, 0x1 ;  /* 0x00000001ff0c7424 */ /* 0x000fe400078e00ff */
[----:B--2---:R-:W-:-:S07]  /*c640*/  IMAD.MOV.U32 R13, RZ, RZ, RZ ;  /* 0x000000ffff0d7224 */ /* 0x004fce00078e00ff */
[----:B------:R-:W-:-:S07]  /*c650*/  LEPC R20, `(.L_x_14228) ;  /* 0x000000001014794e */ /* 0x000fce0000000000 */
[----:B----4-:R-:W-:Y:S05]  /*c660*/  CALL.ABS.NOINC R2 ;  /* 0x0000000002007343 */ /* 0x010fea0003c00000 */
.L_x_14228:
        /* <DEDUP_REMOVED lines=15> */
.L_x_14227:
[----:B------:R-:W-:Y:S05]  /*c760*/  BSYNC B6 ;  /* 0x0000000000067941 */ /* 0x000fea0003800000 */
.L_x_14226:
[----:B------:R-:W-:Y:S01]  /*c770*/  ULDC.64 UR4, c[0x0][0x9f8] ;  /* 0x00027e0000047ab9 */ /* 0x000fe20000000a00 */
[----:B------:R-:W2:Y:S01]  /*c780*/  LDL R20, [R1+0x18] ;  /* 0x0000180001147983 */ /* 0x000ea20000100800 */
        /* <DEDUP_REMOVED lines=10> */
[----:B--2---:R-:W-:Y:S01]  /*c830*/  VIADD R22, R20, 0xffffffff ;  /* 0xffffffff14167836 */ /* 0x004fe20000000000 */
[----:B-----5:R-:W-:Y:S02]  /*c840*/  SHF.R.S32.HI R29, RZ, 0x1f, R23 ;  /* 0x0000001fff1d7819 */ /* 0x020fe40000011417 */
[----:B------:R-:W-:Y:S01]  /*c850*/  SEL R19, R23, RZ, !P0 ;  /* 0x000000ff17137207 */ /* 0x000fe20004000000 */
[----:B------:R-:W-:Y:S08]  /*c860*/  BRA.DIV UR4, `(.L_x_14229) ;  /* 0x0000004604807947 */ /* 0x000ff0000b800000 */
[----:B------:R-:W2:Y:S02]  /*c870*/  S2R R0, SR_TID.X ;  /* 0x0000000000007919 */ /* 0x000ea40000002100 */
[----:B--2---:R-:W-:-:S04]  /*c880*/  SHF.R.U32.HI R0, RZ, 0x5, R0 ;  /* 0x00000005ff007819 */ /* 0x004fc80000011600 */
[----:B------:R-:W-:-:S05]  /*c890*/  LOP3.LUT R0, R0, 0x3, RZ, 0xc0, !PT ;  /* 0x0000000300007812 */ /* 0x000fca00078ec0ff */
[----:B------:R2:W4:Y:S02]  /*c8a0*/  SHFL.IDX PT, R14, R0, RZ, 0x1f ;  /* 0x00001fff000e7589 */ /* 0x00052400000e0000 */
.L_x_14323:
[----:B------:R-:W-:Y:S02]  /*c8b0*/  PLOP3.LUT P1, PT, PT, PT, PT, 0x8, 0x0 ;  /* 0x000000000000781c */ /* 0x000fe40003f2e170 */
[----:B----4-:R-:W-:Y:S02]  /*c8c0*/  ISETP.NE.AND P0, PT, R14, RZ, PT ;  /* 0x000000ff0e00720c */ /* 0x010fe40003f05270 */
[----:B--2---:R-:W-:-:S05]  /*c8d0*/  P2R R0, PR, RZ, 0x2 ;  /* 0x00000002ff007803 */ /* 0x004fca0000000000 */
[----:B------:R2:W-:Y:S06]  /*c8e0*/  STL [R1], R0 ;  /* 0x0000000001007387 */ /* 0x0005ec0000100800 */
[----:B------:R-:W-:Y:S05]  /*c8f0*/  @P0 BRA `(.L_x_14230) ;  /* 0x0000000000ec0947 */ /* 0x000fea0003800000 */
[----:B------:R-:W-:-:S03]  /*c900*/  UMOV UR4, 0xffffffff ;  /* 0xffffffff00047882 */ /* 0x000fc60000000000 */
[----:B------:R-:W-:Y:S05]  /*c910*/  BRA.DIV UR4, `(.L_x_14231) ;  /* 0x0000004604887947 */ /* 0x000fea000b800000 */
[----:B------:R-:W-:-:S13]  /*c920*/  ELECT P6, URZ, PT ;  /* 0x00000000003f782f */ /* 0x000fda00038c0000 */
.L_x_14326:
[----:B------:R-:W-:Y:S05]  /*c930*/  @!P6 BRA `(.L_x_14230) ;  /* 0x0000000000dce947 */ /* 0x000fea0003800000 */
[----:B------:R-:W-:-:S04]  /*c940*/  ISETP.NE.U32.AND P0, PT, R2, RZ, PT ;  /* 0x000000ff0200720c */ /* 0x000fc80003f05070 */
[----:B------:R-:W-:-:S13]  /*c950*/  ISETP.NE.AND.EX P0, PT, R3, RZ, PT, P0 ;  /* 0x000000ff0300720c */ /* 0x000fda0003f05300 */
[----:B------:R-:W-:Y:S05]  /*c960*/  @!P0 BRA `(.L_x_14232) ;  /* 0x0000000000448947 */ /* 0x000fea0003800000 */
[----:B------:R-:W4:Y:S01]  /*c970*/  LDC R6, c[0x0][0x43c] ;  /* 0x00010f00ff067b82 */ /* 0x000f220000000800 */
[----:B------:R-:W-:Y:S01]  /*c980*/  ULDC.64 UR4, c[0x0][0x428] ;  /* 0x00010a0000047ab9 */ /* 0x000fe20000000a00 */
[----:B----4-:R-:W-:-:S13]  /*c990*/  ISETP.NE.AND P0, PT, R6, 0x1, PT ;  /* 0x000000010600780c */ /* 0x010fda0003f05270 */
        /* <DEDUP_REMOVED lines=14> */
.L_x_14232:
[----:B--2---:R-:W-:Y:S01]  /*ca80*/  IMAD R0, R18, 0x8, R17 ;  /* 0x0000000812007824 */ /* 0x004fe200078e0211 */
[----:B----4-:R-:W-:-:S04]  /*ca90*/  SHF.L.U32 R2, R28, 0x1f, RZ ;  /* 0x0000001f1c027819 */ /* 0x010fc800000006ff */
[----:B------:R-:W2:Y:S02]  /*caa0*/  SYNCS.PHASECHK.TRANS64.TRYWAIT P0, [R0+URZ+0x16840], R2 ;  /* 0x01684002000075a7 */ /* 0x000ea4000800017f */
[----:B--2---:R-:W-:Y:S05]  /*cab0*/  @!P0 BRA `(.L_x_14233) ;  /* 0x0000004400408947 */ /* 0x004fea0003800000 */
.L_x_14327:
[----:B------:R-:W4:Y:S02]  /*cac0*/  S2R R3, SR_TID.X ;  /* 0x0000000000037919 */ /* 0x000f240000002100 */
[----:B----4-:R-:W-:-:S04]  /*cad0*/  LOP3.LUT R3, R3, 0x7f, RZ, 0xc0, !PT ;  /* 0x0000007f03037812 */ /* 0x010fc800078ec0ff */
[----:B------:R-:W-:-:S13]  /*cae0*/  ISETP.NE.AND P0, PT, R3, RZ, PT ;  /* 0x000000ff0300720c */ /* 0x000fda0003f05270 */
[----:B------:R-:W-:Y:S05]  /*caf0*/  @P0 BRA `(.L_x_14234) ;  /* 0x00000000001c0947 */ /* 0x000fea0003800000 */
[----:B------:R-:W4:Y:S01]  /*cb00*/  S2R R3, SR_TID.X ;  /* 0x0000000000037919 */ /* 0x000f220000002100 */
[----:B--2---:R-:W-:-:S04]  /*cb10*/  IMAD.MOV.U32 R2, RZ, RZ, 0x4000 ;  /* 0x00004000ff027424 */ /* 0x004fc800078e00ff */
[----:B------:R2:W-:Y:S01]  /*cb20*/  SYNCS.ARRIVE.TRANS64 RZ, [R0+URZ+0x16830], R2 ;  /* 0x0168300200ff79a7 */ /* 0x0005e2000800003f */
[----:B----4-:R-:W-:-:S04]  /*cb30*/  LOP3.LUT R3, R3, 0x1f, RZ, 0xc0, !PT ;  /* 0x0000001f03037812 */ /* 0x010fc800078ec0ff */
[----:B------:R-:W-:-:S13]  /*cb40*/  ISETP.NE.AND P0, PT, R3, RZ, PT ;  /* 0x000000ff0300720c */ /* 0x000fda0003f05270 */
[----:B--2---:R-:W-:Y:S05]  /*cb50*/  @!P0 BRA `(.L_x_14234) ;  /* 0x0000000000048947 */ /* 0x004fea0003800000 */
[----:B------:R-:W-:Y:S01]  /*cb60*/  BPT.TRAP 0x1 ;  /* 0x000000040000795c */ /* 0x000fe20000300000 */
.L_x_14234:
        /* <DEDUP_REMOVED lines=12> */
[----:B------:R-:W-:-:S03]  /*cc30*/  UIADD3 UR9, UR9, 0x16830, URZ ;  /* 0x0001683009097890 */ /* 0x000fc6000fffe03f */
[----:B------:R-:W-:Y:S01]  /*cc40*/  P2R R0, PR, RZ, 0x1 ;  /* 0x00000001ff007803 */ /* 0x000fe20000000000 */
[----:B------:R-:W-:Y:S02]  /*cc50*/  ULEA UR11, UR11, UR4, 0x7 ;  /* 0x000000040b0b7291 */ /* 0x000fe4000f8e383f */
[----:B------:R-:W-:Y:S01]  /*cc60*/  UIADD3 UR8, UR8, 0xe400, URZ ;  /* 0x0000e40008087890 */ /* 0x000fe2000fffe03f */
[----:B------:R-:W-:Y:S01]  /*cc70*/  UMOV UR4, 0x0 ;  /* 0x0000000000047882 */ /* 0x000fe20000000000 */
[----:B------:R4:W-:Y:S07]  /*cc80*/  STL [R1], R0 ;  /* 0x0000000001007387 */ /* 0x0009ee0000100800 */
[----:B------:R4:W-:Y:S01]  /*cc90*/  UTMALDG.4D [UR8], [UR6], desc[UR4] ;  /* 0x00000408060075b4 */ /* 0x0009e20008019000 */
[----:B------:R-:W-:-:S02]  /*cca0*/  NOP ;  /* 0x0000000000007918 */ /* 0x000fc40000000000 */
.L_x_14230:
[----:B0-----:R-:W5:Y:S04]  /*ccb0*/  LDL.LU R4, [R1+0x10] ;  /* 0x0000100001047983 */ /* 0x001f680000300800 */
[----:B------:R-:W3:Y:S04]  /*ccc0*/  LDL.LU R6, [R1+0xc] ;  /* 0x00000c0001067983 */ /* 0x000ee80000300800 */
[----:B------:R-:W3:Y:S01]  /*ccd0*/  LDL.LU R3, [R1+0x24] ;  /* 0x0000240001037983 */ /* 0x000ee20000300800 */
[----:B------:R-:W-:Y:S05]  /*cce0*/  WARPSYNC.ALL ;  /* 0x0000000000007948 */ /* 0x000fea0003800000 */
[----:B----4-:R-:W-:Y:S01]  /*ccf0*/  ULDC.64 UR6, c[0x0][0xa00] ;  /* 0x0002800000067ab9 */ /* 0x010fe20000000a00 */
[----:B------:R-:W-:Y:S01]  /*cd00*/  ULDC.64 UR4, c[0x0][0x298] ;  /* 0x0000a60000047ab9 */ /* 0x000fe20000000a00 */
[----:B--2---:R-:W-:Y:S01]  /*cd10*/  VIADD R0, R17, 0x8400 ;  /* 0x0000840011007836 */ /* 0x004fe20000000000 */
[----:B------:R-:W-:Y:S01]  /*cd20*/  BAR.SYNC.DEFER_BLOCKING 0x8, 0x200 ;  /* 0x0208000000007b1d */ /* 0x000fe20000010000 */
[----:B------:R-:W-:-:S03]  /*cd30*/  ISETP.NE.U32.AND P0, PT, RZ, UR6, PT ;  /* 0x00000006ff007c0c */ /* 0x000fc6000bf05070 */
[----:B------:R-:W-:Y:S02]  /*cd40*/  LOP3.LUT P1, RZ, R0, 0x3ff, RZ, 0xc0, !PT ;  /* 0x000003ff00ff7812 */ /* 0x000fe4000782c0ff */
[----:B------:R-:W-:Y:S01]  /*cd50*/  ISETP.NE.AND.EX P0, PT, RZ, UR7, PT, P0 ;  /* 0x00000007ff007c0c */ /* 0x000fe2000bf05300 */
[----:B------:R-:W-:Y:S01]  /*cd60*/  BSSY B6, `(.L_x_14235) ;  /* 0x000001d000067945 */ /* 0x000fe20003800000 */
[----:B-----5:R-:W-:Y:S02]  /*cd70*/  SHF.R.S32.HI R2, RZ, 0x1f, R4 ;  /* 0x0000001fff027819 */ /* 0x020fe40000011404 */
[----:B---3--:R-:W-:-:S03]  /*cd80*/  SEL R6, R6, RZ, !P0 ;  /* 0x000000ff06067207 */ /* 0x008fc60004000000 */
[----:B------:R-:W-:-:S04]  /*cd90*/  IMAD R2, R2, UR4, RZ ;  /* 0x0000000402027c24 */ /* 0x000fc8000f8e02ff */
[C---:B------:R-:W-:Y:S01]  /*cda0*/  IMAD R0, R4.reuse, UR5, R2 ;  /* 0x0000000504007c24 */ /* 0x040fe2000f8e0202 */
[----:B------:R-:W-:Y:S01]  /*cdb0*/  SEL R2, R3, RZ, !P0 ;  /* 0x000000ff03027207 */ /* 0x000fe20004000000 */
        /* <DEDUP_REMOVED lines=16> */
[----:B-1----:R-:W-:Y:S02]  /*cec0*/  IMAD.U32 R10, RZ, RZ, UR4 ;  /* 0x00000004ff0a7e24 */ /* 0x002fe4000f8e00ff */
[----:B------:R-:W-:Y:S02]  /*ced0*/  IMAD.U32 R11, RZ, RZ, UR5 ;  /* 0x00000005ff0b7e24 */ /* 0x000fe4000f8e00ff */
[----:B------:R-:W-:Y:S02]  /*cee0*/  IMAD.MOV.U32 R8, RZ, RZ, 0x70 ;  /* 0x00000070ff087424 */ /* 0x000fe400078e00ff */
[----:B------:R-:W-:Y:S02]  /*cef0*/  IMAD.MOV.U32 R12, RZ, RZ, 0x1 ;  /* 0x00000001ff0c7424 */ /* 0x000fe400078e00ff */
[----:B------:R-:W-:-:S07]  /*cf00*/  IMAD.MOV.U32 R13, RZ, RZ, RZ ;  /* 0x000000ffff0d7224 */ /* 0x000fce00078e00ff */
[----:B------:R-:W-:-:S07]  /*cf10*/  LEPC R20, `(.L_x_14236) ;  /* 0x000000001014794e */ /* 0x000fce0000000000 */
[----:B0-----:R-:W-:Y:S05]  /*cf20*/  CALL.ABS.NOINC R2 ;  /* 0x0000000002007343 */ /* 0x001fea0003c00000 */
.L_x_14236:
[----:B------:R-:W-:Y:S05]  /*cf30*/  BSYNC B6 ;  /* 0x0000000000067941 */ /* 0x000fea0003800000 */
.L_x_14235:
[----:B------:R-:W2:Y:S01]  /*cf40*/  LDL.LU R20, [R1+0x10] ;  /* 0x0000100001147983 */ /* 0x000ea20000300800 */
[----:B------:R-:W3:Y:S01]  /*cf50*/  LDC R9, c[0x0][0x448] ;  /* 0x00011200ff097b82 */ /* 0x000ee20000000800 */
[----:B------:R-:W-:Y:S01]  /*cf60*/  ULDC.64 UR4, c[0x0][0x2d8] ;  /* 0x0000b60000047ab9 */ /* 0x000fe20000000a00 */
[----:B------:R-:W-:Y:S01]  /*cf70*/  ULDC.64 UR6, c[0x0][0x2e0] ;  /* 0x0000b80000067ab9 */ /* 0x000fe20000000a00 */
[----:B0-----:R-:W2:Y:S01]  /*cf80*/  LDL.LU.64 R2, [R1+0x30] ;  /* 0x0000300001027983 */ /* 0x001ea20000300a00 */
[----:B------:R-:W-:-:S03]  /*cf90*/  ULDC.64 UR8, c[0x0][0x280] ;  /* 0x0000a00000087ab9 */ /* 0x000fc60000000a00 */
[----:B------:R-:W4:Y:S04]  /*cfa0*/  LDL.LU R21, [R1+0x24] ;  /* 0x0000240001157983 */ /* 0x000f280000300800 */
[----:B------:R-:W4:Y:S04]  /*cfb0*/  LDL.LU R4, [R1+0xc] ;  /* 0x00000c0001047983 */ /* 0x000f280000300800 */
[----:B-1----:R0:W5:Y:S01]  /*cfc0*/  LDL R10, [R1+0x8] ;  /* 0x00000800010a7983 */ /* 0x0021620000100800 */
[----:B---3--:R-:W-:-:S13]  /*cfd0*/  ISETP.NE.AND P1, PT, R9, 0x1, PT ;  /* 0x000000010900780c */ /* 0x008fda0003f25270 */
[----:B------:R-:W1:Y:S08]  /*cfe0*/  @P1 LDC R5, c[0x0][0x450] ;  /* 0x00011400ff051b82 */ /* 0x000e700000000800 */
[----:B------:R-:W3:Y:S01]  /*cff0*/  @P1 LDC R8, c[0x0][0x450] ;  /* 0x00011400ff081b82 */ /* 0x000ee20000000800 */
[----:B------:R-:W0:Y:S01]  /*d000*/  S2R R11, SR_TID.X ;  /* 0x00000000000b7919 */ /* 0x000e220000002100 */
        /* <DEDUP_REMOVED lines=18> */
[----:B-1----:R-:W-:-:S04]  /*d130*/  @P1 SHF.R.U32.HI R4, RZ, R5, R0 ;  /* 0x00000005ff041219 */ /* 0x002fc80000011600 */
[----:B------:R-:W-:-:S05]  /*d140*/  SHF.R.S32.HI R0, RZ, 0x1f, R4 ;  /* 0x0000001fff007819 */ /* 0x000fca0000011404 */
[----:B------:R-:W-:-:S04]  /*d150*/  IMAD R0, R0, UR4, RZ ;  /* 0x0000000400007c24 */ /* 0x000fc8000f8e02ff */
[C---:B------:R-:W-:Y:S02]  /*d160*/  IMAD R7, R4.reuse, UR5, R0 ;  /* 0x0000000504077c24 */ /* 0x040fe4000f8e0200 */
        /* <DEDUP_REMOVED lines=12> */
[----:B------:R-:W-:-:S04]  /*d230*/  VIADD R5, R6, 0x80 ;  /* 0x0000008006057836 */ /* 0x000fc80000000000 */
[----:B------:R-:W-:Y:S02]  /*d240*/  IMAD.MOV.U32 R6, RZ, RZ, R5 ;  /* 0x000000ffff067224 */ /* 0x000fe400078e0005 */
[----:B-1----:R-:W-:-:S05]  /*d250*/  @P1 IMAD.HI.U32 R7, R5, R7, RZ ;  /* 0x0000000705071227 */ /* 0x002fca00078e00ff */
[----:B---3--:R-:W-:-:S05]  /*d260*/  @P1 SHF.R.U32.HI R6, RZ, R8, R7 ;  /* 0x00000008ff061219 */ /* 0x008fca0000011607 */
        /* <DEDUP_REMOVED lines=8> */
[----:B0-----:R-:W-:Y:S02]  /*d2f0*/  IMAD.SHL.U32 R20, R11, 0x8, RZ ;  /* 0x000000080b147824 */ /* 0x001fe400078e00ff */
        /* <DEDUP_REMOVED lines=119> */
.L_x_14352:
        /* <DEDUP_REMOVED lines=11> */
.L_x_14238:
        /* <DEDUP_REMOVED lines=18> */
.L_x_14353:
[----:B------:R-:W-:Y:S05]  /*dc40*/  BSYNC B0 ;  /* 0x0000000000007941 */ /* 0x000fea0003800000 */
.L_x_14239:
        /* <DEDUP_REMOVED lines=27> */
[----:B--2---:R-:W-:-:S13]  /*de00*/  ISETP.NE.AND P1, PT, R3, RZ, PT ;  /* 0x000000ff0300720c */ /* 0x004fda0003f25270 */
        /* <DEDUP_REMOVED lines=23> */
.L_x_14247:
[----:B0-----:R-:W-:Y:S01]  /*df80*/  IMAD R4, R6, 0x8, R17 ;  /* 0x0000000806047824 */ /* 0x001fe200078e0211 */
[----:B------:R-:W-:Y:S01]  /*df90*/  SHF.L.U32 R2, R10, 0x1f, RZ ;  /* 0x0000001f0a027819 */ /* 0x000fe200000006ff */
[----:B------:R-:W-:Y:S03]  /*dfa0*/  BSSY B3, `(.L_x_14248) ;  /* 0x0000003000037945 */ /* 0x000fe60003800000 */
[----:B------:R-:W0:Y:S02]  /*dfb0*/  SYNCS.PHASECHK.TRANS64.TRYWAIT P0, [R4+URZ+0x16840], R2 ;  /* 0x01684002040075a7 */ /* 0x000e24000800017f */
[----:B0-----:R-:W-:Y:S05]  /*dfc0*/  @!P0 BRA `(.L_x_14249) ;  /* 0x00000040000c8947 */ /* 0x001fea0003800000 */
.L_x_14354:
[----:B------:R-:W-:Y:S05]  /*dfd0*/  BSYNC B3 ;  /* 0x0000000000037941 */ /* 0x000fea0003800000 */
.L_x_14248:
[----:B------:R-:W1:Y:S01]  /*dfe0*/  S2R R3, SR_TID.X ;  /* 0x0000000000037919 */ /* 0x000e620000002100 */
[----:B------:R-:W-:Y:S01]  /*dff0*/  BSSY B3, `(.L_x_14250) ;  /* 0x000000b000037945 */ /* 0x000fe20003800000 */
        /* <DEDUP_REMOVED lines=10> */
.L_x_14251:
[----:B------:R-:W-:Y:S05]  /*e0a0*/  BSYNC B3 ;  /* 0x0000000000037941 */ /* 0x000fea0003800000 */
.L_x_14250:
[----:B------:R-:W-:Y:S01]  /*e0b0*/  IMAD.MOV.U32 R11, RZ, RZ, RZ ;  /* 0x000000ffff0b7224 */ /* 0x000fe200078e00ff */
[----:B------:R-:W-:Y:S01]  /*e0c0*/  UIADD3 UR4, UP0, UR38, 0x370, URZ ;  /* 0x0000037026047890 */ /* 0x000fe2000ff1e03f */
[----:B------:R-:W-:Y:S01]  /*e0d0*/  IMAD R3, R6, 0x4000, R17 ;  /* 0x0000400006037824 */ /* 0x000fe200078e0211 */
[----:B------:R-:W-:Y:S01]  /*e0e0*/  PLOP3.LUT P0, PT, PT, PT, PT, 0x80, 0x0 ;  /* 0x000000000000781c */ /* 0x000fe20003f0f070 */
[----:B0-----:R-:W-:Y:S01]  /*e0f0*/  VIADD R4, R4, 0x16830 ;  /* 0x0001683004047836 */ /* 0x001fe20000000000 */
[----:B------:R-:W-:Y:S01]  /*e100*/  R2UR UR10, R11 ;  /* 0x000000000b0a72ca */ /* 0x000fe200000e0000 */
[----:B------:R-:W-:Y:S01]  /*e110*/  VIADD R3, R3, 0xe400 ;  /* 0x0000e40003037836 */ /* 0x000fe20000000000 */
[----:B------:R-:W-:Y:S01]  /*e120*/  UIADD3.X UR5, URZ, UR39, URZ, UP0, !UPT ;  /* 0x000000273f057290 */ /* 0x000fe200087fe43f */
[----:B------:R-:W-:Y:S01]  /*e130*/  IMAD R2, R0, 0x80, R26 ;  /* 0x0000008000027824 */ /* 0x000fe200078e021a */
[----:B------:R-:W-:Y:S01]  /*e140*/  UMOV UR6, 0x0 ;  /* 0x0000000000067882 */ /* 0x000fe20000000000 */
[----:B------:R-:W-:-:S10]  /*e150*/  UMOV UR7, 0x14f00000 ;  /* 0x14f0000000077882 */ /* 0x000fd40000000000 */
.L_x_14252:
        /* <DEDUP_REMOVED lines=15> */
.L_x_14355:
[----:B------:R-:W-:Y:S05]  /*e250*/  BSYNC B3 ;  /* 0x0000000000037941 */ /* 0x000fea0003800000 */
.L_x_14253:
        /* <DEDUP_REMOVED lines=12> */
.L_x_14256:
[----:B------:R-:W-:Y:S05]  /*e320*/  BSYNC B3 ;  /* 0x0000000000037941 */ /* 0x000fea0003800000 */
.L_x_14255:
        /* <DEDUP_REMOVED lines=11> */
.L_x_14257:
        /* <DEDUP_REMOVED lines=12> */
.L_x_14246:
[----:B------:R-:W-:Y:S05]  /*e4a0*/  BSYNC B1 ;  /* 0x0000000000017941 */ /* 0x000fea0003800000 */
.L_x_14245:
[----:B------:R-:W2:Y:S01]  /*e4b0*/  LDL.LU R0, [R1+0x18] ;  /* 0x0000180001007983 */ /* 0x000ea20000300800 */
[----:B------:R-:W-:Y:S02]  /*e4c0*/  IMAD.MOV.U32 R28, RZ, RZ, R10 ;  /* 0x000000ffff1c7224 */ /* 0x000fe400078e000a */
[----:B------:R-:W-:Y:S02]  /*e4d0*/  IMAD.MOV.U32 R18, RZ, RZ, R6 ;  /* 0x000000ffff127224 */ /* 0x000fe400078e0006 */
[----:B--2---:R-:W-:-:S07]  /*e4e0*/  VIADD R0, R0, 0xfffffffd ;  /* 0xfffffffd00007836 */ /* 0x004fce0000000000 */
.L_x_14244:
[----:B------:R-:W-:Y:S05]  /*e4f0*/  BSYNC B2 ;  /* 0x0000000000027941 */ /* 0x000fea0003800000 */
.L_x_14243:
[----:B------:R-:W-:Y:S01]  /*e500*/  VIADD R7, R7, 0xfffffffe ;  /* 0xfffffffe07077836 */ /* 0x000fe20000000000 */
[----:B------:R-:W-:-:S04]  /*e510*/  LOP3.LUT R2, RZ, R9, RZ, 0x33, !PT ;  /* 0x00000009ff027212 */ /* 0x000fc800078e33ff */
[----:B------:R-:W-:-:S13]  /*e520*/  ISETP.NE.AND P0, PT, R7, R2, PT ;  /* 0x000000020700720c */ /* 0x000fda0003f05270 */
[----:B------:R-:W-:Y:S05]  /*e530*/  @!P0 BRA `(.L_x_14242) ;  /* 0x0000000c00a08947 */ /* 0x000fea0003800000 */
[----:B------:R-:W-:-:S07]  /*e540*/  IMAD.MOV.U32 R4, RZ, RZ, R19 ;  /* 0x000000ffff047224 */ /* 0x000fce00078e0013 */
.L_x_14284:
        /* <DEDUP_REMOVED lines=32> */
.L_x_14260:
[----:B------:R-:W-:Y:S01]  /*e750*/  IMAD R2, R6, 0x8, R17 ;  /* 0x0000000806027824 */ /* 0x000fe200078e0211 */
[----:B------:R-:W-:Y:S01]  /*e760*/  SHF.L.U32 R3, R7, 0x1f, RZ ;  /* 0x0000001f07037819 */ /* 0x000fe200000006ff */
[----:B------:R-:W-:Y:S03]  /*e770*/  BSSY B2, `(.L_x_14261) ;  /* 0x0000003000027945 */ /* 0x000fe60003800000 */
[----:B------:R-:W1:Y:S02]  /*e780*/  SYNCS.PHASECHK.TRANS64.TRYWAIT P0, [R2+URZ+0x16840], R3 ;  /* 0x01684003020075a7 */ /* 0x000e64000800017f */
[----:B-1----:R-:W-:Y:S05]  /*e790*/  @!P0 BRA `(.L_x_14262) ;  /* 0x0000003800408947 */ /* 0x002fea0003800000 */
.L_x_14356:
[----:B------:R-:W-:Y:S05]  /*e7a0*/  BSYNC B2 ;  /* 0x0000000000027941 */ /* 0x000fea0003800000 */
.L_x_14261:
        /* <DEDUP_REMOVED lines=12> */
.L_x_14264:
[----:B------:R-:W-:Y:S05]  /*e870*/  BSYNC B2 ;  /* 0x0000000000027941 */ /* 0x000fea0003800000 */
.L_x_14263:
        /* <DEDUP_REMOVED lines=11> */
.L_x_14265:
        /* <DEDUP_REMOVED lines=15> */
.L_x_14357:
[----:B------:R-:W-:Y:S05]  /*ea20*/  BSYNC B2 ;  /* 0x0000000000027941 */ /* 0x000fea0003800000 */
.L_x_14266:
        /* <DEDUP_REMOVED lines=11> */
.L_x_14269:
[----:B------:R-:W-:Y:S05]  /*eae0*/  BSYNC B2 ;  /* 0x0000000000027941 */ /* 0x000fea0003800000 */
.L_x_14268:
        /* <DEDUP_REMOVED lines=10> */
.L_x_14270:
        /* <DEDUP_REMOVED lines=12> */
.L_x_14259:
[----:B------:R-:W-:Y:S05]  /*ec50*/  BSYNC B1 ;  /* 0x0000000000017941 */ /* 0x000fea0003800000 */
.L_x_14258:
        /* <DEDUP_REMOVED lines=32> */
.L_x_14273:
[----:B------:R-:W-:Y:S01]  /*ee60*/  IMAD R2, R18, 0x8, R17 ;  /* 0x0000000812027824 */ /* 0x000fe200078e0211 */
[----:B------:R-:W-:Y:S01]  /*ee70*/  SHF.L.U32 R3, R28, 0x1f, RZ ;  /* 0x0000001f1c037819 */ /* 0x000fe200000006ff */
[----:B------:R-:W-:Y:S03]  /*ee80*/  BSSY B2, `(.L_x_14274) ;  /* 0x0000003000027945 */ /* 0x000fe60003800000 */
[----:B------:R-:W1:Y:S02]  /*ee90*/  SYNCS.PHASECHK.TRANS64.TRYWAIT P0, [R2+URZ+0x16840], R3 ;  /* 0x01684003020075a7 */ /* 0x000e64000800017f */
[----:B-1----:R-:W-:Y:S05]  /*eea0*/  @!P0 BRA `(.L_x_14275) ;  /* 0x0000003000a48947 */ /* 0x002fea0003800000 */
.L_x_14358:
[----:B------:R-:W-:Y:S05]  /*eeb0*/  BSYNC B2 ;  /* 0x0000000000027941 */ /* 0x000fea0003800000 */
.L_x_14274:
        /* <DEDUP_REMOVED lines=12> */
.L_x_14277:
[----:B------:R-:W-:Y:S05]  /*ef80*/  BSYNC B2 ;  /* 0x0000000000027941 */ /* 0x000fea0003800000 */
.L_x_14276:
[----:B------:R-:W-:Y:S01]  /*ef90*/  IMAD.MOV.U32 R5, RZ, RZ, RZ ;  /* 0x000000ffff057224 */ /* 0x000fe200078e00ff */
[----:B------:R-:W-:Y:S01]  /*efa0*/  UIADD3 UR4, UP0, UR38, 0x370, URZ ;  /* 0x0000037026047890 */ /* 0x000fe2000ff1e03f */
[C---:B------:R-:W-:Y:S01]  /*efb0*/  IMAD R11, R18.reuse, 0x4000, R17 ;  /* 0x00004000120b7824 */ /* 0x040fe200078e0211 */
[----:B------:R-:W-:Y:S01]  /*efc0*/  PLOP3.LUT P0, PT, PT, PT, PT, 0x80, 0x0 ;  /* 0x000000000000781c */ /* 0x000fe20003f0f070 */
[----:B-1----:R-:W-:Y:S01]  /*efd0*/  IMAD R3, R18, 0x8, R8 ;  /* 0x0000000812037824 */ /* 0x002fe200078e0208 */
[----:B------:R-:W-:Y:S01]  /*efe0*/  R2UR UR10, R5 ;  /* 0x00000000050a72ca */ /* 0x000fe200000e0000 */
[----:B------:R-:W-:Y:S01]  /*eff0*/  VIADD R11, R11, 0xe400 ;  /* 0x0000e4000b0b7836 */ /* 0x000fe20000000000 */
[----:B------:R-:W-:Y:S01]  /*f000*/  UIADD3.X UR5, URZ, UR39, URZ, UP0, !UPT ;  /* 0x000000273f057290 */ /* 0x000fe200087fe43f */
[----:B------:R-:W-:Y:S01]  /*f010*/  VIADD R3, R3, 0x30 ;  /* 0x0000003003037836 */ /* 0x000fe20000000000 */
[----:B------:R-:W-:Y:S01]  /*f020*/  UMOV UR6, 0x0 ;  /* 0x0000000000067882 */ /* 0x000fe20000000000 */
[----:B------:R-:W-:Y:S01]  /*f030*/  IMAD R2, R10, 0x80, R26 ;  /* 0x000000800a027824 */ /* 0x000fe200078e021a */
[----:B------:R-:W-:-:S09]  /*f040*/  UMOV UR7, 0x14f00000 ;  /* 0x14f0000000077882 */ /* 0x000fd20000000000 */
.L_x_14278:
        /* <DEDUP_REMOVED lines=15> */
.L_x_14359:
[----:B------:R-:W-:Y:S05]  /*f140*/  BSYNC B2 ;  /* 0x0000000000027941 */ /* 0x000fea0003800000 */
.L_x_14279:
        /* <DEDUP_REMOVED lines=11> */
.L_x_14282:
[----:B------:R-:W-:Y:S05]  /*f200*/  BSYNC B2 ;  /* 0x0000000000027941 */ /* 0x000fea0003800000 */
.L_x_14281:
        /* <DEDUP_REMOVED lines=10> */
.L_x_14283:
        /* <DEDUP_REMOVED lines=12> */
.L_x_14272:
[----:B------:R-:W-:Y:S05]  /*f370*/  BSYNC B1 ;  /* 0x0000000000017941 */ /* 0x000fea0003800000 */
.L_x_14271:
[----:B------:R-:W2:Y:S01]  /*f380*/  LDL R2, [R1+0x4] ;  /* 0x0000040001027983 */ /* 0x000ea20000100800 */
[----:B------:R-:W-:Y:S01]  /*f390*/  VIADD R0, R0, 0xfffffffe ;  /* 0xfffffffe00007836 */ /* 0x000fe20000000000 */
[----:B--2---:R-:W-:-:S13]  /*f3a0*/  ISETP.GT.AND P0, PT, R9, R2, PT ;  /* 0x000000020900720c */ /* 0x004fda0003f04270 */
[----:B------:R-:W-:Y:S05]  /*f3b0*/  @P0 BRA `(.L_x_14284) ;  /* 0xfffffff000640947 */ /* 0x000fea000383ffff */
.L_x_14242:
[----:B------:R-:W-:Y:S05]  /*f3c0*/  BSYNC B0 ;  /* 0x0000000000007941 */ /* 0x000fea0003800000 */
.L_x_14241:
        /* <DEDUP_REMOVED lines=17> */
.L_x_14286:
[----:B------:R-:W-:Y:S05]  /*f4e0*/  BSYNC B0 ;  /* 0x0000000000007941 */ /* 0x000fea0003800000 */
.L_x_14285:
[----:B------:R-:W2:Y:S01]  /*f4f0*/  LDL.LU R0, [R1] ;  /* 0x0000000001007983 */ /* 0x000ea20000300800 */
[----:B------:R-:W-:Y:S01]  /*f500*/  BSSY B0, `(.L_x_14287) ;  /* 0x0000028000007945 */ /* 0x000fe20003800000 */
[----:B--2---:R-:W-:-:S13]  /*f510*/  ISETP.NE.AND P0, PT, R0, RZ, PT ;  /* 0x000000ff0000720c */ /* 0x004fda0003f05270 */
[----:B------:R-:W-:Y:S05]  /*f520*/  @!P0 BRA `(.L_x_14288) ;  /* 0x0000000000948947 */ /* 0x000fea0003800000 */
[----:B------:R-:W-:Y:S01]  /*f530*/  IMAD R3, R18, 0x8, R17 ;  /* 0x0000000812037824 */ /* 0x000fe200078e0211 */
[----:B------:R-:W-:Y:S01]  /*f540*/  SHF.L.U32 R0, R28, 0x1f, RZ ;  /* 0x0000001f1c007819 */ /* 0x000fe200000006ff */
[----:B------:R-:W-:Y:S01]  /*f550*/  BSSY B1, `(.L_x_14289) ;  /* 0x0000004000017945 */ /* 0x000fe20003800000 */
[----:B------:R-:W-:Y:S02]  /*f560*/  ISETP.NE.AND P1, PT, R6, RZ, PT ;  /* 0x000000ff0600720c */ /* 0x000fe40003f25270 */
[----:B------:R-:W0:Y:S02]  /*f570*/  SYNCS.PHASECHK.TRANS64.TRYWAIT P0, [R3+URZ+0x16860], R0 ;  /* 0x01686000030075a7 */ /* 0x000e24000800017f */
[----:B0-----:R-:W-:Y:S09]  /*f580*/  @!P0 BRA `(.L_x_14290) ;  /* 0x0000002c00148947 */ /* 0x001ff20003800000 */
.L_x_14360:
[----:B------:R-:W-:Y:S05]  /*f590*/  BSYNC B1 ;  /* 0x0000000000017941 */ /* 0x000fea0003800000 */
.L_x_14289:
        /* <DEDUP_REMOVED lines=9> */
.L_x_14292:
[----:B------:R-:W-:Y:S05]  /*f630*/  BSYNC B1 ;  /* 0x0000000000017941 */ /* 0x000fea0003800000 */
.L_x_14291:
        /* <DEDUP_REMOVED lines=10> */
.L_x_14293:
        /* <DEDUP_REMOVED lines=10> */
.L_x_14288:
[----:B------:R-:W-:Y:S05]  /*f780*/  BSYNC B0 ;  /* 0x0000000000007941 */ /* 0x000fea0003800000 */
.L_x_14287:
[----:B------:R-:W-:-:S05]  /*f790*/  VIADD R18, R18, 0x1 ;  /* 0x0000000112127836 */ /* 0x000fca0000000000 */
[----:B------:R-:W-:-:S04]  /*f7a0*/  ISETP.NE.AND P0, PT, R18, 0x2, PT ;  /* 0x000000021200780c */ /* 0x000fc80003f05270 */
[----:B------:R-:W-:Y:S02]  /*f7b0*/  SEL R3, RZ, 0x1, P0 ;  /* 0x00000001ff037807 */ /* 0x000fe40000000000 */
[----:B------:R-:W-:Y:S02]  /*f7c0*/  SEL R18, R18, RZ, P0 ;  /* 0x000000ff12127207 */ /* 0x000fe40000000000 */
[----:B------:R-:W-:-:S07]  /*f7d0*/  LOP3.LUT R28, R28, R3, RZ, 0x3c, !PT ;  /* 0x000000031c1c7212 */ /* 0x000fce00078e3cff */
.L_x_14223:
[----:B------:R-:W-:Y:S05]  /*f7e0*/  BSYNC B7 ;  /* 0x0000000000077941 */ /* 0x000fea0003800000 */
.L_x_14221:
[----:B------:R-:W2:Y:S02]  /*f7f0*/  LDL R0, [R1+0x3c] ;  /* 0x00003c0001007983 */ /* 0x000ea40000100800 */
[----:B--2---:R-:W-:-:S13]  /*f800*/  ISETP.NE.AND P0, PT, R0, RZ, PT ;  /* 0x000000ff0000720c */ /* 0x004fda0003f05270 */
[----:B------:R-:W-:Y:S05]  /*f810*/  @!P0 BRA `(.L_x_14294) ;  /* 0x0000000000248947 */ /* 0x000fea0003800000 */
[----:B------:R-:W-:Y:S05]  /*f820*/  WARPSYNC.ALL ;  /* 0x0000000000007948 */ /* 0x000fea0003800000 */
[----:B------:R-:W2:Y:S08]  /*f830*/  S2UR UR5, SR_CgaCtaId ;  /* 0x00000000000579c3 */ /* 0x000eb00000008800 */
[----:B------:R-:W-:Y:S06]  /*f840*/  BAR.SYNC.DEFER_BLOCKING 0x5, 0x200 ;  /* 0x0148000000007b1d */ /* 0x000fec0000010000 */
[----:B------:R-:W-:-:S02]  /*f850*/  UMOV UR4, 0x400 ;  /* 0x0000040000047882 */ /* 0x000fc40000000000 */
[----:B--2---:R-:W-:-:S06]  /*f860*/  ULEA UR4, UR5, UR4, 0x18 ;  /* 0x0000000405047291 */ /* 0x004fcc000f8ec03f */
[----:B------:R-:W-:-:S05]  /*f870*/  IMAD.U32 R17, RZ, RZ, UR4 ;  /* 0x00000004ff117e24 */ /* 0x000fca000f8e00ff */
[----:B------:R2:W4:Y:S01]  /*f880*/  LDS.128 R24, [R17+0x168d0] ;  /* 0x0168d00011187984 */ /* 0x0005220000000c00 */
[----:B------:R-:W-:Y:S06]  /*f890*/  BAR.ARV 0x4, 0x200 ;  /* 0x0108000000007b1d */ /* 0x000fec0000002000 */
[----:B------:R-:W-:Y:S05]  /*f8a0*/  BRA `(.L_x_14295) ;  /* 0x0000000c00d47947 */ /* 0x000fea0003800000 */
.L_x_14294:
        /* <DEDUP_REMOVED lines=9> */
[----:B------:R-:W2:Y:S01]  /*f940*/  @!P1 LDC.64 R4, c[0x0][0xc78] ;  /* 0x00031e00ff049b82 */ /* 0x000ea20000000a00 */
[----:B0-----:R-:W-:-:S05]  /*f950*/  @!P1 IMAD.WIDE R2, R9, 0x4, R2 ;  /* 0x0000000409029825 */ /* 0x001fca00078e0202 */
[----:B---3--:R2:W3:Y:S02]  /*f960*/  @!P1 LDG.E R7, desc[UR40][R2.64] ;  /* 0x0000002802079981 */ /* 0x0084e4000c1e1900 */
        /* <DEDUP_REMOVED lines=12> */
[----:B--2---:R-:W-:Y:S01]  /*fa30*/  @!P1 IMAD.MOV.U32 R5, RZ, RZ, R4 ;  /* 0x000000ffff059224 */ /* 0x004fe200078e0004 */
        /* <DEDUP_REMOVED lines=18> */
.L_x_14370:
[----:B------:R-:W-:Y:S02]  /*fb60*/  ULDC UR4, c[0x0][0xc38] ;  /* 0x00030e0000047ab9 */ /* 0x000fe40000000800 */
[----:B------:R-:W-:-:S04]  /*fb70*/  IMAD.U32 R4, RZ, RZ, UR4 ;  /* 0x00000004ff047e24 */ /* 0x000fc8000f8e00ff */
[----:B--2---:R-:W-:-:S04]  /*fb80*/  IMAD R7, R14, R4, RZ ;  /* 0x000000040e077224 */ /* 0x004fc800078e02ff */
[----:B------:R-:W-:-:S05]  /*fb90*/  IMAD.IADD R6, R6, 0x1, R7 ;  /* 0x0000000106067824 */ /* 0x000fca00078e0207 */
[----:B------:R-:W-:-:S13]  /*fba0*/  ISETP.GT.AND P6, PT, R6, R0, PT ;  /* 0x000000000600720c */ /* 0x000fda0003fc4270 */
[----:B------:R-:W-:Y:S05]  /*fbb0*/  @P6 BRA `(.L_x_14297) ;  /* 0x0000000000a46947 */ /* 0x000fea0003800000 */
.L_x_14300:
[----:B------:R-:W2:Y:S01]  /*fbc0*/  LDC R2, c[0x0][0xc3c] ;  /* 0x00030f00ff027b82 */ /* 0x000ea20000000800 */
[----:B------:R-:W-:-:S05]  /*fbd0*/  VIADD R27, R27, 0x1f ;  /* 0x0000001f1b1b7836 */ /* 0x000fca0000000000 */
[----:B--2---:R-:W-:-:S13]  /*fbe0*/  ISETP.GE.AND P6, PT, R27, R2, PT ;  /* 0x000000021b00720c */ /* 0x004fda0003fc6270 */
[----:B------:R-:W-:Y:S05]  /*fbf0*/  @P6 BRA `(.L_x_14298) ;  /* 0x0000000800bc6947 */ /* 0x000fea0003800000 */
[----:B0-----:R-:W0:Y:S01]  /*fc00*/  S2R R3, SR_TID.X ;  /* 0x0000000000037919 */ /* 0x001e220000002100 */
[----:B------:R-:W-:Y:S01]  /*fc10*/  IMAD.MOV.U32 R25, RZ, RZ, RZ ;  /* 0x000000ffff197224 */ /* 0x000fe200078e00ff */
[----:B0-----:R-:W-:-:S05]  /*fc20*/  LOP3.LUT R3, R3, 0x1f, RZ, 0xc0, !PT ;  /* 0x0000001f03037812 */ /* 0x001fca00078ec0ff */
[----:B------:R-:W-:-:S05]  /*fc30*/  IMAD.IADD R7, R27, 0x1, R3 ;  /* 0x000000011b077824 */ /* 0x000fca00078e0203 */
[----:B------:R-:W-:-:S13]  /*fc40*/  ISETP.GE.OR P6, PT, R7, R2, !P0 ;  /* 0x000000020700720c */ /* 0x000fda00047c6670 */
[----:B------:R-:W0:Y:S08]  /*fc50*/  @!P6 LDC.64 R2, c[0x0][0xc80] ;  /* 0x00032000ff02eb82 */ /* 0x000e300000000a00 */
[----:B------:R-:W2:Y:S01]  /*fc60*/  @!P6 LDC.64 R4, c[0x0][0xc78] ;  /* 0x00031e00ff04eb82 */ /* 0x000ea20000000a00 */
[----:B0-----:R-:W-:-:S05]  /*fc70*/  @!P6 IMAD.WIDE R2, R7, 0x4, R2 ;  /* 0x000000040702e825 */ /* 0x001fca00078e0202 */
[----:B------:R2:W3:Y:S02]  /*fc80*/  @!P6 LDG.E R25, desc[UR40][R2.64] ;  /* 0x000000280219e981 */ /* 0x0004e4000c1e1900 */
[----:B--2---:R-:W-:-:S04]  /*fc90*/  @!P6 IMAD.WIDE R2, R7, 0x4, R4 ;  /* 0x000000040702e825 */ /* 0x004fc800078e0204 */
        /* <DEDUP_REMOVED lines=21> */
.L_x_14378:
[----:B------:R-:W-:Y:S02]  /*fdf0*/  ULDC UR4, c[0x0][0xc38] ;  /* 0x00030e0000047ab9 */ /* 0x000fe40000000800 */
[----:B------:R-:W-:-:S04]  /*fe00*/  IMAD.U32 R4, RZ, RZ, UR4 ;  /* 0x00000004ff047e24 */ /* 0x000fc8000f8e00ff */
[----:B--2---:R-:W-:-:S04]  /*fe10*/  IMAD R7, R14, R4, RZ ;  /* 0x000000040e077224 */ /* 0x004fc800078e02ff */
[----:B------:R-:W-:-:S05]  /*fe20*/  IMAD.IADD R6, R7, 0x1, R6 ;  /* 0x0000000107067824 */ /* 0x000fca00078e0206 */
[----:B------:R-:W-:-:S13]  /*fe30*/  ISETP.GT.AND P6, PT, R6, R0, PT ;  /* 0x000000000600720c */ /* 0x000fda0003fc4270 */
[----:B------:R-:W-:Y:S05]  /*fe40*/  @!P6 BRA `(.L_x_14300) ;  /* 0xfffffffc005ce947 */ /* 0x000fea000383ffff */
.L_x_14297:
        /* <DEDUP_REMOVED lines=10> */
.L_x_14383:
[----:B------:R-:W-:-:S13]  /*fef0*/  ISETP.NE.AND P0, PT, R2, RZ, PT ;  /* 0x000000ff0200720c */ /* 0x000fda0003f05270 */
[----:B------:R-:W-:Y:S05]  /*ff00*/  @!P0 BRA `(.L_x_14302) ;  /* 0x0000000000108947 */ /* 0x000fea0003800000 */
[----:B------:R-:W-:Y:S01]  /*ff10*/  UMOV UR4, 0xffffffff ;  /* 0xffffffff00047882 */ /* 0x000fe20000000000 */
[----:B--2---:R-:W-:Y:S02]  /*ff20*/  VIADD R12, R12, 0xffffffff ;  /* 0xffffffff0c0c7836 */ /* 0x004fe40000000000 */
[----:B------:R-:W-:Y:S05]  /*ff30*/  BRA.DIV UR4, `(.L_x_14303) ;  /* 0x0000002e04087947 */ /* 0x000fea000b800000 */
[----:B------:R2:W0:Y:S02]  /*ff40*/  SHFL.IDX PT, R24, R3, R12, 0x1f ;  /* 0x00001f0c03187589 */ /* 0x00042400000e0000 */
.L_x_14302:
[----:B----4-:R-:W-:Y:S01]  /*ff50*/  ISETP.NE.AND P0, PT, R5, 0x1, PT ;  /* 0x000000010500780c */ /* 0x010fe20003f05270 */
[----:B0-----:R-:W-:-:S04]  /*ff60*/  IMAD R24, R24, R4, R7 ;  /* 0x0000000418187224 */ /* 0x001fc800078e0207 */
[----:B------:R-:W-:-:S08]  /*ff70*/  IMAD.IADD R0, R0, 0x1, -R24 ;  /* 0x0000000100007824 */ /* 0x000fd000078e0a18 */
[----:B------:R-:W-:Y:S05]  /*ff80*/  @!P0 BRA `(.L_x_14304) ;  /* 0x0000000000dc8947 */ /* 0x000fea0003800000 */
[----:B---3--:R-:W-:Y:S02]  /*ff90*/  IABS R4, R25 ;  /* 0x0000001900047213 */ /* 0x008fe40000000000 */
[----:B------:R-:W-:Y:S02]  /*ffa0*/  IABS R6, R5 ;  /* 0x0000000500067213 */ /* 0x000fe40000000000 */
[----:B------:R-:W0:Y:S08]  /*ffb0*/  I2F.RP R7, R4 ;  /* 0x0000000400077306 */ /* 0x000e300000209400 */
[----:B------:R-:W3:Y:S08]  /*ffc0*/  I2F.RP R8, R6 ;  /* 0x0000000600087306 */ /* 0x000ef00000209400 */
[----:B0-----:R-:W0:Y:S08]  /*ffd0*/  MUFU.RCP R7, R7 ;  /* 0x0000000700077308 */ /* 0x001e300000001000 */
[----:B---3--:R-:W-:Y:S01]  /*ffe0*/  MUFU.RCP R8, R8 ;  /* 0x0000000800087308 */ /* 0x008fe20000001000 */
[----:B0-----:R-:W-:Y:S01]  /*fff0*/  VIADD R2, R7, 0xffffffe ;  /* 0x0ffffffe07027836 */ /* 0x001fe20000000000 */
[----:B------:R-:W-:-:S06]  /*10000*/  IABS R7, R25 ;  /* 0x0000001900077213 */ /* 0x000fcc0000000000 */
[----:B--2---:R0:W2:Y:S02]  /*10010*/  F2I.FTZ.U32.TRUNC.NTZ R3, R2 ;  /* 0x0000000200037305 */ /* 0x0040a4000021f000 */
[----:B0-----:R-:W-:Y:S02]  /*10020*/  IMAD.MOV.U32 R2, RZ, RZ, RZ ;  /* 0x000000ffff027224 */ /* 0x001fe400078e00ff */
[----:B--2---:R-:W-:-:S04]  /*10030*/  IMAD.MOV R9, RZ, RZ, -R3 ;  /* 0x000000ffff097224 */ /* 0x004fc800078e0a03 */
        /* <DEDUP_REMOVED lines=44> */
.L_x_14304:
[----:B--2---:R-:W0:Y:S02]  /*10300*/  LDC.64 R2, c[0x0][0xc90] ;  /* 0x00032400ff027b82 */ /* 0x004e240000000a00 */
[----:B0-----:R-:W-:-:S05]  /*10310*/  IMAD.WIDE R2, R27, 0x4, R2 ;  /* 0x000000041b027825 */ /* 0x001fca00078e0202 */
[----:B------:R0:W3:Y:S02]  /*10320*/  LDG.E R6, desc[UR40][R2.64] ;  /* 0x0000002802067981 */ /* 0x0000e4000c1e1900 */
[----:B0-----:R-:W-:Y:S02]  /*10330*/  IMAD.MOV.U32 R2, RZ, RZ, RZ ;  /* 0x000000ffff027224 */ /* 0x001fe400078e00ff */
[----:B---3--:R-:W-:-:S05]  /*10340*/  IMAD R5, R25, R6, RZ ;  /* 0x0000000619057224 */ /* 0x008fca00078e02ff */
[----:B------:R-:W-:-:S04]  /*10350*/  IABS R7, R5 ;  /* 0x0000000500077213 */ /* 0x000fc80000000000 */
[----:B------:R-:W0:Y:S08]  /*10360*/  I2F.RP R8, R7 ;  /* 0x0000000700087306 */ /* 0x000e300000209400 */
[----:B0-----:R-:W0:Y:S02]  /*10370*/  MUFU.RCP R8, R8 ;  /* 0x0000000800087308 */ /* 0x001e240000001000 */
[----:B0-----:R-:W-:-:S06]  /*10380*/  VIADD R9, R8, 0xffffffe ;  /* 0x0ffffffe08097836 */ /* 0x001fcc0000000000 */
[----:B------:R-:W1:Y:S02]  /*10390*/  F2I.FTZ.U32.TRUNC.NTZ R3, R9 ;  /* 0x0000000900037305 */ /* 0x000e64000021f000 */
[----:B-1----:R-:W-:-:S04]  /*103a0*/  IMAD.MOV R10, RZ, RZ, -R3 ;  /* 0x000000ffff0a7224 */ /* 0x002fc800078e0a03 */
        /* <DEDUP_REMOVED lines=49> */
.L_x_14305:
[----:B------:R-:W-:-:S05]  /*106c0*/  LOP3.LUT R0, RZ, R3, RZ, 0x33, !PT ;  /* 0x00000003ff007212 */ /* 0x000fca00078e33ff */
[----:B------:R-:W-:Y:S01]  /*106d0*/  IMAD.IADD R25, R25, 0x1, R0 ;  /* 0x0000000119197824 */ /* 0x000fe200078e0200 */
[----:B------:R-:W-:Y:S06]  /*106e0*/  BRA `(.L_x_14306) ;  /* 0x00000000001c7947 */ /* 0x000fec0003800000 */
.L_x_14298:
[----:B------:R-:W-:Y:S01]  /*106f0*/  UMOV UR4, URZ ;  /* 0x0000003f00047c82 */ /* 0x000fe20008000000 */
[----:B------:R-:W-:Y:S01]  /*10700*/  UMOV UR5, URZ ;  /* 0x0000003f00057c82 */ /* 0x000fe20008000000 */
[----:B------:R-:W-:Y:S01]  /*10710*/  ULDC UR6, c[0x0][0xc3c] ;  /* 0x00030f0000067ab9 */ /* 0x000fe20000000800 */
[----:B------:R-:W-:Y:S02]  /*10720*/  IMAD.MOV.U32 R24, RZ, RZ, R0 ;  /* 0x000000ffff187224 */ /* 0x000fe400078e0000 */
[----:B------:R-:W-:Y:S02]  /*10730*/  IMAD.U32 R25, RZ, RZ, UR4 ;  /* 0x00000004ff197e24 */ /* 0x000fe4000f8e00ff */
[----:B------:R-:W-:Y:S02]  /*10740*/  IMAD.U32 R26, RZ, RZ, UR5 ;  /* 0x00000005ff1a7e24 */ /* 0x000fe4000f8e00ff */
[----:B------:R-:W-:-:S07]  /*10750*/  IMAD.U32 R27, RZ, RZ, UR6 ;  /* 0x00000006ff1b7e24 */ /* 0x000fce000f8e00ff */
.L_x_14306:
        /* <DEDUP_REMOVED lines=10> */
.L_x_14295:
[----:B------:R-:W-:Y:S02]  /*10800*/  ULDC UR4, c[0x0][0xc3c] ;  /* 0x00030f0000047ab9 */ /* 0x000fe40000000800 */
[----:B----4-:R-:W-:-:S13]  /*10810*/  ISETP.GE.AND P0, PT, R27, UR4, PT ;  /* 0x000000041b007c0c */ /* 0x010fda000bf06270 */
[----:B------:R-:W-:Y:S05]  /*10820*/  @!P0 BRA `(.L_x_14307) ;  /* 0xffffffb000748947 */ /* 0x000fea000383ffff */
[----:B------:R-:W-:Y:S05]  /*10830*/  BSYNC B8 ;  /* 0x0000000000087941 */ /* 0x000fea0003800000 */
.L_x_14215:
[----:B0-----:R-:W4:Y:S01]  /*10840*/  LDL.LU R0, [R1+0x28] ;  /* 0x0000280001007983 */ /* 0x001f220000300800 */
[----:B------:R-:W-:Y:S01]  /*10850*/  BSSY B0, `(.L_x_14308) ;  /* 0x000000b000007945 */ /* 0x000fe20003800000 */
[----:B------:R-:W0:Y:S01]  /*10860*/  S2R R5, SR_CgaCtaId ;  /* 0x0000000000057919 */ /* 0x000e220000008800 */
        /* <DEDUP_REMOVED lines=9> */
.L_x_14386:
[----:B------:R-:W-:Y:S05]  /*10900*/  BSYNC B0 ;  /* 0x0000000000007941 */ /* 0x000fea0003800000 */
.L_x_14308:
[----:B------:R-:W-:-:S03]  /*10910*/  UMOV UR4, 0xffffffff ;  /* 0xffffffff00047882 */ /* 0x000fc60000000000 */
[----:B------:R-:W-:Y:S05]  /*10920*/  BRA.DIV UR4, `(.L_x_14310) ;  /* 0x0000002204c87947 */ /* 0x000fea000b800000 */
[----:B0-----:R-:W0:Y:S02]  /*10930*/  S2R R0, SR_TID.X ;  /* 0x0000000000007919 */ /* 0x001e240000002100 */
[----:B0-----:R-:W-:-:S04]  /*10940*/  SHF.R.U32.HI R0, RZ, 0x5, R0 ;  /* 0x00000005ff007819 */ /* 0x001fc80000011600 */
[----:B------:R-:W-:-:S05]  /*10950*/  LOP3.LUT R0, R0, 0x3, RZ, 0xc0, !PT ;  /* 0x0000000300007812 */ /* 0x000fca00078ec0ff */
[----:B------:R0:W4:Y:S02]  /*10960*/  SHFL.IDX PT, R14, R0, RZ, 0x1f ;  /* 0x00001fff000e7589 */ /* 0x00012400000e0000 */
.L_x_14389:
[----:B----4-:R-:W-:Y:S01]  /*10970*/  ISETP.NE.AND P0, PT, R14, RZ, PT ;  /* 0x000000ff0e00720c */ /* 0x010fe20003f05270 */
[----:B------:R-:W-:-:S12]  /*10980*/  BSSY B0, `(.L_x_14311) ;  /* 0x0000024000007945 */ /* 0x000fd80003800000 */
[----:B------:R-:W-:Y:S05]  /*10990*/  @P0 BRA `(.L_x_14312) ;  /* 0x0000000000880947 */ /* 0x000fea0003800000 */
[----:B------:R-:W-:-:S03]  /*109a0*/  UMOV UR4, 0xffffffff ;  /* 0xffffffff00047882 */ /* 0x000fc60000000000 */
[----:B------:R-:W-:Y:S05]  /*109b0*/  BRA.DIV UR4, `(.L_x_14313) ;  /* 0x0000002204d87947 */ /* 0x000fea000b800000 */
[----:B------:R-:W-:-:S13]  /*109c0*/  ELECT P6, URZ, PT ;  /* 0x00000000003f782f */ /* 0x000fda00038c0000 */
.L_x_14392:
[----:B------:R-:W-:Y:S05]  /*109d0*/  @!P6 BRA `(.L_x_14312) ;  /* 0x000000000078e947 */ /* 0x000fea0003800000 */
[----:B0-----:R-:W4:Y:S02]  /*109e0*/  LDL.LU R0, [R1+0x40] ;  /* 0x0000400001007983 */ /* 0x001f240000300800 */
[----:B----4-:R-:W-:-:S04]  /*109f0*/  LOP3.LUT R0, R0, 0x2, RZ, 0xfc, !PT ;  /* 0x0000000200007812 */ /* 0x010fc800078efcff */
[----:B------:R-:W-:-:S13]  /*10a00*/  ISETP.NE.AND P2, PT, R0, 0x3, PT ;  /* 0x000000030000780c */ /* 0x000fda0003f45270 */
[----:B------:R-:W-:Y:S05]  /*10a10*/  @!P2 BRA `(.L_x_14314) ;  /* 0x000000000004a947 */ /* 0x000fea0003800000 */
[----:B------:R-:W-:Y:S01]  /*10a20*/  BPT.TRAP 0x1 ;  /* 0x000000040000795c */ /* 0x000fe20000300000 */
.L_x_14314:
[----:B------:R-:W-:Y:S01]  /*10a30*/  VIADD R3, R9, 0x16840 ;  /* 0x0001684009037836 */ /* 0x000fe20000000000 */
[----:B------:R-:W-:Y:S01]  /*10a40*/  SHF.L.U32 R2, R28, 0x1f, RZ ;  /* 0x0000001f1c027819 */ /* 0x000fe200000006ff */
[C---:B------:R-:W-:Y:S02]  /*10a50*/  VIADD R0, R18.reuse, 0x1 ;  /* 0x0000000112007836 */ /* 0x040fe40000000000 */
[----:B---3--:R-:W-:-:S03]  /*10a60*/  IMAD R7, R18, 0x8, R3 ;  /* 0x0000000812077824 */ /* 0x008fc600078e0203 */
        /* <DEDUP_REMOVED lines=8> */
.L_x_14393:
[----:B------:R-:W3:Y:S02]  /*10af0*/  SYNCS.PHASECHK.TRANS64.TRYWAIT P0, [R3+URZ], R0 ;  /* 0x00000000030075a7 */ /* 0x000ee4000800017f */
[----:B---3--:R-:W-:Y:S05]  /*10b00*/  @!P0 BRA `(.L_x_14316) ;  /* 0x0000002000b88947 */ /* 0x008fea0003800000 */
.L_x_14394:
[----:B------:R-:W-:Y:S05]  /*10b10*/  @!P2 BRA `(.L_x_14317) ;  /* 0x000000000004a947 */ /* 0x000fea0003800000 */
[----:B------:R-:W-:Y:S01]  /*10b20*/  BPT.TRAP 0x1 ;  /* 0x000000040000795c */ /* 0x000fe20000300000 */
.L_x_14317:
[----:B---3--:R-:W-:-:S04]  /*10b30*/  VIADD R3, R9, 0x16860 ;  /* 0x0001686009037836 */ /* 0x008fc80000000000 */
[----:B------:R-:W-:-:S04]  /*10b40*/  IMAD R5, R18, 0x8, R3 ;  /* 0x0000000812057824 */ /* 0x000fc800078e0203 */
[----:B------:R-:W3:Y:S02]  /*10b50*/  SYNCS.PHASECHK.TRANS64.TRYWAIT P0, [R5+URZ], R2 ;  /* 0x00000002050075a7 */ /* 0x000ee4000800017f */
[----:B---3--:R-:W-:Y:S05]  /*10b60*/  @!P0 BRA `(.L_x_14318) ;  /* 0x0000002000b48947 */ /* 0x008fea0003800000 */
.L_x_14395:
[----:B------:R-:W-:-:S07]  /*10b70*/  IMAD R3, R4, 0x8, R3 ;  /* 0x0000000804037824 */ /* 0x000fce00078e0203 */
.L_x_14319:
[----:B----4-:R4:W0:Y:S02]  /*10b80*/  SYNCS.PHASECHK.TRANS64.TRYWAIT P0, [R3+URZ], R0 ;  /* 0x00000000030075a7 */ /* 0x010824000800017f */
[----:B0-----:R-:W-:Y:S05]  /*10b90*/  @!P0 NANOSLEEP.SYNCS 0x989680 ;  /* 0x009896800000895d */ /* 0x001fea0003900000 */
[----:B------:R-:W0:Y:S02]  /*10ba0*/  @!P0 SYNCS.PHASECHK.TRANS64 P0, [R3+URZ], R0 ;  /* 0x00000000030085a7 */ /* 0x000e24000800007f */
[----:B0-----:R-:W-:Y:S05]  /*10bb0*/  @!P0 BRA `(.L_x_14319) ;  /* 0xfffffffc00f08947 */ /* 0x001fea000383ffff */
.L_x_14312:
[----:B------:R-:W-:Y:S05]  /*10bc0*/  BSYNC B0 ;  /* 0x0000000000007941 */ /* 0x000fea0003800000 */
.L_x_14311:
[----:B------:R-:W-:Y:S05]  /*10bd0*/  EXIT ;  /* 0x000000000000794d */ /* 0x000fea0003800000 */
.L_x_14166:
[----:B0-----:R-:W-:-:S04]  /*10be0*/  IMAD.U32 R3, RZ, RZ, UR38 ;  /* 0x00000026ff037e24 */ /* 0x001fc8000f8e00ff */
[----:B------:R0:W1:Y:S03]  /*10bf0*/  SYNCS.PHASECHK.TRANS64.TRYWAIT P1, [R3+URZ+0x16800], R0 ;  /* 0x01680000030075a7 */ /* 0x000066000802017f */
[----:B-1----:R-:W-:Y:S05]  /*10c00*/  @!P1 NANOSLEEP.SYNCS 0x989680 ;  /* 0x009896800000995d */ /* 0x002fea0003900000 */
[----:B------:R-:W1:Y:S02]  /*10c10*/  @!P1 SYNCS.PHASECHK.TRANS64 P1, [R3+URZ+0x16800], R0 ;  /* 0x01680000030095a7 */ /* 0x000e64000802007f */
[----:B-1----:R-:W-:Y:S05]  /*10c20*/  @!P1 BRA `(.L_x_14166) ;  /* 0xfffffffc00ec9947 */ /* 0x002fea000383ffff */
[----:B------:R-:W-:Y:S05]  /*10c30*/  BRA `(.L_x_14320) ;  /* 0xffffff0c00787947 */ /* 0x000fea000383ffff */
.L_x_14170:
[----:B-1----:R1:W2:Y:S02]  /*10c40*/  SYNCS.PHASECHK.TRANS64.TRYWAIT P2, [R3+URZ+0x16830], R0 ;  /* 0x01683000030075a7 */ /* 0x0022a4000804017f */
[----:B--2---:R-:W-:Y:S05]  /*10c50*/  @!P2 NANOSLEEP.SYNCS 0x989680 ;  /* 0x009896800000a95d */ /* 0x004fea0003900000 */
[----:B------:R-:W2:Y:S02]  /*10c60*/  @!P2 SYNCS.PHASECHK.TRANS64 P2, [R3+URZ+0x16830], R0 ;  /* 0x016830000300a5a7 */ /* 0x000ea4000804007f */
[----:B--2---:R-:W-:Y:S05]  /*10c70*/  @!P2 BRA `(.L_x_14170) ;  /* 0xfffffffc00f0a947 */ /* 0x004fea000383ffff */
[----:B------:R-:W-:Y:S05]  /*10c80*/  BRA `(.L_x_14169) ;  /* 0xffffff0c009c7947 */ /* 0x000fea000383ffff */
.L_x_14175:
[----:B-1----:R-:W-:-:S04]  /*10c90*/  IMAD.U32 R11, RZ, RZ, UR10 ;  /* 0x0000000aff0b7e24 */ /* 0x002fc8000f8e00ff */
[----:B------:R1:W2:Y:S03]  /*10ca0*/  SYNCS.PHASECHK.TRANS64.TRYWAIT P3, [R11+URZ+0x16830], R0 ;  /* 0x016830000b0075a7 */ /* 0x0002a6000806017f */
[----:B--2---:R-:W-:Y:S05]  /*10cb0*/  @!P3 NANOSLEEP.SYNCS 0x989680 ;  /* 0x009896800000b95d */ /* 0x004fea0003900000 */
[----:B------:R-:W2:Y:S02]  /*10cc0*/  @!P3 SYNCS.PHASECHK.TRANS64 P3, [R11+URZ+0x16830], R0 ;  /* 0x016830000b00b5a7 */ /* 0x000ea4000806007f */
[----:B--2---:R-:W-:Y:S05]  /*10cd0*/  @!P3 BRA `(.L_x_14175) ;  /* 0xfffffffc00ecb947 */ /* 0x004fea000383ffff */
[----:B------:R-:W-:Y:S05]  /*10ce0*/  BRA `(.L_x_14172) ;  /* 0xffffff2c00d47947 */ /* 0x000fea000383ffff */
.L_x_14179:
[----:B-1----:R-:W-:-:S04]  /*10cf0*/  IMAD.U32 R2, RZ, RZ, UR10 ;  /* 0x0000000aff027e24 */ /* 0x002fc8000f8e00ff */
[----:B------:R1:W2:Y:S03]  /*10d00*/  SYNCS.PHASECHK.TRANS64.TRYWAIT P3, [R2+URZ+0x16850], R0 ;  /* 0x01685000020075a7 */ /* 0x0002a6000806017f */
[----:B--2---:R-:W-:Y:S05]  /*10d10*/  @!P3 NANOSLEEP.SYNCS 0x989680 ;  /* 0x009896800000b95d */ /* 0x004fea0003900000 */
[----:B------:R-:W2:Y:S02]  /*10d20*/  @!P3 SYNCS.PHASECHK.TRANS64 P3, [R2+URZ+0x16850], R0 ;  /* 0x016850000200b5a7 */ /* 0x000ea4000806007f */
[----:B--2---:R-:W-:Y:S05]  /*10d30*/  @!P3 BRA `(.L_x_14179) ;  /* 0xfffffffc00ecb947 */ /* 0x004fea000383ffff */
[----:B------:R-:W-:Y:S05]  /*10d40*/  BRA `(.L_x_14176) ;  /* 0xffffff3000547947 */ /* 0x000fea000383ffff */
.L_x_14185:
[----:B-1----:R-:W-:-:S04]  /*10d50*/  IMAD.U32 R7, RZ, RZ, UR10 ;  /* 0x0000000aff077e24 */ /* 0x002fc8000f8e00ff */
[----:B------:R1:W2:Y:S03]  /*10d60*/  SYNCS.PHASECHK.TRANS64.TRYWAIT P2, [R7+URZ+0x16830], R0 ;  /* 0x01683000070075a7 */ /* 0x0002a6000804017f */
[----:B--2---:R-:W-:Y:S05]  /*10d70*/  @!P2 NANOSLEEP.SYNCS 0x989680 ;  /* 0x009896800000a95d */ /* 0x004fea0003900000 */
[----:B------:R-:W2:Y:S02]  /*10d80*/  @!P2 SYNCS.PHASECHK.TRANS64 P2, [R7+URZ+0x16830], R0 ;  /* 0x016830000700a5a7 */ /* 0x000ea4000804007f */
[----:B--2---:R-:W-:Y:S05]  /*10d90*/  @!P2 BRA `(.L_x_14185) ;  /* 0xfffffffc00eca947 */ /* 0x004fea000383ffff */
[----:B------:R-:W-:Y:S05]  /*10da0*/  BRA `(.L_x_14182) ;  /* 0xffffff5400347947 */ /* 0x000fea000383ffff */
.L_x_14189:
[----:B-1----:R-:W-:-:S04]  /*10db0*/  IMAD.U32 R2, RZ, RZ, UR10 ;  /* 0x0000000aff027e24 */ /* 0x002fc8000f8e00ff */
[----:B------:R1:W2:Y:S03]  /*10dc0*/  SYNCS.PHASECHK.TRANS64.TRYWAIT P2, [R2+URZ+0x16850], R0 ;  /* 0x01685000020075a7 */ /* 0x0002a6000804017f */
[----:B--2---:R-:W-:Y:S05]  /*10dd0*/  @!P2 NANOSLEEP.SYNCS 0x989680 ;  /* 0x009896800000a95d */ /* 0x004fea0003900000 */
[----:B------:R-:W2:Y:S02]  /*10de0*/  @!P2 SYNCS.PHASECHK.TRANS64 P2, [R2+URZ+0x16850], R0 ;  /* 0x016850000200a5a7 */ /* 0x000ea4000804007f */
[----:B--2---:R-:W-:Y:S05]  /*10df0*/  @!P2 BRA `(.L_x_14189) ;  /* 0xfffffffc00eca947 */ /* 0x004fea000383ffff */
[----:B------:R-:W-:Y:S05]  /*10e00*/  BRA `(.L_x_14186) ;  /* 0xffffff5400b47947 */ /* 0x000fea000383ffff */
.L_x_14194:
[----:B-1----:R-:W-:-:S04]  /*10e10*/  IMAD.U32 R6, RZ, RZ, UR5 ;  /* 0x00000005ff067e24 */ /* 0x002fc8000f8e00ff */
[----:B------:R1:W2:Y:S03]  /*10e20*/  SYNCS.PHASECHK.TRANS64.TRYWAIT P0, [R6+URZ+0x16850], R5 ;  /* 0x01685005060075a7 */ /* 0x0002a6000800017f */
[----:B--2---:R-:W-:Y:S05]  /*10e30*/  @!P0 NANOSLEEP.SYNCS 0x989680 ;  /* 0x009896800000895d */ /* 0x004fea0003900000 */
[----:B------:R-:W2:Y:S02]  /*10e40*/  @!P0 SYNCS.PHASECHK.TRANS64 P0, [R6+URZ+0x16850], R5 ;  /* 0x01685005060085a7 */ /* 0x000ea4000800007f */
[----:B--2---:R-:W-:Y:S05]  /*10e50*/  @!P0 BRA `(.L_x_14194) ;  /* 0xfffffffc00ec8947 */ /* 0x004fea000383ffff */
[----:B------:R-:W-:Y:S05]  /*10e60*/  BRA `(.L_x_14193) ;  /* 0xffffff7000187947 */ /* 0x000fea000383ffff */
.L_x_14229:
        /* <DEDUP_REMOVED lines=11> */
.L_x_14322:
[----:B------:R-:W-:Y:S05]  /*10f20*/  BSYNC B0 ;  /* 0x0000000000007941 */ /* 0x000fea0003800000 */
.L_x_14321:
[----:B------:R-:W-:Y:S05]  /*10f30*/  BRA `(.L_x_14323) ;  /* 0xffffffb8005c7947 */ /* 0x000fea000383ffff */
.L_x_14231:
[----:B------:R-:W-:Y:S01]  /*10f40*/  BSSY B0, `(.L_x_14324) ;  /* 0x0000006000007945 */ /* 0x000fe20003800000 */
[----:B------:R-:W-:-:S07]  /*10f50*/  IMAD.MOV.U32 R15, RZ, RZ, -0x1 ;  /* 0xffffffffff0f7424 */ /* 0x000fce00078e00ff */
[----:B0123--:R-:W-:Y:S05]  /*10f60*/  WARPSYNC.COLLECTIVE R15, `(.L_x_14325) ;  /* 0x000000000f0c7348 */ /* 0x00ffea0003c00000 */
[----:B------:R-:W-:Y:S02]  /*10f70*/  ELECT P6, UR62, PT ;  /* 0x00000000003e782f */ /* 0x000fe400038c0000 */
[----:B------:R-:W-:Y:S01]  /*10f80*/  MOV R14, UR62 ;  /* 0x0000003e000e7c02 */ /* 0x000fe20008000f00 */
[----:B0123--:R-:W-:Y:S10]  /*10f90*/  ENDCOLLECTIVE ;  /* 0x000000000000791b */ /* 0x00fff40003800000 */
.L_x_14325:
[----:B------:R-:W-:Y:S05]  /*10fa0*/  BSYNC B0 ;  /* 0x0000000000007941 */ /* 0x000fea0003800000 */
.L_x_14324:
[----:B------:R-:W-:Y:S05]  /*10fb0*/  BRA `(.L_x_14326) ;  /* 0xffffffb8005c7947 */ /* 0x000fea000383ffff */
.L_x_14233:
[----:B--2---:R2:W4:Y:S02]  /*10fc0*/  SYNCS.PHASECHK.TRANS64.TRYWAIT P0, [R0+URZ+0x16840], R2 ;  /* 0x01684002000075a7 */ /* 0x004524000800017f */
[----:B----4-:R-:W-:Y:S05]  /*10fd0*/  @!P0 NANOSLEEP.SYNCS 0x989680 ;  /* 0x009896800000895d */ /* 0x010fea0003900000 */
[----:B------:R-:W4:Y:S02]  /*10fe0*/  @!P0 SYNCS.PHASECHK.TRANS64 P0, [R0+URZ+0x16840], R2 ;  /* 0x01684002000085a7 */ /* 0x000f24000800007f */
[----:B----4-:R-:W-:Y:S05]  /*10ff0*/  @!P0 BRA `(.L_x_14233) ;  /* 0xfffffffc00f08947 */ /* 0x010fea000383ffff */
[----:B------:R-:W-:Y:S05]  /*11000*/  BRA `(.L_x_14327) ;  /* 0xffffffb800ac7947 */ /* 0x000fea000383ffff */
.L_x_14237:
        /* <DEDUP_REMOVED lines=12> */
.L_x_14328:
[----:B------:R-:W-:Y:S02]  /*110d0*/  IMAD.MOV.U32 R13, RZ, RZ, R0 ;  /* 0x000000ffff0d7224 */ /* 0x000fe400078e0000 */
[----:B------:R-:W-:-:S07]  /*110e0*/  IMAD.MOV.U32 R6, RZ, RZ, R14 ;  /* 0x000000ffff067224 */ /* 0x000fce00078e000e */
[----:B------:R-:W-:Y:S05]  /*110f0*/  WARPSYNC.COLLECTIVE R15, `(.L_x_14329) ;  /* 0x000000000f087348 */ /* 0x000fea0003c00000 */
[----:B------:R0:W1:Y:S02]  /*11100*/  SHFL.IDX P6, R14, R13, R12, R11 ;  /* 0x0000000c0d0e7389 */ /* 0x00006400000c000b */
[----:B01----:R-:W-:Y:S01]  /*11110*/  ENDCOLLECTIVE ;  /* 0x000000000000791b */ /* 0x003fe20003800000 */
.L_x_14329:
[----:B------:R-:W-:Y:S02]  /*11120*/  IMAD.MOV.U32 R13, RZ, RZ, R4 ;  /* 0x000000ffff0d7224 */ /* 0x000fe400078e0004 */
[----:B------:R-:W-:Y:S02]  /*11130*/  IMAD.MOV.U32 R12, RZ, RZ, 0x1 ;  /* 0x00000001ff0c7424 */ /* 0x000fe400078e00ff */
[----:B------:R-:W-:-:S07]  /*11140*/  IMAD.MOV.U32 R7, RZ, RZ, R14 ;  /* 0x000000ffff077224 */ /* 0x000fce00078e000e */
[----:B------:R-:W-:Y:S05]  /*11150*/  WARPSYNC.COLLECTIVE R15, `(.L_x_14330) ;  /* 0x000000000f087348 */ /* 0x000fea0003c00000 */
[----:B------:R0:W1:Y:S02]  /*11160*/  SHFL.IDX P6, R14, R13, R12, R11 ;  /* 0x0000000c0d0e7389 */ /* 0x00006400000c000b */
[----:B01----:R-:W-:Y:S01]  /*11170*/  ENDCOLLECTIVE ;  /* 0x000000000000791b */ /* 0x003fe20003800000 */
.L_x_14330:
        /* <DEDUP_REMOVED lines=15> */
.L_x_14331:
[----:B------:R-:W-:Y:S02]  /*11270*/  IMAD.MOV.U32 R13, RZ, RZ, R4 ;  /* 0x000000ffff0d7224 */ /* 0x000fe400078e0004 */
[----:B------:R-:W-:Y:S02]  /*11280*/  IMAD.MOV.U32 R12, RZ, RZ, 0x2 ;  /* 0x00000002ff0c7424 */ /* 0x000fe400078e00ff */
[----:B------:R-:W-:-:S07]  /*11290*/  IMAD.MOV.U32 R7, RZ, RZ, R14 ;  /* 0x000000ffff077224 */ /* 0x000fce00078e000e */
[----:B------:R-:W-:Y:S05]  /*112a0*/  WARPSYNC.COLLECTIVE R15, `(.L_x_14332) ;  /* 0x000000000f087348 */ /* 0x000fea0003c00000 */
[----:B------:R0:W1:Y:S02]  /*112b0*/  SHFL.IDX P6, R14, R13, R12, R11 ;  /* 0x0000000c0d0e7389 */ /* 0x00006400000c000b */
[----:B01----:R-:W-:Y:S01]  /*112c0*/  ENDCOLLECTIVE ;  /* 0x000000000000791b */ /* 0x003fe20003800000 */
.L_x_14332:
        /* <DEDUP_REMOVED lines=16> */
.L_x_14333:
[----:B------:R-:W-:Y:S02]  /*113d0*/  IMAD.MOV.U32 R13, RZ, RZ, R4 ;  /* 0x000000ffff0d7224 */ /* 0x000fe400078e0004 */
[----:B------:R-:W-:Y:S02]  /*113e0*/  IMAD.MOV.U32 R12, RZ, RZ, 0x3 ;  /* 0x00000003ff0c7424 */ /* 0x000fe400078e00ff */
[----:B------:R-:W-:-:S07]  /*113f0*/  IMAD.MOV.U32 R7, RZ, RZ, R14 ;  /* 0x000000ffff077224 */ /* 0x000fce00078e000e */
[----:B------:R-:W-:Y:S05]  /*11400*/  WARPSYNC.COLLECTIVE R15, `(.L_x_14334) ;  /* 0x000000000f087348 */ /* 0x000fea0003c00000 */
[----:B------:R0:W1:Y:S02]  /*11410*/  SHFL.IDX P6, R14, R13, R12, R11 ;  /* 0x0000000c0d0e7389 */ /* 0x00006400000c000b */
[----:B01----:R-:W-:Y:S01]  /*11420*/  ENDCOLLECTIVE ;  /* 0x000000000000791b */ /* 0x003fe20003800000 */
.L_x_14334:
        /* <DEDUP_REMOVED lines=16> */
.L_x_14335:
[----:B------:R-:W-:Y:S02]  /*11530*/  IMAD.MOV.U32 R13, RZ, RZ, R4 ;  /* 0x000000ffff0d7224 */ /* 0x000fe400078e0004 */
[----:B------:R-:W-:Y:S02]  /*11540*/  IMAD.MOV.U32 R12, RZ, RZ, 0x4 ;  /* 0x00000004ff0c7424 */ /* 0x000fe400078e00ff */
[----:B------:R-:W-:-:S07]  /*11550*/  IMAD.MOV.U32 R7, RZ, RZ, R14 ;  /* 0x000000ffff077224 */ /* 0x000fce00078e000e */
[----:B------:R-:W-:Y:S05]  /*11560*/  WARPSYNC.COLLECTIVE R15, `(.L_x_14336) ;  /* 0x000000000f087348 */ /* 0x000fea0003c00000 */
[----:B------:R0:W1:Y:S02]  /*11570*/  SHFL.IDX P6, R14, R13, R12, R11 ;  /* 0x0000000c0d0e7389 */ /* 0x00006400000c000b */
[----:B01----:R-:W-:Y:S01]  /*11580*/  ENDCOLLECTIVE ;  /* 0x000000000000791b */ /* 0x003fe20003800000 */
.L_x_14336:
        /* <DEDUP_REMOVED lines=16> */
.L_x_14337:
[----:B------:R-:W-:Y:S02]  /*11690*/  IMAD.MOV.U32 R13, RZ, RZ, R4 ;  /* 0x000000ffff0d7224 */ /* 0x000fe400078e0004 */
[----:B------:R-:W-:Y:S02]  /*116a0*/  IMAD.MOV.U32 R12, RZ, RZ, 0x5 ;  /* 0x00000005ff0c7424 */ /* 0x000fe400078e00ff */
[----:B------:R-:W-:-:S07]  /*116b0*/  IMAD.MOV.U32 R7, RZ, RZ, R14 ;  /* 0x000000ffff077224 */ /* 0x000fce00078e000e */
[----:B------:R-:W-:Y:S05]  /*116c0*/  WARPSYNC.COLLECTIVE R15, `(.L_x_14338) ;  /* 0x000000000f087348 */ /* 0x000fea0003c00000 */
[----:B------:R0:W1:Y:S02]  /*116d0*/  SHFL.IDX P6, R14, R13, R12, R11 ;  /* 0x0000000c0d0e7389 */ /* 0x00006400000c000b */
[----:B01----:R-:W-:Y:S01]  /*116e0*/  ENDCOLLECTIVE ;  /* 0x000000000000791b */ /* 0x003fe20003800000 */
.L_x_14338:
        /* <DEDUP_REMOVED lines=16> */
.L_x_14339:
[----:B------:R-:W-:Y:S02]  /*117f0*/  IMAD.MOV.U32 R13, RZ, RZ, R4 ;  /* 0x000000ffff0d7224 */ /* 0x000fe400078e0004 */
[----:B------:R-:W-:Y:S02]  /*11800*/  IMAD.MOV.U32 R12, RZ, RZ, 0x6 ;  /* 0x00000006ff0c7424 */ /* 0x000fe400078e00ff */
[----:B------:R-:W-:-:S07]  /*11810*/  IMAD.MOV.U32 R7, RZ, RZ, R14 ;  /* 0x000000ffff077224 */ /* 0x000fce00078e000e */
[----:B------:R-:W-:Y:S05]  /*11820*/  WARPSYNC.COLLECTIVE R15, `(.L_x_14340) ;  /* 0x000000000f087348 */ /* 0x000fea0003c00000 */
[----:B------:R0:W1:Y:S02]  /*11830*/  SHFL.IDX P6, R14, R13, R12, R11 ;  /* 0x0000000c0d0e7389 */ /* 0x00006400000c000b */
[----:B01----:R-:W-:Y:S01]  /*11840*/  ENDCOLLECTIVE ;  /* 0x000000000000791b */ /* 0x003fe20003800000 */
.L_x_14340:
        /* <DEDUP_REMOVED lines=16> */
.L_x_14341:
[----:B------:R-:W-:Y:S02]  /*11950*/  IMAD.MOV.U32 R13, RZ, RZ, R4 ;  /* 0x000000ffff0d7224 */ /* 0x000fe400078e0004 */
[----:B------:R-:W-:Y:S02]  /*11960*/  IMAD.MOV.U32 R12, RZ, RZ, 0x7 ;  /* 0x00000007ff0c7424 */ /* 0x000fe400078e00ff */
[----:B------:R-:W-:-:S07]  /*11970*/  IMAD.MOV.U32 R7, RZ, RZ, R14 ;  /* 0x000000ffff077224 */ /* 0x000fce00078e000e */
[----:B------:R-:W-:Y:S05]  /*11980*/  WARPSYNC.COLLECTIVE R15, `(.L_x_14342) ;  /* 0x000000000f087348 */ /* 0x000fea0003c00000 */
[----:B------:R0:W1:Y:S02]  /*11990*/  SHFL.IDX P6, R14, R13, R12, R11 ;  /* 0x0000000c0d0e7389 */ /* 0x00006400000c000b */
[----:B01----:R-:W-:Y:S01]  /*119a0*/  ENDCOLLECTIVE ;  /* 0x000000000000791b */ /* 0x003fe20003800000 */
.L_x_14342:
        /* <DEDUP_REMOVED lines=11> */
.L_x_14343:
        /* <DEDUP_REMOVED lines=13> */
.L_x_14344:
        /* <DEDUP_REMOVED lines=13> */
.L_x_14345:
[----:B------:R-:W-:Y:S02]  /*11c00*/  IMAD.MOV.U32 R13, RZ, RZ, R2 ;  /* 0x000000ffff0d7224 */ /* 0x000fe400078e0002 */
[----:B------:R-:W-:Y:S02]  /*11c10*/  IMAD.MOV.U32 R12, RZ, RZ, 0x1 ;  /* 0x00000001ff0c7424 */ /* 0x000fe400078e00ff */
[----:B------:R-:W-:-:S07]  /*11c20*/  IMAD.MOV.U32 R8, RZ, RZ, R14 ;  /* 0x000000ffff087224 */ /* 0x000fce00078e000e */
[----:B------:R-:W-:Y:S05]  /*11c30*/  WARPSYNC.COLLECTIVE R15, `(.L_x_14346) ;  /* 0x000000000f087348 */ /* 0x000fea0003c00000 */
[----:B------:R0:W1:Y:S02]  /*11c40*/  SHFL.IDX P6, R14, R13, R12, R11 ;  /* 0x0000000c0d0e7389 */ /* 0x00006400000c000b */
[----:B01----:R-:W-:Y:S01]  /*11c50*/  ENDCOLLECTIVE ;  /* 0x000000000000791b */ /* 0x003fe20003800000 */
.L_x_14346:
        /* <DEDUP_REMOVED lines=14> */
.L_x_14347:
[----:B------:R-:W-:Y:S02]  /*11d40*/  IMAD.MOV.U32 R13, RZ, RZ, R2 ;  /* 0x000000ffff0d7224 */ /* 0x000fe400078e0002 */
[----:B------:R-:W-:Y:S02]  /*11d50*/  IMAD.MOV.U32 R12, RZ, RZ, 0x2 ;  /* 0x00000002ff0c7424 */ /* 0x000fe400078e00ff */
[----:B------:R-:W-:-:S07]  /*11d60*/  IMAD.MOV.U32 R6, RZ, RZ, R14 ;  /* 0x000000ffff067224 */ /* 0x000fce00078e000e */
[----:B------:R-:W-:Y:S05]  /*11d70*/  WARPSYNC.COLLECTIVE R15, `(.L_x_14348) ;  /* 0x000000000f087348 */ /* 0x000fea0003c00000 */
[----:B------:R0:W1:Y:S02]  /*11d80*/  SHFL.IDX P6, R14, R13, R12, R11 ;  /* 0x0000000c0d0e7389 */ /* 0x00006400000c000b */
[----:B01----:R-:W-:Y:S01]  /*11d90*/  ENDCOLLECTIVE ;  /* 0x000000000000791b */ /* 0x003fe20003800000 */
.L_x_14348:
        /* <DEDUP_REMOVED lines=13> */
.L_x_14349:
[----:B------:R-:W-:Y:S02]  /*11e70*/  IMAD.MOV.U32 R13, RZ, RZ, R2 ;  /* 0x000000ffff0d7224 */ /* 0x000fe400078e0002 */
[----:B------:R-:W-:Y:S02]  /*11e80*/  IMAD.MOV.U32 R12, RZ, RZ, 0x3 ;  /* 0x00000003ff0c7424 */ /* 0x000fe400078e00ff */
[----:B------:R-:W-:-:S07]  /*11e90*/  IMAD.MOV.U32 R6, RZ, RZ, R14 ;  /* 0x000000ffff067224 */ /* 0x000fce00078e000e */
[----:B------:R-:W-:Y:S05]  /*11ea0*/  WARPSYNC.COLLECTIVE R15, `(.L_x_14350) ;  /* 0x000000000f087348 */ /* 0x000fea0003c00000 */
[----:B------:R0:W1:Y:S02]  /*11eb0*/  SHFL.IDX P6, R14, R13, R12, R11 ;  /* 0x0000000c0d0e7389 */ /* 0x00006400000c000b */
[----:B01----:R-:W-:Y:S01]  /*11ec0*/  ENDCOLLECTIVE ;  /* 0x000000000000791b */ /* 0x003fe20003800000 */
.L_x_14350:
        /* <DEDUP_REMOVED lines=12> */
.L_x_14351:
[----:B------:R-:W-:Y:S01]  /*11f90*/  IMAD.MOV.U32 R2, RZ, RZ, R14 ;  /* 0x000000ffff027224 */ /* 0x000fe200078e000e */
[----:B------:R-:W-:Y:S06]  /*11fa0*/  BRA `(.L_x_14352) ;  /* 0xffffffb800b07947 */ /* 0x000fec000383ffff */
.L_x_14240:
[----:B0-----:R0:W1:Y:S02]  /*11fb0*/  SYNCS.PHASECHK.TRANS64.TRYWAIT P0, [R17+URZ+0x16820], R0 ;  /* 0x01682000110075a7 */ /* 0x001064000800017f */
[----:B-1----:R-:W-:Y:S05]  /*11fc0*/  @!P0 NANOSLEEP.SYNCS 0x989680 ;  /* 0x009896800000895d */ /* 0x002fea0003900000 */
[----:B------:R-:W1:Y:S02]  /*11fd0*/  @!P0 SYNCS.PHASECHK.TRANS64 P0, [R17+URZ+0x16820], R0 ;  /* 0x01682000110085a7 */ /* 0x000e64000800007f */
[----:B-1----:R-:W-:Y:S05]  /*11fe0*/  @!P0 BRA `(.L_x_14240) ;  /* 0xfffffffc00f08947 */ /* 0x002fea000383ffff */
[----:B------:R-:W-:Y:S05]  /*11ff0*/  BRA `(.L_x_14353) ;  /* 0xffffffbc00107947 */ /* 0x000fea000383ffff */
.L_x_14249:
[----:B0-----:R0:W1:Y:S02]  /*12000*/  SYNCS.PHASECHK.TRANS64.TRYWAIT P0, [R4+URZ+0x16840], R2 ;  /* 0x01684002040075a7 */ /* 0x001064000800017f */
[----:B-1----:R-:W-:Y:S05]  /*12010*/  @!P0 NANOSLEEP.SYNCS 0x989680 ;  /* 0x009896800000895d */ /* 0x002fea0003900000 */
[----:B------:R-:W1:Y:S02]  /*12020*/  @!P0 SYNCS.PHASECHK.TRANS64 P0, [R4+URZ+0x16840], R2 ;  /* 0x01684002040085a7 */ /* 0x000e64000800007f */
[----:B-1----:R-:W-:Y:S05]  /*12030*/  @!P0 BRA `(.L_x_14249) ;  /* 0xfffffffc00f08947 */ /* 0x002fea000383ffff */
[----:B------:R-:W-:Y:S05]  /*12040*/  BRA `(.L_x_14354) ;  /* 0xffffffbc00e07947 */ /* 0x000fea000383ffff */
.L_x_14254:
[----:B0-----:R0:W1:Y:S02]  /*12050*/  SYNCS.PHASECHK.TRANS64.TRYWAIT P0, [R3+URZ+0x60], R2 ;  /* 0x00006002030075a7 */ /* 0x001064000800017f */
[----:B-1----:R-:W-:Y:S05]  /*12060*/  @!P0 NANOSLEEP.SYNCS 0x989680 ;  /* 0x009896800000895d */ /* 0x002fea0003900000 */
[----:B------:R-:W1:Y:S02]  /*12070*/  @!P0 SYNCS.PHASECHK.TRANS64 P0, [R3+URZ+0x60], R2 ;  /* 0x00006002030085a7 */ /* 0x000e64000800007f */
[----:B-1----:R-:W-:Y:S05]  /*12080*/  @!P0 BRA `(.L_x_14254) ;  /* 0xfffffffc00f08947 */ /* 0x002fea000383ffff */
[----:B------:R-:W-:Y:S05]  /*12090*/  BRA `(.L_x_14355) ;  /* 0xffffffc0006c7947 */ /* 0x000fea000383ffff */
.L_x_14262:
[----:B-1----:R1:W2:Y:S02]  /*120a0*/  SYNCS.PHASECHK.TRANS64.TRYWAIT P0, [R2+URZ+0x16840], R3 ;  /* 0x01684003020075a7 */ /* 0x0022a4000800017f */
[----:B--2---:R-:W-:Y:S05]  /*120b0*/  @!P0 NANOSLEEP.SYNCS 0x989680 ;  /* 0x009896800000895d */ /* 0x004fea0003900000 */
[----:B------:R-:W2:Y:S02]  /*120c0*/  @!P0 SYNCS.PHASECHK.TRANS64 P0, [R2+URZ+0x16840], R3 ;  /* 0x01684003020085a7 */ /* 0x000ea4000800007f */
[----:B--2---:R-:W-:Y:S05]  /*120d0*/  @!P0 BRA `(.L_x_14262) ;  /* 0xfffffffc00f08947 */ /* 0x004fea000383ffff */
[----:B------:R-:W-:Y:S05]  /*120e0*/  BRA `(.L_x_14356) ;  /* 0xffffffc400ac7947 */ /* 0x000fea000383ffff */
.L_x_14267:
[----:B0-----:R0:W1:Y:S02]  /*120f0*/  SYNCS.PHASECHK.TRANS64.TRYWAIT P0, [R10+URZ+0x60], R28 ;  /* 0x0000601c0a0075a7 */ /* 0x001064000800017f */
[----:B-1----:R-:W-:Y:S05]  /*12100*/  @!P0 NANOSLEEP.SYNCS 0x989680 ;  /* 0x009896800000895d */ /* 0x002fea0003900000 */
[----:B------:R-:W1:Y:S02]  /*12110*/  @!P0 SYNCS.PHASECHK.TRANS64 P0, [R10+URZ+0x60], R28 ;  /* 0x0000601c0a0085a7 */ /* 0x000e64000800007f */
[----:B-1----:R-:W-:Y:S05]  /*12120*/  @!P0 BRA `(.L_x_14267) ;  /* 0xfffffffc00f08947 */ /* 0x002fea000383ffff */
[----:B------:R-:W-:Y:S05]  /*12130*/  BRA `(.L_x_14357) ;  /* 0xffffffc800387947 */ /* 0x000fea000383ffff */
.L_x_14275:
[----:B-1----:R1:W2:Y:S02]  /*12140*/  SYNCS.PHASECHK.TRANS64.TRYWAIT P0, [R2+URZ+0x16840], R3 ;  /* 0x01684003020075a7 */ /* 0x0022a4000800017f */
[----:B--2---:R-:W-:Y:S05]  /*12150*/  @!P0 NANOSLEEP.SYNCS 0x989680 ;  /* 0x009896800000895d */ /* 0x004fea0003900000 */
[----:B------:R-:W2:Y:S02]  /*12160*/  @!P0 SYNCS.PHASECHK.TRANS64 P0, [R2+URZ+0x16840], R3 ;  /* 0x01684003020085a7 */ /* 0x000ea4000800007f */
[----:B--2---:R-:W-:Y:S05]  /*12170*/  @!P0 BRA `(.L_x_14275) ;  /* 0xfffffffc00f08947 */ /* 0x004fea000383ffff */
[----:B------:R-:W-:Y:S05]  /*12180*/  BRA `(.L_x_14358) ;  /* 0xffffffcc00487947 */ /* 0x000fea000383ffff */
.L_x_14280:
[----:B0-----:R0:W1:Y:S02]  /*12190*/  SYNCS.PHASECHK.TRANS64.TRYWAIT P0, [R7+URZ+0x60], R2 ;  /* 0x00006002070075a7 */ /* 0x001064000800017f */
[----:B-1----:R-:W-:Y:S05]  /*121a0*/  @!P0 NANOSLEEP.SYNCS 0x989680 ;  /* 0x009896800000895d */ /* 0x002fea0003900000 */
[----:B------:R-:W1:Y:S02]  /*121b0*/  @!P0 SYNCS.PHASECHK.TRANS64 P0, [R7+URZ+0x60], R2 ;  /* 0x00006002070085a7 */ /* 0x000e64000800007f */
[----:B-1----:R-:W-:Y:S05]  /*121c0*/  @!P0 BRA `(.L_x_14280) ;  /* 0xfffffffc00f08947 */ /* 0x002fea000383ffff */
[----:B------:R-:W-:Y:S05]  /*121d0*/  BRA `(.L_x_14359) ;  /* 0xffffffcc00d87947 */ /* 0x000fea000383ffff */
.L_x_14290:
[----:B0-----:R0:W1:Y:S02]  /*121e0*/  SYNCS.PHASECHK.TRANS64.TRYWAIT P0, [R3+URZ+0x16860], R0 ;  /* 0x01686000030075a7 */ /* 0x001064000800017f */
[----:B-1----:R-:W-:Y:S05]  /*121f0*/  @!P0 NANOSLEEP.SYNCS 0x989680 ;  /* 0x009896800000895d */ /* 0x002fea0003900000 */
[----:B------:R-:W1:Y:S02]  /*12200*/  @!P0 SYNCS.PHASECHK.TRANS64 P0, [R3+URZ+0x16860], R0 ;  /* 0x01686000030085a7 */ /* 0x000e64000800007f */
[----:B-1----:R-:W-:Y:S05]  /*12210*/  @!P0 BRA `(.L_x_14290) ;  /* 0xfffffffc00f08947 */ /* 0x002fea000383ffff */
[----:B------:R-:W-:Y:S05]  /*12220*/  BRA `(.L_x_14360) ;  /* 0xffffffd000d87947 */ /* 0x000fea000383ffff */
.L_x_14296:
[----:B------:R-:W-:Y:S01]  /*12230*/  BSSY B0, `(.L_x_14361) ;  /* 0x0000008000007945 */ /* 0x000fe20003800000 */
[----:B------:R-:W-:Y:S02]  /*12240*/  IMAD.MOV.U32 R13, RZ, RZ, R24 ;  /* 0x000000ffff0d7224 */ /* 0x000fe400078e0018 */
[----:B------:R-:W-:Y:S02]  /*12250*/  IMAD.MOV.U32 R12, RZ, RZ, RZ ;  /* 0x000000ffff0c7224 */ /* 0x000fe400078e00ff */
[----:B------:R-:W-:Y:S02]  /*12260*/  IMAD.MOV.U32 R11, RZ, RZ, 0x1f ;  /* 0x0000001fff0b7424 */ /* 0x000fe400078e00ff */
[----:B------:R-:W-:-:S07]  /*12270*/  IMAD.MOV.U32 R15, RZ, RZ, -0x1 ;  /* 0xffffffffff0f7424 */ /* 0x000fce00078e00ff */
[----:B-1-3--:R-:W-:Y:S05]  /*12280*/  WARPSYNC.COLLECTIVE R15, `(.L_x_14362) ;  /* 0x000000000f087348 */ /* 0x00afea0003c00000 */
[----:B------:R0:W2:Y:S02]  /*12290*/  SHFL.IDX P6, R14, R13, R12, R11 ;  /* 0x0000000c0d0e7389 */ /* 0x0000a400000c000b */
[----:B0123--:R-:W-:Y:S01]  /*122a0*/  ENDCOLLECTIVE ;  /* 0x000000000000791b */ /* 0x00ffe20003800000 */
.L_x_14362:
[----:B------:R-:W-:Y:S05]  /*122b0*/  BSYNC B0 ;  /* 0x0000000000007941 */ /* 0x000fea0003800000 */
.L_x_14361:
        /* <DEDUP_REMOVED lines=9> */
.L_x_14363:
        /* <DEDUP_REMOVED lines=23> */
.L_x_14364:
[----:B------:R-:W-:Y:S01]  /*124c0*/  IMAD.MOV.U32 R12, RZ, RZ, 0x2 ;  /* 0x00000002ff0c7424 */ /* 0x000fe200078e00ff */
[----:B------:R-:W-:-:S05]  /*124d0*/  SEL R4, R14, RZ, P1 ;  /* 0x000000ff0e047207 */ /* 0x000fca0000800000 */
[----:B------:R-:W-:-:S04]  /*124e0*/  IMAD.IADD R4, R13, 0x1, R4 ;  /* 0x000000010d047824 */ /* 0x000fc800078e0204 */
[----:B------:R-:W-:-:S07]  /*124f0*/  IMAD.MOV.U32 R13, RZ, RZ, R4 ;  /* 0x000000ffff0d7224 */ /* 0x000fce00078e0004 */
[----:B------:R-:W-:Y:S05]  /*12500*/  WARPSYNC.COLLECTIVE R15, `(.L_x_14365) ;  /* 0x000000000f087348 */ /* 0x000fea0003c00000 */
[----:B------:R0:W1:Y:S02]  /*12510*/  SHFL.UP P6, R14, R13, R12, R11 ;  /* 0x0400000c0d0e7389 */ /* 0x00006400000c000b */
[----:B01----:R-:W-:Y:S01]  /*12520*/  ENDCOLLECTIVE ;  /* 0x000000000000791b */ /* 0x003fe20003800000 */
.L_x_14365:
[----:B------:R-:W-:Y:S01]  /*12530*/  IMAD.MOV.U32 R12, RZ, RZ, 0x4 ;  /* 0x00000004ff0c7424 */ /* 0x000fe200078e00ff */
[----:B------:R-:W-:-:S05]  /*12540*/  SEL R3, R14, RZ, P2 ;  /* 0x000000ff0e037207 */ /* 0x000fca0001000000 */
[----:B------:R-:W-:-:S04]  /*12550*/  IMAD.IADD R2, R4, 0x1, R3 ;  /* 0x0000000104027824 */ /* 0x000fc800078e0203 */
[----:B------:R-:W-:-:S07]  /*12560*/  IMAD.MOV.U32 R13, RZ, RZ, R2 ;  /* 0x000000ffff0d7224 */ /* 0x000fce00078e0002 */
[----:B------:R-:W-:Y:S05]  /*12570*/  WARPSYNC.COLLECTIVE R15, `(.L_x_14366) ;  /* 0x000000000f087348 */ /* 0x000fea0003c00000 */
[----:B------:R0:W1:Y:S02]  /*12580*/  SHFL.UP P6, R14, R13, R12, R11 ;  /* 0x0400000c0d0e7389 */ /* 0x00006400000c000b */
[----:B01----:R-:W-:Y:S01]  /*12590*/  ENDCOLLECTIVE ;  /* 0x000000000000791b */ /* 0x003fe20003800000 */
.L_x_14366:
[----:B------:R-:W-:Y:S01]  /*125a0*/  IMAD.MOV.U32 R12, RZ, RZ, 0x8 ;  /* 0x00000008ff0c7424 */ /* 0x000fe200078e00ff */
[----:B------:R-:W-:-:S05]  /*125b0*/  SEL R3, R14, RZ, P3 ;  /* 0x000000ff0e037207 */ /* 0x000fca0001800000 */
[----:B------:R-:W-:-:S04]  /*125c0*/  IMAD.IADD R3, R2, 0x1, R3 ;  /* 0x0000000102037824 */ /* 0x000fc800078e0203 */
[----:B------:R-:W-:-:S07]  /*125d0*/  IMAD.MOV.U32 R13, RZ, RZ, R3 ;  /* 0x000000ffff0d7224 */ /* 0x000fce00078e0003 */
[----:B------:R-:W-:Y:S05]  /*125e0*/  WARPSYNC.COLLECTIVE R15, `(.L_x_14367) ;  /* 0x000000000f087348 */ /* 0x000fea0003c00000 */
[----:B------:R0:W1:Y:S02]  /*125f0*/  SHFL.UP P6, R14, R13, R12, R11 ;  /* 0x0400000c0d0e7389 */ /* 0x00006400000c000b */
[----:B01----:R-:W-:Y:S01]  /*12600*/  ENDCOLLECTIVE ;  /* 0x000000000000791b */ /* 0x003fe20003800000 */
.L_x_14367:
[----:B------:R-:W-:Y:S01]  /*12610*/  IMAD.MOV.U32 R12, RZ, RZ, 0x10 ;  /* 0x00000010ff0c7424 */ /* 0x000fe200078e00ff */
[----:B------:R-:W-:-:S05]  /*12620*/  SEL R4, R14, RZ, P4 ;  /* 0x000000ff0e047207 */ /* 0x000fca0002000000 */
[----:B------:R-:W-:-:S04]  /*12630*/  IMAD.IADD R4, R3, 0x1, R4 ;  /* 0x0000000103047824 */ /* 0x000fc800078e0204 */
[----:B------:R-:W-:-:S07]  /*12640*/  IMAD.MOV.U32 R13, RZ, RZ, R4 ;  /* 0x000000ffff0d7224 */ /* 0x000fce00078e0004 */
[----:B------:R-:W-:Y:S05]  /*12650*/  WARPSYNC.COLLECTIVE R15, `(.L_x_14368) ;  /* 0x000000000f087348 */ /* 0x000fea0003c00000 */
[----:B------:R0:W1:Y:S02]  /*12660*/  SHFL.UP P6, R14, R13, R12, R11 ;  /* 0x0400000c0d0e7389 */ /* 0x00006400000c000b */
[----:B01----:R-:W-:Y:S01]  /*12670*/  ENDCOLLECTIVE ;  /* 0x000000000000791b */ /* 0x003fe20003800000 */
.L_x_14368:
        /* <DEDUP_REMOVED lines=8> */
.L_x_14369:
[----:B------:R-:W-:Y:S05]  /*12700*/  BRA `(.L_x_14370) ;  /* 0xffffffd400147947 */ /* 0x000fea000383ffff */
.L_x_14299:
[----:B------:R-:W-:Y:S01]  /*12710*/  BSSY B0, `(.L_x_14371) ;  /* 0x0000007000007945 */ /* 0x000fe20003800000 */
[----:B------:R-:W-:Y:S02]  /*12720*/  IMAD.MOV.U32 R12, RZ, RZ, 0x1 ;  /* 0x00000001ff0c7424 */ /* 0x000fe400078e00ff */
[----:B------:R-:W-:Y:S02]  /*12730*/  IMAD.MOV.U32 R11, RZ, RZ, RZ ;  /* 0x000000ffff0b7224 */ /* 0x000fe400078e00ff */
[----:B------:R-:W-:-:S07]  /*12740*/  IMAD.MOV.U32 R15, RZ, RZ, -0x1 ;  /* 0xffffffffff0f7424 */ /* 0x000fce00078e00ff */
[----:B-1----:R-:W-:Y:S05]  /*12750*/  WARPSYNC.COLLECTIVE R15, `(.L_x_14372) ;  /* 0x000000000f087348 */ /* 0x002fea0003c00000 */
[----:B------:R0:W2:Y:S02]  /*12760*/  SHFL.UP P6, R14, R13, R12, R11 ;  /* 0x0400000c0d0e7389 */ /* 0x0000a400000c000b */
[----:B012---:R-:W-:Y:S01]  /*12770*/  ENDCOLLECTIVE ;  /* 0x000000000000791b */ /* 0x007fe20003800000 */
.L_x_14372:
[----:B------:R-:W-:Y:S05]  /*12780*/  BSYNC B0 ;  /* 0x0000000000007941 */ /* 0x000fea0003800000 */
.L_x_14371:
        /* <DEDUP_REMOVED lines=8> */
.L_x_14373:
[----:B------:R-:W-:Y:S01]  /*12810*/  IMAD.MOV.U32 R12, RZ, RZ, 0x4 ;  /* 0x00000004ff0c7424 */ /* 0x000fe200078e00ff */
[----:B------:R-:W-:-:S05]  /*12820*/  SEL R2, R14, RZ, P2 ;  /* 0x000000ff0e027207 */ /* 0x000fca0001000000 */
[----:B------:R-:W-:-:S04]  /*12830*/  IMAD.IADD R2, R13, 0x1, R2 ;  /* 0x000000010d027824 */ /* 0x000fc800078e0202 */
[----:B------:R-:W-:-:S07]  /*12840*/  IMAD.MOV.U32 R13, RZ, RZ, R2 ;  /* 0x000000ffff0d7224 */ /* 0x000fce00078e0002 */
[----:B------:R-:W-:Y:S05]  /*12850*/  WARPSYNC.COLLECTIVE R15, `(.L_x_14374) ;  /* 0x000000000f087348 */ /* 0x000fea0003c00000 */
[----:B------:R0:W1:Y:S02]  /*12860*/  SHFL.UP P6, R14, R13, R12, R11 ;  /* 0x0400000c0d0e7389 */ /* 0x00006400000c000b */
[----:B01----:R-:W-:Y:S01]  /*12870*/  ENDCOLLECTIVE ;  /* 0x000000000000791b */ /* 0x003fe20003800000 */
.L_x_14374:
[----:B------:R-:W-:Y:S01]  /*12880*/  IMAD.MOV.U32 R12, RZ, RZ, 0x8 ;  /* 0x00000008ff0c7424 */ /* 0x000fe200078e00ff */
[----:B------:R-:W-:-:S05]  /*12890*/  SEL R3, R14, RZ, P3 ;  /* 0x000000ff0e037207 */ /* 0x000fca0001800000 */
[----:B------:R-:W-:-:S04]  /*128a0*/  IMAD.IADD R3, R2, 0x1, R3 ;  /* 0x0000000102037824 */ /* 0x000fc800078e0203 */
[----:B------:R-:W-:-:S07]  /*128b0*/  IMAD.MOV.U32 R13, RZ, RZ, R3 ;  /* 0x000000ffff0d7224 */ /* 0x000fce00078e0003 */
[----:B------:R-:W-:Y:S05]  /*128c0*/  WARPSYNC.COLLECTIVE R15, `(.L_x_14375) ;  /* 0x000000000f087348 */ /* 0x000fea0003c00000 */
[----:B------:R0:W1:Y:S02]  /*128d0*/  SHFL.UP P6, R14, R13, R12, R11 ;  /* 0x0400000c0d0e7389 */ /* 0x00006400000c000b */
[----:B01----:R-:W-:Y:S01]  /*128e0*/  ENDCOLLECTIVE ;  /* 0x000000000000791b */ /* 0x003fe20003800000 */
.L_x_14375:
[----:B------:R-:W-:Y:S01]  /*128f0*/  IMAD.MOV.U32 R12, RZ, RZ, 0x10 ;  /* 0x00000010ff0c7424 */ /* 0x000fe200078e00ff */
[----:B------:R-:W-:-:S05]  /*12900*/  SEL R4, R14, RZ, P4 ;  /* 0x000000ff0e047207 */ /* 0x000fca0002000000 */
[----:B------:R-:W-:-:S04]  /*12910*/  IMAD.IADD R4, R3, 0x1, R4 ;  /* 0x0000000103047824 */ /* 0x000fc800078e0204 */
[----:B------:R-:W-:-:S07]  /*12920*/  IMAD.MOV.U32 R13, RZ, RZ, R4 ;  /* 0x000000ffff0d7224 */ /* 0x000fce00078e0004 */
[----:B------:R-:W-:Y:S05]  /*12930*/  WARPSYNC.COLLECTIVE R15, `(.L_x_14376) ;  /* 0x000000000f087348 */ /* 0x000fea0003c00000 */
[----:B------:R0:W1:Y:S02]  /*12940*/  SHFL.UP P6, R14, R13, R12, R11 ;  /* 0x0400000c0d0e7389 */ /* 0x00006400000c000b */
[----:B01----:R-:W-:Y:S01]  /*12950*/  ENDCOLLECTIVE ;  /* 0x000000000000791b */ /* 0x003fe20003800000 */
.L_x_14376:
        /* <DEDUP_REMOVED lines=8> */
.L_x_14377:
[----:B------:R-:W-:Y:S05]  /*129e0*/  BRA `(.L_x_14378) ;  /* 0xffffffd400007947 */ /* 0x000fea000383ffff */
.L_x_14301:
[----:B------:R-:W-:Y:S01]  /*129f0*/  BSSY B0, `(.L_x_14379) ;  /* 0x0000006000007945 */ /* 0x000fe20003800000 */
[----:B------:R-:W-:Y:S01]  /*12a00*/  PLOP3.LUT P6, PT, P6, PT, PT, 0x8, 0x0 ;  /* 0x000000000000781c */ /* 0x000fe200037ce170 */
[----:B------:R-:W-:-:S12]  /*12a10*/  IMAD.MOV.U32 R15, RZ, RZ, -0x1 ;  /* 0xffffffffff0f7424 */ /* 0x000fd800078e00ff */
[----:B01----:R-:W-:Y:S05]  /*12a20*/  WARPSYNC.COLLECTIVE R15, `(.L_x_14380) ;  /* 0x000000000f087348 */ /* 0x003fea0003c00000 */
[----:B------:R-:W-:Y:S01]  /*12a30*/  VOTE.ANY R14, PT, P6 ;  /* 0x00000000000e7806 */ /* 0x000fe200030e0100 */
[----:B01----:R-:W-:Y:S06]  /*12a40*/  ENDCOLLECTIVE ;  /* 0x000000000000791b */ /* 0x003fec0003800000 */
.L_x_14380:
[----:B------:R-:W-:Y:S05]  /*12a50*/  BSYNC B0 ;  /* 0x0000000000007941 */ /* 0x000fea0003800000 */
.L_x_14379:
        /* <DEDUP_REMOVED lines=8> */
.L_x_14381:
[----:B------:R-:W-:Y:S02]  /*12ae0*/  IMAD.IADD R27, R12, 0x1, R27 ;  /* 0x000000010c1b7824 */ /* 0x000fe400078e021b */
[----:B------:R-:W-:Y:S02]  /*12af0*/  IMAD.MOV.U32 R13, RZ, RZ, R5 ;  /* 0x000000ffff0d7224 */ /* 0x000fe400078e0005 */
[----:B------:R-:W-:-:S07]  /*12b00*/  IMAD.MOV.U32 R25, RZ, RZ, R14 ;  /* 0x000000ffff197224 */ /* 0x000fce00078e000e */
[----:B------:R-:W-:Y:S05]  /*12b10*/  WARPSYNC.COLLECTIVE R15, `(.L_x_14382) ;  /* 0x000000000f087348 */ /* 0x000fea0003c00000 */
[----:B------:R0:W1:Y:S02]  /*12b20*/  SHFL.IDX P6, R14, R13, R12, R11 ;  /* 0x0000000c0d0e7389 */ /* 0x00006400000c000b */
[----:B01----:R-:W-:Y:S01]  /*12b30*/  ENDCOLLECTIVE ;  /* 0x000000000000791b */ /* 0x003fe20003800000 */
.L_x_14382:
[----:B------:R-:W-:Y:S01]  /*12b40*/  IMAD.MOV.U32 R5, RZ, RZ, R14 ;  /* 0x000000ffff057224 */ /* 0x000fe200078e000e */
[----:B------:R-:W-:Y:S06]  /*12b50*/  BRA `(.L_x_14383) ;  /* 0xffffffd000e47947 */ /* 0x000fec000383ffff */
.L_x_14303:
[----:B------:R-:W-:Y:S01]  /*12b60*/  BSSY B0, `(.L_x_14384) ;  /* 0x0000007000007945 */ /* 0x000fe20003800000 */
[----:B------:R-:W-:Y:S02]  /*12b70*/  IMAD.MOV.U32 R13, RZ, RZ, R3 ;  /* 0x000000ffff0d7224 */ /* 0x000fe400078e0003 */
[----:B------:R-:W-:Y:S02]  /*12b80*/  IMAD.MOV.U32 R11, RZ, RZ, 0x1f ;  /* 0x0000001fff0b7424 */ /* 0x000fe400078e00ff */
[----:B------:R-:W-:-:S07]  /*12b90*/  IMAD.MOV.U32 R15, RZ, RZ, -0x1 ;  /* 0xffffffffff0f7424 */ /* 0x000fce00078e00ff */
[----:B01-34-:R-:W-:Y:S05]  /*12ba0*/  WARPSYNC.COLLECTIVE R15, `(.L_x_14385) ;  /* 0x000000000f087348 */ /* 0x01bfea0003c00000 */
[----:B------:R2:W0:Y:S02]  /*12bb0*/  SHFL.IDX P6, R14, R13, R12, R11 ;  /* 0x0000000c0d0e7389 */ /* 0x00042400000c000b */
[----:B01234-:R-:W-:Y:S01]  /*12bc0*/  ENDCOLLECTIVE ;  /* 0x000000000000791b */ /* 0x01ffe20003800000 */
.L_x_14385:
[----:B------:R-:W-:Y:S05]  /*12bd0*/  BSYNC B0 ;  /* 0x0000000000007941 */ /* 0x000fea0003800000 */
.L_x_14384:
[----:B------:R-:W-:Y:S01]  /*12be0*/  IMAD.MOV.U32 R24, RZ, RZ, R14 ;  /* 0x000000ffff187224 */ /* 0x000fe200078e000e */
[----:B------:R-:W-:Y:S06]  /*12bf0*/  BRA `(.L_x_14302) ;  /* 0xffffffd000d47947 */ /* 0x000fec000383ffff */
.L_x_14309:
[----:B0-----:R0:W4:Y:S02]  /*12c00*/  SYNCS.PHASECHK.TRANS64.TRYWAIT P0, [R9+URZ+0x16820], R0 ;  /* 0x01682000090075a7 */ /* 0x001124000800017f */
[----:B----4-:R-:W-:Y:S05]  /*12c10*/  @!P0 NANOSLEEP.SYNCS 0x989680 ;  /* 0x009896800000895d */ /* 0x010fea0003900000 */
[----:B------:R-:W4:Y:S02]  /*12c20*/  @!P0 SYNCS.PHASECHK.TRANS64 P0, [R9+URZ+0x16820], R0 ;  /* 0x01682000090085a7 */ /* 0x000f24000800007f */
[----:B----4-:R-:W-:Y:S05]  /*12c30*/  @!P0 BRA `(.L_x_14309) ;  /* 0xfffffffc00f08947 */ /* 0x010fea000383ffff */
[----:B------:R-:W-:Y:S05]  /*12c40*/  BRA `(.L_x_14386) ;  /* 0xffffffdc002c7947 */ /* 0x000fea000383ffff */
.L_x_14310:
        /* <DEDUP_REMOVED lines=11> */
.L_x_14388:
[----:B------:R-:W-:Y:S05]  /*12d00*/  BSYNC B0 ;  /* 0x0000000000007941 */ /* 0x000fea0003800000 */
.L_x_14387:
[----:B------:R-:W-:Y:S05]  /*12d10*/  BRA `(.L_x_14389) ;  /* 0xffffffdc00147947 */ /* 0x000fea000383ffff */
.L_x_14313:
[----:B------:R-:W-:Y:S01]  /*12d20*/  BSSY B1, `(.L_x_14390) ;  /* 0x0000006000017945 */ /* 0x000fe20003800000 */
[----:B------:R-:W-:-:S07]  /*12d30*/  IMAD.MOV.U32 R15, RZ, RZ, -0x1 ;  /* 0xffffffffff0f7424 */ /* 0x000fce00078e00ff */
[----:B0123--:R-:W-:Y:S05]  /*12d40*/  WARPSYNC.COLLECTIVE R15, `(.L_x_14391) ;  /* 0x000000000f0c7348 */ /* 0x00ffea0003c00000 */
[----:B------:R-:W-:Y:S02]  /*12d50*/  ELECT P6, UR62, PT ;  /* 0x00000000003e782f */ /* 0x000fe400038c0000 */
[----:B------:R-:W-:Y:S01]  /*12d60*/  MOV R14, UR62 ;  /* 0x0000003e000e7c02 */ /* 0x000fe20008000f00 */
[----:B0123--:R-:W-:Y:S10]  /*12d70*/  ENDCOLLECTIVE ;  /* 0x000000000000791b */ /* 0x00fff40003800000 */
.L_x_14391:
[----:B------:R-:W-:Y:S05]  /*12d80*/  BSYNC B1 ;  /* 0x0000000000017941 */ /* 0x000fea0003800000 */
.L_x_14390:
[----:B------:R-:W-:Y:S05]  /*12d90*/  BRA `(.L_x_14392) ;  /* 0xffffffdc000c7947 */ /* 0x000fea000383ffff */
.L_x_14315:
[----:B0-----:R0:W3:Y:S02]  /*12da0*/  SYNCS.PHASECHK.TRANS64.TRYWAIT P0, [R7+URZ], R2 ;  /* 0x00000002070075a7 */ /* 0x0010e4000800017f */
[----:B---3--:R-:W-:Y:S05]  /*12db0*/  @!P0 NANOSLEEP.SYNCS 0x989680 ;  /* 0x009896800000895d */ /* 0x008fea0003900000 */
[----:B------:R-:W3:Y:S02]  /*12dc0*/  @!P0 SYNCS.PHASECHK.TRANS64 P0, [R7+URZ], R2 ;  /* 0x00000002070085a7 */ /* 0x000ee4000800007f */
[----:B---3--:R-:W-:Y:S05]  /*12dd0*/  @!P0 BRA `(.L_x_14315) ;  /* 0xfffffffc00f08947 */ /* 0x008fea000383ffff */
[----:B------:R-:W-:Y:S05]  /*12de0*/  BRA `(.L_x_14393) ;  /* 0xffffffdc00407947 */ /* 0x000fea000383ffff */
.L_x_14316:
[----:B---3--:R3:W4:Y:S02]  /*12df0*/  SYNCS.PHASECHK.TRANS64.TRYWAIT P0, [R3+URZ], R0 ;  /* 0x00000000030075a7 */ /* 0x008724000800017f */
[----:B----4-:R-:W-:Y:S05]  /*12e00*/  @!P0 NANOSLEEP.SYNCS 0x989680 ;  /* 0x009896800000895d */ /* 0x010fea0003900000 */
[----:B------:R-:W4:Y:S02]  /*12e10*/  @!P0 SYNCS.PHASECHK.TRANS64 P0, [R3+URZ], R0 ;  /* 0x00000000030085a7 */ /* 0x000f24000800007f */
[----:B----4-:R-:W-:Y:S05]  /*12e20*/  @!P0 BRA `(.L_x_14316) ;  /* 0xfffffffc00f08947 */ /* 0x010fea000383ffff */
[----:B------:R-:W-:Y:S05]  /*12e30*/  BRA `(.L_x_14394) ;  /* 0xffffffdc00347947 */ /* 0x000fea000383ffff */
.L_x_14318:
[----:B---3--:R3:W4:Y:S02]  /*12e40*/  SYNCS.PHASECHK.TRANS64.TRYWAIT P0, [R5+URZ], R2 ;  /* 0x00000002050075a7 */ /* 0x008724000800017f */
[----:B----4-:R-:W-:Y:S05]  /*12e50*/  @!P0 NANOSLEEP.SYNCS 0x989680 ;  /* 0x009896800000895d */ /* 0x010fea0003900000 */
[----:B------:R-:W4:Y:S02]  /*12e60*/  @!P0 SYNCS.PHASECHK.TRANS64 P0, [R5+URZ], R2 ;  /* 0x00000002050085a7 */ /* 0x000f24000800007f */
[----:B----4-:R-:W-:Y:S05]  /*12e70*/  @!P0 BRA `(.L_x_14318) ;  /* 0xfffffffc00f08947 */ /* 0x010fea000383ffff */
[----:B------:R-:W-:Y:S05]  /*12e80*/  BRA `(.L_x_14395) ;  /* 0xffffffdc00387947 */ /* 0x000fea000383ffff */
.L_x_14396:
        /* <DEDUP_REMOVED lines=15> */
.L_x_14882:


//--------------------- .text._ZN7cutlass13device_kernelIN5flash11enable_sm90INS1_16FlashAttnFwdSm90INS1_25CollectiveMainloopFwdSm90ILi2EN4cute5tupleIJNS5_1CILi1EEES8_S8_EEENS6_IJNS7_ILi192EEENS7_ILi128EEENS7_ILi64EEEEEELi64ENS_6half_tEfNS_4arch4Sm90ELb1ELb0ELb0ELb1ELb0ELb1ELb0ELb1ELb1ELb1ELb1ELb0EEENS1_21CollectiveEpilogueFwdINS6_IJSA_SC_SB_EEES9_SE_SG_Li384ELb1ELb1ELb1ELb0EEENS1_36VarlenDynamicPersistentTileSchedulerILi192ELi128ELi384ELi128ELb1ELb1ELb1ELb1ELb1ELb1EEEEEEEEEvNT_6ParamsE --------------------------
	.section	.text._ZN7cutlass13device_kernelIN5flash11enable_sm90INS1_16FlashAttnFwdSm90INS1_25CollectiveMainloopFwdSm90ILi2EN4cute5tupleIJNS5_1CILi1EEES8_S8_EEENS6_IJNS7_ILi192EEENS7_ILi128EEENS7_ILi64EEEEEELi64ENS_6half_tEfNS_4arch4Sm90ELb1ELb0ELb0ELb1ELb0ELb1ELb0ELb1ELb1ELb1ELb1ELb0EEENS1_21CollectiveEpilogueFwdINS6_IJSA_SC_SB_EEES9_SE_SG_Li384ELb1ELb1ELb1ELb0EEENS1_36VarlenDynamicPersistentTileSchedulerILi192ELi128ELi384ELi128ELb1ELb1ELb1ELb1ELb1ELb1EEEEEEEEEvNT_6ParamsE,"ax",@progbits
	.align	128
.text._ZN7cutlass13device_kernelIN5flash11enable_sm90INS1_16FlashAttnFwdSm90INS1_25CollectiveMainloopFwdSm90ILi2EN4cute5tupleIJNS5_1CILi1EEES8_S8_EEENS6_IJNS7_ILi192EEENS7_ILi128EEENS7_ILi64EEEEEELi64ENS_6half_tEfNS_4arch4Sm90ELb1ELb0ELb0ELb1ELb0ELb1ELb0ELb1ELb1ELb1ELb1ELb0EEENS1_21CollectiveEpilogueFwdINS6_IJSA_SC_SB_EEES9_SE_SG_Li384ELb1ELb1ELb1ELb0EEENS1_36VarlenDynamicPersistentTileSchedulerILi192ELi128ELi384ELi128ELb1ELb1ELb1ELb1ELb1ELb1EEEEEEEEEvNT_6ParamsE:
        .type           _ZN7cutlass13device_kernelIN5flash11enable_sm90INS1_16FlashAttnFwdSm90INS1_25CollectiveMainloopFwdSm90ILi2EN4cute5tupleIJNS5_1CILi1EEES8_S8_EEENS6_IJNS7_ILi192EEENS7_ILi128EEENS7_ILi64EEEEEELi64ENS_6half_tEfNS_4arch4Sm90ELb1ELb0ELb0ELb1ELb0ELb1ELb0ELb1ELb1ELb1ELb1ELb0EEENS1_21CollectiveEpilogueFwdINS6_IJSA_SC_SB_EEES9_SE_SG_Li384ELb1ELb1ELb1ELb0EEENS1_36VarlenDynamicPersistentTileSchedulerILi192ELi128ELi384ELi128ELb1ELb1ELb1ELb1ELb1ELb1EEEEEEEEEvNT_6ParamsE,@function
        .size           _ZN7cutlass13device_kernelIN5flash11enable_sm90INS1_16FlashAttnFwdSm90INS1_25CollectiveMainloopFwdSm90ILi2EN4cute5tupleIJNS5_1CILi1EEES8_S8_EEENS6_IJNS7_ILi192EEENS7_ILi128EEENS7_ILi64EEEEEELi64ENS_6half_tEfNS_4arch4Sm90ELb1ELb0ELb0ELb1ELb0ELb1ELb0ELb1ELb1ELb1ELb1ELb0EEENS1_21CollectiveEpilogueFwdINS6_IJSA_SC_SB_EEES9_SE_SG_Li384ELb1ELb1ELb1ELb0EEENS1_36VarlenDynamicPersistentTileSchedulerILi192ELi128ELi384ELi128ELb1ELb1ELb1ELb1ELb1ELb1EEEEEEEEEvNT_6ParamsE,(.L_x_14883 - _ZN7cutlass13device_kernelIN5flash11enable_sm90INS1_16FlashAttnFwdSm90INS1_25CollectiveMainloopFwdSm90ILi2EN4cute5tupleIJNS5_1CILi1EEES8_S8_EEENS6_IJNS7_ILi192EEENS7_ILi128EEENS7_ILi64EEEEEELi64ENS_6half_tEfNS_4arch4Sm90ELb1ELb0ELb0ELb1ELb0ELb1ELb0ELb1ELb1ELb1ELb1ELb0EEENS1_21CollectiveEpilogueFwdINS6_IJSA_SC_SB_EEES9_SE_SG_Li384ELb1ELb1ELb1ELb0EEENS1_36VarlenDynamicPersistentTileSchedulerILi192ELi128ELi384ELi128ELb1ELb1ELb1ELb1ELb1ELb1EEEEEEEEEvNT_6ParamsE)
        .other          _ZN7cutlass13device_kernelIN5flash11enable_sm90INS1_16FlashAttnFwdSm90INS1_25CollectiveMainloopFwdSm90ILi2EN4cute5tupleIJNS5_1CILi1EEES8_S8_EEENS6_IJNS7_ILi192EEENS7_ILi128EEENS7_ILi64EEEEEELi64ENS_6half_tEfNS_4arch4Sm90ELb1ELb0ELb0ELb1ELb0ELb1ELb0ELb1ELb1ELb1ELb1ELb0EEENS1_21CollectiveEpilogueFwdINS6_IJSA_SC_SB_EEES9_SE_SG_Li384ELb1ELb1ELb1ELb0EEENS1_36VarlenDynamicPersistentTileSchedulerILi192ELi128ELi384ELi128ELb1ELb1ELb1ELb1ELb1ELb1EEEEEEEEEvNT_6ParamsE,@"STO_CUDA_ENTRY STV_DEFAULT"
_ZN7cutlass13device_kernelIN5flash11enable_sm90INS1_16FlashAttnFwdSm90INS1_25CollectiveMainloopFwdSm90ILi2EN4cute5tupleIJNS5_1CILi1EEES8_S8_EEENS6_IJNS7_ILi192EEENS7_ILi128EEENS7_ILi64EEEEEELi64ENS_6half_tEfNS_4arch4Sm90ELb1ELb0ELb0ELb1ELb0ELb1ELb0ELb1ELb1ELb1ELb1ELb0EEENS1_21CollectiveEpilogueFwdINS6_IJSA_SC_SB_EEES9_SE_SG_Li384ELb1ELb1ELb1ELb0EEENS1_36VarlenDynamicPersistentTileSchedulerILi192ELi128ELi384ELi128ELb1ELb1ELb1ELb1ELb1ELb1EEEEEEEEEvNT_6ParamsE:
        /* <DEDUP_REMOVED lines=23> */
.L_x_14398:
[----:B------:R-:W-:Y:S05]  /*0170*/  BSYNC B0 ;  /* 0x0000000000007941 */ /* 0x000fea0003800000 */
.L_x_14397:
        /* <DEDUP_REMOVED lines=40> */
.L_x_14399:
        /* <DEDUP_REMOVED lines=22> */
.L_x_14400:
        /* <DEDUP_REMOVED lines=18> */
.L_x_14401:
        /* <DEDUP_REMOVED lines=22> */
.L_x_14402:
        /* <DEDUP_REMOVED lines=22> */
.L_x_14403:
        /* <DEDUP_REMOVED lines=9> */
.L_x_14406:
        /* <DEDUP_REMOVED lines=28> */
[----:B------:R-:W-:-:S05]  /*0b90*/  LOP3.LUT R4, R3, 0xffffff80, RZ, 0xc0, !PT ;  /* 0xffffff8003047812 */ /* 0x000fca00078ec0ff */
[----:B------:R-:W-:Y:S01]  /*0ba0*/  IMAD.IADD R11, R12, 0x1, -R4 ;  /* 0x000000010c0b7824 */ /* 0x000fe200078e0a04 */
[-C--:B------:R-:W-:Y:S02]  /*0bb0*/  LEA.HI R4, R0, R12.reuse, RZ, 0x4 ;  /* 0x0000000c00047211 */ /* 0x080fe400078f20ff */
[----:B------:R-:W-:Y:S02]  /*0bc0*/  SHF.R.S32.HI R14, RZ, 0x7, R3 ;  /* 0x00000007ff0e7819 */ /* 0x000fe40000011403 */
[----:B------:R-:W-:Y:S02]  /*0bd0*/  SHF.R.S32.HI R7, RZ, 0x4, R4 ;  /* 0x00000004ff077819 */ /* 0x000fe40000011404 */
[----:B------:R-:W-:Y:S02]  /*0be0*/  SHF.R.S32.HI R6, RZ, 0x1f, R11 ;  /* 0x0000001fff067819 */ /* 0x000fe4000001140b */
[----:B------:R-:W-:Y:S02]  /*0bf0*/  LOP3.LUT R3, R4, 0x3fffff0, RZ, 0xc0, !PT ;  /* 0x03fffff004037812 */ /* 0x000fe400078ec0ff */
[----:B------:R-:W-:-:S02]  /*0c00*/  LEA.HI R5, R0, R12, RZ, 0x5 ;  /* 0x0000000c00057211 */ /* 0x000fc400078f28ff */
[----:B------:R-:W-:Y:S02]  /*0c10*/  LEA.HI R4, R4, R7, RZ, 0x1 ;  /* 0x0000000704047211 */ /* 0x000fe400078f08ff */
[----:B------:R-:W-:Y:S01]  /*0c20*/  LEA.HI R8, R6, R11, RZ, 0x2 ;  /* 0x0000000b06087211 */ /* 0x000fe200078f10ff */
[----:B------:R-:W-:Y:S01]  /*0c30*/  IMAD.IADD R3, R12, 0x1, -R3 ;  /* 0x000000010c037824 */ /* 0x000fe200078e0a03 */
[----:B------:R-:W-:Y:S02]  /*0c40*/  SHF.R.S32.HI R15, RZ, 0x5, R5 ;  /* 0x00000005ff0f7819 */ /* 0x000fe40000011405 */
[----:B------:R-:W-:Y:S02]  /*0c50*/  LOP3.LUT R4, R4, 0x1ffffffe, RZ, 0xc0, !PT ;  /* 0x1ffffffe04047812 */ /* 0x000fe400078ec0ff */
[--C-:B------:R-:W-:Y:S02]  /*0c60*/  SHF.R.S32.HI R9, RZ, 0x2, R8.reuse ;  /* 0x00000002ff097819 */ /* 0x100fe40000011408 */
[----:B------:R-:W-:Y:S01]  /*0c70*/  SHF.R.S32.HI R10, RZ, 0x1f, R8 ;  /* 0x0000001fff0a7819 */ /* 0x000fe20000011408 */
[----:B------:R-:W-:-:S02]  /*0c80*/  IMAD.IADD R4, R7, 0x1, -R4 ;  /* 0x0000000107047824 */ /* 0x000fc400078e0a04 */
[----:B------:R-:W-:Y:S01]  /*0c90*/  IMAD R3, R15, 0x10, R3 ;  /* 0x000000100f037824 */ /* 0x000fe200078e0203 */
[----:B------:R-:W-:Y:S01]  /*0ca0*/  LEA.HI R10, R10, R9, RZ, 0x3 ;  /* 0x000000090a0a7211 */ /* 0x000fe200078f18ff */
[----:B------:R-:W-:Y:S01]  /*0cb0*/  IMAD.HI R5, R14, 0x55555556, RZ ;  /* 0x555555560e057827 */ /* 0x000fe200078e02ff */
[----:B------:R-:W-:Y:S02]  /*0cc0*/  LEA.HI R6, R6, R11, RZ, 0x5 ;  /* 0x0000000b06067211 */ /* 0x000fe400078f28ff */
[----:B------:R-:W-:Y:S01]  /*0cd0*/  LOP3.LUT R10, R10, 0xfffffff8, RZ, 0xc0, !PT ;  /* 0xfffffff80a0a7812 */ /* 0x000fe200078ec0ff */
[----:B------:R-:W-:Y:S01]  /*0ce0*/  IMAD R7, R3, 0x8, R4 ;  /* 0x0000000803077824 */ /* 0x000fe200078e0204 */
[CC--:B------:R-:W-:Y:S02]  /*0cf0*/  LEA.HI R3, R0.reuse, R12.reuse, RZ, 0x3 ;  /* 0x0000000c00037211 */ /* 0x0c0fe400078f18ff */
[----:B------:R-:W-:Y:S01]  /*0d00*/  LEA.HI R0, R0, R12, RZ, 0x2 ;  /* 0x0000000c00007211 */ /* 0x000fe200078f10ff */
[----:B------:R-:W-:Y:S01]  /*0d10*/  IMAD.IADD R9, R9, 0x1, -R10 ;  /* 0x0000000109097824 */ /* 0x000fe200078e0a0a */
[----:B------:R-:W-:-:S02]  /*0d20*/  LEA.HI R5, R5, R5, RZ, 0x1 ;  /* 0x0000000505057211 */ /* 0x000fc400078f08ff */
[----:B------:R-:W-:Y:S02]  /*0d30*/  SHF.R.S32.HI R6, RZ, 0x5, R6 ;  /* 0x00000005ff067819 */ /* 0x000fe40000011406 */
[----:B------:R-:W-:Y:S01]  /*0d40*/  SHF.R.S32.HI R19, RZ, 0x2, R0 ;  /* 0x00000002ff137819 */ /* 0x000fe20000011400 */
[----:B------:R-:W-:Y:S01]  /*0d50*/  IMAD R5, R5, -0x3, R14 ;  /* 0xfffffffd05057824 */ /* 0x000fe200078e020e */
[----:B------:R-:W-:Y:S02]  /*0d60*/  LEA R6, R6, R9, 0x4 ;  /* 0x0000000906067211 */ /* 0x000fe400078e20ff */
[----:B------:R-:W-:Y:S01]  /*0d70*/  SHF.R.S32.HI R4, RZ, 0x1f, R0 ;  /* 0x0000001fff047819 */ /* 0x000fe20000011400 */
[----:B------:R-:W-:Y:S01]  /*0d80*/  VIADD R9, R19, 0x60 ;  /* 0x0000006013097836 */ /* 0x000fe20000000000 */
[----:B------:R-:W-:Y:S01]  /*0d90*/  LOP3.LUT R3, R3, 0xfffffff8, RZ, 0xc0, !PT ;  /* 0xfffffff803037812 */ /* 0x000fe200078ec0ff */
[----:B------:R-:W-:Y:S01]  /*0da0*/  IMAD R10, R5, 0x40, R6 ;  /* 0x00000040050a7824 */ /* 0x000fe200078e0206 */
[----:B------:R-:W-:-:S02]  /*0db0*/  LOP3.LUT R0, R0, 0xfffffffc, RZ, 0xc0, !PT ;  /* 0xfffffffc00007812 */ /* 0x000fc400078ec0ff */
[----:B------:R-:W-:Y:S02]  /*0dc0*/  LEA.HI R4, R4, R19, RZ, 0x3 ;  /* 0x0000001304047211 */ /* 0x000fe400078f18ff */
[----:B------:R-:W-:Y:S01]  /*0dd0*/  SHF.R.S32.HI R5, RZ, 0x1f, R9 ;  /* 0x0000001fff057819 */ /* 0x000fe20000011409 */
[----:B------:R-:W-:Y:S01]  /*0de0*/  IMAD.IADD R3, R12, 0x1, -R3 ;  /* 0x000000010c037824 */ /* 0x000fe200078e0a03 */
[----:B------:R-:W-:Y:S01]  /*0df0*/  LOP3.LUT R4, R4, 0xfffffff8, RZ, 0xc0, !PT ;  /* 0xfffffff804047812 */ /* 0x000fe200078ec0ff */
[----:B------:R-:W-:Y:S01]  /*0e00*/  IMAD.IADD R6, R12, 0x1, -R0 ;  /* 0x000000010c067824 */ /* 0x000fe200078e0a00 */
[----:B------:R-:W-:Y:S01]  /*0e10*/  LEA.HI R5, R5, R9, RZ, 0x3 ;  /* 0x0000000905057211 */ /* 0x000fe200078f18ff */
[----:B------:R-:W-:Y:S01]  /*0e20*/  IMAD.SHL.U32 R3, R9, 0x40, RZ ;  /* 0x0000004009037824 */ /* 0x000fe200078e00ff */
[----:B------:R-:W-:Y:S01]  /*0e30*/  SHF.R.S32.HI R0, RZ, 0x1f, R19 ;  /* 0x0000001fff007819 */ /* 0x000fe20000011413 */
[----:B------:R-:W-:Y:S01]  /*0e40*/  IMAD.IADD R4, R19, 0x1, -R4 ;  /* 0x0000000113047824 */ /* 0x000fe200078e0a04 */
[C---:B------:R-:W-:Y:S01]  /*0e50*/  LEA.HI R0, R6.reuse, R6, RZ, 0x1 ;  /* 0x0000000606007211 */ /* 0x040fe200078f08ff */
[----:B------:R-:W-:Y:S01]  /*0e60*/  IMAD.SHL.U32 R16, R6, 0x8, RZ ;  /* 0x0000000806107824 */ /* 0x000fe200078e00ff */
[----:B------:R-:W-:Y:S01]  /*0e70*/  LOP3.LUT R3, R3, 0x1c0, RZ, 0xc0, !PT ;  /* 0x000001c003037812 */ /* 0x000fe200078ec0ff */
[----:B------:R-:W-:Y:S01]  /*0e80*/  IMAD.SHL.U32 R5, R5, 0x40, RZ ;  /* 0x0000004005057824 */ /* 0x000fe200078e00ff */
[----:B------:R-:W-:Y:S01]  /*0e90*/  STL [R1+0x64], R10 ;  /* 0x0000640a01007387 */ /* 0x000fe20000100800 */
[----:B------:R-:W-:-:S02]  /*0ea0*/  LOP3.LUT R8, R8, 0x7ffffffc, RZ, 0xc0, !PT ;  /* 0x7ffffffc08087812 */ /* 0x000fc400078ec0ff */
[----:B------:R-:W-:Y:S01]  /*0eb0*/  SHF.R.U32.HI R9, RZ, 0x3, R3 ;  /* 0x00000003ff097819 */ /* 0x000fe20000011603 */
[----:B------:R-:W-:Y:S01]  /*0ec0*/  STL [R1+0x58], RZ ;  /* 0x000058ff01007387 */ /* 0x000fe20000100800 */
[----:B------:R-:W-:Y:S02]  /*0ed0*/  LOP3.LUT R0, R0, 0x1ffffffe, RZ, 0xc0, !PT ;  /* 0x1ffffffe00007812 */ /* 0x000fe400078ec0ff */
[----:B------:R-:W-:Y:S01]  /*0ee0*/  LOP3.LUT R3, R3, 0x38, R16, 0xf8, !PT ;  /* 0x0000003803037812 */ /* 0x000fe200078ef810 */
[----:B------:R0:W-:Y:S01]  /*0ef0*/  STL [R1+0x40], R4 ;  /* 0x0000400401007387 */ /* 0x0001e20000100800 */
[----:B------:R-:W-:Y:S02]  /*0f00*/  IMAD.IADD R8, R11, 0x1, -R8 ;  /* 0x000000010b087824 */ /* 0x000fe400078e0a08 */
[----:B------:R-:W-:Y:S01]  /*0f10*/  IMAD.IADD R0, R6, 0x1, -R0 ;  /* 0x0000000106007824 */ /* 0x000fe200078e0a00 */
[----:B0-----:R-:W-:Y:S01]  /*0f20*/  LOP3.LUT R4, R5, 0xfffffe00, RZ, 0xc0, !PT ;  /* 0xfffffe0005047812 */ /* 0x001fe200078ec0ff */
[----:B------:R-:W-:-:S03]  /*0f30*/  IMAD.SHL.U32 R5, R7, 0x8, RZ ;  /* 0x0000000807057824 */ /* 0x000fc600078e00ff */
[----:B------:R-:W-:Y:S01]  /*0f40*/  LOP3.LUT R3, R4, R3, R9, 0xf6, !PT ;  /* 0x0000000304037212 */ /* 0x000fe200078ef609 */
[----:B------:R0:W-:Y:S01]  /*0f50*/  STL [R1+0x44], R4 ;  /* 0x0000440401007387 */ /* 0x0001e20000100800 */
[----:B------:R-:W-:-:S03]  /*0f60*/  IMAD R0, R0, 0x8, R10 ;  /* 0x0000000800007824 */ /* 0x000fc600078e020a */
[----:B------:R-:W-:Y:S01]  /*0f70*/  IMAD R3, R3, 0x2, R2 ;  /* 0x0000000203037824 */ /* 0x000fe200078e0202 */
[----:B------:R1:W-:Y:S01]  /*0f80*/  STL [R1+0x68], R5 ;  /* 0x0000680501007387 */ /* 0x0003e20000100800 */
[----:B0-----:R-:W-:-:S05]  /*0f90*/  IMAD.SHL.U32 R4, R8, 0x2, RZ ;  /* 0x0000000208047824 */ /* 0x001fca00078e00ff */
[----:B------:R1:W-:Y:S04]  /*0fa0*/  STL [R1+0x30], R4 ;  /* 0x0000300401007387 */ /* 0x0003e80000100800 */
[----:B------:R1:W-:Y:S04]  /*0fb0*/  STL [R1+0x48], R0 ;  /* 0x0000480001007387 */ /* 0x0003e80000100800 */
[----:B------:R1:W-:Y:S01]  /*0fc0*/  STL [R1+0x60], R3 ;  /* 0x0000600301007387 */ /* 0x0003e20000100800 */
[----:B------:R-:W-:Y:S02]  /*0fd0*/  SHF.L.U32 R152, R6, 0x2, RZ ;  /* 0x0000000206987819 */ /* 0x000fe400000006ff */
[----:B------:R-:W-:Y:S01]  /*0fe0*/  CS2R R22, SRZ ;  /* 0x0000000000167805 */ /* 0x000fe2000001ff00 */
[----:B------:R-:W-:-:S02]  /*0ff0*/  IMAD.MOV.U32 R154, RZ, RZ, RZ ;  /* 0x000000ffff9a7224 */ /* 0x000fc400078e00ff */
[----:B------:R-:W-:Y:S02]  /*1000*/  IMAD.MOV.U32 R18, RZ, RZ, RZ ;  /* 0x000000ffff127224 */ /* 0x000fe400078e00ff */
[----:B------:R-:W-:Y:S01]  /*1010*/  VIADD R155, R152, 0x10 ;  /* 0x00000010989b7836 */ /* 0x000fe20000000000 */
[----:B-12---:R-:W-:-:S07]  /*1020*/  LOP3.LUT R156, R13, 0x1, RZ, 0xfc, !PT ;  /* 0x000000010d9c7812 */ /* 0x006fce00078efcff */
.L_x_14550:
[----:B01-3--:R-:W0:Y:S02]  /*1030*/  LDC.64 R4, c[0x0][0xc88] ;  /* 0x00032200ff047b82 */ /* 0x00be240000000a00 */
        /* <DEDUP_REMOVED lines=13> */
[----:B------:R0:W-:Y:S04]  /*1110*/  STL [R1+0x50], R35 ;  /* 0x0000502301007387 */ /* 0x0001e80000100800 */
[C---:B------:R-:W-:Y:S02]  /*1120*/  @P1 LEA R6, P2, R35.reuse, UR4, 0x2 ;  /* 0x0000000423061c11 */ /* 0x040fe4000f8410ff */
[C---:B------:R-:W-:Y:S02]  /*1130*/  SHF.L.U32 R33, R35.reuse, 0x2, RZ ;  /* 0x0000000223217819 */ /* 0x040fe400000006ff */
[----:B------:R-:W-:-:S02]  /*1140*/  @P1 LEA.HI.X R7, R35, UR5, R0, 0x2, P2 ;  /* 0x0000000523071c11 */ /* 0x000fc400090f1400 */
[----:B------:R-:W-:Y:S01]  /*1150*/  ISETP.NE.U32.AND P2, PT, RZ, UR8, PT ;  /* 0x00000008ff007c0c */ /* 0x000fe2000bf45070 */
[----:B------:R-:W-:Y:S01]  /*1160*/  ULDC UR4, c[0x0][0x288] ;  /* 0x0000a20000047ab9 */ /* 0x000fe20000000800 */
[----:B------:R-:W-:Y:S01]  /*1170*/  SHF.L.U64.HI R34, R35, 0x2, R0 ;  /* 0x0000000223227819 */ /* 0x000fe20000010200 */
[----:B------:R0:W5:Y:S01]  /*1180*/  @P1 LDG.E R11, desc[UR40][R6.64] ;  /* 0x00000028060b1981 */ /* 0x000162000c1e1900 */
[----:B------:R-:W-:Y:S01]  /*1190*/  ISETP.NE.AND.EX P2, PT, RZ, UR9, PT, P2 ;  /* 0x00000009ff007c0c */ /* 0x000fe2000bf45320 */
[----:B----4-:R-:W-:Y:S01]  /*11a0*/  IMAD.U32 R3, RZ, RZ, UR4 ;  /* 0x00000004ff037e24 */ /* 0x010fe2000f8e00ff */
[----:B------:R-:W-:Y:S01]  /*11b0*/  IADD3 R8, P3, R33, UR6, RZ ;  /* 0x0000000621087c10 */ /* 0x000fe2000ff7e0ff */
[----:B------:R-:W-:-:S03]  /*11c0*/  ULDC.64 UR4, c[0x0][0x418] ;  /* 0x0001060000047ab9 */ /* 0x000fc60000000a00 */
[----:B------:R-:W-:-:S05]  /*11d0*/  IADD3.X R9, R34, UR7, RZ, P3, !PT ;  /* 0x0000000722097c10 */ /* 0x000fca0009ffe4ff */
[----:B------:R0:W5:Y:S02]  /*11e0*/  @P0 LDG.E R31, desc[UR40][R8.64] ;  /* 0x00000028081f0981 */ /* 0x000164000c1e1900 */
[----:B------:R-:W-:-:S04]  /*11f0*/  @P2 IADD3 R4, P1, R33, UR8, RZ ;  /* 0x0000000821042c10 */ /* 0x000fc8000ff3e0ff */
        /* <DEDUP_REMOVED lines=18> */
[----:B------:R-:W1:Y:S02]  /*1320*/  LDC.64 R4, c[0x0][0xa00] ;  /* 0x00028000ff047b82 */ /* 0x000e640000000a00 */
[----:B-1----:R-:W-:-:S05]  /*1330*/  IMAD.WIDE R4, R35, 0x4, R4 ;  /* 0x0000000423047825 */ /* 0x002fca00078e0204 */
[----:B------:R-:W2:Y:S04]  /*1340*/  LDG.E R0, desc[UR40][R4.64] ;  /* 0x0000002804007981 */ /* 0x000ea8000c1e1900 */
[----:B0-----:R-:W2:Y:S02]  /*1350*/  LDG.E R3, desc[UR40][R4.64+0x4] ;  /* 0x0000042804037981 */ /* 0x001ea4000c1e1900 */
[----:B--2---:R-:W-:-:S05]  /*1360*/  IMAD.IADD R13, R3, 0x1, -R0 ;  /* 0x00000001030d7824 */ /* 0x004fca00078e0a00 */
[----:B------:R1:W-:Y:S02]  /*1370*/  STL [R1+0x20], R13 ;  /* 0x0000200d01007387 */ /* 0x0003e40000100800 */
.L_x_14408:
[C---:B------:R-:W-:Y:S01]  /*1380*/  LOP3.LUT R37, R30.reuse, 0xffff, RZ, 0xc0, !PT ;  /* 0x0000ffff1e257812 */ /* 0x040fe200078ec0ff */
[----:B------:R-:W-:Y:S01]  /*1390*/  ULDC.64 UR4, c[0x0][0xa20] ;  /* 0x0002880000047ab9 */ /* 0x000fe20000000a00 */
[C---:B0-----:R-:W-:Y:S02]  /*13a0*/  LOP3.LUT R3, R30.reuse, 0xff000000, RZ, 0xc0, !PT ;  /* 0xff0000001e037812 */ /* 0x041fe400078ec0ff */
[----:B------:R-:W-:Y:S01]  /*13b0*/  ISETP.NE.U32.AND P1, PT, RZ, UR4, PT ;  /* 0x00000004ff007c0c */ /* 0x000fe2000bf25070 */
[----:B------:R0:W-:Y:S01]  /*13c0*/  STL [R1+0x4c], R37 ;  /* 0x00004c2501007387 */ /* 0x0001e20000100800 */
[----:B------:R-:W-:Y:S02]  /*13d0*/  LOP3.LUT R0, R30, 0xff0000, RZ, 0xc0, !PT ;  /* 0x00ff00001e007812 */ /* 0x000fe400078ec0ff */
[----:B------:R-:W-:Y:S02]  /*13e0*/  ISETP.NE.AND.EX P1, PT, RZ, UR5, PT, P1 ;  /* 0x00000005ff007c0c */ /* 0x000fe4000bf25310 */
[----:B------:R-:W-:-:S04]  /*13f0*/  SHF.R.U32.HI R3, RZ, 0x8, R3 ;  /* 0x00000008ff037819 */ /* 0x000fc80000011603 */
[----:B------:R-:W-:-:S07]  /*1400*/  LEA.HI R10, R0, R3, RZ, 0x10 ;  /* 0x00000003000a7211 */ /* 0x000fce00078f80ff */
[----:B0-----:R-:W-:Y:S05]  /*1410*/  @!P1 BRA `(.L_x_14409) ;  /* 0x0000000000109947 */ /* 0x001fea0003800000 */
[----:B------:R-:W-:-:S04]  /*1420*/  IADD3 R4, P0, R33, UR4, RZ ;  /* 0x0000000421047c10 */ /* 0x000fc8000ff1e0ff */
[----:B------:R-:W-:-:S05]  /*1430*/  IADD3.X R5, R34, UR5, RZ, P0, !PT ;  /* 0x0000000522057c10 */ /* 0x000fca00087fe4ff */
[----:B------:R0:W5:Y:S01]  /*1440*/  LDG.E R32, desc[UR40][R4.64] ;  /* 0x0000002804207981 */ /* 0x000162000c1e1900 */
[----:B------:R-:W-:Y:S05]  /*1450*/  BRA `(.L_x_14410) ;  /* 0x0000000000107947 */ /* 0x000fea0003800000 */
.L_x_14409:
[----:B------:R-:W-:Y:S05]  /*1460*/  @!P0 BRA `(.L_x_14410) ;  /* 0x00000000000c8947 */ /* 0x000fea0003800000 */
[----:B------:R-:W2:Y:S04]  /*1470*/  LDG.E R3, desc[UR40][R8.64] ;  /* 0x0000002808037981 */ /* 0x000ea8000c1e1900 */
[----:B------:R-:W2:Y:S02]  /*1480*/  LDG.E R32, desc[UR40][R8.64+0x4] ;  /* 0x0000042808207981 */ /* 0x000ea4000c1e1900 */
[----:B--2---:R-:W-:-:S07]  /*1490*/  IMAD.IADD R32, R32, 0x1, -R3 ;  /* 0x0000000120207824 */ /* 0x004fce00078e0a03 */
.L_x_14410:
[----:B------:R-:W-:Y:S01]  /*14a0*/  ULDC.64 UR4, c[0x0][0xa10] ;  /* 0x0002840000047ab9 */ /* 0x000fe20000000a00 */
[----:B------:R-:W2:Y:S01]  /*14b0*/  LDC R8, c[0x0][0x448] ;  /* 0x00011200ff087b82 */ /* 0x000ea20000000800 */
        /* <DEDUP_REMOVED lines=15> */
[----:B------:R-:W-:Y:S04]  /*15b0*/  BSSY B0, `(.L_x_14411) ;  /* 0x0000039000007945 */ /* 0x000fe80003800000 */
[----:B------:R2:W-:Y:S01]  /*15c0*/  STL [R1+0x24], R12 ;  /* 0x0000240c01007387 */ /* 0x0005e20000100800 */
[----:B0-----:R-:W-:-:S06]  /*15d0*/  IADD3 R4, R12, 0xbf, RZ ;  /* 0x000000bf0c047810 */ /* 0x001fcc0007ffe0ff */
[----:B------:R-:W0:Y:S01]  /*15e0*/  @P1 LDC R9, c[0x0][0x44c] ;  /* 0x00011300ff091b82 */ /* 0x000e220000000800 */
[----:B--2---:R-:W-:-:S07]  /*15f0*/  IMAD.IADD R12, R32, 0x1, -R11 ;  /* 0x00000001200c7824 */ /* 0x004fce00078e0a0b */
[----:B------:R-:W2:Y:S01]  /*1600*/  @P1 LDC R5, c[0x0][0x450] ;  /* 0x00011400ff051b82 */ /* 0x000ea20000000800 */
[----:B---3--:R-:W-:Y:S02]  /*1610*/  @P0 IMAD.IADD R25, R3, 0x1, -R0 ;  /* 0x0000000103190824 */ /* 0x008fe400078e0a00 */
[----:B0-----:R-:W-:-:S04]  /*1620*/  @P1 IMAD.HI.U32 R0, R4, R9, RZ ;  /* 0x0000000904001227 */ /* 0x001fc800078e00ff */
[----:B----4-:R-:W-:Y:S01]  /*1630*/  IMAD.IADD R6, R12, 0x1, R25 ;  /* 0x000000010c067824 */ /* 0x010fe200078e0219 */
[----:B--2---:R-:W-:-:S03]  /*1640*/  @P1 SHF.R.U32.HI R4, RZ, R5, R0 ;  /* 0x00000005ff041219 */ /* 0x004fc60000011600 */
[C---:B------:R-:W-:Y:S01]  /*1650*/  VIADD R0, R6.reuse, 0x7f ;  /* 0x0000007f06007836 */ /* 0x040fe20000000000 */
[----:B------:R-:W-:Y:S01]  /*1660*/  IADD3 R91, R6, 0x80, -R13 ;  /* 0x00000080065b7810 */ /* 0x000fe20007ffe80d */
[----:B------:R0:W-:Y:S01]  /*1670*/  STL [R1+0x2c], R6 ;  /* 0x00002c0601007387 */ /* 0x0001e20000100800 */
[----:B-1----:R-:W-:Y:S02]  /*1680*/  LOP3.LUT R13, R10, 0xff, RZ, 0xc0, !PT ;  /* 0x000000ff0a0d7812 */ /* 0x002fe400078ec0ff */
[----:B------:R-:W-:Y:S01]  /*1690*/  SHF.R.S32.HI R3, RZ, 0x1f, R0 ;  /* 0x0000001fff037819 */ /* 0x000fe20000011400 */
[----:B------:R-:W-:Y:S02]  /*16a0*/  IMAD.IADD R4, R91, 0x1, R4 ;  /* 0x000000015b047824 */ /* 0x000fe400078e0204 */
[----:B------:R1:W-:Y:S01]  /*16b0*/  STL [R1+0x5c], R13 ;  /* 0x00005c0d01007387 */ /* 0x0003e20000100800 */
[----:B------:R-:W-:Y:S01]  /*16c0*/  LEA.HI R3, R3, R0, RZ, 0x7 ;  /* 0x0000000003037211 */ /* 0x000fe200078f38ff */
[----:B------:R-:W-:Y:S01]  /*16d0*/  IMAD.MOV.U32 R0, RZ, RZ, RZ ;  /* 0x000000ffff007224 */ /* 0x000fe200078e00ff */
[----:B------:R-:W-:-:S02]  /*16e0*/  SHF.R.S32.HI R5, RZ, 0x1f, R4 ;  /* 0x0000001fff057819 */ /* 0x000fc40000011404 */
[----:B0-----:R-:W-:Y:S02]  /*16f0*/  SHF.R.U32.HI R6, RZ, 0x10, R10 ;  /* 0x00000010ff067819 */ /* 0x001fe4000001160a */
[----:B------:R-:W-:Y:S02]  /*1700*/  LEA.HI R5, R5, R4, RZ, 0x7 ;  /* 0x0000000405057211 */ /* 0x000fe400078f38ff */
[----:B------:R-:W-:Y:S01]  /*1710*/  SHF.R.S32.HI R92, RZ, 0x7, R3 ;  /* 0x00000007ff5c7819 */ /* 0x000fe20000011403 */
[----:B------:R1:W-:Y:S01]  /*1720*/  STL [R1+0x54], R6 ;  /* 0x0000540601007387 */ /* 0x0003e20000100800 */
[----:B------:R-:W-:-:S04]  /*1730*/  SHF.R.S32.HI R5, RZ, 0x7, R5 ;  /* 0x00000007ff057819 */ /* 0x000fc80000011405 */
[----:B------:R-:W-:-:S04]  /*1740*/  VIMNMX R9, R92, R5, PT ;  /* 0x000000055c097248 */ /* 0x000fc80003fe0100 */
[----:B------:R-:W-:-:S13]  /*1750*/  ISETP.GE.AND P0, PT, R9, 0x1, PT ;  /* 0x000000010900780c */ /* 0x000fda0003f06270 */
[----:B-1----:R-:W-:Y:S05]  /*1760*/  @!P0 BRA `(.L_x_14412) ;  /* 0x0000000000748947 */ /* 0x002fea0003800000 */
        /* <DEDUP_REMOVED lines=29> */
.L_x_14412:
[----:B------:R-:W-:Y:S05]  /*1940*/  BSYNC B0 ;  /* 0x0000000000007941 */ /* 0x000fea0003800000 */
.L_x_14411:
        /* <DEDUP_REMOVED lines=36> */
.L_x_14415:
[----:B------:R-:W-:Y:S05]  /*1b90*/  BSYNC B6 ;  /* 0x0000000000067941 */ /* 0x000fea0003800000 */
.L_x_14414:
        /* <DEDUP_REMOVED lines=20> */
.L_x_14417:
[----:B------:R-:W-:Y:S05]  /*1ce0*/  BSYNC B6 ;  /* 0x0000000000067941 */ /* 0x000fea0003800000 */
.L_x_14416:
[----:B------:R-:W-:Y:S01]  /*1cf0*/  ULDC.64 UR4, c[0x0][0x9f8] ;  /* 0x00027e0000047ab9 */ /* 0x000fe20000000a00 */
[----:B------:R-:W-:Y:S01]  /*1d00*/  MOV R0, R35 ;  /* 0x0000002300007202 */ /* 0x000fe20000000f00 */
[----:B------:R-:W2:Y:S01]  /*1d10*/  LDL R14, [R1+0x40] ;  /* 0x00004000010e7983 */ /* 0x000ea20000100800 */
[----:B------:R-:W-:Y:S01]  /*1d20*/  ISETP.NE.U32.AND P0, PT, RZ, UR4, PT ;  /* 0x00000004ff007c0c */ /* 0x000fe2000bf05070 */
[----:B------:R-:W0:Y:S03]  /*1d30*/  LDC.64 R72, c[0x0][0x300] ;  /* 0x0000c000ff487b82 */ /* 0x000e260000000a00 */
[----:B------:R-:W-:Y:S01]  /*1d40*/  ISETP.NE.AND.EX P0, PT, RZ, UR5, PT, P0 ;  /* 0x00000005ff007c0c */ /* 0x000fe2000bf05300 */
[----:B------:R-:W1:Y:S01]  /*1d50*/  S2R R20, SR_TID.X ;  /* 0x0000000000147919 */ /* 0x000e620000002100 */
[----:B------:R-:W-:-:S03]  /*1d60*/  IMAD.IADD R10, R31, 0x1, R32 ;  /* 0x000000011f0a7824 */ /* 0x000fc600078e0220 */
[----:B------:R-:W3:Y:S08]  /*1d70*/  LDC R63, c[0x0][0x3f4] ;  /* 0x0000fd00ff3f7b82 */ /* 0x000ef00000000800 */
[----:B------:R-:W-:Y:S01]  /*1d80*/  @P0 IADD3 R4, P1, R33, UR4, RZ ;  /* 0x0000000421040c10 */ /* 0x000fe2000ff3e0ff */
[----:B------:R-:W4:Y:S01]  /*1d90*/  LDC.64 R70, c[0x0][0x3f8] ;  /* 0x0000fe00ff467b82 */ /* 0x000f220000000a00 */
[----:B------:R-:W2:Y:S02]  /*1da0*/  LDL.LU R33, [R1] ;  /* 0x0000000001217983 */ /* 0x000ea40000300800 */
[----:B------:R-:W-:Y:S01]  /*1db0*/  @P0 IADD3.X R5, R34, UR5, RZ, P1, !PT ;  /* 0x0000000522050c10 */ /* 0x000fe20008ffe4ff */
[----:B------:R-:W-:Y:S01]  /*1dc0*/  ULDC.64 UR4, c[0x0][0xa08] ;  /* 0x0002820000047ab9 */ /* 0x000fe20000000a00 */
[----:B------:R-:W2:Y:S04]  /*1dd0*/  LDL R12, [R1+0x44] ;  /* 0x00004400010c7983 */ /* 0x000ea80000100800 */
[----:B------:R1:W3:Y:S01]  /*1de0*/  @P0 LDG.E R0, desc[UR40][R4.64] ;  /* 0x0000002804000981 */ /* 0x0002e2000c1e1900 */
[----:B------:R-:W-:Y:S01]  /*1df0*/  SHF.R.S32.HI R15, RZ, 0x1f, R10 ;  /* 0x0000001fff0f7819 */ /* 0x000fe2000001140a */
[----:B0-----:R-:W-:Y:S01]  /*1e00*/  IMAD.WIDE.U32 R6, R10, R72, RZ ;  /* 0x000000480a067225 */ /* 0x001fe200078e00ff */
[----:B------:R-:W-:-:S02]  /*1e10*/  ISETP.NE.U32.AND P0, PT, RZ, UR4, PT ;  /* 0x00000004ff007c0c */ /* 0x000fc4000bf05070 */
[----:B------:R-:W-:Y:S01]  /*1e20*/  SHF.R.S32.HI R35, RZ, 0x1f, R19 ;  /* 0x0000001fff237819 */ /* 0x000fe20000011413 */
[----:B------:R-:W-:Y:S01]  /*1e30*/  IMAD R8, R15, R72, RZ ;  /* 0x000000480f087224 */ /* 0x000fe200078e02ff */
[----:B------:R-:W-:Y:S01]  /*1e40*/  ISETP.NE.AND.EX P0, PT, RZ, UR5, PT, P0 ;  /* 0x00000005ff007c0c */ /* 0x000fe2000bf05300 */
[----:B------:R-:W-:Y:S01]  /*1e50*/  ULDC.64 UR4, c[0x0][0x308] ;  /* 0x0000c20000047ab9 */ /* 0x000fe20000000a00 */
[----:B------:R-:W-:Y:S01]  /*1e60*/  SHF.R.S32.HI R17, RZ, 0x1f, R16 ;  /* 0x0000001fff117819 */ /* 0x000fe20000011410 */
[----:B------:R-:W-:Y:S01]  /*1e70*/  IMAD R3, R10, R73, R8 ;  /* 0x000000490a037224 */ /* 0x000fe200078e0208 */
[----:B-1----:R-:W-:-:S03]  /*1e80*/  SHF.R.U32.HI R36, RZ, 0x7, R20 ;  /* 0x00000007ff247819 */ /* 0x002fc60000011614 */
[----:B------:R-:W-:Y:S01]  /*1e90*/  IMAD.IADD R7, R7, 0x1, R3 ;  /* 0x0000000107077824 */ /* 0x000fe200078e0203 */
[----:B------:R-:W-:Y:S01]  /*1ea0*/  ISETP.NE.AND P6, PT, R36, 0x1, PT ;  /* 0x000000012400780c */ /* 0x000fe20003fc5270 */
[----:B------:R-:W0:Y:S01]  /*1eb0*/  S2R R32, SR_TID.X ;  /* 0x0000000000207919 */ /* 0x000e220000002100 */
[----:B------:R-:W-:-:S04]  /*1ec0*/  IMAD.WIDE.U32 R4, R37, UR4, R6 ;  /* 0x0000000425047c25 */ /* 0x000fc8000f8e0006 */
[----:B------:R-:W-:Y:S01]  /*1ed0*/  IMAD R5, R37, UR5, R5 ;  /* 0x0000000525057c24 */ /* 0x000fe2000f8e0205 */
[----:B------:R-:W-:Y:S01]  /*1ee0*/  ULDC.64 UR4, c[0x0][0x310] ;  /* 0x0000c40000047ab9 */ /* 0x000fe20000000a00 */
[----:B------:R-:W-:Y:S01]  /*1ef0*/  IMAD.WIDE.U32 R6, R19, R72, R16 ;  /* 0x0000004813067225 */ /* 0x000fe200078e0010 */
[----:B------:R-:W-:-:S03]  /*1f00*/  SHF.R.S32.HI R153, RZ, 0x1f, R152 ;  /* 0x0000001fff997819 */ /* 0x000fc60000011498 */
[----:B----4-:R-:W-:-:S04]  /*1f10*/  IMAD.WIDE.U32 R48, R19, R70, R16 ;  /* 0x0000004613307225 */ /* 0x010fc800078e0010 */
[----:B------:R-:W-:-:S04]  /*1f20*/  IMAD.WIDE.U32 R50, R19, R70, R152 ;  /* 0x0000004613327225 */ /* 0x000fc800078e0098 */
[----:B------:R-:W-:Y:S02]  /*1f30*/  VIADD R65, R16, 0x20 ;  /* 0x0000002010417836 */ /* 0x000fe40000000000 */
[----:B------:R-:W-:Y:S01]  /*1f40*/  VIADD R90, R36, 0x8 ;  /* 0x00000008245a7836 */ /* 0x000fe20000000000 */
[----:B---3--:R-:W-:Y:S02]  /*1f50*/  SHF.R.S32.HI R3, RZ, 0x1f, R0 ;  /* 0x0000001fff037819 */ /* 0x008fe40000011400 */
[----:B------:R-:W-:Y:S02]  /*1f60*/  SEL R53, R0, RZ, !P0 ;  /* 0x000000ff00357207 */ /* 0x000fe40004000000 */
[----:B------:R-:W-:-:S03]  /*1f70*/  SEL R3, R3, RZ, !P0 ;  /* 0x000000ff03037207 */ /* 0x000fc60004000000 */
[----:B------:R-:W-:Y:S02]  /*1f80*/  IMAD.WIDE.U32 R54, R53, UR4, R4 ;  /* 0x0000000435367c25 */ /* 0x000fe4000f8e0004 */
[----:B------:R-:W1:Y:S02]  /*1f90*/  LDC.64 R4, c[0x0][0x408] ;  /* 0x00010200ff047b82 */ /* 0x000e640000000a00 */
[----:B------:R-:W-:Y:S01]  /*1fa0*/  IMAD R0, R3, UR4, RZ ;  /* 0x0000000403007c24 */ /* 0x000fe2000f8e02ff */
[----:B------:R-:W-:-:S03]  /*1fb0*/  IADD3 R76, P0, R54, R6, RZ ;  /* 0x00000006364c7210 */ /* 0x000fc60007f1e0ff */
[----:B------:R-:W-:Y:S01]  /*1fc0*/  IMAD R75, R53, UR5, R0 ;  /* 0x00000005354b7c24 */ /* 0x000fe2000f8e0200 */
[----:B------:R-:W-:Y:S05]  /*1fd0*/  @!P6 WARPSYNC.ALL ;  /* 0x000000000000e948 */ /* 0x000fea0003800000 */
[----:B------:R-:W-:Y:S01]  /*1fe0*/  IMAD R0, R35, R72, RZ ;  /* 0x0000004823007224 */ /* 0x000fe200078e02ff */
[----:B------:R-:W-:Y:S01]  /*1ff0*/  ULDC.64 UR4, c[0x0][0x330] ;  /* 0x0000cc0000047ab9 */ /* 0x000fe20000000a00 */
[----:B------:R-:W-:Y:S02]  /*2000*/  IMAD.IADD R75, R55, 0x1, R75 ;  /* 0x00000001374b7824 */ /* 0x000fe400078e024b */
[----:B------:R-:W-:-:S04]  /*2010*/  IMAD.WIDE.U32 R8, R37, UR4, R16 ;  /* 0x0000000425087c25 */ /* 0x000fc8000f8e0010 */
[----:B------:R-:W-:Y:S02]  /*2020*/  IMAD R0, R19, R73, R0 ;  /* 0x0000004913007224 */ /* 0x000fe400078e0200 */
[----:B------:R-:W-:Y:S01]  /*2030*/  IMAD R9, R37, UR5, R9 ;  /* 0x0000000525097c24 */ /* 0x000fe2000f8e0209 */
[----:B------:R-:W-:Y:S02]  /*2040*/  ULDC.64 UR4, c[0x0][0x338] ;  /* 0x0000ce0000047ab9 */ /* 0x000fe40000000a00 */
[----:B------:R-:W-:Y:S01]  /*2050*/  IADD3.X R74, R75, R7, R0, P0, !PT ;  /* 0x000000074b4a7210 */ /* 0x000fe200007fe400 */
[----:B------:R-:W-:Y:S01]  /*2060*/  IMAD R3, R3, UR4, RZ ;  /* 0x0000000403037c24 */ /* 0x000fe2000f8e02ff */
[----:B------:R-:W-:Y:S01]  /*2070*/  ISETP.GE.AND P0, PT, R16, R63, PT ;  /* 0x0000003f1000720c */ /* 0x000fe20003f06270 */
[----:B------:R-:W-:Y:S02]  /*2080*/  IMAD R0, R35, R70, RZ ;  /* 0x0000004623007224 */ /* 0x000fe400078e02ff */
[----:B------:R-:W-:Y:S01]  /*2090*/  IMAD R13, R53, UR5, R3 ;  /* 0x00000005350d7c24 */ /* 0x000fe2000f8e0203 */
[----:B------:R-:W-:Y:S01]  /*20a0*/  SEL R3, R63, RZ, P0 ;  /* 0x000000ff3f037207 */ /* 0x000fe20000000000 */
[----:B------:R-:W-:Y:S01]  /*20b0*/  IMAD R7, R19, R71, R0 ;  /* 0x0000004713077224 */ /* 0x000fe200078e0200 */
[----:B--2---:R-:W-:Y:S01]  /*20c0*/  LOP3.LUT P1, RZ, R14, 0x4, RZ, 0xc0, !PT ;  /* 0x000000040eff7812 */ /* 0x004fe2000782c0ff */
[----:B0-----:R-:W-:-:S02]  /*20d0*/  VIADD R37, R32, 0xffffff80 ;  /* 0xffffff8020257836 */ /* 0x001fc40000000000 */
[-C--:B-1----:R-:W-:Y:S02]  /*20e0*/  IMAD R0, R35, R4.reuse, RZ ;  /* 0x0000000423007224 */ /* 0x082fe400078e02ff */
[----:B------:R-:W-:Y:S02]  /*20f0*/  IMAD.IADD R3, R16, 0x1, R3 ;  /* 0x0000000110037824 */ /* 0x000fe400078e0203 */
[----:B------:R-:W-:Y:S02]  /*2100*/  VIADD R32, R19, 0x60 ;  /* 0x0000006013207836 */ /* 0x000fe40000000000 */
[----:B------:R-:W-:Y:S01]  /*2110*/  IMAD.WIDE.U32 R52, R53, UR4, R8 ;  /* 0x0000000435347c25 */ /* 0x000fe2000f8e0008 */
[----:B------:R-:W-:Y:S01]  /*2120*/  SHF.L.U32 R69, R14, 0x6, RZ ;  /* 0x000000060e457819 */ /* 0x000fe200000006ff */
[----:B------:R-:W-:Y:S02]  /*2130*/  ULDC UR4, c[0x0][0x2f4] ;  /* 0x0000bd0000047ab9 */ /* 0x000fe40000000800 */
[----:B------:R-:W-:Y:S01]  /*2140*/  IMAD.WIDE.U32 R30, R19, R4, R152 ;  /* 0x00000004131e7225 */ /* 0x000fe200078e0098 */
[----:B------:R-:W-:-:S03]  /*2150*/  LOP3.LUT R33, R33, 0xfffffffb, RZ, 0xc0, !PT ;  /* 0xfffffffb21217812 */ /* 0x000fc600078ec0ff */
[C---:B------:R-:W-:Y:S01]  /*2160*/  IMAD R9, R19.reuse, R5, R0 ;  /* 0x0000000513097224 */ /* 0x040fe200078e0200 */
[----:B------:R-:W-:Y:S01]  /*2170*/  SHF.R.S32.HI R0, RZ, 0x1f, R3 ;  /* 0x0000001fff007819 */ /* 0x000fe20000011403 */
[----:B------:R-:W-:-:S04]  /*2180*/  IMAD.WIDE.U32 R20, R19, R4, R16 ;  /* 0x0000000413147225 */ /* 0x000fc800078e0010 */
[----:B------:R-:W-:Y:S02]  /*2190*/  IMAD.SHL.U32 R32, R32, 0x40, RZ ;  /* 0x0000004020207824 */ /* 0x000fe400078e00ff */
[----:B------:R-:W-:Y:S02]  /*21a0*/  IMAD.IADD R51, R51, 0x1, R7 ;  /* 0x0000000133337824 */ /* 0x000fe400078e0207 */
[----:B------:R-:W-:Y:S01]  /*21b0*/  IMAD.IADD R49, R7, 0x1, R49 ;  /* 0x0000000107317824 */ /* 0x000fe200078e0231 */
[----:B-----5:R-:W-:Y:S01]  /*21c0*/  SHF.R.S32.HI R7, RZ, 0x1f, R24 ;  /* 0x0000001fff077819 */ /* 0x020fe20000011418 */
[----:B------:R-:W-:Y:S01]  /*21d0*/  VIADD R14, R19, 0x60 ;  /* 0x00000060130e7836 */ /* 0x000fe20000000000 */
[----:B------:R-:W-:Y:S01]  /*21e0*/  LEA.HI R0, R0, R3, RZ, 0x3 ;  /* 0x0000000300007211 */ /* 0x000fe200078f18ff */
[----:B------:R-:W-:Y:S01]  /*21f0*/  IMAD.IADD R31, R31, 0x1, R9 ;  /* 0x000000011f1f7824 */ /* 0x000fe200078e0209 */
[----:B------:R-:W-:Y:S01]  /*2200*/  LOP3.LUT R32, R32, 0x1c0, RZ, 0xc0, !PT ;  /* 0x000001c020207812 */ /* 0x000fe200078ec0ff */
[----:B------:R-:W-:Y:S01]  /*2210*/  IMAD.IADD R21, R9, 0x1, R21 ;  /* 0x0000000109157824 */ /* 0x000fe200078e0215 */
[----:B------:R-:W-:Y:S01]  /*2220*/  @P1 LOP3.LUT R33, R33, 0x4, RZ, 0xfc, !PT ;  /* 0x0000000421211812 */ /* 0x000fe200078efcff */
[C---:B------:R-:W-:Y:S01]  /*2230*/  IMAD R3, R7.reuse, R70, RZ ;  /* 0x0000004607037224 */ /* 0x040fe200078e02ff */
[----:B------:R-:W-:Y:S01]  /*2240*/  SHF.R.S32.HI R64, RZ, 0x1f, R14 ;  /* 0x0000001fff407819 */ /* 0x000fe2000001140e */
[-C--:B------:R-:W-:Y:S01]  /*2250*/  IMAD R7, R7, R4.reuse, RZ ;  /* 0x0000000407077224 */ /* 0x080fe200078e02ff */
[----:B------:R-:W-:Y:S01]  /*2260*/  LOP3.LUT R69, R69, 0x1c0, RZ, 0xc0, !PT ;  /* 0x000001c045457812 */ /* 0x000fe200078ec0ff */
[----:B------:R-:W-:Y:S01]  /*2270*/  IMAD.WIDE.U32 R30, R24, R4, R30 ;  /* 0x00000004181e7225 */ /* 0x000fe200078e001e */
[----:B------:R-:W-:-:S02]  /*2280*/  SHF.L.U64.HI R68, R4, 0x7, R5 ;  /* 0x0000000704447819 */ /* 0x000fc40000010205 */
[----:B------:R-:W-:Y:S01]  /*2290*/  SHF.R.S32.HI R14, RZ, 0x1f, R37 ;  /* 0x0000001fff0e7819 */ /* 0x000fe20000011425 */
[----:B------:R-:W-:-:S04]  /*22a0*/  IMAD.WIDE.U32 R20, R24, R4, R20 ;  /* 0x0000000418147225 */ /* 0x000fc800078e0014 */
[----:B------:R-:W-:Y:S01]  /*22b0*/  IMAD.SHL.U32 R67, R4, 0x80, RZ ;  /* 0x0000008004437824 */ /* 0x000fe200078e00ff */
[----:B------:R-:W-:Y:S01]  /*22c0*/  LOP3.LUT R4, R32, 0x38, R0, 0xf8, !PT ;  /* 0x0000003820047812 */ /* 0x000fe200078ef800 */
[----:B------:R-:W-:Y:S01]  /*22d0*/  VIADD R32, R19, 0x60 ;  /* 0x0000006013207836 */ /* 0x000fe20000000000 */
[----:B------:R-:W-:Y:S01]  /*22e0*/  SHF.R.U32.HI R66, RZ, 0x3, R69 ;  /* 0x00000003ff427819 */ /* 0x000fe20000011645 */
[----:B------:R-:W-:Y:S01]  /*22f0*/  IMAD R9, R24, R71, R3 ;  /* 0x0000004718097224 */ /* 0x000fe200078e0203 */
[----:B------:R-:W-:Y:S01]  /*2300*/  LOP3.LUT R3, R69, 0x18, R16, 0xf8, !PT ;  /* 0x0000001845037812 */ /* 0x000fe200078ef810 */
[----:B------:R0:W-:Y:S01]  /*2310*/  STL [R1], R33 ;  /* 0x0000002101007387 */ /* 0x0001e20000100800 */
[----:B------:R-:W-:Y:S01]  /*2320*/  LEA.HI R14, R14, R37, RZ, 0x5 ;  /* 0x000000250e0e7211 */ /* 0x000fe200078f28ff */
[----:B------:R-:W-:Y:S01]  /*2330*/  IMAD.SHL.U32 R32, R32, 0x40, RZ ;  /* 0x0000004020207824 */ /* 0x000fe200078e00ff */
[----:B------:R-:W-:Y:S02]  /*2340*/  LOP3.LUT R3, R3, R66, RZ, 0x3c, !PT ;  /* 0x0000004203037212 */ /* 0x000fe400078e3cff */
[----:B------:R-:W-:-:S02]  /*2350*/  SHF.R.S32.HI R14, RZ, 0x5, R14 ;  /* 0x00000005ff0e7819 */ /* 0x000fc4000001140e */
[----:B------:R-:W-:-:S03]  /*2360*/  LOP3.LUT R32, R32, 0x1c0, RZ, 0xc0, !PT ;  /* 0x000001c020207812 */ /* 0x000fc600078ec0ff */
[----:B------:R-:W-:Y:S01]  /*2370*/  IMAD R62, R14, 0x200, R3 ;  /* 0x000002000e3e7824 */ /* 0x000fe200078e0203 */
[----:B------:R-:W-:Y:S02]  /*2380*/  LOP3.LUT R3, R69, 0x38, R0, 0xf8, !PT ;  /* 0x0000003845037812 */ /* 0x000fe400078ef800 */
[----:B------:R-:W-:Y:S01]  /*2390*/  SHF.R.U32.HI R32, RZ, 0x3, R32 ;  /* 0x00000003ff207819 */ /* 0x000fe20000011620 */
[C---:B------:R-:W-:Y:S01]  /*23a0*/  IMAD.WIDE.U32 R50, R24.reuse, R70, R50 ;  /* 0x0000004618327225 */ /* 0x040fe200078e0032 */
[----:B------:R-:W-:Y:S02]  /*23b0*/  IADD3 R6, P1, R19, R10, RZ ;  /* 0x0000000a13067210 */ /* 0x000fe40007f3e0ff */
[----:B------:R-:W-:Y:S01]  /*23c0*/  LOP3.LUT R3, R3, R66, RZ, 0x3c, !PT ;  /* 0x0000004203037212 */ /* 0x000fe200078e3cff */
[----:B------:R-:W-:Y:S01]  /*23d0*/  IMAD.WIDE.U32 R48, R24, R70, R48 ;  /* 0x0000004618307225 */ /* 0x000fe200078e0030 */
[----:B------:R-:W-:Y:S02]  /*23e0*/  LOP3.LUT R8, R4, R32, RZ, 0x3c, !PT ;  /* 0x0000002004087212 */ /* 0x000fe400078e3cff */
[----:B------:R-:W-:Y:S01]  /*23f0*/  LOP3.LUT R57, R0, 0xfffffff8, RZ, 0xc0, !PT ;  /* 0xfffffff800397812 */ /* 0x000fe200078ec0ff */
[----:B------:R-:W-:Y:S01]  /*2400*/  IMAD R11, R24, R5, R7 ;  /* 0x00000005180b7224 */ /* 0x000fe200078e0207 */
[----:B------:R-:W-:Y:S01]  /*2410*/  SHF.L.U64.HI R73, R72, 0x7, R73 ;  /* 0x0000000748497819 */ /* 0x000fe20000010249 */
[----:B------:R-:W-:Y:S01]  /*2420*/  IMAD.X R7, R35, 0x1, R15, P1 ;  /* 0x0000000123077824 */ /* 0x000fe200008e060f */
[----:B------:R-:W-:Y:S01]  /*2430*/  SHF.L.U64.HI R71, R70, 0x7, R71 ;  /* 0x0000000746477819 */ /* 0x000fe20000010247 */
[----:B------:R-:W-:Y:S01]  /*2440*/  IMAD R4, R14, 0x200, R3 ;  /* 0x000002000e047824 */ /* 0x000fe200078e0203 */
[----:B------:R-:W-:Y:S01]  /*2450*/  SHF.R.S32.HI R56, RZ, 0x3, R0 ;  /* 0x00000003ff387819 */ /* 0x000fe20000011400 */
[----:B------:R-:W-:Y:S01]  /*2460*/  IMAD.SHL.U32 R72, R72, 0x80, RZ ;  /* 0x0000008048487824 */ /* 0x000fe200078e00ff */
[----:B------:R-:W-:Y:S01]  /*2470*/  IADD3 R61, R51, R9, RZ ;  /* 0x00000009333d7210 */ /* 0x000fe20007ffe0ff */
[----:B------:R-:W-:Y:S01]  /*2480*/  IMAD.SHL.U32 R70, R70, 0x80, RZ ;  /* 0x0000008046467824 */ /* 0x000fe200078e00ff */
[----:B------:R-:W-:Y:S01]  /*2490*/  ISETP.GE.AND P1, PT, R16, UR4, PT ;  /* 0x0000000410007c0c */ /* 0x000fe2000bf26270 */
[----:B------:R-:W-:Y:S01]  /*24a0*/  IMAD.SHL.U32 R63, R63, 0x2, RZ ;  /* 0x000000023f3f7824 */ /* 0x000fe200078e00ff */
[----:B------:R-:W-:Y:S01]  /*24b0*/  @!P6 BAR.SYNC.DEFER_BLOCKING 0x9, 0x100 ;  /* 0x024400000000eb1d */ /* 0x000fe20000010000 */
[----:B------:R-:W-:Y:S01]  /*24c0*/  IMAD.IADD R60, R9, 0x1, R49 ;  /* 0x00000001093c7824 */ /* 0x000fe200078e0231 */
[----:B------:R-:W-:Y:S01]  /*24d0*/  ISETP.GE.AND P2, PT, R65, UR4, PT ;  /* 0x0000000441007c0c */ /* 0x000fe2000bf46270 */
[----:B------:R-:W-:Y:S01]  /*24e0*/  IMAD.IADD R59, R31, 0x1, R11 ;  /* 0x000000011f3b7824 */ /* 0x000fe200078e020b */
[----:B------:R-:W-:Y:S01]  /*24f0*/  SHF.R.S32.HI R5, RZ, 0x1f, R57 ;  /* 0x0000001fff057819 */ /* 0x000fe20000011439 */
[----:B------:R-:W-:Y:S01]  /*2500*/  IMAD.IADD R58, R11, 0x1, R21 ;  /* 0x000000010b3a7824 */ /* 0x000fe200078e0215 */
[----:B------:R-:W-:Y:S01]  /*2510*/  IADD3 R0, R53, R13, RZ ;  /* 0x0000000d35007210 */ /* 0x000fe20007ffe0ff */
[----:B0-----:R-:W-:-:S08]  /*2520*/  IMAD.IADD R3, R12, 0x1, R8 ;  /* 0x000000010c037824 */ /* 0x001fd000078e0208 */
.L_x_14467:
        /* <DEDUP_REMOVED lines=11> */
[----:B------:R-:W4:Y:S01]  /*25e0*/  LDC R86, c[0x0][0x3f4] ;  /* 0x0000fd00ff567b82 */ /* 0x000f220000000800 */
[----:B------:R-:W-:Y:S02]  /*25f0*/  IMAD.MOV.U32 R82, RZ, RZ, R10 ;  /* 0x000000ffff527224 */ /* 0x000fe400078e000a */
[----:B------:R-:W-:Y:S01]  /*2600*/  IMAD.IADD R83, R11, 0x1, R9 ;  /* 0x000000010b537824 */ /* 0x000fe200078e0209 */
[----:B------:R-:W-:Y:S01]  /*2610*/  IADD3 R11, P3, R76, R10, RZ ;  /* 0x0000000a4c0b7210 */ /* 0x000fe20007f7e0ff */
[----:B0-----:R-:W-:Y:S02]  /*2620*/  IMAD R13, R85, 0x60, RZ ;  /* 0x00000060550d7824 */ /* 0x001fe400078e02ff */
[----:B------:R-:W-:-:S04]  /*2630*/  IMAD.WIDE.U32 R8, R84, 0x60, R82 ;  /* 0x0000006054087825 */ /* 0x000fc800078e0052 */
[----:B------:R-:W-:Y:S01]  /*2640*/  IMAD.X R12, R83, 0x1, R74, P3 ;  /* 0x00000001530c7824 */ /* 0x000fe200018e064a */
[----:B------:R-:W-:Y:S01]  /*2650*/  IADD3 R8, P4, R76, R8, RZ ;  /* 0x000000084c087210 */ /* 0x000fe20007f9e0ff */
[----:B------:R-:W-:Y:S01]  /*2660*/  IMAD R81, R22, 0x2000, R62 ;  /* 0x0000200016517824 */ /* 0x000fe200078e023e */
[-C--:B-1----:R-:W-:Y:S02]  /*2670*/  LEA R34, P3, R11, R78.reuse, 0x1 ;  /* 0x0000004e0b227211 */ /* 0x082fe400078608ff */
[----:B------:R-:W-:Y:S01]  /*2680*/  IADD3.X R10, R74, R9, R13, P4, !PT ;  /* 0x000000094a0a7210 */ /* 0x000fe200027fe40d */
[----:B------:R-:W-:Y:S01]  /*2690*/  VIADD R9, R81, 0x20 ;  /* 0x0000002051097836 */ /* 0x000fe20000000000 */
[C---:B------:R-:W-:Y:S02]  /*26a0*/  LEA R32, P4, R8.reuse, R78, 0x1 ;  /* 0x0000004e08207211 */ /* 0x040fe400078808ff */
[-C--:B------:R-:W-:Y:S02]  /*26b0*/  LEA.HI.X R35, R11, R79.reuse, R12, 0x1, P3 ;  /* 0x0000004f0b237211 */ /* 0x080fe400018f0c0c */
[----:B------:R-:W-:-:S02]  /*26c0*/  LEA.HI.X R33, R8, R79, R10, 0x1, P4 ;  /* 0x0000004f08217211 */ /* 0x000fc400020f0c0a */
[----:B------:R-:W-:Y:S02]  /*26d0*/  ISETP.GT.AND P4, PT, R27, R28, PT ;  /* 0x0000001c1b00720c */ /* 0x000fe40003f84270 */
[----:B----4-:R-:W-:Y:S02]  /*26e0*/  ISETP.GE.AND P3, PT, R86, 0x1, PT ;  /* 0x000000015600780c */ /* 0x010fe40003f66270 */
[----:B--2---:R-:W-:Y:S02]  /*26f0*/  LOP3.LUT P5, RZ, R15, 0x4, RZ, 0xc0, !PT ;  /* 0x000000040fff7812 */ /* 0x004fe400078ac0ff */
[----:B---3--:R-:W-:-:S07]  /*2700*/  LOP3.LUT R14, R14, 0xfffffffd, RZ, 0xc0, !PT ;  /* 0xfffffffd0e0e7812 */ /* 0x008fce00078ec0ff */
[----:B------:R-:W-:-:S05]  /*2710*/  @P4 LOP3.LUT R14, R14, 0x2, RZ, 0xfc, !PT ;  /* 0x000000020e0e4812 */ /* 0x000fca00078efcff */
[----:B------:R0:W-:Y:S01]  /*2720*/  STL [R1], R14 ;  /* 0x0000000e01007387 */ /* 0x0001e20000100800 */
[C---:B------:R-:W-:Y:S02]  /*2730*/  @P5 VIADD R9, R81.reuse, 0xffffffe0 ;  /* 0xffffffe051095836 */ /* 0x040fe40000000000 */
[--C-:B------:R-:W-:Y:S02]  /*2740*/  IMAD R81, R81, 0x2, R26.reuse ;  /* 0x0000000251517824 */ /* 0x100fe400078e021a */
        /* <DEDUP_REMOVED lines=8> */
[----:B------:R-:W-:-:S03]  /*27d0*/  IMAD.WIDE.U32 R42, R70, R27, RZ ;  /* 0x0000001b462a7225 */ /* 0x000fc600078e00ff */
[----:B------:R-:W-:Y:S01]  /*27e0*/  VIMNMX R88, R88, 0x80, PT ;  /* 0x0000008058587848 */ /* 0x000fe20003fe0100 */
[----:B------:R-:W-:Y:S01]  /*27f0*/  IMAD R77, R77, R67, R8 ;  /* 0x000000434d4d7224 */ /* 0x000fe200078e0208 */
[----:B------:R-:W-:Y:S01]  /*2800*/  IADD3 R87, R43, R9, RZ ;  /* 0x000000092b577210 */ /* 0x000fe20007ffe0ff */
[----:B------:R-:W-:-:S04]  /*2810*/  IMAD.WIDE.U32 R40, R67, R27, RZ ;  /* 0x0000001b43287225 */ /* 0x000fc800078e00ff */
        /* <DEDUP_REMOVED lines=9> */
[----:B0-----:R-:W-:Y:S02]  /*28b0*/  CS2R R14, SRZ ;  /* 0x00000000000e7805 */ /* 0x001fe4000001ff00 */
        /* <DEDUP_REMOVED lines=23> */
.L_x_14422:
[----:B------:R-:W-:Y:S05]  /*2a30*/  BSYNC B1 ;  /* 0x0000000000017941 */ /* 0x000fea0003800000 */
.L_x_14421:
        /* <DEDUP_REMOVED lines=34> */
.L_x_14424:
[----:B------:R-:W-:Y:S05]  /*2c60*/  BSYNC B1 ;  /* 0x0000000000017941 */ /* 0x000fea0003800000 */
.L_x_14423:
        /* <DEDUP_REMOVED lines=25> */
[----:B------:R-:W-:Y:S06]  /*2e00*/  @!P3 BRA `(.L_x_14425) ;  /* 0x000000000004b947 */ /* 0x000fec0003800000 */
[----:B------:R-:W-:Y:S01]  /*2e10*/  BPT.TRAP 0x1 ;  /* 0x000000040000795c */ /* 0x000fe20000300000 */
.L_x_14425:
[----:B------:R-:W-:Y:S01]  /*2e20*/  IMAD R77, R22, 0x8, R2 ;  /* 0x00000008164d7824 */ /* 0x000fe200078e0202 */
[----:B------:R-:W-:Y:S01]  /*2e30*/  SHF.L.U32 R89, R154, 0x1f, RZ ;  /* 0x0000001f9a597819 */ /* 0x000fe200000006ff */
[----:B------:R-:W-:Y:S03]  /*2e40*/  BSSY B1, `(.L_x_14426) ;  /* 0x0000003000017945 */ /* 0x000fe60003800000 */
[----:B------:R-:W0:Y:S02]  /*2e50*/  SYNCS.PHASECHK.TRANS64.TRYWAIT P6, [R77+URZ+0x16890], R89 ;  /* 0x016890594d0075a7 */ /* 0x000e2400080c017f */
[----:B0-----:R-:W-:Y:S05]  /*2e60*/  @!P6 BRA `(.L_x_14427) ;  /* 0x0000016c0058e947 */ /* 0x001fea0003800000 */
.L_x_14697:
[----:B------:R-:W-:Y:S05]  /*2e70*/  BSYNC B1 ;  /* 0x0000000000017941 */ /* 0x000fea0003800000 */
.L_x_14426:
        /* <DEDUP_REMOVED lines=20> */
[----:B------:R-:W-:Y:S02]  /*2fc0*/  HADD2.F32 R11, -RZ, R11.H0_H0 ;  /* 0x2000000bff0b7230 */ /* 0x000fe40000004100 */
[----:B------:R-:W-:Y:S01]  /*2fd0*/  FMUL.FTZ R83, R9, R83 ;  /* 0x0000005309537220 */ /* 0x000fe20000410000 */
[----:B------:R-:W-:Y:S02]  /*2fe0*/  HADD2.F32 R94, -RZ, R94.H0_H0 ;  /* 0x2000005eff5e7230 */ /* 0x000fe40000004100 */
[----:B------:R-:W-:Y:S01]  /*2ff0*/  FMUL.FTZ R100, R79, R96 ;  /* 0x000000604f647220 */ /* 0x000fe20000410000 */
[----:B------:R-:W-:Y:S01]  /*3000*/  FFMA.FTZ R98, R9, R82, -R98 ;  /* 0x0000005209627223 */ /* 0x000fe20000010862 */
[----:B------:R-:W-:Y:S01]  /*3010*/  FMUL.FTZ R96, R11, R96 ;  /* 0x000000600b607220 */ /* 0x000fe20000410000 */
[----:B------:R-:W-:Y:S01]  /*3020*/  FFMA.FTZ R93, R10, R82, R83 ;  /* 0x000000520a5d7223 */ /* 0x000fe20000010053 */
[----:B------:R-:W-:-:S02]  /*3030*/  HADD2.F32 R82, -RZ, R99.H0_H0 ;  /* 0x20000063ff527230 */ /* 0x000fc40000004100 */
        /* <DEDUP_REMOVED lines=8> */
[--C-:B------:R-:W-:Y:S02]  /*30c0*/  HADD2.F32 R11, -RZ, R95.reuse.H0_H0 ;  /* 0x2000005fff0b7230 */ /* 0x100fe40000004100 */
[----:B------:R-:W-:Y:S01]  /*30d0*/  FMUL.FTZ R82, R8, R82 ;  /* 0x0000005208527220 */ /* 0x000fe20000410000 */
[----:B------:R-:W-:Y:S02]  /*30e0*/  HADD2.F32 R79, -RZ, R95.H1_H1 ;  /* 0x3000005fff4f7230 */ /* 0x000fe40000004100 */
[-C--:B------:R-:W-:Y:S01]  /*30f0*/  FMUL.FTZ R95, R10, R83.reuse ;  /* 0x000000530a5f7220 */ /* 0x080fe20000410000 */
        /* <DEDUP_REMOVED lines=9> */
.L_x_14433:
[----:B------:R-:W-:Y:S05]  /*3190*/  BSYNC B3 ;  /* 0x0000000000037941 */ /* 0x000fea0003800000 */
.L_x_14432:
[----:B--2---:R1:W-:Y:S02]  /*31a0*/  STG.E.128 desc[UR40][R34.64], R8 ;  /* 0x0000000822007986 */ /* 0x0043e4000c101d28 */
.L_x_14431:
[----:B------:R-:W-:Y:S05]  /*31b0*/  BSYNC B2 ;  /* 0x0000000000027941 */ /* 0x000fea0003800000 */
.L_x_14430:
[----:B------:R-:W-:Y:S05]  /*31c0*/  @P2 BRA `(.L_x_14429) ;  /* 0x0000000000bc2947 */ /* 0x000fea0003800000 */
[----:B-1----:R1:W2:Y:S01]  /*31d0*/  LDS.128 R8, [R80+0xe000] ;  /* 0x00e0000050087984 */ /* 0x0022a20000000c00 */
        /* <DEDUP_REMOVED lines=44> */
.L_x_14435:
[----:B------:R-:W-:Y:S05]  /*34a0*/  BSYNC B2 ;  /* 0x0000000000027941 */ /* 0x000fea0003800000 */
.L_x_14434:
[----:B--2---:R2:W-:Y:S02]  /*34b0*/  STG.E.128 desc[UR40][R34.64+0x40], R8 ;  /* 0x0000400822007986 */ /* 0x0045e4000c101d28 */
.L_x_14429:
[----:B------:R-:W-:Y:S05]  /*34c0*/  BSYNC B1 ;  /* 0x0000000000017941 */ /* 0x000fea0003800000 */
.L_x_14428:
        /* <DEDUP_REMOVED lines=48> */
.L_x_14440:
[----:B------:R-:W-:Y:S05]  /*37d0*/  BSYNC B2 ;  /* 0x0000000000027941 */ /* 0x000fea0003800000 */
.L_x_14439:
[----:B--2---:R3:W-:Y:S02]  /*37e0*/  STG.E.128 desc[UR40][R32.64], R8 ;  /* 0x0000000820007986 */ /* 0x0047e4000c101d28 */
.L_x_14438:
[----:B------:R-:W-:Y:S05]  /*37f0*/  BSYNC B1 ;  /* 0x0000000000017941 */ /* 0x000fea0003800000 */
.L_x_14437:
        /* <DEDUP_REMOVED lines=46> */
.L_x_14442:
[----:B------:R-:W-:Y:S05]  /*3ae0*/  BSYNC B1 ;  /* 0x0000000000017941 */ /* 0x000fea0003800000 */
.L_x_14441:
[----:B--2---:R4:W-:Y:S01]  /*3af0*/  STG.E.128 desc[UR40][R32.64+0x40], R8 ;  /* 0x0000400820007986 */ /* 0x0049e2000c101d28 */
[----:B------:R-:W-:Y:S05]  /*3b00*/  BRA `(.L_x_14436) ;  /* 0x0000001400d87947 */ /* 0x000fea0003800000 */
.L_x_14420:
[C---:B------:R-:W-:Y:S02]  /*3b10*/  ISETP.GE.AND P3, PT, R19.reuse, R88, PT ;  /* 0x000000581300720c */ /* 0x040fe40003f66270 */
[----:B0-----:R-:W-:Y:S02]  /*3b20*/  CS2R R14, SRZ ;  /* 0x00000000000e7805 */ /* 0x001fe4000001ff00 */
[----:B------:R-:W-:Y:S02]  /*3b30*/  CS2R R12, SRZ ;  /* 0x00000000000c7805 */ /* 0x000fe4000001ff00 */
[----:B------:R-:W-:Y:S02]  /*3b40*/  IADD3 R36, R19, 0x60, RZ ;  /* 0x0000006013247810 */ /* 0x000fe40007ffe0ff */
        /* <DEDUP_REMOVED lines=44> */
.L_x_14444:
[----:B------:R-:W-:Y:S05]  /*3e10*/  BSYNC B1 ;  /* 0x0000000000017941 */ /* 0x000fea0003800000 */
.L_x_14443:
[----:B-----5:R-:W-:Y:S01]  /*3e20*/  IMAD.MOV.U32 R40, RZ, RZ, R34 ;  /* 0x000000ffff287224 */ /* 0x020fe200078e0022 */
[----:B------:R-:W-:Y:S01]  /*3e30*/  ISETP.NE.AND P3, PT, R156, 0x3, PT ;  /* 0x000000039c00780c */ /* 0x000fe20003f65270 */
        /* <DEDUP_REMOVED lines=29> */
.L_x_14445:
[----:B------:R-:W-:Y:S01]  /*4010*/  IMAD R77, R22, 0x8, R2 ;  /* 0x00000008164d7824 */ /* 0x000fe200078e0202 */
[----:B------:R-:W-:Y:S01]  /*4020*/  SHF.L.U32 R89, R154, 0x1f, RZ ;  /* 0x0000001f9a597819 */ /* 0x000fe200000006ff */
[----:B------:R-:W0:Y:S01]  /*4030*/  LDC R94, c[0x0][0x2f4] ;  /* 0x0000bd00ff5e7b82 */ /* 0x000e220000000800 */
[----:B------:R-:W-:Y:S02]  /*4040*/  BSSY B1, `(.L_x_14446) ;  /* 0x0000004000017945 */ /* 0x000fe40003800000 */
[----:B------:R-:W1:Y:S01]  /*4050*/  SYNCS.PHASECHK.TRANS64.TRYWAIT P5, [R77+URZ+0x16890], R89 ;  /* 0x016890594d0075a7 */ /* 0x000e6200080a017f */
[----:B0-----:R-:W-:Y:S01]  /*4060*/  IMAD.IADD R96, R94, 0x1, -R63 ;  /* 0x000000015e607824 */ /* 0x001fe200078e0a3f */
[----:B-1----:R-:W-:Y:S06]  /*4070*/  @!P5 BRA `(.L_x_14447) ;  /* 0x0000015800e8d947 */ /* 0x002fec0003800000 */
.L_x_14698:
[----:B------:R-:W-:Y:S05]  /*4080*/  BSYNC B1 ;  /* 0x0000000000017941 */ /* 0x000fea0003800000 */
.L_x_14446:
        /* <DEDUP_REMOVED lines=11> */
[----:B------:R-:W-:Y:S01]  /*4140*/  IMAD.IADD R100, R41, 0x1, R87 ;  /* 0x0000000129647824 */ /* 0x000fe200078e0257 */
[----:B------:R-:W-:-:S04]  /*4150*/  SHF.R.S32.HI R41, RZ, 0x1f, R40 ;  /* 0x0000001fff297819 */ /* 0x000fc80000011428 */
[----:B------:R-:W-:Y:S02]  /*4160*/  LEA.HI R41, R41, R40, RZ, 0x4 ;  /* 0x0000002829297211 */ /* 0x000fe400078f20ff */
[----:B------:R-:W-:Y:S02]  /*4170*/  IADD3.X R98, R75, R100, R5, P5, P6 ;  /* 0x000000644b627210 */ /* 0x000fe40002fec405 */
[----:B------:R-:W-:-:S05]  /*4180*/  LEA.HI.SX32 R41, R41, R56, 0x1c ;  /* 0x0000003829297211 */ /* 0x000fca00078fe2ff */
[----:B------:R-:W-:Y:S02]  /*4190*/  IMAD.SHL.U32 R95, R41, 0x8, RZ ;  /* 0x00000008295f7824 */ /* 0x000fe400078e00ff */
[----:B-1----:R-:W-:-:S03]  /*41a0*/  VIADD R43, R42, 0xffffff80 ;  /* 0xffffff802a2b7836 */ /* 0x002fc60000000000 */
[----:B------:R-:W-:Y:S02]  /*41b0*/  LOP3.LUT R41, R69, 0x38, R95, 0xf8, !PT ;  /* 0x0000003845297812 */ /* 0x000fe400078ef85f */
[----:B------:R-:W-:Y:S02]  /*41c0*/  SHF.R.S32.HI R42, RZ, 0x1f, R43 ;  /* 0x0000001fff2a7819 */ /* 0x000fe4000001142b */
[----:B------:R-:W-:Y:S02]  /*41d0*/  LOP3.LUT R41, R41, R66, RZ, 0x3c, !PT ;  /* 0x0000004229297212 */ /* 0x000fe400078e3cff */
[----:B------:R-:W-:-:S04]  /*41e0*/  LEA.HI R42, R42, R43, RZ, 0x5 ;  /* 0x0000002b2a2a7211 */ /* 0x000fc800078f28ff */
[----:B------:R-:W-:-:S05]  /*41f0*/  SHF.R.S32.HI R42, RZ, 0x5, R42 ;  /* 0x00000005ff2a7819 */ /* 0x000fca000001142a */
[----:B------:R-:W-:Y:S02]  /*4200*/  IMAD R43, R42, 0x200, R41 ;  /* 0x000002002a2b7824 */ /* 0x000fe400078e0229 */
[C---:B------:R-:W-:Y:S02]  /*4210*/  IMAD R41, R22.reuse, 0x2000, R4 ;  /* 0x0000200016297824 */ /* 0x040fe400078e0204 */
[----:B------:R-:W-:-:S03]  /*4220*/  IMAD R43, R22, 0x2000, R43 ;  /* 0x00002000162b7824 */ /* 0x000fc600078e022b */
[----:B------:R-:W-:Y:S01]  /*4230*/  LEA R41, R41, R2, 0x1 ;  /* 0x0000000229297211 */ /* 0x000fe200078e08ff */
[----:B------:R-:W-:-:S05]  /*4240*/  IMAD R44, R43, 0x2, R2 ;  /* 0x000000022b2c7824 */ /* 0x000fca00078e0202 */
        /* <DEDUP_REMOVED lines=8> */
[----:B------:R-:W-:Y:S01]  /*42d0*/  HADD2.F32 R104, -RZ, R104.H0_H0 ;  /* 0x20000068ff687230 */ /* 0x000fe20000004100 */
[----:B------:R-:W-:Y:S01]  /*42e0*/  SHF.R.U32.HI R13, RZ, 0x10, R13 ;  /* 0x00000010ff0d7819 */ /* 0x000fe2000001160d */
[----:B------:R-:W-:Y:S01]  /*42f0*/  HADD2.F32 R97, -RZ, R97.H0_H0 ;  /* 0x20000061ff617230 */ /* 0x000fe20000004100 */
[--C-:B------:R-:W-:Y:S02]  /*4300*/  SHF.R.U64 R10, R10, 0x10, R11.reuse ;  /* 0x000000100a0a7819 */ /* 0x100fe4000000120b */
[----:B------:R-:W-:Y:S01]  /*4310*/  SHF.R.U32.HI R12, RZ, 0x10, R11 ;  /* 0x00000010ff0c7819 */ /* 0x000fe2000001160b */
[----:B------:R-:W-:Y:S01]  /*4320*/  HADD2.F32 R13, -RZ, R13.H0_H0 ;  /* 0x2000000dff0d7230 */ /* 0x000fe20000004100 */
[----:B------:R-:W-:-:S02]  /*4330*/  SHF.R.U64 R11, R14, 0x10, R15 ;  /* 0x000000100e0b7819 */ /* 0x000fc4000000120f */
[----:B------:R-:W-:Y:S01]  /*4340*/  SHF.R.U32.HI R14, RZ, 0x10, R15 ;  /* 0x00000010ff0e7819 */ /* 0x000fe2000001160f */
[----:B------:R-:W-:Y:S02]  /*4350*/  HADD2.F32 R15, -RZ, R45.H0_H0 ;  /* 0x2000002dff0f7230 */ /* 0x000fe40000004100 */
[-C--:B------:R-:W-:Y:S01]  /*4360*/  FMUL.FTZ R114, R106, R13.reuse ;  /* 0x0000000d6a727220 */ /* 0x080fe20000410000 */
[--C-:B-1----:R-:W-:Y:S02]  /*4370*/  HADD2.F32 R45, -RZ, R41.reuse.H0_H0 ;  /* 0x20000029ff2d7230 */ /* 0x102fe40000004100 */
[----:B------:R-:W-:Y:S02]  /*4380*/  HADD2.F32 R41, -RZ, R41.H1_H1 ;  /* 0x30000029ff297230 */ /* 0x000fe40000004100 */
[-C--:B------:R-:W-:Y:S01]  /*4390*/  FMUL.FTZ R112, R15, R110.reuse ;  /* 0x0000006e0f707220 */ /* 0x080fe20000410000 */
[----:B------:R-:W-:Y:S02]  /*43a0*/  HADD2.F32 R14, -RZ, R14.H0_H0 ;  /* 0x2000000eff0e7230 */ /* 0x000fe40000004100 */
[----:B------:R-:W-:Y:S01]  /*43b0*/  FMUL.FTZ R110, R45, R110 ;  /* 0x0000006e2d6e7220 */ /* 0x000fe20000410000 */
[----:B------:R-:W-:Y:S01]  /*43c0*/  FMUL.FTZ R109, R41, R13 ;  /* 0x0000000d296d7220 */ /* 0x000fe20000410000 */
[----:B------:R-:W-:-:S02]  /*43d0*/  FFMA.FTZ R13, R45, R104, -R112 ;  /* 0x000000682d0d7223 */ /* 0x000fc40000010870 */
[----:B------:R-:W-:Y:S01]  /*43e0*/  FFMA.FTZ R15, R15, R104, R110 ;  /* 0x000000680f0f7223 */ /* 0x000fe2000001006e */
[-C--:B------:R-:W-:Y:S01]  /*43f0*/  FFMA.FTZ R104, R41, R97.reuse, -R114 ;  /* 0x0000006129687223 */ /* 0x080fe20000010872 */
[--C-:B------:R-:W-:Y:S02]  /*4400*/  HADD2.F32 R41, -RZ, R108.reuse.H1_H1 ;  /* 0x3000006cff297230 */ /* 0x100fe40000004100 */
[----:B------:R-:W-:Y:S01]  /*4410*/  FFMA.FTZ R106, R106, R97, R109 ;  /* 0x000000616a6a7223 */ /* 0x000fe2000001006d */
[----:B------:R-:W-:Y:S02]  /*4420*/  HADD2.F32 R45, -RZ, R108.H0_H0 ;  /* 0x2000006cff2d7230 */ /* 0x000fe40000004100 */
[----:B------:R-:W-:Y:S01]  /*4430*/  HADD2.F32 R110, -RZ, R47.H0_H0 ;  /* 0x2000002fff6e7230 */ /* 0x000fe20000004100 */
[----:B------:R-:W-:Y:S01]  /*4440*/  F2FP.F16.F32.PACK_AB R13, R104, R13 ;  /* 0x0000000d680d723e */ /* 0x000fe200000000ff */
[----:B------:R-:W-:Y:S01]  /*4450*/  HADD2.F32 R108, -RZ, R43.H0_H0 ;  /* 0x2000002bff6c7230 */ /* 0x000fe20000004100 */
[----:B------:R-:W-:Y:S01]  /*4460*/  F2FP.F16.F32.PACK_AB R15, R106, R15 ;  /* 0x0000000f6a0f723e */ /* 0x000fe200000000ff */
[----:B------:R-:W-:-:S02]  /*4470*/  HADD2.F32 R47, -RZ, R47.H1_H1 ;  /* 0x3000002fff2f7230 */ /* 0x000fc40000004100 */
[-C--:B------:R-:W-:Y:S01]  /*4480*/  FMUL.FTZ R97, R110, R45.reuse ;  /* 0x0000002d6e617220 */ /* 0x080fe20000410000 */
[----:B------:R-:W-:Y:S02]  /*4490*/  HADD2.F32 R43, -RZ, R43.H1_H1 ;  /* 0x3000002bff2b7230 */ /* 0x000fe40000004100 */
[C---:B------:R-:W-:Y:S01]  /*44a0*/  FMUL.FTZ R45, R108.reuse, R45 ;  /* 0x0000002d6c2d7220 */ /* 0x040fe20000410000 */
[----:B------:R-:W-:Y:S02]  /*44b0*/  HADD2.F32 R112, -RZ, R12.H0_H0 ;  /* 0x2000000cff707230 */ /* 0x000fe40000004100 */
[-C--:B------:R-:W-:Y:S01]  /*44c0*/  FMUL.FTZ R114, R47, R14.reuse ;  /* 0x0000000e2f727220 */ /* 0x080fe20000410000 */
[-C--:B------:R-:W-:Y:S01]  /*44d0*/  FFMA.FTZ R12, R108, R41.reuse, -R97 ;  /* 0x000000296c0c7223 */ /* 0x080fe20000010861 */
[----:B------:R-:W-:Y:S01]  /*44e0*/  FMUL.FTZ R116, R43, R14 ;  /* 0x0000000e2b747220 */ /* 0x000fe20000410000 */
[----:B------:R-:W-:Y:S01]  /*44f0*/  FFMA.FTZ R14, R110, R41, R45 ;  /* 0x000000296e0e7223 */ /* 0x000fe2000001002d */
[----:B------:R-:W-:-:S02]  /*4500*/  HADD2.F32 R110, -RZ, R107.H0_H0 ;  /* 0x2000006bff6e7230 */ /* 0x000fc40000004100 */
[-C--:B------:R-:W-:Y:S01]  /*4510*/  FFMA.FTZ R41, R43, R112.reuse, -R114 ;  /* 0x000000702b297223 */ /* 0x080fe20000010872 */
[----:B------:R-:W-:Y:S02]  /*4520*/  HADD2.F32 R97, -RZ, R9.H0_H0 ;  /* 0x20000009ff617230 */ /* 0x000fe40000004100 */
[----:B------:R-:W-:Y:S01]  /*4530*/  FFMA.FTZ R43, R47, R112, R116 ;  /* 0x000000702f2b7223 */ /* 0x000fe20000010074 */
[----:B------:R-:W-:Y:S02]  /*4540*/  HADD2.F32 R45, -RZ, R44.H0_H0 ;  /* 0x2000002cff2d7230 */ /* 0x000fe40000004100 */
[----:B------:R-:W-:Y:S02]  /*4550*/  HADD2.F32 R9, -RZ, R40.H0_H0 ;  /* 0x20000028ff097230 */ /* 0x000fe40000004100 */
[----:B------:R-:W-:Y:S02]  /*4560*/  HADD2.F32 R44, -RZ, R44.H1_H1 ;  /* 0x3000002cff2c7230 */ /* 0x000fe40000004100 */
[----:B------:R-:W-:-:S02]  /*4570*/  HADD2.F32 R40, -RZ, R40.H1_H1 ;  /* 0x30000028ff287230 */ /* 0x000fc40000004100 */
[----:B------:R-:W-:Y:S02]  /*4580*/  HADD2.F32 R108, -RZ, R107.H1_H1 ;  /* 0x3000006bff6c7230 */ /* 0x000fe40000004100 */
[-C--:B------:R-:W-:Y:S01]  /*4590*/  FMUL.FTZ R107, R44, R97.reuse ;  /* 0x000000612c6b7220 */ /* 0x080fe20000410000 */
[----:B------:R-:W-:Y:S02]  /*45a0*/  HADD2.F32 R47, -RZ, R8.H0_H0 ;  /* 0x20000008ff2f7230 */ /* 0x000fe40000004100 */
[-C--:B------:R-:W-:Y:S01]  /*45b0*/  FMUL.FTZ R8, R45, R110.reuse ;  /* 0x0000006e2d087220 */ /* 0x080fe20000410000 */
[C---:B------:R-:W-:Y:S01]  /*45c0*/  FMUL.FTZ R110, R9.reuse, R110 ;  /* 0x0000006e096e7220 */ /* 0x040fe20000410000 */
[C---:B------:R-:W-:Y:S02]  /*45d0*/  FMUL.FTZ R97, R40.reuse, R97 ;  /* 0x0000006128617220 */ /* 0x040fe40000410000 */
[-C--:B------:R-:W-:Y:S01]  /*45e0*/  FFMA.FTZ R8, R9, R108.reuse, -R8 ;  /* 0x0000006c09087223 */ /* 0x080fe20000010808 */
[----:B------:R-:W-:Y:S01]  /*45f0*/  FFMA.FTZ R9, R45, R108, R110 ;  /* 0x0000006c2d097223 */ /* 0x000fe2000001006e */
[-C--:B------:R-:W-:Y:S01]  /*4600*/  FFMA.FTZ R45, R40, R47.reuse, -R107 ;  /* 0x0000002f282d7223 */ /* 0x080fe2000001086b */
[----:B------:R-:W-:Y:S01]  /*4610*/  FFMA.FTZ R40, R44, R47, R97 ;  /* 0x0000002f2c287223 */ /* 0x000fe20000010061 */
[----:B------:R-:W-:-:S02]  /*4620*/  HADD2.F32 R47, -RZ, R105.H0_H0 ;  /* 0x20000069ff2f7230 */ /* 0x000fc40000004100 */
[----:B------:R-:W-:Y:S02]  /*4630*/  HADD2.F32 R105, -RZ, R105.H1_H1 ;  /* 0x30000069ff697230 */ /* 0x000fe40000004100 */
[----:B------:R-:W-:Y:S02]  /*4640*/  HADD2.F32 R107, -RZ, R11.H0_H0 ;  /* 0x2000000bff6b7230 */ /* 0x000fe40000004100 */
[----:B------:R-:W-:Y:S02]  /*4650*/  HADD2.F32 R44, -RZ, R46.H0_H0 ;  /* 0x2000002eff2c7230 */ /* 0x000fe40000004100 */
[----:B------:R-:W-:Y:S02]  /*4660*/  HADD2.F32 R11, -RZ, R42.H0_H0 ;  /* 0x2000002aff0b7230 */ /* 0x000fe40000004100 */
[----:B------:R-:W-:Y:S02]  /*4670*/  HADD2.F32 R46, -RZ, R46.H1_H1 ;  /* 0x3000002eff2e7230 */ /* 0x000fe40000004100 */
[----:B------:R-:W-:-:S02]  /*4680*/  HADD2.F32 R42, -RZ, R42.H1_H1 ;  /* 0x3000002aff2a7230 */ /* 0x000fc40000004100 */
[----:B------:R-:W-:Y:S02]  /*4690*/  HADD2.F32 R97, -RZ, R10.H0_H0 ;  /* 0x2000000aff617230 */ /* 0x000fe40000004100 */
        /* <DEDUP_REMOVED lines=18> */
.L_x_14451:
[----:B------:R-:W-:Y:S05]  /*47c0*/  BSYNC B2 ;  /* 0x0000000000027941 */ /* 0x000fea0003800000 */
.L_x_14450:
[----:B------:R-:W-:Y:S02]  /*47d0*/  ISETP.GE.AND P5, PT, R95, R94, PT ;  /* 0x0000005e5f00720c */ /* 0x000fe40003fa6270 */
[----:B------:R-:W-:-:S11]  /*47e0*/  P2R R9, PR, RZ, 0x1 ;  /* 0x00000001ff097803 */ /* 0x000fd60000000000 */
[--C-:B------:R-:W-:Y:S02]  /*47f0*/  @!P5 SHF.R.S32.HI R8, RZ, 0x1f, R95.reuse ;  /* 0x0000001fff08d819 */ /* 0x100fe4000001145f */
[----:B------:R-:W-:-:S04]  /*4800*/  @!P5 IADD3 R86, P0, P6, R54, R86, R95 ;  /* 0x000000563656d210 */ /* 0x000fc80007e1e05f */
[----:B------:R-:W-:Y:S02]  /*4810*/  @!P5 IADD3.X R100, R75, R100, R8, P0, P6 ;  /* 0x000000644b64d210 */ /* 0x000fe400007ec408 */
[-C--:B------:R-:W-:Y:S02]  /*4820*/  LEA R8, P6, R93, R78.reuse, 0x1 ;  /* 0x0000004e5d087211 */ /* 0x080fe400078c08ff */
[----:B------:R-:W-:Y:S02]  /*4830*/  ISETP.NE.AND P0, PT, R9, RZ, PT ;  /* 0x000000ff0900720c */ /* 0x000fe40003f05270 */
[----:B------:R-:W-:Y:S02]  /*4840*/  LEA.HI.X R9, R93, R79, R98, 0x1, P6 ;  /* 0x0000004f5d097211 */ /* 0x000fe400030f0c62 */
[----:B------:R-:W-:-:S03]  /*4850*/  @!P5 LEA R10, P6, R86, R78, 0x1 ;  /* 0x0000004e560ad211 */ /* 0x000fc600078c08ff */
[----:B-1----:R1:W-:Y:S01]  /*4860*/  STG.E.128 desc[UR40][R8.64], R40 ;  /* 0x0000002808007986 */ /* 0x0023e2000c101d28 */
[----:B------:R-:W-:-:S05]  /*4870*/  @!P5 LEA.HI.X R11, R86, R79, R100, 0x1, P6 ;  /* 0x0000004f560bd211 */ /* 0x000fca00030f0c64 */
[----:B--2---:R1:W-:Y:S04]  /*4880*/  @!P5 STG.E.128 desc[UR40][R10.64], R44 ;  /* 0x0000002c0a00d986 */ /* 0x0043e8000c101d28 */
.L_x_14449:
[----:B------:R-:W-:Y:S05]  /*4890*/  BSYNC B1 ;  /* 0x0000000000017941 */ /* 0x000fea0003800000 */
.L_x_14448:
        /* <DEDUP_REMOVED lines=13> */
[----:B------:R-:W-:Y:S01]  /*4970*/  BSSY B1, `(.L_x_14452) ;  /* 0x000006b000017945 */ /* 0x000fe20003800000 */
[----:B------:R-:W-:Y:S01]  /*4980*/  LEA R40, P5, R8, R78, 0x1 ;  /* 0x0000004e08287211 */ /* 0x000fe200078a08ff */
[----:B------:R-:W-:Y:S01]  /*4990*/  IMAD.SHL.U32 R12, R12, 0x40, RZ ;  /* 0x000000400c0c7824 */ /* 0x000fe200078e00ff */
[----:B------:R-:W-:-:S02]  /*49a0*/  SHF.L.U32 R11, R11, 0x6, RZ ;  /* 0x000000060b0b7819 */ /* 0x000fc400000006ff */
[----:B------:R-:W-:Y:S02]  /*49b0*/  LEA.HI.X R41, R8, R79, R9, 0x1, P5 ;  /* 0x0000004f08297211 */ /* 0x000fe400028f0c09 */
[----:B------:R-:W-:Y:S02]  /*49c0*/  SHF.R.S32.HI R9, RZ, 0x1f, R96 ;  /* 0x0000001fff097819 */ /* 0x000fe40000011460 */
[----:B------:R-:W-:Y:S02]  /*49d0*/  LOP3.LUT R11, R11, 0x1c0, RZ, 0xc0, !PT ;  /* 0x000001c00b0b7812 */ /* 0x000fe400078ec0ff */
[----:B------:R-:W-:Y:S02]  /*49e0*/  LEA.HI R9, R9, R96, RZ, 0x4 ;  /* 0x0000006009097211 */ /* 0x000fe400078f20ff */
[----:B------:R-:W-:Y:S02]  /*49f0*/  LOP3.LUT R12, R12, 0x1c0, RZ, 0xc0, !PT ;  /* 0x000001c00c0c7812 */ /* 0x000fe400078ec0ff */
[----:B------:R-:W-:-:S02]  /*4a00*/  LEA.HI.SX32 R9, R9, R56, 0x1c ;  /* 0x0000003809097211 */ /* 0x000fc400078fe2ff */
[----:B------:R-:W-:-:S03]  /*4a10*/  SHF.R.U32.HI R11, RZ, 0x3, R11 ;  /* 0x00000003ff0b7819 */ /* 0x000fc6000001160b */
[----:B------:R-:W-:Y:S02]  /*4a20*/  IMAD.SHL.U32 R43, R9, 0x8, RZ ;  /* 0x00000008092b7824 */ /* 0x000fe400078e00ff */
[----:B------:R-:W-:-:S03]  /*4a30*/  IMAD R9, R22, 0x2000, R3 ;  /* 0x0000200016097824 */ /* 0x000fc600078e0203 */
[----:B------:R-:W-:Y:S01]  /*4a40*/  LOP3.LUT R8, R12, 0x38, R43, 0xf8, !PT ;  /* 0x000000380c087812 */ /* 0x000fe200078ef82b */
[----:B------:R-:W-:-:S03]  /*4a50*/  IMAD R9, R9, 0x2, R2 ;  /* 0x0000000209097824 */ /* 0x000fc600078e0202 */
[----:B------:R-:W-:-:S05]  /*4a60*/  LOP3.LUT R8, R8, R11, RZ, 0x3c, !PT ;  /* 0x0000000b08087212 */ /* 0x000fca00078e3cff */
[----:B--2---:R-:W-:-:S04]  /*4a70*/  IMAD.IADD R11, R10, 0x1, R8 ;  /* 0x000000010a0b7824 */ /* 0x004fc800078e0208 */
[----:B------:R-:W-:-:S04]  /*4a80*/  IMAD R11, R22, 0x2000, R11 ;  /* 0x00002000160b7824 */ /* 0x000fc800078e020b */
[----:B------:R-:W-:Y:S02]  /*4a90*/  IMAD R12, R11, 0x2, R2 ;  /* 0x000000020b0c7824 */ /* 0x000fe400078e0202 */
[----:B------:R-:W1:Y:S04]  /*4aa0*/  LDS.128 R8, [R9+0xe400] ;  /* 0x00e4000009087984 */ /* 0x000e680000000c00 */
[----:B------:R-:W2:Y:S01]  /*4ab0*/  LDS.128 R12, [R12+0xe400] ;  /* 0x00e400000c0c7984 */ /* 0x000ea20000000c00 */
[----:B------:R-:W-:Y:S05]  /*4ac0*/  @P4 BRA `(.L_x_14453) ;  /* 0x0000000400544947 */ /* 0x000fea0003800000 */
[--C-:B------:R-:W-:Y:S01]  /*4ad0*/  SHF.R.U64 R32, R32, 0x10, R33.reuse ;  /* 0x0000001020207819 */ /* 0x100fe20000001221 */
[----:B------:R-:W-:Y:S01]  /*4ae0*/  HADD2.F32 R46, -RZ, R103.H1_H1 ;  /* 0x30000067ff2e7230 */ /* 0x000fe20000004100 */
[----:B------:R-:W-:Y:S01]  /*4af0*/  SHF.R.U32.HI R45, RZ, 0x10, R33 ;  /* 0x00000010ff2d7819 */ /* 0x000fe20000011621 */
[----:B------:R-:W-:Y:S01]  /*4b00*/  HADD2.F32 R44, -RZ, R101.H1_H1 ;  /* 0x30000065ff2c7230 */ /* 0x000fe20000004100 */
[----:B------:R-:W-:Y:S01]  /*4b10*/  SHF.R.U64 R33, R34, 0x10, R35 ;  /* 0x0000001022217819 */ /* 0x000fe20000001223 */
[----:B------:R-:W-:Y:S01]  /*4b20*/  HADD2.F32 R103, -RZ, R103.H0_H0 ;  /* 0x20000067ff677230 */ /* 0x000fe20000004100 */
[----:B------:R-:W-:Y:S01]  /*4b30*/  SHF.R.U64 R34, R38, 0x10, R39 ;  /* 0x0000001026227819 */ /* 0x000fe20000001227 */
[----:B------:R-:W-:Y:S01]  /*4b40*/  HADD2.F32 R45, -RZ, R45.H0_H0 ;  /* 0x2000002dff2d7230 */ /* 0x000fe20000004100 */
[----:B--2---:R-:W-:Y:S01]  /*4b50*/  MOV R38, R13 ;  /* 0x0000000d00267202 */ /* 0x004fe20000000f00 */
[----:B-1----:R-:W-:Y:S01]  /*4b60*/  IMAD.MOV.U32 R13, RZ, RZ, R11 ;  /* 0x000000ffff0d7224 */ /* 0x002fe200078e000b */
[----:B------:R-:W-:Y:S01]  /*4b70*/  SHF.R.U32.HI R47, RZ, 0x10, R37 ;  /* 0x00000010ff2f7819 */ /* 0x000fe20000011625 */
[----:B------:R-:W-:Y:S01]  /*4b80*/  HADD2.F32 R11, -RZ, R9.H0_H0 ;  /* 0x20000009ff0b7230 */ /* 0x000fe20000004100 */
[----:B------:R-:W-:Y:S01]  /*4b90*/  SHF.R.U32.HI R86, RZ, 0x10, R39 ;  /* 0x00000010ff567819 */ /* 0x000fe20000011627 */
[----:B------:R-:W-:Y:S01]  /*4ba0*/  IMAD.MOV.U32 R39, RZ, RZ, R15 ;  /* 0x000000ffff277224 */ /* 0x000fe200078e000f */
[----:B------:R-:W-:Y:S01]  /*4bb0*/  SHF.R.U64 R36, R36, 0x10, R37 ;  /* 0x0000001024247819 */ /* 0x000fe20000001225 */
[----:B------:R-:W-:Y:S01]  /*4bc0*/  HADD2.F32 R15, -RZ, R38.H0_H0 ;  /* 0x20000026ff0f7230 */ /* 0x000fe20000004100 */
[----:B------:R-:W-:Y:S01]  /*4bd0*/  SHF.R.U32.HI R37, RZ, 0x10, R35 ;  /* 0x00000010ff257819 */ /* 0x000fe20000011623 */
[----:B------:R-:W-:-:S02]  /*4be0*/  IMAD.MOV.U32 R35, RZ, RZ, R12 ;  /* 0x000000ffff237224 */ /* 0x000fc400078e000c */
[----:B------:R-:W-:Y:S02]  /*4bf0*/  HADD2.F32 R38, -RZ, R38.H1_H1 ;  /* 0x30000026ff267230 */ /* 0x000fe40000004100 */
[-C--:B------:R-:W-:Y:S01]  /*4c00*/  FMUL.FTZ R84, R15, R46.reuse ;  /* 0x0000002e0f547220 */ /* 0x080fe20000410000 */
[----:B------:R-:W-:Y:S02]  /*4c10*/  HADD2.F32 R47, -RZ, R47.H0_H0 ;  /* 0x2000002fff2f7230 */ /* 0x000fe40000004100 */
[C---:B------:R-:W-:Y:S01]  /*4c20*/  FMUL.FTZ R46, R11.reuse, R46 ;  /* 0x0000002e0b2e7220 */ /* 0x040fe20000410000 */
[----:B------:R-:W-:Y:S02]  /*4c30*/  HADD2.F32 R12, -RZ, R9.H1_H1 ;  /* 0x30000009ff0c7230 */ /* 0x000fe40000004100 */
[-C--:B------:R-:W-:Y:S01]  /*4c40*/  FFMA.FTZ R9, R11, R44.reuse, -R84 ;  /* 0x0000002c0b097223 */ /* 0x080fe20000010854 */
[----:B------:R-:W-:Y:S02]  /*4c50*/  HADD2.F32 R84, -RZ, R102.H1_H1 ;  /* 0x30000066ff547230 */ /* 0x000fe40000004100 */
[-C--:B------:R-:W-:Y:S01]  /*4c60*/  FMUL.FTZ R85, R38, R47.reuse ;  /* 0x0000002f26557220 */ /* 0x080fe20000410000 */
[----:B------:R-:W-:Y:S01]  /*4c70*/  FFMA.FTZ R11, R15, R44, R46 ;  /* 0x0000002c0f0b7223 */ /* 0x000fe2000001002e */
[----:B------:R-:W-:Y:S01]  /*4c80*/  FMUL.FTZ R47, R12, R47 ;  /* 0x0000002f0c2f7220 */ /* 0x000fe20000410000 */
[----:B------:R-:W-:-:S02]  /*4c90*/  HADD2.F32 R15, -RZ, R13.H0_H0 ;  /* 0x2000000dff0f7230 */ /* 0x000fc40000004100 */
[-C--:B------:R-:W-:Y:S01]  /*4ca0*/  FFMA.FTZ R12, R12, R45.reuse, -R85 ;  /* 0x0000002d0c0c7223 */ /* 0x080fe20000010855 */
[----:B------:R-:W-:Y:S02]  /*4cb0*/  HADD2.F32 R44, -RZ, R13.H1_H1 ;  /* 0x3000000dff2c7230 */ /* 0x000fe40000004100 */
[----:B------:R-:W-:Y:S01]  /*4cc0*/  FFMA.FTZ R38, R38, R45, R47 ;  /* 0x0000002d26267223 */ /* 0x000fe2000001002f */
[--C-:B------:R-:W-:Y:S02]  /*4cd0*/  HADD2.F32 R45, -RZ, R39.reuse.H0_H0 ;  /* 0x20000027ff2d7230 */ /* 0x100fe40000004100 */
[----:B------:R-:W-:Y:S01]  /*4ce0*/  HADD2.F32 R47, -RZ, R86.H0_H0 ;  /* 0x20000056ff2f7230 */ /* 0x000fe20000004100 */
[----:B------:R-:W-:Y:S01]  /*4cf0*/  F2FP.F16.F32.PACK_AB R9, R12, R9 ;  /* 0x000000090c09723e */ /* 0x000fe200000000ff */
[----:B------:R-:W-:Y:S02]  /*4d00*/  HADD2.F32 R39, -RZ, R39.H1_H1 ;  /* 0x30000027ff277230 */ /* 0x000fe40000004100 */
[----:B------:R-:W-:Y:S01]  /*4d10*/  FMUL.FTZ R86, R45, R84 ;  /* 0x000000542d567220 */ /* 0x000fe20000410000 */
[----:B------:R-:W-:-:S02]  /*4d20*/  HADD2.F32 R46, -RZ, R99.H1_H1 ;  /* 0x30000063ff2e7230 */ /* 0x000fc40000004100 */
[----:B------:R-:W-:Y:S01]  /*4d30*/  FMUL.FTZ R84, R15, R84 ;  /* 0x000000540f547220 */ /* 0x000fe20000410000 */
[----:B------:R-:W-:Y:S02]  /*4d40*/  HADD2.F32 R37, -RZ, R37.H0_H0 ;  /* 0x20000025ff257230 */ /* 0x000fe40000004100 */
[CC--:B------:R-:W-:Y:S01]  /*4d50*/  FMUL.FTZ R96, R44.reuse, R47.reuse ;  /* 0x0000002f2c607220 */ /* 0x0c0fe20000410000 */
[----:B------:R-:W-:Y:S01]  /*4d60*/  FMUL.FTZ R85, R39, R47 ;  /* 0x0000002f27557220 */ /* 0x000fe20000410000 */
[-C--:B------:R-:W-:Y:S01]  /*4d70*/  FFMA.FTZ R13, R15, R46.reuse, -R86 ;  /* 0x0000002e0f0d7223 */ /* 0x080fe20000010856 */
[----:B------:R-:W-:Y:S01]  /*4d80*/  FFMA.FTZ R15, R45, R46, R84 ;  /* 0x0000002e2d0f7223 */ /* 0x000fe20000010054 */
[-C--:B------:R-:W-:Y:S01]  /*4d90*/  FFMA.FTZ R46, R39, R37.reuse, R96 ;  /* 0x00000025272e7223 */ /* 0x080fe20000010060 */
[----:B------:R-:W-:Y:S01]  /*4da0*/  FFMA.FTZ R44, R44, R37, -R85 ;  /* 0x000000252c2c7223 */ /* 0x000fe20000010855 */
[----:B------:R-:W-:Y:S02]  /*4db0*/  HADD2.F32 R39, -RZ, R36.H0_H0 ;  /* 0x20000024ff277230 */ /* 0x000fe40000004100 */
[--C-:B------:R-:W-:Y:S01]  /*4dc0*/  HADD2.F32 R37, -RZ, R35.reuse.H0_H0 ;  /* 0x20000023ff257230 */ /* 0x100fe20000004100 */
        /* <DEDUP_REMOVED lines=16> */
[----:B------:R-:W-:Y:S01]  /*4ed0*/  HADD2.F32 R32, -RZ, R14.H0_H0 ;  /* 0x2000000eff207230 */ /* 0x000fe20000004100 */
[----:B------:R-:W-:Y:S01]  /*4ee0*/  F2FP.F16.F32.PACK_AB R13, R38, R11 ;  /* 0x0000000b260d723e */ /* 0x000fe200000000ff */
[----:B------:R-:W-:Y:S02]  /*4ef0*/  HADD2.F32 R35, -RZ, R102.H0_H0 ;  /* 0x20000066ff237230 */ /* 0x000fe40000004100 */
        /* <DEDUP_REMOVED lines=13> */
[----:B------:R-:W-:Y:S01]  /*4fd0*/  F2FP.F16.F32.PACK_AB R8, R36, R45 ;  /* 0x0000002d2408723e */ /* 0x000fe200000000ff */
[----:B------:R-:W-:Y:S01]  /*4fe0*/  FFMA.FTZ R14, R14, R33, R37 ;  /* 0x000000210e0e7223 */ /* 0x000fe20000010025 */
[----:B------:R-:W-:-:S02]  /*4ff0*/  IMAD.MOV.U32 R11, RZ, RZ, R44 ;  /* 0x000000ffff0b7224 */ /* 0x000fc400078e002c */
[----:B------:R-:W-:Y:S02]  /*5000*/  F2FP.F16.F32.PACK_AB R10, R10, R47 ;  /* 0x0000002f0a0a723e */ /* 0x000fe400000000ff */
[----:B------:R-:W-:-:S07]  /*5010*/  F2FP.F16.F32.PACK_AB R14, R14, R35 ;  /* 0x000000230e0e723e */ /* 0x000fce00000000ff */
.L_x_14453:
[----:B------:R-:W-:Y:S05]  /*5020*/  BSYNC B1 ;  /* 0x0000000000017941 */ /* 0x000fea0003800000 */
.L_x_14452:
        /* <DEDUP_REMOVED lines=10> */
.L_x_14419:
[----:B------:R-:W-:-:S13]  /*50d0*/  ISETP.NE.AND P3, PT, R156, 0x3, PT ;  /* 0x000000039c00780c */ /* 0x000fda0003f65270 */
[----:B------:R-:W-:Y:S05]  /*50e0*/  @!P3 BRA `(.L_x_14454) ;  /* 0x000000000004b947 */ /* 0x000fea0003800000 */
[----:B------:R-:W-:Y:S01]  /*50f0*/  BPT.TRAP 0x1 ;  /* 0x000000040000795c */ /* 0x000fe20000300000 */
.L_x_14454:
[----:B------:R-:W-:Y:S01]  /*5100*/  IMAD R77, R22, 0x8, R2 ;  /* 0x00000008164d7824 */ /* 0x000fe200078e0202 */
[----:B------:R-:W-:Y:S01]  /*5110*/  SHF.L.U32 R89, R154, 0x1f, RZ ;  /* 0x0000001f9a597819 */ /* 0x000fe200000006ff */
[----:B------:R-:W-:Y:S01]  /*5120*/  IMAD R88, R27, -0x80, R25 ;  /* 0xffffff801b587824 */ /* 0x000fe200078e0219 */
[----:B------:R-:W-:Y:S02]  /*5130*/  BSSY B1, `(.L_x_14455) ;  /* 0x0000004000017945 */ /* 0x000fe40003800000 */
[----:B------:R-:W1:Y:S02]  /*5140*/  SYNCS.PHASECHK.TRANS64.TRYWAIT P4, [R77+URZ+0x16890], R89 ;  /* 0x016890594d0075a7 */ /* 0x000e64000808017f */
[----:B------:R-:W-:Y:S01]  /*5150*/  VIMNMX R88, R88, 0x80, PT ;  /* 0x0000008058587848 */ /* 0x000fe20003fe0100 */
[----:B-1----:R-:W-:Y:S06]  /*5160*/  @!P4 BRA `(.L_x_14456) ;  /* 0x0000014800c0c947 */ /* 0x002fec0003800000 */
.L_x_14699:
[----:B------:R-:W-:Y:S05]  /*5170*/  BSYNC B1 ;  /* 0x0000000000017941 */ /* 0x000fea0003800000 */
.L_x_14455:
[----:B------:R-:W-:Y:S01]  /*5180*/  ISETP.GE.AND P4, PT, R19, R88, PT ;  /* 0x000000581300720c */ /* 0x000fe20003f86270 */
[----:B------:R-:W-:-:S12]  /*5190*/  BSSY B1, `(.L_x_14457) ;  /* 0x0000006000017945 */ /* 0x000fd80003800000 */
[----:B------:R-:W-:Y:S05]  /*51a0*/  @P4 BRA `(.L_x_14458) ;  /* 0x0000000000104947 */ /* 0x000fea0003800000 */
[----:B------:R-:W2:Y:S04]  /*51b0*/  @!P1 LDS.128 R8, [R81+0xe000] ;  /* 0x00e0000051089984 */ /* 0x000ea80000000c00 */
[----:B0-----:R-:W0:Y:S04]  /*51c0*/  @!P2 LDS.128 R12, [R80+0xe000] ;  /* 0x00e00000500ca984 */ /* 0x001e280000000c00 */
[----:B--2---:R2:W-:Y:S04]  /*51d0*/  @!P1 STG.E.128 desc[UR40][R34.64], R8 ;  /* 0x0000000822009986 */ /* 0x0045e8000c101d28 */
[----:B0-----:R2:W-:Y:S02]  /*51e0*/  @!P2 STG.E.128 desc[UR40][R34.64+0x40], R12 ;  /* 0x0000400c2200a986 */ /* 0x0015e4000c101d28 */
.L_x_14458:
[----:B------:R-:W-:Y:S05]  /*51f0*/  BSYNC B1 ;  /* 0x0000000000017941 */ /* 0x000fea0003800000 */
.L_x_14457:
[----:B--2---:R-:W-:-:S05]  /*5200*/  VIADD R8, R19, 0x60 ;  /* 0x0000006013087836 */ /* 0x004fca0000000000 */
[----:B------:R-:W-:-:S13]  /*5210*/  ISETP.GE.AND P4, PT, R8, R88, PT ;  /* 0x000000580800720c */ /* 0x000fda0003f86270 */
[----:B------:R-:W-:Y:S05]  /*5220*/  @P4 BRA `(.L_x_14436) ;  /* 0x0000000000104947 */ /* 0x000fea0003800000 */
[----:B------:R-:W2:Y:S04]  /*5230*/  @!P1 LDS.128 R8, [R81+0x11000] ;  /* 0x0110000051089984 */ /* 0x000ea80000000c00 */
[----:B0-----:R-:W0:Y:S04]  /*5240*/  @!P2 LDS.128 R12, [R80+0x11000] ;  /* 0x01100000500ca984 */ /* 0x001e280000000c00 */
[----:B--2---:R2:W-:Y:S04]  /*5250*/  @!P1 STG.E.128 desc[UR40][R32.64], R8 ;  /* 0x0000000820009986 */ /* 0x0045e8000c101d28 */
[----:B0-----:R2:W-:Y:S02]  /*5260*/  @!P2 STG.E.128 desc[UR40][R32.64+0x40], R12 ;  /* 0x0000400c2000a986 */ /* 0x0015e4000c101d28 */
.L_x_14436:
[----:B------:R-:W-:Y:S05]  /*5270*/  BSYNC B0 ;  /* 0x0000000000007941 */ /* 0x000fea0003800000 */
.L_x_14418:
        /* <DEDUP_REMOVED lines=17> */
.L_x_14460:
[----:B------:R-:W-:Y:S05]  /*5390*/  BSYNC B0 ;  /* 0x0000000000007941 */ /* 0x000fea0003800000 */
.L_x_14459:
[----:B------:R-:W2:Y:S01]  /*53a0*/  SYNCS.PHASECHK.TRANS64.TRYWAIT P3, [R77+URZ+0x168b0], R89 ;  /* 0x0168b0594d0075a7 */ /* 0x000ea2000806017f */
[----:B------:R-:W-:Y:S01]  /*53b0*/  ULDC UR42, c[0x0][0x2f4] ;  /* 0x0000bd00002a7ab9 */ /* 0x000fe20000000800 */
[----:B------:R-:W-:Y:S01]  /*53c0*/  ULDC.64 UR38, c[0x0][0x328] ;  /* 0x0000ca0000267ab9 */ /* 0x000fe20000000a00 */
[----:B------:R-:W-:Y:S01]  /*53d0*/  ULDC.64 UR36, c[0x0][0x318] ;  /* 0x0000c60000247ab9 */ /* 0x000fe20000000a00 */
[----:B------:R-:W-:Y:S01]  /*53e0*/  BSSY B0, `(.L_x_14461) ;  /* 0x0000003000007945 */ /* 0x000fe20003800000 */
[----:B------:R-:W-:-:S03]  /*53f0*/  IMAD.WIDE R12, R27, 0x80, R6 ;  /* 0x000000801b0c7825 */ /* 0x000fc600078e0206 */
[----:B--2---:R-:W-:Y:S05]  /*5400*/  @!P3 BRA `(.L_x_14462) ;  /* 0x00000148002cb947 */ /* 0x004fea0003800000 */
.L_x_14700:
[----:B------:R-:W-:Y:S05]  /*5410*/  BSYNC B0 ;  /* 0x0000000000007941 */ /* 0x000fea0003800000 */
.L_x_14461:
[----:B------:R-:W-:Y:S01]  /*5420*/  ISETP.GE.AND P3, PT, R19, R88, PT ;  /* 0x000000581300720c */ /* 0x000fe20003f66270 */
[----:B------:R-:W-:-:S12]  /*5430*/  BSSY B0, `(.L_x_14463) ;  /* 0x0000010000007945 */ /* 0x000fd80003800000 */
[----:B------:R-:W-:Y:S05]  /*5440*/  @P3 BRA `(.L_x_14464) ;  /* 0x0000000000383947 */ /* 0x000fea0003800000 */
[----:B------:R-:W-:Y:S01]  /*5450*/  MOV R9, R0 ;  /* 0x0000000000097202 */ /* 0x000fe20000000f00 */
[----:B------:R-:W-:Y:S02]  /*5460*/  IMAD R11, R13, UR38, RZ ;  /* 0x000000260d0b7c24 */ /* 0x000fe4000f8e02ff */
[----:B-1----:R-:W-:Y:S02]  /*5470*/  IMAD.MOV.U32 R8, RZ, RZ, R52 ;  /* 0x000000ffff087224 */ /* 0x002fe400078e0034 */
[C---:B------:R-:W-:Y:S02]  /*5480*/  IMAD R11, R12.reuse, UR39, R11 ;  /* 0x000000270c0b7c24 */ /* 0x040fe4000f8e020b */
[----:B------:R-:W-:-:S04]  /*5490*/  IMAD.WIDE.U32 R8, R12, UR38, R8 ;  /* 0x000000260c087c25 */ /* 0x000fc8000f8e0008 */
[----:B------:R-:W-:Y:S01]  /*54a0*/  IMAD.IADD R9, R9, 0x1, R11 ;  /* 0x0000000109097824 */ /* 0x000fe200078e020b */
[----:B0-----:R-:W-:-:S04]  /*54b0*/  LEA R14, P3, R8, UR36, 0x1 ;  /* 0x00000024080e7c11 */ /* 0x001fc8000f8608ff */
[----:B------:R-:W-:Y:S02]  /*54c0*/  LEA.HI.X R15, R8, UR37, R9, 0x1, P3 ;  /* 0x00000025080f7c11 */ /* 0x000fe400098f0c09 */
[----:B------:R-:W-:-:S13]  /*54d0*/  ISETP.GE.AND P3, PT, R16, UR42, PT ;  /* 0x0000002a10007c0c */ /* 0x000fda000bf66270 */
[----:B------:R-:W0:Y:S04]  /*54e0*/  @!P3 LDS.128 R8, [R81] ;  /* 0x000000005108b984 */ /* 0x000e280000000c00 */
[----:B0-----:R-:W-:Y:S01]  /*54f0*/  @!P3 STG.E.128 desc[UR40][R14.64], R8 ;  /* 0x000000080e00b986 */ /* 0x001fe2000c101d28 */
[----:B------:R-:W-:-:S13]  /*5500*/  ISETP.GE.AND P3, PT, R65, UR42, PT ;  /* 0x0000002a41007c0c */ /* 0x000fda000bf66270 */
[----:B------:R-:W0:Y:S04]  /*5510*/  @!P3 LDS.128 R8, [R80] ;  /* 0x000000005008b984 */ /* 0x000e280000000c00 */
[----:B0-----:R3:W-:Y:S02]  /*5520*/  @!P3 STG.E.128 desc[UR40][R14.64+0x40], R8 ;  /* 0x000040080e00b986 */ /* 0x0017e4000c101d28 */
.L_x_14464:
[----:B------:R-:W-:Y:S05]  /*5530*/  BSYNC B0 ;  /* 0x0000000000007941 */ /* 0x000fea0003800000 */
.L_x_14463:
        /* <DEDUP_REMOVED lines=20> */
.L_x_14466:
[----:B------:R-:W-:Y:S05]  /*5680*/  BSYNC B0 ;  /* 0x0000000000007941 */ /* 0x000fea0003800000 */
.L_x_14465:
        /* <DEDUP_REMOVED lines=23> */
.L_x_14413:
[----:B------:R-:W2:Y:S01]  /*5800*/  LDL R5, [R1+0x24] ;  /* 0x0000240001057983 */ /* 0x000ea20000100800 */
[----:B------:R-:W0:Y:S01]  /*5810*/  LDC R0, c[0x0][0x448] ;  /* 0x00011200ff007b82 */ /* 0x000e220000000800 */
[----:B------:R-:W-:Y:S01]  /*5820*/  IMAD.MOV.U32 R88, RZ, RZ, RZ ;  /* 0x000000ffff587224 */ /* 0x000fe200078e00ff */
[----:B0-----:R-:W-:-:S13]  /*5830*/  ISETP.NE.AND P1, PT, R0, 0x1, PT ;  /* 0x000000010000780c */ /* 0x001fda0003f25270 */
[----:B------:R-:W0:Y:S08]  /*5840*/  @P1 LDC R3, c[0x0][0x44c] ;  /* 0x00011300ff031b82 */ /* 0x000e300000000800 */
[----:B------:R-:W1:Y:S01]  /*5850*/  @P1 LDC R4, c[0x0][0x450] ;  /* 0x00011400ff041b82 */ /* 0x000e620000000800 */
[----:B--2---:R-:W-:-:S05]  /*5860*/  IADD3 R0, R5, 0xbf, RZ ;  /* 0x000000bf05007810 */ /* 0x004fca0007ffe0ff */
[----:B0-----:R-:W-:-:S05]  /*5870*/  @P1 IMAD.HI.U32 R3, R0, R3, RZ ;  /* 0x0000000300031227 */ /* 0x001fca00078e00ff */
[----:B-1----:R-:W-:-:S05]  /*5880*/  @P1 SHF.R.U32.HI R0, RZ, R4, R3 ;  /* 0x00000004ff001219 */ /* 0x002fca0000011603 */
[----:B------:R-:W-:-:S05]  /*5890*/  IMAD.IADD R0, R91, 0x1, R0 ;  /* 0x000000015b007824 */ /* 0x000fca00078e0200 */
        /* <DEDUP_REMOVED lines=9> */
.L_x_14468:
        /* <DEDUP_REMOVED lines=32> */
.L_x_14470:
[----:B------:R-:W-:Y:S05]  /*5b30*/  BSYNC B0 ;  /* 0x0000000000007941 */ /* 0x000fea0003800000 */
.L_x_14469:
        /* <DEDUP_REMOVED lines=20> */
[----:B------:R0:W-:Y:S01]  /*5c80*/  STL [R1+0x38], R0 ;  /* 0x0000380001007387 */ /* 0x0001e20000100800 */
[----:B------:R-:W-:-:S04]  /*5c90*/  VIADDMNMX R88, R0, R88, R9, PT ;  /* 0x0000005800587246 */ /* 0x000fc80003800109 */
        /* <DEDUP_REMOVED lines=10> */
.L_x_14703:
[----:B01----:R-:W-:Y:S01]  /*5d40*/  IMAD.HI R0, R157, 0x55555556, RZ ;  /* 0x555555569d007827 */ /* 0x003fe200078e02ff */
[----:B------:R-:W-:Y:S03]  /*5d50*/  BSSY B6, `(.L_x_14473) ;  /* 0x000001a000067945 */ /* 0x000fe60003800000 */
[----:B------:R-:W-:Y:S01]  /*5d60*/  VIADD R3, R2, 0x8400 ;  /* 0x0000840002037836 */ /* 0x000fe20000000000 */
[----:B------:R-:W-:-:S04]  /*5d70*/  LEA.HI R0, R0, R0, RZ, 0x1 ;  /* 0x0000000000007211 */ /* 0x000fc800078f08ff */
[----:B------:R-:W-:Y:S01]  /*5d80*/  LOP3.LUT P0, RZ, R3, 0x3ff, RZ, 0xc0, !PT ;  /* 0x000003ff03ff7812 */ /* 0x000fe2000780c0ff */
[----:B------:R-:W-:-:S03]  /*5d90*/  IMAD R0, R0, -0x3, R157 ;  /* 0xfffffffd00007824 */ /* 0x000fc600078e029d */
[----:B------:R-:W-:Y:S01]  /*5da0*/  P2R R25, PR, RZ, 0x1 ;  /* 0x00000001ff197803 */ /* 0x000fe20000000000 */
[----:B------:R-:W-:-:S05]  /*5db0*/  IMAD R0, R0, 0x2000, R3 ;  /* 0x0000200000007824 */ /* 0x000fca00078e0203 */
        /* <DEDUP_REMOVED lines=19> */
.L_x_14474:
[----:B------:R-:W-:Y:S05]  /*5ef0*/  BSYNC B6 ;  /* 0x0000000000067941 */ /* 0x000fea0003800000 */
.L_x_14473:
        /* <DEDUP_REMOVED lines=13> */
.L_x_14478:
[----:B-1----:R1:W2:Y:S02]  /*5fd0*/  SYNCS.PHASECHK.TRANS64.TRYWAIT P0, [R2+URZ+0x16800], R3 ;  /* 0x01680003020075a7 */ /* 0x0022a4000800017f */
[----:B--2---:R-:W-:Y:S05]  /*5fe0*/  @!P0 NANOSLEEP.SYNCS 0x989680 ;  /* 0x009896800000895d */ /* 0x004fea0003900000 */
[----:B------:R-:W2:Y:S02]  /*5ff0*/  @!P0 SYNCS.PHASECHK.TRANS64 P0, [R2+URZ+0x16800], R3 ;  /* 0x01680003020085a7 */ /* 0x000ea4000800007f */
[----:B--2---:R-:W-:Y:S05]  /*6000*/  @!P0 BRA `(.L_x_14478) ;  /* 0xfffffffc00f08947 */ /* 0x004fea000383ffff */
.L_x_14477:
[----:B------:R-:W-:Y:S05]  /*6010*/  BSYNC B0 ;  /* 0x0000000000007941 */ /* 0x000fea0003800000 */
.L_x_14476:
[----:B------:R-:W-:Y:S05]  /*6020*/  BRA `(.L_x_14479) ;  /* 0x0000002c00907947 */ /* 0x000fea0003800000 */
.L_x_14475:
        /* <DEDUP_REMOVED lines=30> */
.L_x_14481:
[----:B------:R-:W-:Y:S05]  /*6210*/  BSYNC B6 ;  /* 0x0000000000067941 */ /* 0x000fea0003800000 */
.L_x_14480:
[----:B------:R-:W2:Y:S01]  /*6220*/  LDL R20, [R1+0x24] ;  /* 0x0000240001147983 */ /* 0x000ea20000100800 */
[----:B------:R-:W-:Y:S01]  /*6230*/  ULDC.U8 UR4, c[0x0][0x410] ;  /* 0x0001040000047ab9 */ /* 0x000fe20000000000 */
[----:B------:R-:W-:Y:S01]  /*6240*/  BSSY B0, `(.L_x_14482) ;  /* 0x00002ba000007945 */ /* 0x000fe20003800000 */
[----:B------:R-:W-:Y:S02]  /*6250*/  ISETP.NE.AND P0, PT, RZ, UR4, PT ;  /* 0x00000004ff007c0c */ /* 0x000fe4000bf05270 */
[----:B--2---:R-:W-:-:S11]  /*6260*/  IADD3 R39, R19, R20, RZ ;  /* 0x0000001413277210 */ /* 0x004fd60007ffe0ff */
[----:B------:R-:W-:Y:S05]  /*6270*/  @!P0 BRA `(.L_x_14483) ;  /* 0x00000014009c8947 */ /* 0x000fea0003800000 */
[----:B------:R-:W0:Y:S01]  /*6280*/  LDC R40, c[0x0][0x448] ;  /* 0x00011200ff287b82 */ /* 0x000e220000000800 */
[----:B------:R-:W1:Y:S01]  /*6290*/  S2R R20, SR_TID.X ;  /* 0x0000000000147919 */ /* 0x000e620000002100 */
[----:B------:R-:W-:Y:S01]  /*62a0*/  ULDC.64 UR4, c[0x0][0x3f8] ;  /* 0x0000fe0000047ab9 */ /* 0x000fe20000000a00 */
[----:B------:R-:W-:Y:S01]  /*62b0*/  ULDC.64 UR6, c[0x0][0x408] ;  /* 0x0001020000067ab9 */ /* 0x000fe20000000a00 */
[----:B------:R-:W-:Y:S01]  /*62c0*/  IMAD.MOV.U32 R6, RZ, RZ, R26 ;  /* 0x000000ffff067224 */ /* 0x000fe200078e001a */
[----:B------:R-:W-:Y:S01]  /*62d0*/  SHF.R.S32.HI R38, RZ, 0x1f, R155 ;  /* 0x0000001fff267819 */ /* 0x000fe2000001149b */
[----:B------:R-:W-:Y:S02]  /*62e0*/  IMAD.MOV.U32 R7, RZ, RZ, R31 ;  /* 0x000000ffff077224 */ /* 0x000fe400078e001f */
[----:B------:R-:W-:Y:S02]  /*62f0*/  IMAD.MOV.U32 R8, RZ, RZ, R24 ;  /* 0x000000ffff087224 */ /* 0x000fe400078e0018 */
[----:B------:R-:W-:Y:S01]  /*6300*/  IMAD.MOV.U32 R9, RZ, RZ, R33 ;  /* 0x000000ffff097224 */ /* 0x000fe200078e0021 */
[----:B0-----:R-:W-:Y:S01]  /*6310*/  ISETP.NE.AND P0, PT, R40, 0x1, PT ;  /* 0x000000012800780c */ /* 0x001fe20003f05270 */
[----:B-1----:R-:W-:-:S12]  /*6320*/  VIADD R21, R20, 0xffffff80 ;  /* 0xffffff8014157836 */ /* 0x002fd80000000000 */
[----:B------:R-:W0:Y:S01]  /*6330*/  @P0 LDC R0, c[0x0][0x44c] ;  /* 0x00011300ff000b82 */ /* 0x000e220000000800 */
[----:B------:R-:W-:-:S04]  /*6340*/  SHF.R.S32.HI R20, RZ, 0x1f, R21 ;  /* 0x0000001fff147819 */ /* 0x000fc80000011415 */
[----:B------:R-:W-:-:S03]  /*6350*/  LEA.HI R20, R20, R21, RZ, 0x2 ;  /* 0x0000001514147211 */ /* 0x000fc600078f10ff */
[----:B------:R-:W1:Y:S01]  /*6360*/  @P0 LDC R5, c[0x0][0x450] ;  /* 0x00011400ff050b82 */ /* 0x000e620000000800 */
[----:B------:R-:W-:-:S05]  /*6370*/  LOP3.LUT R20, R20, 0xfffffffc, RZ, 0xc0, !PT ;  /* 0xfffffffc14147812 */ /* 0x000fca00078ec0ff */
[----:B------:R-:W-:-:S04]  /*6380*/  IMAD.IADD R20, R21, 0x1, -R20 ;  /* 0x0000000115147824 */ /* 0x000fc800078e0a14 */
[----:B------:R-:W-:-:S04]  /*6390*/  IMAD R3, R20, 0x60, R39 ;  /* 0x0000006014037824 */ /* 0x000fc800078e0227 */
        /* <DEDUP_REMOVED lines=23> */
.L_x_14709:
[----:B------:R-:W5:Y:S01]  /*6510*/  LDL R9, [R1+0x20] ;  /* 0x0000200001097983 */ /* 0x000f620000100800 */
[----:B------:R-:W-:Y:S01]  /*6520*/  BSSY B1, `(.L_x_14485) ;  /* 0x000001e000017945 */ /* 0x000fe20003800000 */
[----:B------:R-:W-:Y:S02]  /*6530*/  CS2R R32, SRZ ;  /* 0x0000000000207805 */ /* 0x000fe4000001ff00 */
[----:B------:R-:W-:Y:S02]  /*6540*/  CS2R R26, SRZ ;  /* 0x00000000001a7805 */ /* 0x000fe4000001ff00 */
[----:B------:R-:W-:Y:S02]  /*6550*/  CS2R R30, SRZ ;  /* 0x00000000001e7805 */ /* 0x000fe4000001ff00 */
[----:B------:R-:W-:Y:S01]  /*6560*/  CS2R R24, SRZ ;  /* 0x0000000000187805 */ /* 0x000fe2000001ff00 */
[----:B-----5:R-:W-:-:S05]  /*6570*/  IMAD R40, R9, R40, RZ ;  /* 0x0000002809287224 */ /* 0x020fca00078e02ff */
[----:B------:R-:W-:-:S13]  /*6580*/  ISETP.GE.AND P0, PT, R39, R40, PT ;  /* 0x000000282700720c */ /* 0x000fda0003f06270 */
[----:B------:R-:W-:Y:S05]  /*6590*/  @P0 BRA `(.L_x_14486) ;  /* 0x0000000000580947 */ /* 0x000fea0003800000 */
[----:B------:R-:W-:Y:S01]  /*65a0*/  ULDC UR4, c[0x0][0x3f4] ;  /* 0x0000fd0000047ab9 */ /* 0x000fe20000000800 */
[----:B--2---:R-:W-:Y:S01]  /*65b0*/  MOV R10, R0 ;  /* 0x00000000000a7202 */ /* 0x004fe20000000f00 */
[----:B-1----:R-:W-:Y:S01]  /*65c0*/  IMAD.MOV.U32 R11, RZ, RZ, R3 ;  /* 0x000000ffff0b7224 */ /* 0x002fe200078e0003 */
[----:B------:R-:W-:Y:S02]  /*65d0*/  ISETP.GE.AND P3, PT, R155, UR4, PT ;  /* 0x000000049b007c0c */ /* 0x000fe4000bf66270 */
[----:B------:R-:W-:Y:S02]  /*65e0*/  CS2R R30, SRZ ;  /* 0x00000000001e7805 */ /* 0x000fe4000001ff00 */
[----:B------:R-:W-:Y:S01]  /*65f0*/  ISETP.GE.AND P2, PT, R152, UR4, PT ;  /* 0x0000000498007c0c */ /* 0x000fe2000bf46270 */
[----:B---3--:R-:W-:-:S08]  /*6600*/  IMAD.MOV.U32 R15, RZ, RZ, R5 ;  /* 0x000000ffff0f7224 */ /* 0x008fd000078e0005 */
[C---:B------:R-:W-:Y:S01]  /*6610*/  @!P3 IMAD.SHL.U32 R35, R155.reuse, 0x2, RZ ;  /* 0x000000029b23b824 */ /* 0x040fe200078e00ff */
[----:B------:R-:W-:Y:S02]  /*6620*/  @!P3 SHF.L.U64.HI R26, R155, 0x1, R38 ;  /* 0x000000019b1ab819 */ /* 0x000fe40000010226 */
[----:B------:R-:W-:Y:S02]  /*6630*/  CS2R R32, SRZ ;  /* 0x0000000000207805 */ /* 0x000fe4000001ff00 */
[----:B------:R-:W-:Y:S01]  /*6640*/  CS2R R24, SRZ ;  /* 0x0000000000187805 */ /* 0x000fe2000001ff00 */
[----:B------:R-:W-:Y:S01]  /*6650*/  @!P2 IMAD.WIDE R10, R152, 0x2, R10 ;  /* 0x00000002980aa825 */ /* 0x000fe200078e020a */
[-C--:B------:R-:W-:Y:S02]  /*6660*/  @!P3 IADD3 R20, P0, R0, R35.reuse, RZ ;  /* 0x000000230014b210 */ /* 0x080fe40007f1e0ff */
[----:B----4-:R-:W-:Y:S01]  /*6670*/  @!P3 IADD3 R34, P1, R14, R35, RZ ;  /* 0x000000230e22b210 */ /* 0x010fe20007f3e0ff */
[----:B------:R-:W-:Y:S01]  /*6680*/  @!P2 IMAD.WIDE R12, R152, 0x2, R14 ;  /* 0x00000002980ca825 */ /* 0x000fe200078e020e */
[----:B------:R1:W5:Y:S03]  /*6690*/  @!P2 LD.E.64 R30, desc[UR40][R10.64] ;  /* 0x000000280a1ea980 */ /* 0x000366000c101b00 */
[--C-:B------:R-:W-:Y:S01]  /*66a0*/  @!P3 IMAD.X R21, R3, 0x1, R26.reuse, P0 ;  /* 0x000000010315b824 */ /* 0x100fe200000e061a */
[----:B------:R1:W5:Y:S01]  /*66b0*/  @!P2 LD.E.64 R32, desc[UR40][R12.64] ;  /* 0x000000280c20a980 */ /* 0x000362000c101b00 */
[----:B------:R-:W-:Y:S01]  /*66c0*/  @!P3 IMAD.X R35, R5, 0x1, R26, P1 ;  /* 0x000000010523b824 */ /* 0x000fe200008e061a */
[----:B------:R-:W-:-:S02]  /*66d0*/  CS2R R26, SRZ ;  /* 0x00000000001a7805 */ /* 0x000fc4000001ff00 */
[----:B------:R1:W5:Y:S04]  /*66e0*/  @!P3 LD.E.64 R24, desc[UR40][R20.64] ;  /* 0x000000281418b980 */ /* 0x000368000c101b00 */
[----:B------:R1:W5:Y:S02]  /*66f0*/  @!P3 LD.E.64 R26, desc[UR40][R34.64] ;  /* 0x00000028221ab980 */ /* 0x000364000c101b00 */
.L_x_14486:
[----:B------:R-:W-:Y:S05]  /*6700*/  BSYNC B1 ;  /* 0x0000000000017941 */ /* 0x000fea0003800000 */
.L_x_14485:
[----:B--2--5:R-:W-:Y:S01]  /*6710*/  IMAD.MOV.U32 R0, RZ, RZ, R32 ;  /* 0x000000ffff007224 */ /* 0x024fe200078e0020 */
[----:B------:R-:W-:Y:S01]  /*6720*/  MOV R9, R27 ;  /* 0x0000001b00097202 */ /* 0x000fe20000000f00 */
[----:B-1----:R-:W-:Y:S01]  /*6730*/  IMAD.MOV.U32 R3, RZ, RZ, R33 ;  /* 0x000000ffff037224 */ /* 0x002fe200078e0021 */
[----:B------:R-:W-:Y:S01]  /*6740*/  UMOV UR4, 0xffffffff ;  /* 0xffffffff00047882 */ /* 0x000fe20000000000 */
        /* <DEDUP_REMOVED lines=19> */
.L_x_14715:
        /* <DEDUP_REMOVED lines=15> */
[----:B------:R-:W-:Y:S01]  /*6970*/  MOV R7, R3 ;  /* 0x0000000300077202 */ /* 0x000fe20000000f00 */
[----:B---3--:R-:W-:Y:S01]  /*6980*/  IMAD.MOV.U32 R6, RZ, RZ, R0 ;  /* 0x000000ffff067224 */ /* 0x008fe200078e0000 */
[----:B------:R-:W-:Y:S02]  /*6990*/  ISETP.GE.AND P3, PT, R155, UR4, PT ;  /* 0x000000049b007c0c */ /* 0x000fe4000bf66270 */
[----:B------:R-:W-:Y:S02]  /*69a0*/  CS2R R12, SRZ ;  /* 0x00000000000c7805 */ /* 0x000fe4000001ff00 */
[----:B------:R-:W-:Y:S01]  /*69b0*/  ISETP.GE.AND P2, PT, R152, UR4, PT ;  /* 0x0000000498007c0c */ /* 0x000fe2000bf46270 */
[----:B------:R-:W-:-:S08]  /*69c0*/  IMAD.MOV.U32 R15, RZ, RZ, R5 ;  /* 0x000000ffff0f7224 */ /* 0x000fd000078e0005 */
[C---:B------:R-:W-:Y:S01]  /*69d0*/  @!P3 IMAD.SHL.U32 R9, R155.reuse, 0x2, RZ ;  /* 0x000000029b09b824 */ /* 0x040fe200078e00ff */
[----:B------:R-:W-:Y:S02]  /*69e0*/  @!P3 SHF.L.U64.HI R10, R155, 0x1, R38 ;  /* 0x000000019b0ab819 */ /* 0x000fe40000010226 */
[----:B------:R-:W-:Y:S01]  /*69f0*/  CS2R R20, SRZ ;  /* 0x0000000000147805 */ /* 0x000fe2000001ff00 */
[----:B------:R-:W-:Y:S01]  /*6a00*/  @!P2 IMAD.WIDE R6, R152, 0x2, R6 ;  /* 0x000000029806a825 */ /* 0x000fe200078e0206 */
[-C--:B------:R-:W-:Y:S02]  /*6a10*/  @!P3 IADD3 R38, P0, R0, R9.reuse, RZ ;  /* 0x000000090026b210 */ /* 0x080fe40007f1e0ff */
[----:B----4-:R-:W-:Y:S02]  /*6a20*/  @!P3 IADD3 R4, P1, R14, R9, RZ ;  /* 0x000000090e04b210 */ /* 0x010fe40007f3e0ff */
[----:B------:R-:W-:Y:S01]  /*6a30*/  CS2R R8, SRZ ;  /* 0x0000000000087805 */ /* 0x000fe2000001ff00 */
[----:B------:R0:W5:Y:S01]  /*6a40*/  @!P2 LD.E.64 R12, desc[UR40][R6.64] ;  /* 0x00000028060ca980 */ /* 0x000162000c101b00 */
[----:B------:R-:W-:-:S02]  /*6a50*/  @!P3 IMAD.X R39, R3, 0x1, R10, P0 ;  /* 0x000000010327b824 */ /* 0x000fc400000e060a */
[----:B------:R-:W-:Y:S01]  /*6a60*/  @!P3 IMAD.X R5, R5, 0x1, R10, P1 ;  /* 0x000000010505b824 */ /* 0x000fe200008e060a */
[----:B------:R-:W-:Y:S01]  /*6a70*/  CS2R R10, SRZ ;  /* 0x00000000000a7805 */ /* 0x000fe2000001ff00 */
[----:B------:R-:W-:Y:S01]  /*6a80*/  @!P2 IMAD.WIDE R14, R152, 0x2, R14 ;  /* 0x00000002980ea825 */ /* 0x000fe200078e020e */
[----:B------:R0:W5:Y:S04]  /*6a90*/  @!P3 LD.E.64 R8, desc[UR40][R38.64] ;  /* 0x000000282608b980 */ /* 0x000168000c101b00 */
[----:B------:R0:W5:Y:S04]  /*6aa0*/  @!P2 LD.E.64 R20, desc[UR40][R14.64] ;  /* 0x000000280e14a980 */ /* 0x000168000c101b00 */
[----:B------:R0:W5:Y:S02]  /*6ab0*/  @!P3 LD.E.64 R10, desc[UR40][R4.64] ;  /* 0x00000028040ab980 */ /* 0x000164000c101b00 */
.L_x_14489:
[----:B------:R-:W-:Y:S05]  /*6ac0*/  BSYNC B1 ;  /* 0x0000000000017941 */ /* 0x000fea0003800000 */
.L_x_14488:
[----:B0-----:R-:W0:Y:S01]  /*6ad0*/  S2R R7, SR_TID.X ;  /* 0x0000000000077919 */ /* 0x001e220000002100 */
[----:B------:R-:W1:Y:S01]  /*6ae0*/  SYNCS.PHASECHK.TRANS64.TRYWAIT P0, [R2+URZ+0x16800], R37 ;  /* 0x01680025020075a7 */ /* 0x000e62000800017f */
[----:B------:R-:W-:Y:S01]  /*6af0*/  LOP3.LUT R3, R34, 0x1c0, RZ, 0xc0, !PT ;  /* 0x000001c022037812 */ /* 0x000fe200078ec0ff */
[----:B-----5:R-:W-:Y:S01]  /*6b00*/  IMAD.MOV.U32 R4, RZ, RZ, R20 ;  /* 0x000000ffff047224 */ /* 0x020fe200078e0014 */
[----:B------:R-:W-:Y:S01]  /*6b10*/  MOV R6, R12 ;  /* 0x0000000c00067202 */ /* 0x000fe20000000f00 */
[----:B------:R-:W-:Y:S01]  /*6b20*/  IMAD.MOV.U32 R5, RZ, RZ, R11 ;  /* 0x000000ffff057224 */ /* 0x000fe200078e000b */
[----:B---3--:R-:W-:Y:S01]  /*6b30*/  LOP3.LUT R0, R3, 0x18, R16, 0xf8, !PT ;  /* 0x0000001803007812 */ /* 0x008fe200078ef810 */
[----:B------:R-:W-:Y:S01]  /*6b40*/  IMAD R34, R29, -0xc0, R40 ;  /* 0xffffff401d227824 */ /* 0x000fe200078e0228 */
[----:B------:R-:W-:Y:S01]  /*6b50*/  SHF.R.U32.HI R3, RZ, 0x3, R3 ;  /* 0x00000003ff037819 */ /* 0x000fe20000011603 */
[----:B------:R-:W-:Y:S01]  /*6b60*/  BSSY B1, `(.L_x_14490) ;  /* 0x0000019000017945 */ /* 0x000fe20003800000 */
[----:B------:R-:W-:Y:S01]  /*6b70*/  PRMT R36, R4, 0x7610, R36 ;  /* 0x0000761004247816 */ /* 0x000fe20000000024 */
[----:B------:R-:W-:Y:S01]  /*6b80*/  IMAD.MOV.U32 R4, RZ, RZ, R10 ;  /* 0x000000ffff047224 */ /* 0x000fe200078e000a */
[----:B------:R-:W-:Y:S01]  /*6b90*/  LOP3.LUT R0, R0, R3, RZ, 0x3c, !PT ;  /* 0x0000000300007212 */ /* 0x000fe200078e3cff */
[----:B------:R-:W-:Y:S01]  /*6ba0*/  IMAD.MOV.U32 R3, RZ, RZ, R21 ;  /* 0x000000ffff037224 */ /* 0x000fe200078e0015 */
[----:B------:R-:W-:-:S02]  /*6bb0*/  VIMNMX R34, R34, 0xc0, PT ;  /* 0x000000c022227848 */ /* 0x000fc40003fe0100 */
[----:B----4-:R-:W-:Y:S01]  /*6bc0*/  PRMT R14, R4, 0x5410, R5 ;  /* 0x00005410040e7816 */ /* 0x010fe20000000005 */
[----:B------:R-:W-:Y:S01]  /*6bd0*/  IMAD.MOV.U32 R4, RZ, RZ, R8 ;  /* 0x000000ffff047224 */ /* 0x000fe200078e0008 */
[----:B------:R-:W-:Y:S01]  /*6be0*/  PRMT R29, R3, 0x7610, R29 ;  /* 0x00007610031d7816 */ /* 0x000fe2000000001d */
[----:B------:R-:W-:Y:S01]  /*6bf0*/  IMAD.MOV.U32 R5, RZ, RZ, R9 ;  /* 0x000000ffff057224 */ /* 0x000fe200078e0009 */
[----:B------:R-:W-:Y:S02]  /*6c00*/  PRMT R48, R48, 0x5410, R6 ;  /* 0x0000541030307816 */ /* 0x000fe40000000006 */
[----:B------:R-:W-:Y:S02]  /*6c10*/  PRMT R15, R4, 0x7610, R15 ;  /* 0x00007610040f7816 */ /* 0x000fe4000000000f */
[----:B------:R-:W-:Y:S02]  /*6c20*/  LOP3.LUT P2, RZ, R42, 0x4, RZ, 0xc0, !PT ;  /* 0x000000042aff7812 */ /* 0x000fe4000784c0ff */
[----:B------:R-:W-:Y:S01]  /*6c30*/  ISETP.GE.AND P1, PT, R19, R34, PT ;  /* 0x000000221300720c */ /* 0x000fe20003f26270 */
[----:B0-----:R-:W-:-:S05]  /*6c40*/  VIADD R38, R7, 0xffffff80 ;  /* 0xffffff8007267836 */ /* 0x001fca0000000000 */
[----:B------:R-:W-:-:S04]  /*6c50*/  SHF.R.S32.HI R7, RZ, 0x1f, R38 ;  /* 0x0000001fff077819 */ /* 0x000fc80000011426 */
[----:B------:R-:W-:-:S04]  /*6c60*/  LEA.HI R7, R7, R38, RZ, 0x5 ;  /* 0x0000002607077211 */ /* 0x000fc800078f28ff */
[----:B------:R-:W-:-:S05]  /*6c70*/  SHF.R.S32.HI R7, RZ, 0x5, R7 ;  /* 0x00000005ff077819 */ /* 0x000fca0000011407 */
[----:B------:R-:W-:Y:S02]  /*6c80*/  IMAD R3, R7, 0x200, R0 ;  /* 0x0000020007037824 */ /* 0x000fe400078e0200 */
[----:B------:R-:W-:Y:S02]  /*6c90*/  IMAD.MOV.U32 R0, RZ, RZ, R13 ;  /* 0x000000ffff007224 */ /* 0x000fe400078e000d */
[----:B------:R-:W-:-:S03]  /*6ca0*/  IMAD R3, R3, 0x2, R2 ;  /* 0x0000000203037824 */ /* 0x000fc600078e0202 */
[----:B------:R-:W-:Y:S01]  /*6cb0*/  PRMT R29, R29, 0x5410, R0 ;  /* 0x000054101d1d7816 */ /* 0x000fe20000000000 */
[C---:B------:R-:W-:Y:S02]  /*6cc0*/  VIADD R4, R3.reuse, 0x8400 ;  /* 0x0000840003047836 */ /* 0x040fe40000000000 */
[----:B------:R-:W-:Y:S01]  /*6cd0*/  VIADD R0, R3, 0x8440 ;  /* 0x0000844003007836 */ /* 0x000fe20000000000 */
[----:B-1----:R-:W-:Y:S06]  /*6ce0*/  @!P0 BRA `(.L_x_14491) ;  /* 0x0000013400288947 */ /* 0x002fec0003800000 */
.L_x_14716:
[----:B------:R-:W-:Y:S05]  /*6cf0*/  BSYNC B1 ;  /* 0x0000000000017941 */ /* 0x000fea0003800000 */
.L_x_14490:
[----:B------:R-:W-:Y:S01]  /*6d00*/  BSSY B1, `(.L_x_14492) ;  /* 0x000005f000017945 */ /* 0x000fe20003800000 */
[----:B------:R-:W-:Y:S02]  /*6d10*/  PRMT R15, R15, 0x5410, R5 ;  /* 0x000054100f0f7816 */ /* 0x000fe40000000005 */
[----:B------:R-:W-:Y:S01]  /*6d20*/  @P2 IADD3 R0, R4, -0x40, RZ ;  /* 0xffffffc004002810 */ /* 0x000fe20007ffe0ff */
[----:B------:R-:W-:Y:S06]  /*6d30*/  @P1 BRA `(.L_x_14493) ;  /* 0x00000004006c1947 */ /* 0x000fec0003800000 */
[----:B------:R-:W1:Y:S01]  /*6d40*/  LDC R4, c[0x0][0x3f4] ;  /* 0x0000fd00ff047b82 */ /* 0x000e620000000800 */
[----:B------:R-:W-:Y:S01]  /*6d50*/  BSSY B2, `(.L_x_14494) ;  /* 0x000002e000027945 */ /* 0x000fe20003800000 */
[-C--:B-1----:R-:W-:Y:S02]  /*6d60*/  ISETP.GE.AND P0, PT, R152, R4.reuse, PT ;  /* 0x000000049800720c */ /* 0x082fe40003f06270 */
[----:B------:R-:W-:-:S11]  /*6d70*/  ISETP.GE.AND P1, PT, R155, R4, PT ;  /* 0x000000049b00720c */ /* 0x000fd60003f26270 */
[----:B------:R-:W-:Y:S05]  /*6d80*/  @P0 BRA `(.L_x_14495) ;  /* 0x0000000000a80947 */ /* 0x000fea0003800000 */
[----:B------:R-:W1:Y:S01]  /*6d90*/  LDS.128 R4, [R3+0x8400] ;  /* 0x0084000003047984 */ /* 0x000e620000000c00 */
[----:B------:R-:W-:Y:S01]  /*6da0*/  SHF.R.U32.HI R40, RZ, 0x10, R33 ;  /* 0x00000010ff287819 */ /* 0x000fe20000011621 */
[--C-:B------:R-:W-:Y:S01]  /*6db0*/  HADD2.F32 R39, -RZ, R41.reuse.H0_H0 ;  /* 0x20000029ff277230 */ /* 0x100fe20000004100 */
[----:B------:R-:W-:Y:S01]  /*6dc0*/  SHF.R.U32.HI R38, RZ, 0x10, R31 ;  /* 0x00000010ff267819 */ /* 0x000fe2000001161f */
[----:B0-----:R-:W-:Y:S01]  /*6dd0*/  HADD2.F32 R37, -RZ, R41.H1_H1 ;  /* 0x30000029ff257230 */ /* 0x001fe20000004100 */
        /* <DEDUP_REMOVED lines=37> */
.L_x_14495:
[----:B------:R-:W-:Y:S05]  /*7030*/  BSYNC B2 ;  /* 0x0000000000027941 */ /* 0x000fea0003800000 */
.L_x_14494:
[----:B------:R-:W-:Y:S05]  /*7040*/  @P1 BRA `(.L_x_14493) ;  /* 0x0000000000a81947 */ /* 0x000fea0003800000 */
[----:B-1----:R-:W1:Y:S01]  /*7050*/  LDS.128 R4, [R0] ;  /* 0x0000000000047984 */ /* 0x002e620000000c00 */
[----:B------:R-:W-:Y:S01]  /*7060*/  SHF.R.U32.HI R31, RZ, 0x10, R25 ;  /* 0x00000010ff1f7819 */ /* 0x000fe20000011619 */
[----:B------:R-:W-:Y:S01]  /*7070*/  HADD2.F32 R30, -RZ, R48.H0_H0 ;  /* 0x20000030ff1e7230 */ /* 0x000fe20000004100 */
[--C-:B------:R-:W-:Y:S01]  /*7080*/  SHF.R.U32.HI R33, RZ, 0x10, R27.reuse ;  /* 0x00000010ff217819 */ /* 0x100fe2000001161b */
[----:B------:R-:W-:Y:S01]  /*7090*/  HADD2.F32 R32, -RZ, R36.H1_H1 ;  /* 0x30000024ff207230 */ /* 0x000fe20000004100 */
[----:B------:R-:W-:Y:S01]  /*70a0*/  SHF.R.U64 R39, R26, 0x10, R27 ;  /* 0x000000101a277819 */ /* 0x000fe2000000121b */
[----:B------:R-:W-:Y:S01]  /*70b0*/  HADD2.F32 R31, -RZ, R31.H0_H0 ;  /* 0x2000001fff1f7230 */ /* 0x000fe20000004100 */
[----:B------:R-:W-:Y:S01]  /*70c0*/  SHF.R.U64 R41, R24, 0x10, R25 ;  /* 0x0000001018297819 */ /* 0x000fe20000001219 */
[----:B------:R-:W-:Y:S02]  /*70d0*/  HADD2.F32 R33, -RZ, R33.H0_H0 ;  /* 0x20000021ff217230 */ /* 0x000fe40000004100 */
[----:B-1----:R-:W-:-:S02]  /*70e0*/  HADD2.F32 R27, -RZ, R7.H1_H1 ;  /* 0x30000007ff1b7230 */ /* 0x002fc40000004100 */
[----:B------:R-:W-:Y:S02]  /*70f0*/  HADD2.F32 R26, -RZ, R7.H0_H0 ;  /* 0x20000007ff1a7230 */ /* 0x000fe40000004100 */
[--C-:B------:R-:W-:Y:S02]  /*7100*/  HADD2.F32 R7, -RZ, R4.reuse.H0_H0 ;  /* 0x20000004ff077230 */ /* 0x100fe40000004100 */
[C---:B------:R-:W-:Y:S01]  /*7110*/  FMUL.FTZ R40, R27.reuse, R31 ;  /* 0x0000001f1b287220 */ /* 0x040fe20000410000 */
[----:B------:R-:W-:Y:S02]  /*7120*/  HADD2.F32 R4, -RZ, R4.H1_H1 ;  /* 0x30000004ff047230 */ /* 0x000fe40000004100 */
[-C--:B0-----:R-:W-:Y:S01]  /*7130*/  FMUL.FTZ R37, R27, R33.reuse ;  /* 0x000000211b257220 */ /* 0x081fe20000410000 */
[--C-:B------:R-:W-:Y:S02]  /*7140*/  HADD2.F32 R24, -RZ, R6.reuse.H0_H0 ;  /* 0x20000006ff187230 */ /* 0x100fe40000004100 */
[----:B------:R-:W-:Y:S01]  /*7150*/  FFMA.FTZ R42, R26, R33, R40 ;  /* 0x000000211a2a7223 */ /* 0x000fe20000010028 */
[----:B------:R-:W-:-:S02]  /*7160*/  HADD2.F32 R25, -RZ, R6.H1_H1 ;  /* 0x30000006ff197230 */ /* 0x000fc40000004100 */
[----:B------:R-:W-:Y:S01]  /*7170*/  FMUL.FTZ R38, R4, R32 ;  /* 0x0000002004267220 */ /* 0x000fe20000410000 */
[----:B------:R-:W-:Y:S02]  /*7180*/  HADD2.F32 R27, -RZ, R35.H1_H1 ;  /* 0x30000023ff1b7230 */ /* 0x000fe40000004100 */
[----:B------:R-:W-:Y:S01]  /*7190*/  FFMA.FTZ R37, R26, R31, -R37 ;  /* 0x0000001f1a257223 */ /* 0x000fe20000010825 */
        /* <DEDUP_REMOVED lines=21> */
.L_x_14493:
[----:B------:R-:W-:Y:S05]  /*72f0*/  BSYNC B1 ;  /* 0x0000000000017941 */ /* 0x000fea0003800000 */
.L_x_14492:
[----:B-12---:R-:W-:-:S05]  /*7300*/  VIADD R4, R19, 0x60 ;  /* 0x0000006013047836 */ /* 0x006fca0000000000 */
[----:B------:R-:W-:-:S13]  /*7310*/  ISETP.GE.AND P0, PT, R4, R34, PT ;  /* 0x000000220400720c */ /* 0x000fda0003f06270 */
[----:B------:R-:W-:Y:S05]  /*7320*/  @P0 BRA `(.L_x_14496) ;  /* 0x0000001800ac0947 */ /* 0x000fea0003800000 */
[----:B------:R-:W1:Y:S01]  /*7330*/  LDC R4, c[0x0][0x3f4] ;  /* 0x0000fd00ff047b82 */ /* 0x000e620000000800 */
[----:B------:R-:W-:Y:S01]  /*7340*/  BSSY B1, `(.L_x_14497) ;  /* 0x000002e000017945 */ /* 0x000fe20003800000 */
[-C--:B-1----:R-:W-:Y:S02]  /*7350*/  ISETP.GE.AND P0, PT, R152, R4.reuse, PT ;  /* 0x000000049800720c */ /* 0x082fe40003f06270 */
[----:B------:R-:W-:-:S11]  /*7360*/  ISETP.GE.AND P1, PT, R155, R4, PT ;  /* 0x000000049b00720c */ /* 0x000fd60003f26270 */
[----:B------:R-:W-:Y:S05]  /*7370*/  @P0 BRA `(.L_x_14498) ;  /* 0x0000000000a80947 */ /* 0x000fea0003800000 */
[----:B------:R-:W1:Y:S01]  /*7380*/  LDS.128 R4, [R3+0xb400] ;  /* 0x00b4000003047984 */ /* 0x000e620000000c00 */
        /* <DEDUP_REMOVED lines=41> */
.L_x_14498:
[----:B------:R-:W-:Y:S05]  /*7620*/  BSYNC B1 ;  /* 0x0000000000017941 */ /* 0x000fea0003800000 */
.L_x_14497:
[----:B------:R-:W-:Y:S05]  /*7630*/  @P1 BRA `(.L_x_14496) ;  /* 0x0000001400e81947 */ /* 0x000fea0003800000 */
[----:B-1----:R-:W1:Y:S01]  /*7640*/  LDS.128 R4, [R0+0x3000] ;  /* 0x0030000000047984 */ /* 0x002e620000000c00 */
        /* <DEDUP_REMOVED lines=42> */
.L_x_14483:
[----:B------:R-:W0:Y:S01]  /*78f0*/  S2R R0, SR_TID.X ;  /* 0x0000000000007919 */ /* 0x000e220000002100 */
[----:B------:R-:W1:Y:S01]  /*7900*/  LDC R32, c[0x0][0x448] ;  /* 0x00011200ff207b82 */ /* 0x000e620000000800 */
[----:B------:R-:W-:Y:S01]  /*7910*/  ULDC.64 UR4, c[0x0][0x3f8] ;  /* 0x0000fe0000047ab9 */ /* 0x000fe20000000a00 */
[----:B------:R-:W-:Y:S01]  /*7920*/  ULDC.64 UR6, c[0x0][0x408] ;  /* 0x0001020000067ab9 */ /* 0x000fe20000000a00 */
[----:B------:R-:W-:Y:S01]  /*7930*/  IMAD.MOV.U32 R27, RZ, RZ, R31 ;  /* 0x000000ffff1b7224 */ /* 0x000fe200078e001f */
[----:B------:R-:W-:Y:S01]  /*7940*/  SHF.R.S32.HI R43, RZ, 0x1f, R16 ;  /* 0x0000001fff2b7819 */ /* 0x000fe20000011410 */
[----:B------:R-:W-:Y:S01]  /*7950*/  IMAD.MOV.U32 R4, RZ, RZ, R24 ;  /* 0x000000ffff047224 */ /* 0x000fe200078e0018 */
[----:B-1----:R-:W-:Y:S01]  /*7960*/  ISETP.NE.AND P0, PT, R32, 0x1, PT ;  /* 0x000000012000780c */ /* 0x002fe20003f05270 */
[----:B0-----:R-:W-:-:S05]  /*7970*/  VIADD R0, R0, 0xffffff80 ;  /* 0xffffff8000007836 */ /* 0x001fca0000000000 */
[----:B------:R-:W-:-:S07]  /*7980*/  SHF.R.S32.HI R3, RZ, 0x1f, R0 ;  /* 0x0000001fff037819 */ /* 0x000fce0000011400 */
[----:B------:R-:W0:Y:S01]  /*7990*/  @P0 LDC R5, c[0x0][0x450] ;  /* 0x00011400ff050b82 */ /* 0x000e220000000800 */
[----:B------:R-:W-:-:S04]  /*79a0*/  LEA.HI R3, R3, R0, RZ, 0x2 ;  /* 0x0000000003037211 */ /* 0x000fc800078f10ff */
[----:B------:R-:W-:-:S05]  /*79b0*/  LOP3.LUT R3, R3, 0xfffffffc, RZ, 0xc0, !PT ;  /* 0xfffffffc03037812 */ /* 0x000fca00078ec0ff */
[----:B------:R-:W-:Y:S02]  /*79c0*/  IMAD.IADD R3, R0, 0x1, -R3 ;  /* 0x0000000100037824 */ /* 0x000fe400078e0a03 */
[----:B------:R-:W1:Y:S02]  /*79d0*/  @P0 LDC R0, c[0x0][0x44c] ;  /* 0x00011300ff000b82 */ /* 0x000e640000000800 */
[----:B------:R-:W-:-:S04]  /*79e0*/  IMAD R3, R3, 0x60, R39 ;  /* 0x0000006003037824 */ /* 0x000fc800078e0227 */
[----:B-1----:R-:W-:-:S05]  /*79f0*/  @P0 IMAD.HI.U32 R0, R3, R0, RZ ;  /* 0x0000000003000227 */ /* 0x002fca00078e00ff */
[----:B0-----:R-:W-:Y:S01]  /*7a00*/  @P0 SHF.R.U32.HI R3, RZ, R5, R0 ;  /* 0x00000005ff030219 */ /* 0x001fe20000011600 */
        /* <DEDUP_REMOVED lines=18> */
[----:B------:R-:W2:Y:S01]  /*7b30*/  LDL R6, [R1+0x20] ;  /* 0x0000200001067983 */ /* 0x000ea20000100800 */
[----:B------:R-:W0:Y:S03]  /*7b40*/  LDC R41, c[0x0][0x3f4] ;  /* 0x0000fd00ff297b82 */ /* 0x000e260000000800 */
[----:B------:R-:W1:Y:S04]  /*7b50*/  SHFL.IDX PT, R3, R25, RZ, 0x1c1f ;  /* 0x001c1fff19037589 */ /* 0x000e6800000e0000 */
[----:B------:R-:W3:Y:S04]  /*7b60*/  SHFL.IDX PT, R0, R26, RZ, 0x1c1f ;  /* 0x001c1fff1a007589 */ /* 0x000ee800000e0000 */
[----:B------:R-:W4:Y:S04]  /*7b70*/  SHFL.IDX PT, R14, R27, RZ, 0x1c1f ;  /* 0x001c1fff1b0e7589 */ /* 0x000f2800000e0000 */
[----:B------:R-:W5:Y:S01]  /*7b80*/  SHFL.IDX PT, R4, R24, RZ, 0x1c1f ;  /* 0x001c1fff18047589 */ /* 0x000f6200000e0000 */
[----:B0-----:R-:W-:Y:S01]  /*7b90*/  ISETP.GE.AND P0, PT, R16, R41, PT ;  /* 0x000000291000720c */ /* 0x001fe20003f06270 */
[----:B--2---:R-:W-:-:S05]  /*7ba0*/  IMAD R32, R6, R32, RZ ;  /* 0x0000002006207224 */ /* 0x004fca00078e02ff */
[----:B------:R-:W-:-:S13]  /*7bb0*/  ISETP.GE.OR P1, PT, R39, R32, P0 ;  /* 0x000000202700720c */ /* 0x000fda0000726670 */
[C---:B------:R-:W-:Y:S02]  /*7bc0*/  @!P1 SHF.L.U32 R5, R16.reuse, 0x1, RZ ;  /* 0x0000000110059819 */ /* 0x040fe400000006ff */
[----:B------:R-:W-:Y:S02]  /*7bd0*/  @!P1 SHF.L.U64.HI R21, R16, 0x1, R43 ;  /* 0x0000000110159819 */ /* 0x000fe4000001022b */
[----:B-1----:R-:W-:-:S05]  /*7be0*/  @!P1 IADD3 R6, P2, R3, R5, RZ ;  /* 0x0000000503069210 */ /* 0x002fca0007f5e0ff */
[----:B---3--:R-:W-:-:S05]  /*7bf0*/  @!P1 IMAD.X R7, R0, 0x1, R21, P2 ;  /* 0x0000000100079824 */ /* 0x008fca00010e0615 */
[----:B------:R-:W2:Y:S01]  /*7c00*/  @!P1 LD.E.128 R8, desc[UR40][R6.64] ;  /* 0x0000002806089980 */ /* 0x000ea2000c101d00 */
[----:B----4-:R-:W-:-:S05]  /*7c10*/  @!P1 IADD3 R14, P2, R14, R5, RZ ;  /* 0x000000050e0e9210 */ /* 0x010fca0007f5e0ff */
[----:B-----5:R-:W-:-:S04]  /*7c20*/  @!P1 IMAD.X R3, R4, 0x1, R21, P2 ;  /* 0x0000000104039824 */ /* 0x020fc800010e0615 */
[----:B------:R-:W-:-:S05]  /*7c30*/  @!P1 IMAD.MOV.U32 R15, RZ, RZ, R3 ;  /* 0x000000ffff0f9224 */ /* 0x000fca00078e0003 */
[----:B------:R0:W3:Y:S01]  /*7c40*/  @!P1 LD.E.128 R4, desc[UR40][R14.64] ;  /* 0x000000280e049980 */ /* 0x0000e2000c101d00 */
[----:B------:R-:W-:Y:S02]  /*7c50*/  CS2R R34, SRZ ;  /* 0x0000000000227805 */ /* 0x000fe4000001ff00 */
[----:B------:R-:W-:Y:S02]  /*7c60*/  CS2R R36, SRZ ;  /* 0x0000000000247805 */ /* 0x000fe4000001ff00 */
[----:B------:R-:W-:Y:S01]  /*7c70*/  CS2R R30, SRZ ;  /* 0x00000000001e7805 */ /* 0x000fe2000001ff00 */
[----:B------:R-:W1:Y:S01]  /*7c80*/  SHFL.IDX PT, R24, R24, 0x1, 0x1c1f ;  /* 0x003c1f0018187f89 */ /* 0x000e6200000e0000 */
[----:B------:R-:W-:-:S03]  /*7c90*/  CS2R R20, SRZ ;  /* 0x0000000000147805 */ /* 0x000fc6000001ff00 */
[----:B0-----:R0:W4:Y:S01]  /*7ca0*/  SHFL.IDX PT, R14, R27, 0x1, 0x1c1f ;  /* 0x003c1f001b0e7f89 */ /* 0x00112200000e0000 */
[----:B--2---:R-:W-:Y:S01]  /*7cb0*/  @!P1 IMAD.MOV.U32 R34, RZ, RZ, R8 ;  /* 0x000000ffff229224 */ /* 0x004fe200078e0008 */
[----:B------:R-:W-:Y:S01]  /*7cc0*/  @!P1 MOV R37, R11 ;  /* 0x0000000b00259202 */ /* 0x000fe20000000f00 */
[----:B------:R-:W-:Y:S02]  /*7cd0*/  @!P1 IMAD.MOV.U32 R35, RZ, RZ, R9 ;  /* 0x000000ffff239224 */ /* 0x000fe400078e0009 */
[----:B------:R-:W-:Y:S02]  /*7ce0*/  IMAD.MOV.U32 R0, RZ, RZ, R34 ;  /* 0x000000ffff007224 */ /* 0x000fe400078e0022 */
[----:B------:R-:W-:Y:S02]  /*7cf0*/  IMAD.MOV.U32 R3, RZ, RZ, R35 ;  /* 0x000000ffff037224 */ /* 0x000fe400078e0023 */
[----:B------:R-:W-:Y:S01]  /*7d00*/  @!P1 IMAD.MOV.U32 R36, RZ, RZ, R10 ;  /* 0x000000ffff249224 */ /* 0x000fe200078e000a */
[----:B------:R-:W-:Y:S01]  /*7d10*/  PRMT R42, R0, 0x7610, R42 ;  /* 0x00007610002a7816 */ /* 0x000fe2000000002a */
[----:B------:R-:W-:Y:S01]  /*7d20*/  IMAD.MOV.U32 R9, RZ, RZ, R37 ;  /* 0x000000ffff097224 */ /* 0x000fe200078e0025 */
[----:B------:R-:W-:Y:S01]  /*7d30*/  PRMT R45, R45, 0x5410, R3 ;  /* 0x000054102d2d7816 */ /* 0x000fe20000000003 */
[----:B------:R0:W2:Y:S01]  /*7d40*/  SHFL.IDX PT, R0, R26, 0x1, 0x1c1f ;  /* 0x003c1f001a007f89 */ /* 0x0000a200000e0000 */
[----:B------:R-:W-:-:S02]  /*7d50*/  IMAD.MOV.U32 R8, RZ, RZ, R36 ;  /* 0x000000ffff087224 */ /* 0x000fc400078e0024 */
[----:B---3--:R-:W-:Y:S01]  /*7d60*/  @!P1 IMAD.MOV.U32 R30, RZ, RZ, R4 ;  /* 0x000000ffff1e9224 */ /* 0x008fe200078e0004 */
[----:B------:R0:W3:Y:S01]  /*7d70*/  SHFL.IDX PT, R3, R25, 0x1, 0x1c1f ;  /* 0x003c1f0019037f89 */ /* 0x0000e200000e0000 */
[----:B------:R-:W-:Y:S01]  /*7d80*/  @!P1 IMAD.MOV.U32 R31, RZ, RZ, R5 ;  /* 0x000000ffff1f9224 */ /* 0x000fe200078e0005 */
[----:B------:R-:W-:Y:S01]  /*7d90*/  PRMT R33, R8, 0x5410, R9 ;  /* 0x0000541008217816 */ /* 0x000fe20000000009 */
[----:B------:R-:W-:Y:S02]  /*7da0*/  @!P1 IMAD.MOV.U32 R20, RZ, RZ, R6 ;  /* 0x000000ffff149224 */ /* 0x000fe400078e0006 */
[----:B------:R-:W-:Y:S02]  /*7db0*/  @!P1 IMAD.MOV.U32 R21, RZ, RZ, R7 ;  /* 0x000000ffff159224 */ /* 0x000fe400078e0007 */
[----:B------:R-:W-:Y:S01]  /*7dc0*/  IMAD.MOV.U32 R4, RZ, RZ, R30 ;  /* 0x000000ffff047224 */ /* 0x000fe200078e001e */
[----:B------:R-:W-:Y:S01]  /*7dd0*/  MOV R6, R20 ;  /* 0x0000001400067202 */ /* 0x000fe20000000f00 */
[----:B------:R-:W-:-:S02]  /*7de0*/  IMAD.MOV.U32 R5, RZ, RZ, R31 ;  /* 0x000000ffff057224 */ /* 0x000fc400078e001f */
[----:B------:R-:W-:Y:S01]  /*7df0*/  IMAD.MOV.U32 R7, RZ, RZ, R21 ;  /* 0x000000ffff077224 */ /* 0x000fe200078e0015 */
[----:B------:R-:W-:Y:S02]  /*7e00*/  PRMT R56, R4, 0x5410, R6 ;  /* 0x0000541004387816 */ /* 0x000fe40000000006 */
[----:B------:R-:W-:Y:S02]  /*7e10*/  PRMT R45, R5, 0x7610, R45 ;  /* 0x00007610052d7816 */ /* 0x000fe4000000002d */
[----:B------:R-:W-:Y:S02]  /*7e20*/  CS2R R4, SRZ ;  /* 0x0000000000047805 */ /* 0x000fe4000001ff00 */
[----:B01--4-:R-:W-:-:S07]  /*7e30*/  PRMT R42, R42, 0x5410, R7 ;  /* 0x000054102a2a7816 */ /* 0x013fce0000000007 */
.L_x_14726:
[----:B------:R-:W4:Y:S01]  /*7e40*/  LDL R7, [R1+0x58] ;  /* 0x0000580001077983 */ /* 0x000f220000100800 */
[----:B------:R-:W-:Y:S01]  /*7e50*/  VIADD R39, R39, 0x60 ;  /* 0x0000006027277836 */ /* 0x000fe20000000000 */
[----:B------:R-:W-:Y:S01]  /*7e60*/  BSSY B1, `(.L_x_14500) ;  /* 0x0000016000017945 */ /* 0x000fe20003800000 */
[----:B------:R-:W-:Y:S02]  /*7e70*/  CS2R R8, SRZ ;  /* 0x0000000000087805 */ /* 0x000fe4000001ff00 */
[----:B------:R-:W-:Y:S02]  /*7e80*/  CS2R R10, SRZ ;  /* 0x00000000000a7805 */ /* 0x000fe4000001ff00 */
[----:B------:R-:W-:Y:S02]  /*7e90*/  ISETP.GE.AND P1, PT, R39, R32, PT ;  /* 0x000000202700720c */ /* 0x000fe40003f26270 */
[----:B----4-:R-:W-:-:S04]  /*7ea0*/  LEA.HI R6, R7, R7, RZ, 0x1 ;  /* 0x0000000707067211 */ /* 0x010fc800078f08ff */
        /* <DEDUP_REMOVED lines=11> */
[-C--:B---3--:R-:W-:Y:S02]  /*7f60*/  IADD3 R8, P1, R3, R4.reuse, RZ ;  /* 0x0000000403087210 */ /* 0x088fe40007f3e0ff */
[----:B------:R-:W-:-:S03]  /*7f70*/  IADD3 R4, P2, R14, R4, RZ ;  /* 0x000000040e047210 */ /* 0x000fc60007f5e0ff */
[--C-:B--2---:R-:W-:Y:S02]  /*7f80*/  IMAD.X R9, R0, 0x1, R5.reuse, P1 ;  /* 0x0000000100097824 */ /* 0x104fe400008e0605 */
[----:B------:R-:W-:-:S04]  /*7f90*/  IMAD.X R5, R24, 0x1, R5, P2 ;  /* 0x0000000118057824 */ /* 0x000fc800010e0605 */
[----:B------:R-:W5:Y:S04]  /*7fa0*/  LD.E.128 R8, desc[UR40][R8.64] ;  /* 0x0000002808087980 */ /* 0x000f68000c101d00 */
[----:B------:R-:W5:Y:S02]  /*7fb0*/  LD.E.128 R4, desc[UR40][R4.64] ;  /* 0x0000002804047980 */ /* 0x000f64000c101d00 */
.L_x_14501:
[----:B------:R-:W-:Y:S05]  /*7fc0*/  BSYNC B1 ;  /* 0x0000000000017941 */ /* 0x000fea0003800000 */
.L_x_14500:
[----:B------:R-:W0:Y:S01]  /*7fd0*/  SYNCS.PHASECHK.TRANS64.TRYWAIT P1, [R2+URZ+0x16800], R13 ;  /* 0x0168000d020075a7 */ /* 0x000e22000802017f */
[----:B------:R-:W-:Y:S01]  /*7fe0*/  IMAD R29, R29, -0xc0, R32 ;  /* 0xffffff401d1d7824 */ /* 0x000fe200078e0220 */
[----:B-----5:R-:W-:Y:S01]  /*7ff0*/  MOV R12, R5 ;  /* 0x00000005000c7202 */ /* 0x020fe20000000f00 */
[----:B------:R-:W-:Y:S01]  /*8000*/  VIADD R14, R19, 0x60 ;  /* 0x00000060130e7836 */ /* 0x000fe20000000000 */
[----:B------:R-:W-:Y:S01]  /*8010*/  BSSY B1, `(.L_x_14502) ;  /* 0x0000010000017945 */ /* 0x000fe20003800000 */
[----:B---3--:R-:W-:Y:S01]  /*8020*/  IMAD.MOV.U32 R3, RZ, RZ, R4 ;  /* 0x000000ffff037224 */ /* 0x008fe200078e0004 */
[----:B--2---:R-:W-:Y:S01]  /*8030*/  VIMNMX R0, R29, 0xc0, PT ;  /* 0x000000c01d007848 */ /* 0x004fe20003fe0100 */
[----:B------:R-:W-:Y:S01]  /*8040*/  IMAD.IADD R29, R16, 0x1, R41 ;  /* 0x00000001101d7824 */ /* 0x000fe200078e0229 */
[----:B------:R-:W-:Y:S01]  /*8050*/  PRMT R39, R12, 0x7610, R39 ;  /* 0x000076100c277816 */ /* 0x000fe20000000027 */
[----:B------:R-:W-:Y:S01]  /*8060*/  IMAD.MOV.U32 R12, RZ, RZ, R8 ;  /* 0x000000ffff0c7224 */ /* 0x000fe200078e0008 */
[----:B------:R-:W-:-:S02]  /*8070*/  ISETP.GE.OR P2, PT, R19, R0, P0 ;  /* 0x000000001300720c */ /* 0x000fc40000746670 */
[----:B------:R-:W-:Y:S01]  /*8080*/  ISETP.GE.OR P0, PT, R14, R0, P0 ;  /* 0x000000000e00720c */ /* 0x000fe20000706670 */
[----:B------:R-:W-:Y:S01]  /*8090*/  IMAD.MOV.U32 R0, RZ, RZ, R6 ;  /* 0x000000ffff007224 */ /* 0x000fe200078e0006 */
[----:B------:R-:W-:Y:S01]  /*80a0*/  PRMT R38, R38, 0x5410, R3 ;  /* 0x0000541026267816 */ /* 0x000fe20000000003 */
[----:B------:R-:W-:Y:S02]  /*80b0*/  IMAD.MOV.U32 R3, RZ, RZ, R7 ;  /* 0x000000ffff037224 */ /* 0x000fe400078e0007 */
[----:B------:R-:W-:Y:S01]  /*80c0*/  IMAD.MOV.U32 R14, RZ, RZ, R9 ;  /* 0x000000ffff0e7224 */ /* 0x000fe200078e0009 */
[----:B------:R-:W-:Y:S02]  /*80d0*/  PRMT R38, R12, 0x7610, R38 ;  /* 0x000076100c267816 */ /* 0x000fe40000000026 */
[----:B------:R-:W-:Y:S02]  /*80e0*/  PRMT R32, R0, 0x5410, R3 ;  /* 0x0000541000207816 */ /* 0x000fe40000000003 */
[----:B------:R-:W-:Y:S01]  /*80f0*/  PRMT R39, R39, 0x5410, R14 ;  /* 0x0000541027277816 */ /* 0x000fe2000000000e */
[----:B0-----:R-:W-:Y:S06]  /*8100*/  @!P1 BRA `(.L_x_14503) ;  /* 0x0000012400a09947 */ /* 0x001fec0003800000 */
.L_x_14727:
[----:B------:R-:W-:Y:S05]  /*8110*/  BSYNC B1 ;  /* 0x0000000000017941 */ /* 0x000fea0003800000 */
.L_x_14502:
        /* <DEDUP_REMOVED lines=11> */
[--C-:B------:R-:W-:Y:S01]  /*81d0*/  HADD2.F32 R43, -RZ, R45.reuse.H1_H1 ;  /* 0x3000002dff2b7230 */ /* 0x100fe20000004100 */
[----:B------:R-:W-:Y:S01]  /*81e0*/  SHF.R.U64 R55, R34, 0x10, R35 ;  /* 0x0000001022377819 */ /* 0x000fe20000001223 */
[----:B------:R-:W-:Y:S01]  /*81f0*/  HADD2.F32 R45, -RZ, R45.H0_H0 ;  /* 0x2000002dff2d7230 */ /* 0x000fe20000004100 */
[----:B------:R-:W-:Y:S02]  /*8200*/  SHF.R.U32.HI R44, RZ, 0x10, R31 ;  /* 0x00000010ff2c7819 */ /* 0x000fe4000001161f */
[----:B------:R-:W-:Y:S02]  /*8210*/  SHF.R.U64 R51, R20, 0x10, R21 ;  /* 0x0000001014337819 */ /* 0x000fe40000001215 */
[----:B------:R-:W-:Y:S01]  /*8220*/  SHF.R.U32.HI R46, RZ, 0x10, R35 ;  /* 0x00000010ff2e7819 */ /* 0x000fe20000011623 */
[----:B------:R-:W-:Y:S01]  /*8230*/  HADD2.F32 R44, -RZ, R44.H0_H0 ;  /* 0x2000002cff2c7230 */ /* 0x000fe20000004100 */
[----:B------:R-:W-:-:S02]  /*8240*/  SHF.R.U64 R54, R36, 0x10, R37 ;  /* 0x0000001024367819 */ /* 0x000fc40000001225 */
[----:B------:R-:W-:Y:S02]  /*8250*/  SHF.R.U32.HI R50, RZ, 0x10, R21 ;  /* 0x00000010ff327819 */ /* 0x000fe40000011615 */
[----:B------:R-:W-:Y:S02]  /*8260*/  SHF.R.U64 R53, R30, 0x10, R31 ;  /* 0x000000101e357819 */ /* 0x000fe4000000121f */
[----:B------:R-:W-:Y:S02]  /*8270*/  SHF.R.U32.HI R52, RZ, 0x10, R37 ;  /* 0x00000010ff347819 */ /* 0x000fe40000011625 */
[----:B--2---:R-:W-:-:S04]  /*8280*/  SHF.L.U32 R12, R12, 0x6, RZ ;  /* 0x000000060c0c7819 */ /* 0x004fc800000006ff */
[----:B------:R-:W-:-:S04]  /*8290*/  LOP3.LUT R24, R12, 0x1c0, RZ, 0xc0, !PT ;  /* 0x000001c00c187812 */ /* 0x000fc800078ec0ff */
[----:B------:R-:W-:Y:S02]  /*82a0*/  SHF.R.U32.HI R15, RZ, 0x3, R24 ;  /* 0x00000003ff0f7819 */ /* 0x000fe40000011618 */
        /* <DEDUP_REMOVED lines=24> */
[C---:B------:R-:W-:Y:S01]  /*8430*/  FFMA.FTZ R35, R21.reuse, R34, -R46 ;  /* 0x0000002215237223 */ /* 0x040fe2000001082e */
[C---:B------:R-:W-:Y:S01]  /*8440*/  FMUL.FTZ R45, R36.reuse, R47 ;  /* 0x0000002f242d7220 */ /* 0x040fe20000410000 */
[----:B------:R-:W-:Y:S02]  /*8450*/  HADD2.F32 R37, -RZ, R27.H1_H1 ;  /* 0x3000001bff257230 */ /* 0x000fe40000004100 */
[-C--:B------:R-:W-:Y:S01]  /*8460*/  FMUL.FTZ R36, R36, R43.reuse ;  /* 0x0000002b24247220 */ /* 0x080fe20000410000 */
[----:B------:R-:W-:Y:S02]  /*8470*/  HADD2.F32 R46, -RZ, R50.H0_H0 ;  /* 0x20000032ff2e7230 */ /* 0x000fe40000004100 */
[----:B------:R-:W-:Y:S01]  /*8480*/  FFMA.FTZ R44, R21, R44, R20 ;  /* 0x0000002c152c7223 */ /* 0x000fe20000010014 */
[----:B------:R-:W-:Y:S02]  /*8490*/  HADD2.F32 R31, -RZ, R15.H1_H1 ;  /* 0x3000000fff1f7230 */ /* 0x000fe40000004100 */
        /* <DEDUP_REMOVED lines=9> */
[----:B------:R-:W-:Y:S01]  /*8530*/  FFMA.FTZ R50, R31, R20, -R34 ;  /* 0x000000141f327223 */ /* 0x000fe20000010822 */
[----:B------:R-:W-:-:S02]  /*8540*/  HADD2.F32 R27, -RZ, R26.H0_H0 ;  /* 0x2000001aff1b7230 */ /* 0x000fc40000004100 */
[C---:B------:R-:W-:Y:S01]  /*8550*/  FMUL.FTZ R36, R25.reuse, R30 ;  /* 0x0000001e19247220 */ /* 0x040fe20000410000 */
[----:B------:R-:W-:Y:S02]  /*8560*/  HADD2.F32 R34, -RZ, R56.H1_H1 ;  /* 0x30000038ff227230 */ /* 0x000fe40000004100 */
[----:B------:R-:W-:Y:S01]  /*8570*/  FMUL.FTZ R25, R25, R42 ;  /* 0x0000002a19197220 */ /* 0x000fe20000410000 */
[----:B------:R-:W-:Y:S02]  /*8580*/  HADD2.F32 R20, -RZ, R33.H0_H0 ;  /* 0x20000021ff147230 */ /* 0x000fe40000004100 */
[----:B------:R-:W-:Y:S01]  /*8590*/  FFMA.FTZ R52, R31, R46, R52 ;  /* 0x0000002e1f347223 */ /* 0x000fe20000010034 */
[----:B------:R-:W-:Y:S01]  /*85a0*/  FFMA.FTZ R36, R13, R42, -R36 ;  /* 0x0000002a0d247223 */ /* 0x000fe20000010824 */
[----:B------:R-:W-:Y:S02]  /*85b0*/  HADD2.F32 R15, -RZ, R14.H0_H0 ;  /* 0x2000000eff0f7230 */ /* 0x000fe40000004100 */
[----:B------:R-:W-:Y:S01]  /*85c0*/  FMUL.FTZ R46, R27, R34 ;  /* 0x000000221b2e7220 */ /* 0x000fe20000410000 */
[----:B------:R-:W-:Y:S01]  /*85d0*/  FFMA.FTZ R30, R13, R30, R25 ;  /* 0x0000001e0d1e7223 */ /* 0x000fe20000010019 */
[----:B------:R-:W-:Y:S01]  /*85e0*/  FMUL.FTZ R42, R27, R20 ;  /* 0x000000141b2a7220 */ /* 0x000fe20000410000 */
[----:B------:R-:W-:-:S02]  /*85f0*/  HADD2.F32 R24, -RZ, R24.H1_H1 ;  /* 0x30000018ff187230 */ /* 0x000fc40000004100 */
        /* <DEDUP_REMOVED lines=27> */
.L_x_14505:
[----:B------:R-:W-:Y:S05]  /*87b0*/  BSYNC B1 ;  /* 0x0000000000017941 */ /* 0x000fea0003800000 */
.L_x_14504:
[----:B------:R-:W-:Y:S01]  /*87c0*/  PRMT R31, R0, 0x5410, R3 ;  /* 0x00005410001f7816 */ /* 0x000fe20000000003 */
[----:B------:R-:W-:Y:S06]  /*87d0*/  @P0 BRA `(.L_x_14496) ;  /* 0x0000000400800947 */ /* 0x000fec0003800000 */
[----:B------:R-:W2:Y:S01]  /*87e0*/  LDL R20, [R1+0x44] ;  /* 0x0000440001147983 */ /* 0x000ea20000100800 */
[C---:B-1----:R-:W-:Y:S02]  /*87f0*/  VIADD R12, R19.reuse, 0x60 ;  /* 0x00000060130c7836 */ /* 0x042fe40000000000 */
[----:B0-----:R-:W-:Y:S01]  /*8800*/  VIADD R13, R19, 0x60 ;  /* 0x00000060130d7836 */ /* 0x001fe20000000000 */
[----:B------:R-:W3:Y:S01]  /*8810*/  LDL R44, [R1+0x60] ;  /* 0x00006000012c7983 */ /* 0x000ee20000100800 */
[----:B------:R-:W-:Y:S02]  /*8820*/  IMAD.SHL.U32 R12, R12, 0x40, RZ ;  /* 0x000000400c0c7824 */ /* 0x000fe400078e00ff */
[----:B------:R-:W-:-:S03]  /*8830*/  IMAD.SHL.U32 R13, R13, 0x40, RZ ;  /* 0x000000400d0d7824 */ /* 0x000fc600078e00ff */
[----:B------:R-:W-:Y:S02]  /*8840*/  LOP3.LUT R12, R12, 0x1c0, RZ, 0xc0, !PT ;  /* 0x000001c00c0c7812 */ /* 0x000fe400078ec0ff */
[----:B------:R-:W-:Y:S02]  /*8850*/  LOP3.LUT R13, R13, 0x1c0, RZ, 0xc0, !PT ;  /* 0x000001c00d0d7812 */ /* 0x000fe400078ec0ff */
[----:B------:R-:W-:-:S04]  /*8860*/  SHF.R.U32.HI R12, RZ, 0x3, R12 ;  /* 0x00000003ff0c7819 */ /* 0x000fc8000001160c */
[----:B------:R-:W-:Y:S02]  /*8870*/  LOP3.LUT R29, R12, R29, R13, 0x1e, !PT ;  /* 0x0000001d0c1d7212 */ /* 0x000fe400078e1e0d */
[----:B------:R-:W-:Y:S01]  /*8880*/  SHF.R.U64 R42, R10, 0x10, R11 ;  /* 0x000000100a2a7819 */ /* 0x000fe2000000120b */
[----:B------:R-:W-:Y:S01]  /*8890*/  HADD2.F32 R10, -RZ, R39.H1_H1 ;  /* 0x30000027ff0a7230 */ /* 0x000fe20000004100 */
[--C-:B------:R-:W-:Y:S02]  /*88a0*/  SHF.R.U64 R35, R6, 0x10, R7.reuse ;  /* 0x0000001006237819 */ /* 0x100fe40000001207 */
[----:B------:R-:W-:Y:S02]  /*88b0*/  SHF.R.U32.HI R33, RZ, 0x10, R7 ;  /* 0x00000010ff217819 */ /* 0x000fe40000011607 */
[----:B------:R-:W-:Y:S02]  /*88c0*/  SHF.R.U32.HI R30, RZ, 0x10, R5 ;  /* 0x00000010ff1e7819 */ /* 0x000fe40000011605 */
[----:B------:R-:W-:-:S03]  /*88d0*/  SHF.R.U32.HI R21, RZ, 0x10, R9 ;  /* 0x00000010ff157819 */ /* 0x000fc60000011609 */
[----:B------:R-:W-:Y:S01]  /*88e0*/  HADD2.F32 R30, -RZ, R30.H0_H0 ;  /* 0x2000001eff1e7230 */ /* 0x000fe20000004100 */
[----:B------:R-:W-:Y:S01]  /*88f0*/  SHF.R.U32.HI R41, RZ, 0x10, R11 ;  /* 0x00000010ff297819 */ /* 0x000fe2000001160b */
[--C-:B------:R-:W-:Y:S01]  /*8900*/  HADD2.F32 R11, -RZ, R32.reuse.H0_H0 ;  /* 0x20000020ff0b7230 */ /* 0x100fe20000004100 */
[----:B------:R-:W-:Y:S01]  /*8910*/  SHF.R.U64 R43, R8, 0x10, R9 ;  /* 0x00000010082b7819 */ /* 0x000fe20000001209 */
[----:B------:R-:W-:Y:S01]  /*8920*/  HADD2.F32 R32, -RZ, R32.H1_H1 ;  /* 0x30000020ff207230 */ /* 0x000fe20000004100 */
[----:B------:R-:W-:Y:S02]  /*8930*/  SHF.R.U64 R37, R4, 0x10, R5 ;  /* 0x0000001004257819 */ /* 0x000fe40000001205 */
[----:B--2---:R-:W-:Y:S01]  /*8940*/  IADD3 R29, R20, R29, RZ ;  /* 0x0000001d141d7210 */ /* 0x004fe20007ffe0ff */
[----:B---3--:R-:W0:Y:S04]  /*8950*/  LDS.128 R12, [R44+0x8400] ;  /* 0x008400002c0c7984 */ /* 0x008e280000000c00 */
[----:B------:R-:W-:-:S05]  /*8960*/  IMAD R29, R29, 0x2, R2 ;  /* 0x000000021d1d7824 */ /* 0x000fca00078e0202 */
[----:B------:R-:W1:Y:S01]  /*8970*/  LDS.128 R24, [R29+0x8400] ;  /* 0x008400001d187984 */ /* 0x000e620000000c00 */
[----:B------:R-:W-:Y:S02]  /*8980*/  HADD2.F32 R20, -RZ, R39.H0_H0 ;  /* 0x20000027ff147230 */ /* 0x000fe40000004100 */
[----:B0-----:R-:W-:Y:S02]  /*8990*/  HADD2.F32 R3, -RZ, R13.H0_H0 ;  /* 0x2000000dff037230 */ /* 0x001fe40000004100 */
[----:B-1----:R-:W-:-:S05]  /*89a0*/  HADD2.F32 R7, -RZ, R25.H0_H0 ;  /* 0x20000019ff077230 */ /* 0x002fca0000004100 */
[C---:B------:R-:W-:Y:S01]  /*89b0*/  FMUL.FTZ R34, R7.reuse, R20 ;  /* 0x0000001407227220 */ /* 0x040fe20000410000 */
[-C--:B------:R-:W-:Y:S01]  /*89c0*/  FMUL.FTZ R36, R7, R10.reuse ;  /* 0x0000000a07247220 */ /* 0x080fe20000410000 */
[----:B------:R-:W-:Y:S02]  /*89d0*/  HADD2.F32 R25, -RZ, R25.H1_H1 ;  /* 0x30000019ff197230 */ /* 0x000fe40000004100 */
[----:B------:R-:W-:Y:S02]  /*89e0*/  HADD2.F32 R6, -RZ, R24.H0_H0 ;  /* 0x20000018ff067230 */ /* 0x000fe40000004100 */
[C---:B------:R-:W-:Y:S01]  /*89f0*/  FFMA.FTZ R34, R3.reuse, R10, -R34 ;  /* 0x0000000a03227223 */ /* 0x040fe20000010822 */
[--C-:B------:R-:W-:Y:S02]  /*8a00*/  HADD2.F32 R7, -RZ, R38.reuse.H1_H1 ;  /* 0x30000026ff077230 */ /* 0x100fe40000004100 */
[----:B------:R-:W-:Y:S01]  /*8a10*/  FFMA.FTZ R36, R3, R20, R36 ;  /* 0x0000001403247223 */ /* 0x000fe20000010024 */
[----:B------:R-:W-:-:S02]  /*8a20*/  HADD2.F32 R3, -RZ, R38.H0_H0 ;  /* 0x20000026ff037230 */ /* 0x000fc40000004100 */
[----:B------:R-:W-:Y:S02]  /*8a30*/  HADD2.F32 R10, -RZ, R21.H0_H0 ;  /* 0x20000015ff0a7230 */ /* 0x000fe40000004100 */
[C---:B------:R-:W-:Y:S01]  /*8a40*/  FMUL.FTZ R40, R25.reuse, R30 ;  /* 0x0000001e19287220 */ /* 0x040fe20000410000 */
[----:B------:R-:W-:Y:S02]  /*8a50*/  HADD2.F32 R13, -RZ, R13.H1_H1 ;  /* 0x3000000dff0d7230 */ /* 0x000fe40000004100 */
[C---:B------:R-:W-:Y:S01]  /*8a60*/  FMUL.FTZ R21, R6.reuse, R7 ;  /* 0x0000000706157220 */ /* 0x040fe20000410000 */
[----:B------:R-:W-:Y:S02]  /*8a70*/  HADD2.F32 R0, -RZ, R12.H0_H0 ;  /* 0x2000000cff007230 */ /* 0x000fe40000004100 */
[----:B------:R-:W-:Y:S01]  /*8a80*/  FMUL.FTZ R6, R6, R3 ;  /* 0x0000000306067220 */ /* 0x000fe20000410000 */
[-C--:B------:R-:W-:Y:S01]  /*8a90*/  FMUL.FTZ R20, R25, R10.reuse ;  /* 0x0000000a19147220 */ /* 0x080fe20000410000 */
[----:B------:R-:W-:Y:S01]  /*8aa0*/  FFMA.FTZ R25, R13, R10, -R40 ;  /* 0x0000000a0d197223 */ /* 0x000fe20000010828 */
[----:B------:R-:W-:-:S02]  /*8ab0*/  HADD2.F32 R8, -RZ, R26.H0_H0 ;  /* 0x2000001aff087230 */ /* 0x000fc40000004100 */
[C---:B------:R-:W-:Y:S01]  /*8ac0*/  FFMA.FTZ R21, R0.reuse, R3, -R21 ;  /* 0x0000000300157223 */ /* 0x040fe20000010815 */
[----:B------:R-:W-:Y:S02]  /*8ad0*/  HADD2.F32 R9, -RZ, R27.H0_H0 ;  /* 0x2000001bff097230 */ /* 0x000fe40000004100 */
[----:B------:R-:W-:Y:S01]  /*8ae0*/  FFMA.FTZ R10, R0, R7, R6 ;  /* 0x00000007000a7223 */ /* 0x000fe20000010006 */
[--C-:B------:R-:W-:Y:S02]  /*8af0*/  HADD2.F32 R3, -RZ, R31.reuse.H0_H0 ;  /* 0x2000001fff037230 */ /* 0x100fe40000004100 */
[----:B------:R-:W-:Y:S02]  /*8b00*/  HADD2.F32 R0, -RZ, R31.H1_H1 ;  /* 0x3000001fff007230 */ /* 0x000fe40000004100 */
[----:B------:R-:W-:Y:S01]  /*8b10*/  FFMA.FTZ R13, R13, R30, R20 ;  /* 0x0000001e0d0d7223 */ /* 0x000fe20000010014 */
[----:B------:R-:W-:Y:S02]  /*8b20*/  HADD2.F32 R4, -RZ, R14.H0_H0 ;  /* 0x2000000eff047230 */ /* 0x000fe40000004100 */
[----:B------:R-:W-:Y:S01]  /*8b30*/  FMUL.FTZ R7, R8, R11 ;  /* 0x0000000b08077220 */ /* 0x000fe20000410000 */
[----:B------:R-:W-:-:S02]  /*8b40*/  HADD2.F32 R5, -RZ, R15.H0_H0 ;  /* 0x2000000fff057230 */ /* 0x000fc40000004100 */
[-C--:B------:R-:W-:Y:S01]  /*8b50*/  FMUL.FTZ R31, R8, R3.reuse ;  /* 0x00000003081f7220 */ /* 0x080fe20000410000 */
[C---:B------:R-:W-:Y:S01]  /*8b60*/  FMUL.FTZ R30, R9.reuse, R32 ;  /* 0x00000020091e7220 */ /* 0x040fe20000410000 */
[----:B------:R-:W-:Y:S02]  /*8b70*/  HADD2.F32 R27, -RZ, R27.H1_H1 ;  /* 0x3000001bff1b7230 */ /* 0x000fe40000004100 */
[----:B------:R-:W-:Y:S01]  /*8b80*/  FMUL.FTZ R9, R9, R0 ;  /* 0x0000000009097220 */ /* 0x000fe20000410000 */
[----:B------:R-:W-:Y:S02]  /*8b90*/  HADD2.F32 R8, -RZ, R33.H0_H0 ;  /* 0x20000021ff087230 */ /* 0x000fe40000004100 */
[----:B------:R-:W-:Y:S02]  /*8ba0*/  HADD2.F32 R6, -RZ, R41.H0_H0 ;  /* 0x20000029ff067230 */ /* 0x000fe40000004100 */
[----:B------:R-:W-:Y:S01]  /*8bb0*/  FFMA.FTZ R20, R4, R3, -R7 ;  /* 0x0000000304147223 */ /* 0x000fe20000010807 */
[----:B------:R-:W-:-:S02]  /*8bc0*/  HADD2.F32 R15, -RZ, R15.H1_H1 ;  /* 0x3000000fff0f7230 */ /* 0x000fc40000004100 */
[----:B------:R-:W-:Y:S01]  /*8bd0*/  FFMA.FTZ R31, R4, R11, R31 ;  /* 0x0000000b041f7223 */ /* 0x000fe2000001001f */
[----:B------:R-:W-:Y:S02]  /*8be0*/  HADD2.F32 R24, -RZ, R24.H1_H1 ;  /* 0x30000018ff187230 */ /* 0x000fe40000004100 */
[C---:B------:R-:W-:Y:S01]  /*8bf0*/  FFMA.FTZ R30, R5.reuse, R0, -R30 ;  /* 0x00000000051e7223 */ /* 0x040fe2000001081e */
[----:B------:R-:W-:Y:S01]  /*8c00*/  FFMA.FTZ R32, R5, R32, R9 ;  /* 0x0000002005207223 */ /* 0x000fe20000010009 */
[----:B------:R-:W-:Y:S02]  /*8c10*/  HADD2.F32 R7, -RZ, R37.H0_H0 ;  /* 0x20000025ff077230 */ /* 0x000fe40000004100 */
[C---:B------:R-:W-:Y:S01]  /*8c20*/  FMUL.FTZ R4, R27.reuse, R8 ;  /* 0x000000081b047220 */ /* 0x040fe20000410000 */
[----:B------:R-:W-:Y:S02]  /*8c30*/  HADD2.F32 R26, -RZ, R26.H1_H1 ;  /* 0x3000001aff1a7230 */ /* 0x000fe40000004100 */
[----:B------:R-:W-:Y:S01]  /*8c40*/  FMUL.FTZ R0, R27, R6 ;  /* 0x000000061b007220 */ /* 0x000fe20000410000 */
[----:B------:R-:W-:-:S02]  /*8c50*/  HADD2.F32 R3, -RZ, R43.H0_H0 ;  /* 0x2000002bff037230 */ /* 0x000fc40000004100 */
[----:B------:R-:W-:Y:S02]  /*8c60*/  HADD2.F32 R9, -RZ, R35.H0_H0 ;  /* 0x20000023ff097230 */ /* 0x000fe40000004100 */
[----:B------:R-:W-:Y:S02]  /*8c70*/  HADD2.F32 R5, -RZ, R42.H0_H0 ;  /* 0x2000002aff057230 */ /* 0x000fe40000004100 */
[C---:B------:R-:W-:Y:S01]  /*8c80*/  FFMA.FTZ R27, R15.reuse, R6, -R4 ;  /* 0x000000060f1b7223 */ /* 0x040fe20000010804 */
[----:B------:R-:W-:Y:S02]  /*8c90*/  HADD2.F32 R12, -RZ, R12.H1_H1 ;  /* 0x3000000cff0c7230 */ /* 0x000fe40000004100 */
        /* <DEDUP_REMOVED lines=20> */
.L_x_14496:
[----:B------:R-:W-:Y:S05]  /*8de0*/  BSYNC B0 ;  /* 0x0000000000007941 */ /* 0x000fea0003800000 */
.L_x_14482:
        /* <DEDUP_REMOVED lines=8> */
.L_x_14479:
[----:B------:R-:W-:-:S13]  /*8e70*/  ISETP.NE.AND P0, PT, R156, 0x3, PT ;  /* 0x000000039c00780c */ /* 0x000fda0003f05270 */
[----:B------:R-:W-:Y:S05]  /*8e80*/  @!P0 BRA `(.L_x_14506) ;  /* 0x0000000000048947 */ /* 0x000fea0003800000 */
[----:B------:R-:W-:Y:S01]  /*8e90*/  BPT.TRAP 0x1 ;  /* 0x000000040000795c */ /* 0x000fe20000300000 */
.L_x_14506:
[----:B---3--:R-:W-:Y:S01]  /*8ea0*/  IMAD R10, R18, 0x8, R2 ;  /* 0x00000008120a7824 */ /* 0x008fe200078e0202 */
[----:B01----:R-:W-:-:S04]  /*8eb0*/  SHF.L.U32 R3, R23, 0x1f, RZ ;  /* 0x0000001f17037819 */ /* 0x003fc800000006ff */
[----:B------:R0:W1:Y:S01]  /*8ec0*/  SYNCS.PHASECHK.TRANS64.TRYWAIT P2, [R10+URZ+0x16830], R3 ;  /* 0x016830030a0075a7 */ /* 0x000062000804017f */
[----:B------:R-:W-:Y:S05]  /*8ed0*/  @!P0 BRA `(.L_x_14507) ;  /* 0x0000000000048947 */ /* 0x000fea0003800000 */
[----:B------:R-:W-:Y:S01]  /*8ee0*/  BPT.TRAP 0x1 ;  /* 0x000000040000795c */ /* 0x000fe20000300000 */
.L_x_14507:
[----:B--2---:R-:W2:Y:S02]  /*8ef0*/  S2R R0, SR_TID.X ;  /* 0x0000000000007919 */ /* 0x004ea40000002100 */
[----:B--2---:R-:W-:-:S04]  /*8f00*/  LOP3.LUT R0, R0, 0x7f, RZ, 0xc0, !PT ;  /* 0x0000007f00007812 */ /* 0x004fc800078ec0ff */
[----:B------:R-:W-:Y:S01]  /*8f10*/  ISETP.NE.AND P1, PT, R0, RZ, PT ;  /* 0x000000ff0000720c */ /* 0x000fe20003f25270 */
[----:B-1----:R-:W-:-:S12]  /*8f20*/  @P2 BRA `(.L_x_14508) ;  /* 0x0000000000082947 */ /* 0x002fd80003800000 */
[----:B------:R-:W1:Y:S02]  /*8f30*/  SYNCS.PHASECHK.TRANS64.TRYWAIT P2, [R10+URZ+0x16830], R3 ;  /* 0x016830030a0075a7 */ /* 0x000e64000804017f */
[----:B-1----:R-:W-:Y:S05]  /*8f40*/  @!P2 BRA `(.L_x_14509) ;  /* 0x000001180024a947 */ /* 0x002fea0003800000 */
.L_x_14508:
[----:B------:R-:W-:Y:S05]  /*8f50*/  WARPSYNC.ALL ;  /* 0x0000000000007948 */ /* 0x000fea0003800000 */
[----:B------:R-:W-:Y:S01]  /*8f60*/  VIADD R0, R2, 0xe400 ;  /* 0x0000e40002007836 */ /* 0x000fe20000000000 */
[----:B------:R-:W-:-:S04]  /*8f70*/  LOP3.LUT R6, R28, 0x10000, RZ, 0xfc, !PT ;  /* 0x000100001c067812 */ /* 0x000fc800078efcff */
[----:B------:R-:W-:-:S04]  /*8f80*/  SHF.R.U32.HI R0, RZ, 0x4, R0 ;  /* 0x00000004ff007819 */ /* 0x000fc80000011600 */
[----:B------:R-:W-:-:S04]  /*8f90*/  LOP3.LUT R0, R0, 0x3fff, RZ, 0xc0, !PT ;  /* 0x00003fff00007812 */ /* 0x000fc800078ec0ff */
[----:B01----:R-:W-:Y:S01]  /*8fa0*/  LOP3.LUT R3, R0, 0x10000, RZ, 0xfc, !PT ;  /* 0x0001000000037812 */ /* 0x003fe200078efcff */
[----:B------:R-:W-:Y:S02]  /*8fb0*/  IMAD.MOV.U32 R7, RZ, RZ, 0x40000040 ;  /* 0x40000040ff077424 */ /* 0x000fe400078e00ff */
[----:B------:R-:W-:Y:S01]  /*8fc0*/  IMAD.MOV.U32 R5, RZ, RZ, 0x40000040 ;  /* 0x40000040ff057424 */ /* 0x000fe200078e00ff */
[----:B------:R-:W-:Y:S01]  /*8fd0*/  R2UR UR4, R6 ;  /* 0x00000000060472ca */ /* 0x000fe200000e0000 */
[----:B------:R-:W-:Y:S01]  /*8fe0*/  IMAD R4, R18, 0x400, R3 ;  /* 0x0000040012047824 */ /* 0x000fe200078e0203 */
[----:B------:R-:W-:Y:S01]  /*8ff0*/  R2UR UR5, R7 ;  /* 0x00000000070572ca */ /* 0x000fe200000e0000 */
[----:B-----5:R-:W-:Y:S01]  /*9000*/  WARPGROUP.ARRIVE ;  /* 0x00000000000079c5 */ /* 0x020fe20000000000 */
[----:B------:R-:W-:Y:S01]  /*9010*/  R2UR UR7, R5 ;  /* 0x00000000050772ca */ /* 0x000fe200000e0000 */
[----:B------:R-:W-:Y:S01]  /*9020*/  VIADD R92, R6, 0x2 ;  /* 0x00000002065c7836 */ /* 0x000fe20000000000 */
[C---:B------:R-:W-:Y:S01]  /*9030*/  R2UR UR6, R4.reuse ;  /* 0x00000000040672ca */ /* 0x040fe200000e0000 */
[----:B------:R-:W-:Y:S01]  /*9040*/  IMAD.MOV.U32 R9, RZ, RZ, 0x40000040 ;  /* 0x40000040ff097424 */ /* 0x000fe200078e00ff */
[----:B------:R-:W-:Y:S01]  /*9050*/  MOV R93, 0x40000040 ;  /* 0x40000040005d7802 */ /* 0x000fe20000000f00 */
[----:B------:R-:W-:Y:S01]  /*9060*/  STL [R1+0x4], R3 ;  /* 0x0000040301007387 */ /* 0x000fe20000100800 */
[----:B------:R-:W-:Y:S01]  /*9070*/  VIADD R8, R4, 0x2 ;  /* 0x0000000204087836 */ /* 0x000fe20000000000 */
[----:B------:R-:W0:Y:S02]  /*9080*/  LDC R0, c[0x0][0x448] ;  /* 0x00011200ff007b82 */ /* 0x000e240000000800 */
[----:B------:R-:W2:Y:S04]  /*9090*/  LDL R12, [R1+0x48] ;  /* 0x00004800010c7983 */ /* 0x000ea80000100800 */
[----:B------:R-:W2:Y:S02]  /*90a0*/  LDL R94, [R1+0x24] ;  /* 0x00002400015e7983 */ /* 0x000ea40000100800 */
[----:B------:R-:W-:Y:S01]  /*90b0*/  HGMMA.64x128x16.F32 R24, gdesc[UR4], RZ, !UPT, gsb0 ;  /* 0x01e00000041879f0 */ /* 0x000fe2000c0008ff */
[----:B------:R-:W-:Y:S01]  /*90c0*/  R2UR UR4, R92 ;  /* 0x000000005c0472ca */ /* 0x000fe200000e0000 */
[----:B------:R-:W3:Y:S01]  /*90d0*/  LDL R11, [R1+0x30] ;  /* 0x00003000010b7983 */ /* 0x000ee20000100800 */
[----:B------:R-:W-:-:S02]  /*90e0*/  R2UR UR5, R93 ;  /* 0x000000005d0572ca */ /* 0x000fc400000e0000 */
[----:B------:R-:W-:Y:S01]  /*90f0*/  R2UR UR6, R8 ;  /* 0x00000000080672ca */ /* 0x000fe200000e0000 */
[----:B------:R-:W4:Y:S01]  /*9100*/  LDL R90, [R1+0x2c] ;  /* 0x00002c00015a7983 */ /* 0x000f220000100800 */
[----:B------:R-:W-:-:S03]  /*9110*/  R2UR UR7, R9 ;  /* 0x00000000090772ca */ /* 0x000fc600000e0000 */
[----:B------:R1:W-:Y:S04]  /*9120*/  STL.64 [R1+0x18], R92 ;  /* 0x0000185c01007387 */ /* 0x0003e80000100a00 */
[----:B-1----:R-:W4:Y:S01]  /*9130*/  LDL R92, [R1+0x20] ;  /* 0x00002000015c7983 */ /* 0x002f220000100800 */
[----:B------:R-:W-:Y:S02]  /*9140*/  VIADD R20, R6, 0x4 ;  /* 0x0000000406147836 */ /* 0x000fe40000000000 */
[----:B------:R-:W-:Y:S02]  /*9150*/  VIADD R8, R4, 0x4 ;  /* 0x0000000404087836 */ /* 0x000fe40000000000 */
[----:B------:R-:W-:Y:S02]  /*9160*/  IMAD.MOV.U32 R21, RZ, RZ, 0x40000040 ;  /* 0x40000040ff157424 */ /* 0x000fe400078e00ff */
[----:B------:R-:W-:Y:S01]  /*9170*/  IMAD.MOV.U32 R9, RZ, RZ, 0x40000040 ;  /* 0x40000040ff097424 */ /* 0x000fe200078e00ff */
[----:B------:R-:W-:-:S02]  /*9180*/  WARPGROUP.DEPBAR.LE gsb0, 0x0 ;  /* 0x00008000000079c5 */ /* 0x000fc40000010000 */
[----:B------:R-:W-:-:S06]  /*9190*/  WARPGROUP.ARRIVE ;  /* 0x00000000000079c5 */ /* 0x000fcc0000000000 */
[----:B------:R-:W-:Y:S01]  /*91a0*/  HGMMA.64x128x16.F32 R24, gdesc[UR4], R24, gsb0 ;  /* 0x01e00000041879f0 */ /* 0x000fe20008000818 */
[----:B------:R-:W-:Y:S02]  /*91b0*/  R2UR UR4, R20 ;  /* 0x00000000140472ca */ /* 0x000fe400000e0000 */
[----:B------:R-:W-:Y:S02]  /*91c0*/  R2UR UR5, R21 ;  /* 0x00000000150572ca */ /* 0x000fe400000e0000 */
[----:B------:R-:W-:Y:S02]  /*91d0*/  R2UR UR6, R8 ;  /* 0x00000000080672ca */ /* 0x000fe400000e0000 */
[----:B------:R-:W-:Y:S01]  /*91e0*/  R2UR UR7, R9 ;  /* 0x00000000090772ca */ /* 0x000fe200000e0000 */
[----:B------:R-:W-:Y:S01]  /*91f0*/  VIADD R14, R6, 0x6 ;  /* 0x00000006060e7836 */ /* 0x000fe20000000000 */
[----:B------:R-:W-:Y:S01]  /*9200*/  MOV R5, 0x40000040 ;  /* 0x4000004000057802 */ /* 0x000fe20000000f00 */
[----:B------:R-:W-:-:S02]  /*9210*/  VIADD R4, R4, 0x6 ;  /* 0x0000000604047836 */ /* 0x000fc40000000000 */
[----:B------:R-:W-:Y:S01]  /*9220*/  IMAD.MOV.U32 R15, RZ, RZ, 0x40000040 ;  /* 0x40000040ff0f7424 */ /* 0x000fe200078e00ff */
[----:B------:R-:W-:Y:S02]  /*9230*/  WARPGROUP.DEPBAR.LE gsb0, 0x0 ;  /* 0x00008000000079c5 */ /* 0x000fe40000010000 */
[----:B------:R-:W-:-:S06]  /*9240*/  WARPGROUP.ARRIVE ;  /* 0x00000000000079c5 */ /* 0x000fcc0000000000 */
[----:B------:R-:W-:Y:S01]  /*9250*/  HGMMA.64x128x16.F32 R24, gdesc[UR4], R24, gsb0 ;  /* 0x01e00000041879f0 */ /* 0x000fe20008000818 */
[----:B------:R-:W-:Y:S02]  /*9260*/  R2UR UR4, R14 ;  /* 0x000000000e0472ca */ /* 0x000fe400000e0000 */
[----:B------:R-:W-:Y:S02]  /*9270*/  R2UR UR5, R15 ;  /* 0x000000000f0572ca */ /* 0x000fe400000e0000 */
[----:B------:R-:W-:Y:S02]  /*9280*/  R2UR UR6, R4 ;  /* 0x00000000040672ca */ /* 0x000fe400000e0000 */
[----:B------:R-:W-:Y:S02]  /*9290*/  R2UR UR7, R5 ;  /* 0x00000000050772ca */ /* 0x000fe400000e0000 */
[----:B0-----:R-:W-:-:S13]  /*92a0*/  ISETP.NE.AND P2, PT, R0, 0x1, PT ;  /* 0x000000010000780c */ /* 0x001fda0003f45270 */
[----:B------:R-:W0:Y:S08]  /*92b0*/  @P2 LDC R3, c[0x0][0x44c] ;  /* 0x00011300ff032b82 */ /* 0x000e300000000800 */
[----:B------:R-:W1:Y:S01]  /*92c0*/  @P2 LDC R5, c[0x0][0x450] ;  /* 0x00011400ff052b82 */ /* 0x000e620000000800 */
[----:B------:R-:W-:Y:S04]  /*92d0*/  STL.64 [R1+0x10], R20 ;  /* 0x0000101401007387 */ /* 0x000fe80000100a00 */
[----:B------:R2:W-:Y:S02]  /*92e0*/  STL.64 [R1+0x8], R14 ;  /* 0x0000080e01007387 */ /* 0x0005e40000100a00 */
[----:B--2---:R-:W-:-:S04]  /*92f0*/  IMAD.IADD R14, R12, 0x1, R94 ;  /* 0x000000010c0e7824 */ /* 0x004fc800078e025e */
[----:B0-----:R-:W-:-:S05]  /*9300*/  @P2 IMAD.HI.U32 R0, R14, R3, RZ ;  /* 0x000000030e002227 */ /* 0x001fca00078e00ff */
[----:B-1----:R-:W-:Y:S01]  /*9310*/  @P2 SHF.R.U32.HI R14, RZ, R5, R0 ;  /* 0x00000005ff0e2219 */ /* 0x002fe20000011600 */
[----:B------:R-:W-:Y:S02]  /*9320*/  WARPGROUP.DEPBAR.LE gsb0, 0x0 ;  /* 0x00008000000079c5 */ /* 0x000fe40000010000 */
[----:B------:R-:W-:-:S06]  /*9330*/  WARPGROUP.ARRIVE ;  /* 0x00000000000079c5 */ /* 0x000fcc0000000000 */
[----:B------:R-:W-:Y:S01]  /*9340*/  HGMMA.64x128x16.F32 R24, gdesc[UR4], R24, gsb0 ;  /* 0x01e00000041879f0 */ /* 0x000fe20008000818 */
[----:B------:R-:W0:Y:S01]  /*9350*/  SHFL.IDX PT, R0, R14, 0x1, 0x1c1f ;  /* 0x003c1f000e007f89 */ /* 0x000e2200000e0000 */
[----:B------:R-:W-:Y:S01]  /*9360*/  IMAD.MOV.U32 R95, RZ, RZ, -0x80 ;  /* 0xffffff80ff5f7424 */ /* 0x000fe200078e00ff */
[----:B------:R-:W-:Y:S01]  /*9370*/  ULDC UR4, c[0x0][0x988] ;  /* 0x0002620000047ab9 */ /* 0x000fe20000000800 */
[----:B------:R-:W-:Y:S01]  /*9380*/  @!P1 VIADD R10, R10, 0x16840 ;  /* 0x000168400a0a9836 */ /* 0x000fe20000000000 */
[----:B------:R-:W-:Y:S01]  /*9390*/  ULDC UR5, c[0x0][0x988] ;  /* 0x0002620000057ab9 */ /* 0x000fe20000000800 */
[----:B------:R-:W-:-:S05]  /*93a0*/  IMAD R95, R88, R95, 0x80 ;  /* 0x00000080585f7424 */ /* 0x000fca00078e025f */
[C-C-:B---3--:R-:W-:Y:S02]  /*93b0*/  IADD3 R12, -R11.reuse, 0x1, R95.reuse ;  /* 0x000000010b0c7810 */ /* 0x148fe40007ffe15f */
[----:B----4-:R-:W-:Y:S02]  /*93c0*/  IADD3 R95, -R11, R90, R95 ;  /* 0x0000005a0b5f7210 */ /* 0x010fe40007ffe15f */
[----:B------:R-:W-:-:S04]  /*93d0*/  IADD3 R12, -R92, R12, R90 ;  /* 0x0000000c5c0c7210 */ /* 0x000fc80007ffe15a */
[----:B0-----:R-:W-:-:S04]  /*93e0*/  VIADDMNMX R0, R0, R12, R95, PT ;  /* 0x0000000c00007246 */ /* 0x001fc8000380015f */
[C---:B------:R-:W-:Y:S02]  /*93f0*/  ISETP.GT.AND P4, PT, R0.reuse, RZ, PT ;  /* 0x000000ff0000720c */ /* 0x040fe40003f84270 */
[C---:B------:R-:W-:Y:S02]  /*9400*/  ISETP.GT.AND P5, PT, R0.reuse, 0x1, PT ;  /* 0x000000010000780c */ /* 0x040fe40003fa4270 */
[----:B------:R-:W-:Y:S01]  /*9410*/  ISETP.GT.AND P3, PT, R0, 0x8, PT ;  /* 0x000000080000780c */ /* 0x000fe20003f64270 */
[----:B------:R-:W-:Y:S02]  /*9420*/  WARPGROUP.DEPBAR.LE gsb0, 0x0 ;  /* 0x00008000000079c5 */ /* 0x000fe40000010000 */
[----:B------:R-:W-:Y:S02]  /*9430*/  FSEL R109, R26, -INF , P4 ;  /* 0xff8000001a6d7808 */ /* 0x000fe40002000000 */
[----:B------:R-:W-:Y:S02]  /*9440*/  FSEL R107, R27, -INF , P5 ;  /* 0xff8000001b6b7808 */ /* 0x000fe40002800000 */
[----:B------:R-:W-:-:S02]  /*9450*/  ISETP.GT.AND P4, PT, R0, 0x9, PT ;  /* 0x000000090000780c */ /* 0x000fc40003f84270 */
[----:B------:R-:W-:Y:S02]  /*9460*/  FSEL R97, R30, -INF , P3 ;  /* 0xff8000001e617808 */ /* 0x000fe40001800000 */
[----:B------:R-:W-:Y:S02]  /*9470*/  FMNMX.FTZ R4, R109, R107, !PT ;  /* 0x0000006b6d047209 */ /* 0x000fe40007810000 */
[C---:B------:R-:W-:Y:S02]  /*9480*/  ISETP.GT.AND P3, PT, R0.reuse, 0x10, PT ;  /* 0x000000100000780c */ /* 0x040fe40003f64270 */
[----:B------:R-:W-:Y:S02]  /*9490*/  FSEL R99, R31, -INF , P4 ;  /* 0xff8000001f637808 */ /* 0x000fe40002000000 */
[----:B------:R-:W-:Y:S02]  /*94a0*/  FMNMX.FTZ R4, R97, R4, !PT ;  /* 0x0000000461047209 */ /* 0x000fe40007810000 */
        /* <DEDUP_REMOVED lines=81> */
[----:B------:R-:W-:Y:S02]  /*99c0*/  FSEL R87, R87, -INF , P4 ;  /* 0xff80000057577808 */ /* 0x000fe40002000000 */
[----:B------:R-:W-:-:S04]  /*99d0*/  FMNMX.FTZ R4, R93, R4, !PT ;  /* 0x000000045d047209 */ /* 0x000fc80007810000 */
[----:B------:R-:W-:-:S05]  /*99e0*/  FMNMX.FTZ R4, R87, R4, !PT ;  /* 0x0000000457047209 */ /* 0x000fca0007810000 */
[----:B------:R-:W0:Y:S04]  /*99f0*/  SHFL.BFLY PT, R9, R4, 0x2, 0x1f ;  /* 0x0c401f0004097f89 */ /* 0x000e2800000e0000 */
[----:B------:R-:W1:Y:S01]  /*9a00*/  SHFL.IDX PT, R14, R14, RZ, 0x1c1f ;  /* 0x001c1fff0e0e7589 */ /* 0x000e6200000e0000 */
[----:B0-----:R-:W-:-:S05]  /*9a10*/  FMNMX.FTZ R20, R4, R9, !PT ;  /* 0x0000000904147209 */ /* 0x001fca0007810000 */
[----:B------:R-:W0:Y:S01]  /*9a20*/  SHFL.BFLY PT, R9, R20, 0x1, 0x1f ;  /* 0x0c201f0014097f89 */ /* 0x000e2200000e0000 */
[----:B------:R-:W-:Y:S01]  /*9a30*/  IMAD.U32 R0, RZ, RZ, UR4 ;  /* 0x00000004ff007e24 */ /* 0x000fe2000f8e00ff */
[----:B-1----:R-:W-:Y:S01]  /*9a40*/  VIADDMNMX R12, R14, R12, R95, PT ;  /* 0x0000000c0e0c7246 */ /* 0x002fe2000380015f */
[----:B------:R-:W-:-:S03]  /*9a50*/  ULDC UR4, c[0x0][0x988] ;  /* 0x0002620000047ab9 */ /* 0x000fc60000000800 */
[C---:B------:R-:W-:Y:S02]  /*9a60*/  ISETP.GT.AND P4, PT, R12.reuse, RZ, PT ;  /* 0x000000ff0c00720c */ /* 0x040fe40003f84270 */
[----:B------:R-:W-:Y:S02]  /*9a70*/  ISETP.GT.AND P5, PT, R12, 0x1, PT ;  /* 0x000000010c00780c */ /* 0x000fe40003fa4270 */
[----:B------:R-:W-:Y:S02]  /*9a80*/  FSEL R95, R24, -INF , P4 ;  /* 0xff800000185f7808 */ /* 0x000fe40002000000 */
[----:B------:R-:W-:Y:S02]  /*9a90*/  FSEL R25, R25, -INF , P5 ;  /* 0xff80000019197808 */ /* 0x000fe40002800000 */
[----:B0-----:R-:W-:-:S04]  /*9aa0*/  FMNMX.FTZ R9, R20, R9, !PT ;  /* 0x0000000914097209 */ /* 0x001fc80007810000 */
[C---:B------:R-:W-:Y:S01]  /*9ab0*/  FSETP.NEU.FTZ.AND P3, PT, R9.reuse, -INF , PT ;  /* 0xff8000000900780b */ /* 0x040fe20003f7d000 */
[----:B------:R-:W-:-:S05]  /*9ac0*/  FMUL.FTZ R8, R9, R0 ;  /* 0x0000000009087220 */ /* 0x000fca0000410000 */
[----:B------:R-:W-:Y:S02]  /*9ad0*/  FSEL R8, R8, RZ, P3 ;  /* 0x000000ff08087208 */ /* 0x000fe40001800000 */
[C---:B------:R-:W-:Y:S02]  /*9ae0*/  ISETP.GT.AND P3, PT, R12.reuse, 0x8, PT ;  /* 0x000000080c00780c */ /* 0x040fe40003f64270 */
[----:B------:R-:W-:Y:S01]  /*9af0*/  ISETP.GT.AND P4, PT, R12, 0x9, PT ;  /* 0x000000090c00780c */ /* 0x000fe20003f84270 */
[----:B------:R-:W-:Y:S01]  /*9b00*/  FFMA.FTZ R151, R97, R0, -R8 ;  /* 0x0000000061977223 */ /* 0x000fe20000010808 */
[----:B------:R-:W-:Y:S02]  /*9b10*/  FSEL R97, R28, -INF , P3 ;  /* 0xff8000001c617808 */ /* 0x000fe40001800000 */
[----:B------:R-:W-:Y:S02]  /*9b20*/  FMNMX.FTZ R20, R95, R25, !PT ;  /* 0x000000195f147209 */ /* 0x000fe40007810000 */
[----:B------:R-:W-:-:S02]  /*9b30*/  ISETP.GT.AND P3, PT, R12, 0x10, PT ;  /* 0x000000100c00780c */ /* 0x000fc40003f64270 */
[----:B------:R-:W-:Y:S02]  /*9b40*/  FSEL R29, R29, -INF , P4 ;  /* 0xff8000001d1d7808 */ /* 0x000fe40002000000 */
[----:B------:R-:W-:Y:S01]  /*9b50*/  FMNMX.FTZ R20, R97, R20, !PT ;  /* 0x0000001461147209 */ /* 0x000fe20007810000 */
[----:B------:R-:W-:Y:S01]  /*9b60*/  FFMA.FTZ R14, R99, R0, -R8 ;  /* 0x00000000630e7223 */ /* 0x000fe20000010808 */
[----:B------:R-:W-:Y:S02]  /*9b70*/  ISETP.GT.AND P4, PT, R12, 0x11, PT ;  /* 0x000000110c00780c */ /* 0x000fe40003f84270 */
        /* <DEDUP_REMOVED lines=19> */
[----:B------:R0:W-:Y:S01]  /*9cb0*/  MUFU.EX2 R20, R26 ;  /* 0x0000001a00147308 */ /* 0x0001e20000000800 */
[----:B------:R-:W-:Y:S01]  /*9cc0*/  FFMA.FTZ R147, R105, R0, -R8 ;  /* 0x0000000069937223 */ /* 0x000fe20000010808 */
[----:B------:R-:W-:Y:S02]  /*9cd0*/  ISETP.GT.AND P4, PT, R12, 0x29, PT ;  /* 0x000000290c00780c */ /* 0x000fe40003f84270 */
[----:B------:R-:W-:Y:S02]  /*9ce0*/  FSEL R105, R44, -INF , P3 ;  /* 0xff8000002c697808 */ /* 0x000fe40001800000 */
[----:B0-----:R-:W-:Y:S02]  /*9cf0*/  FMNMX.FTZ R26, R41, R24, !PT ;  /* 0x00000018291a7209 */ /* 0x001fe40007810000 */
        /* <DEDUP_REMOVED lines=10> */
[-CC-:B------:R-:W-:Y:S01]  /*9da0*/  FFMA.FTZ R4, R107, R0.reuse, -R8.reuse ;  /* 0x000000006b047223 */ /* 0x180fe20000010808 */
[----:B------:R0:W-:Y:S01]  /*9db0*/  MUFU.EX2 R24, R28 ;  /* 0x0000001c00187308 */ /* 0x0001e20000000800 */
[----:B------:R-:W-:Y:S02]  /*9dc0*/  ISETP.GT.AND P4, PT, R12, 0x39, PT ;  /* 0x000000390c00780c */ /* 0x000fe40003f84270 */
[----:B------:R-:W-:Y:S02]  /*9dd0*/  FSEL R107, R52, -INF , P3 ;  /* 0xff800000346b7808 */ /* 0x000fe40001800000 */
[----:B------:R-:W-:Y:S01]  /*9de0*/  ISETP.GT.AND P3, PT, R12, 0x40, PT ;  /* 0x000000400c00780c */ /* 0x000fe20003f64270 */
[----:B------:R-:W-:Y:S01]  /*9df0*/  FFMA.FTZ R141, R3, R0, -R8 ;  /* 0x00000000038d7223 */ /* 0x000fe20000010808 */
[----:B0-----:R-:W-:-:S02]  /*9e00*/  FMNMX.FTZ R28, R49, R26, !PT ;  /* 0x0000001a311c7209 */ /* 0x001fc40007810000 */
        /* <DEDUP_REMOVED lines=27> */
[----:B------:R0:W-:Y:S01]  /*9fc0*/  MUFU.EX2 R26, R3 ;  /* 0x00000003001a7308 */ /* 0x0001e20000000800 */
[----:B------:R-:W-:Y:S01]  /*9fd0*/  ISETP.GT.AND P4, PT, R12, 0x51, PT ;  /* 0x000000510c00780c */ /* 0x000fe20003f84270 */
[--C-:B------:R-:W-:Y:S01]  /*9fe0*/  FFMA.FTZ R42, R79, R0, -R8.reuse ;  /* 0x000000004f2a7223 */ /* 0x100fe20000010808 */
[----:B------:R-:W-:Y:S01]  /*9ff0*/  FMNMX.FTZ R30, R61, R30, !PT ;  /* 0x0000001e3d1e7209 */ /* 0x000fe20007810000 */
[-CC-:B------:R-:W-:Y:S01]  /*a000*/  FFMA.FTZ R121, R91, R0.reuse, -R8.reuse ;  /* 0x000000005b797223 */ /* 0x180fe20000010808 */
[-CC-:B------:R-:W-:Y:S01]  /*a010*/  FFMA.FTZ R83, R83, R0.reuse, -R8.reuse ;  /* 0x0000000053537223 */ /* 0x180fe20000010808 */
[-CC-:B------:R-:W-:Y:S01]  /*a020*/  FFMA.FTZ R123, R93, R0.reuse, -R8.reuse ;  /* 0x000000005d7b7223 */ /* 0x180fe20000010808 */
[-CC-:B------:R-:W-:Y:S01]  /*a030*/  FFMA.FTZ R46, R87, R0.reuse, -R8.reuse ;  /* 0x00000000572e7223 */ /* 0x180fe20000010808 */
[----:B------:R-:W1:Y:S01]  /*a040*/  @P2 LDC R52, c[0x0][0x450] ;  /* 0x00011400ff342b82 */ /* 0x000e620000000800 */
[----:B0-----:R-:W-:Y:S01]  /*a050*/  FFMA.FTZ R3, R47, R0, -R8 ;  /* 0x000000002f037223 */ /* 0x001fe20000010808 */
[----:B------:R-:W-:-:S02]  /*a060*/  FSEL R47, R64, -INF , P3 ;  /* 0xff800000402f7808 */ /* 0x000fc40001800000 */
        /* <DEDUP_REMOVED lines=9> */
[----:B------:R0:W-:Y:S01]  /*a100*/  MUFU.EX2 R28, R3 ;  /* 0x00000003001c7308 */ /* 0x0001e20000000800 */
[----:B------:R-:W-:Y:S02]  /*a110*/  ISETP.GT.AND P4, PT, R12, 0x61, PT ;  /* 0x000000610c00780c */ /* 0x000fe40003f84270 */
[----:B------:R-:W-:Y:S01]  /*a120*/  FMNMX.FTZ R32, R69, R32, !PT ;  /* 0x0000002045207209 */ /* 0x000fe20007810000 */
        /* <DEDUP_REMOVED lines=22> */
[----:B------:R-:W-:Y:S02]  /*a290*/  FSEL R85, R85, -INF , P4 ;  /* 0xff80000055557808 */ /* 0x000fe40002000000 */
[----:B------:R-:W-:Y:S01]  /*a2a0*/  FMNMX.FTZ R34, R15, R34, !PT ;  /* 0x000000220f227209 */ /* 0x000fe20007810000 */
[----:B------:R0:W-:Y:S03]  /*a2b0*/  MUFU.EX2 R32, R3 ;  /* 0x0000000300207308 */ /* 0x0001e60000000800 */
[----:B0-----:R-:W-:-:S05]  /*a2c0*/  FMNMX.FTZ R3, R85, R34, !PT ;  /* 0x0000002255037209 */ /* 0x001fca0007810000 */
[----:B------:R-:W0:Y:S02]  /*a2d0*/  SHFL.BFLY PT, R40, R3, 0x2, 0x1f ;  /* 0x0c401f0003287f89 */ /* 0x000e2400000e0000 */
[----:B0-----:R-:W-:-:S05]  /*a2e0*/  FMNMX.FTZ R21, R3, R40, !PT ;  /* 0x0000002803157209 */ /* 0x001fca0007810000 */
[----:B------:R-:W0:Y:S01]  /*a2f0*/  SHFL.BFLY PT, R44, R21, 0x1, 0x1f ;  /* 0x0c201f00152c7f89 */ /* 0x000e2200000e0000 */
[-CC-:B------:R-:W-:Y:S01]  /*a300*/  FFMA.FTZ R12, R59, R0.reuse, -R8.reuse ;  /* 0x000000003b0c7223 */ /* 0x180fe20000010808 */
[-CC-:B------:R-:W-:Y:S01]  /*a310*/  FFMA.FTZ R34, R63, R0.reuse, -R8.reuse ;  /* 0x000000003f227223 */ /* 0x180fe20000010808 */
[----:B------:R-:W-:Y:S01]  /*a320*/  FFMA.FTZ R40, R75, R0, -R8 ;  /* 0x000000004b287223 */ /* 0x000fe20000010808 */
[----:B0-----:R-:W-:-:S04]  /*a330*/  FMNMX.FTZ R3, R21, R44, !PT ;  /* 0x0000002c15037209 */ /* 0x001fc80007810000 */
[C---:B------:R-:W-:Y:S01]  /*a340*/  FSETP.NEU.FTZ.AND P3, PT, R3.reuse, -INF , PT ;  /* 0xff8000000300780b */ /* 0x040fe20003f7d000 */
[----:B------:R-:W-:-:S05]  /*a350*/  FMUL.FTZ R21, R3, R0 ;  /* 0x0000000003157220 */ /* 0x000fca0000410000 */
[----:B------:R-:W-:-:S05]  /*a360*/  FSEL R8, R21, RZ, P3 ;  /* 0x000000ff15087208 */ /* 0x000fca0001800000 */
[-CC-:B------:R-:W-:Y:S01]  /*a370*/  FFMA.FTZ R27, R33, R0.reuse, -R8.reuse ;  /* 0x00000000211b7223 */ /* 0x180fe20000010808 */
[-CC-:B------:R-:W-:Y:S02]  /*a380*/  FFMA.FTZ R33, R45, R0.reuse, -R8.reuse ;  /* 0x000000002d217223 */ /* 0x180fe40000010808 */
[----:B------:R-:W0:Y:S01]  /*a390*/  @P2 LDC R45, c[0x0][0x44c] ;  /* 0x00011300ff2d2b82 */ /* 0x000e220000000800 */
[----:B------:R-:W-:Y:S01]  /*a3a0*/  FFMA.FTZ R128, R47, R0, -R8 ;  /* 0x000000002f807223 */ /* 0x000fe20000010808 */
[----:B------:R-:W-:Y:S02]  /*a3b0*/  IMAD.MOV.U32 R47, RZ, RZ, R94 ;  /* 0x000000ffff2f7224 */ /* 0x000fe400078e005e */
[----:B0-----:R-:W-:-:S05]  /*a3c0*/  @P2 IMAD.HI.U32 R45, R94, R45, RZ ;  /* 0x0000002d5e2d2227 */ /* 0x001fca00078e00ff */
[----:B-1----:R-:W-:Y:S02]  /*a3d0*/  @P2 SHF.R.U32.HI R47, RZ, R52, R45 ;  /* 0x00000034ff2f2219 */ /* 0x002fe4000001162d */
[----:B------:R-:W2:Y:S01]  /*a3e0*/  LDL R52, [R1+0x38] ;  /* 0x0000380001347983 */ /* 0x000ea20000100800 */
[----:B------:R-:W-:Y:S08]  /*a3f0*/  MUFU.EX2 R149, R149 ;  /* 0x0000009500957308 */ /* 0x000ff00000000800 */
[----:B------:R-:W0:Y:S01]  /*a400*/  MUFU.EX2 R4, R4 ;  /* 0x0000000400047308 */ /* 0x000e220000000800 */
[----:B------:R-:W-:-:S07]  /*a410*/  FFMA.FTZ R148, R95, R0, -R8 ;  /* 0x000000005f947223 */ /* 0x000fce0000010808 */
[----:B------:R-:W1:Y:S01]  /*a420*/  MUFU.EX2 R151, R151 ;  /* 0x0000009700977308 */ /* 0x000e620000000800 */
[----:B------:R-:W-:-:S07]  /*a430*/  FFMA.FTZ R21, R25, R0, -R8 ;  /* 0x0000000019157223 */ /* 0x000fce0000010808 */
[----:B------:R-:W3:Y:S01]  /*a440*/  MUFU.EX2 R14, R14 ;  /* 0x0000000e000e7308 */ /* 0x000ee20000000800 */
[----:B------:R-:W-:Y:S01]  /*a450*/  FFMA.FTZ R150, R97, R0, -R8 ;  /* 0x0000000061967223 */ /* 0x000fe20000010808 */
[----:B0-----:R-:W-:-:S06]  /*a460*/  FADD.FTZ R48, R149, R4 ;  /* 0x0000000495307221 */ /* 0x001fcc0000010000 */
[----:B------:R-:W0:Y:S01]  /*a470*/  MUFU.EX2 R145, R145 ;  /* 0x0000009100917308 */ /* 0x000e220000000800 */
[----:B------:R-:W-:Y:S01]  /*a480*/  FFMA.FTZ R25, R29, R0, -R8 ;  /* 0x000000001d197223 */ /* 0x000fe20000010808 */
[----:B-1----:R-:W-:-:S06]  /*a490*/  FADD.FTZ R39, R151, R48 ;  /* 0x0000003097277221 */ /* 0x002fcc0000010000 */
[----:B------:R-:W-:Y:S01]  /*a4a0*/  MUFU.EX2 R148, R148 ;  /* 0x0000009400947308 */ /* 0x000fe20000000800 */
[----:B------:R-:W-:-:S07]  /*a4b0*/  FFMA.FTZ R144, R99, R0, -R8 ;  /* 0x0000000063907223 */ /* 0x000fce0000010808 */
[----:B------:R-:W1:Y:S01]  /*a4c0*/  MUFU.EX2 R21, R21 ;  /* 0x0000001500157308 */ /* 0x000e620000000800 */
[----:B---3--:R-:W-:-:S07]  /*a4d0*/  FADD.FTZ R48, R14, R39 ;  /* 0x000000270e307221 */ /* 0x008fce0000010000 */
[----:B------:R-:W3:Y:S01]  /*a4e0*/  MUFU.EX2 R147, R147 ;  /* 0x0000009300937308 */ /* 0x000ee20000000800 */
[----:B------:R-:W-:-:S07]  /*a4f0*/  FFMA.FTZ R31, R41, R0, -R8 ;  /* 0x00000000291f7223 */ /* 0x000fce0000010808 */
[----:B------:R-:W4:Y:S01]  /*a500*/  MUFU.EX2 R150, R150 ;  /* 0x0000009600967308 */ /* 0x000f220000000800 */
[----:B0-----:R-:W-:Y:S01]  /*a510*/  FADD.FTZ R41, R145, R48 ;  /* 0x0000003091297221 */ /* 0x001fe20000010000 */
[----:B------:R-:W-:-:S06]  /*a520*/  FFMA.FTZ R146, R101, R0, -R8 ;  /* 0x0000000065927223 */ /* 0x000fcc0000010808 */
[----:B------:R-:W0:Y:S01]  /*a530*/  MUFU.EX2 R25, R25 ;  /* 0x0000001900197308 */ /* 0x000e220000000800 */
[----:B------:R-:W-:Y:S01]  /*a540*/  FADD.FTZ R48, R20, R41 ;  /* 0x0000002914307221 */ /* 0x000fe20000010000 */
[----:B-1----:R-:W-:-:S06]  /*a550*/  FADD.FTZ R41, R148, R21 ;  /* 0x0000001594297221 */ /* 0x002fcc0000010000 */
[----:B------:R-:W1:Y:S01]  /*a560*/  MUFU.EX2 R141, R141 ;  /* 0x0000008d008d7308 */ /* 0x000e620000000800 */
[----:B------:R-:W-:-:S07]  /*a570*/  FFMA.FTZ R29, R37, R0, -R8 ;  /* 0x00000000251d7223 */ /* 0x000fce0000010808 */
[----:B------:R-:W1:Y:S01]  /*a580*/  MUFU.EX2 R144, R144 ;  /* 0x0000009000907308 */ /* 0x000e620000000800 */
[----:B------:R-:W-:Y:S01]  /*a590*/  FFMA.FTZ R134, R5, R0, -R8 ;  /* 0x0000000005867223 */ /* 0x000fe20000010808 */
[----:B---3--:R-:W-:Y:S01]  /*a5a0*/  FADD.FTZ R5, R147, R48 ;  /* 0x0000003093057221 */ /* 0x008fe20000010000 */
[----:B----4-:R-:W-:-:S05]  /*a5b0*/  FADD.FTZ R48, R150, R41 ;  /* 0x0000002996307221 */ /* 0x010fca0000010000 */
[----:B------:R-:W3:Y:S01]  /*a5c0*/  MUFU.EX2 R27, R27 ;  /* 0x0000001b001b7308 */ /* 0x000ee20000000800 */
[----:B------:R-:W-:Y:S01]  /*a5d0*/  FFMA.FTZ R140, R103, R0, -R8 ;  /* 0x00000000678c7223 */ /* 0x000fe20000010808 */
[----:B------:R-:W-:Y:S01]  /*a5e0*/  FADD.FTZ R50, R24, R5 ;  /* 0x0000000518327221 */ /* 0x000fe20000010000 */
[----:B------:R-:W-:-:S05]  /*a5f0*/  @!P1 PRMT R10, RZ, 0x654, R10 ;  /* 0x00000654ff0a9816 */ /* 0x000fca000000000a */
[----:B------:R-:W4:Y:S01]  /*a600*/  MUFU.EX2 R143, R143 ;  /* 0x0000008f008f7308 */ /* 0x000f220000000800 */
[----:B0-----:R-:W-:Y:S01]  /*a610*/  FADD.FTZ R41, R25, R48 ;  /* 0x0000003019297221 */ /* 0x001fe20000010000 */
[----:B------:R-:W-:-:S06]  /*a620*/  FFMA.FTZ R132, R43, R0, -R8 ;  /* 0x000000002b847223 */ /* 0x000fcc0000010808 */
[----:B------:R-:W0:Y:S01]  /*a630*/  MUFU.EX2 R146, R146 ;  /* 0x0000009200927308 */ /* 0x000e220000000800 */
[----:B-1----:R-:W-:Y:S01]  /*a640*/  FADD.FTZ R43, R141, R50 ;  /* 0x000000328d2b7221 */ /* 0x002fe20000010000 */
[----:B------:R1:W-:Y:S06]  /*a650*/  @!P1 SYNCS.ARRIVE.TRANS64.RED.A1T0 RZ, [R10+URZ], RZ ;  /* 0x000000ff0aff99a7 */ /* 0x0003ec000810043f */
[----:B------:R-:W0:Y:S01]  /*a660*/  MUFU.EX2 R29, R29 ;  /* 0x0000001d001d7308 */ /* 0x000e220000000800 */
[----:B------:R-:W-:Y:S01]  /*a670*/  FFMA.FTZ R142, R105, R0, -R8 ;  /* 0x00000000698e7223 */ /* 0x000fe20000010808 */
[----:B-1----:R-:W-:Y:S01]  /*a680*/  FADD.FTZ R10, R144, R41 ;  /* 0x00000029900a7221 */ /* 0x002fe20000010000 */
[----:B------:R-:W-:-:S05]  /*a690*/  FADD.FTZ R48, R26, R43 ;  /* 0x0000002b1a307221 */ /* 0x000fca0000010000 */
[----:B------:R-:W1:Y:S01]  /*a6a0*/  MUFU.EX2 R137, R137 ;  /* 0x0000008900897308 */ /* 0x000e620000000800 */
[----:B---3--:R-:W-:-:S07]  /*a6b0*/  FADD.FTZ R43, R27, R10 ;  /* 0x0000000a1b2b7221 */ /* 0x008fce0000010000 */
[----:B------:R-:W3:Y:S01]  /*a6c0*/  MUFU.EX2 R140, R140 ;  /* 0x0000008c008c7308 */ /* 0x000ee20000000800 */
[----:B----4-:R-:W-:Y:S01]  /*a6d0*/  FADD.FTZ R41, R143, R48 ;  /* 0x000000308f297221 */ /* 0x010fe20000010000 */
[----:B0-----:R-:W-:-:S06]  /*a6e0*/  FADD.FTZ R10, R146, R43 ;  /* 0x0000002b920a7221 */ /* 0x001fcc0000010000 */
[----:B------:R-:W0:Y:S01]  /*a6f0*/  MUFU.EX2 R31, R31 ;  /* 0x0000001f001f7308 */ /* 0x000e220000000800 */
[----:B------:R-:W-:Y:S01]  /*a700*/  FFMA.FTZ R136, R89, R0, -R8 ;  /* 0x0000000059887223 */ /* 0x000fe20000010808 */
[----:B------:R-:W-:-:S06]  /*a710*/  FADD.FTZ R48, R28, R41 ;  /* 0x000000291c307221 */ /* 0x000fcc0000010000 */
[----:B------:R-:W4:Y:S01]  /*a720*/  MUFU.EX2 R139, R139 ;  /* 0x0000008b008b7308 */ /* 0x000f220000000800 */
[----:B------:R-:W-:Y:S01]  /*a730*/  FADD.FTZ R43, R29, R10 ;  /* 0x0000000a1d2b7221 */ /* 0x000fe20000010000 */
[----:B------:R-:W-:-:S06]  /*a740*/  FFMA.FTZ R35, R49, R0, -R8 ;  /* 0x0000000031237223 */ /* 0x000fcc0000010808 */
[----:B------:R-:W4:Y:S01]  /*a750*/  MUFU.EX2 R142, R142 ;  /* 0x0000008e008e7308 */ /* 0x000f220000000800 */
[----:B-1----:R-:W-:Y:S01]  /*a760*/  FADD.FTZ R45, R137, R48 ;  /* 0x00000030892d7221 */ /* 0x002fe20000010000 */
[----:B---3--:R-:W-:-:S06]  /*a770*/  FADD.FTZ R10, R140, R43 ;  /* 0x0000002b8c0a7221 */ /* 0x008fcc0000010000 */
[----:B------:R-:W1:Y:S01]  /*a780*/  MUFU.EX2 R33, R33 ;  /* 0x0000002100217308 */ /* 0x000e620000000800 */
[----:B------:R-:W-:Y:S01]  /*a790*/  FFMA.FTZ R138, R107, R0, -R8 ;  /* 0x000000006b8a7223 */ /* 0x000fe20000010808 */
[----:B------:R-:W-:-:S06]  /*a7a0*/  FADD.FTZ R48, R30, R45 ;  /* 0x0000002d1e307221 */ /* 0x000fcc0000010000 */
[----:B------:R-:W3:Y:S01]  /*a7b0*/  MUFU.EX2 R133, R133 ;  /* 0x0000008500857308 */ /* 0x000ee20000000800 */
[----:B0-----:R-:W-:Y:S01]  /*a7c0*/  FADD.FTZ R43, R31, R10 ;  /* 0x0000000a1f2b7221 */ /* 0x001fe20000010000 */
[----:B------:R-:W-:-:S06]  /*a7d0*/  FFMA.FTZ R37, R53, R0, -R8 ;  /* 0x0000000035257223 */ /* 0x000fcc0000010808 */
[----:B------:R-:W0:Y:S01]  /*a7e0*/  MUFU.EX2 R136, R136 ;  /* 0x0000008800887308 */ /* 0x000e220000000800 */
[----:B----4-:R-:W-:Y:S01]  /*a7f0*/  FADD.FTZ R45, R139, R48 ;  /* 0x000000308b2d7221 */ /* 0x010fe20000010000 */
[----:B------:R-:W-:-:S06]  /*a800*/  FADD.FTZ R10, R142, R43 ;  /* 0x0000002b8e0a7221 */ /* 0x000fcc0000010000 */
[----:B------:R-:W4:Y:S08]  /*a810*/  MUFU.EX2 R12, R12 ;  /* 0x0000000c000c7308 */ /* 0x000f300000000800 */
[----:B------:R-:W4:Y:S01]  /*a820*/  MUFU.EX2 R35, R35 ;  /* 0x0000002300237308 */ /* 0x000f220000000800 */
[----:B------:R-:W-:Y:S01]  /*a830*/  FADD.FTZ R48, R32, R45 ;  /* 0x0000002d20307221 */ /* 0x000fe20000010000 */
[----:B------:R-:W-:-:S06]  /*a840*/  FFMA.FTZ R126, R13, R0, -R8 ;  /* 0x000000000d7e7223 */ /* 0x000fcc0000010808 */
[----:B------:R-:W4:Y:S01]  /*a850*/  MUFU.EX2 R135, R135 ;  /* 0x0000008700877308 */ /* 0x000f220000000800 */
[----:B-1----:R-:W-:Y:S01]  /*a860*/  FADD.FTZ R13, R33, R10 ;  /* 0x0000000a210d7221 */ /* 0x002fe20000010000 */
[----:B------:R-:W-:-:S06]  /*a870*/  FFMA.FTZ R39, R57, R0, -R8 ;  /* 0x0000000039277223 */ /* 0x000fcc0000010808 */
[----:B------:R-:W1:Y:S01]  /*a880*/  MUFU.EX2 R138, R138 ;  /* 0x0000008a008a7308 */ /* 0x000e620000000800 */
[----:B---3--:R-:W-:Y:S01]  /*a890*/  FADD.FTZ R43, R133, R48 ;  /* 0x00000030852b7221 */ /* 0x008fe20000010000 */
[----:B0-----:R-:W-:-:S06]  /*a8a0*/  FADD.FTZ R10, R136, R13 ;  /* 0x0000000d880a7221 */ /* 0x001fcc0000010000 */
[----:B------:R-:W0:Y:S08]  /*a8b0*/  MUFU.EX2 R34, R34 ;  /* 0x0000002200227308 */ /* 0x000e300000000800 */
[----:B------:R-:W3:Y:S01]  /*a8c0*/  MUFU.EX2 R37, R37 ;  /* 0x0000002500257308 */ /* 0x000ee20000000800 */
[----:B----4-:R-:W-:Y:S01]  /*a8d0*/  FADD.FTZ R48, R12, R43 ;  /* 0x0000002b0c307221 */ /* 0x010fe20000010000 */
[----:B------:R-:W-:-:S06]  /*a8e0*/  FADD.FTZ R13, R35, R10 ;  /* 0x0000000a230d7221 */ /* 0x000fcc0000010000 */
[----:B------:R-:W4:Y:S01]  /*a8f0*/  MUFU.EX2 R129, R129 ;  /* 0x0000008100817308 */ /* 0x000f220000000800 */
[----:B------:R-:W-:-:S07]  /*a900*/  FFMA.FTZ R5, R61, R0, -R8 ;  /* 0x000000003d057223 */ /* 0x000fce0000010808 */
[----:B------:R-:W4:Y:S01]  /*a910*/  MUFU.EX2 R132, R132 ;  /* 0x0000008400847308 */ /* 0x000f220000000800 */
[----:B------:R-:W-:Y:S01]  /*a920*/  FADD.FTZ R45, R135, R48 ;  /* 0x00000030872d7221 */ /* 0x000fe20000010000 */
[----:B-1----:R-:W-:-:S06]  /*a930*/  FADD.FTZ R10, R138, R13 ;  /* 0x0000000d8a0a7221 */ /* 0x002fcc0000010000 */
[----:B------:R-:W1:Y:S08]  /*a940*/  MUFU.EX2 R36, R36 ;  /* 0x0000002400247308 */ /* 0x000e700000000800 */
[----:B------:R-:W1:Y:S01]  /*a950*/  MUFU.EX2 R39, R39 ;  /* 0x0000002700277308 */ /* 0x000e620000000800 */
[----:B0-----:R-:W-:Y:S01]  /*a960*/  FADD.FTZ R48, R34, R45 ;  /* 0x0000002d22307221 */ /* 0x001fe20000010000 */
[----:B---3--:R-:W-:-:S06]  /*a970*/  FADD.FTZ R45, R37, R10 ;  /* 0x0000000a252d7221 */ /* 0x008fcc0000010000 */
[----:B------:R-:W0:Y:S01]  /*a980*/  MUFU.EX2 R131, R131 ;  /* 0x0000008300837308 */ /* 0x000e220000000800 */
[----:B------:R-:W-:-:S07]  /*a990*/  FFMA.FTZ R41, R65, R0, -R8 ;  /* 0x0000000041297223 */ /* 0x000fce0000010808 */
[----:B------:R-:W3:Y:S01]  /*a9a0*/  MUFU.EX2 R134, R134 ;  /* 0x0000008600867308 */ /* 0x000ee20000000800 */
[----:B------:R-:W-:Y:S01]  /*a9b0*/  IADD3 R49, R47, R90, -R92 ;  /* 0x0000005a2f317210 */ /* 0x000fe20007ffe85c */
[----:B----4-:R-:W-:Y:S01]  /*a9c0*/  FADD.FTZ R47, R129, R48 ;  /* 0x00000030812f7221 */ /* 0x010fe20000010000 */
[----:B------:R-:W-:-:S05]  /*a9d0*/  F2FP.F16.F32.PACK_AB R149, R4, R149 ;  /* 0x000000950495723e */ /* 0x000fca00000000ff */
[----:B------:R-:W4:Y:S01]  /*a9e0*/  MUFU.EX2 R38, R38 ;  /* 0x0000002600267308 */ /* 0x000f220000000800 */
[----:B------:R-:W-:Y:S01]  /*a9f0*/  FADD.FTZ R4, R132, R45 ;  /* 0x0000002d84047221 */ /* 0x000fe20000010000 */
[----:B------:R-:W-:-:S06]  /*aa00*/  FFMA.FTZ R130, R11, R0, -R8 ;  /* 0x000000000b827223 */ /* 0x000fcc0000010808 */
[----:B------:R-:W2:Y:S01]  /*aa10*/  MUFU.EX2 R5, R5 ;  /* 0x0000000500057308 */ /* 0x000ea20000000800 */
[----:B-1----:R-:W-:Y:S01]  /*aa20*/  FADD.FTZ R10, R36, R47 ;  /* 0x0000002f240a7221 */ /* 0x002fe20000010000 */
[----:B------:R-:W-:-:S06]  /*aa30*/  FADD.FTZ R45, R39, R4 ;  /* 0x00000004272d7221 */ /* 0x000fcc0000010000 */
[----:B------:R-:W1:Y:S01]  /*aa40*/  MUFU.EX2 R125, R125 ;  /* 0x0000007d007d7308 */ /* 0x000e620000000800 */
[----:B------:R-:W-:-:S07]  /*aa50*/  FFMA.FTZ R11, R69, R0, -R8 ;  /* 0x00000000450b7223 */ /* 0x000fce0000010808 */
[----:B------:R-:W1:Y:S01]  /*aa60*/  MUFU.EX2 R128, R128 ;  /* 0x0000008000807308 */ /* 0x000e620000000800 */
[----:B0-----:R-:W-:Y:S01]  /*aa70*/  FADD.FTZ R47, R131, R10 ;  /* 0x0000000a832f7221 */ /* 0x001fe20000010000 */
[----:B---3--:R-:W-:-:S06]  /*aa80*/  FADD.FTZ R4, R134, R45 ;  /* 0x0000002d86047221 */ /* 0x008fcc0000010000 */
[----:B------:R-:W0:Y:S01]  /*aa90*/  MUFU.EX2 R40, R40 ;  /* 0x0000002800287308 */ /* 0x000e220000000800 */
[----:B------:R-:W-:-:S07]  /*aaa0*/  FFMA.FTZ R124, R51, R0, -R8 ;  /* 0x00000000337c7223 */ /* 0x000fce0000010808 */
[----:B------:R-:W3:Y:S01]  /*aab0*/  MUFU.EX2 R41, R41 ;  /* 0x0000002900297308 */ /* 0x000ee20000000800 */
[----:B----4-:R-:W-:Y:S01]  /*aac0*/  FADD.FTZ R10, R38, R47 ;  /* 0x0000002f260a7221 */ /* 0x010fe20000010000 */
[----:B--2---:R-:W-:-:S06]  /*aad0*/  FADD.FTZ R45, R5, R4 ;  /* 0x00000004052d7221 */ /* 0x004fcc0000010000 */
[----:B------:R-:W2:Y:S08]  /*aae0*/  MUFU.EX2 R127, R127 ;  /* 0x0000007f007f7308 */ /* 0x000eb00000000800 */
[----:B------:R-:W4:Y:S01]  /*aaf0*/  MUFU.EX2 R130, R130 ;  /* 0x0000008200827308 */ /* 0x000f220000000800 */
[----:B------:R-:W-:Y:S01]  /*ab00*/  FFMA.FTZ R73, R73, R0, -R8 ;  /* 0x0000000049497223 */ /* 0x000fe20000010808 */
[----:B-1----:R-:W-:-:S06]  /*ab10*/  FADD.FTZ R47, R125, R10 ;  /* 0x0000000a7d2f7221 */ /* 0x002fcc0000010000 */
[----:B------:R-:W1:Y:S01]  /*ab20*/  MUFU.EX2 R42, R42 ;  /* 0x0000002a002a7308 */ /* 0x000e620000000800 */
[----:B------:R-:W-:-:S07]  /*ab30*/  FADD.FTZ R4, R128, R45 ;  /* 0x0000002d80047221 */ /* 0x000fce0000010000 */
[----:B------:R-:W1:Y:S01]  /*ab40*/  MUFU.EX2 R11, R11 ;  /* 0x0000000b000b7308 */ /* 0x000e620000000800 */
[----:B0-----:R-:W-:Y:S01]  /*ab50*/  FADD.FTZ R10, R40, R47 ;  /* 0x0000002f280a7221 */ /* 0x001fe20000010000 */
[----:B---3--:R-:W-:-:S06]  /*ab60*/  FADD.FTZ R45, R41, R4 ;  /* 0x00000004292d7221 */ /* 0x008fcc0000010000 */
[----:B------:R-:W0:Y:S01]  /*ab70*/  MUFU.EX2 R121, R121 ;  /* 0x0000007900797308 */ /* 0x000e220000000800 */
[----:B------:R-:W-:-:S07]  /*ab80*/  FFMA.FTZ R43, R77, R0, -R8 ;  /* 0x000000004d2b7223 */ /* 0x000fce0000010808 */
[----:B------:R-:W3:Y:S01]  /*ab90*/  MUFU.EX2 R124, R124 ;  /* 0x0000007c007c7308 */ /* 0x000ee20000000800 */
[----:B--2---:R-:W-:Y:S01]  /*aba0*/  FADD.FTZ R47, R127, R10 ;  /* 0x0000000a7f2f7221 */ /* 0x004fe20000010000 */
[----:B------:R-:W-:-:S06]  /*abb0*/  SHF.R.S32.HI R50, RZ, 0x1f, R49 ;  /* 0x0000001fff327819 */ /* 0x000fcc0000011431 */
[----:B------:R-:W2:Y:S01]  /*abc0*/  MUFU.EX2 R44, R83 ;  /* 0x00000053002c7308 */ /* 0x000ea20000000800 */
[----:B----4-:R-:W-:Y:S01]  /*abd0*/  FADD.FTZ R4, R130, R45 ;  /* 0x0000002d82047221 */ /* 0x010fe20000010000 */
[----:B------:R-:W-:-:S06]  /*abe0*/  FFMA.FTZ R55, R55, R0, -R8 ;  /* 0x0000000037377223 */ /* 0x000fcc0000010808 */
[----:B------:R-:W4:Y:S01]  /*abf0*/  MUFU.EX2 R13, R73 ;  /* 0x00000049000d7308 */ /* 0x000f220000000800 */
[-CC-:B------:R-:W-:Y:S01]  /*ac00*/  FFMA.FTZ R81, R81, R0.reuse, -R8.reuse ;  /* 0x0000000051517223 */ /* 0x180fe20000010808 */
[-CC-:B------:R-:W-:Y:S01]  /*ac10*/  FFMA.FTZ R15, R15, R0.reuse, -R8.reuse ;  /* 0x000000000f0f7223 */ /* 0x180fe20000010808 */
[----:B------:R-:W-:-:S05]  /*ac20*/  FFMA.FTZ R85, R85, R0, -R8 ;  /* 0x0000000055557223 */ /* 0x000fca0000010808 */
[----:B------:R-:W4:Y:S01]  /*ac30*/  MUFU.EX2 R123, R123 ;  /* 0x0000007b007b7308 */ /* 0x000f220000000800 */
[----:B-1----:R-:W-:Y:S01]  /*ac40*/  FADD.FTZ R10, R42, R47 ;  /* 0x0000002f2a0a7221 */ /* 0x002fe20000010000 */
[----:B------:R-:W-:Y:S01]  /*ac50*/  LEA.HI R8, R50, R49, RZ, 0x7 ;  /* 0x0000003132087211 */ /* 0x000fe200078f38ff */
[----:B------:R-:W-:-:S05]  /*ac60*/  FADD.FTZ R45, R11, R4 ;  /* 0x000000040b2d7221 */ /* 0x000fca0000010000 */
[----:B------:R-:W1:Y:S01]  /*ac70*/  MUFU.EX2 R126, R126 ;  /* 0x0000007e007e7308 */ /* 0x000e620000000800 */
[----:B0-----:R-:W-:Y:S01]  /*ac80*/  FADD.FTZ R47, R121, R10 ;  /* 0x0000000a792f7221 */ /* 0x001fe20000010000 */
[----:B---3--:R-:W-:Y:S01]  /*ac90*/  FADD.FTZ R4, R124, R45 ;  /* 0x0000002d7c047221 */ /* 0x008fe20000010000 */
[----:B------:R-:W-:-:S05]  /*aca0*/  SHF.R.S32.HI R8, RZ, 0x7, R8 ;  /* 0x00000007ff087819 */ /* 0x000fca0000011408 */
[----:B------:R-:W0:Y:S01]  /*acb0*/  MUFU.EX2 R43, R43 ;  /* 0x0000002b002b7308 */ /* 0x000e220000000800 */
[----:B--2---:R-:W-:Y:S01]  /*acc0*/  FADD.FTZ R10, R44, R47 ;  /* 0x0000002f2c0a7221 */ /* 0x004fe20000010000 */
[----:B----4-:R-:W-:Y:S01]  /*acd0*/  FADD.FTZ R45, R13, R4 ;  /* 0x000000040d2d7221 */ /* 0x010fe20000010000 */
[----:B------:R-:W-:-:S05]  /*ace0*/  VIMNMX R52, R52, R8, !PT ;  /* 0x0000000834347248 */ /* 0x000fca0007fe0100 */
[----:B------:R-:W2:Y:S01]  /*acf0*/  MUFU.EX2 R55, R55 ;  /* 0x0000003700377308 */ /* 0x000ea20000000800 */
[----:B------:R-:W-:Y:S01]  /*ad00*/  FADD.FTZ R47, R123, R10 ;  /* 0x0000000a7b2f7221 */ /* 0x000fe20000010000 */
[----:B------:R-:W-:Y:S01]  /*ad10*/  F2FP.F16.F32.PACK_AB R151, R14, R151 ;  /* 0x000000970e97723e */ /* 0x000fe200000000ff */
[----:B-1----:R-:W-:-:S05]  /*ad20*/  FADD.FTZ R10, R126, R45 ;  /* 0x0000002d7e0a7221 */ /* 0x002fca0000010000 */
[----:B------:R-:W1:Y:S01]  /*ad30*/  MUFU.EX2 R120, R81 ;  /* 0x0000005100787308 */ /* 0x000e620000000800 */
[----:B------:R-:W-:Y:S01]  /*ad40*/  VIADD R14, R88, 0xfffffffe ;  /* 0xfffffffe580e7836 */ /* 0x000fe20000000000 */
[----:B------:R3:W-:Y:S01]  /*ad50*/  STL [R1+0x28], R52 ;  /* 0x0000283401007387 */ /* 0x0007e20000100800 */
[----:B0-----:R-:W-:-:S05]  /*ad60*/  FADD.FTZ R10, R43, R10 ;  /* 0x0000000a2b0a7221 */ /* 0x001fca0000010000 */
[----:B------:R-:W0:Y:S01]  /*ad70*/  MUFU.EX2 R15, R15 ;  /* 0x0000000f000f7308 */ /* 0x000e220000000800 */
[----:B------:R-:W-:Y:S02]  /*ad80*/  ISETP.GE.AND P3, PT, R14, R52, PT ;  /* 0x000000340e00720c */ /* 0x000fe40003f66270 */
[----:B------:R-:W-:-:S05]  /*ad90*/  F2FP.F16.F32.PACK_AB R148, R21, R148 ;  /* 0x000000941594723e */ /* 0x000fca00000000ff */
[----:B------:R-:W4:Y:S01]  /*ada0*/  MUFU.EX2 R122, R85 ;  /* 0x00000055007a7308 */ /* 0x000f220000000800 */
[----:B--2---:R-:W-:-:S07]  /*adb0*/  FADD.FTZ R21, R55, R10 ;  /* 0x0000000a37157221 */ /* 0x004fce0000010000 */
[----:B------:R-:W2:Y:S01]  /*adc0*/  MUFU.EX2 R46, R46 ;  /* 0x0000002e002e7308 */ /* 0x000ea20000000800 */
[----:B-1----:R-:W-:Y:S01]  /*add0*/  FADD.FTZ R10, R120, R21 ;  /* 0x00000015780a7221 */ /* 0x002fe20000010000 */
[----:B------:R-:W-:-:S03]  /*ade0*/  F2FP.F16.F32.PACK_AB R134, R5, R134 ;  /* 0x000000860586723e */ /* 0x000fc600000000ff */
[----:B0-----:R-:W-:Y:S01]  /*adf0*/  FADD.FTZ R5, R15, R10 ;  /* 0x0000000a0f057221 */ /* 0x001fe20000010000 */
[----:B------:R-:W-:Y:S02]  /*ae00*/  F2FP.F16.F32.PACK_AB R145, R20, R145 ;  /* 0x000000911491723e */ /* 0x000fe400000000ff */
[----:B------:R-:W-:Y:S02]  /*ae10*/  CS2R R118, SRZ ;  /* 0x0000000000767805 */ /* 0x000fe4000001ff00 */
[----:B------:R-:W-:Y:S01]  /*ae20*/  F2FP.F16.F32.PACK_AB R147, R24, R147 ;  /* 0x000000931893723e */ /* 0x000fe200000000ff */
[----:B----4-:R-:W-:Y:S01]  /*ae30*/  FADD.FTZ R5, R122, R5 ;  /* 0x000000057a057221 */ /* 0x010fe20000010000 */
[----:B------:R-:W-:Y:S02]  /*ae40*/  F2FP.F16.F32.PACK_AB R141, R26, R141 ;  /* 0x0000008d1a8d723e */ /* 0x000fe400000000ff */
[----:B------:R-:W-:Y:S02]  /*ae50*/  CS2R R116, SRZ ;  /* 0x0000000000747805 */ /* 0x000fe4000001ff00 */
[----:B------:R-:W-:-:S02]  /*ae60*/  F2FP.F16.F32.PACK_AB R143, R28, R143 ;  /* 0x0000008f1c8f723e */ /* 0x000fc400000000ff */
[----:B------:R-:W-:Y:S02]  /*ae70*/  CS2R R114, SRZ ;  /* 0x0000000000727805 */ /* 0x000fe4000001ff00 */
[----:B------:R-:W-:Y:S02]  /*ae80*/  F2FP.F16.F32.PACK_AB R137, R30, R137 ;  /* 0x000000891e89723e */ /* 0x000fe400000000ff */
[----:B------:R-:W-:Y:S02]  /*ae90*/  CS2R R112, SRZ ;  /* 0x0000000000707805 */ /* 0x000fe4000001ff00 */
[----:B------:R-:W-:Y:S01]  /*aea0*/  F2FP.F16.F32.PACK_AB R139, R32, R139 ;  /* 0x0000008b208b723e */ /* 0x000fe200000000ff */
[----:B--2---:R-:W-:Y:S01]  /*aeb0*/  FADD.FTZ R4, R46, R47 ;  /* 0x0000002f2e047221 */ /* 0x004fe20000010000 */
[----:B------:R-:W-:Y:S02]  /*aec0*/  F2FP.F16.F32.PACK_AB R133, R12, R133 ;  /* 0x000000850c85723e */ /* 0x000fe400000000ff */
[----:B------:R-:W-:-:S02]  /*aed0*/  CS2R R110, SRZ ;  /* 0x00000000006e7805 */ /* 0x000fc4000001ff00 */
[----:B------:R-:W-:Y:S02]  /*aee0*/  F2FP.F16.F32.PACK_AB R135, R34, R135 ;  /* 0x000000872287723e */ /* 0x000fe400000000ff */
[----:B------:R-:W-:Y:S02]  /*aef0*/  CS2R R108, SRZ ;  /* 0x00000000006c7805 */ /* 0x000fe4000001ff00 */
[----:B------:R-:W-:Y:S02]  /*af00*/  F2FP.F16.F32.PACK_AB R129, R36, R129 ;  /* 0x000000812481723e */ /* 0x000fe400000000ff */
[----:B------:R-:W-:Y:S02]  /*af10*/  CS2R R106, SRZ ;  /* 0x00000000006a7805 */ /* 0x000fe4000001ff00 */
        /* <DEDUP_REMOVED lines=28> */
[----:B---3--:R-:W-:Y:S06]  /*b0e0*/  @!P3 BRA `(.L_x_14510) ;  /* 0x000000280038b947 */ /* 0x008fec0003800000 */
[----:B------:R-:W-:Y:S01]  /*b0f0*/  IMAD.MOV.U32 R10, RZ, RZ, R9 ;  /* 0x000000ffff0a7224 */ /* 0x000fe200078e0009 */
[----:B------:R-:W-:Y:S01]  /*b100*/  MOV R8, R23 ;  /* 0x0000001700087202 */ /* 0x000fe20000000f00 */
[----:B------:R-:W-:Y:S02]  /*b110*/  IMAD.MOV.U32 R11, RZ, RZ, R3 ;  /* 0x000000ffff0b7224 */ /* 0x000fe400078e0003 */
[----:B------:R-:W-:Y:S02]  /*b120*/  IMAD.MOV.U32 R15, RZ, RZ, R18 ;  /* 0x000000ffff0f7224 */ /* 0x000fe400078e0012 */
[----:B------:R-:W-:-:S07]  /*b130*/  IMAD.MOV.U32 R119, RZ, RZ, RZ ;  /* 0x000000ffff777224 */ /* 0x000fce00078e00ff */
.L_x_14520:
        /* <DEDUP_REMOVED lines=10> */
.L_x_14512:
[----:B------:R-:W-:Y:S01]  /*b1e0*/  IMAD R0, R18, 0x8, R2 ;  /* 0x0000000812007824 */ /* 0x000fe200078e0202 */
[----:B------:R-:W-:-:S04]  /*b1f0*/  SHF.L.U32 R3, R23, 0x1f, RZ ;  /* 0x0000001f17037819 */ /* 0x000fc800000006ff */
[----:B------:R0:W1:Y:S01]  /*b200*/  SYNCS.PHASECHK.TRANS64.TRYWAIT P4, [R0+URZ+0x16830], R3 ;  /* 0x01683003000075a7 */ /* 0x000062000808017f */
[----:B------:R-:W-:Y:S05]  /*b210*/  @!P0 BRA `(.L_x_14513) ;  /* 0x0000000000048947 */ /* 0x000fea0003800000 */
[----:B------:R-:W-:Y:S01]  /*b220*/  BPT.TRAP 0x1 ;  /* 0x000000040000795c */ /* 0x000fe20000300000 */
.L_x_14513:
[----:B------:R-:W-:Y:S04]  /*b230*/  BSSY B0, `(.L_x_14511) ;  /* 0x0000004000007945 */ /* 0x000fe80003800000 */
[----:B-1----:R-:W-:Y:S05]  /*b240*/  @P4 BRA `(.L_x_14514) ;  /* 0x0000000000084947 */ /* 0x002fea0003800000 */
[----:B------:R-:W1:Y:S02]  /*b250*/  SYNCS.PHASECHK.TRANS64.TRYWAIT P4, [R0+URZ+0x16830], R3 ;  /* 0x01683003000075a7 */ /* 0x000e64000808017f */
[----:B-1----:R-:W-:Y:S05]  /*b260*/  @!P4 BRA `(.L_x_14515) ;  /* 0x000000f40070c947 */ /* 0x002fea0003800000 */
.L_x_14514:
[----:B------:R-:W-:Y:S05]  /*b270*/  BSYNC B0 ;  /* 0x0000000000007941 */ /* 0x000fea0003800000 */
.L_x_14511:
[----:B------:R-:W2:Y:S04]  /*b280*/  LDL R9, [R1+0x4] ;  /* 0x0000040001097983 */ /* 0x000ea80000100800 */
[----:B------:R3:W-:Y:S01]  /*b290*/  STL [R1+0x6c], R2 ;  /* 0x00006c0201007387 */ /* 0x0007e20000100800 */
[----:B01----:R-:W0:Y:S03]  /*b2a0*/  S2R R0, SR_TID.X ;  /* 0x0000000000007919 */ /* 0x003e260000002100 */
[----:B---3--:R-:W3:Y:S01]  /*b2b0*/  LDL.64 R2, [R1+0x18] ;  /* 0x0000180001027983 */ /* 0x008ee20000100a00 */
[----:B------:R-:W-:Y:S01]  /*b2c0*/  IMAD.MOV.U32 R13, RZ, RZ, 0x40000040 ;  /* 0x40000040ff0d7424 */ /* 0x000fe200078e00ff */
[----:B------:R-:W-:Y:S05]  /*b2d0*/  WARPSYNC.ALL ;  /* 0x0000000000007948 */ /* 0x000fea0003800000 */
[----:B------:R-:W-:-:S02]  /*b2e0*/  R2UR UR19, R13 ;  /* 0x000000000d1372ca */ /* 0x000fc400000e0000 */
[----:B0-----:R-:W-:-:S05]  /*b2f0*/  SHF.R.U32.HI R0, RZ, 0x7, R0 ;  /* 0x00000007ff007819 */ /* 0x001fca0000011600 */
[----:B------:R-:W-:Y:S02]  /*b300*/  VIADD R0, R0, 0x8 ;  /* 0x0000000800007836 */ /* 0x000fe40000000000 */
[----:B------:R-:W-:Y:S01]  /*b310*/  IMAD.MOV.U32 R25, RZ, RZ, 0x40000040 ;  /* 0x40000040ff197424 */ /* 0x000fe200078e00ff */
[----:B------:R-:W-:Y:S02]  /*b320*/  R2UR UR8, R6 ;  /* 0x00000000060872ca */ /* 0x000fe400000e0000 */
[----:B------:R-:W-:Y:S02]  /*b330*/  R2UR UR9, R7 ;  /* 0x00000000070972ca */ /* 0x000fe400000e0000 */
[C---:B------:R-:W-:Y:S02]  /*b340*/  R2UR UR11, R25.reuse ;  /* 0x00000000190b72ca */ /* 0x040fe400000e0000 */
[----:B------:R-:W-:Y:S01]  /*b350*/  R2UR UR23, R25 ;  /* 0x00000000191772ca */ /* 0x000fe200000e0000 */
[----:B------:R-:W-:-:S05]  /*b360*/  IMAD.MOV.U32 R21, RZ, RZ, 0x40000040 ;  /* 0x40000040ff157424 */ /* 0x000fca00078e00ff */
[----:B------:R-:W-:Y:S01]  /*b370*/  R2UR UR15, R21 ;  /* 0x00000000150f72ca */ /* 0x000fe200000e0000 */
[----:B------:R0:W-:Y:S01]  /*b380*/  BAR.SYNC.DEFER_BLOCKING R0, 0x100 ;  /* 0x000400000000751d */ /* 0x0001e20000010000 */
[----:B--2---:R-:W-:-:S05]  /*b390*/  IMAD R24, R18, 0x400, R9 ;  /* 0x0000040012187824 */ /* 0x004fca00078e0209 */
[----:B------:R-:W-:-:S04]  /*b3a0*/  IADD3 R12, R24, 0x4, RZ ;  /* 0x00000004180c7810 */ /* 0x000fc80007ffe0ff */
[----:B------:R-:W-:Y:S02]  /*b3b0*/  R2UR UR18, R12 ;  /* 0x000000000c1272ca */ /* 0x000fe400000e0000 */
[----:B------:R-:W2:Y:S01]  /*b3c0*/  LDL.64 R12, [R1+0x10] ;  /* 0x00001000010c7983 */ /* 0x000ea20000100a00 */
[C---:B------:R-:W-:Y:S01]  /*b3d0*/  R2UR UR10, R24.reuse ;  /* 0x00000000180a72ca */ /* 0x040fe200000e0000 */
[C---:B------:R-:W-:Y:S02]  /*b3e0*/  VIADD R20, R24.reuse, 0x2 ;  /* 0x0000000218147836 */ /* 0x040fe40000000000 */
[----:B------:R-:W-:-:S05]  /*b3f0*/  VIADD R24, R24, 0x6 ;  /* 0x0000000618187836 */ /* 0x000fca0000000000 */
[----:B------:R-:W-:Y:S02]  /*b400*/  R2UR UR22, R24 ;  /* 0x00000000181672ca */ /* 0x000fe400000e0000 */
[----:B------:R-:W-:-:S06]  /*b410*/  WARPGROUP.ARRIVE ;  /* 0x00000000000079c5 */ /* 0x000fcc0000000000 */
[----:B------:R-:W-:Y:S01]  /*b420*/  HGMMA.64x128x16.F32 R24, gdesc[UR8], RZ, !UPT, gsb0 ;  /* 0x01e00000081879f0 */ /* 0x000fe2000c0008ff */
[----:B------:R-:W-:Y:S02]  /*b430*/  R2UR UR14, R20 ;  /* 0x00000000140e72ca */ /* 0x000fe400000e0000 */
[----:B------:R-:W4:Y:S01]  /*b440*/  LDL.64 R20, [R1+0x8] ;  /* 0x0000080001147983 */ /* 0x000f220000100a00 */
[----:B---3--:R-:W-:Y:S02]  /*b450*/  R2UR UR12, R2 ;  /* 0x00000000020c72ca */ /* 0x008fe400000e0000 */
[----:B------:R-:W-:Y:S01]  /*b460*/  R2UR UR13, R3 ;  /* 0x00000000030d72ca */ /* 0x000fe200000e0000 */
[----:B------:R0:W5:Y:S01]  /*b470*/  LDL.LU R2, [R1+0x6c] ;  /* 0x00006c0001027983 */ /* 0x0001620000300800 */
[----:B------:R-:W-:Y:S02]  /*b480*/  WARPGROUP.DEPBAR.LE gsb0, 0x0 ;  /* 0x00008000000079c5 */ /* 0x000fe40000010000 */
[----:B------:R-:W-:-:S09]  /*b490*/  WARPGROUP.ARRIVE ;  /* 0x00000000000079c5 */ /* 0x000fd20000000000 */
[----:B------:R-:W-:Y:S03]  /*b4a0*/  HGMMA.64x128x16.F32 R24, gdesc[UR12], R24, gsb0 ;  /* 0x01e000000c1879f0 */ /* 0x000fe60008000818 */
[----:B------:R-:W-:Y:S02]  /*b4b0*/  WARPGROUP.DEPBAR.LE gsb0, 0x0 ;  /* 0x00008000000079c5 */ /* 0x000fe40000010000 */
[----:B--2---:R-:W-:Y:S02]  /*b4c0*/  R2UR UR16, R12 ;  /* 0x000000000c1072ca */ /* 0x004fe400000e0000 */
[----:B------:R-:W-:Y:S01]  /*b4d0*/  R2UR UR17, R13 ;  /* 0x000000000d1172ca */ /* 0x000fe200000e0000 */
[----:B------:R-:W-:-:S12]  /*b4e0*/  WARPGROUP.ARRIVE ;  /* 0x00000000000079c5 */ /* 0x000fd80000000000 */
[----:B------:R-:W-:Y:S01]  /*b4f0*/  HGMMA.64x128x16.F32 R24, gdesc[UR16], R24, gsb0 ;  /* 0x01e00000101879f0 */ /* 0x000fe20008000818 */
[----:B----4-:R-:W-:Y:S02]  /*b500*/  R2UR UR20, R20 ;  /* 0x00000000141472ca */ /* 0x010fe400000e0000 */
[----:B------:R-:W-:Y:S01]  /*b510*/  R2UR UR21, R21 ;  /* 0x00000000151572ca */ /* 0x000fe200000e0000 */
[----:B------:R-:W-:Y:S02]  /*b520*/  WARPGROUP.DEPBAR.LE gsb0, 0x0 ;  /* 0x00008000000079c5 */ /* 0x000fe40000010000 */
[----:B------:R-:W-:-:S10]  /*b530*/  WARPGROUP.ARRIVE ;  /* 0x00000000000079c5 */ /* 0x000fd40000000000 */
[----:B------:R-:W-:Y:S03]  /*b540*/  HGMMA.64x128x16.F32 R24, gdesc[UR20], R24, gsb0 ;  /* 0x01e00000141879f0 */ /* 0x000fe60008000818 */
[----:B------:R-:W-:Y:S02]  /*b550*/  WARPGROUP.DEPBAR.LE gsb0, 0x0 ;  /* 0x00008000000079c5 */ /* 0x000fe40000010000 */
[----:B0-----:R-:W-:Y:S05]  /*b560*/  @P3 BRA `(.L_x_14516) ;  /* 0x0000000000283947 */ /* 0x001fea0003800000 */
[----:B------:R-:W-:Y:S05]  /*b570*/  @!P0 BRA `(.L_x_14517) ;  /* 0x0000000000048947 */ /* 0x000fea0003800000 */
[----:B------:R-:W-:Y:S01]  /*b580*/  BPT.TRAP 0x1 ;  /* 0x000000040000795c */ /* 0x000fe20000300000 */
.L_x_14517:
[----:B------:R-:W-:Y:S01]  /*b590*/  SHF.L.U32 R0, R8, 0x1f, RZ ;  /* 0x0000001f08007819 */ /* 0x000fe200000006ff */
[----:B-----5:R-:W-:-:S04]  /*b5a0*/  IMAD R3, R15, 0x8, R2 ;  /* 0x000000080f037824 */ /* 0x020fc800078e0202 */
[----:B------:R0:W1:Y:S01]  /*b5b0*/  SYNCS.PHASECHK.TRANS64.TRYWAIT P3, [R3+URZ+0x16850], R0 ;  /* 0x01685000030075a7 */ /* 0x000062000806017f */
[----:B------:R-:W-:Y:S05]  /*b5c0*/  @!P0 BRA `(.L_x_14518) ;  /* 0x0000000000048947 */ /* 0x000fea0003800000 */
[----:B------:R-:W-:Y:S01]  /*b5d0*/  BPT.TRAP 0x1 ;  /* 0x000000040000795c */ /* 0x000fe20000300000 */
.L_x_14518:
[----:B-1----:R-:W-:Y:S05]  /*b5e0*/  @P3 BRA `(.L_x_14516) ;  /* 0x0000000000083947 */ /* 0x002fea0003800000 */
[----:B------:R-:W1:Y:S02]  /*b5f0*/  SYNCS.PHASECHK.TRANS64.TRYWAIT P3, [R3+URZ+0x16850], R0 ;  /* 0x01685000030075a7 */ /* 0x000e64000806017f */
[----:B-1----:R-:W-:Y:S05]  /*b600*/  @!P3 BRA `(.L_x_14519) ;  /* 0x000000f0009cb947 */ /* 0x002fea0003800000 */
.L_x_14516:
[----:B01---5:R-:W-:Y:S01]  /*b610*/  VIADD R0, R2, 0x400 ;  /* 0x0000040002007836 */ /* 0x023fe20000000000 */
[----:B------:R-:W2:Y:S01]  /*b620*/  LDL R21, [R1+0x2c] ;  /* 0x00002c0001157983 */ /* 0x000ea20000100800 */
[----:B------:R-:W-:Y:S01]  /*b630*/  IMAD.MOV.U32 R9, RZ, RZ, 0x40000040 ;  /* 0x40000040ff097424 */ /* 0x000fe200078e00ff */
[----:B------:R-:W-:Y:S05]  /*b640*/  WARPSYNC.ALL ;  /* 0x0000000000007948 */ /* 0x000fea0003800000 */
[----:B------:R-:W-:Y:S01]  /*b650*/  SHF.R.U32.HI R0, RZ, 0x4, R0 ;  /* 0x00000004ff007819 */ /* 0x000fe20000011600 */
[----:B------:R-:W3:Y:S01]  /*b660*/  LDL R20, [R1+0x20] ;  /* 0x0000200001147983 */ /* 0x000ee20000100800 */
[----:B------:R-:W-:Y:S01]  /*b670*/  R2UR UR7, R9 ;  /* 0x00000000090772ca */ /* 0x000fe200000e0000 */
[----:B------:R-:W-:Y:S01]  /*b680*/  WARPGROUP.ARRIVE ;  /* 0x00000000000079c5 */ /* 0x000fe20000000000 */
[----:B------:R-:W-:Y:S01]  /*b690*/  LOP3.LUT R0, R0, 0x3fff, RZ, 0xc0, !PT ;  /* 0x00003fff00007812 */ /* 0x000fe200078ec0ff */
[----:B------:R-:W0:Y:S04]  /*b6a0*/  @P2 LDC R3, c[0x0][0x450] ;  /* 0x00011400ff032b82 */ /* 0x000e280000000800 */
[----:B------:R-:W-:Y:S01]  /*b6b0*/  IMAD R8, R15, 0x400, R0 ;  /* 0x000004000f087824 */ /* 0x000fe200078e0200 */
[----:B------:R-:W-:-:S03]  /*b6c0*/  MOV R13, 0x40000040 ;  /* 0x40000040000d7802 */ /* 0x000fc60000000f00 */
[----:B------:R-:W1:Y:S01]  /*b6d0*/  @P2 LDC R0, c[0x0][0x44c] ;  /* 0x00011300ff002b82 */ /* 0x000e620000000800 */
[----:B------:R-:W-:-:S13]  /*b6e0*/  R2UR UR6, R8 ;  /* 0x00000000080672ca */ /* 0x000fda00000e0000 */
[----:B------:R-:W-:Y:S03]  /*b6f0*/  HGMMA.64x64x16.F32 R88, R148, gdesc[UR4].tnspB, R88, gsb0 ;  /* 0x40e0000494587df0 */ /* 0x000fe60008000858 */
[----:B------:R-:W-:Y:S02]  /*b700*/  WARPGROUP.DEPBAR.LE gsb0, 0x0 ;  /* 0x00008000000079c5 */ /* 0x000fe40000010000 */
[----:B------:R-:W4:Y:S04]  /*b710*/  LDL R149, [R1+0x24] ;  /* 0x0000240001957983 */ /* 0x000f280000100800 */
[----:B------:R-:W4:Y:S04]  /*b720*/  LDL R150, [R1+0x48] ;  /* 0x0000480001967983 */ /* 0x000f280000100800 */
[----:B------:R-:W2:Y:S01]  /*b730*/  LDL R151, [R1+0x30] ;  /* 0x0000300001977983 */ /* 0x000ea20000100800 */
[----:B------:R-:W-:Y:S01]  /*b740*/  VIADD R12, R8, 0x80 ;  /* 0x00000080080c7836 */ /* 0x000fe20000000000 */
[----:B------:R-:W-:Y:S01]  /*b750*/  R2UR UR7, R13 ;  /* 0x000000000d0772ca */ /* 0x000fe200000e0000 */
[----:B------:R-:W-:Y:S01]  /*b760*/  WARPGROUP.ARRIVE ;  /* 0x00000000000079c5 */ /* 0x000fe20000000000 */
[----:B------:R-:W-:-:S02]  /*b770*/  IMAD.MOV.U32 R13, RZ, RZ, 0x40000040 ;  /* 0x40000040ff0d7424 */ /* 0x000fc400078e00ff */
[----:B------:R-:W-:Y:S01]  /*b780*/  R2UR UR6, R12 ;  /* 0x000000000c0672ca */ /* 0x000fe200000e0000 */
[----:B------:R-:W-:-:S12]  /*b790*/  VIADD R12, R8, 0x100 ;  /* 0x00000100080c7836 */ /* 0x000fd80000000000 */
[----:B------:R-:W-:Y:S01]  /*b7a0*/  HGMMA.64x64x16.F32 R88, R144, gdesc[UR4].tnspB, R88, gsb0 ;  /* 0x40e0000490587df0 */ /* 0x000fe20008000858 */
[----:B------:R-:W-:Y:S02]  /*b7b0*/  R2UR UR6, R12 ;  /* 0x000000000c0672ca */ /* 0x000fe400000e0000 */
[----:B------:R-:W-:Y:S01]  /*b7c0*/  R2UR UR7, R13 ;  /* 0x000000000d0772ca */ /* 0x000fe200000e0000 */
[----:B------:R-:W-:Y:S01]  /*b7d0*/  IMAD.MOV.U32 R13, RZ, RZ, 0x40000040 ;  /* 0x40000040ff0d7424 */ /* 0x000fe200078e00ff */
[----:B------:R-:W-:Y:S02]  /*b7e0*/  WARPGROUP.DEPBAR.LE gsb0, 0x0 ;  /* 0x00008000000079c5 */ /* 0x000fe40000010000 */
[----:B------:R-:W-:-:S09]  /*b7f0*/  WARPGROUP.ARRIVE ;  /* 0x00000000000079c5 */ /* 0x000fd20000000000 */
[----:B------:R-:W-:Y:S01]  /*b800*/  HGMMA.64x64x16.F32 R88, R140, gdesc[UR4].tnspB, R88, gsb0 ;  /* 0x40e000048c587df0 */ /* 0x000fe20008000858 */
[----:B------:R-:W-:Y:S01]  /*b810*/  R2UR UR7, R13 ;  /* 0x000000000d0772ca */ /* 0x000fe200000e0000 */
[----:B------:R-:W-:Y:S01]  /*b820*/  IMAD.MOV.U32 R13, RZ, RZ, 0x40000040 ;  /* 0x40000040ff0d7424 */ /* 0x000fe200078e00ff */
[----:B------:R-:W-:Y:S02]  /*b830*/  WARPGROUP.DEPBAR.LE gsb0, 0x0 ;  /* 0x00008000000079c5 */ /* 0x000fe40000010000 */
[----:B------:R-:W-:Y:S01]  /*b840*/  WARPGROUP.ARRIVE ;  /* 0x00000000000079c5 */ /* 0x000fe20000000000 */
[----:B----4-:R-:W-:-:S04]  /*b850*/  IMAD.IADD R9, R150, 0x1, R149 ;  /* 0x0000000196097824 */ /* 0x010fc800078e0295 */
[----:B-1----:R-:W-:-:S04]  /*b860*/  @P2 IMAD.HI.U32 R12, R9, R0, RZ ;  /* 0x00000000090c2227 */ /* 0x002fc800078e00ff */
[----:B------:R-:W-:Y:S01]  /*b870*/  IMAD.MOV.U32 R0, RZ, RZ, R9 ;  /* 0x000000ffff007224 */ /* 0x000fe200078e0009 */
[----:B0-----:R-:W-:Y:S01]  /*b880*/  @P2 SHF.R.U32.HI R0, RZ, R3, R12 ;  /* 0x00000003ff002219 */ /* 0x001fe2000001160c */
[----:B------:R-:W-:Y:S02]  /*b890*/  IMAD.MOV.U32 R9, RZ, RZ, -0x80 ;  /* 0xffffff80ff097424 */ /* 0x000fe400078e00ff */
[----:B------:R-:W-:Y:S02]  /*b8a0*/  VIADD R12, R8, 0x180 ;  /* 0x00000180080c7836 */ /* 0x000fe40000000000 */
[----:B------:R-:W0:Y:S01]  /*b8b0*/  SHFL.IDX PT, R3, R0, RZ, 0x1c1f ;  /* 0x001c1fff00037589 */ /* 0x000e2200000e0000 */
[----:B------:R-:W-:Y:S02]  /*b8c0*/  IMAD R9, R14, R9, 0x1 ;  /* 0x000000010e097424 */ /* 0x000fe400078e0209 */
[----:B------:R-:W-:-:S03]  /*b8d0*/  R2UR UR6, R12 ;  /* 0x000000000c0672ca */ /* 0x000fc600000e0000 */
[----:B--2---:R-:W-:-:S05]  /*b8e0*/  IADD3 R9, R21, R9, -R151 ;  /* 0x0000000915097210 */ /* 0x004fca0007ffe897 */
[----:B---3--:R-:W-:-:S05]  /*b8f0*/  IMAD.IADD R9, R9, 0x1, -R20 ;  /* 0x0000000109097824 */ /* 0x008fca00078e0a14 */
[----:B------:R-:W-:Y:S01]  /*b900*/  HGMMA.64x64x16.F32 R88, R136, gdesc[UR4].tnspB, R88, gsb0 ;  /* 0x40e0000488587df0 */ /* 0x000fe20008000858 */
[----:B------:R-:W-:Y:S02]  /*b910*/  R2UR UR7, R13 ;  /* 0x000000000d0772ca */ /* 0x000fe400000e0000 */
[----:B0-----:R-:W-:-:S04]  /*b920*/  IADD3 R3, R9, R3, RZ ;  /* 0x0000000309037210 */ /* 0x001fc80007ffe0ff */
        /* <DEDUP_REMOVED lines=33> */
[----:B------:R-:W-:Y:S01]  /*bb40*/  ISETP.GT.AND P3, PT, R3, 0x30, PT ;  /* 0x000000300300780c */ /* 0x000fe20003f64270 */
[----:B------:R-:W-:Y:S02]  /*bb50*/  WARPGROUP.DEPBAR.LE gsb0, 0x0 ;  /* 0x00008000000079c5 */ /* 0x000fe40000010000 */
[----:B------:R-:W-:Y:S01]  /*bb60*/  FSEL R45, R45, -INF , P4 ;  /* 0xff8000002d2d7808 */ /* 0x000fe20002000000 */
[----:B------:R-:W-:Y:S01]  /*bb70*/  WARPGROUP.ARRIVE ;  /* 0x00000000000079c5 */ /* 0x000fe20000000000 */
        /* <DEDUP_REMOVED lines=60> */
[----:B------:R-:W-:-:S05]  /*bf40*/  FMNMX.FTZ R3, R85, R3, !PT ;  /* 0x0000000355037209 */ /* 0x000fca0007810000 */
[----:B------:R-:W0:Y:S02]  /*bf50*/  SHFL.BFLY PT, R12, R3, 0x2, 0x1f ;  /* 0x0c401f00030c7f89 */ /* 0x000e2400000e0000 */
[----:B0-----:R-:W-:Y:S01]  /*bf60*/  FMNMX.FTZ R3, R3, R12, !PT ;  /* 0x0000000c03037209 */ /* 0x001fe20007810000 */
[----:B------:R-:W-:-:S04]  /*bf70*/  VIADD R12, R8, 0x200 ;  /* 0x00000200080c7836 */ /* 0x000fc80000000000 */
[----:B------:R-:W0:Y:S01]  /*bf80*/  SHFL.BFLY PT, R20, R3, 0x1, 0x1f ;  /* 0x0c201f0003147f89 */ /* 0x000e2200000e0000 */
[----:B------:R-:W-:-:S03]  /*bf90*/  R2UR UR6, R12 ;  /* 0x000000000c0672ca */ /* 0x000fc600000e0000 */
[----:B------:R1:W2:Y:S02]  /*bfa0*/  SHFL.IDX PT, R12, R0, 0x1, 0x1c1f ;  /* 0x003c1f00000c7f89 */ /* 0x0002a400000e0000 */
[----:B-1----:R-:W-:-:S08]  /*bfb0*/  IMAD.U32 R0, RZ, RZ, UR5 ;  /* 0x00000005ff007e24 */ /* 0x002fd0000f8e00ff */
[----:B------:R-:W-:Y:S01]  /*bfc0*/  HGMMA.64x64x16.F32 R88, R132, gdesc[UR4].tnspB, R88, gsb0 ;  /* 0x40e0000484587df0 */ /* 0x000fe20008000858 */
[----:B0-----:R-:W-:Y:S01]  /*bfd0*/  FMNMX.FTZ R3, R3, R20, !PT ;  /* 0x0000001403037209 */ /* 0x001fe20007810000 */
[----:B--2---:R-:W-:-:S04]  /*bfe0*/  IMAD.IADD R9, R9, 0x1, R12 ;  /* 0x0000000109097824 */ /* 0x004fc800078e020c */
[C---:B------:R-:W-:Y:S01]  /*bff0*/  FMUL.FTZ R13, R3.reuse, R0 ;  /* 0x00000000030d7220 */ /* 0x040fe20000410000 */
[----:B------:R-:W-:Y:S02]  /*c000*/  FSETP.NEU.FTZ.AND P3, PT, R3, -INF , PT ;  /* 0xff8000000300780b */ /* 0x000fe40003f7d000 */
[C---:B------:R-:W-:Y:S02]  /*c010*/  ISETP.GT.AND P5, PT, R9.reuse, RZ, PT ;  /* 0x000000ff0900720c */ /* 0x040fe40003fa4270 */
[C---:B------:R-:W-:Y:S02]  /*c020*/  ISETP.GT.AND P4, PT, R9.reuse, 0x1, PT ;  /* 0x000000010900780c */ /* 0x040fe40003f84270 */
        /* <DEDUP_REMOVED lines=10> */
[----:B------:R-:W-:Y:S02]  /*c0d0*/  FSEL R13, R13, RZ, P3 ;  /* 0x000000ff0d0d7208 */ /* 0x000fe40001800000 */
[----:B------:R-:W-:Y:S02]  /*c0e0*/  ISETP.GT.AND P4, PT, R9, 0x11, PT ;  /* 0x000000110900780c */ /* 0x000fe40003f84270 */
        /* <DEDUP_REMOVED lines=21> */
[--C-:B------:R-:W-:Y:S01]  /*c240*/  FFMA.FTZ R40, R64, R0, -R13.reuse ;  /* 0x0000000040287223 */ /* 0x100fe2000001080d */
[----:B------:R-:W-:Y:S01]  /*c250*/  ISETP.GT.AND P4, PT, R9, 0x21, PT ;  /* 0x000000210900780c */ /* 0x000fe20003f84270 */
[----:B------:R-:W1:Y:S01]  /*c260*/  S2R R64, SR_TID.X ;  /* 0x0000000000407919 */ /* 0x000e620000002100 */
[----:B------:R-:W-:Y:S01]  /*c270*/  FSEL R42, R42, -INF , P5 ;  /* 0xff8000002a2a7808 */ /* 0x000fe20002800000 */
[----:B------:R-:W-:Y:S01]  /*c280*/  MUFU.EX2 R148, R148 ;  /* 0x0000009400947308 */ /* 0x000fe20000000800 */
[----:B------:R-:W-:Y:S01]  /*c290*/  FMNMX.FTZ R24, R39, R24, !PT ;  /* 0x0000001827187209 */ /* 0x000fe20007810000 */
[----:B0-----:R-:W-:Y:S01]  /*c2a0*/  IMAD.MOV.U32 R33, RZ, RZ, 0x40000040 ;  /* 0x40000040ff217424 */ /* 0x001fe200078e00ff */
[----:B------:R-:W-:Y:S01]  /*c2b0*/  ISETP.GT.AND P5, PT, R9, 0x28, PT ;  /* 0x000000280900780c */ /* 0x000fe20003fa4270 */
[----:B------:R-:W-:Y:S01]  /*c2c0*/  FFMA.FTZ R146, R36, R0, -R13 ;  /* 0x0000000024927223 */ /* 0x000fe2000001080d */
[----:B------:R-:W-:Y:S01]  /*c2d0*/  FSEL R43, R43, -INF , P4 ;  /* 0xff8000002b2b7808 */ /* 0x000fe20002000000 */
[----:B------:R-:W-:-:S02]  /*c2e0*/  WARPGROUP.DEPBAR.LE gsb0, 0x0 ;  /* 0x00008000000079c5 */ /* 0x000fc40000010000 */
[----:B------:R-:W-:Y:S01]  /*c2f0*/  FMNMX.FTZ R25, R42, R24, !PT ;  /* 0x000000182a197209 */ /* 0x000fe20007810000 */
[-CC-:B------:R-:W-:Y:S01]  /*c300*/  FFMA.FTZ R132, R56, R0.reuse, -R13.reuse ;  /* 0x0000000038847223 */ /* 0x180fe2000001080d */
[----:B------:R-:W-:Y:S01]  /*c310*/  ISETP.GT.AND P4, PT, R9, 0x29, PT ;  /* 0x000000290900780c */ /* 0x000fe20003f84270 */
[----:B------:R-:W-:Y:S01]  /*c320*/  WARPGROUP.ARRIVE ;  /* 0x00000000000079c5 */ /* 0x000fe20000000000 */
[----:B------:R-:W-:Y:S01]  /*c330*/  FSEL R46, R46, -INF , P5 ;  /* 0xff8000002e2e7808 */ /* 0x000fe20002800000 */
[-CC-:B------:R-:W-:Y:S01]  /*c340*/  FFMA.FTZ R134, R60, R0.reuse, -R13.reuse ;  /* 0x000000003c867223 */ /* 0x180fe2000001080d */
[----:B------:R-:W-:Y:S01]  /*c350*/  FMNMX.FTZ R25, R43, R25, !PT ;  /* 0x000000192b197209 */ /* 0x000fe20007810000 */
[----:B------:R-:W-:Y:S01]  /*c360*/  MUFU.EX2 R150, R150 ;  /* 0x0000009600967308 */ /* 0x000fe20000000800 */
[----:B------:R-:W-:Y:S01]  /*c370*/  ISETP.GT.AND P5, PT, R9, 0x30, PT ;  /* 0x000000300900780c */ /* 0x000fe20003fa4270 */
[----:B------:R-:W-:Y:S01]  /*c380*/  @!P1 IMAD R15, R15, 0x8, R2 ;  /* 0x000000080f0f9824 */ /* 0x000fe200078e0202 */
[----:B------:R-:W-:Y:S01]  /*c390*/  FSEL R47, R47, -INF , P4 ;  /* 0xff8000002f2f7808 */ /* 0x000fe20002000000 */
[-CC-:B------:R-:W-:Y:S01]  /*c3a0*/  FFMA.FTZ R37, R37, R0.reuse, -R13.reuse ;  /* 0x0000000025257223 */ /* 0x180fe2000001080d */
[----:B------:R-:W-:Y:S01]  /*c3b0*/  FMNMX.FTZ R25, R46, R25, !PT ;  /* 0x000000192e197209 */ /* 0x000fe20007810000 */
[-CC-:B------:R-:W-:Y:S01]  /*c3c0*/  FFMA.FTZ R142, R44, R0.reuse, -R13.reuse ;  /* 0x000000002c8e7223 */ /* 0x180fe2000001080d */
[----:B------:R-:W-:Y:S01]  /*c3d0*/  ISETP.GT.AND P4, PT, R9, 0x31, PT ;  /* 0x000000310900780c */ /* 0x000fe20003f84270 */
[----:B------:R-:W-:Y:S01]  /*c3e0*/  MUFU.EX2 R20, R20 ;  /* 0x0000001400147308 */ /* 0x000fe20000000800 */
        /* <DEDUP_REMOVED lines=13> */
[----:B------:R-:W-:Y:S01]  /*c4c0*/  FFMA.FTZ R81, R81, R0, -R13 ;  /* 0x0000000051517223 */ /* 0x000fe2000001080d */
[----:B------:R-:W-:Y:S01]  /*c4d0*/  FMNMX.FTZ R28, R51, R28, !PT ;  /* 0x0000001c331c7209 */ /* 0x000fe20007810000 */
[----:B------:R0:W-:Y:S01]  /*c4e0*/  MUFU.EX2 R25, R41 ;  /* 0x0000002900197308 */ /* 0x0001e20000000800 */
[----:B------:R-:W-:-:S02]  /*c4f0*/  ISETP.GT.AND P5, PT, R9, 0x40, PT ;  /* 0x000000400900780c */ /* 0x000fc40003fa4270 */
[----:B------:R-:W-:Y:S02]  /*c500*/  R2UR UR7, R33 ;  /* 0x00000000210772ca */ /* 0x000fe400000e0000 */
[----:B-1----:R-:W-:Y:S01]  /*c510*/  SHF.R.U32.HI R135, RZ, 0x7, R64 ;  /* 0x00000007ff877819 */ /* 0x002fe20000011640 */
[----:B------:R-:W-:Y:S01]  /*c520*/  @!P1 VIADD R15, R15, 0x16860 ;  /* 0x000168600f0f9836 */ /* 0x000fe20000000000 */
[----:B------:R-:W-:Y:S01]  /*c530*/  FSEL R55, R55, -INF , P4 ;  /* 0xff80000037377808 */ /* 0x000fe20002000000 */
[----:B------:R-:W-:Y:S01]  /*c540*/  MUFU.EX2 R146, R146 ;  /* 0x0000009200927308 */ /* 0x000fe20000000800 */
[----:B------:R-:W-:Y:S01]  /*c550*/  FMNMX.FTZ R28, R54, R28, !PT ;  /* 0x0000001c361c7209 */ /* 0x000fe20007810000 */
[-CC-:B0-----:R-:W-:Y:S01]  /*c560*/  FFMA.FTZ R41, R61, R0.reuse, -R13.reuse ;  /* 0x000000003d297223 */ /* 0x181fe2000001080d */
[----:B------:R-:W-:Y:S01]  /*c570*/  ISETP.GT.AND P4, PT, R9, 0x41, PT ;  /* 0x000000410900780c */ /* 0x000fe20003f84270 */
[-CC-:B------:R-:W-:Y:S01]  /*c580*/  FFMA.FTZ R44, R65, R0.reuse, -R13.reuse ;  /* 0x00000000412c7223 */ /* 0x180fe2000001080d */
[----:B------:R-:W-:Y:S01]  /*c590*/  FSEL R58, R58, -INF , P5 ;  /* 0xff8000003a3a7808 */ /* 0x000fe20002800000 */
[--C-:B------:R-:W-:Y:S01]  /*c5a0*/  FFMA.FTZ R48, R69, R0, -R13.reuse ;  /* 0x0000000045307223 */ /* 0x100fe2000001080d */
[----:B------:R-:W-:Y:S01]  /*c5b0*/  FMNMX.FTZ R28, R55, R28, !PT ;  /* 0x0000001c371c7209 */ /* 0x000fe20007810000 */
[----:B------:R0:W-:Y:S01]  /*c5c0*/  MUFU.EX2 R24, R37 ;  /* 0x0000002500187308 */ /* 0x0001e20000000800 */
[----:B------:R-:W-:Y:S01]  /*c5d0*/  ISETP.GT.AND P5, PT, R9, 0x48, PT ;  /* 0x000000480900780c */ /* 0x000fe20003fa4270 */
[-CC-:B------:R-:W-:Y:S01]  /*c5e0*/  FFMA.FTZ R52, R73, R0.reuse, -R13.reuse ;  /* 0x0000000049347223 */ /* 0x180fe2000001080d */
[----:B------:R-:W-:Y:S01]  /*c5f0*/  FSEL R59, R59, -INF , P4 ;  /* 0xff8000003b3b7808 */ /* 0x000fe20002000000 */
[--C-:B------:R-:W-:Y:S01]  /*c600*/  FFMA.FTZ R33, R77, R0, -R13.reuse ;  /* 0x000000004d217223 */ /* 0x100fe2000001080d */
[----:B------:R-:W-:Y:S01]  /*c610*/  FMNMX.FTZ R29, R58, R28, !PT ;  /* 0x0000001c3a1d7209 */ /* 0x000fe20007810000 */
[-CC-:B------:R-:W-:Y:S01]  /*c620*/  FFMA.FTZ R53, R80, R0.reuse, -R13.reuse ;  /* 0x0000000050357223 */ /* 0x180fe2000001080d */
[----:B------:R-:W-:Y:S01]  /*c630*/  ISETP.GT.AND P4, PT, R9, 0x49, PT ;  /* 0x000000490900780c */ /* 0x000fe20003f84270 */
[----:B------:R-:W-:Y:S01]  /*c640*/  MUFU.EX2 R140, R140 ;  /* 0x0000008c008c7308 */ /* 0x000fe20000000800 */
[----:B------:R-:W-:Y:S01]  /*c650*/  FSEL R62, R62, -INF , P5 ;  /* 0xff8000003e3e7808 */ /* 0x000fe20002800000 */
[-CC-:B0-----:R-:W-:Y:S01]  /*c660*/  FFMA.FTZ R37, R57, R0.reuse, -R13.reuse ;  /* 0x0000000039257223 */ /* 0x181fe2000001080d */
[----:B------:R-:W-:Y:S01]  /*c670*/  FMNMX.FTZ R29, R59, R29, !PT ;  /* 0x0000001d3b1d7209 */ /* 0x000fe20007810000 */
[----:B------:R-:W-:Y:S01]  /*c680*/  FFMA.FTZ R57, R84, R0, -R13 ;  /* 0x0000000054397223 */ /* 0x000fe2000001080d */
[----:B------:R-:W-:-:S02]  /*c690*/  ISETP.GT.AND P5, PT, R9, 0x50, PT ;  /* 0x000000500900780c */ /* 0x000fc40003fa4270 */
[----:B------:R-:W-:Y:S01]  /*c6a0*/  FSEL R63, R63, -INF , P4 ;  /* 0xff8000003f3f7808 */ /* 0x000fe20002000000 */
[----:B------:R-:W-:Y:S01]  /*c6b0*/  MUFU.EX2 R142, R142 ;  /* 0x0000008e008e7308 */ /* 0x000fe20000000800 */
[----:B------:R-:W-:Y:S02]  /*c6c0*/  FMNMX.FTZ R29, R62, R29, !PT ;  /* 0x0000001d3e1d7209 */ /* 0x000fe40007810000 */
[----:B------:R-:W-:Y:S02]  /*c6d0*/  ISETP.GT.AND P4, PT, R9, 0x51, PT ;  /* 0x000000510900780c */ /* 0x000fe40003f84270 */
[----:B------:R-:W-:Y:S02]  /*c6e0*/  FSEL R66, R66, -INF , P5 ;  /* 0xff80000042427808 */ /* 0x000fe40002800000 */
[----:B------:R-:W-:Y:S01]  /*c6f0*/  FMNMX.FTZ R29, R63, R29, !PT ;  /* 0x0000001d3f1d7209 */ /* 0x000fe20007810000 */
[----:B------:R0:W-:Y:S01]  /*c700*/  MUFU.EX2 R28, R45 ;  /* 0x0000002d001c7308 */ /* 0x0001e20000000800 */
[----:B------:R-:W-:-:S02]  /*c710*/  ISETP.GT.AND P5, PT, R9, 0x58, PT ;  /* 0x000000580900780c */ /* 0x000fc40003fa4270 */
[----:B------:R-:W-:Y:S02]  /*c720*/  FSEL R67, R67, -INF , P4 ;  /* 0xff80000043437808 */ /* 0x000fe40002000000 */
[----:B------:R-:W-:Y:S02]  /*c730*/  FMNMX.FTZ R32, R66, R29, !PT ;  /* 0x0000001d42207209 */ /* 0x000fe40007810000 */
[----:B------:R-:W-:Y:S01]  /*c740*/  ISETP.GT.AND P4, PT, R9, 0x59, PT ;  /* 0x000000590900780c */ /* 0x000fe20003f84270 */
[----:B------:R-:W-:Y:S01]  /*c750*/  MUFU.EX2 R136, R136 ;  /* 0x0000008800887308 */ /* 0x000fe20000000800 */
[----:B------:R-:W-:Y:S01]  /*c760*/  FSEL R70, R70, -INF , P5 ;  /* 0xff80000046467808 */ /* 0x000fe20002800000 */
[----:B0-----:R-:W-:Y:S01]  /*c770*/  FFMA.FTZ R45, R68, R0, -R13 ;  /* 0x00000000442d7223 */ /* 0x001fe2000001080d */
[----:B------:R-:W-:Y:S02]  /*c780*/  FMNMX.FTZ R32, R67, R32, !PT ;  /* 0x0000002043207209 */ /* 0x000fe40007810000 */
[----:B------:R-:W-:-:S02]  /*c790*/  ISETP.GT.AND P5, PT, R9, 0x60, PT ;  /* 0x000000600900780c */ /* 0x000fc40003fa4270 */
[----:B------:R-:W-:Y:S01]  /*c7a0*/  FSEL R71, R71, -INF , P4 ;  /* 0xff80000047477808 */ /* 0x000fe20002000000 */
[----:B------:R0:W-:Y:S01]  /*c7b0*/  MUFU.EX2 R29, R49 ;  /* 0x00000031001d7308 */ /* 0x0001e20000000800 */
[----:B------:R-:W-:Y:S02]  /*c7c0*/  FMNMX.FTZ R32, R70, R32, !PT ;  /* 0x0000002046207209 */ /* 0x000fe40007810000 */
[----:B------:R-:W-:Y:S02]  /*c7d0*/  ISETP.GT.AND P4, PT, R9, 0x61, PT ;  /* 0x000000610900780c */ /* 0x000fe40003f84270 */
[----:B------:R-:W-:Y:S02]  /*c7e0*/  FSEL R74, R74, -INF , P5 ;  /* 0xff8000004a4a7808 */ /* 0x000fe40002800000 */
[----:B------:R-:W-:Y:S01]  /*c7f0*/  FMNMX.FTZ R32, R71, R32, !PT ;  /* 0x0000002047207209 */ /* 0x000fe20007810000 */
[----:B------:R-:W-:Y:S01]  /*c800*/  MUFU.EX2 R138, R138 ;  /* 0x0000008a008a7308 */ /* 0x000fe20000000800 */
[----:B------:R-:W-:Y:S01]  /*c810*/  ISETP.GT.AND P5, PT, R9, 0x68, PT ;  /* 0x000000680900780c */ /* 0x000fe20003fa4270 */
[----:B0-----:R-:W-:Y:S01]  /*c820*/  FFMA.FTZ R49, R72, R0, -R13 ;  /* 0x0000000048317223 */ /* 0x001fe2000001080d */
[----:B------:R-:W-:-:S02]  /*c830*/  FSEL R75, R75, -INF , P4 ;  /* 0xff8000004b4b7808 */ /* 0x000fc40002000000 */
[----:B------:R-:W-:Y:S02]  /*c840*/  FMNMX.FTZ R32, R74, R32, !PT ;  /* 0x000000204a207209 */ /* 0x000fe40007810000 */
        /* <DEDUP_REMOVED lines=19> */
[----:B------:R-:W-:Y:S02]  /*c980*/  FSEL R87, R87, -INF , P4 ;  /* 0xff80000057577808 */ /* 0x000fe40002000000 */
[----:B------:R-:W-:Y:S01]  /*c990*/  FMNMX.FTZ R9, R86, R32, !PT ;  /* 0x0000002056097209 */ /* 0x000fe20007810000 */
[----:B------:R-:W-:Y:S03]  /*c9a0*/  MUFU.EX2 R41, R41 ;  /* 0x0000002900297308 */ /* 0x000fe60000000800 */
[----:B------:R-:W-:-:S05]  /*c9b0*/  FMNMX.FTZ R9, R87, R9, !PT ;  /* 0x0000000957097209 */ /* 0x000fca0007810000 */
[----:B------:R-:W0:Y:S01]  /*c9c0*/  SHFL.BFLY PT, R32, R9, 0x2, 0x1f ;  /* 0x0c401f0009207f89 */ /* 0x000e2200000e0000 */
[----:B------:R-:W-:Y:S01]  /*c9d0*/  @!P1 PRMT R15, RZ, 0x654, R15 ;  /* 0x00000654ff0f9816 */ /* 0x000fe2000000000f */
[----:B------:R-:W-:Y:S08]  /*c9e0*/  MUFU.EX2 R40, R40 ;  /* 0x0000002800287308 */ /* 0x000ff00000000800 */
[----:B------:R-:W-:Y:S08]  /*c9f0*/  MUFU.EX2 R44, R44 ;  /* 0x0000002c002c7308 */ /* 0x000ff00000000800 */
[----:B------:R-:W-:Y:S01]  /*ca00*/  MUFU.EX2 R45, R45 ;  /* 0x0000002d002d7308 */ /* 0x000fe20000000800 */
[----:B0-----:R-:W-:Y:S01]  /*ca10*/  FMNMX.FTZ R9, R9, R32, !PT ;  /* 0x0000002009097209 */ /* 0x001fe20007810000 */
[----:B------:R-:W-:-:S06]  /*ca20*/  VIADD R32, R8, 0x280 ;  /* 0x0000028008207836 */ /* 0x000fcc0000000000 */
[----:B------:R-:W-:Y:S01]  /*ca30*/  MUFU.EX2 R48, R48 ;  /* 0x0000003000307308 */ /* 0x000fe20000000800 */
[----:B------:R-:W0:Y:S01]  /*ca40*/  SHFL.BFLY PT, R56, R9, 0x1, 0x1f ;  /* 0x0c201f0009387f89 */ /* 0x000e2200000e0000 */
[----:B------:R-:W-:Y:S01]  /*ca50*/  R2UR UR6, R32 ;  /* 0x00000000200672ca */ /* 0x000fe200000e0000 */
[-CC-:B------:R-:W-:Y:S01]  /*ca60*/  FFMA.FTZ R32, R76, R0.reuse, -R13.reuse ;  /* 0x000000004c207223 */ /* 0x180fe2000001080d */
[----:B------:R-:W-:-:S04]  /*ca70*/  FFMA.FTZ R13, R85, R0, -R13 ;  /* 0x00000000550d7223 */ /* 0x000fc8000001080d */
[----:B------:R-:W-:Y:S08]  /*ca80*/  MUFU.EX2 R49, R49 ;  /* 0x0000003100317308 */ /* 0x000ff00000000800 */
[----:B------:R-:W-:Y:S01]  /*ca90*/  MUFU.EX2 R52, R52 ;  /* 0x0000003400347308 */ /* 0x000fe20000000800 */
[----:B------:R-:W-:Y:S07]  /*caa0*/  HGMMA.64x64x16.F32 R88, R128, gdesc[UR4].tnspB, R88, gsb0 ;  /* 0x40e0000480587df0 */ /* 0x000fee0008000858 */
        /* <DEDUP_REMOVED lines=9> */
[----:B------:R-:W2:Y:S01]  /*cb40*/  LDL R46, [R1+0x28] ;  /* 0x00002800012e7983 */ /* 0x000ea20000100800 */
[-CC-:B------:R-:W-:Y:S01]  /*cb50*/  FFMA.FTZ R60, R27, R0.reuse, -R61.reuse ;  /* 0x000000001b3c7223 */ /* 0x180fe2000001083d */
[----:B------:R-:W-:Y:S02]  /*cb60*/  VIADD R26, R8, 0x300 ;  /* 0x00000300081a7836 */ /* 0x000fe40000000000 */
[-CC-:B------:R-:W-:Y:S01]  /*cb70*/  FFMA.FTZ R151, R30, R0.reuse, -R61.reuse ;  /* 0x000000001e977223 */ /* 0x180fe2000001083d */
[----:B------:R-:W-:Y:S02]  /*cb80*/  IMAD.MOV.U32 R27, RZ, RZ, 0x40000040 ;  /* 0x40000040ff1b7424 */ /* 0x000fe400078e00ff */
[-CC-:B------:R-:W-:Y:S01]  /*cb90*/  FFMA.FTZ R30, R31, R0.reuse, -R61.reuse ;  /* 0x000000001f1e7223 */ /* 0x180fe2000001083d */
[-CC-:B------:R-:W-:Y:S01]  /*cba0*/  FFMA.FTZ R31, R35, R0.reuse, -R61.reuse ;  /* 0x00000000231f7223 */ /* 0x180fe2000001083d */
[----:B------:R-:W-:Y:S01]  /*cbb0*/  R2UR UR6, R26 ;  /* 0x000000001a0672ca */ /* 0x000fe200000e0000 */
[-CC-:B------:R-:W-:Y:S01]  /*cbc0*/  FFMA.FTZ R35, R43, R0.reuse, -R61.reuse ;  /* 0x000000002b237223 */ /* 0x180fe2000001083d */
[----:B------:R-:W-:Y:S01]  /*cbd0*/  R2UR UR7, R27 ;  /* 0x000000001b0772ca */ /* 0x000fe200000e0000 */
[----:B------:R-:W-:Y:S01]  /*cbe0*/  MUFU.EX2 R149, R149 ;  /* 0x0000009500957308 */ /* 0x000fe20000000800 */
[----:B------:R-:W-:Y:S01]  /*cbf0*/  FSEL R27, R9, RZ, P4 ;  /* 0x000000ff091b7208 */ /* 0x000fe20002000000 */
[-CC-:B------:R-:W-:Y:S01]  /*cc00*/  FFMA.FTZ R145, R34, R0.reuse, -R61.reuse ;  /* 0x0000000022917223 */ /* 0x180fe2000001083d */
[----:B------:R-:W-:Y:S01]  /*cc10*/  IADD3 R26, R8, 0x380, RZ ;  /* 0x00000380081a7810 */ /* 0x000fe20007ffe0ff */
[-C--:B------:R-:W-:Y:S01]  /*cc20*/  FFMA.FTZ R147, R38, R0.reuse, -R61 ;  /* 0x0000000026937223 */ /* 0x080fe2000001083d */
[----:B------:R-:W-:Y:S01]  /*cc30*/  FSEL R43, R3, RZ, P3 ;  /* 0x000000ff032b7208 */ /* 0x000fe20001800000 */
[----:B------:R-:W-:Y:S01]  /*cc40*/  FADD.FTZ R10, -R27, R10 ;  /* 0x0000000a1b0a7221 */ /* 0x000fe20000010100 */
[----:B------:R-:W-:Y:S01]  /*cc50*/  IMAD.MOV.U32 R27, RZ, RZ, 0x40000040 ;  /* 0x40000040ff1b7424 */ /* 0x000fe200078e00ff */
[----:B------:R-:W-:Y:S01]  /*cc60*/  MUFU.EX2 R60, R60 ;  /* 0x0000003c003c7308 */ /* 0x000fe20000000800 */
[----:B------:R-:W-:Y:S01]  /*cc70*/  ISETP.GE.U32.AND P3, PT, R64, 0x180, PT ;  /* 0x000001804000780c */ /* 0x000fe20003f66070 */
[----:B------:R-:W-:Y:S01]  /*cc80*/  FADD.FTZ R43, -R43, R11 ;  /* 0x0000000b2b2b7221 */ /* 0x000fe20000010100 */
[----:B------:R-:W-:Y:S01]  /*cc90*/  FMUL.FTZ R10, R10, R0 ;  /* 0x000000000a0a7220 */ /* 0x000fe20000410000 */
[----:B------:R-:W-:-:S02]  /*cca0*/  VIADD R11, R135, 0x9 ;  /* 0x00000009870b7836 */ /* 0x000fc40000000000 */
[-CC-:B------:R-:W-:Y:S01]  /*ccb0*/  FFMA.FTZ R34, R39, R0.reuse, -R61.reuse ;  /* 0x0000000027227223 */ /* 0x180fe2000001083d */
        /* <DEDUP_REMOVED lines=9> */
[----:B------:R-:W0:Y:S08]  /*cd50*/  MUFU.EX2 R8, R8 ;  /* 0x0000000800087308 */ /* 0x000e300000000800 */
[----:B------:R-:W1:Y:S08]  /*cd60*/  MUFU.EX2 R10, R10 ;  /* 0x0000000a000a7308 */ /* 0x000e700000000800 */
[----:B------:R-:W3:Y:S01]  /*cd70*/  MUFU.EX2 R30, R30 ;  /* 0x0000001e001e7308 */ /* 0x000ee20000000800 */
[----:B------:R-:W-:-:S02]  /*cd80*/  WARPGROUP.DEPBAR.LE gsb0, 0x0 ;  /* 0x00008000000079c5 */ /* 0x000fc40000010000 */
[----:B------:R-:W-:-:S05]  /*cd90*/  WARPGROUP.ARRIVE ;  /* 0x00000000000079c5 */ /* 0x000fca0000000000 */
[----:B------:R-:W4:Y:S01]  /*cda0*/  MUFU.EX2 R145, R145 ;  /* 0x0000009100917308 */ /* 0x000f220000000800 */
[----:B------:R-:W-:Y:S01]  /*cdb0*/  HGMMA.64x64x16.F32 R88, R124, gdesc[UR4].tnspB, R88, gsb0 ;  /* 0x40e000047c587df0 */ /* 0x000fe20008000858 */
[----:B------:R-:W-:Y:S01]  /*cdc0*/  R2UR UR6, R26 ;  /* 0x000000001a0672ca */ /* 0x000fe200000e0000 */
[----:B------:R-:W-:Y:S01]  /*cdd0*/  @!P1 IMAD R26, R18, 0x8, R2 ;  /* 0x00000008121a9824 */ /* 0x000fe200078e0202 */
[----:B------:R-:W-:Y:S01]  /*cde0*/  R2UR UR7, R27 ;  /* 0x000000001b0772ca */ /* 0x000fe200000e0000 */
[----:B0-----:R-:W-:Y:S02]  /*cdf0*/  FFMA.FTZ R5, R8, R5, R148 ;  /* 0x0000000508057223 */ /* 0x001fe40000010094 */
[----:B------:R-:W-:Y:S02]  /*ce00*/  @!P1 VIADD R26, R26, 0x16840 ;  /* 0x000168401a1a9836 */ /* 0x000fe40000000000 */
[----:B-1----:R-:W-:Y:S01]  /*ce10*/  FFMA.FTZ R4, R10, R4, R149 ;  /* 0x000000040a047223 */ /* 0x002fe20000010095 */
[----:B------:R-:W-:Y:S01]  /*ce20*/  SEL R27, R11, 0x9, !P3 ;  /* 0x000000090b1b7807 */ /* 0x000fe20005800000 */
[----:B------:R-:W0:Y:S08]  /*ce30*/  MUFU.EX2 R31, R31 ;  /* 0x0000001f001f7308 */ /* 0x000e300000000800 */
[----:B------:R-:W1:Y:S08]  /*ce40*/  MUFU.EX2 R147, R147 ;  /* 0x0000009300937308 */ /* 0x000e700000000800 */
[----:B------:R-:W1:Y:S08]  /*ce50*/  MUFU.EX2 R34, R34 ;  /* 0x0000002200227308 */ /* 0x000e700000000800 */
[----:B------:R-:W1:Y:S08]  /*ce60*/  MUFU.EX2 R141, R141 ;  /* 0x0000008d008d7308 */ /* 0x000e700000000800 */
[----:B------:R-:W1:Y:S08]  /*ce70*/  MUFU.EX2 R35, R35 ;  /* 0x0000002300237308 */ /* 0x000e700000000800 */
[----:B------:R-:W1:Y:S08]  /*ce80*/  MUFU.EX2 R143, R143 ;  /* 0x0000008f008f7308 */ /* 0x000e700000000800 */
[----:B------:R-:W1:Y:S08]  /*ce90*/  MUFU.EX2 R38, R38 ;  /* 0x0000002600267308 */ /* 0x000e700000000800 */
[----:B------:R-:W1:Y:S08]  /*cea0*/  MUFU.EX2 R137, R137 ;  /* 0x0000008900897308 */ /* 0x000e700000000800 */
[----:B------:R-:W1:Y:S01]  /*ceb0*/  MUFU.EX2 R39, R39 ;  /* 0x0000002700277308 */ /* 0x000e620000000800 */
[----:B------:R-:W-:-:S02]  /*cec0*/  WARPGROUP.DEPBAR.LE gsb0, 0x0 ;  /* 0x00008000000079c5 */ /* 0x000fc40000010000 */
[----:B------:R-:W-:-:S05]  /*ced0*/  WARPGROUP.ARRIVE ;  /* 0x00000000000079c5 */ /* 0x000fca0000000000 */
[----:B------:R-:W1:Y:S01]  /*cee0*/  MUFU.EX2 R139, R139 ;  /* 0x0000008b008b7308 */ /* 0x000e620000000800 */
[----:B------:R-:W-:Y:S01]  /*cef0*/  HGMMA.64x64x16.F32 R88, R120, gdesc[UR4].tnspB, R88, gsb0 ;  /* 0x40e0000478587df0 */ /* 0x000fe20008000858 */
[----:B------:R-:W-:Y:S01]  /*cf00*/  @!P1 PRMT R26, RZ, 0x654, R26 ;  /* 0x00000654ff1a9816 */ /* 0x000fe2000000001a */
[----:B------:R-:W-:Y:S01]  /*cf10*/  FADD.FTZ R5, R12, R5 ;  /* 0x000000050c057221 */ /* 0x000fe20000010000 */
[----:B------:R-:W-:-:S04]  /*cf20*/  FADD.FTZ R4, R60, R4 ;  /* 0x000000043c047221 */ /* 0x000fc80000010000 */
[----:B------:R-:W1:Y:S01]  /*cf30*/  MUFU.EX2 R42, R42 ;  /* 0x0000002a002a7308 */ /* 0x000e620000000800 */
[----:B------:R-:W-:-:S04]  /*cf40*/  FADD.FTZ R5, R150, R5 ;  /* 0x0000000596057221 */ /* 0x000fc80000010000 */
[----:B------:R-:W-:Y:S01]  /*cf50*/  FADD.FTZ R5, R20, R5 ;  /* 0x0000000514057221 */ /* 0x000fe20000010000 */
[-CC-:B------:R-:W-:Y:S02]  /*cf60*/  FFMA.FTZ R59, R59, R0.reuse, -R61.reuse ;  /* 0x000000003b3b7223 */ /* 0x180fe4000001083d */
[----:B------:R-:W1:Y:S01]  /*cf70*/  MUFU.EX2 R133, R133 ;  /* 0x0000008500857308 */ /* 0x000e620000000800 */
[-CC-:B------:R-:W-:Y:S01]  /*cf80*/  FFMA.FTZ R135, R62, R0.reuse, -R61.reuse ;  /* 0x000000003e877223 */ /* 0x180fe2000001083d */
[----:B------:R-:W-:-:S06]  /*cf90*/  FFMA.FTZ R63, R63, R0, -R61 ;  /* 0x000000003f3f7223 */ /* 0x000fcc000001083d */
[----:B------:R-:W1:Y:S01]  /*cfa0*/  MUFU.EX2 R11, R59 ;  /* 0x0000003b000b7308 */ /* 0x000e620000000800 */
[----:B------:R-:W-:Y:S01]  /*cfb0*/  FFMA.FTZ R129, R66, R0, -R61 ;  /* 0x0000000042817223 */ /* 0x000fe2000001083d */
[----:B------:R-:W-:-:S06]  /*cfc0*/  F2FP.F16.F32.PACK_AB R150, R20, R150 ;  /* 0x000000961496723e */ /* 0x000fcc00000000ff */
[----:B------:R-:W1:Y:S08]  /*cfd0*/  MUFU.EX2 R135, R135 ;  /* 0x0000008700877308 */ /* 0x000e700000000800 */
[----:B------:R-:W-:Y:S08]  /*cfe0*/  MUFU.EX2 R56, R81 ;  /* 0x0000005100387308 */ /* 0x000ff00000000800 */
[----:B------:R-:W-:Y:S08]  /*cff0*/  MUFU.EX2 R57, R57 ;  /* 0x0000003900397308 */ /* 0x000ff00000000800 */
[----:B------:R-:W-:Y:S01]  /*d000*/  MUFU.EX2 R13, R13 ;  /* 0x0000000d000d7308 */ /* 0x000fe20000000800 */
[----:B------:R-:W-:-:S02]  /*d010*/  WARPGROUP.DEPBAR.LE gsb0, 0x0 ;  /* 0x00008000000079c5 */ /* 0x000fc40000010000 */
[----:B------:R1:W-:Y:S06]  /*d020*/  BAR.ARV R27, 0x100 ;  /* 0x0004001b0000751d */ /* 0x0003ec0000002000 */
[----:B------:R3:W-:Y:S02]  /*d030*/  @!P1 SYNCS.ARRIVE.TRANS64.RED.A1T0 RZ, [R26+URZ], RZ ;  /* 0x000000ff1aff99a7 */ /* 0x0007e4000810043f */
[----:B---3--:R-:W-:Y:S01]  /*d040*/  FADD.FTZ R26, R151, R4 ;  /* 0x00000004971a7221 */ /* 0x008fe20000010000 */
[----:B------:R3:W-:Y:S03]  /*d050*/  @!P1 SYNCS.ARRIVE.TRANS64.RED.A1T0 RZ, [R15+URZ], RZ ;  /* 0x000000ff0fff99a7 */ /* 0x0007e6000810043f */
[----:B------:R-:W-:-:S04]  /*d060*/  FADD.FTZ R26, R30, R26 ;  /* 0x0000001a1e1a7221 */ /* 0x000fc80000010000 */
[----:B----4-:R-:W-:Y:S01]  /*d070*/  FADD.FTZ R26, R145, R26 ;  /* 0x0000001a911a7221 */ /* 0x010fe20000010000 */
[----:B---3--:R-:W-:-:S03]  /*d080*/  FADD.FTZ R15, R144, R5 ;  /* 0x00000005900f7221 */ /* 0x008fc60000010000 */
[----:B0-----:R-:W-:Y:S01]  /*d090*/  FADD.FTZ R26, R31, R26 ;  /* 0x0000001a1f1a7221 */ /* 0x001fe20000010000 */
[----:B------:R-:W-:-:S03]  /*d0a0*/  FADD.FTZ R15, R21, R15 ;  /* 0x0000000f150f7221 */ /* 0x000fc60000010000 */
[----:B-1----:R-:W-:Y:S01]  /*d0b0*/  FADD.FTZ R26, R147, R26 ;  /* 0x0000001a931a7221 */ /* 0x002fe20000010000 */
        /* <DEDUP_REMOVED lines=17> */
[----:B------:R-:W0:Y:S01]  /*d1d0*/  MUFU.EX2 R4, R63 ;  /* 0x0000003f00047308 */ /* 0x000e220000000800 */
[-C--:B------:R-:W-:Y:S01]  /*d1e0*/  FFMA.FTZ R5, R67, R0.reuse, -R61 ;  /* 0x0000000043057223 */ /* 0x080fe2000001083d */
[----:B------:R-:W-:Y:S01]  /*d1f0*/  FADD.FTZ R20, R42, R43 ;  /* 0x0000002b2a147221 */ /* 0x000fe20000010000 */
[----:B------:R-:W-:Y:S01]  /*d200*/  FADD.FTZ R27, R36, R27 ;  /* 0x0000001b241b7221 */ /* 0x000fe20000010000 */
[----:B------:R-:W-:Y:S02]  /*d210*/  FFMA.FTZ R131, R70, R0, -R61 ;  /* 0x0000000046837223 */ /* 0x000fe4000001083d */
[----:B------:R-:W-:Y:S01]  /*d220*/  FADD.FTZ R20, R133, R20 ;  /* 0x0000001485147221 */ /* 0x000fe20000010000 */
[----:B------:R-:W-:Y:S01]  /*d230*/  FADD.FTZ R26, R132, R27 ;  /* 0x0000001b841a7221 */ /* 0x000fe20000010000 */
[----:B------:R-:W1:Y:S01]  /*d240*/  MUFU.EX2 R129, R129 ;  /* 0x0000008100817308 */ /* 0x000e620000000800 */
[----:B------:R-:W-:Y:S01]  /*d250*/  F2FP.F16.F32.PACK_AB R144, R21, R144 ;  /* 0x000000901590723e */ /* 0x000fe200000000ff */
[----:B------:R-:W-:Y:S01]  /*d260*/  FADD.FTZ R20, R11, R20 ;  /* 0x000000140b147221 */ /* 0x000fe20000010000 */
[----:B------:R-:W-:Y:S01]  /*d270*/  FADD.FTZ R21, R37, R26 ;  /* 0x0000001a25157221 */ /* 0x000fe20000010000 */
[----:B------:R-:W-:Y:S01]  /*d280*/  FFMA.FTZ R15, R71, R0, -R61 ;  /* 0x00000000470f7223 */ /* 0x000fe2000001083d */
[----:B------:R-:W-:-:S03]  /*d290*/  F2FP.F16.F32.PACK_AB R146, R24, R146 ;  /* 0x000000921892723e */ /* 0x000fc600000000ff */
[----:B------:R-:W3:Y:S01]  /*d2a0*/  MUFU.EX2 R5, R5 ;  /* 0x0000000500057308 */ /* 0x000ee20000000800 */
[----:B------:R-:W-:Y:S01]  /*d2b0*/  FADD.FTZ R24, R134, R21 ;  /* 0x0000001586187221 */ /* 0x000fe20000010000 */
[----:B------:R-:W-:Y:S01]  /*d2c0*/  FADD.FTZ R21, R135, R20 ;  /* 0x0000001487157221 */ /* 0x000fe20000010000 */
        /* <DEDUP_REMOVED lines=22> */
[----:B------:R-:W-:Y:S01]  /*d430*/  FFMA.FTZ R83, R83, R0, -R61 ;  /* 0x0000000053537223 */ /* 0x000fe2000001083d */
[----:B------:R-:W-:-:S04]  /*d440*/  F2FP.F16.F32.PACK_AB R133, R11, R133 ;  /* 0x000000850b85723e */ /* 0x000fc800000000ff */
        /* <DEDUP_REMOVED lines=12> */
[----:B------:R-:W-:-:S05]  /*d510*/  F2FP.F16.F32.PACK_AB R129, R5, R129 ;  /* 0x000000810581723e */ /* 0x000fca00000000ff */
[----:B------:R-:W4:Y:S01]  /*d520*/  MUFU.EX2 R86, R86 ;  /* 0x0000005600567308 */ /* 0x000f220000000800 */
[----:B------:R-:W-:Y:S01]  /*d530*/  FADD.FTZ R4, R33, R4 ;  /* 0x0000000421047221 */ /* 0x000fe20000010000 */
[----:B0-----:R-:W-:Y:S01]  /*d540*/  FADD.FTZ R5, R79, R20 ;  /* 0x000000144f057221 */ /* 0x001fe20000010000 */
[----:B--2---:R-:W-:-:S05]  /*d550*/  ISETP.GT.AND P3, PT, R14, R46, PT ;  /* 0x0000002e0e00720c */ /* 0x004fca0003f64270 */
[----:B------:R-:W0:Y:S01]  /*d560*/  MUFU.EX2 R61, R61 ;  /* 0x0000003d003d7308 */ /* 0x000e220000000800 */
[----:B------:R-:W-:Y:S01]  /*d570*/  FADD.FTZ R11, R53, R4 ;  /* 0x00000004350b7221 */ /* 0x000fe20000010000 */
[----:B-1----:R-:W-:Y:S01]  /*d580*/  FADD.FTZ R4, R82, R5 ;  /* 0x0000000552047221 */ /* 0x002fe20000010000 */
[----:B------:R-:W-:Y:S02]  /*d590*/  F2FP.F16.F32.PACK_AB R125, R12, R125 ;  /* 0x0000007d0c7d723e */ /* 0x000fe400000000ff */
[----:B------:R-:W-:Y:S01]  /*d5a0*/  FADD.FTZ R12, R56, R11 ;  /* 0x0000000b380c7221 */ /* 0x000fe20000010000 */
[----:B---3--:R-:W-:-:S03]  /*d5b0*/  FADD.FTZ R5, R83, R4 ;  /* 0x0000000453057221 */ /* 0x008fc60000010000 */
[----:B------:R-:W-:Y:S01]  /*d5c0*/  FADD.FTZ R12, R57, R12 ;  /* 0x0000000c390c7221 */ /* 0x000fe20000010000 */
[----:B----4-:R-:W-:Y:S01]  /*d5d0*/  FADD.FTZ R4, R86, R5 ;  /* 0x0000000556047221 */ /* 0x010fe20000010000 */
        /* <DEDUP_REMOVED lines=34> */
[----:B------:R-:W-:Y:S01]  /*d800*/  FADD.FTZ R5, R13, R12 ;  /* 0x0000000c0d057221 */ /* 0x000fe20000010000 */
[----:B------:R-:W-:Y:S01]  /*d810*/  F2FP.F16.F32.PACK_AB R151, R30, R151 ;  /* 0x000000971e97723e */ /* 0x000fe200000000ff */
[----:B0-----:R-:W-:Y:S01]  /*d820*/  FADD.FTZ R4, R61, R4 ;  /* 0x000000043d047221 */ /* 0x001fe20000010000 */
[----:B------:R-:W-:Y:S01]  /*d830*/  F2FP.F16.F32.PACK_AB R145, R31, R145 ;  /* 0x000000911f91723e */ /* 0x000fe200000000ff */
[----:B------:R-:W-:Y:S01]  /*d840*/  VIADD R14, R14, 0xffffffff ;  /* 0xffffffff0e0e7836 */ /* 0x000fe20000000000 */
        /* <DEDUP_REMOVED lines=24> */
.L_x_14510:
[----:B------:R-:W2:Y:S02]  /*d9d0*/  LDL R8, [R1+0x38] ;  /* 0x0000380001087983 */ /* 0x000ea40000100800 */
[----:B--2---:R-:W-:-:S13]  /*d9e0*/  ISETP.GE.AND P2, PT, R14, R8, PT ;  /* 0x000000080e00720c */ /* 0x004fda0003f46270 */
[----:B------:R-:W-:Y:S05]  /*d9f0*/  @!P2 BRA `(.L_x_14521) ;  /* 0x0000001c00d0a947 */ /* 0x000fea0003800000 */
[----:B------:R-:W-:Y:S02]  /*da00*/  IMAD.MOV.U32 R12, RZ, RZ, R9 ;  /* 0x000000ffff0c7224 */ /* 0x000fe400078e0009 */
[----:B------:R-:W-:Y:S02]  /*da10*/  IMAD.MOV.U32 R13, RZ, RZ, R3 ;  /* 0x000000ffff0d7224 */ /* 0x000fe400078e0003 */
[----:B------:R-:W-:Y:S02]  /*da20*/  IMAD.MOV.U32 R8, RZ, RZ, R23 ;  /* 0x000000ffff087224 */ /* 0x000fe400078e0017 */
[----:B------:R-:W-:-:S07]  /*da30*/  IMAD.MOV.U32 R15, RZ, RZ, R18 ;  /* 0x000000ffff0f7224 */ /* 0x000fce00078e0012 */
.L_x_14531:
        /* <DEDUP_REMOVED lines=10> */
.L_x_14523:
[----:B------:R-:W-:Y:S01]  /*dae0*/  IMAD R0, R18, 0x8, R2 ;  /* 0x0000000812007824 */ /* 0x000fe200078e0202 */
[----:B------:R-:W-:-:S04]  /*daf0*/  SHF.L.U32 R3, R23, 0x1f, RZ ;  /* 0x0000001f17037819 */ /* 0x000fc800000006ff */
[----:B------:R0:W1:Y:S01]  /*db00*/  SYNCS.PHASECHK.TRANS64.TRYWAIT P3, [R0+URZ+0x16830], R3 ;  /* 0x01683003000075a7 */ /* 0x000062000806017f */
[----:B------:R-:W-:Y:S05]  /*db10*/  @!P0 BRA `(.L_x_14524) ;  /* 0x0000000000048947 */ /* 0x000fea0003800000 */
[----:B------:R-:W-:Y:S01]  /*db20*/  BPT.TRAP 0x1 ;  /* 0x000000040000795c */ /* 0x000fe20000300000 */
.L_x_14524:
[----:B------:R-:W-:Y:S04]  /*db30*/  BSSY B0, `(.L_x_14522) ;  /* 0x0000004000007945 */ /* 0x000fe80003800000 */
[----:B-1----:R-:W-:Y:S05]  /*db40*/  @P3 BRA `(.L_x_14525) ;  /* 0x0000000000083947 */ /* 0x002fea0003800000 */
[----:B------:R-:W1:Y:S02]  /*db50*/  SYNCS.PHASECHK.TRANS64.TRYWAIT P3, [R0+URZ+0x16830], R3 ;  /* 0x01683003000075a7 */ /* 0x000e64000806017f */
[----:B-1----:R-:W-:Y:S05]  /*db60*/  @!P3 BRA `(.L_x_14526) ;  /* 0x000000cc0058b947 */ /* 0x002fea0003800000 */
.L_x_14525:
[----:B------:R-:W-:Y:S05]  /*db70*/  BSYNC B0 ;  /* 0x0000000000007941 */ /* 0x000fea0003800000 */
.L_x_14522:
        /* <DEDUP_REMOVED lines=17> */
[----:B--2---:R-:W-:-:S05]  /*dc90*/  LEA R24, R18, R9, 0xa ;  /* 0x0000000912187211 */ /* 0x004fca00078e50ff */
[----:B------:R-:W-:-:S05]  /*dca0*/  VIADD R10, R24, 0x4 ;  /* 0x00000004180a7836 */ /* 0x000fca0000000000 */
        /* <DEDUP_REMOVED lines=30> */
.L_x_14528:
[----:B------:R-:W-:Y:S01]  /*de90*/  SHF.L.U32 R0, R8, 0x1f, RZ ;  /* 0x0000001f08007819 */ /* 0x000fe200000006ff */
[----:B-----5:R-:W-:-:S04]  /*dea0*/  IMAD R3, R15, 0x8, R2 ;  /* 0x000000080f037824 */ /* 0x020fc800078e0202 */
[----:B------:R0:W1:Y:S01]  /*deb0*/  SYNCS.PHASECHK.TRANS64.TRYWAIT P2, [R3+URZ+0x16850], R0 ;  /* 0x01685000030075a7 */ /* 0x000062000804017f */
[----:B------:R-:W-:Y:S05]  /*dec0*/  @!P0 BRA `(.L_x_14529) ;  /* 0x0000000000048947 */ /* 0x000fea0003800000 */
[----:B------:R-:W-:Y:S01]  /*ded0*/  BPT.TRAP 0x1 ;  /* 0x000000040000795c */ /* 0x000fe20000300000 */
.L_x_14529:
[----:B-1----:R-:W-:Y:S05]  /*dee0*/  @P2 BRA `(.L_x_14527) ;  /* 0x0000000000082947 */ /* 0x002fea0003800000 */
[----:B------:R-:W1:Y:S02]  /*def0*/  SYNCS.PHASECHK.TRANS64.TRYWAIT P2, [R3+URZ+0x16850], R0 ;  /* 0x01685000030075a7 */ /* 0x000e64000804017f */
[----:B-1----:R-:W-:Y:S05]  /*df00*/  @!P2 BRA `(.L_x_14530) ;  /* 0x000000c80084a947 */ /* 0x002fea0003800000 */
.L_x_14527:
[----:B01---5:R-:W-:Y:S01]  /*df10*/  IADD3 R0, R2, 0x400, RZ ;  /* 0x0000040002007810 */ /* 0x023fe20007ffe0ff */
[----:B------:R-:W-:Y:S01]  /*df20*/  IMAD.MOV.U32 R9, RZ, RZ, 0x40000040 ;  /* 0x40000040ff097424 */ /* 0x000fe200078e00ff */
[----:B------:R-:W-:Y:S05]  /*df30*/  WARPSYNC.ALL ;  /* 0x0000000000007948 */ /* 0x000fea0003800000 */
[----:B------:R-:W-:Y:S01]  /*df40*/  SHF.R.U32.HI R0, RZ, 0x4, R0 ;  /* 0x00000004ff007819 */ /* 0x000fe20000011600 */
[----:B------:R-:W-:Y:S01]  /*df50*/  WARPGROUP.ARRIVE ;  /* 0x00000000000079c5 */ /* 0x000fe20000000000 */
[----:B------:R-:W-:Y:S01]  /*df60*/  R2UR UR7, R9 ;  /* 0x00000000090772ca */ /* 0x000fe200000e0000 */
[----:B------:R-:W-:Y:S01]  /*df70*/  IMAD.MOV.U32 R11, RZ, RZ, 0x40000040 ;  /* 0x40000040ff0b7424 */ /* 0x000fe200078e00ff */
[----:B------:R-:W-:Y:S01]  /*df80*/  LOP3.LUT R0, R0, 0x3fff, RZ, 0xc0, !PT ;  /* 0x00003fff00007812 */ /* 0x000fe200078ec0ff */
[----:B------:R-:W-:-:S04]  /*df90*/  IMAD.MOV.U32 R21, RZ, RZ, 0x40000040 ;  /* 0x40000040ff157424 */ /* 0x000fc800078e00ff */
[----:B------:R-:W-:Y:S01]  /*dfa0*/  IMAD R8, R15, 0x400, R0 ;  /* 0x000004000f087824 */ /* 0x000fe200078e0200 */
[----:B------:R-:W-:-:S03]  /*dfb0*/  FMNMX.FTZ R0, R24, R13, !PT ;  /* 0x0000000d18007209 */ /* 0x000fc60007810000 */
[C---:B------:R-:W-:Y:S01]  /*dfc0*/  VIADD R10, R8.reuse, 0x80 ;  /* 0x00000080080a7836 */ /* 0x040fe20000000000 */
[C---:B------:R-:W-:Y:S01]  /*dfd0*/  R2UR UR6, R8.reuse ;  /* 0x00000000080672ca */ /* 0x040fe200000e0000 */
[----:B------:R-:W-:Y:S01]  /*dfe0*/  VIADD R20, R8, 0x280 ;  /* 0x0000028008147836 */ /* 0x000fe20000000000 */
[----:B------:R-:W-:-:S04]  /*dff0*/  FMNMX.FTZ R0, R25, R0, !PT ;  /* 0x0000000019007209 */ /* 0x000fc80007810000 */
[----:B------:R-:W-:-:S04]  /*e000*/  FMNMX.FTZ R0, R28, R0, !PT ;  /* 0x000000001c007209 */ /* 0x000fc80007810000 */
[----:B------:R-:W-:-:S03]  /*e010*/  FMNMX.FTZ R0, R29, R0, !PT ;  /* 0x000000001d007209 */ /* 0x000fc60007810000 */
[----:B------:R-:W-:Y:S01]  /*e020*/  HGMMA.64x64x16.F32 R88, R148, gdesc[UR4].tnspB, R88, gsb0 ;  /* 0x40e0000494587df0 */ /* 0x000fe20008000858 */
[----:B------:R-:W-:Y:S02]  /*e030*/  FMNMX.FTZ R0, R32, R0, !PT ;  /* 0x0000000020007209 */ /* 0x000fe40007810000 */
        /* <DEDUP_REMOVED lines=43> */
[----:B------:R-:W-:Y:S01]  /*e2f0*/  HGMMA.64x64x16.F32 R88, R140, gdesc[UR4].tnspB, R88, gsb0 ;  /* 0x40e000048c587df0 */ /* 0x000fe20008000858 */
[----:B------:R-:W-:Y:S02]  /*e300*/  R2UR UR6, R10 ;  /* 0x000000000a0672ca */ /* 0x000fe400000e0000 */
[----:B------:R-:W-:Y:S01]  /*e310*/  R2UR UR7, R11 ;  /* 0x000000000b0772ca */ /* 0x000fe200000e0000 */
[----:B------:R-:W-:Y:S01]  /*e320*/  IMAD.MOV.U32 R11, RZ, RZ, 0x40000040 ;  /* 0x40000040ff0b7424 */ /* 0x000fe200078e00ff */
[----:B0-----:R-:W-:Y:S01]  /*e330*/  FMNMX.FTZ R3, R3, R0, !PT ;  /* 0x0000000003037209 */ /* 0x001fe20007810000 */
[----:B------:R-:W-:Y:S01]  /*e340*/  IMAD.U32 R0, RZ, RZ, UR4 ;  /* 0x00000004ff007e24 */ /* 0x000fe2000f8e00ff */
[----:B------:R-:W-:-:S03]  /*e350*/  IADD3 R10, R8, 0x200, RZ ;  /* 0x00000200080a7810 */ /* 0x000fc60007ffe0ff */
[----:B------:R-:W-:-:S04]  /*e360*/  FADD.FTZ R9, -R3, R13 ;  /* 0x0000000d03097221 */ /* 0x000fc80000010100 */
[----:B------:R-:W-:Y:S01]  /*e370*/  FMUL.FTZ R9, R9, R0 ;  /* 0x0000000009097220 */ /* 0x000fe20000410000 */
[----:B------:R-:W-:Y:S02]  /*e380*/  WARPGROUP.DEPBAR.LE gsb0, 0x0 ;  /* 0x00008000000079c5 */ /* 0x000fe40000010000 */
[----:B------:R-:W-:-:S06]  /*e390*/  WARPGROUP.ARRIVE ;  /* 0x00000000000079c5 */ /* 0x000fcc0000000000 */
[----:B------:R-:W-:Y:S01]  /*e3a0*/  HGMMA.64x64x16.F32 R88, R136, gdesc[UR4].tnspB, R88, gsb0 ;  /* 0x40e0000488587df0 */ /* 0x000fe20008000858 */
[----:B------:R-:W-:Y:S02]  /*e3b0*/  R2UR UR6, R10 ;  /* 0x000000000a0672ca */ /* 0x000fe400000e0000 */
[----:B------:R0:W-:Y:S01]  /*e3c0*/  MUFU.EX2 R10, R9 ;  /* 0x00000009000a7308 */ /* 0x0001e20000000800 */
[----:B------:R-:W-:Y:S01]  /*e3d0*/  R2UR UR7, R11 ;  /* 0x000000000b0772ca */ /* 0x000fe200000e0000 */
[----:B------:R-:W-:-:S04]  /*e3e0*/  FMUL.FTZ R11, R3, R0 ;  /* 0x00000000030b7220 */ /* 0x000fc80000410000 */
[-CC-:B------:R-:W-:Y:S01]  /*e3f0*/  FFMA.FTZ R141, R40, R0.reuse, -R11.reuse ;  /* 0x00000000288d7223 */ /* 0x180fe2000001080b */
[-CC-:B------:R-:W-:Y:S01]  /*e400*/  FFMA.FTZ R13, R53, R0.reuse, -R11.reuse ;  /* 0x00000000350d7223 */ /* 0x180fe2000001080b */
[--C-:B------:R-:W-:Y:S01]  /*e410*/  FFMA.FTZ R145, R32, R0, -R11.reuse ;  /* 0x0000000020917223 */ /* 0x100fe2000001080b */
[----:B0-----:R-:W-:Y:S01]  /*e420*/  FMNMX.FTZ R9, R26, R12, !PT ;  /* 0x0000000c1a097209 */ /* 0x001fe20007810000 */
[-CC-:B------:R-:W-:Y:S01]  /*e430*/  FFMA.FTZ R32, R57, R0.reuse, -R11.reuse ;  /* 0x0000000039207223 */ /* 0x180fe2000001080b */
[-CC-:B------:R-:W-:Y:S01]  /*e440*/  FFMA.FTZ R147, R24, R0.reuse, -R11.reuse ;  /* 0x0000000018937223 */ /* 0x180fe2000001080b */
[----:B------:R-:W0:Y:S01]  /*e450*/  S2R R57, SR_TID.X ;  /* 0x0000000000397919 */ /* 0x000e220000002100 */
[----:B------:R-:W-:Y:S01]  /*e460*/  FMNMX.FTZ R9, R27, R9, !PT ;  /* 0x000000091b097209 */ /* 0x000fe20007810000 */
[-CC-:B------:R-:W-:Y:S01]  /*e470*/  FFMA.FTZ R148, R25, R0.reuse, -R11.reuse ;  /* 0x0000000019947223 */ /* 0x180fe2000001080b */
[-CC-:B------:R-:W-:Y:S01]  /*e480*/  FFMA.FTZ R150, R28, R0.reuse, -R11.reuse ;  /* 0x000000001c967223 */ /* 0x180fe2000001080b */
[-CC-:B------:R-:W-:Y:S01]  /*e490*/  FFMA.FTZ R24, R29, R0.reuse, -R11.reuse ;  /* 0x000000001d187223 */ /* 0x180fe2000001080b */
[----:B------:R-:W-:Y:S01]  /*e4a0*/  FMNMX.FTZ R9, R30, R9, !PT ;  /* 0x000000091e097209 */ /* 0x000fe20007810000 */
[----:B------:R-:W1:Y:S01]  /*e4b0*/  MUFU.EX2 R147, R147 ;  /* 0x0000009300937308 */ /* 0x000e620000000800 */
[-CC-:B------:R-:W-:Y:S01]  /*e4c0*/  FFMA.FTZ R144, R33, R0.reuse, -R11.reuse ;  /* 0x0000000021907223 */ /* 0x180fe2000001080b */
[-CC-:B------:R-:W-:Y:S01]  /*e4d0*/  FFMA.FTZ R143, R36, R0.reuse, -R11.reuse ;  /* 0x00000000248f7223 */ /* 0x180fe2000001080b */
[----:B------:R-:W-:Y:S01]  /*e4e0*/  FMNMX.FTZ R9, R31, R9, !PT ;  /* 0x000000091f097209 */ /* 0x000fe20007810000 */
[-CC-:B------:R-:W-:Y:S01]  /*e4f0*/  FFMA.FTZ R146, R37, R0.reuse, -R11.reuse ;  /* 0x0000000025927223 */ /* 0x180fe2000001080b */
[-CC-:B------:R-:W-:Y:S01]  /*e500*/  FFMA.FTZ R140, R41, R0.reuse, -R11.reuse ;  /* 0x00000000298c7223 */ /* 0x180fe2000001080b */
[-CC-:B------:R-:W-:Y:S01]  /*e510*/  FFMA.FTZ R142, R45, R0.reuse, -R11.reuse ;  /* 0x000000002d8e7223 */ /* 0x180fe2000001080b */
[----:B------:R-:W-:Y:S01]  /*e520*/  FMNMX.FTZ R9, R34, R9, !PT ;  /* 0x0000000922097209 */ /* 0x000fe20007810000 */
[----:B------:R-:W2:Y:S01]  /*e530*/  MUFU.EX2 R148, R148 ;  /* 0x0000009400947308 */ /* 0x000ea20000000800 */
[-CC-:B------:R-:W-:Y:S01]  /*e540*/  FFMA.FTZ R28, R61, R0.reuse, -R11.reuse ;  /* 0x000000003d1c7223 */ /* 0x180fe2000001080b */
[-CC-:B------:R-:W-:Y:S01]  /*e550*/  FFMA.FTZ R25, R64, R0.reuse, -R11.reuse ;  /* 0x0000000040197223 */ /* 0x180fe2000001080b */
[----:B------:R-:W-:Y:S01]  /*e560*/  FMNMX.FTZ R9, R35, R9, !PT ;  /* 0x0000000923097209 */ /* 0x000fe20007810000 */
[-CC-:B------:R-:W-:Y:S01]  /*e570*/  FFMA.FTZ R29, R65, R0.reuse, -R11.reuse ;  /* 0x00000000411d7223 */ /* 0x180fe2000001080b */
[-CC-:B------:R-:W-:Y:S01]  /*e580*/  FFMA.FTZ R33, R68, R0.reuse, -R11.reuse ;  /* 0x0000000044217223 */ /* 0x180fe2000001080b */
[----:B------:R-:W-:Y:S01]  /*e590*/  FFMA.FTZ R36, R69, R0, -R11 ;  /* 0x0000000045247223 */ /* 0x000fe2000001080b */
[----:B------:R-:W-:Y:S01]  /*e5a0*/  FMNMX.FTZ R9, R38, R9, !PT ;  /* 0x0000000926097209 */ /* 0x000fe20007810000 */
[----:B------:R-:W3:Y:S01]  /*e5b0*/  MUFU.EX2 R150, R150 ;  /* 0x0000009600967308 */ /* 0x000ee20000000800 */
[----:B------:R-:W-:-:S02]  /*e5c0*/  WARPGROUP.DEPBAR.LE gsb0, 0x0 ;  /* 0x00008000000079c5 */ /* 0x000fc40000010000 */
[----:B------:R-:W-:Y:S01]  /*e5d0*/  FMNMX.FTZ R9, R39, R9, !PT ;  /* 0x0000000927097209 */ /* 0x000fe20007810000 */
[----:B------:R-:W-:Y:S01]  /*e5e0*/  WARPGROUP.ARRIVE ;  /* 0x00000000000079c5 */ /* 0x000fe20000000000 */
[-C--:B------:R-:W-:Y:S01]  /*e5f0*/  FFMA.FTZ R138, R52, R0.reuse, -R11 ;  /* 0x00000000348a7223 */ /* 0x080fe2000001080b */
[----:B0-----:R-:W-:Y:S02]  /*e600*/  ISETP.GE.U32.AND P2, PT, R57, 0x180, PT ;  /* 0x000001803900780c */ /* 0x001fe40003f46070 */
[----:B------:R-:W0:Y:S01]  /*e610*/  MUFU.EX2 R24, R24 ;  /* 0x0000001800187308 */ /* 0x000e220000000800 */
[----:B------:R-:W-:Y:S01]  /*e620*/  FMNMX.FTZ R9, R42, R9, !PT ;  /* 0x000000092a097209 */ /* 0x000fe20007810000 */
[----:B-1----:R-:W-:Y:S01]  /*e630*/  FFMA.FTZ R5, R10, R5, R147 ;  /* 0x000000050a057223 */ /* 0x002fe20000010093 */
[----:B------:R-:W-:Y:S01]  /*e640*/  HGMMA.64x64x16.F32 R88, R132, gdesc[UR4].tnspB, R88, gsb0 ;  /* 0x40e0000484587df0 */ /* 0x000fe20008000858 */
[----:B------:R-:W-:Y:S01]  /*e650*/  R2UR UR6, R20 ;  /* 0x00000000140672ca */ /* 0x000fe200000e0000 */
[----:B------:R-:W-:Y:S01]  /*e660*/  FFMA.FTZ R139, R44, R0, -R11 ;  /* 0x000000002c8b7223 */ /* 0x000fe2000001080b */
[----:B------:R-:W-:-:S02]  /*e670*/  FMNMX.FTZ R9, R43, R9, !PT ;  /* 0x000000092b097209 */ /* 0x000fc40007810000 */
[----:B------:R-:W-:Y:S01]  /*e680*/  MUFU.EX2 R145, R145 ;  /* 0x0000009100917308 */ /* 0x000fe20000000800 */
[----:B------:R-:W-:Y:S01]  /*e690*/  R2UR UR7, R21 ;  /* 0x00000000150772ca */ /* 0x000fe200000e0000 */
[----:B------:R-:W-:Y:S01]  /*e6a0*/  IMAD.MOV.U32 R21, RZ, RZ, 0x40000040 ;  /* 0x40000040ff157424 */ /* 0x000fe200078e00ff */
[----:B------:R-:W-:Y:S01]  /*e6b0*/  FMNMX.FTZ R9, R46, R9, !PT ;  /* 0x000000092e097209 */ /* 0x000fe20007810000 */
[----:B--2---:R-:W-:Y:S01]  /*e6c0*/  FADD.FTZ R5, R148, R5 ;  /* 0x0000000594057221 */ /* 0x004fe20000010000 */
[-CC-:B------:R-:W-:Y:S01]  /*e6d0*/  FFMA.FTZ R137, R48, R0.reuse, -R11.reuse ;  /* 0x0000000030897223 */ /* 0x180fe2000001080b */
[-CC-:B------:R-:W-:Y:S01]  /*e6e0*/  FFMA.FTZ R136, R49, R0.reuse, -R11.reuse ;  /* 0x0000000031887223 */ /* 0x180fe2000001080b */
[----:B------:R-:W-:Y:S01]  /*e6f0*/  FMNMX.FTZ R9, R47, R9, !PT ;  /* 0x000000092f097209 */ /* 0x000fe20007810000 */
[----:B------:R-:W-:Y:S01]  /*e700*/  MUFU.EX2 R144, R144 ;  /* 0x0000009000907308 */ /* 0x000fe20000000800 */
[-CC-:B------:R-:W-:Y:S01]  /*e710*/  FFMA.FTZ R37, R72, R0.reuse, -R11.reuse ;  /* 0x0000000048257223 */ /* 0x180fe2000001080b */
[-CC-:B------:R-:W-:Y:S01]  /*e720*/  FFMA.FTZ R41, R76, R0.reuse, -R11.reuse ;  /* 0x000000004c297223 */ /* 0x180fe2000001080b */
[----:B------:R-:W-:Y:S01]  /*e730*/  FMNMX.FTZ R9, R50, R9, !PT ;  /* 0x0000000932097209 */ /* 0x000fe20007810000 */
[----:B------:R-:W-:-:S04]  /*e740*/  FFMA.FTZ R45, R80, R0, -R11 ;  /* 0x00000000502d7223 */ /* 0x000fc8000001080b */
[----:B------:R-:W-:Y:S01]  /*e750*/  MUFU.EX2 R143, R143 ;  /* 0x0000008f008f7308 */ /* 0x000fe20000000800 */
[----:B------:R-:W-:-:S07]  /*e760*/  FMNMX.FTZ R9, R51, R9, !PT ;  /* 0x0000000933097209 */ /* 0x000fce0007810000 */
        /* <DEDUP_REMOVED lines=13> */
[----:B------:R-:W-:Y:S01]  /*e840*/  FMNMX.FTZ R9, R66, R9, !PT ;  /* 0x0000000942097209 */ /* 0x000fe20007810000 */
[----:B------:R-:W-:Y:S02]  /*e850*/  WARPGROUP.DEPBAR.LE gsb0, 0x0 ;  /* 0x00008000000079c5 */ /* 0x000fe40000010000 */
[----:B------:R-:W-:Y:S01]  /*e860*/  WARPGROUP.ARRIVE ;  /* 0x00000000000079c5 */ /* 0x000fe20000000000 */
[----:B------:R-:W-:Y:S01]  /*e870*/  FMNMX.FTZ R9, R67, R9, !PT ;  /* 0x0000000943097209 */ /* 0x000fe20007810000 */
[-C--:B------:R-:W-:Y:S01]  /*e880*/  FFMA.FTZ R132, R56, R0.reuse, -R11 ;  /* 0x0000000038847223 */ /* 0x080fe2000001080b */
[----:B------:R-:W-:Y:S01]  /*e890*/  SHF.R.U32.HI R135, RZ, 0x7, R57 ;  /* 0x00000007ff877819 */ /* 0x000fe20000011639 */
[----:B---3--:R-:W-:Y:S01]  /*e8a0*/  FADD.FTZ R5, R150, R5 ;  /* 0x0000000596057221 */ /* 0x008fe20000010000 */
[----:B------:R-:W-:Y:S01]  /*e8b0*/  FMNMX.FTZ R9, R70, R9, !PT ;  /* 0x0000000946097209 */ /* 0x000fe20007810000 */
[----:B------:R-:W-:Y:S01]  /*e8c0*/  HGMMA.64x64x16.F32 R88, R128, gdesc[UR4].tnspB, R88, gsb0 ;  /* 0x40e0000480587df0 */ /* 0x000fe20008000858 */
[----:B------:R-:W-:Y:S01]  /*e8d0*/  R2UR UR7, R21 ;  /* 0x00000000150772ca */ /* 0x000fe200000e0000 */
[----:B------:R-:W-:Y:S01]  /*e8e0*/  IMAD.MOV.U32 R21, RZ, RZ, 0x40000040 ;  /* 0x40000040ff157424 */ /* 0x000fe200078e00ff */
[----:B------:R-:W-:Y:S01]  /*e8f0*/  FMNMX.FTZ R9, R71, R9, !PT ;  /* 0x0000000947097209 */ /* 0x000fe20007810000 */
[----:B------:R-:W-:Y:S01]  /*e900*/  MUFU.EX2 R139, R139 ;  /* 0x0000008b008b7308 */ /* 0x000fe20000000800 */
[-CC-:B------:R-:W-:Y:S01]  /*e910*/  FFMA.FTZ R134, R60, R0.reuse, -R11.reuse ;  /* 0x000000003c867223 */ /* 0x180fe2000001080b */
[-CC-:B------:R-:W-:Y:S01]  /*e920*/  FFMA.FTZ R44, R77, R0.reuse, -R11.reuse ;  /* 0x000000004d2c7223 */ /* 0x180fe2000001080b */
        /* <DEDUP_REMOVED lines=14> */
[----:B------:R-:W1:Y:S01]  /*ea10*/  SHFL.BFLY PT, R40, R9, 0x2, 0x1f ;  /* 0x0c401f0009287f89 */ /* 0x000e6200000e0000 */
[----:B0-----:R-:W-:-:S03]  /*ea20*/  F2FP.F16.F32.PACK_AB R150, R24, R150 ;  /* 0x000000961896723e */ /* 0x001fc600000000ff */
[----:B------:R-:W-:Y:S08]  /*ea30*/  MUFU.EX2 R28, R28 ;  /* 0x0000001c001c7308 */ /* 0x000ff00000000800 */
[----:B------:R-:W-:Y:S08]  /*ea40*/  MUFU.EX2 R25, R25 ;  /* 0x0000001900197308 */ /* 0x000ff00000000800 */
[----:B------:R-:W-:Y:S01]  /*ea50*/  MUFU.EX2 R29, R29 ;  /* 0x0000001d001d7308 */ /* 0x000fe20000000800 */
[----:B-1----:R-:W-:Y:S01]  /*ea60*/  FMNMX.FTZ R9, R9, R40, !PT ;  /* 0x0000002809097209 */ /* 0x002fe20007810000 */
[-CC-:B------:R-:W-:Y:S01]  /*ea70*/  FFMA.FTZ R40, R73, R0.reuse, -R11.reuse ;  /* 0x0000000049287223 */ /* 0x180fe2000001080b */
[----:B------:R-:W-:-:S05]  /*ea80*/  FFMA.FTZ R11, R85, R0, -R11 ;  /* 0x00000000550b7223 */ /* 0x000fca000001080b */
[----:B------:R-:W-:Y:S01]  /*ea90*/  MUFU.EX2 R33, R33 ;  /* 0x0000002100217308 */ /* 0x000fe20000000800 */
[----:B------:R-:W0:Y:S07]  /*eaa0*/  SHFL.BFLY PT, R20, R9, 0x1, 0x1f ;  /* 0x0c201f0009147f89 */ /* 0x000e2e00000e0000 */
[----:B------:R-:W-:Y:S01]  /*eab0*/  MUFU.EX2 R36, R36 ;  /* 0x0000002400247308 */ /* 0x000fe20000000800 */
[----:B------:R-:W-:Y:S02]  /*eac0*/  WARPGROUP.DEPBAR.LE gsb0, 0x0 ;  /* 0x00008000000079c5 */ /* 0x000fe40000010000 */
[----:B------:R-:W-:-:S05]  /*ead0*/  WARPGROUP.ARRIVE ;  /* 0x00000000000079c5 */ /* 0x000fca0000000000 */
[----:B------:R-:W-:Y:S08]  /*eae0*/  MUFU.EX2 R37, R37 ;  /* 0x0000002500257308 */ /* 0x000ff00000000800 */
[----:B------:R-:W-:Y:S01]  /*eaf0*/  MUFU.EX2 R40, R40 ;  /* 0x0000002800287308 */ /* 0x000fe20000000800 */
[----:B0-----:R-:W-:Y:S01]  /*eb00*/  FMNMX.FTZ R9, R9, R20, !PT ;  /* 0x0000001409097209 */ /* 0x001fe20007810000 */
[----:B------:R-:W-:-:S04]  /*eb10*/  VIADD R20, R8, 0x300 ;  /* 0x0000030008147836 */ /* 0x000fc80000000000 */
[CC--:B------:R-:W-:Y:S01]  /*eb20*/  FMUL.FTZ R53, R9.reuse, R0.reuse ;  /* 0x0000000009357220 */ /* 0x0c0fe20000410000 */
[----:B------:R-:W-:Y:S01]  /*eb30*/  R2UR UR6, R20 ;  /* 0x00000000140672ca */ /* 0x000fe200000e0000 */
[----:B------:R-:W-:Y:S02]  /*eb40*/  VIADD R20, R8, 0x380 ;  /* 0x0000038008147836 */ /* 0x000fe40000000000 */
[----:B------:R-:W-:Y:S01]  /*eb50*/  FADD.FTZ R12, -R9, R12 ;  /* 0x0000000c090c7221 */ /* 0x000fe20000010100 */
[-CC-:B------:R-:W-:Y:S01]  /*eb60*/  FFMA.FTZ R55, R55, R0.reuse, -R53.reuse ;  /* 0x0000000037377223 */ /* 0x180fe20000010835 */
[-CC-:B------:R-:W-:Y:S01]  /*eb70*/  FFMA.FTZ R149, R26, R0.reuse, -R53.reuse ;  /* 0x000000001a957223 */ /* 0x180fe20000010835 */
[-CC-:B------:R-:W-:Y:S01]  /*eb80*/  FFMA.FTZ R26, R27, R0.reuse, -R53.reuse ;  /* 0x000000001b1a7223 */ /* 0x180fe20000010835 */
[-C--:B------:R-:W-:Y:S01]  /*eb90*/  FMUL.FTZ R12, R12, R0.reuse ;  /* 0x000000000c0c7220 */ /* 0x080fe20000410000 */
[-CC-:B------:R-:W-:Y:S01]  /*eba0*/  FFMA.FTZ R151, R30, R0.reuse, -R53.reuse ;  /* 0x000000001e977223 */ /* 0x180fe20000010835 */
[-CC-:B------:R-:W-:Y:S01]  /*ebb0*/  FFMA.FTZ R52, R35, R0.reuse, -R53.reuse ;  /* 0x0000000023347223 */ /* 0x180fe20000010835 */
[-CC-:B------:R-:W-:Y:S01]  /*ebc0*/  FFMA.FTZ R35, R46, R0.reuse, -R53.reuse ;  /* 0x000000002e237223 */ /* 0x180fe20000010835 */
[----:B------:R-:W-:Y:S01]  /*ebd0*/  MUFU.EX2 R149, R149 ;  /* 0x0000009500957308 */ /* 0x000fe20000000800 */
[--C-:B------:R-:W-:Y:S01]  /*ebe0*/  FFMA.FTZ R30, R31, R0, -R53.reuse ;  /* 0x000000001f1e7223 */ /* 0x100fe20000010835 */
[----:B------:R-:W-:Y:S01]  /*ebf0*/  @!P1 LEA R46, R18, R2, 0x3 ;  /* 0x00000002122e9211 */ /* 0x000fe200078e18ff */
[----:B------:R-:W-:Y:S01]  /*ec00*/  HGMMA.64x64x16.F32 R88, R124, gdesc[UR4].tnspB, R88, gsb0 ;  /* 0x40e000047c587df0 */ /* 0x000fe20008000858 */
[----:B------:R-:W-:Y:S01]  /*ec10*/  R2UR UR6, R20 ;  /* 0x00000000140672ca */ /* 0x000fe200000e0000 */
[-CC-:B------:R-:W-:Y:S01]  /*ec20*/  FFMA.FTZ R27, R34, R0.reuse, -R53.reuse ;  /* 0x00000000221b7223 */ /* 0x180fe20000010835 */
[----:B------:R-:W-:Y:S01]  /*ec30*/  R2UR UR7, R21 ;  /* 0x00000000150772ca */ /* 0x000fe200000e0000 */
[----:B------:R-:W-:Y:S01]  /*ec40*/  VIADD R21, R135, 0x9 ;  /* 0x0000000987157836 */ /* 0x000fe20000000000 */
[----:B------:R0:W-:Y:S01]  /*ec50*/  MUFU.EX2 R20, R55 ;  /* 0x0000003700147308 */ /* 0x0001e20000000800 */
[-CC-:B------:R-:W-:Y:S01]  /*ec60*/  FFMA.FTZ R56, R39, R0.reuse, -R53.reuse ;  /* 0x0000000027387223 */ /* 0x180fe20000010835 */
[-CC-:B------:R-:W-:Y:S01]  /*ec70*/  FFMA.FTZ R8, R54, R0.reuse, -R53.reuse ;  /* 0x0000000036087223 */ /* 0x180fe20000010835 */
[----:B------:R-:W-:-:S05]  /*ec80*/  FFMA.FTZ R133, R58, R0, -R53 ;  /* 0x000000003a857223 */ /* 0x000fca0000010835 */
[----:B------:R-:W1:Y:S01]  /*ec90*/  MUFU.EX2 R12, R12 ;  /* 0x0000000c000c7308 */ /* 0x000e620000000800 */
[----:B0-----:R-:W2:Y:S07]  /*eca0*/  LDL R55, [R1+0x38] ;  /* 0x0000380001377983 */ /* 0x001eae0000100800 */
[----:B------:R-:W0:Y:S01]  /*ecb0*/  MUFU.EX2 R26, R26 ;  /* 0x0000001a001a7308 */ /* 0x000e220000000800 */
[----:B------:R-:W-:Y:S02]  /*ecc0*/  @!P1 VIADD R46, R46, 0x16840 ;  /* 0x000168402e2e9836 */ /* 0x000fe40000000000 */
[-CC-:B------:R-:W-:Y:S01]  /*ecd0*/  FFMA.FTZ R34, R42, R0.reuse, -R53.reuse ;  /* 0x000000002a227223 */ /* 0x180fe20000010835 */
[-CC-:B------:R-:W-:Y:S01]  /*ece0*/  FFMA.FTZ R42, R47, R0.reuse, -R53.reuse ;  /* 0x000000002f2a7223 */ /* 0x180fe20000010835 */
[----:B------:R-:W-:-:S03]  /*ecf0*/  FFMA.FTZ R31, R38, R0, -R53 ;  /* 0x00000000261f7223 */ /* 0x000fc60000010835 */
[----:B------:R-:W3:Y:S08]  /*ed00*/  MUFU.EX2 R151, R151 ;  /* 0x0000009700977308 */ /* 0x000ef00000000800 */
[----:B------:R-:W4:Y:S08]  /*ed10*/  MUFU.EX2 R30, R30 ;  /* 0x0000001e001e7308 */ /* 0x000f300000000800 */
[----:B------:R-:W-:Y:S08]  /*ed20*/  MUFU.EX2 R52, R52 ;  /* 0x0000003400347308 */ /* 0x000ff00000000800 */
[----:B------:R-:W-:Y:S08]  /*ed30*/  MUFU.EX2 R35, R35 ;  /* 0x0000002300237308 */ /* 0x000ff00000000800 */
[----:B------:R-:W-:Y:S08]  /*ed40*/  MUFU.EX2 R41, R41 ;  /* 0x0000002900297308 */ /* 0x000ff00000000800 */
[----:B------:R-:W-:Y:S08]  /*ed50*/  MUFU.EX2 R44, R44 ;  /* 0x0000002c002c7308 */ /* 0x000ff00000000800 */
[----:B------:R-:W-:Y:S01]  /*ed60*/  MUFU.EX2 R45, R45 ;  /* 0x0000002d002d7308 */ /* 0x000fe20000000800 */
[----:B------:R-:W-:-:S02]  /*ed70*/  WARPGROUP.DEPBAR.LE gsb0, 0x0 ;  /* 0x00008000000079c5 */ /* 0x000fc40000010000 */
[----:B------:R-:W-:Y:S01]  /*ed80*/  WARPGROUP.ARRIVE ;  /* 0x00000000000079c5 */ /* 0x000fe20000000000 */
[----:B------:R-:W-:Y:S01]  /*ed90*/  SEL R47, R21, 0x9, !P2 ;  /* 0x00000009152f7807 */ /* 0x000fe20005000000 */
[-CC-:B------:R-:W-:Y:S01]  /*eda0*/  FFMA.FTZ R39, R43, R0.reuse, -R53.reuse ;  /* 0x000000002b277223 */ /* 0x180fe20000010835 */
[----:B------:R-:W-:Y:S01]  /*edb0*/  FFMA.FTZ R43, R51, R0, -R53 ;  /* 0x00000000332b7223 */ /* 0x000fe20000010835 */
[----:B------:R-:W-:Y:S01]  /*edc0*/  @!P1 PRMT R46, RZ, 0x654, R46 ;  /* 0x00000654ff2e9816 */ /* 0x000fe2000000002e */
[----:B------:R-:W4:Y:S01]  /*edd0*/  MUFU.EX2 R27, R27 ;  /* 0x0000001b001b7308 */ /* 0x000f220000000800 */
[----:B------:R-:W-:Y:S01]  /*ede0*/  HGMMA.64x64x16.F32 R88, R120, gdesc[UR4].tnspB, R88, gsb0 ;  /* 0x40e0000478587df0 */ /* 0x000fe20008000858 */
[----:B-1----:R-:W-:Y:S01]  /*edf0*/  FFMA.FTZ R51, R12, R4, R149 ;  /* 0x000000040c337223 */ /* 0x002fe20000010095 */
[----:B------:R-:W-:Y:S02]  /*ee00*/  @!P1 IMAD R4, R15, 0x8, R2 ;  /* 0x000000080f049824 */ /* 0x000fe400078e0202 */
[----:B------:R-:W-:-:S03]  /*ee10*/  FFMA.FTZ R38, R50, R0, -R53 ;  /* 0x0000000032267223 */ /* 0x000fc60000010835 */
[----:B------:R-:W1:Y:S01]  /*ee20*/  MUFU.EX2 R31, R31 ;  /* 0x0000001f001f7308 */ /* 0x000e620000000800 */
[----:B------:R-:W-:Y:S02]  /*ee30*/  @!P1 VIADD R4, R4, 0x16860 ;  /* 0x0001686004049836 */ /* 0x000fe40000000000 */
[----:B------:R-:W-:-:S05]  /*ee40*/  FADD.FTZ R50, R24, R5 ;  /* 0x0000000518327221 */ /* 0x000fca0000010000 */
[----:B------:R-:W1:Y:S08]  /*ee50*/  MUFU.EX2 R56, R56 ;  /* 0x0000003800387308 */ /* 0x000e700000000800 */
[----:B------:R-:W1:Y:S08]  /*ee60*/  MUFU.EX2 R34, R34 ;  /* 0x0000002200227308 */ /* 0x000e700000000800 */
[----:B------:R-:W1:Y:S08]  /*ee70*/  MUFU.EX2 R39, R39 ;  /* 0x0000002700277308 */ /* 0x000e700000000800 */
[----:B------:R-:W1:Y:S08]  /*ee80*/  MUFU.EX2 R42, R42 ;  /* 0x0000002a002a7308 */ /* 0x000e700000000800 */
[----:B------:R-:W1:Y:S08]  /*ee90*/  MUFU.EX2 R38, R38 ;  /* 0x0000002600267308 */ /* 0x000e700000000800 */
[----:B------:R-:W1:Y:S08]  /*eea0*/  MUFU.EX2 R43, R43 ;  /* 0x0000002b002b7308 */ /* 0x000e700000000800 */
[----:B------:R-:W1:Y:S01]  /*eeb0*/  MUFU.EX2 R8, R8 ;  /* 0x0000000800087308 */ /* 0x000e620000000800 */
[-CC-:B------:R-:W-:Y:S01]  /*eec0*/  FFMA.FTZ R59, R59, R0.reuse, -R53.reuse ;  /* 0x000000003b3b7223 */ /* 0x180fe20000010835 */
[----:B------:R-:W-:-:S06]  /*eed0*/  FFMA.FTZ R135, R62, R0, -R53 ;  /* 0x000000003e877223 */ /* 0x000fcc0000010835 */
[----:B------:R-:W1:Y:S01]  /*eee0*/  MUFU.EX2 R133, R133 ;  /* 0x0000008500857308 */ /* 0x000e620000000800 */
[----:B------:R-:W-:Y:S02]  /*eef0*/  WARPGROUP.DEPBAR.LE gsb0, 0x0 ;  /* 0x00008000000079c5 */ /* 0x000fe40000010000 */
[----:B------:R4:W-:Y:S06]  /*ef00*/  BAR.ARV R47, 0x100 ;  /* 0x0004002f0000751d */ /* 0x0009ec0000002000 */
[----:B------:R0:W-:Y:S01]  /*ef10*/  @!P1 SYNCS.ARRIVE.TRANS64.RED.A1T0 RZ, [R46+URZ], RZ ;  /* 0x000000ff2eff99a7 */ /* 0x0001e2000810043f */
[----:B------:R-:W-:Y:S01]  /*ef20*/  MUFU.EX2 R48, R48 ;  /* 0x0000003000307308 */ /* 0x000fe20000000800 */
[----:B0-----:R-:W-:-:S07]  /*ef30*/  FADD.FTZ R46, R26, R51 ;  /* 0x000000331a2e7221 */ /* 0x001fce0000010000 */
[----:B------:R-:W-:Y:S01]  /*ef40*/  MUFU.EX2 R49, R49 ;  /* 0x0000003100317308 */ /* 0x000fe20000000800 */
[----:B---3--:R-:W-:Y:S01]  /*ef50*/  FADD.FTZ R15, R151, R46 ;  /* 0x0000002e970f7221 */ /* 0x008fe20000010000 */
[----:B------:R-:W-:-:S03]  /*ef60*/  @!P1 PRMT R46, RZ, 0x654, R4 ;  /* 0x00000654ff2e9816 */ /* 0x000fc60000000004 */
[----:B----4-:R-:W-:Y:S01]  /*ef70*/  FADD.FTZ R54, R30, R15 ;  /* 0x0000000f1e367221 */ /* 0x010fe20000010000 */
[----:B------:R-:W-:Y:S01]  /*ef80*/  FADD.FTZ R15, R145, R50 ;  /* 0x00000032910f7221 */ /* 0x000fe20000010000 */
[----:B------:R0:W-:Y:S01]  /*ef90*/  @!P1 SYNCS.ARRIVE.TRANS64.RED.A1T0 RZ, [R46+URZ], RZ ;  /* 0x000000ff2eff99a7 */ /* 0x0001e2000810043f */
[----:B------:R-:W-:Y:S01]  /*efa0*/  MUFU.EX2 R11, R11 ;  /* 0x0000000b000b7308 */ /* 0x000fe20000000800 */
[----:B------:R-:W-:-:S04]  /*efb0*/  FADD.FTZ R47, R27, R54 ;  /* 0x000000361b2f7221 */ /* 0x000fc80000010000 */
[----:B------:R-:W-:Y:S01]  /*efc0*/  FADD.FTZ R50, R52, R47 ;  /* 0x0000002f34327221 */ /* 0x000fe20000010000 */
[----:B0-----:R-:W-:-:S03]  /*efd0*/  FADD.FTZ R46, R144, R15 ;  /* 0x0000000f902e7221 */ /* 0x001fc60000010000 */
[----:B-1----:R-:W-:Y:S01]  /*efe0*/  FADD.FTZ R51, R31, R50 ;  /* 0x000000321f337221 */ /* 0x002fe20000010000 */
[----:B------:R-:W-:-:S03]  /*eff0*/  FADD.FTZ R47, R143, R46 ;  /* 0x0000002e8f2f7221 */ /* 0x000fc60000010000 */
[----:B------:R-:W-:Y:S01]  /*f000*/  FADD.FTZ R51, R56, R51 ;  /* 0x0000003338337221 */ /* 0x000fe20000010000 */
[----:B------:R-:W-:-:S04]  /*f010*/  FADD.FTZ R46, R146, R47 ;  /* 0x0000002f922e7221 */ /* 0x000fc80000010000 */
        /* <DEDUP_REMOVED lines=10> */
[----:B------:R-:W0:Y:S02]  /*f0c0*/  MUFU.EX2 R21, R59 ;  /* 0x0000003b00157308 */ /* 0x000e240000000800 */
[----:B------:R-:W-:Y:S01]  /*f0d0*/  FADD.FTZ R47, R136, R47 ;  /* 0x0000002f882f7221 */ /* 0x000fe20000010000 */
[----:B------:R-:W-:Y:S01]  /*f0e0*/  FADD.FTZ R51, R43, R46 ;  /* 0x0000002e2b337221 */ /* 0x000fe20000010000 */
[-C--:B------:R-:W-:Y:S02]  /*f0f0*/  FFMA.FTZ R63, R63, R0.reuse, -R53 ;  /* 0x000000003f3f7223 */ /* 0x080fe40000010835 */
[----:B------:R-:W-:Y:S01]  /*f100*/  FADD.FTZ R24, R138, R47 ;  /* 0x0000002f8a187221 */ /* 0x000fe20000010000 */
[----:B------:R-:W-:Y:S01]  /*f110*/  FADD.FTZ R51, R8, R51 ;  /* 0x0000003308337221 */ /* 0x000fe20000010000 */
[----:B------:R-:W1:Y:S01]  /*f120*/  MUFU.EX2 R135, R135 ;  /* 0x0000008700877308 */ /* 0x000e620000000800 */
[-C--:B------:R-:W-:Y:S01]  /*f130*/  FFMA.FTZ R129, R66, R0.reuse, -R53 ;  /* 0x0000000042817223 */ /* 0x080fe20000010835 */
[----:B------:R-:W-:Y:S01]  /*f140*/  F2FP.F16.F32.PACK_AB R149, R26, R149 ;  /* 0x000000951a95723e */ /* 0x000fe200000000ff */
[----:B------:R-:W-:Y:S01]  /*f150*/  FADD.FTZ R47, R13, R24 ;  /* 0x000000180d2f7221 */ /* 0x000fe20000010000 */
[----:B------:R-:W-:Y:S01]  /*f160*/  FADD.FTZ R26, R20, R51 ;  /* 0x00000033141a7221 */ /* 0x000fe20000010000 */
[----:B------:R-:W-:-:S03]  /*f170*/  FFMA.FTZ R5, R67, R0, -R53 ;  /* 0x0000000043057223 */ /* 0x000fc60000010835 */
[----:B------:R-:W3:Y:S01]  /*f180*/  MUFU.EX2 R4, R63 ;  /* 0x0000003f00047308 */ /* 0x000ee20000000800 */
[----:B------:R-:W-:Y:S01]  /*f190*/  FADD.FTZ R47, R132, R47 ;  /* 0x0000002f842f7221 */ /* 0x000fe20000010000 */
[----:B------:R-:W-:Y:S01]  /*f1a0*/  FADD.FTZ R26, R133, R26 ;  /* 0x0000001a851a7221 */ /* 0x000fe20000010000 */
[----:B------:R-:W-:-:S05]  /*f1b0*/  FFMA.FTZ R131, R70, R0, -R53 ;  /* 0x0000000046837223 */ /* 0x000fca0000010835 */
[----:B------:R-:W4:Y:S01]  /*f1c0*/  MUFU.EX2 R129, R129 ;  /* 0x0000008100817308 */ /* 0x000f220000000800 */
[----:B------:R-:W-:Y:S01]  /*f1d0*/  FADD.FTZ R47, R32, R47 ;  /* 0x0000002f202f7221 */ /* 0x000fe20000010000 */
[----:B0-----:R-:W-:Y:S01]  /*f1e0*/  FADD.FTZ R26, R21, R26 ;  /* 0x0000001a151a7221 */ /* 0x001fe20000010000 */
[----:B------:R-:W-:Y:S01]  /*f1f0*/  FFMA.FTZ R15, R71, R0, -R53 ;  /* 0x00000000470f7223 */ /* 0x000fe20000010835 */
[----:B------:R-:W-:-:S04]  /*f200*/  F2FP.F16.F32.PACK_AB R144, R144, R145 ;  /* 0x000000919090723e */ /* 0x000fc800000000ff */
[----:B------:R-:W0:Y:S01]  /*f210*/  MUFU.EX2 R5, R5 ;  /* 0x0000000500057308 */ /* 0x000e220000000800 */
[----:B------:R-:W-:Y:S01]  /*f220*/  F2FP.F16.F32.PACK_AB R145, R52, R27 ;  /* 0x0000001b3491723e */ /* 0x000fe200000000ff */
[----:B------:R-:W-:Y:S01]  /*f230*/  FADD.FTZ R47, R134, R47 ;  /* 0x0000002f862f7221 */ /* 0x000fe20000010000 */
[----:B-1----:R-:W-:Y:S01]  /*f240*/  FADD.FTZ R27, R135, R26 ;  /* 0x0000001a871b7221 */ /* 0x002fe20000010000 */
[----:B------:R-:W-:-:S04]  /*f250*/  FFMA.FTZ R125, R74, R0, -R53 ;  /* 0x000000004a7d7223 */ /* 0x000fc80000010835 */
[----:B------:R-:W1:Y:S01]  /*f260*/  MUFU.EX2 R131, R131 ;  /* 0x0000008300837308 */ /* 0x000e620000000800 */
[----:B------:R-:W-:Y:S01]  /*f270*/  F2FP.F16.F32.PACK_AB R151, R30, R151 ;  /* 0x000000971e97723e */ /* 0x000fe200000000ff */
[----:B------:R-:W-:Y:S01]  /*f280*/  FADD.FTZ R26, R28, R47 ;  /* 0x0000002f1c1a7221 */ /* 0x000fe20000010000 */
[----:B---3--:R-:W-:Y:S01]  /*f290*/  FADD.FTZ R30, R4, R27 ;  /* 0x0000001b041e7221 */ /* 0x008fe20000010000 */
[----:B------:R-:W-:-:S04]  /*f2a0*/  FFMA.FTZ R75, R75, R0, -R53 ;  /* 0x000000004b4b7223 */ /* 0x000fc80000010835 */
        /* <DEDUP_REMOVED lines=17> */
[----:B---3--:R-:W-:Y:S01]  /*f3c0*/  FADD.FTZ R30, R15, R30 ;  /* 0x0000001e0f1e7221 */ /* 0x008fe20000010000 */
[----:B------:R-:W-:-:S04]  /*f3d0*/  FFMA.FTZ R83, R83, R0, -R53 ;  /* 0x0000000053537223 */ /* 0x000fc80000010835 */
[----:B------:R-:W3:Y:S01]  /*f3e0*/  MUFU.EX2 R79, R79 ;  /* 0x0000004f004f7308 */ /* 0x000ee20000000800 */
[----:B------:R-:W-:Y:S01]  /*f3f0*/  F2FP.F16.F32.PACK_AB R133, R21, R133 ;  /* 0x000000851585723e */ /* 0x000fe200000000ff */
[----:B------:R-:W-:Y:S01]  /*f400*/  FADD.FTZ R13, R37, R8 ;  /* 0x00000008250d7221 */ /* 0x000fe20000010000 */
[----:B----4-:R-:W-:Y:S01]  /*f410*/  FADD.FTZ R21, R125, R30 ;  /* 0x0000001e7d157221 */ /* 0x010fe20000010000 */
[----:B------:R-:W-:Y:S01]  /*f420*/  FFMA.FTZ R86, R86, R0, -R53 ;  /* 0x0000000056567223 */ /* 0x000fe20000010835 */
[----:B------:R-:W-:-:S03]  /*f430*/  F2FP.F16.F32.PACK_AB R135, R4, R135 ;  /* 0x000000870487723e */ /* 0x000fc600000000ff */
        /* <DEDUP_REMOVED lines=11> */
[----:B--2---:R-:W-:-:S05]  /*f4f0*/  ISETP.GT.AND P2, PT, R14, R55, PT ;  /* 0x000000370e00720c */ /* 0x004fca0003f44270 */
[----:B------:R-:W2:Y:S01]  /*f500*/  MUFU.EX2 R53, R53 ;  /* 0x0000003500357308 */ /* 0x000ea20000000800 */
[----:B------:R-:W-:Y:S01]  /*f510*/  FADD.FTZ R13, R45, R8 ;  /* 0x000000082d0d7221 */ /* 0x000fe20000010000 */
[----:B----4-:R-:W-:-:S03]  /*f520*/  FADD.FTZ R4, R82, R5 ;  /* 0x0000000552047221 */ /* 0x010fc60000010000 */
[----:B------:R-:W-:Y:S01]  /*f530*/  FADD.FTZ R8, R48, R13 ;  /* 0x0000000d30087221 */ /* 0x000fe20000010000 */
[----:B0-----:R-:W-:-:S03]  /*f540*/  FADD.FTZ R5, R83, R4 ;  /* 0x0000000453057221 */ /* 0x001fc60000010000 */
[----:B------:R-:W-:Y:S01]  /*f550*/  FADD.FTZ R8, R49, R8 ;  /* 0x0000000831087221 */ /* 0x000fe20000010000 */
[----:B-1----:R-:W-:Y:S01]  /*f560*/  FADD.FTZ R4, R86, R5 ;  /* 0x0000000556047221 */ /* 0x002fe20000010000 */
[----:B------:R-:W-:Y:S01]  /*f570*/  F2FP.F16.F32.PACK_AB R148, R148, R147 ;  /* 0x000000939494723e */ /* 0x000fe200000000ff */
[-C--:B------:R-:W-:Y:S01]  /*f580*/  FMUL.FTZ R90, R90, R12.reuse ;  /* 0x0000000c5a5a7220 */ /* 0x080fe20000410000 */
        /* <DEDUP_REMOVED lines=21> */
[----:B--2---:R-:W-:Y:S01]  /*f6e0*/  FADD.FTZ R4, R53, R4 ;  /* 0x0000000435047221 */ /* 0x004fe20000010000 */
[----:B------:R-:W-:Y:S01]  /*f6f0*/  F2FP.F16.F32.PACK_AB R141, R39, R34 ;  /* 0x00000022278d723e */ /* 0x000fe200000000ff */
[-C--:B------:R-:W-:Y:S01]  /*f700*/  FMUL.FTZ R88, R88, R10.reuse ;  /* 0x0000000a58587220 */ /* 0x080fe20000410000 */
[----:B------:R-:W-:Y:S01]  /*f710*/  F2FP.F16.F32.PACK_AB R143, R42, R35 ;  /* 0x000000232a8f723e */ /* 0x000fe200000000ff */
[----:B------:R-:W-:Y:S01]  /*f720*/  FMUL.FTZ R89, R89, R10 ;  /* 0x0000000a59597220 */ /* 0x000fe20000410000 */
        /* <DEDUP_REMOVED lines=26> */
[----:B------:R-:W-:Y:S01]  /*f8d0*/  FMUL.FTZ R117, R117, R10 ;  /* 0x0000000a75757220 */ /* 0x000fe20000410000 */
[----:B------:R-:W-:Y:S01]  /*f8e0*/  VIADD R14, R14, 0xffffffff ;  /* 0xffffffff0e0e7836 */ /* 0x000fe20000000000 */
[----:B------:R-:W-:Y:S01]  /*f8f0*/  MOV R13, R3 ;  /* 0x00000003000d7202 */ /* 0x000fe20000000f00 */
[----:B------:R-:W-:-:S02]  /*f900*/  IMAD.MOV.U32 R8, RZ, RZ, R23 ;  /* 0x000000ffff087224 */ /* 0x000fc400078e0017 */
[----:B------:R-:W-:Y:S02]  /*f910*/  IMAD.MOV.U32 R15, RZ, RZ, R18 ;  /* 0x000000ffff0f7224 */ /* 0x000fe400078e0012 */
[----:B------:R-:W-:Y:S01]  /*f920*/  IMAD.MOV.U32 R12, RZ, RZ, R9 ;  /* 0x000000ffff0c7224 */ /* 0x000fe200078e0009 */
[----:B------:R-:W-:Y:S06]  /*f930*/  @P2 BRA `(.L_x_14531) ;  /* 0xffffffe000402947 */ /* 0x000fec000383ffff */
.L_x_14521:
[----:B------:R-:W-:Y:S05]  /*f940*/  WARPSYNC.ALL ;  /* 0x0000000000007948 */ /* 0x000fea0003800000 */
[----:B------:R-:W-:Y:S06]  /*f950*/  BAR.ARV 0x8, 0x200 ;  /* 0x0208000000007b1d */ /* 0x000fec0000002000 */
[----:B------:R-:W-:Y:S05]  /*f960*/  @!P0 BRA `(.L_x_14532) ;  /* 0x0000000000048947 */ /* 0x000fea0003800000 */
[----:B------:R-:W-:Y:S01]  /*f970*/  BPT.TRAP 0x1 ;  /* 0x000000040000795c */ /* 0x000fe20000300000 */
.L_x_14532:
[----:B------:R-:W-:Y:S01]  /*f980*/  IMAD R13, R18, 0x8, R2 ;  /* 0x00000008120d7824 */ /* 0x000fe200078e0202 */
[----:B------:R-:W-:-:S04]  /*f990*/  SHF.L.U32 R6, R23, 0x1f, RZ ;  /* 0x0000001f17067819 */ /* 0x000fc800000006ff */
[----:B------:R0:W1:Y:S01]  /*f9a0*/  SYNCS.PHASECHK.TRANS64.TRYWAIT P2, [R13+URZ+0x16850], R6 ;  /* 0x016850060d0075a7 */ /* 0x000062000804017f */
[----:B------:R-:W-:Y:S05]  /*f9b0*/  @!P0 BRA `(.L_x_14533) ;  /* 0x0000000000048947 */ /* 0x000fea0003800000 */
[----:B------:R-:W-:Y:S01]  /*f9c0*/  BPT.TRAP 0x1 ;  /* 0x000000040000795c */ /* 0x000fe20000300000 */
.L_x_14533:
[----:B------:R-:W-:-:S05]  /*f9d0*/  VIADD R2, R2, 0x400 ;  /* 0x0000040002027836 */ /* 0x000fca0000000000 */
[----:B------:R-:W-:-:S04]  /*f9e0*/  SHF.R.U32.HI R2, RZ, 0x4, R2 ;  /* 0x00000004ff027819 */ /* 0x000fc80000011602 */
[----:B------:R-:W-:Y:S01]  /*f9f0*/  LOP3.LUT R7, R2, 0x3fff, RZ, 0xc0, !PT ;  /* 0x00003fff02077812 */ /* 0x000fe200078ec0ff */
[----:B-1----:R-:W-:Y:S06]  /*fa00*/  @P2 BRA `(.L_x_14534) ;  /* 0x0000000000082947 */ /* 0x002fec0003800000 */
[----:B------:R-:W1:Y:S02]  /*fa10*/  SYNCS.PHASECHK.TRANS64.TRYWAIT P0, [R13+URZ+0x16850], R6 ;  /* 0x016850060d0075a7 */ /* 0x000e64000800017f */
[----:B-1----:R-:W-:Y:S05]  /*fa20*/  @!P0 BRA `(.L_x_14535) ;  /* 0x000000ac00d08947 */ /* 0x002fea0003800000 */
.L_x_14534:
[----:B01----:R-:W-:Y:S01]  /*fa30*/  IMAD R6, R18, 0x400, R7 ;  /* 0x0000040012067824 */ /* 0x003fe200078e0207 */
[----:B------:R-:W2:Y:S01]  /*fa40*/  LDL.LU R14, [R1+0x58] ;  /* 0x00005800010e7983 */ /* 0x000ea20000300800 */
[----:B------:R-:W-:Y:S01]  /*fa50*/  IMAD.MOV.U32 R7, RZ, RZ, 0x40000040 ;  /* 0x40000040ff077424 */ /* 0x000fe200078e00ff */
[----:B------:R-:W-:Y:S05]  /*fa60*/  WARPSYNC.ALL ;  /* 0x0000000000007948 */ /* 0x000fea0003800000 */
[C---:B------:R-:W-:Y:S01]  /*fa70*/  R2UR UR6, R6.reuse ;  /* 0x00000000060672ca */ /* 0x040fe200000e0000 */
[----:B------:R-:W-:Y:S01]  /*fa80*/  WARPGROUP.ARRIVE ;  /* 0x00000000000079c5 */ /* 0x000fe20000000000 */
[----:B------:R-:W-:Y:S01]  /*fa90*/  R2UR UR7, R7 ;  /* 0x00000000070772ca */ /* 0x000fe200000e0000 */
[----:B------:R-:W-:Y:S01]  /*faa0*/  VIADD R10, R6, 0x80 ;  /* 0x00000080060a7836 */ /* 0x000fe20000000000 */
[----:B------:R-:W-:Y:S01]  /*fab0*/  MOV R7, 0x40000040 ;  /* 0x4000004000077802 */ /* 0x000fe20000000f00 */
[----:B------:R-:W-:Y:S01]  /*fac0*/  IMAD.MOV.U32 R11, RZ, RZ, 0x40000040 ;  /* 0x40000040ff0b7424 */ /* 0x000fe200078e00ff */
[----:B------:R-:W0:Y:S01]  /*fad0*/  SHFL.BFLY PT, R2, R5, 0x2, 0x1f ;  /* 0x0c401f0005027f89 */ /* 0x000e2200000e0000 */
[----:B------:R-:W-:-:S02]  /*fae0*/  @!P1 VIADD R8, R13, 0x16860 ;  /* 0x000168600d089836 */ /* 0x000fc40000000000 */
[----:B------:R-:W-:Y:S02]  /*faf0*/  VIADD R18, R18, 0x1 ;  /* 0x0000000112127836 */ /* 0x000fe40000000000 */
[----:B------:R-:W-:Y:S01]  /*fb00*/  IMAD.MOV.U32 R26, RZ, RZ, -0x800000 ;  /* 0xff800000ff1a7424 */ /* 0x000fe200078e00ff */
[----:B------:R-:W-:Y:S01]  /*fb10*/  @!P1 PRMT R8, RZ, 0x654, R8 ;  /* 0x00000654ff089816 */ /* 0x000fe20000000008 */
        /* <DEDUP_REMOVED lines=8> */
[----:B0-----:R-:W-:Y:S01]  /*fba0*/  FADD.FTZ R2, R2, R5 ;  /* 0x0000000502027221 */ /* 0x001fe20000010000 */
[----:B------:R-:W-:-:S02]  /*fbb0*/  WARPGROUP.DEPBAR.LE gsb0, 0x0 ;  /* 0x00008000000079c5 */ /* 0x000fc40000010000 */
[----:B------:R-:W-:-:S07]  /*fbc0*/  WARPGROUP.ARRIVE ;  /* 0x00000000000079c5 */ /* 0x000fce0000000000 */
[----:B------:R-:W-:Y:S01]  /*fbd0*/  HGMMA.64x64x16.F32 R88, R144, gdesc[UR4].tnspB, R88, gsb0 ;  /* 0x40e0000490587df0 */ /* 0x000fe20008000858 */
[----:B------:R-:W-:Y:S02]  /*fbe0*/  R2UR UR6, R10 ;  /* 0x000000000a0672ca */ /* 0x000fe400000e0000 */
[----:B------:R-:W-:Y:S01]  /*fbf0*/  R2UR UR7, R11 ;  /* 0x000000000b0772ca */ /* 0x000fe200000e0000 */
[----:B------:R-:W-:Y:S01]  /*fc00*/  IMAD.MOV.U32 R11, RZ, RZ, 0x40000040 ;  /* 0x40000040ff0b7424 */ /* 0x000fe200078e00ff */
[----:B------:R-:W-:Y:S01]  /*fc10*/  IADD3 R10, R6, 0x180, RZ ;  /* 0x00000180060a7810 */ /* 0x000fe20007ffe0ff */
[----:B------:R-:W-:Y:S02]  /*fc20*/  WARPGROUP.DEPBAR.LE gsb0, 0x0 ;  /* 0x00008000000079c5 */ /* 0x000fe40000010000 */
        /* <DEDUP_REMOVED lines=27> */
[----:B------:R-:W-:Y:S02]  /*fde0*/  R2UR UR7, R11 ;  /* 0x000000000b0772ca */ /* 0x000fe400000e0000 */
[----:B------:R-:W0:Y:S02]  /*fdf0*/  SHFL.BFLY PT, R11, R4, 0x2, 0x1f ;  /* 0x0c401f00040b7f89 */ /* 0x000e2400000e0000 */
[----:B0-----:R-:W-:Y:S01]  /*fe00*/  FADD.FTZ R11, R11, R4 ;  /* 0x000000040b0b7221 */ /* 0x001fe20000010000 */
[----:B------:R-:W-:-:S04]  /*fe10*/  SEL R4, RZ, 0x1, P2 ;  /* 0x00000001ff047807 */ /* 0x000fc80001000000 */
[----:B------:R-:W-:Y:S01]  /*fe20*/  LOP3.LUT R23, R23, R4, RZ, 0x3c, !PT ;  /* 0x0000000417177212 */ /* 0x000fe200078e3cff */
[----:B------:R-:W-:Y:S02]  /*fe30*/  WARPGROUP.DEPBAR.LE gsb0, 0x0 ;  /* 0x00008000000079c5 */ /* 0x000fe40000010000 */
[----:B------:R-:W-:-:S06]  /*fe40*/  WARPGROUP.ARRIVE ;  /* 0x00000000000079c5 */ /* 0x000fcc0000000000 */
[----:B------:R-:W-:Y:S01]  /*fe50*/  HGMMA.64x64x16.F32 R88, R124, gdesc[UR4].tnspB, R88, gsb0 ;  /* 0x40e000047c587df0 */ /* 0x000fe20008000858 */
[----:B------:R-:W-:Y:S02]  /*fe60*/  R2UR UR6, R6 ;  /* 0x00000000060672ca */ /* 0x000fe400000e0000 */
[----:B------:R-:W-:Y:S01]  /*fe70*/  R2UR UR7, R7 ;  /* 0x00000000070772ca */ /* 0x000fe200000e0000 */
[----:B------:R-:W0:Y:S04]  /*fe80*/  SHFL.BFLY PT, R6, R11, 0x1, 0x1f ;  /* 0x0c201f000b067f89 */ /* 0x000e2800000e0000 */
[----:B------:R-:W1:Y:S01]  /*fe90*/  SHFL.BFLY PT, R7, R2, 0x1, 0x1f ;  /* 0x0c201f0002077f89 */ /* 0x000e6200000e0000 */
[----:B0-----:R-:W-:Y:S01]  /*fea0*/  FADD.FTZ R12, R11, R6 ;  /* 0x000000060b0c7221 */ /* 0x001fe20000010000 */
[----:B------:R-:W-:-:S02]  /*feb0*/  IMAD.MOV.U32 R6, RZ, RZ, RZ ;  /* 0x000000ffff067224 */ /* 0x000fc400078e00ff */
[----:B-1----:R-:W-:Y:S02]  /*fec0*/  FADD.FTZ R10, R2, R7 ;  /* 0x00000007020a7221 */ /* 0x002fe40000010000 */
[----:B------:R-:W-:Y:S01]  /*fed0*/  FSETP.NE.FTZ.AND P3, PT, R12, RZ, PT ;  /* 0x000000ff0c00720b */ /* 0x000fe20003f75000 */
[----:B------:R-:W-:Y:S02]  /*fee0*/  IMAD.MOV.U32 R2, RZ, RZ, RZ ;  /* 0x000000ffff027224 */ /* 0x000fe400078e00ff */
[----:B------:R-:W-:-:S10]  /*fef0*/  FSETP.NE.FTZ.AND P0, PT, R10, RZ, PT ;  /* 0x000000ff0a00720b */ /* 0x000fd40003f15000 */
[----:B------:R-:W0:Y:S01]  /*ff00*/  @P3 MUFU.LG2 R7, R12 ;  /* 0x0000000c00073308 */ /* 0x000e220000000c00 */
[C---:B------:R-:W-:Y:S02]  /*ff10*/  @P3 FMUL.FTZ R11, R0.reuse, 0.69314718246459960938 ;  /* 0x3f317218000b3820 */ /* 0x040fe40000410000 */
[----:B------:R-:W-:-:S05]  /*ff20*/  @P0 FMUL.FTZ R4, R0, 0.69314718246459960938 ;  /* 0x3f31721800040820 */ /* 0x000fca0000410000 */
        /* <DEDUP_REMOVED lines=45> */
.L_x_14471:
[----:B------:R-:W2:Y:S01]  /*10200*/  LDL R48, [R1+0x50] ;  /* 0x0000500001307983 */ /* 0x000ea20000100800 */
[----:B------:R-:W-:Y:S05]  /*10210*/  WARPSYNC.ALL ;  /* 0x0000000000007948 */ /* 0x000fea0003800000 */
[----:B------:R-:W0:Y:S01]  /*10220*/  S2R R0, SR_TID.X ;  /* 0x0000000000007919 */ /* 0x000e220000002100 */
[----:B------:R-:W1:Y:S01]  /*10230*/  S2UR UR5, SR_CgaCtaId ;  /* 0x00000000000579c3 */ /* 0x000e620000008800 */
[----:B------:R-:W-:Y:S01]  /*10240*/  UMOV UR4, 0x400 ;  /* 0x0000040000047882 */ /* 0x000fe20000000000 */
[----:B------:R-:W-:Y:S01]  /*10250*/  BSSY B0, `(.L_x_14536) ;  /* 0x0000241000007945 */ /* 0x000fe20003800000 */
[----:B-1----:R-:W-:-:S06]  /*10260*/  ULEA UR4, UR5, UR4, 0x18 ;  /* 0x0000000405047291 */ /* 0x002fcc000f8ec03f */
[----:B------:R-:W-:Y:S01]  /*10270*/  MOV R2, UR4 ;  /* 0x0000000400027c02 */ /* 0x000fe20008000f00 */
[----:B------:R-:W-:Y:S01]  /*10280*/  BAR.SYNC.DEFER_BLOCKING 0x5, 0x200 ;  /* 0x0148000000007b1d */ /* 0x000fe20000010000 */
[----:B0-----:R-:W-:-:S05]  /*10290*/  VIADD R49, R0, 0xffffff80 ;  /* 0xffffff8000317836 */ /* 0x001fca0000000000 */
[--C-:B------:R-:W-:Y:S02]  /*102a0*/  SHF.R.S32.HI R46, RZ, 0x1f, R49.reuse ;  /* 0x0000001fff2e7819 */ /* 0x100fe40000011431 */
[----:B------:R-:W-:Y:S02]  /*102b0*/  SHF.R.S32.HI R0, RZ, 0x1f, R49 ;  /* 0x0000001fff007819 */ /* 0x000fe40000011431 */
[-C--:B------:R-:W-:Y:S02]  /*102c0*/  LEA.HI R46, R46, R49.reuse, RZ, 0x3 ;  /* 0x000000312e2e7211 */ /* 0x080fe400078f18ff */
[----:B------:R-:W-:Y:S02]  /*102d0*/  LEA.HI R0, R0, R49, RZ, 0x3 ;  /* 0x0000003100007211 */ /* 0x000fe400078f18ff */
[----:B------:R-:W-:Y:S02]  /*102e0*/  LOP3.LUT R46, R46, 0xfffffff8, RZ, 0xc0, !PT ;  /* 0xfffffff82e2e7812 */ /* 0x000fe400078ec0ff */
[----:B------:R-:W-:-:S03]  /*102f0*/  SHF.R.S32.HI R45, RZ, 0x3, R0 ;  /* 0x00000003ff2d7819 */ /* 0x000fc60000011400 */
[----:B------:R-:W-:-:S04]  /*10300*/  IMAD.IADD R46, R49, 0x1, -R46 ;  /* 0x00000001312e7824 */ /* 0x000fc800078e0a2e */
[----:B------:R-:W-:Y:S01]  /*10310*/  IMAD.SHL.U32 R44, R46, 0x8, RZ ;  /* 0x000000082e2c7824 */ /* 0x000fe200078e00ff */
[----:B------:R0:W1:Y:S04]  /*10320*/  LDS.128 R28, [R2+0x168d0] ;  /* 0x0168d000021c7984 */ /* 0x0000680000000c00 */
        /* <DEDUP_REMOVED lines=11> */
[----:B------:R-:W-:Y:S01]  /*103e0*/  F2FP.F16.F32.PACK_AB R14, R93, R92 ;  /* 0x0000005c5d0e723e */ /* 0x000fe200000000ff */
[----:B------:R-:W0:Y:S01]  /*103f0*/  S2R R3, SR_SWINHI ;  /* 0x0000000000037919 */ /* 0x000e220000002f00 */
[----:B-----5:R-:W-:Y:S02]  /*10400*/  MOV R24, R2 ;  /* 0x0000000200187202 */ /* 0x020fe40000000f00 */
[----:B0-----:R-:W-:-:S03]  /*10410*/  MOV R25, R3 ;  /* 0x0000000300197202 */ /* 0x001fc60000000f00 */
[----:B--2---:R-:W-:-:S03]  /*10420*/  IMAD.WIDE R10, R4, 0x2, R24 ;  /* 0x00000002040a7825 */ /* 0x004fc600078e0218 */
[C---:B------:R-:W-:Y:S02]  /*10430*/  IADD3 R15, P0, R10.reuse, 0x60, RZ ;  /* 0x000000600a0f7810 */ /* 0x040fe40007f1e0ff */
[C---:B------:R-:W-:Y:S02]  /*10440*/  LOP3.LUT R3, R10.reuse, 0x380, RZ, 0xc0, !PT ;  /* 0x000003800a037812 */ /* 0x040fe400078ec0ff */
[----:B------:R-:W-:Y:S01]  /*10450*/  IADD3 R6, P1, R10, 0x40, RZ ;  /* 0x000000400a067810 */ /* 0x000fe20007f3e0ff */
[--C-:B------:R-:W-:Y:S01]  /*10460*/  IMAD.X R5, RZ, RZ, R11.reuse, P0 ;  /* 0x000000ffff057224 */ /* 0x100fe200000e060b */
[----:B---3--:R-:W-:Y:S02]  /*10470*/  ISETP.NE.AND P0, PT, R32, RZ, PT ;  /* 0x000000ff2000720c */ /* 0x008fe40003f05270 */
        /* <DEDUP_REMOVED lines=11> */
[----:B------:R-:W-:Y:S02]  /*10530*/  LOP3.LUT R10, R3, R10, RZ, 0x3c, !PT ;  /* 0x0000000a030a7212 */ /* 0x000fe400078e3cff */
[----:B------:R-:W-:Y:S02]  /*10540*/  SHF.R.U64 R3, R4, 0x3, RZ ;  /* 0x0000000304037819 */ /* 0x000fe400000012ff */
[----:B------:R-:W-:Y:S02]  /*10550*/  SHF.R.U64 R0, R0, 0x3, RZ ;  /* 0x0000000300007819 */ /* 0x000fe400000012ff */
[----:B------:R-:W-:Y:S02]  /*10560*/  SHF.R.U64 R4, R8, 0x3, RZ ;  /* 0x0000000308047819 */ /* 0x000fe400000012ff */
[----:B------:R-:W-:Y:S02]  /*10570*/  LOP3.LUT R8, R0, R13, RZ, 0x3c, !PT ;  /* 0x0000000d00087212 */ /* 0x000fe400078e3cff */
[----:B------:R-:W-:-:S02]  /*10580*/  LOP3.LUT R4, R4, R15, RZ, 0x3c, !PT ;  /* 0x0000000f04047212 */ /* 0x000fc400078e3cff */
[----:B------:R-:W-:Y:S02]  /*10590*/  LOP3.LUT R6, R3, R6, RZ, 0x3c, !PT ;  /* 0x0000000603067212 */ /* 0x000fe400078e3cff */
[----:B------:R-:W-:Y:S02]  /*105a0*/  MOV R10, R10 ;  /* 0x0000000a000a7202 */ /* 0x000fe40000000f00 */
[----:B------:R-:W-:Y:S02]  /*105b0*/  F2FP.F16.F32.PACK_AB R13, R91, R90 ;  /* 0x0000005a5b0d723e */ /* 0x000fe400000000ff */
[----:B------:R-:W-:Y:S01]  /*105c0*/  F2FP.F16.F32.PACK_AB R15, R95, R94 ;  /* 0x0000005e5f0f723e */ /* 0x000fe200000000ff */
[----:B------:R-:W-:Y:S01]  /*105d0*/  BAR.SYNC.DEFER_BLOCKING 0x1, 0x180 ;  /* 0x0046000000007b1d */ /* 0x000fe20000010000 */
[----:B------:R-:W-:Y:S02]  /*105e0*/  MOV R3, R6 ;  /* 0x0000000600037202 */ /* 0x000fe40000000f00 */
        /* <DEDUP_REMOVED lines=9> */
[----:B------:R-:W-:Y:S02]  /*10680*/  ISETP.NE.U32.AND P3, PT, RZ, UR6, PT ;  /* 0x00000006ff007c0c */ /* 0x000fe4000bf65070 */
[----:B------:R-:W-:Y:S01]  /*10690*/  ISETP.NE.U32.AND P0, PT, RZ, UR4, PT ;  /* 0x00000004ff007c0c */ /* 0x000fe2000bf05070 */
[----:B------:R0:W-:Y:S01]  /*106a0*/  STSM.16.M88.4 [R10], R12 ;  /* 0x0000000c0a007844 */ /* 0x0001e20000000200 */
[----:B------:R-:W-:Y:S02]  /*106b0*/  ISETP.NE.AND.EX P3, PT, RZ, UR7, PT, P3 ;  /* 0x00000007ff007c0c */ /* 0x000fe4000bf65330 */
[----:B------:R-:W-:Y:S01]  /*106c0*/  IADD3 R32, P1, R36, UR4, RZ ;  /* 0x0000000424207c10 */ /* 0x000fe2000ff3e0ff */
[----:B------:R1:W-:Y:S01]  /*106d0*/  STSM.16.M88.4 [R35], R4 ;  /* 0x0000000423007844 */ /* 0x0003e20000000200 */
[----:B------:R-:W-:-:S02]  /*106e0*/  ISETP.NE.AND.EX P0, PT, RZ, UR5, PT, P0 ;  /* 0x00000005ff007c0c */ /* 0x000fc4000bf05300 */
[----:B------:R-:W-:Y:S02]  /*106f0*/  IADD3.X R33, R37, UR5, RZ, P1, !PT ;  /* 0x0000000525217c10 */ /* 0x000fe40008ffe4ff */
[----:B0-----:R-:W-:Y:S02]  /*10700*/  F2FP.F16.F32.PACK_AB R10, R109, R108 ;  /* 0x0000006c6d0a723e */ /* 0x001fe400000000ff */
[----:B------:R-:W-:Y:S02]  /*10710*/  F2FP.F16.F32.PACK_AB R12, R113, R112 ;  /* 0x00000070710c723e */ /* 0x000fe400000000ff */
        /* <DEDUP_REMOVED lines=9> */
[----:B------:R-:W-:Y:S01]  /*107b0*/  IMAD.U32 R47, RZ, RZ, UR6 ;  /* 0x00000006ff2f7e24 */ /* 0x000fe2000f8e00ff */
[----:B------:R-:W-:Y:S02]  /*107c0*/  ISETP.GT.AND P2, PT, R38, 0x1, PT ;  /* 0x000000012600780c */ /* 0x000fe40003f44270 */
[----:B-1----:R-:W-:Y:S01]  /*107d0*/  MOV R6, 0x9b8 ;  /* 0x000009b800067802 */ /* 0x002fe20000000f00 */
[----:B0-----:R-:W0:Y:S01]  /*107e0*/  LDC R0, c[0x0][0xbe8] ;  /* 0x0002fa00ff007b82 */ /* 0x001e220000000800 */
[----:B------:R1:W5:Y:S04]  /*107f0*/  @P0 LDG.E R28, desc[UR40][R32.64] ;  /* 0x00000028201c0981 */ /* 0x000368000c1e1900 */
[----:B------:R1:W5:Y:S01]  /*10800*/  @P3 LDG.E R47, desc[UR40][R36.64] ;  /* 0x00000028242f3981 */ /* 0x000362000c1e1900 */
[----:B------:R-:W-:-:S04]  /*10810*/  SEL R6, R6, 0x978, P2 ;  /* 0x0000097806067807 */ /* 0x000fc80001000000 */
        /* <DEDUP_REMOVED lines=9> */
.L_x_14538:
[----:B------:R-:W0:Y:S04]  /*108b0*/  LDL R50, [R1+0x4c] ;  /* 0x00004c0001327983 */ /* 0x000e280000100800 */
[----:B------:R-:W2:Y:S04]  /*108c0*/  LDL R14, [R1+0x48] ;  /* 0x00004800010e7983 */ /* 0x000ea80000100800 */
[----:B------:R-:W2:Y:S04]  /*108d0*/  LDL R51, [R1+0x24] ;  /* 0x0000240001337983 */ /* 0x000ea80000100800 */
[----:B------:R-:W4:Y:S01]  /*108e0*/  LDL R49, [R1+0x5c] ;  /* 0x00005c0001317983 */ /* 0x000f220000100800 */
[----:B-1----:R-:W1:Y:S03]  /*108f0*/  LDC.64 R6, c[0x0][R6+0x210] ;  /* 0x0000840006067b82 */ /* 0x002e660000000a00 */
[----:B------:R-:W3:Y:S01]  /*10900*/  LDL R38, [R1+0x64] ;  /* 0x0000640001267983 */ /* 0x000ee20000100800 */
[----:B------:R-:W-:-:S04]  /*10910*/  ISETP.NE.U32.AND P0, PT, RZ, UR4, PT ;  /* 0x00000004ff007c0c */ /* 0x000fc8000bf05070 */
[----:B------:R-:W1:Y:S01]  /*10920*/  @P1 LDC R32, c[0x0][0xbec] ;  /* 0x0002fb00ff201b82 */ /* 0x000e620000000800 */
[----:B------:R-:W-:-:S04]  /*10930*/  ISETP.NE.AND.EX P0, PT, RZ, UR5, PT, P0 ;  /* 0x00000005ff007c0c */ /* 0x000fc8000bf05300 */
[----:B------:R-:W-:-:S03]  /*10940*/  SEL R3, R48, RZ, !P0 ;  /* 0x000000ff30037207 */ /* 0x000fc60004000000 */
[----:B------:R-:W1:Y:S01]  /*10950*/  @P1 LDC R37, c[0x0][0xbf0] ;  /* 0x0002fc00ff251b82 */ /* 0x000e620000000800 */
[----:B------:R-:W-:-:S07]  /*10960*/  SEL R15, R34, RZ, !P0 ;  /* 0x000000ff220f7207 */ /* 0x000fce0004000000 */
[----:B------:R-:W1:Y:S01]  /*10970*/  LDC.64 R4, c[0x0][0xba8] ;  /* 0x0002ea00ff047b82 */ /* 0x000e620000000a00 */
[----:B------:R-:W-:Y:S01]  /*10980*/  IMAD R11, R11, R3, RZ ;  /* 0x000000030b0b7224 */ /* 0x000fe200078e02ff */
[----:B------:R-:W1:Y:S03]  /*10990*/  S2R R36, SR_TID.X ;  /* 0x0000000000247919 */ /* 0x000e660000002100 */
[C---:B------:R-:W-:Y:S02]  /*109a0*/  IMAD R35, R10.reuse, R15, R11 ;  /* 0x0000000f0a237224 */ /* 0x040fe400078e020b */
[----:B------:R-:W-:-:S04]  /*109b0*/  IMAD.WIDE.U32 R10, R10, R3, RZ ;  /* 0x000000030a0a7225 */ /* 0x000fc800078e00ff */
[----:B------:R-:W-:Y:S01]  /*109c0*/  IMAD.IADD R35, R11, 0x1, R35 ;  /* 0x000000010b237824 */ /* 0x000fe200078e0223 */
[----:B-1----:R-:W1:Y:S08]  /*109d0*/  @!P2 LDC R4, c[0x0][0xb50] ;  /* 0x0002d400ff04ab82 */ /* 0x002e700000000800 */
[----:B------:R-:W1:Y:S01]  /*109e0*/  @!P2 LDC R5, c[0x0][0xb54] ;  /* 0x0002d500ff05ab82 */ /* 0x000e620000000800 */
[----:B------:R-:W-:-:S04]  /*109f0*/  IADD3 R40, R36, -0x80, RZ ;  /* 0xffffff8024287810 */ /* 0x000fc80007ffe0ff */
[----:B------:R-:W-:-:S04]  /*10a00*/  SHF.R.S32.HI R36, RZ, 0x1f, R40 ;  /* 0x0000001fff247819 */ /* 0x000fc80000011428 */
[----:B------:R-:W-:-:S04]  /*10a10*/  LEA.HI R36, R36, R40, RZ, 0x7 ;  /* 0x0000002824247211 */ /* 0x000fc800078f38ff */
[----:B------:R-:W-:Y:S01]  /*10a20*/  LOP3.LUT R36, R36, 0xffffff80, RZ, 0xc0, !PT ;  /* 0xffffff8024247812 */ /* 0x000fe200078ec0ff */
[----:B-----5:R-:W-:-:S04]  /*10a30*/  IMAD R47, R47, R0, RZ ;  /* 0x000000002f2f7224 */ /* 0x020fc800078e02ff */
[----:B------:R-:W-:Y:S02]  /*10a40*/  IMAD.IADD R36, R40, 0x1, -R36 ;  /* 0x0000000128247824 */ /* 0x000fe400078e0a24 */
[-C--:B0-----:R-:W-:Y:S02]  /*10a50*/  IMAD R33, R13, R50.reuse, RZ ;  /* 0x000000320d217224 */ /* 0x081fe400078e02ff */
[----:B------:R-:W-:-:S04]  /*10a60*/  IMAD.WIDE.U32 R12, R12, R50, RZ ;  /* 0x000000320c0c7225 */ /* 0x000fc800078e00ff */
[----:B--2---:R-:W-:Y:S01]  /*10a70*/  IMAD.IADD R39, R14, 0x1, R51 ;  /* 0x000000010e277824 */ /* 0x004fe200078e0233 */
[----:B------:R-:W-:Y:S02]  /*10a80*/  IADD3 R14, P0, P3, R10, R12, R28 ;  /* 0x0000000c0a0e7210 */ /* 0x000fe40007b1e01c */
[----:B----4-:R-:W-:Y:S01]  /*10a90*/  SEL R15, R49, RZ, P2 ;  /* 0x000000ff310f7207 */ /* 0x010fe20001000000 */
[----:B------:R-:W-:-:S04]  /*10aa0*/  @P1 IMAD.HI.U32 R12, R39, R32, RZ ;  /* 0x00000020270c1227 */ /* 0x000fc800078e00ff */
[----:B------:R-:W-:Y:S02]  /*10ab0*/  IMAD.IADD R34, R13, 0x1, R33 ;  /* 0x000000010d227824 */ /* 0x000fe400078e0221 */
[----:B------:R-:W-:Y:S01]  /*10ac0*/  IMAD.MOV.U32 R13, RZ, RZ, R39 ;  /* 0x000000ffff0d7224 */ /* 0x000fe200078e0027 */
[----:B------:R-:W-:Y:S01]  /*10ad0*/  @P1 SHF.R.U32.HI R13, RZ, R37, R12 ;  /* 0x00000025ff0d1219 */ /* 0x000fe2000001160c */
[-C--:B---3--:R-:W-:Y:S01]  /*10ae0*/  IMAD R33, R9, R15.reuse, RZ ;  /* 0x0000000f09217224 */ /* 0x088fe200078e02ff */
[----:B------:R-:W-:Y:S01]  /*10af0*/  SHF.R.S32.HI R9, RZ, 0x1f, R28 ;  /* 0x0000001fff097819 */ /* 0x000fe2000001141c */
[----:B------:R-:W-:-:S03]  /*10b00*/  IMAD.WIDE.U32 R10, R8, R15, RZ ;  /* 0x0000000f080a7225 */ /* 0x000fc600078e00ff */
[----:B------:R-:W-:Y:S01]  /*10b10*/  IADD3.X R15, R35, R34, R9, P0, P3 ;  /* 0x00000022230f7210 */ /* 0x000fe200007e6409 */
        /* <DEDUP_REMOVED lines=11> */
[----:B-1----:R-:W-:-:S04]  /*10bd0*/  LEA R8, P0, R6, R4, 0x2 ;  /* 0x0000000406087211 */ /* 0x002fc800078010ff */
        /* <DEDUP_REMOVED lines=13> */
[----:B------:R-:W1:Y:S01]  /*10cb0*/  @P1 LDC R13, c[0x0][0xbec] ;  /* 0x0002fb00ff0d1b82 */ /* 0x000e620000000800 */
[----:B------:R-:W-:Y:S01]  /*10cc0*/  ULDC.64 UR4, c[0x0][0xaa0] ;  /* 0x0002a80000047ab9 */ /* 0x000fe20000000a00 */
[----:B0-----:R-:W-:Y:S02]  /*10cd0*/  IMAD R5, R45, 0x40, R44 ;  /* 0x000000402d057824 */ /* 0x001fe400078e022c */
[----:B------:R-:W-:Y:S02]  /*10ce0*/  IMAD R9, R9, UR4, RZ ;  /* 0x0000000409097c24 */ /* 0x000fe4000f8e02ff */
[----:B------:R-:W-:Y:S02]  /*10cf0*/  IMAD.WIDE R24, R5, 0x2, R24 ;  /* 0x0000000205187825 */ /* 0x000fe400078e0218 */
[----:B------:R-:W0:Y:S02]  /*10d00*/  @P1 LDC R15, c[0x0][0xbf0] ;  /* 0x0002fc00ff0f1b82 */ /* 0x000e240000000800 */
[----:B------:R-:W-:Y:S01]  /*10d10*/  IMAD R11, R28, UR5, R9 ;  /* 0x000000051c0b7c24 */ /* 0x000fe2000f8e0209 */
[----:B------:R-:W-:Y:S01]  /*10d20*/  IADD3 R27, P0, R24, 0x1800, RZ ;  /* 0x00001800181b7810 */ /* 0x000fe20007f1e0ff */
[----:B------:R-:W-:Y:S01]  /*10d30*/  IMAD.WIDE.U32 R8, R28, UR4, RZ ;  /* 0x000000041c087c25 */ /* 0x000fe2000f8e00ff */
[----:B------:R-:W-:Y:S01]  /*10d40*/  ULDC.64 UR4, c[0x0][0xae8] ;  /* 0x0002ba0000047ab9 */ /* 0x000fe20000000a00 */
[----:B------:R-:W-:-:S02]  /*10d50*/  IADD3 R33, P2, R24, 0x3000, RZ ;  /* 0x0000300018217810 */ /* 0x000fc40007f5e0ff */
[----:B------:R-:W-:Y:S01]  /*10d60*/  IMAD R10, R46, 0x30, R45 ;  /* 0x000000302e0a7824 */ /* 0x000fe200078e022d */
[----:B------:R-:W-:Y:S02]  /*10d70*/  IADD3 R9, R9, R11, RZ ;  /* 0x0000000b09097210 */ /* 0x000fe40007ffe0ff */
[----:B------:R-:W-:Y:S01]  /*10d80*/  IADD3 R37, P3, R24, 0x4800, RZ ;  /* 0x0000480018257810 */ /* 0x000fe20007f7e0ff */
[----:B------:R-:W-:Y:S01]  /*10d90*/  IMAD.IADD R14, R51, 0x1, R10 ;  /* 0x00000001330e7824 */ /* 0x000fe200078e020a */
[----:B------:R-:W-:Y:S01]  /*10da0*/  SHF.R.S32.HI R12, RZ, 0x1f, R3 ;  /* 0x0000001fff0c7819 */ /* 0x000fe20000011403 */
[C---:B------:R-:W-:Y:S01]  /*10db0*/  IMAD.WIDE.U32 R8, R50.reuse, UR4, R8 ;  /* 0x0000000432087c25 */ /* 0x040fe2000f8e0008 */
[----:B------:R-:W-:Y:S02]  /*10dc0*/  LOP3.LUT R26, R27, 0x380, RZ, 0xc0, !PT ;  /* 0x000003801b1a7812 */ /* 0x000fe400078ec0ff */
[----:B------:R-:W-:Y:S01]  /*10dd0*/  LOP3.LUT R32, R33, 0x380, RZ, 0xc0, !PT ;  /* 0x0000038021207812 */ /* 0x000fe200078ec0ff */
[----:B------:R-:W-:Y:S01]  /*10de0*/  IMAD R9, R50, UR5, R9 ;  /* 0x0000000532097c24 */ /* 0x000fe2000f8e0209 */
[----:B------:R-:W-:Y:S01]  /*10df0*/  LOP3.LUT R36, R37, 0x380, RZ, 0xc0, !PT ;  /* 0x0000038025247812 */ /* 0x000fe200078ec0ff */
[----:B------:R-:W-:Y:S01]  /*10e00*/  ULDC.64 UR4, c[0x0][0xaf0] ;  /* 0x0002bc0000047ab9 */ /* 0x000fe20000000a00 */
[----:B------:R-:W-:Y:S01]  /*10e10*/  LOP3.LUT R5, R24, 0x380, RZ, 0xc0, !PT ;  /* 0x0000038018057812 */ /* 0x000fe200078ec0ff */
[----:B-1----:R-:W-:Y:S01]  /*10e20*/  @P1 IMAD.HI.U32 R10, R14, R13, RZ ;  /* 0x0000000d0e0a1227 */ /* 0x002fe200078e00ff */
[----:B------:R-:W-:-:S02]  /*10e30*/  SHF.R.U64 R26, R26, 0x3, RZ ;  /* 0x000000031a1a7819 */ /* 0x000fc400000012ff */
[----:B------:R-:W-:Y:S01]  /*10e40*/  SHF.R.U64 R32, R32, 0x3, RZ ;  /* 0x0000000320207819 */ /* 0x000fe200000012ff */
[----:B------:R-:W-:Y:S01]  /*10e50*/  IMAD R12, R12, UR4, RZ ;  /* 0x000000040c0c7c24 */ /* 0x000fe2000f8e02ff */
[----:B------:R-:W-:Y:S02]  /*10e60*/  SHF.R.U64 R36, R36, 0x3, RZ ;  /* 0x0000000324247819 */ /* 0x000fe400000012ff */
[----:B------:R-:W-:Y:S01]  /*10e70*/  SHF.R.U64 R5, R5, 0x3, RZ ;  /* 0x0000000305057819 */ /* 0x000fe200000012ff */
[----:B------:R-:W-:Y:S01]  /*10e80*/  IMAD.MOV.U32 R11, RZ, RZ, R14 ;  /* 0x000000ffff0b7224 */ /* 0x000fe200078e000e */
[----:B------:R-:W-:Y:S01]  /*10e90*/  LOP3.LUT R26, R26, R27, RZ, 0x3c, !PT ;  /* 0x0000001b1a1a7212 */ /* 0x000fe200078e3cff */
[C---:B------:R-:W-:Y:S01]  /*10ea0*/  IMAD R13, R3.reuse, UR5, R12 ;  /* 0x00000005030d7c24 */ /* 0x040fe2000f8e020c */
[----:B------:R-:W-:Y:S01]  /*10eb0*/  LOP3.LUT R32, R32, R33, RZ, 0x3c, !PT ;  /* 0x0000002120207212 */ /* 0x000fe200078e3cff */
[----:B------:R-:W-:Y:S01]  /*10ec0*/  IMAD.WIDE.U32 R8, R3, UR4, R8 ;  /* 0x0000000403087c25 */ /* 0x000fe2000f8e0008 */
[----:B------:R-:W-:Y:S01]  /*10ed0*/  LOP3.LUT R36, R36, R37, RZ, 0x3c, !PT ;  /* 0x0000002524247212 */ /* 0x000fe200078e3cff */
[----:B------:R-:W-:Y:S01]  /*10ee0*/  ULDC.64 UR4, c[0x0][0xae0] ;  /* 0x0002b80000047ab9 */ /* 0x000fe20000000a00 */
[----:B------:R-:W-:Y:S01]  /*10ef0*/  LOP3.LUT R4, R5, R24, RZ, 0x3c, !PT ;  /* 0x0000001805047212 */ /* 0x000fe200078e3cff */
[--C-:B------:R-:W-:Y:S01]  /*10f00*/  IMAD.X R27, RZ, RZ, R25.reuse, P0 ;  /* 0x000000ffff1b7224 */ /* 0x100fe200000e0619 */
[----:B0-----:R-:W-:Y:S01]  /*10f10*/  @P1 SHF.R.U32.HI R11, RZ, R15, R10 ;  /* 0x0000000fff0b1219 */ /* 0x001fe2000001160a */
[----:B------:R-:W-:-:S02]  /*10f20*/  IMAD.X R33, RZ, RZ, R25, P2 ;  /* 0x000000ffff217224 */ /* 0x000fc400010e0619 */
[--C-:B------:R-:W-:Y:S02]  /*10f30*/  IMAD.X R37, RZ, RZ, R25.reuse, P3 ;  /* 0x000000ffff257224 */ /* 0x100fe400018e0619 */
[----:B------:R-:W-:Y:S02]  /*10f40*/  IMAD.MOV.U32 R5, RZ, RZ, R25 ;  /* 0x000000ffff057224 */ /* 0x000fe400078e0019 */
[----:B------:R-:W-:Y:S01]  /*10f50*/  IMAD.IADD R9, R9, 0x1, R13 ;  /* 0x0000000109097824 */ /* 0x000fe200078e020d */
[--C-:B------:R-:W-:Y:S01]  /*10f60*/  SHF.R.S32.HI R10, RZ, 0x1f, R11.reuse ;  /* 0x0000001fff0a7819 */ /* 0x100fe2000001140b */
[----:B------:R-:W-:Y:S01]  /*10f70*/  IMAD.MOV R13, RZ, RZ, -R11 ;  /* 0x000000ffff0d7224 */ /* 0x000fe200078e0a0b */
[----:B------:R-:W5:Y:S04]  /*10f80*/  LD.E.128 R24, desc[UR40][R26.64] ;  /* 0x000000281a187980 */ /* 0x000f68000c101d00 */
[----:B------:R-:W5:Y:S01]  /*10f90*/  LD.E.128 R4, desc[UR40][R4.64] ;  /* 0x0000002804047980 */ /* 0x000f62000c101d00 */
[----:B------:R-:W-:-:S03]  /*10fa0*/  IMAD R13, R0, R13, R14 ;  /* 0x0000000d000d7224 */ /* 0x000fc600078e020e */
[----:B------:R-:W5:Y:S04]  /*10fb0*/  LD.E.128 R32, desc[UR40][R32.64] ;  /* 0x0000002820207980 */ /* 0x000f68000c101d00 */
[----:B------:R-:W5:Y:S01]  /*10fc0*/  LD.E.128 R36, desc[UR40][R36.64] ;  /* 0x0000002824247980 */ /* 0x000f62000c101d00 */
[----:B------:R-:W-:Y:S01]  /*10fd0*/  IMAD R10, R10, UR4, RZ ;  /* 0x000000040a0a7c24 */ /* 0x000fe2000f8e02ff */
[----:B------:R-:W-:Y:S01]  /*10fe0*/  @!PT LDS RZ, [RZ] ;  /* 0x00000000fffff984 */ /* 0x000fe20000000800 */
[----:B------:R-:W-:Y:S01]  /*10ff0*/  @!PT LDS RZ, [RZ] ;  /* 0x00000000fffff984 */ /* 0x000fe20000000800 */
[----:B------:R-:W-:Y:S01]  /*11000*/  @!PT LDS RZ, [RZ] ;  /* 0x00000000fffff984 */ /* 0x000fe20000000800 */
[----:B------:R-:W-:Y:S01]  /*11010*/  @!PT LDS RZ, [RZ] ;  /* 0x00000000fffff984 */ /* 0x000fe20000000800 */
[----:B------:R0:W-:Y:S06]  /*11020*/  MEMBAR.ALL.CTA ;  /* 0x0000000000007992 */ /* 0x0001ec0000008000 */
[----:B0-----:R-:W0:Y:S01]  /*11030*/  FENCE.VIEW.ASYNC.S ;  /* 0x00000000000073c6 */ /* 0x001e220000000000 */
[----:B------:R-:W-:Y:S01]  /*11040*/  SHF.R.S32.HI R0, RZ, 0x1f, R13 ;  /* 0x0000001fff007819 */ /* 0x000fe2000001140d */
[----:B------:R-:W-:-:S02]  /*11050*/  IMAD R15, R11, UR5, R10 ;  /* 0x000000050b0f7c24 */ /* 0x000fc4000f8e020a */
[----:B------:R-:W-:Y:S01]  /*11060*/  IMAD.WIDE.U32 R8, R11, UR4, R8 ;  /* 0x000000040b087c25 */ /* 0x000fe2000f8e0008 */
[----:B------:R-:W-:-:S03]  /*11070*/  ULDC.64 UR4, c[0x0][0xad8] ;  /* 0x0002b60000047ab9 */ /* 0x000fc60000000a00 */
[----:B------:R-:W-:Y:S02]  /*11080*/  IMAD.IADD R9, R9, 0x1, R15 ;  /* 0x0000000109097824 */ /* 0x000fe400078e020f */
[----:B------:R-:W-:Y:S02]  /*11090*/  IMAD R0, R0, UR4, RZ ;  /* 0x0000000400007c24 */ /* 0x000fe4000f8e02ff */
[----:B------:R-:W-:Y:S02]  /*110a0*/  VIADD R3, R2, 0x16820 ;  /* 0x0001682002037836 */ /* 0x000fe40000000000 */
[----:B------:R-:W-:-:S04]  /*110b0*/  IMAD.WIDE.U32 R8, R13, UR4, R8 ;  /* 0x000000040d087c25 */ /* 0x000fc8000f8e0008 */
[----:B------:R-:W-:Y:S01]  /*110c0*/  IMAD R41, R13, UR5, R0 ;  /* 0x000000050d297c24 */ /* 0x000fe2000f8e0200 */
[----:B------:R-:W-:Y:S01]  /*110d0*/  ULDC.64 UR4, c[0x0][0xa80] ;  /* 0x0002a00000047ab9 */ /* 0x000fe20000000a00 */
[----:B------:R-:W-:Y:S02]  /*110e0*/  PRMT R3, RZ, 0x654, R3 ;  /* 0x00000654ff037816 */ /* 0x000fe40000000003 */
[----:B------:R-:W-:Y:S01]  /*110f0*/  IMAD.IADD R41, R9, 0x1, R41 ;  /* 0x0000000109297824 */ /* 0x000fe200078e0229 */
[C---:B------:R-:W-:Y:S01]  /*11100*/  LEA R40, P0, R8.reuse, UR4, 0x1 ;  /* 0x0000000408287c11 */ /* 0x040fe2000f8008ff */
[----:B------:R-:W-:Y:S01]  /*11110*/  UMOV UR4, 0xffffffff ;  /* 0xffffffff00047882 */ /* 0x000fe20000000000 */
[----:B0-----:R0:W-:Y:S02]  /*11120*/  SYNCS.ARRIVE.TRANS64.RED.A1T0 RZ, [R3+URZ], RZ ;  /* 0x000000ff03ff79a7 */ /* 0x0011e4000810043f */
[----:B------:R-:W-:Y:S01]  /*11130*/  LEA.HI.X R41, R8, UR5, R41, 0x1, P0 ;  /* 0x0000000508297c11 */ /* 0x000fe200080f0c29 */
[----:B------:R-:W-:Y:S08]  /*11140*/  BRA.DIV UR4, `(.L_x_14540) ;  /* 0x0000009a041c7947 */ /* 0x000ff0000b800000 */
[----:B0-----:R-:W0:Y:S01]  /*11150*/  SHFL.IDX PT, R3, R40, RZ, 0x181f ;  /* 0x00181fff28037589 */ /* 0x001e2200000e0000 */
[----:B------:R-:W-:Y:S01]  /*11160*/  ULDC UR4, c[0x0][0xac8] ;  /* 0x0002b20000047ab9 */ /* 0x000fe20000000800 */
[----:B------:R-:W-:Y:S01]  /*11170*/  IMAD.IADD R42, R45, 0x1, R51 ;  /* 0x000000012d2a7824 */ /* 0x000fe200078e0233 */
[----:B------:R-:W-:Y:S01]  /*11180*/  ISETP.GE.AND P0, PT, R44, UR4, PT ;  /* 0x000000042c007c0c */ /* 0x000fe2000bf06270 */
[----:B------:R-:W1:Y:S02]  /*11190*/  SHFL.IDX PT, R9, R40, 0x1, 0x181f ;  /* 0x00381f0028097f89 */ /* 0x000e6400000e0000 */
[C---:B------:R-:W-:Y:S01]  /*111a0*/  VIADD R20, R42.reuse, 0x60 ;  /* 0x000000602a147836 */ /* 0x040fe20000000000 */
[C---:B------:R-:W-:Y:S01]  /*111b0*/  IADD3 R12, R42.reuse, 0x30, RZ ;  /* 0x000000302a0c7810 */ /* 0x040fe20007ffe0ff */
[----:B------:R-:W2:Y:S01]  /*111c0*/  SHFL.IDX PT, R0, R41, RZ, 0x181f ;  /* 0x00181fff29007589 */ /* 0x000ea200000e0000 */
[-C--:B------:R-:W-:Y:S02]  /*111d0*/  ISETP.GE.OR P2, PT, R42, R47.reuse, P0 ;  /* 0x0000002f2a00720c */ /* 0x080fe40000746670 */
[-C--:B------:R-:W-:Y:S01]  /*111e0*/  ISETP.GE.OR P3, PT, R12, R47.reuse, P0 ;  /* 0x0000002f0c00720c */ /* 0x080fe20000766670 */
[----:B------:R-:W3:Y:S01]  /*111f0*/  SHFL.IDX PT, R14, R40, 0x2, 0x181f ;  /* 0x00581f00280e7f89 */ /* 0x000ee200000e0000 */
[----:B------:R-:W-:-:S03]  /*11200*/  ISETP.GE.OR P4, PT, R20, R47, P0 ;  /* 0x0000002f1400720c */ /* 0x000fc60000786670 */
[----:B------:R-:W4:Y:S04]  /*11210*/  SHFL.IDX PT, R8, R41, 0x1, 0x181f ;  /* 0x00381f0029087f89 */ /* 0x000f2800000e0000 */
[----:B------:R-:W4:Y:S02]  /*11220*/  SHFL.IDX PT, R10, R41, 0x2, 0x181f ;  /* 0x00581f00290a7f89 */ /* 0x000f2400000e0000 */
[C---:B0-----:R-:W-:Y:S02]  /*11230*/  @!P2 LEA R28, P5, R44.reuse, R3, 0x1 ;  /* 0x000000032c1ca211 */ /* 0x041fe400078a08ff */
[C---:B-1----:R-:W-:Y:S02]  /*11240*/  @!P3 LEA R20, P1, R44.reuse, R9, 0x1 ;  /* 0x000000092c14b211 */ /* 0x042fe400078208ff */
[----:B--2---:R-:W-:-:S02]  /*11250*/  @!P2 LEA.HI.X R3, R44, R0, R43, 0x1, P5 ;  /* 0x000000002c03a211 */ /* 0x004fc400028f0c2b */
[----:B------:R-:W0:Y:S01]  /*11260*/  SHFL.IDX PT, R0, R41, 0x3, 0x181f ;  /* 0x00781f0029007f89 */ /* 0x000e2200000e0000 */
[C---:B---3--:R-:W-:Y:S02]  /*11270*/  @!P4 LEA R45, P5, R44.reuse, R14, 0x1 ;  /* 0x0000000e2c2dc211 */ /* 0x048fe400078a08ff */
[----:B------:R-:W-:Y:S01]  /*11280*/  @!P2 IMAD.MOV.U32 R9, RZ, RZ, R3 ;  /* 0x000000ffff09a224 */ /* 0x000fe200078e0003 */
[----:B------:R-:W1:Y:S01]  /*11290*/  SHFL.IDX PT, R14, R40, 0x3, 0x181f ;  /* 0x00781f00280e7f89 */ /* 0x000e6200000e0000 */
[C-C-:B----4-:R-:W-:Y:S01]  /*112a0*/  @!P3 LEA.HI.X R21, R44.reuse, R8, R43.reuse, 0x1, P1 ;  /* 0x000000082c15b211 */ /* 0x150fe200008f0c2b */
[----:B------:R-:W-:Y:S01]  /*112b0*/  @!P2 IMAD.MOV.U32 R8, RZ, RZ, R28 ;  /* 0x000000ffff08a224 */ /* 0x000fe200078e001c */
[----:B------:R-:W-:-:S04]  /*112c0*/  @!P4 LEA.HI.X R10, R44, R10, R43, 0x1, P5 ;  /* 0x0000000a2c0ac211 */ /* 0x000fc800028f0c2b */
[----:B-----5:R2:W-:Y:S04]  /*112d0*/  @!P2 ST.E.128 desc[UR40][R8.64], R4 ;  /* 0x000000040800a985 */ /* 0x0205e8000c101d28 */
[----:B------:R3:W-:Y:S01]  /*112e0*/  @!P3 ST.E.128 desc[UR40][R20.64], R24 ;  /* 0x000000181400b985 */ /* 0x0007e2000c101d28 */
[----:B--2---:R-:W-:Y:S02]  /*112f0*/  @!P4 IMAD.MOV.U32 R4, RZ, RZ, R45 ;  /* 0x000000ffff04c224 */ /* 0x004fe400078e002d */
[----:B------:R-:W-:-:S05]  /*11300*/  @!P4 IMAD.MOV.U32 R5, RZ, RZ, R10 ;  /* 0x000000ffff05c224 */ /* 0x000fca00078e000a */
[----:B01----:R3:W-:Y:S02]  /*11310*/  @!P4 ST.E.128 desc[UR40][R4.64], R32 ;  /* 0x000000200400c985 */ /* 0x0037e4000c101d28 */
.L_x_14736:
[----:B------:R-:W-:-:S05]  /*11320*/  VIADD R42, R42, 0x90 ;  /* 0x000000902a2a7836 */ /* 0x000fca0000000000 */
[----:B------:R-:W-:-:S13]  /*11330*/  ISETP.GE.OR P0, PT, R42, R47, P0 ;  /* 0x0000002f2a00720c */ /* 0x000fda0000706670 */
[----:B------:R-:W-:Y:S05]  /*11340*/  @P0 BRA `(.L_x_14541) ;  /* 0x0000001000c40947 */ /* 0x000fea0003800000 */
[----:B------:R-:W-:-:S04]  /*11350*/  LEA R14, P0, R44, R14, 0x1 ;  /* 0x0000000e2c0e7211 */ /* 0x000fc800078008ff */
[----:B------:R-:W-:-:S05]  /*11360*/  LEA.HI.X R15, R44, R0, R43, 0x1, P0 ;  /* 0x000000002c0f7211 */ /* 0x000fca00000f0c2b */
[----:B------:R0:W-:Y:S01]  /*11370*/  ST.E.128 desc[UR40][R14.64], R36 ;  /* 0x000000240e007985 */ /* 0x0001e2000c101d28 */
[----:B------:R-:W-:Y:S05]  /*11380*/  BRA `(.L_x_14541) ;  /* 0x0000001000b47947 */ /* 0x000fea0003800000 */
.L_x_14539:
        /* <DEDUP_REMOVED lines=20> */
[----:B-1----:R-:W-:Y:S02]  /*114d0*/  @P1 SHF.R.U32.HI R3, RZ, R11, R10 ;  /* 0x0000000bff031219 */ /* 0x002fe4000001160a */
[----:B------:R-:W-:Y:S02]  /*114e0*/  IADD3 R5, R5, R7, RZ ;  /* 0x0000000705057210 */ /* 0x000fe40007ffe0ff */
[--C-:B------:R-:W-:Y:S01]  /*114f0*/  SHF.R.S32.HI R8, RZ, 0x1f, R3.reuse ;  /* 0x0000001fff087819 */ /* 0x100fe20000011403 */
[----:B------:R-:W-:Y:S02]  /*11500*/  IMAD.MOV R7, RZ, RZ, -R3 ;  /* 0x000000ffff077224 */ /* 0x000fe400078e0a03 */
[----:B------:R-:W-:-:S04]  /*11510*/  IMAD.WIDE.U32 R4, R49, UR4, R4 ;  /* 0x0000000431047c25 */ /* 0x000fc8000f8e0004 */
[----:B------:R-:W-:Y:S02]  /*11520*/  IMAD R7, R0, R7, R39 ;  /* 0x0000000700077224 */ /* 0x000fe400078e0227 */
[----:B------:R-:W-:Y:S02]  /*11530*/  IMAD R8, R8, UR6, RZ ;  /* 0x0000000608087c24 */ /* 0x000fe4000f8e02ff */
[----:B------:R-:W-:Y:S01]  /*11540*/  IMAD R5, R49, UR5, R5 ;  /* 0x0000000531057c24 */ /* 0x000fe2000f8e0205 */
[----:B------:R-:W-:Y:S01]  /*11550*/  SHF.R.S32.HI R0, RZ, 0x1f, R7 ;  /* 0x0000001fff007819 */ /* 0x000fe20000011407 */
[C---:B------:R-:W-:Y:S01]  /*11560*/  IMAD R9, R3.reuse, UR7, R8 ;  /* 0x0000000703097c24 */ /* 0x040fe2000f8e0208 */
[----:B------:R-:W-:Y:S01]  /*11570*/  ULDC.64 UR4, c[0x0][0xb28] ;  /* 0x0002ca0000047ab9 */ /* 0x000fe20000000a00 */
[----:B------:R-:W-:-:S04]  /*11580*/  IMAD.WIDE.U32 R4, R3, UR6, R4 ;  /* 0x0000000603047c25 */ /* 0x000fc8000f8e0004 */
[----:B------:R-:W-:Y:S02]  /*11590*/  VIADD R3, R2, 0x16820 ;  /* 0x0001682002037836 */ /* 0x000fe40000000000 */
[----:B------:R-:W-:Y:S02]  /*115a0*/  IMAD R0, R0, UR4, RZ ;  /* 0x0000000400007c24 */ /* 0x000fe4000f8e02ff */
[----:B------:R-:W-:Y:S01]  /*115b0*/  IMAD.IADD R5, R5, 0x1, R9 ;  /* 0x0000000105057824 */ /* 0x000fe200078e0209 */
[----:B------:R-:W-:Y:S01]  /*115c0*/  PRMT R8, RZ, 0x654, R3 ;  /* 0x00000654ff087816 */ /* 0x000fe20000000003 */
[C---:B------:R-:W-:Y:S02]  /*115d0*/  IMAD R3, R7.reuse, UR5, R0 ;  /* 0x0000000507037c24 */ /* 0x040fe4000f8e0200 */
[----:B------:R-:W-:Y:S01]  /*115e0*/  IMAD.WIDE.U32 R4, R7, UR4, R4 ;  /* 0x0000000407047c25 */ /* 0x000fe2000f8e0004 */
[----:B------:R-:W-:Y:S01]  /*115f0*/  ULDC.64 UR4, c[0x0][0xb00] ;  /* 0x0002c00000047ab9 */ /* 0x000fe20000000a00 */
[----:B------:R0:W-:Y:S02]  /*11600*/  SYNCS.ARRIVE.TRANS64.RED.A1T0 RZ, [R8+URZ], RZ ;  /* 0x000000ff08ff79a7 */ /* 0x0001e4000810043f */
[----:B------:R-:W-:Y:S01]  /*11610*/  IMAD.IADD R3, R5, 0x1, R3 ;  /* 0x0000000105037824 */ /* 0x000fe200078e0203 */
[----:B------:R-:W-:Y:S01]  /*11620*/  LEA R0, P0, R4, UR4, 0x2 ;  /* 0x0000000404007c11 */ /* 0x000fe2000f8010ff */
[----:B------:R-:W-:-:S03]  /*11630*/  UMOV UR4, 0xffffffff ;  /* 0xffffffff00047882 */ /* 0x000fc60000000000 */
[----:B------:R-:W-:Y:S01]  /*11640*/  LEA.HI.X R4, R4, UR5, R3, 0x2, P0 ;  /* 0x0000000504047c11 */ /* 0x000fe200080f1403 */
[C---:B--2---:R-:W-:Y:S01]  /*11650*/  VIADD R28, R45.reuse, 0x20 ;  /* 0x000000202d1c7836 */ /* 0x044fe20000000000 */
[C---:B------:R-:W-:Y:S01]  /*11660*/  IADD3 R7, R45.reuse, 0x8, RZ ;  /* 0x000000082d077810 */ /* 0x040fe20007ffe0ff */
        /* <DEDUP_REMOVED lines=12> */
[----:B0-----:R-:W-:Y:S06]  /*11730*/  BRA.DIV UR4, `(.L_x_14542) ;  /* 0x0000009604a87947 */ /* 0x001fec000b800000 */
[----:B------:R0:W1:Y:S04]  /*11740*/  SHFL.IDX PT, R3, R4, RZ, 0x1c1f ;  /* 0x001c1fff04037589 */ /* 0x00006800000e0000 */
[----:B------:R0:W2:Y:S02]  /*11750*/  SHFL.IDX PT, R14, R0, RZ, 0x1c1f ;  /* 0x001c1fff000e7589 */ /* 0x0000a400000e0000 */
.L_x_14739:
        /* <DEDUP_REMOVED lines=9> */
[-C--:B--2---:R-:W-:Y:S01]  /*117f0*/  @!P1 LEA R10, P5, R7, R14.reuse, 0x2 ;  /* 0x0000000e070a9211 */ /* 0x084fe200078a10ff */
        /* <DEDUP_REMOVED lines=26> */
.L_x_14544:
[----:B------:R-:W-:Y:S05]  /*119a0*/  BSYNC B1 ;  /* 0x0000000000017941 */ /* 0x000fea0003800000 */
.L_x_14543:
[----:B------:R-:W-:-:S03]  /*119b0*/  UMOV UR4, 0xffffffff ;  /* 0xffffffff00047882 */ /* 0x000fc60000000000 */
[----:B------:R-:W-:Y:S05]  /*119c0*/  BRA.DIV UR4, `(.L_x_14545) ;  /* 0x0000009604387947 */ /* 0x000fea000b800000 */
[----:B-1----:R1:W4:Y:S04]  /*119d0*/  SHFL.IDX PT, R3, R4, 0x1, 0x1c1f ;  /* 0x003c1f0004037f89 */ /* 0x00232800000e0000 */
[----:B--23--:R1:W2:Y:S02]  /*119e0*/  SHFL.IDX PT, R14, R0, 0x1, 0x1c1f ;  /* 0x003c1f00000e7f89 */ /* 0x00c2a400000e0000 */
.L_x_14743:
        /* <DEDUP_REMOVED lines=21> */
[----:B------:R-:W-:Y:S02]  /*11b40*/  @!P2 LEA R12, P5, R28, R14, 0x2 ;  /* 0x0000000e1c0ca211 */ /* 0x000fe400078a10ff */
        /* <DEDUP_REMOVED lines=15> */
.L_x_14537:
[----:B------:R-:W2:Y:S01]  /*11c40*/  LDL R8, [R1+0x54] ;  /* 0x0000540001087983 */ /* 0x000ea20000100800 */
        /* <DEDUP_REMOVED lines=10> */
[----:B-----5:R-:W-:-:S04]  /*11cf0*/  IMAD.U32 R24, RZ, RZ, UR4 ;  /* 0x00000004ff187e24 */ /* 0x020fc8000f8e00ff */
        /* <DEDUP_REMOVED lines=11> */
[----:B0-----:R-:W2:Y:S04]  /*11db0*/  LDG.E R7, desc[UR40][R4.64] ;  /* 0x0000002804077981 */ /* 0x001ea8000c1e1900 */
[----:B-----5:R-:W2:Y:S02]  /*11dc0*/  LDG.E R24, desc[UR40][R4.64+0x4] ;  /* 0x0000042804187981 */ /* 0x020ea4000c1e1900 */
[----:B--2---:R-:W-:-:S07]  /*11dd0*/  IMAD.IADD R24, R24, 0x1, -R7 ;  /* 0x0000000118187824 */ /* 0x004fce00078e0a07 */
.L_x_14546:
[----:B------:R-:W-:Y:S01]  /*11de0*/  BSSY B1, `(.L_x_14547) ;  /* 0x000003a000017945 */ /* 0x000fe20003800000 */
[----:B------:R-:W-:Y:S02]  /*11df0*/  SEL R33, R48, RZ, !P0 ;  /* 0x000000ff30217207 */ /* 0x000fe40004000000 */
[----:B------:R-:W-:Y:S02]  /*11e00*/  SEL R34, R34, RZ, !P0 ;  /* 0x000000ff22227207 */ /* 0x000fe40004000000 */
[----:B-----5:R-:W-:Y:S01]  /*11e10*/  SHF.R.S32.HI R26, RZ, 0x1f, R3 ;  /* 0x0000001fff1a7819 */ /* 0x020fe20000011403 */
[----:B------:R-:W-:Y:S06]  /*11e20*/  @P3 BRA `(.L_x_14548) ;  /* 0x0000000000d43947 */ /* 0x000fec0003800000 */
[----:B------:R-:W2:Y:S01]  /*11e30*/  LDL R0, [R1+0x24] ;  /* 0x0000240001007983 */ /* 0x000ea20000100800 */
[----:B------:R-:W1:Y:S01]  /*11e40*/  LDC R37, c[0x0][0xbe8] ;  /* 0x0002fa00ff257b82 */ /* 0x000e620000000800 */
[----:B0-----:R-:W0:Y:S01]  /*11e50*/  S2R R5, SR_TID.X ;  /* 0x0000000000057919 */ /* 0x001e220000002100 */
[----:B--2---:R-:W-:Y:S02]  /*11e60*/  IMAD.MOV.U32 R4, RZ, RZ, R0 ;  /* 0x000000ffff047224 */ /* 0x004fe400078e0000 */
[----:B-1----:R-:W-:-:S03]  /*11e70*/  IMAD R0, R24, R37, RZ ;  /* 0x0000002518007224 */ /* 0x002fc600078e02ff */
[----:B0-----:R-:W-:-:S04]  /*11e80*/  IADD3 R35, R4, -0x80, R5 ;  /* 0xffffff8004237810 */ /* 0x001fc80007ffe005 */
[----:B------:R-:W-:-:S13]  /*11e90*/  ISETP.GE.AND P0, PT, R35, R0, PT ;  /* 0x000000002300720c */ /* 0x000fda0003f06270 */
[----:B------:R-:W-:Y:S05]  /*11ea0*/  @P0 BRA `(.L_x_14548) ;  /* 0x0000000000b40947 */ /* 0x000fea0003800000 */
[----:B------:R-:W2:Y:S01]  /*11eb0*/  LDL R14, [R1+0x4c] ;  /* 0x00004c00010e7983 */ /* 0x000ea20000100800 */
[----:B------:R-:W-:Y:S01]  /*11ec0*/  ISETP.GT.AND P0, PT, R8, 0x1, PT ;  /* 0x000000010800780c */ /* 0x000fe20003f04270 */
[----:B------:R-:W0:Y:S02]  /*11ed0*/  LDC.64 R4, c[0x0][0xba8] ;  /* 0x0002ea00ff047b82 */ /* 0x000e240000000a00 */
[----:B------:R-:W3:Y:S01]  /*11ee0*/  LDL.LU R28, [R1+0x5c] ;  /* 0x00005c00011c7983 */ /* 0x000ee20000300800 */
[----:B------:R-:W-:Y:S01]  /*11ef0*/  MOV R20, 0x9b8 ;  /* 0x000009b800147802 */ /* 0x000fe20000000f00 */
[----:B------:R-:W-:Y:S01]  /*11f00*/  IMAD.MOV.U32 R21, RZ, RZ, R35 ;  /* 0x000000ffff157224 */ /* 0x000fe200078e0023 */
[----:B------:R-:W-:Y:S02]  /*11f10*/  ISETP.NE.AND P1, PT, R37, 0x1, PT ;  /* 0x000000012500780c */ /* 0x000fe40003f25270 */
        /* <DEDUP_REMOVED lines=38> */
.L_x_14548:
[----:B------:R-:W-:Y:S05]  /*12180*/  BSYNC B1 ;  /* 0x0000000000017941 */ /* 0x000fea0003800000 */
.L_x_14547:
[----:B------:R-:W-:Y:S05]  /*12190*/  @P2 BRA `(.L_x_14541) ;  /* 0x0000000400302947 */ /* 0x000fea0003800000 */
[----:B------:R-:W2:Y:S01]  /*121a0*/  LDL.LU R10, [R1+0x4c] ;  /* 0x00004c00010a7983 */ /* 0x000ea20000300800 */
[----:B------:R-:W3:Y:S01]  /*121b0*/  LDC R9, c[0x0][0xbe8] ;  /* 0x0002fa00ff097b82 */ /* 0x000ee20000000800 */
[----:B------:R-:W-:Y:S01]  /*121c0*/  ULDC.64 UR4, c[0x0][0xaa0] ;  /* 0x0002a80000047ab9 */ /* 0x000fe20000000a00 */
[----:B------:R-:W-:Y:S01]  /*121d0*/  ULDC.64 UR6, c[0x0][0xaf0] ;  /* 0x0002bc0000067ab9 */ /* 0x000fe20000000a00 */
[----:B------:R-:W4:Y:S01]  /*121e0*/  LDL R27, [R1+0x24] ;  /* 0x00002400011b7983 */ /* 0x000f220000100800 */
[----:B------:R-:W-:Y:S02]  /*121f0*/  IMAD R0, R26, UR4, RZ ;  /* 0x000000041a007c24 */ /* 0x000fe4000f8e02ff */
[----:B01----:R-:W-:-:S04]  /*12200*/  IMAD.WIDE.U32 R4, R3, UR4, RZ ;  /* 0x0000000403047c25 */ /* 0x003fc8000f8e00ff */
[----:B------:R-:W-:Y:S01]  /*12210*/  IMAD R7, R3, UR5, R0 ;  /* 0x0000000503077c24 */ /* 0x000fe2000f8e0200 */
[----:B------:R-:W-:Y:S01]  /*12220*/  ULDC.64 UR4, c[0x0][0xae8] ;  /* 0x0002ba0000047ab9 */ /* 0x000fe20000000a00 */
[----:B------:R-:W-:Y:S02]  /*12230*/  IMAD R0, R46, 0x30, R45 ;  /* 0x000000302e007824 */ /* 0x000fe400078e022d */
[----:B------:R-:W-:Y:S02]  /*12240*/  IMAD.IADD R5, R5, 0x1, R7 ;  /* 0x0000000105057824 */ /* 0x000fe400078e0207 */
[----:B------:R-:W-:-:S04]  /*12250*/  IMAD R6, R34, UR6, RZ ;  /* 0x0000000622067c24 */ /* 0x000fc8000f8e02ff */
[----:B------:R-:W-:Y:S01]  /*12260*/  IMAD R7, R33, UR7, R6 ;  /* 0x0000000721077c24 */ /* 0x000fe2000f8e0206 */
[----:B---3--:R-:W-:-:S13]  /*12270*/  ISETP.NE.AND P0, PT, R9, 0x1, PT ;  /* 0x000000010900780c */ /* 0x008fda0003f05270 */
[----:B------:R-:W0:Y:S08]  /*12280*/  @P0 LDC R11, c[0x0][0xbec] ;  /* 0x0002fb00ff0b0b82 */ /* 0x000e300000000800 */
[----:B------:R-:W1:Y:S01]  /*12290*/  @P0 LDC R13, c[0x0][0xbf0] ;  /* 0x0002fc00ff0d0b82 */ /* 0x000e620000000800 */
[----:B--2---:R-:W-:Y:S01]  /*122a0*/  IMAD.WIDE.U32 R4, R10, UR4, R4 ;  /* 0x000000040a047c25 */ /* 0x004fe2000f8e0004 */
[----:B----4-:R-:W-:-:S03]  /*122b0*/  IADD3 R8, R27, R0, RZ ;  /* 0x000000001b087210 */ /* 0x010fc60007ffe0ff */
[----:B------:R-:W-:Y:S01]  /*122c0*/  IMAD R5, R10, UR5, R5 ;  /* 0x000000050a057c24 */ /* 0x000fe2000f8e0205 */
[----:B------:R-:W-:Y:S01]  /*122d0*/  ULDC.64 UR4, c[0x0][0xae0] ;  /* 0x0002b80000047ab9 */ /* 0x000fe20000000a00 */
[----:B0-----:R-:W-:-:S04]  /*122e0*/  @P0 IMAD.HI.U32 R0, R8, R11, RZ ;  /* 0x0000000b08000227 */ /* 0x001fc800078e00ff */
[----:B------:R-:W-:Y:S01]  /*122f0*/  IMAD.MOV.U32 R3, RZ, RZ, R8 ;  /* 0x000000ffff037224 */ /* 0x000fe200078e0008 */
[----:B-1----:R-:W-:Y:S01]  /*12300*/  @P0 SHF.R.U32.HI R3, RZ, R13, R0 ;  /* 0x0000000dff030219 */ /* 0x002fe20000011600 */
[----:B------:R-:W-:Y:S01]  /*12310*/  IMAD.WIDE.U32 R4, R33, UR6, R4 ;  /* 0x0000000621047c25 */ /* 0x000fe2000f8e0004 */
[----:B------:R-:W-:Y:S02]  /*12320*/  ULDC.64 UR6, c[0x0][0xa80] ;  /* 0x0002a00000067ab9 */ /* 0x000fe40000000a00 */
[--C-:B------:R-:W-:Y:S01]  /*12330*/  SHF.R.S32.HI R0, RZ, 0x1f, R3.reuse ;  /* 0x0000001fff007819 */ /* 0x100fe20000011403 */
[----:B------:R-:W-:Y:S02]  /*12340*/  IMAD.MOV R21, RZ, RZ, -R3 ;  /* 0x000000ffff157224 */ /* 0x000fe400078e0a03 */
[----:B------:R-:W-:Y:S02]  /*12350*/  IMAD.IADD R5, R5, 0x1, R7 ;  /* 0x0000000105057824 */ /* 0x000fe400078e0207 */
[----:B------:R-:W-:-:S02]  /*12360*/  IMAD R21, R9, R21, R8 ;  /* 0x0000001509157224 */ /* 0x000fc400078e0208 */
[----:B------:R-:W-:Y:S02]  /*12370*/  IMAD R0, R0, UR4, RZ ;  /* 0x0000000400007c24 */ /* 0x000fe4000f8e02ff */
[----:B------:R-:W-:-:S04]  /*12380*/  IMAD.WIDE.U32 R4, R3, UR4, R4 ;  /* 0x0000000403047c25 */ /* 0x000fc8000f8e0004 */
[----:B------:R-:W-:Y:S01]  /*12390*/  IMAD R7, R3, UR5, R0 ;  /* 0x0000000503077c24 */ /* 0x000fe2000f8e0200 */
[----:B------:R-:W-:Y:S01]  /*123a0*/  SHF.R.S32.HI R0, RZ, 0x1f, R21 ;  /* 0x0000001fff007819 */ /* 0x000fe20000011415 */
[----:B------:R-:W-:Y:S02]  /*123b0*/  ULDC.64 UR4, c[0x0][0xad8] ;  /* 0x0002b60000047ab9 */ /* 0x000fe40000000a00 */
[----:B------:R-:W-:Y:S02]  /*123c0*/  IMAD.IADD R5, R5, 0x1, R7 ;  /* 0x0000000105057824 */ /* 0x000fe400078e0207 */
[----:B------:R-:W-:-:S04]  /*123d0*/  IMAD R0, R0, UR4, RZ ;  /* 0x0000000400007c24 */ /* 0x000fc8000f8e02ff */
        /* <DEDUP_REMOVED lines=23> */
[C-C-:B-1----:R-:W-:Y:S02]  /*12550*/  @!P2 LEA.HI.X R3, R44.reuse, R0, R43.reuse, 0x1, P5 ;  /* 0x000000002c03a211 */ /* 0x142fe400028f0c2b */
[----:B------:R0:W1:Y:S01]  /*12560*/  SHFL.IDX PT, R0, R20, 0x3, 0x181f ;  /* 0x00781f0014007f89 */ /* 0x00006200000e0000 */
[C---:B--2---:R-:W-:Y:S02]  /*12570*/  @!P3 LEA R8, P1, R44.reuse, R5, 0x1 ;  /* 0x000000052c08b211 */ /* 0x044fe400078208ff */
[----:B------:R-:W-:Y:S02]  /*12580*/  @!P2 MOV R11, R3 ;  /* 0x00000003000ba202 */ /* 0x000fe40000000f00 */
[C---:B---3--:R-:W-:Y:S02]  /*12590*/  @!P4 LEA R25, P5, R44.reuse, R14, 0x1 ;  /* 0x0000000e2c19c211 */ /* 0x048fe400078a08ff */
[----:B------:R0:W2:Y:S01]  /*125a0*/  SHFL.IDX PT, R14, R7, 0x3, 0x181f ;  /* 0x00781f00070e7f89 */ /* 0x0000a200000e0000 */
[----:B----4-:R-:W-:-:S02]  /*125b0*/  @!P3 LEA.HI.X R9, R44, R4, R43, 0x1, P1 ;  /* 0x000000042c09b211 */ /* 0x010fc400008f0c2b */
[----:B------:R-:W-:Y:S01]  /*125c0*/  @!P4 IMAD.MOV.U32 R4, RZ, RZ, R25 ;  /* 0x000000ffff04c224 */ /* 0x000fe200078e0019 */
[----:B------:R0:W-:Y:S01]  /*125d0*/  @!P2 ST.E.128 desc[UR40][R10.64], RZ ;  /* 0x000000ff0a00a985 */ /* 0x0001e2000c101d28 */
[----:B-----5:R-:W-:-:S03]  /*125e0*/  @!P4 LEA.HI.X R5, R44, R6, R43, 0x1, P5 ;  /* 0x000000062c05c211 */ /* 0x020fc600028f0c2b */
[----:B------:R0:W-:Y:S04]  /*125f0*/  @!P3 ST.E.128 desc[UR40][R8.64], RZ ;  /* 0x000000ff0800b985 */ /* 0x0001e8000c101d28 */
[----:B------:R0:W-:Y:S02]  /*12600*/  @!P4 ST.E.128 desc[UR40][R4.64], RZ ;  /* 0x000000ff0400c985 */ /* 0x0001e4000c101d28 */
.L_x_14752:
[----:B------:R-:W-:-:S05]  /*12610*/  VIADD R24, R24, 0x90 ;  /* 0x0000009018187836 */ /* 0x000fca0000000000 */
[----:B------:R-:W-:-:S13]  /*12620*/  ISETP.GE.OR P0, PT, R24, R21, P0 ;  /* 0x000000151800720c */ /* 0x000fda0000706670 */
[----:B--2---:R-:W-:-:S04]  /*12630*/  @!P0 LEA R14, P1, R44, R14, 0x1 ;  /* 0x0000000e2c0e8211 */ /* 0x004fc800078208ff */
[----:B-1----:R-:W-:-:S05]  /*12640*/  @!P0 LEA.HI.X R15, R44, R0, R43, 0x1, P1 ;  /* 0x000000002c0f8211 */ /* 0x002fca00008f0c2b */
[----:B------:R1:W-:Y:S04]  /*12650*/  @!P0 ST.E.128 desc[UR40][R14.64], RZ ;  /* 0x000000ff0e008985 */ /* 0x0003e8000c101d28 */
.L_x_14541:
[----:B------:R-:W-:Y:S05]  /*12660*/  BSYNC B0 ;  /* 0x0000000000007941 */ /* 0x000fea0003800000 */
.L_x_14536:
[----:B------:R-:W-:Y:S02]  /*12670*/  ULDC UR4, c[0x0][0xc3c] ;  /* 0x00030f0000047ab9 */ /* 0x000fe40000000800 */
[----:B------:R-:W-:-:S13]  /*12680*/  ISETP.GE.AND P0, PT, R31, UR4, PT ;  /* 0x000000041f007c0c */ /* 0x000fda000bf06270 */
[----:B------:R-:W-:Y:S05]  /*12690*/  @!P0 BRA `(.L_x_14550) ;  /* 0xfffffee800648947 */ /* 0x000fea000383ffff */
[----:B------:R-:W-:Y:S05]  /*126a0*/  BRA `(.L_x_14407) ;  /* 0x0000007400407947 */ /* 0x000fea0003800000 */
.L_x_14405:
        /* <DEDUP_REMOVED lines=18> */
.L_x_14551:
        /* <DEDUP_REMOVED lines=44> */
.L_x_14555:
        /* <DEDUP_REMOVED lines=37> */
.L_x_14553:
        /* <DEDUP_REMOVED lines=13> */
.L_x_14556:
        /* <DEDUP_REMOVED lines=11> */
[----:B0-----:R-:W-:Y:S01]  /*12e60*/  IMAD.MOV.U32 R2, RZ, RZ, RZ ;  /* 0x000000ffff027224 */ /* 0x001fe200078e00ff */
[----:B-1----:R-:W-:-:S05]  /*12e70*/  IADD3 R10, RZ, -R3, RZ ;  /* 0x80000003ff0a7210 */ /* 0x002fca0007ffe0ff */
        /* <DEDUP_REMOVED lines=21> */
[----:B0-----:R-:W-:-:S05]  /*12fd0*/  IMAD.MOV R8, RZ, RZ, -R3 ;  /* 0x000000ffff087224 */ /* 0x001fca00078e0a03 */
[----:B------:R-:W-:Y:S02]  /*12fe0*/  MOV R2, R8 ;  /* 0x0000000800027202 */ /* 0x000fe40000000f00 */
        /* <DEDUP_REMOVED lines=10> */
[----:B------:R-:W-:Y:S02]  /*13090*/  ISETP.GE.AND P2, PT, R3, RZ, PT ;  /* 0x000000ff0300720c */ /* 0x000fe40003f46270 */
[----:B------:R-:W-:-:S09]  /*130a0*/  IADD3 R3, -R7, RZ, RZ ;  /* 0x000000ff07037210 */ /* 0x000fd20007ffe1ff */
        /* <DEDUP_REMOVED lines=13> */
.L_x_14557:
        /* <DEDUP_REMOVED lines=60> */
.L_x_14558:
[----:B------:R-:W-:-:S05]  /*13540*/  LOP3.LUT R2, RZ, R2, RZ, 0x33, !PT ;  /* 0x00000002ff027212 */ /* 0x000fca00078e33ff */
[----:B------:R-:W-:Y:S01]  /*13550*/  IMAD.IADD R25, R25, 0x1, R2 ;  /* 0x0000000119197824 */ /* 0x000fe200078e0202 */
[----:B------:R-:W-:Y:S06]  /*13560*/  BRA `(.L_x_14559) ;  /* 0x00000000000c7947 */ /* 0x000fec0003800000 */
.L_x_14554:
[----:B------:R-:W-:Y:S02]  /*13570*/  IMAD.MOV.U32 R25, RZ, RZ, RZ ;  /* 0x000000ffff197224 */ /* 0x000fe400078e00ff */
[----:B------:R-:W-:Y:S02]  /*13580*/  IMAD.U32 R24, RZ, RZ, UR6 ;  /* 0x00000006ff187e24 */ /* 0x000fe4000f8e00ff */
[----:B------:R-:W-:-:S07]  /*13590*/  IMAD.MOV.U32 R26, RZ, RZ, RZ ;  /* 0x000000ffff1a7224 */ /* 0x000fce00078e00ff */
.L_x_14559:
[----:B------:R-:W-:-:S13]  /*135a0*/  ISETP.NE.AND P0, PT, R0, RZ, PT ;  /* 0x000000ff0000720c */ /* 0x000fda0003f05270 */
[----:B------:R-:W0:Y:S01]  /*135b0*/  @!P0 S2R R3, SR_CgaCtaId ;  /* 0x0000000000038919 */ /* 0x000e220000008800 */
[----:B------:R-:W-:-:S04]  /*135c0*/  @!P0 MOV R0, 0x400 ;  /* 0x0000040000008802 */ /* 0x000fc80000000f00 */
[----:B0-----:R-:W-:-:S05]  /*135d0*/  @!P0 LEA R0, R3, R0, 0x18 ;  /* 0x0000000003008211 */ /* 0x001fca00078ec0ff */
[----:B------:R0:W-:Y:S01]  /*135e0*/  @!P0 STS.128 [R0+0x168d0], R24 ;  /* 0x0168d01800008388 */ /* 0x0001e20000000c00 */
[----:B------:R-:W-:Y:S06]  /*135f0*/  BAR.ARV 0x5, 0x200 ;  /* 0x0148000000007b1d */ /* 0x000fec0000002000 */
.L_x_14552:
[----:B------:R2:W-:Y:S01]  /*13600*/  STL [R1+0x3c], RZ ;  /* 0x00003cff01007387 */ /* 0x0005e20000100800 */
[----:B------:R-:W-:Y:S01]  /*13610*/  ULDC UR4, c[0x0][0xc3c] ;  /* 0x00030f0000047ab9 */ /* 0x000fe20000000800 */
[----:B------:R-:W-:Y:S01]  /*13620*/  IMAD.MOV.U32 R28, RZ, RZ, 0x1 ;  /* 0x00000001ff1c7424 */ /* 0x000fe200078e00ff */
[----:B-1----:R-:W-:Y:S02]  /*13630*/  ISETP.GE.AND P0, PT, R27, UR4, PT ;  /* 0x000000041b007c0c */ /* 0x002fe4000bf06270 */
[----:B------:R-:W-:-:S11]  /*13640*/  MOV R18, RZ ;  /* 0x000000ff00127202 */ /* 0x000fd60000000f00 */
[----:B--2---:R-:W-:Y:S05]  /*13650*/  @P0 BRA `(.L_x_14560) ;  /* 0x0000006000780947 */ /* 0x004fea0003800000 */
[----:B------:R-:W1:Y:S01]  /*13660*/  S2R R5, SR_TID.X ;  /* 0x0000000000057919 */ /* 0x000e620000002100 */
[----:B------:R-:W2:Y:S01]  /*13670*/  S2UR UR5, SR_CgaCtaId ;  /* 0x00000000000579c3 */ /* 0x000ea20000008800 */
[----:B------:R-:W-:Y:S01]  /*13680*/  UMOV UR4, 0x400 ;  /* 0x0000040000047882 */ /* 0x000fe20000000000 */
[----:B------:R-:W-:Y:S01]  /*13690*/  BSSY B8, `(.L_x_14560) ;  /* 0x000061a000087945 */ /* 0x000fe20003800000 */
[----:B------:R-:W-:Y:S01]  /*136a0*/  STL [R1+0x3c], RZ ;  /* 0x00003cff01007387 */ /* 0x000fe20000100800 */
[----:B------:R-:W-:Y:S01]  /*136b0*/  IMAD.MOV.U32 R29, RZ, RZ, RZ ;  /* 0x000000ffff1d7224 */ /* 0x000fe200078e00ff */
[----:B------:R-:W-:Y:S01]  /*136c0*/  MOV R28, 0x1 ;  /* 0x00000001001c7802 */ /* 0x000fe20000000f00 */
[----:B------:R-:W-:Y:S01]  /*136d0*/  IMAD.MOV.U32 R18, RZ, RZ, RZ ;  /* 0x000000ffff127224 */ /* 0x000fe200078e00ff */
[----:B------:R-:W-:Y:S01]  /*136e0*/  ULDC.64 UR38, c[0x0][0x198] ;  /* 0x0000660000267ab9 */ /* 0x000fe20000000a00 */
[----:B------:R-:W-:Y:S01]  /*136f0*/  ULDC UR36, c[0x0][0xc] ;  /* 0x0000030000247ab9 */ /* 0x000fe20000000800 */
        /* <DEDUP_REMOVED lines=9> */
[----:B------:R0:W-:Y:S02]  /*13790*/  STL [R1+0x4], R0 ;  /* 0x0000040001007387 */ /* 0x0001e40000100800 */
[----:B------:R-:W-:Y:S01]  /*137a0*/  LOP3.LUT R3, R2, 0x200, R3, 0xf8, !PT ;  /* 0x0000020002037812 */ /* 0x000fe200078ef803 */
[----:B------:R-:W-:-:S05]  /*137b0*/  IMAD.SHL.U32 R2, R5, 0x10, RZ ;  /* 0x0000001005027824 */ /* 0x000fca00078e00ff */
[----:B------:R-:W-:Y:S01]  /*137c0*/  LOP3.LUT R2, R4, 0x70, R2, 0xf8, !PT ;  /* 0x0000007004027812 */ /* 0x000fe200078ef802 */
[----:B0-----:R-:W-:-:S05]  /*137d0*/  IMAD R0, R3, 0x2, R16 ;  /* 0x0000000203007824 */ /* 0x001fca00078e0210 */
[----:B------:R0:W-:Y:S02]  /*137e0*/  STL [R1+0x10], R0 ;  /* 0x0000100001007387 */ /* 0x0001e40000100800 */
.L_x_14686:
        /* <DEDUP_REMOVED lines=63> */
.L_x_14561:
[----:B------:R-:W-:Y:S01]  /*13be0*/  ULDC.64 UR4, c[0x0][0xa20] ;  /* 0x0002880000047ab9 */ /* 0x000fe20000000a00 */
[C---:B------:R-:W-:Y:S01]  /*13bf0*/  LOP3.LUT R2, R26.reuse, 0xff000000, RZ, 0xc0, !PT ;  /* 0xff0000001a027812 */ /* 0x040fe200078ec0ff */
[----:B------:R-:W-:Y:S01]  /*13c00*/  IMAD.MOV.U32 R23, RZ, RZ, R14 ;  /* 0x000000ffff177224 */ /* 0x000fe200078e000e */
[----:B------:R-:W-:Y:S02]  /*13c10*/  ISETP.NE.U32.AND P0, PT, RZ, UR4, PT ;  /* 0x00000004ff007c0c */ /* 0x000fe4000bf05070 */
[----:B------:R-:W-:Y:S02]  /*13c20*/  SHF.R.U32.HI R2, RZ, 0x8, R2 ;  /* 0x00000008ff027819 */ /* 0x000fe40000011602 */
[----:B------:R-:W-:Y:S02]  /*13c30*/  ISETP.NE.AND.EX P0, PT, RZ, UR5, PT, P0 ;  /* 0x00000005ff007c0c */ /* 0x000fe4000bf05300 */
[C---:B------:R-:W-:Y:S02]  /*13c40*/  LOP3.LUT R3, R26.reuse, 0xff0000, RZ, 0xc0, !PT ;  /* 0x00ff00001a037812 */ /* 0x040fe400078ec0ff */
[----:B------:R-:W-:-:S02]  /*13c50*/  LOP3.LUT R17, R26, 0xffff, RZ, 0xc0, !PT ;  /* 0x0000ffff1a117812 */ /* 0x000fc400078ec0ff */
[----:B------:R-:W-:Y:S02]  /*13c60*/  LEA.HI R2, R3, R2, RZ, 0x10 ;  /* 0x0000000203027211 */ /* 0x000fe400078f80ff */
[----:B-----5:R-:W-:-:S05]  /*13c70*/  IADD3 R26, R12, R9, RZ ;  /* 0x000000090c1a7210 */ /* 0x020fca0007ffe0ff */
[----:B------:R-:W-:Y:S05]  /*13c80*/  @!P0 BRA `(.L_x_14562) ;  /* 0x0000000000108947 */ /* 0x000fea0003800000 */
[----:B------:R-:W-:-:S04]  /*13c90*/  IADD3 R10, P0, R19, UR4, RZ ;  /* 0x00000004130a7c10 */ /* 0x000fc8000ff1e0ff */
[----:B------:R-:W-:-:S05]  /*13ca0*/  IADD3.X R11, R22, UR5, RZ, P0, !PT ;  /* 0x00000005160b7c10 */ /* 0x000fca00087fe4ff */
[----:B------:R1:W5:Y:S01]  /*13cb0*/  LDG.E R10, desc[UR40][R10.64] ;  /* 0x000000280a0a7981 */ /* 0x000362000c1e1900 */
[----:B------:R-:W-:Y:S05]  /*13cc0*/  BRA `(.L_x_14563) ;  /* 0x0000000000107947 */ /* 0x000fea0003800000 */
.L_x_14562:
[----:B------:R-:W-:Y:S05]  /*13cd0*/  @!P1 BRA `(.L_x_14563) ;  /* 0x00000000000c9947 */ /* 0x000fea0003800000 */
[----:B------:R-:W2:Y:S04]  /*13ce0*/  LDG.E R10, desc[UR40][R6.64] ;  /* 0x00000028060a7981 */ /* 0x000ea8000c1e1900 */
[----:B------:R-:W2:Y:S02]  /*13cf0*/  LDG.E R6, desc[UR40][R6.64+0x4] ;  /* 0x0000042806067981 */ /* 0x000ea4000c1e1900 */
[----:B--2---:R-:W-:-:S07]  /*13d00*/  IMAD.IADD R10, R6, 0x1, -R10 ;  /* 0x00000001060a7824 */ /* 0x004fce00078e0a0a */
.L_x_14563:
        /* <DEDUP_REMOVED lines=11> */
[----:B------:R-:W-:-:S04]  /*13dc0*/  IMAD R3, R25, 0xc0, RZ ;  /* 0x000000c019037824 */ /* 0x000fc800078e02ff */
[----:B------:R-:W-:-:S04]  /*13dd0*/  VIADD R3, R3, 0xbf ;  /* 0x000000bf03037836 */ /* 0x000fc80000000000 */
[----:B---3--:R-:W-:-:S05]  /*13de0*/  @P0 IMAD.HI.U32 R6, R3, R6, RZ ;  /* 0x0000000603060227 */ /* 0x008fca00078e00ff */
[----:B0-----:R-:W-:Y:S01]  /*13df0*/  @P0 SHF.R.U32.HI R3, RZ, R4, R6 ;  /* 0x00000004ff030219 */ /* 0x001fe20000011606 */
[----:B------:R-:W-:-:S05]  /*13e00*/  IMAD.IADD R4, R10, 0x1, R8 ;  /* 0x000000010a047824 */ /* 0x000fca00078e0208 */
[C---:B------:R-:W-:Y:S01]  /*13e10*/  IADD3 R20, R4.reuse, 0x80, -R13 ;  /* 0x0000008004147810 */ /* 0x040fe20007ffe80d */
[----:B------:R-:W-:-:S04]  /*13e20*/  VIADD R4, R4, 0x7f ;  /* 0x0000007f04047836 */ /* 0x000fc80000000000 */
[----:B------:R-:W-:Y:S01]  /*13e30*/  IMAD.IADD R3, R20, 0x1, R3 ;  /* 0x0000000114037824 */ /* 0x000fe200078e0203 */
[----:B------:R-:W-:-:S04]  /*13e40*/  SHF.R.S32.HI R5, RZ, 0x1f, R4 ;  /* 0x0000001fff057819 */ /* 0x000fc80000011404 */
[----:B------:R-:W-:Y:S02]  /*13e50*/  LEA.HI R5, R5, R4, RZ, 0x7 ;  /* 0x0000000405057211 */ /* 0x000fe400078f38ff */
[----:B------:R-:W-:Y:S02]  /*13e60*/  SHF.R.S32.HI R4, RZ, 0x1f, R3 ;  /* 0x0000001fff047819 */ /* 0x000fe40000011403 */
[----:B------:R-:W-:Y:S02]  /*13e70*/  SHF.R.S32.HI R21, RZ, 0x7, R5 ;  /* 0x00000007ff157819 */ /* 0x000fe40000011405 */
[----:B------:R-:W-:-:S04]  /*13e80*/  LEA.HI R4, R4, R3, RZ, 0x7 ;  /* 0x0000000304047211 */ /* 0x000fc800078f38ff */
[----:B------:R-:W-:-:S04]  /*13e90*/  SHF.R.S32.HI R4, RZ, 0x7, R4 ;  /* 0x00000007ff047819 */ /* 0x000fc80000011404 */
[----:B------:R-:W-:Y:S02]  /*13ea0*/  VIMNMX R5, R21, R4, PT ;  /* 0x0000000415057248 */ /* 0x000fe40003fe0100 */
[----:B------:R-:W-:Y:S02]  /*13eb0*/  SHF.R.U32.HI R4, RZ, 0x10, R2 ;  /* 0x00000010ff047819 */ /* 0x000fe40000011602 */
[----:B------:R-:W-:Y:S02]  /*13ec0*/  ISETP.GE.AND P0, PT, R5, 0x1, PT ;  /* 0x000000010500780c */ /* 0x000fe40003f06270 */
[----:B------:R-:W-:-:S11]  /*13ed0*/  MOV R2, RZ ;  /* 0x000000ff00027202 */ /* 0x000fd60000000f00 */
        /* <DEDUP_REMOVED lines=30> */
.L_x_14565:
[----:B------:R-:W-:Y:S05]  /*140c0*/  BSYNC B0 ;  /* 0x0000000000007941 */ /* 0x000fea0003800000 */
.L_x_14564:
[-C--:B------:R-:W-:Y:S01]  /*140d0*/  IMAD R3, R12, R2.reuse, RZ ;  /* 0x000000020c037224 */ /* 0x080fe200078e02ff */
        /* <DEDUP_REMOVED lines=23> */
.L_x_14755:
[----:B--2---:R-:W-:Y:S02]  /*14250*/  ISETP.NE.AND P0, PT, R14, RZ, PT ;  /* 0x000000ff0e00720c */ /* 0x004fe40003f05270 */
[----:B------:R-:W-:-:S11]  /*14260*/  PLOP3.LUT P6, PT, PT, PT, PT, 0x8, 0x0 ;  /* 0x000000000000781c */ /* 0x000fd60003fce170 */
[----:B------:R-:W-:Y:S05]  /*14270*/  @P0 BRA `(.L_x_14569) ;  /* 0x00000000000c0947 */ /* 0x000fea0003800000 */
[----:B------:R-:W-:-:S03]  /*14280*/  UMOV UR4, 0xffffffff ;  /* 0xffffffff00047882 */ /* 0x000fc60000000000 */
[----:B------:R-:W-:Y:S05]  /*14290*/  BRA.DIV UR4, `(.L_x_14570) ;  /* 0x0000007204807947 */ /* 0x000fea000b800000 */
[----:B------:R-:W-:-:S13]  /*142a0*/  ELECT P6, URZ, PT ;  /* 0x00000000003f782f */ /* 0x000fda00038c0000 */
.L_x_14569:
        /* <DEDUP_REMOVED lines=9> */
.L_x_14758:
[----:B------:R-:W-:Y:S05]  /*14340*/  BSYNC B1 ;  /* 0x0000000000017941 */ /* 0x000fea0003800000 */
.L_x_14571:
[----:B------:R-:W-:Y:S04]  /*14350*/  BSSY B1, `(.L_x_14573) ;  /* 0x0000050000017945 */ /* 0x000fe80003800000 */
[----:B------:R-:W-:Y:S05]  /*14360*/  @!P6 BRA `(.L_x_14574) ;  /* 0x000000040038e947 */ /* 0x000fea0003800000 */
[----:B------:R-:W2:Y:S01]  /*14370*/  LDL R7, [R1+0x4] ;  /* 0x0000040001077983 */ /* 0x000ea20000100800 */
        /* <DEDUP_REMOVED lines=8> */
.L_x_14759:
[----:B------:R-:W-:Y:S05]  /*14400*/  BSYNC B2 ;  /* 0x0000000000027941 */ /* 0x000fea0003800000 */
.L_x_14575:
        /* <DEDUP_REMOVED lines=9> */
.L_x_14578:
[----:B------:R-:W-:Y:S05]  /*144a0*/  BSYNC B2 ;  /* 0x0000000000027941 */ /* 0x000fea0003800000 */
.L_x_14577:
[----:B------:R-:W-:Y:S01]  /*144b0*/  MOV R12, RZ ;  /* 0x000000ff000c7202 */ /* 0x000fe20000000f00 */
[----:B------:R-:W-:Y:S01]  /*144c0*/  IMAD R8, R5, 0x80, R0 ;  /* 0x0000008005087824 */ /* 0x000fe200078e0200 */
[----:B------:R-:W-:Y:S01]  /*144d0*/  UIADD3 UR4, UP0, UR38, 0x570, URZ ;  /* 0x0000057026047890 */ /* 0x000fe2000ff1e03f */
[----:B------:R-:W-:Y:S01]  /*144e0*/  IMAD R9, R29, 0x4000, R16 ;  /* 0x000040001d097824 */ /* 0x000fe200078e0210 */
[----:B------:R-:W-:Y:S01]  /*144f0*/  R2UR UR10, R12 ;  /* 0x000000000c0a72ca */ /* 0x000fe200000e0000 */
[----:B------:R-:W-:Y:S01]  /*14500*/  VIADD R8, R8, 0xffffff80 ;  /* 0xffffff8008087836 */ /* 0x000fe20000000000 */
[----:B------:R-:W-:Y:S01]  /*14510*/  PLOP3.LUT P0, PT, PT, PT, PT, 0x80, 0x0 ;  /* 0x000000000000781c */ /* 0x000fe20003f0f070 */
[----:B------:R-:W-:Y:S01]  /*14520*/  VIADD R9, R9, 0xe400 ;  /* 0x0000e40009097836 */ /* 0x000fe20000000000 */
[----:B------:R-:W-:Y:S01]  /*14530*/  UIADD3.X UR5, URZ, UR39, URZ, UP0, !UPT ;  /* 0x000000273f057290 */ /* 0x000fe200087fe43f */
[----:B-1----:R-:W-:Y:S01]  /*14540*/  IMAD.SHL.U32 R11, R29, 0x2000, RZ ;  /* 0x000020001d0b7824 */ /* 0x002fe200078e00ff */
[----:B------:R-:W-:Y:S01]  /*14550*/  UMOV UR6, 0x0 ;  /* 0x0000000000067882 */ /* 0x000fe20000000000 */
[----:B------:R-:W-:Y:S01]  /*14560*/  VIADD R10, R6, 0x16890 ;  /* 0x00016890060a7836 */ /* 0x000fe20000000000 */
[----:B------:R-:W-:-:S08]  /*14570*/  UMOV UR7, 0x12f00000 ;  /* 0x12f0000000077882 */ /* 0x000fd00000000000 */
.L_x_14579:
        /* <DEDUP_REMOVED lines=13> */
.L_x_14760:
[----:B------:R-:W-:Y:S05]  /*14650*/  BSYNC B2 ;  /* 0x0000000000027941 */ /* 0x000fea0003800000 */
.L_x_14580:
[----:B------:R-:W-:Y:S01]  /*14660*/  BSSY B2, `(.L_x_14582) ;  /* 0x000000b000027945 */ /* 0x000fe20003800000 */
[----:B------:R-:W-:Y:S02]  /*14670*/  IMAD.MOV.U32 R14, RZ, RZ, 0x0 ;  /* 0x00000000ff0e7424 */ /* 0x000fe400078e00ff */
[----:B------:R-:W-:Y:S01]  /*14680*/  IMAD.MOV.U32 R15, RZ, RZ, 0x12f00000 ;  /* 0x12f00000ff0f7424 */ /* 0x000fe200078e00ff */
[----:B------:R-:W-:Y:S06]  /*14690*/  @P1 BRA `(.L_x_14583) ;  /* 0x00000000001c1947 */ /* 0x000fec0003800000 */
[----:B------:R-:W2:Y:S01]  /*146a0*/  S2R R9, SR_TID.X ;  /* 0x0000000000097919 */ /* 0x000ea20000002100 */
[----:B01----:R-:W-:-:S04]  /*146b0*/  MOV R7, 0x4000 ;  /* 0x0000400000077802 */ /* 0x003fc80000000f00 */
[----:B------:R3:W-:Y:S01]  /*146c0*/  SYNCS.ARRIVE.TRANS64 RZ, [R6+URZ+0x168b0], R7 ;  /* 0x0168b00706ff79a7 */ /* 0x0007e2000800003f */
[----:B--2---:R-:W-:-:S04]  /*146d0*/  LOP3.LUT R9, R9, 0x1f, RZ, 0xc0, !PT ;  /* 0x0000001f09097812 */ /* 0x004fc800078ec0ff */
[----:B------:R-:W-:-:S13]  /*146e0*/  ISETP.NE.AND P0, PT, R9, RZ, PT ;  /* 0x000000ff0900720c */ /* 0x000fda0003f05270 */
[----:B---3--:R-:W-:Y:S05]  /*146f0*/  @!P0 BRA `(.L_x_14583) ;  /* 0x0000000000048947 */ /* 0x008fea0003800000 */
[----:B------:R-:W-:Y:S01]  /*14700*/  BPT.TRAP 0x1 ;  /* 0x000000040000795c */ /* 0x000fe20000300000 */
.L_x_14583:
[----:B------:R-:W-:Y:S05]  /*14710*/  BSYNC B2 ;  /* 0x0000000000027941 */ /* 0x000fea0003800000 */
.L_x_14582:
[----:B------:R-:W-:Y:S01]  /*14720*/  R2UR UR10, R12 ;  /* 0x000000000c0a72ca */ /* 0x000fe200000e0000 */
[----:B01----:R-:W-:Y:S01]  /*14730*/  IMAD R7, R11, 0x2, R16 ;  /* 0x000000020b077824 */ /* 0x003fe200078e0210 */
[----:B------:R-:W-:Y:S01]  /*14740*/  R2UR UR6, R14 ;  /* 0x000000000e0672ca */ /* 0x000fe200000e0000 */
[----:B------:R-:W-:Y:S01]  /*14750*/  UIADD3 UR4, UP0, UR38, 0x670, URZ ;  /* 0x0000067026047890 */ /* 0x000fe2000ff1e03f */
[----:B------:R-:W-:Y:S01]  /*14760*/  R2UR UR7, R15 ;  /* 0x000000000f0772ca */ /* 0x000fe200000e0000 */
[----:B------:R-:W-:Y:S01]  /*14770*/  VIADD R6, R6, 0x168b0 ;  /* 0x000168b006067836 */ /* 0x000fe20000000000 */
[----:B------:R-:W-:Y:S01]  /*14780*/  PLOP3.LUT P0, PT, PT, PT, PT, 0x80, 0x0 ;  /* 0x000000000000781c */ /* 0x000fe20003f0f070 */
[----:B------:R-:W-:Y:S01]  /*14790*/  VIADD R7, R7, 0x400 ;  /* 0x0000040007077836 */ /* 0x000fe20000000000 */
[----:B------:R-:W-:-:S12]  /*147a0*/  UIADD3.X UR5, URZ, UR39, URZ, UP0, !UPT ;  /* 0x000000273f057290 */ /* 0x000fd800087fe43f */
.L_x_14584:
        /* <DEDUP_REMOVED lines=10> */
.L_x_14574:
[----:B------:R-:W-:Y:S05]  /*14850*/  BSYNC B1 ;  /* 0x0000000000017941 */ /* 0x000fea0003800000 */
.L_x_14573:
[----:B------:R-:W2:Y:S01]  /*14860*/  LDL.LU R9, [R1+0x4] ;  /* 0x0000040001097983 */ /* 0x000ea20000300800 */
        /* <DEDUP_REMOVED lines=8> */
[----:B------:R0:W-:Y:S02]  /*148f0*/  STL [R1+0x4], R9 ;  /* 0x0000040901007387 */ /* 0x0001e40000100800 */
[----:B------:R-:W-:Y:S05]  /*14900*/  @!P2 BRA `(.L_x_14567) ;  /* 0x000000040064a947 */ /* 0x000fea0003800000 */
.L_x_14597:
        /* <DEDUP_REMOVED lines=12> */
.L_x_14761:
[----:B------:R-:W-:Y:S05]  /*149d0*/  BSYNC B2 ;  /* 0x0000000000027941 */ /* 0x000fea0003800000 */
.L_x_14587:
[----:B------:R-:W-:Y:S04]  /*149e0*/  BSSY B2, `(.L_x_14589) ;  /* 0x0000009000027945 */ /* 0x000fe80003800000 */
[----:B------:R-:W-:Y:S05]  /*149f0*/  @P2 BRA `(.L_x_14590) ;  /* 0x00000000001c2947 */ /* 0x000fea0003800000 */
[----:B------:R-:W0:Y:S02]  /*14a00*/  S2R R8, SR_TID.X ;  /* 0x0000000000087919 */ /* 0x000e240000002100 */
[----:B0-----:R-:W-:Y:S01]  /*14a10*/  LOP3.LUT R9, R8, 0x1f, RZ, 0xc0, !PT ;  /* 0x0000001f08097812 */ /* 0x001fe200078ec0ff */
[----:B------:R-:W-:-:S03]  /*14a20*/  IMAD.MOV.U32 R8, RZ, RZ, 0x4000 ;  /* 0x00004000ff087424 */ /* 0x000fc600078e00ff */
[----:B------:R-:W-:Y:S01]  /*14a30*/  ISETP.NE.AND P1, PT, R9, RZ, PT ;  /* 0x000000ff0900720c */ /* 0x000fe20003f25270 */
[----:B------:R3:W-:-:S12]  /*14a40*/  SYNCS.ARRIVE.TRANS64 RZ, [R6+URZ+0x16890], R8 ;  /* 0x0168900806ff79a7 */ /* 0x0007d8000800003f */
[----:B---3--:R-:W-:Y:S05]  /*14a50*/  @!P1 BRA `(.L_x_14590) ;  /* 0x0000000000049947 */ /* 0x008fea0003800000 */
[----:B------:R-:W-:Y:S01]  /*14a60*/  BPT.TRAP 0x1 ;  /* 0x000000040000795c */ /* 0x000fe20000300000 */
.L_x_14590:
[----:B------:R-:W-:Y:S05]  /*14a70*/  BSYNC B2 ;  /* 0x0000000000027941 */ /* 0x000fea0003800000 */
.L_x_14589:
[----:B------:R-:W-:Y:S01]  /*14a80*/  IMAD.MOV.U32 R12, RZ, RZ, RZ ;  /* 0x000000ffff0c7224 */ /* 0x000fe200078e00ff */
[----:B------:R-:W-:Y:S01]  /*14a90*/  LEA R8, R29, R16, 0xe ;  /* 0x000000101d087211 */ /* 0x000fe200078e70ff */
[----:B------:R-:W-:Y:S01]  /*14aa0*/  UIADD3 UR4, UP0, UR38, 0x570, URZ ;  /* 0x0000057026047890 */ /* 0x000fe2000ff1e03f */
[----:B------:R-:W-:Y:S01]  /*14ab0*/  PLOP3.LUT P1, PT, PT, PT, PT, 0x80, 0x0 ;  /* 0x000000000000781c */ /* 0x000fe20003f2f070 */
[----:B0-----:R-:W-:Y:S01]  /*14ac0*/  IMAD R9, R5, 0x80, R0 ;  /* 0x0000008005097824 */ /* 0x001fe200078e0200 */
[----:B------:R-:W-:Y:S01]  /*14ad0*/  R2UR UR10, R12 ;  /* 0x000000000c0a72ca */ /* 0x000fe200000e0000 */
[----:B------:R-:W-:Y:S01]  /*14ae0*/  VIADD R10, R6, 0x16890 ;  /* 0x00016890060a7836 */ /* 0x000fe20000000000 */
[----:B------:R-:W-:Y:S01]  /*14af0*/  UIADD3.X UR5, URZ, UR39, URZ, UP0, !UPT ;  /* 0x000000273f057290 */ /* 0x000fe200087fe43f */
[----:B-1----:R-:W-:Y:S01]  /*14b00*/  VIADD R11, R8, 0xe400 ;  /* 0x0000e400080b7836 */ /* 0x002fe20000000000 */
[----:B------:R-:W-:Y:S01]  /*14b10*/  UMOV UR6, 0x0 ;  /* 0x0000000000067882 */ /* 0x000fe20000000000 */
[----:B------:R-:W-:-:S10]  /*14b20*/  UMOV UR7, 0x12f00000 ;  /* 0x12f0000000077882 */ /* 0x000fd40000000000 */
.L_x_14591:
        /* <DEDUP_REMOVED lines=13> */
.L_x_14762:
[----:B------:R-:W-:Y:S05]  /*14c00*/  BSYNC B2 ;  /* 0x0000000000027941 */ /* 0x000fea0003800000 */
.L_x_14592:
        /* <DEDUP_REMOVED lines=11> */
.L_x_14595:
[----:B------:R-:W-:Y:S05]  /*14cc0*/  BSYNC B2 ;  /* 0x0000000000027941 */ /* 0x000fea0003800000 */
.L_x_14594:
[----:B------:R-:W-:Y:S01]  /*14cd0*/  R2UR UR10, R12 ;  /* 0x000000000c0a72ca */ /* 0x000fe200000e0000 */
[----:B------:R-:W-:Y:S01]  /*14ce0*/  UIADD3 UR4, UP0, UR38, 0x670, URZ ;  /* 0x0000067026047890 */ /* 0x000fe2000ff1e03f */
[----:B------:R-:W-:Y:S01]  /*14cf0*/  R2UR UR6, R10 ;  /* 0x000000000a0672ca */ /* 0x000fe200000e0000 */
[----:B------:R-:W-:Y:S01]  /*14d00*/  VIADD R8, R8, 0x400 ;  /* 0x0000040008087836 */ /* 0x000fe20000000000 */
[----:B------:R-:W-:Y:S01]  /*14d10*/  R2UR UR7, R11 ;  /* 0x000000000b0772ca */ /* 0x000fe200000e0000 */
[----:B0-2---:R-:W-:Y:S01]  /*14d20*/  VIADD R6, R6, 0x168b0 ;  /* 0x000168b006067836 */ /* 0x005fe20000000000 */
[----:B------:R-:W-:Y:S01]  /*14d30*/  PLOP3.LUT P1, PT, PT, PT, PT, 0x80, 0x0 ;  /* 0x000000000000781c */ /* 0x000fe20003f2f070 */
[----:B------:R-:W-:-:S12]  /*14d40*/  UIADD3.X UR5, URZ, UR39, URZ, UP0, !UPT ;  /* 0x000000273f057290 */ /* 0x000fd800087fe43f */
.L_x_14596:
        /* <DEDUP_REMOVED lines=10> */
.L_x_14586:
[----:B------:R-:W-:Y:S05]  /*14df0*/  BSYNC B1 ;  /* 0x0000000000017941 */ /* 0x000fea0003800000 */
.L_x_14585:
[----:B------:R-:W2:Y:S01]  /*14e00*/  LDL.LU R7, [R1+0x4] ;  /* 0x0000040001077983 */ /* 0x000ea20000300800 */
[----:B------:R-:W-:Y:S02]  /*14e10*/  IADD3 R29, R29, 0x1, RZ ;  /* 0x000000011d1d7810 */ /* 0x000fe40007ffe0ff */
[C---:B------:R-:W-:Y:S01]  /*14e20*/  ISETP.GT.AND P2, PT, R5.reuse, R3, PT ;  /* 0x000000030500720c */ /* 0x040fe20003f44270 */
[----:B------:R-:W-:Y:S01]  /*14e30*/  VIADD R5, R5, 0xffffffff ;  /* 0xffffffff05057836 */ /* 0x000fe20000000000 */
[----:B------:R-:W-:-:S04]  /*14e40*/  ISETP.NE.AND P1, PT, R29, 0x2, PT ;  /* 0x000000021d00780c */ /* 0x000fc80003f25270 */
[----:B------:R-:W-:Y:S02]  /*14e50*/  SEL R6, RZ, 0x1, P1 ;  /* 0x00000001ff067807 */ /* 0x000fe40000800000 */
[----:B------:R-:W-:Y:S02]  /*14e60*/  SEL R29, R29, RZ, P1 ;  /* 0x000000ff1d1d7207 */ /* 0x000fe40000800000 */
[----:B--2---:R-:W-:-:S05]  /*14e70*/  LOP3.LUT R7, R7, R6, RZ, 0x3c, !PT ;  /* 0x0000000607077212 */ /* 0x004fca00078e3cff */
[----:B------:R2:W-:Y:S01]  /*14e80*/  STL [R1+0x4], R7 ;  /* 0x0000040701007387 */ /* 0x0005e20000100800 */
[----:B------:R-:W-:Y:S05]  /*14e90*/  @P2 BRA `(.L_x_14597) ;  /* 0xfffffff8009c2947 */ /* 0x000fea000383ffff */
.L_x_14567:
[----:B------:R-:W-:Y:S05]  /*14ea0*/  BSYNC B0 ;  /* 0x0000000000007941 */ /* 0x000fea0003800000 */
.L_x_14566:
[----:B------:R-:W3:Y:S01]  /*14eb0*/  LDC R0, c[0x0][0x448] ;  /* 0x00011200ff007b82 */ /* 0x000ee20000000800 */
[----:B------:R-:W-:Y:S01]  /*14ec0*/  IMAD.MOV.U32 R2, RZ, RZ, 0xc0 ;  /* 0x000000c0ff027424 */ /* 0x000fe200078e00ff */
[----:B------:R-:W-:Y:S01]  /*14ed0*/  ISETP.NE.AND P2, PT, R4, RZ, PT ;  /* 0x000000ff0400720c */ /* 0x000fe20003f45270 */
[----:B------:R-:W-:Y:S05]  /*14ee0*/  @!P0 WARPSYNC.ALL ;  /* 0x0000000000008948 */ /* 0x000fea0003800000 */
[----:B------:R-:W-:Y:S01]  /*14ef0*/  IMAD R2, R25, R2, 0xbf ;  /* 0x000000bf19027424 */ /* 0x000fe200078e0202 */
[----:B------:R-:W-:Y:S06]  /*14f00*/  BSSY B0, `(.L_x_14598) ;  /* 0x000002b000007945 */ /* 0x000fec0003800000 */
[----:B------:R-:W4:Y:S08]  /*14f10*/  @!P2 LDC R4, c[0x0][0x9f0] ;  /* 0x00027c00ff04ab82 */ /* 0x000f300000000800 */
[----:B------:R-:W-:Y:S01]  /*14f20*/  @!P0 BAR.SYNC.DEFER_BLOCKING 0xc, 0x200 ;  /* 0x0308000000008b1d */ /* 0x000fe20000010000 */
[----:B---3--:R-:W-:-:S13]  /*14f30*/  ISETP.NE.AND P1, PT, R0, 0x1, PT ;  /* 0x000000010000780c */ /* 0x008fda0003f25270 */
[----:B------:R-:W3:Y:S08]  /*14f40*/  @P1 LDC R3, c[0x0][0x44c] ;  /* 0x00011300ff031b82 */ /* 0x000ef00000000800 */
[----:B------:R-:W5:Y:S01]  /*14f50*/  @P1 LDC R0, c[0x0][0x450] ;  /* 0x00011400ff001b82 */ /* 0x000f620000000800 */
[----:B---3--:R-:W-:-:S05]  /*14f60*/  @P1 IMAD.HI.U32 R3, R2, R3, RZ ;  /* 0x0000000302031227 */ /* 0x008fca00078e00ff */
[----:B-----5:R-:W-:-:S05]  /*14f70*/  @P1 SHF.R.U32.HI R2, RZ, R0, R3 ;  /* 0x00000000ff021219 */ /* 0x020fca0000011603 */
[----:B------:R-:W-:-:S05]  /*14f80*/  IMAD.IADD R2, R20, 0x1, R2 ;  /* 0x0000000114027824 */ /* 0x000fca00078e0202 */
[----:B------:R-:W-:-:S04]  /*14f90*/  SHF.R.S32.HI R0, RZ, 0x1f, R2 ;  /* 0x0000001fff007819 */ /* 0x000fc80000011402 */
[----:B------:R-:W-:-:S04]  /*14fa0*/  LEA.HI R0, R0, R2, RZ, 0x7 ;  /* 0x0000000200007211 */ /* 0x000fc800078f38ff */
[----:B------:R-:W-:-:S04]  /*14fb0*/  SHF.R.S32.HI R0, RZ, 0x7, R0 ;  /* 0x00000007ff007819 */ /* 0x000fc80000011400 */
[----:B--2---:R-:W-:-:S04]  /*14fc0*/  VIMNMX R7, R21, R0, PT ;  /* 0x0000000015077248 */ /* 0x004fc80003fe0100 */
[----:B------:R-:W-:Y:S01]  /*14fd0*/  ISETP.GE.AND P1, PT, R7, 0x1, PT ;  /* 0x000000010700780c */ /* 0x000fe20003f26270 */
[----:B------:R2:W-:Y:S04]  /*14fe0*/  STL [R1+0x20], R7 ;  /* 0x0000200701007387 */ /* 0x0005e80000100800 */
[----:B------:R2:W-:Y:S08]  /*14ff0*/  STL [R1+0x28], RZ ;  /* 0x000028ff01007387 */ /* 0x0005f00000100800 */
[----:B--2-4-:R-:W-:Y:S05]  /*15000*/  @!P1 BRA `(.L_x_14599) ;  /* 0x0000000000689947 */ /* 0x014fea0003800000 */
        /* <DEDUP_REMOVED lines=26> */
.L_x_14599:
[----:B------:R-:W-:Y:S05]  /*151b0*/  BSYNC B0 ;  /* 0x0000000000007941 */ /* 0x000fea0003800000 */
.L_x_14598:
        /* <DEDUP_REMOVED lines=26> */
.L_x_14601:
        /* <DEDUP_REMOVED lines=9> */
[----:B-1----:R-:W-:Y:S01]  /*153f0*/  MOV R11, UR5 ;  /* 0x00000005000b7c02 */ /* 0x002fe20008000f00 */
[----:B------:R-:W1:Y:S01]  /*15400*/  LDC.64 R2, c[0x4][R2] ;  /* 0x0100000002027b82 */ /* 0x000e620000000a00 */
[----:B--2---:R-:W-:Y:S02]  /*15410*/  IMAD.U32 R5, RZ, RZ, UR7 ;  /* 0x00000007ff057e24 */ /* 0x004fe4000f8e00ff */
        /* <DEDUP_REMOVED lines=8> */
.L_x_14604:
[----:B------:R-:W-:Y:S05]  /*154a0*/  BSYNC B6 ;  /* 0x0000000000067941 */ /* 0x000fea0003800000 */
.L_x_14603:
        /* <DEDUP_REMOVED lines=11> */
[----:B--2---:R-:W-:Y:S02]  /*15560*/  IMAD.U32 R5, RZ, RZ, UR7 ;  /* 0x00000007ff057e24 */ /* 0x004fe4000f8e00ff */
[----:B------:R-:W-:Y:S02]  /*15570*/  IMAD.U32 R6, RZ, RZ, UR8 ;  /* 0x00000008ff067e24 */ /* 0x000fe4000f8e00ff */
[----:B------:R-:W-:-:S02]  /*15580*/  IMAD.U32 R7, RZ, RZ, UR9 ;  /* 0x00000009ff077e24 */ /* 0x000fc4000f8e00ff */
[----:B-1----:R-:W-:Y:S02]  /*15590*/  IMAD.U32 R11, RZ, RZ, UR5 ;  /* 0x00000005ff0b7e24 */ /* 0x002fe4000f8e00ff */
[----:B------:R-:W-:Y:S02]  /*155a0*/  IMAD.MOV.U32 R8, RZ, RZ, 0x70 ;  /* 0x00000070ff087424 */ /* 0x000fe400078e00ff */
[----:B------:R-:W-:Y:S02]  /*155b0*/  IMAD.MOV.U32 R12, RZ, RZ, 0x1 ;  /* 0x00000001ff0c7424 */ /* 0x000fe400078e00ff */
[----:B---3--:R-:W-:-:S07]  /*155c0*/  IMAD.MOV.U32 R13, RZ, RZ, RZ ;  /* 0x000000ffff0d7224 */ /* 0x008fce00078e00ff */
[----:B------:R-:W-:-:S07]  /*155d0*/  LEPC R20, `(.L_x_14607) ;  /* 0x000000001014794e */ /* 0x000fce0000000000 */
[----:B0---4-:R-:W-:Y:S05]  /*155e0*/  CALL.ABS.NOINC R2 ;  /* 0x0000000002007343 */ /* 0x011fea0003c00000 */
.L_x_14607:
        /* <DEDUP_REMOVED lines=16> */
.L_x_14606:
[----:B------:R-:W-:Y:S05]  /*156f0*/  BSYNC B6 ;  /* 0x0000000000067941 */ /* 0x000fea0003800000 */
.L_x_14605:
        /* <DEDUP_REMOVED lines=21> */
.L_x_14765:
        /* <DEDUP_REMOVED lines=10> */
.L_x_14768:
        /* <DEDUP_REMOVED lines=17> */
[----:B------:R-:W-:-:S03]  /*15a00*/  IMAD.WIDE.U32 R4, R23, UR4, R4 ;  /* 0x0000000417047c25 */ /* 0x000fc6000f8e0004 */
[----:B------:R-:W-:Y:S02]  /*15a10*/  LEA R2, P0, R4, R2, 0x2 ;  /* 0x0000000204027211 */ /* 0x000fe400078010ff */
[----:B------:R-:W-:-:S04]  /*15a20*/  IADD3 R0, R5, R0, RZ ;  /* 0x0000000005007210 */ /* 0x000fc80007ffe0ff */
[----:B------:R-:W-:-:S05]  /*15a30*/  LEA.HI.X R3, R4, R3, R0, 0x2, P0 ;  /* 0x0000000304037211 */ /* 0x000fca00000f1400 */
[----:B------:R4:W5:Y:S02]  /*15a40*/  LDG.E R19, desc[UR40][R2.64] ;  /* 0x0000002802137981 */ /* 0x000964000c1e1900 */
.L_x_14611:
[----:B0-----:R-:W-:Y:S01]  /*15a50*/  IMAD R0, R18, 0x8, R16 ;  /* 0x0000000812007824 */ /* 0x001fe200078e0210 */
[----:B----4-:R-:W-:-:S04]  /*15a60*/  SHF.L.U32 R2, R28, 0x1f, RZ ;  /* 0x0000001f1c027819 */ /* 0x010fc800000006ff */
[----:B------:R-:W0:Y:S02]  /*15a70*/  SYNCS.PHASECHK.TRANS64.TRYWAIT P0, [R0+URZ+0x16840], R2 ;  /* 0x01684002000075a7 */ /* 0x000e24000800017f */
[----:B0-----:R-:W-:Y:S05]  /*15a80*/  @!P0 BRA `(.L_x_14612) ;  /* 0x0000005c005c8947 */ /* 0x001fea0003800000 */
.L_x_14769:
        /* <DEDUP_REMOVED lines=11> */
.L_x_14613:
        /* <DEDUP_REMOVED lines=18> */
[----:B----4-:R-:W-:-:S04]  /*15c60*/  LOP3.LUT R2, R2, 0xfffffffe, RZ, 0xc0, !PT ;  /* 0xfffffffe02027812 */ /* 0x010fc800078ec0ff */
[----:B------:R-:W-:-:S05]  /*15c70*/  @P0 LOP3.LUT R2, R2, 0x1, RZ, 0xfc, !PT ;  /* 0x0000000102020812 */ /* 0x000fca00078efcff */
[----:B------:R0:W-:Y:S01]  /*15c80*/  STL [R1], R2 ;  /* 0x0000000201007387 */ /* 0x0001e20000100800 */
[----:B------:R-:W-:Y:S01]  /*15c90*/  NOP ;  /* 0x0000000000007918 */ /* 0x000fe20000000000 */
.L_x_14609:
        /* <DEDUP_REMOVED lines=29> */
[----:B---3--:R-:W-:Y:S01]  /*15e70*/  MOV R7, UR7 ;  /* 0x0000000700077c02 */ /* 0x008fe20008000f00 */
[----:B------:R-:W0:Y:S01]  /*15e80*/  LDC.64 R2, c[0x4][R2] ;  /* 0x0100000002027b82 */ /* 0x000e220000000a00 */
[----:B------:R-:W-:Y:S02]  /*15e90*/  IMAD.U32 R5, RZ, RZ, UR5 ;  /* 0x00000005ff057e24 */ /* 0x000fe4000f8e00ff */
[----:B------:R-:W-:Y:S02]  /*15ea0*/  IMAD.U32 R6, RZ, RZ, UR6 ;  /* 0x00000006ff067e24 */ /* 0x000fe4000f8e00ff */
[----:B------:R-:W-:-:S02]  /*15eb0*/  IMAD.U32 R10, RZ, RZ, UR8 ;  /* 0x00000008ff0a7e24 */ /* 0x000fc4000f8e00ff */
[----:B-1----:R-:W-:Y:S02]  /*15ec0*/  IMAD.U32 R11, RZ, RZ, UR9 ;  /* 0x00000009ff0b7e24 */ /* 0x002fe4000f8e00ff */
[----:B------:R-:W-:Y:S02]  /*15ed0*/  IMAD.MOV.U32 R8, RZ, RZ, 0x70 ;  /* 0x00000070ff087424 */ /* 0x000fe400078e00ff */
[----:B------:R-:W-:Y:S02]  /*15ee0*/  IMAD.MOV.U32 R12, RZ, RZ, 0x1 ;  /* 0x00000001ff0c7424 */ /* 0x000fe400078e00ff */
[----:B------:R-:W-:-:S07]  /*15ef0*/  IMAD.MOV.U32 R13, RZ, RZ, RZ ;  /* 0x000000ffff0d7224 */ /* 0x000fce00078e00ff */
[----:B------:R-:W-:-:S07]  /*15f00*/  LEPC R20, `(.L_x_14615) ;  /* 0x000000001014794e */ /* 0x000fce0000000000 */
[----:B0-----:R-:W-:Y:S05]  /*15f10*/  CALL.ABS.NOINC R2 ;  /* 0x0000000002007343 */ /* 0x001fea0003c00000 */
.L_x_14615:
[----:B------:R-:W-:Y:S05]  /*15f20*/  BSYNC B6 ;  /* 0x0000000000067941 */ /* 0x000fea0003800000 */
.L_x_14614:
[----:B------:R-:W2:Y:S01]  /*15f30*/  LDL.LU R20, [R1+0x1c] ;  /* 0x00001c0001147983 */ /* 0x000ea20000300800 */
[----:B------:R-:W4:Y:S01]  /*15f40*/  LDC R9, c[0x0][0x448] ;  /* 0x00011200ff097b82 */ /* 0x000f220000000800 */
[----:B------:R-:W-:Y:S01]  /*15f50*/  ULDC.64 UR4, c[0x0][0x2d8] ;  /* 0x0000b60000047ab9 */ /* 0x000fe20000000a00 */
[----:B------:R-:W-:Y:S01]  /*15f60*/  ULDC.64 UR6, c[0x0][0x2e0] ;  /* 0x0000b80000067ab9 */ /* 0x000fe20000000a00 */
[----:B0-----:R-:W2:Y:S01]  /*15f70*/  LDL.LU.64 R2, [R1+0x30] ;  /* 0x0000300001027983 */ /* 0x001ea20000300a00 */
[----:B------:R-:W-:-:S03]  /*15f80*/  ULDC.64 UR8, c[0x0][0x280] ;  /* 0x0000a00000087ab9 */ /* 0x000fc60000000a00 */
[----:B------:R-:W3:Y:S04]  /*15f90*/  LDL.LU R21, [R1+0x38] ;  /* 0x0000380001157983 */ /* 0x000ee80000300800 */
[----:B------:R-:W3:Y:S04]  /*15fa0*/  LDL.LU R4, [R1+0x14] ;  /* 0x0000140001047983 */ /* 0x000ee80000300800 */
[----:B------:R0:W5:Y:S01]  /*15fb0*/  LDL R10, [R1+0x10] ;  /* 0x00001000010a7983 */ /* 0x0001620000100800 */
[----:B----4-:R-:W-:-:S13]  /*15fc0*/  ISETP.NE.AND P1, PT, R9, 0x1, PT ;  /* 0x000000010900780c */ /* 0x010fda0003f25270 */
[----:B------:R-:W4:Y:S08]  /*15fd0*/  @P1 LDC R5, c[0x0][0x450] ;  /* 0x00011400ff051b82 */ /* 0x000f300000000800 */
[----:B------:R-:W0:Y:S01]  /*15fe0*/  @P1 LDC R8, c[0x0][0x450] ;  /* 0x00011400ff081b82 */ /* 0x000e220000000800 */
[----:B-1----:R-:W1:Y:S01]  /*15ff0*/  S2R R11, SR_TID.X ;  /* 0x00000000000b7919 */ /* 0x002e620000002100 */
[----:B--2---:R-:W-:-:S02]  /*16000*/  IMAD.MOV.U32 R3, RZ, RZ, R20 ;  /* 0x000000ffff037224 */ /* 0x004fc400078e0014 */
[----:B------:R-:W2:Y:S01]  /*16010*/  S2R R20, SR_TID.X ;  /* 0x0000000000147919 */ /* 0x000ea20000002100 */
[----:B------:R-:W-:-:S04]  /*16020*/  IMAD.WIDE.U32 R2, R17, UR4, R2 ;  /* 0x0000000411027c25 */ /* 0x000fc8000f8e0002 */
[----:B------:R-:W-:Y:S01]  /*16030*/  IMAD R3, R17, UR5, R3 ;  /* 0x0000000511037c24 */ /* 0x000fe2000f8e0203 */
[----:B------:R-:W-:Y:S01]  /*16040*/  ULDC.64 UR4, c[0x0][0x2d0] ;  /* 0x0000b40000047ab9 */ /* 0x000fe20000000a00 */
[----:B---3--:R-:W-:Y:S02]  /*16050*/  IMAD R0, R21, UR6, RZ ;  /* 0x0000000615007c24 */ /* 0x008fe4000f8e02ff */
[----:B------:R-:W-:-:S04]  /*16060*/  IMAD.WIDE.U32 R2, R4, UR6, R2 ;  /* 0x0000000604027c25 */ /* 0x000fc8000f8e0002 */
[----:B------:R-:W-:Y:S01]  /*16070*/  IMAD R0, R4, UR7, R0 ;  /* 0x0000000704007c24 */ /* 0x000fe2000f8e0200 */
[----:B------:R-:W-:Y:S01]  /*16080*/  ULDC.64 UR6, c[0x0][0x2c8] ;  /* 0x0000b20000067ab9 */ /* 0x000fe20000000a00 */
[----:B------:R-:W3:Y:S02]  /*16090*/  @P1 LDC R4, c[0x0][0x44c] ;  /* 0x00011300ff041b82 */ /* 0x000ee40000000800 */
[----:B------:R-:W-:Y:S01]  /*160a0*/  IMAD.IADD R3, R3, 0x1, R0 ;  /* 0x0000000103037824 */ /* 0x000fe200078e0200 */
[C---:B--2---:R-:W-:Y:S01]  /*160b0*/  LOP3.LUT R21, R20.reuse, 0x7f, RZ, 0xc0, !PT ;  /* 0x0000007f14157812 */ /* 0x044fe200078ec0ff */
[----:B------:R-:W-:-:S03]  /*160c0*/  IMAD.SHL.U32 R20, R20, 0x10, RZ ;  /* 0x0000001014147824 */ /* 0x000fc600078e00ff */
[----:B------:R-:W-:-:S04]  /*160d0*/  SHF.R.U32.HI R21, RZ, 0x3, R21 ;  /* 0x00000003ff157819 */ /* 0x000fc80000011615 */
[----:B------:R-:W-:-:S05]  /*160e0*/  LOP3.LUT R20, R21, 0x70, R20, 0xf8, !PT ;  /* 0x0000007015147812 */ /* 0x000fca00078ef814 */
[----:B------:R-:W-:-:S04]  /*160f0*/  IMAD R6, R25, 0xc0, R20 ;  /* 0x000000c019067824 */ /* 0x000fc800078e0214 */
[----:B---3--:R-:W-:Y:S01]  /*16100*/  @P1 IMAD.HI.U32 R0, R6, R4, RZ ;  /* 0x0000000406001227 */ /* 0x008fe200078e00ff */
[----:B------:R-:W-:-:S04]  /*16110*/  MOV R4, R6 ;  /* 0x0000000600047202 */ /* 0x000fc80000000f00 */
[----:B----4-:R-:W-:-:S04]  /*16120*/  @P1 SHF.R.U32.HI R4, RZ, R5, R0 ;  /* 0x00000005ff041219 */ /* 0x010fc80000011600 */
        /* <DEDUP_REMOVED lines=12> */
[----:B------:R-:W2:Y:S01]  /*161f0*/  @P1 LDC R7, c[0x0][0x44c] ;  /* 0x00011300ff071b82 */ /* 0x000ea20000000800 */
[----:B------:R-:W-:-:S04]  /*16200*/  LEA R0, P0, R4, UR8, 0x1 ;  /* 0x0000000804007c11 */ /* 0x000fc8000f8008ff */
[----:B------:R-:W-:Y:S01]  /*16210*/  LEA.HI.X R4, R4, UR9, R5, 0x1, P0 ;  /* 0x0000000904047c11 */ /* 0x000fe200080f0c05 */
[----:B------:R-:W-:-:S04]  /*16220*/  VIADD R5, R6, 0x80 ;  /* 0x0000008006057836 */ /* 0x000fc80000000000 */
[----:B------:R-:W-:Y:S02]  /*16230*/  IMAD.MOV.U32 R6, RZ, RZ, R5 ;  /* 0x000000ffff067224 */ /* 0x000fe400078e0005 */
[----:B--2---:R-:W-:-:S05]  /*16240*/  @P1 IMAD.HI.U32 R7, R5, R7, RZ ;  /* 0x0000000705071227 */ /* 0x004fca00078e00ff */
        /* <DEDUP_REMOVED lines=9> */
[----:B-1----:R-:W-:Y:S02]  /*162e0*/  IMAD.SHL.U32 R20, R11, 0x8, RZ ;  /* 0x000000080b147824 */ /* 0x002fe400078e00ff */
[----:B------:R-:W-:Y:S02]  /*162f0*/  IMAD.IADD R3, R3, 0x1, R7 ;  /* 0x0000000103037824 */ /* 0x000fe400078e0207 */
[----:B------:R-:W-:Y:S02]  /*16300*/  IMAD R6, R6, UR6, RZ ;  /* 0x0000000606067c24 */ /* 0x000fe4000f8e02ff */
[----:B------:R-:W-:Y:S01]  /*16310*/  IMAD.WIDE.U32 R2, R5, UR6, R2 ;  /* 0x0000000605027c25 */ /* 0x000fe2000f8e0002 */
[----:B------:R-:W-:-:S03]  /*16320*/  LOP3.LUT R20, R20, 0x38, RZ, 0xc0, !PT ;  /* 0x0000003814147812 */ /* 0x000fc600078ec0ff */
[----:B------:R-:W-:Y:S01]  /*16330*/  IMAD R6, R5, UR7, R6 ;  /* 0x0000000705067c24 */ /* 0x000fe2000f8e0206 */
[----:B------:R-:W-:Y:S02]  /*16340*/  LEA R5, P1, R2, UR8, 0x1 ;  /* 0x0000000802057c11 */ /* 0x000fe4000f8208ff */
[----:B------:R-:W-:Y:S02]  /*16350*/  ISETP.GE.AND P0, PT, R20, UR4, PT ;  /* 0x0000000414007c0c */ /* 0x000fe4000bf06270 */
[----:B------:R-:W-:Y:S01]  /*16360*/  IADD3 R6, R3, R6, RZ ;  /* 0x0000000603067210 */ /* 0x000fe20007ffe0ff */
        /* <DEDUP_REMOVED lines=49> */
[----:B0-----:R-:W-:-:S04]  /*16680*/  @!P1 LEA R7, P2, R20, R7, 0x1 ;  /* 0x0000000714079211 */ /* 0x001fc800078408ff */
[----:B-1----:R-:W-:-:S04]  /*16690*/  @!P1 IADD3.X R6, RZ, R6, RZ, P2, !PT ;  /* 0x00000006ff069210 */ /* 0x002fc800017fe4ff */
        /* <DEDUP_REMOVED lines=35> */
[----:B0-----:R-:W-:-:S04]  /*168d0*/  @!P2 LEA R0, P1, R20, R0, 0x1 ;  /* 0x000000001400a211 */ /* 0x001fc800078208ff */
[----:B-1----:R-:W-:-:S05]  /*168e0*/  @!P2 IADD3.X R6, RZ, R8, RZ, P1, !PT ;  /* 0x00000008ff06a210 */ /* 0x002fca0000ffe4ff */
        /* <DEDUP_REMOVED lines=21> */
.L_x_14794:
[----:B------:R-:W-:Y:S01]  /*16a40*/  IADD3 R25, R25, 0xb0, RZ ;  /* 0x000000b019197810 */ /* 0x000fe20007ffe0ff */
        /* <DEDUP_REMOVED lines=10> */
.L_x_14617:
        /* <DEDUP_REMOVED lines=18> */
.L_x_14795:
[----:B------:R-:W-:Y:S05]  /*16c10*/  BSYNC B0 ;  /* 0x0000000000007941 */ /* 0x000fea0003800000 */
.L_x_14618:
        /* <DEDUP_REMOVED lines=21> */
[----:B------:R-:W-:Y:S01]  /*16d70*/  IADD3 R5, R18, 0x1, RZ ;  /* 0x0000000112057810 */ /* 0x000fe20007ffe0ff */
[----:B------:R-:W-:Y:S03]  /*16d80*/  BSSY B1, `(.L_x_14624) ;  /* 0x0000070000017945 */ /* 0x000fe60003800000 */
        /* <DEDUP_REMOVED lines=29> */
.L_x_14626:
[----:B------:R-:W-:Y:S01]  /*16f60*/  IMAD R2, R5, 0x8, R16 ;  /* 0x0000000805027824 */ /* 0x000fe200078e0210 */
[----:B------:R-:W-:Y:S01]  /*16f70*/  SHF.L.U32 R3, R10, 0x1f, RZ ;  /* 0x0000001f0a037819 */ /* 0x000fe200000006ff */
[----:B------:R-:W-:Y:S03]  /*16f80*/  BSSY B3, `(.L_x_14627) ;  /* 0x0000003000037945 */ /* 0x000fe60003800000 */
[----:B------:R-:W1:Y:S02]  /*16f90*/  SYNCS.PHASECHK.TRANS64.TRYWAIT P0, [R2+URZ+0x16840], R3 ;  /* 0x01684003020075a7 */ /* 0x000e64000800017f */
[----:B-1----:R-:W-:Y:S05]  /*16fa0*/  @!P0 BRA `(.L_x_14628) ;  /* 0x00000058001c8947 */ /* 0x002fea0003800000 */
.L_x_14796:
[----:B------:R-:W-:Y:S05]  /*16fb0*/  BSYNC B3 ;  /* 0x0000000000037941 */ /* 0x000fea0003800000 */
.L_x_14627:
        /* <DEDUP_REMOVED lines=12> */
.L_x_14630:
[----:B------:R-:W-:Y:S05]  /*17080*/  BSYNC B3 ;  /* 0x0000000000037941 */ /* 0x000fea0003800000 */
.L_x_14629:
        /* <DEDUP_REMOVED lines=11> */
.L_x_14631:
        /* <DEDUP_REMOVED lines=15> */
.L_x_14797:
[----:B------:R-:W-:Y:S05]  /*17230*/  BSYNC B3 ;  /* 0x0000000000037941 */ /* 0x000fea0003800000 */
.L_x_14632:
        /* <DEDUP_REMOVED lines=12> */
.L_x_14635:
[----:B------:R-:W-:Y:S05]  /*17300*/  BSYNC B3 ;  /* 0x0000000000037941 */ /* 0x000fea0003800000 */
.L_x_14634:
[----:B------:R-:W-:Y:S01]  /*17310*/  R2UR UR10, R11 ;  /* 0x000000000b0a72ca */ /* 0x000fe200000e0000 */
[----:B0-----:R-:W-:Y:S01]  /*17320*/  IMAD R2, R18, 0x4000, R16 ;  /* 0x0000400012027824 */ /* 0x001fe200078e0210 */
[----:B------:R-:W-:Y:S01]  /*17330*/  R2UR UR6, R12 ;  /* 0x000000000c0672ca */ /* 0x000fe200000e0000 */
[----:B------:R-:W-:Y:S01]  /*17340*/  UIADD3 UR4, UP0, UR38, 0x470, URZ ;  /* 0x0000047026047890 */ /* 0x000fe2000ff1e03f */
[----:B------:R-:W-:Y:S01]  /*17350*/  R2UR UR7, R13 ;  /* 0x000000000d0772ca */ /* 0x000fe200000e0000 */
[----:B------:R-:W-:Y:S01]  /*17360*/  IMAD R7, R22, 0x80, R26 ;  /* 0x0000008016077824 */ /* 0x000fe200078e021a */
[----:B------:R-:W-:Y:S01]  /*17370*/  LEA R3, R18, R16, 0x3 ;  /* 0x0000001012037211 */ /* 0x000fe200078e18ff */
[----:B------:R-:W-:Y:S01]  /*17380*/  VIADD R2, R2, 0x400 ;  /* 0x0000040002027836 */ /* 0x000fe20000000000 */
[----:B------:R-:W-:Y:S01]  /*17390*/  PLOP3.LUT P0, PT, PT, PT, PT, 0x80, 0x0 ;  /* 0x000000000000781c */ /* 0x000fe20003f0f070 */
[----:B------:R-:W-:Y:S02]  /*173a0*/  UIADD3.X UR5, URZ, UR39, URZ, UP0, !UPT ;  /* 0x000000273f057290 */ /* 0x000fe400087fe43f */
[----:B------:R-:W-:-:S10]  /*173b0*/  VIADD R3, R3, 0x16850 ;  /* 0x0001685003037836 */ /* 0x000fd40000000000 */
.L_x_14636:
        /* <DEDUP_REMOVED lines=12> */
.L_x_14625:
[----:B------:R-:W-:Y:S05]  /*17480*/  BSYNC B1 ;  /* 0x0000000000017941 */ /* 0x000fea0003800000 */
.L_x_14624:
[----:B------:R-:W2:Y:S01]  /*17490*/  LDL.LU R0, [R1+0x24] ;  /* 0x0000240001007983 */ /* 0x000ea20000300800 */
[----:B------:R-:W-:Y:S02]  /*174a0*/  IMAD.MOV.U32 R18, RZ, RZ, R5 ;  /* 0x000000ffff127224 */ /* 0x000fe400078e0005 */
[----:B------:R-:W-:Y:S02]  /*174b0*/  IMAD.MOV.U32 R28, RZ, RZ, R10 ;  /* 0x000000ffff1c7224 */ /* 0x000fe400078e000a */
[----:B--2---:R-:W-:-:S07]  /*174c0*/  VIADD R0, R0, 0xfffffffd ;  /* 0xfffffffd00007836 */ /* 0x004fce0000000000 */
.L_x_14623:
[----:B------:R-:W-:Y:S05]  /*174d0*/  BSYNC B2 ;  /* 0x0000000000027941 */ /* 0x000fea0003800000 */
.L_x_14622:
[----:B------:R-:W-:Y:S02]  /*174e0*/  IADD3 R9, R9, -0x2, RZ ;  /* 0xfffffffe09097810 */ /* 0x000fe40007ffe0ff */
[----:B------:R-:W-:-:S04]  /*174f0*/  LOP3.LUT R4, RZ, R4, RZ, 0x33, !PT ;  /* 0x00000004ff047212 */ /* 0x000fc800078e33ff */
[----:B------:R-:W-:-:S13]  /*17500*/  ISETP.NE.AND P0, PT, R9, R4, PT ;  /* 0x000000040900720c */ /* 0x000fda0003f05270 */
[----:B------:R-:W-:Y:S05]  /*17510*/  @!P0 BRA `(.L_x_14621) ;  /* 0x0000000c00a88947 */ /* 0x000fea0003800000 */
[----:B------:R-:W-:-:S07]  /*17520*/  IMAD.MOV.U32 R4, RZ, RZ, R19 ;  /* 0x000000ffff047224 */ /* 0x000fce00078e0013 */
.L_x_14663:
        /* <DEDUP_REMOVED lines=33> */
.L_x_14639:
[----:B------:R-:W-:Y:S01]  /*17740*/  IMAD R2, R6, 0x8, R16 ;  /* 0x0000000806027824 */ /* 0x000fe200078e0210 */
[----:B------:R-:W-:Y:S01]  /*17750*/  SHF.L.U32 R3, R7, 0x1f, RZ ;  /* 0x0000001f07037819 */ /* 0x000fe200000006ff */
[----:B------:R-:W-:Y:S03]  /*17760*/  BSSY B2, `(.L_x_14640) ;  /* 0x0000003000027945 */ /* 0x000fe60003800000 */
[----:B------:R-:W1:Y:S02]  /*17770*/  SYNCS.PHASECHK.TRANS64.TRYWAIT P0, [R2+URZ+0x16840], R3 ;  /* 0x01684003020075a7 */ /* 0x000e64000800017f */
[----:B-1----:R-:W-:Y:S05]  /*17780*/  @!P0 BRA `(.L_x_14641) ;  /* 0x00000050004c8947 */ /* 0x002fea0003800000 */
.L_x_14798:
[----:B------:R-:W-:Y:S05]  /*17790*/  BSYNC B2 ;  /* 0x0000000000027941 */ /* 0x000fea0003800000 */
.L_x_14640:
        /* <DEDUP_REMOVED lines=12> */
.L_x_14643:
[----:B------:R-:W-:Y:S05]  /*17860*/  BSYNC B2 ;  /* 0x0000000000027941 */ /* 0x000fea0003800000 */
.L_x_14642:
        /* <DEDUP_REMOVED lines=11> */
.L_x_14644:
        /* <DEDUP_REMOVED lines=15> */
.L_x_14799:
[----:B------:R-:W-:Y:S05]  /*17a10*/  BSYNC B2 ;  /* 0x0000000000027941 */ /* 0x000fea0003800000 */
.L_x_14645:
        /* <DEDUP_REMOVED lines=11> */
.L_x_14648:
[----:B------:R-:W-:Y:S05]  /*17ad0*/  BSYNC B2 ;  /* 0x0000000000027941 */ /* 0x000fea0003800000 */
.L_x_14647:
[----:B------:R-:W-:Y:S01]  /*17ae0*/  R2UR UR10, R5 ;  /* 0x00000000050a72ca */ /* 0x000fe200000e0000 */
[----:B------:R-:W-:Y:S01]  /*17af0*/  UIADD3 UR4, UP0, UR38, 0x470, URZ ;  /* 0x0000047026047890 */ /* 0x000fe2000ff1e03f */
[----:B------:R-:W-:Y:S01]  /*17b00*/  R2UR UR7, R3 ;  /* 0x00000000030772ca */ /* 0x000fe200000e0000 */
[----:B0-----:R-:W-:Y:S01]  /*17b10*/  VIADD R10, R10, 0x50 ;  /* 0x000000500a0a7836 */ /* 0x001fe20000000000 */
[----:B------:R-:W-:Y:S01]  /*17b20*/  LEA R18, R18, R16, 0xe ;  /* 0x0000001012127211 */ /* 0x000fe200078e70ff */
[----:B------:R-:W-:Y:S01]  /*17b30*/  UIADD3.X UR5, URZ, UR39, URZ, UP0, !UPT ;  /* 0x000000273f057290 */ /* 0x000fe200087fe43f */
[----:B------:R-:W-:Y:S01]  /*17b40*/  R2UR UR6, R2 ;  /* 0x00000000020672ca */ /* 0x000fe200000e0000 */
[----:B------:R-:W-:Y:S01]  /*17b50*/  IMAD R2, R22, 0x80, R26 ;  /* 0x0000008016027824 */ /* 0x000fe200078e021a */
[----:B------:R-:W-:Y:S01]  /*17b60*/  PLOP3.LUT P0, PT, PT, PT, PT, 0x80, 0x0 ;  /* 0x000000000000781c */ /* 0x000fe20003f0f070 */
[----:B------:R-:W-:-:S12]  /*17b70*/  VIADD R18, R18, 0x400 ;  /* 0x0000040012127836 */ /* 0x000fd80000000000 */
.L_x_14649:
        /* <DEDUP_REMOVED lines=12> */
.L_x_14638:
[----:B------:R-:W-:Y:S05]  /*17c40*/  BSYNC B1 ;  /* 0x0000000000017941 */ /* 0x000fea0003800000 */
.L_x_14637:
        /* <DEDUP_REMOVED lines=33> */
.L_x_14652:
[----:B------:R-:W-:Y:S01]  /*17e60*/  IMAD R2, R18, 0x8, R16 ;  /* 0x0000000812027824 */ /* 0x000fe200078e0210 */
[----:B------:R-:W-:Y:S01]  /*17e70*/  SHF.L.U32 R3, R28, 0x1f, RZ ;  /* 0x0000001f1c037819 */ /* 0x000fe200000006ff */
[----:B------:R-:W-:Y:S03]  /*17e80*/  BSSY B2, `(.L_x_14653) ;  /* 0x0000003000027945 */ /* 0x000fe60003800000 */
[----:B------:R-:W1:Y:S02]  /*17e90*/  SYNCS.PHASECHK.TRANS64.TRYWAIT P0, [R2+URZ+0x16840], R3 ;  /* 0x01684003020075a7 */ /* 0x000e64000800017f */
[----:B-1----:R-:W-:Y:S05]  /*17ea0*/  @!P0 BRA `(.L_x_14654) ;  /* 0x0000004800ac8947 */ /* 0x002fea0003800000 */
.L_x_14800:
[----:B------:R-:W-:Y:S05]  /*17eb0*/  BSYNC B2 ;  /* 0x0000000000027941 */ /* 0x000fea0003800000 */
.L_x_14653:
        /* <DEDUP_REMOVED lines=12> */
.L_x_14656:
[----:B------:R-:W-:Y:S05]  /*17f80*/  BSYNC B2 ;  /* 0x0000000000027941 */ /* 0x000fea0003800000 */
.L_x_14655:
[----:B-1----:R-:W-:Y:S01]  /*17f90*/  IMAD.MOV.U32 R2, RZ, RZ, RZ ;  /* 0x000000ffff027224 */ /* 0x002fe200078e00ff */
[----:B------:R-:W-:Y:S01]  /*17fa0*/  UIADD3 UR4, UP0, UR38, 0x370, URZ ;  /* 0x0000037026047890 */ /* 0x000fe2000ff1e03f */
[C---:B------:R-:W-:Y:S01]  /*17fb0*/  IMAD R5, R18.reuse, 0x8, R8 ;  /* 0x0000000812057824 */ /* 0x040fe200078e0208 */
[----:B------:R-:W-:Y:S01]  /*17fc0*/  PLOP3.LUT P0, PT, PT, PT, PT, 0x80, 0x0 ;  /* 0x000000000000781c */ /* 0x000fe20003f0f070 */
[----:B------:R-:W-:Y:S01]  /*17fd0*/  IMAD R3, R18, 0x4000, R16 ;  /* 0x0000400012037824 */ /* 0x000fe200078e0210 */
[----:B------:R-:W-:Y:S01]  /*17fe0*/  R2UR UR10, R2 ;  /* 0x00000000020a72ca */ /* 0x000fe200000e0000 */
[----:B------:R-:W-:Y:S01]  /*17ff0*/  IMAD R11, R10, 0x80, R26 ;  /* 0x000000800a0b7824 */ /* 0x000fe200078e021a */
[----:B------:R-:W-:Y:S01]  /*18000*/  IADD3 R5, R5, 0x30, RZ ;  /* 0x0000003005057810 */ /* 0x000fe20007ffe0ff */
[----:B------:R-:W-:Y:S01]  /*18010*/  VIADD R3, R3, 0xe400 ;  /* 0x0000e40003037836 */ /* 0x000fe20000000000 */
[----:B------:R-:W-:Y:S01]  /*18020*/  UIADD3.X UR5, URZ, UR39, URZ, UP0, !UPT ;  /* 0x000000273f057290 */ /* 0x000fe200087fe43f */
[----:B------:R-:W-:Y:S01]  /*18030*/  UMOV UR6, 0x0 ;  /* 0x0000000000067882 */ /* 0x000fe20000000000 */
[----:B------:R-:W-:-:S10]  /*18040*/  UMOV UR7, 0x14f00000 ;  /* 0x14f0000000077882 */ /* 0x000fd40000000000 */
.L_x_14657:
        /* <DEDUP_REMOVED lines=15> */
.L_x_14801:
[----:B------:R-:W-:Y:S05]  /*18140*/  BSYNC B2 ;  /* 0x0000000000027941 */ /* 0x000fea0003800000 */
.L_x_14658:
        /* <DEDUP_REMOVED lines=11> */
.L_x_14661:
[----:B------:R-:W-:Y:S05]  /*18200*/  BSYNC B2 ;  /* 0x0000000000027941 */ /* 0x000fea0003800000 */
.L_x_14660:
        /* <DEDUP_REMOVED lines=8> */
[----:B------:R-:W-:Y:S01]  /*18290*/  IADD3 R6, R6, 0x400, RZ ;  /* 0x0000040006067810 */ /* 0x000fe20007ffe0ff */
[----:B------:R-:W-:-:S12]  /*182a0*/  UIADD3.X UR5, URZ, UR39, URZ, UP0, !UPT ;  /* 0x000000273f057290 */ /* 0x000fd800087fe43f */
.L_x_14662:
        /* <DEDUP_REMOVED lines=12> */
.L_x_14651:
[----:B------:R-:W-:Y:S05]  /*18370*/  BSYNC B1 ;  /* 0x0000000000017941 */ /* 0x000fea0003800000 */
.L_x_14650:
[----:B------:R-:W2:Y:S01]  /*18380*/  LDL R2, [R1+0xc] ;  /* 0x00000c0001027983 */ /* 0x000ea20000100800 */
[----:B------:R-:W-:Y:S01]  /*18390*/  VIADD R0, R0, 0xfffffffe ;  /* 0xfffffffe00007836 */ /* 0x000fe20000000000 */
[----:B--2---:R-:W-:-:S13]  /*183a0*/  ISETP.GT.AND P0, PT, R9, R2, PT ;  /* 0x000000020900720c */ /* 0x004fda0003f04270 */
[----:B------:R-:W-:Y:S05]  /*183b0*/  @P0 BRA `(.L_x_14663) ;  /* 0xfffffff0005c0947 */ /* 0x000fea000383ffff */
.L_x_14621:
[----:B------:R-:W-:Y:S05]  /*183c0*/  BSYNC B0 ;  /* 0x0000000000007941 */ /* 0x000fea0003800000 */
.L_x_14620:
        /* <DEDUP_REMOVED lines=17> */
.L_x_14665:
[----:B------:R-:W-:Y:S05]  /*184e0*/  BSYNC B0 ;  /* 0x0000000000007941 */ /* 0x000fea0003800000 */
.L_x_14664:
        /* <DEDUP_REMOVED lines=10> */
.L_x_14802:
[----:B------:R-:W-:Y:S05]  /*18590*/  BSYNC B1 ;  /* 0x0000000000017941 */ /* 0x000fea0003800000 */
.L_x_14668:
        /* <DEDUP_REMOVED lines=9> */
.L_x_14671:
[----:B------:R-:W-:Y:S05]  /*18630*/  BSYNC B1 ;  /* 0x0000000000017941 */ /* 0x000fea0003800000 */
.L_x_14670:
[----:B0-----:R-:W-:Y:S01]  /*18640*/  IMAD R0, R18, 0x4000, R16 ;  /* 0x0000400012007824 */ /* 0x001fe200078e0210 */
[----:B------:R-:W-:Y:S01]  /*18650*/  UIADD3 UR4, UP0, UR38, 0x470, URZ ;  /* 0x0000047026047890 */ /* 0x000fe2000ff1e03f */
[----:B------:R-:W-:Y:S01]  /*18660*/  IMAD R22, R22, 0x80, R26 ;  /* 0x0000008016167824 */ /* 0x000fe200078e021a */
[----:B------:R-:W-:Y:S01]  /*18670*/  PLOP3.LUT P0, PT, PT, PT, PT, 0x80, 0x0 ;  /* 0x000000000000781c */ /* 0x000fe20003f0f070 */
[----:B------:R-:W-:Y:S01]  /*18680*/  VIADD R2, R3, 0x16850 ;  /* 0x0001685003027836 */ /* 0x000fe20000000000 */
[----:B------:R-:W-:Y:S01]  /*18690*/  IADD3 R0, R0, 0x400, RZ ;  /* 0x0000040000007810 */ /* 0x000fe20007ffe0ff */
[----:B------:R-:W-:Y:S01]  /*186a0*/  UIADD3.X UR5, URZ, UR39, URZ, UP0, !UPT ;  /* 0x000000273f057290 */ /* 0x000fe200087fe43f */
[----:B------:R-:W-:Y:S01]  /*186b0*/  UMOV UR6, 0x0 ;  /* 0x0000000000067882 */ /* 0x000fe20000000000 */
[----:B------:R-:W-:Y:S01]  /*186c0*/  UMOV UR7, 0x14f00000 ;  /* 0x14f0000000077882 */ /* 0x000fe20000000000 */
[----:B------:R-:W-:-:S09]  /*186d0*/  UMOV UR10, URZ ;  /* 0x0000003f000a7c82 */ /* 0x000fd20008000000 */
.L_x_14672:
        /* <DEDUP_REMOVED lines=10> */
.L_x_14667:
[----:B------:R-:W-:Y:S05]  /*18780*/  BSYNC B0 ;  /* 0x0000000000007941 */ /* 0x000fea0003800000 */
.L_x_14666:
[----:B------:R-:W-:-:S05]  /*18790*/  VIADD R18, R18, 0x1 ;  /* 0x0000000112127836 */ /* 0x000fca0000000000 */
[----:B------:R-:W-:-:S04]  /*187a0*/  ISETP.NE.AND P0, PT, R18, 0x2, PT ;  /* 0x000000021200780c */ /* 0x000fc80003f05270 */
[----:B------:R-:W-:Y:S02]  /*187b0*/  SEL R3, RZ, 0x1, P0 ;  /* 0x00000001ff037807 */ /* 0x000fe40000000000 */
[----:B------:R-:W-:Y:S02]  /*187c0*/  SEL R18, R18, RZ, P0 ;  /* 0x000000ff12127207 */ /* 0x000fe40000000000 */
[----:B------:R-:W-:-:S07]  /*187d0*/  LOP3.LUT R28, R28, R3, RZ, 0x3c, !PT ;  /* 0x000000031c1c7212 */ /* 0x000fce00078e3cff */
.L_x_14602:
[----:B------:R-:W-:Y:S05]  /*187e0*/  BSYNC B7 ;  /* 0x0000000000077941 */ /* 0x000fea0003800000 */
.L_x_14600:
        /* <DEDUP_REMOVED lines=12> */
.L_x_14673:
[----:B------:R-:W3:Y:S01]  /*188b0*/  S2R R0, SR_TID.X ;  /* 0x0000000000007919 */ /* 0x000ee20000002100 */
[----:B------:R-:W-:Y:S01]  /*188c0*/  UMOV UR4, 0xffffffff ;  /* 0xffffffff00047882 */ /* 0x000fe20000000000 */
[----:B---3--:R-:W-:-:S04]  /*188d0*/  LOP3.LUT R8, R0, 0x1f, RZ, 0xc0, !PT ;  /* 0x0000001f00087812 */ /* 0x008fc800078ec0ff */
[----:B------:R-:W-:Y:S01]  /*188e0*/  ISETP.NE.AND P0, PT, R8, 0x1f, PT ;  /* 0x0000001f0800780c */ /* 0x000fe20003f05270 */
[----:B------:R-:W-:-:S12]  /*188f0*/  BRA.DIV UR4, `(.L_x_14675) ;  /* 0x0000004204547947 */ /* 0x000fd8000b800000 */
[----:B0-----:R-:W-:Y:S01]  /*18900*/  IMAD.IADD R9, R27, 0x1, R8 ;  /* 0x000000011b097824 */ /* 0x001fe200078e0208 */
[----:B------:R-:W-:-:S04]  /*18910*/  ULDC UR4, c[0x0][0xc3c] ;  /* 0x00030f0000047ab9 */ /* 0x000fc80000000800 */
        /* <DEDUP_REMOVED lines=36> */
.L_x_14812:
[----:B------:R-:W-:Y:S02]  /*18b60*/  ULDC UR4, c[0x0][0xc38] ;  /* 0x00030e0000047ab9 */ /* 0x000fe40000000800 */
[----:B------:R-:W-:-:S04]  /*18b70*/  IMAD.U32 R4, RZ, RZ, UR4 ;  /* 0x00000004ff047e24 */ /* 0x000fc8000f8e00ff */
[----:B--2---:R-:W-:-:S04]  /*18b80*/  IMAD R3, R14, R4, RZ ;  /* 0x000000040e037224 */ /* 0x004fc800078e02ff */
[----:B------:R-:W-:-:S05]  /*18b90*/  IMAD.IADD R6, R6, 0x1, R3 ;  /* 0x0000000106067824 */ /* 0x000fca00078e0203 */
[----:B------:R-:W-:-:S13]  /*18ba0*/  ISETP.GT.AND P6, PT, R6, R0, PT ;  /* 0x000000000600720c */ /* 0x000fda0003fc4270 */
[----:B------:R-:W-:Y:S05]  /*18bb0*/  @P6 BRA `(.L_x_14676) ;  /* 0x0000000000a46947 */ /* 0x000fea0003800000 */
.L_x_14679:
[----:B0-----:R-:W0:Y:S01]  /*18bc0*/  LDC R2, c[0x0][0xc3c] ;  /* 0x00030f00ff027b82 */ /* 0x001e220000000800 */
[----:B------:R-:W-:-:S05]  /*18bd0*/  VIADD R27, R27, 0x1f ;  /* 0x0000001f1b1b7836 */ /* 0x000fca0000000000 */
[----:B0-----:R-:W-:-:S13]  /*18be0*/  ISETP.GE.AND P6, PT, R27, R2, PT ;  /* 0x000000021b00720c */ /* 0x001fda0003fc6270 */
[----:B------:R-:W-:Y:S05]  /*18bf0*/  @P6 BRA `(.L_x_14677) ;  /* 0x0000000800bc6947 */ /* 0x000fea0003800000 */
[----:B------:R-:W0:Y:S01]  /*18c00*/  S2R R3, SR_TID.X ;  /* 0x0000000000037919 */ /* 0x000e220000002100 */
[----:B------:R-:W-:Y:S02]  /*18c10*/  MOV R25, RZ ;  /* 0x000000ff00197202 */ /* 0x000fe40000000f00 */
        /* <DEDUP_REMOVED lines=29> */
.L_x_14820:
[----:B------:R-:W-:Y:S02]  /*18df0*/  ULDC UR4, c[0x0][0xc38] ;  /* 0x00030e0000047ab9 */ /* 0x000fe40000000800 */
[----:B------:R-:W-:-:S04]  /*18e00*/  IMAD.U32 R4, RZ, RZ, UR4 ;  /* 0x00000004ff047e24 */ /* 0x000fc8000f8e00ff */
[----:B--2---:R-:W-:-:S04]  /*18e10*/  IMAD R3, R14, R4, RZ ;  /* 0x000000040e037224 */ /* 0x004fc800078e02ff */
[----:B------:R-:W-:-:S05]  /*18e20*/  IMAD.IADD R6, R3, 0x1, R6 ;  /* 0x0000000103067824 */ /* 0x000fca00078e0206 */
[----:B------:R-:W-:-:S13]  /*18e30*/  ISETP.GT.AND P6, PT, R6, R0, PT ;  /* 0x000000000600720c */ /* 0x000fda0003fc4270 */
[----:B------:R-:W-:Y:S05]  /*18e40*/  @!P6 BRA `(.L_x_14679) ;  /* 0xfffffffc005ce947 */ /* 0x000fea000383ffff */
.L_x_14676:
[----:B------:R-:W-:Y:S01]  /*18e50*/  IADD3 R6, -R3, R6, RZ ;  /* 0x0000000603067210 */ /* 0x000fe20007ffe1ff */
[----:B------:R-:W-:-:S04]  /*18e60*/  UMOV UR4, 0xffffffff ;  /* 0xffffffff00047882 */ /* 0x000fc80000000000 */
        /* <DEDUP_REMOVED lines=8> */
.L_x_14825:
[----:B------:R-:W-:-:S13]  /*18ef0*/  ISETP.NE.AND P0, PT, R3, RZ, PT ;  /* 0x000000ff0300720c */ /* 0x000fda0003f05270 */
[----:B------:R-:W-:Y:S05]  /*18f00*/  @!P0 BRA `(.L_x_14681) ;  /* 0x0000000000108947 */ /* 0x000fea0003800000 */
[----:B------:R-:W-:Y:S01]  /*18f10*/  UMOV UR4, 0xffffffff ;  /* 0xffffffff00047882 */ /* 0x000fe20000000000 */
[----:B------:R-:W-:Y:S02]  /*18f20*/  VIADD R12, R7, 0xffffffff ;  /* 0xffffffff070c7836 */ /* 0x000fe40000000000 */
[----:B------:R-:W-:Y:S05]  /*18f30*/  BRA.DIV UR4, `(.L_x_14682) ;  /* 0x0000004604147947 */ /* 0x000fea000b800000 */
[----:B------:R0:W0:Y:S02]  /*18f40*/  SHFL.IDX PT, R24, R2, R12, 0x1f ;  /* 0x00001f0c02187589 */ /* 0x00002400000e0000 */
.L_x_14681:
[----:B----4-:R-:W-:Y:S01]  /*18f50*/  ISETP.NE.AND P0, PT, R5, 0x1, PT ;  /* 0x000000010500780c */ /* 0x010fe20003f05270 */
[----:B0-----:R-:W-:-:S04]  /*18f60*/  IMAD R24, R24, R4, R6 ;  /* 0x0000000418187224 */ /* 0x001fc800078e0206 */
[----:B------:R-:W-:-:S08]  /*18f70*/  IMAD.IADD R0, R0, 0x1, -R24 ;  /* 0x0000000100007824 */ /* 0x000fd000078e0a18 */
[----:B------:R-:W-:Y:S05]  /*18f80*/  @!P0 BRA `(.L_x_14683) ;  /* 0x0000000000dc8947 */ /* 0x000fea0003800000 */
[----:B---3--:R-:W-:Y:S01]  /*18f90*/  IABS R6, R25 ;  /* 0x0000001900067213 */ /* 0x008fe20000000000 */
[----:B------:R-:W-:Y:S01]  /*18fa0*/  IMAD.MOV.U32 R2, RZ, RZ, RZ ;  /* 0x000000ffff027224 */ /* 0x000fe200078e00ff */
[----:B------:R-:W-:Y:S02]  /*18fb0*/  IABS R4, R5 ;  /* 0x0000000500047213 */ /* 0x000fe40000000000 */
[----:B--2---:R-:W0:Y:S08]  /*18fc0*/  I2F.RP R7, R6 ;  /* 0x0000000600077306 */ /* 0x004e300000209400 */
[----:B------:R-:W-:Y:S08]  /*18fd0*/  I2F.RP R10, R4 ;  /* 0x00000004000a7306 */ /* 0x000ff00000209400 */
        /* <DEDUP_REMOVED lines=16> */
[----:B------:R-:W-:Y:S01]  /*190e0*/  @!P1 IADD3 R9, R9, -R6, RZ ;  /* 0x8000000609099210 */ /* 0x000fe20007ffe0ff */
[----:B------:R-:W-:Y:S01]  /*190f0*/  @!P1 VIADD R7, R7, 0x1 ;  /* 0x0000000107079836 */ /* 0x000fe20000000000 */
[----:B------:R-:W-:-:S02]  /*19100*/  ISETP.NE.AND P1, PT, R25, RZ, PT ;  /* 0x000000ff1900720c */ /* 0x000fc40003f25270 */
[----:B------:R-:W-:Y:S02]  /*19110*/  ISETP.GE.U32.AND P0, PT, R9, R6, PT ;  /* 0x000000060900720c */ /* 0x000fe40003f06070 */
[----:B------:R-:W-:Y:S01]  /*19120*/  IABS R6, R5 ;  /* 0x0000000500067213 */ /* 0x000fe20000000000 */
[----:B0-----:R-:W-:-:S04]  /*19130*/  IMAD.MOV R9, RZ, RZ, -R3 ;  /* 0x000000ffff097224 */ /* 0x001fc800078e0a03 */
[----:B------:R-:W-:Y:S02]  /*19140*/  IMAD.MOV R6, RZ, RZ, -R6 ;  /* 0x000000ffff067224 */ /* 0x000fe400078e0a06 */
[----:B------:R-:W-:-:S04]  /*19150*/  IMAD R9, R9, R4, RZ ;  /* 0x0000000409097224 */ /* 0x000fc800078e02ff */
[----:B------:R-:W-:Y:S02]  /*19160*/  @P0 VIADD R7, R7, 0x1 ;  /* 0x0000000107070836 */ /* 0x000fe40000000000 */
        /* <DEDUP_REMOVED lines=23> */
[----:B------:R-:W-:Y:S01]  /*192e0*/  IMAD R26, R5, 0x10000, R2 ;  /* 0x00010000051a7824 */ /* 0x000fe200078e0202 */
[----:B------:R-:W-:Y:S06]  /*192f0*/  BRA `(.L_x_14684) ;  /* 0x0000000000f07947 */ /* 0x000fec0003800000 */
.L_x_14683:
        /* <DEDUP_REMOVED lines=11> */
[----:B-1----:R-:W-:Y:S01]  /*193b0*/  IMAD R11, R10, R7, RZ ;  /* 0x000000070a0b7224 */ /* 0x002fe200078e02ff */
[----:B------:R-:W-:-:S03]  /*193c0*/  IABS R10, R5 ;  /* 0x00000005000a7213 */ /* 0x000fc60000000000 */
        /* <DEDUP_REMOVED lines=26> */
[----:B0-----:R-:W-:Y:S01]  /*19570*/  MOV R2, RZ ;  /* 0x000000ff00027202 */ /* 0x001fe20000000f00 */
        /* <DEDUP_REMOVED lines=20> */
.L_x_14684:
[----:B------:R-:W-:-:S05]  /*196c0*/  LOP3.LUT R0, RZ, R3, RZ, 0x33, !PT ;  /* 0x00000003ff007212 */ /* 0x000fca00078e33ff */
[----:B------:R-:W-:Y:S01]  /*196d0*/  IMAD.IADD R25, R25, 0x1, R0 ;  /* 0x0000000119197824 */ /* 0x000fe200078e0200 */
[----:B------:R-:W-:Y:S06]  /*196e0*/  BRA `(.L_x_14685) ;  /* 0x00000000001c7947 */ /* 0x000fec0003800000 */
.L_x_14677:
[----:B------:R-:W-:Y:S01]  /*196f0*/  UMOV UR4, URZ ;  /* 0x0000003f00047c82 */ /* 0x000fe20008000000 */
[----:B------:R-:W-:Y:S01]  /*19700*/  UMOV UR5, URZ ;  /* 0x0000003f00057c82 */ /* 0x000fe20008000000 */
[----:B------:R-:W-:Y:S01]  /*19710*/  ULDC UR6, c[0x0][0xc3c] ;  /* 0x00030f0000067ab9 */ /* 0x000fe20000000800 */
[----:B------:R-:W-:Y:S01]  /*19720*/  IMAD.MOV.U32 R24, RZ, RZ, R0 ;  /* 0x000000ffff187224 */ /* 0x000fe200078e0000 */
[----:B------:R-:W-:Y:S01]  /*19730*/  MOV R25, UR4 ;  /* 0x0000000400197c02 */ /* 0x000fe20008000f00 */
[----:B------:R-:W-:Y:S02]  /*19740*/  IMAD.U32 R26, RZ, RZ, UR5 ;  /* 0x00000005ff1a7e24 */ /* 0x000fe4000f8e00ff */
[----:B------:R-:W-:-:S07]  /*19750*/  IMAD.U32 R27, RZ, RZ, UR6 ;  /* 0x00000006ff1b7e24 */ /* 0x000fce000f8e00ff */
.L_x_14685:
        /* <DEDUP_REMOVED lines=10> */
.L_x_14674:
[----:B------:R-:W-:Y:S02]  /*19800*/  ULDC UR4, c[0x0][0xc3c] ;  /* 0x00030f0000047ab9 */ /* 0x000fe40000000800 */
[----:B----4-:R-:W-:-:S13]  /*19810*/  ISETP.GE.AND P0, PT, R27, UR4, PT ;  /* 0x000000041b007c0c */ /* 0x010fda000bf06270 */
[----:B------:R-:W-:Y:S05]  /*19820*/  @!P0 BRA `(.L_x_14686) ;  /* 0xffffff9c00f08947 */ /* 0x000fea000383ffff */
[----:B------:R-:W-:Y:S05]  /*19830*/  BSYNC B8 ;  /* 0x0000000000087941 */ /* 0x000fea0003800000 */
.L_x_14560:
        /* <DEDUP_REMOVED lines=12> */
.L_x_14828:
[----:B------:R-:W-:Y:S05]  /*19900*/  BSYNC B0 ;  /* 0x0000000000007941 */ /* 0x000fea0003800000 */
.L_x_14687:
[----:B------:R-:W-:-:S03]  /*19910*/  UMOV UR4, 0xffffffff ;  /* 0xffffffff00047882 */ /* 0x000fc60000000000 */
[----:B------:R-:W-:Y:S05]  /*19920*/  BRA.DIV UR4, `(.L_x_14689) ;  /* 0x0000003a04d47947 */ /* 0x000fea000b800000 */
[----:B0-----:R-:W0:Y:S02]  /*19930*/  S2R R0, SR_TID.X ;  /* 0x0000000000007919 */ /* 0x001e240000002100 */
[----:B0-----:R-:W-:-:S04]  /*19940*/  SHF.R.U32.HI R0, RZ, 0x5, R0 ;  /* 0x00000005ff007819 */ /* 0x001fc80000011600 */
[----:B------:R-:W-:-:S05]  /*19950*/  LOP3.LUT R0, R0, 0x3, RZ, 0xc0, !PT ;  /* 0x0000000300007812 */ /* 0x000fca00078ec0ff */
[----:B------:R0:W2:Y:S02]  /*19960*/  SHFL.IDX PT, R14, R0, RZ, 0x1f ;  /* 0x00001fff000e7589 */ /* 0x0000a400000e0000 */
.L_x_14831:
[----:B--2---:R-:W-:-:S13]  /*19970*/  ISETP.NE.AND P0, PT, R14, RZ, PT ;  /* 0x000000ff0e00720c */ /* 0x004fda0003f05270 */
[----:B------:R-:W-:Y:S05]  /*19980*/  @P0 BRA `(.L_x_14407) ;  /* 0x0000000000880947 */ /* 0x000fea0003800000 */
[----:B------:R-:W-:-:S03]  /*19990*/  UMOV UR4, 0xffffffff ;  /* 0xffffffff00047882 */ /* 0x000fc60000000000 */
[----:B------:R-:W-:Y:S05]  /*199a0*/  BRA.DIV UR4, `(.L_x_14690) ;  /* 0x0000003a04e87947 */ /* 0x000fea000b800000 */
[----:B------:R-:W-:-:S13]  /*199b0*/  ELECT P6, URZ, PT ;  /* 0x00000000003f782f */ /* 0x000fda00038c0000 */
.L_x_14834:
[----:B------:R-:W-:Y:S05]  /*199c0*/  @!P6 BRA `(.L_x_14407) ;  /* 0x000000000078e947 */ /* 0x000fea0003800000 */
[----:B0-----:R-:W2:Y:S02]  /*199d0*/  LDL.LU R0, [R1+0x50] ;  /* 0x0000500001007983 */ /* 0x001ea40000300800 */
[----:B--2---:R-:W-:-:S04]  /*199e0*/  LOP3.LUT R0, R0, 0x2, RZ, 0xfc, !PT ;  /* 0x0000000200007812 */ /* 0x004fc800078efcff */
[----:B------:R-:W-:-:S13]  /*199f0*/  ISETP.NE.AND P2, PT, R0, 0x3, PT ;  /* 0x000000030000780c */ /* 0x000fda0003f45270 */
[----:B------:R-:W-:Y:S05]  /*19a00*/  @!P2 BRA `(.L_x_14691) ;  /* 0x000000000004a947 */ /* 0x000fea0003800000 */
[----:B------:R-:W-:Y:S01]  /*19a10*/  BPT.TRAP 0x1 ;  /* 0x000000040000795c */ /* 0x000fe20000300000 */
.L_x_14691:
        /* <DEDUP_REMOVED lines=12> */
.L_x_14835:
[----:B------:R-:W2:Y:S02]  /*19ae0*/  SYNCS.PHASECHK.TRANS64.TRYWAIT P0, [R3+URZ], R0 ;  /* 0x00000000030075a7 */ /* 0x000ea4000800017f */
[----:B--2---:R-:W-:Y:S05]  /*19af0*/  @!P0 BRA `(.L_x_14693) ;  /* 0x0000003800c88947 */ /* 0x004fea0003800000 */
.L_x_14836:
[----:B------:R-:W-:Y:S05]  /*19b00*/  @!P2 BRA `(.L_x_14694) ;  /* 0x000000000004a947 */ /* 0x000fea0003800000 */
[----:B------:R-:W-:Y:S01]  /*19b10*/  BPT.TRAP 0x1 ;  /* 0x000000040000795c */ /* 0x000fe20000300000 */
.L_x_14694:
[----:B--2---:R-:W-:-:S05]  /*19b20*/  IADD3 R3, R9, 0x16860, RZ ;  /* 0x0001686009037810 */ /* 0x004fca0007ffe0ff */
[----:B------:R-:W-:-:S04]  /*19b30*/  IMAD R5, R18, 0x8, R3 ;  /* 0x0000000812057824 */ /* 0x000fc800078e0203 */
[----:B------:R-:W2:Y:S02]  /*19b40*/  SYNCS.PHASECHK.TRANS64.TRYWAIT P0, [R5+URZ], R2 ;  /* 0x00000002050075a7 */ /* 0x000ea4000800017f */
[----:B--2---:R-:W-:Y:S05]  /*19b50*/  @!P0 BRA `(.L_x_14695) ;  /* 0x0000003800c48947 */ /* 0x004fea0003800000 */
.L_x_14837:
[----:B------:R-:W-:-:S07]  /*19b60*/  IMAD R3, R4, 0x8, R3 ;  /* 0x0000000804037824 */ /* 0x000fce00078e0203 */
.L_x_14696:
[----:B----4-:R4:W0:Y:S02]  /*19b70*/  SYNCS.PHASECHK.TRANS64.TRYWAIT P0, [R3+URZ], R0 ;  /* 0x00000000030075a7 */ /* 0x010824000800017f */
[----:B0-----:R-:W-:Y:S05]  /*19b80*/  @!P0 NANOSLEEP.SYNCS 0x989680 ;  /* 0x009896800000895d */ /* 0x001fea0003900000 */
[----:B------:R-:W0:Y:S02]  /*19b90*/  @!P0 SYNCS.PHASECHK.TRANS64 P0, [R3+URZ], R0 ;  /* 0x00000000030085a7 */ /* 0x000e24000800007f */
[----:B0-----:R-:W-:Y:S05]  /*19ba0*/  @!P0 BRA `(.L_x_14696) ;  /* 0xfffffffc00f08947 */ /* 0x001fea000383ffff */
.L_x_14407:
[----:B------:R-:W-:Y:S05]  /*19bb0*/  BSYNC B9 ;  /* 0x0000000000097941 */ /* 0x000fea0003800000 */
.L_x_14404:
[----:B------:R-:W-:Y:S05]  /*19bc0*/  EXIT ;  /* 0x000000000000794d */ /* 0x000fea0003800000 */
.L_x_14427:
[----:B0-----:R0:W1:Y:S02]  /*19bd0*/  SYNCS.PHASECHK.TRANS64.TRYWAIT P6, [R77+URZ+0x16890], R89 ;  /* 0x016890594d0075a7 */ /* 0x00106400080c017f */
[----:B-1----:R-:W-:Y:S05]  /*19be0*/  @!P6 NANOSLEEP.SYNCS 0x989680 ;  /* 0x009896800000e95d */ /* 0x002fea0003900000 */
[----:B------:R-:W1:Y:S02]  /*19bf0*/  @!P6 SYNCS.PHASECHK.TRANS64 P6, [R77+URZ+0x16890], R89 ;  /* 0x016890594d00e5a7 */ /* 0x000e6400080c007f */
[----:B-1----:R-:W-:Y:S05]  /*19c00*/  @!P6 BRA `(.L_x_14427) ;  /* 0xfffffffc00f0e947 */ /* 0x002fea000383ffff */
[----:B------:R-:W-:Y:S05]  /*19c10*/  BRA `(.L_x_14697) ;  /* 0xfffffe9000947947 */ /* 0x000fea000383ffff */
.L_x_14447:
[----:B0-----:R0:W1:Y:S02]  /*19c20*/  SYNCS.PHASECHK.TRANS64.TRYWAIT P5, [R77+URZ+0x16890], R89 ;  /* 0x016890594d0075a7 */ /* 0x00106400080a017f */
[----:B-1----:R-:W-:Y:S05]  /*19c30*/  @!P5 NANOSLEEP.SYNCS 0x989680 ;  /* 0x009896800000d95d */ /* 0x002fea0003900000 */
[----:B------:R-:W1:Y:S02]  /*19c40*/  @!P5 SYNCS.PHASECHK.TRANS64 P5, [R77+URZ+0x16890], R89 ;  /* 0x016890594d00d5a7 */ /* 0x000e6400080a007f */
[----:B-1----:R-:W-:Y:S05]  /*19c50*/  @!P5 BRA `(.L_x_14447) ;  /* 0xfffffffc00f0d947 */ /* 0x002fea000383ffff */
[----:B------:R-:W-:Y:S05]  /*19c60*/  BRA `(.L_x_14698) ;  /* 0xfffffea400047947 */ /* 0x000fea000383ffff */
.L_x_14456:
[----:B-1----:R1:W2:Y:S02]  /*19c70*/  SYNCS.PHASECHK.TRANS64.TRYWAIT P4, [R77+URZ+0x16890], R89 ;  /* 0x016890594d0075a7 */ /* 0x0022a4000808017f */
[----:B--2---:R-:W-:Y:S05]  /*19c80*/  @!P4 NANOSLEEP.SYNCS 0x989680 ;  /* 0x009896800000c95d */ /* 0x004fea0003900000 */
[----:B------:R-:W2:Y:S02]  /*19c90*/  @!P4 SYNCS.PHASECHK.TRANS64 P4, [R77+URZ+0x16890], R89 ;  /* 0x016890594d00c5a7 */ /* 0x000ea4000808007f */
[----:B--2---:R-:W-:Y:S05]  /*19ca0*/  @!P4 BRA `(.L_x_14456) ;  /* 0xfffffffc00f0c947 */ /* 0x004fea000383ffff */
[----:B------:R-:W-:Y:S05]  /*19cb0*/  BRA `(.L_x_14699) ;  /* 0xfffffeb4002c7947 */ /* 0x000fea000383ffff */
.L_x_14462:
[----:B--2---:R2:W3:Y:S02]  /*19cc0*/  SYNCS.PHASECHK.TRANS64.TRYWAIT P3, [R77+URZ+0x168b0], R89 ;  /* 0x0168b0594d0075a7 */ /* 0x0044e4000806017f */
[----:B---3--:R-:W-:Y:S05]  /*19cd0*/  @!P3 NANOSLEEP.SYNCS 0x989680 ;  /* 0x009896800000b95d */ /* 0x008fea0003900000 */
[----:B------:R-:W3:Y:S02]  /*19ce0*/  @!P3 SYNCS.PHASECHK.TRANS64 P3, [R77+URZ+0x168b0], R89 ;  /* 0x0168b0594d00b5a7 */ /* 0x000ee4000806007f */
[----:B---3--:R-:W-:Y:S05]  /*19cf0*/  @!P3 BRA `(.L_x_14462) ;  /* 0xfffffffc00f0b947 */ /* 0x008fea000383ffff */
[----:B------:R-:W-:Y:S05]  /*19d00*/  BRA `(.L_x_14700) ;  /* 0xfffffeb400c07947 */ /* 0x000fea000383ffff */
.L_x_14472:
        /* <DEDUP_REMOVED lines=13> */
.L_x_14702:
[----:B------:R-:W-:Y:S05]  /*19de0*/  BSYNC B0 ;  /* 0x0000000000007941 */ /* 0x000fea0003800000 */
.L_x_14701:
[----:B------:R-:W-:Y:S01]  /*19df0*/  IMAD.MOV.U32 R157, RZ, RZ, R14 ;  /* 0x000000ffff9d7224 */ /* 0x000fe200078e000e */
[----:B------:R-:W-:Y:S06]  /*19e00*/  BRA `(.L_x_14703) ;  /* 0xfffffebc00cc7947 */ /* 0x000fec000383ffff */
.L_x_14484:
        /* <DEDUP_REMOVED lines=8> */
.L_x_14705:
[----:B------:R-:W-:Y:S05]  /*19e90*/  BSYNC B1 ;  /* 0x0000000000017941 */ /* 0x000fea0003800000 */
.L_x_14704:
        /* <DEDUP_REMOVED lines=8> */
.L_x_14706:
[----:B------:R-:W-:Y:S01]  /*19f20*/  IMAD.MOV.U32 R13, RZ, RZ, R8 ;  /* 0x000000ffff0d7224 */ /* 0x000fe200078e0008 */
[----:B------:R-:W-:-:S07]  /*19f30*/  MOV R0, R14 ;  /* 0x0000000e00007202 */ /* 0x000fce0000000f00 */
[----:B------:R-:W-:Y:S05]  /*19f40*/  WARPSYNC.COLLECTIVE R15, `(.L_x_14707) ;  /* 0x000000000f087348 */ /* 0x000fea0003c00000 */
[----:B------:R0:W1:Y:S02]  /*19f50*/  SHFL.IDX P6, R14, R13, R12, R11 ;  /* 0x0000000c0d0e7389 */ /* 0x00006400000c000b */
[----:B01----:R-:W-:Y:S01]  /*19f60*/  ENDCOLLECTIVE ;  /* 0x000000000000791b */ /* 0x003fe20003800000 */
.L_x_14707:
[----:B------:R-:W-:Y:S02]  /*19f70*/  IMAD.MOV.U32 R13, RZ, RZ, R7 ;  /* 0x000000ffff0d7224 */ /* 0x000fe400078e0007 */
[----:B------:R-:W-:-:S07]  /*19f80*/  IMAD.MOV.U32 R5, RZ, RZ, R14 ;  /* 0x000000ffff057224 */ /* 0x000fce00078e000e */
[----:B------:R-:W-:Y:S05]  /*19f90*/  WARPSYNC.COLLECTIVE R15, `(.L_x_14708) ;  /* 0x000000000f087348 */ /* 0x000fea0003c00000 */
[----:B------:R0:W1:Y:S02]  /*19fa0*/  SHFL.IDX P6, R14, R13, R12, R11 ;  /* 0x0000000c0d0e7389 */ /* 0x00006400000c000b */
[----:B01----:R-:W-:Y:S01]  /*19fb0*/  ENDCOLLECTIVE ;  /* 0x000000000000791b */ /* 0x003fe20003800000 */
.L_x_14708:
[----:B------:R-:W-:Y:S05]  /*19fc0*/  BRA `(.L_x_14709) ;  /* 0xfffffec400507947 */ /* 0x000fea000383ffff */
.L_x_14487:
        /* <DEDUP_REMOVED lines=8> */
.L_x_14711:
[----:B------:R-:W-:Y:S05]  /*1a050*/  BSYNC B1 ;  /* 0x0000000000017941 */ /* 0x000fea0003800000 */
.L_x_14710:
        /* <DEDUP_REMOVED lines=8> */
.L_x_14712:
[----:B------:R-:W-:Y:S02]  /*1a0e0*/  IMAD.MOV.U32 R13, RZ, RZ, R8 ;  /* 0x000000ffff0d7224 */ /* 0x000fe400078e0008 */
[----:B------:R-:W-:-:S07]  /*1a0f0*/  IMAD.MOV.U32 R0, RZ, RZ, R14 ;  /* 0x000000ffff007224 */ /* 0x000fce00078e000e */
[----:B------:R-:W-:Y:S05]  /*1a100*/  WARPSYNC.COLLECTIVE R15, `(.L_x_14713) ;  /* 0x000000000f087348 */ /* 0x000fea0003c00000 */
[----:B------:R0:W1:Y:S02]  /*1a110*/  SHFL.IDX P6, R14, R13, R12, R11 ;  /* 0x0000000c0d0e7389 */ /* 0x00006400000c000b */
[----:B01----:R-:W-:Y:S01]  /*1a120*/  ENDCOLLECTIVE ;  /* 0x000000000000791b */ /* 0x003fe20003800000 */
.L_x_14713:
[----:B------:R-:W-:Y:S02]  /*1a130*/  IMAD.MOV.U32 R13, RZ, RZ, R7 ;  /* 0x000000ffff0d7224 */ /* 0x000fe400078e0007 */
[----:B------:R-:W-:-:S07]  /*1a140*/  IMAD.MOV.U32 R5, RZ, RZ, R14 ;  /* 0x000000ffff057224 */ /* 0x000fce00078e000e */
[----:B------:R-:W-:Y:S05]  /*1a150*/  WARPSYNC.COLLECTIVE R15, `(.L_x_14714) ;  /* 0x000000000f087348 */ /* 0x000fea0003c00000 */
[----:B------:R0:W1:Y:S02]  /*1a160*/  SHFL.IDX P6, R14, R13, R12, R11 ;  /* 0x0000000c0d0e7389 */ /* 0x00006400000c000b */
[----:B01----:R-:W-:Y:S01]  /*1a170*/  ENDCOLLECTIVE ;  /* 0x000000000000791b */ /* 0x003fe20003800000 */
.L_x_14714:
[----:B------:R-:W-:Y:S05]  /*1a180*/  BRA `(.L_x_14715) ;  /* 0xfffffec400bc7947 */ /* 0x000fea000383ffff */
.L_x_14491:
[----:B0-----:R0:W1:Y:S02]  /*1a190*/  SYNCS.PHASECHK.TRANS64.TRYWAIT P0, [R2+URZ+0x16800], R37 ;  /* 0x01680025020075a7 */ /* 0x001064000800017f */
[----:B-1----:R-:W-:Y:S05]  /*1a1a0*/  @!P0 NANOSLEEP.SYNCS 0x989680 ;  /* 0x009896800000895d */ /* 0x002fea0003900000 */
[----:B------:R-:W1:Y:S02]  /*1a1b0*/  @!P0 SYNCS.PHASECHK.TRANS64 P0, [R2+URZ+0x16800], R37 ;  /* 0x01680025020085a7 */ /* 0x000e64000800007f */
[----:B-1----:R-:W-:Y:S05]  /*1a1c0*/  @!P0 BRA `(.L_x_14491) ;  /* 0xfffffffc00f08947 */ /* 0x002fea000383ffff */
[----:B------:R-:W-:Y:S05]  /*1a1d0*/  BRA `(.L_x_14716) ;  /* 0xfffffec800c47947 */ /* 0x000fea000383ffff */
.L_x_14499:
[----:B------:R-:W0:Y:S01]  /*1a1e0*/  LDC R41, c[0x0][0x3f4] ;  /* 0x0000fd00ff297b82 */ /* 0x000e220000000800 */
[----:B------:R-:W-:Y:S01]  /*1a1f0*/  BSSY B1, `(.L_x_14717) ;  /* 0x0000008000017945 */ /* 0x000fe20003800000 */
[----:B------:R-:W-:Y:S01]  /*1a200*/  IMAD.MOV.U32 R13, RZ, RZ, R26 ;  /* 0x000000ffff0d7224 */ /* 0x000fe200078e001a */
[----:B------:R-:W-:Y:S01]  /*1a210*/  MOV R12, RZ ;  /* 0x000000ff000c7202 */ /* 0x000fe20000000f00 */
[----:B------:R-:W-:Y:S02]  /*1a220*/  IMAD.MOV.U32 R11, RZ, RZ, 0x1c1f ;  /* 0x00001c1fff0b7424 */ /* 0x000fe400078e00ff */
[----:B------:R-:W-:-:S07]  /*1a230*/  IMAD.MOV.U32 R15, RZ, RZ, -0x1 ;  /* 0xffffffffff0f7424 */ /* 0x000fce00078e00ff */
[----:B0-----:R-:W-:Y:S05]  /*1a240*/  WARPSYNC.COLLECTIVE R15, `(.L_x_14718) ;  /* 0x000000000f087348 */ /* 0x001fea0003c00000 */
[----:B------:R1:W2:Y:S02]  /*1a250*/  SHFL.IDX P6, R14, R13, R12, R11 ;  /* 0x0000000c0d0e7389 */ /* 0x0002a400000c000b */
[----:B012---:R-:W-:Y:S01]  /*1a260*/  ENDCOLLECTIVE ;  /* 0x000000000000791b */ /* 0x007fe20003800000 */
.L_x_14718:
[----:B------:R-:W-:Y:S05]  /*1a270*/  BSYNC B1 ;  /* 0x0000000000017941 */ /* 0x000fea0003800000 */
.L_x_14717:
[----:B------:R0:W5:Y:S01]  /*1a280*/  LDL R8, [R1+0x20] ;  /* 0x0000200001087983 */ /* 0x0001620000100800 */
[----:B------:R-:W-:Y:S01]  /*1a290*/  IMAD.MOV.U32 R13, RZ, RZ, R25 ;  /* 0x000000ffff0d7224 */ /* 0x000fe200078e0019 */
[----:B------:R-:W-:Y:S01]  /*1a2a0*/  ISETP.GE.AND P0, PT, R16, R41, PT ;  /* 0x000000291000720c */ /* 0x000fe20003f06270 */
[----:B------:R-:W-:Y:S02]  /*1a2b0*/  IMAD.MOV.U32 R12, RZ, RZ, RZ ;  /* 0x000000ffff0c7224 */ /* 0x000fe400078e00ff */
[----:B------:R-:W-:Y:S02]  /*1a2c0*/  IMAD.MOV.U32 R11, RZ, RZ, 0x1c1f ;  /* 0x00001c1fff0b7424 */ /* 0x000fe400078e00ff */
[----:B------:R-:W-:Y:S02]  /*1a2d0*/  IMAD.MOV.U32 R15, RZ, RZ, -0x1 ;  /* 0xffffffffff0f7424 */ /* 0x000fe400078e00ff */
[----:B0-----:R-:W-:-:S07]  /*1a2e0*/  IMAD.MOV.U32 R0, RZ, RZ, R14 ;  /* 0x000000ffff007224 */ /* 0x001fce00078e000e */
[----:B-----5:R-:W-:Y:S05]  /*1a2f0*/  WARPSYNC.COLLECTIVE R15, `(.L_x_14719) ;  /* 0x000000000f087348 */ /* 0x020fea0003c00000 */
[----:B------:R0:W1:Y:S02]  /*1a300*/  SHFL.IDX P6, R14, R13, R12, R11 ;  /* 0x0000000c0d0e7389 */ /* 0x00006400000c000b */
[----:B01---5:R-:W-:Y:S01]  /*1a310*/  ENDCOLLECTIVE ;  /* 0x000000000000791b */ /* 0x023fe20003800000 */
.L_x_14719:
[----:B------:R-:W-:Y:S01]  /*1a320*/  MOV R13, R24 ;  /* 0x00000018000d7202 */ /* 0x000fe20000000f00 */
[----:B------:R-:W-:-:S07]  /*1a330*/  IMAD.MOV.U32 R3, RZ, RZ, R14 ;  /* 0x000000ffff037224 */ /* 0x000fce00078e000e */
[----:B------:R-:W-:Y:S05]  /*1a340*/  WARPSYNC.COLLECTIVE R15, `(.L_x_14720) ;  /* 0x000000000f087348 */ /* 0x000fea0003c00000 */
[----:B------:R0:W1:Y:S02]  /*1a350*/  SHFL.IDX P6, R14, R13, R12, R11 ;  /* 0x0000000c0d0e7389 */ /* 0x00006400000c000b */
[----:B01----:R-:W-:Y:S01]  /*1a360*/  ENDCOLLECTIVE ;  /* 0x000000000000791b */ /* 0x003fe20003800000 */
.L_x_14720:
[----:B------:R-:W-:Y:S02]  /*1a370*/  IMAD.MOV.U32 R13, RZ, RZ, R27 ;  /* 0x000000ffff0d7224 */ /* 0x000fe400078e001b */
[----:B------:R-:W-:-:S07]  /*1a380*/  IMAD.MOV.U32 R4, RZ, RZ, R14 ;  /* 0x000000ffff047224 */ /* 0x000fce00078e000e */
[----:B------:R-:W-:Y:S05]  /*1a390*/  WARPSYNC.COLLECTIVE R15, `(.L_x_14721) ;  /* 0x000000000f087348 */ /* 0x000fea0003c00000 */
[----:B------:R0:W1:Y:S02]  /*1a3a0*/  SHFL.IDX P6, R14, R13, R12, R11 ;  /* 0x0000000c0d0e7389 */ /* 0x00006400000c000b */
[----:B01----:R-:W-:Y:S01]  /*1a3b0*/  ENDCOLLECTIVE ;  /* 0x000000000000791b */ /* 0x003fe20003800000 */
.L_x_14721:
[----:B------:R-:W-:-:S05]  /*1a3c0*/  IMAD R32, R8, R32, RZ ;  /* 0x0000002008207224 */ /* 0x000fca00078e02ff */
[----:B------:R-:W-:-:S13]  /*1a3d0*/  ISETP.GE.OR P1, PT, R39, R32, P0 ;  /* 0x000000202700720c */ /* 0x000fda0000726670 */
[C---:B------:R-:W-:Y:S01]  /*1a3e0*/  @!P1 IMAD.SHL.U32 R5, R16.reuse, 0x2, RZ ;  /* 0x0000000210059824 */ /* 0x040fe200078e00ff */
[----:B------:R-:W-:-:S04]  /*1a3f0*/  @!P1 SHF.L.U64.HI R21, R16, 0x1, R43 ;  /* 0x0000000110159819 */ /* 0x000fc8000001022b */
[----:B------:R-:W-:-:S05]  /*1a400*/  @!P1 IADD3 R6, P2, R3, R5, RZ ;  /* 0x0000000503069210 */ /* 0x000fca0007f5e0ff */
[----:B------:R-:W-:-:S05]  /*1a410*/  @!P1 IMAD.X R7, R0, 0x1, R21, P2 ;  /* 0x0000000100079824 */ /* 0x000fca00010e0615 */
        /* <DEDUP_REMOVED lines=9> */
[----:B------:R-:W-:Y:S02]  /*1a4b0*/  CS2R R20, SRZ ;  /* 0x0000000000147805 */ /* 0x000fe4000001ff00 */
[----:B------:R-:W-:Y:S01]  /*1a4c0*/  CS2R R30, SRZ ;  /* 0x00000000001e7805 */ /* 0x000fe2000001ff00 */
[----:B0-----:R-:W-:Y:S02]  /*1a4d0*/  IMAD.MOV.U32 R15, RZ, RZ, -0x1 ;  /* 0xffffffffff0f7424 */ /* 0x001fe400078e00ff */
[----:B--2---:R-:W-:-:S02]  /*1a4e0*/  @!P1 IMAD.MOV.U32 R37, RZ, RZ, R11 ;  /* 0x000000ffff259224 */ /* 0x004fc400078e000b */
[----:B------:R-:W-:Y:S02]  /*1a4f0*/  IMAD.MOV.U32 R11, RZ, RZ, 0x1c1f ;  /* 0x00001c1fff0b7424 */ /* 0x000fe400078e00ff */
[----:B------:R-:W-:Y:S02]  /*1a500*/  @!P1 IMAD.MOV.U32 R34, RZ, RZ, R8 ;  /* 0x000000ffff229224 */ /* 0x000fe400078e0008 */
[----:B------:R-:W-:-:S07]  /*1a510*/  @!P1 IMAD.MOV.U32 R35, RZ, RZ, R9 ;  /* 0x000000ffff239224 */ /* 0x000fce00078e0009 */
[----:B-----5:R-:W-:Y:S05]  /*1a520*/  WARPSYNC.COLLECTIVE R15, `(.L_x_14722) ;  /* 0x000000000f087348 */ /* 0x020fea0003c00000 */
[----:B------:R0:W1:Y:S02]  /*1a530*/  SHFL.IDX P6, R14, R13, R12, R11 ;  /* 0x0000000c0d0e7389 */ /* 0x00006400000c000b */
[----:B01---5:R-:W-:Y:S01]  /*1a540*/  ENDCOLLECTIVE ;  /* 0x000000000000791b */ /* 0x023fe20003800000 */
.L_x_14722:
[----:B------:R-:W-:Y:S01]  /*1a550*/  @!P1 IMAD.MOV.U32 R36, RZ, RZ, R10 ;  /* 0x000000ffff249224 */ /* 0x000fe200078e000a */
[----:B------:R-:W-:Y:S01]  /*1a560*/  MOV R0, R34 ;  /* 0x0000002200007202 */ /* 0x000fe20000000f00 */
[----:B------:R-:W-:Y:S02]  /*1a570*/  IMAD.MOV.U32 R3, RZ, RZ, R35 ;  /* 0x000000ffff037224 */ /* 0x000fe400078e0023 */
[----:B------:R-:W-:Y:S01]  /*1a580*/  IMAD.MOV.U32 R8, RZ, RZ, R36 ;  /* 0x000000ffff087224 */ /* 0x000fe200078e0024 */
[----:B------:R-:W-:Y:S01]  /*1a590*/  PRMT R42, R0, 0x7610, R42 ;  /* 0x00007610002a7816 */ /* 0x000fe2000000002a */
[----:B------:R-:W-:Y:S01]  /*1a5a0*/  IMAD.MOV.U32 R9, RZ, RZ, R37 ;  /* 0x000000ffff097224 */ /* 0x000fe200078e0025 */
[----:B------:R-:W-:Y:S01]  /*1a5b0*/  PRMT R45, R45, 0x5410, R3 ;  /* 0x000054102d2d7816 */ /* 0x000fe20000000003 */
[----:B------:R-:W-:Y:S01]  /*1a5c0*/  @!P1 IMAD.MOV.U32 R30, RZ, RZ, R4 ;  /* 0x000000ffff1e9224 */ /* 0x000fe200078e0004 */
[----:B------:R-:W-:Y:S01]  /*1a5d0*/  @!P1 MOV R20, R6 ;  /* 0x0000000600149202 */ /* 0x000fe20000000f00 */
[----:B------:R-:W-:Y:S01]  /*1a5e0*/  @!P1 IMAD.MOV.U32 R31, RZ, RZ, R5 ;  /* 0x000000ffff1f9224 */ /* 0x000fe200078e0005 */
[----:B------:R-:W-:Y:S01]  /*1a5f0*/  PRMT R33, R8, 0x5410, R9 ;  /* 0x0000541008217816 */ /* 0x000fe20000000009 */
[----:B------:R-:W-:Y:S01]  /*1a600*/  @!P1 IMAD.MOV.U32 R21, RZ, RZ, R7 ;  /* 0x000000ffff159224 */ /* 0x000fe200078e0007 */
[----:B------:R-:W-:Y:S01]  /*1a610*/  MOV R13, R25 ;  /* 0x00000019000d7202 */ /* 0x000fe20000000f00 */
[----:B------:R-:W-:-:S02]  /*1a620*/  IMAD.MOV.U32 R4, RZ, RZ, R30 ;  /* 0x000000ffff047224 */ /* 0x000fc400078e001e */
[----:B------:R-:W-:Y:S02]  /*1a630*/  IMAD.MOV.U32 R5, RZ, RZ, R31 ;  /* 0x000000ffff057224 */ /* 0x000fe400078e001f */
[----:B------:R-:W-:Y:S02]  /*1a640*/  IMAD.MOV.U32 R6, RZ, RZ, R20 ;  /* 0x000000ffff067224 */ /* 0x000fe400078e0014 */
[----:B------:R-:W-:Y:S01]  /*1a650*/  IMAD.MOV.U32 R7, RZ, RZ, R21 ;  /* 0x000000ffff077224 */ /* 0x000fe200078e0015 */
[----:B------:R-:W-:Y:S01]  /*1a660*/  PRMT R45, R5, 0x7610, R45 ;  /* 0x00007610052d7816 */ /* 0x000fe2000000002d */
[----:B------:R-:W-:Y:S01]  /*1a670*/  IMAD.MOV.U32 R0, RZ, RZ, R14 ;  /* 0x000000ffff007224 */ /* 0x000fe200078e000e */
[----:B------:R-:W-:-:S07]  /*1a680*/  PRMT R56, R4, 0x5410, R6 ;  /* 0x0000541004387816 */ /* 0x000fce0000000006 */
[----:B------:R-:W-:Y:S05]  /*1a690*/  WARPSYNC.COLLECTIVE R15, `(.L_x_14723) ;  /* 0x000000000f087348 */ /* 0x000fea0003c00000 */
[----:B------:R0:W1:Y:S02]  /*1a6a0*/  SHFL.IDX P6, R14, R13, R12, R11 ;  /* 0x0000000c0d0e7389 */ /* 0x00006400000c000b */
[----:B01----:R-:W-:Y:S01]  /*1a6b0*/  ENDCOLLECTIVE ;  /* 0x000000000000791b */ /* 0x003fe20003800000 */
.L_x_14723:
[----:B------:R-:W-:Y:S02]  /*1a6c0*/  PRMT R42, R42, 0x5410, R7 ;  /* 0x000054102a2a7816 */ /* 0x000fe40000000007 */
[----:B------:R-:W-:Y:S01]  /*1a6d0*/  CS2R R4, SRZ ;  /* 0x0000000000047805 */ /* 0x000fe2000001ff00 */
[----:B------:R-:W-:Y:S02]  /*1a6e0*/  IMAD.MOV.U32 R13, RZ, RZ, R24 ;  /* 0x000000ffff0d7224 */ /* 0x000fe400078e0018 */
[----:B------:R-:W-:-:S07]  /*1a6f0*/  IMAD.MOV.U32 R3, RZ, RZ, R14 ;  /* 0x000000ffff037224 */ /* 0x000fce00078e000e */
[----:B------:R-:W-:Y:S05]  /*1a700*/  WARPSYNC.COLLECTIVE R15, `(.L_x_14724) ;  /* 0x000000000f087348 */ /* 0x000fea0003c00000 */
[----:B------:R0:W1:Y:S02]  /*1a710*/  SHFL.IDX P6, R14, R13, R12, R11 ;  /* 0x0000000c0d0e7389 */ /* 0x00006400000c000b */
[----:B01----:R-:W-:Y:S01]  /*1a720*/  ENDCOLLECTIVE ;  /* 0x000000000000791b */ /* 0x003fe20003800000 */
.L_x_14724:
[----:B------:R-:W-:Y:S02]  /*1a730*/  IMAD.MOV.U32 R13, RZ, RZ, R27 ;  /* 0x000000ffff0d7224 */ /* 0x000fe400078e001b */
[----:B------:R-:W-:-:S07]  /*1a740*/  IMAD.MOV.U32 R24, RZ, RZ, R14 ;  /* 0x000000ffff187224 */ /* 0x000fce00078e000e */
[----:B------:R-:W-:Y:S05]  /*1a750*/  WARPSYNC.COLLECTIVE R15, `(.L_x_14725) ;  /* 0x000000000f087348 */ /* 0x000fea0003c00000 */
[----:B------:R0:W1:Y:S02]  /*1a760*/  SHFL.IDX P6, R14, R13, R12, R11 ;  /* 0x0000000c0d0e7389 */ /* 0x00006400000c000b */
[----:B01----:R-:W-:Y:S01]  /*1a770*/  ENDCOLLECTIVE ;  /* 0x000000000000791b */ /* 0x003fe20003800000 */
.L_x_14725:
[----:B------:R-:W-:Y:S05]  /*1a780*/  BRA `(.L_x_14726) ;  /* 0xfffffed400ac7947 */ /* 0x000fea000383ffff */
.L_x_14503:
[----:B0-----:R0:W1:Y:S02]  /*1a790*/  SYNCS.PHASECHK.TRANS64.TRYWAIT P1, [R2+URZ+0x16800], R13 ;  /* 0x0168000d020075a7 */ /* 0x001064000802017f */
[----:B-1----:R-:W-:Y:S05]  /*1a7a0*/  @!P1 NANOSLEEP.SYNCS 0x989680 ;  /* 0x009896800000995d */ /* 0x002fea0003900000 */
[----:B------:R-:W1:Y:S02]  /*1a7b0*/  @!P1 SYNCS.PHASECHK.TRANS64 P1, [R2+URZ+0x16800], R13 ;  /* 0x0168000d020095a7 */ /* 0x000e64000802007f */
[----:B-1----:R-:W-:Y:S05]  /*1a7c0*/  @!P1 BRA `(.L_x_14503) ;  /* 0xfffffffc00f09947 */ /* 0x002fea000383ffff */
[----:B------:R-:W-:Y:S05]  /*1a7d0*/  BRA `(.L_x_14727) ;  /* 0xfffffed8004c7947 */ /* 0x000fea000383ffff */
.L_x_14509:
[----:B-1----:R1:W2:Y:S02]  /*1a7e0*/  SYNCS.PHASECHK.TRANS64.TRYWAIT P2, [R10+URZ+0x16830], R3 ;  /* 0x016830030a0075a7 */ /* 0x0022a4000804017f */
[----:B--2---:R-:W-:Y:S05]  /*1a7f0*/  @!P2 NANOSLEEP.SYNCS 0x989680 ;  /* 0x009896800000a95d */ /* 0x004fea0003900000 */
[----:B------:R-:W2:Y:S02]  /*1a800*/  @!P2 SYNCS.PHASECHK.TRANS64 P2, [R10+URZ+0x16830], R3 ;  /* 0x016830030a00a5a7 */ /* 0x000ea4000804007f */
[----:B--2---:R-:W-:Y:S05]  /*1a810*/  @!P2 BRA `(.L_x_14509) ;  /* 0xfffffffc00f0a947 */ /* 0x004fea000383ffff */
[----:B------:R-:W-:Y:S05]  /*1a820*/  BRA `(.L_x_14508) ;  /* 0xfffffee400c87947 */ /* 0x000fea000383ffff */
.L_x_14515:
[----:B-1----:R1:W2:Y:S02]  /*1a830*/  SYNCS.PHASECHK.TRANS64.TRYWAIT P4, [R0+URZ+0x16830], R3 ;  /* 0x01683003000075a7 */ /* 0x0022a4000808017f */
[----:B--2---:R-:W-:Y:S05]  /*1a840*/  @!P4 NANOSLEEP.SYNCS 0x989680 ;  /* 0x009896800000c95d */ /* 0x004fea0003900000 */
[----:B------:R-:W2:Y:S02]  /*1a850*/  @!P4 SYNCS.PHASECHK.TRANS64 P4, [R0+URZ+0x16830], R3 ;  /* 0x016830030000c5a7 */ /* 0x000ea4000808007f */
[----:B--2---:R-:W-:Y:S05]  /*1a860*/  @!P4 BRA `(.L_x_14515) ;  /* 0xfffffffc00f0c947 */ /* 0x004fea000383ffff */
[----:B------:R-:W-:Y:S05]  /*1a870*/  BRA `(.L_x_14514) ;  /* 0xffffff08007c7947 */ /* 0x000fea000383ffff */
.L_x_14519:
[----:B-1----:R1:W2:Y:S02]  /*1a880*/  SYNCS.PHASECHK.TRANS64.TRYWAIT P3, [R3+URZ+0x16850], R0 ;  /* 0x01685000030075a7 */ /* 0x0022a4000806017f */
[----:B--2---:R-:W-:Y:S05]  /*1a890*/  @!P3 NANOSLEEP.SYNCS 0x989680 ;  /* 0x009896800000b95d */ /* 0x004fea0003900000 */
[----:B------:R-:W2:Y:S02]  /*1a8a0*/  @!P3 SYNCS.PHASECHK.TRANS64 P3, [R3+URZ+0x16850], R0 ;  /* 0x016850000300b5a7 */ /* 0x000ea4000806007f */
[----:B--2---:R-:W-:Y:S05]  /*1a8b0*/  @!P3 BRA `(.L_x_14519) ;  /* 0xfffffffc00f0b947 */ /* 0x004fea000383ffff */
[----:B------:R-:W-:Y:S05]  /*1a8c0*/  BRA `(.L_x_14516) ;  /* 0xffffff0c00507947 */ /* 0x000fea000383ffff */
.L_x_14526:
[----:B-1----:R1:W2:Y:S02]  /*1a8d0*/  SYNCS.PHASECHK.TRANS64.TRYWAIT P3, [R0+URZ+0x16830], R3 ;  /* 0x01683003000075a7 */ /* 0x0022a4000806017f */
[----:B--2---:R-:W-:Y:S05]  /*1a8e0*/  @!P3 NANOSLEEP.SYNCS 0x989680 ;  /* 0x009896800000b95d */ /* 0x004fea0003900000 */
[----:B------:R-:W2:Y:S02]  /*1a8f0*/  @!P3 SYNCS.PHASECHK.TRANS64 P3, [R0+URZ+0x16830], R3 ;  /* 0x016830030000b5a7 */ /* 0x000ea4000806007f */
[----:B--2---:R-:W-:Y:S05]  /*1a900*/  @!P3 BRA `(.L_x_14526) ;  /* 0xfffffffc00f0b947 */ /* 0x004fea000383ffff */
[----:B------:R-:W-:Y:S05]  /*1a910*/  BRA `(.L_x_14525) ;  /* 0xffffff3000947947 */ /* 0x000fea000383ffff */
.L_x_14530:
[----:B-1----:R1:W2:Y:S02]  /*1a920*/  SYNCS.PHASECHK.TRANS64.TRYWAIT P2, [R3+URZ+0x16850], R0 ;  /* 0x01685000030075a7 */ /* 0x0022a4000804017f */
[----:B--2---:R-:W-:Y:S05]  /*1a930*/  @!P2 NANOSLEEP.SYNCS 0x989680 ;  /* 0x009896800000a95d */ /* 0x004fea0003900000 */
[----:B------:R-:W2:Y:S02]  /*1a940*/  @!P2 SYNCS.PHASECHK.TRANS64 P2, [R3+URZ+0x16850], R0 ;  /* 0x016850000300a5a7 */ /* 0x000ea4000804007f */
[----:B--2---:R-:W-:Y:S05]  /*1a950*/  @!P2 BRA `(.L_x_14530) ;  /* 0xfffffffc00f0a947 */ /* 0x004fea000383ffff */
[----:B------:R-:W-:Y:S05]  /*1a960*/  BRA `(.L_x_14527) ;  /* 0xffffff3400687947 */ /* 0x000fea000383ffff */
.L_x_14535:
[----:B-1----:R1:W2:Y:S02]  /*1a970*/  SYNCS.PHASECHK.TRANS64.TRYWAIT P0, [R13+URZ+0x16850], R6 ;  /* 0x016850060d0075a7 */ /* 0x0022a4000800017f */
[----:B--2---:R-:W-:Y:S05]  /*1a980*/  @!P0 NANOSLEEP.SYNCS 0x989680 ;  /* 0x009896800000895d */ /* 0x004fea0003900000 */
[----:B------:R-:W2:Y:S02]  /*1a990*/  @!P0 SYNCS.PHASECHK.TRANS64 P0, [R13+URZ+0x16850], R6 ;  /* 0x016850060d0085a7 */ /* 0x000ea4000800007f */
[----:B--2---:R-:W-:Y:S05]  /*1a9a0*/  @!P0 BRA `(.L_x_14535) ;  /* 0xfffffffc00f08947 */ /* 0x004fea000383ffff */
[----:B------:R-:W-:Y:S05]  /*1a9b0*/  BRA `(.L_x_14534) ;  /* 0xffffff50001c7947 */ /* 0x000fea000383ffff */
.L_x_14540:
[----:B------:R-:W-:Y:S01]  /*1a9c0*/  IMAD.MOV.U32 R13, RZ, RZ, R41 ;  /* 0x000000ffff0d7224 */ /* 0x000fe200078e0029 */
[----:B------:R-:W-:Y:S01]  /*1a9d0*/  MOV R15, 0xffffffff ;  /* 0xffffffff000f7802 */ /* 0x000fe20000000f00 */
[----:B------:R-:W-:Y:S01]  /*1a9e0*/  IMAD.MOV.U32 R12, RZ, RZ, RZ ;  /* 0x000000ffff0c7224 */ /* 0x000fe200078e00ff */
[----:B------:R-:W-:Y:S01]  /*1a9f0*/  IADD3 R42, R45, R51, RZ ;  /* 0x000000332d2a7210 */ /* 0x000fe20007ffe0ff */
[----:B------:R-:W-:-:S04]  /*1aa00*/  IMAD.MOV.U32 R11, RZ, RZ, 0x181f ;  /* 0x0000181fff0b7424 */ /* 0x000fc800078e00ff */
[----:B------:R-:W-:-:S07]  /*1aa10*/  VIADD R20, R42, 0x30 ;  /* 0x000000302a147836 */ /* 0x000fce0000000000 */
[----:B0----5:R-:W-:Y:S05]  /*1aa20*/  WARPSYNC.COLLECTIVE R15, `(.L_x_14728) ;  /* 0x000000000f087348 */ /* 0x021fea0003c00000 */
[----:B------:R1:W2:Y:S02]  /*1aa30*/  SHFL.IDX P6, R14, R13, R12, R11 ;  /* 0x0000000c0d0e7389 */ /* 0x0002a400000c000b */
[----:B012--5:R-:W-:Y:S01]  /*1aa40*/  ENDCOLLECTIVE ;  /* 0x000000000000791b */ /* 0x027fe20003800000 */
.L_x_14728:
[----:B------:R-:W-:Y:S02]  /*1aa50*/  IMAD.MOV.U32 R13, RZ, RZ, R40 ;  /* 0x000000ffff0d7224 */ /* 0x000fe400078e0028 */
[----:B------:R-:W-:-:S07]  /*1aa60*/  IMAD.MOV.U32 R0, RZ, RZ, R14 ;  /* 0x000000ffff007224 */ /* 0x000fce00078e000e */
[----:B------:R-:W-:Y:S05]  /*1aa70*/  WARPSYNC.COLLECTIVE R15, `(.L_x_14729) ;  /* 0x000000000f087348 */ /* 0x000fea0003c00000 */
[----:B------:R0:W1:Y:S02]  /*1aa80*/  SHFL.IDX P6, R14, R13, R12, R11 ;  /* 0x0000000c0d0e7389 */ /* 0x00006400000c000b */
[----:B01----:R-:W-:Y:S01]  /*1aa90*/  ENDCOLLECTIVE ;  /* 0x000000000000791b */ /* 0x003fe20003800000 */
.L_x_14729:
        /* <DEDUP_REMOVED lines=12> */
.L_x_14730:
[----:B------:R-:W-:-:S04]  /*1ab60*/  @!P3 LEA R28, P5, R44, R3, 0x1 ;  /* 0x000000032c1cb211 */ /* 0x000fc800078a08ff */
[----:B------:R-:W-:Y:S01]  /*1ab70*/  @!P3 LEA.HI.X R3, R44, R0, R43, 0x1, P5 ;  /* 0x000000002c03b211 */ /* 0x000fe200028f0c2b */
[----:B------:R-:W-:Y:S02]  /*1ab80*/  IMAD.MOV.U32 R13, RZ, RZ, R40 ;  /* 0x000000ffff0d7224 */ /* 0x000fe400078e0028 */
[----:B------:R-:W-:-:S07]  /*1ab90*/  IMAD.MOV.U32 R8, RZ, RZ, R14 ;  /* 0x000000ffff087224 */ /* 0x000fce00078e000e */
[----:B------:R-:W-:Y:S05]  /*1aba0*/  WARPSYNC.COLLECTIVE R15, `(.L_x_14731) ;  /* 0x000000000f087348 */ /* 0x000fea0003c00000 */
[----:B------:R0:W1:Y:S02]  /*1abb0*/  SHFL.IDX P6, R14, R13, R12, R11 ;  /* 0x0000000c0d0e7389 */ /* 0x00006400000c000b */
[----:B01----:R-:W-:Y:S01]  /*1abc0*/  ENDCOLLECTIVE ;  /* 0x000000000000791b */ /* 0x003fe20003800000 */
.L_x_14731:
[----:B------:R-:W-:Y:S02]  /*1abd0*/  IMAD.MOV.U32 R13, RZ, RZ, R41 ;  /* 0x000000ffff0d7224 */ /* 0x000fe400078e0029 */
[----:B------:R-:W-:Y:S02]  /*1abe0*/  IMAD.MOV.U32 R12, RZ, RZ, 0x2 ;  /* 0x00000002ff0c7424 */ /* 0x000fe400078e00ff */
[----:B------:R-:W-:-:S07]  /*1abf0*/  IMAD.MOV.U32 R9, RZ, RZ, R14 ;  /* 0x000000ffff097224 */ /* 0x000fce00078e000e */
[----:B------:R-:W-:Y:S05]  /*1ac00*/  WARPSYNC.COLLECTIVE R15, `(.L_x_14732) ;  /* 0x000000000f087348 */ /* 0x000fea0003c00000 */
[----:B------:R0:W1:Y:S02]  /*1ac10*/  SHFL.IDX P6, R14, R13, R12, R11 ;  /* 0x0000000c0d0e7389 */ /* 0x00006400000c000b */
[----:B01----:R-:W-:Y:S01]  /*1ac20*/  ENDCOLLECTIVE ;  /* 0x000000000000791b */ /* 0x003fe20003800000 */
.L_x_14732:
[----:B------:R-:W-:Y:S01]  /*1ac30*/  @!P4 LEA R20, P1, R44, R9, 0x1 ;  /* 0x000000092c14c211 */ /* 0x000fe200078208ff */
[----:B------:R-:W-:-:S03]  /*1ac40*/  @!P3 IMAD.MOV.U32 R9, RZ, RZ, R3 ;  /* 0x000000ffff09b224 */ /* 0x000fc600078e0003 */
[----:B------:R-:W-:Y:S01]  /*1ac50*/  @!P4 LEA.HI.X R21, R44, R8, R43, 0x1, P1 ;  /* 0x000000082c15c211 */ /* 0x000fe200008f0c2b */
[----:B------:R-:W-:-:S05]  /*1ac60*/  @!P3 IMAD.MOV.U32 R8, RZ, RZ, R28 ;  /* 0x000000ffff08b224 */ /* 0x000fca00078e001c */
[----:B------:R0:W-:Y:S01]  /*1ac70*/  @!P3 ST.E.128 desc[UR40][R8.64], R4 ;  /* 0x000000040800b985 */ /* 0x0001e2000c101d28 */
[----:B------:R-:W-:-:S03]  /*1ac80*/  IMAD.MOV.U32 R13, RZ, RZ, R40 ;  /* 0x000000ffff0d7224 */ /* 0x000fc600078e0028 */
[----:B------:R0:W-:Y:S01]  /*1ac90*/  @!P4 ST.E.128 desc[UR40][R20.64], R24 ;  /* 0x000000181400c985 */ /* 0x0001e2000c101d28 */
[----:B------:R-:W-:-:S07]  /*1aca0*/  IMAD.MOV.U32 R10, RZ, RZ, R14 ;  /* 0x000000ffff0a7224 */ /* 0x000fce00078e000e */
[----:B0-----:R-:W-:Y:S05]  /*1acb0*/  WARPSYNC.COLLECTIVE R15, `(.L_x_14733) ;  /* 0x000000000f087348 */ /* 0x001fea0003c00000 */
[----:B------:R1:W2:Y:S02]  /*1acc0*/  SHFL.IDX P6, R14, R13, R12, R11 ;  /* 0x0000000c0d0e7389 */ /* 0x0002a400000c000b */
[----:B012---:R-:W-:Y:S01]  /*1acd0*/  ENDCOLLECTIVE ;  /* 0x000000000000791b */ /* 0x007fe20003800000 */
.L_x_14733:
[----:B------:R-:W-:Y:S01]  /*1ace0*/  MOV R13, R41 ;  /* 0x00000029000d7202 */ /* 0x000fe20000000f00 */
[----:B------:R-:W-:Y:S01]  /*1acf0*/  IMAD.MOV.U32 R12, RZ, RZ, 0x3 ;  /* 0x00000003ff0c7424 */ /* 0x000fe200078e00ff */
[----:B------:R-:W-:-:S13]  /*1ad00*/  @!P2 LEA R45, P5, R44, R14, 0x1 ;  /* 0x0000000e2c2da211 */ /* 0x000fda00078a08ff */
[----:B------:R-:W-:Y:S05]  /*1ad10*/  WARPSYNC.COLLECTIVE R15, `(.L_x_14734) ;  /* 0x000000000f087348 */ /* 0x000fea0003c00000 */
[----:B------:R0:W1:Y:S02]  /*1ad20*/  SHFL.IDX P6, R14, R13, R12, R11 ;  /* 0x0000000c0d0e7389 */ /* 0x00006400000c000b */
[----:B01----:R-:W-:Y:S01]  /*1ad30*/  ENDCOLLECTIVE ;  /* 0x000000000000791b */ /* 0x003fe20003800000 */
.L_x_14734:
        /* <DEDUP_REMOVED lines=9> */
.L_x_14735:
[----:B------:R-:W-:Y:S05]  /*1add0*/  BRA `(.L_x_14736) ;  /* 0xffffff6400507947 */ /* 0x000fea000383ffff */
.L_x_14542:
[----:B------:R-:W-:Y:S01]  /*1ade0*/  IMAD.MOV.U32 R13, RZ, RZ, R4 ;  /* 0x000000ffff0d7224 */ /* 0x000fe200078e0004 */
[----:B------:R-:W-:Y:S01]  /*1adf0*/  MOV R15, 0xffffffff ;  /* 0xffffffff000f7802 */ /* 0x000fe20000000f00 */
[----:B------:R-:W-:Y:S02]  /*1ae00*/  IMAD.MOV.U32 R12, RZ, RZ, RZ ;  /* 0x000000ffff0c7224 */ /* 0x000fe400078e00ff */
[----:B------:R-:W-:-:S07]  /*1ae10*/  IMAD.MOV.U32 R11, RZ, RZ, 0x1c1f ;  /* 0x00001c1fff0b7424 */ /* 0x000fce00078e00ff */
[----:B------:R-:W-:Y:S05]  /*1ae20*/  WARPSYNC.COLLECTIVE R15, `(.L_x_14737) ;  /* 0x000000000f087348 */ /* 0x000fea0003c00000 */
[----:B------:R0:W1:Y:S02]  /*1ae30*/  SHFL.IDX P6, R14, R13, R12, R11 ;  /* 0x0000000c0d0e7389 */ /* 0x00006400000c000b */
[----:B01----:R-:W-:Y:S01]  /*1ae40*/  ENDCOLLECTIVE ;  /* 0x000000000000791b */ /* 0x003fe20003800000 */
.L_x_14737:
[----:B------:R-:W-:Y:S02]  /*1ae50*/  IMAD.MOV.U32 R13, RZ, RZ, R0 ;  /* 0x000000ffff0d7224 */ /* 0x000fe400078e0000 */
[----:B------:R-:W-:-:S07]  /*1ae60*/  IMAD.MOV.U32 R3, RZ, RZ, R14 ;  /* 0x000000ffff037224 */ /* 0x000fce00078e000e */
[----:B------:R-:W-:Y:S05]  /*1ae70*/  WARPSYNC.COLLECTIVE R15, `(.L_x_14738) ;  /* 0x000000000f087348 */ /* 0x000fea0003c00000 */
[----:B------:R0:W1:Y:S02]  /*1ae80*/  SHFL.IDX P6, R14, R13, R12, R11 ;  /* 0x0000000c0d0e7389 */ /* 0x00006400000c000b */
[----:B01----:R-:W-:Y:S01]  /*1ae90*/  ENDCOLLECTIVE ;  /* 0x000000000000791b */ /* 0x003fe20003800000 */
.L_x_14738:
[----:B------:R-:W-:Y:S05]  /*1aea0*/  BRA `(.L_x_14739) ;  /* 0xffffff68002c7947 */ /* 0x000fea000383ffff */
.L_x_14545:
        /* <DEDUP_REMOVED lines=8> */
.L_x_14741:
[----:B------:R-:W-:Y:S05]  /*1af30*/  BSYNC B1 ;  /* 0x0000000000017941 */ /* 0x000fea0003800000 */
.L_x_14740:
        /* <DEDUP_REMOVED lines=8> */
.L_x_14742:
[----:B------:R-:W-:Y:S05]  /*1afc0*/  BRA `(.L_x_14743) ;  /* 0xffffff6800887947 */ /* 0x000fea000383ffff */
.L_x_14549:
        /* <DEDUP_REMOVED lines=9> */
.L_x_14744:
        /* <DEDUP_REMOVED lines=10> */
.L_x_14745:
[----:B------:R-:W-:Y:S02]  /*1b100*/  IMAD.MOV.U32 R13, RZ, RZ, R20 ;  /* 0x000000ffff0d7224 */ /* 0x000fe400078e0014 */
[----:B------:R-:W-:Y:S01]  /*1b110*/  IMAD.MOV.U32 R12, RZ, RZ, 0x1 ;  /* 0x00000001ff0c7424 */ /* 0x000fe200078e00ff */
[----:B------:R-:W-:-:S07]  /*1b120*/  MOV R3, R14 ;  /* 0x0000000e00037202 */ /* 0x000fce0000000f00 */
[----:B------:R-:W-:Y:S05]  /*1b130*/  WARPSYNC.COLLECTIVE R15, `(.L_x_14746) ;  /* 0x000000000f087348 */ /* 0x000fea0003c00000 */
[----:B------:R0:W1:Y:S02]  /*1b140*/  SHFL.IDX P6, R14, R13, R12, R11 ;  /* 0x0000000c0d0e7389 */ /* 0x00006400000c000b */
[----:B01----:R-:W-:Y:S01]  /*1b150*/  ENDCOLLECTIVE ;  /* 0x000000000000791b */ /* 0x003fe20003800000 */
.L_x_14746:
[----:B------:R-:W-:-:S04]  /*1b160*/  @!P3 LEA R10, P5, R44, R3, 0x1 ;  /* 0x000000032c0ab211 */ /* 0x000fc800078a08ff */
[----:B------:R-:W-:Y:S01]  /*1b170*/  @!P3 LEA.HI.X R3, R44, R0, R43, 0x1, P5 ;  /* 0x000000002c03b211 */ /* 0x000fe200028f0c2b */
[----:B------:R-:W-:Y:S02]  /*1b180*/  IMAD.MOV.U32 R13, RZ, RZ, R7 ;  /* 0x000000ffff0d7224 */ /* 0x000fe400078e0007 */
[----:B------:R-:W-:-:S07]  /*1b190*/  IMAD.MOV.U32 R4, RZ, RZ, R14 ;  /* 0x000000ffff047224 */ /* 0x000fce00078e000e */
[----:B------:R-:W-:Y:S05]  /*1b1a0*/  WARPSYNC.COLLECTIVE R15, `(.L_x_14747) ;  /* 0x000000000f087348 */ /* 0x000fea0003c00000 */
[----:B------:R0:W1:Y:S02]  /*1b1b0*/  SHFL.IDX P6, R14, R13, R12, R11 ;  /* 0x0000000c0d0e7389 */ /* 0x00006400000c000b */
[----:B01----:R-:W-:Y:S01]  /*1b1c0*/  ENDCOLLECTIVE ;  /* 0x000000000000791b */ /* 0x003fe20003800000 */
.L_x_14747:
[----:B------:R-:W-:Y:S02]  /*1b1d0*/  IMAD.MOV.U32 R13, RZ, RZ, R20 ;  /* 0x000000ffff0d7224 */ /* 0x000fe400078e0014 */
[----:B------:R-:W-:Y:S02]  /*1b1e0*/  IMAD.MOV.U32 R12, RZ, RZ, 0x2 ;  /* 0x00000002ff0c7424 */ /* 0x000fe400078e00ff */
[----:B------:R-:W-:-:S07]  /*1b1f0*/  IMAD.MOV.U32 R5, RZ, RZ, R14 ;  /* 0x000000ffff057224 */ /* 0x000fce00078e000e */
[----:B------:R-:W-:Y:S05]  /*1b200*/  WARPSYNC.COLLECTIVE R15, `(.L_x_14748) ;  /* 0x000000000f087348 */ /* 0x000fea0003c00000 */
[----:B------:R0:W1:Y:S02]  /*1b210*/  SHFL.IDX P6, R14, R13, R12, R11 ;  /* 0x0000000c0d0e7389 */ /* 0x00006400000c000b */
[----:B01----:R-:W-:Y:S01]  /*1b220*/  ENDCOLLECTIVE ;  /* 0x000000000000791b */ /* 0x003fe20003800000 */
.L_x_14748:
[----:B------:R-:W-:-:S04]  /*1b230*/  @!P4 LEA R8, P1, R44, R5, 0x1 ;  /* 0x000000052c08c211 */ /* 0x000fc800078208ff */
[----:B------:R-:W-:Y:S01]  /*1b240*/  @!P4 LEA.HI.X R9, R44, R4, R43, 0x1, P1 ;  /* 0x000000042c09c211 */ /* 0x000fe200008f0c2b */
[----:B------:R-:W-:Y:S01]  /*1b250*/  IMAD.MOV.U32 R13, RZ, RZ, R7 ;  /* 0x000000ffff0d7224 */ /* 0x000fe200078e0007 */
[----:B------:R-:W-:-:S07]  /*1b260*/  MOV R6, R14 ;  /* 0x0000000e00067202 */ /* 0x000fce0000000f00 */
[----:B------:R-:W-:Y:S05]  /*1b270*/  WARPSYNC.COLLECTIVE R15, `(.L_x_14749) ;  /* 0x000000000f087348 */ /* 0x000fea0003c00000 */
[----:B------:R0:W1:Y:S02]  /*1b280*/  SHFL.IDX P6, R14, R13, R12, R11 ;  /* 0x0000000c0d0e7389 */ /* 0x00006400000c000b */
[----:B01----:R-:W-:Y:S01]  /*1b290*/  ENDCOLLECTIVE ;  /* 0x000000000000791b */ /* 0x003fe20003800000 */
.L_x_14749:
[----:B------:R-:W-:Y:S02]  /*1b2a0*/  @!P3 IMAD.MOV.U32 R11, RZ, RZ, R3 ;  /* 0x000000ffff0bb224 */ /* 0x000fe400078e0003 */
[----:B------:R-:W-:Y:S02]  /*1b2b0*/  IMAD.MOV.U32 R13, RZ, RZ, R20 ;  /* 0x000000ffff0d7224 */ /* 0x000fe400078e0014 */
[----:B------:R-:W-:Y:S01]  /*1b2c0*/  IMAD.MOV.U32 R12, RZ, RZ, 0x3 ;  /* 0x00000003ff0c7424 */ /* 0x000fe200078e00ff */
[----:B------:R0:W-:Y:S04]  /*1b2d0*/  @!P3 ST.E.128 desc[UR40][R10.64], RZ ;  /* 0x000000ff0a00b985 */ /* 0x0001e8000c101d28 */
[----:B------:R1:W-:Y:S01]  /*1b2e0*/  @!P4 ST.E.128 desc[UR40][R8.64], RZ ;  /* 0x000000ff0800c985 */ /* 0x0003e2000c101d28 */
[----:B------:R-:W-:-:S04]  /*1b2f0*/  @!P2 LEA R25, P5, R44, R14, 0x1 ;  /* 0x0000000e2c19a211 */ /* 0x000fc800078a08ff */
[----:B------:R-:W-:Y:S01]  /*1b300*/  @!P2 LEA.HI.X R5, R44, R6, R43, 0x1, P5 ;  /* 0x000000062c05a211 */ /* 0x000fe200028f0c2b */
[----:B0-----:R-:W-:Y:S02]  /*1b310*/  IMAD.MOV.U32 R11, RZ, RZ, 0x181f ;  /* 0x0000181fff0b7424 */ /* 0x001fe400078e00ff */
[----:B------:R-:W-:-:S07]  /*1b320*/  @!P2 IMAD.MOV.U32 R4, RZ, RZ, R25 ;  /* 0x000000ffff04a224 */ /* 0x000fce00078e0019 */
[----:B-1----:R-:W-:Y:S05]  /*1b330*/  WARPSYNC.COLLECTIVE R15, `(.L_x_14750) ;  /* 0x000000000f087348 */ /* 0x002fea0003c00000 */
[----:B------:R0:W2:Y:S02]  /*1b340*/  SHFL.IDX P6, R14, R13, R12, R11 ;  /* 0x0000000c0d0e7389 */ /* 0x0000a400000c000b */
[----:B012---:R-:W-:Y:S01]  /*1b350*/  ENDCOLLECTIVE ;  /* 0x000000000000791b */ /* 0x007fe20003800000 */
.L_x_14750:
[----:B------:R0:W-:Y:S01]  /*1b360*/  @!P2 ST.E.128 desc[UR40][R4.64], RZ ;  /* 0x000000ff0400a985 */ /* 0x0001e2000c101d28 */
[----:B------:R-:W-:Y:S01]  /*1b370*/  MOV R13, R7 ;  /* 0x00000007000d7202 */ /* 0x000fe20000000f00 */
[----:B------:R-:W-:-:S07]  /*1b380*/  IMAD.MOV.U32 R0, RZ, RZ, R14 ;  /* 0x000000ffff007224 */ /* 0x000fce00078e000e */
[----:B0-----:R-:W-:Y:S05]  /*1b390*/  WARPSYNC.COLLECTIVE R15, `(.L_x_14751) ;  /* 0x000000000f087348 */ /* 0x001fea0003c00000 */
[----:B------:R1:W2:Y:S02]  /*1b3a0*/  SHFL.IDX P6, R14, R13, R12, R11 ;  /* 0x0000000c0d0e7389 */ /* 0x0002a400000c000b */
[----:B012---:R-:W-:Y:S01]  /*1b3b0*/  ENDCOLLECTIVE ;  /* 0x000000000000791b */ /* 0x007fe20003800000 */
.L_x_14751:
[----:B------:R-:W-:Y:S05]  /*1b3c0*/  BRA `(.L_x_14752) ;  /* 0xffffff7000907947 */ /* 0x000fea000383ffff */
.L_x_14568:
        /* <DEDUP_REMOVED lines=11> */
.L_x_14754:
[----:B------:R-:W-:Y:S05]  /*1b480*/  BSYNC B1 ;  /* 0x0000000000017941 */ /* 0x000fea0003800000 */
.L_x_14753:
[----:B------:R-:W-:Y:S05]  /*1b490*/  BRA `(.L_x_14755) ;  /* 0xffffff8c006c7947 */ /* 0x000fea000383ffff */
.L_x_14570:
[----:B------:R-:W-:Y:S01]  /*1b4a0*/  BSSY B1, `(.L_x_14756) ;  /* 0x0000006000017945 */ /* 0x000fe20003800000 */
[----:B------:R-:W-:-:S07]  /*1b4b0*/  IMAD.MOV.U32 R15, RZ, RZ, -0x1 ;  /* 0xffffffffff0f7424 */ /* 0x000fce00078e00ff */
[----:B01----:R-:W-:Y:S05]  /*1b4c0*/  WARPSYNC.COLLECTIVE R15, `(.L_x_14757) ;  /* 0x000000000f0c7348 */ /* 0x003fea0003c00000 */
[----:B------:R-:W-:Y:S02]  /*1b4d0*/  ELECT P6, UR62, PT ;  /* 0x00000000003e782f */ /* 0x000fe400038c0000 */
[----:B------:R-:W-:Y:S01]  /*1b4e0*/  MOV R14, UR62 ;  /* 0x0000003e000e7c02 */ /* 0x000fe20008000f00 */
[----:B01----:R-:W-:Y:S10]  /*1b4f0*/  ENDCOLLECTIVE ;  /* 0x000000000000791b */ /* 0x003ff40003800000 */
.L_x_14757:
[----:B------:R-:W-:Y:S05]  /*1b500*/  BSYNC B1 ;  /* 0x0000000000017941 */ /* 0x000fea0003800000 */
.L_x_14756:
[----:B------:R-:W-:Y:S05]  /*1b510*/  BRA `(.L_x_14569) ;  /* 0xffffff8c00647947 */ /* 0x000fea000383ffff */
.L_x_14572:
[----:B0-----:R0:W2:Y:S02]  /*1b520*/  SYNCS.PHASECHK.TRANS64.TRYWAIT P0, [R16+URZ+0x16820], R6 ;  /* 0x01682006100075a7 */ /* 0x0010a4000800017f */
[----:B--2---:R-:W-:Y:S05]  /*1b530*/  @!P0 NANOSLEEP.SYNCS 0x989680 ;  /* 0x009896800000895d */ /* 0x004fea0003900000 */
[----:B------:R-:W2:Y:S02]  /*1b540*/  @!P0 SYNCS.PHASECHK.TRANS64 P0, [R16+URZ+0x16820], R6 ;  /* 0x01682006100085a7 */ /* 0x000ea4000800007f */
[----:B--2---:R-:W-:Y:S05]  /*1b550*/  @!P0 BRA `(.L_x_14572) ;  /* 0xfffffffc00f08947 */ /* 0x004fea000383ffff */
[----:B------:R-:W-:Y:S05]  /*1b560*/  BRA `(.L_x_14758) ;  /* 0xffffff8c00747947 */ /* 0x000fea000383ffff */
.L_x_14576:
[----:B0-----:R0:W2:Y:S02]  /*1b570*/  SYNCS.PHASECHK.TRANS64.TRYWAIT P0, [R6+URZ+0x168a0], R7 ;  /* 0x0168a007060075a7 */ /* 0x0010a4000800017f */
[----:B--2---:R-:W-:Y:S05]  /*1b580*/  @!P0 NANOSLEEP.SYNCS 0x989680 ;  /* 0x009896800000895d */ /* 0x004fea0003900000 */
[----:B------:R-:W2:Y:S02]  /*1b590*/  @!P0 SYNCS.PHASECHK.TRANS64 P0, [R6+URZ+0x168a0], R7 ;  /* 0x0168a007060085a7 */ /* 0x000ea4000800007f */
[----:B--2---:R-:W-:Y:S05]  /*1b5a0*/  @!P0 BRA `(.L_x_14576) ;  /* 0xfffffffc00f08947 */ /* 0x004fea000383ffff */
[----:B------:R-:W-:Y:S05]  /*1b5b0*/  BRA `(.L_x_14759) ;  /* 0xffffff8c00907947 */ /* 0x000fea000383ffff */
.L_x_14581:
[----:B-1----:R1:W2:Y:S02]  /*1b5c0*/  SYNCS.PHASECHK.TRANS64.TRYWAIT P0, [R6+URZ+0x168c0], R7 ;  /* 0x0168c007060075a7 */ /* 0x0022a4000800017f */
[----:B--2---:R-:W-:Y:S05]  /*1b5d0*/  @!P0 NANOSLEEP.SYNCS 0x989680 ;  /* 0x009896800000895d */ /* 0x004fea0003900000 */
[----:B------:R-:W2:Y:S02]  /*1b5e0*/  @!P0 SYNCS.PHASECHK.TRANS64 P0, [R6+URZ+0x168c0], R7 ;  /* 0x0168c007060085a7 */ /* 0x000ea4000800007f */
[----:B--2---:R-:W-:Y:S05]  /*1b5f0*/  @!P0 BRA `(.L_x_14581) ;  /* 0xfffffffc00f08947 */ /* 0x004fea000383ffff */
[----:B------:R-:W-:Y:S05]  /*1b600*/  BRA `(.L_x_14760) ;  /* 0xffffff9000107947 */ /* 0x000fea000383ffff */
.L_x_14588:
[----:B--2---:R2:W3:Y:S02]  /*1b610*/  SYNCS.PHASECHK.TRANS64.TRYWAIT P1, [R6+URZ+0x168a0], R7 ;  /* 0x0168a007060075a7 */ /* 0x0044e4000802017f */
[----:B---3--:R-:W-:Y:S05]  /*1b620*/  @!P1 NANOSLEEP.SYNCS 0x989680 ;  /* 0x009896800000995d */ /* 0x008fea0003900000 */
[----:B------:R-:W3:Y:S02]  /*1b630*/  @!P1 SYNCS.PHASECHK.TRANS64 P1, [R6+URZ+0x168a0], R7 ;  /* 0x0168a007060095a7 */ /* 0x000ee4000802007f */
[----:B---3--:R-:W-:Y:S05]  /*1b640*/  @!P1 BRA `(.L_x_14588) ;  /* 0xfffffffc00f09947 */ /* 0x008fea000383ffff */
[----:B------:R-:W-:Y:S05]  /*1b650*/  BRA `(.L_x_14761) ;  /* 0xffffff9000dc7947 */ /* 0x000fea000383ffff */
.L_x_14593:
[----:B0-----:R0:W1:Y:S02]  /*1b660*/  SYNCS.PHASECHK.TRANS64.TRYWAIT P1, [R6+URZ+0x168c0], R7 ;  /* 0x0168c007060075a7 */ /* 0x001064000802017f */
[----:B-1----:R-:W-:Y:S05]  /*1b670*/  @!P1 NANOSLEEP.SYNCS 0x989680 ;  /* 0x009896800000995d */ /* 0x002fea0003900000 */
[----:B------:R-:W1:Y:S02]  /*1b680*/  @!P1 SYNCS.PHASECHK.TRANS64 P1, [R6+URZ+0x168c0], R7 ;  /* 0x0168c007060095a7 */ /* 0x000e64000802007f */
[----:B-1----:R-:W-:Y:S05]  /*1b690*/  @!P1 BRA `(.L_x_14593) ;  /* 0xfffffffc00f09947 */ /* 0x002fea000383ffff */
[----:B------:R-:W-:Y:S05]  /*1b6a0*/  BRA `(.L_x_14762) ;  /* 0xffffff9400547947 */ /* 0x000fea000383ffff */
.L_x_14608:
[----:B------:R-:W4:Y:S01]  /*1b6b0*/  S2R R20, SR_TID.X ;  /* 0x0000000000147919 */ /* 0x000f220000002100 */
[----:B------:R-:W-:Y:S01]  /*1b6c0*/  BSSY B0, `(.L_x_14763) ;  /* 0x000000a000007945 */ /* 0x000fe20003800000 */
[----:B------:R-:W-:Y:S01]  /*1b6d0*/  IMAD.MOV.U32 R12, RZ, RZ, RZ ;  /* 0x000000ffff0c7224 */ /* 0x000fe200078e00ff */
[----:B-1----:R-:W-:Y:S01]  /*1b6e0*/  MOV R11, 0x1f ;  /* 0x0000001f000b7802 */ /* 0x002fe20000000f00 */
[----:B------:R-:W-:Y:S01]  /*1b6f0*/  IMAD.MOV.U32 R15, RZ, RZ, -0x1 ;  /* 0xffffffffff0f7424 */ /* 0x000fe200078e00ff */
[----:B----4-:R-:W-:-:S04]  /*1b700*/  SHF.R.U32.HI R20, RZ, 0x5, R20 ;  /* 0x00000005ff147819 */ /* 0x010fc80000011614 */
[----:B------:R-:W-:-:S05]  /*1b710*/  LOP3.LUT R20, R20, 0x3, RZ, 0xc0, !PT ;  /* 0x0000000314147812 */ /* 0x000fca00078ec0ff */
[----:B------:R-:W-:-:S07]  /*1b720*/  IMAD.MOV.U32 R13, RZ, RZ, R20 ;  /* 0x000000ffff0d7224 */ /* 0x000fce00078e0014 */
[----:B0-23--:R-:W-:Y:S05]  /*1b730*/  WARPSYNC.COLLECTIVE R15, `(.L_x_14764) ;  /* 0x000000000f087348 */ /* 0x00dfea0003c00000 */
[----:B------:R1:W4:Y:S02]  /*1b740*/  SHFL.IDX P6, R14, R13, R12, R11 ;  /* 0x0000000c0d0e7389 */ /* 0x00032400000c000b */
[----:B01234-:R-:W-:Y:S01]  /*1b750*/  ENDCOLLECTIVE ;  /* 0x000000000000791b */ /* 0x01ffe20003800000 */
.L_x_14764:
[----:B------:R-:W-:Y:S05]  /*1b760*/  BSYNC B0 ;  /* 0x0000000000007941 */ /* 0x000fea0003800000 */
.L_x_14763:
[----:B------:R-:W-:Y:S05]  /*1b770*/  BRA `(.L_x_14765) ;  /* 0xffffffa000347947 */ /* 0x000fea000383ffff */
.L_x_14610:
[----:B------:R-:W-:Y:S01]  /*1b780*/  BSSY B0, `(.L_x_14766) ;  /* 0x0000006000007945 */ /* 0x000fe20003800000 */
[----:B------:R-:W-:-:S07]  /*1b790*/  IMAD.MOV.U32 R15, RZ, RZ, -0x1 ;  /* 0xffffffffff0f7424 */ /* 0x000fce00078e00ff */
[----:B0123--:R-:W-:Y:S05]  /*1b7a0*/  WARPSYNC.COLLECTIVE R15, `(.L_x_14767) ;  /* 0x000000000f0c7348 */ /* 0x00ffea0003c00000 */
[----:B------:R-:W-:Y:S02]  /*1b7b0*/  ELECT P6, UR62, PT ;  /* 0x00000000003e782f */ /* 0x000fe400038c0000 */
[----:B------:R-:W-:Y:S01]  /*1b7c0*/  MOV R14, UR62 ;  /* 0x0000003e000e7c02 */ /* 0x000fe20008000f00 */
[----:B0123--:R-:W-:Y:S10]  /*1b7d0*/  ENDCOLLECTIVE ;  /* 0x000000000000791b */ /* 0x00fff40003800000 */
.L_x_14767:
[----:B------:R-:W-:Y:S05]  /*1b7e0*/  BSYNC B0 ;  /* 0x0000000000007941 */ /* 0x000fea0003800000 */
.L_x_14766:
[----:B------:R-:W-:Y:S05]  /*1b7f0*/  BRA `(.L_x_14768) ;  /* 0xffffffa0003c7947 */ /* 0x000fea000383ffff */
.L_x_14612:
[----:B0-----:R0:W4:Y:S02]  /*1b800*/  SYNCS.PHASECHK.TRANS64.TRYWAIT P0, [R0+URZ+0x16840], R2 ;  /* 0x01684002000075a7 */ /* 0x001124000800017f */
[----:B----4-:R-:W-:Y:S05]  /*1b810*/  @!P0 NANOSLEEP.SYNCS 0x989680 ;  /* 0x009896800000895d */ /* 0x010fea0003900000 */
[----:B------:R-:W4:Y:S02]  /*1b820*/  @!P0 SYNCS.PHASECHK.TRANS64 P0, [R0+URZ+0x16840], R2 ;  /* 0x01684002000085a7 */ /* 0x000f24000800007f */
[----:B----4-:R-:W-:Y:S05]  /*1b830*/  @!P0 BRA `(.L_x_14612) ;  /* 0xfffffffc00f08947 */ /* 0x010fea000383ffff */
[----:B------:R-:W-:Y:S05]  /*1b840*/  BRA `(.L_x_14769) ;  /* 0xffffffa000907947 */ /* 0x000fea000383ffff */
.L_x_14616:
        /* <DEDUP_REMOVED lines=12> */
.L_x_14770:
[----:B------:R-:W-:Y:S02]  /*1b910*/  IMAD.MOV.U32 R13, RZ, RZ, R0 ;  /* 0x000000ffff0d7224 */ /* 0x000fe400078e0000 */
[----:B------:R-:W-:-:S07]  /*1b920*/  IMAD.MOV.U32 R7, RZ, RZ, R14 ;  /* 0x000000ffff077224 */ /* 0x000fce00078e000e */
[----:B------:R-:W-:Y:S05]  /*1b930*/  WARPSYNC.COLLECTIVE R15, `(.L_x_14771) ;  /* 0x000000000f087348 */ /* 0x000fea0003c00000 */
[----:B------:R0:W1:Y:S02]  /*1b940*/  SHFL.IDX P6, R14, R13, R12, R11 ;  /* 0x0000000c0d0e7389 */ /* 0x00006400000c000b */
[----:B01----:R-:W-:Y:S01]  /*1b950*/  ENDCOLLECTIVE ;  /* 0x000000000000791b */ /* 0x003fe20003800000 */
.L_x_14771:
[----:B------:R-:W-:Y:S02]  /*1b960*/  IMAD.MOV.U32 R13, RZ, RZ, R4 ;  /* 0x000000ffff0d7224 */ /* 0x000fe400078e0004 */
[----:B------:R-:W-:Y:S01]  /*1b970*/  IMAD.MOV.U32 R12, RZ, RZ, 0x1 ;  /* 0x00000001ff0c7424 */ /* 0x000fe200078e00ff */
[----:B------:R-:W-:-:S07]  /*1b980*/  MOV R6, R14 ;  /* 0x0000000e00067202 */ /* 0x000fce0000000f00 */
[----:B------:R-:W-:Y:S05]  /*1b990*/  WARPSYNC.COLLECTIVE R15, `(.L_x_14772) ;  /* 0x000000000f087348 */ /* 0x000fea0003c00000 */
[----:B------:R0:W1:Y:S02]  /*1b9a0*/  SHFL.IDX P6, R14, R13, R12, R11 ;  /* 0x0000000c0d0e7389 */ /* 0x00006400000c000b */
[----:B01----:R-:W-:Y:S01]  /*1b9b0*/  ENDCOLLECTIVE ;  /* 0x000000000000791b */ /* 0x003fe20003800000 */
.L_x_14772:
[----:B------:R-:W-:-:S05]  /*1b9c0*/  @!P1 LEA R6, P2, R20, R6, 0x1 ;  /* 0x0000000614069211 */ /* 0x000fca00078408ff */
[----:B------:R-:W-:-:S05]  /*1b9d0*/  @!P1 IMAD.X R7, RZ, RZ, R7, P2 ;  /* 0x000000ffff079224 */ /* 0x000fca00010e0607 */
[----:B------:R-:W-:Y:S01]  /*1b9e0*/  @!PT LDS RZ, [RZ] ;  /* 0x00000000fffff984 */ /* 0x000fe20000000800 */
[----:B------:R-:W-:Y:S01]  /*1b9f0*/  @!PT LDS RZ, [RZ] ;  /* 0x00000000fffff984 */ /* 0x000fe20000000800 */
[----:B------:R-:W-:Y:S01]  /*1ba00*/  @!PT LDS RZ, [RZ] ;  /* 0x00000000fffff984 */ /* 0x000fe20000000800 */
[----:B------:R0:W-:Y:S01]  /*1ba10*/  @!P1 LDGSTS.E.BYPASS.LTC128B.128 [R10+0x8400], desc[UR40][R6.64], !P0 ;  /* 0x08400000060a9fae */ /* 0x0001e2000c101d68 */
[----:B------:R-:W-:Y:S01]  /*1ba20*/  ISETP.GE.AND P1, PT, R8, R3, PT ;  /* 0x000000030800720c */ /* 0x000fe20003f26270 */
[----:B------:R-:W-:Y:S02]  /*1ba30*/  IMAD.MOV.U32 R13, RZ, RZ, R0 ;  /* 0x000000ffff0d7224 */ /* 0x000fe400078e0000 */
[----:B0-----:R-:W-:-:S10]  /*1ba40*/  IMAD.MOV.U32 R6, RZ, RZ, R14 ;  /* 0x000000ffff067224 */ /* 0x001fd400078e000e */
[----:B------:R-:W-:Y:S05]  /*1ba50*/  WARPSYNC.COLLECTIVE R15, `(.L_x_14773) ;  /* 0x000000000f087348 */ /* 0x000fea0003c00000 */
[----:B------:R0:W1:Y:S02]  /*1ba60*/  SHFL.IDX P6, R14, R13, R12, R11 ;  /* 0x0000000c0d0e7389 */ /* 0x00006400000c000b */
[----:B01----:R-:W-:Y:S01]  /*1ba70*/  ENDCOLLECTIVE ;  /* 0x000000000000791b */ /* 0x003fe20003800000 */
.L_x_14773:
[----:B------:R-:W-:Y:S02]  /*1ba80*/  IMAD.MOV.U32 R13, RZ, RZ, R4 ;  /* 0x000000ffff0d7224 */ /* 0x000fe400078e0004 */
[----:B------:R-:W-:Y:S02]  /*1ba90*/  IMAD.MOV.U32 R12, RZ, RZ, 0x2 ;  /* 0x00000002ff0c7424 */ /* 0x000fe400078e00ff */
[----:B------:R-:W-:-:S07]  /*1baa0*/  IMAD.MOV.U32 R7, RZ, RZ, R14 ;  /* 0x000000ffff077224 */ /* 0x000fce00078e000e */
[----:B------:R-:W-:Y:S05]  /*1bab0*/  WARPSYNC.COLLECTIVE R15, `(.L_x_14774) ;  /* 0x000000000f087348 */ /* 0x000fea0003c00000 */
[----:B------:R0:W1:Y:S02]  /*1bac0*/  SHFL.IDX P6, R14, R13, R12, R11 ;  /* 0x0000000c0d0e7389 */ /* 0x00006400000c000b */
[----:B01----:R-:W-:Y:S01]  /*1bad0*/  ENDCOLLECTIVE ;  /* 0x000000000000791b */ /* 0x003fe20003800000 */
.L_x_14774:
        /* <DEDUP_REMOVED lines=16> */
.L_x_14775:
[----:B------:R-:W-:Y:S01]  /*1bbe0*/  IMAD.MOV.U32 R13, RZ, RZ, R4 ;  /* 0x000000ffff0d7224 */ /* 0x000fe200078e0004 */
[----:B------:R-:W-:Y:S01]  /*1bbf0*/  MOV R12, 0x3 ;  /* 0x00000003000c7802 */ /* 0x000fe20000000f00 */
[----:B------:R-:W-:-:S07]  /*1bc00*/  IMAD.MOV.U32 R7, RZ, RZ, R14 ;  /* 0x000000ffff077224 */ /* 0x000fce00078e000e */
[----:B------:R-:W-:Y:S05]  /*1bc10*/  WARPSYNC.COLLECTIVE R15, `(.L_x_14776) ;  /* 0x000000000f087348 */ /* 0x000fea0003c00000 */
[----:B------:R0:W1:Y:S02]  /*1bc20*/  SHFL.IDX P6, R14, R13, R12, R11 ;  /* 0x0000000c0d0e7389 */ /* 0x00006400000c000b */
[----:B01----:R-:W-:Y:S01]  /*1bc30*/  ENDCOLLECTIVE ;  /* 0x000000000000791b */ /* 0x003fe20003800000 */
.L_x_14776:
        /* <DEDUP_REMOVED lines=16> */
.L_x_14777:
[----:B------:R-:W-:Y:S02]  /*1bd40*/  IMAD.MOV.U32 R13, RZ, RZ, R4 ;  /* 0x000000ffff0d7224 */ /* 0x000fe400078e0004 */
[----:B------:R-:W-:Y:S02]  /*1bd50*/  IMAD.MOV.U32 R12, RZ, RZ, 0x4 ;  /* 0x00000004ff0c7424 */ /* 0x000fe400078e00ff */
[----:B------:R-:W-:-:S07]  /*1bd60*/  IMAD.MOV.U32 R7, RZ, RZ, R14 ;  /* 0x000000ffff077224 */ /* 0x000fce00078e000e */
[----:B------:R-:W-:Y:S05]  /*1bd70*/  WARPSYNC.COLLECTIVE R15, `(.L_x_14778) ;  /* 0x000000000f087348 */ /* 0x000fea0003c00000 */
[----:B------:R0:W1:Y:S02]  /*1bd80*/  SHFL.IDX P6, R14, R13, R12, R11 ;  /* 0x0000000c0d0e7389 */ /* 0x00006400000c000b */
[----:B01----:R-:W-:Y:S01]  /*1bd90*/  ENDCOLLECTIVE ;  /* 0x000000000000791b */ /* 0x003fe20003800000 */
.L_x_14778:
        /* <DEDUP_REMOVED lines=16> */
.L_x_14779:
[----:B------:R-:W-:Y:S02]  /*1bea0*/  IMAD.MOV.U32 R13, RZ, RZ, R4 ;  /* 0x000000ffff0d7224 */ /* 0x000fe400078e0004 */
[----:B------:R-:W-:Y:S02]  /*1beb0*/  IMAD.MOV.U32 R12, RZ, RZ, 0x5 ;  /* 0x00000005ff0c7424 */ /* 0x000fe400078e00ff */
[----:B------:R-:W-:-:S07]  /*1bec0*/  IMAD.MOV.U32 R7, RZ, RZ, R14 ;  /* 0x000000ffff077224 */ /* 0x000fce00078e000e */
[----:B------:R-:W-:Y:S05]  /*1bed0*/  WARPSYNC.COLLECTIVE R15, `(.L_x_14780) ;  /* 0x000000000f087348 */ /* 0x000fea0003c00000 */
[----:B------:R0:W1:Y:S02]  /*1bee0*/  SHFL.IDX P6, R14, R13, R12, R11 ;  /* 0x0000000c0d0e7389 */ /* 0x00006400000c000b */
[----:B01----:R-:W-:Y:S01]  /*1bef0*/  ENDCOLLECTIVE ;  /* 0x000000000000791b */ /* 0x003fe20003800000 */
.L_x_14780:
        /* <DEDUP_REMOVED lines=16> */
.L_x_14781:
[----:B------:R-:W-:Y:S02]  /*1c000*/  IMAD.MOV.U32 R13, RZ, RZ, R4 ;  /* 0x000000ffff0d7224 */ /* 0x000fe400078e0004 */
[----:B------:R-:W-:Y:S02]  /*1c010*/  IMAD.MOV.U32 R12, RZ, RZ, 0x6 ;  /* 0x00000006ff0c7424 */ /* 0x000fe400078e00ff */
[----:B------:R-:W-:-:S07]  /*1c020*/  IMAD.MOV.U32 R7, RZ, RZ, R14 ;  /* 0x000000ffff077224 */ /* 0x000fce00078e000e */
[----:B------:R-:W-:Y:S05]  /*1c030*/  WARPSYNC.COLLECTIVE R15, `(.L_x_14782) ;  /* 0x000000000f087348 */ /* 0x000fea0003c00000 */
[----:B------:R0:W1:Y:S02]  /*1c040*/  SHFL.IDX P6, R14, R13, R12, R11 ;  /* 0x0000000c0d0e7389 */ /* 0x00006400000c000b */
[----:B01----:R-:W-:Y:S01]  /*1c050*/  ENDCOLLECTIVE ;  /* 0x000000000000791b */ /* 0x003fe20003800000 */
.L_x_14782:
        /* <DEDUP_REMOVED lines=16> */
.L_x_14783:
[----:B------:R-:W-:Y:S01]  /*1c160*/  IMAD.MOV.U32 R13, RZ, RZ, R4 ;  /* 0x000000ffff0d7224 */ /* 0x000fe200078e0004 */
[----:B------:R-:W-:Y:S01]  /*1c170*/  MOV R12, 0x7 ;  /* 0x00000007000c7802 */ /* 0x000fe20000000f00 */
[----:B------:R-:W-:-:S07]  /*1c180*/  IMAD.MOV.U32 R7, RZ, RZ, R14 ;  /* 0x000000ffff077224 */ /* 0x000fce00078e000e */
[----:B------:R-:W-:Y:S05]  /*1c190*/  WARPSYNC.COLLECTIVE R15, `(.L_x_14784) ;  /* 0x000000000f087348 */ /* 0x000fea0003c00000 */
[----:B------:R0:W1:Y:S02]  /*1c1a0*/  SHFL.IDX P6, R14, R13, R12, R11 ;  /* 0x0000000c0d0e7389 */ /* 0x00006400000c000b */
[----:B01----:R-:W-:Y:S01]  /*1c1b0*/  ENDCOLLECTIVE ;  /* 0x000000000000791b */ /* 0x003fe20003800000 */
.L_x_14784:
        /* <DEDUP_REMOVED lines=11> */
.L_x_14785:
[----:B------:R-:W-:Y:S01]  /*1c270*/  @!PT LDS RZ, [RZ] ;  /* 0x00000000fffff984 */ /* 0x000fe20000000800 */
[----:B------:R-:W-:Y:S01]  /*1c280*/  @!PT LDS RZ, [RZ] ;  /* 0x00000000fffff984 */ /* 0x000fe20000000800 */
[----:B------:R-:W-:Y:S01]  /*1c290*/  @!PT LDS RZ, [RZ] ;  /* 0x00000000fffff984 */ /* 0x000fe20000000800 */
[----:B------:R0:W-:Y:S01]  /*1c2a0*/  @!P1 LDGSTS.E.BYPASS.LTC128B.128 [R10+0xb400], desc[UR40][R6.64], !P0 ;  /* 0x0b400000060a9fae */ /* 0x0001e2000c101d68 */
[----:B------:R-:W-:Y:S01]  /*1c2b0*/  ISETP.GE.AND P1, PT, R0, R3, PT ;  /* 0x000000030000720c */ /* 0x000fe20003f26270 */
[----:B------:R-:W-:-:S05]  /*1c2c0*/  VIADD R0, R25, 0x80 ;  /* 0x0000008019007836 */ /* 0x000fca0000000000 */
[----:B------:R-:W-:Y:S01]  /*1c2d0*/  ISETP.GE.AND P2, PT, R0, R3, PT ;  /* 0x000000030000720c */ /* 0x000fe20003f46270 */
[----:B------:R-:W-:Y:S01]  /*1c2e0*/  IMAD.MOV.U32 R13, RZ, RZ, R2 ;  /* 0x000000ffff0d7224 */ /* 0x000fe200078e0002 */
[----:B------:R-:W-:Y:S01]  /*1c2f0*/  MOV R12, RZ ;  /* 0x000000ff000c7202 */ /* 0x000fe20000000f00 */
[----:B0-----:R-:W-:-:S10]  /*1c300*/  IMAD.MOV.U32 R6, RZ, RZ, R14 ;  /* 0x000000ffff067224 */ /* 0x001fd400078e000e */
[----:B------:R-:W-:Y:S05]  /*1c310*/  WARPSYNC.COLLECTIVE R15, `(.L_x_14786) ;  /* 0x000000000f087348 */ /* 0x000fea0003c00000 */
[----:B------:R0:W1:Y:S02]  /*1c320*/  SHFL.IDX P6, R14, R13, R12, R11 ;  /* 0x0000000c0d0e7389 */ /* 0x00006400000c000b */
[----:B01----:R-:W-:Y:S01]  /*1c330*/  ENDCOLLECTIVE ;  /* 0x000000000000791b */ /* 0x003fe20003800000 */
.L_x_14786:
        /* <DEDUP_REMOVED lines=13> */
.L_x_14787:
[----:B------:R-:W-:Y:S01]  /*1c410*/  IMAD.MOV.U32 R13, RZ, RZ, R2 ;  /* 0x000000ffff0d7224 */ /* 0x000fe200078e0002 */
[----:B------:R-:W-:Y:S01]  /*1c420*/  MOV R12, 0x1 ;  /* 0x00000001000c7802 */ /* 0x000fe20000000f00 */
[----:B------:R-:W-:-:S07]  /*1c430*/  IMAD.MOV.U32 R0, RZ, RZ, R14 ;  /* 0x000000ffff007224 */ /* 0x000fce00078e000e */
[----:B------:R-:W-:Y:S05]  /*1c440*/  WARPSYNC.COLLECTIVE R15, `(.L_x_14788) ;  /* 0x000000000f087348 */ /* 0x000fea0003c00000 */
[----:B------:R0:W1:Y:S02]  /*1c450*/  SHFL.IDX P6, R14, R13, R12, R11 ;  /* 0x0000000c0d0e7389 */ /* 0x00006400000c000b */
[----:B01----:R-:W-:Y:S01]  /*1c460*/  ENDCOLLECTIVE ;  /* 0x000000000000791b */ /* 0x003fe20003800000 */
.L_x_14788:
        /* <DEDUP_REMOVED lines=15> */
.L_x_14789:
[----:B------:R-:W-:Y:S02]  /*1c560*/  IMAD.MOV.U32 R13, RZ, RZ, R2 ;  /* 0x000000ffff0d7224 */ /* 0x000fe400078e0002 */
[----:B------:R-:W-:Y:S02]  /*1c570*/  IMAD.MOV.U32 R12, RZ, RZ, 0x2 ;  /* 0x00000002ff0c7424 */ /* 0x000fe400078e00ff */
[----:B------:R-:W-:-:S07]  /*1c580*/  IMAD.MOV.U32 R6, RZ, RZ, R14 ;  /* 0x000000ffff067224 */ /* 0x000fce00078e000e */
[----:B------:R-:W-:Y:S05]  /*1c590*/  WARPSYNC.COLLECTIVE R15, `(.L_x_14790) ;  /* 0x000000000f087348 */ /* 0x000fea0003c00000 */
[----:B------:R0:W1:Y:S02]  /*1c5a0*/  SHFL.IDX P6, R14, R13, R12, R11 ;  /* 0x0000000c0d0e7389 */ /* 0x00006400000c000b */
[----:B01----:R-:W-:Y:S01]  /*1c5b0*/  ENDCOLLECTIVE ;  /* 0x000000000000791b */ /* 0x003fe20003800000 */
.L_x_14790:
[----:B------:R-:W-:-:S05]  /*1c5c0*/  @!P1 LEA R6, P2, R20, R6, 0x1 ;  /* 0x0000000614069211 */ /* 0x000fca00078408ff */
[----:B------:R-:W-:-:S04]  /*1c5d0*/  @!P1 IMAD.X R0, RZ, RZ, R0, P2 ;  /* 0x000000ffff009224 */ /* 0x000fc800010e0600 */
[----:B------:R-:W-:Y:S01]  /*1c5e0*/  @!P1 IMAD.MOV.U32 R7, RZ, RZ, R0 ;  /* 0x000000ffff079224 */ /* 0x000fe200078e0000 */
[----:B------:R-:W-:-:S04]  /*1c5f0*/  MOV R13, R5 ;  /* 0x00000005000d7202 */ /* 0x000fc80000000f00 */
        /* <DEDUP_REMOVED lines=9> */
.L_x_14791:
[----:B------:R-:W-:Y:S02]  /*1c690*/  IMAD.MOV.U32 R13, RZ, RZ, R2 ;  /* 0x000000ffff0d7224 */ /* 0x000fe400078e0002 */
[----:B------:R-:W-:Y:S02]  /*1c6a0*/  IMAD.MOV.U32 R12, RZ, RZ, 0x3 ;  /* 0x00000003ff0c7424 */ /* 0x000fe400078e00ff */
[----:B------:R-:W-:-:S07]  /*1c6b0*/  IMAD.MOV.U32 R6, RZ, RZ, R14 ;  /* 0x000000ffff067224 */ /* 0x000fce00078e000e */
[----:B------:R-:W-:Y:S05]  /*1c6c0*/  WARPSYNC.COLLECTIVE R15, `(.L_x_14792) ;  /* 0x000000000f087348 */ /* 0x000fea0003c00000 */
[----:B------:R0:W1:Y:S02]  /*1c6d0*/  SHFL.IDX P6, R14, R13, R12, R11 ;  /* 0x0000000c0d0e7389 */ /* 0x00006400000c000b */
[----:B01----:R-:W-:Y:S01]  /*1c6e0*/  ENDCOLLECTIVE ;  /* 0x000000000000791b */ /* 0x003fe20003800000 */
.L_x_14792:
        /* <DEDUP_REMOVED lines=12> */
.L_x_14793:
[----:B------:R-:W-:Y:S01]  /*1c7b0*/  MOV R2, R14 ;  /* 0x0000000e00027202 */ /* 0x000fe20000000f00 */
[----:B------:R-:W-:Y:S06]  /*1c7c0*/  BRA `(.L_x_14794) ;  /* 0xffffffa0009c7947 */ /* 0x000fec000383ffff */
.L_x_14619:
[----:B0-----:R0:W1:Y:S02]  /*1c7d0*/  SYNCS.PHASECHK.TRANS64.TRYWAIT P0, [R16+URZ+0x16820], R0 ;  /* 0x01682000100075a7 */ /* 0x001064000800017f */
[----:B-1----:R-:W-:Y:S05]  /*1c7e0*/  @!P0 NANOSLEEP.SYNCS 0x989680 ;  /* 0x009896800000895d */ /* 0x002fea0003900000 */
[----:B------:R-:W1:Y:S02]  /*1c7f0*/  @!P0 SYNCS.PHASECHK.TRANS64 P0, [R16+URZ+0x16820], R0 ;  /* 0x01682000100085a7 */ /* 0x000e64000800007f */
[----:B-1----:R-:W-:Y:S05]  /*1c800*/  @!P0 BRA `(.L_x_14619) ;  /* 0xfffffffc00f08947 */ /* 0x002fea000383ffff */
[----:B------:R-:W-:Y:S05]  /*1c810*/  BRA `(.L_x_14795) ;  /* 0xffffffa000fc7947 */ /* 0x000fea000383ffff */
.L_x_14628:
[----:B-1----:R1:W2:Y:S02]  /*1c820*/  SYNCS.PHASECHK.TRANS64.TRYWAIT P0, [R2+URZ+0x16840], R3 ;  /* 0x01684003020075a7 */ /* 0x0022a4000800017f */
[----:B--2---:R-:W-:Y:S05]  /*1c830*/  @!P0 NANOSLEEP.SYNCS 0x989680 ;  /* 0x009896800000895d */ /* 0x004fea0003900000 */
[----:B------:R-:W2:Y:S02]  /*1c840*/  @!P0 SYNCS.PHASECHK.TRANS64 P0, [R2+URZ+0x16840], R3 ;  /* 0x01684003020085a7 */ /* 0x000ea4000800007f */
[----:B--2---:R-:W-:Y:S05]  /*1c850*/  @!P0 BRA `(.L_x_14628) ;  /* 0xfffffffc00f08947 */ /* 0x004fea000383ffff */
[----:B------:R-:W-:Y:S05]  /*1c860*/  BRA `(.L_x_14796) ;  /* 0xffffffa400d07947 */ /* 0x000fea000383ffff */
.L_x_14633:
[----:B0-----:R0:W1:Y:S02]  /*1c870*/  SYNCS.PHASECHK.TRANS64.TRYWAIT P0, [R3+URZ+0x60], R2 ;  /* 0x00006002030075a7 */ /* 0x001064000800017f */
[----:B-1----:R-:W-:Y:S05]  /*1c880*/  @!P0 NANOSLEEP.SYNCS 0x989680 ;  /* 0x009896800000895d */ /* 0x002fea0003900000 */
[----:B------:R-:W1:Y:S02]  /*1c890*/  @!P0 SYNCS.PHASECHK.TRANS64 P0, [R3+URZ+0x60], R2 ;  /* 0x00006002030085a7 */ /* 0x000e64000800007f */
[----:B-1----:R-:W-:Y:S05]  /*1c8a0*/  @!P0 BRA `(.L_x_14633) ;  /* 0xfffffffc00f08947 */ /* 0x002fea000383ffff */
[----:B------:R-:W-:Y:S05]  /*1c8b0*/  BRA `(.L_x_14797) ;  /* 0xffffffa8005c7947 */ /* 0x000fea000383ffff */
.L_x_14641:
[----:B-1----:R1:W2:Y:S02]  /*1c8c0*/  SYNCS.PHASECHK.TRANS64.TRYWAIT P0, [R2+URZ+0x16840], R3 ;  /* 0x01684003020075a7 */ /* 0x0022a4000800017f */
[----:B--2---:R-:W-:Y:S05]  /*1c8d0*/  @!P0 NANOSLEEP.SYNCS 0x989680 ;  /* 0x009896800000895d */ /* 0x004fea0003900000 */
[----:B------:R-:W2:Y:S02]  /*1c8e0*/  @!P0 SYNCS.PHASECHK.TRANS64 P0, [R2+URZ+0x16840], R3 ;  /* 0x01684003020085a7 */ /* 0x000ea4000800007f */
[----:B--2---:R-:W-:Y:S05]  /*1c8f0*/  @!P0 BRA `(.L_x_14641) ;  /* 0xfffffffc00f08947 */ /* 0x004fea000383ffff */
[----:B------:R-:W-:Y:S05]  /*1c900*/  BRA `(.L_x_14798) ;  /* 0xffffffac00a07947 */ /* 0x000fea000383ffff */
.L_x_14646:
[----:B0-----:R0:W1:Y:S02]  /*1c910*/  SYNCS.PHASECHK.TRANS64.TRYWAIT P0, [R10+URZ+0x60], R28 ;  /* 0x0000601c0a0075a7 */ /* 0x001064000800017f */
[----:B-1----:R-:W-:Y:S05]  /*1c920*/  @!P0 NANOSLEEP.SYNCS 0x989680 ;  /* 0x009896800000895d */ /* 0x002fea0003900000 */
[----:B------:R-:W1:Y:S02]  /*1c930*/  @!P0 SYNCS.PHASECHK.TRANS64 P0, [R10+URZ+0x60], R28 ;  /* 0x0000601c0a0085a7 */ /* 0x000e64000800007f */
[----:B-1----:R-:W-:Y:S05]  /*1c940*/  @!P0 BRA `(.L_x_14646) ;  /* 0xfffffffc00f08947 */ /* 0x002fea000383ffff */
[----:B------:R-:W-:Y:S05]  /*1c950*/  BRA `(.L_x_14799) ;  /* 0xffffffb0002c7947 */ /* 0x000fea000383ffff */
.L_x_14654:
[----:B-1----:R1:W2:Y:S02]  /*1c960*/  SYNCS.PHASECHK.TRANS64.TRYWAIT P0, [R2+URZ+0x16840], R3 ;  /* 0x01684003020075a7 */ /* 0x0022a4000800017f */
[----:B--2---:R-:W-:Y:S05]  /*1c970*/  @!P0 NANOSLEEP.SYNCS 0x989680 ;  /* 0x009896800000895d */ /* 0x004fea0003900000 */
[----:B------:R-:W2:Y:S02]  /*1c980*/  @!P0 SYNCS.PHASECHK.TRANS64 P0, [R2+URZ+0x16840], R3 ;  /* 0x01684003020085a7 */ /* 0x000ea4000800007f */
[----:B--2---:R-:W-:Y:S05]  /*1c990*/  @!P0 BRA `(.L_x_14654) ;  /* 0xfffffffc00f08947 */ /* 0x004fea000383ffff */
[----:B------:R-:W-:Y:S05]  /*1c9a0*/  BRA `(.L_x_14800) ;  /* 0xffffffb400407947 */ /* 0x000fea000383ffff */
.L_x_14659:
[----:B0-----:R0:W1:Y:S02]  /*1c9b0*/  SYNCS.PHASECHK.TRANS64.TRYWAIT P0, [R3+URZ+0x60], R7 ;  /* 0x00006007030075a7 */ /* 0x001064000800017f */
[----:B-1----:R-:W-:Y:S05]  /*1c9c0*/  @!P0 NANOSLEEP.SYNCS 0x989680 ;  /* 0x009896800000895d */ /* 0x002fea0003900000 */
[----:B------:R-:W1:Y:S02]  /*1c9d0*/  @!P0 SYNCS.PHASECHK.TRANS64 P0, [R3+URZ+0x60], R7 ;  /* 0x00006007030085a7 */ /* 0x000e64000800007f */
[----:B-1----:R-:W-:Y:S05]  /*1c9e0*/  @!P0 BRA `(.L_x_14659) ;  /* 0xfffffffc00f08947 */ /* 0x002fea000383ffff */
[----:B------:R-:W-:Y:S05]  /*1c9f0*/  BRA `(.L_x_14801) ;  /* 0xffffffb400d07947 */ /* 0x000fea000383ffff */
.L_x_14669:
[----:B0-----:R0:W1:Y:S02]  /*1ca00*/  SYNCS.PHASECHK.TRANS64.TRYWAIT P0, [R3+URZ+0x16860], R0 ;  /* 0x01686000030075a7 */ /* 0x001064000800017f */
[----:B-1----:R-:W-:Y:S05]  /*1ca10*/  @!P0 NANOSLEEP.SYNCS 0x989680 ;  /* 0x009896800000895d */ /* 0x002fea0003900000 */
[----:B------:R-:W1:Y:S02]  /*1ca20*/  @!P0 SYNCS.PHASECHK.TRANS64 P0, [R3+URZ+0x16860], R0 ;  /* 0x01686000030085a7 */ /* 0x000e64000800007f */
[----:B-1----:R-:W-:Y:S05]  /*1ca30*/  @!P0 BRA `(.L_x_14669) ;  /* 0xfffffffc00f08947 */ /* 0x002fea000383ffff */
[----:B------:R-:W-:Y:S05]  /*1ca40*/  BRA `(.L_x_14802) ;  /* 0xffffffb800d07947 */ /* 0x000fea000383ffff */
.L_x_14675:
[----:B------:R-:W-:Y:S01]  /*1ca50*/  BSSY B0, `(.L_x_14803) ;  /* 0x0000008000007945 */ /* 0x000fe20003800000 */
[----:B------:R-:W-:Y:S02]  /*1ca60*/  IMAD.MOV.U32 R13, RZ, RZ, R24 ;  /* 0x000000ffff0d7224 */ /* 0x000fe400078e0018 */
[----:B------:R-:W-:Y:S02]  /*1ca70*/  IMAD.MOV.U32 R12, RZ, RZ, RZ ;  /* 0x000000ffff0c7224 */ /* 0x000fe400078e00ff */
[----:B-1----:R-:W-:Y:S02]  /*1ca80*/  IMAD.MOV.U32 R11, RZ, RZ, 0x1f ;  /* 0x0000001fff0b7424 */ /* 0x002fe400078e00ff */
[----:B------:R-:W-:-:S07]  /*1ca90*/  IMAD.MOV.U32 R15, RZ, RZ, -0x1 ;  /* 0xffffffffff0f7424 */ /* 0x000fce00078e00ff */
[----:B0-2---:R-:W-:Y:S05]  /*1caa0*/  WARPSYNC.COLLECTIVE R15, `(.L_x_14804) ;  /* 0x000000000f087348 */ /* 0x005fea0003c00000 */
[----:B------:R1:W3:Y:S02]  /*1cab0*/  SHFL.IDX P6, R14, R13, R12, R11 ;  /* 0x0000000c0d0e7389 */ /* 0x0002e400000c000b */
[----:B0123--:R-:W-:Y:S01]  /*1cac0*/  ENDCOLLECTIVE ;  /* 0x000000000000791b */ /* 0x00ffe20003800000 */
.L_x_14804:
[----:B------:R-:W-:Y:S05]  /*1cad0*/  BSYNC B0 ;  /* 0x0000000000007941 */ /* 0x000fea0003800000 */
.L_x_14803:
[----:B------:R-:W-:Y:S01]  /*1cae0*/  IMAD.MOV.U32 R13, RZ, RZ, R24 ;  /* 0x000000ffff0d7224 */ /* 0x000fe200078e0018 */
[----:B------:R-:W-:Y:S01]  /*1caf0*/  MOV R15, 0xffffffff ;  /* 0xffffffff000f7802 */ /* 0x000fe20000000f00 */
[----:B------:R-:W-:Y:S02]  /*1cb00*/  IMAD.MOV.U32 R12, RZ, RZ, 0x1 ;  /* 0x00000001ff0c7424 */ /* 0x000fe400078e00ff */
[----:B------:R-:W-:Y:S02]  /*1cb10*/  IMAD.MOV.U32 R11, RZ, RZ, 0x1f ;  /* 0x0000001fff0b7424 */ /* 0x000fe400078e00ff */
[----:B------:R-:W-:Y:S02]  /*1cb20*/  IMAD.IADD R9, R27, 0x1, R8 ;  /* 0x000000011b097824 */ /* 0x000fe400078e0208 */
[----:B------:R-:W-:-:S07]  /*1cb30*/  IMAD.MOV.U32 R0, RZ, RZ, R14 ;  /* 0x000000ffff007224 */ /* 0x000fce00078e000e */
[----:B------:R-:W-:Y:S05]  /*1cb40*/  WARPSYNC.COLLECTIVE R15, `(.L_x_14805) ;  /* 0x000000000f087348 */ /* 0x000fea0003c00000 */
[----:B------:R0:W1:Y:S02]  /*1cb50*/  SHFL.IDX P6, R14, R13, R12, R11 ;  /* 0x0000000c0d0e7389 */ /* 0x00006400000c000b */
[----:B01----:R-:W-:Y:S01]  /*1cb60*/  ENDCOLLECTIVE ;  /* 0x000000000000791b */ /* 0x003fe20003800000 */
.L_x_14805:
        /* <DEDUP_REMOVED lines=23> */
.L_x_14806:
[----:B------:R-:W-:Y:S02]  /*1cce0*/  MOV R12, 0x2 ;  /* 0x00000002000c7802 */ /* 0x000fe40000000f00 */
[----:B------:R-:W-:-:S05]  /*1ccf0*/  SEL R4, R14, RZ, P1 ;  /* 0x000000ff0e047207 */ /* 0x000fca0000800000 */
[----:B------:R-:W-:-:S04]  /*1cd00*/  IMAD.IADD R4, R13, 0x1, R4 ;  /* 0x000000010d047824 */ /* 0x000fc800078e0204 */
[----:B------:R-:W-:-:S07]  /*1cd10*/  IMAD.MOV.U32 R13, RZ, RZ, R4 ;  /* 0x000000ffff0d7224 */ /* 0x000fce00078e0004 */
[----:B------:R-:W-:Y:S05]  /*1cd20*/  WARPSYNC.COLLECTIVE R15, `(.L_x_14807) ;  /* 0x000000000f087348 */ /* 0x000fea0003c00000 */
[----:B------:R0:W1:Y:S02]  /*1cd30*/  SHFL.UP P6, R14, R13, R12, R11 ;  /* 0x0400000c0d0e7389 */ /* 0x00006400000c000b */
[----:B01----:R-:W-:Y:S01]  /*1cd40*/  ENDCOLLECTIVE ;  /* 0x000000000000791b */ /* 0x003fe20003800000 */
.L_x_14807:
[----:B------:R-:W-:Y:S01]  /*1cd50*/  IMAD.MOV.U32 R12, RZ, RZ, 0x4 ;  /* 0x00000004ff0c7424 */ /* 0x000fe200078e00ff */
[----:B------:R-:W-:-:S05]  /*1cd60*/  SEL R3, R14, RZ, P2 ;  /* 0x000000ff0e037207 */ /* 0x000fca0001000000 */
[----:B------:R-:W-:-:S04]  /*1cd70*/  IMAD.IADD R2, R4, 0x1, R3 ;  /* 0x0000000104027824 */ /* 0x000fc800078e0203 */
[----:B------:R-:W-:-:S07]  /*1cd80*/  IMAD.MOV.U32 R13, RZ, RZ, R2 ;  /* 0x000000ffff0d7224 */ /* 0x000fce00078e0002 */
[----:B------:R-:W-:Y:S05]  /*1cd90*/  WARPSYNC.COLLECTIVE R15, `(.L_x_14808) ;  /* 0x000000000f087348 */ /* 0x000fea0003c00000 */
[----:B------:R0:W1:Y:S02]  /*1cda0*/  SHFL.UP P6, R14, R13, R12, R11 ;  /* 0x0400000c0d0e7389 */ /* 0x00006400000c000b */
[----:B01----:R-:W-:Y:S01]  /*1cdb0*/  ENDCOLLECTIVE ;  /* 0x000000000000791b */ /* 0x003fe20003800000 */
.L_x_14808:
[----:B------:R-:W-:Y:S01]  /*1cdc0*/  IMAD.MOV.U32 R12, RZ, RZ, 0x8 ;  /* 0x00000008ff0c7424 */ /* 0x000fe200078e00ff */
[----:B------:R-:W-:-:S05]  /*1cdd0*/  SEL R3, R14, RZ, P3 ;  /* 0x000000ff0e037207 */ /* 0x000fca0001800000 */
[----:B------:R-:W-:-:S04]  /*1cde0*/  IMAD.IADD R3, R2, 0x1, R3 ;  /* 0x0000000102037824 */ /* 0x000fc800078e0203 */
[----:B------:R-:W-:-:S07]  /*1cdf0*/  IMAD.MOV.U32 R13, RZ, RZ, R3 ;  /* 0x000000ffff0d7224 */ /* 0x000fce00078e0003 */
[----:B------:R-:W-:Y:S05]  /*1ce00*/  WARPSYNC.COLLECTIVE R15, `(.L_x_14809) ;  /* 0x000000000f087348 */ /* 0x000fea0003c00000 */
[----:B------:R0:W1:Y:S02]  /*1ce10*/  SHFL.UP P6, R14, R13, R12, R11 ;  /* 0x0400000c0d0e7389 */ /* 0x00006400000c000b */
[----:B01----:R-:W-:Y:S01]  /*1ce20*/  ENDCOLLECTIVE ;  /* 0x000000000000791b */ /* 0x003fe20003800000 */
.L_x_14809:
[----:B------:R-:W-:Y:S02]  /*1ce30*/  MOV R12, 0x10 ;  /* 0x00000010000c7802 */ /* 0x000fe40000000f00 */
[----:B------:R-:W-:-:S05]  /*1ce40*/  SEL R4, R14, RZ, P4 ;  /* 0x000000ff0e047207 */ /* 0x000fca0002000000 */
[----:B------:R-:W-:-:S04]  /*1ce50*/  IMAD.IADD R4, R3, 0x1, R4 ;  /* 0x0000000103047824 */ /* 0x000fc800078e0204 */
[----:B------:R-:W-:-:S07]  /*1ce60*/  IMAD.MOV.U32 R13, RZ, RZ, R4 ;  /* 0x000000ffff0d7224 */ /* 0x000fce00078e0004 */
[----:B------:R-:W-:Y:S05]  /*1ce70*/  WARPSYNC.COLLECTIVE R15, `(.L_x_14810) ;  /* 0x000000000f087348 */ /* 0x000fea0003c00000 */
[----:B------:R0:W1:Y:S02]  /*1ce80*/  SHFL.UP P6, R14, R13, R12, R11 ;  /* 0x0400000c0d0e7389 */ /* 0x00006400000c000b */
[----:B01----:R-:W-:Y:S01]  /*1ce90*/  ENDCOLLECTIVE ;  /* 0x000000000000791b */ /* 0x003fe20003800000 */
.L_x_14810:
        /* <DEDUP_REMOVED lines=8> */
.L_x_14811:
[----:B------:R-:W-:Y:S05]  /*1cf20*/  BRA `(.L_x_14812) ;  /* 0xffffffbc000c7947 */ /* 0x000fea000383ffff */
.L_x_14678:
[----:B------:R-:W-:Y:S01]  /*1cf30*/  BSSY B0, `(.L_x_14813) ;  /* 0x0000007000007945 */ /* 0x000fe20003800000 */
[----:B------:R-:W-:Y:S02]  /*1cf40*/  IMAD.MOV.U32 R12, RZ, RZ, 0x1 ;  /* 0x00000001ff0c7424 */ /* 0x000fe400078e00ff */
[----:B-1----:R-:W-:Y:S02]  /*1cf50*/  IMAD.MOV.U32 R11, RZ, RZ, RZ ;  /* 0x000000ffff0b7224 */ /* 0x002fe400078e00ff */
[----:B------:R-:W-:-:S07]  /*1cf60*/  IMAD.MOV.U32 R15, RZ, RZ, -0x1 ;  /* 0xffffffffff0f7424 */ /* 0x000fce00078e00ff */
[----:B------:R-:W-:Y:S05]  /*1cf70*/  WARPSYNC.COLLECTIVE R15, `(.L_x_14814) ;  /* 0x000000000f087348 */ /* 0x000fea0003c00000 */
[----:B------:R0:W1:Y:S02]  /*1cf80*/  SHFL.UP P6, R14, R13, R12, R11 ;  /* 0x0400000c0d0e7389 */ /* 0x00006400000c000b */
[----:B01----:R-:W-:Y:S01]  /*1cf90*/  ENDCOLLECTIVE ;  /* 0x000000000000791b */ /* 0x003fe20003800000 */
.L_x_14814:
[----:B------:R-:W-:Y:S05]  /*1cfa0*/  BSYNC B0 ;  /* 0x0000000000007941 */ /* 0x000fea0003800000 */
.L_x_14813:
[----:B------:R-:W-:Y:S01]  /*1cfb0*/  SEL R14, R14, RZ, P1 ;  /* 0x000000ff0e0e7207 */ /* 0x000fe20000800000 */
[----:B------:R-:W-:Y:S01]  /*1cfc0*/  IMAD.MOV.U32 R11, RZ, RZ, RZ ;  /* 0x000000ffff0b7224 */ /* 0x000fe200078e00ff */
[----:B------:R-:W-:Y:S01]  /*1cfd0*/  MOV R12, 0x2 ;  /* 0x00000002000c7802 */ /* 0x000fe20000000f00 */
[----:B------:R-:W-:Y:S02]  /*1cfe0*/  IMAD.MOV.U32 R15, RZ, RZ, -0x1 ;  /* 0xffffffffff0f7424 */ /* 0x000fe400078e00ff */
[----:B------:R-:W-:-:S07]  /*1cff0*/  IMAD.IADD R13, R13, 0x1, R14 ;  /* 0x000000010d0d7824 */ /* 0x000fce00078e020e */
[----:B------:R-:W-:Y:S05]  /*1d000*/  WARPSYNC.COLLECTIVE R15, `(.L_x_14815) ;  /* 0x000000000f087348 */ /* 0x000fea0003c00000 */
[----:B------:R0:W1:Y:S02]  /*1d010*/  SHFL.UP P6, R14, R13, R12, R11 ;  /* 0x0400000c0d0e7389 */ /* 0x00006400000c000b */
[----:B01----:R-:W-:Y:S01]  /*1d020*/  ENDCOLLECTIVE ;  /* 0x000000000000791b */ /* 0x003fe20003800000 */
.L_x_14815:
[----:B------:R-:W-:Y:S01]  /*1d030*/  IMAD.MOV.U32 R12, RZ, RZ, 0x4 ;  /* 0x00000004ff0c7424 */ /* 0x000fe200078e00ff */
[----:B------:R-:W-:-:S05]  /*1d040*/  SEL R2, R14, RZ, P2 ;  /* 0x000000ff0e027207 */ /* 0x000fca0001000000 */
[----:B------:R-:W-:-:S04]  /*1d050*/  IMAD.IADD R2, R13, 0x1, R2 ;  /* 0x000000010d027824 */ /* 0x000fc800078e0202 */
[----:B------:R-:W-:-:S07]  /*1d060*/  IMAD.MOV.U32 R13, RZ, RZ, R2 ;  /* 0x000000ffff0d7224 */ /* 0x000fce00078e0002 */
[----:B------:R-:W-:Y:S05]  /*1d070*/  WARPSYNC.COLLECTIVE R15, `(.L_x_14816) ;  /* 0x000000000f087348 */ /* 0x000fea0003c00000 */
[----:B------:R0:W1:Y:S02]  /*1d080*/  SHFL.UP P6, R14, R13, R12, R11 ;  /* 0x0400000c0d0e7389 */ /* 0x00006400000c000b */
[----:B01----:R-:W-:Y:S01]  /*1d090*/  ENDCOLLECTIVE ;  /* 0x000000000000791b */ /* 0x003fe20003800000 */
.L_x_14816:
[----:B------:R-:W-:Y:S01]  /*1d0a0*/  IMAD.MOV.U32 R12, RZ, RZ, 0x8 ;  /* 0x00000008ff0c7424 */ /* 0x000fe200078e00ff */
[----:B------:R-:W-:-:S05]  /*1d0b0*/  SEL R3, R14, RZ, P3 ;  /* 0x000000ff0e037207 */ /* 0x000fca0001800000 */
[----:B------:R-:W-:-:S04]  /*1d0c0*/  IMAD.IADD R3, R2, 0x1, R3 ;  /* 0x0000000102037824 */ /* 0x000fc800078e0203 */
[----:B------:R-:W-:-:S07]  /*1d0d0*/  IMAD.MOV.U32 R13, RZ, RZ, R3 ;  /* 0x000000ffff0d7224 */ /* 0x000fce00078e0003 */
[----:B------:R-:W-:Y:S05]  /*1d0e0*/  WARPSYNC.COLLECTIVE R15, `(.L_x_14817) ;  /* 0x000000000f087348 */ /* 0x000fea0003c00000 */
[----:B------:R0:W1:Y:S02]  /*1d0f0*/  SHFL.UP P6, R14, R13, R12, R11 ;  /* 0x0400000c0d0e7389 */ /* 0x00006400000c000b */
[----:B01----:R-:W-:Y:S01]  /*1d100*/  ENDCOLLECTIVE ;  /* 0x000000000000791b */ /* 0x003fe20003800000 */
.L_x_14817:
[----:B------:R-:W-:Y:S01]  /*1d110*/  IMAD.MOV.U32 R12, RZ, RZ, 0x10 ;  /* 0x00000010ff0c7424 */ /* 0x000fe200078e00ff */
[----:B------:R-:W-:-:S04]  /*1d120*/  SEL R4, R14, RZ, P4 ;  /* 0x000000ff0e047207 */ /* 0x000fc80002000000 */
[----:B------:R-:W-:-:S05]  /*1d130*/  IADD3 R4, R3, R4, RZ ;  /* 0x0000000403047210 */ /* 0x000fca0007ffe0ff */
[----:B------:R-:W-:-:S07]  /*1d140*/  IMAD.MOV.U32 R13, RZ, RZ, R4 ;  /* 0x000000ffff0d7224 */ /* 0x000fce00078e0004 */
[----:B------:R-:W-:Y:S05]  /*1d150*/  WARPSYNC.COLLECTIVE R15, `(.L_x_14818) ;  /* 0x000000000f087348 */ /* 0x000fea0003c00000 */
[----:B------:R0:W1:Y:S02]  /*1d160*/  SHFL.UP P6, R14, R13, R12, R11 ;  /* 0x0400000c0d0e7389 */ /* 0x00006400000c000b */
[----:B01----:R-:W-:Y:S01]  /*1d170*/  ENDCOLLECTIVE ;  /* 0x000000000000791b */ /* 0x003fe20003800000 */
.L_x_14818:
        /* <DEDUP_REMOVED lines=8> */
.L_x_14819:
[----:B------:R-:W-:Y:S05]  /*1d200*/  BRA `(.L_x_14820) ;  /* 0xffffffb800f87947 */ /* 0x000fea000383ffff */
.L_x_14680:
[----:B------:R-:W-:Y:S01]  /*1d210*/  BSSY B0, `(.L_x_14821) ;  /* 0x0000006000007945 */ /* 0x000fe20003800000 */
[----:B------:R-:W-:Y:S01]  /*1d220*/  PLOP3.LUT P6, PT, P6, PT, PT, 0x8, 0x0 ;  /* 0x000000000000781c */ /* 0x000fe200037ce170 */
[----:B------:R-:W-:-:S12]  /*1d230*/  IMAD.MOV.U32 R15, RZ, RZ, -0x1 ;  /* 0xffffffffff0f7424 */ /* 0x000fd800078e00ff */
[----:B01----:R-:W-:Y:S05]  /*1d240*/  WARPSYNC.COLLECTIVE R15, `(.L_x_14822) ;  /* 0x000000000f087348 */ /* 0x003fea0003c00000 */
[----:B------:R-:W-:Y:S01]  /*1d250*/  VOTE.ANY R14, PT, P6 ;  /* 0x00000000000e7806 */ /* 0x000fe200030e0100 */
[----:B01----:R-:W-:Y:S06]  /*1d260*/  ENDCOLLECTIVE ;  /* 0x000000000000791b */ /* 0x003fec0003800000 */
.L_x_14822:
[----:B------:R-:W-:Y:S05]  /*1d270*/  BSYNC B0 ;  /* 0x0000000000007941 */ /* 0x000fea0003800000 */
.L_x_14821:
[----:B------:R-:W-:Y:S01]  /*1d280*/  IMAD.MOV.U32 R3, RZ, RZ, R14 ;  /* 0x000000ffff037224 */ /* 0x000fe200078e000e */
[----:B------:R-:W-:Y:S01]  /*1d290*/  MOV R13, R25 ;  /* 0x00000019000d7202 */ /* 0x000fe20000000f00 */
[----:B------:R-:W-:Y:S02]  /*1d2a0*/  IMAD.MOV.U32 R11, RZ, RZ, 0x1f ;  /* 0x0000001fff0b7424 */ /* 0x000fe400078e00ff */
[----:B------:R-:W0:Y:S01]  /*1d2b0*/  POPC R7, R3 ;  /* 0x0000000300077309 */ /* 0x000e220000000000 */
[----:B------:R-:W-:Y:S02]  /*1d2c0*/  IMAD.MOV.U32 R15, RZ, RZ, -0x1 ;  /* 0xffffffffff0f7424 */ /* 0x000fe400078e00ff */
[----:B0-----:R-:W-:Y:S02]  /*1d2d0*/  IMAD.MOV.U32 R12, RZ, RZ, R7 ;  /* 0x000000ffff0c7224 */ /* 0x001fe400078e0007 */
[----:B------:R-:W-:-:S07]  /*1d2e0*/  IMAD.IADD R27, R7, 0x1, R27 ;  /* 0x00000001071b7824 */ /* 0x000fce00078e021b */
[----:B------:R-:W-:Y:S05]  /*1d2f0*/  WARPSYNC.COLLECTIVE R15, `(.L_x_14823) ;  /* 0x000000000f087348 */ /* 0x000fea0003c00000 */
[----:B------:R0:W1:Y:S02]  /*1d300*/  SHFL.IDX P6, R14, R13, R12, R11 ;  /* 0x0000000c0d0e7389 */ /* 0x00006400000c000b */
[----:B01----:R-:W-:Y:S01]  /*1d310*/  ENDCOLLECTIVE ;  /* 0x000000000000791b */ /* 0x003fe20003800000 */
.L_x_14823:
[----:B------:R-:W-:Y:S02]  /*1d320*/  IMAD.MOV.U32 R13, RZ, RZ, R5 ;  /* 0x000000ffff0d7224 */ /* 0x000fe400078e0005 */
[----:B------:R-:W-:-:S07]  /*1d330*/  IMAD.MOV.U32 R25, RZ, RZ, R14 ;  /* 0x000000ffff197224 */ /* 0x000fce00078e000e */
[----:B------:R-:W-:Y:S05]  /*1d340*/  WARPSYNC.COLLECTIVE R15, `(.L_x_14824) ;  /* 0x000000000f087348 */ /* 0x000fea0003c00000 */
[----:B------:R0:W1:Y:S02]  /*1d350*/  SHFL.IDX P6, R14, R13, R12, R11 ;  /* 0x0000000c0d0e7389 */ /* 0x00006400000c000b */
[----:B01----:R-:W-:Y:S01]  /*1d360*/  ENDCOLLECTIVE ;  /* 0x000000000000791b */ /* 0x003fe20003800000 */
.L_x_14824:
[----:B------:R-:W-:Y:S01]  /*1d370*/  IMAD.MOV.U32 R5, RZ, RZ, R14 ;  /* 0x000000ffff057224 */ /* 0x000fe200078e000e */
[----:B------:R-:W-:Y:S06]  /*1d380*/  BRA `(.L_x_14825) ;  /* 0xffffffb800d87947 */ /* 0x000fec000383ffff */
.L_x_14682:
[----:B------:R-:W-:Y:S01]  /*1d390*/  BSSY B0, `(.L_x_14826) ;  /* 0x0000007000007945 */ /* 0x000fe20003800000 */
[----:B------:R-:W-:Y:S01]  /*1d3a0*/  IMAD.MOV.U32 R13, RZ, RZ, R2 ;  /* 0x000000ffff0d7224 */ /* 0x000fe200078e0002 */
[----:B-1----:R-:W-:Y:S01]  /*1d3b0*/  MOV R11, 0x1f ;  /* 0x0000001f000b7802 */ /* 0x002fe20000000f00 */
[----:B------:R-:W-:-:S07]  /*1d3c0*/  IMAD.MOV.U32 R15, RZ, RZ, -0x1 ;  /* 0xffffffffff0f7424 */ /* 0x000fce00078e00ff */
[----:B0-234-:R-:W-:Y:S05]  /*1d3d0*/  WARPSYNC.COLLECTIVE R15, `(.L_x_14827) ;  /* 0x000000000f087348 */ /* 0x01dfea0003c00000 */
[----:B------:R1:W0:Y:S02]  /*1d3e0*/  SHFL.IDX P6, R14, R13, R12, R11 ;  /* 0x0000000c0d0e7389 */ /* 0x00022400000c000b */
[----:B01234-:R-:W-:Y:S01]  /*1d3f0*/  ENDCOLLECTIVE ;  /* 0x000000000000791b */ /* 0x01ffe20003800000 */
.L_x_14827:
[----:B------:R-:W-:Y:S05]  /*1d400*/  BSYNC B0 ;  /* 0x0000000000007941 */ /* 0x000fea0003800000 */
.L_x_14826:
[----:B------:R-:W-:Y:S01]  /*1d410*/  IMAD.MOV.U32 R24, RZ, RZ, R14 ;  /* 0x000000ffff187224 */ /* 0x000fe200078e000e */
[----:B------:R-:W-:Y:S06]  /*1d420*/  BRA `(.L_x_14681) ;  /* 0xffffffb800c87947 */ /* 0x000fec000383ffff */
.L_x_14688:
[----:B0-----:R0:W2:Y:S02]  /*1d430*/  SYNCS.PHASECHK.TRANS64.TRYWAIT P0, [R9+URZ+0x16820], R0 ;  /* 0x01682000090075a7 */ /* 0x0010a4000800017f */
[----:B--2---:R-:W-:Y:S05]  /*1d440*/  @!P0 NANOSLEEP.SYNCS 0x989680 ;  /* 0x009896800000895d */ /* 0x004fea0003900000 */
[----:B------:R-:W2:Y:S02]  /*1d450*/  @!P0 SYNCS.PHASECHK.TRANS64 P0, [R9+URZ+0x16820], R0 ;  /* 0x01682000090085a7 */ /* 0x000ea4000800007f */
[----:B--2---:R-:W-:Y:S05]  /*1d460*/  @!P0 BRA `(.L_x_14688) ;  /* 0xfffffffc00f08947 */ /* 0x004fea000383ffff */
[----:B------:R-:W-:Y:S05]  /*1d470*/  BRA `(.L_x_14828) ;  /* 0xffffffc400207947 */ /* 0x000fea000383ffff */
.L_x_14689:
        /* <DEDUP_REMOVED lines=11> */
.L_x_14830:
[----:B------:R-:W-:Y:S05]  /*1d530*/  BSYNC B0 ;  /* 0x0000000000007941 */ /* 0x000fea0003800000 */
.L_x_14829:
[----:B------:R-:W-:Y:S05]  /*1d540*/  BRA `(.L_x_14831) ;  /* 0xffffffc400087947 */ /* 0x000fea000383ffff */
.L_x_14690:
[----:B------:R-:W-:Y:S01]  /*1d550*/  BSSY B0, `(.L_x_14832) ;  /* 0x0000006000007945 */ /* 0x000fe20003800000 */
[----:B------:R-:W-:-:S07]  /*1d560*/  IMAD.MOV.U32 R15, RZ, RZ, -0x1 ;  /* 0xffffffffff0f7424 */ /* 0x000fce00078e00ff */
[----:B01-3--:R-:W-:Y:S05]  /*1d570*/  WARPSYNC.COLLECTIVE R15, `(.L_x_14833) ;  /* 0x000000000f0c7348 */ /* 0x00bfea0003c00000 */
[----:B------:R-:W-:Y:S02]  /*1d580*/  ELECT P6, UR62, PT ;  /* 0x00000000003e782f */ /* 0x000fe400038c0000 */
[----:B------:R-:W-:Y:S01]  /*1d590*/  MOV R14, UR62 ;  /* 0x0000003e000e7c02 */ /* 0x000fe20008000f00 */
[----:B01-3--:R-:W-:Y:S10]  /*1d5a0*/  ENDCOLLECTIVE ;  /* 0x000000000000791b */ /* 0x00bff40003800000 */
.L_x_14833:
[----:B------:R-:W-:Y:S05]  /*1d5b0*/  BSYNC B0 ;  /* 0x0000000000007941 */ /* 0x000fea0003800000 */
.L_x_14832:
[----:B------:R-:W-:Y:S05]  /*1d5c0*/  BRA `(.L_x_14834) ;  /* 0xffffffc000fc7947 */ /* 0x000fea000383ffff */
.L_x_14692:
[----:B0-----:R0:W2:Y:S02]  /*1d5d0*/  SYNCS.PHASECHK.TRANS64.TRYWAIT P0, [R7+URZ], R2 ;  /* 0x00000002070075a7 */ /* 0x0010a4000800017f */
[----:B--2---:R-:W-:Y:S05]  /*1d5e0*/  @!P0 NANOSLEEP.SYNCS 0x989680 ;  /* 0x009896800000895d */ /* 0x004fea0003900000 */
[----:B------:R-:W2:Y:S02]  /*1d5f0*/  @!P0 SYNCS.PHASECHK.TRANS64 P0, [R7+URZ], R2 ;  /* 0x00000002070085a7 */ /* 0x000ea4000800007f */
[----:B--2---:R-:W-:Y:S05]  /*1d600*/  @!P0 BRA `(.L_x_14692) ;  /* 0xfffffffc00f08947 */ /* 0x004fea000383ffff */
[----:B------:R-:W-:Y:S05]  /*1d610*/  BRA `(.L_x_14835) ;  /* 0xffffffc400307947 */ /* 0x000fea000383ffff */
.L_x_14693:
[----:B--2---:R2:W4:Y:S02]  /*1d620*/  SYNCS.PHASECHK.TRANS64.TRYWAIT P0, [R3+URZ], R0 ;  /* 0x00000000030075a7 */ /* 0x004524000800017f */
[----:B----4-:R-:W-:Y:S05]  /*1d630*/  @!P0 NANOSLEEP.SYNCS 0x989680 ;  /* 0x009896800000895d */ /* 0x010fea0003900000 */
[----:B------:R-:W4:Y:S02]  /*1d640*/  @!P0 SYNCS.PHASECHK.TRANS64 P0, [R3+URZ], R0 ;  /* 0x00000000030085a7 */ /* 0x000f24000800007f */
[----:B----4-:R-:W-:Y:S05]  /*1d650*/  @!P0 BRA `(.L_x_14693) ;  /* 0xfffffffc00f08947 */ /* 0x010fea000383ffff */
[----:B------:R-:W-:Y:S05]  /*1d660*/  BRA `(.L_x_14836) ;  /* 0xffffffc400247947 */ /* 0x000fea000383ffff */
.L_x_14695:
[----:B--2---:R2:W4:Y:S02]  /*1d670*/  SYNCS.PHASECHK.TRANS64.TRYWAIT P0, [R5+URZ], R2 ;  /* 0x00000002050075a7 */ /* 0x004524000800017f */
[----:B----4-:R-:W-:Y:S05]  /*1d680*/  @!P0 NANOSLEEP.SYNCS 0x989680 ;  /* 0x009896800000895d */ /* 0x010fea0003900000 */
[----:B------:R-:W4:Y:S02]  /*1d690*/  @!P0 SYNCS.PHASECHK.TRANS64 P0, [R5+URZ], R2 ;  /* 0x00000002050085a7 */ /* 0x000f24000800007f */
[----:B----4-:R-:W-:Y:S05]  /*1d6a0*/  @!P0 BRA `(.L_x_14695) ;  /* 0xfffffffc00f08947 */ /* 0x010fea000383ffff */
[----:B------:R-:W-:Y:S05]  /*1d6b0*/  BRA `(.L_x_14837) ;  /* 0xffffffc400287947 */ /* 0x000fea000383ffff */
.L_x_14838:
        /* <DEDUP_REMOVED lines=12> */
.L_x_14883:


//--------------------- .nv.global.init           --------------------------
	.section	.nv.global.init,"aw",@progbits
.nv.global.init:
	.type		$str$20,@object
	.size		$str$20,($str$21 - $str$20)
$str$20:
        /*0000*/ 	.byte	0x28, 0x61, 0x64, 0x64, 0x72, 0x65, 0x73, 0x73, 0x20, 0x26, 0x20, 0x6d, 0x61, 0x73, 0x6b, 0x29
        /*0010*/ 	.byte	0x20, 0x3d, 0x3d, 0x20, 0x30, 0x00
	.type		$str$21,@object
	.size		$str$21,(__unnamed_43 - $str$21)
$str$21:
        /*0016*/ 	.byte	0x2f, 0x74, 0x6d, 0x70, 0x2f, 0x6f, 0x73, 0x73, 0x5f, 0x6b, 0x65, 0x72, 0x6e, 0x65, 0x6c, 0x73
        /*0026*/ 	.byte	0x5f, 0x73, 0x72, 0x63, 0x2f, 0x66, 0x6c, 0x61, 0x73, 0x68, 0x5f, 0x61, 0x74, 0x74, 0x65, 0x6e
        /*0036*/ 	.byte	0x74, 0x69, 0x6f, 0x6e, 0x2f, 0x63, 0x73, 0x72, 0x63, 0x2f, 0x63, 0x75, 0x74, 0x6c, 0x61, 0x73
        /*0046*/ 	.byte	0x73, 0x2f, 0x69, 0x6e, 0x63, 0x6c, 0x75, 0x64, 0x65, 0x2f, 0x63, 0x75, 0x74, 0x65, 0x2f, 0x70
        /*0056*/ 	.byte	0x6f, 0x69, 0x6e, 0x74, 0x65, 0x72, 0x5f, 0x66, 0x6c, 0x61, 0x67, 0x67, 0x65, 0x64, 0x2e, 0x68
        /*0066*/ 	.byte	0x70, 0x70, 0x00
	.type		__unnamed_43,@object
	.size		__unnamed_43,(__unnamed_4 - __unnamed_43)
__unnamed_43:
        /* <DEDUP_REMOVED lines=23> */
        /*01d9*/ 	.byte	0x3a, 0x43, 0x3c, 0x30, 0x3e, 0x3e, 0x3e, 0x3e, 0x3e, 0x20, 0x26, 0x5d, 0x00
	.type		__unnamed_4,@object
	.size		__unnamed_4,(__unnamed_13 - __unnamed_4)
__unnamed_4:
        /* <DEDUP_REMOVED lines=24> */
	.type		__unnamed_13,@object
	.size		__unnamed_13,(__unnamed_29 - __unnamed_13)
__unnamed_13:
        /* <DEDUP_REMOVED lines=24> */
	.type		__unnamed_29,@object
	.size		__unnamed_29,(__unnamed_21 - __unnamed_29)
__unnamed_29:
        /* <DEDUP_REMOVED lines=24> */
	.type		__unnamed_21,@object
	.size		__unnamed_21,(__unnamed_39 - __unnamed_21)
__unnamed_21:
        /* <DEDUP_REMOVED lines=24> */
	.type		__unnamed_39,@object
	.size		__unnamed_39,(__unnamed_34 - __unnamed_39)
__unnamed_39:
        /* <DEDUP_REMOVED lines=24> */
	.type		__unnamed_34,@object
	.size		__unnamed_34,(__unnamed_38 - __unnamed_34)
__unnamed_34:
        /* <DEDUP_REMOVED lines=24> */
	.type		__unnamed_38,@object
	.size		__unnamed_38,(__unnamed_14 - __unnamed_38)
__unnamed_38:
        /* <DEDUP_REMOVED lines=24> */
	.type		__unnamed_14,@object
	.size		__unnamed_14,(__unnamed_30 - __unnamed_14)
__unnamed_14:
        /* <DEDUP_REMOVED lines=24> */
	.type		__unnamed_30,@object
	.size		__unnamed_30,(__unnamed_9 - __unnamed_30)
__unnamed_30:
        /* <DEDUP_REMOVED lines=24> */
	.type		__unnamed_9,@object
	.size		__unnamed_9,(__unnamed_25 - __unnamed_9)
__unnamed_9:
        /* <DEDUP_REMOVED lines=24> */
        /*10e3*/ 	.byte	0x00
	.type		__unnamed_25,@object
	.size		__unnamed_25,(__unnamed_5 - __unnamed_25)
__unnamed_25:
        /* <DEDUP_REMOVED lines=25> */
	.type		__unnamed_5,@object
	.size		__unnamed_5,(__unnamed_3 - __unnamed_5)
__unnamed_5:
        /* <DEDUP_REMOVED lines=25> */
	.type		__unnamed_3,@object
	.size		__unnamed_3,(__unnamed_2 - __unnamed_3)
__unnamed_3:
        /* <DEDUP_REMOVED lines=28> */
        /*15a6*/ 	.byte	0x32, 0x3e, 0x3e, 0x3e, 0x3e, 0x3e, 0x5d, 0x00
	.type		__unnamed_2,@object
	.size		__unnamed_2,(__unnamed_7 - __unnamed_2)
__unnamed_2:
        /* <DEDUP_REMOVED lines=29> */
	.type		__unnamed_7,@object
	.size		__unnamed_7,(__unnamed_8 - __unnamed_7)
__unnamed_7:
        /* <DEDUP_REMOVED lines=28> */
        /*1936*/ 	.byte	0x38, 0x38, 0x3e, 0x3e, 0x3e, 0x3e, 0x3e, 0x5d, 0x00
	.type		__unnamed_8,@object
	.size		__unnamed_8,(__unnamed_1 - __unnamed_8)
__unnamed_8:
        /* <DEDUP_REMOVED lines=29> */
	.type		__unnamed_1,@object
	.size		__unnamed_1,(__unnamed_41 - __unnamed_1)
__unnamed_1:
        /* <DEDUP_REMOVED lines=28> */
        /*1cc8*/ 	.byte	0x32, 0x3e, 0x3e, 0x3e, 0x3e, 0x3e, 0x20, 0x26, 0x5d, 0x00
	.type		__unnamed_41,@object
	.size		__unnamed_41,(__unnamed_42 - __unnamed_41)
__unnamed_41:
        /* <DEDUP_REMOVED lines=28> */
        /*1e92*/ 	.byte	0x36, 0x33, 0x38, 0x34, 0x3e, 0x3e, 0x3e, 0x3e, 0x3e, 0x5d, 0x00
	.type		__unnamed_42,@object
	.size		__unnamed_42,(__unnamed_6 - __unnamed_42)
__unnamed_42:
        /* <DEDUP_REMOVED lines=29> */
	.type		__unnamed_6,@object
	.size		__unnamed_6,(__unnamed_33 - __unnamed_6)
__unnamed_6:
        /* <DEDUP_REMOVED lines=29> */
	.type		__unnamed_33,@object
	.size		__unnamed_33,(__unnamed_17 - __unnamed_33)
__unnamed_33:
        /* <DEDUP_REMOVED lines=29> */
	.type		__unnamed_17,@object
	.size		__unnamed_17,(__unnamed_37 - __unnamed_17)
__unnamed_17:
        /* <DEDUP_REMOVED lines=29> */
	.type		__unnamed_37,@object
	.size		__unnamed_37,(__unnamed_11 - __unnamed_37)
__unnamed_37:
        /* <DEDUP_REMOVED lines=29> */
	.type		__unnamed_11,@object
	.size		__unnamed_11,(__unnamed_27 - __unnamed_11)
__unnamed_11:
        /* <DEDUP_REMOVED lines=29> */
	.type		__unnamed_27,@object
	.size		__unnamed_27,(__unnamed_19 - __unnamed_27)
__unnamed_27:
        /* <DEDUP_REMOVED lines=29> */
	.type		__unnamed_19,@object
	.size		__unnamed_19,(__unnamed_12 - __unnamed_19)
__unnamed_19:
        /* <DEDUP_REMOVED lines=29> */
	.type		__unnamed_12,@object
	.size		__unnamed_12,(__unnamed_28 - __unnamed_12)
__unnamed_12:
        /* <DEDUP_REMOVED lines=29> */
	.type		__unnamed_28,@object
	.size		__unnamed_28,(__unnamed_36 - __unnamed_28)
__unnamed_28:
        /* <DEDUP_REMOVED lines=29> */
	.type		__unnamed_36,@object
	.size		__unnamed_36,(__unnamed_20 - __unnamed_36)
__unnamed_36:
        /* <DEDUP_REMOVED lines=29> */
	.type		__unnamed_20,@object
	.size		__unnamed_20,(__unnamed_16 - __unnamed_20)
__unnamed_20:
        /* <DEDUP_REMOVED lines=29> */
	.type		__unnamed_16,@object
	.size		__unnamed_16,(__unnamed_32 - __unnamed_16)
__unnamed_16:
        /* <DEDUP_REMOVED lines=29> */
	.type		__unnamed_32,@object
	.size		__unnamed_32,(__unnamed_23 - __unnamed_32)
__unnamed_32:
        /* <DEDUP_REMOVED lines=29> */
	.type		__unnamed_23,@object
	.size		__unnamed_23,(__unnamed_40 - __unnamed_23)
__unnamed_23:
        /* <DEDUP_REMOVED lines=29> */
	.type		__unnamed_40,@object
	.size		__unnamed_40,(__unnamed_24 - __unnamed_40)
__unnamed_40:
        /* <DEDUP_REMOVED lines=29> */
	.type		__unnamed_24,@object
	.size		__unnamed_24,(__unnamed_35 - __unnamed_24)
__unnamed_24:
        /* <DEDUP_REMOVED lines=29> */
	.type		__unnamed_35,@object
	.size		__unnamed_35,(__unnamed_15 - __unnamed_35)
__unnamed_35:
        /* <DEDUP_REMOVED lines=28> */
        /*3eea*/ 	.byte	0x32, 0x30, 0x34, 0x38, 0x30, 0x3e, 0x3e, 0x3e, 0x3e, 0x3e, 0x20, 0x26, 0x5d, 0x00
	.type		__unnamed_15,@object
	.size		__unnamed_15,(__unnamed_31 - __unnamed_15)
__unnamed_15:
        /* <DEDUP_REMOVED lines=29> */
	.type		__unnamed_31,@object
	.size		__unnamed_31,(__unnamed_10 - __unnamed_31)
__unnamed_31:
        /* <DEDUP_REMOVED lines=29> */
	.type		__unnamed_10,@object
	.size		__unnamed_10,(__unnamed_26 - __unnamed_10)
__unnamed_10:
        /* <DEDUP_REMOVED lines=29> */
	.type		__unnamed_26,@object
	.size		__unnamed_26,(__unnamed_18 - __unnamed_26)
__unnamed_26:
        /* <DEDUP_REMOVED lines=29> */
	.type		__unnamed_18,@object
	.size		__unnamed_18,(__unnamed_22 - __unnamed_18)
__unnamed_18:
        /* <DEDUP_REMOVED lines=29> */
	.type		__unnamed_22,@object
	.size		__unnamed_22,(.L_21 - __unnamed_22)
__unnamed_22:
        /* <DEDUP_REMOVED lines=28> */
        /*49be*/ 	.byte	0x3c, 0x32, 0x32, 0x35, 0x32, 0x38, 0x3e, 0x3e, 0x3e, 0x3e, 0x3e, 0x20, 0x26, 0x5d, 0x00
.L_21:


//--------------------- .nv.shared._ZN7cutlass13device_kernelIN5flash11enable_sm90INS1_16FlashAttnFwdSm90INS1_25CollectiveMainloopFwdSm90ILi2EN4cute5tupleIJNS5_1CILi1EEES8_S8_EEENS6_IJNS7_ILi128EEENS7_ILi80EEENS7_ILi256EEEEEELi256ENS_6half_tEfNS_4arch4Sm90ELb0ELb0ELb0ELb0ELb0ELb0ELb0ELb1ELb1ELb1ELb1ELb0EEENS1_21CollectiveEpilogueFwdINS6_IJSA_SC_SB_EEES9_SE_SG_Li256ELb0ELb1ELb1ELb0EEENS1_19SingleTileSchedulerILb0ELb1ELb1ELi128EEEEEEEEEvNT_6ParamsE --------------------------
	.section	.nv.shared._ZN7cutlass13device_kernelIN5flash11enable_sm90INS1_16FlashAttnFwdSm90INS1_25CollectiveMainloopFwdSm90ILi2EN4cute5tupleIJNS5_1CILi1EEES8_S8_EEENS6_IJNS7_ILi128EEENS7_ILi80EEENS7_ILi256EEEEEELi256ENS_6half_tEfNS_4arch4Sm90ELb0ELb0ELb0ELb0ELb0ELb0ELb0ELb1ELb1ELb1ELb1ELb0EEENS1_21CollectiveEpilogueFwdINS6_IJSA_SC_SB_EEES9_SE_SG_Li256ELb0ELb1ELb1ELb0EEENS1_19SingleTileSchedulerILb0ELb1ELb1ELi128EEEEEEEEEvNT_6ParamsE,"aw",@nobits
	.sectionflags	@""
	.align	16
	.zero		1024


//--------------------- .nv.shared.reserved.0     --------------------------
	.section	.nv.shared.reserved.0,"aw",@nobits
	.weak		__nv_reservedSMEM_offset_0_alias
	.size		__nv_reservedSMEM_offset_0_alias, 0, 0
	.other		__nv_reservedSMEM_offset_0_alias,@"STO_CUDA_RESERVED_SHARED STV_DEFAULT"
__nv_reservedSMEM_offset_0_alias:
	.zero		0


//--------------------- .nv.global                --------------------------
	.section	.nv.global,"aw",@nobits
.nv.global:
	.type		_ZN72_INTERNAL_1e203569_36_flash_fwd_hdimall_fp16_split_sm90_cu_cb12e5b6_44774cute1_E,@object
	.size		_ZN72_INTERNAL_1e203569_36_flash_fwd_hdimall_fp16_split_sm90_cu_cb12e5b6_44774cute1_E,(_ZN72_INTERNAL_1e203569_36_flash_fwd_hdimall_fp16_split_sm90_cu_cb12e5b6_44774cuda3std3__45__cpo6cbeginE - _ZN72_INTERNAL_1e203569_36_flash_fwd_hdimall_fp16_split_sm90_cu_cb12e5b6_44774cute1_E)
_ZN72_INTERNAL_1e203569_36_flash_fwd_hdimall_fp16_split_sm90_cu_cb12e5b6_44774cute1_E:
	.zero		1
	.type		_ZN72_INTERNAL_1e203569_36_flash_fwd_hdimall_fp16_split_sm90_cu_cb12e5b6_44774cuda3std3__45__cpo6cbeginE,@object
	.size		_ZN72_INTERNAL_1e203569_36_flash_fwd_hdimall_fp16_split_sm90_cu_cb12e5b6_44774cuda3std3__45__cpo6cbeginE,(_ZN72_INTERNAL_1e203569_36_flash_fwd_hdimall_fp16_split_sm90_cu_cb12e5b6_44774cuda3std3__48in_placeE - _ZN72_INTERNAL_1e203569_36_flash_fwd_hdimall_fp16_split_sm90_cu_cb12e5b6_44774cuda3std3__45__cpo6cbeginE)
_ZN72_INTERNAL_1e203569_36_flash_fwd_hdimall_fp16_split_sm90_cu_cb12e5b6_44774cuda3std3__45__cpo6cbeginE:
	.zero		1
	.type		_ZN72_INTERNAL_1e203569_36_flash_fwd_hdimall_fp16_split_sm90_cu_cb12e5b6_44774cuda3std3__48in_placeE,@object
	.size		_ZN72_INTERNAL_1e203569_36_flash_fwd_hdimall_fp16_split_sm90_cu_cb12e5b6_44774cuda3std3__48in_placeE,(_ZN72_INTERNAL_1e203569_36_flash_fwd_hdimall_fp16_split_sm90_cu_cb12e5b6_44774cuda3std6ranges3__45__cpo9iter_moveE - _ZN72_INTERNAL_1e203569_36_flash_fwd_hdimall_fp16_split_sm90_cu_cb12e5b6_44774cuda3std3__48in_placeE)
_ZN72_INTERNAL_1e203569_36_flash_fwd_hdimall_fp16_split_sm90_cu_cb12e5b6_44774cuda3std3__48in_placeE:
	.zero		1
	.type		_ZN72_INTERNAL_1e203569_36_flash_fwd_hdimall_fp16_split_sm90_cu_cb12e5b6_44774cuda3std6ranges3__45__cpo9iter_moveE,@object
	.size		_ZN72_INTERNAL_1e203569_36_flash_fwd_hdimall_fp16_split_sm90_cu_cb12e5b6_44774cuda3std6ranges3__45__cpo9iter_moveE,(_ZN72_INTERNAL_1e203569_36_flash_fwd_hdimall_fp16_split_sm90_cu_cb12e5b6_44774cuda3std3__45__cpo5beginE - _ZN72_INTERNAL_1e203569_36_flash_fwd_hdimall_fp16_split_sm90_cu_cb12e5b6_44774cuda3std6ranges3__45__cpo9iter_moveE)
_ZN72_INTERNAL_1e203569_36_flash_fwd_hdimall_fp16_split_sm90_cu_cb12e5b6_44774cuda3std6ranges3__45__cpo9iter_moveE:
	.zero		1
	.type		_ZN72_INTERNAL_1e203569_36_flash_fwd_hdimall_fp16_split_sm90_cu_cb12e5b6_44774cuda3std3__45__cpo5beginE,@object
	.size		_ZN72_INTERNAL_1e203569_36_flash_fwd_hdimall_fp16_split_sm90_cu_cb12e5b6_44774cuda3std3__45__cpo5beginE,(_ZN72_INTERNAL_1e203569_36_flash_fwd_hdimall_fp16_split_sm90_cu_cb12e5b6_44774cuda3std3__474_GLOBAL__N__1e203569_36_flash_fwd_hdimall_fp16_split_sm90_cu_cb12e5b6_44776ignoreE - _ZN72_INTERNAL_1e203569_36_flash_fwd_hdimall_fp16_split_sm90_cu_cb12e5b6_44774cuda3std3__45__cpo5beginE)
_ZN72_INTERNAL_1e203569_36_flash_fwd_hdimall_fp16_split_sm90_cu_cb12e5b6_44774cuda3std3__45__cpo5beginE:
	.zero		1
	.type		_ZN72_INTERNAL_1e203569_36_flash_fwd_hdimall_fp16_split_sm90_cu_cb12e5b6_44774cuda3std3__474_GLOBAL__N__1e203569_36_flash_fwd_hdimall_fp16_split_sm90_cu_cb12e5b6_44776ignoreE,@object
	.size		_ZN72_INTERNAL_1e203569_36_flash_fwd_hdimall_fp16_split_sm90_cu_cb12e5b6_44774cuda3std3__474_GLOBAL__N__1e203569_36_flash_fwd_hdimall_fp16_split_sm90_cu_cb12e5b6_44776ignoreE,(_ZN72_INTERNAL_1e203569_36_flash_fwd_hdimall_fp16_split_sm90_cu_cb12e5b6_44774cute7productE - _ZN72_INTERNAL_1e203569_36_flash_fwd_hdimall_fp16_split_sm90_cu_cb12e5b6_44774cuda3std3__474_GLOBAL__N__1e203569_36_flash_fwd_hdimall_fp16_split_sm90_cu_cb12e5b6_44776ignoreE)
_ZN72_INTERNAL_1e203569_36_flash_fwd_hdimall_fp16_split_sm90_cu_cb12e5b6_44774cuda3std3__474_GLOBAL__N__1e203569_36_flash_fwd_hdimall_fp16_split_sm90_cu_cb12e5b6_44776ignoreE:
	.zero		1
	.type		_ZN72_INTERNAL_1e203569_36_flash_fwd_hdimall_fp16_split_sm90_cu_cb12e5b6_44774cute7productE,@object
	.size		_ZN72_INTERNAL_1e203569_36_flash_fwd_hdimall_fp16_split_sm90_cu_cb12e5b6_44774cute7productE,(_ZN72_INTERNAL_1e203569_36_flash_fwd_hdimall_fp16_split_sm90_cu_cb12e5b6_44774cuda3std3__45__cpo3endE - _ZN72_INTERNAL_1e203569_36_flash_fwd_hdimall_fp16_split_sm90_cu_cb12e5b6_44774cute7productE)
_ZN72_INTERNAL_1e203569_36_flash_fwd_hdimall_fp16_split_sm90_cu_cb12e5b6_44774cute7productE:
	.zero		1
	.type		_ZN72_INTERNAL_1e203569_36_flash_fwd_hdimall_fp16_split_sm90_cu_cb12e5b6_44774cuda3std3__45__cpo3endE,@object
	.size		_ZN72_INTERNAL_1e203569_36_flash_fwd_hdimall_fp16_split_sm90_cu_cb12e5b6_44774cuda3std3__45__cpo3endE,(_ZN72_INTERNAL_1e203569_36_flash_fwd_hdimall_fp16_split_sm90_cu_cb12e5b6_44774cuda3std3__419piecewise_constructE - _ZN72_INTERNAL_1e203569_36_flash_fwd_hdimall_fp16_split_sm90_cu_cb12e5b6_44774cuda3std3__45__cpo3endE)
_ZN72_INTERNAL_1e203569_36_flash_fwd_hdimall_fp16_split_sm90_cu_cb12e5b6_44774cuda3std3__45__cpo3endE:
	.zero		1
	.type		_ZN72_INTERNAL_1e203569_36_flash_fwd_hdimall_fp16_split_sm90_cu_cb12e5b6_44774cuda3std3__419piecewise_constructE,@object
	.size		_ZN72_INTERNAL_1e203569_36_flash_fwd_hdimall_fp16_split_sm90_cu_cb12e5b6_44774cuda3std3__419piecewise_constructE,(_ZN72_INTERNAL_1e203569_36_flash_fwd_hdimall_fp16_split_sm90_cu_cb12e5b6_44774cuda3std3__45__cpo4cendE - _ZN72_INTERNAL_1e203569_36_flash_fwd_hdimall_fp16_split_sm90_cu_cb12e5b6_44774cuda3std3__419piecewise_constructE)
_ZN72_INTERNAL_1e203569_36_flash_fwd_hdimall_fp16_split_sm90_cu_cb12e5b6_44774cuda3std3__419piecewise_constructE:
	.zero		1
	.type		_ZN72_INTERNAL_1e203569_36_flash_fwd_hdimall_fp16_split_sm90_cu_cb12e5b6_44774cuda3std3__45__cpo4cendE,@object
	.size		_ZN72_INTERNAL_1e203569_36_flash_fwd_hdimall_fp16_split_sm90_cu_cb12e5b6_44774cuda3std3__45__cpo4cendE,(_ZN72_INTERNAL_1e203569_36_flash_fwd_hdimall_fp16_split_sm90_cu_cb12e5b6_44774cuda3std6ranges3__45__cpo4swapE - _ZN72_INTERNAL_1e203569_36_flash_fwd_hdimall_fp16_split_sm90_cu_cb12e5b6_44774cuda3std3__45__cpo4cendE)
_ZN72_INTERNAL_1e203569_36_flash_fwd_hdimall_fp16_split_sm90_cu_cb12e5b6_44774cuda3std3__45__cpo4cendE:
	.zero		1
	.type		_ZN72_INTERNAL_1e203569_36_flash_fwd_hdimall_fp16_split_sm90_cu_cb12e5b6_44774cuda3std6ranges3__45__cpo4swapE,@object
	.size		_ZN72_INTERNAL_1e203569_36_flash_fwd_hdimall_fp16_split_sm90_cu_cb12e5b6_44774cuda3std6ranges3__45__cpo4swapE,(.L_50 - _ZN72_INTERNAL_1e203569_36_flash_fwd_hdimall_fp16_split_sm90_cu_cb12e5b6_44774cuda3std6ranges3__45__cpo4swapE)
_ZN72_INTERNAL_1e203569_36_flash_fwd_hdimall_fp16_split_sm90_cu_cb12e5b6_44774cuda3std6ranges3__45__cpo4swapE:
	.zero		1
.L_50:


//--------------------- .nv.shared._ZN7cutlass13device_kernelIN5flash11enable_sm90INS1_16FlashAttnFwdSm90INS1_25CollectiveMainloopFwdSm90ILi2EN4cute5tupleIJNS5_1CILi1EEES8_S8_EEENS6_IJNS7_ILi128EEENS7_ILi80EEENS7_ILi256EEEEEELi256ENS_6half_tEfNS_4arch4Sm90ELb0ELb0ELb0ELb1ELb0ELb0ELb0ELb1ELb1ELb1ELb1ELb0EEENS1_21CollectiveEpilogueFwdINS6_IJSA_SC_SB_EEES9_SE_SG_Li256ELb1ELb1ELb1ELb0EEENS1_36VarlenDynamicPersistentTileSchedulerILi128ELi80ELi256ELi128ELb1ELb1ELb1ELb0ELb1ELb1EEEEEEEEEvNT_6ParamsE --------------------------
	.section	.nv.shared._ZN7cutlass13device_kernelIN5flash11enable_sm90INS1_16FlashAttnFwdSm90INS1_25CollectiveMainloopFwdSm90ILi2EN4cute5tupleIJNS5_1CILi1EEES8_S8_EEENS6_IJNS7_ILi128EEENS7_ILi80EEENS7_ILi256EEEEEELi256ENS_6half_tEfNS_4arch4Sm90ELb0ELb0ELb0ELb1ELb0ELb0ELb0ELb1ELb1ELb1ELb1ELb0EEENS1_21CollectiveEpilogueFwdINS6_IJSA_SC_SB_EEES9_SE_SG_Li256ELb1ELb1ELb1ELb0EEENS1_36VarlenDynamicPersistentTileSchedulerILi128ELi80ELi256ELi128ELb1ELb1ELb1ELb0ELb1ELb1EEEEEEEEEvNT_6ParamsE,"aw",@nobits
	.sectionflags	@""
	.align	16
	.zero		1024


//--------------------- .nv.shared._ZN7cutlass13device_kernelIN5flash11enable_sm90INS1_16FlashAttnFwdSm90INS1_25CollectiveMainloopFwdSm90ILi2EN4cute5tupleIJNS5_1CILi1EEES8_S8_EEENS6_IJNS7_ILi128EEENS7_ILi80EEENS7_ILi256EEEEEELi256ENS_6half_tEfNS_4arch4Sm90ELb0ELb0ELb0ELb1ELb0ELb1ELb0ELb1ELb1ELb1ELb1ELb0EEENS1_21CollectiveEpilogueFwdINS6_IJSA_SC_SB_EEES9_SE_SG_Li256ELb1ELb1ELb1ELb0EEENS1_36VarlenDynamicPersistentTileSchedulerILi128ELi80ELi256ELi128ELb1ELb1ELb1ELb0ELb1ELb1EEEEEEEEEvNT_6ParamsE --------------------------
	.section	.nv.shared._ZN7cutlass13device_kernelIN5flash11enable_sm90INS1_16FlashAttnFwdSm90INS1_25CollectiveMainloopFwdSm90ILi2EN4cute5tupleIJNS5_1CILi1EEES8_S8_EEENS6_IJNS7_ILi128EEENS7_ILi80EEENS7_ILi256EEEEEELi256ENS_6half_tEfNS_4arch4Sm90ELb0ELb0ELb0ELb1ELb0ELb1ELb0ELb1ELb1ELb1ELb1ELb0EEENS1_21CollectiveEpilogueFwdINS6_IJSA_SC_SB_EEES9_SE_SG_Li256ELb1ELb1ELb1ELb0EEENS1_36VarlenDynamicPersistentTileSchedulerILi128ELi80ELi256ELi128ELb1ELb1ELb1ELb0ELb1ELb1EEEEEEEEEvNT_6ParamsE,"aw",@nobits
	.sectionflags	@""
	.align	16
	.zero		1024


//--------------------- .nv.shared._ZN7cutlass13device_kernelIN5flash11enable_sm90INS1_16FlashAttnFwdSm90INS1_25CollectiveMainloopFwdSm90ILi2EN4cute5tupleIJNS5_1CILi1EEES8_S8_EEENS6_IJNS7_ILi128EEENS7_ILi64EEENS7_ILi256EEEEEELi256ENS_6half_tEfNS_4arch4Sm90ELb0ELb1ELb0ELb0ELb0ELb0ELb0ELb1ELb1ELb1ELb1ELb0EEENS1_21CollectiveEpilogueFwdINS6_IJSA_SC_SB_EEES9_SE_SG_Li256ELb0ELb1ELb1ELb0EEENS1_19SingleTileSchedulerILb0ELb1ELb1ELi128EEEEEEEEEvNT_6ParamsE --------------------------
	.section	.nv.shared._ZN7cutlass13device_kernelIN5flash11enable_sm90INS1_16FlashAttnFwdSm90INS1_25CollectiveMainloopFwdSm90ILi2EN4cute5tupleIJNS5_1CILi1EEES8_S8_EEENS6_IJNS7_ILi128EEENS7_ILi64EEENS7_ILi256EEEEEELi256ENS_6half_tEfNS_4arch4Sm90ELb0ELb1ELb0ELb0ELb0ELb0ELb0ELb1ELb1ELb1ELb1ELb0EEENS1_21CollectiveEpilogueFwdINS6_IJSA_SC_SB_EEES9_SE_SG_Li256ELb0ELb1ELb1ELb0EEENS1_19SingleTileSchedulerILb0ELb1ELb1ELi128EEEEEEEEEvNT_6ParamsE,"aw",@nobits
	.sectionflags	@""
	.align	16
	.zero		1024


//--------------------- .nv.shared._ZN7cutlass13device_kernelIN5flash11enable_sm90INS1_16FlashAttnFwdSm90INS1_25CollectiveMainloopFwdSm90ILi2EN4cute5tupleIJNS5_1CILi1EEES8_S8_EEENS6_IJNS7_ILi128EEENS7_ILi64EEENS7_ILi256EEEEEELi256ENS_6half_tEfNS_4arch4Sm90ELb0ELb1ELb0ELb1ELb0ELb0ELb0ELb1ELb1ELb1ELb1ELb0EEENS1_21CollectiveEpilogueFwdINS6_IJSA_SC_SB_EEES9_SE_SG_Li256ELb1ELb1ELb1ELb0EEENS1_36VarlenDynamicPersistentTileSchedulerILi128ELi64ELi256ELi128ELb1ELb1ELb1ELb1ELb0ELb1EEEEEEEEEvNT_6ParamsE --------------------------
	.section	.nv.shared._ZN7cutlass13device_kernelIN5flash11enable_sm90INS1_16FlashAttnFwdSm90INS1_25CollectiveMainloopFwdSm90ILi2EN4cute5tupleIJNS5_1CILi1EEES8_S8_EEENS6_IJNS7_ILi128EEENS7_ILi64EEENS7_ILi256EEEEEELi256ENS_6half_tEfNS_4arch4Sm90ELb0ELb1ELb0ELb1ELb0ELb0ELb0ELb1ELb1ELb1ELb1ELb0EEENS1_21CollectiveEpilogueFwdINS6_IJSA_SC_SB_EEES9_SE_SG_Li256ELb1ELb1ELb1ELb0EEENS1_36VarlenDynamicPersistentTileSchedulerILi128ELi64ELi256ELi128ELb1ELb1ELb1ELb1ELb0ELb1EEEEEEEEEvNT_6ParamsE,"aw",@nobits
	.sectionflags	@""
	.align	16
	.zero		1024


//--------------------- .nv.shared._ZN7cutlass13device_kernelIN5flash11enable_sm90INS1_16FlashAttnFwdSm90INS1_25CollectiveMainloopFwdSm90ILi2EN4cute5tupleIJNS5_1CILi1EEES8_S8_EEENS6_IJNS7_ILi128EEENS7_ILi64EEENS7_ILi256EEEEEELi256ENS_6half_tEfNS_4arch4Sm90ELb0ELb1ELb0ELb1ELb0ELb1ELb0ELb1ELb1ELb1ELb1ELb0EEENS1_21CollectiveEpilogueFwdINS6_IJSA_SC_SB_EEES9_SE_SG_Li256ELb1ELb1ELb1ELb0EEENS1_36VarlenDynamicPersistentTileSchedulerILi128ELi64ELi256ELi128ELb1ELb1ELb1ELb1ELb0ELb1EEEEEEEEEvNT_6ParamsE --------------------------
	.section	.nv.shared._ZN7cutlass13device_kernelIN5flash11enable_sm90INS1_16FlashAttnFwdSm90INS1_25CollectiveMainloopFwdSm90ILi2EN4cute5tupleIJNS5_1CILi1EEES8_S8_EEENS6_IJNS7_ILi128EEENS7_ILi64EEENS7_ILi256EEEEEELi256ENS_6half_tEfNS_4arch4Sm90ELb0ELb1ELb0ELb1ELb0ELb1ELb0ELb1ELb1ELb1ELb1ELb0EEENS1_21CollectiveEpilogueFwdINS6_IJSA_SC_SB_EEES9_SE_SG_Li256ELb1ELb1ELb1ELb0EEENS1_36VarlenDynamicPersistentTileSchedulerILi128ELi64ELi256ELi128ELb1ELb1ELb1ELb1ELb0ELb1EEEEEEEEEvNT_6ParamsE,"aw",@nobits
	.sectionflags	@""
	.align	16
	.zero		1024


//--------------------- .nv.shared._ZN7cutlass13device_kernelIN5flash11enable_sm90INS1_16FlashAttnFwdSm90INS1_25CollectiveMainloopFwdSm90ILi2EN4cute5tupleIJNS5_1CILi1EEES8_S8_EEENS6_IJNS7_ILi128EEENS7_ILi80EEENS7_ILi256EEEEEELi256ENS_6half_tEfNS_4arch4Sm90ELb1ELb0ELb0ELb0ELb0ELb0ELb0ELb1ELb1ELb1ELb1ELb0EEENS1_21CollectiveEpilogueFwdINS6_IJSA_SC_SB_EEES9_SE_SG_Li256ELb0ELb1ELb1ELb0EEENS1_19SingleTileSchedulerILb0ELb1ELb1ELi128EEEEEEEEEvNT_6ParamsE --------------------------
	.section	.nv.shared._ZN7cutlass13device_kernelIN5flash11enable_sm90INS1_16FlashAttnFwdSm90INS1_25CollectiveMainloopFwdSm90ILi2EN4cute5tupleIJNS5_1CILi1EEES8_S8_EEENS6_IJNS7_ILi128EEENS7_ILi80EEENS7_ILi256EEEEEELi256ENS_6half_tEfNS_4arch4Sm90ELb1ELb0ELb0ELb0ELb0ELb0ELb0ELb1ELb1ELb1ELb1ELb0EEENS1_21CollectiveEpilogueFwdINS6_IJSA_SC_SB_EEES9_SE_SG_Li256ELb0ELb1ELb1ELb0EEENS1_19SingleTileSchedulerILb0ELb1ELb1ELi128EEEEEEEEEvNT_6ParamsE,"aw",@nobits
	.sectionflags	@""
	.align	16
	.zero		1024


//--------------------- .nv.shared._ZN7cutlass13device_kernelIN5flash11enable_sm90INS1_16FlashAttnFwdSm90INS1_25CollectiveMainloopFwdSm90ILi2EN4cute5tupleIJNS5_1CILi1EEES8_S8_EEENS6_IJNS7_ILi128EEENS7_ILi80EEENS7_ILi256EEEEEELi256ENS_6half_tEfNS_4arch4Sm90ELb1ELb0ELb0ELb1ELb0ELb0ELb0ELb1ELb1ELb1ELb1ELb0EEENS1_21CollectiveEpilogueFwdINS6_IJSA_SC_SB_EEES9_SE_SG_Li256ELb1ELb1ELb1ELb0EEENS1_36VarlenDynamicPersistentTileSchedulerILi128ELi80ELi256ELi128ELb1ELb1ELb1ELb1ELb1ELb1EEEEEEEEEvNT_6ParamsE --------------------------
	.section	.nv.shared._ZN7cutlass13device_kernelIN5flash11enable_sm90INS1_16FlashAttnFwdSm90INS1_25CollectiveMainloopFwdSm90ILi2EN4cute5tupleIJNS5_1CILi1EEES8_S8_EEENS6_IJNS7_ILi128EEENS7_ILi80EEENS7_ILi256EEEEEELi256ENS_6half_tEfNS_4arch4Sm90ELb1ELb0ELb0ELb1ELb0ELb0ELb0ELb1ELb1ELb1ELb1ELb0EEENS1_21CollectiveEpilogueFwdINS6_IJSA_SC_SB_EEES9_SE_SG_Li256ELb1ELb1ELb1ELb0EEENS1_36VarlenDynamicPersistentTileSchedulerILi128ELi80ELi256ELi128ELb1ELb1ELb1ELb1ELb1ELb1EEEEEEEEEvNT_6ParamsE,"aw",@nobits
	.sectionflags	@""
	.align	16
	.zero		1024


//--------------------- .nv.shared._ZN7cutlass13device_kernelIN5flash11enable_sm90INS1_16FlashAttnFwdSm90INS1_25CollectiveMainloopFwdSm90ILi2EN4cute5tupleIJNS5_1CILi1EEES8_S8_EEENS6_IJNS7_ILi128EEENS7_ILi80EEENS7_ILi256EEEEEELi256ENS_6half_tEfNS_4arch4Sm90ELb1ELb0ELb0ELb1ELb0ELb1ELb0ELb1ELb1ELb1ELb1ELb0EEENS1_21CollectiveEpilogueFwdINS6_IJSA_SC_SB_EEES9_SE_SG_Li256ELb1ELb1ELb1ELb0EEENS1_36VarlenDynamicPersistentTileSchedulerILi128ELi80ELi256ELi128ELb1ELb1ELb1ELb1ELb1ELb1EEEEEEEEEvNT_6ParamsE --------------------------
	.section	.nv.shared._ZN7cutlass13device_kernelIN5flash11enable_sm90INS1_16FlashAttnFwdSm90INS1_25CollectiveMainloopFwdSm90ILi2EN4cute5tupleIJNS5_1CILi1EEES8_S8_EEENS6_IJNS7_ILi128EEENS7_ILi80EEENS7_ILi256EEEEEELi256ENS_6half_tEfNS_4arch4Sm90ELb1ELb0ELb0ELb1ELb0ELb1ELb0ELb1ELb1ELb1ELb1ELb0EEENS1_21CollectiveEpilogueFwdINS6_IJSA_SC_SB_EEES9_SE_SG_Li256ELb1ELb1ELb1ELb0EEENS1_36VarlenDynamicPersistentTileSchedulerILi128ELi80ELi256ELi128ELb1ELb1ELb1ELb1ELb1ELb1EEEEEEEEEvNT_6ParamsE,"aw",@nobits
	.sectionflags	@""
	.align	16
	.zero		1024


//--------------------- .nv.shared._ZN7cutlass13device_kernelIN5flash11enable_sm90INS1_16FlashAttnFwdSm90INS1_25CollectiveMainloopFwdSm90ILi2EN4cute5tupleIJNS5_1CILi1EEES8_S8_EEENS6_IJNS7_ILi128EEENS7_ILi112EEENS7_ILi192EEEEEELi192ENS_6half_tEfNS_4arch4Sm90ELb0ELb0ELb0ELb0ELb0ELb0ELb0ELb1ELb1ELb1ELb1ELb0EEENS1_21CollectiveEpilogueFwdINS6_IJSA_SC_SB_EEES9_SE_SG_Li256ELb0ELb1ELb1ELb0EEENS1_19SingleTileSchedulerILb0ELb1ELb1ELi128EEEEEEEEEvNT_6ParamsE --------------------------
	.section	.nv.shared._ZN7cutlass13device_kernelIN5flash11enable_sm90INS1_16FlashAttnFwdSm90INS1_25CollectiveMainloopFwdSm90ILi2EN4cute5tupleIJNS5_1CILi1EEES8_S8_EEENS6_IJNS7_ILi128EEENS7_ILi112EEENS7_ILi192EEEEEELi192ENS_6half_tEfNS_4arch4Sm90ELb0ELb0ELb0ELb0ELb0ELb0ELb0ELb1ELb1ELb1ELb1ELb0EEENS1_21CollectiveEpilogueFwdINS6_IJSA_SC_SB_EEES9_SE_SG_Li256ELb0ELb1ELb1ELb0EEENS1_19SingleTileSchedulerILb0ELb1ELb1ELi128EEEEEEEEEvNT_6ParamsE,"aw",@nobits
	.sectionflags	@""
	.align	16
	.zero		1024


//--------------------- .nv.shared._ZN7cutlass13device_kernelIN5flash11enable_sm90INS1_16FlashAttnFwdSm90INS1_25CollectiveMainloopFwdSm90ILi2EN4cute5tupleIJNS5_1CILi1EEES8_S8_EEENS6_IJNS7_ILi128EEENS7_ILi112EEENS7_ILi192EEEEEELi192ENS_6half_tEfNS_4arch4Sm90ELb0ELb0ELb0ELb1ELb0ELb0ELb0ELb1ELb1ELb1ELb1ELb0EEENS1_21CollectiveEpilogueFwdINS6_IJSA_SC_SB_EEES9_SE_SG_Li256ELb1ELb1ELb1ELb0EEENS1_36VarlenDynamicPersistentTileSchedulerILi128ELi112ELi256ELi128ELb1ELb1ELb1ELb0ELb1ELb1EEEEEEEEEvNT_6ParamsE --------------------------
	.section	.nv.shared._ZN7cutlass13device_kernelIN5flash11enable_sm90INS1_16FlashAttnFwdSm90INS1_25CollectiveMainloopFwdSm90ILi2EN4cute5tupleIJNS5_1CILi1EEES8_S8_EEENS6_IJNS7_ILi128EEENS7_ILi112EEENS7_ILi192EEEEEELi192ENS_6half_tEfNS_4arch4Sm90ELb0ELb0ELb0ELb1ELb0ELb0ELb0ELb1ELb1ELb1ELb1ELb0EEENS1_21CollectiveEpilogueFwdINS6_IJSA_SC_SB_EEES9_SE_SG_Li256ELb1ELb1ELb1ELb0EEENS1_36VarlenDynamicPersistentTileSchedulerILi128ELi112ELi256ELi128ELb1ELb1ELb1ELb0ELb1ELb1EEEEEEEEEvNT_6ParamsE,"aw",@nobits
	.sectionflags	@""
	.align	16
	.zero		1024


//--------------------- .nv.shared._ZN7cutlass13device_kernelIN5flash11enable_sm90INS1_16FlashAttnFwdSm90INS1_25CollectiveMainloopFwdSm90ILi2EN4cute5tupleIJNS5_1CILi1EEES8_S8_EEENS6_IJNS7_ILi128EEENS7_ILi112EEENS7_ILi192EEEEEELi192ENS_6half_tEfNS_4arch4Sm90ELb0ELb0ELb0ELb1ELb0ELb1ELb0ELb1ELb1ELb1ELb1ELb0EEENS1_21CollectiveEpilogueFwdINS6_IJSA_SC_SB_EEES9_SE_SG_Li256ELb1ELb1ELb1ELb0EEENS1_36VarlenDynamicPersistentTileSchedulerILi128ELi112ELi256ELi128ELb1ELb1ELb1ELb0ELb1ELb1EEEEEEEEEvNT_6ParamsE --------------------------
	.section	.nv.shared._ZN7cutlass13device_kernelIN5flash11enable_sm90INS1_16FlashAttnFwdSm90INS1_25CollectiveMainloopFwdSm90ILi2EN4cute5tupleIJNS5_1CILi1EEES8_S8_EEENS6_IJNS7_ILi128EEENS7_ILi112EEENS7_ILi192EEEEEELi192ENS_6half_tEfNS_4arch4Sm90ELb0ELb0ELb0ELb1ELb0ELb1ELb0ELb1ELb1ELb1ELb1ELb0EEENS1_21CollectiveEpilogueFwdINS6_IJSA_SC_SB_EEES9_SE_SG_Li256ELb1ELb1ELb1ELb0EEENS1_36VarlenDynamicPersistentTileSchedulerILi128ELi112ELi256ELi128ELb1ELb1ELb1ELb0ELb1ELb1EEEEEEEEEvNT_6ParamsE,"aw",@nobits
	.sectionflags	@""
	.align	16
	.zero		1024


//--------------------- .nv.shared._ZN7cutlass13device_kernelIN5flash11enable_sm90INS1_16FlashAttnFwdSm90INS1_25CollectiveMainloopFwdSm90ILi2EN4cute5tupleIJNS5_1CILi1EEES8_S8_EEENS6_IJNS7_ILi128EEENS7_ILi96EEENS7_ILi192EEEEEELi192ENS_6half_tEfNS_4arch4Sm90ELb0ELb1ELb0ELb0ELb0ELb0ELb0ELb1ELb1ELb1ELb1ELb0EEENS1_21CollectiveEpilogueFwdINS6_IJSA_SC_SB_EEES9_SE_SG_Li256ELb0ELb1ELb1ELb0EEENS1_19SingleTileSchedulerILb0ELb1ELb1ELi128EEEEEEEEEvNT_6ParamsE --------------------------
	.section	.nv.shared._ZN7cutlass13device_kernelIN5flash11enable_sm90INS1_16FlashAttnFwdSm90INS1_25CollectiveMainloopFwdSm90ILi2EN4cute5tupleIJNS5_1CILi1EEES8_S8_EEENS6_IJNS7_ILi128EEENS7_ILi96EEENS7_ILi192EEEEEELi192ENS_6half_tEfNS_4arch4Sm90ELb0ELb1ELb0ELb0ELb0ELb0ELb0ELb1ELb1ELb1ELb1ELb0EEENS1_21CollectiveEpilogueFwdINS6_IJSA_SC_SB_EEES9_SE_SG_Li256ELb0ELb1ELb1ELb0EEENS1_19SingleTileSchedulerILb0ELb1ELb1ELi128EEEEEEEEEvNT_6ParamsE,"aw",@nobits
	.sectionflags	@""
	.align	16
	.zero		1024


//--------------------- .nv.shared._ZN7cutlass13device_kernelIN5flash11enable_sm90INS1_16FlashAttnFwdSm90INS1_25CollectiveMainloopFwdSm90ILi2EN4cute5tupleIJNS5_1CILi1EEES8_S8_EEENS6_IJNS7_ILi128EEENS7_ILi96EEENS7_ILi192EEEEEELi192ENS_6half_tEfNS_4arch4Sm90ELb0ELb1ELb0ELb1ELb0ELb0ELb0ELb1ELb1ELb1ELb1ELb0EEENS1_21CollectiveEpilogueFwdINS6_IJSA_SC_SB_EEES9_SE_SG_Li256ELb1ELb1ELb1ELb0EEENS1_36VarlenDynamicPersistentTileSchedulerILi128ELi96ELi256ELi128ELb1ELb1ELb1ELb1ELb0ELb1EEEEEEEEEvNT_6ParamsE --------------------------
	.section	.nv.shared._ZN7cutlass13device_kernelIN5flash11enable_sm90INS1_16FlashAttnFwdSm90INS1_25CollectiveMainloopFwdSm90ILi2EN4cute5tupleIJNS5_1CILi1EEES8_S8_EEENS6_IJNS7_ILi128EEENS7_ILi96EEENS7_ILi192EEEEEELi192ENS_6half_tEfNS_4arch4Sm90ELb0ELb1ELb0ELb1ELb0ELb0ELb0ELb1ELb1ELb1ELb1ELb0EEENS1_21CollectiveEpilogueFwdINS6_IJSA_SC_SB_EEES9_SE_SG_Li256ELb1ELb1ELb1ELb0EEENS1_36VarlenDynamicPersistentTileSchedulerILi128ELi96ELi256ELi128ELb1ELb1ELb1ELb1ELb0ELb1EEEEEEEEEvNT_6ParamsE,"aw",@nobits
	.sectionflags	@""
	.align	16
	.zero		1024


//--------------------- .nv.shared._ZN7cutlass13device_kernelIN5flash11enable_sm90INS1_16FlashAttnFwdSm90INS1_25CollectiveMainloopFwdSm90ILi2EN4cute5tupleIJNS5_1CILi1EEES8_S8_EEENS6_IJNS7_ILi128EEENS7_ILi96EEENS7_ILi192EEEEEELi192ENS_6half_tEfNS_4arch4Sm90ELb0ELb1ELb0ELb1ELb0ELb1ELb0ELb1ELb1ELb1ELb1ELb0EEENS1_21CollectiveEpilogueFwdINS6_IJSA_SC_SB_EEES9_SE_SG_Li256ELb1ELb1ELb1ELb0EEENS1_36VarlenDynamicPersistentTileSchedulerILi128ELi96ELi256ELi128ELb1ELb1ELb1ELb1ELb0ELb1EEEEEEEEEvNT_6ParamsE --------------------------
	.section	.nv.shared._ZN7cutlass13device_kernelIN5flash11enable_sm90INS1_16FlashAttnFwdSm90INS1_25CollectiveMainloopFwdSm90ILi2EN4cute5tupleIJNS5_1CILi1EEES8_S8_EEENS6_IJNS7_ILi128EEENS7_ILi96EEENS7_ILi192EEEEEELi192ENS_6half_tEfNS_4arch4Sm90ELb0ELb1ELb0ELb1ELb0ELb1ELb0ELb1ELb1ELb1ELb1ELb0EEENS1_21CollectiveEpilogueFwdINS6_IJSA_SC_SB_EEES9_SE_SG_Li256ELb1ELb1ELb1ELb0EEENS1_36VarlenDynamicPersistentTileSchedulerILi128ELi96ELi256ELi128ELb1ELb1ELb1ELb1ELb0ELb1EEEEEEEEEvNT_6ParamsE,"aw",@nobits
	.sectionflags	@""
	.align	16
	.zero		1024


//--------------------- .nv.shared._ZN7cutlass13device_kernelIN5flash11enable_sm90INS1_16FlashAttnFwdSm90INS1_25CollectiveMainloopFwdSm90ILi2EN4cute5tupleIJNS5_1CILi1EEES8_S8_EEENS6_IJNS7_ILi128EEENS7_ILi112EEENS7_ILi192EEEEEELi192ENS_6half_tEfNS_4arch4Sm90ELb1ELb0ELb0ELb0ELb0ELb0ELb0ELb1ELb1ELb1ELb1ELb0EEENS1_21CollectiveEpilogueFwdINS6_IJSA_SC_SB_EEES9_SE_SG_Li256ELb0ELb1ELb1ELb0EEENS1_19SingleTileSchedulerILb0ELb1ELb1ELi128EEEEEEEEEvNT_6ParamsE --------------------------
	.section	.nv.shared._ZN7cutlass13device_kernelIN5flash11enable_sm90INS1_16FlashAttnFwdSm90INS1_25CollectiveMainloopFwdSm90ILi2EN4cute5tupleIJNS5_1CILi1EEES8_S8_EEENS6_IJNS7_ILi128EEENS7_ILi112EEENS7_ILi192EEEEEELi192ENS_6half_tEfNS_4arch4Sm90ELb1ELb0ELb0ELb0ELb0ELb0ELb0ELb1ELb1ELb1ELb1ELb0EEENS1_21CollectiveEpilogueFwdINS6_IJSA_SC_SB_EEES9_SE_SG_Li256ELb0ELb1ELb1ELb0EEENS1_19SingleTileSchedulerILb0ELb1ELb1ELi128EEEEEEEEEvNT_6ParamsE,"aw",@nobits
	.sectionflags	@""
	.align	16
	.zero		1024


//--------------------- .nv.shared._ZN7cutlass13device_kernelIN5flash11enable_sm90INS1_16FlashAttnFwdSm90INS1_25CollectiveMainloopFwdSm90ILi2EN4cute5tupleIJNS5_1CILi1EEES8_S8_EEENS6_IJNS7_ILi128EEENS7_ILi112EEENS7_ILi192EEEEEELi192ENS_6half_tEfNS_4arch4Sm90ELb1ELb0ELb0ELb1ELb0ELb0ELb0ELb1ELb1ELb1ELb1ELb0EEENS1_21CollectiveEpilogueFwdINS6_IJSA_SC_SB_EEES9_SE_SG_Li256ELb1ELb1ELb1ELb0EEENS1_36VarlenDynamicPersistentTileSchedulerILi128ELi112ELi256ELi128ELb1ELb1ELb1ELb1ELb1ELb1EEEEEEEEEvNT_6ParamsE --------------------------
	.section	.nv.shared._ZN7cutlass13device_kernelIN5flash11enable_sm90INS1_16FlashAttnFwdSm90INS1_25CollectiveMainloopFwdSm90ILi2EN4cute5tupleIJNS5_1CILi1EEES8_S8_EEENS6_IJNS7_ILi128EEENS7_ILi112EEENS7_ILi192EEEEEELi192ENS_6half_tEfNS_4arch4Sm90ELb1ELb0ELb0ELb1ELb0ELb0ELb0ELb1ELb1ELb1ELb1ELb0EEENS1_21CollectiveEpilogueFwdINS6_IJSA_SC_SB_EEES9_SE_SG_Li256ELb1ELb1ELb1ELb0EEENS1_36VarlenDynamicPersistentTileSchedulerILi128ELi112ELi256ELi128ELb1ELb1ELb1ELb1ELb1ELb1EEEEEEEEEvNT_6ParamsE,"aw",@nobits
	.sectionflags	@""
	.align	16
	.zero		1024


//--------------------- .nv.shared._ZN7cutlass13device_kernelIN5flash11enable_sm90INS1_16FlashAttnFwdSm90INS1_25CollectiveMainloopFwdSm90ILi2EN4cute5tupleIJNS5_1CILi1EEES8_S8_EEENS6_IJNS7_ILi128EEENS7_ILi112EEENS7_ILi192EEEEEELi192ENS_6half_tEfNS_4arch4Sm90ELb1ELb0ELb0ELb1ELb0ELb1ELb0ELb1ELb1ELb1ELb1ELb0EEENS1_21CollectiveEpilogueFwdINS6_IJSA_SC_SB_EEES9_SE_SG_Li256ELb1ELb1ELb1ELb0EEENS1_36VarlenDynamicPersistentTileSchedulerILi128ELi112ELi256ELi128ELb1ELb1ELb1ELb1ELb1ELb1EEEEEEEEEvNT_6ParamsE --------------------------
	.section	.nv.shared._ZN7cutlass13device_kernelIN5flash11enable_sm90INS1_16FlashAttnFwdSm90INS1_25CollectiveMainloopFwdSm90ILi2EN4cute5tupleIJNS5_1CILi1EEES8_S8_EEENS6_IJNS7_ILi128EEENS7_ILi112EEENS7_ILi192EEEEEELi192ENS_6half_tEfNS_4arch4Sm90ELb1ELb0ELb0ELb1ELb0ELb1ELb0ELb1ELb1ELb1ELb1ELb0EEENS1_21CollectiveEpilogueFwdINS6_IJSA_SC_SB_EEES9_SE_SG_Li256ELb1ELb1ELb1ELb0EEENS1_36VarlenDynamicPersistentTileSchedulerILi128ELi112ELi256ELi128ELb1ELb1ELb1ELb1ELb1ELb1EEEEEEEEEvNT_6ParamsE,"aw",@nobits
	.sectionflags	@""
	.align	16
	.zero		1024


//--------------------- .nv.shared._ZN7cutlass13device_kernelIN5flash11enable_sm90INS1_16FlashAttnFwdSm90INS1_25CollectiveMainloopFwdSm90ILi2EN4cute5tupleIJNS5_1CILi1EEES8_S8_EEENS6_IJNS7_ILi128EEENS7_ILi176EEESA_EEELi128ENS_6half_tEfNS_4arch4Sm90ELb0ELb0ELb0ELb0ELb0ELb0ELb0ELb1ELb1ELb1ELb1ELb0EEENS1_21CollectiveEpilogueFwdINS6_IJSA_SA_SB_EEES9_SD_SF_Li256ELb0ELb1ELb1ELb0EEENS1_19SingleTileSchedulerILb0ELb1ELb1ELi128EEEEEEEEEvNT_6ParamsE --------------------------
	.section	.nv.shared._ZN7cutlass13device_kernelIN5flash11enable_sm90INS1_16FlashAttnFwdSm90INS1_25CollectiveMainloopFwdSm90ILi2EN4cute5tupleIJNS5_1CILi1EEES8_S8_EEENS6_IJNS7_ILi128EEENS7_ILi176EEESA_EEELi128ENS_6half_tEfNS_4arch4Sm90ELb0ELb0ELb0ELb0ELb0ELb0ELb0ELb1ELb1ELb1ELb1ELb0EEENS1_21CollectiveEpilogueFwdINS6_IJSA_SA_SB_EEES9_SD_SF_Li256ELb0ELb1ELb1ELb0EEENS1_19SingleTileSchedulerILb0ELb1ELb1ELi128EEEEEEEEEvNT_6ParamsE,"aw",@nobits
	.sectionflags	@""
	.align	16
	.zero		1024


//--------------------- .nv.shared._ZN7cutlass13device_kernelIN5flash11enable_sm90INS1_16FlashAttnFwdSm90INS1_25CollectiveMainloopFwdSm90ILi2EN4cute5tupleIJNS5_1CILi1EEES8_S8_EEENS6_IJNS7_ILi128EEENS7_ILi176EEESA_EEELi128ENS_6half_tEfNS_4arch4Sm90ELb0ELb0ELb0ELb1ELb0ELb0ELb0ELb1ELb1ELb1ELb1ELb0EEENS1_21CollectiveEpilogueFwdINS6_IJSA_SA_SB_EEES9_SD_SF_Li256ELb1ELb1ELb1ELb0EEENS1_36VarlenDynamicPersistentTileSchedulerILi128ELi176ELi256ELi128ELb1ELb1ELb1ELb0ELb1ELb1EEEEEEEEEvNT_6ParamsE --------------------------
	.section	.nv.shared._ZN7cutlass13device_kernelIN5flash11enable_sm90INS1_16FlashAttnFwdSm90INS1_25CollectiveMainloopFwdSm90ILi2EN4cute5tupleIJNS5_1CILi1EEES8_S8_EEENS6_IJNS7_ILi128EEENS7_ILi176EEESA_EEELi128ENS_6half_tEfNS_4arch4Sm90ELb0ELb0ELb0ELb1ELb0ELb0ELb0ELb1ELb1ELb1ELb1ELb0EEENS1_21CollectiveEpilogueFwdINS6_IJSA_SA_SB_EEES9_SD_SF_Li256ELb1ELb1ELb1ELb0EEENS1_36VarlenDynamicPersistentTileSchedulerILi128ELi176ELi256ELi128ELb1ELb1ELb1ELb0ELb1ELb1EEEEEEEEEvNT_6ParamsE,"aw",@nobits
	.sectionflags	@""
	.align	16
	.zero		1024


//--------------------- .nv.shared._ZN7cutlass13device_kernelIN5flash11enable_sm90INS1_16FlashAttnFwdSm90INS1_25CollectiveMainloopFwdSm90ILi2EN4cute5tupleIJNS5_1CILi1EEES8_S8_EEENS6_IJNS7_ILi128EEENS7_ILi176EEESA_EEELi128ENS_6half_tEfNS_4arch4Sm90ELb0ELb0ELb0ELb1ELb0ELb1ELb0ELb1ELb1ELb1ELb1ELb0EEENS1_21CollectiveEpilogueFwdINS6_IJSA_SA_SB_EEES9_SD_SF_Li256ELb1ELb1ELb1ELb0EEENS1_36VarlenDynamicPersistentTileSchedulerILi128ELi176ELi256ELi128ELb1ELb1ELb1ELb0ELb1ELb1EEEEEEEEEvNT_6ParamsE --------------------------
	.section	.nv.shared._ZN7cutlass13device_kernelIN5flash11enable_sm90INS1_16FlashAttnFwdSm90INS1_25CollectiveMainloopFwdSm90ILi2EN4cute5tupleIJNS5_1CILi1EEES8_S8_EEENS6_IJNS7_ILi128EEENS7_ILi176EEESA_EEELi128ENS_6half_tEfNS_4arch4Sm90ELb0ELb0ELb0ELb1ELb0ELb1ELb0ELb1ELb1ELb1ELb1ELb0EEENS1_21CollectiveEpilogueFwdINS6_IJSA_SA_SB_EEES9_SD_SF_Li256ELb1ELb1ELb1ELb0EEENS1_36VarlenDynamicPersistentTileSchedulerILi128ELi176ELi256ELi128ELb1ELb1ELb1ELb0ELb1ELb1EEEEEEEEEvNT_6ParamsE,"aw",@nobits
	.sectionflags	@""
	.align	16
	.zero		1024


//--------------------- .nv.shared._ZN7cutlass13device_kernelIN5flash11enable_sm90INS1_16FlashAttnFwdSm90INS1_25CollectiveMainloopFwdSm90ILi2EN4cute5tupleIJNS5_1CILi1EEES8_S8_EEENS6_IJNS7_ILi128EEESA_SA_EEELi128ENS_6half_tEfNS_4arch4Sm90ELb0ELb1ELb0ELb0ELb0ELb0ELb0ELb1ELb1ELb1ELb1ELb0EEENS1_21CollectiveEpilogueFwdISB_S9_SC_SE_Li256ELb0ELb1ELb1ELb0EEENS1_19SingleTileSchedulerILb0ELb1ELb1ELi128EEEEEEEEEvNT_6ParamsE --------------------------
	.section	.nv.shared._ZN7cutlass13device_kernelIN5flash11enable_sm90INS1_16FlashAttnFwdSm90INS1_25CollectiveMainloopFwdSm90ILi2EN4cute5tupleIJNS5_1CILi1EEES8_S8_EEENS6_IJNS7_ILi128EEESA_SA_EEELi128ENS_6half_tEfNS_4arch4Sm90ELb0ELb1ELb0ELb0ELb0ELb0ELb0ELb1ELb1ELb1ELb1ELb0EEENS1_21CollectiveEpilogueFwdISB_S9_SC_SE_Li256ELb0ELb1ELb1ELb0EEENS1_19SingleTileSchedulerILb0ELb1ELb1ELi128EEEEEEEEEvNT_6ParamsE,"aw",@nobits
	.sectionflags	@""
	.align	16
	.zero		1024


//--------------------- .nv.shared._ZN7cutlass13device_kernelIN5flash11enable_sm90INS1_16FlashAttnFwdSm90INS1_25CollectiveMainloopFwdSm90ILi2EN4cute5tupleIJNS5_1CILi1EEES8_S8_EEENS6_IJNS7_ILi128EEESA_SA_EEELi128ENS_6half_tEfNS_4arch4Sm90ELb0ELb1ELb0ELb1ELb0ELb0ELb0ELb1ELb1ELb1ELb1ELb0EEENS1_21CollectiveEpilogueFwdISB_S9_SC_SE_Li256ELb1ELb1ELb1ELb0EEENS1_36VarlenDynamicPersistentTileSchedulerILi128ELi128ELi256ELi128ELb1ELb1ELb1ELb1ELb0ELb1EEEEEEEEEvNT_6ParamsE --------------------------
	.section	.nv.shared._ZN7cutlass13device_kernelIN5flash11enable_sm90INS1_16FlashAttnFwdSm90INS1_25CollectiveMainloopFwdSm90ILi2EN4cute5tupleIJNS5_1CILi1EEES8_S8_EEENS6_IJNS7_ILi128EEESA_SA_EEELi128ENS_6half_tEfNS_4arch4Sm90ELb0ELb1ELb0ELb1ELb0ELb0ELb0ELb1ELb1ELb1ELb1ELb0EEENS1_21CollectiveEpilogueFwdISB_S9_SC_SE_Li256ELb1ELb1ELb1ELb0EEENS1_36VarlenDynamicPersistentTileSchedulerILi128ELi128ELi256ELi128ELb1ELb1ELb1ELb1ELb0ELb1EEEEEEEEEvNT_6ParamsE,"aw",@nobits
	.sectionflags	@""
	.align	16
	.zero		1024


//--------------------- .nv.shared._ZN7cutlass13device_kernelIN5flash11enable_sm90INS1_16FlashAttnFwdSm90INS1_25CollectiveMainloopFwdSm90ILi2EN4cute5tupleIJNS5_1CILi1EEES8_S8_EEENS6_IJNS7_ILi128EEESA_SA_EEELi128ENS_6half_tEfNS_4arch4Sm90ELb0ELb1ELb0ELb1ELb0ELb1ELb0ELb1ELb1ELb1ELb1ELb0EEENS1_21CollectiveEpilogueFwdISB_S9_SC_SE_Li256ELb1ELb1ELb1ELb0EEENS1_36VarlenDynamicPersistentTileSchedulerILi128ELi128ELi256ELi128ELb1ELb1ELb1ELb1ELb0ELb1EEEEEEEEEvNT_6ParamsE --------------------------
	.section	.nv.shared._ZN7cutlass13device_kernelIN5flash11enable_sm90INS1_16FlashAttnFwdSm90INS1_25CollectiveMainloopFwdSm90ILi2EN4cute5tupleIJNS5_1CILi1EEES8_S8_EEENS6_IJNS7_ILi128EEESA_SA_EEELi128ENS_6half_tEfNS_4arch4Sm90ELb0ELb1ELb0ELb1ELb0ELb1ELb0ELb1ELb1ELb1ELb1ELb0EEENS1_21CollectiveEpilogueFwdISB_S9_SC_SE_Li256ELb1ELb1ELb1ELb0EEENS1_36VarlenDynamicPersistentTileSchedulerILi128ELi128ELi256ELi128ELb1ELb1ELb1ELb1ELb0ELb1EEEEEEEEEvNT_6ParamsE,"aw",@nobits
	.sectionflags	@""
	.align	16
	.zero		1024


//--------------------- .nv.shared._ZN7cutlass13device_kernelIN5flash11enable_sm90INS1_16FlashAttnFwdSm90INS1_25CollectiveMainloopFwdSm90ILi2EN4cute5tupleIJNS5_1CILi1EEES8_S8_EEENS6_IJNS7_ILi128EEESA_SA_EEELi128ENS_6half_tEfNS_4arch4Sm90ELb1ELb0ELb0ELb0ELb0ELb0ELb0ELb1ELb1ELb1ELb1ELb0EEENS1_21CollectiveEpilogueFwdISB_S9_SC_SE_Li256ELb0ELb1ELb1ELb0EEENS1_19SingleTileSchedulerILb0ELb1ELb1ELi128EEEEEEEEEvNT_6ParamsE --------------------------
	.section	.nv.shared._ZN7cutlass13device_kernelIN5flash11enable_sm90INS1_16FlashAttnFwdSm90INS1_25CollectiveMainloopFwdSm90ILi2EN4cute5tupleIJNS5_1CILi1EEES8_S8_EEENS6_IJNS7_ILi128EEESA_SA_EEELi128ENS_6half_tEfNS_4arch4Sm90ELb1ELb0ELb0ELb0ELb0ELb0ELb0ELb1ELb1ELb1ELb1ELb0EEENS1_21CollectiveEpilogueFwdISB_S9_SC_SE_Li256ELb0ELb1ELb1ELb0EEENS1_19SingleTileSchedulerILb0ELb1ELb1ELi128EEEEEEEEEvNT_6ParamsE,"aw",@nobits
	.sectionflags	@""
	.align	16
	.zero		1024


//--------------------- .nv.shared._ZN7cutlass13device_kernelIN5flash11enable_sm90INS1_16FlashAttnFwdSm90INS1_25CollectiveMainloopFwdSm90ILi2EN4cute5tupleIJNS5_1CILi1EEES8_S8_EEENS6_IJNS7_ILi128EEESA_SA_EEELi128ENS_6half_tEfNS_4arch4Sm90ELb1ELb0ELb0ELb1ELb0ELb0ELb0ELb1ELb1ELb1ELb1ELb0EEENS1_21CollectiveEpilogueFwdISB_S9_SC_SE_Li256ELb1ELb1ELb1ELb0EEENS1_36VarlenDynamicPersistentTileSchedulerILi128ELi128ELi256ELi128ELb1ELb1ELb1ELb1ELb1ELb1EEEEEEEEEvNT_6ParamsE --------------------------
	.section	.nv.shared._ZN7cutlass13device_kernelIN5flash11enable_sm90INS1_16FlashAttnFwdSm90INS1_25CollectiveMainloopFwdSm90ILi2EN4cute5tupleIJNS5_1CILi1EEES8_S8_EEENS6_IJNS7_ILi128EEESA_SA_EEELi128ENS_6half_tEfNS_4arch4Sm90ELb1ELb0ELb0ELb1ELb0ELb0ELb0ELb1ELb1ELb1ELb1ELb0EEENS1_21CollectiveEpilogueFwdISB_S9_SC_SE_Li256ELb1ELb1ELb1ELb0EEENS1_36VarlenDynamicPersistentTileSchedulerILi128ELi128ELi256ELi128ELb1ELb1ELb1ELb1ELb1ELb1EEEEEEEEEvNT_6ParamsE,"aw",@nobits
	.sectionflags	@""
	.align	16
	.zero		1024


//--------------------- .nv.shared._ZN7cutlass13device_kernelIN5flash11enable_sm90INS1_16FlashAttnFwdSm90INS1_25CollectiveMainloopFwdSm90ILi2EN4cute5tupleIJNS5_1CILi1EEES8_S8_EEENS6_IJNS7_ILi128EEESA_SA_EEELi128ENS_6half_tEfNS_4arch4Sm90ELb1ELb0ELb0ELb1ELb0ELb1ELb0ELb1ELb1ELb1ELb1ELb0EEENS1_21CollectiveEpilogueFwdISB_S9_SC_SE_Li256ELb1ELb1ELb1ELb0EEENS1_36VarlenDynamicPersistentTileSchedulerILi128ELi128ELi256ELi128ELb1ELb1ELb1ELb1ELb1ELb1EEEEEEEEEvNT_6ParamsE --------------------------
	.section	.nv.shared._ZN7cutlass13device_kernelIN5flash11enable_sm90INS1_16FlashAttnFwdSm90INS1_25CollectiveMainloopFwdSm90ILi2EN4cute5tupleIJNS5_1CILi1EEES8_S8_EEENS6_IJNS7_ILi128EEESA_SA_EEELi128ENS_6half_tEfNS_4arch4Sm90ELb1ELb0ELb0ELb1ELb0ELb1ELb0ELb1ELb1ELb1ELb1ELb0EEENS1_21CollectiveEpilogueFwdISB_S9_SC_SE_Li256ELb1ELb1ELb1ELb0EEENS1_36VarlenDynamicPersistentTileSchedulerILi128ELi128ELi256ELi128ELb1ELb1ELb1ELb1ELb1ELb1EEEEEEEEEvNT_6ParamsE,"aw",@nobits
	.sectionflags	@""
	.align	16
	.zero		1024


//--------------------- .nv.shared._ZN7cutlass13device_kernelIN5flash11enable_sm90INS1_16FlashAttnFwdSm90INS1_25CollectiveMainloopFwdSm90ILi2EN4cute5tupleIJNS5_1CILi1EEES8_S8_EEENS6_IJNS7_ILi192EEENS7_ILi144EEENS7_ILi96EEEEEELi96ENS_6half_tEfNS_4arch4Sm90ELb0ELb0ELb0ELb0ELb0ELb0ELb0ELb0ELb1ELb1ELb1ELb0EEENS1_21CollectiveEpilogueFwdINS6_IJSA_SC_SB_EEES9_SE_SG_Li384ELb0ELb1ELb1ELb0EEENS1_19SingleTileSchedulerILb0ELb1ELb1ELi192EEEEEEEEEvNT_6ParamsE --------------------------
	.section	.nv.shared._ZN7cutlass13device_kernelIN5flash11enable_sm90INS1_16FlashAttnFwdSm90INS1_25CollectiveMainloopFwdSm90ILi2EN4cute5tupleIJNS5_1CILi1EEES8_S8_EEENS6_IJNS7_ILi192EEENS7_ILi144EEENS7_ILi96EEEEEELi96ENS_6half_tEfNS_4arch4Sm90ELb0ELb0ELb0ELb0ELb0ELb0ELb0ELb0ELb1ELb1ELb1ELb0EEENS1_21CollectiveEpilogueFwdINS6_IJSA_SC_SB_EEES9_SE_SG_Li384ELb0ELb1ELb1ELb0EEENS1_19SingleTileSchedulerILb0ELb1ELb1ELi192EEEEEEEEEvNT_6ParamsE,"aw",@nobits
	.sectionflags	@""
	.align	16
	.zero		1024


//--------------------- .nv.shared._ZN7cutlass13device_kernelIN5flash11enable_sm90INS1_16FlashAttnFwdSm90INS1_25CollectiveMainloopFwdSm90ILi2EN4cute5tupleIJNS5_1CILi1EEES8_S8_EEENS6_IJNS7_ILi192EEENS7_ILi144EEENS7_ILi96EEEEEELi96ENS_6half_tEfNS_4arch4Sm90ELb0ELb0ELb0ELb1ELb0ELb0ELb0ELb0ELb1ELb1ELb1ELb0EEENS1_21CollectiveEpilogueFwdINS6_IJSA_SC_SB_EEES9_SE_SG_Li384ELb1ELb1ELb1ELb0EEENS1_36VarlenDynamicPersistentTileSchedulerILi192ELi144ELi384ELi128ELb1ELb1ELb1ELb0ELb1ELb1EEEEEEEEEvNT_6ParamsE --------------------------
	.section	.nv.shared._ZN7cutlass13device_kernelIN5flash11enable_sm90INS1_16FlashAttnFwdSm90INS1_25CollectiveMainloopFwdSm90ILi2EN4cute5tupleIJNS5_1CILi1EEES8_S8_EEENS6_IJNS7_ILi192EEENS7_ILi144EEENS7_ILi96EEEEEELi96ENS_6half_tEfNS_4arch4Sm90ELb0ELb0ELb0ELb1ELb0ELb0ELb0ELb0ELb1ELb1ELb1ELb0EEENS1_21CollectiveEpilogueFwdINS6_IJSA_SC_SB_EEES9_SE_SG_Li384ELb1ELb1ELb1ELb0EEENS1_36VarlenDynamicPersistentTileSchedulerILi192ELi144ELi384ELi128ELb1ELb1ELb1ELb0ELb1ELb1EEEEEEEEEvNT_6ParamsE,"aw",@nobits
	.sectionflags	@""
	.align	16
	.zero		1024


//--------------------- .nv.shared._ZN7cutlass13device_kernelIN5flash11enable_sm90INS1_16FlashAttnFwdSm90INS1_25CollectiveMainloopFwdSm90ILi2EN4cute5tupleIJNS5_1CILi1EEES8_S8_EEENS6_IJNS7_ILi192EEENS7_ILi144EEENS7_ILi96EEEEEELi96ENS_6half_tEfNS_4arch4Sm90ELb0ELb0ELb0ELb1ELb0ELb1ELb0ELb0ELb1ELb1ELb1ELb0EEENS1_21CollectiveEpilogueFwdINS6_IJSA_SC_SB_EEES9_SE_SG_Li384ELb1ELb1ELb1ELb0EEENS1_36VarlenDynamicPersistentTileSchedulerILi192ELi144ELi384ELi128ELb1ELb1ELb1ELb0ELb1ELb1EEEEEEEEEvNT_6ParamsE --------------------------
	.section	.nv.shared._ZN7cutlass13device_kernelIN5flash11enable_sm90INS1_16FlashAttnFwdSm90INS1_25CollectiveMainloopFwdSm90ILi2EN4cute5tupleIJNS5_1CILi1EEES8_S8_EEENS6_IJNS7_ILi192EEENS7_ILi144EEENS7_ILi96EEEEEELi96ENS_6half_tEfNS_4arch4Sm90ELb0ELb0ELb0ELb1ELb0ELb1ELb0ELb0ELb1ELb1ELb1ELb0EEENS1_21CollectiveEpilogueFwdINS6_IJSA_SC_SB_EEES9_SE_SG_Li384ELb1ELb1ELb1ELb0EEENS1_36VarlenDynamicPersistentTileSchedulerILi192ELi144ELi384ELi128ELb1ELb1ELb1ELb0ELb1ELb1EEEEEEEEEvNT_6ParamsE,"aw",@nobits
	.sectionflags	@""
	.align	16
	.zero		1024


//--------------------- .nv.shared._ZN7cutlass13device_kernelIN5flash11enable_sm90INS1_16FlashAttnFwdSm90INS1_25CollectiveMainloopFwdSm90ILi2EN4cute5tupleIJNS5_1CILi1EEES8_S8_EEENS6_IJNS7_ILi192EEENS7_ILi128EEENS7_ILi96EEEEEELi96ENS_6half_tEfNS_4arch4Sm90ELb0ELb1ELb0ELb0ELb0ELb0ELb0ELb0ELb1ELb1ELb1ELb0EEENS1_21CollectiveEpilogueFwdINS6_IJSA_SC_SB_EEES9_SE_SG_Li384ELb0ELb1ELb1ELb0EEENS1_19SingleTileSchedulerILb0ELb1ELb1ELi192EEEEEEEEEvNT_6ParamsE --------------------------
	.section	.nv.shared._ZN7cutlass13device_kernelIN5flash11enable_sm90INS1_16FlashAttnFwdSm90INS1_25CollectiveMainloopFwdSm90ILi2EN4cute5tupleIJNS5_1CILi1EEES8_S8_EEENS6_IJNS7_ILi192EEENS7_ILi128EEENS7_ILi96EEEEEELi96ENS_6half_tEfNS_4arch4Sm90ELb0ELb1ELb0ELb0ELb0ELb0ELb0ELb0ELb1ELb1ELb1ELb0EEENS1_21CollectiveEpilogueFwdINS6_IJSA_SC_SB_EEES9_SE_SG_Li384ELb0ELb1ELb1ELb0EEENS1_19SingleTileSchedulerILb0ELb1ELb1ELi192EEEEEEEEEvNT_6ParamsE,"aw",@nobits
	.sectionflags	@""
	.align	16
	.zero		1024


//--------------------- .nv.shared._ZN7cutlass13device_kernelIN5flash11enable_sm90INS1_16FlashAttnFwdSm90INS1_25CollectiveMainloopFwdSm90ILi2EN4cute5tupleIJNS5_1CILi1EEES8_S8_EEENS6_IJNS7_ILi192EEENS7_ILi128EEENS7_ILi96EEEEEELi96ENS_6half_tEfNS_4arch4Sm90ELb0ELb1ELb0ELb1ELb0ELb0ELb0ELb0ELb1ELb1ELb1ELb0EEENS1_21CollectiveEpilogueFwdINS6_IJSA_SC_SB_EEES9_SE_SG_Li384ELb1ELb1ELb1ELb0EEENS1_36VarlenDynamicPersistentTileSchedulerILi192ELi128ELi384ELi128ELb1ELb1ELb1ELb1ELb0ELb1EEEEEEEEEvNT_6ParamsE --------------------------
	.section	.nv.shared._ZN7cutlass13device_kernelIN5flash11enable_sm90INS1_16FlashAttnFwdSm90INS1_25CollectiveMainloopFwdSm90ILi2EN4cute5tupleIJNS5_1CILi1EEES8_S8_EEENS6_IJNS7_ILi192EEENS7_ILi128EEENS7_ILi96EEEEEELi96ENS_6half_tEfNS_4arch4Sm90ELb0ELb1ELb0ELb1ELb0ELb0ELb0ELb0ELb1ELb1ELb1ELb0EEENS1_21CollectiveEpilogueFwdINS6_IJSA_SC_SB_EEES9_SE_SG_Li384ELb1ELb1ELb1ELb0EEENS1_36VarlenDynamicPersistentTileSchedulerILi192ELi128ELi384ELi128ELb1ELb1ELb1ELb1ELb0ELb1EEEEEEEEEvNT_6ParamsE,"aw",@nobits
	.sectionflags	@""
	.align	16
	.zero		1024


//--------------------- .nv.shared._ZN7cutlass13device_kernelIN5flash11enable_sm90INS1_16FlashAttnFwdSm90INS1_25CollectiveMainloopFwdSm90ILi2EN4cute5tupleIJNS5_1CILi1EEES8_S8_EEENS6_IJNS7_ILi192EEENS7_ILi128EEENS7_ILi96EEEEEELi96ENS_6half_tEfNS_4arch4Sm90ELb0ELb1ELb0ELb1ELb0ELb1ELb0ELb0ELb1ELb1ELb1ELb0EEENS1_21CollectiveEpilogueFwdINS6_IJSA_SC_SB_EEES9_SE_SG_Li384ELb1ELb1ELb1ELb0EEENS1_36VarlenDynamicPersistentTileSchedulerILi192ELi128ELi384ELi128ELb1ELb1ELb1ELb1ELb0ELb1EEEEEEEEEvNT_6ParamsE --------------------------
	.section	.nv.shared._ZN7cutlass13device_kernelIN5flash11enable_sm90INS1_16FlashAttnFwdSm90INS1_25CollectiveMainloopFwdSm90ILi2EN4cute5tupleIJNS5_1CILi1EEES8_S8_EEENS6_IJNS7_ILi192EEENS7_ILi128EEENS7_ILi96EEEEEELi96ENS_6half_tEfNS_4arch4Sm90ELb0ELb1ELb0ELb1ELb0ELb1ELb0ELb0ELb1ELb1ELb1ELb0EEENS1_21CollectiveEpilogueFwdINS6_IJSA_SC_SB_EEES9_SE_SG_Li384ELb1ELb1ELb1ELb0EEENS1_36VarlenDynamicPersistentTileSchedulerILi192ELi128ELi384ELi128ELb1ELb1ELb1ELb1ELb0ELb1EEEEEEEEEvNT_6ParamsE,"aw",@nobits
	.sectionflags	@""
	.align	16
	.zero		1024


//--------------------- .nv.shared._ZN7cutlass13device_kernelIN5flash11enable_sm90INS1_16FlashAttnFwdSm90INS1_25CollectiveMainloopFwdSm90ILi2EN4cute5tupleIJNS5_1CILi1EEES8_S8_EEENS6_IJNS7_ILi192EEENS7_ILi144EEENS7_ILi96EEEEEELi96ENS_6half_tEfNS_4arch4Sm90ELb1ELb0ELb0ELb0ELb0ELb0ELb0ELb0ELb1ELb1ELb1ELb0EEENS1_21CollectiveEpilogueFwdINS6_IJSA_SC_SB_EEES9_SE_SG_Li384ELb0ELb1ELb1ELb0EEENS1_19SingleTileSchedulerILb0ELb1ELb1ELi192EEEEEEEEEvNT_6ParamsE --------------------------
	.section	.nv.shared._ZN7cutlass13device_kernelIN5flash11enable_sm90INS1_16FlashAttnFwdSm90INS1_25CollectiveMainloopFwdSm90ILi2EN4cute5tupleIJNS5_1CILi1EEES8_S8_EEENS6_IJNS7_ILi192EEENS7_ILi144EEENS7_ILi96EEEEEELi96ENS_6half_tEfNS_4arch4Sm90ELb1ELb0ELb0ELb0ELb0ELb0ELb0ELb0ELb1ELb1ELb1ELb0EEENS1_21CollectiveEpilogueFwdINS6_IJSA_SC_SB_EEES9_SE_SG_Li384ELb0ELb1ELb1ELb0EEENS1_19SingleTileSchedulerILb0ELb1ELb1ELi192EEEEEEEEEvNT_6ParamsE,"aw",@nobits
	.sectionflags	@""
	.align	16
	.zero		1024


//--------------------- .nv.shared._ZN7cutlass13device_kernelIN5flash11enable_sm90INS1_16FlashAttnFwdSm90INS1_25CollectiveMainloopFwdSm90ILi2EN4cute5tupleIJNS5_1CILi1EEES8_S8_EEENS6_IJNS7_ILi192EEENS7_ILi144EEENS7_ILi96EEEEEELi96ENS_6half_tEfNS_4arch4Sm90ELb1ELb0ELb0ELb1ELb0ELb0ELb0ELb0ELb1ELb1ELb1ELb0EEENS1_21CollectiveEpilogueFwdINS6_IJSA_SC_SB_EEES9_SE_SG_Li384ELb1ELb1ELb1ELb0EEENS1_36VarlenDynamicPersistentTileSchedulerILi192ELi144ELi384ELi128ELb1ELb1ELb1ELb1ELb1ELb1EEEEEEEEEvNT_6ParamsE --------------------------
	.section	.nv.shared._ZN7cutlass13device_kernelIN5flash11enable_sm90INS1_16FlashAttnFwdSm90INS1_25CollectiveMainloopFwdSm90ILi2EN4cute5tupleIJNS5_1CILi1EEES8_S8_EEENS6_IJNS7_ILi192EEENS7_ILi144EEENS7_ILi96EEEEEELi96ENS_6half_tEfNS_4arch4Sm90ELb1ELb0ELb0ELb1ELb0ELb0ELb0ELb0ELb1ELb1ELb1ELb0EEENS1_21CollectiveEpilogueFwdINS6_IJSA_SC_SB_EEES9_SE_SG_Li384ELb1ELb1ELb1ELb0EEENS1_36VarlenDynamicPersistentTileSchedulerILi192ELi144ELi384ELi128ELb1ELb1ELb1ELb1ELb1ELb1EEEEEEEEEvNT_6ParamsE,"aw",@nobits
	.sectionflags	@""
	.align	16
	.zero		1024


//--------------------- .nv.shared._ZN7cutlass13device_kernelIN5flash11enable_sm90INS1_16FlashAttnFwdSm90INS1_25CollectiveMainloopFwdSm90ILi2EN4cute5tupleIJNS5_1CILi1EEES8_S8_EEENS6_IJNS7_ILi192EEENS7_ILi144EEENS7_ILi96EEEEEELi96ENS_6half_tEfNS_4arch4Sm90ELb1ELb0ELb0ELb1ELb0ELb1ELb0ELb0ELb1ELb1ELb1ELb0EEENS1_21CollectiveEpilogueFwdINS6_IJSA_SC_SB_EEES9_SE_SG_Li384ELb1ELb1ELb1ELb0EEENS1_36VarlenDynamicPersistentTileSchedulerILi192ELi144ELi384ELi128ELb1ELb1ELb1ELb1ELb1ELb1EEEEEEEEEvNT_6ParamsE --------------------------
	.section	.nv.shared._ZN7cutlass13device_kernelIN5flash11enable_sm90INS1_16FlashAttnFwdSm90INS1_25CollectiveMainloopFwdSm90ILi2EN4cute5tupleIJNS5_1CILi1EEES8_S8_EEENS6_IJNS7_ILi192EEENS7_ILi144EEENS7_ILi96EEEEEELi96ENS_6half_tEfNS_4arch4Sm90ELb1ELb0ELb0ELb1ELb0ELb1ELb0ELb0ELb1ELb1ELb1ELb0EEENS1_21CollectiveEpilogueFwdINS6_IJSA_SC_SB_EEES9_SE_SG_Li384ELb1ELb1ELb1ELb0EEENS1_36VarlenDynamicPersistentTileSchedulerILi192ELi144ELi384ELi128ELb1ELb1ELb1ELb1ELb1ELb1EEEEEEEEEvNT_6ParamsE,"aw",@nobits
	.sectionflags	@""
	.align	16
	.zero		1024


//--------------------- .nv.shared._ZN7cutlass13device_kernelIN5flash11enable_sm90INS1_16FlashAttnFwdSm90INS1_25CollectiveMainloopFwdSm90ILi2EN4cute5tupleIJNS5_1CILi1EEES8_S8_EEENS6_IJNS7_ILi192EEESA_NS7_ILi64EEEEEELi64ENS_6half_tEfNS_4arch4Sm90ELb0ELb0ELb0ELb0ELb0ELb0ELb0ELb0ELb1ELb1ELb1ELb0EEENS1_21CollectiveEpilogueFwdINS6_IJSA_SB_SA_EEES9_SD_SF_Li384ELb0ELb1ELb1ELb0EEENS1_19SingleTileSchedulerILb0ELb1ELb1ELi192EEEEEEEEEvNT_6ParamsE --------------------------
	.section	.nv.shared._ZN7cutlass13device_kernelIN5flash11enable_sm90INS1_16FlashAttnFwdSm90INS1_25CollectiveMainloopFwdSm90ILi2EN4cute5tupleIJNS5_1CILi1EEES8_S8_EEENS6_IJNS7_ILi192EEESA_NS7_ILi64EEEEEELi64ENS_6half_tEfNS_4arch4Sm90ELb0ELb0ELb0ELb0ELb0ELb0ELb0ELb0ELb1ELb1ELb1ELb0EEENS1_21CollectiveEpilogueFwdINS6_IJSA_SB_SA_EEES9_SD_SF_Li384ELb0ELb1ELb1ELb0EEENS1_19SingleTileSchedulerILb0ELb1ELb1ELi192EEEEEEEEEvNT_6ParamsE,"aw",@nobits
	.sectionflags	@""
	.align	16
	.zero		1024


//--------------------- .nv.shared._ZN7cutlass13device_kernelIN5flash11enable_sm90INS1_16FlashAttnFwdSm90INS1_25CollectiveMainloopFwdSm90ILi2EN4cute5tupleIJNS5_1CILi1EEES8_S8_EEENS6_IJNS7_ILi192EEESA_NS7_ILi64EEEEEELi64ENS_6half_tEfNS_4arch4Sm90ELb0ELb0ELb0ELb1ELb0ELb0ELb0ELb0ELb1ELb1ELb1ELb0EEENS1_21CollectiveEpilogueFwdINS6_IJSA_SB_SA_EEES9_SD_SF_Li384ELb1ELb1ELb1ELb0EEENS1_36VarlenDynamicPersistentTileSchedulerILi192ELi192ELi384ELi128ELb1ELb1ELb1ELb0ELb1ELb1EEEEEEEEEvNT_6ParamsE --------------------------
	.section	.nv.shared._ZN7cutlass13device_kernelIN5flash11enable_sm90INS1_16FlashAttnFwdSm90INS1_25CollectiveMainloopFwdSm90ILi2EN4cute5tupleIJNS5_1CILi1EEES8_S8_EEENS6_IJNS7_ILi192EEESA_NS7_ILi64EEEEEELi64ENS_6half_tEfNS_4arch4Sm90ELb0ELb0ELb0ELb1ELb0ELb0ELb0ELb0ELb1ELb1ELb1ELb0EEENS1_21CollectiveEpilogueFwdINS6_IJSA_SB_SA_EEES9_SD_SF_Li384ELb1ELb1ELb1ELb0EEENS1_36VarlenDynamicPersistentTileSchedulerILi192ELi192ELi384ELi128ELb1ELb1ELb1ELb0ELb1ELb1EEEEEEEEEvNT_6ParamsE,"aw",@nobits
	.sectionflags	@""
	.align	16
	.zero		1024


//--------------------- .nv.shared._ZN7cutlass13device_kernelIN5flash11enable_sm90INS1_16FlashAttnFwdSm90INS1_25CollectiveMainloopFwdSm90ILi2EN4cute5tupleIJNS5_1CILi1EEES8_S8_EEENS6_IJNS7_ILi192EEESA_NS7_ILi64EEEEEELi64ENS_6half_tEfNS_4arch4Sm90ELb0ELb0ELb0ELb1ELb0ELb1ELb0ELb0ELb1ELb1ELb1ELb0EEENS1_21CollectiveEpilogueFwdINS6_IJSA_SB_SA_EEES9_SD_SF_Li384ELb1ELb1ELb1ELb0EEENS1_36VarlenDynamicPersistentTileSchedulerILi192ELi192ELi384ELi128ELb1ELb1ELb1ELb0ELb1ELb1EEEEEEEEEvNT_6ParamsE --------------------------
	.section	.nv.shared._ZN7cutlass13device_kernelIN5flash11enable_sm90INS1_16FlashAttnFwdSm90INS1_25CollectiveMainloopFwdSm90ILi2EN4cute5tupleIJNS5_1CILi1EEES8_S8_EEENS6_IJNS7_ILi192EEESA_NS7_ILi64EEEEEELi64ENS_6half_tEfNS_4arch4Sm90ELb0ELb0ELb0ELb1ELb0ELb1ELb0ELb0ELb1ELb1ELb1ELb0EEENS1_21CollectiveEpilogueFwdINS6_IJSA_SB_SA_EEES9_SD_SF_Li384ELb1ELb1ELb1ELb0EEENS1_36VarlenDynamicPersistentTileSchedulerILi192ELi192ELi384ELi128ELb1ELb1ELb1ELb0ELb1ELb1EEEEEEEEEvNT_6ParamsE,"aw",@nobits
	.sectionflags	@""
	.align	16
	.zero		1024


//--------------------- .nv.shared._ZN7cutlass13device_kernelIN5flash11enable_sm90INS1_16FlashAttnFwdSm90INS1_25CollectiveMainloopFwdSm90ILi2EN4cute5tupleIJNS5_1CILi1EEES8_S8_EEENS6_IJNS7_ILi192EEENS7_ILi128EEENS7_ILi64EEEEEELi64ENS_6half_tEfNS_4arch4Sm90ELb0ELb1ELb0ELb0ELb0ELb0ELb0ELb1ELb1ELb1ELb1ELb0EEENS1_21CollectiveEpilogueFwdINS6_IJSA_SC_SB_EEES9_SE_SG_Li384ELb0ELb1ELb1ELb0EEENS1_19SingleTileSchedulerILb0ELb1ELb1ELi192EEEEEEEEEvNT_6ParamsE --------------------------
	.section	.nv.shared._ZN7cutlass13device_kernelIN5flash11enable_sm90INS1_16FlashAttnFwdSm90INS1_25CollectiveMainloopFwdSm90ILi2EN4cute5tupleIJNS5_1CILi1EEES8_S8_EEENS6_IJNS7_ILi192EEENS7_ILi128EEENS7_ILi64EEEEEELi64ENS_6half_tEfNS_4arch4Sm90ELb0ELb1ELb0ELb0ELb0ELb0ELb0ELb1ELb1ELb1ELb1ELb0EEENS1_21CollectiveEpilogueFwdINS6_IJSA_SC_SB_EEES9_SE_SG_Li384ELb0ELb1ELb1ELb0EEENS1_19SingleTileSchedulerILb0ELb1ELb1ELi192EEEEEEEEEvNT_6ParamsE,"aw",@nobits
	.sectionflags	@""
	.align	16
	.zero		1024


//--------------------- .nv.shared._ZN7cutlass13device_kernelIN5flash11enable_sm90INS1_16FlashAttnFwdSm90INS1_25CollectiveMainloopFwdSm90ILi2EN4cute5tupleIJNS5_1CILi1EEES8_S8_EEENS6_IJNS7_ILi192EEENS7_ILi128EEENS7_ILi64EEEEEELi64ENS_6half_tEfNS_4arch4Sm90ELb0ELb1ELb0ELb1ELb0ELb0ELb0ELb1ELb1ELb1ELb1ELb0EEENS1_21CollectiveEpilogueFwdINS6_IJSA_SC_SB_EEES9_SE_SG_Li384ELb1ELb1ELb1ELb0EEENS1_36VarlenDynamicPersistentTileSchedulerILi192ELi128ELi384ELi128ELb1ELb1ELb1ELb1ELb0ELb1EEEEEEEEEvNT_6ParamsE --------------------------
	.section	.nv.shared._ZN7cutlass13device_kernelIN5flash11enable_sm90INS1_16FlashAttnFwdSm90INS1_25CollectiveMainloopFwdSm90ILi2EN4cute5tupleIJNS5_1CILi1EEES8_S8_EEENS6_IJNS7_ILi192EEENS7_ILi128EEENS7_ILi64EEEEEELi64ENS_6half_tEfNS_4arch4Sm90ELb0ELb1ELb0ELb1ELb0ELb0ELb0ELb1ELb1ELb1ELb1ELb0EEENS1_21CollectiveEpilogueFwdINS6_IJSA_SC_SB_EEES9_SE_SG_Li384ELb1ELb1ELb1ELb0EEENS1_36VarlenDynamicPersistentTileSchedulerILi192ELi128ELi384ELi128ELb1ELb1ELb1ELb1ELb0ELb1EEEEEEEEEvNT_6ParamsE,"aw",@nobits
	.sectionflags	@""
	.align	16
	.zero		1024


//--------------------- .nv.shared._ZN7cutlass13device_kernelIN5flash11enable_sm90INS1_16FlashAttnFwdSm90INS1_25CollectiveMainloopFwdSm90ILi2EN4cute5tupleIJNS5_1CILi1EEES8_S8_EEENS6_IJNS7_ILi192EEENS7_ILi128EEENS7_ILi64EEEEEELi64ENS_6half_tEfNS_4arch4Sm90ELb0ELb1ELb0ELb1ELb0ELb1ELb0ELb1ELb1ELb1ELb1ELb0EEENS1_21CollectiveEpilogueFwdINS6_IJSA_SC_SB_EEES9_SE_SG_Li384ELb1ELb1ELb1ELb0EEENS1_36VarlenDynamicPersistentTileSchedulerILi192ELi128ELi384ELi128ELb1ELb1ELb1ELb1ELb0ELb1EEEEEEEEEvNT_6ParamsE --------------------------
	.section	.nv.shared._ZN7cutlass13device_kernelIN5flash11enable_sm90INS1_16FlashAttnFwdSm90INS1_25CollectiveMainloopFwdSm90ILi2EN4cute5tupleIJNS5_1CILi1EEES8_S8_EEENS6_IJNS7_ILi192EEENS7_ILi128EEENS7_ILi64EEEEEELi64ENS_6half_tEfNS_4arch4Sm90ELb0ELb1ELb0ELb1ELb0ELb1ELb0ELb1ELb1ELb1ELb1ELb0EEENS1_21CollectiveEpilogueFwdINS6_IJSA_SC_SB_EEES9_SE_SG_Li384ELb1ELb1ELb1ELb0EEENS1_36VarlenDynamicPersistentTileSchedulerILi192ELi128ELi384ELi128ELb1ELb1ELb1ELb1ELb0ELb1EEEEEEEEEvNT_6ParamsE,"aw",@nobits
	.sectionflags	@""
	.align	16
	.zero		1024


//--------------------- .nv.shared._ZN7cutlass13device_kernelIN5flash11enable_sm90INS1_16FlashAttnFwdSm90INS1_25CollectiveMainloopFwdSm90ILi2EN4cute5tupleIJNS5_1CILi1EEES8_S8_EEENS6_IJNS7_ILi192EEENS7_ILi128EEENS7_ILi64EEEEEELi64ENS_6half_tEfNS_4arch4Sm90ELb1ELb0ELb0ELb0ELb0ELb0ELb0ELb1ELb1ELb1ELb1ELb0EEENS1_21CollectiveEpilogueFwdINS6_IJSA_SC_SB_EEES9_SE_SG_Li384ELb0ELb1ELb1ELb0EEENS1_19SingleTileSchedulerILb0ELb1ELb1ELi192EEEEEEEEEvNT_6ParamsE --------------------------
	.section	.nv.shared._ZN7cutlass13device_kernelIN5flash11enable_sm90INS1_16FlashAttnFwdSm90INS1_25CollectiveMainloopFwdSm90ILi2EN4cute5tupleIJNS5_1CILi1EEES8_S8_EEENS6_IJNS7_ILi192EEENS7_ILi128EEENS7_ILi64EEEEEELi64ENS_6half_tEfNS_4arch4Sm90ELb1ELb0ELb0ELb0ELb0ELb0ELb0ELb1ELb1ELb1ELb1ELb0EEENS1_21CollectiveEpilogueFwdINS6_IJSA_SC_SB_EEES9_SE_SG_Li384ELb0ELb1ELb1ELb0EEENS1_19SingleTileSchedulerILb0ELb1ELb1ELi192EEEEEEEEEvNT_6ParamsE,"aw",@nobits
	.sectionflags	@""
	.align	16
	.zero		1024


//--------------------- .nv.shared._ZN7cutlass13device_kernelIN5flash11enable_sm90INS1_16FlashAttnFwdSm90INS1_25CollectiveMainloopFwdSm90ILi2EN4cute5tupleIJNS5_1CILi1EEES8_S8_EEENS6_IJNS7_ILi192EEENS7_ILi128EEENS7_ILi64EEEEEELi64ENS_6half_tEfNS_4arch4Sm90ELb1ELb0ELb0ELb1ELb0ELb0ELb0ELb1ELb1ELb1ELb1ELb0EEENS1_21CollectiveEpilogueFwdINS6_IJSA_SC_SB_EEES9_SE_SG_Li384ELb1ELb1ELb1ELb0EEENS1_36VarlenDynamicPersistentTileSchedulerILi192ELi128ELi384ELi128ELb1ELb1ELb1ELb1ELb1ELb1EEEEEEEEEvNT_6ParamsE --------------------------
	.section	.nv.shared._ZN7cutlass13device_kernelIN5flash11enable_sm90INS1_16FlashAttnFwdSm90INS1_25CollectiveMainloopFwdSm90ILi2EN4cute5tupleIJNS5_1CILi1EEES8_S8_EEENS6_IJNS7_ILi192EEENS7_ILi128EEENS7_ILi64EEEEEELi64ENS_6half_tEfNS_4arch4Sm90ELb1ELb0ELb0ELb1ELb0ELb0ELb0ELb1ELb1ELb1ELb1ELb0EEENS1_21CollectiveEpilogueFwdINS6_IJSA_SC_SB_EEES9_SE_SG_Li384ELb1ELb1ELb1ELb0EEENS1_36VarlenDynamicPersistentTileSchedulerILi192ELi128ELi384ELi128ELb1ELb1ELb1ELb1ELb1ELb1EEEEEEEEEvNT_6ParamsE,"aw",@nobits
	.sectionflags	@""
	.align	16
	.zero		1024


//--------------------- .nv.shared._ZN7cutlass13device_kernelIN5flash11enable_sm90INS1_16FlashAttnFwdSm90INS1_25CollectiveMainloopFwdSm90ILi2EN4cute5tupleIJNS5_1CILi1EEES8_S8_EEENS6_IJNS7_ILi192EEENS7_ILi128EEENS7_ILi64EEEEEELi64ENS_6half_tEfNS_4arch4Sm90ELb1ELb0ELb0ELb1ELb0ELb1ELb0ELb1ELb1ELb1ELb1ELb0EEENS1_21CollectiveEpilogueFwdINS6_IJSA_SC_SB_EEES9_SE_SG_Li384ELb1ELb1ELb1ELb0EEENS1_36VarlenDynamicPersistentTileSchedulerILi192ELi128ELi384ELi128ELb1ELb1ELb1ELb1ELb1ELb1EEEEEEEEEvNT_6ParamsE --------------------------
	.section	.nv.shared._ZN7cutlass13device_kernelIN5flash11enable_sm90INS1_16FlashAttnFwdSm90INS1_25CollectiveMainloopFwdSm90ILi2EN4cute5tupleIJNS5_1CILi1EEES8_S8_EEENS6_IJNS7_ILi192EEENS7_ILi128EEENS7_ILi64EEEEEELi64ENS_6half_tEfNS_4arch4Sm90ELb1ELb0ELb0ELb1ELb0ELb1ELb0ELb1ELb1ELb1ELb1ELb0EEENS1_21CollectiveEpilogueFwdINS6_IJSA_SC_SB_EEES9_SE_SG_Li384ELb1ELb1ELb1ELb0EEENS1_36VarlenDynamicPersistentTileSchedulerILi192ELi128ELi384ELi128ELb1ELb1ELb1ELb1ELb1ELb1EEEEEEEEEvNT_6ParamsE,"aw",@nobits
	.sectionflags	@""
	.align	16
	.zero		1024


//--------------------- .nv.constant0._ZN7cutlass13device_kernelIN5flash11enable_sm90INS1_16FlashAttnFwdSm90INS1_25CollectiveMainloopFwdSm90ILi2EN4cute5tupleIJNS5_1CILi1EEES8_S8_EEENS6_IJNS7_ILi128EEENS7_ILi80EEENS7_ILi256EEEEEELi256ENS_6half_tEfNS_4arch4Sm90ELb0ELb0ELb0ELb0ELb0ELb0ELb0ELb1ELb1ELb1ELb1ELb0EEENS1_21CollectiveEpilogueFwdINS6_IJSA_SC_SB_EEES9_SE_SG_Li256ELb0ELb1ELb1ELb0EEENS1_19SingleTileSchedulerILb0ELb1ELb1ELi128EEEEEEEEEvNT_6ParamsE --------------------------
	.section	.nv.constant0._ZN7cutlass13device_kernelIN5flash11enable_sm90INS1_16FlashAttnFwdSm90INS1_25CollectiveMainloopFwdSm90ILi2EN4cute5tupleIJNS5_1CILi1EEES8_S8_EEENS6_IJNS7_ILi128EEENS7_ILi80EEENS7_ILi256EEEEEELi256ENS_6half_tEfNS_4arch4Sm90ELb0ELb0ELb0ELb0ELb0ELb0ELb0ELb1ELb1ELb1ELb1ELb0EEENS1_21CollectiveEpilogueFwdINS6_IJSA_SC_SB_EEES9_SE_SG_Li256ELb0ELb1ELb1ELb0EEENS1_19SingleTileSchedulerILb0ELb1ELb1ELi128EEEEEEEEEvNT_6ParamsE,"a",@progbits
	.sectionflags	@""
	.align	4
.nv.constant0._ZN7cutlass13device_kernelIN5flash11enable_sm90INS1_16FlashAttnFwdSm90INS1_25CollectiveMainloopFwdSm90ILi2EN4cute5tupleIJNS5_1CILi1EEES8_S8_EEENS6_IJNS7_ILi128EEENS7_ILi80EEENS7_ILi256EEEEEELi256ENS_6half_tEfNS_4arch4Sm90ELb0ELb0ELb0ELb0ELb0ELb0ELb0ELb1ELb1ELb1ELb1ELb0EEENS1_21CollectiveEpilogueFwdINS6_IJSA_SC_SB_EEES9_SE_SG_Li256ELb0ELb1ELb1ELb0EEENS1_19SingleTileSchedulerILb0ELb1ELb1ELi128EEEEEEEEEvNT_6ParamsE:
	.zero		3200


//--------------------- .nv.constant0._ZN7cutlass13device_kernelIN5flash11enable_sm90INS1_16FlashAttnFwdSm90INS1_25CollectiveMainloopFwdSm90ILi2EN4cute5tupleIJNS5_1CILi1EEES8_S8_EEENS6_IJNS7_ILi128EEENS7_ILi80EEENS7_ILi256EEEEEELi256ENS_6half_tEfNS_4arch4Sm90ELb0ELb0ELb0ELb1ELb0ELb0ELb0ELb1ELb1ELb1ELb1ELb0EEENS1_21CollectiveEpilogueFwdINS6_IJSA_SC_SB_EEES9_SE_SG_Li256ELb1ELb1ELb1ELb0EEENS1_36VarlenDynamicPersistentTileSchedulerILi128ELi80ELi256ELi128ELb1ELb1ELb1ELb0ELb1ELb1EEEEEEEEEvNT_6ParamsE --------------------------
	.section	.nv.constant0._ZN7cutlass13device_kernelIN5flash11enable_sm90INS1_16FlashAttnFwdSm90INS1_25CollectiveMainloopFwdSm90ILi2EN4cute5tupleIJNS5_1CILi1EEES8_S8_EEENS6_IJNS7_ILi128EEENS7_ILi80EEENS7_ILi256EEEEEELi256ENS_6half_tEfNS_4arch4Sm90ELb0ELb0ELb0ELb1ELb0ELb0ELb0ELb1ELb1ELb1ELb1ELb0EEENS1_21CollectiveEpilogueFwdINS6_IJSA_SC_SB_EEES9_SE_SG_Li256ELb1ELb1ELb1ELb0EEENS1_36VarlenDynamicPersistentTileSchedulerILi128ELi80ELi256ELi128ELb1ELb1ELb1ELb0ELb1ELb1EEEEEEEEEvNT_6ParamsE,"a",@progbits
	.sectionflags	@""
	.align	4
.nv.constant0._ZN7cutlass13device_kernelIN5flash11enable_sm90INS1_16FlashAttnFwdSm90INS1_25CollectiveMainloopFwdSm90ILi2EN4cute5tupleIJNS5_1CILi1EEES8_S8_EEENS6_IJNS7_ILi128EEENS7_ILi80EEENS7_ILi256EEEEEELi256ENS_6half_tEfNS_4arch4Sm90ELb0ELb0ELb0ELb1ELb0ELb0ELb0ELb1ELb1ELb1ELb1ELb0EEENS1_21CollectiveEpilogueFwdINS6_IJSA_SC_SB_EEES9_SE_SG_Li256ELb1ELb1ELb1ELb0EEENS1_36VarlenDynamicPersistentTileSchedulerILi128ELi80ELi256ELi128ELb1ELb1ELb1ELb0ELb1ELb1EEEEEEEEEvNT_6ParamsE:
	.zero		3328


//--------------------- .nv.constant0._ZN7cutlass13device_kernelIN5flash11enable_sm90INS1_16FlashAttnFwdSm90INS1_25CollectiveMainloopFwdSm90ILi2EN4cute5tupleIJNS5_1CILi1EEES8_S8_EEENS6_IJNS7_ILi128EEENS7_ILi80EEENS7_ILi256EEEEEELi256ENS_6half_tEfNS_4arch4Sm90ELb0ELb0ELb0ELb1ELb0ELb1ELb0ELb1ELb1ELb1ELb1ELb0EEENS1_21CollectiveEpilogueFwdINS6_IJSA_SC_SB_EEES9_SE_SG_Li256ELb1ELb1ELb1ELb0EEENS1_36VarlenDynamicPersistentTileSchedulerILi128ELi80ELi256ELi128ELb1ELb1ELb1ELb0ELb1ELb1EEEEEEEEEvNT_6ParamsE --------------------------
	.section	.nv.constant0._ZN7cutlass13device_kernelIN5flash11enable_sm90INS1_16FlashAttnFwdSm90INS1_25CollectiveMainloopFwdSm90ILi2EN4cute5tupleIJNS5_1CILi1EEES8_S8_EEENS6_IJNS7_ILi128EEENS7_ILi80EEENS7_ILi256EEEEEELi256ENS_6half_tEfNS_4arch4Sm90ELb0ELb0ELb0ELb1ELb0ELb1ELb0ELb1ELb1ELb1ELb1ELb0EEENS1_21CollectiveEpilogueFwdINS6_IJSA_SC_SB_EEES9_SE_SG_Li256ELb1ELb1ELb1ELb0EEENS1_36VarlenDynamicPersistentTileSchedulerILi128ELi80ELi256ELi128ELb1ELb1ELb1ELb0ELb1ELb1EEEEEEEEEvNT_6ParamsE,"a",@progbits
	.sectionflags	@""
	.align	4
.nv.constant0._ZN7cutlass13device_kernelIN5flash11enable_sm90INS1_16FlashAttnFwdSm90INS1_25CollectiveMainloopFwdSm90ILi2EN4cute5tupleIJNS5_1CILi1EEES8_S8_EEENS6_IJNS7_ILi128EEENS7_ILi80EEENS7_ILi256EEEEEELi256ENS_6half_tEfNS_4arch4Sm90ELb0ELb0ELb0ELb1ELb0ELb1ELb0ELb1ELb1ELb1ELb1ELb0EEENS1_21CollectiveEpilogueFwdINS6_IJSA_SC_SB_EEES9_SE_SG_Li256ELb1ELb1ELb1ELb0EEENS1_36VarlenDynamicPersistentTileSchedulerILi128ELi80ELi256ELi128ELb1ELb1ELb1ELb0ELb1ELb1EEEEEEEEEvNT_6ParamsE:
	.zero		3328


//--------------------- .nv.constant0._ZN7cutlass13device_kernelIN5flash11enable_sm90INS1_16FlashAttnFwdSm90INS1_25CollectiveMainloopFwdSm90ILi2EN4cute5tupleIJNS5_1CILi1EEES8_S8_EEENS6_IJNS7_ILi128EEENS7_ILi64EEENS7_ILi256EEEEEELi256ENS_6half_tEfNS_4arch4Sm90ELb0ELb1ELb0ELb0ELb0ELb0ELb0ELb1ELb1ELb1ELb1ELb0EEENS1_21CollectiveEpilogueFwdINS6_IJSA_SC_SB_EEES9_SE_SG_Li256ELb0ELb1ELb1ELb0EEENS1_19SingleTileSchedulerILb0ELb1ELb1ELi128EEEEEEEEEvNT_6ParamsE --------------------------
	.section	.nv.constant0._ZN7cutlass13device_kernelIN5flash11enable_sm90INS1_16FlashAttnFwdSm90INS1_25CollectiveMainloopFwdSm90ILi2EN4cute5tupleIJNS5_1CILi1EEES8_S8_EEENS6_IJNS7_ILi128EEENS7_ILi64EEENS7_ILi256EEEEEELi256ENS_6half_tEfNS_4arch4Sm90ELb0ELb1ELb0ELb0ELb0ELb0ELb0ELb1ELb1ELb1ELb1ELb0EEENS1_21CollectiveEpilogueFwdINS6_IJSA_SC_SB_EEES9_SE_SG_Li256ELb0ELb1ELb1ELb0EEENS1_19SingleTileSchedulerILb0ELb1ELb1ELi128EEEEEEEEEvNT_6ParamsE,"a",@progbits
	.sectionflags	@""
	.align	4
.nv.constant0._ZN7cutlass13device_kernelIN5flash11enable_sm90INS1_16FlashAttnFwdSm90INS1_25CollectiveMainloopFwdSm90ILi2EN4cute5tupleIJNS5_1CILi1EEES8_S8_EEENS6_IJNS7_ILi128EEENS7_ILi64EEENS7_ILi256EEEEEELi256ENS_6half_tEfNS_4arch4Sm90ELb0ELb1ELb0ELb0ELb0ELb0ELb0ELb1ELb1ELb1ELb1ELb0EEENS1_21CollectiveEpilogueFwdINS6_IJSA_SC_SB_EEES9_SE_SG_Li256ELb0ELb1ELb1ELb0EEENS1_19SingleTileSchedulerILb0ELb1ELb1ELi128EEEEEEEEEvNT_6ParamsE:
	.zero		3200


//--------------------- .nv.constant0._ZN7cutlass13device_kernelIN5flash11enable_sm90INS1_16FlashAttnFwdSm90INS1_25CollectiveMainloopFwdSm90ILi2EN4cute5tupleIJNS5_1CILi1EEES8_S8_EEENS6_IJNS7_ILi128EEENS7_ILi64EEENS7_ILi256EEEEEELi256ENS_6half_tEfNS_4arch4Sm90ELb0ELb1ELb0ELb1ELb0ELb0ELb0ELb1ELb1ELb1ELb1ELb0EEENS1_21CollectiveEpilogueFwdINS6_IJSA_SC_SB_EEES9_SE_SG_Li256ELb1ELb1ELb1ELb0EEENS1_36VarlenDynamicPersistentTileSchedulerILi128ELi64ELi256ELi128ELb1ELb1ELb1ELb1ELb0ELb1EEEEEEEEEvNT_6ParamsE --------------------------
	.section	.nv.constant0._ZN7cutlass13device_kernelIN5flash11enable_sm90INS1_16FlashAttnFwdSm90INS1_25CollectiveMainloopFwdSm90ILi2EN4cute5tupleIJNS5_1CILi1EEES8_S8_EEENS6_IJNS7_ILi128EEENS7_ILi64EEENS7_ILi256EEEEEELi256ENS_6half_tEfNS_4arch4Sm90ELb0ELb1ELb0ELb1ELb0ELb0ELb0ELb1ELb1ELb1ELb1ELb0EEENS1_21CollectiveEpilogueFwdINS6_IJSA_SC_SB_EEES9_SE_SG_Li256ELb1ELb1ELb1ELb0EEENS1_36VarlenDynamicPersistentTileSchedulerILi128ELi64ELi256ELi128ELb1ELb1ELb1ELb1ELb0ELb1EEEEEEEEEvNT_6ParamsE,"a",@progbits
	.sectionflags	@""
	.align	4
.nv.constant0._ZN7cutlass13device_kernelIN5flash11enable_sm90INS1_16FlashAttnFwdSm90INS1_25CollectiveMainloopFwdSm90ILi2EN4cute5tupleIJNS5_1CILi1EEES8_S8_EEENS6_IJNS7_ILi128EEENS7_ILi64EEENS7_ILi256EEEEEELi256ENS_6half_tEfNS_4arch4Sm90ELb0ELb1ELb0ELb1ELb0ELb0ELb0ELb1ELb1ELb1ELb1ELb0EEENS1_21CollectiveEpilogueFwdINS6_IJSA_SC_SB_EEES9_SE_SG_Li256ELb1ELb1ELb1ELb0EEENS1_36VarlenDynamicPersistentTileSchedulerILi128ELi64ELi256ELi128ELb1ELb1ELb1ELb1ELb0ELb1EEEEEEEEEvNT_6ParamsE:
	.zero		3328


//--------------------- .nv.constant0._ZN7cutlass13device_kernelIN5flash11enable_sm90INS1_16FlashAttnFwdSm90INS1_25CollectiveMainloopFwdSm90ILi2EN4cute5tupleIJNS5_1CILi1EEES8_S8_EEENS6_IJNS7_ILi128EEENS7_ILi64EEENS7_ILi256EEEEEELi256ENS_6half_tEfNS_4arch4Sm90ELb0ELb1ELb0ELb1ELb0ELb1ELb0ELb1ELb1ELb1ELb1ELb0EEENS1_21CollectiveEpilogueFwdINS6_IJSA_SC_SB_EEES9_SE_SG_Li256ELb1ELb1ELb1ELb0EEENS1_36VarlenDynamicPersistentTileSchedulerILi128ELi64ELi256ELi128ELb1ELb1ELb1ELb1ELb0ELb1EEEEEEEEEvNT_6ParamsE --------------------------
	.section	.nv.constant0._ZN7cutlass13device_kernelIN5flash11enable_sm90INS1_16FlashAttnFwdSm90INS1_25CollectiveMainloopFwdSm90ILi2EN4cute5tupleIJNS5_1CILi1EEES8_S8_EEENS6_IJNS7_ILi128EEENS7_ILi64EEENS7_ILi256EEEEEELi256ENS_6half_tEfNS_4arch4Sm90ELb0ELb1ELb0ELb1ELb0ELb1ELb0ELb1ELb1ELb1ELb1ELb0EEENS1_21CollectiveEpilogueFwdINS6_IJSA_SC_SB_EEES9_SE_SG_Li256ELb1ELb1ELb1ELb0EEENS1_36VarlenDynamicPersistentTileSchedulerILi128ELi64ELi256ELi128ELb1ELb1ELb1ELb1ELb0ELb1EEEEEEEEEvNT_6ParamsE,"a",@progbits
	.sectionflags	@""
	.align	4
.nv.constant0._ZN7cutlass13device_kernelIN5flash11enable_sm90INS1_16FlashAttnFwdSm90INS1_25CollectiveMainloopFwdSm90ILi2EN4cute5tupleIJNS5_1CILi1EEES8_S8_EEENS6_IJNS7_ILi128EEENS7_ILi64EEENS7_ILi256EEEEEELi256ENS_6half_tEfNS_4arch4Sm90ELb0ELb1ELb0ELb1ELb0ELb1ELb0ELb1ELb1ELb1ELb1ELb0EEENS1_21CollectiveEpilogueFwdINS6_IJSA_SC_SB_EEES9_SE_SG_Li256ELb1ELb1ELb1ELb0EEENS1_36VarlenDynamicPersistentTileSchedulerILi128ELi64ELi256ELi128ELb1ELb1ELb1ELb1ELb0ELb1EEEEEEEEEvNT_6ParamsE:
	.zero		3328


//--------------------- .nv.constant0._ZN7cutlass13device_kernelIN5flash11enable_sm90INS1_16FlashAttnFwdSm90INS1_25CollectiveMainloopFwdSm90ILi2EN4cute5tupleIJNS5_1CILi1EEES8_S8_EEENS6_IJNS7_ILi128EEENS7_ILi80EEENS7_ILi256EEEEEELi256ENS_6half_tEfNS_4arch4Sm90ELb1ELb0ELb0ELb0ELb0ELb0ELb0ELb1ELb1ELb1ELb1ELb0EEENS1_21CollectiveEpilogueFwdINS6_IJSA_SC_SB_EEES9_SE_SG_Li256ELb0ELb1ELb1ELb0EEENS1_19SingleTileSchedulerILb0ELb1ELb1ELi128EEEEEEEEEvNT_6ParamsE --------------------------
	.section	.nv.constant0._ZN7cutlass13device_kernelIN5flash11enable_sm90INS1_16FlashAttnFwdSm90INS1_25CollectiveMainloopFwdSm90ILi2EN4cute5tupleIJNS5_1CILi1EEES8_S8_EEENS6_IJNS7_ILi128EEENS7_ILi80EEENS7_ILi256EEEEEELi256ENS_6half_tEfNS_4arch4Sm90ELb1ELb0ELb0ELb0ELb0ELb0ELb0ELb1ELb1ELb1ELb1ELb0EEENS1_21CollectiveEpilogueFwdINS6_IJSA_SC_SB_EEES9_SE_SG_Li256ELb0ELb1ELb1ELb0EEENS1_19SingleTileSchedulerILb0ELb1ELb1ELi128EEEEEEEEEvNT_6ParamsE,"a",@progbits
	.sectionflags	@""
	.align	4
.nv.constant0._ZN7cutlass13device_kernelIN5flash11enable_sm90INS1_16FlashAttnFwdSm90INS1_25CollectiveMainloopFwdSm90ILi2EN4cute5tupleIJNS5_1CILi1EEES8_S8_EEENS6_IJNS7_ILi128EEENS7_ILi80EEENS7_ILi256EEEEEELi256ENS_6half_tEfNS_4arch4Sm90ELb1ELb0ELb0ELb0ELb0ELb0ELb0ELb1ELb1ELb1ELb1ELb0EEENS1_21CollectiveEpilogueFwdINS6_IJSA_SC_SB_EEES9_SE_SG_Li256ELb0ELb1ELb1ELb0EEENS1_19SingleTileSchedulerILb0ELb1ELb1ELi128EEEEEEEEEvNT_6ParamsE:
	.zero		3200


//--------------------- .nv.constant0._ZN7cutlass13device_kernelIN5flash11enable_sm90INS1_16FlashAttnFwdSm90INS1_25CollectiveMainloopFwdSm90ILi2EN4cute5tupleIJNS5_1CILi1EEES8_S8_EEENS6_IJNS7_ILi128EEENS7_ILi80EEENS7_ILi256EEEEEELi256ENS_6half_tEfNS_4arch4Sm90ELb1ELb0ELb0ELb1ELb0ELb0ELb0ELb1ELb1ELb1ELb1ELb0EEENS1_21CollectiveEpilogueFwdINS6_IJSA_SC_SB_EEES9_SE_SG_Li256ELb1ELb1ELb1ELb0EEENS1_36VarlenDynamicPersistentTileSchedulerILi128ELi80ELi256ELi128ELb1ELb1ELb1ELb1ELb1ELb1EEEEEEEEEvNT_6ParamsE --------------------------
	.section	.nv.constant0._ZN7cutlass13device_kernelIN5flash11enable_sm90INS1_16FlashAttnFwdSm90INS1_25CollectiveMainloopFwdSm90ILi2EN4cute5tupleIJNS5_1CILi1EEES8_S8_EEENS6_IJNS7_ILi128EEENS7_ILi80EEENS7_ILi256EEEEEELi256ENS_6half_tEfNS_4arch4Sm90ELb1ELb0ELb0ELb1ELb0ELb0ELb0ELb1ELb1ELb1ELb1ELb0EEENS1_21CollectiveEpilogueFwdINS6_IJSA_SC_SB_EEES9_SE_SG_Li256ELb1ELb1ELb1ELb0EEENS1_36VarlenDynamicPersistentTileSchedulerILi128ELi80ELi256ELi128ELb1ELb1ELb1ELb1ELb1ELb1EEEEEEEEEvNT_6ParamsE,"a",@progbits
	.sectionflags	@""
	.align	4
.nv.constant0._ZN7cutlass13device_kernelIN5flash11enable_sm90INS1_16FlashAttnFwdSm90INS1_25CollectiveMainloopFwdSm90ILi2EN4cute5tupleIJNS5_1CILi1EEES8_S8_EEENS6_IJNS7_ILi128EEENS7_ILi80EEENS7_ILi256EEEEEELi256ENS_6half_tEfNS_4arch4Sm90ELb1ELb0ELb0ELb1ELb0ELb0ELb0ELb1ELb1ELb1ELb1ELb0EEENS1_21CollectiveEpilogueFwdINS6_IJSA_SC_SB_EEES9_SE_SG_Li256ELb1ELb1ELb1ELb0EEENS1_36VarlenDynamicPersistentTileSchedulerILi128ELi80ELi256ELi128ELb1ELb1ELb1ELb1ELb1ELb1EEEEEEEEEvNT_6ParamsE:
	.zero		3328


//--------------------- .nv.constant0._ZN7cutlass13device_kernelIN5flash11enable_sm90INS1_16FlashAttnFwdSm90INS1_25CollectiveMainloopFwdSm90ILi2EN4cute5tupleIJNS5_1CILi1EEES8_S8_EEENS6_IJNS7_ILi128EEENS7_ILi80EEENS7_ILi256EEEEEELi256ENS_6half_tEfNS_4arch4Sm90ELb1ELb0ELb0ELb1ELb0ELb1ELb0ELb1ELb1ELb1ELb1ELb0EEENS1_21CollectiveEpilogueFwdINS6_IJSA_SC_SB_EEES9_SE_SG_Li256ELb1ELb1ELb1ELb0EEENS1_36VarlenDynamicPersistentTileSchedulerILi128ELi80ELi256ELi128ELb1ELb1ELb1ELb1ELb1ELb1EEEEEEEEEvNT_6ParamsE --------------------------
	.section	.nv.constant0._ZN7cutlass13device_kernelIN5flash11enable_sm90INS1_16FlashAttnFwdSm90INS1_25CollectiveMainloopFwdSm90ILi2EN4cute5tupleIJNS5_1CILi1EEES8_S8_EEENS6_IJNS7_ILi128EEENS7_ILi80EEENS7_ILi256EEEEEELi256ENS_6half_tEfNS_4arch4Sm90ELb1ELb0ELb0ELb1ELb0ELb1ELb0ELb1ELb1ELb1ELb1ELb0EEENS1_21CollectiveEpilogueFwdINS6_IJSA_SC_SB_EEES9_SE_SG_Li256ELb1ELb1ELb1ELb0EEENS1_36VarlenDynamicPersistentTileSchedulerILi128ELi80ELi256ELi128ELb1ELb1ELb1ELb1ELb1ELb1EEEEEEEEEvNT_6ParamsE,"a",@progbits
	.sectionflags	@""
	.align	4
.nv.constant0._ZN7cutlass13device_kernelIN5flash11enable_sm90INS1_16FlashAttnFwdSm90INS1_25CollectiveMainloopFwdSm90ILi2EN4cute5tupleIJNS5_1CILi1EEES8_S8_EEENS6_IJNS7_ILi128EEENS7_ILi80EEENS7_ILi256EEEEEELi256ENS_6half_tEfNS_4arch4Sm90ELb1ELb0ELb0ELb1ELb0ELb1ELb0ELb1ELb1ELb1ELb1ELb0EEENS1_21CollectiveEpilogueFwdINS6_IJSA_SC_SB_EEES9_SE_SG_Li256ELb1ELb1ELb1ELb0EEENS1_36VarlenDynamicPersistentTileSchedulerILi128ELi80ELi256ELi128ELb1ELb1ELb1ELb1ELb1ELb1EEEEEEEEEvNT_6ParamsE:
	.zero		3328


//--------------------- .nv.constant0._ZN7cutlass13device_kernelIN5flash11enable_sm90INS1_16FlashAttnFwdSm90INS1_25CollectiveMainloopFwdSm90ILi2EN4cute5tupleIJNS5_1CILi1EEES8_S8_EEENS6_IJNS7_ILi128EEENS7_ILi112EEENS7_ILi192EEEEEELi192ENS_6half_tEfNS_4arch4Sm90ELb0ELb0ELb0ELb0ELb0ELb0ELb0ELb1ELb1ELb1ELb1ELb0EEENS1_21CollectiveEpilogueFwdINS6_IJSA_SC_SB_EEES9_SE_SG_Li256ELb0ELb1ELb1ELb0EEENS1_19SingleTileSchedulerILb0ELb1ELb1ELi128EEEEEEEEEvNT_6ParamsE --------------------------
	.section	.nv.constant0._ZN7cutlass13device_kernelIN5flash11enable_sm90INS1_16FlashAttnFwdSm90INS1_25CollectiveMainloopFwdSm90ILi2EN4cute5tupleIJNS5_1CILi1EEES8_S8_EEENS6_IJNS7_ILi128EEENS7_ILi112EEENS7_ILi192EEEEEELi192ENS_6half_tEfNS_4arch4Sm90ELb0ELb0ELb0ELb0ELb0ELb0ELb0ELb1ELb1ELb1ELb1ELb0EEENS1_21CollectiveEpilogueFwdINS6_IJSA_SC_SB_EEES9_SE_SG_Li256ELb0ELb1ELb1ELb0EEENS1_19SingleTileSchedulerILb0ELb1ELb1ELi128EEEEEEEEEvNT_6ParamsE,"a",@progbits
	.sectionflags	@""
	.align	4
.nv.constant0._ZN7cutlass13device_kernelIN5flash11enable_sm90INS1_16FlashAttnFwdSm90INS1_25CollectiveMainloopFwdSm90ILi2EN4cute5tupleIJNS5_1CILi1EEES8_S8_EEENS6_IJNS7_ILi128EEENS7_ILi112EEENS7_ILi192EEEEEELi192ENS_6half_tEfNS_4arch4Sm90ELb0ELb0ELb0ELb0ELb0ELb0ELb0ELb1ELb1ELb1ELb1ELb0EEENS1_21CollectiveEpilogueFwdINS6_IJSA_SC_SB_EEES9_SE_SG_Li256ELb0ELb1ELb1ELb0EEENS1_19SingleTileSchedulerILb0ELb1ELb1ELi128EEEEEEEEEvNT_6ParamsE:
	.zero		3200


//--------------------- .nv.constant0._ZN7cutlass13device_kernelIN5flash11enable_sm90INS1_16FlashAttnFwdSm90INS1_25CollectiveMainloopFwdSm90ILi2EN4cute5tupleIJNS5_1CILi1EEES8_S8_EEENS6_IJNS7_ILi128EEENS7_ILi112EEENS7_ILi192EEEEEELi192ENS_6half_tEfNS_4arch4Sm90ELb0ELb0ELb0ELb1ELb0ELb0ELb0ELb1ELb1ELb1ELb1ELb0EEENS1_21CollectiveEpilogueFwdINS6_IJSA_SC_SB_EEES9_SE_SG_Li256ELb1ELb1ELb1ELb0EEENS1_36VarlenDynamicPersistentTileSchedulerILi128ELi112ELi256ELi128ELb1ELb1ELb1ELb0ELb1ELb1EEEEEEEEEvNT_6ParamsE --------------------------
	.section	.nv.constant0._ZN7cutlass13device_kernelIN5flash11enable_sm90INS1_16FlashAttnFwdSm90INS1_25CollectiveMainloopFwdSm90ILi2EN4cute5tupleIJNS5_1CILi1EEES8_S8_EEENS6_IJNS7_ILi128EEENS7_ILi112EEENS7_ILi192EEEEEELi192ENS_6half_tEfNS_4arch4Sm90ELb0ELb0ELb0ELb1ELb0ELb0ELb0ELb1ELb1ELb1ELb1ELb0EEENS1_21CollectiveEpilogueFwdINS6_IJSA_SC_SB_EEES9_SE_SG_Li256ELb1ELb1ELb1ELb0EEENS1_36VarlenDynamicPersistentTileSchedulerILi128ELi112ELi256ELi128ELb1ELb1ELb1ELb0ELb1ELb1EEEEEEEEEvNT_6ParamsE,"a",@progbits
	.sectionflags	@""
	.align	4
.nv.constant0._ZN7cutlass13device_kernelIN5flash11enable_sm90INS1_16FlashAttnFwdSm90INS1_25CollectiveMainloopFwdSm90ILi2EN4cute5tupleIJNS5_1CILi1EEES8_S8_EEENS6_IJNS7_ILi128EEENS7_ILi112EEENS7_ILi192EEEEEELi192ENS_6half_tEfNS_4arch4Sm90ELb0ELb0ELb0ELb1ELb0ELb0ELb0ELb1ELb1ELb1ELb1ELb0EEENS1_21CollectiveEpilogueFwdINS6_IJSA_SC_SB_EEES9_SE_SG_Li256ELb1ELb1ELb1ELb0EEENS1_36VarlenDynamicPersistentTileSchedulerILi128ELi112ELi256ELi128ELb1ELb1ELb1ELb0ELb1ELb1EEEEEEEEEvNT_6ParamsE:
	.zero		3328


//--------------------- .nv.constant0._ZN7cutlass13device_kernelIN5flash11enable_sm90INS1_16FlashAttnFwdSm90INS1_25CollectiveMainloopFwdSm90ILi2EN4cute5tupleIJNS5_1CILi1EEES8_S8_EEENS6_IJNS7_ILi128EEENS7_ILi112EEENS7_ILi192EEEEEELi192ENS_6half_tEfNS_4arch4Sm90ELb0ELb0ELb0ELb1ELb0ELb1ELb0ELb1ELb1ELb1ELb1ELb0EEENS1_21CollectiveEpilogueFwdINS6_IJSA_SC_SB_EEES9_SE_SG_Li256ELb1ELb1ELb1ELb0EEENS1_36VarlenDynamicPersistentTileSchedulerILi128ELi112ELi256ELi128ELb1ELb1ELb1ELb0ELb1ELb1EEEEEEEEEvNT_6ParamsE --------------------------
	.section	.nv.constant0._ZN7cutlass13device_kernelIN5flash11enable_sm90INS1_16FlashAttnFwdSm90INS1_25CollectiveMainloopFwdSm90ILi2EN4cute5tupleIJNS5_1CILi1EEES8_S8_EEENS6_IJNS7_ILi128EEENS7_ILi112EEENS7_ILi192EEEEEELi192ENS_6half_tEfNS_4arch4Sm90ELb0ELb0ELb0ELb1ELb0ELb1ELb0ELb1ELb1ELb1ELb1ELb0EEENS1_21CollectiveEpilogueFwdINS6_IJSA_SC_SB_EEES9_SE_SG_Li256ELb1ELb1ELb1ELb0EEENS1_36VarlenDynamicPersistentTileSchedulerILi128ELi112ELi256ELi128ELb1ELb1ELb1ELb0ELb1ELb1EEEEEEEEEvNT_6ParamsE,"a",@progbits
	.sectionflags	@""
	.align	4
.nv.constant0._ZN7cutlass13device_kernelIN5flash11enable_sm90INS1_16FlashAttnFwdSm90INS1_25CollectiveMainloopFwdSm90ILi2EN4cute5tupleIJNS5_1CILi1EEES8_S8_EEENS6_IJNS7_ILi128EEENS7_ILi112EEENS7_ILi192EEEEEELi192ENS_6half_tEfNS_4arch4Sm90ELb0ELb0ELb0ELb1ELb0ELb1ELb0ELb1ELb1ELb1ELb1ELb0EEENS1_21CollectiveEpilogueFwdINS6_IJSA_SC_SB_EEES9_SE_SG_Li256ELb1ELb1ELb1ELb0EEENS1_36VarlenDynamicPersistentTileSchedulerILi128ELi112ELi256ELi128ELb1ELb1ELb1ELb0ELb1ELb1EEEEEEEEEvNT_6ParamsE:
	.zero		3328


//--------------------- .nv.constant0._ZN7cutlass13device_kernelIN5flash11enable_sm90INS1_16FlashAttnFwdSm90INS1_25CollectiveMainloopFwdSm90ILi2EN4cute5tupleIJNS5_1CILi1EEES8_S8_EEENS6_IJNS7_ILi128EEENS7_ILi96EEENS7_ILi192EEEEEELi192ENS_6half_tEfNS_4arch4Sm90ELb0ELb1ELb0ELb0ELb0ELb0ELb0ELb1ELb1ELb1ELb1ELb0EEENS1_21CollectiveEpilogueFwdINS6_IJSA_SC_SB_EEES9_SE_SG_Li256ELb0ELb1ELb1ELb0EEENS1_19SingleTileSchedulerILb0ELb1ELb1ELi128EEEEEEEEEvNT_6ParamsE --------------------------
	.section	.nv.constant0._ZN7cutlass13device_kernelIN5flash11enable_sm90INS1_16FlashAttnFwdSm90INS1_25CollectiveMainloopFwdSm90ILi2EN4cute5tupleIJNS5_1CILi1EEES8_S8_EEENS6_IJNS7_ILi128EEENS7_ILi96EEENS7_ILi192EEEEEELi192ENS_6half_tEfNS_4arch4Sm90ELb0ELb1ELb0ELb0ELb0ELb0ELb0ELb1ELb1ELb1ELb1ELb0EEENS1_21CollectiveEpilogueFwdINS6_IJSA_SC_SB_EEES9_SE_SG_Li256ELb0ELb1ELb1ELb0EEENS1_19SingleTileSchedulerILb0ELb1ELb1ELi128EEEEEEEEEvNT_6ParamsE,"a",@progbits
	.sectionflags	@""
	.align	4
.nv.constant0._ZN7cutlass13device_kernelIN5flash11enable_sm90INS1_16FlashAttnFwdSm90INS1_25CollectiveMainloopFwdSm90ILi2EN4cute5tupleIJNS5_1CILi1EEES8_S8_EEENS6_IJNS7_ILi128EEENS7_ILi96EEENS7_ILi192EEEEEELi192ENS_6half_tEfNS_4arch4Sm90ELb0ELb1ELb0ELb0ELb0ELb0ELb0ELb1ELb1ELb1ELb1ELb0EEENS1_21CollectiveEpilogueFwdINS6_IJSA_SC_SB_EEES9_SE_SG_Li256ELb0ELb1ELb1ELb0EEENS1_19SingleTileSchedulerILb0ELb1ELb1ELi128EEEEEEEEEvNT_6ParamsE:
	.zero		3200


//--------------------- .nv.constant0._ZN7cutlass13device_kernelIN5flash11enable_sm90INS1_16FlashAttnFwdSm90INS1_25CollectiveMainloopFwdSm90ILi2EN4cute5tupleIJNS5_1CILi1EEES8_S8_EEENS6_IJNS7_ILi128EEENS7_ILi96EEENS7_ILi192EEEEEELi192ENS_6half_tEfNS_4arch4Sm90ELb0ELb1ELb0ELb1ELb0ELb0ELb0ELb1ELb1ELb1ELb1ELb0EEENS1_21CollectiveEpilogueFwdINS6_IJSA_SC_SB_EEES9_SE_SG_Li256ELb1ELb1ELb1ELb0EEENS1_36VarlenDynamicPersistentTileSchedulerILi128ELi96ELi256ELi128ELb1ELb1ELb1ELb1ELb0ELb1EEEEEEEEEvNT_6ParamsE --------------------------
	.section	.nv.constant0._ZN7cutlass13device_kernelIN5flash11enable_sm90INS1_16FlashAttnFwdSm90INS1_25CollectiveMainloopFwdSm90ILi2EN4cute5tupleIJNS5_1CILi1EEES8_S8_EEENS6_IJNS7_ILi128EEENS7_ILi96EEENS7_ILi192EEEEEELi192ENS_6half_tEfNS_4arch4Sm90ELb0ELb1ELb0ELb1ELb0ELb0ELb0ELb1ELb1ELb1ELb1ELb0EEENS1_21CollectiveEpilogueFwdINS6_IJSA_SC_SB_EEES9_SE_SG_Li256ELb1ELb1ELb1ELb0EEENS1_36VarlenDynamicPersistentTileSchedulerILi128ELi96ELi256ELi128ELb1ELb1ELb1ELb1ELb0ELb1EEEEEEEEEvNT_6ParamsE,"a",@progbits
	.sectionflags	@""
	.align	4
.nv.constant0._ZN7cutlass13device_kernelIN5flash11enable_sm90INS1_16FlashAttnFwdSm90INS1_25CollectiveMainloopFwdSm90ILi2EN4cute5tupleIJNS5_1CILi1EEES8_S8_EEENS6_IJNS7_ILi128EEENS7_ILi96EEENS7_ILi192EEEEEELi192ENS_6half_tEfNS_4arch4Sm90ELb0ELb1ELb0ELb1ELb0ELb0ELb0ELb1ELb1ELb1ELb1ELb0EEENS1_21CollectiveEpilogueFwdINS6_IJSA_SC_SB_EEES9_SE_SG_Li256ELb1ELb1ELb1ELb0EEENS1_36VarlenDynamicPersistentTileSchedulerILi128ELi96ELi256ELi128ELb1ELb1ELb1ELb1ELb0ELb1EEEEEEEEEvNT_6ParamsE:
	.zero		3328


//--------------------- .nv.constant0._ZN7cutlass13device_kernelIN5flash11enable_sm90INS1_16FlashAttnFwdSm90INS1_25CollectiveMainloopFwdSm90ILi2EN4cute5tupleIJNS5_1CILi1EEES8_S8_EEENS6_IJNS7_ILi128EEENS7_ILi96EEENS7_ILi192EEEEEELi192ENS_6half_tEfNS_4arch4Sm90ELb0ELb1ELb0ELb1ELb0ELb1ELb0ELb1ELb1ELb1ELb1ELb0EEENS1_21CollectiveEpilogueFwdINS6_IJSA_SC_SB_EEES9_SE_SG_Li256ELb1ELb1ELb1ELb0EEENS1_36VarlenDynamicPersistentTileSchedulerILi128ELi96ELi256ELi128ELb1ELb1ELb1ELb1ELb0ELb1EEEEEEEEEvNT_6ParamsE --------------------------
	.section	.nv.constant0._ZN7cutlass13device_kernelIN5flash11enable_sm90INS1_16FlashAttnFwdSm90INS1_25CollectiveMainloopFwdSm90ILi2EN4cute5tupleIJNS5_1CILi1EEES8_S8_EEENS6_IJNS7_ILi128EEENS7_ILi96EEENS7_ILi192EEEEEELi192ENS_6half_tEfNS_4arch4Sm90ELb0ELb1ELb0ELb1ELb0ELb1ELb0ELb1ELb1ELb1ELb1ELb0EEENS1_21CollectiveEpilogueFwdINS6_IJSA_SC_SB_EEES9_SE_SG_Li256ELb1ELb1ELb1ELb0EEENS1_36VarlenDynamicPersistentTileSchedulerILi128ELi96ELi256ELi128ELb1ELb1ELb1ELb1ELb0ELb1EEEEEEEEEvNT_6ParamsE,"a",@progbits
	.sectionflags	@""
	.align	4
.nv.constant0._ZN7cutlass13device_kernelIN5flash11enable_sm90INS1_16FlashAttnFwdSm90INS1_25CollectiveMainloopFwdSm90ILi2EN4cute5tupleIJNS5_1CILi1EEES8_S8_EEENS6_IJNS7_ILi128EEENS7_ILi96EEENS7_ILi192EEEEEELi192ENS_6half_tEfNS_4arch4Sm90ELb0ELb1ELb0ELb1ELb0ELb1ELb0ELb1ELb1ELb1ELb1ELb0EEENS1_21CollectiveEpilogueFwdINS6_IJSA_SC_SB_EEES9_SE_SG_Li256ELb1ELb1ELb1ELb0EEENS1_36VarlenDynamicPersistentTileSchedulerILi128ELi96ELi256ELi128ELb1ELb1ELb1ELb1ELb0ELb1EEEEEEEEEvNT_6ParamsE:
	.zero		3328


//--------------------- .nv.constant0._ZN7cutlass13device_kernelIN5flash11enable_sm90INS1_16FlashAttnFwdSm90INS1_25CollectiveMainloopFwdSm90ILi2EN4cute5tupleIJNS5_1CILi1EEES8_S8_EEENS6_IJNS7_ILi128EEENS7_ILi112EEENS7_ILi192EEEEEELi192ENS_6half_tEfNS_4arch4Sm90ELb1ELb0ELb0ELb0ELb0ELb0ELb0ELb1ELb1ELb1ELb1ELb0EEENS1_21CollectiveEpilogueFwdINS6_IJSA_SC_SB_EEES9_SE_SG_Li256ELb0ELb1ELb1ELb0EEENS1_19SingleTileSchedulerILb0ELb1ELb1ELi128EEEEEEEEEvNT_6ParamsE --------------------------
	.section	.nv.constant0._ZN7cutlass13device_kernelIN5flash11enable_sm90INS1_16FlashAttnFwdSm90INS1_25CollectiveMainloopFwdSm90ILi2EN4cute5tupleIJNS5_1CILi1EEES8_S8_EEENS6_IJNS7_ILi128EEENS7_ILi112EEENS7_ILi192EEEEEELi192ENS_6half_tEfNS_4arch4Sm90ELb1ELb0ELb0ELb0ELb0ELb0ELb0ELb1ELb1ELb1ELb1ELb0EEENS1_21CollectiveEpilogueFwdINS6_IJSA_SC_SB_EEES9_SE_SG_Li256ELb0ELb1ELb1ELb0EEENS1_19SingleTileSchedulerILb0ELb1ELb1ELi128EEEEEEEEEvNT_6ParamsE,"a",@progbits
	.sectionflags	@""
	.align	4
.nv.constant0._ZN7cutlass13device_kernelIN5flash11enable_sm90INS1_16FlashAttnFwdSm90INS1_25CollectiveMainloopFwdSm90ILi2EN4cute5tupleIJNS5_1CILi1EEES8_S8_EEENS6_IJNS7_ILi128EEENS7_ILi112EEENS7_ILi192EEEEEELi192ENS_6half_tEfNS_4arch4Sm90ELb1ELb0ELb0ELb0ELb0ELb0ELb0ELb1ELb1ELb1ELb1ELb0EEENS1_21CollectiveEpilogueFwdINS6_IJSA_SC_SB_EEES9_SE_SG_Li256ELb0ELb1ELb1ELb0EEENS1_19SingleTileSchedulerILb0ELb1ELb1ELi128EEEEEEEEEvNT_6ParamsE:
	.zero		3200


//--------------------- .nv.constant0._ZN7cutlass13device_kernelIN5flash11enable_sm90INS1_16FlashAttnFwdSm90INS1_25CollectiveMainloopFwdSm90ILi2EN4cute5tupleIJNS5_1CILi1EEES8_S8_EEENS6_IJNS7_ILi128EEENS7_ILi112EEENS7_ILi192EEEEEELi192ENS_6half_tEfNS_4arch4Sm90ELb1ELb0ELb0ELb1ELb0ELb0ELb0ELb1ELb1ELb1ELb1ELb0EEENS1_21CollectiveEpilogueFwdINS6_IJSA_SC_SB_EEES9_SE_SG_Li256ELb1ELb1ELb1ELb0EEENS1_36VarlenDynamicPersistentTileSchedulerILi128ELi112ELi256ELi128ELb1ELb1ELb1ELb1ELb1ELb1EEEEEEEEEvNT_6ParamsE --------------------------
	.section	.nv.constant0._ZN7cutlass13device_kernelIN5flash11enable_sm90INS1_16FlashAttnFwdSm90INS1_25CollectiveMainloopFwdSm90ILi2EN4cute5tupleIJNS5_1CILi1EEES8_S8_EEENS6_IJNS7_ILi128EEENS7_ILi112EEENS7_ILi192EEEEEELi192ENS_6half_tEfNS_4arch4Sm90ELb1ELb0ELb0ELb1ELb0ELb0ELb0ELb1ELb1ELb1ELb1ELb0EEENS1_21CollectiveEpilogueFwdINS6_IJSA_SC_SB_EEES9_SE_SG_Li256ELb1ELb1ELb1ELb0EEENS1_36VarlenDynamicPersistentTileSchedulerILi128ELi112ELi256ELi128ELb1ELb1ELb1ELb1ELb1ELb1EEEEEEEEEvNT_6ParamsE,"a",@progbits
	.sectionflags	@""
	.align	4
.nv.constant0._ZN7cutlass13device_kernelIN5flash11enable_sm90INS1_16FlashAttnFwdSm90INS1_25CollectiveMainloopFwdSm90ILi2EN4cute5tupleIJNS5_1CILi1EEES8_S8_EEENS6_IJNS7_ILi128EEENS7_ILi112EEENS7_ILi192EEEEEELi192ENS_6half_tEfNS_4arch4Sm90ELb1ELb0ELb0ELb1ELb0ELb0ELb0ELb1ELb1ELb1ELb1ELb0EEENS1_21CollectiveEpilogueFwdINS6_IJSA_SC_SB_EEES9_SE_SG_Li256ELb1ELb1ELb1ELb0EEENS1_36VarlenDynamicPersistentTileSchedulerILi128ELi112ELi256ELi128ELb1ELb1ELb1ELb1ELb1ELb1EEEEEEEEEvNT_6ParamsE:
	.zero		3328


//--------------------- .nv.constant0._ZN7cutlass13device_kernelIN5flash11enable_sm90INS1_16FlashAttnFwdSm90INS1_25CollectiveMainloopFwdSm90ILi2EN4cute5tupleIJNS5_1CILi1EEES8_S8_EEENS6_IJNS7_ILi128EEENS7_ILi112EEENS7_ILi192EEEEEELi192ENS_6half_tEfNS_4arch4Sm90ELb1ELb0ELb0ELb1ELb0ELb1ELb0ELb1ELb1ELb1ELb1ELb0EEENS1_21CollectiveEpilogueFwdINS6_IJSA_SC_SB_EEES9_SE_SG_Li256ELb1ELb1ELb1ELb0EEENS1_36VarlenDynamicPersistentTileSchedulerILi128ELi112ELi256ELi128ELb1ELb1ELb1ELb1ELb1ELb1EEEEEEEEEvNT_6ParamsE --------------------------
	.section	.nv.constant0._ZN7cutlass13device_kernelIN5flash11enable_sm90INS1_16FlashAttnFwdSm90INS1_25CollectiveMainloopFwdSm90ILi2EN4cute5tupleIJNS5_1CILi1EEES8_S8_EEENS6_IJNS7_ILi128EEENS7_ILi112EEENS7_ILi192EEEEEELi192ENS_6half_tEfNS_4arch4Sm90ELb1ELb0ELb0ELb1ELb0ELb1ELb0ELb1ELb1ELb1ELb1ELb0EEENS1_21CollectiveEpilogueFwdINS6_IJSA_SC_SB_EEES9_SE_SG_Li256ELb1ELb1ELb1ELb0EEENS1_36VarlenDynamicPersistentTileSchedulerILi128ELi112ELi256ELi128ELb1ELb1ELb1ELb1ELb1ELb1EEEEEEEEEvNT_6ParamsE,"a",@progbits
	.sectionflags	@""
	.align	4
.nv.constant0._ZN7cutlass13device_kernelIN5flash11enable_sm90INS1_16FlashAttnFwdSm90INS1_25CollectiveMainloopFwdSm90ILi2EN4cute5tupleIJNS5_1CILi1EEES8_S8_EEENS6_IJNS7_ILi128EEENS7_ILi112EEENS7_ILi192EEEEEELi192ENS_6half_tEfNS_4arch4Sm90ELb1ELb0ELb0ELb1ELb0ELb1ELb0ELb1ELb1ELb1ELb1ELb0EEENS1_21CollectiveEpilogueFwdINS6_IJSA_SC_SB_EEES9_SE_SG_Li256ELb1ELb1ELb1ELb0EEENS1_36VarlenDynamicPersistentTileSchedulerILi128ELi112ELi256ELi128ELb1ELb1ELb1ELb1ELb1ELb1EEEEEEEEEvNT_6ParamsE:
	.zero		3328


//--------------------- .nv.constant0._ZN7cutlass13device_kernelIN5flash11enable_sm90INS1_16FlashAttnFwdSm90INS1_25CollectiveMainloopFwdSm90ILi2EN4cute5tupleIJNS5_1CILi1EEES8_S8_EEENS6_IJNS7_ILi128EEENS7_ILi176EEESA_EEELi128ENS_6half_tEfNS_4arch4Sm90ELb0ELb0ELb0ELb0ELb0ELb0ELb0ELb1ELb1ELb1ELb1ELb0EEENS1_21CollectiveEpilogueFwdINS6_IJSA_SA_SB_EEES9_SD_SF_Li256ELb0ELb1ELb1ELb0EEENS1_19SingleTileSchedulerILb0ELb1ELb1ELi128EEEEEEEEEvNT_6ParamsE --------------------------
	.section	.nv.constant0._ZN7cutlass13device_kernelIN5flash11enable_sm90INS1_16FlashAttnFwdSm90INS1_25CollectiveMainloopFwdSm90ILi2EN4cute5tupleIJNS5_1CILi1EEES8_S8_EEENS6_IJNS7_ILi128EEENS7_ILi176EEESA_EEELi128ENS_6half_tEfNS_4arch4Sm90ELb0ELb0ELb0ELb0ELb0ELb0ELb0ELb1ELb1ELb1ELb1ELb0EEENS1_21CollectiveEpilogueFwdINS6_IJSA_SA_SB_EEES9_SD_SF_Li256ELb0ELb1ELb1ELb0EEENS1_19SingleTileSchedulerILb0ELb1ELb1ELi128EEEEEEEEEvNT_6ParamsE,"a",@progbits
	.sectionflags	@""
	.align	4
.nv.constant0._ZN7cutlass13device_kernelIN5flash11enable_sm90INS1_16FlashAttnFwdSm90INS1_25CollectiveMainloopFwdSm90ILi2EN4cute5tupleIJNS5_1CILi1EEES8_S8_EEENS6_IJNS7_ILi128EEENS7_ILi176EEESA_EEELi128ENS_6half_tEfNS_4arch4Sm90ELb0ELb0ELb0ELb0ELb0ELb0ELb0ELb1ELb1ELb1ELb1ELb0EEENS1_21CollectiveEpilogueFwdINS6_IJSA_SA_SB_EEES9_SD_SF_Li256ELb0ELb1ELb1ELb0EEENS1_19SingleTileSchedulerILb0ELb1ELb1ELi128EEEEEEEEEvNT_6ParamsE:
	.zero		3200


//--------------------- .nv.constant0._ZN7cutlass13device_kernelIN5flash11enable_sm90INS1_16FlashAttnFwdSm90INS1_25CollectiveMainloopFwdSm90ILi2EN4cute5tupleIJNS5_1CILi1EEES8_S8_EEENS6_IJNS7_ILi128EEENS7_ILi176EEESA_EEELi128ENS_6half_tEfNS_4arch4Sm90ELb0ELb0ELb0ELb1ELb0ELb0ELb0ELb1ELb1ELb1ELb1ELb0EEENS1_21CollectiveEpilogueFwdINS6_IJSA_SA_SB_EEES9_SD_SF_Li256ELb1ELb1ELb1ELb0EEENS1_36VarlenDynamicPersistentTileSchedulerILi128ELi176ELi256ELi128ELb1ELb1ELb1ELb0ELb1ELb1EEEEEEEEEvNT_6ParamsE --------------------------
	.section	.nv.constant0._ZN7cutlass13device_kernelIN5flash11enable_sm90INS1_16FlashAttnFwdSm90INS1_25CollectiveMainloopFwdSm90ILi2EN4cute5tupleIJNS5_1CILi1EEES8_S8_EEENS6_IJNS7_ILi128EEENS7_ILi176EEESA_EEELi128ENS_6half_tEfNS_4arch4Sm90ELb0ELb0ELb0ELb1ELb0ELb0ELb0ELb1ELb1ELb1ELb1ELb0EEENS1_21CollectiveEpilogueFwdINS6_IJSA_SA_SB_EEES9_SD_SF_Li256ELb1ELb1ELb1ELb0EEENS1_36VarlenDynamicPersistentTileSchedulerILi128ELi176ELi256ELi128ELb1ELb1ELb1ELb0ELb1ELb1EEEEEEEEEvNT_6ParamsE,"a",@progbits
	.sectionflags	@""
	.align	4
.nv.constant0._ZN7cutlass13device_kernelIN5flash11enable_sm90INS1_16FlashAttnFwdSm90INS1_25CollectiveMainloopFwdSm90ILi2EN4cute5tupleIJNS5_1CILi1EEES8_S8_EEENS6_IJNS7_ILi128EEENS7_ILi176EEESA_EEELi128ENS_6half_tEfNS_4arch4Sm90ELb0ELb0ELb0ELb1ELb0ELb0ELb0ELb1ELb1ELb1ELb1ELb0EEENS1_21CollectiveEpilogueFwdINS6_IJSA_SA_SB_EEES9_SD_SF_Li256ELb1ELb1ELb1ELb0EEENS1_36VarlenDynamicPersistentTileSchedulerILi128ELi176ELi256ELi128ELb1ELb1ELb1ELb0ELb1ELb1EEEEEEEEEvNT_6ParamsE:
	.zero		3328


//--------------------- .nv.constant0._ZN7cutlass13device_kernelIN5flash11enable_sm90INS1_16FlashAttnFwdSm90INS1_25CollectiveMainloopFwdSm90ILi2EN4cute5tupleIJNS5_1CILi1EEES8_S8_EEENS6_IJNS7_ILi128EEENS7_ILi176EEESA_EEELi128ENS_6half_tEfNS_4arch4Sm90ELb0ELb0ELb0ELb1ELb0ELb1ELb0ELb1ELb1ELb1ELb1ELb0EEENS1_21CollectiveEpilogueFwdINS6_IJSA_SA_SB_EEES9_SD_SF_Li256ELb1ELb1ELb1ELb0EEENS1_36VarlenDynamicPersistentTileSchedulerILi128ELi176ELi256ELi128ELb1ELb1ELb1ELb0ELb1ELb1EEEEEEEEEvNT_6ParamsE --------------------------
	.section	.nv.constant0._ZN7cutlass13device_kernelIN5flash11enable_sm90INS1_16FlashAttnFwdSm90INS1_25CollectiveMainloopFwdSm90ILi2EN4cute5tupleIJNS5_1CILi1EEES8_S8_EEENS6_IJNS7_ILi128EEENS7_ILi176EEESA_EEELi128ENS_6half_tEfNS_4arch4Sm90ELb0ELb0ELb0ELb1ELb0ELb1ELb0ELb1ELb1ELb1ELb1ELb0EEENS1_21CollectiveEpilogueFwdINS6_IJSA_SA_SB_EEES9_SD_SF_Li256ELb1ELb1ELb1ELb0EEENS1_36VarlenDynamicPersistentTileSchedulerILi128ELi176ELi256ELi128ELb1ELb1ELb1ELb0ELb1ELb1EEEEEEEEEvNT_6ParamsE,"a",@progbits
	.sectionflags	@""
	.align	4
.nv.constant0._ZN7cutlass13device_kernelIN5flash11enable_sm90INS1_16FlashAttnFwdSm90INS1_25CollectiveMainloopFwdSm90ILi2EN4cute5tupleIJNS5_1CILi1EEES8_S8_EEENS6_IJNS7_ILi128EEENS7_ILi176EEESA_EEELi128ENS_6half_tEfNS_4arch4Sm90ELb0ELb0ELb0ELb1ELb0ELb1ELb0ELb1ELb1ELb1ELb1ELb0EEENS1_21CollectiveEpilogueFwdINS6_IJSA_SA_SB_EEES9_SD_SF_Li256ELb1ELb1ELb1ELb0EEENS1_36VarlenDynamicPersistentTileSchedulerILi128ELi176ELi256ELi128ELb1ELb1ELb1ELb0ELb1ELb1EEEEEEEEEvNT_6ParamsE:
	.zero		3328


//--------------------- .nv.constant0._ZN7cutlass13device_kernelIN5flash11enable_sm90INS1_16FlashAttnFwdSm90INS1_25CollectiveMainloopFwdSm90ILi2EN4cute5tupleIJNS5_1CILi1EEES8_S8_EEENS6_IJNS7_ILi128EEESA_SA_EEELi128ENS_6half_tEfNS_4arch4Sm90ELb0ELb1ELb0ELb0ELb0ELb0ELb0ELb1ELb1ELb1ELb1ELb0EEENS1_21CollectiveEpilogueFwdISB_S9_SC_SE_Li256ELb0ELb1ELb1ELb0EEENS1_19SingleTileSchedulerILb0ELb1ELb1ELi128EEEEEEEEEvNT_6ParamsE --------------------------
	.section	.nv.constant0._ZN7cutlass13device_kernelIN5flash11enable_sm90INS1_16FlashAttnFwdSm90INS1_25CollectiveMainloopFwdSm90ILi2EN4cute5tupleIJNS5_1CILi1EEES8_S8_EEENS6_IJNS7_ILi128EEESA_SA_EEELi128ENS_6half_tEfNS_4arch4Sm90ELb0ELb1ELb0ELb0ELb0ELb0ELb0ELb1ELb1ELb1ELb1ELb0EEENS1_21CollectiveEpilogueFwdISB_S9_SC_SE_Li256ELb0ELb1ELb1ELb0EEENS1_19SingleTileSchedulerILb0ELb1ELb1ELi128EEEEEEEEEvNT_6ParamsE,"a",@progbits
	.sectionflags	@""
	.align	4
.nv.constant0._ZN7cutlass13device_kernelIN5flash11enable_sm90INS1_16FlashAttnFwdSm90INS1_25CollectiveMainloopFwdSm90ILi2EN4cute5tupleIJNS5_1CILi1EEES8_S8_EEENS6_IJNS7_ILi128EEESA_SA_EEELi128ENS_6half_tEfNS_4arch4Sm90ELb0ELb1ELb0ELb0ELb0ELb0ELb0ELb1ELb1ELb1ELb1ELb0EEENS1_21CollectiveEpilogueFwdISB_S9_SC_SE_Li256ELb0ELb1ELb1ELb0EEENS1_19SingleTileSchedulerILb0ELb1ELb1ELi128EEEEEEEEEvNT_6ParamsE:
	.zero		3200


//--------------------- .nv.constant0._ZN7cutlass13device_kernelIN5flash11enable_sm90INS1_16FlashAttnFwdSm90INS1_25CollectiveMainloopFwdSm90ILi2EN4cute5tupleIJNS5_1CILi1EEES8_S8_EEENS6_IJNS7_ILi128EEESA_SA_EEELi128ENS_6half_tEfNS_4arch4Sm90ELb0ELb1ELb0ELb1ELb0ELb0ELb0ELb1ELb1ELb1ELb1ELb0EEENS1_21CollectiveEpilogueFwdISB_S9_SC_SE_Li256ELb1ELb1ELb1ELb0EEENS1_36VarlenDynamicPersistentTileSchedulerILi128ELi128ELi256ELi128ELb1ELb1ELb1ELb1ELb0ELb1EEEEEEEEEvNT_6ParamsE --------------------------
	.section	.nv.constant0._ZN7cutlass13device_kernelIN5flash11enable_sm90INS1_16FlashAttnFwdSm90INS1_25CollectiveMainloopFwdSm90ILi2EN4cute5tupleIJNS5_1CILi1EEES8_S8_EEENS6_IJNS7_ILi128EEESA_SA_EEELi128ENS_6half_tEfNS_4arch4Sm90ELb0ELb1ELb0ELb1ELb0ELb0ELb0ELb1ELb1ELb1ELb1ELb0EEENS1_21CollectiveEpilogueFwdISB_S9_SC_SE_Li256ELb1ELb1ELb1ELb0EEENS1_36VarlenDynamicPersistentTileSchedulerILi128ELi128ELi256ELi128ELb1ELb1ELb1ELb1ELb0ELb1EEEEEEEEEvNT_6ParamsE,"a",@progbits
	.sectionflags	@""
	.align	4
.nv.constant0._ZN7cutlass13device_kernelIN5flash11enable_sm90INS1_16FlashAttnFwdSm90INS1_25CollectiveMainloopFwdSm90ILi2EN4cute5tupleIJNS5_1CILi1EEES8_S8_EEENS6_IJNS7_ILi128EEESA_SA_EEELi128ENS_6half_tEfNS_4arch4Sm90ELb0ELb1ELb0ELb1ELb0ELb0ELb0ELb1ELb1ELb1ELb1ELb0EEENS1_21CollectiveEpilogueFwdISB_S9_SC_SE_Li256ELb1ELb1ELb1ELb0EEENS1_36VarlenDynamicPersistentTileSchedulerILi128ELi128ELi256ELi128ELb1ELb1ELb1ELb1ELb0ELb1EEEEEEEEEvNT_6ParamsE:
	.zero		3328


//--------------------- .nv.constant0._ZN7cutlass13device_kernelIN5flash11enable_sm90INS1_16FlashAttnFwdSm90INS1_25CollectiveMainloopFwdSm90ILi2EN4cute5tupleIJNS5_1CILi1EEES8_S8_EEENS6_IJNS7_ILi128EEESA_SA_EEELi128ENS_6half_tEfNS_4arch4Sm90ELb0ELb1ELb0ELb1ELb0ELb1ELb0ELb1ELb1ELb1ELb1ELb0EEENS1_21CollectiveEpilogueFwdISB_S9_SC_SE_Li256ELb1ELb1ELb1ELb0EEENS1_36VarlenDynamicPersistentTileSchedulerILi128ELi128ELi256ELi128ELb1ELb1ELb1ELb1ELb0ELb1EEEEEEEEEvNT_6ParamsE --------------------------
	.section	.nv.constant0._ZN7cutlass13device_kernelIN5flash11enable_sm90INS1_16FlashAttnFwdSm90INS1_25CollectiveMainloopFwdSm90ILi2EN4cute5tupleIJNS5_1CILi1EEES8_S8_EEENS6_IJNS7_ILi128EEESA_SA_EEELi128ENS_6half_tEfNS_4arch4Sm90ELb0ELb1ELb0ELb1ELb0ELb1ELb0ELb1ELb1ELb1ELb1ELb0EEENS1_21CollectiveEpilogueFwdISB_S9_SC_SE_Li256ELb1ELb1ELb1ELb0EEENS1_36VarlenDynamicPersistentTileSchedulerILi128ELi128ELi256ELi128ELb1ELb1ELb1ELb1ELb0ELb1EEEEEEEEEvNT_6ParamsE,"a",@progbits
	.sectionflags	@""
	.align	4
.nv.constant0._ZN7cutlass13device_kernelIN5flash11enable_sm90INS1_16FlashAttnFwdSm90INS1_25CollectiveMainloopFwdSm90ILi2EN4cute5tupleIJNS5_1CILi1EEES8_S8_EEENS6_IJNS7_ILi128EEESA_SA_EEELi128ENS_6half_tEfNS_4arch4Sm90ELb0ELb1ELb0ELb1ELb0ELb1ELb0ELb1ELb1ELb1ELb1ELb0EEENS1_21CollectiveEpilogueFwdISB_S9_SC_SE_Li256ELb1ELb1ELb1ELb0EEENS1_36VarlenDynamicPersistentTileSchedulerILi128ELi128ELi256ELi128ELb1ELb1ELb1ELb1ELb0ELb1EEEEEEEEEvNT_6ParamsE:
	.zero		3328


//--------------------- .nv.constant0._ZN7cutlass13device_kernelIN5flash11enable_sm90INS1_16FlashAttnFwdSm90INS1_25CollectiveMainloopFwdSm90ILi2EN4cute5tupleIJNS5_1CILi1EEES8_S8_EEENS6_IJNS7_ILi128EEESA_SA_EEELi128ENS_6half_tEfNS_4arch4Sm90ELb1ELb0ELb0ELb0ELb0ELb0ELb0ELb1ELb1ELb1ELb1ELb0EEENS1_21CollectiveEpilogueFwdISB_S9_SC_SE_Li256ELb0ELb1ELb1ELb0EEENS1_19SingleTileSchedulerILb0ELb1ELb1ELi128EEEEEEEEEvNT_6ParamsE --------------------------
	.section	.nv.constant0._ZN7cutlass13device_kernelIN5flash11enable_sm90INS1_16FlashAttnFwdSm90INS1_25CollectiveMainloopFwdSm90ILi2EN4cute5tupleIJNS5_1CILi1EEES8_S8_EEENS6_IJNS7_ILi128EEESA_SA_EEELi128ENS_6half_tEfNS_4arch4Sm90ELb1ELb0ELb0ELb0ELb0ELb0ELb0ELb1ELb1ELb1ELb1ELb0EEENS1_21CollectiveEpilogueFwdISB_S9_SC_SE_Li256ELb0ELb1ELb1ELb0EEENS1_19SingleTileSchedulerILb0ELb1ELb1ELi128EEEEEEEEEvNT_6ParamsE,"a",@progbits
	.sectionflags	@""
	.align	4
.nv.constant0._ZN7cutlass13device_kernelIN5flash11enable_sm90INS1_16FlashAttnFwdSm90INS1_25CollectiveMainloopFwdSm90ILi2EN4cute5tupleIJNS5_1CILi1EEES8_S8_EEENS6_IJNS7_ILi128EEESA_SA_EEELi128ENS_6half_tEfNS_4arch4Sm90ELb1ELb0ELb0ELb0ELb0ELb0ELb0ELb1ELb1ELb1ELb1ELb0EEENS1_21CollectiveEpilogueFwdISB_S9_SC_SE_Li256ELb0ELb1ELb1ELb0EEENS1_19SingleTileSchedulerILb0ELb1ELb1ELi128EEEEEEEEEvNT_6ParamsE:
	.zero		3200


//--------------------- .nv.constant0._ZN7cutlass13device_kernelIN5flash11enable_sm90INS1_16FlashAttnFwdSm90INS1_25CollectiveMainloopFwdSm90ILi2EN4cute5tupleIJNS5_1CILi1EEES8_S8_EEENS6_IJNS7_ILi128EEESA_SA_EEELi128ENS_6half_tEfNS_4arch4Sm90ELb1ELb0ELb0ELb1ELb0ELb0ELb0ELb1ELb1ELb1ELb1ELb0EEENS1_21CollectiveEpilogueFwdISB_S9_SC_SE_Li256ELb1ELb1ELb1ELb0EEENS1_36VarlenDynamicPersistentTileSchedulerILi128ELi128ELi256ELi128ELb1ELb1ELb1ELb1ELb1ELb1EEEEEEEEEvNT_6ParamsE --------------------------
	.section	.nv.constant0._ZN7cutlass13device_kernelIN5flash11enable_sm90INS1_16FlashAttnFwdSm90INS1_25CollectiveMainloopFwdSm90ILi2EN4cute5tupleIJNS5_1CILi1EEES8_S8_EEENS6_IJNS7_ILi128EEESA_SA_EEELi128ENS_6half_tEfNS_4arch4Sm90ELb1ELb0ELb0ELb1ELb0ELb0ELb0ELb1ELb1ELb1ELb1ELb0EEENS1_21CollectiveEpilogueFwdISB_S9_SC_SE_Li256ELb1ELb1ELb1ELb0EEENS1_36VarlenDynamicPersistentTileSchedulerILi128ELi128ELi256ELi128ELb1ELb1ELb1ELb1ELb1ELb1EEEEEEEEEvNT_6ParamsE,"a",@progbits
	.sectionflags	@""
	.align	4
.nv.constant0._ZN7cutlass13device_kernelIN5flash11enable_sm90INS1_16FlashAttnFwdSm90INS1_25CollectiveMainloopFwdSm90ILi2EN4cute5tupleIJNS5_1CILi1EEES8_S8_EEENS6_IJNS7_ILi128EEESA_SA_EEELi128ENS_6half_tEfNS_4arch4Sm90ELb1ELb0ELb0ELb1ELb0ELb0ELb0ELb1ELb1ELb1ELb1ELb0EEENS1_21CollectiveEpilogueFwdISB_S9_SC_SE_Li256ELb1ELb1ELb1ELb0EEENS1_36VarlenDynamicPersistentTileSchedulerILi128ELi128ELi256ELi128ELb1ELb1ELb1ELb1ELb1ELb1EEEEEEEEEvNT_6ParamsE:
	.zero		3328


//--------------------- .nv.constant0._ZN7cutlass13device_kernelIN5flash11enable_sm90INS1_16FlashAttnFwdSm90INS1_25CollectiveMainloopFwdSm90ILi2EN4cute5tupleIJNS5_1CILi1EEES8_S8_EEENS6_IJNS7_ILi128EEESA_SA_EEELi128ENS_6half_tEfNS_4arch4Sm90ELb1ELb0ELb0ELb1ELb0ELb1ELb0ELb1ELb1ELb1ELb1ELb0EEENS1_21CollectiveEpilogueFwdISB_S9_SC_SE_Li256ELb1ELb1ELb1ELb0EEENS1_36VarlenDynamicPersistentTileSchedulerILi128ELi128ELi256ELi128ELb1ELb1ELb1ELb1ELb1ELb1EEEEEEEEEvNT_6ParamsE --------------------------
	.section	.nv.constant0._ZN7cutlass13device_kernelIN5flash11enable_sm90INS1_16FlashAttnFwdSm90INS1_25CollectiveMainloopFwdSm90ILi2EN4cute5tupleIJNS5_1CILi1EEES8_S8_EEENS6_IJNS7_ILi128EEESA_SA_EEELi128ENS_6half_tEfNS_4arch4Sm90ELb1ELb0ELb0ELb1ELb0ELb1ELb0ELb1ELb1ELb1ELb1ELb0EEENS1_21CollectiveEpilogueFwdISB_S9_SC_SE_Li256ELb1ELb1ELb1ELb0EEENS1_36VarlenDynamicPersistentTileSchedulerILi128ELi128ELi256ELi128ELb1ELb1ELb1ELb1ELb1ELb1EEEEEEEEEvNT_6ParamsE,"a",@progbits
	.sectionflags	@""
	.align	4
.nv.constant0._ZN7cutlass13device_kernelIN5flash11enable_sm90INS1_16FlashAttnFwdSm90INS1_25CollectiveMainloopFwdSm90ILi2EN4cute5tupleIJNS5_1CILi1EEES8_S8_EEENS6_IJNS7_ILi128EEESA_SA_EEELi128ENS_6half_tEfNS_4arch4Sm90ELb1ELb0ELb0ELb1ELb0ELb1ELb0ELb1ELb1ELb1ELb1ELb0EEENS1_21CollectiveEpilogueFwdISB_S9_SC_SE_Li256ELb1ELb1ELb1ELb0EEENS1_36VarlenDynamicPersistentTileSchedulerILi128ELi128ELi256ELi128ELb1ELb1ELb1ELb1ELb1ELb1EEEEEEEEEvNT_6ParamsE:
	.zero		3328


//--------------------- .nv.constant0._ZN7cutlass13device_kernelIN5flash11enable_sm90INS1_16FlashAttnFwdSm90INS1_25CollectiveMainloopFwdSm90ILi2EN4cute5tupleIJNS5_1CILi1EEES8_S8_EEENS6_IJNS7_ILi192EEENS7_ILi144EEENS7_ILi96EEEEEELi96ENS_6half_tEfNS_4arch4Sm90ELb0ELb0ELb0ELb0ELb0ELb0ELb0ELb0ELb1ELb1ELb1ELb0EEENS1_21CollectiveEpilogueFwdINS6_IJSA_SC_SB_EEES9_SE_SG_Li384ELb0ELb1ELb1ELb0EEENS1_19SingleTileSchedulerILb0ELb1ELb1ELi192EEEEEEEEEvNT_6ParamsE --------------------------
	.section	.nv.constant0._ZN7cutlass13device_kernelIN5flash11enable_sm90INS1_16FlashAttnFwdSm90INS1_25CollectiveMainloopFwdSm90ILi2EN4cute5tupleIJNS5_1CILi1EEES8_S8_EEENS6_IJNS7_ILi192EEENS7_ILi144EEENS7_ILi96EEEEEELi96ENS_6half_tEfNS_4arch4Sm90ELb0ELb0ELb0ELb0ELb0ELb0ELb0ELb0ELb1ELb1ELb1ELb0EEENS1_21CollectiveEpilogueFwdINS6_IJSA_SC_SB_EEES9_SE_SG_Li384ELb0ELb1ELb1ELb0EEENS1_19SingleTileSchedulerILb0ELb1ELb1ELi192EEEEEEEEEvNT_6ParamsE,"a",@progbits
	.sectionflags	@""
	.align	4
.nv.constant0._ZN7cutlass13device_kernelIN5flash11enable_sm90INS1_16FlashAttnFwdSm90INS1_25CollectiveMainloopFwdSm90ILi2EN4cute5tupleIJNS5_1CILi1EEES8_S8_EEENS6_IJNS7_ILi192EEENS7_ILi144EEENS7_ILi96EEEEEELi96ENS_6half_tEfNS_4arch4Sm90ELb0ELb0ELb0ELb0ELb0ELb0ELb0ELb0ELb1ELb1ELb1ELb0EEENS1_21CollectiveEpilogueFwdINS6_IJSA_SC_SB_EEES9_SE_SG_Li384ELb0ELb1ELb1ELb0EEENS1_19SingleTileSchedulerILb0ELb1ELb1ELi192EEEEEEEEEvNT_6ParamsE:
	.zero		3200


//--------------------- .nv.constant0._ZN7cutlass13device_kernelIN5flash11enable_sm90INS1_16FlashAttnFwdSm90INS1_25CollectiveMainloopFwdSm90ILi2EN4cute5tupleIJNS5_1CILi1EEES8_S8_EEENS6_IJNS7_ILi192EEENS7_ILi144EEENS7_ILi96EEEEEELi96ENS_6half_tEfNS_4arch4Sm90ELb0ELb0ELb0ELb1ELb0ELb0ELb0ELb0ELb1ELb1ELb1ELb0EEENS1_21CollectiveEpilogueFwdINS6_IJSA_SC_SB_EEES9_SE_SG_Li384ELb1ELb1ELb1ELb0EEENS1_36VarlenDynamicPersistentTileSchedulerILi192ELi144ELi384ELi128ELb1ELb1ELb1ELb0ELb1ELb1EEEEEEEEEvNT_6ParamsE --------------------------
	.section	.nv.constant0._ZN7cutlass13device_kernelIN5flash11enable_sm90INS1_16FlashAttnFwdSm90INS1_25CollectiveMainloopFwdSm90ILi2EN4cute5tupleIJNS5_1CILi1EEES8_S8_EEENS6_IJNS7_ILi192EEENS7_ILi144EEENS7_ILi96EEEEEELi96ENS_6half_tEfNS_4arch4Sm90ELb0ELb0ELb0ELb1ELb0ELb0ELb0ELb0ELb1ELb1ELb1ELb0EEENS1_21CollectiveEpilogueFwdINS6_IJSA_SC_SB_EEES9_SE_SG_Li384ELb1ELb1ELb1ELb0EEENS1_36VarlenDynamicPersistentTileSchedulerILi192ELi144ELi384ELi128ELb1ELb1ELb1ELb0ELb1ELb1EEEEEEEEEvNT_6ParamsE,"a",@progbits
	.sectionflags	@""
	.align	4
.nv.constant0._ZN7cutlass13device_kernelIN5flash11enable_sm90INS1_16FlashAttnFwdSm90INS1_25CollectiveMainloopFwdSm90ILi2EN4cute5tupleIJNS5_1CILi1EEES8_S8_EEENS6_IJNS7_ILi192EEENS7_ILi144EEENS7_ILi96EEEEEELi96ENS_6half_tEfNS_4arch4Sm90ELb0ELb0ELb0ELb1ELb0ELb0ELb0ELb0ELb1ELb1ELb1ELb0EEENS1_21CollectiveEpilogueFwdINS6_IJSA_SC_SB_EEES9_SE_SG_Li384ELb1ELb1ELb1ELb0EEENS1_36VarlenDynamicPersistentTileSchedulerILi192ELi144ELi384ELi128ELb1ELb1ELb1ELb0ELb1ELb1EEEEEEEEEvNT_6ParamsE:
	.zero		3328


//--------------------- .nv.constant0._ZN7cutlass13device_kernelIN5flash11enable_sm90INS1_16FlashAttnFwdSm90INS1_25CollectiveMainloopFwdSm90ILi2EN4cute5tupleIJNS5_1CILi1EEES8_S8_EEENS6_IJNS7_ILi192EEENS7_ILi144EEENS7_ILi96EEEEEELi96ENS_6half_tEfNS_4arch4Sm90ELb0ELb0ELb0ELb1ELb0ELb1ELb0ELb0ELb1ELb1ELb1ELb0EEENS1_21CollectiveEpilogueFwdINS6_IJSA_SC_SB_EEES9_SE_SG_Li384ELb1ELb1ELb1ELb0EEENS1_36VarlenDynamicPersistentTileSchedulerILi192ELi144ELi384ELi128ELb1ELb1ELb1ELb0ELb1ELb1EEEEEEEEEvNT_6ParamsE --------------------------
	.section	.nv.constant0._ZN7cutlass13device_kernelIN5flash11enable_sm90INS1_16FlashAttnFwdSm90INS1_25CollectiveMainloopFwdSm90ILi2EN4cute5tupleIJNS5_1CILi1EEES8_S8_EEENS6_IJNS7_ILi192EEENS7_ILi144EEENS7_ILi96EEEEEELi96ENS_6half_tEfNS_4arch4Sm90ELb0ELb0ELb0ELb1ELb0ELb1ELb0ELb0ELb1ELb1ELb1ELb0EEENS1_21CollectiveEpilogueFwdINS6_IJSA_SC_SB_EEES9_SE_SG_Li384ELb1ELb1ELb1ELb0EEENS1_36VarlenDynamicPersistentTileSchedulerILi192ELi144ELi384ELi128ELb1ELb1ELb1ELb0ELb1ELb1EEEEEEEEEvNT_6ParamsE,"a",@progbits
	.sectionflags	@""
	.align	4
.nv.constant0._ZN7cutlass13device_kernelIN5flash11enable_sm90INS1_16FlashAttnFwdSm90INS1_25CollectiveMainloopFwdSm90ILi2EN4cute5tupleIJNS5_1CILi1EEES8_S8_EEENS6_IJNS7_ILi192EEENS7_ILi144EEENS7_ILi96EEEEEELi96ENS_6half_tEfNS_4arch4Sm90ELb0ELb0ELb0ELb1ELb0ELb1ELb0ELb0ELb1ELb1ELb1ELb0EEENS1_21CollectiveEpilogueFwdINS6_IJSA_SC_SB_EEES9_SE_SG_Li384ELb1ELb1ELb1ELb0EEENS1_36VarlenDynamicPersistentTileSchedulerILi192ELi144ELi384ELi128ELb1ELb1ELb1ELb0ELb1ELb1EEEEEEEEEvNT_6ParamsE:
	.zero		3328


//--------------------- .nv.constant0._ZN7cutlass13device_kernelIN5flash11enable_sm90INS1_16FlashAttnFwdSm90INS1_25CollectiveMainloopFwdSm90ILi2EN4cute5tupleIJNS5_1CILi1EEES8_S8_EEENS6_IJNS7_ILi192EEENS7_ILi128EEENS7_ILi96EEEEEELi96ENS_6half_tEfNS_4arch4Sm90ELb0ELb1ELb0ELb0ELb0ELb0ELb0ELb0ELb1ELb1ELb1ELb0EEENS1_21CollectiveEpilogueFwdINS6_IJSA_SC_SB_EEES9_SE_SG_Li384ELb0ELb1ELb1ELb0EEENS1_19SingleTileSchedulerILb0ELb1ELb1ELi192EEEEEEEEEvNT_6ParamsE --------------------------
	.section	.nv.constant0._ZN7cutlass13device_kernelIN5flash11enable_sm90INS1_16FlashAttnFwdSm90INS1_25CollectiveMainloopFwdSm90ILi2EN4cute5tupleIJNS5_1CILi1EEES8_S8_EEENS6_IJNS7_ILi192EEENS7_ILi128EEENS7_ILi96EEEEEELi96ENS_6half_tEfNS_4arch4Sm90ELb0ELb1ELb0ELb0ELb0ELb0ELb0ELb0ELb1ELb1ELb1ELb0EEENS1_21CollectiveEpilogueFwdINS6_IJSA_SC_SB_EEES9_SE_SG_Li384ELb0ELb1ELb1ELb0EEENS1_19SingleTileSchedulerILb0ELb1ELb1ELi192EEEEEEEEEvNT_6ParamsE,"a",@progbits
	.sectionflags	@""
	.align	4
.nv.constant0._ZN7cutlass13device_kernelIN5flash11enable_sm90INS1_16FlashAttnFwdSm90INS1_25CollectiveMainloopFwdSm90ILi2EN4cute5tupleIJNS5_1CILi1EEES8_S8_EEENS6_IJNS7_ILi192EEENS7_ILi128EEENS7_ILi96EEEEEELi96ENS_6half_tEfNS_4arch4Sm90ELb0ELb1ELb0ELb0ELb0ELb0ELb0ELb0ELb1ELb1ELb1ELb0EEENS1_21CollectiveEpilogueFwdINS6_IJSA_SC_SB_EEES9_SE_SG_Li384ELb0ELb1ELb1ELb0EEENS1_19SingleTileSchedulerILb0ELb1ELb1ELi192EEEEEEEEEvNT_6ParamsE:
	.zero		3200


//--------------------- .nv.constant0._ZN7cutlass13device_kernelIN5flash11enable_sm90INS1_16FlashAttnFwdSm90INS1_25CollectiveMainloopFwdSm90ILi2EN4cute5tupleIJNS5_1CILi1EEES8_S8_EEENS6_IJNS7_ILi192EEENS7_ILi128EEENS7_ILi96EEEEEELi96ENS_6half_tEfNS_4arch4Sm90ELb0ELb1ELb0ELb1ELb0ELb0ELb0ELb0ELb1ELb1ELb1ELb0EEENS1_21CollectiveEpilogueFwdINS6_IJSA_SC_SB_EEES9_SE_SG_Li384ELb1ELb1ELb1ELb0EEENS1_36VarlenDynamicPersistentTileSchedulerILi192ELi128ELi384ELi128ELb1ELb1ELb1ELb1ELb0ELb1EEEEEEEEEvNT_6ParamsE --------------------------
	.section	.nv.constant0._ZN7cutlass13device_kernelIN5flash11enable_sm90INS1_16FlashAttnFwdSm90INS1_25CollectiveMainloopFwdSm90ILi2EN4cute5tupleIJNS5_1CILi1EEES8_S8_EEENS6_IJNS7_ILi192EEENS7_ILi128EEENS7_ILi96EEEEEELi96ENS_6half_tEfNS_4arch4Sm90ELb0ELb1ELb0ELb1ELb0ELb0ELb0ELb0ELb1ELb1ELb1ELb0EEENS1_21CollectiveEpilogueFwdINS6_IJSA_SC_SB_EEES9_SE_SG_Li384ELb1ELb1ELb1ELb0EEENS1_36VarlenDynamicPersistentTileSchedulerILi192ELi128ELi384ELi128ELb1ELb1ELb1ELb1ELb0ELb1EEEEEEEEEvNT_6ParamsE,"a",@progbits
	.sectionflags	@""
	.align	4
.nv.constant0._ZN7cutlass13device_kernelIN5flash11enable_sm90INS1_16FlashAttnFwdSm90INS1_25CollectiveMainloopFwdSm90ILi2EN4cute5tupleIJNS5_1CILi1EEES8_S8_EEENS6_IJNS7_ILi192EEENS7_ILi128EEENS7_ILi96EEEEEELi96ENS_6half_tEfNS_4arch4Sm90ELb0ELb1ELb0ELb1ELb0ELb0ELb0ELb0ELb1ELb1ELb1ELb0EEENS1_21CollectiveEpilogueFwdINS6_IJSA_SC_SB_EEES9_SE_SG_Li384ELb1ELb1ELb1ELb0EEENS1_36VarlenDynamicPersistentTileSchedulerILi192ELi128ELi384ELi128ELb1ELb1ELb1ELb1ELb0ELb1EEEEEEEEEvNT_6ParamsE:
	.zero		3328


//--------------------- .nv.constant0._ZN7cutlass13device_kernelIN5flash11enable_sm90INS1_16FlashAttnFwdSm90INS1_25CollectiveMainloopFwdSm90ILi2EN4cute5tupleIJNS5_1CILi1EEES8_S8_EEENS6_IJNS7_ILi192EEENS7_ILi128EEENS7_ILi96EEEEEELi96ENS_6half_tEfNS_4arch4Sm90ELb0ELb1ELb0ELb1ELb0ELb1ELb0ELb0ELb1ELb1ELb1ELb0EEENS1_21CollectiveEpilogueFwdINS6_IJSA_SC_SB_EEES9_SE_SG_Li384ELb1ELb1ELb1ELb0EEENS1_36VarlenDynamicPersistentTileSchedulerILi192ELi128ELi384ELi128ELb1ELb1ELb1ELb1ELb0ELb1EEEEEEEEEvNT_6ParamsE --------------------------
	.section	.nv.constant0._ZN7cutlass13device_kernelIN5flash11enable_sm90INS1_16FlashAttnFwdSm90INS1_25CollectiveMainloopFwdSm90ILi2EN4cute5tupleIJNS5_1CILi1EEES8_S8_EEENS6_IJNS7_ILi192EEENS7_ILi128EEENS7_ILi96EEEEEELi96ENS_6half_tEfNS_4arch4Sm90ELb0ELb1ELb0ELb1ELb0ELb1ELb0ELb0ELb1ELb1ELb1ELb0EEENS1_21CollectiveEpilogueFwdINS6_IJSA_SC_SB_EEES9_SE_SG_Li384ELb1ELb1ELb1ELb0EEENS1_36VarlenDynamicPersistentTileSchedulerILi192ELi128ELi384ELi128ELb1ELb1ELb1ELb1ELb0ELb1EEEEEEEEEvNT_6ParamsE,"a",@progbits
	.sectionflags	@""
	.align	4
.nv.constant0._ZN7cutlass13device_kernelIN5flash11enable_sm90INS1_16FlashAttnFwdSm90INS1_25CollectiveMainloopFwdSm90ILi2EN4cute5tupleIJNS5_1CILi1EEES8_S8_EEENS6_IJNS7_ILi192EEENS7_ILi128EEENS7_ILi96EEEEEELi96ENS_6half_tEfNS_4arch4Sm90ELb0ELb1ELb0ELb1ELb0ELb1ELb0ELb0ELb1ELb1ELb1ELb0EEENS1_21CollectiveEpilogueFwdINS6_IJSA_SC_SB_EEES9_SE_SG_Li384ELb1ELb1ELb1ELb0EEENS1_36VarlenDynamicPersistentTileSchedulerILi192ELi128ELi384ELi128ELb1ELb1ELb1ELb1ELb0ELb1EEEEEEEEEvNT_6ParamsE:
	.zero		3328


//--------------------- .nv.constant0._ZN7cutlass13device_kernelIN5flash11enable_sm90INS1_16FlashAttnFwdSm90INS1_25CollectiveMainloopFwdSm90ILi2EN4cute5tupleIJNS5_1CILi1EEES8_S8_EEENS6_IJNS7_ILi192EEENS7_ILi144EEENS7_ILi96EEEEEELi96ENS_6half_tEfNS_4arch4Sm90ELb1ELb0ELb0ELb0ELb0ELb0ELb0ELb0ELb1ELb1ELb1ELb0EEENS1_21CollectiveEpilogueFwdINS6_IJSA_SC_SB_EEES9_SE_SG_Li384ELb0ELb1ELb1ELb0EEENS1_19SingleTileSchedulerILb0ELb1ELb1ELi192EEEEEEEEEvNT_6ParamsE --------------------------
	.section	.nv.constant0._ZN7cutlass13device_kernelIN5flash11enable_sm90INS1_16FlashAttnFwdSm90INS1_25CollectiveMainloopFwdSm90ILi2EN4cute5tupleIJNS5_1CILi1EEES8_S8_EEENS6_IJNS7_ILi192EEENS7_ILi144EEENS7_ILi96EEEEEELi96ENS_6half_tEfNS_4arch4Sm90ELb1ELb0ELb0ELb0ELb0ELb0ELb0ELb0ELb1ELb1ELb1ELb0EEENS1_21CollectiveEpilogueFwdINS6_IJSA_SC_SB_EEES9_SE_SG_Li384ELb0ELb1ELb1ELb0EEENS1_19SingleTileSchedulerILb0ELb1ELb1ELi192EEEEEEEEEvNT_6ParamsE,"a",@progbits
	.sectionflags	@""
	.align	4
.nv.constant0._ZN7cutlass13device_kernelIN5flash11enable_sm90INS1_16FlashAttnFwdSm90INS1_25CollectiveMainloopFwdSm90ILi2EN4cute5tupleIJNS5_1CILi1EEES8_S8_EEENS6_IJNS7_ILi192EEENS7_ILi144EEENS7_ILi96EEEEEELi96ENS_6half_tEfNS_4arch4Sm90ELb1ELb0ELb0ELb0ELb0ELb0ELb0ELb0ELb1ELb1ELb1ELb0EEENS1_21CollectiveEpilogueFwdINS6_IJSA_SC_SB_EEES9_SE_SG_Li384ELb0ELb1ELb1ELb0EEENS1_19SingleTileSchedulerILb0ELb1ELb1ELi192EEEEEEEEEvNT_6ParamsE:
	.zero		3200


//--------------------- .nv.constant0._ZN7cutlass13device_kernelIN5flash11enable_sm90INS1_16FlashAttnFwdSm90INS1_25CollectiveMainloopFwdSm90ILi2EN4cute5tupleIJNS5_1CILi1EEES8_S8_EEENS6_IJNS7_ILi192EEENS7_ILi144EEENS7_ILi96EEEEEELi96ENS_6half_tEfNS_4arch4Sm90ELb1ELb0ELb0ELb1ELb0ELb0ELb0ELb0ELb1ELb1ELb1ELb0EEENS1_21CollectiveEpilogueFwdINS6_IJSA_SC_SB_EEES9_SE_SG_Li384ELb1ELb1ELb1ELb0EEENS1_36VarlenDynamicPersistentTileSchedulerILi192ELi144ELi384ELi128ELb1ELb1ELb1ELb1ELb1ELb1EEEEEEEEEvNT_6ParamsE --------------------------
	.section	.nv.constant0._ZN7cutlass13device_kernelIN5flash11enable_sm90INS1_16FlashAttnFwdSm90INS1_25CollectiveMainloopFwdSm90ILi2EN4cute5tupleIJNS5_1CILi1EEES8_S8_EEENS6_IJNS7_ILi192EEENS7_ILi144EEENS7_ILi96EEEEEELi96ENS_6half_tEfNS_4arch4Sm90ELb1ELb0ELb0ELb1ELb0ELb0ELb0ELb0ELb1ELb1ELb1ELb0EEENS1_21CollectiveEpilogueFwdINS6_IJSA_SC_SB_EEES9_SE_SG_Li384ELb1ELb1ELb1ELb0EEENS1_36VarlenDynamicPersistentTileSchedulerILi192ELi144ELi384ELi128ELb1ELb1ELb1ELb1ELb1ELb1EEEEEEEEEvNT_6ParamsE,"a",@progbits
	.sectionflags	@""
	.align	4
.nv.constant0._ZN7cutlass13device_kernelIN5flash11enable_sm90INS1_16FlashAttnFwdSm90INS1_25CollectiveMainloopFwdSm90ILi2EN4cute5tupleIJNS5_1CILi1EEES8_S8_EEENS6_IJNS7_ILi192EEENS7_ILi144EEENS7_ILi96EEEEEELi96ENS_6half_tEfNS_4arch4Sm90ELb1ELb0ELb0ELb1ELb0ELb0ELb0ELb0ELb1ELb1ELb1ELb0EEENS1_21CollectiveEpilogueFwdINS6_IJSA_SC_SB_EEES9_SE_SG_Li384ELb1ELb1ELb1ELb0EEENS1_36VarlenDynamicPersistentTileSchedulerILi192ELi144ELi384ELi128ELb1ELb1ELb1ELb1ELb1ELb1EEEEEEEEEvNT_6ParamsE:
	.zero		3328


//--------------------- .nv.constant0._ZN7cutlass13device_kernelIN5flash11enable_sm90INS1_16FlashAttnFwdSm90INS1_25CollectiveMainloopFwdSm90ILi2EN4cute5tupleIJNS5_1CILi1EEES8_S8_EEENS6_IJNS7_ILi192EEENS7_ILi144EEENS7_ILi96EEEEEELi96ENS_6half_tEfNS_4arch4Sm90ELb1ELb0ELb0ELb1ELb0ELb1ELb0ELb0ELb1ELb1ELb1ELb0EEENS1_21CollectiveEpilogueFwdINS6_IJSA_SC_SB_EEES9_SE_SG_Li384ELb1ELb1ELb1ELb0EEENS1_36VarlenDynamicPersistentTileSchedulerILi192ELi144ELi384ELi128ELb1ELb1ELb1ELb1ELb1ELb1EEEEEEEEEvNT_6ParamsE --------------------------
	.section	.nv.constant0._ZN7cutlass13device_kernelIN5flash11enable_sm90INS1_16FlashAttnFwdSm90INS1_25CollectiveMainloopFwdSm90ILi2EN4cute5tupleIJNS5_1CILi1EEES8_S8_EEENS6_IJNS7_ILi192EEENS7_ILi144EEENS7_ILi96EEEEEELi96ENS_6half_tEfNS_4arch4Sm90ELb1ELb0ELb0ELb1ELb0ELb1ELb0ELb0ELb1ELb1ELb1ELb0EEENS1_21CollectiveEpilogueFwdINS6_IJSA_SC_SB_EEES9_SE_SG_Li384ELb1ELb1ELb1ELb0EEENS1_36VarlenDynamicPersistentTileSchedulerILi192ELi144ELi384ELi128ELb1ELb1ELb1ELb1ELb1ELb1EEEEEEEEEvNT_6ParamsE,"a",@progbits
	.sectionflags	@""
	.align	4
.nv.constant0._ZN7cutlass13device_kernelIN5flash11enable_sm90INS1_16FlashAttnFwdSm90INS1_25CollectiveMainloopFwdSm90ILi2EN4cute5tupleIJNS5_1CILi1EEES8_S8_EEENS6_IJNS7_ILi192EEENS7_ILi144EEENS7_ILi96EEEEEELi96ENS_6half_tEfNS_4arch4Sm90ELb1ELb0ELb0ELb1ELb0ELb1ELb0ELb0ELb1ELb1ELb1ELb0EEENS1_21CollectiveEpilogueFwdINS6_IJSA_SC_SB_EEES9_SE_SG_Li384ELb1ELb1ELb1ELb0EEENS1_36VarlenDynamicPersistentTileSchedulerILi192ELi144ELi384ELi128ELb1ELb1ELb1ELb1ELb1ELb1EEEEEEEEEvNT_6ParamsE:
	.zero		3328


//--------------------- .nv.constant0._ZN7cutlass13device_kernelIN5flash11enable_sm90INS1_16FlashAttnFwdSm90INS1_25CollectiveMainloopFwdSm90ILi2EN4cute5tupleIJNS5_1CILi1EEES8_S8_EEENS6_IJNS7_ILi192EEESA_NS7_ILi64EEEEEELi64ENS_6half_tEfNS_4arch4Sm90ELb0ELb0ELb0ELb0ELb0ELb0ELb0ELb0ELb1ELb1ELb1ELb0EEENS1_21CollectiveEpilogueFwdINS6_IJSA_SB_SA_EEES9_SD_SF_Li384ELb0ELb1ELb1ELb0EEENS1_19SingleTileSchedulerILb0ELb1ELb1ELi192EEEEEEEEEvNT_6ParamsE --------------------------
	.section	.nv.constant0._ZN7cutlass13device_kernelIN5flash11enable_sm90INS1_16FlashAttnFwdSm90INS1_25CollectiveMainloopFwdSm90ILi2EN4cute5tupleIJNS5_1CILi1EEES8_S8_EEENS6_IJNS7_ILi192EEESA_NS7_ILi64EEEEEELi64ENS_6half_tEfNS_4arch4Sm90ELb0ELb0ELb0ELb0ELb0ELb0ELb0ELb0ELb1ELb1ELb1ELb0EEENS1_21CollectiveEpilogueFwdINS6_IJSA_SB_SA_EEES9_SD_SF_Li384ELb0ELb1ELb1ELb0EEENS1_19SingleTileSchedulerILb0ELb1ELb1ELi192EEEEEEEEEvNT_6ParamsE,"a",@progbits
	.sectionflags	@""
	.align	4
.nv.constant0._ZN7cutlass13device_kernelIN5flash11enable_sm90INS1_16FlashAttnFwdSm90INS1_25CollectiveMainloopFwdSm90ILi2EN4cute5tupleIJNS5_1CILi1EEES8_S8_EEENS6_IJNS7_ILi192EEESA_NS7_ILi64EEEEEELi64ENS_6half_tEfNS_4arch4Sm90ELb0ELb0ELb0ELb0ELb0ELb0ELb0ELb0ELb1ELb1ELb1ELb0EEENS1_21CollectiveEpilogueFwdINS6_IJSA_SB_SA_EEES9_SD_SF_Li384ELb0ELb1ELb1ELb0EEENS1_19SingleTileSchedulerILb0ELb1ELb1ELi192EEEEEEEEEvNT_6ParamsE:
	.zero		3200


//--------------------- .nv.constant0._ZN7cutlass13device_kernelIN5flash11enable_sm90INS1_16FlashAttnFwdSm90INS1_25CollectiveMainloopFwdSm90ILi2EN4cute5tupleIJNS5_1CILi1EEES8_S8_EEENS6_IJNS7_ILi192EEESA_NS7_ILi64EEEEEELi64ENS_6half_tEfNS_4arch4Sm90ELb0ELb0ELb0ELb1ELb0ELb0ELb0ELb0ELb1ELb1ELb1ELb0EEENS1_21CollectiveEpilogueFwdINS6_IJSA_SB_SA_EEES9_SD_SF_Li384ELb1ELb1ELb1ELb0EEENS1_36VarlenDynamicPersistentTileSchedulerILi192ELi192ELi384ELi128ELb1ELb1ELb1ELb0ELb1ELb1EEEEEEEEEvNT_6ParamsE --------------------------
	.section	.nv.constant0._ZN7cutlass13device_kernelIN5flash11enable_sm90INS1_16FlashAttnFwdSm90INS1_25CollectiveMainloopFwdSm90ILi2EN4cute5tupleIJNS5_1CILi1EEES8_S8_EEENS6_IJNS7_ILi192EEESA_NS7_ILi64EEEEEELi64ENS_6half_tEfNS_4arch4Sm90ELb0ELb0ELb0ELb1ELb0ELb0ELb0ELb0ELb1ELb1ELb1ELb0EEENS1_21CollectiveEpilogueFwdINS6_IJSA_SB_SA_EEES9_SD_SF_Li384ELb1ELb1ELb1ELb0EEENS1_36VarlenDynamicPersistentTileSchedulerILi192ELi192ELi384ELi128ELb1ELb1ELb1ELb0ELb1ELb1EEEEEEEEEvNT_6ParamsE,"a",@progbits
	.sectionflags	@""
	.align	4
.nv.constant0._ZN7cutlass13device_kernelIN5flash11enable_sm90INS1_16FlashAttnFwdSm90INS1_25CollectiveMainloopFwdSm90ILi2EN4cute5tupleIJNS5_1CILi1EEES8_S8_EEENS6_IJNS7_ILi192EEESA_NS7_ILi64EEEEEELi64ENS_6half_tEfNS_4arch4Sm90ELb0ELb0ELb0ELb1ELb0ELb0ELb0ELb0ELb1ELb1ELb1ELb0EEENS1_21CollectiveEpilogueFwdINS6_IJSA_SB_SA_EEES9_SD_SF_Li384ELb1ELb1ELb1ELb0EEENS1_36VarlenDynamicPersistentTileSchedulerILi192ELi192ELi384ELi128ELb1ELb1ELb1ELb0ELb1ELb1EEEEEEEEEvNT_6ParamsE:
	.zero		3328


//--------------------- .nv.constant0._ZN7cutlass13device_kernelIN5flash11enable_sm90INS1_16FlashAttnFwdSm90INS1_25CollectiveMainloopFwdSm90ILi2EN4cute5tupleIJNS5_1CILi1EEES8_S8_EEENS6_IJNS7_ILi192EEESA_NS7_ILi64EEEEEELi64ENS_6half_tEfNS_4arch4Sm90ELb0ELb0ELb0ELb1ELb0ELb1ELb0ELb0ELb1ELb1ELb1ELb0EEENS1_21CollectiveEpilogueFwdINS6_IJSA_SB_SA_EEES9_SD_SF_Li384ELb1ELb1ELb1ELb0EEENS1_36VarlenDynamicPersistentTileSchedulerILi192ELi192ELi384ELi128ELb1ELb1ELb1ELb0ELb1ELb1EEEEEEEEEvNT_6ParamsE --------------------------
	.section	.nv.constant0._ZN7cutlass13device_kernelIN5flash11enable_sm90INS1_16FlashAttnFwdSm90INS1_25CollectiveMainloopFwdSm90ILi2EN4cute5tupleIJNS5_1CILi1EEES8_S8_EEENS6_IJNS7_ILi192EEESA_NS7_ILi64EEEEEELi64ENS_6half_tEfNS_4arch4Sm90ELb0ELb0ELb0ELb1ELb0ELb1ELb0ELb0ELb1ELb1ELb1ELb0EEENS1_21CollectiveEpilogueFwdINS6_IJSA_SB_SA_EEES9_SD_SF_Li384ELb1ELb1ELb1ELb0EEENS1_36VarlenDynamicPersistentTileSchedulerILi192ELi192ELi384ELi128ELb1ELb1ELb1ELb0ELb1ELb1EEEEEEEEEvNT_6ParamsE,"a",@progbits
	.sectionflags	@""
	.align	4
.nv.constant0._ZN7cutlass13device_kernelIN5flash11enable_sm90INS1_16FlashAttnFwdSm90INS1_25CollectiveMainloopFwdSm90ILi2EN4cute5tupleIJNS5_1CILi1EEES8_S8_EEENS6_IJNS7_ILi192EEESA_NS7_ILi64EEEEEELi64ENS_6half_tEfNS_4arch4Sm90ELb0ELb0ELb0ELb1ELb0ELb1ELb0ELb0ELb1ELb1ELb1ELb0EEENS1_21CollectiveEpilogueFwdINS6_IJSA_SB_SA_EEES9_SD_SF_Li384ELb1ELb1ELb1ELb0EEENS1_36VarlenDynamicPersistentTileSchedulerILi192ELi192ELi384ELi128ELb1ELb1ELb1ELb0ELb1ELb1EEEEEEEEEvNT_6ParamsE:
	.zero		3328


//--------------------- .nv.constant0._ZN7cutlass13device_kernelIN5flash11enable_sm90INS1_16FlashAttnFwdSm90INS1_25CollectiveMainloopFwdSm90ILi2EN4cute5tupleIJNS5_1CILi1EEES8_S8_EEENS6_IJNS7_ILi192EEENS7_ILi128EEENS7_ILi64EEEEEELi64ENS_6half_tEfNS_4arch4Sm90ELb0ELb1ELb0ELb0ELb0ELb0ELb0ELb1ELb1ELb1ELb1ELb0EEENS1_21CollectiveEpilogueFwdINS6_IJSA_SC_SB_EEES9_SE_SG_Li384ELb0ELb1ELb1ELb0EEENS1_19SingleTileSchedulerILb0ELb1ELb1ELi192EEEEEEEEEvNT_6ParamsE --------------------------
	.section	.nv.constant0._ZN7cutlass13device_kernelIN5flash11enable_sm90INS1_16FlashAttnFwdSm90INS1_25CollectiveMainloopFwdSm90ILi2EN4cute5tupleIJNS5_1CILi1EEES8_S8_EEENS6_IJNS7_ILi192EEENS7_ILi128EEENS7_ILi64EEEEEELi64ENS_6half_tEfNS_4arch4Sm90ELb0ELb1ELb0ELb0ELb0ELb0ELb0ELb1ELb1ELb1ELb1ELb0EEENS1_21CollectiveEpilogueFwdINS6_IJSA_SC_SB_EEES9_SE_SG_Li384ELb0ELb1ELb1ELb0EEENS1_19SingleTileSchedulerILb0ELb1ELb1ELi192EEEEEEEEEvNT_6ParamsE,"a",@progbits
	.sectionflags	@""
	.align	4
.nv.constant0._ZN7cutlass13device_kernelIN5flash11enable_sm90INS1_16FlashAttnFwdSm90INS1_25CollectiveMainloopFwdSm90ILi2EN4cute5tupleIJNS5_1CILi1EEES8_S8_EEENS6_IJNS7_ILi192EEENS7_ILi128EEENS7_ILi64EEEEEELi64ENS_6half_tEfNS_4arch4Sm90ELb0ELb1ELb0ELb0ELb0ELb0ELb0ELb1ELb1ELb1ELb1ELb0EEENS1_21CollectiveEpilogueFwdINS6_IJSA_SC_SB_EEES9_SE_SG_Li384ELb0ELb1ELb1ELb0EEENS1_19SingleTileSchedulerILb0ELb1ELb1ELi192EEEEEEEEEvNT_6ParamsE:
	.zero		3200


//--------------------- .nv.constant0._ZN7cutlass13device_kernelIN5flash11enable_sm90INS1_16FlashAttnFwdSm90INS1_25CollectiveMainloopFwdSm90ILi2EN4cute5tupleIJNS5_1CILi1EEES8_S8_EEENS6_IJNS7_ILi192EEENS7_ILi128EEENS7_ILi64EEEEEELi64ENS_6half_tEfNS_4arch4Sm90ELb0ELb1ELb0ELb1ELb0ELb0ELb0ELb1ELb1ELb1ELb1ELb0EEENS1_21CollectiveEpilogueFwdINS6_IJSA_SC_SB_EEES9_SE_SG_Li384ELb1ELb1ELb1ELb0EEENS1_36VarlenDynamicPersistentTileSchedulerILi192ELi128ELi384ELi128ELb1ELb1ELb1ELb1ELb0ELb1EEEEEEEEEvNT_6ParamsE --------------------------
	.section	.nv.constant0._ZN7cutlass13device_kernelIN5flash11enable_sm90INS1_16FlashAttnFwdSm90INS1_25CollectiveMainloopFwdSm90ILi2EN4cute5tupleIJNS5_1CILi1EEES8_S8_EEENS6_IJNS7_ILi192EEENS7_ILi128EEENS7_ILi64EEEEEELi64ENS_6half_tEfNS_4arch4Sm90ELb0ELb1ELb0ELb1ELb0ELb0ELb0ELb1ELb1ELb1ELb1ELb0EEENS1_21CollectiveEpilogueFwdINS6_IJSA_SC_SB_EEES9_SE_SG_Li384ELb1ELb1ELb1ELb0EEENS1_36VarlenDynamicPersistentTileSchedulerILi192ELi128ELi384ELi128ELb1ELb1ELb1ELb1ELb0ELb1EEEEEEEEEvNT_6ParamsE,"a",@progbits
	.sectionflags	@""
	.align	4
.nv.constant0._ZN7cutlass13device_kernelIN5flash11enable_sm90INS1_16FlashAttnFwdSm90INS1_25CollectiveMainloopFwdSm90ILi2EN4cute5tupleIJNS5_1CILi1EEES8_S8_EEENS6_IJNS7_ILi192EEENS7_ILi128EEENS7_ILi64EEEEEELi64ENS_6half_tEfNS_4arch4Sm90ELb0ELb1ELb0ELb1ELb0ELb0ELb0ELb1ELb1ELb1ELb1ELb0EEENS1_21CollectiveEpilogueFwdINS6_IJSA_SC_SB_EEES9_SE_SG_Li384ELb1ELb1ELb1ELb0EEENS1_36VarlenDynamicPersistentTileSchedulerILi192ELi128ELi384ELi128ELb1ELb1ELb1ELb1ELb0ELb1EEEEEEEEEvNT_6ParamsE:
	.zero		3328


//--------------------- .nv.constant0._ZN7cutlass13device_kernelIN5flash11enable_sm90INS1_16FlashAttnFwdSm90INS1_25CollectiveMainloopFwdSm90ILi2EN4cute5tupleIJNS5_1CILi1EEES8_S8_EEENS6_IJNS7_ILi192EEENS7_ILi128EEENS7_ILi64EEEEEELi64ENS_6half_tEfNS_4arch4Sm90ELb0ELb1ELb0ELb1ELb0ELb1ELb0ELb1ELb1ELb1ELb1ELb0EEENS1_21CollectiveEpilogueFwdINS6_IJSA_SC_SB_EEES9_SE_SG_Li384ELb1ELb1ELb1ELb0EEENS1_36VarlenDynamicPersistentTileSchedulerILi192ELi128ELi384ELi128ELb1ELb1ELb1ELb1ELb0ELb1EEEEEEEEEvNT_6ParamsE --------------------------
	.section	.nv.constant0._ZN7cutlass13device_kernelIN5flash11enable_sm90INS1_16FlashAttnFwdSm90INS1_25CollectiveMainloopFwdSm90ILi2EN4cute5tupleIJNS5_1CILi1EEES8_S8_EEENS6_IJNS7_ILi192EEENS7_ILi128EEENS7_ILi64EEEEEELi64ENS_6half_tEfNS_4arch4Sm90ELb0ELb1ELb0ELb1ELb0ELb1ELb0ELb1ELb1ELb1ELb1ELb0EEENS1_21CollectiveEpilogueFwdINS6_IJSA_SC_SB_EEES9_SE_SG_Li384ELb1ELb1ELb1ELb0EEENS1_36VarlenDynamicPersistentTileSchedulerILi192ELi128ELi384ELi128ELb1ELb1ELb1ELb1ELb0ELb1EEEEEEEEEvNT_6ParamsE,"a",@progbits
	.sectionflags	@""
	.align	4
.nv.constant0._ZN7cutlass13device_kernelIN5flash11enable_sm90INS1_16FlashAttnFwdSm90INS1_25CollectiveMainloopFwdSm90ILi2EN4cute5tupleIJNS5_1CILi1EEES8_S8_EEENS6_IJNS7_ILi192EEENS7_ILi128EEENS7_ILi64EEEEEELi64ENS_6half_tEfNS_4arch4Sm90ELb0ELb1ELb0ELb1ELb0ELb1ELb0ELb1ELb1ELb1ELb1ELb0EEENS1_21CollectiveEpilogueFwdINS6_IJSA_SC_SB_EEES9_SE_SG_Li384ELb1ELb1ELb1ELb0EEENS1_36VarlenDynamicPersistentTileSchedulerILi192ELi128ELi384ELi128ELb1ELb1ELb1ELb1ELb0ELb1EEEEEEEEEvNT_6ParamsE:
	.zero		3328


//--------------------- .nv.constant0._ZN7cutlass13device_kernelIN5flash11enable_sm90INS1_16FlashAttnFwdSm90INS1_25CollectiveMainloopFwdSm90ILi2EN4cute5tupleIJNS5_1CILi1EEES8_S8_EEENS6_IJNS7_ILi192EEENS7_ILi128EEENS7_ILi64EEEEEELi64ENS_6half_tEfNS_4arch4Sm90ELb1ELb0ELb0ELb0ELb0ELb0ELb0ELb1ELb1ELb1ELb1ELb0EEENS1_21CollectiveEpilogueFwdINS6_IJSA_SC_SB_EEES9_SE_SG_Li384ELb0ELb1ELb1ELb0EEENS1_19SingleTileSchedulerILb0ELb1ELb1ELi192EEEEEEEEEvNT_6ParamsE --------------------------
	.section	.nv.constant0._ZN7cutlass13device_kernelIN5flash11enable_sm90INS1_16FlashAttnFwdSm90INS1_25CollectiveMainloopFwdSm90ILi2EN4cute5tupleIJNS5_1CILi1EEES8_S8_EEENS6_IJNS7_ILi192EEENS7_ILi128EEENS7_ILi64EEEEEELi64ENS_6half_tEfNS_4arch4Sm90ELb1ELb0ELb0ELb0ELb0ELb0ELb0ELb1ELb1ELb1ELb1ELb0EEENS1_21CollectiveEpilogueFwdINS6_IJSA_SC_SB_EEES9_SE_SG_Li384ELb0ELb1ELb1ELb0EEENS1_19SingleTileSchedulerILb0ELb1ELb1ELi192EEEEEEEEEvNT_6ParamsE,"a",@progbits
	.sectionflags	@""
	.align	4
.nv.constant0._ZN7cutlass13device_kernelIN5flash11enable_sm90INS1_16FlashAttnFwdSm90INS1_25CollectiveMainloopFwdSm90ILi2EN4cute5tupleIJNS5_1CILi1EEES8_S8_EEENS6_IJNS7_ILi192EEENS7_ILi128EEENS7_ILi64EEEEEELi64ENS_6half_tEfNS_4arch4Sm90ELb1ELb0ELb0ELb0ELb0ELb0ELb0ELb1ELb1ELb1ELb1ELb0EEENS1_21CollectiveEpilogueFwdINS6_IJSA_SC_SB_EEES9_SE_SG_Li384ELb0ELb1ELb1ELb0EEENS1_19SingleTileSchedulerILb0ELb1ELb1ELi192EEEEEEEEEvNT_6ParamsE:
	.zero		3200


//--------------------- .nv.constant0._ZN7cutlass13device_kernelIN5flash11enable_sm90INS1_16FlashAttnFwdSm90INS1_25CollectiveMainloopFwdSm90ILi2EN4cute5tupleIJNS5_1CILi1EEES8_S8_EEENS6_IJNS7_ILi192EEENS7_ILi128EEENS7_ILi64EEEEEELi64ENS_6half_tEfNS_4arch4Sm90ELb1ELb0ELb0ELb1ELb0ELb0ELb0ELb1ELb1ELb1ELb1ELb0EEENS1_21CollectiveEpilogueFwdINS6_IJSA_SC_SB_EEES9_SE_SG_Li384ELb1ELb1ELb1ELb0EEENS1_36VarlenDynamicPersistentTileSchedulerILi192ELi128ELi384ELi128ELb1ELb1ELb1ELb1ELb1ELb1EEEEEEEEEvNT_6ParamsE --------------------------
	.section	.nv.constant0._ZN7cutlass13device_kernelIN5flash11enable_sm90INS1_16FlashAttnFwdSm90INS1_25CollectiveMainloopFwdSm90ILi2EN4cute5tupleIJNS5_1CILi1EEES8_S8_EEENS6_IJNS7_ILi192EEENS7_ILi128EEENS7_ILi64EEEEEELi64ENS_6half_tEfNS_4arch4Sm90ELb1ELb0ELb0ELb1ELb0ELb0ELb0ELb1ELb1ELb1ELb1ELb0EEENS1_21CollectiveEpilogueFwdINS6_IJSA_SC_SB_EEES9_SE_SG_Li384ELb1ELb1ELb1ELb0EEENS1_36VarlenDynamicPersistentTileSchedulerILi192ELi128ELi384ELi128ELb1ELb1ELb1ELb1ELb1ELb1EEEEEEEEEvNT_6ParamsE,"a",@progbits
	.sectionflags	@""
	.align	4
.nv.constant0._ZN7cutlass13device_kernelIN5flash11enable_sm90INS1_16FlashAttnFwdSm90INS1_25CollectiveMainloopFwdSm90ILi2EN4cute5tupleIJNS5_1CILi1EEES8_S8_EEENS6_IJNS7_ILi192EEENS7_ILi128EEENS7_ILi64EEEEEELi64ENS_6half_tEfNS_4arch4Sm90ELb1ELb0ELb0ELb1ELb0ELb0ELb0ELb1ELb1ELb1ELb1ELb0EEENS1_21CollectiveEpilogueFwdINS6_IJSA_SC_SB_EEES9_SE_SG_Li384ELb1ELb1ELb1ELb0EEENS1_36VarlenDynamicPersistentTileSchedulerILi192ELi128ELi384ELi128ELb1ELb1ELb1ELb1ELb1ELb1EEEEEEEEEvNT_6ParamsE:
	.zero		3328


//--------------------- .nv.constant0._ZN7cutlass13device_kernelIN5flash11enable_sm90INS1_16FlashAttnFwdSm90INS1_25CollectiveMainloopFwdSm90ILi2EN4cute5tupleIJNS5_1CILi1EEES8_S8_EEENS6_IJNS7_ILi192EEENS7_ILi128EEENS7_ILi64EEEEEELi64ENS_6half_tEfNS_4arch4Sm90ELb1ELb0ELb0ELb1ELb0ELb1ELb0ELb1ELb1ELb1ELb1ELb0EEENS1_21CollectiveEpilogueFwdINS6_IJSA_SC_SB_EEES9_SE_SG_Li384ELb1ELb1ELb1ELb0EEENS1_36VarlenDynamicPersistentTileSchedulerILi192ELi128ELi384ELi128ELb1ELb1ELb1ELb1ELb1ELb1EEEEEEEEEvNT_6ParamsE --------------------------
	.section	.nv.constant0._ZN7cutlass13device_kernelIN5flash11enable_sm90INS1_16FlashAttnFwdSm90INS1_25CollectiveMainloopFwdSm90ILi2EN4cute5tupleIJNS5_1CILi1EEES8_S8_EEENS6_IJNS7_ILi192EEENS7_ILi128EEENS7_ILi64EEEEEELi64ENS_6half_tEfNS_4arch4Sm90ELb1ELb0ELb0ELb1ELb0ELb1ELb0ELb1ELb1ELb1ELb1ELb0EEENS1_21CollectiveEpilogueFwdINS6_IJSA_SC_SB_EEES9_SE_SG_Li384ELb1ELb1ELb1ELb0EEENS1_36VarlenDynamicPersistentTileSchedulerILi192ELi128ELi384ELi128ELb1ELb1ELb1ELb1ELb1ELb1EEEEEEEEEvNT_6ParamsE,"a",@progbits
	.sectionflags	@""
	.align	4
.nv.constant0._ZN7cutlass13device_kernelIN5flash11enable_sm90INS1_16FlashAttnFwdSm90INS1_25CollectiveMainloopFwdSm90ILi2EN4cute5tupleIJNS5_1CILi1EEES8_S8_EEENS6_IJNS7_ILi192EEENS7_ILi128EEENS7_ILi64EEEEEELi64ENS_6half_tEfNS_4arch4Sm90ELb1ELb0ELb0ELb1ELb0ELb1ELb0ELb1ELb1ELb1ELb1ELb0EEENS1_21CollectiveEpilogueFwdINS6_IJSA_SC_SB_EEES9_SE_SG_Li384ELb1ELb1ELb1ELb0EEENS1_36VarlenDynamicPersistentTileSchedulerILi192ELi128ELi384ELi128ELb1ELb1ELb1ELb1ELb1ELb1EEEEEEEEEvNT_6ParamsE:
	.zero		3328


//--------------------- SYMBOLS --------------------------

	.type		.nv.reservedSmem.offset0,@object
	.size		.nv.reservedSmem.offset0,0x4
	.type		__assertfail,@function
